	.target	sm_100a

	.elftype	@"ET_EXEC"


//--------------------- .note.nv.tkinfo           --------------------------
	.section	.note.nv.tkinfo,"",@"SHT_NOTE"
	.sectionflags	@"SHF_NOTE_NV_TKINFO"
	.tkinfo
        /*0018*/ 	.word	0x00000002
        /*0030*/ 	.string	""
        /*0030*/ 	.string	"ptxas"
        /*0030*/ 	.string	"Cuda compilation tools, release 13.0, V13.0.88"
        /*0030*/ 	.string	"Build cuda_13.0.r13.0/compiler.36424714_0"
        /*0030*/ 	.string	"-arch sm_100a -m 64 "



//--------------------- .note.nv.cuinfo           --------------------------
	.section	.note.nv.cuinfo,"",@"SHT_NOTE"
	.sectionflags	@"SHF_NOTE_NV_CUINFO"
        /*0018*/ 	.short	0x0002
        /*001a*/ 	.short	0x0064
        /*001c*/ 	.short	0x0082
	.zero		2


//--------------------- .nv.info                  --------------------------
	.section	.nv.info,"",@"SHT_CUDA_INFO"
	.align	4


	//----- nvinfo : EIATTR_REGCOUNT
	.align		4
        /*0000*/ 	.byte	0x04, 0x2f
        /*0002*/ 	.short	(.L_1 - .L_0)
	.align		4
.L_0:
        /*0004*/ 	.word	index@(_ZN10layer_norm13ln_bwd_kernelINS_13Kernel_traitsIfffffjLj1024ELj1ELj4ELj1ELj16ENS_18Kernel_traits_baseILj1024EfffffjLj128EEEEELb1ELb1ELb1ELb1EEEvNS_9BwdParamsE)
        /*0008*/ 	.word	0x000000ff


	//----- nvinfo : EIATTR_FRAME_SIZE
	.align		4
.L_1:
        /*000c*/ 	.byte	0x04, 0x11
        /*000e*/ 	.short	(.L_3 - .L_2)
	.align		4
.L_2:
        /*0010*/ 	.word	index@(_ZN10layer_norm13ln_bwd_kernelINS_13Kernel_traitsIfffffjLj1024ELj1ELj4ELj1ELj16ENS_18Kernel_traits_baseILj1024EfffffjLj128EEEEELb1ELb1ELb1ELb1EEEvNS_9BwdParamsE)
        /*0014*/ 	.word	0x000000c0


	//----- nvinfo : EIATTR_REGCOUNT
	.align		4
.L_3:
        /*0018*/ 	.byte	0x04, 0x2f
        /*001a*/ 	.short	(.L_5 - .L_4)
	.align		4
.L_4:
        /*001c*/ 	.word	index@(_ZN10layer_norm22ln_bwd_finalize_kernelINS_22Kernel_traits_finalizeILj1024EfffffjLb1ELj1024ELj4ENS_18Kernel_traits_baseILj1024EfffffjLj1024EEEEELb1ELb1EEEvNS_9BwdParamsE)
        /*0020*/ 	.word	0x00000020


	//----- nvinfo : EIATTR_FRAME_SIZE
	.align		4
.L_5:
        /*0024*/ 	.byte	0x04, 0x11
        /*0026*/ 	.short	(.L_7 - .L_6)
	.align		4
.L_6:
        /*0028*/ 	.word	index@(_ZN10layer_norm22ln_bwd_finalize_kernelINS_22Kernel_traits_finalizeILj1024EfffffjLb1ELj1024ELj4ENS_18Kernel_traits_baseILj1024EfffffjLj1024EEEEELb1ELb1EEEvNS_9BwdParamsE)
        /*002c*/ 	.word	0x00000000


	//----- nvinfo : EIATTR_REGCOUNT
	.align		4
.L_7:
        /*0030*/ 	.byte	0x04, 0x2f
        /*0032*/ 	.short	(.L_9 - .L_8)
	.align		4
.L_8:
        /*0034*/ 	.word	index@(_ZN10layer_norm13ln_bwd_kernelINS_13Kernel_traitsIfffffjLj1024ELj1ELj4ELj1ELj16ENS_18Kernel_traits_baseILj1024EfffffjLj128EEEEELb1ELb1ELb1ELb0EEEvNS_9BwdParamsE)
        /*0038*/ 	.word	0x000000ff


	//----- nvinfo : EIATTR_FRAME_SIZE
	.align		4
.L_9:
        /*003c*/ 	.byte	0x04, 0x11
        /*003e*/ 	.short	(.L_11 - .L_10)
	.align		4
.L_10:
        /*0040*/ 	.word	index@(_ZN10layer_norm13ln_bwd_kernelINS_13Kernel_traitsIfffffjLj1024ELj1ELj4ELj1ELj16ENS_18Kernel_traits_baseILj1024EfffffjLj128EEEEELb1ELb1ELb1ELb0EEEvNS_9BwdParamsE)
        /*0044*/ 	.word	0x000000d0


	//----- nvinfo : EIATTR_REGCOUNT
	.align		4
.L_11:
        /*0048*/ 	.byte	0x04, 0x2f
        /*004a*/ 	.short	(.L_13 - .L_12)
	.align		4
.L_12:
        /*004c*/ 	.word	index@(_ZN10layer_norm22ln_bwd_finalize_kernelINS_22Kernel_traits_finalizeILj1024EfffffjLb1ELj1024ELj4ENS_18Kernel_traits_baseILj1024EfffffjLj1024EEEEELb1ELb0EEEvNS_9BwdParamsE)
        /*0050*/ 	.word	0x00000020


	//----- nvinfo : EIATTR_FRAME_SIZE
	.align		4
.L_13:
        /*0054*/ 	.byte	0x04, 0x11
        /*0056*/ 	.short	(.L_15 - .L_14)
	.align		4
.L_14:
        /*0058*/ 	.word	index@(_ZN10layer_norm22ln_bwd_finalize_kernelINS_22Kernel_traits_finalizeILj1024EfffffjLb1ELj1024ELj4ENS_18Kernel_traits_baseILj1024EfffffjLj1024EEEEELb1ELb0EEEvNS_9BwdParamsE)
        /*005c*/ 	.word	0x00000000


	//----- nvinfo : EIATTR_REGCOUNT
	.align		4
.L_15:
        /*0060*/ 	.byte	0x04, 0x2f
        /*0062*/ 	.short	(.L_17 - .L_16)
	.align		4
.L_16:
        /*0064*/ 	.word	index@(_ZN10layer_norm13ln_bwd_kernelINS_13Kernel_traitsIfffffjLj1024ELj1ELj4ELj1ELj16ENS_18Kernel_traits_baseILj1024EfffffjLj128EEEEELb1ELb1ELb0ELb1EEEvNS_9BwdParamsE)
        /*0068*/ 	.word	0x000000ff


	//----- nvinfo : EIATTR_FRAME_SIZE
	.align		4
.L_17:
        /*006c*/ 	.byte	0x04, 0x11
        /*006e*/ 	.short	(.L_19 - .L_18)
	.align		4
.L_18:
        /*0070*/ 	.word	index@(_ZN10layer_norm13ln_bwd_kernelINS_13Kernel_traitsIfffffjLj1024ELj1ELj4ELj1ELj16ENS_18Kernel_traits_baseILj1024EfffffjLj128EEEEELb1ELb1ELb0ELb1EEEvNS_9BwdParamsE)
        /*0074*/ 	.word	0x000001b0


	//----- nvinfo : EIATTR_REGCOUNT
	.align		4
.L_19:
        /*0078*/ 	.byte	0x04, 0x2f
        /*007a*/ 	.short	(.L_21 - .L_20)
	.align		4
.L_20:
        /*007c*/ 	.word	index@(_ZN10layer_norm13ln_bwd_kernelINS_13Kernel_traitsIfffffjLj1024ELj1ELj4ELj1ELj16ENS_18Kernel_traits_baseILj1024EfffffjLj128EEEEELb1ELb1ELb0ELb0EEEvNS_9BwdParamsE)
        /*0080*/ 	.word	0x000000ff


	//----- nvinfo : EIATTR_FRAME_SIZE
	.align		4
.L_21:
        /*0084*/ 	.byte	0x04, 0x11
        /*0086*/ 	.short	(.L_23 - .L_22)
	.align		4
.L_22:
        /*0088*/ 	.word	index@(_ZN10layer_norm13ln_bwd_kernelINS_13Kernel_traitsIfffffjLj1024ELj1ELj4ELj1ELj16ENS_18Kernel_traits_baseILj1024EfffffjLj128EEEEELb1ELb1ELb0ELb0EEEvNS_9BwdParamsE)
        /*008c*/ 	.word	0x00000098


	//----- nvinfo : EIATTR_REGCOUNT
	.align		4
.L_23:
        /*0090*/ 	.byte	0x04, 0x2f
        /*0092*/ 	.short	(.L_25 - .L_24)
	.align		4
.L_24:
        /*0094*/ 	.word	index@(_ZN10layer_norm13ln_bwd_kernelINS_13Kernel_traitsIfffffjLj1024ELj1ELj4ELj1ELj16ENS_18Kernel_traits_baseILj1024EfffffjLj128EEEEELb1ELb0ELb1ELb1EEEvNS_9BwdParamsE)
        /*0098*/ 	.word	0x000000fe


	//----- nvinfo : EIATTR_FRAME_SIZE
	.align		4
.L_25:
        /*009c*/ 	.byte	0x04, 0x11
        /*009e*/ 	.short	(.L_27 - .L_26)
	.align		4
.L_26:
        /*00a0*/ 	.word	index@(_ZN10layer_norm13ln_bwd_kernelINS_13Kernel_traitsIfffffjLj1024ELj1ELj4ELj1ELj16ENS_18Kernel_traits_baseILj1024EfffffjLj128EEEEELb1ELb0ELb1ELb1EEEvNS_9BwdParamsE)
        /*00a4*/ 	.word	0x00000000


	//----- nvinfo : EIATTR_REGCOUNT
	.align		4
.L_27:
        /*00a8*/ 	.byte	0x04, 0x2f
        /*00aa*/ 	.short	(.L_29 - .L_28)
	.align		4
.L_28:
        /*00ac*/ 	.word	index@(_ZN10layer_norm22ln_bwd_finalize_kernelINS_22Kernel_traits_finalizeILj1024EfffffjLb0ELj1024ELj4ENS_18Kernel_traits_baseILj1024EfffffjLj1024EEEEELb0ELb1EEEvNS_9BwdParamsE)
        /*00b0*/ 	.word	0x0000003f


	//----- nvinfo : EIATTR_FRAME_SIZE
	.align		4
.L_29:
        /*00b4*/ 	.byte	0x04, 0x11
        /*00b6*/ 	.short	(.L_31 - .L_30)
	.align		4
.L_30:
        /*00b8*/ 	.word	index@(_ZN10layer_norm22ln_bwd_finalize_kernelINS_22Kernel_traits_finalizeILj1024EfffffjLb0ELj1024ELj4ENS_18Kernel_traits_baseILj1024EfffffjLj1024EEEEELb0ELb1EEEvNS_9BwdParamsE)
        /*00bc*/ 	.word	0x00000000


	//----- nvinfo : EIATTR_REGCOUNT
	.align		4
.L_31:
        /*00c0*/ 	.byte	0x04, 0x2f
        /*00c2*/ 	.short	(.L_33 - .L_32)
	.align		4
.L_32:
        /*00c4*/ 	.word	index@(_ZN10layer_norm13ln_bwd_kernelINS_13Kernel_traitsIfffffjLj1024ELj1ELj4ELj1ELj16ENS_18Kernel_traits_baseILj1024EfffffjLj128EEEEELb1ELb0ELb1ELb0EEEvNS_9BwdParamsE)
        /*00c8*/ 	.word	0x000000f4


	//----- nvinfo : EIATTR_FRAME_SIZE
	.align		4
.L_33:
        /*00cc*/ 	.byte	0x04, 0x11
        /*00ce*/ 	.short	(.L_35 - .L_34)
	.align		4
.L_34:
        /*00d0*/ 	.word	index@(_ZN10layer_norm13ln_bwd_kernelINS_13Kernel_traitsIfffffjLj1024ELj1ELj4ELj1ELj16ENS_18Kernel_traits_baseILj1024EfffffjLj128EEEEELb1ELb0ELb1ELb0EEEvNS_9BwdParamsE)
        /*00d4*/ 	.word	0x00000000


	//----- nvinfo : EIATTR_REGCOUNT
	.align		4
.L_35:
        /*00d8*/ 	.byte	0x04, 0x2f
        /*00da*/ 	.short	(.L_37 - .L_36)
	.align		4
.L_36:
        /*00dc*/ 	.word	index@(_ZN10layer_norm22ln_bwd_finalize_kernelINS_22Kernel_traits_finalizeILj1024EfffffjLb0ELj1024ELj4ENS_18Kernel_traits_baseILj1024EfffffjLj1024EEEEELb0ELb0EEEvNS_9BwdParamsE)
        /*00e0*/ 	.word	0x0000003f


	//----- nvinfo : EIATTR_FRAME_SIZE
	.align		4
.L_37:
        /*00e4*/ 	.byte	0x04, 0x11
        /*00e6*/ 	.short	(.L_39 - .L_38)
	.align		4
.L_38:
        /*00e8*/ 	.word	index@(_ZN10layer_norm22ln_bwd_finalize_kernelINS_22Kernel_traits_finalizeILj1024EfffffjLb0ELj1024ELj4ENS_18Kernel_traits_baseILj1024EfffffjLj1024EEEEELb0ELb0EEEvNS_9BwdParamsE)
        /*00ec*/ 	.word	0x00000000


	//----- nvinfo : EIATTR_REGCOUNT
	.align		4
.L_39:
        /*00f0*/ 	.byte	0x04, 0x2f
        /*00f2*/ 	.short	(.L_41 - .L_40)
	.align		4
.L_40:
        /*00f4*/ 	.word	index@(_ZN10layer_norm13ln_bwd_kernelINS_13Kernel_traitsIfffffjLj1024ELj1ELj4ELj1ELj16ENS_18Kernel_traits_baseILj1024EfffffjLj128EEEEELb1ELb0ELb0ELb1EEEvNS_9BwdParamsE)
        /*00f8*/ 	.word	0x000000ff


	//----- nvinfo : EIATTR_FRAME_SIZE
	.align		4
.L_41:
        /*00fc*/ 	.byte	0x04, 0x11
        /*00fe*/ 	.short	(.L_43 - .L_42)
	.align		4
.L_42:
        /*0100*/ 	.word	index@(_ZN10layer_norm13ln_bwd_kernelINS_13Kernel_traitsIfffffjLj1024ELj1ELj4ELj1ELj16ENS_18Kernel_traits_baseILj1024EfffffjLj128EEEEELb1ELb0ELb0ELb1EEEvNS_9BwdParamsE)
        /*0104*/ 	.word	0x00000078


	//----- nvinfo : EIATTR_REGCOUNT
	.align		4
.L_43:
        /*0108*/ 	.byte	0x04, 0x2f
        /*010a*/ 	.short	(.L_45 - .L_44)
	.align		4
.L_44:
        /*010c*/ 	.word	index@(_ZN10layer_norm13ln_bwd_kernelINS_13Kernel_traitsIfffffjLj1024ELj1ELj4ELj1ELj16ENS_18Kernel_traits_baseILj1024EfffffjLj128EEEEELb1ELb0ELb0ELb0EEEvNS_9BwdParamsE)
        /*0110*/ 	.word	0x000000e6


	//----- nvinfo : EIATTR_FRAME_SIZE
	.align		4
.L_45:
        /*0114*/ 	.byte	0x04, 0x11
        /*0116*/ 	.short	(.L_47 - .L_46)
	.align		4
.L_46:
        /*0118*/ 	.word	index@(_ZN10layer_norm13ln_bwd_kernelINS_13Kernel_traitsIfffffjLj1024ELj1ELj4ELj1ELj16ENS_18Kernel_traits_baseILj1024EfffffjLj128EEEEELb1ELb0ELb0ELb0EEEvNS_9BwdParamsE)
        /*011c*/ 	.word	0x00000000


	//----- nvinfo : EIATTR_REGCOUNT
	.align		4
.L_47:
        /*0120*/ 	.byte	0x04, 0x2f
        /*0122*/ 	.short	(.L_49 - .L_48)
	.align		4
.L_48:
        /*0124*/ 	.word	index@(_ZN10layer_norm13ln_bwd_kernelINS_13Kernel_traitsIfffffjLj1024ELj1ELj4ELj1ELj16ENS_18Kernel_traits_baseILj1024EfffffjLj128EEEEELb0ELb1ELb1ELb1EEEvNS_9BwdParamsE)
        /*0128*/ 	.word	0x000000ff


	//----- nvinfo : EIATTR_FRAME_SIZE
	.align		4
.L_49:
        /*012c*/ 	.byte	0x04, 0x11
        /*012e*/ 	.short	(.L_51 - .L_50)
	.align		4
.L_50:
        /*0130*/ 	.word	index@(_ZN10layer_norm13ln_bwd_kernelINS_13Kernel_traitsIfffffjLj1024ELj1ELj4ELj1ELj16ENS_18Kernel_traits_baseILj1024EfffffjLj128EEEEELb0ELb1ELb1ELb1EEEvNS_9BwdParamsE)
        /*0134*/ 	.word	0x00000088


	//----- nvinfo : EIATTR_REGCOUNT
	.align		4
.L_51:
        /*0138*/ 	.byte	0x04, 0x2f
        /*013a*/ 	.short	(.L_53 - .L_52)
	.align		4
.L_52:
        /*013c*/ 	.word	index@(_ZN10layer_norm13ln_bwd_kernelINS_13Kernel_traitsIfffffjLj1024ELj1ELj4ELj1ELj16ENS_18Kernel_traits_baseILj1024EfffffjLj128EEEEELb0ELb1ELb1ELb0EEEvNS_9BwdParamsE)
        /*0140*/ 	.word	0x000000ff


	//----- nvinfo : EIATTR_FRAME_SIZE
	.align		4
.L_53:
        /*0144*/ 	.byte	0x04, 0x11
        /*0146*/ 	.short	(.L_55 - .L_54)
	.align		4
.L_54:
        /*0148*/ 	.word	index@(_ZN10layer_norm13ln_bwd_kernelINS_13Kernel_traitsIfffffjLj1024ELj1ELj4ELj1ELj16ENS_18Kernel_traits_baseILj1024EfffffjLj128EEEEELb0ELb1ELb1ELb0EEEvNS_9BwdParamsE)
        /*014c*/ 	.word	0x000000a0


	//----- nvinfo : EIATTR_REGCOUNT
	.align		4
.L_55:
        /*0150*/ 	.byte	0x04, 0x2f
        /*0152*/ 	.short	(.L_57 - .L_56)
	.align		4
.L_56:
        /*0154*/ 	.word	index@(_ZN10layer_norm13ln_bwd_kernelINS_13Kernel_traitsIfffffjLj1024ELj1ELj4ELj1ELj16ENS_18Kernel_traits_baseILj1024EfffffjLj128EEEEELb0ELb1ELb0ELb1EEEvNS_9BwdParamsE)
        /*0158*/ 	.word	0x000000ff


	//----- nvinfo : EIATTR_FRAME_SIZE
	.align		4
.L_57:
        /*015c*/ 	.byte	0x04, 0x11
        /*015e*/ 	.short	(.L_59 - .L_58)
	.align		4
.L_58:
        /*0160*/ 	.word	index@(_ZN10layer_norm13ln_bwd_kernelINS_13Kernel_traitsIfffffjLj1024ELj1ELj4ELj1ELj16ENS_18Kernel_traits_baseILj1024EfffffjLj128EEEEELb0ELb1ELb0ELb1EEEvNS_9BwdParamsE)
        /*0164*/ 	.word	0x00000180


	//----- nvinfo : EIATTR_REGCOUNT
	.align		4
.L_59:
        /*0168*/ 	.byte	0x04, 0x2f
        /*016a*/ 	.short	(.L_61 - .L_60)
	.align		4
.L_60:
        /*016c*/ 	.word	index@(_ZN10layer_norm13ln_bwd_kernelINS_13Kernel_traitsIfffffjLj1024ELj1ELj4ELj1ELj16ENS_18Kernel_traits_baseILj1024EfffffjLj128EEEEELb0ELb1ELb0ELb0EEEvNS_9BwdParamsE)
        /*0170*/ 	.word	0x000000ff


	//----- nvinfo : EIATTR_FRAME_SIZE
	.align		4
.L_61:
        /*0174*/ 	.byte	0x04, 0x11
        /*0176*/ 	.short	(.L_63 - .L_62)
	.align		4
.L_62:
        /*0178*/ 	.word	index@(_ZN10layer_norm13ln_bwd_kernelINS_13Kernel_traitsIfffffjLj1024ELj1ELj4ELj1ELj16ENS_18Kernel_traits_baseILj1024EfffffjLj128EEEEELb0ELb1ELb0ELb0EEEvNS_9BwdParamsE)
        /*017c*/ 	.word	0x00000070


	//----- nvinfo : EIATTR_REGCOUNT
	.align		4
.L_63:
        /*0180*/ 	.byte	0x04, 0x2f
        /*0182*/ 	.short	(.L_65 - .L_64)
	.align		4
.L_64:
        /*0184*/ 	.word	index@(_ZN10layer_norm13ln_bwd_kernelINS_13Kernel_traitsIfffffjLj1024ELj1ELj4ELj1ELj16ENS_18Kernel_traits_baseILj1024EfffffjLj128EEEEELb0ELb0ELb1ELb1EEEvNS_9BwdParamsE)
        /*0188*/ 	.word	0x000000f2


	//----- nvinfo : EIATTR_FRAME_SIZE
	.align		4
.L_65:
        /*018c*/ 	.byte	0x04, 0x11
        /*018e*/ 	.short	(.L_67 - .L_66)
	.align		4
.L_66:
        /*0190*/ 	.word	index@(_ZN10layer_norm13ln_bwd_kernelINS_13Kernel_traitsIfffffjLj1024ELj1ELj4ELj1ELj16ENS_18Kernel_traits_baseILj1024EfffffjLj128EEEEELb0ELb0ELb1ELb1EEEvNS_9BwdParamsE)
        /*0194*/ 	.word	0x00000000


	//----- nvinfo : EIATTR_REGCOUNT
	.align		4
.L_67:
        /*0198*/ 	.byte	0x04, 0x2f
        /*019a*/ 	.short	(.L_69 - .L_68)
	.align		4
.L_68:
        /*019c*/ 	.word	index@(_ZN10layer_norm13ln_bwd_kernelINS_13Kernel_traitsIfffffjLj1024ELj1ELj4ELj1ELj16ENS_18Kernel_traits_baseILj1024EfffffjLj128EEEEELb0ELb0ELb1ELb0EEEvNS_9BwdParamsE)
        /*01a0*/ 	.word	0x000000ec


	//----- nvinfo : EIATTR_FRAME_SIZE
	.align		4
.L_69:
        /*01a4*/ 	.byte	0x04, 0x11
        /*01a6*/ 	.short	(.L_71 - .L_70)
	.align		4
.L_70:
        /*01a8*/ 	.word	index@(_ZN10layer_norm13ln_bwd_kernelINS_13Kernel_traitsIfffffjLj1024ELj1ELj4ELj1ELj16ENS_18Kernel_traits_baseILj1024EfffffjLj128EEEEELb0ELb0ELb1ELb0EEEvNS_9BwdParamsE)
        /*01ac*/ 	.word	0x00000000


	//----- nvinfo : EIATTR_REGCOUNT
	.align		4
.L_71:
        /*01b0*/ 	.byte	0x04, 0x2f
        /*01b2*/ 	.short	(.L_73 - .L_72)
	.align		4
.L_72:
        /*01b4*/ 	.word	index@(_ZN10layer_norm13ln_bwd_kernelINS_13Kernel_traitsIfffffjLj1024ELj1ELj4ELj1ELj16ENS_18Kernel_traits_baseILj1024EfffffjLj128EEEEELb0ELb0ELb0ELb1EEEvNS_9BwdParamsE)
        /*01b8*/ 	.word	0x000000ff


	//----- nvinfo : EIATTR_FRAME_SIZE
	.align		4
.L_73:
        /*01bc*/ 	.byte	0x04, 0x11
        /*01be*/ 	.short	(.L_75 - .L_74)
	.align		4
.L_74:
        /*01c0*/ 	.word	index@(_ZN10layer_norm13ln_bwd_kernelINS_13Kernel_traitsIfffffjLj1024ELj1ELj4ELj1ELj16ENS_18Kernel_traits_baseILj1024EfffffjLj128EEEEELb0ELb0ELb0ELb1EEEvNS_9BwdParamsE)
        /*01c4*/ 	.word	0x00000048


	//----- nvinfo : EIATTR_REGCOUNT
	.align		4
.L_75:
        /*01c8*/ 	.byte	0x04, 0x2f
        /*01ca*/ 	.short	(.L_77 - .L_76)
	.align		4
.L_76:
        /*01cc*/ 	.word	index@(_ZN10layer_norm13ln_bwd_kernelINS_13Kernel_traitsIfffffjLj1024ELj1ELj4ELj1ELj16ENS_18Kernel_traits_baseILj1024EfffffjLj128EEEEELb0ELb0ELb0ELb0EEEvNS_9BwdParamsE)
        /*01d0*/ 	.word	0x000000e7


	//----- nvinfo : EIATTR_FRAME_SIZE
	.align		4
.L_77:
        /*01d4*/ 	.byte	0x04, 0x11
        /*01d6*/ 	.short	(.L_79 - .L_78)
	.align		4
.L_78:
        /*01d8*/ 	.word	index@(_ZN10layer_norm13ln_bwd_kernelINS_13Kernel_traitsIfffffjLj1024ELj1ELj4ELj1ELj16ENS_18Kernel_traits_baseILj1024EfffffjLj128EEEEELb0ELb0ELb0ELb0EEEvNS_9BwdParamsE)
        /*01dc*/ 	.word	0x00000000


	//----- nvinfo : EIATTR_REGCOUNT
	.align		4
.L_79:
        /*01e0*/ 	.byte	0x04, 0x2f
        /*01e2*/ 	.short	(.L_81 - .L_80)
	.align		4
.L_80:
        /*01e4*/ 	.word	index@(_ZN10layer_norm13ln_bwd_kernelINS_13Kernel_traitsI6__halfffffjLj1024ELj1ELj4ELj1ELj16ENS_18Kernel_traits_baseILj1024ES2_ffffjLj128EEEEELb1ELb1ELb1ELb1EEEvNS_9BwdParamsE)
        /*01e8*/ 	.word	0x000000ff


	//----- nvinfo : EIATTR_FRAME_SIZE
	.align		4
.L_81:
        /*01ec*/ 	.byte	0x04, 0x11
        /*01ee*/ 	.short	(.L_83 - .L_82)
	.align		4
.L_82:
        /*01f0*/ 	.word	index@(_ZN10layer_norm13ln_bwd_kernelINS_13Kernel_traitsI6__halfffffjLj1024ELj1ELj4ELj1ELj16ENS_18Kernel_traits_baseILj1024ES2_ffffjLj128EEEEELb1ELb1ELb1ELb1EEEvNS_9BwdParamsE)
        /*01f4*/ 	.word	0x00000038


	//----- nvinfo : EIATTR_REGCOUNT
	.align		4
.L_83:
        /*01f8*/ 	.byte	0x04, 0x2f
        /*01fa*/ 	.short	(.L_85 - .L_84)
	.align		4
.L_84:
        /*01fc*/ 	.word	index@(_ZN10layer_norm22ln_bwd_finalize_kernelINS_22Kernel_traits_finalizeILj1024E6__halfffffjLb1ELj1024ELj4ENS_18Kernel_traits_baseILj1024ES2_ffffjLj1024EEEEELb1ELb1EEEvNS_9BwdParamsE)
        /*0200*/ 	.word	0x00000020


	//----- nvinfo : EIATTR_FRAME_SIZE
	.align		4
.L_85:
        /*0204*/ 	.byte	0x04, 0x11
        /*0206*/ 	.short	(.L_87 - .L_86)
	.align		4
.L_86:
        /*0208*/ 	.word	index@(_ZN10layer_norm22ln_bwd_finalize_kernelINS_22Kernel_traits_finalizeILj1024E6__halfffffjLb1ELj1024ELj4ENS_18Kernel_traits_baseILj1024ES2_ffffjLj1024EEEEELb1ELb1EEEvNS_9BwdParamsE)
        /*020c*/ 	.word	0x00000000


	//----- nvinfo : EIATTR_REGCOUNT
	.align		4
.L_87:
        /*0210*/ 	.byte	0x04, 0x2f
        /*0212*/ 	.short	(.L_89 - .L_88)
	.align		4
.L_88:
        /*0214*/ 	.word	index@(_ZN10layer_norm13ln_bwd_kernelINS_13Kernel_traitsI6__halfffffjLj1024ELj1ELj4ELj1ELj16ENS_18Kernel_traits_baseILj1024ES2_ffffjLj128EEEEELb1ELb1ELb1ELb0EEEvNS_9BwdParamsE)
        /*0218*/ 	.word	0x000000ff


	//----- nvinfo : EIATTR_FRAME_SIZE
	.align		4
.L_89:
        /*021c*/ 	.byte	0x04, 0x11
        /*021e*/ 	.short	(.L_91 - .L_90)
	.align		4
.L_90:
        /*0220*/ 	.word	index@(_ZN10layer_norm13ln_bwd_kernelINS_13Kernel_traitsI6__halfffffjLj1024ELj1ELj4ELj1ELj16ENS_18Kernel_traits_baseILj1024ES2_ffffjLj128EEEEELb1ELb1ELb1ELb0EEEvNS_9BwdParamsE)
        /*0224*/ 	.word	0x00000048


	//----- nvinfo : EIATTR_REGCOUNT
	.align		4
.L_91:
        /*0228*/ 	.byte	0x04, 0x2f
        /*022a*/ 	.short	(.L_93 - .L_92)
	.align		4
.L_92:
        /*022c*/ 	.word	index@(_ZN10layer_norm22ln_bwd_finalize_kernelINS_22Kernel_traits_finalizeILj1024E6__halfffffjLb1ELj1024ELj4ENS_18Kernel_traits_baseILj1024ES2_ffffjLj1024EEEEELb1ELb0EEEvNS_9BwdParamsE)
        /*0230*/ 	.word	0x00000020


	//----- nvinfo : EIATTR_FRAME_SIZE
	.align		4
.L_93:
        /*0234*/ 	.byte	0x04, 0x11
        /*0236*/ 	.short	(.L_95 - .L_94)
	.align		4
.L_94:
        /*0238*/ 	.word	index@(_ZN10layer_norm22ln_bwd_finalize_kernelINS_22Kernel_traits_finalizeILj1024E6__halfffffjLb1ELj1024ELj4ENS_18Kernel_traits_baseILj1024ES2_ffffjLj1024EEEEELb1ELb0EEEvNS_9BwdParamsE)
        /*023c*/ 	.word	0x00000000


	//----- nvinfo : EIATTR_REGCOUNT
	.align		4
.L_95:
        /*0240*/ 	.byte	0x04, 0x2f
        /*0242*/ 	.short	(.L_97 - .L_96)
	.align		4
.L_96:
        /*0244*/ 	.word	index@(_ZN10layer_norm13ln_bwd_kernelINS_13Kernel_traitsI6__halfffffjLj1024ELj1ELj4ELj1ELj16ENS_18Kernel_traits_baseILj1024ES2_ffffjLj128EEEEELb1ELb1ELb0ELb1EEEvNS_9BwdParamsE)
        /*0248*/ 	.word	0x000000ff


	//----- nvinfo : EIATTR_FRAME_SIZE
	.align		4
.L_97:
        /*024c*/ 	.byte	0x04, 0x11
        /*024e*/ 	.short	(.L_99 - .L_98)
	.align		4
.L_98:
        /*0250*/ 	.word	index@(_ZN10layer_norm13ln_bwd_kernelINS_13Kernel_traitsI6__halfffffjLj1024ELj1ELj4ELj1ELj16ENS_18Kernel_traits_baseILj1024ES2_ffffjLj128EEEEELb1ELb1ELb0ELb1EEEvNS_9BwdParamsE)
        /*0254*/ 	.word	0x00000118


	//----- nvinfo : EIATTR_REGCOUNT
	.align		4
.L_99:
        /*0258*/ 	.byte	0x04, 0x2f
        /*025a*/ 	.short	(.L_101 - .L_100)
	.align		4
.L_100:
        /*025c*/ 	.word	index@(_ZN10layer_norm13ln_bwd_kernelINS_13Kernel_traitsI6__halfffffjLj1024ELj1ELj4ELj1ELj16ENS_18Kernel_traits_baseILj1024ES2_ffffjLj128EEEEELb1ELb1ELb0ELb0EEEvNS_9BwdParamsE)
        /*0260*/ 	.word	0x000000ff


	//----- nvinfo : EIATTR_FRAME_SIZE
	.align		4
.L_101:
        /*0264*/ 	.byte	0x04, 0x11
        /*0266*/ 	.short	(.L_103 - .L_102)
	.align		4
.L_102:
        /*0268*/ 	.word	index@(_ZN10layer_norm13ln_bwd_kernelINS_13Kernel_traitsI6__halfffffjLj1024ELj1ELj4ELj1ELj16ENS_18Kernel_traits_baseILj1024ES2_ffffjLj128EEEEELb1ELb1ELb0ELb0EEEvNS_9BwdParamsE)
        /*026c*/ 	.word	0x00000010


	//----- nvinfo : EIATTR_REGCOUNT
	.align		4
.L_103:
        /*0270*/ 	.byte	0x04, 0x2f
        /*0272*/ 	.short	(.L_105 - .L_104)
	.align		4
.L_104:
        /*0274*/ 	.word	index@(_ZN10layer_norm13ln_bwd_kernelINS_13Kernel_traitsI6__halfffffjLj1024ELj1ELj4ELj1ELj16ENS_18Kernel_traits_baseILj1024ES2_ffffjLj128EEEEELb1ELb0ELb1ELb1EEEvNS_9BwdParamsE)
        /*0278*/ 	.word	0x000000f8


	//----- nvinfo : EIATTR_FRAME_SIZE
	.align		4
.L_105:
        /*027c*/ 	.byte	0x04, 0x11
        /*027e*/ 	.short	(.L_107 - .L_106)
	.align		4
.L_106:
        /*0280*/ 	.word	index@(_ZN10layer_norm13ln_bwd_kernelINS_13Kernel_traitsI6__halfffffjLj1024ELj1ELj4ELj1ELj16ENS_18Kernel_traits_baseILj1024ES2_ffffjLj128EEEEELb1ELb0ELb1ELb1EEEvNS_9BwdParamsE)
        /*0284*/ 	.word	0x00000000


	//----- nvinfo : EIATTR_REGCOUNT
	.align		4
.L_107:
        /*0288*/ 	.byte	0x04, 0x2f
        /*028a*/ 	.short	(.L_109 - .L_108)
	.align		4
.L_108:
        /*028c*/ 	.word	index@(_ZN10layer_norm22ln_bwd_finalize_kernelINS_22Kernel_traits_finalizeILj1024E6__halfffffjLb0ELj1024ELj4ENS_18Kernel_traits_baseILj1024ES2_ffffjLj1024EEEEELb0ELb1EEEvNS_9BwdParamsE)
        /*0290*/ 	.word	0x0000003f


	//----- nvinfo : EIATTR_FRAME_SIZE
	.align		4
.L_109:
        /*0294*/ 	.byte	0x04, 0x11
        /*0296*/ 	.short	(.L_111 - .L_110)
	.align		4
.L_110:
        /*0298*/ 	.word	index@(_ZN10layer_norm22ln_bwd_finalize_kernelINS_22Kernel_traits_finalizeILj1024E6__halfffffjLb0ELj1024ELj4ENS_18Kernel_traits_baseILj1024ES2_ffffjLj1024EEEEELb0ELb1EEEvNS_9BwdParamsE)
        /*029c*/ 	.word	0x00000000


	//----- nvinfo : EIATTR_REGCOUNT
	.align		4
.L_111:
        /*02a0*/ 	.byte	0x04, 0x2f
        /*02a2*/ 	.short	(.L_113 - .L_112)
	.align		4
.L_112:
        /*02a4*/ 	.word	index@(_ZN10layer_norm13ln_bwd_kernelINS_13Kernel_traitsI6__halfffffjLj1024ELj1ELj4ELj1ELj16ENS_18Kernel_traits_baseILj1024ES2_ffffjLj128EEEEELb1ELb0ELb1ELb0EEEvNS_9BwdParamsE)
        /*02a8*/ 	.word	0x000000ef


	//----- nvinfo : EIATTR_FRAME_SIZE
	.align		4
.L_113:
        /*02ac*/ 	.byte	0x04, 0x11
        /*02ae*/ 	.short	(.L_115 - .L_114)
	.align		4
.L_114:
        /*02b0*/ 	.word	index@(_ZN10layer_norm13ln_bwd_kernelINS_13Kernel_traitsI6__halfffffjLj1024ELj1ELj4ELj1ELj16ENS_18Kernel_traits_baseILj1024ES2_ffffjLj128EEEEELb1ELb0ELb1ELb0EEEvNS_9BwdParamsE)
        /*02b4*/ 	.word	0x00000000


	//----- nvinfo : EIATTR_REGCOUNT
	.align		4
.L_115:
        /*02b8*/ 	.byte	0x04, 0x2f
        /*02ba*/ 	.short	(.L_117 - .L_116)
	.align		4
.L_116:
        /*02bc*/ 	.word	index@(_ZN10layer_norm22ln_bwd_finalize_kernelINS_22Kernel_traits_finalizeILj1024E6__halfffffjLb0ELj1024ELj4ENS_18Kernel_traits_baseILj1024ES2_ffffjLj1024EEEEELb0ELb0EEEvNS_9BwdParamsE)
        /*02c0*/ 	.word	0x0000003f


	//----- nvinfo : EIATTR_FRAME_SIZE
	.align		4
.L_117:
        /*02c4*/ 	.byte	0x04, 0x11
        /*02c6*/ 	.short	(.L_119 - .L_118)
	.align		4
.L_118:
        /*02c8*/ 	.word	index@(_ZN10layer_norm22ln_bwd_finalize_kernelINS_22Kernel_traits_finalizeILj1024E6__halfffffjLb0ELj1024ELj4ENS_18Kernel_traits_baseILj1024ES2_ffffjLj1024EEEEELb0ELb0EEEvNS_9BwdParamsE)
        /*02cc*/ 	.word	0x00000000


	//----- nvinfo : EIATTR_REGCOUNT
	.align		4
.L_119:
        /*02d0*/ 	.byte	0x04, 0x2f
        /*02d2*/ 	.short	(.L_121 - .L_120)
	.align		4
.L_120:
        /*02d4*/ 	.word	index@(_ZN10layer_norm13ln_bwd_kernelINS_13Kernel_traitsI6__halfffffjLj1024ELj1ELj4ELj1ELj16ENS_18Kernel_traits_baseILj1024ES2_ffffjLj128EEEEELb1ELb0ELb0ELb1EEEvNS_9BwdParamsE)
        /*02d8*/ 	.word	0x000000ff


	//----- nvinfo : EIATTR_FRAME_SIZE
	.align		4
.L_121:
        /*02dc*/ 	.byte	0x04, 0x11
        /*02de*/ 	.short	(.L_123 - .L_122)
	.align		4
.L_122:
        /*02e0*/ 	.word	index@(_ZN10layer_norm13ln_bwd_kernelINS_13Kernel_traitsI6__halfffffjLj1024ELj1ELj4ELj1ELj16ENS_18Kernel_traits_baseILj1024ES2_ffffjLj128EEEEELb1ELb0ELb0ELb1EEEvNS_9BwdParamsE)
        /*02e4*/ 	.word	0x00000038


	//----- nvinfo : EIATTR_REGCOUNT
	.align		4
.L_123:
        /*02e8*/ 	.byte	0x04, 0x2f
        /*02ea*/ 	.short	(.L_125 - .L_124)
	.align		4
.L_124:
        /*02ec*/ 	.word	index@(_ZN10layer_norm13ln_bwd_kernelINS_13Kernel_traitsI6__halfffffjLj1024ELj1ELj4ELj1ELj16ENS_18Kernel_traits_baseILj1024ES2_ffffjLj128EEEEELb1ELb0ELb0ELb0EEEvNS_9BwdParamsE)
        /*02f0*/ 	.word	0x000000d6


	//----- nvinfo : EIATTR_FRAME_SIZE
	.align		4
.L_125:
        /*02f4*/ 	.byte	0x04, 0x11
        /*02f6*/ 	.short	(.L_127 - .L_126)
	.align		4
.L_126:
        /*02f8*/ 	.word	index@(_ZN10layer_norm13ln_bwd_kernelINS_13Kernel_traitsI6__halfffffjLj1024ELj1ELj4ELj1ELj16ENS_18Kernel_traits_baseILj1024ES2_ffffjLj128EEEEELb1ELb0ELb0ELb0EEEvNS_9BwdParamsE)
        /*02fc*/ 	.word	0x00000000


	//----- nvinfo : EIATTR_REGCOUNT
	.align		4
.L_127:
        /*0300*/ 	.byte	0x04, 0x2f
        /*0302*/ 	.short	(.L_129 - .L_128)
	.align		4
.L_128:
        /*0304*/ 	.word	index@(_ZN10layer_norm13ln_bwd_kernelINS_13Kernel_traitsI6__halfffffjLj1024ELj1ELj4ELj1ELj16ENS_18Kernel_traits_baseILj1024ES2_ffffjLj128EEEEELb0ELb1ELb1ELb1EEEvNS_9BwdParamsE)
        /*0308*/ 	.word	0x000000ff


	//----- nvinfo : EIATTR_FRAME_SIZE
	.align		4
.L_129:
        /*030c*/ 	.byte	0x04, 0x11
        /*030e*/ 	.short	(.L_131 - .L_130)
	.align		4
.L_130:
        /*0310*/ 	.word	index@(_ZN10layer_norm13ln_bwd_kernelINS_13Kernel_traitsI6__halfffffjLj1024ELj1ELj4ELj1ELj16ENS_18Kernel_traits_baseILj1024ES2_ffffjLj128EEEEELb0ELb1ELb1ELb1EEEvNS_9BwdParamsE)
        /*0314*/ 	.word	0x00000008


	//----- nvinfo : EIATTR_REGCOUNT
	.align		4
.L_131:
        /*0318*/ 	.byte	0x04, 0x2f
        /*031a*/ 	.short	(.L_133 - .L_132)
	.align		4
.L_132:
        /*031c*/ 	.word	index@(_ZN10layer_norm13ln_bwd_kernelINS_13Kernel_traitsI6__halfffffjLj1024ELj1ELj4ELj1ELj16ENS_18Kernel_traits_baseILj1024ES2_ffffjLj128EEEEELb0ELb1ELb1ELb0EEEvNS_9BwdParamsE)
        /*0320*/ 	.word	0x000000ff


	//----- nvinfo : EIATTR_FRAME_SIZE
	.align		4
.L_133:
        /*0324*/ 	.byte	0x04, 0x11
        /*0326*/ 	.short	(.L_135 - .L_134)
	.align		4
.L_134:
        /*0328*/ 	.word	index@(_ZN10layer_norm13ln_bwd_kernelINS_13Kernel_traitsI6__halfffffjLj1024ELj1ELj4ELj1ELj16ENS_18Kernel_traits_baseILj1024ES2_ffffjLj128EEEEELb0ELb1ELb1ELb0EEEvNS_9BwdParamsE)
        /*032c*/ 	.word	0x00000018


	//----- nvinfo : EIATTR_REGCOUNT
	.align		4
.L_135:
        /*0330*/ 	.byte	0x04, 0x2f
        /*0332*/ 	.short	(.L_137 - .L_136)
	.align		4
.L_136:
        /*0334*/ 	.word	index@(_ZN10layer_norm13ln_bwd_kernelINS_13Kernel_traitsI6__halfffffjLj1024ELj1ELj4ELj1ELj16ENS_18Kernel_traits_baseILj1024ES2_ffffjLj128EEEEELb0ELb1ELb0ELb1EEEvNS_9BwdParamsE)
        /*0338*/ 	.word	0x000000ff


	//----- nvinfo : EIATTR_FRAME_SIZE
	.align		4
.L_137:
        /*033c*/ 	.byte	0x04, 0x11
        /*033e*/ 	.short	(.L_139 - .L_138)
	.align		4
.L_138:
        /*0340*/ 	.word	index@(_ZN10layer_norm13ln_bwd_kernelINS_13Kernel_traitsI6__halfffffjLj1024ELj1ELj4ELj1ELj16ENS_18Kernel_traits_baseILj1024ES2_ffffjLj128EEEEELb0ELb1ELb0ELb1EEEvNS_9BwdParamsE)
        /*0344*/ 	.word	0x000000f8


	//----- nvinfo : EIATTR_REGCOUNT
	.align		4
.L_139:
        /*0348*/ 	.byte	0x04, 0x2f
        /*034a*/ 	.short	(.L_141 - .L_140)
	.align		4
.L_140:
        /*034c*/ 	.word	index@(_ZN10layer_norm13ln_bwd_kernelINS_13Kernel_traitsI6__halfffffjLj1024ELj1ELj4ELj1ELj16ENS_18Kernel_traits_baseILj1024ES2_ffffjLj128EEEEELb0ELb1ELb0ELb0EEEvNS_9BwdParamsE)
        /*0350*/ 	.word	0x000000ff


	//----- nvinfo : EIATTR_FRAME_SIZE
	.align		4
.L_141:
        /*0354*/ 	.byte	0x04, 0x11
        /*0356*/ 	.short	(.L_143 - .L_142)
	.align		4
.L_142:
        /*0358*/ 	.word	index@(_ZN10layer_norm13ln_bwd_kernelINS_13Kernel_traitsI6__halfffffjLj1024ELj1ELj4ELj1ELj16ENS_18Kernel_traits_baseILj1024ES2_ffffjLj128EEEEELb0ELb1ELb0ELb0EEEvNS_9BwdParamsE)
        /*035c*/ 	.word	0x00000000


	//----- nvinfo : EIATTR_REGCOUNT
	.align		4
.L_143:
        /*0360*/ 	.byte	0x04, 0x2f
        /*0362*/ 	.short	(.L_145 - .L_144)
	.align		4
.L_144:
        /*0364*/ 	.word	index@(_ZN10layer_norm13ln_bwd_kernelINS_13Kernel_traitsI6__halfffffjLj1024ELj1ELj4ELj1ELj16ENS_18Kernel_traits_baseILj1024ES2_ffffjLj128EEEEELb0ELb0ELb1ELb1EEEvNS_9BwdParamsE)
        /*0368*/ 	.word	0x000000ee


	//----- nvinfo : EIATTR_FRAME_SIZE
	.align		4
.L_145:
        /*036c*/ 	.byte	0x04, 0x11
        /*036e*/ 	.short	(.L_147 - .L_146)
	.align		4
.L_146:
        /*0370*/ 	.word	index@(_ZN10layer_norm13ln_bwd_kernelINS_13Kernel_traitsI6__halfffffjLj1024ELj1ELj4ELj1ELj16ENS_18Kernel_traits_baseILj1024ES2_ffffjLj128EEEEELb0ELb0ELb1ELb1EEEvNS_9BwdParamsE)
        /*0374*/ 	.word	0x00000000


	//----- nvinfo : EIATTR_REGCOUNT
	.align		4
.L_147:
        /*0378*/ 	.byte	0x04, 0x2f
        /*037a*/ 	.short	(.L_149 - .L_148)
	.align		4
.L_148:
        /*037c*/ 	.word	index@(_ZN10layer_norm13ln_bwd_kernelINS_13Kernel_traitsI6__halfffffjLj1024ELj1ELj4ELj1ELj16ENS_18Kernel_traits_baseILj1024ES2_ffffjLj128EEEEELb0ELb0ELb1ELb0EEEvNS_9BwdParamsE)
        /*0380*/ 	.word	0x000000d6


	//----- nvinfo : EIATTR_FRAME_SIZE
	.align		4
.L_149:
        /*0384*/ 	.byte	0x04, 0x11
        /*0386*/ 	.short	(.L_151 - .L_150)
	.align		4
.L_150:
        /*0388*/ 	.word	index@(_ZN10layer_norm13ln_bwd_kernelINS_13Kernel_traitsI6__halfffffjLj1024ELj1ELj4ELj1ELj16ENS_18Kernel_traits_baseILj1024ES2_ffffjLj128EEEEELb0ELb0ELb1ELb0EEEvNS_9BwdParamsE)
        /*038c*/ 	.word	0x00000000


	//----- nvinfo : EIATTR_REGCOUNT
	.align		4
.L_151:
        /*0390*/ 	.byte	0x04, 0x2f
        /*0392*/ 	.short	(.L_153 - .L_152)
	.align		4
.L_152:
        /*0394*/ 	.word	index@(_ZN10layer_norm13ln_bwd_kernelINS_13Kernel_traitsI6__halfffffjLj1024ELj1ELj4ELj1ELj16ENS_18Kernel_traits_baseILj1024ES2_ffffjLj128EEEEELb0ELb0ELb0ELb1EEEvNS_9BwdParamsE)
        /*0398*/ 	.word	0x000000ff


	//----- nvinfo : EIATTR_FRAME_SIZE
	.align		4
.L_153:
        /*039c*/ 	.byte	0x04, 0x11
        /*039e*/ 	.short	(.L_155 - .L_154)
	.align		4
.L_154:
        /*03a0*/ 	.word	index@(_ZN10layer_norm13ln_bwd_kernelINS_13Kernel_traitsI6__halfffffjLj1024ELj1ELj4ELj1ELj16ENS_18Kernel_traits_baseILj1024ES2_ffffjLj128EEEEELb0ELb0ELb0ELb1EEEvNS_9BwdParamsE)
        /*03a4*/ 	.word	0x00000008


	//----- nvinfo : EIATTR_REGCOUNT
	.align		4
.L_155:
        /*03a8*/ 	.byte	0x04, 0x2f
        /*03aa*/ 	.short	(.L_157 - .L_156)
	.align		4
.L_156:
        /*03ac*/ 	.word	index@(_ZN10layer_norm13ln_bwd_kernelINS_13Kernel_traitsI6__halfffffjLj1024ELj1ELj4ELj1ELj16ENS_18Kernel_traits_baseILj1024ES2_ffffjLj128EEEEELb0ELb0ELb0ELb0EEEvNS_9BwdParamsE)
        /*03b0*/ 	.word	0x000000d5


	//----- nvinfo : EIATTR_FRAME_SIZE
	.align		4
.L_157:
        /*03b4*/ 	.byte	0x04, 0x11
        /*03b6*/ 	.short	(.L_159 - .L_158)
	.align		4
.L_158:
        /*03b8*/ 	.word	index@(_ZN10layer_norm13ln_bwd_kernelINS_13Kernel_traitsI6__halfffffjLj1024ELj1ELj4ELj1ELj16ENS_18Kernel_traits_baseILj1024ES2_ffffjLj128EEEEELb0ELb0ELb0ELb0EEEvNS_9BwdParamsE)
        /*03bc*/ 	.word	0x00000000


	//----- nvinfo : EIATTR_REGCOUNT
	.align		4
.L_159:
        /*03c0*/ 	.byte	0x04, 0x2f
        /*03c2*/ 	.short	(.L_161 - .L_160)
	.align		4
.L_160:
        /*03c4*/ 	.word	index@(_ZN10layer_norm13ln_bwd_kernelINS_13Kernel_traitsIf6__halffS2_fjLj1024ELj1ELj4ELj1ELj16ENS_18Kernel_traits_baseILj1024EfS2_fS2_fjLj128EEEEELb1ELb1ELb1ELb1EEEvNS_9BwdParamsE)
        /*03c8*/ 	.word	0x000000ff


	//----- nvinfo : EIATTR_FRAME_SIZE
	.align		4
.L_161:
        /*03cc*/ 	.byte	0x04, 0x11
        /*03ce*/ 	.short	(.L_163 - .L_162)
	.align		4
.L_162:
        /*03d0*/ 	.word	index@(_ZN10layer_norm13ln_bwd_kernelINS_13Kernel_traitsIf6__halffS2_fjLj1024ELj1ELj4ELj1ELj16ENS_18Kernel_traits_baseILj1024EfS2_fS2_fjLj128EEEEELb1ELb1ELb1ELb1EEEvNS_9BwdParamsE)
        /*03d4*/ 	.word	0x000000d8


	//----- nvinfo : EIATTR_REGCOUNT
	.align		4
.L_163:
        /*03d8*/ 	.byte	0x04, 0x2f
        /*03da*/ 	.short	(.L_165 - .L_164)
	.align		4
.L_164:
        /*03dc*/ 	.word	index@(_ZN10layer_norm22ln_bwd_finalize_kernelINS_22Kernel_traits_finalizeILj1024Ef6__halffS2_fjLb1ELj1024ELj4ENS_18Kernel_traits_baseILj1024EfS2_fS2_fjLj1024EEEEELb1ELb1EEEvNS_9BwdParamsE)
        /*03e0*/ 	.word	0x00000020


	//----- nvinfo : EIATTR_FRAME_SIZE
	.align		4
.L_165:
        /*03e4*/ 	.byte	0x04, 0x11
        /*03e6*/ 	.short	(.L_167 - .L_166)
	.align		4
.L_166:
        /*03e8*/ 	.word	index@(_ZN10layer_norm22ln_bwd_finalize_kernelINS_22Kernel_traits_finalizeILj1024Ef6__halffS2_fjLb1ELj1024ELj4ENS_18Kernel_traits_baseILj1024EfS2_fS2_fjLj1024EEEEELb1ELb1EEEvNS_9BwdParamsE)
        /*03ec*/ 	.word	0x00000000


	//----- nvinfo : EIATTR_REGCOUNT
	.align		4
.L_167:
        /*03f0*/ 	.byte	0x04, 0x2f
        /*03f2*/ 	.short	(.L_169 - .L_168)
	.align		4
.L_168:
        /*03f4*/ 	.word	index@(_ZN10layer_norm13ln_bwd_kernelINS_13Kernel_traitsIf6__halffS2_fjLj1024ELj1ELj4ELj1ELj16ENS_18Kernel_traits_baseILj1024EfS2_fS2_fjLj128EEEEELb1ELb1ELb1ELb0EEEvNS_9BwdParamsE)
        /*03f8*/ 	.word	0x000000ff


	//----- nvinfo : EIATTR_FRAME_SIZE
	.align		4
.L_169:
        /*03fc*/ 	.byte	0x04, 0x11
        /*03fe*/ 	.short	(.L_171 - .L_170)
	.align		4
.L_170:
        /*0400*/ 	.word	index@(_ZN10layer_norm13ln_bwd_kernelINS_13Kernel_traitsIf6__halffS2_fjLj1024ELj1ELj4ELj1ELj16ENS_18Kernel_traits_baseILj1024EfS2_fS2_fjLj128EEEEELb1ELb1ELb1ELb0EEEvNS_9BwdParamsE)
        /*0404*/ 	.word	0x000000e0


	//----- nvinfo : EIATTR_REGCOUNT
	.align		4
.L_171:
        /*0408*/ 	.byte	0x04, 0x2f
        /*040a*/ 	.short	(.L_173 - .L_172)
	.align		4
.L_172:
        /*040c*/ 	.word	index@(_ZN10layer_norm22ln_bwd_finalize_kernelINS_22Kernel_traits_finalizeILj1024Ef6__halffS2_fjLb1ELj1024ELj4ENS_18Kernel_traits_baseILj1024EfS2_fS2_fjLj1024EEEEELb1ELb0EEEvNS_9BwdParamsE)
        /*0410*/ 	.word	0x00000020


	//----- nvinfo : EIATTR_FRAME_SIZE
	.align		4
.L_173:
        /*0414*/ 	.byte	0x04, 0x11
        /*0416*/ 	.short	(.L_175 - .L_174)
	.align		4
.L_174:
        /*0418*/ 	.word	index@(_ZN10layer_norm22ln_bwd_finalize_kernelINS_22Kernel_traits_finalizeILj1024Ef6__halffS2_fjLb1ELj1024ELj4ENS_18Kernel_traits_baseILj1024EfS2_fS2_fjLj1024EEEEELb1ELb0EEEvNS_9BwdParamsE)
        /*041c*/ 	.word	0x00000000


	//----- nvinfo : EIATTR_REGCOUNT
	.align		4
.L_175:
        /*0420*/ 	.byte	0x04, 0x2f
        /*0422*/ 	.short	(.L_177 - .L_176)
	.align		4
.L_176:
        /*0424*/ 	.word	index@(_ZN10layer_norm13ln_bwd_kernelINS_13Kernel_traitsIf6__halffS2_fjLj1024ELj1ELj4ELj1ELj16ENS_18Kernel_traits_baseILj1024EfS2_fS2_fjLj128EEEEELb1ELb1ELb0ELb1EEEvNS_9BwdParamsE)
        /*0428*/ 	.word	0x000000ff


	//----- nvinfo : EIATTR_FRAME_SIZE
	.align		4
.L_177:
        /*042c*/ 	.byte	0x04, 0x11
        /*042e*/ 	.short	(.L_179 - .L_178)
	.align		4
.L_178:
        /*0430*/ 	.word	index@(_ZN10layer_norm13ln_bwd_kernelINS_13Kernel_traitsIf6__halffS2_fjLj1024ELj1ELj4ELj1ELj16ENS_18Kernel_traits_baseILj1024EfS2_fS2_fjLj128EEEEELb1ELb1ELb0ELb1EEEvNS_9BwdParamsE)
        /*0434*/ 	.word	0x000000b0


	//----- nvinfo : EIATTR_REGCOUNT
	.align		4
.L_179:
        /*0438*/ 	.byte	0x04, 0x2f
        /*043a*/ 	.short	(.L_181 - .L_180)
	.align		4
.L_180:
        /*043c*/ 	.word	index@(_ZN10layer_norm13ln_bwd_kernelINS_13Kernel_traitsIf6__halffS2_fjLj1024ELj1ELj4ELj1ELj16ENS_18Kernel_traits_baseILj1024EfS2_fS2_fjLj128EEEEELb1ELb1ELb0ELb0EEEvNS_9BwdParamsE)
        /*0440*/ 	.word	0x000000ff


	//----- nvinfo : EIATTR_FRAME_SIZE
	.align		4
.L_181:
        /*0444*/ 	.byte	0x04, 0x11
        /*0446*/ 	.short	(.L_183 - .L_182)
	.align		4
.L_182:
        /*0448*/ 	.word	index@(_ZN10layer_norm13ln_bwd_kernelINS_13Kernel_traitsIf6__halffS2_fjLj1024ELj1ELj4ELj1ELj16ENS_18Kernel_traits_baseILj1024EfS2_fS2_fjLj128EEEEELb1ELb1ELb0ELb0EEEvNS_9BwdParamsE)
        /*044c*/ 	.word	0x000000b8


	//----- nvinfo : EIATTR_REGCOUNT
	.align		4
.L_183:
        /*0450*/ 	.byte	0x04, 0x2f
        /*0452*/ 	.short	(.L_185 - .L_184)
	.align		4
.L_184:
        /*0454*/ 	.word	index@(_ZN10layer_norm13ln_bwd_kernelINS_13Kernel_traitsIf6__halffS2_fjLj1024ELj1ELj4ELj1ELj16ENS_18Kernel_traits_baseILj1024EfS2_fS2_fjLj128EEEEELb1ELb0ELb1ELb1EEEvNS_9BwdParamsE)
        /*0458*/ 	.word	0x000000f7


	//----- nvinfo : EIATTR_FRAME_SIZE
	.align		4
.L_185:
        /*045c*/ 	.byte	0x04, 0x11
        /*045e*/ 	.short	(.L_187 - .L_186)
	.align		4
.L_186:
        /*0460*/ 	.word	index@(_ZN10layer_norm13ln_bwd_kernelINS_13Kernel_traitsIf6__halffS2_fjLj1024ELj1ELj4ELj1ELj16ENS_18Kernel_traits_baseILj1024EfS2_fS2_fjLj128EEEEELb1ELb0ELb1ELb1EEEvNS_9BwdParamsE)
        /*0464*/ 	.word	0x00000000


	//----- nvinfo : EIATTR_REGCOUNT
	.align		4
.L_187:
        /*0468*/ 	.byte	0x04, 0x2f
        /*046a*/ 	.short	(.L_189 - .L_188)
	.align		4
.L_188:
        /*046c*/ 	.word	index@(_ZN10layer_norm22ln_bwd_finalize_kernelINS_22Kernel_traits_finalizeILj1024Ef6__halffS2_fjLb0ELj1024ELj4ENS_18Kernel_traits_baseILj1024EfS2_fS2_fjLj1024EEEEELb0ELb1EEEvNS_9BwdParamsE)
        /*0470*/ 	.word	0x0000003f


	//----- nvinfo : EIATTR_FRAME_SIZE
	.align		4
.L_189:
        /*0474*/ 	.byte	0x04, 0x11
        /*0476*/ 	.short	(.L_191 - .L_190)
	.align		4
.L_190:
        /*0478*/ 	.word	index@(_ZN10layer_norm22ln_bwd_finalize_kernelINS_22Kernel_traits_finalizeILj1024Ef6__halffS2_fjLb0ELj1024ELj4ENS_18Kernel_traits_baseILj1024EfS2_fS2_fjLj1024EEEEELb0ELb1EEEvNS_9BwdParamsE)
        /*047c*/ 	.word	0x00000000


	//----- nvinfo : EIATTR_REGCOUNT
	.align		4
.L_191:
        /*0480*/ 	.byte	0x04, 0x2f
        /*0482*/ 	.short	(.L_193 - .L_192)
	.align		4
.L_192:
        /*0484*/ 	.word	index@(_ZN10layer_norm13ln_bwd_kernelINS_13Kernel_traitsIf6__halffS2_fjLj1024ELj1ELj4ELj1ELj16ENS_18Kernel_traits_baseILj1024EfS2_fS2_fjLj128EEEEELb1ELb0ELb1ELb0EEEvNS_9BwdParamsE)
        /*0488*/ 	.word	0x000000fb


	//----- nvinfo : EIATTR_FRAME_SIZE
	.align		4
.L_193:
        /*048c*/ 	.byte	0x04, 0x11
        /*048e*/ 	.short	(.L_195 - .L_194)
	.align		4
.L_194:
        /*0490*/ 	.word	index@(_ZN10layer_norm13ln_bwd_kernelINS_13Kernel_traitsIf6__halffS2_fjLj1024ELj1ELj4ELj1ELj16ENS_18Kernel_traits_baseILj1024EfS2_fS2_fjLj128EEEEELb1ELb0ELb1ELb0EEEvNS_9BwdParamsE)
        /*0494*/ 	.word	0x00000000


	//----- nvinfo : EIATTR_REGCOUNT
	.align		4
.L_195:
        /*0498*/ 	.byte	0x04, 0x2f
        /*049a*/ 	.short	(.L_197 - .L_196)
	.align		4
.L_196:
        /*049c*/ 	.word	index@(_ZN10layer_norm22ln_bwd_finalize_kernelINS_22Kernel_traits_finalizeILj1024Ef6__halffS2_fjLb0ELj1024ELj4ENS_18Kernel_traits_baseILj1024EfS2_fS2_fjLj1024EEEEELb0ELb0EEEvNS_9BwdParamsE)
        /*04a0*/ 	.word	0x0000003f


	//----- nvinfo : EIATTR_FRAME_SIZE
	.align		4
.L_197:
        /*04a4*/ 	.byte	0x04, 0x11
        /*04a6*/ 	.short	(.L_199 - .L_198)
	.align		4
.L_198:
        /*04a8*/ 	.word	index@(_ZN10layer_norm22ln_bwd_finalize_kernelINS_22Kernel_traits_finalizeILj1024Ef6__halffS2_fjLb0ELj1024ELj4ENS_18Kernel_traits_baseILj1024EfS2_fS2_fjLj1024EEEEELb0ELb0EEEvNS_9BwdParamsE)
        /*04ac*/ 	.word	0x00000000


	//----- nvinfo : EIATTR_REGCOUNT
	.align		4
.L_199:
        /*04b0*/ 	.byte	0x04, 0x2f
        /*04b2*/ 	.short	(.L_201 - .L_200)
	.align		4
.L_200:
        /*04b4*/ 	.word	index@(_ZN10layer_norm13ln_bwd_kernelINS_13Kernel_traitsIf6__halffS2_fjLj1024ELj1ELj4ELj1ELj16ENS_18Kernel_traits_baseILj1024EfS2_fS2_fjLj128EEEEELb1ELb0ELb0ELb1EEEvNS_9BwdParamsE)
        /*04b8*/ 	.word	0x000000f9


	//----- nvinfo : EIATTR_FRAME_SIZE
	.align		4
.L_201:
        /*04bc*/ 	.byte	0x04, 0x11
        /*04be*/ 	.short	(.L_203 - .L_202)
	.align		4
.L_202:
        /*04c0*/ 	.word	index@(_ZN10layer_norm13ln_bwd_kernelINS_13Kernel_traitsIf6__halffS2_fjLj1024ELj1ELj4ELj1ELj16ENS_18Kernel_traits_baseILj1024EfS2_fS2_fjLj128EEEEELb1ELb0ELb0ELb1EEEvNS_9BwdParamsE)
        /*04c4*/ 	.word	0x00000000


	//----- nvinfo : EIATTR_REGCOUNT
	.align		4
.L_203:
        /*04c8*/ 	.byte	0x04, 0x2f
        /*04ca*/ 	.short	(.L_205 - .L_204)
	.align		4
.L_204:
        /*04cc*/ 	.word	index@(_ZN10layer_norm13ln_bwd_kernelINS_13Kernel_traitsIf6__halffS2_fjLj1024ELj1ELj4ELj1ELj16ENS_18Kernel_traits_baseILj1024EfS2_fS2_fjLj128EEEEELb1ELb0ELb0ELb0EEEvNS_9BwdParamsE)
        /*04d0*/ 	.word	0x000000ee


	//----- nvinfo : EIATTR_FRAME_SIZE
	.align		4
.L_205:
        /*04d4*/ 	.byte	0x04, 0x11
        /*04d6*/ 	.short	(.L_207 - .L_206)
	.align		4
.L_206:
        /*04d8*/ 	.word	index@(_ZN10layer_norm13ln_bwd_kernelINS_13Kernel_traitsIf6__halffS2_fjLj1024ELj1ELj4ELj1ELj16ENS_18Kernel_traits_baseILj1024EfS2_fS2_fjLj128EEEEELb1ELb0ELb0ELb0EEEvNS_9BwdParamsE)
        /*04dc*/ 	.word	0x00000000


	//----- nvinfo : EIATTR_REGCOUNT
	.align		4
.L_207:
        /*04e0*/ 	.byte	0x04, 0x2f
        /*04e2*/ 	.short	(.L_209 - .L_208)
	.align		4
.L_208:
        /*04e4*/ 	.word	index@(_ZN10layer_norm13ln_bwd_kernelINS_13Kernel_traitsIf6__halffS2_fjLj1024ELj1ELj4ELj1ELj16ENS_18Kernel_traits_baseILj1024EfS2_fS2_fjLj128EEEEELb0ELb1ELb1ELb1EEEvNS_9BwdParamsE)
        /*04e8*/ 	.word	0x000000ff


	//----- nvinfo : EIATTR_FRAME_SIZE
	.align		4
.L_209:
        /*04ec*/ 	.byte	0x04, 0x11
        /*04ee*/ 	.short	(.L_211 - .L_210)
	.align		4
.L_210:
        /*04f0*/ 	.word	index@(_ZN10layer_norm13ln_bwd_kernelINS_13Kernel_traitsIf6__halffS2_fjLj1024ELj1ELj4ELj1ELj16ENS_18Kernel_traits_baseILj1024EfS2_fS2_fjLj128EEEEELb0ELb1ELb1ELb1EEEvNS_9BwdParamsE)
        /*04f4*/ 	.word	0x00000088


	//----- nvinfo : EIATTR_REGCOUNT
	.align		4
.L_211:
        /*04f8*/ 	.byte	0x04, 0x2f
        /*04fa*/ 	.short	(.L_213 - .L_212)
	.align		4
.L_212:
        /*04fc*/ 	.word	index@(_ZN10layer_norm13ln_bwd_kernelINS_13Kernel_traitsIf6__halffS2_fjLj1024ELj1ELj4ELj1ELj16ENS_18Kernel_traits_baseILj1024EfS2_fS2_fjLj128EEEEELb0ELb1ELb1ELb0EEEvNS_9BwdParamsE)
        /*0500*/ 	.word	0x000000ff


	//----- nvinfo : EIATTR_FRAME_SIZE
	.align		4
.L_213:
        /*0504*/ 	.byte	0x04, 0x11
        /*0506*/ 	.short	(.L_215 - .L_214)
	.align		4
.L_214:
        /*0508*/ 	.word	index@(_ZN10layer_norm13ln_bwd_kernelINS_13Kernel_traitsIf6__halffS2_fjLj1024ELj1ELj4ELj1ELj16ENS_18Kernel_traits_baseILj1024EfS2_fS2_fjLj128EEEEELb0ELb1ELb1ELb0EEEvNS_9BwdParamsE)
        /*050c*/ 	.word	0x000000b8


	//----- nvinfo : EIATTR_REGCOUNT
	.align		4
.L_215:
        /*0510*/ 	.byte	0x04, 0x2f
        /*0512*/ 	.short	(.L_217 - .L_216)
	.align		4
.L_216:
        /*0514*/ 	.word	index@(_ZN10layer_norm13ln_bwd_kernelINS_13Kernel_traitsIf6__halffS2_fjLj1024ELj1ELj4ELj1ELj16ENS_18Kernel_traits_baseILj1024EfS2_fS2_fjLj128EEEEELb0ELb1ELb0ELb1EEEvNS_9BwdParamsE)
        /*0518*/ 	.word	0x000000ff


	//----- nvinfo : EIATTR_FRAME_SIZE
	.align		4
.L_217:
        /*051c*/ 	.byte	0x04, 0x11
        /*051e*/ 	.short	(.L_219 - .L_218)
	.align		4
.L_218:
        /*0520*/ 	.word	index@(_ZN10layer_norm13ln_bwd_kernelINS_13Kernel_traitsIf6__halffS2_fjLj1024ELj1ELj4ELj1ELj16ENS_18Kernel_traits_baseILj1024EfS2_fS2_fjLj128EEEEELb0ELb1ELb0ELb1EEEvNS_9BwdParamsE)
        /*0524*/ 	.word	0x00000080


	//----- nvinfo : EIATTR_REGCOUNT
	.align		4
.L_219:
        /*0528*/ 	.byte	0x04, 0x2f
        /*052a*/ 	.short	(.L_221 - .L_220)
	.align		4
.L_220:
        /*052c*/ 	.word	index@(_ZN10layer_norm13ln_bwd_kernelINS_13Kernel_traitsIf6__halffS2_fjLj1024ELj1ELj4ELj1ELj16ENS_18Kernel_traits_baseILj1024EfS2_fS2_fjLj128EEEEELb0ELb1ELb0ELb0EEEvNS_9BwdParamsE)
        /*0530*/ 	.word	0x000000ff


	//----- nvinfo : EIATTR_FRAME_SIZE
	.align		4
.L_221:
        /*0534*/ 	.byte	0x04, 0x11
        /*0536*/ 	.short	(.L_223 - .L_222)
	.align		4
.L_222:
        /*0538*/ 	.word	index@(_ZN10layer_norm13ln_bwd_kernelINS_13Kernel_traitsIf6__halffS2_fjLj1024ELj1ELj4ELj1ELj16ENS_18Kernel_traits_baseILj1024EfS2_fS2_fjLj128EEEEELb0ELb1ELb0ELb0EEEvNS_9BwdParamsE)
        /*053c*/ 	.word	0x00000090


	//----- nvinfo : EIATTR_REGCOUNT
	.align		4
.L_223:
        /*0540*/ 	.byte	0x04, 0x2f
        /*0542*/ 	.short	(.L_225 - .L_224)
	.align		4
.L_224:
        /*0544*/ 	.word	index@(_ZN10layer_norm13ln_bwd_kernelINS_13Kernel_traitsIf6__halffS2_fjLj1024ELj1ELj4ELj1ELj16ENS_18Kernel_traits_baseILj1024EfS2_fS2_fjLj128EEEEELb0ELb0ELb1ELb1EEEvNS_9BwdParamsE)
        /*0548*/ 	.word	0x000000f7


	//----- nvinfo : EIATTR_FRAME_SIZE
	.align		4
.L_225:
        /*054c*/ 	.byte	0x04, 0x11
        /*054e*/ 	.short	(.L_227 - .L_226)
	.align		4
.L_226:
        /*0550*/ 	.word	index@(_ZN10layer_norm13ln_bwd_kernelINS_13Kernel_traitsIf6__halffS2_fjLj1024ELj1ELj4ELj1ELj16ENS_18Kernel_traits_baseILj1024EfS2_fS2_fjLj128EEEEELb0ELb0ELb1ELb1EEEvNS_9BwdParamsE)
        /*0554*/ 	.word	0x00000000


	//----- nvinfo : EIATTR_REGCOUNT
	.align		4
.L_227:
        /*0558*/ 	.byte	0x04, 0x2f
        /*055a*/ 	.short	(.L_229 - .L_228)
	.align		4
.L_228:
        /*055c*/ 	.word	index@(_ZN10layer_norm13ln_bwd_kernelINS_13Kernel_traitsIf6__halffS2_fjLj1024ELj1ELj4ELj1ELj16ENS_18Kernel_traits_baseILj1024EfS2_fS2_fjLj128EEEEELb0ELb0ELb1ELb0EEEvNS_9BwdParamsE)
        /*0560*/ 	.word	0x000000ee


	//----- nvinfo : EIATTR_FRAME_SIZE
	.align		4
.L_229:
        /*0564*/ 	.byte	0x04, 0x11
        /*0566*/ 	.short	(.L_231 - .L_230)
	.align		4
.L_230:
        /*0568*/ 	.word	index@(_ZN10layer_norm13ln_bwd_kernelINS_13Kernel_traitsIf6__halffS2_fjLj1024ELj1ELj4ELj1ELj16ENS_18Kernel_traits_baseILj1024EfS2_fS2_fjLj128EEEEELb0ELb0ELb1ELb0EEEvNS_9BwdParamsE)
        /*056c*/ 	.word	0x00000000


	//----- nvinfo : EIATTR_REGCOUNT
	.align		4
.L_231:
        /*0570*/ 	.byte	0x04, 0x2f
        /*0572*/ 	.short	(.L_233 - .L_232)
	.align		4
.L_232:
        /*0574*/ 	.word	index@(_ZN10layer_norm13ln_bwd_kernelINS_13Kernel_traitsIf6__halffS2_fjLj1024ELj1ELj4ELj1ELj16ENS_18Kernel_traits_baseILj1024EfS2_fS2_fjLj128EEEEELb0ELb0ELb0ELb1EEEvNS_9BwdParamsE)
        /*0578*/ 	.word	0x000000ef


	//----- nvinfo : EIATTR_FRAME_SIZE
	.align		4
.L_233:
        /*057c*/ 	.byte	0x04, 0x11
        /*057e*/ 	.short	(.L_235 - .L_234)
	.align		4
.L_234:
        /*0580*/ 	.word	index@(_ZN10layer_norm13ln_bwd_kernelINS_13Kernel_traitsIf6__halffS2_fjLj1024ELj1ELj4ELj1ELj16ENS_18Kernel_traits_baseILj1024EfS2_fS2_fjLj128EEEEELb0ELb0ELb0ELb1EEEvNS_9BwdParamsE)
        /*0584*/ 	.word	0x00000000


	//----- nvinfo : EIATTR_REGCOUNT
	.align		4
.L_235:
        /*0588*/ 	.byte	0x04, 0x2f
        /*058a*/ 	.short	(.L_237 - .L_236)
	.align		4
.L_236:
        /*058c*/ 	.word	index@(_ZN10layer_norm13ln_bwd_kernelINS_13Kernel_traitsIf6__halffS2_fjLj1024ELj1ELj4ELj1ELj16ENS_18Kernel_traits_baseILj1024EfS2_fS2_fjLj128EEEEELb0ELb0ELb0ELb0EEEvNS_9BwdParamsE)
        /*0590*/ 	.word	0x000000e6


	//----- nvinfo : EIATTR_FRAME_SIZE
	.align		4
.L_237:
        /*0594*/ 	.byte	0x04, 0x11
        /*0596*/ 	.short	(.L_239 - .L_238)
	.align		4
.L_238:
        /*0598*/ 	.word	index@(_ZN10layer_norm13ln_bwd_kernelINS_13Kernel_traitsIf6__halffS2_fjLj1024ELj1ELj4ELj1ELj16ENS_18Kernel_traits_baseILj1024EfS2_fS2_fjLj128EEEEELb0ELb0ELb0ELb0EEEvNS_9BwdParamsE)
        /*059c*/ 	.word	0x00000000


	//----- nvinfo : EIATTR_REGCOUNT
	.align		4
.L_239:
        /*05a0*/ 	.byte	0x04, 0x2f
        /*05a2*/ 	.short	(.L_241 - .L_240)
	.align		4
.L_240:
        /*05a4*/ 	.word	index@(_ZN10layer_norm13ln_bwd_kernelINS_13Kernel_traitsI6__halfS2_fS2_fjLj1024ELj1ELj4ELj1ELj16ENS_18Kernel_traits_baseILj1024ES2_S2_fS2_fjLj128EEEEELb1ELb1ELb1ELb1EEEvNS_9BwdParamsE)
        /*05a8*/ 	.word	0x000000ff


	//----- nvinfo : EIATTR_FRAME_SIZE
	.align		4
.L_241:
        /*05ac*/ 	.byte	0x04, 0x11
        /*05ae*/ 	.short	(.L_243 - .L_242)
	.align		4
.L_242:
        /*05b0*/ 	.word	index@(_ZN10layer_norm13ln_bwd_kernelINS_13Kernel_traitsI6__halfS2_fS2_fjLj1024ELj1ELj4ELj1ELj16ENS_18Kernel_traits_baseILj1024ES2_S2_fS2_fjLj128EEEEELb1ELb1ELb1ELb1EEEvNS_9BwdParamsE)
        /*05b4*/ 	.word	0x00000030


	//----- nvinfo : EIATTR_REGCOUNT
	.align		4
.L_243:
        /*05b8*/ 	.byte	0x04, 0x2f
        /*05ba*/ 	.short	(.L_245 - .L_244)
	.align		4
.L_244:
        /*05bc*/ 	.word	index@(_ZN10layer_norm22ln_bwd_finalize_kernelINS_22Kernel_traits_finalizeILj1024E6__halfS2_fS2_fjLb1ELj1024ELj4ENS_18Kernel_traits_baseILj1024ES2_S2_fS2_fjLj1024EEEEELb1ELb1EEEvNS_9BwdParamsE)
        /*05c0*/ 	.word	0x00000020


	//----- nvinfo : EIATTR_FRAME_SIZE
	.align		4
.L_245:
        /*05c4*/ 	.byte	0x04, 0x11
        /*05c6*/ 	.short	(.L_247 - .L_246)
	.align		4
.L_246:
        /*05c8*/ 	.word	index@(_ZN10layer_norm22ln_bwd_finalize_kernelINS_22Kernel_traits_finalizeILj1024E6__halfS2_fS2_fjLb1ELj1024ELj4ENS_18Kernel_traits_baseILj1024ES2_S2_fS2_fjLj1024EEEEELb1ELb1EEEvNS_9BwdParamsE)
        /*05cc*/ 	.word	0x00000000


	//----- nvinfo : EIATTR_REGCOUNT
	.align		4
.L_247:
        /*05d0*/ 	.byte	0x04, 0x2f
        /*05d2*/ 	.short	(.L_249 - .L_248)
	.align		4
.L_248:
        /*05d4*/ 	.word	index@(_ZN10layer_norm13ln_bwd_kernelINS_13Kernel_traitsI6__halfS2_fS2_fjLj1024ELj1ELj4ELj1ELj16ENS_18Kernel_traits_baseILj1024ES2_S2_fS2_fjLj128EEEEELb1ELb1ELb1ELb0EEEvNS_9BwdParamsE)
        /*05d8*/ 	.word	0x000000ff


	//----- nvinfo : EIATTR_FRAME_SIZE
	.align		4
.L_249:
        /*05dc*/ 	.byte	0x04, 0x11
        /*05de*/ 	.short	(.L_251 - .L_250)
	.align		4
.L_250:
        /*05e0*/ 	.word	index@(_ZN10layer_norm13ln_bwd_kernelINS_13Kernel_traitsI6__halfS2_fS2_fjLj1024ELj1ELj4ELj1ELj16ENS_18Kernel_traits_baseILj1024ES2_S2_fS2_fjLj128EEEEELb1ELb1ELb1ELb0EEEvNS_9BwdParamsE)
        /*05e4*/ 	.word	0x00000058


	//----- nvinfo : EIATTR_REGCOUNT
	.align		4
.L_251:
        /*05e8*/ 	.byte	0x04, 0x2f
        /*05ea*/ 	.short	(.L_253 - .L_252)
	.align		4
.L_252:
        /*05ec*/ 	.word	index@(_ZN10layer_norm22ln_bwd_finalize_kernelINS_22Kernel_traits_finalizeILj1024E6__halfS2_fS2_fjLb1ELj1024ELj4ENS_18Kernel_traits_baseILj1024ES2_S2_fS2_fjLj1024EEEEELb1ELb0EEEvNS_9BwdParamsE)
        /*05f0*/ 	.word	0x00000020


	//----- nvinfo : EIATTR_FRAME_SIZE
	.align		4
.L_253:
        /*05f4*/ 	.byte	0x04, 0x11
        /*05f6*/ 	.short	(.L_255 - .L_254)
	.align		4
.L_254:
        /*05f8*/ 	.word	index@(_ZN10layer_norm22ln_bwd_finalize_kernelINS_22Kernel_traits_finalizeILj1024E6__halfS2_fS2_fjLb1ELj1024ELj4ENS_18Kernel_traits_baseILj1024ES2_S2_fS2_fjLj1024EEEEELb1ELb0EEEvNS_9BwdParamsE)
        /*05fc*/ 	.word	0x00000000


	//----- nvinfo : EIATTR_REGCOUNT
	.align		4
.L_255:
        /*0600*/ 	.byte	0x04, 0x2f
        /*0602*/ 	.short	(.L_257 - .L_256)
	.align		4
.L_256:
        /*0604*/ 	.word	index@(_ZN10layer_norm13ln_bwd_kernelINS_13Kernel_traitsI6__halfS2_fS2_fjLj1024ELj1ELj4ELj1ELj16ENS_18Kernel_traits_baseILj1024ES2_S2_fS2_fjLj128EEEEELb1ELb1ELb0ELb1EEEvNS_9BwdParamsE)
        /*0608*/ 	.word	0x000000ff


	//----- nvinfo : EIATTR_FRAME_SIZE
	.align		4
.L_257:
        /*060c*/ 	.byte	0x04, 0x11
        /*060e*/ 	.short	(.L_259 - .L_258)
	.align		4
.L_258:
        /*0610*/ 	.word	index@(_ZN10layer_norm13ln_bwd_kernelINS_13Kernel_traitsI6__halfS2_fS2_fjLj1024ELj1ELj4ELj1ELj16ENS_18Kernel_traits_baseILj1024ES2_S2_fS2_fjLj128EEEEELb1ELb1ELb0ELb1EEEvNS_9BwdParamsE)
        /*0614*/ 	.word	0x00000068


	//----- nvinfo : EIATTR_REGCOUNT
	.align		4
.L_259:
        /*0618*/ 	.byte	0x04, 0x2f
        /*061a*/ 	.short	(.L_261 - .L_260)
	.align		4
.L_260:
        /*061c*/ 	.word	index@(_ZN10layer_norm13ln_bwd_kernelINS_13Kernel_traitsI6__halfS2_fS2_fjLj1024ELj1ELj4ELj1ELj16ENS_18Kernel_traits_baseILj1024ES2_S2_fS2_fjLj128EEEEELb1ELb1ELb0ELb0EEEvNS_9BwdParamsE)
        /*0620*/ 	.word	0x000000ff


	//----- nvinfo : EIATTR_FRAME_SIZE
	.align		4
.L_261:
        /*0624*/ 	.byte	0x04, 0x11
        /*0626*/ 	.short	(.L_263 - .L_262)
	.align		4
.L_262:
        /*0628*/ 	.word	index@(_ZN10layer_norm13ln_bwd_kernelINS_13Kernel_traitsI6__halfS2_fS2_fjLj1024ELj1ELj4ELj1ELj16ENS_18Kernel_traits_baseILj1024ES2_S2_fS2_fjLj128EEEEELb1ELb1ELb0ELb0EEEvNS_9BwdParamsE)
        /*062c*/ 	.word	0x00000028


	//----- nvinfo : EIATTR_REGCOUNT
	.align		4
.L_263:
        /*0630*/ 	.byte	0x04, 0x2f
        /*0632*/ 	.short	(.L_265 - .L_264)
	.align		4
.L_264:
        /*0634*/ 	.word	index@(_ZN10layer_norm13ln_bwd_kernelINS_13Kernel_traitsI6__halfS2_fS2_fjLj1024ELj1ELj4ELj1ELj16ENS_18Kernel_traits_baseILj1024ES2_S2_fS2_fjLj128EEEEELb1ELb0ELb1ELb1EEEvNS_9BwdParamsE)
        /*0638*/ 	.word	0x000000fe


	//----- nvinfo : EIATTR_FRAME_SIZE
	.align		4
.L_265:
        /*063c*/ 	.byte	0x04, 0x11
        /*063e*/ 	.short	(.L_267 - .L_266)
	.align		4
.L_266:
        /*0640*/ 	.word	index@(_ZN10layer_norm13ln_bwd_kernelINS_13Kernel_traitsI6__halfS2_fS2_fjLj1024ELj1ELj4ELj1ELj16ENS_18Kernel_traits_baseILj1024ES2_S2_fS2_fjLj128EEEEELb1ELb0ELb1ELb1EEEvNS_9BwdParamsE)
        /*0644*/ 	.word	0x00000000


	//----- nvinfo : EIATTR_REGCOUNT
	.align		4
.L_267:
        /*0648*/ 	.byte	0x04, 0x2f
        /*064a*/ 	.short	(.L_269 - .L_268)
	.align		4
.L_268:
        /*064c*/ 	.word	index@(_ZN10layer_norm22ln_bwd_finalize_kernelINS_22Kernel_traits_finalizeILj1024E6__halfS2_fS2_fjLb0ELj1024ELj4ENS_18Kernel_traits_baseILj1024ES2_S2_fS2_fjLj1024EEEEELb0ELb1EEEvNS_9BwdParamsE)
        /*0650*/ 	.word	0x0000003f


	//----- nvinfo : EIATTR_FRAME_SIZE
	.align		4
.L_269:
        /*0654*/ 	.byte	0x04, 0x11
        /*0656*/ 	.short	(.L_271 - .L_270)
	.align		4
.L_270:
        /*0658*/ 	.word	index@(_ZN10layer_norm22ln_bwd_finalize_kernelINS_22Kernel_traits_finalizeILj1024E6__halfS2_fS2_fjLb0ELj1024ELj4ENS_18Kernel_traits_baseILj1024ES2_S2_fS2_fjLj1024EEEEELb0ELb1EEEvNS_9BwdParamsE)
        /*065c*/ 	.word	0x00000000


	//----- nvinfo : EIATTR_REGCOUNT
	.align		4
.L_271:
        /*0660*/ 	.byte	0x04, 0x2f
        /*0662*/ 	.short	(.L_273 - .L_272)
	.align		4
.L_272:
        /*0664*/ 	.word	index@(_ZN10layer_norm13ln_bwd_kernelINS_13Kernel_traitsI6__halfS2_fS2_fjLj1024ELj1ELj4ELj1ELj16ENS_18Kernel_traits_baseILj1024ES2_S2_fS2_fjLj128EEEEELb1ELb0ELb1ELb0EEEvNS_9BwdParamsE)
        /*0668*/ 	.word	0x000000ef


	//----- nvinfo : EIATTR_FRAME_SIZE
	.align		4
.L_273:
        /*066c*/ 	.byte	0x04, 0x11
        /*066e*/ 	.short	(.L_275 - .L_274)
	.align		4
.L_274:
        /*0670*/ 	.word	index@(_ZN10layer_norm13ln_bwd_kernelINS_13Kernel_traitsI6__halfS2_fS2_fjLj1024ELj1ELj4ELj1ELj16ENS_18Kernel_traits_baseILj1024ES2_S2_fS2_fjLj128EEEEELb1ELb0ELb1ELb0EEEvNS_9BwdParamsE)
        /*0674*/ 	.word	0x00000000


	//----- nvinfo : EIATTR_REGCOUNT
	.align		4
.L_275:
        /*0678*/ 	.byte	0x04, 0x2f
        /*067a*/ 	.short	(.L_277 - .L_276)
	.align		4
.L_276:
        /*067c*/ 	.word	index@(_ZN10layer_norm22ln_bwd_finalize_kernelINS_22Kernel_traits_finalizeILj1024E6__halfS2_fS2_fjLb0ELj1024ELj4ENS_18Kernel_traits_baseILj1024ES2_S2_fS2_fjLj1024EEEEELb0ELb0EEEvNS_9BwdParamsE)
        /*0680*/ 	.word	0x0000003f


	//----- nvinfo : EIATTR_FRAME_SIZE
	.align		4
.L_277:
        /*0684*/ 	.byte	0x04, 0x11
        /*0686*/ 	.short	(.L_279 - .L_278)
	.align		4
.L_278:
        /*0688*/ 	.word	index@(_ZN10layer_norm22ln_bwd_finalize_kernelINS_22Kernel_traits_finalizeILj1024E6__halfS2_fS2_fjLb0ELj1024ELj4ENS_18Kernel_traits_baseILj1024ES2_S2_fS2_fjLj1024EEEEELb0ELb0EEEvNS_9BwdParamsE)
        /*068c*/ 	.word	0x00000000


	//----- nvinfo : EIATTR_REGCOUNT
	.align		4
.L_279:
        /*0690*/ 	.byte	0x04, 0x2f
        /*0692*/ 	.short	(.L_281 - .L_280)
	.align		4
.L_280:
        /*0694*/ 	.word	index@(_ZN10layer_norm13ln_bwd_kernelINS_13Kernel_traitsI6__halfS2_fS2_fjLj1024ELj1ELj4ELj1ELj16ENS_18Kernel_traits_baseILj1024ES2_S2_fS2_fjLj128EEEEELb1ELb0ELb0ELb1EEEvNS_9BwdParamsE)
        /*0698*/ 	.word	0x000000fb


	//----- nvinfo : EIATTR_FRAME_SIZE
	.align		4
.L_281:
        /*069c*/ 	.byte	0x04, 0x11
        /*069e*/ 	.short	(.L_283 - .L_282)
	.align		4
.L_282:
        /*06a0*/ 	.word	index@(_ZN10layer_norm13ln_bwd_kernelINS_13Kernel_traitsI6__halfS2_fS2_fjLj1024ELj1ELj4ELj1ELj16ENS_18Kernel_traits_baseILj1024ES2_S2_fS2_fjLj128EEEEELb1ELb0ELb0ELb1EEEvNS_9BwdParamsE)
        /*06a4*/ 	.word	0x00000000


	//----- nvinfo : EIATTR_REGCOUNT
	.align		4
.L_283:
        /*06a8*/ 	.byte	0x04, 0x2f
        /*06aa*/ 	.short	(.L_285 - .L_284)
	.align		4
.L_284:
        /*06ac*/ 	.word	index@(_ZN10layer_norm13ln_bwd_kernelINS_13Kernel_traitsI6__halfS2_fS2_fjLj1024ELj1ELj4ELj1ELj16ENS_18Kernel_traits_baseILj1024ES2_S2_fS2_fjLj128EEEEELb1ELb0ELb0ELb0EEEvNS_9BwdParamsE)
        /*06b0*/ 	.word	0x000000de


	//----- nvinfo : EIATTR_FRAME_SIZE
	.align		4
.L_285:
        /*06b4*/ 	.byte	0x04, 0x11
        /*06b6*/ 	.short	(.L_287 - .L_286)
	.align		4
.L_286:
        /*06b8*/ 	.word	index@(_ZN10layer_norm13ln_bwd_kernelINS_13Kernel_traitsI6__halfS2_fS2_fjLj1024ELj1ELj4ELj1ELj16ENS_18Kernel_traits_baseILj1024ES2_S2_fS2_fjLj128EEEEELb1ELb0ELb0ELb0EEEvNS_9BwdParamsE)
        /*06bc*/ 	.word	0x00000000


	//----- nvinfo : EIATTR_REGCOUNT
	.align		4
.L_287:
        /*06c0*/ 	.byte	0x04, 0x2f
        /*06c2*/ 	.short	(.L_289 - .L_288)
	.align		4
.L_288:
        /*06c4*/ 	.word	index@(_ZN10layer_norm13ln_bwd_kernelINS_13Kernel_traitsI6__halfS2_fS2_fjLj1024ELj1ELj4ELj1ELj16ENS_18Kernel_traits_baseILj1024ES2_S2_fS2_fjLj128EEEEELb0ELb1ELb1ELb1EEEvNS_9BwdParamsE)
        /*06c8*/ 	.word	0x000000ff


	//----- nvinfo : EIATTR_FRAME_SIZE
	.align		4
.L_289:
        /*06cc*/ 	.byte	0x04, 0x11
        /*06ce*/ 	.short	(.L_291 - .L_290)
	.align		4
.L_290:
        /*06d0*/ 	.word	index@(_ZN10layer_norm13ln_bwd_kernelINS_13Kernel_traitsI6__halfS2_fS2_fjLj1024ELj1ELj4ELj1ELj16ENS_18Kernel_traits_baseILj1024ES2_S2_fS2_fjLj128EEEEELb0ELb1ELb1ELb1EEEvNS_9BwdParamsE)
        /*06d4*/ 	.word	0x00000008


	//----- nvinfo : EIATTR_REGCOUNT
	.align		4
.L_291:
        /*06d8*/ 	.byte	0x04, 0x2f
        /*06da*/ 	.short	(.L_293 - .L_292)
	.align		4
.L_292:
        /*06dc*/ 	.word	index@(_ZN10layer_norm13ln_bwd_kernelINS_13Kernel_traitsI6__halfS2_fS2_fjLj1024ELj1ELj4ELj1ELj16ENS_18Kernel_traits_baseILj1024ES2_S2_fS2_fjLj128EEEEELb0ELb1ELb1ELb0EEEvNS_9BwdParamsE)
        /*06e0*/ 	.word	0x000000ff


	//----- nvinfo : EIATTR_FRAME_SIZE
	.align		4
.L_293:
        /*06e4*/ 	.byte	0x04, 0x11
        /*06e6*/ 	.short	(.L_295 - .L_294)
	.align		4
.L_294:
        /*06e8*/ 	.word	index@(_ZN10layer_norm13ln_bwd_kernelINS_13Kernel_traitsI6__halfS2_fS2_fjLj1024ELj1ELj4ELj1ELj16ENS_18Kernel_traits_baseILj1024ES2_S2_fS2_fjLj128EEEEELb0ELb1ELb1ELb0EEEvNS_9BwdParamsE)
        /*06ec*/ 	.word	0x00000040


	//----- nvinfo : EIATTR_REGCOUNT
	.align		4
.L_295:
        /*06f0*/ 	.byte	0x04, 0x2f
        /*06f2*/ 	.short	(.L_297 - .L_296)
	.align		4
.L_296:
        /*06f4*/ 	.word	index@(_ZN10layer_norm13ln_bwd_kernelINS_13Kernel_traitsI6__halfS2_fS2_fjLj1024ELj1ELj4ELj1ELj16ENS_18Kernel_traits_baseILj1024ES2_S2_fS2_fjLj128EEEEELb0ELb1ELb0ELb1EEEvNS_9BwdParamsE)
        /*06f8*/ 	.word	0x000000ff


	//----- nvinfo : EIATTR_FRAME_SIZE
	.align		4
.L_297:
        /*06fc*/ 	.byte	0x04, 0x11
        /*06fe*/ 	.short	(.L_299 - .L_298)
	.align		4
.L_298:
        /*0700*/ 	.word	index@(_ZN10layer_norm13ln_bwd_kernelINS_13Kernel_traitsI6__halfS2_fS2_fjLj1024ELj1ELj4ELj1ELj16ENS_18Kernel_traits_baseILj1024ES2_S2_fS2_fjLj128EEEEELb0ELb1ELb0ELb1EEEvNS_9BwdParamsE)
        /*0704*/ 	.word	0x00000048


	//----- nvinfo : EIATTR_REGCOUNT
	.align		4
.L_299:
        /*0708*/ 	.byte	0x04, 0x2f
        /*070a*/ 	.short	(.L_301 - .L_300)
	.align		4
.L_300:
        /*070c*/ 	.word	index@(_ZN10layer_norm13ln_bwd_kernelINS_13Kernel_traitsI6__halfS2_fS2_fjLj1024ELj1ELj4ELj1ELj16ENS_18Kernel_traits_baseILj1024ES2_S2_fS2_fjLj128EEEEELb0ELb1ELb0ELb0EEEvNS_9BwdParamsE)
        /*0710*/ 	.word	0x000000ff


	//----- nvinfo : EIATTR_FRAME_SIZE
	.align		4
.L_301:
        /*0714*/ 	.byte	0x04, 0x11
        /*0716*/ 	.short	(.L_303 - .L_302)
	.align		4
.L_302:
        /*0718*/ 	.word	index@(_ZN10layer_norm13ln_bwd_kernelINS_13Kernel_traitsI6__halfS2_fS2_fjLj1024ELj1ELj4ELj1ELj16ENS_18Kernel_traits_baseILj1024ES2_S2_fS2_fjLj128EEEEELb0ELb1ELb0ELb0EEEvNS_9BwdParamsE)
        /*071c*/ 	.word	0x00000010


	//----- nvinfo : EIATTR_REGCOUNT
	.align		4
.L_303:
        /*0720*/ 	.byte	0x04, 0x2f
        /*0722*/ 	.short	(.L_305 - .L_304)
	.align		4
.L_304:
        /*0724*/ 	.word	index@(_ZN10layer_norm13ln_bwd_kernelINS_13Kernel_traitsI6__halfS2_fS2_fjLj1024ELj1ELj4ELj1ELj16ENS_18Kernel_traits_baseILj1024ES2_S2_fS2_fjLj128EEEEELb0ELb0ELb1ELb1EEEvNS_9BwdParamsE)
        /*0728*/ 	.word	0x000000ff


	//----- nvinfo : EIATTR_FRAME_SIZE
	.align		4
.L_305:
        /*072c*/ 	.byte	0x04, 0x11
        /*072e*/ 	.short	(.L_307 - .L_306)
	.align		4
.L_306:
        /*0730*/ 	.word	index@(_ZN10layer_norm13ln_bwd_kernelINS_13Kernel_traitsI6__halfS2_fS2_fjLj1024ELj1ELj4ELj1ELj16ENS_18Kernel_traits_baseILj1024ES2_S2_fS2_fjLj128EEEEELb0ELb0ELb1ELb1EEEvNS_9BwdParamsE)
        /*0734*/ 	.word	0x00000000


	//----- nvinfo : EIATTR_REGCOUNT
	.align		4
.L_307:
        /*0738*/ 	.byte	0x04, 0x2f
        /*073a*/ 	.short	(.L_309 - .L_308)
	.align		4
.L_308:
        /*073c*/ 	.word	index@(_ZN10layer_norm13ln_bwd_kernelINS_13Kernel_traitsI6__halfS2_fS2_fjLj1024ELj1ELj4ELj1ELj16ENS_18Kernel_traits_baseILj1024ES2_S2_fS2_fjLj128EEEEELb0ELb0ELb1ELb0EEEvNS_9BwdParamsE)
        /*0740*/ 	.word	0x000000db


	//----- nvinfo : EIATTR_FRAME_SIZE
	.align		4
.L_309:
        /*0744*/ 	.byte	0x04, 0x11
        /*0746*/ 	.short	(.L_311 - .L_310)
	.align		4
.L_310:
        /*0748*/ 	.word	index@(_ZN10layer_norm13ln_bwd_kernelINS_13Kernel_traitsI6__halfS2_fS2_fjLj1024ELj1ELj4ELj1ELj16ENS_18Kernel_traits_baseILj1024ES2_S2_fS2_fjLj128EEEEELb0ELb0ELb1ELb0EEEvNS_9BwdParamsE)
        /*074c*/ 	.word	0x00000000


	//----- nvinfo : EIATTR_REGCOUNT
	.align		4
.L_311:
        /*0750*/ 	.byte	0x04, 0x2f
        /*0752*/ 	.short	(.L_313 - .L_312)
	.align		4
.L_312:
        /*0754*/ 	.word	index@(_ZN10layer_norm13ln_bwd_kernelINS_13Kernel_traitsI6__halfS2_fS2_fjLj1024ELj1ELj4ELj1ELj16ENS_18Kernel_traits_baseILj1024ES2_S2_fS2_fjLj128EEEEELb0ELb0ELb0ELb1EEEvNS_9BwdParamsE)
        /*0758*/ 	.word	0x000000ed


	//----- nvinfo : EIATTR_FRAME_SIZE
	.align		4
.L_313:
        /*075c*/ 	.byte	0x04, 0x11
        /*075e*/ 	.short	(.L_315 - .L_314)
	.align		4
.L_314:
        /*0760*/ 	.word	index@(_ZN10layer_norm13ln_bwd_kernelINS_13Kernel_traitsI6__halfS2_fS2_fjLj1024ELj1ELj4ELj1ELj16ENS_18Kernel_traits_baseILj1024ES2_S2_fS2_fjLj128EEEEELb0ELb0ELb0ELb1EEEvNS_9BwdParamsE)
        /*0764*/ 	.word	0x00000000


	//----- nvinfo : EIATTR_REGCOUNT
	.align		4
.L_315:
        /*0768*/ 	.byte	0x04, 0x2f
        /*076a*/ 	.short	(.L_317 - .L_316)
	.align		4
.L_316:
        /*076c*/ 	.word	index@(_ZN10layer_norm13ln_bwd_kernelINS_13Kernel_traitsI6__halfS2_fS2_fjLj1024ELj1ELj4ELj1ELj16ENS_18Kernel_traits_baseILj1024ES2_S2_fS2_fjLj128EEEEELb0ELb0ELb0ELb0EEEvNS_9BwdParamsE)
        /*0770*/ 	.word	0x000000d6


	//----- nvinfo : EIATTR_FRAME_SIZE
	.align		4
.L_317:
        /*0774*/ 	.byte	0x04, 0x11
        /*0776*/ 	.short	(.L_319 - .L_318)
	.align		4
.L_318:
        /*0778*/ 	.word	index@(_ZN10layer_norm13ln_bwd_kernelINS_13Kernel_traitsI6__halfS2_fS2_fjLj1024ELj1ELj4ELj1ELj16ENS_18Kernel_traits_baseILj1024ES2_S2_fS2_fjLj128EEEEELb0ELb0ELb0ELb0EEEvNS_9BwdParamsE)
        /*077c*/ 	.word	0x00000000


	//----- nvinfo : EIATTR_REGCOUNT
	.align		4
.L_319:
        /*0780*/ 	.byte	0x04, 0x2f
        /*0782*/ 	.short	(.L_321 - .L_320)
	.align		4
.L_320:
        /*0784*/ 	.word	index@(_ZN10layer_norm13ln_bwd_kernelINS_13Kernel_traitsIf6__halfS2_S2_fjLj1024ELj1ELj4ELj1ELj16ENS_18Kernel_traits_baseILj1024EfS2_S2_S2_fjLj128EEEEELb1ELb1ELb1ELb1EEEvNS_9BwdParamsE)
        /*0788*/ 	.word	0x000000ff


	//----- nvinfo : EIATTR_FRAME_SIZE
	.align		4
.L_321:
        /*078c*/ 	.byte	0x04, 0x11
        /*078e*/ 	.short	(.L_323 - .L_322)
	.align		4
.L_322:
        /*0790*/ 	.word	index@(_ZN10layer_norm13ln_bwd_kernelINS_13Kernel_traitsIf6__halfS2_S2_fjLj1024ELj1ELj4ELj1ELj16ENS_18Kernel_traits_baseILj1024EfS2_S2_S2_fjLj128EEEEELb1ELb1ELb1ELb1EEEvNS_9BwdParamsE)
        /*0794*/ 	.word	0x00000070


	//----- nvinfo : EIATTR_REGCOUNT
	.align		4
.L_323:
        /*0798*/ 	.byte	0x04, 0x2f
        /*079a*/ 	.short	(.L_325 - .L_324)
	.align		4
.L_324:
        /*079c*/ 	.word	index@(_ZN10layer_norm22ln_bwd_finalize_kernelINS_22Kernel_traits_finalizeILj1024Ef6__halfS2_S2_fjLb1ELj1024ELj4ENS_18Kernel_traits_baseILj1024EfS2_S2_S2_fjLj1024EEEEELb1ELb1EEEvNS_9BwdParamsE)
        /*07a0*/ 	.word	0x00000020


	//----- nvinfo : EIATTR_FRAME_SIZE
	.align		4
.L_325:
        /*07a4*/ 	.byte	0x04, 0x11
        /*07a6*/ 	.short	(.L_327 - .L_326)
	.align		4
.L_326:
        /*07a8*/ 	.word	index@(_ZN10layer_norm22ln_bwd_finalize_kernelINS_22Kernel_traits_finalizeILj1024Ef6__halfS2_S2_fjLb1ELj1024ELj4ENS_18Kernel_traits_baseILj1024EfS2_S2_S2_fjLj1024EEEEELb1ELb1EEEvNS_9BwdParamsE)
        /*07ac*/ 	.word	0x00000000


	//----- nvinfo : EIATTR_REGCOUNT
	.align		4
.L_327:
        /*07b0*/ 	.byte	0x04, 0x2f
        /*07b2*/ 	.short	(.L_329 - .L_328)
	.align		4
.L_328:
        /*07b4*/ 	.word	index@(_ZN10layer_norm13ln_bwd_kernelINS_13Kernel_traitsIf6__halfS2_S2_fjLj1024ELj1ELj4ELj1ELj16ENS_18Kernel_traits_baseILj1024EfS2_S2_S2_fjLj128EEEEELb1ELb1ELb1ELb0EEEvNS_9BwdParamsE)
        /*07b8*/ 	.word	0x000000ff


	//----- nvinfo : EIATTR_FRAME_SIZE
	.align		4
.L_329:
        /*07bc*/ 	.byte	0x04, 0x11
        /*07be*/ 	.short	(.L_331 - .L_330)
	.align		4
.L_330:
        /*07c0*/ 	.word	index@(_ZN10layer_norm13ln_bwd_kernelINS_13Kernel_traitsIf6__halfS2_S2_fjLj1024ELj1ELj4ELj1ELj16ENS_18Kernel_traits_baseILj1024EfS2_S2_S2_fjLj128EEEEELb1ELb1ELb1ELb0EEEvNS_9BwdParamsE)
        /*07c4*/ 	.word	0x00000080


	//----- nvinfo : EIATTR_REGCOUNT
	.align		4
.L_331:
        /*07c8*/ 	.byte	0x04, 0x2f
        /*07ca*/ 	.short	(.L_333 - .L_332)
	.align		4
.L_332:
        /*07cc*/ 	.word	index@(_ZN10layer_norm22ln_bwd_finalize_kernelINS_22Kernel_traits_finalizeILj1024Ef6__halfS2_S2_fjLb1ELj1024ELj4ENS_18Kernel_traits_baseILj1024EfS2_S2_S2_fjLj1024EEEEELb1ELb0EEEvNS_9BwdParamsE)
        /*07d0*/ 	.word	0x00000020


	//----- nvinfo : EIATTR_FRAME_SIZE
	.align		4
.L_333:
        /*07d4*/ 	.byte	0x04, 0x11
        /*07d6*/ 	.short	(.L_335 - .L_334)
	.align		4
.L_334:
        /*07d8*/ 	.word	index@(_ZN10layer_norm22ln_bwd_finalize_kernelINS_22Kernel_traits_finalizeILj1024Ef6__halfS2_S2_fjLb1ELj1024ELj4ENS_18Kernel_traits_baseILj1024EfS2_S2_S2_fjLj1024EEEEELb1ELb0EEEvNS_9BwdParamsE)
        /*07dc*/ 	.word	0x00000000


	//----- nvinfo : EIATTR_REGCOUNT
	.align		4
.L_335:
        /*07e0*/ 	.byte	0x04, 0x2f
        /*07e2*/ 	.short	(.L_337 - .L_336)
	.align		4
.L_336:
        /*07e4*/ 	.word	index@(_ZN10layer_norm13ln_bwd_kernelINS_13Kernel_traitsIf6__halfS2_S2_fjLj1024ELj1ELj4ELj1ELj16ENS_18Kernel_traits_baseILj1024EfS2_S2_S2_fjLj128EEEEELb1ELb1ELb0ELb1EEEvNS_9BwdParamsE)
        /*07e8*/ 	.word	0x000000ff


	//----- nvinfo : EIATTR_FRAME_SIZE
	.align		4
.L_337:
        /*07ec*/ 	.byte	0x04, 0x11
        /*07ee*/ 	.short	(.L_339 - .L_338)
	.align		4
.L_338:
        /*07f0*/ 	.word	index@(_ZN10layer_norm13ln_bwd_kernelINS_13Kernel_traitsIf6__halfS2_S2_fjLj1024ELj1ELj4ELj1ELj16ENS_18Kernel_traits_baseILj1024EfS2_S2_S2_fjLj128EEEEELb1ELb1ELb0ELb1EEEvNS_9BwdParamsE)
        /*07f4*/ 	.word	0x00000128


	//----- nvinfo : EIATTR_REGCOUNT
	.align		4
.L_339:
        /*07f8*/ 	.byte	0x04, 0x2f
        /*07fa*/ 	.short	(.L_341 - .L_340)
	.align		4
.L_340:
        /*07fc*/ 	.word	index@(_ZN10layer_norm13ln_bwd_kernelINS_13Kernel_traitsIf6__halfS2_S2_fjLj1024ELj1ELj4ELj1ELj16ENS_18Kernel_traits_baseILj1024EfS2_S2_S2_fjLj128EEEEELb1ELb1ELb0ELb0EEEvNS_9BwdParamsE)
        /*0800*/ 	.word	0x000000ff


	//----- nvinfo : EIATTR_FRAME_SIZE
	.align		4
.L_341:
        /*0804*/ 	.byte	0x04, 0x11
        /*0806*/ 	.short	(.L_343 - .L_342)
	.align		4
.L_342:
        /*0808*/ 	.word	index@(_ZN10layer_norm13ln_bwd_kernelINS_13Kernel_traitsIf6__halfS2_S2_fjLj1024ELj1ELj4ELj1ELj16ENS_18Kernel_traits_baseILj1024EfS2_S2_S2_fjLj128EEEEELb1ELb1ELb0ELb0EEEvNS_9BwdParamsE)
        /*080c*/ 	.word	0x00000058


	//----- nvinfo : EIATTR_REGCOUNT
	.align		4
.L_343:
        /*0810*/ 	.byte	0x04, 0x2f
        /*0812*/ 	.short	(.L_345 - .L_344)
	.align		4
.L_344:
        /*0814*/ 	.word	index@(_ZN10layer_norm13ln_bwd_kernelINS_13Kernel_traitsIf6__halfS2_S2_fjLj1024ELj1ELj4ELj1ELj16ENS_18Kernel_traits_baseILj1024EfS2_S2_S2_fjLj128EEEEELb1ELb0ELb1ELb1EEEvNS_9BwdParamsE)
        /*0818*/ 	.word	0x000000ec


	//----- nvinfo : EIATTR_FRAME_SIZE
	.align		4
.L_345:
        /*081c*/ 	.byte	0x04, 0x11
        /*081e*/ 	.short	(.L_347 - .L_346)
	.align		4
.L_346:
        /*0820*/ 	.word	index@(_ZN10layer_norm13ln_bwd_kernelINS_13Kernel_traitsIf6__halfS2_S2_fjLj1024ELj1ELj4ELj1ELj16ENS_18Kernel_traits_baseILj1024EfS2_S2_S2_fjLj128EEEEELb1ELb0ELb1ELb1EEEvNS_9BwdParamsE)
        /*0824*/ 	.word	0x00000000


	//----- nvinfo : EIATTR_REGCOUNT
	.align		4
.L_347:
        /*0828*/ 	.byte	0x04, 0x2f
        /*082a*/ 	.short	(.L_349 - .L_348)
	.align		4
.L_348:
        /*082c*/ 	.word	index@(_ZN10layer_norm22ln_bwd_finalize_kernelINS_22Kernel_traits_finalizeILj1024Ef6__halfS2_S2_fjLb0ELj1024ELj4ENS_18Kernel_traits_baseILj1024EfS2_S2_S2_fjLj1024EEEEELb0ELb1EEEvNS_9BwdParamsE)
        /*0830*/ 	.word	0x0000003f


	//----- nvinfo : EIATTR_FRAME_SIZE
	.align		4
.L_349:
        /*0834*/ 	.byte	0x04, 0x11
        /*0836*/ 	.short	(.L_351 - .L_350)
	.align		4
.L_350:
        /*0838*/ 	.word	index@(_ZN10layer_norm22ln_bwd_finalize_kernelINS_22Kernel_traits_finalizeILj1024Ef6__halfS2_S2_fjLb0ELj1024ELj4ENS_18Kernel_traits_baseILj1024EfS2_S2_S2_fjLj1024EEEEELb0ELb1EEEvNS_9BwdParamsE)
        /*083c*/ 	.word	0x00000000


	//----- nvinfo : EIATTR_REGCOUNT
	.align		4
.L_351:
        /*0840*/ 	.byte	0x04, 0x2f
        /*0842*/ 	.short	(.L_353 - .L_352)
	.align		4
.L_352:
        /*0844*/ 	.word	index@(_ZN10layer_norm13ln_bwd_kernelINS_13Kernel_traitsIf6__halfS2_S2_fjLj1024ELj1ELj4ELj1ELj16ENS_18Kernel_traits_baseILj1024EfS2_S2_S2_fjLj128EEEEELb1ELb0ELb1ELb0EEEvNS_9BwdParamsE)
        /*0848*/ 	.word	0x000000e9


	//----- nvinfo : EIATTR_FRAME_SIZE
	.align		4
.L_353:
        /*084c*/ 	.byte	0x04, 0x11
        /*084e*/ 	.short	(.L_355 - .L_354)
	.align		4
.L_354:
        /*0850*/ 	.word	index@(_ZN10layer_norm13ln_bwd_kernelINS_13Kernel_traitsIf6__halfS2_S2_fjLj1024ELj1ELj4ELj1ELj16ENS_18Kernel_traits_baseILj1024EfS2_S2_S2_fjLj128EEEEELb1ELb0ELb1ELb0EEEvNS_9BwdParamsE)
        /*0854*/ 	.word	0x00000000


	//----- nvinfo : EIATTR_REGCOUNT
	.align		4
.L_355:
        /*0858*/ 	.byte	0x04, 0x2f
        /*085a*/ 	.short	(.L_357 - .L_356)
	.align		4
.L_356:
        /*085c*/ 	.word	index@(_ZN10layer_norm22ln_bwd_finalize_kernelINS_22Kernel_traits_finalizeILj1024Ef6__halfS2_S2_fjLb0ELj1024ELj4ENS_18Kernel_traits_baseILj1024EfS2_S2_S2_fjLj1024EEEEELb0ELb0EEEvNS_9BwdParamsE)
        /*0860*/ 	.word	0x0000003f


	//----- nvinfo : EIATTR_FRAME_SIZE
	.align		4
.L_357:
        /*0864*/ 	.byte	0x04, 0x11
        /*0866*/ 	.short	(.L_359 - .L_358)
	.align		4
.L_358:
        /*0868*/ 	.word	index@(_ZN10layer_norm22ln_bwd_finalize_kernelINS_22Kernel_traits_finalizeILj1024Ef6__halfS2_S2_fjLb0ELj1024ELj4ENS_18Kernel_traits_baseILj1024EfS2_S2_S2_fjLj1024EEEEELb0ELb0EEEvNS_9BwdParamsE)
        /*086c*/ 	.word	0x00000000


	//----- nvinfo : EIATTR_REGCOUNT
	.align		4
.L_359:
        /*0870*/ 	.byte	0x04, 0x2f
        /*0872*/ 	.short	(.L_361 - .L_360)
	.align		4
.L_360:
        /*0874*/ 	.word	index@(_ZN10layer_norm13ln_bwd_kernelINS_13Kernel_traitsIf6__halfS2_S2_fjLj1024ELj1ELj4ELj1ELj16ENS_18Kernel_traits_baseILj1024EfS2_S2_S2_fjLj128EEEEELb1ELb0ELb0ELb1EEEvNS_9BwdParamsE)
        /*0878*/ 	.word	0x000000ff


	//----- nvinfo : EIATTR_FRAME_SIZE
	.align		4
.L_361:
        /*087c*/ 	.byte	0x04, 0x11
        /*087e*/ 	.short	(.L_363 - .L_362)
	.align		4
.L_362:
        /*0880*/ 	.word	index@(_ZN10layer_norm13ln_bwd_kernelINS_13Kernel_traitsIf6__halfS2_S2_fjLj1024ELj1ELj4ELj1ELj16ENS_18Kernel_traits_baseILj1024EfS2_S2_S2_fjLj128EEEEELb1ELb0ELb0ELb1EEEvNS_9BwdParamsE)
        /*0884*/ 	.word	0x00000028


	//----- nvinfo : EIATTR_REGCOUNT
	.align		4
.L_363:
        /*0888*/ 	.byte	0x04, 0x2f
        /*088a*/ 	.short	(.L_365 - .L_364)
	.align		4
.L_364:
        /*088c*/ 	.word	index@(_ZN10layer_norm13ln_bwd_kernelINS_13Kernel_traitsIf6__halfS2_S2_fjLj1024ELj1ELj4ELj1ELj16ENS_18Kernel_traits_baseILj1024EfS2_S2_S2_fjLj128EEEEELb1ELb0ELb0ELb0EEEvNS_9BwdParamsE)
        /*0890*/ 	.word	0x000000da


	//----- nvinfo : EIATTR_FRAME_SIZE
	.align		4
.L_365:
        /*0894*/ 	.byte	0x04, 0x11
        /*0896*/ 	.short	(.L_367 - .L_366)
	.align		4
.L_366:
        /*0898*/ 	.word	index@(_ZN10layer_norm13ln_bwd_kernelINS_13Kernel_traitsIf6__halfS2_S2_fjLj1024ELj1ELj4ELj1ELj16ENS_18Kernel_traits_baseILj1024EfS2_S2_S2_fjLj128EEEEELb1ELb0ELb0ELb0EEEvNS_9BwdParamsE)
        /*089c*/ 	.word	0x00000000


	//----- nvinfo : EIATTR_REGCOUNT
	.align		4
.L_367:
        /*08a0*/ 	.byte	0x04, 0x2f
        /*08a2*/ 	.short	(.L_369 - .L_368)
	.align		4
.L_368:
        /*08a4*/ 	.word	index@(_ZN10layer_norm13ln_bwd_kernelINS_13Kernel_traitsIf6__halfS2_S2_fjLj1024ELj1ELj4ELj1ELj16ENS_18Kernel_traits_baseILj1024EfS2_S2_S2_fjLj128EEEEELb0ELb1ELb1ELb1EEEvNS_9BwdParamsE)
        /*08a8*/ 	.word	0x000000ff


	//----- nvinfo : EIATTR_FRAME_SIZE
	.align		4
.L_369:
        /*08ac*/ 	.byte	0x04, 0x11
        /*08ae*/ 	.short	(.L_371 - .L_370)
	.align		4
.L_370:
        /*08b0*/ 	.word	index@(_ZN10layer_norm13ln_bwd_kernelINS_13Kernel_traitsIf6__halfS2_S2_fjLj1024ELj1ELj4ELj1ELj16ENS_18Kernel_traits_baseILj1024EfS2_S2_S2_fjLj128EEEEELb0ELb1ELb1ELb1EEEvNS_9BwdParamsE)
        /*08b4*/ 	.word	0x00000048


	//----- nvinfo : EIATTR_REGCOUNT
	.align		4
.L_371:
        /*08b8*/ 	.byte	0x04, 0x2f
        /*08ba*/ 	.short	(.L_373 - .L_372)
	.align		4
.L_372:
        /*08bc*/ 	.word	index@(_ZN10layer_norm13ln_bwd_kernelINS_13Kernel_traitsIf6__halfS2_S2_fjLj1024ELj1ELj4ELj1ELj16ENS_18Kernel_traits_baseILj1024EfS2_S2_S2_fjLj128EEEEELb0ELb1ELb1ELb0EEEvNS_9BwdParamsE)
        /*08c0*/ 	.word	0x000000ff


	//----- nvinfo : EIATTR_FRAME_SIZE
	.align		4
.L_373:
        /*08c4*/ 	.byte	0x04, 0x11
        /*08c6*/ 	.short	(.L_375 - .L_374)
	.align		4
.L_374:
        /*08c8*/ 	.word	index@(_ZN10layer_norm13ln_bwd_kernelINS_13Kernel_traitsIf6__halfS2_S2_fjLj1024ELj1ELj4ELj1ELj16ENS_18Kernel_traits_baseILj1024EfS2_S2_S2_fjLj128EEEEELb0ELb1ELb1ELb0EEEvNS_9BwdParamsE)
        /*08cc*/ 	.word	0x00000060


	//----- nvinfo : EIATTR_REGCOUNT
	.align		4
.L_375:
        /*08d0*/ 	.byte	0x04, 0x2f
        /*08d2*/ 	.short	(.L_377 - .L_376)
	.align		4
.L_376:
        /*08d4*/ 	.word	index@(_ZN10layer_norm13ln_bwd_kernelINS_13Kernel_traitsIf6__halfS2_S2_fjLj1024ELj1ELj4ELj1ELj16ENS_18Kernel_traits_baseILj1024EfS2_S2_S2_fjLj128EEEEELb0ELb1ELb0ELb1EEEvNS_9BwdParamsE)
        /*08d8*/ 	.word	0x000000ff


	//----- nvinfo : EIATTR_FRAME_SIZE
	.align		4
.L_377:
        /*08dc*/ 	.byte	0x04, 0x11
        /*08de*/ 	.short	(.L_379 - .L_378)
	.align		4
.L_378:
        /*08e0*/ 	.word	index@(_ZN10layer_norm13ln_bwd_kernelINS_13Kernel_traitsIf6__halfS2_S2_fjLj1024ELj1ELj4ELj1ELj16ENS_18Kernel_traits_baseILj1024EfS2_S2_S2_fjLj128EEEEELb0ELb1ELb0ELb1EEEvNS_9BwdParamsE)
        /*08e4*/ 	.word	0x00000108


	//----- nvinfo : EIATTR_REGCOUNT
	.align		4
.L_379:
        /*08e8*/ 	.byte	0x04, 0x2f
        /*08ea*/ 	.short	(.L_381 - .L_380)
	.align		4
.L_380:
        /*08ec*/ 	.word	index@(_ZN10layer_norm13ln_bwd_kernelINS_13Kernel_traitsIf6__halfS2_S2_fjLj1024ELj1ELj4ELj1ELj16ENS_18Kernel_traits_baseILj1024EfS2_S2_S2_fjLj128EEEEELb0ELb1ELb0ELb0EEEvNS_9BwdParamsE)
        /*08f0*/ 	.word	0x000000ff


	//----- nvinfo : EIATTR_FRAME_SIZE
	.align		4
.L_381:
        /*08f4*/ 	.byte	0x04, 0x11
        /*08f6*/ 	.short	(.L_383 - .L_382)
	.align		4
.L_382:
        /*08f8*/ 	.word	index@(_ZN10layer_norm13ln_bwd_kernelINS_13Kernel_traitsIf6__halfS2_S2_fjLj1024ELj1ELj4ELj1ELj16ENS_18Kernel_traits_baseILj1024EfS2_S2_S2_fjLj128EEEEELb0ELb1ELb0ELb0EEEvNS_9BwdParamsE)
        /*08fc*/ 	.word	0x00000030


	//----- nvinfo : EIATTR_REGCOUNT
	.align		4
.L_383:
        /*0900*/ 	.byte	0x04, 0x2f
        /*0902*/ 	.short	(.L_385 - .L_384)
	.align		4
.L_384:
        /*0904*/ 	.word	index@(_ZN10layer_norm13ln_bwd_kernelINS_13Kernel_traitsIf6__halfS2_S2_fjLj1024ELj1ELj4ELj1ELj16ENS_18Kernel_traits_baseILj1024EfS2_S2_S2_fjLj128EEEEELb0ELb0ELb1ELb1EEEvNS_9BwdParamsE)
        /*0908*/ 	.word	0x000000e4


	//----- nvinfo : EIATTR_FRAME_SIZE
	.align		4
.L_385:
        /*090c*/ 	.byte	0x04, 0x11
        /*090e*/ 	.short	(.L_387 - .L_386)
	.align		4
.L_386:
        /*0910*/ 	.word	index@(_ZN10layer_norm13ln_bwd_kernelINS_13Kernel_traitsIf6__halfS2_S2_fjLj1024ELj1ELj4ELj1ELj16ENS_18Kernel_traits_baseILj1024EfS2_S2_S2_fjLj128EEEEELb0ELb0ELb1ELb1EEEvNS_9BwdParamsE)
        /*0914*/ 	.word	0x00000000


	//----- nvinfo : EIATTR_REGCOUNT
	.align		4
.L_387:
        /*0918*/ 	.byte	0x04, 0x2f
        /*091a*/ 	.short	(.L_389 - .L_388)
	.align		4
.L_388:
        /*091c*/ 	.word	index@(_ZN10layer_norm13ln_bwd_kernelINS_13Kernel_traitsIf6__halfS2_S2_fjLj1024ELj1ELj4ELj1ELj16ENS_18Kernel_traits_baseILj1024EfS2_S2_S2_fjLj128EEEEELb0ELb0ELb1ELb0EEEvNS_9BwdParamsE)
        /*0920*/ 	.word	0x000000db


	//----- nvinfo : EIATTR_FRAME_SIZE
	.align		4
.L_389:
        /*0924*/ 	.byte	0x04, 0x11
        /*0926*/ 	.short	(.L_391 - .L_390)
	.align		4
.L_390:
        /*0928*/ 	.word	index@(_ZN10layer_norm13ln_bwd_kernelINS_13Kernel_traitsIf6__halfS2_S2_fjLj1024ELj1ELj4ELj1ELj16ENS_18Kernel_traits_baseILj1024EfS2_S2_S2_fjLj128EEEEELb0ELb0ELb1ELb0EEEvNS_9BwdParamsE)
        /*092c*/ 	.word	0x00000000


	//----- nvinfo : EIATTR_REGCOUNT
	.align		4
.L_391:
        /*0930*/ 	.byte	0x04, 0x2f
        /*0932*/ 	.short	(.L_393 - .L_392)
	.align		4
.L_392:
        /*0934*/ 	.word	index@(_ZN10layer_norm13ln_bwd_kernelINS_13Kernel_traitsIf6__halfS2_S2_fjLj1024ELj1ELj4ELj1ELj16ENS_18Kernel_traits_baseILj1024EfS2_S2_S2_fjLj128EEEEELb0ELb0ELb0ELb1EEEvNS_9BwdParamsE)
        /*0938*/ 	.word	0x000000fd


	//----- nvinfo : EIATTR_FRAME_SIZE
	.align		4
.L_393:
        /*093c*/ 	.byte	0x04, 0x11
        /*093e*/ 	.short	(.L_395 - .L_394)
	.align		4
.L_394:
        /*0940*/ 	.word	index@(_ZN10layer_norm13ln_bwd_kernelINS_13Kernel_traitsIf6__halfS2_S2_fjLj1024ELj1ELj4ELj1ELj16ENS_18Kernel_traits_baseILj1024EfS2_S2_S2_fjLj128EEEEELb0ELb0ELb0ELb1EEEvNS_9BwdParamsE)
        /*0944*/ 	.word	0x00000000


	//----- nvinfo : EIATTR_REGCOUNT
	.align		4
.L_395:
        /*0948*/ 	.byte	0x04, 0x2f
        /*094a*/ 	.short	(.L_397 - .L_396)
	.align		4
.L_396:
        /*094c*/ 	.word	index@(_ZN10layer_norm13ln_bwd_kernelINS_13Kernel_traitsIf6__halfS2_S2_fjLj1024ELj1ELj4ELj1ELj16ENS_18Kernel_traits_baseILj1024EfS2_S2_S2_fjLj128EEEEELb0ELb0ELb0ELb0EEEvNS_9BwdParamsE)
        /*0950*/ 	.word	0x000000d2


	//----- nvinfo : EIATTR_FRAME_SIZE
	.align		4
.L_397:
        /*0954*/ 	.byte	0x04, 0x11
        /*0956*/ 	.short	(.L_399 - .L_398)
	.align		4
.L_398:
        /*0958*/ 	.word	index@(_ZN10layer_norm13ln_bwd_kernelINS_13Kernel_traitsIf6__halfS2_S2_fjLj1024ELj1ELj4ELj1ELj16ENS_18Kernel_traits_baseILj1024EfS2_S2_S2_fjLj128EEEEELb0ELb0ELb0ELb0EEEvNS_9BwdParamsE)
        /*095c*/ 	.word	0x00000000


	//----- nvinfo : EIATTR_REGCOUNT
	.align		4
.L_399:
        /*0960*/ 	.byte	0x04, 0x2f
        /*0962*/ 	.short	(.L_401 - .L_400)
	.align		4
.L_400:
        /*0964*/ 	.word	index@(_ZN10layer_norm13ln_bwd_kernelINS_13Kernel_traitsIf13__nv_bfloat16fS2_fjLj1024ELj1ELj4ELj1ELj16ENS_18Kernel_traits_baseILj1024EfS2_fS2_fjLj128EEEEELb1ELb1ELb1ELb1EEEvNS_9BwdParamsE)
        /*0968*/ 	.word	0x000000ff


	//----- nvinfo : EIATTR_FRAME_SIZE
	.align		4
.L_401:
        /*096c*/ 	.byte	0x04, 0x11
        /*096e*/ 	.short	(.L_403 - .L_402)
	.align		4
.L_402:
        /*0970*/ 	.word	index@(_ZN10layer_norm13ln_bwd_kernelINS_13Kernel_traitsIf13__nv_bfloat16fS2_fjLj1024ELj1ELj4ELj1ELj16ENS_18Kernel_traits_baseILj1024EfS2_fS2_fjLj128EEEEELb1ELb1ELb1ELb1EEEvNS_9BwdParamsE)
        /*0974*/ 	.word	0x000000d8


	//----- nvinfo : EIATTR_REGCOUNT
	.align		4
.L_403:
        /*0978*/ 	.byte	0x04, 0x2f
        /*097a*/ 	.short	(.L_405 - .L_404)
	.align		4
.L_404:
        /*097c*/ 	.word	index@(_ZN10layer_norm22ln_bwd_finalize_kernelINS_22Kernel_traits_finalizeILj1024Ef13__nv_bfloat16fS2_fjLb1ELj1024ELj4ENS_18Kernel_traits_baseILj1024EfS2_fS2_fjLj1024EEEEELb1ELb1EEEvNS_9BwdParamsE)
        /*0980*/ 	.word	0x00000020


	//----- nvinfo : EIATTR_FRAME_SIZE
	.align		4
.L_405:
        /*0984*/ 	.byte	0x04, 0x11
        /*0986*/ 	.short	(.L_407 - .L_406)
	.align		4
.L_406:
        /*0988*/ 	.word	index@(_ZN10layer_norm22ln_bwd_finalize_kernelINS_22Kernel_traits_finalizeILj1024Ef13__nv_bfloat16fS2_fjLb1ELj1024ELj4ENS_18Kernel_traits_baseILj1024EfS2_fS2_fjLj1024EEEEELb1ELb1EEEvNS_9BwdParamsE)
        /*098c*/ 	.word	0x00000000


	//----- nvinfo : EIATTR_REGCOUNT
	.align		4
.L_407:
        /*0990*/ 	.byte	0x04, 0x2f
        /*0992*/ 	.short	(.L_409 - .L_408)
	.align		4
.L_408:
        /*0994*/ 	.word	index@(_ZN10layer_norm13ln_bwd_kernelINS_13Kernel_traitsIf13__nv_bfloat16fS2_fjLj1024ELj1ELj4ELj1ELj16ENS_18Kernel_traits_baseILj1024EfS2_fS2_fjLj128EEEEELb1ELb1ELb1ELb0EEEvNS_9BwdParamsE)
        /*0998*/ 	.word	0x000000ff


	//----- nvinfo : EIATTR_FRAME_SIZE
	.align		4
.L_409:
        /*099c*/ 	.byte	0x04, 0x11
        /*099e*/ 	.short	(.L_411 - .L_410)
	.align		4
.L_410:
        /*09a0*/ 	.word	index@(_ZN10layer_norm13ln_bwd_kernelINS_13Kernel_traitsIf13__nv_bfloat16fS2_fjLj1024ELj1ELj4ELj1ELj16ENS_18Kernel_traits_baseILj1024EfS2_fS2_fjLj128EEEEELb1ELb1ELb1ELb0EEEvNS_9BwdParamsE)
        /*09a4*/ 	.word	0x000000e0


	//----- nvinfo : EIATTR_REGCOUNT
	.align		4
.L_411:
        /*09a8*/ 	.byte	0x04, 0x2f
        /*09aa*/ 	.short	(.L_413 - .L_412)
	.align		4
.L_412:
        /*09ac*/ 	.word	index@(_ZN10layer_norm22ln_bwd_finalize_kernelINS_22Kernel_traits_finalizeILj1024Ef13__nv_bfloat16fS2_fjLb1ELj1024ELj4ENS_18Kernel_traits_baseILj1024EfS2_fS2_fjLj1024EEEEELb1ELb0EEEvNS_9BwdParamsE)
        /*09b0*/ 	.word	0x00000020


	//----- nvinfo : EIATTR_FRAME_SIZE
	.align		4
.L_413:
        /*09b4*/ 	.byte	0x04, 0x11
        /*09b6*/ 	.short	(.L_415 - .L_414)
	.align		4
.L_414:
        /*09b8*/ 	.word	index@(_ZN10layer_norm22ln_bwd_finalize_kernelINS_22Kernel_traits_finalizeILj1024Ef13__nv_bfloat16fS2_fjLb1ELj1024ELj4ENS_18Kernel_traits_baseILj1024EfS2_fS2_fjLj1024EEEEELb1ELb0EEEvNS_9BwdParamsE)
        /*09bc*/ 	.word	0x00000000


	//----- nvinfo : EIATTR_REGCOUNT
	.align		4
.L_415:
        /*09c0*/ 	.byte	0x04, 0x2f
        /*09c2*/ 	.short	(.L_417 - .L_416)
	.align		4
.L_416:
        /*09c4*/ 	.word	index@(_ZN10layer_norm13ln_bwd_kernelINS_13Kernel_traitsIf13__nv_bfloat16fS2_fjLj1024ELj1ELj4ELj1ELj16ENS_18Kernel_traits_baseILj1024EfS2_fS2_fjLj128EEEEELb1ELb1ELb0ELb1EEEvNS_9BwdParamsE)
        /*09c8*/ 	.word	0x000000ff


	//----- nvinfo : EIATTR_FRAME_SIZE
	.align		4
.L_417:
        /*09cc*/ 	.byte	0x04, 0x11
        /*09ce*/ 	.short	(.L_419 - .L_418)
	.align		4
.L_418:
        /*09d0*/ 	.word	index@(_ZN10layer_norm13ln_bwd_kernelINS_13Kernel_traitsIf13__nv_bfloat16fS2_fjLj1024ELj1ELj4ELj1ELj16ENS_18Kernel_traits_baseILj1024EfS2_fS2_fjLj128EEEEELb1ELb1ELb0ELb1EEEvNS_9BwdParamsE)
        /*09d4*/ 	.word	0x000000a0


	//----- nvinfo : EIATTR_REGCOUNT
	.align		4
.L_419:
        /*09d8*/ 	.byte	0x04, 0x2f
        /*09da*/ 	.short	(.L_421 - .L_420)
	.align		4
.L_420:
        /*09dc*/ 	.word	index@(_ZN10layer_norm13ln_bwd_kernelINS_13Kernel_traitsIf13__nv_bfloat16fS2_fjLj1024ELj1ELj4ELj1ELj16ENS_18Kernel_traits_baseILj1024EfS2_fS2_fjLj128EEEEELb1ELb1ELb0ELb0EEEvNS_9BwdParamsE)
        /*09e0*/ 	.word	0x000000ff


	//----- nvinfo : EIATTR_FRAME_SIZE
	.align		4
.L_421:
        /*09e4*/ 	.byte	0x04, 0x11
        /*09e6*/ 	.short	(.L_423 - .L_422)
	.align		4
.L_422:
        /*09e8*/ 	.word	index@(_ZN10layer_norm13ln_bwd_kernelINS_13Kernel_traitsIf13__nv_bfloat16fS2_fjLj1024ELj1ELj4ELj1ELj16ENS_18Kernel_traits_baseILj1024EfS2_fS2_fjLj128EEEEELb1ELb1ELb0ELb0EEEvNS_9BwdParamsE)
        /*09ec*/ 	.word	0x000000b0


	//----- nvinfo : EIATTR_REGCOUNT
	.align		4
.L_423:
        /*09f0*/ 	.byte	0x04, 0x2f
        /*09f2*/ 	.short	(.L_425 - .L_424)
	.align		4
.L_424:
        /*09f4*/ 	.word	index@(_ZN10layer_norm13ln_bwd_kernelINS_13Kernel_traitsIf13__nv_bfloat16fS2_fjLj1024ELj1ELj4ELj1ELj16ENS_18Kernel_traits_baseILj1024EfS2_fS2_fjLj128EEEEELb1ELb0ELb1ELb1EEEvNS_9BwdParamsE)
        /*09f8*/ 	.word	0x000000f7


	//----- nvinfo : EIATTR_FRAME_SIZE
	.align		4
.L_425:
        /*09fc*/ 	.byte	0x04, 0x11
        /*09fe*/ 	.short	(.L_427 - .L_426)
	.align		4
.L_426:
        /*0a00*/ 	.word	index@(_ZN10layer_norm13ln_bwd_kernelINS_13Kernel_traitsIf13__nv_bfloat16fS2_fjLj1024ELj1ELj4ELj1ELj16ENS_18Kernel_traits_baseILj1024EfS2_fS2_fjLj128EEEEELb1ELb0ELb1ELb1EEEvNS_9BwdParamsE)
        /*0a04*/ 	.word	0x00000000


	//----- nvinfo : EIATTR_REGCOUNT
	.align		4
.L_427:
        /*0a08*/ 	.byte	0x04, 0x2f
        /*0a0a*/ 	.short	(.L_429 - .L_428)
	.align		4
.L_428:
        /*0a0c*/ 	.word	index@(_ZN10layer_norm22ln_bwd_finalize_kernelINS_22Kernel_traits_finalizeILj1024Ef13__nv_bfloat16fS2_fjLb0ELj1024ELj4ENS_18Kernel_traits_baseILj1024EfS2_fS2_fjLj1024EEEEELb0ELb1EEEvNS_9BwdParamsE)
        /*0a10*/ 	.word	0x0000003f


	//----- nvinfo : EIATTR_FRAME_SIZE
	.align		4
.L_429:
        /*0a14*/ 	.byte	0x04, 0x11
        /*0a16*/ 	.short	(.L_431 - .L_430)
	.align		4
.L_430:
        /*0a18*/ 	.word	index@(_ZN10layer_norm22ln_bwd_finalize_kernelINS_22Kernel_traits_finalizeILj1024Ef13__nv_bfloat16fS2_fjLb0ELj1024ELj4ENS_18Kernel_traits_baseILj1024EfS2_fS2_fjLj1024EEEEELb0ELb1EEEvNS_9BwdParamsE)
        /*0a1c*/ 	.word	0x00000000


	//----- nvinfo : EIATTR_REGCOUNT
	.align		4
.L_431:
        /*0a20*/ 	.byte	0x04, 0x2f
        /*0a22*/ 	.short	(.L_433 - .L_432)
	.align		4
.L_432:
        /*0a24*/ 	.word	index@(_ZN10layer_norm13ln_bwd_kernelINS_13Kernel_traitsIf13__nv_bfloat16fS2_fjLj1024ELj1ELj4ELj1ELj16ENS_18Kernel_traits_baseILj1024EfS2_fS2_fjLj128EEEEELb1ELb0ELb1ELb0EEEvNS_9BwdParamsE)
        /*0a28*/ 	.word	0x000000fb


	//----- nvinfo : EIATTR_FRAME_SIZE
	.align		4
.L_433:
        /*0a2c*/ 	.byte	0x04, 0x11
        /*0a2e*/ 	.short	(.L_435 - .L_434)
	.align		4
.L_434:
        /*0a30*/ 	.word	index@(_ZN10layer_norm13ln_bwd_kernelINS_13Kernel_traitsIf13__nv_bfloat16fS2_fjLj1024ELj1ELj4ELj1ELj16ENS_18Kernel_traits_baseILj1024EfS2_fS2_fjLj128EEEEELb1ELb0ELb1ELb0EEEvNS_9BwdParamsE)
        /*0a34*/ 	.word	0x00000000


	//----- nvinfo : EIATTR_REGCOUNT
	.align		4
.L_435:
        /*0a38*/ 	.byte	0x04, 0x2f
        /*0a3a*/ 	.short	(.L_437 - .L_436)
	.align		4
.L_436:
        /*0a3c*/ 	.word	index@(_ZN10layer_norm22ln_bwd_finalize_kernelINS_22Kernel_traits_finalizeILj1024Ef13__nv_bfloat16fS2_fjLb0ELj1024ELj4ENS_18Kernel_traits_baseILj1024EfS2_fS2_fjLj1024EEEEELb0ELb0EEEvNS_9BwdParamsE)
        /*0a40*/ 	.word	0x0000003f


	//----- nvinfo : EIATTR_FRAME_SIZE
	.align		4
.L_437:
        /*0a44*/ 	.byte	0x04, 0x11
        /*0a46*/ 	.short	(.L_439 - .L_438)
	.align		4
.L_438:
        /*0a48*/ 	.word	index@(_ZN10layer_norm22ln_bwd_finalize_kernelINS_22Kernel_traits_finalizeILj1024Ef13__nv_bfloat16fS2_fjLb0ELj1024ELj4ENS_18Kernel_traits_baseILj1024EfS2_fS2_fjLj1024EEEEELb0ELb0EEEvNS_9BwdParamsE)
        /*0a4c*/ 	.word	0x00000000


	//----- nvinfo : EIATTR_REGCOUNT
	.align		4
.L_439:
        /*0a50*/ 	.byte	0x04, 0x2f
        /*0a52*/ 	.short	(.L_441 - .L_440)
	.align		4
.L_440:
        /*0a54*/ 	.word	index@(_ZN10layer_norm13ln_bwd_kernelINS_13Kernel_traitsIf13__nv_bfloat16fS2_fjLj1024ELj1ELj4ELj1ELj16ENS_18Kernel_traits_baseILj1024EfS2_fS2_fjLj128EEEEELb1ELb0ELb0ELb1EEEvNS_9BwdParamsE)
        /*0a58*/ 	.word	0x000000f6


	//----- nvinfo : EIATTR_FRAME_SIZE
	.align		4
.L_441:
        /*0a5c*/ 	.byte	0x04, 0x11
        /*0a5e*/ 	.short	(.L_443 - .L_442)
	.align		4
.L_442:
        /*0a60*/ 	.word	index@(_ZN10layer_norm13ln_bwd_kernelINS_13Kernel_traitsIf13__nv_bfloat16fS2_fjLj1024ELj1ELj4ELj1ELj16ENS_18Kernel_traits_baseILj1024EfS2_fS2_fjLj128EEEEELb1ELb0ELb0ELb1EEEvNS_9BwdParamsE)
        /*0a64*/ 	.word	0x00000000


	//----- nvinfo : EIATTR_REGCOUNT
	.align		4
.L_443:
        /*0a68*/ 	.byte	0x04, 0x2f
        /*0a6a*/ 	.short	(.L_445 - .L_444)
	.align		4
.L_444:
        /*0a6c*/ 	.word	index@(_ZN10layer_norm13ln_bwd_kernelINS_13Kernel_traitsIf13__nv_bfloat16fS2_fjLj1024ELj1ELj4ELj1ELj16ENS_18Kernel_traits_baseILj1024EfS2_fS2_fjLj128EEEEELb1ELb0ELb0ELb0EEEvNS_9BwdParamsE)
        /*0a70*/ 	.word	0x000000ee


	//----- nvinfo : EIATTR_FRAME_SIZE
	.align		4
.L_445:
        /*0a74*/ 	.byte	0x04, 0x11
        /*0a76*/ 	.short	(.L_447 - .L_446)
	.align		4
.L_446:
        /*0a78*/ 	.word	index@(_ZN10layer_norm13ln_bwd_kernelINS_13Kernel_traitsIf13__nv_bfloat16fS2_fjLj1024ELj1ELj4ELj1ELj16ENS_18Kernel_traits_baseILj1024EfS2_fS2_fjLj128EEEEELb1ELb0ELb0ELb0EEEvNS_9BwdParamsE)
        /*0a7c*/ 	.word	0x00000000


	//----- nvinfo : EIATTR_REGCOUNT
	.align		4
.L_447:
        /*0a80*/ 	.byte	0x04, 0x2f
        /*0a82*/ 	.short	(.L_449 - .L_448)
	.align		4
.L_448:
        /*0a84*/ 	.word	index@(_ZN10layer_norm13ln_bwd_kernelINS_13Kernel_traitsIf13__nv_bfloat16fS2_fjLj1024ELj1ELj4ELj1ELj16ENS_18Kernel_traits_baseILj1024EfS2_fS2_fjLj128EEEEELb0ELb1ELb1ELb1EEEvNS_9BwdParamsE)
        /*0a88*/ 	.word	0x000000ff


	//----- nvinfo : EIATTR_FRAME_SIZE
	.align		4
.L_449:
        /*0a8c*/ 	.byte	0x04, 0x11
        /*0a8e*/ 	.short	(.L_451 - .L_450)
	.align		4
.L_450:
        /*0a90*/ 	.word	index@(_ZN10layer_norm13ln_bwd_kernelINS_13Kernel_traitsIf13__nv_bfloat16fS2_fjLj1024ELj1ELj4ELj1ELj16ENS_18Kernel_traits_baseILj1024EfS2_fS2_fjLj128EEEEELb0ELb1ELb1ELb1EEEvNS_9BwdParamsE)
        /*0a94*/ 	.word	0x00000098


	//----- nvinfo : EIATTR_REGCOUNT
	.align		4
.L_451:
        /*0a98*/ 	.byte	0x04, 0x2f
        /*0a9a*/ 	.short	(.L_453 - .L_452)
	.align		4
.L_452:
        /*0a9c*/ 	.word	index@(_ZN10layer_norm13ln_bwd_kernelINS_13Kernel_traitsIf13__nv_bfloat16fS2_fjLj1024ELj1ELj4ELj1ELj16ENS_18Kernel_traits_baseILj1024EfS2_fS2_fjLj128EEEEELb0ELb1ELb1ELb0EEEvNS_9BwdParamsE)
        /*0aa0*/ 	.word	0x000000ff


	//----- nvinfo : EIATTR_FRAME_SIZE
	.align		4
.L_453:
        /*0aa4*/ 	.byte	0x04, 0x11
        /*0aa6*/ 	.short	(.L_455 - .L_454)
	.align		4
.L_454:
        /*0aa8*/ 	.word	index@(_ZN10layer_norm13ln_bwd_kernelINS_13Kernel_traitsIf13__nv_bfloat16fS2_fjLj1024ELj1ELj4ELj1ELj16ENS_18Kernel_traits_baseILj1024EfS2_fS2_fjLj128EEEEELb0ELb1ELb1ELb0EEEvNS_9BwdParamsE)
        /*0aac*/ 	.word	0x000000b8


	//----- nvinfo : EIATTR_REGCOUNT
	.align		4
.L_455:
        /*0ab0*/ 	.byte	0x04, 0x2f
        /*0ab2*/ 	.short	(.L_457 - .L_456)
	.align		4
.L_456:
        /*0ab4*/ 	.word	index@(_ZN10layer_norm13ln_bwd_kernelINS_13Kernel_traitsIf13__nv_bfloat16fS2_fjLj1024ELj1ELj4ELj1ELj16ENS_18Kernel_traits_baseILj1024EfS2_fS2_fjLj128EEEEELb0ELb1ELb0ELb1EEEvNS_9BwdParamsE)
        /*0ab8*/ 	.word	0x000000ff


	//----- nvinfo : EIATTR_FRAME_SIZE
	.align		4
.L_457:
        /*0abc*/ 	.byte	0x04, 0x11
        /*0abe*/ 	.short	(.L_459 - .L_458)
	.align		4
.L_458:
        /*0ac0*/ 	.word	index@(_ZN10layer_norm13ln_bwd_kernelINS_13Kernel_traitsIf13__nv_bfloat16fS2_fjLj1024ELj1ELj4ELj1ELj16ENS_18Kernel_traits_baseILj1024EfS2_fS2_fjLj128EEEEELb0ELb1ELb0ELb1EEEvNS_9BwdParamsE)
        /*0ac4*/ 	.word	0x00000070


	//----- nvinfo : EIATTR_REGCOUNT
	.align		4
.L_459:
        /*0ac8*/ 	.byte	0x04, 0x2f
        /*0aca*/ 	.short	(.L_461 - .L_460)
	.align		4
.L_460:
        /*0acc*/ 	.word	index@(_ZN10layer_norm13ln_bwd_kernelINS_13Kernel_traitsIf13__nv_bfloat16fS2_fjLj1024ELj1ELj4ELj1ELj16ENS_18Kernel_traits_baseILj1024EfS2_fS2_fjLj128EEEEELb0ELb1ELb0ELb0EEEvNS_9BwdParamsE)
        /*0ad0*/ 	.word	0x000000ff


	//----- nvinfo : EIATTR_FRAME_SIZE
	.align		4
.L_461:
        /*0ad4*/ 	.byte	0x04, 0x11
        /*0ad6*/ 	.short	(.L_463 - .L_462)
	.align		4
.L_462:
        /*0ad8*/ 	.word	index@(_ZN10layer_norm13ln_bwd_kernelINS_13Kernel_traitsIf13__nv_bfloat16fS2_fjLj1024ELj1ELj4ELj1ELj16ENS_18Kernel_traits_baseILj1024EfS2_fS2_fjLj128EEEEELb0ELb1ELb0ELb0EEEvNS_9BwdParamsE)
        /*0adc*/ 	.word	0x00000090


	//----- nvinfo : EIATTR_REGCOUNT
	.align		4
.L_463:
        /*0ae0*/ 	.byte	0x04, 0x2f
        /*0ae2*/ 	.short	(.L_465 - .L_464)
	.align		4
.L_464:
        /*0ae4*/ 	.word	index@(_ZN10layer_norm13ln_bwd_kernelINS_13Kernel_traitsIf13__nv_bfloat16fS2_fjLj1024ELj1ELj4ELj1ELj16ENS_18Kernel_traits_baseILj1024EfS2_fS2_fjLj128EEEEELb0ELb0ELb1ELb1EEEvNS_9BwdParamsE)
        /*0ae8*/ 	.word	0x000000fb


	//----- nvinfo : EIATTR_FRAME_SIZE
	.align		4
.L_465:
        /*0aec*/ 	.byte	0x04, 0x11
        /*0aee*/ 	.short	(.L_467 - .L_466)
	.align		4
.L_466:
        /*0af0*/ 	.word	index@(_ZN10layer_norm13ln_bwd_kernelINS_13Kernel_traitsIf13__nv_bfloat16fS2_fjLj1024ELj1ELj4ELj1ELj16ENS_18Kernel_traits_baseILj1024EfS2_fS2_fjLj128EEEEELb0ELb0ELb1ELb1EEEvNS_9BwdParamsE)
        /*0af4*/ 	.word	0x00000000


	//----- nvinfo : EIATTR_REGCOUNT
	.align		4
.L_467:
        /*0af8*/ 	.byte	0x04, 0x2f
        /*0afa*/ 	.short	(.L_469 - .L_468)
	.align		4
.L_468:
        /*0afc*/ 	.word	index@(_ZN10layer_norm13ln_bwd_kernelINS_13Kernel_traitsIf13__nv_bfloat16fS2_fjLj1024ELj1ELj4ELj1ELj16ENS_18Kernel_traits_baseILj1024EfS2_fS2_fjLj128EEEEELb0ELb0ELb1ELb0EEEvNS_9BwdParamsE)
        /*0b00*/ 	.word	0x000000ee


	//----- nvinfo : EIATTR_FRAME_SIZE
	.align		4
.L_469:
        /*0b04*/ 	.byte	0x04, 0x11
        /*0b06*/ 	.short	(.L_471 - .L_470)
	.align		4
.L_470:
        /*0b08*/ 	.word	index@(_ZN10layer_norm13ln_bwd_kernelINS_13Kernel_traitsIf13__nv_bfloat16fS2_fjLj1024ELj1ELj4ELj1ELj16ENS_18Kernel_traits_baseILj1024EfS2_fS2_fjLj128EEEEELb0ELb0ELb1ELb0EEEvNS_9BwdParamsE)
        /*0b0c*/ 	.word	0x00000000


	//----- nvinfo : EIATTR_REGCOUNT
	.align		4
.L_471:
        /*0b10*/ 	.byte	0x04, 0x2f
        /*0b12*/ 	.short	(.L_473 - .L_472)
	.align		4
.L_472:
        /*0b14*/ 	.word	index@(_ZN10layer_norm13ln_bwd_kernelINS_13Kernel_traitsIf13__nv_bfloat16fS2_fjLj1024ELj1ELj4ELj1ELj16ENS_18Kernel_traits_baseILj1024EfS2_fS2_fjLj128EEEEELb0ELb0ELb0ELb1EEEvNS_9BwdParamsE)
        /*0b18*/ 	.word	0x000000e1


	//----- nvinfo : EIATTR_FRAME_SIZE
	.align		4
.L_473:
        /*0b1c*/ 	.byte	0x04, 0x11
        /*0b1e*/ 	.short	(.L_475 - .L_474)
	.align		4
.L_474:
        /*0b20*/ 	.word	index@(_ZN10layer_norm13ln_bwd_kernelINS_13Kernel_traitsIf13__nv_bfloat16fS2_fjLj1024ELj1ELj4ELj1ELj16ENS_18Kernel_traits_baseILj1024EfS2_fS2_fjLj128EEEEELb0ELb0ELb0ELb1EEEvNS_9BwdParamsE)
        /*0b24*/ 	.word	0x00000000


	//----- nvinfo : EIATTR_REGCOUNT
	.align		4
.L_475:
        /*0b28*/ 	.byte	0x04, 0x2f
        /*0b2a*/ 	.short	(.L_477 - .L_476)
	.align		4
.L_476:
        /*0b2c*/ 	.word	index@(_ZN10layer_norm13ln_bwd_kernelINS_13Kernel_traitsIf13__nv_bfloat16fS2_fjLj1024ELj1ELj4ELj1ELj16ENS_18Kernel_traits_baseILj1024EfS2_fS2_fjLj128EEEEELb0ELb0ELb0ELb0EEEvNS_9BwdParamsE)
        /*0b30*/ 	.word	0x000000e6


	//----- nvinfo : EIATTR_FRAME_SIZE
	.align		4
.L_477:
        /*0b34*/ 	.byte	0x04, 0x11
        /*0b36*/ 	.short	(.L_479 - .L_478)
	.align		4
.L_478:
        /*0b38*/ 	.word	index@(_ZN10layer_norm13ln_bwd_kernelINS_13Kernel_traitsIf13__nv_bfloat16fS2_fjLj1024ELj1ELj4ELj1ELj16ENS_18Kernel_traits_baseILj1024EfS2_fS2_fjLj128EEEEELb0ELb0ELb0ELb0EEEvNS_9BwdParamsE)
        /*0b3c*/ 	.word	0x00000000


	//----- nvinfo : EIATTR_REGCOUNT
	.align		4
.L_479:
        /*0b40*/ 	.byte	0x04, 0x2f
        /*0b42*/ 	.short	(.L_481 - .L_480)
	.align		4
.L_480:
        /*0b44*/ 	.word	index@(_ZN10layer_norm13ln_bwd_kernelINS_13Kernel_traitsI13__nv_bfloat16S2_fS2_fjLj1024ELj1ELj4ELj1ELj16ENS_18Kernel_traits_baseILj1024ES2_S2_fS2_fjLj128EEEEELb1ELb1ELb1ELb1EEEvNS_9BwdParamsE)
        /*0b48*/ 	.word	0x000000ff


	//----- nvinfo : EIATTR_FRAME_SIZE
	.align		4
.L_481:
        /*0b4c*/ 	.byte	0x04, 0x11
        /*0b4e*/ 	.short	(.L_483 - .L_482)
	.align		4
.L_482:
        /*0b50*/ 	.word	index@(_ZN10layer_norm13ln_bwd_kernelINS_13Kernel_traitsI13__nv_bfloat16S2_fS2_fjLj1024ELj1ELj4ELj1ELj16ENS_18Kernel_traits_baseILj1024ES2_S2_fS2_fjLj128EEEEELb1ELb1ELb1ELb1EEEvNS_9BwdParamsE)
        /*0b54*/ 	.word	0x00000040


	//----- nvinfo : EIATTR_REGCOUNT
	.align		4
.L_483:
        /*0b58*/ 	.byte	0x04, 0x2f
        /*0b5a*/ 	.short	(.L_485 - .L_484)
	.align		4
.L_484:
        /*0b5c*/ 	.word	index@(_ZN10layer_norm22ln_bwd_finalize_kernelINS_22Kernel_traits_finalizeILj1024E13__nv_bfloat16S2_fS2_fjLb1ELj1024ELj4ENS_18Kernel_traits_baseILj1024ES2_S2_fS2_fjLj1024EEEEELb1ELb1EEEvNS_9BwdParamsE)
        /*0b60*/ 	.word	0x00000020


	//----- nvinfo : EIATTR_FRAME_SIZE
	.align		4
.L_485:
        /*0b64*/ 	.byte	0x04, 0x11
        /*0b66*/ 	.short	(.L_487 - .L_486)
	.align		4
.L_486:
        /*0b68*/ 	.word	index@(_ZN10layer_norm22ln_bwd_finalize_kernelINS_22Kernel_traits_finalizeILj1024E13__nv_bfloat16S2_fS2_fjLb1ELj1024ELj4ENS_18Kernel_traits_baseILj1024ES2_S2_fS2_fjLj1024EEEEELb1ELb1EEEvNS_9BwdParamsE)
        /*0b6c*/ 	.word	0x00000000


	//----- nvinfo : EIATTR_REGCOUNT
	.align		4
.L_487:
        /*0b70*/ 	.byte	0x04, 0x2f
        /*0b72*/ 	.short	(.L_489 - .L_488)
	.align		4
.L_488:
        /*0b74*/ 	.word	index@(_ZN10layer_norm13ln_bwd_kernelINS_13Kernel_traitsI13__nv_bfloat16S2_fS2_fjLj1024ELj1ELj4ELj1ELj16ENS_18Kernel_traits_baseILj1024ES2_S2_fS2_fjLj128EEEEELb1ELb1ELb1ELb0EEEvNS_9BwdParamsE)
        /*0b78*/ 	.word	0x000000ff


	//----- nvinfo : EIATTR_FRAME_SIZE
	.align		4
.L_489:
        /*0b7c*/ 	.byte	0x04, 0x11
        /*0b7e*/ 	.short	(.L_491 - .L_490)
	.align		4
.L_490:
        /*0b80*/ 	.word	index@(_ZN10layer_norm13ln_bwd_kernelINS_13Kernel_traitsI13__nv_bfloat16S2_fS2_fjLj1024ELj1ELj4ELj1ELj16ENS_18Kernel_traits_baseILj1024ES2_S2_fS2_fjLj128EEEEELb1ELb1ELb1ELb0EEEvNS_9BwdParamsE)
        /*0b84*/ 	.word	0x00000088


	//----- nvinfo : EIATTR_REGCOUNT
	.align		4
.L_491:
        /*0b88*/ 	.byte	0x04, 0x2f
        /*0b8a*/ 	.short	(.L_493 - .L_492)
	.align		4
.L_492:
        /*0b8c*/ 	.word	index@(_ZN10layer_norm22ln_bwd_finalize_kernelINS_22Kernel_traits_finalizeILj1024E13__nv_bfloat16S2_fS2_fjLb1ELj1024ELj4ENS_18Kernel_traits_baseILj1024ES2_S2_fS2_fjLj1024EEEEELb1ELb0EEEvNS_9BwdParamsE)
        /*0b90*/ 	.word	0x00000020


	//----- nvinfo : EIATTR_FRAME_SIZE
	.align		4
.L_493:
        /*0b94*/ 	.byte	0x04, 0x11
        /*0b96*/ 	.short	(.L_495 - .L_494)
	.align		4
.L_494:
        /*0b98*/ 	.word	index@(_ZN10layer_norm22ln_bwd_finalize_kernelINS_22Kernel_traits_finalizeILj1024E13__nv_bfloat16S2_fS2_fjLb1ELj1024ELj4ENS_18Kernel_traits_baseILj1024ES2_S2_fS2_fjLj1024EEEEELb1ELb0EEEvNS_9BwdParamsE)
        /*0b9c*/ 	.word	0x00000000


	//----- nvinfo : EIATTR_REGCOUNT
	.align		4
.L_495:
        /*0ba0*/ 	.byte	0x04, 0x2f
        /*0ba2*/ 	.short	(.L_497 - .L_496)
	.align		4
.L_496:
        /*0ba4*/ 	.word	index@(_ZN10layer_norm13ln_bwd_kernelINS_13Kernel_traitsI13__nv_bfloat16S2_fS2_fjLj1024ELj1ELj4ELj1ELj16ENS_18Kernel_traits_baseILj1024ES2_S2_fS2_fjLj128EEEEELb1ELb1ELb0ELb1EEEvNS_9BwdParamsE)
        /*0ba8*/ 	.word	0x000000ff


	//----- nvinfo : EIATTR_FRAME_SIZE
	.align		4
.L_497:
        /*0bac*/ 	.byte	0x04, 0x11
        /*0bae*/ 	.short	(.L_499 - .L_498)
	.align		4
.L_498:
        /*0bb0*/ 	.word	index@(_ZN10layer_norm13ln_bwd_kernelINS_13Kernel_traitsI13__nv_bfloat16S2_fS2_fjLj1024ELj1ELj4ELj1ELj16ENS_18Kernel_traits_baseILj1024ES2_S2_fS2_fjLj128EEEEELb1ELb1ELb0ELb1EEEvNS_9BwdParamsE)
        /*0bb4*/ 	.word	0x00000060


	//----- nvinfo : EIATTR_REGCOUNT
	.align		4
.L_499:
        /*0bb8*/ 	.byte	0x04, 0x2f
        /*0bba*/ 	.short	(.L_501 - .L_500)
	.align		4
.L_500:
        /*0bbc*/ 	.word	index@(_ZN10layer_norm13ln_bwd_kernelINS_13Kernel_traitsI13__nv_bfloat16S2_fS2_fjLj1024ELj1ELj4ELj1ELj16ENS_18Kernel_traits_baseILj1024ES2_S2_fS2_fjLj128EEEEELb1ELb1ELb0ELb0EEEvNS_9BwdParamsE)
        /*0bc0*/ 	.word	0x000000ff


	//----- nvinfo : EIATTR_FRAME_SIZE
	.align		4
.L_501:
        /*0bc4*/ 	.byte	0x04, 0x11
        /*0bc6*/ 	.short	(.L_503 - .L_502)
	.align		4
.L_502:
        /*0bc8*/ 	.word	index@(_ZN10layer_norm13ln_bwd_kernelINS_13Kernel_traitsI13__nv_bfloat16S2_fS2_fjLj1024ELj1ELj4ELj1ELj16ENS_18Kernel_traits_baseILj1024ES2_S2_fS2_fjLj128EEEEELb1ELb1ELb0ELb0EEEvNS_9BwdParamsE)
        /*0bcc*/ 	.word	0x000000a8


	//----- nvinfo : EIATTR_REGCOUNT
	.align		4
.L_503:
        /*0bd0*/ 	.byte	0x04, 0x2f
        /*0bd2*/ 	.short	(.L_505 - .L_504)
	.align		4
.L_504:
        /*0bd4*/ 	.word	index@(_ZN10layer_norm13ln_bwd_kernelINS_13Kernel_traitsI13__nv_bfloat16S2_fS2_fjLj1024ELj1ELj4ELj1ELj16ENS_18Kernel_traits_baseILj1024ES2_S2_fS2_fjLj128EEEEELb1ELb0ELb1ELb1EEEvNS_9BwdParamsE)
        /*0bd8*/ 	.word	0x000000fe


	//----- nvinfo : EIATTR_FRAME_SIZE
	.align		4
.L_505:
        /*0bdc*/ 	.byte	0x04, 0x11
        /*0bde*/ 	.short	(.L_507 - .L_506)
	.align		4
.L_506:
        /*0be0*/ 	.word	index@(_ZN10layer_norm13ln_bwd_kernelINS_13Kernel_traitsI13__nv_bfloat16S2_fS2_fjLj1024ELj1ELj4ELj1ELj16ENS_18Kernel_traits_baseILj1024ES2_S2_fS2_fjLj128EEEEELb1ELb0ELb1ELb1EEEvNS_9BwdParamsE)
        /*0be4*/ 	.word	0x00000000


	//----- nvinfo : EIATTR_REGCOUNT
	.align		4
.L_507:
        /*0be8*/ 	.byte	0x04, 0x2f
        /*0bea*/ 	.short	(.L_509 - .L_508)
	.align		4
.L_508:
        /*0bec*/ 	.word	index@(_ZN10layer_norm22ln_bwd_finalize_kernelINS_22Kernel_traits_finalizeILj1024E13__nv_bfloat16S2_fS2_fjLb0ELj1024ELj4ENS_18Kernel_traits_baseILj1024ES2_S2_fS2_fjLj1024EEEEELb0ELb1EEEvNS_9BwdParamsE)
        /*0bf0*/ 	.word	0x0000003f


	//----- nvinfo : EIATTR_FRAME_SIZE
	.align		4
.L_509:
        /*0bf4*/ 	.byte	0x04, 0x11
        /*0bf6*/ 	.short	(.L_511 - .L_510)
	.align		4
.L_510:
        /*0bf8*/ 	.word	index@(_ZN10layer_norm22ln_bwd_finalize_kernelINS_22Kernel_traits_finalizeILj1024E13__nv_bfloat16S2_fS2_fjLb0ELj1024ELj4ENS_18Kernel_traits_baseILj1024ES2_S2_fS2_fjLj1024EEEEELb0ELb1EEEvNS_9BwdParamsE)
        /*0bfc*/ 	.word	0x00000000


	//----- nvinfo : EIATTR_REGCOUNT
	.align		4
.L_511:
        /*0c00*/ 	.byte	0x04, 0x2f
        /*0c02*/ 	.short	(.L_513 - .L_512)
	.align		4
.L_512:
        /*0c04*/ 	.word	index@(_ZN10layer_norm13ln_bwd_kernelINS_13Kernel_traitsI13__nv_bfloat16S2_fS2_fjLj1024ELj1ELj4ELj1ELj16ENS_18Kernel_traits_baseILj1024ES2_S2_fS2_fjLj128EEEEELb1ELb0ELb1ELb0EEEvNS_9BwdParamsE)
        /*0c08*/ 	.word	0x000000ef


	//----- nvinfo : EIATTR_FRAME_SIZE
	.align		4
.L_513:
        /*0c0c*/ 	.byte	0x04, 0x11
        /*0c0e*/ 	.short	(.L_515 - .L_514)
	.align		4
.L_514:
        /*0c10*/ 	.word	index@(_ZN10layer_norm13ln_bwd_kernelINS_13Kernel_traitsI13__nv_bfloat16S2_fS2_fjLj1024ELj1ELj4ELj1ELj16ENS_18Kernel_traits_baseILj1024ES2_S2_fS2_fjLj128EEEEELb1ELb0ELb1ELb0EEEvNS_9BwdParamsE)
        /*0c14*/ 	.word	0x00000000


	//----- nvinfo : EIATTR_REGCOUNT
	.align		4
.L_515:
        /*0c18*/ 	.byte	0x04, 0x2f
        /*0c1a*/ 	.short	(.L_517 - .L_516)
	.align		4
.L_516:
        /*0c1c*/ 	.word	index@(_ZN10layer_norm22ln_bwd_finalize_kernelINS_22Kernel_traits_finalizeILj1024E13__nv_bfloat16S2_fS2_fjLb0ELj1024ELj4ENS_18Kernel_traits_baseILj1024ES2_S2_fS2_fjLj1024EEEEELb0ELb0EEEvNS_9BwdParamsE)
        /*0c20*/ 	.word	0x0000003f


	//----- nvinfo : EIATTR_FRAME_SIZE
	.align		4
.L_517:
        /*0c24*/ 	.byte	0x04, 0x11
        /*0c26*/ 	.short	(.L_519 - .L_518)
	.align		4
.L_518:
        /*0c28*/ 	.word	index@(_ZN10layer_norm22ln_bwd_finalize_kernelINS_22Kernel_traits_finalizeILj1024E13__nv_bfloat16S2_fS2_fjLb0ELj1024ELj4ENS_18Kernel_traits_baseILj1024ES2_S2_fS2_fjLj1024EEEEELb0ELb0EEEvNS_9BwdParamsE)
        /*0c2c*/ 	.word	0x00000000


	//----- nvinfo : EIATTR_REGCOUNT
	.align		4
.L_519:
        /*0c30*/ 	.byte	0x04, 0x2f
        /*0c32*/ 	.short	(.L_521 - .L_520)
	.align		4
.L_520:
        /*0c34*/ 	.word	index@(_ZN10layer_norm13ln_bwd_kernelINS_13Kernel_traitsI13__nv_bfloat16S2_fS2_fjLj1024ELj1ELj4ELj1ELj16ENS_18Kernel_traits_baseILj1024ES2_S2_fS2_fjLj128EEEEELb1ELb0ELb0ELb1EEEvNS_9BwdParamsE)
        /*0c38*/ 	.word	0x000000f9


	//----- nvinfo : EIATTR_FRAME_SIZE
	.align		4
.L_521:
        /*0c3c*/ 	.byte	0x04, 0x11
        /*0c3e*/ 	.short	(.L_523 - .L_522)
	.align		4
.L_522:
        /*0c40*/ 	.word	index@(_ZN10layer_norm13ln_bwd_kernelINS_13Kernel_traitsI13__nv_bfloat16S2_fS2_fjLj1024ELj1ELj4ELj1ELj16ENS_18Kernel_traits_baseILj1024ES2_S2_fS2_fjLj128EEEEELb1ELb0ELb0ELb1EEEvNS_9BwdParamsE)
        /*0c44*/ 	.word	0x00000000


	//----- nvinfo : EIATTR_REGCOUNT
	.align		4
.L_523:
        /*0c48*/ 	.byte	0x04, 0x2f
        /*0c4a*/ 	.short	(.L_525 - .L_524)
	.align		4
.L_524:
        /*0c4c*/ 	.word	index@(_ZN10layer_norm13ln_bwd_kernelINS_13Kernel_traitsI13__nv_bfloat16S2_fS2_fjLj1024ELj1ELj4ELj1ELj16ENS_18Kernel_traits_baseILj1024ES2_S2_fS2_fjLj128EEEEELb1ELb0ELb0ELb0EEEvNS_9BwdParamsE)
        /*0c50*/ 	.word	0x000000ee


	//----- nvinfo : EIATTR_FRAME_SIZE
	.align		4
.L_525:
        /*0c54*/ 	.byte	0x04, 0x11
        /*0c56*/ 	.short	(.L_527 - .L_526)
	.align		4
.L_526:
        /*0c58*/ 	.word	index@(_ZN10layer_norm13ln_bwd_kernelINS_13Kernel_traitsI13__nv_bfloat16S2_fS2_fjLj1024ELj1ELj4ELj1ELj16ENS_18Kernel_traits_baseILj1024ES2_S2_fS2_fjLj128EEEEELb1ELb0ELb0ELb0EEEvNS_9BwdParamsE)
        /*0c5c*/ 	.word	0x00000000


	//----- nvinfo : EIATTR_REGCOUNT
	.align		4
.L_527:
        /*0c60*/ 	.byte	0x04, 0x2f
        /*0c62*/ 	.short	(.L_529 - .L_528)
	.align		4
.L_528:
        /*0c64*/ 	.word	index@(_ZN10layer_norm13ln_bwd_kernelINS_13Kernel_traitsI13__nv_bfloat16S2_fS2_fjLj1024ELj1ELj4ELj1ELj16ENS_18Kernel_traits_baseILj1024ES2_S2_fS2_fjLj128EEEEELb0ELb1ELb1ELb1EEEvNS_9BwdParamsE)
        /*0c68*/ 	.word	0x000000ff


	//----- nvinfo : EIATTR_FRAME_SIZE
	.align		4
.L_529:
        /*0c6c*/ 	.byte	0x04, 0x11
        /*0c6e*/ 	.short	(.L_531 - .L_530)
	.align		4
.L_530:
        /*0c70*/ 	.word	index@(_ZN10layer_norm13ln_bwd_kernelINS_13Kernel_traitsI13__nv_bfloat16S2_fS2_fjLj1024ELj1ELj4ELj1ELj16ENS_18Kernel_traits_baseILj1024ES2_S2_fS2_fjLj128EEEEELb0ELb1ELb1ELb1EEEvNS_9BwdParamsE)
        /*0c74*/ 	.word	0x00000008


	//----- nvinfo : EIATTR_REGCOUNT
	.align		4
.L_531:
        /*0c78*/ 	.byte	0x04, 0x2f
        /*0c7a*/ 	.short	(.L_533 - .L_532)
	.align		4
.L_532:
        /*0c7c*/ 	.word	index@(_ZN10layer_norm13ln_bwd_kernelINS_13Kernel_traitsI13__nv_bfloat16S2_fS2_fjLj1024ELj1ELj4ELj1ELj16ENS_18Kernel_traits_baseILj1024ES2_S2_fS2_fjLj128EEEEELb0ELb1ELb1ELb0EEEvNS_9BwdParamsE)
        /*0c80*/ 	.word	0x000000ff


	//----- nvinfo : EIATTR_FRAME_SIZE
	.align		4
.L_533:
        /*0c84*/ 	.byte	0x04, 0x11
        /*0c86*/ 	.short	(.L_535 - .L_534)
	.align		4
.L_534:
        /*0c88*/ 	.word	index@(_ZN10layer_norm13ln_bwd_kernelINS_13Kernel_traitsI13__nv_bfloat16S2_fS2_fjLj1024ELj1ELj4ELj1ELj16ENS_18Kernel_traits_baseILj1024ES2_S2_fS2_fjLj128EEEEELb0ELb1ELb1ELb0EEEvNS_9BwdParamsE)
        /*0c8c*/ 	.word	0x000000b8


	//----- nvinfo : EIATTR_REGCOUNT
	.align		4
.L_535:
        /*0c90*/ 	.byte	0x04, 0x2f
        /*0c92*/ 	.short	(.L_537 - .L_536)
	.align		4
.L_536:
        /*0c94*/ 	.word	index@(_ZN10layer_norm13ln_bwd_kernelINS_13Kernel_traitsI13__nv_bfloat16S2_fS2_fjLj1024ELj1ELj4ELj1ELj16ENS_18Kernel_traits_baseILj1024ES2_S2_fS2_fjLj128EEEEELb0ELb1ELb0ELb1EEEvNS_9BwdParamsE)
        /*0c98*/ 	.word	0x000000ff


	//----- nvinfo : EIATTR_FRAME_SIZE
	.align		4
.L_537:
        /*0c9c*/ 	.byte	0x04, 0x11
        /*0c9e*/ 	.short	(.L_539 - .L_538)
	.align		4
.L_538:
        /*0ca0*/ 	.word	index@(_ZN10layer_norm13ln_bwd_kernelINS_13Kernel_traitsI13__nv_bfloat16S2_fS2_fjLj1024ELj1ELj4ELj1ELj16ENS_18Kernel_traits_baseILj1024ES2_S2_fS2_fjLj128EEEEELb0ELb1ELb0ELb1EEEvNS_9BwdParamsE)
        /*0ca4*/ 	.word	0x00000040


	//----- nvinfo : EIATTR_REGCOUNT
	.align		4
.L_539:
        /*0ca8*/ 	.byte	0x04, 0x2f
        /*0caa*/ 	.short	(.L_541 - .L_540)
	.align		4
.L_540:
        /*0cac*/ 	.word	index@(_ZN10layer_norm13ln_bwd_kernelINS_13Kernel_traitsI13__nv_bfloat16S2_fS2_fjLj1024ELj1ELj4ELj1ELj16ENS_18Kernel_traits_baseILj1024ES2_S2_fS2_fjLj128EEEEELb0ELb1ELb0ELb0EEEvNS_9BwdParamsE)
        /*0cb0*/ 	.word	0x000000ff


	//----- nvinfo : EIATTR_FRAME_SIZE
	.align		4
.L_541:
        /*0cb4*/ 	.byte	0x04, 0x11
        /*0cb6*/ 	.short	(.L_543 - .L_542)
	.align		4
.L_542:
        /*0cb8*/ 	.word	index@(_ZN10layer_norm13ln_bwd_kernelINS_13Kernel_traitsI13__nv_bfloat16S2_fS2_fjLj1024ELj1ELj4ELj1ELj16ENS_18Kernel_traits_baseILj1024ES2_S2_fS2_fjLj128EEEEELb0ELb1ELb0ELb0EEEvNS_9BwdParamsE)
        /*0cbc*/ 	.word	0x00000088


	//----- nvinfo : EIATTR_REGCOUNT
	.align		4
.L_543:
        /*0cc0*/ 	.byte	0x04, 0x2f
        /*0cc2*/ 	.short	(.L_545 - .L_544)
	.align		4
.L_544:
        /*0cc4*/ 	.word	index@(_ZN10layer_norm13ln_bwd_kernelINS_13Kernel_traitsI13__nv_bfloat16S2_fS2_fjLj1024ELj1ELj4ELj1ELj16ENS_18Kernel_traits_baseILj1024ES2_S2_fS2_fjLj128EEEEELb0ELb0ELb1ELb1EEEvNS_9BwdParamsE)
        /*0cc8*/ 	.word	0x000000e8


	//----- nvinfo : EIATTR_FRAME_SIZE
	.align		4
.L_545:
        /*0ccc*/ 	.byte	0x04, 0x11
        /*0cce*/ 	.short	(.L_547 - .L_546)
	.align		4
.L_546:
        /*0cd0*/ 	.word	index@(_ZN10layer_norm13ln_bwd_kernelINS_13Kernel_traitsI13__nv_bfloat16S2_fS2_fjLj1024ELj1ELj4ELj1ELj16ENS_18Kernel_traits_baseILj1024ES2_S2_fS2_fjLj128EEEEELb0ELb0ELb1ELb1EEEvNS_9BwdParamsE)
        /*0cd4*/ 	.word	0x00000000


	//----- nvinfo : EIATTR_REGCOUNT
	.align		4
.L_547:
        /*0cd8*/ 	.byte	0x04, 0x2f
        /*0cda*/ 	.short	(.L_549 - .L_548)
	.align		4
.L_548:
        /*0cdc*/ 	.word	index@(_ZN10layer_norm13ln_bwd_kernelINS_13Kernel_traitsI13__nv_bfloat16S2_fS2_fjLj1024ELj1ELj4ELj1ELj16ENS_18Kernel_traits_baseILj1024ES2_S2_fS2_fjLj128EEEEELb0ELb0ELb1ELb0EEEvNS_9BwdParamsE)
        /*0ce0*/ 	.word	0x000000ee


	//----- nvinfo : EIATTR_FRAME_SIZE
	.align		4
.L_549:
        /*0ce4*/ 	.byte	0x04, 0x11
        /*0ce6*/ 	.short	(.L_551 - .L_550)
	.align		4
.L_550:
        /*0ce8*/ 	.word	index@(_ZN10layer_norm13ln_bwd_kernelINS_13Kernel_traitsI13__nv_bfloat16S2_fS2_fjLj1024ELj1ELj4ELj1ELj16ENS_18Kernel_traits_baseILj1024ES2_S2_fS2_fjLj128EEEEELb0ELb0ELb1ELb0EEEvNS_9BwdParamsE)
        /*0cec*/ 	.word	0x00000000


	//----- nvinfo : EIATTR_REGCOUNT
	.align		4
.L_551:
        /*0cf0*/ 	.byte	0x04, 0x2f
        /*0cf2*/ 	.short	(.L_553 - .L_552)
	.align		4
.L_552:
        /*0cf4*/ 	.word	index@(_ZN10layer_norm13ln_bwd_kernelINS_13Kernel_traitsI13__nv_bfloat16S2_fS2_fjLj1024ELj1ELj4ELj1ELj16ENS_18Kernel_traits_baseILj1024ES2_S2_fS2_fjLj128EEEEELb0ELb0ELb0ELb1EEEvNS_9BwdParamsE)
        /*0cf8*/ 	.word	0x000000f3


	//----- nvinfo : EIATTR_FRAME_SIZE
	.align		4
.L_553:
        /*0cfc*/ 	.byte	0x04, 0x11
        /*0cfe*/ 	.short	(.L_555 - .L_554)
	.align		4
.L_554:
        /*0d00*/ 	.word	index@(_ZN10layer_norm13ln_bwd_kernelINS_13Kernel_traitsI13__nv_bfloat16S2_fS2_fjLj1024ELj1ELj4ELj1ELj16ENS_18Kernel_traits_baseILj1024ES2_S2_fS2_fjLj128EEEEELb0ELb0ELb0ELb1EEEvNS_9BwdParamsE)
        /*0d04*/ 	.word	0x00000000


	//----- nvinfo : EIATTR_REGCOUNT
	.align		4
.L_555:
        /*0d08*/ 	.byte	0x04, 0x2f
        /*0d0a*/ 	.short	(.L_557 - .L_556)
	.align		4
.L_556:
        /*0d0c*/ 	.word	index@(_ZN10layer_norm13ln_bwd_kernelINS_13Kernel_traitsI13__nv_bfloat16S2_fS2_fjLj1024ELj1ELj4ELj1ELj16ENS_18Kernel_traits_baseILj1024ES2_S2_fS2_fjLj128EEEEELb0ELb0ELb0ELb0EEEvNS_9BwdParamsE)
        /*0d10*/ 	.word	0x000000e6


	//----- nvinfo : EIATTR_FRAME_SIZE
	.align		4
.L_557:
        /*0d14*/ 	.byte	0x04, 0x11
        /*0d16*/ 	.short	(.L_559 - .L_558)
	.align		4
.L_558:
        /*0d18*/ 	.word	index@(_ZN10layer_norm13ln_bwd_kernelINS_13Kernel_traitsI13__nv_bfloat16S2_fS2_fjLj1024ELj1ELj4ELj1ELj16ENS_18Kernel_traits_baseILj1024ES2_S2_fS2_fjLj128EEEEELb0ELb0ELb0ELb0EEEvNS_9BwdParamsE)
        /*0d1c*/ 	.word	0x00000000


	//----- nvinfo : EIATTR_REGCOUNT
	.align		4
.L_559:
        /*0d20*/ 	.byte	0x04, 0x2f
        /*0d22*/ 	.short	(.L_561 - .L_560)
	.align		4
.L_560:
        /*0d24*/ 	.word	index@(_ZN10layer_norm13ln_bwd_kernelINS_13Kernel_traitsIf13__nv_bfloat16S2_S2_fjLj1024ELj1ELj4ELj1ELj16ENS_18Kernel_traits_baseILj1024EfS2_S2_S2_fjLj128EEEEELb1ELb1ELb1ELb1EEEvNS_9BwdParamsE)
        /*0d28*/ 	.word	0x000000ff


	//----- nvinfo : EIATTR_FRAME_SIZE
	.align		4
.L_561:
        /*0d2c*/ 	.byte	0x04, 0x11
        /*0d2e*/ 	.short	(.L_563 - .L_562)
	.align		4
.L_562:
        /*0d30*/ 	.word	index@(_ZN10layer_norm13ln_bwd_kernelINS_13Kernel_traitsIf13__nv_bfloat16S2_S2_fjLj1024ELj1ELj4ELj1ELj16ENS_18Kernel_traits_baseILj1024EfS2_S2_S2_fjLj128EEEEELb1ELb1ELb1ELb1EEEvNS_9BwdParamsE)
        /*0d34*/ 	.word	0x00000060


	//----- nvinfo : EIATTR_REGCOUNT
	.align		4
.L_563:
        /*0d38*/ 	.byte	0x04, 0x2f
        /*0d3a*/ 	.short	(.L_565 - .L_564)
	.align		4
.L_564:
        /*0d3c*/ 	.word	index@(_ZN10layer_norm22ln_bwd_finalize_kernelINS_22Kernel_traits_finalizeILj1024Ef13__nv_bfloat16S2_S2_fjLb1ELj1024ELj4ENS_18Kernel_traits_baseILj1024EfS2_S2_S2_fjLj1024EEEEELb1ELb1EEEvNS_9BwdParamsE)
        /*0d40*/ 	.word	0x00000020


	//----- nvinfo : EIATTR_FRAME_SIZE
	.align		4
.L_565:
        /*0d44*/ 	.byte	0x04, 0x11
        /*0d46*/ 	.short	(.L_567 - .L_566)
	.align		4
.L_566:
        /*0d48*/ 	.word	index@(_ZN10layer_norm22ln_bwd_finalize_kernelINS_22Kernel_traits_finalizeILj1024Ef13__nv_bfloat16S2_S2_fjLb1ELj1024ELj4ENS_18Kernel_traits_baseILj1024EfS2_S2_S2_fjLj1024EEEEELb1ELb1EEEvNS_9BwdParamsE)
        /*0d4c*/ 	.word	0x00000000


	//----- nvinfo : EIATTR_REGCOUNT
	.align		4
.L_567:
        /*0d50*/ 	.byte	0x04, 0x2f
        /*0d52*/ 	.short	(.L_569 - .L_568)
	.align		4
.L_568:
        /*0d54*/ 	.word	index@(_ZN10layer_norm13ln_bwd_kernelINS_13Kernel_traitsIf13__nv_bfloat16S2_S2_fjLj1024ELj1ELj4ELj1ELj16ENS_18Kernel_traits_baseILj1024EfS2_S2_S2_fjLj128EEEEELb1ELb1ELb1ELb0EEEvNS_9BwdParamsE)
        /*0d58*/ 	.word	0x000000ff


	//----- nvinfo : EIATTR_FRAME_SIZE
	.align		4
.L_569:
        /*0d5c*/ 	.byte	0x04, 0x11
        /*0d5e*/ 	.short	(.L_571 - .L_570)
	.align		4
.L_570:
        /*0d60*/ 	.word	index@(_ZN10layer_norm13ln_bwd_kernelINS_13Kernel_traitsIf13__nv_bfloat16S2_S2_fjLj1024ELj1ELj4ELj1ELj16ENS_18Kernel_traits_baseILj1024EfS2_S2_S2_fjLj128EEEEELb1ELb1ELb1ELb0EEEvNS_9BwdParamsE)
        /*0d64*/ 	.word	0x00000080


	//----- nvinfo : EIATTR_REGCOUNT
	.align		4
.L_571:
        /*0d68*/ 	.byte	0x04, 0x2f
        /*0d6a*/ 	.short	(.L_573 - .L_572)
	.align		4
.L_572:
        /*0d6c*/ 	.word	index@(_ZN10layer_norm22ln_bwd_finalize_kernelINS_22Kernel_traits_finalizeILj1024Ef13__nv_bfloat16S2_S2_fjLb1ELj1024ELj4ENS_18Kernel_traits_baseILj1024EfS2_S2_S2_fjLj1024EEEEELb1ELb0EEEvNS_9BwdParamsE)
        /*0d70*/ 	.word	0x00000020


	//----- nvinfo : EIATTR_FRAME_SIZE
	.align		4
.L_573:
        /*0d74*/ 	.byte	0x04, 0x11
        /*0d76*/ 	.short	(.L_575 - .L_574)
	.align		4
.L_574:
        /*0d78*/ 	.word	index@(_ZN10layer_norm22ln_bwd_finalize_kernelINS_22Kernel_traits_finalizeILj1024Ef13__nv_bfloat16S2_S2_fjLb1ELj1024ELj4ENS_18Kernel_traits_baseILj1024EfS2_S2_S2_fjLj1024EEEEELb1ELb0EEEvNS_9BwdParamsE)
        /*0d7c*/ 	.word	0x00000000


	//----- nvinfo : EIATTR_REGCOUNT
	.align		4
.L_575:
        /*0d80*/ 	.byte	0x04, 0x2f
        /*0d82*/ 	.short	(.L_577 - .L_576)
	.align		4
.L_576:
        /*0d84*/ 	.word	index@(_ZN10layer_norm13ln_bwd_kernelINS_13Kernel_traitsIf13__nv_bfloat16S2_S2_fjLj1024ELj1ELj4ELj1ELj16ENS_18Kernel_traits_baseILj1024EfS2_S2_S2_fjLj128EEEEELb1ELb1ELb0ELb1EEEvNS_9BwdParamsE)
        /*0d88*/ 	.word	0x000000ff


	//----- nvinfo : EIATTR_FRAME_SIZE
	.align		4
.L_577:
        /*0d8c*/ 	.byte	0x04, 0x11
        /*0d8e*/ 	.short	(.L_579 - .L_578)
	.align		4
.L_578:
        /*0d90*/ 	.word	index@(_ZN10layer_norm13ln_bwd_kernelINS_13Kernel_traitsIf13__nv_bfloat16S2_S2_fjLj1024ELj1ELj4ELj1ELj16ENS_18Kernel_traits_baseILj1024EfS2_S2_S2_fjLj128EEEEELb1ELb1ELb0ELb1EEEvNS_9BwdParamsE)
        /*0d94*/ 	.word	0x00000128


	//----- nvinfo : EIATTR_REGCOUNT
	.align		4
.L_579:
        /*0d98*/ 	.byte	0x04, 0x2f
        /*0d9a*/ 	.short	(.L_581 - .L_580)
	.align		4
.L_580:
        /*0d9c*/ 	.word	index@(_ZN10layer_norm13ln_bwd_kernelINS_13Kernel_traitsIf13__nv_bfloat16S2_S2_fjLj1024ELj1ELj4ELj1ELj16ENS_18Kernel_traits_baseILj1024EfS2_S2_S2_fjLj128EEEEELb1ELb1ELb0ELb0EEEvNS_9BwdParamsE)
        /*0da0*/ 	.word	0x000000ff


	//----- nvinfo : EIATTR_FRAME_SIZE
	.align		4
.L_581:
        /*0da4*/ 	.byte	0x04, 0x11
        /*0da6*/ 	.short	(.L_583 - .L_582)
	.align		4
.L_582:
        /*0da8*/ 	.word	index@(_ZN10layer_norm13ln_bwd_kernelINS_13Kernel_traitsIf13__nv_bfloat16S2_S2_fjLj1024ELj1ELj4ELj1ELj16ENS_18Kernel_traits_baseILj1024EfS2_S2_S2_fjLj128EEEEELb1ELb1ELb0ELb0EEEvNS_9BwdParamsE)
        /*0dac*/ 	.word	0x00000058


	//----- nvinfo : EIATTR_REGCOUNT
	.align		4
.L_583:
        /*0db0*/ 	.byte	0x04, 0x2f
        /*0db2*/ 	.short	(.L_585 - .L_584)
	.align		4
.L_584:
        /*0db4*/ 	.word	index@(_ZN10layer_norm13ln_bwd_kernelINS_13Kernel_traitsIf13__nv_bfloat16S2_S2_fjLj1024ELj1ELj4ELj1ELj16ENS_18Kernel_traits_baseILj1024EfS2_S2_S2_fjLj128EEEEELb1ELb0ELb1ELb1EEEvNS_9BwdParamsE)
        /*0db8*/ 	.word	0x000000ee


	//----- nvinfo : EIATTR_FRAME_SIZE
	.align		4
.L_585:
        /*0dbc*/ 	.byte	0x04, 0x11
        /*0dbe*/ 	.short	(.L_587 - .L_586)
	.align		4
.L_586:
        /*0dc0*/ 	.word	index@(_ZN10layer_norm13ln_bwd_kernelINS_13Kernel_traitsIf13__nv_bfloat16S2_S2_fjLj1024ELj1ELj4ELj1ELj16ENS_18Kernel_traits_baseILj1024EfS2_S2_S2_fjLj128EEEEELb1ELb0ELb1ELb1EEEvNS_9BwdParamsE)
        /*0dc4*/ 	.word	0x00000000


	//----- nvinfo : EIATTR_REGCOUNT
	.align		4
.L_587:
        /*0dc8*/ 	.byte	0x04, 0x2f
        /*0dca*/ 	.short	(.L_589 - .L_588)
	.align		4
.L_588:
        /*0dcc*/ 	.word	index@(_ZN10layer_norm22ln_bwd_finalize_kernelINS_22Kernel_traits_finalizeILj1024Ef13__nv_bfloat16S2_S2_fjLb0ELj1024ELj4ENS_18Kernel_traits_baseILj1024EfS2_S2_S2_fjLj1024EEEEELb0ELb1EEEvNS_9BwdParamsE)
        /*0dd0*/ 	.word	0x0000003f


	//----- nvinfo : EIATTR_FRAME_SIZE
	.align		4
.L_589:
        /*0dd4*/ 	.byte	0x04, 0x11
        /*0dd6*/ 	.short	(.L_591 - .L_590)
	.align		4
.L_590:
        /*0dd8*/ 	.word	index@(_ZN10layer_norm22ln_bwd_finalize_kernelINS_22Kernel_traits_finalizeILj1024Ef13__nv_bfloat16S2_S2_fjLb0ELj1024ELj4ENS_18Kernel_traits_baseILj1024EfS2_S2_S2_fjLj1024EEEEELb0ELb1EEEvNS_9BwdParamsE)
        /*0ddc*/ 	.word	0x00000000


	//----- nvinfo : EIATTR_REGCOUNT
	.align		4
.L_591:
        /*0de0*/ 	.byte	0x04, 0x2f
        /*0de2*/ 	.short	(.L_593 - .L_592)
	.align		4
.L_592:
        /*0de4*/ 	.word	index@(_ZN10layer_norm13ln_bwd_kernelINS_13Kernel_traitsIf13__nv_bfloat16S2_S2_fjLj1024ELj1ELj4ELj1ELj16ENS_18Kernel_traits_baseILj1024EfS2_S2_S2_fjLj128EEEEELb1ELb0ELb1ELb0EEEvNS_9BwdParamsE)
        /*0de8*/ 	.word	0x000000e9


	//----- nvinfo : EIATTR_FRAME_SIZE
	.align		4
.L_593:
        /*0dec*/ 	.byte	0x04, 0x11
        /*0dee*/ 	.short	(.L_595 - .L_594)
	.align		4
.L_594:
        /*0df0*/ 	.word	index@(_ZN10layer_norm13ln_bwd_kernelINS_13Kernel_traitsIf13__nv_bfloat16S2_S2_fjLj1024ELj1ELj4ELj1ELj16ENS_18Kernel_traits_baseILj1024EfS2_S2_S2_fjLj128EEEEELb1ELb0ELb1ELb0EEEvNS_9BwdParamsE)
        /*0df4*/ 	.word	0x00000000


	//----- nvinfo : EIATTR_REGCOUNT
	.align		4
.L_595:
        /*0df8*/ 	.byte	0x04, 0x2f
        /*0dfa*/ 	.short	(.L_597 - .L_596)
	.align		4
.L_596:
        /*0dfc*/ 	.word	index@(_ZN10layer_norm22ln_bwd_finalize_kernelINS_22Kernel_traits_finalizeILj1024Ef13__nv_bfloat16S2_S2_fjLb0ELj1024ELj4ENS_18Kernel_traits_baseILj1024EfS2_S2_S2_fjLj1024EEEEELb0ELb0EEEvNS_9BwdParamsE)
        /*0e00*/ 	.word	0x0000003f


	//----- nvinfo : EIATTR_FRAME_SIZE
	.align		4
.L_597:
        /*0e04*/ 	.byte	0x04, 0x11
        /*0e06*/ 	.short	(.L_599 - .L_598)
	.align		4
.L_598:
        /*0e08*/ 	.word	index@(_ZN10layer_norm22ln_bwd_finalize_kernelINS_22Kernel_traits_finalizeILj1024Ef13__nv_bfloat16S2_S2_fjLb0ELj1024ELj4ENS_18Kernel_traits_baseILj1024EfS2_S2_S2_fjLj1024EEEEELb0ELb0EEEvNS_9BwdParamsE)
        /*0e0c*/ 	.word	0x00000000


	//----- nvinfo : EIATTR_REGCOUNT
	.align		4
.L_599:
        /*0e10*/ 	.byte	0x04, 0x2f
        /*0e12*/ 	.short	(.L_601 - .L_600)
	.align		4
.L_600:
        /*0e14*/ 	.word	index@(_ZN10layer_norm13ln_bwd_kernelINS_13Kernel_traitsIf13__nv_bfloat16S2_S2_fjLj1024ELj1ELj4ELj1ELj16ENS_18Kernel_traits_baseILj1024EfS2_S2_S2_fjLj128EEEEELb1ELb0ELb0ELb1EEEvNS_9BwdParamsE)
        /*0e18*/ 	.word	0x000000ff


	//----- nvinfo : EIATTR_FRAME_SIZE
	.align		4
.L_601:
        /*0e1c*/ 	.byte	0x04, 0x11
        /*0e1e*/ 	.short	(.L_603 - .L_602)
	.align		4
.L_602:
        /*0e20*/ 	.word	index@(_ZN10layer_norm13ln_bwd_kernelINS_13Kernel_traitsIf13__nv_bfloat16S2_S2_fjLj1024ELj1ELj4ELj1ELj16ENS_18Kernel_traits_baseILj1024EfS2_S2_S2_fjLj128EEEEELb1ELb0ELb0ELb1EEEvNS_9BwdParamsE)
        /*0e24*/ 	.word	0x00000028


	//----- nvinfo : EIATTR_REGCOUNT
	.align		4
.L_603:
        /*0e28*/ 	.byte	0x04, 0x2f
        /*0e2a*/ 	.short	(.L_605 - .L_604)
	.align		4
.L_604:
        /*0e2c*/ 	.word	index@(_ZN10layer_norm13ln_bwd_kernelINS_13Kernel_traitsIf13__nv_bfloat16S2_S2_fjLj1024ELj1ELj4ELj1ELj16ENS_18Kernel_traits_baseILj1024EfS2_S2_S2_fjLj128EEEEELb1ELb0ELb0ELb0EEEvNS_9BwdParamsE)
        /*0e30*/ 	.word	0x000000e2


	//----- nvinfo : EIATTR_FRAME_SIZE
	.align		4
.L_605:
        /*0e34*/ 	.byte	0x04, 0x11
        /*0e36*/ 	.short	(.L_607 - .L_606)
	.align		4
.L_606:
        /*0e38*/ 	.word	index@(_ZN10layer_norm13ln_bwd_kernelINS_13Kernel_traitsIf13__nv_bfloat16S2_S2_fjLj1024ELj1ELj4ELj1ELj16ENS_18Kernel_traits_baseILj1024EfS2_S2_S2_fjLj128EEEEELb1ELb0ELb0ELb0EEEvNS_9BwdParamsE)
        /*0e3c*/ 	.word	0x00000000


	//----- nvinfo : EIATTR_REGCOUNT
	.align		4
.L_607:
        /*0e40*/ 	.byte	0x04, 0x2f
        /*0e42*/ 	.short	(.L_609 - .L_608)
	.align		4
.L_608:
        /*0e44*/ 	.word	index@(_ZN10layer_norm13ln_bwd_kernelINS_13Kernel_traitsIf13__nv_bfloat16S2_S2_fjLj1024ELj1ELj4ELj1ELj16ENS_18Kernel_traits_baseILj1024EfS2_S2_S2_fjLj128EEEEELb0ELb1ELb1ELb1EEEvNS_9BwdParamsE)
        /*0e48*/ 	.word	0x000000ff


	//----- nvinfo : EIATTR_FRAME_SIZE
	.align		4
.L_609:
        /*0e4c*/ 	.byte	0x04, 0x11
        /*0e4e*/ 	.short	(.L_611 - .L_610)
	.align		4
.L_610:
        /*0e50*/ 	.word	index@(_ZN10layer_norm13ln_bwd_kernelINS_13Kernel_traitsIf13__nv_bfloat16S2_S2_fjLj1024ELj1ELj4ELj1ELj16ENS_18Kernel_traits_baseILj1024EfS2_S2_S2_fjLj128EEEEELb0ELb1ELb1ELb1EEEvNS_9BwdParamsE)
        /*0e54*/ 	.word	0x00000048


	//----- nvinfo : EIATTR_REGCOUNT
	.align		4
.L_611:
        /*0e58*/ 	.byte	0x04, 0x2f
        /*0e5a*/ 	.short	(.L_613 - .L_612)
	.align		4
.L_612:
        /*0e5c*/ 	.word	index@(_ZN10layer_norm13ln_bwd_kernelINS_13Kernel_traitsIf13__nv_bfloat16S2_S2_fjLj1024ELj1ELj4ELj1ELj16ENS_18Kernel_traits_baseILj1024EfS2_S2_S2_fjLj128EEEEELb0ELb1ELb1ELb0EEEvNS_9BwdParamsE)
        /*0e60*/ 	.word	0x000000ff


	//----- nvinfo : EIATTR_FRAME_SIZE
	.align		4
.L_613:
        /*0e64*/ 	.byte	0x04, 0x11
        /*0e66*/ 	.short	(.L_615 - .L_614)
	.align		4
.L_614:
        /*0e68*/ 	.word	index@(_ZN10layer_norm13ln_bwd_kernelINS_13Kernel_traitsIf13__nv_bfloat16S2_S2_fjLj1024ELj1ELj4ELj1ELj16ENS_18Kernel_traits_baseILj1024EfS2_S2_S2_fjLj128EEEEELb0ELb1ELb1ELb0EEEvNS_9BwdParamsE)
        /*0e6c*/ 	.word	0x00000060


	//----- nvinfo : EIATTR_REGCOUNT
	.align		4
.L_615:
        /*0e70*/ 	.byte	0x04, 0x2f
        /*0e72*/ 	.short	(.L_617 - .L_616)
	.align		4
.L_616:
        /*0e74*/ 	.word	index@(_ZN10layer_norm13ln_bwd_kernelINS_13Kernel_traitsIf13__nv_bfloat16S2_S2_fjLj1024ELj1ELj4ELj1ELj16ENS_18Kernel_traits_baseILj1024EfS2_S2_S2_fjLj128EEEEELb0ELb1ELb0ELb1EEEvNS_9BwdParamsE)
        /*0e78*/ 	.word	0x000000ff


	//----- nvinfo : EIATTR_FRAME_SIZE
	.align		4
.L_617:
        /*0e7c*/ 	.byte	0x04, 0x11
        /*0e7e*/ 	.short	(.L_619 - .L_618)
	.align		4
.L_618:
        /*0e80*/ 	.word	index@(_ZN10layer_norm13ln_bwd_kernelINS_13Kernel_traitsIf13__nv_bfloat16S2_S2_fjLj1024ELj1ELj4ELj1ELj16ENS_18Kernel_traits_baseILj1024EfS2_S2_S2_fjLj128EEEEELb0ELb1ELb0ELb1EEEvNS_9BwdParamsE)
        /*0e84*/ 	.word	0x00000108


	//----- nvinfo : EIATTR_REGCOUNT
	.align		4
.L_619:
        /*0e88*/ 	.byte	0x04, 0x2f
        /*0e8a*/ 	.short	(.L_621 - .L_620)
	.align		4
.L_620:
        /*0e8c*/ 	.word	index@(_ZN10layer_norm13ln_bwd_kernelINS_13Kernel_traitsIf13__nv_bfloat16S2_S2_fjLj1024ELj1ELj4ELj1ELj16ENS_18Kernel_traits_baseILj1024EfS2_S2_S2_fjLj128EEEEELb0ELb1ELb0ELb0EEEvNS_9BwdParamsE)
        /*0e90*/ 	.word	0x000000ff


	//----- nvinfo : EIATTR_FRAME_SIZE
	.align		4
.L_621:
        /*0e94*/ 	.byte	0x04, 0x11
        /*0e96*/ 	.short	(.L_623 - .L_622)
	.align		4
.L_622:
        /*0e98*/ 	.word	index@(_ZN10layer_norm13ln_bwd_kernelINS_13Kernel_traitsIf13__nv_bfloat16S2_S2_fjLj1024ELj1ELj4ELj1ELj16ENS_18Kernel_traits_baseILj1024EfS2_S2_S2_fjLj128EEEEELb0ELb1ELb0ELb0EEEvNS_9BwdParamsE)
        /*0e9c*/ 	.word	0x00000030


	//----- nvinfo : EIATTR_REGCOUNT
	.align		4
.L_623:
        /*0ea0*/ 	.byte	0x04, 0x2f
        /*0ea2*/ 	.short	(.L_625 - .L_624)
	.align		4
.L_624:
        /*0ea4*/ 	.word	index@(_ZN10layer_norm13ln_bwd_kernelINS_13Kernel_traitsIf13__nv_bfloat16S2_S2_fjLj1024ELj1ELj4ELj1ELj16ENS_18Kernel_traits_baseILj1024EfS2_S2_S2_fjLj128EEEEELb0ELb0ELb1ELb1EEEvNS_9BwdParamsE)
        /*0ea8*/ 	.word	0x000000e4


	//----- nvinfo : EIATTR_FRAME_SIZE
	.align		4
.L_625:
        /*0eac*/ 	.byte	0x04, 0x11
        /*0eae*/ 	.short	(.L_627 - .L_626)
	.align		4
.L_626:
        /*0eb0*/ 	.word	index@(_ZN10layer_norm13ln_bwd_kernelINS_13Kernel_traitsIf13__nv_bfloat16S2_S2_fjLj1024ELj1ELj4ELj1ELj16ENS_18Kernel_traits_baseILj1024EfS2_S2_S2_fjLj128EEEEELb0ELb0ELb1ELb1EEEvNS_9BwdParamsE)
        /*0eb4*/ 	.word	0x00000000


	//----- nvinfo : EIATTR_REGCOUNT
	.align		4
.L_627:
        /*0eb8*/ 	.byte	0x04, 0x2f
        /*0eba*/ 	.short	(.L_629 - .L_628)
	.align		4
.L_628:
        /*0ebc*/ 	.word	index@(_ZN10layer_norm13ln_bwd_kernelINS_13Kernel_traitsIf13__nv_bfloat16S2_S2_fjLj1024ELj1ELj4ELj1ELj16ENS_18Kernel_traits_baseILj1024EfS2_S2_S2_fjLj128EEEEELb0ELb0ELb1ELb0EEEvNS_9BwdParamsE)
        /*0ec0*/ 	.word	0x000000db


	//----- nvinfo : EIATTR_FRAME_SIZE
	.align		4
.L_629:
        /*0ec4*/ 	.byte	0x04, 0x11
        /*0ec6*/ 	.short	(.L_631 - .L_630)
	.align		4
.L_630:
        /*0ec8*/ 	.word	index@(_ZN10layer_norm13ln_bwd_kernelINS_13Kernel_traitsIf13__nv_bfloat16S2_S2_fjLj1024ELj1ELj4ELj1ELj16ENS_18Kernel_traits_baseILj1024EfS2_S2_S2_fjLj128EEEEELb0ELb0ELb1ELb0EEEvNS_9BwdParamsE)
        /*0ecc*/ 	.word	0x00000000


	//----- nvinfo : EIATTR_REGCOUNT
	.align		4
.L_631:
        /*0ed0*/ 	.byte	0x04, 0x2f
        /*0ed2*/ 	.short	(.L_633 - .L_632)
	.align		4
.L_632:
        /*0ed4*/ 	.word	index@(_ZN10layer_norm13ln_bwd_kernelINS_13Kernel_traitsIf13__nv_bfloat16S2_S2_fjLj1024ELj1ELj4ELj1ELj16ENS_18Kernel_traits_baseILj1024EfS2_S2_S2_fjLj128EEEEELb0ELb0ELb0ELb1EEEvNS_9BwdParamsE)
        /*0ed8*/ 	.word	0x000000fe


	//----- nvinfo : EIATTR_FRAME_SIZE
	.align		4
.L_633:
        /*0edc*/ 	.byte	0x04, 0x11
        /*0ede*/ 	.short	(.L_635 - .L_634)
	.align		4
.L_634:
        /*0ee0*/ 	.word	index@(_ZN10layer_norm13ln_bwd_kernelINS_13Kernel_traitsIf13__nv_bfloat16S2_S2_fjLj1024ELj1ELj4ELj1ELj16ENS_18Kernel_traits_baseILj1024EfS2_S2_S2_fjLj128EEEEELb0ELb0ELb0ELb1EEEvNS_9BwdParamsE)
        /*0ee4*/ 	.word	0x00000000


	//----- nvinfo : EIATTR_REGCOUNT
	.align		4
.L_635:
        /*0ee8*/ 	.byte	0x04, 0x2f
        /*0eea*/ 	.short	(.L_637 - .L_636)
	.align		4
.L_636:
        /*0eec*/ 	.word	index@(_ZN10layer_norm13ln_bwd_kernelINS_13Kernel_traitsIf13__nv_bfloat16S2_S2_fjLj1024ELj1ELj4ELj1ELj16ENS_18Kernel_traits_baseILj1024EfS2_S2_S2_fjLj128EEEEELb0ELb0ELb0ELb0EEEvNS_9BwdParamsE)
        /*0ef0*/ 	.word	0x000000d9


	//----- nvinfo : EIATTR_FRAME_SIZE
	.align		4
.L_637:
        /*0ef4*/ 	.byte	0x04, 0x11
        /*0ef6*/ 	.short	(.L_639 - .L_638)
	.align		4
.L_638:
        /*0ef8*/ 	.word	index@(_ZN10layer_norm13ln_bwd_kernelINS_13Kernel_traitsIf13__nv_bfloat16S2_S2_fjLj1024ELj1ELj4ELj1ELj16ENS_18Kernel_traits_baseILj1024EfS2_S2_S2_fjLj128EEEEELb0ELb0ELb0ELb0EEEvNS_9BwdParamsE)
        /*0efc*/ 	.word	0x00000000


	//----- nvinfo : EIATTR_REGCOUNT
	.align		4
.L_639:
        /*0f00*/ 	.byte	0x04, 0x2f
        /*0f02*/ 	.short	(.L_641 - .L_640)
	.align		4
.L_640:
        /*0f04*/ 	.word	index@(_ZN10layer_norm13ln_bwd_kernelINS_13Kernel_traitsI6__halfS2_S2_S2_fjLj1024ELj1ELj4ELj1ELj16ENS_18Kernel_traits_baseILj1024ES2_S2_S2_S2_fjLj128EEEEELb1ELb1ELb1ELb1EEEvNS_9BwdParamsE)
        /*0f08*/ 	.word	0x000000ff


	//----- nvinfo : EIATTR_FRAME_SIZE
	.align		4
.L_641:
        /*0f0c*/ 	.byte	0x04, 0x11
        /*0f0e*/ 	.short	(.L_643 - .L_642)
	.align		4
.L_642:
        /*0f10*/ 	.word	index@(_ZN10layer_norm13ln_bwd_kernelINS_13Kernel_traitsI6__halfS2_S2_S2_fjLj1024ELj1ELj4ELj1ELj16ENS_18Kernel_traits_baseILj1024ES2_S2_S2_S2_fjLj128EEEEELb1ELb1ELb1ELb1EEEvNS_9BwdParamsE)
        /*0f14*/ 	.word	0x00000000


	//----- nvinfo : EIATTR_REGCOUNT
	.align		4
.L_643:
        /*0f18*/ 	.byte	0x04, 0x2f
        /*0f1a*/ 	.short	(.L_645 - .L_644)
	.align		4
.L_644:
        /*0f1c*/ 	.word	index@(_ZN10layer_norm22ln_bwd_finalize_kernelINS_22Kernel_traits_finalizeILj1024E6__halfS2_S2_S2_fjLb1ELj1024ELj4ENS_18Kernel_traits_baseILj1024ES2_S2_S2_S2_fjLj1024EEEEELb1ELb1EEEvNS_9BwdParamsE)
        /*0f20*/ 	.word	0x00000020


	//----- nvinfo : EIATTR_FRAME_SIZE
	.align		4
.L_645:
        /*0f24*/ 	.byte	0x04, 0x11
        /*0f26*/ 	.short	(.L_647 - .L_646)
	.align		4
.L_646:
        /*0f28*/ 	.word	index@(_ZN10layer_norm22ln_bwd_finalize_kernelINS_22Kernel_traits_finalizeILj1024E6__halfS2_S2_S2_fjLb1ELj1024ELj4ENS_18Kernel_traits_baseILj1024ES2_S2_S2_S2_fjLj1024EEEEELb1ELb1EEEvNS_9BwdParamsE)
        /*0f2c*/ 	.word	0x00000000


	//----- nvinfo : EIATTR_REGCOUNT
	.align		4
.L_647:
        /*0f30*/ 	.byte	0x04, 0x2f
        /*0f32*/ 	.short	(.L_649 - .L_648)
	.align		4
.L_648:
        /*0f34*/ 	.word	index@(_ZN10layer_norm13ln_bwd_kernelINS_13Kernel_traitsI6__halfS2_S2_S2_fjLj1024ELj1ELj4ELj1ELj16ENS_18Kernel_traits_baseILj1024ES2_S2_S2_S2_fjLj128EEEEELb1ELb1ELb1ELb0EEEvNS_9BwdParamsE)
        /*0f38*/ 	.word	0x000000ff


	//----- nvinfo : EIATTR_FRAME_SIZE
	.align		4
.L_649:
        /*0f3c*/ 	.byte	0x04, 0x11
        /*0f3e*/ 	.short	(.L_651 - .L_650)
	.align		4
.L_650:
        /*0f40*/ 	.word	index@(_ZN10layer_norm13ln_bwd_kernelINS_13Kernel_traitsI6__halfS2_S2_S2_fjLj1024ELj1ELj4ELj1ELj16ENS_18Kernel_traits_baseILj1024ES2_S2_S2_S2_fjLj128EEEEELb1ELb1ELb1ELb0EEEvNS_9BwdParamsE)
        /*0f44*/ 	.word	0x00000000


	//----- nvinfo : EIATTR_REGCOUNT
	.align		4
.L_651:
        /*0f48*/ 	.byte	0x04, 0x2f
        /*0f4a*/ 	.short	(.L_653 - .L_652)
	.align		4
.L_652:
        /*0f4c*/ 	.word	index@(_ZN10layer_norm22ln_bwd_finalize_kernelINS_22Kernel_traits_finalizeILj1024E6__halfS2_S2_S2_fjLb1ELj1024ELj4ENS_18Kernel_traits_baseILj1024ES2_S2_S2_S2_fjLj1024EEEEELb1ELb0EEEvNS_9BwdParamsE)
        /*0f50*/ 	.word	0x00000020


	//----- nvinfo : EIATTR_FRAME_SIZE
	.align		4
.L_653:
        /*0f54*/ 	.byte	0x04, 0x11
        /*0f56*/ 	.short	(.L_655 - .L_654)
	.align		4
.L_654:
        /*0f58*/ 	.word	index@(_ZN10layer_norm22ln_bwd_finalize_kernelINS_22Kernel_traits_finalizeILj1024E6__halfS2_S2_S2_fjLb1ELj1024ELj4ENS_18Kernel_traits_baseILj1024ES2_S2_S2_S2_fjLj1024EEEEELb1ELb0EEEvNS_9BwdParamsE)
        /*0f5c*/ 	.word	0x00000000


	//----- nvinfo : EIATTR_REGCOUNT
	.align		4
.L_655:
        /*0f60*/ 	.byte	0x04, 0x2f
        /*0f62*/ 	.short	(.L_657 - .L_656)
	.align		4
.L_656:
        /*0f64*/ 	.word	index@(_ZN10layer_norm13ln_bwd_kernelINS_13Kernel_traitsI6__halfS2_S2_S2_fjLj1024ELj1ELj4ELj1ELj16ENS_18Kernel_traits_baseILj1024ES2_S2_S2_S2_fjLj128EEEEELb1ELb1ELb0ELb1EEEvNS_9BwdParamsE)
        /*0f68*/ 	.word	0x000000ff


	//----- nvinfo : EIATTR_FRAME_SIZE
	.align		4
.L_657:
        /*0f6c*/ 	.byte	0x04, 0x11
        /*0f6e*/ 	.short	(.L_659 - .L_658)
	.align		4
.L_658:
        /*0f70*/ 	.word	index@(_ZN10layer_norm13ln_bwd_kernelINS_13Kernel_traitsI6__halfS2_S2_S2_fjLj1024ELj1ELj4ELj1ELj16ENS_18Kernel_traits_baseILj1024ES2_S2_S2_S2_fjLj128EEEEELb1ELb1ELb0ELb1EEEvNS_9BwdParamsE)
        /*0f74*/ 	.word	0x000000a8


	//----- nvinfo : EIATTR_REGCOUNT
	.align		4
.L_659:
        /*0f78*/ 	.byte	0x04, 0x2f
        /*0f7a*/ 	.short	(.L_661 - .L_660)
	.align		4
.L_660:
        /*0f7c*/ 	.word	index@(_ZN10layer_norm13ln_bwd_kernelINS_13Kernel_traitsI6__halfS2_S2_S2_fjLj1024ELj1ELj4ELj1ELj16ENS_18Kernel_traits_baseILj1024ES2_S2_S2_S2_fjLj128EEEEELb1ELb1ELb0ELb0EEEvNS_9BwdParamsE)
        /*0f80*/ 	.word	0x000000ff


	//----- nvinfo : EIATTR_FRAME_SIZE
	.align		4
.L_661:
        /*0f84*/ 	.byte	0x04, 0x11
        /*0f86*/ 	.short	(.L_663 - .L_662)
	.align		4
.L_662:
        /*0f88*/ 	.word	index@(_ZN10layer_norm13ln_bwd_kernelINS_13Kernel_traitsI6__halfS2_S2_S2_fjLj1024ELj1ELj4ELj1ELj16ENS_18Kernel_traits_baseILj1024ES2_S2_S2_S2_fjLj128EEEEELb1ELb1ELb0ELb0EEEvNS_9BwdParamsE)
        /*0f8c*/ 	.word	0x00000000


	//----- nvinfo : EIATTR_REGCOUNT
	.align		4
.L_663:
        /*0f90*/ 	.byte	0x04, 0x2f
        /*0f92*/ 	.short	(.L_665 - .L_664)
	.align		4
.L_664:
        /*0f94*/ 	.word	index@(_ZN10layer_norm13ln_bwd_kernelINS_13Kernel_traitsI6__halfS2_S2_S2_fjLj1024ELj1ELj4ELj1ELj16ENS_18Kernel_traits_baseILj1024ES2_S2_S2_S2_fjLj128EEEEELb1ELb0ELb1ELb1EEEvNS_9BwdParamsE)
        /*0f98*/ 	.word	0x000000e0


	//----- nvinfo : EIATTR_FRAME_SIZE
	.align		4
.L_665:
        /*0f9c*/ 	.byte	0x04, 0x11
        /*0f9e*/ 	.short	(.L_667 - .L_666)
	.align		4
.L_666:
        /*0fa0*/ 	.word	index@(_ZN10layer_norm13ln_bwd_kernelINS_13Kernel_traitsI6__halfS2_S2_S2_fjLj1024ELj1ELj4ELj1ELj16ENS_18Kernel_traits_baseILj1024ES2_S2_S2_S2_fjLj128EEEEELb1ELb0ELb1ELb1EEEvNS_9BwdParamsE)
        /*0fa4*/ 	.word	0x00000000


	//----- nvinfo : EIATTR_REGCOUNT
	.align		4
.L_667:
        /*0fa8*/ 	.byte	0x04, 0x2f
        /*0faa*/ 	.short	(.L_669 - .L_668)
	.align		4
.L_668:
        /*0fac*/ 	.word	index@(_ZN10layer_norm22ln_bwd_finalize_kernelINS_22Kernel_traits_finalizeILj1024E6__halfS2_S2_S2_fjLb0ELj1024ELj4ENS_18Kernel_traits_baseILj1024ES2_S2_S2_S2_fjLj1024EEEEELb0ELb1EEEvNS_9BwdParamsE)
        /*0fb0*/ 	.word	0x0000003f


	//----- nvinfo : EIATTR_FRAME_SIZE
	.align		4
.L_669:
        /*0fb4*/ 	.byte	0x04, 0x11
        /*0fb6*/ 	.short	(.L_671 - .L_670)
	.align		4
.L_670:
        /*0fb8*/ 	.word	index@(_ZN10layer_norm22ln_bwd_finalize_kernelINS_22Kernel_traits_finalizeILj1024E6__halfS2_S2_S2_fjLb0ELj1024ELj4ENS_18Kernel_traits_baseILj1024ES2_S2_S2_S2_fjLj1024EEEEELb0ELb1EEEvNS_9BwdParamsE)
        /*0fbc*/ 	.word	0x00000000


	//----- nvinfo : EIATTR_REGCOUNT
	.align		4
.L_671:
        /*0fc0*/ 	.byte	0x04, 0x2f
        /*0fc2*/ 	.short	(.L_673 - .L_672)
	.align		4
.L_672:
        /*0fc4*/ 	.word	index@(_ZN10layer_norm13ln_bwd_kernelINS_13Kernel_traitsI6__halfS2_S2_S2_fjLj1024ELj1ELj4ELj1ELj16ENS_18Kernel_traits_baseILj1024ES2_S2_S2_S2_fjLj128EEEEELb1ELb0ELb1ELb0EEEvNS_9BwdParamsE)
        /*0fc8*/ 	.word	0x000000d9


	//----- nvinfo : EIATTR_FRAME_SIZE
	.align		4
.L_673:
        /*0fcc*/ 	.byte	0x04, 0x11
        /*0fce*/ 	.short	(.L_675 - .L_674)
	.align		4
.L_674:
        /*0fd0*/ 	.word	index@(_ZN10layer_norm13ln_bwd_kernelINS_13Kernel_traitsI6__halfS2_S2_S2_fjLj1024ELj1ELj4ELj1ELj16ENS_18Kernel_traits_baseILj1024ES2_S2_S2_S2_fjLj128EEEEELb1ELb0ELb1ELb0EEEvNS_9BwdParamsE)
        /*0fd4*/ 	.word	0x00000000


	//----- nvinfo : EIATTR_REGCOUNT
	.align		4
.L_675:
        /*0fd8*/ 	.byte	0x04, 0x2f
        /*0fda*/ 	.short	(.L_677 - .L_676)
	.align		4
.L_676:
        /*0fdc*/ 	.word	index@(_ZN10layer_norm22ln_bwd_finalize_kernelINS_22Kernel_traits_finalizeILj1024E6__halfS2_S2_S2_fjLb0ELj1024ELj4ENS_18Kernel_traits_baseILj1024ES2_S2_S2_S2_fjLj1024EEEEELb0ELb0EEEvNS_9BwdParamsE)
        /*0fe0*/ 	.word	0x0000003f


	//----- nvinfo : EIATTR_FRAME_SIZE
	.align		4
.L_677:
        /*0fe4*/ 	.byte	0x04, 0x11
        /*0fe6*/ 	.short	(.L_679 - .L_678)
	.align		4
.L_678:
        /*0fe8*/ 	.word	index@(_ZN10layer_norm22ln_bwd_finalize_kernelINS_22Kernel_traits_finalizeILj1024E6__halfS2_S2_S2_fjLb0ELj1024ELj4ENS_18Kernel_traits_baseILj1024ES2_S2_S2_S2_fjLj1024EEEEELb0ELb0EEEvNS_9BwdParamsE)
        /*0fec*/ 	.word	0x00000000


	//----- nvinfo : EIATTR_REGCOUNT
	.align		4
.L_679:
        /*0ff0*/ 	.byte	0x04, 0x2f
        /*0ff2*/ 	.short	(.L_681 - .L_680)
	.align		4
.L_680:
        /*0ff4*/ 	.word	index@(_ZN10layer_norm13ln_bwd_kernelINS_13Kernel_traitsI6__halfS2_S2_S2_fjLj1024ELj1ELj4ELj1ELj16ENS_18Kernel_traits_baseILj1024ES2_S2_S2_S2_fjLj128EEEEELb1ELb0ELb0ELb1EEEvNS_9BwdParamsE)
        /*0ff8*/ 	.word	0x000000fe


	//----- nvinfo : EIATTR_FRAME_SIZE
	.align		4
.L_681:
        /*0ffc*/ 	.byte	0x04, 0x11
        /*0ffe*/ 	.short	(.L_683 - .L_682)
	.align		4
.L_682:
        /*1000*/ 	.word	index@(_ZN10layer_norm13ln_bwd_kernelINS_13Kernel_traitsI6__halfS2_S2_S2_fjLj1024ELj1ELj4ELj1ELj16ENS_18Kernel_traits_baseILj1024ES2_S2_S2_S2_fjLj128EEEEELb1ELb0ELb0ELb1EEEvNS_9BwdParamsE)
        /*1004*/ 	.word	0x00000000


	//----- nvinfo : EIATTR_REGCOUNT
	.align		4
.L_683:
        /*1008*/ 	.byte	0x04, 0x2f
        /*100a*/ 	.short	(.L_685 - .L_684)
	.align		4
.L_684:
        /*100c*/ 	.word	index@(_ZN10layer_norm13ln_bwd_kernelINS_13Kernel_traitsI6__halfS2_S2_S2_fjLj1024ELj1ELj4ELj1ELj16ENS_18Kernel_traits_baseILj1024ES2_S2_S2_S2_fjLj128EEEEELb1ELb0ELb0ELb0EEEvNS_9BwdParamsE)
        /*1010*/ 	.word	0x000000ca


	//----- nvinfo : EIATTR_FRAME_SIZE
	.align		4
.L_685:
        /*1014*/ 	.byte	0x04, 0x11
        /*1016*/ 	.short	(.L_687 - .L_686)
	.align		4
.L_686:
        /*1018*/ 	.word	index@(_ZN10layer_norm13ln_bwd_kernelINS_13Kernel_traitsI6__halfS2_S2_S2_fjLj1024ELj1ELj4ELj1ELj16ENS_18Kernel_traits_baseILj1024ES2_S2_S2_S2_fjLj128EEEEELb1ELb0ELb0ELb0EEEvNS_9BwdParamsE)
        /*101c*/ 	.word	0x00000000


	//----- nvinfo : EIATTR_REGCOUNT
	.align		4
.L_687:
        /*1020*/ 	.byte	0x04, 0x2f
        /*1022*/ 	.short	(.L_689 - .L_688)
	.align		4
.L_688:
        /*1024*/ 	.word	index@(_ZN10layer_norm13ln_bwd_kernelINS_13Kernel_traitsI6__halfS2_S2_S2_fjLj1024ELj1ELj4ELj1ELj16ENS_18Kernel_traits_baseILj1024ES2_S2_S2_S2_fjLj128EEEEELb0ELb1ELb1ELb1EEEvNS_9BwdParamsE)
        /*1028*/ 	.word	0x000000ff


	//----- nvinfo : EIATTR_FRAME_SIZE
	.align		4
.L_689:
        /*102c*/ 	.byte	0x04, 0x11
        /*102e*/ 	.short	(.L_691 - .L_690)
	.align		4
.L_690:
        /*1030*/ 	.word	index@(_ZN10layer_norm13ln_bwd_kernelINS_13Kernel_traitsI6__halfS2_S2_S2_fjLj1024ELj1ELj4ELj1ELj16ENS_18Kernel_traits_baseILj1024ES2_S2_S2_S2_fjLj128EEEEELb0ELb1ELb1ELb1EEEvNS_9BwdParamsE)
        /*1034*/ 	.word	0x00000000


	//----- nvinfo : EIATTR_REGCOUNT
	.align		4
.L_691:
        /*1038*/ 	.byte	0x04, 0x2f
        /*103a*/ 	.short	(.L_693 - .L_692)
	.align		4
.L_692:
        /*103c*/ 	.word	index@(_ZN10layer_norm13ln_bwd_kernelINS_13Kernel_traitsI6__halfS2_S2_S2_fjLj1024ELj1ELj4ELj1ELj16ENS_18Kernel_traits_baseILj1024ES2_S2_S2_S2_fjLj128EEEEELb0ELb1ELb1ELb0EEEvNS_9BwdParamsE)
        /*1040*/ 	.word	0x000000fc


	//----- nvinfo : EIATTR_FRAME_SIZE
	.align		4
.L_693:
        /*1044*/ 	.byte	0x04, 0x11
        /*1046*/ 	.short	(.L_695 - .L_694)
	.align		4
.L_694:
        /*1048*/ 	.word	index@(_ZN10layer_norm13ln_bwd_kernelINS_13Kernel_traitsI6__halfS2_S2_S2_fjLj1024ELj1ELj4ELj1ELj16ENS_18Kernel_traits_baseILj1024ES2_S2_S2_S2_fjLj128EEEEELb0ELb1ELb1ELb0EEEvNS_9BwdParamsE)
        /*104c*/ 	.word	0x00000000


	//----- nvinfo : EIATTR_REGCOUNT
	.align		4
.L_695:
        /*1050*/ 	.byte	0x04, 0x2f
        /*1052*/ 	.short	(.L_697 - .L_696)
	.align		4
.L_696:
        /*1054*/ 	.word	index@(_ZN10layer_norm13ln_bwd_kernelINS_13Kernel_traitsI6__halfS2_S2_S2_fjLj1024ELj1ELj4ELj1ELj16ENS_18Kernel_traits_baseILj1024ES2_S2_S2_S2_fjLj128EEEEELb0ELb1ELb0ELb1EEEvNS_9BwdParamsE)
        /*1058*/ 	.word	0x000000ff


	//----- nvinfo : EIATTR_FRAME_SIZE
	.align		4
.L_697:
        /*105c*/ 	.byte	0x04, 0x11
        /*105e*/ 	.short	(.L_699 - .L_698)
	.align		4
.L_698:
        /*1060*/ 	.word	index@(_ZN10layer_norm13ln_bwd_kernelINS_13Kernel_traitsI6__halfS2_S2_S2_fjLj1024ELj1ELj4ELj1ELj16ENS_18Kernel_traits_baseILj1024ES2_S2_S2_S2_fjLj128EEEEELb0ELb1ELb0ELb1EEEvNS_9BwdParamsE)
        /*1064*/ 	.word	0x00000088


	//----- nvinfo : EIATTR_REGCOUNT
	.align		4
.L_699:
        /*1068*/ 	.byte	0x04, 0x2f
        /*106a*/ 	.short	(.L_701 - .L_700)
	.align		4
.L_700:
        /*106c*/ 	.word	index@(_ZN10layer_norm13ln_bwd_kernelINS_13Kernel_traitsI6__halfS2_S2_S2_fjLj1024ELj1ELj4ELj1ELj16ENS_18Kernel_traits_baseILj1024ES2_S2_S2_S2_fjLj128EEEEELb0ELb1ELb0ELb0EEEvNS_9BwdParamsE)
        /*1070*/ 	.word	0x000000f3


	//----- nvinfo : EIATTR_FRAME_SIZE
	.align		4
.L_701:
        /*1074*/ 	.byte	0x04, 0x11
        /*1076*/ 	.short	(.L_703 - .L_702)
	.align		4
.L_702:
        /*1078*/ 	.word	index@(_ZN10layer_norm13ln_bwd_kernelINS_13Kernel_traitsI6__halfS2_S2_S2_fjLj1024ELj1ELj4ELj1ELj16ENS_18Kernel_traits_baseILj1024ES2_S2_S2_S2_fjLj128EEEEELb0ELb1ELb0ELb0EEEvNS_9BwdParamsE)
        /*107c*/ 	.word	0x00000000


	//----- nvinfo : EIATTR_REGCOUNT
	.align		4
.L_703:
        /*1080*/ 	.byte	0x04, 0x2f
        /*1082*/ 	.short	(.L_705 - .L_704)
	.align		4
.L_704:
        /*1084*/ 	.word	index@(_ZN10layer_norm13ln_bwd_kernelINS_13Kernel_traitsI6__halfS2_S2_S2_fjLj1024ELj1ELj4ELj1ELj16ENS_18Kernel_traits_baseILj1024ES2_S2_S2_S2_fjLj128EEEEELb0ELb0ELb1ELb1EEEvNS_9BwdParamsE)
        /*1088*/ 	.word	0x000000d2


	//----- nvinfo : EIATTR_FRAME_SIZE
	.align		4
.L_705:
        /*108c*/ 	.byte	0x04, 0x11
        /*108e*/ 	.short	(.L_707 - .L_706)
	.align		4
.L_706:
        /*1090*/ 	.word	index@(_ZN10layer_norm13ln_bwd_kernelINS_13Kernel_traitsI6__halfS2_S2_S2_fjLj1024ELj1ELj4ELj1ELj16ENS_18Kernel_traits_baseILj1024ES2_S2_S2_S2_fjLj128EEEEELb0ELb0ELb1ELb1EEEvNS_9BwdParamsE)
        /*1094*/ 	.word	0x00000000


	//----- nvinfo : EIATTR_REGCOUNT
	.align		4
.L_707:
        /*1098*/ 	.byte	0x04, 0x2f
        /*109a*/ 	.short	(.L_709 - .L_708)
	.align		4
.L_708:
        /*109c*/ 	.word	index@(_ZN10layer_norm13ln_bwd_kernelINS_13Kernel_traitsI6__halfS2_S2_S2_fjLj1024ELj1ELj4ELj1ELj16ENS_18Kernel_traits_baseILj1024ES2_S2_S2_S2_fjLj128EEEEELb0ELb0ELb1ELb0EEEvNS_9BwdParamsE)
        /*10a0*/ 	.word	0x000000c9


	//----- nvinfo : EIATTR_FRAME_SIZE
	.align		4
.L_709:
        /*10a4*/ 	.byte	0x04, 0x11
        /*10a6*/ 	.short	(.L_711 - .L_710)
	.align		4
.L_710:
        /*10a8*/ 	.word	index@(_ZN10layer_norm13ln_bwd_kernelINS_13Kernel_traitsI6__halfS2_S2_S2_fjLj1024ELj1ELj4ELj1ELj16ENS_18Kernel_traits_baseILj1024ES2_S2_S2_S2_fjLj128EEEEELb0ELb0ELb1ELb0EEEvNS_9BwdParamsE)
        /*10ac*/ 	.word	0x00000000


	//----- nvinfo : EIATTR_REGCOUNT
	.align		4
.L_711:
        /*10b0*/ 	.byte	0x04, 0x2f
        /*10b2*/ 	.short	(.L_713 - .L_712)
	.align		4
.L_712:
        /*10b4*/ 	.word	index@(_ZN10layer_norm13ln_bwd_kernelINS_13Kernel_traitsI6__halfS2_S2_S2_fjLj1024ELj1ELj4ELj1ELj16ENS_18Kernel_traits_baseILj1024ES2_S2_S2_S2_fjLj128EEEEELb0ELb0ELb0ELb1EEEvNS_9BwdParamsE)
        /*10b8*/ 	.word	0x000000fe


	//----- nvinfo : EIATTR_FRAME_SIZE
	.align		4
.L_713:
        /*10bc*/ 	.byte	0x04, 0x11
        /*10be*/ 	.short	(.L_715 - .L_714)
	.align		4
.L_714:
        /*10c0*/ 	.word	index@(_ZN10layer_norm13ln_bwd_kernelINS_13Kernel_traitsI6__halfS2_S2_S2_fjLj1024ELj1ELj4ELj1ELj16ENS_18Kernel_traits_baseILj1024ES2_S2_S2_S2_fjLj128EEEEELb0ELb0ELb0ELb1EEEvNS_9BwdParamsE)
        /*10c4*/ 	.word	0x00000000


	//----- nvinfo : EIATTR_REGCOUNT
	.align		4
.L_715:
        /*10c8*/ 	.byte	0x04, 0x2f
        /*10ca*/ 	.short	(.L_717 - .L_716)
	.align		4
.L_716:
        /*10cc*/ 	.word	index@(_ZN10layer_norm13ln_bwd_kernelINS_13Kernel_traitsI6__halfS2_S2_S2_fjLj1024ELj1ELj4ELj1ELj16ENS_18Kernel_traits_baseILj1024ES2_S2_S2_S2_fjLj128EEEEELb0ELb0ELb0ELb0EEEvNS_9BwdParamsE)
        /*10d0*/ 	.word	0x000000c5


	//----- nvinfo : EIATTR_FRAME_SIZE
	.align		4
.L_717:
        /*10d4*/ 	.byte	0x04, 0x11
        /*10d6*/ 	.short	(.L_719 - .L_718)
	.align		4
.L_718:
        /*10d8*/ 	.word	index@(_ZN10layer_norm13ln_bwd_kernelINS_13Kernel_traitsI6__halfS2_S2_S2_fjLj1024ELj1ELj4ELj1ELj16ENS_18Kernel_traits_baseILj1024ES2_S2_S2_S2_fjLj128EEEEELb0ELb0ELb0ELb0EEEvNS_9BwdParamsE)
        /*10dc*/ 	.word	0x00000000


	//----- nvinfo : EIATTR_REGCOUNT
	.align		4
.L_719:
        /*10e0*/ 	.byte	0x04, 0x2f
        /*10e2*/ 	.short	(.L_721 - .L_720)
	.align		4
.L_720:
        /*10e4*/ 	.word	index@(_ZN10layer_norm13ln_bwd_kernelINS_13Kernel_traitsI13__nv_bfloat16S2_S2_S2_fjLj1024ELj1ELj4ELj1ELj16ENS_18Kernel_traits_baseILj1024ES2_S2_S2_S2_fjLj128EEEEELb1ELb1ELb1ELb1EEEvNS_9BwdParamsE)
        /*10e8*/ 	.word	0x000000ff


	//----- nvinfo : EIATTR_FRAME_SIZE
	.align		4
.L_721:
        /*10ec*/ 	.byte	0x04, 0x11
        /*10ee*/ 	.short	(.L_723 - .L_722)
	.align		4
.L_722:
        /*10f0*/ 	.word	index@(_ZN10layer_norm13ln_bwd_kernelINS_13Kernel_traitsI13__nv_bfloat16S2_S2_S2_fjLj1024ELj1ELj4ELj1ELj16ENS_18Kernel_traits_baseILj1024ES2_S2_S2_S2_fjLj128EEEEELb1ELb1ELb1ELb1EEEvNS_9BwdParamsE)
        /*10f4*/ 	.word	0x00000000


	//----- nvinfo : EIATTR_REGCOUNT
	.align		4
.L_723:
        /*10f8*/ 	.byte	0x04, 0x2f
        /*10fa*/ 	.short	(.L_725 - .L_724)
	.align		4
.L_724:
        /*10fc*/ 	.word	index@(_ZN10layer_norm22ln_bwd_finalize_kernelINS_22Kernel_traits_finalizeILj1024E13__nv_bfloat16S2_S2_S2_fjLb1ELj1024ELj4ENS_18Kernel_traits_baseILj1024ES2_S2_S2_S2_fjLj1024EEEEELb1ELb1EEEvNS_9BwdParamsE)
        /*1100*/ 	.word	0x00000020


	//----- nvinfo : EIATTR_FRAME_SIZE
	.align		4
.L_725:
        /*1104*/ 	.byte	0x04, 0x11
        /*1106*/ 	.short	(.L_727 - .L_726)
	.align		4
.L_726:
        /*1108*/ 	.word	index@(_ZN10layer_norm22ln_bwd_finalize_kernelINS_22Kernel_traits_finalizeILj1024E13__nv_bfloat16S2_S2_S2_fjLb1ELj1024ELj4ENS_18Kernel_traits_baseILj1024ES2_S2_S2_S2_fjLj1024EEEEELb1ELb1EEEvNS_9BwdParamsE)
        /*110c*/ 	.word	0x00000000


	//----- nvinfo : EIATTR_REGCOUNT
	.align		4
.L_727:
        /*1110*/ 	.byte	0x04, 0x2f
        /*1112*/ 	.short	(.L_729 - .L_728)
	.align		4
.L_728:
        /*1114*/ 	.word	index@(_ZN10layer_norm13ln_bwd_kernelINS_13Kernel_traitsI13__nv_bfloat16S2_S2_S2_fjLj1024ELj1ELj4ELj1ELj16ENS_18Kernel_traits_baseILj1024ES2_S2_S2_S2_fjLj128EEEEELb1ELb1ELb1ELb0EEEvNS_9BwdParamsE)
        /*1118*/ 	.word	0x000000ff


	//----- nvinfo : EIATTR_FRAME_SIZE
	.align		4
.L_729:
        /*111c*/ 	.byte	0x04, 0x11
        /*111e*/ 	.short	(.L_731 - .L_730)
	.align		4
.L_730:
        /*1120*/ 	.word	index@(_ZN10layer_norm13ln_bwd_kernelINS_13Kernel_traitsI13__nv_bfloat16S2_S2_S2_fjLj1024ELj1ELj4ELj1ELj16ENS_18Kernel_traits_baseILj1024ES2_S2_S2_S2_fjLj128EEEEELb1ELb1ELb1ELb0EEEvNS_9BwdParamsE)
        /*1124*/ 	.word	0x00000028


	//----- nvinfo : EIATTR_REGCOUNT
	.align		4
.L_731:
        /*1128*/ 	.byte	0x04, 0x2f
        /*112a*/ 	.short	(.L_733 - .L_732)
	.align		4
.L_732:
        /*112c*/ 	.word	index@(_ZN10layer_norm22ln_bwd_finalize_kernelINS_22Kernel_traits_finalizeILj1024E13__nv_bfloat16S2_S2_S2_fjLb1ELj1024ELj4ENS_18Kernel_traits_baseILj1024ES2_S2_S2_S2_fjLj1024EEEEELb1ELb0EEEvNS_9BwdParamsE)
        /*1130*/ 	.word	0x00000020


	//----- nvinfo : EIATTR_FRAME_SIZE
	.align		4
.L_733:
        /*1134*/ 	.byte	0x04, 0x11
        /*1136*/ 	.short	(.L_735 - .L_734)
	.align		4
.L_734:
        /*1138*/ 	.word	index@(_ZN10layer_norm22ln_bwd_finalize_kernelINS_22Kernel_traits_finalizeILj1024E13__nv_bfloat16S2_S2_S2_fjLb1ELj1024ELj4ENS_18Kernel_traits_baseILj1024ES2_S2_S2_S2_fjLj1024EEEEELb1ELb0EEEvNS_9BwdParamsE)
        /*113c*/ 	.word	0x00000000


	//----- nvinfo : EIATTR_REGCOUNT
	.align		4
.L_735:
        /*1140*/ 	.byte	0x04, 0x2f
        /*1142*/ 	.short	(.L_737 - .L_736)
	.align		4
.L_736:
        /*1144*/ 	.word	index@(_ZN10layer_norm13ln_bwd_kernelINS_13Kernel_traitsI13__nv_bfloat16S2_S2_S2_fjLj1024ELj1ELj4ELj1ELj16ENS_18Kernel_traits_baseILj1024ES2_S2_S2_S2_fjLj128EEEEELb1ELb1ELb0ELb1EEEvNS_9BwdParamsE)
        /*1148*/ 	.word	0x000000ff


	//----- nvinfo : EIATTR_FRAME_SIZE
	.align		4
.L_737:
        /*114c*/ 	.byte	0x04, 0x11
        /*114e*/ 	.short	(.L_739 - .L_738)
	.align		4
.L_738:
        /*1150*/ 	.word	index@(_ZN10layer_norm13ln_bwd_kernelINS_13Kernel_traitsI13__nv_bfloat16S2_S2_S2_fjLj1024ELj1ELj4ELj1ELj16ENS_18Kernel_traits_baseILj1024ES2_S2_S2_S2_fjLj128EEEEELb1ELb1ELb0ELb1EEEvNS_9BwdParamsE)
        /*1154*/ 	.word	0x000000a8


	//----- nvinfo : EIATTR_REGCOUNT
	.align		4
.L_739:
        /*1158*/ 	.byte	0x04, 0x2f
        /*115a*/ 	.short	(.L_741 - .L_740)
	.align		4
.L_740:
        /*115c*/ 	.word	index@(_ZN10layer_norm13ln_bwd_kernelINS_13Kernel_traitsI13__nv_bfloat16S2_S2_S2_fjLj1024ELj1ELj4ELj1ELj16ENS_18Kernel_traits_baseILj1024ES2_S2_S2_S2_fjLj128EEEEELb1ELb1ELb0ELb0EEEvNS_9BwdParamsE)
        /*1160*/ 	.word	0x000000ff


	//----- nvinfo : EIATTR_FRAME_SIZE
	.align		4
.L_741:
        /*1164*/ 	.byte	0x04, 0x11
        /*1166*/ 	.short	(.L_743 - .L_742)
	.align		4
.L_742:
        /*1168*/ 	.word	index@(_ZN10layer_norm13ln_bwd_kernelINS_13Kernel_traitsI13__nv_bfloat16S2_S2_S2_fjLj1024ELj1ELj4ELj1ELj16ENS_18Kernel_traits_baseILj1024ES2_S2_S2_S2_fjLj128EEEEELb1ELb1ELb0ELb0EEEvNS_9BwdParamsE)
        /*116c*/ 	.word	0x00000020


	//----- nvinfo : EIATTR_REGCOUNT
	.align		4
.L_743:
        /*1170*/ 	.byte	0x04, 0x2f
        /*1172*/ 	.short	(.L_745 - .L_744)
	.align		4
.L_744:
        /*1174*/ 	.word	index@(_ZN10layer_norm13ln_bwd_kernelINS_13Kernel_traitsI13__nv_bfloat16S2_S2_S2_fjLj1024ELj1ELj4ELj1ELj16ENS_18Kernel_traits_baseILj1024ES2_S2_S2_S2_fjLj128EEEEELb1ELb0ELb1ELb1EEEvNS_9BwdParamsE)
        /*1178*/ 	.word	0x000000e6


	//----- nvinfo : EIATTR_FRAME_SIZE
	.align		4
.L_745:
        /*117c*/ 	.byte	0x04, 0x11
        /*117e*/ 	.short	(.L_747 - .L_746)
	.align		4
.L_746:
        /*1180*/ 	.word	index@(_ZN10layer_norm13ln_bwd_kernelINS_13Kernel_traitsI13__nv_bfloat16S2_S2_S2_fjLj1024ELj1ELj4ELj1ELj16ENS_18Kernel_traits_baseILj1024ES2_S2_S2_S2_fjLj128EEEEELb1ELb0ELb1ELb1EEEvNS_9BwdParamsE)
        /*1184*/ 	.word	0x00000000


	//----- nvinfo : EIATTR_REGCOUNT
	.align		4
.L_747:
        /*1188*/ 	.byte	0x04, 0x2f
        /*118a*/ 	.short	(.L_749 - .L_748)
	.align		4
.L_748:
        /*118c*/ 	.word	index@(_ZN10layer_norm22ln_bwd_finalize_kernelINS_22Kernel_traits_finalizeILj1024E13__nv_bfloat16S2_S2_S2_fjLb0ELj1024ELj4ENS_18Kernel_traits_baseILj1024ES2_S2_S2_S2_fjLj1024EEEEELb0ELb1EEEvNS_9BwdParamsE)
        /*1190*/ 	.word	0x0000003f


	//----- nvinfo : EIATTR_FRAME_SIZE
	.align		4
.L_749:
        /*1194*/ 	.byte	0x04, 0x11
        /*1196*/ 	.short	(.L_751 - .L_750)
	.align		4
.L_750:
        /*1198*/ 	.word	index@(_ZN10layer_norm22ln_bwd_finalize_kernelINS_22Kernel_traits_finalizeILj1024E13__nv_bfloat16S2_S2_S2_fjLb0ELj1024ELj4ENS_18Kernel_traits_baseILj1024ES2_S2_S2_S2_fjLj1024EEEEELb0ELb1EEEvNS_9BwdParamsE)
        /*119c*/ 	.word	0x00000000


	//----- nvinfo : EIATTR_REGCOUNT
	.align		4
.L_751:
        /*11a0*/ 	.byte	0x04, 0x2f
        /*11a2*/ 	.short	(.L_753 - .L_752)
	.align		4
.L_752:
        /*11a4*/ 	.word	index@(_ZN10layer_norm13ln_bwd_kernelINS_13Kernel_traitsI13__nv_bfloat16S2_S2_S2_fjLj1024ELj1ELj4ELj1ELj16ENS_18Kernel_traits_baseILj1024ES2_S2_S2_S2_fjLj128EEEEELb1ELb0ELb1ELb0EEEvNS_9BwdParamsE)
        /*11a8*/ 	.word	0x000000da


	//----- nvinfo : EIATTR_FRAME_SIZE
	.align		4
.L_753:
        /*11ac*/ 	.byte	0x04, 0x11
        /*11ae*/ 	.short	(.L_755 - .L_754)
	.align		4
.L_754:
        /*11b0*/ 	.word	index@(_ZN10layer_norm13ln_bwd_kernelINS_13Kernel_traitsI13__nv_bfloat16S2_S2_S2_fjLj1024ELj1ELj4ELj1ELj16ENS_18Kernel_traits_baseILj1024ES2_S2_S2_S2_fjLj128EEEEELb1ELb0ELb1ELb0EEEvNS_9BwdParamsE)
        /*11b4*/ 	.word	0x00000000


	//----- nvinfo : EIATTR_REGCOUNT
	.align		4
.L_755:
        /*11b8*/ 	.byte	0x04, 0x2f
        /*11ba*/ 	.short	(.L_757 - .L_756)
	.align		4
.L_756:
        /*11bc*/ 	.word	index@(_ZN10layer_norm22ln_bwd_finalize_kernelINS_22Kernel_traits_finalizeILj1024E13__nv_bfloat16S2_S2_S2_fjLb0ELj1024ELj4ENS_18Kernel_traits_baseILj1024ES2_S2_S2_S2_fjLj1024EEEEELb0ELb0EEEvNS_9BwdParamsE)
        /*11c0*/ 	.word	0x0000003f


	//----- nvinfo : EIATTR_FRAME_SIZE
	.align		4
.L_757:
        /*11c4*/ 	.byte	0x04, 0x11
        /*11c6*/ 	.short	(.L_759 - .L_758)
	.align		4
.L_758:
        /*11c8*/ 	.word	index@(_ZN10layer_norm22ln_bwd_finalize_kernelINS_22Kernel_traits_finalizeILj1024E13__nv_bfloat16S2_S2_S2_fjLb0ELj1024ELj4ENS_18Kernel_traits_baseILj1024ES2_S2_S2_S2_fjLj1024EEEEELb0ELb0EEEvNS_9BwdParamsE)
        /*11cc*/ 	.word	0x00000000


	//----- nvinfo : EIATTR_REGCOUNT
	.align		4
.L_759:
        /*11d0*/ 	.byte	0x04, 0x2f
        /*11d2*/ 	.short	(.L_761 - .L_760)
	.align		4
.L_760:
        /*11d4*/ 	.word	index@(_ZN10layer_norm13ln_bwd_kernelINS_13Kernel_traitsI13__nv_bfloat16S2_S2_S2_fjLj1024ELj1ELj4ELj1ELj16ENS_18Kernel_traits_baseILj1024ES2_S2_S2_S2_fjLj128EEEEELb1ELb0ELb0ELb1EEEvNS_9BwdParamsE)
        /*11d8*/ 	.word	0x000000fe


	//----- nvinfo : EIATTR_FRAME_SIZE
	.align		4
.L_761:
        /*11dc*/ 	.byte	0x04, 0x11
        /*11de*/ 	.short	(.L_763 - .L_762)
	.align		4
.L_762:
        /*11e0*/ 	.word	index@(_ZN10layer_norm13ln_bwd_kernelINS_13Kernel_traitsI13__nv_bfloat16S2_S2_S2_fjLj1024ELj1ELj4ELj1ELj16ENS_18Kernel_traits_baseILj1024ES2_S2_S2_S2_fjLj128EEEEELb1ELb0ELb0ELb1EEEvNS_9BwdParamsE)
        /*11e4*/ 	.word	0x00000000


	//----- nvinfo : EIATTR_REGCOUNT
	.align		4
.L_763:
        /*11e8*/ 	.byte	0x04, 0x2f
        /*11ea*/ 	.short	(.L_765 - .L_764)
	.align		4
.L_764:
        /*11ec*/ 	.word	index@(_ZN10layer_norm13ln_bwd_kernelINS_13Kernel_traitsI13__nv_bfloat16S2_S2_S2_fjLj1024ELj1ELj4ELj1ELj16ENS_18Kernel_traits_baseILj1024ES2_S2_S2_S2_fjLj128EEEEELb1ELb0ELb0ELb0EEEvNS_9BwdParamsE)
        /*11f0*/ 	.word	0x000000e2


	//----- nvinfo : EIATTR_FRAME_SIZE
	.align		4
.L_765:
        /*11f4*/ 	.byte	0x04, 0x11
        /*11f6*/ 	.short	(.L_767 - .L_766)
	.align		4
.L_766:
        /*11f8*/ 	.word	index@(_ZN10layer_norm13ln_bwd_kernelINS_13Kernel_traitsI13__nv_bfloat16S2_S2_S2_fjLj1024ELj1ELj4ELj1ELj16ENS_18Kernel_traits_baseILj1024ES2_S2_S2_S2_fjLj128EEEEELb1ELb0ELb0ELb0EEEvNS_9BwdParamsE)
        /*11fc*/ 	.word	0x00000000


	//----- nvinfo : EIATTR_REGCOUNT
	.align		4
.L_767:
        /*1200*/ 	.byte	0x04, 0x2f
        /*1202*/ 	.short	(.L_769 - .L_768)
	.align		4
.L_768:
        /*1204*/ 	.word	index@(_ZN10layer_norm13ln_bwd_kernelINS_13Kernel_traitsI13__nv_bfloat16S2_S2_S2_fjLj1024ELj1ELj4ELj1ELj16ENS_18Kernel_traits_baseILj1024ES2_S2_S2_S2_fjLj128EEEEELb0ELb1ELb1ELb1EEEvNS_9BwdParamsE)
        /*1208*/ 	.word	0x000000ff


	//----- nvinfo : EIATTR_FRAME_SIZE
	.align		4
.L_769:
        /*120c*/ 	.byte	0x04, 0x11
        /*120e*/ 	.short	(.L_771 - .L_770)
	.align		4
.L_770:
        /*1210*/ 	.word	index@(_ZN10layer_norm13ln_bwd_kernelINS_13Kernel_traitsI13__nv_bfloat16S2_S2_S2_fjLj1024ELj1ELj4ELj1ELj16ENS_18Kernel_traits_baseILj1024ES2_S2_S2_S2_fjLj128EEEEELb0ELb1ELb1ELb1EEEvNS_9BwdParamsE)
        /*1214*/ 	.word	0x00000000


	//----- nvinfo : EIATTR_REGCOUNT
	.align		4
.L_771:
        /*1218*/ 	.byte	0x04, 0x2f
        /*121a*/ 	.short	(.L_773 - .L_772)
	.align		4
.L_772:
        /*121c*/ 	.word	index@(_ZN10layer_norm13ln_bwd_kernelINS_13Kernel_traitsI13__nv_bfloat16S2_S2_S2_fjLj1024ELj1ELj4ELj1ELj16ENS_18Kernel_traits_baseILj1024ES2_S2_S2_S2_fjLj128EEEEELb0ELb1ELb1ELb0EEEvNS_9BwdParamsE)
        /*1220*/ 	.word	0x000000ff


	//----- nvinfo : EIATTR_FRAME_SIZE
	.align		4
.L_773:
        /*1224*/ 	.byte	0x04, 0x11
        /*1226*/ 	.short	(.L_775 - .L_774)
	.align		4
.L_774:
        /*1228*/ 	.word	index@(_ZN10layer_norm13ln_bwd_kernelINS_13Kernel_traitsI13__nv_bfloat16S2_S2_S2_fjLj1024ELj1ELj4ELj1ELj16ENS_18Kernel_traits_baseILj1024ES2_S2_S2_S2_fjLj128EEEEELb0ELb1ELb1ELb0EEEvNS_9BwdParamsE)
        /*122c*/ 	.word	0x00000028


	//----- nvinfo : EIATTR_REGCOUNT
	.align		4
.L_775:
        /*1230*/ 	.byte	0x04, 0x2f
        /*1232*/ 	.short	(.L_777 - .L_776)
	.align		4
.L_776:
        /*1234*/ 	.word	index@(_ZN10layer_norm13ln_bwd_kernelINS_13Kernel_traitsI13__nv_bfloat16S2_S2_S2_fjLj1024ELj1ELj4ELj1ELj16ENS_18Kernel_traits_baseILj1024ES2_S2_S2_S2_fjLj128EEEEELb0ELb1ELb0ELb1EEEvNS_9BwdParamsE)
        /*1238*/ 	.word	0x000000ff


	//----- nvinfo : EIATTR_FRAME_SIZE
	.align		4
.L_777:
        /*123c*/ 	.byte	0x04, 0x11
        /*123e*/ 	.short	(.L_779 - .L_778)
	.align		4
.L_778:
        /*1240*/ 	.word	index@(_ZN10layer_norm13ln_bwd_kernelINS_13Kernel_traitsI13__nv_bfloat16S2_S2_S2_fjLj1024ELj1ELj4ELj1ELj16ENS_18Kernel_traits_baseILj1024ES2_S2_S2_S2_fjLj128EEEEELb0ELb1ELb0ELb1EEEvNS_9BwdParamsE)
        /*1244*/ 	.word	0x00000088


	//----- nvinfo : EIATTR_REGCOUNT
	.align		4
.L_779:
        /*1248*/ 	.byte	0x04, 0x2f
        /*124a*/ 	.short	(.L_781 - .L_780)
	.align		4
.L_780:
        /*124c*/ 	.word	index@(_ZN10layer_norm13ln_bwd_kernelINS_13Kernel_traitsI13__nv_bfloat16S2_S2_S2_fjLj1024ELj1ELj4ELj1ELj16ENS_18Kernel_traits_baseILj1024ES2_S2_S2_S2_fjLj128EEEEELb0ELb1ELb0ELb0EEEvNS_9BwdParamsE)
        /*1250*/ 	.word	0x000000ff


	//----- nvinfo : EIATTR_FRAME_SIZE
	.align		4
.L_781:
        /*1254*/ 	.byte	0x04, 0x11
        /*1256*/ 	.short	(.L_783 - .L_782)
	.align		4
.L_782:
        /*1258*/ 	.word	index@(_ZN10layer_norm13ln_bwd_kernelINS_13Kernel_traitsI13__nv_bfloat16S2_S2_S2_fjLj1024ELj1ELj4ELj1ELj16ENS_18Kernel_traits_baseILj1024ES2_S2_S2_S2_fjLj128EEEEELb0ELb1ELb0ELb0EEEvNS_9BwdParamsE)
        /*125c*/ 	.word	0x00000000


	//----- nvinfo : EIATTR_REGCOUNT
	.align		4
.L_783:
        /*1260*/ 	.byte	0x04, 0x2f
        /*1262*/ 	.short	(.L_785 - .L_784)
	.align		4
.L_784:
        /*1264*/ 	.word	index@(_ZN10layer_norm13ln_bwd_kernelINS_13Kernel_traitsI13__nv_bfloat16S2_S2_S2_fjLj1024ELj1ELj4ELj1ELj16ENS_18Kernel_traits_baseILj1024ES2_S2_S2_S2_fjLj128EEEEELb0ELb0ELb1ELb1EEEvNS_9BwdParamsE)
        /*1268*/ 	.word	0x000000df


	//----- nvinfo : EIATTR_FRAME_SIZE
	.align		4
.L_785:
        /*126c*/ 	.byte	0x04, 0x11
        /*126e*/ 	.short	(.L_787 - .L_786)
	.align		4
.L_786:
        /*1270*/ 	.word	index@(_ZN10layer_norm13ln_bwd_kernelINS_13Kernel_traitsI13__nv_bfloat16S2_S2_S2_fjLj1024ELj1ELj4ELj1ELj16ENS_18Kernel_traits_baseILj1024ES2_S2_S2_S2_fjLj128EEEEELb0ELb0ELb1ELb1EEEvNS_9BwdParamsE)
        /*1274*/ 	.word	0x00000000


	//----- nvinfo : EIATTR_REGCOUNT
	.align		4
.L_787:
        /*1278*/ 	.byte	0x04, 0x2f
        /*127a*/ 	.short	(.L_789 - .L_788)
	.align		4
.L_788:
        /*127c*/ 	.word	index@(_ZN10layer_norm13ln_bwd_kernelINS_13Kernel_traitsI13__nv_bfloat16S2_S2_S2_fjLj1024ELj1ELj4ELj1ELj16ENS_18Kernel_traits_baseILj1024ES2_S2_S2_S2_fjLj128EEEEELb0ELb0ELb1ELb0EEEvNS_9BwdParamsE)
        /*1280*/ 	.word	0x000000d9


	//----- nvinfo : EIATTR_FRAME_SIZE
	.align		4
.L_789:
        /*1284*/ 	.byte	0x04, 0x11
        /*1286*/ 	.short	(.L_791 - .L_790)
	.align		4
.L_790:
        /*1288*/ 	.word	index@(_ZN10layer_norm13ln_bwd_kernelINS_13Kernel_traitsI13__nv_bfloat16S2_S2_S2_fjLj1024ELj1ELj4ELj1ELj16ENS_18Kernel_traits_baseILj1024ES2_S2_S2_S2_fjLj128EEEEELb0ELb0ELb1ELb0EEEvNS_9BwdParamsE)
        /*128c*/ 	.word	0x00000000


	//----- nvinfo : EIATTR_REGCOUNT
	.align		4
.L_791:
        /*1290*/ 	.byte	0x04, 0x2f
        /*1292*/ 	.short	(.L_793 - .L_792)
	.align		4
.L_792:
        /*1294*/ 	.word	index@(_ZN10layer_norm13ln_bwd_kernelINS_13Kernel_traitsI13__nv_bfloat16S2_S2_S2_fjLj1024ELj1ELj4ELj1ELj16ENS_18Kernel_traits_baseILj1024ES2_S2_S2_S2_fjLj128EEEEELb0ELb0ELb0ELb1EEEvNS_9BwdParamsE)
        /*1298*/ 	.word	0x000000ff


	//----- nvinfo : EIATTR_FRAME_SIZE
	.align		4
.L_793:
        /*129c*/ 	.byte	0x04, 0x11
        /*129e*/ 	.short	(.L_795 - .L_794)
	.align		4
.L_794:
        /*12a0*/ 	.word	index@(_ZN10layer_norm13ln_bwd_kernelINS_13Kernel_traitsI13__nv_bfloat16S2_S2_S2_fjLj1024ELj1ELj4ELj1ELj16ENS_18Kernel_traits_baseILj1024ES2_S2_S2_S2_fjLj128EEEEELb0ELb0ELb0ELb1EEEvNS_9BwdParamsE)
        /*12a4*/ 	.word	0x00000000


	//----- nvinfo : EIATTR_REGCOUNT
	.align		4
.L_795:
        /*12a8*/ 	.byte	0x04, 0x2f
        /*12aa*/ 	.short	(.L_797 - .L_796)
	.align		4
.L_796:
        /*12ac*/ 	.word	index@(_ZN10layer_norm13ln_bwd_kernelINS_13Kernel_traitsI13__nv_bfloat16S2_S2_S2_fjLj1024ELj1ELj4ELj1ELj16ENS_18Kernel_traits_baseILj1024ES2_S2_S2_S2_fjLj128EEEEELb0ELb0ELb0ELb0EEEvNS_9BwdParamsE)
        /*12b0*/ 	.word	0x000000d7


	//----- nvinfo : EIATTR_FRAME_SIZE
	.align		4
.L_797:
        /*12b4*/ 	.byte	0x04, 0x11
        /*12b6*/ 	.short	(.L_799 - .L_798)
	.align		4
.L_798:
        /*12b8*/ 	.word	index@(_ZN10layer_norm13ln_bwd_kernelINS_13Kernel_traitsI13__nv_bfloat16S2_S2_S2_fjLj1024ELj1ELj4ELj1ELj16ENS_18Kernel_traits_baseILj1024ES2_S2_S2_S2_fjLj128EEEEELb0ELb0ELb0ELb0EEEvNS_9BwdParamsE)
        /*12bc*/ 	.word	0x00000000


	//----- nvinfo : EIATTR_MIN_STACK_SIZE
	.align		4
.L_799:
        /*12c0*/ 	.byte	0x04, 0x12
        /*12c2*/ 	.short	(.L_801 - .L_800)
	.align		4
.L_800:
        /*12c4*/ 	.word	index@(_ZN10layer_norm13ln_bwd_kernelINS_13Kernel_traitsI13__nv_bfloat16S2_S2_S2_fjLj1024ELj1ELj4ELj1ELj16ENS_18Kernel_traits_baseILj1024ES2_S2_S2_S2_fjLj128EEEEELb0ELb0ELb0ELb0EEEvNS_9BwdParamsE)
        /*12c8*/ 	.word	0x00000000


	//----- nvinfo : EIATTR_MIN_STACK_SIZE
	.align		4
.L_801:
        /*12cc*/ 	.byte	0x04, 0x12
        /*12ce*/ 	.short	(.L_803 - .L_802)
	.align		4
.L_802:
        /*12d0*/ 	.word	index@(_ZN10layer_norm13ln_bwd_kernelINS_13Kernel_traitsI13__nv_bfloat16S2_S2_S2_fjLj1024ELj1ELj4ELj1ELj16ENS_18Kernel_traits_baseILj1024ES2_S2_S2_S2_fjLj128EEEEELb0ELb0ELb0ELb1EEEvNS_9BwdParamsE)
        /*12d4*/ 	.word	0x00000000


	//----- nvinfo : EIATTR_MIN_STACK_SIZE
	.align		4
.L_803:
        /*12d8*/ 	.byte	0x04, 0x12
        /*12da*/ 	.short	(.L_805 - .L_804)
	.align		4
.L_804:
        /*12dc*/ 	.word	index@(_ZN10layer_norm13ln_bwd_kernelINS_13Kernel_traitsI13__nv_bfloat16S2_S2_S2_fjLj1024ELj1ELj4ELj1ELj16ENS_18Kernel_traits_baseILj1024ES2_S2_S2_S2_fjLj128EEEEELb0ELb0ELb1ELb0EEEvNS_9BwdParamsE)
        /*12e0*/ 	.word	0x00000000


	//----- nvinfo : EIATTR_MIN_STACK_SIZE
	.align		4
.L_805:
        /*12e4*/ 	.byte	0x04, 0x12
        /*12e6*/ 	.short	(.L_807 - .L_806)
	.align		4
.L_806:
        /*12e8*/ 	.word	index@(_ZN10layer_norm13ln_bwd_kernelINS_13Kernel_traitsI13__nv_bfloat16S2_S2_S2_fjLj1024ELj1ELj4ELj1ELj16ENS_18Kernel_traits_baseILj1024ES2_S2_S2_S2_fjLj128EEEEELb0ELb0ELb1ELb1EEEvNS_9BwdParamsE)
        /*12ec*/ 	.word	0x00000000


	//----- nvinfo : EIATTR_MIN_STACK_SIZE
	.align		4
.L_807:
        /*12f0*/ 	.byte	0x04, 0x12
        /*12f2*/ 	.short	(.L_809 - .L_808)
	.align		4
.L_808:
        /*12f4*/ 	.word	index@(_ZN10layer_norm13ln_bwd_kernelINS_13Kernel_traitsI13__nv_bfloat16S2_S2_S2_fjLj1024ELj1ELj4ELj1ELj16ENS_18Kernel_traits_baseILj1024ES2_S2_S2_S2_fjLj128EEEEELb0ELb1ELb0ELb0EEEvNS_9BwdParamsE)
        /*12f8*/ 	.word	0x00000000


	//----- nvinfo : EIATTR_MIN_STACK_SIZE
	.align		4
.L_809:
        /*12fc*/ 	.byte	0x04, 0x12
        /*12fe*/ 	.short	(.L_811 - .L_810)
	.align		4
.L_810:
        /*1300*/ 	.word	index@(_ZN10layer_norm13ln_bwd_kernelINS_13Kernel_traitsI13__nv_bfloat16S2_S2_S2_fjLj1024ELj1ELj4ELj1ELj16ENS_18Kernel_traits_baseILj1024ES2_S2_S2_S2_fjLj128EEEEELb0ELb1ELb0ELb1EEEvNS_9BwdParamsE)
        /*1304*/ 	.word	0x00000088


	//----- nvinfo : EIATTR_MIN_STACK_SIZE
	.align		4
.L_811:
        /*1308*/ 	.byte	0x04, 0x12
        /*130a*/ 	.short	(.L_813 - .L_812)
	.align		4
.L_812:
        /*130c*/ 	.word	index@(_ZN10layer_norm13ln_bwd_kernelINS_13Kernel_traitsI13__nv_bfloat16S2_S2_S2_fjLj1024ELj1ELj4ELj1ELj16ENS_18Kernel_traits_baseILj1024ES2_S2_S2_S2_fjLj128EEEEELb0ELb1ELb1ELb0EEEvNS_9BwdParamsE)
        /*1310*/ 	.word	0x00000028


	//----- nvinfo : EIATTR_MIN_STACK_SIZE
	.align		4
.L_813:
        /*1314*/ 	.byte	0x04, 0x12
        /*1316*/ 	.short	(.L_815 - .L_814)
	.align		4
.L_814:
        /*1318*/ 	.word	index@(_ZN10layer_norm13ln_bwd_kernelINS_13Kernel_traitsI13__nv_bfloat16S2_S2_S2_fjLj1024ELj1ELj4ELj1ELj16ENS_18Kernel_traits_baseILj1024ES2_S2_S2_S2_fjLj128EEEEELb0ELb1ELb1ELb1EEEvNS_9BwdParamsE)
        /*131c*/ 	.word	0x00000000


	//----- nvinfo : EIATTR_MIN_STACK_SIZE
	.align		4
.L_815:
        /*1320*/ 	.byte	0x04, 0x12
        /*1322*/ 	.short	(.L_817 - .L_816)
	.align		4
.L_816:
        /*1324*/ 	.word	index@(_ZN10layer_norm13ln_bwd_kernelINS_13Kernel_traitsI13__nv_bfloat16S2_S2_S2_fjLj1024ELj1ELj4ELj1ELj16ENS_18Kernel_traits_baseILj1024ES2_S2_S2_S2_fjLj128EEEEELb1ELb0ELb0ELb0EEEvNS_9BwdParamsE)
        /*1328*/ 	.word	0x00000000


	//----- nvinfo : EIATTR_MIN_STACK_SIZE
	.align		4
.L_817:
        /*132c*/ 	.byte	0x04, 0x12
        /*132e*/ 	.short	(.L_819 - .L_818)
	.align		4
.L_818:
        /*1330*/ 	.word	index@(_ZN10layer_norm13ln_bwd_kernelINS_13Kernel_traitsI13__nv_bfloat16S2_S2_S2_fjLj1024ELj1ELj4ELj1ELj16ENS_18Kernel_traits_baseILj1024ES2_S2_S2_S2_fjLj128EEEEELb1ELb0ELb0ELb1EEEvNS_9BwdParamsE)
        /*1334*/ 	.word	0x00000000


	//----- nvinfo : EIATTR_MIN_STACK_SIZE
	.align		4
.L_819:
        /*1338*/ 	.byte	0x04, 0x12
        /*133a*/ 	.short	(.L_821 - .L_820)
	.align		4
.L_820:
        /*133c*/ 	.word	index@(_ZN10layer_norm22ln_bwd_finalize_kernelINS_22Kernel_traits_finalizeILj1024E13__nv_bfloat16S2_S2_S2_fjLb0ELj1024ELj4ENS_18Kernel_traits_baseILj1024ES2_S2_S2_S2_fjLj1024EEEEELb0ELb0EEEvNS_9BwdParamsE)
        /*1340*/ 	.word	0x00000000


	//----- nvinfo : EIATTR_MIN_STACK_SIZE
	.align		4
.L_821:
        /*1344*/ 	.byte	0x04, 0x12
        /*1346*/ 	.short	(.L_823 - .L_822)
	.align		4
.L_822:
        /*1348*/ 	.word	index@(_ZN10layer_norm13ln_bwd_kernelINS_13Kernel_traitsI13__nv_bfloat16S2_S2_S2_fjLj1024ELj1ELj4ELj1ELj16ENS_18Kernel_traits_baseILj1024ES2_S2_S2_S2_fjLj128EEEEELb1ELb0ELb1ELb0EEEvNS_9BwdParamsE)
        /*134c*/ 	.word	0x00000000


	//----- nvinfo : EIATTR_MIN_STACK_SIZE
	.align		4
.L_823:
        /*1350*/ 	.byte	0x04, 0x12
        /*1352*/ 	.short	(.L_825 - .L_824)
	.align		4
.L_824:
        /*1354*/ 	.word	index@(_ZN10layer_norm22ln_bwd_finalize_kernelINS_22Kernel_traits_finalizeILj1024E13__nv_bfloat16S2_S2_S2_fjLb0ELj1024ELj4ENS_18Kernel_traits_baseILj1024ES2_S2_S2_S2_fjLj1024EEEEELb0ELb1EEEvNS_9BwdParamsE)
        /*1358*/ 	.word	0x00000000


	//----- nvinfo : EIATTR_MIN_STACK_SIZE
	.align		4
.L_825:
        /*135c*/ 	.byte	0x04, 0x12
        /*135e*/ 	.short	(.L_827 - .L_826)
	.align		4
.L_826:
        /*1360*/ 	.word	index@(_ZN10layer_norm13ln_bwd_kernelINS_13Kernel_traitsI13__nv_bfloat16S2_S2_S2_fjLj1024ELj1ELj4ELj1ELj16ENS_18Kernel_traits_baseILj1024ES2_S2_S2_S2_fjLj128EEEEELb1ELb0ELb1ELb1EEEvNS_9BwdParamsE)
        /*1364*/ 	.word	0x00000000


	//----- nvinfo : EIATTR_MIN_STACK_SIZE
	.align		4
.L_827:
        /*1368*/ 	.byte	0x04, 0x12
        /*136a*/ 	.short	(.L_829 - .L_828)
	.align		4
.L_828:
        /*136c*/ 	.word	index@(_ZN10layer_norm13ln_bwd_kernelINS_13Kernel_traitsI13__nv_bfloat16S2_S2_S2_fjLj1024ELj1ELj4ELj1ELj16ENS_18Kernel_traits_baseILj1024ES2_S2_S2_S2_fjLj128EEEEELb1ELb1ELb0ELb0EEEvNS_9BwdParamsE)
        /*1370*/ 	.word	0x00000020


	//----- nvinfo : EIATTR_MIN_STACK_SIZE
	.align		4
.L_829:
        /*1374*/ 	.byte	0x04, 0x12
        /*1376*/ 	.short	(.L_831 - .L_830)
	.align		4
.L_830:
        /*1378*/ 	.word	index@(_ZN10layer_norm13ln_bwd_kernelINS_13Kernel_traitsI13__nv_bfloat16S2_S2_S2_fjLj1024ELj1ELj4ELj1ELj16ENS_18Kernel_traits_baseILj1024ES2_S2_S2_S2_fjLj128EEEEELb1ELb1ELb0ELb1EEEvNS_9BwdParamsE)
        /*137c*/ 	.word	0x000000a8


	//----- nvinfo : EIATTR_MIN_STACK_SIZE
	.align		4
.L_831:
        /*1380*/ 	.byte	0x04, 0x12
        /*1382*/ 	.short	(.L_833 - .L_832)
	.align		4
.L_832:
        /*1384*/ 	.word	index@(_ZN10layer_norm22ln_bwd_finalize_kernelINS_22Kernel_traits_finalizeILj1024E13__nv_bfloat16S2_S2_S2_fjLb1ELj1024ELj4ENS_18Kernel_traits_baseILj1024ES2_S2_S2_S2_fjLj1024EEEEELb1ELb0EEEvNS_9BwdParamsE)
        /*1388*/ 	.word	0x00000000


	//----- nvinfo : EIATTR_MIN_STACK_SIZE
	.align		4
.L_833:
        /*138c*/ 	.byte	0x04, 0x12
        /*138e*/ 	.short	(.L_835 - .L_834)
	.align		4
.L_834:
        /*1390*/ 	.word	index@(_ZN10layer_norm13ln_bwd_kernelINS_13Kernel_traitsI13__nv_bfloat16S2_S2_S2_fjLj1024ELj1ELj4ELj1ELj16ENS_18Kernel_traits_baseILj1024ES2_S2_S2_S2_fjLj128EEEEELb1ELb1ELb1ELb0EEEvNS_9BwdParamsE)
        /*1394*/ 	.word	0x00000028


	//----- nvinfo : EIATTR_MIN_STACK_SIZE
	.align		4
.L_835:
        /*1398*/ 	.byte	0x04, 0x12
        /*139a*/ 	.short	(.L_837 - .L_836)
	.align		4
.L_836:
        /*139c*/ 	.word	index@(_ZN10layer_norm22ln_bwd_finalize_kernelINS_22Kernel_traits_finalizeILj1024E13__nv_bfloat16S2_S2_S2_fjLb1ELj1024ELj4ENS_18Kernel_traits_baseILj1024ES2_S2_S2_S2_fjLj1024EEEEELb1ELb1EEEvNS_9BwdParamsE)
        /*13a0*/ 	.word	0x00000000


	//----- nvinfo : EIATTR_MIN_STACK_SIZE
	.align		4
.L_837:
        /*13a4*/ 	.byte	0x04, 0x12
        /*13a6*/ 	.short	(.L_839 - .L_838)
	.align		4
.L_838:
        /*13a8*/ 	.word	index@(_ZN10layer_norm13ln_bwd_kernelINS_13Kernel_traitsI13__nv_bfloat16S2_S2_S2_fjLj1024ELj1ELj4ELj1ELj16ENS_18Kernel_traits_baseILj1024ES2_S2_S2_S2_fjLj128EEEEELb1ELb1ELb1ELb1EEEvNS_9BwdParamsE)
        /*13ac*/ 	.word	0x00000000


	//----- nvinfo : EIATTR_MIN_STACK_SIZE
	.align		4
.L_839:
        /*13b0*/ 	.byte	0x04, 0x12
        /*13b2*/ 	.short	(.L_841 - .L_840)
	.align		4
.L_840:
        /*13b4*/ 	.word	index@(_ZN10layer_norm13ln_bwd_kernelINS_13Kernel_traitsI6__halfS2_S2_S2_fjLj1024ELj1ELj4ELj1ELj16ENS_18Kernel_traits_baseILj1024ES2_S2_S2_S2_fjLj128EEEEELb0ELb0ELb0ELb0EEEvNS_9BwdParamsE)
        /*13b8*/ 	.word	0x00000000


	//----- nvinfo : EIATTR_MIN_STACK_SIZE
	.align		4
.L_841:
        /*13bc*/ 	.byte	0x04, 0x12
        /*13be*/ 	.short	(.L_843 - .L_842)
	.align		4
.L_842:
        /*13c0*/ 	.word	index@(_ZN10layer_norm13ln_bwd_kernelINS_13Kernel_traitsI6__halfS2_S2_S2_fjLj1024ELj1ELj4ELj1ELj16ENS_18Kernel_traits_baseILj1024ES2_S2_S2_S2_fjLj128EEEEELb0ELb0ELb0ELb1EEEvNS_9BwdParamsE)
        /*13c4*/ 	.word	0x00000000


	//----- nvinfo : EIATTR_MIN_STACK_SIZE
	.align		4
.L_843:
        /*13c8*/ 	.byte	0x04, 0x12
        /*13ca*/ 	.short	(.L_845 - .L_844)
	.align		4
.L_844:
        /*13cc*/ 	.word	index@(_ZN10layer_norm13ln_bwd_kernelINS_13Kernel_traitsI6__halfS2_S2_S2_fjLj1024ELj1ELj4ELj1ELj16ENS_18Kernel_traits_baseILj1024ES2_S2_S2_S2_fjLj128EEEEELb0ELb0ELb1ELb0EEEvNS_9BwdParamsE)
        /*13d0*/ 	.word	0x00000000


	//----- nvinfo : EIATTR_MIN_STACK_SIZE
	.align		4
.L_845:
        /*13d4*/ 	.byte	0x04, 0x12
        /*13d6*/ 	.short	(.L_847 - .L_846)
	.align		4
.L_846:
        /*13d8*/ 	.word	index@(_ZN10layer_norm13ln_bwd_kernelINS_13Kernel_traitsI6__halfS2_S2_S2_fjLj1024ELj1ELj4ELj1ELj16ENS_18Kernel_traits_baseILj1024ES2_S2_S2_S2_fjLj128EEEEELb0ELb0ELb1ELb1EEEvNS_9BwdParamsE)
        /*13dc*/ 	.word	0x00000000


	//----- nvinfo : EIATTR_MIN_STACK_SIZE
	.align		4
.L_847:
        /*13e0*/ 	.byte	0x04, 0x12
        /*13e2*/ 	.short	(.L_849 - .L_848)
	.align		4
.L_848:
        /*13e4*/ 	.word	index@(_ZN10layer_norm13ln_bwd_kernelINS_13Kernel_traitsI6__halfS2_S2_S2_fjLj1024ELj1ELj4ELj1ELj16ENS_18Kernel_traits_baseILj1024ES2_S2_S2_S2_fjLj128EEEEELb0ELb1ELb0ELb0EEEvNS_9BwdParamsE)
        /*13e8*/ 	.word	0x00000000


	//----- nvinfo : EIATTR_MIN_STACK_SIZE
	.align		4
.L_849:
        /*13ec*/ 	.byte	0x04, 0x12
        /*13ee*/ 	.short	(.L_851 - .L_850)
	.align		4
.L_850:
        /*13f0*/ 	.word	index@(_ZN10layer_norm13ln_bwd_kernelINS_13Kernel_traitsI6__halfS2_S2_S2_fjLj1024ELj1ELj4ELj1ELj16ENS_18Kernel_traits_baseILj1024ES2_S2_S2_S2_fjLj128EEEEELb0ELb1ELb0ELb1EEEvNS_9BwdParamsE)
        /*13f4*/ 	.word	0x00000088


	//----- nvinfo : EIATTR_MIN_STACK_SIZE
	.align		4
.L_851:
        /*13f8*/ 	.byte	0x04, 0x12
        /*13fa*/ 	.short	(.L_853 - .L_852)
	.align		4
.L_852:
        /*13fc*/ 	.word	index@(_ZN10layer_norm13ln_bwd_kernelINS_13Kernel_traitsI6__halfS2_S2_S2_fjLj1024ELj1ELj4ELj1ELj16ENS_18Kernel_traits_baseILj1024ES2_S2_S2_S2_fjLj128EEEEELb0ELb1ELb1ELb0EEEvNS_9BwdParamsE)
        /*1400*/ 	.word	0x00000000


	//----- nvinfo : EIATTR_MIN_STACK_SIZE
	.align		4
.L_853:
        /*1404*/ 	.byte	0x04, 0x12
        /*1406*/ 	.short	(.L_855 - .L_854)
	.align		4
.L_854:
        /*1408*/ 	.word	index@(_ZN10layer_norm13ln_bwd_kernelINS_13Kernel_traitsI6__halfS2_S2_S2_fjLj1024ELj1ELj4ELj1ELj16ENS_18Kernel_traits_baseILj1024ES2_S2_S2_S2_fjLj128EEEEELb0ELb1ELb1ELb1EEEvNS_9BwdParamsE)
        /*140c*/ 	.word	0x00000000


	//----- nvinfo : EIATTR_MIN_STACK_SIZE
	.align		4
.L_855:
        /*1410*/ 	.byte	0x04, 0x12
        /*1412*/ 	.short	(.L_857 - .L_856)
	.align		4
.L_856:
        /*1414*/ 	.word	index@(_ZN10layer_norm13ln_bwd_kernelINS_13Kernel_traitsI6__halfS2_S2_S2_fjLj1024ELj1ELj4ELj1ELj16ENS_18Kernel_traits_baseILj1024ES2_S2_S2_S2_fjLj128EEEEELb1ELb0ELb0ELb0EEEvNS_9BwdParamsE)
        /*1418*/ 	.word	0x00000000


	//----- nvinfo : EIATTR_MIN_STACK_SIZE
	.align		4
.L_857:
        /*141c*/ 	.byte	0x04, 0x12
        /*141e*/ 	.short	(.L_859 - .L_858)
	.align		4
.L_858:
        /*1420*/ 	.word	index@(_ZN10layer_norm13ln_bwd_kernelINS_13Kernel_traitsI6__halfS2_S2_S2_fjLj1024ELj1ELj4ELj1ELj16ENS_18Kernel_traits_baseILj1024ES2_S2_S2_S2_fjLj128EEEEELb1ELb0ELb0ELb1EEEvNS_9BwdParamsE)
        /*1424*/ 	.word	0x00000000


	//----- nvinfo : EIATTR_MIN_STACK_SIZE
	.align		4
.L_859:
        /*1428*/ 	.byte	0x04, 0x12
        /*142a*/ 	.short	(.L_861 - .L_860)
	.align		4
.L_860:
        /*142c*/ 	.word	index@(_ZN10layer_norm22ln_bwd_finalize_kernelINS_22Kernel_traits_finalizeILj1024E6__halfS2_S2_S2_fjLb0ELj1024ELj4ENS_18Kernel_traits_baseILj1024ES2_S2_S2_S2_fjLj1024EEEEELb0ELb0EEEvNS_9BwdParamsE)
        /*1430*/ 	.word	0x00000000


	//----- nvinfo : EIATTR_MIN_STACK_SIZE
	.align		4
.L_861:
        /*1434*/ 	.byte	0x04, 0x12
        /*1436*/ 	.short	(.L_863 - .L_862)
	.align		4
.L_862:
        /*1438*/ 	.word	index@(_ZN10layer_norm13ln_bwd_kernelINS_13Kernel_traitsI6__halfS2_S2_S2_fjLj1024ELj1ELj4ELj1ELj16ENS_18Kernel_traits_baseILj1024ES2_S2_S2_S2_fjLj128EEEEELb1ELb0ELb1ELb0EEEvNS_9BwdParamsE)
        /*143c*/ 	.word	0x00000000


	//----- nvinfo : EIATTR_MIN_STACK_SIZE
	.align		4
.L_863:
        /*1440*/ 	.byte	0x04, 0x12
        /*1442*/ 	.short	(.L_865 - .L_864)
	.align		4
.L_864:
        /*1444*/ 	.word	index@(_ZN10layer_norm22ln_bwd_finalize_kernelINS_22Kernel_traits_finalizeILj1024E6__halfS2_S2_S2_fjLb0ELj1024ELj4ENS_18Kernel_traits_baseILj1024ES2_S2_S2_S2_fjLj1024EEEEELb0ELb1EEEvNS_9BwdParamsE)
        /*1448*/ 	.word	0x00000000


	//----- nvinfo : EIATTR_MIN_STACK_SIZE
	.align		4
.L_865:
        /*144c*/ 	.byte	0x04, 0x12
        /*144e*/ 	.short	(.L_867 - .L_866)
	.align		4
.L_866:
        /*1450*/ 	.word	index@(_ZN10layer_norm13ln_bwd_kernelINS_13Kernel_traitsI6__halfS2_S2_S2_fjLj1024ELj1ELj4ELj1ELj16ENS_18Kernel_traits_baseILj1024ES2_S2_S2_S2_fjLj128EEEEELb1ELb0ELb1ELb1EEEvNS_9BwdParamsE)
        /*1454*/ 	.word	0x00000000


	//----- nvinfo : EIATTR_MIN_STACK_SIZE
	.align		4
.L_867:
        /*1458*/ 	.byte	0x04, 0x12
        /*145a*/ 	.short	(.L_869 - .L_868)
	.align		4
.L_868:
        /*145c*/ 	.word	index@(_ZN10layer_norm13ln_bwd_kernelINS_13Kernel_traitsI6__halfS2_S2_S2_fjLj1024ELj1ELj4ELj1ELj16ENS_18Kernel_traits_baseILj1024ES2_S2_S2_S2_fjLj128EEEEELb1ELb1ELb0ELb0EEEvNS_9BwdParamsE)
        /*1460*/ 	.word	0x00000000


	//----- nvinfo : EIATTR_MIN_STACK_SIZE
	.align		4
.L_869:
        /*1464*/ 	.byte	0x04, 0x12
        /*1466*/ 	.short	(.L_871 - .L_870)
	.align		4
.L_870:
        /*1468*/ 	.word	index@(_ZN10layer_norm13ln_bwd_kernelINS_13Kernel_traitsI6__halfS2_S2_S2_fjLj1024ELj1ELj4ELj1ELj16ENS_18Kernel_traits_baseILj1024ES2_S2_S2_S2_fjLj128EEEEELb1ELb1ELb0ELb1EEEvNS_9BwdParamsE)
        /*146c*/ 	.word	0x000000a8


	//----- nvinfo : EIATTR_MIN_STACK_SIZE
	.align		4
.L_871:
        /*1470*/ 	.byte	0x04, 0x12
        /*1472*/ 	.short	(.L_873 - .L_872)
	.align		4
.L_872:
        /*1474*/ 	.word	index@(_ZN10layer_norm22ln_bwd_finalize_kernelINS_22Kernel_traits_finalizeILj1024E6__halfS2_S2_S2_fjLb1ELj1024ELj4ENS_18Kernel_traits_baseILj1024ES2_S2_S2_S2_fjLj1024EEEEELb1ELb0EEEvNS_9BwdParamsE)
        /*1478*/ 	.word	0x00000000


	//----- nvinfo : EIATTR_MIN_STACK_SIZE
	.align		4
.L_873:
        /*147c*/ 	.byte	0x04, 0x12
        /*147e*/ 	.short	(.L_875 - .L_874)
	.align		4
.L_874:
        /*1480*/ 	.word	index@(_ZN10layer_norm13ln_bwd_kernelINS_13Kernel_traitsI6__halfS2_S2_S2_fjLj1024ELj1ELj4ELj1ELj16ENS_18Kernel_traits_baseILj1024ES2_S2_S2_S2_fjLj128EEEEELb1ELb1ELb1ELb0EEEvNS_9BwdParamsE)
        /*1484*/ 	.word	0x00000000


	//----- nvinfo : EIATTR_MIN_STACK_SIZE
	.align		4
.L_875:
        /*1488*/ 	.byte	0x04, 0x12
        /*148a*/ 	.short	(.L_877 - .L_876)
	.align		4
.L_876:
        /*148c*/ 	.word	index@(_ZN10layer_norm22ln_bwd_finalize_kernelINS_22Kernel_traits_finalizeILj1024E6__halfS2_S2_S2_fjLb1ELj1024ELj4ENS_18Kernel_traits_baseILj1024ES2_S2_S2_S2_fjLj1024EEEEELb1ELb1EEEvNS_9BwdParamsE)
        /*1490*/ 	.word	0x00000000


	//----- nvinfo : EIATTR_MIN_STACK_SIZE
	.align		4
.L_877:
        /*1494*/ 	.byte	0x04, 0x12
        /*1496*/ 	.short	(.L_879 - .L_878)
	.align		4
.L_878:
        /*1498*/ 	.word	index@(_ZN10layer_norm13ln_bwd_kernelINS_13Kernel_traitsI6__halfS2_S2_S2_fjLj1024ELj1ELj4ELj1ELj16ENS_18Kernel_traits_baseILj1024ES2_S2_S2_S2_fjLj128EEEEELb1ELb1ELb1ELb1EEEvNS_9BwdParamsE)
        /*149c*/ 	.word	0x00000000


	//----- nvinfo : EIATTR_MIN_STACK_SIZE
	.align		4
.L_879:
        /*14a0*/ 	.byte	0x04, 0x12
        /*14a2*/ 	.short	(.L_881 - .L_880)
	.align		4
.L_880:
        /*14a4*/ 	.word	index@(_ZN10layer_norm13ln_bwd_kernelINS_13Kernel_traitsIf13__nv_bfloat16S2_S2_fjLj1024ELj1ELj4ELj1ELj16ENS_18Kernel_traits_baseILj1024EfS2_S2_S2_fjLj128EEEEELb0ELb0ELb0ELb0EEEvNS_9BwdParamsE)
        /*14a8*/ 	.word	0x00000000


	//----- nvinfo : EIATTR_MIN_STACK_SIZE
	.align		4
.L_881:
        /*14ac*/ 	.byte	0x04, 0x12
        /*14ae*/ 	.short	(.L_883 - .L_882)
	.align		4
.L_882:
        /*14b0*/ 	.word	index@(_ZN10layer_norm13ln_bwd_kernelINS_13Kernel_traitsIf13__nv_bfloat16S2_S2_fjLj1024ELj1ELj4ELj1ELj16ENS_18Kernel_traits_baseILj1024EfS2_S2_S2_fjLj128EEEEELb0ELb0ELb0ELb1EEEvNS_9BwdParamsE)
        /*14b4*/ 	.word	0x00000000


	//----- nvinfo : EIATTR_MIN_STACK_SIZE
	.align		4
.L_883:
        /*14b8*/ 	.byte	0x04, 0x12
        /*14ba*/ 	.short	(.L_885 - .L_884)
	.align		4
.L_884:
        /*14bc*/ 	.word	index@(_ZN10layer_norm13ln_bwd_kernelINS_13Kernel_traitsIf13__nv_bfloat16S2_S2_fjLj1024ELj1ELj4ELj1ELj16ENS_18Kernel_traits_baseILj1024EfS2_S2_S2_fjLj128EEEEELb0ELb0ELb1ELb0EEEvNS_9BwdParamsE)
        /*14c0*/ 	.word	0x00000000


	//----- nvinfo : EIATTR_MIN_STACK_SIZE
	.align		4
.L_885:
        /*14c4*/ 	.byte	0x04, 0x12
        /*14c6*/ 	.short	(.L_887 - .L_886)
	.align		4
.L_886:
        /*14c8*/ 	.word	index@(_ZN10layer_norm13ln_bwd_kernelINS_13Kernel_traitsIf13__nv_bfloat16S2_S2_fjLj1024ELj1ELj4ELj1ELj16ENS_18Kernel_traits_baseILj1024EfS2_S2_S2_fjLj128EEEEELb0ELb0ELb1ELb1EEEvNS_9BwdParamsE)
        /*14cc*/ 	.word	0x00000000


	//----- nvinfo : EIATTR_MIN_STACK_SIZE
	.align		4
.L_887:
        /*14d0*/ 	.byte	0x04, 0x12
        /*14d2*/ 	.short	(.L_889 - .L_888)
	.align		4
.L_888:
        /*14d4*/ 	.word	index@(_ZN10layer_norm13ln_bwd_kernelINS_13Kernel_traitsIf13__nv_bfloat16S2_S2_fjLj1024ELj1ELj4ELj1ELj16ENS_18Kernel_traits_baseILj1024EfS2_S2_S2_fjLj128EEEEELb0ELb1ELb0ELb0EEEvNS_9BwdParamsE)
        /*14d8*/ 	.word	0x00000030


	//----- nvinfo : EIATTR_MIN_STACK_SIZE
	.align		4
.L_889:
        /*14dc*/ 	.byte	0x04, 0x12
        /*14de*/ 	.short	(.L_891 - .L_890)
	.align		4
.L_890:
        /*14e0*/ 	.word	index@(_ZN10layer_norm13ln_bwd_kernelINS_13Kernel_traitsIf13__nv_bfloat16S2_S2_fjLj1024ELj1ELj4ELj1ELj16ENS_18Kernel_traits_baseILj1024EfS2_S2_S2_fjLj128EEEEELb0ELb1ELb0ELb1EEEvNS_9BwdParamsE)
        /*14e4*/ 	.word	0x00000108


	//----- nvinfo : EIATTR_MIN_STACK_SIZE
	.align		4
.L_891:
        /*14e8*/ 	.byte	0x04, 0x12
        /*14ea*/ 	.short	(.L_893 - .L_892)
	.align		4
.L_892:
        /*14ec*/ 	.word	index@(_ZN10layer_norm13ln_bwd_kernelINS_13Kernel_traitsIf13__nv_bfloat16S2_S2_fjLj1024ELj1ELj4ELj1ELj16ENS_18Kernel_traits_baseILj1024EfS2_S2_S2_fjLj128EEEEELb0ELb1ELb1ELb0EEEvNS_9BwdParamsE)
        /*14f0*/ 	.word	0x00000060


	//----- nvinfo : EIATTR_MIN_STACK_SIZE
	.align		4
.L_893:
        /*14f4*/ 	.byte	0x04, 0x12
        /*14f6*/ 	.short	(.L_895 - .L_894)
	.align		4
.L_894:
        /*14f8*/ 	.word	index@(_ZN10layer_norm13ln_bwd_kernelINS_13Kernel_traitsIf13__nv_bfloat16S2_S2_fjLj1024ELj1ELj4ELj1ELj16ENS_18Kernel_traits_baseILj1024EfS2_S2_S2_fjLj128EEEEELb0ELb1ELb1ELb1EEEvNS_9BwdParamsE)
        /*14fc*/ 	.word	0x00000048


	//----- nvinfo : EIATTR_MIN_STACK_SIZE
	.align		4
.L_895:
        /*1500*/ 	.byte	0x04, 0x12
        /*1502*/ 	.short	(.L_897 - .L_896)
	.align		4
.L_896:
        /*1504*/ 	.word	index@(_ZN10layer_norm13ln_bwd_kernelINS_13Kernel_traitsIf13__nv_bfloat16S2_S2_fjLj1024ELj1ELj4ELj1ELj16ENS_18Kernel_traits_baseILj1024EfS2_S2_S2_fjLj128EEEEELb1ELb0ELb0ELb0EEEvNS_9BwdParamsE)
        /*1508*/ 	.word	0x00000000


	//----- nvinfo : EIATTR_MIN_STACK_SIZE
	.align		4
.L_897:
        /*150c*/ 	.byte	0x04, 0x12
        /*150e*/ 	.short	(.L_899 - .L_898)
	.align		4
.L_898:
        /*1510*/ 	.word	index@(_ZN10layer_norm13ln_bwd_kernelINS_13Kernel_traitsIf13__nv_bfloat16S2_S2_fjLj1024ELj1ELj4ELj1ELj16ENS_18Kernel_traits_baseILj1024EfS2_S2_S2_fjLj128EEEEELb1ELb0ELb0ELb1EEEvNS_9BwdParamsE)
        /*1514*/ 	.word	0x00000028


	//----- nvinfo : EIATTR_MIN_STACK_SIZE
	.align		4
.L_899:
        /*1518*/ 	.byte	0x04, 0x12
        /*151a*/ 	.short	(.L_901 - .L_900)
	.align		4
.L_900:
        /*151c*/ 	.word	index@(_ZN10layer_norm22ln_bwd_finalize_kernelINS_22Kernel_traits_finalizeILj1024Ef13__nv_bfloat16S2_S2_fjLb0ELj1024ELj4ENS_18Kernel_traits_baseILj1024EfS2_S2_S2_fjLj1024EEEEELb0ELb0EEEvNS_9BwdParamsE)
        /*1520*/ 	.word	0x00000000


	//----- nvinfo : EIATTR_MIN_STACK_SIZE
	.align		4
.L_901:
        /*1524*/ 	.byte	0x04, 0x12
        /*1526*/ 	.short	(.L_903 - .L_902)
	.align		4
.L_902:
        /*1528*/ 	.word	index@(_ZN10layer_norm13ln_bwd_kernelINS_13Kernel_traitsIf13__nv_bfloat16S2_S2_fjLj1024ELj1ELj4ELj1ELj16ENS_18Kernel_traits_baseILj1024EfS2_S2_S2_fjLj128EEEEELb1ELb0ELb1ELb0EEEvNS_9BwdParamsE)
        /*152c*/ 	.word	0x00000000


	//----- nvinfo : EIATTR_MIN_STACK_SIZE
	.align		4
.L_903:
        /*1530*/ 	.byte	0x04, 0x12
        /*1532*/ 	.short	(.L_905 - .L_904)
	.align		4
.L_904:
        /*1534*/ 	.word	index@(_ZN10layer_norm22ln_bwd_finalize_kernelINS_22Kernel_traits_finalizeILj1024Ef13__nv_bfloat16S2_S2_fjLb0ELj1024ELj4ENS_18Kernel_traits_baseILj1024EfS2_S2_S2_fjLj1024EEEEELb0ELb1EEEvNS_9BwdParamsE)
        /*1538*/ 	.word	0x00000000


	//----- nvinfo : EIATTR_MIN_STACK_SIZE
	.align		4
.L_905:
        /*153c*/ 	.byte	0x04, 0x12
        /*153e*/ 	.short	(.L_907 - .L_906)
	.align		4
.L_906:
        /*1540*/ 	.word	index@(_ZN10layer_norm13ln_bwd_kernelINS_13Kernel_traitsIf13__nv_bfloat16S2_S2_fjLj1024ELj1ELj4ELj1ELj16ENS_18Kernel_traits_baseILj1024EfS2_S2_S2_fjLj128EEEEELb1ELb0ELb1ELb1EEEvNS_9BwdParamsE)
        /*1544*/ 	.word	0x00000000


	//----- nvinfo : EIATTR_MIN_STACK_SIZE
	.align		4
.L_907:
        /*1548*/ 	.byte	0x04, 0x12
        /*154a*/ 	.short	(.L_909 - .L_908)
	.align		4
.L_908:
        /*154c*/ 	.word	index@(_ZN10layer_norm13ln_bwd_kernelINS_13Kernel_traitsIf13__nv_bfloat16S2_S2_fjLj1024ELj1ELj4ELj1ELj16ENS_18Kernel_traits_baseILj1024EfS2_S2_S2_fjLj128EEEEELb1ELb1ELb0ELb0EEEvNS_9BwdParamsE)
        /*1550*/ 	.word	0x00000058


	//----- nvinfo : EIATTR_MIN_STACK_SIZE
	.align		4
.L_909:
        /*1554*/ 	.byte	0x04, 0x12
        /*1556*/ 	.short	(.L_911 - .L_910)
	.align		4
.L_910:
        /*1558*/ 	.word	index@(_ZN10layer_norm13ln_bwd_kernelINS_13Kernel_traitsIf13__nv_bfloat16S2_S2_fjLj1024ELj1ELj4ELj1ELj16ENS_18Kernel_traits_baseILj1024EfS2_S2_S2_fjLj128EEEEELb1ELb1ELb0ELb1EEEvNS_9BwdParamsE)
        /*155c*/ 	.word	0x00000128


	//----- nvinfo : EIATTR_MIN_STACK_SIZE
	.align		4
.L_911:
        /*1560*/ 	.byte	0x04, 0x12
        /*1562*/ 	.short	(.L_913 - .L_912)
	.align		4
.L_912:
        /*1564*/ 	.word	index@(_ZN10layer_norm22ln_bwd_finalize_kernelINS_22Kernel_traits_finalizeILj1024Ef13__nv_bfloat16S2_S2_fjLb1ELj1024ELj4ENS_18Kernel_traits_baseILj1024EfS2_S2_S2_fjLj1024EEEEELb1ELb0EEEvNS_9BwdParamsE)
        /*1568*/ 	.word	0x00000000


	//----- nvinfo : EIATTR_MIN_STACK_SIZE
	.align		4
.L_913:
        /*156c*/ 	.byte	0x04, 0x12
        /*156e*/ 	.short	(.L_915 - .L_914)
	.align		4
.L_914:
        /*1570*/ 	.word	index@(_ZN10layer_norm13ln_bwd_kernelINS_13Kernel_traitsIf13__nv_bfloat16S2_S2_fjLj1024ELj1ELj4ELj1ELj16ENS_18Kernel_traits_baseILj1024EfS2_S2_S2_fjLj128EEEEELb1ELb1ELb1ELb0EEEvNS_9BwdParamsE)
        /*1574*/ 	.word	0x00000080


	//----- nvinfo : EIATTR_MIN_STACK_SIZE
	.align		4
.L_915:
        /*1578*/ 	.byte	0x04, 0x12
        /*157a*/ 	.short	(.L_917 - .L_916)
	.align		4
.L_916:
        /*157c*/ 	.word	index@(_ZN10layer_norm22ln_bwd_finalize_kernelINS_22Kernel_traits_finalizeILj1024Ef13__nv_bfloat16S2_S2_fjLb1ELj1024ELj4ENS_18Kernel_traits_baseILj1024EfS2_S2_S2_fjLj1024EEEEELb1ELb1EEEvNS_9BwdParamsE)
        /*1580*/ 	.word	0x00000000


	//----- nvinfo : EIATTR_MIN_STACK_SIZE
	.align		4
.L_917:
        /*1584*/ 	.byte	0x04, 0x12
        /*1586*/ 	.short	(.L_919 - .L_918)
	.align		4
.L_918:
        /*1588*/ 	.word	index@(_ZN10layer_norm13ln_bwd_kernelINS_13Kernel_traitsIf13__nv_bfloat16S2_S2_fjLj1024ELj1ELj4ELj1ELj16ENS_18Kernel_traits_baseILj1024EfS2_S2_S2_fjLj128EEEEELb1ELb1ELb1ELb1EEEvNS_9BwdParamsE)
        /*158c*/ 	.word	0x00000060


	//----- nvinfo : EIATTR_MIN_STACK_SIZE
	.align		4
.L_919:
        /*1590*/ 	.byte	0x04, 0x12
        /*1592*/ 	.short	(.L_921 - .L_920)
	.align		4
.L_920:
        /*1594*/ 	.word	index@(_ZN10layer_norm13ln_bwd_kernelINS_13Kernel_traitsI13__nv_bfloat16S2_fS2_fjLj1024ELj1ELj4ELj1ELj16ENS_18Kernel_traits_baseILj1024ES2_S2_fS2_fjLj128EEEEELb0ELb0ELb0ELb0EEEvNS_9BwdParamsE)
        /*1598*/ 	.word	0x00000000


	//----- nvinfo : EIATTR_MIN_STACK_SIZE
	.align		4
.L_921:
        /*159c*/ 	.byte	0x04, 0x12
        /*159e*/ 	.short	(.L_923 - .L_922)
	.align		4
.L_922:
        /*15a0*/ 	.word	index@(_ZN10layer_norm13ln_bwd_kernelINS_13Kernel_traitsI13__nv_bfloat16S2_fS2_fjLj1024ELj1ELj4ELj1ELj16ENS_18Kernel_traits_baseILj1024ES2_S2_fS2_fjLj128EEEEELb0ELb0ELb0ELb1EEEvNS_9BwdParamsE)
        /*15a4*/ 	.word	0x00000000


	//----- nvinfo : EIATTR_MIN_STACK_SIZE
	.align		4
.L_923:
        /*15a8*/ 	.byte	0x04, 0x12
        /*15aa*/ 	.short	(.L_925 - .L_924)
	.align		4
.L_924:
        /*15ac*/ 	.word	index@(_ZN10layer_norm13ln_bwd_kernelINS_13Kernel_traitsI13__nv_bfloat16S2_fS2_fjLj1024ELj1ELj4ELj1ELj16ENS_18Kernel_traits_baseILj1024ES2_S2_fS2_fjLj128EEEEELb0ELb0ELb1ELb0EEEvNS_9BwdParamsE)
        /*15b0*/ 	.word	0x00000000


	//----- nvinfo : EIATTR_MIN_STACK_SIZE
	.align		4
.L_925:
        /*15b4*/ 	.byte	0x04, 0x12
        /*15b6*/ 	.short	(.L_927 - .L_926)
	.align		4
.L_926:
        /*15b8*/ 	.word	index@(_ZN10layer_norm13ln_bwd_kernelINS_13Kernel_traitsI13__nv_bfloat16S2_fS2_fjLj1024ELj1ELj4ELj1ELj16ENS_18Kernel_traits_baseILj1024ES2_S2_fS2_fjLj128EEEEELb0ELb0ELb1ELb1EEEvNS_9BwdParamsE)
        /*15bc*/ 	.word	0x00000000


	//----- nvinfo : EIATTR_MIN_STACK_SIZE
	.align		4
.L_927:
        /*15c0*/ 	.byte	0x04, 0x12
        /*15c2*/ 	.short	(.L_929 - .L_928)
	.align		4
.L_928:
        /*15c4*/ 	.word	index@(_ZN10layer_norm13ln_bwd_kernelINS_13Kernel_traitsI13__nv_bfloat16S2_fS2_fjLj1024ELj1ELj4ELj1ELj16ENS_18Kernel_traits_baseILj1024ES2_S2_fS2_fjLj128EEEEELb0ELb1ELb0ELb0EEEvNS_9BwdParamsE)
        /*15c8*/ 	.word	0x00000088


	//----- nvinfo : EIATTR_MIN_STACK_SIZE
	.align		4
.L_929:
        /*15cc*/ 	.byte	0x04, 0x12
        /*15ce*/ 	.short	(.L_931 - .L_930)
	.align		4
.L_930:
        /*15d0*/ 	.word	index@(_ZN10layer_norm13ln_bwd_kernelINS_13Kernel_traitsI13__nv_bfloat16S2_fS2_fjLj1024ELj1ELj4ELj1ELj16ENS_18Kernel_traits_baseILj1024ES2_S2_fS2_fjLj128EEEEELb0ELb1ELb0ELb1EEEvNS_9BwdParamsE)
        /*15d4*/ 	.word	0x00000040


	//----- nvinfo : EIATTR_MIN_STACK_SIZE
	.align		4
.L_931:
        /*15d8*/ 	.byte	0x04, 0x12
        /*15da*/ 	.short	(.L_933 - .L_932)
	.align		4
.L_932:
        /*15dc*/ 	.word	index@(_ZN10layer_norm13ln_bwd_kernelINS_13Kernel_traitsI13__nv_bfloat16S2_fS2_fjLj1024ELj1ELj4ELj1ELj16ENS_18Kernel_traits_baseILj1024ES2_S2_fS2_fjLj128EEEEELb0ELb1ELb1ELb0EEEvNS_9BwdParamsE)
        /*15e0*/ 	.word	0x000000b8


	//----- nvinfo : EIATTR_MIN_STACK_SIZE
	.align		4
.L_933:
        /*15e4*/ 	.byte	0x04, 0x12
        /*15e6*/ 	.short	(.L_935 - .L_934)
	.align		4
.L_934:
        /*15e8*/ 	.word	index@(_ZN10layer_norm13ln_bwd_kernelINS_13Kernel_traitsI13__nv_bfloat16S2_fS2_fjLj1024ELj1ELj4ELj1ELj16ENS_18Kernel_traits_baseILj1024ES2_S2_fS2_fjLj128EEEEELb0ELb1ELb1ELb1EEEvNS_9BwdParamsE)
        /*15ec*/ 	.word	0x00000008


	//----- nvinfo : EIATTR_MIN_STACK_SIZE
	.align		4
.L_935:
        /*15f0*/ 	.byte	0x04, 0x12
        /*15f2*/ 	.short	(.L_937 - .L_936)
	.align		4
.L_936:
        /*15f4*/ 	.word	index@(_ZN10layer_norm13ln_bwd_kernelINS_13Kernel_traitsI13__nv_bfloat16S2_fS2_fjLj1024ELj1ELj4ELj1ELj16ENS_18Kernel_traits_baseILj1024ES2_S2_fS2_fjLj128EEEEELb1ELb0ELb0ELb0EEEvNS_9BwdParamsE)
        /*15f8*/ 	.word	0x00000000


	//----- nvinfo : EIATTR_MIN_STACK_SIZE
	.align		4
.L_937:
        /*15fc*/ 	.byte	0x04, 0x12
        /*15fe*/ 	.short	(.L_939 - .L_938)
	.align		4
.L_938:
        /*1600*/ 	.word	index@(_ZN10layer_norm13ln_bwd_kernelINS_13Kernel_traitsI13__nv_bfloat16S2_fS2_fjLj1024ELj1ELj4ELj1ELj16ENS_18Kernel_traits_baseILj1024ES2_S2_fS2_fjLj128EEEEELb1ELb0ELb0ELb1EEEvNS_9BwdParamsE)
        /*1604*/ 	.word	0x00000000


	//----- nvinfo : EIATTR_MIN_STACK_SIZE
	.align		4
.L_939:
        /*1608*/ 	.byte	0x04, 0x12
        /*160a*/ 	.short	(.L_941 - .L_940)
	.align		4
.L_940:
        /*160c*/ 	.word	index@(_ZN10layer_norm22ln_bwd_finalize_kernelINS_22Kernel_traits_finalizeILj1024E13__nv_bfloat16S2_fS2_fjLb0ELj1024ELj4ENS_18Kernel_traits_baseILj1024ES2_S2_fS2_fjLj1024EEEEELb0ELb0EEEvNS_9BwdParamsE)
        /*1610*/ 	.word	0x00000000


	//----- nvinfo : EIATTR_MIN_STACK_SIZE
	.align		4
.L_941:
        /*1614*/ 	.byte	0x04, 0x12
        /*1616*/ 	.short	(.L_943 - .L_942)
	.align		4
.L_942:
        /*1618*/ 	.word	index@(_ZN10layer_norm13ln_bwd_kernelINS_13Kernel_traitsI13__nv_bfloat16S2_fS2_fjLj1024ELj1ELj4ELj1ELj16ENS_18Kernel_traits_baseILj1024ES2_S2_fS2_fjLj128EEEEELb1ELb0ELb1ELb0EEEvNS_9BwdParamsE)
        /*161c*/ 	.word	0x00000000


	//----- nvinfo : EIATTR_MIN_STACK_SIZE
	.align		4
.L_943:
        /*1620*/ 	.byte	0x04, 0x12
        /*1622*/ 	.short	(.L_945 - .L_944)
	.align		4
.L_944:
        /*1624*/ 	.word	index@(_ZN10layer_norm22ln_bwd_finalize_kernelINS_22Kernel_traits_finalizeILj1024E13__nv_bfloat16S2_fS2_fjLb0ELj1024ELj4ENS_18Kernel_traits_baseILj1024ES2_S2_fS2_fjLj1024EEEEELb0ELb1EEEvNS_9BwdParamsE)
        /*1628*/ 	.word	0x00000000


	//----- nvinfo : EIATTR_MIN_STACK_SIZE
	.align		4
.L_945:
        /*162c*/ 	.byte	0x04, 0x12
        /*162e*/ 	.short	(.L_947 - .L_946)
	.align		4
.L_946:
        /*1630*/ 	.word	index@(_ZN10layer_norm13ln_bwd_kernelINS_13Kernel_traitsI13__nv_bfloat16S2_fS2_fjLj1024ELj1ELj4ELj1ELj16ENS_18Kernel_traits_baseILj1024ES2_S2_fS2_fjLj128EEEEELb1ELb0ELb1ELb1EEEvNS_9BwdParamsE)
        /*1634*/ 	.word	0x00000000


	//----- nvinfo : EIATTR_MIN_STACK_SIZE
	.align		4
.L_947:
        /*1638*/ 	.byte	0x04, 0x12
        /*163a*/ 	.short	(.L_949 - .L_948)
	.align		4
.L_948:
        /*163c*/ 	.word	index@(_ZN10layer_norm13ln_bwd_kernelINS_13Kernel_traitsI13__nv_bfloat16S2_fS2_fjLj1024ELj1ELj4ELj1ELj16ENS_18Kernel_traits_baseILj1024ES2_S2_fS2_fjLj128EEEEELb1ELb1ELb0ELb0EEEvNS_9BwdParamsE)
        /*1640*/ 	.word	0x000000a8


	//----- nvinfo : EIATTR_MIN_STACK_SIZE
	.align		4
.L_949:
        /*1644*/ 	.byte	0x04, 0x12
        /*1646*/ 	.short	(.L_951 - .L_950)
	.align		4
.L_950:
        /*1648*/ 	.word	index@(_ZN10layer_norm13ln_bwd_kernelINS_13Kernel_traitsI13__nv_bfloat16S2_fS2_fjLj1024ELj1ELj4ELj1ELj16ENS_18Kernel_traits_baseILj1024ES2_S2_fS2_fjLj128EEEEELb1ELb1ELb0ELb1EEEvNS_9BwdParamsE)
        /*164c*/ 	.word	0x00000060


	//----- nvinfo : EIATTR_MIN_STACK_SIZE
	.align		4
.L_951:
        /*1650*/ 	.byte	0x04, 0x12
        /*1652*/ 	.short	(.L_953 - .L_952)
	.align		4
.L_952:
        /*1654*/ 	.word	index@(_ZN10layer_norm22ln_bwd_finalize_kernelINS_22Kernel_traits_finalizeILj1024E13__nv_bfloat16S2_fS2_fjLb1ELj1024ELj4ENS_18Kernel_traits_baseILj1024ES2_S2_fS2_fjLj1024EEEEELb1ELb0EEEvNS_9BwdParamsE)
        /*1658*/ 	.word	0x00000000


	//----- nvinfo : EIATTR_MIN_STACK_SIZE
	.align		4
.L_953:
        /*165c*/ 	.byte	0x04, 0x12
        /*165e*/ 	.short	(.L_955 - .L_954)
	.align		4
.L_954:
        /*1660*/ 	.word	index@(_ZN10layer_norm13ln_bwd_kernelINS_13Kernel_traitsI13__nv_bfloat16S2_fS2_fjLj1024ELj1ELj4ELj1ELj16ENS_18Kernel_traits_baseILj1024ES2_S2_fS2_fjLj128EEEEELb1ELb1ELb1ELb0EEEvNS_9BwdParamsE)
        /*1664*/ 	.word	0x00000088


	//----- nvinfo : EIATTR_MIN_STACK_SIZE
	.align		4
.L_955:
        /*1668*/ 	.byte	0x04, 0x12
        /*166a*/ 	.short	(.L_957 - .L_956)
	.align		4
.L_956:
        /*166c*/ 	.word	index@(_ZN10layer_norm22ln_bwd_finalize_kernelINS_22Kernel_traits_finalizeILj1024E13__nv_bfloat16S2_fS2_fjLb1ELj1024ELj4ENS_18Kernel_traits_baseILj1024ES2_S2_fS2_fjLj1024EEEEELb1ELb1EEEvNS_9BwdParamsE)
        /*1670*/ 	.word	0x00000000


	//----- nvinfo : EIATTR_MIN_STACK_SIZE
	.align		4
.L_957:
        /*1674*/ 	.byte	0x04, 0x12
        /*1676*/ 	.short	(.L_959 - .L_958)
	.align		4
.L_958:
        /*1678*/ 	.word	index@(_ZN10layer_norm13ln_bwd_kernelINS_13Kernel_traitsI13__nv_bfloat16S2_fS2_fjLj1024ELj1ELj4ELj1ELj16ENS_18Kernel_traits_baseILj1024ES2_S2_fS2_fjLj128EEEEELb1ELb1ELb1ELb1EEEvNS_9BwdParamsE)
        /*167c*/ 	.word	0x00000040


	//----- nvinfo : EIATTR_MIN_STACK_SIZE
	.align		4
.L_959:
        /*1680*/ 	.byte	0x04, 0x12
        /*1682*/ 	.short	(.L_961 - .L_960)
	.align		4
.L_960:
        /*1684*/ 	.word	index@(_ZN10layer_norm13ln_bwd_kernelINS_13Kernel_traitsIf13__nv_bfloat16fS2_fjLj1024ELj1ELj4ELj1ELj16ENS_18Kernel_traits_baseILj1024EfS2_fS2_fjLj128EEEEELb0ELb0ELb0ELb0EEEvNS_9BwdParamsE)
        /*1688*/ 	.word	0x00000000


	//----- nvinfo : EIATTR_MIN_STACK_SIZE
	.align		4
.L_961:
        /*168c*/ 	.byte	0x04, 0x12
        /*168e*/ 	.short	(.L_963 - .L_962)
	.align		4
.L_962:
        /*1690*/ 	.word	index@(_ZN10layer_norm13ln_bwd_kernelINS_13Kernel_traitsIf13__nv_bfloat16fS2_fjLj1024ELj1ELj4ELj1ELj16ENS_18Kernel_traits_baseILj1024EfS2_fS2_fjLj128EEEEELb0ELb0ELb0ELb1EEEvNS_9BwdParamsE)
        /*1694*/ 	.word	0x00000000


	//----- nvinfo : EIATTR_MIN_STACK_SIZE
	.align		4
.L_963:
        /*1698*/ 	.byte	0x04, 0x12
        /*169a*/ 	.short	(.L_965 - .L_964)
	.align		4
.L_964:
        /*169c*/ 	.word	index@(_ZN10layer_norm13ln_bwd_kernelINS_13Kernel_traitsIf13__nv_bfloat16fS2_fjLj1024ELj1ELj4ELj1ELj16ENS_18Kernel_traits_baseILj1024EfS2_fS2_fjLj128EEEEELb0ELb0ELb1ELb0EEEvNS_9BwdParamsE)
        /*16a0*/ 	.word	0x00000000


	//----- nvinfo : EIATTR_MIN_STACK_SIZE
	.align		4
.L_965:
        /*16a4*/ 	.byte	0x04, 0x12
        /*16a6*/ 	.short	(.L_967 - .L_966)
	.align		4
.L_966:
        /*16a8*/ 	.word	index@(_ZN10layer_norm13ln_bwd_kernelINS_13Kernel_traitsIf13__nv_bfloat16fS2_fjLj1024ELj1ELj4ELj1ELj16ENS_18Kernel_traits_baseILj1024EfS2_fS2_fjLj128EEEEELb0ELb0ELb1ELb1EEEvNS_9BwdParamsE)
        /*16ac*/ 	.word	0x00000000


	//----- nvinfo : EIATTR_MIN_STACK_SIZE
	.align		4
.L_967:
        /*16b0*/ 	.byte	0x04, 0x12
        /*16b2*/ 	.short	(.L_969 - .L_968)
	.align		4
.L_968:
        /*16b4*/ 	.word	index@(_ZN10layer_norm13ln_bwd_kernelINS_13Kernel_traitsIf13__nv_bfloat16fS2_fjLj1024ELj1ELj4ELj1ELj16ENS_18Kernel_traits_baseILj1024EfS2_fS2_fjLj128EEEEELb0ELb1ELb0ELb0EEEvNS_9BwdParamsE)
        /*16b8*/ 	.word	0x00000090


	//----- nvinfo : EIATTR_MIN_STACK_SIZE
	.align		4
.L_969:
        /*16bc*/ 	.byte	0x04, 0x12
        /*16be*/ 	.short	(.L_971 - .L_970)
	.align		4
.L_970:
        /*16c0*/ 	.word	index@(_ZN10layer_norm13ln_bwd_kernelINS_13Kernel_traitsIf13__nv_bfloat16fS2_fjLj1024ELj1ELj4ELj1ELj16ENS_18Kernel_traits_baseILj1024EfS2_fS2_fjLj128EEEEELb0ELb1ELb0ELb1EEEvNS_9BwdParamsE)
        /*16c4*/ 	.word	0x00000070


	//----- nvinfo : EIATTR_MIN_STACK_SIZE
	.align		4
.L_971:
        /*16c8*/ 	.byte	0x04, 0x12
        /*16ca*/ 	.short	(.L_973 - .L_972)
	.align		4
.L_972:
        /*16cc*/ 	.word	index@(_ZN10layer_norm13ln_bwd_kernelINS_13Kernel_traitsIf13__nv_bfloat16fS2_fjLj1024ELj1ELj4ELj1ELj16ENS_18Kernel_traits_baseILj1024EfS2_fS2_fjLj128EEEEELb0ELb1ELb1ELb0EEEvNS_9BwdParamsE)
        /*16d0*/ 	.word	0x000000b8


	//----- nvinfo : EIATTR_MIN_STACK_SIZE
	.align		4
.L_973:
        /*16d4*/ 	.byte	0x04, 0x12
        /*16d6*/ 	.short	(.L_975 - .L_974)
	.align		4
.L_974:
        /*16d8*/ 	.word	index@(_ZN10layer_norm13ln_bwd_kernelINS_13Kernel_traitsIf13__nv_bfloat16fS2_fjLj1024ELj1ELj4ELj1ELj16ENS_18Kernel_traits_baseILj1024EfS2_fS2_fjLj128EEEEELb0ELb1ELb1ELb1EEEvNS_9BwdParamsE)
        /*16dc*/ 	.word	0x00000098


	//----- nvinfo : EIATTR_MIN_STACK_SIZE
	.align		4
.L_975:
        /*16e0*/ 	.byte	0x04, 0x12
        /*16e2*/ 	.short	(.L_977 - .L_976)
	.align		4
.L_976:
        /*16e4*/ 	.word	index@(_ZN10layer_norm13ln_bwd_kernelINS_13Kernel_traitsIf13__nv_bfloat16fS2_fjLj1024ELj1ELj4ELj1ELj16ENS_18Kernel_traits_baseILj1024EfS2_fS2_fjLj128EEEEELb1ELb0ELb0ELb0EEEvNS_9BwdParamsE)
        /*16e8*/ 	.word	0x00000000


	//----- nvinfo : EIATTR_MIN_STACK_SIZE
	.align		4
.L_977:
        /*16ec*/ 	.byte	0x04, 0x12
        /*16ee*/ 	.short	(.L_979 - .L_978)
	.align		4
.L_978:
        /*16f0*/ 	.word	index@(_ZN10layer_norm13ln_bwd_kernelINS_13Kernel_traitsIf13__nv_bfloat16fS2_fjLj1024ELj1ELj4ELj1ELj16ENS_18Kernel_traits_baseILj1024EfS2_fS2_fjLj128EEEEELb1ELb0ELb0ELb1EEEvNS_9BwdParamsE)
        /*16f4*/ 	.word	0x00000000


	//----- nvinfo : EIATTR_MIN_STACK_SIZE
	.align		4
.L_979:
        /*16f8*/ 	.byte	0x04, 0x12
        /*16fa*/ 	.short	(.L_981 - .L_980)
	.align		4
.L_980:
        /*16fc*/ 	.word	index@(_ZN10layer_norm22ln_bwd_finalize_kernelINS_22Kernel_traits_finalizeILj1024Ef13__nv_bfloat16fS2_fjLb0ELj1024ELj4ENS_18Kernel_traits_baseILj1024EfS2_fS2_fjLj1024EEEEELb0ELb0EEEvNS_9BwdParamsE)
        /*1700*/ 	.word	0x00000000


	//----- nvinfo : EIATTR_MIN_STACK_SIZE
	.align		4
.L_981:
        /*1704*/ 	.byte	0x04, 0x12
        /*1706*/ 	.short	(.L_983 - .L_982)
	.align		4
.L_982:
        /*1708*/ 	.word	index@(_ZN10layer_norm13ln_bwd_kernelINS_13Kernel_traitsIf13__nv_bfloat16fS2_fjLj1024ELj1ELj4ELj1ELj16ENS_18Kernel_traits_baseILj1024EfS2_fS2_fjLj128EEEEELb1ELb0ELb1ELb0EEEvNS_9BwdParamsE)
        /*170c*/ 	.word	0x00000000


	//----- nvinfo : EIATTR_MIN_STACK_SIZE
	.align		4
.L_983:
        /*1710*/ 	.byte	0x04, 0x12
        /*1712*/ 	.short	(.L_985 - .L_984)
	.align		4
.L_984:
        /*1714*/ 	.word	index@(_ZN10layer_norm22ln_bwd_finalize_kernelINS_22Kernel_traits_finalizeILj1024Ef13__nv_bfloat16fS2_fjLb0ELj1024ELj4ENS_18Kernel_traits_baseILj1024EfS2_fS2_fjLj1024EEEEELb0ELb1EEEvNS_9BwdParamsE)
        /*1718*/ 	.word	0x00000000


	//----- nvinfo : EIATTR_MIN_STACK_SIZE
	.align		4
.L_985:
        /*171c*/ 	.byte	0x04, 0x12
        /*171e*/ 	.short	(.L_987 - .L_986)
	.align		4
.L_986:
        /*1720*/ 	.word	index@(_ZN10layer_norm13ln_bwd_kernelINS_13Kernel_traitsIf13__nv_bfloat16fS2_fjLj1024ELj1ELj4ELj1ELj16ENS_18Kernel_traits_baseILj1024EfS2_fS2_fjLj128EEEEELb1ELb0ELb1ELb1EEEvNS_9BwdParamsE)
        /*1724*/ 	.word	0x00000000


	//----- nvinfo : EIATTR_MIN_STACK_SIZE
	.align		4
.L_987:
        /*1728*/ 	.byte	0x04, 0x12
        /*172a*/ 	.short	(.L_989 - .L_988)
	.align		4
.L_988:
        /*172c*/ 	.word	index@(_ZN10layer_norm13ln_bwd_kernelINS_13Kernel_traitsIf13__nv_bfloat16fS2_fjLj1024ELj1ELj4ELj1ELj16ENS_18Kernel_traits_baseILj1024EfS2_fS2_fjLj128EEEEELb1ELb1ELb0ELb0EEEvNS_9BwdParamsE)
        /*1730*/ 	.word	0x000000b0


	//----- nvinfo : EIATTR_MIN_STACK_SIZE
	.align		4
.L_989:
        /*1734*/ 	.byte	0x04, 0x12
        /*1736*/ 	.short	(.L_991 - .L_990)
	.align		4
.L_990:
        /*1738*/ 	.word	index@(_ZN10layer_norm13ln_bwd_kernelINS_13Kernel_traitsIf13__nv_bfloat16fS2_fjLj1024ELj1ELj4ELj1ELj16ENS_18Kernel_traits_baseILj1024EfS2_fS2_fjLj128EEEEELb1ELb1ELb0ELb1EEEvNS_9BwdParamsE)
        /*173c*/ 	.word	0x000000a0


	//----- nvinfo : EIATTR_MIN_STACK_SIZE
	.align		4
.L_991:
        /*1740*/ 	.byte	0x04, 0x12
        /*1742*/ 	.short	(.L_993 - .L_992)
	.align		4
.L_992:
        /*1744*/ 	.word	index@(_ZN10layer_norm22ln_bwd_finalize_kernelINS_22Kernel_traits_finalizeILj1024Ef13__nv_bfloat16fS2_fjLb1ELj1024ELj4ENS_18Kernel_traits_baseILj1024EfS2_fS2_fjLj1024EEEEELb1ELb0EEEvNS_9BwdParamsE)
        /*1748*/ 	.word	0x00000000


	//----- nvinfo : EIATTR_MIN_STACK_SIZE
	.align		4
.L_993:
        /*174c*/ 	.byte	0x04, 0x12
        /*174e*/ 	.short	(.L_995 - .L_994)
	.align		4
.L_994:
        /*1750*/ 	.word	index@(_ZN10layer_norm13ln_bwd_kernelINS_13Kernel_traitsIf13__nv_bfloat16fS2_fjLj1024ELj1ELj4ELj1ELj16ENS_18Kernel_traits_baseILj1024EfS2_fS2_fjLj128EEEEELb1ELb1ELb1ELb0EEEvNS_9BwdParamsE)
        /*1754*/ 	.word	0x000000e0


	//----- nvinfo : EIATTR_MIN_STACK_SIZE
	.align		4
.L_995:
        /*1758*/ 	.byte	0x04, 0x12
        /*175a*/ 	.short	(.L_997 - .L_996)
	.align		4
.L_996:
        /*175c*/ 	.word	index@(_ZN10layer_norm22ln_bwd_finalize_kernelINS_22Kernel_traits_finalizeILj1024Ef13__nv_bfloat16fS2_fjLb1ELj1024ELj4ENS_18Kernel_traits_baseILj1024EfS2_fS2_fjLj1024EEEEELb1ELb1EEEvNS_9BwdParamsE)
        /*1760*/ 	.word	0x00000000


	//----- nvinfo : EIATTR_MIN_STACK_SIZE
	.align		4
.L_997:
        /*1764*/ 	.byte	0x04, 0x12
        /*1766*/ 	.short	(.L_999 - .L_998)
	.align		4
.L_998:
        /*1768*/ 	.word	index@(_ZN10layer_norm13ln_bwd_kernelINS_13Kernel_traitsIf13__nv_bfloat16fS2_fjLj1024ELj1ELj4ELj1ELj16ENS_18Kernel_traits_baseILj1024EfS2_fS2_fjLj128EEEEELb1ELb1ELb1ELb1EEEvNS_9BwdParamsE)
        /*176c*/ 	.word	0x000000d8


	//----- nvinfo : EIATTR_MIN_STACK_SIZE
	.align		4
.L_999:
        /*1770*/ 	.byte	0x04, 0x12
        /*1772*/ 	.short	(.L_1001 - .L_1000)
	.align		4
.L_1000:
        /*1774*/ 	.word	index@(_ZN10layer_norm13ln_bwd_kernelINS_13Kernel_traitsIf6__halfS2_S2_fjLj1024ELj1ELj4ELj1ELj16ENS_18Kernel_traits_baseILj1024EfS2_S2_S2_fjLj128EEEEELb0ELb0ELb0ELb0EEEvNS_9BwdParamsE)
        /*1778*/ 	.word	0x00000000


	//----- nvinfo : EIATTR_MIN_STACK_SIZE
	.align		4
.L_1001:
        /*177c*/ 	.byte	0x04, 0x12
        /*177e*/ 	.short	(.L_1003 - .L_1002)
	.align		4
.L_1002:
        /*1780*/ 	.word	index@(_ZN10layer_norm13ln_bwd_kernelINS_13Kernel_traitsIf6__halfS2_S2_fjLj1024ELj1ELj4ELj1ELj16ENS_18Kernel_traits_baseILj1024EfS2_S2_S2_fjLj128EEEEELb0ELb0ELb0ELb1EEEvNS_9BwdParamsE)
        /*1784*/ 	.word	0x00000000


	//----- nvinfo : EIATTR_MIN_STACK_SIZE
	.align		4
.L_1003:
        /*1788*/ 	.byte	0x04, 0x12
        /*178a*/ 	.short	(.L_1005 - .L_1004)
	.align		4
.L_1004:
        /*178c*/ 	.word	index@(_ZN10layer_norm13ln_bwd_kernelINS_13Kernel_traitsIf6__halfS2_S2_fjLj1024ELj1ELj4ELj1ELj16ENS_18Kernel_traits_baseILj1024EfS2_S2_S2_fjLj128EEEEELb0ELb0ELb1ELb0EEEvNS_9BwdParamsE)
        /*1790*/ 	.word	0x00000000


	//----- nvinfo : EIATTR_MIN_STACK_SIZE
	.align		4
.L_1005:
        /*1794*/ 	.byte	0x04, 0x12
        /*1796*/ 	.short	(.L_1007 - .L_1006)
	.align		4
.L_1006:
        /*1798*/ 	.word	index@(_ZN10layer_norm13ln_bwd_kernelINS_13Kernel_traitsIf6__halfS2_S2_fjLj1024ELj1ELj4ELj1ELj16ENS_18Kernel_traits_baseILj1024EfS2_S2_S2_fjLj128EEEEELb0ELb0ELb1ELb1EEEvNS_9BwdParamsE)
        /*179c*/ 	.word	0x00000000


	//----- nvinfo : EIATTR_MIN_STACK_SIZE
	.align		4
.L_1007:
        /*17a0*/ 	.byte	0x04, 0x12
        /*17a2*/ 	.short	(.L_1009 - .L_1008)
	.align		4
.L_1008:
        /*17a4*/ 	.word	index@(_ZN10layer_norm13ln_bwd_kernelINS_13Kernel_traitsIf6__halfS2_S2_fjLj1024ELj1ELj4ELj1ELj16ENS_18Kernel_traits_baseILj1024EfS2_S2_S2_fjLj128EEEEELb0ELb1ELb0ELb0EEEvNS_9BwdParamsE)
        /*17a8*/ 	.word	0x00000030


	//----- nvinfo : EIATTR_MIN_STACK_SIZE
	.align		4
.L_1009:
        /*17ac*/ 	.byte	0x04, 0x12
        /*17ae*/ 	.short	(.L_1011 - .L_1010)
	.align		4
.L_1010:
        /*17b0*/ 	.word	index@(_ZN10layer_norm13ln_bwd_kernelINS_13Kernel_traitsIf6__halfS2_S2_fjLj1024ELj1ELj4ELj1ELj16ENS_18Kernel_traits_baseILj1024EfS2_S2_S2_fjLj128EEEEELb0ELb1ELb0ELb1EEEvNS_9BwdParamsE)
        /*17b4*/ 	.word	0x00000108


	//----- nvinfo : EIATTR_MIN_STACK_SIZE
	.align		4
.L_1011:
        /*17b8*/ 	.byte	0x04, 0x12
        /*17ba*/ 	.short	(.L_1013 - .L_1012)
	.align		4
.L_1012:
        /*17bc*/ 	.word	index@(_ZN10layer_norm13ln_bwd_kernelINS_13Kernel_traitsIf6__halfS2_S2_fjLj1024ELj1ELj4ELj1ELj16ENS_18Kernel_traits_baseILj1024EfS2_S2_S2_fjLj128EEEEELb0ELb1ELb1ELb0EEEvNS_9BwdParamsE)
        /*17c0*/ 	.word	0x00000060


	//----- nvinfo : EIATTR_MIN_STACK_SIZE
	.align		4
.L_1013:
        /*17c4*/ 	.byte	0x04, 0x12
        /*17c6*/ 	.short	(.L_1015 - .L_1014)
	.align		4
.L_1014:
        /*17c8*/ 	.word	index@(_ZN10layer_norm13ln_bwd_kernelINS_13Kernel_traitsIf6__halfS2_S2_fjLj1024ELj1ELj4ELj1ELj16ENS_18Kernel_traits_baseILj1024EfS2_S2_S2_fjLj128EEEEELb0ELb1ELb1ELb1EEEvNS_9BwdParamsE)
        /*17cc*/ 	.word	0x00000048


	//----- nvinfo : EIATTR_MIN_STACK_SIZE
	.align		4
.L_1015:
        /*17d0*/ 	.byte	0x04, 0x12
        /*17d2*/ 	.short	(.L_1017 - .L_1016)
	.align		4
.L_1016:
        /*17d4*/ 	.word	index@(_ZN10layer_norm13ln_bwd_kernelINS_13Kernel_traitsIf6__halfS2_S2_fjLj1024ELj1ELj4ELj1ELj16ENS_18Kernel_traits_baseILj1024EfS2_S2_S2_fjLj128EEEEELb1ELb0ELb0ELb0EEEvNS_9BwdParamsE)
        /*17d8*/ 	.word	0x00000000


	//----- nvinfo : EIATTR_MIN_STACK_SIZE
	.align		4
.L_1017:
        /*17dc*/ 	.byte	0x04, 0x12
        /*17de*/ 	.short	(.L_1019 - .L_1018)
	.align		4
.L_1018:
        /*17e0*/ 	.word	index@(_ZN10layer_norm13ln_bwd_kernelINS_13Kernel_traitsIf6__halfS2_S2_fjLj1024ELj1ELj4ELj1ELj16ENS_18Kernel_traits_baseILj1024EfS2_S2_S2_fjLj128EEEEELb1ELb0ELb0ELb1EEEvNS_9BwdParamsE)
        /*17e4*/ 	.word	0x00000028


	//----- nvinfo : EIATTR_MIN_STACK_SIZE
	.align		4
.L_1019:
        /*17e8*/ 	.byte	0x04, 0x12
        /*17ea*/ 	.short	(.L_1021 - .L_1020)
	.align		4
.L_1020:
        /*17ec*/ 	.word	index@(_ZN10layer_norm22ln_bwd_finalize_kernelINS_22Kernel_traits_finalizeILj1024Ef6__halfS2_S2_fjLb0ELj1024ELj4ENS_18Kernel_traits_baseILj1024EfS2_S2_S2_fjLj1024EEEEELb0ELb0EEEvNS_9BwdParamsE)
        /*17f0*/ 	.word	0x00000000


	//----- nvinfo : EIATTR_MIN_STACK_SIZE
	.align		4
.L_1021:
        /*17f4*/ 	.byte	0x04, 0x12
        /*17f6*/ 	.short	(.L_1023 - .L_1022)
	.align		4
.L_1022:
        /*17f8*/ 	.word	index@(_ZN10layer_norm13ln_bwd_kernelINS_13Kernel_traitsIf6__halfS2_S2_fjLj1024ELj1ELj4ELj1ELj16ENS_18Kernel_traits_baseILj1024EfS2_S2_S2_fjLj128EEEEELb1ELb0ELb1ELb0EEEvNS_9BwdParamsE)
        /*17fc*/ 	.word	0x00000000


	//----- nvinfo : EIATTR_MIN_STACK_SIZE
	.align		4
.L_1023:
        /*1800*/ 	.byte	0x04, 0x12
        /*1802*/ 	.short	(.L_1025 - .L_1024)
	.align		4
.L_1024:
        /*1804*/ 	.word	index@(_ZN10layer_norm22ln_bwd_finalize_kernelINS_22Kernel_traits_finalizeILj1024Ef6__halfS2_S2_fjLb0ELj1024ELj4ENS_18Kernel_traits_baseILj1024EfS2_S2_S2_fjLj1024EEEEELb0ELb1EEEvNS_9BwdParamsE)
        /*1808*/ 	.word	0x00000000


	//----- nvinfo : EIATTR_MIN_STACK_SIZE
	.align		4
.L_1025:
        /*180c*/ 	.byte	0x04, 0x12
        /*180e*/ 	.short	(.L_1027 - .L_1026)
	.align		4
.L_1026:
        /*1810*/ 	.word	index@(_ZN10layer_norm13ln_bwd_kernelINS_13Kernel_traitsIf6__halfS2_S2_fjLj1024ELj1ELj4ELj1ELj16ENS_18Kernel_traits_baseILj1024EfS2_S2_S2_fjLj128EEEEELb1ELb0ELb1ELb1EEEvNS_9BwdParamsE)
        /*1814*/ 	.word	0x00000000


	//----- nvinfo : EIATTR_MIN_STACK_SIZE
	.align		4
.L_1027:
        /*1818*/ 	.byte	0x04, 0x12
        /*181a*/ 	.short	(.L_1029 - .L_1028)
	.align		4
.L_1028:
        /*181c*/ 	.word	index@(_ZN10layer_norm13ln_bwd_kernelINS_13Kernel_traitsIf6__halfS2_S2_fjLj1024ELj1ELj4ELj1ELj16ENS_18Kernel_traits_baseILj1024EfS2_S2_S2_fjLj128EEEEELb1ELb1ELb0ELb0EEEvNS_9BwdParamsE)
        /*1820*/ 	.word	0x00000058


	//----- nvinfo : EIATTR_MIN_STACK_SIZE
	.align		4
.L_1029:
        /*1824*/ 	.byte	0x04, 0x12
        /*1826*/ 	.short	(.L_1031 - .L_1030)
	.align		4
.L_1030:
        /*1828*/ 	.word	index@(_ZN10layer_norm13ln_bwd_kernelINS_13Kernel_traitsIf6__halfS2_S2_fjLj1024ELj1ELj4ELj1ELj16ENS_18Kernel_traits_baseILj1024EfS2_S2_S2_fjLj128EEEEELb1ELb1ELb0ELb1EEEvNS_9BwdParamsE)
        /*182c*/ 	.word	0x00000128


	//----- nvinfo : EIATTR_MIN_STACK_SIZE
	.align		4
.L_1031:
        /*1830*/ 	.byte	0x04, 0x12
        /*1832*/ 	.short	(.L_1033 - .L_1032)
	.align		4
.L_1032:
        /*1834*/ 	.word	index@(_ZN10layer_norm22ln_bwd_finalize_kernelINS_22Kernel_traits_finalizeILj1024Ef6__halfS2_S2_fjLb1ELj1024ELj4ENS_18Kernel_traits_baseILj1024EfS2_S2_S2_fjLj1024EEEEELb1ELb0EEEvNS_9BwdParamsE)
        /*1838*/ 	.word	0x00000000


	//----- nvinfo : EIATTR_MIN_STACK_SIZE
	.align		4
.L_1033:
        /*183c*/ 	.byte	0x04, 0x12
        /*183e*/ 	.short	(.L_1035 - .L_1034)
	.align		4
.L_1034:
        /*1840*/ 	.word	index@(_ZN10layer_norm13ln_bwd_kernelINS_13Kernel_traitsIf6__halfS2_S2_fjLj1024ELj1ELj4ELj1ELj16ENS_18Kernel_traits_baseILj1024EfS2_S2_S2_fjLj128EEEEELb1ELb1ELb1ELb0EEEvNS_9BwdParamsE)
        /*1844*/ 	.word	0x00000080


	//----- nvinfo : EIATTR_MIN_STACK_SIZE
	.align		4
.L_1035:
        /*1848*/ 	.byte	0x04, 0x12
        /*184a*/ 	.short	(.L_1037 - .L_1036)
	.align		4
.L_1036:
        /*184c*/ 	.word	index@(_ZN10layer_norm22ln_bwd_finalize_kernelINS_22Kernel_traits_finalizeILj1024Ef6__halfS2_S2_fjLb1ELj1024ELj4ENS_18Kernel_traits_baseILj1024EfS2_S2_S2_fjLj1024EEEEELb1ELb1EEEvNS_9BwdParamsE)
        /*1850*/ 	.word	0x00000000


	//----- nvinfo : EIATTR_MIN_STACK_SIZE
	.align		4
.L_1037:
        /*1854*/ 	.byte	0x04, 0x12
        /*1856*/ 	.short	(.L_1039 - .L_1038)
	.align		4
.L_1038:
        /*1858*/ 	.word	index@(_ZN10layer_norm13ln_bwd_kernelINS_13Kernel_traitsIf6__halfS2_S2_fjLj1024ELj1ELj4ELj1ELj16ENS_18Kernel_traits_baseILj1024EfS2_S2_S2_fjLj128EEEEELb1ELb1ELb1ELb1EEEvNS_9BwdParamsE)
        /*185c*/ 	.word	0x00000070


	//----- nvinfo : EIATTR_MIN_STACK_SIZE
	.align		4
.L_1039:
        /*1860*/ 	.byte	0x04, 0x12
        /*1862*/ 	.short	(.L_1041 - .L_1040)
	.align		4
.L_1040:
        /*1864*/ 	.word	index@(_ZN10layer_norm13ln_bwd_kernelINS_13Kernel_traitsI6__halfS2_fS2_fjLj1024ELj1ELj4ELj1ELj16ENS_18Kernel_traits_baseILj1024ES2_S2_fS2_fjLj128EEEEELb0ELb0ELb0ELb0EEEvNS_9BwdParamsE)
        /*1868*/ 	.word	0x00000000


	//----- nvinfo : EIATTR_MIN_STACK_SIZE
	.align		4
.L_1041:
        /*186c*/ 	.byte	0x04, 0x12
        /*186e*/ 	.short	(.L_1043 - .L_1042)
	.align		4
.L_1042:
        /*1870*/ 	.word	index@(_ZN10layer_norm13ln_bwd_kernelINS_13Kernel_traitsI6__halfS2_fS2_fjLj1024ELj1ELj4ELj1ELj16ENS_18Kernel_traits_baseILj1024ES2_S2_fS2_fjLj128EEEEELb0ELb0ELb0ELb1EEEvNS_9BwdParamsE)
        /*1874*/ 	.word	0x00000000


	//----- nvinfo : EIATTR_MIN_STACK_SIZE
	.align		4
.L_1043:
        /*1878*/ 	.byte	0x04, 0x12
        /*187a*/ 	.short	(.L_1045 - .L_1044)
	.align		4
.L_1044:
        /*187c*/ 	.word	index@(_ZN10layer_norm13ln_bwd_kernelINS_13Kernel_traitsI6__halfS2_fS2_fjLj1024ELj1ELj4ELj1ELj16ENS_18Kernel_traits_baseILj1024ES2_S2_fS2_fjLj128EEEEELb0ELb0ELb1ELb0EEEvNS_9BwdParamsE)
        /*1880*/ 	.word	0x00000000


	//----- nvinfo : EIATTR_MIN_STACK_SIZE
	.align		4
.L_1045:
        /*1884*/ 	.byte	0x04, 0x12
        /*1886*/ 	.short	(.L_1047 - .L_1046)
	.align		4
.L_1046:
        /*1888*/ 	.word	index@(_ZN10layer_norm13ln_bwd_kernelINS_13Kernel_traitsI6__halfS2_fS2_fjLj1024ELj1ELj4ELj1ELj16ENS_18Kernel_traits_baseILj1024ES2_S2_fS2_fjLj128EEEEELb0ELb0ELb1ELb1EEEvNS_9BwdParamsE)
        /*188c*/ 	.word	0x00000000


	//----- nvinfo : EIATTR_MIN_STACK_SIZE
	.align		4
.L_1047:
        /*1890*/ 	.byte	0x04, 0x12
        /*1892*/ 	.short	(.L_1049 - .L_1048)
	.align		4
.L_1048:
        /*1894*/ 	.word	index@(_ZN10layer_norm13ln_bwd_kernelINS_13Kernel_traitsI6__halfS2_fS2_fjLj1024ELj1ELj4ELj1ELj16ENS_18Kernel_traits_baseILj1024ES2_S2_fS2_fjLj128EEEEELb0ELb1ELb0ELb0EEEvNS_9BwdParamsE)
        /*1898*/ 	.word	0x00000010


	//----- nvinfo : EIATTR_MIN_STACK_SIZE
	.align		4
.L_1049:
        /*189c*/ 	.byte	0x04, 0x12
        /*189e*/ 	.short	(.L_1051 - .L_1050)
	.align		4
.L_1050:
        /*18a0*/ 	.word	index@(_ZN10layer_norm13ln_bwd_kernelINS_13Kernel_traitsI6__halfS2_fS2_fjLj1024ELj1ELj4ELj1ELj16ENS_18Kernel_traits_baseILj1024ES2_S2_fS2_fjLj128EEEEELb0ELb1ELb0ELb1EEEvNS_9BwdParamsE)
        /*18a4*/ 	.word	0x00000048


	//----- nvinfo : EIATTR_MIN_STACK_SIZE
	.align		4
.L_1051:
        /*18a8*/ 	.byte	0x04, 0x12
        /*18aa*/ 	.short	(.L_1053 - .L_1052)
	.align		4
.L_1052:
        /*18ac*/ 	.word	index@(_ZN10layer_norm13ln_bwd_kernelINS_13Kernel_traitsI6__halfS2_fS2_fjLj1024ELj1ELj4ELj1ELj16ENS_18Kernel_traits_baseILj1024ES2_S2_fS2_fjLj128EEEEELb0ELb1ELb1ELb0EEEvNS_9BwdParamsE)
        /*18b0*/ 	.word	0x00000040


	//----- nvinfo : EIATTR_MIN_STACK_SIZE
	.align		4
.L_1053:
        /*18b4*/ 	.byte	0x04, 0x12
        /*18b6*/ 	.short	(.L_1055 - .L_1054)
	.align		4
.L_1054:
        /*18b8*/ 	.word	index@(_ZN10layer_norm13ln_bwd_kernelINS_13Kernel_traitsI6__halfS2_fS2_fjLj1024ELj1ELj4ELj1ELj16ENS_18Kernel_traits_baseILj1024ES2_S2_fS2_fjLj128EEEEELb0ELb1ELb1ELb1EEEvNS_9BwdParamsE)
        /*18bc*/ 	.word	0x00000008


	//----- nvinfo : EIATTR_MIN_STACK_SIZE
	.align		4
.L_1055:
        /*18c0*/ 	.byte	0x04, 0x12
        /*18c2*/ 	.short	(.L_1057 - .L_1056)
	.align		4
.L_1056:
        /*18c4*/ 	.word	index@(_ZN10layer_norm13ln_bwd_kernelINS_13Kernel_traitsI6__halfS2_fS2_fjLj1024ELj1ELj4ELj1ELj16ENS_18Kernel_traits_baseILj1024ES2_S2_fS2_fjLj128EEEEELb1ELb0ELb0ELb0EEEvNS_9BwdParamsE)
        /*18c8*/ 	.word	0x00000000


	//----- nvinfo : EIATTR_MIN_STACK_SIZE
	.align		4
.L_1057:
        /*18cc*/ 	.byte	0x04, 0x12
        /*18ce*/ 	.short	(.L_1059 - .L_1058)
	.align		4
.L_1058:
        /*18d0*/ 	.word	index@(_ZN10layer_norm13ln_bwd_kernelINS_13Kernel_traitsI6__halfS2_fS2_fjLj1024ELj1ELj4ELj1ELj16ENS_18Kernel_traits_baseILj1024ES2_S2_fS2_fjLj128EEEEELb1ELb0ELb0ELb1EEEvNS_9BwdParamsE)
        /*18d4*/ 	.word	0x00000000


	//----- nvinfo : EIATTR_MIN_STACK_SIZE
	.align		4
.L_1059:
        /*18d8*/ 	.byte	0x04, 0x12
        /*18da*/ 	.short	(.L_1061 - .L_1060)
	.align		4
.L_1060:
        /*18dc*/ 	.word	index@(_ZN10layer_norm22ln_bwd_finalize_kernelINS_22Kernel_traits_finalizeILj1024E6__halfS2_fS2_fjLb0ELj1024ELj4ENS_18Kernel_traits_baseILj1024ES2_S2_fS2_fjLj1024EEEEELb0ELb0EEEvNS_9BwdParamsE)
        /*18e0*/ 	.word	0x00000000


	//----- nvinfo : EIATTR_MIN_STACK_SIZE
	.align		4
.L_1061:
        /*18e4*/ 	.byte	0x04, 0x12
        /*18e6*/ 	.short	(.L_1063 - .L_1062)
	.align		4
.L_1062:
        /*18e8*/ 	.word	index@(_ZN10layer_norm13ln_bwd_kernelINS_13Kernel_traitsI6__halfS2_fS2_fjLj1024ELj1ELj4ELj1ELj16ENS_18Kernel_traits_baseILj1024ES2_S2_fS2_fjLj128EEEEELb1ELb0ELb1ELb0EEEvNS_9BwdParamsE)
        /*18ec*/ 	.word	0x00000000


	//----- nvinfo : EIATTR_MIN_STACK_SIZE
	.align		4
.L_1063:
        /*18f0*/ 	.byte	0x04, 0x12
        /*18f2*/ 	.short	(.L_1065 - .L_1064)
	.align		4
.L_1064:
        /*18f4*/ 	.word	index@(_ZN10layer_norm22ln_bwd_finalize_kernelINS_22Kernel_traits_finalizeILj1024E6__halfS2_fS2_fjLb0ELj1024ELj4ENS_18Kernel_traits_baseILj1024ES2_S2_fS2_fjLj1024EEEEELb0ELb1EEEvNS_9BwdParamsE)
        /*18f8*/ 	.word	0x00000000


	//----- nvinfo : EIATTR_MIN_STACK_SIZE
	.align		4
.L_1065:
        /*18fc*/ 	.byte	0x04, 0x12
        /*18fe*/ 	.short	(.L_1067 - .L_1066)
	.align		4
.L_1066:
        /*1900*/ 	.word	index@(_ZN10layer_norm13ln_bwd_kernelINS_13Kernel_traitsI6__halfS2_fS2_fjLj1024ELj1ELj4ELj1ELj16ENS_18Kernel_traits_baseILj1024ES2_S2_fS2_fjLj128EEEEELb1ELb0ELb1ELb1EEEvNS_9BwdParamsE)
        /*1904*/ 	.word	0x00000000


	//----- nvinfo : EIATTR_MIN_STACK_SIZE
	.align		4
.L_1067:
        /*1908*/ 	.byte	0x04, 0x12
        /*190a*/ 	.short	(.L_1069 - .L_1068)
	.align		4
.L_1068:
        /*190c*/ 	.word	index@(_ZN10layer_norm13ln_bwd_kernelINS_13Kernel_traitsI6__halfS2_fS2_fjLj1024ELj1ELj4ELj1ELj16ENS_18Kernel_traits_baseILj1024ES2_S2_fS2_fjLj128EEEEELb1ELb1ELb0ELb0EEEvNS_9BwdParamsE)
        /*1910*/ 	.word	0x00000028


	//----- nvinfo : EIATTR_MIN_STACK_SIZE
	.align		4
.L_1069:
        /*1914*/ 	.byte	0x04, 0x12
        /*1916*/ 	.short	(.L_1071 - .L_1070)
	.align		4
.L_1070:
        /*1918*/ 	.word	index@(_ZN10layer_norm13ln_bwd_kernelINS_13Kernel_traitsI6__halfS2_fS2_fjLj1024ELj1ELj4ELj1ELj16ENS_18Kernel_traits_baseILj1024ES2_S2_fS2_fjLj128EEEEELb1ELb1ELb0ELb1EEEvNS_9BwdParamsE)
        /*191c*/ 	.word	0x00000068


	//----- nvinfo : EIATTR_MIN_STACK_SIZE
	.align		4
.L_1071:
        /*1920*/ 	.byte	0x04, 0x12
        /*1922*/ 	.short	(.L_1073 - .L_1072)
	.align		4
.L_1072:
        /*1924*/ 	.word	index@(_ZN10layer_norm22ln_bwd_finalize_kernelINS_22Kernel_traits_finalizeILj1024E6__halfS2_fS2_fjLb1ELj1024ELj4ENS_18Kernel_traits_baseILj1024ES2_S2_fS2_fjLj1024EEEEELb1ELb0EEEvNS_9BwdParamsE)
        /*1928*/ 	.word	0x00000000


	//----- nvinfo : EIATTR_MIN_STACK_SIZE
	.align		4
.L_1073:
        /*192c*/ 	.byte	0x04, 0x12
        /*192e*/ 	.short	(.L_1075 - .L_1074)
	.align		4
.L_1074:
        /*1930*/ 	.word	index@(_ZN10layer_norm13ln_bwd_kernelINS_13Kernel_traitsI6__halfS2_fS2_fjLj1024ELj1ELj4ELj1ELj16ENS_18Kernel_traits_baseILj1024ES2_S2_fS2_fjLj128EEEEELb1ELb1ELb1ELb0EEEvNS_9BwdParamsE)
        /*1934*/ 	.word	0x00000058


	//----- nvinfo : EIATTR_MIN_STACK_SIZE
	.align		4
.L_1075:
        /*1938*/ 	.byte	0x04, 0x12
        /*193a*/ 	.short	(.L_1077 - .L_1076)
	.align		4
.L_1076:
        /*193c*/ 	.word	index@(_ZN10layer_norm22ln_bwd_finalize_kernelINS_22Kernel_traits_finalizeILj1024E6__halfS2_fS2_fjLb1ELj1024ELj4ENS_18Kernel_traits_baseILj1024ES2_S2_fS2_fjLj1024EEEEELb1ELb1EEEvNS_9BwdParamsE)
        /*1940*/ 	.word	0x00000000


	//----- nvinfo : EIATTR_MIN_STACK_SIZE
	.align		4
.L_1077:
        /*1944*/ 	.byte	0x04, 0x12
        /*1946*/ 	.short	(.L_1079 - .L_1078)
	.align		4
.L_1078:
        /*1948*/ 	.word	index@(_ZN10layer_norm13ln_bwd_kernelINS_13Kernel_traitsI6__halfS2_fS2_fjLj1024ELj1ELj4ELj1ELj16ENS_18Kernel_traits_baseILj1024ES2_S2_fS2_fjLj128EEEEELb1ELb1ELb1ELb1EEEvNS_9BwdParamsE)
        /*194c*/ 	.word	0x00000030


	//----- nvinfo : EIATTR_MIN_STACK_SIZE
	.align		4
.L_1079:
        /*1950*/ 	.byte	0x04, 0x12
        /*1952*/ 	.short	(.L_1081 - .L_1080)
	.align		4
.L_1080:
        /*1954*/ 	.word	index@(_ZN10layer_norm13ln_bwd_kernelINS_13Kernel_traitsIf6__halffS2_fjLj1024ELj1ELj4ELj1ELj16ENS_18Kernel_traits_baseILj1024EfS2_fS2_fjLj128EEEEELb0ELb0ELb0ELb0EEEvNS_9BwdParamsE)
        /*1958*/ 	.word	0x00000000


	//----- nvinfo : EIATTR_MIN_STACK_SIZE
	.align		4
.L_1081:
        /*195c*/ 	.byte	0x04, 0x12
        /*195e*/ 	.short	(.L_1083 - .L_1082)
	.align		4
.L_1082:
        /*1960*/ 	.word	index@(_ZN10layer_norm13ln_bwd_kernelINS_13Kernel_traitsIf6__halffS2_fjLj1024ELj1ELj4ELj1ELj16ENS_18Kernel_traits_baseILj1024EfS2_fS2_fjLj128EEEEELb0ELb0ELb0ELb1EEEvNS_9BwdParamsE)
        /*1964*/ 	.word	0x00000000


	//----- nvinfo : EIATTR_MIN_STACK_SIZE
	.align		4
.L_1083:
        /*1968*/ 	.byte	0x04, 0x12
        /*196a*/ 	.short	(.L_1085 - .L_1084)
	.align		4
.L_1084:
        /*196c*/ 	.word	index@(_ZN10layer_norm13ln_bwd_kernelINS_13Kernel_traitsIf6__halffS2_fjLj1024ELj1ELj4ELj1ELj16ENS_18Kernel_traits_baseILj1024EfS2_fS2_fjLj128EEEEELb0ELb0ELb1ELb0EEEvNS_9BwdParamsE)
        /*1970*/ 	.word	0x00000000


	//----- nvinfo : EIATTR_MIN_STACK_SIZE
	.align		4
.L_1085:
        /*1974*/ 	.byte	0x04, 0x12
        /*1976*/ 	.short	(.L_1087 - .L_1086)
	.align		4
.L_1086:
        /*1978*/ 	.word	index@(_ZN10layer_norm13ln_bwd_kernelINS_13Kernel_traitsIf6__halffS2_fjLj1024ELj1ELj4ELj1ELj16ENS_18Kernel_traits_baseILj1024EfS2_fS2_fjLj128EEEEELb0ELb0ELb1ELb1EEEvNS_9BwdParamsE)
        /*197c*/ 	.word	0x00000000


	//----- nvinfo : EIATTR_MIN_STACK_SIZE
	.align		4
.L_1087:
        /*1980*/ 	.byte	0x04, 0x12
        /*1982*/ 	.short	(.L_1089 - .L_1088)
	.align		4
.L_1088:
        /*1984*/ 	.word	index@(_ZN10layer_norm13ln_bwd_kernelINS_13Kernel_traitsIf6__halffS2_fjLj1024ELj1ELj4ELj1ELj16ENS_18Kernel_traits_baseILj1024EfS2_fS2_fjLj128EEEEELb0ELb1ELb0ELb0EEEvNS_9BwdParamsE)
        /*1988*/ 	.word	0x00000090


	//----- nvinfo : EIATTR_MIN_STACK_SIZE
	.align		4
.L_1089:
        /*198c*/ 	.byte	0x04, 0x12
        /*198e*/ 	.short	(.L_1091 - .L_1090)
	.align		4
.L_1090:
        /*1990*/ 	.word	index@(_ZN10layer_norm13ln_bwd_kernelINS_13Kernel_traitsIf6__halffS2_fjLj1024ELj1ELj4ELj1ELj16ENS_18Kernel_traits_baseILj1024EfS2_fS2_fjLj128EEEEELb0ELb1ELb0ELb1EEEvNS_9BwdParamsE)
        /*1994*/ 	.word	0x00000080


	//----- nvinfo : EIATTR_MIN_STACK_SIZE
	.align		4
.L_1091:
        /*1998*/ 	.byte	0x04, 0x12
        /*199a*/ 	.short	(.L_1093 - .L_1092)
	.align		4
.L_1092:
        /*199c*/ 	.word	index@(_ZN10layer_norm13ln_bwd_kernelINS_13Kernel_traitsIf6__halffS2_fjLj1024ELj1ELj4ELj1ELj16ENS_18Kernel_traits_baseILj1024EfS2_fS2_fjLj128EEEEELb0ELb1ELb1ELb0EEEvNS_9BwdParamsE)
        /*19a0*/ 	.word	0x000000b8


	//----- nvinfo : EIATTR_MIN_STACK_SIZE
	.align		4
.L_1093:
        /*19a4*/ 	.byte	0x04, 0x12
        /*19a6*/ 	.short	(.L_1095 - .L_1094)
	.align		4
.L_1094:
        /*19a8*/ 	.word	index@(_ZN10layer_norm13ln_bwd_kernelINS_13Kernel_traitsIf6__halffS2_fjLj1024ELj1ELj4ELj1ELj16ENS_18Kernel_traits_baseILj1024EfS2_fS2_fjLj128EEEEELb0ELb1ELb1ELb1EEEvNS_9BwdParamsE)
        /*19ac*/ 	.word	0x00000088


	//----- nvinfo : EIATTR_MIN_STACK_SIZE
	.align		4
.L_1095:
        /*19b0*/ 	.byte	0x04, 0x12
        /*19b2*/ 	.short	(.L_1097 - .L_1096)
	.align		4
.L_1096:
        /*19b4*/ 	.word	index@(_ZN10layer_norm13ln_bwd_kernelINS_13Kernel_traitsIf6__halffS2_fjLj1024ELj1ELj4ELj1ELj16ENS_18Kernel_traits_baseILj1024EfS2_fS2_fjLj128EEEEELb1ELb0ELb0ELb0EEEvNS_9BwdParamsE)
        /*19b8*/ 	.word	0x00000000


	//----- nvinfo : EIATTR_MIN_STACK_SIZE
	.align		4
.L_1097:
        /*19bc*/ 	.byte	0x04, 0x12
        /*19be*/ 	.short	(.L_1099 - .L_1098)
	.align		4
.L_1098:
        /*19c0*/ 	.word	index@(_ZN10layer_norm13ln_bwd_kernelINS_13Kernel_traitsIf6__halffS2_fjLj1024ELj1ELj4ELj1ELj16ENS_18Kernel_traits_baseILj1024EfS2_fS2_fjLj128EEEEELb1ELb0ELb0ELb1EEEvNS_9BwdParamsE)
        /*19c4*/ 	.word	0x00000000


	//----- nvinfo : EIATTR_MIN_STACK_SIZE
	.align		4
.L_1099:
        /*19c8*/ 	.byte	0x04, 0x12
        /*19ca*/ 	.short	(.L_1101 - .L_1100)
	.align		4
.L_1100:
        /*19cc*/ 	.word	index@(_ZN10layer_norm22ln_bwd_finalize_kernelINS_22Kernel_traits_finalizeILj1024Ef6__halffS2_fjLb0ELj1024ELj4ENS_18Kernel_traits_baseILj1024EfS2_fS2_fjLj1024EEEEELb0ELb0EEEvNS_9BwdParamsE)
        /*19d0*/ 	.word	0x00000000


	//----- nvinfo : EIATTR_MIN_STACK_SIZE
	.align		4
.L_1101:
        /*19d4*/ 	.byte	0x04, 0x12
        /*19d6*/ 	.short	(.L_1103 - .L_1102)
	.align		4
.L_1102:
        /*19d8*/ 	.word	index@(_ZN10layer_norm13ln_bwd_kernelINS_13Kernel_traitsIf6__halffS2_fjLj1024ELj1ELj4ELj1ELj16ENS_18Kernel_traits_baseILj1024EfS2_fS2_fjLj128EEEEELb1ELb0ELb1ELb0EEEvNS_9BwdParamsE)
        /*19dc*/ 	.word	0x00000000


	//----- nvinfo : EIATTR_MIN_STACK_SIZE
	.align		4
.L_1103:
        /*19e0*/ 	.byte	0x04, 0x12
        /*19e2*/ 	.short	(.L_1105 - .L_1104)
	.align		4
.L_1104:
        /*19e4*/ 	.word	index@(_ZN10layer_norm22ln_bwd_finalize_kernelINS_22Kernel_traits_finalizeILj1024Ef6__halffS2_fjLb0ELj1024ELj4ENS_18Kernel_traits_baseILj1024EfS2_fS2_fjLj1024EEEEELb0ELb1EEEvNS_9BwdParamsE)
        /*19e8*/ 	.word	0x00000000


	//----- nvinfo : EIATTR_MIN_STACK_SIZE
	.align		4
.L_1105:
        /*19ec*/ 	.byte	0x04, 0x12
        /*19ee*/ 	.short	(.L_1107 - .L_1106)
	.align		4
.L_1106:
        /*19f0*/ 	.word	index@(_ZN10layer_norm13ln_bwd_kernelINS_13Kernel_traitsIf6__halffS2_fjLj1024ELj1ELj4ELj1ELj16ENS_18Kernel_traits_baseILj1024EfS2_fS2_fjLj128EEEEELb1ELb0ELb1ELb1EEEvNS_9BwdParamsE)
        /*19f4*/ 	.word	0x00000000


	//----- nvinfo : EIATTR_MIN_STACK_SIZE
	.align		4
.L_1107:
        /*19f8*/ 	.byte	0x04, 0x12
        /*19fa*/ 	.short	(.L_1109 - .L_1108)
	.align		4
.L_1108:
        /*19fc*/ 	.word	index@(_ZN10layer_norm13ln_bwd_kernelINS_13Kernel_traitsIf6__halffS2_fjLj1024ELj1ELj4ELj1ELj16ENS_18Kernel_traits_baseILj1024EfS2_fS2_fjLj128EEEEELb1ELb1ELb0ELb0EEEvNS_9BwdParamsE)
        /*1a00*/ 	.word	0x000000b8


	//----- nvinfo : EIATTR_MIN_STACK_SIZE
	.align		4
.L_1109:
        /*1a04*/ 	.byte	0x04, 0x12
        /*1a06*/ 	.short	(.L_1111 - .L_1110)
	.align		4
.L_1110:
        /*1a08*/ 	.word	index@(_ZN10layer_norm13ln_bwd_kernelINS_13Kernel_traitsIf6__halffS2_fjLj1024ELj1ELj4ELj1ELj16ENS_18Kernel_traits_baseILj1024EfS2_fS2_fjLj128EEEEELb1ELb1ELb0ELb1EEEvNS_9BwdParamsE)
        /*1a0c*/ 	.word	0x000000b0


	//----- nvinfo : EIATTR_MIN_STACK_SIZE
	.align		4
.L_1111:
        /*1a10*/ 	.byte	0x04, 0x12
        /*1a12*/ 	.short	(.L_1113 - .L_1112)
	.align		4
.L_1112:
        /*1a14*/ 	.word	index@(_ZN10layer_norm22ln_bwd_finalize_kernelINS_22Kernel_traits_finalizeILj1024Ef6__halffS2_fjLb1ELj1024ELj4ENS_18Kernel_traits_baseILj1024EfS2_fS2_fjLj1024EEEEELb1ELb0EEEvNS_9BwdParamsE)
        /*1a18*/ 	.word	0x00000000


	//----- nvinfo : EIATTR_MIN_STACK_SIZE
	.align		4
.L_1113:
        /*1a1c*/ 	.byte	0x04, 0x12
        /*1a1e*/ 	.short	(.L_1115 - .L_1114)
	.align		4
.L_1114:
        /*1a20*/ 	.word	index@(_ZN10layer_norm13ln_bwd_kernelINS_13Kernel_traitsIf6__halffS2_fjLj1024ELj1ELj4ELj1ELj16ENS_18Kernel_traits_baseILj1024EfS2_fS2_fjLj128EEEEELb1ELb1ELb1ELb0EEEvNS_9BwdParamsE)
        /*1a24*/ 	.word	0x000000e0


	//----- nvinfo : EIATTR_MIN_STACK_SIZE
	.align		4
.L_1115:
        /*1a28*/ 	.byte	0x04, 0x12
        /*1a2a*/ 	.short	(.L_1117 - .L_1116)
	.align		4
.L_1116:
        /*1a2c*/ 	.word	index@(_ZN10layer_norm22ln_bwd_finalize_kernelINS_22Kernel_traits_finalizeILj1024Ef6__halffS2_fjLb1ELj1024ELj4ENS_18Kernel_traits_baseILj1024EfS2_fS2_fjLj1024EEEEELb1ELb1EEEvNS_9BwdParamsE)
        /*1a30*/ 	.word	0x00000000


	//----- nvinfo : EIATTR_MIN_STACK_SIZE
	.align		4
.L_1117:
        /*1a34*/ 	.byte	0x04, 0x12
        /*1a36*/ 	.short	(.L_1119 - .L_1118)
	.align		4
.L_1118:
        /*1a38*/ 	.word	index@(_ZN10layer_norm13ln_bwd_kernelINS_13Kernel_traitsIf6__halffS2_fjLj1024ELj1ELj4ELj1ELj16ENS_18Kernel_traits_baseILj1024EfS2_fS2_fjLj128EEEEELb1ELb1ELb1ELb1EEEvNS_9BwdParamsE)
        /*1a3c*/ 	.word	0x000000d8


	//----- nvinfo : EIATTR_MIN_STACK_SIZE
	.align		4
.L_1119:
        /*1a40*/ 	.byte	0x04, 0x12
        /*1a42*/ 	.short	(.L_1121 - .L_1120)
	.align		4
.L_1120:
        /*1a44*/ 	.word	index@(_ZN10layer_norm13ln_bwd_kernelINS_13Kernel_traitsI6__halfffffjLj1024ELj1ELj4ELj1ELj16ENS_18Kernel_traits_baseILj1024ES2_ffffjLj128EEEEELb0ELb0ELb0ELb0EEEvNS_9BwdParamsE)
        /*1a48*/ 	.word	0x00000000


	//----- nvinfo : EIATTR_MIN_STACK_SIZE
	.align		4
.L_1121:
        /*1a4c*/ 	.byte	0x04, 0x12
        /*1a4e*/ 	.short	(.L_1123 - .L_1122)
	.align		4
.L_1122:
        /*1a50*/ 	.word	index@(_ZN10layer_norm13ln_bwd_kernelINS_13Kernel_traitsI6__halfffffjLj1024ELj1ELj4ELj1ELj16ENS_18Kernel_traits_baseILj1024ES2_ffffjLj128EEEEELb0ELb0ELb0ELb1EEEvNS_9BwdParamsE)
        /*1a54*/ 	.word	0x00000008


	//----- nvinfo : EIATTR_MIN_STACK_SIZE
	.align		4
.L_1123:
        /*1a58*/ 	.byte	0x04, 0x12
        /*1a5a*/ 	.short	(.L_1125 - .L_1124)
	.align		4
.L_1124:
        /*1a5c*/ 	.word	index@(_ZN10layer_norm13ln_bwd_kernelINS_13Kernel_traitsI6__halfffffjLj1024ELj1ELj4ELj1ELj16ENS_18Kernel_traits_baseILj1024ES2_ffffjLj128EEEEELb0ELb0ELb1ELb0EEEvNS_9BwdParamsE)
        /*1a60*/ 	.word	0x00000000


	//----- nvinfo : EIATTR_MIN_STACK_SIZE
	.align		4
.L_1125:
        /*1a64*/ 	.byte	0x04, 0x12
        /*1a66*/ 	.short	(.L_1127 - .L_1126)
	.align		4
.L_1126:
        /*1a68*/ 	.word	index@(_ZN10layer_norm13ln_bwd_kernelINS_13Kernel_traitsI6__halfffffjLj1024ELj1ELj4ELj1ELj16ENS_18Kernel_traits_baseILj1024ES2_ffffjLj128EEEEELb0ELb0ELb1ELb1EEEvNS_9BwdParamsE)
        /*1a6c*/ 	.word	0x00000000


	//----- nvinfo : EIATTR_MIN_STACK_SIZE
	.align		4
.L_1127:
        /*1a70*/ 	.byte	0x04, 0x12
        /*1a72*/ 	.short	(.L_1129 - .L_1128)
	.align		4
.L_1128:
        /*1a74*/ 	.word	index@(_ZN10layer_norm13ln_bwd_kernelINS_13Kernel_traitsI6__halfffffjLj1024ELj1ELj4ELj1ELj16ENS_18Kernel_traits_baseILj1024ES2_ffffjLj128EEEEELb0ELb1ELb0ELb0EEEvNS_9BwdParamsE)
        /*1a78*/ 	.word	0x00000000


	//----- nvinfo : EIATTR_MIN_STACK_SIZE
	.align		4
.L_1129:
        /*1a7c*/ 	.byte	0x04, 0x12
        /*1a7e*/ 	.short	(.L_1131 - .L_1130)
	.align		4
.L_1130:
        /*1a80*/ 	.word	index@(_ZN10layer_norm13ln_bwd_kernelINS_13Kernel_traitsI6__halfffffjLj1024ELj1ELj4ELj1ELj16ENS_18Kernel_traits_baseILj1024ES2_ffffjLj128EEEEELb0ELb1ELb0ELb1EEEvNS_9BwdParamsE)
        /*1a84*/ 	.word	0x000000f8


	//----- nvinfo : EIATTR_MIN_STACK_SIZE
	.align		4
.L_1131:
        /*1a88*/ 	.byte	0x04, 0x12
        /*1a8a*/ 	.short	(.L_1133 - .L_1132)
	.align		4
.L_1132:
        /*1a8c*/ 	.word	index@(_ZN10layer_norm13ln_bwd_kernelINS_13Kernel_traitsI6__halfffffjLj1024ELj1ELj4ELj1ELj16ENS_18Kernel_traits_baseILj1024ES2_ffffjLj128EEEEELb0ELb1ELb1ELb0EEEvNS_9BwdParamsE)
        /*1a90*/ 	.word	0x00000018


	//----- nvinfo : EIATTR_MIN_STACK_SIZE
	.align		4
.L_1133:
        /*1a94*/ 	.byte	0x04, 0x12
        /*1a96*/ 	.short	(.L_1135 - .L_1134)
	.align		4
.L_1134:
        /*1a98*/ 	.word	index@(_ZN10layer_norm13ln_bwd_kernelINS_13Kernel_traitsI6__halfffffjLj1024ELj1ELj4ELj1ELj16ENS_18Kernel_traits_baseILj1024ES2_ffffjLj128EEEEELb0ELb1ELb1ELb1EEEvNS_9BwdParamsE)
        /*1a9c*/ 	.word	0x00000008


	//----- nvinfo : EIATTR_MIN_STACK_SIZE
	.align		4
.L_1135:
        /*1aa0*/ 	.byte	0x04, 0x12
        /*1aa2*/ 	.short	(.L_1137 - .L_1136)
	.align		4
.L_1136:
        /*1aa4*/ 	.word	index@(_ZN10layer_norm13ln_bwd_kernelINS_13Kernel_traitsI6__halfffffjLj1024ELj1ELj4ELj1ELj16ENS_18Kernel_traits_baseILj1024ES2_ffffjLj128EEEEELb1ELb0ELb0ELb0EEEvNS_9BwdParamsE)
        /*1aa8*/ 	.word	0x00000000


	//----- nvinfo : EIATTR_MIN_STACK_SIZE
	.align		4
.L_1137:
        /*1aac*/ 	.byte	0x04, 0x12
        /*1aae*/ 	.short	(.L_1139 - .L_1138)
	.align		4
.L_1138:
        /*1ab0*/ 	.word	index@(_ZN10layer_norm13ln_bwd_kernelINS_13Kernel_traitsI6__halfffffjLj1024ELj1ELj4ELj1ELj16ENS_18Kernel_traits_baseILj1024ES2_ffffjLj128EEEEELb1ELb0ELb0ELb1EEEvNS_9BwdParamsE)
        /*1ab4*/ 	.word	0x00000038


	//----- nvinfo : EIATTR_MIN_STACK_SIZE
	.align		4
.L_1139:
        /*1ab8*/ 	.byte	0x04, 0x12
        /*1aba*/ 	.short	(.L_1141 - .L_1140)
	.align		4
.L_1140:
        /*1abc*/ 	.word	index@(_ZN10layer_norm22ln_bwd_finalize_kernelINS_22Kernel_traits_finalizeILj1024E6__halfffffjLb0ELj1024ELj4ENS_18Kernel_traits_baseILj1024ES2_ffffjLj1024EEEEELb0ELb0EEEvNS_9BwdParamsE)
        /*1ac0*/ 	.word	0x00000000


	//----- nvinfo : EIATTR_MIN_STACK_SIZE
	.align		4
.L_1141:
        /*1ac4*/ 	.byte	0x04, 0x12
        /*1ac6*/ 	.short	(.L_1143 - .L_1142)
	.align		4
.L_1142:
        /*1ac8*/ 	.word	index@(_ZN10layer_norm13ln_bwd_kernelINS_13Kernel_traitsI6__halfffffjLj1024ELj1ELj4ELj1ELj16ENS_18Kernel_traits_baseILj1024ES2_ffffjLj128EEEEELb1ELb0ELb1ELb0EEEvNS_9BwdParamsE)
        /*1acc*/ 	.word	0x00000000


	//----- nvinfo : EIATTR_MIN_STACK_SIZE
	.align		4
.L_1143:
        /*1ad0*/ 	.byte	0x04, 0x12
        /*1ad2*/ 	.short	(.L_1145 - .L_1144)
	.align		4
.L_1144:
        /*1ad4*/ 	.word	index@(_ZN10layer_norm22ln_bwd_finalize_kernelINS_22Kernel_traits_finalizeILj1024E6__halfffffjLb0ELj1024ELj4ENS_18Kernel_traits_baseILj1024ES2_ffffjLj1024EEEEELb0ELb1EEEvNS_9BwdParamsE)
        /*1ad8*/ 	.word	0x00000000


	//----- nvinfo : EIATTR_MIN_STACK_SIZE
	.align		4
.L_1145:
        /*1adc*/ 	.byte	0x04, 0x12
        /*1ade*/ 	.short	(.L_1147 - .L_1146)
	.align		4
.L_1146:
        /*1ae0*/ 	.word	index@(_ZN10layer_norm13ln_bwd_kernelINS_13Kernel_traitsI6__halfffffjLj1024ELj1ELj4ELj1ELj16ENS_18Kernel_traits_baseILj1024ES2_ffffjLj128EEEEELb1ELb0ELb1ELb1EEEvNS_9BwdParamsE)
        /*1ae4*/ 	.word	0x00000000


	//----- nvinfo : EIATTR_MIN_STACK_SIZE
	.align		4
.L_1147:
        /*1ae8*/ 	.byte	0x04, 0x12
        /*1aea*/ 	.short	(.L_1149 - .L_1148)
	.align		4
.L_1148:
        /*1aec*/ 	.word	index@(_ZN10layer_norm13ln_bwd_kernelINS_13Kernel_traitsI6__halfffffjLj1024ELj1ELj4ELj1ELj16ENS_18Kernel_traits_baseILj1024ES2_ffffjLj128EEEEELb1ELb1ELb0ELb0EEEvNS_9BwdParamsE)
        /*1af0*/ 	.word	0x00000010


	//----- nvinfo : EIATTR_MIN_STACK_SIZE
	.align		4
.L_1149:
        /*1af4*/ 	.byte	0x04, 0x12
        /*1af6*/ 	.short	(.L_1151 - .L_1150)
	.align		4
.L_1150:
        /*1af8*/ 	.word	index@(_ZN10layer_norm13ln_bwd_kernelINS_13Kernel_traitsI6__halfffffjLj1024ELj1ELj4ELj1ELj16ENS_18Kernel_traits_baseILj1024ES2_ffffjLj128EEEEELb1ELb1ELb0ELb1EEEvNS_9BwdParamsE)
        /*1afc*/ 	.word	0x00000118


	//----- nvinfo : EIATTR_MIN_STACK_SIZE
	.align		4
.L_1151:
        /*1b00*/ 	.byte	0x04, 0x12
        /*1b02*/ 	.short	(.L_1153 - .L_1152)
	.align		4
.L_1152:
        /*1b04*/ 	.word	index@(_ZN10layer_norm22ln_bwd_finalize_kernelINS_22Kernel_traits_finalizeILj1024E6__halfffffjLb1ELj1024ELj4ENS_18Kernel_traits_baseILj1024ES2_ffffjLj1024EEEEELb1ELb0EEEvNS_9BwdParamsE)
        /*1b08*/ 	.word	0x00000000


	//----- nvinfo : EIATTR_MIN_STACK_SIZE
	.align		4
.L_1153:
        /*1b0c*/ 	.byte	0x04, 0x12
        /*1b0e*/ 	.short	(.L_1155 - .L_1154)
	.align		4
.L_1154:
        /*1b10*/ 	.word	index@(_ZN10layer_norm13ln_bwd_kernelINS_13Kernel_traitsI6__halfffffjLj1024ELj1ELj4ELj1ELj16ENS_18Kernel_traits_baseILj1024ES2_ffffjLj128EEEEELb1ELb1ELb1ELb0EEEvNS_9BwdParamsE)
        /*1b14*/ 	.word	0x00000048


	//----- nvinfo : EIATTR_MIN_STACK_SIZE
	.align		4
.L_1155:
        /*1b18*/ 	.byte	0x04, 0x12
        /*1b1a*/ 	.short	(.L_1157 - .L_1156)
	.align		4
.L_1156:
        /*1b1c*/ 	.word	index@(_ZN10layer_norm22ln_bwd_finalize_kernelINS_22Kernel_traits_finalizeILj1024E6__halfffffjLb1ELj1024ELj4ENS_18Kernel_traits_baseILj1024ES2_ffffjLj1024EEEEELb1ELb1EEEvNS_9BwdParamsE)
        /*1b20*/ 	.word	0x00000000


	//----- nvinfo : EIATTR_MIN_STACK_SIZE
	.align		4
.L_1157:
        /*1b24*/ 	.byte	0x04, 0x12
        /*1b26*/ 	.short	(.L_1159 - .L_1158)
	.align		4
.L_1158:
        /*1b28*/ 	.word	index@(_ZN10layer_norm13ln_bwd_kernelINS_13Kernel_traitsI6__halfffffjLj1024ELj1ELj4ELj1ELj16ENS_18Kernel_traits_baseILj1024ES2_ffffjLj128EEEEELb1ELb1ELb1ELb1EEEvNS_9BwdParamsE)
        /*1b2c*/ 	.word	0x00000038


	//----- nvinfo : EIATTR_MIN_STACK_SIZE
	.align		4
.L_1159:
        /*1b30*/ 	.byte	0x04, 0x12
        /*1b32*/ 	.short	(.L_1161 - .L_1160)
	.align		4
.L_1160:
        /*1b34*/ 	.word	index@(_ZN10layer_norm13ln_bwd_kernelINS_13Kernel_traitsIfffffjLj1024ELj1ELj4ELj1ELj16ENS_18Kernel_traits_baseILj1024EfffffjLj128EEEEELb0ELb0ELb0ELb0EEEvNS_9BwdParamsE)
        /*1b38*/ 	.word	0x00000000


	//----- nvinfo : EIATTR_MIN_STACK_SIZE
	.align		4
.L_1161:
        /*1b3c*/ 	.byte	0x04, 0x12
        /*1b3e*/ 	.short	(.L_1163 - .L_1162)
	.align		4
.L_1162:
        /*1b40*/ 	.word	index@(_ZN10layer_norm13ln_bwd_kernelINS_13Kernel_traitsIfffffjLj1024ELj1ELj4ELj1ELj16ENS_18Kernel_traits_baseILj1024EfffffjLj128EEEEELb0ELb0ELb0ELb1EEEvNS_9BwdParamsE)
        /*1b44*/ 	.word	0x00000048


	//----- nvinfo : EIATTR_MIN_STACK_SIZE
	.align		4
.L_1163:
        /*1b48*/ 	.byte	0x04, 0x12
        /*1b4a*/ 	.short	(.L_1165 - .L_1164)
	.align		4
.L_1164:
        /*1b4c*/ 	.word	index@(_ZN10layer_norm13ln_bwd_kernelINS_13Kernel_traitsIfffffjLj1024ELj1ELj4ELj1ELj16ENS_18Kernel_traits_baseILj1024EfffffjLj128EEEEELb0ELb0ELb1ELb0EEEvNS_9BwdParamsE)
        /*1b50*/ 	.word	0x00000000


	//----- nvinfo : EIATTR_MIN_STACK_SIZE
	.align		4
.L_1165:
        /*1b54*/ 	.byte	0x04, 0x12
        /*1b56*/ 	.short	(.L_1167 - .L_1166)
	.align		4
.L_1166:
        /*1b58*/ 	.word	index@(_ZN10layer_norm13ln_bwd_kernelINS_13Kernel_traitsIfffffjLj1024ELj1ELj4ELj1ELj16ENS_18Kernel_traits_baseILj1024EfffffjLj128EEEEELb0ELb0ELb1ELb1EEEvNS_9BwdParamsE)
        /*1b5c*/ 	.word	0x00000000


	//----- nvinfo : EIATTR_MIN_STACK_SIZE
	.align		4
.L_1167:
        /*1b60*/ 	.byte	0x04, 0x12
        /*1b62*/ 	.short	(.L_1169 - .L_1168)
	.align		4
.L_1168:
        /*1b64*/ 	.word	index@(_ZN10layer_norm13ln_bwd_kernelINS_13Kernel_traitsIfffffjLj1024ELj1ELj4ELj1ELj16ENS_18Kernel_traits_baseILj1024EfffffjLj128EEEEELb0ELb1ELb0ELb0EEEvNS_9BwdParamsE)
        /*1b68*/ 	.word	0x00000070


	//----- nvinfo : EIATTR_MIN_STACK_SIZE
	.align		4
.L_1169:
        /*1b6c*/ 	.byte	0x04, 0x12
        /*1b6e*/ 	.short	(.L_1171 - .L_1170)
	.align		4
.L_1170:
        /*1b70*/ 	.word	index@(_ZN10layer_norm13ln_bwd_kernelINS_13Kernel_traitsIfffffjLj1024ELj1ELj4ELj1ELj16ENS_18Kernel_traits_baseILj1024EfffffjLj128EEEEELb0ELb1ELb0ELb1EEEvNS_9BwdParamsE)
        /*1b74*/ 	.word	0x00000180


	//----- nvinfo : EIATTR_MIN_STACK_SIZE
	.align		4
.L_1171:
        /*1b78*/ 	.byte	0x04, 0x12
        /*1b7a*/ 	.short	(.L_1173 - .L_1172)
	.align		4
.L_1172:
        /*1b7c*/ 	.word	index@(_ZN10layer_norm13ln_bwd_kernelINS_13Kernel_traitsIfffffjLj1024ELj1ELj4ELj1ELj16ENS_18Kernel_traits_baseILj1024EfffffjLj128EEEEELb0ELb1ELb1ELb0EEEvNS_9BwdParamsE)
        /*1b80*/ 	.word	0x000000a0


	//----- nvinfo : EIATTR_MIN_STACK_SIZE
	.align		4
.L_1173:
        /*1b84*/ 	.byte	0x04, 0x12
        /*1b86*/ 	.short	(.L_1175 - .L_1174)
	.align		4
.L_1174:
        /*1b88*/ 	.word	index@(_ZN10layer_norm13ln_bwd_kernelINS_13Kernel_traitsIfffffjLj1024ELj1ELj4ELj1ELj16ENS_18Kernel_traits_baseILj1024EfffffjLj128EEEEELb0ELb1ELb1ELb1EEEvNS_9BwdParamsE)
        /*1b8c*/ 	.word	0x00000088


	//----- nvinfo : EIATTR_MIN_STACK_SIZE
	.align		4
.L_1175:
        /*1b90*/ 	.byte	0x04, 0x12
        /*1b92*/ 	.short	(.L_1177 - .L_1176)
	.align		4
.L_1176:
        /*1b94*/ 	.word	index@(_ZN10layer_norm13ln_bwd_kernelINS_13Kernel_traitsIfffffjLj1024ELj1ELj4ELj1ELj16ENS_18Kernel_traits_baseILj1024EfffffjLj128EEEEELb1ELb0ELb0ELb0EEEvNS_9BwdParamsE)
        /*1b98*/ 	.word	0x00000000


	//----- nvinfo : EIATTR_MIN_STACK_SIZE
	.align		4
.L_1177:
        /*1b9c*/ 	.byte	0x04, 0x12
        /*1b9e*/ 	.short	(.L_1179 - .L_1178)
	.align		4
.L_1178:
        /*1ba0*/ 	.word	index@(_ZN10layer_norm13ln_bwd_kernelINS_13Kernel_traitsIfffffjLj1024ELj1ELj4ELj1ELj16ENS_18Kernel_traits_baseILj1024EfffffjLj128EEEEELb1ELb0ELb0ELb1EEEvNS_9BwdParamsE)
        /*1ba4*/ 	.word	0x00000078


	//----- nvinfo : EIATTR_MIN_STACK_SIZE
	.align		4
.L_1179:
        /*1ba8*/ 	.byte	0x04, 0x12
        /*1baa*/ 	.short	(.L_1181 - .L_1180)
	.align		4
.L_1180:
        /*1bac*/ 	.word	index@(_ZN10layer_norm22ln_bwd_finalize_kernelINS_22Kernel_traits_finalizeILj1024EfffffjLb0ELj1024ELj4ENS_18Kernel_traits_baseILj1024EfffffjLj1024EEEEELb0ELb0EEEvNS_9BwdParamsE)
        /*1bb0*/ 	.word	0x00000000


	//----- nvinfo : EIATTR_MIN_STACK_SIZE
	.align		4
.L_1181:
        /*1bb4*/ 	.byte	0x04, 0x12
        /*1bb6*/ 	.short	(.L_1183 - .L_1182)
	.align		4
.L_1182:
        /*1bb8*/ 	.word	index@(_ZN10layer_norm13ln_bwd_kernelINS_13Kernel_traitsIfffffjLj1024ELj1ELj4ELj1ELj16ENS_18Kernel_traits_baseILj1024EfffffjLj128EEEEELb1ELb0ELb1ELb0EEEvNS_9BwdParamsE)
        /*1bbc*/ 	.word	0x00000000


	//----- nvinfo : EIATTR_MIN_STACK_SIZE
	.align		4
.L_1183:
        /*1bc0*/ 	.byte	0x04, 0x12
        /*1bc2*/ 	.short	(.L_1185 - .L_1184)
	.align		4
.L_1184:
        /*1bc4*/ 	.word	index@(_ZN10layer_norm22ln_bwd_finalize_kernelINS_22Kernel_traits_finalizeILj1024EfffffjLb0ELj1024ELj4ENS_18Kernel_traits_baseILj1024EfffffjLj1024EEEEELb0ELb1EEEvNS_9BwdParamsE)
        /*1bc8*/ 	.word	0x00000000


	//----- nvinfo : EIATTR_MIN_STACK_SIZE
	.align		4
.L_1185:
        /*1bcc*/ 	.byte	0x04, 0x12
        /*1bce*/ 	.short	(.L_1187 - .L_1186)
	.align		4
.L_1186:
        /*1bd0*/ 	.word	index@(_ZN10layer_norm13ln_bwd_kernelINS_13Kernel_traitsIfffffjLj1024ELj1ELj4ELj1ELj16ENS_18Kernel_traits_baseILj1024EfffffjLj128EEEEELb1ELb0ELb1ELb1EEEvNS_9BwdParamsE)
        /*1bd4*/ 	.word	0x00000000


	//----- nvinfo : EIATTR_MIN_STACK_SIZE
	.align		4
.L_1187:
        /*1bd8*/ 	.byte	0x04, 0x12
        /*1bda*/ 	.short	(.L_1189 - .L_1188)
	.align		4
.L_1188:
        /*1bdc*/ 	.word	index@(_ZN10layer_norm13ln_bwd_kernelINS_13Kernel_traitsIfffffjLj1024ELj1ELj4ELj1ELj16ENS_18Kernel_traits_baseILj1024EfffffjLj128EEEEELb1ELb1ELb0ELb0EEEvNS_9BwdParamsE)
        /*1be0*/ 	.word	0x00000098


	//----- nvinfo : EIATTR_MIN_STACK_SIZE
	.align		4
.L_1189:
        /*1be4*/ 	.byte	0x04, 0x12
        /*1be6*/ 	.short	(.L_1191 - .L_1190)
	.align		4
.L_1190:
        /*1be8*/ 	.word	index@(_ZN10layer_norm13ln_bwd_kernelINS_13Kernel_traitsIfffffjLj1024ELj1ELj4ELj1ELj16ENS_18Kernel_traits_baseILj1024EfffffjLj128EEEEELb1ELb1ELb0ELb1EEEvNS_9BwdParamsE)
        /*1bec*/ 	.word	0x000001b0


	//----- nvinfo : EIATTR_MIN_STACK_SIZE
	.align		4
.L_1191:
        /*1bf0*/ 	.byte	0x04, 0x12
        /*1bf2*/ 	.short	(.L_1193 - .L_1192)
	.align		4
.L_1192:
        /*1bf4*/ 	.word	index@(_ZN10layer_norm22ln_bwd_finalize_kernelINS_22Kernel_traits_finalizeILj1024EfffffjLb1ELj1024ELj4ENS_18Kernel_traits_baseILj1024EfffffjLj1024EEEEELb1ELb0EEEvNS_9BwdParamsE)
        /*1bf8*/ 	.word	0x00000000


	//----- nvinfo : EIATTR_MIN_STACK_SIZE
	.align		4
.L_1193:
        /*1bfc*/ 	.byte	0x04, 0x12
        /*1bfe*/ 	.short	(.L_1195 - .L_1194)
	.align		4
.L_1194:
        /*1c00*/ 	.word	index@(_ZN10layer_norm13ln_bwd_kernelINS_13Kernel_traitsIfffffjLj1024ELj1ELj4ELj1ELj16ENS_18Kernel_traits_baseILj1024EfffffjLj128EEEEELb1ELb1ELb1ELb0EEEvNS_9BwdParamsE)
        /*1c04*/ 	.word	0x000000d0


	//----- nvinfo : EIATTR_MIN_STACK_SIZE
	.align		4
.L_1195:
        /*1c08*/ 	.byte	0x04, 0x12
        /*1c0a*/ 	.short	(.L_1197 - .L_1196)
	.align		4
.L_1196:
        /*1c0c*/ 	.word	index@(_ZN10layer_norm22ln_bwd_finalize_kernelINS_22Kernel_traits_finalizeILj1024EfffffjLb1ELj1024ELj4ENS_18Kernel_traits_baseILj1024EfffffjLj1024EEEEELb1ELb1EEEvNS_9BwdParamsE)
        /*1c10*/ 	.word	0x00000000


	//----- nvinfo : EIATTR_MIN_STACK_SIZE
	.align		4
.L_1197:
        /*1c14*/ 	.byte	0x04, 0x12
        /*1c16*/ 	.short	(.L_1199 - .L_1198)
	.align		4
.L_1198:
        /*1c18*/ 	.word	index@(_ZN10layer_norm13ln_bwd_kernelINS_13Kernel_traitsIfffffjLj1024ELj1ELj4ELj1ELj16ENS_18Kernel_traits_baseILj1024EfffffjLj128EEEEELb1ELb1ELb1ELb1EEEvNS_9BwdParamsE)
        /*1c1c*/ 	.word	0x000000c0
.L_1199:


//--------------------- .nv.compat                --------------------------
	.section	.nv.compat,"",@"SHT_CUDA_COMPAT_INFO"
	.align	4
        /*0000*/ 	.byte	0x02, 0x09, 0x01, 0x00, 0x02, 0x02, 0x01, 0x00, 0x02, 0x05, 0x05, 0x00, 0x03, 0x07, 0x01, 0x01
        /*0010*/ 	.byte	0x02, 0x03, 0x00, 0x00, 0x02, 0x06, 0x01, 0x00, 0x04, 0x0b, 0x08, 0x00, 0x09, 0x00, 0x00, 0x00
        /*0020*/ 	.byte	0x00, 0x00, 0x00, 0x00


//--------------------- .nv.info._ZN10layer_norm13ln_bwd_kernelINS_13Kernel_traitsI13__nv_bfloat16S2_S2_S2_fjLj1024ELj1ELj4ELj1ELj16ENS_18Kernel_traits_baseILj1024ES2_S2_S2_S2_fjLj128EEEEELb0ELb0ELb0ELb0EEEvNS_9BwdParamsE --------------------------
	.section	.nv.info._ZN10layer_norm13ln_bwd_kernelINS_13Kernel_traitsI13__nv_bfloat16S2_S2_S2_fjLj1024ELj1ELj4ELj1ELj16ENS_18Kernel_traits_baseILj1024ES2_S2_S2_S2_fjLj128EEEEELb0ELb0ELb0ELb0EEEvNS_9BwdParamsE,"",@"SHT_CUDA_INFO"
	.sectionflags	@""
	.align	4


	//----- nvinfo : EIATTR_CUDA_API_VERSION
	.align		4
        /*0000*/ 	.byte	0x04, 0x37
        /*0002*/ 	.short	(.L_1201 - .L_1200)
.L_1200:
        /*0004*/ 	.word	0x00000082


	//----- nvinfo : EIATTR_KPARAM_INFO
	.align		4
.L_1201:
        /*0008*/ 	.byte	0x04, 0x17
        /*000a*/ 	.short	(.L_1203 - .L_1202)
.L_1202:
        /*000c*/ 	.word	0x00000000
        /*0010*/ 	.short	0x0000
        /*0012*/ 	.short	0x0000
        /*0014*/ 	.byte	0x00, 0xf0, 0xa1, 0x04


	//----- nvinfo : EIATTR_SPARSE_MMA_MASK
	.align		4
.L_1203:
        /*0018*/ 	.byte	0x03, 0x50
        /*001a*/ 	.short	0x0000


	//----- nvinfo : EIATTR_MAXREG_COUNT
	.align		4
        /*001c*/ 	.byte	0x03, 0x1b
        /*001e*/ 	.short	0x00ff


	//----- nvinfo : EIATTR_NUM_BARRIERS
	.align		4
        /*0020*/ 	.byte	0x02, 0x4c
        /*0022*/ 	.byte	0x01
	.zero		1


	//----- nvinfo : EIATTR_MERCURY_ISA_VERSION
	.align		4
        /*0024*/ 	.byte	0x03, 0x5f
        /*0026*/ 	.short	0x0101


	//----- nvinfo : EIATTR_COOP_GROUP_MASK_REGIDS
	.align		4
        /*0028*/ 	.byte	0x04, 0x29
        /*002a*/ 	.short	(.L_1205 - .L_1204)


	//   ....[0]....
.L_1204:
        /*002c*/ 	.word	0xffffffff


	//   ....[1]....
        /*0030*/ 	.word	0xffffffff


	//   ....[2]....
        /*0034*/ 	.word	0xffffffff


	//   ....[3]....
        /*0038*/ 	.word	0xffffffff


	//   ....[4]....
        /*003c*/ 	.word	0xffffffff


	//   ....[5]....
        /*0040*/ 	.word	0xffffffff


	//   ....[6]....
        /*0044*/ 	.word	0xffffffff


	//   ....[7]....
        /*0048*/ 	.word	0xffffffff


	//   ....[8]....
        /*004c*/ 	.word	0xffffffff


	//   ....[9]....
        /*0050*/ 	.word	0xffffffff


	//   ....[10]....
        /*0054*/ 	.word	0x050000cc


	//   ....[11]....
        /*0058*/ 	.word	0x050000cc


	//   ....[12]....
        /*005c*/ 	.word	0x050000cc


	//   ....[13]....
        /*0060*/ 	.word	0x050000cc


	//   ....[14]....
        /*0064*/ 	.word	0x050000cc


	//   ....[15]....
        /*0068*/ 	.word	0x050000cc


	//   ....[16]....
        /*006c*/ 	.word	0x050000cc


	//   ....[17]....
        /*0070*/ 	.word	0x050000cc


	//   ....[18]....
        /*0074*/ 	.word	0x050000cc


	//   ....[19]....
        /*0078*/ 	.word	0x050000cc


	//----- nvinfo : EIATTR_COOP_GROUP_INSTR_OFFSETS
	.align		4
.L_1205:
        /*007c*/ 	.byte	0x04, 0x28
        /*007e*/ 	.short	(.L_1207 - .L_1206)


	//   ....[0]....
.L_1206:
        /*0080*/ 	.word	0x00003bd0


	//   ....[1]....
        /*0084*/ 	.word	0x00003c00


	//   ....[2]....
        /*0088*/ 	.word	0x00003c60


	//   ....[3]....
        /*008c*/ 	.word	0x00003c80


	//   ....[4]....
        /*0090*/ 	.word	0x00003cb0


	//   ....[5]....
        /*0094*/ 	.word	0x00003cc0


	//   ....[6]....
        /*0098*/ 	.word	0x00003cf0


	//   ....[7]....
        /*009c*/ 	.word	0x00003d00


	//   ....[8]....
        /*00a0*/ 	.word	0x00003d40


	//   ....[9]....
        /*00a4*/ 	.word	0x00003d60


	//   ....[10]....
        /*00a8*/ 	.word	0x000081c0


	//   ....[11]....
        /*00ac*/ 	.word	0x00008260


	//   ....[12]....
        /*00b0*/ 	.word	0x00008310


	//   ....[13]....
        /*00b4*/ 	.word	0x00008380


	//   ....[14]....
        /*00b8*/ 	.word	0x000083f0


	//   ....[15]....
        /*00bc*/ 	.word	0x00008450


	//   ....[16]....
        /*00c0*/ 	.word	0x000084c0


	//   ....[17]....
        /*00c4*/ 	.word	0x00008520


	//   ....[18]....
        /*00c8*/ 	.word	0x000085a0


	//   ....[19]....
        /*00cc*/ 	.word	0x000085f0


	//----- nvinfo : EIATTR_VRC_CTA_INIT_COUNT
	.align		4
.L_1207:
        /*00d0*/ 	.byte	0x02, 0x4a
	.zero		1
	.zero		1


	//----- nvinfo : EIATTR_EXIT_INSTR_OFFSETS
	.align		4
        /*00d4*/ 	.byte	0x04, 0x1c
        /*00d6*/ 	.short	(.L_1209 - .L_1208)


	//   ....[0]....
.L_1208:
        /*00d8*/ 	.word	0x00008120


	//   ....[1]....
        /*00dc*/ 	.word	0x00008150


	//----- nvinfo : EIATTR_MAX_THREADS
	.align		4
.L_1209:
        /*00e0*/ 	.byte	0x04, 0x05
        /*00e2*/ 	.short	(.L_1211 - .L_1210)
.L_1210:
        /*00e4*/ 	.word	0x00000080
        /*00e8*/ 	.word	0x00000001
        /*00ec*/ 	.word	0x00000001


	//----- nvinfo : EIATTR_CRS_STACK_SIZE
	.align		4
.L_1211:
        /*00f0*/ 	.byte	0x04, 0x1e
        /*00f2*/ 	.short	(.L_1213 - .L_1212)
.L_1212:
        /*00f4*/ 	.word	0x00000000


	//----- nvinfo : EIATTR_CBANK_PARAM_SIZE
	.align		4
.L_1213:
        /*00f8*/ 	.byte	0x03, 0x19
        /*00fa*/ 	.short	0x0128


	//----- nvinfo : EIATTR_PARAM_CBANK
	.align		4
        /*00fc*/ 	.byte	0x04, 0x0a
        /*00fe*/ 	.short	(.L_1215 - .L_1214)
	.align		4
.L_1214:
        /*0100*/ 	.word	index@(.nv.constant0._ZN10layer_norm13ln_bwd_kernelINS_13Kernel_traitsI13__nv_bfloat16S2_S2_S2_fjLj1024ELj1ELj4ELj1ELj16ENS_18Kernel_traits_baseILj1024ES2_S2_S2_S2_fjLj128EEEEELb0ELb0ELb0ELb0EEEvNS_9BwdParamsE)
        /*0104*/ 	.short	0x0380
        /*0106*/ 	.short	0x0128


	//----- nvinfo : EIATTR_SW_WAR
	.align		4
.L_1215:
        /*0108*/ 	.byte	0x04, 0x36
        /*010a*/ 	.short	(.L_1217 - .L_1216)
.L_1216:
        /*010c*/ 	.word	0x00000008
.L_1217:


//--------------------- .nv.info._ZN10layer_norm13ln_bwd_kernelINS_13Kernel_traitsI13__nv_bfloat16S2_S2_S2_fjLj1024ELj1ELj4ELj1ELj16ENS_18Kernel_traits_baseILj1024ES2_S2_S2_S2_fjLj128EEEEELb0ELb0ELb0ELb1EEEvNS_9BwdParamsE --------------------------
	.section	.nv.info._ZN10layer_norm13ln_bwd_kernelINS_13Kernel_traitsI13__nv_bfloat16S2_S2_S2_fjLj1024ELj1ELj4ELj1ELj16ENS_18Kernel_traits_baseILj1024ES2_S2_S2_S2_fjLj128EEEEELb0ELb0ELb0ELb1EEEvNS_9BwdParamsE,"",@"SHT_CUDA_INFO"
	.sectionflags	@""
	.align	4


	//----- nvinfo : EIATTR_CUDA_API_VERSION
	.align		4
        /*0000*/ 	.byte	0x04, 0x37
        /*0002*/ 	.short	(.L_1219 - .L_1218)
.L_1218:
        /*0004*/ 	.word	0x00000082


	//----- nvinfo : EIATTR_KPARAM_INFO
	.align		4
.L_1219:
        /*0008*/ 	.byte	0x04, 0x17
        /*000a*/ 	.short	(.L_1221 - .L_1220)
.L_1220:
        /*000c*/ 	.word	0x00000000
        /*0010*/ 	.short	0x0000
        /*0012*/ 	.short	0x0000
        /*0014*/ 	.byte	0x00, 0xf0, 0xa1, 0x04


	//----- nvinfo : EIATTR_SPARSE_MMA_MASK
	.align		4
.L_1221:
        /*0018*/ 	.byte	0x03, 0x50
        /*001a*/ 	.short	0x0000


	//----- nvinfo : EIATTR_MAXREG_COUNT
	.align		4
        /*001c*/ 	.byte	0x03, 0x1b
        /*001e*/ 	.short	0x00ff


	//----- nvinfo : EIATTR_NUM_BARRIERS
	.align		4
        /*0020*/ 	.byte	0x02, 0x4c
        /*0022*/ 	.byte	0x01
	.zero		1


	//----- nvinfo : EIATTR_MERCURY_ISA_VERSION
	.align		4
        /*0024*/ 	.byte	0x03, 0x5f
        /*0026*/ 	.short	0x0101


	//----- nvinfo : EIATTR_COOP_GROUP_MASK_REGIDS
	.align		4
        /*0028*/ 	.byte	0x04, 0x29
        /*002a*/ 	.short	(.L_1223 - .L_1222)


	//   ....[0]....
.L_1222:
        /*002c*/ 	.word	0xffffffff


	//   ....[1]....
        /*0030*/ 	.word	0xffffffff


	//   ....[2]....
        /*0034*/ 	.word	0xffffffff


	//   ....[3]....
        /*0038*/ 	.word	0xffffffff


	//   ....[4]....
        /*003c*/ 	.word	0xffffffff


	//   ....[5]....
        /*0040*/ 	.word	0xffffffff


	//   ....[6]....
        /*0044*/ 	.word	0xffffffff


	//   ....[7]....
        /*0048*/ 	.word	0xffffffff


	//   ....[8]....
        /*004c*/ 	.word	0xffffffff


	//   ....[9]....
        /*0050*/ 	.word	0xffffffff


	//   ....[10]....
        /*0054*/ 	.word	0x05000053


	//   ....[11]....
        /*0058*/ 	.word	0x05000053


	//   ....[12]....
        /*005c*/ 	.word	0x05000053


	//   ....[13]....
        /*0060*/ 	.word	0x05000053


	//   ....[14]....
        /*0064*/ 	.word	0x05000053


	//   ....[15]....
        /*0068*/ 	.word	0x05000053


	//   ....[16]....
        /*006c*/ 	.word	0x05000053


	//   ....[17]....
        /*0070*/ 	.word	0x05000053


	//   ....[18]....
        /*0074*/ 	.word	0x05000053


	//   ....[19]....
        /*0078*/ 	.word	0x05000053


	//----- nvinfo : EIATTR_COOP_GROUP_INSTR_OFFSETS
	.align		4
.L_1223:
        /*007c*/ 	.byte	0x04, 0x28
        /*007e*/ 	.short	(.L_1225 - .L_1224)


	//   ....[0]....
.L_1224:
        /*0080*/ 	.word	0x00003780


	//   ....[1]....
        /*0084*/ 	.word	0x000037b0


	//   ....[2]....
        /*0088*/ 	.word	0x000037f0


	//   ....[3]....
        /*008c*/ 	.word	0x00003800


	//   ....[4]....
        /*0090*/ 	.word	0x00003830


	//   ....[5]....
        /*0094*/ 	.word	0x00003840


	//   ....[6]....
        /*0098*/ 	.word	0x00003880


	//   ....[7]....
        /*009c*/ 	.word	0x000038a0


	//   ....[8]....
        /*00a0*/ 	.word	0x000038e0


	//   ....[9]....
        /*00a4*/ 	.word	0x00003910


	//   ....[10]....
        /*00a8*/ 	.word	0x000078e0


	//   ....[11]....
        /*00ac*/ 	.word	0x00007970


	//   ....[12]....
        /*00b0*/ 	.word	0x000079e0


	//   ....[13]....
        /*00b4*/ 	.word	0x00007a30


	//   ....[14]....
        /*00b8*/ 	.word	0x00007aa0


	//   ....[15]....
        /*00bc*/ 	.word	0x00007af0


	//   ....[16]....
        /*00c0*/ 	.word	0x00007b80


	//   ....[17]....
        /*00c4*/ 	.word	0x00007bd0


	//   ....[18]....
        /*00c8*/ 	.word	0x00007c60


	//   ....[19]....
        /*00cc*/ 	.word	0x00007cb0


	//----- nvinfo : EIATTR_VRC_CTA_INIT_COUNT
	.align		4
.L_1225:
        /*00d0*/ 	.byte	0x02, 0x4a
	.zero		1
	.zero		1


	//----- nvinfo : EIATTR_EXIT_INSTR_OFFSETS
	.align		4
        /*00d4*/ 	.byte	0x04, 0x1c
        /*00d6*/ 	.short	(.L_1227 - .L_1226)


	//   ....[0]....
.L_1226:
        /*00d8*/ 	.word	0x00007870


	//----- nvinfo : EIATTR_MAX_THREADS
	.align		4
.L_1227:
        /*00dc*/ 	.byte	0x04, 0x05
        /*00de*/ 	.short	(.L_1229 - .L_1228)
.L_1228:
        /*00e0*/ 	.word	0x00000080
        /*00e4*/ 	.word	0x00000001
        /*00e8*/ 	.word	0x00000001


	//----- nvinfo : EIATTR_CRS_STACK_SIZE
	.align		4
.L_1229:
        /*00ec*/ 	.byte	0x04, 0x1e
        /*00ee*/ 	.short	(.L_1231 - .L_1230)
.L_1230:
        /*00f0*/ 	.word	0x00000000


	//----- nvinfo : EIATTR_CBANK_PARAM_SIZE
	.align		4
.L_1231:
        /*00f4*/ 	.byte	0x03, 0x19
        /*00f6*/ 	.short	0x0128


	//----- nvinfo : EIATTR_PARAM_CBANK
	.align		4
        /*00f8*/ 	.byte	0x04, 0x0a
        /*00fa*/ 	.short	(.L_1233 - .L_1232)
	.align		4
.L_1232:
        /*00fc*/ 	.word	index@(.nv.constant0._ZN10layer_norm13ln_bwd_kernelINS_13Kernel_traitsI13__nv_bfloat16S2_S2_S2_fjLj1024ELj1ELj4ELj1ELj16ENS_18Kernel_traits_baseILj1024ES2_S2_S2_S2_fjLj128EEEEELb0ELb0ELb0ELb1EEEvNS_9BwdParamsE)
        /*0100*/ 	.short	0x0380
        /*0102*/ 	.short	0x0128


	//----- nvinfo : EIATTR_SW_WAR
	.align		4
.L_1233:
        /*0104*/ 	.byte	0x04, 0x36
        /*0106*/ 	.short	(.L_1235 - .L_1234)
.L_1234:
        /*0108*/ 	.word	0x00000008
.L_1235:


//--------------------- .nv.info._ZN10layer_norm13ln_bwd_kernelINS_13Kernel_traitsI13__nv_bfloat16S2_S2_S2_fjLj1024ELj1ELj4ELj1ELj16ENS_18Kernel_traits_baseILj1024ES2_S2_S2_S2_fjLj128EEEEELb0ELb0ELb1ELb0EEEvNS_9BwdParamsE --------------------------
	.section	.nv.info._ZN10layer_norm13ln_bwd_kernelINS_13Kernel_traitsI13__nv_bfloat16S2_S2_S2_fjLj1024ELj1ELj4ELj1ELj16ENS_18Kernel_traits_baseILj1024ES2_S2_S2_S2_fjLj128EEEEELb0ELb0ELb1ELb0EEEvNS_9BwdParamsE,"",@"SHT_CUDA_INFO"
	.sectionflags	@""
	.align	4


	//----- nvinfo : EIATTR_CUDA_API_VERSION
	.align		4
        /*0000*/ 	.byte	0x04, 0x37
        /*0002*/ 	.short	(.L_1237 - .L_1236)
.L_1236:
        /*0004*/ 	.word	0x00000082


	//----- nvinfo : EIATTR_KPARAM_INFO
	.align		4
.L_1237:
        /*0008*/ 	.byte	0x04, 0x17
        /*000a*/ 	.short	(.L_1239 - .L_1238)
.L_1238:
        /*000c*/ 	.word	0x00000000
        /*0010*/ 	.short	0x0000
        /*0012*/ 	.short	0x0000
        /*0014*/ 	.byte	0x00, 0xf0, 0xa1, 0x04


	//----- nvinfo : EIATTR_SPARSE_MMA_MASK
	.align		4
.L_1239:
        /*0018*/ 	.byte	0x03, 0x50
        /*001a*/ 	.short	0x0000


	//----- nvinfo : EIATTR_MAXREG_COUNT
	.align		4
        /*001c*/ 	.byte	0x03, 0x1b
        /*001e*/ 	.short	0x00ff


	//----- nvinfo : EIATTR_NUM_BARRIERS
	.align		4
        /*0020*/ 	.byte	0x02, 0x4c
        /*0022*/ 	.byte	0x01
	.zero		1


	//----- nvinfo : EIATTR_MERCURY_ISA_VERSION
	.align		4
        /*0024*/ 	.byte	0x03, 0x5f
        /*0026*/ 	.short	0x0101


	//----- nvinfo : EIATTR_COOP_GROUP_MASK_REGIDS
	.align		4
        /*0028*/ 	.byte	0x04, 0x29
        /*002a*/ 	.short	(.L_1241 - .L_1240)


	//   ....[0]....
.L_1240:
        /*002c*/ 	.word	0xffffffff


	//   ....[1]....
        /*0030*/ 	.word	0xffffffff


	//   ....[2]....
        /*0034*/ 	.word	0xffffffff


	//   ....[3]....
        /*0038*/ 	.word	0xffffffff


	//   ....[4]....
        /*003c*/ 	.word	0xffffffff


	//   ....[5]....
        /*0040*/ 	.word	0xffffffff


	//   ....[6]....
        /*0044*/ 	.word	0xffffffff


	//   ....[7]....
        /*0048*/ 	.word	0xffffffff


	//   ....[8]....
        /*004c*/ 	.word	0xffffffff


	//   ....[9]....
        /*0050*/ 	.word	0xffffffff


	//   ....[10]....
        /*0054*/ 	.word	0x050000ca


	//   ....[11]....
        /*0058*/ 	.word	0x050000ca


	//   ....[12]....
        /*005c*/ 	.word	0x050000ca


	//   ....[13]....
        /*0060*/ 	.word	0x050000ca


	//   ....[14]....
        /*0064*/ 	.word	0x050000ca


	//   ....[15]....
        /*0068*/ 	.word	0x050000ca


	//   ....[16]....
        /*006c*/ 	.word	0x050000ca


	//   ....[17]....
        /*0070*/ 	.word	0x050000ca


	//   ....[18]....
        /*0074*/ 	.word	0x050000ca


	//   ....[19]....
        /*0078*/ 	.word	0x050000ca


	//----- nvinfo : EIATTR_COOP_GROUP_INSTR_OFFSETS
	.align		4
.L_1241:
        /*007c*/ 	.byte	0x04, 0x28
        /*007e*/ 	.short	(.L_1243 - .L_1242)


	//   ....[0]....
.L_1242:
        /*0080*/ 	.word	0x000025d0


	//   ....[1]....
        /*0084*/ 	.word	0x000025e0


	//   ....[2]....
        /*0088*/ 	.word	0x00002610


	//   ....[3]....
        /*008c*/ 	.word	0x00002620


	//   ....[4]....
        /*0090*/ 	.word	0x00002650


	//   ....[5]....
        /*0094*/ 	.word	0x00002660


	//   ....[6]....
        /*0098*/ 	.word	0x00002690


	//   ....[7]....
        /*009c*/ 	.word	0x000026a0


	//   ....[8]....
        /*00a0*/ 	.word	0x000026d0


	//   ....[9]....
        /*00a4*/ 	.word	0x000026e0


	//   ....[10]....
        /*00a8*/ 	.word	0x000085f0


	//   ....[11]....
        /*00ac*/ 	.word	0x00008680


	//   ....[12]....
        /*00b0*/ 	.word	0x000086f0


	//   ....[13]....
        /*00b4*/ 	.word	0x00008750


	//   ....[14]....
        /*00b8*/ 	.word	0x000087c0


	//   ....[15]....
        /*00bc*/ 	.word	0x00008820


	//   ....[16]....
        /*00c0*/ 	.word	0x00008890


	//   ....[17]....
        /*00c4*/ 	.word	0x000088f0


	//   ....[18]....
        /*00c8*/ 	.word	0x00008960


	//   ....[19]....
        /*00cc*/ 	.word	0x000089c0


	//----- nvinfo : EIATTR_VRC_CTA_INIT_COUNT
	.align		4
.L_1243:
        /*00d0*/ 	.byte	0x02, 0x4a
	.zero		1
	.zero		1


	//----- nvinfo : EIATTR_EXIT_INSTR_OFFSETS
	.align		4
        /*00d4*/ 	.byte	0x04, 0x1c
        /*00d6*/ 	.short	(.L_1245 - .L_1244)


	//   ....[0]....
.L_1244:
        /*00d8*/ 	.word	0x00008550


	//   ....[1]....
        /*00dc*/ 	.word	0x00008580


	//----- nvinfo : EIATTR_MAX_THREADS
	.align		4
.L_1245:
        /*00e0*/ 	.byte	0x04, 0x05
        /*00e2*/ 	.short	(.L_1247 - .L_1246)
.L_1246:
        /*00e4*/ 	.word	0x00000080
        /*00e8*/ 	.word	0x00000001
        /*00ec*/ 	.word	0x00000001


	//----- nvinfo : EIATTR_CRS_STACK_SIZE
	.align		4
.L_1247:
        /*00f0*/ 	.byte	0x04, 0x1e
        /*00f2*/ 	.short	(.L_1249 - .L_1248)
.L_1248:
        /*00f4*/ 	.word	0x00000000


	//----- nvinfo : EIATTR_CBANK_PARAM_SIZE
	.align		4
.L_1249:
        /*00f8*/ 	.byte	0x03, 0x19
        /*00fa*/ 	.short	0x0128


	//----- nvinfo : EIATTR_PARAM_CBANK
	.align		4
        /*00fc*/ 	.byte	0x04, 0x0a
        /*00fe*/ 	.short	(.L_1251 - .L_1250)
	.align		4
.L_1250:
        /*0100*/ 	.word	index@(.nv.constant0._ZN10layer_norm13ln_bwd_kernelINS_13Kernel_traitsI13__nv_bfloat16S2_S2_S2_fjLj1024ELj1ELj4ELj1ELj16ENS_18Kernel_traits_baseILj1024ES2_S2_S2_S2_fjLj128EEEEELb0ELb0ELb1ELb0EEEvNS_9BwdParamsE)
        /*0104*/ 	.short	0x0380
        /*0106*/ 	.short	0x0128


	//----- nvinfo : EIATTR_SW_WAR
	.align		4
.L_1251:
        /*0108*/ 	.byte	0x04, 0x36
        /*010a*/ 	.short	(.L_1253 - .L_1252)
.L_1252:
        /*010c*/ 	.word	0x00000008
.L_1253:


//--------------------- .nv.info._ZN10layer_norm13ln_bwd_kernelINS_13Kernel_traitsI13__nv_bfloat16S2_S2_S2_fjLj1024ELj1ELj4ELj1ELj16ENS_18Kernel_traits_baseILj1024ES2_S2_S2_S2_fjLj128EEEEELb0ELb0ELb1ELb1EEEvNS_9BwdParamsE --------------------------
	.section	.nv.info._ZN10layer_norm13ln_bwd_kernelINS_13Kernel_traitsI13__nv_bfloat16S2_S2_S2_fjLj1024ELj1ELj4ELj1ELj16ENS_18Kernel_traits_baseILj1024ES2_S2_S2_S2_fjLj128EEEEELb0ELb0ELb1ELb1EEEvNS_9BwdParamsE,"",@"SHT_CUDA_INFO"
	.sectionflags	@""
	.align	4


	//----- nvinfo : EIATTR_CUDA_API_VERSION
	.align		4
        /*0000*/ 	.byte	0x04, 0x37
        /*0002*/ 	.short	(.L_1255 - .L_1254)
.L_1254:
        /*0004*/ 	.word	0x00000082


	//----- nvinfo : EIATTR_KPARAM_INFO
	.align		4
.L_1255:
        /*0008*/ 	.byte	0x04, 0x17
        /*000a*/ 	.short	(.L_1257 - .L_1256)
.L_1256:
        /*000c*/ 	.word	0x00000000
        /*0010*/ 	.short	0x0000
        /*0012*/ 	.short	0x0000
        /*0014*/ 	.byte	0x00, 0xf0, 0xa1, 0x04


	//----- nvinfo : EIATTR_SPARSE_MMA_MASK
	.align		4
.L_1257:
        /*0018*/ 	.byte	0x03, 0x50
        /*001a*/ 	.short	0x0000


	//----- nvinfo : EIATTR_MAXREG_COUNT
	.align		4
        /*001c*/ 	.byte	0x03, 0x1b
        /*001e*/ 	.short	0x00ff


	//----- nvinfo : EIATTR_NUM_BARRIERS
	.align		4
        /*0020*/ 	.byte	0x02, 0x4c
        /*0022*/ 	.byte	0x01
	.zero		1


	//----- nvinfo : EIATTR_MERCURY_ISA_VERSION
	.align		4
        /*0024*/ 	.byte	0x03, 0x5f
        /*0026*/ 	.short	0x0101


	//----- nvinfo : EIATTR_COOP_GROUP_MASK_REGIDS
	.align		4
        /*0028*/ 	.byte	0x04, 0x29
        /*002a*/ 	.short	(.L_1259 - .L_1258)


	//   ....[0]....
.L_1258:
        /*002c*/ 	.word	0xffffffff


	//   ....[1]....
        /*0030*/ 	.word	0xffffffff


	//   ....[2]....
        /*0034*/ 	.word	0xffffffff


	//   ....[3]....
        /*0038*/ 	.word	0xffffffff


	//   ....[4]....
        /*003c*/ 	.word	0xffffffff


	//   ....[5]....
        /*0040*/ 	.word	0xffffffff


	//   ....[6]....
        /*0044*/ 	.word	0xffffffff


	//   ....[7]....
        /*0048*/ 	.word	0xffffffff


	//   ....[8]....
        /*004c*/ 	.word	0xffffffff


	//   ....[9]....
        /*0050*/ 	.word	0xffffffff


	//   ....[10]....
        /*0054*/ 	.word	0x050000c9


	//   ....[11]....
        /*0058*/ 	.word	0x050000c9


	//   ....[12]....
        /*005c*/ 	.word	0x050000c9


	//   ....[13]....
        /*0060*/ 	.word	0x050000c9


	//   ....[14]....
        /*0064*/ 	.word	0x050000c9


	//   ....[15]....
        /*0068*/ 	.word	0x050000c9


	//   ....[16]....
        /*006c*/ 	.word	0x050000c9


	//   ....[17]....
        /*0070*/ 	.word	0x050000c9


	//   ....[18]....
        /*0074*/ 	.word	0x050000c9


	//   ....[19]....
        /*0078*/ 	.word	0x050000c9


	//----- nvinfo : EIATTR_COOP_GROUP_INSTR_OFFSETS
	.align		4
.L_1259:
        /*007c*/ 	.byte	0x04, 0x28
        /*007e*/ 	.short	(.L_1261 - .L_1260)


	//   ....[0]....
.L_1260:
        /*0080*/ 	.word	0x00002080


	//   ....[1]....
        /*0084*/ 	.word	0x00002090


	//   ....[2]....
        /*0088*/ 	.word	0x000020c0


	//   ....[3]....
        /*008c*/ 	.word	0x000020d0


	//   ....[4]....
        /*0090*/ 	.word	0x00002110


	//   ....[5]....
        /*0094*/ 	.word	0x00002130


	//   ....[6]....
        /*0098*/ 	.word	0x00002160


	//   ....[7]....
        /*009c*/ 	.word	0x00002170


	//   ....[8]....
        /*00a0*/ 	.word	0x000021a0


	//   ....[9]....
        /*00a4*/ 	.word	0x000021b0


	//   ....[10]....
        /*00a8*/ 	.word	0x000079e0


	//   ....[11]....
        /*00ac*/ 	.word	0x00007a70


	//   ....[12]....
        /*00b0*/ 	.word	0x00007ae0


	//   ....[13]....
        /*00b4*/ 	.word	0x00007b40


	//   ....[14]....
        /*00b8*/ 	.word	0x00007bc0


	//   ....[15]....
        /*00bc*/ 	.word	0x00007c30


	//   ....[16]....
        /*00c0*/ 	.word	0x00007ca0


	//   ....[17]....
        /*00c4*/ 	.word	0x00007d00


	//   ....[18]....
        /*00c8*/ 	.word	0x00007d70


	//   ....[19]....
        /*00cc*/ 	.word	0x00007dd0


	//----- nvinfo : EIATTR_VRC_CTA_INIT_COUNT
	.align		4
.L_1261:
        /*00d0*/ 	.byte	0x02, 0x4a
	.zero		1
	.zero		1


	//----- nvinfo : EIATTR_EXIT_INSTR_OFFSETS
	.align		4
        /*00d4*/ 	.byte	0x04, 0x1c
        /*00d6*/ 	.short	(.L_1263 - .L_1262)


	//   ....[0]....
.L_1262:
        /*00d8*/ 	.word	0x00007970


	//----- nvinfo : EIATTR_MAX_THREADS
	.align		4
.L_1263:
        /*00dc*/ 	.byte	0x04, 0x05
        /*00de*/ 	.short	(.L_1265 - .L_1264)
.L_1264:
        /*00e0*/ 	.word	0x00000080
        /*00e4*/ 	.word	0x00000001
        /*00e8*/ 	.word	0x00000001


	//----- nvinfo : EIATTR_CRS_STACK_SIZE
	.align		4
.L_1265:
        /*00ec*/ 	.byte	0x04, 0x1e
        /*00ee*/ 	.short	(.L_1267 - .L_1266)
.L_1266:
        /*00f0*/ 	.word	0x00000000


	//----- nvinfo : EIATTR_CBANK_PARAM_SIZE
	.align		4
.L_1267:
        /*00f4*/ 	.byte	0x03, 0x19
        /*00f6*/ 	.short	0x0128


	//----- nvinfo : EIATTR_PARAM_CBANK
	.align		4
        /*00f8*/ 	.byte	0x04, 0x0a
        /*00fa*/ 	.short	(.L_1269 - .L_1268)
	.align		4
.L_1268:
        /*00fc*/ 	.word	index@(.nv.constant0._ZN10layer_norm13ln_bwd_kernelINS_13Kernel_traitsI13__nv_bfloat16S2_S2_S2_fjLj1024ELj1ELj4ELj1ELj16ENS_18Kernel_traits_baseILj1024ES2_S2_S2_S2_fjLj128EEEEELb0ELb0ELb1ELb1EEEvNS_9BwdParamsE)
        /*0100*/ 	.short	0x0380
        /*0102*/ 	.short	0x0128


	//----- nvinfo : EIATTR_SW_WAR
	.align		4
.L_1269:
        /*0104*/ 	.byte	0x04, 0x36
        /*0106*/ 	.short	(.L_1271 - .L_1270)
.L_1270:
        /*0108*/ 	.word	0x00000008
.L_1271:


//--------------------- .nv.info._ZN10layer_norm13ln_bwd_kernelINS_13Kernel_traitsI13__nv_bfloat16S2_S2_S2_fjLj1024ELj1ELj4ELj1ELj16ENS_18Kernel_traits_baseILj1024ES2_S2_S2_S2_fjLj128EEEEELb0ELb1ELb0ELb0EEEvNS_9BwdParamsE --------------------------
	.section	.nv.info._ZN10layer_norm13ln_bwd_kernelINS_13Kernel_traitsI13__nv_bfloat16S2_S2_S2_fjLj1024ELj1ELj4ELj1ELj16ENS_18Kernel_traits_baseILj1024ES2_S2_S2_S2_fjLj128EEEEELb0ELb1ELb0ELb0EEEvNS_9BwdParamsE,"",@"SHT_CUDA_INFO"
	.sectionflags	@""
	.align	4


	//----- nvinfo : EIATTR_CUDA_API_VERSION
	.align		4
        /*0000*/ 	.byte	0x04, 0x37
        /*0002*/ 	.short	(.L_1273 - .L_1272)
.L_1272:
        /*0004*/ 	.word	0x00000082


	//----- nvinfo : EIATTR_KPARAM_INFO
	.align		4
.L_1273:
        /*0008*/ 	.byte	0x04, 0x17
        /*000a*/ 	.short	(.L_1275 - .L_1274)
.L_1274:
        /*000c*/ 	.word	0x00000000
        /*0010*/ 	.short	0x0000
        /*0012*/ 	.short	0x0000
        /*0014*/ 	.byte	0x00, 0xf0, 0xa1, 0x04


	//----- nvinfo : EIATTR_SPARSE_MMA_MASK
	.align		4
.L_1275:
        /*0018*/ 	.byte	0x03, 0x50
        /*001a*/ 	.short	0x0000


	//----- nvinfo : EIATTR_MAXREG_COUNT
	.align		4
        /*001c*/ 	.byte	0x03, 0x1b
        /*001e*/ 	.short	0x00ff


	//----- nvinfo : EIATTR_NUM_BARRIERS
	.align		4
        /*0020*/ 	.byte	0x02, 0x4c
        /*0022*/ 	.byte	0x01
	.zero		1


	//----- nvinfo : EIATTR_MERCURY_ISA_VERSION
	.align		4
        /*0024*/ 	.byte	0x03, 0x5f
        /*0026*/ 	.short	0x0101


	//----- nvinfo : EIATTR_COOP_GROUP_MASK_REGIDS
	.align		4
        /*0028*/ 	.byte	0x04, 0x29
        /*002a*/ 	.short	(.L_1277 - .L_1276)


	//   ....[0]....
.L_1276:
        /*002c*/ 	.word	0xffffffff


	//   ....[1]....
        /*0030*/ 	.word	0xffffffff


	//   ....[2]....
        /*0034*/ 	.word	0xffffffff


	//   ....[3]....
        /*0038*/ 	.word	0xffffffff


	//   ....[4]....
        /*003c*/ 	.word	0xffffffff


	//   ....[5]....
        /*0040*/ 	.word	0xffffffff


	//   ....[6]....
        /*0044*/ 	.word	0xffffffff


	//   ....[7]....
        /*0048*/ 	.word	0xffffffff


	//   ....[8]....
        /*004c*/ 	.word	0xffffffff


	//   ....[9]....
        /*0050*/ 	.word	0xffffffff


	//   ....[10]....
        /*0054*/ 	.word	0x050000f4


	//   ....[11]....
        /*0058*/ 	.word	0x050000f4


	//   ....[12]....
        /*005c*/ 	.word	0x050000f4


	//   ....[13]....
        /*0060*/ 	.word	0x050000f4


	//   ....[14]....
        /*0064*/ 	.word	0x050000f4


	//   ....[15]....
        /*0068*/ 	.word	0x050000f4


	//   ....[16]....
        /*006c*/ 	.word	0x050000f4


	//   ....[17]....
        /*0070*/ 	.word	0x050000f4


	//   ....[18]....
        /*0074*/ 	.word	0x050000f4


	//   ....[19]....
        /*0078*/ 	.word	0x050000f4


	//----- nvinfo : EIATTR_COOP_GROUP_INSTR_OFFSETS
	.align		4
.L_1277:
        /*007c*/ 	.byte	0x04, 0x28
        /*007e*/ 	.short	(.L_1279 - .L_1278)


	//   ....[0]....
.L_1278:
        /*0080*/ 	.word	0x000040a0


	//   ....[1]....
        /*0084*/ 	.word	0x000040b0


	//   ....[2]....
        /*0088*/ 	.word	0x000040e0


	//   ....[3]....
        /*008c*/ 	.word	0x000040f0


	//   ....[4]....
        /*0090*/ 	.word	0x00004120


	//   ....[5]....
        /*0094*/ 	.word	0x00004130


	//   ....[6]....
        /*0098*/ 	.word	0x00004160


	//   ....[7]....
        /*009c*/ 	.word	0x00004170


	//   ....[8]....
        /*00a0*/ 	.word	0x000041a0


	//   ....[9]....
        /*00a4*/ 	.word	0x000041b0


	//   ....[10]....
        /*00a8*/ 	.word	0x0000b450


	//   ....[11]....
        /*00ac*/ 	.word	0x0000b4e0


	//   ....[12]....
        /*00b0*/ 	.word	0x0000b550


	//   ....[13]....
        /*00b4*/ 	.word	0x0000b5b0


	//   ....[14]....
        /*00b8*/ 	.word	0x0000b620


	//   ....[15]....
        /*00bc*/ 	.word	0x0000b680


	//   ....[16]....
        /*00c0*/ 	.word	0x0000b6f0


	//   ....[17]....
        /*00c4*/ 	.word	0x0000b750


	//   ....[18]....
        /*00c8*/ 	.word	0x0000b7c0


	//   ....[19]....
        /*00cc*/ 	.word	0x0000b820


	//----- nvinfo : EIATTR_VRC_CTA_INIT_COUNT
	.align		4
.L_1279:
        /*00d0*/ 	.byte	0x02, 0x4a
	.zero		1
	.zero		1


	//----- nvinfo : EIATTR_EXIT_INSTR_OFFSETS
	.align		4
        /*00d4*/ 	.byte	0x04, 0x1c
        /*00d6*/ 	.short	(.L_1281 - .L_1280)


	//   ....[0]....
.L_1280:
        /*00d8*/ 	.word	0x0000b360


	//   ....[1]....
        /*00dc*/ 	.word	0x0000b3e0


	//----- nvinfo : EIATTR_MAX_THREADS
	.align		4
.L_1281:
        /*00e0*/ 	.byte	0x04, 0x05
        /*00e2*/ 	.short	(.L_1283 - .L_1282)
.L_1282:
        /*00e4*/ 	.word	0x00000080
        /*00e8*/ 	.word	0x00000001
        /*00ec*/ 	.word	0x00000001


	//----- nvinfo : EIATTR_CRS_STACK_SIZE
	.align		4
.L_1283:
        /*00f0*/ 	.byte	0x04, 0x1e
        /*00f2*/ 	.short	(.L_1285 - .L_1284)
.L_1284:
        /*00f4*/ 	.word	0x00000000


	//----- nvinfo : EIATTR_CBANK_PARAM_SIZE
	.align		4
.L_1285:
        /*00f8*/ 	.byte	0x03, 0x19
        /*00fa*/ 	.short	0x0128


	//----- nvinfo : EIATTR_PARAM_CBANK
	.align		4
        /*00fc*/ 	.byte	0x04, 0x0a
        /*00fe*/ 	.short	(.L_1287 - .L_1286)
	.align		4
.L_1286:
        /*0100*/ 	.word	index@(.nv.constant0._ZN10layer_norm13ln_bwd_kernelINS_13Kernel_traitsI13__nv_bfloat16S2_S2_S2_fjLj1024ELj1ELj4ELj1ELj16ENS_18Kernel_traits_baseILj1024ES2_S2_S2_S2_fjLj128EEEEELb0ELb1ELb0ELb0EEEvNS_9BwdParamsE)
        /*0104*/ 	.short	0x0380
        /*0106*/ 	.short	0x0128


	//----- nvinfo : EIATTR_SW_WAR
	.align		4
.L_1287:
        /*0108*/ 	.byte	0x04, 0x36
        /*010a*/ 	.short	(.L_1289 - .L_1288)
.L_1288:
        /*010c*/ 	.word	0x00000008
.L_1289:


//--------------------- .nv.info._ZN10layer_norm13ln_bwd_kernelINS_13Kernel_traitsI13__nv_bfloat16S2_S2_S2_fjLj1024ELj1ELj4ELj1ELj16ENS_18Kernel_traits_baseILj1024ES2_S2_S2_S2_fjLj128EEEEELb0ELb1ELb0ELb1EEEvNS_9BwdParamsE --------------------------
	.section	.nv.info._ZN10layer_norm13ln_bwd_kernelINS_13Kernel_traitsI13__nv_bfloat16S2_S2_S2_fjLj1024ELj1ELj4ELj1ELj16ENS_18Kernel_traits_baseILj1024ES2_S2_S2_S2_fjLj128EEEEELb0ELb1ELb0ELb1EEEvNS_9BwdParamsE,"",@"SHT_CUDA_INFO"
	.sectionflags	@""
	.align	4


	//----- nvinfo : EIATTR_CUDA_API_VERSION
	.align		4
        /*0000*/ 	.byte	0x04, 0x37
        /*0002*/ 	.short	(.L_1291 - .L_1290)
.L_1290:
        /*0004*/ 	.word	0x00000082


	//----- nvinfo : EIATTR_KPARAM_INFO
	.align		4
.L_1291:
        /*0008*/ 	.byte	0x04, 0x17
        /*000a*/ 	.short	(.L_1293 - .L_1292)
.L_1292:
        /*000c*/ 	.word	0x00000000
        /*0010*/ 	.short	0x0000
        /*0012*/ 	.short	0x0000
        /*0014*/ 	.byte	0x00, 0xf0, 0xa1, 0x04


	//----- nvinfo : EIATTR_SPARSE_MMA_MASK
	.align		4
.L_1293:
        /*0018*/ 	.byte	0x03, 0x50
        /*001a*/ 	.short	0x0000


	//----- nvinfo : EIATTR_MAXREG_COUNT
	.align		4
        /*001c*/ 	.byte	0x03, 0x1b
        /*001e*/ 	.short	0x00ff


	//----- nvinfo : EIATTR_NUM_BARRIERS
	.align		4
        /*0020*/ 	.byte	0x02, 0x4c
        /*0022*/ 	.byte	0x01
	.zero		1


	//----- nvinfo : EIATTR_ANNOTATIONS
	.align		4
        /*0024*/ 	.byte	0x04, 0x55
        /*0026*/ 	.short	(.L_1295 - .L_1294)


	//   ....[0]....
.L_1294:
        /*0028*/ 	.word	0x00000001
        /*002c*/ 	.byte	0xc0, 0x04, 0x00, 0x00, 0x01, 0x00, 0x00, 0x00, 0xd0, 0x04, 0x00, 0x00, 0x01, 0x00, 0x00, 0x00
        /* <DEDUP_REMOVED lines=49> */
        /*034c*/ 	.byte	0x10, 0xb4, 0x00, 0x00


	//----- nvinfo : EIATTR_MERCURY_ISA_VERSION
	.align		4
.L_1295:
        /*0350*/ 	.byte	0x03, 0x5f
        /*0352*/ 	.short	0x0101


	//----- nvinfo : EIATTR_COOP_GROUP_MASK_REGIDS
	.align		4
        /*0354*/ 	.byte	0x04, 0x29
        /*0356*/ 	.short	(.L_1297 - .L_1296)


	//   ....[0]....
.L_1296:
        /*0358*/ 	.word	0xffffffff


	//   ....[1]....
        /*035c*/ 	.word	0xffffffff


	//   ....[2]....
        /*0360*/ 	.word	0xffffffff


	//   ....[3]....
        /*0364*/ 	.word	0xffffffff


	//   ....[4]....
        /*0368*/ 	.word	0xffffffff


	//   ....[5]....
        /*036c*/ 	.word	0xffffffff


	//   ....[6]....
        /*0370*/ 	.word	0xffffffff


	//   ....[7]....
        /*0374*/ 	.word	0xffffffff


	//   ....[8]....
        /*0378*/ 	.word	0xffffffff


	//   ....[9]....
        /*037c*/ 	.word	0xffffffff


	//   ....[10]....
        /*0380*/ 	.word	0x05000065


	//   ....[11]....
        /*0384*/ 	.word	0x05000065


	//   ....[12]....
        /*0388*/ 	.word	0x05000065


	//   ....[13]....
        /*038c*/ 	.word	0x05000065


	//   ....[14]....
        /*0390*/ 	.word	0x05000065


	//   ....[15]....
        /*0394*/ 	.word	0x05000065


	//   ....[16]....
        /*0398*/ 	.word	0x05000065


	//   ....[17]....
        /*039c*/ 	.word	0x05000065


	//   ....[18]....
        /*03a0*/ 	.word	0x05000065


	//   ....[19]....
        /*03a4*/ 	.word	0x05000065


	//----- nvinfo : EIATTR_COOP_GROUP_INSTR_OFFSETS
	.align		4
.L_1297:
        /*03a8*/ 	.byte	0x04, 0x28
        /*03aa*/ 	.short	(.L_1299 - .L_1298)


	//   ....[0]....
.L_1298:
        /*03ac*/ 	.word	0x00003d30


	//   ....[1]....
        /*03b0*/ 	.word	0x00003d40


	//   ....[2]....
        /*03b4*/ 	.word	0x00003d80


	//   ....[3]....
        /*03b8*/ 	.word	0x00003d90


	//   ....[4]....
        /*03bc*/ 	.word	0x00003dc0


	//   ....[5]....
        /*03c0*/ 	.word	0x00003dd0


	//   ....[6]....
        /*03c4*/ 	.word	0x00003e00


	//   ....[7]....
        /*03c8*/ 	.word	0x00003e10


	//   ....[8]....
        /*03cc*/ 	.word	0x00003e40


	//   ....[9]....
        /*03d0*/ 	.word	0x00003e50


	//   ....[10]....
        /*03d4*/ 	.word	0x0000b3b0


	//   ....[11]....
        /*03d8*/ 	.word	0x0000b450


	//   ....[12]....
        /*03dc*/ 	.word	0x0000b4c0


	//   ....[13]....
        /*03e0*/ 	.word	0x0000b530


	//   ....[14]....
        /*03e4*/ 	.word	0x0000b5a0


	//   ....[15]....
        /*03e8*/ 	.word	0x0000b610


	//   ....[16]....
        /*03ec*/ 	.word	0x0000b680


	//   ....[17]....
        /*03f0*/ 	.word	0x0000b6f0


	//   ....[18]....
        /*03f4*/ 	.word	0x0000b760


	//   ....[19]....
        /*03f8*/ 	.word	0x0000b7c0


	//----- nvinfo : EIATTR_VRC_CTA_INIT_COUNT
	.align		4
.L_1299:
        /*03fc*/ 	.byte	0x02, 0x4a
	.zero		1
	.zero		1


	//----- nvinfo : EIATTR_EXIT_INSTR_OFFSETS
	.align		4
        /*0400*/ 	.byte	0x04, 0x1c
        /*0402*/ 	.short	(.L_1301 - .L_1300)


	//   ....[0]....
.L_1300:
        /*0404*/ 	.word	0x0000b340


	//----- nvinfo : EIATTR_MAX_THREADS
	.align		4
.L_1301:
        /*0408*/ 	.byte	0x04, 0x05
        /*040a*/ 	.short	(.L_1303 - .L_1302)
.L_1302:
        /*040c*/ 	.word	0x00000080
        /*0410*/ 	.word	0x00000001
        /*0414*/ 	.word	0x00000001


	//----- nvinfo : EIATTR_CRS_STACK_SIZE
	.align		4
.L_1303:
        /*0418*/ 	.byte	0x04, 0x1e
        /*041a*/ 	.short	(.L_1305 - .L_1304)
.L_1304:
        /*041c*/ 	.word	0x00000000


	//----- nvinfo : EIATTR_CBANK_PARAM_SIZE
	.align		4
.L_1305:
        /*0420*/ 	.byte	0x03, 0x19
        /*0422*/ 	.short	0x0128


	//----- nvinfo : EIATTR_PARAM_CBANK
	.align		4
        /*0424*/ 	.byte	0x04, 0x0a
        /*0426*/ 	.short	(.L_1307 - .L_1306)
	.align		4
.L_1306:
        /*0428*/ 	.word	index@(.nv.constant0._ZN10layer_norm13ln_bwd_kernelINS_13Kernel_traitsI13__nv_bfloat16S2_S2_S2_fjLj1024ELj1ELj4ELj1ELj16ENS_18Kernel_traits_baseILj1024ES2_S2_S2_S2_fjLj128EEEEELb0ELb1ELb0ELb1EEEvNS_9BwdParamsE)
        /*042c*/ 	.short	0x0380
        /*042e*/ 	.short	0x0128


	//----- nvinfo : EIATTR_SW_WAR
	.align		4
.L_1307:
        /*0430*/ 	.byte	0x04, 0x36
        /*0432*/ 	.short	(.L_1309 - .L_1308)
.L_1308:
        /*0434*/ 	.word	0x00000008
.L_1309:


//--------------------- .nv.info._ZN10layer_norm13ln_bwd_kernelINS_13Kernel_traitsI13__nv_bfloat16S2_S2_S2_fjLj1024ELj1ELj4ELj1ELj16ENS_18Kernel_traits_baseILj1024ES2_S2_S2_S2_fjLj128EEEEELb0ELb1ELb1ELb0EEEvNS_9BwdParamsE --------------------------
	.section	.nv.info._ZN10layer_norm13ln_bwd_kernelINS_13Kernel_traitsI13__nv_bfloat16S2_S2_S2_fjLj1024ELj1ELj4ELj1ELj16ENS_18Kernel_traits_baseILj1024ES2_S2_S2_S2_fjLj128EEEEELb0ELb1ELb1ELb0EEEvNS_9BwdParamsE,"",@"SHT_CUDA_INFO"
	.sectionflags	@""
	.align	4


	//----- nvinfo : EIATTR_CUDA_API_VERSION
	.align		4
        /*0000*/ 	.byte	0x04, 0x37
        /*0002*/ 	.short	(.L_1311 - .L_1310)
.L_1310:
        /*0004*/ 	.word	0x00000082


	//----- nvinfo : EIATTR_KPARAM_INFO
	.align		4
.L_1311:
        /*0008*/ 	.byte	0x04, 0x17
        /*000a*/ 	.short	(.L_1313 - .L_1312)
.L_1312:
        /*000c*/ 	.word	0x00000000
        /*0010*/ 	.short	0x0000
        /*0012*/ 	.short	0x0000
        /*0014*/ 	.byte	0x00, 0xf0, 0xa1, 0x04


	//----- nvinfo : EIATTR_SPARSE_MMA_MASK
	.align		4
.L_1313:
        /*0018*/ 	.byte	0x03, 0x50
        /*001a*/ 	.short	0x0000


	//----- nvinfo : EIATTR_MAXREG_COUNT
	.align		4
        /*001c*/ 	.byte	0x03, 0x1b
        /*001e*/ 	.short	0x00ff


	//----- nvinfo : EIATTR_NUM_BARRIERS
	.align		4
        /*0020*/ 	.byte	0x02, 0x4c
        /*0022*/ 	.byte	0x01
	.zero		1


	//----- nvinfo : EIATTR_ANNOTATIONS
	.align		4
        /*0024*/ 	.byte	0x04, 0x55
        /*0026*/ 	.short	(.L_1315 - .L_1314)


	//   ....[0]....
.L_1314:
        /* <DEDUP_REMOVED lines=15> */
        /*010c*/ 	.byte	0xe0, 0x43, 0x00, 0x00, 0x01, 0x00, 0x00, 0x00, 0xf0, 0x43, 0x00, 0x00


	//----- nvinfo : EIATTR_MERCURY_ISA_VERSION
	.align		4
.L_1315:
        /*0118*/ 	.byte	0x03, 0x5f
        /*011a*/ 	.short	0x0101


	//----- nvinfo : EIATTR_COOP_GROUP_MASK_REGIDS
	.align		4
        /*011c*/ 	.byte	0x04, 0x29
        /*011e*/ 	.short	(.L_1317 - .L_1316)


	//   ....[0]....
.L_1316:
        /*0120*/ 	.word	0xffffffff


	//   ....[1]....
        /*0124*/ 	.word	0xffffffff


	//   ....[2]....
        /*0128*/ 	.word	0xffffffff


	//   ....[3]....
        /*012c*/ 	.word	0xffffffff


	//   ....[4]....
        /*0130*/ 	.word	0xffffffff


	//   ....[5]....
        /*0134*/ 	.word	0xffffffff


	//   ....[6]....
        /*0138*/ 	.word	0xffffffff


	//   ....[7]....
        /*013c*/ 	.word	0xffffffff


	//   ....[8]....
        /*0140*/ 	.word	0xffffffff


	//   ....[9]....
        /*0144*/ 	.word	0xffffffff


	//   ....[10]....
        /*0148*/ 	.word	0x05000012


	//   ....[11]....
        /*014c*/ 	.word	0x05000012


	//   ....[12]....
        /*0150*/ 	.word	0x05000012


	//   ....[13]....
        /*0154*/ 	.word	0x05000012


	//   ....[14]....
        /*0158*/ 	.word	0x05000012


	//   ....[15]....
        /*015c*/ 	.word	0x05000012


	//   ....[16]....
        /*0160*/ 	.word	0x05000012


	//   ....[17]....
        /*0164*/ 	.word	0x05000012


	//   ....[18]....
        /*0168*/ 	.word	0x05000012


	//   ....[19]....
        /*016c*/ 	.word	0x05000012


	//----- nvinfo : EIATTR_COOP_GROUP_INSTR_OFFSETS
	.align		4
.L_1317:
        /*0170*/ 	.byte	0x04, 0x28
        /*0172*/ 	.short	(.L_1319 - .L_1318)


	//   ....[0]....
.L_1318:
        /*0174*/ 	.word	0x00002a90


	//   ....[1]....
        /*0178*/ 	.word	0x00002ab0


	//   ....[2]....
        /*017c*/ 	.word	0x00002ad0


	//   ....[3]....
        /*0180*/ 	.word	0x00002af0


	//   ....[4]....
        /*0184*/ 	.word	0x00002b10


	//   ....[5]....
        /*0188*/ 	.word	0x00002b30


	//   ....[6]....
        /*018c*/ 	.word	0x00002b50


	//   ....[7]....
        /*0190*/ 	.word	0x00002b70


	//   ....[8]....
        /*0194*/ 	.word	0x00002b80


	//   ....[9]....
        /*0198*/ 	.word	0x00002ba0


	//   ....[10]....
        /*019c*/ 	.word	0x0000bdd0


	//   ....[11]....
        /*01a0*/ 	.word	0x0000be60


	//   ....[12]....
        /*01a4*/ 	.word	0x0000bec0


	//   ....[13]....
        /*01a8*/ 	.word	0x0000bf10


	//   ....[14]....
        /*01ac*/ 	.word	0x0000bf70


	//   ....[15]....
        /*01b0*/ 	.word	0x0000bfc0


	//   ....[16]....
        /*01b4*/ 	.word	0x0000c020


	//   ....[17]....
        /*01b8*/ 	.word	0x0000c070


	//   ....[18]....
        /*01bc*/ 	.word	0x0000c0d0


	//   ....[19]....
        /*01c0*/ 	.word	0x0000c120


	//----- nvinfo : EIATTR_VRC_CTA_INIT_COUNT
	.align		4
.L_1319:
        /*01c4*/ 	.byte	0x02, 0x4a
	.zero		1
	.zero		1


	//----- nvinfo : EIATTR_EXIT_INSTR_OFFSETS
	.align		4
        /*01c8*/ 	.byte	0x04, 0x1c
        /*01ca*/ 	.short	(.L_1321 - .L_1320)


	//   ....[0]....
.L_1320:
        /*01cc*/ 	.word	0x0000bce0


	//   ....[1]....
        /*01d0*/ 	.word	0x0000bd60


	//----- nvinfo : EIATTR_MAX_THREADS
	.align		4
.L_1321:
        /*01d4*/ 	.byte	0x04, 0x05
        /*01d6*/ 	.short	(.L_1323 - .L_1322)
.L_1322:
        /*01d8*/ 	.word	0x00000080
        /*01dc*/ 	.word	0x00000001
        /*01e0*/ 	.word	0x00000001


	//----- nvinfo : EIATTR_CRS_STACK_SIZE
	.align		4
.L_1323:
        /*01e4*/ 	.byte	0x04, 0x1e
        /*01e6*/ 	.short	(.L_1325 - .L_1324)
.L_1324:
        /*01e8*/ 	.word	0x00000000


	//----- nvinfo : EIATTR_CBANK_PARAM_SIZE
	.align		4
.L_1325:
        /*01ec*/ 	.byte	0x03, 0x19
        /*01ee*/ 	.short	0x0128


	//----- nvinfo : EIATTR_PARAM_CBANK
	.align		4
        /*01f0*/ 	.byte	0x04, 0x0a
        /*01f2*/ 	.short	(.L_1327 - .L_1326)
	.align		4
.L_1326:
        /*01f4*/ 	.word	index@(.nv.constant0._ZN10layer_norm13ln_bwd_kernelINS_13Kernel_traitsI13__nv_bfloat16S2_S2_S2_fjLj1024ELj1ELj4ELj1ELj16ENS_18Kernel_traits_baseILj1024ES2_S2_S2_S2_fjLj128EEEEELb0ELb1ELb1ELb0EEEvNS_9BwdParamsE)
        /*01f8*/ 	.short	0x0380
        /*01fa*/ 	.short	0x0128


	//----- nvinfo : EIATTR_SW_WAR
	.align		4
.L_1327:
        /*01fc*/ 	.byte	0x04, 0x36
        /*01fe*/ 	.short	(.L_1329 - .L_1328)
.L_1328:
        /*0200*/ 	.word	0x00000008
.L_1329:


//--------------------- .nv.info._ZN10layer_norm13ln_bwd_kernelINS_13Kernel_traitsI13__nv_bfloat16S2_S2_S2_fjLj1024ELj1ELj4ELj1ELj16ENS_18Kernel_traits_baseILj1024ES2_S2_S2_S2_fjLj128EEEEELb0ELb1ELb1ELb1EEEvNS_9BwdParamsE --------------------------
	.section	.nv.info._ZN10layer_norm13ln_bwd_kernelINS_13Kernel_traitsI13__nv_bfloat16S2_S2_S2_fjLj1024ELj1ELj4ELj1ELj16ENS_18Kernel_traits_baseILj1024ES2_S2_S2_S2_fjLj128EEEEELb0ELb1ELb1ELb1EEEvNS_9BwdParamsE,"",@"SHT_CUDA_INFO"
	.sectionflags	@""
	.align	4


	//----- nvinfo : EIATTR_CUDA_API_VERSION
	.align		4
        /*0000*/ 	.byte	0x04, 0x37
        /*0002*/ 	.short	(.L_1331 - .L_1330)
.L_1330:
        /*0004*/ 	.word	0x00000082


	//----- nvinfo : EIATTR_KPARAM_INFO
	.align		4
.L_1331:
        /*0008*/ 	.byte	0x04, 0x17
        /*000a*/ 	.short	(.L_1333 - .L_1332)
.L_1332:
        /*000c*/ 	.word	0x00000000
        /*0010*/ 	.short	0x0000
        /*0012*/ 	.short	0x0000
        /*0014*/ 	.byte	0x00, 0xf0, 0xa1, 0x04


	//----- nvinfo : EIATTR_SPARSE_MMA_MASK
	.align		4
.L_1333:
        /*0018*/ 	.byte	0x03, 0x50
        /*001a*/ 	.short	0x0000


	//----- nvinfo : EIATTR_MAXREG_COUNT
	.align		4
        /*001c*/ 	.byte	0x03, 0x1b
        /*001e*/ 	.short	0x00ff


	//----- nvinfo : EIATTR_NUM_BARRIERS
	.align		4
        /*0020*/ 	.byte	0x02, 0x4c
        /*0022*/ 	.byte	0x01
	.zero		1


	//----- nvinfo : EIATTR_MERCURY_ISA_VERSION
	.align		4
        /*0024*/ 	.byte	0x03, 0x5f
        /*0026*/ 	.short	0x0101


	//----- nvinfo : EIATTR_COOP_GROUP_MASK_REGIDS
	.align		4
        /*0028*/ 	.byte	0x04, 0x29
        /*002a*/ 	.short	(.L_1335 - .L_1334)


	//   ....[0]....
.L_1334:
        /*002c*/ 	.word	0xffffffff


	//   ....[1]....
        /*0030*/ 	.word	0xffffffff


	//   ....[2]....
        /*0034*/ 	.word	0xffffffff


	//   ....[3]....
        /*0038*/ 	.word	0xffffffff


	//   ....[4]....
        /*003c*/ 	.word	0xffffffff


	//   ....[5]....
        /*0040*/ 	.word	0xffffffff


	//   ....[6]....
        /*0044*/ 	.word	0xffffffff


	//   ....[7]....
        /*0048*/ 	.word	0xffffffff


	//   ....[8]....
        /*004c*/ 	.word	0xffffffff


	//   ....[9]....
        /*0050*/ 	.word	0xffffffff


	//   ....[10]....
        /*0054*/ 	.word	0x050000bf


	//   ....[11]....
        /*0058*/ 	.word	0x050000bf


	//   ....[12]....
        /*005c*/ 	.word	0x050000bf


	//   ....[13]....
        /*0060*/ 	.word	0x050000bf


	//   ....[14]....
        /*0064*/ 	.word	0x050000bf


	//   ....[15]....
        /*0068*/ 	.word	0x050000bf


	//   ....[16]....
        /*006c*/ 	.word	0x050000bf


	//   ....[17]....
        /*0070*/ 	.word	0x050000bf


	//   ....[18]....
        /*0074*/ 	.word	0x050000bf


	//   ....[19]....
        /*0078*/ 	.word	0x050000bf


	//----- nvinfo : EIATTR_COOP_GROUP_INSTR_OFFSETS
	.align		4
.L_1335:
        /*007c*/ 	.byte	0x04, 0x28
        /*007e*/ 	.short	(.L_1337 - .L_1336)


	//   ....[0]....
.L_1336:
        /*0080*/ 	.word	0x00002320


	//   ....[1]....
        /*0084*/ 	.word	0x00002330


	//   ....[2]....
        /*0088*/ 	.word	0x00002360


	//   ....[3]....
        /*008c*/ 	.word	0x00002370


	//   ....[4]....
        /*0090*/ 	.word	0x000023a0


	//   ....[5]....
        /*0094*/ 	.word	0x000023b0


	//   ....[6]....
        /*0098*/ 	.word	0x000023e0


	//   ....[7]....
        /*009c*/ 	.word	0x000023f0


	//   ....[8]....
        /*00a0*/ 	.word	0x00002420


	//   ....[9]....
        /*00a4*/ 	.word	0x00002430


	//   ....[10]....
        /*00a8*/ 	.word	0x0000ab40


	//   ....[11]....
        /*00ac*/ 	.word	0x0000abd0


	//   ....[12]....
        /*00b0*/ 	.word	0x0000ac30


	//   ....[13]....
        /*00b4*/ 	.word	0x0000ac90


	//   ....[14]....
        /*00b8*/ 	.word	0x0000acf0


	//   ....[15]....
        /*00bc*/ 	.word	0x0000ad50


	//   ....[16]....
        /*00c0*/ 	.word	0x0000adb0


	//   ....[17]....
        /*00c4*/ 	.word	0x0000ae10


	//   ....[18]....
        /*00c8*/ 	.word	0x0000ae70


	//   ....[19]....
        /*00cc*/ 	.word	0x0000aed0


	//----- nvinfo : EIATTR_VRC_CTA_INIT_COUNT
	.align		4
.L_1337:
        /*00d0*/ 	.byte	0x02, 0x4a
	.zero		1
	.zero		1


	//----- nvinfo : EIATTR_EXIT_INSTR_OFFSETS
	.align		4
        /*00d4*/ 	.byte	0x04, 0x1c
        /*00d6*/ 	.short	(.L_1339 - .L_1338)


	//   ....[0]....
.L_1338:
        /*00d8*/ 	.word	0x0000aae0


	//----- nvinfo : EIATTR_MAX_THREADS
	.align		4
.L_1339:
        /*00dc*/ 	.byte	0x04, 0x05
        /*00de*/ 	.short	(.L_1341 - .L_1340)
.L_1340:
        /*00e0*/ 	.word	0x00000080
        /*00e4*/ 	.word	0x00000001
        /*00e8*/ 	.word	0x00000001


	//----- nvinfo : EIATTR_CRS_STACK_SIZE
	.align		4
.L_1341:
        /*00ec*/ 	.byte	0x04, 0x1e
        /*00ee*/ 	.short	(.L_1343 - .L_1342)
.L_1342:
        /*00f0*/ 	.word	0x00000000


	//----- nvinfo : EIATTR_CBANK_PARAM_SIZE
	.align		4
.L_1343:
        /*00f4*/ 	.byte	0x03, 0x19
        /*00f6*/ 	.short	0x0128


	//----- nvinfo : EIATTR_PARAM_CBANK
	.align		4
        /*00f8*/ 	.byte	0x04, 0x0a
        /*00fa*/ 	.short	(.L_1345 - .L_1344)
	.align		4
.L_1344:
        /*00fc*/ 	.word	index@(.nv.constant0._ZN10layer_norm13ln_bwd_kernelINS_13Kernel_traitsI13__nv_bfloat16S2_S2_S2_fjLj1024ELj1ELj4ELj1ELj16ENS_18Kernel_traits_baseILj1024ES2_S2_S2_S2_fjLj128EEEEELb0ELb1ELb1ELb1EEEvNS_9BwdParamsE)
        /*0100*/ 	.short	0x0380
        /*0102*/ 	.short	0x0128


	//----- nvinfo : EIATTR_SW_WAR
	.align		4
.L_1345:
        /*0104*/ 	.byte	0x04, 0x36
        /*0106*/ 	.short	(.L_1347 - .L_1346)
.L_1346:
        /*0108*/ 	.word	0x00000008
.L_1347:


//--------------------- .nv.info._ZN10layer_norm13ln_bwd_kernelINS_13Kernel_traitsI13__nv_bfloat16S2_S2_S2_fjLj1024ELj1ELj4ELj1ELj16ENS_18Kernel_traits_baseILj1024ES2_S2_S2_S2_fjLj128EEEEELb1ELb0ELb0ELb0EEEvNS_9BwdParamsE --------------------------
	.section	.nv.info._ZN10layer_norm13ln_bwd_kernelINS_13Kernel_traitsI13__nv_bfloat16S2_S2_S2_fjLj1024ELj1ELj4ELj1ELj16ENS_18Kernel_traits_baseILj1024ES2_S2_S2_S2_fjLj128EEEEELb1ELb0ELb0ELb0EEEvNS_9BwdParamsE,"",@"SHT_CUDA_INFO"
	.sectionflags	@""
	.align	4


	//----- nvinfo : EIATTR_CUDA_API_VERSION
	.align		4
        /*0000*/ 	.byte	0x04, 0x37
        /*0002*/ 	.short	(.L_1349 - .L_1348)
.L_1348:
        /*0004*/ 	.word	0x00000082


	//----- nvinfo : EIATTR_KPARAM_INFO
	.align		4
.L_1349:
        /*0008*/ 	.byte	0x04, 0x17
        /*000a*/ 	.short	(.L_1351 - .L_1350)
.L_1350:
        /*000c*/ 	.word	0x00000000
        /*0010*/ 	.short	0x0000
        /*0012*/ 	.short	0x0000
        /*0014*/ 	.byte	0x00, 0xf0, 0xa1, 0x04


	//----- nvinfo : EIATTR_SPARSE_MMA_MASK
	.align		4
.L_1351:
        /*0018*/ 	.byte	0x03, 0x50
        /*001a*/ 	.short	0x0000


	//----- nvinfo : EIATTR_MAXREG_COUNT
	.align		4
        /*001c*/ 	.byte	0x03, 0x1b
        /*001e*/ 	.short	0x00ff


	//----- nvinfo : EIATTR_NUM_BARRIERS
	.align		4
        /*0020*/ 	.byte	0x02, 0x4c
        /*0022*/ 	.byte	0x01
	.zero		1


	//----- nvinfo : EIATTR_MERCURY_ISA_VERSION
	.align		4
        /*0024*/ 	.byte	0x03, 0x5f
        /*0026*/ 	.short	0x0101


	//----- nvinfo : EIATTR_COOP_GROUP_MASK_REGIDS
	.align		4
        /*0028*/ 	.byte	0x04, 0x29
        /*002a*/ 	.short	(.L_1353 - .L_1352)


	//   ....[0]....
.L_1352:
        /*002c*/ 	.word	0xffffffff


	//   ....[1]....
        /*0030*/ 	.word	0xffffffff


	//   ....[2]....
        /*0034*/ 	.word	0xffffffff


	//   ....[3]....
        /*0038*/ 	.word	0xffffffff


	//   ....[4]....
        /*003c*/ 	.word	0xffffffff


	//   ....[5]....
        /*0040*/ 	.word	0xffffffff


	//   ....[6]....
        /*0044*/ 	.word	0xffffffff


	//   ....[7]....
        /*0048*/ 	.word	0xffffffff


	//   ....[8]....
        /*004c*/ 	.word	0xffffffff


	//   ....[9]....
        /*0050*/ 	.word	0xffffffff


	//   ....[10]....
        /*0054*/ 	.word	0x050000cd


	//   ....[11]....
        /*0058*/ 	.word	0x050000cd


	//   ....[12]....
        /*005c*/ 	.word	0x050000cd


	//   ....[13]....
        /*0060*/ 	.word	0x050000cd


	//   ....[14]....
        /*0064*/ 	.word	0x050000cd


	//   ....[15]....
        /*0068*/ 	.word	0x050000cd


	//   ....[16]....
        /*006c*/ 	.word	0x050000cd


	//   ....[17]....
        /*0070*/ 	.word	0x050000cd


	//   ....[18]....
        /*0074*/ 	.word	0x050000cd


	//   ....[19]....
        /*0078*/ 	.word	0x050000cd


	//----- nvinfo : EIATTR_COOP_GROUP_INSTR_OFFSETS
	.align		4
.L_1353:
        /*007c*/ 	.byte	0x04, 0x28
        /*007e*/ 	.short	(.L_1355 - .L_1354)


	//   ....[0]....
.L_1354:
        /*0080*/ 	.word	0x000024a0


	//   ....[1]....
        /*0084*/ 	.word	0x000024d0


	//   ....[2]....
        /*0088*/ 	.word	0x00002520


	//   ....[3]....
        /*008c*/ 	.word	0x00002530


	//   ....[4]....
        /*0090*/ 	.word	0x00002560


	//   ....[5]....
        /*0094*/ 	.word	0x00002570


	//   ....[6]....
        /*0098*/ 	.word	0x000025a0


	//   ....[7]....
        /*009c*/ 	.word	0x000025b0


	//   ....[8]....
        /*00a0*/ 	.word	0x000025e0


	//   ....[9]....
        /*00a4*/ 	.word	0x000025f0


	//   ....[10]....
        /*00a8*/ 	.word	0x000083a0


	//   ....[11]....
        /*00ac*/ 	.word	0x00008440


	//   ....[12]....
        /*00b0*/ 	.word	0x000084e0


	//   ....[13]....
        /*00b4*/ 	.word	0x00008540


	//   ....[14]....
        /*00b8*/ 	.word	0x000085b0


	//   ....[15]....
        /*00bc*/ 	.word	0x00008610


	//   ....[16]....
        /*00c0*/ 	.word	0x00008680


	//   ....[17]....
        /*00c4*/ 	.word	0x000086e0


	//   ....[18]....
        /*00c8*/ 	.word	0x00008750


	//   ....[19]....
        /*00cc*/ 	.word	0x000087b0


	//----- nvinfo : EIATTR_VRC_CTA_INIT_COUNT
	.align		4
.L_1355:
        /*00d0*/ 	.byte	0x02, 0x4a
	.zero		1
	.zero		1


	//----- nvinfo : EIATTR_EXIT_INSTR_OFFSETS
	.align		4
        /*00d4*/ 	.byte	0x04, 0x1c
        /*00d6*/ 	.short	(.L_1357 - .L_1356)


	//   ....[0]....
.L_1356:
        /*00d8*/ 	.word	0x00008300


	//   ....[1]....
        /*00dc*/ 	.word	0x00008330


	//----- nvinfo : EIATTR_MAX_THREADS
	.align		4
.L_1357:
        /*00e0*/ 	.byte	0x04, 0x05
        /*00e2*/ 	.short	(.L_1359 - .L_1358)
.L_1358:
        /*00e4*/ 	.word	0x00000080
        /*00e8*/ 	.word	0x00000001
        /*00ec*/ 	.word	0x00000001


	//----- nvinfo : EIATTR_CRS_STACK_SIZE
	.align		4
.L_1359:
        /*00f0*/ 	.byte	0x04, 0x1e
        /*00f2*/ 	.short	(.L_1361 - .L_1360)
.L_1360:
        /*00f4*/ 	.word	0x00000000


	//----- nvinfo : EIATTR_CBANK_PARAM_SIZE
	.align		4
.L_1361:
        /*00f8*/ 	.byte	0x03, 0x19
        /*00fa*/ 	.short	0x0128


	//----- nvinfo : EIATTR_PARAM_CBANK
	.align		4
        /*00fc*/ 	.byte	0x04, 0x0a
        /*00fe*/ 	.short	(.L_1363 - .L_1362)
	.align		4
.L_1362:
        /*0100*/ 	.word	index@(.nv.constant0._ZN10layer_norm13ln_bwd_kernelINS_13Kernel_traitsI13__nv_bfloat16S2_S2_S2_fjLj1024ELj1ELj4ELj1ELj16ENS_18Kernel_traits_baseILj1024ES2_S2_S2_S2_fjLj128EEEEELb1ELb0ELb0ELb0EEEvNS_9BwdParamsE)
        /*0104*/ 	.short	0x0380
        /*0106*/ 	.short	0x0128


	//----- nvinfo : EIATTR_SW_WAR
	.align		4
.L_1363:
        /*0108*/ 	.byte	0x04, 0x36
        /*010a*/ 	.short	(.L_1365 - .L_1364)
.L_1364:
        /*010c*/ 	.word	0x00000008
.L_1365:


//--------------------- .nv.info._ZN10layer_norm13ln_bwd_kernelINS_13Kernel_traitsI13__nv_bfloat16S2_S2_S2_fjLj1024ELj1ELj4ELj1ELj16ENS_18Kernel_traits_baseILj1024ES2_S2_S2_S2_fjLj128EEEEELb1ELb0ELb0ELb1EEEvNS_9BwdParamsE --------------------------
	.section	.nv.info._ZN10layer_norm13ln_bwd_kernelINS_13Kernel_traitsI13__nv_bfloat16S2_S2_S2_fjLj1024ELj1ELj4ELj1ELj16ENS_18Kernel_traits_baseILj1024ES2_S2_S2_S2_fjLj128EEEEELb1ELb0ELb0ELb1EEEvNS_9BwdParamsE,"",@"SHT_CUDA_INFO"
	.sectionflags	@""
	.align	4


	//----- nvinfo : EIATTR_CUDA_API_VERSION
	.align		4
        /*0000*/ 	.byte	0x04, 0x37
        /*0002*/ 	.short	(.L_1367 - .L_1366)
.L_1366:
        /*0004*/ 	.word	0x00000082


	//----- nvinfo : EIATTR_KPARAM_INFO
	.align		4
.L_1367:
        /*0008*/ 	.byte	0x04, 0x17
        /*000a*/ 	.short	(.L_1369 - .L_1368)
.L_1368:
        /*000c*/ 	.word	0x00000000
        /*0010*/ 	.short	0x0000
        /*0012*/ 	.short	0x0000
        /*0014*/ 	.byte	0x00, 0xf0, 0xa1, 0x04


	//----- nvinfo : EIATTR_SPARSE_MMA_MASK
	.align		4
.L_1369:
        /*0018*/ 	.byte	0x03, 0x50
        /*001a*/ 	.short	0x0000


	//----- nvinfo : EIATTR_MAXREG_COUNT
	.align		4
        /*001c*/ 	.byte	0x03, 0x1b
        /*001e*/ 	.short	0x00ff


	//----- nvinfo : EIATTR_NUM_BARRIERS
	.align		4
        /*0020*/ 	.byte	0x02, 0x4c
        /*0022*/ 	.byte	0x01
	.zero		1


	//----- nvinfo : EIATTR_MERCURY_ISA_VERSION
	.align		4
        /*0024*/ 	.byte	0x03, 0x5f
        /*0026*/ 	.short	0x0101


	//----- nvinfo : EIATTR_COOP_GROUP_MASK_REGIDS
	.align		4
        /*0028*/ 	.byte	0x04, 0x29
        /*002a*/ 	.short	(.L_1371 - .L_1370)


	//   ....[0]....
.L_1370:
        /*002c*/ 	.word	0xffffffff


	//   ....[1]....
        /*0030*/ 	.word	0xffffffff


	//   ....[2]....
        /*0034*/ 	.word	0xffffffff


	//   ....[3]....
        /*0038*/ 	.word	0xffffffff


	//   ....[4]....
        /*003c*/ 	.word	0xffffffff


	//   ....[5]....
        /*0040*/ 	.word	0xffffffff


	//   ....[6]....
        /*0044*/ 	.word	0xffffffff


	//   ....[7]....
        /*0048*/ 	.word	0xffffffff


	//   ....[8]....
        /*004c*/ 	.word	0xffffffff


	//   ....[9]....
        /*0050*/ 	.word	0xffffffff


	//   ....[10]....
        /*0054*/ 	.word	0x0500002c


	//   ....[11]....
        /*0058*/ 	.word	0x0500002c


	//   ....[12]....
        /*005c*/ 	.word	0x0500002c


	//   ....[13]....
        /*0060*/ 	.word	0x0500002c


	//   ....[14]....
        /*0064*/ 	.word	0x0500002c


	//   ....[15]....
        /*0068*/ 	.word	0x0500002c


	//   ....[16]....
        /*006c*/ 	.word	0x0500002c


	//   ....[17]....
        /*0070*/ 	.word	0x0500002c


	//   ....[18]....
        /*0074*/ 	.word	0x0500002c


	//   ....[19]....
        /*0078*/ 	.word	0x0500002c


	//----- nvinfo : EIATTR_COOP_GROUP_INSTR_OFFSETS
	.align		4
.L_1371:
        /*007c*/ 	.byte	0x04, 0x28
        /*007e*/ 	.short	(.L_1373 - .L_1372)


	//   ....[0]....
.L_1372:
        /*0080*/ 	.word	0x000039b0


	//   ....[1]....
        /*0084*/ 	.word	0x000039c0


	//   ....[2]....
        /*0088*/ 	.word	0x000039f0


	//   ....[3]....
        /*008c*/ 	.word	0x00003a00


	//   ....[4]....
        /*0090*/ 	.word	0x00003a30


	//   ....[5]....
        /*0094*/ 	.word	0x00003a40


	//   ....[6]....
        /*0098*/ 	.word	0x00003a70


	//   ....[7]....
        /*009c*/ 	.word	0x00003a80


	//   ....[8]....
        /*00a0*/ 	.word	0x00003ab0


	//   ....[9]....
        /*00a4*/ 	.word	0x00003ac0


	//   ....[10]....
        /*00a8*/ 	.word	0x000091c0


	//   ....[11]....
        /*00ac*/ 	.word	0x00009250


	//   ....[12]....
        /*00b0*/ 	.word	0x000092c0


	//   ....[13]....
        /*00b4*/ 	.word	0x00009320


	//   ....[14]....
        /*00b8*/ 	.word	0x00009390


	//   ....[15]....
        /*00bc*/ 	.word	0x000093f0


	//   ....[16]....
        /*00c0*/ 	.word	0x00009460


	//   ....[17]....
        /*00c4*/ 	.word	0x000094c0


	//   ....[18]....
        /*00c8*/ 	.word	0x00009530


	//   ....[19]....
        /*00cc*/ 	.word	0x00009580


	//----- nvinfo : EIATTR_VRC_CTA_INIT_COUNT
	.align		4
.L_1373:
        /*00d0*/ 	.byte	0x02, 0x4a
	.zero		1
	.zero		1


	//----- nvinfo : EIATTR_EXIT_INSTR_OFFSETS
	.align		4
        /*00d4*/ 	.byte	0x04, 0x1c
        /*00d6*/ 	.short	(.L_1375 - .L_1374)


	//   ....[0]....
.L_1374:
        /*00d8*/ 	.word	0x00009150


	//----- nvinfo : EIATTR_MAX_THREADS
	.align		4
.L_1375:
        /*00dc*/ 	.byte	0x04, 0x05
        /*00de*/ 	.short	(.L_1377 - .L_1376)
.L_1376:
        /*00e0*/ 	.word	0x00000080
        /*00e4*/ 	.word	0x00000001
        /*00e8*/ 	.word	0x00000001


	//----- nvinfo : EIATTR_CRS_STACK_SIZE
	.align		4
.L_1377:
        /*00ec*/ 	.byte	0x04, 0x1e
        /*00ee*/ 	.short	(.L_1379 - .L_1378)
.L_1378:
        /*00f0*/ 	.word	0x00000000


	//----- nvinfo : EIATTR_CBANK_PARAM_SIZE
	.align		4
.L_1379:
        /*00f4*/ 	.byte	0x03, 0x19
        /*00f6*/ 	.short	0x0128


	//----- nvinfo : EIATTR_PARAM_CBANK
	.align		4
        /*00f8*/ 	.byte	0x04, 0x0a
        /*00fa*/ 	.short	(.L_1381 - .L_1380)
	.align		4
.L_1380:
        /*00fc*/ 	.word	index@(.nv.constant0._ZN10layer_norm13ln_bwd_kernelINS_13Kernel_traitsI13__nv_bfloat16S2_S2_S2_fjLj1024ELj1ELj4ELj1ELj16ENS_18Kernel_traits_baseILj1024ES2_S2_S2_S2_fjLj128EEEEELb1ELb0ELb0ELb1EEEvNS_9BwdParamsE)
        /*0100*/ 	.short	0x0380
        /*0102*/ 	.short	0x0128


	//----- nvinfo : EIATTR_SW_WAR
	.align		4
.L_1381:
        /*0104*/ 	.byte	0x04, 0x36
        /*0106*/ 	.short	(.L_1383 - .L_1382)
.L_1382:
        /*0108*/ 	.word	0x00000008
.L_1383:


//--------------------- .nv.info._ZN10layer_norm22ln_bwd_finalize_kernelINS_22Kernel_traits_finalizeILj1024E13__nv_bfloat16S2_S2_S2_fjLb0ELj1024ELj4ENS_18Kernel_traits_baseILj1024ES2_S2_S2_S2_fjLj1024EEEEELb0ELb0EEEvNS_9BwdParamsE --------------------------
	.section	.nv.info._ZN10layer_norm22ln_bwd_finalize_kernelINS_22Kernel_traits_finalizeILj1024E13__nv_bfloat16S2_S2_S2_fjLb0ELj1024ELj4ENS_18Kernel_traits_baseILj1024ES2_S2_S2_S2_fjLj1024EEEEELb0ELb0EEEvNS_9BwdParamsE,"",@"SHT_CUDA_INFO"
	.sectionflags	@""
	.align	4


	//----- nvinfo : EIATTR_CUDA_API_VERSION
	.align		4
        /*0000*/ 	.byte	0x04, 0x37
        /*0002*/ 	.short	(.L_1385 - .L_1384)
.L_1384:
        /*0004*/ 	.word	0x00000082


	//----- nvinfo : EIATTR_KPARAM_INFO
	.align		4
.L_1385:
        /*0008*/ 	.byte	0x04, 0x17
        /*000a*/ 	.short	(.L_1387 - .L_1386)
.L_1386:
        /*000c*/ 	.word	0x00000000
        /*0010*/ 	.short	0x0000
        /*0012*/ 	.short	0x0000
        /*0014*/ 	.byte	0x00, 0xf0, 0xa1, 0x04


	//----- nvinfo : EIATTR_SPARSE_MMA_MASK
	.align		4
.L_1387:
        /*0018*/ 	.byte	0x03, 0x50
        /*001a*/ 	.short	0x0000


	//----- nvinfo : EIATTR_MAXREG_COUNT
	.align		4
        /*001c*/ 	.byte	0x03, 0x1b
        /*001e*/ 	.short	0x0040


	//----- nvinfo : EIATTR_NUM_BARRIERS
	.align		4
        /*0020*/ 	.byte	0x02, 0x4c
        /*0022*/ 	.byte	0x01
	.zero		1


	//----- nvinfo : EIATTR_MERCURY_ISA_VERSION
	.align		4
        /*0024*/ 	.byte	0x03, 0x5f
        /*0026*/ 	.short	0x0101


	//----- nvinfo : EIATTR_COOP_GROUP_MASK_REGIDS
	.align		4
        /*0028*/ 	.byte	0x04, 0x29
        /*002a*/ 	.short	(.L_1389 - .L_1388)


	//   ....[0]....
.L_1388:
        /*002c*/ 	.word	0xffffffff


	//   ....[1]....
        /*0030*/ 	.word	0xffffffff


	//   ....[2]....
        /*0034*/ 	.word	0xffffffff


	//   ....[3]....
        /*0038*/ 	.word	0xffffffff


	//   ....[4]....
        /*003c*/ 	.word	0xffffffff


	//   ....[5]....
        /*0040*/ 	.word	0xffffffff


	//   ....[6]....
        /*0044*/ 	.word	0xffffffff


	//   ....[7]....
        /*0048*/ 	.word	0xffffffff


	//   ....[8]....
        /*004c*/ 	.word	0xffffffff


	//   ....[9]....
        /*0050*/ 	.word	0xffffffff


	//----- nvinfo : EIATTR_COOP_GROUP_INSTR_OFFSETS
	.align		4
.L_1389:
        /*0054*/ 	.byte	0x04, 0x28
        /*0056*/ 	.short	(.L_1391 - .L_1390)


	//   ....[0]....
.L_1390:
        /*0058*/ 	.word	0x00001540


	//   ....[1]....
        /*005c*/ 	.word	0x00001550


	//   ....[2]....
        /*0060*/ 	.word	0x00001580


	//   ....[3]....
        /*0064*/ 	.word	0x00001590


	//   ....[4]....
        /*0068*/ 	.word	0x000015c0


	//   ....[5]....
        /*006c*/ 	.word	0x000015d0


	//   ....[6]....
        /*0070*/ 	.word	0x00001610


	//   ....[7]....
        /*0074*/ 	.word	0x00001630


	//   ....[8]....
        /*0078*/ 	.word	0x00001680


	//   ....[9]....
        /*007c*/ 	.word	0x00001690


	//----- nvinfo : EIATTR_VRC_CTA_INIT_COUNT
	.align		4
.L_1391:
        /*0080*/ 	.byte	0x02, 0x4a
	.zero		1
	.zero		1


	//----- nvinfo : EIATTR_EXIT_INSTR_OFFSETS
	.align		4
        /*0084*/ 	.byte	0x04, 0x1c
        /*0086*/ 	.short	(.L_1393 - .L_1392)


	//   ....[0]....
.L_1392:
        /*0088*/ 	.word	0x00000060


	//   ....[1]....
        /*008c*/ 	.word	0x000016f0


	//   ....[2]....
        /*0090*/ 	.word	0x00001720


	//   ....[3]....
        /*0094*/ 	.word	0x000017e0


	//----- nvinfo : EIATTR_MAX_THREADS
	.align		4
.L_1393:
        /*0098*/ 	.byte	0x04, 0x05
        /*009a*/ 	.short	(.L_1395 - .L_1394)
.L_1394:
        /*009c*/ 	.word	0x00000400
        /*00a0*/ 	.word	0x00000001
        /*00a4*/ 	.word	0x00000001


	//----- nvinfo : EIATTR_CRS_STACK_SIZE
	.align		4
.L_1395:
        /*00a8*/ 	.byte	0x04, 0x1e
        /*00aa*/ 	.short	(.L_1397 - .L_1396)
.L_1396:
        /*00ac*/ 	.word	0x00000000


	//----- nvinfo : EIATTR_CBANK_PARAM_SIZE
	.align		4
.L_1397:
        /*00b0*/ 	.byte	0x03, 0x19
        /*00b2*/ 	.short	0x0128


	//----- nvinfo : EIATTR_PARAM_CBANK
	.align		4
        /*00b4*/ 	.byte	0x04, 0x0a
        /*00b6*/ 	.short	(.L_1399 - .L_1398)
	.align		4
.L_1398:
        /*00b8*/ 	.word	index@(.nv.constant0._ZN10layer_norm22ln_bwd_finalize_kernelINS_22Kernel_traits_finalizeILj1024E13__nv_bfloat16S2_S2_S2_fjLb0ELj1024ELj4ENS_18Kernel_traits_baseILj1024ES2_S2_S2_S2_fjLj1024EEEEELb0ELb0EEEvNS_9BwdParamsE)
        /*00bc*/ 	.short	0x0380
        /*00be*/ 	.short	0x0128


	//----- nvinfo : EIATTR_SW_WAR
	.align		4
.L_1399:
        /*00c0*/ 	.byte	0x04, 0x36
        /*00c2*/ 	.short	(.L_1401 - .L_1400)
.L_1400:
        /*00c4*/ 	.word	0x00000008
.L_1401:


//--------------------- .nv.info._ZN10layer_norm13ln_bwd_kernelINS_13Kernel_traitsI13__nv_bfloat16S2_S2_S2_fjLj1024ELj1ELj4ELj1ELj16ENS_18Kernel_traits_baseILj1024ES2_S2_S2_S2_fjLj128EEEEELb1ELb0ELb1ELb0EEEvNS_9BwdParamsE --------------------------
	.section	.nv.info._ZN10layer_norm13ln_bwd_kernelINS_13Kernel_traitsI13__nv_bfloat16S2_S2_S2_fjLj1024ELj1ELj4ELj1ELj16ENS_18Kernel_traits_baseILj1024ES2_S2_S2_S2_fjLj128EEEEELb1ELb0ELb1ELb0EEEvNS_9BwdParamsE,"",@"SHT_CUDA_INFO"
	.sectionflags	@""
	.align	4


	//----- nvinfo : EIATTR_CUDA_API_VERSION
	.align		4
        /*0000*/ 	.byte	0x04, 0x37
        /*0002*/ 	.short	(.L_1403 - .L_1402)
.L_1402:
        /*0004*/ 	.word	0x00000082


	//----- nvinfo : EIATTR_KPARAM_INFO
	.align		4
.L_1403:
        /*0008*/ 	.byte	0x04, 0x17
        /*000a*/ 	.short	(.L_1405 - .L_1404)
.L_1404:
        /*000c*/ 	.word	0x00000000
        /*0010*/ 	.short	0x0000
        /*0012*/ 	.short	0x0000
        /*0014*/ 	.byte	0x00, 0xf0, 0xa1, 0x04


	//----- nvinfo : EIATTR_SPARSE_MMA_MASK
	.align		4
.L_1405:
        /*0018*/ 	.byte	0x03, 0x50
        /*001a*/ 	.short	0x0000


	//----- nvinfo : EIATTR_MAXREG_COUNT
	.align		4
        /*001c*/ 	.byte	0x03, 0x1b
        /*001e*/ 	.short	0x00ff


	//----- nvinfo : EIATTR_NUM_BARRIERS
	.align		4
        /*0020*/ 	.byte	0x02, 0x4c
        /*0022*/ 	.byte	0x01
	.zero		1


	//----- nvinfo : EIATTR_MERCURY_ISA_VERSION
	.align		4
        /*0024*/ 	.byte	0x03, 0x5f
        /*0026*/ 	.short	0x0101


	//----- nvinfo : EIATTR_COOP_GROUP_MASK_REGIDS
	.align		4
        /*0028*/ 	.byte	0x04, 0x29
        /*002a*/ 	.short	(.L_1407 - .L_1406)


	//   ....[0]....
.L_1406:
        /*002c*/ 	.word	0xffffffff


	//   ....[1]....
        /*0030*/ 	.word	0xffffffff


	//   ....[2]....
        /*0034*/ 	.word	0xffffffff


	//   ....[3]....
        /*0038*/ 	.word	0xffffffff


	//   ....[4]....
        /*003c*/ 	.word	0xffffffff


	//   ....[5]....
        /*0040*/ 	.word	0xffffffff


	//   ....[6]....
        /*0044*/ 	.word	0xffffffff


	//   ....[7]....
        /*0048*/ 	.word	0xffffffff


	//   ....[8]....
        /*004c*/ 	.word	0xffffffff


	//   ....[9]....
        /*0050*/ 	.word	0xffffffff


	//   ....[10]....
        /*0054*/ 	.word	0x050000b8


	//   ....[11]....
        /*0058*/ 	.word	0x050000b8


	//   ....[12]....
        /*005c*/ 	.word	0x050000b8


	//   ....[13]....
        /*0060*/ 	.word	0x050000b8


	//   ....[14]....
        /*0064*/ 	.word	0x050000b8


	//   ....[15]....
        /*0068*/ 	.word	0x050000b8


	//   ....[16]....
        /*006c*/ 	.word	0x050000b8


	//   ....[17]....
        /*0070*/ 	.word	0x050000b8


	//   ....[18]....
        /*0074*/ 	.word	0x050000b8


	//   ....[19]....
        /*0078*/ 	.word	0x050000b8


	//----- nvinfo : EIATTR_COOP_GROUP_INSTR_OFFSETS
	.align		4
.L_1407:
        /*007c*/ 	.byte	0x04, 0x28
        /*007e*/ 	.short	(.L_1409 - .L_1408)


	//   ....[0]....
.L_1408:
        /*0080*/ 	.word	0x000029f0


	//   ....[1]....
        /*0084*/ 	.word	0x00002a00


	//   ....[2]....
        /*0088*/ 	.word	0x00002a30


	//   ....[3]....
        /*008c*/ 	.word	0x00002a40


	//   ....[4]....
        /*0090*/ 	.word	0x00002a70


	//   ....[5]....
        /*0094*/ 	.word	0x00002a80


	//   ....[6]....
        /*0098*/ 	.word	0x00002ab0


	//   ....[7]....
        /*009c*/ 	.word	0x00002ac0


	//   ....[8]....
        /*00a0*/ 	.word	0x00002af0


	//   ....[9]....
        /*00a4*/ 	.word	0x00002b00


	//   ....[10]....
        /*00a8*/ 	.word	0x0000a900


	//   ....[11]....
        /*00ac*/ 	.word	0x0000a990


	//   ....[12]....
        /*00b0*/ 	.word	0x0000aa00


	//   ....[13]....
        /*00b4*/ 	.word	0x0000aa60


	//   ....[14]....
        /*00b8*/ 	.word	0x0000aad0


	//   ....[15]....
        /*00bc*/ 	.word	0x0000ab30


	//   ....[16]....
        /*00c0*/ 	.word	0x0000aba0


	//   ....[17]....
        /*00c4*/ 	.word	0x0000ac00


	//   ....[18]....
        /*00c8*/ 	.word	0x0000ac70


	//   ....[19]....
        /*00cc*/ 	.word	0x0000acd0


	//----- nvinfo : EIATTR_VRC_CTA_INIT_COUNT
	.align		4
.L_1409:
        /*00d0*/ 	.byte	0x02, 0x4a
	.zero		1
	.zero		1


	//----- nvinfo : EIATTR_EXIT_INSTR_OFFSETS
	.align		4
        /*00d4*/ 	.byte	0x04, 0x1c
        /*00d6*/ 	.short	(.L_1411 - .L_1410)


	//   ....[0]....
.L_1410:
        /*00d8*/ 	.word	0x0000a860


	//   ....[1]....
        /*00dc*/ 	.word	0x0000a890


	//----- nvinfo : EIATTR_MAX_THREADS
	.align		4
.L_1411:
        /*00e0*/ 	.byte	0x04, 0x05
        /*00e2*/ 	.short	(.L_1413 - .L_1412)
.L_1412:
        /*00e4*/ 	.word	0x00000080
        /*00e8*/ 	.word	0x00000001
        /*00ec*/ 	.word	0x00000001


	//----- nvinfo : EIATTR_CRS_STACK_SIZE
	.align		4
.L_1413:
        /*00f0*/ 	.byte	0x04, 0x1e
        /*00f2*/ 	.short	(.L_1415 - .L_1414)
.L_1414:
        /*00f4*/ 	.word	0x00000000


	//----- nvinfo : EIATTR_CBANK_PARAM_SIZE
	.align		4
.L_1415:
        /*00f8*/ 	.byte	0x03, 0x19
        /*00fa*/ 	.short	0x0128


	//----- nvinfo : EIATTR_PARAM_CBANK
	.align		4
        /*00fc*/ 	.byte	0x04, 0x0a
        /*00fe*/ 	.short	(.L_1417 - .L_1416)
	.align		4
.L_1416:
        /*0100*/ 	.word	index@(.nv.constant0._ZN10layer_norm13ln_bwd_kernelINS_13Kernel_traitsI13__nv_bfloat16S2_S2_S2_fjLj1024ELj1ELj4ELj1ELj16ENS_18Kernel_traits_baseILj1024ES2_S2_S2_S2_fjLj128EEEEELb1ELb0ELb1ELb0EEEvNS_9BwdParamsE)
        /*0104*/ 	.short	0x0380
        /*0106*/ 	.short	0x0128


	//----- nvinfo : EIATTR_SW_WAR
	.align		4
.L_1417:
        /*0108*/ 	.byte	0x04, 0x36
        /*010a*/ 	.short	(.L_1419 - .L_1418)
.L_1418:
        /*010c*/ 	.word	0x00000008
.L_1419:


//--------------------- .nv.info._ZN10layer_norm22ln_bwd_finalize_kernelINS_22Kernel_traits_finalizeILj1024E13__nv_bfloat16S2_S2_S2_fjLb0ELj1024ELj4ENS_18Kernel_traits_baseILj1024ES2_S2_S2_S2_fjLj1024EEEEELb0ELb1EEEvNS_9BwdParamsE --------------------------
	.section	.nv.info._ZN10layer_norm22ln_bwd_finalize_kernelINS_22Kernel_traits_finalizeILj1024E13__nv_bfloat16S2_S2_S2_fjLb0ELj1024ELj4ENS_18Kernel_traits_baseILj1024ES2_S2_S2_S2_fjLj1024EEEEELb0ELb1EEEvNS_9BwdParamsE,"",@"SHT_CUDA_INFO"
	.sectionflags	@""
	.align	4


	//----- nvinfo : EIATTR_CUDA_API_VERSION
	.align		4
        /*0000*/ 	.byte	0x04, 0x37
        /*0002*/ 	.short	(.L_1421 - .L_1420)
.L_1420:
        /*0004*/ 	.word	0x00000082


	//----- nvinfo : EIATTR_KPARAM_INFO
	.align		4
.L_1421:
        /*0008*/ 	.byte	0x04, 0x17
        /*000a*/ 	.short	(.L_1423 - .L_1422)
.L_1422:
        /*000c*/ 	.word	0x00000000
        /*0010*/ 	.short	0x0000
        /*0012*/ 	.short	0x0000
        /*0014*/ 	.byte	0x00, 0xf0, 0xa1, 0x04


	//----- nvinfo : EIATTR_SPARSE_MMA_MASK
	.align		4
.L_1423:
        /*0018*/ 	.byte	0x03, 0x50
        /*001a*/ 	.short	0x0000


	//----- nvinfo : EIATTR_MAXREG_COUNT
	.align		4
        /*001c*/ 	.byte	0x03, 0x1b
        /*001e*/ 	.short	0x0040


	//----- nvinfo : EIATTR_NUM_BARRIERS
	.align		4
        /*0020*/ 	.byte	0x02, 0x4c
        /*0022*/ 	.byte	0x01
	.zero		1


	//----- nvinfo : EIATTR_MERCURY_ISA_VERSION
	.align		4
        /*0024*/ 	.byte	0x03, 0x5f
        /*0026*/ 	.short	0x0101


	//----- nvinfo : EIATTR_COOP_GROUP_MASK_REGIDS
	.align		4
        /*0028*/ 	.byte	0x04, 0x29
        /*002a*/ 	.short	(.L_1425 - .L_1424)


	//   ....[0]....
.L_1424:
        /*002c*/ 	.word	0xffffffff


	//   ....[1]....
        /*0030*/ 	.word	0xffffffff


	//   ....[2]....
        /*0034*/ 	.word	0xffffffff


	//   ....[3]....
        /*0038*/ 	.word	0xffffffff


	//   ....[4]....
        /*003c*/ 	.word	0xffffffff


	//   ....[5]....
        /*0040*/ 	.word	0xffffffff


	//   ....[6]....
        /*0044*/ 	.word	0xffffffff


	//   ....[7]....
        /*0048*/ 	.word	0xffffffff


	//   ....[8]....
        /*004c*/ 	.word	0xffffffff


	//   ....[9]....
        /*0050*/ 	.word	0xffffffff


	//----- nvinfo : EIATTR_COOP_GROUP_INSTR_OFFSETS
	.align		4
.L_1425:
        /*0054*/ 	.byte	0x04, 0x28
        /*0056*/ 	.short	(.L_1427 - .L_1426)


	//   ....[0]....
.L_1426:
        /*0058*/ 	.word	0x00001560


	//   ....[1]....
        /*005c*/ 	.word	0x00001570


	//   ....[2]....
        /*0060*/ 	.word	0x000015a0


	//   ....[3]....
        /*0064*/ 	.word	0x000015b0


	//   ....[4]....
        /*0068*/ 	.word	0x000015e0


	//   ....[5]....
        /*006c*/ 	.word	0x000015f0


	//   ....[6]....
        /*0070*/ 	.word	0x00001620


	//   ....[7]....
        /*0074*/ 	.word	0x00001640


	//   ....[8]....
        /*0078*/ 	.word	0x00001670


	//   ....[9]....
        /*007c*/ 	.word	0x00001680


	//----- nvinfo : EIATTR_VRC_CTA_INIT_COUNT
	.align		4
.L_1427:
        /*0080*/ 	.byte	0x02, 0x4a
	.zero		1
	.zero		1


	//----- nvinfo : EIATTR_EXIT_INSTR_OFFSETS
	.align		4
        /*0084*/ 	.byte	0x04, 0x1c
        /*0086*/ 	.short	(.L_1429 - .L_1428)


	//   ....[0]....
.L_1428:
        /*0088*/ 	.word	0x00000060


	//   ....[1]....
        /*008c*/ 	.word	0x000016e0


	//   ....[2]....
        /*0090*/ 	.word	0x000017d0


	//----- nvinfo : EIATTR_MAX_THREADS
	.align		4
.L_1429:
        /*0094*/ 	.byte	0x04, 0x05
        /*0096*/ 	.short	(.L_1431 - .L_1430)
.L_1430:
        /*0098*/ 	.word	0x00000400
        /*009c*/ 	.word	0x00000001
        /*00a0*/ 	.word	0x00000001


	//----- nvinfo : EIATTR_CRS_STACK_SIZE
	.align		4
.L_1431:
        /*00a4*/ 	.byte	0x04, 0x1e
        /*00a6*/ 	.short	(.L_1433 - .L_1432)
.L_1432:
        /*00a8*/ 	.word	0x00000000


	//----- nvinfo : EIATTR_CBANK_PARAM_SIZE
	.align		4
.L_1433:
        /*00ac*/ 	.byte	0x03, 0x19
        /*00ae*/ 	.short	0x0128


	//----- nvinfo : EIATTR_PARAM_CBANK
	.align		4
        /*00b0*/ 	.byte	0x04, 0x0a
        /*00b2*/ 	.short	(.L_1435 - .L_1434)
	.align		4
.L_1434:
        /*00b4*/ 	.word	index@(.nv.constant0._ZN10layer_norm22ln_bwd_finalize_kernelINS_22Kernel_traits_finalizeILj1024E13__nv_bfloat16S2_S2_S2_fjLb0ELj1024ELj4ENS_18Kernel_traits_baseILj1024ES2_S2_S2_S2_fjLj1024EEEEELb0ELb1EEEvNS_9BwdParamsE)
        /*00b8*/ 	.short	0x0380
        /*00ba*/ 	.short	0x0128


	//----- nvinfo : EIATTR_SW_WAR
	.align		4
.L_1435:
        /*00bc*/ 	.byte	0x04, 0x36
        /*00be*/ 	.short	(.L_1437 - .L_1436)
.L_1436:
        /*00c0*/ 	.word	0x00000008
.L_1437:


//--------------------- .nv.info._ZN10layer_norm13ln_bwd_kernelINS_13Kernel_traitsI13__nv_bfloat16S2_S2_S2_fjLj1024ELj1ELj4ELj1ELj16ENS_18Kernel_traits_baseILj1024ES2_S2_S2_S2_fjLj128EEEEELb1ELb0ELb1ELb1EEEvNS_9BwdParamsE --------------------------
	.section	.nv.info._ZN10layer_norm13ln_bwd_kernelINS_13Kernel_traitsI13__nv_bfloat16S2_S2_S2_fjLj1024ELj1ELj4ELj1ELj16ENS_18Kernel_traits_baseILj1024ES2_S2_S2_S2_fjLj128EEEEELb1ELb0ELb1ELb1EEEvNS_9BwdParamsE,"",@"SHT_CUDA_INFO"
	.sectionflags	@""
	.align	4


	//----- nvinfo : EIATTR_CUDA_API_VERSION
	.align		4
        /*0000*/ 	.byte	0x04, 0x37
        /*0002*/ 	.short	(.L_1439 - .L_1438)
.L_1438:
        /*0004*/ 	.word	0x00000082


	//----- nvinfo : EIATTR_KPARAM_INFO
	.align		4
.L_1439:
        /*0008*/ 	.byte	0x04, 0x17
        /*000a*/ 	.short	(.L_1441 - .L_1440)
.L_1440:
        /*000c*/ 	.word	0x00000000
        /*0010*/ 	.short	0x0000
        /*0012*/ 	.short	0x0000
        /*0014*/ 	.byte	0x00, 0xf0, 0xa1, 0x04


	//----- nvinfo : EIATTR_SPARSE_MMA_MASK
	.align		4
.L_1441:
        /*0018*/ 	.byte	0x03, 0x50
        /*001a*/ 	.short	0x0000


	//----- nvinfo : EIATTR_MAXREG_COUNT
	.align		4
        /*001c*/ 	.byte	0x03, 0x1b
        /*001e*/ 	.short	0x00ff


	//----- nvinfo : EIATTR_NUM_BARRIERS
	.align		4
        /*0020*/ 	.byte	0x02, 0x4c
        /*0022*/ 	.byte	0x01
	.zero		1


	//----- nvinfo : EIATTR_MERCURY_ISA_VERSION
	.align		4
        /*0024*/ 	.byte	0x03, 0x5f
        /*0026*/ 	.short	0x0101


	//----- nvinfo : EIATTR_COOP_GROUP_MASK_REGIDS
	.align		4
        /*0028*/ 	.byte	0x04, 0x29
        /*002a*/ 	.short	(.L_1443 - .L_1442)


	//   ....[0]....
.L_1442:
        /*002c*/ 	.word	0xffffffff


	//   ....[1]....
        /*0030*/ 	.word	0xffffffff


	//   ....[2]....
        /*0034*/ 	.word	0xffffffff


	//   ....[3]....
        /*0038*/ 	.word	0xffffffff


	//   ....[4]....
        /*003c*/ 	.word	0xffffffff


	//   ....[5]....
        /*0040*/ 	.word	0xffffffff


	//   ....[6]....
        /*0044*/ 	.word	0xffffffff


	//   ....[7]....
        /*0048*/ 	.word	0xffffffff


	//   ....[8]....
        /*004c*/ 	.word	0xffffffff


	//   ....[9]....
        /*0050*/ 	.word	0xffffffff


	//   ....[10]....
        /*0054*/ 	.word	0x050000b4


	//   ....[11]....
        /*0058*/ 	.word	0x050000b4


	//   ....[12]....
        /*005c*/ 	.word	0x050000b4


	//   ....[13]....
        /*0060*/ 	.word	0x050000b4


	//   ....[14]....
        /*0064*/ 	.word	0x050000b4


	//   ....[15]....
        /*0068*/ 	.word	0x050000b4


	//   ....[16]....
        /*006c*/ 	.word	0x050000b4


	//   ....[17]....
        /*0070*/ 	.word	0x050000b4


	//   ....[18]....
        /*0074*/ 	.word	0x050000b4


	//   ....[19]....
        /*0078*/ 	.word	0x050000b4


	//----- nvinfo : EIATTR_COOP_GROUP_INSTR_OFFSETS
	.align		4
.L_1443:
        /*007c*/ 	.byte	0x04, 0x28
        /*007e*/ 	.short	(.L_1445 - .L_1444)


	//   ....[0]....
.L_1444:
        /*0080*/ 	.word	0x000023a0


	//   ....[1]....
        /*0084*/ 	.word	0x000023b0


	//   ....[2]....
        /*0088*/ 	.word	0x000023e0


	//   ....[3]....
        /*008c*/ 	.word	0x000023f0


	//   ....[4]....
        /*0090*/ 	.word	0x00002420


	//   ....[5]....
        /*0094*/ 	.word	0x00002440


	//   ....[6]....
        /*0098*/ 	.word	0x00002470


	//   ....[7]....
        /*009c*/ 	.word	0x00002480


	//   ....[8]....
        /*00a0*/ 	.word	0x000024b0


	//   ....[9]....
        /*00a4*/ 	.word	0x000024c0


	//   ....[10]....
        /*00a8*/ 	.word	0x00009b00


	//   ....[11]....
        /*00ac*/ 	.word	0x00009b90


	//   ....[12]....
        /*00b0*/ 	.word	0x00009c00


	//   ....[13]....
        /*00b4*/ 	.word	0x00009c60


	//   ....[14]....
        /*00b8*/ 	.word	0x00009cd0


	//   ....[15]....
        /*00bc*/ 	.word	0x00009d40


	//   ....[16]....
        /*00c0*/ 	.word	0x00009db0


	//   ....[17]....
        /*00c4*/ 	.word	0x00009e10


	//   ....[18]....
        /*00c8*/ 	.word	0x00009e80


	//   ....[19]....
        /*00cc*/ 	.word	0x00009ee0


	//----- nvinfo : EIATTR_VRC_CTA_INIT_COUNT
	.align		4
.L_1445:
        /*00d0*/ 	.byte	0x02, 0x4a
	.zero		1
	.zero		1


	//----- nvinfo : EIATTR_EXIT_INSTR_OFFSETS
	.align		4
        /*00d4*/ 	.byte	0x04, 0x1c
        /*00d6*/ 	.short	(.L_1447 - .L_1446)


	//   ....[0]....
.L_1446:
        /*00d8*/ 	.word	0x00009a90


	//----- nvinfo : EIATTR_MAX_THREADS
	.align		4
.L_1447:
        /*00dc*/ 	.byte	0x04, 0x05
        /*00de*/ 	.short	(.L_1449 - .L_1448)
.L_1448:
        /*00e0*/ 	.word	0x00000080
        /*00e4*/ 	.word	0x00000001
        /*00e8*/ 	.word	0x00000001


	//----- nvinfo : EIATTR_CRS_STACK_SIZE
	.align		4
.L_1449:
        /*00ec*/ 	.byte	0x04, 0x1e
        /*00ee*/ 	.short	(.L_1451 - .L_1450)
.L_1450:
        /*00f0*/ 	.word	0x00000000


	//----- nvinfo : EIATTR_CBANK_PARAM_SIZE
	.align		4
.L_1451:
        /*00f4*/ 	.byte	0x03, 0x19
        /*00f6*/ 	.short	0x0128


	//----- nvinfo : EIATTR_PARAM_CBANK
	.align		4
        /*00f8*/ 	.byte	0x04, 0x0a
        /*00fa*/ 	.short	(.L_1453 - .L_1452)
	.align		4
.L_1452:
        /*00fc*/ 	.word	index@(.nv.constant0._ZN10layer_norm13ln_bwd_kernelINS_13Kernel_traitsI13__nv_bfloat16S2_S2_S2_fjLj1024ELj1ELj4ELj1ELj16ENS_18Kernel_traits_baseILj1024ES2_S2_S2_S2_fjLj128EEEEELb1ELb0ELb1ELb1EEEvNS_9BwdParamsE)
        /*0100*/ 	.short	0x0380
        /*0102*/ 	.short	0x0128


	//----- nvinfo : EIATTR_SW_WAR
	.align		4
.L_1453:
        /*0104*/ 	.byte	0x04, 0x36
        /*0106*/ 	.short	(.L_1455 - .L_1454)
.L_1454:
        /*0108*/ 	.word	0x00000008
.L_1455:


//--------------------- .nv.info._ZN10layer_norm13ln_bwd_kernelINS_13Kernel_traitsI13__nv_bfloat16S2_S2_S2_fjLj1024ELj1ELj4ELj1ELj16ENS_18Kernel_traits_baseILj1024ES2_S2_S2_S2_fjLj128EEEEELb1ELb1ELb0ELb0EEEvNS_9BwdParamsE --------------------------
	.section	.nv.info._ZN10layer_norm13ln_bwd_kernelINS_13Kernel_traitsI13__nv_bfloat16S2_S2_S2_fjLj1024ELj1ELj4ELj1ELj16ENS_18Kernel_traits_baseILj1024ES2_S2_S2_S2_fjLj128EEEEELb1ELb1ELb0ELb0EEEvNS_9BwdParamsE,"",@"SHT_CUDA_INFO"
	.sectionflags	@""
	.align	4


	//----- nvinfo : EIATTR_CUDA_API_VERSION
	.align		4
        /*0000*/ 	.byte	0x04, 0x37
        /*0002*/ 	.short	(.L_1457 - .L_1456)
.L_1456:
        /*0004*/ 	.word	0x00000082


	//----- nvinfo : EIATTR_KPARAM_INFO
	.align		4
.L_1457:
        /*0008*/ 	.byte	0x04, 0x17
        /*000a*/ 	.short	(.L_1459 - .L_1458)
.L_1458:
        /*000c*/ 	.word	0x00000000
        /*0010*/ 	.short	0x0000
        /*0012*/ 	.short	0x0000
        /*0014*/ 	.byte	0x00, 0xf0, 0xa1, 0x04


	//----- nvinfo : EIATTR_SPARSE_MMA_MASK
	.align		4
.L_1459:
        /*0018*/ 	.byte	0x03, 0x50
        /*001a*/ 	.short	0x0000


	//----- nvinfo : EIATTR_MAXREG_COUNT
	.align		4
        /*001c*/ 	.byte	0x03, 0x1b
        /*001e*/ 	.short	0x00ff


	//----- nvinfo : EIATTR_NUM_BARRIERS
	.align		4
        /*0020*/ 	.byte	0x02, 0x4c
        /*0022*/ 	.byte	0x01
	.zero		1


	//----- nvinfo : EIATTR_ANNOTATIONS
	.align		4
        /*0024*/ 	.byte	0x04, 0x55
        /*0026*/ 	.short	(.L_1461 - .L_1460)


	//   ....[0]....
.L_1460:
        /* <DEDUP_REMOVED lines=17> */


	//----- nvinfo : EIATTR_MERCURY_ISA_VERSION
	.align		4
.L_1461:
        /*0120*/ 	.byte	0x03, 0x5f
        /*0122*/ 	.short	0x0101


	//----- nvinfo : EIATTR_COOP_GROUP_MASK_REGIDS
	.align		4
        /*0124*/ 	.byte	0x04, 0x29
        /*0126*/ 	.short	(.L_1463 - .L_1462)


	//   ....[0]....
.L_1462:
        /*0128*/ 	.word	0xffffffff


	//   ....[1]....
        /*012c*/ 	.word	0xffffffff


	//   ....[2]....
        /*0130*/ 	.word	0xffffffff


	//   ....[3]....
        /*0134*/ 	.word	0xffffffff


	//   ....[4]....
        /*0138*/ 	.word	0xffffffff


	//   ....[5]....
        /*013c*/ 	.word	0xffffffff


	//   ....[6]....
        /*0140*/ 	.word	0xffffffff


	//   ....[7]....
        /*0144*/ 	.word	0xffffffff


	//   ....[8]....
        /*0148*/ 	.word	0xffffffff


	//   ....[9]....
        /*014c*/ 	.word	0xffffffff


	//   ....[10]....
        /*0150*/ 	.word	0x05000002


	//   ....[11]....
        /*0154*/ 	.word	0x05000002


	//   ....[12]....
        /*0158*/ 	.word	0x05000002


	//   ....[13]....
        /*015c*/ 	.word	0x05000002


	//   ....[14]....
        /*0160*/ 	.word	0x05000002


	//   ....[15]....
        /*0164*/ 	.word	0x05000002


	//   ....[16]....
        /*0168*/ 	.word	0x05000002


	//   ....[17]....
        /*016c*/ 	.word	0x05000002


	//   ....[18]....
        /*0170*/ 	.word	0x05000002


	//   ....[19]....
        /*0174*/ 	.word	0x05000002


	//----- nvinfo : EIATTR_COOP_GROUP_INSTR_OFFSETS
	.align		4
.L_1463:
        /*0178*/ 	.byte	0x04, 0x28
        /*017a*/ 	.short	(.L_1465 - .L_1464)


	//   ....[0]....
.L_1464:
        /*017c*/ 	.word	0x000028a0


	//   ....[1]....
        /*0180*/ 	.word	0x000028b0


	//   ....[2]....
        /*0184*/ 	.word	0x000028e0


	//   ....[3]....
        /*0188*/ 	.word	0x000028f0


	//   ....[4]....
        /*018c*/ 	.word	0x00002920


	//   ....[5]....
        /*0190*/ 	.word	0x00002930


	//   ....[6]....
        /*0194*/ 	.word	0x00002960


	//   ....[7]....
        /*0198*/ 	.word	0x00002970


	//   ....[8]....
        /*019c*/ 	.word	0x000029a0


	//   ....[9]....
        /*01a0*/ 	.word	0x000029b0


	//   ....[10]....
        /*01a4*/ 	.word	0x0000ddf0


	//   ....[11]....
        /*01a8*/ 	.word	0x0000de80


	//   ....[12]....
        /*01ac*/ 	.word	0x0000dee0


	//   ....[13]....
        /*01b0*/ 	.word	0x0000df40


	//   ....[14]....
        /*01b4*/ 	.word	0x0000dfa0


	//   ....[15]....
        /*01b8*/ 	.word	0x0000e000


	//   ....[16]....
        /*01bc*/ 	.word	0x0000e060


	//   ....[17]....
        /*01c0*/ 	.word	0x0000e0c0


	//   ....[18]....
        /*01c4*/ 	.word	0x0000e120


	//   ....[19]....
        /*01c8*/ 	.word	0x0000e180


	//----- nvinfo : EIATTR_VRC_CTA_INIT_COUNT
	.align		4
.L_1465:
        /*01cc*/ 	.byte	0x02, 0x4a
	.zero		1
	.zero		1


	//----- nvinfo : EIATTR_EXIT_INSTR_OFFSETS
	.align		4
        /*01d0*/ 	.byte	0x04, 0x1c
        /*01d2*/ 	.short	(.L_1467 - .L_1466)


	//   ....[0]....
.L_1466:
        /*01d4*/ 	.word	0x0000dd00


	//   ....[1]....
        /*01d8*/ 	.word	0x0000dd80


	//----- nvinfo : EIATTR_MAX_THREADS
	.align		4
.L_1467:
        /*01dc*/ 	.byte	0x04, 0x05
        /*01de*/ 	.short	(.L_1469 - .L_1468)
.L_1468:
        /*01e0*/ 	.word	0x00000080
        /*01e4*/ 	.word	0x00000001
        /*01e8*/ 	.word	0x00000001


	//----- nvinfo : EIATTR_CRS_STACK_SIZE
	.align		4
.L_1469:
        /*01ec*/ 	.byte	0x04, 0x1e
        /*01ee*/ 	.short	(.L_1471 - .L_1470)
.L_1470:
        /*01f0*/ 	.word	0x00000000


	//----- nvinfo : EIATTR_CBANK_PARAM_SIZE
	.align		4
.L_1471:
        /*01f4*/ 	.byte	0x03, 0x19
        /*01f6*/ 	.short	0x0128


	//----- nvinfo : EIATTR_PARAM_CBANK
	.align		4
        /*01f8*/ 	.byte	0x04, 0x0a
        /*01fa*/ 	.short	(.L_1473 - .L_1472)
	.align		4
.L_1472:
        /*01fc*/ 	.word	index@(.nv.constant0._ZN10layer_norm13ln_bwd_kernelINS_13Kernel_traitsI13__nv_bfloat16S2_S2_S2_fjLj1024ELj1ELj4ELj1ELj16ENS_18Kernel_traits_baseILj1024ES2_S2_S2_S2_fjLj128EEEEELb1ELb1ELb0ELb0EEEvNS_9BwdParamsE)
        /*0200*/ 	.short	0x0380
        /*0202*/ 	.short	0x0128


	//----- nvinfo : EIATTR_SW_WAR
	.align		4
.L_1473:
        /*0204*/ 	.byte	0x04, 0x36
        /*0206*/ 	.short	(.L_1475 - .L_1474)
.L_1474:
        /*0208*/ 	.word	0x00000008
.L_1475:


//--------------------- .nv.info._ZN10layer_norm13ln_bwd_kernelINS_13Kernel_traitsI13__nv_bfloat16S2_S2_S2_fjLj1024ELj1ELj4ELj1ELj16ENS_18Kernel_traits_baseILj1024ES2_S2_S2_S2_fjLj128EEEEELb1ELb1ELb0ELb1EEEvNS_9BwdParamsE --------------------------
	.section	.nv.info._ZN10layer_norm13ln_bwd_kernelINS_13Kernel_traitsI13__nv_bfloat16S2_S2_S2_fjLj1024ELj1ELj4ELj1ELj16ENS_18Kernel_traits_baseILj1024ES2_S2_S2_S2_fjLj128EEEEELb1ELb1ELb0ELb1EEEvNS_9BwdParamsE,"",@"SHT_CUDA_INFO"
	.sectionflags	@""
	.align	4


	//----- nvinfo : EIATTR_CUDA_API_VERSION
	.align		4
        /*0000*/ 	.byte	0x04, 0x37
        /*0002*/ 	.short	(.L_1477 - .L_1476)
.L_1476:
        /*0004*/ 	.word	0x00000082


	//----- nvinfo : EIATTR_KPARAM_INFO
	.align		4
.L_1477:
        /*0008*/ 	.byte	0x04, 0x17
        /*000a*/ 	.short	(.L_1479 - .L_1478)
.L_1478:
        /*000c*/ 	.word	0x00000000
        /*0010*/ 	.short	0x0000
        /*0012*/ 	.short	0x0000
        /*0014*/ 	.byte	0x00, 0xf0, 0xa1, 0x04


	//----- nvinfo : EIATTR_SPARSE_MMA_MASK
	.align		4
.L_1479:
        /*0018*/ 	.byte	0x03, 0x50
        /*001a*/ 	.short	0x0000


	//----- nvinfo : EIATTR_MAXREG_COUNT
	.align		4
        /*001c*/ 	.byte	0x03, 0x1b
        /*001e*/ 	.short	0x00ff


	//----- nvinfo : EIATTR_NUM_BARRIERS
	.align		4
        /*0020*/ 	.byte	0x02, 0x4c
        /*0022*/ 	.byte	0x01
	.zero		1


	//----- nvinfo : EIATTR_ANNOTATIONS
	.align		4
        /*0024*/ 	.byte	0x04, 0x55
        /*0026*/ 	.short	(.L_1481 - .L_1480)


	//   ....[0]....
.L_1480:
        /* <DEDUP_REMOVED lines=72> */


	//----- nvinfo : EIATTR_MERCURY_ISA_VERSION
	.align		4
.L_1481:
        /*0490*/ 	.byte	0x03, 0x5f
        /*0492*/ 	.short	0x0101


	//----- nvinfo : EIATTR_COOP_GROUP_MASK_REGIDS
	.align		4
        /*0494*/ 	.byte	0x04, 0x29
        /*0496*/ 	.short	(.L_1483 - .L_1482)


	//   ....[0]....
.L_1482:
        /*0498*/ 	.word	0xffffffff


	//   ....[1]....
        /*049c*/ 	.word	0xffffffff


	//   ....[2]....
        /*04a0*/ 	.word	0xffffffff


	//   ....[3]....
        /*04a4*/ 	.word	0xffffffff


	//   ....[4]....
        /*04a8*/ 	.word	0xffffffff


	//   ....[5]....
        /*04ac*/ 	.word	0xffffffff


	//   ....[6]....
        /*04b0*/ 	.word	0xffffffff


	//   ....[7]....
        /*04b4*/ 	.word	0xffffffff


	//   ....[8]....
        /*04b8*/ 	.word	0xffffffff


	//   ....[9]....
        /*04bc*/ 	.word	0xffffffff


	//   ....[10]....
        /*04c0*/ 	.word	0x050000c0


	//   ....[11]....
        /*04c4*/ 	.word	0x050000c0


	//   ....[12]....
        /*04c8*/ 	.word	0x050000c0


	//   ....[13]....
        /*04cc*/ 	.word	0x050000c0


	//   ....[14]....
        /*04d0*/ 	.word	0x050000c0


	//   ....[15]....
        /*04d4*/ 	.word	0x050000c0


	//   ....[16]....
        /*04d8*/ 	.word	0x050000c0


	//   ....[17]....
        /*04dc*/ 	.word	0x050000c0


	//   ....[18]....
        /*04e0*/ 	.word	0x050000c0


	//   ....[19]....
        /*04e4*/ 	.word	0x050000c0


	//----- nvinfo : EIATTR_COOP_GROUP_INSTR_OFFSETS
	.align		4
.L_1483:
        /*04e8*/ 	.byte	0x04, 0x28
        /*04ea*/ 	.short	(.L_1485 - .L_1484)


	//   ....[0]....
.L_1484:
        /*04ec*/ 	.word	0x00003f00


	//   ....[1]....
        /*04f0*/ 	.word	0x00003f10


	//   ....[2]....
        /*04f4*/ 	.word	0x00003f90


	//   ....[3]....
        /*04f8*/ 	.word	0x00003fa0


	//   ....[4]....
        /*04fc*/ 	.word	0x00004010


	//   ....[5]....
        /*0500*/ 	.word	0x00004020


	//   ....[6]....
        /*0504*/ 	.word	0x00004050


	//   ....[7]....
        /*0508*/ 	.word	0x00004060


	//   ....[8]....
        /*050c*/ 	.word	0x00004090


	//   ....[9]....
        /*0510*/ 	.word	0x000040a0


	//   ....[10]....
        /*0514*/ 	.word	0x0000d590


	//   ....[11]....
        /*0518*/ 	.word	0x0000d640


	//   ....[12]....
        /*051c*/ 	.word	0x0000d720


	//   ....[13]....
        /*0520*/ 	.word	0x0000d790


	//   ....[14]....
        /*0524*/ 	.word	0x0000d800


	//   ....[15]....
        /*0528*/ 	.word	0x0000d870


	//   ....[16]....
        /*052c*/ 	.word	0x0000d8e0


	//   ....[17]....
        /*0530*/ 	.word	0x0000d950


	//   ....[18]....
        /*0534*/ 	.word	0x0000d9c0


	//   ....[19]....
        /*0538*/ 	.word	0x0000da20


	//----- nvinfo : EIATTR_VRC_CTA_INIT_COUNT
	.align		4
.L_1485:
        /*053c*/ 	.byte	0x02, 0x4a
	.zero		1
	.zero		1


	//----- nvinfo : EIATTR_EXIT_INSTR_OFFSETS
	.align		4
        /*0540*/ 	.byte	0x04, 0x1c
        /*0542*/ 	.short	(.L_1487 - .L_1486)


	//   ....[0]....
.L_1486:
        /*0544*/ 	.word	0x0000d520


	//----- nvinfo : EIATTR_MAX_THREADS
	.align		4
.L_1487:
        /*0548*/ 	.byte	0x04, 0x05
        /*054a*/ 	.short	(.L_1489 - .L_1488)
.L_1488:
        /*054c*/ 	.word	0x00000080
        /*0550*/ 	.word	0x00000001
        /*0554*/ 	.word	0x00000001


	//----- nvinfo : EIATTR_CRS_STACK_SIZE
	.align		4
.L_1489:
        /*0558*/ 	.byte	0x04, 0x1e
        /*055a*/ 	.short	(.L_1491 - .L_1490)
.L_1490:
        /*055c*/ 	.word	0x00000000


	//----- nvinfo : EIATTR_CBANK_PARAM_SIZE
	.align		4
.L_1491:
        /*0560*/ 	.byte	0x03, 0x19
        /*0562*/ 	.short	0x0128


	//----- nvinfo : EIATTR_PARAM_CBANK
	.align		4
        /*0564*/ 	.byte	0x04, 0x0a
        /*0566*/ 	.short	(.L_1493 - .L_1492)
	.align		4
.L_1492:
        /*0568*/ 	.word	index@(.nv.constant0._ZN10layer_norm13ln_bwd_kernelINS_13Kernel_traitsI13__nv_bfloat16S2_S2_S2_fjLj1024ELj1ELj4ELj1ELj16ENS_18Kernel_traits_baseILj1024ES2_S2_S2_S2_fjLj128EEEEELb1ELb1ELb0ELb1EEEvNS_9BwdParamsE)
        /*056c*/ 	.short	0x0380
        /*056e*/ 	.short	0x0128


	//----- nvinfo : EIATTR_SW_WAR
	.align		4
.L_1493:
        /*0570*/ 	.byte	0x04, 0x36
        /*0572*/ 	.short	(.L_1495 - .L_1494)
.L_1494:
        /*0574*/ 	.word	0x00000008
.L_1495:


//--------------------- .nv.info._ZN10layer_norm22ln_bwd_finalize_kernelINS_22Kernel_traits_finalizeILj1024E13__nv_bfloat16S2_S2_S2_fjLb1ELj1024ELj4ENS_18Kernel_traits_baseILj1024ES2_S2_S2_S2_fjLj1024EEEEELb1ELb0EEEvNS_9BwdParamsE --------------------------
	.section	.nv.info._ZN10layer_norm22ln_bwd_finalize_kernelINS_22Kernel_traits_finalizeILj1024E13__nv_bfloat16S2_S2_S2_fjLb1ELj1024ELj4ENS_18Kernel_traits_baseILj1024ES2_S2_S2_S2_fjLj1024EEEEELb1ELb0EEEvNS_9BwdParamsE,"",@"SHT_CUDA_INFO"
	.sectionflags	@""
	.align	4


	//----- nvinfo : EIATTR_CUDA_API_VERSION
	.align		4
        /*0000*/ 	.byte	0x04, 0x37
        /*0002*/ 	.short	(.L_1497 - .L_1496)
.L_1496:
        /*0004*/ 	.word	0x00000082


	//----- nvinfo : EIATTR_KPARAM_INFO
	.align		4
.L_1497:
        /*0008*/ 	.byte	0x04, 0x17
        /*000a*/ 	.short	(.L_1499 - .L_1498)
.L_1498:
        /*000c*/ 	.word	0x00000000
        /*0010*/ 	.short	0x0000
        /*0012*/ 	.short	0x0000
        /*0014*/ 	.byte	0x00, 0xf0, 0xa1, 0x04


	//----- nvinfo : EIATTR_SPARSE_MMA_MASK
	.align		4
.L_1499:
        /*0018*/ 	.byte	0x03, 0x50
        /*001a*/ 	.short	0x0000


	//----- nvinfo : EIATTR_MAXREG_COUNT
	.align		4
        /*001c*/ 	.byte	0x03, 0x1b
        /*001e*/ 	.short	0x0040


	//----- nvinfo : EIATTR_NUM_BARRIERS
	.align		4
        /*0020*/ 	.byte	0x02, 0x4c
        /*0022*/ 	.byte	0x01
	.zero		1


	//----- nvinfo : EIATTR_MERCURY_ISA_VERSION
	.align		4
        /*0024*/ 	.byte	0x03, 0x5f
        /*0026*/ 	.short	0x0101


	//----- nvinfo : EIATTR_COOP_GROUP_MASK_REGIDS
	.align		4
        /*0028*/ 	.byte	0x04, 0x29
        /*002a*/ 	.short	(.L_1501 - .L_1500)


	//   ....[0]....
.L_1500:
        /*002c*/ 	.word	0xffffffff


	//   ....[1]....
        /*0030*/ 	.word	0xffffffff


	//   ....[2]....
        /*0034*/ 	.word	0xffffffff


	//   ....[3]....
        /*0038*/ 	.word	0xffffffff


	//   ....[4]....
        /*003c*/ 	.word	0xffffffff


	//   ....[5]....
        /*0040*/ 	.word	0xffffffff


	//   ....[6]....
        /*0044*/ 	.word	0xffffffff


	//   ....[7]....
        /*0048*/ 	.word	0xffffffff


	//   ....[8]....
        /*004c*/ 	.word	0xffffffff


	//   ....[9]....
        /*0050*/ 	.word	0xffffffff


	//   ....[10]....
        /*0054*/ 	.word	0xffffffff


	//   ....[11]....
        /*0058*/ 	.word	0xffffffff


	//   ....[12]....
        /*005c*/ 	.word	0xffffffff


	//   ....[13]....
        /*0060*/ 	.word	0xffffffff


	//   ....[14]....
        /*0064*/ 	.word	0xffffffff


	//----- nvinfo : EIATTR_COOP_GROUP_INSTR_OFFSETS
	.align		4
.L_1501:
        /*0068*/ 	.byte	0x04, 0x28
        /*006a*/ 	.short	(.L_1503 - .L_1502)


	//   ....[0]....
.L_1502:
        /*006c*/ 	.word	0x00001030


	//   ....[1]....
        /*0070*/ 	.word	0x00001040


	//   ....[2]....
        /*0074*/ 	.word	0x00001050


	//   ....[3]....
        /*0078*/ 	.word	0x00001080


	//   ....[4]....
        /*007c*/ 	.word	0x000010a0


	//   ....[5]....
        /*0080*/ 	.word	0x000010b0


	//   ....[6]....
        /*0084*/ 	.word	0x000010f0


	//   ....[7]....
        /*0088*/ 	.word	0x00001100


	//   ....[8]....
        /*008c*/ 	.word	0x00001110


	//   ....[9]....
        /*0090*/ 	.word	0x00001140


	//   ....[10]....
        /*0094*/ 	.word	0x00001170


	//   ....[11]....
        /*0098*/ 	.word	0x00001190


	//   ....[12]....
        /*009c*/ 	.word	0x000011c0


	//   ....[13]....
        /*00a0*/ 	.word	0x000011f0


	//   ....[14]....
        /*00a4*/ 	.word	0x00001220


	//----- nvinfo : EIATTR_VRC_CTA_INIT_COUNT
	.align		4
.L_1503:
        /*00a8*/ 	.byte	0x02, 0x4a
	.zero		1
	.zero		1


	//----- nvinfo : EIATTR_EXIT_INSTR_OFFSETS
	.align		4
        /*00ac*/ 	.byte	0x04, 0x1c
        /*00ae*/ 	.short	(.L_1505 - .L_1504)


	//   ....[0]....
.L_1504:
        /*00b0*/ 	.word	0x00000060


	//   ....[1]....
        /*00b4*/ 	.word	0x000012a0


	//   ....[2]....
        /*00b8*/ 	.word	0x000012d0


	//   ....[3]....
        /*00bc*/ 	.word	0x000013e0


	//----- nvinfo : EIATTR_MAX_THREADS
	.align		4
.L_1505:
        /*00c0*/ 	.byte	0x04, 0x05
        /*00c2*/ 	.short	(.L_1507 - .L_1506)
.L_1506:
        /*00c4*/ 	.word	0x00000400
        /*00c8*/ 	.word	0x00000001
        /*00cc*/ 	.word	0x00000001


	//----- nvinfo : EIATTR_CRS_STACK_SIZE
	.align		4
.L_1507:
        /*00d0*/ 	.byte	0x04, 0x1e
        /*00d2*/ 	.short	(.L_1509 - .L_1508)
.L_1508:
        /*00d4*/ 	.word	0x00000000


	//----- nvinfo : EIATTR_CBANK_PARAM_SIZE
	.align		4
.L_1509:
        /*00d8*/ 	.byte	0x03, 0x19
        /*00da*/ 	.short	0x0128


	//----- nvinfo : EIATTR_PARAM_CBANK
	.align		4
        /*00dc*/ 	.byte	0x04, 0x0a
        /*00de*/ 	.short	(.L_1511 - .L_1510)
	.align		4
.L_1510:
        /*00e0*/ 	.word	index@(.nv.constant0._ZN10layer_norm22ln_bwd_finalize_kernelINS_22Kernel_traits_finalizeILj1024E13__nv_bfloat16S2_S2_S2_fjLb1ELj1024ELj4ENS_18Kernel_traits_baseILj1024ES2_S2_S2_S2_fjLj1024EEEEELb1ELb0EEEvNS_9BwdParamsE)
        /*00e4*/ 	.short	0x0380
        /*00e6*/ 	.short	0x0128


	//----- nvinfo : EIATTR_SW_WAR
	.align		4
.L_1511:
        /*00e8*/ 	.byte	0x04, 0x36
        /*00ea*/ 	.short	(.L_1513 - .L_1512)
.L_1512:
        /*00ec*/ 	.word	0x00000008
.L_1513:


//--------------------- .nv.info._ZN10layer_norm13ln_bwd_kernelINS_13Kernel_traitsI13__nv_bfloat16S2_S2_S2_fjLj1024ELj1ELj4ELj1ELj16ENS_18Kernel_traits_baseILj1024ES2_S2_S2_S2_fjLj128EEEEELb1ELb1ELb1ELb0EEEvNS_9BwdParamsE --------------------------
	.section	.nv.info._ZN10layer_norm13ln_bwd_kernelINS_13Kernel_traitsI13__nv_bfloat16S2_S2_S2_fjLj1024ELj1ELj4ELj1ELj16ENS_18Kernel_traits_baseILj1024ES2_S2_S2_S2_fjLj128EEEEELb1ELb1ELb1ELb0EEEvNS_9BwdParamsE,"",@"SHT_CUDA_INFO"
	.sectionflags	@""
	.align	4


	//----- nvinfo : EIATTR_CUDA_API_VERSION
	.align		4
        /*0000*/ 	.byte	0x04, 0x37
        /*0002*/ 	.short	(.L_1515 - .L_1514)
.L_1514:
        /*0004*/ 	.word	0x00000082


	//----- nvinfo : EIATTR_KPARAM_INFO
	.align		4
.L_1515:
        /*0008*/ 	.byte	0x04, 0x17
        /*000a*/ 	.short	(.L_1517 - .L_1516)
.L_1516:
        /*000c*/ 	.word	0x00000000
        /*0010*/ 	.short	0x0000
        /*0012*/ 	.short	0x0000
        /*0014*/ 	.byte	0x00, 0xf0, 0xa1, 0x04


	//----- nvinfo : EIATTR_SPARSE_MMA_MASK
	.align		4
.L_1517:
        /*0018*/ 	.byte	0x03, 0x50
        /*001a*/ 	.short	0x0000


	//----- nvinfo : EIATTR_MAXREG_COUNT
	.align		4
        /*001c*/ 	.byte	0x03, 0x1b
        /*001e*/ 	.short	0x00ff


	//----- nvinfo : EIATTR_NUM_BARRIERS
	.align		4
        /*0020*/ 	.byte	0x02, 0x4c
        /*0022*/ 	.byte	0x01
	.zero		1


	//----- nvinfo : EIATTR_ANNOTATIONS
	.align		4
        /*0024*/ 	.byte	0x04, 0x55
        /*0026*/ 	.short	(.L_1519 - .L_1518)


	//   ....[0]....
.L_1518:
        /* <DEDUP_REMOVED lines=26> */


	//----- nvinfo : EIATTR_MERCURY_ISA_VERSION
	.align		4
.L_1519:
        /*01b8*/ 	.byte	0x03, 0x5f
        /*01ba*/ 	.short	0x0101


	//----- nvinfo : EIATTR_COOP_GROUP_MASK_REGIDS
	.align		4
        /*01bc*/ 	.byte	0x04, 0x29
        /*01be*/ 	.short	(.L_1521 - .L_1520)


	//   ....[0]....
.L_1520:
        /*01c0*/ 	.word	0xffffffff


	//   ....[1]....
        /*01c4*/ 	.word	0xffffffff


	//   ....[2]....
        /*01c8*/ 	.word	0xffffffff


	//   ....[3]....
        /*01cc*/ 	.word	0xffffffff


	//   ....[4]....
        /*01d0*/ 	.word	0xffffffff


	//   ....[5]....
        /*01d4*/ 	.word	0xffffffff


	//   ....[6]....
        /*01d8*/ 	.word	0xffffffff


	//   ....[7]....
        /*01dc*/ 	.word	0xffffffff


	//   ....[8]....
        /*01e0*/ 	.word	0xffffffff


	//   ....[9]....
        /*01e4*/ 	.word	0xffffffff


	//   ....[10]....
        /*01e8*/ 	.word	0x05000008


	//   ....[11]....
        /*01ec*/ 	.word	0x05000008


	//   ....[12]....
        /*01f0*/ 	.word	0x05000008


	//   ....[13]....
        /*01f4*/ 	.word	0x05000008


	//   ....[14]....
        /*01f8*/ 	.word	0x05000008


	//   ....[15]....
        /*01fc*/ 	.word	0x05000008


	//   ....[16]....
        /*0200*/ 	.word	0x05000008


	//   ....[17]....
        /*0204*/ 	.word	0x05000008


	//   ....[18]....
        /*0208*/ 	.word	0x05000008


	//   ....[19]....
        /*020c*/ 	.word	0x05000008


	//----- nvinfo : EIATTR_COOP_GROUP_INSTR_OFFSETS
	.align		4
.L_1521:
        /*0210*/ 	.byte	0x04, 0x28
        /*0212*/ 	.short	(.L_1523 - .L_1522)


	//   ....[0]....
.L_1522:
        /*0214*/ 	.word	0x00002e50


	//   ....[1]....
        /*0218*/ 	.word	0x00002e70


	//   ....[2]....
        /*021c*/ 	.word	0x00002e90


	//   ....[3]....
        /*0220*/ 	.word	0x00002eb0


	//   ....[4]....
        /*0224*/ 	.word	0x00002ed0


	//   ....[5]....
        /*0228*/ 	.word	0x00002ef0


	//   ....[6]....
        /*022c*/ 	.word	0x00002f10


	//   ....[7]....
        /*0230*/ 	.word	0x00002f30


	//   ....[8]....
        /*0234*/ 	.word	0x00002f40


	//   ....[9]....
        /*0238*/ 	.word	0x00002f60


	//   ....[10]....
        /*023c*/ 	.word	0x00011810


	//   ....[11]....
        /*0240*/ 	.word	0x000118a0


	//   ....[12]....
        /*0244*/ 	.word	0x00011900


	//   ....[13]....
        /*0248*/ 	.word	0x00011950


	//   ....[14]....
        /*024c*/ 	.word	0x000119b0


	//   ....[15]....
        /*0250*/ 	.word	0x00011a00


	//   ....[16]....
        /*0254*/ 	.word	0x00011a60


	//   ....[17]....
        /*0258*/ 	.word	0x00011ab0


	//   ....[18]....
        /*025c*/ 	.word	0x00011b10


	//   ....[19]....
        /*0260*/ 	.word	0x00011b60


	//----- nvinfo : EIATTR_VRC_CTA_INIT_COUNT
	.align		4
.L_1523:
        /*0264*/ 	.byte	0x02, 0x4a
	.zero		1
	.zero		1


	//----- nvinfo : EIATTR_EXIT_INSTR_OFFSETS
	.align		4
        /*0268*/ 	.byte	0x04, 0x1c
        /*026a*/ 	.short	(.L_1525 - .L_1524)


	//   ....[0]....
.L_1524:
        /*026c*/ 	.word	0x00011720


	//   ....[1]....
        /*0270*/ 	.word	0x000117a0


	//----- nvinfo : EIATTR_MAX_THREADS
	.align		4
.L_1525:
        /*0274*/ 	.byte	0x04, 0x05
        /*0276*/ 	.short	(.L_1527 - .L_1526)
.L_1526:
        /*0278*/ 	.word	0x00000080
        /*027c*/ 	.word	0x00000001
        /*0280*/ 	.word	0x00000001


	//----- nvinfo : EIATTR_CRS_STACK_SIZE
	.align		4
.L_1527:
        /*0284*/ 	.byte	0x04, 0x1e
        /*0286*/ 	.short	(.L_1529 - .L_1528)
.L_1528:
        /*0288*/ 	.word	0x00000000


	//----- nvinfo : EIATTR_CBANK_PARAM_SIZE
	.align		4
.L_1529:
        /*028c*/ 	.byte	0x03, 0x19
        /*028e*/ 	.short	0x0128


	//----- nvinfo : EIATTR_PARAM_CBANK
	.align		4
        /*0290*/ 	.byte	0x04, 0x0a
        /*0292*/ 	.short	(.L_1531 - .L_1530)
	.align		4
.L_1530:
        /*0294*/ 	.word	index@(.nv.constant0._ZN10layer_norm13ln_bwd_kernelINS_13Kernel_traitsI13__nv_bfloat16S2_S2_S2_fjLj1024ELj1ELj4ELj1ELj16ENS_18Kernel_traits_baseILj1024ES2_S2_S2_S2_fjLj128EEEEELb1ELb1ELb1ELb0EEEvNS_9BwdParamsE)
        /*0298*/ 	.short	0x0380
        /*029a*/ 	.short	0x0128


	//----- nvinfo : EIATTR_SW_WAR
	.align		4
.L_1531:
        /*029c*/ 	.byte	0x04, 0x36
        /*029e*/ 	.short	(.L_1533 - .L_1532)
.L_1532:
        /*02a0*/ 	.word	0x00000008
.L_1533:


//--------------------- .nv.info._ZN10layer_norm22ln_bwd_finalize_kernelINS_22Kernel_traits_finalizeILj1024E13__nv_bfloat16S2_S2_S2_fjLb1ELj1024ELj4ENS_18Kernel_traits_baseILj1024ES2_S2_S2_S2_fjLj1024EEEEELb1ELb1EEEvNS_9BwdParamsE --------------------------
	.section	.nv.info._ZN10layer_norm22ln_bwd_finalize_kernelINS_22Kernel_traits_finalizeILj1024E13__nv_bfloat16S2_S2_S2_fjLb1ELj1024ELj4ENS_18Kernel_traits_baseILj1024ES2_S2_S2_S2_fjLj1024EEEEELb1ELb1EEEvNS_9BwdParamsE,"",@"SHT_CUDA_INFO"
	.sectionflags	@""
	.align	4


	//----- nvinfo : EIATTR_CUDA_API_VERSION
	.align		4
        /*0000*/ 	.byte	0x04, 0x37
        /*0002*/ 	.short	(.L_1535 - .L_1534)
.L_1534:
        /*0004*/ 	.word	0x00000082


	//----- nvinfo : EIATTR_KPARAM_INFO
	.align		4
.L_1535:
        /*0008*/ 	.byte	0x04, 0x17
        /*000a*/ 	.short	(.L_1537 - .L_1536)
.L_1536:
        /*000c*/ 	.word	0x00000000
        /*0010*/ 	.short	0x0000
        /*0012*/ 	.short	0x0000
        /*0014*/ 	.byte	0x00, 0xf0, 0xa1, 0x04


	//----- nvinfo : EIATTR_SPARSE_MMA_MASK
	.align		4
.L_1537:
        /*0018*/ 	.byte	0x03, 0x50
        /*001a*/ 	.short	0x0000


	//----- nvinfo : EIATTR_MAXREG_COUNT
	.align		4
        /*001c*/ 	.byte	0x03, 0x1b
        /*001e*/ 	.short	0x0040


	//----- nvinfo : EIATTR_NUM_BARRIERS
	.align		4
        /*0020*/ 	.byte	0x02, 0x4c
        /*0022*/ 	.byte	0x01
	.zero		1


	//----- nvinfo : EIATTR_MERCURY_ISA_VERSION
	.align		4
        /*0024*/ 	.byte	0x03, 0x5f
        /*0026*/ 	.short	0x0101


	//----- nvinfo : EIATTR_COOP_GROUP_MASK_REGIDS
	.align		4
        /*0028*/ 	.byte	0x04, 0x29
        /*002a*/ 	.short	(.L_1539 - .L_1538)


	//   ....[0]....
.L_1538:
        /*002c*/ 	.word	0xffffffff


	//   ....[1]....
        /*0030*/ 	.word	0xffffffff


	//   ....[2]....
        /*0034*/ 	.word	0xffffffff


	//   ....[3]....
        /*0038*/ 	.word	0xffffffff


	//   ....[4]....
        /*003c*/ 	.word	0xffffffff


	//   ....[5]....
        /*0040*/ 	.word	0xffffffff


	//   ....[6]....
        /*0044*/ 	.word	0xffffffff


	//   ....[7]....
        /*0048*/ 	.word	0xffffffff


	//   ....[8]....
        /*004c*/ 	.word	0xffffffff


	//   ....[9]....
        /*0050*/ 	.word	0xffffffff


	//   ....[10]....
        /*0054*/ 	.word	0xffffffff


	//   ....[11]....
        /*0058*/ 	.word	0xffffffff


	//   ....[12]....
        /*005c*/ 	.word	0xffffffff


	//   ....[13]....
        /*0060*/ 	.word	0xffffffff


	//   ....[14]....
        /*0064*/ 	.word	0xffffffff


	//----- nvinfo : EIATTR_COOP_GROUP_INSTR_OFFSETS
	.align		4
.L_1539:
        /*0068*/ 	.byte	0x04, 0x28
        /*006a*/ 	.short	(.L_1541 - .L_1540)


	//   ....[0]....
.L_1540:
        /*006c*/ 	.word	0x00001060


	//   ....[1]....
        /*0070*/ 	.word	0x00001070


	//   ....[2]....
        /*0074*/ 	.word	0x00001080


	//   ....[3]....
        /*0078*/ 	.word	0x000010b0


	//   ....[4]....
        /*007c*/ 	.word	0x000010d0


	//   ....[5]....
        /*0080*/ 	.word	0x000010e0


	//   ....[6]....
        /*0084*/ 	.word	0x00001120


	//   ....[7]....
        /*0088*/ 	.word	0x00001140


	//   ....[8]....
        /*008c*/ 	.word	0x00001150


	//   ....[9]....
        /*0090*/ 	.word	0x00001180


	//   ....[10]....
        /*0094*/ 	.word	0x000011a0


	//   ....[11]....
        /*0098*/ 	.word	0x000011b0


	//   ....[12]....
        /*009c*/ 	.word	0x000011f0


	//   ....[13]....
        /*00a0*/ 	.word	0x00001200


	//   ....[14]....
        /*00a4*/ 	.word	0x00001210


	//----- nvinfo : EIATTR_VRC_CTA_INIT_COUNT
	.align		4
.L_1541:
        /*00a8*/ 	.byte	0x02, 0x4a
	.zero		1
	.zero		1


	//----- nvinfo : EIATTR_EXIT_INSTR_OFFSETS
	.align		4
        /*00ac*/ 	.byte	0x04, 0x1c
        /*00ae*/ 	.short	(.L_1543 - .L_1542)


	//   ....[0]....
.L_1542:
        /*00b0*/ 	.word	0x00000060


	//   ....[1]....
        /*00b4*/ 	.word	0x00001290


	//   ....[2]....
        /*00b8*/ 	.word	0x000013d0


	//----- nvinfo : EIATTR_MAX_THREADS
	.align		4
.L_1543:
        /*00bc*/ 	.byte	0x04, 0x05
        /*00be*/ 	.short	(.L_1545 - .L_1544)
.L_1544:
        /*00c0*/ 	.word	0x00000400
        /*00c4*/ 	.word	0x00000001
        /*00c8*/ 	.word	0x00000001


	//----- nvinfo : EIATTR_CRS_STACK_SIZE
	.align		4
.L_1545:
        /*00cc*/ 	.byte	0x04, 0x1e
        /*00ce*/ 	.short	(.L_1547 - .L_1546)
.L_1546:
        /*00d0*/ 	.word	0x00000000


	//----- nvinfo : EIATTR_CBANK_PARAM_SIZE
	.align		4
.L_1547:
        /*00d4*/ 	.byte	0x03, 0x19
        /*00d6*/ 	.short	0x0128


	//----- nvinfo : EIATTR_PARAM_CBANK
	.align		4
        /*00d8*/ 	.byte	0x04, 0x0a
        /*00da*/ 	.short	(.L_1549 - .L_1548)
	.align		4
.L_1548:
        /*00dc*/ 	.word	index@(.nv.constant0._ZN10layer_norm22ln_bwd_finalize_kernelINS_22Kernel_traits_finalizeILj1024E13__nv_bfloat16S2_S2_S2_fjLb1ELj1024ELj4ENS_18Kernel_traits_baseILj1024ES2_S2_S2_S2_fjLj1024EEEEELb1ELb1EEEvNS_9BwdParamsE)
        /*00e0*/ 	.short	0x0380
        /*00e2*/ 	.short	0x0128


	//----- nvinfo : EIATTR_SW_WAR
	.align		4
.L_1549:
        /*00e4*/ 	.byte	0x04, 0x36
        /*00e6*/ 	.short	(.L_1551 - .L_1550)
.L_1550:
        /*00e8*/ 	.word	0x00000008
.L_1551:


//--------------------- .nv.info._ZN10layer_norm13ln_bwd_kernelINS_13Kernel_traitsI13__nv_bfloat16S2_S2_S2_fjLj1024ELj1ELj4ELj1ELj16ENS_18Kernel_traits_baseILj1024ES2_S2_S2_S2_fjLj128EEEEELb1ELb1ELb1ELb1EEEvNS_9BwdParamsE --------------------------
	.section	.nv.info._ZN10layer_norm13ln_bwd_kernelINS_13Kernel_traitsI13__nv_bfloat16S2_S2_S2_fjLj1024ELj1ELj4ELj1ELj16ENS_18Kernel_traits_baseILj1024ES2_S2_S2_S2_fjLj128EEEEELb1ELb1ELb1ELb1EEEvNS_9BwdParamsE,"",@"SHT_CUDA_INFO"
	.sectionflags	@""
	.align	4


	//----- nvinfo : EIATTR_CUDA_API_VERSION
	.align		4
        /*0000*/ 	.byte	0x04, 0x37
        /*0002*/ 	.short	(.L_1553 - .L_1552)
.L_1552:
        /*0004*/ 	.word	0x00000082


	//----- nvinfo : EIATTR_KPARAM_INFO
	.align		4
.L_1553:
        /*0008*/ 	.byte	0x04, 0x17
        /*000a*/ 	.short	(.L_1555 - .L_1554)
.L_1554:
        /*000c*/ 	.word	0x00000000
        /*0010*/ 	.short	0x0000
        /*0012*/ 	.short	0x0000
        /*0014*/ 	.byte	0x00, 0xf0, 0xa1, 0x04


	//----- nvinfo : EIATTR_SPARSE_MMA_MASK
	.align		4
.L_1555:
        /*0018*/ 	.byte	0x03, 0x50
        /*001a*/ 	.short	0x0000


	//----- nvinfo : EIATTR_MAXREG_COUNT
	.align		4
        /*001c*/ 	.byte	0x03, 0x1b
        /*001e*/ 	.short	0x00ff


	//----- nvinfo : EIATTR_NUM_BARRIERS
	.align		4
        /*0020*/ 	.byte	0x02, 0x4c
        /*0022*/ 	.byte	0x01
	.zero		1


	//----- nvinfo : EIATTR_MERCURY_ISA_VERSION
	.align		4
        /*0024*/ 	.byte	0x03, 0x5f
        /*0026*/ 	.short	0x0101


	//----- nvinfo : EIATTR_COOP_GROUP_MASK_REGIDS
	.align		4
        /*0028*/ 	.byte	0x04, 0x29
        /*002a*/ 	.short	(.L_1557 - .L_1556)


	//   ....[0]....
.L_1556:
        /*002c*/ 	.word	0xffffffff


	//   ....[1]....
        /*0030*/ 	.word	0xffffffff


	//   ....[2]....
        /*0034*/ 	.word	0xffffffff


	//   ....[3]....
        /*0038*/ 	.word	0xffffffff


	//   ....[4]....
        /*003c*/ 	.word	0xffffffff


	//   ....[5]....
        /*0040*/ 	.word	0xffffffff


	//   ....[6]....
        /*0044*/ 	.word	0xffffffff


	//   ....[7]....
        /*0048*/ 	.word	0xffffffff


	//   ....[8]....
        /*004c*/ 	.word	0xffffffff


	//   ....[9]....
        /*0050*/ 	.word	0xffffffff


	//   ....[10]....
        /*0054*/ 	.word	0x050000eb


	//   ....[11]....
        /*0058*/ 	.word	0x050000eb


	//   ....[12]....
        /*005c*/ 	.word	0x050000eb


	//   ....[13]....
        /*0060*/ 	.word	0x050000eb


	//   ....[14]....
        /*0064*/ 	.word	0x050000eb


	//   ....[15]....
        /*0068*/ 	.word	0x050000eb


	//   ....[16]....
        /*006c*/ 	.word	0x050000eb


	//   ....[17]....
        /*0070*/ 	.word	0x050000eb


	//   ....[18]....
        /*0074*/ 	.word	0x050000eb


	//   ....[19]....
        /*0078*/ 	.word	0x050000eb


	//----- nvinfo : EIATTR_COOP_GROUP_INSTR_OFFSETS
	.align		4
.L_1557:
        /*007c*/ 	.byte	0x04, 0x28
        /*007e*/ 	.short	(.L_1559 - .L_1558)


	//   ....[0]....
.L_1558:
        /*0080*/ 	.word	0x00002620


	//   ....[1]....
        /*0084*/ 	.word	0x00002640


	//   ....[2]....
        /*0088*/ 	.word	0x00002660


	//   ....[3]....
        /*008c*/ 	.word	0x00002680


	//   ....[4]....
        /*0090*/ 	.word	0x000026a0


	//   ....[5]....
        /*0094*/ 	.word	0x000026c0


	//   ....[6]....
        /*0098*/ 	.word	0x000026e0


	//   ....[7]....
        /*009c*/ 	.word	0x00002700


	//   ....[8]....
        /*00a0*/ 	.word	0x00002710


	//   ....[9]....
        /*00a4*/ 	.word	0x00002730


	//   ....[10]....
        /*00a8*/ 	.word	0x000104a0


	//   ....[11]....
        /*00ac*/ 	.word	0x00010530


	//   ....[12]....
        /*00b0*/ 	.word	0x00010590


	//   ....[13]....
        /*00b4*/ 	.word	0x000105e0


	//   ....[14]....
        /*00b8*/ 	.word	0x00010640


	//   ....[15]....
        /*00bc*/ 	.word	0x00010690


	//   ....[16]....
        /*00c0*/ 	.word	0x000106f0


	//   ....[17]....
        /*00c4*/ 	.word	0x00010740


	//   ....[18]....
        /*00c8*/ 	.word	0x000107a0


	//   ....[19]....
        /*00cc*/ 	.word	0x000107f0


	//----- nvinfo : EIATTR_VRC_CTA_INIT_COUNT
	.align		4
.L_1559:
        /*00d0*/ 	.byte	0x02, 0x4a
	.zero		1
	.zero		1


	//----- nvinfo : EIATTR_EXIT_INSTR_OFFSETS
	.align		4
        /*00d4*/ 	.byte	0x04, 0x1c
        /*00d6*/ 	.short	(.L_1561 - .L_1560)


	//   ....[0]....
.L_1560:
        /*00d8*/ 	.word	0x00010440


	//----- nvinfo : EIATTR_MAX_THREADS
	.align		4
.L_1561:
        /*00dc*/ 	.byte	0x04, 0x05
        /*00de*/ 	.short	(.L_1563 - .L_1562)
.L_1562:
        /*00e0*/ 	.word	0x00000080
        /*00e4*/ 	.word	0x00000001
        /*00e8*/ 	.word	0x00000001


	//----- nvinfo : EIATTR_CRS_STACK_SIZE
	.align		4
.L_1563:
        /*00ec*/ 	.byte	0x04, 0x1e
        /*00ee*/ 	.short	(.L_1565 - .L_1564)
.L_1564:
        /*00f0*/ 	.word	0x00000000


	//----- nvinfo : EIATTR_CBANK_PARAM_SIZE
	.align		4
.L_1565:
        /*00f4*/ 	.byte	0x03, 0x19
        /*00f6*/ 	.short	0x0128


	//----- nvinfo : EIATTR_PARAM_CBANK
	.align		4
        /*00f8*/ 	.byte	0x04, 0x0a
        /*00fa*/ 	.short	(.L_1567 - .L_1566)
	.align		4
.L_1566:
        /*00fc*/ 	.word	index@(.nv.constant0._ZN10layer_norm13ln_bwd_kernelINS_13Kernel_traitsI13__nv_bfloat16S2_S2_S2_fjLj1024ELj1ELj4ELj1ELj16ENS_18Kernel_traits_baseILj1024ES2_S2_S2_S2_fjLj128EEEEELb1ELb1ELb1ELb1EEEvNS_9BwdParamsE)
        /*0100*/ 	.short	0x0380
        /*0102*/ 	.short	0x0128


	//----- nvinfo : EIATTR_SW_WAR
	.align		4
.L_1567:
        /*0104*/ 	.byte	0x04, 0x36
        /*0106*/ 	.short	(.L_1569 - .L_1568)
.L_1568:
        /*0108*/ 	.word	0x00000008
.L_1569:


//--------------------- .nv.info._ZN10layer_norm13ln_bwd_kernelINS_13Kernel_traitsI6__halfS2_S2_S2_fjLj1024ELj1ELj4ELj1ELj16ENS_18Kernel_traits_baseILj1024ES2_S2_S2_S2_fjLj128EEEEELb0ELb0ELb0ELb0EEEvNS_9BwdParamsE --------------------------
	.section	.nv.info._ZN10layer_norm13ln_bwd_kernelINS_13Kernel_traitsI6__halfS2_S2_S2_fjLj1024ELj1ELj4ELj1ELj16ENS_18Kernel_traits_baseILj1024ES2_S2_S2_S2_fjLj128EEEEELb0ELb0ELb0ELb0EEEvNS_9BwdParamsE,"",@"SHT_CUDA_INFO"
	.sectionflags	@""
	.align	4


	//----- nvinfo : EIATTR_CUDA_API_VERSION
	.align		4
        /*0000*/ 	.byte	0x04, 0x37
        /*0002*/ 	.short	(.L_1571 - .L_1570)
.L_1570:
        /*0004*/ 	.word	0x00000082


	//----- nvinfo : EIATTR_KPARAM_INFO
	.align		4
.L_1571:
        /*0008*/ 	.byte	0x04, 0x17
        /*000a*/ 	.short	(.L_1573 - .L_1572)
.L_1572:
        /*000c*/ 	.word	0x00000000
        /*0010*/ 	.short	0x0000
        /*0012*/ 	.short	0x0000
        /*0014*/ 	.byte	0x00, 0xf0, 0xa1, 0x04


	//----- nvinfo : EIATTR_SPARSE_MMA_MASK
	.align		4
.L_1573:
        /*0018*/ 	.byte	0x03, 0x50
        /*001a*/ 	.short	0x0000


	//----- nvinfo : EIATTR_MAXREG_COUNT
	.align		4
        /*001c*/ 	.byte	0x03, 0x1b
        /*001e*/ 	.short	0x00ff


	//----- nvinfo : EIATTR_NUM_BARRIERS
	.align		4
        /*0020*/ 	.byte	0x02, 0x4c
        /*0022*/ 	.byte	0x01
	.zero		1


	//----- nvinfo : EIATTR_MERCURY_ISA_VERSION
	.align		4
        /*0024*/ 	.byte	0x03, 0x5f
        /*0026*/ 	.short	0x0101


	//----- nvinfo : EIATTR_COOP_GROUP_MASK_REGIDS
	.align		4
        /*0028*/ 	.byte	0x04, 0x29
        /*002a*/ 	.short	(.L_1575 - .L_1574)


	//   ....[0]....
.L_1574:
        /*002c*/ 	.word	0xffffffff


	//   ....[1]....
        /*0030*/ 	.word	0xffffffff


	//   ....[2]....
        /*0034*/ 	.word	0xffffffff


	//   ....[3]....
        /*0038*/ 	.word	0xffffffff


	//   ....[4]....
        /*003c*/ 	.word	0xffffffff


	//   ....[5]....
        /*0040*/ 	.word	0xffffffff


	//   ....[6]....
        /*0044*/ 	.word	0xffffffff


	//   ....[7]....
        /*0048*/ 	.word	0xffffffff


	//   ....[8]....
        /*004c*/ 	.word	0xffffffff


	//   ....[9]....
        /*0050*/ 	.word	0xffffffff


	//   ....[10]....
        /*0054*/ 	.word	0x050000b4


	//   ....[11]....
        /*0058*/ 	.word	0x050000b4


	//   ....[12]....
        /*005c*/ 	.word	0x050000b4


	//   ....[13]....
        /*0060*/ 	.word	0x050000b4


	//   ....[14]....
        /*0064*/ 	.word	0x050000b4


	//   ....[15]....
        /*0068*/ 	.word	0x050000b4


	//   ....[16]....
        /*006c*/ 	.word	0x050000b4


	//   ....[17]....
        /*0070*/ 	.word	0x050000b4


	//   ....[18]....
        /*0074*/ 	.word	0x050000b4


	//   ....[19]....
        /*0078*/ 	.word	0x050000b4


	//----- nvinfo : EIATTR_COOP_GROUP_INSTR_OFFSETS
	.align		4
.L_1575:
        /*007c*/ 	.byte	0x04, 0x28
        /*007e*/ 	.short	(.L_1577 - .L_1576)


	//   ....[0]....
.L_1576:
        /*0080*/ 	.word	0x000036d0


	//   ....[1]....
        /*0084*/ 	.word	0x000036e0


	//   ....[2]....
        /*0088*/ 	.word	0x00003710


	//   ....[3]....
        /*008c*/ 	.word	0x00003720


	//   ....[4]....
        /*0090*/ 	.word	0x00003750


	//   ....[5]....
        /*0094*/ 	.word	0x00003760


	//   ....[6]....
        /*0098*/ 	.word	0x00003790


	//   ....[7]....
        /*009c*/ 	.word	0x000037a0


	//   ....[8]....
        /*00a0*/ 	.word	0x000037d0


	//   ....[9]....
        /*00a4*/ 	.word	0x000037e0


	//   ....[10]....
        /*00a8*/ 	.word	0x00007ac0


	//   ....[11]....
        /*00ac*/ 	.word	0x00007b50


	//   ....[12]....
        /*00b0*/ 	.word	0x00007bc0


	//   ....[13]....
        /*00b4*/ 	.word	0x00007c20


	//   ....[14]....
        /*00b8*/ 	.word	0x00007c90


	//   ....[15]....
        /*00bc*/ 	.word	0x00007cf0


	//   ....[16]....
        /*00c0*/ 	.word	0x00007d60


	//   ....[17]....
        /*00c4*/ 	.word	0x00007dc0


	//   ....[18]....
        /*00c8*/ 	.word	0x00007e30


	//   ....[19]....
        /*00cc*/ 	.word	0x00007e90


	//----- nvinfo : EIATTR_VRC_CTA_INIT_COUNT
	.align		4
.L_1577:
        /*00d0*/ 	.byte	0x02, 0x4a
	.zero		1
	.zero		1


	//----- nvinfo : EIATTR_EXIT_INSTR_OFFSETS
	.align		4
        /*00d4*/ 	.byte	0x04, 0x1c
        /*00d6*/ 	.short	(.L_1579 - .L_1578)


	//   ....[0]....
.L_1578:
        /*00d8*/ 	.word	0x00007a20


	//   ....[1]....
        /*00dc*/ 	.word	0x00007a50


	//----- nvinfo : EIATTR_MAX_THREADS
	.align		4
.L_1579:
        /*00e0*/ 	.byte	0x04, 0x05
        /*00e2*/ 	.short	(.L_1581 - .L_1580)
.L_1580:
        /*00e4*/ 	.word	0x00000080
        /*00e8*/ 	.word	0x00000001
        /*00ec*/ 	.word	0x00000001


	//----- nvinfo : EIATTR_CRS_STACK_SIZE
	.align		4
.L_1581:
        /*00f0*/ 	.byte	0x04, 0x1e
        /*00f2*/ 	.short	(.L_1583 - .L_1582)
.L_1582:
        /*00f4*/ 	.word	0x00000000


	//----- nvinfo : EIATTR_CBANK_PARAM_SIZE
	.align		4
.L_1583:
        /*00f8*/ 	.byte	0x03, 0x19
        /*00fa*/ 	.short	0x0128


	//----- nvinfo : EIATTR_PARAM_CBANK
	.align		4
        /*00fc*/ 	.byte	0x04, 0x0a
        /*00fe*/ 	.short	(.L_1585 - .L_1584)
	.align		4
.L_1584:
        /*0100*/ 	.word	index@(.nv.constant0._ZN10layer_norm13ln_bwd_kernelINS_13Kernel_traitsI6__halfS2_S2_S2_fjLj1024ELj1ELj4ELj1ELj16ENS_18Kernel_traits_baseILj1024ES2_S2_S2_S2_fjLj128EEEEELb0ELb0ELb0ELb0EEEvNS_9BwdParamsE)
        /*0104*/ 	.short	0x0380
        /*0106*/ 	.short	0x0128


	//----- nvinfo : EIATTR_SW_WAR
	.align		4
.L_1585:
        /*0108*/ 	.byte	0x04, 0x36
        /*010a*/ 	.short	(.L_1587 - .L_1586)
.L_1586:
        /*010c*/ 	.word	0x00000008
.L_1587:


//--------------------- .nv.info._ZN10layer_norm13ln_bwd_kernelINS_13Kernel_traitsI6__halfS2_S2_S2_fjLj1024ELj1ELj4ELj1ELj16ENS_18Kernel_traits_baseILj1024ES2_S2_S2_S2_fjLj128EEEEELb0ELb0ELb0ELb1EEEvNS_9BwdParamsE --------------------------
	.section	.nv.info._ZN10layer_norm13ln_bwd_kernelINS_13Kernel_traitsI6__halfS2_S2_S2_fjLj1024ELj1ELj4ELj1ELj16ENS_18Kernel_traits_baseILj1024ES2_S2_S2_S2_fjLj128EEEEELb0ELb0ELb0ELb1EEEvNS_9BwdParamsE,"",@"SHT_CUDA_INFO"
	.sectionflags	@""
	.align	4


	//----- nvinfo : EIATTR_CUDA_API_VERSION
	.align		4
        /*0000*/ 	.byte	0x04, 0x37
        /*0002*/ 	.short	(.L_1589 - .L_1588)
.L_1588:
        /*0004*/ 	.word	0x00000082


	//----- nvinfo : EIATTR_KPARAM_INFO
	.align		4
.L_1589:
        /*0008*/ 	.byte	0x04, 0x17
        /*000a*/ 	.short	(.L_1591 - .L_1590)
.L_1590:
        /*000c*/ 	.word	0x00000000
        /*0010*/ 	.short	0x0000
        /*0012*/ 	.short	0x0000
        /*0014*/ 	.byte	0x00, 0xf0, 0xa1, 0x04


	//----- nvinfo : EIATTR_SPARSE_MMA_MASK
	.align		4
.L_1591:
        /*0018*/ 	.byte	0x03, 0x50
        /*001a*/ 	.short	0x0000


	//----- nvinfo : EIATTR_MAXREG_COUNT
	.align		4
        /*001c*/ 	.byte	0x03, 0x1b
        /*001e*/ 	.short	0x00ff


	//----- nvinfo : EIATTR_NUM_BARRIERS
	.align		4
        /*0020*/ 	.byte	0x02, 0x4c
        /*0022*/ 	.byte	0x01
	.zero		1


	//----- nvinfo : EIATTR_MERCURY_ISA_VERSION
	.align		4
        /*0024*/ 	.byte	0x03, 0x5f
        /*0026*/ 	.short	0x0101


	//----- nvinfo : EIATTR_COOP_GROUP_MASK_REGIDS
	.align		4
        /*0028*/ 	.byte	0x04, 0x29
        /*002a*/ 	.short	(.L_1593 - .L_1592)


	//   ....[0]....
.L_1592:
        /*002c*/ 	.word	0xffffffff


	//   ....[1]....
        /*0030*/ 	.word	0xffffffff


	//   ....[2]....
        /*0034*/ 	.word	0xffffffff


	//   ....[3]....
        /*0038*/ 	.word	0xffffffff


	//   ....[4]....
        /*003c*/ 	.word	0xffffffff


	//   ....[5]....
        /*0040*/ 	.word	0xffffffff


	//   ....[6]....
        /*0044*/ 	.word	0xffffffff


	//   ....[7]....
        /*0048*/ 	.word	0xffffffff


	//   ....[8]....
        /*004c*/ 	.word	0xffffffff


	//   ....[9]....
        /*0050*/ 	.word	0xffffffff


	//   ....[10]....
        /*0054*/ 	.word	0x05000059


	//   ....[11]....
        /*0058*/ 	.word	0x05000059


	//   ....[12]....
        /*005c*/ 	.word	0x05000059


	//   ....[13]....
        /*0060*/ 	.word	0x05000059


	//   ....[14]....
        /*0064*/ 	.word	0x05000059


	//   ....[15]....
        /*0068*/ 	.word	0x05000059


	//   ....[16]....
        /*006c*/ 	.word	0x05000059


	//   ....[17]....
        /*0070*/ 	.word	0x05000059


	//   ....[18]....
        /*0074*/ 	.word	0x05000059


	//   ....[19]....
        /*0078*/ 	.word	0x05000059


	//----- nvinfo : EIATTR_COOP_GROUP_INSTR_OFFSETS
	.align		4
.L_1593:
        /*007c*/ 	.byte	0x04, 0x28
        /*007e*/ 	.short	(.L_1595 - .L_1594)


	//   ....[0]....
.L_1594:
        /*0080*/ 	.word	0x00003270


	//   ....[1]....
        /*0084*/ 	.word	0x00003280


	//   ....[2]....
        /*0088*/ 	.word	0x000032b0


	//   ....[3]....
        /*008c*/ 	.word	0x000032c0


	//   ....[4]....
        /*0090*/ 	.word	0x000032f0


	//   ....[5]....
        /*0094*/ 	.word	0x00003300


	//   ....[6]....
        /*0098*/ 	.word	0x00003330


	//   ....[7]....
        /*009c*/ 	.word	0x00003340


	//   ....[8]....
        /*00a0*/ 	.word	0x00003370


	//   ....[9]....
        /*00a4*/ 	.word	0x00003380


	//   ....[10]....
        /*00a8*/ 	.word	0x00007230


	//   ....[11]....
        /*00ac*/ 	.word	0x000072c0


	//   ....[12]....
        /*00b0*/ 	.word	0x00007330


	//   ....[13]....
        /*00b4*/ 	.word	0x00007390


	//   ....[14]....
        /*00b8*/ 	.word	0x00007400


	//   ....[15]....
        /*00bc*/ 	.word	0x00007460


	//   ....[16]....
        /*00c0*/ 	.word	0x000074d0


	//   ....[17]....
        /*00c4*/ 	.word	0x00007530


	//   ....[18]....
        /*00c8*/ 	.word	0x000075a0


	//   ....[19]....
        /*00cc*/ 	.word	0x00007600


	//----- nvinfo : EIATTR_VRC_CTA_INIT_COUNT
	.align		4
.L_1595:
        /*00d0*/ 	.byte	0x02, 0x4a
	.zero		1
	.zero		1


	//----- nvinfo : EIATTR_EXIT_INSTR_OFFSETS
	.align		4
        /*00d4*/ 	.byte	0x04, 0x1c
        /*00d6*/ 	.short	(.L_1597 - .L_1596)


	//   ....[0]....
.L_1596:
        /*00d8*/ 	.word	0x000071c0


	//----- nvinfo : EIATTR_MAX_THREADS
	.align		4
.L_1597:
        /*00dc*/ 	.byte	0x04, 0x05
        /*00de*/ 	.short	(.L_1599 - .L_1598)
.L_1598:
        /*00e0*/ 	.word	0x00000080
        /*00e4*/ 	.word	0x00000001
        /*00e8*/ 	.word	0x00000001


	//----- nvinfo : EIATTR_CRS_STACK_SIZE
	.align		4
.L_1599:
        /*00ec*/ 	.byte	0x04, 0x1e
        /*00ee*/ 	.short	(.L_1601 - .L_1600)
.L_1600:
        /*00f0*/ 	.word	0x00000000


	//----- nvinfo : EIATTR_CBANK_PARAM_SIZE
	.align		4
.L_1601:
        /*00f4*/ 	.byte	0x03, 0x19
        /*00f6*/ 	.short	0x0128


	//----- nvinfo : EIATTR_PARAM_CBANK
	.align		4
        /*00f8*/ 	.byte	0x04, 0x0a
        /*00fa*/ 	.short	(.L_1603 - .L_1602)
	.align		4
.L_1602:
        /*00fc*/ 	.word	index@(.nv.constant0._ZN10layer_norm13ln_bwd_kernelINS_13Kernel_traitsI6__halfS2_S2_S2_fjLj1024ELj1ELj4ELj1ELj16ENS_18Kernel_traits_baseILj1024ES2_S2_S2_S2_fjLj128EEEEELb0ELb0ELb0ELb1EEEvNS_9BwdParamsE)
        /*0100*/ 	.short	0x0380
        /*0102*/ 	.short	0x0128


	//----- nvinfo : EIATTR_SW_WAR
	.align		4
.L_1603:
        /*0104*/ 	.byte	0x04, 0x36
        /*0106*/ 	.short	(.L_1605 - .L_1604)
.L_1604:
        /*0108*/ 	.word	0x00000008
.L_1605:


//--------------------- .nv.info._ZN10layer_norm13ln_bwd_kernelINS_13Kernel_traitsI6__halfS2_S2_S2_fjLj1024ELj1ELj4ELj1ELj16ENS_18Kernel_traits_baseILj1024ES2_S2_S2_S2_fjLj128EEEEELb0ELb0ELb1ELb0EEEvNS_9BwdParamsE --------------------------
	.section	.nv.info._ZN10layer_norm13ln_bwd_kernelINS_13Kernel_traitsI6__halfS2_S2_S2_fjLj1024ELj1ELj4ELj1ELj16ENS_18Kernel_traits_baseILj1024ES2_S2_S2_S2_fjLj128EEEEELb0ELb0ELb1ELb0EEEvNS_9BwdParamsE,"",@"SHT_CUDA_INFO"
	.sectionflags	@""
	.align	4


	//----- nvinfo : EIATTR_CUDA_API_VERSION
	.align		4
        /*0000*/ 	.byte	0x04, 0x37
        /*0002*/ 	.short	(.L_1607 - .L_1606)
.L_1606:
        /*0004*/ 	.word	0x00000082


	//----- nvinfo : EIATTR_KPARAM_INFO
	.align		4
.L_1607:
        /*0008*/ 	.byte	0x04, 0x17
        /*000a*/ 	.short	(.L_1609 - .L_1608)
.L_1608:
        /*000c*/ 	.word	0x00000000
        /*0010*/ 	.short	0x0000
        /*0012*/ 	.short	0x0000
        /*0014*/ 	.byte	0x00, 0xf0, 0xa1, 0x04


	//----- nvinfo : EIATTR_SPARSE_MMA_MASK
	.align		4
.L_1609:
        /*0018*/ 	.byte	0x03, 0x50
        /*001a*/ 	.short	0x0000


	//----- nvinfo : EIATTR_MAXREG_COUNT
	.align		4
        /*001c*/ 	.byte	0x03, 0x1b
        /*001e*/ 	.short	0x00ff


	//----- nvinfo : EIATTR_NUM_BARRIERS
	.align		4
        /*0020*/ 	.byte	0x02, 0x4c
        /*0022*/ 	.byte	0x01
	.zero		1


	//----- nvinfo : EIATTR_MERCURY_ISA_VERSION
	.align		4
        /*0024*/ 	.byte	0x03, 0x5f
        /*0026*/ 	.short	0x0101


	//----- nvinfo : EIATTR_COOP_GROUP_MASK_REGIDS
	.align		4
        /*0028*/ 	.byte	0x04, 0x29
        /*002a*/ 	.short	(.L_1611 - .L_1610)


	//   ....[0]....
.L_1610:
        /*002c*/ 	.word	0xffffffff


	//   ....[1]....
        /*0030*/ 	.word	0xffffffff


	//   ....[2]....
        /*0034*/ 	.word	0xffffffff


	//   ....[3]....
        /*0038*/ 	.word	0xffffffff


	//   ....[4]....
        /*003c*/ 	.word	0xffffffff


	//   ....[5]....
        /*0040*/ 	.word	0xffffffff


	//   ....[6]....
        /*0044*/ 	.word	0xffffffff


	//   ....[7]....
        /*0048*/ 	.word	0xffffffff


	//   ....[8]....
        /*004c*/ 	.word	0xffffffff


	//   ....[9]....
        /*0050*/ 	.word	0xffffffff


	//   ....[10]....
        /*0054*/ 	.word	0x050000b8


	//   ....[11]....
        /*0058*/ 	.word	0x050000b8


	//   ....[12]....
        /*005c*/ 	.word	0x050000b8


	//   ....[13]....
        /*0060*/ 	.word	0x050000b8


	//   ....[14]....
        /*0064*/ 	.word	0x050000b8


	//   ....[15]....
        /*0068*/ 	.word	0x050000b8


	//   ....[16]....
        /*006c*/ 	.word	0x050000b8


	//   ....[17]....
        /*0070*/ 	.word	0x050000b8


	//   ....[18]....
        /*0074*/ 	.word	0x050000b8


	//   ....[19]....
        /*0078*/ 	.word	0x050000b8


	//----- nvinfo : EIATTR_COOP_GROUP_INSTR_OFFSETS
	.align		4
.L_1611:
        /*007c*/ 	.byte	0x04, 0x28
        /*007e*/ 	.short	(.L_1613 - .L_1612)


	//   ....[0]....
.L_1612:
        /*0080*/ 	.word	0x000022f0


	//   ....[1]....
        /*0084*/ 	.word	0x00002300


	//   ....[2]....
        /*0088*/ 	.word	0x00002330


	//   ....[3]....
        /*008c*/ 	.word	0x00002340


	//   ....[4]....
        /*0090*/ 	.word	0x00002370


	//   ....[5]....
        /*0094*/ 	.word	0x00002380


	//   ....[6]....
        /*0098*/ 	.word	0x000023b0


	//   ....[7]....
        /*009c*/ 	.word	0x000023c0


	//   ....[8]....
        /*00a0*/ 	.word	0x000023f0


	//   ....[9]....
        /*00a4*/ 	.word	0x00002400


	//   ....[10]....
        /*00a8*/ 	.word	0x00008110


	//   ....[11]....
        /*00ac*/ 	.word	0x000081a0


	//   ....[12]....
        /*00b0*/ 	.word	0x00008210


	//   ....[13]....
        /*00b4*/ 	.word	0x00008270


	//   ....[14]....
        /*00b8*/ 	.word	0x000082e0


	//   ....[15]....
        /*00bc*/ 	.word	0x00008340


	//   ....[16]....
        /*00c0*/ 	.word	0x000083b0


	//   ....[17]....
        /*00c4*/ 	.word	0x00008410


	//   ....[18]....
        /*00c8*/ 	.word	0x00008480


	//   ....[19]....
        /*00cc*/ 	.word	0x000084e0


	//----- nvinfo : EIATTR_VRC_CTA_INIT_COUNT
	.align		4
.L_1613:
        /*00d0*/ 	.byte	0x02, 0x4a
	.zero		1
	.zero		1


	//----- nvinfo : EIATTR_EXIT_INSTR_OFFSETS
	.align		4
        /*00d4*/ 	.byte	0x04, 0x1c
        /*00d6*/ 	.short	(.L_1615 - .L_1614)


	//   ....[0]....
.L_1614:
        /*00d8*/ 	.word	0x00008070


	//   ....[1]....
        /*00dc*/ 	.word	0x000080a0


	//----- nvinfo : EIATTR_MAX_THREADS
	.align		4
.L_1615:
        /*00e0*/ 	.byte	0x04, 0x05
        /*00e2*/ 	.short	(.L_1617 - .L_1616)
.L_1616:
        /*00e4*/ 	.word	0x00000080
        /*00e8*/ 	.word	0x00000001
        /*00ec*/ 	.word	0x00000001


	//----- nvinfo : EIATTR_CRS_STACK_SIZE
	.align		4
.L_1617:
        /*00f0*/ 	.byte	0x04, 0x1e
        /*00f2*/ 	.short	(.L_1619 - .L_1618)
.L_1618:
        /*00f4*/ 	.word	0x00000000


	//----- nvinfo : EIATTR_CBANK_PARAM_SIZE
	.align		4
.L_1619:
        /*00f8*/ 	.byte	0x03, 0x19
        /*00fa*/ 	.short	0x0128


	//----- nvinfo : EIATTR_PARAM_CBANK
	.align		4
        /*00fc*/ 	.byte	0x04, 0x0a
        /*00fe*/ 	.short	(.L_1621 - .L_1620)
	.align		4
.L_1620:
        /*0100*/ 	.word	index@(.nv.constant0._ZN10layer_norm13ln_bwd_kernelINS_13Kernel_traitsI6__halfS2_S2_S2_fjLj1024ELj1ELj4ELj1ELj16ENS_18Kernel_traits_baseILj1024ES2_S2_S2_S2_fjLj128EEEEELb0ELb0ELb1ELb0EEEvNS_9BwdParamsE)
        /*0104*/ 	.short	0x0380
        /*0106*/ 	.short	0x0128


	//----- nvinfo : EIATTR_SW_WAR
	.align		4
.L_1621:
        /*0108*/ 	.byte	0x04, 0x36
        /*010a*/ 	.short	(.L_1623 - .L_1622)
.L_1622:
        /*010c*/ 	.word	0x00000008
.L_1623:


//--------------------- .nv.info._ZN10layer_norm13ln_bwd_kernelINS_13Kernel_traitsI6__halfS2_S2_S2_fjLj1024ELj1ELj4ELj1ELj16ENS_18Kernel_traits_baseILj1024ES2_S2_S2_S2_fjLj128EEEEELb0ELb0ELb1ELb1EEEvNS_9BwdParamsE --------------------------
	.section	.nv.info._ZN10layer_norm13ln_bwd_kernelINS_13Kernel_traitsI6__halfS2_S2_S2_fjLj1024ELj1ELj4ELj1ELj16ENS_18Kernel_traits_baseILj1024ES2_S2_S2_S2_fjLj128EEEEELb0ELb0ELb1ELb1EEEvNS_9BwdParamsE,"",@"SHT_CUDA_INFO"
	.sectionflags	@""
	.align	4


	//----- nvinfo : EIATTR_CUDA_API_VERSION
	.align		4
        /*0000*/ 	.byte	0x04, 0x37
        /*0002*/ 	.short	(.L_1625 - .L_1624)
.L_1624:
        /*0004*/ 	.word	0x00000082


	//----- nvinfo : EIATTR_KPARAM_INFO
	.align		4
.L_1625:
        /*0008*/ 	.byte	0x04, 0x17
        /*000a*/ 	.short	(.L_1627 - .L_1626)
.L_1626:
        /*000c*/ 	.word	0x00000000
        /*0010*/ 	.short	0x0000
        /*0012*/ 	.short	0x0000
        /*0014*/ 	.byte	0x00, 0xf0, 0xa1, 0x04


	//----- nvinfo : EIATTR_SPARSE_MMA_MASK
	.align		4
.L_1627:
        /*0018*/ 	.byte	0x03, 0x50
        /*001a*/ 	.short	0x0000


	//----- nvinfo : EIATTR_MAXREG_COUNT
	.align		4
        /*001c*/ 	.byte	0x03, 0x1b
        /*001e*/ 	.short	0x00ff


	//----- nvinfo : EIATTR_NUM_BARRIERS
	.align		4
        /*0020*/ 	.byte	0x02, 0x4c
        /*0022*/ 	.byte	0x01
	.zero		1


	//----- nvinfo : EIATTR_MERCURY_ISA_VERSION
	.align		4
        /*0024*/ 	.byte	0x03, 0x5f
        /*0026*/ 	.short	0x0101


	//----- nvinfo : EIATTR_COOP_GROUP_MASK_REGIDS
	.align		4
        /*0028*/ 	.byte	0x04, 0x29
        /*002a*/ 	.short	(.L_1629 - .L_1628)


	//   ....[0]....
.L_1628:
        /*002c*/ 	.word	0xffffffff


	//   ....[1]....
        /*0030*/ 	.word	0xffffffff


	//   ....[2]....
        /*0034*/ 	.word	0xffffffff


	//   ....[3]....
        /*0038*/ 	.word	0xffffffff


	//   ....[4]....
        /*003c*/ 	.word	0xffffffff


	//   ....[5]....
        /*0040*/ 	.word	0xffffffff


	//   ....[6]....
        /*0044*/ 	.word	0xffffffff


	//   ....[7]....
        /*0048*/ 	.word	0xffffffff


	//   ....[8]....
        /*004c*/ 	.word	0xffffffff


	//   ....[9]....
        /*0050*/ 	.word	0xffffffff


	//   ....[10]....
        /*0054*/ 	.word	0x050000b7


	//   ....[11]....
        /*0058*/ 	.word	0x050000b7


	//   ....[12]....
        /*005c*/ 	.word	0x050000b7


	//   ....[13]....
        /*0060*/ 	.word	0x050000b7


	//   ....[14]....
        /*0064*/ 	.word	0x050000b7


	//   ....[15]....
        /*0068*/ 	.word	0x050000b7


	//   ....[16]....
        /*006c*/ 	.word	0x050000b7


	//   ....[17]....
        /*0070*/ 	.word	0x050000b7


	//   ....[18]....
        /*0074*/ 	.word	0x050000b7


	//   ....[19]....
        /*0078*/ 	.word	0x050000b7


	//----- nvinfo : EIATTR_COOP_GROUP_INSTR_OFFSETS
	.align		4
.L_1629:
        /*007c*/ 	.byte	0x04, 0x28
        /*007e*/ 	.short	(.L_1631 - .L_1630)


	//   ....[0]....
.L_1630:
        /*0080*/ 	.word	0x00001d90


	//   ....[1]....
        /*0084*/ 	.word	0x00001da0


	//   ....[2]....
        /*0088*/ 	.word	0x00001dd0


	//   ....[3]....
        /*008c*/ 	.word	0x00001de0


	//   ....[4]....
        /*0090*/ 	.word	0x00001e10


	//   ....[5]....
        /*0094*/ 	.word	0x00001e20


	//   ....[6]....
        /*0098*/ 	.word	0x00001e50


	//   ....[7]....
        /*009c*/ 	.word	0x00001e60


	//   ....[8]....
        /*00a0*/ 	.word	0x00001e90


	//   ....[9]....
        /*00a4*/ 	.word	0x00001ea0


	//   ....[10]....
        /*00a8*/ 	.word	0x00007510


	//   ....[11]....
        /*00ac*/ 	.word	0x000075a0


	//   ....[12]....
        /*00b0*/ 	.word	0x00007610


	//   ....[13]....
        /*00b4*/ 	.word	0x00007670


	//   ....[14]....
        /*00b8*/ 	.word	0x000076e0


	//   ....[15]....
        /*00bc*/ 	.word	0x00007740


	//   ....[16]....
        /*00c0*/ 	.word	0x000077b0


	//   ....[17]....
        /*00c4*/ 	.word	0x00007810


	//   ....[18]....
        /*00c8*/ 	.word	0x00007880


	//   ....[19]....
        /*00cc*/ 	.word	0x000078e0


	//----- nvinfo : EIATTR_VRC_CTA_INIT_COUNT
	.align		4
.L_1631:
        /*00d0*/ 	.byte	0x02, 0x4a
	.zero		1
	.zero		1


	//----- nvinfo : EIATTR_EXIT_INSTR_OFFSETS
	.align		4
        /*00d4*/ 	.byte	0x04, 0x1c
        /*00d6*/ 	.short	(.L_1633 - .L_1632)


	//   ....[0]....
.L_1632:
        /*00d8*/ 	.word	0x000074a0


	//----- nvinfo : EIATTR_MAX_THREADS
	.align		4
.L_1633:
        /*00dc*/ 	.byte	0x04, 0x05
        /*00de*/ 	.short	(.L_1635 - .L_1634)
.L_1634:
        /*00e0*/ 	.word	0x00000080
        /*00e4*/ 	.word	0x00000001
        /*00e8*/ 	.word	0x00000001


	//----- nvinfo : EIATTR_CRS_STACK_SIZE
	.align		4
.L_1635:
        /*00ec*/ 	.byte	0x04, 0x1e
        /*00ee*/ 	.short	(.L_1637 - .L_1636)
.L_1636:
        /*00f0*/ 	.word	0x00000000


	//----- nvinfo : EIATTR_CBANK_PARAM_SIZE
	.align		4
.L_1637:
        /*00f4*/ 	.byte	0x03, 0x19
        /*00f6*/ 	.short	0x0128


	//----- nvinfo : EIATTR_PARAM_CBANK
	.align		4
        /*00f8*/ 	.byte	0x04, 0x0a
        /*00fa*/ 	.short	(.L_1639 - .L_1638)
	.align		4
.L_1638:
        /*00fc*/ 	.word	index@(.nv.constant0._ZN10layer_norm13ln_bwd_kernelINS_13Kernel_traitsI6__halfS2_S2_S2_fjLj1024ELj1ELj4ELj1ELj16ENS_18Kernel_traits_baseILj1024ES2_S2_S2_S2_fjLj128EEEEELb0ELb0ELb1ELb1EEEvNS_9BwdParamsE)
        /*0100*/ 	.short	0x0380
        /*0102*/ 	.short	0x0128


	//----- nvinfo : EIATTR_SW_WAR
	.align		4
.L_1639:
        /*0104*/ 	.byte	0x04, 0x36
        /*0106*/ 	.short	(.L_1641 - .L_1640)
.L_1640:
        /*0108*/ 	.word	0x00000008
.L_1641:


//--------------------- .nv.info._ZN10layer_norm13ln_bwd_kernelINS_13Kernel_traitsI6__halfS2_S2_S2_fjLj1024ELj1ELj4ELj1ELj16ENS_18Kernel_traits_baseILj1024ES2_S2_S2_S2_fjLj128EEEEELb0ELb1ELb0ELb0EEEvNS_9BwdParamsE --------------------------
	.section	.nv.info._ZN10layer_norm13ln_bwd_kernelINS_13Kernel_traitsI6__halfS2_S2_S2_fjLj1024ELj1ELj4ELj1ELj16ENS_18Kernel_traits_baseILj1024ES2_S2_S2_S2_fjLj128EEEEELb0ELb1ELb0ELb0EEEvNS_9BwdParamsE,"",@"SHT_CUDA_INFO"
	.sectionflags	@""
	.align	4


	//----- nvinfo : EIATTR_CUDA_API_VERSION
	.align		4
        /*0000*/ 	.byte	0x04, 0x37
        /*0002*/ 	.short	(.L_1643 - .L_1642)
.L_1642:
        /*0004*/ 	.word	0x00000082


	//----- nvinfo : EIATTR_KPARAM_INFO
	.align		4
.L_1643:
        /*0008*/ 	.byte	0x04, 0x17
        /*000a*/ 	.short	(.L_1645 - .L_1644)
.L_1644:
        /*000c*/ 	.word	0x00000000
        /*0010*/ 	.short	0x0000
        /*0012*/ 	.short	0x0000
        /*0014*/ 	.byte	0x00, 0xf0, 0xa1, 0x04


	//----- nvinfo : EIATTR_SPARSE_MMA_MASK
	.align		4
.L_1645:
        /*0018*/ 	.byte	0x03, 0x50
        /*001a*/ 	.short	0x0000


	//----- nvinfo : EIATTR_MAXREG_COUNT
	.align		4
        /*001c*/ 	.byte	0x03, 0x1b
        /*001e*/ 	.short	0x00ff


	//----- nvinfo : EIATTR_NUM_BARRIERS
	.align		4
        /*0020*/ 	.byte	0x02, 0x4c
        /*0022*/ 	.byte	0x01
	.zero		1


	//----- nvinfo : EIATTR_MERCURY_ISA_VERSION
	.align		4
        /*0024*/ 	.byte	0x03, 0x5f
        /*0026*/ 	.short	0x0101


	//----- nvinfo : EIATTR_COOP_GROUP_MASK_REGIDS
	.align		4
        /*0028*/ 	.byte	0x04, 0x29
        /*002a*/ 	.short	(.L_1647 - .L_1646)


	//   ....[0]....
.L_1646:
        /*002c*/ 	.word	0xffffffff


	//   ....[1]....
        /*0030*/ 	.word	0xffffffff


	//   ....[2]....
        /*0034*/ 	.word	0xffffffff


	//   ....[3]....
        /*0038*/ 	.word	0xffffffff


	//   ....[4]....
        /*003c*/ 	.word	0xffffffff


	//   ....[5]....
        /*0040*/ 	.word	0xffffffff


	//   ....[6]....
        /*0044*/ 	.word	0xffffffff


	//   ....[7]....
        /*0048*/ 	.word	0xffffffff


	//   ....[8]....
        /*004c*/ 	.word	0xffffffff


	//   ....[9]....
        /*0050*/ 	.word	0xffffffff


	//   ....[10]....
        /*0054*/ 	.word	0x050000e4


	//   ....[11]....
        /*0058*/ 	.word	0x050000e4


	//   ....[12]....
        /*005c*/ 	.word	0x050000e4


	//   ....[13]....
        /*0060*/ 	.word	0x050000e4


	//   ....[14]....
        /*0064*/ 	.word	0x050000e4


	//   ....[15]....
        /*0068*/ 	.word	0x050000e4


	//   ....[16]....
        /*006c*/ 	.word	0x050000e4


	//   ....[17]....
        /*0070*/ 	.word	0x050000e4


	//   ....[18]....
        /*0074*/ 	.word	0x050000e4


	//   ....[19]....
        /*0078*/ 	.word	0x050000e4


	//----- nvinfo : EIATTR_COOP_GROUP_INSTR_OFFSETS
	.align		4
.L_1647:
        /*007c*/ 	.byte	0x04, 0x28
        /*007e*/ 	.short	(.L_1649 - .L_1648)


	//   ....[0]....
.L_1648:
        /*0080*/ 	.word	0x000039a0


	//   ....[1]....
        /*0084*/ 	.word	0x000039b0


	//   ....[2]....
        /*0088*/ 	.word	0x000039e0


	//   ....[3]....
        /*008c*/ 	.word	0x000039f0


	//   ....[4]....
        /*0090*/ 	.word	0x00003a20


	//   ....[5]....
        /*0094*/ 	.word	0x00003a30


	//   ....[6]....
        /*0098*/ 	.word	0x00003a60


	//   ....[7]....
        /*009c*/ 	.word	0x00003a70


	//   ....[8]....
        /*00a0*/ 	.word	0x00003aa0


	//   ....[9]....
        /*00a4*/ 	.word	0x00003ab0


	//   ....[10]....
        /*00a8*/ 	.word	0x0000a790


	//   ....[11]....
        /*00ac*/ 	.word	0x0000a820


	//   ....[12]....
        /*00b0*/ 	.word	0x0000a890


	//   ....[13]....
        /*00b4*/ 	.word	0x0000a8f0


	//   ....[14]....
        /*00b8*/ 	.word	0x0000a960


	//   ....[15]....
        /*00bc*/ 	.word	0x0000a9c0


	//   ....[16]....
        /*00c0*/ 	.word	0x0000aa30


	//   ....[17]....
        /*00c4*/ 	.word	0x0000aa90


	//   ....[18]....
        /*00c8*/ 	.word	0x0000ab00


	//   ....[19]....
        /*00cc*/ 	.word	0x0000ab60


	//----- nvinfo : EIATTR_VRC_CTA_INIT_COUNT
	.align		4
.L_1649:
        /*00d0*/ 	.byte	0x02, 0x4a
	.zero		1
	.zero		1


	//----- nvinfo : EIATTR_EXIT_INSTR_OFFSETS
	.align		4
        /*00d4*/ 	.byte	0x04, 0x1c
        /*00d6*/ 	.short	(.L_1651 - .L_1650)


	//   ....[0]....
.L_1650:
        /*00d8*/ 	.word	0x0000a6a0


	//   ....[1]....
        /*00dc*/ 	.word	0x0000a720


	//----- nvinfo : EIATTR_MAX_THREADS
	.align		4
.L_1651:
        /*00e0*/ 	.byte	0x04, 0x05
        /*00e2*/ 	.short	(.L_1653 - .L_1652)
.L_1652:
        /*00e4*/ 	.word	0x00000080
        /*00e8*/ 	.word	0x00000001
        /*00ec*/ 	.word	0x00000001


	//----- nvinfo : EIATTR_CRS_STACK_SIZE
	.align		4
.L_1653:
        /*00f0*/ 	.byte	0x04, 0x1e
        /*00f2*/ 	.short	(.L_1655 - .L_1654)
.L_1654:
        /*00f4*/ 	.word	0x00000000


	//----- nvinfo : EIATTR_CBANK_PARAM_SIZE
	.align		4
.L_1655:
        /*00f8*/ 	.byte	0x03, 0x19
        /*00fa*/ 	.short	0x0128


	//----- nvinfo : EIATTR_PARAM_CBANK
	.align		4
        /*00fc*/ 	.byte	0x04, 0x0a
        /*00fe*/ 	.short	(.L_1657 - .L_1656)
	.align		4
.L_1656:
        /*0100*/ 	.word	index@(.nv.constant0._ZN10layer_norm13ln_bwd_kernelINS_13Kernel_traitsI6__halfS2_S2_S2_fjLj1024ELj1ELj4ELj1ELj16ENS_18Kernel_traits_baseILj1024ES2_S2_S2_S2_fjLj128EEEEELb0ELb1ELb0ELb0EEEvNS_9BwdParamsE)
        /*0104*/ 	.short	0x0380
        /*0106*/ 	.short	0x0128


	//----- nvinfo : EIATTR_SW_WAR
	.align		4
.L_1657:
        /*0108*/ 	.byte	0x04, 0x36
        /*010a*/ 	.short	(.L_1659 - .L_1658)
.L_1658:
        /*010c*/ 	.word	0x00000008
.L_1659:


//--------------------- .nv.info._ZN10layer_norm13ln_bwd_kernelINS_13Kernel_traitsI6__halfS2_S2_S2_fjLj1024ELj1ELj4ELj1ELj16ENS_18Kernel_traits_baseILj1024ES2_S2_S2_S2_fjLj128EEEEELb0ELb1ELb0ELb1EEEvNS_9BwdParamsE --------------------------
	.section	.nv.info._ZN10layer_norm13ln_bwd_kernelINS_13Kernel_traitsI6__halfS2_S2_S2_fjLj1024ELj1ELj4ELj1ELj16ENS_18Kernel_traits_baseILj1024ES2_S2_S2_S2_fjLj128EEEEELb0ELb1ELb0ELb1EEEvNS_9BwdParamsE,"",@"SHT_CUDA_INFO"
	.sectionflags	@""
	.align	4


	//----- nvinfo : EIATTR_CUDA_API_VERSION
	.align		4
        /*0000*/ 	.byte	0x04, 0x37
        /*0002*/ 	.short	(.L_1661 - .L_1660)
.L_1660:
        /*0004*/ 	.word	0x00000082


	//----- nvinfo : EIATTR_KPARAM_INFO
	.align		4
.L_1661:
        /*0008*/ 	.byte	0x04, 0x17
        /*000a*/ 	.short	(.L_1663 - .L_1662)
.L_1662:
        /*000c*/ 	.word	0x00000000
        /*0010*/ 	.short	0x0000
        /*0012*/ 	.short	0x0000
        /*0014*/ 	.byte	0x00, 0xf0, 0xa1, 0x04


	//----- nvinfo : EIATTR_SPARSE_MMA_MASK
	.align		4
.L_1663:
        /*0018*/ 	.byte	0x03, 0x50
        /*001a*/ 	.short	0x0000


	//----- nvinfo : EIATTR_MAXREG_COUNT
	.align		4
        /*001c*/ 	.byte	0x03, 0x1b
        /*001e*/ 	.short	0x00ff


	//----- nvinfo : EIATTR_NUM_BARRIERS
	.align		4
        /*0020*/ 	.byte	0x02, 0x4c
        /*0022*/ 	.byte	0x01
	.zero		1


	//----- nvinfo : EIATTR_ANNOTATIONS
	.align		4
        /*0024*/ 	.byte	0x04, 0x55
        /*0026*/ 	.short	(.L_1665 - .L_1664)


	//   ....[0]....
.L_1664:
        /* <DEDUP_REMOVED lines=52> */


	//----- nvinfo : EIATTR_MERCURY_ISA_VERSION
	.align		4
.L_1665:
        /*0350*/ 	.byte	0x03, 0x5f
        /*0352*/ 	.short	0x0101


	//----- nvinfo : EIATTR_COOP_GROUP_MASK_REGIDS
	.align		4
        /*0354*/ 	.byte	0x04, 0x29
        /*0356*/ 	.short	(.L_1667 - .L_1666)


	//   ....[0]....
.L_1666:
        /*0358*/ 	.word	0xffffffff


	//   ....[1]....
        /*035c*/ 	.word	0xffffffff


	//   ....[2]....
        /*0360*/ 	.word	0xffffffff


	//   ....[3]....
        /*0364*/ 	.word	0xffffffff


	//   ....[4]....
        /*0368*/ 	.word	0xffffffff


	//   ....[5]....
        /*036c*/ 	.word	0xffffffff


	//   ....[6]....
        /*0370*/ 	.word	0xffffffff


	//   ....[7]....
        /*0374*/ 	.word	0xffffffff


	//   ....[8]....
        /*0378*/ 	.word	0xffffffff


	//   ....[9]....
        /*037c*/ 	.word	0xffffffff


	//   ....[10]....
        /*0380*/ 	.word	0x05000075


	//   ....[11]....
        /*0384*/ 	.word	0x05000075


	//   ....[12]....
        /*0388*/ 	.word	0x05000075


	//   ....[13]....
        /*038c*/ 	.word	0x05000075


	//   ....[14]....
        /*0390*/ 	.word	0x05000075


	//   ....[15]....
        /*0394*/ 	.word	0x05000075


	//   ....[16]....
        /*0398*/ 	.word	0x05000075


	//   ....[17]....
        /*039c*/ 	.word	0x05000075


	//   ....[18]....
        /*03a0*/ 	.word	0x05000075


	//   ....[19]....
        /*03a4*/ 	.word	0x05000075


	//----- nvinfo : EIATTR_COOP_GROUP_INSTR_OFFSETS
	.align		4
.L_1667:
        /*03a8*/ 	.byte	0x04, 0x28
        /*03aa*/ 	.short	(.L_1669 - .L_1668)


	//   ....[0]....
.L_1668:
        /*03ac*/ 	.word	0x00003600


	//   ....[1]....
        /*03b0*/ 	.word	0x00003610


	//   ....[2]....
        /*03b4*/ 	.word	0x00003650


	//   ....[3]....
        /*03b8*/ 	.word	0x00003660


	//   ....[4]....
        /*03bc*/ 	.word	0x00003690


	//   ....[5]....
        /*03c0*/ 	.word	0x000036a0


	//   ....[6]....
        /*03c4*/ 	.word	0x000036d0


	//   ....[7]....
        /*03c8*/ 	.word	0x000036e0


	//   ....[8]....
        /*03cc*/ 	.word	0x00003710


	//   ....[9]....
        /*03d0*/ 	.word	0x00003720


	//   ....[10]....
        /*03d4*/ 	.word	0x0000a480


	//   ....[11]....
        /*03d8*/ 	.word	0x0000a520


	//   ....[12]....
        /*03dc*/ 	.word	0x0000a590


	//   ....[13]....
        /*03e0*/ 	.word	0x0000a600


	//   ....[14]....
        /*03e4*/ 	.word	0x0000a670


	//   ....[15]....
        /*03e8*/ 	.word	0x0000a6e0


	//   ....[16]....
        /*03ec*/ 	.word	0x0000a750


	//   ....[17]....
        /*03f0*/ 	.word	0x0000a7c0


	//   ....[18]....
        /*03f4*/ 	.word	0x0000a830


	//   ....[19]....
        /*03f8*/ 	.word	0x0000a890


	//----- nvinfo : EIATTR_VRC_CTA_INIT_COUNT
	.align		4
.L_1669:
        /*03fc*/ 	.byte	0x02, 0x4a
	.zero		1
	.zero		1


	//----- nvinfo : EIATTR_EXIT_INSTR_OFFSETS
	.align		4
        /*0400*/ 	.byte	0x04, 0x1c
        /*0402*/ 	.short	(.L_1671 - .L_1670)


	//   ....[0]....
.L_1670:
        /*0404*/ 	.word	0x0000a410


	//----- nvinfo : EIATTR_MAX_THREADS
	.align		4
.L_1671:
        /*0408*/ 	.byte	0x04, 0x05
        /*040a*/ 	.short	(.L_1673 - .L_1672)
.L_1672:
        /*040c*/ 	.word	0x00000080
        /*0410*/ 	.word	0x00000001
        /*0414*/ 	.word	0x00000001


	//----- nvinfo : EIATTR_CRS_STACK_SIZE
	.align		4
.L_1673:
        /*0418*/ 	.byte	0x04, 0x1e
        /*041a*/ 	.short	(.L_1675 - .L_1674)
.L_1674:
        /*041c*/ 	.word	0x00000000


	//----- nvinfo : EIATTR_CBANK_PARAM_SIZE
	.align		4
.L_1675:
        /*0420*/ 	.byte	0x03, 0x19
        /*0422*/ 	.short	0x0128


	//----- nvinfo : EIATTR_PARAM_CBANK
	.align		4
        /*0424*/ 	.byte	0x04, 0x0a
        /*0426*/ 	.short	(.L_1677 - .L_1676)
	.align		4
.L_1676:
        /*0428*/ 	.word	index@(.nv.constant0._ZN10layer_norm13ln_bwd_kernelINS_13Kernel_traitsI6__halfS2_S2_S2_fjLj1024ELj1ELj4ELj1ELj16ENS_18Kernel_traits_baseILj1024ES2_S2_S2_S2_fjLj128EEEEELb0ELb1ELb0ELb1EEEvNS_9BwdParamsE)
        /*042c*/ 	.short	0x0380
        /*042e*/ 	.short	0x0128


	//----- nvinfo : EIATTR_SW_WAR
	.align		4
.L_1677:
        /*0430*/ 	.byte	0x04, 0x36
        /*0432*/ 	.short	(.L_1679 - .L_1678)
.L_1678:
        /*0434*/ 	.word	0x00000008
.L_1679:


//--------------------- .nv.info._ZN10layer_norm13ln_bwd_kernelINS_13Kernel_traitsI6__halfS2_S2_S2_fjLj1024ELj1ELj4ELj1ELj16ENS_18Kernel_traits_baseILj1024ES2_S2_S2_S2_fjLj128EEEEELb0ELb1ELb1ELb0EEEvNS_9BwdParamsE --------------------------
	.section	.nv.info._ZN10layer_norm13ln_bwd_kernelINS_13Kernel_traitsI6__halfS2_S2_S2_fjLj1024ELj1ELj4ELj1ELj16ENS_18Kernel_traits_baseILj1024ES2_S2_S2_S2_fjLj128EEEEELb0ELb1ELb1ELb0EEEvNS_9BwdParamsE,"",@"SHT_CUDA_INFO"
	.sectionflags	@""
	.align	4


	//----- nvinfo : EIATTR_CUDA_API_VERSION
	.align		4
        /*0000*/ 	.byte	0x04, 0x37
        /*0002*/ 	.short	(.L_1681 - .L_1680)
.L_1680:
        /*0004*/ 	.word	0x00000082


	//----- nvinfo : EIATTR_KPARAM_INFO
	.align		4
.L_1681:
        /*0008*/ 	.byte	0x04, 0x17
        /*000a*/ 	.short	(.L_1683 - .L_1682)
.L_1682:
        /*000c*/ 	.word	0x00000000
        /*0010*/ 	.short	0x0000
        /*0012*/ 	.short	0x0000
        /*0014*/ 	.byte	0x00, 0xf0, 0xa1, 0x04


	//----- nvinfo : EIATTR_SPARSE_MMA_MASK
	.align		4
.L_1683:
        /*0018*/ 	.byte	0x03, 0x50
        /*001a*/ 	.short	0x0000


	//----- nvinfo : EIATTR_MAXREG_COUNT
	.align		4
        /*001c*/ 	.byte	0x03, 0x1b
        /*001e*/ 	.short	0x00ff


	//----- nvinfo : EIATTR_NUM_BARRIERS
	.align		4
        /*0020*/ 	.byte	0x02, 0x4c
        /*0022*/ 	.byte	0x01
	.zero		1


	//----- nvinfo : EIATTR_MERCURY_ISA_VERSION
	.align		4
        /*0024*/ 	.byte	0x03, 0x5f
        /*0026*/ 	.short	0x0101


	//----- nvinfo : EIATTR_COOP_GROUP_MASK_REGIDS
	.align		4
        /*0028*/ 	.byte	0x04, 0x29
        /*002a*/ 	.short	(.L_1685 - .L_1684)


	//   ....[0]....
.L_1684:
        /*002c*/ 	.word	0xffffffff


	//   ....[1]....
        /*0030*/ 	.word	0xffffffff


	//   ....[2]....
        /*0034*/ 	.word	0xffffffff


	//   ....[3]....
        /*0038*/ 	.word	0xffffffff


	//   ....[4]....
        /*003c*/ 	.word	0xffffffff


	//   ....[5]....
        /*0040*/ 	.word	0xffffffff


	//   ....[6]....
        /*0044*/ 	.word	0xffffffff


	//   ....[7]....
        /*0048*/ 	.word	0xffffffff


	//   ....[8]....
        /*004c*/ 	.word	0xffffffff


	//   ....[9]....
        /*0050*/ 	.word	0xffffffff


	//   ....[10]....
        /*0054*/ 	.word	0x050000b8


	//   ....[11]....
        /*0058*/ 	.word	0x050000b8


	//   ....[12]....
        /*005c*/ 	.word	0x050000b8


	//   ....[13]....
        /*0060*/ 	.word	0x050000b8


	//   ....[14]....
        /*0064*/ 	.word	0x050000b8


	//   ....[15]....
        /*0068*/ 	.word	0x050000b8


	//   ....[16]....
        /*006c*/ 	.word	0x050000b8


	//   ....[17]....
        /*0070*/ 	.word	0x050000b8


	//   ....[18]....
        /*0074*/ 	.word	0x050000b8


	//   ....[19]....
        /*0078*/ 	.word	0x050000b8


	//----- nvinfo : EIATTR_COOP_GROUP_INSTR_OFFSETS
	.align		4
.L_1685:
        /*007c*/ 	.byte	0x04, 0x28
        /*007e*/ 	.short	(.L_1687 - .L_1686)


	//   ....[0]....
.L_1686:
        /*0080*/ 	.word	0x000025c0


	//   ....[1]....
        /*0084*/ 	.word	0x000025d0


	//   ....[2]....
        /*0088*/ 	.word	0x00002600


	//   ....[3]....
        /*008c*/ 	.word	0x00002610


	//   ....[4]....
        /*0090*/ 	.word	0x00002640


	//   ....[5]....
        /*0094*/ 	.word	0x00002650


	//   ....[6]....
        /*0098*/ 	.word	0x00002680


	//   ....[7]....
        /*009c*/ 	.word	0x00002690


	//   ....[8]....
        /*00a0*/ 	.word	0x000026c0


	//   ....[9]....
        /*00a4*/ 	.word	0x000026d0


	//   ....[10]....
        /*00a8*/ 	.word	0x0000b1c0


	//   ....[11]....
        /*00ac*/ 	.word	0x0000b250


	//   ....[12]....
        /*00b0*/ 	.word	0x0000b2c0


	//   ....[13]....
        /*00b4*/ 	.word	0x0000b320


	//   ....[14]....
        /*00b8*/ 	.word	0x0000b390


	//   ....[15]....
        /*00bc*/ 	.word	0x0000b3f0


	//   ....[16]....
        /*00c0*/ 	.word	0x0000b460


	//   ....[17]....
        /*00c4*/ 	.word	0x0000b4c0


	//   ....[18]....
        /*00c8*/ 	.word	0x0000b530


	//   ....[19]....
        /*00cc*/ 	.word	0x0000b590


	//----- nvinfo : EIATTR_VRC_CTA_INIT_COUNT
	.align		4
.L_1687:
        /*00d0*/ 	.byte	0x02, 0x4a
	.zero		1
	.zero		1


	//----- nvinfo : EIATTR_EXIT_INSTR_OFFSETS
	.align		4
        /*00d4*/ 	.byte	0x04, 0x1c
        /*00d6*/ 	.short	(.L_1689 - .L_1688)


	//   ....[0]....
.L_1688:
        /*00d8*/ 	.word	0x0000b0d0


	//   ....[1]....
        /*00dc*/ 	.word	0x0000b150


	//----- nvinfo : EIATTR_MAX_THREADS
	.align		4
.L_1689:
        /*00e0*/ 	.byte	0x04, 0x05
        /*00e2*/ 	.short	(.L_1691 - .L_1690)
.L_1690:
        /*00e4*/ 	.word	0x00000080
        /*00e8*/ 	.word	0x00000001
        /*00ec*/ 	.word	0x00000001


	//----- nvinfo : EIATTR_CRS_STACK_SIZE
	.align		4
.L_1691:
        /*00f0*/ 	.byte	0x04, 0x1e
        /*00f2*/ 	.short	(.L_1693 - .L_1692)
.L_1692:
        /*00f4*/ 	.word	0x00000000


	//----- nvinfo : EIATTR_CBANK_PARAM_SIZE
	.align		4
.L_1693:
        /*00f8*/ 	.byte	0x03, 0x19
        /*00fa*/ 	.short	0x0128


	//----- nvinfo : EIATTR_PARAM_CBANK
	.align		4
        /*00fc*/ 	.byte	0x04, 0x0a
        /*00fe*/ 	.short	(.L_1695 - .L_1694)
	.align		4
.L_1694:
        /*0100*/ 	.word	index@(.nv.constant0._ZN10layer_norm13ln_bwd_kernelINS_13Kernel_traitsI6__halfS2_S2_S2_fjLj1024ELj1ELj4ELj1ELj16ENS_18Kernel_traits_baseILj1024ES2_S2_S2_S2_fjLj128EEEEELb0ELb1ELb1ELb0EEEvNS_9BwdParamsE)
        /*0104*/ 	.short	0x0380
        /*0106*/ 	.short	0x0128


	//----- nvinfo : EIATTR_SW_WAR
	.align		4
.L_1695:
        /*0108*/ 	.byte	0x04, 0x36
        /*010a*/ 	.short	(.L_1697 - .L_1696)
.L_1696:
        /*010c*/ 	.word	0x00000008
.L_1697:


//--------------------- .nv.info._ZN10layer_norm13ln_bwd_kernelINS_13Kernel_traitsI6__halfS2_S2_S2_fjLj1024ELj1ELj4ELj1ELj16ENS_18Kernel_traits_baseILj1024ES2_S2_S2_S2_fjLj128EEEEELb0ELb1ELb1ELb1EEEvNS_9BwdParamsE --------------------------
	.section	.nv.info._ZN10layer_norm13ln_bwd_kernelINS_13Kernel_traitsI6__halfS2_S2_S2_fjLj1024ELj1ELj4ELj1ELj16ENS_18Kernel_traits_baseILj1024ES2_S2_S2_S2_fjLj128EEEEELb0ELb1ELb1ELb1EEEvNS_9BwdParamsE,"",@"SHT_CUDA_INFO"
	.sectionflags	@""
	.align	4


	//----- nvinfo : EIATTR_CUDA_API_VERSION
	.align		4
        /*0000*/ 	.byte	0x04, 0x37
        /*0002*/ 	.short	(.L_1699 - .L_1698)
.L_1698:
        /*0004*/ 	.word	0x00000082


	//----- nvinfo : EIATTR_KPARAM_INFO
	.align		4
.L_1699:
        /*0008*/ 	.byte	0x04, 0x17
        /*000a*/ 	.short	(.L_1701 - .L_1700)
.L_1700:
        /*000c*/ 	.word	0x00000000
        /*0010*/ 	.short	0x0000
        /*0012*/ 	.short	0x0000
        /*0014*/ 	.byte	0x00, 0xf0, 0xa1, 0x04


	//----- nvinfo : EIATTR_SPARSE_MMA_MASK
	.align		4
.L_1701:
        /*0018*/ 	.byte	0x03, 0x50
        /*001a*/ 	.short	0x0000


	//----- nvinfo : EIATTR_MAXREG_COUNT
	.align		4
        /*001c*/ 	.byte	0x03, 0x1b
        /*001e*/ 	.short	0x00ff


	//----- nvinfo : EIATTR_NUM_BARRIERS
	.align		4
        /*0020*/ 	.byte	0x02, 0x4c
        /*0022*/ 	.byte	0x01
	.zero		1


	//----- nvinfo : EIATTR_MERCURY_ISA_VERSION
	.align		4
        /*0024*/ 	.byte	0x03, 0x5f
        /*0026*/ 	.short	0x0101


	//----- nvinfo : EIATTR_COOP_GROUP_MASK_REGIDS
	.align		4
        /*0028*/ 	.byte	0x04, 0x29
        /*002a*/ 	.short	(.L_1703 - .L_1702)


	//   ....[0]....
.L_1702:
        /*002c*/ 	.word	0xffffffff


	//   ....[1]....
        /*0030*/ 	.word	0xffffffff


	//   ....[2]....
        /*0034*/ 	.word	0xffffffff


	//   ....[3]....
        /*0038*/ 	.word	0xffffffff


	//   ....[4]....
        /*003c*/ 	.word	0xffffffff


	//   ....[5]....
        /*0040*/ 	.word	0xffffffff


	//   ....[6]....
        /*0044*/ 	.word	0xffffffff


	//   ....[7]....
        /*0048*/ 	.word	0xffffffff


	//   ....[8]....
        /*004c*/ 	.word	0xffffffff


	//   ....[9]....
        /*0050*/ 	.word	0xffffffff


	//   ....[10]....
        /*0054*/ 	.word	0x050000ed


	//   ....[11]....
        /*0058*/ 	.word	0x050000ed


	//   ....[12]....
        /*005c*/ 	.word	0x050000ed


	//   ....[13]....
        /*0060*/ 	.word	0x050000ed


	//   ....[14]....
        /*0064*/ 	.word	0x050000ed


	//   ....[15]....
        /*0068*/ 	.word	0x050000ed


	//   ....[16]....
        /*006c*/ 	.word	0x050000ed


	//   ....[17]....
        /*0070*/ 	.word	0x050000ed


	//   ....[18]....
        /*0074*/ 	.word	0x050000ed


	//   ....[19]....
        /*0078*/ 	.word	0x050000ed


	//----- nvinfo : EIATTR_COOP_GROUP_INSTR_OFFSETS
	.align		4
.L_1703:
        /*007c*/ 	.byte	0x04, 0x28
        /*007e*/ 	.short	(.L_1705 - .L_1704)


	//   ....[0]....
.L_1704:
        /*0080*/ 	.word	0x00001f30


	//   ....[1]....
        /*0084*/ 	.word	0x00001f40


	//   ....[2]....
        /*0088*/ 	.word	0x00001f70


	//   ....[3]....
        /*008c*/ 	.word	0x00001f80


	//   ....[4]....
        /*0090*/ 	.word	0x00001fb0


	//   ....[5]....
        /*0094*/ 	.word	0x00001fc0


	//   ....[6]....
        /*0098*/ 	.word	0x00001ff0


	//   ....[7]....
        /*009c*/ 	.word	0x00002000


	//   ....[8]....
        /*00a0*/ 	.word	0x00002030


	//   ....[9]....
        /*00a4*/ 	.word	0x00002040


	//   ....[10]....
        /*00a8*/ 	.word	0x0000a160


	//   ....[11]....
        /*00ac*/ 	.word	0x0000a1f0


	//   ....[12]....
        /*00b0*/ 	.word	0x0000a260


	//   ....[13]....
        /*00b4*/ 	.word	0x0000a2c0


	//   ....[14]....
        /*00b8*/ 	.word	0x0000a330


	//   ....[15]....
        /*00bc*/ 	.word	0x0000a390


	//   ....[16]....
        /*00c0*/ 	.word	0x0000a400


	//   ....[17]....
        /*00c4*/ 	.word	0x0000a460


	//   ....[18]....
        /*00c8*/ 	.word	0x0000a4d0


	//   ....[19]....
        /*00cc*/ 	.word	0x0000a530


	//----- nvinfo : EIATTR_VRC_CTA_INIT_COUNT
	.align		4
.L_1705:
        /*00d0*/ 	.byte	0x02, 0x4a
	.zero		1
	.zero		1


	//----- nvinfo : EIATTR_EXIT_INSTR_OFFSETS
	.align		4
        /*00d4*/ 	.byte	0x04, 0x1c
        /*00d6*/ 	.short	(.L_1707 - .L_1706)


	//   ....[0]....
.L_1706:
        /*00d8*/ 	.word	0x0000a0f0


	//----- nvinfo : EIATTR_MAX_THREADS
	.align		4
.L_1707:
        /*00dc*/ 	.byte	0x04, 0x05
        /*00de*/ 	.short	(.L_1709 - .L_1708)
.L_1708:
        /*00e0*/ 	.word	0x00000080
        /*00e4*/ 	.word	0x00000001
        /*00e8*/ 	.word	0x00000001


	//----- nvinfo : EIATTR_CRS_STACK_SIZE
	.align		4
.L_1709:
        /*00ec*/ 	.byte	0x04, 0x1e
        /*00ee*/ 	.short	(.L_1711 - .L_1710)
.L_1710:
        /*00f0*/ 	.word	0x00000000


	//----- nvinfo : EIATTR_CBANK_PARAM_SIZE
	.align		4
.L_1711:
        /*00f4*/ 	.byte	0x03, 0x19
        /*00f6*/ 	.short	0x0128


	//----- nvinfo : EIATTR_PARAM_CBANK
	.align		4
        /*00f8*/ 	.byte	0x04, 0x0a
        /*00fa*/ 	.short	(.L_1713 - .L_1712)
	.align		4
.L_1712:
        /*00fc*/ 	.word	index@(.nv.constant0._ZN10layer_norm13ln_bwd_kernelINS_13Kernel_traitsI6__halfS2_S2_S2_fjLj1024ELj1ELj4ELj1ELj16ENS_18Kernel_traits_baseILj1024ES2_S2_S2_S2_fjLj128EEEEELb0ELb1ELb1ELb1EEEvNS_9BwdParamsE)
        /*0100*/ 	.short	0x0380
        /*0102*/ 	.short	0x0128


	//----- nvinfo : EIATTR_SW_WAR
	.align		4
.L_1713:
        /*0104*/ 	.byte	0x04, 0x36
        /*0106*/ 	.short	(.L_1715 - .L_1714)
.L_1714:
        /*0108*/ 	.word	0x00000008
.L_1715:


//--------------------- .nv.info._ZN10layer_norm13ln_bwd_kernelINS_13Kernel_traitsI6__halfS2_S2_S2_fjLj1024ELj1ELj4ELj1ELj16ENS_18Kernel_traits_baseILj1024ES2_S2_S2_S2_fjLj128EEEEELb1ELb0ELb0ELb0EEEvNS_9BwdParamsE --------------------------
	.section	.nv.info._ZN10layer_norm13ln_bwd_kernelINS_13Kernel_traitsI6__halfS2_S2_S2_fjLj1024ELj1ELj4ELj1ELj16ENS_18Kernel_traits_baseILj1024ES2_S2_S2_S2_fjLj128EEEEELb1ELb0ELb0ELb0EEEvNS_9BwdParamsE,"",@"SHT_CUDA_INFO"
	.sectionflags	@""
	.align	4


	//----- nvinfo : EIATTR_CUDA_API_VERSION
	.align		4
        /*0000*/ 	.byte	0x04, 0x37
        /*0002*/ 	.short	(.L_1717 - .L_1716)
.L_1716:
        /*0004*/ 	.word	0x00000082


	//----- nvinfo : EIATTR_KPARAM_INFO
	.align		4
.L_1717:
        /*0008*/ 	.byte	0x04, 0x17
        /*000a*/ 	.short	(.L_1719 - .L_1718)
.L_1718:
        /*000c*/ 	.word	0x00000000
        /*0010*/ 	.short	0x0000
        /*0012*/ 	.short	0x0000
        /*0014*/ 	.byte	0x00, 0xf0, 0xa1, 0x04


	//----- nvinfo : EIATTR_SPARSE_MMA_MASK
	.align		4
.L_1719:
        /*0018*/ 	.byte	0x03, 0x50
        /*001a*/ 	.short	0x0000


	//----- nvinfo : EIATTR_MAXREG_COUNT
	.align		4
        /*001c*/ 	.byte	0x03, 0x1b
        /*001e*/ 	.short	0x00ff


	//----- nvinfo : EIATTR_NUM_BARRIERS
	.align		4
        /*0020*/ 	.byte	0x02, 0x4c
        /*0022*/ 	.byte	0x01
	.zero		1


	//----- nvinfo : EIATTR_MERCURY_ISA_VERSION
	.align		4
        /*0024*/ 	.byte	0x03, 0x5f
        /*0026*/ 	.short	0x0101


	//----- nvinfo : EIATTR_COOP_GROUP_MASK_REGIDS
	.align		4
        /*0028*/ 	.byte	0x04, 0x29
        /*002a*/ 	.short	(.L_1721 - .L_1720)


	//   ....[0]....
.L_1720:
        /*002c*/ 	.word	0xffffffff


	//   ....[1]....
        /*0030*/ 	.word	0xffffffff


	//   ....[2]....
        /*0034*/ 	.word	0xffffffff


	//   ....[3]....
        /*0038*/ 	.word	0xffffffff


	//   ....[4]....
        /*003c*/ 	.word	0xffffffff


	//   ....[5]....
        /*0040*/ 	.word	0xffffffff


	//   ....[6]....
        /*0044*/ 	.word	0xffffffff


	//   ....[7]....
        /*0048*/ 	.word	0xffffffff


	//   ....[8]....
        /*004c*/ 	.word	0xffffffff


	//   ....[9]....
        /*0050*/ 	.word	0xffffffff


	//   ....[10]....
        /*0054*/ 	.word	0x050000b7


	//   ....[11]....
        /*0058*/ 	.word	0x050000b7


	//   ....[12]....
        /*005c*/ 	.word	0x050000b7


	//   ....[13]....
        /*0060*/ 	.word	0x050000b7


	//   ....[14]....
        /*0064*/ 	.word	0x050000b7


	//   ....[15]....
        /*0068*/ 	.word	0x050000b7


	//   ....[16]....
        /*006c*/ 	.word	0x050000b7


	//   ....[17]....
        /*0070*/ 	.word	0x050000b7


	//   ....[18]....
        /*0074*/ 	.word	0x050000b7


	//   ....[19]....
        /*0078*/ 	.word	0x050000b7


	//----- nvinfo : EIATTR_COOP_GROUP_INSTR_OFFSETS
	.align		4
.L_1721:
        /*007c*/ 	.byte	0x04, 0x28
        /*007e*/ 	.short	(.L_1723 - .L_1722)


	//   ....[0]....
.L_1722:
        /*0080*/ 	.word	0x00002130


	//   ....[1]....
        /*0084*/ 	.word	0x00002140


	//   ....[2]....
        /*0088*/ 	.word	0x00002170


	//   ....[3]....
        /*008c*/ 	.word	0x00002180


	//   ....[4]....
        /*0090*/ 	.word	0x000021b0


	//   ....[5]....
        /*0094*/ 	.word	0x000021c0


	//   ....[6]....
        /*0098*/ 	.word	0x000021f0


	//   ....[7]....
        /*009c*/ 	.word	0x00002200


	//   ....[8]....
        /*00a0*/ 	.word	0x00002230


	//   ....[9]....
        /*00a4*/ 	.word	0x00002240


	//   ....[10]....
        /*00a8*/ 	.word	0x00007ef0


	//   ....[11]....
        /*00ac*/ 	.word	0x00007f80


	//   ....[12]....
        /*00b0*/ 	.word	0x00007ff0


	//   ....[13]....
        /*00b4*/ 	.word	0x00008050


	//   ....[14]....
        /*00b8*/ 	.word	0x000080c0


	//   ....[15]....
        /*00bc*/ 	.word	0x00008120


	//   ....[16]....
        /*00c0*/ 	.word	0x00008190


	//   ....[17]....
        /*00c4*/ 	.word	0x000081f0


	//   ....[18]....
        /*00c8*/ 	.word	0x00008260


	//   ....[19]....
        /*00cc*/ 	.word	0x000082c0


	//----- nvinfo : EIATTR_VRC_CTA_INIT_COUNT
	.align		4
.L_1723:
        /*00d0*/ 	.byte	0x02, 0x4a
	.zero		1
	.zero		1


	//----- nvinfo : EIATTR_EXIT_INSTR_OFFSETS
	.align		4
        /*00d4*/ 	.byte	0x04, 0x1c
        /*00d6*/ 	.short	(.L_1725 - .L_1724)


	//   ....[0]....
.L_1724:
        /*00d8*/ 	.word	0x00007e50


	//   ....[1]....
        /*00dc*/ 	.word	0x00007e80


	//----- nvinfo : EIATTR_MAX_THREADS
	.align		4
.L_1725:
        /*00e0*/ 	.byte	0x04, 0x05
        /*00e2*/ 	.short	(.L_1727 - .L_1726)
.L_1726:
        /*00e4*/ 	.word	0x00000080
        /*00e8*/ 	.word	0x00000001
        /*00ec*/ 	.word	0x00000001


	//----- nvinfo : EIATTR_CRS_STACK_SIZE
	.align		4
.L_1727:
        /*00f0*/ 	.byte	0x04, 0x1e
        /*00f2*/ 	.short	(.L_1729 - .L_1728)
.L_1728:
        /*00f4*/ 	.word	0x00000000


	//----- nvinfo : EIATTR_CBANK_PARAM_SIZE
	.align		4
.L_1729:
        /*00f8*/ 	.byte	0x03, 0x19
        /*00fa*/ 	.short	0x0128


	//----- nvinfo : EIATTR_PARAM_CBANK
	.align		4
        /*00fc*/ 	.byte	0x04, 0x0a
        /*00fe*/ 	.short	(.L_1731 - .L_1730)
	.align		4
.L_1730:
        /*0100*/ 	.word	index@(.nv.constant0._ZN10layer_norm13ln_bwd_kernelINS_13Kernel_traitsI6__halfS2_S2_S2_fjLj1024ELj1ELj4ELj1ELj16ENS_18Kernel_traits_baseILj1024ES2_S2_S2_S2_fjLj128EEEEELb1ELb0ELb0ELb0EEEvNS_9BwdParamsE)
        /*0104*/ 	.short	0x0380
        /*0106*/ 	.short	0x0128


	//----- nvinfo : EIATTR_SW_WAR
	.align		4
.L_1731:
        /*0108*/ 	.byte	0x04, 0x36
        /*010a*/ 	.short	(.L_1733 - .L_1732)
.L_1732:
        /*010c*/ 	.word	0x00000008
.L_1733:


//--------------------- .nv.info._ZN10layer_norm13ln_bwd_kernelINS_13Kernel_traitsI6__halfS2_S2_S2_fjLj1024ELj1ELj4ELj1ELj16ENS_18Kernel_traits_baseILj1024ES2_S2_S2_S2_fjLj128EEEEELb1ELb0ELb0ELb1EEEvNS_9BwdParamsE --------------------------
	.section	.nv.info._ZN10layer_norm13ln_bwd_kernelINS_13Kernel_traitsI6__halfS2_S2_S2_fjLj1024ELj1ELj4ELj1ELj16ENS_18Kernel_traits_baseILj1024ES2_S2_S2_S2_fjLj128EEEEELb1ELb0ELb0ELb1EEEvNS_9BwdParamsE,"",@"SHT_CUDA_INFO"
	.sectionflags	@""
	.align	4


	//----- nvinfo : EIATTR_CUDA_API_VERSION
	.align		4
        /*0000*/ 	.byte	0x04, 0x37
        /*0002*/ 	.short	(.L_1735 - .L_1734)
.L_1734:
        /*0004*/ 	.word	0x00000082


	//----- nvinfo : EIATTR_KPARAM_INFO
	.align		4
.L_1735:
        /*0008*/ 	.byte	0x04, 0x17
        /*000a*/ 	.short	(.L_1737 - .L_1736)
.L_1736:
        /*000c*/ 	.word	0x00000000
        /*0010*/ 	.short	0x0000
        /*0012*/ 	.short	0x0000
        /*0014*/ 	.byte	0x00, 0xf0, 0xa1, 0x04


	//----- nvinfo : EIATTR_SPARSE_MMA_MASK
	.align		4
.L_1737:
        /*0018*/ 	.byte	0x03, 0x50
        /*001a*/ 	.short	0x0000


	//----- nvinfo : EIATTR_MAXREG_COUNT
	.align		4
        /*001c*/ 	.byte	0x03, 0x1b
        /*001e*/ 	.short	0x00ff


	//----- nvinfo : EIATTR_NUM_BARRIERS
	.align		4
        /*0020*/ 	.byte	0x02, 0x4c
        /*0022*/ 	.byte	0x01
	.zero		1


	//----- nvinfo : EIATTR_MERCURY_ISA_VERSION
	.align		4
        /*0024*/ 	.byte	0x03, 0x5f
        /*0026*/ 	.short	0x0101


	//----- nvinfo : EIATTR_COOP_GROUP_MASK_REGIDS
	.align		4
        /*0028*/ 	.byte	0x04, 0x29
        /*002a*/ 	.short	(.L_1739 - .L_1738)


	//   ....[0]....
.L_1738:
        /*002c*/ 	.word	0xffffffff


	//   ....[1]....
        /*0030*/ 	.word	0xffffffff


	//   ....[2]....
        /*0034*/ 	.word	0xffffffff


	//   ....[3]....
        /*0038*/ 	.word	0xffffffff


	//   ....[4]....
        /*003c*/ 	.word	0xffffffff


	//   ....[5]....
        /*0040*/ 	.word	0xffffffff


	//   ....[6]....
        /*0044*/ 	.word	0xffffffff


	//   ....[7]....
        /*0048*/ 	.word	0xffffffff


	//   ....[8]....
        /*004c*/ 	.word	0xffffffff


	//   ....[9]....
        /*0050*/ 	.word	0xffffffff


	//   ....[10]....
        /*0054*/ 	.word	0x0500002c


	//   ....[11]....
        /*0058*/ 	.word	0x0500002c


	//   ....[12]....
        /*005c*/ 	.word	0x0500002c


	//   ....[13]....
        /*0060*/ 	.word	0x0500002c


	//   ....[14]....
        /*0064*/ 	.word	0x0500002c


	//   ....[15]....
        /*0068*/ 	.word	0x0500002c


	//   ....[16]....
        /*006c*/ 	.word	0x0500002c


	//   ....[17]....
        /*0070*/ 	.word	0x0500002c


	//   ....[18]....
        /*0074*/ 	.word	0x0500002c


	//   ....[19]....
        /*0078*/ 	.word	0x0500002c


	//----- nvinfo : EIATTR_COOP_GROUP_INSTR_OFFSETS
	.align		4
.L_1739:
        /*007c*/ 	.byte	0x04, 0x28
        /*007e*/ 	.short	(.L_1741 - .L_1740)


	//   ....[0]....
.L_1740:
        /*0080*/ 	.word	0x000033d0


	//   ....[1]....
        /*0084*/ 	.word	0x000033e0


	//   ....[2]....
        /*0088*/ 	.word	0x00003410


	//   ....[3]....
        /*008c*/ 	.word	0x00003420


	//   ....[4]....
        /*0090*/ 	.word	0x00003450


	//   ....[5]....
        /*0094*/ 	.word	0x00003460


	//   ....[6]....
        /*0098*/ 	.word	0x00003490


	//   ....[7]....
        /*009c*/ 	.word	0x000034a0


	//   ....[8]....
        /*00a0*/ 	.word	0x000034d0


	//   ....[9]....
        /*00a4*/ 	.word	0x000034e0


	//   ....[10]....
        /*00a8*/ 	.word	0x00008ba0


	//   ....[11]....
        /*00ac*/ 	.word	0x00008c30


	//   ....[12]....
        /*00b0*/ 	.word	0x00008ca0


	//   ....[13]....
        /*00b4*/ 	.word	0x00008d00


	//   ....[14]....
        /*00b8*/ 	.word	0x00008d70


	//   ....[15]....
        /*00bc*/ 	.word	0x00008dd0


	//   ....[16]....
        /*00c0*/ 	.word	0x00008e40


	//   ....[17]....
        /*00c4*/ 	.word	0x00008ea0


	//   ....[18]....
        /*00c8*/ 	.word	0x00008f10


	//   ....[19]....
        /*00cc*/ 	.word	0x00008f60


	//----- nvinfo : EIATTR_VRC_CTA_INIT_COUNT
	.align		4
.L_1741:
        /*00d0*/ 	.byte	0x02, 0x4a
	.zero		1
	.zero		1


	//----- nvinfo : EIATTR_EXIT_INSTR_OFFSETS
	.align		4
        /*00d4*/ 	.byte	0x04, 0x1c
        /*00d6*/ 	.short	(.L_1743 - .L_1742)


	//   ....[0]....
.L_1742:
        /*00d8*/ 	.word	0x00008b30


	//----- nvinfo : EIATTR_MAX_THREADS
	.align		4
.L_1743:
        /*00dc*/ 	.byte	0x04, 0x05
        /*00de*/ 	.short	(.L_1745 - .L_1744)
.L_1744:
        /*00e0*/ 	.word	0x00000080
        /*00e4*/ 	.word	0x00000001
        /*00e8*/ 	.word	0x00000001


	//----- nvinfo : EIATTR_CRS_STACK_SIZE
	.align		4
.L_1745:
        /*00ec*/ 	.byte	0x04, 0x1e
        /*00ee*/ 	.short	(.L_1747 - .L_1746)
.L_1746:
        /*00f0*/ 	.word	0x00000000


	//----- nvinfo : EIATTR_CBANK_PARAM_SIZE
	.align		4
.L_1747:
        /*00f4*/ 	.byte	0x03, 0x19
        /*00f6*/ 	.short	0x0128


	//----- nvinfo : EIATTR_PARAM_CBANK
	.align		4
        /*00f8*/ 	.byte	0x04, 0x0a
        /*00fa*/ 	.short	(.L_1749 - .L_1748)
	.align		4
.L_1748:
        /*00fc*/ 	.word	index@(.nv.constant0._ZN10layer_norm13ln_bwd_kernelINS_13Kernel_traitsI6__halfS2_S2_S2_fjLj1024ELj1ELj4ELj1ELj16ENS_18Kernel_traits_baseILj1024ES2_S2_S2_S2_fjLj128EEEEELb1ELb0ELb0ELb1EEEvNS_9BwdParamsE)
        /*0100*/ 	.short	0x0380
        /*0102*/ 	.short	0x0128


	//----- nvinfo : EIATTR_SW_WAR
	.align		4
.L_1749:
        /*0104*/ 	.byte	0x04, 0x36
        /*0106*/ 	.short	(.L_1751 - .L_1750)
.L_1750:
        /*0108*/ 	.word	0x00000008
.L_1751:


//--------------------- .nv.info._ZN10layer_norm22ln_bwd_finalize_kernelINS_22Kernel_traits_finalizeILj1024E6__halfS2_S2_S2_fjLb0ELj1024ELj4ENS_18Kernel_traits_baseILj1024ES2_S2_S2_S2_fjLj1024EEEEELb0ELb0EEEvNS_9BwdParamsE --------------------------
	.section	.nv.info._ZN10layer_norm22ln_bwd_finalize_kernelINS_22Kernel_traits_finalizeILj1024E6__halfS2_S2_S2_fjLb0ELj1024ELj4ENS_18Kernel_traits_baseILj1024ES2_S2_S2_S2_fjLj1024EEEEELb0ELb0EEEvNS_9BwdParamsE,"",@"SHT_CUDA_INFO"
	.sectionflags	@""
	.align	4


	//----- nvinfo : EIATTR_CUDA_API_VERSION
	.align		4
        /*0000*/ 	.byte	0x04, 0x37
        /*0002*/ 	.short	(.L_1753 - .L_1752)
.L_1752:
        /*0004*/ 	.word	0x00000082


	//----- nvinfo : EIATTR_KPARAM_INFO
	.align		4
.L_1753:
        /*0008*/ 	.byte	0x04, 0x17
        /*000a*/ 	.short	(.L_1755 - .L_1754)
.L_1754:
        /*000c*/ 	.word	0x00000000
        /*0010*/ 	.short	0x0000
        /*0012*/ 	.short	0x0000
        /*0014*/ 	.byte	0x00, 0xf0, 0xa1, 0x04


	//----- nvinfo : EIATTR_SPARSE_MMA_MASK
	.align		4
.L_1755:
        /*0018*/ 	.byte	0x03, 0x50
        /*001a*/ 	.short	0x0000


	//----- nvinfo : EIATTR_MAXREG_COUNT
	.align		4
        /*001c*/ 	.byte	0x03, 0x1b
        /*001e*/ 	.short	0x0040


	//----- nvinfo : EIATTR_NUM_BARRIERS
	.align		4
        /*0020*/ 	.byte	0x02, 0x4c
        /*0022*/ 	.byte	0x01
	.zero		1


	//----- nvinfo : EIATTR_MERCURY_ISA_VERSION
	.align		4
        /*0024*/ 	.byte	0x03, 0x5f
        /*0026*/ 	.short	0x0101


	//----- nvinfo : EIATTR_COOP_GROUP_MASK_REGIDS
	.align		4
        /*0028*/ 	.byte	0x04, 0x29
        /*002a*/ 	.short	(.L_1757 - .L_1756)


	//   ....[0]....
.L_1756:
        /*002c*/ 	.word	0xffffffff


	//   ....[1]....
        /*0030*/ 	.word	0xffffffff


	//   ....[2]....
        /*0034*/ 	.word	0xffffffff


	//   ....[3]....
        /*0038*/ 	.word	0xffffffff


	//   ....[4]....
        /*003c*/ 	.word	0xffffffff


	//   ....[5]....
        /*0040*/ 	.word	0xffffffff


	//   ....[6]....
        /*0044*/ 	.word	0xffffffff


	//   ....[7]....
        /*0048*/ 	.word	0xffffffff


	//   ....[8]....
        /*004c*/ 	.word	0xffffffff


	//   ....[9]....
        /*0050*/ 	.word	0xffffffff


	//----- nvinfo : EIATTR_COOP_GROUP_INSTR_OFFSETS
	.align		4
.L_1757:
        /*0054*/ 	.byte	0x04, 0x28
        /*0056*/ 	.short	(.L_1759 - .L_1758)


	//   ....[0]....
.L_1758:
        /*0058*/ 	.word	0x00001540


	//   ....[1]....
        /*005c*/ 	.word	0x00001550


	//   ....[2]....
        /*0060*/ 	.word	0x00001580


	//   ....[3]....
        /*0064*/ 	.word	0x00001590


	//   ....[4]....
        /*0068*/ 	.word	0x000015c0


	//   ....[5]....
        /*006c*/ 	.word	0x000015d0


	//   ....[6]....
        /*0070*/ 	.word	0x00001610


	//   ....[7]....
        /*0074*/ 	.word	0x00001630


	//   ....[8]....
        /*0078*/ 	.word	0x00001680


	//   ....[9]....
        /*007c*/ 	.word	0x00001690


	//----- nvinfo : EIATTR_VRC_CTA_INIT_COUNT
	.align		4
.L_1759:
        /*0080*/ 	.byte	0x02, 0x4a
	.zero		1
	.zero		1


	//----- nvinfo : EIATTR_EXIT_INSTR_OFFSETS
	.align		4
        /*0084*/ 	.byte	0x04, 0x1c
        /*0086*/ 	.short	(.L_1761 - .L_1760)


	//   ....[0]....
.L_1760:
        /*0088*/ 	.word	0x00000060


	//   ....[1]....
        /*008c*/ 	.word	0x000016f0


	//   ....[2]....
        /*0090*/ 	.word	0x00001720


	//   ....[3]....
        /*0094*/ 	.word	0x000017e0


	//----- nvinfo : EIATTR_MAX_THREADS
	.align		4
.L_1761:
        /*0098*/ 	.byte	0x04, 0x05
        /*009a*/ 	.short	(.L_1763 - .L_1762)
.L_1762:
        /*009c*/ 	.word	0x00000400
        /*00a0*/ 	.word	0x00000001
        /*00a4*/ 	.word	0x00000001


	//----- nvinfo : EIATTR_CRS_STACK_SIZE
	.align		4
.L_1763:
        /*00a8*/ 	.byte	0x04, 0x1e
        /*00aa*/ 	.short	(.L_1765 - .L_1764)
.L_1764:
        /*00ac*/ 	.word	0x00000000


	//----- nvinfo : EIATTR_CBANK_PARAM_SIZE
	.align		4
.L_1765:
        /*00b0*/ 	.byte	0x03, 0x19
        /*00b2*/ 	.short	0x0128


	//----- nvinfo : EIATTR_PARAM_CBANK
	.align		4
        /*00b4*/ 	.byte	0x04, 0x0a
        /*00b6*/ 	.short	(.L_1767 - .L_1766)
	.align		4
.L_1766:
        /*00b8*/ 	.word	index@(.nv.constant0._ZN10layer_norm22ln_bwd_finalize_kernelINS_22Kernel_traits_finalizeILj1024E6__halfS2_S2_S2_fjLb0ELj1024ELj4ENS_18Kernel_traits_baseILj1024ES2_S2_S2_S2_fjLj1024EEEEELb0ELb0EEEvNS_9BwdParamsE)
        /*00bc*/ 	.short	0x0380
        /*00be*/ 	.short	0x0128


	//----- nvinfo : EIATTR_SW_WAR
	.align		4
.L_1767:
        /*00c0*/ 	.byte	0x04, 0x36
        /*00c2*/ 	.short	(.L_1769 - .L_1768)
.L_1768:
        /*00c4*/ 	.word	0x00000008
.L_1769:


//--------------------- .nv.info._ZN10layer_norm13ln_bwd_kernelINS_13Kernel_traitsI6__halfS2_S2_S2_fjLj1024ELj1ELj4ELj1ELj16ENS_18Kernel_traits_baseILj1024ES2_S2_S2_S2_fjLj128EEEEELb1ELb0ELb1ELb0EEEvNS_9BwdParamsE --------------------------
	.section	.nv.info._ZN10layer_norm13ln_bwd_kernelINS_13Kernel_traitsI6__halfS2_S2_S2_fjLj1024ELj1ELj4ELj1ELj16ENS_18Kernel_traits_baseILj1024ES2_S2_S2_S2_fjLj128EEEEELb1ELb0ELb1ELb0EEEvNS_9BwdParamsE,"",@"SHT_CUDA_INFO"
	.sectionflags	@""
	.align	4


	//----- nvinfo : EIATTR_CUDA_API_VERSION
	.align		4
        /*0000*/ 	.byte	0x04, 0x37
        /*0002*/ 	.short	(.L_1771 - .L_1770)
.L_1770:
        /*0004*/ 	.word	0x00000082


	//----- nvinfo : EIATTR_KPARAM_INFO
	.align		4
.L_1771:
        /*0008*/ 	.byte	0x04, 0x17
        /*000a*/ 	.short	(.L_1773 - .L_1772)
.L_1772:
        /*000c*/ 	.word	0x00000000
        /*0010*/ 	.short	0x0000
        /*0012*/ 	.short	0x0000
        /*0014*/ 	.byte	0x00, 0xf0, 0xa1, 0x04


	//----- nvinfo : EIATTR_SPARSE_MMA_MASK
	.align		4
.L_1773:
        /*0018*/ 	.byte	0x03, 0x50
        /*001a*/ 	.short	0x0000


	//----- nvinfo : EIATTR_MAXREG_COUNT
	.align		4
        /*001c*/ 	.byte	0x03, 0x1b
        /*001e*/ 	.short	0x00ff


	//----- nvinfo : EIATTR_NUM_BARRIERS
	.align		4
        /*0020*/ 	.byte	0x02, 0x4c
        /*0022*/ 	.byte	0x01
	.zero		1


	//----- nvinfo : EIATTR_MERCURY_ISA_VERSION
	.align		4
        /*0024*/ 	.byte	0x03, 0x5f
        /*0026*/ 	.short	0x0101


	//----- nvinfo : EIATTR_COOP_GROUP_MASK_REGIDS
	.align		4
        /*0028*/ 	.byte	0x04, 0x29
        /*002a*/ 	.short	(.L_1775 - .L_1774)


	//   ....[0]....
.L_1774:
        /*002c*/ 	.word	0xffffffff


	//   ....[1]....
        /*0030*/ 	.word	0xffffffff


	//   ....[2]....
        /*0034*/ 	.word	0xffffffff


	//   ....[3]....
        /*0038*/ 	.word	0xffffffff


	//   ....[4]....
        /*003c*/ 	.word	0xffffffff


	//   ....[5]....
        /*0040*/ 	.word	0xffffffff


	//   ....[6]....
        /*0044*/ 	.word	0xffffffff


	//   ....[7]....
        /*0048*/ 	.word	0xffffffff


	//   ....[8]....
        /*004c*/ 	.word	0xffffffff


	//   ....[9]....
        /*0050*/ 	.word	0xffffffff


	//   ....[10]....
        /*0054*/ 	.word	0x050000ba


	//   ....[11]....
        /*0058*/ 	.word	0x050000ba


	//   ....[12]....
        /*005c*/ 	.word	0x050000ba


	//   ....[13]....
        /*0060*/ 	.word	0x050000ba


	//   ....[14]....
        /*0064*/ 	.word	0x050000ba


	//   ....[15]....
        /*0068*/ 	.word	0x050000ba


	//   ....[16]....
        /*006c*/ 	.word	0x050000ba


	//   ....[17]....
        /*0070*/ 	.word	0x050000ba


	//   ....[18]....
        /*0074*/ 	.word	0x050000ba


	//   ....[19]....
        /*0078*/ 	.word	0x050000ba


	//----- nvinfo : EIATTR_COOP_GROUP_INSTR_OFFSETS
	.align		4
.L_1775:
        /*007c*/ 	.byte	0x04, 0x28
        /*007e*/ 	.short	(.L_1777 - .L_1776)


	//   ....[0]....
.L_1776:
        /*0080*/ 	.word	0x000026f0


	//   ....[1]....
        /*0084*/ 	.word	0x00002700


	//   ....[2]....
        /*0088*/ 	.word	0x00002730


	//   ....[3]....
        /*008c*/ 	.word	0x00002740


	//   ....[4]....
        /*0090*/ 	.word	0x00002770


	//   ....[5]....
        /*0094*/ 	.word	0x00002780


	//   ....[6]....
        /*0098*/ 	.word	0x000027b0


	//   ....[7]....
        /*009c*/ 	.word	0x000027c0


	//   ....[8]....
        /*00a0*/ 	.word	0x000027f0


	//   ....[9]....
        /*00a4*/ 	.word	0x00002800


	//   ....[10]....
        /*00a8*/ 	.word	0x0000a400


	//   ....[11]....
        /*00ac*/ 	.word	0x0000a490


	//   ....[12]....
        /*00b0*/ 	.word	0x0000a500


	//   ....[13]....
        /*00b4*/ 	.word	0x0000a560


	//   ....[14]....
        /*00b8*/ 	.word	0x0000a5d0


	//   ....[15]....
        /*00bc*/ 	.word	0x0000a630


	//   ....[16]....
        /*00c0*/ 	.word	0x0000a6a0


	//   ....[17]....
        /*00c4*/ 	.word	0x0000a700


	//   ....[18]....
        /*00c8*/ 	.word	0x0000a770


	//   ....[19]....
        /*00cc*/ 	.word	0x0000a7d0


	//----- nvinfo : EIATTR_VRC_CTA_INIT_COUNT
	.align		4
.L_1777:
        /*00d0*/ 	.byte	0x02, 0x4a
	.zero		1
	.zero		1


	//----- nvinfo : EIATTR_EXIT_INSTR_OFFSETS
	.align		4
        /*00d4*/ 	.byte	0x04, 0x1c
        /*00d6*/ 	.short	(.L_1779 - .L_1778)


	//   ....[0]....
.L_1778:
        /*00d8*/ 	.word	0x0000a360


	//   ....[1]....
        /*00dc*/ 	.word	0x0000a390


	//----- nvinfo : EIATTR_MAX_THREADS
	.align		4
.L_1779:
        /*00e0*/ 	.byte	0x04, 0x05
        /*00e2*/ 	.short	(.L_1781 - .L_1780)
.L_1780:
        /*00e4*/ 	.word	0x00000080
        /*00e8*/ 	.word	0x00000001
        /*00ec*/ 	.word	0x00000001


	//----- nvinfo : EIATTR_CRS_STACK_SIZE
	.align		4
.L_1781:
        /*00f0*/ 	.byte	0x04, 0x1e
        /*00f2*/ 	.short	(.L_1783 - .L_1782)
.L_1782:
        /*00f4*/ 	.word	0x00000000


	//----- nvinfo : EIATTR_CBANK_PARAM_SIZE
	.align		4
.L_1783:
        /*00f8*/ 	.byte	0x03, 0x19
        /*00fa*/ 	.short	0x0128


	//----- nvinfo : EIATTR_PARAM_CBANK
	.align		4
        /*00fc*/ 	.byte	0x04, 0x0a
        /*00fe*/ 	.short	(.L_1785 - .L_1784)
	.align		4
.L_1784:
        /*0100*/ 	.word	index@(.nv.constant0._ZN10layer_norm13ln_bwd_kernelINS_13Kernel_traitsI6__halfS2_S2_S2_fjLj1024ELj1ELj4ELj1ELj16ENS_18Kernel_traits_baseILj1024ES2_S2_S2_S2_fjLj128EEEEELb1ELb0ELb1ELb0EEEvNS_9BwdParamsE)
        /*0104*/ 	.short	0x0380
        /*0106*/ 	.short	0x0128


	//----- nvinfo : EIATTR_SW_WAR
	.align		4
.L_1785:
        /*0108*/ 	.byte	0x04, 0x36
        /*010a*/ 	.short	(.L_1787 - .L_1786)
.L_1786:
        /*010c*/ 	.word	0x00000008
.L_1787:


//--------------------- .nv.info._ZN10layer_norm22ln_bwd_finalize_kernelINS_22Kernel_traits_finalizeILj1024E6__halfS2_S2_S2_fjLb0ELj1024ELj4ENS_18Kernel_traits_baseILj1024ES2_S2_S2_S2_fjLj1024EEEEELb0ELb1EEEvNS_9BwdParamsE --------------------------
	.section	.nv.info._ZN10layer_norm22ln_bwd_finalize_kernelINS_22Kernel_traits_finalizeILj1024E6__halfS2_S2_S2_fjLb0ELj1024ELj4ENS_18Kernel_traits_baseILj1024ES2_S2_S2_S2_fjLj1024EEEEELb0ELb1EEEvNS_9BwdParamsE,"",@"SHT_CUDA_INFO"
	.sectionflags	@""
	.align	4


	//----- nvinfo : EIATTR_CUDA_API_VERSION
	.align		4
        /*0000*/ 	.byte	0x04, 0x37
        /*0002*/ 	.short	(.L_1789 - .L_1788)
.L_1788:
        /*0004*/ 	.word	0x00000082


	//----- nvinfo : EIATTR_KPARAM_INFO
	.align		4
.L_1789:
        /*0008*/ 	.byte	0x04, 0x17
        /*000a*/ 	.short	(.L_1791 - .L_1790)
.L_1790:
        /*000c*/ 	.word	0x00000000
        /*0010*/ 	.short	0x0000
        /*0012*/ 	.short	0x0000
        /*0014*/ 	.byte	0x00, 0xf0, 0xa1, 0x04


	//----- nvinfo : EIATTR_SPARSE_MMA_MASK
	.align		4
.L_1791:
        /*0018*/ 	.byte	0x03, 0x50
        /*001a*/ 	.short	0x0000


	//----- nvinfo : EIATTR_MAXREG_COUNT
	.align		4
        /*001c*/ 	.byte	0x03, 0x1b
        /*001e*/ 	.short	0x0040


	//----- nvinfo : EIATTR_NUM_BARRIERS
	.align		4
        /*0020*/ 	.byte	0x02, 0x4c
        /*0022*/ 	.byte	0x01
	.zero		1


	//----- nvinfo : EIATTR_MERCURY_ISA_VERSION
	.align		4
        /*0024*/ 	.byte	0x03, 0x5f
        /*0026*/ 	.short	0x0101


	//----- nvinfo : EIATTR_COOP_GROUP_MASK_REGIDS
	.align		4
        /*0028*/ 	.byte	0x04, 0x29
        /*002a*/ 	.short	(.L_1793 - .L_1792)


	//   ....[0]....
.L_1792:
        /*002c*/ 	.word	0xffffffff


	//   ....[1]....
        /*0030*/ 	.word	0xffffffff


	//   ....[2]....
        /*0034*/ 	.word	0xffffffff


	//   ....[3]....
        /*0038*/ 	.word	0xffffffff


	//   ....[4]....
        /*003c*/ 	.word	0xffffffff


	//   ....[5]....
        /*0040*/ 	.word	0xffffffff


	//   ....[6]....
        /*0044*/ 	.word	0xffffffff


	//   ....[7]....
        /*0048*/ 	.word	0xffffffff


	//   ....[8]....
        /*004c*/ 	.word	0xffffffff


	//   ....[9]....
        /*0050*/ 	.word	0xffffffff


	//----- nvinfo : EIATTR_COOP_GROUP_INSTR_OFFSETS
	.align		4
.L_1793:
        /*0054*/ 	.byte	0x04, 0x28
        /*0056*/ 	.short	(.L_1795 - .L_1794)


	//   ....[0]....
.L_1794:
        /*0058*/ 	.word	0x00001560


	//   ....[1]....
        /*005c*/ 	.word	0x00001570


	//   ....[2]....
        /*0060*/ 	.word	0x000015a0


	//   ....[3]....
        /*0064*/ 	.word	0x000015b0


	//   ....[4]....
        /*0068*/ 	.word	0x000015e0


	//   ....[5]....
        /*006c*/ 	.word	0x000015f0


	//   ....[6]....
        /*0070*/ 	.word	0x00001620


	//   ....[7]....
        /*0074*/ 	.word	0x00001640


	//   ....[8]....
        /*0078*/ 	.word	0x00001670


	//   ....[9]....
        /*007c*/ 	.word	0x00001680


	//----- nvinfo : EIATTR_VRC_CTA_INIT_COUNT
	.align		4
.L_1795:
        /*0080*/ 	.byte	0x02, 0x4a
	.zero		1
	.zero		1


	//----- nvinfo : EIATTR_EXIT_INSTR_OFFSETS
	.align		4
        /*0084*/ 	.byte	0x04, 0x1c
        /*0086*/ 	.short	(.L_1797 - .L_1796)


	//   ....[0]....
.L_1796:
        /*0088*/ 	.word	0x00000060


	//   ....[1]....
        /*008c*/ 	.word	0x000016e0


	//   ....[2]....
        /*0090*/ 	.word	0x000017d0


	//----- nvinfo : EIATTR_MAX_THREADS
	.align		4
.L_1797:
        /*0094*/ 	.byte	0x04, 0x05
        /*0096*/ 	.short	(.L_1799 - .L_1798)
.L_1798:
        /*0098*/ 	.word	0x00000400
        /*009c*/ 	.word	0x00000001
        /*00a0*/ 	.word	0x00000001


	//----- nvinfo : EIATTR_CRS_STACK_SIZE
	.align		4
.L_1799:
        /*00a4*/ 	.byte	0x04, 0x1e
        /*00a6*/ 	.short	(.L_1801 - .L_1800)
.L_1800:
        /*00a8*/ 	.word	0x00000000


	//----- nvinfo : EIATTR_CBANK_PARAM_SIZE
	.align		4
.L_1801:
        /*00ac*/ 	.byte	0x03, 0x19
        /*00ae*/ 	.short	0x0128


	//----- nvinfo : EIATTR_PARAM_CBANK
	.align		4
        /*00b0*/ 	.byte	0x04, 0x0a
        /*00b2*/ 	.short	(.L_1803 - .L_1802)
	.align		4
.L_1802:
        /*00b4*/ 	.word	index@(.nv.constant0._ZN10layer_norm22ln_bwd_finalize_kernelINS_22Kernel_traits_finalizeILj1024E6__halfS2_S2_S2_fjLb0ELj1024ELj4ENS_18Kernel_traits_baseILj1024ES2_S2_S2_S2_fjLj1024EEEEELb0ELb1EEEvNS_9BwdParamsE)
        /*00b8*/ 	.short	0x0380
        /*00ba*/ 	.short	0x0128


	//----- nvinfo : EIATTR_SW_WAR
	.align		4
.L_1803:
        /*00bc*/ 	.byte	0x04, 0x36
        /*00be*/ 	.short	(.L_1805 - .L_1804)
.L_1804:
        /*00c0*/ 	.word	0x00000008
.L_1805:


//--------------------- .nv.info._ZN10layer_norm13ln_bwd_kernelINS_13Kernel_traitsI6__halfS2_S2_S2_fjLj1024ELj1ELj4ELj1ELj16ENS_18Kernel_traits_baseILj1024ES2_S2_S2_S2_fjLj128EEEEELb1ELb0ELb1ELb1EEEvNS_9BwdParamsE --------------------------
	.section	.nv.info._ZN10layer_norm13ln_bwd_kernelINS_13Kernel_traitsI6__halfS2_S2_S2_fjLj1024ELj1ELj4ELj1ELj16ENS_18Kernel_traits_baseILj1024ES2_S2_S2_S2_fjLj128EEEEELb1ELb0ELb1ELb1EEEvNS_9BwdParamsE,"",@"SHT_CUDA_INFO"
	.sectionflags	@""
	.align	4


	//----- nvinfo : EIATTR_CUDA_API_VERSION
	.align		4
        /*0000*/ 	.byte	0x04, 0x37
        /*0002*/ 	.short	(.L_1807 - .L_1806)
.L_1806:
        /*0004*/ 	.word	0x00000082


	//----- nvinfo : EIATTR_KPARAM_INFO
	.align		4
.L_1807:
        /*0008*/ 	.byte	0x04, 0x17
        /*000a*/ 	.short	(.L_1809 - .L_1808)
.L_1808:
        /*000c*/ 	.word	0x00000000
        /*0010*/ 	.short	0x0000
        /*0012*/ 	.short	0x0000
        /*0014*/ 	.byte	0x00, 0xf0, 0xa1, 0x04


	//----- nvinfo : EIATTR_SPARSE_MMA_MASK
	.align		4
.L_1809:
        /*0018*/ 	.byte	0x03, 0x50
        /*001a*/ 	.short	0x0000


	//----- nvinfo : EIATTR_MAXREG_COUNT
	.align		4
        /*001c*/ 	.byte	0x03, 0x1b
        /*001e*/ 	.short	0x00ff


	//----- nvinfo : EIATTR_NUM_BARRIERS
	.align		4
        /*0020*/ 	.byte	0x02, 0x4c
        /*0022*/ 	.byte	0x01
	.zero		1


	//----- nvinfo : EIATTR_MERCURY_ISA_VERSION
	.align		4
        /*0024*/ 	.byte	0x03, 0x5f
        /*0026*/ 	.short	0x0101


	//----- nvinfo : EIATTR_COOP_GROUP_MASK_REGIDS
	.align		4
        /*0028*/ 	.byte	0x04, 0x29
        /*002a*/ 	.short	(.L_1811 - .L_1810)


	//   ....[0]....
.L_1810:
        /*002c*/ 	.word	0xffffffff


	//   ....[1]....
        /*0030*/ 	.word	0xffffffff


	//   ....[2]....
        /*0034*/ 	.word	0xffffffff


	//   ....[3]....
        /*0038*/ 	.word	0xffffffff


	//   ....[4]....
        /*003c*/ 	.word	0xffffffff


	//   ....[5]....
        /*0040*/ 	.word	0xffffffff


	//   ....[6]....
        /*0044*/ 	.word	0xffffffff


	//   ....[7]....
        /*0048*/ 	.word	0xffffffff


	//   ....[8]....
        /*004c*/ 	.word	0xffffffff


	//   ....[9]....
        /*0050*/ 	.word	0xffffffff


	//   ....[10]....
        /*0054*/ 	.word	0x050000b2


	//   ....[11]....
        /*0058*/ 	.word	0x050000b2


	//   ....[12]....
        /*005c*/ 	.word	0x050000b2


	//   ....[13]....
        /*0060*/ 	.word	0x050000b2


	//   ....[14]....
        /*0064*/ 	.word	0x050000b2


	//   ....[15]....
        /*0068*/ 	.word	0x050000b2


	//   ....[16]....
        /*006c*/ 	.word	0x050000b2


	//   ....[17]....
        /*0070*/ 	.word	0x050000b2


	//   ....[18]....
        /*0074*/ 	.word	0x050000b2


	//   ....[19]....
        /*0078*/ 	.word	0x050000b2


	//----- nvinfo : EIATTR_COOP_GROUP_INSTR_OFFSETS
	.align		4
.L_1811:
        /*007c*/ 	.byte	0x04, 0x28
        /*007e*/ 	.short	(.L_1813 - .L_1812)


	//   ....[0]....
.L_1812:
        /*0080*/ 	.word	0x000020a0


	//   ....[1]....
        /*0084*/ 	.word	0x000020b0


	//   ....[2]....
        /*0088*/ 	.word	0x000020e0


	//   ....[3]....
        /*008c*/ 	.word	0x000020f0


	//   ....[4]....
        /*0090*/ 	.word	0x00002120


	//   ....[5]....
        /*0094*/ 	.word	0x00002130


	//   ....[6]....
        /*0098*/ 	.word	0x00002160


	//   ....[7]....
        /*009c*/ 	.word	0x00002170


	//   ....[8]....
        /*00a0*/ 	.word	0x000021a0


	//   ....[9]....
        /*00a4*/ 	.word	0x000021b0


	//   ....[10]....
        /*00a8*/ 	.word	0x000095f0


	//   ....[11]....
        /*00ac*/ 	.word	0x00009680


	//   ....[12]....
        /*00b0*/ 	.word	0x000096f0


	//   ....[13]....
        /*00b4*/ 	.word	0x00009750


	//   ....[14]....
        /*00b8*/ 	.word	0x000097c0


	//   ....[15]....
        /*00bc*/ 	.word	0x00009820


	//   ....[16]....
        /*00c0*/ 	.word	0x00009890


	//   ....[17]....
        /*00c4*/ 	.word	0x000098f0


	//   ....[18]....
        /*00c8*/ 	.word	0x00009960


	//   ....[19]....
        /*00cc*/ 	.word	0x000099c0


	//----- nvinfo : EIATTR_VRC_CTA_INIT_COUNT
	.align		4
.L_1813:
        /*00d0*/ 	.byte	0x02, 0x4a
	.zero		1
	.zero		1


	//----- nvinfo : EIATTR_EXIT_INSTR_OFFSETS
	.align		4
        /*00d4*/ 	.byte	0x04, 0x1c
        /*00d6*/ 	.short	(.L_1815 - .L_1814)


	//   ....[0]....
.L_1814:
        /*00d8*/ 	.word	0x00009580


	//----- nvinfo : EIATTR_MAX_THREADS
	.align		4
.L_1815:
        /*00dc*/ 	.byte	0x04, 0x05
        /*00de*/ 	.short	(.L_1817 - .L_1816)
.L_1816:
        /*00e0*/ 	.word	0x00000080
        /*00e4*/ 	.word	0x00000001
        /*00e8*/ 	.word	0x00000001


	//----- nvinfo : EIATTR_CRS_STACK_SIZE
	.align		4
.L_1817:
        /*00ec*/ 	.byte	0x04, 0x1e
        /*00ee*/ 	.short	(.L_1819 - .L_1818)
.L_1818:
        /*00f0*/ 	.word	0x00000000


	//----- nvinfo : EIATTR_CBANK_PARAM_SIZE
	.align		4
.L_1819:
        /*00f4*/ 	.byte	0x03, 0x19
        /*00f6*/ 	.short	0x0128


	//----- nvinfo : EIATTR_PARAM_CBANK
	.align		4
        /*00f8*/ 	.byte	0x04, 0x0a
        /*00fa*/ 	.short	(.L_1821 - .L_1820)
	.align		4
.L_1820:
        /*00fc*/ 	.word	index@(.nv.constant0._ZN10layer_norm13ln_bwd_kernelINS_13Kernel_traitsI6__halfS2_S2_S2_fjLj1024ELj1ELj4ELj1ELj16ENS_18Kernel_traits_baseILj1024ES2_S2_S2_S2_fjLj128EEEEELb1ELb0ELb1ELb1EEEvNS_9BwdParamsE)
        /*0100*/ 	.short	0x0380
        /*0102*/ 	.short	0x0128


	//----- nvinfo : EIATTR_SW_WAR
	.align		4
.L_1821:
        /*0104*/ 	.byte	0x04, 0x36
        /*0106*/ 	.short	(.L_1823 - .L_1822)
.L_1822:
        /*0108*/ 	.word	0x00000008
.L_1823:


//--------------------- .nv.info._ZN10layer_norm13ln_bwd_kernelINS_13Kernel_traitsI6__halfS2_S2_S2_fjLj1024ELj1ELj4ELj1ELj16ENS_18Kernel_traits_baseILj1024ES2_S2_S2_S2_fjLj128EEEEELb1ELb1ELb0ELb0EEEvNS_9BwdParamsE --------------------------
	.section	.nv.info._ZN10layer_norm13ln_bwd_kernelINS_13Kernel_traitsI6__halfS2_S2_S2_fjLj1024ELj1ELj4ELj1ELj16ENS_18Kernel_traits_baseILj1024ES2_S2_S2_S2_fjLj128EEEEELb1ELb1ELb0ELb0EEEvNS_9BwdParamsE,"",@"SHT_CUDA_INFO"
	.sectionflags	@""
	.align	4


	//----- nvinfo : EIATTR_CUDA_API_VERSION
	.align		4
        /*0000*/ 	.byte	0x04, 0x37
        /*0002*/ 	.short	(.L_1825 - .L_1824)
.L_1824:
        /*0004*/ 	.word	0x00000082


	//----- nvinfo : EIATTR_KPARAM_INFO
	.align		4
.L_1825:
        /*0008*/ 	.byte	0x04, 0x17
        /*000a*/ 	.short	(.L_1827 - .L_1826)
.L_1826:
        /*000c*/ 	.word	0x00000000
        /*0010*/ 	.short	0x0000
        /*0012*/ 	.short	0x0000
        /*0014*/ 	.byte	0x00, 0xf0, 0xa1, 0x04


	//----- nvinfo : EIATTR_SPARSE_MMA_MASK
	.align		4
.L_1827:
        /*0018*/ 	.byte	0x03, 0x50
        /*001a*/ 	.short	0x0000


	//----- nvinfo : EIATTR_MAXREG_COUNT
	.align		4
        /*001c*/ 	.byte	0x03, 0x1b
        /*001e*/ 	.short	0x00ff


	//----- nvinfo : EIATTR_NUM_BARRIERS
	.align		4
        /*0020*/ 	.byte	0x02, 0x4c
        /*0022*/ 	.byte	0x01
	.zero		1


	//----- nvinfo : EIATTR_MERCURY_ISA_VERSION
	.align		4
        /*0024*/ 	.byte	0x03, 0x5f
        /*0026*/ 	.short	0x0101


	//----- nvinfo : EIATTR_COOP_GROUP_MASK_REGIDS
	.align		4
        /*0028*/ 	.byte	0x04, 0x29
        /*002a*/ 	.short	(.L_1829 - .L_1828)


	//   ....[0]....
.L_1828:
        /*002c*/ 	.word	0xffffffff


	//   ....[1]....
        /*0030*/ 	.word	0xffffffff


	//   ....[2]....
        /*0034*/ 	.word	0xffffffff


	//   ....[3]....
        /*0038*/ 	.word	0xffffffff


	//   ....[4]....
        /*003c*/ 	.word	0xffffffff


	//   ....[5]....
        /*0040*/ 	.word	0xffffffff


	//   ....[6]....
        /*0044*/ 	.word	0xffffffff


	//   ....[7]....
        /*0048*/ 	.word	0xffffffff


	//   ....[8]....
        /*004c*/ 	.word	0xffffffff


	//   ....[9]....
        /*0050*/ 	.word	0xffffffff


	//   ....[10]....
        /*0054*/ 	.word	0x050000b6


	//   ....[11]....
        /*0058*/ 	.word	0x050000b6


	//   ....[12]....
        /*005c*/ 	.word	0x050000b6


	//   ....[13]....
        /*0060*/ 	.word	0x050000b6


	//   ....[14]....
        /*0064*/ 	.word	0x050000b6


	//   ....[15]....
        /*0068*/ 	.word	0x050000b6


	//   ....[16]....
        /*006c*/ 	.word	0x050000b6


	//   ....[17]....
        /*0070*/ 	.word	0x050000b6


	//   ....[18]....
        /*0074*/ 	.word	0x050000b6


	//   ....[19]....
        /*0078*/ 	.word	0x050000b6


	//----- nvinfo : EIATTR_COOP_GROUP_INSTR_OFFSETS
	.align		4
.L_1829:
        /*007c*/ 	.byte	0x04, 0x28
        /*007e*/ 	.short	(.L_1831 - .L_1830)


	//   ....[0]....
.L_1830:
        /*0080*/ 	.word	0x00002400


	//   ....[1]....
        /*0084*/ 	.word	0x00002410


	//   ....[2]....
        /*0088*/ 	.word	0x00002440


	//   ....[3]....
        /*008c*/ 	.word	0x00002450


	//   ....[4]....
        /*0090*/ 	.word	0x00002480


	//   ....[5]....
        /*0094*/ 	.word	0x00002490


	//   ....[6]....
        /*0098*/ 	.word	0x000024c0


	//   ....[7]....
        /*009c*/ 	.word	0x000024d0


	//   ....[8]....
        /*00a0*/ 	.word	0x00002500


	//   ....[9]....
        /*00a4*/ 	.word	0x00002510


	//   ....[10]....
        /*00a8*/ 	.word	0x0000d0d0


	//   ....[11]....
        /*00ac*/ 	.word	0x0000d170


	//   ....[12]....
        /*00b0*/ 	.word	0x0000d1d0


	//   ....[13]....
        /*00b4*/ 	.word	0x0000d230


	//   ....[14]....
        /*00b8*/ 	.word	0x0000d2a0


	//   ....[15]....
        /*00bc*/ 	.word	0x0000d300


	//   ....[16]....
        /*00c0*/ 	.word	0x0000d370


	//   ....[17]....
        /*00c4*/ 	.word	0x0000d3d0


	//   ....[18]....
        /*00c8*/ 	.word	0x0000d440


	//   ....[19]....
        /*00cc*/ 	.word	0x0000d4a0


	//----- nvinfo : EIATTR_VRC_CTA_INIT_COUNT
	.align		4
.L_1831:
        /*00d0*/ 	.byte	0x02, 0x4a
	.zero		1
	.zero		1


	//----- nvinfo : EIATTR_EXIT_INSTR_OFFSETS
	.align		4
        /*00d4*/ 	.byte	0x04, 0x1c
        /*00d6*/ 	.short	(.L_1833 - .L_1832)


	//   ....[0]....
.L_1832:
        /*00d8*/ 	.word	0x0000cff0


	//   ....[1]....
        /*00dc*/ 	.word	0x0000d070


	//----- nvinfo : EIATTR_MAX_THREADS
	.align		4
.L_1833:
        /*00e0*/ 	.byte	0x04, 0x05
        /*00e2*/ 	.short	(.L_1835 - .L_1834)
.L_1834:
        /*00e4*/ 	.word	0x00000080
        /*00e8*/ 	.word	0x00000001
        /*00ec*/ 	.word	0x00000001


	//----- nvinfo : EIATTR_CRS_STACK_SIZE
	.align		4
.L_1835:
        /*00f0*/ 	.byte	0x04, 0x1e
        /*00f2*/ 	.short	(.L_1837 - .L_1836)
.L_1836:
        /*00f4*/ 	.word	0x00000000


	//----- nvinfo : EIATTR_CBANK_PARAM_SIZE
	.align		4
.L_1837:
        /*00f8*/ 	.byte	0x03, 0x19
        /*00fa*/ 	.short	0x0128


	//----- nvinfo : EIATTR_PARAM_CBANK
	.align		4
        /*00fc*/ 	.byte	0x04, 0x0a
        /*00fe*/ 	.short	(.L_1839 - .L_1838)
	.align		4
.L_1838:
        /*0100*/ 	.word	index@(.nv.constant0._ZN10layer_norm13ln_bwd_kernelINS_13Kernel_traitsI6__halfS2_S2_S2_fjLj1024ELj1ELj4ELj1ELj16ENS_18Kernel_traits_baseILj1024ES2_S2_S2_S2_fjLj128EEEEELb1ELb1ELb0ELb0EEEvNS_9BwdParamsE)
        /*0104*/ 	.short	0x0380
        /*0106*/ 	.short	0x0128


	//----- nvinfo : EIATTR_SW_WAR
	.align		4
.L_1839:
        /*0108*/ 	.byte	0x04, 0x36
        /*010a*/ 	.short	(.L_1841 - .L_1840)
.L_1840:
        /*010c*/ 	.word	0x00000008
.L_1841:


//--------------------- .nv.info._ZN10layer_norm13ln_bwd_kernelINS_13Kernel_traitsI6__halfS2_S2_S2_fjLj1024ELj1ELj4ELj1ELj16ENS_18Kernel_traits_baseILj1024ES2_S2_S2_S2_fjLj128EEEEELb1ELb1ELb0ELb1EEEvNS_9BwdParamsE --------------------------
	.section	.nv.info._ZN10layer_norm13ln_bwd_kernelINS_13Kernel_traitsI6__halfS2_S2_S2_fjLj1024ELj1ELj4ELj1ELj16ENS_18Kernel_traits_baseILj1024ES2_S2_S2_S2_fjLj128EEEEELb1ELb1ELb0ELb1EEEvNS_9BwdParamsE,"",@"SHT_CUDA_INFO"
	.sectionflags	@""
	.align	4


	//----- nvinfo : EIATTR_CUDA_API_VERSION
	.align		4
        /*0000*/ 	.byte	0x04, 0x37
        /*0002*/ 	.short	(.L_1843 - .L_1842)
.L_1842:
        /*0004*/ 	.word	0x00000082


	//----- nvinfo : EIATTR_KPARAM_INFO
	.align		4
.L_1843:
        /*0008*/ 	.byte	0x04, 0x17
        /*000a*/ 	.short	(.L_1845 - .L_1844)
.L_1844:
        /*000c*/ 	.word	0x00000000
        /*0010*/ 	.short	0x0000
        /*0012*/ 	.short	0x0000
        /*0014*/ 	.byte	0x00, 0xf0, 0xa1, 0x04


	//----- nvinfo : EIATTR_SPARSE_MMA_MASK
	.align		4
.L_1845:
        /*0018*/ 	.byte	0x03, 0x50
        /*001a*/ 	.short	0x0000


	//----- nvinfo : EIATTR_MAXREG_COUNT
	.align		4
        /*001c*/ 	.byte	0x03, 0x1b
        /*001e*/ 	.short	0x00ff


	//----- nvinfo : EIATTR_NUM_BARRIERS
	.align		4
        /*0020*/ 	.byte	0x02, 0x4c
        /*0022*/ 	.byte	0x01
	.zero		1


	//----- nvinfo : EIATTR_ANNOTATIONS
	.align		4
        /*0024*/ 	.byte	0x04, 0x55
        /*0026*/ 	.short	(.L_1847 - .L_1846)


	//   ....[0]....
.L_1846:
        /* <DEDUP_REMOVED lines=72> */


	//----- nvinfo : EIATTR_MERCURY_ISA_VERSION
	.align		4
.L_1847:
        /*0490*/ 	.byte	0x03, 0x5f
        /*0492*/ 	.short	0x0101


	//----- nvinfo : EIATTR_COOP_GROUP_MASK_REGIDS
	.align		4
        /*0494*/ 	.byte	0x04, 0x29
        /*0496*/ 	.short	(.L_1849 - .L_1848)


	//   ....[0]....
.L_1848:
        /*0498*/ 	.word	0xffffffff


	//   ....[1]....
        /*049c*/ 	.word	0xffffffff


	//   ....[2]....
        /*04a0*/ 	.word	0xffffffff


	//   ....[3]....
        /*04a4*/ 	.word	0xffffffff


	//   ....[4]....
        /*04a8*/ 	.word	0xffffffff


	//   ....[5]....
        /*04ac*/ 	.word	0xffffffff


	//   ....[6]....
        /*04b0*/ 	.word	0xffffffff


	//   ....[7]....
        /*04b4*/ 	.word	0xffffffff


	//   ....[8]....
        /*04b8*/ 	.word	0xffffffff


	//   ....[9]....
        /*04bc*/ 	.word	0xffffffff


	//   ....[10]....
        /*04c0*/ 	.word	0x050000bd


	//   ....[11]....
        /*04c4*/ 	.word	0x050000bd


	//   ....[12]....
        /*04c8*/ 	.word	0x050000bd


	//   ....[13]....
        /*04cc*/ 	.word	0x050000bd


	//   ....[14]....
        /*04d0*/ 	.word	0x050000bd


	//   ....[15]....
        /*04d4*/ 	.word	0x050000bd


	//   ....[16]....
        /*04d8*/ 	.word	0x050000bd


	//   ....[17]....
        /*04dc*/ 	.word	0x050000bd


	//   ....[18]....
        /*04e0*/ 	.word	0x050000bd


	//   ....[19]....
        /*04e4*/ 	.word	0x050000bd


	//----- nvinfo : EIATTR_COOP_GROUP_INSTR_OFFSETS
	.align		4
.L_1849:
        /*04e8*/ 	.byte	0x04, 0x28
        /*04ea*/ 	.short	(.L_1851 - .L_1850)


	//   ....[0]....
.L_1850:
        /*04ec*/ 	.word	0x000037f0


	//   ....[1]....
        /*04f0*/ 	.word	0x00003800


	//   ....[2]....
        /*04f4*/ 	.word	0x00003880


	//   ....[3]....
        /*04f8*/ 	.word	0x00003890


	//   ....[4]....
        /*04fc*/ 	.word	0x00003900


	//   ....[5]....
        /*0500*/ 	.word	0x00003910


	//   ....[6]....
        /*0504*/ 	.word	0x00003940


	//   ....[7]....
        /*0508*/ 	.word	0x00003950


	//   ....[8]....
        /*050c*/ 	.word	0x00003980


	//   ....[9]....
        /*0510*/ 	.word	0x00003990


	//   ....[10]....
        /*0514*/ 	.word	0x0000c660


	//   ....[11]....
        /*0518*/ 	.word	0x0000c710


	//   ....[12]....
        /*051c*/ 	.word	0x0000c7f0


	//   ....[13]....
        /*0520*/ 	.word	0x0000c860


	//   ....[14]....
        /*0524*/ 	.word	0x0000c8d0


	//   ....[15]....
        /*0528*/ 	.word	0x0000c940


	//   ....[16]....
        /*052c*/ 	.word	0x0000c9b0


	//   ....[17]....
        /*0530*/ 	.word	0x0000ca20


	//   ....[18]....
        /*0534*/ 	.word	0x0000ca90


	//   ....[19]....
        /*0538*/ 	.word	0x0000caf0


	//----- nvinfo : EIATTR_VRC_CTA_INIT_COUNT
	.align		4
.L_1851:
        /*053c*/ 	.byte	0x02, 0x4a
	.zero		1
	.zero		1


	//----- nvinfo : EIATTR_EXIT_INSTR_OFFSETS
	.align		4
        /*0540*/ 	.byte	0x04, 0x1c
        /*0542*/ 	.short	(.L_1853 - .L_1852)


	//   ....[0]....
.L_1852:
        /*0544*/ 	.word	0x0000c5f0


	//----- nvinfo : EIATTR_MAX_THREADS
	.align		4
.L_1853:
        /*0548*/ 	.byte	0x04, 0x05
        /*054a*/ 	.short	(.L_1855 - .L_1854)
.L_1854:
        /*054c*/ 	.word	0x00000080
        /*0550*/ 	.word	0x00000001
        /*0554*/ 	.word	0x00000001


	//----- nvinfo : EIATTR_CRS_STACK_SIZE
	.align		4
.L_1855:
        /*0558*/ 	.byte	0x04, 0x1e
        /*055a*/ 	.short	(.L_1857 - .L_1856)
.L_1856:
        /*055c*/ 	.word	0x00000000


	//----- nvinfo : EIATTR_CBANK_PARAM_SIZE
	.align		4
.L_1857:
        /*0560*/ 	.byte	0x03, 0x19
        /*0562*/ 	.short	0x0128


	//----- nvinfo : EIATTR_PARAM_CBANK
	.align		4
        /*0564*/ 	.byte	0x04, 0x0a
        /*0566*/ 	.short	(.L_1859 - .L_1858)
	.align		4
.L_1858:
        /*0568*/ 	.word	index@(.nv.constant0._ZN10layer_norm13ln_bwd_kernelINS_13Kernel_traitsI6__halfS2_S2_S2_fjLj1024ELj1ELj4ELj1ELj16ENS_18Kernel_traits_baseILj1024ES2_S2_S2_S2_fjLj128EEEEELb1ELb1ELb0ELb1EEEvNS_9BwdParamsE)
        /*056c*/ 	.short	0x0380
        /*056e*/ 	.short	0x0128


	//----- nvinfo : EIATTR_SW_WAR
	.align		4
.L_1859:
        /*0570*/ 	.byte	0x04, 0x36
        /*0572*/ 	.short	(.L_1861 - .L_1860)
.L_1860:
        /*0574*/ 	.word	0x00000008
.L_1861:


//--------------------- .nv.info._ZN10layer_norm22ln_bwd_finalize_kernelINS_22Kernel_traits_finalizeILj1024E6__halfS2_S2_S2_fjLb1ELj1024ELj4ENS_18Kernel_traits_baseILj1024ES2_S2_S2_S2_fjLj1024EEEEELb1ELb0EEEvNS_9BwdParamsE --------------------------
	.section	.nv.info._ZN10layer_norm22ln_bwd_finalize_kernelINS_22Kernel_traits_finalizeILj1024E6__halfS2_S2_S2_fjLb1ELj1024ELj4ENS_18Kernel_traits_baseILj1024ES2_S2_S2_S2_fjLj1024EEEEELb1ELb0EEEvNS_9BwdParamsE,"",@"SHT_CUDA_INFO"
	.sectionflags	@""
	.align	4


	//----- nvinfo : EIATTR_CUDA_API_VERSION
	.align		4
        /*0000*/ 	.byte	0x04, 0x37
        /*0002*/ 	.short	(.L_1863 - .L_1862)
.L_1862:
        /*0004*/ 	.word	0x00000082


	//----- nvinfo : EIATTR_KPARAM_INFO
	.align		4
.L_1863:
        /*0008*/ 	.byte	0x04, 0x17
        /*000a*/ 	.short	(.L_1865 - .L_1864)
.L_1864:
        /*000c*/ 	.word	0x00000000
        /*0010*/ 	.short	0x0000
        /*0012*/ 	.short	0x0000
        /*0014*/ 	.byte	0x00, 0xf0, 0xa1, 0x04


	//----- nvinfo : EIATTR_SPARSE_MMA_MASK
	.align		4
.L_1865:
        /*0018*/ 	.byte	0x03, 0x50
        /*001a*/ 	.short	0x0000


	//----- nvinfo : EIATTR_MAXREG_COUNT
	.align		4
        /*001c*/ 	.byte	0x03, 0x1b
        /*001e*/ 	.short	0x0040


	//----- nvinfo : EIATTR_NUM_BARRIERS
	.align		4
        /*0020*/ 	.byte	0x02, 0x4c
        /*0022*/ 	.byte	0x01
	.zero		1


	//----- nvinfo : EIATTR_MERCURY_ISA_VERSION
	.align		4
        /*0024*/ 	.byte	0x03, 0x5f
        /*0026*/ 	.short	0x0101


	//----- nvinfo : EIATTR_COOP_GROUP_MASK_REGIDS
	.align		4
        /*0028*/ 	.byte	0x04, 0x29
        /*002a*/ 	.short	(.L_1867 - .L_1866)


	//   ....[0]....
.L_1866:
        /*002c*/ 	.word	0xffffffff


	//   ....[1]....
        /*0030*/ 	.word	0xffffffff


	//   ....[2]....
        /*0034*/ 	.word	0xffffffff


	//   ....[3]....
        /*0038*/ 	.word	0xffffffff


	//   ....[4]....
        /*003c*/ 	.word	0xffffffff


	//   ....[5]....
        /*0040*/ 	.word	0xffffffff


	//   ....[6]....
        /*0044*/ 	.word	0xffffffff


	//   ....[7]....
        /*0048*/ 	.word	0xffffffff


	//   ....[8]....
        /*004c*/ 	.word	0xffffffff


	//   ....[9]....
        /*0050*/ 	.word	0xffffffff


	//   ....[10]....
        /*0054*/ 	.word	0xffffffff


	//   ....[11]....
        /*0058*/ 	.word	0xffffffff


	//   ....[12]....
        /*005c*/ 	.word	0xffffffff


	//   ....[13]....
        /*0060*/ 	.word	0xffffffff


	//   ....[14]....
        /*0064*/ 	.word	0xffffffff


	//----- nvinfo : EIATTR_COOP_GROUP_INSTR_OFFSETS
	.align		4
.L_1867:
        /*0068*/ 	.byte	0x04, 0x28
        /*006a*/ 	.short	(.L_1869 - .L_1868)


	//   ....[0]....
.L_1868:
        /*006c*/ 	.word	0x00001030


	//   ....[1]....
        /*0070*/ 	.word	0x00001040


	//   ....[2]....
        /*0074*/ 	.word	0x00001050


	//   ....[3]....
        /*0078*/ 	.word	0x00001080


	//   ....[4]....
        /*007c*/ 	.word	0x000010a0


	//   ....[5]....
        /*0080*/ 	.word	0x000010b0


	//   ....[6]....
        /*0084*/ 	.word	0x000010f0


	//   ....[7]....
        /*0088*/ 	.word	0x00001100


	//   ....[8]....
        /*008c*/ 	.word	0x00001110


	//   ....[9]....
        /*0090*/ 	.word	0x00001140


	//   ....[10]....
        /*0094*/ 	.word	0x00001170


	//   ....[11]....
        /*0098*/ 	.word	0x00001190


	//   ....[12]....
        /*009c*/ 	.word	0x000011c0


	//   ....[13]....
        /*00a0*/ 	.word	0x000011f0


	//   ....[14]....
        /*00a4*/ 	.word	0x00001220


	//----- nvinfo : EIATTR_VRC_CTA_INIT_COUNT
	.align		4
.L_1869:
        /*00a8*/ 	.byte	0x02, 0x4a
	.zero		1
	.zero		1


	//----- nvinfo : EIATTR_EXIT_INSTR_OFFSETS
	.align		4
        /*00ac*/ 	.byte	0x04, 0x1c
        /*00ae*/ 	.short	(.L_1871 - .L_1870)


	//   ....[0]....
.L_1870:
        /*00b0*/ 	.word	0x00000060


	//   ....[1]....
        /*00b4*/ 	.word	0x000012a0


	//   ....[2]....
        /*00b8*/ 	.word	0x000012d0


	//   ....[3]....
        /*00bc*/ 	.word	0x000013e0


	//----- nvinfo : EIATTR_MAX_THREADS
	.align		4
.L_1871:
        /*00c0*/ 	.byte	0x04, 0x05
        /*00c2*/ 	.short	(.L_1873 - .L_1872)
.L_1872:
        /*00c4*/ 	.word	0x00000400
        /*00c8*/ 	.word	0x00000001
        /*00cc*/ 	.word	0x00000001


	//----- nvinfo : EIATTR_CRS_STACK_SIZE
	.align		4
.L_1873:
        /*00d0*/ 	.byte	0x04, 0x1e
        /*00d2*/ 	.short	(.L_1875 - .L_1874)
.L_1874:
        /*00d4*/ 	.word	0x00000000


	//----- nvinfo : EIATTR_CBANK_PARAM_SIZE
	.align		4
.L_1875:
        /*00d8*/ 	.byte	0x03, 0x19
        /*00da*/ 	.short	0x0128


	//----- nvinfo : EIATTR_PARAM_CBANK
	.align		4
        /*00dc*/ 	.byte	0x04, 0x0a
        /*00de*/ 	.short	(.L_1877 - .L_1876)
	.align		4
.L_1876:
        /*00e0*/ 	.word	index@(.nv.constant0._ZN10layer_norm22ln_bwd_finalize_kernelINS_22Kernel_traits_finalizeILj1024E6__halfS2_S2_S2_fjLb1ELj1024ELj4ENS_18Kernel_traits_baseILj1024ES2_S2_S2_S2_fjLj1024EEEEELb1ELb0EEEvNS_9BwdParamsE)
        /*00e4*/ 	.short	0x0380
        /*00e6*/ 	.short	0x0128


	//----- nvinfo : EIATTR_SW_WAR
	.align		4
.L_1877:
        /*00e8*/ 	.byte	0x04, 0x36
        /*00ea*/ 	.short	(.L_1879 - .L_1878)
.L_1878:
        /*00ec*/ 	.word	0x00000008
.L_1879:


//--------------------- .nv.info._ZN10layer_norm13ln_bwd_kernelINS_13Kernel_traitsI6__halfS2_S2_S2_fjLj1024ELj1ELj4ELj1ELj16ENS_18Kernel_traits_baseILj1024ES2_S2_S2_S2_fjLj128EEEEELb1ELb1ELb1ELb0EEEvNS_9BwdParamsE --------------------------
	.section	.nv.info._ZN10layer_norm13ln_bwd_kernelINS_13Kernel_traitsI6__halfS2_S2_S2_fjLj1024ELj1ELj4ELj1ELj16ENS_18Kernel_traits_baseILj1024ES2_S2_S2_S2_fjLj128EEEEELb1ELb1ELb1ELb0EEEvNS_9BwdParamsE,"",@"SHT_CUDA_INFO"
	.sectionflags	@""
	.align	4


	//----- nvinfo : EIATTR_CUDA_API_VERSION
	.align		4
        /*0000*/ 	.byte	0x04, 0x37
        /*0002*/ 	.short	(.L_1881 - .L_1880)
.L_1880:
        /*0004*/ 	.word	0x00000082


	//----- nvinfo : EIATTR_KPARAM_INFO
	.align		4
.L_1881:
        /*0008*/ 	.byte	0x04, 0x17
        /*000a*/ 	.short	(.L_1883 - .L_1882)
.L_1882:
        /*000c*/ 	.word	0x00000000
        /*0010*/ 	.short	0x0000
        /*0012*/ 	.short	0x0000
        /*0014*/ 	.byte	0x00, 0xf0, 0xa1, 0x04


	//----- nvinfo : EIATTR_SPARSE_MMA_MASK
	.align		4
.L_1883:
        /*0018*/ 	.byte	0x03, 0x50
        /*001a*/ 	.short	0x0000


	//----- nvinfo : EIATTR_MAXREG_COUNT
	.align		4
        /*001c*/ 	.byte	0x03, 0x1b
        /*001e*/ 	.short	0x00ff


	//----- nvinfo : EIATTR_NUM_BARRIERS
	.align		4
        /*0020*/ 	.byte	0x02, 0x4c
        /*0022*/ 	.byte	0x01
	.zero		1


	//----- nvinfo : EIATTR_MERCURY_ISA_VERSION
	.align		4
        /*0024*/ 	.byte	0x03, 0x5f
        /*0026*/ 	.short	0x0101


	//----- nvinfo : EIATTR_COOP_GROUP_MASK_REGIDS
	.align		4
        /*0028*/ 	.byte	0x04, 0x29
        /*002a*/ 	.short	(.L_1885 - .L_1884)


	//   ....[0]....
.L_1884:
        /*002c*/ 	.word	0xffffffff


	//   ....[1]....
        /*0030*/ 	.word	0xffffffff


	//   ....[2]....
        /*0034*/ 	.word	0xffffffff


	//   ....[3]....
        /*0038*/ 	.word	0xffffffff


	//   ....[4]....
        /*003c*/ 	.word	0xffffffff


	//   ....[5]....
        /*0040*/ 	.word	0xffffffff


	//   ....[6]....
        /*0044*/ 	.word	0xffffffff


	//   ....[7]....
        /*0048*/ 	.word	0xffffffff


	//   ....[8]....
        /*004c*/ 	.word	0xffffffff


	//   ....[9]....
        /*0050*/ 	.word	0xffffffff


	//   ....[10]....
        /*0054*/ 	.word	0x050000b8


	//   ....[11]....
        /*0058*/ 	.word	0x050000b8


	//   ....[12]....
        /*005c*/ 	.word	0x050000b8


	//   ....[13]....
        /*0060*/ 	.word	0x050000b8


	//   ....[14]....
        /*0064*/ 	.word	0x050000b8


	//   ....[15]....
        /*0068*/ 	.word	0x050000b8


	//   ....[16]....
        /*006c*/ 	.word	0x050000b8


	//   ....[17]....
        /*0070*/ 	.word	0x050000b8


	//   ....[18]....
        /*0074*/ 	.word	0x050000b8


	//   ....[19]....
        /*0078*/ 	.word	0x050000b8


	//----- nvinfo : EIATTR_COOP_GROUP_INSTR_OFFSETS
	.align		4
.L_1885:
        /*007c*/ 	.byte	0x04, 0x28
        /*007e*/ 	.short	(.L_1887 - .L_1886)


	//   ....[0]....
.L_1886:
        /*0080*/ 	.word	0x000029e0


	//   ....[1]....
        /*0084*/ 	.word	0x000029f0


	//   ....[2]....
        /*0088*/ 	.word	0x00002a20


	//   ....[3]....
        /*008c*/ 	.word	0x00002a30


	//   ....[4]....
        /*0090*/ 	.word	0x00002a60


	//   ....[5]....
        /*0094*/ 	.word	0x00002a70


	//   ....[6]....
        /*0098*/ 	.word	0x00002aa0


	//   ....[7]....
        /*009c*/ 	.word	0x00002ab0


	//   ....[8]....
        /*00a0*/ 	.word	0x00002ae0


	//   ....[9]....
        /*00a4*/ 	.word	0x00002af0


	//   ....[10]....
        /*00a8*/ 	.word	0x000107e0


	//   ....[11]....
        /*00ac*/ 	.word	0x00010870


	//   ....[12]....
        /*00b0*/ 	.word	0x000108e0


	//   ....[13]....
        /*00b4*/ 	.word	0x00010940


	//   ....[14]....
        /*00b8*/ 	.word	0x000109b0


	//   ....[15]....
        /*00bc*/ 	.word	0x00010a10


	//   ....[16]....
        /*00c0*/ 	.word	0x00010a80


	//   ....[17]....
        /*00c4*/ 	.word	0x00010ae0


	//   ....[18]....
        /*00c8*/ 	.word	0x00010b50


	//   ....[19]....
        /*00cc*/ 	.word	0x00010bb0


	//----- nvinfo : EIATTR_VRC_CTA_INIT_COUNT
	.align		4
.L_1887:
        /*00d0*/ 	.byte	0x02, 0x4a
	.zero		1
	.zero		1


	//----- nvinfo : EIATTR_EXIT_INSTR_OFFSETS
	.align		4
        /*00d4*/ 	.byte	0x04, 0x1c
        /*00d6*/ 	.short	(.L_1889 - .L_1888)


	//   ....[0]....
.L_1888:
        /*00d8*/ 	.word	0x000106f0


	//   ....[1]....
        /*00dc*/ 	.word	0x00010770


	//----- nvinfo : EIATTR_MAX_THREADS
	.align		4
.L_1889:
        /*00e0*/ 	.byte	0x04, 0x05
        /*00e2*/ 	.short	(.L_1891 - .L_1890)
.L_1890:
        /*00e4*/ 	.word	0x00000080
        /*00e8*/ 	.word	0x00000001
        /*00ec*/ 	.word	0x00000001


	//----- nvinfo : EIATTR_CRS_STACK_SIZE
	.align		4
.L_1891:
        /*00f0*/ 	.byte	0x04, 0x1e
        /*00f2*/ 	.short	(.L_1893 - .L_1892)
.L_1892:
        /*00f4*/ 	.word	0x00000000


	//----- nvinfo : EIATTR_CBANK_PARAM_SIZE
	.align		4
.L_1893:
        /*00f8*/ 	.byte	0x03, 0x19
        /*00fa*/ 	.short	0x0128


	//----- nvinfo : EIATTR_PARAM_CBANK
	.align		4
        /*00fc*/ 	.byte	0x04, 0x0a
        /*00fe*/ 	.short	(.L_1895 - .L_1894)
	.align		4
.L_1894:
        /*0100*/ 	.word	index@(.nv.constant0._ZN10layer_norm13ln_bwd_kernelINS_13Kernel_traitsI6__halfS2_S2_S2_fjLj1024ELj1ELj4ELj1ELj16ENS_18Kernel_traits_baseILj1024ES2_S2_S2_S2_fjLj128EEEEELb1ELb1ELb1ELb0EEEvNS_9BwdParamsE)
        /*0104*/ 	.short	0x0380
        /*0106*/ 	.short	0x0128


	//----- nvinfo : EIATTR_SW_WAR
	.align		4
.L_1895:
        /*0108*/ 	.byte	0x04, 0x36
        /*010a*/ 	.short	(.L_1897 - .L_1896)
.L_1896:
        /*010c*/ 	.word	0x00000008
.L_1897:


//--------------------- .nv.info._ZN10layer_norm22ln_bwd_finalize_kernelINS_22Kernel_traits_finalizeILj1024E6__halfS2_S2_S2_fjLb1ELj1024ELj4ENS_18Kernel_traits_baseILj1024ES2_S2_S2_S2_fjLj1024EEEEELb1ELb1EEEvNS_9BwdParamsE --------------------------
	.section	.nv.info._ZN10layer_norm22ln_bwd_finalize_kernelINS_22Kernel_traits_finalizeILj1024E6__halfS2_S2_S2_fjLb1ELj1024ELj4ENS_18Kernel_traits_baseILj1024ES2_S2_S2_S2_fjLj1024EEEEELb1ELb1EEEvNS_9BwdParamsE,"",@"SHT_CUDA_INFO"
	.sectionflags	@""
	.align	4


	//----- nvinfo : EIATTR_CUDA_API_VERSION
	.align		4
        /*0000*/ 	.byte	0x04, 0x37
        /*0002*/ 	.short	(.L_1899 - .L_1898)
.L_1898:
        /*0004*/ 	.word	0x00000082


	//----- nvinfo : EIATTR_KPARAM_INFO
	.align		4
.L_1899:
        /*0008*/ 	.byte	0x04, 0x17
        /*000a*/ 	.short	(.L_1901 - .L_1900)
.L_1900:
        /*000c*/ 	.word	0x00000000
        /*0010*/ 	.short	0x0000
        /*0012*/ 	.short	0x0000
        /*0014*/ 	.byte	0x00, 0xf0, 0xa1, 0x04


	//----- nvinfo : EIATTR_SPARSE_MMA_MASK
	.align		4
.L_1901:
        /*0018*/ 	.byte	0x03, 0x50
        /*001a*/ 	.short	0x0000


	//----- nvinfo : EIATTR_MAXREG_COUNT
	.align		4
        /*001c*/ 	.byte	0x03, 0x1b
        /*001e*/ 	.short	0x0040


	//----- nvinfo : EIATTR_NUM_BARRIERS
	.align		4
        /*0020*/ 	.byte	0x02, 0x4c
        /*0022*/ 	.byte	0x01
	.zero		1


	//----- nvinfo : EIATTR_MERCURY_ISA_VERSION
	.align		4
        /*0024*/ 	.byte	0x03, 0x5f
        /*0026*/ 	.short	0x0101


	//----- nvinfo : EIATTR_COOP_GROUP_MASK_REGIDS
	.align		4
        /*0028*/ 	.byte	0x04, 0x29
        /*002a*/ 	.short	(.L_1903 - .L_1902)


	//   ....[0]....
.L_1902:
        /*002c*/ 	.word	0xffffffff


	//   ....[1]....
        /*0030*/ 	.word	0xffffffff


	//   ....[2]....
        /*0034*/ 	.word	0xffffffff


	//   ....[3]....
        /*0038*/ 	.word	0xffffffff


	//   ....[4]....
        /*003c*/ 	.word	0xffffffff


	//   ....[5]....
        /*0040*/ 	.word	0xffffffff


	//   ....[6]....
        /*0044*/ 	.word	0xffffffff


	//   ....[7]....
        /*0048*/ 	.word	0xffffffff


	//   ....[8]....
        /*004c*/ 	.word	0xffffffff


	//   ....[9]....
        /*0050*/ 	.word	0xffffffff


	//   ....[10]....
        /*0054*/ 	.word	0xffffffff


	//   ....[11]....
        /*0058*/ 	.word	0xffffffff


	//   ....[12]....
        /*005c*/ 	.word	0xffffffff


	//   ....[13]....
        /*0060*/ 	.word	0xffffffff


	//   ....[14]....
        /*0064*/ 	.word	0xffffffff


	//----- nvinfo : EIATTR_COOP_GROUP_INSTR_OFFSETS
	.align		4
.L_1903:
        /*0068*/ 	.byte	0x04, 0x28
        /*006a*/ 	.short	(.L_1905 - .L_1904)


	//   ....[0]....
.L_1904:
        /*006c*/ 	.word	0x00001060


	//   ....[1]....
        /*0070*/ 	.word	0x00001070


	//   ....[2]....
        /*0074*/ 	.word	0x00001080


	//   ....[3]....
        /*0078*/ 	.word	0x000010b0


	//   ....[4]....
        /*007c*/ 	.word	0x000010d0


	//   ....[5]....
        /*0080*/ 	.word	0x000010e0


	//   ....[6]....
        /*0084*/ 	.word	0x00001120


	//   ....[7]....
        /*0088*/ 	.word	0x00001140


	//   ....[8]....
        /*008c*/ 	.word	0x00001150


	//   ....[9]....
        /*0090*/ 	.word	0x00001180


	//   ....[10]....
        /*0094*/ 	.word	0x000011a0


	//   ....[11]....
        /*0098*/ 	.word	0x000011b0


	//   ....[12]....
        /*009c*/ 	.word	0x000011f0


	//   ....[13]....
        /*00a0*/ 	.word	0x00001200


	//   ....[14]....
        /*00a4*/ 	.word	0x00001210


	//----- nvinfo : EIATTR_VRC_CTA_INIT_COUNT
	.align		4
.L_1905:
        /*00a8*/ 	.byte	0x02, 0x4a
	.zero		1
	.zero		1


	//----- nvinfo : EIATTR_EXIT_INSTR_OFFSETS
	.align		4
        /*00ac*/ 	.byte	0x04, 0x1c
        /*00ae*/ 	.short	(.L_1907 - .L_1906)


	//   ....[0]....
.L_1906:
        /*00b0*/ 	.word	0x00000060


	//   ....[1]....
        /*00b4*/ 	.word	0x00001290


	//   ....[2]....
        /*00b8*/ 	.word	0x000013d0


	//----- nvinfo : EIATTR_MAX_THREADS
	.align		4
.L_1907:
        /*00bc*/ 	.byte	0x04, 0x05
        /*00be*/ 	.short	(.L_1909 - .L_1908)
.L_1908:
        /*00c0*/ 	.word	0x00000400
        /*00c4*/ 	.word	0x00000001
        /*00c8*/ 	.word	0x00000001


	//----- nvinfo : EIATTR_CRS_STACK_SIZE
	.align		4
.L_1909:
        /*00cc*/ 	.byte	0x04, 0x1e
        /*00ce*/ 	.short	(.L_1911 - .L_1910)
.L_1910:
        /*00d0*/ 	.word	0x00000000


	//----- nvinfo : EIATTR_CBANK_PARAM_SIZE
	.align		4
.L_1911:
        /*00d4*/ 	.byte	0x03, 0x19
        /*00d6*/ 	.short	0x0128


	//----- nvinfo : EIATTR_PARAM_CBANK
	.align		4
        /*00d8*/ 	.byte	0x04, 0x0a
        /*00da*/ 	.short	(.L_1913 - .L_1912)
	.align		4
.L_1912:
        /*00dc*/ 	.word	index@(.nv.constant0._ZN10layer_norm22ln_bwd_finalize_kernelINS_22Kernel_traits_finalizeILj1024E6__halfS2_S2_S2_fjLb1ELj1024ELj4ENS_18Kernel_traits_baseILj1024ES2_S2_S2_S2_fjLj1024EEEEELb1ELb1EEEvNS_9BwdParamsE)
        /*00e0*/ 	.short	0x0380
        /*00e2*/ 	.short	0x0128


	//----- nvinfo : EIATTR_SW_WAR
	.align		4
.L_1913:
        /*00e4*/ 	.byte	0x04, 0x36
        /*00e6*/ 	.short	(.L_1915 - .L_1914)
.L_1914:
        /*00e8*/ 	.word	0x00000008
.L_1915:


//--------------------- .nv.info._ZN10layer_norm13ln_bwd_kernelINS_13Kernel_traitsI6__halfS2_S2_S2_fjLj1024ELj1ELj4ELj1ELj16ENS_18Kernel_traits_baseILj1024ES2_S2_S2_S2_fjLj128EEEEELb1ELb1ELb1ELb1EEEvNS_9BwdParamsE --------------------------
	.section	.nv.info._ZN10layer_norm13ln_bwd_kernelINS_13Kernel_traitsI6__halfS2_S2_S2_fjLj1024ELj1ELj4ELj1ELj16ENS_18Kernel_traits_baseILj1024ES2_S2_S2_S2_fjLj128EEEEELb1ELb1ELb1ELb1EEEvNS_9BwdParamsE,"",@"SHT_CUDA_INFO"
	.sectionflags	@""
	.align	4


	//----- nvinfo : EIATTR_CUDA_API_VERSION
	.align		4
        /*0000*/ 	.byte	0x04, 0x37
        /*0002*/ 	.short	(.L_1917 - .L_1916)
.L_1916:
        /*0004*/ 	.word	0x00000082


	//----- nvinfo : EIATTR_KPARAM_INFO
	.align		4
.L_1917:
        /*0008*/ 	.byte	0x04, 0x17
        /*000a*/ 	.short	(.L_1919 - .L_1918)
.L_1918:
        /*000c*/ 	.word	0x00000000
        /*0010*/ 	.short	0x0000
        /*0012*/ 	.short	0x0000
        /*0014*/ 	.byte	0x00, 0xf0, 0xa1, 0x04


	//----- nvinfo : EIATTR_SPARSE_MMA_MASK
	.align		4
.L_1919:
        /*0018*/ 	.byte	0x03, 0x50
        /*001a*/ 	.short	0x0000


	//----- nvinfo : EIATTR_MAXREG_COUNT
	.align		4
        /*001c*/ 	.byte	0x03, 0x1b
        /*001e*/ 	.short	0x00ff


	//----- nvinfo : EIATTR_NUM_BARRIERS
	.align		4
        /*0020*/ 	.byte	0x02, 0x4c
        /*0022*/ 	.byte	0x01
	.zero		1


	//----- nvinfo : EIATTR_MERCURY_ISA_VERSION
	.align		4
        /*0024*/ 	.byte	0x03, 0x5f
        /*0026*/ 	.short	0x0101


	//----- nvinfo : EIATTR_COOP_GROUP_MASK_REGIDS
	.align		4
        /*0028*/ 	.byte	0x04, 0x29
        /*002a*/ 	.short	(.L_1921 - .L_1920)


	//   ....[0]....
.L_1920:
        /*002c*/ 	.word	0xffffffff


	//   ....[1]....
        /*0030*/ 	.word	0xffffffff


	//   ....[2]....
        /*0034*/ 	.word	0xffffffff


	//   ....[3]....
        /*0038*/ 	.word	0xffffffff


	//   ....[4]....
        /*003c*/ 	.word	0xffffffff


	//   ....[5]....
        /*0040*/ 	.word	0xffffffff


	//   ....[6]....
        /*0044*/ 	.word	0xffffffff


	//   ....[7]....
        /*0048*/ 	.word	0xffffffff


	//   ....[8]....
        /*004c*/ 	.word	0xffffffff


	//   ....[9]....
        /*0050*/ 	.word	0xffffffff


	//   ....[10]....
        /*0054*/ 	.word	0x050000ed


	//   ....[11]....
        /*0058*/ 	.word	0x050000ed


	//   ....[12]....
        /*005c*/ 	.word	0x050000ed


	//   ....[13]....
        /*0060*/ 	.word	0x050000ed


	//   ....[14]....
        /*0064*/ 	.word	0x050000ed


	//   ....[15]....
        /*0068*/ 	.word	0x050000ed


	//   ....[16]....
        /*006c*/ 	.word	0x050000ed


	//   ....[17]....
        /*0070*/ 	.word	0x050000ed


	//   ....[18]....
        /*0074*/ 	.word	0x050000ed


	//   ....[19]....
        /*0078*/ 	.word	0x050000ed


	//----- nvinfo : EIATTR_COOP_GROUP_INSTR_OFFSETS
	.align		4
.L_1921:
        /*007c*/ 	.byte	0x04, 0x28
        /*007e*/ 	.short	(.L_1923 - .L_1922)


	//   ....[0]....
.L_1922:
        /*0080*/ 	.word	0x00002250


	//   ....[1]....
        /*0084*/ 	.word	0x00002260


	//   ....[2]....
        /*0088*/ 	.word	0x00002290


	//   ....[3]....
        /*008c*/ 	.word	0x000022a0


	//   ....[4]....
        /*0090*/ 	.word	0x000022d0


	//   ....[5]....
        /*0094*/ 	.word	0x000022e0


	//   ....[6]....
        /*0098*/ 	.word	0x00002310


	//   ....[7]....
        /*009c*/ 	.word	0x00002320


	//   ....[8]....
        /*00a0*/ 	.word	0x00002350


	//   ....[9]....
        /*00a4*/ 	.word	0x00002360


	//   ....[10]....
        /*00a8*/ 	.word	0x0000f7f0


	//   ....[11]....
        /*00ac*/ 	.word	0x0000f880


	//   ....[12]....
        /*00b0*/ 	.word	0x0000f8f0


	//   ....[13]....
        /*00b4*/ 	.word	0x0000f950


	//   ....[14]....
        /*00b8*/ 	.word	0x0000f9c0


	//   ....[15]....
        /*00bc*/ 	.word	0x0000fa20


	//   ....[16]....
        /*00c0*/ 	.word	0x0000fa90


	//   ....[17]....
        /*00c4*/ 	.word	0x0000faf0


	//   ....[18]....
        /*00c8*/ 	.word	0x0000fb60


	//   ....[19]....
        /*00cc*/ 	.word	0x0000fbc0


	//----- nvinfo : EIATTR_VRC_CTA_INIT_COUNT
	.align		4
.L_1923:
        /*00d0*/ 	.byte	0x02, 0x4a
	.zero		1
	.zero		1


	//----- nvinfo : EIATTR_EXIT_INSTR_OFFSETS
	.align		4
        /*00d4*/ 	.byte	0x04, 0x1c
        /*00d6*/ 	.short	(.L_1925 - .L_1924)


	//   ....[0]....
.L_1924:
        /*00d8*/ 	.word	0x0000f780


	//----- nvinfo : EIATTR_MAX_THREADS
	.align		4
.L_1925:
        /*00dc*/ 	.byte	0x04, 0x05
        /*00de*/ 	.short	(.L_1927 - .L_1926)
.L_1926:
        /*00e0*/ 	.word	0x00000080
        /*00e4*/ 	.word	0x00000001
        /*00e8*/ 	.word	0x00000001


	//----- nvinfo : EIATTR_CRS_STACK_SIZE
	.align		4
.L_1927:
        /*00ec*/ 	.byte	0x04, 0x1e
        /*00ee*/ 	.short	(.L_1929 - .L_1928)
.L_1928:
        /*00f0*/ 	.word	0x00000000


	//----- nvinfo : EIATTR_CBANK_PARAM_SIZE
	.align		4
.L_1929:
        /*00f4*/ 	.byte	0x03, 0x19
        /*00f6*/ 	.short	0x0128


	//----- nvinfo : EIATTR_PARAM_CBANK
	.align		4
        /*00f8*/ 	.byte	0x04, 0x0a
        /*00fa*/ 	.short	(.L_1931 - .L_1930)
	.align		4
.L_1930:
        /*00fc*/ 	.word	index@(.nv.constant0._ZN10layer_norm13ln_bwd_kernelINS_13Kernel_traitsI6__halfS2_S2_S2_fjLj1024ELj1ELj4ELj1ELj16ENS_18Kernel_traits_baseILj1024ES2_S2_S2_S2_fjLj128EEEEELb1ELb1ELb1ELb1EEEvNS_9BwdParamsE)
        /*0100*/ 	.short	0x0380
        /*0102*/ 	.short	0x0128


	//----- nvinfo : EIATTR_SW_WAR
	.align		4
.L_1931:
        /*0104*/ 	.byte	0x04, 0x36
        /*0106*/ 	.short	(.L_1933 - .L_1932)
.L_1932:
        /*0108*/ 	.word	0x00000008
.L_1933:


//--------------------- .nv.info._ZN10layer_norm13ln_bwd_kernelINS_13Kernel_traitsIf13__nv_bfloat16S2_S2_fjLj1024ELj1ELj4ELj1ELj16ENS_18Kernel_traits_baseILj1024EfS2_S2_S2_fjLj128EEEEELb0ELb0ELb0ELb0EEEvNS_9BwdParamsE --------------------------
	.section	.nv.info._ZN10layer_norm13ln_bwd_kernelINS_13Kernel_traitsIf13__nv_bfloat16S2_S2_fjLj1024ELj1ELj4ELj1ELj16ENS_18Kernel_traits_baseILj1024EfS2_S2_S2_fjLj128EEEEELb0ELb0ELb0ELb0EEEvNS_9BwdParamsE,"",@"SHT_CUDA_INFO"
	.sectionflags	@""
	.align	4


	//----- nvinfo : EIATTR_CUDA_API_VERSION
	.align		4
        /*0000*/ 	.byte	0x04, 0x37
        /*0002*/ 	.short	(.L_1935 - .L_1934)
.L_1934:
        /*0004*/ 	.word	0x00000082


	//----- nvinfo : EIATTR_KPARAM_INFO
	.align		4
.L_1935:
        /*0008*/ 	.byte	0x04, 0x17
        /*000a*/ 	.short	(.L_1937 - .L_1936)
.L_1936:
        /*000c*/ 	.word	0x00000000
        /*0010*/ 	.short	0x0000
        /*0012*/ 	.short	0x0000
        /*0014*/ 	.byte	0x00, 0xf0, 0xa1, 0x04


	//----- nvinfo : EIATTR_SPARSE_MMA_MASK
	.align		4
.L_1937:
        /*0018*/ 	.byte	0x03, 0x50
        /*001a*/ 	.short	0x0000


	//----- nvinfo : EIATTR_MAXREG_COUNT
	.align		4
        /*001c*/ 	.byte	0x03, 0x1b
        /*001e*/ 	.short	0x00ff


	//----- nvinfo : EIATTR_NUM_BARRIERS
	.align		4
        /*0020*/ 	.byte	0x02, 0x4c
        /*0022*/ 	.byte	0x01
	.zero		1


	//----- nvinfo : EIATTR_MERCURY_ISA_VERSION
	.align		4
        /*0024*/ 	.byte	0x03, 0x5f
        /*0026*/ 	.short	0x0101


	//----- nvinfo : EIATTR_COOP_GROUP_MASK_REGIDS
	.align		4
        /*0028*/ 	.byte	0x04, 0x29
        /*002a*/ 	.short	(.L_1939 - .L_1938)


	//   ....[0]....
.L_1938:
        /*002c*/ 	.word	0xffffffff


	//   ....[1]....
        /*0030*/ 	.word	0xffffffff


	//   ....[2]....
        /*0034*/ 	.word	0xffffffff


	//   ....[3]....
        /*0038*/ 	.word	0xffffffff


	//   ....[4]....
        /*003c*/ 	.word	0xffffffff


	//   ....[5]....
        /*0040*/ 	.word	0xffffffff


	//   ....[6]....
        /*0044*/ 	.word	0xffffffff


	//   ....[7]....
        /*0048*/ 	.word	0xffffffff


	//   ....[8]....
        /*004c*/ 	.word	0xffffffff


	//   ....[9]....
        /*0050*/ 	.word	0xffffffff


	//   ....[10]....
        /*0054*/ 	.word	0x050000cc


	//   ....[11]....
        /*0058*/ 	.word	0x050000cc


	//   ....[12]....
        /*005c*/ 	.word	0x050000cc


	//   ....[13]....
        /*0060*/ 	.word	0x050000cc


	//   ....[14]....
        /*0064*/ 	.word	0x050000cc


	//   ....[15]....
        /*0068*/ 	.word	0x050000cc


	//   ....[16]....
        /*006c*/ 	.word	0x050000cc


	//   ....[17]....
        /*0070*/ 	.word	0x050000cc


	//   ....[18]....
        /*0074*/ 	.word	0x050000cc


	//   ....[19]....
        /*0078*/ 	.word	0x050000cc


	//----- nvinfo : EIATTR_COOP_GROUP_INSTR_OFFSETS
	.align		4
.L_1939:
        /*007c*/ 	.byte	0x04, 0x28
        /*007e*/ 	.short	(.L_1941 - .L_1940)


	//   ....[0]....
.L_1940:
        /*0080*/ 	.word	0x00003710


	//   ....[1]....
        /*0084*/ 	.word	0x00003740


	//   ....[2]....
        /*0088*/ 	.word	0x000037a0


	//   ....[3]....
        /*008c*/ 	.word	0x000037c0


	//   ....[4]....
        /*0090*/ 	.word	0x000037f0


	//   ....[5]....
        /*0094*/ 	.word	0x00003800


	//   ....[6]....
        /*0098*/ 	.word	0x00003830


	//   ....[7]....
        /*009c*/ 	.word	0x00003840


	//   ....[8]....
        /*00a0*/ 	.word	0x00003880


	//   ....[9]....
        /*00a4*/ 	.word	0x000038a0


	//   ....[10]....
        /*00a8*/ 	.word	0x00007d00


	//   ....[11]....
        /*00ac*/ 	.word	0x00007da0


	//   ....[12]....
        /*00b0*/ 	.word	0x00007e50


	//   ....[13]....
        /*00b4*/ 	.word	0x00007ec0


	//   ....[14]....
        /*00b8*/ 	.word	0x00007f30


	//   ....[15]....
        /*00bc*/ 	.word	0x00007f90


	//   ....[16]....
        /*00c0*/ 	.word	0x00008000


	//   ....[17]....
        /*00c4*/ 	.word	0x00008060


	//   ....[18]....
        /*00c8*/ 	.word	0x000080e0


	//   ....[19]....
        /*00cc*/ 	.word	0x00008130


	//----- nvinfo : EIATTR_VRC_CTA_INIT_COUNT
	.align		4
.L_1941:
        /*00d0*/ 	.byte	0x02, 0x4a
	.zero		1
	.zero		1


	//----- nvinfo : EIATTR_EXIT_INSTR_OFFSETS
	.align		4
        /*00d4*/ 	.byte	0x04, 0x1c
        /*00d6*/ 	.short	(.L_1943 - .L_1942)


	//   ....[0]....
.L_1942:
        /*00d8*/ 	.word	0x00007c60


	//   ....[1]....
        /*00dc*/ 	.word	0x00007c90


	//----- nvinfo : EIATTR_MAX_THREADS
	.align		4
.L_1943:
        /*00e0*/ 	.byte	0x04, 0x05
        /*00e2*/ 	.short	(.L_1945 - .L_1944)
.L_1944:
        /*00e4*/ 	.word	0x00000080
        /*00e8*/ 	.word	0x00000001
        /*00ec*/ 	.word	0x00000001


	//----- nvinfo : EIATTR_CRS_STACK_SIZE
	.align		4
.L_1945:
        /*00f0*/ 	.byte	0x04, 0x1e
        /*00f2*/ 	.short	(.L_1947 - .L_1946)
.L_1946:
        /*00f4*/ 	.word	0x00000000


	//----- nvinfo : EIATTR_CBANK_PARAM_SIZE
	.align		4
.L_1947:
        /*00f8*/ 	.byte	0x03, 0x19
        /*00fa*/ 	.short	0x0128


	//----- nvinfo : EIATTR_PARAM_CBANK
	.align		4
        /*00fc*/ 	.byte	0x04, 0x0a
        /*00fe*/ 	.short	(.L_1949 - .L_1948)
	.align		4
.L_1948:
        /*0100*/ 	.word	index@(.nv.constant0._ZN10layer_norm13ln_bwd_kernelINS_13Kernel_traitsIf13__nv_bfloat16S2_S2_fjLj1024ELj1ELj4ELj1ELj16ENS_18Kernel_traits_baseILj1024EfS2_S2_S2_fjLj128EEEEELb0ELb0ELb0ELb0EEEvNS_9BwdParamsE)
        /*0104*/ 	.short	0x0380
        /*0106*/ 	.short	0x0128


	//----- nvinfo : EIATTR_SW_WAR
	.align		4
.L_1949:
        /*0108*/ 	.byte	0x04, 0x36
        /*010a*/ 	.short	(.L_1951 - .L_1950)
.L_1950:
        /*010c*/ 	.word	0x00000008
.L_1951:


//--------------------- .nv.info._ZN10layer_norm13ln_bwd_kernelINS_13Kernel_traitsIf13__nv_bfloat16S2_S2_fjLj1024ELj1ELj4ELj1ELj16ENS_18Kernel_traits_baseILj1024EfS2_S2_S2_fjLj128EEEEELb0ELb0ELb0ELb1EEEvNS_9BwdParamsE --------------------------
	.section	.nv.info._ZN10layer_norm13ln_bwd_kernelINS_13Kernel_traitsIf13__nv_bfloat16S2_S2_fjLj1024ELj1ELj4ELj1ELj16ENS_18Kernel_traits_baseILj1024EfS2_S2_S2_fjLj128EEEEELb0ELb0ELb0ELb1EEEvNS_9BwdParamsE,"",@"SHT_CUDA_INFO"
	.sectionflags	@""
	.align	4


	//----- nvinfo : EIATTR_CUDA_API_VERSION
	.align		4
        /*0000*/ 	.byte	0x04, 0x37
        /*0002*/ 	.short	(.L_1953 - .L_1952)
.L_1952:
        /*0004*/ 	.word	0x00000082


	//----- nvinfo : EIATTR_KPARAM_INFO
	.align		4
.L_1953:
        /*0008*/ 	.byte	0x04, 0x17
        /*000a*/ 	.short	(.L_1955 - .L_1954)
.L_1954:
        /*000c*/ 	.word	0x00000000
        /*0010*/ 	.short	0x0000
        /*0012*/ 	.short	0x0000
        /*0014*/ 	.byte	0x00, 0xf0, 0xa1, 0x04


	//----- nvinfo : EIATTR_SPARSE_MMA_MASK
	.align		4
.L_1955:
        /*0018*/ 	.byte	0x03, 0x50
        /*001a*/ 	.short	0x0000


	//----- nvinfo : EIATTR_MAXREG_COUNT
	.align		4
        /*001c*/ 	.byte	0x03, 0x1b
        /*001e*/ 	.short	0x00ff


	//----- nvinfo : EIATTR_NUM_BARRIERS
	.align		4
        /*0020*/ 	.byte	0x02, 0x4c
        /*0022*/ 	.byte	0x01
	.zero		1


	//----- nvinfo : EIATTR_MERCURY_ISA_VERSION
	.align		4
        /*0024*/ 	.byte	0x03, 0x5f
        /*0026*/ 	.short	0x0101


	//----- nvinfo : EIATTR_COOP_GROUP_MASK_REGIDS
	.align		4
        /*0028*/ 	.byte	0x04, 0x29
        /*002a*/ 	.short	(.L_1957 - .L_1956)


	//   ....[0]....
.L_1956:
        /*002c*/ 	.word	0xffffffff


	//   ....[1]....
        /*0030*/ 	.word	0xffffffff


	//   ....[2]....
        /*0034*/ 	.word	0xffffffff


	//   ....[3]....
        /*0038*/ 	.word	0xffffffff


	//   ....[4]....
        /*003c*/ 	.word	0xffffffff


	//   ....[5]....
        /*0040*/ 	.word	0xffffffff


	//   ....[6]....
        /*0044*/ 	.word	0xffffffff


	//   ....[7]....
        /*0048*/ 	.word	0xffffffff


	//   ....[8]....
        /*004c*/ 	.word	0xffffffff


	//   ....[9]....
        /*0050*/ 	.word	0xffffffff


	//   ....[10]....
        /*0054*/ 	.word	0x0500005f


	//   ....[11]....
        /*0058*/ 	.word	0x0500005f


	//   ....[12]....
        /*005c*/ 	.word	0x0500005f


	//   ....[13]....
        /*0060*/ 	.word	0x0500005f


	//   ....[14]....
        /*0064*/ 	.word	0x0500005f


	//   ....[15]....
        /*0068*/ 	.word	0x0500005f


	//   ....[16]....
        /*006c*/ 	.word	0x0500005f


	//   ....[17]....
        /*0070*/ 	.word	0x0500005f


	//   ....[18]....
        /*0074*/ 	.word	0x0500005f


	//   ....[19]....
        /*0078*/ 	.word	0x0500005f


	//----- nvinfo : EIATTR_COOP_GROUP_INSTR_OFFSETS
	.align		4
.L_1957:
        /*007c*/ 	.byte	0x04, 0x28
        /*007e*/ 	.short	(.L_1959 - .L_1958)


	//   ....[0]....
.L_1958:
        /*0080*/ 	.word	0x000032b0


	//   ....[1]....
        /*0084*/ 	.word	0x000032e0


	//   ....[2]....
        /*0088*/ 	.word	0x00003320


	//   ....[3]....
        /*008c*/ 	.word	0x00003330


	//   ....[4]....
        /*0090*/ 	.word	0x00003360


	//   ....[5]....
        /*0094*/ 	.word	0x00003380


	//   ....[6]....
        /*0098*/ 	.word	0x000033b0


	//   ....[7]....
        /*009c*/ 	.word	0x000033d0


	//   ....[8]....
        /*00a0*/ 	.word	0x00003410


	//   ....[9]....
        /*00a4*/ 	.word	0x00003440


	//   ....[10]....
        /*00a8*/ 	.word	0x00007420


	//   ....[11]....
        /*00ac*/ 	.word	0x000074c0


	//   ....[12]....
        /*00b0*/ 	.word	0x00007540


	//   ....[13]....
        /*00b4*/ 	.word	0x00007590


	//   ....[14]....
        /*00b8*/ 	.word	0x00007610


	//   ....[15]....
        /*00bc*/ 	.word	0x00007660


	//   ....[16]....
        /*00c0*/ 	.word	0x000076e0


	//   ....[17]....
        /*00c4*/ 	.word	0x00007730


	//   ....[18]....
        /*00c8*/ 	.word	0x000077c0


	//   ....[19]....
        /*00cc*/ 	.word	0x00007810


	//----- nvinfo : EIATTR_VRC_CTA_INIT_COUNT
	.align		4
.L_1959:
        /*00d0*/ 	.byte	0x02, 0x4a
	.zero		1
	.zero		1


	//----- nvinfo : EIATTR_EXIT_INSTR_OFFSETS
	.align		4
        /*00d4*/ 	.byte	0x04, 0x1c
        /*00d6*/ 	.short	(.L_1961 - .L_1960)


	//   ....[0]....
.L_1960:
        /*00d8*/ 	.word	0x000073b0


	//----- nvinfo : EIATTR_MAX_THREADS
	.align		4
.L_1961:
        /*00dc*/ 	.byte	0x04, 0x05
        /*00de*/ 	.short	(.L_1963 - .L_1962)
.L_1962:
        /*00e0*/ 	.word	0x00000080
        /*00e4*/ 	.word	0x00000001
        /*00e8*/ 	.word	0x00000001


	//----- nvinfo : EIATTR_CRS_STACK_SIZE
	.align		4
.L_1963:
        /*00ec*/ 	.byte	0x04, 0x1e
        /*00ee*/ 	.short	(.L_1965 - .L_1964)
.L_1964:
        /*00f0*/ 	.word	0x00000000


	//----- nvinfo : EIATTR_CBANK_PARAM_SIZE
	.align		4
.L_1965:
        /*00f4*/ 	.byte	0x03, 0x19
        /*00f6*/ 	.short	0x0128


	//----- nvinfo : EIATTR_PARAM_CBANK
	.align		4
        /*00f8*/ 	.byte	0x04, 0x0a
        /*00fa*/ 	.short	(.L_1967 - .L_1966)
	.align		4
.L_1966:
        /*00fc*/ 	.word	index@(.nv.constant0._ZN10layer_norm13ln_bwd_kernelINS_13Kernel_traitsIf13__nv_bfloat16S2_S2_fjLj1024ELj1ELj4ELj1ELj16ENS_18Kernel_traits_baseILj1024EfS2_S2_S2_fjLj128EEEEELb0ELb0ELb0ELb1EEEvNS_9BwdParamsE)
        /*0100*/ 	.short	0x0380
        /*0102*/ 	.short	0x0128


	//----- nvinfo : EIATTR_SW_WAR
	.align		4
.L_1967:
        /*0104*/ 	.byte	0x04, 0x36
        /*0106*/ 	.short	(.L_1969 - .L_1968)
.L_1968:
        /*0108*/ 	.word	0x00000008
.L_1969:


//--------------------- .nv.info._ZN10layer_norm13ln_bwd_kernelINS_13Kernel_traitsIf13__nv_bfloat16S2_S2_fjLj1024ELj1ELj4ELj1ELj16ENS_18Kernel_traits_baseILj1024EfS2_S2_S2_fjLj128EEEEELb0ELb0ELb1ELb0EEEvNS_9BwdParamsE --------------------------
	.section	.nv.info._ZN10layer_norm13ln_bwd_kernelINS_13Kernel_traitsIf13__nv_bfloat16S2_S2_fjLj1024ELj1ELj4ELj1ELj16ENS_18Kernel_traits_baseILj1024EfS2_S2_S2_fjLj128EEEEELb0ELb0ELb1ELb0EEEvNS_9BwdParamsE,"",@"SHT_CUDA_INFO"
	.sectionflags	@""
	.align	4


	//----- nvinfo : EIATTR_CUDA_API_VERSION
	.align		4
        /*0000*/ 	.byte	0x04, 0x37
        /*0002*/ 	.short	(.L_1971 - .L_1970)
.L_1970:
        /*0004*/ 	.word	0x00000082


	//----- nvinfo : EIATTR_KPARAM_INFO
	.align		4
.L_1971:
        /*0008*/ 	.byte	0x04, 0x17
        /*000a*/ 	.short	(.L_1973 - .L_1972)
.L_1972:
        /*000c*/ 	.word	0x00000000
        /*0010*/ 	.short	0x0000
        /*0012*/ 	.short	0x0000
        /*0014*/ 	.byte	0x00, 0xf0, 0xa1, 0x04


	//----- nvinfo : EIATTR_SPARSE_MMA_MASK
	.align		4
.L_1973:
        /*0018*/ 	.byte	0x03, 0x50
        /*001a*/ 	.short	0x0000


	//----- nvinfo : EIATTR_MAXREG_COUNT
	.align		4
        /*001c*/ 	.byte	0x03, 0x1b
        /*001e*/ 	.short	0x00ff


	//----- nvinfo : EIATTR_NUM_BARRIERS
	.align		4
        /*0020*/ 	.byte	0x02, 0x4c
        /*0022*/ 	.byte	0x01
	.zero		1


	//----- nvinfo : EIATTR_MERCURY_ISA_VERSION
	.align		4
        /*0024*/ 	.byte	0x03, 0x5f
        /*0026*/ 	.short	0x0101


	//----- nvinfo : EIATTR_COOP_GROUP_MASK_REGIDS
	.align		4
        /*0028*/ 	.byte	0x04, 0x29
        /*002a*/ 	.short	(.L_1975 - .L_1974)


	//   ....[0]....
.L_1974:
        /*002c*/ 	.word	0xffffffff


	//   ....[1]....
        /*0030*/ 	.word	0xffffffff


	//   ....[2]....
        /*0034*/ 	.word	0xffffffff


	//   ....[3]....
        /*0038*/ 	.word	0xffffffff


	//   ....[4]....
        /*003c*/ 	.word	0xffffffff


	//   ....[5]....
        /*0040*/ 	.word	0xffffffff


	//   ....[6]....
        /*0044*/ 	.word	0xffffffff


	//   ....[7]....
        /*0048*/ 	.word	0xffffffff


	//   ....[8]....
        /*004c*/ 	.word	0xffffffff


	//   ....[9]....
        /*0050*/ 	.word	0xffffffff


	//   ....[10]....
        /*0054*/ 	.word	0x050000c8


	//   ....[11]....
        /*0058*/ 	.word	0x050000c8


	//   ....[12]....
        /*005c*/ 	.word	0x050000c8


	//   ....[13]....
        /*0060*/ 	.word	0x050000c8


	//   ....[14]....
        /*0064*/ 	.word	0x050000c8


	//   ....[15]....
        /*0068*/ 	.word	0x050000c8


	//   ....[16]....
        /*006c*/ 	.word	0x050000c8


	//   ....[17]....
        /*0070*/ 	.word	0x050000c8


	//   ....[18]....
        /*0074*/ 	.word	0x050000c8


	//   ....[19]....
        /*0078*/ 	.word	0x050000c8


	//----- nvinfo : EIATTR_COOP_GROUP_INSTR_OFFSETS
	.align		4
.L_1975:
        /*007c*/ 	.byte	0x04, 0x28
        /*007e*/ 	.short	(.L_1977 - .L_1976)


	//   ....[0]....
.L_1976:
        /*0080*/ 	.word	0x00002310


	//   ....[1]....
        /*0084*/ 	.word	0x00002320


	//   ....[2]....
        /*0088*/ 	.word	0x00002350


	//   ....[3]....
        /*008c*/ 	.word	0x00002360


	//   ....[4]....
        /*0090*/ 	.word	0x00002390


	//   ....[5]....
        /*0094*/ 	.word	0x000023a0


	//   ....[6]....
        /*0098*/ 	.word	0x000023d0


	//   ....[7]....
        /*009c*/ 	.word	0x000023e0


	//   ....[8]....
        /*00a0*/ 	.word	0x00002410


	//   ....[9]....
        /*00a4*/ 	.word	0x00002420


	//   ....[10]....
        /*00a8*/ 	.word	0x00008330


	//   ....[11]....
        /*00ac*/ 	.word	0x000083c0


	//   ....[12]....
        /*00b0*/ 	.word	0x00008430


	//   ....[13]....
        /*00b4*/ 	.word	0x00008490


	//   ....[14]....
        /*00b8*/ 	.word	0x00008500


	//   ....[15]....
        /*00bc*/ 	.word	0x00008560


	//   ....[16]....
        /*00c0*/ 	.word	0x000085d0


	//   ....[17]....
        /*00c4*/ 	.word	0x00008630


	//   ....[18]....
        /*00c8*/ 	.word	0x000086a0


	//   ....[19]....
        /*00cc*/ 	.word	0x00008700


	//----- nvinfo : EIATTR_VRC_CTA_INIT_COUNT
	.align		4
.L_1977:
        /*00d0*/ 	.byte	0x02, 0x4a
	.zero		1
	.zero		1


	//----- nvinfo : EIATTR_EXIT_INSTR_OFFSETS
	.align		4
        /*00d4*/ 	.byte	0x04, 0x1c
        /*00d6*/ 	.short	(.L_1979 - .L_1978)


	//   ....[0]....
.L_1978:
        /*00d8*/ 	.word	0x00008290


	//   ....[1]....
        /*00dc*/ 	.word	0x000082c0


	//----- nvinfo : EIATTR_MAX_THREADS
	.align		4
.L_1979:
        /*00e0*/ 	.byte	0x04, 0x05
        /*00e2*/ 	.short	(.L_1981 - .L_1980)
.L_1980:
        /*00e4*/ 	.word	0x00000080
        /*00e8*/ 	.word	0x00000001
        /*00ec*/ 	.word	0x00000001


	//----- nvinfo : EIATTR_CRS_STACK_SIZE
	.align		4
.L_1981:
        /*00f0*/ 	.byte	0x04, 0x1e
        /*00f2*/ 	.short	(.L_1983 - .L_1982)
.L_1982:
        /*00f4*/ 	.word	0x00000000


	//----- nvinfo : EIATTR_CBANK_PARAM_SIZE
	.align		4
.L_1983:
        /*00f8*/ 	.byte	0x03, 0x19
        /*00fa*/ 	.short	0x0128


	//----- nvinfo : EIATTR_PARAM_CBANK
	.align		4
        /*00fc*/ 	.byte	0x04, 0x0a
        /*00fe*/ 	.short	(.L_1985 - .L_1984)
	.align		4
.L_1984:
        /*0100*/ 	.word	index@(.nv.constant0._ZN10layer_norm13ln_bwd_kernelINS_13Kernel_traitsIf13__nv_bfloat16S2_S2_fjLj1024ELj1ELj4ELj1ELj16ENS_18Kernel_traits_baseILj1024EfS2_S2_S2_fjLj128EEEEELb0ELb0ELb1ELb0EEEvNS_9BwdParamsE)
        /*0104*/ 	.short	0x0380
        /*0106*/ 	.short	0x0128


	//----- nvinfo : EIATTR_SW_WAR
	.align		4
.L_1985:
        /*0108*/ 	.byte	0x04, 0x36
        /*010a*/ 	.short	(.L_1987 - .L_1986)
.L_1986:
        /*010c*/ 	.word	0x00000008
.L_1987:


//--------------------- .nv.info._ZN10layer_norm13ln_bwd_kernelINS_13Kernel_traitsIf13__nv_bfloat16S2_S2_fjLj1024ELj1ELj4ELj1ELj16ENS_18Kernel_traits_baseILj1024EfS2_S2_S2_fjLj128EEEEELb0ELb0ELb1ELb1EEEvNS_9BwdParamsE --------------------------
	.section	.nv.info._ZN10layer_norm13ln_bwd_kernelINS_13Kernel_traitsIf13__nv_bfloat16S2_S2_fjLj1024ELj1ELj4ELj1ELj16ENS_18Kernel_traits_baseILj1024EfS2_S2_S2_fjLj128EEEEELb0ELb0ELb1ELb1EEEvNS_9BwdParamsE,"",@"SHT_CUDA_INFO"
	.sectionflags	@""
	.align	4


	//----- nvinfo : EIATTR_CUDA_API_VERSION
	.align		4
        /*0000*/ 	.byte	0x04, 0x37
        /*0002*/ 	.short	(.L_1989 - .L_1988)
.L_1988:
        /*0004*/ 	.word	0x00000082


	//----- nvinfo : EIATTR_KPARAM_INFO
	.align		4
.L_1989:
        /*0008*/ 	.byte	0x04, 0x17
        /*000a*/ 	.short	(.L_1991 - .L_1990)
.L_1990:
        /*000c*/ 	.word	0x00000000
        /*0010*/ 	.short	0x0000
        /*0012*/ 	.short	0x0000
        /*0014*/ 	.byte	0x00, 0xf0, 0xa1, 0x04


	//----- nvinfo : EIATTR_SPARSE_MMA_MASK
	.align		4
.L_1991:
        /*0018*/ 	.byte	0x03, 0x50
        /*001a*/ 	.short	0x0000


	//----- nvinfo : EIATTR_MAXREG_COUNT
	.align		4
        /*001c*/ 	.byte	0x03, 0x1b
        /*001e*/ 	.short	0x00ff


	//----- nvinfo : EIATTR_NUM_BARRIERS
	.align		4
        /*0020*/ 	.byte	0x02, 0x4c
        /*0022*/ 	.byte	0x01
	.zero		1


	//----- nvinfo : EIATTR_MERCURY_ISA_VERSION
	.align		4
        /*0024*/ 	.byte	0x03, 0x5f
        /*0026*/ 	.short	0x0101


	//----- nvinfo : EIATTR_COOP_GROUP_MASK_REGIDS
	.align		4
        /*0028*/ 	.byte	0x04, 0x29
        /*002a*/ 	.short	(.L_1993 - .L_1992)


	//   ....[0]....
.L_1992:
        /*002c*/ 	.word	0xffffffff


	//   ....[1]....
        /*0030*/ 	.word	0xffffffff


	//   ....[2]....
        /*0034*/ 	.word	0xffffffff


	//   ....[3]....
        /*0038*/ 	.word	0xffffffff


	//   ....[4]....
        /*003c*/ 	.word	0xffffffff


	//   ....[5]....
        /*0040*/ 	.word	0xffffffff


	//   ....[6]....
        /*0044*/ 	.word	0xffffffff


	//   ....[7]....
        /*0048*/ 	.word	0xffffffff


	//   ....[8]....
        /*004c*/ 	.word	0xffffffff


	//   ....[9]....
        /*0050*/ 	.word	0xffffffff


	//   ....[10]....
        /*0054*/ 	.word	0x050000c7


	//   ....[11]....
        /*0058*/ 	.word	0x050000c7


	//   ....[12]....
        /*005c*/ 	.word	0x050000c7


	//   ....[13]....
        /*0060*/ 	.word	0x050000c7


	//   ....[14]....
        /*0064*/ 	.word	0x050000c7


	//   ....[15]....
        /*0068*/ 	.word	0x050000c7


	//   ....[16]....
        /*006c*/ 	.word	0x050000c7


	//   ....[17]....
        /*0070*/ 	.word	0x050000c7


	//   ....[18]....
        /*0074*/ 	.word	0x050000c7


	//   ....[19]....
        /*0078*/ 	.word	0x050000c7


	//----- nvinfo : EIATTR_COOP_GROUP_INSTR_OFFSETS
	.align		4
.L_1993:
        /*007c*/ 	.byte	0x04, 0x28
        /*007e*/ 	.short	(.L_1995 - .L_1994)


	//   ....[0]....
.L_1994:
        /*0080*/ 	.word	0x00001dd0


	//   ....[1]....
        /*0084*/ 	.word	0x00001de0


	//   ....[2]....
        /*0088*/ 	.word	0x00001e10


	//   ....[3]....
        /*008c*/ 	.word	0x00001e20


	//   ....[4]....
        /*0090*/ 	.word	0x00001e50


	//   ....[5]....
        /*0094*/ 	.word	0x00001e70


	//   ....[6]....
        /*0098*/ 	.word	0x00001ea0


	//   ....[7]....
        /*009c*/ 	.word	0x00001eb0


	//   ....[8]....
        /*00a0*/ 	.word	0x00001ef0


	//   ....[9]....
        /*00a4*/ 	.word	0x00001f00


	//   ....[10]....
        /*00a8*/ 	.word	0x00007730


	//   ....[11]....
        /*00ac*/ 	.word	0x000077c0


	//   ....[12]....
        /*00b0*/ 	.word	0x00007830


	//   ....[13]....
        /*00b4*/ 	.word	0x00007890


	//   ....[14]....
        /*00b8*/ 	.word	0x00007900


	//   ....[15]....
        /*00bc*/ 	.word	0x00007970


	//   ....[16]....
        /*00c0*/ 	.word	0x000079e0


	//   ....[17]....
        /*00c4*/ 	.word	0x00007a40


	//   ....[18]....
        /*00c8*/ 	.word	0x00007ac0


	//   ....[19]....
        /*00cc*/ 	.word	0x00007b20


	//----- nvinfo : EIATTR_VRC_CTA_INIT_COUNT
	.align		4
.L_1995:
        /*00d0*/ 	.byte	0x02, 0x4a
	.zero		1
	.zero		1


	//----- nvinfo : EIATTR_EXIT_INSTR_OFFSETS
	.align		4
        /*00d4*/ 	.byte	0x04, 0x1c
        /*00d6*/ 	.short	(.L_1997 - .L_1996)


	//   ....[0]....
.L_1996:
        /*00d8*/ 	.word	0x000076c0


	//----- nvinfo : EIATTR_MAX_THREADS
	.align		4
.L_1997:
        /*00dc*/ 	.byte	0x04, 0x05
        /*00de*/ 	.short	(.L_1999 - .L_1998)
.L_1998:
        /*00e0*/ 	.word	0x00000080
        /*00e4*/ 	.word	0x00000001
        /*00e8*/ 	.word	0x00000001


	//----- nvinfo : EIATTR_CRS_STACK_SIZE
	.align		4
.L_1999:
        /*00ec*/ 	.byte	0x04, 0x1e
        /*00ee*/ 	.short	(.L_2001 - .L_2000)
.L_2000:
        /*00f0*/ 	.word	0x00000000


	//----- nvinfo : EIATTR_CBANK_PARAM_SIZE
	.align		4
.L_2001:
        /*00f4*/ 	.byte	0x03, 0x19
        /*00f6*/ 	.short	0x0128


	//----- nvinfo : EIATTR_PARAM_CBANK
	.align		4
        /*00f8*/ 	.byte	0x04, 0x0a
        /*00fa*/ 	.short	(.L_2003 - .L_2002)
	.align		4
.L_2002:
        /*00fc*/ 	.word	index@(.nv.constant0._ZN10layer_norm13ln_bwd_kernelINS_13Kernel_traitsIf13__nv_bfloat16S2_S2_fjLj1024ELj1ELj4ELj1ELj16ENS_18Kernel_traits_baseILj1024EfS2_S2_S2_fjLj128EEEEELb0ELb0ELb1ELb1EEEvNS_9BwdParamsE)
        /*0100*/ 	.short	0x0380
        /*0102*/ 	.short	0x0128


	//----- nvinfo : EIATTR_SW_WAR
	.align		4
.L_2003:
        /*0104*/ 	.byte	0x04, 0x36
        /*0106*/ 	.short	(.L_2005 - .L_2004)
.L_2004:
        /*0108*/ 	.word	0x00000008
.L_2005:


//--------------------- .nv.info._ZN10layer_norm13ln_bwd_kernelINS_13Kernel_traitsIf13__nv_bfloat16S2_S2_fjLj1024ELj1ELj4ELj1ELj16ENS_18Kernel_traits_baseILj1024EfS2_S2_S2_fjLj128EEEEELb0ELb1ELb0ELb0EEEvNS_9BwdParamsE --------------------------
	.section	.nv.info._ZN10layer_norm13ln_bwd_kernelINS_13Kernel_traitsIf13__nv_bfloat16S2_S2_fjLj1024ELj1ELj4ELj1ELj16ENS_18Kernel_traits_baseILj1024EfS2_S2_S2_fjLj128EEEEELb0ELb1ELb0ELb0EEEvNS_9BwdParamsE,"",@"SHT_CUDA_INFO"
	.sectionflags	@""
	.align	4


	//----- nvinfo : EIATTR_CUDA_API_VERSION
	.align		4
        /*0000*/ 	.byte	0x04, 0x37
        /*0002*/ 	.short	(.L_2007 - .L_2006)
.L_2006:
        /*0004*/ 	.word	0x00000082


	//----- nvinfo : EIATTR_KPARAM_INFO
	.align		4
.L_2007:
        /*0008*/ 	.byte	0x04, 0x17
        /*000a*/ 	.short	(.L_2009 - .L_2008)
.L_2008:
        /*000c*/ 	.word	0x00000000
        /*0010*/ 	.short	0x0000
        /*0012*/ 	.short	0x0000
        /*0014*/ 	.byte	0x00, 0xf0, 0xa1, 0x04


	//----- nvinfo : EIATTR_SPARSE_MMA_MASK
	.align		4
.L_2009:
        /*0018*/ 	.byte	0x03, 0x50
        /*001a*/ 	.short	0x0000


	//----- nvinfo : EIATTR_MAXREG_COUNT
	.align		4
        /*001c*/ 	.byte	0x03, 0x1b
        /*001e*/ 	.short	0x00ff


	//----- nvinfo : EIATTR_NUM_BARRIERS
	.align		4
        /*0020*/ 	.byte	0x02, 0x4c
        /*0022*/ 	.byte	0x01
	.zero		1


	//----- nvinfo : EIATTR_ANNOTATIONS
	.align		4
        /*0024*/ 	.byte	0x04, 0x55
        /*0026*/ 	.short	(.L_2011 - .L_2010)


	//   ....[0]....
.L_2010:
        /* <DEDUP_REMOVED lines=18> */


	//----- nvinfo : EIATTR_MERCURY_ISA_VERSION
	.align		4
.L_2011:
        /*0130*/ 	.byte	0x03, 0x5f
        /*0132*/ 	.short	0x0101


	//----- nvinfo : EIATTR_COOP_GROUP_MASK_REGIDS
	.align		4
        /*0134*/ 	.byte	0x04, 0x29
        /*0136*/ 	.short	(.L_2013 - .L_2012)


	//   ....[0]....
.L_2012:
        /*0138*/ 	.word	0xffffffff


	//   ....[1]....
        /*013c*/ 	.word	0xffffffff


	//   ....[2]....
        /*0140*/ 	.word	0xffffffff


	//   ....[3]....
        /*0144*/ 	.word	0xffffffff


	//   ....[4]....
        /*0148*/ 	.word	0xffffffff


	//   ....[5]....
        /*014c*/ 	.word	0xffffffff


	//   ....[6]....
        /*0150*/ 	.word	0xffffffff


	//   ....[7]....
        /*0154*/ 	.word	0xffffffff


	//   ....[8]....
        /*0158*/ 	.word	0xffffffff


	//   ....[9]....
        /*015c*/ 	.word	0xffffffff


	//   ....[10]....
        /*0160*/ 	.word	0x050000ac


	//   ....[11]....
        /*0164*/ 	.word	0x050000ac


	//   ....[12]....
        /*0168*/ 	.word	0x050000ac


	//   ....[13]....
        /*016c*/ 	.word	0x050000ac


	//   ....[14]....
        /*0170*/ 	.word	0x050000ac


	//   ....[15]....
        /*0174*/ 	.word	0x050000ac


	//   ....[16]....
        /*0178*/ 	.word	0x050000ac


	//   ....[17]....
        /*017c*/ 	.word	0x050000ac


	//   ....[18]....
        /*0180*/ 	.word	0x050000ac


	//   ....[19]....
        /*0184*/ 	.word	0x050000ac


	//----- nvinfo : EIATTR_COOP_GROUP_INSTR_OFFSETS
	.align		4
.L_2013:
        /*0188*/ 	.byte	0x04, 0x28
        /*018a*/ 	.short	(.L_2015 - .L_2014)


	//   ....[0]....
.L_2014:
        /*018c*/ 	.word	0x00003bf0


	//   ....[1]....
        /*0190*/ 	.word	0x00003c10


	//   ....[2]....
        /*0194*/ 	.word	0x00003c30


	//   ....[3]....
        /*0198*/ 	.word	0x00003c50


	//   ....[4]....
        /*019c*/ 	.word	0x00003c70


	//   ....[5]....
        /*01a0*/ 	.word	0x00003c90


	//   ....[6]....
        /*01a4*/ 	.word	0x00003cb0


	//   ....[7]....
        /*01a8*/ 	.word	0x00003cd0


	//   ....[8]....
        /*01ac*/ 	.word	0x00003ce0


	//   ....[9]....
        /*01b0*/ 	.word	0x00003d00


	//   ....[10]....
        /*01b4*/ 	.word	0x0000aaf0


	//   ....[11]....
        /*01b8*/ 	.word	0x0000ab80


	//   ....[12]....
        /*01bc*/ 	.word	0x0000abe0


	//   ....[13]....
        /*01c0*/ 	.word	0x0000ac30


	//   ....[14]....
        /*01c4*/ 	.word	0x0000ac90


	//   ....[15]....
        /*01c8*/ 	.word	0x0000ace0


	//   ....[16]....
        /*01cc*/ 	.word	0x0000ad40


	//   ....[17]....
        /*01d0*/ 	.word	0x0000ad90


	//   ....[18]....
        /*01d4*/ 	.word	0x0000adf0


	//   ....[19]....
        /*01d8*/ 	.word	0x0000ae40


	//----- nvinfo : EIATTR_VRC_CTA_INIT_COUNT
	.align		4
.L_2015:
        /*01dc*/ 	.byte	0x02, 0x4a
	.zero		1
	.zero		1


	//----- nvinfo : EIATTR_EXIT_INSTR_OFFSETS
	.align		4
        /*01e0*/ 	.byte	0x04, 0x1c
        /*01e2*/ 	.short	(.L_2017 - .L_2016)


	//   ....[0]....
.L_2016:
        /*01e4*/ 	.word	0x0000aa00


	//   ....[1]....
        /*01e8*/ 	.word	0x0000aa80


	//----- nvinfo : EIATTR_MAX_THREADS
	.align		4
.L_2017:
        /*01ec*/ 	.byte	0x04, 0x05
        /*01ee*/ 	.short	(.L_2019 - .L_2018)
.L_2018:
        /*01f0*/ 	.word	0x00000080
        /*01f4*/ 	.word	0x00000001
        /*01f8*/ 	.word	0x00000001


	//----- nvinfo : EIATTR_CRS_STACK_SIZE
	.align		4
.L_2019:
        /*01fc*/ 	.byte	0x04, 0x1e
        /*01fe*/ 	.short	(.L_2021 - .L_2020)
.L_2020:
        /*0200*/ 	.word	0x00000000


	//----- nvinfo : EIATTR_CBANK_PARAM_SIZE
	.align		4
.L_2021:
        /*0204*/ 	.byte	0x03, 0x19
        /*0206*/ 	.short	0x0128


	//----- nvinfo : EIATTR_PARAM_CBANK
	.align		4
        /*0208*/ 	.byte	0x04, 0x0a
        /*020a*/ 	.short	(.L_2023 - .L_2022)
	.align		4
.L_2022:
        /*020c*/ 	.word	index@(.nv.constant0._ZN10layer_norm13ln_bwd_kernelINS_13Kernel_traitsIf13__nv_bfloat16S2_S2_fjLj1024ELj1ELj4ELj1ELj16ENS_18Kernel_traits_baseILj1024EfS2_S2_S2_fjLj128EEEEELb0ELb1ELb0ELb0EEEvNS_9BwdParamsE)
        /*0210*/ 	.short	0x0380
        /*0212*/ 	.short	0x0128


	//----- nvinfo : EIATTR_SW_WAR
	.align		4
.L_2023:
        /*0214*/ 	.byte	0x04, 0x36
        /*0216*/ 	.short	(.L_2025 - .L_2024)
.L_2024:
        /*0218*/ 	.word	0x00000008
.L_2025:


//--------------------- .nv.info._ZN10layer_norm13ln_bwd_kernelINS_13Kernel_traitsIf13__nv_bfloat16S2_S2_fjLj1024ELj1ELj4ELj1ELj16ENS_18Kernel_traits_baseILj1024EfS2_S2_S2_fjLj128EEEEELb0ELb1ELb0ELb1EEEvNS_9BwdParamsE --------------------------
	.section	.nv.info._ZN10layer_norm13ln_bwd_kernelINS_13Kernel_traitsIf13__nv_bfloat16S2_S2_fjLj1024ELj1ELj4ELj1ELj16ENS_18Kernel_traits_baseILj1024EfS2_S2_S2_fjLj128EEEEELb0ELb1ELb0ELb1EEEvNS_9BwdParamsE,"",@"SHT_CUDA_INFO"
	.sectionflags	@""
	.align	4


	//----- nvinfo : EIATTR_CUDA_API_VERSION
	.align		4
        /*0000*/ 	.byte	0x04, 0x37
        /*0002*/ 	.short	(.L_2027 - .L_2026)
.L_2026:
        /*0004*/ 	.word	0x00000082


	//----- nvinfo : EIATTR_KPARAM_INFO
	.align		4
.L_2027:
        /*0008*/ 	.byte	0x04, 0x17
        /*000a*/ 	.short	(.L_2029 - .L_2028)
.L_2028:
        /*000c*/ 	.word	0x00000000
        /*0010*/ 	.short	0x0000
        /*0012*/ 	.short	0x0000
        /*0014*/ 	.byte	0x00, 0xf0, 0xa1, 0x04


	//----- nvinfo : EIATTR_SPARSE_MMA_MASK
	.align		4
.L_2029:
        /*0018*/ 	.byte	0x03, 0x50
        /*001a*/ 	.short	0x0000


	//----- nvinfo : EIATTR_MAXREG_COUNT
	.align		4
        /*001c*/ 	.byte	0x03, 0x1b
        /*001e*/ 	.short	0x00ff


	//----- nvinfo : EIATTR_NUM_BARRIERS
	.align		4
        /*0020*/ 	.byte	0x02, 0x4c
        /*0022*/ 	.byte	0x01
	.zero		1


	//----- nvinfo : EIATTR_ANNOTATIONS
	.align		4
        /*0024*/ 	.byte	0x04, 0x55
        /*0026*/ 	.short	(.L_2031 - .L_2030)


	//   ....[0]....
.L_2030:
        /* <DEDUP_REMOVED lines=132> */


	//----- nvinfo : EIATTR_MERCURY_ISA_VERSION
	.align		4
.L_2031:
        /*0850*/ 	.byte	0x03, 0x5f
        /*0852*/ 	.short	0x0101


	//----- nvinfo : EIATTR_COOP_GROUP_MASK_REGIDS
	.align		4
        /*0854*/ 	.byte	0x04, 0x29
        /*0856*/ 	.short	(.L_2033 - .L_2032)


	//   ....[0]....
.L_2032:
        /*0858*/ 	.word	0xffffffff


	//   ....[1]....
        /*085c*/ 	.word	0xffffffff


	//   ....[2]....
        /*0860*/ 	.word	0xffffffff


	//   ....[3]....
        /*0864*/ 	.word	0xffffffff


	//   ....[4]....
        /*0868*/ 	.word	0xffffffff


	//   ....[5]....
        /*086c*/ 	.word	0xffffffff


	//   ....[6]....
        /*0870*/ 	.word	0xffffffff


	//   ....[7]....
        /*0874*/ 	.word	0xffffffff


	//   ....[8]....
        /*0878*/ 	.word	0xffffffff


	//   ....[9]....
        /*087c*/ 	.word	0xffffffff


	//   ....[10]....
        /*0880*/ 	.word	0x050000d4


	//   ....[11]....
        /*0884*/ 	.word	0x050000d4


	//   ....[12]....
        /*0888*/ 	.word	0x050000d4


	//   ....[13]....
        /*088c*/ 	.word	0x050000d4


	//   ....[14]....
        /*0890*/ 	.word	0x050000d4


	//   ....[15]....
        /*0894*/ 	.word	0x050000d4


	//   ....[16]....
        /*0898*/ 	.word	0x050000d4


	//   ....[17]....
        /*089c*/ 	.word	0x050000d4


	//   ....[18]....
        /*08a0*/ 	.word	0x050000d4


	//   ....[19]....
        /*08a4*/ 	.word	0x050000d4


	//----- nvinfo : EIATTR_COOP_GROUP_INSTR_OFFSETS
	.align		4
.L_2033:
        /*08a8*/ 	.byte	0x04, 0x28
        /*08aa*/ 	.short	(.L_2035 - .L_2034)


	//   ....[0]....
.L_2034:
        /*08ac*/ 	.word	0x00003980


	//   ....[1]....
        /*08b0*/ 	.word	0x00003990


	//   ....[2]....
        /*08b4*/ 	.word	0x00003a20


	//   ....[3]....
        /*08b8*/ 	.word	0x00003aa0


	//   ....[4]....
        /*08bc*/ 	.word	0x00003b20


	//   ....[5]....
        /*08c0*/ 	.word	0x00003b30


	//   ....[6]....
        /*08c4*/ 	.word	0x00003bb0


	//   ....[7]....
        /*08c8*/ 	.word	0x00003c30


	//   ....[8]....
        /*08cc*/ 	.word	0x00003c70


	//   ....[9]....
        /*08d0*/ 	.word	0x00003ca0


	//   ....[10]....
        /*08d4*/ 	.word	0x0000a7f0


	//   ....[11]....
        /*08d8*/ 	.word	0x0000a8b0


	//   ....[12]....
        /*08dc*/ 	.word	0x0000a990


	//   ....[13]....
        /*08e0*/ 	.word	0x0000aa70


	//   ....[14]....
        /*08e4*/ 	.word	0x0000ab50


	//   ....[15]....
        /*08e8*/ 	.word	0x0000ac20


	//   ....[16]....
        /*08ec*/ 	.word	0x0000ac90


	//   ....[17]....
        /*08f0*/ 	.word	0x0000acf0


	//   ....[18]....
        /*08f4*/ 	.word	0x0000ad50


	//   ....[19]....
        /*08f8*/ 	.word	0x0000adb0


	//----- nvinfo : EIATTR_VRC_CTA_INIT_COUNT
	.align		4
.L_2035:
        /*08fc*/ 	.byte	0x02, 0x4a
	.zero		1
	.zero		1


	//----- nvinfo : EIATTR_EXIT_INSTR_OFFSETS
	.align		4
        /*0900*/ 	.byte	0x04, 0x1c
        /*0902*/ 	.short	(.L_2037 - .L_2036)


	//   ....[0]....
.L_2036:
        /*0904*/ 	.word	0x0000a790


	//----- nvinfo : EIATTR_MAX_THREADS
	.align		4
.L_2037:
        /*0908*/ 	.byte	0x04, 0x05
        /*090a*/ 	.short	(.L_2039 - .L_2038)
.L_2038:
        /*090c*/ 	.word	0x00000080
        /*0910*/ 	.word	0x00000001
        /*0914*/ 	.word	0x00000001


	//----- nvinfo : EIATTR_CRS_STACK_SIZE
	.align		4
.L_2039:
        /*0918*/ 	.byte	0x04, 0x1e
        /*091a*/ 	.short	(.L_2041 - .L_2040)
.L_2040:
        /*091c*/ 	.word	0x00000000


	//----- nvinfo : EIATTR_CBANK_PARAM_SIZE
	.align		4
.L_2041:
        /*0920*/ 	.byte	0x03, 0x19
        /*0922*/ 	.short	0x0128


	//----- nvinfo : EIATTR_PARAM_CBANK
	.align		4
        /*0924*/ 	.byte	0x04, 0x0a
        /*0926*/ 	.short	(.L_2043 - .L_2042)
	.align		4
.L_2042:
        /*0928*/ 	.word	index@(.nv.constant0._ZN10layer_norm13ln_bwd_kernelINS_13Kernel_traitsIf13__nv_bfloat16S2_S2_fjLj1024ELj1ELj4ELj1ELj16ENS_18Kernel_traits_baseILj1024EfS2_S2_S2_fjLj128EEEEELb0ELb1ELb0ELb1EEEvNS_9BwdParamsE)
        /*092c*/ 	.short	0x0380
        /*092e*/ 	.short	0x0128


	//----- nvinfo : EIATTR_SW_WAR
	.align		4
.L_2043:
        /*0930*/ 	.byte	0x04, 0x36
        /*0932*/ 	.short	(.L_2045 - .L_2044)
.L_2044:
        /*0934*/ 	.word	0x00000008
.L_2045:


//--------------------- .nv.info._ZN10layer_norm13ln_bwd_kernelINS_13Kernel_traitsIf13__nv_bfloat16S2_S2_fjLj1024ELj1ELj4ELj1ELj16ENS_18Kernel_traits_baseILj1024EfS2_S2_S2_fjLj128EEEEELb0ELb1ELb1ELb0EEEvNS_9BwdParamsE --------------------------
	.section	.nv.info._ZN10layer_norm13ln_bwd_kernelINS_13Kernel_traitsIf13__nv_bfloat16S2_S2_fjLj1024ELj1ELj4ELj1ELj16ENS_18Kernel_traits_baseILj1024EfS2_S2_S2_fjLj128EEEEELb0ELb1ELb1ELb0EEEvNS_9BwdParamsE,"",@"SHT_CUDA_INFO"
	.sectionflags	@""
	.align	4


	//----- nvinfo : EIATTR_CUDA_API_VERSION
	.align		4
        /*0000*/ 	.byte	0x04, 0x37
        /*0002*/ 	.short	(.L_2047 - .L_2046)
.L_2046:
        /*0004*/ 	.word	0x00000082


	//----- nvinfo : EIATTR_KPARAM_INFO
	.align		4
.L_2047:
        /*0008*/ 	.byte	0x04, 0x17
        /*000a*/ 	.short	(.L_2049 - .L_2048)
.L_2048:
        /*000c*/ 	.word	0x00000000
        /*0010*/ 	.short	0x0000
        /*0012*/ 	.short	0x0000
        /*0014*/ 	.byte	0x00, 0xf0, 0xa1, 0x04


	//----- nvinfo : EIATTR_SPARSE_MMA_MASK
	.align		4
.L_2049:
        /*0018*/ 	.byte	0x03, 0x50
        /*001a*/ 	.short	0x0000


	//----- nvinfo : EIATTR_MAXREG_COUNT
	.align		4
        /*001c*/ 	.byte	0x03, 0x1b
        /*001e*/ 	.short	0x00ff


	//----- nvinfo : EIATTR_NUM_BARRIERS
	.align		4
        /*0020*/ 	.byte	0x02, 0x4c
        /*0022*/ 	.byte	0x01
	.zero		1


	//----- nvinfo : EIATTR_ANNOTATIONS
	.align		4
        /*0024*/ 	.byte	0x04, 0x55
        /*0026*/ 	.short	(.L_2051 - .L_2050)


	//   ....[0]....
.L_2050:
        /* <DEDUP_REMOVED lines=25> */


	//----- nvinfo : EIATTR_MERCURY_ISA_VERSION
	.align		4
.L_2051:
        /*01a8*/ 	.byte	0x03, 0x5f
        /*01aa*/ 	.short	0x0101


	//----- nvinfo : EIATTR_COOP_GROUP_MASK_REGIDS
	.align		4
        /*01ac*/ 	.byte	0x04, 0x29
        /*01ae*/ 	.short	(.L_2053 - .L_2052)


	//   ....[0]....
.L_2052:
        /*01b0*/ 	.word	0xffffffff


	//   ....[1]....
        /*01b4*/ 	.word	0xffffffff


	//   ....[2]....
        /*01b8*/ 	.word	0xffffffff


	//   ....[3]....
        /*01bc*/ 	.word	0xffffffff


	//   ....[4]....
        /*01c0*/ 	.word	0xffffffff


	//   ....[5]....
        /*01c4*/ 	.word	0xffffffff


	//   ....[6]....
        /*01c8*/ 	.word	0xffffffff


	//   ....[7]....
        /*01cc*/ 	.word	0xffffffff


	//   ....[8]....
        /*01d0*/ 	.word	0xffffffff


	//   ....[9]....
        /*01d4*/ 	.word	0xffffffff


	//   ....[10]....
        /*01d8*/ 	.word	0x05000002


	//   ....[11]....
        /*01dc*/ 	.word	0x05000002


	//   ....[12]....
        /*01e0*/ 	.word	0x05000002


	//   ....[13]....
        /*01e4*/ 	.word	0x05000002


	//   ....[14]....
        /*01e8*/ 	.word	0x05000002


	//   ....[15]....
        /*01ec*/ 	.word	0x05000002


	//   ....[16]....
        /*01f0*/ 	.word	0x05000002


	//   ....[17]....
        /*01f4*/ 	.word	0x05000002


	//   ....[18]....
        /*01f8*/ 	.word	0x05000002


	//   ....[19]....
        /*01fc*/ 	.word	0x05000002


	//----- nvinfo : EIATTR_COOP_GROUP_INSTR_OFFSETS
	.align		4
.L_2053:
        /*0200*/ 	.byte	0x04, 0x28
        /*0202*/ 	.short	(.L_2055 - .L_2054)


	//   ....[0]....
.L_2054:
        /*0204*/ 	.word	0x00002930


	//   ....[1]....
        /*0208*/ 	.word	0x00002950


	//   ....[2]....
        /*020c*/ 	.word	0x00002970


	//   ....[3]....
        /*0210*/ 	.word	0x00002990


	//   ....[4]....
        /*0214*/ 	.word	0x000029b0


	//   ....[5]....
        /*0218*/ 	.word	0x000029d0


	//   ....[6]....
        /*021c*/ 	.word	0x000029f0


	//   ....[7]....
        /*0220*/ 	.word	0x00002a10


	//   ....[8]....
        /*0224*/ 	.word	0x00002a20


	//   ....[9]....
        /*0228*/ 	.word	0x00002a40


	//   ....[10]....
        /*022c*/ 	.word	0x0000b320


	//   ....[11]....
        /*0230*/ 	.word	0x0000b3c0


	//   ....[12]....
        /*0234*/ 	.word	0x0000b440


	//   ....[13]....
        /*0238*/ 	.word	0x0000b4b0


	//   ....[14]....
        /*023c*/ 	.word	0x0000b530


	//   ....[15]....
        /*0240*/ 	.word	0x0000b5a0


	//   ....[16]....
        /*0244*/ 	.word	0x0000b620


	//   ....[17]....
        /*0248*/ 	.word	0x0000b690


	//   ....[18]....
        /*024c*/ 	.word	0x0000b710


	//   ....[19]....
        /*0250*/ 	.word	0x0000b760


	//----- nvinfo : EIATTR_VRC_CTA_INIT_COUNT
	.align		4
.L_2055:
        /*0254*/ 	.byte	0x02, 0x4a
	.zero		1
	.zero		1


	//----- nvinfo : EIATTR_EXIT_INSTR_OFFSETS
	.align		4
        /*0258*/ 	.byte	0x04, 0x1c
        /*025a*/ 	.short	(.L_2057 - .L_2056)


	//   ....[0]....
.L_2056:
        /*025c*/ 	.word	0x0000b240


	//   ....[1]....
        /*0260*/ 	.word	0x0000b2c0


	//----- nvinfo : EIATTR_MAX_THREADS
	.align		4
.L_2057:
        /*0264*/ 	.byte	0x04, 0x05
        /*0266*/ 	.short	(.L_2059 - .L_2058)
.L_2058:
        /*0268*/ 	.word	0x00000080
        /*026c*/ 	.word	0x00000001
        /*0270*/ 	.word	0x00000001


	//----- nvinfo : EIATTR_CRS_STACK_SIZE
	.align		4
.L_2059:
        /*0274*/ 	.byte	0x04, 0x1e
        /*0276*/ 	.short	(.L_2061 - .L_2060)
.L_2060:
        /*0278*/ 	.word	0x00000000


	//----- nvinfo : EIATTR_CBANK_PARAM_SIZE
	.align		4
.L_2061:
        /*027c*/ 	.byte	0x03, 0x19
        /*027e*/ 	.short	0x0128


	//----- nvinfo : EIATTR_PARAM_CBANK
	.align		4
        /*0280*/ 	.byte	0x04, 0x0a
        /*0282*/ 	.short	(.L_2063 - .L_2062)
	.align		4
.L_2062:
        /*0284*/ 	.word	index@(.nv.constant0._ZN10layer_norm13ln_bwd_kernelINS_13Kernel_traitsIf13__nv_bfloat16S2_S2_fjLj1024ELj1ELj4ELj1ELj16ENS_18Kernel_traits_baseILj1024EfS2_S2_S2_fjLj128EEEEELb0ELb1ELb1ELb0EEEvNS_9BwdParamsE)
        /*0288*/ 	.short	0x0380
        /*028a*/ 	.short	0x0128


	//----- nvinfo : EIATTR_SW_WAR
	.align		4
.L_2063:
        /*028c*/ 	.byte	0x04, 0x36
        /*028e*/ 	.short	(.L_2065 - .L_2064)
.L_2064:
        /*0290*/ 	.word	0x00000008
.L_2065:


//--------------------- .nv.info._ZN10layer_norm13ln_bwd_kernelINS_13Kernel_traitsIf13__nv_bfloat16S2_S2_fjLj1024ELj1ELj4ELj1ELj16ENS_18Kernel_traits_baseILj1024EfS2_S2_S2_fjLj128EEEEELb0ELb1ELb1ELb1EEEvNS_9BwdParamsE --------------------------
	.section	.nv.info._ZN10layer_norm13ln_bwd_kernelINS_13Kernel_traitsIf13__nv_bfloat16S2_S2_fjLj1024ELj1ELj4ELj1ELj16ENS_18Kernel_traits_baseILj1024EfS2_S2_S2_fjLj128EEEEELb0ELb1ELb1ELb1EEEvNS_9BwdParamsE,"",@"SHT_CUDA_INFO"
	.sectionflags	@""
	.align	4


	//----- nvinfo : EIATTR_CUDA_API_VERSION
	.align		4
        /*0000*/ 	.byte	0x04, 0x37
        /*0002*/ 	.short	(.L_2067 - .L_2066)
.L_2066:
        /*0004*/ 	.word	0x00000082


	//----- nvinfo : EIATTR_KPARAM_INFO
	.align		4
.L_2067:
        /*0008*/ 	.byte	0x04, 0x17
        /*000a*/ 	.short	(.L_2069 - .L_2068)
.L_2068:
        /*000c*/ 	.word	0x00000000
        /*0010*/ 	.short	0x0000
        /*0012*/ 	.short	0x0000
        /*0014*/ 	.byte	0x00, 0xf0, 0xa1, 0x04


	//----- nvinfo : EIATTR_SPARSE_MMA_MASK
	.align		4
.L_2069:
        /*0018*/ 	.byte	0x03, 0x50
        /*001a*/ 	.short	0x0000


	//----- nvinfo : EIATTR_MAXREG_COUNT
	.align		4
        /*001c*/ 	.byte	0x03, 0x1b
        /*001e*/ 	.short	0x00ff


	//----- nvinfo : EIATTR_NUM_BARRIERS
	.align		4
        /*0020*/ 	.byte	0x02, 0x4c
        /*0022*/ 	.byte	0x01
	.zero		1


	//----- nvinfo : EIATTR_ANNOTATIONS
	.align		4
        /*0024*/ 	.byte	0x04, 0x55
        /*0026*/ 	.short	(.L_2071 - .L_2070)


	//   ....[0]....
.L_2070:
        /* <DEDUP_REMOVED lines=20> */


	//----- nvinfo : EIATTR_MERCURY_ISA_VERSION
	.align		4
.L_2071:
        /*0158*/ 	.byte	0x03, 0x5f
        /*015a*/ 	.short	0x0101


	//----- nvinfo : EIATTR_COOP_GROUP_MASK_REGIDS
	.align		4
        /*015c*/ 	.byte	0x04, 0x29
        /*015e*/ 	.short	(.L_2073 - .L_2072)


	//   ....[0]....
.L_2072:
        /*0160*/ 	.word	0xffffffff


	//   ....[1]....
        /*0164*/ 	.word	0xffffffff


	//   ....[2]....
        /*0168*/ 	.word	0xffffffff


	//   ....[3]....
        /*016c*/ 	.word	0xffffffff


	//   ....[4]....
        /*0170*/ 	.word	0xffffffff


	//   ....[5]....
        /*0174*/ 	.word	0xffffffff


	//   ....[6]....
        /*0178*/ 	.word	0xffffffff


	//   ....[7]....
        /*017c*/ 	.word	0xffffffff


	//   ....[8]....
        /*0180*/ 	.word	0xffffffff


	//   ....[9]....
        /*0184*/ 	.word	0xffffffff


	//   ....[10]....
        /*0188*/ 	.word	0x050000f8


	//   ....[11]....
        /*018c*/ 	.word	0x050000f8


	//   ....[12]....
        /*0190*/ 	.word	0x050000f8


	//   ....[13]....
        /*0194*/ 	.word	0x050000f8


	//   ....[14]....
        /*0198*/ 	.word	0x050000f8


	//   ....[15]....
        /*019c*/ 	.word	0x050000f8


	//   ....[16]....
        /*01a0*/ 	.word	0x050000f8


	//   ....[17]....
        /*01a4*/ 	.word	0x050000f8


	//   ....[18]....
        /*01a8*/ 	.word	0x050000f8


	//   ....[19]....
        /*01ac*/ 	.word	0x050000f8


	//----- nvinfo : EIATTR_COOP_GROUP_INSTR_OFFSETS
	.align		4
.L_2073:
        /*01b0*/ 	.byte	0x04, 0x28
        /*01b2*/ 	.short	(.L_2075 - .L_2074)


	//   ....[0]....
.L_2074:
        /*01b4*/ 	.word	0x000021a0


	//   ....[1]....
        /*01b8*/ 	.word	0x000021c0


	//   ....[2]....
        /*01bc*/ 	.word	0x000021e0


	//   ....[3]....
        /*01c0*/ 	.word	0x00002200


	//   ....[4]....
        /*01c4*/ 	.word	0x00002220


	//   ....[5]....
        /*01c8*/ 	.word	0x00002240


	//   ....[6]....
        /*01cc*/ 	.word	0x00002260


	//   ....[7]....
        /*01d0*/ 	.word	0x00002280


	//   ....[8]....
        /*01d4*/ 	.word	0x00002290


	//   ....[9]....
        /*01d8*/ 	.word	0x000022c0


	//   ....[10]....
        /*01dc*/ 	.word	0x0000a290


	//   ....[11]....
        /*01e0*/ 	.word	0x0000a330


	//   ....[12]....
        /*01e4*/ 	.word	0x0000a3a0


	//   ....[13]....
        /*01e8*/ 	.word	0x0000a400


	//   ....[14]....
        /*01ec*/ 	.word	0x0000a470


	//   ....[15]....
        /*01f0*/ 	.word	0x0000a4d0


	//   ....[16]....
        /*01f4*/ 	.word	0x0000a540


	//   ....[17]....
        /*01f8*/ 	.word	0x0000a5a0


	//   ....[18]....
        /*01fc*/ 	.word	0x0000a610


	//   ....[19]....
        /*0200*/ 	.word	0x0000a660


	//----- nvinfo : EIATTR_VRC_CTA_INIT_COUNT
	.align		4
.L_2075:
        /*0204*/ 	.byte	0x02, 0x4a
	.zero		1
	.zero		1


	//----- nvinfo : EIATTR_EXIT_INSTR_OFFSETS
	.align		4
        /*0208*/ 	.byte	0x04, 0x1c
        /*020a*/ 	.short	(.L_2077 - .L_2076)


	//   ....[0]....
.L_2076:
        /*020c*/ 	.word	0x0000a230


	//----- nvinfo : EIATTR_MAX_THREADS
	.align		4
.L_2077:
        /*0210*/ 	.byte	0x04, 0x05
        /*0212*/ 	.short	(.L_2079 - .L_2078)
.L_2078:
        /*0214*/ 	.word	0x00000080
        /*0218*/ 	.word	0x00000001
        /*021c*/ 	.word	0x00000001


	//----- nvinfo : EIATTR_CRS_STACK_SIZE
	.align		4
.L_2079:
        /*0220*/ 	.byte	0x04, 0x1e
        /*0222*/ 	.short	(.L_2081 - .L_2080)
.L_2080:
        /*0224*/ 	.word	0x00000000


	//----- nvinfo : EIATTR_CBANK_PARAM_SIZE
	.align		4
.L_2081:
        /*0228*/ 	.byte	0x03, 0x19
        /*022a*/ 	.short	0x0128


	//----- nvinfo : EIATTR_PARAM_CBANK
	.align		4
        /*022c*/ 	.byte	0x04, 0x0a
        /*022e*/ 	.short	(.L_2083 - .L_2082)
	.align		4
.L_2082:
        /*0230*/ 	.word	index@(.nv.constant0._ZN10layer_norm13ln_bwd_kernelINS_13Kernel_traitsIf13__nv_bfloat16S2_S2_fjLj1024ELj1ELj4ELj1ELj16ENS_18Kernel_traits_baseILj1024EfS2_S2_S2_fjLj128EEEEELb0ELb1ELb1ELb1EEEvNS_9BwdParamsE)
        /*0234*/ 	.short	0x0380
        /*0236*/ 	.short	0x0128


	//----- nvinfo : EIATTR_SW_WAR
	.align		4
.L_2083:
        /*0238*/ 	.byte	0x04, 0x36
        /*023a*/ 	.short	(.L_2085 - .L_2084)
.L_2084:
        /*023c*/ 	.word	0x00000008
.L_2085:


//--------------------- .nv.info._ZN10layer_norm13ln_bwd_kernelINS_13Kernel_traitsIf13__nv_bfloat16S2_S2_fjLj1024ELj1ELj4ELj1ELj16ENS_18Kernel_traits_baseILj1024EfS2_S2_S2_fjLj128EEEEELb1ELb0ELb0ELb0EEEvNS_9BwdParamsE --------------------------
	.section	.nv.info._ZN10layer_norm13ln_bwd_kernelINS_13Kernel_traitsIf13__nv_bfloat16S2_S2_fjLj1024ELj1ELj4ELj1ELj16ENS_18Kernel_traits_baseILj1024EfS2_S2_S2_fjLj128EEEEELb1ELb0ELb0ELb0EEEvNS_9BwdParamsE,"",@"SHT_CUDA_INFO"
	.sectionflags	@""
	.align	4


	//----- nvinfo : EIATTR_CUDA_API_VERSION
	.align		4
        /*0000*/ 	.byte	0x04, 0x37
        /*0002*/ 	.short	(.L_2087 - .L_2086)
.L_2086:
        /*0004*/ 	.word	0x00000082


	//----- nvinfo : EIATTR_KPARAM_INFO
	.align		4
.L_2087:
        /*0008*/ 	.byte	0x04, 0x17
        /*000a*/ 	.short	(.L_2089 - .L_2088)
.L_2088:
        /*000c*/ 	.word	0x00000000
        /*0010*/ 	.short	0x0000
        /*0012*/ 	.short	0x0000
        /*0014*/ 	.byte	0x00, 0xf0, 0xa1, 0x04


	//----- nvinfo : EIATTR_SPARSE_MMA_MASK
	.align		4
.L_2089:
        /*0018*/ 	.byte	0x03, 0x50
        /*001a*/ 	.short	0x0000


	//----- nvinfo : EIATTR_MAXREG_COUNT
	.align		4
        /*001c*/ 	.byte	0x03, 0x1b
        /*001e*/ 	.short	0x00ff


	//----- nvinfo : EIATTR_NUM_BARRIERS
	.align		4
        /*0020*/ 	.byte	0x02, 0x4c
        /*0022*/ 	.byte	0x01
	.zero		1


	//----- nvinfo : EIATTR_MERCURY_ISA_VERSION
	.align		4
        /*0024*/ 	.byte	0x03, 0x5f
        /*0026*/ 	.short	0x0101


	//----- nvinfo : EIATTR_COOP_GROUP_MASK_REGIDS
	.align		4
        /*0028*/ 	.byte	0x04, 0x29
        /*002a*/ 	.short	(.L_2091 - .L_2090)


	//   ....[0]....
.L_2090:
        /*002c*/ 	.word	0xffffffff


	//   ....[1]....
        /*0030*/ 	.word	0xffffffff


	//   ....[2]....
        /*0034*/ 	.word	0xffffffff


	//   ....[3]....
        /*0038*/ 	.word	0xffffffff


	//   ....[4]....
        /*003c*/ 	.word	0xffffffff


	//   ....[5]....
        /*0040*/ 	.word	0xffffffff


	//   ....[6]....
        /*0044*/ 	.word	0xffffffff


	//   ....[7]....
        /*0048*/ 	.word	0xffffffff


	//   ....[8]....
        /*004c*/ 	.word	0xffffffff


	//   ....[9]....
        /*0050*/ 	.word	0xffffffff


	//   ....[10]....
        /*0054*/ 	.word	0x050000c1


	//   ....[11]....
        /*0058*/ 	.word	0x050000c1


	//   ....[12]....
        /*005c*/ 	.word	0x050000c1


	//   ....[13]....
        /*0060*/ 	.word	0x050000c1


	//   ....[14]....
        /*0064*/ 	.word	0x050000c1


	//   ....[15]....
        /*0068*/ 	.word	0x050000c1


	//   ....[16]....
        /*006c*/ 	.word	0x050000c1


	//   ....[17]....
        /*0070*/ 	.word	0x050000c1


	//   ....[18]....
        /*0074*/ 	.word	0x050000c1


	//   ....[19]....
        /*0078*/ 	.word	0x050000c1


	//----- nvinfo : EIATTR_COOP_GROUP_INSTR_OFFSETS
	.align		4
.L_2091:
        /*007c*/ 	.byte	0x04, 0x28
        /*007e*/ 	.short	(.L_2093 - .L_2092)


	//   ....[0]....
.L_2092:
        /*0080*/ 	.word	0x000021c0


	//   ....[1]....
        /*0084*/ 	.word	0x000021f0


	//   ....[2]....
        /*0088*/ 	.word	0x00002240


	//   ....[3]....
        /*008c*/ 	.word	0x00002250


	//   ....[4]....
        /*0090*/ 	.word	0x00002280


	//   ....[5]....
        /*0094*/ 	.word	0x00002290


	//   ....[6]....
        /*0098*/ 	.word	0x000022c0


	//   ....[7]....
        /*009c*/ 	.word	0x000022d0


	//   ....[8]....
        /*00a0*/ 	.word	0x00002300


	//   ....[9]....
        /*00a4*/ 	.word	0x00002310


	//   ....[10]....
        /*00a8*/ 	.word	0x000080c0


	//   ....[11]....
        /*00ac*/ 	.word	0x00008160


	//   ....[12]....
        /*00b0*/ 	.word	0x00008200


	//   ....[13]....
        /*00b4*/ 	.word	0x00008260


	//   ....[14]....
        /*00b8*/ 	.word	0x000082d0


	//   ....[15]....
        /*00bc*/ 	.word	0x00008330


	//   ....[16]....
        /*00c0*/ 	.word	0x000083a0


	//   ....[17]....
        /*00c4*/ 	.word	0x00008400


	//   ....[18]....
        /*00c8*/ 	.word	0x00008470


	//   ....[19]....
        /*00cc*/ 	.word	0x000084d0


	//----- nvinfo : EIATTR_VRC_CTA_INIT_COUNT
	.align		4
.L_2093:
        /*00d0*/ 	.byte	0x02, 0x4a
	.zero		1
	.zero		1


	//----- nvinfo : EIATTR_EXIT_INSTR_OFFSETS
	.align		4
        /*00d4*/ 	.byte	0x04, 0x1c
        /*00d6*/ 	.short	(.L_2095 - .L_2094)


	//   ....[0]....
.L_2094:
        /*00d8*/ 	.word	0x00008020


	//   ....[1]....
        /*00dc*/ 	.word	0x00008050


	//----- nvinfo : EIATTR_MAX_THREADS
	.align		4
.L_2095:
        /*00e0*/ 	.byte	0x04, 0x05
        /*00e2*/ 	.short	(.L_2097 - .L_2096)
.L_2096:
        /*00e4*/ 	.word	0x00000080
        /*00e8*/ 	.word	0x00000001
        /*00ec*/ 	.word	0x00000001


	//----- nvinfo : EIATTR_CRS_STACK_SIZE
	.align		4
.L_2097:
        /*00f0*/ 	.byte	0x04, 0x1e
        /*00f2*/ 	.short	(.L_2099 - .L_2098)
.L_2098:
        /*00f4*/ 	.word	0x00000000


	//----- nvinfo : EIATTR_CBANK_PARAM_SIZE
	.align		4
.L_2099:
        /*00f8*/ 	.byte	0x03, 0x19
        /*00fa*/ 	.short	0x0128


	//----- nvinfo : EIATTR_PARAM_CBANK
	.align		4
        /*00fc*/ 	.byte	0x04, 0x0a
        /*00fe*/ 	.short	(.L_2101 - .L_2100)
	.align		4
.L_2100:
        /*0100*/ 	.word	index@(.nv.constant0._ZN10layer_norm13ln_bwd_kernelINS_13Kernel_traitsIf13__nv_bfloat16S2_S2_fjLj1024ELj1ELj4ELj1ELj16ENS_18Kernel_traits_baseILj1024EfS2_S2_S2_fjLj128EEEEELb1ELb0ELb0ELb0EEEvNS_9BwdParamsE)
        /*0104*/ 	.short	0x0380
        /*0106*/ 	.short	0x0128


	//----- nvinfo : EIATTR_SW_WAR
	.align		4
.L_2101:
        /*0108*/ 	.byte	0x04, 0x36
        /*010a*/ 	.short	(.L_2103 - .L_2102)
.L_2102:
        /*010c*/ 	.word	0x00000008
.L_2103:


//--------------------- .nv.info._ZN10layer_norm13ln_bwd_kernelINS_13Kernel_traitsIf13__nv_bfloat16S2_S2_fjLj1024ELj1ELj4ELj1ELj16ENS_18Kernel_traits_baseILj1024EfS2_S2_S2_fjLj128EEEEELb1ELb0ELb0ELb1EEEvNS_9BwdParamsE --------------------------
	.section	.nv.info._ZN10layer_norm13ln_bwd_kernelINS_13Kernel_traitsIf13__nv_bfloat16S2_S2_fjLj1024ELj1ELj4ELj1ELj16ENS_18Kernel_traits_baseILj1024EfS2_S2_S2_fjLj128EEEEELb1ELb0ELb0ELb1EEEvNS_9BwdParamsE,"",@"SHT_CUDA_INFO"
	.sectionflags	@""
	.align	4


	//----- nvinfo : EIATTR_CUDA_API_VERSION
	.align		4
        /*0000*/ 	.byte	0x04, 0x37
        /*0002*/ 	.short	(.L_2105 - .L_2104)
.L_2104:
        /*0004*/ 	.word	0x00000082


	//----- nvinfo : EIATTR_KPARAM_INFO
	.align		4
.L_2105:
        /*0008*/ 	.byte	0x04, 0x17
        /*000a*/ 	.short	(.L_2107 - .L_2106)
.L_2106:
        /*000c*/ 	.word	0x00000000
        /*0010*/ 	.short	0x0000
        /*0012*/ 	.short	0x0000
        /*0014*/ 	.byte	0x00, 0xf0, 0xa1, 0x04


	//----- nvinfo : EIATTR_SPARSE_MMA_MASK
	.align		4
.L_2107:
        /*0018*/ 	.byte	0x03, 0x50
        /*001a*/ 	.short	0x0000


	//----- nvinfo : EIATTR_MAXREG_COUNT
	.align		4
        /*001c*/ 	.byte	0x03, 0x1b
        /*001e*/ 	.short	0x00ff


	//----- nvinfo : EIATTR_NUM_BARRIERS
	.align		4
        /*0020*/ 	.byte	0x02, 0x4c
        /*0022*/ 	.byte	0x01
	.zero		1


	//----- nvinfo : EIATTR_ANNOTATIONS
	.align		4
        /*0024*/ 	.byte	0x04, 0x55
        /*0026*/ 	.short	(.L_2109 - .L_2108)


	//   ....[0]....
.L_2108:
        /* <DEDUP_REMOVED lines=24> */


	//----- nvinfo : EIATTR_MERCURY_ISA_VERSION
	.align		4
.L_2109:
        /*0190*/ 	.byte	0x03, 0x5f
        /*0192*/ 	.short	0x0101


	//----- nvinfo : EIATTR_COOP_GROUP_MASK_REGIDS
	.align		4
        /*0194*/ 	.byte	0x04, 0x29
        /*0196*/ 	.short	(.L_2111 - .L_2110)


	//   ....[0]....
.L_2110:
        /*0198*/ 	.word	0xffffffff


	//   ....[1]....
        /*019c*/ 	.word	0xffffffff


	//   ....[2]....
        /*01a0*/ 	.word	0xffffffff


	//   ....[3]....
        /*01a4*/ 	.word	0xffffffff


	//   ....[4]....
        /*01a8*/ 	.word	0xffffffff


	//   ....[5]....
        /*01ac*/ 	.word	0xffffffff


	//   ....[6]....
        /*01b0*/ 	.word	0xffffffff


	//   ....[7]....
        /*01b4*/ 	.word	0xffffffff


	//   ....[8]....
        /*01b8*/ 	.word	0xffffffff


	//   ....[9]....
        /*01bc*/ 	.word	0xffffffff


	//   ....[10]....
        /*01c0*/ 	.word	0x05000062


	//   ....[11]....
        /*01c4*/ 	.word	0x05000062


	//   ....[12]....
        /*01c8*/ 	.word	0x05000062


	//   ....[13]....
        /*01cc*/ 	.word	0x05000062


	//   ....[14]....
        /*01d0*/ 	.word	0x05000062


	//   ....[15]....
        /*01d4*/ 	.word	0x05000062


	//   ....[16]....
        /*01d8*/ 	.word	0x05000062


	//   ....[17]....
        /*01dc*/ 	.word	0x05000062


	//   ....[18]....
        /*01e0*/ 	.word	0x05000062


	//   ....[19]....
        /*01e4*/ 	.word	0x05000062


	//----- nvinfo : EIATTR_COOP_GROUP_INSTR_OFFSETS
	.align		4
.L_2111:
        /*01e8*/ 	.byte	0x04, 0x28
        /*01ea*/ 	.short	(.L_2113 - .L_2112)


	//   ....[0]....
.L_2112:
        /*01ec*/ 	.word	0x000034f0


	//   ....[1]....
        /*01f0*/ 	.word	0x00003500


	//   ....[2]....
        /*01f4*/ 	.word	0x00003580


	//   ....[3]....
        /*01f8*/ 	.word	0x00003590


	//   ....[4]....
        /*01fc*/ 	.word	0x00003600


	//   ....[5]....
        /*0200*/ 	.word	0x00003610


	//   ....[6]....
        /*0204*/ 	.word	0x00003640


	//   ....[7]....
        /*0208*/ 	.word	0x00003650


	//   ....[8]....
        /*020c*/ 	.word	0x00003680


	//   ....[9]....
        /*0210*/ 	.word	0x00003690


	//   ....[10]....
        /*0214*/ 	.word	0x00009060


	//   ....[11]....
        /*0218*/ 	.word	0x00009110


	//   ....[12]....
        /*021c*/ 	.word	0x000091e0


	//   ....[13]....
        /*0220*/ 	.word	0x00009240


	//   ....[14]....
        /*0224*/ 	.word	0x000092b0


	//   ....[15]....
        /*0228*/ 	.word	0x00009300


	//   ....[16]....
        /*022c*/ 	.word	0x00009370


	//   ....[17]....
        /*0230*/ 	.word	0x000093c0


	//   ....[18]....
        /*0234*/ 	.word	0x00009430


	//   ....[19]....
        /*0238*/ 	.word	0x00009480


	//----- nvinfo : EIATTR_VRC_CTA_INIT_COUNT
	.align		4
.L_2113:
        /*023c*/ 	.byte	0x02, 0x4a
	.zero		1
	.zero		1


	//----- nvinfo : EIATTR_EXIT_INSTR_OFFSETS
	.align		4
        /*0240*/ 	.byte	0x04, 0x1c
        /*0242*/ 	.short	(.L_2115 - .L_2114)


	//   ....[0]....
.L_2114:
        /*0244*/ 	.word	0x00008ff0


	//----- nvinfo : EIATTR_MAX_THREADS
	.align		4
.L_2115:
        /*0248*/ 	.byte	0x04, 0x05
        /*024a*/ 	.short	(.L_2117 - .L_2116)
.L_2116:
        /*024c*/ 	.word	0x00000080
        /*0250*/ 	.word	0x00000001
        /*0254*/ 	.word	0x00000001


	//----- nvinfo : EIATTR_CRS_STACK_SIZE
	.align		4
.L_2117:
        /*0258*/ 	.byte	0x04, 0x1e
        /*025a*/ 	.short	(.L_2119 - .L_2118)
.L_2118:
        /*025c*/ 	.word	0x00000000


	//----- nvinfo : EIATTR_CBANK_PARAM_SIZE
	.align		4
.L_2119:
        /*0260*/ 	.byte	0x03, 0x19
        /*0262*/ 	.short	0x0128


	//----- nvinfo : EIATTR_PARAM_CBANK
	.align		4
        /*0264*/ 	.byte	0x04, 0x0a
        /*0266*/ 	.short	(.L_2121 - .L_2120)
	.align		4
.L_2120:
        /*0268*/ 	.word	index@(.nv.constant0._ZN10layer_norm13ln_bwd_kernelINS_13Kernel_traitsIf13__nv_bfloat16S2_S2_fjLj1024ELj1ELj4ELj1ELj16ENS_18Kernel_traits_baseILj1024EfS2_S2_S2_fjLj128EEEEELb1ELb0ELb0ELb1EEEvNS_9BwdParamsE)
        /*026c*/ 	.short	0x0380
        /*026e*/ 	.short	0x0128


	//----- nvinfo : EIATTR_SW_WAR
	.align		4
.L_2121:
        /*0270*/ 	.byte	0x04, 0x36
        /*0272*/ 	.short	(.L_2123 - .L_2122)
.L_2122:
        /*0274*/ 	.word	0x00000008
.L_2123:


//--------------------- .nv.info._ZN10layer_norm22ln_bwd_finalize_kernelINS_22Kernel_traits_finalizeILj1024Ef13__nv_bfloat16S2_S2_fjLb0ELj1024ELj4ENS_18Kernel_traits_baseILj1024EfS2_S2_S2_fjLj1024EEEEELb0ELb0EEEvNS_9BwdParamsE --------------------------
	.section	.nv.info._ZN10layer_norm22ln_bwd_finalize_kernelINS_22Kernel_traits_finalizeILj1024Ef13__nv_bfloat16S2_S2_fjLb0ELj1024ELj4ENS_18Kernel_traits_baseILj1024EfS2_S2_S2_fjLj1024EEEEELb0ELb0EEEvNS_9BwdParamsE,"",@"SHT_CUDA_INFO"
	.sectionflags	@""
	.align	4


	//----- nvinfo : EIATTR_CUDA_API_VERSION
	.align		4
        /*0000*/ 	.byte	0x04, 0x37
        /*0002*/ 	.short	(.L_2125 - .L_2124)
.L_2124:
        /*0004*/ 	.word	0x00000082


	//----- nvinfo : EIATTR_KPARAM_INFO
	.align		4
.L_2125:
        /*0008*/ 	.byte	0x04, 0x17
        /*000a*/ 	.short	(.L_2127 - .L_2126)
.L_2126:
        /*000c*/ 	.word	0x00000000
        /*0010*/ 	.short	0x0000
        /*0012*/ 	.short	0x0000
        /*0014*/ 	.byte	0x00, 0xf0, 0xa1, 0x04


	//----- nvinfo : EIATTR_SPARSE_MMA_MASK
	.align		4
.L_2127:
        /*0018*/ 	.byte	0x03, 0x50
        /*001a*/ 	.short	0x0000


	//----- nvinfo : EIATTR_MAXREG_COUNT
	.align		4
        /*001c*/ 	.byte	0x03, 0x1b
        /*001e*/ 	.short	0x0040


	//----- nvinfo : EIATTR_NUM_BARRIERS
	.align		4
        /*0020*/ 	.byte	0x02, 0x4c
        /*0022*/ 	.byte	0x01
	.zero		1


	//----- nvinfo : EIATTR_MERCURY_ISA_VERSION
	.align		4
        /*0024*/ 	.byte	0x03, 0x5f
        /*0026*/ 	.short	0x0101


	//----- nvinfo : EIATTR_COOP_GROUP_MASK_REGIDS
	.align		4
        /*0028*/ 	.byte	0x04, 0x29
        /*002a*/ 	.short	(.L_2129 - .L_2128)


	//   ....[0]....
.L_2128:
        /*002c*/ 	.word	0xffffffff


	//   ....[1]....
        /*0030*/ 	.word	0xffffffff


	//   ....[2]....
        /*0034*/ 	.word	0xffffffff


	//   ....[3]....
        /*0038*/ 	.word	0xffffffff


	//   ....[4]....
        /*003c*/ 	.word	0xffffffff


	//   ....[5]....
        /*0040*/ 	.word	0xffffffff


	//   ....[6]....
        /*0044*/ 	.word	0xffffffff


	//   ....[7]....
        /*0048*/ 	.word	0xffffffff


	//   ....[8]....
        /*004c*/ 	.word	0xffffffff


	//   ....[9]....
        /*0050*/ 	.word	0xffffffff


	//----- nvinfo : EIATTR_COOP_GROUP_INSTR_OFFSETS
	.align		4
.L_2129:
        /*0054*/ 	.byte	0x04, 0x28
        /*0056*/ 	.short	(.L_2131 - .L_2130)


	//   ....[0]....
.L_2130:
        /*0058*/ 	.word	0x00001550


	//   ....[1]....
        /*005c*/ 	.word	0x00001560


	//   ....[2]....
        /*0060*/ 	.word	0x00001590


	//   ....[3]....
        /*0064*/ 	.word	0x000015a0


	//   ....[4]....
        /*0068*/ 	.word	0x000015d0


	//   ....[5]....
        /*006c*/ 	.word	0x000015e0


	//   ....[6]....
        /*0070*/ 	.word	0x00001610


	//   ....[7]....
        /*0074*/ 	.word	0x00001630


	//   ....[8]....
        /*0078*/ 	.word	0x00001680


	//   ....[9]....
        /*007c*/ 	.word	0x00001690


	//----- nvinfo : EIATTR_VRC_CTA_INIT_COUNT
	.align		4
.L_2131:
        /*0080*/ 	.byte	0x02, 0x4a
	.zero		1
	.zero		1


	//----- nvinfo : EIATTR_EXIT_INSTR_OFFSETS
	.align		4
        /*0084*/ 	.byte	0x04, 0x1c
        /*0086*/ 	.short	(.L_2133 - .L_2132)


	//   ....[0]....
.L_2132:
        /*0088*/ 	.word	0x00000060


	//   ....[1]....
        /*008c*/ 	.word	0x000016f0


	//   ....[2]....
        /*0090*/ 	.word	0x00001720


	//   ....[3]....
        /*0094*/ 	.word	0x000017c0


	//----- nvinfo : EIATTR_MAX_THREADS
	.align		4
.L_2133:
        /*0098*/ 	.byte	0x04, 0x05
        /*009a*/ 	.short	(.L_2135 - .L_2134)
.L_2134:
        /*009c*/ 	.word	0x00000400
        /*00a0*/ 	.word	0x00000001
        /*00a4*/ 	.word	0x00000001


	//----- nvinfo : EIATTR_CRS_STACK_SIZE
	.align		4
.L_2135:
        /*00a8*/ 	.byte	0x04, 0x1e
        /*00aa*/ 	.short	(.L_2137 - .L_2136)
.L_2136:
        /*00ac*/ 	.word	0x00000000


	//----- nvinfo : EIATTR_CBANK_PARAM_SIZE
	.align		4
.L_2137:
        /*00b0*/ 	.byte	0x03, 0x19
        /*00b2*/ 	.short	0x0128


	//----- nvinfo : EIATTR_PARAM_CBANK
	.align		4
        /*00b4*/ 	.byte	0x04, 0x0a
        /*00b6*/ 	.short	(.L_2139 - .L_2138)
	.align		4
.L_2138:
        /*00b8*/ 	.word	index@(.nv.constant0._ZN10layer_norm22ln_bwd_finalize_kernelINS_22Kernel_traits_finalizeILj1024Ef13__nv_bfloat16S2_S2_fjLb0ELj1024ELj4ENS_18Kernel_traits_baseILj1024EfS2_S2_S2_fjLj1024EEEEELb0ELb0EEEvNS_9BwdParamsE)
        /*00bc*/ 	.short	0x0380
        /*00be*/ 	.short	0x0128


	//----- nvinfo : EIATTR_SW_WAR
	.align		4
.L_2139:
        /*00c0*/ 	.byte	0x04, 0x36
        /*00c2*/ 	.short	(.L_2141 - .L_2140)
.L_2140:
        /*00c4*/ 	.word	0x00000008
.L_2141:


//--------------------- .nv.info._ZN10layer_norm13ln_bwd_kernelINS_13Kernel_traitsIf13__nv_bfloat16S2_S2_fjLj1024ELj1ELj4ELj1ELj16ENS_18Kernel_traits_baseILj1024EfS2_S2_S2_fjLj128EEEEELb1ELb0ELb1ELb0EEEvNS_9BwdParamsE --------------------------
	.section	.nv.info._ZN10layer_norm13ln_bwd_kernelINS_13Kernel_traitsIf13__nv_bfloat16S2_S2_fjLj1024ELj1ELj4ELj1ELj16ENS_18Kernel_traits_baseILj1024EfS2_S2_S2_fjLj128EEEEELb1ELb0ELb1ELb0EEEvNS_9BwdParamsE,"",@"SHT_CUDA_INFO"
	.sectionflags	@""
	.align	4


	//----- nvinfo : EIATTR_CUDA_API_VERSION
	.align		4
        /*0000*/ 	.byte	0x04, 0x37
        /*0002*/ 	.short	(.L_2143 - .L_2142)
.L_2142:
        /*0004*/ 	.word	0x00000082


	//----- nvinfo : EIATTR_KPARAM_INFO
	.align		4
.L_2143:
        /*0008*/ 	.byte	0x04, 0x17
        /*000a*/ 	.short	(.L_2145 - .L_2144)
.L_2144:
        /*000c*/ 	.word	0x00000000
        /*0010*/ 	.short	0x0000
        /*0012*/ 	.short	0x0000
        /*0014*/ 	.byte	0x00, 0xf0, 0xa1, 0x04


	//----- nvinfo : EIATTR_SPARSE_MMA_MASK
	.align		4
.L_2145:
        /*0018*/ 	.byte	0x03, 0x50
        /*001a*/ 	.short	0x0000


	//----- nvinfo : EIATTR_MAXREG_COUNT
	.align		4
        /*001c*/ 	.byte	0x03, 0x1b
        /*001e*/ 	.short	0x00ff


	//----- nvinfo : EIATTR_NUM_BARRIERS
	.align		4
        /*0020*/ 	.byte	0x02, 0x4c
        /*0022*/ 	.byte	0x01
	.zero		1


	//----- nvinfo : EIATTR_MERCURY_ISA_VERSION
	.align		4
        /*0024*/ 	.byte	0x03, 0x5f
        /*0026*/ 	.short	0x0101


	//----- nvinfo : EIATTR_COOP_GROUP_MASK_REGIDS
	.align		4
        /*0028*/ 	.byte	0x04, 0x29
        /*002a*/ 	.short	(.L_2147 - .L_2146)


	//   ....[0]....
.L_2146:
        /*002c*/ 	.word	0xffffffff


	//   ....[1]....
        /*0030*/ 	.word	0xffffffff


	//   ....[2]....
        /*0034*/ 	.word	0xffffffff


	//   ....[3]....
        /*0038*/ 	.word	0xffffffff


	//   ....[4]....
        /*003c*/ 	.word	0xffffffff


	//   ....[5]....
        /*0040*/ 	.word	0xffffffff


	//   ....[6]....
        /*0044*/ 	.word	0xffffffff


	//   ....[7]....
        /*0048*/ 	.word	0xffffffff


	//   ....[8]....
        /*004c*/ 	.word	0xffffffff


	//   ....[9]....
        /*0050*/ 	.word	0xffffffff


	//   ....[10]....
        /*0054*/ 	.word	0x050000c0


	//   ....[11]....
        /*0058*/ 	.word	0x050000c0


	//   ....[12]....
        /*005c*/ 	.word	0x050000c0


	//   ....[13]....
        /*0060*/ 	.word	0x050000c0


	//   ....[14]....
        /*0064*/ 	.word	0x050000c0


	//   ....[15]....
        /*0068*/ 	.word	0x050000c0


	//   ....[16]....
        /*006c*/ 	.word	0x050000c0


	//   ....[17]....
        /*0070*/ 	.word	0x050000c0


	//   ....[18]....
        /*0074*/ 	.word	0x050000c0


	//   ....[19]....
        /*0078*/ 	.word	0x050000c0


	//----- nvinfo : EIATTR_COOP_GROUP_INSTR_OFFSETS
	.align		4
.L_2147:
        /*007c*/ 	.byte	0x04, 0x28
        /*007e*/ 	.short	(.L_2149 - .L_2148)


	//   ....[0]....
.L_2148:
        /*0080*/ 	.word	0x00002730


	//   ....[1]....
        /*0084*/ 	.word	0x00002740


	//   ....[2]....
        /*0088*/ 	.word	0x00002770


	//   ....[3]....
        /*008c*/ 	.word	0x00002780


	//   ....[4]....
        /*0090*/ 	.word	0x000027b0


	//   ....[5]....
        /*0094*/ 	.word	0x000027c0


	//   ....[6]....
        /*0098*/ 	.word	0x000027f0


	//   ....[7]....
        /*009c*/ 	.word	0x00002800


	//   ....[8]....
        /*00a0*/ 	.word	0x00002830


	//   ....[9]....
        /*00a4*/ 	.word	0x00002840


	//   ....[10]....
        /*00a8*/ 	.word	0x0000a640


	//   ....[11]....
        /*00ac*/ 	.word	0x0000a6d0


	//   ....[12]....
        /*00b0*/ 	.word	0x0000a740


	//   ....[13]....
        /*00b4*/ 	.word	0x0000a7a0


	//   ....[14]....
        /*00b8*/ 	.word	0x0000a810


	//   ....[15]....
        /*00bc*/ 	.word	0x0000a870


	//   ....[16]....
        /*00c0*/ 	.word	0x0000a8e0


	//   ....[17]....
        /*00c4*/ 	.word	0x0000a940


	//   ....[18]....
        /*00c8*/ 	.word	0x0000a9b0


	//   ....[19]....
        /*00cc*/ 	.word	0x0000aa10


	//----- nvinfo : EIATTR_VRC_CTA_INIT_COUNT
	.align		4
.L_2149:
        /*00d0*/ 	.byte	0x02, 0x4a
	.zero		1
	.zero		1


	//----- nvinfo : EIATTR_EXIT_INSTR_OFFSETS
	.align		4
        /*00d4*/ 	.byte	0x04, 0x1c
        /*00d6*/ 	.short	(.L_2151 - .L_2150)


	//   ....[0]....
.L_2150:
        /*00d8*/ 	.word	0x0000a5a0


	//   ....[1]....
        /*00dc*/ 	.word	0x0000a5d0


	//----- nvinfo : EIATTR_MAX_THREADS
	.align		4
.L_2151:
        /*00e0*/ 	.byte	0x04, 0x05
        /*00e2*/ 	.short	(.L_2153 - .L_2152)
.L_2152:
        /*00e4*/ 	.word	0x00000080
        /*00e8*/ 	.word	0x00000001
        /*00ec*/ 	.word	0x00000001


	//----- nvinfo : EIATTR_CRS_STACK_SIZE
	.align		4
.L_2153:
        /*00f0*/ 	.byte	0x04, 0x1e
        /*00f2*/ 	.short	(.L_2155 - .L_2154)
.L_2154:
        /*00f4*/ 	.word	0x00000000


	//----- nvinfo : EIATTR_CBANK_PARAM_SIZE
	.align		4
.L_2155:
        /*00f8*/ 	.byte	0x03, 0x19
        /*00fa*/ 	.short	0x0128


	//----- nvinfo : EIATTR_PARAM_CBANK
	.align		4
        /*00fc*/ 	.byte	0x04, 0x0a
        /*00fe*/ 	.short	(.L_2157 - .L_2156)
	.align		4
.L_2156:
        /*0100*/ 	.word	index@(.nv.constant0._ZN10layer_norm13ln_bwd_kernelINS_13Kernel_traitsIf13__nv_bfloat16S2_S2_fjLj1024ELj1ELj4ELj1ELj16ENS_18Kernel_traits_baseILj1024EfS2_S2_S2_fjLj128EEEEELb1ELb0ELb1ELb0EEEvNS_9BwdParamsE)
        /*0104*/ 	.short	0x0380
        /*0106*/ 	.short	0x0128


	//----- nvinfo : EIATTR_SW_WAR
	.align		4
.L_2157:
        /*0108*/ 	.byte	0x04, 0x36
        /*010a*/ 	.short	(.L_2159 - .L_2158)
.L_2158:
        /*010c*/ 	.word	0x00000008
.L_2159:


//--------------------- .nv.info._ZN10layer_norm22ln_bwd_finalize_kernelINS_22Kernel_traits_finalizeILj1024Ef13__nv_bfloat16S2_S2_fjLb0ELj1024ELj4ENS_18Kernel_traits_baseILj1024EfS2_S2_S2_fjLj1024EEEEELb0ELb1EEEvNS_9BwdParamsE --------------------------
	.section	.nv.info._ZN10layer_norm22ln_bwd_finalize_kernelINS_22Kernel_traits_finalizeILj1024Ef13__nv_bfloat16S2_S2_fjLb0ELj1024ELj4ENS_18Kernel_traits_baseILj1024EfS2_S2_S2_fjLj1024EEEEELb0ELb1EEEvNS_9BwdParamsE,"",@"SHT_CUDA_INFO"
	.sectionflags	@""
	.align	4


	//----- nvinfo : EIATTR_CUDA_API_VERSION
	.align		4
        /*0000*/ 	.byte	0x04, 0x37
        /*0002*/ 	.short	(.L_2161 - .L_2160)
.L_2160:
        /*0004*/ 	.word	0x00000082


	//----- nvinfo : EIATTR_KPARAM_INFO
	.align		4
.L_2161:
        /*0008*/ 	.byte	0x04, 0x17
        /*000a*/ 	.short	(.L_2163 - .L_2162)
.L_2162:
        /*000c*/ 	.word	0x00000000
        /*0010*/ 	.short	0x0000
        /*0012*/ 	.short	0x0000
        /*0014*/ 	.byte	0x00, 0xf0, 0xa1, 0x04


	//----- nvinfo : EIATTR_SPARSE_MMA_MASK
	.align		4
.L_2163:
        /*0018*/ 	.byte	0x03, 0x50
        /*001a*/ 	.short	0x0000


	//----- nvinfo : EIATTR_MAXREG_COUNT
	.align		4
        /*001c*/ 	.byte	0x03, 0x1b
        /*001e*/ 	.short	0x0040


	//----- nvinfo : EIATTR_NUM_BARRIERS
	.align		4
        /*0020*/ 	.byte	0x02, 0x4c
        /*0022*/ 	.byte	0x01
	.zero		1


	//----- nvinfo : EIATTR_MERCURY_ISA_VERSION
	.align		4
        /*0024*/ 	.byte	0x03, 0x5f
        /*0026*/ 	.short	0x0101


	//----- nvinfo : EIATTR_COOP_GROUP_MASK_REGIDS
	.align		4
        /*0028*/ 	.byte	0x04, 0x29
        /*002a*/ 	.short	(.L_2165 - .L_2164)


	//   ....[0]....
.L_2164:
        /*002c*/ 	.word	0xffffffff


	//   ....[1]....
        /*0030*/ 	.word	0xffffffff


	//   ....[2]....
        /*0034*/ 	.word	0xffffffff


	//   ....[3]....
        /*0038*/ 	.word	0xffffffff


	//   ....[4]....
        /*003c*/ 	.word	0xffffffff


	//   ....[5]....
        /*0040*/ 	.word	0xffffffff


	//   ....[6]....
        /*0044*/ 	.word	0xffffffff


	//   ....[7]....
        /*0048*/ 	.word	0xffffffff


	//   ....[8]....
        /*004c*/ 	.word	0xffffffff


	//   ....[9]....
        /*0050*/ 	.word	0xffffffff


	//----- nvinfo : EIATTR_COOP_GROUP_INSTR_OFFSETS
	.align		4
.L_2165:
        /*0054*/ 	.byte	0x04, 0x28
        /*0056*/ 	.short	(.L_2167 - .L_2166)


	//   ....[0]....
.L_2166:
        /*0058*/ 	.word	0x00001560


	//   ....[1]....
        /*005c*/ 	.word	0x00001570


	//   ....[2]....
        /*0060*/ 	.word	0x000015a0


	//   ....[3]....
        /*0064*/ 	.word	0x000015b0


	//   ....[4]....
        /*0068*/ 	.word	0x000015e0


	//   ....[5]....
        /*006c*/ 	.word	0x000015f0


	//   ....[6]....
        /*0070*/ 	.word	0x00001620


	//   ....[7]....
        /*0074*/ 	.word	0x00001640


	//   ....[8]....
        /*0078*/ 	.word	0x00001670


	//   ....[9]....
        /*007c*/ 	.word	0x00001680


	//----- nvinfo : EIATTR_VRC_CTA_INIT_COUNT
	.align		4
.L_2167:
        /*0080*/ 	.byte	0x02, 0x4a
	.zero		1
	.zero		1


	//----- nvinfo : EIATTR_EXIT_INSTR_OFFSETS
	.align		4
        /*0084*/ 	.byte	0x04, 0x1c
        /*0086*/ 	.short	(.L_2169 - .L_2168)


	//   ....[0]....
.L_2168:
        /*0088*/ 	.word	0x00000060


	//   ....[1]....
        /*008c*/ 	.word	0x000016e0


	//   ....[2]....
        /*0090*/ 	.word	0x000017b0


	//----- nvinfo : EIATTR_MAX_THREADS
	.align		4
.L_2169:
        /*0094*/ 	.byte	0x04, 0x05
        /*0096*/ 	.short	(.L_2171 - .L_2170)
.L_2170:
        /*0098*/ 	.word	0x00000400
        /*009c*/ 	.word	0x00000001
        /*00a0*/ 	.word	0x00000001


	//----- nvinfo : EIATTR_CRS_STACK_SIZE
	.align		4
.L_2171:
        /*00a4*/ 	.byte	0x04, 0x1e
        /*00a6*/ 	.short	(.L_2173 - .L_2172)
.L_2172:
        /*00a8*/ 	.word	0x00000000


	//----- nvinfo : EIATTR_CBANK_PARAM_SIZE
	.align		4
.L_2173:
        /*00ac*/ 	.byte	0x03, 0x19
        /*00ae*/ 	.short	0x0128


	//----- nvinfo : EIATTR_PARAM_CBANK
	.align		4
        /*00b0*/ 	.byte	0x04, 0x0a
        /*00b2*/ 	.short	(.L_2175 - .L_2174)
	.align		4
.L_2174:
        /*00b4*/ 	.word	index@(.nv.constant0._ZN10layer_norm22ln_bwd_finalize_kernelINS_22Kernel_traits_finalizeILj1024Ef13__nv_bfloat16S2_S2_fjLb0ELj1024ELj4ENS_18Kernel_traits_baseILj1024EfS2_S2_S2_fjLj1024EEEEELb0ELb1EEEvNS_9BwdParamsE)
        /*00b8*/ 	.short	0x0380
        /*00ba*/ 	.short	0x0128


	//----- nvinfo : EIATTR_SW_WAR
	.align		4
.L_2175:
        /*00bc*/ 	.byte	0x04, 0x36
        /*00be*/ 	.short	(.L_2177 - .L_2176)
.L_2176:
        /*00c0*/ 	.word	0x00000008
.L_2177:


//--------------------- .nv.info._ZN10layer_norm13ln_bwd_kernelINS_13Kernel_traitsIf13__nv_bfloat16S2_S2_fjLj1024ELj1ELj4ELj1ELj16ENS_18Kernel_traits_baseILj1024EfS2_S2_S2_fjLj128EEEEELb1ELb0ELb1ELb1EEEvNS_9BwdParamsE --------------------------
	.section	.nv.info._ZN10layer_norm13ln_bwd_kernelINS_13Kernel_traitsIf13__nv_bfloat16S2_S2_fjLj1024ELj1ELj4ELj1ELj16ENS_18Kernel_traits_baseILj1024EfS2_S2_S2_fjLj128EEEEELb1ELb0ELb1ELb1EEEvNS_9BwdParamsE,"",@"SHT_CUDA_INFO"
	.sectionflags	@""
	.align	4


	//----- nvinfo : EIATTR_CUDA_API_VERSION
	.align		4
        /*0000*/ 	.byte	0x04, 0x37
        /*0002*/ 	.short	(.L_2179 - .L_2178)
.L_2178:
        /*0004*/ 	.word	0x00000082


	//----- nvinfo : EIATTR_KPARAM_INFO
	.align		4
.L_2179:
        /*0008*/ 	.byte	0x04, 0x17
        /*000a*/ 	.short	(.L_2181 - .L_2180)
.L_2180:
        /*000c*/ 	.word	0x00000000
        /*0010*/ 	.short	0x0000
        /*0012*/ 	.short	0x0000
        /*0014*/ 	.byte	0x00, 0xf0, 0xa1, 0x04


	//----- nvinfo : EIATTR_SPARSE_MMA_MASK
	.align		4
.L_2181:
        /*0018*/ 	.byte	0x03, 0x50
        /*001a*/ 	.short	0x0000


	//----- nvinfo : EIATTR_MAXREG_COUNT
	.align		4
        /*001c*/ 	.byte	0x03, 0x1b
        /*001e*/ 	.short	0x00ff


	//----- nvinfo : EIATTR_NUM_BARRIERS
	.align		4
        /*0020*/ 	.byte	0x02, 0x4c
        /*0022*/ 	.byte	0x01
	.zero		1


	//----- nvinfo : EIATTR_MERCURY_ISA_VERSION
	.align		4
        /*0024*/ 	.byte	0x03, 0x5f
        /*0026*/ 	.short	0x0101


	//----- nvinfo : EIATTR_COOP_GROUP_MASK_REGIDS
	.align		4
        /*0028*/ 	.byte	0x04, 0x29
        /*002a*/ 	.short	(.L_2183 - .L_2182)


	//   ....[0]....
.L_2182:
        /*002c*/ 	.word	0xffffffff


	//   ....[1]....
        /*0030*/ 	.word	0xffffffff


	//   ....[2]....
        /*0034*/ 	.word	0xffffffff


	//   ....[3]....
        /*0038*/ 	.word	0xffffffff


	//   ....[4]....
        /*003c*/ 	.word	0xffffffff


	//   ....[5]....
        /*0040*/ 	.word	0xffffffff


	//   ....[6]....
        /*0044*/ 	.word	0xffffffff


	//   ....[7]....
        /*0048*/ 	.word	0xffffffff


	//   ....[8]....
        /*004c*/ 	.word	0xffffffff


	//   ....[9]....
        /*0050*/ 	.word	0xffffffff


	//   ....[10]....
        /*0054*/ 	.word	0x050000bd


	//   ....[11]....
        /*0058*/ 	.word	0x050000bd


	//   ....[12]....
        /*005c*/ 	.word	0x050000bd


	//   ....[13]....
        /*0060*/ 	.word	0x050000bd


	//   ....[14]....
        /*0064*/ 	.word	0x050000bd


	//   ....[15]....
        /*0068*/ 	.word	0x050000bd


	//   ....[16]....
        /*006c*/ 	.word	0x050000bd


	//   ....[17]....
        /*0070*/ 	.word	0x050000bd


	//   ....[18]....
        /*0074*/ 	.word	0x050000bd


	//   ....[19]....
        /*0078*/ 	.word	0x050000bd


	//----- nvinfo : EIATTR_COOP_GROUP_INSTR_OFFSETS
	.align		4
.L_2183:
        /*007c*/ 	.byte	0x04, 0x28
        /*007e*/ 	.short	(.L_2185 - .L_2184)


	//   ....[0]....
.L_2184:
        /*0080*/ 	.word	0x000020e0


	//   ....[1]....
        /*0084*/ 	.word	0x00002100


	//   ....[2]....
        /*0088*/ 	.word	0x00002130


	//   ....[3]....
        /*008c*/ 	.word	0x00002140


	//   ....[4]....
        /*0090*/ 	.word	0x00002170


	//   ....[5]....
        /*0094*/ 	.word	0x00002180


	//   ....[6]....
        /*0098*/ 	.word	0x000021b0


	//   ....[7]....
        /*009c*/ 	.word	0x000021c0


	//   ....[8]....
        /*00a0*/ 	.word	0x000021f0


	//   ....[9]....
        /*00a4*/ 	.word	0x00002200


	//   ....[10]....
        /*00a8*/ 	.word	0x00009840


	//   ....[11]....
        /*00ac*/ 	.word	0x000098e0


	//   ....[12]....
        /*00b0*/ 	.word	0x00009950


	//   ....[13]....
        /*00b4*/ 	.word	0x000099b0


	//   ....[14]....
        /*00b8*/ 	.word	0x00009a20


	//   ....[15]....
        /*00bc*/ 	.word	0x00009a80


	//   ....[16]....
        /*00c0*/ 	.word	0x00009af0


	//   ....[17]....
        /*00c4*/ 	.word	0x00009b50


	//   ....[18]....
        /*00c8*/ 	.word	0x00009bc0


	//   ....[19]....
        /*00cc*/ 	.word	0x00009c20


	//----- nvinfo : EIATTR_VRC_CTA_INIT_COUNT
	.align		4
.L_2185:
        /*00d0*/ 	.byte	0x02, 0x4a
	.zero		1
	.zero		1


	//----- nvinfo : EIATTR_EXIT_INSTR_OFFSETS
	.align		4
        /*00d4*/ 	.byte	0x04, 0x1c
        /*00d6*/ 	.short	(.L_2187 - .L_2186)


	//   ....[0]....
.L_2186:
        /*00d8*/ 	.word	0x000097d0


	//----- nvinfo : EIATTR_MAX_THREADS
	.align		4
.L_2187:
        /*00dc*/ 	.byte	0x04, 0x05
        /*00de*/ 	.short	(.L_2189 - .L_2188)
.L_2188:
        /*00e0*/ 	.word	0x00000080
        /*00e4*/ 	.word	0x00000001
        /*00e8*/ 	.word	0x00000001


	//----- nvinfo : EIATTR_CRS_STACK_SIZE
	.align		4
.L_2189:
        /*00ec*/ 	.byte	0x04, 0x1e
        /*00ee*/ 	.short	(.L_2191 - .L_2190)
.L_2190:
        /*00f0*/ 	.word	0x00000000


	//----- nvinfo : EIATTR_CBANK_PARAM_SIZE
	.align		4
.L_2191:
        /*00f4*/ 	.byte	0x03, 0x19
        /*00f6*/ 	.short	0x0128


	//----- nvinfo : EIATTR_PARAM_CBANK
	.align		4
        /*00f8*/ 	.byte	0x04, 0x0a
        /*00fa*/ 	.short	(.L_2193 - .L_2192)
	.align		4
.L_2192:
        /*00fc*/ 	.word	index@(.nv.constant0._ZN10layer_norm13ln_bwd_kernelINS_13Kernel_traitsIf13__nv_bfloat16S2_S2_fjLj1024ELj1ELj4ELj1ELj16ENS_18Kernel_traits_baseILj1024EfS2_S2_S2_fjLj128EEEEELb1ELb0ELb1ELb1EEEvNS_9BwdParamsE)
        /*0100*/ 	.short	0x0380
        /*0102*/ 	.short	0x0128


	//----- nvinfo : EIATTR_SW_WAR
	.align		4
.L_2193:
        /*0104*/ 	.byte	0x04, 0x36
        /*0106*/ 	.short	(.L_2195 - .L_2194)
.L_2194:
        /*0108*/ 	.word	0x00000008
.L_2195:


//--------------------- .nv.info._ZN10layer_norm13ln_bwd_kernelINS_13Kernel_traitsIf13__nv_bfloat16S2_S2_fjLj1024ELj1ELj4ELj1ELj16ENS_18Kernel_traits_baseILj1024EfS2_S2_S2_fjLj128EEEEELb1ELb1ELb0ELb0EEEvNS_9BwdParamsE --------------------------
	.section	.nv.info._ZN10layer_norm13ln_bwd_kernelINS_13Kernel_traitsIf13__nv_bfloat16S2_S2_fjLj1024ELj1ELj4ELj1ELj16ENS_18Kernel_traits_baseILj1024EfS2_S2_S2_fjLj128EEEEELb1ELb1ELb0ELb0EEEvNS_9BwdParamsE,"",@"SHT_CUDA_INFO"
	.sectionflags	@""
	.align	4


	//----- nvinfo : EIATTR_CUDA_API_VERSION
	.align		4
        /*0000*/ 	.byte	0x04, 0x37
        /*0002*/ 	.short	(.L_2197 - .L_2196)
.L_2196:
        /*0004*/ 	.word	0x00000082


	//----- nvinfo : EIATTR_KPARAM_INFO
	.align		4
.L_2197:
        /*0008*/ 	.byte	0x04, 0x17
        /*000a*/ 	.short	(.L_2199 - .L_2198)
.L_2198:
        /*000c*/ 	.word	0x00000000
        /*0010*/ 	.short	0x0000
        /*0012*/ 	.short	0x0000
        /*0014*/ 	.byte	0x00, 0xf0, 0xa1, 0x04


	//----- nvinfo : EIATTR_SPARSE_MMA_MASK
	.align		4
.L_2199:
        /*0018*/ 	.byte	0x03, 0x50
        /*001a*/ 	.short	0x0000


	//----- nvinfo : EIATTR_MAXREG_COUNT
	.align		4
        /*001c*/ 	.byte	0x03, 0x1b
        /*001e*/ 	.short	0x00ff


	//----- nvinfo : EIATTR_NUM_BARRIERS
	.align		4
        /*0020*/ 	.byte	0x02, 0x4c
        /*0022*/ 	.byte	0x01
	.zero		1


	//----- nvinfo : EIATTR_ANNOTATIONS
	.align		4
        /*0024*/ 	.byte	0x04, 0x55
        /*0026*/ 	.short	(.L_2201 - .L_2200)


	//   ....[0]....
.L_2200:
        /* <DEDUP_REMOVED lines=23> */


	//----- nvinfo : EIATTR_MERCURY_ISA_VERSION
	.align		4
.L_2201:
        /*0180*/ 	.byte	0x03, 0x5f
        /*0182*/ 	.short	0x0101


	//----- nvinfo : EIATTR_COOP_GROUP_MASK_REGIDS
	.align		4
        /*0184*/ 	.byte	0x04, 0x29
        /*0186*/ 	.short	(.L_2203 - .L_2202)


	//   ....[0]....
.L_2202:
        /*0188*/ 	.word	0xffffffff


	//   ....[1]....
        /*018c*/ 	.word	0xffffffff


	//   ....[2]....
        /*0190*/ 	.word	0xffffffff


	//   ....[3]....
        /*0194*/ 	.word	0xffffffff


	//   ....[4]....
        /*0198*/ 	.word	0xffffffff


	//   ....[5]....
        /*019c*/ 	.word	0xffffffff


	//   ....[6]....
        /*01a0*/ 	.word	0xffffffff


	//   ....[7]....
        /*01a4*/ 	.word	0xffffffff


	//   ....[8]....
        /*01a8*/ 	.word	0xffffffff


	//   ....[9]....
        /*01ac*/ 	.word	0xffffffff


	//   ....[10]....
        /*01b0*/ 	.word	0x05000013


	//   ....[11]....
        /*01b4*/ 	.word	0x05000013


	//   ....[12]....
        /*01b8*/ 	.word	0x05000013


	//   ....[13]....
        /*01bc*/ 	.word	0x05000013


	//   ....[14]....
        /*01c0*/ 	.word	0x05000013


	//   ....[15]....
        /*01c4*/ 	.word	0x05000013


	//   ....[16]....
        /*01c8*/ 	.word	0x05000013


	//   ....[17]....
        /*01cc*/ 	.word	0x05000013


	//   ....[18]....
        /*01d0*/ 	.word	0x05000013


	//   ....[19]....
        /*01d4*/ 	.word	0x05000013


	//----- nvinfo : EIATTR_COOP_GROUP_INSTR_OFFSETS
	.align		4
.L_2203:
        /*01d8*/ 	.byte	0x04, 0x28
        /*01da*/ 	.short	(.L_2205 - .L_2204)


	//   ....[0]....
.L_2204:
        /*01dc*/ 	.word	0x00002730


	//   ....[1]....
        /*01e0*/ 	.word	0x00002750


	//   ....[2]....
        /*01e4*/ 	.word	0x00002770


	//   ....[3]....
        /*01e8*/ 	.word	0x00002790


	//   ....[4]....
        /*01ec*/ 	.word	0x000027b0


	//   ....[5]....
        /*01f0*/ 	.word	0x000027d0


	//   ....[6]....
        /*01f4*/ 	.word	0x000027f0


	//   ....[7]....
        /*01f8*/ 	.word	0x00002810


	//   ....[8]....
        /*01fc*/ 	.word	0x00002820


	//   ....[9]....
        /*0200*/ 	.word	0x00002840


	//   ....[10]....
        /*0204*/ 	.word	0x0000be90


	//   ....[11]....
        /*0208*/ 	.word	0x0000bf30


	//   ....[12]....
        /*020c*/ 	.word	0x0000bfb0


	//   ....[13]....
        /*0210*/ 	.word	0x0000c020


	//   ....[14]....
        /*0214*/ 	.word	0x0000c0a0


	//   ....[15]....
        /*0218*/ 	.word	0x0000c110


	//   ....[16]....
        /*021c*/ 	.word	0x0000c190


	//   ....[17]....
        /*0220*/ 	.word	0x0000c200


	//   ....[18]....
        /*0224*/ 	.word	0x0000c280


	//   ....[19]....
        /*0228*/ 	.word	0x0000c2d0


	//----- nvinfo : EIATTR_VRC_CTA_INIT_COUNT
	.align		4
.L_2205:
        /*022c*/ 	.byte	0x02, 0x4a
	.zero		1
	.zero		1


	//----- nvinfo : EIATTR_EXIT_INSTR_OFFSETS
	.align		4
        /*0230*/ 	.byte	0x04, 0x1c
        /*0232*/ 	.short	(.L_2207 - .L_2206)


	//   ....[0]....
.L_2206:
        /*0234*/ 	.word	0x0000bda0


	//   ....[1]....
        /*0238*/ 	.word	0x0000be20


	//----- nvinfo : EIATTR_MAX_THREADS
	.align		4
.L_2207:
        /*023c*/ 	.byte	0x04, 0x05
        /*023e*/ 	.short	(.L_2209 - .L_2208)
.L_2208:
        /*0240*/ 	.word	0x00000080
        /*0244*/ 	.word	0x00000001
        /*0248*/ 	.word	0x00000001


	//----- nvinfo : EIATTR_CRS_STACK_SIZE
	.align		4
.L_2209:
        /*024c*/ 	.byte	0x04, 0x1e
        /*024e*/ 	.short	(.L_2211 - .L_2210)
.L_2210:
        /*0250*/ 	.word	0x00000000


	//----- nvinfo : EIATTR_CBANK_PARAM_SIZE
	.align		4
.L_2211:
        /*0254*/ 	.byte	0x03, 0x19
        /*0256*/ 	.short	0x0128


	//----- nvinfo : EIATTR_PARAM_CBANK
	.align		4
        /*0258*/ 	.byte	0x04, 0x0a
        /*025a*/ 	.short	(.L_2213 - .L_2212)
	.align		4
.L_2212:
        /*025c*/ 	.word	index@(.nv.constant0._ZN10layer_norm13ln_bwd_kernelINS_13Kernel_traitsIf13__nv_bfloat16S2_S2_fjLj1024ELj1ELj4ELj1ELj16ENS_18Kernel_traits_baseILj1024EfS2_S2_S2_fjLj128EEEEELb1ELb1ELb0ELb0EEEvNS_9BwdParamsE)
        /*0260*/ 	.short	0x0380
        /*0262*/ 	.short	0x0128


	//----- nvinfo : EIATTR_SW_WAR
	.align		4
.L_2213:
        /*0264*/ 	.byte	0x04, 0x36
        /*0266*/ 	.short	(.L_2215 - .L_2214)
.L_2214:
        /*0268*/ 	.word	0x00000008
.L_2215:


//--------------------- .nv.info._ZN10layer_norm13ln_bwd_kernelINS_13Kernel_traitsIf13__nv_bfloat16S2_S2_fjLj1024ELj1ELj4ELj1ELj16ENS_18Kernel_traits_baseILj1024EfS2_S2_S2_fjLj128EEEEELb1ELb1ELb0ELb1EEEvNS_9BwdParamsE --------------------------
	.section	.nv.info._ZN10layer_norm13ln_bwd_kernelINS_13Kernel_traitsIf13__nv_bfloat16S2_S2_fjLj1024ELj1ELj4ELj1ELj16ENS_18Kernel_traits_baseILj1024EfS2_S2_S2_fjLj128EEEEELb1ELb1ELb0ELb1EEEvNS_9BwdParamsE,"",@"SHT_CUDA_INFO"
	.sectionflags	@""
	.align	4


	//----- nvinfo : EIATTR_CUDA_API_VERSION
	.align		4
        /*0000*/ 	.byte	0x04, 0x37
        /*0002*/ 	.short	(.L_2217 - .L_2216)
.L_2216:
        /*0004*/ 	.word	0x00000082


	//----- nvinfo : EIATTR_KPARAM_INFO
	.align		4
.L_2217:
        /*0008*/ 	.byte	0x04, 0x17
        /*000a*/ 	.short	(.L_2219 - .L_2218)
.L_2218:
        /*000c*/ 	.word	0x00000000
        /*0010*/ 	.short	0x0000
        /*0012*/ 	.short	0x0000
        /*0014*/ 	.byte	0x00, 0xf0, 0xa1, 0x04


	//----- nvinfo : EIATTR_SPARSE_MMA_MASK
	.align		4
.L_2219:
        /*0018*/ 	.byte	0x03, 0x50
        /*001a*/ 	.short	0x0000


	//----- nvinfo : EIATTR_MAXREG_COUNT
	.align		4
        /*001c*/ 	.byte	0x03, 0x1b
        /*001e*/ 	.short	0x00ff


	//----- nvinfo : EIATTR_NUM_BARRIERS
	.align		4
        /*0020*/ 	.byte	0x02, 0x4c
        /*0022*/ 	.byte	0x01
	.zero		1


	//----- nvinfo : EIATTR_ANNOTATIONS
	.align		4
        /*0024*/ 	.byte	0x04, 0x55
        /*0026*/ 	.short	(.L_2221 - .L_2220)


	//   ....[0]....
.L_2220:
        /* <DEDUP_REMOVED lines=153> */


	//----- nvinfo : EIATTR_MERCURY_ISA_VERSION
	.align		4
.L_2221:
        /*09a0*/ 	.byte	0x03, 0x5f
        /*09a2*/ 	.short	0x0101


	//----- nvinfo : EIATTR_COOP_GROUP_MASK_REGIDS
	.align		4
        /*09a4*/ 	.byte	0x04, 0x29
        /*09a6*/ 	.short	(.L_2223 - .L_2222)


	//   ....[0]....
.L_2222:
        /*09a8*/ 	.word	0xffffffff


	//   ....[1]....
        /*09ac*/ 	.word	0xffffffff


	//   ....[2]....
        /*09b0*/ 	.word	0xffffffff


	//   ....[3]....
        /*09b4*/ 	.word	0xffffffff


	//   ....[4]....
        /*09b8*/ 	.word	0xffffffff


	//   ....[5]....
        /*09bc*/ 	.word	0xffffffff


	//   ....[6]....
        /*09c0*/ 	.word	0xffffffff


	//   ....[7]....
        /*09c4*/ 	.word	0xffffffff


	//   ....[8]....
        /*09c8*/ 	.word	0xffffffff


	//   ....[9]....
        /*09cc*/ 	.word	0xffffffff


	//   ....[10]....
        /*09d0*/ 	.word	0x050000d4


	//   ....[11]....
        /*09d4*/ 	.word	0x050000d4


	//   ....[12]....
        /*09d8*/ 	.word	0x050000d4


	//   ....[13]....
        /*09dc*/ 	.word	0x050000d4


	//   ....[14]....
        /*09e0*/ 	.word	0x050000d4


	//   ....[15]....
        /*09e4*/ 	.word	0x050000d4


	//   ....[16]....
        /*09e8*/ 	.word	0x050000d4


	//   ....[17]....
        /*09ec*/ 	.word	0x050000d4


	//   ....[18]....
        /*09f0*/ 	.word	0x050000d4


	//   ....[19]....
        /*09f4*/ 	.word	0x050000d4


	//----- nvinfo : EIATTR_COOP_GROUP_INSTR_OFFSETS
	.align		4
.L_2223:
        /*09f8*/ 	.byte	0x04, 0x28
        /*09fa*/ 	.short	(.L_2225 - .L_2224)


	//   ....[0]....
.L_2224:
        /*09fc*/ 	.word	0x00003bc0


	//   ....[1]....
        /*0a00*/ 	.word	0x00003bd0


	//   ....[2]....
        /*0a04*/ 	.word	0x00003c60


	//   ....[3]....
        /*0a08*/ 	.word	0x00003ce0


	//   ....[4]....
        /*0a0c*/ 	.word	0x00003d60


	//   ....[5]....
        /*0a10*/ 	.word	0x00003d70


	//   ....[6]....
        /*0a14*/ 	.word	0x00003df0


	//   ....[7]....
        /*0a18*/ 	.word	0x00003e70


	//   ....[8]....
        /*0a1c*/ 	.word	0x00003f40


	//   ....[9]....
        /*0a20*/ 	.word	0x00003f50


	//   ....[10]....
        /*0a24*/ 	.word	0x0000cac0


	//   ....[11]....
        /*0a28*/ 	.word	0x0000cb80


	//   ....[12]....
        /*0a2c*/ 	.word	0x0000cc60


	//   ....[13]....
        /*0a30*/ 	.word	0x0000cd40


	//   ....[14]....
        /*0a34*/ 	.word	0x0000ce20


	//   ....[15]....
        /*0a38*/ 	.word	0x0000cf00


	//   ....[16]....
        /*0a3c*/ 	.word	0x0000cfe0


	//   ....[17]....
        /*0a40*/ 	.word	0x0000d040


	//   ....[18]....
        /*0a44*/ 	.word	0x0000d0a0


	//   ....[19]....
        /*0a48*/ 	.word	0x0000d100


	//----- nvinfo : EIATTR_VRC_CTA_INIT_COUNT
	.align		4
.L_2225:
        /*0a4c*/ 	.byte	0x02, 0x4a
	.zero		1
	.zero		1


	//----- nvinfo : EIATTR_EXIT_INSTR_OFFSETS
	.align		4
        /*0a50*/ 	.byte	0x04, 0x1c
        /*0a52*/ 	.short	(.L_2227 - .L_2226)


	//   ....[0]....
.L_2226:
        /*0a54*/ 	.word	0x0000ca60


	//----- nvinfo : EIATTR_MAX_THREADS
	.align		4
.L_2227:
        /*0a58*/ 	.byte	0x04, 0x05
        /*0a5a*/ 	.short	(.L_2229 - .L_2228)
.L_2228:
        /*0a5c*/ 	.word	0x00000080
        /*0a60*/ 	.word	0x00000001
        /*0a64*/ 	.word	0x00000001


	//----- nvinfo : EIATTR_CRS_STACK_SIZE
	.align		4
.L_2229:
        /*0a68*/ 	.byte	0x04, 0x1e
        /*0a6a*/ 	.short	(.L_2231 - .L_2230)
.L_2230:
        /*0a6c*/ 	.word	0x00000000


	//----- nvinfo : EIATTR_CBANK_PARAM_SIZE
	.align		4
.L_2231:
        /*0a70*/ 	.byte	0x03, 0x19
        /*0a72*/ 	.short	0x0128


	//----- nvinfo : EIATTR_PARAM_CBANK
	.align		4
        /*0a74*/ 	.byte	0x04, 0x0a
        /*0a76*/ 	.short	(.L_2233 - .L_2232)
	.align		4
.L_2232:
        /*0a78*/ 	.word	index@(.nv.constant0._ZN10layer_norm13ln_bwd_kernelINS_13Kernel_traitsIf13__nv_bfloat16S2_S2_fjLj1024ELj1ELj4ELj1ELj16ENS_18Kernel_traits_baseILj1024EfS2_S2_S2_fjLj128EEEEELb1ELb1ELb0ELb1EEEvNS_9BwdParamsE)
        /*0a7c*/ 	.short	0x0380
        /*0a7e*/ 	.short	0x0128


	//----- nvinfo : EIATTR_SW_WAR
	.align		4
.L_2233:
        /*0a80*/ 	.byte	0x04, 0x36
        /*0a82*/ 	.short	(.L_2235 - .L_2234)
.L_2234:
        /*0a84*/ 	.word	0x00000008
.L_2235:


//--------------------- .nv.info._ZN10layer_norm22ln_bwd_finalize_kernelINS_22Kernel_traits_finalizeILj1024Ef13__nv_bfloat16S2_S2_fjLb1ELj1024ELj4ENS_18Kernel_traits_baseILj1024EfS2_S2_S2_fjLj1024EEEEELb1ELb0EEEvNS_9BwdParamsE --------------------------
	.section	.nv.info._ZN10layer_norm22ln_bwd_finalize_kernelINS_22Kernel_traits_finalizeILj1024Ef13__nv_bfloat16S2_S2_fjLb1ELj1024ELj4ENS_18Kernel_traits_baseILj1024EfS2_S2_S2_fjLj1024EEEEELb1ELb0EEEvNS_9BwdParamsE,"",@"SHT_CUDA_INFO"
	.sectionflags	@""
	.align	4


	//----- nvinfo : EIATTR_CUDA_API_VERSION
	.align		4
        /*0000*/ 	.byte	0x04, 0x37
        /*0002*/ 	.short	(.L_2237 - .L_2236)
.L_2236:
        /*0004*/ 	.word	0x00000082


	//----- nvinfo : EIATTR_KPARAM_INFO
	.align		4
.L_2237:
        /*0008*/ 	.byte	0x04, 0x17
        /*000a*/ 	.short	(.L_2239 - .L_2238)
.L_2238:
        /*000c*/ 	.word	0x00000000
        /*0010*/ 	.short	0x0000
        /*0012*/ 	.short	0x0000
        /*0014*/ 	.byte	0x00, 0xf0, 0xa1, 0x04


	//----- nvinfo : EIATTR_SPARSE_MMA_MASK
	.align		4
.L_2239:
        /*0018*/ 	.byte	0x03, 0x50
        /*001a*/ 	.short	0x0000


	//----- nvinfo : EIATTR_MAXREG_COUNT
	.align		4
        /*001c*/ 	.byte	0x03, 0x1b
        /*001e*/ 	.short	0x0040


	//----- nvinfo : EIATTR_NUM_BARRIERS
	.align		4
        /*0020*/ 	.byte	0x02, 0x4c
        /*0022*/ 	.byte	0x01
	.zero		1


	//----- nvinfo : EIATTR_MERCURY_ISA_VERSION
	.align		4
        /*0024*/ 	.byte	0x03, 0x5f
        /*0026*/ 	.short	0x0101


	//----- nvinfo : EIATTR_COOP_GROUP_MASK_REGIDS
	.align		4
        /*0028*/ 	.byte	0x04, 0x29
        /*002a*/ 	.short	(.L_2241 - .L_2240)


	//   ....[0]....
.L_2240:
        /*002c*/ 	.word	0xffffffff


	//   ....[1]....
        /*0030*/ 	.word	0xffffffff


	//   ....[2]....
        /*0034*/ 	.word	0xffffffff


	//   ....[3]....
        /*0038*/ 	.word	0xffffffff


	//   ....[4]....
        /*003c*/ 	.word	0xffffffff


	//   ....[5]....
        /*0040*/ 	.word	0xffffffff


	//   ....[6]....
        /*0044*/ 	.word	0xffffffff


	//   ....[7]....
        /*0048*/ 	.word	0xffffffff


	//   ....[8]....
        /*004c*/ 	.word	0xffffffff


	//   ....[9]....
        /*0050*/ 	.word	0xffffffff


	//   ....[10]....
        /*0054*/ 	.word	0xffffffff


	//   ....[11]....
        /*0058*/ 	.word	0xffffffff


	//   ....[12]....
        /*005c*/ 	.word	0xffffffff


	//   ....[13]....
        /*0060*/ 	.word	0xffffffff


	//   ....[14]....
        /*0064*/ 	.word	0xffffffff


	//----- nvinfo : EIATTR_COOP_GROUP_INSTR_OFFSETS
	.align		4
.L_2241:
        /*0068*/ 	.byte	0x04, 0x28
        /*006a*/ 	.short	(.L_2243 - .L_2242)


	//   ....[0]....
.L_2242:
        /*006c*/ 	.word	0x00001030


	//   ....[1]....
        /*0070*/ 	.word	0x00001040


	//   ....[2]....
        /*0074*/ 	.word	0x00001050


	//   ....[3]....
        /*0078*/ 	.word	0x00001090


	//   ....[4]....
        /*007c*/ 	.word	0x000010a0


	//   ....[5]....
        /*0080*/ 	.word	0x000010b0


	//   ....[6]....
        /*0084*/ 	.word	0x000010e0


	//   ....[7]....
        /*0088*/ 	.word	0x00001100


	//   ....[8]....
        /*008c*/ 	.word	0x00001120


	//   ....[9]....
        /*0090*/ 	.word	0x00001160


	//   ....[10]....
        /*0094*/ 	.word	0x00001180


	//   ....[11]....
        /*0098*/ 	.word	0x00001190


	//   ....[12]....
        /*009c*/ 	.word	0x000011e0


	//   ....[13]....
        /*00a0*/ 	.word	0x00001210


	//   ....[14]....
        /*00a4*/ 	.word	0x00001220


	//----- nvinfo : EIATTR_VRC_CTA_INIT_COUNT
	.align		4
.L_2243:
        /*00a8*/ 	.byte	0x02, 0x4a
	.zero		1
	.zero		1


	//----- nvinfo : EIATTR_EXIT_INSTR_OFFSETS
	.align		4
        /*00ac*/ 	.byte	0x04, 0x1c
        /*00ae*/ 	.short	(.L_2245 - .L_2244)


	//   ....[0]....
.L_2244:
        /*00b0*/ 	.word	0x00000060


	//   ....[1]....
        /*00b4*/ 	.word	0x000012a0


	//   ....[2]....
        /*00b8*/ 	.word	0x000012d0


	//   ....[3]....
        /*00bc*/ 	.word	0x000013b0


	//----- nvinfo : EIATTR_MAX_THREADS
	.align		4
.L_2245:
        /*00c0*/ 	.byte	0x04, 0x05
        /*00c2*/ 	.short	(.L_2247 - .L_2246)
.L_2246:
        /*00c4*/ 	.word	0x00000400
        /*00c8*/ 	.word	0x00000001
        /*00cc*/ 	.word	0x00000001


	//----- nvinfo : EIATTR_CRS_STACK_SIZE
	.align		4
.L_2247:
        /*00d0*/ 	.byte	0x04, 0x1e
        /*00d2*/ 	.short	(.L_2249 - .L_2248)
.L_2248:
        /*00d4*/ 	.word	0x00000000


	//----- nvinfo : EIATTR_CBANK_PARAM_SIZE
	.align		4
.L_2249:
        /*00d8*/ 	.byte	0x03, 0x19
        /*00da*/ 	.short	0x0128


	//----- nvinfo : EIATTR_PARAM_CBANK
	.align		4
        /*00dc*/ 	.byte	0x04, 0x0a
        /*00de*/ 	.short	(.L_2251 - .L_2250)
	.align		4
.L_2250:
        /*00e0*/ 	.word	index@(.nv.constant0._ZN10layer_norm22ln_bwd_finalize_kernelINS_22Kernel_traits_finalizeILj1024Ef13__nv_bfloat16S2_S2_fjLb1ELj1024ELj4ENS_18Kernel_traits_baseILj1024EfS2_S2_S2_fjLj1024EEEEELb1ELb0EEEvNS_9BwdParamsE)
        /*00e4*/ 	.short	0x0380
        /*00e6*/ 	.short	0x0128


	//----- nvinfo : EIATTR_SW_WAR
	.align		4
.L_2251:
        /*00e8*/ 	.byte	0x04, 0x36
        /*00ea*/ 	.short	(.L_2253 - .L_2252)
.L_2252:
        /*00ec*/ 	.word	0x00000008
.L_2253:


//--------------------- .nv.info._ZN10layer_norm13ln_bwd_kernelINS_13Kernel_traitsIf13__nv_bfloat16S2_S2_fjLj1024ELj1ELj4ELj1ELj16ENS_18Kernel_traits_baseILj1024EfS2_S2_S2_fjLj128EEEEELb1ELb1ELb1ELb0EEEvNS_9BwdParamsE --------------------------
	.section	.nv.info._ZN10layer_norm13ln_bwd_kernelINS_13Kernel_traitsIf13__nv_bfloat16S2_S2_fjLj1024ELj1ELj4ELj1ELj16ENS_18Kernel_traits_baseILj1024EfS2_S2_S2_fjLj128EEEEELb1ELb1ELb1ELb0EEEvNS_9BwdParamsE,"",@"SHT_CUDA_INFO"
	.sectionflags	@""
	.align	4


	//----- nvinfo : EIATTR_CUDA_API_VERSION
	.align		4
        /*0000*/ 	.byte	0x04, 0x37
        /*0002*/ 	.short	(.L_2255 - .L_2254)
.L_2254:
        /*0004*/ 	.word	0x00000082


	//----- nvinfo : EIATTR_KPARAM_INFO
	.align		4
.L_2255:
        /*0008*/ 	.byte	0x04, 0x17
        /*000a*/ 	.short	(.L_2257 - .L_2256)
.L_2256:
        /*000c*/ 	.word	0x00000000
        /*0010*/ 	.short	0x0000
        /*0012*/ 	.short	0x0000
        /*0014*/ 	.byte	0x00, 0xf0, 0xa1, 0x04


	//----- nvinfo : EIATTR_SPARSE_MMA_MASK
	.align		4
.L_2257:
        /*0018*/ 	.byte	0x03, 0x50
        /*001a*/ 	.short	0x0000


	//----- nvinfo : EIATTR_MAXREG_COUNT
	.align		4
        /*001c*/ 	.byte	0x03, 0x1b
        /*001e*/ 	.short	0x00ff


	//----- nvinfo : EIATTR_NUM_BARRIERS
	.align		4
        /*0020*/ 	.byte	0x02, 0x4c
        /*0022*/ 	.byte	0x01
	.zero		1


	//----- nvinfo : EIATTR_ANNOTATIONS
	.align		4
        /*0024*/ 	.byte	0x04, 0x55
        /*0026*/ 	.short	(.L_2259 - .L_2258)


	//   ....[0]....
.L_2258:
        /* <DEDUP_REMOVED lines=33> */


	//----- nvinfo : EIATTR_MERCURY_ISA_VERSION
	.align		4
.L_2259:
        /*0228*/ 	.byte	0x03, 0x5f
        /*022a*/ 	.short	0x0101


	//----- nvinfo : EIATTR_COOP_GROUP_MASK_REGIDS
	.align		4
        /*022c*/ 	.byte	0x04, 0x29
        /*022e*/ 	.short	(.L_2261 - .L_2260)


	//   ....[0]....
.L_2260:
        /*0230*/ 	.word	0xffffffff


	//   ....[1]....
        /*0234*/ 	.word	0xffffffff


	//   ....[2]....
        /*0238*/ 	.word	0xffffffff


	//   ....[3]....
        /*023c*/ 	.word	0xffffffff


	//   ....[4]....
        /*0240*/ 	.word	0xffffffff


	//   ....[5]....
        /*0244*/ 	.word	0xffffffff


	//   ....[6]....
        /*0248*/ 	.word	0xffffffff


	//   ....[7]....
        /*024c*/ 	.word	0xffffffff


	//   ....[8]....
        /*0250*/ 	.word	0xffffffff


	//   ....[9]....
        /*0254*/ 	.word	0xffffffff


	//   ....[10]....
        /*0258*/ 	.word	0x05000002


	//   ....[11]....
        /*025c*/ 	.word	0x05000002


	//   ....[12]....
        /*0260*/ 	.word	0x05000002


	//   ....[13]....
        /*0264*/ 	.word	0x05000002


	//   ....[14]....
        /*0268*/ 	.word	0x05000002


	//   ....[15]....
        /*026c*/ 	.word	0x05000002


	//   ....[16]....
        /*0270*/ 	.word	0x05000002


	//   ....[17]....
        /*0274*/ 	.word	0x05000002


	//   ....[18]....
        /*0278*/ 	.word	0x05000002


	//   ....[19]....
        /*027c*/ 	.word	0x05000002


	//----- nvinfo : EIATTR_COOP_GROUP_INSTR_OFFSETS
	.align		4
.L_2261:
        /*0280*/ 	.byte	0x04, 0x28
        /*0282*/ 	.short	(.L_2263 - .L_2262)


	//   ....[0]....
.L_2262:
        /*0284*/ 	.word	0x00002e40


	//   ....[1]....
        /*0288*/ 	.word	0x00002e60


	//   ....[2]....
        /*028c*/ 	.word	0x00002e80


	//   ....[3]....
        /*0290*/ 	.word	0x00002ea0


	//   ....[4]....
        /*0294*/ 	.word	0x00002ec0


	//   ....[5]....
        /*0298*/ 	.word	0x00002ee0


	//   ....[6]....
        /*029c*/ 	.word	0x00002f00


	//   ....[7]....
        /*02a0*/ 	.word	0x00002f20


	//   ....[8]....
        /*02a4*/ 	.word	0x00002f30


	//   ....[9]....
        /*02a8*/ 	.word	0x00002f50


	//   ....[10]....
        /*02ac*/ 	.word	0x0000fee0


	//   ....[11]....
        /*02b0*/ 	.word	0x0000ff80


	//   ....[12]....
        /*02b4*/ 	.word	0x00010000


	//   ....[13]....
        /*02b8*/ 	.word	0x00010070


	//   ....[14]....
        /*02bc*/ 	.word	0x000100f0


	//   ....[15]....
        /*02c0*/ 	.word	0x00010160


	//   ....[16]....
        /*02c4*/ 	.word	0x000101e0


	//   ....[17]....
        /*02c8*/ 	.word	0x00010250


	//   ....[18]....
        /*02cc*/ 	.word	0x000102d0


	//   ....[19]....
        /*02d0*/ 	.word	0x00010320


	//----- nvinfo : EIATTR_VRC_CTA_INIT_COUNT
	.align		4
.L_2263:
        /*02d4*/ 	.byte	0x02, 0x4a
	.zero		1
	.zero		1


	//----- nvinfo : EIATTR_EXIT_INSTR_OFFSETS
	.align		4
        /*02d8*/ 	.byte	0x04, 0x1c
        /*02da*/ 	.short	(.L_2265 - .L_2264)


	//   ....[0]....
.L_2264:
        /*02dc*/ 	.word	0x0000fdf0


	//   ....[1]....
        /*02e0*/ 	.word	0x0000fe70


	//----- nvinfo : EIATTR_MAX_THREADS
	.align		4
.L_2265:
        /*02e4*/ 	.byte	0x04, 0x05
        /*02e6*/ 	.short	(.L_2267 - .L_2266)
.L_2266:
        /*02e8*/ 	.word	0x00000080
        /*02ec*/ 	.word	0x00000001
        /*02f0*/ 	.word	0x00000001


	//----- nvinfo : EIATTR_CRS_STACK_SIZE
	.align		4
.L_2267:
        /*02f4*/ 	.byte	0x04, 0x1e
        /*02f6*/ 	.short	(.L_2269 - .L_2268)
.L_2268:
        /*02f8*/ 	.word	0x00000000


	//----- nvinfo : EIATTR_CBANK_PARAM_SIZE
	.align		4
.L_2269:
        /*02fc*/ 	.byte	0x03, 0x19
        /*02fe*/ 	.short	0x0128


	//----- nvinfo : EIATTR_PARAM_CBANK
	.align		4
        /*0300*/ 	.byte	0x04, 0x0a
        /*0302*/ 	.short	(.L_2271 - .L_2270)
	.align		4
.L_2270:
        /*0304*/ 	.word	index@(.nv.constant0._ZN10layer_norm13ln_bwd_kernelINS_13Kernel_traitsIf13__nv_bfloat16S2_S2_fjLj1024ELj1ELj4ELj1ELj16ENS_18Kernel_traits_baseILj1024EfS2_S2_S2_fjLj128EEEEELb1ELb1ELb1ELb0EEEvNS_9BwdParamsE)
        /*0308*/ 	.short	0x0380
        /*030a*/ 	.short	0x0128


	//----- nvinfo : EIATTR_SW_WAR
	.align		4
.L_2271:
        /*030c*/ 	.byte	0x04, 0x36
        /*030e*/ 	.short	(.L_2273 - .L_2272)
.L_2272:
        /*0310*/ 	.word	0x00000008
.L_2273:


//--------------------- .nv.info._ZN10layer_norm22ln_bwd_finalize_kernelINS_22Kernel_traits_finalizeILj1024Ef13__nv_bfloat16S2_S2_fjLb1ELj1024ELj4ENS_18Kernel_traits_baseILj1024EfS2_S2_S2_fjLj1024EEEEELb1ELb1EEEvNS_9BwdParamsE --------------------------
	.section	.nv.info._ZN10layer_norm22ln_bwd_finalize_kernelINS_22Kernel_traits_finalizeILj1024Ef13__nv_bfloat16S2_S2_fjLb1ELj1024ELj4ENS_18Kernel_traits_baseILj1024EfS2_S2_S2_fjLj1024EEEEELb1ELb1EEEvNS_9BwdParamsE,"",@"SHT_CUDA_INFO"
	.sectionflags	@""
	.align	4


	//----- nvinfo : EIATTR_CUDA_API_VERSION
	.align		4
        /*0000*/ 	.byte	0x04, 0x37
        /*0002*/ 	.short	(.L_2275 - .L_2274)
.L_2274:
        /*0004*/ 	.word	0x00000082


	//----- nvinfo : EIATTR_KPARAM_INFO
	.align		4
.L_2275:
        /*0008*/ 	.byte	0x04, 0x17
        /*000a*/ 	.short	(.L_2277 - .L_2276)
.L_2276:
        /*000c*/ 	.word	0x00000000
        /*0010*/ 	.short	0x0000
        /*0012*/ 	.short	0x0000
        /*0014*/ 	.byte	0x00, 0xf0, 0xa1, 0x04


	//----- nvinfo : EIATTR_SPARSE_MMA_MASK
	.align		4
.L_2277:
        /*0018*/ 	.byte	0x03, 0x50
        /*001a*/ 	.short	0x0000


	//----- nvinfo : EIATTR_MAXREG_COUNT
	.align		4
        /*001c*/ 	.byte	0x03, 0x1b
        /*001e*/ 	.short	0x0040


	//----- nvinfo : EIATTR_NUM_BARRIERS
	.align		4
        /*0020*/ 	.byte	0x02, 0x4c
        /*0022*/ 	.byte	0x01
	.zero		1


	//----- nvinfo : EIATTR_MERCURY_ISA_VERSION
	.align		4
        /*0024*/ 	.byte	0x03, 0x5f
        /*0026*/ 	.short	0x0101


	//----- nvinfo : EIATTR_COOP_GROUP_MASK_REGIDS
	.align		4
        /*0028*/ 	.byte	0x04, 0x29
        /*002a*/ 	.short	(.L_2279 - .L_2278)


	//   ....[0]....
.L_2278:
        /*002c*/ 	.word	0xffffffff


	//   ....[1]....
        /*0030*/ 	.word	0xffffffff


	//   ....[2]....
        /*0034*/ 	.word	0xffffffff


	//   ....[3]....
        /*0038*/ 	.word	0xffffffff


	//   ....[4]....
        /*003c*/ 	.word	0xffffffff


	//   ....[5]....
        /*0040*/ 	.word	0xffffffff


	//   ....[6]....
        /*0044*/ 	.word	0xffffffff


	//   ....[7]....
        /*0048*/ 	.word	0xffffffff


	//   ....[8]....
        /*004c*/ 	.word	0xffffffff


	//   ....[9]....
        /*0050*/ 	.word	0xffffffff


	//   ....[10]....
        /*0054*/ 	.word	0xffffffff


	//   ....[11]....
        /*0058*/ 	.word	0xffffffff


	//   ....[12]....
        /*005c*/ 	.word	0xffffffff


	//   ....[13]....
        /*0060*/ 	.word	0xffffffff


	//   ....[14]....
        /*0064*/ 	.word	0xffffffff


	//----- nvinfo : EIATTR_COOP_GROUP_INSTR_OFFSETS
	.align		4
.L_2279:
        /*0068*/ 	.byte	0x04, 0x28
        /*006a*/ 	.short	(.L_2281 - .L_2280)


	//   ....[0]....
.L_2280:
        /*006c*/ 	.word	0x00001070


	//   ....[1]....
        /*0070*/ 	.word	0x00001080


	//   ....[2]....
        /*0074*/ 	.word	0x00001090


	//   ....[3]....
        /*0078*/ 	.word	0x000010c0


	//   ....[4]....
        /*007c*/ 	.word	0x000010e0


	//   ....[5]....
        /*0080*/ 	.word	0x000010f0


	//   ....[6]....
        /*0084*/ 	.word	0x00001120


	//   ....[7]....
        /*0088*/ 	.word	0x00001140


	//   ....[8]....
        /*008c*/ 	.word	0x00001150


	//   ....[9]....
        /*0090*/ 	.word	0x00001180


	//   ....[10]....
        /*0094*/ 	.word	0x000011a0


	//   ....[11]....
        /*0098*/ 	.word	0x000011b0


	//   ....[12]....
        /*009c*/ 	.word	0x000011e0


	//   ....[13]....
        /*00a0*/ 	.word	0x00001200


	//   ....[14]....
        /*00a4*/ 	.word	0x00001210


	//----- nvinfo : EIATTR_VRC_CTA_INIT_COUNT
	.align		4
.L_2281:
        /*00a8*/ 	.byte	0x02, 0x4a
	.zero		1
	.zero		1


	//----- nvinfo : EIATTR_EXIT_INSTR_OFFSETS
	.align		4
        /*00ac*/ 	.byte	0x04, 0x1c
        /*00ae*/ 	.short	(.L_2283 - .L_2282)


	//   ....[0]....
.L_2282:
        /*00b0*/ 	.word	0x00000060


	//   ....[1]....
        /*00b4*/ 	.word	0x00001290


	//   ....[2]....
        /*00b8*/ 	.word	0x000013a0


	//----- nvinfo : EIATTR_MAX_THREADS
	.align		4
.L_2283:
        /*00bc*/ 	.byte	0x04, 0x05
        /*00be*/ 	.short	(.L_2285 - .L_2284)
.L_2284:
        /*00c0*/ 	.word	0x00000400
        /*00c4*/ 	.word	0x00000001
        /*00c8*/ 	.word	0x00000001


	//----- nvinfo : EIATTR_CRS_STACK_SIZE
	.align		4
.L_2285:
        /*00cc*/ 	.byte	0x04, 0x1e
        /*00ce*/ 	.short	(.L_2287 - .L_2286)
.L_2286:
        /*00d0*/ 	.word	0x00000000


	//----- nvinfo : EIATTR_CBANK_PARAM_SIZE
	.align		4
.L_2287:
        /*00d4*/ 	.byte	0x03, 0x19
        /*00d6*/ 	.short	0x0128


	//----- nvinfo : EIATTR_PARAM_CBANK
	.align		4
        /*00d8*/ 	.byte	0x04, 0x0a
        /*00da*/ 	.short	(.L_2289 - .L_2288)
	.align		4
.L_2288:
        /*00dc*/ 	.word	index@(.nv.constant0._ZN10layer_norm22ln_bwd_finalize_kernelINS_22Kernel_traits_finalizeILj1024Ef13__nv_bfloat16S2_S2_fjLb1ELj1024ELj4ENS_18Kernel_traits_baseILj1024EfS2_S2_S2_fjLj1024EEEEELb1ELb1EEEvNS_9BwdParamsE)
        /*00e0*/ 	.short	0x0380
        /*00e2*/ 	.short	0x0128


	//----- nvinfo : EIATTR_SW_WAR
	.align		4
.L_2289:
        /*00e4*/ 	.byte	0x04, 0x36
        /*00e6*/ 	.short	(.L_2291 - .L_2290)
.L_2290:
        /*00e8*/ 	.word	0x00000008
.L_2291:


//--------------------- .nv.info._ZN10layer_norm13ln_bwd_kernelINS_13Kernel_traitsIf13__nv_bfloat16S2_S2_fjLj1024ELj1ELj4ELj1ELj16ENS_18Kernel_traits_baseILj1024EfS2_S2_S2_fjLj128EEEEELb1ELb1ELb1ELb1EEEvNS_9BwdParamsE --------------------------
	.section	.nv.info._ZN10layer_norm13ln_bwd_kernelINS_13Kernel_traitsIf13__nv_bfloat16S2_S2_fjLj1024ELj1ELj4ELj1ELj16ENS_18Kernel_traits_baseILj1024EfS2_S2_S2_fjLj128EEEEELb1ELb1ELb1ELb1EEEvNS_9BwdParamsE,"",@"SHT_CUDA_INFO"
	.sectionflags	@""
	.align	4


	//----- nvinfo : EIATTR_CUDA_API_VERSION
	.align		4
        /*0000*/ 	.byte	0x04, 0x37
        /*0002*/ 	.short	(.L_2293 - .L_2292)
.L_2292:
        /*0004*/ 	.word	0x00000082


	//----- nvinfo : EIATTR_KPARAM_INFO
	.align		4
.L_2293:
        /*0008*/ 	.byte	0x04, 0x17
        /*000a*/ 	.short	(.L_2295 - .L_2294)
.L_2294:
        /*000c*/ 	.word	0x00000000
        /*0010*/ 	.short	0x0000
        /*0012*/ 	.short	0x0000
        /*0014*/ 	.byte	0x00, 0xf0, 0xa1, 0x04


	//----- nvinfo : EIATTR_SPARSE_MMA_MASK
	.align		4
.L_2295:
        /*0018*/ 	.byte	0x03, 0x50
        /*001a*/ 	.short	0x0000


	//----- nvinfo : EIATTR_MAXREG_COUNT
	.align		4
        /*001c*/ 	.byte	0x03, 0x1b
        /*001e*/ 	.short	0x00ff


	//----- nvinfo : EIATTR_NUM_BARRIERS
	.align		4
        /*0020*/ 	.byte	0x02, 0x4c
        /*0022*/ 	.byte	0x01
	.zero		1


	//----- nvinfo : EIATTR_ANNOTATIONS
	.align		4
        /*0024*/ 	.byte	0x04, 0x55
        /*0026*/ 	.short	(.L_2297 - .L_2296)


	//   ....[0]....
.L_2296:
        /* <DEDUP_REMOVED lines=19> */


	//----- nvinfo : EIATTR_MERCURY_ISA_VERSION
	.align		4
.L_2297:
        /*0148*/ 	.byte	0x03, 0x5f
        /*014a*/ 	.short	0x0101


	//----- nvinfo : EIATTR_COOP_GROUP_MASK_REGIDS
	.align		4
        /*014c*/ 	.byte	0x04, 0x29
        /*014e*/ 	.short	(.L_2299 - .L_2298)


	//   ....[0]....
.L_2298:
        /*0150*/ 	.word	0xffffffff


	//   ....[1]....
        /*0154*/ 	.word	0xffffffff


	//   ....[2]....
        /*0158*/ 	.word	0xffffffff


	//   ....[3]....
        /*015c*/ 	.word	0xffffffff


	//   ....[4]....
        /*0160*/ 	.word	0xffffffff


	//   ....[5]....
        /*0164*/ 	.word	0xffffffff


	//   ....[6]....
        /*0168*/ 	.word	0xffffffff


	//   ....[7]....
        /*016c*/ 	.word	0xffffffff


	//   ....[8]....
        /*0170*/ 	.word	0xffffffff


	//   ....[9]....
        /*0174*/ 	.word	0xffffffff


	//   ....[10]....
        /*0178*/ 	.word	0x050000f5


	//   ....[11]....
        /*017c*/ 	.word	0x050000f5


	//   ....[12]....
        /*0180*/ 	.word	0x050000f5


	//   ....[13]....
        /*0184*/ 	.word	0x050000f5


	//   ....[14]....
        /*0188*/ 	.word	0x050000f5


	//   ....[15]....
        /*018c*/ 	.word	0x050000f5


	//   ....[16]....
        /*0190*/ 	.word	0x050000f5


	//   ....[17]....
        /*0194*/ 	.word	0x050000f5


	//   ....[18]....
        /*0198*/ 	.word	0x050000f5


	//   ....[19]....
        /*019c*/ 	.word	0x050000f5


	//----- nvinfo : EIATTR_COOP_GROUP_INSTR_OFFSETS
	.align		4
.L_2299:
        /*01a0*/ 	.byte	0x04, 0x28
        /*01a2*/ 	.short	(.L_2301 - .L_2300)


	//   ....[0]....
.L_2300:
        /*01a4*/ 	.word	0x00002570


	//   ....[1]....
        /*01a8*/ 	.word	0x00002590


	//   ....[2]....
        /*01ac*/ 	.word	0x000025b0


	//   ....[3]....
        /*01b0*/ 	.word	0x000025d0


	//   ....[4]....
        /*01b4*/ 	.word	0x000025f0


	//   ....[5]....
        /*01b8*/ 	.word	0x00002610


	//   ....[6]....
        /*01bc*/ 	.word	0x00002630


	//   ....[7]....
        /*01c0*/ 	.word	0x00002650


	//   ....[8]....
        /*01c4*/ 	.word	0x00002660


	//   ....[9]....
        /*01c8*/ 	.word	0x00002680


	//   ....[10]....
        /*01cc*/ 	.word	0x0000eca0


	//   ....[11]....
        /*01d0*/ 	.word	0x0000ed40


	//   ....[12]....
        /*01d4*/ 	.word	0x0000edb0


	//   ....[13]....
        /*01d8*/ 	.word	0x0000ee10


	//   ....[14]....
        /*01dc*/ 	.word	0x0000ee80


	//   ....[15]....
        /*01e0*/ 	.word	0x0000eee0


	//   ....[16]....
        /*01e4*/ 	.word	0x0000ef50


	//   ....[17]....
        /*01e8*/ 	.word	0x0000efb0


	//   ....[18]....
        /*01ec*/ 	.word	0x0000f020


	//   ....[19]....
        /*01f0*/ 	.word	0x0000f070


	//----- nvinfo : EIATTR_VRC_CTA_INIT_COUNT
	.align		4
.L_2301:
        /*01f4*/ 	.byte	0x02, 0x4a
	.zero		1
	.zero		1


	//----- nvinfo : EIATTR_EXIT_INSTR_OFFSETS
	.align		4
        /*01f8*/ 	.byte	0x04, 0x1c
        /*01fa*/ 	.short	(.L_2303 - .L_2302)


	//   ....[0]....
.L_2302:
        /*01fc*/ 	.word	0x0000ec40


	//----- nvinfo : EIATTR_MAX_THREADS
	.align		4
.L_2303:
        /*0200*/ 	.byte	0x04, 0x05
        /*0202*/ 	.short	(.L_2305 - .L_2304)
.L_2304:
        /*0204*/ 	.word	0x00000080
        /*0208*/ 	.word	0x00000001
        /*020c*/ 	.word	0x00000001


	//----- nvinfo : EIATTR_CRS_STACK_SIZE
	.align		4
.L_2305:
        /*0210*/ 	.byte	0x04, 0x1e
        /*0212*/ 	.short	(.L_2307 - .L_2306)
.L_2306:
        /*0214*/ 	.word	0x00000000


	//----- nvinfo : EIATTR_CBANK_PARAM_SIZE
	.align		4
.L_2307:
        /*0218*/ 	.byte	0x03, 0x19
        /*021a*/ 	.short	0x0128


	//----- nvinfo : EIATTR_PARAM_CBANK
	.align		4
        /*021c*/ 	.byte	0x04, 0x0a
        /*021e*/ 	.short	(.L_2309 - .L_2308)
	.align		4
.L_2308:
        /*0220*/ 	.word	index@(.nv.constant0._ZN10layer_norm13ln_bwd_kernelINS_13Kernel_traitsIf13__nv_bfloat16S2_S2_fjLj1024ELj1ELj4ELj1ELj16ENS_18Kernel_traits_baseILj1024EfS2_S2_S2_fjLj128EEEEELb1ELb1ELb1ELb1EEEvNS_9BwdParamsE)
        /*0224*/ 	.short	0x0380
        /*0226*/ 	.short	0x0128


	//----- nvinfo : EIATTR_SW_WAR
	.align		4
.L_2309:
        /*0228*/ 	.byte	0x04, 0x36
        /*022a*/ 	.short	(.L_2311 - .L_2310)
.L_2310:
        /*022c*/ 	.word	0x00000008
.L_2311:


//--------------------- .nv.info._ZN10layer_norm13ln_bwd_kernelINS_13Kernel_traitsI13__nv_bfloat16S2_fS2_fjLj1024ELj1ELj4ELj1ELj16ENS_18Kernel_traits_baseILj1024ES2_S2_fS2_fjLj128EEEEELb0ELb0ELb0ELb0EEEvNS_9BwdParamsE --------------------------
	.section	.nv.info._ZN10layer_norm13ln_bwd_kernelINS_13Kernel_traitsI13__nv_bfloat16S2_fS2_fjLj1024ELj1ELj4ELj1ELj16ENS_18Kernel_traits_baseILj1024ES2_S2_fS2_fjLj128EEEEELb0ELb0ELb0ELb0EEEvNS_9BwdParamsE,"",@"SHT_CUDA_INFO"
	.sectionflags	@""
	.align	4


	//----- nvinfo : EIATTR_CUDA_API_VERSION
	.align		4
        /*0000*/ 	.byte	0x04, 0x37
        /*0002*/ 	.short	(.L_2313 - .L_2312)
.L_2312:
        /*0004*/ 	.word	0x00000082


	//----- nvinfo : EIATTR_KPARAM_INFO
	.align		4
.L_2313:
        /*0008*/ 	.byte	0x04, 0x17
        /*000a*/ 	.short	(.L_2315 - .L_2314)
.L_2314:
        /*000c*/ 	.word	0x00000000
        /*0010*/ 	.short	0x0000
        /*0012*/ 	.short	0x0000
        /*0014*/ 	.byte	0x00, 0xf0, 0xa1, 0x04


	//----- nvinfo : EIATTR_SPARSE_MMA_MASK
	.align		4
.L_2315:
        /*0018*/ 	.byte	0x03, 0x50
        /*001a*/ 	.short	0x0000


	//----- nvinfo : EIATTR_MAXREG_COUNT
	.align		4
        /*001c*/ 	.byte	0x03, 0x1b
        /*001e*/ 	.short	0x00ff


	//----- nvinfo : EIATTR_NUM_BARRIERS
	.align		4
        /*0020*/ 	.byte	0x02, 0x4c
        /*0022*/ 	.byte	0x01
	.zero		1


	//----- nvinfo : EIATTR_MERCURY_ISA_VERSION
	.align		4
        /*0024*/ 	.byte	0x03, 0x5f
        /*0026*/ 	.short	0x0101


	//----- nvinfo : EIATTR_COOP_GROUP_MASK_REGIDS
	.align		4
        /*0028*/ 	.byte	0x04, 0x29
        /*002a*/ 	.short	(.L_2317 - .L_2316)


	//   ....[0]....
.L_2316:
        /*002c*/ 	.word	0xffffffff


	//   ....[1]....
        /*0030*/ 	.word	0xffffffff


	//   ....[2]....
        /*0034*/ 	.word	0xffffffff


	//   ....[3]....
        /*0038*/ 	.word	0xffffffff


	//   ....[4]....
        /*003c*/ 	.word	0xffffffff


	//   ....[5]....
        /*0040*/ 	.word	0xffffffff


	//   ....[6]....
        /*0044*/ 	.word	0xffffffff


	//   ....[7]....
        /*0048*/ 	.word	0xffffffff


	//   ....[8]....
        /*004c*/ 	.word	0xffffffff


	//   ....[9]....
        /*0050*/ 	.word	0xffffffff


	//   ....[10]....
        /*0054*/ 	.word	0x050000a1


	//   ....[11]....
        /*0058*/ 	.word	0x050000a1


	//   ....[12]....
        /*005c*/ 	.word	0x050000a1


	//   ....[13]....
        /*0060*/ 	.word	0x050000a1


	//   ....[14]....
        /*0064*/ 	.word	0x050000a1


	//   ....[15]....
        /*0068*/ 	.word	0x050000a1


	//   ....[16]....
        /*006c*/ 	.word	0x050000a1


	//   ....[17]....
        /*0070*/ 	.word	0x050000a1


	//   ....[18]....
        /*0074*/ 	.word	0x050000a1


	//   ....[19]....
        /*0078*/ 	.word	0x050000a1


	//----- nvinfo : EIATTR_COOP_GROUP_INSTR_OFFSETS
	.align		4
.L_2317:
        /*007c*/ 	.byte	0x04, 0x28
        /*007e*/ 	.short	(.L_2319 - .L_2318)


	//   ....[0]....
.L_2318:
        /*0080*/ 	.word	0x000020f0


	//   ....[1]....
        /*0084*/ 	.word	0x00002100


	//   ....[2]....
        /*0088*/ 	.word	0x00002130


	//   ....[3]....
        /*008c*/ 	.word	0x00002140


	//   ....[4]....
        /*0090*/ 	.word	0x00002170


	//   ....[5]....
        /*0094*/ 	.word	0x00002180


	//   ....[6]....
        /*0098*/ 	.word	0x000021b0


	//   ....[7]....
        /*009c*/ 	.word	0x000021c0


	//   ....[8]....
        /*00a0*/ 	.word	0x000021f0


	//   ....[9]....
        /*00a4*/ 	.word	0x00002200


	//   ....[10]....
        /*00a8*/ 	.word	0x00005f60


	//   ....[11]....
        /*00ac*/ 	.word	0x00005ff0


	//   ....[12]....
        /*00b0*/ 	.word	0x00006060


	//   ....[13]....
        /*00b4*/ 	.word	0x000060c0


	//   ....[14]....
        /*00b8*/ 	.word	0x00006130


	//   ....[15]....
        /*00bc*/ 	.word	0x00006190


	//   ....[16]....
        /*00c0*/ 	.word	0x00006200


	//   ....[17]....
        /*00c4*/ 	.word	0x00006260


	//   ....[18]....
        /*00c8*/ 	.word	0x000062d0


	//   ....[19]....
        /*00cc*/ 	.word	0x00006330


	//----- nvinfo : EIATTR_VRC_CTA_INIT_COUNT
	.align		4
.L_2319:
        /*00d0*/ 	.byte	0x02, 0x4a
	.zero		1
	.zero		1


	//----- nvinfo : EIATTR_EXIT_INSTR_OFFSETS
	.align		4
        /*00d4*/ 	.byte	0x04, 0x1c
        /*00d6*/ 	.short	(.L_2321 - .L_2320)


	//   ....[0]....
.L_2320:
        /*00d8*/ 	.word	0x00005ec0


	//   ....[1]....
        /*00dc*/ 	.word	0x00005ef0


	//----- nvinfo : EIATTR_MAX_THREADS
	.align		4
.L_2321:
        /*00e0*/ 	.byte	0x04, 0x05
        /*00e2*/ 	.short	(.L_2323 - .L_2322)
.L_2322:
        /*00e4*/ 	.word	0x00000080
        /*00e8*/ 	.word	0x00000001
        /*00ec*/ 	.word	0x00000001


	//----- nvinfo : EIATTR_CRS_STACK_SIZE
	.align		4
.L_2323:
        /*00f0*/ 	.byte	0x04, 0x1e
        /*00f2*/ 	.short	(.L_2325 - .L_2324)
.L_2324:
        /*00f4*/ 	.word	0x00000000


	//----- nvinfo : EIATTR_CBANK_PARAM_SIZE
	.align		4
.L_2325:
        /*00f8*/ 	.byte	0x03, 0x19
        /*00fa*/ 	.short	0x0128


	//----- nvinfo : EIATTR_PARAM_CBANK
	.align		4
        /*00fc*/ 	.byte	0x04, 0x0a
        /*00fe*/ 	.short	(.L_2327 - .L_2326)
	.align		4
.L_2326:
        /*0100*/ 	.word	index@(.nv.constant0._ZN10layer_norm13ln_bwd_kernelINS_13Kernel_traitsI13__nv_bfloat16S2_fS2_fjLj1024ELj1ELj4ELj1ELj16ENS_18Kernel_traits_baseILj1024ES2_S2_fS2_fjLj128EEEEELb0ELb0ELb0ELb0EEEvNS_9BwdParamsE)
        /*0104*/ 	.short	0x0380
        /*0106*/ 	.short	0x0128


	//----- nvinfo : EIATTR_SW_WAR
	.align		4
.L_2327:
        /*0108*/ 	.byte	0x04, 0x36
        /*010a*/ 	.short	(.L_2329 - .L_2328)
.L_2328:
        /*010c*/ 	.word	0x00000008
.L_2329:


//--------------------- .nv.info._ZN10layer_norm13ln_bwd_kernelINS_13Kernel_traitsI13__nv_bfloat16S2_fS2_fjLj1024ELj1ELj4ELj1ELj16ENS_18Kernel_traits_baseILj1024ES2_S2_fS2_fjLj128EEEEELb0ELb0ELb0ELb1EEEvNS_9BwdParamsE --------------------------
	.section	.nv.info._ZN10layer_norm13ln_bwd_kernelINS_13Kernel_traitsI13__nv_bfloat16S2_fS2_fjLj1024ELj1ELj4ELj1ELj16ENS_18Kernel_traits_baseILj1024ES2_S2_fS2_fjLj128EEEEELb0ELb0ELb0ELb1EEEvNS_9BwdParamsE,"",@"SHT_CUDA_INFO"
	.sectionflags	@""
	.align	4


	//----- nvinfo : EIATTR_CUDA_API_VERSION
	.align		4
        /*0000*/ 	.byte	0x04, 0x37
        /*0002*/ 	.short	(.L_2331 - .L_2330)
.L_2330:
        /*0004*/ 	.word	0x00000082


	//----- nvinfo : EIATTR_KPARAM_INFO
	.align		4
.L_2331:
        /*0008*/ 	.byte	0x04, 0x17
        /*000a*/ 	.short	(.L_2333 - .L_2332)
.L_2332:
        /*000c*/ 	.word	0x00000000
        /*0010*/ 	.short	0x0000
        /*0012*/ 	.short	0x0000
        /*0014*/ 	.byte	0x00, 0xf0, 0xa1, 0x04


	//----- nvinfo : EIATTR_SPARSE_MMA_MASK
	.align		4
.L_2333:
        /*0018*/ 	.byte	0x03, 0x50
        /*001a*/ 	.short	0x0000


	//----- nvinfo : EIATTR_MAXREG_COUNT
	.align		4
        /*001c*/ 	.byte	0x03, 0x1b
        /*001e*/ 	.short	0x00ff


	//----- nvinfo : EIATTR_NUM_BARRIERS
	.align		4
        /*0020*/ 	.byte	0x02, 0x4c
        /*0022*/ 	.byte	0x01
	.zero		1


	//----- nvinfo : EIATTR_MERCURY_ISA_VERSION
	.align		4
        /*0024*/ 	.byte	0x03, 0x5f
        /*0026*/ 	.short	0x0101


	//----- nvinfo : EIATTR_COOP_GROUP_MASK_REGIDS
	.align		4
        /*0028*/ 	.byte	0x04, 0x29
        /*002a*/ 	.short	(.L_2335 - .L_2334)


	//   ....[0]....
.L_2334:
        /*002c*/ 	.word	0xffffffff


	//   ....[1]....
        /*0030*/ 	.word	0xffffffff


	//   ....[2]....
        /*0034*/ 	.word	0xffffffff


	//   ....[3]....
        /*0038*/ 	.word	0xffffffff


	//   ....[4]....
        /*003c*/ 	.word	0xffffffff


	//   ....[5]....
        /*0040*/ 	.word	0xffffffff


	//   ....[6]....
        /*0044*/ 	.word	0xffffffff


	//   ....[7]....
        /*0048*/ 	.word	0xffffffff


	//   ....[8]....
        /*004c*/ 	.word	0xffffffff


	//   ....[9]....
        /*0050*/ 	.word	0xffffffff


	//   ....[10]....
        /*0054*/ 	.word	0x050000d2


	//   ....[11]....
        /*0058*/ 	.word	0x050000d2


	//   ....[12]....
        /*005c*/ 	.word	0x050000d2


	//   ....[13]....
        /*0060*/ 	.word	0x050000d2


	//   ....[14]....
        /*0064*/ 	.word	0x050000d2


	//   ....[15]....
        /*0068*/ 	.word	0x050000d2


	//   ....[16]....
        /*006c*/ 	.word	0x050000d2


	//   ....[17]....
        /*0070*/ 	.word	0x050000d2


	//   ....[18]....
        /*0074*/ 	.word	0x050000d2


	//   ....[19]....
        /*0078*/ 	.word	0x050000d2


	//----- nvinfo : EIATTR_COOP_GROUP_INSTR_OFFSETS
	.align		4
.L_2335:
        /*007c*/ 	.byte	0x04, 0x28
        /*007e*/ 	.short	(.L_2337 - .L_2336)


	//   ....[0]....
.L_2336:
        /*0080*/ 	.word	0x00001dd0


	//   ....[1]....
        /*0084*/ 	.word	0x00001de0


	//   ....[2]....
        /*0088*/ 	.word	0x00001e10


	//   ....[3]....
        /*008c*/ 	.word	0x00001e20


	//   ....[4]....
        /*0090*/ 	.word	0x00001e50


	//   ....[5]....
        /*0094*/ 	.word	0x00001e60


	//   ....[6]....
        /*0098*/ 	.word	0x00001e90


	//   ....[7]....
        /*009c*/ 	.word	0x00001ea0


	//   ....[8]....
        /*00a0*/ 	.word	0x00001ed0


	//   ....[9]....
        /*00a4*/ 	.word	0x00001ee0


	//   ....[10]....
        /*00a8*/ 	.word	0x00005820


	//   ....[11]....
        /*00ac*/ 	.word	0x000058b0


	//   ....[12]....
        /*00b0*/ 	.word	0x00005920


	//   ....[13]....
        /*00b4*/ 	.word	0x00005980


	//   ....[14]....
        /*00b8*/ 	.word	0x000059f0


	//   ....[15]....
        /*00bc*/ 	.word	0x00005a50


	//   ....[16]....
        /*00c0*/ 	.word	0x00005ac0


	//   ....[17]....
        /*00c4*/ 	.word	0x00005b20


	//   ....[18]....
        /*00c8*/ 	.word	0x00005b90


	//   ....[19]....
        /*00cc*/ 	.word	0x00005bf0


	//----- nvinfo : EIATTR_VRC_CTA_INIT_COUNT
	.align		4
.L_2337:
        /*00d0*/ 	.byte	0x02, 0x4a
	.zero		1
	.zero		1


	//----- nvinfo : EIATTR_EXIT_INSTR_OFFSETS
	.align		4
        /*00d4*/ 	.byte	0x04, 0x1c
        /*00d6*/ 	.short	(.L_2339 - .L_2338)


	//   ....[0]....
.L_2338:
        /*00d8*/ 	.word	0x000057b0


	//----- nvinfo : EIATTR_MAX_THREADS
	.align		4
.L_2339:
        /*00dc*/ 	.byte	0x04, 0x05
        /*00de*/ 	.short	(.L_2341 - .L_2340)
.L_2340:
        /*00e0*/ 	.word	0x00000080
        /*00e4*/ 	.word	0x00000001
        /*00e8*/ 	.word	0x00000001


	//----- nvinfo : EIATTR_CRS_STACK_SIZE
	.align		4
.L_2341:
        /*00ec*/ 	.byte	0x04, 0x1e
        /*00ee*/ 	.short	(.L_2343 - .L_2342)
.L_2342:
        /*00f0*/ 	.word	0x00000000


	//----- nvinfo : EIATTR_CBANK_PARAM_SIZE
	.align		4
.L_2343:
        /*00f4*/ 	.byte	0x03, 0x19
        /*00f6*/ 	.short	0x0128


	//----- nvinfo : EIATTR_PARAM_CBANK
	.align		4
        /*00f8*/ 	.byte	0x04, 0x0a
        /*00fa*/ 	.short	(.L_2345 - .L_2344)
	.align		4
.L_2344:
        /*00fc*/ 	.word	index@(.nv.constant0._ZN10layer_norm13ln_bwd_kernelINS_13Kernel_traitsI13__nv_bfloat16S2_fS2_fjLj1024ELj1ELj4ELj1ELj16ENS_18Kernel_traits_baseILj1024ES2_S2_fS2_fjLj128EEEEELb0ELb0ELb0ELb1EEEvNS_9BwdParamsE)
        /*0100*/ 	.short	0x0380
        /*0102*/ 	.short	0x0128


	//----- nvinfo : EIATTR_SW_WAR
	.align		4
.L_2345:
        /*0104*/ 	.byte	0x04, 0x36
        /*0106*/ 	.short	(.L_2347 - .L_2346)
.L_2346:
        /*0108*/ 	.word	0x00000008
.L_2347:


//--------------------- .nv.info._ZN10layer_norm13ln_bwd_kernelINS_13Kernel_traitsI13__nv_bfloat16S2_fS2_fjLj1024ELj1ELj4ELj1ELj16ENS_18Kernel_traits_baseILj1024ES2_S2_fS2_fjLj128EEEEELb0ELb0ELb1ELb0EEEvNS_9BwdParamsE --------------------------
	.section	.nv.info._ZN10layer_norm13ln_bwd_kernelINS_13Kernel_traitsI13__nv_bfloat16S2_fS2_fjLj1024ELj1ELj4ELj1ELj16ENS_18Kernel_traits_baseILj1024ES2_S2_fS2_fjLj128EEEEELb0ELb0ELb1ELb0EEEvNS_9BwdParamsE,"",@"SHT_CUDA_INFO"
	.sectionflags	@""
	.align	4


	//----- nvinfo : EIATTR_CUDA_API_VERSION
	.align		4
        /*0000*/ 	.byte	0x04, 0x37
        /*0002*/ 	.short	(.L_2349 - .L_2348)
.L_2348:
        /*0004*/ 	.word	0x00000082


	//----- nvinfo : EIATTR_KPARAM_INFO
	.align		4
.L_2349:
        /*0008*/ 	.byte	0x04, 0x17
        /*000a*/ 	.short	(.L_2351 - .L_2350)
.L_2350:
        /*000c*/ 	.word	0x00000000
        /*0010*/ 	.short	0x0000
        /*0012*/ 	.short	0x0000
        /*0014*/ 	.byte	0x00, 0xf0, 0xa1, 0x04


	//----- nvinfo : EIATTR_SPARSE_MMA_MASK
	.align		4
.L_2351:
        /*0018*/ 	.byte	0x03, 0x50
        /*001a*/ 	.short	0x0000


	//----- nvinfo : EIATTR_MAXREG_COUNT
	.align		4
        /*001c*/ 	.byte	0x03, 0x1b
        /*001e*/ 	.short	0x00ff


	//----- nvinfo : EIATTR_NUM_BARRIERS
	.align		4
        /*0020*/ 	.byte	0x02, 0x4c
        /*0022*/ 	.byte	0x01
	.zero		1


	//----- nvinfo : EIATTR_MERCURY_ISA_VERSION
	.align		4
        /*0024*/ 	.byte	0x03, 0x5f
        /*0026*/ 	.short	0x0101


	//----- nvinfo : EIATTR_COOP_GROUP_MASK_REGIDS
	.align		4
        /*0028*/ 	.byte	0x04, 0x29
        /*002a*/ 	.short	(.L_2353 - .L_2352)


	//   ....[0]....
.L_2352:
        /*002c*/ 	.word	0xffffffff


	//   ....[1]....
        /*0030*/ 	.word	0xffffffff


	//   ....[2]....
        /*0034*/ 	.word	0xffffffff


	//   ....[3]....
        /*0038*/ 	.word	0xffffffff


	//   ....[4]....
        /*003c*/ 	.word	0xffffffff


	//   ....[5]....
        /*0040*/ 	.word	0xffffffff


	//   ....[6]....
        /*0044*/ 	.word	0xffffffff


	//   ....[7]....
        /*0048*/ 	.word	0xffffffff


	//   ....[8]....
        /*004c*/ 	.word	0xffffffff


	//   ....[9]....
        /*0050*/ 	.word	0xffffffff


	//   ....[10]....
        /*0054*/ 	.word	0x050000a2


	//   ....[11]....
        /*0058*/ 	.word	0x050000a2


	//   ....[12]....
        /*005c*/ 	.word	0x050000a2


	//   ....[13]....
        /*0060*/ 	.word	0x050000a2


	//   ....[14]....
        /*0064*/ 	.word	0x050000a2


	//   ....[15]....
        /*0068*/ 	.word	0x050000a2


	//   ....[16]....
        /*006c*/ 	.word	0x050000a2


	//   ....[17]....
        /*0070*/ 	.word	0x050000a2


	//   ....[18]....
        /*0074*/ 	.word	0x050000a2


	//   ....[19]....
        /*0078*/ 	.word	0x050000a2


	//----- nvinfo : EIATTR_COOP_GROUP_INSTR_OFFSETS
	.align		4
.L_2353:
        /*007c*/ 	.byte	0x04, 0x28
        /*007e*/ 	.short	(.L_2355 - .L_2354)


	//   ....[0]....
.L_2354:
        /*0080*/ 	.word	0x000023c0


	//   ....[1]....
        /*0084*/ 	.word	0x000023d0


	//   ....[2]....
        /*0088*/ 	.word	0x00002400


	//   ....[3]....
        /*008c*/ 	.word	0x00002410


	//   ....[4]....
        /*0090*/ 	.word	0x00002440


	//   ....[5]....
        /*0094*/ 	.word	0x00002450


	//   ....[6]....
        /*0098*/ 	.word	0x00002480


	//   ....[7]....
        /*009c*/ 	.word	0x00002490


	//   ....[8]....
        /*00a0*/ 	.word	0x000024c0


	//   ....[9]....
        /*00a4*/ 	.word	0x000024d0


	//   ....[10]....
        /*00a8*/ 	.word	0x00008fe0


	//   ....[11]....
        /*00ac*/ 	.word	0x00009080


	//   ....[12]....
        /*00b0*/ 	.word	0x000090e0


	//   ....[13]....
        /*00b4*/ 	.word	0x00009140


	//   ....[14]....
        /*00b8*/ 	.word	0x000091b0


	//   ....[15]....
        /*00bc*/ 	.word	0x00009210


	//   ....[16]....
        /*00c0*/ 	.word	0x00009280


	//   ....[17]....
        /*00c4*/ 	.word	0x000092e0


	//   ....[18]....
        /*00c8*/ 	.word	0x00009350


	//   ....[19]....
        /*00cc*/ 	.word	0x000093b0


	//----- nvinfo : EIATTR_VRC_CTA_INIT_COUNT
	.align		4
.L_2355:
        /*00d0*/ 	.byte	0x02, 0x4a
	.zero		1
	.zero		1


	//----- nvinfo : EIATTR_EXIT_INSTR_OFFSETS
	.align		4
        /*00d4*/ 	.byte	0x04, 0x1c
        /*00d6*/ 	.short	(.L_2357 - .L_2356)


	//   ....[0]....
.L_2356:
        /*00d8*/ 	.word	0x00008f50


	//   ....[1]....
        /*00dc*/ 	.word	0x00008f80


	//----- nvinfo : EIATTR_MAX_THREADS
	.align		4
.L_2357:
        /*00e0*/ 	.byte	0x04, 0x05
        /*00e2*/ 	.short	(.L_2359 - .L_2358)
.L_2358:
        /*00e4*/ 	.word	0x00000080
        /*00e8*/ 	.word	0x00000001
        /*00ec*/ 	.word	0x00000001


	//----- nvinfo : EIATTR_CRS_STACK_SIZE
	.align		4
.L_2359:
        /*00f0*/ 	.byte	0x04, 0x1e
        /*00f2*/ 	.short	(.L_2361 - .L_2360)
.L_2360:
        /*00f4*/ 	.word	0x00000000


	//----- nvinfo : EIATTR_CBANK_PARAM_SIZE
	.align		4
.L_2361:
        /*00f8*/ 	.byte	0x03, 0x19
        /*00fa*/ 	.short	0x0128


	//----- nvinfo : EIATTR_PARAM_CBANK
	.align		4
        /*00fc*/ 	.byte	0x04, 0x0a
        /*00fe*/ 	.short	(.L_2363 - .L_2362)
	.align		4
.L_2362:
        /*0100*/ 	.word	index@(.nv.constant0._ZN10layer_norm13ln_bwd_kernelINS_13Kernel_traitsI13__nv_bfloat16S2_fS2_fjLj1024ELj1ELj4ELj1ELj16ENS_18Kernel_traits_baseILj1024ES2_S2_fS2_fjLj128EEEEELb0ELb0ELb1ELb0EEEvNS_9BwdParamsE)
        /*0104*/ 	.short	0x0380
        /*0106*/ 	.short	0x0128


	//----- nvinfo : EIATTR_SW_WAR
	.align		4
.L_2363:
        /*0108*/ 	.byte	0x04, 0x36
        /*010a*/ 	.short	(.L_2365 - .L_2364)
.L_2364:
        /*010c*/ 	.word	0x00000008
.L_2365:


//--------------------- .nv.info._ZN10layer_norm13ln_bwd_kernelINS_13Kernel_traitsI13__nv_bfloat16S2_fS2_fjLj1024ELj1ELj4ELj1ELj16ENS_18Kernel_traits_baseILj1024ES2_S2_fS2_fjLj128EEEEELb0ELb0ELb1ELb1EEEvNS_9BwdParamsE --------------------------
	.section	.nv.info._ZN10layer_norm13ln_bwd_kernelINS_13Kernel_traitsI13__nv_bfloat16S2_fS2_fjLj1024ELj1ELj4ELj1ELj16ENS_18Kernel_traits_baseILj1024ES2_S2_fS2_fjLj128EEEEELb0ELb0ELb1ELb1EEEvNS_9BwdParamsE,"",@"SHT_CUDA_INFO"
	.sectionflags	@""
	.align	4


	//----- nvinfo : EIATTR_CUDA_API_VERSION
	.align		4
        /*0000*/ 	.byte	0x04, 0x37
        /*0002*/ 	.short	(.L_2367 - .L_2366)
.L_2366:
        /*0004*/ 	.word	0x00000082


	//----- nvinfo : EIATTR_KPARAM_INFO
	.align		4
.L_2367:
        /*0008*/ 	.byte	0x04, 0x17
        /*000a*/ 	.short	(.L_2369 - .L_2368)
.L_2368:
        /*000c*/ 	.word	0x00000000
        /*0010*/ 	.short	0x0000
        /*0012*/ 	.short	0x0000
        /*0014*/ 	.byte	0x00, 0xf0, 0xa1, 0x04


	//----- nvinfo : EIATTR_SPARSE_MMA_MASK
	.align		4
.L_2369:
        /*0018*/ 	.byte	0x03, 0x50
        /*001a*/ 	.short	0x0000


	//----- nvinfo : EIATTR_MAXREG_COUNT
	.align		4
        /*001c*/ 	.byte	0x03, 0x1b
        /*001e*/ 	.short	0x00ff


	//----- nvinfo : EIATTR_NUM_BARRIERS
	.align		4
        /*0020*/ 	.byte	0x02, 0x4c
        /*0022*/ 	.byte	0x01
	.zero		1


	//----- nvinfo : EIATTR_MERCURY_ISA_VERSION
	.align		4
        /*0024*/ 	.byte	0x03, 0x5f
        /*0026*/ 	.short	0x0101


	//----- nvinfo : EIATTR_COOP_GROUP_MASK_REGIDS
	.align		4
        /*0028*/ 	.byte	0x04, 0x29
        /*002a*/ 	.short	(.L_2371 - .L_2370)


	//   ....[0]....
.L_2370:
        /*002c*/ 	.word	0xffffffff


	//   ....[1]....
        /*0030*/ 	.word	0xffffffff


	//   ....[2]....
        /*0034*/ 	.word	0xffffffff


	//   ....[3]....
        /*0038*/ 	.word	0xffffffff


	//   ....[4]....
        /*003c*/ 	.word	0xffffffff


	//   ....[5]....
        /*0040*/ 	.word	0xffffffff


	//   ....[6]....
        /*0044*/ 	.word	0xffffffff


	//   ....[7]....
        /*0048*/ 	.word	0xffffffff


	//   ....[8]....
        /*004c*/ 	.word	0xffffffff


	//   ....[9]....
        /*0050*/ 	.word	0xffffffff


	//   ....[10]....
        /*0054*/ 	.word	0x050000d9


	//   ....[11]....
        /*0058*/ 	.word	0x050000d9


	//   ....[12]....
        /*005c*/ 	.word	0x050000d9


	//   ....[13]....
        /*0060*/ 	.word	0x050000d9


	//   ....[14]....
        /*0064*/ 	.word	0x050000d9


	//   ....[15]....
        /*0068*/ 	.word	0x050000d9


	//   ....[16]....
        /*006c*/ 	.word	0x050000d9


	//   ....[17]....
        /*0070*/ 	.word	0x050000d9


	//   ....[18]....
        /*0074*/ 	.word	0x050000d9


	//   ....[19]....
        /*0078*/ 	.word	0x050000d9


	//----- nvinfo : EIATTR_COOP_GROUP_INSTR_OFFSETS
	.align		4
.L_2371:
        /*007c*/ 	.byte	0x04, 0x28
        /*007e*/ 	.short	(.L_2373 - .L_2372)


	//   ....[0]....
.L_2372:
        /*0080*/ 	.word	0x00001e70


	//   ....[1]....
        /*0084*/ 	.word	0x00001e80


	//   ....[2]....
        /*0088*/ 	.word	0x00001eb0


	//   ....[3]....
        /*008c*/ 	.word	0x00001ec0


	//   ....[4]....
        /*0090*/ 	.word	0x00001ef0


	//   ....[5]....
        /*0094*/ 	.word	0x00001f00


	//   ....[6]....
        /*0098*/ 	.word	0x00001f30


	//   ....[7]....
        /*009c*/ 	.word	0x00001f40


	//   ....[8]....
        /*00a0*/ 	.word	0x00001f70


	//   ....[9]....
        /*00a4*/ 	.word	0x00001f80


	//   ....[10]....
        /*00a8*/ 	.word	0x00008410


	//   ....[11]....
        /*00ac*/ 	.word	0x000084a0


	//   ....[12]....
        /*00b0*/ 	.word	0x00008510


	//   ....[13]....
        /*00b4*/ 	.word	0x00008570


	//   ....[14]....
        /*00b8*/ 	.word	0x000085e0


	//   ....[15]....
        /*00bc*/ 	.word	0x00008640


	//   ....[16]....
        /*00c0*/ 	.word	0x000086b0


	//   ....[17]....
        /*00c4*/ 	.word	0x00008710


	//   ....[18]....
        /*00c8*/ 	.word	0x00008780


	//   ....[19]....
        /*00cc*/ 	.word	0x000087e0


	//----- nvinfo : EIATTR_VRC_CTA_INIT_COUNT
	.align		4
.L_2373:
        /*00d0*/ 	.byte	0x02, 0x4a
	.zero		1
	.zero		1


	//----- nvinfo : EIATTR_EXIT_INSTR_OFFSETS
	.align		4
        /*00d4*/ 	.byte	0x04, 0x1c
        /*00d6*/ 	.short	(.L_2375 - .L_2374)


	//   ....[0]....
.L_2374:
        /*00d8*/ 	.word	0x000083a0


	//----- nvinfo : EIATTR_MAX_THREADS
	.align		4
.L_2375:
        /*00dc*/ 	.byte	0x04, 0x05
        /*00de*/ 	.short	(.L_2377 - .L_2376)
.L_2376:
        /*00e0*/ 	.word	0x00000080
        /*00e4*/ 	.word	0x00000001
        /*00e8*/ 	.word	0x00000001


	//----- nvinfo : EIATTR_CRS_STACK_SIZE
	.align		4
.L_2377:
        /*00ec*/ 	.byte	0x04, 0x1e
        /*00ee*/ 	.short	(.L_2379 - .L_2378)
.L_2378:
        /*00f0*/ 	.word	0x00000000


	//----- nvinfo : EIATTR_CBANK_PARAM_SIZE
	.align		4
.L_2379:
        /*00f4*/ 	.byte	0x03, 0x19
        /*00f6*/ 	.short	0x0128


	//----- nvinfo : EIATTR_PARAM_CBANK
	.align		4
        /*00f8*/ 	.byte	0x04, 0x0a
        /*00fa*/ 	.short	(.L_2381 - .L_2380)
	.align		4
.L_2380:
        /*00fc*/ 	.word	index@(.nv.constant0._ZN10layer_norm13ln_bwd_kernelINS_13Kernel_traitsI13__nv_bfloat16S2_fS2_fjLj1024ELj1ELj4ELj1ELj16ENS_18Kernel_traits_baseILj1024ES2_S2_fS2_fjLj128EEEEELb0ELb0ELb1ELb1EEEvNS_9BwdParamsE)
        /*0100*/ 	.short	0x0380
        /*0102*/ 	.short	0x0128


	//----- nvinfo : EIATTR_SW_WAR
	.align		4
.L_2381:
        /*0104*/ 	.byte	0x04, 0x36
        /*0106*/ 	.short	(.L_2383 - .L_2382)
.L_2382:
        /*0108*/ 	.word	0x00000008
.L_2383:


//--------------------- .nv.info._ZN10layer_norm13ln_bwd_kernelINS_13Kernel_traitsI13__nv_bfloat16S2_fS2_fjLj1024ELj1ELj4ELj1ELj16ENS_18Kernel_traits_baseILj1024ES2_S2_fS2_fjLj128EEEEELb0ELb1ELb0ELb0EEEvNS_9BwdParamsE --------------------------
	.section	.nv.info._ZN10layer_norm13ln_bwd_kernelINS_13Kernel_traitsI13__nv_bfloat16S2_fS2_fjLj1024ELj1ELj4ELj1ELj16ENS_18Kernel_traits_baseILj1024ES2_S2_fS2_fjLj128EEEEELb0ELb1ELb0ELb0EEEvNS_9BwdParamsE,"",@"SHT_CUDA_INFO"
	.sectionflags	@""
	.align	4


	//----- nvinfo : EIATTR_CUDA_API_VERSION
	.align		4
        /*0000*/ 	.byte	0x04, 0x37
        /*0002*/ 	.short	(.L_2385 - .L_2384)
.L_2384:
        /*0004*/ 	.word	0x00000082


	//----- nvinfo : EIATTR_KPARAM_INFO
	.align		4
.L_2385:
        /*0008*/ 	.byte	0x04, 0x17
        /*000a*/ 	.short	(.L_2387 - .L_2386)
.L_2386:
        /*000c*/ 	.word	0x00000000
        /*0010*/ 	.short	0x0000
        /*0012*/ 	.short	0x0000
        /*0014*/ 	.byte	0x00, 0xf0, 0xa1, 0x04


	//----- nvinfo : EIATTR_SPARSE_MMA_MASK
	.align		4
.L_2387:
        /*0018*/ 	.byte	0x03, 0x50
        /*001a*/ 	.short	0x0000


	//----- nvinfo : EIATTR_MAXREG_COUNT
	.align		4
        /*001c*/ 	.byte	0x03, 0x1b
        /*001e*/ 	.short	0x00ff


	//----- nvinfo : EIATTR_NUM_BARRIERS
	.align		4
        /*0020*/ 	.byte	0x02, 0x4c
        /*0022*/ 	.byte	0x01
	.zero		1


	//----- nvinfo : EIATTR_ANNOTATIONS
	.align		4
        /*0024*/ 	.byte	0x04, 0x55
        /*0026*/ 	.short	(.L_2389 - .L_2388)


	//   ....[0]....
.L_2388:
        /* <DEDUP_REMOVED lines=38> */


	//----- nvinfo : EIATTR_MERCURY_ISA_VERSION
	.align		4
.L_2389:
        /*0278*/ 	.byte	0x03, 0x5f
        /*027a*/ 	.short	0x0101


	//----- nvinfo : EIATTR_COOP_GROUP_MASK_REGIDS
	.align		4
        /*027c*/ 	.byte	0x04, 0x29
        /*027e*/ 	.short	(.L_2391 - .L_2390)


	//   ....[0]....
.L_2390:
        /*0280*/ 	.word	0xffffffff


	//   ....[1]....
        /*0284*/ 	.word	0xffffffff


	//   ....[2]....
        /*0288*/ 	.word	0xffffffff


	//   ....[3]....
        /*028c*/ 	.word	0xffffffff


	//   ....[4]....
        /*0290*/ 	.word	0xffffffff


	//   ....[5]....
        /*0294*/ 	.word	0xffffffff


	//   ....[6]....
        /*0298*/ 	.word	0xffffffff


	//   ....[7]....
        /*029c*/ 	.word	0xffffffff


	//   ....[8]....
        /*02a0*/ 	.word	0xffffffff


	//   ....[9]....
        /*02a4*/ 	.word	0xffffffff


	//   ....[10]....
        /*02a8*/ 	.word	0x050000b0


	//   ....[11]....
        /*02ac*/ 	.word	0x050000b0


	//   ....[12]....
        /*02b0*/ 	.word	0x050000b0


	//   ....[13]....
        /*02b4*/ 	.word	0x050000b0


	//   ....[14]....
        /*02b8*/ 	.word	0x050000b0


	//   ....[15]....
        /*02bc*/ 	.word	0x050000b0


	//   ....[16]....
        /*02c0*/ 	.word	0x050000b0


	//   ....[17]....
        /*02c4*/ 	.word	0x050000b0


	//   ....[18]....
        /*02c8*/ 	.word	0x050000b0


	//   ....[19]....
        /*02cc*/ 	.word	0x050000b0


	//----- nvinfo : EIATTR_COOP_GROUP_INSTR_OFFSETS
	.align		4
.L_2391:
        /*02d0*/ 	.byte	0x04, 0x28
        /*02d2*/ 	.short	(.L_2393 - .L_2392)


	//   ....[0]....
.L_2392:
        /*02d4*/ 	.word	0x00002970


	//   ....[1]....
        /*02d8*/ 	.word	0x00002990


	//   ....[2]....
        /*02dc*/ 	.word	0x000029b0


	//   ....[3]....
        /*02e0*/ 	.word	0x000029d0


	//   ....[4]....
        /*02e4*/ 	.word	0x000029f0


	//   ....[5]....
        /*02e8*/ 	.word	0x00002a10


	//   ....[6]....
        /*02ec*/ 	.word	0x00002a30


	//   ....[7]....
        /*02f0*/ 	.word	0x00002a50


	//   ....[8]....
        /*02f4*/ 	.word	0x00002a60


	//   ....[9]....
        /*02f8*/ 	.word	0x00002a80


	//   ....[10]....
        /*02fc*/ 	.word	0x000098c0


	//   ....[11]....
        /*0300*/ 	.word	0x00009960


	//   ....[12]....
        /*0304*/ 	.word	0x000099e0


	//   ....[13]....
        /*0308*/ 	.word	0x00009a50


	//   ....[14]....
        /*030c*/ 	.word	0x00009ad0


	//   ....[15]....
        /*0310*/ 	.word	0x00009b40


	//   ....[16]....
        /*0314*/ 	.word	0x00009bc0


	//   ....[17]....
        /*0318*/ 	.word	0x00009c30


	//   ....[18]....
        /*031c*/ 	.word	0x00009cb0


	//   ....[19]....
        /*0320*/ 	.word	0x00009d00


	//----- nvinfo : EIATTR_VRC_CTA_INIT_COUNT
	.align		4
.L_2393:
        /*0324*/ 	.byte	0x02, 0x4a
	.zero		1
	.zero		1


	//----- nvinfo : EIATTR_EXIT_INSTR_OFFSETS
	.align		4
        /*0328*/ 	.byte	0x04, 0x1c
        /*032a*/ 	.short	(.L_2395 - .L_2394)


	//   ....[0]....
.L_2394:
        /*032c*/ 	.word	0x000097d0


	//   ....[1]....
        /*0330*/ 	.word	0x00009850


	//----- nvinfo : EIATTR_MAX_THREADS
	.align		4
.L_2395:
        /*0334*/ 	.byte	0x04, 0x05
        /*0336*/ 	.short	(.L_2397 - .L_2396)
.L_2396:
        /*0338*/ 	.word	0x00000080
        /*033c*/ 	.word	0x00000001
        /*0340*/ 	.word	0x00000001


	//----- nvinfo : EIATTR_CRS_STACK_SIZE
	.align		4
.L_2397:
        /*0344*/ 	.byte	0x04, 0x1e
        /*0346*/ 	.short	(.L_2399 - .L_2398)
.L_2398:
        /*0348*/ 	.word	0x00000000


	//----- nvinfo : EIATTR_CBANK_PARAM_SIZE
	.align		4
.L_2399:
        /*034c*/ 	.byte	0x03, 0x19
        /*034e*/ 	.short	0x0128


	//----- nvinfo : EIATTR_PARAM_CBANK
	.align		4
        /*0350*/ 	.byte	0x04, 0x0a
        /*0352*/ 	.short	(.L_2401 - .L_2400)
	.align		4
.L_2400:
        /*0354*/ 	.word	index@(.nv.constant0._ZN10layer_norm13ln_bwd_kernelINS_13Kernel_traitsI13__nv_bfloat16S2_fS2_fjLj1024ELj1ELj4ELj1ELj16ENS_18Kernel_traits_baseILj1024ES2_S2_fS2_fjLj128EEEEELb0ELb1ELb0ELb0EEEvNS_9BwdParamsE)
        /*0358*/ 	.short	0x0380
        /*035a*/ 	.short	0x0128


	//----- nvinfo : EIATTR_SW_WAR
	.align		4
.L_2401:
        /*035c*/ 	.byte	0x04, 0x36
        /*035e*/ 	.short	(.L_2403 - .L_2402)
.L_2402:
        /*0360*/ 	.word	0x00000008
.L_2403:


//--------------------- .nv.info._ZN10layer_norm13ln_bwd_kernelINS_13Kernel_traitsI13__nv_bfloat16S2_fS2_fjLj1024ELj1ELj4ELj1ELj16ENS_18Kernel_traits_baseILj1024ES2_S2_fS2_fjLj128EEEEELb0ELb1ELb0ELb1EEEvNS_9BwdParamsE --------------------------
	.section	.nv.info._ZN10layer_norm13ln_bwd_kernelINS_13Kernel_traitsI13__nv_bfloat16S2_fS2_fjLj1024ELj1ELj4ELj1ELj16ENS_18Kernel_traits_baseILj1024ES2_S2_fS2_fjLj128EEEEELb0ELb1ELb0ELb1EEEvNS_9BwdParamsE,"",@"SHT_CUDA_INFO"
	.sectionflags	@""
	.align	4


	//----- nvinfo : EIATTR_CUDA_API_VERSION
	.align		4
        /*0000*/ 	.byte	0x04, 0x37
        /*0002*/ 	.short	(.L_2405 - .L_2404)
.L_2404:
        /*0004*/ 	.word	0x00000082


	//----- nvinfo : EIATTR_KPARAM_INFO
	.align		4
.L_2405:
        /*0008*/ 	.byte	0x04, 0x17
        /*000a*/ 	.short	(.L_2407 - .L_2406)
.L_2406:
        /*000c*/ 	.word	0x00000000
        /*0010*/ 	.short	0x0000
        /*0012*/ 	.short	0x0000
        /*0014*/ 	.byte	0x00, 0xf0, 0xa1, 0x04


	//----- nvinfo : EIATTR_SPARSE_MMA_MASK
	.align		4
.L_2407:
        /*0018*/ 	.byte	0x03, 0x50
        /*001a*/ 	.short	0x0000


	//----- nvinfo : EIATTR_MAXREG_COUNT
	.align		4
        /*001c*/ 	.byte	0x03, 0x1b
        /*001e*/ 	.short	0x00ff


	//----- nvinfo : EIATTR_NUM_BARRIERS
	.align		4
        /*0020*/ 	.byte	0x02, 0x4c
        /*0022*/ 	.byte	0x01
	.zero		1


	//----- nvinfo : EIATTR_ANNOTATIONS
	.align		4
        /*0024*/ 	.byte	0x04, 0x55
        /*0026*/ 	.short	(.L_2409 - .L_2408)


	//   ....[0]....
.L_2408:
        /* <DEDUP_REMOVED lines=16> */


	//----- nvinfo : EIATTR_MERCURY_ISA_VERSION
	.align		4
.L_2409:
        /*0118*/ 	.byte	0x03, 0x5f
        /*011a*/ 	.short	0x0101


	//----- nvinfo : EIATTR_COOP_GROUP_MASK_REGIDS
	.align		4
        /*011c*/ 	.byte	0x04, 0x29
        /*011e*/ 	.short	(.L_2411 - .L_2410)


	//   ....[0]....
.L_2410:
        /*0120*/ 	.word	0xffffffff


	//   ....[1]....
        /*0124*/ 	.word	0xffffffff


	//   ....[2]....
        /*0128*/ 	.word	0xffffffff


	//   ....[3]....
        /*012c*/ 	.word	0xffffffff


	//   ....[4]....
        /*0130*/ 	.word	0xffffffff


	//   ....[5]....
        /*0134*/ 	.word	0xffffffff


	//   ....[6]....
        /*0138*/ 	.word	0xffffffff


	//   ....[7]....
        /*013c*/ 	.word	0xffffffff


	//   ....[8]....
        /*0140*/ 	.word	0xffffffff


	//   ....[9]....
        /*0144*/ 	.word	0xffffffff


	//   ....[10]....
        /*0148*/ 	.word	0x05000063


	//   ....[11]....
        /*014c*/ 	.word	0x05000063


	//   ....[12]....
        /*0150*/ 	.word	0x05000063


	//   ....[13]....
        /*0154*/ 	.word	0x05000063


	//   ....[14]....
        /*0158*/ 	.word	0x05000063


	//   ....[15]....
        /*015c*/ 	.word	0x05000063


	//   ....[16]....
        /*0160*/ 	.word	0x05000063


	//   ....[17]....
        /*0164*/ 	.word	0x05000063


	//   ....[18]....
        /*0168*/ 	.word	0x05000063


	//   ....[19]....
        /*016c*/ 	.word	0x05000063


	//----- nvinfo : EIATTR_COOP_GROUP_INSTR_OFFSETS
	.align		4
.L_2411:
        /*0170*/ 	.byte	0x04, 0x28
        /*0172*/ 	.short	(.L_2413 - .L_2412)


	//   ....[0]....
.L_2412:
        /*0174*/ 	.word	0x00002330


	//   ....[1]....
        /*0178*/ 	.word	0x00002350


	//   ....[2]....
        /*017c*/ 	.word	0x00002370


	//   ....[3]....
        /*0180*/ 	.word	0x00002390


	//   ....[4]....
        /*0184*/ 	.word	0x000023b0


	//   ....[5]....
        /*0188*/ 	.word	0x000023d0


	//   ....[6]....
        /*018c*/ 	.word	0x000023f0


	//   ....[7]....
        /*0190*/ 	.word	0x00002410


	//   ....[8]....
        /*0194*/ 	.word	0x00002420


	//   ....[9]....
        /*0198*/ 	.word	0x00002440


	//   ....[10]....
        /*019c*/ 	.word	0x00008db0


	//   ....[11]....
        /*01a0*/ 	.word	0x00008e40


	//   ....[12]....
        /*01a4*/ 	.word	0x00008ea0


	//   ....[13]....
        /*01a8*/ 	.word	0x00008ef0


	//   ....[14]....
        /*01ac*/ 	.word	0x00008f50


	//   ....[15]....
        /*01b0*/ 	.word	0x00008fa0


	//   ....[16]....
        /*01b4*/ 	.word	0x00009000


	//   ....[17]....
        /*01b8*/ 	.word	0x00009050


	//   ....[18]....
        /*01bc*/ 	.word	0x000090b0


	//   ....[19]....
        /*01c0*/ 	.word	0x00009100


	//----- nvinfo : EIATTR_VRC_CTA_INIT_COUNT
	.align		4
.L_2413:
        /*01c4*/ 	.byte	0x02, 0x4a
	.zero		1
	.zero		1


	//----- nvinfo : EIATTR_EXIT_INSTR_OFFSETS
	.align		4
        /*01c8*/ 	.byte	0x04, 0x1c
        /*01ca*/ 	.short	(.L_2415 - .L_2414)


	//   ....[0]....
.L_2414:
        /*01cc*/ 	.word	0x00008d40


	//----- nvinfo : EIATTR_MAX_THREADS
	.align		4
.L_2415:
        /*01d0*/ 	.byte	0x04, 0x05
        /*01d2*/ 	.short	(.L_2417 - .L_2416)
.L_2416:
        /*01d4*/ 	.word	0x00000080
        /*01d8*/ 	.word	0x00000001
        /*01dc*/ 	.word	0x00000001


	//----- nvinfo : EIATTR_CRS_STACK_SIZE
	.align		4
.L_2417:
        /*01e0*/ 	.byte	0x04, 0x1e
        /*01e2*/ 	.short	(.L_2419 - .L_2418)
.L_2418:
        /*01e4*/ 	.word	0x00000000


	//----- nvinfo : EIATTR_CBANK_PARAM_SIZE
	.align		4
.L_2419:
        /*01e8*/ 	.byte	0x03, 0x19
        /*01ea*/ 	.short	0x0128


	//----- nvinfo : EIATTR_PARAM_CBANK
	.align		4
        /*01ec*/ 	.byte	0x04, 0x0a
        /*01ee*/ 	.short	(.L_2421 - .L_2420)
	.align		4
.L_2420:
        /*01f0*/ 	.word	index@(.nv.constant0._ZN10layer_norm13ln_bwd_kernelINS_13Kernel_traitsI13__nv_bfloat16S2_fS2_fjLj1024ELj1ELj4ELj1ELj16ENS_18Kernel_traits_baseILj1024ES2_S2_fS2_fjLj128EEEEELb0ELb1ELb0ELb1EEEvNS_9BwdParamsE)
        /*01f4*/ 	.short	0x0380
        /*01f6*/ 	.short	0x0128


	//----- nvinfo : EIATTR_SW_WAR
	.align		4
.L_2421:
        /*01f8*/ 	.byte	0x04, 0x36
        /*01fa*/ 	.short	(.L_2423 - .L_2422)
.L_2422:
        /*01fc*/ 	.word	0x00000008
.L_2423:


//--------------------- .nv.info._ZN10layer_norm13ln_bwd_kernelINS_13Kernel_traitsI13__nv_bfloat16S2_fS2_fjLj1024ELj1ELj4ELj1ELj16ENS_18Kernel_traits_baseILj1024ES2_S2_fS2_fjLj128EEEEELb0ELb1ELb1ELb0EEEvNS_9BwdParamsE --------------------------
	.section	.nv.info._ZN10layer_norm13ln_bwd_kernelINS_13Kernel_traitsI13__nv_bfloat16S2_fS2_fjLj1024ELj1ELj4ELj1ELj16ENS_18Kernel_traits_baseILj1024ES2_S2_fS2_fjLj128EEEEELb0ELb1ELb1ELb0EEEvNS_9BwdParamsE,"",@"SHT_CUDA_INFO"
	.sectionflags	@""
	.align	4


	//----- nvinfo : EIATTR_CUDA_API_VERSION
	.align		4
        /*0000*/ 	.byte	0x04, 0x37
        /*0002*/ 	.short	(.L_2425 - .L_2424)
.L_2424:
        /*0004*/ 	.word	0x00000082


	//----- nvinfo : EIATTR_KPARAM_INFO
	.align		4
.L_2425:
        /*0008*/ 	.byte	0x04, 0x17
        /*000a*/ 	.short	(.L_2427 - .L_2426)
.L_2426:
        /*000c*/ 	.word	0x00000000
        /*0010*/ 	.short	0x0000
        /*0012*/ 	.short	0x0000
        /*0014*/ 	.byte	0x00, 0xf0, 0xa1, 0x04


	//----- nvinfo : EIATTR_SPARSE_MMA_MASK
	.align		4
.L_2427:
        /*0018*/ 	.byte	0x03, 0x50
        /*001a*/ 	.short	0x0000


	//----- nvinfo : EIATTR_MAXREG_COUNT
	.align		4
        /*001c*/ 	.byte	0x03, 0x1b
        /*001e*/ 	.short	0x00ff


	//----- nvinfo : EIATTR_NUM_BARRIERS
	.align		4
        /*0020*/ 	.byte	0x02, 0x4c
        /*0022*/ 	.byte	0x01
	.zero		1


	//----- nvinfo : EIATTR_ANNOTATIONS
	.align		4
        /*0024*/ 	.byte	0x04, 0x55
        /*0026*/ 	.short	(.L_2429 - .L_2428)


	//   ....[0]....
.L_2428:
        /* <DEDUP_REMOVED lines=64> */


	//----- nvinfo : EIATTR_MERCURY_ISA_VERSION
	.align		4
.L_2429:
        /*0418*/ 	.byte	0x03, 0x5f
        /*041a*/ 	.short	0x0101


	//----- nvinfo : EIATTR_COOP_GROUP_MASK_REGIDS
	.align		4
        /*041c*/ 	.byte	0x04, 0x29
        /*041e*/ 	.short	(.L_2431 - .L_2430)


	//   ....[0]....
.L_2430:
        /*0420*/ 	.word	0xffffffff


	//   ....[1]....
        /*0424*/ 	.word	0xffffffff


	//   ....[2]....
        /*0428*/ 	.word	0xffffffff


	//   ....[3]....
        /*042c*/ 	.word	0xffffffff


	//   ....[4]....
        /*0430*/ 	.word	0xffffffff


	//   ....[5]....
        /*0434*/ 	.word	0xffffffff


	//   ....[6]....
        /*0438*/ 	.word	0xffffffff


	//   ....[7]....
        /*043c*/ 	.word	0xffffffff


	//   ....[8]....
        /*0440*/ 	.word	0xffffffff


	//   ....[9]....
        /*0444*/ 	.word	0xffffffff


	//   ....[10]....
        /*0448*/ 	.word	0x05000002


	//   ....[11]....
        /*044c*/ 	.word	0x05000002


	//   ....[12]....
        /*0450*/ 	.word	0x05000002


	//   ....[13]....
        /*0454*/ 	.word	0x05000002


	//   ....[14]....
        /*0458*/ 	.word	0x05000002


	//   ....[15]....
        /*045c*/ 	.word	0x05000002


	//   ....[16]....
        /*0460*/ 	.word	0x05000002


	//   ....[17]....
        /*0464*/ 	.word	0x05000002


	//   ....[18]....
        /*0468*/ 	.word	0x05000002


	//   ....[19]....
        /*046c*/ 	.word	0x05000002


	//----- nvinfo : EIATTR_COOP_GROUP_INSTR_OFFSETS
	.align		4
.L_2431:
        /*0470*/ 	.byte	0x04, 0x28
        /*0472*/ 	.short	(.L_2433 - .L_2432)


	//   ....[0]....
.L_2432:
        /*0474*/ 	.word	0x00002d70


	//   ....[1]....
        /*0478*/ 	.word	0x00002d90


	//   ....[2]....
        /*047c*/ 	.word	0x00002db0


	//   ....[3]....
        /*0480*/ 	.word	0x00002dd0


	//   ....[4]....
        /*0484*/ 	.word	0x00002df0


	//   ....[5]....
        /*0488*/ 	.word	0x00002e10


	//   ....[6]....
        /*048c*/ 	.word	0x00002e30


	//   ....[7]....
        /*0490*/ 	.word	0x00002e50


	//   ....[8]....
        /*0494*/ 	.word	0x00002e60


	//   ....[9]....
        /*0498*/ 	.word	0x00002e80


	//   ....[10]....
        /*049c*/ 	.word	0x0000cb50


	//   ....[11]....
        /*04a0*/ 	.word	0x0000cbf0


	//   ....[12]....
        /*04a4*/ 	.word	0x0000cc70


	//   ....[13]....
        /*04a8*/ 	.word	0x0000cce0


	//   ....[14]....
        /*04ac*/ 	.word	0x0000cd60


	//   ....[15]....
        /*04b0*/ 	.word	0x0000cdd0


	//   ....[16]....
        /*04b4*/ 	.word	0x0000ce50


	//   ....[17]....
        /*04b8*/ 	.word	0x0000cec0


	//   ....[18]....
        /*04bc*/ 	.word	0x0000cf40


	//   ....[19]....
        /*04c0*/ 	.word	0x0000cf90


	//----- nvinfo : EIATTR_VRC_CTA_INIT_COUNT
	.align		4
.L_2433:
        /*04c4*/ 	.byte	0x02, 0x4a
	.zero		1
	.zero		1


	//----- nvinfo : EIATTR_EXIT_INSTR_OFFSETS
	.align		4
        /*04c8*/ 	.byte	0x04, 0x1c
        /*04ca*/ 	.short	(.L_2435 - .L_2434)


	//   ....[0]....
.L_2434:
        /*04cc*/ 	.word	0x0000ca60


	//   ....[1]....
        /*04d0*/ 	.word	0x0000cae0


	//----- nvinfo : EIATTR_MAX_THREADS
	.align		4
.L_2435:
        /*04d4*/ 	.byte	0x04, 0x05
        /*04d6*/ 	.short	(.L_2437 - .L_2436)
.L_2436:
        /*04d8*/ 	.word	0x00000080
        /*04dc*/ 	.word	0x00000001
        /*04e0*/ 	.word	0x00000001


	//----- nvinfo : EIATTR_CRS_STACK_SIZE
	.align		4
.L_2437:
        /*04e4*/ 	.byte	0x04, 0x1e
        /*04e6*/ 	.short	(.L_2439 - .L_2438)
.L_2438:
        /*04e8*/ 	.word	0x00000000


	//----- nvinfo : EIATTR_CBANK_PARAM_SIZE
	.align		4
.L_2439:
        /*04ec*/ 	.byte	0x03, 0x19
        /*04ee*/ 	.short	0x0128


	//----- nvinfo : EIATTR_PARAM_CBANK
	.align		4
        /*04f0*/ 	.byte	0x04, 0x0a
        /*04f2*/ 	.short	(.L_2441 - .L_2440)
	.align		4
.L_2440:
        /*04f4*/ 	.word	index@(.nv.constant0._ZN10layer_norm13ln_bwd_kernelINS_13Kernel_traitsI13__nv_bfloat16S2_fS2_fjLj1024ELj1ELj4ELj1ELj16ENS_18Kernel_traits_baseILj1024ES2_S2_fS2_fjLj128EEEEELb0ELb1ELb1ELb0EEEvNS_9BwdParamsE)
        /*04f8*/ 	.short	0x0380
        /*04fa*/ 	.short	0x0128


	//----- nvinfo : EIATTR_SW_WAR
	.align		4
.L_2441:
        /*04fc*/ 	.byte	0x04, 0x36
        /*04fe*/ 	.short	(.L_2443 - .L_2442)
.L_2442:
        /*0500*/ 	.word	0x00000008
.L_2443:


//--------------------- .nv.info._ZN10layer_norm13ln_bwd_kernelINS_13Kernel_traitsI13__nv_bfloat16S2_fS2_fjLj1024ELj1ELj4ELj1ELj16ENS_18Kernel_traits_baseILj1024ES2_S2_fS2_fjLj128EEEEELb0ELb1ELb1ELb1EEEvNS_9BwdParamsE --------------------------
	.section	.nv.info._ZN10layer_norm13ln_bwd_kernelINS_13Kernel_traitsI13__nv_bfloat16S2_fS2_fjLj1024ELj1ELj4ELj1ELj16ENS_18Kernel_traits_baseILj1024ES2_S2_fS2_fjLj128EEEEELb0ELb1ELb1ELb1EEEvNS_9BwdParamsE,"",@"SHT_CUDA_INFO"
	.sectionflags	@""
	.align	4


	//----- nvinfo : EIATTR_CUDA_API_VERSION
	.align		4
        /*0000*/ 	.byte	0x04, 0x37
        /*0002*/ 	.short	(.L_2445 - .L_2444)
.L_2444:
        /*0004*/ 	.word	0x00000082


	//----- nvinfo : EIATTR_KPARAM_INFO
	.align		4
.L_2445:
        /*0008*/ 	.byte	0x04, 0x17
        /*000a*/ 	.short	(.L_2447 - .L_2446)
.L_2446:
        /*000c*/ 	.word	0x00000000
        /*0010*/ 	.short	0x0000
        /*0012*/ 	.short	0x0000
        /*0014*/ 	.byte	0x00, 0xf0, 0xa1, 0x04


	//----- nvinfo : EIATTR_SPARSE_MMA_MASK
	.align		4
.L_2447:
        /*0018*/ 	.byte	0x03, 0x50
        /*001a*/ 	.short	0x0000


	//----- nvinfo : EIATTR_MAXREG_COUNT
	.align		4
        /*001c*/ 	.byte	0x03, 0x1b
        /*001e*/ 	.short	0x00ff


	//----- nvinfo : EIATTR_NUM_BARRIERS
	.align		4
        /*0020*/ 	.byte	0x02, 0x4c
        /*0022*/ 	.byte	0x01
	.zero		1


	//----- nvinfo : EIATTR_ANNOTATIONS
	.align		4
        /*0024*/ 	.byte	0x04, 0x55
        /*0026*/ 	.short	(.L_2449 - .L_2448)


	//   ....[0]....
.L_2448:
        /*0028*/ 	.word	0x00000001
        /*002c*/ 	.byte	0x50, 0x07, 0x00, 0x00, 0x01, 0x00, 0x00, 0x00, 0xa0, 0x21, 0x00, 0x00, 0x01, 0x00, 0x00, 0x00
        /*003c*/ 	.byte	0xf0, 0x22, 0x00, 0x00, 0x01, 0x00, 0x00, 0x00, 0x10, 0x23, 0x00, 0x00, 0x01, 0x00, 0x00, 0x00
        /*004c*/ 	.byte	0x20, 0x23, 0x00, 0x00, 0x01, 0x00, 0x00, 0x00, 0x70, 0xb9, 0x00, 0x00


	//----- nvinfo : EIATTR_MERCURY_ISA_VERSION
	.align		4
.L_2449:
        /*0058*/ 	.byte	0x03, 0x5f
        /*005a*/ 	.short	0x0101


	//----- nvinfo : EIATTR_COOP_GROUP_MASK_REGIDS
	.align		4
        /*005c*/ 	.byte	0x04, 0x29
        /*005e*/ 	.short	(.L_2451 - .L_2450)


	//   ....[0]....
.L_2450:
        /*0060*/ 	.word	0xffffffff


	//   ....[1]....
        /*0064*/ 	.word	0xffffffff


	//   ....[2]....
        /*0068*/ 	.word	0xffffffff


	//   ....[3]....
        /*006c*/ 	.word	0xffffffff


	//   ....[4]....
        /*0070*/ 	.word	0xffffffff


	//   ....[5]....
        /*0074*/ 	.word	0xffffffff


	//   ....[6]....
        /*0078*/ 	.word	0xffffffff


	//   ....[7]....
        /*007c*/ 	.word	0xffffffff


	//   ....[8]....
        /*0080*/ 	.word	0xffffffff


	//   ....[9]....
        /*0084*/ 	.word	0xffffffff


	//   ....[10]....
        /*0088*/ 	.word	0x050000f8


	//   ....[11]....
        /*008c*/ 	.word	0x050000f8


	//   ....[12]....
        /*0090*/ 	.word	0x050000f8


	//   ....[13]....
        /*0094*/ 	.word	0x050000f8


	//   ....[14]....
        /*0098*/ 	.word	0x050000f8


	//   ....[15]....
        /*009c*/ 	.word	0x050000f8


	//   ....[16]....
        /*00a0*/ 	.word	0x050000f8


	//   ....[17]....
        /*00a4*/ 	.word	0x050000f8


	//   ....[18]....
        /*00a8*/ 	.word	0x050000f8


	//   ....[19]....
        /*00ac*/ 	.word	0x050000f8


	//----- nvinfo : EIATTR_COOP_GROUP_INSTR_OFFSETS
	.align		4
.L_2451:
        /*00b0*/ 	.byte	0x04, 0x28
        /*00b2*/ 	.short	(.L_2453 - .L_2452)


	//   ....[0]....
.L_2452:
        /*00b4*/ 	.word	0x000021e0


	//   ....[1]....
        /*00b8*/ 	.word	0x000021f0


	//   ....[2]....
        /*00bc*/ 	.word	0x00002220


	//   ....[3]....
        /*00c0*/ 	.word	0x00002240


	//   ....[4]....
        /*00c4*/ 	.word	0x00002260


	//   ....[5]....
        /*00c8*/ 	.word	0x00002280


	//   ....[6]....
        /*00cc*/ 	.word	0x000022a0


	//   ....[7]....
        /*00d0*/ 	.word	0x000022c0


	//   ....[8]....
        /*00d4*/ 	.word	0x000022d0


	//   ....[9]....
        /*00d8*/ 	.word	0x00002300


	//   ....[10]....
        /*00dc*/ 	.word	0x0000b630


	//   ....[11]....
        /*00e0*/ 	.word	0x0000b6d0


	//   ....[12]....
        /*00e4*/ 	.word	0x0000b730


	//   ....[13]....
        /*00e8*/ 	.word	0x0000b780


	//   ....[14]....
        /*00ec*/ 	.word	0x0000b7e0


	//   ....[15]....
        /*00f0*/ 	.word	0x0000b830


	//   ....[16]....
        /*00f4*/ 	.word	0x0000b890


	//   ....[17]....
        /*00f8*/ 	.word	0x0000b8e0


	//   ....[18]....
        /*00fc*/ 	.word	0x0000b940


	//   ....[19]....
        /*0100*/ 	.word	0x0000b990


	//----- nvinfo : EIATTR_VRC_CTA_INIT_COUNT
	.align		4
.L_2453:
        /*0104*/ 	.byte	0x02, 0x4a
	.zero		1
	.zero		1


	//----- nvinfo : EIATTR_EXIT_INSTR_OFFSETS
	.align		4
        /*0108*/ 	.byte	0x04, 0x1c
        /*010a*/ 	.short	(.L_2455 - .L_2454)


	//   ....[0]....
.L_2454:
        /*010c*/ 	.word	0x0000b5d0


	//----- nvinfo : EIATTR_MAX_THREADS
	.align		4
.L_2455:
        /*0110*/ 	.byte	0x04, 0x05
        /*0112*/ 	.short	(.L_2457 - .L_2456)
.L_2456:
        /*0114*/ 	.word	0x00000080
        /*0118*/ 	.word	0x00000001
        /*011c*/ 	.word	0x00000001


	//----- nvinfo : EIATTR_CRS_STACK_SIZE
	.align		4
.L_2457:
        /*0120*/ 	.byte	0x04, 0x1e
        /*0122*/ 	.short	(.L_2459 - .L_2458)
.L_2458:
        /*0124*/ 	.word	0x00000000


	//----- nvinfo : EIATTR_CBANK_PARAM_SIZE
	.align		4
.L_2459:
        /*0128*/ 	.byte	0x03, 0x19
        /*012a*/ 	.short	0x0128


	//----- nvinfo : EIATTR_PARAM_CBANK
	.align		4
        /*012c*/ 	.byte	0x04, 0x0a
        /*012e*/ 	.short	(.L_2461 - .L_2460)
	.align		4
.L_2460:
        /*0130*/ 	.word	index@(.nv.constant0._ZN10layer_norm13ln_bwd_kernelINS_13Kernel_traitsI13__nv_bfloat16S2_fS2_fjLj1024ELj1ELj4ELj1ELj16ENS_18Kernel_traits_baseILj1024ES2_S2_fS2_fjLj128EEEEELb0ELb1ELb1ELb1EEEvNS_9BwdParamsE)
        /*0134*/ 	.short	0x0380
        /*0136*/ 	.short	0x0128


	//----- nvinfo : EIATTR_SW_WAR
	.align		4
.L_2461:
        /*0138*/ 	.byte	0x04, 0x36
        /*013a*/ 	.short	(.L_2463 - .L_2462)
.L_2462:
        /*013c*/ 	.word	0x00000008
.L_2463:


//--------------------- .nv.info._ZN10layer_norm13ln_bwd_kernelINS_13Kernel_traitsI13__nv_bfloat16S2_fS2_fjLj1024ELj1ELj4ELj1ELj16ENS_18Kernel_traits_baseILj1024ES2_S2_fS2_fjLj128EEEEELb1ELb0ELb0ELb0EEEvNS_9BwdParamsE --------------------------
	.section	.nv.info._ZN10layer_norm13ln_bwd_kernelINS_13Kernel_traitsI13__nv_bfloat16S2_fS2_fjLj1024ELj1ELj4ELj1ELj16ENS_18Kernel_traits_baseILj1024ES2_S2_fS2_fjLj128EEEEELb1ELb0ELb0ELb0EEEvNS_9BwdParamsE,"",@"SHT_CUDA_INFO"
	.sectionflags	@""
	.align	4


	//----- nvinfo : EIATTR_CUDA_API_VERSION
	.align		4
        /*0000*/ 	.byte	0x04, 0x37
        /*0002*/ 	.short	(.L_2465 - .L_2464)
.L_2464:
        /*0004*/ 	.word	0x00000082


	//----- nvinfo : EIATTR_KPARAM_INFO
	.align		4
.L_2465:
        /*0008*/ 	.byte	0x04, 0x17
        /*000a*/ 	.short	(.L_2467 - .L_2466)
.L_2466:
        /*000c*/ 	.word	0x00000000
        /*0010*/ 	.short	0x0000
        /*0012*/ 	.short	0x0000
        /*0014*/ 	.byte	0x00, 0xf0, 0xa1, 0x04


	//----- nvinfo : EIATTR_SPARSE_MMA_MASK
	.align		4
.L_2467:
        /*0018*/ 	.byte	0x03, 0x50
        /*001a*/ 	.short	0x0000


	//----- nvinfo : EIATTR_MAXREG_COUNT
	.align		4
        /*001c*/ 	.byte	0x03, 0x1b
        /*001e*/ 	.short	0x00ff


	//----- nvinfo : EIATTR_NUM_BARRIERS
	.align		4
        /*0020*/ 	.byte	0x02, 0x4c
        /*0022*/ 	.byte	0x01
	.zero		1


	//----- nvinfo : EIATTR_MERCURY_ISA_VERSION
	.align		4
        /*0024*/ 	.byte	0x03, 0x5f
        /*0026*/ 	.short	0x0101


	//----- nvinfo : EIATTR_COOP_GROUP_MASK_REGIDS
	.align		4
        /*0028*/ 	.byte	0x04, 0x29
        /*002a*/ 	.short	(.L_2469 - .L_2468)


	//   ....[0]....
.L_2468:
        /*002c*/ 	.word	0xffffffff


	//   ....[1]....
        /*0030*/ 	.word	0xffffffff


	//   ....[2]....
        /*0034*/ 	.word	0xffffffff


	//   ....[3]....
        /*0038*/ 	.word	0xffffffff


	//   ....[4]....
        /*003c*/ 	.word	0xffffffff


	//   ....[5]....
        /*0040*/ 	.word	0xffffffff


	//   ....[6]....
        /*0044*/ 	.word	0xffffffff


	//   ....[7]....
        /*0048*/ 	.word	0xffffffff


	//   ....[8]....
        /*004c*/ 	.word	0xffffffff


	//   ....[9]....
        /*0050*/ 	.word	0xffffffff


	//   ....[10]....
        /*0054*/ 	.word	0x050000a1


	//   ....[11]....
        /*0058*/ 	.word	0x050000a1


	//   ....[12]....
        /*005c*/ 	.word	0x050000a1


	//   ....[13]....
        /*0060*/ 	.word	0x050000a1


	//   ....[14]....
        /*0064*/ 	.word	0x050000a1


	//   ....[15]....
        /*0068*/ 	.word	0x050000a1


	//   ....[16]....
        /*006c*/ 	.word	0x050000a1


	//   ....[17]....
        /*0070*/ 	.word	0x050000a1


	//   ....[18]....
        /*0074*/ 	.word	0x050000a1


	//   ....[19]....
        /*0078*/ 	.word	0x050000a1


	//----- nvinfo : EIATTR_COOP_GROUP_INSTR_OFFSETS
	.align		4
.L_2469:
        /*007c*/ 	.byte	0x04, 0x28
        /*007e*/ 	.short	(.L_2471 - .L_2470)


	//   ....[0]....
.L_2470:
        /*0080*/ 	.word	0x000021b0


	//   ....[1]....
        /*0084*/ 	.word	0x000021c0


	//   ....[2]....
        /*0088*/ 	.word	0x000021f0


	//   ....[3]....
        /*008c*/ 	.word	0x00002200


	//   ....[4]....
        /*0090*/ 	.word	0x00002230


	//   ....[5]....
        /*0094*/ 	.word	0x00002240


	//   ....[6]....
        /*0098*/ 	.word	0x00002270


	//   ....[7]....
        /*009c*/ 	.word	0x00002280


	//   ....[8]....
        /*00a0*/ 	.word	0x000022b0


	//   ....[9]....
        /*00a4*/ 	.word	0x000022c0


	//   ....[10]....
        /*00a8*/ 	.word	0x00007900


	//   ....[11]....
        /*00ac*/ 	.word	0x00007990


	//   ....[12]....
        /*00b0*/ 	.word	0x00007a00


	//   ....[13]....
        /*00b4*/ 	.word	0x00007a60


	//   ....[14]....
        /*00b8*/ 	.word	0x00007ad0


	//   ....[15]....
        /*00bc*/ 	.word	0x00007b30


	//   ....[16]....
        /*00c0*/ 	.word	0x00007ba0


	//   ....[17]....
        /*00c4*/ 	.word	0x00007c00


	//   ....[18]....
        /*00c8*/ 	.word	0x00007c70


	//   ....[19]....
        /*00cc*/ 	.word	0x00007cd0


	//----- nvinfo : EIATTR_VRC_CTA_INIT_COUNT
	.align		4
.L_2471:
        /*00d0*/ 	.byte	0x02, 0x4a
	.zero		1
	.zero		1


	//----- nvinfo : EIATTR_EXIT_INSTR_OFFSETS
	.align		4
        /*00d4*/ 	.byte	0x04, 0x1c
        /*00d6*/ 	.short	(.L_2473 - .L_2472)


	//   ....[0]....
.L_2472:
        /*00d8*/ 	.word	0x00007860


	//   ....[1]....
        /*00dc*/ 	.word	0x00007890


	//----- nvinfo : EIATTR_MAX_THREADS
	.align		4
.L_2473:
        /*00e0*/ 	.byte	0x04, 0x05
        /*00e2*/ 	.short	(.L_2475 - .L_2474)
.L_2474:
        /*00e4*/ 	.word	0x00000080
        /*00e8*/ 	.word	0x00000001
        /*00ec*/ 	.word	0x00000001


	//----- nvinfo : EIATTR_CRS_STACK_SIZE
	.align		4
.L_2475:
        /*00f0*/ 	.byte	0x04, 0x1e
        /*00f2*/ 	.short	(.L_2477 - .L_2476)
.L_2476:
        /*00f4*/ 	.word	0x00000000


	//----- nvinfo : EIATTR_CBANK_PARAM_SIZE
	.align		4
.L_2477:
        /*00f8*/ 	.byte	0x03, 0x19
        /*00fa*/ 	.short	0x0128


	//----- nvinfo : EIATTR_PARAM_CBANK
	.align		4
        /*00fc*/ 	.byte	0x04, 0x0a
        /*00fe*/ 	.short	(.L_2479 - .L_2478)
	.align		4
.L_2478:
        /*0100*/ 	.word	index@(.nv.constant0._ZN10layer_norm13ln_bwd_kernelINS_13Kernel_traitsI13__nv_bfloat16S2_fS2_fjLj1024ELj1ELj4ELj1ELj16ENS_18Kernel_traits_baseILj1024ES2_S2_fS2_fjLj128EEEEELb1ELb0ELb0ELb0EEEvNS_9BwdParamsE)
        /*0104*/ 	.short	0x0380
        /*0106*/ 	.short	0x0128


	//----- nvinfo : EIATTR_SW_WAR
	.align		4
.L_2479:
        /*0108*/ 	.byte	0x04, 0x36
        /*010a*/ 	.short	(.L_2481 - .L_2480)
.L_2480:
        /*010c*/ 	.word	0x00000008
.L_2481:


//--------------------- .nv.info._ZN10layer_norm13ln_bwd_kernelINS_13Kernel_traitsI13__nv_bfloat16S2_fS2_fjLj1024ELj1ELj4ELj1ELj16ENS_18Kernel_traits_baseILj1024ES2_S2_fS2_fjLj128EEEEELb1ELb0ELb0ELb1EEEvNS_9BwdParamsE --------------------------
	.section	.nv.info._ZN10layer_norm13ln_bwd_kernelINS_13Kernel_traitsI13__nv_bfloat16S2_fS2_fjLj1024ELj1ELj4ELj1ELj16ENS_18Kernel_traits_baseILj1024ES2_S2_fS2_fjLj128EEEEELb1ELb0ELb0ELb1EEEvNS_9BwdParamsE,"",@"SHT_CUDA_INFO"
	.sectionflags	@""
	.align	4


	//----- nvinfo : EIATTR_CUDA_API_VERSION
	.align		4
        /*0000*/ 	.byte	0x04, 0x37
        /*0002*/ 	.short	(.L_2483 - .L_2482)
.L_2482:
        /*0004*/ 	.word	0x00000082


	//----- nvinfo : EIATTR_KPARAM_INFO
	.align		4
.L_2483:
        /*0008*/ 	.byte	0x04, 0x17
        /*000a*/ 	.short	(.L_2485 - .L_2484)
.L_2484:
        /*000c*/ 	.word	0x00000000
        /*0010*/ 	.short	0x0000
        /*0012*/ 	.short	0x0000
        /*0014*/ 	.byte	0x00, 0xf0, 0xa1, 0x04


	//----- nvinfo : EIATTR_SPARSE_MMA_MASK
	.align		4
.L_2485:
        /*0018*/ 	.byte	0x03, 0x50
        /*001a*/ 	.short	0x0000


	//----- nvinfo : EIATTR_MAXREG_COUNT
	.align		4
        /*001c*/ 	.byte	0x03, 0x1b
        /*001e*/ 	.short	0x00ff


	//----- nvinfo : EIATTR_NUM_BARRIERS
	.align		4
        /*0020*/ 	.byte	0x02, 0x4c
        /*0022*/ 	.byte	0x01
	.zero		1


	//----- nvinfo : EIATTR_MERCURY_ISA_VERSION
	.align		4
        /*0024*/ 	.byte	0x03, 0x5f
        /*0026*/ 	.short	0x0101


	//----- nvinfo : EIATTR_COOP_GROUP_MASK_REGIDS
	.align		4
        /*0028*/ 	.byte	0x04, 0x29
        /*002a*/ 	.short	(.L_2487 - .L_2486)


	//   ....[0]....
.L_2486:
        /*002c*/ 	.word	0xffffffff


	//   ....[1]....
        /*0030*/ 	.word	0xffffffff


	//   ....[2]....
        /*0034*/ 	.word	0xffffffff


	//   ....[3]....
        /*0038*/ 	.word	0xffffffff


	//   ....[4]....
        /*003c*/ 	.word	0xffffffff


	//   ....[5]....
        /*0040*/ 	.word	0xffffffff


	//   ....[6]....
        /*0044*/ 	.word	0xffffffff


	//   ....[7]....
        /*0048*/ 	.word	0xffffffff


	//   ....[8]....
        /*004c*/ 	.word	0xffffffff


	//   ....[9]....
        /*0050*/ 	.word	0xffffffff


	//   ....[10]....
        /*0054*/ 	.word	0x050000d9


	//   ....[11]....
        /*0058*/ 	.word	0x050000d9


	//   ....[12]....
        /*005c*/ 	.word	0x050000d9


	//   ....[13]....
        /*0060*/ 	.word	0x050000d9


	//   ....[14]....
        /*0064*/ 	.word	0x050000d9


	//   ....[15]....
        /*0068*/ 	.word	0x050000d9


	//   ....[16]....
        /*006c*/ 	.word	0x050000d9


	//   ....[17]....
        /*0070*/ 	.word	0x050000d9


	//   ....[18]....
        /*0074*/ 	.word	0x050000d9


	//   ....[19]....
        /*0078*/ 	.word	0x050000d9


	//----- nvinfo : EIATTR_COOP_GROUP_INSTR_OFFSETS
	.align		4
.L_2487:
        /*007c*/ 	.byte	0x04, 0x28
        /*007e*/ 	.short	(.L_2489 - .L_2488)


	//   ....[0]....
.L_2488:
        /*0080*/ 	.word	0x00001e40


	//   ....[1]....
        /*0084*/ 	.word	0x00001e50


	//   ....[2]....
        /*0088*/ 	.word	0x00001e80


	//   ....[3]....
        /*008c*/ 	.word	0x00001e90


	//   ....[4]....
        /*0090*/ 	.word	0x00001ec0


	//   ....[5]....
        /*0094*/ 	.word	0x00001ed0


	//   ....[6]....
        /*0098*/ 	.word	0x00001f00


	//   ....[7]....
        /*009c*/ 	.word	0x00001f10


	//   ....[8]....
        /*00a0*/ 	.word	0x00001f40


	//   ....[9]....
        /*00a4*/ 	.word	0x00001f50


	//   ....[10]....
        /*00a8*/ 	.word	0x00007170


	//   ....[11]....
        /*00ac*/ 	.word	0x00007200


	//   ....[12]....
        /*00b0*/ 	.word	0x00007270


	//   ....[13]....
        /*00b4*/ 	.word	0x000072d0


	//   ....[14]....
        /*00b8*/ 	.word	0x00007340


	//   ....[15]....
        /*00bc*/ 	.word	0x000073a0


	//   ....[16]....
        /*00c0*/ 	.word	0x00007410


	//   ....[17]....
        /*00c4*/ 	.word	0x00007470


	//   ....[18]....
        /*00c8*/ 	.word	0x000074e0


	//   ....[19]....
        /*00cc*/ 	.word	0x00007540


	//----- nvinfo : EIATTR_VRC_CTA_INIT_COUNT
	.align		4
.L_2489:
        /*00d0*/ 	.byte	0x02, 0x4a
	.zero		1
	.zero		1


	//----- nvinfo : EIATTR_EXIT_INSTR_OFFSETS
	.align		4
        /*00d4*/ 	.byte	0x04, 0x1c
        /*00d6*/ 	.short	(.L_2491 - .L_2490)


	//   ....[0]....
.L_2490:
        /*00d8*/ 	.word	0x00007100


	//----- nvinfo : EIATTR_MAX_THREADS
	.align		4
.L_2491:
        /*00dc*/ 	.byte	0x04, 0x05
        /*00de*/ 	.short	(.L_2493 - .L_2492)
.L_2492:
        /*00e0*/ 	.word	0x00000080
        /*00e4*/ 	.word	0x00000001
        /*00e8*/ 	.word	0x00000001


	//----- nvinfo : EIATTR_CRS_STACK_SIZE
	.align		4
.L_2493:
        /*00ec*/ 	.byte	0x04, 0x1e
        /*00ee*/ 	.short	(.L_2495 - .L_2494)
.L_2494:
        /*00f0*/ 	.word	0x00000000


	//----- nvinfo : EIATTR_CBANK_PARAM_SIZE
	.align		4
.L_2495:
        /*00f4*/ 	.byte	0x03, 0x19
        /*00f6*/ 	.short	0x0128


	//----- nvinfo : EIATTR_PARAM_CBANK
	.align		4
        /*00f8*/ 	.byte	0x04, 0x0a
        /*00fa*/ 	.short	(.L_2497 - .L_2496)
	.align		4
.L_2496:
        /*00fc*/ 	.word	index@(.nv.constant0._ZN10layer_norm13ln_bwd_kernelINS_13Kernel_traitsI13__nv_bfloat16S2_fS2_fjLj1024ELj1ELj4ELj1ELj16ENS_18Kernel_traits_baseILj1024ES2_S2_fS2_fjLj128EEEEELb1ELb0ELb0ELb1EEEvNS_9BwdParamsE)
        /*0100*/ 	.short	0x0380
        /*0102*/ 	.short	0x0128


	//----- nvinfo : EIATTR_SW_WAR
	.align		4
.L_2497:
        /*0104*/ 	.byte	0x04, 0x36
        /*0106*/ 	.short	(.L_2499 - .L_2498)
.L_2498:
        /*0108*/ 	.word	0x00000008
.L_2499:


//--------------------- .nv.info._ZN10layer_norm22ln_bwd_finalize_kernelINS_22Kernel_traits_finalizeILj1024E13__nv_bfloat16S2_fS2_fjLb0ELj1024ELj4ENS_18Kernel_traits_baseILj1024ES2_S2_fS2_fjLj1024EEEEELb0ELb0EEEvNS_9BwdParamsE --------------------------
	.section	.nv.info._ZN10layer_norm22ln_bwd_finalize_kernelINS_22Kernel_traits_finalizeILj1024E13__nv_bfloat16S2_fS2_fjLb0ELj1024ELj4ENS_18Kernel_traits_baseILj1024ES2_S2_fS2_fjLj1024EEEEELb0ELb0EEEvNS_9BwdParamsE,"",@"SHT_CUDA_INFO"
	.sectionflags	@""
	.align	4


	//----- nvinfo : EIATTR_CUDA_API_VERSION
	.align		4
        /*0000*/ 	.byte	0x04, 0x37
        /*0002*/ 	.short	(.L_2501 - .L_2500)
.L_2500:
        /*0004*/ 	.word	0x00000082


	//----- nvinfo : EIATTR_KPARAM_INFO
	.align		4
.L_2501:
        /*0008*/ 	.byte	0x04, 0x17
        /*000a*/ 	.short	(.L_2503 - .L_2502)
.L_2502:
        /*000c*/ 	.word	0x00000000
        /*0010*/ 	.short	0x0000
        /*0012*/ 	.short	0x0000
        /*0014*/ 	.byte	0x00, 0xf0, 0xa1, 0x04


	//----- nvinfo : EIATTR_SPARSE_MMA_MASK
	.align		4
.L_2503:
        /*0018*/ 	.byte	0x03, 0x50
        /*001a*/ 	.short	0x0000


	//----- nvinfo : EIATTR_MAXREG_COUNT
	.align		4
        /*001c*/ 	.byte	0x03, 0x1b
        /*001e*/ 	.short	0x0040


	//----- nvinfo : EIATTR_NUM_BARRIERS
	.align		4
        /*0020*/ 	.byte	0x02, 0x4c
        /*0022*/ 	.byte	0x01
	.zero		1


	//----- nvinfo : EIATTR_MERCURY_ISA_VERSION
	.align		4
        /*0024*/ 	.byte	0x03, 0x5f
        /*0026*/ 	.short	0x0101


	//----- nvinfo : EIATTR_COOP_GROUP_MASK_REGIDS
	.align		4
        /*0028*/ 	.byte	0x04, 0x29
        /*002a*/ 	.short	(.L_2505 - .L_2504)


	//   ....[0]....
.L_2504:
        /*002c*/ 	.word	0xffffffff


	//   ....[1]....
        /*0030*/ 	.word	0xffffffff


	//   ....[2]....
        /*0034*/ 	.word	0xffffffff


	//   ....[3]....
        /*0038*/ 	.word	0xffffffff


	//   ....[4]....
        /*003c*/ 	.word	0xffffffff


	//   ....[5]....
        /*0040*/ 	.word	0xffffffff


	//   ....[6]....
        /*0044*/ 	.word	0xffffffff


	//   ....[7]....
        /*0048*/ 	.word	0xffffffff


	//   ....[8]....
        /*004c*/ 	.word	0xffffffff


	//   ....[9]....
        /*0050*/ 	.word	0xffffffff


	//----- nvinfo : EIATTR_COOP_GROUP_INSTR_OFFSETS
	.align		4
.L_2505:
        /*0054*/ 	.byte	0x04, 0x28
        /*0056*/ 	.short	(.L_2507 - .L_2506)


	//   ....[0]....
.L_2506:
        /*0058*/ 	.word	0x00001540


	//   ....[1]....
        /*005c*/ 	.word	0x00001550


	//   ....[2]....
        /*0060*/ 	.word	0x00001580


	//   ....[3]....
        /*0064*/ 	.word	0x00001590


	//   ....[4]....
        /*0068*/ 	.word	0x000015c0


	//   ....[5]....
        /*006c*/ 	.word	0x000015d0


	//   ....[6]....
        /*0070*/ 	.word	0x00001610


	//   ....[7]....
        /*0074*/ 	.word	0x00001630


	//   ....[8]....
        /*0078*/ 	.word	0x00001680


	//   ....[9]....
        /*007c*/ 	.word	0x00001690


	//----- nvinfo : EIATTR_VRC_CTA_INIT_COUNT
	.align		4
.L_2507:
        /*0080*/ 	.byte	0x02, 0x4a
	.zero		1
	.zero		1


	//----- nvinfo : EIATTR_EXIT_INSTR_OFFSETS
	.align		4
        /*0084*/ 	.byte	0x04, 0x1c
        /*0086*/ 	.short	(.L_2509 - .L_2508)


	//   ....[0]....
.L_2508:
        /*0088*/ 	.word	0x00000060


	//   ....[1]....
        /*008c*/ 	.word	0x000016f0


	//   ....[2]....
        /*0090*/ 	.word	0x00001720


	//   ....[3]....
        /*0094*/ 	.word	0x000017e0


	//----- nvinfo : EIATTR_MAX_THREADS
	.align		4
.L_2509:
        /*0098*/ 	.byte	0x04, 0x05
        /*009a*/ 	.short	(.L_2511 - .L_2510)
.L_2510:
        /*009c*/ 	.word	0x00000400
        /*00a0*/ 	.word	0x00000001
        /*00a4*/ 	.word	0x00000001


	//----- nvinfo : EIATTR_CRS_STACK_SIZE
	.align		4
.L_2511:
        /*00a8*/ 	.byte	0x04, 0x1e
        /*00aa*/ 	.short	(.L_2513 - .L_2512)
.L_2512:
        /*00ac*/ 	.word	0x00000000


	//----- nvinfo : EIATTR_CBANK_PARAM_SIZE
	.align		4
.L_2513:
        /*00b0*/ 	.byte	0x03, 0x19
        /*00b2*/ 	.short	0x0128


	//----- nvinfo : EIATTR_PARAM_CBANK
	.align		4
        /*00b4*/ 	.byte	0x04, 0x0a
        /*00b6*/ 	.short	(.L_2515 - .L_2514)
	.align		4
.L_2514:
        /*00b8*/ 	.word	index@(.nv.constant0._ZN10layer_norm22ln_bwd_finalize_kernelINS_22Kernel_traits_finalizeILj1024E13__nv_bfloat16S2_fS2_fjLb0ELj1024ELj4ENS_18Kernel_traits_baseILj1024ES2_S2_fS2_fjLj1024EEEEELb0ELb0EEEvNS_9BwdParamsE)
        /*00bc*/ 	.short	0x0380
        /*00be*/ 	.short	0x0128


	//----- nvinfo : EIATTR_SW_WAR
	.align		4
.L_2515:
        /*00c0*/ 	.byte	0x04, 0x36
        /*00c2*/ 	.short	(.L_2517 - .L_2516)
.L_2516:
        /*00c4*/ 	.word	0x00000008
.L_2517:


//--------------------- .nv.info._ZN10layer_norm13ln_bwd_kernelINS_13Kernel_traitsI13__nv_bfloat16S2_fS2_fjLj1024ELj1ELj4ELj1ELj16ENS_18Kernel_traits_baseILj1024ES2_S2_fS2_fjLj128EEEEELb1ELb0ELb1ELb0EEEvNS_9BwdParamsE --------------------------
	.section	.nv.info._ZN10layer_norm13ln_bwd_kernelINS_13Kernel_traitsI13__nv_bfloat16S2_fS2_fjLj1024ELj1ELj4ELj1ELj16ENS_18Kernel_traits_baseILj1024ES2_S2_fS2_fjLj128EEEEELb1ELb0ELb1ELb0EEEvNS_9BwdParamsE,"",@"SHT_CUDA_INFO"
	.sectionflags	@""
	.align	4


	//----- nvinfo : EIATTR_CUDA_API_VERSION
	.align		4
        /*0000*/ 	.byte	0x04, 0x37
        /*0002*/ 	.short	(.L_2519 - .L_2518)
.L_2518:
        /*0004*/ 	.word	0x00000082


	//----- nvinfo : EIATTR_KPARAM_INFO
	.align		4
.L_2519:
        /*0008*/ 	.byte	0x04, 0x17
        /*000a*/ 	.short	(.L_2521 - .L_2520)
.L_2520:
        /*000c*/ 	.word	0x00000000
        /*0010*/ 	.short	0x0000
        /*0012*/ 	.short	0x0000
        /*0014*/ 	.byte	0x00, 0xf0, 0xa1, 0x04


	//----- nvinfo : EIATTR_SPARSE_MMA_MASK
	.align		4
.L_2521:
        /*0018*/ 	.byte	0x03, 0x50
        /*001a*/ 	.short	0x0000


	//----- nvinfo : EIATTR_MAXREG_COUNT
	.align		4
        /*001c*/ 	.byte	0x03, 0x1b
        /*001e*/ 	.short	0x00ff


	//----- nvinfo : EIATTR_NUM_BARRIERS
	.align		4
        /*0020*/ 	.byte	0x02, 0x4c
        /*0022*/ 	.byte	0x01
	.zero		1


	//----- nvinfo : EIATTR_MERCURY_ISA_VERSION
	.align		4
        /*0024*/ 	.byte	0x03, 0x5f
        /*0026*/ 	.short	0x0101


	//----- nvinfo : EIATTR_COOP_GROUP_MASK_REGIDS
	.align		4
        /*0028*/ 	.byte	0x04, 0x29
        /*002a*/ 	.short	(.L_2523 - .L_2522)


	//   ....[0]....
.L_2522:
        /*002c*/ 	.word	0xffffffff


	//   ....[1]....
        /*0030*/ 	.word	0xffffffff


	//   ....[2]....
        /*0034*/ 	.word	0xffffffff


	//   ....[3]....
        /*0038*/ 	.word	0xffffffff


	//   ....[4]....
        /*003c*/ 	.word	0xffffffff


	//   ....[5]....
        /*0040*/ 	.word	0xffffffff


	//   ....[6]....
        /*0044*/ 	.word	0xffffffff


	//   ....[7]....
        /*0048*/ 	.word	0xffffffff


	//   ....[8]....
        /*004c*/ 	.word	0xffffffff


	//   ....[9]....
        /*0050*/ 	.word	0xffffffff


	//   ....[10]....
        /*0054*/ 	.word	0x050000a4


	//   ....[11]....
        /*0058*/ 	.word	0x050000a4


	//   ....[12]....
        /*005c*/ 	.word	0x050000a4


	//   ....[13]....
        /*0060*/ 	.word	0x050000a4


	//   ....[14]....
        /*0064*/ 	.word	0x050000a4


	//   ....[15]....
        /*0068*/ 	.word	0x050000a4


	//   ....[16]....
        /*006c*/ 	.word	0x050000a4


	//   ....[17]....
        /*0070*/ 	.word	0x050000a4


	//   ....[18]....
        /*0074*/ 	.word	0x050000a4


	//   ....[19]....
        /*0078*/ 	.word	0x050000a4


	//----- nvinfo : EIATTR_COOP_GROUP_INSTR_OFFSETS
	.align		4
.L_2523:
        /*007c*/ 	.byte	0x04, 0x28
        /*007e*/ 	.short	(.L_2525 - .L_2524)


	//   ....[0]....
.L_2524:
        /*0080*/ 	.word	0x000027a0


	//   ....[1]....
        /*0084*/ 	.word	0x000027b0


	//   ....[2]....
        /*0088*/ 	.word	0x000027e0


	//   ....[3]....
        /*008c*/ 	.word	0x000027f0


	//   ....[4]....
        /*0090*/ 	.word	0x00002820


	//   ....[5]....
        /*0094*/ 	.word	0x00002830


	//   ....[6]....
        /*0098*/ 	.word	0x00002860


	//   ....[7]....
        /*009c*/ 	.word	0x00002870


	//   ....[8]....
        /*00a0*/ 	.word	0x000028a0


	//   ....[9]....
        /*00a4*/ 	.word	0x000028b0


	//   ....[10]....
        /*00a8*/ 	.word	0x0000a080


	//   ....[11]....
        /*00ac*/ 	.word	0x0000a110


	//   ....[12]....
        /*00b0*/ 	.word	0x0000a180


	//   ....[13]....
        /*00b4*/ 	.word	0x0000a1e0


	//   ....[14]....
        /*00b8*/ 	.word	0x0000a250


	//   ....[15]....
        /*00bc*/ 	.word	0x0000a2b0


	//   ....[16]....
        /*00c0*/ 	.word	0x0000a320


	//   ....[17]....
        /*00c4*/ 	.word	0x0000a380


	//   ....[18]....
        /*00c8*/ 	.word	0x0000a3f0


	//   ....[19]....
        /*00cc*/ 	.word	0x0000a450


	//----- nvinfo : EIATTR_VRC_CTA_INIT_COUNT
	.align		4
.L_2525:
        /*00d0*/ 	.byte	0x02, 0x4a
	.zero		1
	.zero		1


	//----- nvinfo : EIATTR_EXIT_INSTR_OFFSETS
	.align		4
        /*00d4*/ 	.byte	0x04, 0x1c
        /*00d6*/ 	.short	(.L_2527 - .L_2526)


	//   ....[0]....
.L_2526:
        /*00d8*/ 	.word	0x00009fe0


	//   ....[1]....
        /*00dc*/ 	.word	0x0000a010


	//----- nvinfo : EIATTR_MAX_THREADS
	.align		4
.L_2527:
        /*00e0*/ 	.byte	0x04, 0x05
        /*00e2*/ 	.short	(.L_2529 - .L_2528)
.L_2528:
        /*00e4*/ 	.word	0x00000080
        /*00e8*/ 	.word	0x00000001
        /*00ec*/ 	.word	0x00000001


	//----- nvinfo : EIATTR_CRS_STACK_SIZE
	.align		4
.L_2529:
        /*00f0*/ 	.byte	0x04, 0x1e
        /*00f2*/ 	.short	(.L_2531 - .L_2530)
.L_2530:
        /*00f4*/ 	.word	0x00000000


	//----- nvinfo : EIATTR_CBANK_PARAM_SIZE
	.align		4
.L_2531:
        /*00f8*/ 	.byte	0x03, 0x19
        /*00fa*/ 	.short	0x0128


	//----- nvinfo : EIATTR_PARAM_CBANK
	.align		4
        /*00fc*/ 	.byte	0x04, 0x0a
        /*00fe*/ 	.short	(.L_2533 - .L_2532)
	.align		4
.L_2532:
        /*0100*/ 	.word	index@(.nv.constant0._ZN10layer_norm13ln_bwd_kernelINS_13Kernel_traitsI13__nv_bfloat16S2_fS2_fjLj1024ELj1ELj4ELj1ELj16ENS_18Kernel_traits_baseILj1024ES2_S2_fS2_fjLj128EEEEELb1ELb0ELb1ELb0EEEvNS_9BwdParamsE)
        /*0104*/ 	.short	0x0380
        /*0106*/ 	.short	0x0128


	//----- nvinfo : EIATTR_SW_WAR
	.align		4
.L_2533:
        /*0108*/ 	.byte	0x04, 0x36
        /*010a*/ 	.short	(.L_2535 - .L_2534)
.L_2534:
        /*010c*/ 	.word	0x00000008
.L_2535:


//--------------------- .nv.info._ZN10layer_norm22ln_bwd_finalize_kernelINS_22Kernel_traits_finalizeILj1024E13__nv_bfloat16S2_fS2_fjLb0ELj1024ELj4ENS_18Kernel_traits_baseILj1024ES2_S2_fS2_fjLj1024EEEEELb0ELb1EEEvNS_9BwdParamsE --------------------------
	.section	.nv.info._ZN10layer_norm22ln_bwd_finalize_kernelINS_22Kernel_traits_finalizeILj1024E13__nv_bfloat16S2_fS2_fjLb0ELj1024ELj4ENS_18Kernel_traits_baseILj1024ES2_S2_fS2_fjLj1024EEEEELb0ELb1EEEvNS_9BwdParamsE,"",@"SHT_CUDA_INFO"
	.sectionflags	@""
	.align	4


	//----- nvinfo : EIATTR_CUDA_API_VERSION
	.align		4
        /*0000*/ 	.byte	0x04, 0x37
        /*0002*/ 	.short	(.L_2537 - .L_2536)
.L_2536:
        /*0004*/ 	.word	0x00000082


	//----- nvinfo : EIATTR_KPARAM_INFO
	.align		4
.L_2537:
        /*0008*/ 	.byte	0x04, 0x17
        /*000a*/ 	.short	(.L_2539 - .L_2538)
.L_2538:
        /*000c*/ 	.word	0x00000000
        /*0010*/ 	.short	0x0000
        /*0012*/ 	.short	0x0000
        /*0014*/ 	.byte	0x00, 0xf0, 0xa1, 0x04


	//----- nvinfo : EIATTR_SPARSE_MMA_MASK
	.align		4
.L_2539:
        /*0018*/ 	.byte	0x03, 0x50
        /*001a*/ 	.short	0x0000


	//----- nvinfo : EIATTR_MAXREG_COUNT
	.align		4
        /*001c*/ 	.byte	0x03, 0x1b
        /*001e*/ 	.short	0x0040


	//----- nvinfo : EIATTR_NUM_BARRIERS
	.align		4
        /*0020*/ 	.byte	0x02, 0x4c
        /*0022*/ 	.byte	0x01
	.zero		1


	//----- nvinfo : EIATTR_MERCURY_ISA_VERSION
	.align		4
        /*0024*/ 	.byte	0x03, 0x5f
        /*0026*/ 	.short	0x0101


	//----- nvinfo : EIATTR_COOP_GROUP_MASK_REGIDS
	.align		4
        /*0028*/ 	.byte	0x04, 0x29
        /*002a*/ 	.short	(.L_2541 - .L_2540)


	//   ....[0]....
.L_2540:
        /*002c*/ 	.word	0xffffffff


	//   ....[1]....
        /*0030*/ 	.word	0xffffffff


	//   ....[2]....
        /*0034*/ 	.word	0xffffffff


	//   ....[3]....
        /*0038*/ 	.word	0xffffffff


	//   ....[4]....
        /*003c*/ 	.word	0xffffffff


	//   ....[5]....
        /*0040*/ 	.word	0xffffffff


	//   ....[6]....
        /*0044*/ 	.word	0xffffffff


	//   ....[7]....
        /*0048*/ 	.word	0xffffffff


	//   ....[8]....
        /*004c*/ 	.word	0xffffffff


	//   ....[9]....
        /*0050*/ 	.word	0xffffffff


	//----- nvinfo : EIATTR_COOP_GROUP_INSTR_OFFSETS
	.align		4
.L_2541:
        /*0054*/ 	.byte	0x04, 0x28
        /*0056*/ 	.short	(.L_2543 - .L_2542)


	//   ....[0]....
.L_2542:
        /*0058*/ 	.word	0x00001560


	//   ....[1]....
        /*005c*/ 	.word	0x00001570


	//   ....[2]....
        /*0060*/ 	.word	0x000015a0


	//   ....[3]....
        /*0064*/ 	.word	0x000015b0


	//   ....[4]....
        /*0068*/ 	.word	0x000015e0


	//   ....[5]....
        /*006c*/ 	.word	0x000015f0


	//   ....[6]....
        /*0070*/ 	.word	0x00001620


	//   ....[7]....
        /*0074*/ 	.word	0x00001640


	//   ....[8]....
        /*0078*/ 	.word	0x00001670


	//   ....[9]....
        /*007c*/ 	.word	0x00001680


	//----- nvinfo : EIATTR_VRC_CTA_INIT_COUNT
	.align		4
.L_2543:
        /*0080*/ 	.byte	0x02, 0x4a
	.zero		1
	.zero		1


	//----- nvinfo : EIATTR_EXIT_INSTR_OFFSETS
	.align		4
        /*0084*/ 	.byte	0x04, 0x1c
        /*0086*/ 	.short	(.L_2545 - .L_2544)


	//   ....[0]....
.L_2544:
        /*0088*/ 	.word	0x00000060


	//   ....[1]....
        /*008c*/ 	.word	0x000016e0


	//   ....[2]....
        /*0090*/ 	.word	0x000017d0


	//----- nvinfo : EIATTR_MAX_THREADS
	.align		4
.L_2545:
        /*0094*/ 	.byte	0x04, 0x05
        /*0096*/ 	.short	(.L_2547 - .L_2546)
.L_2546:
        /*0098*/ 	.word	0x00000400
        /*009c*/ 	.word	0x00000001
        /*00a0*/ 	.word	0x00000001


	//----- nvinfo : EIATTR_CRS_STACK_SIZE
	.align		4
.L_2547:
        /*00a4*/ 	.byte	0x04, 0x1e
        /*00a6*/ 	.short	(.L_2549 - .L_2548)
.L_2548:
        /*00a8*/ 	.word	0x00000000


	//----- nvinfo : EIATTR_CBANK_PARAM_SIZE
	.align		4
.L_2549:
        /*00ac*/ 	.byte	0x03, 0x19
        /*00ae*/ 	.short	0x0128


	//----- nvinfo : EIATTR_PARAM_CBANK
	.align		4
        /*00b0*/ 	.byte	0x04, 0x0a
        /*00b2*/ 	.short	(.L_2551 - .L_2550)
	.align		4
.L_2550:
        /*00b4*/ 	.word	index@(.nv.constant0._ZN10layer_norm22ln_bwd_finalize_kernelINS_22Kernel_traits_finalizeILj1024E13__nv_bfloat16S2_fS2_fjLb0ELj1024ELj4ENS_18Kernel_traits_baseILj1024ES2_S2_fS2_fjLj1024EEEEELb0ELb1EEEvNS_9BwdParamsE)
        /*00b8*/ 	.short	0x0380
        /*00ba*/ 	.short	0x0128


	//----- nvinfo : EIATTR_SW_WAR
	.align		4
.L_2551:
        /*00bc*/ 	.byte	0x04, 0x36
        /*00be*/ 	.short	(.L_2553 - .L_2552)
.L_2552:
        /*00c0*/ 	.word	0x00000008
.L_2553:


//--------------------- .nv.info._ZN10layer_norm13ln_bwd_kernelINS_13Kernel_traitsI13__nv_bfloat16S2_fS2_fjLj1024ELj1ELj4ELj1ELj16ENS_18Kernel_traits_baseILj1024ES2_S2_fS2_fjLj128EEEEELb1ELb0ELb1ELb1EEEvNS_9BwdParamsE --------------------------
	.section	.nv.info._ZN10layer_norm13ln_bwd_kernelINS_13Kernel_traitsI13__nv_bfloat16S2_fS2_fjLj1024ELj1ELj4ELj1ELj16ENS_18Kernel_traits_baseILj1024ES2_S2_fS2_fjLj128EEEEELb1ELb0ELb1ELb1EEEvNS_9BwdParamsE,"",@"SHT_CUDA_INFO"
	.sectionflags	@""
	.align	4


	//----- nvinfo : EIATTR_CUDA_API_VERSION
	.align		4
        /*0000*/ 	.byte	0x04, 0x37
        /*0002*/ 	.short	(.L_2555 - .L_2554)
.L_2554:
        /*0004*/ 	.word	0x00000082


	//----- nvinfo : EIATTR_KPARAM_INFO
	.align		4
.L_2555:
        /*0008*/ 	.byte	0x04, 0x17
        /*000a*/ 	.short	(.L_2557 - .L_2556)
.L_2556:
        /*000c*/ 	.word	0x00000000
        /*0010*/ 	.short	0x0000
        /*0012*/ 	.short	0x0000
        /*0014*/ 	.byte	0x00, 0xf0, 0xa1, 0x04


	//----- nvinfo : EIATTR_SPARSE_MMA_MASK
	.align		4
.L_2557:
        /*0018*/ 	.byte	0x03, 0x50
        /*001a*/ 	.short	0x0000


	//----- nvinfo : EIATTR_MAXREG_COUNT
	.align		4
        /*001c*/ 	.byte	0x03, 0x1b
        /*001e*/ 	.short	0x00ff


	//----- nvinfo : EIATTR_NUM_BARRIERS
	.align		4
        /*0020*/ 	.byte	0x02, 0x4c
        /*0022*/ 	.byte	0x01
	.zero		1


	//----- nvinfo : EIATTR_MERCURY_ISA_VERSION
	.align		4
        /*0024*/ 	.byte	0x03, 0x5f
        /*0026*/ 	.short	0x0101


	//----- nvinfo : EIATTR_COOP_GROUP_MASK_REGIDS
	.align		4
        /*0028*/ 	.byte	0x04, 0x29
        /*002a*/ 	.short	(.L_2559 - .L_2558)


	//   ....[0]....
.L_2558:
        /*002c*/ 	.word	0xffffffff


	//   ....[1]....
        /*0030*/ 	.word	0xffffffff


	//   ....[2]....
        /*0034*/ 	.word	0xffffffff


	//   ....[3]....
        /*0038*/ 	.word	0xffffffff


	//   ....[4]....
        /*003c*/ 	.word	0xffffffff


	//   ....[5]....
        /*0040*/ 	.word	0xffffffff


	//   ....[6]....
        /*0044*/ 	.word	0xffffffff


	//   ....[7]....
        /*0048*/ 	.word	0xffffffff


	//   ....[8]....
        /*004c*/ 	.word	0xffffffff


	//   ....[9]....
        /*0050*/ 	.word	0xffffffff


	//   ....[10]....
        /*0054*/ 	.word	0x050000cd


	//   ....[11]....
        /*0058*/ 	.word	0x050000cd


	//   ....[12]....
        /*005c*/ 	.word	0x050000cd


	//   ....[13]....
        /*0060*/ 	.word	0x050000cd


	//   ....[14]....
        /*0064*/ 	.word	0x050000cd


	//   ....[15]....
        /*0068*/ 	.word	0x050000cd


	//   ....[16]....
        /*006c*/ 	.word	0x050000cd


	//   ....[17]....
        /*0070*/ 	.word	0x050000cd


	//   ....[18]....
        /*0074*/ 	.word	0x050000cd


	//   ....[19]....
        /*0078*/ 	.word	0x050000cd


	//----- nvinfo : EIATTR_COOP_GROUP_INSTR_OFFSETS
	.align		4
.L_2559:
        /*007c*/ 	.byte	0x04, 0x28
        /*007e*/ 	.short	(.L_2561 - .L_2560)


	//   ....[0]....
.L_2560:
        /*0080*/ 	.word	0x00002180


	//   ....[1]....
        /*0084*/ 	.word	0x00002190


	//   ....[2]....
        /*0088*/ 	.word	0x000021c0


	//   ....[3]....
        /*008c*/ 	.word	0x000021d0


	//   ....[4]....
        /*0090*/ 	.word	0x00002200


	//   ....[5]....
        /*0094*/ 	.word	0x00002210


	//   ....[6]....
        /*0098*/ 	.word	0x00002240


	//   ....[7]....
        /*009c*/ 	.word	0x00002250


	//   ....[8]....
        /*00a0*/ 	.word	0x00002280


	//   ....[9]....
        /*00a4*/ 	.word	0x00002290


	//   ....[10]....
        /*00a8*/ 	.word	0x000093e0


	//   ....[11]....
        /*00ac*/ 	.word	0x00009470


	//   ....[12]....
        /*00b0*/ 	.word	0x000094e0


	//   ....[13]....
        /*00b4*/ 	.word	0x00009540


	//   ....[14]....
        /*00b8*/ 	.word	0x000095b0


	//   ....[15]....
        /*00bc*/ 	.word	0x00009610


	//   ....[16]....
        /*00c0*/ 	.word	0x00009680


	//   ....[17]....
        /*00c4*/ 	.word	0x000096e0


	//   ....[18]....
        /*00c8*/ 	.word	0x00009750


	//   ....[19]....
        /*00cc*/ 	.word	0x000097b0


	//----- nvinfo : EIATTR_VRC_CTA_INIT_COUNT
	.align		4
.L_2561:
        /*00d0*/ 	.byte	0x02, 0x4a
	.zero		1
	.zero		1


	//----- nvinfo : EIATTR_EXIT_INSTR_OFFSETS
	.align		4
        /*00d4*/ 	.byte	0x04, 0x1c
        /*00d6*/ 	.short	(.L_2563 - .L_2562)


	//   ....[0]....
.L_2562:
        /*00d8*/ 	.word	0x00009370


	//----- nvinfo : EIATTR_MAX_THREADS
	.align		4
.L_2563:
        /*00dc*/ 	.byte	0x04, 0x05
        /*00de*/ 	.short	(.L_2565 - .L_2564)
.L_2564:
        /*00e0*/ 	.word	0x00000080
        /*00e4*/ 	.word	0x00000001
        /*00e8*/ 	.word	0x00000001


	//----- nvinfo : EIATTR_CRS_STACK_SIZE
	.align		4
.L_2565:
        /*00ec*/ 	.byte	0x04, 0x1e
        /*00ee*/ 	.short	(.L_2567 - .L_2566)
.L_2566:
        /*00f0*/ 	.word	0x00000000


	//----- nvinfo : EIATTR_CBANK_PARAM_SIZE
	.align		4
.L_2567:
        /*00f4*/ 	.byte	0x03, 0x19
        /*00f6*/ 	.short	0x0128


	//----- nvinfo : EIATTR_PARAM_CBANK
	.align		4
        /*00f8*/ 	.byte	0x04, 0x0a
        /*00fa*/ 	.short	(.L_2569 - .L_2568)
	.align		4
.L_2568:
        /*00fc*/ 	.word	index@(.nv.constant0._ZN10layer_norm13ln_bwd_kernelINS_13Kernel_traitsI13__nv_bfloat16S2_fS2_fjLj1024ELj1ELj4ELj1ELj16ENS_18Kernel_traits_baseILj1024ES2_S2_fS2_fjLj128EEEEELb1ELb0ELb1ELb1EEEvNS_9BwdParamsE)
        /*0100*/ 	.short	0x0380
        /*0102*/ 	.short	0x0128


	//----- nvinfo : EIATTR_SW_WAR
	.align		4
.L_2569:
        /*0104*/ 	.byte	0x04, 0x36
        /*0106*/ 	.short	(.L_2571 - .L_2570)
.L_2570:
        /*0108*/ 	.word	0x00000008
.L_2571:


//--------------------- .nv.info._ZN10layer_norm13ln_bwd_kernelINS_13Kernel_traitsI13__nv_bfloat16S2_fS2_fjLj1024ELj1ELj4ELj1ELj16ENS_18Kernel_traits_baseILj1024ES2_S2_fS2_fjLj128EEEEELb1ELb1ELb0ELb0EEEvNS_9BwdParamsE --------------------------
	.section	.nv.info._ZN10layer_norm13ln_bwd_kernelINS_13Kernel_traitsI13__nv_bfloat16S2_fS2_fjLj1024ELj1ELj4ELj1ELj16ENS_18Kernel_traits_baseILj1024ES2_S2_fS2_fjLj128EEEEELb1ELb1ELb0ELb0EEEvNS_9BwdParamsE,"",@"SHT_CUDA_INFO"
	.sectionflags	@""
	.align	4


	//----- nvinfo : EIATTR_CUDA_API_VERSION
	.align		4
        /*0000*/ 	.byte	0x04, 0x37
        /*0002*/ 	.short	(.L_2573 - .L_2572)
.L_2572:
        /*0004*/ 	.word	0x00000082


	//----- nvinfo : EIATTR_KPARAM_INFO
	.align		4
.L_2573:
        /*0008*/ 	.byte	0x04, 0x17
        /*000a*/ 	.short	(.L_2575 - .L_2574)
.L_2574:
        /*000c*/ 	.word	0x00000000
        /*0010*/ 	.short	0x0000
        /*0012*/ 	.short	0x0000
        /*0014*/ 	.byte	0x00, 0xf0, 0xa1, 0x04


	//----- nvinfo : EIATTR_SPARSE_MMA_MASK
	.align		4
.L_2575:
        /*0018*/ 	.byte	0x03, 0x50
        /*001a*/ 	.short	0x0000


	//----- nvinfo : EIATTR_MAXREG_COUNT
	.align		4
        /*001c*/ 	.byte	0x03, 0x1b
        /*001e*/ 	.short	0x00ff


	//----- nvinfo : EIATTR_NUM_BARRIERS
	.align		4
        /*0020*/ 	.byte	0x02, 0x4c
        /*0022*/ 	.byte	0x01
	.zero		1


	//----- nvinfo : EIATTR_ANNOTATIONS
	.align		4
        /*0024*/ 	.byte	0x04, 0x55
        /*0026*/ 	.short	(.L_2577 - .L_2576)


	//   ....[0]....
.L_2576:
        /* <DEDUP_REMOVED lines=48> */


	//----- nvinfo : EIATTR_MERCURY_ISA_VERSION
	.align		4
.L_2577:
        /*0318*/ 	.byte	0x03, 0x5f
        /*031a*/ 	.short	0x0101


	//----- nvinfo : EIATTR_COOP_GROUP_MASK_REGIDS
	.align		4
        /*031c*/ 	.byte	0x04, 0x29
        /*031e*/ 	.short	(.L_2579 - .L_2578)


	//   ....[0]....
.L_2578:
        /*0320*/ 	.word	0xffffffff


	//   ....[1]....
        /*0324*/ 	.word	0xffffffff


	//   ....[2]....
        /*0328*/ 	.word	0xffffffff


	//   ....[3]....
        /*032c*/ 	.word	0xffffffff


	//   ....[4]....
        /*0330*/ 	.word	0xffffffff


	//   ....[5]....
        /*0334*/ 	.word	0xffffffff


	//   ....[6]....
        /*0338*/ 	.word	0xffffffff


	//   ....[7]....
        /*033c*/ 	.word	0xffffffff


	//   ....[8]....
        /*0340*/ 	.word	0xffffffff


	//   ....[9]....
        /*0344*/ 	.word	0xffffffff


	//   ....[10]....
        /*0348*/ 	.word	0x050000b4


	//   ....[11]....
        /*034c*/ 	.word	0x050000b4


	//   ....[12]....
        /*0350*/ 	.word	0x050000b4


	//   ....[13]....
        /*0354*/ 	.word	0x050000b4


	//   ....[14]....
        /*0358*/ 	.word	0x050000b4


	//   ....[15]....
        /*035c*/ 	.word	0x050000b4


	//   ....[16]....
        /*0360*/ 	.word	0x050000b4


	//   ....[17]....
        /*0364*/ 	.word	0x050000b4


	//   ....[18]....
        /*0368*/ 	.word	0x050000b4


	//   ....[19]....
        /*036c*/ 	.word	0x050000b4


	//----- nvinfo : EIATTR_COOP_GROUP_INSTR_OFFSETS
	.align		4
.L_2579:
        /*0370*/ 	.byte	0x04, 0x28
        /*0372*/ 	.short	(.L_2581 - .L_2580)


	//   ....[0]....
.L_2580:
        /*0374*/ 	.word	0x00002b40


	//   ....[1]....
        /*0378*/ 	.word	0x00002b60


	//   ....[2]....
        /*037c*/ 	.word	0x00002b80


	//   ....[3]....
        /*0380*/ 	.word	0x00002ba0


	//   ....[4]....
        /*0384*/ 	.word	0x00002bc0


	//   ....[5]....
        /*0388*/ 	.word	0x00002be0


	//   ....[6]....
        /*038c*/ 	.word	0x00002c00


	//   ....[7]....
        /*0390*/ 	.word	0x00002c20


	//   ....[8]....
        /*0394*/ 	.word	0x00002c30


	//   ....[9]....
        /*0398*/ 	.word	0x00002c50


	//   ....[10]....
        /*039c*/ 	.word	0x0000ee70


	//   ....[11]....
        /*03a0*/ 	.word	0x0000ef10


	//   ....[12]....
        /*03a4*/ 	.word	0x0000ef90


	//   ....[13]....
        /*03a8*/ 	.word	0x0000f000


	//   ....[14]....
        /*03ac*/ 	.word	0x0000f080


	//   ....[15]....
        /*03b0*/ 	.word	0x0000f0f0


	//   ....[16]....
        /*03b4*/ 	.word	0x0000f170


	//   ....[17]....
        /*03b8*/ 	.word	0x0000f1e0


	//   ....[18]....
        /*03bc*/ 	.word	0x0000f260


	//   ....[19]....
        /*03c0*/ 	.word	0x0000f2b0


	//----- nvinfo : EIATTR_VRC_CTA_INIT_COUNT
	.align		4
.L_2581:
        /*03c4*/ 	.byte	0x02, 0x4a
	.zero		1
	.zero		1


	//----- nvinfo : EIATTR_EXIT_INSTR_OFFSETS
	.align		4
        /*03c8*/ 	.byte	0x04, 0x1c
        /*03ca*/ 	.short	(.L_2583 - .L_2582)


	//   ....[0]....
.L_2582:
        /*03cc*/ 	.word	0x0000ed80


	//   ....[1]....
        /*03d0*/ 	.word	0x0000ee00


	//----- nvinfo : EIATTR_MAX_THREADS
	.align		4
.L_2583:
        /*03d4*/ 	.byte	0x04, 0x05
        /*03d6*/ 	.short	(.L_2585 - .L_2584)
.L_2584:
        /*03d8*/ 	.word	0x00000080
        /*03dc*/ 	.word	0x00000001
        /*03e0*/ 	.word	0x00000001


	//----- nvinfo : EIATTR_CRS_STACK_SIZE
	.align		4
.L_2585:
        /*03e4*/ 	.byte	0x04, 0x1e
        /*03e6*/ 	.short	(.L_2587 - .L_2586)
.L_2586:
        /*03e8*/ 	.word	0x00000000


	//----- nvinfo : EIATTR_CBANK_PARAM_SIZE
	.align		4
.L_2587:
        /*03ec*/ 	.byte	0x03, 0x19
        /*03ee*/ 	.short	0x0128


	//----- nvinfo : EIATTR_PARAM_CBANK
	.align		4
        /*03f0*/ 	.byte	0x04, 0x0a
        /*03f2*/ 	.short	(.L_2589 - .L_2588)
	.align		4
.L_2588:
        /*03f4*/ 	.word	index@(.nv.constant0._ZN10layer_norm13ln_bwd_kernelINS_13Kernel_traitsI13__nv_bfloat16S2_fS2_fjLj1024ELj1ELj4ELj1ELj16ENS_18Kernel_traits_baseILj1024ES2_S2_fS2_fjLj128EEEEELb1ELb1ELb0ELb0EEEvNS_9BwdParamsE)
        /*03f8*/ 	.short	0x0380
        /*03fa*/ 	.short	0x0128


	//----- nvinfo : EIATTR_SW_WAR
	.align		4
.L_2589:
        /*03fc*/ 	.byte	0x04, 0x36
        /*03fe*/ 	.short	(.L_2591 - .L_2590)
.L_2590:
        /*0400*/ 	.word	0x00000008
.L_2591:


//--------------------- .nv.info._ZN10layer_norm13ln_bwd_kernelINS_13Kernel_traitsI13__nv_bfloat16S2_fS2_fjLj1024ELj1ELj4ELj1ELj16ENS_18Kernel_traits_baseILj1024ES2_S2_fS2_fjLj128EEEEELb1ELb1ELb0ELb1EEEvNS_9BwdParamsE --------------------------
	.section	.nv.info._ZN10layer_norm13ln_bwd_kernelINS_13Kernel_traitsI13__nv_bfloat16S2_fS2_fjLj1024ELj1ELj4ELj1ELj16ENS_18Kernel_traits_baseILj1024ES2_S2_fS2_fjLj128EEEEELb1ELb1ELb0ELb1EEEvNS_9BwdParamsE,"",@"SHT_CUDA_INFO"
	.sectionflags	@""
	.align	4


	//----- nvinfo : EIATTR_CUDA_API_VERSION
	.align		4
        /*0000*/ 	.byte	0x04, 0x37
        /*0002*/ 	.short	(.L_2593 - .L_2592)
.L_2592:
        /*0004*/ 	.word	0x00000082


	//----- nvinfo : EIATTR_KPARAM_INFO
	.align		4
.L_2593:
        /*0008*/ 	.byte	0x04, 0x17
        /*000a*/ 	.short	(.L_2595 - .L_2594)
.L_2594:
        /*000c*/ 	.word	0x00000000
        /*0010*/ 	.short	0x0000
        /*0012*/ 	.short	0x0000
        /*0014*/ 	.byte	0x00, 0xf0, 0xa1, 0x04


	//----- nvinfo : EIATTR_SPARSE_MMA_MASK
	.align		4
.L_2595:
        /*0018*/ 	.byte	0x03, 0x50
        /*001a*/ 	.short	0x0000


	//----- nvinfo : EIATTR_MAXREG_COUNT
	.align		4
        /*001c*/ 	.byte	0x03, 0x1b
        /*001e*/ 	.short	0x00ff


	//----- nvinfo : EIATTR_NUM_BARRIERS
	.align		4
        /*0020*/ 	.byte	0x02, 0x4c
        /*0022*/ 	.byte	0x01
	.zero		1


	//----- nvinfo : EIATTR_ANNOTATIONS
	.align		4
        /*0024*/ 	.byte	0x04, 0x55
        /*0026*/ 	.short	(.L_2597 - .L_2596)


	//   ....[0]....
.L_2596:
        /* <DEDUP_REMOVED lines=25> */


	//----- nvinfo : EIATTR_MERCURY_ISA_VERSION
	.align		4
.L_2597:
        /*01a8*/ 	.byte	0x03, 0x5f
        /*01aa*/ 	.short	0x0101


	//----- nvinfo : EIATTR_COOP_GROUP_MASK_REGIDS
	.align		4
        /*01ac*/ 	.byte	0x04, 0x29
        /*01ae*/ 	.short	(.L_2599 - .L_2598)


	//   ....[0]....
.L_2598:
        /*01b0*/ 	.word	0xffffffff


	//   ....[1]....
        /*01b4*/ 	.word	0xffffffff


	//   ....[2]....
        /*01b8*/ 	.word	0xffffffff


	//   ....[3]....
        /*01bc*/ 	.word	0xffffffff


	//   ....[4]....
        /*01c0*/ 	.word	0xffffffff


	//   ....[5]....
        /*01c4*/ 	.word	0xffffffff


	//   ....[6]....
        /*01c8*/ 	.word	0xffffffff


	//   ....[7]....
        /*01cc*/ 	.word	0xffffffff


	//   ....[8]....
        /*01d0*/ 	.word	0xffffffff


	//   ....[9]....
        /*01d4*/ 	.word	0xffffffff


	//   ....[10]....
        /*01d8*/ 	.word	0x05000063


	//   ....[11]....
        /*01dc*/ 	.word	0x05000063


	//   ....[12]....
        /*01e0*/ 	.word	0x05000063


	//   ....[13]....
        /*01e4*/ 	.word	0x05000063


	//   ....[14]....
        /*01e8*/ 	.word	0x05000063


	//   ....[15]....
        /*01ec*/ 	.word	0x05000063


	//   ....[16]....
        /*01f0*/ 	.word	0x05000063


	//   ....[17]....
        /*01f4*/ 	.word	0x05000063


	//   ....[18]....
        /*01f8*/ 	.word	0x05000063


	//   ....[19]....
        /*01fc*/ 	.word	0x05000063


	//----- nvinfo : EIATTR_COOP_GROUP_INSTR_OFFSETS
	.align		4
.L_2599:
        /*0200*/ 	.byte	0x04, 0x28
        /*0202*/ 	.short	(.L_2601 - .L_2600)


	//   ....[0]....
.L_2600:
        /*0204*/ 	.word	0x00002510


	//   ....[1]....
        /*0208*/ 	.word	0x00002530


	//   ....[2]....
        /*020c*/ 	.word	0x00002550


	//   ....[3]....
        /*0210*/ 	.word	0x00002570


	//   ....[4]....
        /*0214*/ 	.word	0x00002590


	//   ....[5]....
        /*0218*/ 	.word	0x000025b0


	//   ....[6]....
        /*021c*/ 	.word	0x000025d0


	//   ....[7]....
        /*0220*/ 	.word	0x000025f0


	//   ....[8]....
        /*0224*/ 	.word	0x00002600


	//   ....[9]....
        /*0228*/ 	.word	0x00002620


	//   ....[10]....
        /*022c*/ 	.word	0x0000bf50


	//   ....[11]....
        /*0230*/ 	.word	0x0000bfe0


	//   ....[12]....
        /*0234*/ 	.word	0x0000c040


	//   ....[13]....
        /*0238*/ 	.word	0x0000c090


	//   ....[14]....
        /*023c*/ 	.word	0x0000c0f0


	//   ....[15]....
        /*0240*/ 	.word	0x0000c140


	//   ....[16]....
        /*0244*/ 	.word	0x0000c1a0


	//   ....[17]....
        /*0248*/ 	.word	0x0000c1f0


	//   ....[18]....
        /*024c*/ 	.word	0x0000c250


	//   ....[19]....
        /*0250*/ 	.word	0x0000c2a0


	//----- nvinfo : EIATTR_VRC_CTA_INIT_COUNT
	.align		4
.L_2601:
        /*0254*/ 	.byte	0x02, 0x4a
	.zero		1
	.zero		1


	//----- nvinfo : EIATTR_EXIT_INSTR_OFFSETS
	.align		4
        /*0258*/ 	.byte	0x04, 0x1c
        /*025a*/ 	.short	(.L_2603 - .L_2602)


	//   ....[0]....
.L_2602:
        /*025c*/ 	.word	0x0000bee0


	//----- nvinfo : EIATTR_MAX_THREADS
	.align		4
.L_2603:
        /*0260*/ 	.byte	0x04, 0x05
        /*0262*/ 	.short	(.L_2605 - .L_2604)
.L_2604:
        /*0264*/ 	.word	0x00000080
        /*0268*/ 	.word	0x00000001
        /*026c*/ 	.word	0x00000001


	//----- nvinfo : EIATTR_CRS_STACK_SIZE
	.align		4
.L_2605:
        /*0270*/ 	.byte	0x04, 0x1e
        /*0272*/ 	.short	(.L_2607 - .L_2606)
.L_2606:
        /*0274*/ 	.word	0x00000000


	//----- nvinfo : EIATTR_CBANK_PARAM_SIZE
	.align		4
.L_2607:
        /*0278*/ 	.byte	0x03, 0x19
        /*027a*/ 	.short	0x0128


	//----- nvinfo : EIATTR_PARAM_CBANK
	.align		4
        /*027c*/ 	.byte	0x04, 0x0a
        /*027e*/ 	.short	(.L_2609 - .L_2608)
	.align		4
.L_2608:
        /*0280*/ 	.word	index@(.nv.constant0._ZN10layer_norm13ln_bwd_kernelINS_13Kernel_traitsI13__nv_bfloat16S2_fS2_fjLj1024ELj1ELj4ELj1ELj16ENS_18Kernel_traits_baseILj1024ES2_S2_fS2_fjLj128EEEEELb1ELb1ELb0ELb1EEEvNS_9BwdParamsE)
        /*0284*/ 	.short	0x0380
        /*0286*/ 	.short	0x0128


	//----- nvinfo : EIATTR_SW_WAR
	.align		4
.L_2609:
        /*0288*/ 	.byte	0x04, 0x36
        /*028a*/ 	.short	(.L_2611 - .L_2610)
.L_2610:
        /*028c*/ 	.word	0x00000008
.L_2611:


//--------------------- .nv.info._ZN10layer_norm22ln_bwd_finalize_kernelINS_22Kernel_traits_finalizeILj1024E13__nv_bfloat16S2_fS2_fjLb1ELj1024ELj4ENS_18Kernel_traits_baseILj1024ES2_S2_fS2_fjLj1024EEEEELb1ELb0EEEvNS_9BwdParamsE --------------------------
	.section	.nv.info._ZN10layer_norm22ln_bwd_finalize_kernelINS_22Kernel_traits_finalizeILj1024E13__nv_bfloat16S2_fS2_fjLb1ELj1024ELj4ENS_18Kernel_traits_baseILj1024ES2_S2_fS2_fjLj1024EEEEELb1ELb0EEEvNS_9BwdParamsE,"",@"SHT_CUDA_INFO"
	.sectionflags	@""
	.align	4


	//----- nvinfo : EIATTR_CUDA_API_VERSION
	.align		4
        /*0000*/ 	.byte	0x04, 0x37
        /*0002*/ 	.short	(.L_2613 - .L_2612)
.L_2612:
        /*0004*/ 	.word	0x00000082


	//----- nvinfo : EIATTR_KPARAM_INFO
	.align		4
.L_2613:
        /*0008*/ 	.byte	0x04, 0x17
        /*000a*/ 	.short	(.L_2615 - .L_2614)
.L_2614:
        /*000c*/ 	.word	0x00000000
        /*0010*/ 	.short	0x0000
        /*0012*/ 	.short	0x0000
        /*0014*/ 	.byte	0x00, 0xf0, 0xa1, 0x04


	//----- nvinfo : EIATTR_SPARSE_MMA_MASK
	.align		4
.L_2615:
        /*0018*/ 	.byte	0x03, 0x50
        /*001a*/ 	.short	0x0000


	//----- nvinfo : EIATTR_MAXREG_COUNT
	.align		4
        /*001c*/ 	.byte	0x03, 0x1b
        /*001e*/ 	.short	0x0040


	//----- nvinfo : EIATTR_NUM_BARRIERS
	.align		4
        /*0020*/ 	.byte	0x02, 0x4c
        /*0022*/ 	.byte	0x01
	.zero		1


	//----- nvinfo : EIATTR_MERCURY_ISA_VERSION
	.align		4
        /*0024*/ 	.byte	0x03, 0x5f
        /*0026*/ 	.short	0x0101


	//----- nvinfo : EIATTR_COOP_GROUP_MASK_REGIDS
	.align		4
        /*0028*/ 	.byte	0x04, 0x29
        /*002a*/ 	.short	(.L_2617 - .L_2616)


	//   ....[0]....
.L_2616:
        /*002c*/ 	.word	0xffffffff


	//   ....[1]....
        /*0030*/ 	.word	0xffffffff


	//   ....[2]....
        /*0034*/ 	.word	0xffffffff


	//   ....[3]....
        /*0038*/ 	.word	0xffffffff


	//   ....[4]....
        /*003c*/ 	.word	0xffffffff


	//   ....[5]....
        /*0040*/ 	.word	0xffffffff


	//   ....[6]....
        /*0044*/ 	.word	0xffffffff


	//   ....[7]....
        /*0048*/ 	.word	0xffffffff


	//   ....[8]....
        /*004c*/ 	.word	0xffffffff


	//   ....[9]....
        /*0050*/ 	.word	0xffffffff


	//   ....[10]....
        /*0054*/ 	.word	0xffffffff


	//   ....[11]....
        /*0058*/ 	.word	0xffffffff


	//   ....[12]....
        /*005c*/ 	.word	0xffffffff


	//   ....[13]....
        /*0060*/ 	.word	0xffffffff


	//   ....[14]....
        /*0064*/ 	.word	0xffffffff


	//----- nvinfo : EIATTR_COOP_GROUP_INSTR_OFFSETS
	.align		4
.L_2617:
        /*0068*/ 	.byte	0x04, 0x28
        /*006a*/ 	.short	(.L_2619 - .L_2618)


	//   ....[0]....
.L_2618:
        /*006c*/ 	.word	0x00001030


	//   ....[1]....
        /*0070*/ 	.word	0x00001040


	//   ....[2]....
        /*0074*/ 	.word	0x00001050


	//   ....[3]....
        /*0078*/ 	.word	0x00001080


	//   ....[4]....
        /*007c*/ 	.word	0x000010a0


	//   ....[5]....
        /*0080*/ 	.word	0x000010b0


	//   ....[6]....
        /*0084*/ 	.word	0x000010f0


	//   ....[7]....
        /*0088*/ 	.word	0x00001100


	//   ....[8]....
        /*008c*/ 	.word	0x00001110


	//   ....[9]....
        /*0090*/ 	.word	0x00001140


	//   ....[10]....
        /*0094*/ 	.word	0x00001170


	//   ....[11]....
        /*0098*/ 	.word	0x00001190


	//   ....[12]....
        /*009c*/ 	.word	0x000011c0


	//   ....[13]....
        /*00a0*/ 	.word	0x000011f0


	//   ....[14]....
        /*00a4*/ 	.word	0x00001220


	//----- nvinfo : EIATTR_VRC_CTA_INIT_COUNT
	.align		4
.L_2619:
        /*00a8*/ 	.byte	0x02, 0x4a
	.zero		1
	.zero		1


	//----- nvinfo : EIATTR_EXIT_INSTR_OFFSETS
	.align		4
        /*00ac*/ 	.byte	0x04, 0x1c
        /*00ae*/ 	.short	(.L_2621 - .L_2620)


	//   ....[0]....
.L_2620:
        /*00b0*/ 	.word	0x00000060


	//   ....[1]....
        /*00b4*/ 	.word	0x000012a0


	//   ....[2]....
        /*00b8*/ 	.word	0x000012d0


	//   ....[3]....
        /*00bc*/ 	.word	0x000013e0


	//----- nvinfo : EIATTR_MAX_THREADS
	.align		4
.L_2621:
        /*00c0*/ 	.byte	0x04, 0x05
        /*00c2*/ 	.short	(.L_2623 - .L_2622)
.L_2622:
        /*00c4*/ 	.word	0x00000400
        /*00c8*/ 	.word	0x00000001
        /*00cc*/ 	.word	0x00000001


	//----- nvinfo : EIATTR_CRS_STACK_SIZE
	.align		4
.L_2623:
        /*00d0*/ 	.byte	0x04, 0x1e
        /*00d2*/ 	.short	(.L_2625 - .L_2624)
.L_2624:
        /*00d4*/ 	.word	0x00000000


	//----- nvinfo : EIATTR_CBANK_PARAM_SIZE
	.align		4
.L_2625:
        /*00d8*/ 	.byte	0x03, 0x19
        /*00da*/ 	.short	0x0128


	//----- nvinfo : EIATTR_PARAM_CBANK
	.align		4
        /*00dc*/ 	.byte	0x04, 0x0a
        /*00de*/ 	.short	(.L_2627 - .L_2626)
	.align		4
.L_2626:
        /*00e0*/ 	.word	index@(.nv.constant0._ZN10layer_norm22ln_bwd_finalize_kernelINS_22Kernel_traits_finalizeILj1024E13__nv_bfloat16S2_fS2_fjLb1ELj1024ELj4ENS_18Kernel_traits_baseILj1024ES2_S2_fS2_fjLj1024EEEEELb1ELb0EEEvNS_9BwdParamsE)
        /*00e4*/ 	.short	0x0380
        /*00e6*/ 	.short	0x0128


	//----- nvinfo : EIATTR_SW_WAR
	.align		4
.L_2627:
        /*00e8*/ 	.byte	0x04, 0x36
        /*00ea*/ 	.short	(.L_2629 - .L_2628)
.L_2628:
        /*00ec*/ 	.word	0x00000008
.L_2629:


//--------------------- .nv.info._ZN10layer_norm13ln_bwd_kernelINS_13Kernel_traitsI13__nv_bfloat16S2_fS2_fjLj1024ELj1ELj4ELj1ELj16ENS_18Kernel_traits_baseILj1024ES2_S2_fS2_fjLj128EEEEELb1ELb1ELb1ELb0EEEvNS_9BwdParamsE --------------------------
	.section	.nv.info._ZN10layer_norm13ln_bwd_kernelINS_13Kernel_traitsI13__nv_bfloat16S2_fS2_fjLj1024ELj1ELj4ELj1ELj16ENS_18Kernel_traits_baseILj1024ES2_S2_fS2_fjLj128EEEEELb1ELb1ELb1ELb0EEEvNS_9BwdParamsE,"",@"SHT_CUDA_INFO"
	.sectionflags	@""
	.align	4


	//----- nvinfo : EIATTR_CUDA_API_VERSION
	.align		4
        /*0000*/ 	.byte	0x04, 0x37
        /*0002*/ 	.short	(.L_2631 - .L_2630)
.L_2630:
        /*0004*/ 	.word	0x00000082


	//----- nvinfo : EIATTR_KPARAM_INFO
	.align		4
.L_2631:
        /*0008*/ 	.byte	0x04, 0x17
        /*000a*/ 	.short	(.L_2633 - .L_2632)
.L_2632:
        /*000c*/ 	.word	0x00000000
        /*0010*/ 	.short	0x0000
        /*0012*/ 	.short	0x0000
        /*0014*/ 	.byte	0x00, 0xf0, 0xa1, 0x04


	//----- nvinfo : EIATTR_SPARSE_MMA_MASK
	.align		4
.L_2633:
        /*0018*/ 	.byte	0x03, 0x50
        /*001a*/ 	.short	0x0000


	//----- nvinfo : EIATTR_MAXREG_COUNT
	.align		4
        /*001c*/ 	.byte	0x03, 0x1b
        /*001e*/ 	.short	0x00ff


	//----- nvinfo : EIATTR_NUM_BARRIERS
	.align		4
        /*0020*/ 	.byte	0x02, 0x4c
        /*0022*/ 	.byte	0x01
	.zero		1


	//----- nvinfo : EIATTR_ANNOTATIONS
	.align		4
        /*0024*/ 	.byte	0x04, 0x55
        /*0026*/ 	.short	(.L_2635 - .L_2634)


	//   ....[0]....
.L_2634:
        /* <DEDUP_REMOVED lines=84> */


	//----- nvinfo : EIATTR_MERCURY_ISA_VERSION
	.align		4
.L_2635:
        /*0550*/ 	.byte	0x03, 0x5f
        /*0552*/ 	.short	0x0101


	//----- nvinfo : EIATTR_COOP_GROUP_MASK_REGIDS
	.align		4
        /*0554*/ 	.byte	0x04, 0x29
        /*0556*/ 	.short	(.L_2637 - .L_2636)


	//   ....[0]....
.L_2636:
        /*0558*/ 	.word	0xffffffff


	//   ....[1]....
        /*055c*/ 	.word	0xffffffff


	//   ....[2]....
        /*0560*/ 	.word	0xffffffff


	//   ....[3]....
        /*0564*/ 	.word	0xffffffff


	//   ....[4]....
        /*0568*/ 	.word	0xffffffff


	//   ....[5]....
        /*056c*/ 	.word	0xffffffff


	//   ....[6]....
        /*0570*/ 	.word	0xffffffff


	//   ....[7]....
        /*0574*/ 	.word	0xffffffff


	//   ....[8]....
        /*0578*/ 	.word	0xffffffff


	//   ....[9]....
        /*057c*/ 	.word	0xffffffff


	//   ....[10]....
        /*0580*/ 	.word	0x05000002


	//   ....[11]....
        /*0584*/ 	.word	0x05000002


	//   ....[12]....
        /*0588*/ 	.word	0x05000002


	//   ....[13]....
        /*058c*/ 	.word	0x05000002


	//   ....[14]....
        /*0590*/ 	.word	0x05000002


	//   ....[15]....
        /*0594*/ 	.word	0x05000002


	//   ....[16]....
        /*0598*/ 	.word	0x05000002


	//   ....[17]....
        /*059c*/ 	.word	0x05000002


	//   ....[18]....
        /*05a0*/ 	.word	0x05000002


	//   ....[19]....
        /*05a4*/ 	.word	0x05000002


	//----- nvinfo : EIATTR_COOP_GROUP_INSTR_OFFSETS
	.align		4
.L_2637:
        /*05a8*/ 	.byte	0x04, 0x28
        /*05aa*/ 	.short	(.L_2639 - .L_2638)


	//   ....[0]....
.L_2638:
        /*05ac*/ 	.word	0x00002ed0


	//   ....[1]....
        /*05b0*/ 	.word	0x00002ef0


	//   ....[2]....
        /*05b4*/ 	.word	0x00002f10


	//   ....[3]....
        /*05b8*/ 	.word	0x00002f30


	//   ....[4]....
        /*05bc*/ 	.word	0x00002f50


	//   ....[5]....
        /*05c0*/ 	.word	0x00002f70


	//   ....[6]....
        /*05c4*/ 	.word	0x00002f90


	//   ....[7]....
        /*05c8*/ 	.word	0x00002fb0


	//   ....[8]....
        /*05cc*/ 	.word	0x00002fc0


	//   ....[9]....
        /*05d0*/ 	.word	0x00002fe0


	//   ....[10]....
        /*05d4*/ 	.word	0x00013b90


	//   ....[11]....
        /*05d8*/ 	.word	0x00013c30


	//   ....[12]....
        /*05dc*/ 	.word	0x00013cb0


	//   ....[13]....
        /*05e0*/ 	.word	0x00013d20


	//   ....[14]....
        /*05e4*/ 	.word	0x00013da0


	//   ....[15]....
        /*05e8*/ 	.word	0x00013e10


	//   ....[16]....
        /*05ec*/ 	.word	0x00013e90


	//   ....[17]....
        /*05f0*/ 	.word	0x00013f00


	//   ....[18]....
        /*05f4*/ 	.word	0x00013f80


	//   ....[19]....
        /*05f8*/ 	.word	0x00013fd0


	//----- nvinfo : EIATTR_VRC_CTA_INIT_COUNT
	.align		4
.L_2639:
        /*05fc*/ 	.byte	0x02, 0x4a
	.zero		1
	.zero		1


	//----- nvinfo : EIATTR_EXIT_INSTR_OFFSETS
	.align		4
        /*0600*/ 	.byte	0x04, 0x1c
        /*0602*/ 	.short	(.L_2641 - .L_2640)


	//   ....[0]....
.L_2640:
        /*0604*/ 	.word	0x00013aa0


	//   ....[1]....
        /*0608*/ 	.word	0x00013b20


	//----- nvinfo : EIATTR_MAX_THREADS
	.align		4
.L_2641:
        /*060c*/ 	.byte	0x04, 0x05
        /*060e*/ 	.short	(.L_2643 - .L_2642)
.L_2642:
        /*0610*/ 	.word	0x00000080
        /*0614*/ 	.word	0x00000001
        /*0618*/ 	.word	0x00000001


	//----- nvinfo : EIATTR_CRS_STACK_SIZE
	.align		4
.L_2643:
        /*061c*/ 	.byte	0x04, 0x1e
        /*061e*/ 	.short	(.L_2645 - .L_2644)
.L_2644:
        /*0620*/ 	.word	0x00000000


	//----- nvinfo : EIATTR_CBANK_PARAM_SIZE
	.align		4
.L_2645:
        /*0624*/ 	.byte	0x03, 0x19
        /*0626*/ 	.short	0x0128


	//----- nvinfo : EIATTR_PARAM_CBANK
	.align		4
        /*0628*/ 	.byte	0x04, 0x0a
        /*062a*/ 	.short	(.L_2647 - .L_2646)
	.align		4
.L_2646:
        /*062c*/ 	.word	index@(.nv.constant0._ZN10layer_norm13ln_bwd_kernelINS_13Kernel_traitsI13__nv_bfloat16S2_fS2_fjLj1024ELj1ELj4ELj1ELj16ENS_18Kernel_traits_baseILj1024ES2_S2_fS2_fjLj128EEEEELb1ELb1ELb1ELb0EEEvNS_9BwdParamsE)
        /*0630*/ 	.short	0x0380
        /*0632*/ 	.short	0x0128


	//----- nvinfo : EIATTR_SW_WAR
	.align		4
.L_2647:
        /*0634*/ 	.byte	0x04, 0x36
        /*0636*/ 	.short	(.L_2649 - .L_2648)
.L_2648:
        /*0638*/ 	.word	0x00000008
.L_2649:


//--------------------- .nv.info._ZN10layer_norm22ln_bwd_finalize_kernelINS_22Kernel_traits_finalizeILj1024E13__nv_bfloat16S2_fS2_fjLb1ELj1024ELj4ENS_18Kernel_traits_baseILj1024ES2_S2_fS2_fjLj1024EEEEELb1ELb1EEEvNS_9BwdParamsE --------------------------
	.section	.nv.info._ZN10layer_norm22ln_bwd_finalize_kernelINS_22Kernel_traits_finalizeILj1024E13__nv_bfloat16S2_fS2_fjLb1ELj1024ELj4ENS_18Kernel_traits_baseILj1024ES2_S2_fS2_fjLj1024EEEEELb1ELb1EEEvNS_9BwdParamsE,"",@"SHT_CUDA_INFO"
	.sectionflags	@""
	.align	4


	//----- nvinfo : EIATTR_CUDA_API_VERSION
	.align		4
        /*0000*/ 	.byte	0x04, 0x37
        /*0002*/ 	.short	(.L_2651 - .L_2650)
.L_2650:
        /*0004*/ 	.word	0x00000082


	//----- nvinfo : EIATTR_KPARAM_INFO
	.align		4
.L_2651:
        /*0008*/ 	.byte	0x04, 0x17
        /*000a*/ 	.short	(.L_2653 - .L_2652)
.L_2652:
        /*000c*/ 	.word	0x00000000
        /*0010*/ 	.short	0x0000
        /*0012*/ 	.short	0x0000
        /*0014*/ 	.byte	0x00, 0xf0, 0xa1, 0x04


	//----- nvinfo : EIATTR_SPARSE_MMA_MASK
	.align		4
.L_2653:
        /*0018*/ 	.byte	0x03, 0x50
        /*001a*/ 	.short	0x0000


	//----- nvinfo : EIATTR_MAXREG_COUNT
	.align		4
        /*001c*/ 	.byte	0x03, 0x1b
        /*001e*/ 	.short	0x0040


	//----- nvinfo : EIATTR_NUM_BARRIERS
	.align		4
        /*0020*/ 	.byte	0x02, 0x4c
        /*0022*/ 	.byte	0x01
	.zero		1


	//----- nvinfo : EIATTR_MERCURY_ISA_VERSION
	.align		4
        /*0024*/ 	.byte	0x03, 0x5f
        /*0026*/ 	.short	0x0101


	//----- nvinfo : EIATTR_COOP_GROUP_MASK_REGIDS
	.align		4
        /*0028*/ 	.byte	0x04, 0x29
        /*002a*/ 	.short	(.L_2655 - .L_2654)


	//   ....[0]....
.L_2654:
        /*002c*/ 	.word	0xffffffff


	//   ....[1]....
        /*0030*/ 	.word	0xffffffff


	//   ....[2]....
        /*0034*/ 	.word	0xffffffff


	//   ....[3]....
        /*0038*/ 	.word	0xffffffff


	//   ....[4]....
        /*003c*/ 	.word	0xffffffff


	//   ....[5]....
        /*0040*/ 	.word	0xffffffff


	//   ....[6]....
        /*0044*/ 	.word	0xffffffff


	//   ....[7]....
        /*0048*/ 	.word	0xffffffff


	//   ....[8]....
        /*004c*/ 	.word	0xffffffff


	//   ....[9]....
        /*0050*/ 	.word	0xffffffff


	//   ....[10]....
        /*0054*/ 	.word	0xffffffff


	//   ....[11]....
        /*0058*/ 	.word	0xffffffff


	//   ....[12]....
        /*005c*/ 	.word	0xffffffff


	//   ....[13]....
        /*0060*/ 	.word	0xffffffff


	//   ....[14]....
        /*0064*/ 	.word	0xffffffff


	//----- nvinfo : EIATTR_COOP_GROUP_INSTR_OFFSETS
	.align		4
.L_2655:
        /*0068*/ 	.byte	0x04, 0x28
        /*006a*/ 	.short	(.L_2657 - .L_2656)


	//   ....[0]....
.L_2656:
        /*006c*/ 	.word	0x00001060


	//   ....[1]....
        /*0070*/ 	.word	0x00001070


	//   ....[2]....
        /*0074*/ 	.word	0x00001080


	//   ....[3]....
        /*0078*/ 	.word	0x000010b0


	//   ....[4]....
        /*007c*/ 	.word	0x000010d0


	//   ....[5]....
        /*0080*/ 	.word	0x000010e0


	//   ....[6]....
        /*0084*/ 	.word	0x00001120


	//   ....[7]....
        /*0088*/ 	.word	0x00001140


	//   ....[8]....
        /*008c*/ 	.word	0x00001150


	//   ....[9]....
        /*0090*/ 	.word	0x00001180


	//   ....[10]....
        /*0094*/ 	.word	0x000011a0


	//   ....[11]....
        /*0098*/ 	.word	0x000011b0


	//   ....[12]....
        /*009c*/ 	.word	0x000011f0


	//   ....[13]....
        /*00a0*/ 	.word	0x00001200


	//   ....[14]....
        /*00a4*/ 	.word	0x00001210


	//----- nvinfo : EIATTR_VRC_CTA_INIT_COUNT
	.align		4
.L_2657:
        /*00a8*/ 	.byte	0x02, 0x4a
	.zero		1
	.zero		1


	//----- nvinfo : EIATTR_EXIT_INSTR_OFFSETS
	.align		4
        /*00ac*/ 	.byte	0x04, 0x1c
        /*00ae*/ 	.short	(.L_2659 - .L_2658)


	//   ....[0]....
.L_2658:
        /*00b0*/ 	.word	0x00000060


	//   ....[1]....
        /*00b4*/ 	.word	0x00001290


	//   ....[2]....
        /*00b8*/ 	.word	0x000013d0


	//----- nvinfo : EIATTR_MAX_THREADS
	.align		4
.L_2659:
        /*00bc*/ 	.byte	0x04, 0x05
        /*00be*/ 	.short	(.L_2661 - .L_2660)
.L_2660:
        /*00c0*/ 	.word	0x00000400
        /*00c4*/ 	.word	0x00000001
        /*00c8*/ 	.word	0x00000001


	//----- nvinfo : EIATTR_CRS_STACK_SIZE
	.align		4
.L_2661:
        /*00cc*/ 	.byte	0x04, 0x1e
        /*00ce*/ 	.short	(.L_2663 - .L_2662)
.L_2662:
        /*00d0*/ 	.word	0x00000000


	//----- nvinfo : EIATTR_CBANK_PARAM_SIZE
	.align		4
.L_2663:
        /*00d4*/ 	.byte	0x03, 0x19
        /*00d6*/ 	.short	0x0128


	//----- nvinfo : EIATTR_PARAM_CBANK
	.align		4
        /*00d8*/ 	.byte	0x04, 0x0a
        /*00da*/ 	.short	(.L_2665 - .L_2664)
	.align		4
.L_2664:
        /*00dc*/ 	.word	index@(.nv.constant0._ZN10layer_norm22ln_bwd_finalize_kernelINS_22Kernel_traits_finalizeILj1024E13__nv_bfloat16S2_fS2_fjLb1ELj1024ELj4ENS_18Kernel_traits_baseILj1024ES2_S2_fS2_fjLj1024EEEEELb1ELb1EEEvNS_9BwdParamsE)
        /*00e0*/ 	.short	0x0380
        /*00e2*/ 	.short	0x0128


	//----- nvinfo : EIATTR_SW_WAR
	.align		4
.L_2665:
        /*00e4*/ 	.byte	0x04, 0x36
        /*00e6*/ 	.short	(.L_2667 - .L_2666)
.L_2666:
        /*00e8*/ 	.word	0x00000008
.L_2667:


//--------------------- .nv.info._ZN10layer_norm13ln_bwd_kernelINS_13Kernel_traitsI13__nv_bfloat16S2_fS2_fjLj1024ELj1ELj4ELj1ELj16ENS_18Kernel_traits_baseILj1024ES2_S2_fS2_fjLj128EEEEELb1ELb1ELb1ELb1EEEvNS_9BwdParamsE --------------------------
	.section	.nv.info._ZN10layer_norm13ln_bwd_kernelINS_13Kernel_traitsI13__nv_bfloat16S2_fS2_fjLj1024ELj1ELj4ELj1ELj16ENS_18Kernel_traits_baseILj1024ES2_S2_fS2_fjLj128EEEEELb1ELb1ELb1ELb1EEEvNS_9BwdParamsE,"",@"SHT_CUDA_INFO"
	.sectionflags	@""
	.align	4


	//----- nvinfo : EIATTR_CUDA_API_VERSION
	.align		4
        /*0000*/ 	.byte	0x04, 0x37
        /*0002*/ 	.short	(.L_2669 - .L_2668)
.L_2668:
        /*0004*/ 	.word	0x00000082


	//----- nvinfo : EIATTR_KPARAM_INFO
	.align		4
.L_2669:
        /*0008*/ 	.byte	0x04, 0x17
        /*000a*/ 	.short	(.L_2671 - .L_2670)
.L_2670:
        /*000c*/ 	.word	0x00000000
        /*0010*/ 	.short	0x0000
        /*0012*/ 	.short	0x0000
        /*0014*/ 	.byte	0x00, 0xf0, 0xa1, 0x04


	//----- nvinfo : EIATTR_SPARSE_MMA_MASK
	.align		4
.L_2671:
        /*0018*/ 	.byte	0x03, 0x50
        /*001a*/ 	.short	0x0000


	//----- nvinfo : EIATTR_MAXREG_COUNT
	.align		4
        /*001c*/ 	.byte	0x03, 0x1b
        /*001e*/ 	.short	0x00ff


	//----- nvinfo : EIATTR_NUM_BARRIERS
	.align		4
        /*0020*/ 	.byte	0x02, 0x4c
        /*0022*/ 	.byte	0x01
	.zero		1


	//----- nvinfo : EIATTR_ANNOTATIONS
	.align		4
        /*0024*/ 	.byte	0x04, 0x55
        /*0026*/ 	.short	(.L_2673 - .L_2672)


	//   ....[0]....
.L_2672:
        /* <DEDUP_REMOVED lines=29> */


	//----- nvinfo : EIATTR_MERCURY_ISA_VERSION
	.align		4
.L_2673:
        /*01e8*/ 	.byte	0x03, 0x5f
        /*01ea*/ 	.short	0x0101


	//----- nvinfo : EIATTR_COOP_GROUP_MASK_REGIDS
	.align		4
        /*01ec*/ 	.byte	0x04, 0x29
        /*01ee*/ 	.short	(.L_2675 - .L_2674)


	//   ....[0]....
.L_2674:
        /*01f0*/ 	.word	0xffffffff


	//   ....[1]....
        /*01f4*/ 	.word	0xffffffff


	//   ....[2]....
        /*01f8*/ 	.word	0xffffffff


	//   ....[3]....
        /*01fc*/ 	.word	0xffffffff


	//   ....[4]....
        /*0200*/ 	.word	0xffffffff


	//   ....[5]....
        /*0204*/ 	.word	0xffffffff


	//   ....[6]....
        /*0208*/ 	.word	0xffffffff


	//   ....[7]....
        /*020c*/ 	.word	0xffffffff


	//   ....[8]....
        /*0210*/ 	.word	0xffffffff


	//   ....[9]....
        /*0214*/ 	.word	0xffffffff


	//   ....[10]....
        /*0218*/ 	.word	0x050000f8


	//   ....[11]....
        /*021c*/ 	.word	0x050000f8


	//   ....[12]....
        /*0220*/ 	.word	0x050000f8


	//   ....[13]....
        /*0224*/ 	.word	0x050000f8


	//   ....[14]....
        /*0228*/ 	.word	0x050000f8


	//   ....[15]....
        /*022c*/ 	.word	0x050000f8


	//   ....[16]....
        /*0230*/ 	.word	0x050000f8


	//   ....[17]....
        /*0234*/ 	.word	0x050000f8


	//   ....[18]....
        /*0238*/ 	.word	0x050000f8


	//   ....[19]....
        /*023c*/ 	.word	0x050000f8


	//----- nvinfo : EIATTR_COOP_GROUP_INSTR_OFFSETS
	.align		4
.L_2675:
        /*0240*/ 	.byte	0x04, 0x28
        /*0242*/ 	.short	(.L_2677 - .L_2676)


	//   ....[0]....
.L_2676:
        /*0244*/ 	.word	0x00002630


	//   ....[1]....
        /*0248*/ 	.word	0x00002650


	//   ....[2]....
        /*024c*/ 	.word	0x00002670


	//   ....[3]....
        /*0250*/ 	.word	0x00002690


	//   ....[4]....
        /*0254*/ 	.word	0x000026b0


	//   ....[5]....
        /*0258*/ 	.word	0x000026d0


	//   ....[6]....
        /*025c*/ 	.word	0x000026f0


	//   ....[7]....
        /*0260*/ 	.word	0x00002710


	//   ....[8]....
        /*0264*/ 	.word	0x00002720


	//   ....[9]....
        /*0268*/ 	.word	0x00002750


	//   ....[10]....
        /*026c*/ 	.word	0x00012720


	//   ....[11]....
        /*0270*/ 	.word	0x000127c0


	//   ....[12]....
        /*0274*/ 	.word	0x00012830


	//   ....[13]....
        /*0278*/ 	.word	0x00012890


	//   ....[14]....
        /*027c*/ 	.word	0x00012900


	//   ....[15]....
        /*0280*/ 	.word	0x00012960


	//   ....[16]....
        /*0284*/ 	.word	0x000129d0


	//   ....[17]....
        /*0288*/ 	.word	0x00012a30


	//   ....[18]....
        /*028c*/ 	.word	0x00012aa0


	//   ....[19]....
        /*0290*/ 	.word	0x00012af0


	//----- nvinfo : EIATTR_VRC_CTA_INIT_COUNT
	.align		4
.L_2677:
        /*0294*/ 	.byte	0x02, 0x4a
	.zero		1
	.zero		1


	//----- nvinfo : EIATTR_EXIT_INSTR_OFFSETS
	.align		4
        /*0298*/ 	.byte	0x04, 0x1c
        /*029a*/ 	.short	(.L_2679 - .L_2678)


	//   ....[0]....
.L_2678:
        /*029c*/ 	.word	0x000126c0


	//----- nvinfo : EIATTR_MAX_THREADS
	.align		4
.L_2679:
        /*02a0*/ 	.byte	0x04, 0x05
        /*02a2*/ 	.short	(.L_2681 - .L_2680)
.L_2680:
        /*02a4*/ 	.word	0x00000080
        /*02a8*/ 	.word	0x00000001
        /*02ac*/ 	.word	0x00000001


	//----- nvinfo : EIATTR_CRS_STACK_SIZE
	.align		4
.L_2681:
        /*02b0*/ 	.byte	0x04, 0x1e
        /*02b2*/ 	.short	(.L_2683 - .L_2682)
.L_2682:
        /*02b4*/ 	.word	0x00000000


	//----- nvinfo : EIATTR_CBANK_PARAM_SIZE
	.align		4
.L_2683:
        /*02b8*/ 	.byte	0x03, 0x19
        /*02ba*/ 	.short	0x0128


	//----- nvinfo : EIATTR_PARAM_CBANK
	.align		4
        /*02bc*/ 	.byte	0x04, 0x0a
        /*02be*/ 	.short	(.L_2685 - .L_2684)
	.align		4
.L_2684:
        /*02c0*/ 	.word	index@(.nv.constant0._ZN10layer_norm13ln_bwd_kernelINS_13Kernel_traitsI13__nv_bfloat16S2_fS2_fjLj1024ELj1ELj4ELj1ELj16ENS_18Kernel_traits_baseILj1024ES2_S2_fS2_fjLj128EEEEELb1ELb1ELb1ELb1EEEvNS_9BwdParamsE)
        /*02c4*/ 	.short	0x0380
        /*02c6*/ 	.short	0x0128


	//----- nvinfo : EIATTR_SW_WAR
	.align		4
.L_2685:
        /*02c8*/ 	.byte	0x04, 0x36
        /*02ca*/ 	.short	(.L_2687 - .L_2686)
.L_2686:
        /*02cc*/ 	.word	0x00000008
.L_2687:


//--------------------- .nv.info._ZN10layer_norm13ln_bwd_kernelINS_13Kernel_traitsIf13__nv_bfloat16fS2_fjLj1024ELj1ELj4ELj1ELj16ENS_18Kernel_traits_baseILj1024EfS2_fS2_fjLj128EEEEELb0ELb0ELb0ELb0EEEvNS_9BwdParamsE --------------------------
	.section	.nv.info._ZN10layer_norm13ln_bwd_kernelINS_13Kernel_traitsIf13__nv_bfloat16fS2_fjLj1024ELj1ELj4ELj1ELj16ENS_18Kernel_traits_baseILj1024EfS2_fS2_fjLj128EEEEELb0ELb0ELb0ELb0EEEvNS_9BwdParamsE,"",@"SHT_CUDA_INFO"
	.sectionflags	@""
	.align	4


	//----- nvinfo : EIATTR_CUDA_API_VERSION
	.align		4
        /*0000*/ 	.byte	0x04, 0x37
        /*0002*/ 	.short	(.L_2689 - .L_2688)
.L_2688:
        /*0004*/ 	.word	0x00000082


	//----- nvinfo : EIATTR_KPARAM_INFO
	.align		4
.L_2689:
        /*0008*/ 	.byte	0x04, 0x17
        /*000a*/ 	.short	(.L_2691 - .L_2690)
.L_2690:
        /*000c*/ 	.word	0x00000000
        /*0010*/ 	.short	0x0000
        /*0012*/ 	.short	0x0000
        /*0014*/ 	.byte	0x00, 0xf0, 0xa1, 0x04


	//----- nvinfo : EIATTR_SPARSE_MMA_MASK
	.align		4
.L_2691:
        /*0018*/ 	.byte	0x03, 0x50
        /*001a*/ 	.short	0x0000


	//----- nvinfo : EIATTR_MAXREG_COUNT
	.align		4
        /*001c*/ 	.byte	0x03, 0x1b
        /*001e*/ 	.short	0x00ff


	//----- nvinfo : EIATTR_NUM_BARRIERS
	.align		4
        /*0020*/ 	.byte	0x02, 0x4c
        /*0022*/ 	.byte	0x01
	.zero		1


	//----- nvinfo : EIATTR_MERCURY_ISA_VERSION
	.align		4
        /*0024*/ 	.byte	0x03, 0x5f
        /*0026*/ 	.short	0x0101


	//----- nvinfo : EIATTR_COOP_GROUP_MASK_REGIDS
	.align		4
        /*0028*/ 	.byte	0x04, 0x29
        /*002a*/ 	.short	(.L_2693 - .L_2692)


	//   ....[0]....
.L_2692:
        /*002c*/ 	.word	0xffffffff


	//   ....[1]....
        /*0030*/ 	.word	0xffffffff


	//   ....[2]....
        /*0034*/ 	.word	0xffffffff


	//   ....[3]....
        /*0038*/ 	.word	0xffffffff


	//   ....[4]....
        /*003c*/ 	.word	0xffffffff


	//   ....[5]....
        /*0040*/ 	.word	0xffffffff


	//   ....[6]....
        /*0044*/ 	.word	0xffffffff


	//   ....[7]....
        /*0048*/ 	.word	0xffffffff


	//   ....[8]....
        /*004c*/ 	.word	0xffffffff


	//   ....[9]....
        /*0050*/ 	.word	0xffffffff


	//   ....[10]....
        /*0054*/ 	.word	0x050000ad


	//   ....[11]....
        /*0058*/ 	.word	0x050000ad


	//   ....[12]....
        /*005c*/ 	.word	0x050000ad


	//   ....[13]....
        /*0060*/ 	.word	0x050000ad


	//   ....[14]....
        /*0064*/ 	.word	0x050000ad


	//   ....[15]....
        /*0068*/ 	.word	0x050000ad


	//   ....[16]....
        /*006c*/ 	.word	0x050000ad


	//   ....[17]....
        /*0070*/ 	.word	0x050000ad


	//   ....[18]....
        /*0074*/ 	.word	0x050000ad


	//   ....[19]....
        /*0078*/ 	.word	0x050000ad


	//----- nvinfo : EIATTR_COOP_GROUP_INSTR_OFFSETS
	.align		4
.L_2693:
        /*007c*/ 	.byte	0x04, 0x28
        /*007e*/ 	.short	(.L_2695 - .L_2694)


	//   ....[0]....
.L_2694:
        /*0080*/ 	.word	0x00001e30


	//   ....[1]....
        /*0084*/ 	.word	0x00001e40


	//   ....[2]....
        /*0088*/ 	.word	0x00001e70


	//   ....[3]....
        /*008c*/ 	.word	0x00001e80


	//   ....[4]....
        /*0090*/ 	.word	0x00001eb0


	//   ....[5]....
        /*0094*/ 	.word	0x00001ec0


	//   ....[6]....
        /*0098*/ 	.word	0x00001ef0


	//   ....[7]....
        /*009c*/ 	.word	0x00001f00


	//   ....[8]....
        /*00a0*/ 	.word	0x00001f30


	//   ....[9]....
        /*00a4*/ 	.word	0x00001f40


	//   ....[10]....
        /*00a8*/ 	.word	0x00005ca0


	//   ....[11]....
        /*00ac*/ 	.word	0x00005d30


	//   ....[12]....
        /*00b0*/ 	.word	0x00005da0


	//   ....[13]....
        /*00b4*/ 	.word	0x00005e00


	//   ....[14]....
        /*00b8*/ 	.word	0x00005e70


	//   ....[15]....
        /*00bc*/ 	.word	0x00005ed0


	//   ....[16]....
        /*00c0*/ 	.word	0x00005f40


	//   ....[17]....
        /*00c4*/ 	.word	0x00005fa0


	//   ....[18]....
        /*00c8*/ 	.word	0x00006010


	//   ....[19]....
        /*00cc*/ 	.word	0x00006070


	//----- nvinfo : EIATTR_VRC_CTA_INIT_COUNT
	.align		4
.L_2695:
        /*00d0*/ 	.byte	0x02, 0x4a
	.zero		1
	.zero		1


	//----- nvinfo : EIATTR_EXIT_INSTR_OFFSETS
	.align		4
        /*00d4*/ 	.byte	0x04, 0x1c
        /*00d6*/ 	.short	(.L_2697 - .L_2696)


	//   ....[0]....
.L_2696:
        /*00d8*/ 	.word	0x00005c00


	//   ....[1]....
        /*00dc*/ 	.word	0x00005c30


	//----- nvinfo : EIATTR_MAX_THREADS
	.align		4
.L_2697:
        /*00e0*/ 	.byte	0x04, 0x05
        /*00e2*/ 	.short	(.L_2699 - .L_2698)
.L_2698:
        /*00e4*/ 	.word	0x00000080
        /*00e8*/ 	.word	0x00000001
        /*00ec*/ 	.word	0x00000001


	//----- nvinfo : EIATTR_CRS_STACK_SIZE
	.align		4
.L_2699:
        /*00f0*/ 	.byte	0x04, 0x1e
        /*00f2*/ 	.short	(.L_2701 - .L_2700)
.L_2700:
        /*00f4*/ 	.word	0x00000000


	//----- nvinfo : EIATTR_CBANK_PARAM_SIZE
	.align		4
.L_2701:
        /*00f8*/ 	.byte	0x03, 0x19
        /*00fa*/ 	.short	0x0128


	//----- nvinfo : EIATTR_PARAM_CBANK
	.align		4
        /*00fc*/ 	.byte	0x04, 0x0a
        /*00fe*/ 	.short	(.L_2703 - .L_2702)
	.align		4
.L_2702:
        /*0100*/ 	.word	index@(.nv.constant0._ZN10layer_norm13ln_bwd_kernelINS_13Kernel_traitsIf13__nv_bfloat16fS2_fjLj1024ELj1ELj4ELj1ELj16ENS_18Kernel_traits_baseILj1024EfS2_fS2_fjLj128EEEEELb0ELb0ELb0ELb0EEEvNS_9BwdParamsE)
        /*0104*/ 	.short	0x0380
        /*0106*/ 	.short	0x0128


	//----- nvinfo : EIATTR_SW_WAR
	.align		4
.L_2703:
        /*0108*/ 	.byte	0x04, 0x36
        /*010a*/ 	.short	(.L_2705 - .L_2704)
.L_2704:
        /*010c*/ 	.word	0x00000008
.L_2705:


//--------------------- .nv.info._ZN10layer_norm13ln_bwd_kernelINS_13Kernel_traitsIf13__nv_bfloat16fS2_fjLj1024ELj1ELj4ELj1ELj16ENS_18Kernel_traits_baseILj1024EfS2_fS2_fjLj128EEEEELb0ELb0ELb0ELb1EEEvNS_9BwdParamsE --------------------------
	.section	.nv.info._ZN10layer_norm13ln_bwd_kernelINS_13Kernel_traitsIf13__nv_bfloat16fS2_fjLj1024ELj1ELj4ELj1ELj16ENS_18Kernel_traits_baseILj1024EfS2_fS2_fjLj128EEEEELb0ELb0ELb0ELb1EEEvNS_9BwdParamsE,"",@"SHT_CUDA_INFO"
	.sectionflags	@""
	.align	4


	//----- nvinfo : EIATTR_CUDA_API_VERSION
	.align		4
        /*0000*/ 	.byte	0x04, 0x37
        /*0002*/ 	.short	(.L_2707 - .L_2706)
.L_2706:
        /*0004*/ 	.word	0x00000082


	//----- nvinfo : EIATTR_KPARAM_INFO
	.align		4
.L_2707:
        /*0008*/ 	.byte	0x04, 0x17
        /*000a*/ 	.short	(.L_2709 - .L_2708)
.L_2708:
        /*000c*/ 	.word	0x00000000
        /*0010*/ 	.short	0x0000
        /*0012*/ 	.short	0x0000
        /*0014*/ 	.byte	0x00, 0xf0, 0xa1, 0x04


	//----- nvinfo : EIATTR_SPARSE_MMA_MASK
	.align		4
.L_2709:
        /*0018*/ 	.byte	0x03, 0x50
        /*001a*/ 	.short	0x0000


	//----- nvinfo : EIATTR_MAXREG_COUNT
	.align		4
        /*001c*/ 	.byte	0x03, 0x1b
        /*001e*/ 	.short	0x00ff


	//----- nvinfo : EIATTR_NUM_BARRIERS
	.align		4
        /*0020*/ 	.byte	0x02, 0x4c
        /*0022*/ 	.byte	0x01
	.zero		1


	//----- nvinfo : EIATTR_MERCURY_ISA_VERSION
	.align		4
        /*0024*/ 	.byte	0x03, 0x5f
        /*0026*/ 	.short	0x0101


	//----- nvinfo : EIATTR_COOP_GROUP_MASK_REGIDS
	.align		4
        /*0028*/ 	.byte	0x04, 0x29
        /*002a*/ 	.short	(.L_2711 - .L_2710)


	//   ....[0]....
.L_2710:
        /*002c*/ 	.word	0xffffffff


	//   ....[1]....
        /*0030*/ 	.word	0xffffffff


	//   ....[2]....
        /*0034*/ 	.word	0xffffffff


	//   ....[3]....
        /*0038*/ 	.word	0xffffffff


	//   ....[4]....
        /*003c*/ 	.word	0xffffffff


	//   ....[5]....
        /*0040*/ 	.word	0xffffffff


	//   ....[6]....
        /*0044*/ 	.word	0xffffffff


	//   ....[7]....
        /*0048*/ 	.word	0xffffffff


	//   ....[8]....
        /*004c*/ 	.word	0xffffffff


	//   ....[9]....
        /*0050*/ 	.word	0xffffffff


	//   ....[10]....
        /*0054*/ 	.word	0x050000ce


	//   ....[11]....
        /*0058*/ 	.word	0x050000ce


	//   ....[12]....
        /*005c*/ 	.word	0x050000ce


	//   ....[13]....
        /*0060*/ 	.word	0x050000ce


	//   ....[14]....
        /*0064*/ 	.word	0x050000ce


	//   ....[15]....
        /*0068*/ 	.word	0x050000ce


	//   ....[16]....
        /*006c*/ 	.word	0x050000ce


	//   ....[17]....
        /*0070*/ 	.word	0x050000ce


	//   ....[18]....
        /*0074*/ 	.word	0x050000ce


	//   ....[19]....
        /*0078*/ 	.word	0x050000ce


	//----- nvinfo : EIATTR_COOP_GROUP_INSTR_OFFSETS
	.align		4
.L_2711:
        /*007c*/ 	.byte	0x04, 0x28
        /*007e*/ 	.short	(.L_2713 - .L_2712)


	//   ....[0]....
.L_2712:
        /*0080*/ 	.word	0x00001af0


	//   ....[1]....
        /*0084*/ 	.word	0x00001b00


	//   ....[2]....
        /*0088*/ 	.word	0x00001b30


	//   ....[3]....
        /*008c*/ 	.word	0x00001b40


	//   ....[4]....
        /*0090*/ 	.word	0x00001b70


	//   ....[5]....
        /*0094*/ 	.word	0x00001b80


	//   ....[6]....
        /*0098*/ 	.word	0x00001bb0


	//   ....[7]....
        /*009c*/ 	.word	0x00001bc0


	//   ....[8]....
        /*00a0*/ 	.word	0x00001bf0


	//   ....[9]....
        /*00a4*/ 	.word	0x00001c00


	//   ....[10]....
        /*00a8*/ 	.word	0x00005530


	//   ....[11]....
        /*00ac*/ 	.word	0x000055c0


	//   ....[12]....
        /*00b0*/ 	.word	0x00005630


	//   ....[13]....
        /*00b4*/ 	.word	0x00005690


	//   ....[14]....
        /*00b8*/ 	.word	0x00005700


	//   ....[15]....
        /*00bc*/ 	.word	0x00005760


	//   ....[16]....
        /*00c0*/ 	.word	0x000057d0


	//   ....[17]....
        /*00c4*/ 	.word	0x00005830


	//   ....[18]....
        /*00c8*/ 	.word	0x000058a0


	//   ....[19]....
        /*00cc*/ 	.word	0x00005900


	//----- nvinfo : EIATTR_VRC_CTA_INIT_COUNT
	.align		4
.L_2713:
        /*00d0*/ 	.byte	0x02, 0x4a
	.zero		1
	.zero		1


	//----- nvinfo : EIATTR_EXIT_INSTR_OFFSETS
	.align		4
        /*00d4*/ 	.byte	0x04, 0x1c
        /*00d6*/ 	.short	(.L_2715 - .L_2714)


	//   ....[0]....
.L_2714:
        /*00d8*/ 	.word	0x000054c0


	//----- nvinfo : EIATTR_MAX_THREADS
	.align		4
.L_2715:
        /*00dc*/ 	.byte	0x04, 0x05
        /*00de*/ 	.short	(.L_2717 - .L_2716)
.L_2716:
        /*00e0*/ 	.word	0x00000080
        /*00e4*/ 	.word	0x00000001
        /*00e8*/ 	.word	0x00000001


	//----- nvinfo : EIATTR_CRS_STACK_SIZE
	.align		4
.L_2717:
        /*00ec*/ 	.byte	0x04, 0x1e
        /*00ee*/ 	.short	(.L_2719 - .L_2718)
.L_2718:
        /*00f0*/ 	.word	0x00000000


	//----- nvinfo : EIATTR_CBANK_PARAM_SIZE
	.align		4
.L_2719:
        /*00f4*/ 	.byte	0x03, 0x19
        /*00f6*/ 	.short	0x0128


	//----- nvinfo : EIATTR_PARAM_CBANK
	.align		4
        /*00f8*/ 	.byte	0x04, 0x0a
        /*00fa*/ 	.short	(.L_2721 - .L_2720)
	.align		4
.L_2720:
        /*00fc*/ 	.word	index@(.nv.constant0._ZN10layer_norm13ln_bwd_kernelINS_13Kernel_traitsIf13__nv_bfloat16fS2_fjLj1024ELj1ELj4ELj1ELj16ENS_18Kernel_traits_baseILj1024EfS2_fS2_fjLj128EEEEELb0ELb0ELb0ELb1EEEvNS_9BwdParamsE)
        /*0100*/ 	.short	0x0380
        /*0102*/ 	.short	0x0128


	//----- nvinfo : EIATTR_SW_WAR
	.align		4
.L_2721:
        /*0104*/ 	.byte	0x04, 0x36
        /*0106*/ 	.short	(.L_2723 - .L_2722)
.L_2722:
        /*0108*/ 	.word	0x00000008
.L_2723:


//--------------------- .nv.info._ZN10layer_norm13ln_bwd_kernelINS_13Kernel_traitsIf13__nv_bfloat16fS2_fjLj1024ELj1ELj4ELj1ELj16ENS_18Kernel_traits_baseILj1024EfS2_fS2_fjLj128EEEEELb0ELb0ELb1ELb0EEEvNS_9BwdParamsE --------------------------
	.section	.nv.info._ZN10layer_norm13ln_bwd_kernelINS_13Kernel_traitsIf13__nv_bfloat16fS2_fjLj1024ELj1ELj4ELj1ELj16ENS_18Kernel_traits_baseILj1024EfS2_fS2_fjLj128EEEEELb0ELb0ELb1ELb0EEEvNS_9BwdParamsE,"",@"SHT_CUDA_INFO"
	.sectionflags	@""
	.align	4


	//----- nvinfo : EIATTR_CUDA_API_VERSION
	.align		4
        /*0000*/ 	.byte	0x04, 0x37
        /*0002*/ 	.short	(.L_2725 - .L_2724)
.L_2724:
        /*0004*/ 	.word	0x00000082


	//----- nvinfo : EIATTR_KPARAM_INFO
	.align		4
.L_2725:
        /*0008*/ 	.byte	0x04, 0x17
        /*000a*/ 	.short	(.L_2727 - .L_2726)
.L_2726:
        /*000c*/ 	.word	0x00000000
        /*0010*/ 	.short	0x0000
        /*0012*/ 	.short	0x0000
        /*0014*/ 	.byte	0x00, 0xf0, 0xa1, 0x04


	//----- nvinfo : EIATTR_SPARSE_MMA_MASK
	.align		4
.L_2727:
        /*0018*/ 	.byte	0x03, 0x50
        /*001a*/ 	.short	0x0000


	//----- nvinfo : EIATTR_MAXREG_COUNT
	.align		4
        /*001c*/ 	.byte	0x03, 0x1b
        /*001e*/ 	.short	0x00ff


	//----- nvinfo : EIATTR_NUM_BARRIERS
	.align		4
        /*0020*/ 	.byte	0x02, 0x4c
        /*0022*/ 	.byte	0x01
	.zero		1


	//----- nvinfo : EIATTR_MERCURY_ISA_VERSION
	.align		4
        /*0024*/ 	.byte	0x03, 0x5f
        /*0026*/ 	.short	0x0101


	//----- nvinfo : EIATTR_COOP_GROUP_MASK_REGIDS
	.align		4
        /*0028*/ 	.byte	0x04, 0x29
        /*002a*/ 	.short	(.L_2729 - .L_2728)


	//   ....[0]....
.L_2728:
        /*002c*/ 	.word	0xffffffff


	//   ....[1]....
        /*0030*/ 	.word	0xffffffff


	//   ....[2]....
        /*0034*/ 	.word	0xffffffff


	//   ....[3]....
        /*0038*/ 	.word	0xffffffff


	//   ....[4]....
        /*003c*/ 	.word	0xffffffff


	//   ....[5]....
        /*0040*/ 	.word	0xffffffff


	//   ....[6]....
        /*0044*/ 	.word	0xffffffff


	//   ....[7]....
        /*0048*/ 	.word	0xffffffff


	//   ....[8]....
        /*004c*/ 	.word	0xffffffff


	//   ....[9]....
        /*0050*/ 	.word	0xffffffff


	//   ....[10]....
        /*0054*/ 	.word	0x050000ac


	//   ....[11]....
        /*0058*/ 	.word	0x050000ac


	//   ....[12]....
        /*005c*/ 	.word	0x050000ac


	//   ....[13]....
        /*0060*/ 	.word	0x050000ac


	//   ....[14]....
        /*0064*/ 	.word	0x050000ac


	//   ....[15]....
        /*0068*/ 	.word	0x050000ac


	//   ....[16]....
        /*006c*/ 	.word	0x050000ac


	//   ....[17]....
        /*0070*/ 	.word	0x050000ac


	//   ....[18]....
        /*0074*/ 	.word	0x050000ac


	//   ....[19]....
        /*0078*/ 	.word	0x050000ac


	//----- nvinfo : EIATTR_COOP_GROUP_INSTR_OFFSETS
	.align		4
.L_2729:
        /*007c*/ 	.byte	0x04, 0x28
        /*007e*/ 	.short	(.L_2731 - .L_2730)


	//   ....[0]....
.L_2730:
        /*0080*/ 	.word	0x00002100


	//   ....[1]....
        /*0084*/ 	.word	0x00002110


	//   ....[2]....
        /*0088*/ 	.word	0x00002140


	//   ....[3]....
        /*008c*/ 	.word	0x00002150


	//   ....[4]....
        /*0090*/ 	.word	0x00002180


	//   ....[5]....
        /*0094*/ 	.word	0x00002190


	//   ....[6]....
        /*0098*/ 	.word	0x000021c0


	//   ....[7]....
        /*009c*/ 	.word	0x000021d0


	//   ....[8]....
        /*00a0*/ 	.word	0x00002200


	//   ....[9]....
        /*00a4*/ 	.word	0x00002210


	//   ....[10]....
        /*00a8*/ 	.word	0x00008d20


	//   ....[11]....
        /*00ac*/ 	.word	0x00008dc0


	//   ....[12]....
        /*00b0*/ 	.word	0x00008e20


	//   ....[13]....
        /*00b4*/ 	.word	0x00008e80


	//   ....[14]....
        /*00b8*/ 	.word	0x00008ef0


	//   ....[15]....
        /*00bc*/ 	.word	0x00008f50


	//   ....[16]....
        /*00c0*/ 	.word	0x00008fc0


	//   ....[17]....
        /*00c4*/ 	.word	0x00009020


	//   ....[18]....
        /*00c8*/ 	.word	0x00009090


	//   ....[19]....
        /*00cc*/ 	.word	0x000090f0


	//----- nvinfo : EIATTR_VRC_CTA_INIT_COUNT
	.align		4
.L_2731:
        /*00d0*/ 	.byte	0x02, 0x4a
	.zero		1
	.zero		1


	//----- nvinfo : EIATTR_EXIT_INSTR_OFFSETS
	.align		4
        /*00d4*/ 	.byte	0x04, 0x1c
        /*00d6*/ 	.short	(.L_2733 - .L_2732)


	//   ....[0]....
.L_2732:
        /*00d8*/ 	.word	0x00008c90


	//   ....[1]....
        /*00dc*/ 	.word	0x00008cc0


	//----- nvinfo : EIATTR_MAX_THREADS
	.align		4
.L_2733:
        /*00e0*/ 	.byte	0x04, 0x05
        /*00e2*/ 	.short	(.L_2735 - .L_2734)
.L_2734:
        /*00e4*/ 	.word	0x00000080
        /*00e8*/ 	.word	0x00000001
        /*00ec*/ 	.word	0x00000001


	//----- nvinfo : EIATTR_CRS_STACK_SIZE
	.align		4
.L_2735:
        /*00f0*/ 	.byte	0x04, 0x1e
        /*00f2*/ 	.short	(.L_2737 - .L_2736)
.L_2736:
        /*00f4*/ 	.word	0x00000000


	//----- nvinfo : EIATTR_CBANK_PARAM_SIZE
	.align		4
.L_2737:
        /*00f8*/ 	.byte	0x03, 0x19
        /*00fa*/ 	.short	0x0128


	//----- nvinfo : EIATTR_PARAM_CBANK
	.align		4
        /*00fc*/ 	.byte	0x04, 0x0a
        /*00fe*/ 	.short	(.L_2739 - .L_2738)
	.align		4
.L_2738:
        /*0100*/ 	.word	index@(.nv.constant0._ZN10layer_norm13ln_bwd_kernelINS_13Kernel_traitsIf13__nv_bfloat16fS2_fjLj1024ELj1ELj4ELj1ELj16ENS_18Kernel_traits_baseILj1024EfS2_fS2_fjLj128EEEEELb0ELb0ELb1ELb0EEEvNS_9BwdParamsE)
        /*0104*/ 	.short	0x0380
        /*0106*/ 	.short	0x0128


	//----- nvinfo : EIATTR_SW_WAR
	.align		4
.L_2739:
        /*0108*/ 	.byte	0x04, 0x36
        /*010a*/ 	.short	(.L_2741 - .L_2740)
.L_2740:
        /*010c*/ 	.word	0x00000008
.L_2741:


//--------------------- .nv.info._ZN10layer_norm13ln_bwd_kernelINS_13Kernel_traitsIf13__nv_bfloat16fS2_fjLj1024ELj1ELj4ELj1ELj16ENS_18Kernel_traits_baseILj1024EfS2_fS2_fjLj128EEEEELb0ELb0ELb1ELb1EEEvNS_9BwdParamsE --------------------------
	.section	.nv.info._ZN10layer_norm13ln_bwd_kernelINS_13Kernel_traitsIf13__nv_bfloat16fS2_fjLj1024ELj1ELj4ELj1ELj16ENS_18Kernel_traits_baseILj1024EfS2_fS2_fjLj128EEEEELb0ELb0ELb1ELb1EEEvNS_9BwdParamsE,"",@"SHT_CUDA_INFO"
	.sectionflags	@""
	.align	4


	//----- nvinfo : EIATTR_CUDA_API_VERSION
	.align		4
        /*0000*/ 	.byte	0x04, 0x37
        /*0002*/ 	.short	(.L_2743 - .L_2742)
.L_2742:
        /*0004*/ 	.word	0x00000082


	//----- nvinfo : EIATTR_KPARAM_INFO
	.align		4
.L_2743:
        /*0008*/ 	.byte	0x04, 0x17
        /*000a*/ 	.short	(.L_2745 - .L_2744)
.L_2744:
        /*000c*/ 	.word	0x00000000
        /*0010*/ 	.short	0x0000
        /*0012*/ 	.short	0x0000
        /*0014*/ 	.byte	0x00, 0xf0, 0xa1, 0x04


	//----- nvinfo : EIATTR_SPARSE_MMA_MASK
	.align		4
.L_2745:
        /*0018*/ 	.byte	0x03, 0x50
        /*001a*/ 	.short	0x0000


	//----- nvinfo : EIATTR_MAXREG_COUNT
	.align		4
        /*001c*/ 	.byte	0x03, 0x1b
        /*001e*/ 	.short	0x00ff


	//----- nvinfo : EIATTR_NUM_BARRIERS
	.align		4
        /*0020*/ 	.byte	0x02, 0x4c
        /*0022*/ 	.byte	0x01
	.zero		1


	//----- nvinfo : EIATTR_MERCURY_ISA_VERSION
	.align		4
        /*0024*/ 	.byte	0x03, 0x5f
        /*0026*/ 	.short	0x0101


	//----- nvinfo : EIATTR_COOP_GROUP_MASK_REGIDS
	.align		4
        /*0028*/ 	.byte	0x04, 0x29
        /*002a*/ 	.short	(.L_2747 - .L_2746)


	//   ....[0]....
.L_2746:
        /*002c*/ 	.word	0xffffffff


	//   ....[1]....
        /*0030*/ 	.word	0xffffffff


	//   ....[2]....
        /*0034*/ 	.word	0xffffffff


	//   ....[3]....
        /*0038*/ 	.word	0xffffffff


	//   ....[4]....
        /*003c*/ 	.word	0xffffffff


	//   ....[5]....
        /*0040*/ 	.word	0xffffffff


	//   ....[6]....
        /*0044*/ 	.word	0xffffffff


	//   ....[7]....
        /*0048*/ 	.word	0xffffffff


	//   ....[8]....
        /*004c*/ 	.word	0xffffffff


	//   ....[9]....
        /*0050*/ 	.word	0xffffffff


	//   ....[10]....
        /*0054*/ 	.word	0x050000d9


	//   ....[11]....
        /*0058*/ 	.word	0x050000d9


	//   ....[12]....
        /*005c*/ 	.word	0x050000d9


	//   ....[13]....
        /*0060*/ 	.word	0x050000d9


	//   ....[14]....
        /*0064*/ 	.word	0x050000d9


	//   ....[15]....
        /*0068*/ 	.word	0x050000d9


	//   ....[16]....
        /*006c*/ 	.word	0x050000d9


	//   ....[17]....
        /*0070*/ 	.word	0x050000d9


	//   ....[18]....
        /*0074*/ 	.word	0x050000d9


	//   ....[19]....
        /*0078*/ 	.word	0x050000d9


	//----- nvinfo : EIATTR_COOP_GROUP_INSTR_OFFSETS
	.align		4
.L_2747:
        /*007c*/ 	.byte	0x04, 0x28
        /*007e*/ 	.short	(.L_2749 - .L_2748)


	//   ....[0]....
.L_2748:
        /*0080*/ 	.word	0x00001bb0


	//   ....[1]....
        /*0084*/ 	.word	0x00001bc0


	//   ....[2]....
        /*0088*/ 	.word	0x00001bf0


	//   ....[3]....
        /*008c*/ 	.word	0x00001c00


	//   ....[4]....
        /*0090*/ 	.word	0x00001c30


	//   ....[5]....
        /*0094*/ 	.word	0x00001c40


	//   ....[6]....
        /*0098*/ 	.word	0x00001c70


	//   ....[7]....
        /*009c*/ 	.word	0x00001c80


	//   ....[8]....
        /*00a0*/ 	.word	0x00001cb0


	//   ....[9]....
        /*00a4*/ 	.word	0x00001cc0


	//   ....[10]....
        /*00a8*/ 	.word	0x00008150


	//   ....[11]....
        /*00ac*/ 	.word	0x000081e0


	//   ....[12]....
        /*00b0*/ 	.word	0x00008250


	//   ....[13]....
        /*00b4*/ 	.word	0x000082b0


	//   ....[14]....
        /*00b8*/ 	.word	0x00008320


	//   ....[15]....
        /*00bc*/ 	.word	0x00008380


	//   ....[16]....
        /*00c0*/ 	.word	0x000083f0


	//   ....[17]....
        /*00c4*/ 	.word	0x00008450


	//   ....[18]....
        /*00c8*/ 	.word	0x000084c0


	//   ....[19]....
        /*00cc*/ 	.word	0x00008520


	//----- nvinfo : EIATTR_VRC_CTA_INIT_COUNT
	.align		4
.L_2749:
        /*00d0*/ 	.byte	0x02, 0x4a
	.zero		1
	.zero		1


	//----- nvinfo : EIATTR_EXIT_INSTR_OFFSETS
	.align		4
        /*00d4*/ 	.byte	0x04, 0x1c
        /*00d6*/ 	.short	(.L_2751 - .L_2750)


	//   ....[0]....
.L_2750:
        /*00d8*/ 	.word	0x000080e0


	//----- nvinfo : EIATTR_MAX_THREADS
	.align		4
.L_2751:
        /*00dc*/ 	.byte	0x04, 0x05
        /*00de*/ 	.short	(.L_2753 - .L_2752)
.L_2752:
        /*00e0*/ 	.word	0x00000080
        /*00e4*/ 	.word	0x00000001
        /*00e8*/ 	.word	0x00000001


	//----- nvinfo : EIATTR_CRS_STACK_SIZE
	.align		4
.L_2753:
        /*00ec*/ 	.byte	0x04, 0x1e
        /*00ee*/ 	.short	(.L_2755 - .L_2754)
.L_2754:
        /*00f0*/ 	.word	0x00000000


	//----- nvinfo : EIATTR_CBANK_PARAM_SIZE
	.align		4
.L_2755:
        /*00f4*/ 	.byte	0x03, 0x19
        /*00f6*/ 	.short	0x0128


	//----- nvinfo : EIATTR_PARAM_CBANK
	.align		4
        /*00f8*/ 	.byte	0x04, 0x0a
        /*00fa*/ 	.short	(.L_2757 - .L_2756)
	.align		4
.L_2756:
        /*00fc*/ 	.word	index@(.nv.constant0._ZN10layer_norm13ln_bwd_kernelINS_13Kernel_traitsIf13__nv_bfloat16fS2_fjLj1024ELj1ELj4ELj1ELj16ENS_18Kernel_traits_baseILj1024EfS2_fS2_fjLj128EEEEELb0ELb0ELb1ELb1EEEvNS_9BwdParamsE)
        /*0100*/ 	.short	0x0380
        /*0102*/ 	.short	0x0128


	//----- nvinfo : EIATTR_SW_WAR
	.align		4
.L_2757:
        /*0104*/ 	.byte	0x04, 0x36
        /*0106*/ 	.short	(.L_2759 - .L_2758)
.L_2758:
        /*0108*/ 	.word	0x00000008
.L_2759:


//--------------------- .nv.info._ZN10layer_norm13ln_bwd_kernelINS_13Kernel_traitsIf13__nv_bfloat16fS2_fjLj1024ELj1ELj4ELj1ELj16ENS_18Kernel_traits_baseILj1024EfS2_fS2_fjLj128EEEEELb0ELb1ELb0ELb0EEEvNS_9BwdParamsE --------------------------
	.section	.nv.info._ZN10layer_norm13ln_bwd_kernelINS_13Kernel_traitsIf13__nv_bfloat16fS2_fjLj1024ELj1ELj4ELj1ELj16ENS_18Kernel_traits_baseILj1024EfS2_fS2_fjLj128EEEEELb0ELb1ELb0ELb0EEEvNS_9BwdParamsE,"",@"SHT_CUDA_INFO"
	.sectionflags	@""
	.align	4


	//----- nvinfo : EIATTR_CUDA_API_VERSION
	.align		4
        /*0000*/ 	.byte	0x04, 0x37
        /*0002*/ 	.short	(.L_2761 - .L_2760)
.L_2760:
        /*0004*/ 	.word	0x00000082


	//----- nvinfo : EIATTR_KPARAM_INFO
	.align		4
.L_2761:
        /*0008*/ 	.byte	0x04, 0x17
        /*000a*/ 	.short	(.L_2763 - .L_2762)
.L_2762:
        /*000c*/ 	.word	0x00000000
        /*0010*/ 	.short	0x0000
        /*0012*/ 	.short	0x0000
        /*0014*/ 	.byte	0x00, 0xf0, 0xa1, 0x04


	//----- nvinfo : EIATTR_SPARSE_MMA_MASK
	.align		4
.L_2763:
        /*0018*/ 	.byte	0x03, 0x50
        /*001a*/ 	.short	0x0000


	//----- nvinfo : EIATTR_MAXREG_COUNT
	.align		4
        /*001c*/ 	.byte	0x03, 0x1b
        /*001e*/ 	.short	0x00ff


	//----- nvinfo : EIATTR_NUM_BARRIERS
	.align		4
        /*0020*/ 	.byte	0x02, 0x4c
        /*0022*/ 	.byte	0x01
	.zero		1


	//----- nvinfo : EIATTR_ANNOTATIONS
	.align		4
        /*0024*/ 	.byte	0x04, 0x55
        /*0026*/ 	.short	(.L_2765 - .L_2764)


	//   ....[0]....
.L_2764:
        /* <DEDUP_REMOVED lines=38> */


	//----- nvinfo : EIATTR_MERCURY_ISA_VERSION
	.align		4
.L_2765:
        /*0270*/ 	.byte	0x03, 0x5f
        /*0272*/ 	.short	0x0101


	//----- nvinfo : EIATTR_COOP_GROUP_MASK_REGIDS
	.align		4
        /*0274*/ 	.byte	0x04, 0x29
        /*0276*/ 	.short	(.L_2767 - .L_2766)


	//   ....[0]....
.L_2766:
        /*0278*/ 	.word	0xffffffff


	//   ....[1]....
        /*027c*/ 	.word	0xffffffff


	//   ....[2]....
        /*0280*/ 	.word	0xffffffff


	//   ....[3]....
        /*0284*/ 	.word	0xffffffff


	//   ....[4]....
        /*0288*/ 	.word	0xffffffff


	//   ....[5]....
        /*028c*/ 	.word	0xffffffff


	//   ....[6]....
        /*0290*/ 	.word	0xffffffff


	//   ....[7]....
        /*0294*/ 	.word	0xffffffff


	//   ....[8]....
        /*0298*/ 	.word	0xffffffff


	//   ....[9]....
        /*029c*/ 	.word	0xffffffff


	//   ....[10]....
        /*02a0*/ 	.word	0x05000013


	//   ....[11]....
        /*02a4*/ 	.word	0x05000013


	//   ....[12]....
        /*02a8*/ 	.word	0x05000013


	//   ....[13]....
        /*02ac*/ 	.word	0x05000013


	//   ....[14]....
        /*02b0*/ 	.word	0x05000013


	//   ....[15]....
        /*02b4*/ 	.word	0x05000013


	//   ....[16]....
        /*02b8*/ 	.word	0x05000013


	//   ....[17]....
        /*02bc*/ 	.word	0x05000013


	//   ....[18]....
        /*02c0*/ 	.word	0x05000013


	//   ....[19]....
        /*02c4*/ 	.word	0x05000013


	//----- nvinfo : EIATTR_COOP_GROUP_INSTR_OFFSETS
	.align		4
.L_2767:
        /*02c8*/ 	.byte	0x04, 0x28
        /*02ca*/ 	.short	(.L_2769 - .L_2768)


	//   ....[0]....
.L_2768:
        /*02cc*/ 	.word	0x00002590


	//   ....[1]....
        /*02d0*/ 	.word	0x000025b0


	//   ....[2]....
        /*02d4*/ 	.word	0x000025d0


	//   ....[3]....
        /*02d8*/ 	.word	0x000025f0


	//   ....[4]....
        /*02dc*/ 	.word	0x00002610


	//   ....[5]....
        /*02e0*/ 	.word	0x00002630


	//   ....[6]....
        /*02e4*/ 	.word	0x00002650


	//   ....[7]....
        /*02e8*/ 	.word	0x00002670


	//   ....[8]....
        /*02ec*/ 	.word	0x00002680


	//   ....[9]....
        /*02f0*/ 	.word	0x000026a0


	//   ....[10]....
        /*02f4*/ 	.word	0x00008a50


	//   ....[11]....
        /*02f8*/ 	.word	0x00008af0


	//   ....[12]....
        /*02fc*/ 	.word	0x00008b70


	//   ....[13]....
        /*0300*/ 	.word	0x00008be0


	//   ....[14]....
        /*0304*/ 	.word	0x00008c60


	//   ....[15]....
        /*0308*/ 	.word	0x00008cd0


	//   ....[16]....
        /*030c*/ 	.word	0x00008d50


	//   ....[17]....
        /*0310*/ 	.word	0x00008dc0


	//   ....[18]....
        /*0314*/ 	.word	0x00008e40


	//   ....[19]....
        /*0318*/ 	.word	0x00008e90


	//----- nvinfo : EIATTR_VRC_CTA_INIT_COUNT
	.align		4
.L_2769:
        /*031c*/ 	.byte	0x02, 0x4a
	.zero		1
	.zero		1


	//----- nvinfo : EIATTR_EXIT_INSTR_OFFSETS
	.align		4
        /*0320*/ 	.byte	0x04, 0x1c
        /*0322*/ 	.short	(.L_2771 - .L_2770)


	//   ....[0]....
.L_2770:
        /*0324*/ 	.word	0x00008960


	//   ....[1]....
        /*0328*/ 	.word	0x000089e0


	//----- nvinfo : EIATTR_MAX_THREADS
	.align		4
.L_2771:
        /*032c*/ 	.byte	0x04, 0x05
        /*032e*/ 	.short	(.L_2773 - .L_2772)
.L_2772:
        /*0330*/ 	.word	0x00000080
        /*0334*/ 	.word	0x00000001
        /*0338*/ 	.word	0x00000001


	//----- nvinfo : EIATTR_CRS_STACK_SIZE
	.align		4
.L_2773:
        /*033c*/ 	.byte	0x04, 0x1e
        /*033e*/ 	.short	(.L_2775 - .L_2774)
.L_2774:
        /*0340*/ 	.word	0x00000000


	//----- nvinfo : EIATTR_CBANK_PARAM_SIZE
	.align		4
.L_2775:
        /*0344*/ 	.byte	0x03, 0x19
        /*0346*/ 	.short	0x0128


	//----- nvinfo : EIATTR_PARAM_CBANK
	.align		4
        /*0348*/ 	.byte	0x04, 0x0a
        /*034a*/ 	.short	(.L_2777 - .L_2776)
	.align		4
.L_2776:
        /*034c*/ 	.word	index@(.nv.constant0._ZN10layer_norm13ln_bwd_kernelINS_13Kernel_traitsIf13__nv_bfloat16fS2_fjLj1024ELj1ELj4ELj1ELj16ENS_18Kernel_traits_baseILj1024EfS2_fS2_fjLj128EEEEELb0ELb1ELb0ELb0EEEvNS_9BwdParamsE)
        /*0350*/ 	.short	0x0380
        /*0352*/ 	.short	0x0128


	//----- nvinfo : EIATTR_SW_WAR
	.align		4
.L_2777:
        /*0354*/ 	.byte	0x04, 0x36
        /*0356*/ 	.short	(.L_2779 - .L_2778)
.L_2778:
        /*0358*/ 	.word	0x00000008
.L_2779:


//--------------------- .nv.info._ZN10layer_norm13ln_bwd_kernelINS_13Kernel_traitsIf13__nv_bfloat16fS2_fjLj1024ELj1ELj4ELj1ELj16ENS_18Kernel_traits_baseILj1024EfS2_fS2_fjLj128EEEEELb0ELb1ELb0ELb1EEEvNS_9BwdParamsE --------------------------
	.section	.nv.info._ZN10layer_norm13ln_bwd_kernelINS_13Kernel_traitsIf13__nv_bfloat16fS2_fjLj1024ELj1ELj4ELj1ELj16ENS_18Kernel_traits_baseILj1024EfS2_fS2_fjLj128EEEEELb0ELb1ELb0ELb1EEEvNS_9BwdParamsE,"",@"SHT_CUDA_INFO"
	.sectionflags	@""
	.align	4


	//----- nvinfo : EIATTR_CUDA_API_VERSION
	.align		4
        /*0000*/ 	.byte	0x04, 0x37
        /*0002*/ 	.short	(.L_2781 - .L_2780)
.L_2780:
        /*0004*/ 	.word	0x00000082


	//----- nvinfo : EIATTR_KPARAM_INFO
	.align		4
.L_2781:
        /*0008*/ 	.byte	0x04, 0x17
        /*000a*/ 	.short	(.L_2783 - .L_2782)
.L_2782:
        /*000c*/ 	.word	0x00000000
        /*0010*/ 	.short	0x0000
        /*0012*/ 	.short	0x0000
        /*0014*/ 	.byte	0x00, 0xf0, 0xa1, 0x04


	//----- nvinfo : EIATTR_SPARSE_MMA_MASK
	.align		4
.L_2783:
        /*0018*/ 	.byte	0x03, 0x50
        /*001a*/ 	.short	0x0000


	//----- nvinfo : EIATTR_MAXREG_COUNT
	.align		4
        /*001c*/ 	.byte	0x03, 0x1b
        /*001e*/ 	.short	0x00ff


	//----- nvinfo : EIATTR_NUM_BARRIERS
	.align		4
        /*0020*/ 	.byte	0x02, 0x4c
        /*0022*/ 	.byte	0x01
	.zero		1


	//----- nvinfo : EIATTR_ANNOTATIONS
	.align		4
        /*0024*/ 	.byte	0x04, 0x55
        /*0026*/ 	.short	(.L_2785 - .L_2784)


	//   ....[0]....
.L_2784:
        /* <DEDUP_REMOVED lines=49> */


	//----- nvinfo : EIATTR_MERCURY_ISA_VERSION
	.align		4
.L_2785:
        /*0328*/ 	.byte	0x03, 0x5f
        /*032a*/ 	.short	0x0101


	//----- nvinfo : EIATTR_COOP_GROUP_MASK_REGIDS
	.align		4
        /*032c*/ 	.byte	0x04, 0x29
        /*032e*/ 	.short	(.L_2787 - .L_2786)


	//   ....[0]....
.L_2786:
        /*0330*/ 	.word	0xffffffff


	//   ....[1]....
        /*0334*/ 	.word	0xffffffff


	//   ....[2]....
        /*0338*/ 	.word	0xffffffff


	//   ....[3]....
        /*033c*/ 	.word	0xffffffff


	//   ....[4]....
        /*0340*/ 	.word	0xffffffff


	//   ....[5]....
        /*0344*/ 	.word	0xffffffff


	//   ....[6]....
        /*0348*/ 	.word	0xffffffff


	//   ....[7]....
        /*034c*/ 	.word	0xffffffff


	//   ....[8]....
        /*0350*/ 	.word	0xffffffff


	//   ....[9]....
        /*0354*/ 	.word	0xffffffff


	//   ....[10]....
        /*0358*/ 	.word	0x05000087


	//   ....[11]....
        /*035c*/ 	.word	0x05000087


	//   ....[12]....
        /*0360*/ 	.word	0x05000087


	//   ....[13]....
        /*0364*/ 	.word	0x05000087


	//   ....[14]....
        /*0368*/ 	.word	0x05000087


	//   ....[15]....
        /*036c*/ 	.word	0x05000087


	//   ....[16]....
        /*0370*/ 	.word	0x05000087


	//   ....[17]....
        /*0374*/ 	.word	0x05000087


	//   ....[18]....
        /*0378*/ 	.word	0x05000087


	//   ....[19]....
        /*037c*/ 	.word	0x05000087


	//----- nvinfo : EIATTR_COOP_GROUP_INSTR_OFFSETS
	.align		4
.L_2787:
        /*0380*/ 	.byte	0x04, 0x28
        /*0382*/ 	.short	(.L_2789 - .L_2788)


	//   ....[0]....
.L_2788:
        /*0384*/ 	.word	0x000020e0


	//   ....[1]....
        /*0388*/ 	.word	0x00002100


	//   ....[2]....
        /*038c*/ 	.word	0x00002120


	//   ....[3]....
        /*0390*/ 	.word	0x00002140


	//   ....[4]....
        /*0394*/ 	.word	0x00002160


	//   ....[5]....
        /*0398*/ 	.word	0x00002180


	//   ....[6]....
        /*039c*/ 	.word	0x000021a0


	//   ....[7]....
        /*03a0*/ 	.word	0x000021c0


	//   ....[8]....
        /*03a4*/ 	.word	0x000021d0


	//   ....[9]....
        /*03a8*/ 	.word	0x000021f0


	//   ....[10]....
        /*03ac*/ 	.word	0x000083b0


	//   ....[11]....
        /*03b0*/ 	.word	0x00008440


	//   ....[12]....
        /*03b4*/ 	.word	0x000084a0


	//   ....[13]....
        /*03b8*/ 	.word	0x000084f0


	//   ....[14]....
        /*03bc*/ 	.word	0x00008550


	//   ....[15]....
        /*03c0*/ 	.word	0x000085a0


	//   ....[16]....
        /*03c4*/ 	.word	0x00008600


	//   ....[17]....
        /*03c8*/ 	.word	0x00008650


	//   ....[18]....
        /*03cc*/ 	.word	0x000086b0


	//   ....[19]....
        /*03d0*/ 	.word	0x00008700


	//----- nvinfo : EIATTR_VRC_CTA_INIT_COUNT
	.align		4
.L_2789:
        /*03d4*/ 	.byte	0x02, 0x4a
	.zero		1
	.zero		1


	//----- nvinfo : EIATTR_EXIT_INSTR_OFFSETS
	.align		4
        /*03d8*/ 	.byte	0x04, 0x1c
        /*03da*/ 	.short	(.L_2791 - .L_2790)


	//   ....[0]....
.L_2790:
        /*03dc*/ 	.word	0x00008340


	//----- nvinfo : EIATTR_MAX_THREADS
	.align		4
.L_2791:
        /*03e0*/ 	.byte	0x04, 0x05
        /*03e2*/ 	.short	(.L_2793 - .L_2792)
.L_2792:
        /*03e4*/ 	.word	0x00000080
        /*03e8*/ 	.word	0x00000001
        /*03ec*/ 	.word	0x00000001


	//----- nvinfo : EIATTR_CRS_STACK_SIZE
	.align		4
.L_2793:
        /*03f0*/ 	.byte	0x04, 0x1e
        /*03f2*/ 	.short	(.L_2795 - .L_2794)
.L_2794:
        /*03f4*/ 	.word	0x00000000


	//----- nvinfo : EIATTR_CBANK_PARAM_SIZE
	.align		4
.L_2795:
        /*03f8*/ 	.byte	0x03, 0x19
        /*03fa*/ 	.short	0x0128


	//----- nvinfo : EIATTR_PARAM_CBANK
	.align		4
        /*03fc*/ 	.byte	0x04, 0x0a
        /*03fe*/ 	.short	(.L_2797 - .L_2796)
	.align		4
.L_2796:
        /*0400*/ 	.word	index@(.nv.constant0._ZN10layer_norm13ln_bwd_kernelINS_13Kernel_traitsIf13__nv_bfloat16fS2_fjLj1024ELj1ELj4ELj1ELj16ENS_18Kernel_traits_baseILj1024EfS2_fS2_fjLj128EEEEELb0ELb1ELb0ELb1EEEvNS_9BwdParamsE)
        /*0404*/ 	.short	0x0380
        /*0406*/ 	.short	0x0128


	//----- nvinfo : EIATTR_SW_WAR
	.align		4
.L_2797:
        /*0408*/ 	.byte	0x04, 0x36
        /*040a*/ 	.short	(.L_2799 - .L_2798)
.L_2798:
        /*040c*/ 	.word	0x00000008
.L_2799:


//--------------------- .nv.info._ZN10layer_norm13ln_bwd_kernelINS_13Kernel_traitsIf13__nv_bfloat16fS2_fjLj1024ELj1ELj4ELj1ELj16ENS_18Kernel_traits_baseILj1024EfS2_fS2_fjLj128EEEEELb0ELb1ELb1ELb0EEEvNS_9BwdParamsE --------------------------
	.section	.nv.info._ZN10layer_norm13ln_bwd_kernelINS_13Kernel_traitsIf13__nv_bfloat16fS2_fjLj1024ELj1ELj4ELj1ELj16ENS_18Kernel_traits_baseILj1024EfS2_fS2_fjLj128EEEEELb0ELb1ELb1ELb0EEEvNS_9BwdParamsE,"",@"SHT_CUDA_INFO"
	.sectionflags	@""
	.align	4


	//----- nvinfo : EIATTR_CUDA_API_VERSION
	.align		4
        /*0000*/ 	.byte	0x04, 0x37
        /*0002*/ 	.short	(.L_2801 - .L_2800)
.L_2800:
        /*0004*/ 	.word	0x00000082


	//----- nvinfo : EIATTR_KPARAM_INFO
	.align		4
.L_2801:
        /*0008*/ 	.byte	0x04, 0x17
        /*000a*/ 	.short	(.L_2803 - .L_2802)
.L_2802:
        /*000c*/ 	.word	0x00000000
        /*0010*/ 	.short	0x0000
        /*0012*/ 	.short	0x0000
        /*0014*/ 	.byte	0x00, 0xf0, 0xa1, 0x04


	//----- nvinfo : EIATTR_SPARSE_MMA_MASK
	.align		4
.L_2803:
        /*0018*/ 	.byte	0x03, 0x50
        /*001a*/ 	.short	0x0000


	//----- nvinfo : EIATTR_MAXREG_COUNT
	.align		4
        /*001c*/ 	.byte	0x03, 0x1b
        /*001e*/ 	.short	0x00ff


	//----- nvinfo : EIATTR_NUM_BARRIERS
	.align		4
        /*0020*/ 	.byte	0x02, 0x4c
        /*0022*/ 	.byte	0x01
	.zero		1


	//----- nvinfo : EIATTR_ANNOTATIONS
	.align		4
        /*0024*/ 	.byte	0x04, 0x55
        /*0026*/ 	.short	(.L_2805 - .L_2804)


	//   ....[0]....
.L_2804:
        /* <DEDUP_REMOVED lines=62> */


	//----- nvinfo : EIATTR_MERCURY_ISA_VERSION
	.align		4
.L_2805:
        /*03f8*/ 	.byte	0x03, 0x5f
        /*03fa*/ 	.short	0x0101


	//----- nvinfo : EIATTR_COOP_GROUP_MASK_REGIDS
	.align		4
        /*03fc*/ 	.byte	0x04, 0x29
        /*03fe*/ 	.short	(.L_2807 - .L_2806)


	//   ....[0]....
.L_2806:
        /*0400*/ 	.word	0xffffffff


	//   ....[1]....
        /*0404*/ 	.word	0xffffffff


	//   ....[2]....
        /*0408*/ 	.word	0xffffffff


	//   ....[3]....
        /*040c*/ 	.word	0xffffffff


	//   ....[4]....
        /*0410*/ 	.word	0xffffffff


	//   ....[5]....
        /*0414*/ 	.word	0xffffffff


	//   ....[6]....
        /*0418*/ 	.word	0xffffffff


	//   ....[7]....
        /*041c*/ 	.word	0xffffffff


	//   ....[8]....
        /*0420*/ 	.word	0xffffffff


	//   ....[9]....
        /*0424*/ 	.word	0xffffffff


	//   ....[10]....
        /*0428*/ 	.word	0x05000002


	//   ....[11]....
        /*042c*/ 	.word	0x05000002


	//   ....[12]....
        /*0430*/ 	.word	0x05000002


	//   ....[13]....
        /*0434*/ 	.word	0x05000002


	//   ....[14]....
        /*0438*/ 	.word	0x05000002


	//   ....[15]....
        /*043c*/ 	.word	0x05000002


	//   ....[16]....
        /*0440*/ 	.word	0x05000002


	//   ....[17]....
        /*0444*/ 	.word	0x05000002


	//   ....[18]....
        /*0448*/ 	.word	0x05000002


	//   ....[19]....
        /*044c*/ 	.word	0x05000002


	//----- nvinfo : EIATTR_COOP_GROUP_INSTR_OFFSETS
	.align		4
.L_2807:
        /*0450*/ 	.byte	0x04, 0x28
        /*0452*/ 	.short	(.L_2809 - .L_2808)


	//   ....[0]....
.L_2808:
        /*0454*/ 	.word	0x00002940


	//   ....[1]....
        /*0458*/ 	.word	0x00002960


	//   ....[2]....
        /*045c*/ 	.word	0x00002980


	//   ....[3]....
        /*0460*/ 	.word	0x000029a0


	//   ....[4]....
        /*0464*/ 	.word	0x000029c0


	//   ....[5]....
        /*0468*/ 	.word	0x000029e0


	//   ....[6]....
        /*046c*/ 	.word	0x00002a00


	//   ....[7]....
        /*0470*/ 	.word	0x00002a20


	//   ....[8]....
        /*0474*/ 	.word	0x00002a30


	//   ....[9]....
        /*0478*/ 	.word	0x00002a50


	//   ....[10]....
        /*047c*/ 	.word	0x0000bea0


	//   ....[11]....
        /*0480*/ 	.word	0x0000bf40


	//   ....[12]....
        /*0484*/ 	.word	0x0000bfc0


	//   ....[13]....
        /*0488*/ 	.word	0x0000c030


	//   ....[14]....
        /*048c*/ 	.word	0x0000c0b0


	//   ....[15]....
        /*0490*/ 	.word	0x0000c120


	//   ....[16]....
        /*0494*/ 	.word	0x0000c1a0


	//   ....[17]....
        /*0498*/ 	.word	0x0000c210


	//   ....[18]....
        /*049c*/ 	.word	0x0000c290


	//   ....[19]....
        /*04a0*/ 	.word	0x0000c2e0


	//----- nvinfo : EIATTR_VRC_CTA_INIT_COUNT
	.align		4
.L_2809:
        /*04a4*/ 	.byte	0x02, 0x4a
	.zero		1
	.zero		1


	//----- nvinfo : EIATTR_EXIT_INSTR_OFFSETS
	.align		4
        /*04a8*/ 	.byte	0x04, 0x1c
        /*04aa*/ 	.short	(.L_2811 - .L_2810)


	//   ....[0]....
.L_2810:
        /*04ac*/ 	.word	0x0000bdb0


	//   ....[1]....
        /*04b0*/ 	.word	0x0000be30


	//----- nvinfo : EIATTR_MAX_THREADS
	.align		4
.L_2811:
        /*04b4*/ 	.byte	0x04, 0x05
        /*04b6*/ 	.short	(.L_2813 - .L_2812)
.L_2812:
        /*04b8*/ 	.word	0x00000080
        /*04bc*/ 	.word	0x00000001
        /*04c0*/ 	.word	0x00000001


	//----- nvinfo : EIATTR_CRS_STACK_SIZE
	.align		4
.L_2813:
        /*04c4*/ 	.byte	0x04, 0x1e
        /*04c6*/ 	.short	(.L_2815 - .L_2814)
.L_2814:
        /*04c8*/ 	.word	0x00000000


	//----- nvinfo : EIATTR_CBANK_PARAM_SIZE
	.align		4
.L_2815:
        /*04cc*/ 	.byte	0x03, 0x19
        /*04ce*/ 	.short	0x0128


	//----- nvinfo : EIATTR_PARAM_CBANK
	.align		4
        /*04d0*/ 	.byte	0x04, 0x0a
        /*04d2*/ 	.short	(.L_2817 - .L_2816)
	.align		4
.L_2816:
        /*04d4*/ 	.word	index@(.nv.constant0._ZN10layer_norm13ln_bwd_kernelINS_13Kernel_traitsIf13__nv_bfloat16fS2_fjLj1024ELj1ELj4ELj1ELj16ENS_18Kernel_traits_baseILj1024EfS2_fS2_fjLj128EEEEELb0ELb1ELb1ELb0EEEvNS_9BwdParamsE)
        /*04d8*/ 	.short	0x0380
        /*04da*/ 	.short	0x0128


	//----- nvinfo : EIATTR_SW_WAR
	.align		4
.L_2817:
        /*04dc*/ 	.byte	0x04, 0x36
        /*04de*/ 	.short	(.L_2819 - .L_2818)
.L_2818:
        /*04e0*/ 	.word	0x00000008
.L_2819:


//--------------------- .nv.info._ZN10layer_norm13ln_bwd_kernelINS_13Kernel_traitsIf13__nv_bfloat16fS2_fjLj1024ELj1ELj4ELj1ELj16ENS_18Kernel_traits_baseILj1024EfS2_fS2_fjLj128EEEEELb0ELb1ELb1ELb1EEEvNS_9BwdParamsE --------------------------
	.section	.nv.info._ZN10layer_norm13ln_bwd_kernelINS_13Kernel_traitsIf13__nv_bfloat16fS2_fjLj1024ELj1ELj4ELj1ELj16ENS_18Kernel_traits_baseILj1024EfS2_fS2_fjLj128EEEEELb0ELb1ELb1ELb1EEEvNS_9BwdParamsE,"",@"SHT_CUDA_INFO"
	.sectionflags	@""
	.align	4


	//----- nvinfo : EIATTR_CUDA_API_VERSION
	.align		4
        /*0000*/ 	.byte	0x04, 0x37
        /*0002*/ 	.short	(.L_2821 - .L_2820)
.L_2820:
        /*0004*/ 	.word	0x00000082


	//----- nvinfo : EIATTR_KPARAM_INFO
	.align		4
.L_2821:
        /*0008*/ 	.byte	0x04, 0x17
        /*000a*/ 	.short	(.L_2823 - .L_2822)
.L_2822:
        /*000c*/ 	.word	0x00000000
        /*0010*/ 	.short	0x0000
        /*0012*/ 	.short	0x0000
        /*0014*/ 	.byte	0x00, 0xf0, 0xa1, 0x04


	//----- nvinfo : EIATTR_SPARSE_MMA_MASK
	.align		4
.L_2823:
        /*0018*/ 	.byte	0x03, 0x50
        /*001a*/ 	.short	0x0000


	//----- nvinfo : EIATTR_MAXREG_COUNT
	.align		4
        /*001c*/ 	.byte	0x03, 0x1b
        /*001e*/ 	.short	0x00ff


	//----- nvinfo : EIATTR_NUM_BARRIERS
	.align		4
        /*0020*/ 	.byte	0x02, 0x4c
        /*0022*/ 	.byte	0x01
	.zero		1


	//----- nvinfo : EIATTR_ANNOTATIONS
	.align		4
        /*0024*/ 	.byte	0x04, 0x55
        /*0026*/ 	.short	(.L_2825 - .L_2824)


	//   ....[0]....
.L_2824:
        /* <DEDUP_REMOVED lines=32> */


	//----- nvinfo : EIATTR_MERCURY_ISA_VERSION
	.align		4
.L_2825:
        /*0218*/ 	.byte	0x03, 0x5f
        /*021a*/ 	.short	0x0101


	//----- nvinfo : EIATTR_COOP_GROUP_MASK_REGIDS
	.align		4
        /*021c*/ 	.byte	0x04, 0x29
        /*021e*/ 	.short	(.L_2827 - .L_2826)


	//   ....[0]....
.L_2826:
        /*0220*/ 	.word	0xffffffff


	//   ....[1]....
        /*0224*/ 	.word	0xffffffff


	//   ....[2]....
        /*0228*/ 	.word	0xffffffff


	//   ....[3]....
        /*022c*/ 	.word	0xffffffff


	//   ....[4]....
        /*0230*/ 	.word	0xffffffff


	//   ....[5]....
        /*0234*/ 	.word	0xffffffff


	//   ....[6]....
        /*0238*/ 	.word	0xffffffff


	//   ....[7]....
        /*023c*/ 	.word	0xffffffff


	//   ....[8]....
        /*0240*/ 	.word	0xffffffff


	//   ....[9]....
        /*0244*/ 	.word	0xffffffff


	//   ....[10]....
        /*0248*/ 	.word	0x050000f8


	//   ....[11]....
        /*024c*/ 	.word	0x050000f8


	//   ....[12]....
        /*0250*/ 	.word	0x050000f8


	//   ....[13]....
        /*0254*/ 	.word	0x050000f8


	//   ....[14]....
        /*0258*/ 	.word	0x050000f8


	//   ....[15]....
        /*025c*/ 	.word	0x050000f8


	//   ....[16]....
        /*0260*/ 	.word	0x050000f8


	//   ....[17]....
        /*0264*/ 	.word	0x050000f8


	//   ....[18]....
        /*0268*/ 	.word	0x050000f8


	//   ....[19]....
        /*026c*/ 	.word	0x050000f8


	//----- nvinfo : EIATTR_COOP_GROUP_INSTR_OFFSETS
	.align		4
.L_2827:
        /*0270*/ 	.byte	0x04, 0x28
        /*0272*/ 	.short	(.L_2829 - .L_2828)


	//   ....[0]....
.L_2828:
        /*0274*/ 	.word	0x00002110


	//   ....[1]....
        /*0278*/ 	.word	0x00002130


	//   ....[2]....
        /*027c*/ 	.word	0x00002150


	//   ....[3]....
        /*0280*/ 	.word	0x00002170


	//   ....[4]....
        /*0284*/ 	.word	0x00002190


	//   ....[5]....
        /*0288*/ 	.word	0x000021b0


	//   ....[6]....
        /*028c*/ 	.word	0x000021d0


	//   ....[7]....
        /*0290*/ 	.word	0x000021f0


	//   ....[8]....
        /*0294*/ 	.word	0x00002200


	//   ....[9]....
        /*0298*/ 	.word	0x00002230


	//   ....[10]....
        /*029c*/ 	.word	0x0000a960


	//   ....[11]....
        /*02a0*/ 	.word	0x0000aa00


	//   ....[12]....
        /*02a4*/ 	.word	0x0000aa70


	//   ....[13]....
        /*02a8*/ 	.word	0x0000aad0


	//   ....[14]....
        /*02ac*/ 	.word	0x0000ab40


	//   ....[15]....
        /*02b0*/ 	.word	0x0000aba0


	//   ....[16]....
        /*02b4*/ 	.word	0x0000ac10


	//   ....[17]....
        /*02b8*/ 	.word	0x0000ac70


	//   ....[18]....
        /*02bc*/ 	.word	0x0000ace0


	//   ....[19]....
        /*02c0*/ 	.word	0x0000ad30


	//----- nvinfo : EIATTR_VRC_CTA_INIT_COUNT
	.align		4
.L_2829:
        /*02c4*/ 	.byte	0x02, 0x4a
	.zero		1
	.zero		1


	//----- nvinfo : EIATTR_EXIT_INSTR_OFFSETS
	.align		4
        /*02c8*/ 	.byte	0x04, 0x1c
        /*02ca*/ 	.short	(.L_2831 - .L_2830)


	//   ....[0]....
.L_2830:
        /*02cc*/ 	.word	0x0000a900


	//----- nvinfo : EIATTR_MAX_THREADS
	.align		4
.L_2831:
        /*02d0*/ 	.byte	0x04, 0x05
        /*02d2*/ 	.short	(.L_2833 - .L_2832)
.L_2832:
        /*02d4*/ 	.word	0x00000080
        /*02d8*/ 	.word	0x00000001
        /*02dc*/ 	.word	0x00000001


	//----- nvinfo : EIATTR_CRS_STACK_SIZE
	.align		4
.L_2833:
        /*02e0*/ 	.byte	0x04, 0x1e
        /*02e2*/ 	.short	(.L_2835 - .L_2834)
.L_2834:
        /*02e4*/ 	.word	0x00000000


	//----- nvinfo : EIATTR_CBANK_PARAM_SIZE
	.align		4
.L_2835:
        /*02e8*/ 	.byte	0x03, 0x19
        /*02ea*/ 	.short	0x0128


	//----- nvinfo : EIATTR_PARAM_CBANK
	.align		4
        /*02ec*/ 	.byte	0x04, 0x0a
        /*02ee*/ 	.short	(.L_2837 - .L_2836)
	.align		4
.L_2836:
        /*02f0*/ 	.word	index@(.nv.constant0._ZN10layer_norm13ln_bwd_kernelINS_13Kernel_traitsIf13__nv_bfloat16fS2_fjLj1024ELj1ELj4ELj1ELj16ENS_18Kernel_traits_baseILj1024EfS2_fS2_fjLj128EEEEELb0ELb1ELb1ELb1EEEvNS_9BwdParamsE)
        /*02f4*/ 	.short	0x0380
        /*02f6*/ 	.short	0x0128


	//----- nvinfo : EIATTR_SW_WAR
	.align		4
.L_2837:
        /*02f8*/ 	.byte	0x04, 0x36
        /*02fa*/ 	.short	(.L_2839 - .L_2838)
.L_2838:
        /*02fc*/ 	.word	0x00000008
.L_2839:


//--------------------- .nv.info._ZN10layer_norm13ln_bwd_kernelINS_13Kernel_traitsIf13__nv_bfloat16fS2_fjLj1024ELj1ELj4ELj1ELj16ENS_18Kernel_traits_baseILj1024EfS2_fS2_fjLj128EEEEELb1ELb0ELb0ELb0EEEvNS_9BwdParamsE --------------------------
	.section	.nv.info._ZN10layer_norm13ln_bwd_kernelINS_13Kernel_traitsIf13__nv_bfloat16fS2_fjLj1024ELj1ELj4ELj1ELj16ENS_18Kernel_traits_baseILj1024EfS2_fS2_fjLj128EEEEELb1ELb0ELb0ELb0EEEvNS_9BwdParamsE,"",@"SHT_CUDA_INFO"
	.sectionflags	@""
	.align	4


	//----- nvinfo : EIATTR_CUDA_API_VERSION
	.align		4
        /*0000*/ 	.byte	0x04, 0x37
        /*0002*/ 	.short	(.L_2841 - .L_2840)
.L_2840:
        /*0004*/ 	.word	0x00000082


	//----- nvinfo : EIATTR_KPARAM_INFO
	.align		4
.L_2841:
        /*0008*/ 	.byte	0x04, 0x17
        /*000a*/ 	.short	(.L_2843 - .L_2842)
.L_2842:
        /*000c*/ 	.word	0x00000000
        /*0010*/ 	.short	0x0000
        /*0012*/ 	.short	0x0000
        /*0014*/ 	.byte	0x00, 0xf0, 0xa1, 0x04


	//----- nvinfo : EIATTR_SPARSE_MMA_MASK
	.align		4
.L_2843:
        /*0018*/ 	.byte	0x03, 0x50
        /*001a*/ 	.short	0x0000


	//----- nvinfo : EIATTR_MAXREG_COUNT
	.align		4
        /*001c*/ 	.byte	0x03, 0x1b
        /*001e*/ 	.short	0x00ff


	//----- nvinfo : EIATTR_NUM_BARRIERS
	.align		4
        /*0020*/ 	.byte	0x02, 0x4c
        /*0022*/ 	.byte	0x01
	.zero		1


	//----- nvinfo : EIATTR_MERCURY_ISA_VERSION
	.align		4
        /*0024*/ 	.byte	0x03, 0x5f
        /*0026*/ 	.short	0x0101


	//----- nvinfo : EIATTR_COOP_GROUP_MASK_REGIDS
	.align		4
        /*0028*/ 	.byte	0x04, 0x29
        /*002a*/ 	.short	(.L_2845 - .L_2844)


	//   ....[0]....
.L_2844:
        /*002c*/ 	.word	0xffffffff


	//   ....[1]....
        /*0030*/ 	.word	0xffffffff


	//   ....[2]....
        /*0034*/ 	.word	0xffffffff


	//   ....[3]....
        /*0038*/ 	.word	0xffffffff


	//   ....[4]....
        /*003c*/ 	.word	0xffffffff


	//   ....[5]....
        /*0040*/ 	.word	0xffffffff


	//   ....[6]....
        /*0044*/ 	.word	0xffffffff


	//   ....[7]....
        /*0048*/ 	.word	0xffffffff


	//   ....[8]....
        /*004c*/ 	.word	0xffffffff


	//   ....[9]....
        /*0050*/ 	.word	0xffffffff


	//   ....[10]....
        /*0054*/ 	.word	0x050000ad


	//   ....[11]....
        /*0058*/ 	.word	0x050000ad


	//   ....[12]....
        /*005c*/ 	.word	0x050000ad


	//   ....[13]....
        /*0060*/ 	.word	0x050000ad


	//   ....[14]....
        /*0064*/ 	.word	0x050000ad


	//   ....[15]....
        /*0068*/ 	.word	0x050000ad


	//   ....[16]....
        /*006c*/ 	.word	0x050000ad


	//   ....[17]....
        /*0070*/ 	.word	0x050000ad


	//   ....[18]....
        /*0074*/ 	.word	0x050000ad


	//   ....[19]....
        /*0078*/ 	.word	0x050000ad


	//----- nvinfo : EIATTR_COOP_GROUP_INSTR_OFFSETS
	.align		4
.L_2845:
        /*007c*/ 	.byte	0x04, 0x28
        /*007e*/ 	.short	(.L_2847 - .L_2846)


	//   ....[0]....
.L_2846:
        /*0080*/ 	.word	0x00001ef0


	//   ....[1]....
        /*0084*/ 	.word	0x00001f00


	//   ....[2]....
        /*0088*/ 	.word	0x00001f30


	//   ....[3]....
        /*008c*/ 	.word	0x00001f40


	//   ....[4]....
        /*0090*/ 	.word	0x00001f70


	//   ....[5]....
        /*0094*/ 	.word	0x00001f80


	//   ....[6]....
        /*0098*/ 	.word	0x00001fb0


	//   ....[7]....
        /*009c*/ 	.word	0x00001fc0


	//   ....[8]....
        /*00a0*/ 	.word	0x00001ff0


	//   ....[9]....
        /*00a4*/ 	.word	0x00002000


	//   ....[10]....
        /*00a8*/ 	.word	0x00007640


	//   ....[11]....
        /*00ac*/ 	.word	0x000076d0


	//   ....[12]....
        /*00b0*/ 	.word	0x00007740


	//   ....[13]....
        /*00b4*/ 	.word	0x000077a0


	//   ....[14]....
        /*00b8*/ 	.word	0x00007810


	//   ....[15]....
        /*00bc*/ 	.word	0x00007870


	//   ....[16]....
        /*00c0*/ 	.word	0x000078e0


	//   ....[17]....
        /*00c4*/ 	.word	0x00007940


	//   ....[18]....
        /*00c8*/ 	.word	0x000079b0


	//   ....[19]....
        /*00cc*/ 	.word	0x00007a10


	//----- nvinfo : EIATTR_VRC_CTA_INIT_COUNT
	.align		4
.L_2847:
        /*00d0*/ 	.byte	0x02, 0x4a
	.zero		1
	.zero		1


	//----- nvinfo : EIATTR_EXIT_INSTR_OFFSETS
	.align		4
        /*00d4*/ 	.byte	0x04, 0x1c
        /*00d6*/ 	.short	(.L_2849 - .L_2848)


	//   ....[0]....
.L_2848:
        /*00d8*/ 	.word	0x000075a0


	//   ....[1]....
        /*00dc*/ 	.word	0x000075d0


	//----- nvinfo : EIATTR_MAX_THREADS
	.align		4
.L_2849:
        /*00e0*/ 	.byte	0x04, 0x05
        /*00e2*/ 	.short	(.L_2851 - .L_2850)
.L_2850:
        /*00e4*/ 	.word	0x00000080
        /*00e8*/ 	.word	0x00000001
        /*00ec*/ 	.word	0x00000001


	//----- nvinfo : EIATTR_CRS_STACK_SIZE
	.align		4
.L_2851:
        /*00f0*/ 	.byte	0x04, 0x1e
        /*00f2*/ 	.short	(.L_2853 - .L_2852)
.L_2852:
        /*00f4*/ 	.word	0x00000000


	//----- nvinfo : EIATTR_CBANK_PARAM_SIZE
	.align		4
.L_2853:
        /*00f8*/ 	.byte	0x03, 0x19
        /*00fa*/ 	.short	0x0128


	//----- nvinfo : EIATTR_PARAM_CBANK
	.align		4
        /*00fc*/ 	.byte	0x04, 0x0a
        /*00fe*/ 	.short	(.L_2855 - .L_2854)
	.align		4
.L_2854:
        /*0100*/ 	.word	index@(.nv.constant0._ZN10layer_norm13ln_bwd_kernelINS_13Kernel_traitsIf13__nv_bfloat16fS2_fjLj1024ELj1ELj4ELj1ELj16ENS_18Kernel_traits_baseILj1024EfS2_fS2_fjLj128EEEEELb1ELb0ELb0ELb0EEEvNS_9BwdParamsE)
        /*0104*/ 	.short	0x0380
        /*0106*/ 	.short	0x0128


	//----- nvinfo : EIATTR_SW_WAR
	.align		4
.L_2855:
        /*0108*/ 	.byte	0x04, 0x36
        /*010a*/ 	.short	(.L_2857 - .L_2856)
.L_2856:
        /*010c*/ 	.word	0x00000008
.L_2857:


//--------------------- .nv.info._ZN10layer_norm13ln_bwd_kernelINS_13Kernel_traitsIf13__nv_bfloat16fS2_fjLj1024ELj1ELj4ELj1ELj16ENS_18Kernel_traits_baseILj1024EfS2_fS2_fjLj128EEEEELb1ELb0ELb0ELb1EEEvNS_9BwdParamsE --------------------------
	.section	.nv.info._ZN10layer_norm13ln_bwd_kernelINS_13Kernel_traitsIf13__nv_bfloat16fS2_fjLj1024ELj1ELj4ELj1ELj16ENS_18Kernel_traits_baseILj1024EfS2_fS2_fjLj128EEEEELb1ELb0ELb0ELb1EEEvNS_9BwdParamsE,"",@"SHT_CUDA_INFO"
	.sectionflags	@""
	.align	4


	//----- nvinfo : EIATTR_CUDA_API_VERSION
	.align		4
        /*0000*/ 	.byte	0x04, 0x37
        /*0002*/ 	.short	(.L_2859 - .L_2858)
.L_2858:
        /*0004*/ 	.word	0x00000082


	//----- nvinfo : EIATTR_KPARAM_INFO
	.align		4
.L_2859:
        /*0008*/ 	.byte	0x04, 0x17
        /*000a*/ 	.short	(.L_2861 - .L_2860)
.L_2860:
        /*000c*/ 	.word	0x00000000
        /*0010*/ 	.short	0x0000
        /*0012*/ 	.short	0x0000
        /*0014*/ 	.byte	0x00, 0xf0, 0xa1, 0x04


	//----- nvinfo : EIATTR_SPARSE_MMA_MASK
	.align		4
.L_2861:
        /*0018*/ 	.byte	0x03, 0x50
        /*001a*/ 	.short	0x0000


	//----- nvinfo : EIATTR_MAXREG_COUNT
	.align		4
        /*001c*/ 	.byte	0x03, 0x1b
        /*001e*/ 	.short	0x00ff


	//----- nvinfo : EIATTR_NUM_BARRIERS
	.align		4
        /*0020*/ 	.byte	0x02, 0x4c
        /*0022*/ 	.byte	0x01
	.zero		1


	//----- nvinfo : EIATTR_MERCURY_ISA_VERSION
	.align		4
        /*0024*/ 	.byte	0x03, 0x5f
        /*0026*/ 	.short	0x0101


	//----- nvinfo : EIATTR_COOP_GROUP_MASK_REGIDS
	.align		4
        /*0028*/ 	.byte	0x04, 0x29
        /*002a*/ 	.short	(.L_2863 - .L_2862)


	//   ....[0]....
.L_2862:
        /*002c*/ 	.word	0xffffffff


	//   ....[1]....
        /*0030*/ 	.word	0xffffffff


	//   ....[2]....
        /*0034*/ 	.word	0xffffffff


	//   ....[3]....
        /*0038*/ 	.word	0xffffffff


	//   ....[4]....
        /*003c*/ 	.word	0xffffffff


	//   ....[5]....
        /*0040*/ 	.word	0xffffffff


	//   ....[6]....
        /*0044*/ 	.word	0xffffffff


	//   ....[7]....
        /*0048*/ 	.word	0xffffffff


	//   ....[8]....
        /*004c*/ 	.word	0xffffffff


	//   ....[9]....
        /*0050*/ 	.word	0xffffffff


	//   ....[10]....
        /*0054*/ 	.word	0x05000092


	//   ....[11]....
        /*0058*/ 	.word	0x05000092


	//   ....[12]....
        /*005c*/ 	.word	0x05000092


	//   ....[13]....
        /*0060*/ 	.word	0x05000092


	//   ....[14]....
        /*0064*/ 	.word	0x05000092


	//   ....[15]....
        /*0068*/ 	.word	0x05000092


	//   ....[16]....
        /*006c*/ 	.word	0x05000092


	//   ....[17]....
        /*0070*/ 	.word	0x05000092


	//   ....[18]....
        /*0074*/ 	.word	0x05000092


	//   ....[19]....
        /*0078*/ 	.word	0x05000092


	//----- nvinfo : EIATTR_COOP_GROUP_INSTR_OFFSETS
	.align		4
.L_2863:
        /*007c*/ 	.byte	0x04, 0x28
        /*007e*/ 	.short	(.L_2865 - .L_2864)


	//   ....[0]....
.L_2864:
        /*0080*/ 	.word	0x00001b80


	//   ....[1]....
        /*0084*/ 	.word	0x00001b90


	//   ....[2]....
        /*0088*/ 	.word	0x00001bc0


	//   ....[3]....
        /*008c*/ 	.word	0x00001bd0


	//   ....[4]....
        /*0090*/ 	.word	0x00001c00


	//   ....[5]....
        /*0094*/ 	.word	0x00001c10


	//   ....[6]....
        /*0098*/ 	.word	0x00001c40


	//   ....[7]....
        /*009c*/ 	.word	0x00001c50


	//   ....[8]....
        /*00a0*/ 	.word	0x00001c80


	//   ....[9]....
        /*00a4*/ 	.word	0x00001c90


	//   ....[10]....
        /*00a8*/ 	.word	0x00006ea0


	//   ....[11]....
        /*00ac*/ 	.word	0x00006f30


	//   ....[12]....
        /*00b0*/ 	.word	0x00006fa0


	//   ....[13]....
        /*00b4*/ 	.word	0x00007000


	//   ....[14]....
        /*00b8*/ 	.word	0x00007070


	//   ....[15]....
        /*00bc*/ 	.word	0x000070d0


	//   ....[16]....
        /*00c0*/ 	.word	0x00007140


	//   ....[17]....
        /*00c4*/ 	.word	0x000071a0


	//   ....[18]....
        /*00c8*/ 	.word	0x00007210


	//   ....[19]....
        /*00cc*/ 	.word	0x00007270


	//----- nvinfo : EIATTR_VRC_CTA_INIT_COUNT
	.align		4
.L_2865:
        /*00d0*/ 	.byte	0x02, 0x4a
	.zero		1
	.zero		1


	//----- nvinfo : EIATTR_EXIT_INSTR_OFFSETS
	.align		4
        /*00d4*/ 	.byte	0x04, 0x1c
        /*00d6*/ 	.short	(.L_2867 - .L_2866)


	//   ....[0]....
.L_2866:
        /*00d8*/ 	.word	0x00006e30


	//----- nvinfo : EIATTR_MAX_THREADS
	.align		4
.L_2867:
        /*00dc*/ 	.byte	0x04, 0x05
        /*00de*/ 	.short	(.L_2869 - .L_2868)
.L_2868:
        /*00e0*/ 	.word	0x00000080
        /*00e4*/ 	.word	0x00000001
        /*00e8*/ 	.word	0x00000001


	//----- nvinfo : EIATTR_CRS_STACK_SIZE
	.align		4
.L_2869:
        /*00ec*/ 	.byte	0x04, 0x1e
        /*00ee*/ 	.short	(.L_2871 - .L_2870)
.L_2870:
        /*00f0*/ 	.word	0x00000000


	//----- nvinfo : EIATTR_CBANK_PARAM_SIZE
	.align		4
.L_2871:
        /*00f4*/ 	.byte	0x03, 0x19
        /*00f6*/ 	.short	0x0128


	//----- nvinfo : EIATTR_PARAM_CBANK
	.align		4
        /*00f8*/ 	.byte	0x04, 0x0a
        /*00fa*/ 	.short	(.L_2873 - .L_2872)
	.align		4
.L_2872:
        /*00fc*/ 	.word	index@(.nv.constant0._ZN10layer_norm13ln_bwd_kernelINS_13Kernel_traitsIf13__nv_bfloat16fS2_fjLj1024ELj1ELj4ELj1ELj16ENS_18Kernel_traits_baseILj1024EfS2_fS2_fjLj128EEEEELb1ELb0ELb0ELb1EEEvNS_9BwdParamsE)
        /*0100*/ 	.short	0x0380
        /*0102*/ 	.short	0x0128


	//----- nvinfo : EIATTR_SW_WAR
	.align		4
.L_2873:
        /*0104*/ 	.byte	0x04, 0x36
        /*0106*/ 	.short	(.L_2875 - .L_2874)
.L_2874:
        /*0108*/ 	.word	0x00000008
.L_2875:


//--------------------- .nv.info._ZN10layer_norm22ln_bwd_finalize_kernelINS_22Kernel_traits_finalizeILj1024Ef13__nv_bfloat16fS2_fjLb0ELj1024ELj4ENS_18Kernel_traits_baseILj1024EfS2_fS2_fjLj1024EEEEELb0ELb0EEEvNS_9BwdParamsE --------------------------
	.section	.nv.info._ZN10layer_norm22ln_bwd_finalize_kernelINS_22Kernel_traits_finalizeILj1024Ef13__nv_bfloat16fS2_fjLb0ELj1024ELj4ENS_18Kernel_traits_baseILj1024EfS2_fS2_fjLj1024EEEEELb0ELb0EEEvNS_9BwdParamsE,"",@"SHT_CUDA_INFO"
	.sectionflags	@""
	.align	4


	//----- nvinfo : EIATTR_CUDA_API_VERSION
	.align		4
        /*0000*/ 	.byte	0x04, 0x37
        /*0002*/ 	.short	(.L_2877 - .L_2876)
.L_2876:
        /*0004*/ 	.word	0x00000082


	//----- nvinfo : EIATTR_KPARAM_INFO
	.align		4
.L_2877:
        /*0008*/ 	.byte	0x04, 0x17
        /*000a*/ 	.short	(.L_2879 - .L_2878)
.L_2878:
        /*000c*/ 	.word	0x00000000
        /*0010*/ 	.short	0x0000
        /*0012*/ 	.short	0x0000
        /*0014*/ 	.byte	0x00, 0xf0, 0xa1, 0x04


	//----- nvinfo : EIATTR_SPARSE_MMA_MASK
	.align		4
.L_2879:
        /*0018*/ 	.byte	0x03, 0x50
        /*001a*/ 	.short	0x0000


	//----- nvinfo : EIATTR_MAXREG_COUNT
	.align		4
        /*001c*/ 	.byte	0x03, 0x1b
        /*001e*/ 	.short	0x0040


	//----- nvinfo : EIATTR_NUM_BARRIERS
	.align		4
        /*0020*/ 	.byte	0x02, 0x4c
        /*0022*/ 	.byte	0x01
	.zero		1


	//----- nvinfo : EIATTR_MERCURY_ISA_VERSION
	.align		4
        /*0024*/ 	.byte	0x03, 0x5f
        /*0026*/ 	.short	0x0101


	//----- nvinfo : EIATTR_COOP_GROUP_MASK_REGIDS
	.align		4
        /*0028*/ 	.byte	0x04, 0x29
        /*002a*/ 	.short	(.L_2881 - .L_2880)


	//   ....[0]....
.L_2880:
        /*002c*/ 	.word	0xffffffff


	//   ....[1]....
        /*0030*/ 	.word	0xffffffff


	//   ....[2]....
        /*0034*/ 	.word	0xffffffff


	//   ....[3]....
        /*0038*/ 	.word	0xffffffff


	//   ....[4]....
        /*003c*/ 	.word	0xffffffff


	//   ....[5]....
        /*0040*/ 	.word	0xffffffff


	//   ....[6]....
        /*0044*/ 	.word	0xffffffff


	//   ....[7]....
        /*0048*/ 	.word	0xffffffff


	//   ....[8]....
        /*004c*/ 	.word	0xffffffff


	//   ....[9]....
        /*0050*/ 	.word	0xffffffff


	//----- nvinfo : EIATTR_COOP_GROUP_INSTR_OFFSETS
	.align		4
.L_2881:
        /*0054*/ 	.byte	0x04, 0x28
        /*0056*/ 	.short	(.L_2883 - .L_2882)


	//   ....[0]....
.L_2882:
        /*0058*/ 	.word	0x00001550


	//   ....[1]....
        /*005c*/ 	.word	0x00001560


	//   ....[2]....
        /*0060*/ 	.word	0x00001590


	//   ....[3]....
        /*0064*/ 	.word	0x000015a0


	//   ....[4]....
        /*0068*/ 	.word	0x000015d0


	//   ....[5]....
        /*006c*/ 	.word	0x000015e0


	//   ....[6]....
        /*0070*/ 	.word	0x00001610


	//   ....[7]....
        /*0074*/ 	.word	0x00001630


	//   ....[8]....
        /*0078*/ 	.word	0x00001680


	//   ....[9]....
        /*007c*/ 	.word	0x00001690


	//----- nvinfo : EIATTR_VRC_CTA_INIT_COUNT
	.align		4
.L_2883:
        /*0080*/ 	.byte	0x02, 0x4a
	.zero		1
	.zero		1


	//----- nvinfo : EIATTR_EXIT_INSTR_OFFSETS
	.align		4
        /*0084*/ 	.byte	0x04, 0x1c
        /*0086*/ 	.short	(.L_2885 - .L_2884)


	//   ....[0]....
.L_2884:
        /*0088*/ 	.word	0x00000060


	//   ....[1]....
        /*008c*/ 	.word	0x000016f0


	//   ....[2]....
        /*0090*/ 	.word	0x00001720


	//   ....[3]....
        /*0094*/ 	.word	0x000017c0


	//----- nvinfo : EIATTR_MAX_THREADS
	.align		4
.L_2885:
        /*0098*/ 	.byte	0x04, 0x05
        /*009a*/ 	.short	(.L_2887 - .L_2886)
.L_2886:
        /*009c*/ 	.word	0x00000400
        /*00a0*/ 	.word	0x00000001
        /*00a4*/ 	.word	0x00000001


	//----- nvinfo : EIATTR_CRS_STACK_SIZE
	.align		4
.L_2887:
        /*00a8*/ 	.byte	0x04, 0x1e
        /*00aa*/ 	.short	(.L_2889 - .L_2888)
.L_2888:
        /*00ac*/ 	.word	0x00000000


	//----- nvinfo : EIATTR_CBANK_PARAM_SIZE
	.align		4
.L_2889:
        /*00b0*/ 	.byte	0x03, 0x19
        /*00b2*/ 	.short	0x0128


	//----- nvinfo : EIATTR_PARAM_CBANK
	.align		4
        /*00b4*/ 	.byte	0x04, 0x0a
        /*00b6*/ 	.short	(.L_2891 - .L_2890)
	.align		4
.L_2890:
        /*00b8*/ 	.word	index@(.nv.constant0._ZN10layer_norm22ln_bwd_finalize_kernelINS_22Kernel_traits_finalizeILj1024Ef13__nv_bfloat16fS2_fjLb0ELj1024ELj4ENS_18Kernel_traits_baseILj1024EfS2_fS2_fjLj1024EEEEELb0ELb0EEEvNS_9BwdParamsE)
        /*00bc*/ 	.short	0x0380
        /*00be*/ 	.short	0x0128


	//----- nvinfo : EIATTR_SW_WAR
	.align		4
.L_2891:
        /*00c0*/ 	.byte	0x04, 0x36
        /*00c2*/ 	.short	(.L_2893 - .L_2892)
.L_2892:
        /*00c4*/ 	.word	0x00000008
.L_2893:


//--------------------- .nv.info._ZN10layer_norm13ln_bwd_kernelINS_13Kernel_traitsIf13__nv_bfloat16fS2_fjLj1024ELj1ELj4ELj1ELj16ENS_18Kernel_traits_baseILj1024EfS2_fS2_fjLj128EEEEELb1ELb0ELb1ELb0EEEvNS_9BwdParamsE --------------------------
	.section	.nv.info._ZN10layer_norm13ln_bwd_kernelINS_13Kernel_traitsIf13__nv_bfloat16fS2_fjLj1024ELj1ELj4ELj1ELj16ENS_18Kernel_traits_baseILj1024EfS2_fS2_fjLj128EEEEELb1ELb0ELb1ELb0EEEvNS_9BwdParamsE,"",@"SHT_CUDA_INFO"
	.sectionflags	@""
	.align	4


	//----- nvinfo : EIATTR_CUDA_API_VERSION
	.align		4
        /*0000*/ 	.byte	0x04, 0x37
        /*0002*/ 	.short	(.L_2895 - .L_2894)
.L_2894:
        /*0004*/ 	.word	0x00000082


	//----- nvinfo : EIATTR_KPARAM_INFO
	.align		4
.L_2895:
        /*0008*/ 	.byte	0x04, 0x17
        /*000a*/ 	.short	(.L_2897 - .L_2896)
.L_2896:
        /*000c*/ 	.word	0x00000000
        /*0010*/ 	.short	0x0000
        /*0012*/ 	.short	0x0000
        /*0014*/ 	.byte	0x00, 0xf0, 0xa1, 0x04


	//----- nvinfo : EIATTR_SPARSE_MMA_MASK
	.align		4
.L_2897:
        /*0018*/ 	.byte	0x03, 0x50
        /*001a*/ 	.short	0x0000


	//----- nvinfo : EIATTR_MAXREG_COUNT
	.align		4
        /*001c*/ 	.byte	0x03, 0x1b
        /*001e*/ 	.short	0x00ff


	//----- nvinfo : EIATTR_NUM_BARRIERS
	.align		4
        /*0020*/ 	.byte	0x02, 0x4c
        /*0022*/ 	.byte	0x01
	.zero		1


	//----- nvinfo : EIATTR_MERCURY_ISA_VERSION
	.align		4
        /*0024*/ 	.byte	0x03, 0x5f
        /*0026*/ 	.short	0x0101


	//----- nvinfo : EIATTR_COOP_GROUP_MASK_REGIDS
	.align		4
        /*0028*/ 	.byte	0x04, 0x29
        /*002a*/ 	.short	(.L_2899 - .L_2898)


	//   ....[0]....
.L_2898:
        /*002c*/ 	.word	0xffffffff


	//   ....[1]....
        /*0030*/ 	.word	0xffffffff


	//   ....[2]....
        /*0034*/ 	.word	0xffffffff


	//   ....[3]....
        /*0038*/ 	.word	0xffffffff


	//   ....[4]....
        /*003c*/ 	.word	0xffffffff


	//   ....[5]....
        /*0040*/ 	.word	0xffffffff


	//   ....[6]....
        /*0044*/ 	.word	0xffffffff


	//   ....[7]....
        /*0048*/ 	.word	0xffffffff


	//   ....[8]....
        /*004c*/ 	.word	0xffffffff


	//   ....[9]....
        /*0050*/ 	.word	0xffffffff


	//   ....[10]....
        /*0054*/ 	.word	0x050000b0


	//   ....[11]....
        /*0058*/ 	.word	0x050000b0


	//   ....[12]....
        /*005c*/ 	.word	0x050000b0


	//   ....[13]....
        /*0060*/ 	.word	0x050000b0


	//   ....[14]....
        /*0064*/ 	.word	0x050000b0


	//   ....[15]....
        /*0068*/ 	.word	0x050000b0


	//   ....[16]....
        /*006c*/ 	.word	0x050000b0


	//   ....[17]....
        /*0070*/ 	.word	0x050000b0


	//   ....[18]....
        /*0074*/ 	.word	0x050000b0


	//   ....[19]....
        /*0078*/ 	.word	0x050000b0


	//----- nvinfo : EIATTR_COOP_GROUP_INSTR_OFFSETS
	.align		4
.L_2899:
        /*007c*/ 	.byte	0x04, 0x28
        /*007e*/ 	.short	(.L_2901 - .L_2900)


	//   ....[0]....
.L_2900:
        /*0080*/ 	.word	0x000024e0


	//   ....[1]....
        /*0084*/ 	.word	0x000024f0


	//   ....[2]....
        /*0088*/ 	.word	0x00002520


	//   ....[3]....
        /*008c*/ 	.word	0x00002530


	//   ....[4]....
        /*0090*/ 	.word	0x00002560


	//   ....[5]....
        /*0094*/ 	.word	0x00002570


	//   ....[6]....
        /*0098*/ 	.word	0x000025a0


	//   ....[7]....
        /*009c*/ 	.word	0x000025b0


	//   ....[8]....
        /*00a0*/ 	.word	0x000025e0


	//   ....[9]....
        /*00a4*/ 	.word	0x000025f0


	//   ....[10]....
        /*00a8*/ 	.word	0x00009db0


	//   ....[11]....
        /*00ac*/ 	.word	0x00009e50


	//   ....[12]....
        /*00b0*/ 	.word	0x00009eb0


	//   ....[13]....
        /*00b4*/ 	.word	0x00009f10


	//   ....[14]....
        /*00b8*/ 	.word	0x00009f80


	//   ....[15]....
        /*00bc*/ 	.word	0x00009fe0


	//   ....[16]....
        /*00c0*/ 	.word	0x0000a050


	//   ....[17]....
        /*00c4*/ 	.word	0x0000a0b0


	//   ....[18]....
        /*00c8*/ 	.word	0x0000a120


	//   ....[19]....
        /*00cc*/ 	.word	0x0000a180


	//----- nvinfo : EIATTR_VRC_CTA_INIT_COUNT
	.align		4
.L_2901:
        /*00d0*/ 	.byte	0x02, 0x4a
	.zero		1
	.zero		1


	//----- nvinfo : EIATTR_EXIT_INSTR_OFFSETS
	.align		4
        /*00d4*/ 	.byte	0x04, 0x1c
        /*00d6*/ 	.short	(.L_2903 - .L_2902)


	//   ....[0]....
.L_2902:
        /*00d8*/ 	.word	0x00009d20


	//   ....[1]....
        /*00dc*/ 	.word	0x00009d50


	//----- nvinfo : EIATTR_MAX_THREADS
	.align		4
.L_2903:
        /*00e0*/ 	.byte	0x04, 0x05
        /*00e2*/ 	.short	(.L_2905 - .L_2904)
.L_2904:
        /*00e4*/ 	.word	0x00000080
        /*00e8*/ 	.word	0x00000001
        /*00ec*/ 	.word	0x00000001


	//----- nvinfo : EIATTR_CRS_STACK_SIZE
	.align		4
.L_2905:
        /*00f0*/ 	.byte	0x04, 0x1e
        /*00f2*/ 	.short	(.L_2907 - .L_2906)
.L_2906:
        /*00f4*/ 	.word	0x00000000


	//----- nvinfo : EIATTR_CBANK_PARAM_SIZE
	.align		4
.L_2907:
        /*00f8*/ 	.byte	0x03, 0x19
        /*00fa*/ 	.short	0x0128


	//----- nvinfo : EIATTR_PARAM_CBANK
	.align		4
        /*00fc*/ 	.byte	0x04, 0x0a
        /*00fe*/ 	.short	(.L_2909 - .L_2908)
	.align		4
.L_2908:
        /*0100*/ 	.word	index@(.nv.constant0._ZN10layer_norm13ln_bwd_kernelINS_13Kernel_traitsIf13__nv_bfloat16fS2_fjLj1024ELj1ELj4ELj1ELj16ENS_18Kernel_traits_baseILj1024EfS2_fS2_fjLj128EEEEELb1ELb0ELb1ELb0EEEvNS_9BwdParamsE)
        /*0104*/ 	.short	0x0380
        /*0106*/ 	.short	0x0128


	//----- nvinfo : EIATTR_SW_WAR
	.align		4
.L_2909:
        /*0108*/ 	.byte	0x04, 0x36
        /*010a*/ 	.short	(.L_2911 - .L_2910)
.L_2910:
        /*010c*/ 	.word	0x00000008
.L_2911:


//--------------------- .nv.info._ZN10layer_norm22ln_bwd_finalize_kernelINS_22Kernel_traits_finalizeILj1024Ef13__nv_bfloat16fS2_fjLb0ELj1024ELj4ENS_18Kernel_traits_baseILj1024EfS2_fS2_fjLj1024EEEEELb0ELb1EEEvNS_9BwdParamsE --------------------------
	.section	.nv.info._ZN10layer_norm22ln_bwd_finalize_kernelINS_22Kernel_traits_finalizeILj1024Ef13__nv_bfloat16fS2_fjLb0ELj1024ELj4ENS_18Kernel_traits_baseILj1024EfS2_fS2_fjLj1024EEEEELb0ELb1EEEvNS_9BwdParamsE,"",@"SHT_CUDA_INFO"
	.sectionflags	@""
	.align	4


	//----- nvinfo : EIATTR_CUDA_API_VERSION
	.align		4
        /*0000*/ 	.byte	0x04, 0x37
        /*0002*/ 	.short	(.L_2913 - .L_2912)
.L_2912:
        /*0004*/ 	.word	0x00000082


	//----- nvinfo : EIATTR_KPARAM_INFO
	.align		4
.L_2913:
        /*0008*/ 	.byte	0x04, 0x17
        /*000a*/ 	.short	(.L_2915 - .L_2914)
.L_2914:
        /*000c*/ 	.word	0x00000000
        /*0010*/ 	.short	0x0000
        /*0012*/ 	.short	0x0000
        /*0014*/ 	.byte	0x00, 0xf0, 0xa1, 0x04


	//----- nvinfo : EIATTR_SPARSE_MMA_MASK
	.align		4
.L_2915:
        /*0018*/ 	.byte	0x03, 0x50
        /*001a*/ 	.short	0x0000


	//----- nvinfo : EIATTR_MAXREG_COUNT
	.align		4
        /*001c*/ 	.byte	0x03, 0x1b
        /*001e*/ 	.short	0x0040


	//----- nvinfo : EIATTR_NUM_BARRIERS
	.align		4
        /*0020*/ 	.byte	0x02, 0x4c
        /*0022*/ 	.byte	0x01
	.zero		1


	//----- nvinfo : EIATTR_MERCURY_ISA_VERSION
	.align		4
        /*0024*/ 	.byte	0x03, 0x5f
        /*0026*/ 	.short	0x0101


	//----- nvinfo : EIATTR_COOP_GROUP_MASK_REGIDS
	.align		4
        /*0028*/ 	.byte	0x04, 0x29
        /*002a*/ 	.short	(.L_2917 - .L_2916)


	//   ....[0]....
.L_2916:
        /*002c*/ 	.word	0xffffffff


	//   ....[1]....
        /*0030*/ 	.word	0xffffffff


	//   ....[2]....
        /*0034*/ 	.word	0xffffffff


	//   ....[3]....
        /*0038*/ 	.word	0xffffffff


	//   ....[4]....
        /*003c*/ 	.word	0xffffffff


	//   ....[5]....
        /*0040*/ 	.word	0xffffffff


	//   ....[6]....
        /*0044*/ 	.word	0xffffffff


	//   ....[7]....
        /*0048*/ 	.word	0xffffffff


	//   ....[8]....
        /*004c*/ 	.word	0xffffffff


	//   ....[9]....
        /*0050*/ 	.word	0xffffffff


	//----- nvinfo : EIATTR_COOP_GROUP_INSTR_OFFSETS
	.align		4
.L_2917:
        /*0054*/ 	.byte	0x04, 0x28
        /*0056*/ 	.short	(.L_2919 - .L_2918)


	//   ....[0]....
.L_2918:
        /*0058*/ 	.word	0x00001560


	//   ....[1]....
        /*005c*/ 	.word	0x00001570


	//   ....[2]....
        /*0060*/ 	.word	0x000015a0


	//   ....[3]....
        /*0064*/ 	.word	0x000015b0


	//   ....[4]....
        /*0068*/ 	.word	0x000015e0


	//   ....[5]....
        /*006c*/ 	.word	0x000015f0


	//   ....[6]....
        /*0070*/ 	.word	0x00001620


	//   ....[7]....
        /*0074*/ 	.word	0x00001640


	//   ....[8]....
        /*0078*/ 	.word	0x00001670


	//   ....[9]....
        /*007c*/ 	.word	0x00001680


	//----- nvinfo : EIATTR_VRC_CTA_INIT_COUNT
	.align		4
.L_2919:
        /*0080*/ 	.byte	0x02, 0x4a
	.zero		1
	.zero		1


	//----- nvinfo : EIATTR_EXIT_INSTR_OFFSETS
	.align		4
        /*0084*/ 	.byte	0x04, 0x1c
        /*0086*/ 	.short	(.L_2921 - .L_2920)


	//   ....[0]....
.L_2920:
        /*0088*/ 	.word	0x00000060


	//   ....[1]....
        /*008c*/ 	.word	0x000016e0


	//   ....[2]....
        /*0090*/ 	.word	0x000017b0


	//----- nvinfo : EIATTR_MAX_THREADS
	.align		4
.L_2921:
        /*0094*/ 	.byte	0x04, 0x05
        /*0096*/ 	.short	(.L_2923 - .L_2922)
.L_2922:
        /*0098*/ 	.word	0x00000400
        /*009c*/ 	.word	0x00000001
        /*00a0*/ 	.word	0x00000001


	//----- nvinfo : EIATTR_CRS_STACK_SIZE
	.align		4
.L_2923:
        /*00a4*/ 	.byte	0x04, 0x1e
        /*00a6*/ 	.short	(.L_2925 - .L_2924)
.L_2924:
        /*00a8*/ 	.word	0x00000000


	//----- nvinfo : EIATTR_CBANK_PARAM_SIZE
	.align		4
.L_2925:
        /*00ac*/ 	.byte	0x03, 0x19
        /*00ae*/ 	.short	0x0128


	//----- nvinfo : EIATTR_PARAM_CBANK
	.align		4
        /*00b0*/ 	.byte	0x04, 0x0a
        /*00b2*/ 	.short	(.L_2927 - .L_2926)
	.align		4
.L_2926:
        /*00b4*/ 	.word	index@(.nv.constant0._ZN10layer_norm22ln_bwd_finalize_kernelINS_22Kernel_traits_finalizeILj1024Ef13__nv_bfloat16fS2_fjLb0ELj1024ELj4ENS_18Kernel_traits_baseILj1024EfS2_fS2_fjLj1024EEEEELb0ELb1EEEvNS_9BwdParamsE)
        /*00b8*/ 	.short	0x0380
        /*00ba*/ 	.short	0x0128


	//----- nvinfo : EIATTR_SW_WAR
	.align		4
.L_2927:
        /*00bc*/ 	.byte	0x04, 0x36
        /*00be*/ 	.short	(.L_2929 - .L_2928)
.L_2928:
        /*00c0*/ 	.word	0x00000008
.L_2929:


//--------------------- .nv.info._ZN10layer_norm13ln_bwd_kernelINS_13Kernel_traitsIf13__nv_bfloat16fS2_fjLj1024ELj1ELj4ELj1ELj16ENS_18Kernel_traits_baseILj1024EfS2_fS2_fjLj128EEEEELb1ELb0ELb1ELb1EEEvNS_9BwdParamsE --------------------------
	.section	.nv.info._ZN10layer_norm13ln_bwd_kernelINS_13Kernel_traitsIf13__nv_bfloat16fS2_fjLj1024ELj1ELj4ELj1ELj16ENS_18Kernel_traits_baseILj1024EfS2_fS2_fjLj128EEEEELb1ELb0ELb1ELb1EEEvNS_9BwdParamsE,"",@"SHT_CUDA_INFO"
	.sectionflags	@""
	.align	4


	//----- nvinfo : EIATTR_CUDA_API_VERSION
	.align		4
        /*0000*/ 	.byte	0x04, 0x37
        /*0002*/ 	.short	(.L_2931 - .L_2930)
.L_2930:
        /*0004*/ 	.word	0x00000082


	//----- nvinfo : EIATTR_KPARAM_INFO
	.align		4
.L_2931:
        /*0008*/ 	.byte	0x04, 0x17
        /*000a*/ 	.short	(.L_2933 - .L_2932)
.L_2932:
        /*000c*/ 	.word	0x00000000
        /*0010*/ 	.short	0x0000
        /*0012*/ 	.short	0x0000
        /*0014*/ 	.byte	0x00, 0xf0, 0xa1, 0x04


	//----- nvinfo : EIATTR_SPARSE_MMA_MASK
	.align		4
.L_2933:
        /*0018*/ 	.byte	0x03, 0x50
        /*001a*/ 	.short	0x0000


	//----- nvinfo : EIATTR_MAXREG_COUNT
	.align		4
        /*001c*/ 	.byte	0x03, 0x1b
        /*001e*/ 	.short	0x00ff


	//----- nvinfo : EIATTR_NUM_BARRIERS
	.align		4
        /*0020*/ 	.byte	0x02, 0x4c
        /*0022*/ 	.byte	0x01
	.zero		1


	//----- nvinfo : EIATTR_MERCURY_ISA_VERSION
	.align		4
        /*0024*/ 	.byte	0x03, 0x5f
        /*0026*/ 	.short	0x0101


	//----- nvinfo : EIATTR_COOP_GROUP_MASK_REGIDS
	.align		4
        /*0028*/ 	.byte	0x04, 0x29
        /*002a*/ 	.short	(.L_2935 - .L_2934)


	//   ....[0]....
.L_2934:
        /*002c*/ 	.word	0xffffffff


	//   ....[1]....
        /*0030*/ 	.word	0xffffffff


	//   ....[2]....
        /*0034*/ 	.word	0xffffffff


	//   ....[3]....
        /*0038*/ 	.word	0xffffffff


	//   ....[4]....
        /*003c*/ 	.word	0xffffffff


	//   ....[5]....
        /*0040*/ 	.word	0xffffffff


	//   ....[6]....
        /*0044*/ 	.word	0xffffffff


	//   ....[7]....
        /*0048*/ 	.word	0xffffffff


	//   ....[8]....
        /*004c*/ 	.word	0xffffffff


	//   ....[9]....
        /*0050*/ 	.word	0xffffffff


	//   ....[10]....
        /*0054*/ 	.word	0x050000c9


	//   ....[11]....
        /*0058*/ 	.word	0x050000c9


	//   ....[12]....
        /*005c*/ 	.word	0x050000c9


	//   ....[13]....
        /*0060*/ 	.word	0x050000c9


	//   ....[14]....
        /*0064*/ 	.word	0x050000c9


	//   ....[15]....
        /*0068*/ 	.word	0x050000c9


	//   ....[16]....
        /*006c*/ 	.word	0x050000c9


	//   ....[17]....
        /*0070*/ 	.word	0x050000c9


	//   ....[18]....
        /*0074*/ 	.word	0x050000c9


	//   ....[19]....
        /*0078*/ 	.word	0x050000c9


	//----- nvinfo : EIATTR_COOP_GROUP_INSTR_OFFSETS
	.align		4
.L_2935:
        /*007c*/ 	.byte	0x04, 0x28
        /*007e*/ 	.short	(.L_2937 - .L_2936)


	//   ....[0]....
.L_2936:
        /*0080*/ 	.word	0x00001ec0


	//   ....[1]....
        /*0084*/ 	.word	0x00001ed0


	//   ....[2]....
        /*0088*/ 	.word	0x00001f00


	//   ....[3]....
        /*008c*/ 	.word	0x00001f10


	//   ....[4]....
        /*0090*/ 	.word	0x00001f40


	//   ....[5]....
        /*0094*/ 	.word	0x00001f50


	//   ....[6]....
        /*0098*/ 	.word	0x00001f80


	//   ....[7]....
        /*009c*/ 	.word	0x00001f90


	//   ....[8]....
        /*00a0*/ 	.word	0x00001fc0


	//   ....[9]....
        /*00a4*/ 	.word	0x00001fd0


	//   ....[10]....
        /*00a8*/ 	.word	0x00009120


	//   ....[11]....
        /*00ac*/ 	.word	0x000091b0


	//   ....[12]....
        /*00b0*/ 	.word	0x00009220


	//   ....[13]....
        /*00b4*/ 	.word	0x00009280


	//   ....[14]....
        /*00b8*/ 	.word	0x000092f0


	//   ....[15]....
        /*00bc*/ 	.word	0x00009350


	//   ....[16]....
        /*00c0*/ 	.word	0x000093c0


	//   ....[17]....
        /*00c4*/ 	.word	0x00009420


	//   ....[18]....
        /*00c8*/ 	.word	0x00009490


	//   ....[19]....
        /*00cc*/ 	.word	0x000094f0


	//----- nvinfo : EIATTR_VRC_CTA_INIT_COUNT
	.align		4
.L_2937:
        /*00d0*/ 	.byte	0x02, 0x4a
	.zero		1
	.zero		1


	//----- nvinfo : EIATTR_EXIT_INSTR_OFFSETS
	.align		4
        /*00d4*/ 	.byte	0x04, 0x1c
        /*00d6*/ 	.short	(.L_2939 - .L_2938)


	//   ....[0]....
.L_2938:
        /*00d8*/ 	.word	0x000090b0


	//----- nvinfo : EIATTR_MAX_THREADS
	.align		4
.L_2939:
        /*00dc*/ 	.byte	0x04, 0x05
        /*00de*/ 	.short	(.L_2941 - .L_2940)
.L_2940:
        /*00e0*/ 	.word	0x00000080
        /*00e4*/ 	.word	0x00000001
        /*00e8*/ 	.word	0x00000001


	//----- nvinfo : EIATTR_CRS_STACK_SIZE
	.align		4
.L_2941:
        /*00ec*/ 	.byte	0x04, 0x1e
        /*00ee*/ 	.short	(.L_2943 - .L_2942)
.L_2942:
        /*00f0*/ 	.word	0x00000000


	//----- nvinfo : EIATTR_CBANK_PARAM_SIZE
	.align		4
.L_2943:
        /*00f4*/ 	.byte	0x03, 0x19
        /*00f6*/ 	.short	0x0128


	//----- nvinfo : EIATTR_PARAM_CBANK
	.align		4
        /*00f8*/ 	.byte	0x04, 0x0a
        /*00fa*/ 	.short	(.L_2945 - .L_2944)
	.align		4
.L_2944:
        /*00fc*/ 	.word	index@(.nv.constant0._ZN10layer_norm13ln_bwd_kernelINS_13Kernel_traitsIf13__nv_bfloat16fS2_fjLj1024ELj1ELj4ELj1ELj16ENS_18Kernel_traits_baseILj1024EfS2_fS2_fjLj128EEEEELb1ELb0ELb1ELb1EEEvNS_9BwdParamsE)
        /*0100*/ 	.short	0x0380
        /*0102*/ 	.short	0x0128


	//----- nvinfo : EIATTR_SW_WAR
	.align		4
.L_2945:
        /*0104*/ 	.byte	0x04, 0x36
        /*0106*/ 	.short	(.L_2947 - .L_2946)
.L_2946:
        /*0108*/ 	.word	0x00000008
.L_2947:


//--------------------- .nv.info._ZN10layer_norm13ln_bwd_kernelINS_13Kernel_traitsIf13__nv_bfloat16fS2_fjLj1024ELj1ELj4ELj1ELj16ENS_18Kernel_traits_baseILj1024EfS2_fS2_fjLj128EEEEELb1ELb1ELb0ELb0EEEvNS_9BwdParamsE --------------------------
	.section	.nv.info._ZN10layer_norm13ln_bwd_kernelINS_13Kernel_traitsIf13__nv_bfloat16fS2_fjLj1024ELj1ELj4ELj1ELj16ENS_18Kernel_traits_baseILj1024EfS2_fS2_fjLj128EEEEELb1ELb1ELb0ELb0EEEvNS_9BwdParamsE,"",@"SHT_CUDA_INFO"
	.sectionflags	@""
	.align	4


	//----- nvinfo : EIATTR_CUDA_API_VERSION
	.align		4
        /*0000*/ 	.byte	0x04, 0x37
        /*0002*/ 	.short	(.L_2949 - .L_2948)
.L_2948:
        /*0004*/ 	.word	0x00000082


	//----- nvinfo : EIATTR_KPARAM_INFO
	.align		4
.L_2949:
        /*0008*/ 	.byte	0x04, 0x17
        /*000a*/ 	.short	(.L_2951 - .L_2950)
.L_2950:
        /*000c*/ 	.word	0x00000000
        /*0010*/ 	.short	0x0000
        /*0012*/ 	.short	0x0000
        /*0014*/ 	.byte	0x00, 0xf0, 0xa1, 0x04


	//----- nvinfo : EIATTR_SPARSE_MMA_MASK
	.align		4
.L_2951:
        /*0018*/ 	.byte	0x03, 0x50
        /*001a*/ 	.short	0x0000


	//----- nvinfo : EIATTR_MAXREG_COUNT
	.align		4
        /*001c*/ 	.byte	0x03, 0x1b
        /*001e*/ 	.short	0x00ff


	//----- nvinfo : EIATTR_NUM_BARRIERS
	.align		4
        /*0020*/ 	.byte	0x02, 0x4c
        /*0022*/ 	.byte	0x01
	.zero		1


	//----- nvinfo : EIATTR_ANNOTATIONS
	.align		4
        /*0024*/ 	.byte	0x04, 0x55
        /*0026*/ 	.short	(.L_2953 - .L_2952)


	//   ....[0]....
.L_2952:
        /* <DEDUP_REMOVED lines=55> */


	//----- nvinfo : EIATTR_MERCURY_ISA_VERSION
	.align		4
.L_2953:
        /*0388*/ 	.byte	0x03, 0x5f
        /*038a*/ 	.short	0x0101


	//----- nvinfo : EIATTR_COOP_GROUP_MASK_REGIDS
	.align		4
        /*038c*/ 	.byte	0x04, 0x29
        /*038e*/ 	.short	(.L_2955 - .L_2954)


	//   ....[0]....
.L_2954:
        /*0390*/ 	.word	0xffffffff


	//   ....[1]....
        /*0394*/ 	.word	0xffffffff


	//   ....[2]....
        /*0398*/ 	.word	0xffffffff


	//   ....[3]....
        /*039c*/ 	.word	0xffffffff


	//   ....[4]....
        /*03a0*/ 	.word	0xffffffff


	//   ....[5]....
        /*03a4*/ 	.word	0xffffffff


	//   ....[6]....
        /*03a8*/ 	.word	0xffffffff


	//   ....[7]....
        /*03ac*/ 	.word	0xffffffff


	//   ....[8]....
        /*03b0*/ 	.word	0xffffffff


	//   ....[9]....
        /*03b4*/ 	.word	0xffffffff


	//   ....[10]....
        /*03b8*/ 	.word	0x0500000d


	//   ....[11]....
        /*03bc*/ 	.word	0x0500000d


	//   ....[12]....
        /*03c0*/ 	.word	0x0500000d


	//   ....[13]....
        /*03c4*/ 	.word	0x0500000d


	//   ....[14]....
        /*03c8*/ 	.word	0x0500000d


	//   ....[15]....
        /*03cc*/ 	.word	0x0500000d


	//   ....[16]....
        /*03d0*/ 	.word	0x0500000d


	//   ....[17]....
        /*03d4*/ 	.word	0x0500000d


	//   ....[18]....
        /*03d8*/ 	.word	0x0500000d


	//   ....[19]....
        /*03dc*/ 	.word	0x0500000d


	//----- nvinfo : EIATTR_COOP_GROUP_INSTR_OFFSETS
	.align		4
.L_2955:
        /*03e0*/ 	.byte	0x04, 0x28
        /*03e2*/ 	.short	(.L_2957 - .L_2956)


	//   ....[0]....
.L_2956:
        /*03e4*/ 	.word	0x00002720


	//   ....[1]....
        /*03e8*/ 	.word	0x00002740


	//   ....[2]....
        /*03ec*/ 	.word	0x00002760


	//   ....[3]....
        /*03f0*/ 	.word	0x00002780


	//   ....[4]....
        /*03f4*/ 	.word	0x000027a0


	//   ....[5]....
        /*03f8*/ 	.word	0x000027c0


	//   ....[6]....
        /*03fc*/ 	.word	0x000027e0


	//   ....[7]....
        /*0400*/ 	.word	0x00002800


	//   ....[8]....
        /*0404*/ 	.word	0x00002820


	//   ....[9]....
        /*0408*/ 	.word	0x00002830


	//   ....[10]....
        /*040c*/ 	.word	0x0000b940


	//   ....[11]....
        /*0410*/ 	.word	0x0000b9e0


	//   ....[12]....
        /*0414*/ 	.word	0x0000ba60


	//   ....[13]....
        /*0418*/ 	.word	0x0000bad0


	//   ....[14]....
        /*041c*/ 	.word	0x0000bb50


	//   ....[15]....
        /*0420*/ 	.word	0x0000bbc0


	//   ....[16]....
        /*0424*/ 	.word	0x0000bc40


	//   ....[17]....
        /*0428*/ 	.word	0x0000bcb0


	//   ....[18]....
        /*042c*/ 	.word	0x0000bd30


	//   ....[19]....
        /*0430*/ 	.word	0x0000bd80


	//----- nvinfo : EIATTR_VRC_CTA_INIT_COUNT
	.align		4
.L_2957:
        /*0434*/ 	.byte	0x02, 0x4a
	.zero		1
	.zero		1


	//----- nvinfo : EIATTR_EXIT_INSTR_OFFSETS
	.align		4
        /*0438*/ 	.byte	0x04, 0x1c
        /*043a*/ 	.short	(.L_2959 - .L_2958)


	//   ....[0]....
.L_2958:
        /*043c*/ 	.word	0x0000b850


	//   ....[1]....
        /*0440*/ 	.word	0x0000b8d0


	//----- nvinfo : EIATTR_MAX_THREADS
	.align		4
.L_2959:
        /*0444*/ 	.byte	0x04, 0x05
        /*0446*/ 	.short	(.L_2961 - .L_2960)
.L_2960:
        /*0448*/ 	.word	0x00000080
        /*044c*/ 	.word	0x00000001
        /*0450*/ 	.word	0x00000001


	//----- nvinfo : EIATTR_CRS_STACK_SIZE
	.align		4
.L_2961:
        /*0454*/ 	.byte	0x04, 0x1e
        /*0456*/ 	.short	(.L_2963 - .L_2962)
.L_2962:
        /*0458*/ 	.word	0x00000000


	//----- nvinfo : EIATTR_CBANK_PARAM_SIZE
	.align		4
.L_2963:
        /*045c*/ 	.byte	0x03, 0x19
        /*045e*/ 	.short	0x0128


	//----- nvinfo : EIATTR_PARAM_CBANK
	.align		4
        /*0460*/ 	.byte	0x04, 0x0a
        /*0462*/ 	.short	(.L_2965 - .L_2964)
	.align		4
.L_2964:
        /*0464*/ 	.word	index@(.nv.constant0._ZN10layer_norm13ln_bwd_kernelINS_13Kernel_traitsIf13__nv_bfloat16fS2_fjLj1024ELj1ELj4ELj1ELj16ENS_18Kernel_traits_baseILj1024EfS2_fS2_fjLj128EEEEELb1ELb1ELb0ELb0EEEvNS_9BwdParamsE)
        /*0468*/ 	.short	0x0380
        /*046a*/ 	.short	0x0128


	//----- nvinfo : EIATTR_SW_WAR
	.align		4
.L_2965:
        /*046c*/ 	.byte	0x04, 0x36
        /*046e*/ 	.short	(.L_2967 - .L_2966)
.L_2966:
        /*0470*/ 	.word	0x00000008
.L_2967:


//--------------------- .nv.info._ZN10layer_norm13ln_bwd_kernelINS_13Kernel_traitsIf13__nv_bfloat16fS2_fjLj1024ELj1ELj4ELj1ELj16ENS_18Kernel_traits_baseILj1024EfS2_fS2_fjLj128EEEEELb1ELb1ELb0ELb1EEEvNS_9BwdParamsE --------------------------
	.section	.nv.info._ZN10layer_norm13ln_bwd_kernelINS_13Kernel_traitsIf13__nv_bfloat16fS2_fjLj1024ELj1ELj4ELj1ELj16ENS_18Kernel_traits_baseILj1024EfS2_fS2_fjLj128EEEEELb1ELb1ELb0ELb1EEEvNS_9BwdParamsE,"",@"SHT_CUDA_INFO"
	.sectionflags	@""
	.align	4


	//----- nvinfo : EIATTR_CUDA_API_VERSION
	.align		4
        /*0000*/ 	.byte	0x04, 0x37
        /*0002*/ 	.short	(.L_2969 - .L_2968)
.L_2968:
        /*0004*/ 	.word	0x00000082


	//----- nvinfo : EIATTR_KPARAM_INFO
	.align		4
.L_2969:
        /*0008*/ 	.byte	0x04, 0x17
        /*000a*/ 	.short	(.L_2971 - .L_2970)
.L_2970:
        /*000c*/ 	.word	0x00000000
        /*0010*/ 	.short	0x0000
        /*0012*/ 	.short	0x0000
        /*0014*/ 	.byte	0x00, 0xf0, 0xa1, 0x04


	//----- nvinfo : EIATTR_SPARSE_MMA_MASK
	.align		4
.L_2971:
        /*0018*/ 	.byte	0x03, 0x50
        /*001a*/ 	.short	0x0000


	//----- nvinfo : EIATTR_MAXREG_COUNT
	.align		4
        /*001c*/ 	.byte	0x03, 0x1b
        /*001e*/ 	.short	0x00ff


	//----- nvinfo : EIATTR_NUM_BARRIERS
	.align		4
        /*0020*/ 	.byte	0x02, 0x4c
        /*0022*/ 	.byte	0x01
	.zero		1


	//----- nvinfo : EIATTR_ANNOTATIONS
	.align		4
        /*0024*/ 	.byte	0x04, 0x55
        /*0026*/ 	.short	(.L_2973 - .L_2972)


	//   ....[0]....
.L_2972:
        /* <DEDUP_REMOVED lines=67> */


	//----- nvinfo : EIATTR_MERCURY_ISA_VERSION
	.align		4
.L_2973:
        /*0440*/ 	.byte	0x03, 0x5f
        /*0442*/ 	.short	0x0101


	//----- nvinfo : EIATTR_COOP_GROUP_MASK_REGIDS
	.align		4
        /*0444*/ 	.byte	0x04, 0x29
        /*0446*/ 	.short	(.L_2975 - .L_2974)


	//   ....[0]....
.L_2974:
        /*0448*/ 	.word	0xffffffff


	//   ....[1]....
        /*044c*/ 	.word	0xffffffff


	//   ....[2]....
        /*0450*/ 	.word	0xffffffff


	//   ....[3]....
        /*0454*/ 	.word	0xffffffff


	//   ....[4]....
        /*0458*/ 	.word	0xffffffff


	//   ....[5]....
        /*045c*/ 	.word	0xffffffff


	//   ....[6]....
        /*0460*/ 	.word	0xffffffff


	//   ....[7]....
        /*0464*/ 	.word	0xffffffff


	//   ....[8]....
        /*0468*/ 	.word	0xffffffff


	//   ....[9]....
        /*046c*/ 	.word	0xffffffff


	//   ....[10]....
        /*0470*/ 	.word	0x0500008b


	//   ....[11]....
        /*0474*/ 	.word	0x0500008b


	//   ....[12]....
        /*0478*/ 	.word	0x0500008b


	//   ....[13]....
        /*047c*/ 	.word	0x0500008b


	//   ....[14]....
        /*0480*/ 	.word	0x0500008b


	//   ....[15]....
        /*0484*/ 	.word	0x0500008b


	//   ....[16]....
        /*0488*/ 	.word	0x0500008b


	//   ....[17]....
        /*048c*/ 	.word	0x0500008b


	//   ....[18]....
        /*0490*/ 	.word	0x0500008b


	//   ....[19]....
        /*0494*/ 	.word	0x0500008b


	//----- nvinfo : EIATTR_COOP_GROUP_INSTR_OFFSETS
	.align		4
.L_2975:
        /*0498*/ 	.byte	0x04, 0x28
        /*049a*/ 	.short	(.L_2977 - .L_2976)


	//   ....[0]....
.L_2976:
        /*049c*/ 	.word	0x00002200


	//   ....[1]....
        /*04a0*/ 	.word	0x00002220


	//   ....[2]....
        /*04a4*/ 	.word	0x00002240


	//   ....[3]....
        /*04a8*/ 	.word	0x00002260


	//   ....[4]....
        /*04ac*/ 	.word	0x00002280


	//   ....[5]....
        /*04b0*/ 	.word	0x000022a0


	//   ....[6]....
        /*04b4*/ 	.word	0x000022c0


	//   ....[7]....
        /*04b8*/ 	.word	0x000022e0


	//   ....[8]....
        /*04bc*/ 	.word	0x000022f0


	//   ....[9]....
        /*04c0*/ 	.word	0x00002310


	//   ....[10]....
        /*04c4*/ 	.word	0x0000a840


	//   ....[11]....
        /*04c8*/ 	.word	0x0000a8d0


	//   ....[12]....
        /*04cc*/ 	.word	0x0000a930


	//   ....[13]....
        /*04d0*/ 	.word	0x0000a980


	//   ....[14]....
        /*04d4*/ 	.word	0x0000a9e0


	//   ....[15]....
        /*04d8*/ 	.word	0x0000aa30


	//   ....[16]....
        /*04dc*/ 	.word	0x0000aa90


	//   ....[17]....
        /*04e0*/ 	.word	0x0000aae0


	//   ....[18]....
        /*04e4*/ 	.word	0x0000ab40


	//   ....[19]....
        /*04e8*/ 	.word	0x0000ab90


	//----- nvinfo : EIATTR_VRC_CTA_INIT_COUNT
	.align		4
.L_2977:
        /*04ec*/ 	.byte	0x02, 0x4a
	.zero		1
	.zero		1


	//----- nvinfo : EIATTR_EXIT_INSTR_OFFSETS
	.align		4
        /*04f0*/ 	.byte	0x04, 0x1c
        /*04f2*/ 	.short	(.L_2979 - .L_2978)


	//   ....[0]....
.L_2978:
        /*04f4*/ 	.word	0x0000a7d0


	//----- nvinfo : EIATTR_MAX_THREADS
	.align		4
.L_2979:
        /*04f8*/ 	.byte	0x04, 0x05
        /*04fa*/ 	.short	(.L_2981 - .L_2980)
.L_2980:
        /*04fc*/ 	.word	0x00000080
        /*0500*/ 	.word	0x00000001
        /*0504*/ 	.word	0x00000001


	//----- nvinfo : EIATTR_CRS_STACK_SIZE
	.align		4
.L_2981:
        /*0508*/ 	.byte	0x04, 0x1e
        /*050a*/ 	.short	(.L_2983 - .L_2982)
.L_2982:
        /*050c*/ 	.word	0x00000000


	//----- nvinfo : EIATTR_CBANK_PARAM_SIZE
	.align		4
.L_2983:
        /*0510*/ 	.byte	0x03, 0x19
        /*0512*/ 	.short	0x0128


	//----- nvinfo : EIATTR_PARAM_CBANK
	.align		4
        /*0514*/ 	.byte	0x04, 0x0a
        /*0516*/ 	.short	(.L_2985 - .L_2984)
	.align		4
.L_2984:
        /*0518*/ 	.word	index@(.nv.constant0._ZN10layer_norm13ln_bwd_kernelINS_13Kernel_traitsIf13__nv_bfloat16fS2_fjLj1024ELj1ELj4ELj1ELj16ENS_18Kernel_traits_baseILj1024EfS2_fS2_fjLj128EEEEELb1ELb1ELb0ELb1EEEvNS_9BwdParamsE)
        /*051c*/ 	.short	0x0380
        /*051e*/ 	.short	0x0128


	//----- nvinfo : EIATTR_SW_WAR
	.align		4
.L_2985:
        /*0520*/ 	.byte	0x04, 0x36
        /*0522*/ 	.short	(.L_2987 - .L_2986)
.L_2986:
        /*0524*/ 	.word	0x00000008
.L_2987:


//--------------------- .nv.info._ZN10layer_norm22ln_bwd_finalize_kernelINS_22Kernel_traits_finalizeILj1024Ef13__nv_bfloat16fS2_fjLb1ELj1024ELj4ENS_18Kernel_traits_baseILj1024EfS2_fS2_fjLj1024EEEEELb1ELb0EEEvNS_9BwdParamsE --------------------------
	.section	.nv.info._ZN10layer_norm22ln_bwd_finalize_kernelINS_22Kernel_traits_finalizeILj1024Ef13__nv_bfloat16fS2_fjLb1ELj1024ELj4ENS_18Kernel_traits_baseILj1024EfS2_fS2_fjLj1024EEEEELb1ELb0EEEvNS_9BwdParamsE,"",@"SHT_CUDA_INFO"
	.sectionflags	@""
	.align	4


	//----- nvinfo : EIATTR_CUDA_API_VERSION
	.align		4
        /*0000*/ 	.byte	0x04, 0x37
        /*0002*/ 	.short	(.L_2989 - .L_2988)
.L_2988:
        /*0004*/ 	.word	0x00000082


	//----- nvinfo : EIATTR_KPARAM_INFO
	.align		4
.L_2989:
        /*0008*/ 	.byte	0x04, 0x17
        /*000a*/ 	.short	(.L_2991 - .L_2990)
.L_2990:
        /*000c*/ 	.word	0x00000000
        /*0010*/ 	.short	0x0000
        /*0012*/ 	.short	0x0000
        /*0014*/ 	.byte	0x00, 0xf0, 0xa1, 0x04


	//----- nvinfo : EIATTR_SPARSE_MMA_MASK
	.align		4
.L_2991:
        /*0018*/ 	.byte	0x03, 0x50
        /*001a*/ 	.short	0x0000


	//----- nvinfo : EIATTR_MAXREG_COUNT
	.align		4
        /*001c*/ 	.byte	0x03, 0x1b
        /*001e*/ 	.short	0x0040


	//----- nvinfo : EIATTR_NUM_BARRIERS
	.align		4
        /*0020*/ 	.byte	0x02, 0x4c
        /*0022*/ 	.byte	0x01
	.zero		1


	//----- nvinfo : EIATTR_MERCURY_ISA_VERSION
	.align		4
        /*0024*/ 	.byte	0x03, 0x5f
        /*0026*/ 	.short	0x0101


	//----- nvinfo : EIATTR_COOP_GROUP_MASK_REGIDS
	.align		4
        /*0028*/ 	.byte	0x04, 0x29
        /*002a*/ 	.short	(.L_2993 - .L_2992)


	//   ....[0]....
.L_2992:
        /*002c*/ 	.word	0xffffffff


	//   ....[1]....
        /*0030*/ 	.word	0xffffffff


	//   ....[2]....
        /*0034*/ 	.word	0xffffffff


	//   ....[3]....
        /*0038*/ 	.word	0xffffffff


	//   ....[4]....
        /*003c*/ 	.word	0xffffffff


	//   ....[5]....
        /*0040*/ 	.word	0xffffffff


	//   ....[6]....
        /*0044*/ 	.word	0xffffffff


	//   ....[7]....
        /*0048*/ 	.word	0xffffffff


	//   ....[8]....
        /*004c*/ 	.word	0xffffffff


	//   ....[9]....
        /*0050*/ 	.word	0xffffffff


	//   ....[10]....
        /*0054*/ 	.word	0xffffffff


	//   ....[11]....
        /*0058*/ 	.word	0xffffffff


	//   ....[12]....
        /*005c*/ 	.word	0xffffffff


	//   ....[13]....
        /*0060*/ 	.word	0xffffffff


	//   ....[14]....
        /*0064*/ 	.word	0xffffffff


	//----- nvinfo : EIATTR_COOP_GROUP_INSTR_OFFSETS
	.align		4
.L_2993:
        /*0068*/ 	.byte	0x04, 0x28
        /*006a*/ 	.short	(.L_2995 - .L_2994)


	//   ....[0]....
.L_2994:
        /*006c*/ 	.word	0x00001030


	//   ....[1]....
        /*0070*/ 	.word	0x00001040


	//   ....[2]....
        /*0074*/ 	.word	0x00001050


	//   ....[3]....
        /*0078*/ 	.word	0x00001090


	//   ....[4]....
        /*007c*/ 	.word	0x000010a0


	//   ....[5]....
        /*0080*/ 	.word	0x000010b0


	//   ....[6]....
        /*0084*/ 	.word	0x000010e0


	//   ....[7]....
        /*0088*/ 	.word	0x00001100


	//   ....[8]....
        /*008c*/ 	.word	0x00001120


	//   ....[9]....
        /*0090*/ 	.word	0x00001160


	//   ....[10]....
        /*0094*/ 	.word	0x00001180


	//   ....[11]....
        /*0098*/ 	.word	0x00001190


	//   ....[12]....
        /*009c*/ 	.word	0x000011e0


	//   ....[13]....
        /*00a0*/ 	.word	0x00001210


	//   ....[14]....
        /*00a4*/ 	.word	0x00001220


	//----- nvinfo : EIATTR_VRC_CTA_INIT_COUNT
	.align		4
.L_2995:
        /*00a8*/ 	.byte	0x02, 0x4a
	.zero		1
	.zero		1


	//----- nvinfo : EIATTR_EXIT_INSTR_OFFSETS
	.align		4
        /*00ac*/ 	.byte	0x04, 0x1c
        /*00ae*/ 	.short	(.L_2997 - .L_2996)


	//   ....[0]....
.L_2996:
        /*00b0*/ 	.word	0x00000060


	//   ....[1]....
        /*00b4*/ 	.word	0x000012a0


	//   ....[2]....
        /*00b8*/ 	.word	0x000012d0


	//   ....[3]....
        /*00bc*/ 	.word	0x000013b0


	//----- nvinfo : EIATTR_MAX_THREADS
	.align		4
.L_2997:
        /*00c0*/ 	.byte	0x04, 0x05
        /*00c2*/ 	.short	(.L_2999 - .L_2998)
.L_2998:
        /*00c4*/ 	.word	0x00000400
        /*00c8*/ 	.word	0x00000001
        /*00cc*/ 	.word	0x00000001


	//----- nvinfo : EIATTR_CRS_STACK_SIZE
	.align		4
.L_2999:
        /*00d0*/ 	.byte	0x04, 0x1e
        /*00d2*/ 	.short	(.L_3001 - .L_3000)
.L_3000:
        /*00d4*/ 	.word	0x00000000


	//----- nvinfo : EIATTR_CBANK_PARAM_SIZE
	.align		4
.L_3001:
        /*00d8*/ 	.byte	0x03, 0x19
        /*00da*/ 	.short	0x0128


	//----- nvinfo : EIATTR_PARAM_CBANK
	.align		4
        /*00dc*/ 	.byte	0x04, 0x0a
        /*00de*/ 	.short	(.L_3003 - .L_3002)
	.align		4
.L_3002:
        /*00e0*/ 	.word	index@(.nv.constant0._ZN10layer_norm22ln_bwd_finalize_kernelINS_22Kernel_traits_finalizeILj1024Ef13__nv_bfloat16fS2_fjLb1ELj1024ELj4ENS_18Kernel_traits_baseILj1024EfS2_fS2_fjLj1024EEEEELb1ELb0EEEvNS_9BwdParamsE)
        /*00e4*/ 	.short	0x0380
        /*00e6*/ 	.short	0x0128


	//----- nvinfo : EIATTR_SW_WAR
	.align		4
.L_3003:
        /*00e8*/ 	.byte	0x04, 0x36
        /*00ea*/ 	.short	(.L_3005 - .L_3004)
.L_3004:
        /*00ec*/ 	.word	0x00000008
.L_3005:


//--------------------- .nv.info._ZN10layer_norm13ln_bwd_kernelINS_13Kernel_traitsIf13__nv_bfloat16fS2_fjLj1024ELj1ELj4ELj1ELj16ENS_18Kernel_traits_baseILj1024EfS2_fS2_fjLj128EEEEELb1ELb1ELb1ELb0EEEvNS_9BwdParamsE --------------------------
	.section	.nv.info._ZN10layer_norm13ln_bwd_kernelINS_13Kernel_traitsIf13__nv_bfloat16fS2_fjLj1024ELj1ELj4ELj1ELj16ENS_18Kernel_traits_baseILj1024EfS2_fS2_fjLj128EEEEELb1ELb1ELb1ELb0EEEvNS_9BwdParamsE,"",@"SHT_CUDA_INFO"
	.sectionflags	@""
	.align	4


	//----- nvinfo : EIATTR_CUDA_API_VERSION
	.align		4
        /*0000*/ 	.byte	0x04, 0x37
        /*0002*/ 	.short	(.L_3007 - .L_3006)
.L_3006:
        /*0004*/ 	.word	0x00000082


	//----- nvinfo : EIATTR_KPARAM_INFO
	.align		4
.L_3007:
        /*0008*/ 	.byte	0x04, 0x17
        /*000a*/ 	.short	(.L_3009 - .L_3008)
.L_3008:
        /*000c*/ 	.word	0x00000000
        /*0010*/ 	.short	0x0000
        /*0012*/ 	.short	0x0000
        /*0014*/ 	.byte	0x00, 0xf0, 0xa1, 0x04


	//----- nvinfo : EIATTR_SPARSE_MMA_MASK
	.align		4
.L_3009:
        /*0018*/ 	.byte	0x03, 0x50
        /*001a*/ 	.short	0x0000


	//----- nvinfo : EIATTR_MAXREG_COUNT
	.align		4
        /*001c*/ 	.byte	0x03, 0x1b
        /*001e*/ 	.short	0x00ff


	//----- nvinfo : EIATTR_NUM_BARRIERS
	.align		4
        /*0020*/ 	.byte	0x02, 0x4c
        /*0022*/ 	.byte	0x01
	.zero		1


	//----- nvinfo : EIATTR_ANNOTATIONS
	.align		4
        /*0024*/ 	.byte	0x04, 0x55
        /*0026*/ 	.short	(.L_3011 - .L_3010)


	//   ....[0]....
.L_3010:
        /* <DEDUP_REMOVED lines=86> */


	//----- nvinfo : EIATTR_MERCURY_ISA_VERSION
	.align		4
.L_3011:
        /*0578*/ 	.byte	0x03, 0x5f
        /*057a*/ 	.short	0x0101


	//----- nvinfo : EIATTR_COOP_GROUP_MASK_REGIDS
	.align		4
        /*057c*/ 	.byte	0x04, 0x29
        /*057e*/ 	.short	(.L_3013 - .L_3012)


	//   ....[0]....
.L_3012:
        /*0580*/ 	.word	0xffffffff


	//   ....[1]....
        /*0584*/ 	.word	0xffffffff


	//   ....[2]....
        /*0588*/ 	.word	0xffffffff


	//   ....[3]....
        /*058c*/ 	.word	0xffffffff


	//   ....[4]....
        /*0590*/ 	.word	0xffffffff


	//   ....[5]....
        /*0594*/ 	.word	0xffffffff


	//   ....[6]....
        /*0598*/ 	.word	0xffffffff


	//   ....[7]....
        /*059c*/ 	.word	0xffffffff


	//   ....[8]....
        /*05a0*/ 	.word	0xffffffff


	//   ....[9]....
        /*05a4*/ 	.word	0xffffffff


	//   ....[10]....
        /*05a8*/ 	.word	0x05000002


	//   ....[11]....
        /*05ac*/ 	.word	0x05000002


	//   ....[12]....
        /*05b0*/ 	.word	0x05000002


	//   ....[13]....
        /*05b4*/ 	.word	0x05000002


	//   ....[14]....
        /*05b8*/ 	.word	0x05000002


	//   ....[15]....
        /*05bc*/ 	.word	0x05000002


	//   ....[16]....
        /*05c0*/ 	.word	0x05000002


	//   ....[17]....
        /*05c4*/ 	.word	0x05000002


	//   ....[18]....
        /*05c8*/ 	.word	0x05000002


	//   ....[19]....
        /*05cc*/ 	.word	0x05000002


	//----- nvinfo : EIATTR_COOP_GROUP_INSTR_OFFSETS
	.align		4
.L_3013:
        /*05d0*/ 	.byte	0x04, 0x28
        /*05d2*/ 	.short	(.L_3015 - .L_3014)


	//   ....[0]....
.L_3014:
        /*05d4*/ 	.word	0x00002f40


	//   ....[1]....
        /*05d8*/ 	.word	0x00002f60


	//   ....[2]....
        /*05dc*/ 	.word	0x00002f80


	//   ....[3]....
        /*05e0*/ 	.word	0x00002fa0


	//   ....[4]....
        /*05e4*/ 	.word	0x00002fc0


	//   ....[5]....
        /*05e8*/ 	.word	0x00002fe0


	//   ....[6]....
        /*05ec*/ 	.word	0x00003000


	//   ....[7]....
        /*05f0*/ 	.word	0x00003020


	//   ....[8]....
        /*05f4*/ 	.word	0x00003030


	//   ....[9]....
        /*05f8*/ 	.word	0x00003050


	//   ....[10]....
        /*05fc*/ 	.word	0x00011af0


	//   ....[11]....
        /*0600*/ 	.word	0x00011b90


	//   ....[12]....
        /*0604*/ 	.word	0x00011c10


	//   ....[13]....
        /*0608*/ 	.word	0x00011c80


	//   ....[14]....
        /*060c*/ 	.word	0x00011d00


	//   ....[15]....
        /*0610*/ 	.word	0x00011d70


	//   ....[16]....
        /*0614*/ 	.word	0x00011df0


	//   ....[17]....
        /*0618*/ 	.word	0x00011e60


	//   ....[18]....
        /*061c*/ 	.word	0x00011ee0


	//   ....[19]....
        /*0620*/ 	.word	0x00011f30


	//----- nvinfo : EIATTR_VRC_CTA_INIT_COUNT
	.align		4
.L_3015:
        /*0624*/ 	.byte	0x02, 0x4a
	.zero		1
	.zero		1


	//----- nvinfo : EIATTR_EXIT_INSTR_OFFSETS
	.align		4
        /*0628*/ 	.byte	0x04, 0x1c
        /*062a*/ 	.short	(.L_3017 - .L_3016)


	//   ....[0]....
.L_3016:
        /*062c*/ 	.word	0x00011a10


	//   ....[1]....
        /*0630*/ 	.word	0x00011a90


	//----- nvinfo : EIATTR_MAX_THREADS
	.align		4
.L_3017:
        /*0634*/ 	.byte	0x04, 0x05
        /*0636*/ 	.short	(.L_3019 - .L_3018)
.L_3018:
        /*0638*/ 	.word	0x00000080
        /*063c*/ 	.word	0x00000001
        /*0640*/ 	.word	0x00000001


	//----- nvinfo : EIATTR_CRS_STACK_SIZE
	.align		4
.L_3019:
        /*0644*/ 	.byte	0x04, 0x1e
        /*0646*/ 	.short	(.L_3021 - .L_3020)
.L_3020:
        /*0648*/ 	.word	0x00000000


	//----- nvinfo : EIATTR_CBANK_PARAM_SIZE
	.align		4
.L_3021:
        /*064c*/ 	.byte	0x03, 0x19
        /*064e*/ 	.short	0x0128


	//----- nvinfo : EIATTR_PARAM_CBANK
	.align		4
        /*0650*/ 	.byte	0x04, 0x0a
        /*0652*/ 	.short	(.L_3023 - .L_3022)
	.align		4
.L_3022:
        /*0654*/ 	.word	index@(.nv.constant0._ZN10layer_norm13ln_bwd_kernelINS_13Kernel_traitsIf13__nv_bfloat16fS2_fjLj1024ELj1ELj4ELj1ELj16ENS_18Kernel_traits_baseILj1024EfS2_fS2_fjLj128EEEEELb1ELb1ELb1ELb0EEEvNS_9BwdParamsE)
        /*0658*/ 	.short	0x0380
        /*065a*/ 	.short	0x0128


	//----- nvinfo : EIATTR_SW_WAR
	.align		4
.L_3023:
        /*065c*/ 	.byte	0x04, 0x36
        /*065e*/ 	.short	(.L_3025 - .L_3024)
.L_3024:
        /*0660*/ 	.word	0x00000008
.L_3025:


//--------------------- .nv.info._ZN10layer_norm22ln_bwd_finalize_kernelINS_22Kernel_traits_finalizeILj1024Ef13__nv_bfloat16fS2_fjLb1ELj1024ELj4ENS_18Kernel_traits_baseILj1024EfS2_fS2_fjLj1024EEEEELb1ELb1EEEvNS_9BwdParamsE --------------------------
	.section	.nv.info._ZN10layer_norm22ln_bwd_finalize_kernelINS_22Kernel_traits_finalizeILj1024Ef13__nv_bfloat16fS2_fjLb1ELj1024ELj4ENS_18Kernel_traits_baseILj1024EfS2_fS2_fjLj1024EEEEELb1ELb1EEEvNS_9BwdParamsE,"",@"SHT_CUDA_INFO"
	.sectionflags	@""
	.align	4


	//----- nvinfo : EIATTR_CUDA_API_VERSION
	.align		4
        /*0000*/ 	.byte	0x04, 0x37
        /*0002*/ 	.short	(.L_3027 - .L_3026)
.L_3026:
        /*0004*/ 	.word	0x00000082


	//----- nvinfo : EIATTR_KPARAM_INFO
	.align		4
.L_3027:
        /*0008*/ 	.byte	0x04, 0x17
        /*000a*/ 	.short	(.L_3029 - .L_3028)
.L_3028:
        /*000c*/ 	.word	0x00000000
        /*0010*/ 	.short	0x0000
        /*0012*/ 	.short	0x0000
        /*0014*/ 	.byte	0x00, 0xf0, 0xa1, 0x04


	//----- nvinfo : EIATTR_SPARSE_MMA_MASK
	.align		4
.L_3029:
        /*0018*/ 	.byte	0x03, 0x50
        /*001a*/ 	.short	0x0000


	//----- nvinfo : EIATTR_MAXREG_COUNT
	.align		4
        /*001c*/ 	.byte	0x03, 0x1b
        /*001e*/ 	.short	0x0040


	//----- nvinfo : EIATTR_NUM_BARRIERS
	.align		4
        /*0020*/ 	.byte	0x02, 0x4c
        /*0022*/ 	.byte	0x01
	.zero		1


	//----- nvinfo : EIATTR_MERCURY_ISA_VERSION
	.align		4
        /*0024*/ 	.byte	0x03, 0x5f
        /*0026*/ 	.short	0x0101


	//----- nvinfo : EIATTR_COOP_GROUP_MASK_REGIDS
	.align		4
        /*0028*/ 	.byte	0x04, 0x29
        /*002a*/ 	.short	(.L_3031 - .L_3030)


	//   ....[0]....
.L_3030:
        /*002c*/ 	.word	0xffffffff


	//   ....[1]....
        /*0030*/ 	.word	0xffffffff


	//   ....[2]....
        /*0034*/ 	.word	0xffffffff


	//   ....[3]....
        /*0038*/ 	.word	0xffffffff


	//   ....[4]....
        /*003c*/ 	.word	0xffffffff


	//   ....[5]....
        /*0040*/ 	.word	0xffffffff


	//   ....[6]....
        /*0044*/ 	.word	0xffffffff


	//   ....[7]....
        /*0048*/ 	.word	0xffffffff


	//   ....[8]....
        /*004c*/ 	.word	0xffffffff


	//   ....[9]....
        /*0050*/ 	.word	0xffffffff


	//   ....[10]....
        /*0054*/ 	.word	0xffffffff


	//   ....[11]....
        /*0058*/ 	.word	0xffffffff


	//   ....[12]....
        /*005c*/ 	.word	0xffffffff


	//   ....[13]....
        /*0060*/ 	.word	0xffffffff


	//   ....[14]....
        /*0064*/ 	.word	0xffffffff


	//----- nvinfo : EIATTR_COOP_GROUP_INSTR_OFFSETS
	.align		4
.L_3031:
        /*0068*/ 	.byte	0x04, 0x28
        /*006a*/ 	.short	(.L_3033 - .L_3032)


	//   ....[0]....
.L_3032:
        /*006c*/ 	.word	0x00001070


	//   ....[1]....
        /*0070*/ 	.word	0x00001080


	//   ....[2]....
        /*0074*/ 	.word	0x00001090


	//   ....[3]....
        /*0078*/ 	.word	0x000010c0


	//   ....[4]....
        /*007c*/ 	.word	0x000010e0


	//   ....[5]....
        /*0080*/ 	.word	0x000010f0


	//   ....[6]....
        /*0084*/ 	.word	0x00001120


	//   ....[7]....
        /*0088*/ 	.word	0x00001140


	//   ....[8]....
        /*008c*/ 	.word	0x00001150


	//   ....[9]....
        /*0090*/ 	.word	0x00001180


	//   ....[10]....
        /*0094*/ 	.word	0x000011a0


	//   ....[11]....
        /*0098*/ 	.word	0x000011b0


	//   ....[12]....
        /*009c*/ 	.word	0x000011e0


	//   ....[13]....
        /*00a0*/ 	.word	0x00001200


	//   ....[14]....
        /*00a4*/ 	.word	0x00001210


	//----- nvinfo : EIATTR_VRC_CTA_INIT_COUNT
	.align		4
.L_3033:
        /*00a8*/ 	.byte	0x02, 0x4a
	.zero		1
	.zero		1


	//----- nvinfo : EIATTR_EXIT_INSTR_OFFSETS
	.align		4
        /*00ac*/ 	.byte	0x04, 0x1c
        /*00ae*/ 	.short	(.L_3035 - .L_3034)


	//   ....[0]....
.L_3034:
        /*00b0*/ 	.word	0x00000060


	//   ....[1]....
        /*00b4*/ 	.word	0x00001290


	//   ....[2]....
        /*00b8*/ 	.word	0x000013a0


	//----- nvinfo : EIATTR_MAX_THREADS
	.align		4
.L_3035:
        /*00bc*/ 	.byte	0x04, 0x05
        /*00be*/ 	.short	(.L_3037 - .L_3036)
.L_3036:
        /*00c0*/ 	.word	0x00000400
        /*00c4*/ 	.word	0x00000001
        /*00c8*/ 	.word	0x00000001


	//----- nvinfo : EIATTR_CRS_STACK_SIZE
	.align		4
.L_3037:
        /*00cc*/ 	.byte	0x04, 0x1e
        /*00ce*/ 	.short	(.L_3039 - .L_3038)
.L_3038:
        /*00d0*/ 	.word	0x00000000


	//----- nvinfo : EIATTR_CBANK_PARAM_SIZE
	.align		4
.L_3039:
        /*00d4*/ 	.byte	0x03, 0x19
        /*00d6*/ 	.short	0x0128


	//----- nvinfo : EIATTR_PARAM_CBANK
	.align		4
        /*00d8*/ 	.byte	0x04, 0x0a
        /*00da*/ 	.short	(.L_3041 - .L_3040)
	.align		4
.L_3040:
        /*00dc*/ 	.word	index@(.nv.constant0._ZN10layer_norm22ln_bwd_finalize_kernelINS_22Kernel_traits_finalizeILj1024Ef13__nv_bfloat16fS2_fjLb1ELj1024ELj4ENS_18Kernel_traits_baseILj1024EfS2_fS2_fjLj1024EEEEELb1ELb1EEEvNS_9BwdParamsE)
        /*00e0*/ 	.short	0x0380
        /*00e2*/ 	.short	0x0128


	//----- nvinfo : EIATTR_SW_WAR
	.align		4
.L_3041:
        /*00e4*/ 	.byte	0x04, 0x36
        /*00e6*/ 	.short	(.L_3043 - .L_3042)
.L_3042:
        /*00e8*/ 	.word	0x00000008
.L_3043:


//--------------------- .nv.info._ZN10layer_norm13ln_bwd_kernelINS_13Kernel_traitsIf13__nv_bfloat16fS2_fjLj1024ELj1ELj4ELj1ELj16ENS_18Kernel_traits_baseILj1024EfS2_fS2_fjLj128EEEEELb1ELb1ELb1ELb1EEEvNS_9BwdParamsE --------------------------
	.section	.nv.info._ZN10layer_norm13ln_bwd_kernelINS_13Kernel_traitsIf13__nv_bfloat16fS2_fjLj1024ELj1ELj4ELj1ELj16ENS_18Kernel_traits_baseILj1024EfS2_fS2_fjLj128EEEEELb1ELb1ELb1ELb1EEEvNS_9BwdParamsE,"",@"SHT_CUDA_INFO"
	.sectionflags	@""
	.align	4


	//----- nvinfo : EIATTR_CUDA_API_VERSION
	.align		4
        /*0000*/ 	.byte	0x04, 0x37
        /*0002*/ 	.short	(.L_3045 - .L_3044)
.L_3044:
        /*0004*/ 	.word	0x00000082


	//----- nvinfo : EIATTR_KPARAM_INFO
	.align		4
.L_3045:
        /*0008*/ 	.byte	0x04, 0x17
        /*000a*/ 	.short	(.L_3047 - .L_3046)
.L_3046:
        /*000c*/ 	.word	0x00000000
        /*0010*/ 	.short	0x0000
        /*0012*/ 	.short	0x0000
        /*0014*/ 	.byte	0x00, 0xf0, 0xa1, 0x04


	//----- nvinfo : EIATTR_SPARSE_MMA_MASK
	.align		4
.L_3047:
        /*0018*/ 	.byte	0x03, 0x50
        /*001a*/ 	.short	0x0000


	//----- nvinfo : EIATTR_MAXREG_COUNT
	.align		4
        /*001c*/ 	.byte	0x03, 0x1b
        /*001e*/ 	.short	0x00ff


	//----- nvinfo : EIATTR_NUM_BARRIERS
	.align		4
        /*0020*/ 	.byte	0x02, 0x4c
        /*0022*/ 	.byte	0x01
	.zero		1


	//----- nvinfo : EIATTR_ANNOTATIONS
	.align		4
        /*0024*/ 	.byte	0x04, 0x55
        /*0026*/ 	.short	(.L_3049 - .L_3048)


	//   ....[0]....
.L_3048:
        /* <DEDUP_REMOVED lines=151> */


	//----- nvinfo : EIATTR_MERCURY_ISA_VERSION
	.align		4
.L_3049:
        /*0988*/ 	.byte	0x03, 0x5f
        /*098a*/ 	.short	0x0101


	//----- nvinfo : EIATTR_COOP_GROUP_MASK_REGIDS
	.align		4
        /*098c*/ 	.byte	0x04, 0x29
        /*098e*/ 	.short	(.L_3051 - .L_3050)


	//   ....[0]....
.L_3050:
        /*0990*/ 	.word	0xffffffff


	//   ....[1]....
        /*0994*/ 	.word	0xffffffff


	//   ....[2]....
        /*0998*/ 	.word	0xffffffff


	//   ....[3]....
        /*099c*/ 	.word	0xffffffff


	//   ....[4]....
        /*09a0*/ 	.word	0xffffffff


	//   ....[5]....
        /*09a4*/ 	.word	0xffffffff


	//   ....[6]....
        /*09a8*/ 	.word	0xffffffff


	//   ....[7]....
        /*09ac*/ 	.word	0xffffffff


	//   ....[8]....
        /*09b0*/ 	.word	0xffffffff


	//   ....[9]....
        /*09b4*/ 	.word	0xffffffff


	//   ....[10]....
        /*09b8*/ 	.word	0x05000002


	//   ....[11]....
        /*09bc*/ 	.word	0x05000002


	//   ....[12]....
        /*09c0*/ 	.word	0x05000002


	//   ....[13]....
        /*09c4*/ 	.word	0x05000002


	//   ....[14]....
        /*09c8*/ 	.word	0x05000002


	//   ....[15]....
        /*09cc*/ 	.word	0x05000002


	//   ....[16]....
        /*09d0*/ 	.word	0x05000002


	//   ....[17]....
        /*09d4*/ 	.word	0x05000002


	//   ....[18]....
        /*09d8*/ 	.word	0x05000002


	//   ....[19]....
        /*09dc*/ 	.word	0x05000002


	//----- nvinfo : EIATTR_COOP_GROUP_INSTR_OFFSETS
	.align		4
.L_3051:
        /*09e0*/ 	.byte	0x04, 0x28
        /*09e2*/ 	.short	(.L_3053 - .L_3052)


	//   ....[0]....
.L_3052:
        /*09e4*/ 	.word	0x00002720


	//   ....[1]....
        /*09e8*/ 	.word	0x00002740


	//   ....[2]....
        /*09ec*/ 	.word	0x00002760


	//   ....[3]....
        /*09f0*/ 	.word	0x00002780


	//   ....[4]....
        /*09f4*/ 	.word	0x000027a0


	//   ....[5]....
        /*09f8*/ 	.word	0x000027c0


	//   ....[6]....
        /*09fc*/ 	.word	0x000027e0


	//   ....[7]....
        /*0a00*/ 	.word	0x00002800


	//   ....[8]....
        /*0a04*/ 	.word	0x00002820


	//   ....[9]....
        /*0a08*/ 	.word	0x00002840


	//   ....[10]....
        /*0a0c*/ 	.word	0x000113d0


	//   ....[11]....
        /*0a10*/ 	.word	0x00011480


	//   ....[12]....
        /*0a14*/ 	.word	0x000114f0


	//   ....[13]....
        /*0a18*/ 	.word	0x00011550


	//   ....[14]....
        /*0a1c*/ 	.word	0x000115c0


	//   ....[15]....
        /*0a20*/ 	.word	0x00011620


	//   ....[16]....
        /*0a24*/ 	.word	0x00011690


	//   ....[17]....
        /*0a28*/ 	.word	0x00011700


	//   ....[18]....
        /*0a2c*/ 	.word	0x00011780


	//   ....[19]....
        /*0a30*/ 	.word	0x000117e0


	//----- nvinfo : EIATTR_VRC_CTA_INIT_COUNT
	.align		4
.L_3053:
        /*0a34*/ 	.byte	0x02, 0x4a
	.zero		1
	.zero		1


	//----- nvinfo : EIATTR_EXIT_INSTR_OFFSETS
	.align		4
        /*0a38*/ 	.byte	0x04, 0x1c
        /*0a3a*/ 	.short	(.L_3055 - .L_3054)


	//   ....[0]....
.L_3054:
        /*0a3c*/ 	.word	0x00011360


	//----- nvinfo : EIATTR_MAX_THREADS
	.align		4
.L_3055:
        /*0a40*/ 	.byte	0x04, 0x05
        /*0a42*/ 	.short	(.L_3057 - .L_3056)
.L_3056:
        /*0a44*/ 	.word	0x00000080
        /*0a48*/ 	.word	0x00000001
        /*0a4c*/ 	.word	0x00000001


	//----- nvinfo : EIATTR_CRS_STACK_SIZE
	.align		4
.L_3057:
        /*0a50*/ 	.byte	0x04, 0x1e
        /*0a52*/ 	.short	(.L_3059 - .L_3058)
.L_3058:
        /*0a54*/ 	.word	0x00000000


	//----- nvinfo : EIATTR_CBANK_PARAM_SIZE
	.align		4
.L_3059:
        /*0a58*/ 	.byte	0x03, 0x19
        /*0a5a*/ 	.short	0x0128


	//----- nvinfo : EIATTR_PARAM_CBANK
	.align		4
        /*0a5c*/ 	.byte	0x04, 0x0a
        /*0a5e*/ 	.short	(.L_3061 - .L_3060)
	.align		4
.L_3060:
        /*0a60*/ 	.word	index@(.nv.constant0._ZN10layer_norm13ln_bwd_kernelINS_13Kernel_traitsIf13__nv_bfloat16fS2_fjLj1024ELj1ELj4ELj1ELj16ENS_18Kernel_traits_baseILj1024EfS2_fS2_fjLj128EEEEELb1ELb1ELb1ELb1EEEvNS_9BwdParamsE)
        /*0a64*/ 	.short	0x0380
        /*0a66*/ 	.short	0x0128


	//----- nvinfo : EIATTR_SW_WAR
	.align		4
.L_3061:
        /*0a68*/ 	.byte	0x04, 0x36
        /*0a6a*/ 	.short	(.L_3063 - .L_3062)
.L_3062:
        /*0a6c*/ 	.word	0x00000008
.L_3063:


//--------------------- .nv.info._ZN10layer_norm13ln_bwd_kernelINS_13Kernel_traitsIf6__halfS2_S2_fjLj1024ELj1ELj4ELj1ELj16ENS_18Kernel_traits_baseILj1024EfS2_S2_S2_fjLj128EEEEELb0ELb0ELb0ELb0EEEvNS_9BwdParamsE --------------------------
	.section	.nv.info._ZN10layer_norm13ln_bwd_kernelINS_13Kernel_traitsIf6__halfS2_S2_fjLj1024ELj1ELj4ELj1ELj16ENS_18Kernel_traits_baseILj1024EfS2_S2_S2_fjLj128EEEEELb0ELb0ELb0ELb0EEEvNS_9BwdParamsE,"",@"SHT_CUDA_INFO"
	.sectionflags	@""
	.align	4


	//----- nvinfo : EIATTR_CUDA_API_VERSION
	.align		4
        /*0000*/ 	.byte	0x04, 0x37
        /*0002*/ 	.short	(.L_3065 - .L_3064)
.L_3064:
        /*0004*/ 	.word	0x00000082


	//----- nvinfo : EIATTR_KPARAM_INFO
	.align		4
.L_3065:
        /*0008*/ 	.byte	0x04, 0x17
        /*000a*/ 	.short	(.L_3067 - .L_3066)
.L_3066:
        /*000c*/ 	.word	0x00000000
        /*0010*/ 	.short	0x0000
        /*0012*/ 	.short	0x0000
        /*0014*/ 	.byte	0x00, 0xf0, 0xa1, 0x04


	//----- nvinfo : EIATTR_SPARSE_MMA_MASK
	.align		4
.L_3067:
        /*0018*/ 	.byte	0x03, 0x50
        /*001a*/ 	.short	0x0000


	//----- nvinfo : EIATTR_MAXREG_COUNT
	.align		4
        /*001c*/ 	.byte	0x03, 0x1b
        /*001e*/ 	.short	0x00ff


	//----- nvinfo : EIATTR_NUM_BARRIERS
	.align		4
        /*0020*/ 	.byte	0x02, 0x4c
        /*0022*/ 	.byte	0x01
	.zero		1


	//----- nvinfo : EIATTR_MERCURY_ISA_VERSION
	.align		4
        /*0024*/ 	.byte	0x03, 0x5f
        /*0026*/ 	.short	0x0101


	//----- nvinfo : EIATTR_COOP_GROUP_MASK_REGIDS
	.align		4
        /*0028*/ 	.byte	0x04, 0x29
        /*002a*/ 	.short	(.L_3069 - .L_3068)


	//   ....[0]....
.L_3068:
        /*002c*/ 	.word	0xffffffff


	//   ....[1]....
        /*0030*/ 	.word	0xffffffff


	//   ....[2]....
        /*0034*/ 	.word	0xffffffff


	//   ....[3]....
        /*0038*/ 	.word	0xffffffff


	//   ....[4]....
        /*003c*/ 	.word	0xffffffff


	//   ....[5]....
        /*0040*/ 	.word	0xffffffff


	//   ....[6]....
        /*0044*/ 	.word	0xffffffff


	//   ....[7]....
        /*0048*/ 	.word	0xffffffff


	//   ....[8]....
        /*004c*/ 	.word	0xffffffff


	//   ....[9]....
        /*0050*/ 	.word	0xffffffff


	//   ....[10]....
        /*0054*/ 	.word	0x050000c4


	//   ....[11]....
        /*0058*/ 	.word	0x050000c4


	//   ....[12]....
        /*005c*/ 	.word	0x050000c4


	//   ....[13]....
        /*0060*/ 	.word	0x050000c4


	//   ....[14]....
        /*0064*/ 	.word	0x050000c4


	//   ....[15]....
        /*0068*/ 	.word	0x050000c4


	//   ....[16]....
        /*006c*/ 	.word	0x050000c4


	//   ....[17]....
        /*0070*/ 	.word	0x050000c4


	//   ....[18]....
        /*0074*/ 	.word	0x050000c4


	//   ....[19]....
        /*0078*/ 	.word	0x050000c4


	//----- nvinfo : EIATTR_COOP_GROUP_INSTR_OFFSETS
	.align		4
.L_3069:
        /*007c*/ 	.byte	0x04, 0x28
        /*007e*/ 	.short	(.L_3071 - .L_3070)


	//   ....[0]....
.L_3070:
        /*0080*/ 	.word	0x00003310


	//   ....[1]....
        /*0084*/ 	.word	0x00003320


	//   ....[2]....
        /*0088*/ 	.word	0x00003350


	//   ....[3]....
        /*008c*/ 	.word	0x00003360


	//   ....[4]....
        /*0090*/ 	.word	0x00003390


	//   ....[5]....
        /*0094*/ 	.word	0x000033a0


	//   ....[6]....
        /*0098*/ 	.word	0x000033d0


	//   ....[7]....
        /*009c*/ 	.word	0x000033e0


	//   ....[8]....
        /*00a0*/ 	.word	0x00003410


	//   ....[9]....
        /*00a4*/ 	.word	0x00003420


	//   ....[10]....
        /*00a8*/ 	.word	0x00007700


	//   ....[11]....
        /*00ac*/ 	.word	0x00007790


	//   ....[12]....
        /*00b0*/ 	.word	0x00007800


	//   ....[13]....
        /*00b4*/ 	.word	0x00007860


	//   ....[14]....
        /*00b8*/ 	.word	0x000078d0


	//   ....[15]....
        /*00bc*/ 	.word	0x00007930


	//   ....[16]....
        /*00c0*/ 	.word	0x000079a0


	//   ....[17]....
        /*00c4*/ 	.word	0x00007a00


	//   ....[18]....
        /*00c8*/ 	.word	0x00007a70


	//   ....[19]....
        /*00cc*/ 	.word	0x00007ad0


	//----- nvinfo : EIATTR_VRC_CTA_INIT_COUNT
	.align		4
.L_3071:
        /*00d0*/ 	.byte	0x02, 0x4a
	.zero		1
	.zero		1


	//----- nvinfo : EIATTR_EXIT_INSTR_OFFSETS
	.align		4
        /*00d4*/ 	.byte	0x04, 0x1c
        /*00d6*/ 	.short	(.L_3073 - .L_3072)


	//   ....[0]....
.L_3072:
        /*00d8*/ 	.word	0x00007660


	//   ....[1]....
        /*00dc*/ 	.word	0x00007690


	//----- nvinfo : EIATTR_MAX_THREADS
	.align		4
.L_3073:
        /*00e0*/ 	.byte	0x04, 0x05
        /*00e2*/ 	.short	(.L_3075 - .L_3074)
.L_3074:
        /*00e4*/ 	.word	0x00000080
        /*00e8*/ 	.word	0x00000001
        /*00ec*/ 	.word	0x00000001


	//----- nvinfo : EIATTR_CRS_STACK_SIZE
	.align		4
.L_3075:
        /*00f0*/ 	.byte	0x04, 0x1e
        /*00f2*/ 	.short	(.L_3077 - .L_3076)
.L_3076:
        /*00f4*/ 	.word	0x00000000


	//----- nvinfo : EIATTR_CBANK_PARAM_SIZE
	.align		4
.L_3077:
        /*00f8*/ 	.byte	0x03, 0x19
        /*00fa*/ 	.short	0x0128


	//----- nvinfo : EIATTR_PARAM_CBANK
	.align		4
        /*00fc*/ 	.byte	0x04, 0x0a
        /*00fe*/ 	.short	(.L_3079 - .L_3078)
	.align		4
.L_3078:
        /*0100*/ 	.word	index@(.nv.constant0._ZN10layer_norm13ln_bwd_kernelINS_13Kernel_traitsIf6__halfS2_S2_fjLj1024ELj1ELj4ELj1ELj16ENS_18Kernel_traits_baseILj1024EfS2_S2_S2_fjLj128EEEEELb0ELb0ELb0ELb0EEEvNS_9BwdParamsE)
        /*0104*/ 	.short	0x0380
        /*0106*/ 	.short	0x0128


	//----- nvinfo : EIATTR_SW_WAR
	.align		4
.L_3079:
        /*0108*/ 	.byte	0x04, 0x36
        /*010a*/ 	.short	(.L_3081 - .L_3080)
.L_3080:
        /*010c*/ 	.word	0x00000008
.L_3081:


//--------------------- .nv.info._ZN10layer_norm13ln_bwd_kernelINS_13Kernel_traitsIf6__halfS2_S2_fjLj1024ELj1ELj4ELj1ELj16ENS_18Kernel_traits_baseILj1024EfS2_S2_S2_fjLj128EEEEELb0ELb0ELb0ELb1EEEvNS_9BwdParamsE --------------------------
	.section	.nv.info._ZN10layer_norm13ln_bwd_kernelINS_13Kernel_traitsIf6__halfS2_S2_fjLj1024ELj1ELj4ELj1ELj16ENS_18Kernel_traits_baseILj1024EfS2_S2_S2_fjLj128EEEEELb0ELb0ELb0ELb1EEEvNS_9BwdParamsE,"",@"SHT_CUDA_INFO"
	.sectionflags	@""
	.align	4


	//----- nvinfo : EIATTR_CUDA_API_VERSION
	.align		4
        /*0000*/ 	.byte	0x04, 0x37
        /*0002*/ 	.short	(.L_3083 - .L_3082)
.L_3082:
        /*0004*/ 	.word	0x00000082


	//----- nvinfo : EIATTR_KPARAM_INFO
	.align		4
.L_3083:
        /*0008*/ 	.byte	0x04, 0x17
        /*000a*/ 	.short	(.L_3085 - .L_3084)
.L_3084:
        /*000c*/ 	.word	0x00000000
        /*0010*/ 	.short	0x0000
        /*0012*/ 	.short	0x0000
        /*0014*/ 	.byte	0x00, 0xf0, 0xa1, 0x04


	//----- nvinfo : EIATTR_SPARSE_MMA_MASK
	.align		4
.L_3085:
        /*0018*/ 	.byte	0x03, 0x50
        /*001a*/ 	.short	0x0000


	//----- nvinfo : EIATTR_MAXREG_COUNT
	.align		4
        /*001c*/ 	.byte	0x03, 0x1b
        /*001e*/ 	.short	0x00ff


	//----- nvinfo : EIATTR_NUM_BARRIERS
	.align		4
        /*0020*/ 	.byte	0x02, 0x4c
        /*0022*/ 	.byte	0x01
	.zero		1


	//----- nvinfo : EIATTR_MERCURY_ISA_VERSION
	.align		4
        /*0024*/ 	.byte	0x03, 0x5f
        /*0026*/ 	.short	0x0101


	//----- nvinfo : EIATTR_COOP_GROUP_MASK_REGIDS
	.align		4
        /*0028*/ 	.byte	0x04, 0x29
        /*002a*/ 	.short	(.L_3087 - .L_3086)


	//   ....[0]....
.L_3086:
        /*002c*/ 	.word	0xffffffff


	//   ....[1]....
        /*0030*/ 	.word	0xffffffff


	//   ....[2]....
        /*0034*/ 	.word	0xffffffff


	//   ....[3]....
        /*0038*/ 	.word	0xffffffff


	//   ....[4]....
        /*003c*/ 	.word	0xffffffff


	//   ....[5]....
        /*0040*/ 	.word	0xffffffff


	//   ....[6]....
        /*0044*/ 	.word	0xffffffff


	//   ....[7]....
        /*0048*/ 	.word	0xffffffff


	//   ....[8]....
        /*004c*/ 	.word	0xffffffff


	//   ....[9]....
        /*0050*/ 	.word	0xffffffff


	//   ....[10]....
        /*0054*/ 	.word	0x05000065


	//   ....[11]....
        /*0058*/ 	.word	0x05000065


	//   ....[12]....
        /*005c*/ 	.word	0x05000065


	//   ....[13]....
        /*0060*/ 	.word	0x05000065


	//   ....[14]....
        /*0064*/ 	.word	0x05000065


	//   ....[15]....
        /*0068*/ 	.word	0x05000065


	//   ....[16]....
        /*006c*/ 	.word	0x05000065


	//   ....[17]....
        /*0070*/ 	.word	0x05000065


	//   ....[18]....
        /*0074*/ 	.word	0x05000065


	//   ....[19]....
        /*0078*/ 	.word	0x05000065


	//----- nvinfo : EIATTR_COOP_GROUP_INSTR_OFFSETS
	.align		4
.L_3087:
        /*007c*/ 	.byte	0x04, 0x28
        /*007e*/ 	.short	(.L_3089 - .L_3088)


	//   ....[0]....
.L_3088:
        /*0080*/ 	.word	0x00002eb0


	//   ....[1]....
        /*0084*/ 	.word	0x00002ec0


	//   ....[2]....
        /*0088*/ 	.word	0x00002ef0


	//   ....[3]....
        /*008c*/ 	.word	0x00002f00


	//   ....[4]....
        /*0090*/ 	.word	0x00002f30


	//   ....[5]....
        /*0094*/ 	.word	0x00002f40


	//   ....[6]....
        /*0098*/ 	.word	0x00002f70


	//   ....[7]....
        /*009c*/ 	.word	0x00002f80


	//   ....[8]....
        /*00a0*/ 	.word	0x00002fb0


	//   ....[9]....
        /*00a4*/ 	.word	0x00002fc0


	//   ....[10]....
        /*00a8*/ 	.word	0x00006e80


	//   ....[11]....
        /*00ac*/ 	.word	0x00006f10


	//   ....[12]....
        /*00b0*/ 	.word	0x00006f80


	//   ....[13]....
        /*00b4*/ 	.word	0x00006fe0


	//   ....[14]....
        /*00b8*/ 	.word	0x00007050


	//   ....[15]....
        /*00bc*/ 	.word	0x000070b0


	//   ....[16]....
        /*00c0*/ 	.word	0x00007120


	//   ....[17]....
        /*00c4*/ 	.word	0x00007180


	//   ....[18]....
        /*00c8*/ 	.word	0x000071f0


	//   ....[19]....
        /*00cc*/ 	.word	0x00007240


	//----- nvinfo : EIATTR_VRC_CTA_INIT_COUNT
	.align		4
.L_3089:
        /*00d0*/ 	.byte	0x02, 0x4a
	.zero		1
	.zero		1


	//----- nvinfo : EIATTR_EXIT_INSTR_OFFSETS
	.align		4
        /*00d4*/ 	.byte	0x04, 0x1c
        /*00d6*/ 	.short	(.L_3091 - .L_3090)


	//   ....[0]....
.L_3090:
        /*00d8*/ 	.word	0x00006e10


	//----- nvinfo : EIATTR_MAX_THREADS
	.align		4
.L_3091:
        /*00dc*/ 	.byte	0x04, 0x05
        /*00de*/ 	.short	(.L_3093 - .L_3092)
.L_3092:
        /*00e0*/ 	.word	0x00000080
        /*00e4*/ 	.word	0x00000001
        /*00e8*/ 	.word	0x00000001


	//----- nvinfo : EIATTR_CRS_STACK_SIZE
	.align		4
.L_3093:
        /*00ec*/ 	.byte	0x04, 0x1e
        /*00ee*/ 	.short	(.L_3095 - .L_3094)
.L_3094:
        /*00f0*/ 	.word	0x00000000


	//----- nvinfo : EIATTR_CBANK_PARAM_SIZE
	.align		4
.L_3095:
        /*00f4*/ 	.byte	0x03, 0x19
        /*00f6*/ 	.short	0x0128


	//----- nvinfo : EIATTR_PARAM_CBANK
	.align		4
        /*00f8*/ 	.byte	0x04, 0x0a
        /*00fa*/ 	.short	(.L_3097 - .L_3096)
	.align		4
.L_3096:
        /*00fc*/ 	.word	index@(.nv.constant0._ZN10layer_norm13ln_bwd_kernelINS_13Kernel_traitsIf6__halfS2_S2_fjLj1024ELj1ELj4ELj1ELj16ENS_18Kernel_traits_baseILj1024EfS2_S2_S2_fjLj128EEEEELb0ELb0ELb0ELb1EEEvNS_9BwdParamsE)
        /*0100*/ 	.short	0x0380
        /*0102*/ 	.short	0x0128


	//----- nvinfo : EIATTR_SW_WAR
	.align		4
.L_3097:
        /*0104*/ 	.byte	0x04, 0x36
        /*0106*/ 	.short	(.L_3099 - .L_3098)
.L_3098:
        /*0108*/ 	.word	0x00000008
.L_3099:


//--------------------- .nv.info._ZN10layer_norm13ln_bwd_kernelINS_13Kernel_traitsIf6__halfS2_S2_fjLj1024ELj1ELj4ELj1ELj16ENS_18Kernel_traits_baseILj1024EfS2_S2_S2_fjLj128EEEEELb0ELb0ELb1ELb0EEEvNS_9BwdParamsE --------------------------
	.section	.nv.info._ZN10layer_norm13ln_bwd_kernelINS_13Kernel_traitsIf6__halfS2_S2_fjLj1024ELj1ELj4ELj1ELj16ENS_18Kernel_traits_baseILj1024EfS2_S2_S2_fjLj128EEEEELb0ELb0ELb1ELb0EEEvNS_9BwdParamsE,"",@"SHT_CUDA_INFO"
	.sectionflags	@""
	.align	4


	//----- nvinfo : EIATTR_CUDA_API_VERSION
	.align		4
        /*0000*/ 	.byte	0x04, 0x37
        /*0002*/ 	.short	(.L_3101 - .L_3100)
.L_3100:
        /*0004*/ 	.word	0x00000082


	//----- nvinfo : EIATTR_KPARAM_INFO
	.align		4
.L_3101:
        /*0008*/ 	.byte	0x04, 0x17
        /*000a*/ 	.short	(.L_3103 - .L_3102)
.L_3102:
        /*000c*/ 	.word	0x00000000
        /*0010*/ 	.short	0x0000
        /*0012*/ 	.short	0x0000
        /*0014*/ 	.byte	0x00, 0xf0, 0xa1, 0x04


	//----- nvinfo : EIATTR_SPARSE_MMA_MASK
	.align		4
.L_3103:
        /*0018*/ 	.byte	0x03, 0x50
        /*001a*/ 	.short	0x0000


	//----- nvinfo : EIATTR_MAXREG_COUNT
	.align		4
        /*001c*/ 	.byte	0x03, 0x1b
        /*001e*/ 	.short	0x00ff


	//----- nvinfo : EIATTR_NUM_BARRIERS
	.align		4
        /*0020*/ 	.byte	0x02, 0x4c
        /*0022*/ 	.byte	0x01
	.zero		1


	//----- nvinfo : EIATTR_MERCURY_ISA_VERSION
	.align		4
        /*0024*/ 	.byte	0x03, 0x5f
        /*0026*/ 	.short	0x0101


	//----- nvinfo : EIATTR_COOP_GROUP_MASK_REGIDS
	.align		4
        /*0028*/ 	.byte	0x04, 0x29
        /*002a*/ 	.short	(.L_3105 - .L_3104)


	//   ....[0]....
.L_3104:
        /*002c*/ 	.word	0xffffffff


	//   ....[1]....
        /*0030*/ 	.word	0xffffffff


	//   ....[2]....
        /*0034*/ 	.word	0xffffffff


	//   ....[3]....
        /*0038*/ 	.word	0xffffffff


	//   ....[4]....
        /*003c*/ 	.word	0xffffffff


	//   ....[5]....
        /*0040*/ 	.word	0xffffffff


	//   ....[6]....
        /*0044*/ 	.word	0xffffffff


	//   ....[7]....
        /*0048*/ 	.word	0xffffffff


	//   ....[8]....
        /*004c*/ 	.word	0xffffffff


	//   ....[9]....
        /*0050*/ 	.word	0xffffffff


	//   ....[10]....
        /*0054*/ 	.word	0x050000c8


	//   ....[11]....
        /*0058*/ 	.word	0x050000c8


	//   ....[12]....
        /*005c*/ 	.word	0x050000c8


	//   ....[13]....
        /*0060*/ 	.word	0x050000c8


	//   ....[14]....
        /*0064*/ 	.word	0x050000c8


	//   ....[15]....
        /*0068*/ 	.word	0x050000c8


	//   ....[16]....
        /*006c*/ 	.word	0x050000c8


	//   ....[17]....
        /*0070*/ 	.word	0x050000c8


	//   ....[18]....
        /*0074*/ 	.word	0x050000c8


	//   ....[19]....
        /*0078*/ 	.word	0x050000c8


	//----- nvinfo : EIATTR_COOP_GROUP_INSTR_OFFSETS
	.align		4
.L_3105:
        /*007c*/ 	.byte	0x04, 0x28
        /*007e*/ 	.short	(.L_3107 - .L_3106)


	//   ....[0]....
.L_3106:
        /*0080*/ 	.word	0x00002110


	//   ....[1]....
        /*0084*/ 	.word	0x00002120


	//   ....[2]....
        /*0088*/ 	.word	0x00002150


	//   ....[3]....
        /*008c*/ 	.word	0x00002160


	//   ....[4]....
        /*0090*/ 	.word	0x00002190


	//   ....[5]....
        /*0094*/ 	.word	0x000021a0


	//   ....[6]....
        /*0098*/ 	.word	0x000021d0


	//   ....[7]....
        /*009c*/ 	.word	0x000021e0


	//   ....[8]....
        /*00a0*/ 	.word	0x00002210


	//   ....[9]....
        /*00a4*/ 	.word	0x00002220


	//   ....[10]....
        /*00a8*/ 	.word	0x00007f30


	//   ....[11]....
        /*00ac*/ 	.word	0x00007fc0


	//   ....[12]....
        /*00b0*/ 	.word	0x00008030


	//   ....[13]....
        /*00b4*/ 	.word	0x00008090


	//   ....[14]....
        /*00b8*/ 	.word	0x00008100


	//   ....[15]....
        /*00bc*/ 	.word	0x00008160


	//   ....[16]....
        /*00c0*/ 	.word	0x000081d0


	//   ....[17]....
        /*00c4*/ 	.word	0x00008230


	//   ....[18]....
        /*00c8*/ 	.word	0x000082a0


	//   ....[19]....
        /*00cc*/ 	.word	0x00008300


	//----- nvinfo : EIATTR_VRC_CTA_INIT_COUNT
	.align		4
.L_3107:
        /*00d0*/ 	.byte	0x02, 0x4a
	.zero		1
	.zero		1


	//----- nvinfo : EIATTR_EXIT_INSTR_OFFSETS
	.align		4
        /*00d4*/ 	.byte	0x04, 0x1c
        /*00d6*/ 	.short	(.L_3109 - .L_3108)


	//   ....[0]....
.L_3108:
        /*00d8*/ 	.word	0x00007e90


	//   ....[1]....
        /*00dc*/ 	.word	0x00007ec0


	//----- nvinfo : EIATTR_MAX_THREADS
	.align		4
.L_3109:
        /*00e0*/ 	.byte	0x04, 0x05
        /*00e2*/ 	.short	(.L_3111 - .L_3110)
.L_3110:
        /*00e4*/ 	.word	0x00000080
        /*00e8*/ 	.word	0x00000001
        /*00ec*/ 	.word	0x00000001


	//----- nvinfo : EIATTR_CRS_STACK_SIZE
	.align		4
.L_3111:
        /*00f0*/ 	.byte	0x04, 0x1e
        /*00f2*/ 	.short	(.L_3113 - .L_3112)
.L_3112:
        /*00f4*/ 	.word	0x00000000


	//----- nvinfo : EIATTR_CBANK_PARAM_SIZE
	.align		4
.L_3113:
        /*00f8*/ 	.byte	0x03, 0x19
        /*00fa*/ 	.short	0x0128


	//----- nvinfo : EIATTR_PARAM_CBANK
	.align		4
        /*00fc*/ 	.byte	0x04, 0x0a
        /*00fe*/ 	.short	(.L_3115 - .L_3114)
	.align		4
.L_3114:
        /*0100*/ 	.word	index@(.nv.constant0._ZN10layer_norm13ln_bwd_kernelINS_13Kernel_traitsIf6__halfS2_S2_fjLj1024ELj1ELj4ELj1ELj16ENS_18Kernel_traits_baseILj1024EfS2_S2_S2_fjLj128EEEEELb0ELb0ELb1ELb0EEEvNS_9BwdParamsE)
        /*0104*/ 	.short	0x0380
        /*0106*/ 	.short	0x0128


	//----- nvinfo : EIATTR_SW_WAR
	.align		4
.L_3115:
        /*0108*/ 	.byte	0x04, 0x36
        /*010a*/ 	.short	(.L_3117 - .L_3116)
.L_3116:
        /*010c*/ 	.word	0x00000008
.L_3117:


//--------------------- .nv.info._ZN10layer_norm13ln_bwd_kernelINS_13Kernel_traitsIf6__halfS2_S2_fjLj1024ELj1ELj4ELj1ELj16ENS_18Kernel_traits_baseILj1024EfS2_S2_S2_fjLj128EEEEELb0ELb0ELb1ELb1EEEvNS_9BwdParamsE --------------------------
	.section	.nv.info._ZN10layer_norm13ln_bwd_kernelINS_13Kernel_traitsIf6__halfS2_S2_fjLj1024ELj1ELj4ELj1ELj16ENS_18Kernel_traits_baseILj1024EfS2_S2_S2_fjLj128EEEEELb0ELb0ELb1ELb1EEEvNS_9BwdParamsE,"",@"SHT_CUDA_INFO"
	.sectionflags	@""
	.align	4


	//----- nvinfo : EIATTR_CUDA_API_VERSION
	.align		4
        /*0000*/ 	.byte	0x04, 0x37
        /*0002*/ 	.short	(.L_3119 - .L_3118)
.L_3118:
        /*0004*/ 	.word	0x00000082


	//----- nvinfo : EIATTR_KPARAM_INFO
	.align		4
.L_3119:
        /*0008*/ 	.byte	0x04, 0x17
        /*000a*/ 	.short	(.L_3121 - .L_3120)
.L_3120:
        /*000c*/ 	.word	0x00000000
        /*0010*/ 	.short	0x0000
        /*0012*/ 	.short	0x0000
        /*0014*/ 	.byte	0x00, 0xf0, 0xa1, 0x04


	//----- nvinfo : EIATTR_SPARSE_MMA_MASK
	.align		4
.L_3121:
        /*0018*/ 	.byte	0x03, 0x50
        /*001a*/ 	.short	0x0000


	//----- nvinfo : EIATTR_MAXREG_COUNT
	.align		4
        /*001c*/ 	.byte	0x03, 0x1b
        /*001e*/ 	.short	0x00ff


	//----- nvinfo : EIATTR_NUM_BARRIERS
	.align		4
        /*0020*/ 	.byte	0x02, 0x4c
        /*0022*/ 	.byte	0x01
	.zero		1


	//----- nvinfo : EIATTR_MERCURY_ISA_VERSION
	.align		4
        /*0024*/ 	.byte	0x03, 0x5f
        /*0026*/ 	.short	0x0101


	//----- nvinfo : EIATTR_COOP_GROUP_MASK_REGIDS
	.align		4
        /*0028*/ 	.byte	0x04, 0x29
        /*002a*/ 	.short	(.L_3123 - .L_3122)


	//   ....[0]....
.L_3122:
        /*002c*/ 	.word	0xffffffff


	//   ....[1]....
        /*0030*/ 	.word	0xffffffff


	//   ....[2]....
        /*0034*/ 	.word	0xffffffff


	//   ....[3]....
        /*0038*/ 	.word	0xffffffff


	//   ....[4]....
        /*003c*/ 	.word	0xffffffff


	//   ....[5]....
        /*0040*/ 	.word	0xffffffff


	//   ....[6]....
        /*0044*/ 	.word	0xffffffff


	//   ....[7]....
        /*0048*/ 	.word	0xffffffff


	//   ....[8]....
        /*004c*/ 	.word	0xffffffff


	//   ....[9]....
        /*0050*/ 	.word	0xffffffff


	//   ....[10]....
        /*0054*/ 	.word	0x050000c9


	//   ....[11]....
        /*0058*/ 	.word	0x050000c9


	//   ....[12]....
        /*005c*/ 	.word	0x050000c9


	//   ....[13]....
        /*0060*/ 	.word	0x050000c9


	//   ....[14]....
        /*0064*/ 	.word	0x050000c9


	//   ....[15]....
        /*0068*/ 	.word	0x050000c9


	//   ....[16]....
        /*006c*/ 	.word	0x050000c9


	//   ....[17]....
        /*0070*/ 	.word	0x050000c9


	//   ....[18]....
        /*0074*/ 	.word	0x050000c9


	//   ....[19]....
        /*0078*/ 	.word	0x050000c9


	//----- nvinfo : EIATTR_COOP_GROUP_INSTR_OFFSETS
	.align		4
.L_3123:
        /*007c*/ 	.byte	0x04, 0x28
        /*007e*/ 	.short	(.L_3125 - .L_3124)


	//   ....[0]....
.L_3124:
        /*0080*/ 	.word	0x00001bc0


	//   ....[1]....
        /*0084*/ 	.word	0x00001bd0


	//   ....[2]....
        /*0088*/ 	.word	0x00001c00


	//   ....[3]....
        /*008c*/ 	.word	0x00001c10


	//   ....[4]....
        /*0090*/ 	.word	0x00001c40


	//   ....[5]....
        /*0094*/ 	.word	0x00001c50


	//   ....[6]....
        /*0098*/ 	.word	0x00001c80


	//   ....[7]....
        /*009c*/ 	.word	0x00001c90


	//   ....[8]....
        /*00a0*/ 	.word	0x00001cc0


	//   ....[9]....
        /*00a4*/ 	.word	0x00001cd0


	//   ....[10]....
        /*00a8*/ 	.word	0x00007340


	//   ....[11]....
        /*00ac*/ 	.word	0x000073d0


	//   ....[12]....
        /*00b0*/ 	.word	0x00007440


	//   ....[13]....
        /*00b4*/ 	.word	0x000074a0


	//   ....[14]....
        /*00b8*/ 	.word	0x00007510


	//   ....[15]....
        /*00bc*/ 	.word	0x00007570


	//   ....[16]....
        /*00c0*/ 	.word	0x000075e0


	//   ....[17]....
        /*00c4*/ 	.word	0x00007640


	//   ....[18]....
        /*00c8*/ 	.word	0x000076b0


	//   ....[19]....
        /*00cc*/ 	.word	0x00007710


	//----- nvinfo : EIATTR_VRC_CTA_INIT_COUNT
	.align		4
.L_3125:
        /*00d0*/ 	.byte	0x02, 0x4a
	.zero		1
	.zero		1


	//----- nvinfo : EIATTR_EXIT_INSTR_OFFSETS
	.align		4
        /*00d4*/ 	.byte	0x04, 0x1c
        /*00d6*/ 	.short	(.L_3127 - .L_3126)


	//   ....[0]....
.L_3126:
        /*00d8*/ 	.word	0x000072d0


	//----- nvinfo : EIATTR_MAX_THREADS
	.align		4
.L_3127:
        /*00dc*/ 	.byte	0x04, 0x05
        /*00de*/ 	.short	(.L_3129 - .L_3128)
.L_3128:
        /*00e0*/ 	.word	0x00000080
        /*00e4*/ 	.word	0x00000001
        /*00e8*/ 	.word	0x00000001


	//----- nvinfo : EIATTR_CRS_STACK_SIZE
	.align		4
.L_3129:
        /*00ec*/ 	.byte	0x04, 0x1e
        /*00ee*/ 	.short	(.L_3131 - .L_3130)
.L_3130:
        /*00f0*/ 	.word	0x00000000


	//----- nvinfo : EIATTR_CBANK_PARAM_SIZE
	.align		4
.L_3131:
        /*00f4*/ 	.byte	0x03, 0x19
        /*00f6*/ 	.short	0x0128


	//----- nvinfo : EIATTR_PARAM_CBANK
	.align		4
        /*00f8*/ 	.byte	0x04, 0x0a
        /*00fa*/ 	.short	(.L_3133 - .L_3132)
	.align		4
.L_3132:
        /*00fc*/ 	.word	index@(.nv.constant0._ZN10layer_norm13ln_bwd_kernelINS_13Kernel_traitsIf6__halfS2_S2_fjLj1024ELj1ELj4ELj1ELj16ENS_18Kernel_traits_baseILj1024EfS2_S2_S2_fjLj128EEEEELb0ELb0ELb1ELb1EEEvNS_9BwdParamsE)
        /*0100*/ 	.short	0x0380
        /*0102*/ 	.short	0x0128


	//----- nvinfo : EIATTR_SW_WAR
	.align		4
.L_3133:
        /*0104*/ 	.byte	0x04, 0x36
        /*0106*/ 	.short	(.L_3135 - .L_3134)
.L_3134:
        /*0108*/ 	.word	0x00000008
.L_3135:


//--------------------- .nv.info._ZN10layer_norm13ln_bwd_kernelINS_13Kernel_traitsIf6__halfS2_S2_fjLj1024ELj1ELj4ELj1ELj16ENS_18Kernel_traits_baseILj1024EfS2_S2_S2_fjLj128EEEEELb0ELb1ELb0ELb0EEEvNS_9BwdParamsE --------------------------
	.section	.nv.info._ZN10layer_norm13ln_bwd_kernelINS_13Kernel_traitsIf6__halfS2_S2_fjLj1024ELj1ELj4ELj1ELj16ENS_18Kernel_traits_baseILj1024EfS2_S2_S2_fjLj128EEEEELb0ELb1ELb0ELb0EEEvNS_9BwdParamsE,"",@"SHT_CUDA_INFO"
	.sectionflags	@""
	.align	4


	//----- nvinfo : EIATTR_CUDA_API_VERSION
	.align		4
        /*0000*/ 	.byte	0x04, 0x37
        /*0002*/ 	.short	(.L_3137 - .L_3136)
.L_3136:
        /*0004*/ 	.word	0x00000082


	//----- nvinfo : EIATTR_KPARAM_INFO
	.align		4
.L_3137:
        /*0008*/ 	.byte	0x04, 0x17
        /*000a*/ 	.short	(.L_3139 - .L_3138)
.L_3138:
        /*000c*/ 	.word	0x00000000
        /*0010*/ 	.short	0x0000
        /*0012*/ 	.short	0x0000
        /*0014*/ 	.byte	0x00, 0xf0, 0xa1, 0x04


	//----- nvinfo : EIATTR_SPARSE_MMA_MASK
	.align		4
.L_3139:
        /*0018*/ 	.byte	0x03, 0x50
        /*001a*/ 	.short	0x0000


	//----- nvinfo : EIATTR_MAXREG_COUNT
	.align		4
        /*001c*/ 	.byte	0x03, 0x1b
        /*001e*/ 	.short	0x00ff


	//----- nvinfo : EIATTR_NUM_BARRIERS
	.align		4
        /*0020*/ 	.byte	0x02, 0x4c
        /*0022*/ 	.byte	0x01
	.zero		1


	//----- nvinfo : EIATTR_ANNOTATIONS
	.align		4
        /*0024*/ 	.byte	0x04, 0x55
        /*0026*/ 	.short	(.L_3141 - .L_3140)


	//   ....[0]....
.L_3140:
        /* <DEDUP_REMOVED lines=18> */


	//----- nvinfo : EIATTR_MERCURY_ISA_VERSION
	.align		4
.L_3141:
        /*0130*/ 	.byte	0x03, 0x5f
        /*0132*/ 	.short	0x0101


	//----- nvinfo : EIATTR_COOP_GROUP_MASK_REGIDS
	.align		4
        /*0134*/ 	.byte	0x04, 0x29
        /*0136*/ 	.short	(.L_3143 - .L_3142)


	//   ....[0]....
.L_3142:
        /*0138*/ 	.word	0xffffffff


	//   ....[1]....
        /*013c*/ 	.word	0xffffffff


	//   ....[2]....
        /*0140*/ 	.word	0xffffffff


	//   ....[3]....
        /*0144*/ 	.word	0xffffffff


	//   ....[4]....
        /*0148*/ 	.word	0xffffffff


	//   ....[5]....
        /*014c*/ 	.word	0xffffffff


	//   ....[6]....
        /*0150*/ 	.word	0xffffffff


	//   ....[7]....
        /*0154*/ 	.word	0xffffffff


	//   ....[8]....
        /*0158*/ 	.word	0xffffffff


	//   ....[9]....
        /*015c*/ 	.word	0xffffffff


	//   ....[10]....
        /*0160*/ 	.word	0x050000ac


	//   ....[11]....
        /*0164*/ 	.word	0x050000ac


	//   ....[12]....
        /*0168*/ 	.word	0x050000ac


	//   ....[13]....
        /*016c*/ 	.word	0x050000ac


	//   ....[14]....
        /*0170*/ 	.word	0x050000ac


	//   ....[15]....
        /*0174*/ 	.word	0x050000ac


	//   ....[16]....
        /*0178*/ 	.word	0x050000ac


	//   ....[17]....
        /*017c*/ 	.word	0x050000ac


	//   ....[18]....
        /*0180*/ 	.word	0x050000ac


	//   ....[19]....
        /*0184*/ 	.word	0x050000ac


	//----- nvinfo : EIATTR_COOP_GROUP_INSTR_OFFSETS
	.align		4
.L_3143:
        /*0188*/ 	.byte	0x04, 0x28
        /*018a*/ 	.short	(.L_3145 - .L_3144)


	//   ....[0]....
.L_3144:
        /*018c*/ 	.word	0x000037e0


	//   ....[1]....
        /*0190*/ 	.word	0x00003800


	//   ....[2]....
        /*0194*/ 	.word	0x00003820


	//   ....[3]....
        /*0198*/ 	.word	0x00003840


	//   ....[4]....
        /*019c*/ 	.word	0x00003860


	//   ....[5]....
        /*01a0*/ 	.word	0x00003880


	//   ....[6]....
        /*01a4*/ 	.word	0x000038a0


	//   ....[7]....
        /*01a8*/ 	.word	0x000038c0


	//   ....[8]....
        /*01ac*/ 	.word	0x000038d0


	//   ....[9]....
        /*01b0*/ 	.word	0x000038f0


	//   ....[10]....
        /*01b4*/ 	.word	0x0000a0e0


	//   ....[11]....
        /*01b8*/ 	.word	0x0000a170


	//   ....[12]....
        /*01bc*/ 	.word	0x0000a1d0


	//   ....[13]....
        /*01c0*/ 	.word	0x0000a220


	//   ....[14]....
        /*01c4*/ 	.word	0x0000a280


	//   ....[15]....
        /*01c8*/ 	.word	0x0000a2d0


	//   ....[16]....
        /*01cc*/ 	.word	0x0000a330


	//   ....[17]....
        /*01d0*/ 	.word	0x0000a380


	//   ....[18]....
        /*01d4*/ 	.word	0x0000a3e0


	//   ....[19]....
        /*01d8*/ 	.word	0x0000a430


	//----- nvinfo : EIATTR_VRC_CTA_INIT_COUNT
	.align		4
.L_3145:
        /*01dc*/ 	.byte	0x02, 0x4a
	.zero		1
	.zero		1


	//----- nvinfo : EIATTR_EXIT_INSTR_OFFSETS
	.align		4
        /*01e0*/ 	.byte	0x04, 0x1c
        /*01e2*/ 	.short	(.L_3147 - .L_3146)


	//   ....[0]....
.L_3146:
        /*01e4*/ 	.word	0x00009ff0


	//   ....[1]....
        /*01e8*/ 	.word	0x0000a070


	//----- nvinfo : EIATTR_MAX_THREADS
	.align		4
.L_3147:
        /*01ec*/ 	.byte	0x04, 0x05
        /*01ee*/ 	.short	(.L_3149 - .L_3148)
.L_3148:
        /*01f0*/ 	.word	0x00000080
        /*01f4*/ 	.word	0x00000001
        /*01f8*/ 	.word	0x00000001


	//----- nvinfo : EIATTR_CRS_STACK_SIZE
	.align		4
.L_3149:
        /*01fc*/ 	.byte	0x04, 0x1e
        /*01fe*/ 	.short	(.L_3151 - .L_3150)
.L_3150:
        /*0200*/ 	.word	0x00000000


	//----- nvinfo : EIATTR_CBANK_PARAM_SIZE
	.align		4
.L_3151:
        /*0204*/ 	.byte	0x03, 0x19
        /*0206*/ 	.short	0x0128


	//----- nvinfo : EIATTR_PARAM_CBANK
	.align		4
        /*0208*/ 	.byte	0x04, 0x0a
        /*020a*/ 	.short	(.L_3153 - .L_3152)
	.align		4
.L_3152:
        /*020c*/ 	.word	index@(.nv.constant0._ZN10layer_norm13ln_bwd_kernelINS_13Kernel_traitsIf6__halfS2_S2_fjLj1024ELj1ELj4ELj1ELj16ENS_18Kernel_traits_baseILj1024EfS2_S2_S2_fjLj128EEEEELb0ELb1ELb0ELb0EEEvNS_9BwdParamsE)
        /*0210*/ 	.short	0x0380
        /*0212*/ 	.short	0x0128


	//----- nvinfo : EIATTR_SW_WAR
	.align		4
.L_3153:
        /*0214*/ 	.byte	0x04, 0x36
        /*0216*/ 	.short	(.L_3155 - .L_3154)
.L_3154:
        /*0218*/ 	.word	0x00000008
.L_3155:


//--------------------- .nv.info._ZN10layer_norm13ln_bwd_kernelINS_13Kernel_traitsIf6__halfS2_S2_fjLj1024ELj1ELj4ELj1ELj16ENS_18Kernel_traits_baseILj1024EfS2_S2_S2_fjLj128EEEEELb0ELb1ELb0ELb1EEEvNS_9BwdParamsE --------------------------
	.section	.nv.info._ZN10layer_norm13ln_bwd_kernelINS_13Kernel_traitsIf6__halfS2_S2_fjLj1024ELj1ELj4ELj1ELj16ENS_18Kernel_traits_baseILj1024EfS2_S2_S2_fjLj128EEEEELb0ELb1ELb0ELb1EEEvNS_9BwdParamsE,"",@"SHT_CUDA_INFO"
	.sectionflags	@""
	.align	4


	//----- nvinfo : EIATTR_CUDA_API_VERSION
	.align		4
        /*0000*/ 	.byte	0x04, 0x37
        /*0002*/ 	.short	(.L_3157 - .L_3156)
.L_3156:
        /*0004*/ 	.word	0x00000082


	//----- nvinfo : EIATTR_KPARAM_INFO
	.align		4
.L_3157:
        /*0008*/ 	.byte	0x04, 0x17
        /*000a*/ 	.short	(.L_3159 - .L_3158)
.L_3158:
        /*000c*/ 	.word	0x00000000
        /*0010*/ 	.short	0x0000
        /*0012*/ 	.short	0x0000
        /*0014*/ 	.byte	0x00, 0xf0, 0xa1, 0x04


	//----- nvinfo : EIATTR_SPARSE_MMA_MASK
	.align		4
.L_3159:
        /*0018*/ 	.byte	0x03, 0x50
        /*001a*/ 	.short	0x0000


	//----- nvinfo : EIATTR_MAXREG_COUNT
	.align		4
        /*001c*/ 	.byte	0x03, 0x1b
        /*001e*/ 	.short	0x00ff


	//----- nvinfo : EIATTR_NUM_BARRIERS
	.align		4
        /*0020*/ 	.byte	0x02, 0x4c
        /*0022*/ 	.byte	0x01
	.zero		1


	//----- nvinfo : EIATTR_ANNOTATIONS
	.align		4
        /*0024*/ 	.byte	0x04, 0x55
        /*0026*/ 	.short	(.L_3161 - .L_3160)


	//   ....[0]....
.L_3160:
        /* <DEDUP_REMOVED lines=132> */


	//----- nvinfo : EIATTR_MERCURY_ISA_VERSION
	.align		4
.L_3161:
        /*0850*/ 	.byte	0x03, 0x5f
        /*0852*/ 	.short	0x0101


	//----- nvinfo : EIATTR_COOP_GROUP_MASK_REGIDS
	.align		4
        /*0854*/ 	.byte	0x04, 0x29
        /*0856*/ 	.short	(.L_3163 - .L_3162)


	//   ....[0]....
.L_3162:
        /*0858*/ 	.word	0xffffffff


	//   ....[1]....
        /*085c*/ 	.word	0xffffffff


	//   ....[2]....
        /*0860*/ 	.word	0xffffffff


	//   ....[3]....
        /*0864*/ 	.word	0xffffffff


	//   ....[4]....
        /*0868*/ 	.word	0xffffffff


	//   ....[5]....
        /*086c*/ 	.word	0xffffffff


	//   ....[6]....
        /*0870*/ 	.word	0xffffffff


	//   ....[7]....
        /*0874*/ 	.word	0xffffffff


	//   ....[8]....
        /*0878*/ 	.word	0xffffffff


	//   ....[9]....
        /*087c*/ 	.word	0xffffffff


	//   ....[10]....
        /*0880*/ 	.word	0x050000cf


	//   ....[11]....
        /*0884*/ 	.word	0x050000cf


	//   ....[12]....
        /*0888*/ 	.word	0x050000cf


	//   ....[13]....
        /*088c*/ 	.word	0x050000cf


	//   ....[14]....
        /*0890*/ 	.word	0x050000cf


	//   ....[15]....
        /*0894*/ 	.word	0x050000cf


	//   ....[16]....
        /*0898*/ 	.word	0x050000cf


	//   ....[17]....
        /*089c*/ 	.word	0x050000cf


	//   ....[18]....
        /*08a0*/ 	.word	0x050000cf


	//   ....[19]....
        /*08a4*/ 	.word	0x050000cf


	//----- nvinfo : EIATTR_COOP_GROUP_INSTR_OFFSETS
	.align		4
.L_3163:
        /*08a8*/ 	.byte	0x04, 0x28
        /*08aa*/ 	.short	(.L_3165 - .L_3164)


	//   ....[0]....
.L_3164:
        /*08ac*/ 	.word	0x00003580


	//   ....[1]....
        /*08b0*/ 	.word	0x00003590


	//   ....[2]....
        /*08b4*/ 	.word	0x00003620


	//   ....[3]....
        /*08b8*/ 	.word	0x000036a0


	//   ....[4]....
        /*08bc*/ 	.word	0x00003720


	//   ....[5]....
        /*08c0*/ 	.word	0x00003730


	//   ....[6]....
        /*08c4*/ 	.word	0x000037b0


	//   ....[7]....
        /*08c8*/ 	.word	0x00003830


	//   ....[8]....
        /*08cc*/ 	.word	0x00003870


	//   ....[9]....
        /*08d0*/ 	.word	0x000038a0


	//   ....[10]....
        /*08d4*/ 	.word	0x00009df0


	//   ....[11]....
        /*08d8*/ 	.word	0x00009eb0


	//   ....[12]....
        /*08dc*/ 	.word	0x00009f90


	//   ....[13]....
        /*08e0*/ 	.word	0x0000a070


	//   ....[14]....
        /*08e4*/ 	.word	0x0000a150


	//   ....[15]....
        /*08e8*/ 	.word	0x0000a220


	//   ....[16]....
        /*08ec*/ 	.word	0x0000a290


	//   ....[17]....
        /*08f0*/ 	.word	0x0000a2f0


	//   ....[18]....
        /*08f4*/ 	.word	0x0000a350


	//   ....[19]....
        /*08f8*/ 	.word	0x0000a3b0


	//----- nvinfo : EIATTR_VRC_CTA_INIT_COUNT
	.align		4
.L_3165:
        /*08fc*/ 	.byte	0x02, 0x4a
	.zero		1
	.zero		1


	//----- nvinfo : EIATTR_EXIT_INSTR_OFFSETS
	.align		4
        /*0900*/ 	.byte	0x04, 0x1c
        /*0902*/ 	.short	(.L_3167 - .L_3166)


	//   ....[0]....
.L_3166:
        /*0904*/ 	.word	0x00009d90


	//----- nvinfo : EIATTR_MAX_THREADS
	.align		4
.L_3167:
        /*0908*/ 	.byte	0x04, 0x05
        /*090a*/ 	.short	(.L_3169 - .L_3168)
.L_3168:
        /*090c*/ 	.word	0x00000080
        /*0910*/ 	.word	0x00000001
        /*0914*/ 	.word	0x00000001


	//----- nvinfo : EIATTR_CRS_STACK_SIZE
	.align		4
.L_3169:
        /*0918*/ 	.byte	0x04, 0x1e
        /*091a*/ 	.short	(.L_3171 - .L_3170)
.L_3170:
        /*091c*/ 	.word	0x00000000


	//----- nvinfo : EIATTR_CBANK_PARAM_SIZE
	.align		4
.L_3171:
        /*0920*/ 	.byte	0x03, 0x19
        /*0922*/ 	.short	0x0128


	//----- nvinfo : EIATTR_PARAM_CBANK
	.align		4
        /*0924*/ 	.byte	0x04, 0x0a
        /*0926*/ 	.short	(.L_3173 - .L_3172)
	.align		4
.L_3172:
        /*0928*/ 	.word	index@(.nv.constant0._ZN10layer_norm13ln_bwd_kernelINS_13Kernel_traitsIf6__halfS2_S2_fjLj1024ELj1ELj4ELj1ELj16ENS_18Kernel_traits_baseILj1024EfS2_S2_S2_fjLj128EEEEELb0ELb1ELb0ELb1EEEvNS_9BwdParamsE)
        /*092c*/ 	.short	0x0380
        /*092e*/ 	.short	0x0128


	//----- nvinfo : EIATTR_SW_WAR
	.align		4
.L_3173:
        /*0930*/ 	.byte	0x04, 0x36
        /*0932*/ 	.short	(.L_3175 - .L_3174)
.L_3174:
        /*0934*/ 	.word	0x00000008
.L_3175:


//--------------------- .nv.info._ZN10layer_norm13ln_bwd_kernelINS_13Kernel_traitsIf6__halfS2_S2_fjLj1024ELj1ELj4ELj1ELj16ENS_18Kernel_traits_baseILj1024EfS2_S2_S2_fjLj128EEEEELb0ELb1ELb1ELb0EEEvNS_9BwdParamsE --------------------------
	.section	.nv.info._ZN10layer_norm13ln_bwd_kernelINS_13Kernel_traitsIf6__halfS2_S2_fjLj1024ELj1ELj4ELj1ELj16ENS_18Kernel_traits_baseILj1024EfS2_S2_S2_fjLj128EEEEELb0ELb1ELb1ELb0EEEvNS_9BwdParamsE,"",@"SHT_CUDA_INFO"
	.sectionflags	@""
	.align	4


	//----- nvinfo : EIATTR_CUDA_API_VERSION
	.align		4
        /*0000*/ 	.byte	0x04, 0x37
        /*0002*/ 	.short	(.L_3177 - .L_3176)
.L_3176:
        /*0004*/ 	.word	0x00000082


	//----- nvinfo : EIATTR_KPARAM_INFO
	.align		4
.L_3177:
        /*0008*/ 	.byte	0x04, 0x17
        /*000a*/ 	.short	(.L_3179 - .L_3178)
.L_3178:
        /*000c*/ 	.word	0x00000000
        /*0010*/ 	.short	0x0000
        /*0012*/ 	.short	0x0000
        /*0014*/ 	.byte	0x00, 0xf0, 0xa1, 0x04


	//----- nvinfo : EIATTR_SPARSE_MMA_MASK
	.align		4
.L_3179:
        /*0018*/ 	.byte	0x03, 0x50
        /*001a*/ 	.short	0x0000


	//----- nvinfo : EIATTR_MAXREG_COUNT
	.align		4
        /*001c*/ 	.byte	0x03, 0x1b
        /*001e*/ 	.short	0x00ff


	//----- nvinfo : EIATTR_NUM_BARRIERS
	.align		4
        /*0020*/ 	.byte	0x02, 0x4c
        /*0022*/ 	.byte	0x01
	.zero		1


	//----- nvinfo : EIATTR_ANNOTATIONS
	.align		4
        /*0024*/ 	.byte	0x04, 0x55
        /*0026*/ 	.short	(.L_3181 - .L_3180)


	//   ....[0]....
.L_3180:
        /* <DEDUP_REMOVED lines=25> */


	//----- nvinfo : EIATTR_MERCURY_ISA_VERSION
	.align		4
.L_3181:
        /*01a8*/ 	.byte	0x03, 0x5f
        /*01aa*/ 	.short	0x0101


	//----- nvinfo : EIATTR_COOP_GROUP_MASK_REGIDS
	.align		4
        /*01ac*/ 	.byte	0x04, 0x29
        /*01ae*/ 	.short	(.L_3183 - .L_3182)


	//   ....[0]....
.L_3182:
        /*01b0*/ 	.word	0xffffffff


	//   ....[1]....
        /*01b4*/ 	.word	0xffffffff


	//   ....[2]....
        /*01b8*/ 	.word	0xffffffff


	//   ....[3]....
        /*01bc*/ 	.word	0xffffffff


	//   ....[4]....
        /*01c0*/ 	.word	0xffffffff


	//   ....[5]....
        /*01c4*/ 	.word	0xffffffff


	//   ....[6]....
        /*01c8*/ 	.word	0xffffffff


	//   ....[7]....
        /*01cc*/ 	.word	0xffffffff


	//   ....[8]....
        /*01d0*/ 	.word	0xffffffff


	//   ....[9]....
        /*01d4*/ 	.word	0xffffffff


	//   ....[10]....
        /*01d8*/ 	.word	0x05000002


	//   ....[11]....
        /*01dc*/ 	.word	0x05000002


	//   ....[12]....
        /*01e0*/ 	.word	0x05000002


	//   ....[13]....
        /*01e4*/ 	.word	0x05000002


	//   ....[14]....
        /*01e8*/ 	.word	0x05000002


	//   ....[15]....
        /*01ec*/ 	.word	0x05000002


	//   ....[16]....
        /*01f0*/ 	.word	0x05000002


	//   ....[17]....
        /*01f4*/ 	.word	0x05000002


	//   ....[18]....
        /*01f8*/ 	.word	0x05000002


	//   ....[19]....
        /*01fc*/ 	.word	0x05000002


	//----- nvinfo : EIATTR_COOP_GROUP_INSTR_OFFSETS
	.align		4
.L_3183:
        /*0200*/ 	.byte	0x04, 0x28
        /*0202*/ 	.short	(.L_3185 - .L_3184)


	//   ....[0]....
.L_3184:
        /*0204*/ 	.word	0x00002750


	//   ....[1]....
        /*0208*/ 	.word	0x00002770


	//   ....[2]....
        /*020c*/ 	.word	0x00002790


	//   ....[3]....
        /*0210*/ 	.word	0x000027b0


	//   ....[4]....
        /*0214*/ 	.word	0x000027d0


	//   ....[5]....
        /*0218*/ 	.word	0x000027f0


	//   ....[6]....
        /*021c*/ 	.word	0x00002810


	//   ....[7]....
        /*0220*/ 	.word	0x00002830


	//   ....[8]....
        /*0224*/ 	.word	0x00002840


	//   ....[9]....
        /*0228*/ 	.word	0x00002860


	//   ....[10]....
        /*022c*/ 	.word	0x0000ab40


	//   ....[11]....
        /*0230*/ 	.word	0x0000abe0


	//   ....[12]....
        /*0234*/ 	.word	0x0000ac60


	//   ....[13]....
        /*0238*/ 	.word	0x0000acd0


	//   ....[14]....
        /*023c*/ 	.word	0x0000ad50


	//   ....[15]....
        /*0240*/ 	.word	0x0000adc0


	//   ....[16]....
        /*0244*/ 	.word	0x0000ae40


	//   ....[17]....
        /*0248*/ 	.word	0x0000aeb0


	//   ....[18]....
        /*024c*/ 	.word	0x0000af30


	//   ....[19]....
        /*0250*/ 	.word	0x0000af80


	//----- nvinfo : EIATTR_VRC_CTA_INIT_COUNT
	.align		4
.L_3185:
        /*0254*/ 	.byte	0x02, 0x4a
	.zero		1
	.zero		1


	//----- nvinfo : EIATTR_EXIT_INSTR_OFFSETS
	.align		4
        /*0258*/ 	.byte	0x04, 0x1c
        /*025a*/ 	.short	(.L_3187 - .L_3186)


	//   ....[0]....
.L_3186:
        /*025c*/ 	.word	0x0000aa60


	//   ....[1]....
        /*0260*/ 	.word	0x0000aae0


	//----- nvinfo : EIATTR_MAX_THREADS
	.align		4
.L_3187:
        /*0264*/ 	.byte	0x04, 0x05
        /*0266*/ 	.short	(.L_3189 - .L_3188)
.L_3188:
        /*0268*/ 	.word	0x00000080
        /*026c*/ 	.word	0x00000001
        /*0270*/ 	.word	0x00000001


	//----- nvinfo : EIATTR_CRS_STACK_SIZE
	.align		4
.L_3189:
        /*0274*/ 	.byte	0x04, 0x1e
        /*0276*/ 	.short	(.L_3191 - .L_3190)
.L_3190:
        /*0278*/ 	.word	0x00000000


	//----- nvinfo : EIATTR_CBANK_PARAM_SIZE
	.align		4
.L_3191:
        /*027c*/ 	.byte	0x03, 0x19
        /*027e*/ 	.short	0x0128


	//----- nvinfo : EIATTR_PARAM_CBANK
	.align		4
        /*0280*/ 	.byte	0x04, 0x0a
        /*0282*/ 	.short	(.L_3193 - .L_3192)
	.align		4
.L_3192:
        /*0284*/ 	.word	index@(.nv.constant0._ZN10layer_norm13ln_bwd_kernelINS_13Kernel_traitsIf6__halfS2_S2_fjLj1024ELj1ELj4ELj1ELj16ENS_18Kernel_traits_baseILj1024EfS2_S2_S2_fjLj128EEEEELb0ELb1ELb1ELb0EEEvNS_9BwdParamsE)
        /*0288*/ 	.short	0x0380
        /*028a*/ 	.short	0x0128


	//----- nvinfo : EIATTR_SW_WAR
	.align		4
.L_3193:
        /*028c*/ 	.byte	0x04, 0x36
        /*028e*/ 	.short	(.L_3195 - .L_3194)
.L_3194:
        /*0290*/ 	.word	0x00000008
.L_3195:


//--------------------- .nv.info._ZN10layer_norm13ln_bwd_kernelINS_13Kernel_traitsIf6__halfS2_S2_fjLj1024ELj1ELj4ELj1ELj16ENS_18Kernel_traits_baseILj1024EfS2_S2_S2_fjLj128EEEEELb0ELb1ELb1ELb1EEEvNS_9BwdParamsE --------------------------
	.section	.nv.info._ZN10layer_norm13ln_bwd_kernelINS_13Kernel_traitsIf6__halfS2_S2_fjLj1024ELj1ELj4ELj1ELj16ENS_18Kernel_traits_baseILj1024EfS2_S2_S2_fjLj128EEEEELb0ELb1ELb1ELb1EEEvNS_9BwdParamsE,"",@"SHT_CUDA_INFO"
	.sectionflags	@""
	.align	4


	//----- nvinfo : EIATTR_CUDA_API_VERSION
	.align		4
        /*0000*/ 	.byte	0x04, 0x37
        /*0002*/ 	.short	(.L_3197 - .L_3196)
.L_3196:
        /*0004*/ 	.word	0x00000082


	//----- nvinfo : EIATTR_KPARAM_INFO
	.align		4
.L_3197:
        /*0008*/ 	.byte	0x04, 0x17
        /*000a*/ 	.short	(.L_3199 - .L_3198)
.L_3198:
        /*000c*/ 	.word	0x00000000
        /*0010*/ 	.short	0x0000
        /*0012*/ 	.short	0x0000
        /*0014*/ 	.byte	0x00, 0xf0, 0xa1, 0x04


	//----- nvinfo : EIATTR_SPARSE_MMA_MASK
	.align		4
.L_3199:
        /*0018*/ 	.byte	0x03, 0x50
        /*001a*/ 	.short	0x0000


	//----- nvinfo : EIATTR_MAXREG_COUNT
	.align		4
        /*001c*/ 	.byte	0x03, 0x1b
        /*001e*/ 	.short	0x00ff


	//----- nvinfo : EIATTR_NUM_BARRIERS
	.align		4
        /*0020*/ 	.byte	0x02, 0x4c
        /*0022*/ 	.byte	0x01
	.zero		1


	//----- nvinfo : EIATTR_ANNOTATIONS
	.align		4
        /*0024*/ 	.byte	0x04, 0x55
        /*0026*/ 	.short	(.L_3201 - .L_3200)


	//   ....[0]....
.L_3200:
        /* <DEDUP_REMOVED lines=19> */


	//----- nvinfo : EIATTR_MERCURY_ISA_VERSION
	.align		4
.L_3201:
        /*0148*/ 	.byte	0x03, 0x5f
        /*014a*/ 	.short	0x0101


	//----- nvinfo : EIATTR_COOP_GROUP_MASK_REGIDS
	.align		4
        /*014c*/ 	.byte	0x04, 0x29
        /*014e*/ 	.short	(.L_3203 - .L_3202)


	//   ....[0]....
.L_3202:
        /*0150*/ 	.word	0xffffffff


	//   ....[1]....
        /*0154*/ 	.word	0xffffffff


	//   ....[2]....
        /*0158*/ 	.word	0xffffffff


	//   ....[3]....
        /*015c*/ 	.word	0xffffffff


	//   ....[4]....
        /*0160*/ 	.word	0xffffffff


	//   ....[5]....
        /*0164*/ 	.word	0xffffffff


	//   ....[6]....
        /*0168*/ 	.word	0xffffffff


	//   ....[7]....
        /*016c*/ 	.word	0xffffffff


	//   ....[8]....
        /*0170*/ 	.word	0xffffffff


	//   ....[9]....
        /*0174*/ 	.word	0xffffffff


	//   ....[10]....
        /*0178*/ 	.word	0x050000f8


	//   ....[11]....
        /*017c*/ 	.word	0x050000f8


	//   ....[12]....
        /*0180*/ 	.word	0x050000f8


	//   ....[13]....
        /*0184*/ 	.word	0x050000f8


	//   ....[14]....
        /*0188*/ 	.word	0x050000f8


	//   ....[15]....
        /*018c*/ 	.word	0x050000f8


	//   ....[16]....
        /*0190*/ 	.word	0x050000f8


	//   ....[17]....
        /*0194*/ 	.word	0x050000f8


	//   ....[18]....
        /*0198*/ 	.word	0x050000f8


	//   ....[19]....
        /*019c*/ 	.word	0x050000f8


	//----- nvinfo : EIATTR_COOP_GROUP_INSTR_OFFSETS
	.align		4
.L_3203:
        /*01a0*/ 	.byte	0x04, 0x28
        /*01a2*/ 	.short	(.L_3205 - .L_3204)


	//   ....[0]....
.L_3204:
        /*01a4*/ 	.word	0x00001f40


	//   ....[1]....
        /*01a8*/ 	.word	0x00001f60


	//   ....[2]....
        /*01ac*/ 	.word	0x00001f80


	//   ....[3]....
        /*01b0*/ 	.word	0x00001fa0


	//   ....[4]....
        /*01b4*/ 	.word	0x00001fc0


	//   ....[5]....
        /*01b8*/ 	.word	0x00001fe0


	//   ....[6]....
        /*01bc*/ 	.word	0x00002000


	//   ....[7]....
        /*01c0*/ 	.word	0x00002020


	//   ....[8]....
        /*01c4*/ 	.word	0x00002030


	//   ....[9]....
        /*01c8*/ 	.word	0x00002060


	//   ....[10]....
        /*01cc*/ 	.word	0x00009a30


	//   ....[11]....
        /*01d0*/ 	.word	0x00009ad0


	//   ....[12]....
        /*01d4*/ 	.word	0x00009b40


	//   ....[13]....
        /*01d8*/ 	.word	0x00009ba0


	//   ....[14]....
        /*01dc*/ 	.word	0x00009c10


	//   ....[15]....
        /*01e0*/ 	.word	0x00009c70


	//   ....[16]....
        /*01e4*/ 	.word	0x00009ce0


	//   ....[17]....
        /*01e8*/ 	.word	0x00009d40


	//   ....[18]....
        /*01ec*/ 	.word	0x00009db0


	//   ....[19]....
        /*01f0*/ 	.word	0x00009e00


	//----- nvinfo : EIATTR_VRC_CTA_INIT_COUNT
	.align		4
.L_3205:
        /*01f4*/ 	.byte	0x02, 0x4a
	.zero		1
	.zero		1


	//----- nvinfo : EIATTR_EXIT_INSTR_OFFSETS
	.align		4
        /*01f8*/ 	.byte	0x04, 0x1c
        /*01fa*/ 	.short	(.L_3207 - .L_3206)


	//   ....[0]....
.L_3206:
        /*01fc*/ 	.word	0x000099d0


	//----- nvinfo : EIATTR_MAX_THREADS
	.align		4
.L_3207:
        /*0200*/ 	.byte	0x04, 0x05
        /*0202*/ 	.short	(.L_3209 - .L_3208)
.L_3208:
        /*0204*/ 	.word	0x00000080
        /*0208*/ 	.word	0x00000001
        /*020c*/ 	.word	0x00000001


	//----- nvinfo : EIATTR_CRS_STACK_SIZE
	.align		4
.L_3209:
        /*0210*/ 	.byte	0x04, 0x1e
        /*0212*/ 	.short	(.L_3211 - .L_3210)
.L_3210:
        /*0214*/ 	.word	0x00000000


	//----- nvinfo : EIATTR_CBANK_PARAM_SIZE
	.align		4
.L_3211:
        /*0218*/ 	.byte	0x03, 0x19
        /*021a*/ 	.short	0x0128


	//----- nvinfo : EIATTR_PARAM_CBANK
	.align		4
        /*021c*/ 	.byte	0x04, 0x0a
        /*021e*/ 	.short	(.L_3213 - .L_3212)
	.align		4
.L_3212:
        /*0220*/ 	.word	index@(.nv.constant0._ZN10layer_norm13ln_bwd_kernelINS_13Kernel_traitsIf6__halfS2_S2_fjLj1024ELj1ELj4ELj1ELj16ENS_18Kernel_traits_baseILj1024EfS2_S2_S2_fjLj128EEEEELb0ELb1ELb1ELb1EEEvNS_9BwdParamsE)
        /*0224*/ 	.short	0x0380
        /*0226*/ 	.short	0x0128


	//----- nvinfo : EIATTR_SW_WAR
	.align		4
.L_3213:
        /*0228*/ 	.byte	0x04, 0x36
        /*022a*/ 	.short	(.L_3215 - .L_3214)
.L_3214:
        /*022c*/ 	.word	0x00000008
.L_3215:


//--------------------- .nv.info._ZN10layer_norm13ln_bwd_kernelINS_13Kernel_traitsIf6__halfS2_S2_fjLj1024ELj1ELj4ELj1ELj16ENS_18Kernel_traits_baseILj1024EfS2_S2_S2_fjLj128EEEEELb1ELb0ELb0ELb0EEEvNS_9BwdParamsE --------------------------
	.section	.nv.info._ZN10layer_norm13ln_bwd_kernelINS_13Kernel_traitsIf6__halfS2_S2_fjLj1024ELj1ELj4ELj1ELj16ENS_18Kernel_traits_baseILj1024EfS2_S2_S2_fjLj128EEEEELb1ELb0ELb0ELb0EEEvNS_9BwdParamsE,"",@"SHT_CUDA_INFO"
	.sectionflags	@""
	.align	4


	//----- nvinfo : EIATTR_CUDA_API_VERSION
	.align		4
        /*0000*/ 	.byte	0x04, 0x37
        /*0002*/ 	.short	(.L_3217 - .L_3216)
.L_3216:
        /*0004*/ 	.word	0x00000082


	//----- nvinfo : EIATTR_KPARAM_INFO
	.align		4
.L_3217:
        /*0008*/ 	.byte	0x04, 0x17
        /*000a*/ 	.short	(.L_3219 - .L_3218)
.L_3218:
        /*000c*/ 	.word	0x00000000
        /*0010*/ 	.short	0x0000
        /*0012*/ 	.short	0x0000
        /*0014*/ 	.byte	0x00, 0xf0, 0xa1, 0x04


	//----- nvinfo : EIATTR_SPARSE_MMA_MASK
	.align		4
.L_3219:
        /*0018*/ 	.byte	0x03, 0x50
        /*001a*/ 	.short	0x0000


	//----- nvinfo : EIATTR_MAXREG_COUNT
	.align		4
        /*001c*/ 	.byte	0x03, 0x1b
        /*001e*/ 	.short	0x00ff


	//----- nvinfo : EIATTR_NUM_BARRIERS
	.align		4
        /*0020*/ 	.byte	0x02, 0x4c
        /*0022*/ 	.byte	0x01
	.zero		1


	//----- nvinfo : EIATTR_MERCURY_ISA_VERSION
	.align		4
        /*0024*/ 	.byte	0x03, 0x5f
        /*0026*/ 	.short	0x0101


	//----- nvinfo : EIATTR_COOP_GROUP_MASK_REGIDS
	.align		4
        /*0028*/ 	.byte	0x04, 0x29
        /*002a*/ 	.short	(.L_3221 - .L_3220)


	//   ....[0]....
.L_3220:
        /*002c*/ 	.word	0xffffffff


	//   ....[1]....
        /*0030*/ 	.word	0xffffffff


	//   ....[2]....
        /*0034*/ 	.word	0xffffffff


	//   ....[3]....
        /*0038*/ 	.word	0xffffffff


	//   ....[4]....
        /*003c*/ 	.word	0xffffffff


	//   ....[5]....
        /*0040*/ 	.word	0xffffffff


	//   ....[6]....
        /*0044*/ 	.word	0xffffffff


	//   ....[7]....
        /*0048*/ 	.word	0xffffffff


	//   ....[8]....
        /*004c*/ 	.word	0xffffffff


	//   ....[9]....
        /*0050*/ 	.word	0xffffffff


	//   ....[10]....
        /*0054*/ 	.word	0x050000c1


	//   ....[11]....
        /*0058*/ 	.word	0x050000c1


	//   ....[12]....
        /*005c*/ 	.word	0x050000c1


	//   ....[13]....
        /*0060*/ 	.word	0x050000c1


	//   ....[14]....
        /*0064*/ 	.word	0x050000c1


	//   ....[15]....
        /*0068*/ 	.word	0x050000c1


	//   ....[16]....
        /*006c*/ 	.word	0x050000c1


	//   ....[17]....
        /*0070*/ 	.word	0x050000c1


	//   ....[18]....
        /*0074*/ 	.word	0x050000c1


	//   ....[19]....
        /*0078*/ 	.word	0x050000c1


	//----- nvinfo : EIATTR_COOP_GROUP_INSTR_OFFSETS
	.align		4
.L_3221:
        /*007c*/ 	.byte	0x04, 0x28
        /*007e*/ 	.short	(.L_3223 - .L_3222)


	//   ....[0]....
.L_3222:
        /*0080*/ 	.word	0x00001f70


	//   ....[1]....
        /*0084*/ 	.word	0x00001f80


	//   ....[2]....
        /*0088*/ 	.word	0x00001fb0


	//   ....[3]....
        /*008c*/ 	.word	0x00001fc0


	//   ....[4]....
        /*0090*/ 	.word	0x00001ff0


	//   ....[5]....
        /*0094*/ 	.word	0x00002000


	//   ....[6]....
        /*0098*/ 	.word	0x00002030


	//   ....[7]....
        /*009c*/ 	.word	0x00002040


	//   ....[8]....
        /*00a0*/ 	.word	0x00002070


	//   ....[9]....
        /*00a4*/ 	.word	0x00002080


	//   ....[10]....
        /*00a8*/ 	.word	0x00007d30


	//   ....[11]....
        /*00ac*/ 	.word	0x00007dc0


	//   ....[12]....
        /*00b0*/ 	.word	0x00007e30


	//   ....[13]....
        /*00b4*/ 	.word	0x00007e90


	//   ....[14]....
        /*00b8*/ 	.word	0x00007f00


	//   ....[15]....
        /*00bc*/ 	.word	0x00007f60


	//   ....[16]....
        /*00c0*/ 	.word	0x00007fd0


	//   ....[17]....
        /*00c4*/ 	.word	0x00008030


	//   ....[18]....
        /*00c8*/ 	.word	0x000080a0


	//   ....[19]....
        /*00cc*/ 	.word	0x00008100


	//----- nvinfo : EIATTR_VRC_CTA_INIT_COUNT
	.align		4
.L_3223:
        /*00d0*/ 	.byte	0x02, 0x4a
	.zero		1
	.zero		1


	//----- nvinfo : EIATTR_EXIT_INSTR_OFFSETS
	.align		4
        /*00d4*/ 	.byte	0x04, 0x1c
        /*00d6*/ 	.short	(.L_3225 - .L_3224)


	//   ....[0]....
.L_3224:
        /*00d8*/ 	.word	0x00007c90


	//   ....[1]....
        /*00dc*/ 	.word	0x00007cc0


	//----- nvinfo : EIATTR_MAX_THREADS
	.align		4
.L_3225:
        /*00e0*/ 	.byte	0x04, 0x05
        /*00e2*/ 	.short	(.L_3227 - .L_3226)
.L_3226:
        /*00e4*/ 	.word	0x00000080
        /*00e8*/ 	.word	0x00000001
        /*00ec*/ 	.word	0x00000001


	//----- nvinfo : EIATTR_CRS_STACK_SIZE
	.align		4
.L_3227:
        /*00f0*/ 	.byte	0x04, 0x1e
        /*00f2*/ 	.short	(.L_3229 - .L_3228)
.L_3228:
        /*00f4*/ 	.word	0x00000000


	//----- nvinfo : EIATTR_CBANK_PARAM_SIZE
	.align		4
.L_3229:
        /*00f8*/ 	.byte	0x03, 0x19
        /*00fa*/ 	.short	0x0128


	//----- nvinfo : EIATTR_PARAM_CBANK
	.align		4
        /*00fc*/ 	.byte	0x04, 0x0a
        /*00fe*/ 	.short	(.L_3231 - .L_3230)
	.align		4
.L_3230:
        /*0100*/ 	.word	index@(.nv.constant0._ZN10layer_norm13ln_bwd_kernelINS_13Kernel_traitsIf6__halfS2_S2_fjLj1024ELj1ELj4ELj1ELj16ENS_18Kernel_traits_baseILj1024EfS2_S2_S2_fjLj128EEEEELb1ELb0ELb0ELb0EEEvNS_9BwdParamsE)
        /*0104*/ 	.short	0x0380
        /*0106*/ 	.short	0x0128


	//----- nvinfo : EIATTR_SW_WAR
	.align		4
.L_3231:
        /*0108*/ 	.byte	0x04, 0x36
        /*010a*/ 	.short	(.L_3233 - .L_3232)
.L_3232:
        /*010c*/ 	.word	0x00000008
.L_3233:


//--------------------- .nv.info._ZN10layer_norm13ln_bwd_kernelINS_13Kernel_traitsIf6__halfS2_S2_fjLj1024ELj1ELj4ELj1ELj16ENS_18Kernel_traits_baseILj1024EfS2_S2_S2_fjLj128EEEEELb1ELb0ELb0ELb1EEEvNS_9BwdParamsE --------------------------
	.section	.nv.info._ZN10layer_norm13ln_bwd_kernelINS_13Kernel_traitsIf6__halfS2_S2_fjLj1024ELj1ELj4ELj1ELj16ENS_18Kernel_traits_baseILj1024EfS2_S2_S2_fjLj128EEEEELb1ELb0ELb0ELb1EEEvNS_9BwdParamsE,"",@"SHT_CUDA_INFO"
	.sectionflags	@""
	.align	4


	//----- nvinfo : EIATTR_CUDA_API_VERSION
	.align		4
        /*0000*/ 	.byte	0x04, 0x37
        /*0002*/ 	.short	(.L_3235 - .L_3234)
.L_3234:
        /*0004*/ 	.word	0x00000082


	//----- nvinfo : EIATTR_KPARAM_INFO
	.align		4
.L_3235:
        /*0008*/ 	.byte	0x04, 0x17
        /*000a*/ 	.short	(.L_3237 - .L_3236)
.L_3236:
        /*000c*/ 	.word	0x00000000
        /*0010*/ 	.short	0x0000
        /*0012*/ 	.short	0x0000
        /*0014*/ 	.byte	0x00, 0xf0, 0xa1, 0x04


	//----- nvinfo : EIATTR_SPARSE_MMA_MASK
	.align		4
.L_3237:
        /*0018*/ 	.byte	0x03, 0x50
        /*001a*/ 	.short	0x0000


	//----- nvinfo : EIATTR_MAXREG_COUNT
	.align		4
        /*001c*/ 	.byte	0x03, 0x1b
        /*001e*/ 	.short	0x00ff


	//----- nvinfo : EIATTR_NUM_BARRIERS
	.align		4
        /*0020*/ 	.byte	0x02, 0x4c
        /*0022*/ 	.byte	0x01
	.zero		1


	//----- nvinfo : EIATTR_ANNOTATIONS
	.align		4
        /*0024*/ 	.byte	0x04, 0x55
        /*0026*/ 	.short	(.L_3239 - .L_3238)


	//   ....[0]....
.L_3238:
        /* <DEDUP_REMOVED lines=24> */


	//----- nvinfo : EIATTR_MERCURY_ISA_VERSION
	.align		4
.L_3239:
        /*0190*/ 	.byte	0x03, 0x5f
        /*0192*/ 	.short	0x0101


	//----- nvinfo : EIATTR_COOP_GROUP_MASK_REGIDS
	.align		4
        /*0194*/ 	.byte	0x04, 0x29
        /*0196*/ 	.short	(.L_3241 - .L_3240)


	//   ....[0]....
.L_3240:
        /*0198*/ 	.word	0xffffffff


	//   ....[1]....
        /*019c*/ 	.word	0xffffffff


	//   ....[2]....
        /*01a0*/ 	.word	0xffffffff


	//   ....[3]....
        /*01a4*/ 	.word	0xffffffff


	//   ....[4]....
        /*01a8*/ 	.word	0xffffffff


	//   ....[5]....
        /*01ac*/ 	.word	0xffffffff


	//   ....[6]....
        /*01b0*/ 	.word	0xffffffff


	//   ....[7]....
        /*01b4*/ 	.word	0xffffffff


	//   ....[8]....
        /*01b8*/ 	.word	0xffffffff


	//   ....[9]....
        /*01bc*/ 	.word	0xffffffff


	//   ....[10]....
        /*01c0*/ 	.word	0x05000067


	//   ....[11]....
        /*01c4*/ 	.word	0x05000067


	//   ....[12]....
        /*01c8*/ 	.word	0x05000067


	//   ....[13]....
        /*01cc*/ 	.word	0x05000067


	//   ....[14]....
        /*01d0*/ 	.word	0x05000067


	//   ....[15]....
        /*01d4*/ 	.word	0x05000067


	//   ....[16]....
        /*01d8*/ 	.word	0x05000067


	//   ....[17]....
        /*01dc*/ 	.word	0x05000067


	//   ....[18]....
        /*01e0*/ 	.word	0x05000067


	//   ....[19]....
        /*01e4*/ 	.word	0x05000067


	//----- nvinfo : EIATTR_COOP_GROUP_INSTR_OFFSETS
	.align		4
.L_3241:
        /*01e8*/ 	.byte	0x04, 0x28
        /*01ea*/ 	.short	(.L_3243 - .L_3242)


	//   ....[0]....
.L_3242:
        /*01ec*/ 	.word	0x000030f0


	//   ....[1]....
        /*01f0*/ 	.word	0x00003100


	//   ....[2]....
        /*01f4*/ 	.word	0x00003180


	//   ....[3]....
        /*01f8*/ 	.word	0x00003190


	//   ....[4]....
        /*01fc*/ 	.word	0x00003200


	//   ....[5]....
        /*0200*/ 	.word	0x00003210


	//   ....[6]....
        /*0204*/ 	.word	0x00003240


	//   ....[7]....
        /*0208*/ 	.word	0x00003250


	//   ....[8]....
        /*020c*/ 	.word	0x00003280


	//   ....[9]....
        /*0210*/ 	.word	0x00003290


	//   ....[10]....
        /*0214*/ 	.word	0x00008a60


	//   ....[11]....
        /*0218*/ 	.word	0x00008b10


	//   ....[12]....
        /*021c*/ 	.word	0x00008be0


	//   ....[13]....
        /*0220*/ 	.word	0x00008c40


	//   ....[14]....
        /*0224*/ 	.word	0x00008cb0


	//   ....[15]....
        /*0228*/ 	.word	0x00008d00


	//   ....[16]....
        /*022c*/ 	.word	0x00008d70


	//   ....[17]....
        /*0230*/ 	.word	0x00008dc0


	//   ....[18]....
        /*0234*/ 	.word	0x00008e30


	//   ....[19]....
        /*0238*/ 	.word	0x00008e80


	//----- nvinfo : EIATTR_VRC_CTA_INIT_COUNT
	.align		4
.L_3243:
        /*023c*/ 	.byte	0x02, 0x4a
	.zero		1
	.zero		1


	//----- nvinfo : EIATTR_EXIT_INSTR_OFFSETS
	.align		4
        /*0240*/ 	.byte	0x04, 0x1c
        /*0242*/ 	.short	(.L_3245 - .L_3244)


	//   ....[0]....
.L_3244:
        /*0244*/ 	.word	0x000089f0


	//----- nvinfo : EIATTR_MAX_THREADS
	.align		4
.L_3245:
        /*0248*/ 	.byte	0x04, 0x05
        /*024a*/ 	.short	(.L_3247 - .L_3246)
.L_3246:
        /*024c*/ 	.word	0x00000080
        /*0250*/ 	.word	0x00000001
        /*0254*/ 	.word	0x00000001


	//----- nvinfo : EIATTR_CRS_STACK_SIZE
	.align		4
.L_3247:
        /*0258*/ 	.byte	0x04, 0x1e
        /*025a*/ 	.short	(.L_3249 - .L_3248)
.L_3248:
        /*025c*/ 	.word	0x00000000


	//----- nvinfo : EIATTR_CBANK_PARAM_SIZE
	.align		4
.L_3249:
        /*0260*/ 	.byte	0x03, 0x19
        /*0262*/ 	.short	0x0128


	//----- nvinfo : EIATTR_PARAM_CBANK
	.align		4
        /*0264*/ 	.byte	0x04, 0x0a
        /*0266*/ 	.short	(.L_3251 - .L_3250)
	.align		4
.L_3250:
        /*0268*/ 	.word	index@(.nv.constant0._ZN10layer_norm13ln_bwd_kernelINS_13Kernel_traitsIf6__halfS2_S2_fjLj1024ELj1ELj4ELj1ELj16ENS_18Kernel_traits_baseILj1024EfS2_S2_S2_fjLj128EEEEELb1ELb0ELb0ELb1EEEvNS_9BwdParamsE)
        /*026c*/ 	.short	0x0380
        /*026e*/ 	.short	0x0128


	//----- nvinfo : EIATTR_SW_WAR
	.align		4
.L_3251:
        /*0270*/ 	.byte	0x04, 0x36
        /*0272*/ 	.short	(.L_3253 - .L_3252)
.L_3252:
        /*0274*/ 	.word	0x00000008
.L_3253:


//--------------------- .nv.info._ZN10layer_norm22ln_bwd_finalize_kernelINS_22Kernel_traits_finalizeILj1024Ef6__halfS2_S2_fjLb0ELj1024ELj4ENS_18Kernel_traits_baseILj1024EfS2_S2_S2_fjLj1024EEEEELb0ELb0EEEvNS_9BwdParamsE --------------------------
	.section	.nv.info._ZN10layer_norm22ln_bwd_finalize_kernelINS_22Kernel_traits_finalizeILj1024Ef6__halfS2_S2_fjLb0ELj1024ELj4ENS_18Kernel_traits_baseILj1024EfS2_S2_S2_fjLj1024EEEEELb0ELb0EEEvNS_9BwdParamsE,"",@"SHT_CUDA_INFO"
	.sectionflags	@""
	.align	4


	//----- nvinfo : EIATTR_CUDA_API_VERSION
	.align		4
        /*0000*/ 	.byte	0x04, 0x37
        /*0002*/ 	.short	(.L_3255 - .L_3254)
.L_3254:
        /*0004*/ 	.word	0x00000082


	//----- nvinfo : EIATTR_KPARAM_INFO
	.align		4
.L_3255:
        /*0008*/ 	.byte	0x04, 0x17
        /*000a*/ 	.short	(.L_3257 - .L_3256)
.L_3256:
        /*000c*/ 	.word	0x00000000
        /*0010*/ 	.short	0x0000
        /*0012*/ 	.short	0x0000
        /*0014*/ 	.byte	0x00, 0xf0, 0xa1, 0x04


	//----- nvinfo : EIATTR_SPARSE_MMA_MASK
	.align		4
.L_3257:
        /*0018*/ 	.byte	0x03, 0x50
        /*001a*/ 	.short	0x0000


	//----- nvinfo : EIATTR_MAXREG_COUNT
	.align		4
        /*001c*/ 	.byte	0x03, 0x1b
        /*001e*/ 	.short	0x0040


	//----- nvinfo : EIATTR_NUM_BARRIERS
	.align		4
        /*0020*/ 	.byte	0x02, 0x4c
        /*0022*/ 	.byte	0x01
	.zero		1


	//----- nvinfo : EIATTR_MERCURY_ISA_VERSION
	.align		4
        /*0024*/ 	.byte	0x03, 0x5f
        /*0026*/ 	.short	0x0101


	//----- nvinfo : EIATTR_COOP_GROUP_MASK_REGIDS
	.align		4
        /*0028*/ 	.byte	0x04, 0x29
        /*002a*/ 	.short	(.L_3259 - .L_3258)


	//   ....[0]....
.L_3258:
        /*002c*/ 	.word	0xffffffff


	//   ....[1]....
        /*0030*/ 	.word	0xffffffff


	//   ....[2]....
        /*0034*/ 	.word	0xffffffff


	//   ....[3]....
        /*0038*/ 	.word	0xffffffff


	//   ....[4]....
        /*003c*/ 	.word	0xffffffff


	//   ....[5]....
        /*0040*/ 	.word	0xffffffff


	//   ....[6]....
        /*0044*/ 	.word	0xffffffff


	//   ....[7]....
        /*0048*/ 	.word	0xffffffff


	//   ....[8]....
        /*004c*/ 	.word	0xffffffff


	//   ....[9]....
        /*0050*/ 	.word	0xffffffff


	//----- nvinfo : EIATTR_COOP_GROUP_INSTR_OFFSETS
	.align		4
.L_3259:
        /*0054*/ 	.byte	0x04, 0x28
        /*0056*/ 	.short	(.L_3261 - .L_3260)


	//   ....[0]....
.L_3260:
        /*0058*/ 	.word	0x00001550


	//   ....[1]....
        /*005c*/ 	.word	0x00001560


	//   ....[2]....
        /*0060*/ 	.word	0x00001590


	//   ....[3]....
        /*0064*/ 	.word	0x000015a0


	//   ....[4]....
        /*0068*/ 	.word	0x000015d0


	//   ....[5]....
        /*006c*/ 	.word	0x000015e0


	//   ....[6]....
        /*0070*/ 	.word	0x00001610


	//   ....[7]....
        /*0074*/ 	.word	0x00001630


	//   ....[8]....
        /*0078*/ 	.word	0x00001680


	//   ....[9]....
        /*007c*/ 	.word	0x00001690


	//----- nvinfo : EIATTR_VRC_CTA_INIT_COUNT
	.align		4
.L_3261:
        /*0080*/ 	.byte	0x02, 0x4a
	.zero		1
	.zero		1


	//----- nvinfo : EIATTR_EXIT_INSTR_OFFSETS
	.align		4
        /*0084*/ 	.byte	0x04, 0x1c
        /*0086*/ 	.short	(.L_3263 - .L_3262)


	//   ....[0]....
.L_3262:
        /*0088*/ 	.word	0x00000060


	//   ....[1]....
        /*008c*/ 	.word	0x000016f0


	//   ....[2]....
        /*0090*/ 	.word	0x00001720


	//   ....[3]....
        /*0094*/ 	.word	0x000017c0


	//----- nvinfo : EIATTR_MAX_THREADS
	.align		4
.L_3263:
        /*0098*/ 	.byte	0x04, 0x05
        /*009a*/ 	.short	(.L_3265 - .L_3264)
.L_3264:
        /*009c*/ 	.word	0x00000400
        /*00a0*/ 	.word	0x00000001
        /*00a4*/ 	.word	0x00000001


	//----- nvinfo : EIATTR_CRS_STACK_SIZE
	.align		4
.L_3265:
        /*00a8*/ 	.byte	0x04, 0x1e
        /*00aa*/ 	.short	(.L_3267 - .L_3266)
.L_3266:
        /*00ac*/ 	.word	0x00000000


	//----- nvinfo : EIATTR_CBANK_PARAM_SIZE
	.align		4
.L_3267:
        /*00b0*/ 	.byte	0x03, 0x19
        /*00b2*/ 	.short	0x0128


	//----- nvinfo : EIATTR_PARAM_CBANK
	.align		4
        /*00b4*/ 	.byte	0x04, 0x0a
        /*00b6*/ 	.short	(.L_3269 - .L_3268)
	.align		4
.L_3268:
        /*00b8*/ 	.word	index@(.nv.constant0._ZN10layer_norm22ln_bwd_finalize_kernelINS_22Kernel_traits_finalizeILj1024Ef6__halfS2_S2_fjLb0ELj1024ELj4ENS_18Kernel_traits_baseILj1024EfS2_S2_S2_fjLj1024EEEEELb0ELb0EEEvNS_9BwdParamsE)
        /*00bc*/ 	.short	0x0380
        /*00be*/ 	.short	0x0128


	//----- nvinfo : EIATTR_SW_WAR
	.align		4
.L_3269:
        /*00c0*/ 	.byte	0x04, 0x36
        /*00c2*/ 	.short	(.L_3271 - .L_3270)
.L_3270:
        /*00c4*/ 	.word	0x00000008
.L_3271:


//--------------------- .nv.info._ZN10layer_norm13ln_bwd_kernelINS_13Kernel_traitsIf6__halfS2_S2_fjLj1024ELj1ELj4ELj1ELj16ENS_18Kernel_traits_baseILj1024EfS2_S2_S2_fjLj128EEEEELb1ELb0ELb1ELb0EEEvNS_9BwdParamsE --------------------------
	.section	.nv.info._ZN10layer_norm13ln_bwd_kernelINS_13Kernel_traitsIf6__halfS2_S2_fjLj1024ELj1ELj4ELj1ELj16ENS_18Kernel_traits_baseILj1024EfS2_S2_S2_fjLj128EEEEELb1ELb0ELb1ELb0EEEvNS_9BwdParamsE,"",@"SHT_CUDA_INFO"
	.sectionflags	@""
	.align	4


	//----- nvinfo : EIATTR_CUDA_API_VERSION
	.align		4
        /*0000*/ 	.byte	0x04, 0x37
        /*0002*/ 	.short	(.L_3273 - .L_3272)
.L_3272:
        /*0004*/ 	.word	0x00000082


	//----- nvinfo : EIATTR_KPARAM_INFO
	.align		4
.L_3273:
        /*0008*/ 	.byte	0x04, 0x17
        /*000a*/ 	.short	(.L_3275 - .L_3274)
.L_3274:
        /*000c*/ 	.word	0x00000000
        /*0010*/ 	.short	0x0000
        /*0012*/ 	.short	0x0000
        /*0014*/ 	.byte	0x00, 0xf0, 0xa1, 0x04


	//----- nvinfo : EIATTR_SPARSE_MMA_MASK
	.align		4
.L_3275:
        /*0018*/ 	.byte	0x03, 0x50
        /*001a*/ 	.short	0x0000


	//----- nvinfo : EIATTR_MAXREG_COUNT
	.align		4
        /*001c*/ 	.byte	0x03, 0x1b
        /*001e*/ 	.short	0x00ff


	//----- nvinfo : EIATTR_NUM_BARRIERS
	.align		4
        /*0020*/ 	.byte	0x02, 0x4c
        /*0022*/ 	.byte	0x01
	.zero		1


	//----- nvinfo : EIATTR_MERCURY_ISA_VERSION
	.align		4
        /*0024*/ 	.byte	0x03, 0x5f
        /*0026*/ 	.short	0x0101


	//----- nvinfo : EIATTR_COOP_GROUP_MASK_REGIDS
	.align		4
        /*0028*/ 	.byte	0x04, 0x29
        /*002a*/ 	.short	(.L_3277 - .L_3276)


	//   ....[0]....
.L_3276:
        /*002c*/ 	.word	0xffffffff


	//   ....[1]....
        /*0030*/ 	.word	0xffffffff


	//   ....[2]....
        /*0034*/ 	.word	0xffffffff


	//   ....[3]....
        /*0038*/ 	.word	0xffffffff


	//   ....[4]....
        /*003c*/ 	.word	0xffffffff


	//   ....[5]....
        /*0040*/ 	.word	0xffffffff


	//   ....[6]....
        /*0044*/ 	.word	0xffffffff


	//   ....[7]....
        /*0048*/ 	.word	0xffffffff


	//   ....[8]....
        /*004c*/ 	.word	0xffffffff


	//   ....[9]....
        /*0050*/ 	.word	0xffffffff


	//   ....[10]....
        /*0054*/ 	.word	0x050000c2


	//   ....[11]....
        /*0058*/ 	.word	0x050000c2


	//   ....[12]....
        /*005c*/ 	.word	0x050000c2


	//   ....[13]....
        /*0060*/ 	.word	0x050000c2


	//   ....[14]....
        /*0064*/ 	.word	0x050000c2


	//   ....[15]....
        /*0068*/ 	.word	0x050000c2


	//   ....[16]....
        /*006c*/ 	.word	0x050000c2


	//   ....[17]....
        /*0070*/ 	.word	0x050000c2


	//   ....[18]....
        /*0074*/ 	.word	0x050000c2


	//   ....[19]....
        /*0078*/ 	.word	0x050000c2


	//----- nvinfo : EIATTR_COOP_GROUP_INSTR_OFFSETS
	.align		4
.L_3277:
        /*007c*/ 	.byte	0x04, 0x28
        /*007e*/ 	.short	(.L_3279 - .L_3278)


	//   ....[0]....
.L_3278:
        /*0080*/ 	.word	0x00002530


	//   ....[1]....
        /*0084*/ 	.word	0x00002540


	//   ....[2]....
        /*0088*/ 	.word	0x00002570


	//   ....[3]....
        /*008c*/ 	.word	0x00002580


	//   ....[4]....
        /*0090*/ 	.word	0x000025b0


	//   ....[5]....
        /*0094*/ 	.word	0x000025c0


	//   ....[6]....
        /*0098*/ 	.word	0x000025f0


	//   ....[7]....
        /*009c*/ 	.word	0x00002600


	//   ....[8]....
        /*00a0*/ 	.word	0x00002630


	//   ....[9]....
        /*00a4*/ 	.word	0x00002640


	//   ....[10]....
        /*00a8*/ 	.word	0x0000a240


	//   ....[11]....
        /*00ac*/ 	.word	0x0000a2d0


	//   ....[12]....
        /*00b0*/ 	.word	0x0000a340


	//   ....[13]....
        /*00b4*/ 	.word	0x0000a3a0


	//   ....[14]....
        /*00b8*/ 	.word	0x0000a410


	//   ....[15]....
        /*00bc*/ 	.word	0x0000a470


	//   ....[16]....
        /*00c0*/ 	.word	0x0000a4e0


	//   ....[17]....
        /*00c4*/ 	.word	0x0000a540


	//   ....[18]....
        /*00c8*/ 	.word	0x0000a5b0


	//   ....[19]....
        /*00cc*/ 	.word	0x0000a610


	//----- nvinfo : EIATTR_VRC_CTA_INIT_COUNT
	.align		4
.L_3279:
        /*00d0*/ 	.byte	0x02, 0x4a
	.zero		1
	.zero		1


	//----- nvinfo : EIATTR_EXIT_INSTR_OFFSETS
	.align		4
        /*00d4*/ 	.byte	0x04, 0x1c
        /*00d6*/ 	.short	(.L_3281 - .L_3280)


	//   ....[0]....
.L_3280:
        /*00d8*/ 	.word	0x0000a1a0


	//   ....[1]....
        /*00dc*/ 	.word	0x0000a1d0


	//----- nvinfo : EIATTR_MAX_THREADS
	.align		4
.L_3281:
        /*00e0*/ 	.byte	0x04, 0x05
        /*00e2*/ 	.short	(.L_3283 - .L_3282)
.L_3282:
        /*00e4*/ 	.word	0x00000080
        /*00e8*/ 	.word	0x00000001
        /*00ec*/ 	.word	0x00000001


	//----- nvinfo : EIATTR_CRS_STACK_SIZE
	.align		4
.L_3283:
        /*00f0*/ 	.byte	0x04, 0x1e
        /*00f2*/ 	.short	(.L_3285 - .L_3284)
.L_3284:
        /*00f4*/ 	.word	0x00000000


	//----- nvinfo : EIATTR_CBANK_PARAM_SIZE
	.align		4
.L_3285:
        /*00f8*/ 	.byte	0x03, 0x19
        /*00fa*/ 	.short	0x0128


	//----- nvinfo : EIATTR_PARAM_CBANK
	.align		4
        /*00fc*/ 	.byte	0x04, 0x0a
        /*00fe*/ 	.short	(.L_3287 - .L_3286)
	.align		4
.L_3286:
        /*0100*/ 	.word	index@(.nv.constant0._ZN10layer_norm13ln_bwd_kernelINS_13Kernel_traitsIf6__halfS2_S2_fjLj1024ELj1ELj4ELj1ELj16ENS_18Kernel_traits_baseILj1024EfS2_S2_S2_fjLj128EEEEELb1ELb0ELb1ELb0EEEvNS_9BwdParamsE)
        /*0104*/ 	.short	0x0380
        /*0106*/ 	.short	0x0128


	//----- nvinfo : EIATTR_SW_WAR
	.align		4
.L_3287:
        /*0108*/ 	.byte	0x04, 0x36
        /*010a*/ 	.short	(.L_3289 - .L_3288)
.L_3288:
        /*010c*/ 	.word	0x00000008
.L_3289:


//--------------------- .nv.info._ZN10layer_norm22ln_bwd_finalize_kernelINS_22Kernel_traits_finalizeILj1024Ef6__halfS2_S2_fjLb0ELj1024ELj4ENS_18Kernel_traits_baseILj1024EfS2_S2_S2_fjLj1024EEEEELb0ELb1EEEvNS_9BwdParamsE --------------------------
	.section	.nv.info._ZN10layer_norm22ln_bwd_finalize_kernelINS_22Kernel_traits_finalizeILj1024Ef6__halfS2_S2_fjLb0ELj1024ELj4ENS_18Kernel_traits_baseILj1024EfS2_S2_S2_fjLj1024EEEEELb0ELb1EEEvNS_9BwdParamsE,"",@"SHT_CUDA_INFO"
	.sectionflags	@""
	.align	4


	//----- nvinfo : EIATTR_CUDA_API_VERSION
	.align		4
        /*0000*/ 	.byte	0x04, 0x37
        /*0002*/ 	.short	(.L_3291 - .L_3290)
.L_3290:
        /*0004*/ 	.word	0x00000082


	//----- nvinfo : EIATTR_KPARAM_INFO
	.align		4
.L_3291:
        /*0008*/ 	.byte	0x04, 0x17
        /*000a*/ 	.short	(.L_3293 - .L_3292)
.L_3292:
        /*000c*/ 	.word	0x00000000
        /*0010*/ 	.short	0x0000
        /*0012*/ 	.short	0x0000
        /*0014*/ 	.byte	0x00, 0xf0, 0xa1, 0x04


	//----- nvinfo : EIATTR_SPARSE_MMA_MASK
	.align		4
.L_3293:
        /*0018*/ 	.byte	0x03, 0x50
        /*001a*/ 	.short	0x0000


	//----- nvinfo : EIATTR_MAXREG_COUNT
	.align		4
        /*001c*/ 	.byte	0x03, 0x1b
        /*001e*/ 	.short	0x0040


	//----- nvinfo : EIATTR_NUM_BARRIERS
	.align		4
        /*0020*/ 	.byte	0x02, 0x4c
        /*0022*/ 	.byte	0x01
	.zero		1


	//----- nvinfo : EIATTR_MERCURY_ISA_VERSION
	.align		4
        /*0024*/ 	.byte	0x03, 0x5f
        /*0026*/ 	.short	0x0101


	//----- nvinfo : EIATTR_COOP_GROUP_MASK_REGIDS
	.align		4
        /*0028*/ 	.byte	0x04, 0x29
        /*002a*/ 	.short	(.L_3295 - .L_3294)


	//   ....[0]....
.L_3294:
        /*002c*/ 	.word	0xffffffff


	//   ....[1]....
        /*0030*/ 	.word	0xffffffff


	//   ....[2]....
        /*0034*/ 	.word	0xffffffff


	//   ....[3]....
        /*0038*/ 	.word	0xffffffff


	//   ....[4]....
        /*003c*/ 	.word	0xffffffff


	//   ....[5]....
        /*0040*/ 	.word	0xffffffff


	//   ....[6]....
        /*0044*/ 	.word	0xffffffff


	//   ....[7]....
        /*0048*/ 	.word	0xffffffff


	//   ....[8]....
        /*004c*/ 	.word	0xffffffff


	//   ....[9]....
        /*0050*/ 	.word	0xffffffff


	//----- nvinfo : EIATTR_COOP_GROUP_INSTR_OFFSETS
	.align		4
.L_3295:
        /*0054*/ 	.byte	0x04, 0x28
        /*0056*/ 	.short	(.L_3297 - .L_3296)


	//   ....[0]....
.L_3296:
        /*0058*/ 	.word	0x00001560


	//   ....[1]....
        /*005c*/ 	.word	0x00001570


	//   ....[2]....
        /*0060*/ 	.word	0x000015a0


	//   ....[3]....
        /*0064*/ 	.word	0x000015b0


	//   ....[4]....
        /*0068*/ 	.word	0x000015e0


	//   ....[5]....
        /*006c*/ 	.word	0x000015f0


	//   ....[6]....
        /*0070*/ 	.word	0x00001620


	//   ....[7]....
        /*0074*/ 	.word	0x00001640


	//   ....[8]....
        /*0078*/ 	.word	0x00001670


	//   ....[9]....
        /*007c*/ 	.word	0x00001680


	//----- nvinfo : EIATTR_VRC_CTA_INIT_COUNT
	.align		4
.L_3297:
        /*0080*/ 	.byte	0x02, 0x4a
	.zero		1
	.zero		1


	//----- nvinfo : EIATTR_EXIT_INSTR_OFFSETS
	.align		4
        /*0084*/ 	.byte	0x04, 0x1c
        /*0086*/ 	.short	(.L_3299 - .L_3298)


	//   ....[0]....
.L_3298:
        /*0088*/ 	.word	0x00000060


	//   ....[1]....
        /*008c*/ 	.word	0x000016e0


	//   ....[2]....
        /*0090*/ 	.word	0x000017b0


	//----- nvinfo : EIATTR_MAX_THREADS
	.align		4
.L_3299:
        /*0094*/ 	.byte	0x04, 0x05
        /*0096*/ 	.short	(.L_3301 - .L_3300)
.L_3300:
        /*0098*/ 	.word	0x00000400
        /*009c*/ 	.word	0x00000001
        /*00a0*/ 	.word	0x00000001


	//----- nvinfo : EIATTR_CRS_STACK_SIZE
	.align		4
.L_3301:
        /*00a4*/ 	.byte	0x04, 0x1e
        /*00a6*/ 	.short	(.L_3303 - .L_3302)
.L_3302:
        /*00a8*/ 	.word	0x00000000


	//----- nvinfo : EIATTR_CBANK_PARAM_SIZE
	.align		4
.L_3303:
        /*00ac*/ 	.byte	0x03, 0x19
        /*00ae*/ 	.short	0x0128


	//----- nvinfo : EIATTR_PARAM_CBANK
	.align		4
        /*00b0*/ 	.byte	0x04, 0x0a
        /*00b2*/ 	.short	(.L_3305 - .L_3304)
	.align		4
.L_3304:
        /*00b4*/ 	.word	index@(.nv.constant0._ZN10layer_norm22ln_bwd_finalize_kernelINS_22Kernel_traits_finalizeILj1024Ef6__halfS2_S2_fjLb0ELj1024ELj4ENS_18Kernel_traits_baseILj1024EfS2_S2_S2_fjLj1024EEEEELb0ELb1EEEvNS_9BwdParamsE)
        /*00b8*/ 	.short	0x0380
        /*00ba*/ 	.short	0x0128


	//----- nvinfo : EIATTR_SW_WAR
	.align		4
.L_3305:
        /*00bc*/ 	.byte	0x04, 0x36
        /*00be*/ 	.short	(.L_3307 - .L_3306)
.L_3306:
        /*00c0*/ 	.word	0x00000008
.L_3307:


//--------------------- .nv.info._ZN10layer_norm13ln_bwd_kernelINS_13Kernel_traitsIf6__halfS2_S2_fjLj1024ELj1ELj4ELj1ELj16ENS_18Kernel_traits_baseILj1024EfS2_S2_S2_fjLj128EEEEELb1ELb0ELb1ELb1EEEvNS_9BwdParamsE --------------------------
	.section	.nv.info._ZN10layer_norm13ln_bwd_kernelINS_13Kernel_traitsIf6__halfS2_S2_fjLj1024ELj1ELj4ELj1ELj16ENS_18Kernel_traits_baseILj1024EfS2_S2_S2_fjLj128EEEEELb1ELb0ELb1ELb1EEEvNS_9BwdParamsE,"",@"SHT_CUDA_INFO"
	.sectionflags	@""
	.align	4


	//----- nvinfo : EIATTR_CUDA_API_VERSION
	.align		4
        /*0000*/ 	.byte	0x04, 0x37
        /*0002*/ 	.short	(.L_3309 - .L_3308)
.L_3308:
        /*0004*/ 	.word	0x00000082


	//----- nvinfo : EIATTR_KPARAM_INFO
	.align		4
.L_3309:
        /*0008*/ 	.byte	0x04, 0x17
        /*000a*/ 	.short	(.L_3311 - .L_3310)
.L_3310:
        /*000c*/ 	.word	0x00000000
        /*0010*/ 	.short	0x0000
        /*0012*/ 	.short	0x0000
        /*0014*/ 	.byte	0x00, 0xf0, 0xa1, 0x04


	//----- nvinfo : EIATTR_SPARSE_MMA_MASK
	.align		4
.L_3311:
        /*0018*/ 	.byte	0x03, 0x50
        /*001a*/ 	.short	0x0000


	//----- nvinfo : EIATTR_MAXREG_COUNT
	.align		4
        /*001c*/ 	.byte	0x03, 0x1b
        /*001e*/ 	.short	0x00ff


	//----- nvinfo : EIATTR_NUM_BARRIERS
	.align		4
        /*0020*/ 	.byte	0x02, 0x4c
        /*0022*/ 	.byte	0x01
	.zero		1


	//----- nvinfo : EIATTR_MERCURY_ISA_VERSION
	.align		4
        /*0024*/ 	.byte	0x03, 0x5f
        /*0026*/ 	.short	0x0101


	//----- nvinfo : EIATTR_COOP_GROUP_MASK_REGIDS
	.align		4
        /*0028*/ 	.byte	0x04, 0x29
        /*002a*/ 	.short	(.L_3313 - .L_3312)


	//   ....[0]....
.L_3312:
        /*002c*/ 	.word	0xffffffff


	//   ....[1]....
        /*0030*/ 	.word	0xffffffff


	//   ....[2]....
        /*0034*/ 	.word	0xffffffff


	//   ....[3]....
        /*0038*/ 	.word	0xffffffff


	//   ....[4]....
        /*003c*/ 	.word	0xffffffff


	//   ....[5]....
        /*0040*/ 	.word	0xffffffff


	//   ....[6]....
        /*0044*/ 	.word	0xffffffff


	//   ....[7]....
        /*0048*/ 	.word	0xffffffff


	//   ....[8]....
        /*004c*/ 	.word	0xffffffff


	//   ....[9]....
        /*0050*/ 	.word	0xffffffff


	//   ....[10]....
        /*0054*/ 	.word	0x050000bd


	//   ....[11]....
        /*0058*/ 	.word	0x050000bd


	//   ....[12]....
        /*005c*/ 	.word	0x050000bd


	//   ....[13]....
        /*0060*/ 	.word	0x050000bd


	//   ....[14]....
        /*0064*/ 	.word	0x050000bd


	//   ....[15]....
        /*0068*/ 	.word	0x050000bd


	//   ....[16]....
        /*006c*/ 	.word	0x050000bd


	//   ....[17]....
        /*0070*/ 	.word	0x050000bd


	//   ....[18]....
        /*0074*/ 	.word	0x050000bd


	//   ....[19]....
        /*0078*/ 	.word	0x050000bd


	//----- nvinfo : EIATTR_COOP_GROUP_INSTR_OFFSETS
	.align		4
.L_3313:
        /*007c*/ 	.byte	0x04, 0x28
        /*007e*/ 	.short	(.L_3315 - .L_3314)


	//   ....[0]....
.L_3314:
        /*0080*/ 	.word	0x00001ee0


	//   ....[1]....
        /*0084*/ 	.word	0x00001ef0


	//   ....[2]....
        /*0088*/ 	.word	0x00001f20


	//   ....[3]....
        /*008c*/ 	.word	0x00001f30


	//   ....[4]....
        /*0090*/ 	.word	0x00001f60


	//   ....[5]....
        /*0094*/ 	.word	0x00001f70


	//   ....[6]....
        /*0098*/ 	.word	0x00001fa0


	//   ....[7]....
        /*009c*/ 	.word	0x00001fb0


	//   ....[8]....
        /*00a0*/ 	.word	0x00001fe0


	//   ....[9]....
        /*00a4*/ 	.word	0x00001ff0


	//   ....[10]....
        /*00a8*/ 	.word	0x00009430


	//   ....[11]....
        /*00ac*/ 	.word	0x000094c0


	//   ....[12]....
        /*00b0*/ 	.word	0x00009530


	//   ....[13]....
        /*00b4*/ 	.word	0x00009590


	//   ....[14]....
        /*00b8*/ 	.word	0x00009600


	//   ....[15]....
        /*00bc*/ 	.word	0x00009660


	//   ....[16]....
        /*00c0*/ 	.word	0x000096d0


	//   ....[17]....
        /*00c4*/ 	.word	0x00009730


	//   ....[18]....
        /*00c8*/ 	.word	0x000097a0


	//   ....[19]....
        /*00cc*/ 	.word	0x00009800


	//----- nvinfo : EIATTR_VRC_CTA_INIT_COUNT
	.align		4
.L_3315:
        /*00d0*/ 	.byte	0x02, 0x4a
	.zero		1
	.zero		1


	//----- nvinfo : EIATTR_EXIT_INSTR_OFFSETS
	.align		4
        /*00d4*/ 	.byte	0x04, 0x1c
        /*00d6*/ 	.short	(.L_3317 - .L_3316)


	//   ....[0]....
.L_3316:
        /*00d8*/ 	.word	0x000093c0


	//----- nvinfo : EIATTR_MAX_THREADS
	.align		4
.L_3317:
        /*00dc*/ 	.byte	0x04, 0x05
        /*00de*/ 	.short	(.L_3319 - .L_3318)
.L_3318:
        /*00e0*/ 	.word	0x00000080
        /*00e4*/ 	.word	0x00000001
        /*00e8*/ 	.word	0x00000001


	//----- nvinfo : EIATTR_CRS_STACK_SIZE
	.align		4
.L_3319:
        /*00ec*/ 	.byte	0x04, 0x1e
        /*00ee*/ 	.short	(.L_3321 - .L_3320)
.L_3320:
        /*00f0*/ 	.word	0x00000000


	//----- nvinfo : EIATTR_CBANK_PARAM_SIZE
	.align		4
.L_3321:
        /*00f4*/ 	.byte	0x03, 0x19
        /*00f6*/ 	.short	0x0128


	//----- nvinfo : EIATTR_PARAM_CBANK
	.align		4
        /*00f8*/ 	.byte	0x04, 0x0a
        /*00fa*/ 	.short	(.L_3323 - .L_3322)
	.align		4
.L_3322:
        /*00fc*/ 	.word	index@(.nv.constant0._ZN10layer_norm13ln_bwd_kernelINS_13Kernel_traitsIf6__halfS2_S2_fjLj1024ELj1ELj4ELj1ELj16ENS_18Kernel_traits_baseILj1024EfS2_S2_S2_fjLj128EEEEELb1ELb0ELb1ELb1EEEvNS_9BwdParamsE)
        /*0100*/ 	.short	0x0380
        /*0102*/ 	.short	0x0128


	//----- nvinfo : EIATTR_SW_WAR
	.align		4
.L_3323:
        /*0104*/ 	.byte	0x04, 0x36
        /*0106*/ 	.short	(.L_3325 - .L_3324)
.L_3324:
        /*0108*/ 	.word	0x00000008
.L_3325:


//--------------------- .nv.info._ZN10layer_norm13ln_bwd_kernelINS_13Kernel_traitsIf6__halfS2_S2_fjLj1024ELj1ELj4ELj1ELj16ENS_18Kernel_traits_baseILj1024EfS2_S2_S2_fjLj128EEEEELb1ELb1ELb0ELb0EEEvNS_9BwdParamsE --------------------------
	.section	.nv.info._ZN10layer_norm13ln_bwd_kernelINS_13Kernel_traitsIf6__halfS2_S2_fjLj1024ELj1ELj4ELj1ELj16ENS_18Kernel_traits_baseILj1024EfS2_S2_S2_fjLj128EEEEELb1ELb1ELb0ELb0EEEvNS_9BwdParamsE,"",@"SHT_CUDA_INFO"
	.sectionflags	@""
	.align	4


	//----- nvinfo : EIATTR_CUDA_API_VERSION
	.align		4
        /*0000*/ 	.byte	0x04, 0x37
        /*0002*/ 	.short	(.L_3327 - .L_3326)
.L_3326:
        /*0004*/ 	.word	0x00000082


	//----- nvinfo : EIATTR_KPARAM_INFO
	.align		4
.L_3327:
        /*0008*/ 	.byte	0x04, 0x17
        /*000a*/ 	.short	(.L_3329 - .L_3328)
.L_3328:
        /*000c*/ 	.word	0x00000000
        /*0010*/ 	.short	0x0000
        /*0012*/ 	.short	0x0000
        /*0014*/ 	.byte	0x00, 0xf0, 0xa1, 0x04


	//----- nvinfo : EIATTR_SPARSE_MMA_MASK
	.align		4
.L_3329:
        /*0018*/ 	.byte	0x03, 0x50
        /*001a*/ 	.short	0x0000


	//----- nvinfo : EIATTR_MAXREG_COUNT
	.align		4
        /*001c*/ 	.byte	0x03, 0x1b
        /*001e*/ 	.short	0x00ff


	//----- nvinfo : EIATTR_NUM_BARRIERS
	.align		4
        /*0020*/ 	.byte	0x02, 0x4c
        /*0022*/ 	.byte	0x01
	.zero		1


	//----- nvinfo : EIATTR_ANNOTATIONS
	.align		4
        /*0024*/ 	.byte	0x04, 0x55
        /*0026*/ 	.short	(.L_3331 - .L_3330)


	//   ....[0]....
.L_3330:
        /* <DEDUP_REMOVED lines=23> */


	//----- nvinfo : EIATTR_MERCURY_ISA_VERSION
	.align		4
.L_3331:
        /*0180*/ 	.byte	0x03, 0x5f
        /*0182*/ 	.short	0x0101


	//----- nvinfo : EIATTR_COOP_GROUP_MASK_REGIDS
	.align		4
        /*0184*/ 	.byte	0x04, 0x29
        /*0186*/ 	.short	(.L_3333 - .L_3332)


	//   ....[0]....
.L_3332:
        /*0188*/ 	.word	0xffffffff


	//   ....[1]....
        /*018c*/ 	.word	0xffffffff


	//   ....[2]....
        /*0190*/ 	.word	0xffffffff


	//   ....[3]....
        /*0194*/ 	.word	0xffffffff


	//   ....[4]....
        /*0198*/ 	.word	0xffffffff


	//   ....[5]....
        /*019c*/ 	.word	0xffffffff


	//   ....[6]....
        /*01a0*/ 	.word	0xffffffff


	//   ....[7]....
        /*01a4*/ 	.word	0xffffffff


	//   ....[8]....
        /*01a8*/ 	.word	0xffffffff


	//   ....[9]....
        /*01ac*/ 	.word	0xffffffff


	//   ....[10]....
        /*01b0*/ 	.word	0x05000013


	//   ....[11]....
        /*01b4*/ 	.word	0x05000013


	//   ....[12]....
        /*01b8*/ 	.word	0x05000013


	//   ....[13]....
        /*01bc*/ 	.word	0x05000013


	//   ....[14]....
        /*01c0*/ 	.word	0x05000013


	//   ....[15]....
        /*01c4*/ 	.word	0x05000013


	//   ....[16]....
        /*01c8*/ 	.word	0x05000013


	//   ....[17]....
        /*01cc*/ 	.word	0x05000013


	//   ....[18]....
        /*01d0*/ 	.word	0x05000013


	//   ....[19]....
        /*01d4*/ 	.word	0x05000013


	//----- nvinfo : EIATTR_COOP_GROUP_INSTR_OFFSETS
	.align		4
.L_3333:
        /*01d8*/ 	.byte	0x04, 0x28
        /*01da*/ 	.short	(.L_3335 - .L_3334)


	//   ....[0]....
.L_3334:
        /*01dc*/ 	.word	0x00002530


	//   ....[1]....
        /*01e0*/ 	.word	0x00002550


	//   ....[2]....
        /*01e4*/ 	.word	0x00002570


	//   ....[3]....
        /*01e8*/ 	.word	0x00002590


	//   ....[4]....
        /*01ec*/ 	.word	0x000025b0


	//   ....[5]....
        /*01f0*/ 	.word	0x000025d0


	//   ....[6]....
        /*01f4*/ 	.word	0x000025f0


	//   ....[7]....
        /*01f8*/ 	.word	0x00002610


	//   ....[8]....
        /*01fc*/ 	.word	0x00002620


	//   ....[9]....
        /*0200*/ 	.word	0x00002640


	//   ....[10]....
        /*0204*/ 	.word	0x0000b690


	//   ....[11]....
        /*0208*/ 	.word	0x0000b730


	//   ....[12]....
        /*020c*/ 	.word	0x0000b7b0


	//   ....[13]....
        /*0210*/ 	.word	0x0000b820


	//   ....[14]....
        /*0214*/ 	.word	0x0000b8a0


	//   ....[15]....
        /*0218*/ 	.word	0x0000b910


	//   ....[16]....
        /*021c*/ 	.word	0x0000b990


	//   ....[17]....
        /*0220*/ 	.word	0x0000ba00


	//   ....[18]....
        /*0224*/ 	.word	0x0000ba80


	//   ....[19]....
        /*0228*/ 	.word	0x0000bad0


	//----- nvinfo : EIATTR_VRC_CTA_INIT_COUNT
	.align		4
.L_3335:
        /*022c*/ 	.byte	0x02, 0x4a
	.zero		1
	.zero		1


	//----- nvinfo : EIATTR_EXIT_INSTR_OFFSETS
	.align		4
        /*0230*/ 	.byte	0x04, 0x1c
        /*0232*/ 	.short	(.L_3337 - .L_3336)


	//   ....[0]....
.L_3336:
        /*0234*/ 	.word	0x0000b5a0


	//   ....[1]....
        /*0238*/ 	.word	0x0000b620


	//----- nvinfo : EIATTR_MAX_THREADS
	.align		4
.L_3337:
        /*023c*/ 	.byte	0x04, 0x05
        /*023e*/ 	.short	(.L_3339 - .L_3338)
.L_3338:
        /*0240*/ 	.word	0x00000080
        /*0244*/ 	.word	0x00000001
        /*0248*/ 	.word	0x00000001


	//----- nvinfo : EIATTR_CRS_STACK_SIZE
	.align		4
.L_3339:
        /*024c*/ 	.byte	0x04, 0x1e
        /*024e*/ 	.short	(.L_3341 - .L_3340)
.L_3340:
        /*0250*/ 	.word	0x00000000


	//----- nvinfo : EIATTR_CBANK_PARAM_SIZE
	.align		4
.L_3341:
        /*0254*/ 	.byte	0x03, 0x19
        /*0256*/ 	.short	0x0128


	//----- nvinfo : EIATTR_PARAM_CBANK
	.align		4
        /*0258*/ 	.byte	0x04, 0x0a
        /*025a*/ 	.short	(.L_3343 - .L_3342)
	.align		4
.L_3342:
        /*025c*/ 	.word	index@(.nv.constant0._ZN10layer_norm13ln_bwd_kernelINS_13Kernel_traitsIf6__halfS2_S2_fjLj1024ELj1ELj4ELj1ELj16ENS_18Kernel_traits_baseILj1024EfS2_S2_S2_fjLj128EEEEELb1ELb1ELb0ELb0EEEvNS_9BwdParamsE)
        /*0260*/ 	.short	0x0380
        /*0262*/ 	.short	0x0128


	//----- nvinfo : EIATTR_SW_WAR
	.align		4
.L_3343:
        /*0264*/ 	.byte	0x04, 0x36
        /*0266*/ 	.short	(.L_3345 - .L_3344)
.L_3344:
        /*0268*/ 	.word	0x00000008
.L_3345:


//--------------------- .nv.info._ZN10layer_norm13ln_bwd_kernelINS_13Kernel_traitsIf6__halfS2_S2_fjLj1024ELj1ELj4ELj1ELj16ENS_18Kernel_traits_baseILj1024EfS2_S2_S2_fjLj128EEEEELb1ELb1ELb0ELb1EEEvNS_9BwdParamsE --------------------------
	.section	.nv.info._ZN10layer_norm13ln_bwd_kernelINS_13Kernel_traitsIf6__halfS2_S2_fjLj1024ELj1ELj4ELj1ELj16ENS_18Kernel_traits_baseILj1024EfS2_S2_S2_fjLj128EEEEELb1ELb1ELb0ELb1EEEvNS_9BwdParamsE,"",@"SHT_CUDA_INFO"
	.sectionflags	@""
	.align	4


	//----- nvinfo : EIATTR_CUDA_API_VERSION
	.align		4
        /*0000*/ 	.byte	0x04, 0x37
        /*0002*/ 	.short	(.L_3347 - .L_3346)
.L_3346:
        /*0004*/ 	.word	0x00000082


	//----- nvinfo : EIATTR_KPARAM_INFO
	.align		4
.L_3347:
        /*0008*/ 	.byte	0x04, 0x17
        /*000a*/ 	.short	(.L_3349 - .L_3348)
.L_3348:
        /*000c*/ 	.word	0x00000000
        /*0010*/ 	.short	0x0000
        /*0012*/ 	.short	0x0000
        /*0014*/ 	.byte	0x00, 0xf0, 0xa1, 0x04


	//----- nvinfo : EIATTR_SPARSE_MMA_MASK
	.align		4
.L_3349:
        /*0018*/ 	.byte	0x03, 0x50
        /*001a*/ 	.short	0x0000


	//----- nvinfo : EIATTR_MAXREG_COUNT
	.align		4
        /*001c*/ 	.byte	0x03, 0x1b
        /*001e*/ 	.short	0x00ff


	//----- nvinfo : EIATTR_NUM_BARRIERS
	.align		4
        /*0020*/ 	.byte	0x02, 0x4c
        /*0022*/ 	.byte	0x01
	.zero		1


	//----- nvinfo : EIATTR_ANNOTATIONS
	.align		4
        /*0024*/ 	.byte	0x04, 0x55
        /*0026*/ 	.short	(.L_3351 - .L_3350)


	//   ....[0]....
.L_3350:
        /* <DEDUP_REMOVED lines=153> */


	//----- nvinfo : EIATTR_MERCURY_ISA_VERSION
	.align		4
.L_3351:
        /*09a0*/ 	.byte	0x03, 0x5f
        /*09a2*/ 	.short	0x0101


	//----- nvinfo : EIATTR_COOP_GROUP_MASK_REGIDS
	.align		4
        /*09a4*/ 	.byte	0x04, 0x29
        /*09a6*/ 	.short	(.L_3353 - .L_3352)


	//   ....[0]....
.L_3352:
        /*09a8*/ 	.word	0xffffffff


	//   ....[1]....
        /*09ac*/ 	.word	0xffffffff


	//   ....[2]....
        /*09b0*/ 	.word	0xffffffff


	//   ....[3]....
        /*09b4*/ 	.word	0xffffffff


	//   ....[4]....
        /*09b8*/ 	.word	0xffffffff


	//   ....[5]....
        /*09bc*/ 	.word	0xffffffff


	//   ....[6]....
        /*09c0*/ 	.word	0xffffffff


	//   ....[7]....
        /*09c4*/ 	.word	0xffffffff


	//   ....[8]....
        /*09c8*/ 	.word	0xffffffff


	//   ....[9]....
        /*09cc*/ 	.word	0xffffffff


	//   ....[10]....
        /*09d0*/ 	.word	0x050000cf


	//   ....[11]....
        /*09d4*/ 	.word	0x050000cf


	//   ....[12]....
        /*09d8*/ 	.word	0x050000cf


	//   ....[13]....
        /*09dc*/ 	.word	0x050000cf


	//   ....[14]....
        /*09e0*/ 	.word	0x050000cf


	//   ....[15]....
        /*09e4*/ 	.word	0x050000cf


	//   ....[16]....
        /*09e8*/ 	.word	0x050000cf


	//   ....[17]....
        /*09ec*/ 	.word	0x050000cf


	//   ....[18]....
        /*09f0*/ 	.word	0x050000cf


	//   ....[19]....
        /*09f4*/ 	.word	0x050000cf


	//----- nvinfo : EIATTR_COOP_GROUP_INSTR_OFFSETS
	.align		4
.L_3353:
        /*09f8*/ 	.byte	0x04, 0x28
        /*09fa*/ 	.short	(.L_3355 - .L_3354)


	//   ....[0]....
.L_3354:
        /*09fc*/ 	.word	0x000037c0


	//   ....[1]....
        /*0a00*/ 	.word	0x000037d0


	//   ....[2]....
        /*0a04*/ 	.word	0x00003860


	//   ....[3]....
        /*0a08*/ 	.word	0x000038e0


	//   ....[4]....
        /*0a0c*/ 	.word	0x00003960


	//   ....[5]....
        /*0a10*/ 	.word	0x00003970


	//   ....[6]....
        /*0a14*/ 	.word	0x000039f0


	//   ....[7]....
        /*0a18*/ 	.word	0x00003a70


	//   ....[8]....
        /*0a1c*/ 	.word	0x00003b40


	//   ....[9]....
        /*0a20*/ 	.word	0x00003b50


	//   ....[10]....
        /*0a24*/ 	.word	0x0000c100


	//   ....[11]....
        /*0a28*/ 	.word	0x0000c1c0


	//   ....[12]....
        /*0a2c*/ 	.word	0x0000c2a0


	//   ....[13]....
        /*0a30*/ 	.word	0x0000c380


	//   ....[14]....
        /*0a34*/ 	.word	0x0000c460


	//   ....[15]....
        /*0a38*/ 	.word	0x0000c540


	//   ....[16]....
        /*0a3c*/ 	.word	0x0000c620


	//   ....[17]....
        /*0a40*/ 	.word	0x0000c680


	//   ....[18]....
        /*0a44*/ 	.word	0x0000c6e0


	//   ....[19]....
        /*0a48*/ 	.word	0x0000c740


	//----- nvinfo : EIATTR_VRC_CTA_INIT_COUNT
	.align		4
.L_3355:
        /*0a4c*/ 	.byte	0x02, 0x4a
	.zero		1
	.zero		1


	//----- nvinfo : EIATTR_EXIT_INSTR_OFFSETS
	.align		4
        /*0a50*/ 	.byte	0x04, 0x1c
        /*0a52*/ 	.short	(.L_3357 - .L_3356)


	//   ....[0]....
.L_3356:
        /*0a54*/ 	.word	0x0000c0a0


	//----- nvinfo : EIATTR_MAX_THREADS
	.align		4
.L_3357:
        /*0a58*/ 	.byte	0x04, 0x05
        /*0a5a*/ 	.short	(.L_3359 - .L_3358)
.L_3358:
        /*0a5c*/ 	.word	0x00000080
        /*0a60*/ 	.word	0x00000001
        /*0a64*/ 	.word	0x00000001


	//----- nvinfo : EIATTR_CRS_STACK_SIZE
	.align		4
.L_3359:
        /*0a68*/ 	.byte	0x04, 0x1e
        /*0a6a*/ 	.short	(.L_3361 - .L_3360)
.L_3360:
        /*0a6c*/ 	.word	0x00000000


	//----- nvinfo : EIATTR_CBANK_PARAM_SIZE
	.align		4
.L_3361:
        /*0a70*/ 	.byte	0x03, 0x19
        /*0a72*/ 	.short	0x0128


	//----- nvinfo : EIATTR_PARAM_CBANK
	.align		4
        /*0a74*/ 	.byte	0x04, 0x0a
        /*0a76*/ 	.short	(.L_3363 - .L_3362)
	.align		4
.L_3362:
        /*0a78*/ 	.word	index@(.nv.constant0._ZN10layer_norm13ln_bwd_kernelINS_13Kernel_traitsIf6__halfS2_S2_fjLj1024ELj1ELj4ELj1ELj16ENS_18Kernel_traits_baseILj1024EfS2_S2_S2_fjLj128EEEEELb1ELb1ELb0ELb1EEEvNS_9BwdParamsE)
        /*0a7c*/ 	.short	0x0380
        /*0a7e*/ 	.short	0x0128


	//----- nvinfo : EIATTR_SW_WAR
	.align		4
.L_3363:
        /*0a80*/ 	.byte	0x04, 0x36
        /*0a82*/ 	.short	(.L_3365 - .L_3364)
.L_3364:
        /*0a84*/ 	.word	0x00000008
.L_3365:


//--------------------- .nv.info._ZN10layer_norm22ln_bwd_finalize_kernelINS_22Kernel_traits_finalizeILj1024Ef6__halfS2_S2_fjLb1ELj1024ELj4ENS_18Kernel_traits_baseILj1024EfS2_S2_S2_fjLj1024EEEEELb1ELb0EEEvNS_9BwdParamsE --------------------------
	.section	.nv.info._ZN10layer_norm22ln_bwd_finalize_kernelINS_22Kernel_traits_finalizeILj1024Ef6__halfS2_S2_fjLb1ELj1024ELj4ENS_18Kernel_traits_baseILj1024EfS2_S2_S2_fjLj1024EEEEELb1ELb0EEEvNS_9BwdParamsE,"",@"SHT_CUDA_INFO"
	.sectionflags	@""
	.align	4


	//----- nvinfo : EIATTR_CUDA_API_VERSION
	.align		4
        /*0000*/ 	.byte	0x04, 0x37
        /*0002*/ 	.short	(.L_3367 - .L_3366)
.L_3366:
        /*0004*/ 	.word	0x00000082


	//----- nvinfo : EIATTR_KPARAM_INFO
	.align		4
.L_3367:
        /*0008*/ 	.byte	0x04, 0x17
        /*000a*/ 	.short	(.L_3369 - .L_3368)
.L_3368:
        /*000c*/ 	.word	0x00000000
        /*0010*/ 	.short	0x0000
        /*0012*/ 	.short	0x0000
        /*0014*/ 	.byte	0x00, 0xf0, 0xa1, 0x04


	//----- nvinfo : EIATTR_SPARSE_MMA_MASK
	.align		4
.L_3369:
        /*0018*/ 	.byte	0x03, 0x50
        /*001a*/ 	.short	0x0000


	//----- nvinfo : EIATTR_MAXREG_COUNT
	.align		4
        /*001c*/ 	.byte	0x03, 0x1b
        /*001e*/ 	.short	0x0040


	//----- nvinfo : EIATTR_NUM_BARRIERS
	.align		4
        /*0020*/ 	.byte	0x02, 0x4c
        /*0022*/ 	.byte	0x01
	.zero		1


	//----- nvinfo : EIATTR_MERCURY_ISA_VERSION
	.align		4
        /*0024*/ 	.byte	0x03, 0x5f
        /*0026*/ 	.short	0x0101


	//----- nvinfo : EIATTR_COOP_GROUP_MASK_REGIDS
	.align		4
        /*0028*/ 	.byte	0x04, 0x29
        /*002a*/ 	.short	(.L_3371 - .L_3370)


	//   ....[0]....
.L_3370:
        /*002c*/ 	.word	0xffffffff


	//   ....[1]....
        /*0030*/ 	.word	0xffffffff


	//   ....[2]....
        /*0034*/ 	.word	0xffffffff


	//   ....[3]....
        /*0038*/ 	.word	0xffffffff


	//   ....[4]....
        /*003c*/ 	.word	0xffffffff


	//   ....[5]....
        /*0040*/ 	.word	0xffffffff


	//   ....[6]....
        /*0044*/ 	.word	0xffffffff


	//   ....[7]....
        /*0048*/ 	.word	0xffffffff


	//   ....[8]....
        /*004c*/ 	.word	0xffffffff


	//   ....[9]....
        /*0050*/ 	.word	0xffffffff


	//   ....[10]....
        /*0054*/ 	.word	0xffffffff


	//   ....[11]....
        /*0058*/ 	.word	0xffffffff


	//   ....[12]....
        /*005c*/ 	.word	0xffffffff


	//   ....[13]....
        /*0060*/ 	.word	0xffffffff


	//   ....[14]....
        /*0064*/ 	.word	0xffffffff


	//----- nvinfo : EIATTR_COOP_GROUP_INSTR_OFFSETS
	.align		4
.L_3371:
        /*0068*/ 	.byte	0x04, 0x28
        /*006a*/ 	.short	(.L_3373 - .L_3372)


	//   ....[0]....
.L_3372:
        /*006c*/ 	.word	0x00001030


	//   ....[1]....
        /*0070*/ 	.word	0x00001040


	//   ....[2]....
        /*0074*/ 	.word	0x00001050


	//   ....[3]....
        /*0078*/ 	.word	0x00001090


	//   ....[4]....
        /*007c*/ 	.word	0x000010a0


	//   ....[5]....
        /*0080*/ 	.word	0x000010b0


	//   ....[6]....
        /*0084*/ 	.word	0x000010e0


	//   ....[7]....
        /*0088*/ 	.word	0x00001100


	//   ....[8]....
        /*008c*/ 	.word	0x00001120


	//   ....[9]....
        /*0090*/ 	.word	0x00001160


	//   ....[10]....
        /*0094*/ 	.word	0x00001180


	//   ....[11]....
        /*0098*/ 	.word	0x00001190


	//   ....[12]....
        /*009c*/ 	.word	0x000011e0


	//   ....[13]....
        /*00a0*/ 	.word	0x00001210


	//   ....[14]....
        /*00a4*/ 	.word	0x00001220


	//----- nvinfo : EIATTR_VRC_CTA_INIT_COUNT
	.align		4
.L_3373:
        /*00a8*/ 	.byte	0x02, 0x4a
	.zero		1
	.zero		1


	//----- nvinfo : EIATTR_EXIT_INSTR_OFFSETS
	.align		4
        /*00ac*/ 	.byte	0x04, 0x1c
        /*00ae*/ 	.short	(.L_3375 - .L_3374)


	//   ....[0]....
.L_3374:
        /*00b0*/ 	.word	0x00000060


	//   ....[1]....
        /*00b4*/ 	.word	0x000012a0


	//   ....[2]....
        /*00b8*/ 	.word	0x000012d0


	//   ....[3]....
        /*00bc*/ 	.word	0x000013b0


	//----- nvinfo : EIATTR_MAX_THREADS
	.align		4
.L_3375:
        /*00c0*/ 	.byte	0x04, 0x05
        /*00c2*/ 	.short	(.L_3377 - .L_3376)
.L_3376:
        /*00c4*/ 	.word	0x00000400
        /*00c8*/ 	.word	0x00000001
        /*00cc*/ 	.word	0x00000001


	//----- nvinfo : EIATTR_CRS_STACK_SIZE
	.align		4
.L_3377:
        /*00d0*/ 	.byte	0x04, 0x1e
        /*00d2*/ 	.short	(.L_3379 - .L_3378)
.L_3378:
        /*00d4*/ 	.word	0x00000000


	//----- nvinfo : EIATTR_CBANK_PARAM_SIZE
	.align		4
.L_3379:
        /*00d8*/ 	.byte	0x03, 0x19
        /*00da*/ 	.short	0x0128


	//----- nvinfo : EIATTR_PARAM_CBANK
	.align		4
        /*00dc*/ 	.byte	0x04, 0x0a
        /*00de*/ 	.short	(.L_3381 - .L_3380)
	.align		4
.L_3380:
        /*00e0*/ 	.word	index@(.nv.constant0._ZN10layer_norm22ln_bwd_finalize_kernelINS_22Kernel_traits_finalizeILj1024Ef6__halfS2_S2_fjLb1ELj1024ELj4ENS_18Kernel_traits_baseILj1024EfS2_S2_S2_fjLj1024EEEEELb1ELb0EEEvNS_9BwdParamsE)
        /*00e4*/ 	.short	0x0380
        /*00e6*/ 	.short	0x0128


	//----- nvinfo : EIATTR_SW_WAR
	.align		4
.L_3381:
        /*00e8*/ 	.byte	0x04, 0x36
        /*00ea*/ 	.short	(.L_3383 - .L_3382)
.L_3382:
        /*00ec*/ 	.word	0x00000008
.L_3383:


//--------------------- .nv.info._ZN10layer_norm13ln_bwd_kernelINS_13Kernel_traitsIf6__halfS2_S2_fjLj1024ELj1ELj4ELj1ELj16ENS_18Kernel_traits_baseILj1024EfS2_S2_S2_fjLj128EEEEELb1ELb1ELb1ELb0EEEvNS_9BwdParamsE --------------------------
	.section	.nv.info._ZN10layer_norm13ln_bwd_kernelINS_13Kernel_traitsIf6__halfS2_S2_fjLj1024ELj1ELj4ELj1ELj16ENS_18Kernel_traits_baseILj1024EfS2_S2_S2_fjLj128EEEEELb1ELb1ELb1ELb0EEEvNS_9BwdParamsE,"",@"SHT_CUDA_INFO"
	.sectionflags	@""
	.align	4


	//----- nvinfo : EIATTR_CUDA_API_VERSION
	.align		4
        /*0000*/ 	.byte	0x04, 0x37
        /*0002*/ 	.short	(.L_3385 - .L_3384)
.L_3384:
        /*0004*/ 	.word	0x00000082


	//----- nvinfo : EIATTR_KPARAM_INFO
	.align		4
.L_3385:
        /*0008*/ 	.byte	0x04, 0x17
        /*000a*/ 	.short	(.L_3387 - .L_3386)
.L_3386:
        /*000c*/ 	.word	0x00000000
        /*0010*/ 	.short	0x0000
        /*0012*/ 	.short	0x0000
        /*0014*/ 	.byte	0x00, 0xf0, 0xa1, 0x04


	//----- nvinfo : EIATTR_SPARSE_MMA_MASK
	.align		4
.L_3387:
        /*0018*/ 	.byte	0x03, 0x50
        /*001a*/ 	.short	0x0000


	//----- nvinfo : EIATTR_MAXREG_COUNT
	.align		4
        /*001c*/ 	.byte	0x03, 0x1b
        /*001e*/ 	.short	0x00ff


	//----- nvinfo : EIATTR_NUM_BARRIERS
	.align		4
        /*0020*/ 	.byte	0x02, 0x4c
        /*0022*/ 	.byte	0x01
	.zero		1


	//----- nvinfo : EIATTR_ANNOTATIONS
	.align		4
        /*0024*/ 	.byte	0x04, 0x55
        /*0026*/ 	.short	(.L_3389 - .L_3388)


	//   ....[0]....
.L_3388:
        /* <DEDUP_REMOVED lines=33> */


	//----- nvinfo : EIATTR_MERCURY_ISA_VERSION
	.align		4
.L_3389:
        /*0228*/ 	.byte	0x03, 0x5f
        /*022a*/ 	.short	0x0101


	//----- nvinfo : EIATTR_COOP_GROUP_MASK_REGIDS
	.align		4
        /*022c*/ 	.byte	0x04, 0x29
        /*022e*/ 	.short	(.L_3391 - .L_3390)


	//   ....[0]....
.L_3390:
        /*0230*/ 	.word	0xffffffff


	//   ....[1]....
        /*0234*/ 	.word	0xffffffff


	//   ....[2]....
        /*0238*/ 	.word	0xffffffff


	//   ....[3]....
        /*023c*/ 	.word	0xffffffff


	//   ....[4]....
        /*0240*/ 	.word	0xffffffff


	//   ....[5]....
        /*0244*/ 	.word	0xffffffff


	//   ....[6]....
        /*0248*/ 	.word	0xffffffff


	//   ....[7]....
        /*024c*/ 	.word	0xffffffff


	//   ....[8]....
        /*0250*/ 	.word	0xffffffff


	//   ....[9]....
        /*0254*/ 	.word	0xffffffff


	//   ....[10]....
        /*0258*/ 	.word	0x05000002


	//   ....[11]....
        /*025c*/ 	.word	0x05000002


	//   ....[12]....
        /*0260*/ 	.word	0x05000002


	//   ....[13]....
        /*0264*/ 	.word	0x05000002


	//   ....[14]....
        /*0268*/ 	.word	0x05000002


	//   ....[15]....
        /*026c*/ 	.word	0x05000002


	//   ....[16]....
        /*0270*/ 	.word	0x05000002


	//   ....[17]....
        /*0274*/ 	.word	0x05000002


	//   ....[18]....
        /*0278*/ 	.word	0x05000002


	//   ....[19]....
        /*027c*/ 	.word	0x05000002


	//----- nvinfo : EIATTR_COOP_GROUP_INSTR_OFFSETS
	.align		4
.L_3391:
        /*0280*/ 	.byte	0x04, 0x28
        /*0282*/ 	.short	(.L_3393 - .L_3392)


	//   ....[0]....
.L_3392:
        /*0284*/ 	.word	0x00002c70


	//   ....[1]....
        /*0288*/ 	.word	0x00002c90


	//   ....[2]....
        /*028c*/ 	.word	0x00002cb0


	//   ....[3]....
        /*0290*/ 	.word	0x00002cd0


	//   ....[4]....
        /*0294*/ 	.word	0x00002cf0


	//   ....[5]....
        /*0298*/ 	.word	0x00002d10


	//   ....[6]....
        /*029c*/ 	.word	0x00002d30


	//   ....[7]....
        /*02a0*/ 	.word	0x00002d50


	//   ....[8]....
        /*02a4*/ 	.word	0x00002d60


	//   ....[9]....
        /*02a8*/ 	.word	0x00002d80


	//   ....[10]....
        /*02ac*/ 	.word	0x0000f700


	//   ....[11]....
        /*02b0*/ 	.word	0x0000f7a0


	//   ....[12]....
        /*02b4*/ 	.word	0x0000f820


	//   ....[13]....
        /*02b8*/ 	.word	0x0000f890


	//   ....[14]....
        /*02bc*/ 	.word	0x0000f910


	//   ....[15]....
        /*02c0*/ 	.word	0x0000f980


	//   ....[16]....
        /*02c4*/ 	.word	0x0000fa00


	//   ....[17]....
        /*02c8*/ 	.word	0x0000fa70


	//   ....[18]....
        /*02cc*/ 	.word	0x0000faf0


	//   ....[19]....
        /*02d0*/ 	.word	0x0000fb40


	//----- nvinfo : EIATTR_VRC_CTA_INIT_COUNT
	.align		4
.L_3393:
        /*02d4*/ 	.byte	0x02, 0x4a
	.zero		1
	.zero		1


	//----- nvinfo : EIATTR_EXIT_INSTR_OFFSETS
	.align		4
        /*02d8*/ 	.byte	0x04, 0x1c
        /*02da*/ 	.short	(.L_3395 - .L_3394)


	//   ....[0]....
.L_3394:
        /*02dc*/ 	.word	0x0000f620


	//   ....[1]....
        /*02e0*/ 	.word	0x0000f6a0


	//----- nvinfo : EIATTR_MAX_THREADS
	.align		4
.L_3395:
        /*02e4*/ 	.byte	0x04, 0x05
        /*02e6*/ 	.short	(.L_3397 - .L_3396)
.L_3396:
        /*02e8*/ 	.word	0x00000080
        /*02ec*/ 	.word	0x00000001
        /*02f0*/ 	.word	0x00000001


	//----- nvinfo : EIATTR_CRS_STACK_SIZE
	.align		4
.L_3397:
        /*02f4*/ 	.byte	0x04, 0x1e
        /*02f6*/ 	.short	(.L_3399 - .L_3398)
.L_3398:
        /*02f8*/ 	.word	0x00000000


	//----- nvinfo : EIATTR_CBANK_PARAM_SIZE
	.align		4
.L_3399:
        /*02fc*/ 	.byte	0x03, 0x19
        /*02fe*/ 	.short	0x0128


	//----- nvinfo : EIATTR_PARAM_CBANK
	.align		4
        /*0300*/ 	.byte	0x04, 0x0a
        /*0302*/ 	.short	(.L_3401 - .L_3400)
	.align		4
.L_3400:
        /*0304*/ 	.word	index@(.nv.constant0._ZN10layer_norm13ln_bwd_kernelINS_13Kernel_traitsIf6__halfS2_S2_fjLj1024ELj1ELj4ELj1ELj16ENS_18Kernel_traits_baseILj1024EfS2_S2_S2_fjLj128EEEEELb1ELb1ELb1ELb0EEEvNS_9BwdParamsE)
        /*0308*/ 	.short	0x0380
        /*030a*/ 	.short	0x0128


	//----- nvinfo : EIATTR_SW_WAR
	.align		4
.L_3401:
        /*030c*/ 	.byte	0x04, 0x36
        /*030e*/ 	.short	(.L_3403 - .L_3402)
.L_3402:
        /*0310*/ 	.word	0x00000008
.L_3403:


//--------------------- .nv.info._ZN10layer_norm22ln_bwd_finalize_kernelINS_22Kernel_traits_finalizeILj1024Ef6__halfS2_S2_fjLb1ELj1024ELj4ENS_18Kernel_traits_baseILj1024EfS2_S2_S2_fjLj1024EEEEELb1ELb1EEEvNS_9BwdParamsE --------------------------
	.section	.nv.info._ZN10layer_norm22ln_bwd_finalize_kernelINS_22Kernel_traits_finalizeILj1024Ef6__halfS2_S2_fjLb1ELj1024ELj4ENS_18Kernel_traits_baseILj1024EfS2_S2_S2_fjLj1024EEEEELb1ELb1EEEvNS_9BwdParamsE,"",@"SHT_CUDA_INFO"
	.sectionflags	@""
	.align	4


	//----- nvinfo : EIATTR_CUDA_API_VERSION
	.align		4
        /*0000*/ 	.byte	0x04, 0x37
        /*0002*/ 	.short	(.L_3405 - .L_3404)
.L_3404:
        /*0004*/ 	.word	0x00000082


	//----- nvinfo : EIATTR_KPARAM_INFO
	.align		4
.L_3405:
        /*0008*/ 	.byte	0x04, 0x17
        /*000a*/ 	.short	(.L_3407 - .L_3406)
.L_3406:
        /*000c*/ 	.word	0x00000000
        /*0010*/ 	.short	0x0000
        /*0012*/ 	.short	0x0000
        /*0014*/ 	.byte	0x00, 0xf0, 0xa1, 0x04


	//----- nvinfo : EIATTR_SPARSE_MMA_MASK
	.align		4
.L_3407:
        /*0018*/ 	.byte	0x03, 0x50
        /*001a*/ 	.short	0x0000


	//----- nvinfo : EIATTR_MAXREG_COUNT
	.align		4
        /*001c*/ 	.byte	0x03, 0x1b
        /*001e*/ 	.short	0x0040


	//----- nvinfo : EIATTR_NUM_BARRIERS
	.align		4
        /*0020*/ 	.byte	0x02, 0x4c
        /*0022*/ 	.byte	0x01
	.zero		1


	//----- nvinfo : EIATTR_MERCURY_ISA_VERSION
	.align		4
        /*0024*/ 	.byte	0x03, 0x5f
        /*0026*/ 	.short	0x0101


	//----- nvinfo : EIATTR_COOP_GROUP_MASK_REGIDS
	.align		4
        /*0028*/ 	.byte	0x04, 0x29
        /*002a*/ 	.short	(.L_3409 - .L_3408)


	//   ....[0]....
.L_3408:
        /*002c*/ 	.word	0xffffffff


	//   ....[1]....
        /*0030*/ 	.word	0xffffffff


	//   ....[2]....
        /*0034*/ 	.word	0xffffffff


	//   ....[3]....
        /*0038*/ 	.word	0xffffffff


	//   ....[4]....
        /*003c*/ 	.word	0xffffffff


	//   ....[5]....
        /*0040*/ 	.word	0xffffffff


	//   ....[6]....
        /*0044*/ 	.word	0xffffffff


	//   ....[7]....
        /*0048*/ 	.word	0xffffffff


	//   ....[8]....
        /*004c*/ 	.word	0xffffffff


	//   ....[9]....
        /*0050*/ 	.word	0xffffffff


	//   ....[10]....
        /*0054*/ 	.word	0xffffffff


	//   ....[11]....
        /*0058*/ 	.word	0xffffffff


	//   ....[12]....
        /*005c*/ 	.word	0xffffffff


	//   ....[13]....
        /*0060*/ 	.word	0xffffffff


	//   ....[14]....
        /*0064*/ 	.word	0xffffffff


	//----- nvinfo : EIATTR_COOP_GROUP_INSTR_OFFSETS
	.align		4
.L_3409:
        /*0068*/ 	.byte	0x04, 0x28
        /*006a*/ 	.short	(.L_3411 - .L_3410)


	//   ....[0]....
.L_3410:
        /*006c*/ 	.word	0x00001070


	//   ....[1]....
        /*0070*/ 	.word	0x00001080


	//   ....[2]....
        /*0074*/ 	.word	0x00001090


	//   ....[3]....
        /*0078*/ 	.word	0x000010c0


	//   ....[4]....
        /*007c*/ 	.word	0x000010e0


	//   ....[5]....
        /*0080*/ 	.word	0x000010f0


	//   ....[6]....
        /*0084*/ 	.word	0x00001120


	//   ....[7]....
        /*0088*/ 	.word	0x00001140


	//   ....[8]....
        /*008c*/ 	.word	0x00001150


	//   ....[9]....
        /*0090*/ 	.word	0x00001180


	//   ....[10]....
        /*0094*/ 	.word	0x000011a0


	//   ....[11]....
        /*0098*/ 	.word	0x000011b0


	//   ....[12]....
        /*009c*/ 	.word	0x000011e0


	//   ....[13]....
        /*00a0*/ 	.word	0x00001200


	//   ....[14]....
        /*00a4*/ 	.word	0x00001210


	//----- nvinfo : EIATTR_VRC_CTA_INIT_COUNT
	.align		4
.L_3411:
        /*00a8*/ 	.byte	0x02, 0x4a
	.zero		1
	.zero		1


	//----- nvinfo : EIATTR_EXIT_INSTR_OFFSETS
	.align		4
        /*00ac*/ 	.byte	0x04, 0x1c
        /*00ae*/ 	.short	(.L_3413 - .L_3412)


	//   ....[0]....
.L_3412:
        /*00b0*/ 	.word	0x00000060


	//   ....[1]....
        /*00b4*/ 	.word	0x00001290


	//   ....[2]....
        /*00b8*/ 	.word	0x000013a0


	//----- nvinfo : EIATTR_MAX_THREADS
	.align		4
.L_3413:
        /*00bc*/ 	.byte	0x04, 0x05
        /*00be*/ 	.short	(.L_3415 - .L_3414)
.L_3414:
        /*00c0*/ 	.word	0x00000400
        /*00c4*/ 	.word	0x00000001
        /*00c8*/ 	.word	0x00000001


	//----- nvinfo : EIATTR_CRS_STACK_SIZE
	.align		4
.L_3415:
        /*00cc*/ 	.byte	0x04, 0x1e
        /*00ce*/ 	.short	(.L_3417 - .L_3416)
.L_3416:
        /*00d0*/ 	.word	0x00000000


	//----- nvinfo : EIATTR_CBANK_PARAM_SIZE
	.align		4
.L_3417:
        /*00d4*/ 	.byte	0x03, 0x19
        /*00d6*/ 	.short	0x0128


	//----- nvinfo : EIATTR_PARAM_CBANK
	.align		4
        /*00d8*/ 	.byte	0x04, 0x0a
        /*00da*/ 	.short	(.L_3419 - .L_3418)
	.align		4
.L_3418:
        /*00dc*/ 	.word	index@(.nv.constant0._ZN10layer_norm22ln_bwd_finalize_kernelINS_22Kernel_traits_finalizeILj1024Ef6__halfS2_S2_fjLb1ELj1024ELj4ENS_18Kernel_traits_baseILj1024EfS2_S2_S2_fjLj1024EEEEELb1ELb1EEEvNS_9BwdParamsE)
        /*00e0*/ 	.short	0x0380
        /*00e2*/ 	.short	0x0128


	//----- nvinfo : EIATTR_SW_WAR
	.align		4
.L_3419:
        /*00e4*/ 	.byte	0x04, 0x36
        /*00e6*/ 	.short	(.L_3421 - .L_3420)
.L_3420:
        /*00e8*/ 	.word	0x00000008
.L_3421:


//--------------------- .nv.info._ZN10layer_norm13ln_bwd_kernelINS_13Kernel_traitsIf6__halfS2_S2_fjLj1024ELj1ELj4ELj1ELj16ENS_18Kernel_traits_baseILj1024EfS2_S2_S2_fjLj128EEEEELb1ELb1ELb1ELb1EEEvNS_9BwdParamsE --------------------------
	.section	.nv.info._ZN10layer_norm13ln_bwd_kernelINS_13Kernel_traitsIf6__halfS2_S2_fjLj1024ELj1ELj4ELj1ELj16ENS_18Kernel_traits_baseILj1024EfS2_S2_S2_fjLj128EEEEELb1ELb1ELb1ELb1EEEvNS_9BwdParamsE,"",@"SHT_CUDA_INFO"
	.sectionflags	@""
	.align	4


	//----- nvinfo : EIATTR_CUDA_API_VERSION
	.align		4
        /*0000*/ 	.byte	0x04, 0x37
        /*0002*/ 	.short	(.L_3423 - .L_3422)
.L_3422:
        /*0004*/ 	.word	0x00000082


	//----- nvinfo : EIATTR_KPARAM_INFO
	.align		4
.L_3423:
        /*0008*/ 	.byte	0x04, 0x17
        /*000a*/ 	.short	(.L_3425 - .L_3424)
.L_3424:
        /*000c*/ 	.word	0x00000000
        /*0010*/ 	.short	0x0000
        /*0012*/ 	.short	0x0000
        /*0014*/ 	.byte	0x00, 0xf0, 0xa1, 0x04


	//----- nvinfo : EIATTR_SPARSE_MMA_MASK
	.align		4
.L_3425:
        /*0018*/ 	.byte	0x03, 0x50
        /*001a*/ 	.short	0x0000


	//----- nvinfo : EIATTR_MAXREG_COUNT
	.align		4
        /*001c*/ 	.byte	0x03, 0x1b
        /*001e*/ 	.short	0x00ff


	//----- nvinfo : EIATTR_NUM_BARRIERS
	.align		4
        /*0020*/ 	.byte	0x02, 0x4c
        /*0022*/ 	.byte	0x01
	.zero		1


	//----- nvinfo : EIATTR_ANNOTATIONS
	.align		4
        /*0024*/ 	.byte	0x04, 0x55
        /*0026*/ 	.short	(.L_3427 - .L_3426)


	//   ....[0]....
.L_3426:
        /* <DEDUP_REMOVED lines=21> */


	//----- nvinfo : EIATTR_MERCURY_ISA_VERSION
	.align		4
.L_3427:
        /*0168*/ 	.byte	0x03, 0x5f
        /*016a*/ 	.short	0x0101


	//----- nvinfo : EIATTR_COOP_GROUP_MASK_REGIDS
	.align		4
        /*016c*/ 	.byte	0x04, 0x29
        /*016e*/ 	.short	(.L_3429 - .L_3428)


	//   ....[0]....
.L_3428:
        /*0170*/ 	.word	0xffffffff


	//   ....[1]....
        /*0174*/ 	.word	0xffffffff


	//   ....[2]....
        /*0178*/ 	.word	0xffffffff


	//   ....[3]....
        /*017c*/ 	.word	0xffffffff


	//   ....[4]....
        /*0180*/ 	.word	0xffffffff


	//   ....[5]....
        /*0184*/ 	.word	0xffffffff


	//   ....[6]....
        /*0188*/ 	.word	0xffffffff


	//   ....[7]....
        /*018c*/ 	.word	0xffffffff


	//   ....[8]....
        /*0190*/ 	.word	0xffffffff


	//   ....[9]....
        /*0194*/ 	.word	0xffffffff


	//   ....[10]....
        /*0198*/ 	.word	0x050000f5


	//   ....[11]....
        /*019c*/ 	.word	0x050000f5


	//   ....[12]....
        /*01a0*/ 	.word	0x050000f5


	//   ....[13]....
        /*01a4*/ 	.word	0x050000f5


	//   ....[14]....
        /*01a8*/ 	.word	0x050000f5


	//   ....[15]....
        /*01ac*/ 	.word	0x050000f5


	//   ....[16]....
        /*01b0*/ 	.word	0x050000f5


	//   ....[17]....
        /*01b4*/ 	.word	0x050000f5


	//   ....[18]....
        /*01b8*/ 	.word	0x050000f5


	//   ....[19]....
        /*01bc*/ 	.word	0x050000f5


	//----- nvinfo : EIATTR_COOP_GROUP_INSTR_OFFSETS
	.align		4
.L_3429:
        /*01c0*/ 	.byte	0x04, 0x28
        /*01c2*/ 	.short	(.L_3431 - .L_3430)


	//   ....[0]....
.L_3430:
        /*01c4*/ 	.word	0x00002370


	//   ....[1]....
        /*01c8*/ 	.word	0x00002390


	//   ....[2]....
        /*01cc*/ 	.word	0x000023b0


	//   ....[3]....
        /*01d0*/ 	.word	0x000023d0


	//   ....[4]....
        /*01d4*/ 	.word	0x000023f0


	//   ....[5]....
        /*01d8*/ 	.word	0x00002410


	//   ....[6]....
        /*01dc*/ 	.word	0x00002430


	//   ....[7]....
        /*01e0*/ 	.word	0x00002450


	//   ....[8]....
        /*01e4*/ 	.word	0x00002460


	//   ....[9]....
        /*01e8*/ 	.word	0x00002480


	//   ....[10]....
        /*01ec*/ 	.word	0x0000e4a0


	//   ....[11]....
        /*01f0*/ 	.word	0x0000e540


	//   ....[12]....
        /*01f4*/ 	.word	0x0000e5b0


	//   ....[13]....
        /*01f8*/ 	.word	0x0000e610


	//   ....[14]....
        /*01fc*/ 	.word	0x0000e680


	//   ....[15]....
        /*0200*/ 	.word	0x0000e6e0


	//   ....[16]....
        /*0204*/ 	.word	0x0000e750


	//   ....[17]....
        /*0208*/ 	.word	0x0000e7b0


	//   ....[18]....
        /*020c*/ 	.word	0x0000e820


	//   ....[19]....
        /*0210*/ 	.word	0x0000e870


	//----- nvinfo : EIATTR_VRC_CTA_INIT_COUNT
	.align		4
.L_3431:
        /*0214*/ 	.byte	0x02, 0x4a
	.zero		1
	.zero		1


	//----- nvinfo : EIATTR_EXIT_INSTR_OFFSETS
	.align		4
        /*0218*/ 	.byte	0x04, 0x1c
        /*021a*/ 	.short	(.L_3433 - .L_3432)


	//   ....[0]....
.L_3432:
        /*021c*/ 	.word	0x0000e440


	//----- nvinfo : EIATTR_MAX_THREADS
	.align		4
.L_3433:
        /*0220*/ 	.byte	0x04, 0x05
        /*0222*/ 	.short	(.L_3435 - .L_3434)
.L_3434:
        /*0224*/ 	.word	0x00000080
        /*0228*/ 	.word	0x00000001
        /*022c*/ 	.word	0x00000001


	//----- nvinfo : EIATTR_CRS_STACK_SIZE
	.align		4
.L_3435:
        /*0230*/ 	.byte	0x04, 0x1e
        /*0232*/ 	.short	(.L_3437 - .L_3436)
.L_3436:
        /*0234*/ 	.word	0x00000000


	//----- nvinfo : EIATTR_CBANK_PARAM_SIZE
	.align		4
.L_3437:
        /*0238*/ 	.byte	0x03, 0x19
        /*023a*/ 	.short	0x0128


	//----- nvinfo : EIATTR_PARAM_CBANK
	.align		4
        /*023c*/ 	.byte	0x04, 0x0a
        /*023e*/ 	.short	(.L_3439 - .L_3438)
	.align		4
.L_3438:
        /*0240*/ 	.word	index@(.nv.constant0._ZN10layer_norm13ln_bwd_kernelINS_13Kernel_traitsIf6__halfS2_S2_fjLj1024ELj1ELj4ELj1ELj16ENS_18Kernel_traits_baseILj1024EfS2_S2_S2_fjLj128EEEEELb1ELb1ELb1ELb1EEEvNS_9BwdParamsE)
        /*0244*/ 	.short	0x0380
        /*0246*/ 	.short	0x0128


	//----- nvinfo : EIATTR_SW_WAR
	.align		4
.L_3439:
        /*0248*/ 	.byte	0x04, 0x36
        /*024a*/ 	.short	(.L_3441 - .L_3440)
.L_3440:
        /*024c*/ 	.word	0x00000008
.L_3441:


//--------------------- .nv.info._ZN10layer_norm13ln_bwd_kernelINS_13Kernel_traitsI6__halfS2_fS2_fjLj1024ELj1ELj4ELj1ELj16ENS_18Kernel_traits_baseILj1024ES2_S2_fS2_fjLj128EEEEELb0ELb0ELb0ELb0EEEvNS_9BwdParamsE --------------------------
	.section	.nv.info._ZN10layer_norm13ln_bwd_kernelINS_13Kernel_traitsI6__halfS2_fS2_fjLj1024ELj1ELj4ELj1ELj16ENS_18Kernel_traits_baseILj1024ES2_S2_fS2_fjLj128EEEEELb0ELb0ELb0ELb0EEEvNS_9BwdParamsE,"",@"SHT_CUDA_INFO"
	.sectionflags	@""
	.align	4


	//----- nvinfo : EIATTR_CUDA_API_VERSION
	.align		4
        /*0000*/ 	.byte	0x04, 0x37
        /*0002*/ 	.short	(.L_3443 - .L_3442)
.L_3442:
        /*0004*/ 	.word	0x00000082


	//----- nvinfo : EIATTR_KPARAM_INFO
	.align		4
.L_3443:
        /*0008*/ 	.byte	0x04, 0x17
        /*000a*/ 	.short	(.L_3445 - .L_3444)
.L_3444:
        /*000c*/ 	.word	0x00000000
        /*0010*/ 	.short	0x0000
        /*0012*/ 	.short	0x0000
        /*0014*/ 	.byte	0x00, 0xf0, 0xa1, 0x04


	//----- nvinfo : EIATTR_SPARSE_MMA_MASK
	.align		4
.L_3445:
        /*0018*/ 	.byte	0x03, 0x50
        /*001a*/ 	.short	0x0000


	//----- nvinfo : EIATTR_MAXREG_COUNT
	.align		4
        /*001c*/ 	.byte	0x03, 0x1b
        /*001e*/ 	.short	0x00ff


	//----- nvinfo : EIATTR_NUM_BARRIERS
	.align		4
        /*0020*/ 	.byte	0x02, 0x4c
        /*0022*/ 	.byte	0x01
	.zero		1


	//----- nvinfo : EIATTR_MERCURY_ISA_VERSION
	.align		4
        /*0024*/ 	.byte	0x03, 0x5f
        /*0026*/ 	.short	0x0101


	//----- nvinfo : EIATTR_COOP_GROUP_MASK_REGIDS
	.align		4
        /*0028*/ 	.byte	0x04, 0x29
        /*002a*/ 	.short	(.L_3447 - .L_3446)


	//   ....[0]....
.L_3446:
        /*002c*/ 	.word	0xffffffff


	//   ....[1]....
        /*0030*/ 	.word	0xffffffff


	//   ....[2]....
        /*0034*/ 	.word	0xffffffff


	//   ....[3]....
        /*0038*/ 	.word	0xffffffff


	//   ....[4]....
        /*003c*/ 	.word	0xffffffff


	//   ....[5]....
        /*0040*/ 	.word	0xffffffff


	//   ....[6]....
        /*0044*/ 	.word	0xffffffff


	//   ....[7]....
        /*0048*/ 	.word	0xffffffff


	//   ....[8]....
        /*004c*/ 	.word	0xffffffff


	//   ....[9]....
        /*0050*/ 	.word	0xffffffff


	//   ....[10]....
        /*0054*/ 	.word	0x050000a1


	//   ....[11]....
        /*0058*/ 	.word	0x050000a1


	//   ....[12]....
        /*005c*/ 	.word	0x050000a1


	//   ....[13]....
        /*0060*/ 	.word	0x050000a1


	//   ....[14]....
        /*0064*/ 	.word	0x050000a1


	//   ....[15]....
        /*0068*/ 	.word	0x050000a1


	//   ....[16]....
        /*006c*/ 	.word	0x050000a1


	//   ....[17]....
        /*0070*/ 	.word	0x050000a1


	//   ....[18]....
        /*0074*/ 	.word	0x050000a1


	//   ....[19]....
        /*0078*/ 	.word	0x050000a1


	//----- nvinfo : EIATTR_COOP_GROUP_INSTR_OFFSETS
	.align		4
.L_3447:
        /*007c*/ 	.byte	0x04, 0x28
        /*007e*/ 	.short	(.L_3449 - .L_3448)


	//   ....[0]....
.L_3448:
        /*0080*/ 	.word	0x00001ef0


	//   ....[1]....
        /*0084*/ 	.word	0x00001f00


	//   ....[2]....
        /*0088*/ 	.word	0x00001f30


	//   ....[3]....
        /*008c*/ 	.word	0x00001f40


	//   ....[4]....
        /*0090*/ 	.word	0x00001f70


	//   ....[5]....
        /*0094*/ 	.word	0x00001f80


	//   ....[6]....
        /*0098*/ 	.word	0x00001fb0


	//   ....[7]....
        /*009c*/ 	.word	0x00001fc0


	//   ....[8]....
        /*00a0*/ 	.word	0x00001ff0


	//   ....[9]....
        /*00a4*/ 	.word	0x00002000


	//   ....[10]....
        /*00a8*/ 	.word	0x00005d60


	//   ....[11]....
        /*00ac*/ 	.word	0x00005df0


	//   ....[12]....
        /*00b0*/ 	.word	0x00005e60


	//   ....[13]....
        /*00b4*/ 	.word	0x00005ec0


	//   ....[14]....
        /*00b8*/ 	.word	0x00005f30


	//   ....[15]....
        /*00bc*/ 	.word	0x00005f90


	//   ....[16]....
        /*00c0*/ 	.word	0x00006000


	//   ....[17]....
        /*00c4*/ 	.word	0x00006060


	//   ....[18]....
        /*00c8*/ 	.word	0x000060d0


	//   ....[19]....
        /*00cc*/ 	.word	0x00006130


	//----- nvinfo : EIATTR_VRC_CTA_INIT_COUNT
	.align		4
.L_3449:
        /*00d0*/ 	.byte	0x02, 0x4a
	.zero		1
	.zero		1


	//----- nvinfo : EIATTR_EXIT_INSTR_OFFSETS
	.align		4
        /*00d4*/ 	.byte	0x04, 0x1c
        /*00d6*/ 	.short	(.L_3451 - .L_3450)


	//   ....[0]....
.L_3450:
        /*00d8*/ 	.word	0x00005cc0


	//   ....[1]....
        /*00dc*/ 	.word	0x00005cf0


	//----- nvinfo : EIATTR_MAX_THREADS
	.align		4
.L_3451:
        /*00e0*/ 	.byte	0x04, 0x05
        /*00e2*/ 	.short	(.L_3453 - .L_3452)
.L_3452:
        /*00e4*/ 	.word	0x00000080
        /*00e8*/ 	.word	0x00000001
        /*00ec*/ 	.word	0x00000001


	//----- nvinfo : EIATTR_CRS_STACK_SIZE
	.align		4
.L_3453:
        /*00f0*/ 	.byte	0x04, 0x1e
        /*00f2*/ 	.short	(.L_3455 - .L_3454)
.L_3454:
        /*00f4*/ 	.word	0x00000000


	//----- nvinfo : EIATTR_CBANK_PARAM_SIZE
	.align		4
.L_3455:
        /*00f8*/ 	.byte	0x03, 0x19
        /*00fa*/ 	.short	0x0128


	//----- nvinfo : EIATTR_PARAM_CBANK
	.align		4
        /*00fc*/ 	.byte	0x04, 0x0a
        /*00fe*/ 	.short	(.L_3457 - .L_3456)
	.align		4
.L_3456:
        /*0100*/ 	.word	index@(.nv.constant0._ZN10layer_norm13ln_bwd_kernelINS_13Kernel_traitsI6__halfS2_fS2_fjLj1024ELj1ELj4ELj1ELj16ENS_18Kernel_traits_baseILj1024ES2_S2_fS2_fjLj128EEEEELb0ELb0ELb0ELb0EEEvNS_9BwdParamsE)
        /*0104*/ 	.short	0x0380
        /*0106*/ 	.short	0x0128


	//----- nvinfo : EIATTR_SW_WAR
	.align		4
.L_3457:
        /*0108*/ 	.byte	0x04, 0x36
        /*010a*/ 	.short	(.L_3459 - .L_3458)
.L_3458:
        /*010c*/ 	.word	0x00000008
.L_3459:


//--------------------- .nv.info._ZN10layer_norm13ln_bwd_kernelINS_13Kernel_traitsI6__halfS2_fS2_fjLj1024ELj1ELj4ELj1ELj16ENS_18Kernel_traits_baseILj1024ES2_S2_fS2_fjLj128EEEEELb0ELb0ELb0ELb1EEEvNS_9BwdParamsE --------------------------
	.section	.nv.info._ZN10layer_norm13ln_bwd_kernelINS_13Kernel_traitsI6__halfS2_fS2_fjLj1024ELj1ELj4ELj1ELj16ENS_18Kernel_traits_baseILj1024ES2_S2_fS2_fjLj128EEEEELb0ELb0ELb0ELb1EEEvNS_9BwdParamsE,"",@"SHT_CUDA_INFO"
	.sectionflags	@""
	.align	4


	//----- nvinfo : EIATTR_CUDA_API_VERSION
	.align		4
        /*0000*/ 	.byte	0x04, 0x37
        /*0002*/ 	.short	(.L_3461 - .L_3460)
.L_3460:
        /*0004*/ 	.word	0x00000082


	//----- nvinfo : EIATTR_KPARAM_INFO
	.align		4
.L_3461:
        /*0008*/ 	.byte	0x04, 0x17
        /*000a*/ 	.short	(.L_3463 - .L_3462)
.L_3462:
        /*000c*/ 	.word	0x00000000
        /*0010*/ 	.short	0x0000
        /*0012*/ 	.short	0x0000
        /*0014*/ 	.byte	0x00, 0xf0, 0xa1, 0x04


	//----- nvinfo : EIATTR_SPARSE_MMA_MASK
	.align		4
.L_3463:
        /*0018*/ 	.byte	0x03, 0x50
        /*001a*/ 	.short	0x0000


	//----- nvinfo : EIATTR_MAXREG_COUNT
	.align		4
        /*001c*/ 	.byte	0x03, 0x1b
        /*001e*/ 	.short	0x00ff


	//----- nvinfo : EIATTR_NUM_BARRIERS
	.align		4
        /*0020*/ 	.byte	0x02, 0x4c
        /*0022*/ 	.byte	0x01
	.zero		1


	//----- nvinfo : EIATTR_MERCURY_ISA_VERSION
	.align		4
        /*0024*/ 	.byte	0x03, 0x5f
        /*0026*/ 	.short	0x0101


	//----- nvinfo : EIATTR_COOP_GROUP_MASK_REGIDS
	.align		4
        /*0028*/ 	.byte	0x04, 0x29
        /*002a*/ 	.short	(.L_3465 - .L_3464)


	//   ....[0]....
.L_3464:
        /*002c*/ 	.word	0xffffffff


	//   ....[1]....
        /*0030*/ 	.word	0xffffffff


	//   ....[2]....
        /*0034*/ 	.word	0xffffffff


	//   ....[3]....
        /*0038*/ 	.word	0xffffffff


	//   ....[4]....
        /*003c*/ 	.word	0xffffffff


	//   ....[5]....
        /*0040*/ 	.word	0xffffffff


	//   ....[6]....
        /*0044*/ 	.word	0xffffffff


	//   ....[7]....
        /*0048*/ 	.word	0xffffffff


	//   ....[8]....
        /*004c*/ 	.word	0xffffffff


	//   ....[9]....
        /*0050*/ 	.word	0xffffffff


	//   ....[10]....
        /*0054*/ 	.word	0x050000d6


	//   ....[11]....
        /*0058*/ 	.word	0x050000d6


	//   ....[12]....
        /*005c*/ 	.word	0x050000d6


	//   ....[13]....
        /*0060*/ 	.word	0x050000d6


	//   ....[14]....
        /*0064*/ 	.word	0x050000d6


	//   ....[15]....
        /*0068*/ 	.word	0x050000d6


	//   ....[16]....
        /*006c*/ 	.word	0x050000d6


	//   ....[17]....
        /*0070*/ 	.word	0x050000d6


	//   ....[18]....
        /*0074*/ 	.word	0x050000d6


	//   ....[19]....
        /*0078*/ 	.word	0x050000d6


	//----- nvinfo : EIATTR_COOP_GROUP_INSTR_OFFSETS
	.align		4
.L_3465:
        /*007c*/ 	.byte	0x04, 0x28
        /*007e*/ 	.short	(.L_3467 - .L_3466)


	//   ....[0]....
.L_3466:
        /*0080*/ 	.word	0x00001bc0


	//   ....[1]....
        /*0084*/ 	.word	0x00001bd0


	//   ....[2]....
        /*0088*/ 	.word	0x00001c00


	//   ....[3]....
        /*008c*/ 	.word	0x00001c10


	//   ....[4]....
        /*0090*/ 	.word	0x00001c40


	//   ....[5]....
        /*0094*/ 	.word	0x00001c50


	//   ....[6]....
        /*0098*/ 	.word	0x00001c80


	//   ....[7]....
        /*009c*/ 	.word	0x00001c90


	//   ....[8]....
        /*00a0*/ 	.word	0x00001cc0


	//   ....[9]....
        /*00a4*/ 	.word	0x00001cd0


	//   ....[10]....
        /*00a8*/ 	.word	0x00005610


	//   ....[11]....
        /*00ac*/ 	.word	0x000056a0


	//   ....[12]....
        /*00b0*/ 	.word	0x00005710


	//   ....[13]....
        /*00b4*/ 	.word	0x00005770


	//   ....[14]....
        /*00b8*/ 	.word	0x000057e0


	//   ....[15]....
        /*00bc*/ 	.word	0x00005840


	//   ....[16]....
        /*00c0*/ 	.word	0x000058b0


	//   ....[17]....
        /*00c4*/ 	.word	0x00005910


	//   ....[18]....
        /*00c8*/ 	.word	0x00005980


	//   ....[19]....
        /*00cc*/ 	.word	0x000059e0


	//----- nvinfo : EIATTR_VRC_CTA_INIT_COUNT
	.align		4
.L_3467:
        /*00d0*/ 	.byte	0x02, 0x4a
	.zero		1
	.zero		1


	//----- nvinfo : EIATTR_EXIT_INSTR_OFFSETS
	.align		4
        /*00d4*/ 	.byte	0x04, 0x1c
        /*00d6*/ 	.short	(.L_3469 - .L_3468)


	//   ....[0]....
.L_3468:
        /*00d8*/ 	.word	0x000055a0


	//----- nvinfo : EIATTR_MAX_THREADS
	.align		4
.L_3469:
        /*00dc*/ 	.byte	0x04, 0x05
        /*00de*/ 	.short	(.L_3471 - .L_3470)
.L_3470:
        /*00e0*/ 	.word	0x00000080
        /*00e4*/ 	.word	0x00000001
        /*00e8*/ 	.word	0x00000001


	//----- nvinfo : EIATTR_CRS_STACK_SIZE
	.align		4
.L_3471:
        /*00ec*/ 	.byte	0x04, 0x1e
        /*00ee*/ 	.short	(.L_3473 - .L_3472)
.L_3472:
        /*00f0*/ 	.word	0x00000000


	//----- nvinfo : EIATTR_CBANK_PARAM_SIZE
	.align		4
.L_3473:
        /*00f4*/ 	.byte	0x03, 0x19
        /*00f6*/ 	.short	0x0128


	//----- nvinfo : EIATTR_PARAM_CBANK
	.align		4
        /*00f8*/ 	.byte	0x04, 0x0a
        /*00fa*/ 	.short	(.L_3475 - .L_3474)
	.align		4
.L_3474:
        /*00fc*/ 	.word	index@(.nv.constant0._ZN10layer_norm13ln_bwd_kernelINS_13Kernel_traitsI6__halfS2_fS2_fjLj1024ELj1ELj4ELj1ELj16ENS_18Kernel_traits_baseILj1024ES2_S2_fS2_fjLj128EEEEELb0ELb0ELb0ELb1EEEvNS_9BwdParamsE)
        /*0100*/ 	.short	0x0380
        /*0102*/ 	.short	0x0128


	//----- nvinfo : EIATTR_SW_WAR
	.align		4
.L_3475:
        /*0104*/ 	.byte	0x04, 0x36
        /*0106*/ 	.short	(.L_3477 - .L_3476)
.L_3476:
        /*0108*/ 	.word	0x00000008
.L_3477:


//--------------------- .nv.info._ZN10layer_norm13ln_bwd_kernelINS_13Kernel_traitsI6__halfS2_fS2_fjLj1024ELj1ELj4ELj1ELj16ENS_18Kernel_traits_baseILj1024ES2_S2_fS2_fjLj128EEEEELb0ELb0ELb1ELb0EEEvNS_9BwdParamsE --------------------------
	.section	.nv.info._ZN10layer_norm13ln_bwd_kernelINS_13Kernel_traitsI6__halfS2_fS2_fjLj1024ELj1ELj4ELj1ELj16ENS_18Kernel_traits_baseILj1024ES2_S2_fS2_fjLj128EEEEELb0ELb0ELb1ELb0EEEvNS_9BwdParamsE,"",@"SHT_CUDA_INFO"
	.sectionflags	@""
	.align	4


	//----- nvinfo : EIATTR_CUDA_API_VERSION
	.align		4
        /*0000*/ 	.byte	0x04, 0x37
        /*0002*/ 	.short	(.L_3479 - .L_3478)
.L_3478:
        /*0004*/ 	.word	0x00000082


	//----- nvinfo : EIATTR_KPARAM_INFO
	.align		4
.L_3479:
        /*0008*/ 	.byte	0x04, 0x17
        /*000a*/ 	.short	(.L_3481 - .L_3480)
.L_3480:
        /*000c*/ 	.word	0x00000000
        /*0010*/ 	.short	0x0000
        /*0012*/ 	.short	0x0000
        /*0014*/ 	.byte	0x00, 0xf0, 0xa1, 0x04


	//----- nvinfo : EIATTR_SPARSE_MMA_MASK
	.align		4
.L_3481:
        /*0018*/ 	.byte	0x03, 0x50
        /*001a*/ 	.short	0x0000


	//----- nvinfo : EIATTR_MAXREG_COUNT
	.align		4
        /*001c*/ 	.byte	0x03, 0x1b
        /*001e*/ 	.short	0x00ff


	//----- nvinfo : EIATTR_NUM_BARRIERS
	.align		4
        /*0020*/ 	.byte	0x02, 0x4c
        /*0022*/ 	.byte	0x01
	.zero		1


	//----- nvinfo : EIATTR_MERCURY_ISA_VERSION
	.align		4
        /*0024*/ 	.byte	0x03, 0x5f
        /*0026*/ 	.short	0x0101


	//----- nvinfo : EIATTR_COOP_GROUP_MASK_REGIDS
	.align		4
        /*0028*/ 	.byte	0x04, 0x29
        /*002a*/ 	.short	(.L_3483 - .L_3482)


	//   ....[0]....
.L_3482:
        /*002c*/ 	.word	0xffffffff


	//   ....[1]....
        /*0030*/ 	.word	0xffffffff


	//   ....[2]....
        /*0034*/ 	.word	0xffffffff


	//   ....[3]....
        /*0038*/ 	.word	0xffffffff


	//   ....[4]....
        /*003c*/ 	.word	0xffffffff


	//   ....[5]....
        /*0040*/ 	.word	0xffffffff


	//   ....[6]....
        /*0044*/ 	.word	0xffffffff


	//   ....[7]....
        /*0048*/ 	.word	0xffffffff


	//   ....[8]....
        /*004c*/ 	.word	0xffffffff


	//   ....[9]....
        /*0050*/ 	.word	0xffffffff


	//   ....[10]....
        /*0054*/ 	.word	0x050000a4


	//   ....[11]....
        /*0058*/ 	.word	0x050000a4


	//   ....[12]....
        /*005c*/ 	.word	0x050000a4


	//   ....[13]....
        /*0060*/ 	.word	0x050000a4


	//   ....[14]....
        /*0064*/ 	.word	0x050000a4


	//   ....[15]....
        /*0068*/ 	.word	0x050000a4


	//   ....[16]....
        /*006c*/ 	.word	0x050000a4


	//   ....[17]....
        /*0070*/ 	.word	0x050000a4


	//   ....[18]....
        /*0074*/ 	.word	0x050000a4


	//   ....[19]....
        /*0078*/ 	.word	0x050000a4


	//----- nvinfo : EIATTR_COOP_GROUP_INSTR_OFFSETS
	.align		4
.L_3483:
        /*007c*/ 	.byte	0x04, 0x28
        /*007e*/ 	.short	(.L_3485 - .L_3484)


	//   ....[0]....
.L_3484:
        /*0080*/ 	.word	0x000021c0


	//   ....[1]....
        /*0084*/ 	.word	0x000021d0


	//   ....[2]....
        /*0088*/ 	.word	0x00002200


	//   ....[3]....
        /*008c*/ 	.word	0x00002210


	//   ....[4]....
        /*0090*/ 	.word	0x00002240


	//   ....[5]....
        /*0094*/ 	.word	0x00002250


	//   ....[6]....
        /*0098*/ 	.word	0x00002280


	//   ....[7]....
        /*009c*/ 	.word	0x00002290


	//   ....[8]....
        /*00a0*/ 	.word	0x000022c0


	//   ....[9]....
        /*00a4*/ 	.word	0x000022d0


	//   ....[10]....
        /*00a8*/ 	.word	0x00008df0


	//   ....[11]....
        /*00ac*/ 	.word	0x00008e80


	//   ....[12]....
        /*00b0*/ 	.word	0x00008ef0


	//   ....[13]....
        /*00b4*/ 	.word	0x00008f50


	//   ....[14]....
        /*00b8*/ 	.word	0x00008fc0


	//   ....[15]....
        /*00bc*/ 	.word	0x00009020


	//   ....[16]....
        /*00c0*/ 	.word	0x00009090


	//   ....[17]....
        /*00c4*/ 	.word	0x000090f0


	//   ....[18]....
        /*00c8*/ 	.word	0x00009160


	//   ....[19]....
        /*00cc*/ 	.word	0x000091c0


	//----- nvinfo : EIATTR_VRC_CTA_INIT_COUNT
	.align		4
.L_3485:
        /*00d0*/ 	.byte	0x02, 0x4a
	.zero		1
	.zero		1


	//----- nvinfo : EIATTR_EXIT_INSTR_OFFSETS
	.align		4
        /*00d4*/ 	.byte	0x04, 0x1c
        /*00d6*/ 	.short	(.L_3487 - .L_3486)


	//   ....[0]....
.L_3486:
        /*00d8*/ 	.word	0x00008d50


	//   ....[1]....
        /*00dc*/ 	.word	0x00008d80


	//----- nvinfo : EIATTR_MAX_THREADS
	.align		4
.L_3487:
        /*00e0*/ 	.byte	0x04, 0x05
        /*00e2*/ 	.short	(.L_3489 - .L_3488)
.L_3488:
        /*00e4*/ 	.word	0x00000080
        /*00e8*/ 	.word	0x00000001
        /*00ec*/ 	.word	0x00000001


	//----- nvinfo : EIATTR_CRS_STACK_SIZE
	.align		4
.L_3489:
        /*00f0*/ 	.byte	0x04, 0x1e
        /*00f2*/ 	.short	(.L_3491 - .L_3490)
.L_3490:
        /*00f4*/ 	.word	0x00000000


	//----- nvinfo : EIATTR_CBANK_PARAM_SIZE
	.align		4
.L_3491:
        /*00f8*/ 	.byte	0x03, 0x19
        /*00fa*/ 	.short	0x0128


	//----- nvinfo : EIATTR_PARAM_CBANK
	.align		4
        /*00fc*/ 	.byte	0x04, 0x0a
        /*00fe*/ 	.short	(.L_3493 - .L_3492)
	.align		4
.L_3492:
        /*0100*/ 	.word	index@(.nv.constant0._ZN10layer_norm13ln_bwd_kernelINS_13Kernel_traitsI6__halfS2_fS2_fjLj1024ELj1ELj4ELj1ELj16ENS_18Kernel_traits_baseILj1024ES2_S2_fS2_fjLj128EEEEELb0ELb0ELb1ELb0EEEvNS_9BwdParamsE)
        /*0104*/ 	.short	0x0380
        /*0106*/ 	.short	0x0128


	//----- nvinfo : EIATTR_SW_WAR
	.align		4
.L_3493:
        /*0108*/ 	.byte	0x04, 0x36
        /*010a*/ 	.short	(.L_3495 - .L_3494)
.L_3494:
        /*010c*/ 	.word	0x00000008
.L_3495:


//--------------------- .nv.info._ZN10layer_norm13ln_bwd_kernelINS_13Kernel_traitsI6__halfS2_fS2_fjLj1024ELj1ELj4ELj1ELj16ENS_18Kernel_traits_baseILj1024ES2_S2_fS2_fjLj128EEEEELb0ELb0ELb1ELb1EEEvNS_9BwdParamsE --------------------------
	.section	.nv.info._ZN10layer_norm13ln_bwd_kernelINS_13Kernel_traitsI6__halfS2_fS2_fjLj1024ELj1ELj4ELj1ELj16ENS_18Kernel_traits_baseILj1024ES2_S2_fS2_fjLj128EEEEELb0ELb0ELb1ELb1EEEvNS_9BwdParamsE,"",@"SHT_CUDA_INFO"
	.sectionflags	@""
	.align	4


	//----- nvinfo : EIATTR_CUDA_API_VERSION
	.align		4
        /*0000*/ 	.byte	0x04, 0x37
        /*0002*/ 	.short	(.L_3497 - .L_3496)
.L_3496:
        /*0004*/ 	.word	0x00000082


	//----- nvinfo : EIATTR_KPARAM_INFO
	.align		4
.L_3497:
        /*0008*/ 	.byte	0x04, 0x17
        /*000a*/ 	.short	(.L_3499 - .L_3498)
.L_3498:
        /*000c*/ 	.word	0x00000000
        /*0010*/ 	.short	0x0000
        /*0012*/ 	.short	0x0000
        /*0014*/ 	.byte	0x00, 0xf0, 0xa1, 0x04


	//----- nvinfo : EIATTR_SPARSE_MMA_MASK
	.align		4
.L_3499:
        /*0018*/ 	.byte	0x03, 0x50
        /*001a*/ 	.short	0x0000


	//----- nvinfo : EIATTR_MAXREG_COUNT
	.align		4
        /*001c*/ 	.byte	0x03, 0x1b
        /*001e*/ 	.short	0x00ff


	//----- nvinfo : EIATTR_NUM_BARRIERS
	.align		4
        /*0020*/ 	.byte	0x02, 0x4c
        /*0022*/ 	.byte	0x01
	.zero		1


	//----- nvinfo : EIATTR_MERCURY_ISA_VERSION
	.align		4
        /*0024*/ 	.byte	0x03, 0x5f
        /*0026*/ 	.short	0x0101


	//----- nvinfo : EIATTR_COOP_GROUP_MASK_REGIDS
	.align		4
        /*0028*/ 	.byte	0x04, 0x29
        /*002a*/ 	.short	(.L_3501 - .L_3500)


	//   ....[0]....
.L_3500:
        /*002c*/ 	.word	0xffffffff


	//   ....[1]....
        /*0030*/ 	.word	0xffffffff


	//   ....[2]....
        /*0034*/ 	.word	0xffffffff


	//   ....[3]....
        /*0038*/ 	.word	0xffffffff


	//   ....[4]....
        /*003c*/ 	.word	0xffffffff


	//   ....[5]....
        /*0040*/ 	.word	0xffffffff


	//   ....[6]....
        /*0044*/ 	.word	0xffffffff


	//   ....[7]....
        /*0048*/ 	.word	0xffffffff


	//   ....[8]....
        /*004c*/ 	.word	0xffffffff


	//   ....[9]....
        /*0050*/ 	.word	0xffffffff


	//   ....[10]....
        /*0054*/ 	.word	0x050000cd


	//   ....[11]....
        /*0058*/ 	.word	0x050000cd


	//   ....[12]....
        /*005c*/ 	.word	0x050000cd


	//   ....[13]....
        /*0060*/ 	.word	0x050000cd


	//   ....[14]....
        /*0064*/ 	.word	0x050000cd


	//   ....[15]....
        /*0068*/ 	.word	0x050000cd


	//   ....[16]....
        /*006c*/ 	.word	0x050000cd


	//   ....[17]....
        /*0070*/ 	.word	0x050000cd


	//   ....[18]....
        /*0074*/ 	.word	0x050000cd


	//   ....[19]....
        /*0078*/ 	.word	0x050000cd


	//----- nvinfo : EIATTR_COOP_GROUP_INSTR_OFFSETS
	.align		4
.L_3501:
        /*007c*/ 	.byte	0x04, 0x28
        /*007e*/ 	.short	(.L_3503 - .L_3502)


	//   ....[0]....
.L_3502:
        /*0080*/ 	.word	0x00001c70


	//   ....[1]....
        /*0084*/ 	.word	0x00001c80


	//   ....[2]....
        /*0088*/ 	.word	0x00001cb0


	//   ....[3]....
        /*008c*/ 	.word	0x00001cc0


	//   ....[4]....
        /*0090*/ 	.word	0x00001cf0


	//   ....[5]....
        /*0094*/ 	.word	0x00001d00


	//   ....[6]....
        /*0098*/ 	.word	0x00001d30


	//   ....[7]....
        /*009c*/ 	.word	0x00001d40


	//   ....[8]....
        /*00a0*/ 	.word	0x00001d70


	//   ....[9]....
        /*00a4*/ 	.word	0x00001d80


	//   ....[10]....
        /*00a8*/ 	.word	0x00008260


	//   ....[11]....
        /*00ac*/ 	.word	0x000082f0


	//   ....[12]....
        /*00b0*/ 	.word	0x00008360


	//   ....[13]....
        /*00b4*/ 	.word	0x000083c0


	//   ....[14]....
        /*00b8*/ 	.word	0x00008430


	//   ....[15]....
        /*00bc*/ 	.word	0x00008490


	//   ....[16]....
        /*00c0*/ 	.word	0x00008500


	//   ....[17]....
        /*00c4*/ 	.word	0x00008560


	//   ....[18]....
        /*00c8*/ 	.word	0x000085d0


	//   ....[19]....
        /*00cc*/ 	.word	0x00008630


	//----- nvinfo : EIATTR_VRC_CTA_INIT_COUNT
	.align		4
.L_3503:
        /*00d0*/ 	.byte	0x02, 0x4a
	.zero		1
	.zero		1


	//----- nvinfo : EIATTR_EXIT_INSTR_OFFSETS
	.align		4
        /*00d4*/ 	.byte	0x04, 0x1c
        /*00d6*/ 	.short	(.L_3505 - .L_3504)


	//   ....[0]....
.L_3504:
        /*00d8*/ 	.word	0x000081f0


	//----- nvinfo : EIATTR_MAX_THREADS
	.align		4
.L_3505:
        /*00dc*/ 	.byte	0x04, 0x05
        /*00de*/ 	.short	(.L_3507 - .L_3506)
.L_3506:
        /*00e0*/ 	.word	0x00000080
        /*00e4*/ 	.word	0x00000001
        /*00e8*/ 	.word	0x00000001


	//----- nvinfo : EIATTR_CRS_STACK_SIZE
	.align		4
.L_3507:
        /*00ec*/ 	.byte	0x04, 0x1e
        /*00ee*/ 	.short	(.L_3509 - .L_3508)
.L_3508:
        /*00f0*/ 	.word	0x00000000


	//----- nvinfo : EIATTR_CBANK_PARAM_SIZE
	.align		4
.L_3509:
        /*00f4*/ 	.byte	0x03, 0x19
        /*00f6*/ 	.short	0x0128


	//----- nvinfo : EIATTR_PARAM_CBANK
	.align		4
        /*00f8*/ 	.byte	0x04, 0x0a
        /*00fa*/ 	.short	(.L_3511 - .L_3510)
	.align		4
.L_3510:
        /*00fc*/ 	.word	index@(.nv.constant0._ZN10layer_norm13ln_bwd_kernelINS_13Kernel_traitsI6__halfS2_fS2_fjLj1024ELj1ELj4ELj1ELj16ENS_18Kernel_traits_baseILj1024ES2_S2_fS2_fjLj128EEEEELb0ELb0ELb1ELb1EEEvNS_9BwdParamsE)
        /*0100*/ 	.short	0x0380
        /*0102*/ 	.short	0x0128


	//----- nvinfo : EIATTR_SW_WAR
	.align		4
.L_3511:
        /*0104*/ 	.byte	0x04, 0x36
        /*0106*/ 	.short	(.L_3513 - .L_3512)
.L_3512:
        /*0108*/ 	.word	0x00000008
.L_3513:


//--------------------- .nv.info._ZN10layer_norm13ln_bwd_kernelINS_13Kernel_traitsI6__halfS2_fS2_fjLj1024ELj1ELj4ELj1ELj16ENS_18Kernel_traits_baseILj1024ES2_S2_fS2_fjLj128EEEEELb0ELb1ELb0ELb0EEEvNS_9BwdParamsE --------------------------
	.section	.nv.info._ZN10layer_norm13ln_bwd_kernelINS_13Kernel_traitsI6__halfS2_fS2_fjLj1024ELj1ELj4ELj1ELj16ENS_18Kernel_traits_baseILj1024ES2_S2_fS2_fjLj128EEEEELb0ELb1ELb0ELb0EEEvNS_9BwdParamsE,"",@"SHT_CUDA_INFO"
	.sectionflags	@""
	.align	4


	//----- nvinfo : EIATTR_CUDA_API_VERSION
	.align		4
        /*0000*/ 	.byte	0x04, 0x37
        /*0002*/ 	.short	(.L_3515 - .L_3514)
.L_3514:
        /*0004*/ 	.word	0x00000082


	//----- nvinfo : EIATTR_KPARAM_INFO
	.align		4
.L_3515:
        /*0008*/ 	.byte	0x04, 0x17
        /*000a*/ 	.short	(.L_3517 - .L_3516)
.L_3516:
        /*000c*/ 	.word	0x00000000
        /*0010*/ 	.short	0x0000
        /*0012*/ 	.short	0x0000
        /*0014*/ 	.byte	0x00, 0xf0, 0xa1, 0x04


	//----- nvinfo : EIATTR_SPARSE_MMA_MASK
	.align		4
.L_3517:
        /*0018*/ 	.byte	0x03, 0x50
        /*001a*/ 	.short	0x0000


	//----- nvinfo : EIATTR_MAXREG_COUNT
	.align		4
        /*001c*/ 	.byte	0x03, 0x1b
        /*001e*/ 	.short	0x00ff


	//----- nvinfo : EIATTR_NUM_BARRIERS
	.align		4
        /*0020*/ 	.byte	0x02, 0x4c
        /*0022*/ 	.byte	0x01
	.zero		1


	//----- nvinfo : EIATTR_ANNOTATIONS
	.align		4
        /*0024*/ 	.byte	0x04, 0x55
        /*0026*/ 	.short	(.L_3519 - .L_3518)


	//   ....[0]....
.L_3518:
        /*0028*/ 	.word	0x00000001
        /*002c*/ 	.byte	0xb0, 0x00, 0x00, 0x00, 0x01, 0x00, 0x00, 0x00, 0x30, 0x01, 0x00, 0x00, 0x01, 0x00, 0x00, 0x00
        /*003c*/ 	.byte	0xd0, 0x09, 0x00, 0x00, 0x01, 0x00, 0x00, 0x00, 0x60, 0x0a, 0x00, 0x00, 0x01, 0x00, 0x00, 0x00
        /*004c*/ 	.byte	0xc0, 0x14, 0x00, 0x00, 0x01, 0x00, 0x00, 0x00, 0xd0, 0x2d, 0x00, 0x00, 0x01, 0x00, 0x00, 0x00
        /*005c*/ 	.byte	0x00, 0x56, 0x00, 0x00, 0x01, 0x00, 0x00, 0x00, 0x30, 0x74, 0x00, 0x00


	//----- nvinfo : EIATTR_MERCURY_ISA_VERSION
	.align		4
.L_3519:
        /*0068*/ 	.byte	0x03, 0x5f
        /*006a*/ 	.short	0x0101


	//----- nvinfo : EIATTR_COOP_GROUP_MASK_REGIDS
	.align		4
        /*006c*/ 	.byte	0x04, 0x29
        /*006e*/ 	.short	(.L_3521 - .L_3520)


	//   ....[0]....
.L_3520:
        /*0070*/ 	.word	0xffffffff


	//   ....[1]....
        /*0074*/ 	.word	0xffffffff


	//   ....[2]....
        /*0078*/ 	.word	0xffffffff


	//   ....[3]....
        /*007c*/ 	.word	0xffffffff


	//   ....[4]....
        /*0080*/ 	.word	0xffffffff


	//   ....[5]....
        /*0084*/ 	.word	0xffffffff


	//   ....[6]....
        /*0088*/ 	.word	0xffffffff


	//   ....[7]....
        /*008c*/ 	.word	0xffffffff


	//   ....[8]....
        /*0090*/ 	.word	0xffffffff


	//   ....[9]....
        /*0094*/ 	.word	0xffffffff


	//   ....[10]....
        /*0098*/ 	.word	0x050000bc


	//   ....[11]....
        /*009c*/ 	.word	0x050000bc


	//   ....[12]....
        /*00a0*/ 	.word	0x050000bc


	//   ....[13]....
        /*00a4*/ 	.word	0x050000bc


	//   ....[14]....
        /*00a8*/ 	.word	0x050000bc


	//   ....[15]....
        /*00ac*/ 	.word	0x050000bc


	//   ....[16]....
        /*00b0*/ 	.word	0x050000bc


	//   ....[17]....
        /*00b4*/ 	.word	0x050000bc


	//   ....[18]....
        /*00b8*/ 	.word	0x050000bc


	//   ....[19]....
        /*00bc*/ 	.word	0x050000bc


	//----- nvinfo : EIATTR_COOP_GROUP_INSTR_OFFSETS
	.align		4
.L_3521:
        /*00c0*/ 	.byte	0x04, 0x28
        /*00c2*/ 	.short	(.L_3523 - .L_3522)


	//   ....[0]....
.L_3522:
        /*00c4*/ 	.word	0x00002200


	//   ....[1]....
        /*00c8*/ 	.word	0x00002210


	//   ....[2]....
        /*00cc*/ 	.word	0x00002240


	//   ....[3]....
        /*00d0*/ 	.word	0x00002250


	//   ....[4]....
        /*00d4*/ 	.word	0x00002280


	//   ....[5]....
        /*00d8*/ 	.word	0x00002290


	//   ....[6]....
        /*00dc*/ 	.word	0x000022c0


	//   ....[7]....
        /*00e0*/ 	.word	0x000022d0


	//   ....[8]....
        /*00e4*/ 	.word	0x00002300


	//   ....[9]....
        /*00e8*/ 	.word	0x00002310


	//   ....[10]....
        /*00ec*/ 	.word	0x00008d30


	//   ....[11]....
        /*00f0*/ 	.word	0x00008dd0


	//   ....[12]....
        /*00f4*/ 	.word	0x00008e30


	//   ....[13]....
        /*00f8*/ 	.word	0x00008e90


	//   ....[14]....
        /*00fc*/ 	.word	0x00008f00


	//   ....[15]....
        /*0100*/ 	.word	0x00008f60


	//   ....[16]....
        /*0104*/ 	.word	0x00008fd0


	//   ....[17]....
        /*0108*/ 	.word	0x00009030


	//   ....[18]....
        /*010c*/ 	.word	0x000090a0


	//   ....[19]....
        /*0110*/ 	.word	0x00009100


	//----- nvinfo : EIATTR_VRC_CTA_INIT_COUNT
	.align		4
.L_3523:
        /*0114*/ 	.byte	0x02, 0x4a
	.zero		1
	.zero		1


	//----- nvinfo : EIATTR_EXIT_INSTR_OFFSETS
	.align		4
        /*0118*/ 	.byte	0x04, 0x1c
        /*011a*/ 	.short	(.L_3525 - .L_3524)


	//   ....[0]....
.L_3524:
        /*011c*/ 	.word	0x00008c50


	//   ....[1]....
        /*0120*/ 	.word	0x00008cd0


	//----- nvinfo : EIATTR_MAX_THREADS
	.align		4
.L_3525:
        /*0124*/ 	.byte	0x04, 0x05
        /*0126*/ 	.short	(.L_3527 - .L_3526)
.L_3526:
        /*0128*/ 	.word	0x00000080
        /*012c*/ 	.word	0x00000001
        /*0130*/ 	.word	0x00000001


	//----- nvinfo : EIATTR_CRS_STACK_SIZE
	.align		4
.L_3527:
        /*0134*/ 	.byte	0x04, 0x1e
        /*0136*/ 	.short	(.L_3529 - .L_3528)
.L_3528:
        /*0138*/ 	.word	0x00000000


	//----- nvinfo : EIATTR_CBANK_PARAM_SIZE
	.align		4
.L_3529:
        /*013c*/ 	.byte	0x03, 0x19
        /*013e*/ 	.short	0x0128


	//----- nvinfo : EIATTR_PARAM_CBANK
	.align		4
        /*0140*/ 	.byte	0x04, 0x0a
        /*0142*/ 	.short	(.L_3531 - .L_3530)
	.align		4
.L_3530:
        /*0144*/ 	.word	index@(.nv.constant0._ZN10layer_norm13ln_bwd_kernelINS_13Kernel_traitsI6__halfS2_fS2_fjLj1024ELj1ELj4ELj1ELj16ENS_18Kernel_traits_baseILj1024ES2_S2_fS2_fjLj128EEEEELb0ELb1ELb0ELb0EEEvNS_9BwdParamsE)
        /*0148*/ 	.short	0x0380
        /*014a*/ 	.short	0x0128


	//----- nvinfo : EIATTR_SW_WAR
	.align		4
.L_3531:
        /*014c*/ 	.byte	0x04, 0x36
        /*014e*/ 	.short	(.L_3533 - .L_3532)
.L_3532:
        /*0150*/ 	.word	0x00000008
.L_3533:


//--------------------- .nv.info._ZN10layer_norm13ln_bwd_kernelINS_13Kernel_traitsI6__halfS2_fS2_fjLj1024ELj1ELj4ELj1ELj16ENS_18Kernel_traits_baseILj1024ES2_S2_fS2_fjLj128EEEEELb0ELb1ELb0ELb1EEEvNS_9BwdParamsE --------------------------
	.section	.nv.info._ZN10layer_norm13ln_bwd_kernelINS_13Kernel_traitsI6__halfS2_fS2_fjLj1024ELj1ELj4ELj1ELj16ENS_18Kernel_traits_baseILj1024ES2_S2_fS2_fjLj128EEEEELb0ELb1ELb0ELb1EEEvNS_9BwdParamsE,"",@"SHT_CUDA_INFO"
	.sectionflags	@""
	.align	4


	//----- nvinfo : EIATTR_CUDA_API_VERSION
	.align		4
        /*0000*/ 	.byte	0x04, 0x37
        /*0002*/ 	.short	(.L_3535 - .L_3534)
.L_3534:
        /*0004*/ 	.word	0x00000082


	//----- nvinfo : EIATTR_KPARAM_INFO
	.align		4
.L_3535:
        /*0008*/ 	.byte	0x04, 0x17
        /*000a*/ 	.short	(.L_3537 - .L_3536)
.L_3536:
        /*000c*/ 	.word	0x00000000
        /*0010*/ 	.short	0x0000
        /*0012*/ 	.short	0x0000
        /*0014*/ 	.byte	0x00, 0xf0, 0xa1, 0x04


	//----- nvinfo : EIATTR_SPARSE_MMA_MASK
	.align		4
.L_3537:
        /*0018*/ 	.byte	0x03, 0x50
        /*001a*/ 	.short	0x0000


	//----- nvinfo : EIATTR_MAXREG_COUNT
	.align		4
        /*001c*/ 	.byte	0x03, 0x1b
        /*001e*/ 	.short	0x00ff


	//----- nvinfo : EIATTR_NUM_BARRIERS
	.align		4
        /*0020*/ 	.byte	0x02, 0x4c
        /*0022*/ 	.byte	0x01
	.zero		1


	//----- nvinfo : EIATTR_ANNOTATIONS
	.align		4
        /*0024*/ 	.byte	0x04, 0x55
        /*0026*/ 	.short	(.L_3539 - .L_3538)


	//   ....[0]....
.L_3538:
        /* <DEDUP_REMOVED lines=18> */


	//----- nvinfo : EIATTR_MERCURY_ISA_VERSION
	.align		4
.L_3539:
        /*0138*/ 	.byte	0x03, 0x5f
        /*013a*/ 	.short	0x0101


	//----- nvinfo : EIATTR_COOP_GROUP_MASK_REGIDS
	.align		4
        /*013c*/ 	.byte	0x04, 0x29
        /*013e*/ 	.short	(.L_3541 - .L_3540)


	//   ....[0]....
.L_3540:
        /*0140*/ 	.word	0xffffffff


	//   ....[1]....
        /*0144*/ 	.word	0xffffffff


	//   ....[2]....
        /*0148*/ 	.word	0xffffffff


	//   ....[3]....
        /*014c*/ 	.word	0xffffffff


	//   ....[4]....
        /*0150*/ 	.word	0xffffffff


	//   ....[5]....
        /*0154*/ 	.word	0xffffffff


	//   ....[6]....
        /*0158*/ 	.word	0xffffffff


	//   ....[7]....
        /*015c*/ 	.word	0xffffffff


	//   ....[8]....
        /*0160*/ 	.word	0xffffffff


	//   ....[9]....
        /*0164*/ 	.word	0xffffffff


	//   ....[10]....
        /*0168*/ 	.word	0x05000063


	//   ....[11]....
        /*016c*/ 	.word	0x05000063


	//   ....[12]....
        /*0170*/ 	.word	0x05000063


	//   ....[13]....
        /*0174*/ 	.word	0x05000063


	//   ....[14]....
        /*0178*/ 	.word	0x05000063


	//   ....[15]....
        /*017c*/ 	.word	0x05000063


	//   ....[16]....
        /*0180*/ 	.word	0x05000063


	//   ....[17]....
        /*0184*/ 	.word	0x05000063


	//   ....[18]....
        /*0188*/ 	.word	0x05000063


	//   ....[19]....
        /*018c*/ 	.word	0x05000063


	//----- nvinfo : EIATTR_COOP_GROUP_INSTR_OFFSETS
	.align		4
.L_3541:
        /*0190*/ 	.byte	0x04, 0x28
        /*0192*/ 	.short	(.L_3543 - .L_3542)


	//   ....[0]....
.L_3542:
        /*0194*/ 	.word	0x00002090


	//   ....[1]....
        /*0198*/ 	.word	0x000020b0


	//   ....[2]....
        /*019c*/ 	.word	0x000020d0


	//   ....[3]....
        /*01a0*/ 	.word	0x000020f0


	//   ....[4]....
        /*01a4*/ 	.word	0x00002110


	//   ....[5]....
        /*01a8*/ 	.word	0x00002130


	//   ....[6]....
        /*01ac*/ 	.word	0x00002150


	//   ....[7]....
        /*01b0*/ 	.word	0x00002170


	//   ....[8]....
        /*01b4*/ 	.word	0x00002180


	//   ....[9]....
        /*01b8*/ 	.word	0x000021a0


	//   ....[10]....
        /*01bc*/ 	.word	0x00008450


	//   ....[11]....
        /*01c0*/ 	.word	0x000084e0


	//   ....[12]....
        /*01c4*/ 	.word	0x00008540


	//   ....[13]....
        /*01c8*/ 	.word	0x00008590


	//   ....[14]....
        /*01cc*/ 	.word	0x000085f0


	//   ....[15]....
        /*01d0*/ 	.word	0x00008640


	//   ....[16]....
        /*01d4*/ 	.word	0x000086a0


	//   ....[17]....
        /*01d8*/ 	.word	0x000086f0


	//   ....[18]....
        /*01dc*/ 	.word	0x00008750


	//   ....[19]....
        /*01e0*/ 	.word	0x000087a0


	//----- nvinfo : EIATTR_VRC_CTA_INIT_COUNT
	.align		4
.L_3543:
        /*01e4*/ 	.byte	0x02, 0x4a
	.zero		1
	.zero		1


	//----- nvinfo : EIATTR_EXIT_INSTR_OFFSETS
	.align		4
        /*01e8*/ 	.byte	0x04, 0x1c
        /*01ea*/ 	.short	(.L_3545 - .L_3544)


	//   ....[0]....
.L_3544:
        /*01ec*/ 	.word	0x000083e0


	//----- nvinfo : EIATTR_MAX_THREADS
	.align		4
.L_3545:
        /*01f0*/ 	.byte	0x04, 0x05
        /*01f2*/ 	.short	(.L_3547 - .L_3546)
.L_3546:
        /*01f4*/ 	.word	0x00000080
        /*01f8*/ 	.word	0x00000001
        /*01fc*/ 	.word	0x00000001


	//----- nvinfo : EIATTR_CRS_STACK_SIZE
	.align		4
.L_3547:
        /*0200*/ 	.byte	0x04, 0x1e
        /*0202*/ 	.short	(.L_3549 - .L_3548)
.L_3548:
        /*0204*/ 	.word	0x00000000


	//----- nvinfo : EIATTR_CBANK_PARAM_SIZE
	.align		4
.L_3549:
        /*0208*/ 	.byte	0x03, 0x19
        /*020a*/ 	.short	0x0128


	//----- nvinfo : EIATTR_PARAM_CBANK
	.align		4
        /*020c*/ 	.byte	0x04, 0x0a
        /*020e*/ 	.short	(.L_3551 - .L_3550)
	.align		4
.L_3550:
        /*0210*/ 	.word	index@(.nv.constant0._ZN10layer_norm13ln_bwd_kernelINS_13Kernel_traitsI6__halfS2_fS2_fjLj1024ELj1ELj4ELj1ELj16ENS_18Kernel_traits_baseILj1024ES2_S2_fS2_fjLj128EEEEELb0ELb1ELb0ELb1EEEvNS_9BwdParamsE)
        /*0214*/ 	.short	0x0380
        /*0216*/ 	.short	0x0128


	//----- nvinfo : EIATTR_SW_WAR
	.align		4
.L_3551:
        /*0218*/ 	.byte	0x04, 0x36
        /*021a*/ 	.short	(.L_3553 - .L_3552)
.L_3552:
        /*021c*/ 	.word	0x00000008
.L_3553:


//--------------------- .nv.info._ZN10layer_norm13ln_bwd_kernelINS_13Kernel_traitsI6__halfS2_fS2_fjLj1024ELj1ELj4ELj1ELj16ENS_18Kernel_traits_baseILj1024ES2_S2_fS2_fjLj128EEEEELb0ELb1ELb1ELb0EEEvNS_9BwdParamsE --------------------------
	.section	.nv.info._ZN10layer_norm13ln_bwd_kernelINS_13Kernel_traitsI6__halfS2_fS2_fjLj1024ELj1ELj4ELj1ELj16ENS_18Kernel_traits_baseILj1024ES2_S2_fS2_fjLj128EEEEELb0ELb1ELb1ELb0EEEvNS_9BwdParamsE,"",@"SHT_CUDA_INFO"
	.sectionflags	@""
	.align	4


	//----- nvinfo : EIATTR_CUDA_API_VERSION
	.align		4
        /*0000*/ 	.byte	0x04, 0x37
        /*0002*/ 	.short	(.L_3555 - .L_3554)
.L_3554:
        /*0004*/ 	.word	0x00000082


	//----- nvinfo : EIATTR_KPARAM_INFO
	.align		4
.L_3555:
        /*0008*/ 	.byte	0x04, 0x17
        /*000a*/ 	.short	(.L_3557 - .L_3556)
.L_3556:
        /*000c*/ 	.word	0x00000000
        /*0010*/ 	.short	0x0000
        /*0012*/ 	.short	0x0000
        /*0014*/ 	.byte	0x00, 0xf0, 0xa1, 0x04


	//----- nvinfo : EIATTR_SPARSE_MMA_MASK
	.align		4
.L_3557:
        /*0018*/ 	.byte	0x03, 0x50
        /*001a*/ 	.short	0x0000


	//----- nvinfo : EIATTR_MAXREG_COUNT
	.align		4
        /*001c*/ 	.byte	0x03, 0x1b
        /*001e*/ 	.short	0x00ff


	//----- nvinfo : EIATTR_NUM_BARRIERS
	.align		4
        /*0020*/ 	.byte	0x02, 0x4c
        /*0022*/ 	.byte	0x01
	.zero		1


	//----- nvinfo : EIATTR_ANNOTATIONS
	.align		4
        /*0024*/ 	.byte	0x04, 0x55
        /*0026*/ 	.short	(.L_3559 - .L_3558)


	//   ....[0]....
.L_3558:
        /* <DEDUP_REMOVED lines=32> */


	//----- nvinfo : EIATTR_MERCURY_ISA_VERSION
	.align		4
.L_3559:
        /*0218*/ 	.byte	0x03, 0x5f
        /*021a*/ 	.short	0x0101


	//----- nvinfo : EIATTR_COOP_GROUP_MASK_REGIDS
	.align		4
        /*021c*/ 	.byte	0x04, 0x29
        /*021e*/ 	.short	(.L_3561 - .L_3560)


	//   ....[0]....
.L_3560:
        /*0220*/ 	.word	0xffffffff


	//   ....[1]....
        /*0224*/ 	.word	0xffffffff


	//   ....[2]....
        /*0228*/ 	.word	0xffffffff


	//   ....[3]....
        /*022c*/ 	.word	0xffffffff


	//   ....[4]....
        /*0230*/ 	.word	0xffffffff


	//   ....[5]....
        /*0234*/ 	.word	0xffffffff


	//   ....[6]....
        /*0238*/ 	.word	0xffffffff


	//   ....[7]....
        /*023c*/ 	.word	0xffffffff


	//   ....[8]....
        /*0240*/ 	.word	0xffffffff


	//   ....[9]....
        /*0244*/ 	.word	0xffffffff


	//   ....[10]....
        /*0248*/ 	.word	0x05000002


	//   ....[11]....
        /*024c*/ 	.word	0x05000002


	//   ....[12]....
        /*0250*/ 	.word	0x05000002


	//   ....[13]....
        /*0254*/ 	.word	0x05000002


	//   ....[14]....
        /*0258*/ 	.word	0x05000002


	//   ....[15]....
        /*025c*/ 	.word	0x05000002


	//   ....[16]....
        /*0260*/ 	.word	0x05000002


	//   ....[17]....
        /*0264*/ 	.word	0x05000002


	//   ....[18]....
        /*0268*/ 	.word	0x05000002


	//   ....[19]....
        /*026c*/ 	.word	0x05000002


	//----- nvinfo : EIATTR_COOP_GROUP_INSTR_OFFSETS
	.align		4
.L_3561:
        /*0270*/ 	.byte	0x04, 0x28
        /*0272*/ 	.short	(.L_3563 - .L_3562)


	//   ....[0]....
.L_3562:
        /*0274*/ 	.word	0x000025e0


	//   ....[1]....
        /*0278*/ 	.word	0x00002600


	//   ....[2]....
        /*027c*/ 	.word	0x00002620


	//   ....[3]....
        /*0280*/ 	.word	0x00002640


	//   ....[4]....
        /*0284*/ 	.word	0x00002660


	//   ....[5]....
        /*0288*/ 	.word	0x00002680


	//   ....[6]....
        /*028c*/ 	.word	0x000026a0


	//   ....[7]....
        /*0290*/ 	.word	0x000026c0


	//   ....[8]....
        /*0294*/ 	.word	0x000026d0


	//   ....[9]....
        /*0298*/ 	.word	0x000026f0


	//   ....[10]....
        /*029c*/ 	.word	0x0000be90


	//   ....[11]....
        /*02a0*/ 	.word	0x0000bf20


	//   ....[12]....
        /*02a4*/ 	.word	0x0000bf80


	//   ....[13]....
        /*02a8*/ 	.word	0x0000bfd0


	//   ....[14]....
        /*02ac*/ 	.word	0x0000c030


	//   ....[15]....
        /*02b0*/ 	.word	0x0000c080


	//   ....[16]....
        /*02b4*/ 	.word	0x0000c0e0


	//   ....[17]....
        /*02b8*/ 	.word	0x0000c130


	//   ....[18]....
        /*02bc*/ 	.word	0x0000c190


	//   ....[19]....
        /*02c0*/ 	.word	0x0000c1e0


	//----- nvinfo : EIATTR_VRC_CTA_INIT_COUNT
	.align		4
.L_3563:
        /*02c4*/ 	.byte	0x02, 0x4a
	.zero		1
	.zero		1


	//----- nvinfo : EIATTR_EXIT_INSTR_OFFSETS
	.align		4
        /*02c8*/ 	.byte	0x04, 0x1c
        /*02ca*/ 	.short	(.L_3565 - .L_3564)


	//   ....[0]....
.L_3564:
        /*02cc*/ 	.word	0x0000bda0


	//   ....[1]....
        /*02d0*/ 	.word	0x0000be20


	//----- nvinfo : EIATTR_MAX_THREADS
	.align		4
.L_3565:
        /*02d4*/ 	.byte	0x04, 0x05
        /*02d6*/ 	.short	(.L_3567 - .L_3566)
.L_3566:
        /*02d8*/ 	.word	0x00000080
        /*02dc*/ 	.word	0x00000001
        /*02e0*/ 	.word	0x00000001


	//----- nvinfo : EIATTR_CRS_STACK_SIZE
	.align		4
.L_3567:
        /*02e4*/ 	.byte	0x04, 0x1e
        /*02e6*/ 	.short	(.L_3569 - .L_3568)
.L_3568:
        /*02e8*/ 	.word	0x00000000


	//----- nvinfo : EIATTR_CBANK_PARAM_SIZE
	.align		4
.L_3569:
        /*02ec*/ 	.byte	0x03, 0x19
        /*02ee*/ 	.short	0x0128


	//----- nvinfo : EIATTR_PARAM_CBANK
	.align		4
        /*02f0*/ 	.byte	0x04, 0x0a
        /*02f2*/ 	.short	(.L_3571 - .L_3570)
	.align		4
.L_3570:
        /*02f4*/ 	.word	index@(.nv.constant0._ZN10layer_norm13ln_bwd_kernelINS_13Kernel_traitsI6__halfS2_fS2_fjLj1024ELj1ELj4ELj1ELj16ENS_18Kernel_traits_baseILj1024ES2_S2_fS2_fjLj128EEEEELb0ELb1ELb1ELb0EEEvNS_9BwdParamsE)
        /*02f8*/ 	.short	0x0380
        /*02fa*/ 	.short	0x0128


	//----- nvinfo : EIATTR_SW_WAR
	.align		4
.L_3571:
        /*02fc*/ 	.byte	0x04, 0x36
        /*02fe*/ 	.short	(.L_3573 - .L_3572)
.L_3572:
        /*0300*/ 	.word	0x00000008
.L_3573:


//--------------------- .nv.info._ZN10layer_norm13ln_bwd_kernelINS_13Kernel_traitsI6__halfS2_fS2_fjLj1024ELj1ELj4ELj1ELj16ENS_18Kernel_traits_baseILj1024ES2_S2_fS2_fjLj128EEEEELb0ELb1ELb1ELb1EEEvNS_9BwdParamsE --------------------------
	.section	.nv.info._ZN10layer_norm13ln_bwd_kernelINS_13Kernel_traitsI6__halfS2_fS2_fjLj1024ELj1ELj4ELj1ELj16ENS_18Kernel_traits_baseILj1024ES2_S2_fS2_fjLj128EEEEELb0ELb1ELb1ELb1EEEvNS_9BwdParamsE,"",@"SHT_CUDA_INFO"
	.sectionflags	@""
	.align	4


	//----- nvinfo : EIATTR_CUDA_API_VERSION
	.align		4
        /*0000*/ 	.byte	0x04, 0x37
        /*0002*/ 	.short	(.L_3575 - .L_3574)
.L_3574:
        /*0004*/ 	.word	0x00000082


	//----- nvinfo : EIATTR_KPARAM_INFO
	.align		4
.L_3575:
        /*0008*/ 	.byte	0x04, 0x17
        /*000a*/ 	.short	(.L_3577 - .L_3576)
.L_3576:
        /*000c*/ 	.word	0x00000000
        /*0010*/ 	.short	0x0000
        /*0012*/ 	.short	0x0000
        /*0014*/ 	.byte	0x00, 0xf0, 0xa1, 0x04


	//----- nvinfo : EIATTR_SPARSE_MMA_MASK
	.align		4
.L_3577:
        /*0018*/ 	.byte	0x03, 0x50
        /*001a*/ 	.short	0x0000


	//----- nvinfo : EIATTR_MAXREG_COUNT
	.align		4
        /*001c*/ 	.byte	0x03, 0x1b
        /*001e*/ 	.short	0x00ff


	//----- nvinfo : EIATTR_NUM_BARRIERS
	.align		4
        /*0020*/ 	.byte	0x02, 0x4c
        /*0022*/ 	.byte	0x01
	.zero		1


	//----- nvinfo : EIATTR_ANNOTATIONS
	.align		4
        /*0024*/ 	.byte	0x04, 0x55
        /*0026*/ 	.short	(.L_3579 - .L_3578)


	//   ....[0]....
.L_3578:
        /*0028*/ 	.word	0x00000001
        /*002c*/ 	.byte	0xd0, 0x05, 0x00, 0x00, 0x01, 0x00, 0x00, 0x00, 0x50, 0x1f, 0x00, 0x00, 0x01, 0x00, 0x00, 0x00
        /*003c*/ 	.byte	0xa0, 0x20, 0x00, 0x00, 0x01, 0x00, 0x00, 0x00, 0xc0, 0x20, 0x00, 0x00, 0x01, 0x00, 0x00, 0x00
        /*004c*/ 	.byte	0xd0, 0x20, 0x00, 0x00, 0x01, 0x00, 0x00, 0x00, 0x20, 0xaf, 0x00, 0x00


	//----- nvinfo : EIATTR_MERCURY_ISA_VERSION
	.align		4
.L_3579:
        /*0058*/ 	.byte	0x03, 0x5f
        /*005a*/ 	.short	0x0101


	//----- nvinfo : EIATTR_COOP_GROUP_MASK_REGIDS
	.align		4
        /*005c*/ 	.byte	0x04, 0x29
        /*005e*/ 	.short	(.L_3581 - .L_3580)


	//   ....[0]....
.L_3580:
        /*0060*/ 	.word	0xffffffff


	//   ....[1]....
        /*0064*/ 	.word	0xffffffff


	//   ....[2]....
        /*0068*/ 	.word	0xffffffff


	//   ....[3]....
        /*006c*/ 	.word	0xffffffff


	//   ....[4]....
        /*0070*/ 	.word	0xffffffff


	//   ....[5]....
        /*0074*/ 	.word	0xffffffff


	//   ....[6]....
        /*0078*/ 	.word	0xffffffff


	//   ....[7]....
        /*007c*/ 	.word	0xffffffff


	//   ....[8]....
        /*0080*/ 	.word	0xffffffff


	//   ....[9]....
        /*0084*/ 	.word	0xffffffff


	//   ....[10]....
        /*0088*/ 	.word	0x050000f8


	//   ....[11]....
        /*008c*/ 	.word	0x050000f8


	//   ....[12]....
        /*0090*/ 	.word	0x050000f8


	//   ....[13]....
        /*0094*/ 	.word	0x050000f8


	//   ....[14]....
        /*0098*/ 	.word	0x050000f8


	//   ....[15]....
        /*009c*/ 	.word	0x050000f8


	//   ....[16]....
        /*00a0*/ 	.word	0x050000f8


	//   ....[17]....
        /*00a4*/ 	.word	0x050000f8


	//   ....[18]....
        /*00a8*/ 	.word	0x050000f8


	//   ....[19]....
        /*00ac*/ 	.word	0x050000f8


	//----- nvinfo : EIATTR_COOP_GROUP_INSTR_OFFSETS
	.align		4
.L_3581:
        /*00b0*/ 	.byte	0x04, 0x28
        /*00b2*/ 	.short	(.L_3583 - .L_3582)


	//   ....[0]....
.L_3582:
        /*00b4*/ 	.word	0x00001f90


	//   ....[1]....
        /*00b8*/ 	.word	0x00001fb0


	//   ....[2]....
        /*00bc*/ 	.word	0x00001fd0


	//   ....[3]....
        /*00c0*/ 	.word	0x00001ff0


	//   ....[4]....
        /*00c4*/ 	.word	0x00002010


	//   ....[5]....
        /*00c8*/ 	.word	0x00002030


	//   ....[6]....
        /*00cc*/ 	.word	0x00002050


	//   ....[7]....
        /*00d0*/ 	.word	0x00002070


	//   ....[8]....
        /*00d4*/ 	.word	0x00002080


	//   ....[9]....
        /*00d8*/ 	.word	0x000020b0


	//   ....[10]....
        /*00dc*/ 	.word	0x0000abf0


	//   ....[11]....
        /*00e0*/ 	.word	0x0000ac80


	//   ....[12]....
        /*00e4*/ 	.word	0x0000ace0


	//   ....[13]....
        /*00e8*/ 	.word	0x0000ad30


	//   ....[14]....
        /*00ec*/ 	.word	0x0000ad90


	//   ....[15]....
        /*00f0*/ 	.word	0x0000ade0


	//   ....[16]....
        /*00f4*/ 	.word	0x0000ae40


	//   ....[17]....
        /*00f8*/ 	.word	0x0000ae90


	//   ....[18]....
        /*00fc*/ 	.word	0x0000aef0


	//   ....[19]....
        /*0100*/ 	.word	0x0000af40


	//----- nvinfo : EIATTR_VRC_CTA_INIT_COUNT
	.align		4
.L_3583:
        /*0104*/ 	.byte	0x02, 0x4a
	.zero		1
	.zero		1


	//----- nvinfo : EIATTR_EXIT_INSTR_OFFSETS
	.align		4
        /*0108*/ 	.byte	0x04, 0x1c
        /*010a*/ 	.short	(.L_3585 - .L_3584)


	//   ....[0]....
.L_3584:
        /*010c*/ 	.word	0x0000ab90


	//----- nvinfo : EIATTR_MAX_THREADS
	.align		4
.L_3585:
        /*0110*/ 	.byte	0x04, 0x05
        /*0112*/ 	.short	(.L_3587 - .L_3586)
.L_3586:
        /*0114*/ 	.word	0x00000080
        /*0118*/ 	.word	0x00000001
        /*011c*/ 	.word	0x00000001


	//----- nvinfo : EIATTR_CRS_STACK_SIZE
	.align		4
.L_3587:
        /*0120*/ 	.byte	0x04, 0x1e
        /*0122*/ 	.short	(.L_3589 - .L_3588)
.L_3588:
        /*0124*/ 	.word	0x00000000


	//----- nvinfo : EIATTR_CBANK_PARAM_SIZE
	.align		4
.L_3589:
        /*0128*/ 	.byte	0x03, 0x19
        /*012a*/ 	.short	0x0128


	//----- nvinfo : EIATTR_PARAM_CBANK
	.align		4
        /*012c*/ 	.byte	0x04, 0x0a
        /*012e*/ 	.short	(.L_3591 - .L_3590)
	.align		4
.L_3590:
        /*0130*/ 	.word	index@(.nv.constant0._ZN10layer_norm13ln_bwd_kernelINS_13Kernel_traitsI6__halfS2_fS2_fjLj1024ELj1ELj4ELj1ELj16ENS_18Kernel_traits_baseILj1024ES2_S2_fS2_fjLj128EEEEELb0ELb1ELb1ELb1EEEvNS_9BwdParamsE)
        /*0134*/ 	.short	0x0380
        /*0136*/ 	.short	0x0128


	//----- nvinfo : EIATTR_SW_WAR
	.align		4
.L_3591:
        /*0138*/ 	.byte	0x04, 0x36
        /*013a*/ 	.short	(.L_3593 - .L_3592)
.L_3592:
        /*013c*/ 	.word	0x00000008
.L_3593:


//--------------------- .nv.info._ZN10layer_norm13ln_bwd_kernelINS_13Kernel_traitsI6__halfS2_fS2_fjLj1024ELj1ELj4ELj1ELj16ENS_18Kernel_traits_baseILj1024ES2_S2_fS2_fjLj128EEEEELb1ELb0ELb0ELb0EEEvNS_9BwdParamsE --------------------------
	.section	.nv.info._ZN10layer_norm13ln_bwd_kernelINS_13Kernel_traitsI6__halfS2_fS2_fjLj1024ELj1ELj4ELj1ELj16ENS_18Kernel_traits_baseILj1024ES2_S2_fS2_fjLj128EEEEELb1ELb0ELb0ELb0EEEvNS_9BwdParamsE,"",@"SHT_CUDA_INFO"
	.sectionflags	@""
	.align	4


	//----- nvinfo : EIATTR_CUDA_API_VERSION
	.align		4
        /*0000*/ 	.byte	0x04, 0x37
        /*0002*/ 	.short	(.L_3595 - .L_3594)
.L_3594:
        /*0004*/ 	.word	0x00000082


	//----- nvinfo : EIATTR_KPARAM_INFO
	.align		4
.L_3595:
        /*0008*/ 	.byte	0x04, 0x17
        /*000a*/ 	.short	(.L_3597 - .L_3596)
.L_3596:
        /*000c*/ 	.word	0x00000000
        /*0010*/ 	.short	0x0000
        /*0012*/ 	.short	0x0000
        /*0014*/ 	.byte	0x00, 0xf0, 0xa1, 0x04


	//----- nvinfo : EIATTR_SPARSE_MMA_MASK
	.align		4
.L_3597:
        /*0018*/ 	.byte	0x03, 0x50
        /*001a*/ 	.short	0x0000


	//----- nvinfo : EIATTR_MAXREG_COUNT
	.align		4
        /*001c*/ 	.byte	0x03, 0x1b
        /*001e*/ 	.short	0x00ff


	//----- nvinfo : EIATTR_NUM_BARRIERS
	.align		4
        /*0020*/ 	.byte	0x02, 0x4c
        /*0022*/ 	.byte	0x01
	.zero		1


	//----- nvinfo : EIATTR_MERCURY_ISA_VERSION
	.align		4
        /*0024*/ 	.byte	0x03, 0x5f
        /*0026*/ 	.short	0x0101


	//----- nvinfo : EIATTR_COOP_GROUP_MASK_REGIDS
	.align		4
        /*0028*/ 	.byte	0x04, 0x29
        /*002a*/ 	.short	(.L_3599 - .L_3598)


	//   ....[0]....
.L_3598:
        /*002c*/ 	.word	0xffffffff


	//   ....[1]....
        /*0030*/ 	.word	0xffffffff


	//   ....[2]....
        /*0034*/ 	.word	0xffffffff


	//   ....[3]....
        /*0038*/ 	.word	0xffffffff


	//   ....[4]....
        /*003c*/ 	.word	0xffffffff


	//   ....[5]....
        /*0040*/ 	.word	0xffffffff


	//   ....[6]....
        /*0044*/ 	.word	0xffffffff


	//   ....[7]....
        /*0048*/ 	.word	0xffffffff


	//   ....[8]....
        /*004c*/ 	.word	0xffffffff


	//   ....[9]....
        /*0050*/ 	.word	0xffffffff


	//   ....[10]....
        /*0054*/ 	.word	0x050000a1


	//   ....[11]....
        /*0058*/ 	.word	0x050000a1


	//   ....[12]....
        /*005c*/ 	.word	0x050000a1


	//   ....[13]....
        /*0060*/ 	.word	0x050000a1


	//   ....[14]....
        /*0064*/ 	.word	0x050000a1


	//   ....[15]....
        /*0068*/ 	.word	0x050000a1


	//   ....[16]....
        /*006c*/ 	.word	0x050000a1


	//   ....[17]....
        /*0070*/ 	.word	0x050000a1


	//   ....[18]....
        /*0074*/ 	.word	0x050000a1


	//   ....[19]....
        /*0078*/ 	.word	0x050000a1


	//----- nvinfo : EIATTR_COOP_GROUP_INSTR_OFFSETS
	.align		4
.L_3599:
        /*007c*/ 	.byte	0x04, 0x28
        /*007e*/ 	.short	(.L_3601 - .L_3600)


	//   ....[0]....
.L_3600:
        /*0080*/ 	.word	0x00001fb0


	//   ....[1]....
        /*0084*/ 	.word	0x00001fc0


	//   ....[2]....
        /*0088*/ 	.word	0x00001ff0


	//   ....[3]....
        /*008c*/ 	.word	0x00002000


	//   ....[4]....
        /*0090*/ 	.word	0x00002030


	//   ....[5]....
        /*0094*/ 	.word	0x00002040


	//   ....[6]....
        /*0098*/ 	.word	0x00002070


	//   ....[7]....
        /*009c*/ 	.word	0x00002080


	//   ....[8]....
        /*00a0*/ 	.word	0x000020b0


	//   ....[9]....
        /*00a4*/ 	.word	0x000020c0


	//   ....[10]....
        /*00a8*/ 	.word	0x00007700


	//   ....[11]....
        /*00ac*/ 	.word	0x00007790


	//   ....[12]....
        /*00b0*/ 	.word	0x00007800


	//   ....[13]....
        /*00b4*/ 	.word	0x00007860


	//   ....[14]....
        /*00b8*/ 	.word	0x000078d0


	//   ....[15]....
        /*00bc*/ 	.word	0x00007930


	//   ....[16]....
        /*00c0*/ 	.word	0x000079a0


	//   ....[17]....
        /*00c4*/ 	.word	0x00007a00


	//   ....[18]....
        /*00c8*/ 	.word	0x00007a70


	//   ....[19]....
        /*00cc*/ 	.word	0x00007ad0


	//----- nvinfo : EIATTR_VRC_CTA_INIT_COUNT
	.align		4
.L_3601:
        /*00d0*/ 	.byte	0x02, 0x4a
	.zero		1
	.zero		1


	//----- nvinfo : EIATTR_EXIT_INSTR_OFFSETS
	.align		4
        /*00d4*/ 	.byte	0x04, 0x1c
        /*00d6*/ 	.short	(.L_3603 - .L_3602)


	//   ....[0]....
.L_3602:
        /*00d8*/ 	.word	0x00007660


	//   ....[1]....
        /*00dc*/ 	.word	0x00007690


	//----- nvinfo : EIATTR_MAX_THREADS
	.align		4
.L_3603:
        /*00e0*/ 	.byte	0x04, 0x05
        /*00e2*/ 	.short	(.L_3605 - .L_3604)
.L_3604:
        /*00e4*/ 	.word	0x00000080
        /*00e8*/ 	.word	0x00000001
        /*00ec*/ 	.word	0x00000001


	//----- nvinfo : EIATTR_CRS_STACK_SIZE
	.align		4
.L_3605:
        /*00f0*/ 	.byte	0x04, 0x1e
        /*00f2*/ 	.short	(.L_3607 - .L_3606)
.L_3606:
        /*00f4*/ 	.word	0x00000000


	//----- nvinfo : EIATTR_CBANK_PARAM_SIZE
	.align		4
.L_3607:
        /*00f8*/ 	.byte	0x03, 0x19
        /*00fa*/ 	.short	0x0128


	//----- nvinfo : EIATTR_PARAM_CBANK
	.align		4
        /*00fc*/ 	.byte	0x04, 0x0a
        /*00fe*/ 	.short	(.L_3609 - .L_3608)
	.align		4
.L_3608:
        /*0100*/ 	.word	index@(.nv.constant0._ZN10layer_norm13ln_bwd_kernelINS_13Kernel_traitsI6__halfS2_fS2_fjLj1024ELj1ELj4ELj1ELj16ENS_18Kernel_traits_baseILj1024ES2_S2_fS2_fjLj128EEEEELb1ELb0ELb0ELb0EEEvNS_9BwdParamsE)
        /*0104*/ 	.short	0x0380
        /*0106*/ 	.short	0x0128


	//----- nvinfo : EIATTR_SW_WAR
	.align		4
.L_3609:
        /*0108*/ 	.byte	0x04, 0x36
        /*010a*/ 	.short	(.L_3611 - .L_3610)
.L_3610:
        /*010c*/ 	.word	0x00000008
.L_3611:


//--------------------- .nv.info._ZN10layer_norm13ln_bwd_kernelINS_13Kernel_traitsI6__halfS2_fS2_fjLj1024ELj1ELj4ELj1ELj16ENS_18Kernel_traits_baseILj1024ES2_S2_fS2_fjLj128EEEEELb1ELb0ELb0ELb1EEEvNS_9BwdParamsE --------------------------
	.section	.nv.info._ZN10layer_norm13ln_bwd_kernelINS_13Kernel_traitsI6__halfS2_fS2_fjLj1024ELj1ELj4ELj1ELj16ENS_18Kernel_traits_baseILj1024ES2_S2_fS2_fjLj128EEEEELb1ELb0ELb0ELb1EEEvNS_9BwdParamsE,"",@"SHT_CUDA_INFO"
	.sectionflags	@""
	.align	4


	//----- nvinfo : EIATTR_CUDA_API_VERSION
	.align		4
        /*0000*/ 	.byte	0x04, 0x37
        /*0002*/ 	.short	(.L_3613 - .L_3612)
.L_3612:
        /*0004*/ 	.word	0x00000082


	//----- nvinfo : EIATTR_KPARAM_INFO
	.align		4
.L_3613:
        /*0008*/ 	.byte	0x04, 0x17
        /*000a*/ 	.short	(.L_3615 - .L_3614)
.L_3614:
        /*000c*/ 	.word	0x00000000
        /*0010*/ 	.short	0x0000
        /*0012*/ 	.short	0x0000
        /*0014*/ 	.byte	0x00, 0xf0, 0xa1, 0x04


	//----- nvinfo : EIATTR_SPARSE_MMA_MASK
	.align		4
.L_3615:
        /*0018*/ 	.byte	0x03, 0x50
        /*001a*/ 	.short	0x0000


	//----- nvinfo : EIATTR_MAXREG_COUNT
	.align		4
        /*001c*/ 	.byte	0x03, 0x1b
        /*001e*/ 	.short	0x00ff


	//----- nvinfo : EIATTR_NUM_BARRIERS
	.align		4
        /*0020*/ 	.byte	0x02, 0x4c
        /*0022*/ 	.byte	0x01
	.zero		1


	//----- nvinfo : EIATTR_MERCURY_ISA_VERSION
	.align		4
        /*0024*/ 	.byte	0x03, 0x5f
        /*0026*/ 	.short	0x0101


	//----- nvinfo : EIATTR_COOP_GROUP_MASK_REGIDS
	.align		4
        /*0028*/ 	.byte	0x04, 0x29
        /*002a*/ 	.short	(.L_3617 - .L_3616)


	//   ....[0]....
.L_3616:
        /*002c*/ 	.word	0xffffffff


	//   ....[1]....
        /*0030*/ 	.word	0xffffffff


	//   ....[2]....
        /*0034*/ 	.word	0xffffffff


	//   ....[3]....
        /*0038*/ 	.word	0xffffffff


	//   ....[4]....
        /*003c*/ 	.word	0xffffffff


	//   ....[5]....
        /*0040*/ 	.word	0xffffffff


	//   ....[6]....
        /*0044*/ 	.word	0xffffffff


	//   ....[7]....
        /*0048*/ 	.word	0xffffffff


	//   ....[8]....
        /*004c*/ 	.word	0xffffffff


	//   ....[9]....
        /*0050*/ 	.word	0xffffffff


	//   ....[10]....
        /*0054*/ 	.word	0x050000dd


	//   ....[11]....
        /*0058*/ 	.word	0x050000dd


	//   ....[12]....
        /*005c*/ 	.word	0x050000dd


	//   ....[13]....
        /*0060*/ 	.word	0x050000dd


	//   ....[14]....
        /*0064*/ 	.word	0x050000dd


	//   ....[15]....
        /*0068*/ 	.word	0x050000dd


	//   ....[16]....
        /*006c*/ 	.word	0x050000dd


	//   ....[17]....
        /*0070*/ 	.word	0x050000dd


	//   ....[18]....
        /*0074*/ 	.word	0x050000dd


	//   ....[19]....
        /*0078*/ 	.word	0x050000dd


	//----- nvinfo : EIATTR_COOP_GROUP_INSTR_OFFSETS
	.align		4
.L_3617:
        /*007c*/ 	.byte	0x04, 0x28
        /*007e*/ 	.short	(.L_3619 - .L_3618)


	//   ....[0]....
.L_3618:
        /*0080*/ 	.word	0x00001c40


	//   ....[1]....
        /*0084*/ 	.word	0x00001c50


	//   ....[2]....
        /*0088*/ 	.word	0x00001c80


	//   ....[3]....
        /*008c*/ 	.word	0x00001c90


	//   ....[4]....
        /*0090*/ 	.word	0x00001cc0


	//   ....[5]....
        /*0094*/ 	.word	0x00001cd0


	//   ....[6]....
        /*0098*/ 	.word	0x00001d00


	//   ....[7]....
        /*009c*/ 	.word	0x00001d10


	//   ....[8]....
        /*00a0*/ 	.word	0x00001d40


	//   ....[9]....
        /*00a4*/ 	.word	0x00001d50


	//   ....[10]....
        /*00a8*/ 	.word	0x00006f70


	//   ....[11]....
        /*00ac*/ 	.word	0x00007000


	//   ....[12]....
        /*00b0*/ 	.word	0x00007070


	//   ....[13]....
        /*00b4*/ 	.word	0x000070d0


	//   ....[14]....
        /*00b8*/ 	.word	0x00007140


	//   ....[15]....
        /*00bc*/ 	.word	0x000071a0


	//   ....[16]....
        /*00c0*/ 	.word	0x00007210


	//   ....[17]....
        /*00c4*/ 	.word	0x00007270


	//   ....[18]....
        /*00c8*/ 	.word	0x000072e0


	//   ....[19]....
        /*00cc*/ 	.word	0x00007340


	//----- nvinfo : EIATTR_VRC_CTA_INIT_COUNT
	.align		4
.L_3619:
        /*00d0*/ 	.byte	0x02, 0x4a
	.zero		1
	.zero		1


	//----- nvinfo : EIATTR_EXIT_INSTR_OFFSETS
	.align		4
        /*00d4*/ 	.byte	0x04, 0x1c
        /*00d6*/ 	.short	(.L_3621 - .L_3620)


	//   ....[0]....
.L_3620:
        /*00d8*/ 	.word	0x00006f00


	//----- nvinfo : EIATTR_MAX_THREADS
	.align		4
.L_3621:
        /*00dc*/ 	.byte	0x04, 0x05
        /*00de*/ 	.short	(.L_3623 - .L_3622)
.L_3622:
        /*00e0*/ 	.word	0x00000080
        /*00e4*/ 	.word	0x00000001
        /*00e8*/ 	.word	0x00000001


	//----- nvinfo : EIATTR_CRS_STACK_SIZE
	.align		4
.L_3623:
        /*00ec*/ 	.byte	0x04, 0x1e
        /*00ee*/ 	.short	(.L_3625 - .L_3624)
.L_3624:
        /*00f0*/ 	.word	0x00000000


	//----- nvinfo : EIATTR_CBANK_PARAM_SIZE
	.align		4
.L_3625:
        /*00f4*/ 	.byte	0x03, 0x19
        /*00f6*/ 	.short	0x0128


	//----- nvinfo : EIATTR_PARAM_CBANK
	.align		4
        /*00f8*/ 	.byte	0x04, 0x0a
        /*00fa*/ 	.short	(.L_3627 - .L_3626)
	.align		4
.L_3626:
        /*00fc*/ 	.word	index@(.nv.constant0._ZN10layer_norm13ln_bwd_kernelINS_13Kernel_traitsI6__halfS2_fS2_fjLj1024ELj1ELj4ELj1ELj16ENS_18Kernel_traits_baseILj1024ES2_S2_fS2_fjLj128EEEEELb1ELb0ELb0ELb1EEEvNS_9BwdParamsE)
        /*0100*/ 	.short	0x0380
        /*0102*/ 	.short	0x0128


	//----- nvinfo : EIATTR_SW_WAR
	.align		4
.L_3627:
        /*0104*/ 	.byte	0x04, 0x36
        /*0106*/ 	.short	(.L_3629 - .L_3628)
.L_3628:
        /*0108*/ 	.word	0x00000008
.L_3629:


//--------------------- .nv.info._ZN10layer_norm22ln_bwd_finalize_kernelINS_22Kernel_traits_finalizeILj1024E6__halfS2_fS2_fjLb0ELj1024ELj4ENS_18Kernel_traits_baseILj1024ES2_S2_fS2_fjLj1024EEEEELb0ELb0EEEvNS_9BwdParamsE --------------------------
	.section	.nv.info._ZN10layer_norm22ln_bwd_finalize_kernelINS_22Kernel_traits_finalizeILj1024E6__halfS2_fS2_fjLb0ELj1024ELj4ENS_18Kernel_traits_baseILj1024ES2_S2_fS2_fjLj1024EEEEELb0ELb0EEEvNS_9BwdParamsE,"",@"SHT_CUDA_INFO"
	.sectionflags	@""
	.align	4


	//----- nvinfo : EIATTR_CUDA_API_VERSION
	.align		4
        /*0000*/ 	.byte	0x04, 0x37
        /*0002*/ 	.short	(.L_3631 - .L_3630)
.L_3630:
        /*0004*/ 	.word	0x00000082


	//----- nvinfo : EIATTR_KPARAM_INFO
	.align		4
.L_3631:
        /*0008*/ 	.byte	0x04, 0x17
        /*000a*/ 	.short	(.L_3633 - .L_3632)
.L_3632:
        /*000c*/ 	.word	0x00000000
        /*0010*/ 	.short	0x0000
        /*0012*/ 	.short	0x0000
        /*0014*/ 	.byte	0x00, 0xf0, 0xa1, 0x04


	//----- nvinfo : EIATTR_SPARSE_MMA_MASK
	.align		4
.L_3633:
        /*0018*/ 	.byte	0x03, 0x50
        /*001a*/ 	.short	0x0000


	//----- nvinfo : EIATTR_MAXREG_COUNT
	.align		4
        /*001c*/ 	.byte	0x03, 0x1b
        /*001e*/ 	.short	0x0040


	//----- nvinfo : EIATTR_NUM_BARRIERS
	.align		4
        /*0020*/ 	.byte	0x02, 0x4c
        /*0022*/ 	.byte	0x01
	.zero		1


	//----- nvinfo : EIATTR_MERCURY_ISA_VERSION
	.align		4
        /*0024*/ 	.byte	0x03, 0x5f
        /*0026*/ 	.short	0x0101


	//----- nvinfo : EIATTR_COOP_GROUP_MASK_REGIDS
	.align		4
        /*0028*/ 	.byte	0x04, 0x29
        /*002a*/ 	.short	(.L_3635 - .L_3634)


	//   ....[0]....
.L_3634:
        /*002c*/ 	.word	0xffffffff


	//   ....[1]....
        /*0030*/ 	.word	0xffffffff


	//   ....[2]....
        /*0034*/ 	.word	0xffffffff


	//   ....[3]....
        /*0038*/ 	.word	0xffffffff


	//   ....[4]....
        /*003c*/ 	.word	0xffffffff


	//   ....[5]....
        /*0040*/ 	.word	0xffffffff


	//   ....[6]....
        /*0044*/ 	.word	0xffffffff


	//   ....[7]....
        /*0048*/ 	.word	0xffffffff


	//   ....[8]....
        /*004c*/ 	.word	0xffffffff


	//   ....[9]....
        /*0050*/ 	.word	0xffffffff


	//----- nvinfo : EIATTR_COOP_GROUP_INSTR_OFFSETS
	.align		4
.L_3635:
        /*0054*/ 	.byte	0x04, 0x28
        /*0056*/ 	.short	(.L_3637 - .L_3636)


	//   ....[0]....
.L_3636:
        /*0058*/ 	.word	0x00001540


	//   ....[1]....
        /*005c*/ 	.word	0x00001550


	//   ....[2]....
        /*0060*/ 	.word	0x00001580


	//   ....[3]....
        /*0064*/ 	.word	0x00001590


	//   ....[4]....
        /*0068*/ 	.word	0x000015c0


	//   ....[5]....
        /*006c*/ 	.word	0x000015d0


	//   ....[6]....
        /*0070*/ 	.word	0x00001610


	//   ....[7]....
        /*0074*/ 	.word	0x00001630


	//   ....[8]....
        /*0078*/ 	.word	0x00001680


	//   ....[9]....
        /*007c*/ 	.word	0x00001690


	//----- nvinfo : EIATTR_VRC_CTA_INIT_COUNT
	.align		4
.L_3637:
        /*0080*/ 	.byte	0x02, 0x4a
	.zero		1
	.zero		1


	//----- nvinfo : EIATTR_EXIT_INSTR_OFFSETS
	.align		4
        /*0084*/ 	.byte	0x04, 0x1c
        /*0086*/ 	.short	(.L_3639 - .L_3638)


	//   ....[0]....
.L_3638:
        /*0088*/ 	.word	0x00000060


	//   ....[1]....
        /*008c*/ 	.word	0x000016f0


	//   ....[2]....
        /*0090*/ 	.word	0x00001720


	//   ....[3]....
        /*0094*/ 	.word	0x000017e0


	//----- nvinfo : EIATTR_MAX_THREADS
	.align		4
.L_3639:
        /*0098*/ 	.byte	0x04, 0x05
        /*009a*/ 	.short	(.L_3641 - .L_3640)
.L_3640:
        /*009c*/ 	.word	0x00000400
        /*00a0*/ 	.word	0x00000001
        /*00a4*/ 	.word	0x00000001


	//----- nvinfo : EIATTR_CRS_STACK_SIZE
	.align		4
.L_3641:
        /*00a8*/ 	.byte	0x04, 0x1e
        /*00aa*/ 	.short	(.L_3643 - .L_3642)
.L_3642:
        /*00ac*/ 	.word	0x00000000


	//----- nvinfo : EIATTR_CBANK_PARAM_SIZE
	.align		4
.L_3643:
        /*00b0*/ 	.byte	0x03, 0x19
        /*00b2*/ 	.short	0x0128


	//----- nvinfo : EIATTR_PARAM_CBANK
	.align		4
        /*00b4*/ 	.byte	0x04, 0x0a
        /*00b6*/ 	.short	(.L_3645 - .L_3644)
	.align		4
.L_3644:
        /*00b8*/ 	.word	index@(.nv.constant0._ZN10layer_norm22ln_bwd_finalize_kernelINS_22Kernel_traits_finalizeILj1024E6__halfS2_fS2_fjLb0ELj1024ELj4ENS_18Kernel_traits_baseILj1024ES2_S2_fS2_fjLj1024EEEEELb0ELb0EEEvNS_9BwdParamsE)
        /*00bc*/ 	.short	0x0380
        /*00be*/ 	.short	0x0128


	//----- nvinfo : EIATTR_SW_WAR
	.align		4
.L_3645:
        /*00c0*/ 	.byte	0x04, 0x36
        /*00c2*/ 	.short	(.L_3647 - .L_3646)
.L_3646:
        /*00c4*/ 	.word	0x00000008
.L_3647:


//--------------------- .nv.info._ZN10layer_norm13ln_bwd_kernelINS_13Kernel_traitsI6__halfS2_fS2_fjLj1024ELj1ELj4ELj1ELj16ENS_18Kernel_traits_baseILj1024ES2_S2_fS2_fjLj128EEEEELb1ELb0ELb1ELb0EEEvNS_9BwdParamsE --------------------------
	.section	.nv.info._ZN10layer_norm13ln_bwd_kernelINS_13Kernel_traitsI6__halfS2_fS2_fjLj1024ELj1ELj4ELj1ELj16ENS_18Kernel_traits_baseILj1024ES2_S2_fS2_fjLj128EEEEELb1ELb0ELb1ELb0EEEvNS_9BwdParamsE,"",@"SHT_CUDA_INFO"
	.sectionflags	@""
	.align	4


	//----- nvinfo : EIATTR_CUDA_API_VERSION
	.align		4
        /*0000*/ 	.byte	0x04, 0x37
        /*0002*/ 	.short	(.L_3649 - .L_3648)
.L_3648:
        /*0004*/ 	.word	0x00000082


	//----- nvinfo : EIATTR_KPARAM_INFO
	.align		4
.L_3649:
        /*0008*/ 	.byte	0x04, 0x17
        /*000a*/ 	.short	(.L_3651 - .L_3650)
.L_3650:
        /*000c*/ 	.word	0x00000000
        /*0010*/ 	.short	0x0000
        /*0012*/ 	.short	0x0000
        /*0014*/ 	.byte	0x00, 0xf0, 0xa1, 0x04


	//----- nvinfo : EIATTR_SPARSE_MMA_MASK
	.align		4
.L_3651:
        /*0018*/ 	.byte	0x03, 0x50
        /*001a*/ 	.short	0x0000


	//----- nvinfo : EIATTR_MAXREG_COUNT
	.align		4
        /*001c*/ 	.byte	0x03, 0x1b
        /*001e*/ 	.short	0x00ff


	//----- nvinfo : EIATTR_NUM_BARRIERS
	.align		4
        /*0020*/ 	.byte	0x02, 0x4c
        /*0022*/ 	.byte	0x01
	.zero		1


	//----- nvinfo : EIATTR_MERCURY_ISA_VERSION
	.align		4
        /*0024*/ 	.byte	0x03, 0x5f
        /*0026*/ 	.short	0x0101


	//----- nvinfo : EIATTR_COOP_GROUP_MASK_REGIDS
	.align		4
        /*0028*/ 	.byte	0x04, 0x29
        /*002a*/ 	.short	(.L_3653 - .L_3652)


	//   ....[0]....
.L_3652:
        /*002c*/ 	.word	0xffffffff


	//   ....[1]....
        /*0030*/ 	.word	0xffffffff


	//   ....[2]....
        /*0034*/ 	.word	0xffffffff


	//   ....[3]....
        /*0038*/ 	.word	0xffffffff


	//   ....[4]....
        /*003c*/ 	.word	0xffffffff


	//   ....[5]....
        /*0040*/ 	.word	0xffffffff


	//   ....[6]....
        /*0044*/ 	.word	0xffffffff


	//   ....[7]....
        /*0048*/ 	.word	0xffffffff


	//   ....[8]....
        /*004c*/ 	.word	0xffffffff


	//   ....[9]....
        /*0050*/ 	.word	0xffffffff


	//   ....[10]....
        /*0054*/ 	.word	0x050000a4


	//   ....[11]....
        /*0058*/ 	.word	0x050000a4


	//   ....[12]....
        /*005c*/ 	.word	0x050000a4


	//   ....[13]....
        /*0060*/ 	.word	0x050000a4


	//   ....[14]....
        /*0064*/ 	.word	0x050000a4


	//   ....[15]....
        /*0068*/ 	.word	0x050000a4


	//   ....[16]....
        /*006c*/ 	.word	0x050000a4


	//   ....[17]....
        /*0070*/ 	.word	0x050000a4


	//   ....[18]....
        /*0074*/ 	.word	0x050000a4


	//   ....[19]....
        /*0078*/ 	.word	0x050000a4


	//----- nvinfo : EIATTR_COOP_GROUP_INSTR_OFFSETS
	.align		4
.L_3653:
        /*007c*/ 	.byte	0x04, 0x28
        /*007e*/ 	.short	(.L_3655 - .L_3654)


	//   ....[0]....
.L_3654:
        /*0080*/ 	.word	0x000025a0


	//   ....[1]....
        /*0084*/ 	.word	0x000025b0


	//   ....[2]....
        /*0088*/ 	.word	0x000025e0


	//   ....[3]....
        /*008c*/ 	.word	0x000025f0


	//   ....[4]....
        /*0090*/ 	.word	0x00002620


	//   ....[5]....
        /*0094*/ 	.word	0x00002630


	//   ....[6]....
        /*0098*/ 	.word	0x00002660


	//   ....[7]....
        /*009c*/ 	.word	0x00002670


	//   ....[8]....
        /*00a0*/ 	.word	0x000026a0


	//   ....[9]....
        /*00a4*/ 	.word	0x000026b0


	//   ....[10]....
        /*00a8*/ 	.word	0x00009e80


	//   ....[11]....
        /*00ac*/ 	.word	0x00009f10


	//   ....[12]....
        /*00b0*/ 	.word	0x00009f80


	//   ....[13]....
        /*00b4*/ 	.word	0x00009fe0


	//   ....[14]....
        /*00b8*/ 	.word	0x0000a050


	//   ....[15]....
        /*00bc*/ 	.word	0x0000a0b0


	//   ....[16]....
        /*00c0*/ 	.word	0x0000a120


	//   ....[17]....
        /*00c4*/ 	.word	0x0000a180


	//   ....[18]....
        /*00c8*/ 	.word	0x0000a1f0


	//   ....[19]....
        /*00cc*/ 	.word	0x0000a250


	//----- nvinfo : EIATTR_VRC_CTA_INIT_COUNT
	.align		4
.L_3655:
        /*00d0*/ 	.byte	0x02, 0x4a
	.zero		1
	.zero		1


	//----- nvinfo : EIATTR_EXIT_INSTR_OFFSETS
	.align		4
        /*00d4*/ 	.byte	0x04, 0x1c
        /*00d6*/ 	.short	(.L_3657 - .L_3656)


	//   ....[0]....
.L_3656:
        /*00d8*/ 	.word	0x00009de0


	//   ....[1]....
        /*00dc*/ 	.word	0x00009e10


	//----- nvinfo : EIATTR_MAX_THREADS
	.align		4
.L_3657:
        /*00e0*/ 	.byte	0x04, 0x05
        /*00e2*/ 	.short	(.L_3659 - .L_3658)
.L_3658:
        /*00e4*/ 	.word	0x00000080
        /*00e8*/ 	.word	0x00000001
        /*00ec*/ 	.word	0x00000001


	//----- nvinfo : EIATTR_CRS_STACK_SIZE
	.align		4
.L_3659:
        /*00f0*/ 	.byte	0x04, 0x1e
        /*00f2*/ 	.short	(.L_3661 - .L_3660)
.L_3660:
        /*00f4*/ 	.word	0x00000000


	//----- nvinfo : EIATTR_CBANK_PARAM_SIZE
	.align		4
.L_3661:
        /*00f8*/ 	.byte	0x03, 0x19
        /*00fa*/ 	.short	0x0128


	//----- nvinfo : EIATTR_PARAM_CBANK
	.align		4
        /*00fc*/ 	.byte	0x04, 0x0a
        /*00fe*/ 	.short	(.L_3663 - .L_3662)
	.align		4
.L_3662:
        /*0100*/ 	.word	index@(.nv.constant0._ZN10layer_norm13ln_bwd_kernelINS_13Kernel_traitsI6__halfS2_fS2_fjLj1024ELj1ELj4ELj1ELj16ENS_18Kernel_traits_baseILj1024ES2_S2_fS2_fjLj128EEEEELb1ELb0ELb1ELb0EEEvNS_9BwdParamsE)
        /*0104*/ 	.short	0x0380
        /*0106*/ 	.short	0x0128


	//----- nvinfo : EIATTR_SW_WAR
	.align		4
.L_3663:
        /*0108*/ 	.byte	0x04, 0x36
        /*010a*/ 	.short	(.L_3665 - .L_3664)
.L_3664:
        /*010c*/ 	.word	0x00000008
.L_3665:


//--------------------- .nv.info._ZN10layer_norm22ln_bwd_finalize_kernelINS_22Kernel_traits_finalizeILj1024E6__halfS2_fS2_fjLb0ELj1024ELj4ENS_18Kernel_traits_baseILj1024ES2_S2_fS2_fjLj1024EEEEELb0ELb1EEEvNS_9BwdParamsE --------------------------
	.section	.nv.info._ZN10layer_norm22ln_bwd_finalize_kernelINS_22Kernel_traits_finalizeILj1024E6__halfS2_fS2_fjLb0ELj1024ELj4ENS_18Kernel_traits_baseILj1024ES2_S2_fS2_fjLj1024EEEEELb0ELb1EEEvNS_9BwdParamsE,"",@"SHT_CUDA_INFO"
	.sectionflags	@""
	.align	4


	//----- nvinfo : EIATTR_CUDA_API_VERSION
	.align		4
        /*0000*/ 	.byte	0x04, 0x37
        /*0002*/ 	.short	(.L_3667 - .L_3666)
.L_3666:
        /*0004*/ 	.word	0x00000082


	//----- nvinfo : EIATTR_KPARAM_INFO
	.align		4
.L_3667:
        /*0008*/ 	.byte	0x04, 0x17
        /*000a*/ 	.short	(.L_3669 - .L_3668)
.L_3668:
        /*000c*/ 	.word	0x00000000
        /*0010*/ 	.short	0x0000
        /*0012*/ 	.short	0x0000
        /*0014*/ 	.byte	0x00, 0xf0, 0xa1, 0x04


	//----- nvinfo : EIATTR_SPARSE_MMA_MASK
	.align		4
.L_3669:
        /*0018*/ 	.byte	0x03, 0x50
        /*001a*/ 	.short	0x0000


	//----- nvinfo : EIATTR_MAXREG_COUNT
	.align		4
        /*001c*/ 	.byte	0x03, 0x1b
        /*001e*/ 	.short	0x0040


	//----- nvinfo : EIATTR_NUM_BARRIERS
	.align		4
        /*0020*/ 	.byte	0x02, 0x4c
        /*0022*/ 	.byte	0x01
	.zero		1


	//----- nvinfo : EIATTR_MERCURY_ISA_VERSION
	.align		4
        /*0024*/ 	.byte	0x03, 0x5f
        /*0026*/ 	.short	0x0101


	//----- nvinfo : EIATTR_COOP_GROUP_MASK_REGIDS
	.align		4
        /*0028*/ 	.byte	0x04, 0x29
        /*002a*/ 	.short	(.L_3671 - .L_3670)


	//   ....[0]....
.L_3670:
        /*002c*/ 	.word	0xffffffff


	//   ....[1]....
        /*0030*/ 	.word	0xffffffff


	//   ....[2]....
        /*0034*/ 	.word	0xffffffff


	//   ....[3]....
        /*0038*/ 	.word	0xffffffff


	//   ....[4]....
        /*003c*/ 	.word	0xffffffff


	//   ....[5]....
        /*0040*/ 	.word	0xffffffff


	//   ....[6]....
        /*0044*/ 	.word	0xffffffff


	//   ....[7]....
        /*0048*/ 	.word	0xffffffff


	//   ....[8]....
        /*004c*/ 	.word	0xffffffff


	//   ....[9]....
        /*0050*/ 	.word	0xffffffff


	//----- nvinfo : EIATTR_COOP_GROUP_INSTR_OFFSETS
	.align		4
.L_3671:
        /*0054*/ 	.byte	0x04, 0x28
        /*0056*/ 	.short	(.L_3673 - .L_3672)


	//   ....[0]....
.L_3672:
        /*0058*/ 	.word	0x00001560


	//   ....[1]....
        /*005c*/ 	.word	0x00001570


	//   ....[2]....
        /*0060*/ 	.word	0x000015a0


	//   ....[3]....
        /*0064*/ 	.word	0x000015b0


	//   ....[4]....
        /*0068*/ 	.word	0x000015e0


	//   ....[5]....
        /*006c*/ 	.word	0x000015f0


	//   ....[6]....
        /*0070*/ 	.word	0x00001620


	//   ....[7]....
        /*0074*/ 	.word	0x00001640


	//   ....[8]....
        /*0078*/ 	.word	0x00001670


	//   ....[9]....
        /*007c*/ 	.word	0x00001680


	//----- nvinfo : EIATTR_VRC_CTA_INIT_COUNT
	.align		4
.L_3673:
        /*0080*/ 	.byte	0x02, 0x4a
	.zero		1
	.zero		1


	//----- nvinfo : EIATTR_EXIT_INSTR_OFFSETS
	.align		4
        /*0084*/ 	.byte	0x04, 0x1c
        /*0086*/ 	.short	(.L_3675 - .L_3674)


	//   ....[0]....
.L_3674:
        /*0088*/ 	.word	0x00000060


	//   ....[1]....
        /*008c*/ 	.word	0x000016e0


	//   ....[2]....
        /*0090*/ 	.word	0x000017d0


	//----- nvinfo : EIATTR_MAX_THREADS
	.align		4
.L_3675:
        /*0094*/ 	.byte	0x04, 0x05
        /*0096*/ 	.short	(.L_3677 - .L_3676)
.L_3676:
        /*0098*/ 	.word	0x00000400
        /*009c*/ 	.word	0x00000001
        /*00a0*/ 	.word	0x00000001


	//----- nvinfo : EIATTR_CRS_STACK_SIZE
	.align		4
.L_3677:
        /*00a4*/ 	.byte	0x04, 0x1e
        /*00a6*/ 	.short	(.L_3679 - .L_3678)
.L_3678:
        /*00a8*/ 	.word	0x00000000


	//----- nvinfo : EIATTR_CBANK_PARAM_SIZE
	.align		4
.L_3679:
        /*00ac*/ 	.byte	0x03, 0x19
        /*00ae*/ 	.short	0x0128


	//----- nvinfo : EIATTR_PARAM_CBANK
	.align		4
        /*00b0*/ 	.byte	0x04, 0x0a
        /*00b2*/ 	.short	(.L_3681 - .L_3680)
	.align		4
.L_3680:
        /*00b4*/ 	.word	index@(.nv.constant0._ZN10layer_norm22ln_bwd_finalize_kernelINS_22Kernel_traits_finalizeILj1024E6__halfS2_fS2_fjLb0ELj1024ELj4ENS_18Kernel_traits_baseILj1024ES2_S2_fS2_fjLj1024EEEEELb0ELb1EEEvNS_9BwdParamsE)
        /*00b8*/ 	.short	0x0380
        /*00ba*/ 	.short	0x0128


	//----- nvinfo : EIATTR_SW_WAR
	.align		4
.L_3681:
        /*00bc*/ 	.byte	0x04, 0x36
        /*00be*/ 	.short	(.L_3683 - .L_3682)
.L_3682:
        /*00c0*/ 	.word	0x00000008
.L_3683:


//--------------------- .nv.info._ZN10layer_norm13ln_bwd_kernelINS_13Kernel_traitsI6__halfS2_fS2_fjLj1024ELj1ELj4ELj1ELj16ENS_18Kernel_traits_baseILj1024ES2_S2_fS2_fjLj128EEEEELb1ELb0ELb1ELb1EEEvNS_9BwdParamsE --------------------------
	.section	.nv.info._ZN10layer_norm13ln_bwd_kernelINS_13Kernel_traitsI6__halfS2_fS2_fjLj1024ELj1ELj4ELj1ELj16ENS_18Kernel_traits_baseILj1024ES2_S2_fS2_fjLj128EEEEELb1ELb0ELb1ELb1EEEvNS_9BwdParamsE,"",@"SHT_CUDA_INFO"
	.sectionflags	@""
	.align	4


	//----- nvinfo : EIATTR_CUDA_API_VERSION
	.align		4
        /*0000*/ 	.byte	0x04, 0x37
        /*0002*/ 	.short	(.L_3685 - .L_3684)
.L_3684:
        /*0004*/ 	.word	0x00000082


	//----- nvinfo : EIATTR_KPARAM_INFO
	.align		4
.L_3685:
        /*0008*/ 	.byte	0x04, 0x17
        /*000a*/ 	.short	(.L_3687 - .L_3686)
.L_3686:
        /*000c*/ 	.word	0x00000000
        /*0010*/ 	.short	0x0000
        /*0012*/ 	.short	0x0000
        /*0014*/ 	.byte	0x00, 0xf0, 0xa1, 0x04


	//----- nvinfo : EIATTR_SPARSE_MMA_MASK
	.align		4
.L_3687:
        /*0018*/ 	.byte	0x03, 0x50
        /*001a*/ 	.short	0x0000


	//----- nvinfo : EIATTR_MAXREG_COUNT
	.align		4
        /*001c*/ 	.byte	0x03, 0x1b
        /*001e*/ 	.short	0x00ff


	//----- nvinfo : EIATTR_NUM_BARRIERS
	.align		4
        /*0020*/ 	.byte	0x02, 0x4c
        /*0022*/ 	.byte	0x01
	.zero		1


	//----- nvinfo : EIATTR_MERCURY_ISA_VERSION
	.align		4
        /*0024*/ 	.byte	0x03, 0x5f
        /*0026*/ 	.short	0x0101


	//----- nvinfo : EIATTR_COOP_GROUP_MASK_REGIDS
	.align		4
        /*0028*/ 	.byte	0x04, 0x29
        /*002a*/ 	.short	(.L_3689 - .L_3688)


	//   ....[0]....
.L_3688:
        /*002c*/ 	.word	0xffffffff


	//   ....[1]....
        /*0030*/ 	.word	0xffffffff


	//   ....[2]....
        /*0034*/ 	.word	0xffffffff


	//   ....[3]....
        /*0038*/ 	.word	0xffffffff


	//   ....[4]....
        /*003c*/ 	.word	0xffffffff


	//   ....[5]....
        /*0040*/ 	.word	0xffffffff


	//   ....[6]....
        /*0044*/ 	.word	0xffffffff


	//   ....[7]....
        /*0048*/ 	.word	0xffffffff


	//   ....[8]....
        /*004c*/ 	.word	0xffffffff


	//   ....[9]....
        /*0050*/ 	.word	0xffffffff


	//   ....[10]....
        /*0054*/ 	.word	0x050000cd


	//   ....[11]....
        /*0058*/ 	.word	0x050000cd


	//   ....[12]....
        /*005c*/ 	.word	0x050000cd


	//   ....[13]....
        /*0060*/ 	.word	0x050000cd


	//   ....[14]....
        /*0064*/ 	.word	0x050000cd


	//   ....[15]....
        /*0068*/ 	.word	0x050000cd


	//   ....[16]....
        /*006c*/ 	.word	0x050000cd


	//   ....[17]....
        /*0070*/ 	.word	0x050000cd


	//   ....[18]....
        /*0074*/ 	.word	0x050000cd


	//   ....[19]....
        /*0078*/ 	.word	0x050000cd


	//----- nvinfo : EIATTR_COOP_GROUP_INSTR_OFFSETS
	.align		4
.L_3689:
        /*007c*/ 	.byte	0x04, 0x28
        /*007e*/ 	.short	(.L_3691 - .L_3690)


	//   ....[0]....
.L_3690:
        /*0080*/ 	.word	0x00001f80


	//   ....[1]....
        /*0084*/ 	.word	0x00001f90


	//   ....[2]....
        /*0088*/ 	.word	0x00001fc0


	//   ....[3]....
        /*008c*/ 	.word	0x00001fd0


	//   ....[4]....
        /*0090*/ 	.word	0x00002000


	//   ....[5]....
        /*0094*/ 	.word	0x00002010


	//   ....[6]....
        /*0098*/ 	.word	0x00002040


	//   ....[7]....
        /*009c*/ 	.word	0x00002050


	//   ....[8]....
        /*00a0*/ 	.word	0x00002080


	//   ....[9]....
        /*00a4*/ 	.word	0x00002090


	//   ....[10]....
        /*00a8*/ 	.word	0x000091e0


	//   ....[11]....
        /*00ac*/ 	.word	0x00009270


	//   ....[12]....
        /*00b0*/ 	.word	0x000092e0


	//   ....[13]....
        /*00b4*/ 	.word	0x00009340


	//   ....[14]....
        /*00b8*/ 	.word	0x000093b0


	//   ....[15]....
        /*00bc*/ 	.word	0x00009410


	//   ....[16]....
        /*00c0*/ 	.word	0x00009480


	//   ....[17]....
        /*00c4*/ 	.word	0x000094e0


	//   ....[18]....
        /*00c8*/ 	.word	0x00009550


	//   ....[19]....
        /*00cc*/ 	.word	0x000095b0


	//----- nvinfo : EIATTR_VRC_CTA_INIT_COUNT
	.align		4
.L_3691:
        /*00d0*/ 	.byte	0x02, 0x4a
	.zero		1
	.zero		1


	//----- nvinfo : EIATTR_EXIT_INSTR_OFFSETS
	.align		4
        /*00d4*/ 	.byte	0x04, 0x1c
        /*00d6*/ 	.short	(.L_3693 - .L_3692)


	//   ....[0]....
.L_3692:
        /*00d8*/ 	.word	0x00009170


	//----- nvinfo : EIATTR_MAX_THREADS
	.align		4
.L_3693:
        /*00dc*/ 	.byte	0x04, 0x05
        /*00de*/ 	.short	(.L_3695 - .L_3694)
.L_3694:
        /*00e0*/ 	.word	0x00000080
        /*00e4*/ 	.word	0x00000001
        /*00e8*/ 	.word	0x00000001


	//----- nvinfo : EIATTR_CRS_STACK_SIZE
	.align		4
.L_3695:
        /*00ec*/ 	.byte	0x04, 0x1e
        /*00ee*/ 	.short	(.L_3697 - .L_3696)
.L_3696:
        /*00f0*/ 	.word	0x00000000


	//----- nvinfo : EIATTR_CBANK_PARAM_SIZE
	.align		4
.L_3697:
        /*00f4*/ 	.byte	0x03, 0x19
        /*00f6*/ 	.short	0x0128


	//----- nvinfo : EIATTR_PARAM_CBANK
	.align		4
        /*00f8*/ 	.byte	0x04, 0x0a
        /*00fa*/ 	.short	(.L_3699 - .L_3698)
	.align		4
.L_3698:
        /*00fc*/ 	.word	index@(.nv.constant0._ZN10layer_norm13ln_bwd_kernelINS_13Kernel_traitsI6__halfS2_fS2_fjLj1024ELj1ELj4ELj1ELj16ENS_18Kernel_traits_baseILj1024ES2_S2_fS2_fjLj128EEEEELb1ELb0ELb1ELb1EEEvNS_9BwdParamsE)
        /*0100*/ 	.short	0x0380
        /*0102*/ 	.short	0x0128


	//----- nvinfo : EIATTR_SW_WAR
	.align		4
.L_3699:
        /*0104*/ 	.byte	0x04, 0x36
        /*0106*/ 	.short	(.L_3701 - .L_3700)
.L_3700:
        /*0108*/ 	.word	0x00000008
.L_3701:


//--------------------- .nv.info._ZN10layer_norm13ln_bwd_kernelINS_13Kernel_traitsI6__halfS2_fS2_fjLj1024ELj1ELj4ELj1ELj16ENS_18Kernel_traits_baseILj1024ES2_S2_fS2_fjLj128EEEEELb1ELb1ELb0ELb0EEEvNS_9BwdParamsE --------------------------
	.section	.nv.info._ZN10layer_norm13ln_bwd_kernelINS_13Kernel_traitsI6__halfS2_fS2_fjLj1024ELj1ELj4ELj1ELj16ENS_18Kernel_traits_baseILj1024ES2_S2_fS2_fjLj128EEEEELb1ELb1ELb0ELb0EEEvNS_9BwdParamsE,"",@"SHT_CUDA_INFO"
	.sectionflags	@""
	.align	4


	//----- nvinfo : EIATTR_CUDA_API_VERSION
	.align		4
        /*0000*/ 	.byte	0x04, 0x37
        /*0002*/ 	.short	(.L_3703 - .L_3702)
.L_3702:
        /*0004*/ 	.word	0x00000082


	//----- nvinfo : EIATTR_KPARAM_INFO
	.align		4
.L_3703:
        /*0008*/ 	.byte	0x04, 0x17
        /*000a*/ 	.short	(.L_3705 - .L_3704)
.L_3704:
        /*000c*/ 	.word	0x00000000
        /*0010*/ 	.short	0x0000
        /*0012*/ 	.short	0x0000
        /*0014*/ 	.byte	0x00, 0xf0, 0xa1, 0x04


	//----- nvinfo : EIATTR_SPARSE_MMA_MASK
	.align		4
.L_3705:
        /*0018*/ 	.byte	0x03, 0x50
        /*001a*/ 	.short	0x0000


	//----- nvinfo : EIATTR_MAXREG_COUNT
	.align		4
        /*001c*/ 	.byte	0x03, 0x1b
        /*001e*/ 	.short	0x00ff


	//----- nvinfo : EIATTR_NUM_BARRIERS
	.align		4
        /*0020*/ 	.byte	0x02, 0x4c
        /*0022*/ 	.byte	0x01
	.zero		1


	//----- nvinfo : EIATTR_ANNOTATIONS
	.align		4
        /*0024*/ 	.byte	0x04, 0x55
        /*0026*/ 	.short	(.L_3707 - .L_3706)


	//   ....[0]....
.L_3706:
        /* <DEDUP_REMOVED lines=20> */


	//----- nvinfo : EIATTR_MERCURY_ISA_VERSION
	.align		4
.L_3707:
        /*0158*/ 	.byte	0x03, 0x5f
        /*015a*/ 	.short	0x0101


	//----- nvinfo : EIATTR_COOP_GROUP_MASK_REGIDS
	.align		4
        /*015c*/ 	.byte	0x04, 0x29
        /*015e*/ 	.short	(.L_3709 - .L_3708)


	//   ....[0]....
.L_3708:
        /*0160*/ 	.word	0xffffffff


	//   ....[1]....
        /*0164*/ 	.word	0xffffffff


	//   ....[2]....
        /*0168*/ 	.word	0xffffffff


	//   ....[3]....
        /*016c*/ 	.word	0xffffffff


	//   ....[4]....
        /*0170*/ 	.word	0xffffffff


	//   ....[5]....
        /*0174*/ 	.word	0xffffffff


	//   ....[6]....
        /*0178*/ 	.word	0xffffffff


	//   ....[7]....
        /*017c*/ 	.word	0xffffffff


	//   ....[8]....
        /*0180*/ 	.word	0xffffffff


	//   ....[9]....
        /*0184*/ 	.word	0xffffffff


	//   ....[10]....
        /*0188*/ 	.word	0x050000bc


	//   ....[11]....
        /*018c*/ 	.word	0x050000bc


	//   ....[12]....
        /*0190*/ 	.word	0x050000bc


	//   ....[13]....
        /*0194*/ 	.word	0x050000bc


	//   ....[14]....
        /*0198*/ 	.word	0x050000bc


	//   ....[15]....
        /*019c*/ 	.word	0x050000bc


	//   ....[16]....
        /*01a0*/ 	.word	0x050000bc


	//   ....[17]....
        /*01a4*/ 	.word	0x050000bc


	//   ....[18]....
        /*01a8*/ 	.word	0x050000bc


	//   ....[19]....
        /*01ac*/ 	.word	0x050000bc


	//----- nvinfo : EIATTR_COOP_GROUP_INSTR_OFFSETS
	.align		4
.L_3709:
        /*01b0*/ 	.byte	0x04, 0x28
        /*01b2*/ 	.short	(.L_3711 - .L_3710)


	//   ....[0]....
.L_3710:
        /*01b4*/ 	.word	0x000023e0


	//   ....[1]....
        /*01b8*/ 	.word	0x00002400


	//   ....[2]....
        /*01bc*/ 	.word	0x00002420


	//   ....[3]....
        /*01c0*/ 	.word	0x00002440


	//   ....[4]....
        /*01c4*/ 	.word	0x00002460


	//   ....[5]....
        /*01c8*/ 	.word	0x00002480


	//   ....[6]....
        /*01cc*/ 	.word	0x000024a0


	//   ....[7]....
        /*01d0*/ 	.word	0x000024c0


	//   ....[8]....
        /*01d4*/ 	.word	0x000024d0


	//   ....[9]....
        /*01d8*/ 	.word	0x000024f0


	//   ....[10]....
        /*01dc*/ 	.word	0x0000e2b0


	//   ....[11]....
        /*01e0*/ 	.word	0x0000e340


	//   ....[12]....
        /*01e4*/ 	.word	0x0000e3a0


	//   ....[13]....
        /*01e8*/ 	.word	0x0000e3f0


	//   ....[14]....
        /*01ec*/ 	.word	0x0000e450


	//   ....[15]....
        /*01f0*/ 	.word	0x0000e4a0


	//   ....[16]....
        /*01f4*/ 	.word	0x0000e500


	//   ....[17]....
        /*01f8*/ 	.word	0x0000e550


	//   ....[18]....
        /*01fc*/ 	.word	0x0000e5b0


	//   ....[19]....
        /*0200*/ 	.word	0x0000e600


	//----- nvinfo : EIATTR_VRC_CTA_INIT_COUNT
	.align		4
.L_3711:
        /*0204*/ 	.byte	0x02, 0x4a
	.zero		1
	.zero		1


	//----- nvinfo : EIATTR_EXIT_INSTR_OFFSETS
	.align		4
        /*0208*/ 	.byte	0x04, 0x1c
        /*020a*/ 	.short	(.L_3713 - .L_3712)


	//   ....[0]....
.L_3712:
        /*020c*/ 	.word	0x0000e1c0


	//   ....[1]....
        /*0210*/ 	.word	0x0000e240


	//----- nvinfo : EIATTR_MAX_THREADS
	.align		4
.L_3713:
        /*0214*/ 	.byte	0x04, 0x05
        /*0216*/ 	.short	(.L_3715 - .L_3714)
.L_3714:
        /*0218*/ 	.word	0x00000080
        /*021c*/ 	.word	0x00000001
        /*0220*/ 	.word	0x00000001


	//----- nvinfo : EIATTR_CRS_STACK_SIZE
	.align		4
.L_3715:
        /*0224*/ 	.byte	0x04, 0x1e
        /*0226*/ 	.short	(.L_3717 - .L_3716)
.L_3716:
        /*0228*/ 	.word	0x00000000


	//----- nvinfo : EIATTR_CBANK_PARAM_SIZE
	.align		4
.L_3717:
        /*022c*/ 	.byte	0x03, 0x19
        /*022e*/ 	.short	0x0128


	//----- nvinfo : EIATTR_PARAM_CBANK
	.align		4
        /*0230*/ 	.byte	0x04, 0x0a
        /*0232*/ 	.short	(.L_3719 - .L_3718)
	.align		4
.L_3718:
        /*0234*/ 	.word	index@(.nv.constant0._ZN10layer_norm13ln_bwd_kernelINS_13Kernel_traitsI6__halfS2_fS2_fjLj1024ELj1ELj4ELj1ELj16ENS_18Kernel_traits_baseILj1024ES2_S2_fS2_fjLj128EEEEELb1ELb1ELb0ELb0EEEvNS_9BwdParamsE)
        /*0238*/ 	.short	0x0380
        /*023a*/ 	.short	0x0128


	//----- nvinfo : EIATTR_SW_WAR
	.align		4
.L_3719:
        /*023c*/ 	.byte	0x04, 0x36
        /*023e*/ 	.short	(.L_3721 - .L_3720)
.L_3720:
        /*0240*/ 	.word	0x00000008
.L_3721:


//--------------------- .nv.info._ZN10layer_norm13ln_bwd_kernelINS_13Kernel_traitsI6__halfS2_fS2_fjLj1024ELj1ELj4ELj1ELj16ENS_18Kernel_traits_baseILj1024ES2_S2_fS2_fjLj128EEEEELb1ELb1ELb0ELb1EEEvNS_9BwdParamsE --------------------------
	.section	.nv.info._ZN10layer_norm13ln_bwd_kernelINS_13Kernel_traitsI6__halfS2_fS2_fjLj1024ELj1ELj4ELj1ELj16ENS_18Kernel_traits_baseILj1024ES2_S2_fS2_fjLj128EEEEELb1ELb1ELb0ELb1EEEvNS_9BwdParamsE,"",@"SHT_CUDA_INFO"
	.sectionflags	@""
	.align	4


	//----- nvinfo : EIATTR_CUDA_API_VERSION
	.align		4
        /*0000*/ 	.byte	0x04, 0x37
        /*0002*/ 	.short	(.L_3723 - .L_3722)
.L_3722:
        /*0004*/ 	.word	0x00000082


	//----- nvinfo : EIATTR_KPARAM_INFO
	.align		4
.L_3723:
        /*0008*/ 	.byte	0x04, 0x17
        /*000a*/ 	.short	(.L_3725 - .L_3724)
.L_3724:
        /*000c*/ 	.word	0x00000000
        /*0010*/ 	.short	0x0000
        /*0012*/ 	.short	0x0000
        /*0014*/ 	.byte	0x00, 0xf0, 0xa1, 0x04


	//----- nvinfo : EIATTR_SPARSE_MMA_MASK
	.align		4
.L_3725:
        /*0018*/ 	.byte	0x03, 0x50
        /*001a*/ 	.short	0x0000


	//----- nvinfo : EIATTR_MAXREG_COUNT
	.align		4
        /*001c*/ 	.byte	0x03, 0x1b
        /*001e*/ 	.short	0x00ff


	//----- nvinfo : EIATTR_NUM_BARRIERS
	.align		4
        /*0020*/ 	.byte	0x02, 0x4c
        /*0022*/ 	.byte	0x01
	.zero		1


	//----- nvinfo : EIATTR_ANNOTATIONS
	.align		4
        /*0024*/ 	.byte	0x04, 0x55
        /*0026*/ 	.short	(.L_3727 - .L_3726)


	//   ....[0]....
.L_3726:
        /* <DEDUP_REMOVED lines=27> */


	//----- nvinfo : EIATTR_MERCURY_ISA_VERSION
	.align		4
.L_3727:
        /*01c8*/ 	.byte	0x03, 0x5f
        /*01ca*/ 	.short	0x0101


	//----- nvinfo : EIATTR_COOP_GROUP_MASK_REGIDS
	.align		4
        /*01cc*/ 	.byte	0x04, 0x29
        /*01ce*/ 	.short	(.L_3729 - .L_3728)


	//   ....[0]....
.L_3728:
        /*01d0*/ 	.word	0xffffffff


	//   ....[1]....
        /*01d4*/ 	.word	0xffffffff


	//   ....[2]....
        /*01d8*/ 	.word	0xffffffff


	//   ....[3]....
        /*01dc*/ 	.word	0xffffffff


	//   ....[4]....
        /*01e0*/ 	.word	0xffffffff


	//   ....[5]....
        /*01e4*/ 	.word	0xffffffff


	//   ....[6]....
        /*01e8*/ 	.word	0xffffffff


	//   ....[7]....
        /*01ec*/ 	.word	0xffffffff


	//   ....[8]....
        /*01f0*/ 	.word	0xffffffff


	//   ....[9]....
        /*01f4*/ 	.word	0xffffffff


	//   ....[10]....
        /*01f8*/ 	.word	0x05000063


	//   ....[11]....
        /*01fc*/ 	.word	0x05000063


	//   ....[12]....
        /*0200*/ 	.word	0x05000063


	//   ....[13]....
        /*0204*/ 	.word	0x05000063


	//   ....[14]....
        /*0208*/ 	.word	0x05000063


	//   ....[15]....
        /*020c*/ 	.word	0x05000063


	//   ....[16]....
        /*0210*/ 	.word	0x05000063


	//   ....[17]....
        /*0214*/ 	.word	0x05000063


	//   ....[18]....
        /*0218*/ 	.word	0x05000063


	//   ....[19]....
        /*021c*/ 	.word	0x05000063


	//----- nvinfo : EIATTR_COOP_GROUP_INSTR_OFFSETS
	.align		4
.L_3729:
        /*0220*/ 	.byte	0x04, 0x28
        /*0222*/ 	.short	(.L_3731 - .L_3730)


	//   ....[0]....
.L_3730:
        /*0224*/ 	.word	0x00002270


	//   ....[1]....
        /*0228*/ 	.word	0x00002290


	//   ....[2]....
        /*022c*/ 	.word	0x000022b0


	//   ....[3]....
        /*0230*/ 	.word	0x000022d0


	//   ....[4]....
        /*0234*/ 	.word	0x000022f0


	//   ....[5]....
        /*0238*/ 	.word	0x00002310


	//   ....[6]....
        /*023c*/ 	.word	0x00002330


	//   ....[7]....
        /*0240*/ 	.word	0x00002350


	//   ....[8]....
        /*0244*/ 	.word	0x00002360


	//   ....[9]....
        /*0248*/ 	.word	0x00002380


	//   ....[10]....
        /*024c*/ 	.word	0x0000b5d0


	//   ....[11]....
        /*0250*/ 	.word	0x0000b660


	//   ....[12]....
        /*0254*/ 	.word	0x0000b6c0


	//   ....[13]....
        /*0258*/ 	.word	0x0000b710


	//   ....[14]....
        /*025c*/ 	.word	0x0000b770


	//   ....[15]....
        /*0260*/ 	.word	0x0000b7c0


	//   ....[16]....
        /*0264*/ 	.word	0x0000b820


	//   ....[17]....
        /*0268*/ 	.word	0x0000b870


	//   ....[18]....
        /*026c*/ 	.word	0x0000b8d0


	//   ....[19]....
        /*0270*/ 	.word	0x0000b920


	//----- nvinfo : EIATTR_VRC_CTA_INIT_COUNT
	.align		4
.L_3731:
        /*0274*/ 	.byte	0x02, 0x4a
	.zero		1
	.zero		1


	//----- nvinfo : EIATTR_EXIT_INSTR_OFFSETS
	.align		4
        /*0278*/ 	.byte	0x04, 0x1c
        /*027a*/ 	.short	(.L_3733 - .L_3732)


	//   ....[0]....
.L_3732:
        /*027c*/ 	.word	0x0000b560


	//----- nvinfo : EIATTR_MAX_THREADS
	.align		4
.L_3733:
        /*0280*/ 	.byte	0x04, 0x05
        /*0282*/ 	.short	(.L_3735 - .L_3734)
.L_3734:
        /*0284*/ 	.word	0x00000080
        /*0288*/ 	.word	0x00000001
        /*028c*/ 	.word	0x00000001


	//----- nvinfo : EIATTR_CRS_STACK_SIZE
	.align		4
.L_3735:
        /*0290*/ 	.byte	0x04, 0x1e
        /*0292*/ 	.short	(.L_3737 - .L_3736)
.L_3736:
        /*0294*/ 	.word	0x00000000


	//----- nvinfo : EIATTR_CBANK_PARAM_SIZE
	.align		4
.L_3737:
        /*0298*/ 	.byte	0x03, 0x19
        /*029a*/ 	.short	0x0128


	//----- nvinfo : EIATTR_PARAM_CBANK
	.align		4
        /*029c*/ 	.byte	0x04, 0x0a
        /*029e*/ 	.short	(.L_3739 - .L_3738)
	.align		4
.L_3738:
        /*02a0*/ 	.word	index@(.nv.constant0._ZN10layer_norm13ln_bwd_kernelINS_13Kernel_traitsI6__halfS2_fS2_fjLj1024ELj1ELj4ELj1ELj16ENS_18Kernel_traits_baseILj1024ES2_S2_fS2_fjLj128EEEEELb1ELb1ELb0ELb1EEEvNS_9BwdParamsE)
        /*02a4*/ 	.short	0x0380
        /*02a6*/ 	.short	0x0128


	//----- nvinfo : EIATTR_SW_WAR
	.align		4
.L_3739:
        /*02a8*/ 	.byte	0x04, 0x36
        /*02aa*/ 	.short	(.L_3741 - .L_3740)
.L_3740:
        /*02ac*/ 	.word	0x00000008
.L_3741:


//--------------------- .nv.info._ZN10layer_norm22ln_bwd_finalize_kernelINS_22Kernel_traits_finalizeILj1024E6__halfS2_fS2_fjLb1ELj1024ELj4ENS_18Kernel_traits_baseILj1024ES2_S2_fS2_fjLj1024EEEEELb1ELb0EEEvNS_9BwdParamsE --------------------------
	.section	.nv.info._ZN10layer_norm22ln_bwd_finalize_kernelINS_22Kernel_traits_finalizeILj1024E6__halfS2_fS2_fjLb1ELj1024ELj4ENS_18Kernel_traits_baseILj1024ES2_S2_fS2_fjLj1024EEEEELb1ELb0EEEvNS_9BwdParamsE,"",@"SHT_CUDA_INFO"
	.sectionflags	@""
	.align	4


	//----- nvinfo : EIATTR_CUDA_API_VERSION
	.align		4
        /*0000*/ 	.byte	0x04, 0x37
        /*0002*/ 	.short	(.L_3743 - .L_3742)
.L_3742:
        /*0004*/ 	.word	0x00000082


	//----- nvinfo : EIATTR_KPARAM_INFO
	.align		4
.L_3743:
        /*0008*/ 	.byte	0x04, 0x17
        /*000a*/ 	.short	(.L_3745 - .L_3744)
.L_3744:
        /*000c*/ 	.word	0x00000000
        /*0010*/ 	.short	0x0000
        /*0012*/ 	.short	0x0000
        /*0014*/ 	.byte	0x00, 0xf0, 0xa1, 0x04


	//----- nvinfo : EIATTR_SPARSE_MMA_MASK
	.align		4
.L_3745:
        /*0018*/ 	.byte	0x03, 0x50
        /*001a*/ 	.short	0x0000


	//----- nvinfo : EIATTR_MAXREG_COUNT
	.align		4
        /*001c*/ 	.byte	0x03, 0x1b
        /*001e*/ 	.short	0x0040


	//----- nvinfo : EIATTR_NUM_BARRIERS
	.align		4
        /*0020*/ 	.byte	0x02, 0x4c
        /*0022*/ 	.byte	0x01
	.zero		1


	//----- nvinfo : EIATTR_MERCURY_ISA_VERSION
	.align		4
        /*0024*/ 	.byte	0x03, 0x5f
        /*0026*/ 	.short	0x0101


	//----- nvinfo : EIATTR_COOP_GROUP_MASK_REGIDS
	.align		4
        /*0028*/ 	.byte	0x04, 0x29
        /*002a*/ 	.short	(.L_3747 - .L_3746)


	//   ....[0]....
.L_3746:
        /*002c*/ 	.word	0xffffffff


	//   ....[1]....
        /*0030*/ 	.word	0xffffffff


	//   ....[2]....
        /*0034*/ 	.word	0xffffffff


	//   ....[3]....
        /*0038*/ 	.word	0xffffffff


	//   ....[4]....
        /*003c*/ 	.word	0xffffffff


	//   ....[5]....
        /*0040*/ 	.word	0xffffffff


	//   ....[6]....
        /*0044*/ 	.word	0xffffffff


	//   ....[7]....
        /*0048*/ 	.word	0xffffffff


	//   ....[8]....
        /*004c*/ 	.word	0xffffffff


	//   ....[9]....
        /*0050*/ 	.word	0xffffffff


	//   ....[10]....
        /*0054*/ 	.word	0xffffffff


	//   ....[11]....
        /*0058*/ 	.word	0xffffffff


	//   ....[12]....
        /*005c*/ 	.word	0xffffffff


	//   ....[13]....
        /*0060*/ 	.word	0xffffffff


	//   ....[14]....
        /*0064*/ 	.word	0xffffffff


	//----- nvinfo : EIATTR_COOP_GROUP_INSTR_OFFSETS
	.align		4
.L_3747:
        /*0068*/ 	.byte	0x04, 0x28
        /*006a*/ 	.short	(.L_3749 - .L_3748)


	//   ....[0]....
.L_3748:
        /*006c*/ 	.word	0x00001030


	//   ....[1]....
        /*0070*/ 	.word	0x00001040


	//   ....[2]....
        /*0074*/ 	.word	0x00001050


	//   ....[3]....
        /*0078*/ 	.word	0x00001080


	//   ....[4]....
        /*007c*/ 	.word	0x000010a0


	//   ....[5]....
        /*0080*/ 	.word	0x000010b0


	//   ....[6]....
        /*0084*/ 	.word	0x000010f0


	//   ....[7]....
        /*0088*/ 	.word	0x00001100


	//   ....[8]....
        /*008c*/ 	.word	0x00001110


	//   ....[9]....
        /*0090*/ 	.word	0x00001140


	//   ....[10]....
        /*0094*/ 	.word	0x00001170


	//   ....[11]....
        /*0098*/ 	.word	0x00001190


	//   ....[12]....
        /*009c*/ 	.word	0x000011c0


	//   ....[13]....
        /*00a0*/ 	.word	0x000011f0


	//   ....[14]....
        /*00a4*/ 	.word	0x00001220


	//----- nvinfo : EIATTR_VRC_CTA_INIT_COUNT
	.align		4
.L_3749:
        /*00a8*/ 	.byte	0x02, 0x4a
	.zero		1
	.zero		1


	//----- nvinfo : EIATTR_EXIT_INSTR_OFFSETS
	.align		4
        /*00ac*/ 	.byte	0x04, 0x1c
        /*00ae*/ 	.short	(.L_3751 - .L_3750)


	//   ....[0]....
.L_3750:
        /*00b0*/ 	.word	0x00000060


	//   ....[1]....
        /*00b4*/ 	.word	0x000012a0


	//   ....[2]....
        /*00b8*/ 	.word	0x000012d0


	//   ....[3]....
        /*00bc*/ 	.word	0x000013e0


	//----- nvinfo : EIATTR_MAX_THREADS
	.align		4
.L_3751:
        /*00c0*/ 	.byte	0x04, 0x05
        /*00c2*/ 	.short	(.L_3753 - .L_3752)
.L_3752:
        /*00c4*/ 	.word	0x00000400
        /*00c8*/ 	.word	0x00000001
        /*00cc*/ 	.word	0x00000001


	//----- nvinfo : EIATTR_CRS_STACK_SIZE
	.align		4
.L_3753:
        /*00d0*/ 	.byte	0x04, 0x1e
        /*00d2*/ 	.short	(.L_3755 - .L_3754)
.L_3754:
        /*00d4*/ 	.word	0x00000000


	//----- nvinfo : EIATTR_CBANK_PARAM_SIZE
	.align		4
.L_3755:
        /*00d8*/ 	.byte	0x03, 0x19
        /*00da*/ 	.short	0x0128


	//----- nvinfo : EIATTR_PARAM_CBANK
	.align		4
        /*00dc*/ 	.byte	0x04, 0x0a
        /*00de*/ 	.short	(.L_3757 - .L_3756)
	.align		4
.L_3756:
        /*00e0*/ 	.word	index@(.nv.constant0._ZN10layer_norm22ln_bwd_finalize_kernelINS_22Kernel_traits_finalizeILj1024E6__halfS2_fS2_fjLb1ELj1024ELj4ENS_18Kernel_traits_baseILj1024ES2_S2_fS2_fjLj1024EEEEELb1ELb0EEEvNS_9BwdParamsE)
        /*00e4*/ 	.short	0x0380
        /*00e6*/ 	.short	0x0128


	//----- nvinfo : EIATTR_SW_WAR
	.align		4
.L_3757:
        /*00e8*/ 	.byte	0x04, 0x36
        /*00ea*/ 	.short	(.L_3759 - .L_3758)
.L_3758:
        /*00ec*/ 	.word	0x00000008
.L_3759:


//--------------------- .nv.info._ZN10layer_norm13ln_bwd_kernelINS_13Kernel_traitsI6__halfS2_fS2_fjLj1024ELj1ELj4ELj1ELj16ENS_18Kernel_traits_baseILj1024ES2_S2_fS2_fjLj128EEEEELb1ELb1ELb1ELb0EEEvNS_9BwdParamsE --------------------------
	.section	.nv.info._ZN10layer_norm13ln_bwd_kernelINS_13Kernel_traitsI6__halfS2_fS2_fjLj1024ELj1ELj4ELj1ELj16ENS_18Kernel_traits_baseILj1024ES2_S2_fS2_fjLj128EEEEELb1ELb1ELb1ELb0EEEvNS_9BwdParamsE,"",@"SHT_CUDA_INFO"
	.sectionflags	@""
	.align	4


	//----- nvinfo : EIATTR_CUDA_API_VERSION
	.align		4
        /*0000*/ 	.byte	0x04, 0x37
        /*0002*/ 	.short	(.L_3761 - .L_3760)
.L_3760:
        /*0004*/ 	.word	0x00000082


	//----- nvinfo : EIATTR_KPARAM_INFO
	.align		4
.L_3761:
        /*0008*/ 	.byte	0x04, 0x17
        /*000a*/ 	.short	(.L_3763 - .L_3762)
.L_3762:
        /*000c*/ 	.word	0x00000000
        /*0010*/ 	.short	0x0000
        /*0012*/ 	.short	0x0000
        /*0014*/ 	.byte	0x00, 0xf0, 0xa1, 0x04


	//----- nvinfo : EIATTR_SPARSE_MMA_MASK
	.align		4
.L_3763:
        /*0018*/ 	.byte	0x03, 0x50
        /*001a*/ 	.short	0x0000


	//----- nvinfo : EIATTR_MAXREG_COUNT
	.align		4
        /*001c*/ 	.byte	0x03, 0x1b
        /*001e*/ 	.short	0x00ff


	//----- nvinfo : EIATTR_NUM_BARRIERS
	.align		4
        /*0020*/ 	.byte	0x02, 0x4c
        /*0022*/ 	.byte	0x01
	.zero		1


	//----- nvinfo : EIATTR_ANNOTATIONS
	.align		4
        /*0024*/ 	.byte	0x04, 0x55
        /*0026*/ 	.short	(.L_3765 - .L_3764)


	//   ....[0]....
.L_3764:
        /* <DEDUP_REMOVED lines=53> */


	//----- nvinfo : EIATTR_MERCURY_ISA_VERSION
	.align		4
.L_3765:
        /*0368*/ 	.byte	0x03, 0x5f
        /*036a*/ 	.short	0x0101


	//----- nvinfo : EIATTR_COOP_GROUP_MASK_REGIDS
	.align		4
        /*036c*/ 	.byte	0x04, 0x29
        /*036e*/ 	.short	(.L_3767 - .L_3766)


	//   ....[0]....
.L_3766:
        /*0370*/ 	.word	0xffffffff


	//   ....[1]....
        /*0374*/ 	.word	0xffffffff


	//   ....[2]....
        /*0378*/ 	.word	0xffffffff


	//   ....[3]....
        /*037c*/ 	.word	0xffffffff


	//   ....[4]....
        /*0380*/ 	.word	0xffffffff


	//   ....[5]....
        /*0384*/ 	.word	0xffffffff


	//   ....[6]....
        /*0388*/ 	.word	0xffffffff


	//   ....[7]....
        /*038c*/ 	.word	0xffffffff


	//   ....[8]....
        /*0390*/ 	.word	0xffffffff


	//   ....[9]....
        /*0394*/ 	.word	0xffffffff


	//   ....[10]....
        /*0398*/ 	.word	0x05000002


	//   ....[11]....
        /*039c*/ 	.word	0x05000002


	//   ....[12]....
        /*03a0*/ 	.word	0x05000002


	//   ....[13]....
        /*03a4*/ 	.word	0x05000002


	//   ....[14]....
        /*03a8*/ 	.word	0x05000002


	//   ....[15]....
        /*03ac*/ 	.word	0x05000002


	//   ....[16]....
        /*03b0*/ 	.word	0x05000002


	//   ....[17]....
        /*03b4*/ 	.word	0x05000002


	//   ....[18]....
        /*03b8*/ 	.word	0x05000002


	//   ....[19]....
        /*03bc*/ 	.word	0x05000002


	//----- nvinfo : EIATTR_COOP_GROUP_INSTR_OFFSETS
	.align		4
.L_3767:
        /*03c0*/ 	.byte	0x04, 0x28
        /*03c2*/ 	.short	(.L_3769 - .L_3768)


	//   ....[0]....
.L_3768:
        /*03c4*/ 	.word	0x00002b60


	//   ....[1]....
        /*03c8*/ 	.word	0x00002b80


	//   ....[2]....
        /*03cc*/ 	.word	0x00002ba0


	//   ....[3]....
        /*03d0*/ 	.word	0x00002bc0


	//   ....[4]....
        /*03d4*/ 	.word	0x00002be0


	//   ....[5]....
        /*03d8*/ 	.word	0x00002c00


	//   ....[6]....
        /*03dc*/ 	.word	0x00002c20


	//   ....[7]....
        /*03e0*/ 	.word	0x00002c40


	//   ....[8]....
        /*03e4*/ 	.word	0x00002c50


	//   ....[9]....
        /*03e8*/ 	.word	0x00002c70


	//   ....[10]....
        /*03ec*/ 	.word	0x00012f50


	//   ....[11]....
        /*03f0*/ 	.word	0x00012ff0


	//   ....[12]....
        /*03f4*/ 	.word	0x00013070


	//   ....[13]....
        /*03f8*/ 	.word	0x000130e0


	//   ....[14]....
        /*03fc*/ 	.word	0x00013160


	//   ....[15]....
        /*0400*/ 	.word	0x000131d0


	//   ....[16]....
        /*0404*/ 	.word	0x00013250


	//   ....[17]....
        /*0408*/ 	.word	0x000132c0


	//   ....[18]....
        /*040c*/ 	.word	0x00013340


	//   ....[19]....
        /*0410*/ 	.word	0x00013390


	//----- nvinfo : EIATTR_VRC_CTA_INIT_COUNT
	.align		4
.L_3769:
        /*0414*/ 	.byte	0x02, 0x4a
	.zero		1
	.zero		1


	//----- nvinfo : EIATTR_EXIT_INSTR_OFFSETS
	.align		4
        /*0418*/ 	.byte	0x04, 0x1c
        /*041a*/ 	.short	(.L_3771 - .L_3770)


	//   ....[0]....
.L_3770:
        /*041c*/ 	.word	0x00012e60


	//   ....[1]....
        /*0420*/ 	.word	0x00012ee0


	//----- nvinfo : EIATTR_MAX_THREADS
	.align		4
.L_3771:
        /*0424*/ 	.byte	0x04, 0x05
        /*0426*/ 	.short	(.L_3773 - .L_3772)
.L_3772:
        /*0428*/ 	.word	0x00000080
        /*042c*/ 	.word	0x00000001
        /*0430*/ 	.word	0x00000001


	//----- nvinfo : EIATTR_CRS_STACK_SIZE
	.align		4
.L_3773:
        /*0434*/ 	.byte	0x04, 0x1e
        /*0436*/ 	.short	(.L_3775 - .L_3774)
.L_3774:
        /*0438*/ 	.word	0x00000000


	//----- nvinfo : EIATTR_CBANK_PARAM_SIZE
	.align		4
.L_3775:
        /*043c*/ 	.byte	0x03, 0x19
        /*043e*/ 	.short	0x0128


	//----- nvinfo : EIATTR_PARAM_CBANK
	.align		4
        /*0440*/ 	.byte	0x04, 0x0a
        /*0442*/ 	.short	(.L_3777 - .L_3776)
	.align		4
.L_3776:
        /*0444*/ 	.word	index@(.nv.constant0._ZN10layer_norm13ln_bwd_kernelINS_13Kernel_traitsI6__halfS2_fS2_fjLj1024ELj1ELj4ELj1ELj16ENS_18Kernel_traits_baseILj1024ES2_S2_fS2_fjLj128EEEEELb1ELb1ELb1ELb0EEEvNS_9BwdParamsE)
        /*0448*/ 	.short	0x0380
        /*044a*/ 	.short	0x0128


	//----- nvinfo : EIATTR_SW_WAR
	.align		4
.L_3777:
        /*044c*/ 	.byte	0x04, 0x36
        /*044e*/ 	.short	(.L_3779 - .L_3778)
.L_3778:
        /*0450*/ 	.word	0x00000008
.L_3779:


//--------------------- .nv.info._ZN10layer_norm22ln_bwd_finalize_kernelINS_22Kernel_traits_finalizeILj1024E6__halfS2_fS2_fjLb1ELj1024ELj4ENS_18Kernel_traits_baseILj1024ES2_S2_fS2_fjLj1024EEEEELb1ELb1EEEvNS_9BwdParamsE --------------------------
	.section	.nv.info._ZN10layer_norm22ln_bwd_finalize_kernelINS_22Kernel_traits_finalizeILj1024E6__halfS2_fS2_fjLb1ELj1024ELj4ENS_18Kernel_traits_baseILj1024ES2_S2_fS2_fjLj1024EEEEELb1ELb1EEEvNS_9BwdParamsE,"",@"SHT_CUDA_INFO"
	.sectionflags	@""
	.align	4


	//----- nvinfo : EIATTR_CUDA_API_VERSION
	.align		4
        /*0000*/ 	.byte	0x04, 0x37
        /*0002*/ 	.short	(.L_3781 - .L_3780)
.L_3780:
        /*0004*/ 	.word	0x00000082


	//----- nvinfo : EIATTR_KPARAM_INFO
	.align		4
.L_3781:
        /*0008*/ 	.byte	0x04, 0x17
        /*000a*/ 	.short	(.L_3783 - .L_3782)
.L_3782:
        /*000c*/ 	.word	0x00000000
        /*0010*/ 	.short	0x0000
        /*0012*/ 	.short	0x0000
        /*0014*/ 	.byte	0x00, 0xf0, 0xa1, 0x04


	//----- nvinfo : EIATTR_SPARSE_MMA_MASK
	.align		4
.L_3783:
        /*0018*/ 	.byte	0x03, 0x50
        /*001a*/ 	.short	0x0000


	//----- nvinfo : EIATTR_MAXREG_COUNT
	.align		4
        /*001c*/ 	.byte	0x03, 0x1b
        /*001e*/ 	.short	0x0040


	//----- nvinfo : EIATTR_NUM_BARRIERS
	.align		4
        /*0020*/ 	.byte	0x02, 0x4c
        /*0022*/ 	.byte	0x01
	.zero		1


	//----- nvinfo : EIATTR_MERCURY_ISA_VERSION
	.align		4
        /*0024*/ 	.byte	0x03, 0x5f
        /*0026*/ 	.short	0x0101


	//----- nvinfo : EIATTR_COOP_GROUP_MASK_REGIDS
	.align		4
        /*0028*/ 	.byte	0x04, 0x29
        /*002a*/ 	.short	(.L_3785 - .L_3784)


	//   ....[0]....
.L_3784:
        /*002c*/ 	.word	0xffffffff


	//   ....[1]....
        /*0030*/ 	.word	0xffffffff


	//   ....[2]....
        /*0034*/ 	.word	0xffffffff


	//   ....[3]....
        /*0038*/ 	.word	0xffffffff


	//   ....[4]....
        /*003c*/ 	.word	0xffffffff


	//   ....[5]....
        /*0040*/ 	.word	0xffffffff


	//   ....[6]....
        /*0044*/ 	.word	0xffffffff


	//   ....[7]....
        /*0048*/ 	.word	0xffffffff


	//   ....[8]....
        /*004c*/ 	.word	0xffffffff


	//   ....[9]....
        /*0050*/ 	.word	0xffffffff


	//   ....[10]....
        /*0054*/ 	.word	0xffffffff


	//   ....[11]....
        /*0058*/ 	.word	0xffffffff


	//   ....[12]....
        /*005c*/ 	.word	0xffffffff


	//   ....[13]....
        /*0060*/ 	.word	0xffffffff


	//   ....[14]....
        /*0064*/ 	.word	0xffffffff


	//----- nvinfo : EIATTR_COOP_GROUP_INSTR_OFFSETS
	.align		4
.L_3785:
        /*0068*/ 	.byte	0x04, 0x28
        /*006a*/ 	.short	(.L_3787 - .L_3786)


	//   ....[0]....
.L_3786:
        /*006c*/ 	.word	0x00001060


	//   ....[1]....
        /*0070*/ 	.word	0x00001070


	//   ....[2]....
        /*0074*/ 	.word	0x00001080


	//   ....[3]....
        /*0078*/ 	.word	0x000010b0


	//   ....[4]....
        /*007c*/ 	.word	0x000010d0


	//   ....[5]....
        /*0080*/ 	.word	0x000010e0


	//   ....[6]....
        /*0084*/ 	.word	0x00001120


	//   ....[7]....
        /*0088*/ 	.word	0x00001140


	//   ....[8]....
        /*008c*/ 	.word	0x00001150


	//   ....[9]....
        /*0090*/ 	.word	0x00001180


	//   ....[10]....
        /*0094*/ 	.word	0x000011a0


	//   ....[11]....
        /*0098*/ 	.word	0x000011b0


	//   ....[12]....
        /*009c*/ 	.word	0x000011f0


	//   ....[13]....
        /*00a0*/ 	.word	0x00001200


	//   ....[14]....
        /*00a4*/ 	.word	0x00001210


	//----- nvinfo : EIATTR_VRC_CTA_INIT_COUNT
	.align		4
.L_3787:
        /*00a8*/ 	.byte	0x02, 0x4a
	.zero		1
	.zero		1


	//----- nvinfo : EIATTR_EXIT_INSTR_OFFSETS
	.align		4
        /*00ac*/ 	.byte	0x04, 0x1c
        /*00ae*/ 	.short	(.L_3789 - .L_3788)


	//   ....[0]....
.L_3788:
        /*00b0*/ 	.word	0x00000060


	//   ....[1]....
        /*00b4*/ 	.word	0x00001290


	//   ....[2]....
        /*00b8*/ 	.word	0x000013d0


	//----- nvinfo : EIATTR_MAX_THREADS
	.align		4
.L_3789:
        /*00bc*/ 	.byte	0x04, 0x05
        /*00be*/ 	.short	(.L_3791 - .L_3790)
.L_3790:
        /*00c0*/ 	.word	0x00000400
        /*00c4*/ 	.word	0x00000001
        /*00c8*/ 	.word	0x00000001


	//----- nvinfo : EIATTR_CRS_STACK_SIZE
	.align		4
.L_3791:
        /*00cc*/ 	.byte	0x04, 0x1e
        /*00ce*/ 	.short	(.L_3793 - .L_3792)
.L_3792:
        /*00d0*/ 	.word	0x00000000


	//----- nvinfo : EIATTR_CBANK_PARAM_SIZE
	.align		4
.L_3793:
        /*00d4*/ 	.byte	0x03, 0x19
        /*00d6*/ 	.short	0x0128


	//----- nvinfo : EIATTR_PARAM_CBANK
	.align		4
        /*00d8*/ 	.byte	0x04, 0x0a
        /*00da*/ 	.short	(.L_3795 - .L_3794)
	.align		4
.L_3794:
        /*00dc*/ 	.word	index@(.nv.constant0._ZN10layer_norm22ln_bwd_finalize_kernelINS_22Kernel_traits_finalizeILj1024E6__halfS2_fS2_fjLb1ELj1024ELj4ENS_18Kernel_traits_baseILj1024ES2_S2_fS2_fjLj1024EEEEELb1ELb1EEEvNS_9BwdParamsE)
        /*00e0*/ 	.short	0x0380
        /*00e2*/ 	.short	0x0128


	//----- nvinfo : EIATTR_SW_WAR
	.align		4
.L_3795:
        /*00e4*/ 	.byte	0x04, 0x36
        /*00e6*/ 	.short	(.L_3797 - .L_3796)
.L_3796:
        /*00e8*/ 	.word	0x00000008
.L_3797:


//--------------------- .nv.info._ZN10layer_norm13ln_bwd_kernelINS_13Kernel_traitsI6__halfS2_fS2_fjLj1024ELj1ELj4ELj1ELj16ENS_18Kernel_traits_baseILj1024ES2_S2_fS2_fjLj128EEEEELb1ELb1ELb1ELb1EEEvNS_9BwdParamsE --------------------------
	.section	.nv.info._ZN10layer_norm13ln_bwd_kernelINS_13Kernel_traitsI6__halfS2_fS2_fjLj1024ELj1ELj4ELj1ELj16ENS_18Kernel_traits_baseILj1024ES2_S2_fS2_fjLj128EEEEELb1ELb1ELb1ELb1EEEvNS_9BwdParamsE,"",@"SHT_CUDA_INFO"
	.sectionflags	@""
	.align	4


	//----- nvinfo : EIATTR_CUDA_API_VERSION
	.align		4
        /*0000*/ 	.byte	0x04, 0x37
        /*0002*/ 	.short	(.L_3799 - .L_3798)
.L_3798:
        /*0004*/ 	.word	0x00000082


	//----- nvinfo : EIATTR_KPARAM_INFO
	.align		4
.L_3799:
        /*0008*/ 	.byte	0x04, 0x17
        /*000a*/ 	.short	(.L_3801 - .L_3800)
.L_3800:
        /*000c*/ 	.word	0x00000000
        /*0010*/ 	.short	0x0000
        /*0012*/ 	.short	0x0000
        /*0014*/ 	.byte	0x00, 0xf0, 0xa1, 0x04


	//----- nvinfo : EIATTR_SPARSE_MMA_MASK
	.align		4
.L_3801:
        /*0018*/ 	.byte	0x03, 0x50
        /*001a*/ 	.short	0x0000


	//----- nvinfo : EIATTR_MAXREG_COUNT
	.align		4
        /*001c*/ 	.byte	0x03, 0x1b
        /*001e*/ 	.short	0x00ff


	//----- nvinfo : EIATTR_NUM_BARRIERS
	.align		4
        /*0020*/ 	.byte	0x02, 0x4c
        /*0022*/ 	.byte	0x01
	.zero		1


	//----- nvinfo : EIATTR_ANNOTATIONS
	.align		4
        /*0024*/ 	.byte	0x04, 0x55
        /*0026*/ 	.short	(.L_3803 - .L_3802)


	//   ....[0]....
.L_3802:
        /* <DEDUP_REMOVED lines=33> */


	//----- nvinfo : EIATTR_MERCURY_ISA_VERSION
	.align		4
.L_3803:
        /*0220*/ 	.byte	0x03, 0x5f
        /*0222*/ 	.short	0x0101


	//----- nvinfo : EIATTR_COOP_GROUP_MASK_REGIDS
	.align		4
        /*0224*/ 	.byte	0x04, 0x29
        /*0226*/ 	.short	(.L_3805 - .L_3804)


	//   ....[0]....
.L_3804:
        /*0228*/ 	.word	0xffffffff


	//   ....[1]....
        /*022c*/ 	.word	0xffffffff


	//   ....[2]....
        /*0230*/ 	.word	0xffffffff


	//   ....[3]....
        /*0234*/ 	.word	0xffffffff


	//   ....[4]....
        /*0238*/ 	.word	0xffffffff


	//   ....[5]....
        /*023c*/ 	.word	0xffffffff


	//   ....[6]....
        /*0240*/ 	.word	0xffffffff


	//   ....[7]....
        /*0244*/ 	.word	0xffffffff


	//   ....[8]....
        /*0248*/ 	.word	0xffffffff


	//   ....[9]....
        /*024c*/ 	.word	0xffffffff


	//   ....[10]....
        /*0250*/ 	.word	0x050000cb


	//   ....[11]....
        /*0254*/ 	.word	0x050000cb


	//   ....[12]....
        /*0258*/ 	.word	0x050000cb


	//   ....[13]....
        /*025c*/ 	.word	0x050000cb


	//   ....[14]....
        /*0260*/ 	.word	0x050000cb


	//   ....[15]....
        /*0264*/ 	.word	0x050000cb


	//   ....[16]....
        /*0268*/ 	.word	0x050000cb


	//   ....[17]....
        /*026c*/ 	.word	0x050000cb


	//   ....[18]....
        /*0270*/ 	.word	0x050000cb


	//   ....[19]....
        /*0274*/ 	.word	0x050000cb


	//----- nvinfo : EIATTR_COOP_GROUP_INSTR_OFFSETS
	.align		4
.L_3805:
        /*0278*/ 	.byte	0x04, 0x28
        /*027a*/ 	.short	(.L_3807 - .L_3806)


	//   ....[0]....
.L_3806:
        /*027c*/ 	.word	0x00002430


	//   ....[1]....
        /*0280*/ 	.word	0x00002450


	//   ....[2]....
        /*0284*/ 	.word	0x00002470


	//   ....[3]....
        /*0288*/ 	.word	0x00002490


	//   ....[4]....
        /*028c*/ 	.word	0x000024b0


	//   ....[5]....
        /*0290*/ 	.word	0x000024d0


	//   ....[6]....
        /*0294*/ 	.word	0x000024f0


	//   ....[7]....
        /*0298*/ 	.word	0x00002510


	//   ....[8]....
        /*029c*/ 	.word	0x00002520


	//   ....[9]....
        /*02a0*/ 	.word	0x00002550


	//   ....[10]....
        /*02a4*/ 	.word	0x00011f90


	//   ....[11]....
        /*02a8*/ 	.word	0x00012030


	//   ....[12]....
        /*02ac*/ 	.word	0x000120b0


	//   ....[13]....
        /*02b0*/ 	.word	0x00012120


	//   ....[14]....
        /*02b4*/ 	.word	0x000121a0


	//   ....[15]....
        /*02b8*/ 	.word	0x00012210


	//   ....[16]....
        /*02bc*/ 	.word	0x00012290


	//   ....[17]....
        /*02c0*/ 	.word	0x00012300


	//   ....[18]....
        /*02c4*/ 	.word	0x00012380


	//   ....[19]....
        /*02c8*/ 	.word	0x000123d0


	//----- nvinfo : EIATTR_VRC_CTA_INIT_COUNT
	.align		4
.L_3807:
        /*02cc*/ 	.byte	0x02, 0x4a
	.zero		1
	.zero		1


	//----- nvinfo : EIATTR_EXIT_INSTR_OFFSETS
	.align		4
        /*02d0*/ 	.byte	0x04, 0x1c
        /*02d2*/ 	.short	(.L_3809 - .L_3808)


	//   ....[0]....
.L_3808:
        /*02d4*/ 	.word	0x00011f20


	//----- nvinfo : EIATTR_MAX_THREADS
	.align		4
.L_3809:
        /*02d8*/ 	.byte	0x04, 0x05
        /*02da*/ 	.short	(.L_3811 - .L_3810)
.L_3810:
        /*02dc*/ 	.word	0x00000080
        /*02e0*/ 	.word	0x00000001
        /*02e4*/ 	.word	0x00000001


	//----- nvinfo : EIATTR_CRS_STACK_SIZE
	.align		4
.L_3811:
        /*02e8*/ 	.byte	0x04, 0x1e
        /*02ea*/ 	.short	(.L_3813 - .L_3812)
.L_3812:
        /*02ec*/ 	.word	0x00000000


	//----- nvinfo : EIATTR_CBANK_PARAM_SIZE
	.align		4
.L_3813:
        /*02f0*/ 	.byte	0x03, 0x19
        /*02f2*/ 	.short	0x0128


	//----- nvinfo : EIATTR_PARAM_CBANK
	.align		4
        /*02f4*/ 	.byte	0x04, 0x0a
        /*02f6*/ 	.short	(.L_3815 - .L_3814)
	.align		4
.L_3814:
        /*02f8*/ 	.word	index@(.nv.constant0._ZN10layer_norm13ln_bwd_kernelINS_13Kernel_traitsI6__halfS2_fS2_fjLj1024ELj1ELj4ELj1ELj16ENS_18Kernel_traits_baseILj1024ES2_S2_fS2_fjLj128EEEEELb1ELb1ELb1ELb1EEEvNS_9BwdParamsE)
        /*02fc*/ 	.short	0x0380
        /*02fe*/ 	.short	0x0128


	//----- nvinfo : EIATTR_SW_WAR
	.align		4
.L_3815:
        /*0300*/ 	.byte	0x04, 0x36
        /*0302*/ 	.short	(.L_3817 - .L_3816)
.L_3816:
        /*0304*/ 	.word	0x00000008
.L_3817:


//--------------------- .nv.info._ZN10layer_norm13ln_bwd_kernelINS_13Kernel_traitsIf6__halffS2_fjLj1024ELj1ELj4ELj1ELj16ENS_18Kernel_traits_baseILj1024EfS2_fS2_fjLj128EEEEELb0ELb0ELb0ELb0EEEvNS_9BwdParamsE --------------------------
	.section	.nv.info._ZN10layer_norm13ln_bwd_kernelINS_13Kernel_traitsIf6__halffS2_fjLj1024ELj1ELj4ELj1ELj16ENS_18Kernel_traits_baseILj1024EfS2_fS2_fjLj128EEEEELb0ELb0ELb0ELb0EEEvNS_9BwdParamsE,"",@"SHT_CUDA_INFO"
	.sectionflags	@""
	.align	4


	//----- nvinfo : EIATTR_CUDA_API_VERSION
	.align		4
        /*0000*/ 	.byte	0x04, 0x37
        /*0002*/ 	.short	(.L_3819 - .L_3818)
.L_3818:
        /*0004*/ 	.word	0x00000082


	//----- nvinfo : EIATTR_KPARAM_INFO
	.align		4
.L_3819:
        /*0008*/ 	.byte	0x04, 0x17
        /*000a*/ 	.short	(.L_3821 - .L_3820)
.L_3820:
        /*000c*/ 	.word	0x00000000
        /*0010*/ 	.short	0x0000
        /*0012*/ 	.short	0x0000
        /*0014*/ 	.byte	0x00, 0xf0, 0xa1, 0x04


	//----- nvinfo : EIATTR_SPARSE_MMA_MASK
	.align		4
.L_3821:
        /*0018*/ 	.byte	0x03, 0x50
        /*001a*/ 	.short	0x0000


	//----- nvinfo : EIATTR_MAXREG_COUNT
	.align		4
        /*001c*/ 	.byte	0x03, 0x1b
        /*001e*/ 	.short	0x00ff


	//----- nvinfo : EIATTR_NUM_BARRIERS
	.align		4
        /*0020*/ 	.byte	0x02, 0x4c
        /*0022*/ 	.byte	0x01
	.zero		1


	//----- nvinfo : EIATTR_MERCURY_ISA_VERSION
	.align		4
        /*0024*/ 	.byte	0x03, 0x5f
        /*0026*/ 	.short	0x0101


	//----- nvinfo : EIATTR_COOP_GROUP_MASK_REGIDS
	.align		4
        /*0028*/ 	.byte	0x04, 0x29
        /*002a*/ 	.short	(.L_3823 - .L_3822)


	//   ....[0]....
.L_3822:
        /*002c*/ 	.word	0xffffffff


	//   ....[1]....
        /*0030*/ 	.word	0xffffffff


	//   ....[2]....
        /*0034*/ 	.word	0xffffffff


	//   ....[3]....
        /*0038*/ 	.word	0xffffffff


	//   ....[4]....
        /*003c*/ 	.word	0xffffffff


	//   ....[5]....
        /*0040*/ 	.word	0xffffffff


	//   ....[6]....
        /*0044*/ 	.word	0xffffffff


	//   ....[7]....
        /*0048*/ 	.word	0xffffffff


	//   ....[8]....
        /*004c*/ 	.word	0xffffffff


	//   ....[9]....
        /*0050*/ 	.word	0xffffffff


	//   ....[10]....
        /*0054*/ 	.word	0x050000ad


	//   ....[11]....
        /*0058*/ 	.word	0x050000ad


	//   ....[12]....
        /*005c*/ 	.word	0x050000ad


	//   ....[13]....
        /*0060*/ 	.word	0x050000ad


	//   ....[14]....
        /*0064*/ 	.word	0x050000ad


	//   ....[15]....
        /*0068*/ 	.word	0x050000ad


	//   ....[16]....
        /*006c*/ 	.word	0x050000ad


	//   ....[17]....
        /*0070*/ 	.word	0x050000ad


	//   ....[18]....
        /*0074*/ 	.word	0x050000ad


	//   ....[19]....
        /*0078*/ 	.word	0x050000ad


	//----- nvinfo : EIATTR_COOP_GROUP_INSTR_OFFSETS
	.align		4
.L_3823:
        /*007c*/ 	.byte	0x04, 0x28
        /*007e*/ 	.short	(.L_3825 - .L_3824)


	//   ....[0]....
.L_3824:
        /*0080*/ 	.word	0x00001d30


	//   ....[1]....
        /*0084*/ 	.word	0x00001d40


	//   ....[2]....
        /*0088*/ 	.word	0x00001d70


	//   ....[3]....
        /*008c*/ 	.word	0x00001d80


	//   ....[4]....
        /*0090*/ 	.word	0x00001db0


	//   ....[5]....
        /*0094*/ 	.word	0x00001dc0


	//   ....[6]....
        /*0098*/ 	.word	0x00001df0


	//   ....[7]....
        /*009c*/ 	.word	0x00001e00


	//   ....[8]....
        /*00a0*/ 	.word	0x00001e30


	//   ....[9]....
        /*00a4*/ 	.word	0x00001e40


	//   ....[10]....
        /*00a8*/ 	.word	0x00005ba0


	//   ....[11]....
        /*00ac*/ 	.word	0x00005c30


	//   ....[12]....
        /*00b0*/ 	.word	0x00005ca0


	//   ....[13]....
        /*00b4*/ 	.word	0x00005d00


	//   ....[14]....
        /*00b8*/ 	.word	0x00005d70


	//   ....[15]....
        /*00bc*/ 	.word	0x00005dd0


	//   ....[16]....
        /*00c0*/ 	.word	0x00005e40


	//   ....[17]....
        /*00c4*/ 	.word	0x00005ea0


	//   ....[18]....
        /*00c8*/ 	.word	0x00005f10


	//   ....[19]....
        /*00cc*/ 	.word	0x00005f70


	//----- nvinfo : EIATTR_VRC_CTA_INIT_COUNT
	.align		4
.L_3825:
        /*00d0*/ 	.byte	0x02, 0x4a
	.zero		1
	.zero		1


	//----- nvinfo : EIATTR_EXIT_INSTR_OFFSETS
	.align		4
        /*00d4*/ 	.byte	0x04, 0x1c
        /*00d6*/ 	.short	(.L_3827 - .L_3826)


	//   ....[0]....
.L_3826:
        /*00d8*/ 	.word	0x00005b00


	//   ....[1]....
        /*00dc*/ 	.word	0x00005b30


	//----- nvinfo : EIATTR_MAX_THREADS
	.align		4
.L_3827:
        /*00e0*/ 	.byte	0x04, 0x05
        /*00e2*/ 	.short	(.L_3829 - .L_3828)
.L_3828:
        /*00e4*/ 	.word	0x00000080
        /*00e8*/ 	.word	0x00000001
        /*00ec*/ 	.word	0x00000001


	//----- nvinfo : EIATTR_CRS_STACK_SIZE
	.align		4
.L_3829:
        /*00f0*/ 	.byte	0x04, 0x1e
        /*00f2*/ 	.short	(.L_3831 - .L_3830)
.L_3830:
        /*00f4*/ 	.word	0x00000000


	//----- nvinfo : EIATTR_CBANK_PARAM_SIZE
	.align		4
.L_3831:
        /*00f8*/ 	.byte	0x03, 0x19
        /*00fa*/ 	.short	0x0128


	//----- nvinfo : EIATTR_PARAM_CBANK
	.align		4
        /*00fc*/ 	.byte	0x04, 0x0a
        /*00fe*/ 	.short	(.L_3833 - .L_3832)
	.align		4
.L_3832:
        /*0100*/ 	.word	index@(.nv.constant0._ZN10layer_norm13ln_bwd_kernelINS_13Kernel_traitsIf6__halffS2_fjLj1024ELj1ELj4ELj1ELj16ENS_18Kernel_traits_baseILj1024EfS2_fS2_fjLj128EEEEELb0ELb0ELb0ELb0EEEvNS_9BwdParamsE)
        /*0104*/ 	.short	0x0380
        /*0106*/ 	.short	0x0128


	//----- nvinfo : EIATTR_SW_WAR
	.align		4
.L_3833:
        /*0108*/ 	.byte	0x04, 0x36
        /*010a*/ 	.short	(.L_3835 - .L_3834)
.L_3834:
        /*010c*/ 	.word	0x00000008
.L_3835:


//--------------------- .nv.info._ZN10layer_norm13ln_bwd_kernelINS_13Kernel_traitsIf6__halffS2_fjLj1024ELj1ELj4ELj1ELj16ENS_18Kernel_traits_baseILj1024EfS2_fS2_fjLj128EEEEELb0ELb0ELb0ELb1EEEvNS_9BwdParamsE --------------------------
	.section	.nv.info._ZN10layer_norm13ln_bwd_kernelINS_13Kernel_traitsIf6__halffS2_fjLj1024ELj1ELj4ELj1ELj16ENS_18Kernel_traits_baseILj1024EfS2_fS2_fjLj128EEEEELb0ELb0ELb0ELb1EEEvNS_9BwdParamsE,"",@"SHT_CUDA_INFO"
	.sectionflags	@""
	.align	4


	//----- nvinfo : EIATTR_CUDA_API_VERSION
	.align		4
        /*0000*/ 	.byte	0x04, 0x37
        /*0002*/ 	.short	(.L_3837 - .L_3836)
.L_3836:
        /*0004*/ 	.word	0x00000082


	//----- nvinfo : EIATTR_KPARAM_INFO
	.align		4
.L_3837:
        /*0008*/ 	.byte	0x04, 0x17
        /*000a*/ 	.short	(.L_3839 - .L_3838)
.L_3838:
        /*000c*/ 	.word	0x00000000
        /*0010*/ 	.short	0x0000
        /*0012*/ 	.short	0x0000
        /*0014*/ 	.byte	0x00, 0xf0, 0xa1, 0x04


	//----- nvinfo : EIATTR_SPARSE_MMA_MASK
	.align		4
.L_3839:
        /*0018*/ 	.byte	0x03, 0x50
        /*001a*/ 	.short	0x0000


	//----- nvinfo : EIATTR_MAXREG_COUNT
	.align		4
        /*001c*/ 	.byte	0x03, 0x1b
        /*001e*/ 	.short	0x00ff


	//----- nvinfo : EIATTR_NUM_BARRIERS
	.align		4
        /*0020*/ 	.byte	0x02, 0x4c
        /*0022*/ 	.byte	0x01
	.zero		1


	//----- nvinfo : EIATTR_MERCURY_ISA_VERSION
	.align		4
        /*0024*/ 	.byte	0x03, 0x5f
        /*0026*/ 	.short	0x0101


	//----- nvinfo : EIATTR_COOP_GROUP_MASK_REGIDS
	.align		4
        /*0028*/ 	.byte	0x04, 0x29
        /*002a*/ 	.short	(.L_3841 - .L_3840)


	//   ....[0]....
.L_3840:
        /*002c*/ 	.word	0xffffffff


	//   ....[1]....
        /*0030*/ 	.word	0xffffffff


	//   ....[2]....
        /*0034*/ 	.word	0xffffffff


	//   ....[3]....
        /*0038*/ 	.word	0xffffffff


	//   ....[4]....
        /*003c*/ 	.word	0xffffffff


	//   ....[5]....
        /*0040*/ 	.word	0xffffffff


	//   ....[6]....
        /*0044*/ 	.word	0xffffffff


	//   ....[7]....
        /*0048*/ 	.word	0xffffffff


	//   ....[8]....
        /*004c*/ 	.word	0xffffffff


	//   ....[9]....
        /*0050*/ 	.word	0xffffffff


	//   ....[10]....
        /*0054*/ 	.word	0x05000098


	//   ....[11]....
        /*0058*/ 	.word	0x05000098


	//   ....[12]....
        /*005c*/ 	.word	0x05000098


	//   ....[13]....
        /*0060*/ 	.word	0x05000098


	//   ....[14]....
        /*0064*/ 	.word	0x05000098


	//   ....[15]....
        /*0068*/ 	.word	0x05000098


	//   ....[16]....
        /*006c*/ 	.word	0x05000098


	//   ....[17]....
        /*0070*/ 	.word	0x05000098


	//   ....[18]....
        /*0074*/ 	.word	0x05000098


	//   ....[19]....
        /*0078*/ 	.word	0x05000098


	//----- nvinfo : EIATTR_COOP_GROUP_INSTR_OFFSETS
	.align		4
.L_3841:
        /*007c*/ 	.byte	0x04, 0x28
        /*007e*/ 	.short	(.L_3843 - .L_3842)


	//   ....[0]....
.L_3842:
        /*0080*/ 	.word	0x000019f0


	//   ....[1]....
        /*0084*/ 	.word	0x00001a00


	//   ....[2]....
        /*0088*/ 	.word	0x00001a30


	//   ....[3]....
        /*008c*/ 	.word	0x00001a40


	//   ....[4]....
        /*0090*/ 	.word	0x00001a70


	//   ....[5]....
        /*0094*/ 	.word	0x00001a80


	//   ....[6]....
        /*0098*/ 	.word	0x00001ab0


	//   ....[7]....
        /*009c*/ 	.word	0x00001ac0


	//   ....[8]....
        /*00a0*/ 	.word	0x00001af0


	//   ....[9]....
        /*00a4*/ 	.word	0x00001b00


	//   ....[10]....
        /*00a8*/ 	.word	0x00005430


	//   ....[11]....
        /*00ac*/ 	.word	0x000054c0


	//   ....[12]....
        /*00b0*/ 	.word	0x00005530


	//   ....[13]....
        /*00b4*/ 	.word	0x00005590


	//   ....[14]....
        /*00b8*/ 	.word	0x00005600


	//   ....[15]....
        /*00bc*/ 	.word	0x00005660


	//   ....[16]....
        /*00c0*/ 	.word	0x000056d0


	//   ....[17]....
        /*00c4*/ 	.word	0x00005730


	//   ....[18]....
        /*00c8*/ 	.word	0x000057a0


	//   ....[19]....
        /*00cc*/ 	.word	0x00005800


	//----- nvinfo : EIATTR_VRC_CTA_INIT_COUNT
	.align		4
.L_3843:
        /*00d0*/ 	.byte	0x02, 0x4a
	.zero		1
	.zero		1


	//----- nvinfo : EIATTR_EXIT_INSTR_OFFSETS
	.align		4
        /*00d4*/ 	.byte	0x04, 0x1c
        /*00d6*/ 	.short	(.L_3845 - .L_3844)


	//   ....[0]....
.L_3844:
        /*00d8*/ 	.word	0x000053c0


	//----- nvinfo : EIATTR_MAX_THREADS
	.align		4
.L_3845:
        /*00dc*/ 	.byte	0x04, 0x05
        /*00de*/ 	.short	(.L_3847 - .L_3846)
.L_3846:
        /*00e0*/ 	.word	0x00000080
        /*00e4*/ 	.word	0x00000001
        /*00e8*/ 	.word	0x00000001


	//----- nvinfo : EIATTR_CRS_STACK_SIZE
	.align		4
.L_3847:
        /*00ec*/ 	.byte	0x04, 0x1e
        /*00ee*/ 	.short	(.L_3849 - .L_3848)
.L_3848:
        /*00f0*/ 	.word	0x00000000


	//----- nvinfo : EIATTR_CBANK_PARAM_SIZE
	.align		4
.L_3849:
        /*00f4*/ 	.byte	0x03, 0x19
        /*00f6*/ 	.short	0x0128


	//----- nvinfo : EIATTR_PARAM_CBANK
	.align		4
        /*00f8*/ 	.byte	0x04, 0x0a
        /*00fa*/ 	.short	(.L_3851 - .L_3850)
	.align		4
.L_3850:
        /*00fc*/ 	.word	index@(.nv.constant0._ZN10layer_norm13ln_bwd_kernelINS_13Kernel_traitsIf6__halffS2_fjLj1024ELj1ELj4ELj1ELj16ENS_18Kernel_traits_baseILj1024EfS2_fS2_fjLj128EEEEELb0ELb0ELb0ELb1EEEvNS_9BwdParamsE)
        /*0100*/ 	.short	0x0380
        /*0102*/ 	.short	0x0128


	//----- nvinfo : EIATTR_SW_WAR
	.align		4
.L_3851:
        /*0104*/ 	.byte	0x04, 0x36
        /*0106*/ 	.short	(.L_3853 - .L_3852)
.L_3852:
        /*0108*/ 	.word	0x00000008
.L_3853:


//--------------------- .nv.info._ZN10layer_norm13ln_bwd_kernelINS_13Kernel_traitsIf6__halffS2_fjLj1024ELj1ELj4ELj1ELj16ENS_18Kernel_traits_baseILj1024EfS2_fS2_fjLj128EEEEELb0ELb0ELb1ELb0EEEvNS_9BwdParamsE --------------------------
	.section	.nv.info._ZN10layer_norm13ln_bwd_kernelINS_13Kernel_traitsIf6__halffS2_fjLj1024ELj1ELj4ELj1ELj16ENS_18Kernel_traits_baseILj1024EfS2_fS2_fjLj128EEEEELb0ELb0ELb1ELb0EEEvNS_9BwdParamsE,"",@"SHT_CUDA_INFO"
	.sectionflags	@""
	.align	4


	//----- nvinfo : EIATTR_CUDA_API_VERSION
	.align		4
        /*0000*/ 	.byte	0x04, 0x37
        /*0002*/ 	.short	(.L_3855 - .L_3854)
.L_3854:
        /*0004*/ 	.word	0x00000082


	//----- nvinfo : EIATTR_KPARAM_INFO
	.align		4
.L_3855:
        /*0008*/ 	.byte	0x04, 0x17
        /*000a*/ 	.short	(.L_3857 - .L_3856)
.L_3856:
        /*000c*/ 	.word	0x00000000
        /*0010*/ 	.short	0x0000
        /*0012*/ 	.short	0x0000
        /*0014*/ 	.byte	0x00, 0xf0, 0xa1, 0x04


	//----- nvinfo : EIATTR_SPARSE_MMA_MASK
	.align		4
.L_3857:
        /*0018*/ 	.byte	0x03, 0x50
        /*001a*/ 	.short	0x0000


	//----- nvinfo : EIATTR_MAXREG_COUNT
	.align		4
        /*001c*/ 	.byte	0x03, 0x1b
        /*001e*/ 	.short	0x00ff


	//----- nvinfo : EIATTR_NUM_BARRIERS
	.align		4
        /*0020*/ 	.byte	0x02, 0x4c
        /*0022*/ 	.byte	0x01
	.zero		1


	//----- nvinfo : EIATTR_MERCURY_ISA_VERSION
	.align		4
        /*0024*/ 	.byte	0x03, 0x5f
        /*0026*/ 	.short	0x0101


	//----- nvinfo : EIATTR_COOP_GROUP_MASK_REGIDS
	.align		4
        /*0028*/ 	.byte	0x04, 0x29
        /*002a*/ 	.short	(.L_3859 - .L_3858)


	//   ....[0]....
.L_3858:
        /*002c*/ 	.word	0xffffffff


	//   ....[1]....
        /*0030*/ 	.word	0xffffffff


	//   ....[2]....
        /*0034*/ 	.word	0xffffffff


	//   ....[3]....
        /*0038*/ 	.word	0xffffffff


	//   ....[4]....
        /*003c*/ 	.word	0xffffffff


	//   ....[5]....
        /*0040*/ 	.word	0xffffffff


	//   ....[6]....
        /*0044*/ 	.word	0xffffffff


	//   ....[7]....
        /*0048*/ 	.word	0xffffffff


	//   ....[8]....
        /*004c*/ 	.word	0xffffffff


	//   ....[9]....
        /*0050*/ 	.word	0xffffffff


	//   ....[10]....
        /*0054*/ 	.word	0x050000ac


	//   ....[11]....
        /*0058*/ 	.word	0x050000ac


	//   ....[12]....
        /*005c*/ 	.word	0x050000ac


	//   ....[13]....
        /*0060*/ 	.word	0x050000ac


	//   ....[14]....
        /*0064*/ 	.word	0x050000ac


	//   ....[15]....
        /*0068*/ 	.word	0x050000ac


	//   ....[16]....
        /*006c*/ 	.word	0x050000ac


	//   ....[17]....
        /*0070*/ 	.word	0x050000ac


	//   ....[18]....
        /*0074*/ 	.word	0x050000ac


	//   ....[19]....
        /*0078*/ 	.word	0x050000ac


	//----- nvinfo : EIATTR_COOP_GROUP_INSTR_OFFSETS
	.align		4
.L_3859:
        /*007c*/ 	.byte	0x04, 0x28
        /*007e*/ 	.short	(.L_3861 - .L_3860)


	//   ....[0]....
.L_3860:
        /*0080*/ 	.word	0x00002000


	//   ....[1]....
        /*0084*/ 	.word	0x00002010


	//   ....[2]....
        /*0088*/ 	.word	0x00002040


	//   ....[3]....
        /*008c*/ 	.word	0x00002050


	//   ....[4]....
        /*0090*/ 	.word	0x00002080


	//   ....[5]....
        /*0094*/ 	.word	0x00002090


	//   ....[6]....
        /*0098*/ 	.word	0x000020c0


	//   ....[7]....
        /*009c*/ 	.word	0x000020d0


	//   ....[8]....
        /*00a0*/ 	.word	0x00002100


	//   ....[9]....
        /*00a4*/ 	.word	0x00002110


	//   ....[10]....
        /*00a8*/ 	.word	0x00008c20


	//   ....[11]....
        /*00ac*/ 	.word	0x00008cc0


	//   ....[12]....
        /*00b0*/ 	.word	0x00008d20


	//   ....[13]....
        /*00b4*/ 	.word	0x00008d80


	//   ....[14]....
        /*00b8*/ 	.word	0x00008df0


	//   ....[15]....
        /*00bc*/ 	.word	0x00008e50


	//   ....[16]....
        /*00c0*/ 	.word	0x00008ec0


	//   ....[17]....
        /*00c4*/ 	.word	0x00008f20


	//   ....[18]....
        /*00c8*/ 	.word	0x00008f90


	//   ....[19]....
        /*00cc*/ 	.word	0x00008ff0


	//----- nvinfo : EIATTR_VRC_CTA_INIT_COUNT
	.align		4
.L_3861:
        /*00d0*/ 	.byte	0x02, 0x4a
	.zero		1
	.zero		1


	//----- nvinfo : EIATTR_EXIT_INSTR_OFFSETS
	.align		4
        /*00d4*/ 	.byte	0x04, 0x1c
        /*00d6*/ 	.short	(.L_3863 - .L_3862)


	//   ....[0]....
.L_3862:
        /*00d8*/ 	.word	0x00008b90


	//   ....[1]....
        /*00dc*/ 	.word	0x00008bc0


	//----- nvinfo : EIATTR_MAX_THREADS
	.align		4
.L_3863:
        /*00e0*/ 	.byte	0x04, 0x05
        /*00e2*/ 	.short	(.L_3865 - .L_3864)
.L_3864:
        /*00e4*/ 	.word	0x00000080
        /*00e8*/ 	.word	0x00000001
        /*00ec*/ 	.word	0x00000001


	//----- nvinfo : EIATTR_CRS_STACK_SIZE
	.align		4
.L_3865:
        /*00f0*/ 	.byte	0x04, 0x1e
        /*00f2*/ 	.short	(.L_3867 - .L_3866)
.L_3866:
        /*00f4*/ 	.word	0x00000000


	//----- nvinfo : EIATTR_CBANK_PARAM_SIZE
	.align		4
.L_3867:
        /*00f8*/ 	.byte	0x03, 0x19
        /*00fa*/ 	.short	0x0128


	//----- nvinfo : EIATTR_PARAM_CBANK
	.align		4
        /*00fc*/ 	.byte	0x04, 0x0a
        /*00fe*/ 	.short	(.L_3869 - .L_3868)
	.align		4
.L_3868:
        /*0100*/ 	.word	index@(.nv.constant0._ZN10layer_norm13ln_bwd_kernelINS_13Kernel_traitsIf6__halffS2_fjLj1024ELj1ELj4ELj1ELj16ENS_18Kernel_traits_baseILj1024EfS2_fS2_fjLj128EEEEELb0ELb0ELb1ELb0EEEvNS_9BwdParamsE)
        /*0104*/ 	.short	0x0380
        /*0106*/ 	.short	0x0128


	//----- nvinfo : EIATTR_SW_WAR
	.align		4
.L_3869:
        /*0108*/ 	.byte	0x04, 0x36
        /*010a*/ 	.short	(.L_3871 - .L_3870)
.L_3870:
        /*010c*/ 	.word	0x00000008
.L_3871:


//--------------------- .nv.info._ZN10layer_norm13ln_bwd_kernelINS_13Kernel_traitsIf6__halffS2_fjLj1024ELj1ELj4ELj1ELj16ENS_18Kernel_traits_baseILj1024EfS2_fS2_fjLj128EEEEELb0ELb0ELb1ELb1EEEvNS_9BwdParamsE --------------------------
	.section	.nv.info._ZN10layer_norm13ln_bwd_kernelINS_13Kernel_traitsIf6__halffS2_fjLj1024ELj1ELj4ELj1ELj16ENS_18Kernel_traits_baseILj1024EfS2_fS2_fjLj128EEEEELb0ELb0ELb1ELb1EEEvNS_9BwdParamsE,"",@"SHT_CUDA_INFO"
	.sectionflags	@""
	.align	4


	//----- nvinfo : EIATTR_CUDA_API_VERSION
	.align		4
        /*0000*/ 	.byte	0x04, 0x37
        /*0002*/ 	.short	(.L_3873 - .L_3872)
.L_3872:
        /*0004*/ 	.word	0x00000082


	//----- nvinfo : EIATTR_KPARAM_INFO
	.align		4
.L_3873:
        /*0008*/ 	.byte	0x04, 0x17
        /*000a*/ 	.short	(.L_3875 - .L_3874)
.L_3874:
        /*000c*/ 	.word	0x00000000
        /*0010*/ 	.short	0x0000
        /*0012*/ 	.short	0x0000
        /*0014*/ 	.byte	0x00, 0xf0, 0xa1, 0x04


	//----- nvinfo : EIATTR_SPARSE_MMA_MASK
	.align		4
.L_3875:
        /*0018*/ 	.byte	0x03, 0x50
        /*001a*/ 	.short	0x0000


	//----- nvinfo : EIATTR_MAXREG_COUNT
	.align		4
        /*001c*/ 	.byte	0x03, 0x1b
        /*001e*/ 	.short	0x00ff


	//----- nvinfo : EIATTR_NUM_BARRIERS
	.align		4
        /*0020*/ 	.byte	0x02, 0x4c
        /*0022*/ 	.byte	0x01
	.zero		1


	//----- nvinfo : EIATTR_MERCURY_ISA_VERSION
	.align		4
        /*0024*/ 	.byte	0x03, 0x5f
        /*0026*/ 	.short	0x0101


	//----- nvinfo : EIATTR_COOP_GROUP_MASK_REGIDS
	.align		4
        /*0028*/ 	.byte	0x04, 0x29
        /*002a*/ 	.short	(.L_3877 - .L_3876)


	//   ....[0]....
.L_3876:
        /*002c*/ 	.word	0xffffffff


	//   ....[1]....
        /*0030*/ 	.word	0xffffffff


	//   ....[2]....
        /*0034*/ 	.word	0xffffffff


	//   ....[3]....
        /*0038*/ 	.word	0xffffffff


	//   ....[4]....
        /*003c*/ 	.word	0xffffffff


	//   ....[5]....
        /*0040*/ 	.word	0xffffffff


	//   ....[6]....
        /*0044*/ 	.word	0xffffffff


	//   ....[7]....
        /*0048*/ 	.word	0xffffffff


	//   ....[8]....
        /*004c*/ 	.word	0xffffffff


	//   ....[9]....
        /*0050*/ 	.word	0xffffffff


	//   ....[10]....
        /*0054*/ 	.word	0x050000c4


	//   ....[11]....
        /*0058*/ 	.word	0x050000c4


	//   ....[12]....
        /*005c*/ 	.word	0x050000c4


	//   ....[13]....
        /*0060*/ 	.word	0x050000c4


	//   ....[14]....
        /*0064*/ 	.word	0x050000c4


	//   ....[15]....
        /*0068*/ 	.word	0x050000c4


	//   ....[16]....
        /*006c*/ 	.word	0x050000c4


	//   ....[17]....
        /*0070*/ 	.word	0x050000c4


	//   ....[18]....
        /*0074*/ 	.word	0x050000c4


	//   ....[19]....
        /*0078*/ 	.word	0x050000c4


	//----- nvinfo : EIATTR_COOP_GROUP_INSTR_OFFSETS
	.align		4
.L_3877:
        /*007c*/ 	.byte	0x04, 0x28
        /*007e*/ 	.short	(.L_3879 - .L_3878)


	//   ....[0]....
.L_3878:
        /*0080*/ 	.word	0x00001ab0


	//   ....[1]....
        /*0084*/ 	.word	0x00001ac0


	//   ....[2]....
        /*0088*/ 	.word	0x00001af0


	//   ....[3]....
        /*008c*/ 	.word	0x00001b00


	//   ....[4]....
        /*0090*/ 	.word	0x00001b30


	//   ....[5]....
        /*0094*/ 	.word	0x00001b40


	//   ....[6]....
        /*0098*/ 	.word	0x00001b70


	//   ....[7]....
        /*009c*/ 	.word	0x00001b80


	//   ....[8]....
        /*00a0*/ 	.word	0x00001bb0


	//   ....[9]....
        /*00a4*/ 	.word	0x00001bc0


	//   ....[10]....
        /*00a8*/ 	.word	0x00008050


	//   ....[11]....
        /*00ac*/ 	.word	0x000080e0


	//   ....[12]....
        /*00b0*/ 	.word	0x00008150


	//   ....[13]....
        /*00b4*/ 	.word	0x000081b0


	//   ....[14]....
        /*00b8*/ 	.word	0x00008220


	//   ....[15]....
        /*00bc*/ 	.word	0x00008280


	//   ....[16]....
        /*00c0*/ 	.word	0x000082f0


	//   ....[17]....
        /*00c4*/ 	.word	0x00008350


	//   ....[18]....
        /*00c8*/ 	.word	0x000083c0


	//   ....[19]....
        /*00cc*/ 	.word	0x00008420


	//----- nvinfo : EIATTR_VRC_CTA_INIT_COUNT
	.align		4
.L_3879:
        /*00d0*/ 	.byte	0x02, 0x4a
	.zero		1
	.zero		1


	//----- nvinfo : EIATTR_EXIT_INSTR_OFFSETS
	.align		4
        /*00d4*/ 	.byte	0x04, 0x1c
        /*00d6*/ 	.short	(.L_3881 - .L_3880)


	//   ....[0]....
.L_3880:
        /*00d8*/ 	.word	0x00007fe0


	//----- nvinfo : EIATTR_MAX_THREADS
	.align		4
.L_3881:
        /*00dc*/ 	.byte	0x04, 0x05
        /*00de*/ 	.short	(.L_3883 - .L_3882)
.L_3882:
        /*00e0*/ 	.word	0x00000080
        /*00e4*/ 	.word	0x00000001
        /*00e8*/ 	.word	0x00000001


	//----- nvinfo : EIATTR_CRS_STACK_SIZE
	.align		4
.L_3883:
        /*00ec*/ 	.byte	0x04, 0x1e
        /*00ee*/ 	.short	(.L_3885 - .L_3884)
.L_3884:
        /*00f0*/ 	.word	0x00000000


	//----- nvinfo : EIATTR_CBANK_PARAM_SIZE
	.align		4
.L_3885:
        /*00f4*/ 	.byte	0x03, 0x19
        /*00f6*/ 	.short	0x0128


	//----- nvinfo : EIATTR_PARAM_CBANK
	.align		4
        /*00f8*/ 	.byte	0x04, 0x0a
        /*00fa*/ 	.short	(.L_3887 - .L_3886)
	.align		4
.L_3886:
        /*00fc*/ 	.word	index@(.nv.constant0._ZN10layer_norm13ln_bwd_kernelINS_13Kernel_traitsIf6__halffS2_fjLj1024ELj1ELj4ELj1ELj16ENS_18Kernel_traits_baseILj1024EfS2_fS2_fjLj128EEEEELb0ELb0ELb1ELb1EEEvNS_9BwdParamsE)
        /*0100*/ 	.short	0x0380
        /*0102*/ 	.short	0x0128


	//----- nvinfo : EIATTR_SW_WAR
	.align		4
.L_3887:
        /*0104*/ 	.byte	0x04, 0x36
        /*0106*/ 	.short	(.L_3889 - .L_3888)
.L_3888:
        /*0108*/ 	.word	0x00000008
.L_3889:


//--------------------- .nv.info._ZN10layer_norm13ln_bwd_kernelINS_13Kernel_traitsIf6__halffS2_fjLj1024ELj1ELj4ELj1ELj16ENS_18Kernel_traits_baseILj1024EfS2_fS2_fjLj128EEEEELb0ELb1ELb0ELb0EEEvNS_9BwdParamsE --------------------------
	.section	.nv.info._ZN10layer_norm13ln_bwd_kernelINS_13Kernel_traitsIf6__halffS2_fjLj1024ELj1ELj4ELj1ELj16ENS_18Kernel_traits_baseILj1024EfS2_fS2_fjLj128EEEEELb0ELb1ELb0ELb0EEEvNS_9BwdParamsE,"",@"SHT_CUDA_INFO"
	.sectionflags	@""
	.align	4


	//----- nvinfo : EIATTR_CUDA_API_VERSION
	.align		4
        /*0000*/ 	.byte	0x04, 0x37
        /*0002*/ 	.short	(.L_3891 - .L_3890)
.L_3890:
        /*0004*/ 	.word	0x00000082


	//----- nvinfo : EIATTR_KPARAM_INFO
	.align		4
.L_3891:
        /*0008*/ 	.byte	0x04, 0x17
        /*000a*/ 	.short	(.L_3893 - .L_3892)
.L_3892:
        /*000c*/ 	.word	0x00000000
        /*0010*/ 	.short	0x0000
        /*0012*/ 	.short	0x0000
        /*0014*/ 	.byte	0x00, 0xf0, 0xa1, 0x04


	//----- nvinfo : EIATTR_SPARSE_MMA_MASK
	.align		4
.L_3893:
        /*0018*/ 	.byte	0x03, 0x50
        /*001a*/ 	.short	0x0000


	//----- nvinfo : EIATTR_MAXREG_COUNT
	.align		4
        /*001c*/ 	.byte	0x03, 0x1b
        /*001e*/ 	.short	0x00ff


	//----- nvinfo : EIATTR_NUM_BARRIERS
	.align		4
        /*0020*/ 	.byte	0x02, 0x4c
        /*0022*/ 	.byte	0x01
	.zero		1


	//----- nvinfo : EIATTR_ANNOTATIONS
	.align		4
        /*0024*/ 	.byte	0x04, 0x55
        /*0026*/ 	.short	(.L_3895 - .L_3894)


	//   ....[0]....
.L_3894:
        /* <DEDUP_REMOVED lines=38> */


	//----- nvinfo : EIATTR_MERCURY_ISA_VERSION
	.align		4
.L_3895:
        /*0270*/ 	.byte	0x03, 0x5f
        /*0272*/ 	.short	0x0101


	//----- nvinfo : EIATTR_COOP_GROUP_MASK_REGIDS
	.align		4
        /*0274*/ 	.byte	0x04, 0x29
        /*0276*/ 	.short	(.L_3897 - .L_3896)


	//   ....[0]....
.L_3896:
        /*0278*/ 	.word	0xffffffff


	//   ....[1]....
        /*027c*/ 	.word	0xffffffff


	//   ....[2]....
        /*0280*/ 	.word	0xffffffff


	//   ....[3]....
        /*0284*/ 	.word	0xffffffff


	//   ....[4]....
        /*0288*/ 	.word	0xffffffff


	//   ....[5]....
        /*028c*/ 	.word	0xffffffff


	//   ....[6]....
        /*0290*/ 	.word	0xffffffff


	//   ....[7]....
        /*0294*/ 	.word	0xffffffff


	//   ....[8]....
        /*0298*/ 	.word	0xffffffff


	//   ....[9]....
        /*029c*/ 	.word	0xffffffff


	//   ....[10]....
        /*02a0*/ 	.word	0x05000013


	//   ....[11]....
        /*02a4*/ 	.word	0x05000013


	//   ....[12]....
        /*02a8*/ 	.word	0x05000013


	//   ....[13]....
        /*02ac*/ 	.word	0x05000013


	//   ....[14]....
        /*02b0*/ 	.word	0x05000013


	//   ....[15]....
        /*02b4*/ 	.word	0x05000013


	//   ....[16]....
        /*02b8*/ 	.word	0x05000013


	//   ....[17]....
        /*02bc*/ 	.word	0x05000013


	//   ....[18]....
        /*02c0*/ 	.word	0x05000013


	//   ....[19]....
        /*02c4*/ 	.word	0x05000013


	//----- nvinfo : EIATTR_COOP_GROUP_INSTR_OFFSETS
	.align		4
.L_3897:
        /*02c8*/ 	.byte	0x04, 0x28
        /*02ca*/ 	.short	(.L_3899 - .L_3898)


	//   ....[0]....
.L_3898:
        /*02cc*/ 	.word	0x00002490


	//   ....[1]....
        /*02d0*/ 	.word	0x000024b0


	//   ....[2]....
        /*02d4*/ 	.word	0x000024d0


	//   ....[3]....
        /*02d8*/ 	.word	0x000024f0


	//   ....[4]....
        /*02dc*/ 	.word	0x00002510


	//   ....[5]....
        /*02e0*/ 	.word	0x00002530


	//   ....[6]....
        /*02e4*/ 	.word	0x00002550


	//   ....[7]....
        /*02e8*/ 	.word	0x00002570


	//   ....[8]....
        /*02ec*/ 	.word	0x00002580


	//   ....[9]....
        /*02f0*/ 	.word	0x000025a0


	//   ....[10]....
        /*02f4*/ 	.word	0x00008550


	//   ....[11]....
        /*02f8*/ 	.word	0x000085f0


	//   ....[12]....
        /*02fc*/ 	.word	0x00008670


	//   ....[13]....
        /*0300*/ 	.word	0x000086e0


	//   ....[14]....
        /*0304*/ 	.word	0x00008760


	//   ....[15]....
        /*0308*/ 	.word	0x000087d0


	//   ....[16]....
        /*030c*/ 	.word	0x00008850


	//   ....[17]....
        /*0310*/ 	.word	0x000088c0


	//   ....[18]....
        /*0314*/ 	.word	0x00008940


	//   ....[19]....
        /*0318*/ 	.word	0x00008990


	//----- nvinfo : EIATTR_VRC_CTA_INIT_COUNT
	.align		4
.L_3899:
        /*031c*/ 	.byte	0x02, 0x4a
	.zero		1
	.zero		1


	//----- nvinfo : EIATTR_EXIT_INSTR_OFFSETS
	.align		4
        /*0320*/ 	.byte	0x04, 0x1c
        /*0322*/ 	.short	(.L_3901 - .L_3900)


	//   ....[0]....
.L_3900:
        /*0324*/ 	.word	0x00008460


	//   ....[1]....
        /*0328*/ 	.word	0x000084e0


	//----- nvinfo : EIATTR_MAX_THREADS
	.align		4
.L_3901:
        /*032c*/ 	.byte	0x04, 0x05
        /*032e*/ 	.short	(.L_3903 - .L_3902)
.L_3902:
        /*0330*/ 	.word	0x00000080
        /*0334*/ 	.word	0x00000001
        /*0338*/ 	.word	0x00000001


	//----- nvinfo : EIATTR_CRS_STACK_SIZE
	.align		4
.L_3903:
        /*033c*/ 	.byte	0x04, 0x1e
        /*033e*/ 	.short	(.L_3905 - .L_3904)
.L_3904:
        /*0340*/ 	.word	0x00000000


	//----- nvinfo : EIATTR_CBANK_PARAM_SIZE
	.align		4
.L_3905:
        /*0344*/ 	.byte	0x03, 0x19
        /*0346*/ 	.short	0x0128


	//----- nvinfo : EIATTR_PARAM_CBANK
	.align		4
        /*0348*/ 	.byte	0x04, 0x0a
        /*034a*/ 	.short	(.L_3907 - .L_3906)
	.align		4
.L_3906:
        /*034c*/ 	.word	index@(.nv.constant0._ZN10layer_norm13ln_bwd_kernelINS_13Kernel_traitsIf6__halffS2_fjLj1024ELj1ELj4ELj1ELj16ENS_18Kernel_traits_baseILj1024EfS2_fS2_fjLj128EEEEELb0ELb1ELb0ELb0EEEvNS_9BwdParamsE)
        /*0350*/ 	.short	0x0380
        /*0352*/ 	.short	0x0128


	//----- nvinfo : EIATTR_SW_WAR
	.align		4
.L_3907:
        /*0354*/ 	.byte	0x04, 0x36
        /*0356*/ 	.short	(.L_3909 - .L_3908)
.L_3908:
        /*0358*/ 	.word	0x00000008
.L_3909:


//--------------------- .nv.info._ZN10layer_norm13ln_bwd_kernelINS_13Kernel_traitsIf6__halffS2_fjLj1024ELj1ELj4ELj1ELj16ENS_18Kernel_traits_baseILj1024EfS2_fS2_fjLj128EEEEELb0ELb1ELb0ELb1EEEvNS_9BwdParamsE --------------------------
	.section	.nv.info._ZN10layer_norm13ln_bwd_kernelINS_13Kernel_traitsIf6__halffS2_fjLj1024ELj1ELj4ELj1ELj16ENS_18Kernel_traits_baseILj1024EfS2_fS2_fjLj128EEEEELb0ELb1ELb0ELb1EEEvNS_9BwdParamsE,"",@"SHT_CUDA_INFO"
	.sectionflags	@""
	.align	4


	//----- nvinfo : EIATTR_CUDA_API_VERSION
	.align		4
        /*0000*/ 	.byte	0x04, 0x37
        /*0002*/ 	.short	(.L_3911 - .L_3910)
.L_3910:
        /*0004*/ 	.word	0x00000082


	//----- nvinfo : EIATTR_KPARAM_INFO
	.align		4
.L_3911:
        /*0008*/ 	.byte	0x04, 0x17
        /*000a*/ 	.short	(.L_3913 - .L_3912)
.L_3912:
        /*000c*/ 	.word	0x00000000
        /*0010*/ 	.short	0x0000
        /*0012*/ 	.short	0x0000
        /*0014*/ 	.byte	0x00, 0xf0, 0xa1, 0x04


	//----- nvinfo : EIATTR_SPARSE_MMA_MASK
	.align		4
.L_3913:
        /*0018*/ 	.byte	0x03, 0x50
        /*001a*/ 	.short	0x0000


	//----- nvinfo : EIATTR_MAXREG_COUNT
	.align		4
        /*001c*/ 	.byte	0x03, 0x1b
        /*001e*/ 	.short	0x00ff


	//----- nvinfo : EIATTR_NUM_BARRIERS
	.align		4
        /*0020*/ 	.byte	0x02, 0x4c
        /*0022*/ 	.byte	0x01
	.zero		1


	//----- nvinfo : EIATTR_ANNOTATIONS
	.align		4
        /*0024*/ 	.byte	0x04, 0x55
        /*0026*/ 	.short	(.L_3915 - .L_3914)


	//   ....[0]....
.L_3914:
        /* <DEDUP_REMOVED lines=54> */


	//----- nvinfo : EIATTR_MERCURY_ISA_VERSION
	.align		4
.L_3915:
        /*0370*/ 	.byte	0x03, 0x5f
        /*0372*/ 	.short	0x0101


	//----- nvinfo : EIATTR_COOP_GROUP_MASK_REGIDS
	.align		4
        /*0374*/ 	.byte	0x04, 0x29
        /*0376*/ 	.short	(.L_3917 - .L_3916)


	//   ....[0]....
.L_3916:
        /*0378*/ 	.word	0xffffffff


	//   ....[1]....
        /*037c*/ 	.word	0xffffffff


	//   ....[2]....
        /*0380*/ 	.word	0xffffffff


	//   ....[3]....
        /*0384*/ 	.word	0xffffffff


	//   ....[4]....
        /*0388*/ 	.word	0xffffffff


	//   ....[5]....
        /*038c*/ 	.word	0xffffffff


	//   ....[6]....
        /*0390*/ 	.word	0xffffffff


	//   ....[7]....
        /*0394*/ 	.word	0xffffffff


	//   ....[8]....
        /*0398*/ 	.word	0xffffffff


	//   ....[9]....
        /*039c*/ 	.word	0xffffffff


	//   ....[10]....
        /*03a0*/ 	.word	0x05000087


	//   ....[11]....
        /*03a4*/ 	.word	0x05000087


	//   ....[12]....
        /*03a8*/ 	.word	0x05000087


	//   ....[13]....
        /*03ac*/ 	.word	0x05000087


	//   ....[14]....
        /*03b0*/ 	.word	0x05000087


	//   ....[15]....
        /*03b4*/ 	.word	0x05000087


	//   ....[16]....
        /*03b8*/ 	.word	0x05000087


	//   ....[17]....
        /*03bc*/ 	.word	0x05000087


	//   ....[18]....
        /*03c0*/ 	.word	0x05000087


	//   ....[19]....
        /*03c4*/ 	.word	0x05000087


	//----- nvinfo : EIATTR_COOP_GROUP_INSTR_OFFSETS
	.align		4
.L_3917:
        /*03c8*/ 	.byte	0x04, 0x28
        /*03ca*/ 	.short	(.L_3919 - .L_3918)


	//   ....[0]....
.L_3918:
        /*03cc*/ 	.word	0x00001f80


	//   ....[1]....
        /*03d0*/ 	.word	0x00001fa0


	//   ....[2]....
        /*03d4*/ 	.word	0x00001fc0


	//   ....[3]....
        /*03d8*/ 	.word	0x00001fe0


	//   ....[4]....
        /*03dc*/ 	.word	0x00002000


	//   ....[5]....
        /*03e0*/ 	.word	0x00002020


	//   ....[6]....
        /*03e4*/ 	.word	0x00002040


	//   ....[7]....
        /*03e8*/ 	.word	0x00002060


	//   ....[8]....
        /*03ec*/ 	.word	0x00002070


	//   ....[9]....
        /*03f0*/ 	.word	0x00002090


	//   ....[10]....
        /*03f4*/ 	.word	0x00007e30


	//   ....[11]....
        /*03f8*/ 	.word	0x00007ec0


	//   ....[12]....
        /*03fc*/ 	.word	0x00007f20


	//   ....[13]....
        /*0400*/ 	.word	0x00007f70


	//   ....[14]....
        /*0404*/ 	.word	0x00007fd0


	//   ....[15]....
        /*0408*/ 	.word	0x00008020


	//   ....[16]....
        /*040c*/ 	.word	0x00008080


	//   ....[17]....
        /*0410*/ 	.word	0x000080d0


	//   ....[18]....
        /*0414*/ 	.word	0x00008130


	//   ....[19]....
        /*0418*/ 	.word	0x00008180


	//----- nvinfo : EIATTR_VRC_CTA_INIT_COUNT
	.align		4
.L_3919:
        /*041c*/ 	.byte	0x02, 0x4a
	.zero		1
	.zero		1


	//----- nvinfo : EIATTR_EXIT_INSTR_OFFSETS
	.align		4
        /*0420*/ 	.byte	0x04, 0x1c
        /*0422*/ 	.short	(.L_3921 - .L_3920)


	//   ....[0]....
.L_3920:
        /*0424*/ 	.word	0x00007dc0


	//----- nvinfo : EIATTR_MAX_THREADS
	.align		4
.L_3921:
        /*0428*/ 	.byte	0x04, 0x05
        /*042a*/ 	.short	(.L_3923 - .L_3922)
.L_3922:
        /*042c*/ 	.word	0x00000080
        /*0430*/ 	.word	0x00000001
        /*0434*/ 	.word	0x00000001


	//----- nvinfo : EIATTR_CRS_STACK_SIZE
	.align		4
.L_3923:
        /*0438*/ 	.byte	0x04, 0x1e
        /*043a*/ 	.short	(.L_3925 - .L_3924)
.L_3924:
        /*043c*/ 	.word	0x00000000


	//----- nvinfo : EIATTR_CBANK_PARAM_SIZE
	.align		4
.L_3925:
        /*0440*/ 	.byte	0x03, 0x19
        /*0442*/ 	.short	0x0128


	//----- nvinfo : EIATTR_PARAM_CBANK
	.align		4
        /*0444*/ 	.byte	0x04, 0x0a
        /*0446*/ 	.short	(.L_3927 - .L_3926)
	.align		4
.L_3926:
        /*0448*/ 	.word	index@(.nv.constant0._ZN10layer_norm13ln_bwd_kernelINS_13Kernel_traitsIf6__halffS2_fjLj1024ELj1ELj4ELj1ELj16ENS_18Kernel_traits_baseILj1024EfS2_fS2_fjLj128EEEEELb0ELb1ELb0ELb1EEEvNS_9BwdParamsE)
        /*044c*/ 	.short	0x0380
        /*044e*/ 	.short	0x0128


	//----- nvinfo : EIATTR_SW_WAR
	.align		4
.L_3927:
        /*0450*/ 	.byte	0x04, 0x36
        /*0452*/ 	.short	(.L_3929 - .L_3928)
.L_3928:
        /*0454*/ 	.word	0x00000008
.L_3929:


//--------------------- .nv.info._ZN10layer_norm13ln_bwd_kernelINS_13Kernel_traitsIf6__halffS2_fjLj1024ELj1ELj4ELj1ELj16ENS_18Kernel_traits_baseILj1024EfS2_fS2_fjLj128EEEEELb0ELb1ELb1ELb0EEEvNS_9BwdParamsE --------------------------
	.section	.nv.info._ZN10layer_norm13ln_bwd_kernelINS_13Kernel_traitsIf6__halffS2_fjLj1024ELj1ELj4ELj1ELj16ENS_18Kernel_traits_baseILj1024EfS2_fS2_fjLj128EEEEELb0ELb1ELb1ELb0EEEvNS_9BwdParamsE,"",@"SHT_CUDA_INFO"
	.sectionflags	@""
	.align	4


	//----- nvinfo : EIATTR_CUDA_API_VERSION
	.align		4
        /*0000*/ 	.byte	0x04, 0x37
        /*0002*/ 	.short	(.L_3931 - .L_3930)
.L_3930:
        /*0004*/ 	.word	0x00000082


	//----- nvinfo : EIATTR_KPARAM_INFO
	.align		4
.L_3931:
        /*0008*/ 	.byte	0x04, 0x17
        /*000a*/ 	.short	(.L_3933 - .L_3932)
.L_3932:
        /*000c*/ 	.word	0x00000000
        /*0010*/ 	.short	0x0000
        /*0012*/ 	.short	0x0000
        /*0014*/ 	.byte	0x00, 0xf0, 0xa1, 0x04


	//----- nvinfo : EIATTR_SPARSE_MMA_MASK
	.align		4
.L_3933:
        /*0018*/ 	.byte	0x03, 0x50
        /*001a*/ 	.short	0x0000


	//----- nvinfo : EIATTR_MAXREG_COUNT
	.align		4
        /*001c*/ 	.byte	0x03, 0x1b
        /*001e*/ 	.short	0x00ff


	//----- nvinfo : EIATTR_NUM_BARRIERS
	.align		4
        /*0020*/ 	.byte	0x02, 0x4c
        /*0022*/ 	.byte	0x01
	.zero		1


	//----- nvinfo : EIATTR_ANNOTATIONS
	.align		4
        /*0024*/ 	.byte	0x04, 0x55
        /*0026*/ 	.short	(.L_3935 - .L_3934)


	//   ....[0]....
.L_3934:
        /* <DEDUP_REMOVED lines=62> */


	//----- nvinfo : EIATTR_MERCURY_ISA_VERSION
	.align		4
.L_3935:
        /*03f8*/ 	.byte	0x03, 0x5f
        /*03fa*/ 	.short	0x0101


	//----- nvinfo : EIATTR_COOP_GROUP_MASK_REGIDS
	.align		4
        /*03fc*/ 	.byte	0x04, 0x29
        /*03fe*/ 	.short	(.L_3937 - .L_3936)


	//   ....[0]....
.L_3936:
        /*0400*/ 	.word	0xffffffff


	//   ....[1]....
        /*0404*/ 	.word	0xffffffff


	//   ....[2]....
        /*0408*/ 	.word	0xffffffff


	//   ....[3]....
        /*040c*/ 	.word	0xffffffff


	//   ....[4]....
        /*0410*/ 	.word	0xffffffff


	//   ....[5]....
        /*0414*/ 	.word	0xffffffff


	//   ....[6]....
        /*0418*/ 	.word	0xffffffff


	//   ....[7]....
        /*041c*/ 	.word	0xffffffff


	//   ....[8]....
        /*0420*/ 	.word	0xffffffff


	//   ....[9]....
        /*0424*/ 	.word	0xffffffff


	//   ....[10]....
        /*0428*/ 	.word	0x05000002


	//   ....[11]....
        /*042c*/ 	.word	0x05000002


	//   ....[12]....
        /*0430*/ 	.word	0x05000002


	//   ....[13]....
        /*0434*/ 	.word	0x05000002


	//   ....[14]....
        /*0438*/ 	.word	0x05000002


	//   ....[15]....
        /*043c*/ 	.word	0x05000002


	//   ....[16]....
        /*0440*/ 	.word	0x05000002


	//   ....[17]....
        /*0444*/ 	.word	0x05000002


	//   ....[18]....
        /*0448*/ 	.word	0x05000002


	//   ....[19]....
        /*044c*/ 	.word	0x05000002


	//----- nvinfo : EIATTR_COOP_GROUP_INSTR_OFFSETS
	.align		4
.L_3937:
        /*0450*/ 	.byte	0x04, 0x28
        /*0452*/ 	.short	(.L_3939 - .L_3938)


	//   ....[0]....
.L_3938:
        /*0454*/ 	.word	0x00002860


	//   ....[1]....
        /*0458*/ 	.word	0x00002880


	//   ....[2]....
        /*045c*/ 	.word	0x000028a0


	//   ....[3]....
        /*0460*/ 	.word	0x000028c0


	//   ....[4]....
        /*0464*/ 	.word	0x000028e0


	//   ....[5]....
        /*0468*/ 	.word	0x00002900


	//   ....[6]....
        /*046c*/ 	.word	0x00002920


	//   ....[7]....
        /*0470*/ 	.word	0x00002940


	//   ....[8]....
        /*0474*/ 	.word	0x00002950


	//   ....[9]....
        /*0478*/ 	.word	0x00002970


	//   ....[10]....
        /*047c*/ 	.word	0x0000b9c0


	//   ....[11]....
        /*0480*/ 	.word	0x0000ba60


	//   ....[12]....
        /*0484*/ 	.word	0x0000bae0


	//   ....[13]....
        /*0488*/ 	.word	0x0000bb50


	//   ....[14]....
        /*048c*/ 	.word	0x0000bbd0


	//   ....[15]....
        /*0490*/ 	.word	0x0000bc40


	//   ....[16]....
        /*0494*/ 	.word	0x0000bcc0


	//   ....[17]....
        /*0498*/ 	.word	0x0000bd30


	//   ....[18]....
        /*049c*/ 	.word	0x0000bdb0


	//   ....[19]....
        /*04a0*/ 	.word	0x0000be00


	//----- nvinfo : EIATTR_VRC_CTA_INIT_COUNT
	.align		4
.L_3939:
        /*04a4*/ 	.byte	0x02, 0x4a
	.zero		1
	.zero		1


	//----- nvinfo : EIATTR_EXIT_INSTR_OFFSETS
	.align		4
        /*04a8*/ 	.byte	0x04, 0x1c
        /*04aa*/ 	.short	(.L_3941 - .L_3940)


	//   ....[0]....
.L_3940:
        /*04ac*/ 	.word	0x0000b8d0


	//   ....[1]....
        /*04b0*/ 	.word	0x0000b950


	//----- nvinfo : EIATTR_MAX_THREADS
	.align		4
.L_3941:
        /*04b4*/ 	.byte	0x04, 0x05
        /*04b6*/ 	.short	(.L_3943 - .L_3942)
.L_3942:
        /*04b8*/ 	.word	0x00000080
        /*04bc*/ 	.word	0x00000001
        /*04c0*/ 	.word	0x00000001


	//----- nvinfo : EIATTR_CRS_STACK_SIZE
	.align		4
.L_3943:
        /*04c4*/ 	.byte	0x04, 0x1e
        /*04c6*/ 	.short	(.L_3945 - .L_3944)
.L_3944:
        /*04c8*/ 	.word	0x00000000


	//----- nvinfo : EIATTR_CBANK_PARAM_SIZE
	.align		4
.L_3945:
        /*04cc*/ 	.byte	0x03, 0x19
        /*04ce*/ 	.short	0x0128


	//----- nvinfo : EIATTR_PARAM_CBANK
	.align		4
        /*04d0*/ 	.byte	0x04, 0x0a
        /*04d2*/ 	.short	(.L_3947 - .L_3946)
	.align		4
.L_3946:
        /*04d4*/ 	.word	index@(.nv.constant0._ZN10layer_norm13ln_bwd_kernelINS_13Kernel_traitsIf6__halffS2_fjLj1024ELj1ELj4ELj1ELj16ENS_18Kernel_traits_baseILj1024EfS2_fS2_fjLj128EEEEELb0ELb1ELb1ELb0EEEvNS_9BwdParamsE)
        /*04d8*/ 	.short	0x0380
        /*04da*/ 	.short	0x0128


	//----- nvinfo : EIATTR_SW_WAR
	.align		4
.L_3947:
        /*04dc*/ 	.byte	0x04, 0x36
        /*04de*/ 	.short	(.L_3949 - .L_3948)
.L_3948:
        /*04e0*/ 	.word	0x00000008
.L_3949:


//--------------------- .nv.info._ZN10layer_norm13ln_bwd_kernelINS_13Kernel_traitsIf6__halffS2_fjLj1024ELj1ELj4ELj1ELj16ENS_18Kernel_traits_baseILj1024EfS2_fS2_fjLj128EEEEELb0ELb1ELb1ELb1EEEvNS_9BwdParamsE --------------------------
	.section	.nv.info._ZN10layer_norm13ln_bwd_kernelINS_13Kernel_traitsIf6__halffS2_fjLj1024ELj1ELj4ELj1ELj16ENS_18Kernel_traits_baseILj1024EfS2_fS2_fjLj128EEEEELb0ELb1ELb1ELb1EEEvNS_9BwdParamsE,"",@"SHT_CUDA_INFO"
	.sectionflags	@""
	.align	4


	//----- nvinfo : EIATTR_CUDA_API_VERSION
	.align		4
        /*0000*/ 	.byte	0x04, 0x37
        /*0002*/ 	.short	(.L_3951 - .L_3950)
.L_3950:
        /*0004*/ 	.word	0x00000082


	//----- nvinfo : EIATTR_KPARAM_INFO
	.align		4
.L_3951:
        /*0008*/ 	.byte	0x04, 0x17
        /*000a*/ 	.short	(.L_3953 - .L_3952)
.L_3952:
        /*000c*/ 	.word	0x00000000
        /*0010*/ 	.short	0x0000
        /*0012*/ 	.short	0x0000
        /*0014*/ 	.byte	0x00, 0xf0, 0xa1, 0x04


	//----- nvinfo : EIATTR_SPARSE_MMA_MASK
	.align		4
.L_3953:
        /*0018*/ 	.byte	0x03, 0x50
        /*001a*/ 	.short	0x0000


	//----- nvinfo : EIATTR_MAXREG_COUNT
	.align		4
        /*001c*/ 	.byte	0x03, 0x1b
        /*001e*/ 	.short	0x00ff


	//----- nvinfo : EIATTR_NUM_BARRIERS
	.align		4
        /*0020*/ 	.byte	0x02, 0x4c
        /*0022*/ 	.byte	0x01
	.zero		1


	//----- nvinfo : EIATTR_ANNOTATIONS
	.align		4
        /*0024*/ 	.byte	0x04, 0x55
        /*0026*/ 	.short	(.L_3955 - .L_3954)


	//   ....[0]....
.L_3954:
        /* <DEDUP_REMOVED lines=29> */


	//----- nvinfo : EIATTR_MERCURY_ISA_VERSION
	.align		4
.L_3955:
        /*01e8*/ 	.byte	0x03, 0x5f
        /*01ea*/ 	.short	0x0101


	//----- nvinfo : EIATTR_COOP_GROUP_MASK_REGIDS
	.align		4
        /*01ec*/ 	.byte	0x04, 0x29
        /*01ee*/ 	.short	(.L_3957 - .L_3956)


	//   ....[0]....
.L_3956:
        /*01f0*/ 	.word	0xffffffff


	//   ....[1]....
        /*01f4*/ 	.word	0xffffffff


	//   ....[2]....
        /*01f8*/ 	.word	0xffffffff


	//   ....[3]....
        /*01fc*/ 	.word	0xffffffff


	//   ....[4]....
        /*0200*/ 	.word	0xffffffff


	//   ....[5]....
        /*0204*/ 	.word	0xffffffff


	//   ....[6]....
        /*0208*/ 	.word	0xffffffff


	//   ....[7]....
        /*020c*/ 	.word	0xffffffff


	//   ....[8]....
        /*0210*/ 	.word	0xffffffff


	//   ....[9]....
        /*0214*/ 	.word	0xffffffff


	//   ....[10]....
        /*0218*/ 	.word	0x050000f8


	//   ....[11]....
        /*021c*/ 	.word	0x050000f8


	//   ....[12]....
        /*0220*/ 	.word	0x050000f8


	//   ....[13]....
        /*0224*/ 	.word	0x050000f8


	//   ....[14]....
        /*0228*/ 	.word	0x050000f8


	//   ....[15]....
        /*022c*/ 	.word	0x050000f8


	//   ....[16]....
        /*0230*/ 	.word	0x050000f8


	//   ....[17]....
        /*0234*/ 	.word	0x050000f8


	//   ....[18]....
        /*0238*/ 	.word	0x050000f8


	//   ....[19]....
        /*023c*/ 	.word	0x050000f8


	//----- nvinfo : EIATTR_COOP_GROUP_INSTR_OFFSETS
	.align		4
.L_3957:
        /*0240*/ 	.byte	0x04, 0x28
        /*0242*/ 	.short	(.L_3959 - .L_3958)


	//   ....[0]....
.L_3958:
        /*0244*/ 	.word	0x00001fb0


	//   ....[1]....
        /*0248*/ 	.word	0x00001fd0


	//   ....[2]....
        /*024c*/ 	.word	0x00001ff0


	//   ....[3]....
        /*0250*/ 	.word	0x00002010


	//   ....[4]....
        /*0254*/ 	.word	0x00002030


	//   ....[5]....
        /*0258*/ 	.word	0x00002050


	//   ....[6]....
        /*025c*/ 	.word	0x00002070


	//   ....[7]....
        /*0260*/ 	.word	0x00002090


	//   ....[8]....
        /*0264*/ 	.word	0x000020a0


	//   ....[9]....
        /*0268*/ 	.word	0x000020d0


	//   ....[10]....
        /*026c*/ 	.word	0x0000a400


	//   ....[11]....
        /*0270*/ 	.word	0x0000a4a0


	//   ....[12]....
        /*0274*/ 	.word	0x0000a510


	//   ....[13]....
        /*0278*/ 	.word	0x0000a570


	//   ....[14]....
        /*027c*/ 	.word	0x0000a5e0


	//   ....[15]....
        /*0280*/ 	.word	0x0000a640


	//   ....[16]....
        /*0284*/ 	.word	0x0000a6b0


	//   ....[17]....
        /*0288*/ 	.word	0x0000a710


	//   ....[18]....
        /*028c*/ 	.word	0x0000a780


	//   ....[19]....
        /*0290*/ 	.word	0x0000a7d0


	//----- nvinfo : EIATTR_VRC_CTA_INIT_COUNT
	.align		4
.L_3959:
        /*0294*/ 	.byte	0x02, 0x4a
	.zero		1
	.zero		1


	//----- nvinfo : EIATTR_EXIT_INSTR_OFFSETS
	.align		4
        /*0298*/ 	.byte	0x04, 0x1c
        /*029a*/ 	.short	(.L_3961 - .L_3960)


	//   ....[0]....
.L_3960:
        /*029c*/ 	.word	0x0000a3a0


	//----- nvinfo : EIATTR_MAX_THREADS
	.align		4
.L_3961:
        /*02a0*/ 	.byte	0x04, 0x05
        /*02a2*/ 	.short	(.L_3963 - .L_3962)
.L_3962:
        /*02a4*/ 	.word	0x00000080
        /*02a8*/ 	.word	0x00000001
        /*02ac*/ 	.word	0x00000001


	//----- nvinfo : EIATTR_CRS_STACK_SIZE
	.align		4
.L_3963:
        /*02b0*/ 	.byte	0x04, 0x1e
        /*02b2*/ 	.short	(.L_3965 - .L_3964)
.L_3964:
        /*02b4*/ 	.word	0x00000000


	//----- nvinfo : EIATTR_CBANK_PARAM_SIZE
	.align		4
.L_3965:
        /*02b8*/ 	.byte	0x03, 0x19
        /*02ba*/ 	.short	0x0128


	//----- nvinfo : EIATTR_PARAM_CBANK
	.align		4
        /*02bc*/ 	.byte	0x04, 0x0a
        /*02be*/ 	.short	(.L_3967 - .L_3966)
	.align		4
.L_3966:
        /*02c0*/ 	.word	index@(.nv.constant0._ZN10layer_norm13ln_bwd_kernelINS_13Kernel_traitsIf6__halffS2_fjLj1024ELj1ELj4ELj1ELj16ENS_18Kernel_traits_baseILj1024EfS2_fS2_fjLj128EEEEELb0ELb1ELb1ELb1EEEvNS_9BwdParamsE)
        /*02c4*/ 	.short	0x0380
        /*02c6*/ 	.short	0x0128


	//----- nvinfo : EIATTR_SW_WAR
	.align		4
.L_3967:
        /*02c8*/ 	.byte	0x04, 0x36
        /*02ca*/ 	.short	(.L_3969 - .L_3968)
.L_3968:
        /*02cc*/ 	.word	0x00000008
.L_3969:


//--------------------- .nv.info._ZN10layer_norm13ln_bwd_kernelINS_13Kernel_traitsIf6__halffS2_fjLj1024ELj1ELj4ELj1ELj16ENS_18Kernel_traits_baseILj1024EfS2_fS2_fjLj128EEEEELb1ELb0ELb0ELb0EEEvNS_9BwdParamsE --------------------------
	.section	.nv.info._ZN10layer_norm13ln_bwd_kernelINS_13Kernel_traitsIf6__halffS2_fjLj1024ELj1ELj4ELj1ELj16ENS_18Kernel_traits_baseILj1024EfS2_fS2_fjLj128EEEEELb1ELb0ELb0ELb0EEEvNS_9BwdParamsE,"",@"SHT_CUDA_INFO"
	.sectionflags	@""
	.align	4


	//----- nvinfo : EIATTR_CUDA_API_VERSION
	.align		4
        /*0000*/ 	.byte	0x04, 0x37
        /*0002*/ 	.short	(.L_3971 - .L_3970)
.L_3970:
        /*0004*/ 	.word	0x00000082


	//----- nvinfo : EIATTR_KPARAM_INFO
	.align		4
.L_3971:
        /*0008*/ 	.byte	0x04, 0x17
        /*000a*/ 	.short	(.L_3973 - .L_3972)
.L_3972:
        /*000c*/ 	.word	0x00000000
        /*0010*/ 	.short	0x0000
        /*0012*/ 	.short	0x0000
        /*0014*/ 	.byte	0x00, 0xf0, 0xa1, 0x04


	//----- nvinfo : EIATTR_SPARSE_MMA_MASK
	.align		4
.L_3973:
        /*0018*/ 	.byte	0x03, 0x50
        /*001a*/ 	.short	0x0000


	//----- nvinfo : EIATTR_MAXREG_COUNT
	.align		4
        /*001c*/ 	.byte	0x03, 0x1b
        /*001e*/ 	.short	0x00ff


	//----- nvinfo : EIATTR_NUM_BARRIERS
	.align		4
        /*0020*/ 	.byte	0x02, 0x4c
        /*0022*/ 	.byte	0x01
	.zero		1


	//----- nvinfo : EIATTR_MERCURY_ISA_VERSION
	.align		4
        /*0024*/ 	.byte	0x03, 0x5f
        /*0026*/ 	.short	0x0101


	//----- nvinfo : EIATTR_COOP_GROUP_MASK_REGIDS
	.align		4
        /*0028*/ 	.byte	0x04, 0x29
        /*002a*/ 	.short	(.L_3975 - .L_3974)


	//   ....[0]....
.L_3974:
        /*002c*/ 	.word	0xffffffff


	//   ....[1]....
        /*0030*/ 	.word	0xffffffff


	//   ....[2]....
        /*0034*/ 	.word	0xffffffff


	//   ....[3]....
        /*0038*/ 	.word	0xffffffff


	//   ....[4]....
        /*003c*/ 	.word	0xffffffff


	//   ....[5]....
        /*0040*/ 	.word	0xffffffff


	//   ....[6]....
        /*0044*/ 	.word	0xffffffff


	//   ....[7]....
        /*0048*/ 	.word	0xffffffff


	//   ....[8]....
        /*004c*/ 	.word	0xffffffff


	//   ....[9]....
        /*0050*/ 	.word	0xffffffff


	//   ....[10]....
        /*0054*/ 	.word	0x050000ad


	//   ....[11]....
        /*0058*/ 	.word	0x050000ad


	//   ....[12]....
        /*005c*/ 	.word	0x050000ad


	//   ....[13]....
        /*0060*/ 	.word	0x050000ad


	//   ....[14]....
        /*0064*/ 	.word	0x050000ad


	//   ....[15]....
        /*0068*/ 	.word	0x050000ad


	//   ....[16]....
        /*006c*/ 	.word	0x050000ad


	//   ....[17]....
        /*0070*/ 	.word	0x050000ad


	//   ....[18]....
        /*0074*/ 	.word	0x050000ad


	//   ....[19]....
        /*0078*/ 	.word	0x050000ad


	//----- nvinfo : EIATTR_COOP_GROUP_INSTR_OFFSETS
	.align		4
.L_3975:
        /*007c*/ 	.byte	0x04, 0x28
        /*007e*/ 	.short	(.L_3977 - .L_3976)


	//   ....[0]....
.L_3976:
        /*0080*/ 	.word	0x00001df0


	//   ....[1]....
        /*0084*/ 	.word	0x00001e00


	//   ....[2]....
        /*0088*/ 	.word	0x00001e30


	//   ....[3]....
        /*008c*/ 	.word	0x00001e40


	//   ....[4]....
        /*0090*/ 	.word	0x00001e70


	//   ....[5]....
        /*0094*/ 	.word	0x00001e80


	//   ....[6]....
        /*0098*/ 	.word	0x00001eb0


	//   ....[7]....
        /*009c*/ 	.word	0x00001ec0


	//   ....[8]....
        /*00a0*/ 	.word	0x00001ef0


	//   ....[9]....
        /*00a4*/ 	.word	0x00001f00


	//   ....[10]....
        /*00a8*/ 	.word	0x00007540


	//   ....[11]....
        /*00ac*/ 	.word	0x000075d0


	//   ....[12]....
        /*00b0*/ 	.word	0x00007640


	//   ....[13]....
        /*00b4*/ 	.word	0x000076a0


	//   ....[14]....
        /*00b8*/ 	.word	0x00007710


	//   ....[15]....
        /*00bc*/ 	.word	0x00007770


	//   ....[16]....
        /*00c0*/ 	.word	0x000077e0


	//   ....[17]....
        /*00c4*/ 	.word	0x00007840


	//   ....[18]....
        /*00c8*/ 	.word	0x000078b0


	//   ....[19]....
        /*00cc*/ 	.word	0x00007910


	//----- nvinfo : EIATTR_VRC_CTA_INIT_COUNT
	.align		4
.L_3977:
        /*00d0*/ 	.byte	0x02, 0x4a
	.zero		1
	.zero		1


	//----- nvinfo : EIATTR_EXIT_INSTR_OFFSETS
	.align		4
        /*00d4*/ 	.byte	0x04, 0x1c
        /*00d6*/ 	.short	(.L_3979 - .L_3978)


	//   ....[0]....
.L_3978:
        /*00d8*/ 	.word	0x000074a0


	//   ....[1]....
        /*00dc*/ 	.word	0x000074d0


	//----- nvinfo : EIATTR_MAX_THREADS
	.align		4
.L_3979:
        /*00e0*/ 	.byte	0x04, 0x05
        /*00e2*/ 	.short	(.L_3981 - .L_3980)
.L_3980:
        /*00e4*/ 	.word	0x00000080
        /*00e8*/ 	.word	0x00000001
        /*00ec*/ 	.word	0x00000001


	//----- nvinfo : EIATTR_CRS_STACK_SIZE
	.align		4
.L_3981:
        /*00f0*/ 	.byte	0x04, 0x1e
        /*00f2*/ 	.short	(.L_3983 - .L_3982)
.L_3982:
        /*00f4*/ 	.word	0x00000000


	//----- nvinfo : EIATTR_CBANK_PARAM_SIZE
	.align		4
.L_3983:
        /*00f8*/ 	.byte	0x03, 0x19
        /*00fa*/ 	.short	0x0128


	//----- nvinfo : EIATTR_PARAM_CBANK
	.align		4
        /*00fc*/ 	.byte	0x04, 0x0a
        /*00fe*/ 	.short	(.L_3985 - .L_3984)
	.align		4
.L_3984:
        /*0100*/ 	.word	index@(.nv.constant0._ZN10layer_norm13ln_bwd_kernelINS_13Kernel_traitsIf6__halffS2_fjLj1024ELj1ELj4ELj1ELj16ENS_18Kernel_traits_baseILj1024EfS2_fS2_fjLj128EEEEELb1ELb0ELb0ELb0EEEvNS_9BwdParamsE)
        /*0104*/ 	.short	0x0380
        /*0106*/ 	.short	0x0128


	//----- nvinfo : EIATTR_SW_WAR
	.align		4
.L_3985:
        /*0108*/ 	.byte	0x04, 0x36
        /*010a*/ 	.short	(.L_3987 - .L_3986)
.L_3986:
        /*010c*/ 	.word	0x00000008
.L_3987:


//--------------------- .nv.info._ZN10layer_norm13ln_bwd_kernelINS_13Kernel_traitsIf6__halffS2_fjLj1024ELj1ELj4ELj1ELj16ENS_18Kernel_traits_baseILj1024EfS2_fS2_fjLj128EEEEELb1ELb0ELb0ELb1EEEvNS_9BwdParamsE --------------------------
	.section	.nv.info._ZN10layer_norm13ln_bwd_kernelINS_13Kernel_traitsIf6__halffS2_fjLj1024ELj1ELj4ELj1ELj16ENS_18Kernel_traits_baseILj1024EfS2_fS2_fjLj128EEEEELb1ELb0ELb0ELb1EEEvNS_9BwdParamsE,"",@"SHT_CUDA_INFO"
	.sectionflags	@""
	.align	4


	//----- nvinfo : EIATTR_CUDA_API_VERSION
	.align		4
        /*0000*/ 	.byte	0x04, 0x37
        /*0002*/ 	.short	(.L_3989 - .L_3988)
.L_3988:
        /*0004*/ 	.word	0x00000082


	//----- nvinfo : EIATTR_KPARAM_INFO
	.align		4
.L_3989:
        /*0008*/ 	.byte	0x04, 0x17
        /*000a*/ 	.short	(.L_3991 - .L_3990)
.L_3990:
        /*000c*/ 	.word	0x00000000
        /*0010*/ 	.short	0x0000
        /*0012*/ 	.short	0x0000
        /*0014*/ 	.byte	0x00, 0xf0, 0xa1, 0x04


	//----- nvinfo : EIATTR_SPARSE_MMA_MASK
	.align		4
.L_3991:
        /*0018*/ 	.byte	0x03, 0x50
        /*001a*/ 	.short	0x0000


	//----- nvinfo : EIATTR_MAXREG_COUNT
	.align		4
        /*001c*/ 	.byte	0x03, 0x1b
        /*001e*/ 	.short	0x00ff


	//----- nvinfo : EIATTR_NUM_BARRIERS
	.align		4
        /*0020*/ 	.byte	0x02, 0x4c
        /*0022*/ 	.byte	0x01
	.zero		1


	//----- nvinfo : EIATTR_MERCURY_ISA_VERSION
	.align		4
        /*0024*/ 	.byte	0x03, 0x5f
        /*0026*/ 	.short	0x0101


	//----- nvinfo : EIATTR_COOP_GROUP_MASK_REGIDS
	.align		4
        /*0028*/ 	.byte	0x04, 0x29
        /*002a*/ 	.short	(.L_3993 - .L_3992)


	//   ....[0]....
.L_3992:
        /*002c*/ 	.word	0xffffffff


	//   ....[1]....
        /*0030*/ 	.word	0xffffffff


	//   ....[2]....
        /*0034*/ 	.word	0xffffffff


	//   ....[3]....
        /*0038*/ 	.word	0xffffffff


	//   ....[4]....
        /*003c*/ 	.word	0xffffffff


	//   ....[5]....
        /*0040*/ 	.word	0xffffffff


	//   ....[6]....
        /*0044*/ 	.word	0xffffffff


	//   ....[7]....
        /*0048*/ 	.word	0xffffffff


	//   ....[8]....
        /*004c*/ 	.word	0xffffffff


	//   ....[9]....
        /*0050*/ 	.word	0xffffffff


	//   ....[10]....
        /*0054*/ 	.word	0x05000086


	//   ....[11]....
        /*0058*/ 	.word	0x05000086


	//   ....[12]....
        /*005c*/ 	.word	0x05000086


	//   ....[13]....
        /*0060*/ 	.word	0x05000086


	//   ....[14]....
        /*0064*/ 	.word	0x05000086


	//   ....[15]....
        /*0068*/ 	.word	0x05000086


	//   ....[16]....
        /*006c*/ 	.word	0x05000086


	//   ....[17]....
        /*0070*/ 	.word	0x05000086


	//   ....[18]....
        /*0074*/ 	.word	0x05000086


	//   ....[19]....
        /*0078*/ 	.word	0x05000086


	//----- nvinfo : EIATTR_COOP_GROUP_INSTR_OFFSETS
	.align		4
.L_3993:
        /*007c*/ 	.byte	0x04, 0x28
        /*007e*/ 	.short	(.L_3995 - .L_3994)


	//   ....[0]....
.L_3994:
        /*0080*/ 	.word	0x00001a80


	//   ....[1]....
        /*0084*/ 	.word	0x00001a90


	//   ....[2]....
        /*0088*/ 	.word	0x00001ac0


	//   ....[3]....
        /*008c*/ 	.word	0x00001ad0


	//   ....[4]....
        /*0090*/ 	.word	0x00001b00


	//   ....[5]....
        /*0094*/ 	.word	0x00001b10


	//   ....[6]....
        /*0098*/ 	.word	0x00001b40


	//   ....[7]....
        /*009c*/ 	.word	0x00001b50


	//   ....[8]....
        /*00a0*/ 	.word	0x00001b80


	//   ....[9]....
        /*00a4*/ 	.word	0x00001b90


	//   ....[10]....
        /*00a8*/ 	.word	0x00006da0


	//   ....[11]....
        /*00ac*/ 	.word	0x00006e30


	//   ....[12]....
        /*00b0*/ 	.word	0x00006ea0


	//   ....[13]....
        /*00b4*/ 	.word	0x00006f00


	//   ....[14]....
        /*00b8*/ 	.word	0x00006f70


	//   ....[15]....
        /*00bc*/ 	.word	0x00006fd0


	//   ....[16]....
        /*00c0*/ 	.word	0x00007040


	//   ....[17]....
        /*00c4*/ 	.word	0x000070a0


	//   ....[18]....
        /*00c8*/ 	.word	0x00007110


	//   ....[19]....
        /*00cc*/ 	.word	0x00007170


	//----- nvinfo : EIATTR_VRC_CTA_INIT_COUNT
	.align		4
.L_3995:
        /*00d0*/ 	.byte	0x02, 0x4a
	.zero		1
	.zero		1


	//----- nvinfo : EIATTR_EXIT_INSTR_OFFSETS
	.align		4
        /*00d4*/ 	.byte	0x04, 0x1c
        /*00d6*/ 	.short	(.L_3997 - .L_3996)


	//   ....[0]....
.L_3996:
        /*00d8*/ 	.word	0x00006d30


	//----- nvinfo : EIATTR_MAX_THREADS
	.align		4
.L_3997:
        /*00dc*/ 	.byte	0x04, 0x05
        /*00de*/ 	.short	(.L_3999 - .L_3998)
.L_3998:
        /*00e0*/ 	.word	0x00000080
        /*00e4*/ 	.word	0x00000001
        /*00e8*/ 	.word	0x00000001


	//----- nvinfo : EIATTR_CRS_STACK_SIZE
	.align		4
.L_3999:
        /*00ec*/ 	.byte	0x04, 0x1e
        /*00ee*/ 	.short	(.L_4001 - .L_4000)
.L_4000:
        /*00f0*/ 	.word	0x00000000


	//----- nvinfo : EIATTR_CBANK_PARAM_SIZE
	.align		4
.L_4001:
        /*00f4*/ 	.byte	0x03, 0x19
        /*00f6*/ 	.short	0x0128


	//----- nvinfo : EIATTR_PARAM_CBANK
	.align		4
        /*00f8*/ 	.byte	0x04, 0x0a
        /*00fa*/ 	.short	(.L_4003 - .L_4002)
	.align		4
.L_4002:
        /*00fc*/ 	.word	index@(.nv.constant0._ZN10layer_norm13ln_bwd_kernelINS_13Kernel_traitsIf6__halffS2_fjLj1024ELj1ELj4ELj1ELj16ENS_18Kernel_traits_baseILj1024EfS2_fS2_fjLj128EEEEELb1ELb0ELb0ELb1EEEvNS_9BwdParamsE)
        /*0100*/ 	.short	0x0380
        /*0102*/ 	.short	0x0128


	//----- nvinfo : EIATTR_SW_WAR
	.align		4
.L_4003:
        /*0104*/ 	.byte	0x04, 0x36
        /*0106*/ 	.short	(.L_4005 - .L_4004)
.L_4004:
        /*0108*/ 	.word	0x00000008
.L_4005:


//--------------------- .nv.info._ZN10layer_norm22ln_bwd_finalize_kernelINS_22Kernel_traits_finalizeILj1024Ef6__halffS2_fjLb0ELj1024ELj4ENS_18Kernel_traits_baseILj1024EfS2_fS2_fjLj1024EEEEELb0ELb0EEEvNS_9BwdParamsE --------------------------
	.section	.nv.info._ZN10layer_norm22ln_bwd_finalize_kernelINS_22Kernel_traits_finalizeILj1024Ef6__halffS2_fjLb0ELj1024ELj4ENS_18Kernel_traits_baseILj1024EfS2_fS2_fjLj1024EEEEELb0ELb0EEEvNS_9BwdParamsE,"",@"SHT_CUDA_INFO"
	.sectionflags	@""
	.align	4


	//----- nvinfo : EIATTR_CUDA_API_VERSION
	.align		4
        /*0000*/ 	.byte	0x04, 0x37
        /*0002*/ 	.short	(.L_4007 - .L_4006)
.L_4006:
        /*0004*/ 	.word	0x00000082


	//----- nvinfo : EIATTR_KPARAM_INFO
	.align		4
.L_4007:
        /*0008*/ 	.byte	0x04, 0x17
        /*000a*/ 	.short	(.L_4009 - .L_4008)
.L_4008:
        /*000c*/ 	.word	0x00000000
        /*0010*/ 	.short	0x0000
        /*0012*/ 	.short	0x0000
        /*0014*/ 	.byte	0x00, 0xf0, 0xa1, 0x04


	//----- nvinfo : EIATTR_SPARSE_MMA_MASK
	.align		4
.L_4009:
        /*0018*/ 	.byte	0x03, 0x50
        /*001a*/ 	.short	0x0000


	//----- nvinfo : EIATTR_MAXREG_COUNT
	.align		4
        /*001c*/ 	.byte	0x03, 0x1b
        /*001e*/ 	.short	0x0040


	//----- nvinfo : EIATTR_NUM_BARRIERS
	.align		4
        /*0020*/ 	.byte	0x02, 0x4c
        /*0022*/ 	.byte	0x01
	.zero		1


	//----- nvinfo : EIATTR_MERCURY_ISA_VERSION
	.align		4
        /*0024*/ 	.byte	0x03, 0x5f
        /*0026*/ 	.short	0x0101


	//----- nvinfo : EIATTR_COOP_GROUP_MASK_REGIDS
	.align		4
        /*0028*/ 	.byte	0x04, 0x29
        /*002a*/ 	.short	(.L_4011 - .L_4010)


	//   ....[0]....
.L_4010:
        /*002c*/ 	.word	0xffffffff


	//   ....[1]....
        /*0030*/ 	.word	0xffffffff


	//   ....[2]....
        /*0034*/ 	.word	0xffffffff


	//   ....[3]....
        /*0038*/ 	.word	0xffffffff


	//   ....[4]....
        /*003c*/ 	.word	0xffffffff


	//   ....[5]....
        /*0040*/ 	.word	0xffffffff


	//   ....[6]....
        /*0044*/ 	.word	0xffffffff


	//   ....[7]....
        /*0048*/ 	.word	0xffffffff


	//   ....[8]....
        /*004c*/ 	.word	0xffffffff


	//   ....[9]....
        /*0050*/ 	.word	0xffffffff


	//----- nvinfo : EIATTR_COOP_GROUP_INSTR_OFFSETS
	.align		4
.L_4011:
        /*0054*/ 	.byte	0x04, 0x28
        /*0056*/ 	.short	(.L_4013 - .L_4012)


	//   ....[0]....
.L_4012:
        /*0058*/ 	.word	0x00001550


	//   ....[1]....
        /*005c*/ 	.word	0x00001560


	//   ....[2]....
        /*0060*/ 	.word	0x00001590


	//   ....[3]....
        /*0064*/ 	.word	0x000015a0


	//   ....[4]....
        /*0068*/ 	.word	0x000015d0


	//   ....[5]....
        /*006c*/ 	.word	0x000015e0


	//   ....[6]....
        /*0070*/ 	.word	0x00001610


	//   ....[7]....
        /*0074*/ 	.word	0x00001630


	//   ....[8]....
        /*0078*/ 	.word	0x00001680


	//   ....[9]....
        /*007c*/ 	.word	0x00001690


	//----- nvinfo : EIATTR_VRC_CTA_INIT_COUNT
	.align		4
.L_4013:
        /*0080*/ 	.byte	0x02, 0x4a
	.zero		1
	.zero		1


	//----- nvinfo : EIATTR_EXIT_INSTR_OFFSETS
	.align		4
        /*0084*/ 	.byte	0x04, 0x1c
        /*0086*/ 	.short	(.L_4015 - .L_4014)


	//   ....[0]....
.L_4014:
        /*0088*/ 	.word	0x00000060


	//   ....[1]....
        /*008c*/ 	.word	0x000016f0


	//   ....[2]....
        /*0090*/ 	.word	0x00001720


	//   ....[3]....
        /*0094*/ 	.word	0x000017c0


	//----- nvinfo : EIATTR_MAX_THREADS
	.align		4
.L_4015:
        /*0098*/ 	.byte	0x04, 0x05
        /*009a*/ 	.short	(.L_4017 - .L_4016)
.L_4016:
        /*009c*/ 	.word	0x00000400
        /*00a0*/ 	.word	0x00000001
        /*00a4*/ 	.word	0x00000001


	//----- nvinfo : EIATTR_CRS_STACK_SIZE
	.align		4
.L_4017:
        /*00a8*/ 	.byte	0x04, 0x1e
        /*00aa*/ 	.short	(.L_4019 - .L_4018)
.L_4018:
        /*00ac*/ 	.word	0x00000000


	//----- nvinfo : EIATTR_CBANK_PARAM_SIZE
	.align		4
.L_4019:
        /*00b0*/ 	.byte	0x03, 0x19
        /*00b2*/ 	.short	0x0128


	//----- nvinfo : EIATTR_PARAM_CBANK
	.align		4
        /*00b4*/ 	.byte	0x04, 0x0a
        /*00b6*/ 	.short	(.L_4021 - .L_4020)
	.align		4
.L_4020:
        /*00b8*/ 	.word	index@(.nv.constant0._ZN10layer_norm22ln_bwd_finalize_kernelINS_22Kernel_traits_finalizeILj1024Ef6__halffS2_fjLb0ELj1024ELj4ENS_18Kernel_traits_baseILj1024EfS2_fS2_fjLj1024EEEEELb0ELb0EEEvNS_9BwdParamsE)
        /*00bc*/ 	.short	0x0380
        /*00be*/ 	.short	0x0128


	//----- nvinfo : EIATTR_SW_WAR
	.align		4
.L_4021:
        /*00c0*/ 	.byte	0x04, 0x36
        /*00c2*/ 	.short	(.L_4023 - .L_4022)
.L_4022:
        /*00c4*/ 	.word	0x00000008
.L_4023:


//--------------------- .nv.info._ZN10layer_norm13ln_bwd_kernelINS_13Kernel_traitsIf6__halffS2_fjLj1024ELj1ELj4ELj1ELj16ENS_18Kernel_traits_baseILj1024EfS2_fS2_fjLj128EEEEELb1ELb0ELb1ELb0EEEvNS_9BwdParamsE --------------------------
	.section	.nv.info._ZN10layer_norm13ln_bwd_kernelINS_13Kernel_traitsIf6__halffS2_fjLj1024ELj1ELj4ELj1ELj16ENS_18Kernel_traits_baseILj1024EfS2_fS2_fjLj128EEEEELb1ELb0ELb1ELb0EEEvNS_9BwdParamsE,"",@"SHT_CUDA_INFO"
	.sectionflags	@""
	.align	4


	//----- nvinfo : EIATTR_CUDA_API_VERSION
	.align		4
        /*0000*/ 	.byte	0x04, 0x37
        /*0002*/ 	.short	(.L_4025 - .L_4024)
.L_4024:
        /*0004*/ 	.word	0x00000082


	//----- nvinfo : EIATTR_KPARAM_INFO
	.align		4
.L_4025:
        /*0008*/ 	.byte	0x04, 0x17
        /*000a*/ 	.short	(.L_4027 - .L_4026)
.L_4026:
        /*000c*/ 	.word	0x00000000
        /*0010*/ 	.short	0x0000
        /*0012*/ 	.short	0x0000
        /*0014*/ 	.byte	0x00, 0xf0, 0xa1, 0x04


	//----- nvinfo : EIATTR_SPARSE_MMA_MASK
	.align		4
.L_4027:
        /*0018*/ 	.byte	0x03, 0x50
        /*001a*/ 	.short	0x0000


	//----- nvinfo : EIATTR_MAXREG_COUNT
	.align		4
        /*001c*/ 	.byte	0x03, 0x1b
        /*001e*/ 	.short	0x00ff


	//----- nvinfo : EIATTR_NUM_BARRIERS
	.align		4
        /*0020*/ 	.byte	0x02, 0x4c
        /*0022*/ 	.byte	0x01
	.zero		1


	//----- nvinfo : EIATTR_MERCURY_ISA_VERSION
	.align		4
        /*0024*/ 	.byte	0x03, 0x5f
        /*0026*/ 	.short	0x0101


	//----- nvinfo : EIATTR_COOP_GROUP_MASK_REGIDS
	.align		4
        /*0028*/ 	.byte	0x04, 0x29
        /*002a*/ 	.short	(.L_4029 - .L_4028)


	//   ....[0]....
.L_4028:
        /*002c*/ 	.word	0xffffffff


	//   ....[1]....
        /*0030*/ 	.word	0xffffffff


	//   ....[2]....
        /*0034*/ 	.word	0xffffffff


	//   ....[3]....
        /*0038*/ 	.word	0xffffffff


	//   ....[4]....
        /*003c*/ 	.word	0xffffffff


	//   ....[5]....
        /*0040*/ 	.word	0xffffffff


	//   ....[6]....
        /*0044*/ 	.word	0xffffffff


	//   ....[7]....
        /*0048*/ 	.word	0xffffffff


	//   ....[8]....
        /*004c*/ 	.word	0xffffffff


	//   ....[9]....
        /*0050*/ 	.word	0xffffffff


	//   ....[10]....
        /*0054*/ 	.word	0x050000b0


	//   ....[11]....
        /*0058*/ 	.word	0x050000b0


	//   ....[12]....
        /*005c*/ 	.word	0x050000b0


	//   ....[13]....
        /*0060*/ 	.word	0x050000b0


	//   ....[14]....
        /*0064*/ 	.word	0x050000b0


	//   ....[15]....
        /*0068*/ 	.word	0x050000b0


	//   ....[16]....
        /*006c*/ 	.word	0x050000b0


	//   ....[17]....
        /*0070*/ 	.word	0x050000b0


	//   ....[18]....
        /*0074*/ 	.word	0x050000b0


	//   ....[19]....
        /*0078*/ 	.word	0x050000b0


	//----- nvinfo : EIATTR_COOP_GROUP_INSTR_OFFSETS
	.align		4
.L_4029:
        /*007c*/ 	.byte	0x04, 0x28
        /*007e*/ 	.short	(.L_4031 - .L_4030)


	//   ....[0]....
.L_4030:
        /*0080*/ 	.word	0x000023e0


	//   ....[1]....
        /*0084*/ 	.word	0x000023f0


	//   ....[2]....
        /*0088*/ 	.word	0x00002420


	//   ....[3]....
        /*008c*/ 	.word	0x00002430


	//   ....[4]....
        /*0090*/ 	.word	0x00002460


	//   ....[5]....
        /*0094*/ 	.word	0x00002470


	//   ....[6]....
        /*0098*/ 	.word	0x000024a0


	//   ....[7]....
        /*009c*/ 	.word	0x000024b0


	//   ....[8]....
        /*00a0*/ 	.word	0x000024e0


	//   ....[9]....
        /*00a4*/ 	.word	0x000024f0


	//   ....[10]....
        /*00a8*/ 	.word	0x00009cb0


	//   ....[11]....
        /*00ac*/ 	.word	0x00009d50


	//   ....[12]....
        /*00b0*/ 	.word	0x00009db0


	//   ....[13]....
        /*00b4*/ 	.word	0x00009e10


	//   ....[14]....
        /*00b8*/ 	.word	0x00009e80


	//   ....[15]....
        /*00bc*/ 	.word	0x00009ee0


	//   ....[16]....
        /*00c0*/ 	.word	0x00009f50


	//   ....[17]....
        /*00c4*/ 	.word	0x00009fb0


	//   ....[18]....
        /*00c8*/ 	.word	0x0000a020


	//   ....[19]....
        /*00cc*/ 	.word	0x0000a080


	//----- nvinfo : EIATTR_VRC_CTA_INIT_COUNT
	.align		4
.L_4031:
        /*00d0*/ 	.byte	0x02, 0x4a
	.zero		1
	.zero		1


	//----- nvinfo : EIATTR_EXIT_INSTR_OFFSETS
	.align		4
        /*00d4*/ 	.byte	0x04, 0x1c
        /*00d6*/ 	.short	(.L_4033 - .L_4032)


	//   ....[0]....
.L_4032:
        /*00d8*/ 	.word	0x00009c20


	//   ....[1]....
        /*00dc*/ 	.word	0x00009c50


	//----- nvinfo : EIATTR_MAX_THREADS
	.align		4
.L_4033:
        /*00e0*/ 	.byte	0x04, 0x05
        /*00e2*/ 	.short	(.L_4035 - .L_4034)
.L_4034:
        /*00e4*/ 	.word	0x00000080
        /*00e8*/ 	.word	0x00000001
        /*00ec*/ 	.word	0x00000001


	//----- nvinfo : EIATTR_CRS_STACK_SIZE
	.align		4
.L_4035:
        /*00f0*/ 	.byte	0x04, 0x1e
        /*00f2*/ 	.short	(.L_4037 - .L_4036)
.L_4036:
        /*00f4*/ 	.word	0x00000000


	//----- nvinfo : EIATTR_CBANK_PARAM_SIZE
	.align		4
.L_4037:
        /*00f8*/ 	.byte	0x03, 0x19
        /*00fa*/ 	.short	0x0128


	//----- nvinfo : EIATTR_PARAM_CBANK
	.align		4
        /*00fc*/ 	.byte	0x04, 0x0a
        /*00fe*/ 	.short	(.L_4039 - .L_4038)
	.align		4
.L_4038:
        /*0100*/ 	.word	index@(.nv.constant0._ZN10layer_norm13ln_bwd_kernelINS_13Kernel_traitsIf6__halffS2_fjLj1024ELj1ELj4ELj1ELj16ENS_18Kernel_traits_baseILj1024EfS2_fS2_fjLj128EEEEELb1ELb0ELb1ELb0EEEvNS_9BwdParamsE)
        /*0104*/ 	.short	0x0380
        /*0106*/ 	.short	0x0128


	//----- nvinfo : EIATTR_SW_WAR
	.align		4
.L_4039:
        /*0108*/ 	.byte	0x04, 0x36
        /*010a*/ 	.short	(.L_4041 - .L_4040)
.L_4040:
        /*010c*/ 	.word	0x00000008
.L_4041:


//--------------------- .nv.info._ZN10layer_norm22ln_bwd_finalize_kernelINS_22Kernel_traits_finalizeILj1024Ef6__halffS2_fjLb0ELj1024ELj4ENS_18Kernel_traits_baseILj1024EfS2_fS2_fjLj1024EEEEELb0ELb1EEEvNS_9BwdParamsE --------------------------
	.section	.nv.info._ZN10layer_norm22ln_bwd_finalize_kernelINS_22Kernel_traits_finalizeILj1024Ef6__halffS2_fjLb0ELj1024ELj4ENS_18Kernel_traits_baseILj1024EfS2_fS2_fjLj1024EEEEELb0ELb1EEEvNS_9BwdParamsE,"",@"SHT_CUDA_INFO"
	.sectionflags	@""
	.align	4


	//----- nvinfo : EIATTR_CUDA_API_VERSION
	.align		4
        /*0000*/ 	.byte	0x04, 0x37
        /*0002*/ 	.short	(.L_4043 - .L_4042)
.L_4042:
        /*0004*/ 	.word	0x00000082


	//----- nvinfo : EIATTR_KPARAM_INFO
	.align		4
.L_4043:
        /*0008*/ 	.byte	0x04, 0x17
        /*000a*/ 	.short	(.L_4045 - .L_4044)
.L_4044:
        /*000c*/ 	.word	0x00000000
        /*0010*/ 	.short	0x0000
        /*0012*/ 	.short	0x0000
        /*0014*/ 	.byte	0x00, 0xf0, 0xa1, 0x04


	//----- nvinfo : EIATTR_SPARSE_MMA_MASK
	.align		4
.L_4045:
        /*0018*/ 	.byte	0x03, 0x50
        /*001a*/ 	.short	0x0000


	//----- nvinfo : EIATTR_MAXREG_COUNT
	.align		4
        /*001c*/ 	.byte	0x03, 0x1b
        /*001e*/ 	.short	0x0040


	//----- nvinfo : EIATTR_NUM_BARRIERS
	.align		4
        /*0020*/ 	.byte	0x02, 0x4c
        /*0022*/ 	.byte	0x01
	.zero		1


	//----- nvinfo : EIATTR_MERCURY_ISA_VERSION
	.align		4
        /*0024*/ 	.byte	0x03, 0x5f
        /*0026*/ 	.short	0x0101


	//----- nvinfo : EIATTR_COOP_GROUP_MASK_REGIDS
	.align		4
        /*0028*/ 	.byte	0x04, 0x29
        /*002a*/ 	.short	(.L_4047 - .L_4046)


	//   ....[0]....
.L_4046:
        /*002c*/ 	.word	0xffffffff


	//   ....[1]....
        /*0030*/ 	.word	0xffffffff


	//   ....[2]....
        /*0034*/ 	.word	0xffffffff


	//   ....[3]....
        /*0038*/ 	.word	0xffffffff


	//   ....[4]....
        /*003c*/ 	.word	0xffffffff


	//   ....[5]....
        /*0040*/ 	.word	0xffffffff


	//   ....[6]....
        /*0044*/ 	.word	0xffffffff


	//   ....[7]....
        /*0048*/ 	.word	0xffffffff


	//   ....[8]....
        /*004c*/ 	.word	0xffffffff


	//   ....[9]....
        /*0050*/ 	.word	0xffffffff


	//----- nvinfo : EIATTR_COOP_GROUP_INSTR_OFFSETS
	.align		4
.L_4047:
        /*0054*/ 	.byte	0x04, 0x28
        /*0056*/ 	.short	(.L_4049 - .L_4048)


	//   ....[0]....
.L_4048:
        /*0058*/ 	.word	0x00001560


	//   ....[1]....
        /*005c*/ 	.word	0x00001570


	//   ....[2]....
        /*0060*/ 	.word	0x000015a0


	//   ....[3]....
        /*0064*/ 	.word	0x000015b0


	//   ....[4]....
        /*0068*/ 	.word	0x000015e0


	//   ....[5]....
        /*006c*/ 	.word	0x000015f0


	//   ....[6]....
        /*0070*/ 	.word	0x00001620


	//   ....[7]....
        /*0074*/ 	.word	0x00001640


	//   ....[8]....
        /*0078*/ 	.word	0x00001670


	//   ....[9]....
        /*007c*/ 	.word	0x00001680


	//----- nvinfo : EIATTR_VRC_CTA_INIT_COUNT
	.align		4
.L_4049:
        /*0080*/ 	.byte	0x02, 0x4a
	.zero		1
	.zero		1


	//----- nvinfo : EIATTR_EXIT_INSTR_OFFSETS
	.align		4
        /*0084*/ 	.byte	0x04, 0x1c
        /*0086*/ 	.short	(.L_4051 - .L_4050)


	//   ....[0]....
.L_4050:
        /*0088*/ 	.word	0x00000060


	//   ....[1]....
        /*008c*/ 	.word	0x000016e0


	//   ....[2]....
        /*0090*/ 	.word	0x000017b0


	//----- nvinfo : EIATTR_MAX_THREADS
	.align		4
.L_4051:
        /*0094*/ 	.byte	0x04, 0x05
        /*0096*/ 	.short	(.L_4053 - .L_4052)
.L_4052:
        /*0098*/ 	.word	0x00000400
        /*009c*/ 	.word	0x00000001
        /*00a0*/ 	.word	0x00000001


	//----- nvinfo : EIATTR_CRS_STACK_SIZE
	.align		4
.L_4053:
        /*00a4*/ 	.byte	0x04, 0x1e
        /*00a6*/ 	.short	(.L_4055 - .L_4054)
.L_4054:
        /*00a8*/ 	.word	0x00000000


	//----- nvinfo : EIATTR_CBANK_PARAM_SIZE
	.align		4
.L_4055:
        /*00ac*/ 	.byte	0x03, 0x19
        /*00ae*/ 	.short	0x0128


	//----- nvinfo : EIATTR_PARAM_CBANK
	.align		4
        /*00b0*/ 	.byte	0x04, 0x0a
        /*00b2*/ 	.short	(.L_4057 - .L_4056)
	.align		4
.L_4056:
        /*00b4*/ 	.word	index@(.nv.constant0._ZN10layer_norm22ln_bwd_finalize_kernelINS_22Kernel_traits_finalizeILj1024Ef6__halffS2_fjLb0ELj1024ELj4ENS_18Kernel_traits_baseILj1024EfS2_fS2_fjLj1024EEEEELb0ELb1EEEvNS_9BwdParamsE)
        /*00b8*/ 	.short	0x0380
        /*00ba*/ 	.short	0x0128


	//----- nvinfo : EIATTR_SW_WAR
	.align		4
.L_4057:
        /*00bc*/ 	.byte	0x04, 0x36
        /*00be*/ 	.short	(.L_4059 - .L_4058)
.L_4058:
        /*00c0*/ 	.word	0x00000008
.L_4059:


//--------------------- .nv.info._ZN10layer_norm13ln_bwd_kernelINS_13Kernel_traitsIf6__halffS2_fjLj1024ELj1ELj4ELj1ELj16ENS_18Kernel_traits_baseILj1024EfS2_fS2_fjLj128EEEEELb1ELb0ELb1ELb1EEEvNS_9BwdParamsE --------------------------
	.section	.nv.info._ZN10layer_norm13ln_bwd_kernelINS_13Kernel_traitsIf6__halffS2_fjLj1024ELj1ELj4ELj1ELj16ENS_18Kernel_traits_baseILj1024EfS2_fS2_fjLj128EEEEELb1ELb0ELb1ELb1EEEvNS_9BwdParamsE,"",@"SHT_CUDA_INFO"
	.sectionflags	@""
	.align	4


	//----- nvinfo : EIATTR_CUDA_API_VERSION
	.align		4
        /*0000*/ 	.byte	0x04, 0x37
        /*0002*/ 	.short	(.L_4061 - .L_4060)
.L_4060:
        /*0004*/ 	.word	0x00000082


	//----- nvinfo : EIATTR_KPARAM_INFO
	.align		4
.L_4061:
        /*0008*/ 	.byte	0x04, 0x17
        /*000a*/ 	.short	(.L_4063 - .L_4062)
.L_4062:
        /*000c*/ 	.word	0x00000000
        /*0010*/ 	.short	0x0000
        /*0012*/ 	.short	0x0000
        /*0014*/ 	.byte	0x00, 0xf0, 0xa1, 0x04


	//----- nvinfo : EIATTR_SPARSE_MMA_MASK
	.align		4
.L_4063:
        /*0018*/ 	.byte	0x03, 0x50
        /*001a*/ 	.short	0x0000


	//----- nvinfo : EIATTR_MAXREG_COUNT
	.align		4
        /*001c*/ 	.byte	0x03, 0x1b
        /*001e*/ 	.short	0x00ff


	//----- nvinfo : EIATTR_NUM_BARRIERS
	.align		4
        /*0020*/ 	.byte	0x02, 0x4c
        /*0022*/ 	.byte	0x01
	.zero		1


	//----- nvinfo : EIATTR_MERCURY_ISA_VERSION
	.align		4
        /*0024*/ 	.byte	0x03, 0x5f
        /*0026*/ 	.short	0x0101


	//----- nvinfo : EIATTR_COOP_GROUP_MASK_REGIDS
	.align		4
        /*0028*/ 	.byte	0x04, 0x29
        /*002a*/ 	.short	(.L_4065 - .L_4064)


	//   ....[0]....
.L_4064:
        /*002c*/ 	.word	0xffffffff


	//   ....[1]....
        /*0030*/ 	.word	0xffffffff


	//   ....[2]....
        /*0034*/ 	.word	0xffffffff


	//   ....[3]....
        /*0038*/ 	.word	0xffffffff


	//   ....[4]....
        /*003c*/ 	.word	0xffffffff


	//   ....[5]....
        /*0040*/ 	.word	0xffffffff


	//   ....[6]....
        /*0044*/ 	.word	0xffffffff


	//   ....[7]....
        /*0048*/ 	.word	0xffffffff


	//   ....[8]....
        /*004c*/ 	.word	0xffffffff


	//   ....[9]....
        /*0050*/ 	.word	0xffffffff


	//   ....[10]....
        /*0054*/ 	.word	0x050000c9


	//   ....[11]....
        /*0058*/ 	.word	0x050000c9


	//   ....[12]....
        /*005c*/ 	.word	0x050000c9


	//   ....[13]....
        /*0060*/ 	.word	0x050000c9


	//   ....[14]....
        /*0064*/ 	.word	0x050000c9


	//   ....[15]....
        /*0068*/ 	.word	0x050000c9


	//   ....[16]....
        /*006c*/ 	.word	0x050000c9


	//   ....[17]....
        /*0070*/ 	.word	0x050000c9


	//   ....[18]....
        /*0074*/ 	.word	0x050000c9


	//   ....[19]....
        /*0078*/ 	.word	0x050000c9


	//----- nvinfo : EIATTR_COOP_GROUP_INSTR_OFFSETS
	.align		4
.L_4065:
        /*007c*/ 	.byte	0x04, 0x28
        /*007e*/ 	.short	(.L_4067 - .L_4066)


	//   ....[0]....
.L_4066:
        /*0080*/ 	.word	0x00001dc0


	//   ....[1]....
        /*0084*/ 	.word	0x00001dd0


	//   ....[2]....
        /*0088*/ 	.word	0x00001e00


	//   ....[3]....
        /*008c*/ 	.word	0x00001e10


	//   ....[4]....
        /*0090*/ 	.word	0x00001e40


	//   ....[5]....
        /*0094*/ 	.word	0x00001e50


	//   ....[6]....
        /*0098*/ 	.word	0x00001e80


	//   ....[7]....
        /*009c*/ 	.word	0x00001e90


	//   ....[8]....
        /*00a0*/ 	.word	0x00001ec0


	//   ....[9]....
        /*00a4*/ 	.word	0x00001ed0


	//   ....[10]....
        /*00a8*/ 	.word	0x00009020


	//   ....[11]....
        /*00ac*/ 	.word	0x000090b0


	//   ....[12]....
        /*00b0*/ 	.word	0x00009120


	//   ....[13]....
        /*00b4*/ 	.word	0x00009180


	//   ....[14]....
        /*00b8*/ 	.word	0x000091f0


	//   ....[15]....
        /*00bc*/ 	.word	0x00009250


	//   ....[16]....
        /*00c0*/ 	.word	0x000092c0


	//   ....[17]....
        /*00c4*/ 	.word	0x00009320


	//   ....[18]....
        /*00c8*/ 	.word	0x00009390


	//   ....[19]....
        /*00cc*/ 	.word	0x000093f0


	//----- nvinfo : EIATTR_VRC_CTA_INIT_COUNT
	.align		4
.L_4067:
        /*00d0*/ 	.byte	0x02, 0x4a
	.zero		1
	.zero		1


	//----- nvinfo : EIATTR_EXIT_INSTR_OFFSETS
	.align		4
        /*00d4*/ 	.byte	0x04, 0x1c
        /*00d6*/ 	.short	(.L_4069 - .L_4068)


	//   ....[0]....
.L_4068:
        /*00d8*/ 	.word	0x00008fb0


	//----- nvinfo : EIATTR_MAX_THREADS
	.align		4
.L_4069:
        /*00dc*/ 	.byte	0x04, 0x05
        /*00de*/ 	.short	(.L_4071 - .L_4070)
.L_4070:
        /*00e0*/ 	.word	0x00000080
        /*00e4*/ 	.word	0x00000001
        /*00e8*/ 	.word	0x00000001


	//----- nvinfo : EIATTR_CRS_STACK_SIZE
	.align		4
.L_4071:
        /*00ec*/ 	.byte	0x04, 0x1e
        /*00ee*/ 	.short	(.L_4073 - .L_4072)
.L_4072:
        /*00f0*/ 	.word	0x00000000


	//----- nvinfo : EIATTR_CBANK_PARAM_SIZE
	.align		4
.L_4073:
        /*00f4*/ 	.byte	0x03, 0x19
        /*00f6*/ 	.short	0x0128


	//----- nvinfo : EIATTR_PARAM_CBANK
	.align		4
        /*00f8*/ 	.byte	0x04, 0x0a
        /*00fa*/ 	.short	(.L_4075 - .L_4074)
	.align		4
.L_4074:
        /*00fc*/ 	.word	index@(.nv.constant0._ZN10layer_norm13ln_bwd_kernelINS_13Kernel_traitsIf6__halffS2_fjLj1024ELj1ELj4ELj1ELj16ENS_18Kernel_traits_baseILj1024EfS2_fS2_fjLj128EEEEELb1ELb0ELb1ELb1EEEvNS_9BwdParamsE)
        /*0100*/ 	.short	0x0380
        /*0102*/ 	.short	0x0128


	//----- nvinfo : EIATTR_SW_WAR
	.align		4
.L_4075:
        /*0104*/ 	.byte	0x04, 0x36
        /*0106*/ 	.short	(.L_4077 - .L_4076)
.L_4076:
        /*0108*/ 	.word	0x00000008
.L_4077:


//--------------------- .nv.info._ZN10layer_norm13ln_bwd_kernelINS_13Kernel_traitsIf6__halffS2_fjLj1024ELj1ELj4ELj1ELj16ENS_18Kernel_traits_baseILj1024EfS2_fS2_fjLj128EEEEELb1ELb1ELb0ELb0EEEvNS_9BwdParamsE --------------------------
	.section	.nv.info._ZN10layer_norm13ln_bwd_kernelINS_13Kernel_traitsIf6__halffS2_fjLj1024ELj1ELj4ELj1ELj16ENS_18Kernel_traits_baseILj1024EfS2_fS2_fjLj128EEEEELb1ELb1ELb0ELb0EEEvNS_9BwdParamsE,"",@"SHT_CUDA_INFO"
	.sectionflags	@""
	.align	4


	//----- nvinfo : EIATTR_CUDA_API_VERSION
	.align		4
        /*0000*/ 	.byte	0x04, 0x37
        /*0002*/ 	.short	(.L_4079 - .L_4078)
.L_4078:
        /*0004*/ 	.word	0x00000082


	//----- nvinfo : EIATTR_KPARAM_INFO
	.align		4
.L_4079:
        /*0008*/ 	.byte	0x04, 0x17
        /*000a*/ 	.short	(.L_4081 - .L_4080)
.L_4080:
        /*000c*/ 	.word	0x00000000
        /*0010*/ 	.short	0x0000
        /*0012*/ 	.short	0x0000
        /*0014*/ 	.byte	0x00, 0xf0, 0xa1, 0x04


	//----- nvinfo : EIATTR_SPARSE_MMA_MASK
	.align		4
.L_4081:
        /*0018*/ 	.byte	0x03, 0x50
        /*001a*/ 	.short	0x0000


	//----- nvinfo : EIATTR_MAXREG_COUNT
	.align		4
        /*001c*/ 	.byte	0x03, 0x1b
        /*001e*/ 	.short	0x00ff


	//----- nvinfo : EIATTR_NUM_BARRIERS
	.align		4
        /*0020*/ 	.byte	0x02, 0x4c
        /*0022*/ 	.byte	0x01
	.zero		1


	//----- nvinfo : EIATTR_ANNOTATIONS
	.align		4
        /*0024*/ 	.byte	0x04, 0x55
        /*0026*/ 	.short	(.L_4083 - .L_4082)


	//   ....[0]....
.L_4082:
        /* <DEDUP_REMOVED lines=55> */


	//----- nvinfo : EIATTR_MERCURY_ISA_VERSION
	.align		4
.L_4083:
        /*0380*/ 	.byte	0x03, 0x5f
        /*0382*/ 	.short	0x0101


	//----- nvinfo : EIATTR_COOP_GROUP_MASK_REGIDS
	.align		4
        /*0384*/ 	.byte	0x04, 0x29
        /*0386*/ 	.short	(.L_4085 - .L_4084)


	//   ....[0]....
.L_4084:
        /*0388*/ 	.word	0xffffffff


	//   ....[1]....
        /*038c*/ 	.word	0xffffffff


	//   ....[2]....
        /*0390*/ 	.word	0xffffffff


	//   ....[3]....
        /*0394*/ 	.word	0xffffffff


	//   ....[4]....
        /*0398*/ 	.word	0xffffffff


	//   ....[5]....
        /*039c*/ 	.word	0xffffffff


	//   ....[6]....
        /*03a0*/ 	.word	0xffffffff


	//   ....[7]....
        /*03a4*/ 	.word	0xffffffff


	//   ....[8]....
        /*03a8*/ 	.word	0xffffffff


	//   ....[9]....
        /*03ac*/ 	.word	0xffffffff


	//   ....[10]....
        /*03b0*/ 	.word	0x0500000d


	//   ....[11]....
        /*03b4*/ 	.word	0x0500000d


	//   ....[12]....
        /*03b8*/ 	.word	0x0500000d


	//   ....[13]....
        /*03bc*/ 	.word	0x0500000d


	//   ....[14]....
        /*03c0*/ 	.word	0x0500000d


	//   ....[15]....
        /*03c4*/ 	.word	0x0500000d


	//   ....[16]....
        /*03c8*/ 	.word	0x0500000d


	//   ....[17]....
        /*03cc*/ 	.word	0x0500000d


	//   ....[18]....
        /*03d0*/ 	.word	0x0500000d


	//   ....[19]....
        /*03d4*/ 	.word	0x0500000d


	//----- nvinfo : EIATTR_COOP_GROUP_INSTR_OFFSETS
	.align		4
.L_4085:
        /*03d8*/ 	.byte	0x04, 0x28
        /*03da*/ 	.short	(.L_4087 - .L_4086)


	//   ....[0]....
.L_4086:
        /*03dc*/ 	.word	0x00002630


	//   ....[1]....
        /*03e0*/ 	.word	0x00002650


	//   ....[2]....
        /*03e4*/ 	.word	0x00002670


	//   ....[3]....
        /*03e8*/ 	.word	0x00002690


	//   ....[4]....
        /*03ec*/ 	.word	0x000026b0


	//   ....[5]....
        /*03f0*/ 	.word	0x000026d0


	//   ....[6]....
        /*03f4*/ 	.word	0x000026f0


	//   ....[7]....
        /*03f8*/ 	.word	0x00002710


	//   ....[8]....
        /*03fc*/ 	.word	0x00002730


	//   ....[9]....
        /*0400*/ 	.word	0x00002740


	//   ....[10]....
        /*0404*/ 	.word	0x0000b430


	//   ....[11]....
        /*0408*/ 	.word	0x0000b4d0


	//   ....[12]....
        /*040c*/ 	.word	0x0000b550


	//   ....[13]....
        /*0410*/ 	.word	0x0000b5c0


	//   ....[14]....
        /*0414*/ 	.word	0x0000b640


	//   ....[15]....
        /*0418*/ 	.word	0x0000b6b0


	//   ....[16]....
        /*041c*/ 	.word	0x0000b730


	//   ....[17]....
        /*0420*/ 	.word	0x0000b7a0


	//   ....[18]....
        /*0424*/ 	.word	0x0000b820


	//   ....[19]....
        /*0428*/ 	.word	0x0000b870


	//----- nvinfo : EIATTR_VRC_CTA_INIT_COUNT
	.align		4
.L_4087:
        /*042c*/ 	.byte	0x02, 0x4a
	.zero		1
	.zero		1


	//----- nvinfo : EIATTR_EXIT_INSTR_OFFSETS
	.align		4
        /*0430*/ 	.byte	0x04, 0x1c
        /*0432*/ 	.short	(.L_4089 - .L_4088)


	//   ....[0]....
.L_4088:
        /*0434*/ 	.word	0x0000b340


	//   ....[1]....
        /*0438*/ 	.word	0x0000b3c0


	//----- nvinfo : EIATTR_MAX_THREADS
	.align		4
.L_4089:
        /*043c*/ 	.byte	0x04, 0x05
        /*043e*/ 	.short	(.L_4091 - .L_4090)
.L_4090:
        /*0440*/ 	.word	0x00000080
        /*0444*/ 	.word	0x00000001
        /*0448*/ 	.word	0x00000001


	//----- nvinfo : EIATTR_CRS_STACK_SIZE
	.align		4
.L_4091:
        /*044c*/ 	.byte	0x04, 0x1e
        /*044e*/ 	.short	(.L_4093 - .L_4092)
.L_4092:
        /*0450*/ 	.word	0x00000000


	//----- nvinfo : EIATTR_CBANK_PARAM_SIZE
	.align		4
.L_4093:
        /*0454*/ 	.byte	0x03, 0x19
        /*0456*/ 	.short	0x0128


	//----- nvinfo : EIATTR_PARAM_CBANK
	.align		4
        /*0458*/ 	.byte	0x04, 0x0a
        /*045a*/ 	.short	(.L_4095 - .L_4094)
	.align		4
.L_4094:
        /*045c*/ 	.word	index@(.nv.constant0._ZN10layer_norm13ln_bwd_kernelINS_13Kernel_traitsIf6__halffS2_fjLj1024ELj1ELj4ELj1ELj16ENS_18Kernel_traits_baseILj1024EfS2_fS2_fjLj128EEEEELb1ELb1ELb0ELb0EEEvNS_9BwdParamsE)
        /*0460*/ 	.short	0x0380
        /*0462*/ 	.short	0x0128


	//----- nvinfo : EIATTR_SW_WAR
	.align		4
.L_4095:
        /*0464*/ 	.byte	0x04, 0x36
        /*0466*/ 	.short	(.L_4097 - .L_4096)
.L_4096:
        /*0468*/ 	.word	0x00000008
.L_4097:


//--------------------- .nv.info._ZN10layer_norm13ln_bwd_kernelINS_13Kernel_traitsIf6__halffS2_fjLj1024ELj1ELj4ELj1ELj16ENS_18Kernel_traits_baseILj1024EfS2_fS2_fjLj128EEEEELb1ELb1ELb0ELb1EEEvNS_9BwdParamsE --------------------------
	.section	.nv.info._ZN10layer_norm13ln_bwd_kernelINS_13Kernel_traitsIf6__halffS2_fjLj1024ELj1ELj4ELj1ELj16ENS_18Kernel_traits_baseILj1024EfS2_fS2_fjLj128EEEEELb1ELb1ELb0ELb1EEEvNS_9BwdParamsE,"",@"SHT_CUDA_INFO"
	.sectionflags	@""
	.align	4


	//----- nvinfo : EIATTR_CUDA_API_VERSION
	.align		4
        /*0000*/ 	.byte	0x04, 0x37
        /*0002*/ 	.short	(.L_4099 - .L_4098)
.L_4098:
        /*0004*/ 	.word	0x00000082


	//----- nvinfo : EIATTR_KPARAM_INFO
	.align		4
.L_4099:
        /*0008*/ 	.byte	0x04, 0x17
        /*000a*/ 	.short	(.L_4101 - .L_4100)
.L_4100:
        /*000c*/ 	.word	0x00000000
        /*0010*/ 	.short	0x0000
        /*0012*/ 	.short	0x0000
        /*0014*/ 	.byte	0x00, 0xf0, 0xa1, 0x04


	//----- nvinfo : EIATTR_SPARSE_MMA_MASK
	.align		4
.L_4101:
        /*0018*/ 	.byte	0x03, 0x50
        /*001a*/ 	.short	0x0000


	//----- nvinfo : EIATTR_MAXREG_COUNT
	.align		4
        /*001c*/ 	.byte	0x03, 0x1b
        /*001e*/ 	.short	0x00ff


	//----- nvinfo : EIATTR_NUM_BARRIERS
	.align		4
        /*0020*/ 	.byte	0x02, 0x4c
        /*0022*/ 	.byte	0x01
	.zero		1


	//----- nvinfo : EIATTR_ANNOTATIONS
	.align		4
        /*0024*/ 	.byte	0x04, 0x55
        /*0026*/ 	.short	(.L_4103 - .L_4102)


	//   ....[0]....
.L_4102:
        /* <DEDUP_REMOVED lines=69> */


	//----- nvinfo : EIATTR_MERCURY_ISA_VERSION
	.align		4
.L_4103:
        /*0468*/ 	.byte	0x03, 0x5f
        /*046a*/ 	.short	0x0101


	//----- nvinfo : EIATTR_COOP_GROUP_MASK_REGIDS
	.align		4
        /*046c*/ 	.byte	0x04, 0x29
        /*046e*/ 	.short	(.L_4105 - .L_4104)


	//   ....[0]....
.L_4104:
        /*0470*/ 	.word	0xffffffff


	//   ....[1]....
        /*0474*/ 	.word	0xffffffff


	//   ....[2]....
        /*0478*/ 	.word	0xffffffff


	//   ....[3]....
        /*047c*/ 	.word	0xffffffff


	//   ....[4]....
        /*0480*/ 	.word	0xffffffff


	//   ....[5]....
        /*0484*/ 	.word	0xffffffff


	//   ....[6]....
        /*0488*/ 	.word	0xffffffff


	//   ....[7]....
        /*048c*/ 	.word	0xffffffff


	//   ....[8]....
        /*0490*/ 	.word	0xffffffff


	//   ....[9]....
        /*0494*/ 	.word	0xffffffff


	//   ....[10]....
        /*0498*/ 	.word	0x0500008b


	//   ....[11]....
        /*049c*/ 	.word	0x0500008b


	//   ....[12]....
        /*04a0*/ 	.word	0x0500008b


	//   ....[13]....
        /*04a4*/ 	.word	0x0500008b


	//   ....[14]....
        /*04a8*/ 	.word	0x0500008b


	//   ....[15]....
        /*04ac*/ 	.word	0x0500008b


	//   ....[16]....
        /*04b0*/ 	.word	0x0500008b


	//   ....[17]....
        /*04b4*/ 	.word	0x0500008b


	//   ....[18]....
        /*04b8*/ 	.word	0x0500008b


	//   ....[19]....
        /*04bc*/ 	.word	0x0500008b


	//----- nvinfo : EIATTR_COOP_GROUP_INSTR_OFFSETS
	.align		4
.L_4105:
        /*04c0*/ 	.byte	0x04, 0x28
        /*04c2*/ 	.short	(.L_4107 - .L_4106)


	//   ....[0]....
.L_4106:
        /*04c4*/ 	.word	0x000020e0


	//   ....[1]....
        /*04c8*/ 	.word	0x00002100


	//   ....[2]....
        /*04cc*/ 	.word	0x00002120


	//   ....[3]....
        /*04d0*/ 	.word	0x00002140


	//   ....[4]....
        /*04d4*/ 	.word	0x00002160


	//   ....[5]....
        /*04d8*/ 	.word	0x00002180


	//   ....[6]....
        /*04dc*/ 	.word	0x000021a0


	//   ....[7]....
        /*04e0*/ 	.word	0x000021c0


	//   ....[8]....
        /*04e4*/ 	.word	0x000021d0


	//   ....[9]....
        /*04e8*/ 	.word	0x000021f0


	//   ....[10]....
        /*04ec*/ 	.word	0x0000a350


	//   ....[11]....
        /*04f0*/ 	.word	0x0000a3e0


	//   ....[12]....
        /*04f4*/ 	.word	0x0000a440


	//   ....[13]....
        /*04f8*/ 	.word	0x0000a490


	//   ....[14]....
        /*04fc*/ 	.word	0x0000a4f0


	//   ....[15]....
        /*0500*/ 	.word	0x0000a540


	//   ....[16]....
        /*0504*/ 	.word	0x0000a5a0


	//   ....[17]....
        /*0508*/ 	.word	0x0000a5f0


	//   ....[18]....
        /*050c*/ 	.word	0x0000a650


	//   ....[19]....
        /*0510*/ 	.word	0x0000a6a0


	//----- nvinfo : EIATTR_VRC_CTA_INIT_COUNT
	.align		4
.L_4107:
        /*0514*/ 	.byte	0x02, 0x4a
	.zero		1
	.zero		1


	//----- nvinfo : EIATTR_EXIT_INSTR_OFFSETS
	.align		4
        /*0518*/ 	.byte	0x04, 0x1c
        /*051a*/ 	.short	(.L_4109 - .L_4108)


	//   ....[0]....
.L_4108:
        /*051c*/ 	.word	0x0000a2e0


	//----- nvinfo : EIATTR_MAX_THREADS
	.align		4
.L_4109:
        /*0520*/ 	.byte	0x04, 0x05
        /*0522*/ 	.short	(.L_4111 - .L_4110)
.L_4110:
        /*0524*/ 	.word	0x00000080
        /*0528*/ 	.word	0x00000001
        /*052c*/ 	.word	0x00000001


	//----- nvinfo : EIATTR_CRS_STACK_SIZE
	.align		4
.L_4111:
        /*0530*/ 	.byte	0x04, 0x1e
        /*0532*/ 	.short	(.L_4113 - .L_4112)
.L_4112:
        /*0534*/ 	.word	0x00000000


	//----- nvinfo : EIATTR_CBANK_PARAM_SIZE
	.align		4
.L_4113:
        /*0538*/ 	.byte	0x03, 0x19
        /*053a*/ 	.short	0x0128


	//----- nvinfo : EIATTR_PARAM_CBANK
	.align		4
        /*053c*/ 	.byte	0x04, 0x0a
        /*053e*/ 	.short	(.L_4115 - .L_4114)
	.align		4
.L_4114:
        /*0540*/ 	.word	index@(.nv.constant0._ZN10layer_norm13ln_bwd_kernelINS_13Kernel_traitsIf6__halffS2_fjLj1024ELj1ELj4ELj1ELj16ENS_18Kernel_traits_baseILj1024EfS2_fS2_fjLj128EEEEELb1ELb1ELb0ELb1EEEvNS_9BwdParamsE)
        /*0544*/ 	.short	0x0380
        /*0546*/ 	.short	0x0128


	//----- nvinfo : EIATTR_SW_WAR
	.align		4
.L_4115:
        /*0548*/ 	.byte	0x04, 0x36
        /*054a*/ 	.short	(.L_4117 - .L_4116)
.L_4116:
        /*054c*/ 	.word	0x00000008
.L_4117:


//--------------------- .nv.info._ZN10layer_norm22ln_bwd_finalize_kernelINS_22Kernel_traits_finalizeILj1024Ef6__halffS2_fjLb1ELj1024ELj4ENS_18Kernel_traits_baseILj1024EfS2_fS2_fjLj1024EEEEELb1ELb0EEEvNS_9BwdParamsE --------------------------
	.section	.nv.info._ZN10layer_norm22ln_bwd_finalize_kernelINS_22Kernel_traits_finalizeILj1024Ef6__halffS2_fjLb1ELj1024ELj4ENS_18Kernel_traits_baseILj1024EfS2_fS2_fjLj1024EEEEELb1ELb0EEEvNS_9BwdParamsE,"",@"SHT_CUDA_INFO"
	.sectionflags	@""
	.align	4


	//----- nvinfo : EIATTR_CUDA_API_VERSION
	.align		4
        /*0000*/ 	.byte	0x04, 0x37
        /*0002*/ 	.short	(.L_4119 - .L_4118)
.L_4118:
        /*0004*/ 	.word	0x00000082


	//----- nvinfo : EIATTR_KPARAM_INFO
	.align		4
.L_4119:
        /*0008*/ 	.byte	0x04, 0x17
        /*000a*/ 	.short	(.L_4121 - .L_4120)
.L_4120:
        /*000c*/ 	.word	0x00000000
        /*0010*/ 	.short	0x0000
        /*0012*/ 	.short	0x0000
        /*0014*/ 	.byte	0x00, 0xf0, 0xa1, 0x04


	//----- nvinfo : EIATTR_SPARSE_MMA_MASK
	.align		4
.L_4121:
        /*0018*/ 	.byte	0x03, 0x50
        /*001a*/ 	.short	0x0000


	//----- nvinfo : EIATTR_MAXREG_COUNT
	.align		4
        /*001c*/ 	.byte	0x03, 0x1b
        /*001e*/ 	.short	0x0040


	//----- nvinfo : EIATTR_NUM_BARRIERS
	.align		4
        /*0020*/ 	.byte	0x02, 0x4c
        /*0022*/ 	.byte	0x01
	.zero		1


	//----- nvinfo : EIATTR_MERCURY_ISA_VERSION
	.align		4
        /*0024*/ 	.byte	0x03, 0x5f
        /*0026*/ 	.short	0x0101


	//----- nvinfo : EIATTR_COOP_GROUP_MASK_REGIDS
	.align		4
        /*0028*/ 	.byte	0x04, 0x29
        /*002a*/ 	.short	(.L_4123 - .L_4122)


	//   ....[0]....
.L_4122:
        /*002c*/ 	.word	0xffffffff


	//   ....[1]....
        /*0030*/ 	.word	0xffffffff


	//   ....[2]....
        /*0034*/ 	.word	0xffffffff


	//   ....[3]....
        /*0038*/ 	.word	0xffffffff


	//   ....[4]....
        /*003c*/ 	.word	0xffffffff


	//   ....[5]....
        /*0040*/ 	.word	0xffffffff


	//   ....[6]....
        /*0044*/ 	.word	0xffffffff


	//   ....[7]....
        /*0048*/ 	.word	0xffffffff


	//   ....[8]....
        /*004c*/ 	.word	0xffffffff


	//   ....[9]....
        /*0050*/ 	.word	0xffffffff


	//   ....[10]....
        /*0054*/ 	.word	0xffffffff


	//   ....[11]....
        /*0058*/ 	.word	0xffffffff


	//   ....[12]....
        /*005c*/ 	.word	0xffffffff


	//   ....[13]....
        /*0060*/ 	.word	0xffffffff


	//   ....[14]....
        /*0064*/ 	.word	0xffffffff


	//----- nvinfo : EIATTR_COOP_GROUP_INSTR_OFFSETS
	.align		4
.L_4123:
        /*0068*/ 	.byte	0x04, 0x28
        /*006a*/ 	.short	(.L_4125 - .L_4124)


	//   ....[0]....
.L_4124:
        /*006c*/ 	.word	0x00001030


	//   ....[1]....
        /*0070*/ 	.word	0x00001040


	//   ....[2]....
        /*0074*/ 	.word	0x00001050


	//   ....[3]....
        /*0078*/ 	.word	0x00001090


	//   ....[4]....
        /*007c*/ 	.word	0x000010a0


	//   ....[5]....
        /*0080*/ 	.word	0x000010b0


	//   ....[6]....
        /*0084*/ 	.word	0x000010e0


	//   ....[7]....
        /*0088*/ 	.word	0x00001100


	//   ....[8]....
        /*008c*/ 	.word	0x00001120


	//   ....[9]....
        /*0090*/ 	.word	0x00001160


	//   ....[10]....
        /*0094*/ 	.word	0x00001180


	//   ....[11]....
        /*0098*/ 	.word	0x00001190


	//   ....[12]....
        /*009c*/ 	.word	0x000011e0


	//   ....[13]....
        /*00a0*/ 	.word	0x00001210


	//   ....[14]....
        /*00a4*/ 	.word	0x00001220


	//----- nvinfo : EIATTR_VRC_CTA_INIT_COUNT
	.align		4
.L_4125:
        /*00a8*/ 	.byte	0x02, 0x4a
	.zero		1
	.zero		1


	//----- nvinfo : EIATTR_EXIT_INSTR_OFFSETS
	.align		4
        /*00ac*/ 	.byte	0x04, 0x1c
        /*00ae*/ 	.short	(.L_4127 - .L_4126)


	//   ....[0]....
.L_4126:
        /*00b0*/ 	.word	0x00000060


	//   ....[1]....
        /*00b4*/ 	.word	0x000012a0


	//   ....[2]....
        /*00b8*/ 	.word	0x000012d0


	//   ....[3]....
        /*00bc*/ 	.word	0x000013b0


	//----- nvinfo : EIATTR_MAX_THREADS
	.align		4
.L_4127:
        /*00c0*/ 	.byte	0x04, 0x05
        /*00c2*/ 	.short	(.L_4129 - .L_4128)
.L_4128:
        /*00c4*/ 	.word	0x00000400
        /*00c8*/ 	.word	0x00000001
        /*00cc*/ 	.word	0x00000001


	//----- nvinfo : EIATTR_CRS_STACK_SIZE
	.align		4
.L_4129:
        /*00d0*/ 	.byte	0x04, 0x1e
        /*00d2*/ 	.short	(.L_4131 - .L_4130)
.L_4130:
        /*00d4*/ 	.word	0x00000000


	//----- nvinfo : EIATTR_CBANK_PARAM_SIZE
	.align		4
.L_4131:
        /*00d8*/ 	.byte	0x03, 0x19
        /*00da*/ 	.short	0x0128


	//----- nvinfo : EIATTR_PARAM_CBANK
	.align		4
        /*00dc*/ 	.byte	0x04, 0x0a
        /*00de*/ 	.short	(.L_4133 - .L_4132)
	.align		4
.L_4132:
        /*00e0*/ 	.word	index@(.nv.constant0._ZN10layer_norm22ln_bwd_finalize_kernelINS_22Kernel_traits_finalizeILj1024Ef6__halffS2_fjLb1ELj1024ELj4ENS_18Kernel_traits_baseILj1024EfS2_fS2_fjLj1024EEEEELb1ELb0EEEvNS_9BwdParamsE)
        /*00e4*/ 	.short	0x0380
        /*00e6*/ 	.short	0x0128


	//----- nvinfo : EIATTR_SW_WAR
	.align		4
.L_4133:
        /*00e8*/ 	.byte	0x04, 0x36
        /*00ea*/ 	.short	(.L_4135 - .L_4134)
.L_4134:
        /*00ec*/ 	.word	0x00000008
.L_4135:


//--------------------- .nv.info._ZN10layer_norm13ln_bwd_kernelINS_13Kernel_traitsIf6__halffS2_fjLj1024ELj1ELj4ELj1ELj16ENS_18Kernel_traits_baseILj1024EfS2_fS2_fjLj128EEEEELb1ELb1ELb1ELb0EEEvNS_9BwdParamsE --------------------------
	.section	.nv.info._ZN10layer_norm13ln_bwd_kernelINS_13Kernel_traitsIf6__halffS2_fjLj1024ELj1ELj4ELj1ELj16ENS_18Kernel_traits_baseILj1024EfS2_fS2_fjLj128EEEEELb1ELb1ELb1ELb0EEEvNS_9BwdParamsE,"",@"SHT_CUDA_INFO"
	.sectionflags	@""
	.align	4


	//----- nvinfo : EIATTR_CUDA_API_VERSION
	.align		4
        /*0000*/ 	.byte	0x04, 0x37
        /*0002*/ 	.short	(.L_4137 - .L_4136)
.L_4136:
        /*0004*/ 	.word	0x00000082


	//----- nvinfo : EIATTR_KPARAM_INFO
	.align		4
.L_4137:
        /*0008*/ 	.byte	0x04, 0x17
        /*000a*/ 	.short	(.L_4139 - .L_4138)
.L_4138:
        /*000c*/ 	.word	0x00000000
        /*0010*/ 	.short	0x0000
        /*0012*/ 	.short	0x0000
        /*0014*/ 	.byte	0x00, 0xf0, 0xa1, 0x04


	//----- nvinfo : EIATTR_SPARSE_MMA_MASK
	.align		4
.L_4139:
        /*0018*/ 	.byte	0x03, 0x50
        /*001a*/ 	.short	0x0000


	//----- nvinfo : EIATTR_MAXREG_COUNT
	.align		4
        /*001c*/ 	.byte	0x03, 0x1b
        /*001e*/ 	.short	0x00ff


	//----- nvinfo : EIATTR_NUM_BARRIERS
	.align		4
        /*0020*/ 	.byte	0x02, 0x4c
        /*0022*/ 	.byte	0x01
	.zero		1


	//----- nvinfo : EIATTR_ANNOTATIONS
	.align		4
        /*0024*/ 	.byte	0x04, 0x55
        /*0026*/ 	.short	(.L_4141 - .L_4140)


	//   ....[0]....
.L_4140:
        /* <DEDUP_REMOVED lines=86> */


	//----- nvinfo : EIATTR_MERCURY_ISA_VERSION
	.align		4
.L_4141:
        /*0578*/ 	.byte	0x03, 0x5f
        /*057a*/ 	.short	0x0101


	//----- nvinfo : EIATTR_COOP_GROUP_MASK_REGIDS
	.align		4
        /*057c*/ 	.byte	0x04, 0x29
        /*057e*/ 	.short	(.L_4143 - .L_4142)


	//   ....[0]....
.L_4142:
        /*0580*/ 	.word	0xffffffff


	//   ....[1]....
        /*0584*/ 	.word	0xffffffff


	//   ....[2]....
        /*0588*/ 	.word	0xffffffff


	//   ....[3]....
        /*058c*/ 	.word	0xffffffff


	//   ....[4]....
        /*0590*/ 	.word	0xffffffff


	//   ....[5]....
        /*0594*/ 	.word	0xffffffff


	//   ....[6]....
        /*0598*/ 	.word	0xffffffff


	//   ....[7]....
        /*059c*/ 	.word	0xffffffff


	//   ....[8]....
        /*05a0*/ 	.word	0xffffffff


	//   ....[9]....
        /*05a4*/ 	.word	0xffffffff


	//   ....[10]....
        /*05a8*/ 	.word	0x05000002


	//   ....[11]....
        /*05ac*/ 	.word	0x05000002


	//   ....[12]....
        /*05b0*/ 	.word	0x05000002


	//   ....[13]....
        /*05b4*/ 	.word	0x05000002


	//   ....[14]....
        /*05b8*/ 	.word	0x05000002


	//   ....[15]....
        /*05bc*/ 	.word	0x05000002


	//   ....[16]....
        /*05c0*/ 	.word	0x05000002


	//   ....[17]....
        /*05c4*/ 	.word	0x05000002


	//   ....[18]....
        /*05c8*/ 	.word	0x05000002


	//   ....[19]....
        /*05cc*/ 	.word	0x05000002


	//----- nvinfo : EIATTR_COOP_GROUP_INSTR_OFFSETS
	.align		4
.L_4143:
        /*05d0*/ 	.byte	0x04, 0x28
        /*05d2*/ 	.short	(.L_4145 - .L_4144)


	//   ....[0]....
.L_4144:
        /*05d4*/ 	.word	0x00002e40


	//   ....[1]....
        /*05d8*/ 	.word	0x00002e60


	//   ....[2]....
        /*05dc*/ 	.word	0x00002e80


	//   ....[3]....
        /*05e0*/ 	.word	0x00002ea0


	//   ....[4]....
        /*05e4*/ 	.word	0x00002ec0


	//   ....[5]....
        /*05e8*/ 	.word	0x00002ee0


	//   ....[6]....
        /*05ec*/ 	.word	0x00002f00


	//   ....[7]....
        /*05f0*/ 	.word	0x00002f20


	//   ....[8]....
        /*05f4*/ 	.word	0x00002f30


	//   ....[9]....
        /*05f8*/ 	.word	0x00002f50


	//   ....[10]....
        /*05fc*/ 	.word	0x000115f0


	//   ....[11]....
        /*0600*/ 	.word	0x00011690


	//   ....[12]....
        /*0604*/ 	.word	0x00011710


	//   ....[13]....
        /*0608*/ 	.word	0x00011780


	//   ....[14]....
        /*060c*/ 	.word	0x00011800


	//   ....[15]....
        /*0610*/ 	.word	0x00011870


	//   ....[16]....
        /*0614*/ 	.word	0x000118f0


	//   ....[17]....
        /*0618*/ 	.word	0x00011960


	//   ....[18]....
        /*061c*/ 	.word	0x000119e0


	//   ....[19]....
        /*0620*/ 	.word	0x00011a30


	//----- nvinfo : EIATTR_VRC_CTA_INIT_COUNT
	.align		4
.L_4145:
        /*0624*/ 	.byte	0x02, 0x4a
	.zero		1
	.zero		1


	//----- nvinfo : EIATTR_EXIT_INSTR_OFFSETS
	.align		4
        /*0628*/ 	.byte	0x04, 0x1c
        /*062a*/ 	.short	(.L_4147 - .L_4146)


	//   ....[0]....
.L_4146:
        /*062c*/ 	.word	0x00011510


	//   ....[1]....
        /*0630*/ 	.word	0x00011590


	//----- nvinfo : EIATTR_MAX_THREADS
	.align		4
.L_4147:
        /*0634*/ 	.byte	0x04, 0x05
        /*0636*/ 	.short	(.L_4149 - .L_4148)
.L_4148:
        /*0638*/ 	.word	0x00000080
        /*063c*/ 	.word	0x00000001
        /*0640*/ 	.word	0x00000001


	//----- nvinfo : EIATTR_CRS_STACK_SIZE
	.align		4
.L_4149:
        /*0644*/ 	.byte	0x04, 0x1e
        /*0646*/ 	.short	(.L_4151 - .L_4150)
.L_4150:
        /*0648*/ 	.word	0x00000000


	//----- nvinfo : EIATTR_CBANK_PARAM_SIZE
	.align		4
.L_4151:
        /*064c*/ 	.byte	0x03, 0x19
        /*064e*/ 	.short	0x0128


	//----- nvinfo : EIATTR_PARAM_CBANK
	.align		4
        /*0650*/ 	.byte	0x04, 0x0a
        /*0652*/ 	.short	(.L_4153 - .L_4152)
	.align		4
.L_4152:
        /*0654*/ 	.word	index@(.nv.constant0._ZN10layer_norm13ln_bwd_kernelINS_13Kernel_traitsIf6__halffS2_fjLj1024ELj1ELj4ELj1ELj16ENS_18Kernel_traits_baseILj1024EfS2_fS2_fjLj128EEEEELb1ELb1ELb1ELb0EEEvNS_9BwdParamsE)
        /*0658*/ 	.short	0x0380
        /*065a*/ 	.short	0x0128


	//----- nvinfo : EIATTR_SW_WAR
	.align		4
.L_4153:
        /*065c*/ 	.byte	0x04, 0x36
        /*065e*/ 	.short	(.L_4155 - .L_4154)
.L_4154:
        /*0660*/ 	.word	0x00000008
.L_4155:


//--------------------- .nv.info._ZN10layer_norm22ln_bwd_finalize_kernelINS_22Kernel_traits_finalizeILj1024Ef6__halffS2_fjLb1ELj1024ELj4ENS_18Kernel_traits_baseILj1024EfS2_fS2_fjLj1024EEEEELb1ELb1EEEvNS_9BwdParamsE --------------------------
	.section	.nv.info._ZN10layer_norm22ln_bwd_finalize_kernelINS_22Kernel_traits_finalizeILj1024Ef6__halffS2_fjLb1ELj1024ELj4ENS_18Kernel_traits_baseILj1024EfS2_fS2_fjLj1024EEEEELb1ELb1EEEvNS_9BwdParamsE,"",@"SHT_CUDA_INFO"
	.sectionflags	@""
	.align	4


	//----- nvinfo : EIATTR_CUDA_API_VERSION
	.align		4
        /*0000*/ 	.byte	0x04, 0x37
        /*0002*/ 	.short	(.L_4157 - .L_4156)
.L_4156:
        /*0004*/ 	.word	0x00000082


	//----- nvinfo : EIATTR_KPARAM_INFO
	.align		4
.L_4157:
        /*0008*/ 	.byte	0x04, 0x17
        /*000a*/ 	.short	(.L_4159 - .L_4158)
.L_4158:
        /*000c*/ 	.word	0x00000000
        /*0010*/ 	.short	0x0000
        /*0012*/ 	.short	0x0000
        /*0014*/ 	.byte	0x00, 0xf0, 0xa1, 0x04


	//----- nvinfo : EIATTR_SPARSE_MMA_MASK
	.align		4
.L_4159:
        /*0018*/ 	.byte	0x03, 0x50
        /*001a*/ 	.short	0x0000


	//----- nvinfo : EIATTR_MAXREG_COUNT
	.align		4
        /*001c*/ 	.byte	0x03, 0x1b
        /*001e*/ 	.short	0x0040


	//----- nvinfo : EIATTR_NUM_BARRIERS
	.align		4
        /*0020*/ 	.byte	0x02, 0x4c
        /*0022*/ 	.byte	0x01
	.zero		1


	//----- nvinfo : EIATTR_MERCURY_ISA_VERSION
	.align		4
        /*0024*/ 	.byte	0x03, 0x5f
        /*0026*/ 	.short	0x0101


	//----- nvinfo : EIATTR_COOP_GROUP_MASK_REGIDS
	.align		4
        /*0028*/ 	.byte	0x04, 0x29
        /*002a*/ 	.short	(.L_4161 - .L_4160)


	//   ....[0]....
.L_4160:
        /*002c*/ 	.word	0xffffffff


	//   ....[1]....
        /*0030*/ 	.word	0xffffffff


	//   ....[2]....
        /*0034*/ 	.word	0xffffffff


	//   ....[3]....
        /*0038*/ 	.word	0xffffffff


	//   ....[4]....
        /*003c*/ 	.word	0xffffffff


	//   ....[5]....
        /*0040*/ 	.word	0xffffffff


	//   ....[6]....
        /*0044*/ 	.word	0xffffffff


	//   ....[7]....
        /*0048*/ 	.word	0xffffffff


	//   ....[8]....
        /*004c*/ 	.word	0xffffffff


	//   ....[9]....
        /*0050*/ 	.word	0xffffffff


	//   ....[10]....
        /*0054*/ 	.word	0xffffffff


	//   ....[11]....
        /*0058*/ 	.word	0xffffffff


	//   ....[12]....
        /*005c*/ 	.word	0xffffffff


	//   ....[13]....
        /*0060*/ 	.word	0xffffffff


	//   ....[14]....
        /*0064*/ 	.word	0xffffffff


	//----- nvinfo : EIATTR_COOP_GROUP_INSTR_OFFSETS
	.align		4
.L_4161:
        /*0068*/ 	.byte	0x04, 0x28
        /*006a*/ 	.short	(.L_4163 - .L_4162)


	//   ....[0]....
.L_4162:
        /*006c*/ 	.word	0x00001070


	//   ....[1]....
        /*0070*/ 	.word	0x00001080


	//   ....[2]....
        /*0074*/ 	.word	0x00001090


	//   ....[3]....
        /*0078*/ 	.word	0x000010c0


	//   ....[4]....
        /*007c*/ 	.word	0x000010e0


	//   ....[5]....
        /*0080*/ 	.word	0x000010f0


	//   ....[6]....
        /*0084*/ 	.word	0x00001120


	//   ....[7]....
        /*0088*/ 	.word	0x00001140


	//   ....[8]....
        /*008c*/ 	.word	0x00001150


	//   ....[9]....
        /*0090*/ 	.word	0x00001180


	//   ....[10]....
        /*0094*/ 	.word	0x000011a0


	//   ....[11]....
        /*0098*/ 	.word	0x000011b0


	//   ....[12]....
        /*009c*/ 	.word	0x000011e0


	//   ....[13]....
        /*00a0*/ 	.word	0x00001200


	//   ....[14]....
        /*00a4*/ 	.word	0x00001210


	//----- nvinfo : EIATTR_VRC_CTA_INIT_COUNT
	.align		4
.L_4163:
        /*00a8*/ 	.byte	0x02, 0x4a
	.zero		1
	.zero		1


	//----- nvinfo : EIATTR_EXIT_INSTR_OFFSETS
	.align		4
        /*00ac*/ 	.byte	0x04, 0x1c
        /*00ae*/ 	.short	(.L_4165 - .L_4164)


	//   ....[0]....
.L_4164:
        /*00b0*/ 	.word	0x00000060


	//   ....[1]....
        /*00b4*/ 	.word	0x00001290


	//   ....[2]....
        /*00b8*/ 	.word	0x000013a0


	//----- nvinfo : EIATTR_MAX_THREADS
	.align		4
.L_4165:
        /*00bc*/ 	.byte	0x04, 0x05
        /*00be*/ 	.short	(.L_4167 - .L_4166)
.L_4166:
        /*00c0*/ 	.word	0x00000400
        /*00c4*/ 	.word	0x00000001
        /*00c8*/ 	.word	0x00000001


	//----- nvinfo : EIATTR_CRS_STACK_SIZE
	.align		4
.L_4167:
        /*00cc*/ 	.byte	0x04, 0x1e
        /*00ce*/ 	.short	(.L_4169 - .L_4168)
.L_4168:
        /*00d0*/ 	.word	0x00000000


	//----- nvinfo : EIATTR_CBANK_PARAM_SIZE
	.align		4
.L_4169:
        /*00d4*/ 	.byte	0x03, 0x19
        /*00d6*/ 	.short	0x0128


	//----- nvinfo : EIATTR_PARAM_CBANK
	.align		4
        /*00d8*/ 	.byte	0x04, 0x0a
        /*00da*/ 	.short	(.L_4171 - .L_4170)
	.align		4
.L_4170:
        /*00dc*/ 	.word	index@(.nv.constant0._ZN10layer_norm22ln_bwd_finalize_kernelINS_22Kernel_traits_finalizeILj1024Ef6__halffS2_fjLb1ELj1024ELj4ENS_18Kernel_traits_baseILj1024EfS2_fS2_fjLj1024EEEEELb1ELb1EEEvNS_9BwdParamsE)
        /*00e0*/ 	.short	0x0380
        /*00e2*/ 	.short	0x0128


	//----- nvinfo : EIATTR_SW_WAR
	.align		4
.L_4171:
        /*00e4*/ 	.byte	0x04, 0x36
        /*00e6*/ 	.short	(.L_4173 - .L_4172)
.L_4172:
        /*00e8*/ 	.word	0x00000008
.L_4173:


//--------------------- .nv.info._ZN10layer_norm13ln_bwd_kernelINS_13Kernel_traitsIf6__halffS2_fjLj1024ELj1ELj4ELj1ELj16ENS_18Kernel_traits_baseILj1024EfS2_fS2_fjLj128EEEEELb1ELb1ELb1ELb1EEEvNS_9BwdParamsE --------------------------
	.section	.nv.info._ZN10layer_norm13ln_bwd_kernelINS_13Kernel_traitsIf6__halffS2_fjLj1024ELj1ELj4ELj1ELj16ENS_18Kernel_traits_baseILj1024EfS2_fS2_fjLj128EEEEELb1ELb1ELb1ELb1EEEvNS_9BwdParamsE,"",@"SHT_CUDA_INFO"
	.sectionflags	@""
	.align	4


	//----- nvinfo : EIATTR_CUDA_API_VERSION
	.align		4
        /*0000*/ 	.byte	0x04, 0x37
        /*0002*/ 	.short	(.L_4175 - .L_4174)
.L_4174:
        /*0004*/ 	.word	0x00000082


	//----- nvinfo : EIATTR_KPARAM_INFO
	.align		4
.L_4175:
        /*0008*/ 	.byte	0x04, 0x17
        /*000a*/ 	.short	(.L_4177 - .L_4176)
.L_4176:
        /*000c*/ 	.word	0x00000000
        /*0010*/ 	.short	0x0000
        /*0012*/ 	.short	0x0000
        /*0014*/ 	.byte	0x00, 0xf0, 0xa1, 0x04


	//----- nvinfo : EIATTR_SPARSE_MMA_MASK
	.align		4
.L_4177:
        /*0018*/ 	.byte	0x03, 0x50
        /*001a*/ 	.short	0x0000


	//----- nvinfo : EIATTR_MAXREG_COUNT
	.align		4
        /*001c*/ 	.byte	0x03, 0x1b
        /*001e*/ 	.short	0x00ff


	//----- nvinfo : EIATTR_NUM_BARRIERS
	.align		4
        /*0020*/ 	.byte	0x02, 0x4c
        /*0022*/ 	.byte	0x01
	.zero		1


	//----- nvinfo : EIATTR_ANNOTATIONS
	.align		4
        /*0024*/ 	.byte	0x04, 0x55
        /*0026*/ 	.short	(.L_4179 - .L_4178)


	//   ....[0]....
.L_4178:
        /* <DEDUP_REMOVED lines=151> */


	//----- nvinfo : EIATTR_MERCURY_ISA_VERSION
	.align		4
.L_4179:
        /*0988*/ 	.byte	0x03, 0x5f
        /*098a*/ 	.short	0x0101


	//----- nvinfo : EIATTR_COOP_GROUP_MASK_REGIDS
	.align		4
        /*098c*/ 	.byte	0x04, 0x29
        /*098e*/ 	.short	(.L_4181 - .L_4180)


	//   ....[0]....
.L_4180:
        /*0990*/ 	.word	0xffffffff


	//   ....[1]....
        /*0994*/ 	.word	0xffffffff


	//   ....[2]....
        /*0998*/ 	.word	0xffffffff


	//   ....[3]....
        /*099c*/ 	.word	0xffffffff


	//   ....[4]....
        /*09a0*/ 	.word	0xffffffff


	//   ....[5]....
        /*09a4*/ 	.word	0xffffffff


	//   ....[6]....
        /*09a8*/ 	.word	0xffffffff


	//   ....[7]....
        /*09ac*/ 	.word	0xffffffff


	//   ....[8]....
        /*09b0*/ 	.word	0xffffffff


	//   ....[9]....
        /*09b4*/ 	.word	0xffffffff


	//   ....[10]....
        /*09b8*/ 	.word	0x05000002


	//   ....[11]....
        /*09bc*/ 	.word	0x05000002


	//   ....[12]....
        /*09c0*/ 	.word	0x05000002


	//   ....[13]....
        /*09c4*/ 	.word	0x05000002


	//   ....[14]....
        /*09c8*/ 	.word	0x05000002


	//   ....[15]....
        /*09cc*/ 	.word	0x05000002


	//   ....[16]....
        /*09d0*/ 	.word	0x05000002


	//   ....[17]....
        /*09d4*/ 	.word	0x05000002


	//   ....[18]....
        /*09d8*/ 	.word	0x05000002


	//   ....[19]....
        /*09dc*/ 	.word	0x05000002


	//----- nvinfo : EIATTR_COOP_GROUP_INSTR_OFFSETS
	.align		4
.L_4181:
        /*09e0*/ 	.byte	0x04, 0x28
        /*09e2*/ 	.short	(.L_4183 - .L_4182)


	//   ....[0]....
.L_4182:
        /*09e4*/ 	.word	0x000025b0


	//   ....[1]....
        /*09e8*/ 	.word	0x000025d0


	//   ....[2]....
        /*09ec*/ 	.word	0x000025f0


	//   ....[3]....
        /*09f0*/ 	.word	0x00002610


	//   ....[4]....
        /*09f4*/ 	.word	0x00002630


	//   ....[5]....
        /*09f8*/ 	.word	0x00002650


	//   ....[6]....
        /*09fc*/ 	.word	0x00002670


	//   ....[7]....
        /*0a00*/ 	.word	0x00002690


	//   ....[8]....
        /*0a04*/ 	.word	0x000026b0


	//   ....[9]....
        /*0a08*/ 	.word	0x000026d0


	//   ....[10]....
        /*0a0c*/ 	.word	0x00010e60


	//   ....[11]....
        /*0a10*/ 	.word	0x00010f10


	//   ....[12]....
        /*0a14*/ 	.word	0x00010f80


	//   ....[13]....
        /*0a18*/ 	.word	0x00010fe0


	//   ....[14]....
        /*0a1c*/ 	.word	0x00011050


	//   ....[15]....
        /*0a20*/ 	.word	0x000110b0


	//   ....[16]....
        /*0a24*/ 	.word	0x00011120


	//   ....[17]....
        /*0a28*/ 	.word	0x00011190


	//   ....[18]....
        /*0a2c*/ 	.word	0x00011210


	//   ....[19]....
        /*0a30*/ 	.word	0x00011270


	//----- nvinfo : EIATTR_VRC_CTA_INIT_COUNT
	.align		4
.L_4183:
        /*0a34*/ 	.byte	0x02, 0x4a
	.zero		1
	.zero		1


	//----- nvinfo : EIATTR_EXIT_INSTR_OFFSETS
	.align		4
        /*0a38*/ 	.byte	0x04, 0x1c
        /*0a3a*/ 	.short	(.L_4185 - .L_4184)


	//   ....[0]....
.L_4184:
        /*0a3c*/ 	.word	0x00010df0


	//----- nvinfo : EIATTR_MAX_THREADS
	.align		4
.L_4185:
        /*0a40*/ 	.byte	0x04, 0x05
        /*0a42*/ 	.short	(.L_4187 - .L_4186)
.L_4186:
        /*0a44*/ 	.word	0x00000080
        /*0a48*/ 	.word	0x00000001
        /*0a4c*/ 	.word	0x00000001


	//----- nvinfo : EIATTR_CRS_STACK_SIZE
	.align		4
.L_4187:
        /*0a50*/ 	.byte	0x04, 0x1e
        /*0a52*/ 	.short	(.L_4189 - .L_4188)
.L_4188:
        /*0a54*/ 	.word	0x00000000


	//----- nvinfo : EIATTR_CBANK_PARAM_SIZE
	.align		4
.L_4189:
        /*0a58*/ 	.byte	0x03, 0x19
        /*0a5a*/ 	.short	0x0128


	//----- nvinfo : EIATTR_PARAM_CBANK
	.align		4
        /*0a5c*/ 	.byte	0x04, 0x0a
        /*0a5e*/ 	.short	(.L_4191 - .L_4190)
	.align		4
.L_4190:
        /*0a60*/ 	.word	index@(.nv.constant0._ZN10layer_norm13ln_bwd_kernelINS_13Kernel_traitsIf6__halffS2_fjLj1024ELj1ELj4ELj1ELj16ENS_18Kernel_traits_baseILj1024EfS2_fS2_fjLj128EEEEELb1ELb1ELb1ELb1EEEvNS_9BwdParamsE)
        /*0a64*/ 	.short	0x0380
        /*0a66*/ 	.short	0x0128


	//----- nvinfo : EIATTR_SW_WAR
	.align		4
.L_4191:
        /*0a68*/ 	.byte	0x04, 0x36
        /*0a6a*/ 	.short	(.L_4193 - .L_4192)
.L_4192:
        /*0a6c*/ 	.word	0x00000008
.L_4193:


//--------------------- .nv.info._ZN10layer_norm13ln_bwd_kernelINS_13Kernel_traitsI6__halfffffjLj1024ELj1ELj4ELj1ELj16ENS_18Kernel_traits_baseILj1024ES2_ffffjLj128EEEEELb0ELb0ELb0ELb0EEEvNS_9BwdParamsE --------------------------
	.section	.nv.info._ZN10layer_norm13ln_bwd_kernelINS_13Kernel_traitsI6__halfffffjLj1024ELj1ELj4ELj1ELj16ENS_18Kernel_traits_baseILj1024ES2_ffffjLj128EEEEELb0ELb0ELb0ELb0EEEvNS_9BwdParamsE,"",@"SHT_CUDA_INFO"
	.sectionflags	@""
	.align	4


	//----- nvinfo : EIATTR_CUDA_API_VERSION
	.align		4
        /*0000*/ 	.byte	0x04, 0x37
        /*0002*/ 	.short	(.L_4195 - .L_4194)
.L_4194:
        /*0004*/ 	.word	0x00000082


	//----- nvinfo : EIATTR_KPARAM_INFO
	.align		4
.L_4195:
        /*0008*/ 	.byte	0x04, 0x17
        /*000a*/ 	.short	(.L_4197 - .L_4196)
.L_4196:
        /*000c*/ 	.word	0x00000000
        /*0010*/ 	.short	0x0000
        /*0012*/ 	.short	0x0000
        /*0014*/ 	.byte	0x00, 0xf0, 0xa1, 0x04


	//----- nvinfo : EIATTR_SPARSE_MMA_MASK
	.align		4
.L_4197:
        /*0018*/ 	.byte	0x03, 0x50
        /*001a*/ 	.short	0x0000


	//----- nvinfo : EIATTR_MAXREG_COUNT
	.align		4
        /*001c*/ 	.byte	0x03, 0x1b
        /*001e*/ 	.short	0x00ff


	//----- nvinfo : EIATTR_NUM_BARRIERS
	.align		4
        /*0020*/ 	.byte	0x02, 0x4c
        /*0022*/ 	.byte	0x01
	.zero		1


	//----- nvinfo : EIATTR_MERCURY_ISA_VERSION
	.align		4
        /*0024*/ 	.byte	0x03, 0x5f
        /*0026*/ 	.short	0x0101


	//----- nvinfo : EIATTR_COOP_GROUP_MASK_REGIDS
	.align		4
        /*0028*/ 	.byte	0x04, 0x29
        /*002a*/ 	.short	(.L_4199 - .L_4198)


	//   ....[0]....
.L_4198:
        /*002c*/ 	.word	0xffffffff


	//   ....[1]....
        /*0030*/ 	.word	0xffffffff


	//   ....[2]....
        /*0034*/ 	.word	0xffffffff


	//   ....[3]....
        /*0038*/ 	.word	0xffffffff


	//   ....[4]....
        /*003c*/ 	.word	0xffffffff


	//   ....[5]....
        /*0040*/ 	.word	0xffffffff


	//   ....[6]....
        /*0044*/ 	.word	0xffffffff


	//   ....[7]....
        /*0048*/ 	.word	0xffffffff


	//   ....[8]....
        /*004c*/ 	.word	0xffffffff


	//   ....[9]....
        /*0050*/ 	.word	0xffffffff


	//   ....[10]....
        /*0054*/ 	.word	0x050000b7


	//   ....[11]....
        /*0058*/ 	.word	0x050000b7


	//   ....[12]....
        /*005c*/ 	.word	0x050000b7


	//   ....[13]....
        /*0060*/ 	.word	0x050000b7


	//   ....[14]....
        /*0064*/ 	.word	0x050000b7


	//   ....[15]....
        /*0068*/ 	.word	0x050000b7


	//   ....[16]....
        /*006c*/ 	.word	0x050000b7


	//   ....[17]....
        /*0070*/ 	.word	0x050000b7


	//   ....[18]....
        /*0074*/ 	.word	0x050000b7


	//   ....[19]....
        /*0078*/ 	.word	0x050000b7


	//----- nvinfo : EIATTR_COOP_GROUP_INSTR_OFFSETS
	.align		4
.L_4199:
        /*007c*/ 	.byte	0x04, 0x28
        /*007e*/ 	.short	(.L_4201 - .L_4200)


	//   ....[0]....
.L_4200:
        /*0080*/ 	.word	0x00003990


	//   ....[1]....
        /*0084*/ 	.word	0x000039a0


	//   ....[2]....
        /*0088*/ 	.word	0x000039d0


	//   ....[3]....
        /*008c*/ 	.word	0x000039e0


	//   ....[4]....
        /*0090*/ 	.word	0x00003a10


	//   ....[5]....
        /*0094*/ 	.word	0x00003a20


	//   ....[6]....
        /*0098*/ 	.word	0x00003a50


	//   ....[7]....
        /*009c*/ 	.word	0x00003a60


	//   ....[8]....
        /*00a0*/ 	.word	0x00003a90


	//   ....[9]....
        /*00a4*/ 	.word	0x00003aa0


	//   ....[10]....
        /*00a8*/ 	.word	0x00007be0


	//   ....[11]....
        /*00ac*/ 	.word	0x00007c70


	//   ....[12]....
        /*00b0*/ 	.word	0x00007ce0


	//   ....[13]....
        /*00b4*/ 	.word	0x00007d40


	//   ....[14]....
        /*00b8*/ 	.word	0x00007db0


	//   ....[15]....
        /*00bc*/ 	.word	0x00007e10


	//   ....[16]....
        /*00c0*/ 	.word	0x00007e80


	//   ....[17]....
        /*00c4*/ 	.word	0x00007ee0


	//   ....[18]....
        /*00c8*/ 	.word	0x00007f50


	//   ....[19]....
        /*00cc*/ 	.word	0x00007fb0


	//----- nvinfo : EIATTR_VRC_CTA_INIT_COUNT
	.align		4
.L_4201:
        /*00d0*/ 	.byte	0x02, 0x4a
	.zero		1
	.zero		1


	//----- nvinfo : EIATTR_EXIT_INSTR_OFFSETS
	.align		4
        /*00d4*/ 	.byte	0x04, 0x1c
        /*00d6*/ 	.short	(.L_4203 - .L_4202)


	//   ....[0]....
.L_4202:
        /*00d8*/ 	.word	0x00007b40


	//   ....[1]....
        /*00dc*/ 	.word	0x00007b70


	//----- nvinfo : EIATTR_MAX_THREADS
	.align		4
.L_4203:
        /*00e0*/ 	.byte	0x04, 0x05
        /*00e2*/ 	.short	(.L_4205 - .L_4204)
.L_4204:
        /*00e4*/ 	.word	0x00000080
        /*00e8*/ 	.word	0x00000001
        /*00ec*/ 	.word	0x00000001


	//----- nvinfo : EIATTR_CRS_STACK_SIZE
	.align		4
.L_4205:
        /*00f0*/ 	.byte	0x04, 0x1e
        /*00f2*/ 	.short	(.L_4207 - .L_4206)
.L_4206:
        /*00f4*/ 	.word	0x00000000


	//----- nvinfo : EIATTR_CBANK_PARAM_SIZE
	.align		4
.L_4207:
        /*00f8*/ 	.byte	0x03, 0x19
        /*00fa*/ 	.short	0x0128


	//----- nvinfo : EIATTR_PARAM_CBANK
	.align		4
        /*00fc*/ 	.byte	0x04, 0x0a
        /*00fe*/ 	.short	(.L_4209 - .L_4208)
	.align		4
.L_4208:
        /*0100*/ 	.word	index@(.nv.constant0._ZN10layer_norm13ln_bwd_kernelINS_13Kernel_traitsI6__halfffffjLj1024ELj1ELj4ELj1ELj16ENS_18Kernel_traits_baseILj1024ES2_ffffjLj128EEEEELb0ELb0ELb0ELb0EEEvNS_9BwdParamsE)
        /*0104*/ 	.short	0x0380
        /*0106*/ 	.short	0x0128


	//----- nvinfo : EIATTR_SW_WAR
	.align		4
.L_4209:
        /*0108*/ 	.byte	0x04, 0x36
        /*010a*/ 	.short	(.L_4211 - .L_4210)
.L_4210:
        /*010c*/ 	.word	0x00000008
.L_4211:


//--------------------- .nv.info._ZN10layer_norm13ln_bwd_kernelINS_13Kernel_traitsI6__halfffffjLj1024ELj1ELj4ELj1ELj16ENS_18Kernel_traits_baseILj1024ES2_ffffjLj128EEEEELb0ELb0ELb0ELb1EEEvNS_9BwdParamsE --------------------------
	.section	.nv.info._ZN10layer_norm13ln_bwd_kernelINS_13Kernel_traitsI6__halfffffjLj1024ELj1ELj4ELj1ELj16ENS_18Kernel_traits_baseILj1024ES2_ffffjLj128EEEEELb0ELb0ELb0ELb1EEEvNS_9BwdParamsE,"",@"SHT_CUDA_INFO"
	.sectionflags	@""
	.align	4


	//----- nvinfo : EIATTR_CUDA_API_VERSION
	.align		4
        /*0000*/ 	.byte	0x04, 0x37
        /*0002*/ 	.short	(.L_4213 - .L_4212)
.L_4212:
        /*0004*/ 	.word	0x00000082


	//----- nvinfo : EIATTR_KPARAM_INFO
	.align		4
.L_4213:
        /*0008*/ 	.byte	0x04, 0x17
        /*000a*/ 	.short	(.L_4215 - .L_4214)
.L_4214:
        /*000c*/ 	.word	0x00000000
        /*0010*/ 	.short	0x0000
        /*0012*/ 	.short	0x0000
        /*0014*/ 	.byte	0x00, 0xf0, 0xa1, 0x04


	//----- nvinfo : EIATTR_SPARSE_MMA_MASK
	.align		4
.L_4215:
        /*0018*/ 	.byte	0x03, 0x50
        /*001a*/ 	.short	0x0000


	//----- nvinfo : EIATTR_MAXREG_COUNT
	.align		4
        /*001c*/ 	.byte	0x03, 0x1b
        /*001e*/ 	.short	0x00ff


	//----- nvinfo : EIATTR_NUM_BARRIERS
	.align		4
        /*0020*/ 	.byte	0x02, 0x4c
        /*0022*/ 	.byte	0x01
	.zero		1


	//----- nvinfo : EIATTR_ANNOTATIONS
	.align		4
        /*0024*/ 	.byte	0x04, 0x55
        /*0026*/ 	.short	(.L_4217 - .L_4216)


	//   ....[0]....
.L_4216:
        /*0028*/ 	.word	0x00000001
        /*002c*/ 	.byte	0x70, 0x03, 0x00, 0x00, 0x01, 0x00, 0x00, 0x00, 0xf0, 0x2b, 0x00, 0x00, 0x01, 0x00, 0x00, 0x00
        /*003c*/ 	.byte	0x30, 0x30, 0x00, 0x00, 0x01, 0x00, 0x00, 0x00, 0xe0, 0x58, 0x00, 0x00, 0x01, 0x00, 0x00, 0x00
        /*004c*/ 	.byte	0x00, 0x68, 0x00, 0x00


	//----- nvinfo : EIATTR_MERCURY_ISA_VERSION
	.align		4
.L_4217:
        /*0050*/ 	.byte	0x03, 0x5f
        /*0052*/ 	.short	0x0101


	//----- nvinfo : EIATTR_COOP_GROUP_MASK_REGIDS
	.align		4
        /*0054*/ 	.byte	0x04, 0x29
        /*0056*/ 	.short	(.L_4219 - .L_4218)


	//   ....[0]....
.L_4218:
        /*0058*/ 	.word	0xffffffff


	//   ....[1]....
        /*005c*/ 	.word	0xffffffff


	//   ....[2]....
        /*0060*/ 	.word	0xffffffff


	//   ....[3]....
        /*0064*/ 	.word	0xffffffff


	//   ....[4]....
        /*0068*/ 	.word	0xffffffff


	//   ....[5]....
        /*006c*/ 	.word	0xffffffff


	//   ....[6]....
        /*0070*/ 	.word	0xffffffff


	//   ....[7]....
        /*0074*/ 	.word	0xffffffff


	//   ....[8]....
        /*0078*/ 	.word	0xffffffff


	//   ....[9]....
        /*007c*/ 	.word	0xffffffff


	//   ....[10]....
        /*0080*/ 	.word	0x0500004a


	//   ....[11]....
        /*0084*/ 	.word	0x0500004a


	//   ....[12]....
        /*0088*/ 	.word	0x0500004a


	//   ....[13]....
        /*008c*/ 	.word	0x0500004a


	//   ....[14]....
        /*0090*/ 	.word	0x0500004a


	//   ....[15]....
        /*0094*/ 	.word	0x0500004a


	//   ....[16]....
        /*0098*/ 	.word	0x0500004a


	//   ....[17]....
        /*009c*/ 	.word	0x0500004a


	//   ....[18]....
        /*00a0*/ 	.word	0x0500004a


	//   ....[19]....
        /*00a4*/ 	.word	0x0500004a


	//----- nvinfo : EIATTR_COOP_GROUP_INSTR_OFFSETS
	.align		4
.L_4219:
        /*00a8*/ 	.byte	0x04, 0x28
        /*00aa*/ 	.short	(.L_4221 - .L_4220)


	//   ....[0]....
.L_4220:
        /*00ac*/ 	.word	0x00003010


	//   ....[1]....
        /*00b0*/ 	.word	0x00003020


	//   ....[2]....
        /*00b4*/ 	.word	0x00003060


	//   ....[3]....
        /*00b8*/ 	.word	0x00003070


	//   ....[4]....
        /*00bc*/ 	.word	0x000030a0


	//   ....[5]....
        /*00c0*/ 	.word	0x000030b0


	//   ....[6]....
        /*00c4*/ 	.word	0x000030e0


	//   ....[7]....
        /*00c8*/ 	.word	0x000030f0


	//   ....[8]....
        /*00cc*/ 	.word	0x00003120


	//   ....[9]....
        /*00d0*/ 	.word	0x00003130


	//   ....[10]....
        /*00d4*/ 	.word	0x000067b0


	//   ....[11]....
        /*00d8*/ 	.word	0x00006850


	//   ....[12]....
        /*00dc*/ 	.word	0x000068c0


	//   ....[13]....
        /*00e0*/ 	.word	0x00006910


	//   ....[14]....
        /*00e4*/ 	.word	0x00006980


	//   ....[15]....
        /*00e8*/ 	.word	0x000069d0


	//   ....[16]....
        /*00ec*/ 	.word	0x00006a40


	//   ....[17]....
        /*00f0*/ 	.word	0x00006a90


	//   ....[18]....
        /*00f4*/ 	.word	0x00006b00


	//   ....[19]....
        /*00f8*/ 	.word	0x00006b50


	//----- nvinfo : EIATTR_VRC_CTA_INIT_COUNT
	.align		4
.L_4221:
        /*00fc*/ 	.byte	0x02, 0x4a
	.zero		1
	.zero		1


	//----- nvinfo : EIATTR_EXIT_INSTR_OFFSETS
	.align		4
        /*0100*/ 	.byte	0x04, 0x1c
        /*0102*/ 	.short	(.L_4223 - .L_4222)


	//   ....[0]....
.L_4222:
        /*0104*/ 	.word	0x00006740


	//----- nvinfo : EIATTR_MAX_THREADS
	.align		4
.L_4223:
        /*0108*/ 	.byte	0x04, 0x05
        /*010a*/ 	.short	(.L_4225 - .L_4224)
.L_4224:
        /*010c*/ 	.word	0x00000080
        /*0110*/ 	.word	0x00000001
        /*0114*/ 	.word	0x00000001


	//----- nvinfo : EIATTR_CRS_STACK_SIZE
	.align		4
.L_4225:
        /*0118*/ 	.byte	0x04, 0x1e
        /*011a*/ 	.short	(.L_4227 - .L_4226)
.L_4226:
        /*011c*/ 	.word	0x00000000


	//----- nvinfo : EIATTR_CBANK_PARAM_SIZE
	.align		4
.L_4227:
        /*0120*/ 	.byte	0x03, 0x19
        /*0122*/ 	.short	0x0128


	//----- nvinfo : EIATTR_PARAM_CBANK
	.align		4
        /*0124*/ 	.byte	0x04, 0x0a
        /*0126*/ 	.short	(.L_4229 - .L_4228)
	.align		4
.L_4228:
        /*0128*/ 	.word	index@(.nv.constant0._ZN10layer_norm13ln_bwd_kernelINS_13Kernel_traitsI6__halfffffjLj1024ELj1ELj4ELj1ELj16ENS_18Kernel_traits_baseILj1024ES2_ffffjLj128EEEEELb0ELb0ELb0ELb1EEEvNS_9BwdParamsE)
        /*012c*/ 	.short	0x0380
        /*012e*/ 	.short	0x0128


	//----- nvinfo : EIATTR_SW_WAR
	.align		4
.L_4229:
        /*0130*/ 	.byte	0x04, 0x36
        /*0132*/ 	.short	(.L_4231 - .L_4230)
.L_4230:
        /*0134*/ 	.word	0x00000008
.L_4231:


//--------------------- .nv.info._ZN10layer_norm13ln_bwd_kernelINS_13Kernel_traitsI6__halfffffjLj1024ELj1ELj4ELj1ELj16ENS_18Kernel_traits_baseILj1024ES2_ffffjLj128EEEEELb0ELb0ELb1ELb0EEEvNS_9BwdParamsE --------------------------
	.section	.nv.info._ZN10layer_norm13ln_bwd_kernelINS_13Kernel_traitsI6__halfffffjLj1024ELj1ELj4ELj1ELj16ENS_18Kernel_traits_baseILj1024ES2_ffffjLj128EEEEELb0ELb0ELb1ELb0EEEvNS_9BwdParamsE,"",@"SHT_CUDA_INFO"
	.sectionflags	@""
	.align	4


	//----- nvinfo : EIATTR_CUDA_API_VERSION
	.align		4
        /*0000*/ 	.byte	0x04, 0x37
        /*0002*/ 	.short	(.L_4233 - .L_4232)
.L_4232:
        /*0004*/ 	.word	0x00000082


	//----- nvinfo : EIATTR_KPARAM_INFO
	.align		4
.L_4233:
        /*0008*/ 	.byte	0x04, 0x17
        /*000a*/ 	.short	(.L_4235 - .L_4234)
.L_4234:
        /*000c*/ 	.word	0x00000000
        /*0010*/ 	.short	0x0000
        /*0012*/ 	.short	0x0000
        /*0014*/ 	.byte	0x00, 0xf0, 0xa1, 0x04


	//----- nvinfo : EIATTR_SPARSE_MMA_MASK
	.align		4
.L_4235:
        /*0018*/ 	.byte	0x03, 0x50
        /*001a*/ 	.short	0x0000


	//----- nvinfo : EIATTR_MAXREG_COUNT
	.align		4
        /*001c*/ 	.byte	0x03, 0x1b
        /*001e*/ 	.short	0x00ff


	//----- nvinfo : EIATTR_NUM_BARRIERS
	.align		4
        /*0020*/ 	.byte	0x02, 0x4c
        /*0022*/ 	.byte	0x01
	.zero		1


	//----- nvinfo : EIATTR_MERCURY_ISA_VERSION
	.align		4
        /*0024*/ 	.byte	0x03, 0x5f
        /*0026*/ 	.short	0x0101


	//----- nvinfo : EIATTR_COOP_GROUP_MASK_REGIDS
	.align		4
        /*0028*/ 	.byte	0x04, 0x29
        /*002a*/ 	.short	(.L_4237 - .L_4236)


	//   ....[0]....
.L_4236:
        /*002c*/ 	.word	0xffffffff


	//   ....[1]....
        /*0030*/ 	.word	0xffffffff


	//   ....[2]....
        /*0034*/ 	.word	0xffffffff


	//   ....[3]....
        /*0038*/ 	.word	0xffffffff


	//   ....[4]....
        /*003c*/ 	.word	0xffffffff


	//   ....[5]....
        /*0040*/ 	.word	0xffffffff


	//   ....[6]....
        /*0044*/ 	.word	0xffffffff


	//   ....[7]....
        /*0048*/ 	.word	0xffffffff


	//   ....[8]....
        /*004c*/ 	.word	0xffffffff


	//   ....[9]....
        /*0050*/ 	.word	0xffffffff


	//   ....[10]....
        /*0054*/ 	.word	0x050000b6


	//   ....[11]....
        /*0058*/ 	.word	0x050000b6


	//   ....[12]....
        /*005c*/ 	.word	0x050000b6


	//   ....[13]....
        /*0060*/ 	.word	0x050000b6


	//   ....[14]....
        /*0064*/ 	.word	0x050000b6


	//   ....[15]....
        /*0068*/ 	.word	0x050000b6


	//   ....[16]....
        /*006c*/ 	.word	0x050000b6


	//   ....[17]....
        /*0070*/ 	.word	0x050000b6


	//   ....[18]....
        /*0074*/ 	.word	0x050000b6


	//   ....[19]....
        /*0078*/ 	.word	0x050000b6


	//----- nvinfo : EIATTR_COOP_GROUP_INSTR_OFFSETS
	.align		4
.L_4237:
        /*007c*/ 	.byte	0x04, 0x28
        /*007e*/ 	.short	(.L_4239 - .L_4238)


	//   ....[0]....
.L_4238:
        /*0080*/ 	.word	0x000028c0


	//   ....[1]....
        /*0084*/ 	.word	0x000028d0


	//   ....[2]....
        /*0088*/ 	.word	0x00002900


	//   ....[3]....
        /*008c*/ 	.word	0x00002910


	//   ....[4]....
        /*0090*/ 	.word	0x00002940


	//   ....[5]....
        /*0094*/ 	.word	0x00002950


	//   ....[6]....
        /*0098*/ 	.word	0x00002980


	//   ....[7]....
        /*009c*/ 	.word	0x00002990


	//   ....[8]....
        /*00a0*/ 	.word	0x000029c0


	//   ....[9]....
        /*00a4*/ 	.word	0x000029d0


	//   ....[10]....
        /*00a8*/ 	.word	0x00007f50


	//   ....[11]....
        /*00ac*/ 	.word	0x00007fe0


	//   ....[12]....
        /*00b0*/ 	.word	0x00008050


	//   ....[13]....
        /*00b4*/ 	.word	0x000080b0


	//   ....[14]....
        /*00b8*/ 	.word	0x00008120


	//   ....[15]....
        /*00bc*/ 	.word	0x00008180


	//   ....[16]....
        /*00c0*/ 	.word	0x000081f0


	//   ....[17]....
        /*00c4*/ 	.word	0x00008250


	//   ....[18]....
        /*00c8*/ 	.word	0x000082c0


	//   ....[19]....
        /*00cc*/ 	.word	0x00008320


	//----- nvinfo : EIATTR_VRC_CTA_INIT_COUNT
	.align		4
.L_4239:
        /*00d0*/ 	.byte	0x02, 0x4a
	.zero		1
	.zero		1


	//----- nvinfo : EIATTR_EXIT_INSTR_OFFSETS
	.align		4
        /*00d4*/ 	.byte	0x04, 0x1c
        /*00d6*/ 	.short	(.L_4241 - .L_4240)


	//   ....[0]....
.L_4240:
        /*00d8*/ 	.word	0x00007eb0


	//   ....[1]....
        /*00dc*/ 	.word	0x00007ee0


	//----- nvinfo : EIATTR_MAX_THREADS
	.align		4
.L_4241:
        /*00e0*/ 	.byte	0x04, 0x05
        /*00e2*/ 	.short	(.L_4243 - .L_4242)
.L_4242:
        /*00e4*/ 	.word	0x00000080
        /*00e8*/ 	.word	0x00000001
        /*00ec*/ 	.word	0x00000001


	//----- nvinfo : EIATTR_CRS_STACK_SIZE
	.align		4
.L_4243:
        /*00f0*/ 	.byte	0x04, 0x1e
        /*00f2*/ 	.short	(.L_4245 - .L_4244)
.L_4244:
        /*00f4*/ 	.word	0x00000000


	//----- nvinfo : EIATTR_CBANK_PARAM_SIZE
	.align		4
.L_4245:
        /*00f8*/ 	.byte	0x03, 0x19
        /*00fa*/ 	.short	0x0128


	//----- nvinfo : EIATTR_PARAM_CBANK
	.align		4
        /*00fc*/ 	.byte	0x04, 0x0a
        /*00fe*/ 	.short	(.L_4247 - .L_4246)
	.align		4
.L_4246:
        /*0100*/ 	.word	index@(.nv.constant0._ZN10layer_norm13ln_bwd_kernelINS_13Kernel_traitsI6__halfffffjLj1024ELj1ELj4ELj1ELj16ENS_18Kernel_traits_baseILj1024ES2_ffffjLj128EEEEELb0ELb0ELb1ELb0EEEvNS_9BwdParamsE)
        /*0104*/ 	.short	0x0380
        /*0106*/ 	.short	0x0128


	//----- nvinfo : EIATTR_SW_WAR
	.align		4
.L_4247:
        /*0108*/ 	.byte	0x04, 0x36
        /*010a*/ 	.short	(.L_4249 - .L_4248)
.L_4248:
        /*010c*/ 	.word	0x00000008
.L_4249:


//--------------------- .nv.info._ZN10layer_norm13ln_bwd_kernelINS_13Kernel_traitsI6__halfffffjLj1024ELj1ELj4ELj1ELj16ENS_18Kernel_traits_baseILj1024ES2_ffffjLj128EEEEELb0ELb0ELb1ELb1EEEvNS_9BwdParamsE --------------------------
	.section	.nv.info._ZN10layer_norm13ln_bwd_kernelINS_13Kernel_traitsI6__halfffffjLj1024ELj1ELj4ELj1ELj16ENS_18Kernel_traits_baseILj1024ES2_ffffjLj128EEEEELb0ELb0ELb1ELb1EEEvNS_9BwdParamsE,"",@"SHT_CUDA_INFO"
	.sectionflags	@""
	.align	4


	//----- nvinfo : EIATTR_CUDA_API_VERSION
	.align		4
        /*0000*/ 	.byte	0x04, 0x37
        /*0002*/ 	.short	(.L_4251 - .L_4250)
.L_4250:
        /*0004*/ 	.word	0x00000082


	//----- nvinfo : EIATTR_KPARAM_INFO
	.align		4
.L_4251:
        /*0008*/ 	.byte	0x04, 0x17
        /*000a*/ 	.short	(.L_4253 - .L_4252)
.L_4252:
        /*000c*/ 	.word	0x00000000
        /*0010*/ 	.short	0x0000
        /*0012*/ 	.short	0x0000
        /*0014*/ 	.byte	0x00, 0xf0, 0xa1, 0x04


	//----- nvinfo : EIATTR_SPARSE_MMA_MASK
	.align		4
.L_4253:
        /*0018*/ 	.byte	0x03, 0x50
        /*001a*/ 	.short	0x0000


	//----- nvinfo : EIATTR_MAXREG_COUNT
	.align		4
        /*001c*/ 	.byte	0x03, 0x1b
        /*001e*/ 	.short	0x00ff


	//----- nvinfo : EIATTR_NUM_BARRIERS
	.align		4
        /*0020*/ 	.byte	0x02, 0x4c
        /*0022*/ 	.byte	0x01
	.zero		1


	//----- nvinfo : EIATTR_MERCURY_ISA_VERSION
	.align		4
        /*0024*/ 	.byte	0x03, 0x5f
        /*0026*/ 	.short	0x0101


	//----- nvinfo : EIATTR_COOP_GROUP_MASK_REGIDS
	.align		4
        /*0028*/ 	.byte	0x04, 0x29
        /*002a*/ 	.short	(.L_4255 - .L_4254)


	//   ....[0]....
.L_4254:
        /*002c*/ 	.word	0xffffffff


	//   ....[1]....
        /*0030*/ 	.word	0xffffffff


	//   ....[2]....
        /*0034*/ 	.word	0xffffffff


	//   ....[3]....
        /*0038*/ 	.word	0xffffffff


	//   ....[4]....
        /*003c*/ 	.word	0xffffffff


	//   ....[5]....
        /*0040*/ 	.word	0xffffffff


	//   ....[6]....
        /*0044*/ 	.word	0xffffffff


	//   ....[7]....
        /*0048*/ 	.word	0xffffffff


	//   ....[8]....
        /*004c*/ 	.word	0xffffffff


	//   ....[9]....
        /*0050*/ 	.word	0xffffffff


	//   ....[10]....
        /*0054*/ 	.word	0x050000d0


	//   ....[11]....
        /*0058*/ 	.word	0x050000d0


	//   ....[12]....
        /*005c*/ 	.word	0x050000d0


	//   ....[13]....
        /*0060*/ 	.word	0x050000d0


	//   ....[14]....
        /*0064*/ 	.word	0x050000d0


	//   ....[15]....
        /*0068*/ 	.word	0x050000d0


	//   ....[16]....
        /*006c*/ 	.word	0x050000d0


	//   ....[17]....
        /*0070*/ 	.word	0x050000d0


	//   ....[18]....
        /*0074*/ 	.word	0x050000d0


	//   ....[19]....
        /*0078*/ 	.word	0x050000d0


	//----- nvinfo : EIATTR_COOP_GROUP_INSTR_OFFSETS
	.align		4
.L_4255:
        /*007c*/ 	.byte	0x04, 0x28
        /*007e*/ 	.short	(.L_4257 - .L_4256)


	//   ....[0]....
.L_4256:
        /*0080*/ 	.word	0x00001e70


	//   ....[1]....
        /*0084*/ 	.word	0x00001e80


	//   ....[2]....
        /*0088*/ 	.word	0x00001eb0


	//   ....[3]....
        /*008c*/ 	.word	0x00001ec0


	//   ....[4]....
        /*0090*/ 	.word	0x00001ef0


	//   ....[5]....
        /*0094*/ 	.word	0x00001f00


	//   ....[6]....
        /*0098*/ 	.word	0x00001f30


	//   ....[7]....
        /*009c*/ 	.word	0x00001f40


	//   ....[8]....
        /*00a0*/ 	.word	0x00001f70


	//   ....[9]....
        /*00a4*/ 	.word	0x00001f80


	//   ....[10]....
        /*00a8*/ 	.word	0x000066e0


	//   ....[11]....
        /*00ac*/ 	.word	0x00006770


	//   ....[12]....
        /*00b0*/ 	.word	0x000067e0


	//   ....[13]....
        /*00b4*/ 	.word	0x00006840


	//   ....[14]....
        /*00b8*/ 	.word	0x000068b0


	//   ....[15]....
        /*00bc*/ 	.word	0x00006910


	//   ....[16]....
        /*00c0*/ 	.word	0x00006980


	//   ....[17]....
        /*00c4*/ 	.word	0x000069e0


	//   ....[18]....
        /*00c8*/ 	.word	0x00006a50


	//   ....[19]....
        /*00cc*/ 	.word	0x00006ab0


	//----- nvinfo : EIATTR_VRC_CTA_INIT_COUNT
	.align		4
.L_4257:
        /*00d0*/ 	.byte	0x02, 0x4a
	.zero		1
	.zero		1


	//----- nvinfo : EIATTR_EXIT_INSTR_OFFSETS
	.align		4
        /*00d4*/ 	.byte	0x04, 0x1c
        /*00d6*/ 	.short	(.L_4259 - .L_4258)


	//   ....[0]....
.L_4258:
        /*00d8*/ 	.word	0x00006670


	//----- nvinfo : EIATTR_MAX_THREADS
	.align		4
.L_4259:
        /*00dc*/ 	.byte	0x04, 0x05
        /*00de*/ 	.short	(.L_4261 - .L_4260)
.L_4260:
        /*00e0*/ 	.word	0x00000080
        /*00e4*/ 	.word	0x00000001
        /*00e8*/ 	.word	0x00000001


	//----- nvinfo : EIATTR_CRS_STACK_SIZE
	.align		4
.L_4261:
        /*00ec*/ 	.byte	0x04, 0x1e
        /*00ee*/ 	.short	(.L_4263 - .L_4262)
.L_4262:
        /*00f0*/ 	.word	0x00000000


	//----- nvinfo : EIATTR_CBANK_PARAM_SIZE
	.align		4
.L_4263:
        /*00f4*/ 	.byte	0x03, 0x19
        /*00f6*/ 	.short	0x0128


	//----- nvinfo : EIATTR_PARAM_CBANK
	.align		4
        /*00f8*/ 	.byte	0x04, 0x0a
        /*00fa*/ 	.short	(.L_4265 - .L_4264)
	.align		4
.L_4264:
        /*00fc*/ 	.word	index@(.nv.constant0._ZN10layer_norm13ln_bwd_kernelINS_13Kernel_traitsI6__halfffffjLj1024ELj1ELj4ELj1ELj16ENS_18Kernel_traits_baseILj1024ES2_ffffjLj128EEEEELb0ELb0ELb1ELb1EEEvNS_9BwdParamsE)
        /*0100*/ 	.short	0x0380
        /*0102*/ 	.short	0x0128


	//----- nvinfo : EIATTR_SW_WAR
	.align		4
.L_4265:
        /*0104*/ 	.byte	0x04, 0x36
        /*0106*/ 	.short	(.L_4267 - .L_4266)
.L_4266:
        /*0108*/ 	.word	0x00000008
.L_4267:


//--------------------- .nv.info._ZN10layer_norm13ln_bwd_kernelINS_13Kernel_traitsI6__halfffffjLj1024ELj1ELj4ELj1ELj16ENS_18Kernel_traits_baseILj1024ES2_ffffjLj128EEEEELb0ELb1ELb0ELb0EEEvNS_9BwdParamsE --------------------------
	.section	.nv.info._ZN10layer_norm13ln_bwd_kernelINS_13Kernel_traitsI6__halfffffjLj1024ELj1ELj4ELj1ELj16ENS_18Kernel_traits_baseILj1024ES2_ffffjLj128EEEEELb0ELb1ELb0ELb0EEEvNS_9BwdParamsE,"",@"SHT_CUDA_INFO"
	.sectionflags	@""
	.align	4


	//----- nvinfo : EIATTR_CUDA_API_VERSION
	.align		4
        /*0000*/ 	.byte	0x04, 0x37
        /*0002*/ 	.short	(.L_4269 - .L_4268)
.L_4268:
        /*0004*/ 	.word	0x00000082


	//----- nvinfo : EIATTR_KPARAM_INFO
	.align		4
.L_4269:
        /*0008*/ 	.byte	0x04, 0x17
        /*000a*/ 	.short	(.L_4271 - .L_4270)
.L_4270:
        /*000c*/ 	.word	0x00000000
        /*0010*/ 	.short	0x0000
        /*0012*/ 	.short	0x0000
        /*0014*/ 	.byte	0x00, 0xf0, 0xa1, 0x04


	//----- nvinfo : EIATTR_SPARSE_MMA_MASK
	.align		4
.L_4271:
        /*0018*/ 	.byte	0x03, 0x50
        /*001a*/ 	.short	0x0000


	//----- nvinfo : EIATTR_MAXREG_COUNT
	.align		4
        /*001c*/ 	.byte	0x03, 0x1b
        /*001e*/ 	.short	0x00ff


	//----- nvinfo : EIATTR_NUM_BARRIERS
	.align		4
        /*0020*/ 	.byte	0x02, 0x4c
        /*0022*/ 	.byte	0x01
	.zero		1


	//----- nvinfo : EIATTR_MERCURY_ISA_VERSION
	.align		4
        /*0024*/ 	.byte	0x03, 0x5f
        /*0026*/ 	.short	0x0101


	//----- nvinfo : EIATTR_COOP_GROUP_MASK_REGIDS
	.align		4
        /*0028*/ 	.byte	0x04, 0x29
        /*002a*/ 	.short	(.L_4273 - .L_4272)


	//   ....[0]....
.L_4272:
        /*002c*/ 	.word	0xffffffff


	//   ....[1]....
        /*0030*/ 	.word	0xffffffff


	//   ....[2]....
        /*0034*/ 	.word	0xffffffff


	//   ....[3]....
        /*0038*/ 	.word	0xffffffff


	//   ....[4]....
        /*003c*/ 	.word	0xffffffff


	//   ....[5]....
        /*0040*/ 	.word	0xffffffff


	//   ....[6]....
        /*0044*/ 	.word	0xffffffff


	//   ....[7]....
        /*0048*/ 	.word	0xffffffff


	//   ....[8]....
        /*004c*/ 	.word	0xffffffff


	//   ....[9]....
        /*0050*/ 	.word	0xffffffff


	//   ....[10]....
        /*0054*/ 	.word	0x050000aa


	//   ....[11]....
        /*0058*/ 	.word	0x050000aa


	//   ....[12]....
        /*005c*/ 	.word	0x050000aa


	//   ....[13]....
        /*0060*/ 	.word	0x050000aa


	//   ....[14]....
        /*0064*/ 	.word	0x050000aa


	//   ....[15]....
        /*0068*/ 	.word	0x050000aa


	//   ....[16]....
        /*006c*/ 	.word	0x050000aa


	//   ....[17]....
        /*0070*/ 	.word	0x050000aa


	//   ....[18]....
        /*0074*/ 	.word	0x050000aa


	//   ....[19]....
        /*0078*/ 	.word	0x050000aa


	//----- nvinfo : EIATTR_COOP_GROUP_INSTR_OFFSETS
	.align		4
.L_4273:
        /*007c*/ 	.byte	0x04, 0x28
        /*007e*/ 	.short	(.L_4275 - .L_4274)


	//   ....[0]....
.L_4274:
        /*0080*/ 	.word	0x000040b0


	//   ....[1]....
        /*0084*/ 	.word	0x000040c0


	//   ....[2]....
        /*0088*/ 	.word	0x000040f0


	//   ....[3]....
        /*008c*/ 	.word	0x00004100


	//   ....[4]....
        /*0090*/ 	.word	0x00004130


	//   ....[5]....
        /*0094*/ 	.word	0x00004140


	//   ....[6]....
        /*0098*/ 	.word	0x00004170


	//   ....[7]....
        /*009c*/ 	.word	0x00004180


	//   ....[8]....
        /*00a0*/ 	.word	0x000041b0


	//   ....[9]....
        /*00a4*/ 	.word	0x000041c0


	//   ....[10]....
        /*00a8*/ 	.word	0x0000a4c0


	//   ....[11]....
        /*00ac*/ 	.word	0x0000a560


	//   ....[12]....
        /*00b0*/ 	.word	0x0000a5c0


	//   ....[13]....
        /*00b4*/ 	.word	0x0000a610


	//   ....[14]....
        /*00b8*/ 	.word	0x0000a680


	//   ....[15]....
        /*00bc*/ 	.word	0x0000a6d0


	//   ....[16]....
        /*00c0*/ 	.word	0x0000a740


	//   ....[17]....
        /*00c4*/ 	.word	0x0000a790


	//   ....[18]....
        /*00c8*/ 	.word	0x0000a800


	//   ....[19]....
        /*00cc*/ 	.word	0x0000a850


	//----- nvinfo : EIATTR_VRC_CTA_INIT_COUNT
	.align		4
.L_4275:
        /*00d0*/ 	.byte	0x02, 0x4a
	.zero		1
	.zero		1


	//----- nvinfo : EIATTR_EXIT_INSTR_OFFSETS
	.align		4
        /*00d4*/ 	.byte	0x04, 0x1c
        /*00d6*/ 	.short	(.L_4277 - .L_4276)


	//   ....[0]....
.L_4276:
        /*00d8*/ 	.word	0x0000a3e0


	//   ....[1]....
        /*00dc*/ 	.word	0x0000a460


	//----- nvinfo : EIATTR_MAX_THREADS
	.align		4
.L_4277:
        /*00e0*/ 	.byte	0x04, 0x05
        /*00e2*/ 	.short	(.L_4279 - .L_4278)
.L_4278:
        /*00e4*/ 	.word	0x00000080
        /*00e8*/ 	.word	0x00000001
        /*00ec*/ 	.word	0x00000001


	//----- nvinfo : EIATTR_CRS_STACK_SIZE
	.align		4
.L_4279:
        /*00f0*/ 	.byte	0x04, 0x1e
        /*00f2*/ 	.short	(.L_4281 - .L_4280)
.L_4280:
        /*00f4*/ 	.word	0x00000000


	//----- nvinfo : EIATTR_CBANK_PARAM_SIZE
	.align		4
.L_4281:
        /*00f8*/ 	.byte	0x03, 0x19
        /*00fa*/ 	.short	0x0128


	//----- nvinfo : EIATTR_PARAM_CBANK
	.align		4
        /*00fc*/ 	.byte	0x04, 0x0a
        /*00fe*/ 	.short	(.L_4283 - .L_4282)
	.align		4
.L_4282:
        /*0100*/ 	.word	index@(.nv.constant0._ZN10layer_norm13ln_bwd_kernelINS_13Kernel_traitsI6__halfffffjLj1024ELj1ELj4ELj1ELj16ENS_18Kernel_traits_baseILj1024ES2_ffffjLj128EEEEELb0ELb1ELb0ELb0EEEvNS_9BwdParamsE)
        /*0104*/ 	.short	0x0380
        /*0106*/ 	.short	0x0128


	//----- nvinfo : EIATTR_SW_WAR
	.align		4
.L_4283:
        /*0108*/ 	.byte	0x04, 0x36
        /*010a*/ 	.short	(.L_4285 - .L_4284)
.L_4284:
        /*010c*/ 	.word	0x00000008
.L_4285:


//--------------------- .nv.info._ZN10layer_norm13ln_bwd_kernelINS_13Kernel_traitsI6__halfffffjLj1024ELj1ELj4ELj1ELj16ENS_18Kernel_traits_baseILj1024ES2_ffffjLj128EEEEELb0ELb1ELb0ELb1EEEvNS_9BwdParamsE --------------------------
	.section	.nv.info._ZN10layer_norm13ln_bwd_kernelINS_13Kernel_traitsI6__halfffffjLj1024ELj1ELj4ELj1ELj16ENS_18Kernel_traits_baseILj1024ES2_ffffjLj128EEEEELb0ELb1ELb0ELb1EEEvNS_9BwdParamsE,"",@"SHT_CUDA_INFO"
	.sectionflags	@""
	.align	4


	//----- nvinfo : EIATTR_CUDA_API_VERSION
	.align		4
        /*0000*/ 	.byte	0x04, 0x37
        /*0002*/ 	.short	(.L_4287 - .L_4286)
.L_4286:
        /*0004*/ 	.word	0x00000082


	//----- nvinfo : EIATTR_KPARAM_INFO
	.align		4
.L_4287:
        /*0008*/ 	.byte	0x04, 0x17
        /*000a*/ 	.short	(.L_4289 - .L_4288)
.L_4288:
        /*000c*/ 	.word	0x00000000
        /*0010*/ 	.short	0x0000
        /*0012*/ 	.short	0x0000
        /*0014*/ 	.byte	0x00, 0xf0, 0xa1, 0x04


	//----- nvinfo : EIATTR_SPARSE_MMA_MASK
	.align		4
.L_4289:
        /*0018*/ 	.byte	0x03, 0x50
        /*001a*/ 	.short	0x0000


	//----- nvinfo : EIATTR_MAXREG_COUNT
	.align		4
        /*001c*/ 	.byte	0x03, 0x1b
        /*001e*/ 	.short	0x00ff


	//----- nvinfo : EIATTR_NUM_BARRIERS
	.align		4
        /*0020*/ 	.byte	0x02, 0x4c
        /*0022*/ 	.byte	0x01
	.zero		1


	//----- nvinfo : EIATTR_ANNOTATIONS
	.align		4
        /*0024*/ 	.byte	0x04, 0x55
        /*0026*/ 	.short	(.L_4291 - .L_4290)


	//   ....[0]....
.L_4290:
        /* <DEDUP_REMOVED lines=122> */


	//----- nvinfo : EIATTR_MERCURY_ISA_VERSION
	.align		4
.L_4291:
        /*07b0*/ 	.byte	0x03, 0x5f
        /*07b2*/ 	.short	0x0101


	//----- nvinfo : EIATTR_COOP_GROUP_MASK_REGIDS
	.align		4
        /*07b4*/ 	.byte	0x04, 0x29
        /*07b6*/ 	.short	(.L_4293 - .L_4292)


	//   ....[0]....
.L_4292:
        /*07b8*/ 	.word	0xffffffff


	//   ....[1]....
        /*07bc*/ 	.word	0xffffffff


	//   ....[2]....
        /*07c0*/ 	.word	0xffffffff


	//   ....[3]....
        /*07c4*/ 	.word	0xffffffff


	//   ....[4]....
        /*07c8*/ 	.word	0xffffffff


	//   ....[5]....
        /*07cc*/ 	.word	0xffffffff


	//   ....[6]....
        /*07d0*/ 	.word	0xffffffff


	//   ....[7]....
        /*07d4*/ 	.word	0xffffffff


	//   ....[8]....
        /*07d8*/ 	.word	0xffffffff


	//   ....[9]....
        /*07dc*/ 	.word	0xffffffff


	//   ....[10]....
        /*07e0*/ 	.word	0x05000036


	//   ....[11]....
        /*07e4*/ 	.word	0x05000036


	//   ....[12]....
        /*07e8*/ 	.word	0x05000036


	//   ....[13]....
        /*07ec*/ 	.word	0x05000036


	//   ....[14]....
        /*07f0*/ 	.word	0x05000036


	//   ....[15]....
        /*07f4*/ 	.word	0x05000036


	//   ....[16]....
        /*07f8*/ 	.word	0x05000036


	//   ....[17]....
        /*07fc*/ 	.word	0x05000036


	//   ....[18]....
        /*0800*/ 	.word	0x05000036


	//   ....[19]....
        /*0804*/ 	.word	0x05000036


	//----- nvinfo : EIATTR_COOP_GROUP_INSTR_OFFSETS
	.align		4
.L_4293:
        /*0808*/ 	.byte	0x04, 0x28
        /*080a*/ 	.short	(.L_4295 - .L_4294)


	//   ....[0]....
.L_4294:
        /*080c*/ 	.word	0x00003810


	//   ....[1]....
        /*0810*/ 	.word	0x00003910


	//   ....[2]....
        /*0814*/ 	.word	0x00003990


	//   ....[3]....
        /*0818*/ 	.word	0x00003a10


	//   ....[4]....
        /*081c*/ 	.word	0x00003a20


	//   ....[5]....
        /*0820*/ 	.word	0x00003aa0


	//   ....[6]....
        /*0824*/ 	.word	0x00003ab0


	//   ....[7]....
        /*0828*/ 	.word	0x00003b40


	//   ....[8]....
        /*082c*/ 	.word	0x00003b50


	//   ....[9]....
        /*0830*/ 	.word	0x00003b70


	//   ....[10]....
        /*0834*/ 	.word	0x00009990


	//   ....[11]....
        /*0838*/ 	.word	0x00009a60


	//   ....[12]....
        /*083c*/ 	.word	0x00009ba0


	//   ....[13]....
        /*0840*/ 	.word	0x00009c80


	//   ....[14]....
        /*0844*/ 	.word	0x00009d60


	//   ....[15]....
        /*0848*/ 	.word	0x00009e00


	//   ....[16]....
        /*084c*/ 	.word	0x00009e70


	//   ....[17]....
        /*0850*/ 	.word	0x00009ed0


	//   ....[18]....
        /*0854*/ 	.word	0x00009f30


	//   ....[19]....
        /*0858*/ 	.word	0x00009f90


	//----- nvinfo : EIATTR_VRC_CTA_INIT_COUNT
	.align		4
.L_4295:
        /*085c*/ 	.byte	0x02, 0x4a
	.zero		1
	.zero		1


	//----- nvinfo : EIATTR_EXIT_INSTR_OFFSETS
	.align		4
        /*0860*/ 	.byte	0x04, 0x1c
        /*0862*/ 	.short	(.L_4297 - .L_4296)


	//   ....[0]....
.L_4296:
        /*0864*/ 	.word	0x00009920


	//----- nvinfo : EIATTR_MAX_THREADS
	.align		4
.L_4297:
        /*0868*/ 	.byte	0x04, 0x05
        /*086a*/ 	.short	(.L_4299 - .L_4298)
.L_4298:
        /*086c*/ 	.word	0x00000080
        /*0870*/ 	.word	0x00000001
        /*0874*/ 	.word	0x00000001


	//----- nvinfo : EIATTR_CRS_STACK_SIZE
	.align		4
.L_4299:
        /*0878*/ 	.byte	0x04, 0x1e
        /*087a*/ 	.short	(.L_4301 - .L_4300)
.L_4300:
        /*087c*/ 	.word	0x00000000


	//----- nvinfo : EIATTR_CBANK_PARAM_SIZE
	.align		4
.L_4301:
        /*0880*/ 	.byte	0x03, 0x19
        /*0882*/ 	.short	0x0128


	//----- nvinfo : EIATTR_PARAM_CBANK
	.align		4
        /*0884*/ 	.byte	0x04, 0x0a
        /*0886*/ 	.short	(.L_4303 - .L_4302)
	.align		4
.L_4302:
        /*0888*/ 	.word	index@(.nv.constant0._ZN10layer_norm13ln_bwd_kernelINS_13Kernel_traitsI6__halfffffjLj1024ELj1ELj4ELj1ELj16ENS_18Kernel_traits_baseILj1024ES2_ffffjLj128EEEEELb0ELb1ELb0ELb1EEEvNS_9BwdParamsE)
        /*088c*/ 	.short	0x0380
        /*088e*/ 	.short	0x0128


	//----- nvinfo : EIATTR_SW_WAR
	.align		4
.L_4303:
        /*0890*/ 	.byte	0x04, 0x36
        /*0892*/ 	.short	(.L_4305 - .L_4304)
.L_4304:
        /*0894*/ 	.word	0x00000008
.L_4305:


//--------------------- .nv.info._ZN10layer_norm13ln_bwd_kernelINS_13Kernel_traitsI6__halfffffjLj1024ELj1ELj4ELj1ELj16ENS_18Kernel_traits_baseILj1024ES2_ffffjLj128EEEEELb0ELb1ELb1ELb0EEEvNS_9BwdParamsE --------------------------
	.section	.nv.info._ZN10layer_norm13ln_bwd_kernelINS_13Kernel_traitsI6__halfffffjLj1024ELj1ELj4ELj1ELj16ENS_18Kernel_traits_baseILj1024ES2_ffffjLj128EEEEELb0ELb1ELb1ELb0EEEvNS_9BwdParamsE,"",@"SHT_CUDA_INFO"
	.sectionflags	@""
	.align	4


	//----- nvinfo : EIATTR_CUDA_API_VERSION
	.align		4
        /*0000*/ 	.byte	0x04, 0x37
        /*0002*/ 	.short	(.L_4307 - .L_4306)
.L_4306:
        /*0004*/ 	.word	0x00000082


	//----- nvinfo : EIATTR_KPARAM_INFO
	.align		4
.L_4307:
        /*0008*/ 	.byte	0x04, 0x17
        /*000a*/ 	.short	(.L_4309 - .L_4308)
.L_4308:
        /*000c*/ 	.word	0x00000000
        /*0010*/ 	.short	0x0000
        /*0012*/ 	.short	0x0000
        /*0014*/ 	.byte	0x00, 0xf0, 0xa1, 0x04


	//----- nvinfo : EIATTR_SPARSE_MMA_MASK
	.align		4
.L_4309:
        /*0018*/ 	.byte	0x03, 0x50
        /*001a*/ 	.short	0x0000


	//----- nvinfo : EIATTR_MAXREG_COUNT
	.align		4
        /*001c*/ 	.byte	0x03, 0x1b
        /*001e*/ 	.short	0x00ff


	//----- nvinfo : EIATTR_NUM_BARRIERS
	.align		4
        /*0020*/ 	.byte	0x02, 0x4c
        /*0022*/ 	.byte	0x01
	.zero		1


	//----- nvinfo : EIATTR_ANNOTATIONS
	.align		4
        /*0024*/ 	.byte	0x04, 0x55
        /*0026*/ 	.short	(.L_4311 - .L_4310)


	//   ....[0]....
.L_4310:
        /* <DEDUP_REMOVED lines=11> */


	//----- nvinfo : EIATTR_MERCURY_ISA_VERSION
	.align		4
.L_4311:
        /*00c8*/ 	.byte	0x03, 0x5f
        /*00ca*/ 	.short	0x0101


	//----- nvinfo : EIATTR_COOP_GROUP_MASK_REGIDS
	.align		4
        /*00cc*/ 	.byte	0x04, 0x29
        /*00ce*/ 	.short	(.L_4313 - .L_4312)


	//   ....[0]....
.L_4312:
        /*00d0*/ 	.word	0xffffffff


	//   ....[1]....
        /*00d4*/ 	.word	0xffffffff


	//   ....[2]....
        /*00d8*/ 	.word	0xffffffff


	//   ....[3]....
        /*00dc*/ 	.word	0xffffffff


	//   ....[4]....
        /*00e0*/ 	.word	0xffffffff


	//   ....[5]....
        /*00e4*/ 	.word	0xffffffff


	//   ....[6]....
        /*00e8*/ 	.word	0xffffffff


	//   ....[7]....
        /*00ec*/ 	.word	0xffffffff


	//   ....[8]....
        /*00f0*/ 	.word	0xffffffff


	//   ....[9]....
        /*00f4*/ 	.word	0xffffffff


	//   ....[10]....
        /*00f8*/ 	.word	0x05000002


	//   ....[11]....
        /*00fc*/ 	.word	0x05000002


	//   ....[12]....
        /*0100*/ 	.word	0x05000002


	//   ....[13]....
        /*0104*/ 	.word	0x05000002


	//   ....[14]....
        /*0108*/ 	.word	0x05000002


	//   ....[15]....
        /*010c*/ 	.word	0x05000002


	//   ....[16]....
        /*0110*/ 	.word	0x05000002


	//   ....[17]....
        /*0114*/ 	.word	0x05000002


	//   ....[18]....
        /*0118*/ 	.word	0x05000002


	//   ....[19]....
        /*011c*/ 	.word	0x05000002


	//----- nvinfo : EIATTR_COOP_GROUP_INSTR_OFFSETS
	.align		4
.L_4313:
        /*0120*/ 	.byte	0x04, 0x28
        /*0122*/ 	.short	(.L_4315 - .L_4314)


	//   ....[0]....
.L_4314:
        /*0124*/ 	.word	0x00003020


	//   ....[1]....
        /*0128*/ 	.word	0x00003030


	//   ....[2]....
        /*012c*/ 	.word	0x00003060


	//   ....[3]....
        /*0130*/ 	.word	0x00003070


	//   ....[4]....
        /*0134*/ 	.word	0x000030a0


	//   ....[5]....
        /*0138*/ 	.word	0x000030b0


	//   ....[6]....
        /*013c*/ 	.word	0x000030e0


	//   ....[7]....
        /*0140*/ 	.word	0x000030f0


	//   ....[8]....
        /*0144*/ 	.word	0x00003120


	//   ....[9]....
        /*0148*/ 	.word	0x00003130


	//   ....[10]....
        /*014c*/ 	.word	0x0000b480


	//   ....[11]....
        /*0150*/ 	.word	0x0000b520


	//   ....[12]....
        /*0154*/ 	.word	0x0000b580


	//   ....[13]....
        /*0158*/ 	.word	0x0000b5f0


	//   ....[14]....
        /*015c*/ 	.word	0x0000b650


	//   ....[15]....
        /*0160*/ 	.word	0x0000b6a0


	//   ....[16]....
        /*0164*/ 	.word	0x0000b710


	//   ....[17]....
        /*0168*/ 	.word	0x0000b790


	//   ....[18]....
        /*016c*/ 	.word	0x0000b7f0


	//   ....[19]....
        /*0170*/ 	.word	0x0000b840


	//----- nvinfo : EIATTR_VRC_CTA_INIT_COUNT
	.align		4
.L_4315:
        /*0174*/ 	.byte	0x02, 0x4a
	.zero		1
	.zero		1


	//----- nvinfo : EIATTR_EXIT_INSTR_OFFSETS
	.align		4
        /*0178*/ 	.byte	0x04, 0x1c
        /*017a*/ 	.short	(.L_4317 - .L_4316)


	//   ....[0]....
.L_4316:
        /*017c*/ 	.word	0x0000b390


	//   ....[1]....
        /*0180*/ 	.word	0x0000b410


	//----- nvinfo : EIATTR_MAX_THREADS
	.align		4
.L_4317:
        /*0184*/ 	.byte	0x04, 0x05
        /*0186*/ 	.short	(.L_4319 - .L_4318)
.L_4318:
        /*0188*/ 	.word	0x00000080
        /*018c*/ 	.word	0x00000001
        /*0190*/ 	.word	0x00000001


	//----- nvinfo : EIATTR_CRS_STACK_SIZE
	.align		4
.L_4319:
        /*0194*/ 	.byte	0x04, 0x1e
        /*0196*/ 	.short	(.L_4321 - .L_4320)
.L_4320:
        /*0198*/ 	.word	0x00000000


	//----- nvinfo : EIATTR_CBANK_PARAM_SIZE
	.align		4
.L_4321:
        /*019c*/ 	.byte	0x03, 0x19
        /*019e*/ 	.short	0x0128


	//----- nvinfo : EIATTR_PARAM_CBANK
	.align		4
        /*01a0*/ 	.byte	0x04, 0x0a
        /*01a2*/ 	.short	(.L_4323 - .L_4322)
	.align		4
.L_4322:
        /*01a4*/ 	.word	index@(.nv.constant0._ZN10layer_norm13ln_bwd_kernelINS_13Kernel_traitsI6__halfffffjLj1024ELj1ELj4ELj1ELj16ENS_18Kernel_traits_baseILj1024ES2_ffffjLj128EEEEELb0ELb1ELb1ELb0EEEvNS_9BwdParamsE)
        /*01a8*/ 	.short	0x0380
        /*01aa*/ 	.short	0x0128


	//----- nvinfo : EIATTR_SW_WAR
	.align		4
.L_4323:
        /*01ac*/ 	.byte	0x04, 0x36
        /*01ae*/ 	.short	(.L_4325 - .L_4324)
.L_4324:
        /*01b0*/ 	.word	0x00000008
.L_4325:


//--------------------- .nv.info._ZN10layer_norm13ln_bwd_kernelINS_13Kernel_traitsI6__halfffffjLj1024ELj1ELj4ELj1ELj16ENS_18Kernel_traits_baseILj1024ES2_ffffjLj128EEEEELb0ELb1ELb1ELb1EEEvNS_9BwdParamsE --------------------------
	.section	.nv.info._ZN10layer_norm13ln_bwd_kernelINS_13Kernel_traitsI6__halfffffjLj1024ELj1ELj4ELj1ELj16ENS_18Kernel_traits_baseILj1024ES2_ffffjLj128EEEEELb0ELb1ELb1ELb1EEEvNS_9BwdParamsE,"",@"SHT_CUDA_INFO"
	.sectionflags	@""
	.align	4


	//----- nvinfo : EIATTR_CUDA_API_VERSION
	.align		4
        /*0000*/ 	.byte	0x04, 0x37
        /*0002*/ 	.short	(.L_4327 - .L_4326)
.L_4326:
        /*0004*/ 	.word	0x00000082


	//----- nvinfo : EIATTR_KPARAM_INFO
	.align		4
.L_4327:
        /*0008*/ 	.byte	0x04, 0x17
        /*000a*/ 	.short	(.L_4329 - .L_4328)
.L_4328:
        /*000c*/ 	.word	0x00000000
        /*0010*/ 	.short	0x0000
        /*0012*/ 	.short	0x0000
        /*0014*/ 	.byte	0x00, 0xf0, 0xa1, 0x04


	//----- nvinfo : EIATTR_SPARSE_MMA_MASK
	.align		4
.L_4329:
        /*0018*/ 	.byte	0x03, 0x50
        /*001a*/ 	.short	0x0000


	//----- nvinfo : EIATTR_MAXREG_COUNT
	.align		4
        /*001c*/ 	.byte	0x03, 0x1b
        /*001e*/ 	.short	0x00ff


	//----- nvinfo : EIATTR_NUM_BARRIERS
	.align		4
        /*0020*/ 	.byte	0x02, 0x4c
        /*0022*/ 	.byte	0x01
	.zero		1


	//----- nvinfo : EIATTR_ANNOTATIONS
	.align		4
        /*0024*/ 	.byte	0x04, 0x55
        /*0026*/ 	.short	(.L_4331 - .L_4330)


	//   ....[0]....
.L_4330:
        /*0028*/ 	.word	0x00000001
        /*002c*/ 	.byte	0xa0, 0x07, 0x00, 0x00, 0x01, 0x00, 0x00, 0x00, 0x80, 0x0c, 0x00, 0x00, 0x01, 0x00, 0x00, 0x00
        /*003c*/ 	.byte	0x90, 0x0c, 0x00, 0x00, 0x01, 0x00, 0x00, 0x00, 0x80, 0x21, 0x00, 0x00


	//----- nvinfo : EIATTR_MERCURY_ISA_VERSION
	.align		4
.L_4331:
        /*0048*/ 	.byte	0x03, 0x5f
        /*004a*/ 	.short	0x0101


	//----- nvinfo : EIATTR_COOP_GROUP_MASK_REGIDS
	.align		4
        /*004c*/ 	.byte	0x04, 0x29
        /*004e*/ 	.short	(.L_4333 - .L_4332)


	//   ....[0]....
.L_4332:
        /*0050*/ 	.word	0xffffffff


	//   ....[1]....
        /*0054*/ 	.word	0xffffffff


	//   ....[2]....
        /*0058*/ 	.word	0xffffffff


	//   ....[3]....
        /*005c*/ 	.word	0xffffffff


	//   ....[4]....
        /*0060*/ 	.word	0xffffffff


	//   ....[5]....
        /*0064*/ 	.word	0xffffffff


	//   ....[6]....
        /*0068*/ 	.word	0xffffffff


	//   ....[7]....
        /*006c*/ 	.word	0xffffffff


	//   ....[8]....
        /*0070*/ 	.word	0xffffffff


	//   ....[9]....
        /*0074*/ 	.word	0xffffffff


	//   ....[10]....
        /*0078*/ 	.word	0x050000f3


	//   ....[11]....
        /*007c*/ 	.word	0x050000f3


	//   ....[12]....
        /*0080*/ 	.word	0x050000f3


	//   ....[13]....
        /*0084*/ 	.word	0x050000f3


	//   ....[14]....
        /*0088*/ 	.word	0x050000f3


	//   ....[15]....
        /*008c*/ 	.word	0x050000f3


	//   ....[16]....
        /*0090*/ 	.word	0x050000f3


	//   ....[17]....
        /*0094*/ 	.word	0x050000f3


	//   ....[18]....
        /*0098*/ 	.word	0x050000f3


	//   ....[19]....
        /*009c*/ 	.word	0x050000f3


	//----- nvinfo : EIATTR_COOP_GROUP_INSTR_OFFSETS
	.align		4
.L_4333:
        /*00a0*/ 	.byte	0x04, 0x28
        /*00a2*/ 	.short	(.L_4335 - .L_4334)


	//   ....[0]....
.L_4334:
        /*00a4*/ 	.word	0x000021c0


	//   ....[1]....
        /*00a8*/ 	.word	0x000021d0


	//   ....[2]....
        /*00ac*/ 	.word	0x00002200


	//   ....[3]....
        /*00b0*/ 	.word	0x00002220


	//   ....[4]....
        /*00b4*/ 	.word	0x00002240


	//   ....[5]....
        /*00b8*/ 	.word	0x00002250


	//   ....[6]....
        /*00bc*/ 	.word	0x00002280


	//   ....[7]....
        /*00c0*/ 	.word	0x00002290


	//   ....[8]....
        /*00c4*/ 	.word	0x000022c0


	//   ....[9]....
        /*00c8*/ 	.word	0x000022d0


	//   ....[10]....
        /*00cc*/ 	.word	0x00009c80


	//   ....[11]....
        /*00d0*/ 	.word	0x00009d20


	//   ....[12]....
        /*00d4*/ 	.word	0x00009d80


	//   ....[13]....
        /*00d8*/ 	.word	0x00009dd0


	//   ....[14]....
        /*00dc*/ 	.word	0x00009e30


	//   ....[15]....
        /*00e0*/ 	.word	0x00009e80


	//   ....[16]....
        /*00e4*/ 	.word	0x00009ee0


	//   ....[17]....
        /*00e8*/ 	.word	0x00009f40


	//   ....[18]....
        /*00ec*/ 	.word	0x00009fb0


	//   ....[19]....
        /*00f0*/ 	.word	0x0000a000


	//----- nvinfo : EIATTR_VRC_CTA_INIT_COUNT
	.align		4
.L_4335:
        /*00f4*/ 	.byte	0x02, 0x4a
	.zero		1
	.zero		1


	//----- nvinfo : EIATTR_EXIT_INSTR_OFFSETS
	.align		4
        /*00f8*/ 	.byte	0x04, 0x1c
        /*00fa*/ 	.short	(.L_4337 - .L_4336)


	//   ....[0]....
.L_4336:
        /*00fc*/ 	.word	0x00009c20


	//----- nvinfo : EIATTR_MAX_THREADS
	.align		4
.L_4337:
        /*0100*/ 	.byte	0x04, 0x05
        /*0102*/ 	.short	(.L_4339 - .L_4338)
.L_4338:
        /*0104*/ 	.word	0x00000080
        /*0108*/ 	.word	0x00000001
        /*010c*/ 	.word	0x00000001


	//----- nvinfo : EIATTR_CRS_STACK_SIZE
	.align		4
.L_4339:
        /*0110*/ 	.byte	0x04, 0x1e
        /*0112*/ 	.short	(.L_4341 - .L_4340)
.L_4340:
        /*0114*/ 	.word	0x00000000


	//----- nvinfo : EIATTR_CBANK_PARAM_SIZE
	.align		4
.L_4341:
        /*0118*/ 	.byte	0x03, 0x19
        /*011a*/ 	.short	0x0128


	//----- nvinfo : EIATTR_PARAM_CBANK
	.align		4
        /*011c*/ 	.byte	0x04, 0x0a
        /*011e*/ 	.short	(.L_4343 - .L_4342)
	.align		4
.L_4342:
        /*0120*/ 	.word	index@(.nv.constant0._ZN10layer_norm13ln_bwd_kernelINS_13Kernel_traitsI6__halfffffjLj1024ELj1ELj4ELj1ELj16ENS_18Kernel_traits_baseILj1024ES2_ffffjLj128EEEEELb0ELb1ELb1ELb1EEEvNS_9BwdParamsE)
        /*0124*/ 	.short	0x0380
        /*0126*/ 	.short	0x0128


	//----- nvinfo : EIATTR_SW_WAR
	.align		4
.L_4343:
        /*0128*/ 	.byte	0x04, 0x36
        /*012a*/ 	.short	(.L_4345 - .L_4344)
.L_4344:
        /*012c*/ 	.word	0x00000008
.L_4345:


//--------------------- .nv.info._ZN10layer_norm13ln_bwd_kernelINS_13Kernel_traitsI6__halfffffjLj1024ELj1ELj4ELj1ELj16ENS_18Kernel_traits_baseILj1024ES2_ffffjLj128EEEEELb1ELb0ELb0ELb0EEEvNS_9BwdParamsE --------------------------
	.section	.nv.info._ZN10layer_norm13ln_bwd_kernelINS_13Kernel_traitsI6__halfffffjLj1024ELj1ELj4ELj1ELj16ENS_18Kernel_traits_baseILj1024ES2_ffffjLj128EEEEELb1ELb0ELb0ELb0EEEvNS_9BwdParamsE,"",@"SHT_CUDA_INFO"
	.sectionflags	@""
	.align	4


	//----- nvinfo : EIATTR_CUDA_API_VERSION
	.align		4
        /*0000*/ 	.byte	0x04, 0x37
        /*0002*/ 	.short	(.L_4347 - .L_4346)
.L_4346:
        /*0004*/ 	.word	0x00000082


	//----- nvinfo : EIATTR_KPARAM_INFO
	.align		4
.L_4347:
        /*0008*/ 	.byte	0x04, 0x17
        /*000a*/ 	.short	(.L_4349 - .L_4348)
.L_4348:
        /*000c*/ 	.word	0x00000000
        /*0010*/ 	.short	0x0000
        /*0012*/ 	.short	0x0000
        /*0014*/ 	.byte	0x00, 0xf0, 0xa1, 0x04


	//----- nvinfo : EIATTR_SPARSE_MMA_MASK
	.align		4
.L_4349:
        /*0018*/ 	.byte	0x03, 0x50
        /*001a*/ 	.short	0x0000


	//----- nvinfo : EIATTR_MAXREG_COUNT
	.align		4
        /*001c*/ 	.byte	0x03, 0x1b
        /*001e*/ 	.short	0x00ff


	//----- nvinfo : EIATTR_NUM_BARRIERS
	.align		4
        /*0020*/ 	.byte	0x02, 0x4c
        /*0022*/ 	.byte	0x01
	.zero		1


	//----- nvinfo : EIATTR_MERCURY_ISA_VERSION
	.align		4
        /*0024*/ 	.byte	0x03, 0x5f
        /*0026*/ 	.short	0x0101


	//----- nvinfo : EIATTR_COOP_GROUP_MASK_REGIDS
	.align		4
        /*0028*/ 	.byte	0x04, 0x29
        /*002a*/ 	.short	(.L_4351 - .L_4350)


	//   ....[0]....
.L_4350:
        /*002c*/ 	.word	0xffffffff


	//   ....[1]....
        /*0030*/ 	.word	0xffffffff


	//   ....[2]....
        /*0034*/ 	.word	0xffffffff


	//   ....[3]....
        /*0038*/ 	.word	0xffffffff


	//   ....[4]....
        /*003c*/ 	.word	0xffffffff


	//   ....[5]....
        /*0040*/ 	.word	0xffffffff


	//   ....[6]....
        /*0044*/ 	.word	0xffffffff


	//   ....[7]....
        /*0048*/ 	.word	0xffffffff


	//   ....[8]....
        /*004c*/ 	.word	0xffffffff


	//   ....[9]....
        /*0050*/ 	.word	0xffffffff


	//   ....[10]....
        /*0054*/ 	.word	0x050000b9


	//   ....[11]....
        /*0058*/ 	.word	0x050000b9


	//   ....[12]....
        /*005c*/ 	.word	0x050000b9


	//   ....[13]....
        /*0060*/ 	.word	0x050000b9


	//   ....[14]....
        /*0064*/ 	.word	0x050000b9


	//   ....[15]....
        /*0068*/ 	.word	0x050000b9


	//   ....[16]....
        /*006c*/ 	.word	0x050000b9


	//   ....[17]....
        /*0070*/ 	.word	0x050000b9


	//   ....[18]....
        /*0074*/ 	.word	0x050000b9


	//   ....[19]....
        /*0078*/ 	.word	0x050000b9


	//----- nvinfo : EIATTR_COOP_GROUP_INSTR_OFFSETS
	.align		4
.L_4351:
        /*007c*/ 	.byte	0x04, 0x28
        /*007e*/ 	.short	(.L_4353 - .L_4352)


	//   ....[0]....
.L_4352:
        /*0080*/ 	.word	0x00002680


	//   ....[1]....
        /*0084*/ 	.word	0x00002690


	//   ....[2]....
        /*0088*/ 	.word	0x000026c0


	//   ....[3]....
        /*008c*/ 	.word	0x000026d0


	//   ....[4]....
        /*0090*/ 	.word	0x00002700


	//   ....[5]....
        /*0094*/ 	.word	0x00002710


	//   ....[6]....
        /*0098*/ 	.word	0x00002740


	//   ....[7]....
        /*009c*/ 	.word	0x00002750


	//   ....[8]....
        /*00a0*/ 	.word	0x00002780


	//   ....[9]....
        /*00a4*/ 	.word	0x00002790


	//   ....[10]....
        /*00a8*/ 	.word	0x00008260


	//   ....[11]....
        /*00ac*/ 	.word	0x000082f0


	//   ....[12]....
        /*00b0*/ 	.word	0x00008360


	//   ....[13]....
        /*00b4*/ 	.word	0x000083c0


	//   ....[14]....
        /*00b8*/ 	.word	0x00008430


	//   ....[15]....
        /*00bc*/ 	.word	0x00008490


	//   ....[16]....
        /*00c0*/ 	.word	0x00008500


	//   ....[17]....
        /*00c4*/ 	.word	0x00008560


	//   ....[18]....
        /*00c8*/ 	.word	0x000085d0


	//   ....[19]....
        /*00cc*/ 	.word	0x00008630


	//----- nvinfo : EIATTR_VRC_CTA_INIT_COUNT
	.align		4
.L_4353:
        /*00d0*/ 	.byte	0x02, 0x4a
	.zero		1
	.zero		1


	//----- nvinfo : EIATTR_EXIT_INSTR_OFFSETS
	.align		4
        /*00d4*/ 	.byte	0x04, 0x1c
        /*00d6*/ 	.short	(.L_4355 - .L_4354)


	//   ....[0]....
.L_4354:
        /*00d8*/ 	.word	0x000081c0


	//   ....[1]....
        /*00dc*/ 	.word	0x000081f0


	//----- nvinfo : EIATTR_MAX_THREADS
	.align		4
.L_4355:
        /*00e0*/ 	.byte	0x04, 0x05
        /*00e2*/ 	.short	(.L_4357 - .L_4356)
.L_4356:
        /*00e4*/ 	.word	0x00000080
        /*00e8*/ 	.word	0x00000001
        /*00ec*/ 	.word	0x00000001


	//----- nvinfo : EIATTR_CRS_STACK_SIZE
	.align		4
.L_4357:
        /*00f0*/ 	.byte	0x04, 0x1e
        /*00f2*/ 	.short	(.L_4359 - .L_4358)
.L_4358:
        /*00f4*/ 	.word	0x00000000


	//----- nvinfo : EIATTR_CBANK_PARAM_SIZE
	.align		4
.L_4359:
        /*00f8*/ 	.byte	0x03, 0x19
        /*00fa*/ 	.short	0x0128


	//----- nvinfo : EIATTR_PARAM_CBANK
	.align		4
        /*00fc*/ 	.byte	0x04, 0x0a
        /*00fe*/ 	.short	(.L_4361 - .L_4360)
	.align		4
.L_4360:
        /*0100*/ 	.word	index@(.nv.constant0._ZN10layer_norm13ln_bwd_kernelINS_13Kernel_traitsI6__halfffffjLj1024ELj1ELj4ELj1ELj16ENS_18Kernel_traits_baseILj1024ES2_ffffjLj128EEEEELb1ELb0ELb0ELb0EEEvNS_9BwdParamsE)
        /*0104*/ 	.short	0x0380
        /*0106*/ 	.short	0x0128


	//----- nvinfo : EIATTR_SW_WAR
	.align		4
.L_4361:
        /*0108*/ 	.byte	0x04, 0x36
        /*010a*/ 	.short	(.L_4363 - .L_4362)
.L_4362:
        /*010c*/ 	.word	0x00000008
.L_4363:


//--------------------- .nv.info._ZN10layer_norm13ln_bwd_kernelINS_13Kernel_traitsI6__halfffffjLj1024ELj1ELj4ELj1ELj16ENS_18Kernel_traits_baseILj1024ES2_ffffjLj128EEEEELb1ELb0ELb0ELb1EEEvNS_9BwdParamsE --------------------------
	.section	.nv.info._ZN10layer_norm13ln_bwd_kernelINS_13Kernel_traitsI6__halfffffjLj1024ELj1ELj4ELj1ELj16ENS_18Kernel_traits_baseILj1024ES2_ffffjLj128EEEEELb1ELb0ELb0ELb1EEEvNS_9BwdParamsE,"",@"SHT_CUDA_INFO"
	.sectionflags	@""
	.align	4


	//----- nvinfo : EIATTR_CUDA_API_VERSION
	.align		4
        /*0000*/ 	.byte	0x04, 0x37
        /*0002*/ 	.short	(.L_4365 - .L_4364)
.L_4364:
        /*0004*/ 	.word	0x00000082


	//----- nvinfo : EIATTR_KPARAM_INFO
	.align		4
.L_4365:
        /*0008*/ 	.byte	0x04, 0x17
        /*000a*/ 	.short	(.L_4367 - .L_4366)
.L_4366:
        /*000c*/ 	.word	0x00000000
        /*0010*/ 	.short	0x0000
        /*0012*/ 	.short	0x0000
        /*0014*/ 	.byte	0x00, 0xf0, 0xa1, 0x04


	//----- nvinfo : EIATTR_SPARSE_MMA_MASK
	.align		4
.L_4367:
        /*0018*/ 	.byte	0x03, 0x50
        /*001a*/ 	.short	0x0000


	//----- nvinfo : EIATTR_MAXREG_COUNT
	.align		4
        /*001c*/ 	.byte	0x03, 0x1b
        /*001e*/ 	.short	0x00ff


	//----- nvinfo : EIATTR_NUM_BARRIERS
	.align		4
        /*0020*/ 	.byte	0x02, 0x4c
        /*0022*/ 	.byte	0x01
	.zero		1


	//----- nvinfo : EIATTR_ANNOTATIONS
	.align		4
        /*0024*/ 	.byte	0x04, 0x55
        /*0026*/ 	.short	(.L_4369 - .L_4368)


	//   ....[0]....
.L_4368:
        /* <DEDUP_REMOVED lines=34> */


	//----- nvinfo : EIATTR_MERCURY_ISA_VERSION
	.align		4
.L_4369:
        /*0230*/ 	.byte	0x03, 0x5f
        /*0232*/ 	.short	0x0101


	//----- nvinfo : EIATTR_COOP_GROUP_MASK_REGIDS
	.align		4
        /*0234*/ 	.byte	0x04, 0x29
        /*0236*/ 	.short	(.L_4371 - .L_4370)


	//   ....[0]....
.L_4370:
        /*0238*/ 	.word	0xffffffff


	//   ....[1]....
        /*023c*/ 	.word	0xffffffff


	//   ....[2]....
        /*0240*/ 	.word	0xffffffff


	//   ....[3]....
        /*0244*/ 	.word	0xffffffff


	//   ....[4]....
        /*0248*/ 	.word	0xffffffff


	//   ....[5]....
        /*024c*/ 	.word	0xffffffff


	//   ....[6]....
        /*0250*/ 	.word	0xffffffff


	//   ....[7]....
        /*0254*/ 	.word	0xffffffff


	//   ....[8]....
        /*0258*/ 	.word	0xffffffff


	//   ....[9]....
        /*025c*/ 	.word	0xffffffff


	//   ....[10]....
        /*0260*/ 	.word	0x05000051


	//   ....[11]....
        /*0264*/ 	.word	0x05000051


	//   ....[12]....
        /*0268*/ 	.word	0x05000051


	//   ....[13]....
        /*026c*/ 	.word	0x05000051


	//   ....[14]....
        /*0270*/ 	.word	0x05000051


	//   ....[15]....
        /*0274*/ 	.word	0x05000051


	//   ....[16]....
        /*0278*/ 	.word	0x05000051


	//   ....[17]....
        /*027c*/ 	.word	0x05000051


	//   ....[18]....
        /*0280*/ 	.word	0x05000051


	//   ....[19]....
        /*0284*/ 	.word	0x05000051


	//----- nvinfo : EIATTR_COOP_GROUP_INSTR_OFFSETS
	.align		4
.L_4371:
        /*0288*/ 	.byte	0x04, 0x28
        /*028a*/ 	.short	(.L_4373 - .L_4372)


	//   ....[0]....
.L_4372:
        /*028c*/ 	.word	0x00003360


	//   ....[1]....
        /*0290*/ 	.word	0x00003370


	//   ....[2]....
        /*0294*/ 	.word	0x000033f0


	//   ....[3]....
        /*0298*/ 	.word	0x00003400


	//   ....[4]....
        /*029c*/ 	.word	0x00003480


	//   ....[5]....
        /*02a0*/ 	.word	0x00003490


	//   ....[6]....
        /*02a4*/ 	.word	0x000034f0


	//   ....[7]....
        /*02a8*/ 	.word	0x00003500


	//   ....[8]....
        /*02ac*/ 	.word	0x00003530


	//   ....[9]....
        /*02b0*/ 	.word	0x00003540


	//   ....[10]....
        /*02b4*/ 	.word	0x000084a0


	//   ....[11]....
        /*02b8*/ 	.word	0x00008560


	//   ....[12]....
        /*02bc*/ 	.word	0x00008650


	//   ....[13]....
        /*02c0*/ 	.word	0x000086f0


	//   ....[14]....
        /*02c4*/ 	.word	0x00008760


	//   ....[15]....
        /*02c8*/ 	.word	0x000087d0


	//   ....[16]....
        /*02cc*/ 	.word	0x00008840


	//   ....[17]....
        /*02d0*/ 	.word	0x000088b0


	//   ....[18]....
        /*02d4*/ 	.word	0x00008920


	//   ....[19]....
        /*02d8*/ 	.word	0x00008980


	//----- nvinfo : EIATTR_VRC_CTA_INIT_COUNT
	.align		4
.L_4373:
        /*02dc*/ 	.byte	0x02, 0x4a
	.zero		1
	.zero		1


	//----- nvinfo : EIATTR_EXIT_INSTR_OFFSETS
	.align		4
        /*02e0*/ 	.byte	0x04, 0x1c
        /*02e2*/ 	.short	(.L_4375 - .L_4374)


	//   ....[0]....
.L_4374:
        /*02e4*/ 	.word	0x00008430


	//----- nvinfo : EIATTR_MAX_THREADS
	.align		4
.L_4375:
        /*02e8*/ 	.byte	0x04, 0x05
        /*02ea*/ 	.short	(.L_4377 - .L_4376)
.L_4376:
        /*02ec*/ 	.word	0x00000080
        /*02f0*/ 	.word	0x00000001
        /*02f4*/ 	.word	0x00000001


	//----- nvinfo : EIATTR_CRS_STACK_SIZE
	.align		4
.L_4377:
        /*02f8*/ 	.byte	0x04, 0x1e
        /*02fa*/ 	.short	(.L_4379 - .L_4378)
.L_4378:
        /*02fc*/ 	.word	0x00000000


	//----- nvinfo : EIATTR_CBANK_PARAM_SIZE
	.align		4
.L_4379:
        /*0300*/ 	.byte	0x03, 0x19
        /*0302*/ 	.short	0x0128


	//----- nvinfo : EIATTR_PARAM_CBANK
	.align		4
        /*0304*/ 	.byte	0x04, 0x0a
        /*0306*/ 	.short	(.L_4381 - .L_4380)
	.align		4
.L_4380:
        /*0308*/ 	.word	index@(.nv.constant0._ZN10layer_norm13ln_bwd_kernelINS_13Kernel_traitsI6__halfffffjLj1024ELj1ELj4ELj1ELj16ENS_18Kernel_traits_baseILj1024ES2_ffffjLj128EEEEELb1ELb0ELb0ELb1EEEvNS_9BwdParamsE)
        /*030c*/ 	.short	0x0380
        /*030e*/ 	.short	0x0128


	//----- nvinfo : EIATTR_SW_WAR
	.align		4
.L_4381:
        /*0310*/ 	.byte	0x04, 0x36
        /*0312*/ 	.short	(.L_4383 - .L_4382)
.L_4382:
        /*0314*/ 	.word	0x00000008
.L_4383:


//--------------------- .nv.info._ZN10layer_norm22ln_bwd_finalize_kernelINS_22Kernel_traits_finalizeILj1024E6__halfffffjLb0ELj1024ELj4ENS_18Kernel_traits_baseILj1024ES2_ffffjLj1024EEEEELb0ELb0EEEvNS_9BwdParamsE --------------------------
	.section	.nv.info._ZN10layer_norm22ln_bwd_finalize_kernelINS_22Kernel_traits_finalizeILj1024E6__halfffffjLb0ELj1024ELj4ENS_18Kernel_traits_baseILj1024ES2_ffffjLj1024EEEEELb0ELb0EEEvNS_9BwdParamsE,"",@"SHT_CUDA_INFO"
	.sectionflags	@""
	.align	4


	//----- nvinfo : EIATTR_CUDA_API_VERSION
	.align		4
        /*0000*/ 	.byte	0x04, 0x37
        /*0002*/ 	.short	(.L_4385 - .L_4384)
.L_4384:
        /*0004*/ 	.word	0x00000082


	//----- nvinfo : EIATTR_KPARAM_INFO
	.align		4
.L_4385:
        /*0008*/ 	.byte	0x04, 0x17
        /*000a*/ 	.short	(.L_4387 - .L_4386)
.L_4386:
        /*000c*/ 	.word	0x00000000
        /*0010*/ 	.short	0x0000
        /*0012*/ 	.short	0x0000
        /*0014*/ 	.byte	0x00, 0xf0, 0xa1, 0x04


	//----- nvinfo : EIATTR_SPARSE_MMA_MASK
	.align		4
.L_4387:
        /*0018*/ 	.byte	0x03, 0x50
        /*001a*/ 	.short	0x0000


	//----- nvinfo : EIATTR_MAXREG_COUNT
	.align		4
        /*001c*/ 	.byte	0x03, 0x1b
        /*001e*/ 	.short	0x0040


	//----- nvinfo : EIATTR_NUM_BARRIERS
	.align		4
        /*0020*/ 	.byte	0x02, 0x4c
        /*0022*/ 	.byte	0x01
	.zero		1


	//----- nvinfo : EIATTR_MERCURY_ISA_VERSION
	.align		4
        /*0024*/ 	.byte	0x03, 0x5f
        /*0026*/ 	.short	0x0101


	//----- nvinfo : EIATTR_COOP_GROUP_MASK_REGIDS
	.align		4
        /*0028*/ 	.byte	0x04, 0x29
        /*002a*/ 	.short	(.L_4389 - .L_4388)


	//   ....[0]....
.L_4388:
        /*002c*/ 	.word	0xffffffff


	//   ....[1]....
        /*0030*/ 	.word	0xffffffff


	//   ....[2]....
        /*0034*/ 	.word	0xffffffff


	//   ....[3]....
        /*0038*/ 	.word	0xffffffff


	//   ....[4]....
        /*003c*/ 	.word	0xffffffff


	//   ....[5]....
        /*0040*/ 	.word	0xffffffff


	//   ....[6]....
        /*0044*/ 	.word	0xffffffff


	//   ....[7]....
        /*0048*/ 	.word	0xffffffff


	//   ....[8]....
        /*004c*/ 	.word	0xffffffff


	//   ....[9]....
        /*0050*/ 	.word	0xffffffff


	//----- nvinfo : EIATTR_COOP_GROUP_INSTR_OFFSETS
	.align		4
.L_4389:
        /*0054*/ 	.byte	0x04, 0x28
        /*0056*/ 	.short	(.L_4391 - .L_4390)


	//   ....[0]....
.L_4390:
        /*0058*/ 	.word	0x00001540


	//   ....[1]....
        /*005c*/ 	.word	0x00001550


	//   ....[2]....
        /*0060*/ 	.word	0x00001580


	//   ....[3]....
        /*0064*/ 	.word	0x00001590


	//   ....[4]....
        /*0068*/ 	.word	0x000015c0


	//   ....[5]....
        /*006c*/ 	.word	0x000015d0


	//   ....[6]....
        /*0070*/ 	.word	0x00001610


	//   ....[7]....
        /*0074*/ 	.word	0x00001630


	//   ....[8]....
        /*0078*/ 	.word	0x00001680


	//   ....[9]....
        /*007c*/ 	.word	0x00001690


	//----- nvinfo : EIATTR_VRC_CTA_INIT_COUNT
	.align		4
.L_4391:
        /*0080*/ 	.byte	0x02, 0x4a
	.zero		1
	.zero		1


	//----- nvinfo : EIATTR_EXIT_INSTR_OFFSETS
	.align		4
        /*0084*/ 	.byte	0x04, 0x1c
        /*0086*/ 	.short	(.L_4393 - .L_4392)


	//   ....[0]....
.L_4392:
        /*0088*/ 	.word	0x00000060


	//   ....[1]....
        /*008c*/ 	.word	0x000016f0


	//   ....[2]....
        /*0090*/ 	.word	0x00001720


	//   ....[3]....
        /*0094*/ 	.word	0x000017e0


	//----- nvinfo : EIATTR_MAX_THREADS
	.align		4
.L_4393:
        /*0098*/ 	.byte	0x04, 0x05
        /*009a*/ 	.short	(.L_4395 - .L_4394)
.L_4394:
        /*009c*/ 	.word	0x00000400
        /*00a0*/ 	.word	0x00000001
        /*00a4*/ 	.word	0x00000001


	//----- nvinfo : EIATTR_CRS_STACK_SIZE
	.align		4
.L_4395:
        /*00a8*/ 	.byte	0x04, 0x1e
        /*00aa*/ 	.short	(.L_4397 - .L_4396)
.L_4396:
        /*00ac*/ 	.word	0x00000000


	//----- nvinfo : EIATTR_CBANK_PARAM_SIZE
	.align		4
.L_4397:
        /*00b0*/ 	.byte	0x03, 0x19
        /*00b2*/ 	.short	0x0128


	//----- nvinfo : EIATTR_PARAM_CBANK
	.align		4
        /*00b4*/ 	.byte	0x04, 0x0a
        /*00b6*/ 	.short	(.L_4399 - .L_4398)
	.align		4
.L_4398:
        /*00b8*/ 	.word	index@(.nv.constant0._ZN10layer_norm22ln_bwd_finalize_kernelINS_22Kernel_traits_finalizeILj1024E6__halfffffjLb0ELj1024ELj4ENS_18Kernel_traits_baseILj1024ES2_ffffjLj1024EEEEELb0ELb0EEEvNS_9BwdParamsE)
        /*00bc*/ 	.short	0x0380
        /*00be*/ 	.short	0x0128


	//----- nvinfo : EIATTR_SW_WAR
	.align		4
.L_4399:
        /*00c0*/ 	.byte	0x04, 0x36
        /*00c2*/ 	.short	(.L_4401 - .L_4400)
.L_4400:
        /*00c4*/ 	.word	0x00000008
.L_4401:


//--------------------- .nv.info._ZN10layer_norm13ln_bwd_kernelINS_13Kernel_traitsI6__halfffffjLj1024ELj1ELj4ELj1ELj16ENS_18Kernel_traits_baseILj1024ES2_ffffjLj128EEEEELb1ELb0ELb1ELb0EEEvNS_9BwdParamsE --------------------------
	.section	.nv.info._ZN10layer_norm13ln_bwd_kernelINS_13Kernel_traitsI6__halfffffjLj1024ELj1ELj4ELj1ELj16ENS_18Kernel_traits_baseILj1024ES2_ffffjLj128EEEEELb1ELb0ELb1ELb0EEEvNS_9BwdParamsE,"",@"SHT_CUDA_INFO"
	.sectionflags	@""
	.align	4


	//----- nvinfo : EIATTR_CUDA_API_VERSION
	.align		4
        /*0000*/ 	.byte	0x04, 0x37
        /*0002*/ 	.short	(.L_4403 - .L_4402)
.L_4402:
        /*0004*/ 	.word	0x00000082


	//----- nvinfo : EIATTR_KPARAM_INFO
	.align		4
.L_4403:
        /*0008*/ 	.byte	0x04, 0x17
        /*000a*/ 	.short	(.L_4405 - .L_4404)
.L_4404:
        /*000c*/ 	.word	0x00000000
        /*0010*/ 	.short	0x0000
        /*0012*/ 	.short	0x0000
        /*0014*/ 	.byte	0x00, 0xf0, 0xa1, 0x04


	//----- nvinfo : EIATTR_SPARSE_MMA_MASK
	.align		4
.L_4405:
        /*0018*/ 	.byte	0x03, 0x50
        /*001a*/ 	.short	0x0000


	//----- nvinfo : EIATTR_MAXREG_COUNT
	.align		4
        /*001c*/ 	.byte	0x03, 0x1b
        /*001e*/ 	.short	0x00ff


	//----- nvinfo : EIATTR_NUM_BARRIERS
	.align		4
        /*0020*/ 	.byte	0x02, 0x4c
        /*0022*/ 	.byte	0x01
	.zero		1


	//----- nvinfo : EIATTR_MERCURY_ISA_VERSION
	.align		4
        /*0024*/ 	.byte	0x03, 0x5f
        /*0026*/ 	.short	0x0101


	//----- nvinfo : EIATTR_COOP_GROUP_MASK_REGIDS
	.align		4
        /*0028*/ 	.byte	0x04, 0x29
        /*002a*/ 	.short	(.L_4407 - .L_4406)


	//   ....[0]....
.L_4406:
        /*002c*/ 	.word	0xffffffff


	//   ....[1]....
        /*0030*/ 	.word	0xffffffff


	//   ....[2]....
        /*0034*/ 	.word	0xffffffff


	//   ....[3]....
        /*0038*/ 	.word	0xffffffff


	//   ....[4]....
        /*003c*/ 	.word	0xffffffff


	//   ....[5]....
        /*0040*/ 	.word	0xffffffff


	//   ....[6]....
        /*0044*/ 	.word	0xffffffff


	//   ....[7]....
        /*0048*/ 	.word	0xffffffff


	//   ....[8]....
        /*004c*/ 	.word	0xffffffff


	//   ....[9]....
        /*0050*/ 	.word	0xffffffff


	//   ....[10]....
        /*0054*/ 	.word	0x050000c5


	//   ....[11]....
        /*0058*/ 	.word	0x050000c5


	//   ....[12]....
        /*005c*/ 	.word	0x050000c5


	//   ....[13]....
        /*0060*/ 	.word	0x050000c5


	//   ....[14]....
        /*0064*/ 	.word	0x050000c5


	//   ....[15]....
        /*0068*/ 	.word	0x050000c5


	//   ....[16]....
        /*006c*/ 	.word	0x050000c5


	//   ....[17]....
        /*0070*/ 	.word	0x050000c5


	//   ....[18]....
        /*0074*/ 	.word	0x050000c5


	//   ....[19]....
        /*0078*/ 	.word	0x050000c5


	//----- nvinfo : EIATTR_COOP_GROUP_INSTR_OFFSETS
	.align		4
.L_4407:
        /*007c*/ 	.byte	0x04, 0x28
        /*007e*/ 	.short	(.L_4409 - .L_4408)


	//   ....[0]....
.L_4408:
        /*0080*/ 	.word	0x000031d0


	//   ....[1]....
        /*0084*/ 	.word	0x000031e0


	//   ....[2]....
        /*0088*/ 	.word	0x00003210


	//   ....[3]....
        /*008c*/ 	.word	0x00003220


	//   ....[4]....
        /*0090*/ 	.word	0x00003250


	//   ....[5]....
        /*0094*/ 	.word	0x00003260


	//   ....[6]....
        /*0098*/ 	.word	0x00003290


	//   ....[7]....
        /*009c*/ 	.word	0x000032a0


	//   ....[8]....
        /*00a0*/ 	.word	0x000032d0


	//   ....[9]....
        /*00a4*/ 	.word	0x000032e0


	//   ....[10]....
        /*00a8*/ 	.word	0x0000a090


	//   ....[11]....
        /*00ac*/ 	.word	0x0000a120


	//   ....[12]....
        /*00b0*/ 	.word	0x0000a190


	//   ....[13]....
        /*00b4*/ 	.word	0x0000a1f0


	//   ....[14]....
        /*00b8*/ 	.word	0x0000a260


	//   ....[15]....
        /*00bc*/ 	.word	0x0000a2c0


	//   ....[16]....
        /*00c0*/ 	.word	0x0000a330


	//   ....[17]....
        /*00c4*/ 	.word	0x0000a390


	//   ....[18]....
        /*00c8*/ 	.word	0x0000a400


	//   ....[19]....
        /*00cc*/ 	.word	0x0000a460


	//----- nvinfo : EIATTR_VRC_CTA_INIT_COUNT
	.align		4
.L_4409:
        /*00d0*/ 	.byte	0x02, 0x4a
	.zero		1
	.zero		1


	//----- nvinfo : EIATTR_EXIT_INSTR_OFFSETS
	.align		4
        /*00d4*/ 	.byte	0x04, 0x1c
        /*00d6*/ 	.short	(.L_4411 - .L_4410)


	//   ....[0]....
.L_4410:
        /*00d8*/ 	.word	0x00009ff0


	//   ....[1]....
        /*00dc*/ 	.word	0x0000a020


	//----- nvinfo : EIATTR_MAX_THREADS
	.align		4
.L_4411:
        /*00e0*/ 	.byte	0x04, 0x05
        /*00e2*/ 	.short	(.L_4413 - .L_4412)
.L_4412:
        /*00e4*/ 	.word	0x00000080
        /*00e8*/ 	.word	0x00000001
        /*00ec*/ 	.word	0x00000001


	//----- nvinfo : EIATTR_CRS_STACK_SIZE
	.align		4
.L_4413:
        /*00f0*/ 	.byte	0x04, 0x1e
        /*00f2*/ 	.short	(.L_4415 - .L_4414)
.L_4414:
        /*00f4*/ 	.word	0x00000000


	//----- nvinfo : EIATTR_CBANK_PARAM_SIZE
	.align		4
.L_4415:
        /*00f8*/ 	.byte	0x03, 0x19
        /*00fa*/ 	.short	0x0128


	//----- nvinfo : EIATTR_PARAM_CBANK
	.align		4
        /*00fc*/ 	.byte	0x04, 0x0a
        /*00fe*/ 	.short	(.L_4417 - .L_4416)
	.align		4
.L_4416:
        /*0100*/ 	.word	index@(.nv.constant0._ZN10layer_norm13ln_bwd_kernelINS_13Kernel_traitsI6__halfffffjLj1024ELj1ELj4ELj1ELj16ENS_18Kernel_traits_baseILj1024ES2_ffffjLj128EEEEELb1ELb0ELb1ELb0EEEvNS_9BwdParamsE)
        /*0104*/ 	.short	0x0380
        /*0106*/ 	.short	0x0128


	//----- nvinfo : EIATTR_SW_WAR
	.align		4
.L_4417:
        /*0108*/ 	.byte	0x04, 0x36
        /*010a*/ 	.short	(.L_4419 - .L_4418)
.L_4418:
        /*010c*/ 	.word	0x00000008
.L_4419:


//--------------------- .nv.info._ZN10layer_norm22ln_bwd_finalize_kernelINS_22Kernel_traits_finalizeILj1024E6__halfffffjLb0ELj1024ELj4ENS_18Kernel_traits_baseILj1024ES2_ffffjLj1024EEEEELb0ELb1EEEvNS_9BwdParamsE --------------------------
	.section	.nv.info._ZN10layer_norm22ln_bwd_finalize_kernelINS_22Kernel_traits_finalizeILj1024E6__halfffffjLb0ELj1024ELj4ENS_18Kernel_traits_baseILj1024ES2_ffffjLj1024EEEEELb0ELb1EEEvNS_9BwdParamsE,"",@"SHT_CUDA_INFO"
	.sectionflags	@""
	.align	4


	//----- nvinfo : EIATTR_CUDA_API_VERSION
	.align		4
        /*0000*/ 	.byte	0x04, 0x37
        /*0002*/ 	.short	(.L_4421 - .L_4420)
.L_4420:
        /*0004*/ 	.word	0x00000082


	//----- nvinfo : EIATTR_KPARAM_INFO
	.align		4
.L_4421:
        /*0008*/ 	.byte	0x04, 0x17
        /*000a*/ 	.short	(.L_4423 - .L_4422)
.L_4422:
        /*000c*/ 	.word	0x00000000
        /*0010*/ 	.short	0x0000
        /*0012*/ 	.short	0x0000
        /*0014*/ 	.byte	0x00, 0xf0, 0xa1, 0x04


	//----- nvinfo : EIATTR_SPARSE_MMA_MASK
	.align		4
.L_4423:
        /*0018*/ 	.byte	0x03, 0x50
        /*001a*/ 	.short	0x0000


	//----- nvinfo : EIATTR_MAXREG_COUNT
	.align		4
        /*001c*/ 	.byte	0x03, 0x1b
        /*001e*/ 	.short	0x0040


	//----- nvinfo : EIATTR_NUM_BARRIERS
	.align		4
        /*0020*/ 	.byte	0x02, 0x4c
        /*0022*/ 	.byte	0x01
	.zero		1


	//----- nvinfo : EIATTR_MERCURY_ISA_VERSION
	.align		4
        /*0024*/ 	.byte	0x03, 0x5f
        /*0026*/ 	.short	0x0101


	//----- nvinfo : EIATTR_COOP_GROUP_MASK_REGIDS
	.align		4
        /*0028*/ 	.byte	0x04, 0x29
        /*002a*/ 	.short	(.L_4425 - .L_4424)


	//   ....[0]....
.L_4424:
        /*002c*/ 	.word	0xffffffff


	//   ....[1]....
        /*0030*/ 	.word	0xffffffff


	//   ....[2]....
        /*0034*/ 	.word	0xffffffff


	//   ....[3]....
        /*0038*/ 	.word	0xffffffff


	//   ....[4]....
        /*003c*/ 	.word	0xffffffff


	//   ....[5]....
        /*0040*/ 	.word	0xffffffff


	//   ....[6]....
        /*0044*/ 	.word	0xffffffff


	//   ....[7]....
        /*0048*/ 	.word	0xffffffff


	//   ....[8]....
        /*004c*/ 	.word	0xffffffff


	//   ....[9]....
        /*0050*/ 	.word	0xffffffff


	//----- nvinfo : EIATTR_COOP_GROUP_INSTR_OFFSETS
	.align		4
.L_4425:
        /*0054*/ 	.byte	0x04, 0x28
        /*0056*/ 	.short	(.L_4427 - .L_4426)


	//   ....[0]....
.L_4426:
        /*0058*/ 	.word	0x00001560


	//   ....[1]....
        /*005c*/ 	.word	0x00001570


	//   ....[2]....
        /*0060*/ 	.word	0x000015a0


	//   ....[3]....
        /*0064*/ 	.word	0x000015b0


	//   ....[4]....
        /*0068*/ 	.word	0x000015e0


	//   ....[5]....
        /*006c*/ 	.word	0x000015f0


	//   ....[6]....
        /*0070*/ 	.word	0x00001620


	//   ....[7]....
        /*0074*/ 	.word	0x00001640


	//   ....[8]....
        /*0078*/ 	.word	0x00001670


	//   ....[9]....
        /*007c*/ 	.word	0x00001680


	//----- nvinfo : EIATTR_VRC_CTA_INIT_COUNT
	.align		4
.L_4427:
        /*0080*/ 	.byte	0x02, 0x4a
	.zero		1
	.zero		1


	//----- nvinfo : EIATTR_EXIT_INSTR_OFFSETS
	.align		4
        /*0084*/ 	.byte	0x04, 0x1c
        /*0086*/ 	.short	(.L_4429 - .L_4428)


	//   ....[0]....
.L_4428:
        /*0088*/ 	.word	0x00000060


	//   ....[1]....
        /*008c*/ 	.word	0x000016e0


	//   ....[2]....
        /*0090*/ 	.word	0x000017d0


	//----- nvinfo : EIATTR_MAX_THREADS
	.align		4
.L_4429:
        /*0094*/ 	.byte	0x04, 0x05
        /*0096*/ 	.short	(.L_4431 - .L_4430)
.L_4430:
        /*0098*/ 	.word	0x00000400
        /*009c*/ 	.word	0x00000001
        /*00a0*/ 	.word	0x00000001


	//----- nvinfo : EIATTR_CRS_STACK_SIZE
	.align		4
.L_4431:
        /*00a4*/ 	.byte	0x04, 0x1e
        /*00a6*/ 	.short	(.L_4433 - .L_4432)
.L_4432:
        /*00a8*/ 	.word	0x00000000


	//----- nvinfo : EIATTR_CBANK_PARAM_SIZE
	.align		4
.L_4433:
        /*00ac*/ 	.byte	0x03, 0x19
        /*00ae*/ 	.short	0x0128


	//----- nvinfo : EIATTR_PARAM_CBANK
	.align		4
        /*00b0*/ 	.byte	0x04, 0x0a
        /*00b2*/ 	.short	(.L_4435 - .L_4434)
	.align		4
.L_4434:
        /*00b4*/ 	.word	index@(.nv.constant0._ZN10layer_norm22ln_bwd_finalize_kernelINS_22Kernel_traits_finalizeILj1024E6__halfffffjLb0ELj1024ELj4ENS_18Kernel_traits_baseILj1024ES2_ffffjLj1024EEEEELb0ELb1EEEvNS_9BwdParamsE)
        /*00b8*/ 	.short	0x0380
        /*00ba*/ 	.short	0x0128


	//----- nvinfo : EIATTR_SW_WAR
	.align		4
.L_4435:
        /*00bc*/ 	.byte	0x04, 0x36
        /*00be*/ 	.short	(.L_4437 - .L_4436)
.L_4436:
        /*00c0*/ 	.word	0x00000008
.L_4437:


//--------------------- .nv.info._ZN10layer_norm13ln_bwd_kernelINS_13Kernel_traitsI6__halfffffjLj1024ELj1ELj4ELj1ELj16ENS_18Kernel_traits_baseILj1024ES2_ffffjLj128EEEEELb1ELb0ELb1ELb1EEEvNS_9BwdParamsE --------------------------
	.section	.nv.info._ZN10layer_norm13ln_bwd_kernelINS_13Kernel_traitsI6__halfffffjLj1024ELj1ELj4ELj1ELj16ENS_18Kernel_traits_baseILj1024ES2_ffffjLj128EEEEELb1ELb0ELb1ELb1EEEvNS_9BwdParamsE,"",@"SHT_CUDA_INFO"
	.sectionflags	@""
	.align	4


	//----- nvinfo : EIATTR_CUDA_API_VERSION
	.align		4
        /*0000*/ 	.byte	0x04, 0x37
        /*0002*/ 	.short	(.L_4439 - .L_4438)
.L_4438:
        /*0004*/ 	.word	0x00000082


	//----- nvinfo : EIATTR_KPARAM_INFO
	.align		4
.L_4439:
        /*0008*/ 	.byte	0x04, 0x17
        /*000a*/ 	.short	(.L_4441 - .L_4440)
.L_4440:
        /*000c*/ 	.word	0x00000000
        /*0010*/ 	.short	0x0000
        /*0012*/ 	.short	0x0000
        /*0014*/ 	.byte	0x00, 0xf0, 0xa1, 0x04


	//----- nvinfo : EIATTR_SPARSE_MMA_MASK
	.align		4
.L_4441:
        /*0018*/ 	.byte	0x03, 0x50
        /*001a*/ 	.short	0x0000


	//----- nvinfo : EIATTR_MAXREG_COUNT
	.align		4
        /*001c*/ 	.byte	0x03, 0x1b
        /*001e*/ 	.short	0x00ff


	//----- nvinfo : EIATTR_NUM_BARRIERS
	.align		4
        /*0020*/ 	.byte	0x02, 0x4c
        /*0022*/ 	.byte	0x01
	.zero		1


	//----- nvinfo : EIATTR_MERCURY_ISA_VERSION
	.align		4
        /*0024*/ 	.byte	0x03, 0x5f
        /*0026*/ 	.short	0x0101


	//----- nvinfo : EIATTR_COOP_GROUP_MASK_REGIDS
	.align		4
        /*0028*/ 	.byte	0x04, 0x29
        /*002a*/ 	.short	(.L_4443 - .L_4442)


	//   ....[0]....
.L_4442:
        /*002c*/ 	.word	0xffffffff


	//   ....[1]....
        /*0030*/ 	.word	0xffffffff


	//   ....[2]....
        /*0034*/ 	.word	0xffffffff


	//   ....[3]....
        /*0038*/ 	.word	0xffffffff


	//   ....[4]....
        /*003c*/ 	.word	0xffffffff


	//   ....[5]....
        /*0040*/ 	.word	0xffffffff


	//   ....[6]....
        /*0044*/ 	.word	0xffffffff


	//   ....[7]....
        /*0048*/ 	.word	0xffffffff


	//   ....[8]....
        /*004c*/ 	.word	0xffffffff


	//   ....[9]....
        /*0050*/ 	.word	0xffffffff


	//   ....[10]....
        /*0054*/ 	.word	0x050000cc


	//   ....[11]....
        /*0058*/ 	.word	0x050000cc


	//   ....[12]....
        /*005c*/ 	.word	0x050000cc


	//   ....[13]....
        /*0060*/ 	.word	0x050000cc


	//   ....[14]....
        /*0064*/ 	.word	0x050000cc


	//   ....[15]....
        /*0068*/ 	.word	0x050000cc


	//   ....[16]....
        /*006c*/ 	.word	0x050000cc


	//   ....[17]....
        /*0070*/ 	.word	0x050000cc


	//   ....[18]....
        /*0074*/ 	.word	0x050000cc


	//   ....[19]....
        /*0078*/ 	.word	0x050000cc


	//----- nvinfo : EIATTR_COOP_GROUP_INSTR_OFFSETS
	.align		4
.L_4443:
        /*007c*/ 	.byte	0x04, 0x28
        /*007e*/ 	.short	(.L_4445 - .L_4444)


	//   ....[0]....
.L_4444:
        /*0080*/ 	.word	0x00002380


	//   ....[1]....
        /*0084*/ 	.word	0x00002390


	//   ....[2]....
        /*0088*/ 	.word	0x000023c0


	//   ....[3]....
        /*008c*/ 	.word	0x000023d0


	//   ....[4]....
        /*0090*/ 	.word	0x00002400


	//   ....[5]....
        /*0094*/ 	.word	0x00002410


	//   ....[6]....
        /*0098*/ 	.word	0x00002440


	//   ....[7]....
        /*009c*/ 	.word	0x00002450


	//   ....[8]....
        /*00a0*/ 	.word	0x00002480


	//   ....[9]....
        /*00a4*/ 	.word	0x00002490


	//   ....[10]....
        /*00a8*/ 	.word	0x000092d0


	//   ....[11]....
        /*00ac*/ 	.word	0x00009360


	//   ....[12]....
        /*00b0*/ 	.word	0x000093d0


	//   ....[13]....
        /*00b4*/ 	.word	0x00009430


	//   ....[14]....
        /*00b8*/ 	.word	0x000094a0


	//   ....[15]....
        /*00bc*/ 	.word	0x00009500


	//   ....[16]....
        /*00c0*/ 	.word	0x00009570


	//   ....[17]....
        /*00c4*/ 	.word	0x000095d0


	//   ....[18]....
        /*00c8*/ 	.word	0x00009640


	//   ....[19]....
        /*00cc*/ 	.word	0x000096a0


	//----- nvinfo : EIATTR_VRC_CTA_INIT_COUNT
	.align		4
.L_4445:
        /*00d0*/ 	.byte	0x02, 0x4a
	.zero		1
	.zero		1


	//----- nvinfo : EIATTR_EXIT_INSTR_OFFSETS
	.align		4
        /*00d4*/ 	.byte	0x04, 0x1c
        /*00d6*/ 	.short	(.L_4447 - .L_4446)


	//   ....[0]....
.L_4446:
        /*00d8*/ 	.word	0x00009260


	//----- nvinfo : EIATTR_MAX_THREADS
	.align		4
.L_4447:
        /*00dc*/ 	.byte	0x04, 0x05
        /*00de*/ 	.short	(.L_4449 - .L_4448)
.L_4448:
        /*00e0*/ 	.word	0x00000080
        /*00e4*/ 	.word	0x00000001
        /*00e8*/ 	.word	0x00000001


	//----- nvinfo : EIATTR_CRS_STACK_SIZE
	.align		4
.L_4449:
        /*00ec*/ 	.byte	0x04, 0x1e
        /*00ee*/ 	.short	(.L_4451 - .L_4450)
.L_4450:
        /*00f0*/ 	.word	0x00000000


	//----- nvinfo : EIATTR_CBANK_PARAM_SIZE
	.align		4
.L_4451:
        /*00f4*/ 	.byte	0x03, 0x19
        /*00f6*/ 	.short	0x0128


	//----- nvinfo : EIATTR_PARAM_CBANK
	.align		4
        /*00f8*/ 	.byte	0x04, 0x0a
        /*00fa*/ 	.short	(.L_4453 - .L_4452)
	.align		4
.L_4452:
        /*00fc*/ 	.word	index@(.nv.constant0._ZN10layer_norm13ln_bwd_kernelINS_13Kernel_traitsI6__halfffffjLj1024ELj1ELj4ELj1ELj16ENS_18Kernel_traits_baseILj1024ES2_ffffjLj128EEEEELb1ELb0ELb1ELb1EEEvNS_9BwdParamsE)
        /*0100*/ 	.short	0x0380
        /*0102*/ 	.short	0x0128


	//----- nvinfo : EIATTR_SW_WAR
	.align		4
.L_4453:
        /*0104*/ 	.byte	0x04, 0x36
        /*0106*/ 	.short	(.L_4455 - .L_4454)
.L_4454:
        /*0108*/ 	.word	0x00000008
.L_4455:


//--------------------- .nv.info._ZN10layer_norm13ln_bwd_kernelINS_13Kernel_traitsI6__halfffffjLj1024ELj1ELj4ELj1ELj16ENS_18Kernel_traits_baseILj1024ES2_ffffjLj128EEEEELb1ELb1ELb0ELb0EEEvNS_9BwdParamsE --------------------------
	.section	.nv.info._ZN10layer_norm13ln_bwd_kernelINS_13Kernel_traitsI6__halfffffjLj1024ELj1ELj4ELj1ELj16ENS_18Kernel_traits_baseILj1024ES2_ffffjLj128EEEEELb1ELb1ELb0ELb0EEEvNS_9BwdParamsE,"",@"SHT_CUDA_INFO"
	.sectionflags	@""
	.align	4


	//----- nvinfo : EIATTR_CUDA_API_VERSION
	.align		4
        /*0000*/ 	.byte	0x04, 0x37
        /*0002*/ 	.short	(.L_4457 - .L_4456)
.L_4456:
        /*0004*/ 	.word	0x00000082


	//----- nvinfo : EIATTR_KPARAM_INFO
	.align		4
.L_4457:
        /*0008*/ 	.byte	0x04, 0x17
        /*000a*/ 	.short	(.L_4459 - .L_4458)
.L_4458:
        /*000c*/ 	.word	0x00000000
        /*0010*/ 	.short	0x0000
        /*0012*/ 	.short	0x0000
        /*0014*/ 	.byte	0x00, 0xf0, 0xa1, 0x04


	//----- nvinfo : EIATTR_SPARSE_MMA_MASK
	.align		4
.L_4459:
        /*0018*/ 	.byte	0x03, 0x50
        /*001a*/ 	.short	0x0000


	//----- nvinfo : EIATTR_MAXREG_COUNT
	.align		4
        /*001c*/ 	.byte	0x03, 0x1b
        /*001e*/ 	.short	0x00ff


	//----- nvinfo : EIATTR_NUM_BARRIERS
	.align		4
        /*0020*/ 	.byte	0x02, 0x4c
        /*0022*/ 	.byte	0x01
	.zero		1


	//----- nvinfo : EIATTR_ANNOTATIONS
	.align		4
        /*0024*/ 	.byte	0x04, 0x55
        /*0026*/ 	.short	(.L_4461 - .L_4460)


	//   ....[0]....
.L_4460:
        /*0028*/ 	.word	0x00000001
        /*002c*/ 	.byte	0xe0, 0x08, 0x00, 0x00, 0x01, 0x00, 0x00, 0x00, 0x20, 0x09, 0x00, 0x00, 0x01, 0x00, 0x00, 0x00
        /*003c*/ 	.byte	0x60, 0x09, 0x00, 0x00, 0x01, 0x00, 0x00, 0x00, 0xa0, 0x09, 0x00, 0x00, 0x01, 0x00, 0x00, 0x00
        /*004c*/ 	.byte	0xe0, 0x09, 0x00, 0x00, 0x01, 0x00, 0x00, 0x00, 0x20, 0x0a, 0x00, 0x00, 0x01, 0x00, 0x00, 0x00
        /*005c*/ 	.byte	0x40, 0x14, 0x00, 0x00, 0x01, 0x00, 0x00, 0x00, 0x50, 0x14, 0x00, 0x00, 0x01, 0x00, 0x00, 0x00
        /*006c*/ 	.byte	0x80, 0x14, 0x00, 0x00, 0x01, 0x00, 0x00, 0x00, 0xa0, 0x14, 0x00, 0x00, 0x01, 0x00, 0x00, 0x00
        /*007c*/ 	.byte	0xa0, 0x17, 0x00, 0x00, 0x01, 0x00, 0x00, 0x00, 0xb0, 0x17, 0x00, 0x00


	//----- nvinfo : EIATTR_MERCURY_ISA_VERSION
	.align		4
.L_4461:
        /*0088*/ 	.byte	0x03, 0x5f
        /*008a*/ 	.short	0x0101


	//----- nvinfo : EIATTR_COOP_GROUP_MASK_REGIDS
	.align		4
        /*008c*/ 	.byte	0x04, 0x29
        /*008e*/ 	.short	(.L_4463 - .L_4462)


	//   ....[0]....
.L_4462:
        /*0090*/ 	.word	0xffffffff


	//   ....[1]....
        /*0094*/ 	.word	0xffffffff


	//   ....[2]....
        /*0098*/ 	.word	0xffffffff


	//   ....[3]....
        /*009c*/ 	.word	0xffffffff


	//   ....[4]....
        /*00a0*/ 	.word	0xffffffff


	//   ....[5]....
        /*00a4*/ 	.word	0xffffffff


	//   ....[6]....
        /*00a8*/ 	.word	0xffffffff


	//   ....[7]....
        /*00ac*/ 	.word	0xffffffff


	//   ....[8]....
        /*00b0*/ 	.word	0xffffffff


	//   ....[9]....
        /*00b4*/ 	.word	0xffffffff


	//   ....[10]....
        /*00b8*/ 	.word	0x0500001a


	//   ....[11]....
        /*00bc*/ 	.word	0x0500001a


	//   ....[12]....
        /*00c0*/ 	.word	0x0500001a


	//   ....[13]....
        /*00c4*/ 	.word	0x0500001a


	//   ....[14]....
        /*00c8*/ 	.word	0x0500001a


	//   ....[15]....
        /*00cc*/ 	.word	0x0500001a


	//   ....[16]....
        /*00d0*/ 	.word	0x0500001a


	//   ....[17]....
        /*00d4*/ 	.word	0x0500001a


	//   ....[18]....
        /*00d8*/ 	.word	0x0500001a


	//   ....[19]....
        /*00dc*/ 	.word	0x0500001a


	//----- nvinfo : EIATTR_COOP_GROUP_INSTR_OFFSETS
	.align		4
.L_4463:
        /*00e0*/ 	.byte	0x04, 0x28
        /*00e2*/ 	.short	(.L_4465 - .L_4464)


	//   ....[0]....
.L_4464:
        /*00e4*/ 	.word	0x00002e00


	//   ....[1]....
        /*00e8*/ 	.word	0x00002e10


	//   ....[2]....
        /*00ec*/ 	.word	0x00002e40


	//   ....[3]....
        /*00f0*/ 	.word	0x00002e50


	//   ....[4]....
        /*00f4*/ 	.word	0x00002e80


	//   ....[5]....
        /*00f8*/ 	.word	0x00002e90


	//   ....[6]....
        /*00fc*/ 	.word	0x00002ec0


	//   ....[7]....
        /*0100*/ 	.word	0x00002ed0


	//   ....[8]....
        /*0104*/ 	.word	0x00002f00


	//   ....[9]....
        /*0108*/ 	.word	0x00002f10


	//   ....[10]....
        /*010c*/ 	.word	0x0000be50


	//   ....[11]....
        /*0110*/ 	.word	0x0000bef0


	//   ....[12]....
        /*0114*/ 	.word	0x0000bf50


	//   ....[13]....
        /*0118*/ 	.word	0x0000bfc0


	//   ....[14]....
        /*011c*/ 	.word	0x0000c020


	//   ....[15]....
        /*0120*/ 	.word	0x0000c070


	//   ....[16]....
        /*0124*/ 	.word	0x0000c0d0


	//   ....[17]....
        /*0128*/ 	.word	0x0000c130


	//   ....[18]....
        /*012c*/ 	.word	0x0000c1a0


	//   ....[19]....
        /*0130*/ 	.word	0x0000c1f0


	//----- nvinfo : EIATTR_VRC_CTA_INIT_COUNT
	.align		4
.L_4465:
        /*0134*/ 	.byte	0x02, 0x4a
	.zero		1
	.zero		1


	//----- nvinfo : EIATTR_EXIT_INSTR_OFFSETS
	.align		4
        /*0138*/ 	.byte	0x04, 0x1c
        /*013a*/ 	.short	(.L_4467 - .L_4466)


	//   ....[0]....
.L_4466:
        /*013c*/ 	.word	0x0000bd60


	//   ....[1]....
        /*0140*/ 	.word	0x0000bde0


	//----- nvinfo : EIATTR_MAX_THREADS
	.align		4
.L_4467:
        /*0144*/ 	.byte	0x04, 0x05
        /*0146*/ 	.short	(.L_4469 - .L_4468)
.L_4468:
        /*0148*/ 	.word	0x00000080
        /*014c*/ 	.word	0x00000001
        /*0150*/ 	.word	0x00000001


	//----- nvinfo : EIATTR_CRS_STACK_SIZE
	.align		4
.L_4469:
        /*0154*/ 	.byte	0x04, 0x1e
        /*0156*/ 	.short	(.L_4471 - .L_4470)
.L_4470:
        /*0158*/ 	.word	0x00000000


	//----- nvinfo : EIATTR_CBANK_PARAM_SIZE
	.align		4
.L_4471:
        /*015c*/ 	.byte	0x03, 0x19
        /*015e*/ 	.short	0x0128


	//----- nvinfo : EIATTR_PARAM_CBANK
	.align		4
        /*0160*/ 	.byte	0x04, 0x0a
        /*0162*/ 	.short	(.L_4473 - .L_4472)
	.align		4
.L_4472:
        /*0164*/ 	.word	index@(.nv.constant0._ZN10layer_norm13ln_bwd_kernelINS_13Kernel_traitsI6__halfffffjLj1024ELj1ELj4ELj1ELj16ENS_18Kernel_traits_baseILj1024ES2_ffffjLj128EEEEELb1ELb1ELb0ELb0EEEvNS_9BwdParamsE)
        /*0168*/ 	.short	0x0380
        /*016a*/ 	.short	0x0128


	//----- nvinfo : EIATTR_SW_WAR
	.align		4
.L_4473:
        /*016c*/ 	.byte	0x04, 0x36
        /*016e*/ 	.short	(.L_4475 - .L_4474)
.L_4474:
        /*0170*/ 	.word	0x00000008
.L_4475:


//--------------------- .nv.info._ZN10layer_norm13ln_bwd_kernelINS_13Kernel_traitsI6__halfffffjLj1024ELj1ELj4ELj1ELj16ENS_18Kernel_traits_baseILj1024ES2_ffffjLj128EEEEELb1ELb1ELb0ELb1EEEvNS_9BwdParamsE --------------------------
	.section	.nv.info._ZN10layer_norm13ln_bwd_kernelINS_13Kernel_traitsI6__halfffffjLj1024ELj1ELj4ELj1ELj16ENS_18Kernel_traits_baseILj1024ES2_ffffjLj128EEEEELb1ELb1ELb0ELb1EEEvNS_9BwdParamsE,"",@"SHT_CUDA_INFO"
	.sectionflags	@""
	.align	4


	//----- nvinfo : EIATTR_CUDA_API_VERSION
	.align		4
        /*0000*/ 	.byte	0x04, 0x37
        /*0002*/ 	.short	(.L_4477 - .L_4476)
.L_4476:
        /*0004*/ 	.word	0x00000082


	//----- nvinfo : EIATTR_KPARAM_INFO
	.align		4
.L_4477:
        /*0008*/ 	.byte	0x04, 0x17
        /*000a*/ 	.short	(.L_4479 - .L_4478)
.L_4478:
        /*000c*/ 	.word	0x00000000
        /*0010*/ 	.short	0x0000
        /*0012*/ 	.short	0x0000
        /*0014*/ 	.byte	0x00, 0xf0, 0xa1, 0x04


	//----- nvinfo : EIATTR_SPARSE_MMA_MASK
	.align		4
.L_4479:
        /*0018*/ 	.byte	0x03, 0x50
        /*001a*/ 	.short	0x0000


	//----- nvinfo : EIATTR_MAXREG_COUNT
	.align		4
        /*001c*/ 	.byte	0x03, 0x1b
        /*001e*/ 	.short	0x00ff


	//----- nvinfo : EIATTR_NUM_BARRIERS
	.align		4
        /*0020*/ 	.byte	0x02, 0x4c
        /*0022*/ 	.byte	0x01
	.zero		1


	//----- nvinfo : EIATTR_ANNOTATIONS
	.align		4
        /*0024*/ 	.byte	0x04, 0x55
        /*0026*/ 	.short	(.L_4481 - .L_4480)


	//   ....[0]....
.L_4480:
        /* <DEDUP_REMOVED lines=142> */


	//----- nvinfo : EIATTR_MERCURY_ISA_VERSION
	.align		4
.L_4481:
        /*08f0*/ 	.byte	0x03, 0x5f
        /*08f2*/ 	.short	0x0101


	//----- nvinfo : EIATTR_COOP_GROUP_MASK_REGIDS
	.align		4
        /*08f4*/ 	.byte	0x04, 0x29
        /*08f6*/ 	.short	(.L_4483 - .L_4482)


	//   ....[0]....
.L_4482:
        /*08f8*/ 	.word	0xffffffff


	//   ....[1]....
        /*08fc*/ 	.word	0xffffffff


	//   ....[2]....
        /*0900*/ 	.word	0xffffffff


	//   ....[3]....
        /*0904*/ 	.word	0xffffffff


	//   ....[4]....
        /*0908*/ 	.word	0xffffffff


	//   ....[5]....
        /*090c*/ 	.word	0xffffffff


	//   ....[6]....
        /*0910*/ 	.word	0xffffffff


	//   ....[7]....
        /*0914*/ 	.word	0xffffffff


	//   ....[8]....
        /*0918*/ 	.word	0xffffffff


	//   ....[9]....
        /*091c*/ 	.word	0xffffffff


	//   ....[10]....
        /*0920*/ 	.word	0x050000d8


	//   ....[11]....
        /*0924*/ 	.word	0x050000d8


	//   ....[12]....
        /*0928*/ 	.word	0x050000d8


	//   ....[13]....
        /*092c*/ 	.word	0x050000d8


	//   ....[14]....
        /*0930*/ 	.word	0x050000d8


	//   ....[15]....
        /*0934*/ 	.word	0x050000d8


	//   ....[16]....
        /*0938*/ 	.word	0x050000d8


	//   ....[17]....
        /*093c*/ 	.word	0x050000d8


	//   ....[18]....
        /*0940*/ 	.word	0x050000d8


	//   ....[19]....
        /*0944*/ 	.word	0x050000d8


	//----- nvinfo : EIATTR_COOP_GROUP_INSTR_OFFSETS
	.align		4
.L_4483:
        /*0948*/ 	.byte	0x04, 0x28
        /*094a*/ 	.short	(.L_4485 - .L_4484)


	//   ....[0]....
.L_4484:
        /*094c*/ 	.word	0x00003ab0


	//   ....[1]....
        /*0950*/ 	.word	0x00003ae0


	//   ....[2]....
        /*0954*/ 	.word	0x00003bc0


	//   ....[3]....
        /*0958*/ 	.word	0x00003c40


	//   ....[4]....
        /*095c*/ 	.word	0x00003cc0


	//   ....[5]....
        /*0960*/ 	.word	0x00003cd0


	//   ....[6]....
        /*0964*/ 	.word	0x00003d50


	//   ....[7]....
        /*0968*/ 	.word	0x00003dd0


	//   ....[8]....
        /*096c*/ 	.word	0x00003e60


	//   ....[9]....
        /*0970*/ 	.word	0x00003e70


	//   ....[10]....
        /*0974*/ 	.word	0x0000bfa0


	//   ....[11]....
        /*0978*/ 	.word	0x0000c080


	//   ....[12]....
        /*097c*/ 	.word	0x0000c1b0


	//   ....[13]....
        /*0980*/ 	.word	0x0000c290


	//   ....[14]....
        /*0984*/ 	.word	0x0000c370


	//   ....[15]....
        /*0988*/ 	.word	0x0000c450


	//   ....[16]....
        /*098c*/ 	.word	0x0000c4f0


	//   ....[17]....
        /*0990*/ 	.word	0x0000c550


	//   ....[18]....
        /*0994*/ 	.word	0x0000c5b0


	//   ....[19]....
        /*0998*/ 	.word	0x0000c610


	//----- nvinfo : EIATTR_VRC_CTA_INIT_COUNT
	.align		4
.L_4485:
        /*099c*/ 	.byte	0x02, 0x4a
	.zero		1
	.zero		1


	//----- nvinfo : EIATTR_EXIT_INSTR_OFFSETS
	.align		4
        /*09a0*/ 	.byte	0x04, 0x1c
        /*09a2*/ 	.short	(.L_4487 - .L_4486)


	//   ....[0]....
.L_4486:
        /*09a4*/ 	.word	0x0000bf40


	//----- nvinfo : EIATTR_MAX_THREADS
	.align		4
.L_4487:
        /*09a8*/ 	.byte	0x04, 0x05
        /*09aa*/ 	.short	(.L_4489 - .L_4488)
.L_4488:
        /*09ac*/ 	.word	0x00000080
        /*09b0*/ 	.word	0x00000001
        /*09b4*/ 	.word	0x00000001


	//----- nvinfo : EIATTR_CRS_STACK_SIZE
	.align		4
.L_4489:
        /*09b8*/ 	.byte	0x04, 0x1e
        /*09ba*/ 	.short	(.L_4491 - .L_4490)
.L_4490:
        /*09bc*/ 	.word	0x00000000


	//----- nvinfo : EIATTR_CBANK_PARAM_SIZE
	.align		4
.L_4491:
        /*09c0*/ 	.byte	0x03, 0x19
        /*09c2*/ 	.short	0x0128


	//----- nvinfo : EIATTR_PARAM_CBANK
	.align		4
        /*09c4*/ 	.byte	0x04, 0x0a
        /*09c6*/ 	.short	(.L_4493 - .L_4492)
	.align		4
.L_4492:
        /*09c8*/ 	.word	index@(.nv.constant0._ZN10layer_norm13ln_bwd_kernelINS_13Kernel_traitsI6__halfffffjLj1024ELj1ELj4ELj1ELj16ENS_18Kernel_traits_baseILj1024ES2_ffffjLj128EEEEELb1ELb1ELb0ELb1EEEvNS_9BwdParamsE)
        /*09cc*/ 	.short	0x0380
        /*09ce*/ 	.short	0x0128


	//----- nvinfo : EIATTR_SW_WAR
	.align		4
.L_4493:
        /*09d0*/ 	.byte	0x04, 0x36
        /*09d2*/ 	.short	(.L_4495 - .L_4494)
.L_4494:
        /*09d4*/ 	.word	0x00000008
.L_4495:


//--------------------- .nv.info._ZN10layer_norm22ln_bwd_finalize_kernelINS_22Kernel_traits_finalizeILj1024E6__halfffffjLb1ELj1024ELj4ENS_18Kernel_traits_baseILj1024ES2_ffffjLj1024EEEEELb1ELb0EEEvNS_9BwdParamsE --------------------------
	.section	.nv.info._ZN10layer_norm22ln_bwd_finalize_kernelINS_22Kernel_traits_finalizeILj1024E6__halfffffjLb1ELj1024ELj4ENS_18Kernel_traits_baseILj1024ES2_ffffjLj1024EEEEELb1ELb0EEEvNS_9BwdParamsE,"",@"SHT_CUDA_INFO"
	.sectionflags	@""
	.align	4


	//----- nvinfo : EIATTR_CUDA_API_VERSION
	.align		4
        /*0000*/ 	.byte	0x04, 0x37
        /*0002*/ 	.short	(.L_4497 - .L_4496)
.L_4496:
        /*0004*/ 	.word	0x00000082


	//----- nvinfo : EIATTR_KPARAM_INFO
	.align		4
.L_4497:
        /*0008*/ 	.byte	0x04, 0x17
        /*000a*/ 	.short	(.L_4499 - .L_4498)
.L_4498:
        /*000c*/ 	.word	0x00000000
        /*0010*/ 	.short	0x0000
        /*0012*/ 	.short	0x0000
        /*0014*/ 	.byte	0x00, 0xf0, 0xa1, 0x04


	//----- nvinfo : EIATTR_SPARSE_MMA_MASK
	.align		4
.L_4499:
        /*0018*/ 	.byte	0x03, 0x50
        /*001a*/ 	.short	0x0000


	//----- nvinfo : EIATTR_MAXREG_COUNT
	.align		4
        /*001c*/ 	.byte	0x03, 0x1b
        /*001e*/ 	.short	0x0040


	//----- nvinfo : EIATTR_NUM_BARRIERS
	.align		4
        /*0020*/ 	.byte	0x02, 0x4c
        /*0022*/ 	.byte	0x01
	.zero		1


	//----- nvinfo : EIATTR_MERCURY_ISA_VERSION
	.align		4
        /*0024*/ 	.byte	0x03, 0x5f
        /*0026*/ 	.short	0x0101


	//----- nvinfo : EIATTR_COOP_GROUP_MASK_REGIDS
	.align		4
        /*0028*/ 	.byte	0x04, 0x29
        /*002a*/ 	.short	(.L_4501 - .L_4500)


	//   ....[0]....
.L_4500:
        /*002c*/ 	.word	0xffffffff


	//   ....[1]....
        /*0030*/ 	.word	0xffffffff


	//   ....[2]....
        /*0034*/ 	.word	0xffffffff


	//   ....[3]....
        /*0038*/ 	.word	0xffffffff


	//   ....[4]....
        /*003c*/ 	.word	0xffffffff


	//   ....[5]....
        /*0040*/ 	.word	0xffffffff


	//   ....[6]....
        /*0044*/ 	.word	0xffffffff


	//   ....[7]....
        /*0048*/ 	.word	0xffffffff


	//   ....[8]....
        /*004c*/ 	.word	0xffffffff


	//   ....[9]....
        /*0050*/ 	.word	0xffffffff


	//   ....[10]....
        /*0054*/ 	.word	0xffffffff


	//   ....[11]....
        /*0058*/ 	.word	0xffffffff


	//   ....[12]....
        /*005c*/ 	.word	0xffffffff


	//   ....[13]....
        /*0060*/ 	.word	0xffffffff


	//   ....[14]....
        /*0064*/ 	.word	0xffffffff


	//----- nvinfo : EIATTR_COOP_GROUP_INSTR_OFFSETS
	.align		4
.L_4501:
        /*0068*/ 	.byte	0x04, 0x28
        /*006a*/ 	.short	(.L_4503 - .L_4502)


	//   ....[0]....
.L_4502:
        /*006c*/ 	.word	0x00001030


	//   ....[1]....
        /*0070*/ 	.word	0x00001040


	//   ....[2]....
        /*0074*/ 	.word	0x00001050


	//   ....[3]....
        /*0078*/ 	.word	0x00001080


	//   ....[4]....
        /*007c*/ 	.word	0x000010a0


	//   ....[5]....
        /*0080*/ 	.word	0x000010b0


	//   ....[6]....
        /*0084*/ 	.word	0x000010f0


	//   ....[7]....
        /*0088*/ 	.word	0x00001100


	//   ....[8]....
        /*008c*/ 	.word	0x00001110


	//   ....[9]....
        /*0090*/ 	.word	0x00001140


	//   ....[10]....
        /*0094*/ 	.word	0x00001170


	//   ....[11]....
        /*0098*/ 	.word	0x00001190


	//   ....[12]....
        /*009c*/ 	.word	0x000011c0


	//   ....[13]....
        /*00a0*/ 	.word	0x000011f0


	//   ....[14]....
        /*00a4*/ 	.word	0x00001220


	//----- nvinfo : EIATTR_VRC_CTA_INIT_COUNT
	.align		4
.L_4503:
        /*00a8*/ 	.byte	0x02, 0x4a
	.zero		1
	.zero		1


	//----- nvinfo : EIATTR_EXIT_INSTR_OFFSETS
	.align		4
        /*00ac*/ 	.byte	0x04, 0x1c
        /*00ae*/ 	.short	(.L_4505 - .L_4504)


	//   ....[0]....
.L_4504:
        /*00b0*/ 	.word	0x00000060


	//   ....[1]....
        /*00b4*/ 	.word	0x000012a0


	//   ....[2]....
        /*00b8*/ 	.word	0x000012d0


	//   ....[3]....
        /*00bc*/ 	.word	0x000013e0


	//----- nvinfo : EIATTR_MAX_THREADS
	.align		4
.L_4505:
        /*00c0*/ 	.byte	0x04, 0x05
        /*00c2*/ 	.short	(.L_4507 - .L_4506)
.L_4506:
        /*00c4*/ 	.word	0x00000400
        /*00c8*/ 	.word	0x00000001
        /*00cc*/ 	.word	0x00000001


	//----- nvinfo : EIATTR_CRS_STACK_SIZE
	.align		4
.L_4507:
        /*00d0*/ 	.byte	0x04, 0x1e
        /*00d2*/ 	.short	(.L_4509 - .L_4508)
.L_4508:
        /*00d4*/ 	.word	0x00000000


	//----- nvinfo : EIATTR_CBANK_PARAM_SIZE
	.align		4
.L_4509:
        /*00d8*/ 	.byte	0x03, 0x19
        /*00da*/ 	.short	0x0128


	//----- nvinfo : EIATTR_PARAM_CBANK
	.align		4
        /*00dc*/ 	.byte	0x04, 0x0a
        /*00de*/ 	.short	(.L_4511 - .L_4510)
	.align		4
.L_4510:
        /*00e0*/ 	.word	index@(.nv.constant0._ZN10layer_norm22ln_bwd_finalize_kernelINS_22Kernel_traits_finalizeILj1024E6__halfffffjLb1ELj1024ELj4ENS_18Kernel_traits_baseILj1024ES2_ffffjLj1024EEEEELb1ELb0EEEvNS_9BwdParamsE)
        /*00e4*/ 	.short	0x0380
        /*00e6*/ 	.short	0x0128


	//----- nvinfo : EIATTR_SW_WAR
	.align		4
.L_4511:
        /*00e8*/ 	.byte	0x04, 0x36
        /*00ea*/ 	.short	(.L_4513 - .L_4512)
.L_4512:
        /*00ec*/ 	.word	0x00000008
.L_4513:


//--------------------- .nv.info._ZN10layer_norm13ln_bwd_kernelINS_13Kernel_traitsI6__halfffffjLj1024ELj1ELj4ELj1ELj16ENS_18Kernel_traits_baseILj1024ES2_ffffjLj128EEEEELb1ELb1ELb1ELb0EEEvNS_9BwdParamsE --------------------------
	.section	.nv.info._ZN10layer_norm13ln_bwd_kernelINS_13Kernel_traitsI6__halfffffjLj1024ELj1ELj4ELj1ELj16ENS_18Kernel_traits_baseILj1024ES2_ffffjLj128EEEEELb1ELb1ELb1ELb0EEEvNS_9BwdParamsE,"",@"SHT_CUDA_INFO"
	.sectionflags	@""
	.align	4


	//----- nvinfo : EIATTR_CUDA_API_VERSION
	.align		4
        /*0000*/ 	.byte	0x04, 0x37
        /*0002*/ 	.short	(.L_4515 - .L_4514)
.L_4514:
        /*0004*/ 	.word	0x00000082


	//----- nvinfo : EIATTR_KPARAM_INFO
	.align		4
.L_4515:
        /*0008*/ 	.byte	0x04, 0x17
        /*000a*/ 	.short	(.L_4517 - .L_4516)
.L_4516:
        /*000c*/ 	.word	0x00000000
        /*0010*/ 	.short	0x0000
        /*0012*/ 	.short	0x0000
        /*0014*/ 	.byte	0x00, 0xf0, 0xa1, 0x04


	//----- nvinfo : EIATTR_SPARSE_MMA_MASK
	.align		4
.L_4517:
        /*0018*/ 	.byte	0x03, 0x50
        /*001a*/ 	.short	0x0000


	//----- nvinfo : EIATTR_MAXREG_COUNT
	.align		4
        /*001c*/ 	.byte	0x03, 0x1b
        /*001e*/ 	.short	0x00ff


	//----- nvinfo : EIATTR_NUM_BARRIERS
	.align		4
        /*0020*/ 	.byte	0x02, 0x4c
        /*0022*/ 	.byte	0x01
	.zero		1


	//----- nvinfo : EIATTR_ANNOTATIONS
	.align		4
        /*0024*/ 	.byte	0x04, 0x55
        /*0026*/ 	.short	(.L_4519 - .L_4518)


	//   ....[0]....
.L_4518:
        /* <DEDUP_REMOVED lines=38> */


	//----- nvinfo : EIATTR_MERCURY_ISA_VERSION
	.align		4
.L_4519:
        /*0278*/ 	.byte	0x03, 0x5f
        /*027a*/ 	.short	0x0101


	//----- nvinfo : EIATTR_COOP_GROUP_MASK_REGIDS
	.align		4
        /*027c*/ 	.byte	0x04, 0x29
        /*027e*/ 	.short	(.L_4521 - .L_4520)


	//   ....[0]....
.L_4520:
        /*0280*/ 	.word	0xffffffff


	//   ....[1]....
        /*0284*/ 	.word	0xffffffff


	//   ....[2]....
        /*0288*/ 	.word	0xffffffff


	//   ....[3]....
        /*028c*/ 	.word	0xffffffff


	//   ....[4]....
        /*0290*/ 	.word	0xffffffff


	//   ....[5]....
        /*0294*/ 	.word	0xffffffff


	//   ....[6]....
        /*0298*/ 	.word	0xffffffff


	//   ....[7]....
        /*029c*/ 	.word	0xffffffff


	//   ....[8]....
        /*02a0*/ 	.word	0xffffffff


	//   ....[9]....
        /*02a4*/ 	.word	0xffffffff


	//   ....[10]....
        /*02a8*/ 	.word	0x05000007


	//   ....[11]....
        /*02ac*/ 	.word	0x05000007


	//   ....[12]....
        /*02b0*/ 	.word	0x05000007


	//   ....[13]....
        /*02b4*/ 	.word	0x05000007


	//   ....[14]....
        /*02b8*/ 	.word	0x05000007


	//   ....[15]....
        /*02bc*/ 	.word	0x05000007


	//   ....[16]....
        /*02c0*/ 	.word	0x05000007


	//   ....[17]....
        /*02c4*/ 	.word	0x05000007


	//   ....[18]....
        /*02c8*/ 	.word	0x05000007


	//   ....[19]....
        /*02cc*/ 	.word	0x05000007


	//----- nvinfo : EIATTR_COOP_GROUP_INSTR_OFFSETS
	.align		4
.L_4521:
        /*02d0*/ 	.byte	0x04, 0x28
        /*02d2*/ 	.short	(.L_4523 - .L_4522)


	//   ....[0]....
.L_4522:
        /*02d4*/ 	.word	0x00003bb0


	//   ....[1]....
        /*02d8*/ 	.word	0x00003bd0


	//   ....[2]....
        /*02dc*/ 	.word	0x00003bf0


	//   ....[3]....
        /*02e0*/ 	.word	0x00003c10


	//   ....[4]....
        /*02e4*/ 	.word	0x00003c30


	//   ....[5]....
        /*02e8*/ 	.word	0x00003c50


	//   ....[6]....
        /*02ec*/ 	.word	0x00003c70


	//   ....[7]....
        /*02f0*/ 	.word	0x00003c90


	//   ....[8]....
        /*02f4*/ 	.word	0x00003ca0


	//   ....[9]....
        /*02f8*/ 	.word	0x00003cc0


	//   ....[10]....
        /*02fc*/ 	.word	0x0000f7b0


	//   ....[11]....
        /*0300*/ 	.word	0x0000f840


	//   ....[12]....
        /*0304*/ 	.word	0x0000f8a0


	//   ....[13]....
        /*0308*/ 	.word	0x0000f8f0


	//   ....[14]....
        /*030c*/ 	.word	0x0000f950


	//   ....[15]....
        /*0310*/ 	.word	0x0000f9a0


	//   ....[16]....
        /*0314*/ 	.word	0x0000fa00


	//   ....[17]....
        /*0318*/ 	.word	0x0000fa50


	//   ....[18]....
        /*031c*/ 	.word	0x0000fab0


	//   ....[19]....
        /*0320*/ 	.word	0x0000fb00


	//----- nvinfo : EIATTR_VRC_CTA_INIT_COUNT
	.align		4
.L_4523:
        /*0324*/ 	.byte	0x02, 0x4a
	.zero		1
	.zero		1


	//----- nvinfo : EIATTR_EXIT_INSTR_OFFSETS
	.align		4
        /*0328*/ 	.byte	0x04, 0x1c
        /*032a*/ 	.short	(.L_4525 - .L_4524)


	//   ....[0]....
.L_4524:
        /*032c*/ 	.word	0x0000f6c0


	//   ....[1]....
        /*0330*/ 	.word	0x0000f740


	//----- nvinfo : EIATTR_MAX_THREADS
	.align		4
.L_4525:
        /*0334*/ 	.byte	0x04, 0x05
        /*0336*/ 	.short	(.L_4527 - .L_4526)
.L_4526:
        /*0338*/ 	.word	0x00000080
        /*033c*/ 	.word	0x00000001
        /*0340*/ 	.word	0x00000001


	//----- nvinfo : EIATTR_CRS_STACK_SIZE
	.align		4
.L_4527:
        /*0344*/ 	.byte	0x04, 0x1e
        /*0346*/ 	.short	(.L_4529 - .L_4528)
.L_4528:
        /*0348*/ 	.word	0x00000000


	//----- nvinfo : EIATTR_CBANK_PARAM_SIZE
	.align		4
.L_4529:
        /*034c*/ 	.byte	0x03, 0x19
        /*034e*/ 	.short	0x0128


	//----- nvinfo : EIATTR_PARAM_CBANK
	.align		4
        /*0350*/ 	.byte	0x04, 0x0a
        /*0352*/ 	.short	(.L_4531 - .L_4530)
	.align		4
.L_4530:
        /*0354*/ 	.word	index@(.nv.constant0._ZN10layer_norm13ln_bwd_kernelINS_13Kernel_traitsI6__halfffffjLj1024ELj1ELj4ELj1ELj16ENS_18Kernel_traits_baseILj1024ES2_ffffjLj128EEEEELb1ELb1ELb1ELb0EEEvNS_9BwdParamsE)
        /*0358*/ 	.short	0x0380
        /*035a*/ 	.short	0x0128


	//----- nvinfo : EIATTR_SW_WAR
	.align		4
.L_4531:
        /*035c*/ 	.byte	0x04, 0x36
        /*035e*/ 	.short	(.L_4533 - .L_4532)
.L_4532:
        /*0360*/ 	.word	0x00000008
.L_4533:


//--------------------- .nv.info._ZN10layer_norm22ln_bwd_finalize_kernelINS_22Kernel_traits_finalizeILj1024E6__halfffffjLb1ELj1024ELj4ENS_18Kernel_traits_baseILj1024ES2_ffffjLj1024EEEEELb1ELb1EEEvNS_9BwdParamsE --------------------------
	.section	.nv.info._ZN10layer_norm22ln_bwd_finalize_kernelINS_22Kernel_traits_finalizeILj1024E6__halfffffjLb1ELj1024ELj4ENS_18Kernel_traits_baseILj1024ES2_ffffjLj1024EEEEELb1ELb1EEEvNS_9BwdParamsE,"",@"SHT_CUDA_INFO"
	.sectionflags	@""
	.align	4


	//----- nvinfo : EIATTR_CUDA_API_VERSION
	.align		4
        /*0000*/ 	.byte	0x04, 0x37
        /*0002*/ 	.short	(.L_4535 - .L_4534)
.L_4534:
        /*0004*/ 	.word	0x00000082


	//----- nvinfo : EIATTR_KPARAM_INFO
	.align		4
.L_4535:
        /*0008*/ 	.byte	0x04, 0x17
        /*000a*/ 	.short	(.L_4537 - .L_4536)
.L_4536:
        /*000c*/ 	.word	0x00000000
        /*0010*/ 	.short	0x0000
        /*0012*/ 	.short	0x0000
        /*0014*/ 	.byte	0x00, 0xf0, 0xa1, 0x04


	//----- nvinfo : EIATTR_SPARSE_MMA_MASK
	.align		4
.L_4537:
        /*0018*/ 	.byte	0x03, 0x50
        /*001a*/ 	.short	0x0000


	//----- nvinfo : EIATTR_MAXREG_COUNT
	.align		4
        /*001c*/ 	.byte	0x03, 0x1b
        /*001e*/ 	.short	0x0040


	//----- nvinfo : EIATTR_NUM_BARRIERS
	.align		4
        /*0020*/ 	.byte	0x02, 0x4c
        /*0022*/ 	.byte	0x01
	.zero		1


	//----- nvinfo : EIATTR_MERCURY_ISA_VERSION
	.align		4
        /*0024*/ 	.byte	0x03, 0x5f
        /*0026*/ 	.short	0x0101


	//----- nvinfo : EIATTR_COOP_GROUP_MASK_REGIDS
	.align		4
        /*0028*/ 	.byte	0x04, 0x29
        /*002a*/ 	.short	(.L_4539 - .L_4538)


	//   ....[0]....
.L_4538:
        /*002c*/ 	.word	0xffffffff


	//   ....[1]....
        /*0030*/ 	.word	0xffffffff


	//   ....[2]....
        /*0034*/ 	.word	0xffffffff


	//   ....[3]....
        /*0038*/ 	.word	0xffffffff


	//   ....[4]....
        /*003c*/ 	.word	0xffffffff


	//   ....[5]....
        /*0040*/ 	.word	0xffffffff


	//   ....[6]....
        /*0044*/ 	.word	0xffffffff


	//   ....[7]....
        /*0048*/ 	.word	0xffffffff


	//   ....[8]....
        /*004c*/ 	.word	0xffffffff


	//   ....[9]....
        /*0050*/ 	.word	0xffffffff


	//   ....[10]....
        /*0054*/ 	.word	0xffffffff


	//   ....[11]....
        /*0058*/ 	.word	0xffffffff


	//   ....[12]....
        /*005c*/ 	.word	0xffffffff


	//   ....[13]....
        /*0060*/ 	.word	0xffffffff


	//   ....[14]....
        /*0064*/ 	.word	0xffffffff


	//----- nvinfo : EIATTR_COOP_GROUP_INSTR_OFFSETS
	.align		4
.L_4539:
        /*0068*/ 	.byte	0x04, 0x28
        /*006a*/ 	.short	(.L_4541 - .L_4540)


	//   ....[0]....
.L_4540:
        /*006c*/ 	.word	0x00001060


	//   ....[1]....
        /*0070*/ 	.word	0x00001070


	//   ....[2]....
        /*0074*/ 	.word	0x00001080


	//   ....[3]....
        /*0078*/ 	.word	0x000010b0


	//   ....[4]....
        /*007c*/ 	.word	0x000010d0


	//   ....[5]....
        /*0080*/ 	.word	0x000010e0


	//   ....[6]....
        /*0084*/ 	.word	0x00001120


	//   ....[7]....
        /*0088*/ 	.word	0x00001140


	//   ....[8]....
        /*008c*/ 	.word	0x00001150


	//   ....[9]....
        /*0090*/ 	.word	0x00001180


	//   ....[10]....
        /*0094*/ 	.word	0x000011a0


	//   ....[11]....
        /*0098*/ 	.word	0x000011b0


	//   ....[12]....
        /*009c*/ 	.word	0x000011f0


	//   ....[13]....
        /*00a0*/ 	.word	0x00001200


	//   ....[14]....
        /*00a4*/ 	.word	0x00001210


	//----- nvinfo : EIATTR_VRC_CTA_INIT_COUNT
	.align		4
.L_4541:
        /*00a8*/ 	.byte	0x02, 0x4a
	.zero		1
	.zero		1


	//----- nvinfo : EIATTR_EXIT_INSTR_OFFSETS
	.align		4
        /*00ac*/ 	.byte	0x04, 0x1c
        /*00ae*/ 	.short	(.L_4543 - .L_4542)


	//   ....[0]....
.L_4542:
        /*00b0*/ 	.word	0x00000060


	//   ....[1]....
        /*00b4*/ 	.word	0x00001290


	//   ....[2]....
        /*00b8*/ 	.word	0x000013d0


	//----- nvinfo : EIATTR_MAX_THREADS
	.align		4
.L_4543:
        /*00bc*/ 	.byte	0x04, 0x05
        /*00be*/ 	.short	(.L_4545 - .L_4544)
.L_4544:
        /*00c0*/ 	.word	0x00000400
        /*00c4*/ 	.word	0x00000001
        /*00c8*/ 	.word	0x00000001


	//----- nvinfo : EIATTR_CRS_STACK_SIZE
	.align		4
.L_4545:
        /*00cc*/ 	.byte	0x04, 0x1e
        /*00ce*/ 	.short	(.L_4547 - .L_4546)
.L_4546:
        /*00d0*/ 	.word	0x00000000


	//----- nvinfo : EIATTR_CBANK_PARAM_SIZE
	.align		4
.L_4547:
        /*00d4*/ 	.byte	0x03, 0x19
        /*00d6*/ 	.short	0x0128


	//----- nvinfo : EIATTR_PARAM_CBANK
	.align		4
        /*00d8*/ 	.byte	0x04, 0x0a
        /*00da*/ 	.short	(.L_4549 - .L_4548)
	.align		4
.L_4548:
        /*00dc*/ 	.word	index@(.nv.constant0._ZN10layer_norm22ln_bwd_finalize_kernelINS_22Kernel_traits_finalizeILj1024E6__halfffffjLb1ELj1024ELj4ENS_18Kernel_traits_baseILj1024ES2_ffffjLj1024EEEEELb1ELb1EEEvNS_9BwdParamsE)
        /*00e0*/ 	.short	0x0380
        /*00e2*/ 	.short	0x0128


	//----- nvinfo : EIATTR_SW_WAR
	.align		4
.L_4549:
        /*00e4*/ 	.byte	0x04, 0x36
        /*00e6*/ 	.short	(.L_4551 - .L_4550)
.L_4550:
        /*00e8*/ 	.word	0x00000008
.L_4551:


//--------------------- .nv.info._ZN10layer_norm13ln_bwd_kernelINS_13Kernel_traitsI6__halfffffjLj1024ELj1ELj4ELj1ELj16ENS_18Kernel_traits_baseILj1024ES2_ffffjLj128EEEEELb1ELb1ELb1ELb1EEEvNS_9BwdParamsE --------------------------
	.section	.nv.info._ZN10layer_norm13ln_bwd_kernelINS_13Kernel_traitsI6__halfffffjLj1024ELj1ELj4ELj1ELj16ENS_18Kernel_traits_baseILj1024ES2_ffffjLj128EEEEELb1ELb1ELb1ELb1EEEvNS_9BwdParamsE,"",@"SHT_CUDA_INFO"
	.sectionflags	@""
	.align	4


	//----- nvinfo : EIATTR_CUDA_API_VERSION
	.align		4
        /*0000*/ 	.byte	0x04, 0x37
        /*0002*/ 	.short	(.L_4553 - .L_4552)
.L_4552:
        /*0004*/ 	.word	0x00000082


	//----- nvinfo : EIATTR_KPARAM_INFO
	.align		4
.L_4553:
        /*0008*/ 	.byte	0x04, 0x17
        /*000a*/ 	.short	(.L_4555 - .L_4554)
.L_4554:
        /*000c*/ 	.word	0x00000000
        /*0010*/ 	.short	0x0000
        /*0012*/ 	.short	0x0000
        /*0014*/ 	.byte	0x00, 0xf0, 0xa1, 0x04


	//----- nvinfo : EIATTR_SPARSE_MMA_MASK
	.align		4
.L_4555:
        /*0018*/ 	.byte	0x03, 0x50
        /*001a*/ 	.short	0x0000


	//----- nvinfo : EIATTR_MAXREG_COUNT
	.align		4
        /*001c*/ 	.byte	0x03, 0x1b
        /*001e*/ 	.short	0x00ff


	//----- nvinfo : EIATTR_NUM_BARRIERS
	.align		4
        /*0020*/ 	.byte	0x02, 0x4c
        /*0022*/ 	.byte	0x01
	.zero		1


	//----- nvinfo : EIATTR_ANNOTATIONS
	.align		4
        /*0024*/ 	.byte	0x04, 0x55
        /*0026*/ 	.short	(.L_4557 - .L_4556)


	//   ....[0]....
.L_4556:
        /* <DEDUP_REMOVED lines=24> */


	//----- nvinfo : EIATTR_MERCURY_ISA_VERSION
	.align		4
.L_4557:
        /*0190*/ 	.byte	0x03, 0x5f
        /*0192*/ 	.short	0x0101


	//----- nvinfo : EIATTR_COOP_GROUP_MASK_REGIDS
	.align		4
        /*0194*/ 	.byte	0x04, 0x29
        /*0196*/ 	.short	(.L_4559 - .L_4558)


	//   ....[0]....
.L_4558:
        /*0198*/ 	.word	0xffffffff


	//   ....[1]....
        /*019c*/ 	.word	0xffffffff


	//   ....[2]....
        /*01a0*/ 	.word	0xffffffff


	//   ....[3]....
        /*01a4*/ 	.word	0xffffffff


	//   ....[4]....
        /*01a8*/ 	.word	0xffffffff


	//   ....[5]....
        /*01ac*/ 	.word	0xffffffff


	//   ....[6]....
        /*01b0*/ 	.word	0xffffffff


	//   ....[7]....
        /*01b4*/ 	.word	0xffffffff


	//   ....[8]....
        /*01b8*/ 	.word	0xffffffff


	//   ....[9]....
        /*01bc*/ 	.word	0xffffffff


	//   ....[10]....
        /*01c0*/ 	.word	0x050000df


	//   ....[11]....
        /*01c4*/ 	.word	0x050000df


	//   ....[12]....
        /*01c8*/ 	.word	0x050000df


	//   ....[13]....
        /*01cc*/ 	.word	0x050000df


	//   ....[14]....
        /*01d0*/ 	.word	0x050000df


	//   ....[15]....
        /*01d4*/ 	.word	0x050000df


	//   ....[16]....
        /*01d8*/ 	.word	0x050000df


	//   ....[17]....
        /*01dc*/ 	.word	0x050000df


	//   ....[18]....
        /*01e0*/ 	.word	0x050000df


	//   ....[19]....
        /*01e4*/ 	.word	0x050000df


	//----- nvinfo : EIATTR_COOP_GROUP_INSTR_OFFSETS
	.align		4
.L_4559:
        /*01e8*/ 	.byte	0x04, 0x28
        /*01ea*/ 	.short	(.L_4561 - .L_4560)


	//   ....[0]....
.L_4560:
        /*01ec*/ 	.word	0x00002900


	//   ....[1]....
        /*01f0*/ 	.word	0x00002920


	//   ....[2]....
        /*01f4*/ 	.word	0x00002940


	//   ....[3]....
        /*01f8*/ 	.word	0x00002960


	//   ....[4]....
        /*01fc*/ 	.word	0x00002980


	//   ....[5]....
        /*0200*/ 	.word	0x000029a0


	//   ....[6]....
        /*0204*/ 	.word	0x000029c0


	//   ....[7]....
        /*0208*/ 	.word	0x000029e0


	//   ....[8]....
        /*020c*/ 	.word	0x000029f0


	//   ....[9]....
        /*0210*/ 	.word	0x00002a20


	//   ....[10]....
        /*0214*/ 	.word	0x0000de50


	//   ....[11]....
        /*0218*/ 	.word	0x0000dee0


	//   ....[12]....
        /*021c*/ 	.word	0x0000df40


	//   ....[13]....
        /*0220*/ 	.word	0x0000df90


	//   ....[14]....
        /*0224*/ 	.word	0x0000dff0


	//   ....[15]....
        /*0228*/ 	.word	0x0000e040


	//   ....[16]....
        /*022c*/ 	.word	0x0000e0a0


	//   ....[17]....
        /*0230*/ 	.word	0x0000e0f0


	//   ....[18]....
        /*0234*/ 	.word	0x0000e150


	//   ....[19]....
        /*0238*/ 	.word	0x0000e1a0


	//----- nvinfo : EIATTR_VRC_CTA_INIT_COUNT
	.align		4
.L_4561:
        /*023c*/ 	.byte	0x02, 0x4a
	.zero		1
	.zero		1


	//----- nvinfo : EIATTR_EXIT_INSTR_OFFSETS
	.align		4
        /*0240*/ 	.byte	0x04, 0x1c
        /*0242*/ 	.short	(.L_4563 - .L_4562)


	//   ....[0]....
.L_4562:
        /*0244*/ 	.word	0x0000dde0


	//----- nvinfo : EIATTR_MAX_THREADS
	.align		4
.L_4563:
        /*0248*/ 	.byte	0x04, 0x05
        /*024a*/ 	.short	(.L_4565 - .L_4564)
.L_4564:
        /*024c*/ 	.word	0x00000080
        /*0250*/ 	.word	0x00000001
        /*0254*/ 	.word	0x00000001


	//----- nvinfo : EIATTR_CRS_STACK_SIZE
	.align		4
.L_4565:
        /*0258*/ 	.byte	0x04, 0x1e
        /*025a*/ 	.short	(.L_4567 - .L_4566)
.L_4566:
        /*025c*/ 	.word	0x00000000


	//----- nvinfo : EIATTR_CBANK_PARAM_SIZE
	.align		4
.L_4567:
        /*0260*/ 	.byte	0x03, 0x19
        /*0262*/ 	.short	0x0128


	//----- nvinfo : EIATTR_PARAM_CBANK
	.align		4
        /*0264*/ 	.byte	0x04, 0x0a
        /*0266*/ 	.short	(.L_4569 - .L_4568)
	.align		4
.L_4568:
        /*0268*/ 	.word	index@(.nv.constant0._ZN10layer_norm13ln_bwd_kernelINS_13Kernel_traitsI6__halfffffjLj1024ELj1ELj4ELj1ELj16ENS_18Kernel_traits_baseILj1024ES2_ffffjLj128EEEEELb1ELb1ELb1ELb1EEEvNS_9BwdParamsE)
        /*026c*/ 	.short	0x0380
        /*026e*/ 	.short	0x0128


	//----- nvinfo : EIATTR_SW_WAR
	.align		4
.L_4569:
        /*0270*/ 	.byte	0x04, 0x36
        /*0272*/ 	.short	(.L_4571 - .L_4570)
.L_4570:
        /*0274*/ 	.word	0x00000008
.L_4571:


//--------------------- .nv.info._ZN10layer_norm13ln_bwd_kernelINS_13Kernel_traitsIfffffjLj1024ELj1ELj4ELj1ELj16ENS_18Kernel_traits_baseILj1024EfffffjLj128EEEEELb0ELb0ELb0ELb0EEEvNS_9BwdParamsE --------------------------
	.section	.nv.info._ZN10layer_norm13ln_bwd_kernelINS_13Kernel_traitsIfffffjLj1024ELj1ELj4ELj1ELj16ENS_18Kernel_traits_baseILj1024EfffffjLj128EEEEELb0ELb0ELb0ELb0EEEvNS_9BwdParamsE,"",@"SHT_CUDA_INFO"
	.sectionflags	@""
	.align	4


	//----- nvinfo : EIATTR_CUDA_API_VERSION
	.align		4
        /*0000*/ 	.byte	0x04, 0x37
        /*0002*/ 	.short	(.L_4573 - .L_4572)
.L_4572:
        /*0004*/ 	.word	0x00000082


	//----- nvinfo : EIATTR_KPARAM_INFO
	.align		4
.L_4573:
        /*0008*/ 	.byte	0x04, 0x17
        /*000a*/ 	.short	(.L_4575 - .L_4574)
.L_4574:
        /*000c*/ 	.word	0x00000000
        /*0010*/ 	.short	0x0000
        /*0012*/ 	.short	0x0000
        /*0014*/ 	.byte	0x00, 0xf0, 0xa1, 0x04


	//----- nvinfo : EIATTR_SPARSE_MMA_MASK
	.align		4
.L_4575:
        /*0018*/ 	.byte	0x03, 0x50
        /*001a*/ 	.short	0x0000


	//----- nvinfo : EIATTR_MAXREG_COUNT
	.align		4
        /*001c*/ 	.byte	0x03, 0x1b
        /*001e*/ 	.short	0x00ff


	//----- nvinfo : EIATTR_NUM_BARRIERS
	.align		4
        /*0020*/ 	.byte	0x02, 0x4c
        /*0022*/ 	.byte	0x01
	.zero		1


	//----- nvinfo : EIATTR_MERCURY_ISA_VERSION
	.align		4
        /*0024*/ 	.byte	0x03, 0x5f
        /*0026*/ 	.short	0x0101


	//----- nvinfo : EIATTR_COOP_GROUP_MASK_REGIDS
	.align		4
        /*0028*/ 	.byte	0x04, 0x29
        /*002a*/ 	.short	(.L_4577 - .L_4576)


	//   ....[0]....
.L_4576:
        /*002c*/ 	.word	0xffffffff


	//   ....[1]....
        /*0030*/ 	.word	0xffffffff


	//   ....[2]....
        /*0034*/ 	.word	0xffffffff


	//   ....[3]....
        /*0038*/ 	.word	0xffffffff


	//   ....[4]....
        /*003c*/ 	.word	0xffffffff


	//   ....[5]....
        /*0040*/ 	.word	0xffffffff


	//   ....[6]....
        /*0044*/ 	.word	0xffffffff


	//   ....[7]....
        /*0048*/ 	.word	0xffffffff


	//   ....[8]....
        /*004c*/ 	.word	0xffffffff


	//   ....[9]....
        /*0050*/ 	.word	0xffffffff


	//   ....[10]....
        /*0054*/ 	.word	0x050000d1


	//   ....[11]....
        /*0058*/ 	.word	0x050000d1


	//   ....[12]....
        /*005c*/ 	.word	0x050000d1


	//   ....[13]....
        /*0060*/ 	.word	0x050000d1


	//   ....[14]....
        /*0064*/ 	.word	0x050000d1


	//   ....[15]....
        /*0068*/ 	.word	0x050000d1


	//   ....[16]....
        /*006c*/ 	.word	0x050000d1


	//   ....[17]....
        /*0070*/ 	.word	0x050000d1


	//   ....[18]....
        /*0074*/ 	.word	0x050000d1


	//   ....[19]....
        /*0078*/ 	.word	0x050000d1


	//----- nvinfo : EIATTR_COOP_GROUP_INSTR_OFFSETS
	.align		4
.L_4577:
        /*007c*/ 	.byte	0x04, 0x28
        /*007e*/ 	.short	(.L_4579 - .L_4578)


	//   ....[0]....
.L_4578:
        /*0080*/ 	.word	0x000032b0


	//   ....[1]....
        /*0084*/ 	.word	0x000032c0


	//   ....[2]....
        /*0088*/ 	.word	0x000032f0


	//   ....[3]....
        /*008c*/ 	.word	0x00003300


	//   ....[4]....
        /*0090*/ 	.word	0x00003330


	//   ....[5]....
        /*0094*/ 	.word	0x00003340


	//   ....[6]....
        /*0098*/ 	.word	0x00003370


	//   ....[7]....
        /*009c*/ 	.word	0x00003380


	//   ....[8]....
        /*00a0*/ 	.word	0x000033b0


	//   ....[9]....
        /*00a4*/ 	.word	0x000033c0


	//   ....[10]....
        /*00a8*/ 	.word	0x00007500


	//   ....[11]....
        /*00ac*/ 	.word	0x00007590


	//   ....[12]....
        /*00b0*/ 	.word	0x00007600


	//   ....[13]....
        /*00b4*/ 	.word	0x00007660


	//   ....[14]....
        /*00b8*/ 	.word	0x000076d0


	//   ....[15]....
        /*00bc*/ 	.word	0x00007730


	//   ....[16]....
        /*00c0*/ 	.word	0x000077a0


	//   ....[17]....
        /*00c4*/ 	.word	0x00007800


	//   ....[18]....
        /*00c8*/ 	.word	0x00007870


	//   ....[19]....
        /*00cc*/ 	.word	0x000078d0


	//----- nvinfo : EIATTR_VRC_CTA_INIT_COUNT
	.align		4
.L_4579:
        /*00d0*/ 	.byte	0x02, 0x4a
	.zero		1
	.zero		1


	//----- nvinfo : EIATTR_EXIT_INSTR_OFFSETS
	.align		4
        /*00d4*/ 	.byte	0x04, 0x1c
        /*00d6*/ 	.short	(.L_4581 - .L_4580)


	//   ....[0]....
.L_4580:
        /*00d8*/ 	.word	0x00007460


	//   ....[1]....
        /*00dc*/ 	.word	0x00007490


	//----- nvinfo : EIATTR_MAX_THREADS
	.align		4
.L_4581:
        /*00e0*/ 	.byte	0x04, 0x05
        /*00e2*/ 	.short	(.L_4583 - .L_4582)
.L_4582:
        /*00e4*/ 	.word	0x00000080
        /*00e8*/ 	.word	0x00000001
        /*00ec*/ 	.word	0x00000001


	//----- nvinfo : EIATTR_CRS_STACK_SIZE
	.align		4
.L_4583:
        /*00f0*/ 	.byte	0x04, 0x1e
        /*00f2*/ 	.short	(.L_4585 - .L_4584)
.L_4584:
        /*00f4*/ 	.word	0x00000000


	//----- nvinfo : EIATTR_CBANK_PARAM_SIZE
	.align		4
.L_4585:
        /*00f8*/ 	.byte	0x03, 0x19
        /*00fa*/ 	.short	0x0128


	//----- nvinfo : EIATTR_PARAM_CBANK
	.align		4
        /*00fc*/ 	.byte	0x04, 0x0a
        /*00fe*/ 	.short	(.L_4587 - .L_4586)
	.align		4
.L_4586:
        /*0100*/ 	.word	index@(.nv.constant0._ZN10layer_norm13ln_bwd_kernelINS_13Kernel_traitsIfffffjLj1024ELj1ELj4ELj1ELj16ENS_18Kernel_traits_baseILj1024EfffffjLj128EEEEELb0ELb0ELb0ELb0EEEvNS_9BwdParamsE)
        /*0104*/ 	.short	0x0380
        /*0106*/ 	.short	0x0128


	//----- nvinfo : EIATTR_SW_WAR
	.align		4
.L_4587:
        /*0108*/ 	.byte	0x04, 0x36
        /*010a*/ 	.short	(.L_4589 - .L_4588)
.L_4588:
        /*010c*/ 	.word	0x00000008
.L_4589:


//--------------------- .nv.info._ZN10layer_norm13ln_bwd_kernelINS_13Kernel_traitsIfffffjLj1024ELj1ELj4ELj1ELj16ENS_18Kernel_traits_baseILj1024EfffffjLj128EEEEELb0ELb0ELb0ELb1EEEvNS_9BwdParamsE --------------------------
	.section	.nv.info._ZN10layer_norm13ln_bwd_kernelINS_13Kernel_traitsIfffffjLj1024ELj1ELj4ELj1ELj16ENS_18Kernel_traits_baseILj1024EfffffjLj128EEEEELb0ELb0ELb0ELb1EEEvNS_9BwdParamsE,"",@"SHT_CUDA_INFO"
	.sectionflags	@""
	.align	4


	//----- nvinfo : EIATTR_CUDA_API_VERSION
	.align		4
        /*0000*/ 	.byte	0x04, 0x37
        /*0002*/ 	.short	(.L_4591 - .L_4590)
.L_4590:
        /*0004*/ 	.word	0x00000082


	//----- nvinfo : EIATTR_KPARAM_INFO
	.align		4
.L_4591:
        /*0008*/ 	.byte	0x04, 0x17
        /*000a*/ 	.short	(.L_4593 - .L_4592)
.L_4592:
        /*000c*/ 	.word	0x00000000
        /*0010*/ 	.short	0x0000
        /*0012*/ 	.short	0x0000
        /*0014*/ 	.byte	0x00, 0xf0, 0xa1, 0x04


	//----- nvinfo : EIATTR_SPARSE_MMA_MASK
	.align		4
.L_4593:
        /*0018*/ 	.byte	0x03, 0x50
        /*001a*/ 	.short	0x0000


	//----- nvinfo : EIATTR_MAXREG_COUNT
	.align		4
        /*001c*/ 	.byte	0x03, 0x1b
        /*001e*/ 	.short	0x00ff


	//----- nvinfo : EIATTR_NUM_BARRIERS
	.align		4
        /*0020*/ 	.byte	0x02, 0x4c
        /*0022*/ 	.byte	0x01
	.zero		1


	//----- nvinfo : EIATTR_ANNOTATIONS
	.align		4
        /*0024*/ 	.byte	0x04, 0x55
        /*0026*/ 	.short	(.L_4595 - .L_4594)


	//   ....[0]....
.L_4594:
        /* <DEDUP_REMOVED lines=44> */


	//----- nvinfo : EIATTR_MERCURY_ISA_VERSION
	.align		4
.L_4595:
        /*02d0*/ 	.byte	0x03, 0x5f
        /*02d2*/ 	.short	0x0101


	//----- nvinfo : EIATTR_COOP_GROUP_MASK_REGIDS
	.align		4
        /*02d4*/ 	.byte	0x04, 0x29
        /*02d6*/ 	.short	(.L_4597 - .L_4596)


	//   ....[0]....
.L_4596:
        /*02d8*/ 	.word	0xffffffff


	//   ....[1]....
        /*02dc*/ 	.word	0xffffffff


	//   ....[2]....
        /*02e0*/ 	.word	0xffffffff


	//   ....[3]....
        /*02e4*/ 	.word	0xffffffff


	//   ....[4]....
        /*02e8*/ 	.word	0xffffffff


	//   ....[5]....
        /*02ec*/ 	.word	0xffffffff


	//   ....[6]....
        /*02f0*/ 	.word	0xffffffff


	//   ....[7]....
        /*02f4*/ 	.word	0xffffffff


	//   ....[8]....
        /*02f8*/ 	.word	0xffffffff


	//   ....[9]....
        /*02fc*/ 	.word	0xffffffff


	//   ....[10]....
        /*0300*/ 	.word	0x05000045


	//   ....[11]....
        /*0304*/ 	.word	0x05000045


	//   ....[12]....
        /*0308*/ 	.word	0x05000045


	//   ....[13]....
        /*030c*/ 	.word	0x05000045


	//   ....[14]....
        /*0310*/ 	.word	0x05000045


	//   ....[15]....
        /*0314*/ 	.word	0x05000045


	//   ....[16]....
        /*0318*/ 	.word	0x05000045


	//   ....[17]....
        /*031c*/ 	.word	0x05000045


	//   ....[18]....
        /*0320*/ 	.word	0x05000045


	//   ....[19]....
        /*0324*/ 	.word	0x05000045


	//----- nvinfo : EIATTR_COOP_GROUP_INSTR_OFFSETS
	.align		4
.L_4597:
        /*0328*/ 	.byte	0x04, 0x28
        /*032a*/ 	.short	(.L_4599 - .L_4598)


	//   ....[0]....
.L_4598:
        /*032c*/ 	.word	0x00002b50


	//   ....[1]....
        /*0330*/ 	.word	0x00002b60


	//   ....[2]....
        /*0334*/ 	.word	0x00002be0


	//   ....[3]....
        /*0338*/ 	.word	0x00002bf0


	//   ....[4]....
        /*033c*/ 	.word	0x00002c70


	//   ....[5]....
        /*0340*/ 	.word	0x00002c80


	//   ....[6]....
        /*0344*/ 	.word	0x00002d00


	//   ....[7]....
        /*0348*/ 	.word	0x00002d10


	//   ....[8]....
        /*034c*/ 	.word	0x00002d60


	//   ....[9]....
        /*0350*/ 	.word	0x00002d70


	//   ....[10]....
        /*0354*/ 	.word	0x00006530


	//   ....[11]....
        /*0358*/ 	.word	0x000065f0


	//   ....[12]....
        /*035c*/ 	.word	0x000066e0


	//   ....[13]....
        /*0360*/ 	.word	0x000067c0


	//   ....[14]....
        /*0364*/ 	.word	0x00006830


	//   ....[15]....
        /*0368*/ 	.word	0x000068a0


	//   ....[16]....
        /*036c*/ 	.word	0x00006910


	//   ....[17]....
        /*0370*/ 	.word	0x00006980


	//   ....[18]....
        /*0374*/ 	.word	0x000069f0


	//   ....[19]....
        /*0378*/ 	.word	0x00006a50


	//----- nvinfo : EIATTR_VRC_CTA_INIT_COUNT
	.align		4
.L_4599:
        /*037c*/ 	.byte	0x02, 0x4a
	.zero		1
	.zero		1


	//----- nvinfo : EIATTR_EXIT_INSTR_OFFSETS
	.align		4
        /*0380*/ 	.byte	0x04, 0x1c
        /*0382*/ 	.short	(.L_4601 - .L_4600)


	//   ....[0]....
.L_4600:
        /*0384*/ 	.word	0x000064c0


	//----- nvinfo : EIATTR_MAX_THREADS
	.align		4
.L_4601:
        /*0388*/ 	.byte	0x04, 0x05
        /*038a*/ 	.short	(.L_4603 - .L_4602)
.L_4602:
        /*038c*/ 	.word	0x00000080
        /*0390*/ 	.word	0x00000001
        /*0394*/ 	.word	0x00000001


	//----- nvinfo : EIATTR_CRS_STACK_SIZE
	.align		4
.L_4603:
        /*0398*/ 	.byte	0x04, 0x1e
        /*039a*/ 	.short	(.L_4605 - .L_4604)
.L_4604:
        /*039c*/ 	.word	0x00000000


	//----- nvinfo : EIATTR_CBANK_PARAM_SIZE
	.align		4
.L_4605:
        /*03a0*/ 	.byte	0x03, 0x19
        /*03a2*/ 	.short	0x0128


	//----- nvinfo : EIATTR_PARAM_CBANK
	.align		4
        /*03a4*/ 	.byte	0x04, 0x0a
        /*03a6*/ 	.short	(.L_4607 - .L_4606)
	.align		4
.L_4606:
        /*03a8*/ 	.word	index@(.nv.constant0._ZN10layer_norm13ln_bwd_kernelINS_13Kernel_traitsIfffffjLj1024ELj1ELj4ELj1ELj16ENS_18Kernel_traits_baseILj1024EfffffjLj128EEEEELb0ELb0ELb0ELb1EEEvNS_9BwdParamsE)
        /*03ac*/ 	.short	0x0380
        /*03ae*/ 	.short	0x0128


	//----- nvinfo : EIATTR_SW_WAR
	.align		4
.L_4607:
        /*03b0*/ 	.byte	0x04, 0x36
        /*03b2*/ 	.short	(.L_4609 - .L_4608)
.L_4608:
        /*03b4*/ 	.word	0x00000008
.L_4609:


//--------------------- .nv.info._ZN10layer_norm13ln_bwd_kernelINS_13Kernel_traitsIfffffjLj1024ELj1ELj4ELj1ELj16ENS_18Kernel_traits_baseILj1024EfffffjLj128EEEEELb0ELb0ELb1ELb0EEEvNS_9BwdParamsE --------------------------
	.section	.nv.info._ZN10layer_norm13ln_bwd_kernelINS_13Kernel_traitsIfffffjLj1024ELj1ELj4ELj1ELj16ENS_18Kernel_traits_baseILj1024EfffffjLj128EEEEELb0ELb0ELb1ELb0EEEvNS_9BwdParamsE,"",@"SHT_CUDA_INFO"
	.sectionflags	@""
	.align	4


	//----- nvinfo : EIATTR_CUDA_API_VERSION
	.align		4
        /*0000*/ 	.byte	0x04, 0x37
        /*0002*/ 	.short	(.L_4611 - .L_4610)
.L_4610:
        /*0004*/ 	.word	0x00000082


	//----- nvinfo : EIATTR_KPARAM_INFO
	.align		4
.L_4611:
        /*0008*/ 	.byte	0x04, 0x17
        /*000a*/ 	.short	(.L_4613 - .L_4612)
.L_4612:
        /*000c*/ 	.word	0x00000000
        /*0010*/ 	.short	0x0000
        /*0012*/ 	.short	0x0000
        /*0014*/ 	.byte	0x00, 0xf0, 0xa1, 0x04


	//----- nvinfo : EIATTR_SPARSE_MMA_MASK
	.align		4
.L_4613:
        /*0018*/ 	.byte	0x03, 0x50
        /*001a*/ 	.short	0x0000


	//----- nvinfo : EIATTR_MAXREG_COUNT
	.align		4
        /*001c*/ 	.byte	0x03, 0x1b
        /*001e*/ 	.short	0x00ff


	//----- nvinfo : EIATTR_NUM_BARRIERS
	.align		4
        /*0020*/ 	.byte	0x02, 0x4c
        /*0022*/ 	.byte	0x01
	.zero		1


	//----- nvinfo : EIATTR_MERCURY_ISA_VERSION
	.align		4
        /*0024*/ 	.byte	0x03, 0x5f
        /*0026*/ 	.short	0x0101


	//----- nvinfo : EIATTR_COOP_GROUP_MASK_REGIDS
	.align		4
        /*0028*/ 	.byte	0x04, 0x29
        /*002a*/ 	.short	(.L_4615 - .L_4614)


	//   ....[0]....
.L_4614:
        /*002c*/ 	.word	0xffffffff


	//   ....[1]....
        /*0030*/ 	.word	0xffffffff


	//   ....[2]....
        /*0034*/ 	.word	0xffffffff


	//   ....[3]....
        /*0038*/ 	.word	0xffffffff


	//   ....[4]....
        /*003c*/ 	.word	0xffffffff


	//   ....[5]....
        /*0040*/ 	.word	0xffffffff


	//   ....[6]....
        /*0044*/ 	.word	0xffffffff


	//   ....[7]....
        /*0048*/ 	.word	0xffffffff


	//   ....[8]....
        /*004c*/ 	.word	0xffffffff


	//   ....[9]....
        /*0050*/ 	.word	0xffffffff


	//   ....[10]....
        /*0054*/ 	.word	0x050000aa


	//   ....[11]....
        /*0058*/ 	.word	0x050000aa


	//   ....[12]....
        /*005c*/ 	.word	0x050000aa


	//   ....[13]....
        /*0060*/ 	.word	0x050000aa


	//   ....[14]....
        /*0064*/ 	.word	0x050000aa


	//   ....[15]....
        /*0068*/ 	.word	0x050000aa


	//   ....[16]....
        /*006c*/ 	.word	0x050000aa


	//   ....[17]....
        /*0070*/ 	.word	0x050000aa


	//   ....[18]....
        /*0074*/ 	.word	0x050000aa


	//   ....[19]....
        /*0078*/ 	.word	0x050000aa


	//----- nvinfo : EIATTR_COOP_GROUP_INSTR_OFFSETS
	.align		4
.L_4615:
        /*007c*/ 	.byte	0x04, 0x28
        /*007e*/ 	.short	(.L_4617 - .L_4616)


	//   ....[0]....
.L_4616:
        /*0080*/ 	.word	0x000023c0


	//   ....[1]....
        /*0084*/ 	.word	0x000023d0


	//   ....[2]....
        /*0088*/ 	.word	0x00002400


	//   ....[3]....
        /*008c*/ 	.word	0x00002410


	//   ....[4]....
        /*0090*/ 	.word	0x00002440


	//   ....[5]....
        /*0094*/ 	.word	0x00002450


	//   ....[6]....
        /*0098*/ 	.word	0x00002480


	//   ....[7]....
        /*009c*/ 	.word	0x00002490


	//   ....[8]....
        /*00a0*/ 	.word	0x000024c0


	//   ....[9]....
        /*00a4*/ 	.word	0x000024d0


	//   ....[10]....
        /*00a8*/ 	.word	0x00007870


	//   ....[11]....
        /*00ac*/ 	.word	0x00007900


	//   ....[12]....
        /*00b0*/ 	.word	0x00007970


	//   ....[13]....
        /*00b4*/ 	.word	0x000079d0


	//   ....[14]....
        /*00b8*/ 	.word	0x00007a40


	//   ....[15]....
        /*00bc*/ 	.word	0x00007aa0


	//   ....[16]....
        /*00c0*/ 	.word	0x00007b10


	//   ....[17]....
        /*00c4*/ 	.word	0x00007b70


	//   ....[18]....
        /*00c8*/ 	.word	0x00007be0


	//   ....[19]....
        /*00cc*/ 	.word	0x00007c40


	//----- nvinfo : EIATTR_VRC_CTA_INIT_COUNT
	.align		4
.L_4617:
        /*00d0*/ 	.byte	0x02, 0x4a
	.zero		1
	.zero		1


	//----- nvinfo : EIATTR_EXIT_INSTR_OFFSETS
	.align		4
        /*00d4*/ 	.byte	0x04, 0x1c
        /*00d6*/ 	.short	(.L_4619 - .L_4618)


	//   ....[0]....
.L_4618:
        /*00d8*/ 	.word	0x000077d0


	//   ....[1]....
        /*00dc*/ 	.word	0x00007800


	//----- nvinfo : EIATTR_MAX_THREADS
	.align		4
.L_4619:
        /*00e0*/ 	.byte	0x04, 0x05
        /*00e2*/ 	.short	(.L_4621 - .L_4620)
.L_4620:
        /*00e4*/ 	.word	0x00000080
        /*00e8*/ 	.word	0x00000001
        /*00ec*/ 	.word	0x00000001


	//----- nvinfo : EIATTR_CRS_STACK_SIZE
	.align		4
.L_4621:
        /*00f0*/ 	.byte	0x04, 0x1e
        /*00f2*/ 	.short	(.L_4623 - .L_4622)
.L_4622:
        /*00f4*/ 	.word	0x00000000


	//----- nvinfo : EIATTR_CBANK_PARAM_SIZE
	.align		4
.L_4623:
        /*00f8*/ 	.byte	0x03, 0x19
        /*00fa*/ 	.short	0x0128


	//----- nvinfo : EIATTR_PARAM_CBANK
	.align		4
        /*00fc*/ 	.byte	0x04, 0x0a
        /*00fe*/ 	.short	(.L_4625 - .L_4624)
	.align		4
.L_4624:
        /*0100*/ 	.word	index@(.nv.constant0._ZN10layer_norm13ln_bwd_kernelINS_13Kernel_traitsIfffffjLj1024ELj1ELj4ELj1ELj16ENS_18Kernel_traits_baseILj1024EfffffjLj128EEEEELb0ELb0ELb1ELb0EEEvNS_9BwdParamsE)
        /*0104*/ 	.short	0x0380
        /*0106*/ 	.short	0x0128


	//----- nvinfo : EIATTR_SW_WAR
	.align		4
.L_4625:
        /*0108*/ 	.byte	0x04, 0x36
        /*010a*/ 	.short	(.L_4627 - .L_4626)
.L_4626:
        /*010c*/ 	.word	0x00000008
.L_4627:


//--------------------- .nv.info._ZN10layer_norm13ln_bwd_kernelINS_13Kernel_traitsIfffffjLj1024ELj1ELj4ELj1ELj16ENS_18Kernel_traits_baseILj1024EfffffjLj128EEEEELb0ELb0ELb1ELb1EEEvNS_9BwdParamsE --------------------------
	.section	.nv.info._ZN10layer_norm13ln_bwd_kernelINS_13Kernel_traitsIfffffjLj1024ELj1ELj4ELj1ELj16ENS_18Kernel_traits_baseILj1024EfffffjLj128EEEEELb0ELb0ELb1ELb1EEEvNS_9BwdParamsE,"",@"SHT_CUDA_INFO"
	.sectionflags	@""
	.align	4


	//----- nvinfo : EIATTR_CUDA_API_VERSION
	.align		4
        /*0000*/ 	.byte	0x04, 0x37
        /*0002*/ 	.short	(.L_4629 - .L_4628)
.L_4628:
        /*0004*/ 	.word	0x00000082


	//----- nvinfo : EIATTR_KPARAM_INFO
	.align		4
.L_4629:
        /*0008*/ 	.byte	0x04, 0x17
        /*000a*/ 	.short	(.L_4631 - .L_4630)
.L_4630:
        /*000c*/ 	.word	0x00000000
        /*0010*/ 	.short	0x0000
        /*0012*/ 	.short	0x0000
        /*0014*/ 	.byte	0x00, 0xf0, 0xa1, 0x04


	//----- nvinfo : EIATTR_SPARSE_MMA_MASK
	.align		4
.L_4631:
        /*0018*/ 	.byte	0x03, 0x50
        /*001a*/ 	.short	0x0000


	//----- nvinfo : EIATTR_MAXREG_COUNT
	.align		4
        /*001c*/ 	.byte	0x03, 0x1b
        /*001e*/ 	.short	0x00ff


	//----- nvinfo : EIATTR_NUM_BARRIERS
	.align		4
        /*0020*/ 	.byte	0x02, 0x4c
        /*0022*/ 	.byte	0x01
	.zero		1


	//----- nvinfo : EIATTR_MERCURY_ISA_VERSION
	.align		4
        /*0024*/ 	.byte	0x03, 0x5f
        /*0026*/ 	.short	0x0101


	//----- nvinfo : EIATTR_COOP_GROUP_MASK_REGIDS
	.align		4
        /*0028*/ 	.byte	0x04, 0x29
        /*002a*/ 	.short	(.L_4633 - .L_4632)


	//   ....[0]....
.L_4632:
        /*002c*/ 	.word	0xffffffff


	//   ....[1]....
        /*0030*/ 	.word	0xffffffff


	//   ....[2]....
        /*0034*/ 	.word	0xffffffff


	//   ....[3]....
        /*0038*/ 	.word	0xffffffff


	//   ....[4]....
        /*003c*/ 	.word	0xffffffff


	//   ....[5]....
        /*0040*/ 	.word	0xffffffff


	//   ....[6]....
        /*0044*/ 	.word	0xffffffff


	//   ....[7]....
        /*0048*/ 	.word	0xffffffff


	//   ....[8]....
        /*004c*/ 	.word	0xffffffff


	//   ....[9]....
        /*0050*/ 	.word	0xffffffff


	//   ....[10]....
        /*0054*/ 	.word	0x050000d8


	//   ....[11]....
        /*0058*/ 	.word	0x050000d8


	//   ....[12]....
        /*005c*/ 	.word	0x050000d8


	//   ....[13]....
        /*0060*/ 	.word	0x050000d8


	//   ....[14]....
        /*0064*/ 	.word	0x050000d8


	//   ....[15]....
        /*0068*/ 	.word	0x050000d8


	//   ....[16]....
        /*006c*/ 	.word	0x050000d8


	//   ....[17]....
        /*0070*/ 	.word	0x050000d8


	//   ....[18]....
        /*0074*/ 	.word	0x050000d8


	//   ....[19]....
        /*0078*/ 	.word	0x050000d8


	//----- nvinfo : EIATTR_COOP_GROUP_INSTR_OFFSETS
	.align		4
.L_4633:
        /*007c*/ 	.byte	0x04, 0x28
        /*007e*/ 	.short	(.L_4635 - .L_4634)


	//   ....[0]....
.L_4634:
        /*0080*/ 	.word	0x00001b00


	//   ....[1]....
        /*0084*/ 	.word	0x00001b10


	//   ....[2]....
        /*0088*/ 	.word	0x00001b40


	//   ....[3]....
        /*008c*/ 	.word	0x00001b50


	//   ....[4]....
        /*0090*/ 	.word	0x00001b80


	//   ....[5]....
        /*0094*/ 	.word	0x00001b90


	//   ....[6]....
        /*0098*/ 	.word	0x00001bc0


	//   ....[7]....
        /*009c*/ 	.word	0x00001bd0


	//   ....[8]....
        /*00a0*/ 	.word	0x00001c00


	//   ....[9]....
        /*00a4*/ 	.word	0x00001c10


	//   ....[10]....
        /*00a8*/ 	.word	0x00006390


	//   ....[11]....
        /*00ac*/ 	.word	0x00006420


	//   ....[12]....
        /*00b0*/ 	.word	0x00006490


	//   ....[13]....
        /*00b4*/ 	.word	0x000064f0


	//   ....[14]....
        /*00b8*/ 	.word	0x00006560


	//   ....[15]....
        /*00bc*/ 	.word	0x000065c0


	//   ....[16]....
        /*00c0*/ 	.word	0x00006630


	//   ....[17]....
        /*00c4*/ 	.word	0x00006690


	//   ....[18]....
        /*00c8*/ 	.word	0x00006700


	//   ....[19]....
        /*00cc*/ 	.word	0x00006760


	//----- nvinfo : EIATTR_VRC_CTA_INIT_COUNT
	.align		4
.L_4635:
        /*00d0*/ 	.byte	0x02, 0x4a
	.zero		1
	.zero		1


	//----- nvinfo : EIATTR_EXIT_INSTR_OFFSETS
	.align		4
        /*00d4*/ 	.byte	0x04, 0x1c
        /*00d6*/ 	.short	(.L_4637 - .L_4636)


	//   ....[0]....
.L_4636:
        /*00d8*/ 	.word	0x00006320


	//----- nvinfo : EIATTR_MAX_THREADS
	.align		4
.L_4637:
        /*00dc*/ 	.byte	0x04, 0x05
        /*00de*/ 	.short	(.L_4639 - .L_4638)
.L_4638:
        /*00e0*/ 	.word	0x00000080
        /*00e4*/ 	.word	0x00000001
        /*00e8*/ 	.word	0x00000001


	//----- nvinfo : EIATTR_CRS_STACK_SIZE
	.align		4
.L_4639:
        /*00ec*/ 	.byte	0x04, 0x1e
        /*00ee*/ 	.short	(.L_4641 - .L_4640)
.L_4640:
        /*00f0*/ 	.word	0x00000000


	//----- nvinfo : EIATTR_CBANK_PARAM_SIZE
	.align		4
.L_4641:
        /*00f4*/ 	.byte	0x03, 0x19
        /*00f6*/ 	.short	0x0128


	//----- nvinfo : EIATTR_PARAM_CBANK
	.align		4
        /*00f8*/ 	.byte	0x04, 0x0a
        /*00fa*/ 	.short	(.L_4643 - .L_4642)
	.align		4
.L_4642:
        /*00fc*/ 	.word	index@(.nv.constant0._ZN10layer_norm13ln_bwd_kernelINS_13Kernel_traitsIfffffjLj1024ELj1ELj4ELj1ELj16ENS_18Kernel_traits_baseILj1024EfffffjLj128EEEEELb0ELb0ELb1ELb1EEEvNS_9BwdParamsE)
        /*0100*/ 	.short	0x0380
        /*0102*/ 	.short	0x0128


	//----- nvinfo : EIATTR_SW_WAR
	.align		4
.L_4643:
        /*0104*/ 	.byte	0x04, 0x36
        /*0106*/ 	.short	(.L_4645 - .L_4644)
.L_4644:
        /*0108*/ 	.word	0x00000008
.L_4645:


//--------------------- .nv.info._ZN10layer_norm13ln_bwd_kernelINS_13Kernel_traitsIfffffjLj1024ELj1ELj4ELj1ELj16ENS_18Kernel_traits_baseILj1024EfffffjLj128EEEEELb0ELb1ELb0ELb0EEEvNS_9BwdParamsE --------------------------
	.section	.nv.info._ZN10layer_norm13ln_bwd_kernelINS_13Kernel_traitsIfffffjLj1024ELj1ELj4ELj1ELj16ENS_18Kernel_traits_baseILj1024EfffffjLj128EEEEELb0ELb1ELb0ELb0EEEvNS_9BwdParamsE,"",@"SHT_CUDA_INFO"
	.sectionflags	@""
	.align	4


	//----- nvinfo : EIATTR_CUDA_API_VERSION
	.align		4
        /*0000*/ 	.byte	0x04, 0x37
        /*0002*/ 	.short	(.L_4647 - .L_4646)
.L_4646:
        /*0004*/ 	.word	0x00000082


	//----- nvinfo : EIATTR_KPARAM_INFO
	.align		4
.L_4647:
        /*0008*/ 	.byte	0x04, 0x17
        /*000a*/ 	.short	(.L_4649 - .L_4648)
.L_4648:
        /*000c*/ 	.word	0x00000000
        /*0010*/ 	.short	0x0000
        /*0012*/ 	.short	0x0000
        /*0014*/ 	.byte	0x00, 0xf0, 0xa1, 0x04


	//----- nvinfo : EIATTR_SPARSE_MMA_MASK
	.align		4
.L_4649:
        /*0018*/ 	.byte	0x03, 0x50
        /*001a*/ 	.short	0x0000


	//----- nvinfo : EIATTR_MAXREG_COUNT
	.align		4
        /*001c*/ 	.byte	0x03, 0x1b
        /*001e*/ 	.short	0x00ff


	//----- nvinfo : EIATTR_NUM_BARRIERS
	.align		4
        /*0020*/ 	.byte	0x02, 0x4c
        /*0022*/ 	.byte	0x01
	.zero		1


	//----- nvinfo : EIATTR_ANNOTATIONS
	.align		4
        /*0024*/ 	.byte	0x04, 0x55
        /*0026*/ 	.short	(.L_4651 - .L_4650)


	//   ....[0]....
.L_4650:
        /* <DEDUP_REMOVED lines=43> */


	//----- nvinfo : EIATTR_MERCURY_ISA_VERSION
	.align		4
.L_4651:
        /*02c8*/ 	.byte	0x03, 0x5f
        /*02ca*/ 	.short	0x0101


	//----- nvinfo : EIATTR_COOP_GROUP_MASK_REGIDS
	.align		4
        /*02cc*/ 	.byte	0x04, 0x29
        /*02ce*/ 	.short	(.L_4653 - .L_4652)


	//   ....[0]....
.L_4652:
        /*02d0*/ 	.word	0xffffffff


	//   ....[1]....
        /*02d4*/ 	.word	0xffffffff


	//   ....[2]....
        /*02d8*/ 	.word	0xffffffff


	//   ....[3]....
        /*02dc*/ 	.word	0xffffffff


	//   ....[4]....
        /*02e0*/ 	.word	0xffffffff


	//   ....[5]....
        /*02e4*/ 	.word	0xffffffff


	//   ....[6]....
        /*02e8*/ 	.word	0xffffffff


	//   ....[7]....
        /*02ec*/ 	.word	0xffffffff


	//   ....[8]....
        /*02f0*/ 	.word	0xffffffff


	//   ....[9]....
        /*02f4*/ 	.word	0xffffffff


	//   ....[10]....
        /*02f8*/ 	.word	0x05000008


	//   ....[11]....
        /*02fc*/ 	.word	0x05000008


	//   ....[12]....
        /*0300*/ 	.word	0x05000008


	//   ....[13]....
        /*0304*/ 	.word	0x05000008


	//   ....[14]....
        /*0308*/ 	.word	0x05000008


	//   ....[15]....
        /*030c*/ 	.word	0x05000008


	//   ....[16]....
        /*0310*/ 	.word	0x05000008


	//   ....[17]....
        /*0314*/ 	.word	0x05000008


	//   ....[18]....
        /*0318*/ 	.word	0x05000008


	//   ....[19]....
        /*031c*/ 	.word	0x05000008


	//----- nvinfo : EIATTR_COOP_GROUP_INSTR_OFFSETS
	.align		4
.L_4653:
        /*0320*/ 	.byte	0x04, 0x28
        /*0322*/ 	.short	(.L_4655 - .L_4654)


	//   ....[0]....
.L_4654:
        /*0324*/ 	.word	0x00003a80


	//   ....[1]....
        /*0328*/ 	.word	0x00003aa0


	//   ....[2]....
        /*032c*/ 	.word	0x00003ac0


	//   ....[3]....
        /*0330*/ 	.word	0x00003ae0


	//   ....[4]....
        /*0334*/ 	.word	0x00003b00


	//   ....[5]....
        /*0338*/ 	.word	0x00003b20


	//   ....[6]....
        /*033c*/ 	.word	0x00003b40


	//   ....[7]....
        /*0340*/ 	.word	0x00003b60


	//   ....[8]....
        /*0344*/ 	.word	0x00003b70


	//   ....[9]....
        /*0348*/ 	.word	0x00003b90


	//   ....[10]....
        /*034c*/ 	.word	0x00009820


	//   ....[11]....
        /*0350*/ 	.word	0x000098c0


	//   ....[12]....
        /*0354*/ 	.word	0x00009940


	//   ....[13]....
        /*0358*/ 	.word	0x000099b0


	//   ....[14]....
        /*035c*/ 	.word	0x00009a30


	//   ....[15]....
        /*0360*/ 	.word	0x00009aa0


	//   ....[16]....
        /*0364*/ 	.word	0x00009b20


	//   ....[17]....
        /*0368*/ 	.word	0x00009b90


	//   ....[18]....
        /*036c*/ 	.word	0x00009c10


	//   ....[19]....
        /*0370*/ 	.word	0x00009c60


	//----- nvinfo : EIATTR_VRC_CTA_INIT_COUNT
	.align		4
.L_4655:
        /*0374*/ 	.byte	0x02, 0x4a
	.zero		1
	.zero		1


	//----- nvinfo : EIATTR_EXIT_INSTR_OFFSETS
	.align		4
        /*0378*/ 	.byte	0x04, 0x1c
        /*037a*/ 	.short	(.L_4657 - .L_4656)


	//   ....[0]....
.L_4656:
        /*037c*/ 	.word	0x00009740


	//   ....[1]....
        /*0380*/ 	.word	0x000097c0


	//----- nvinfo : EIATTR_MAX_THREADS
	.align		4
.L_4657:
        /*0384*/ 	.byte	0x04, 0x05
        /*0386*/ 	.short	(.L_4659 - .L_4658)
.L_4658:
        /*0388*/ 	.word	0x00000080
        /*038c*/ 	.word	0x00000001
        /*0390*/ 	.word	0x00000001


	//----- nvinfo : EIATTR_CRS_STACK_SIZE
	.align		4
.L_4659:
        /*0394*/ 	.byte	0x04, 0x1e
        /*0396*/ 	.short	(.L_4661 - .L_4660)
.L_4660:
        /*0398*/ 	.word	0x00000000


	//----- nvinfo : EIATTR_CBANK_PARAM_SIZE
	.align		4
.L_4661:
        /*039c*/ 	.byte	0x03, 0x19
        /*039e*/ 	.short	0x0128


	//----- nvinfo : EIATTR_PARAM_CBANK
	.align		4
        /*03a0*/ 	.byte	0x04, 0x0a
        /*03a2*/ 	.short	(.L_4663 - .L_4662)
	.align		4
.L_4662:
        /*03a4*/ 	.word	index@(.nv.constant0._ZN10layer_norm13ln_bwd_kernelINS_13Kernel_traitsIfffffjLj1024ELj1ELj4ELj1ELj16ENS_18Kernel_traits_baseILj1024EfffffjLj128EEEEELb0ELb1ELb0ELb0EEEvNS_9BwdParamsE)
        /*03a8*/ 	.short	0x0380
        /*03aa*/ 	.short	0x0128


	//----- nvinfo : EIATTR_SW_WAR
	.align		4
.L_4663:
        /*03ac*/ 	.byte	0x04, 0x36
        /*03ae*/ 	.short	(.L_4665 - .L_4664)
.L_4664:
        /*03b0*/ 	.word	0x00000008
.L_4665:


//--------------------- .nv.info._ZN10layer_norm13ln_bwd_kernelINS_13Kernel_traitsIfffffjLj1024ELj1ELj4ELj1ELj16ENS_18Kernel_traits_baseILj1024EfffffjLj128EEEEELb0ELb1ELb0ELb1EEEvNS_9BwdParamsE --------------------------
	.section	.nv.info._ZN10layer_norm13ln_bwd_kernelINS_13Kernel_traitsIfffffjLj1024ELj1ELj4ELj1ELj16ENS_18Kernel_traits_baseILj1024EfffffjLj128EEEEELb0ELb1ELb0ELb1EEEvNS_9BwdParamsE,"",@"SHT_CUDA_INFO"
	.sectionflags	@""
	.align	4


	//----- nvinfo : EIATTR_CUDA_API_VERSION
	.align		4
        /*0000*/ 	.byte	0x04, 0x37
        /*0002*/ 	.short	(.L_4667 - .L_4666)
.L_4666:
        /*0004*/ 	.word	0x00000082


	//----- nvinfo : EIATTR_KPARAM_INFO
	.align		4
.L_4667:
        /*0008*/ 	.byte	0x04, 0x17
        /*000a*/ 	.short	(.L_4669 - .L_4668)
.L_4668:
        /*000c*/ 	.word	0x00000000
        /*0010*/ 	.short	0x0000
        /*0012*/ 	.short	0x0000
        /*0014*/ 	.byte	0x00, 0xf0, 0xa1, 0x04


	//----- nvinfo : EIATTR_SPARSE_MMA_MASK
	.align		4
.L_4669:
        /*0018*/ 	.byte	0x03, 0x50
        /*001a*/ 	.short	0x0000


	//----- nvinfo : EIATTR_MAXREG_COUNT
	.align		4
        /*001c*/ 	.byte	0x03, 0x1b
        /*001e*/ 	.short	0x00ff


	//----- nvinfo : EIATTR_NUM_BARRIERS
	.align		4
        /*0020*/ 	.byte	0x02, 0x4c
        /*0022*/ 	.byte	0x01
	.zero		1


	//----- nvinfo : EIATTR_ANNOTATIONS
	.align		4
        /*0024*/ 	.byte	0x04, 0x55
        /*0026*/ 	.short	(.L_4671 - .L_4670)


	//   ....[0]....
.L_4670:
        /* <DEDUP_REMOVED lines=192> */


	//----- nvinfo : EIATTR_MERCURY_ISA_VERSION
	.align		4
.L_4671:
        /*0c10*/ 	.byte	0x03, 0x5f
        /*0c12*/ 	.short	0x0101


	//----- nvinfo : EIATTR_COOP_GROUP_MASK_REGIDS
	.align		4
        /*0c14*/ 	.byte	0x04, 0x29
        /*0c16*/ 	.short	(.L_4673 - .L_4672)


	//   ....[0]....
.L_4672:
        /*0c18*/ 	.word	0xffffffff


	//   ....[1]....
        /*0c1c*/ 	.word	0xffffffff


	//   ....[2]....
        /*0c20*/ 	.word	0xffffffff


	//   ....[3]....
        /*0c24*/ 	.word	0xffffffff


	//   ....[4]....
        /*0c28*/ 	.word	0xffffffff


	//   ....[5]....
        /*0c2c*/ 	.word	0xffffffff


	//   ....[6]....
        /*0c30*/ 	.word	0xffffffff


	//   ....[7]....
        /*0c34*/ 	.word	0xffffffff


	//   ....[8]....
        /*0c38*/ 	.word	0xffffffff


	//   ....[9]....
        /*0c3c*/ 	.word	0xffffffff


	//   ....[10]....
        /*0c40*/ 	.word	0x05000074


	//   ....[11]....
        /*0c44*/ 	.word	0x05000074


	//   ....[12]....
        /*0c48*/ 	.word	0x05000074


	//   ....[13]....
        /*0c4c*/ 	.word	0x05000074


	//   ....[14]....
        /*0c50*/ 	.word	0x05000074


	//   ....[15]....
        /*0c54*/ 	.word	0x05000074


	//   ....[16]....
        /*0c58*/ 	.word	0x05000074


	//   ....[17]....
        /*0c5c*/ 	.word	0x05000074


	//   ....[18]....
        /*0c60*/ 	.word	0x05000074


	//   ....[19]....
        /*0c64*/ 	.word	0x05000074


	//----- nvinfo : EIATTR_COOP_GROUP_INSTR_OFFSETS
	.align		4
.L_4673:
        /*0c68*/ 	.byte	0x04, 0x28
        /*0c6a*/ 	.short	(.L_4675 - .L_4674)


	//   ....[0]....
.L_4674:
        /*0c6c*/ 	.word	0x000033b0


	//   ....[1]....
        /*0c70*/ 	.word	0x000033c0


	//   ....[2]....
        /*0c74*/ 	.word	0x00003450


	//   ....[3]....
        /*0c78*/ 	.word	0x000034d0


	//   ....[4]....
        /*0c7c*/ 	.word	0x00003550


	//   ....[5]....
        /*0c80*/ 	.word	0x00003560


	//   ....[6]....
        /*0c84*/ 	.word	0x000035e0


	//   ....[7]....
        /*0c88*/ 	.word	0x00003660


	//   ....[8]....
        /*0c8c*/ 	.word	0x000037f0


	//   ....[9]....
        /*0c90*/ 	.word	0x00003800


	//   ....[10]....
        /*0c94*/ 	.word	0x00008eb0


	//   ....[11]....
        /*0c98*/ 	.word	0x00008f70


	//   ....[12]....
        /*0c9c*/ 	.word	0x00009050


	//   ....[13]....
        /*0ca0*/ 	.word	0x00009130


	//   ....[14]....
        /*0ca4*/ 	.word	0x00009210


	//   ....[15]....
        /*0ca8*/ 	.word	0x000092f0


	//   ....[16]....
        /*0cac*/ 	.word	0x000093e0


	//   ....[17]....
        /*0cb0*/ 	.word	0x000094c0


	//   ....[18]....
        /*0cb4*/ 	.word	0x00009550


	//   ....[19]....
        /*0cb8*/ 	.word	0x000095b0


	//----- nvinfo : EIATTR_VRC_CTA_INIT_COUNT
	.align		4
.L_4675:
        /*0cbc*/ 	.byte	0x02, 0x4a
	.zero		1
	.zero		1


	//----- nvinfo : EIATTR_EXIT_INSTR_OFFSETS
	.align		4
        /*0cc0*/ 	.byte	0x04, 0x1c
        /*0cc2*/ 	.short	(.L_4677 - .L_4676)


	//   ....[0]....
.L_4676:
        /*0cc4*/ 	.word	0x00008e50


	//----- nvinfo : EIATTR_MAX_THREADS
	.align		4
.L_4677:
        /*0cc8*/ 	.byte	0x04, 0x05
        /*0cca*/ 	.short	(.L_4679 - .L_4678)
.L_4678:
        /*0ccc*/ 	.word	0x00000080
        /*0cd0*/ 	.word	0x00000001
        /*0cd4*/ 	.word	0x00000001


	//----- nvinfo : EIATTR_CRS_STACK_SIZE
	.align		4
.L_4679:
        /*0cd8*/ 	.byte	0x04, 0x1e
        /*0cda*/ 	.short	(.L_4681 - .L_4680)
.L_4680:
        /*0cdc*/ 	.word	0x00000000


	//----- nvinfo : EIATTR_CBANK_PARAM_SIZE
	.align		4
.L_4681:
        /*0ce0*/ 	.byte	0x03, 0x19
        /*0ce2*/ 	.short	0x0128


	//----- nvinfo : EIATTR_PARAM_CBANK
	.align		4
        /*0ce4*/ 	.byte	0x04, 0x0a
        /*0ce6*/ 	.short	(.L_4683 - .L_4682)
	.align		4
.L_4682:
        /*0ce8*/ 	.word	index@(.nv.constant0._ZN10layer_norm13ln_bwd_kernelINS_13Kernel_traitsIfffffjLj1024ELj1ELj4ELj1ELj16ENS_18Kernel_traits_baseILj1024EfffffjLj128EEEEELb0ELb1ELb0ELb1EEEvNS_9BwdParamsE)
        /*0cec*/ 	.short	0x0380
        /*0cee*/ 	.short	0x0128


	//----- nvinfo : EIATTR_SW_WAR
	.align		4
.L_4683:
        /*0cf0*/ 	.byte	0x04, 0x36
        /*0cf2*/ 	.short	(.L_4685 - .L_4684)
.L_4684:
        /*0cf4*/ 	.word	0x00000008
.L_4685:


//--------------------- .nv.info._ZN10layer_norm13ln_bwd_kernelINS_13Kernel_traitsIfffffjLj1024ELj1ELj4ELj1ELj16ENS_18Kernel_traits_baseILj1024EfffffjLj128EEEEELb0ELb1ELb1ELb0EEEvNS_9BwdParamsE --------------------------
	.section	.nv.info._ZN10layer_norm13ln_bwd_kernelINS_13Kernel_traitsIfffffjLj1024ELj1ELj4ELj1ELj16ENS_18Kernel_traits_baseILj1024EfffffjLj128EEEEELb0ELb1ELb1ELb0EEEvNS_9BwdParamsE,"",@"SHT_CUDA_INFO"
	.sectionflags	@""
	.align	4


	//----- nvinfo : EIATTR_CUDA_API_VERSION
	.align		4
        /*0000*/ 	.byte	0x04, 0x37
        /*0002*/ 	.short	(.L_4687 - .L_4686)
.L_4686:
        /*0004*/ 	.word	0x00000082


	//----- nvinfo : EIATTR_KPARAM_INFO
	.align		4
.L_4687:
        /*0008*/ 	.byte	0x04, 0x17
        /*000a*/ 	.short	(.L_4689 - .L_4688)
.L_4688:
        /*000c*/ 	.word	0x00000000
        /*0010*/ 	.short	0x0000
        /*0012*/ 	.short	0x0000
        /*0014*/ 	.byte	0x00, 0xf0, 0xa1, 0x04


	//----- nvinfo : EIATTR_SPARSE_MMA_MASK
	.align		4
.L_4689:
        /*0018*/ 	.byte	0x03, 0x50
        /*001a*/ 	.short	0x0000


	//----- nvinfo : EIATTR_MAXREG_COUNT
	.align		4
        /*001c*/ 	.byte	0x03, 0x1b
        /*001e*/ 	.short	0x00ff


	//----- nvinfo : EIATTR_NUM_BARRIERS
	.align		4
        /*0020*/ 	.byte	0x02, 0x4c
        /*0022*/ 	.byte	0x01
	.zero		1


	//----- nvinfo : EIATTR_ANNOTATIONS
	.align		4
        /*0024*/ 	.byte	0x04, 0x55
        /*0026*/ 	.short	(.L_4691 - .L_4690)


	//   ....[0]....
.L_4690:
        /* <DEDUP_REMOVED lines=49> */


	//----- nvinfo : EIATTR_MERCURY_ISA_VERSION
	.align		4
.L_4691:
        /*0328*/ 	.byte	0x03, 0x5f
        /*032a*/ 	.short	0x0101


	//----- nvinfo : EIATTR_COOP_GROUP_MASK_REGIDS
	.align		4
        /*032c*/ 	.byte	0x04, 0x29
        /*032e*/ 	.short	(.L_4693 - .L_4692)


	//   ....[0]....
.L_4692:
        /*0330*/ 	.word	0xffffffff


	//   ....[1]....
        /*0334*/ 	.word	0xffffffff


	//   ....[2]....
        /*0338*/ 	.word	0xffffffff


	//   ....[3]....
        /*033c*/ 	.word	0xffffffff


	//   ....[4]....
        /*0340*/ 	.word	0xffffffff


	//   ....[5]....
        /*0344*/ 	.word	0xffffffff


	//   ....[6]....
        /*0348*/ 	.word	0xffffffff


	//   ....[7]....
        /*034c*/ 	.word	0xffffffff


	//   ....[8]....
        /*0350*/ 	.word	0xffffffff


	//   ....[9]....
        /*0354*/ 	.word	0xffffffff


	//   ....[10]....
        /*0358*/ 	.word	0x05000006


	//   ....[11]....
        /*035c*/ 	.word	0x05000006


	//   ....[12]....
        /*0360*/ 	.word	0x05000006


	//   ....[13]....
        /*0364*/ 	.word	0x05000006


	//   ....[14]....
        /*0368*/ 	.word	0x05000006


	//   ....[15]....
        /*036c*/ 	.word	0x05000006


	//   ....[16]....
        /*0370*/ 	.word	0x05000006


	//   ....[17]....
        /*0374*/ 	.word	0x05000006


	//   ....[18]....
        /*0378*/ 	.word	0x05000006


	//   ....[19]....
        /*037c*/ 	.word	0x05000006


	//----- nvinfo : EIATTR_COOP_GROUP_INSTR_OFFSETS
	.align		4
.L_4693:
        /*0380*/ 	.byte	0x04, 0x28
        /*0382*/ 	.short	(.L_4695 - .L_4694)


	//   ....[0]....
.L_4694:
        /*0384*/ 	.word	0x00002cc0


	//   ....[1]....
        /*0388*/ 	.word	0x00002ce0


	//   ....[2]....
        /*038c*/ 	.word	0x00002d00


	//   ....[3]....
        /*0390*/ 	.word	0x00002d20


	//   ....[4]....
        /*0394*/ 	.word	0x00002d40


	//   ....[5]....
        /*0398*/ 	.word	0x00002d60


	//   ....[6]....
        /*039c*/ 	.word	0x00002d80


	//   ....[7]....
        /*03a0*/ 	.word	0x00002da0


	//   ....[8]....
        /*03a4*/ 	.word	0x00002db0


	//   ....[9]....
        /*03a8*/ 	.word	0x00002dd0


	//   ....[10]....
        /*03ac*/ 	.word	0x0000a9b0


	//   ....[11]....
        /*03b0*/ 	.word	0x0000aa50


	//   ....[12]....
        /*03b4*/ 	.word	0x0000aad0


	//   ....[13]....
        /*03b8*/ 	.word	0x0000ab40


	//   ....[14]....
        /*03bc*/ 	.word	0x0000abc0


	//   ....[15]....
        /*03c0*/ 	.word	0x0000ac30


	//   ....[16]....
        /*03c4*/ 	.word	0x0000acb0


	//   ....[17]....
        /*03c8*/ 	.word	0x0000ad20


	//   ....[18]....
        /*03cc*/ 	.word	0x0000ada0


	//   ....[19]....
        /*03d0*/ 	.word	0x0000adf0


	//----- nvinfo : EIATTR_VRC_CTA_INIT_COUNT
	.align		4
.L_4695:
        /*03d4*/ 	.byte	0x02, 0x4a
	.zero		1
	.zero		1


	//----- nvinfo : EIATTR_EXIT_INSTR_OFFSETS
	.align		4
        /*03d8*/ 	.byte	0x04, 0x1c
        /*03da*/ 	.short	(.L_4697 - .L_4696)


	//   ....[0]....
.L_4696:
        /*03dc*/ 	.word	0x0000a8c0


	//   ....[1]....
        /*03e0*/ 	.word	0x0000a940


	//----- nvinfo : EIATTR_MAX_THREADS
	.align		4
.L_4697:
        /*03e4*/ 	.byte	0x04, 0x05
        /*03e6*/ 	.short	(.L_4699 - .L_4698)
.L_4698:
        /*03e8*/ 	.word	0x00000080
        /*03ec*/ 	.word	0x00000001
        /*03f0*/ 	.word	0x00000001


	//----- nvinfo : EIATTR_CRS_STACK_SIZE
	.align		4
.L_4699:
        /*03f4*/ 	.byte	0x04, 0x1e
        /*03f6*/ 	.short	(.L_4701 - .L_4700)
.L_4700:
        /*03f8*/ 	.word	0x00000000


	//----- nvinfo : EIATTR_CBANK_PARAM_SIZE
	.align		4
.L_4701:
        /*03fc*/ 	.byte	0x03, 0x19
        /*03fe*/ 	.short	0x0128


	//----- nvinfo : EIATTR_PARAM_CBANK
	.align		4
        /*0400*/ 	.byte	0x04, 0x0a
        /*0402*/ 	.short	(.L_4703 - .L_4702)
	.align		4
.L_4702:
        /*0404*/ 	.word	index@(.nv.constant0._ZN10layer_norm13ln_bwd_kernelINS_13Kernel_traitsIfffffjLj1024ELj1ELj4ELj1ELj16ENS_18Kernel_traits_baseILj1024EfffffjLj128EEEEELb0ELb1ELb1ELb0EEEvNS_9BwdParamsE)
        /*0408*/ 	.short	0x0380
        /*040a*/ 	.short	0x0128


	//----- nvinfo : EIATTR_SW_WAR
	.align		4
.L_4703:
        /*040c*/ 	.byte	0x04, 0x36
        /*040e*/ 	.short	(.L_4705 - .L_4704)
.L_4704:
        /*0410*/ 	.word	0x00000008
.L_4705:


//--------------------- .nv.info._ZN10layer_norm13ln_bwd_kernelINS_13Kernel_traitsIfffffjLj1024ELj1ELj4ELj1ELj16ENS_18Kernel_traits_baseILj1024EfffffjLj128EEEEELb0ELb1ELb1ELb1EEEvNS_9BwdParamsE --------------------------
	.section	.nv.info._ZN10layer_norm13ln_bwd_kernelINS_13Kernel_traitsIfffffjLj1024ELj1ELj4ELj1ELj16ENS_18Kernel_traits_baseILj1024EfffffjLj128EEEEELb0ELb1ELb1ELb1EEEvNS_9BwdParamsE,"",@"SHT_CUDA_INFO"
	.sectionflags	@""
	.align	4


	//----- nvinfo : EIATTR_CUDA_API_VERSION
	.align		4
        /*0000*/ 	.byte	0x04, 0x37
        /*0002*/ 	.short	(.L_4707 - .L_4706)
.L_4706:
        /*0004*/ 	.word	0x00000082


	//----- nvinfo : EIATTR_KPARAM_INFO
	.align		4
.L_4707:
        /*0008*/ 	.byte	0x04, 0x17
        /*000a*/ 	.short	(.L_4709 - .L_4708)
.L_4708:
        /*000c*/ 	.word	0x00000000
        /*0010*/ 	.short	0x0000
        /*0012*/ 	.short	0x0000
        /*0014*/ 	.byte	0x00, 0xf0, 0xa1, 0x04


	//----- nvinfo : EIATTR_SPARSE_MMA_MASK
	.align		4
.L_4709:
        /*0018*/ 	.byte	0x03, 0x50
        /*001a*/ 	.short	0x0000


	//----- nvinfo : EIATTR_MAXREG_COUNT
	.align		4
        /*001c*/ 	.byte	0x03, 0x1b
        /*001e*/ 	.short	0x00ff


	//----- nvinfo : EIATTR_NUM_BARRIERS
	.align		4
        /*0020*/ 	.byte	0x02, 0x4c
        /*0022*/ 	.byte	0x01
	.zero		1


	//----- nvinfo : EIATTR_ANNOTATIONS
	.align		4
        /*0024*/ 	.byte	0x04, 0x55
        /*0026*/ 	.short	(.L_4711 - .L_4710)


	//   ....[0]....
.L_4710:
        /* <DEDUP_REMOVED lines=26> */


	//----- nvinfo : EIATTR_MERCURY_ISA_VERSION
	.align		4
.L_4711:
        /*01b8*/ 	.byte	0x03, 0x5f
        /*01ba*/ 	.short	0x0101


	//----- nvinfo : EIATTR_COOP_GROUP_MASK_REGIDS
	.align		4
        /*01bc*/ 	.byte	0x04, 0x29
        /*01be*/ 	.short	(.L_4713 - .L_4712)


	//   ....[0]....
.L_4712:
        /*01c0*/ 	.word	0xffffffff


	//   ....[1]....
        /*01c4*/ 	.word	0xffffffff


	//   ....[2]....
        /*01c8*/ 	.word	0xffffffff


	//   ....[3]....
        /*01cc*/ 	.word	0xffffffff


	//   ....[4]....
        /*01d0*/ 	.word	0xffffffff


	//   ....[5]....
        /*01d4*/ 	.word	0xffffffff


	//   ....[6]....
        /*01d8*/ 	.word	0xffffffff


	//   ....[7]....
        /*01dc*/ 	.word	0xffffffff


	//   ....[8]....
        /*01e0*/ 	.word	0xffffffff


	//   ....[9]....
        /*01e4*/ 	.word	0xffffffff


	//   ....[10]....
        /*01e8*/ 	.word	0x050000f3


	//   ....[11]....
        /*01ec*/ 	.word	0x050000f3


	//   ....[12]....
        /*01f0*/ 	.word	0x050000f3


	//   ....[13]....
        /*01f4*/ 	.word	0x050000f3


	//   ....[14]....
        /*01f8*/ 	.word	0x050000f3


	//   ....[15]....
        /*01fc*/ 	.word	0x050000f3


	//   ....[16]....
        /*0200*/ 	.word	0x050000f3


	//   ....[17]....
        /*0204*/ 	.word	0x050000f3


	//   ....[18]....
        /*0208*/ 	.word	0x050000f3


	//   ....[19]....
        /*020c*/ 	.word	0x050000f3


	//----- nvinfo : EIATTR_COOP_GROUP_INSTR_OFFSETS
	.align		4
.L_4713:
        /*0210*/ 	.byte	0x04, 0x28
        /*0212*/ 	.short	(.L_4715 - .L_4714)


	//   ....[0]....
.L_4714:
        /*0214*/ 	.word	0x00001fe0


	//   ....[1]....
        /*0218*/ 	.word	0x00002000


	//   ....[2]....
        /*021c*/ 	.word	0x00002020


	//   ....[3]....
        /*0220*/ 	.word	0x00002040


	//   ....[4]....
        /*0224*/ 	.word	0x00002060


	//   ....[5]....
        /*0228*/ 	.word	0x00002080


	//   ....[6]....
        /*022c*/ 	.word	0x000020a0


	//   ....[7]....
        /*0230*/ 	.word	0x000020c0


	//   ....[8]....
        /*0234*/ 	.word	0x000020d0


	//   ....[9]....
        /*0238*/ 	.word	0x000020f0


	//   ....[10]....
        /*023c*/ 	.word	0x00009180


	//   ....[11]....
        /*0240*/ 	.word	0x00009220


	//   ....[12]....
        /*0244*/ 	.word	0x00009290


	//   ....[13]....
        /*0248*/ 	.word	0x000092f0


	//   ....[14]....
        /*024c*/ 	.word	0x00009360


	//   ....[15]....
        /*0250*/ 	.word	0x000093c0


	//   ....[16]....
        /*0254*/ 	.word	0x00009430


	//   ....[17]....
        /*0258*/ 	.word	0x00009490


	//   ....[18]....
        /*025c*/ 	.word	0x00009500


	//   ....[19]....
        /*0260*/ 	.word	0x00009550


	//----- nvinfo : EIATTR_VRC_CTA_INIT_COUNT
	.align		4
.L_4715:
        /*0264*/ 	.byte	0x02, 0x4a
	.zero		1
	.zero		1


	//----- nvinfo : EIATTR_EXIT_INSTR_OFFSETS
	.align		4
        /*0268*/ 	.byte	0x04, 0x1c
        /*026a*/ 	.short	(.L_4717 - .L_4716)


	//   ....[0]....
.L_4716:
        /*026c*/ 	.word	0x00009120


	//----- nvinfo : EIATTR_MAX_THREADS
	.align		4
.L_4717:
        /*0270*/ 	.byte	0x04, 0x05
        /*0272*/ 	.short	(.L_4719 - .L_4718)
.L_4718:
        /*0274*/ 	.word	0x00000080
        /*0278*/ 	.word	0x00000001
        /*027c*/ 	.word	0x00000001


	//----- nvinfo : EIATTR_CRS_STACK_SIZE
	.align		4
.L_4719:
        /*0280*/ 	.byte	0x04, 0x1e
        /*0282*/ 	.short	(.L_4721 - .L_4720)
.L_4720:
        /*0284*/ 	.word	0x00000000


	//----- nvinfo : EIATTR_CBANK_PARAM_SIZE
	.align		4
.L_4721:
        /*0288*/ 	.byte	0x03, 0x19
        /*028a*/ 	.short	0x0128


	//----- nvinfo : EIATTR_PARAM_CBANK
	.align		4
        /*028c*/ 	.byte	0x04, 0x0a
        /*028e*/ 	.short	(.L_4723 - .L_4722)
	.align		4
.L_4722:
        /*0290*/ 	.word	index@(.nv.constant0._ZN10layer_norm13ln_bwd_kernelINS_13Kernel_traitsIfffffjLj1024ELj1ELj4ELj1ELj16ENS_18Kernel_traits_baseILj1024EfffffjLj128EEEEELb0ELb1ELb1ELb1EEEvNS_9BwdParamsE)
        /*0294*/ 	.short	0x0380
        /*0296*/ 	.short	0x0128


	//----- nvinfo : EIATTR_SW_WAR
	.align		4
.L_4723:
        /*0298*/ 	.byte	0x04, 0x36
        /*029a*/ 	.short	(.L_4725 - .L_4724)
.L_4724:
        /*029c*/ 	.word	0x00000008
.L_4725:


//--------------------- .nv.info._ZN10layer_norm13ln_bwd_kernelINS_13Kernel_traitsIfffffjLj1024ELj1ELj4ELj1ELj16ENS_18Kernel_traits_baseILj1024EfffffjLj128EEEEELb1ELb0ELb0ELb0EEEvNS_9BwdParamsE --------------------------
	.section	.nv.info._ZN10layer_norm13ln_bwd_kernelINS_13Kernel_traitsIfffffjLj1024ELj1ELj4ELj1ELj16ENS_18Kernel_traits_baseILj1024EfffffjLj128EEEEELb1ELb0ELb0ELb0EEEvNS_9BwdParamsE,"",@"SHT_CUDA_INFO"
	.sectionflags	@""
	.align	4


	//----- nvinfo : EIATTR_CUDA_API_VERSION
	.align		4
        /*0000*/ 	.byte	0x04, 0x37
        /*0002*/ 	.short	(.L_4727 - .L_4726)
.L_4726:
        /*0004*/ 	.word	0x00000082


	//----- nvinfo : EIATTR_KPARAM_INFO
	.align		4
.L_4727:
        /*0008*/ 	.byte	0x04, 0x17
        /*000a*/ 	.short	(.L_4729 - .L_4728)
.L_4728:
        /*000c*/ 	.word	0x00000000
        /*0010*/ 	.short	0x0000
        /*0012*/ 	.short	0x0000
        /*0014*/ 	.byte	0x00, 0xf0, 0xa1, 0x04


	//----- nvinfo : EIATTR_SPARSE_MMA_MASK
	.align		4
.L_4729:
        /*0018*/ 	.byte	0x03, 0x50
        /*001a*/ 	.short	0x0000


	//----- nvinfo : EIATTR_MAXREG_COUNT
	.align		4
        /*001c*/ 	.byte	0x03, 0x1b
        /*001e*/ 	.short	0x00ff


	//----- nvinfo : EIATTR_NUM_BARRIERS
	.align		4
        /*0020*/ 	.byte	0x02, 0x4c
        /*0022*/ 	.byte	0x01
	.zero		1


	//----- nvinfo : EIATTR_MERCURY_ISA_VERSION
	.align		4
        /*0024*/ 	.byte	0x03, 0x5f
        /*0026*/ 	.short	0x0101


	//----- nvinfo : EIATTR_COOP_GROUP_MASK_REGIDS
	.align		4
        /*0028*/ 	.byte	0x04, 0x29
        /*002a*/ 	.short	(.L_4731 - .L_4730)


	//   ....[0]....
.L_4730:
        /*002c*/ 	.word	0xffffffff


	//   ....[1]....
        /*0030*/ 	.word	0xffffffff


	//   ....[2]....
        /*0034*/ 	.word	0xffffffff


	//   ....[3]....
        /*0038*/ 	.word	0xffffffff


	//   ....[4]....
        /*003c*/ 	.word	0xffffffff


	//   ....[5]....
        /*0040*/ 	.word	0xffffffff


	//   ....[6]....
        /*0044*/ 	.word	0xffffffff


	//   ....[7]....
        /*0048*/ 	.word	0xffffffff


	//   ....[8]....
        /*004c*/ 	.word	0xffffffff


	//   ....[9]....
        /*0050*/ 	.word	0xffffffff


	//   ....[10]....
        /*0054*/ 	.word	0x050000d9


	//   ....[11]....
        /*0058*/ 	.word	0x050000d9


	//   ....[12]....
        /*005c*/ 	.word	0x050000d9


	//   ....[13]....
        /*0060*/ 	.word	0x050000d9


	//   ....[14]....
        /*0064*/ 	.word	0x050000d9


	//   ....[15]....
        /*0068*/ 	.word	0x050000d9


	//   ....[16]....
        /*006c*/ 	.word	0x050000d9


	//   ....[17]....
        /*0070*/ 	.word	0x050000d9


	//   ....[18]....
        /*0074*/ 	.word	0x050000d9


	//   ....[19]....
        /*0078*/ 	.word	0x050000d9


	//----- nvinfo : EIATTR_COOP_GROUP_INSTR_OFFSETS
	.align		4
.L_4731:
        /*007c*/ 	.byte	0x04, 0x28
        /*007e*/ 	.short	(.L_4733 - .L_4732)


	//   ....[0]....
.L_4732:
        /*0080*/ 	.word	0x00002180


	//   ....[1]....
        /*0084*/ 	.word	0x00002190


	//   ....[2]....
        /*0088*/ 	.word	0x000021c0


	//   ....[3]....
        /*008c*/ 	.word	0x000021d0


	//   ....[4]....
        /*0090*/ 	.word	0x00002200


	//   ....[5]....
        /*0094*/ 	.word	0x00002210


	//   ....[6]....
        /*0098*/ 	.word	0x00002240


	//   ....[7]....
        /*009c*/ 	.word	0x00002250


	//   ....[8]....
        /*00a0*/ 	.word	0x00002280


	//   ....[9]....
        /*00a4*/ 	.word	0x00002290


	//   ....[10]....
        /*00a8*/ 	.word	0x00007d60


	//   ....[11]....
        /*00ac*/ 	.word	0x00007df0


	//   ....[12]....
        /*00b0*/ 	.word	0x00007e60


	//   ....[13]....
        /*00b4*/ 	.word	0x00007ec0


	//   ....[14]....
        /*00b8*/ 	.word	0x00007f30


	//   ....[15]....
        /*00bc*/ 	.word	0x00007f90


	//   ....[16]....
        /*00c0*/ 	.word	0x00008000


	//   ....[17]....
        /*00c4*/ 	.word	0x00008060


	//   ....[18]....
        /*00c8*/ 	.word	0x000080d0


	//   ....[19]....
        /*00cc*/ 	.word	0x00008130


	//----- nvinfo : EIATTR_VRC_CTA_INIT_COUNT
	.align		4
.L_4733:
        /*00d0*/ 	.byte	0x02, 0x4a
	.zero		1
	.zero		1


	//----- nvinfo : EIATTR_EXIT_INSTR_OFFSETS
	.align		4
        /*00d4*/ 	.byte	0x04, 0x1c
        /*00d6*/ 	.short	(.L_4735 - .L_4734)


	//   ....[0]....
.L_4734:
        /*00d8*/ 	.word	0x00007cc0


	//   ....[1]....
        /*00dc*/ 	.word	0x00007cf0


	//----- nvinfo : EIATTR_MAX_THREADS
	.align		4
.L_4735:
        /*00e0*/ 	.byte	0x04, 0x05
        /*00e2*/ 	.short	(.L_4737 - .L_4736)
.L_4736:
        /*00e4*/ 	.word	0x00000080
        /*00e8*/ 	.word	0x00000001
        /*00ec*/ 	.word	0x00000001


	//----- nvinfo : EIATTR_CRS_STACK_SIZE
	.align		4
.L_4737:
        /*00f0*/ 	.byte	0x04, 0x1e
        /*00f2*/ 	.short	(.L_4739 - .L_4738)
.L_4738:
        /*00f4*/ 	.word	0x00000000


	//----- nvinfo : EIATTR_CBANK_PARAM_SIZE
	.align		4
.L_4739:
        /*00f8*/ 	.byte	0x03, 0x19
        /*00fa*/ 	.short	0x0128


	//----- nvinfo : EIATTR_PARAM_CBANK
	.align		4
        /*00fc*/ 	.byte	0x04, 0x0a
        /*00fe*/ 	.short	(.L_4741 - .L_4740)
	.align		4
.L_4740:
        /*0100*/ 	.word	index@(.nv.constant0._ZN10layer_norm13ln_bwd_kernelINS_13Kernel_traitsIfffffjLj1024ELj1ELj4ELj1ELj16ENS_18Kernel_traits_baseILj1024EfffffjLj128EEEEELb1ELb0ELb0ELb0EEEvNS_9BwdParamsE)
        /*0104*/ 	.short	0x0380
        /*0106*/ 	.short	0x0128


	//----- nvinfo : EIATTR_SW_WAR
	.align		4
.L_4741:
        /*0108*/ 	.byte	0x04, 0x36
        /*010a*/ 	.short	(.L_4743 - .L_4742)
.L_4742:
        /*010c*/ 	.word	0x00000008
.L_4743:


//--------------------- .nv.info._ZN10layer_norm13ln_bwd_kernelINS_13Kernel_traitsIfffffjLj1024ELj1ELj4ELj1ELj16ENS_18Kernel_traits_baseILj1024EfffffjLj128EEEEELb1ELb0ELb0ELb1EEEvNS_9BwdParamsE --------------------------
	.section	.nv.info._ZN10layer_norm13ln_bwd_kernelINS_13Kernel_traitsIfffffjLj1024ELj1ELj4ELj1ELj16ENS_18Kernel_traits_baseILj1024EfffffjLj128EEEEELb1ELb0ELb0ELb1EEEvNS_9BwdParamsE,"",@"SHT_CUDA_INFO"
	.sectionflags	@""
	.align	4


	//----- nvinfo : EIATTR_CUDA_API_VERSION
	.align		4
        /*0000*/ 	.byte	0x04, 0x37
        /*0002*/ 	.short	(.L_4745 - .L_4744)
.L_4744:
        /*0004*/ 	.word	0x00000082


	//----- nvinfo : EIATTR_KPARAM_INFO
	.align		4
.L_4745:
        /*0008*/ 	.byte	0x04, 0x17
        /*000a*/ 	.short	(.L_4747 - .L_4746)
.L_4746:
        /*000c*/ 	.word	0x00000000
        /*0010*/ 	.short	0x0000
        /*0012*/ 	.short	0x0000
        /*0014*/ 	.byte	0x00, 0xf0, 0xa1, 0x04


	//----- nvinfo : EIATTR_SPARSE_MMA_MASK
	.align		4
.L_4747:
        /*0018*/ 	.byte	0x03, 0x50
        /*001a*/ 	.short	0x0000


	//----- nvinfo : EIATTR_MAXREG_COUNT
	.align		4
        /*001c*/ 	.byte	0x03, 0x1b
        /*001e*/ 	.short	0x00ff


	//----- nvinfo : EIATTR_NUM_BARRIERS
	.align		4
        /*0020*/ 	.byte	0x02, 0x4c
        /*0022*/ 	.byte	0x01
	.zero		1


	//----- nvinfo : EIATTR_ANNOTATIONS
	.align		4
        /*0024*/ 	.byte	0x04, 0x55
        /*0026*/ 	.short	(.L_4749 - .L_4748)


	//   ....[0]....
.L_4748:
        /* <DEDUP_REMOVED lines=74> */


	//----- nvinfo : EIATTR_MERCURY_ISA_VERSION
	.align		4
.L_4749:
        /*04b0*/ 	.byte	0x03, 0x5f
        /*04b2*/ 	.short	0x0101


	//----- nvinfo : EIATTR_COOP_GROUP_MASK_REGIDS
	.align		4
        /*04b4*/ 	.byte	0x04, 0x29
        /*04b6*/ 	.short	(.L_4751 - .L_4750)


	//   ....[0]....
.L_4750:
        /*04b8*/ 	.word	0xffffffff


	//   ....[1]....
        /*04bc*/ 	.word	0xffffffff


	//   ....[2]....
        /*04c0*/ 	.word	0xffffffff


	//   ....[3]....
        /*04c4*/ 	.word	0xffffffff


	//   ....[4]....
        /*04c8*/ 	.word	0xffffffff


	//   ....[5]....
        /*04cc*/ 	.word	0xffffffff


	//   ....[6]....
        /*04d0*/ 	.word	0xffffffff


	//   ....[7]....
        /*04d4*/ 	.word	0xffffffff


	//   ....[8]....
        /*04d8*/ 	.word	0xffffffff


	//   ....[9]....
        /*04dc*/ 	.word	0xffffffff


	//   ....[10]....
        /*04e0*/ 	.word	0x05000057


	//   ....[11]....
        /*04e4*/ 	.word	0x05000057


	//   ....[12]....
        /*04e8*/ 	.word	0x05000057


	//   ....[13]....
        /*04ec*/ 	.word	0x05000057


	//   ....[14]....
        /*04f0*/ 	.word	0x05000057


	//   ....[15]....
        /*04f4*/ 	.word	0x05000057


	//   ....[16]....
        /*04f8*/ 	.word	0x05000057


	//   ....[17]....
        /*04fc*/ 	.word	0x05000057


	//   ....[18]....
        /*0500*/ 	.word	0x05000057


	//   ....[19]....
        /*0504*/ 	.word	0x05000057


	//----- nvinfo : EIATTR_COOP_GROUP_INSTR_OFFSETS
	.align		4
.L_4751:
        /*0508*/ 	.byte	0x04, 0x28
        /*050a*/ 	.short	(.L_4753 - .L_4752)


	//   ....[0]....
.L_4752:
        /*050c*/ 	.word	0x00002f00


	//   ....[1]....
        /*0510*/ 	.word	0x00002f10


	//   ....[2]....
        /*0514*/ 	.word	0x00002f90


	//   ....[3]....
        /*0518*/ 	.word	0x00002fa0


	//   ....[4]....
        /*051c*/ 	.word	0x00003020


	//   ....[5]....
        /*0520*/ 	.word	0x00003030


	//   ....[6]....
        /*0524*/ 	.word	0x000030b0


	//   ....[7]....
        /*0528*/ 	.word	0x000030c0


	//   ....[8]....
        /*052c*/ 	.word	0x000031c0


	//   ....[9]....
        /*0530*/ 	.word	0x000031d0


	//   ....[10]....
        /*0534*/ 	.word	0x000081d0


	//   ....[11]....
        /*0538*/ 	.word	0x00008280


	//   ....[12]....
        /*053c*/ 	.word	0x00008370


	//   ....[13]....
        /*0540*/ 	.word	0x00008460


	//   ....[14]....
        /*0544*/ 	.word	0x00008550


	//   ....[15]....
        /*0548*/ 	.word	0x000085f0


	//   ....[16]....
        /*054c*/ 	.word	0x00008660


	//   ....[17]....
        /*0550*/ 	.word	0x000086d0


	//   ....[18]....
        /*0554*/ 	.word	0x00008740


	//   ....[19]....
        /*0558*/ 	.word	0x000087a0


	//----- nvinfo : EIATTR_VRC_CTA_INIT_COUNT
	.align		4
.L_4753:
        /*055c*/ 	.byte	0x02, 0x4a
	.zero		1
	.zero		1


	//----- nvinfo : EIATTR_EXIT_INSTR_OFFSETS
	.align		4
        /*0560*/ 	.byte	0x04, 0x1c
        /*0562*/ 	.short	(.L_4755 - .L_4754)


	//   ....[0]....
.L_4754:
        /*0564*/ 	.word	0x00008170


	//----- nvinfo : EIATTR_MAX_THREADS
	.align		4
.L_4755:
        /*0568*/ 	.byte	0x04, 0x05
        /*056a*/ 	.short	(.L_4757 - .L_4756)
.L_4756:
        /*056c*/ 	.word	0x00000080
        /*0570*/ 	.word	0x00000001
        /*0574*/ 	.word	0x00000001


	//----- nvinfo : EIATTR_CRS_STACK_SIZE
	.align		4
.L_4757:
        /*0578*/ 	.byte	0x04, 0x1e
        /*057a*/ 	.short	(.L_4759 - .L_4758)
.L_4758:
        /*057c*/ 	.word	0x00000000


	//----- nvinfo : EIATTR_CBANK_PARAM_SIZE
	.align		4
.L_4759:
        /*0580*/ 	.byte	0x03, 0x19
        /*0582*/ 	.short	0x0128


	//----- nvinfo : EIATTR_PARAM_CBANK
	.align		4
        /*0584*/ 	.byte	0x04, 0x0a
        /*0586*/ 	.short	(.L_4761 - .L_4760)
	.align		4
.L_4760:
        /*0588*/ 	.word	index@(.nv.constant0._ZN10layer_norm13ln_bwd_kernelINS_13Kernel_traitsIfffffjLj1024ELj1ELj4ELj1ELj16ENS_18Kernel_traits_baseILj1024EfffffjLj128EEEEELb1ELb0ELb0ELb1EEEvNS_9BwdParamsE)
        /*058c*/ 	.short	0x0380
        /*058e*/ 	.short	0x0128


	//----- nvinfo : EIATTR_SW_WAR
	.align		4
.L_4761:
        /*0590*/ 	.byte	0x04, 0x36
        /*0592*/ 	.short	(.L_4763 - .L_4762)
.L_4762:
        /*0594*/ 	.word	0x00000008
.L_4763:


//--------------------- .nv.info._ZN10layer_norm22ln_bwd_finalize_kernelINS_22Kernel_traits_finalizeILj1024EfffffjLb0ELj1024ELj4ENS_18Kernel_traits_baseILj1024EfffffjLj1024EEEEELb0ELb0EEEvNS_9BwdParamsE --------------------------
	.section	.nv.info._ZN10layer_norm22ln_bwd_finalize_kernelINS_22Kernel_traits_finalizeILj1024EfffffjLb0ELj1024ELj4ENS_18Kernel_traits_baseILj1024EfffffjLj1024EEEEELb0ELb0EEEvNS_9BwdParamsE,"",@"SHT_CUDA_INFO"
	.sectionflags	@""
	.align	4


	//----- nvinfo : EIATTR_CUDA_API_VERSION
	.align		4
        /*0000*/ 	.byte	0x04, 0x37
        /*0002*/ 	.short	(.L_4765 - .L_4764)
.L_4764:
        /*0004*/ 	.word	0x00000082


	//----- nvinfo : EIATTR_KPARAM_INFO
	.align		4
.L_4765:
        /*0008*/ 	.byte	0x04, 0x17
        /*000a*/ 	.short	(.L_4767 - .L_4766)
.L_4766:
        /*000c*/ 	.word	0x00000000
        /*0010*/ 	.short	0x0000
        /*0012*/ 	.short	0x0000
        /*0014*/ 	.byte	0x00, 0xf0, 0xa1, 0x04


	//----- nvinfo : EIATTR_SPARSE_MMA_MASK
	.align		4
.L_4767:
        /*0018*/ 	.byte	0x03, 0x50
        /*001a*/ 	.short	0x0000


	//----- nvinfo : EIATTR_MAXREG_COUNT
	.align		4
        /*001c*/ 	.byte	0x03, 0x1b
        /*001e*/ 	.short	0x0040


	//----- nvinfo : EIATTR_NUM_BARRIERS
	.align		4
        /*0020*/ 	.byte	0x02, 0x4c
        /*0022*/ 	.byte	0x01
	.zero		1


	//----- nvinfo : EIATTR_MERCURY_ISA_VERSION
	.align		4
        /*0024*/ 	.byte	0x03, 0x5f
        /*0026*/ 	.short	0x0101


	//----- nvinfo : EIATTR_COOP_GROUP_MASK_REGIDS
	.align		4
        /*0028*/ 	.byte	0x04, 0x29
        /*002a*/ 	.short	(.L_4769 - .L_4768)


	//   ....[0]....
.L_4768:
        /*002c*/ 	.word	0xffffffff


	//   ....[1]....
        /*0030*/ 	.word	0xffffffff


	//   ....[2]....
        /*0034*/ 	.word	0xffffffff


	//   ....[3]....
        /*0038*/ 	.word	0xffffffff


	//   ....[4]....
        /*003c*/ 	.word	0xffffffff


	//   ....[5]....
        /*0040*/ 	.word	0xffffffff


	//   ....[6]....
        /*0044*/ 	.word	0xffffffff


	//   ....[7]....
        /*0048*/ 	.word	0xffffffff


	//   ....[8]....
        /*004c*/ 	.word	0xffffffff


	//   ....[9]....
        /*0050*/ 	.word	0xffffffff


	//----- nvinfo : EIATTR_COOP_GROUP_INSTR_OFFSETS
	.align		4
.L_4769:
        /*0054*/ 	.byte	0x04, 0x28
        /*0056*/ 	.short	(.L_4771 - .L_4770)


	//   ....[0]....
.L_4770:
        /*0058*/ 	.word	0x00001550


	//   ....[1]....
        /*005c*/ 	.word	0x00001560


	//   ....[2]....
        /*0060*/ 	.word	0x00001590


	//   ....[3]....
        /*0064*/ 	.word	0x000015a0


	//   ....[4]....
        /*0068*/ 	.word	0x000015d0


	//   ....[5]....
        /*006c*/ 	.word	0x000015e0


	//   ....[6]....
        /*0070*/ 	.word	0x00001610


	//   ....[7]....
        /*0074*/ 	.word	0x00001630


	//   ....[8]....
        /*0078*/ 	.word	0x00001680


	//   ....[9]....
        /*007c*/ 	.word	0x00001690


	//----- nvinfo : EIATTR_VRC_CTA_INIT_COUNT
	.align		4
.L_4771:
        /*0080*/ 	.byte	0x02, 0x4a
	.zero		1
	.zero		1


	//----- nvinfo : EIATTR_EXIT_INSTR_OFFSETS
	.align		4
        /*0084*/ 	.byte	0x04, 0x1c
        /*0086*/ 	.short	(.L_4773 - .L_4772)


	//   ....[0]....
.L_4772:
        /*0088*/ 	.word	0x00000060


	//   ....[1]....
        /*008c*/ 	.word	0x000016f0


	//   ....[2]....
        /*0090*/ 	.word	0x00001720


	//   ....[3]....
        /*0094*/ 	.word	0x000017c0


	//----- nvinfo : EIATTR_MAX_THREADS
	.align		4
.L_4773:
        /*0098*/ 	.byte	0x04, 0x05
        /*009a*/ 	.short	(.L_4775 - .L_4774)
.L_4774:
        /*009c*/ 	.word	0x00000400
        /*00a0*/ 	.word	0x00000001
        /*00a4*/ 	.word	0x00000001


	//----- nvinfo : EIATTR_CRS_STACK_SIZE
	.align		4
.L_4775:
        /*00a8*/ 	.byte	0x04, 0x1e
        /*00aa*/ 	.short	(.L_4777 - .L_4776)
.L_4776:
        /*00ac*/ 	.word	0x00000000


	//----- nvinfo : EIATTR_CBANK_PARAM_SIZE
	.align		4
.L_4777:
        /*00b0*/ 	.byte	0x03, 0x19
        /*00b2*/ 	.short	0x0128


	//----- nvinfo : EIATTR_PARAM_CBANK
	.align		4
        /*00b4*/ 	.byte	0x04, 0x0a
        /*00b6*/ 	.short	(.L_4779 - .L_4778)
	.align		4
.L_4778:
        /*00b8*/ 	.word	index@(.nv.constant0._ZN10layer_norm22ln_bwd_finalize_kernelINS_22Kernel_traits_finalizeILj1024EfffffjLb0ELj1024ELj4ENS_18Kernel_traits_baseILj1024EfffffjLj1024EEEEELb0ELb0EEEvNS_9BwdParamsE)
        /*00bc*/ 	.short	0x0380
        /*00be*/ 	.short	0x0128


	//----- nvinfo : EIATTR_SW_WAR
	.align		4
.L_4779:
        /*00c0*/ 	.byte	0x04, 0x36
        /*00c2*/ 	.short	(.L_4781 - .L_4780)
.L_4780:
        /*00c4*/ 	.word	0x00000008
.L_4781:


//--------------------- .nv.info._ZN10layer_norm13ln_bwd_kernelINS_13Kernel_traitsIfffffjLj1024ELj1ELj4ELj1ELj16ENS_18Kernel_traits_baseILj1024EfffffjLj128EEEEELb1ELb0ELb1ELb0EEEvNS_9BwdParamsE --------------------------
	.section	.nv.info._ZN10layer_norm13ln_bwd_kernelINS_13Kernel_traitsIfffffjLj1024ELj1ELj4ELj1ELj16ENS_18Kernel_traits_baseILj1024EfffffjLj128EEEEELb1ELb0ELb1ELb0EEEvNS_9BwdParamsE,"",@"SHT_CUDA_INFO"
	.sectionflags	@""
	.align	4


	//----- nvinfo : EIATTR_CUDA_API_VERSION
	.align		4
        /*0000*/ 	.byte	0x04, 0x37
        /*0002*/ 	.short	(.L_4783 - .L_4782)
.L_4782:
        /*0004*/ 	.word	0x00000082


	//----- nvinfo : EIATTR_KPARAM_INFO
	.align		4
.L_4783:
        /*0008*/ 	.byte	0x04, 0x17
        /*000a*/ 	.short	(.L_4785 - .L_4784)
.L_4784:
        /*000c*/ 	.word	0x00000000
        /*0010*/ 	.short	0x0000
        /*0012*/ 	.short	0x0000
        /*0014*/ 	.byte	0x00, 0xf0, 0xa1, 0x04


	//----- nvinfo : EIATTR_SPARSE_MMA_MASK
	.align		4
.L_4785:
        /*0018*/ 	.byte	0x03, 0x50
        /*001a*/ 	.short	0x0000


	//----- nvinfo : EIATTR_MAXREG_COUNT
	.align		4
        /*001c*/ 	.byte	0x03, 0x1b
        /*001e*/ 	.short	0x00ff


	//----- nvinfo : EIATTR_NUM_BARRIERS
	.align		4
        /*0020*/ 	.byte	0x02, 0x4c
        /*0022*/ 	.byte	0x01
	.zero		1


	//----- nvinfo : EIATTR_MERCURY_ISA_VERSION
	.align		4
        /*0024*/ 	.byte	0x03, 0x5f
        /*0026*/ 	.short	0x0101


	//----- nvinfo : EIATTR_COOP_GROUP_MASK_REGIDS
	.align		4
        /*0028*/ 	.byte	0x04, 0x29
        /*002a*/ 	.short	(.L_4787 - .L_4786)


	//   ....[0]....
.L_4786:
        /*002c*/ 	.word	0xffffffff


	//   ....[1]....
        /*0030*/ 	.word	0xffffffff


	//   ....[2]....
        /*0034*/ 	.word	0xffffffff


	//   ....[3]....
        /*0038*/ 	.word	0xffffffff


	//   ....[4]....
        /*003c*/ 	.word	0xffffffff


	//   ....[5]....
        /*0040*/ 	.word	0xffffffff


	//   ....[6]....
        /*0044*/ 	.word	0xffffffff


	//   ....[7]....
        /*0048*/ 	.word	0xffffffff


	//   ....[8]....
        /*004c*/ 	.word	0xffffffff


	//   ....[9]....
        /*0050*/ 	.word	0xffffffff


	//   ....[10]....
        /*0054*/ 	.word	0x050000e3


	//   ....[11]....
        /*0058*/ 	.word	0x050000e3


	//   ....[12]....
        /*005c*/ 	.word	0x050000e3


	//   ....[13]....
        /*0060*/ 	.word	0x050000e3


	//   ....[14]....
        /*0064*/ 	.word	0x050000e3


	//   ....[15]....
        /*0068*/ 	.word	0x050000e3


	//   ....[16]....
        /*006c*/ 	.word	0x050000e3


	//   ....[17]....
        /*0070*/ 	.word	0x050000e3


	//   ....[18]....
        /*0074*/ 	.word	0x050000e3


	//   ....[19]....
        /*0078*/ 	.word	0x050000e3


	//----- nvinfo : EIATTR_COOP_GROUP_INSTR_OFFSETS
	.align		4
.L_4787:
        /*007c*/ 	.byte	0x04, 0x28
        /*007e*/ 	.short	(.L_4789 - .L_4788)


	//   ....[0]....
.L_4788:
        /*0080*/ 	.word	0x00002d40


	//   ....[1]....
        /*0084*/ 	.word	0x00002d50


	//   ....[2]....
        /*0088*/ 	.word	0x00002d80


	//   ....[3]....
        /*008c*/ 	.word	0x00002d90


	//   ....[4]....
        /*0090*/ 	.word	0x00002dc0


	//   ....[5]....
        /*0094*/ 	.word	0x00002dd0


	//   ....[6]....
        /*0098*/ 	.word	0x00002e00


	//   ....[7]....
        /*009c*/ 	.word	0x00002e10


	//   ....[8]....
        /*00a0*/ 	.word	0x00002e40


	//   ....[9]....
        /*00a4*/ 	.word	0x00002e50


	//   ....[10]....
        /*00a8*/ 	.word	0x00009bf0


	//   ....[11]....
        /*00ac*/ 	.word	0x00009c80


	//   ....[12]....
        /*00b0*/ 	.word	0x00009cf0


	//   ....[13]....
        /*00b4*/ 	.word	0x00009d50


	//   ....[14]....
        /*00b8*/ 	.word	0x00009dc0


	//   ....[15]....
        /*00bc*/ 	.word	0x00009e20


	//   ....[16]....
        /*00c0*/ 	.word	0x00009e90


	//   ....[17]....
        /*00c4*/ 	.word	0x00009ef0


	//   ....[18]....
        /*00c8*/ 	.word	0x00009f60


	//   ....[19]....
        /*00cc*/ 	.word	0x00009fc0


	//----- nvinfo : EIATTR_VRC_CTA_INIT_COUNT
	.align		4
.L_4789:
        /*00d0*/ 	.byte	0x02, 0x4a
	.zero		1
	.zero		1


	//----- nvinfo : EIATTR_EXIT_INSTR_OFFSETS
	.align		4
        /*00d4*/ 	.byte	0x04, 0x1c
        /*00d6*/ 	.short	(.L_4791 - .L_4790)


	//   ....[0]....
.L_4790:
        /*00d8*/ 	.word	0x00009b50


	//   ....[1]....
        /*00dc*/ 	.word	0x00009b80


	//----- nvinfo : EIATTR_MAX_THREADS
	.align		4
.L_4791:
        /*00e0*/ 	.byte	0x04, 0x05
        /*00e2*/ 	.short	(.L_4793 - .L_4792)
.L_4792:
        /*00e4*/ 	.word	0x00000080
        /*00e8*/ 	.word	0x00000001
        /*00ec*/ 	.word	0x00000001


	//----- nvinfo : EIATTR_CRS_STACK_SIZE
	.align		4
.L_4793:
        /*00f0*/ 	.byte	0x04, 0x1e
        /*00f2*/ 	.short	(.L_4795 - .L_4794)
.L_4794:
        /*00f4*/ 	.word	0x00000000


	//----- nvinfo : EIATTR_CBANK_PARAM_SIZE
	.align		4
.L_4795:
        /*00f8*/ 	.byte	0x03, 0x19
        /*00fa*/ 	.short	0x0128


	//----- nvinfo : EIATTR_PARAM_CBANK
	.align		4
        /*00fc*/ 	.byte	0x04, 0x0a
        /*00fe*/ 	.short	(.L_4797 - .L_4796)
	.align		4
.L_4796:
        /*0100*/ 	.word	index@(.nv.constant0._ZN10layer_norm13ln_bwd_kernelINS_13Kernel_traitsIfffffjLj1024ELj1ELj4ELj1ELj16ENS_18Kernel_traits_baseILj1024EfffffjLj128EEEEELb1ELb0ELb1ELb0EEEvNS_9BwdParamsE)
        /*0104*/ 	.short	0x0380
        /*0106*/ 	.short	0x0128


	//----- nvinfo : EIATTR_SW_WAR
	.align		4
.L_4797:
        /*0108*/ 	.byte	0x04, 0x36
        /*010a*/ 	.short	(.L_4799 - .L_4798)
.L_4798:
        /*010c*/ 	.word	0x00000008
.L_4799:


//--------------------- .nv.info._ZN10layer_norm22ln_bwd_finalize_kernelINS_22Kernel_traits_finalizeILj1024EfffffjLb0ELj1024ELj4ENS_18Kernel_traits_baseILj1024EfffffjLj1024EEEEELb0ELb1EEEvNS_9BwdParamsE --------------------------
	.section	.nv.info._ZN10layer_norm22ln_bwd_finalize_kernelINS_22Kernel_traits_finalizeILj1024EfffffjLb0ELj1024ELj4ENS_18Kernel_traits_baseILj1024EfffffjLj1024EEEEELb0ELb1EEEvNS_9BwdParamsE,"",@"SHT_CUDA_INFO"
	.sectionflags	@""
	.align	4


	//----- nvinfo : EIATTR_CUDA_API_VERSION
	.align		4
        /*0000*/ 	.byte	0x04, 0x37
        /*0002*/ 	.short	(.L_4801 - .L_4800)
.L_4800:
        /*0004*/ 	.word	0x00000082


	//----- nvinfo : EIATTR_KPARAM_INFO
	.align		4
.L_4801:
        /*0008*/ 	.byte	0x04, 0x17
        /*000a*/ 	.short	(.L_4803 - .L_4802)
.L_4802:
        /*000c*/ 	.word	0x00000000
        /*0010*/ 	.short	0x0000
        /*0012*/ 	.short	0x0000
        /*0014*/ 	.byte	0x00, 0xf0, 0xa1, 0x04


	//----- nvinfo : EIATTR_SPARSE_MMA_MASK
	.align		4
.L_4803:
        /*0018*/ 	.byte	0x03, 0x50
        /*001a*/ 	.short	0x0000


	//----- nvinfo : EIATTR_MAXREG_COUNT
	.align		4
        /*001c*/ 	.byte	0x03, 0x1b
        /*001e*/ 	.short	0x0040


	//----- nvinfo : EIATTR_NUM_BARRIERS
	.align		4
        /*0020*/ 	.byte	0x02, 0x4c
        /*0022*/ 	.byte	0x01
	.zero		1


	//----- nvinfo : EIATTR_MERCURY_ISA_VERSION
	.align		4
        /*0024*/ 	.byte	0x03, 0x5f
        /*0026*/ 	.short	0x0101


	//----- nvinfo : EIATTR_COOP_GROUP_MASK_REGIDS
	.align		4
        /*0028*/ 	.byte	0x04, 0x29
        /*002a*/ 	.short	(.L_4805 - .L_4804)


	//   ....[0]....
.L_4804:
        /*002c*/ 	.word	0xffffffff


	//   ....[1]....
        /*0030*/ 	.word	0xffffffff


	//   ....[2]....
        /*0034*/ 	.word	0xffffffff


	//   ....[3]....
        /*0038*/ 	.word	0xffffffff


	//   ....[4]....
        /*003c*/ 	.word	0xffffffff


	//   ....[5]....
        /*0040*/ 	.word	0xffffffff


	//   ....[6]....
        /*0044*/ 	.word	0xffffffff


	//   ....[7]....
        /*0048*/ 	.word	0xffffffff


	//   ....[8]....
        /*004c*/ 	.word	0xffffffff


	//   ....[9]....
        /*0050*/ 	.word	0xffffffff


	//----- nvinfo : EIATTR_COOP_GROUP_INSTR_OFFSETS
	.align		4
.L_4805:
        /*0054*/ 	.byte	0x04, 0x28
        /*0056*/ 	.short	(.L_4807 - .L_4806)


	//   ....[0]....
.L_4806:
        /*0058*/ 	.word	0x00001560


	//   ....[1]....
        /*005c*/ 	.word	0x00001570


	//   ....[2]....
        /*0060*/ 	.word	0x000015a0


	//   ....[3]....
        /*0064*/ 	.word	0x000015b0


	//   ....[4]....
        /*0068*/ 	.word	0x000015e0


	//   ....[5]....
        /*006c*/ 	.word	0x000015f0


	//   ....[6]....
        /*0070*/ 	.word	0x00001620


	//   ....[7]....
        /*0074*/ 	.word	0x00001640


	//   ....[8]....
        /*0078*/ 	.word	0x00001670


	//   ....[9]....
        /*007c*/ 	.word	0x00001680


	//----- nvinfo : EIATTR_VRC_CTA_INIT_COUNT
	.align		4
.L_4807:
        /*0080*/ 	.byte	0x02, 0x4a
	.zero		1
	.zero		1


	//----- nvinfo : EIATTR_EXIT_INSTR_OFFSETS
	.align		4
        /*0084*/ 	.byte	0x04, 0x1c
        /*0086*/ 	.short	(.L_4809 - .L_4808)


	//   ....[0]....
.L_4808:
        /*0088*/ 	.word	0x00000060


	//   ....[1]....
        /*008c*/ 	.word	0x000016e0


	//   ....[2]....
        /*0090*/ 	.word	0x000017b0


	//----- nvinfo : EIATTR_MAX_THREADS
	.align		4
.L_4809:
        /*0094*/ 	.byte	0x04, 0x05
        /*0096*/ 	.short	(.L_4811 - .L_4810)
.L_4810:
        /*0098*/ 	.word	0x00000400
        /*009c*/ 	.word	0x00000001
        /*00a0*/ 	.word	0x00000001


	//----- nvinfo : EIATTR_CRS_STACK_SIZE
	.align		4
.L_4811:
        /*00a4*/ 	.byte	0x04, 0x1e
        /*00a6*/ 	.short	(.L_4813 - .L_4812)
.L_4812:
        /*00a8*/ 	.word	0x00000000


	//----- nvinfo : EIATTR_CBANK_PARAM_SIZE
	.align		4
.L_4813:
        /*00ac*/ 	.byte	0x03, 0x19
        /*00ae*/ 	.short	0x0128


	//----- nvinfo : EIATTR_PARAM_CBANK
	.align		4
        /*00b0*/ 	.byte	0x04, 0x0a
        /*00b2*/ 	.short	(.L_4815 - .L_4814)
	.align		4
.L_4814:
        /*00b4*/ 	.word	index@(.nv.constant0._ZN10layer_norm22ln_bwd_finalize_kernelINS_22Kernel_traits_finalizeILj1024EfffffjLb0ELj1024ELj4ENS_18Kernel_traits_baseILj1024EfffffjLj1024EEEEELb0ELb1EEEvNS_9BwdParamsE)
        /*00b8*/ 	.short	0x0380
        /*00ba*/ 	.short	0x0128


	//----- nvinfo : EIATTR_SW_WAR
	.align		4
.L_4815:
        /*00bc*/ 	.byte	0x04, 0x36
        /*00be*/ 	.short	(.L_4817 - .L_4816)
.L_4816:
        /*00c0*/ 	.word	0x00000008
.L_4817:


//--------------------- .nv.info._ZN10layer_norm13ln_bwd_kernelINS_13Kernel_traitsIfffffjLj1024ELj1ELj4ELj1ELj16ENS_18Kernel_traits_baseILj1024EfffffjLj128EEEEELb1ELb0ELb1ELb1EEEvNS_9BwdParamsE --------------------------
	.section	.nv.info._ZN10layer_norm13ln_bwd_kernelINS_13Kernel_traitsIfffffjLj1024ELj1ELj4ELj1ELj16ENS_18Kernel_traits_baseILj1024EfffffjLj128EEEEELb1ELb0ELb1ELb1EEEvNS_9BwdParamsE,"",@"SHT_CUDA_INFO"
	.sectionflags	@""
	.align	4


	//----- nvinfo : EIATTR_CUDA_API_VERSION
	.align		4
        /*0000*/ 	.byte	0x04, 0x37
        /*0002*/ 	.short	(.L_4819 - .L_4818)
.L_4818:
        /*0004*/ 	.word	0x00000082


	//----- nvinfo : EIATTR_KPARAM_INFO
	.align		4
.L_4819:
        /*0008*/ 	.byte	0x04, 0x17
        /*000a*/ 	.short	(.L_4821 - .L_4820)
.L_4820:
        /*000c*/ 	.word	0x00000000
        /*0010*/ 	.short	0x0000
        /*0012*/ 	.short	0x0000
        /*0014*/ 	.byte	0x00, 0xf0, 0xa1, 0x04


	//----- nvinfo : EIATTR_SPARSE_MMA_MASK
	.align		4
.L_4821:
        /*0018*/ 	.byte	0x03, 0x50
        /*001a*/ 	.short	0x0000


	//----- nvinfo : EIATTR_MAXREG_COUNT
	.align		4
        /*001c*/ 	.byte	0x03, 0x1b
        /*001e*/ 	.short	0x00ff


	//----- nvinfo : EIATTR_NUM_BARRIERS
	.align		4
        /*0020*/ 	.byte	0x02, 0x4c
        /*0022*/ 	.byte	0x01
	.zero		1


	//----- nvinfo : EIATTR_MERCURY_ISA_VERSION
	.align		4
        /*0024*/ 	.byte	0x03, 0x5f
        /*0026*/ 	.short	0x0101


	//----- nvinfo : EIATTR_COOP_GROUP_MASK_REGIDS
	.align		4
        /*0028*/ 	.byte	0x04, 0x29
        /*002a*/ 	.short	(.L_4823 - .L_4822)


	//   ....[0]....
.L_4822:
        /*002c*/ 	.word	0xffffffff


	//   ....[1]....
        /*0030*/ 	.word	0xffffffff


	//   ....[2]....
        /*0034*/ 	.word	0xffffffff


	//   ....[3]....
        /*0038*/ 	.word	0xffffffff


	//   ....[4]....
        /*003c*/ 	.word	0xffffffff


	//   ....[5]....
        /*0040*/ 	.word	0xffffffff


	//   ....[6]....
        /*0044*/ 	.word	0xffffffff


	//   ....[7]....
        /*0048*/ 	.word	0xffffffff


	//   ....[8]....
        /*004c*/ 	.word	0xffffffff


	//   ....[9]....
        /*0050*/ 	.word	0xffffffff


	//   ....[10]....
        /*0054*/ 	.word	0x050000dc


	//   ....[11]....
        /*0058*/ 	.word	0x050000dc


	//   ....[12]....
        /*005c*/ 	.word	0x050000dc


	//   ....[13]....
        /*0060*/ 	.word	0x050000dc


	//   ....[14]....
        /*0064*/ 	.word	0x050000dc


	//   ....[15]....
        /*0068*/ 	.word	0x050000dc


	//   ....[16]....
        /*006c*/ 	.word	0x050000dc


	//   ....[17]....
        /*0070*/ 	.word	0x050000dc


	//   ....[18]....
        /*0074*/ 	.word	0x050000dc


	//   ....[19]....
        /*0078*/ 	.word	0x050000dc


	//----- nvinfo : EIATTR_COOP_GROUP_INSTR_OFFSETS
	.align		4
.L_4823:
        /*007c*/ 	.byte	0x04, 0x28
        /*007e*/ 	.short	(.L_4825 - .L_4824)


	//   ....[0]....
.L_4824:
        /*0080*/ 	.word	0x00002080


	//   ....[1]....
        /*0084*/ 	.word	0x00002090


	//   ....[2]....
        /*0088*/ 	.word	0x000020c0


	//   ....[3]....
        /*008c*/ 	.word	0x000020d0


	//   ....[4]....
        /*0090*/ 	.word	0x00002100


	//   ....[5]....
        /*0094*/ 	.word	0x00002110


	//   ....[6]....
        /*0098*/ 	.word	0x00002140


	//   ....[7]....
        /*009c*/ 	.word	0x00002150


	//   ....[8]....
        /*00a0*/ 	.word	0x00002180


	//   ....[9]....
        /*00a4*/ 	.word	0x00002190


	//   ....[10]....
        /*00a8*/ 	.word	0x00008fc0


	//   ....[11]....
        /*00ac*/ 	.word	0x00009060


	//   ....[12]....
        /*00b0*/ 	.word	0x000090c0


	//   ....[13]....
        /*00b4*/ 	.word	0x00009120


	//   ....[14]....
        /*00b8*/ 	.word	0x00009190


	//   ....[15]....
        /*00bc*/ 	.word	0x000091f0


	//   ....[16]....
        /*00c0*/ 	.word	0x00009260


	//   ....[17]....
        /*00c4*/ 	.word	0x000092c0


	//   ....[18]....
        /*00c8*/ 	.word	0x00009330


	//   ....[19]....
        /*00cc*/ 	.word	0x00009390


	//----- nvinfo : EIATTR_VRC_CTA_INIT_COUNT
	.align		4
.L_4825:
        /*00d0*/ 	.byte	0x02, 0x4a
	.zero		1
	.zero		1


	//----- nvinfo : EIATTR_EXIT_INSTR_OFFSETS
	.align		4
        /*00d4*/ 	.byte	0x04, 0x1c
        /*00d6*/ 	.short	(.L_4827 - .L_4826)


	//   ....[0]....
.L_4826:
        /*00d8*/ 	.word	0x00008f60


	//----- nvinfo : EIATTR_MAX_THREADS
	.align		4
.L_4827:
        /*00dc*/ 	.byte	0x04, 0x05
        /*00de*/ 	.short	(.L_4829 - .L_4828)
.L_4828:
        /*00e0*/ 	.word	0x00000080
        /*00e4*/ 	.word	0x00000001
        /*00e8*/ 	.word	0x00000001


	//----- nvinfo : EIATTR_CRS_STACK_SIZE
	.align		4
.L_4829:
        /*00ec*/ 	.byte	0x04, 0x1e
        /*00ee*/ 	.short	(.L_4831 - .L_4830)
.L_4830:
        /*00f0*/ 	.word	0x00000000


	//----- nvinfo : EIATTR_CBANK_PARAM_SIZE
	.align		4
.L_4831:
        /*00f4*/ 	.byte	0x03, 0x19
        /*00f6*/ 	.short	0x0128


	//----- nvinfo : EIATTR_PARAM_CBANK
	.align		4
        /*00f8*/ 	.byte	0x04, 0x0a
        /*00fa*/ 	.short	(.L_4833 - .L_4832)
	.align		4
.L_4832:
        /*00fc*/ 	.word	index@(.nv.constant0._ZN10layer_norm13ln_bwd_kernelINS_13Kernel_traitsIfffffjLj1024ELj1ELj4ELj1ELj16ENS_18Kernel_traits_baseILj1024EfffffjLj128EEEEELb1ELb0ELb1ELb1EEEvNS_9BwdParamsE)
        /*0100*/ 	.short	0x0380
        /*0102*/ 	.short	0x0128


	//----- nvinfo : EIATTR_SW_WAR
	.align		4
.L_4833:
        /*0104*/ 	.byte	0x04, 0x36
        /*0106*/ 	.short	(.L_4835 - .L_4834)
.L_4834:
        /*0108*/ 	.word	0x00000008
.L_4835:


//--------------------- .nv.info._ZN10layer_norm13ln_bwd_kernelINS_13Kernel_traitsIfffffjLj1024ELj1ELj4ELj1ELj16ENS_18Kernel_traits_baseILj1024EfffffjLj128EEEEELb1ELb1ELb0ELb0EEEvNS_9BwdParamsE --------------------------
	.section	.nv.info._ZN10layer_norm13ln_bwd_kernelINS_13Kernel_traitsIfffffjLj1024ELj1ELj4ELj1ELj16ENS_18Kernel_traits_baseILj1024EfffffjLj128EEEEELb1ELb1ELb0ELb0EEEvNS_9BwdParamsE,"",@"SHT_CUDA_INFO"
	.sectionflags	@""
	.align	4


	//----- nvinfo : EIATTR_CUDA_API_VERSION
	.align		4
        /*0000*/ 	.byte	0x04, 0x37
        /*0002*/ 	.short	(.L_4837 - .L_4836)
.L_4836:
        /*0004*/ 	.word	0x00000082


	//----- nvinfo : EIATTR_KPARAM_INFO
	.align		4
.L_4837:
        /*0008*/ 	.byte	0x04, 0x17
        /*000a*/ 	.short	(.L_4839 - .L_4838)
.L_4838:
        /*000c*/ 	.word	0x00000000
        /*0010*/ 	.short	0x0000
        /*0012*/ 	.short	0x0000
        /*0014*/ 	.byte	0x00, 0xf0, 0xa1, 0x04


	//----- nvinfo : EIATTR_SPARSE_MMA_MASK
	.align		4
.L_4839:
        /*0018*/ 	.byte	0x03, 0x50
        /*001a*/ 	.short	0x0000


	//----- nvinfo : EIATTR_MAXREG_COUNT
	.align		4
        /*001c*/ 	.byte	0x03, 0x1b
        /*001e*/ 	.short	0x00ff


	//----- nvinfo : EIATTR_NUM_BARRIERS
	.align		4
        /*0020*/ 	.byte	0x02, 0x4c
        /*0022*/ 	.byte	0x01
	.zero		1


	//----- nvinfo : EIATTR_ANNOTATIONS
	.align		4
        /*0024*/ 	.byte	0x04, 0x55
        /*0026*/ 	.short	(.L_4841 - .L_4840)


	//   ....[0]....
.L_4840:
        /* <DEDUP_REMOVED lines=43> */


	//----- nvinfo : EIATTR_MERCURY_ISA_VERSION
	.align		4
.L_4841:
        /*02c0*/ 	.byte	0x03, 0x5f
        /*02c2*/ 	.short	0x0101


	//----- nvinfo : EIATTR_COOP_GROUP_MASK_REGIDS
	.align		4
        /*02c4*/ 	.byte	0x04, 0x29
        /*02c6*/ 	.short	(.L_4843 - .L_4842)


	//   ....[0]....
.L_4842:
        /*02c8*/ 	.word	0xffffffff


	//   ....[1]....
        /*02cc*/ 	.word	0xffffffff


	//   ....[2]....
        /*02d0*/ 	.word	0xffffffff


	//   ....[3]....
        /*02d4*/ 	.word	0xffffffff


	//   ....[4]....
        /*02d8*/ 	.word	0xffffffff


	//   ....[5]....
        /*02dc*/ 	.word	0xffffffff


	//   ....[6]....
        /*02e0*/ 	.word	0xffffffff


	//   ....[7]....
        /*02e4*/ 	.word	0xffffffff


	//   ....[8]....
        /*02e8*/ 	.word	0xffffffff


	//   ....[9]....
        /*02ec*/ 	.word	0xffffffff


	//   ....[10]....
        /*02f0*/ 	.word	0x05000012


	//   ....[11]....
        /*02f4*/ 	.word	0x05000012


	//   ....[12]....
        /*02f8*/ 	.word	0x05000012


	//   ....[13]....
        /*02fc*/ 	.word	0x05000012


	//   ....[14]....
        /*0300*/ 	.word	0x05000012


	//   ....[15]....
        /*0304*/ 	.word	0x05000012


	//   ....[16]....
        /*0308*/ 	.word	0x05000012


	//   ....[17]....
        /*030c*/ 	.word	0x05000012


	//   ....[18]....
        /*0310*/ 	.word	0x05000012


	//   ....[19]....
        /*0314*/ 	.word	0x05000012


	//----- nvinfo : EIATTR_COOP_GROUP_INSTR_OFFSETS
	.align		4
.L_4843:
        /*0318*/ 	.byte	0x04, 0x28
        /*031a*/ 	.short	(.L_4845 - .L_4844)


	//   ....[0]....
.L_4844:
        /*031c*/ 	.word	0x000029d0


	//   ....[1]....
        /*0320*/ 	.word	0x000029f0


	//   ....[2]....
        /*0324*/ 	.word	0x00002a10


	//   ....[3]....
        /*0328*/ 	.word	0x00002a30


	//   ....[4]....
        /*032c*/ 	.word	0x00002a50


	//   ....[5]....
        /*0330*/ 	.word	0x00002a70


	//   ....[6]....
        /*0334*/ 	.word	0x00002a90


	//   ....[7]....
        /*0338*/ 	.word	0x00002ab0


	//   ....[8]....
        /*033c*/ 	.word	0x00002ac0


	//   ....[9]....
        /*0340*/ 	.word	0x00002ae0


	//   ....[10]....
        /*0344*/ 	.word	0x0000b390


	//   ....[11]....
        /*0348*/ 	.word	0x0000b430


	//   ....[12]....
        /*034c*/ 	.word	0x0000b4b0


	//   ....[13]....
        /*0350*/ 	.word	0x0000b520


	//   ....[14]....
        /*0354*/ 	.word	0x0000b5a0


	//   ....[15]....
        /*0358*/ 	.word	0x0000b610


	//   ....[16]....
        /*035c*/ 	.word	0x0000b690


	//   ....[17]....
        /*0360*/ 	.word	0x0000b700


	//   ....[18]....
        /*0364*/ 	.word	0x0000b780


	//   ....[19]....
        /*0368*/ 	.word	0x0000b7d0


	//----- nvinfo : EIATTR_VRC_CTA_INIT_COUNT
	.align		4
.L_4845:
        /*036c*/ 	.byte	0x02, 0x4a
	.zero		1
	.zero		1


	//----- nvinfo : EIATTR_EXIT_INSTR_OFFSETS
	.align		4
        /*0370*/ 	.byte	0x04, 0x1c
        /*0372*/ 	.short	(.L_4847 - .L_4846)


	//   ....[0]....
.L_4846:
        /*0374*/ 	.word	0x0000b2a0


	//   ....[1]....
        /*0378*/ 	.word	0x0000b320


	//----- nvinfo : EIATTR_MAX_THREADS
	.align		4
.L_4847:
        /*037c*/ 	.byte	0x04, 0x05
        /*037e*/ 	.short	(.L_4849 - .L_4848)
.L_4848:
        /*0380*/ 	.word	0x00000080
        /*0384*/ 	.word	0x00000001
        /*0388*/ 	.word	0x00000001


	//----- nvinfo : EIATTR_CRS_STACK_SIZE
	.align		4
.L_4849:
        /*038c*/ 	.byte	0x04, 0x1e
        /*038e*/ 	.short	(.L_4851 - .L_4850)
.L_4850:
        /*0390*/ 	.word	0x00000000


	//----- nvinfo : EIATTR_CBANK_PARAM_SIZE
	.align		4
.L_4851:
        /*0394*/ 	.byte	0x03, 0x19
        /*0396*/ 	.short	0x0128


	//----- nvinfo : EIATTR_PARAM_CBANK
	.align		4
        /*0398*/ 	.byte	0x04, 0x0a
        /*039a*/ 	.short	(.L_4853 - .L_4852)
	.align		4
.L_4852:
        /*039c*/ 	.word	index@(.nv.constant0._ZN10layer_norm13ln_bwd_kernelINS_13Kernel_traitsIfffffjLj1024ELj1ELj4ELj1ELj16ENS_18Kernel_traits_baseILj1024EfffffjLj128EEEEELb1ELb1ELb0ELb0EEEvNS_9BwdParamsE)
        /*03a0*/ 	.short	0x0380
        /*03a2*/ 	.short	0x0128


	//----- nvinfo : EIATTR_SW_WAR
	.align		4
.L_4853:
        /*03a4*/ 	.byte	0x04, 0x36
        /*03a6*/ 	.short	(.L_4855 - .L_4854)
.L_4854:
        /*03a8*/ 	.word	0x00000008
.L_4855:


//--------------------- .nv.info._ZN10layer_norm13ln_bwd_kernelINS_13Kernel_traitsIfffffjLj1024ELj1ELj4ELj1ELj16ENS_18Kernel_traits_baseILj1024EfffffjLj128EEEEELb1ELb1ELb0ELb1EEEvNS_9BwdParamsE --------------------------
	.section	.nv.info._ZN10layer_norm13ln_bwd_kernelINS_13Kernel_traitsIfffffjLj1024ELj1ELj4ELj1ELj16ENS_18Kernel_traits_baseILj1024EfffffjLj128EEEEELb1ELb1ELb0ELb1EEEvNS_9BwdParamsE,"",@"SHT_CUDA_INFO"
	.sectionflags	@""
	.align	4


	//----- nvinfo : EIATTR_CUDA_API_VERSION
	.align		4
        /*0000*/ 	.byte	0x04, 0x37
        /*0002*/ 	.short	(.L_4857 - .L_4856)
.L_4856:
        /*0004*/ 	.word	0x00000082


	//----- nvinfo : EIATTR_KPARAM_INFO
	.align		4
.L_4857:
        /*0008*/ 	.byte	0x04, 0x17
        /*000a*/ 	.short	(.L_4859 - .L_4858)
.L_4858:
        /*000c*/ 	.word	0x00000000
        /*0010*/ 	.short	0x0000
        /*0012*/ 	.short	0x0000
        /*0014*/ 	.byte	0x00, 0xf0, 0xa1, 0x04


	//----- nvinfo : EIATTR_SPARSE_MMA_MASK
	.align		4
.L_4859:
        /*0018*/ 	.byte	0x03, 0x50
        /*001a*/ 	.short	0x0000


	//----- nvinfo : EIATTR_MAXREG_COUNT
	.align		4
        /*001c*/ 	.byte	0x03, 0x1b
        /*001e*/ 	.short	0x00ff


	//----- nvinfo : EIATTR_NUM_BARRIERS
	.align		4
        /*0020*/ 	.byte	0x02, 0x4c
        /*0022*/ 	.byte	0x01
	.zero		1


	//----- nvinfo : EIATTR_ANNOTATIONS
	.align		4
        /*0024*/ 	.byte	0x04, 0x55
        /*0026*/ 	.short	(.L_4861 - .L_4860)


	//   ....[0]....
.L_4860:
        /* <DEDUP_REMOVED lines=220> */


	//----- nvinfo : EIATTR_MERCURY_ISA_VERSION
	.align		4
.L_4861:
        /*0dd0*/ 	.byte	0x03, 0x5f
        /*0dd2*/ 	.short	0x0101


	//----- nvinfo : EIATTR_COOP_GROUP_MASK_REGIDS
	.align		4
        /*0dd4*/ 	.byte	0x04, 0x29
        /*0dd6*/ 	.short	(.L_4863 - .L_4862)


	//   ....[0]....
.L_4862:
        /*0dd8*/ 	.word	0xffffffff


	//   ....[1]....
        /*0ddc*/ 	.word	0xffffffff


	//   ....[2]....
        /*0de0*/ 	.word	0xffffffff


	//   ....[3]....
        /*0de4*/ 	.word	0xffffffff


	//   ....[4]....
        /*0de8*/ 	.word	0xffffffff


	//   ....[5]....
        /*0dec*/ 	.word	0xffffffff


	//   ....[6]....
        /*0df0*/ 	.word	0xffffffff


	//   ....[7]....
        /*0df4*/ 	.word	0xffffffff


	//   ....[8]....
        /*0df8*/ 	.word	0xffffffff


	//   ....[9]....
        /*0dfc*/ 	.word	0xffffffff


	//   ....[10]....
        /*0e00*/ 	.word	0x05000023


	//   ....[11]....
        /*0e04*/ 	.word	0x05000023


	//   ....[12]....
        /*0e08*/ 	.word	0x05000023


	//   ....[13]....
        /*0e0c*/ 	.word	0x05000023


	//   ....[14]....
        /*0e10*/ 	.word	0x05000023


	//   ....[15]....
        /*0e14*/ 	.word	0x05000023


	//   ....[16]....
        /*0e18*/ 	.word	0x05000023


	//   ....[17]....
        /*0e1c*/ 	.word	0x05000023


	//   ....[18]....
        /*0e20*/ 	.word	0x05000023


	//   ....[19]....
        /*0e24*/ 	.word	0x05000023


	//----- nvinfo : EIATTR_COOP_GROUP_INSTR_OFFSETS
	.align		4
.L_4863:
        /*0e28*/ 	.byte	0x04, 0x28
        /*0e2a*/ 	.short	(.L_4865 - .L_4864)


	//   ....[0]....
.L_4864:
        /*0e2c*/ 	.word	0x00003730


	//   ....[1]....
        /*0e30*/ 	.word	0x00003740


	//   ....[2]....
        /*0e34*/ 	.word	0x00003770


	//   ....[3]....
        /*0e38*/ 	.word	0x00003790


	//   ....[4]....
        /*0e3c*/ 	.word	0x000037b0


	//   ....[5]....
        /*0e40*/ 	.word	0x000037d0


	//   ....[6]....
        /*0e44*/ 	.word	0x000037f0


	//   ....[7]....
        /*0e48*/ 	.word	0x00003810


	//   ....[8]....
        /*0e4c*/ 	.word	0x00003c30


	//   ....[9]....
        /*0e50*/ 	.word	0x00003c40


	//   ....[10]....
        /*0e54*/ 	.word	0x0000b350


	//   ....[11]....
        /*0e58*/ 	.word	0x0000b3f0


	//   ....[12]....
        /*0e5c*/ 	.word	0x0000b460


	//   ....[13]....
        /*0e60*/ 	.word	0x0000b4c0


	//   ....[14]....
        /*0e64*/ 	.word	0x0000b530


	//   ....[15]....
        /*0e68*/ 	.word	0x0000b590


	//   ....[16]....
        /*0e6c*/ 	.word	0x0000b600


	//   ....[17]....
        /*0e70*/ 	.word	0x0000b660


	//   ....[18]....
        /*0e74*/ 	.word	0x0000b9f0


	//   ....[19]....
        /*0e78*/ 	.word	0x0000bb20


	//----- nvinfo : EIATTR_VRC_CTA_INIT_COUNT
	.align		4
.L_4865:
        /*0e7c*/ 	.byte	0x02, 0x4a
	.zero		1
	.zero		1


	//----- nvinfo : EIATTR_EXIT_INSTR_OFFSETS
	.align		4
        /*0e80*/ 	.byte	0x04, 0x1c
        /*0e82*/ 	.short	(.L_4867 - .L_4866)


	//   ....[0]....
.L_4866:
        /*0e84*/ 	.word	0x0000b2f0


	//----- nvinfo : EIATTR_MAX_THREADS
	.align		4
.L_4867:
        /*0e88*/ 	.byte	0x04, 0x05
        /*0e8a*/ 	.short	(.L_4869 - .L_4868)
.L_4868:
        /*0e8c*/ 	.word	0x00000080
        /*0e90*/ 	.word	0x00000001
        /*0e94*/ 	.word	0x00000001


	//----- nvinfo : EIATTR_CRS_STACK_SIZE
	.align		4
.L_4869:
        /*0e98*/ 	.byte	0x04, 0x1e
        /*0e9a*/ 	.short	(.L_4871 - .L_4870)
.L_4870:
        /*0e9c*/ 	.word	0x00000000


	//----- nvinfo : EIATTR_CBANK_PARAM_SIZE
	.align		4
.L_4871:
        /*0ea0*/ 	.byte	0x03, 0x19
        /*0ea2*/ 	.short	0x0128


	//----- nvinfo : EIATTR_PARAM_CBANK
	.align		4
        /*0ea4*/ 	.byte	0x04, 0x0a
        /*0ea6*/ 	.short	(.L_4873 - .L_4872)
	.align		4
.L_4872:
        /*0ea8*/ 	.word	index@(.nv.constant0._ZN10layer_norm13ln_bwd_kernelINS_13Kernel_traitsIfffffjLj1024ELj1ELj4ELj1ELj16ENS_18Kernel_traits_baseILj1024EfffffjLj128EEEEELb1ELb1ELb0ELb1EEEvNS_9BwdParamsE)
        /*0eac*/ 	.short	0x0380
        /*0eae*/ 	.short	0x0128


	//----- nvinfo : EIATTR_SW_WAR
	.align		4
.L_4873:
        /*0eb0*/ 	.byte	0x04, 0x36
        /*0eb2*/ 	.short	(.L_4875 - .L_4874)
.L_4874:
        /*0eb4*/ 	.word	0x00000008
.L_4875:


//--------------------- .nv.info._ZN10layer_norm22ln_bwd_finalize_kernelINS_22Kernel_traits_finalizeILj1024EfffffjLb1ELj1024ELj4ENS_18Kernel_traits_baseILj1024EfffffjLj1024EEEEELb1ELb0EEEvNS_9BwdParamsE --------------------------
	.section	.nv.info._ZN10layer_norm22ln_bwd_finalize_kernelINS_22Kernel_traits_finalizeILj1024EfffffjLb1ELj1024ELj4ENS_18Kernel_traits_baseILj1024EfffffjLj1024EEEEELb1ELb0EEEvNS_9BwdParamsE,"",@"SHT_CUDA_INFO"
	.sectionflags	@""
	.align	4


	//----- nvinfo : EIATTR_CUDA_API_VERSION
	.align		4
        /*0000*/ 	.byte	0x04, 0x37
        /*0002*/ 	.short	(.L_4877 - .L_4876)
.L_4876:
        /*0004*/ 	.word	0x00000082


	//----- nvinfo : EIATTR_KPARAM_INFO
	.align		4
.L_4877:
        /*0008*/ 	.byte	0x04, 0x17
        /*000a*/ 	.short	(.L_4879 - .L_4878)
.L_4878:
        /*000c*/ 	.word	0x00000000
        /*0010*/ 	.short	0x0000
        /*0012*/ 	.short	0x0000
        /*0014*/ 	.byte	0x00, 0xf0, 0xa1, 0x04


	//----- nvinfo : EIATTR_SPARSE_MMA_MASK
	.align		4
.L_4879:
        /*0018*/ 	.byte	0x03, 0x50
        /*001a*/ 	.short	0x0000


	//----- nvinfo : EIATTR_MAXREG_COUNT
	.align		4
        /*001c*/ 	.byte	0x03, 0x1b
        /*001e*/ 	.short	0x0040


	//----- nvinfo : EIATTR_NUM_BARRIERS
	.align		4
        /*0020*/ 	.byte	0x02, 0x4c
        /*0022*/ 	.byte	0x01
	.zero		1


	//----- nvinfo : EIATTR_MERCURY_ISA_VERSION
	.align		4
        /*0024*/ 	.byte	0x03, 0x5f
        /*0026*/ 	.short	0x0101


	//----- nvinfo : EIATTR_COOP_GROUP_MASK_REGIDS
	.align		4
        /*0028*/ 	.byte	0x04, 0x29
        /*002a*/ 	.short	(.L_4881 - .L_4880)


	//   ....[0]....
.L_4880:
        /*002c*/ 	.word	0xffffffff


	//   ....[1]....
        /*0030*/ 	.word	0xffffffff


	//   ....[2]....
        /*0034*/ 	.word	0xffffffff


	//   ....[3]....
        /*0038*/ 	.word	0xffffffff


	//   ....[4]....
        /*003c*/ 	.word	0xffffffff


	//   ....[5]....
        /*0040*/ 	.word	0xffffffff


	//   ....[6]....
        /*0044*/ 	.word	0xffffffff


	//   ....[7]....
        /*0048*/ 	.word	0xffffffff


	//   ....[8]....
        /*004c*/ 	.word	0xffffffff


	//   ....[9]....
        /*0050*/ 	.word	0xffffffff


	//   ....[10]....
        /*0054*/ 	.word	0xffffffff


	//   ....[11]....
        /*0058*/ 	.word	0xffffffff


	//   ....[12]....
        /*005c*/ 	.word	0xffffffff


	//   ....[13]....
        /*0060*/ 	.word	0xffffffff


	//   ....[14]....
        /*0064*/ 	.word	0xffffffff


	//----- nvinfo : EIATTR_COOP_GROUP_INSTR_OFFSETS
	.align		4
.L_4881:
        /*0068*/ 	.byte	0x04, 0x28
        /*006a*/ 	.short	(.L_4883 - .L_4882)


	//   ....[0]....
.L_4882:
        /*006c*/ 	.word	0x00001030


	//   ....[1]....
        /*0070*/ 	.word	0x00001040


	//   ....[2]....
        /*0074*/ 	.word	0x00001050


	//   ....[3]....
        /*0078*/ 	.word	0x00001090


	//   ....[4]....
        /*007c*/ 	.word	0x000010a0


	//   ....[5]....
        /*0080*/ 	.word	0x000010b0


	//   ....[6]....
        /*0084*/ 	.word	0x000010e0


	//   ....[7]....
        /*0088*/ 	.word	0x00001100


	//   ....[8]....
        /*008c*/ 	.word	0x00001120


	//   ....[9]....
        /*0090*/ 	.word	0x00001160


	//   ....[10]....
        /*0094*/ 	.word	0x00001180


	//   ....[11]....
        /*0098*/ 	.word	0x00001190


	//   ....[12]....
        /*009c*/ 	.word	0x000011e0


	//   ....[13]....
        /*00a0*/ 	.word	0x00001210


	//   ....[14]....
        /*00a4*/ 	.word	0x00001220


	//----- nvinfo : EIATTR_VRC_CTA_INIT_COUNT
	.align		4
.L_4883:
        /*00a8*/ 	.byte	0x02, 0x4a
	.zero		1
	.zero		1


	//----- nvinfo : EIATTR_EXIT_INSTR_OFFSETS
	.align		4
        /*00ac*/ 	.byte	0x04, 0x1c
        /*00ae*/ 	.short	(.L_4885 - .L_4884)


	//   ....[0]....
.L_4884:
        /*00b0*/ 	.word	0x00000060


	//   ....[1]....
        /*00b4*/ 	.word	0x000012a0


	//   ....[2]....
        /*00b8*/ 	.word	0x000012d0


	//   ....[3]....
        /*00bc*/ 	.word	0x000013b0


	//----- nvinfo : EIATTR_MAX_THREADS
	.align		4
.L_4885:
        /*00c0*/ 	.byte	0x04, 0x05
        /*00c2*/ 	.short	(.L_4887 - .L_4886)
.L_4886:
        /*00c4*/ 	.word	0x00000400
        /*00c8*/ 	.word	0x00000001
        /*00cc*/ 	.word	0x00000001


	//----- nvinfo : EIATTR_CRS_STACK_SIZE
	.align		4
.L_4887:
        /*00d0*/ 	.byte	0x04, 0x1e
        /*00d2*/ 	.short	(.L_4889 - .L_4888)
.L_4888:
        /*00d4*/ 	.word	0x00000000


	//----- nvinfo : EIATTR_CBANK_PARAM_SIZE
	.align		4
.L_4889:
        /*00d8*/ 	.byte	0x03, 0x19
        /*00da*/ 	.short	0x0128


	//----- nvinfo : EIATTR_PARAM_CBANK
	.align		4
        /*00dc*/ 	.byte	0x04, 0x0a
        /*00de*/ 	.short	(.L_4891 - .L_4890)
	.align		4
.L_4890:
        /*00e0*/ 	.word	index@(.nv.constant0._ZN10layer_norm22ln_bwd_finalize_kernelINS_22Kernel_traits_finalizeILj1024EfffffjLb1ELj1024ELj4ENS_18Kernel_traits_baseILj1024EfffffjLj1024EEEEELb1ELb0EEEvNS_9BwdParamsE)
        /*00e4*/ 	.short	0x0380
        /*00e6*/ 	.short	0x0128


	//----- nvinfo : EIATTR_SW_WAR
	.align		4
.L_4891:
        /*00e8*/ 	.byte	0x04, 0x36
        /*00ea*/ 	.short	(.L_4893 - .L_4892)
.L_4892:
        /*00ec*/ 	.word	0x00000008
.L_4893:


//--------------------- .nv.info._ZN10layer_norm13ln_bwd_kernelINS_13Kernel_traitsIfffffjLj1024ELj1ELj4ELj1ELj16ENS_18Kernel_traits_baseILj1024EfffffjLj128EEEEELb1ELb1ELb1ELb0EEEvNS_9BwdParamsE --------------------------
	.section	.nv.info._ZN10layer_norm13ln_bwd_kernelINS_13Kernel_traitsIfffffjLj1024ELj1ELj4ELj1ELj16ENS_18Kernel_traits_baseILj1024EfffffjLj128EEEEELb1ELb1ELb1ELb0EEEvNS_9BwdParamsE,"",@"SHT_CUDA_INFO"
	.sectionflags	@""
	.align	4


	//----- nvinfo : EIATTR_CUDA_API_VERSION
	.align		4
        /*0000*/ 	.byte	0x04, 0x37
        /*0002*/ 	.short	(.L_4895 - .L_4894)
.L_4894:
        /*0004*/ 	.word	0x00000082


	//----- nvinfo : EIATTR_KPARAM_INFO
	.align		4
.L_4895:
        /*0008*/ 	.byte	0x04, 0x17
        /*000a*/ 	.short	(.L_4897 - .L_4896)
.L_4896:
        /*000c*/ 	.word	0x00000000
        /*0010*/ 	.short	0x0000
        /*0012*/ 	.short	0x0000
        /*0014*/ 	.byte	0x00, 0xf0, 0xa1, 0x04


	//----- nvinfo : EIATTR_SPARSE_MMA_MASK
	.align		4
.L_4897:
        /*0018*/ 	.byte	0x03, 0x50
        /*001a*/ 	.short	0x0000


	//----- nvinfo : EIATTR_MAXREG_COUNT
	.align		4
        /*001c*/ 	.byte	0x03, 0x1b
        /*001e*/ 	.short	0x00ff


	//----- nvinfo : EIATTR_NUM_BARRIERS
	.align		4
        /*0020*/ 	.byte	0x02, 0x4c
        /*0022*/ 	.byte	0x01
	.zero		1


	//----- nvinfo : EIATTR_ANNOTATIONS
	.align		4
        /*0024*/ 	.byte	0x04, 0x55
        /*0026*/ 	.short	(.L_4899 - .L_4898)


	//   ....[0]....
.L_4898:
        /* <DEDUP_REMOVED lines=77> */


	//----- nvinfo : EIATTR_MERCURY_ISA_VERSION
	.align		4
.L_4899:
        /*04e0*/ 	.byte	0x03, 0x5f
        /*04e2*/ 	.short	0x0101


	//----- nvinfo : EIATTR_COOP_GROUP_MASK_REGIDS
	.align		4
        /*04e4*/ 	.byte	0x04, 0x29
        /*04e6*/ 	.short	(.L_4901 - .L_4900)


	//   ....[0]....
.L_4900:
        /*04e8*/ 	.word	0xffffffff


	//   ....[1]....
        /*04ec*/ 	.word	0xffffffff


	//   ....[2]....
        /*04f0*/ 	.word	0xffffffff


	//   ....[3]....
        /*04f4*/ 	.word	0xffffffff


	//   ....[4]....
        /*04f8*/ 	.word	0xffffffff


	//   ....[5]....
        /*04fc*/ 	.word	0xffffffff


	//   ....[6]....
        /*0500*/ 	.word	0xffffffff


	//   ....[7]....
        /*0504*/ 	.word	0xffffffff


	//   ....[8]....
        /*0508*/ 	.word	0xffffffff


	//   ....[9]....
        /*050c*/ 	.word	0xffffffff


	//   ....[10]....
        /*0510*/ 	.word	0x05000007


	//   ....[11]....
        /*0514*/ 	.word	0x05000007


	//   ....[12]....
        /*0518*/ 	.word	0x05000007


	//   ....[13]....
        /*051c*/ 	.word	0x05000007


	//   ....[14]....
        /*0520*/ 	.word	0x05000007


	//   ....[15]....
        /*0524*/ 	.word	0x05000007


	//   ....[16]....
        /*0528*/ 	.word	0x05000007


	//   ....[17]....
        /*052c*/ 	.word	0x05000007


	//   ....[18]....
        /*0530*/ 	.word	0x05000007


	//   ....[19]....
        /*0534*/ 	.word	0x05000007


	//----- nvinfo : EIATTR_COOP_GROUP_INSTR_OFFSETS
	.align		4
.L_4901:
        /*0538*/ 	.byte	0x04, 0x28
        /*053a*/ 	.short	(.L_4903 - .L_4902)


	//   ....[0]....
.L_4902:
        /*053c*/ 	.word	0x00003760


	//   ....[1]....
        /*0540*/ 	.word	0x00003780


	//   ....[2]....
        /*0544*/ 	.word	0x000037a0


	//   ....[3]....
        /*0548*/ 	.word	0x000037c0


	//   ....[4]....
        /*054c*/ 	.word	0x000037e0


	//   ....[5]....
        /*0550*/ 	.word	0x00003800


	//   ....[6]....
        /*0554*/ 	.word	0x00003820


	//   ....[7]....
        /*0558*/ 	.word	0x00003840


	//   ....[8]....
        /*055c*/ 	.word	0x00003860


	//   ....[9]....
        /*0560*/ 	.word	0x00003870


	//   ....[10]....
        /*0564*/ 	.word	0x0000e4a0


	//   ....[11]....
        /*0568*/ 	.word	0x0000e540


	//   ....[12]....
        /*056c*/ 	.word	0x0000e5c0


	//   ....[13]....
        /*0570*/ 	.word	0x0000e630


	//   ....[14]....
        /*0574*/ 	.word	0x0000e6b0


	//   ....[15]....
        /*0578*/ 	.word	0x0000e720


	//   ....[16]....
        /*057c*/ 	.word	0x0000e7a0


	//   ....[17]....
        /*0580*/ 	.word	0x0000e810


	//   ....[18]....
        /*0584*/ 	.word	0x0000e890


	//   ....[19]....
        /*0588*/ 	.word	0x0000e8e0


	//----- nvinfo : EIATTR_VRC_CTA_INIT_COUNT
	.align		4
.L_4903:
        /*058c*/ 	.byte	0x02, 0x4a
	.zero		1
	.zero		1


	//----- nvinfo : EIATTR_EXIT_INSTR_OFFSETS
	.align		4
        /*0590*/ 	.byte	0x04, 0x1c
        /*0592*/ 	.short	(.L_4905 - .L_4904)


	//   ....[0]....
.L_4904:
        /*0594*/ 	.word	0x0000e3b0


	//   ....[1]....
        /*0598*/ 	.word	0x0000e430


	//----- nvinfo : EIATTR_MAX_THREADS
	.align		4
.L_4905:
        /*059c*/ 	.byte	0x04, 0x05
        /*059e*/ 	.short	(.L_4907 - .L_4906)
.L_4906:
        /*05a0*/ 	.word	0x00000080
        /*05a4*/ 	.word	0x00000001
        /*05a8*/ 	.word	0x00000001


	//----- nvinfo : EIATTR_CRS_STACK_SIZE
	.align		4
.L_4907:
        /*05ac*/ 	.byte	0x04, 0x1e
        /*05ae*/ 	.short	(.L_4909 - .L_4908)
.L_4908:
        /*05b0*/ 	.word	0x00000000


	//----- nvinfo : EIATTR_CBANK_PARAM_SIZE
	.align		4
.L_4909:
        /*05b4*/ 	.byte	0x03, 0x19
        /*05b6*/ 	.short	0x0128


	//----- nvinfo : EIATTR_PARAM_CBANK
	.align		4
        /*05b8*/ 	.byte	0x04, 0x0a
        /*05ba*/ 	.short	(.L_4911 - .L_4910)
	.align		4
.L_4910:
        /*05bc*/ 	.word	index@(.nv.constant0._ZN10layer_norm13ln_bwd_kernelINS_13Kernel_traitsIfffffjLj1024ELj1ELj4ELj1ELj16ENS_18Kernel_traits_baseILj1024EfffffjLj128EEEEELb1ELb1ELb1ELb0EEEvNS_9BwdParamsE)
        /*05c0*/ 	.short	0x0380
        /*05c2*/ 	.short	0x0128


	//----- nvinfo : EIATTR_SW_WAR
	.align		4
.L_4911:
        /*05c4*/ 	.byte	0x04, 0x36
        /*05c6*/ 	.short	(.L_4913 - .L_4912)
.L_4912:
        /*05c8*/ 	.word	0x00000008
.L_4913:


//--------------------- .nv.info._ZN10layer_norm22ln_bwd_finalize_kernelINS_22Kernel_traits_finalizeILj1024EfffffjLb1ELj1024ELj4ENS_18Kernel_traits_baseILj1024EfffffjLj1024EEEEELb1ELb1EEEvNS_9BwdParamsE --------------------------
	.section	.nv.info._ZN10layer_norm22ln_bwd_finalize_kernelINS_22Kernel_traits_finalizeILj1024EfffffjLb1ELj1024ELj4ENS_18Kernel_traits_baseILj1024EfffffjLj1024EEEEELb1ELb1EEEvNS_9BwdParamsE,"",@"SHT_CUDA_INFO"
	.sectionflags	@""
	.align	4


	//----- nvinfo : EIATTR_CUDA_API_VERSION
	.align		4
        /*0000*/ 	.byte	0x04, 0x37
        /*0002*/ 	.short	(.L_4915 - .L_4914)
.L_4914:
        /*0004*/ 	.word	0x00000082


	//----- nvinfo : EIATTR_KPARAM_INFO
	.align		4
.L_4915:
        /*0008*/ 	.byte	0x04, 0x17
        /*000a*/ 	.short	(.L_4917 - .L_4916)
.L_4916:
        /*000c*/ 	.word	0x00000000
        /*0010*/ 	.short	0x0000
        /*0012*/ 	.short	0x0000
        /*0014*/ 	.byte	0x00, 0xf0, 0xa1, 0x04


	//----- nvinfo : EIATTR_SPARSE_MMA_MASK
	.align		4
.L_4917:
        /*0018*/ 	.byte	0x03, 0x50
        /*001a*/ 	.short	0x0000


	//----- nvinfo : EIATTR_MAXREG_COUNT
	.align		4
        /*001c*/ 	.byte	0x03, 0x1b
        /*001e*/ 	.short	0x0040


	//----- nvinfo : EIATTR_NUM_BARRIERS
	.align		4
        /*0020*/ 	.byte	0x02, 0x4c
        /*0022*/ 	.byte	0x01
	.zero		1


	//----- nvinfo : EIATTR_MERCURY_ISA_VERSION
	.align		4
        /*0024*/ 	.byte	0x03, 0x5f
        /*0026*/ 	.short	0x0101


	//----- nvinfo : EIATTR_COOP_GROUP_MASK_REGIDS
	.align		4
        /*0028*/ 	.byte	0x04, 0x29
        /*002a*/ 	.short	(.L_4919 - .L_4918)


	//   ....[0]....
.L_4918:
        /*002c*/ 	.word	0xffffffff


	//   ....[1]....
        /*0030*/ 	.word	0xffffffff


	//   ....[2]....
        /*0034*/ 	.word	0xffffffff


	//   ....[3]....
        /*0038*/ 	.word	0xffffffff


	//   ....[4]....
        /*003c*/ 	.word	0xffffffff


	//   ....[5]....
        /*0040*/ 	.word	0xffffffff


	//   ....[6]....
        /*0044*/ 	.word	0xffffffff


	//   ....[7]....
        /*0048*/ 	.word	0xffffffff


	//   ....[8]....
        /*004c*/ 	.word	0xffffffff


	//   ....[9]....
        /*0050*/ 	.word	0xffffffff


	//   ....[10]....
        /*0054*/ 	.word	0xffffffff


	//   ....[11]....
        /*0058*/ 	.word	0xffffffff


	//   ....[12]....
        /*005c*/ 	.word	0xffffffff


	//   ....[13]....
        /*0060*/ 	.word	0xffffffff


	//   ....[14]....
        /*0064*/ 	.word	0xffffffff


	//----- nvinfo : EIATTR_COOP_GROUP_INSTR_OFFSETS
	.align		4
.L_4919:
        /*0068*/ 	.byte	0x04, 0x28
        /*006a*/ 	.short	(.L_4921 - .L_4920)


	//   ....[0]....
.L_4920:
        /*006c*/ 	.word	0x00001070


	//   ....[1]....
        /*0070*/ 	.word	0x00001080


	//   ....[2]....
        /*0074*/ 	.word	0x00001090


	//   ....[3]....
        /*0078*/ 	.word	0x000010c0


	//   ....[4]....
        /*007c*/ 	.word	0x000010e0


	//   ....[5]....
        /*0080*/ 	.word	0x000010f0


	//   ....[6]....
        /*0084*/ 	.word	0x00001120


	//   ....[7]....
        /*0088*/ 	.word	0x00001140


	//   ....[8]....
        /*008c*/ 	.word	0x00001150


	//   ....[9]....
        /*0090*/ 	.word	0x00001180


	//   ....[10]....
        /*0094*/ 	.word	0x000011a0


	//   ....[11]....
        /*0098*/ 	.word	0x000011b0


	//   ....[12]....
        /*009c*/ 	.word	0x000011e0


	//   ....[13]....
        /*00a0*/ 	.word	0x00001200


	//   ....[14]....
        /*00a4*/ 	.word	0x00001210


	//----- nvinfo : EIATTR_VRC_CTA_INIT_COUNT
	.align		4
.L_4921:
        /*00a8*/ 	.byte	0x02, 0x4a
	.zero		1
	.zero		1


	//----- nvinfo : EIATTR_EXIT_INSTR_OFFSETS
	.align		4
        /*00ac*/ 	.byte	0x04, 0x1c
        /*00ae*/ 	.short	(.L_4923 - .L_4922)


	//   ....[0]....
.L_4922:
        /*00b0*/ 	.word	0x00000060


	//   ....[1]....
        /*00b4*/ 	.word	0x00001290


	//   ....[2]....
        /*00b8*/ 	.word	0x000013a0


	//----- nvinfo : EIATTR_MAX_THREADS
	.align		4
.L_4923:
        /*00bc*/ 	.byte	0x04, 0x05
        /*00be*/ 	.short	(.L_4925 - .L_4924)
.L_4924:
        /*00c0*/ 	.word	0x00000400
        /*00c4*/ 	.word	0x00000001
        /*00c8*/ 	.word	0x00000001


	//----- nvinfo : EIATTR_CRS_STACK_SIZE
	.align		4
.L_4925:
        /*00cc*/ 	.byte	0x04, 0x1e
        /*00ce*/ 	.short	(.L_4927 - .L_4926)
.L_4926:
        /*00d0*/ 	.word	0x00000000


	//----- nvinfo : EIATTR_CBANK_PARAM_SIZE
	.align		4
.L_4927:
        /*00d4*/ 	.byte	0x03, 0x19
        /*00d6*/ 	.short	0x0128


	//----- nvinfo : EIATTR_PARAM_CBANK
	.align		4
        /*00d8*/ 	.byte	0x04, 0x0a
        /*00da*/ 	.short	(.L_4929 - .L_4928)
	.align		4
.L_4928:
        /*00dc*/ 	.word	index@(.nv.constant0._ZN10layer_norm22ln_bwd_finalize_kernelINS_22Kernel_traits_finalizeILj1024EfffffjLb1ELj1024ELj4ENS_18Kernel_traits_baseILj1024EfffffjLj1024EEEEELb1ELb1EEEvNS_9BwdParamsE)
        /*00e0*/ 	.short	0x0380
        /*00e2*/ 	.short	0x0128


	//----- nvinfo : EIATTR_SW_WAR
	.align		4
.L_4929:
        /*00e4*/ 	.byte	0x04, 0x36
        /*00e6*/ 	.short	(.L_4931 - .L_4930)
.L_4930:
        /*00e8*/ 	.word	0x00000008
.L_4931:


//--------------------- .nv.info._ZN10layer_norm13ln_bwd_kernelINS_13Kernel_traitsIfffffjLj1024ELj1ELj4ELj1ELj16ENS_18Kernel_traits_baseILj1024EfffffjLj128EEEEELb1ELb1ELb1ELb1EEEvNS_9BwdParamsE --------------------------
	.section	.nv.info._ZN10layer_norm13ln_bwd_kernelINS_13Kernel_traitsIfffffjLj1024ELj1ELj4ELj1ELj16ENS_18Kernel_traits_baseILj1024EfffffjLj128EEEEELb1ELb1ELb1ELb1EEEvNS_9BwdParamsE,"",@"SHT_CUDA_INFO"
	.sectionflags	@""
	.align	4


	//----- nvinfo : EIATTR_CUDA_API_VERSION
	.align		4
        /*0000*/ 	.byte	0x04, 0x37
        /*0002*/ 	.short	(.L_4933 - .L_4932)
.L_4932:
        /*0004*/ 	.word	0x00000082


	//----- nvinfo : EIATTR_KPARAM_INFO
	.align		4
.L_4933:
        /*0008*/ 	.byte	0x04, 0x17
        /*000a*/ 	.short	(.L_4935 - .L_4934)
.L_4934:
        /*000c*/ 	.word	0x00000000
        /*0010*/ 	.short	0x0000
        /*0012*/ 	.short	0x0000
        /*0014*/ 	.byte	0x00, 0xf0, 0xa1, 0x04


	//----- nvinfo : EIATTR_SPARSE_MMA_MASK
	.align		4
.L_4935:
        /*0018*/ 	.byte	0x03, 0x50
        /*001a*/ 	.short	0x0000


	//----- nvinfo : EIATTR_MAXREG_COUNT
	.align		4
        /*001c*/ 	.byte	0x03, 0x1b
        /*001e*/ 	.short	0x00ff


	//----- nvinfo : EIATTR_NUM_BARRIERS
	.align		4
        /*0020*/ 	.byte	0x02, 0x4c
        /*0022*/ 	.byte	0x01
	.zero		1


	//----- nvinfo : EIATTR_ANNOTATIONS
	.align		4
        /*0024*/ 	.byte	0x04, 0x55
        /*0026*/ 	.short	(.L_4937 - .L_4936)


	//   ....[0]....
.L_4936:
        /* <DEDUP_REMOVED lines=62> */


	//----- nvinfo : EIATTR_MERCURY_ISA_VERSION
	.align		4
.L_4937:
        /*03f0*/ 	.byte	0x03, 0x5f
        /*03f2*/ 	.short	0x0101


	//----- nvinfo : EIATTR_COOP_GROUP_MASK_REGIDS
	.align		4
        /*03f4*/ 	.byte	0x04, 0x29
        /*03f6*/ 	.short	(.L_4939 - .L_4938)


	//   ....[0]....
.L_4938:
        /*03f8*/ 	.word	0xffffffff


	//   ....[1]....
        /*03fc*/ 	.word	0xffffffff


	//   ....[2]....
        /*0400*/ 	.word	0xffffffff


	//   ....[3]....
        /*0404*/ 	.word	0xffffffff


	//   ....[4]....
        /*0408*/ 	.word	0xffffffff


	//   ....[5]....
        /*040c*/ 	.word	0xffffffff


	//   ....[6]....
        /*0410*/ 	.word	0xffffffff


	//   ....[7]....
        /*0414*/ 	.word	0xffffffff


	//   ....[8]....
        /*0418*/ 	.word	0xffffffff


	//   ....[9]....
        /*041c*/ 	.word	0xffffffff


	//   ....[10]....
        /*0420*/ 	.word	0x050000d3


	//   ....[11]....
        /*0424*/ 	.word	0x050000d3


	//   ....[12]....
        /*0428*/ 	.word	0x050000d3


	//   ....[13]....
        /*042c*/ 	.word	0x050000d3


	//   ....[14]....
        /*0430*/ 	.word	0x050000d3


	//   ....[15]....
        /*0434*/ 	.word	0x050000d3


	//   ....[16]....
        /*0438*/ 	.word	0x050000d3


	//   ....[17]....
        /*043c*/ 	.word	0x050000d3


	//   ....[18]....
        /*0440*/ 	.word	0x050000d3


	//   ....[19]....
        /*0444*/ 	.word	0x050000d3


	//----- nvinfo : EIATTR_COOP_GROUP_INSTR_OFFSETS
	.align		4
.L_4939:
        /*0448*/ 	.byte	0x04, 0x28
        /*044a*/ 	.short	(.L_4941 - .L_4940)


	//   ....[0]....
.L_4940:
        /*044c*/ 	.word	0x00002730


	//   ....[1]....
        /*0450*/ 	.word	0x00002750


	//   ....[2]....
        /*0454*/ 	.word	0x00002770


	//   ....[3]....
        /*0458*/ 	.word	0x00002790


	//   ....[4]....
        /*045c*/ 	.word	0x000027b0


	//   ....[5]....
        /*0460*/ 	.word	0x000027d0


	//   ....[6]....
        /*0464*/ 	.word	0x000027f0


	//   ....[7]....
        /*0468*/ 	.word	0x00002810


	//   ....[8]....
        /*046c*/ 	.word	0x00002830


	//   ....[9]....
        /*0470*/ 	.word	0x00002850


	//   ....[10]....
        /*0474*/ 	.word	0x0000ca80


	//   ....[11]....
        /*0478*/ 	.word	0x0000cb20


	//   ....[12]....
        /*047c*/ 	.word	0x0000cb90


	//   ....[13]....
        /*0480*/ 	.word	0x0000cbf0


	//   ....[14]....
        /*0484*/ 	.word	0x0000cc60


	//   ....[15]....
        /*0488*/ 	.word	0x0000ccc0


	//   ....[16]....
        /*048c*/ 	.word	0x0000cd30


	//   ....[17]....
        /*0490*/ 	.word	0x0000cda0


	//   ....[18]....
        /*0494*/ 	.word	0x0000ce20


	//   ....[19]....
        /*0498*/ 	.word	0x0000ce80


	//----- nvinfo : EIATTR_VRC_CTA_INIT_COUNT
	.align		4
.L_4941:
        /*049c*/ 	.byte	0x02, 0x4a
	.zero		1
	.zero		1


	//----- nvinfo : EIATTR_EXIT_INSTR_OFFSETS
	.align		4
        /*04a0*/ 	.byte	0x04, 0x1c
        /*04a2*/ 	.short	(.L_4943 - .L_4942)


	//   ....[0]....
.L_4942:
        /*04a4*/ 	.word	0x0000ca20


	//----- nvinfo : EIATTR_MAX_THREADS
	.align		4
.L_4943:
        /*04a8*/ 	.byte	0x04, 0x05
        /*04aa*/ 	.short	(.L_4945 - .L_4944)
.L_4944:
        /*04ac*/ 	.word	0x00000080
        /*04b0*/ 	.word	0x00000001
        /*04b4*/ 	.word	0x00000001


	//----- nvinfo : EIATTR_CRS_STACK_SIZE
	.align		4
.L_4945:
        /*04b8*/ 	.byte	0x04, 0x1e
        /*04ba*/ 	.short	(.L_4947 - .L_4946)
.L_4946:
        /*04bc*/ 	.word	0x00000000


	//----- nvinfo : EIATTR_CBANK_PARAM_SIZE
	.align		4
.L_4947:
        /*04c0*/ 	.byte	0x03, 0x19
        /*04c2*/ 	.short	0x0128


	//----- nvinfo : EIATTR_PARAM_CBANK
	.align		4
        /*04c4*/ 	.byte	0x04, 0x0a
        /*04c6*/ 	.short	(.L_4949 - .L_4948)
	.align		4
.L_4948:
        /*04c8*/ 	.word	index@(.nv.constant0._ZN10layer_norm13ln_bwd_kernelINS_13Kernel_traitsIfffffjLj1024ELj1ELj4ELj1ELj16ENS_18Kernel_traits_baseILj1024EfffffjLj128EEEEELb1ELb1ELb1ELb1EEEvNS_9BwdParamsE)
        /*04cc*/ 	.short	0x0380
        /*04ce*/ 	.short	0x0128


	//----- nvinfo : EIATTR_SW_WAR
	.align		4
.L_4949:
        /*04d0*/ 	.byte	0x04, 0x36
        /*04d2*/ 	.short	(.L_4951 - .L_4950)
.L_4950:
        /*04d4*/ 	.word	0x00000008
.L_4951:


//--------------------- .nv.callgraph             --------------------------
	.section	.nv.callgraph,"",@"SHT_CUDA_CALLGRAPH"
	.align	4
	.sectionentsize	8
	.align		4
        /*0000*/ 	.word	0x00000000
	.align		4
        /*0004*/ 	.word	0xffffffff
	.align		4
        /*0008*/ 	.word	0x00000000
	.align		4
        /*000c*/ 	.word	0xfffffffe
	.align		4
        /*0010*/ 	.word	0x00000000
	.align		4
        /*0014*/ 	.word	0xfffffffd
	.align		4
        /*0018*/ 	.word	0x00000000
	.align		4
        /*001c*/ 	.word	0xfffffffc


//--------------------- .text._ZN10layer_norm13ln_bwd_kernelINS_13Kernel_traitsI13__nv_bfloat16S2_S2_S2_fjLj1024ELj1ELj4ELj1ELj16ENS_18Kernel_traits_baseILj1024ES2_S2_S2_S2_fjLj128EEEEELb0ELb0ELb0ELb0EEEvNS_9BwdParamsE --------------------------
	.section	.text._ZN10layer_norm13ln_bwd_kernelINS_13Kernel_traitsI13__nv_bfloat16S2_S2_S2_fjLj1024ELj1ELj4ELj1ELj16ENS_18Kernel_traits_baseILj1024ES2_S2_S2_S2_fjLj128EEEEELb0ELb0ELb0ELb0EEEvNS_9BwdParamsE,"ax",@progbits
	.align	128
        .global         _ZN10layer_norm13ln_bwd_kernelINS_13Kernel_traitsI13__nv_bfloat16S2_S2_S2_fjLj1024ELj1ELj4ELj1ELj16ENS_18Kernel_traits_baseILj1024ES2_S2_S2_S2_fjLj128EEEEELb0ELb0ELb0ELb0EEEvNS_9BwdParamsE
        .type           _ZN10layer_norm13ln_bwd_kernelINS_13Kernel_traitsI13__nv_bfloat16S2_S2_S2_fjLj1024ELj1ELj4ELj1ELj16ENS_18Kernel_traits_baseILj1024ES2_S2_S2_S2_fjLj128EEEEELb0ELb0ELb0ELb0EEEvNS_9BwdParamsE,@function
        .size           _ZN10layer_norm13ln_bwd_kernelINS_13Kernel_traitsI13__nv_bfloat16S2_S2_S2_fjLj1024ELj1ELj4ELj1ELj16ENS_18Kernel_traits_baseILj1024ES2_S2_S2_S2_fjLj128EEEEELb0ELb0ELb0ELb0EEEvNS_9BwdParamsE,(.L_x_19946 - _ZN10layer_norm13ln_bwd_kernelINS_13Kernel_traitsI13__nv_bfloat16S2_S2_S2_fjLj1024ELj1ELj4ELj1ELj16ENS_18Kernel_traits_baseILj1024ES2_S2_S2_S2_fjLj128EEEEELb0ELb0ELb0ELb0EEEvNS_9BwdParamsE)
        .other          _ZN10layer_norm13ln_bwd_kernelINS_13Kernel_traitsI13__nv_bfloat16S2_S2_S2_fjLj1024ELj1ELj4ELj1ELj16ENS_18Kernel_traits_baseILj1024ES2_S2_S2_S2_fjLj128EEEEELb0ELb0ELb0ELb0EEEvNS_9BwdParamsE,@"STO_CUDA_ENTRY STV_DEFAULT"
_ZN10layer_norm13ln_bwd_kernelINS_13Kernel_traitsI13__nv_bfloat16S2_S2_S2_fjLj1024ELj1ELj4ELj1ELj16ENS_18Kernel_traits_baseILj1024ES2_S2_S2_S2_fjLj128EEEEELb0ELb0ELb0ELb0EEEvNS_9BwdParamsE:
.text._ZN10layer_norm13ln_bwd_kernelINS_13Kernel_traitsI13__nv_bfloat16S2_S2_S2_fjLj1024ELj1ELj4ELj1ELj16ENS_18Kernel_traits_baseILj1024ES2_S2_S2_S2_fjLj128EEEEELb0ELb0ELb0ELb0EEEvNS_9BwdParamsE:
[----:B------:R-:W-:Y:S01]  /*0000*/  LDC R1, c[0x0][0x37c] ;  /* 0x0000df00ff017b82 */ /* 0x000fe20000000800 */
[----:B------:R-:W0:Y:S01]  /*0010*/  S2R R0, SR_TID.X ;  /* 0x0000000000007919 */ /* 0x000e220000002100 */
[----:B------:R-:W1:Y:S01]  /*0020*/  LDCU UR4, c[0x0][0x388] ;  /* 0x00007100ff0477ac */ /* 0x000e620008000800 */
[----:B------:R-:W2:Y:S01]  /*0030*/  LDCU.64 UR6, c[0x0][0x358] ;  /* 0x00006b00ff0677ac */ /* 0x000ea20008000a00 */
[----:B------:R-:W3:Y:S01]  /*0040*/  LDCU UR5, c[0x0][0x384] ;  /* 0x00007080ff0577ac */ /* 0x000ee20008000800 */
[----:B------:R-:W4:Y:S01]  /*0050*/  LDCU UR14, c[0x0][0x388] ;  /* 0x00007100ff0e77ac */ /* 0x000f220008000800 */
[----:B------:R-:W0:Y:S01]  /*0060*/  LDCU.U8 UR8, c[0x0][0x410] ;  /* 0x00008200ff0877ac */ /* 0x000e220008000000 */
[----:B-1----:R-:W-:Y:S01]  /*0070*/  MOV R2, UR4 ;  /* 0x0000000400027c02 */ /* 0x002fe20008000f00 */
[----:B------:R-:W1:Y:S03]  /*0080*/  LDCU UR9, c[0x0][0x400] ;  /* 0x00008000ff0977ac */ /* 0x000e660008000800 */
[----:B------:R-:W-:Y:S01]  /*0090*/  SHF.R.S32.HI R3, RZ, 0x1f, R2 ;  /* 0x0000001fff037819 */ /* 0x000fe20000011402 */
[----:B------:R-:W1:Y:S03]  /*00a0*/  LDCU.64 UR12, c[0x0][0x478] ;  /* 0x00008f00ff0c77ac */ /* 0x000e660008000a00 */
[----:B------:R-:W-:Y:S01]  /*00b0*/  LEA.HI R3, R3, R2, RZ, 0x3 ;  /* 0x0000000203037211 */ /* 0x000fe200078f18ff */
[----:B------:R-:W1:Y:S01]  /*00c0*/  LDCU.64 UR10, c[0x0][0x438] ;  /* 0x00008700ff0a77ac */ /* 0x000e620008000a00 */
[----:B0-----:R-:W-:-:S04]  /*00d0*/  LOP3.LUT R15, R0, 0x1f, RZ, 0xc0, !PT ;  /* 0x0000001f000f7812 */ /* 0x001fc800078ec0ff */
[----:B------:R-:W-:-:S04]  /*00e0*/  LOP3.LUT R4, R15, 0x1f, RZ, 0x3c, !PT ;  /* 0x0000001f0f047812 */ /* 0x000fc800078e3cff */
[----:B------:R-:W-:-:S04]  /*00f0*/  LEA.HI.SX32 R3, R3, R4, 0x1d ;  /* 0x0000000403037211 */ /* 0x000fc800078feaff */
[C---:B------:R-:W-:Y:S02]  /*0100*/  ISETP.GE.U32.AND P0, PT, R3.reuse, 0x20, PT ;  /* 0x000000200300780c */ /* 0x040fe40003f06070 */
[C---:B------:R-:W-:Y:S02]  /*0110*/  ISETP.GE.U32.AND P1, PT, R3.reuse, 0x40, PT ;  /* 0x000000400300780c */ /* 0x040fe40003f26070 */
[C---:B------:R-:W-:Y:S02]  /*0120*/  ISETP.GE.U32.AND P2, PT, R3.reuse, 0x60, PT ;  /* 0x000000600300780c */ /* 0x040fe40003f46070 */
[----:B------:R-:W-:-:S07]  /*0130*/  ISETP.GE.U32.AND P3, PT, R3, 0x80, PT ;  /* 0x000000800300780c */ /* 0x000fce0003f66070 */
[----:B------:R-:W0:Y:S08]  /*0140*/  @P0 LDC.64 R4, c[0x0][0x3d0] ;  /* 0x0000f400ff040b82 */ /* 0x000e300000000a00 */
[----:B------:R-:W3:Y:S08]  /*0150*/  @P1 LDC.64 R6, c[0x0][0x3d0] ;  /* 0x0000f400ff061b82 */ /* 0x000ef00000000a00 */
[----:B------:R-:W4:Y:S08]  /*0160*/  @P2 LDC.64 R10, c[0x0][0x3d0] ;  /* 0x0000f400ff0a2b82 */ /* 0x000f300000000a00 */
[----:B------:R-:W1:Y:S01]  /*0170*/  @P3 LDC.64 R12, c[0x0][0x3d0] ;  /* 0x0000f400ff0c3b82 */ /* 0x000e620000000a00 */
[C---:B0-----:R-:W-:Y:S01]  /*0180*/  @P0 IMAD.WIDE.U32 R4, R15.reuse, 0x10, R4 ;  /* 0x000000100f040825 */ /* 0x041fe200078e0004 */
[----:B------:R-:W-:-:S04]  /*0190*/  @P0 LOP3.LUT R15, R15, 0x20, RZ, 0xfc, !PT ;  /* 0x000000200f0f0812 */ /* 0x000fc800078efcff */
[----:B--2---:R0:W5:Y:S01]  /*01a0*/  @P0 LDG.E.128 R40, desc[UR6][R4.64] ;  /* 0x0000000604280981 */ /* 0x004162000c1e1d00 */
[C---:B---3--:R-:W-:Y:S01]  /*01b0*/  @P1 IMAD.WIDE.U32 R8, R15.reuse, 0x10, R6 ;  /* 0x000000100f081825 */ /* 0x048fe200078e0006 */
[----:B------:R-:W-:-:S04]  /*01c0*/  @P1 IADD3 R15, PT, PT, R15, 0x20, RZ ;  /* 0x000000200f0f1810 */ /* 0x000fc80007ffe0ff */
[----:B------:R2:W5:Y:S01]  /*01d0*/  @P1 LDG.E.128 R44, desc[UR6][R8.64] ;  /* 0x00000006082c1981 */ /* 0x000562000c1e1d00 */
[C---:B----4-:R-:W-:Y:S01]  /*01e0*/  @P2 IMAD.WIDE.U32 R10, R15.reuse, 0x10, R10 ;  /* 0x000000100f0a2825 */ /* 0x050fe200078e000a */
[----:B------:R-:W-:-:S04]  /*01f0*/  @P2 IADD3 R15, PT, PT, R15, 0x20, RZ ;  /* 0x000000200f0f2810 */ /* 0x000fc80007ffe0ff */
[----:B------:R2:W5:Y:S01]  /*0200*/  @P2 LDG.E.128 R48, desc[UR6][R10.64] ;  /* 0x000000060a302981 */ /* 0x000562000c1e1d00 */
[----:B-1----:R-:W-:-:S05]  /*0210*/  @P3 IMAD.WIDE.U32 R6, R15, 0x10, R12 ;  /* 0x000000100f063825 */ /* 0x002fca00078e000c */
[----:B------:R2:W5:Y:S01]  /*0220*/  @P3 LDG.E.128 R52, desc[UR6][R6.64] ;  /* 0x0000000606343981 */ /* 0x000562000c1e1d00 */
[----:B------:R-:W1:Y:S01]  /*0230*/  S2UR UR4, SR_CTAID.X ;  /* 0x00000000000479c3 */ /* 0x000e620000002500 */
[----:B0-----:R-:W-:Y:S01]  /*0240*/  SHF.R.U32.HI R5, RZ, 0x5, R0 ;  /* 0x00000005ff057819 */ /* 0x001fe20000011600 */
[----:B------:R-:W-:Y:S01]  /*0250*/  BSSY B0, `(.L_x_0) ;  /* 0x00006f0000007945 */ /* 0x000fe20003800000 */
[----:B-1----:R-:W-:-:S06]  /*0260*/  USHF.L.U32 UR4, UR4, 0x2, URZ ;  /* 0x0000000204047899 */ /* 0x002fcc00080006ff */
[----:B------:R-:W-:-:S04]  /*0270*/  LOP3.LUT R5, R5, UR4, RZ, 0xfc, !PT ;  /* 0x0000000405057c12 */ /* 0x000fc8000f8efcff */
[----:B------:R-:W-:Y:S02]  /*0280*/  ISETP.GE.AND P0, PT, R5, UR5, PT ;  /* 0x0000000505007c0c */ /* 0x000fe4000bf06270 */
[----:B------:R-:W-:Y:S02]  /*0290*/  CS2R R56, SRZ ;  /* 0x0000000000387805 */ /* 0x000fe4000001ff00 */
[----:B------:R-:W-:Y:S02]  /*02a0*/  CS2R R58, SRZ ;  /* 0x00000000003a7805 */ /* 0x000fe4000001ff00 */
[----:B------:R-:W-:Y:S02]  /*02b0*/  CS2R R60, SRZ ;  /* 0x00000000003c7805 */ /* 0x000fe4000001ff00 */
[----:B------:R-:W-:Y:S02]  /*02c0*/  CS2R R62, SRZ ;  /* 0x00000000003e7805 */ /* 0x000fe4000001ff00 */
[----:B------:R-:W-:-:S02]  /*02d0*/  CS2R R92, SRZ ;  /* 0x00000000005c7805 */ /* 0x000fc4000001ff00 */
[----:B------:R-:W-:Y:S02]  /*02e0*/  CS2R R94, SRZ ;  /* 0x00000000005e7805 */ /* 0x000fe4000001ff00 */
        /* <DEDUP_REMOVED lines=25> */
[----:B------:R-:W-:Y:S01]  /*0480*/  CS2R R114, SRZ ;  /* 0x0000000000727805 */ /* 0x000fe2000001ff00 */
[----:B--2---:R-:W-:Y:S06]  /*0490*/  @P0 BRA `(.L_x_1) ;  /* 0x0000006c002c0947 */ /* 0x004fec0003800000 */
[----:B------:R-:W0:Y:S01]  /*04a0*/  LDCU.64 UR4, c[0x0][0x3e0] ;  /* 0x00007c00ff0477ac */ /* 0x000e220008000a00 */
[----:B-----5:R-:W-:Y:S02]  /*04b0*/  PRMT R4, R43, 0x7632, R4 ;  /* 0x000076322b047816 */ /* 0x020fe40000000004 */
[----:B------:R-:W-:Y:S02]  /*04c0*/  CS2R R56, SRZ ;  /* 0x0000000000387805 */ /* 0x000fe4000001ff00 */
[----:B------:R-:W-:Y:S02]  /*04d0*/  PRMT R6, R42, 0x7632, R6 ;  /* 0x000076322a067816 */ /* 0x000fe40000000006 */
[----:B------:R-:W-:Y:S02]  /*04e0*/  CS2R R58, SRZ ;  /* 0x00000000003a7805 */ /* 0x000fe4000001ff00 */
[----:B------:R-:W-:Y:S02]  /*04f0*/  PRMT R7, R41, 0x7632, R7 ;  /* 0x0000763229077816 */ /* 0x000fe40000000007 */
[----:B------:R-:W-:-:S02]  /*0500*/  CS2R R60, SRZ ;  /* 0x00000000003c7805 */ /* 0x000fc4000001ff00 */
[----:B------:R-:W-:Y:S02]  /*0510*/  PRMT R8, R40, 0x7632, R8 ;  /* 0x0000763228087816 */ /* 0x000fe40000000008 */
        /* <DEDUP_REMOVED lines=11> */
[----:B0-----:R-:W-:Y:S02]  /*05d0*/  ISETP.NE.U32.AND P0, PT, RZ, UR4, PT ;  /* 0x00000004ff007c0c */ /* 0x001fe4000bf05070 */
[----:B------:R-:W-:Y:S02]  /*05e0*/  CS2R R70, SRZ ;  /* 0x0000000000467805 */ /* 0x000fe4000001ff00 */
[----:B------:R-:W-:Y:S02]  /*05f0*/  PRMT R14, R50, 0x7632, R14 ;  /* 0x00007632320e7816 */ /* 0x000fe4000000000e */
[----:B------:R-:W-:Y:S02]  /*0600*/  CS2R R72, SRZ ;  /* 0x0000000000487805 */ /* 0x000fe4000001ff00 */
[----:B------:R-:W-:Y:S02]  /*0610*/  ISETP.NE.AND.EX P0, PT, RZ, UR5, PT, P0 ;  /* 0x00000005ff007c0c */ /* 0x000fe4000bf05300 */
        /* <DEDUP_REMOVED lines=26> */
[----:B------:R-:W-:-:S07]  /*07c0*/  CS2R R114, SRZ ;  /* 0x0000000000727805 */ /* 0x000fce000001ff00 */
.L_x_48:
[----:B------:R-:W0:Y:S08]  /*07d0*/  @P0 LDC.64 R140, c[0x0][0x3e0] ;  /* 0x0000f800ff8c0b82 */ /* 0x000e300000000a00 */
[----:B------:R-:W1:Y:S08]  /*07e0*/  LDC.64 R144, c[0x0][0x3c0] ;  /* 0x0000f000ff907b82 */ /* 0x000e700000000a00 */
[----:B------:R-:W2:Y:S01]  /*07f0*/  LDC.64 R142, c[0x0][0x3c8] ;  /* 0x0000f200ff8e7b82 */ /* 0x000ea20000000a00 */
[----:B0-----:R-:W-:-:S06]  /*0800*/  @P0 IMAD.WIDE R140, R5, 0x2, R140 ;  /* 0x00000002058c0825 */ /* 0x001fcc00078e028c */
[----:B------:R-:W3:Y:S01]  /*0810*/  @P0 LDG.E.U16 R140, desc[UR6][R140.64] ;  /* 0x000000068c8c0981 */ /* 0x000ee2000c1e1500 */
[----:B-1----:R-:W-:-:S06]  /*0820*/  IMAD.WIDE R144, R5, 0x4, R144 ;  /* 0x0000000405907825 */ /* 0x002fcc00078e0290 */
[----:B------:R-:W4:Y:S01]  /*0830*/  LDG.E R144, desc[UR6][R144.64] ;  /* 0x0000000690907981 */ /* 0x000f22000c1e1900 */
[----:B--2---:R-:W-:-:S05]  /*0840*/  IMAD.WIDE R142, R5, 0x4, R142 ;  /* 0x00000004058e7825 */ /* 0x004fca00078e028e */
[----:B-----5:R0:W5:Y:S01]  /*0850*/  LDG.E R39, desc[UR6][R142.64] ;  /* 0x000000068e277981 */ /* 0x020162000c1e1900 */
[----:B------:R-:W1:Y:S01]  /*0860*/  S2R R0, SR_TID.X ;  /* 0x0000000000007919 */ /* 0x000e620000002100 */
[----:B------:R-:W-:Y:S02]  /*0870*/  MOV R2, UR14 ;  /* 0x0000000e00027c02 */ /* 0x000fe40008000f00 */
[----:B------:R-:W-:-:S03]  /*0880*/  ISETP.NE.U32.AND P1, PT, RZ, UR10, PT ;  /* 0x0000000aff007c0c */ /* 0x000fc6000bf25070 */
[----:B------:R-:W-:Y:S01]  /*0890*/  IMAD R21, R5, R2, RZ ;  /* 0x0000000205157224 */ /* 0x000fe200078e02ff */
[----:B------:R-:W-:Y:S01]  /*08a0*/  ISETP.NE.AND.EX P1, PT, RZ, UR11, PT, P1 ;  /* 0x0000000bff007c0c */ /* 0x000fe2000bf25310 */
[----:B------:R-:W-:-:S03]  /*08b0*/  HFMA2 R37, -RZ, RZ, 1.875, 0 ;  /* 0x3f800000ff257431 */ /* 0x000fc600000001ff */
[----:B------:R-:W-:Y:S01]  /*08c0*/  SHF.R.S32.HI R146, RZ, 0x1f, R21 ;  /* 0x0000001fff927819 */ /* 0x000fe20000011415 */
[----:B------:R-:W-:Y:S01]  /*08d0*/  BSSY.RECONVERGENT B1, `(.L_x_2) ;  /* 0x000032d000017945 */ /* 0x000fe20003800200 */
[----:B------:R-:W-:Y:S02]  /*08e0*/  ISETP.NE.AND P2, PT, RZ, UR8, PT ;  /* 0x00000008ff007c0c */ /* 0x000fe4000bf45270 */
[----:B------:R-:W-:Y:S02]  /*08f0*/  LEA.HI R21, R146, R21, RZ, 0x3 ;  /* 0x0000001592157211 */ /* 0x000fe400078f18ff */
[----:B-1----:R-:W-:-:S04]  /*0900*/  LOP3.LUT R146, R0, 0x1f, RZ, 0xc0, !PT ;  /* 0x0000001f00927812 */ /* 0x002fc800078ec0ff */
[----:B------:R-:W-:Y:S02]  /*0910*/  LEA.HI.SX32 R21, R21, R146, 0x1d ;  /* 0x0000009215157211 */ /* 0x000fe400078feaff */
[----:B---3--:R-:W-:Y:S02]  /*0920*/  @P0 SHF.L.U32 R37, R140, 0x10, RZ ;  /* 0x000000108c250819 */ /* 0x008fe400000006ff */
[----:B----4-:R-:W-:Y:S01]  /*0930*/  FSEL R196, R144, RZ, !P2 ;  /* 0x000000ff90c47208 */ /* 0x010fe20005000000 */
[----:B0-----:R-:W-:Y:S06]  /*0940*/  @P1 BRA `(.L_x_3) ;  /* 0x0000001800341947 */ /* 0x001fec0003800000 */
[C---:B------:R-:W-:Y:S01]  /*0950*/  ISETP.GE.U32.AND P2, PT, R3.reuse, 0x20, PT ;  /* 0x000000200300780c */ /* 0x040fe20003f46070 */
[----:B------:R-:W-:Y:S01]  /*0960*/  BSSY.RECONVERGENT B2, `(.L_x_4) ;  /* 0x0000067000027945 */ /* 0x000fe20003800200 */
[C---:B------:R-:W-:Y:S02]  /*0970*/  ISETP.GE.U32.AND P3, PT, R3.reuse, 0x40, PT ;  /* 0x000000400300780c */ /* 0x040fe40003f66070 */
[C---:B------:R-:W-:Y:S02]  /*0980*/  ISETP.GE.U32.AND P4, PT, R3.reuse, 0x60, PT ;  /* 0x000000600300780c */ /* 0x040fe40003f86070 */
[----:B------:R-:W-:Y:S02]  /*0990*/  ISETP.GE.U32.AND P5, PT, R3, 0x80, PT ;  /* 0x000000800300780c */ /* 0x000fe40003fa6070 */
[----:B------:R-:W-:Y:S02]  /*09a0*/  MOV R197, RZ ;  /* 0x000000ff00c57202 */ /* 0x000fe40000000f00 */
[----:B------:R-:W-:-:S02]  /*09b0*/  MOV R198, RZ ;  /* 0x000000ff00c67202 */ /* 0x000fc40000000f00 */
[----:B------:R-:W-:Y:S01]  /*09c0*/  MOV R199, R21 ;  /* 0x0000001500c77202 */ /* 0x000fe20000000f00 */
[----:B------:R-:W-:Y:S06]  /*09d0*/  @!P2 BRA `(.L_x_5) ;  /* 0x00000004007ca947 */ /* 0x000fec0003800000 */
[----:B------:R-:W0:Y:S08]  /*09e0*/  LDC.64 R140, c[0x0][0x3a8] ;  /* 0x0000ea00ff8c7b82 */ /* 0x000e300000000a00 */
[----:B------:R-:W1:Y:S01]  /*09f0*/  LDC.64 R144, c[0x0][0x428] ;  /* 0x00010a00ff907b82 */ /* 0x000e620000000a00 */
[----:B0-----:R-:W-:-:S06]  /*0a00*/  IMAD.WIDE.U32 R140, R21, 0x10, R140 ;  /* 0x00000010158c7825 */ /* 0x001fcc00078e008c */
[----:B------:R-:W2:Y:S01]  /*0a10*/  LDG.E.128 R140, desc[UR6][R140.64] ;  /* 0x000000068c8c7981 */ /* 0x000ea2000c1e1d00 */
[----:B-1----:R-:W-:-:S06]  /*0a20*/  IMAD.WIDE.U32 R144, R21, 0x10, R144 ;  /* 0x0000001015907825 */ /* 0x002fcc00078e0090 */
[----:B------:R-:W3:Y:S01]  /*0a30*/  LDG.E.128 R144, desc[UR6][R144.64] ;  /* 0x0000000690907981 */ /* 0x000ee2000c1e1d00 */
[----:B------:R-:W-:Y:S02]  /*0a40*/  SHF.L.U32 R189, R41, 0x10, RZ ;  /* 0x0000001029bd7819 */ /* 0x000fe400000006ff */
[----:B------:R-:W-:Y:S02]  /*0a50*/  SHF.L.U32 R193, R40, 0x10, RZ ;  /* 0x0000001028c17819 */ /* 0x000fe400000006ff */
[----:B------:R-:W-:Y:S02]  /*0a60*/  SHF.L.U32 R192, R8, 0x10, RZ ;  /* 0x0000001008c07819 */ /* 0x000fe400000006ff */
[----:B------:R-:W-:Y:S02]  /*0a70*/  SHF.L.U32 R188, R7, 0x10, RZ ;  /* 0x0000001007bc7819 */ /* 0x000fe400000006ff */
[C---:B--2---:R-:W-:Y:S02]  /*0a80*/  SHF.L.U32 R181, R140.reuse, 0x10, RZ ;  /* 0x000000108cb57819 */ /* 0x044fe400000006ff */
[----:B------:R-:W-:-:S02]  /*0a90*/  PRMT R180, R140, 0x7632, R180 ;  /* 0x000076328cb47816 */ /* 0x000fc400000000b4 */
[----:B------:R-:W-:Y:S01]  /*0aa0*/  SHF.L.U32 R183, R141, 0x10, RZ ;  /* 0x000000108db77819 */ /* 0x000fe200000006ff */
[----:B------:R-:W-:Y:S01]  /*0ab0*/  FADD.FTZ R140, -R196, R181 ;  /* 0x000000b5c48c7221 */ /* 0x000fe20000010100 */
[----:B------:R-:W-:Y:S02]  /*0ac0*/  SHF.L.U32 R185, R142, 0x10, RZ ;  /* 0x000000108eb97819 */ /* 0x000fe400000006ff */
[----:B------:R-:W-:Y:S01]  /*0ad0*/  PRMT R197, R143, 0x7632, R197 ;  /* 0x000076328fc57816 */ /* 0x000fe200000000c5 */
[----:B-----5:R-:W-:Y:S01]  /*0ae0*/  FMUL.FTZ R195, R39, R140 ;  /* 0x0000008c27c37220 */ /* 0x020fe20000410000 */
[----:B------:R-:W-:Y:S01]  /*0af0*/  SHF.L.U32 R199, R143, 0x10, RZ ;  /* 0x000000108fc77819 */ /* 0x000fe200000006ff */
[----:B------:R-:W-:Y:S01]  /*0b00*/  FADD.FTZ R140, -R196, R183 ;  /* 0x000000b7c48c7221 */ /* 0x000fe20000010100 */
[C---:B---3--:R-:W-:Y:S02]  /*0b10*/  PRMT R186, R146.reuse, 0x7632, R186 ;  /* 0x0000763292ba7816 */ /* 0x048fe400000000ba */
[----:B------:R-:W-:Y:S01]  /*0b20*/  SHF.L.U32 R146, R146, 0x10, RZ ;  /* 0x0000001092927819 */ /* 0x000fe200000006ff */
[----:B------:R-:W-:Y:S01]  /*0b30*/  FMUL.FTZ R191, R39, R140 ;  /* 0x0000008c27bf7220 */ /* 0x000fe20000410000 */
[----:B------:R-:W-:Y:S01]  /*0b40*/  SHF.L.U32 R143, R42, 0x10, RZ ;  /* 0x000000102a8f7819 */ /* 0x000fe200000006ff */
[----:B------:R-:W-:Y:S01]  /*0b50*/  FADD.FTZ R140, -R196, R185 ;  /* 0x000000b9c48c7221 */ /* 0x000fe20000010100 */
[----:B------:R-:W-:Y:S01]  /*0b60*/  PRMT R184, R142, 0x7632, R184 ;  /* 0x000076328eb87816 */ /* 0x000fe200000000b8 */
[----:B------:R-:W-:Y:S01]  /*0b70*/  FADD.FTZ R88, R88, R146 ;  /* 0x0000009258587221 */ /* 0x000fe20000010000 */
[----:B------:R-:W-:Y:S01]  /*0b80*/  PRMT R142, R145, 0x7632, R142 ;  /* 0x00007632918e7816 */ /* 0x000fe2000000008e */
[----:B------:R-:W-:Y:S01]  /*0b90*/  FMUL.FTZ R185, R143, R146 ;  /* 0x000000928fb97220 */ /* 0x000fe20000410000 */
[----:B------:R-:W-:Y:S01]  /*0ba0*/  SHF.L.U32 R145, R145, 0x10, RZ ;  /* 0x0000001091917819 */ /* 0x000fe200000006ff */
[----:B------:R-:W-:Y:S01]  /*0bb0*/  FMUL.FTZ R187, R39, R140 ;  /* 0x0000008c27bb7220 */ /* 0x000fe20000410000 */
[----:B------:R-:W-:Y:S01]  /*0bc0*/  PRMT R182, R141, 0x7632, R182 ;  /* 0x000076328db67816 */ /* 0x000fe200000000b6 */
[----:B------:R-:W-:Y:S01]  /*0bd0*/  FADD.FTZ R140, -R196, R199 ;  /* 0x000000c7c48c7221 */ /* 0x000fe20000010100 */
[----:B------:R-:W-:Y:S01]  /*0be0*/  SHF.L.U32 R143, R180, 0x10, RZ ;  /* 0x00000010b48f7819 */ /* 0x000fe200000006ff */
[-C--:B------:R-:W-:Y:S01]  /*0bf0*/  FMUL.FTZ R189, R189, R145.reuse ;  /* 0x00000091bdbd7220 */ /* 0x080fe20000410000 */
[----:B------:R-:W-:Y:S01]  /*0c00*/  FADD.FTZ R86, R86, R145 ;  /* 0x0000009156567221 */ /* 0x000fe20000010000 */
[----:B------:R-:W-:Y:S01]  /*0c10*/  FFMA.FTZ R58, R191, R145, R58 ;  /* 0x00000091bf3a7223 */ /* 0x000fe2000001003a */
[----:B------:R-:W-:Y:S01]  /*0c20*/  PRMT R141, R144, 0x7632, R141 ;  /* 0x00007632908d7816 */ /* 0x000fe2000000008d */
[----:B------:R-:W-:Y:S01]  /*0c30*/  FADD.FTZ R194, -R196, R143 ;  /* 0x0000008fc4c27221 */ /* 0x000fe20000010100 */
[----:B------:R-:W-:Y:S01]  /*0c40*/  SHF.L.U32 R145, R182, 0x10, RZ ;  /* 0x00000010b6917819 */ /* 0x000fe200000006ff */
[C---:B------:R-:W-:Y:S01]  /*0c50*/  FMUL.FTZ R183, R39.reuse, R140 ;  /* 0x0000008c27b77220 */ /* 0x040fe20000410000 */
[----:B------:R-:W-:Y:S01]  /*0c60*/  SHF.L.U32 R144, R144, 0x10, RZ ;  /* 0x0000001090907819 */ /* 0x000fe200000006ff */
[----:B------:R-:W-:Y:S01]  /*0c70*/  FMUL.FTZ R194, R39, R194 ;  /* 0x000000c227c27220 */ /* 0x000fe20000410000 */
[----:B------:R-:W-:Y:S01]  /*0c80*/  SHF.L.U32 R141, R141, 0x10, RZ ;  /* 0x000000108d8d7819 */ /* 0x000fe200000006ff */
[----:B------:R-:W-:Y:S01]  /*0c90*/  FADD.FTZ R190, -R196, R145 ;  /* 0x00000091c4be7221 */ /* 0x000fe20000010100 */
[----:B------:R-:W-:Y:S01]  /*0ca0*/  SHF.L.U32 R142, R142, 0x10, RZ ;  /* 0x000000108e8e7819 */ /* 0x000fe200000006ff */
[----:B------:R-:W-:Y:S01]  /*0cb0*/  FMUL.FTZ R193, R193, R144 ;  /* 0x00000090c1c17220 */ /* 0x000fe20000410000 */
[----:B------:R-:W-:Y:S01]  /*0cc0*/  SHF.L.U32 R145, R184, 0x10, RZ ;  /* 0x00000010b8917819 */ /* 0x000fe200000006ff */
[-C--:B------:R-:W-:Y:S01]  /*0cd0*/  FMUL.FTZ R192, R192, R141.reuse ;  /* 0x0000008dc0c07220 */ /* 0x080fe20000410000 */
[----:B------:R-:W-:Y:S01]  /*0ce0*/  FADD.FTZ R85, R85, R141 ;  /* 0x0000008d55557221 */ /* 0x000fe20000010000 */
[----:B------:R-:W-:Y:S01]  /*0cf0*/  FMUL.FTZ R190, R39, R190 ;  /* 0x000000be27be7220 */ /* 0x000fe20000410000 */
[----:B------:R-:W-:Y:S01]  /*0d00*/  FFMA.FTZ R57, R194, R141, R57 ;  /* 0x0000008dc2397223 */ /* 0x000fe20000010039 */
[----:B------:R-:W-:Y:S01]  /*0d10*/  FADD.FTZ R141, RZ, R193 ;  /* 0x000000c1ff8d7221 */ /* 0x000fe20000010000 */
[----:B------:R-:W-:Y:S01]  /*0d20*/  FFMA.FTZ R143, R195, R193, RZ ;  /* 0x000000c1c38f7223 */ /* 0x000fe200000100ff */
[-C--:B------:R-:W-:Y:S01]  /*0d30*/  FMUL.FTZ R188, R188, R142.reuse ;  /* 0x0000008ebcbc7220 */ /* 0x080fe20000410000 */
[----:B------:R-:W-:Y:S01]  /*0d40*/  FADD.FTZ R87, R87, R142 ;  /* 0x0000008e57577221 */ /* 0x000fe20000010000 */
[----:B------:R-:W-:Y:S01]  /*0d50*/  FFMA.FTZ R59, R190, R142, R59 ;  /* 0x0000008ebe3b7223 */ /* 0x000fe2000001003b */
[----:B------:R-:W-:Y:S01]  /*0d60*/  FADD.FTZ R140, R141, R192 ;  /* 0x000000c08d8c7221 */ /* 0x000fe20000010000 */
[----:B------:R-:W-:Y:S01]  /*0d70*/  FFMA.FTZ R142, R194, R192, R143 ;  /* 0x000000c0c28e7223 */ /* 0x000fe2000001008f */
[----:B------:R-:W-:Y:S01]  /*0d80*/  FADD.FTZ R84, R84, R144 ;  /* 0x0000009054547221 */ /* 0x000fe20000010000 */
[----:B------:R-:W-:Y:S01]  /*0d90*/  FFMA.FTZ R56, R195, R144, R56 ;  /* 0x00000090c3387223 */ /* 0x000fe20000010038 */
[----:B------:R-:W-:Y:S01]  /*0da0*/  FADD.FTZ R141, R140, R189 ;  /* 0x000000bd8c8d7221 */ /* 0x000fe20000010000 */
[----:B------:R-:W-:Y:S01]  /*0db0*/  FFMA.FTZ R143, R191, R189, R142 ;  /* 0x000000bdbf8f7223 */ /* 0x000fe2000001008e */
[----:B------:R-:W-:Y:S01]  /*0dc0*/  FFMA.FTZ R60, R187, R146, R60 ;  /* 0x00000092bb3c7223 */ /* 0x000fe2000001003c */
[----:B------:R-:W-:Y:S01]  /*0dd0*/  SHF.L.U32 R144, R6, 0x10, RZ ;  /* 0x0000001006907819 */ /* 0x000fe200000006ff */
[----:B------:R-:W-:Y:S01]  /*0de0*/  FADD.FTZ R140, R141, R188 ;  /* 0x000000bc8d8c7221 */ /* 0x000fe20000010000 */
[----:B------:R-:W-:Y:S01]  /*0df0*/  SHF.L.U32 R146, R186, 0x10, RZ ;  /* 0x00000010ba927819 */ /* 0x000fe200000006ff */
[----:B------:R-:W-:Y:S01]  /*0e00*/  FADD.FTZ R186, -R196, R145 ;  /* 0x00000091c4ba7221 */ /* 0x000fe20000010100 */
[----:B------:R-:W-:Y:S01]  /*0e10*/  FFMA.FTZ R142, R190, R188, R143 ;  /* 0x000000bcbe8e7223 */ /* 0x000fe2000001008f */
[----:B------:R-:W-:Y:S01]  /*0e20*/  PRMT R198, R147, 0x7632, R198 ;  /* 0x0000763293c67816 */ /* 0x000fe200000000c6 */
[----:B------:R-:W-:Y:S01]  /*0e30*/  FADD.FTZ R141, R140, R185 ;  /* 0x000000b98c8d7221 */ /* 0x000fe20000010000 */
[----:B------:R-:W-:Y:S01]  /*0e40*/  SHF.L.U32 R197, R197, 0x10, RZ ;  /* 0x00000010c5c57819 */ /* 0x000fe200000006ff */
[----:B------:R-:W-:Y:S01]  /*0e50*/  FMUL.FTZ R184, R144, R146 ;  /* 0x0000009290b87220 */ /* 0x000fe20000410000 */
[----:B------:R-:W-:Y:S01]  /*0e60*/  SHF.L.U32 R147, R147, 0x10, RZ ;  /* 0x0000001093937819 */ /* 0x000fe200000006ff */
[----:B------:R-:W-:Y:S01]  /*0e70*/  FMUL.FTZ R186, R39, R186 ;  /* 0x000000ba27ba7220 */ /* 0x000fe20000410000 */
[----:B------:R-:W-:Y:S01]  /*0e80*/  SHF.L.U32 R181, R43, 0x10, RZ ;  /* 0x000000102bb57819 */ /* 0x000fe200000006ff */
[----:B------:R-:W-:Y:S01]  /*0e90*/  FFMA.FTZ R143, R187, R185, R142 ;  /* 0x000000b9bb8f7223 */ /* 0x000fe2000001008e */
[----:B------:R-:W-:Y:S01]  /*0ea0*/  SHF.L.U32 R180, R4, 0x10, RZ ;  /* 0x0000001004b47819 */ /* 0x000fe200000006ff */
[----:B------:R-:W-:Y:S01]  /*0eb0*/  FADD.FTZ R182, -R196, R197 ;  /* 0x000000c5c4b67221 */ /* 0x000fe20000010100 */
[----:B------:R-:W-:Y:S01]  /*0ec0*/  SHF.L.U32 R198, R198, 0x10, RZ ;  /* 0x00000010c6c67819 */ /* 0x000fe200000006ff */
[----:B------:R-:W-:Y:S01]  /*0ed0*/  FMUL.FTZ R181, R181, R147 ;  /* 0x00000093b5b57220 */ /* 0x000fe20000410000 */
[----:B------:R-:W-:Y:S01]  /*0ee0*/  FADD.FTZ R140, R141, R184 ;  /* 0x000000b88d8c7221 */ /* 0x000fe20000010000 */
[----:B------:R-:W-:Y:S01]  /*0ef0*/  FFMA.FTZ R142, R186, R184, R143 ;  /* 0x000000b8ba8e7223 */ /* 0x000fe2000001008f */
[----:B------:R-:W-:Y:S01]  /*0f00*/  FMUL.FTZ R182, R39, R182 ;  /* 0x000000b627b67220 */ /* 0x000fe20000410000 */
        /* <DEDUP_REMOVED lines=9> */
[----:B------:R-:W-:Y:S01]  /*0fa0*/  IADD3 R199, PT, PT, R21, 0x20, RZ ;  /* 0x0000002015c77810 */ /* 0x000fe20007ffe0ff */
[----:B------:R-:W-:Y:S01]  /*0fb0*/  FADD.FTZ R197, R197, R180 ;  /* 0x000000b4c5c57221 */ /* 0x000fe20000010000 */
[----:B------:R-:W-:-:S07]  /*0fc0*/  FFMA.FTZ R198, R182, R180, R141 ;  /* 0x000000b4b6c67223 */ /* 0x000fce000001008d */
.L_x_5:
[----:B------:R-:W-:Y:S05]  /*0fd0*/  BSYNC.RECONVERGENT B2 ;  /* 0x0000000000027941 */ /* 0x000fea0003800200 */
.L_x_4:
[----:B------:R-:W-:Y:S04]  /*0fe0*/  BSSY.RECONVERGENT B2, `(.L_x_6) ;  /* 0x0000061000027945 */ /* 0x000fe80003800200 */
[----:B------:R-:W-:Y:S05]  /*0ff0*/  @!P3 BRA `(.L_x_7) ;  /* 0x00000004007cb947 */ /* 0x000fea0003800000 */
        /* <DEDUP_REMOVED lines=10> */
[----:B------:R-:W-:Y:S02]  /*10a0*/  IADD3 R199, PT, PT, R199, 0x20, RZ ;  /* 0x00000020c7c77810 */ /* 0x000fe40007ffe0ff */
[----:B--2---:R-:W-:-:S02]  /*10b0*/  SHF.L.U32 R165, R140, 0x10, RZ ;  /* 0x000000108ca57819 */ /* 0x004fc400000006ff */
[----:B------:R-:W-:Y:S02]  /*10c0*/  PRMT R148, R140, 0x7632, R148 ;  /* 0x000076328c947816 */ /* 0x000fe40000000094 */
[----:B------:R-:W-:Y:S01]  /*10d0*/  SHF.L.U32 R167, R141, 0x10, RZ ;  /* 0x000000108da77819 */ /* 0x000fe200000006ff */
[----:B------:R-:W-:Y:S01]  /*10e0*/  FADD.FTZ R140, -R196, R165 ;  /* 0x000000a5c48c7221 */ /* 0x000fe20000010100 */
[----:B------:R-:W-:Y:S02]  /*10f0*/  SHF.L.U32 R169, R142, 0x10, RZ ;  /* 0x000000108ea97819 */ /* 0x000fe400000006ff */
[----:B------:R-:W-:Y:S01]  /*1100*/  PRMT R200, R143, 0x7632, R200 ;  /* 0x000076328fc87816 */ /* 0x000fe200000000c8 */
[----:B-----5:R-:W-:Y:S01]  /*1110*/  FMUL.FTZ R179, R39, R140 ;  /* 0x0000008c27b37220 */ /* 0x020fe20000410000 */
[----:B------:R-:W-:Y:S01]  /*1120*/  SHF.L.U32 R201, R143, 0x10, RZ ;  /* 0x000000108fc97819 */ /* 0x000fe200000006ff */
[----:B------:R-:W-:Y:S01]  /*1130*/  FADD.FTZ R140, -R196, R167 ;  /* 0x000000a7c48c7221 */ /* 0x000fe20000010100 */
[----:B---3--:R-:W-:-:S02]  /*1140*/  PRMT R170, R146, 0x7632, R170 ;  /* 0x0000763292aa7816 */ /* 0x008fc400000000aa */
        /* <DEDUP_REMOVED lines=31> */
[----:B------:R-:W-:Y:S01]  /*1340*/  FADD.FTZ R197, R197, R177 ;  /* 0x000000b1c5c57221 */ /* 0x000fe20000010000 */
[----:B------:R-:W-:Y:S01]  /*1350*/  FFMA.FTZ R141, R179, R177, R198 ;  /* 0x000000b1b38d7223 */ /* 0x000fe200000100c6 */
[-C--:B------:R-:W-:Y:S01]  /*1360*/  FMUL.FTZ R172, R172, R142.reuse ;  /* 0x0000008eacac7220 */ /* 0x080fe20000410000 */
[----:B------:R-:W-:Y:S01]  /*1370*/  FADD.FTZ R123, R123, R142 ;  /* 0x0000008e7b7b7221 */ /* 0x000fe20000010000 */
[----:B------:R-:W-:Y:S01]  /*1380*/  FFMA.FTZ R95, R174, R142, R95 ;  /* 0x0000008eae5f7223 */ /* 0x000fe2000001005f */
[----:B------:R-:W-:Y:S01]  /*1390*/  FADD.FTZ R140, R197, R176 ;  /* 0x000000b0c58c7221 */ /* 0x000fe20000010000 */
[----:B------:R-:W-:Y:S01]  /*13a0*/  FFMA.FTZ R142, R178, R176, R141 ;  /* 0x000000b0b28e7223 */ /* 0x000fe2000001008d */
[----:B------:R-:W-:Y:S01]  /*13b0*/  SHF.L.U32 R145, R170, 0x10, RZ ;  /* 0x00000010aa917819 */ /* 0x000fe200000006ff */
[----:B------:R-:W-:Y:S01]  /*13c0*/  FADD.FTZ R170, -R196, R143 ;  /* 0x0000008fc4aa7221 */ /* 0x000fe20000010100 */
[----:B------:R-:W-:Y:S01]  /*13d0*/  PRMT R202, R147, 0x7632, R202 ;  /* 0x0000763293ca7816 */ /* 0x000fe200000000ca */
[----:B------:R-:W-:Y:S01]  /*13e0*/  FADD.FTZ R141, R140, R173 ;  /* 0x000000ad8c8d7221 */ /* 0x000fe20000010000 */
[----:B------:R-:W-:Y:S01]  /*13f0*/  FFMA.FTZ R143, R175, R173, R142 ;  /* 0x000000adaf8f7223 */ /* 0x000fe2000001008e */
[----:B------:R-:W-:Y:S01]  /*1400*/  SHF.L.U32 R147, R147, 0x10, RZ ;  /* 0x0000001093937819 */ /* 0x000fe200000006ff */
[----:B------:R-:W-:Y:S01]  /*1410*/  FADD.FTZ R120, R120, R144 ;  /* 0x0000009078787221 */ /* 0x000fe20000010000 */
[----:B------:R-:W-:Y:S01]  /*1420*/  SHF.L.U32 R165, R47, 0x10, RZ ;  /* 0x000000102fa57819 */ /* 0x000fe200000006ff */
[----:B------:R-:W-:Y:S01]  /*1430*/  FFMA.FTZ R92, R179, R144, R92 ;  /* 0x00000090b35c7223 */ /* 0x000fe2000001005c */
[----:B------:R-:W-:Y:S01]  /*1440*/  SHF.L.U32 R144, R10, 0x10, RZ ;  /* 0x000000100a907819 */ /* 0x000fe200000006ff */
[----:B------:R-:W-:Y:S01]  /*1450*/  FADD.FTZ R140, R141, R172 ;  /* 0x000000ac8d8c7221 */ /* 0x000fe20000010000 */
[----:B------:R-:W-:Y:S01]  /*1460*/  FFMA.FTZ R142, R174, R172, R143 ;  /* 0x000000acae8e7223 */ /* 0x000fe2000001008f */
[-C--:B------:R-:W-:Y:S01]  /*1470*/  FMUL.FTZ R165, R165, R147.reuse ;  /* 0x00000093a5a57220 */ /* 0x080fe20000410000 */
[----:B------:R-:W-:Y:S01]  /*1480*/  FADD.FTZ R126, R126, R147 ;  /* 0x000000937e7e7221 */ /* 0x000fe20000010000 */
[----:B------:R-:W-:Y:S01]  /*1490*/  FFMA.FTZ R98, R167, R147, R98 ;  /* 0x00000093a7627223 */ /* 0x000fe20000010062 */
[----:B------:R-:W-:Y:S01]  /*14a0*/  SHF.L.U32 R147, R200, 0x10, RZ ;  /* 0x00000010c8937819 */ /* 0x000fe200000006ff */
[----:B------:R-:W-:Y:S01]  /*14b0*/  FMUL.FTZ R168, R144, R145 ;  /* 0x0000009190a87220 */ /* 0x000fe20000410000 */
[----:B------:R-:W-:Y:S01]  /*14c0*/  FMUL.FTZ R170, R39, R170 ;  /* 0x000000aa27aa7220 */ /* 0x000fe20000410000 */
[----:B------:R-:W-:Y:S01]  /*14d0*/  FADD.FTZ R141, R140, R169 ;  /* 0x000000a98c8d7221 */ /* 0x000fe20000010000 */
[----:B------:R-:W-:Y:S01]  /*14e0*/  FFMA.FTZ R143, R171, R169, R142 ;  /* 0x000000a9ab8f7223 */ /* 0x000fe2000001008e */
[----:B------:R-:W-:Y:S01]  /*14f0*/  SHF.L.U32 R148, R9, 0x10, RZ ;  /* 0x0000001009947819 */ /* 0x000fe200000006ff */
[----:B------:R-:W-:Y:S01]  /*1500*/  FADD.FTZ R166, -R196, R147 ;  /* 0x00000093c4a67221 */ /* 0x000fe20000010100 */
[----:B------:R-:W-:Y:S01]  /*1510*/  SHF.L.U32 R202, R202, 0x10, RZ ;  /* 0x00000010caca7819 */ /* 0x000fe200000006ff */
[----:B------:R-:W-:Y:S01]  /*1520*/  FADD.FTZ R140, R141, R168 ;  /* 0x000000a88d8c7221 */ /* 0x000fe20000010000 */
[----:B------:R-:W-:Y:S01]  /*1530*/  FFMA.FTZ R142, R170, R168, R143 ;  /* 0x000000a8aa8e7223 */ /* 0x000fe2000001008f */
[----:B------:R-:W-:Y:S01]  /*1540*/  FMUL.FTZ R166, R39, R166 ;  /* 0x000000a627a67220 */ /* 0x000fe20000410000 */
[----:B------:R-:W-:Y:S01]  /*1550*/  FFMA.FTZ R96, R171, R146, R96 ;  /* 0x00000092ab607223 */ /* 0x000fe20000010060 */
[-C--:B------:R-:W-:Y:S01]  /*1560*/  FMUL.FTZ R148, R148, R202.reuse ;  /* 0x000000ca94947220 */ /* 0x080fe20000410000 */
[----:B------:R-:W-:Y:S01]  /*1570*/  FADD.FTZ R197, R140, R165 ;  /* 0x000000a58cc57221 */ /* 0x000fe20000010000 */
[----:B------:R-:W-:Y:S01]  /*1580*/  FFMA.FTZ R141, R167, R165, R142 ;  /* 0x000000a5a78d7223 */ /* 0x000fe2000001008e */
[----:B------:R-:W-:Y:S01]  /*1590*/  FADD.FTZ R125, R125, R145 ;  /* 0x000000917d7d7221 */ /* 0x000fe20000010000 */
[----:B------:R-:W-:Y:S01]  /*15a0*/  FFMA.FTZ R97, R170, R145, R97 ;  /* 0x00000091aa617223 */ /* 0x000fe20000010061 */
[----:B------:R-:W-:Y:S01]  /*15b0*/  FADD.FTZ R127, R127, R202 ;  /* 0x000000ca7f7f7221 */ /* 0x000fe20000010000 */
[C---:B------:R-:W-:Y:S01]  /*15c0*/  FFMA.FTZ R99, R166.reuse, R202, R99 ;  /* 0x000000caa6637223 */ /* 0x040fe20000010063 */
[----:B------:R-:W-:Y:S01]  /*15d0*/  FADD.FTZ R197, R197, R148 ;  /* 0x00000094c5c57221 */ /* 0x000fe20000010000 */
[----:B------:R-:W-:-:S07]  /*15e0*/  FFMA.FTZ R198, R166, R148, R141 ;  /* 0x00000094a6c67223 */ /* 0x000fce000001008d */
.L_x_7:
[----:B------:R-:W-:Y:S05]  /*15f0*/  BSYNC.RECONVERGENT B2 ;  /* 0x0000000000027941 */ /* 0x000fea0003800200 */
.L_x_6:
[----:B------:R-:W-:Y:S04]  /*1600*/  BSSY.RECONVERGENT B2, `(.L_x_8) ;  /* 0x0000061000027945 */ /* 0x000fe80003800200 */
[----:B------:R-:W-:Y:S05]  /*1610*/  @!P4 BRA `(.L_x_9) ;  /* 0x00000004007cc947 */ /* 0x000fea0003800000 */
[----:B------:R-:W0:Y:S08]  /*1620*/  LDC.64 R24, c[0x0][0x3a8] ;  /* 0x0000ea00ff187b82 */ /* 0x000e300000000a00 */
[----:B------:R-:W1:Y:S01]  /*1630*/  LDC.64 R22, c[0x0][0x428] ;  /* 0x00010a00ff167b82 */ /* 0x000e620000000a00 */
[----:B0-----:R-:W-:-:S06]  /*1640*/  IMAD.WIDE.U32 R24, R199, 0x10, R24 ;  /* 0x00000010c7187825 */ /* 0x001fcc00078e0018 */
[----:B------:R-:W2:Y:S01]  /*1650*/  LDG.E.128 R24, desc[UR6][R24.64] ;  /* 0x0000000618187981 */ /* 0x000ea2000c1e1d00 */
[----:B-1----:R-:W-:-:S05]  /*1660*/  IMAD.WIDE.U32 R22, R199, 0x10, R22 ;  /* 0x00000010c7167825 */ /* 0x002fca00078e0016 */
[----:B------:R0:W3:Y:S01]  /*1670*/  LDG.E.128 R28, desc[UR6][R22.64] ;  /* 0x00000006161c7981 */ /* 0x0000e2000c1e1d00 */
[----:B------:R-:W-:Y:S02]  /*1680*/  IADD3 R199, PT, PT, R199, 0x20, RZ ;  /* 0x00000020c7c77810 */ /* 0x000fe40007ffe0ff */
[----:B--2---:R-:W-:Y:S02]  /*1690*/  SHF.L.U32 R33, R24, 0x10, RZ ;  /* 0x0000001018217819 */ /* 0x004fe400000006ff */
[C---:B------:R-:W-:Y:S02]  /*16a0*/  SHF.L.U32 R141, R25.reuse, 0x10, RZ ;  /* 0x00000010198d7819 */ /* 0x040fe400000006ff */
[----:B------:R-:W-:Y:S01]  /*16b0*/  SHF.L.U32 R143, R26, 0x10, RZ ;  /* 0x000000101a8f7819 */ /* 0x000fe200000006ff */
[----:B0-----:R-:W-:Y:S01]  /*16c0*/  FADD.FTZ R22, -R196, R33 ;  /* 0x00000021c4167221 */ /* 0x001fe20000010100 */
[----:B------:R-:W-:Y:S02]  /*16d0*/  PRMT R32, R24, 0x7632, R32 ;  /* 0x0000763218207816 */ /* 0x000fe40000000020 */
[----:B------:R-:W-:Y:S01]  /*16e0*/  PRMT R35, R25, 0x7632, R35 ;  /* 0x0000763219237816 */ /* 0x000fe20000000023 */
[----:B-----5:R-:W-:Y:S01]  /*16f0*/  FMUL.FTZ R23, R39, R22 ;  /* 0x0000001627177220 */ /* 0x020fe20000410000 */
[----:B------:R-:W-:Y:S01]  /*1700*/  SHF.L.U32 R24, R48, 0x10, RZ ;  /* 0x0000001030187819 */ /* 0x000fe200000006ff */
[----:B------:R-:W-:Y:S01]  /*1710*/  FADD.FTZ R140, -R196, R143 ;  /* 0x0000008fc48c7221 */ /* 0x000fe20000010100 */
[----:B---3--:R-:W-:-:S02]  /*1720*/  SHF.L.U32 R25, R28, 0x10, RZ ;  /* 0x000000101c197819 */ /* 0x008fc400000006ff */
[C---:B------:R-:W-:Y:S02]  /*1730*/  PRMT R142, R30.reuse, 0x7632, R142 ;  /* 0x000076321e8e7816 */ /* 0x040fe4000000008e */
[----:B------:R-:W-:Y:S01]  /*1740*/  SHF.L.U32 R145, R30, 0x10, RZ ;  /* 0x000000101e917819 */ /* 0x000fe200000006ff */
[----:B------:R-:W-:Y:S01]  /*1750*/  FADD.FTZ R30, -R196, R141 ;  /* 0x0000008dc41e7221 */ /* 0x000fe20000010100 */
[----:B------:R-:W-:Y:S01]  /*1760*/  SHF.L.U32 R147, R27, 0x10, RZ ;  /* 0x000000101b937819 */ /* 0x000fe200000006ff */
[----:B------:R-:W-:Y:S01]  /*1770*/  FMUL.FTZ R22, R25, R24 ;  /* 0x0000001819167220 */ /* 0x000fe20000410000 */
[----:B------:R-:W-:Y:S01]  /*1780*/  PRMT R38, R26, 0x7632, R38 ;  /* 0x000076321a267816 */ /* 0x000fe20000000026 */
[----:B------:R-:W-:Y:S01]  /*1790*/  FADD.FTZ R100, R100, R25 ;  /* 0x0000001964647221 */ /* 0x000fe20000010000 */
[----:B------:R-:W-:Y:S01]  /*17a0*/  PRMT R36, R29, 0x7632, R36 ;  /* 0x000076321d247816 */ /* 0x000fe20000000024 */
[----:B------:R-:W-:Y:S01]  /*17b0*/  FFMA.FTZ R68, R23, R25, R68 ;  /* 0x0000001917447223 */ /* 0x000fe20000010044 */
[----:B------:R-:W-:Y:S01]  /*17c0*/  PRMT R144, R27, 0x7632, R144 ;  /* 0x000076321b907816 */ /* 0x000fe20000000090 */
[C---:B------:R-:W-:Y:S01]  /*17d0*/  FMUL.FTZ R25, R39.reuse, R30 ;  /* 0x0000001e27197220 */ /* 0x040fe20000410000 */
[----:B------:R-:W-:Y:S01]  /*17e0*/  PRMT R34, R28, 0x7632, R34 ;  /* 0x000076321c227816 */ /* 0x000fe20000000022 */
[----:B------:R-:W-:Y:S01]  /*17f0*/  FMUL.FTZ R27, R39, R140 ;  /* 0x0000008c271b7220 */ /* 0x000fe20000410000 */
[----:B------:R-:W-:Y:S01]  /*1800*/  SHF.L.U32 R29, R29, 0x10, RZ ;  /* 0x000000101d1d7819 */ /* 0x000fe200000006ff */
[----:B------:R-:W-:Y:S01]  /*1810*/  FADD.FTZ R140, -R196, R147 ;  /* 0x00000093c48c7221 */ /* 0x000fe20000010100 */
[----:B------:R-:W-:Y:S01]  /*1820*/  SHF.L.U32 R26, R49, 0x10, RZ ;  /* 0x00000010311a7819 */ /* 0x000fe200000006ff */
[----:B------:R-:W-:Y:S01]  /*1830*/  FADD.FTZ R104, R104, R145 ;  /* 0x0000009168687221 */ /* 0x000fe20000010000 */
[----:B------:R-:W-:Y:S01]  /*1840*/  PRMT R146, R31, 0x7632, R146 ;  /* 0x000076321f927816 */ /* 0x000fe20000000092 */
[----:B------:R-:W-:Y:S01]  /*1850*/  FADD.FTZ R102, R102, R29 ;  /* 0x0000001d66667221 */ /* 0x000fe20000010000 */
[----:B------:R-:W-:Y:S01]  /*1860*/  SHF.L.U32 R28, R50, 0x10, RZ ;  /* 0x00000010321c7819 */ /* 0x000fe200000006ff */
[----:B------:R-:W-:Y:S01]  /*1870*/  FMUL.FTZ R24, R29, R26 ;  /* 0x0000001a1d187220 */ /* 0x000fe20000410000 */
[----:B------:R-:W-:Y:S01]  /*1880*/  SHF.L.U32 R31, R31, 0x10, RZ ;  /* 0x000000101f1f7819 */ /* 0x000fe200000006ff */
[----:B------:R-:W-:Y:S01]  /*1890*/  FFMA.FTZ R70, R25, R29, R70 ;  /* 0x0000001d19467223 */ /* 0x000fe20000010046 */
[----:B------:R-:W-:Y:S01]  /*18a0*/  SHF.L.U32 R30, R51, 0x10, RZ ;  /* 0x00000010331e7819 */ /* 0x000fe200000006ff */
[----:B------:R-:W-:Y:S01]  /*18b0*/  FMUL.FTZ R26, R145, R28 ;  /* 0x0000001c911a7220 */ /* 0x000fe20000410000 */
[----:B------:R-:W-:Y:S01]  /*18c0*/  SHF.L.U32 R33, R32, 0x10, RZ ;  /* 0x0000001020217819 */ /* 0x000fe200000006ff */
[----:B------:R-:W-:Y:S01]  /*18d0*/  FMUL.FTZ R29, R39, R140 ;  /* 0x0000008c271d7220 */ /* 0x000fe20000410000 */
[----:B------:R-:W-:Y:S01]  /*18e0*/  FADD.FTZ R106, R106, R31 ;  /* 0x0000001f6a6a7221 */ /* 0x000fe20000010000 */
[----:B------:R-:W-:Y:S01]  /*18f0*/  FMUL.FTZ R28, R31, R30 ;  /* 0x0000001e1f1c7220 */ /* 0x000fe20000410000 */
[----:B------:R-:W-:Y:S01]  /*1900*/  SHF.L.U32 R34, R34, 0x10, RZ ;  /* 0x0000001022227819 */ /* 0x000fe200000006ff */
[----:B------:R-:W-:Y:S01]  /*1910*/  FADD.FTZ R30, -R196, R33 ;  /* 0x00000021c41e7221 */ /* 0x000fe20000010100 */
[----:B------:R-:W-:Y:S01]  /*1920*/  FFMA.FTZ R74, R29, R31, R74 ;  /* 0x0000001f1d4a7223 */ /* 0x000fe2000001004a */
[----:B------:R-:W-:Y:S01]  /*1930*/  SHF.L.U32 R31, R16, 0x10, RZ ;  /* 0x00000010101f7819 */ /* 0x000fe200000006ff */
[----:B------:R-:W-:Y:S01]  /*1940*/  FFMA.FTZ R72, R27, R145, R72 ;  /* 0x000000911b487223 */ /* 0x000fe20000010048 */
[----:B------:R-:W-:Y:S01]  /*1950*/  SHF.L.U32 R35, R35, 0x10, RZ ;  /* 0x0000001023237819 */ /* 0x000fe200000006ff */
[----:B------:R-:W-:Y:S01]  /*1960*/  FMUL.FTZ R30, R39, R30 ;  /* 0x0000001e271e7220 */ /* 0x000fe20000410000 */
[----:B------:R-:W-:Y:S01]  /*1970*/  FADD.FTZ R101, R101, R34 ;  /* 0x0000002265657221 */ /* 0x000fe20000010000 */
[----:B------:R-:W-:Y:S01]  /*1980*/  FMUL.FTZ R31, R34, R31 ;  /* 0x0000001f221f7220 */ /* 0x000fe20000410000 */
[----:B------:R-:W-:Y:S01]  /*1990*/  SHF.L.U32 R33, R15, 0x10, RZ ;  /* 0x000000100f217819 */ /* 0x000fe200000006ff */
[----:B------:R-:W-:Y:S01]  /*19a0*/  FFMA.FTZ R69, R30, R34, R69 ;  /* 0x000000221e457223 */ /* 0x000fe20000010045 */
[----:B------:R-:W-:Y:S01]  /*19b0*/  FADD.FTZ R32, -R196, R35 ;  /* 0x00000023c4207221 */ /* 0x000fe20000010100 */
[----:B------:R-:W-:Y:S01]  /*19c0*/  FADD.FTZ R34, R197, R22 ;  /* 0x00000016c5227221 */ /* 0x000fe20000010000 */
[----:B------:R-:W-:Y:S01]  /*19d0*/  FFMA.FTZ R35, R23, R22, R198 ;  /* 0x0000001617237223 */ /* 0x000fe200000100c6 */
[----:B------:R-:W-:Y:S01]  /*19e0*/  SHF.L.U32 R36, R36, 0x10, RZ ;  /* 0x0000001024247819 */ /* 0x000fe200000006ff */
[----:B------:R-:W-:Y:S01]  /*19f0*/  FMUL.FTZ R32, R39, R32 ;  /* 0x0000002027207220 */ /* 0x000fe20000410000 */
[----:B------:R-:W-:Y:S01]  /*1a00*/  FADD.FTZ R141, R34, R31 ;  /* 0x0000001f228d7221 */ /* 0x000fe20000010000 */
[----:B------:R-:W-:Y:S01]  /*1a10*/  FFMA.FTZ R34, R30, R31, R35 ;  /* 0x0000001f1e227223 */ /* 0x000fe20000010023 */
[----:B------:R-:W-:Y:S01]  /*1a20*/  SHF.L.U32 R143, R38, 0x10, RZ ;  /* 0x00000010268f7819 */ /* 0x000fe200000006ff */
[----:B------:R-:W-:Y:S01]  /*1a30*/  FMUL.FTZ R33, R36, R33 ;  /* 0x0000002124217220 */ /* 0x000fe20000410000 */
[----:B------:R-:W-:Y:S01]  /*1a40*/  FADD.FTZ R38, R141, R24 ;  /* 0x000000188d267221 */ /* 0x000fe20000010000 */
[----:B------:R-:W-:Y:S01]  /*1a50*/  FFMA.FTZ R35, R25, R24, R34 ;  /* 0x0000001819237223 */ /* 0x000fe20000010022 */
[----:B------:R-:W-:Y:S01]  /*1a60*/  FADD.FTZ R103, R103, R36 ;  /* 0x0000002467677221 */ /* 0x000fe20000010000 */
[----:B------:R-:W-:Y:S01]  /*1a70*/  FFMA.FTZ R71, R32, R36, R71 ;  /* 0x0000002420477223 */ /* 0x000fe20000010047 */
[----:B------:R-:W-:Y:S01]  /*1a80*/  SHF.L.U32 R145, R144, 0x10, RZ ;  /* 0x0000001090917819 */ /* 0x000fe200000006ff */
[----:B------:R-:W-:Y:S01]  /*1a90*/  FADD.FTZ R141, R38, R33 ;  /* 0x00000021268d7221 */ /* 0x000fe20000010000 */
[----:B------:R-:W-:Y:S01]  /*1aa0*/  SHF.L.U32 R36, R14, 0x10, RZ ;  /* 0x000000100e247819 */ /* 0x000fe200000006ff */
[----:B------:R-:W-:Y:S01]  /*1ab0*/  FFMA.FTZ R38, R32, R33, R35 ;  /* 0x0000002120267223 */ /* 0x000fe20000010023 */
[----:B------:R-:W-:Y:S01]  /*1ac0*/  SHF.L.U32 R144, R142, 0x10, RZ ;  /* 0x000000108e907819 */ /* 0x000fe200000006ff */
[----:B------:R-:W-:Y:S01]  /*1ad0*/  FADD.FTZ R142, -R196, R143 ;  /* 0x0000008fc48e7221 */ /* 0x000fe20000010100 */
[----:B------:R-:W-:Y:S01]  /*1ae0*/  SHF.L.U32 R140, R13, 0x10, RZ ;  /* 0x000000100d8c7819 */ /* 0x000fe200000006ff */
[----:B------:R-:W-:Y:S01]  /*1af0*/  FADD.FTZ R141, R141, R26 ;  /* 0x0000001a8d8d7221 */ /* 0x000fe20000010000 */
[----:B------:R-:W-:Y:S01]  /*1b00*/  SHF.L.U32 R146, R146, 0x10, RZ ;  /* 0x0000001092927819 */ /* 0x000fe200000006ff */
[----:B------:R-:W-:Y:S01]  /*1b10*/  FMUL.FTZ R34, R144, R36 ;  /* 0x0000002490227220 */ /* 0x000fe20000410000 */
[----:B------:R-:W-:Y:S01]  /*1b20*/  FMUL.FTZ R36, R39, R142 ;  /* 0x0000008e27247220 */ /* 0x000fe20000410000 */
[----:B------:R-:W-:Y:S01]  /*1b30*/  FFMA.FTZ R143, R27, R26, R38 ;  /* 0x0000001a1b8f7223 */ /* 0x000fe20000010026 */
[----:B------:R-:W-:Y:S01]  /*1b40*/  FADD.FTZ R38, -R196, R145 ;  /* 0x00000091c4267221 */ /* 0x000fe20000010100 */
[----:B------:R-:W-:Y:S01]  /*1b50*/  FMUL.FTZ R35, R146, R140 ;  /* 0x0000008c92237220 */ /* 0x000fe20000410000 */
[----:B------:R-:W-:Y:S01]  /*1b60*/  FADD.FTZ R141, R141, R34 ;  /* 0x000000228d8d7221 */ /* 0x000fe20000010000 */
[C---:B------:R-:W-:Y:S01]  /*1b70*/  FFMA.FTZ R140, R36.reuse, R34, R143 ;  /* 0x00000022248c7223 */ /* 0x040fe2000001008f */
[----:B------:R-:W-:Y:S01]  /*1b80*/  FMUL.FTZ R38, R39, R38 ;  /* 0x0000002627267220 */ /* 0x000fe20000410000 */
[----:B------:R-:W-:Y:S01]  /*1b90*/  FADD.FTZ R105, R105, R144 ;  /* 0x0000009069697221 */ /* 0x000fe20000010000 */
[----:B------:R-:W-:Y:S01]  /*1ba0*/  FADD.FTZ R142, R141, R28 ;  /* 0x0000001c8d8e7221 */ /* 0x000fe20000010000 */
[----:B------:R-:W-:Y:S01]  /*1bb0*/  FFMA.FTZ R140, R29, R28, R140 ;  /* 0x0000001c1d8c7223 */ /* 0x000fe2000001008c */
[----:B------:R-:W-:Y:S01]  /*1bc0*/  FFMA.FTZ R73, R36, R144, R73 ;  /* 0x0000009024497223 */ /* 0x000fe20000010049 */
[----:B------:R-:W-:Y:S01]  /*1bd0*/  FADD.FTZ R107, R107, R146 ;  /* 0x000000926b6b7221 */ /* 0x000fe20000010000 */
[----:B------:R-:W-:Y:S01]  /*1be0*/  FFMA.FTZ R75, R38, R146, R75 ;  /* 0x00000092264b7223 */ /* 0x000fe2000001004b */
[----:B------:R-:W-:Y:S01]  /*1bf0*/  FADD.FTZ R197, R142, R35 ;  /* 0x000000238ec57221 */ /* 0x000fe20000010000 */
[----:B------:R-:W-:-:S07]  /*1c00*/  FFMA.FTZ R198, R38, R35, R140 ;  /* 0x0000002326c67223 */ /* 0x000fce000001008c */
.L_x_9:
[----:B------:R-:W-:Y:S05]  /*1c10*/  BSYNC.RECONVERGENT B2 ;  /* 0x0000000000027941 */ /* 0x000fea0003800200 */
.L_x_8:
        /* <DEDUP_REMOVED lines=9> */
[C---:B--2---:R-:W-:Y:S02]  /*1cb0*/  PRMT R149, R140.reuse, 0x7632, R149 ;  /* 0x000076328c957816 */ /* 0x044fe40000000095 */
[----:B------:R-:W-:Y:S02]  /*1cc0*/  SHF.L.U32 R151, R140, 0x10, RZ ;  /* 0x000000108c977819 */ /* 0x000fe400000006ff */
[----:B------:R-:W-:Y:S02]  /*1cd0*/  PRMT R150, R141, 0x7632, R150 ;  /* 0x000076328d967816 */ /* 0x000fe40000000096 */
[----:B------:R-:W-:Y:S01]  /*1ce0*/  PRMT R152, R142, 0x7632, R152 ;  /* 0x000076328e987816 */ /* 0x000fe20000000098 */
[----:B------:R-:W-:Y:S01]  /*1cf0*/  FADD.FTZ R140, -R196, R151 ;  /* 0x00000097c48c7221 */ /* 0x000fe20000010100 */
[----:B------:R-:W-:-:S02]  /*1d00*/  SHF.L.U32 R149, R149, 0x10, RZ ;  /* 0x0000001095957819 */ /* 0x000fc400000006ff */
[----:B------:R-:W-:Y:S02]  /*1d10*/  SHF.L.U32 R155, R142, 0x10, RZ ;  /* 0x000000108e9b7819 */ /* 0x000fe400000006ff */
[----:B------:R-:W-:Y:S01]  /*1d20*/  SHF.L.U32 R153, R141, 0x10, RZ ;  /* 0x000000108d997819 */ /* 0x000fe200000006ff */
[C---:B------:R-:W-:Y:S01]  /*1d30*/  FADD.FTZ R158, -R196.reuse, R149 ;  /* 0x00000095c49e7221 */ /* 0x040fe20000010100 */
[C---:B------:R-:W-:Y:S01]  /*1d40*/  PRMT R156, R143.reuse, 0x7632, R156 ;  /* 0x000076328f9c7816 */ /* 0x040fe2000000009c */
[----:B------:R-:W-:Y:S01]  /*1d50*/  FADD.FTZ R154, -R196, R155 ;  /* 0x0000009bc49a7221 */ /* 0x000fe20000010100 */
[----:B------:R-:W-:Y:S01]  /*1d60*/  SHF.L.U32 R157, R143, 0x10, RZ ;  /* 0x000000108f9d7819 */ /* 0x000fe200000006ff */
[C---:B-----5:R-:W-:Y:S01]  /*1d70*/  FMUL.FTZ R149, R39.reuse, R140 ;  /* 0x0000008c27957220 */ /* 0x060fe20000410000 */
[----:B------:R-:W-:Y:S01]  /*1d80*/  SHF.L.U32 R141, R150, 0x10, RZ ;  /* 0x00000010968d7819 */ /* 0x000fe200000006ff */
[----:B------:R-:W-:Y:S01]  /*1d90*/  FADD.FTZ R142, -R196, R153 ;  /* 0x00000099c48e7221 */ /* 0x000fe20000010100 */
[----:B------:R-:W-:Y:S01]  /*1da0*/  SHF.L.U32 R143, R152, 0x10, RZ ;  /* 0x00000010988f7819 */ /* 0x000fe200000006ff */
[C---:B------:R-:W-:Y:S01]  /*1db0*/  FMUL.FTZ R153, R39.reuse, R154 ;  /* 0x0000009a27997220 */ /* 0x040fe20000410000 */
[----:B---3--:R-:W-:Y:S01]  /*1dc0*/  SHF.L.U32 R155, R146, 0x10, RZ ;  /* 0x00000010929b7819 */ /* 0x008fe200000006ff */
[----:B------:R-:W-:Y:S01]  /*1dd0*/  FADD.FTZ R160, -R196, R141 ;  /* 0x0000008dc4a07221 */ /* 0x000fe20000010100 */
[----:B------:R-:W-:Y:S01]  /*1de0*/  SHF.L.U32 R140, R54, 0x10, RZ ;  /* 0x00000010368c7819 */ /* 0x000fe200000006ff */
[----:B------:R-:W-:Y:S01]  /*1df0*/  FADD.FTZ R162, -R196, R143 ;  /* 0x0000008fc4a27221 */ /* 0x000fe20000010100 */
[----:B------:R-:W-:Y:S01]  /*1e00*/  PRMT R141, R144, 0x7632, R141 ;  /* 0x00007632908d7816 */ /* 0x000fe2000000008d */
[----:B------:R-:W-:Y:S01]  /*1e10*/  FMUL.FTZ R158, R39, R158 ;  /* 0x0000009e279e7220 */ /* 0x000fe20000410000 */
[----:B------:R-:W-:Y:S01]  /*1e20*/  SHF.L.U32 R150, R52, 0x10, RZ ;  /* 0x0000001034967819 */ /* 0x000fe200000006ff */
[----:B------:R-:W-:Y:S01]  /*1e30*/  FMUL.FTZ R154, R140, R155 ;  /* 0x0000009b8c9a7220 */ /* 0x000fe20000410000 */
[----:B------:R-:W-:Y:S01]  /*1e40*/  SHF.L.U32 R143, R144, 0x10, RZ ;  /* 0x00000010908f7819 */ /* 0x000fe200000006ff */
[----:B------:R-:W-:Y:S01]  /*1e50*/  FADD.FTZ R112, R112, R155 ;  /* 0x0000009b70707221 */ /* 0x000fe20000010000 */
[----:B------:R-:W-:Y:S01]  /*1e60*/  SHF.L.U32 R151, R156, 0x10, RZ ;  /* 0x000000109c977819 */ /* 0x000fe200000006ff */
[----:B------:R-:W-:Y:S01]  /*1e70*/  FADD.FTZ R156, -R196, R157 ;  /* 0x0000009dc49c7221 */ /* 0x000fe20000010100 */
[----:B------:R-:W-:Y:S01]  /*1e80*/  SHF.L.U32 R157, R20, 0x10, RZ ;  /* 0x00000010149d7819 */ /* 0x000fe200000006ff */
[-C--:B------:R-:W-:Y:S01]  /*1e90*/  FMUL.FTZ R150, R150, R143.reuse ;  /* 0x0000008f96967220 */ /* 0x080fe20000410000 */
[----:B------:R-:W-:Y:S01]  /*1ea0*/  SHF.L.U32 R140, R141, 0x10, RZ ;  /* 0x000000108d8c7819 */ /* 0x000fe200000006ff */
[----:B------:R-:W-:Y:S01]  /*1eb0*/  FADD.FTZ R164, -R196, R151 ;  /* 0x00000097c4a47221 */ /* 0x000fe20000010100 */
[----:B------:R-:W-:Y:S01]  /*1ec0*/  PRMT R144, R145, 0x7632, R144 ;  /* 0x0000763291907816 */ /* 0x000fe20000000090 */
[----:B------:R-:W-:Y:S01]  /*1ed0*/  FFMA.FTZ R141, R149, R150, R198 ;  /* 0x00000096958d7223 */ /* 0x000fe200000100c6 */
[----:B------:R-:W-:Y:S01]  /*1ee0*/  SHF.L.U32 R145, R145, 0x10, RZ ;  /* 0x0000001091917819 */ /* 0x000fe200000006ff */
[-C--:B------:R-:W-:Y:S01]  /*1ef0*/  FMUL.FTZ R157, R157, R140.reuse ;  /* 0x0000008c9d9d7220 */ /* 0x080fe20000410000 */
[----:B------:R-:W-:Y:S01]  /*1f00*/  FADD.FTZ R109, R109, R140 ;  /* 0x0000008c6d6d7221 */ /* 0x000fe20000010000 */
[----:B------:R-:W-:Y:S01]  /*1f10*/  FFMA.FTZ R77, R158, R140, R77 ;  /* 0x0000008c9e4d7223 */ /* 0x000fe2000001004d */
[----:B------:R-:W-:Y:S01]  /*1f20*/  SHF.L.U32 R152, R53, 0x10, RZ ;  /* 0x0000001035987819 */ /* 0x000fe200000006ff */
[----:B------:R-:W-:Y:S01]  /*1f30*/  FADD.FTZ R140, R197, R150 ;  /* 0x00000096c58c7221 */ /* 0x000fe20000010000 */
[----:B------:R-:W-:Y:S01]  /*1f40*/  PRMT R161, R146, 0x7632, R161 ;  /* 0x0000763292a17816 */ /* 0x000fe200000000a1 */
[----:B------:R-:W-:Y:S01]  /*1f50*/  FMUL.FTZ R151, R39, R142 ;  /* 0x0000008e27977220 */ /* 0x000fe20000410000 */
[C---:B------:R-:W-:Y:S01]  /*1f60*/  PRMT R146, R147.reuse, 0x7632, R146 ;  /* 0x0000763293927816 */ /* 0x040fe20000000092 */
[----:B------:R-:W-:Y:S01]  /*1f70*/  FADD.FTZ R108, R108, R143 ;  /* 0x0000008f6c6c7221 */ /* 0x000fe20000010000 */
[----:B------:R-:W-:Y:S01]  /*1f80*/  SHF.L.U32 R147, R147, 0x10, RZ ;  /* 0x0000001093937819 */ /* 0x000fe200000006ff */
[----:B------:R-:W-:Y:S01]  /*1f90*/  FFMA.FTZ R76, R149, R143, R76 ;  /* 0x0000008f954c7223 */ /* 0x000fe2000001004c */
[----:B------:R-:W-:Y:S01]  /*1fa0*/  SHF.L.U32 R142, R55, 0x10, RZ ;  /* 0x00000010378e7819 */ /* 0x000fe200000006ff */
[----:B------:R-:W-:Y:S01]  /*1fb0*/  FADD.FTZ R143, R140, R157 ;  /* 0x0000009d8c8f7221 */ /* 0x000fe20000010000 */
[----:B------:R-:W-:Y:S01]  /*1fc0*/  SHF.L.U32 R144, R144, 0x10, RZ ;  /* 0x0000001090907819 */ /* 0x000fe200000006ff */
[----:B------:R-:W-:Y:S01]  /*1fd0*/  FMUL.FTZ R152, R152, R145 ;  /* 0x0000009198987220 */ /* 0x000fe20000410000 */
[----:B------:R-:W-:Y:S01]  /*1fe0*/  FFMA.FTZ R140, R158, R157, R141 ;  /* 0x0000009d9e8c7223 */ /* 0x000fe2000001008d */
[----:B------:R-:W-:Y:S01]  /*1ff0*/  FFMA.FTZ R80, R153, R155, R80 ;  /* 0x0000009b99507223 */ /* 0x000fe20000010050 */
[C---:B------:R-:W-:Y:S01]  /*2000*/  FMUL.FTZ R155, R39.reuse, R156 ;  /* 0x0000009c279b7220 */ /* 0x040fe20000410000 */
[----:B------:R-:W-:Y:S01]  /*2010*/  FMUL.FTZ R160, R39, R160 ;  /* 0x000000a027a07220 */ /* 0x000fe20000410000 */
[----:B------:R-:W-:Y:S01]  /*2020*/  FMUL.FTZ R156, R142, R147 ;  /* 0x000000938e9c7220 */ /* 0x000fe20000410000 */
[----:B------:R-:W-:Y:S01]  /*2030*/  FMUL.FTZ R159, R159, R144 ;  /* 0x000000909f9f7220 */ /* 0x000fe20000410000 */
[----:B------:R-:W-:Y:S01]  /*2040*/  FADD.FTZ R142, R143, R152 ;  /* 0x000000988f8e7221 */ /* 0x000fe20000010000 */
[C---:B------:R-:W-:Y:S01]  /*2050*/  FFMA.FTZ R141, R151.reuse, R152, R140 ;  /* 0x00000098978d7223 */ /* 0x040fe2000001008c */
        /* <DEDUP_REMOVED lines=8> */
[----:B------:R-:W-:Y:S01]  /*20e0*/  FMUL.FTZ R162, R39, R162 ;  /* 0x000000a227a27220 */ /* 0x000fe20000410000 */
[----:B------:R-:W-:Y:S01]  /*20f0*/  FADD.FTZ R142, R143, R154 ;  /* 0x0000009a8f8e7221 */ /* 0x000fe20000010000 */
[----:B------:R-:W-:Y:S01]  /*2100*/  SHF.L.U32 R146, R146, 0x10, RZ ;  /* 0x0000001092927819 */ /* 0x000fe200000006ff */
[----:B------:R-:W-:Y:S01]  /*2110*/  FMUL.FTZ R161, R144, R145 ;  /* 0x0000009190a17220 */ /* 0x000fe20000410000 */
[----:B------:R-:W-:Y:S01]  /*2120*/  FFMA.FTZ R140, R153, R154, R140 ;  /* 0x0000009a998c7223 */ /* 0x000fe2000001008c */
[----:B------:R-:W-:Y:S01]  /*2130*/  FMUL.FTZ R164, R39, R164 ;  /* 0x000000a427a47220 */ /* 0x000fe20000410000 */
[----:B------:R-:W-:Y:S01]  /*2140*/  FADD.FTZ R114, R114, R147 ;  /* 0x0000009372727221 */ /* 0x000fe20000010000 */
[----:B------:R-:W-:Y:S01]  /*2150*/  FADD.FTZ R141, R142, R161 ;  /* 0x000000a18e8d7221 */ /* 0x000fe20000010000 */
[C---:B------:R-:W-:Y:S01]  /*2160*/  FFMA.FTZ R140, R162.reuse, R161, R140 ;  /* 0x000000a1a28c7223 */ /* 0x040fe2000001008c */
[----:B------:R-:W-:Y:S01]  /*2170*/  FMUL.FTZ R163, R163, R146 ;  /* 0x00000092a3a37220 */ /* 0x000fe20000410000 */
[----:B------:R-:W-:Y:S01]  /*2180*/  FFMA.FTZ R82, R155, R147, R82 ;  /* 0x000000939b527223 */ /* 0x000fe20000010052 */
        /* <DEDUP_REMOVED lines=8> */
[----:B------:R-:W-:Y:S06]  /*2210*/  BRA `(.L_x_10) ;  /* 0x0000001800607947 */ /* 0x000fec0003800000 */
.L_x_3:
        /* <DEDUP_REMOVED lines=13> */
[C---:B-1----:R-:W-:Y:S02]  /*22f0*/  IMAD.WIDE.U32 R144, R21.reuse, 0x10, R132 ;  /* 0x0000001015907825 */ /* 0x042fe400078e0084 */
[----:B------:R-:W0:Y:S04]  /*2300*/  LDC.64 R132, c[0x0][0x438] ;  /* 0x00010e00ff847b82 */ /* 0x000e280000000a00 */
[----:B------:R-:W3:Y:S01]  /*2310*/  LDG.E.128 R144, desc[UR6][R144.64] ;  /* 0x0000000690907981 */ /* 0x000ee2000c1e1d00 */
[----:B0-----:R-:W-:-:S06]  /*2320*/  IMAD.WIDE.U32 R132, R21, 0x10, R132 ;  /* 0x0000001015847825 */ /* 0x001fcc00078e0084 */
[----:B------:R-:W5:Y:S01]  /*2330*/  LDG.E.128 R132, desc[UR6][R132.64] ;  /* 0x0000000684847981 */ /* 0x000f62000c1e1d00 */
        /* <DEDUP_REMOVED lines=89> */
.L_x_12:
[----:B------:R-:W-:Y:S05]  /*28d0*/  BSYNC.RECONVERGENT B2 ;  /* 0x0000000000027941 */ /* 0x000fea0003800200 */
.L_x_11:
[----:B------:R-:W-:Y:S04]  /*28e0*/  BSSY.RECONVERGENT B2, `(.L_x_13) ;  /* 0x0000064000027945 */ /* 0x000fe80003800200 */
[----:B------:R-:W-:Y:S05]  /*28f0*/  @!P3 BRA `(.L_x_14) ;  /* 0x000000040088b947 */ /* 0x000fea0003800000 */
        /* <DEDUP_REMOVED lines=11> */
[----:B------:R-:W-:Y:S02]  /*29b0*/  IADD3 R199, PT, PT, R199, 0x20, RZ ;  /* 0x00000020c7c77810 */ /* 0x000fe40007ffe0ff */
[C---:B--2---:R-:W-:Y:S02]  /*29c0*/  SHF.L.U32 R165, R140.reuse, 0x10, RZ ;  /* 0x000000108ca57819 */ /* 0x044fe400000006ff */
[----:B------:R-:W-:Y:S02]  /*29d0*/  PRMT R148, R140, 0x7632, R148 ;  /* 0x000076328c947816 */ /* 0x000fe40000000094 */
[----:B------:R-:W-:Y:S01]  /*29e0*/  SHF.L.U32 R167, R141, 0x10, RZ ;  /* 0x000000108da77819 */ /* 0x000fe200000006ff */
[----:B------:R-:W-:Y:S01]  /*29f0*/  FADD.FTZ R140, -R196, R165 ;  /* 0x000000a5c48c7221 */ /* 0x000fe20000010100 */
[----:B------:R-:W-:-:S02]  /*2a00*/  SHF.L.U32 R169, R142, 0x10, RZ ;  /* 0x000000108ea97819 */ /* 0x000fc400000006ff */
[----:B------:R-:W-:Y:S01]  /*2a10*/  PRMT R168, R142, 0x7632, R168 ;  /* 0x000076328ea87816 */ /* 0x000fe200000000a8 */
[----:B-----5:R-:W-:Y:S01]  /*2a20*/  FMUL.FTZ R179, R39, R140 ;  /* 0x0000008c27b37220 */ /* 0x020fe20000410000 */
[C---:B------:R-:W-:Y:S01]  /*2a30*/  FADD.FTZ R140, -R196.reuse, R167 ;  /* 0x000000a7c48c7221 */ /* 0x040fe20000010100 */
[----:B------:R-:W-:Y:S02]  /*2a40*/  SHF.L.U32 R203, R143, 0x10, RZ ;  /* 0x000000108fcb7819 */ /* 0x000fe400000006ff */
[----:B---3--:R-:W-:Y:S01]  /*2a50*/  PRMT R142, R145, 0x7632, R142 ;  /* 0x00007632918e7816 */ /* 0x008fe2000000008e */
[----:B------:R-:W-:Y:S01]  /*2a60*/  FMUL.FTZ R175, R39, R140 ;  /* 0x0000008c27af7220 */ /* 0x000fe20000410000 */
[----:B------:R-:W-:Y:S01]  /*2a70*/  FADD.FTZ R140, -R196, R169 ;  /* 0x000000a9c48c7221 */ /* 0x000fe20000010100 */
[----:B------:R-:W-:Y:S02]  /*2a80*/  PRMT R170, R143, 0x7632, R170 ;  /* 0x000076328faa7816 */ /* 0x000fe400000000aa */
[----:B------:R-:W-:Y:S01]  /*2a90*/  SHF.L.U32 R145, R145, 0x10, RZ ;  /* 0x0000001091917819 */ /* 0x000fe200000006ff */
[----:B------:R-:W-:Y:S01]  /*2aa0*/  FMUL.FTZ R171, R39, R140 ;  /* 0x0000008c27ab7220 */ /* 0x000fe20000410000 */
[----:B------:R-:W-:Y:S01]  /*2ab0*/  SHF.L.U32 R143, R144, 0x10, RZ ;  /* 0x00000010908f7819 */ /* 0x000fe200000006ff */
[----:B------:R-:W-:Y:S01]  /*2ac0*/  FADD.FTZ R140, -R196, R203 ;  /* 0x000000cbc48c7221 */ /* 0x000fe20000010100 */
[----:B------:R-:W-:Y:S01]  /*2ad0*/  PRMT R166, R141, 0x7632, R166 ;  /* 0x000076328da67816 */ /* 0x000fe200000000a6 */
[----:B------:R-:W-:Y:S01]  /*2ae0*/  FMUL.FTZ R173, R174, R145 ;  /* 0x00000091aead7220 */ /* 0x000fe20000410000 */
[----:B------:R-:W-:Y:S01]  /*2af0*/  PRMT R141, R144, 0x7632, R141 ;  /* 0x00007632908d7816 */ /* 0x000fe2000000008d */
[-C--:B------:R-:W-:Y:S01]  /*2b00*/  FMUL.FTZ R177, R172, R143.reuse ;  /* 0x0000008facb17220 */ /* 0x080fe20000410000 */
[----:B------:R-:W-:Y:S01]  /*2b10*/  PRMT R144, R146, 0x7632, R144 ;  /* 0x0000763292907816 */ /* 0x000fe20000000090 */
[----:B------:R-:W-:Y:S01]  /*2b20*/  FADD.FTZ R120, R120, R143 ;  /* 0x0000008f78787221 */ /* 0x000fe20000010000 */
[----:B------:R-:W-:Y:S01]  /*2b30*/  SHF.L.U32 R201, R146, 0x10, RZ ;  /* 0x0000001092c97819 */ /* 0x000fe200000006ff */
[----:B------:R-:W-:Y:S01]  /*2b40*/  FFMA.FTZ R92, R179, R143, R92 ;  /* 0x0000008fb35c7223 */ /* 0x000fe2000001005c */
[C---:B------:R-:W-:Y:S01]  /*2b50*/  PRMT R146, R147.reuse, 0x7632, R146 ;  /* 0x0000763293927816 */ /* 0x040fe20000000092 */
[----:B------:R-:W-:Y:S01]  /*2b60*/  FADD.FTZ R122, R122, R145 ;  /* 0x000000917a7a7221 */ /* 0x000fe20000010000 */
[----:B------:R-:W-:Y:S01]  /*2b70*/  SHF.L.U32 R147, R147, 0x10, RZ ;  /* 0x0000001093937819 */ /* 0x000fe200000006ff */
[----:B------:R-:W-:Y:S01]  /*2b80*/  FFMA.FTZ R94, R175, R145, R94 ;  /* 0x00000091af5e7223 */ /* 0x000fe2000001005e */
[----:B------:R-:W-:Y:S01]  /*2b90*/  SHF.L.U32 R174, R47, 0x10, RZ ;  /* 0x000000102fae7819 */ /* 0x000fe200000006ff */
[----:B------:R-:W-:Y:S01]  /*2ba0*/  FMUL.FTZ R167, R39, R140 ;  /* 0x0000008c27a77220 */ /* 0x000fe20000410000 */
[----:B------:R-:W-:Y:S01]  /*2bb0*/  SHF.L.U32 R143, R148, 0x10, RZ ;  /* 0x00000010948f7819 */ /* 0x000fe200000006ff */
[----:B------:R-:W-:Y:S01]  /*2bc0*/  FADD.FTZ R126, R126, R147 ;  /* 0x000000937e7e7221 */ /* 0x000fe20000010000 */
[----:B------:R-:W-:Y:S01]  /*2bd0*/  SHF.L.U32 R145, R166, 0x10, RZ ;  /* 0x00000010a6917819 */ /* 0x000fe200000006ff */
[-C--:B------:R-:W-:Y:S01]  /*2be0*/  FMUL.FTZ R165, R174, R147.reuse ;  /* 0x00000093aea57220 */ /* 0x080fe20000410000 */
[----:B------:R-:W-:Y:S01]  /*2bf0*/  SHF.L.U32 R172, R46, 0x10, RZ ;  /* 0x000000102eac7819 */ /* 0x000fe200000006ff */
[----:B------:R-:W-:Y:S01]  /*2c00*/  FFMA.FTZ R98, R167, R147, R98 ;  /* 0x00000093a7627223 */ /* 0x000fe20000010062 */
[----:B------:R-:W-:Y:S01]  /*2c10*/  SHF.L.U32 R140, R141, 0x10, RZ ;  /* 0x000000108d8c7819 */ /* 0x000fe200000006ff */
[C---:B------:R-:W-:Y:S01]  /*2c20*/  FADD.FTZ R178, -R196.reuse, R143 ;  /* 0x0000008fc4b27221 */ /* 0x040fe20000010100 */
[----:B------:R-:W-:Y:S01]  /*2c30*/  SHF.L.U32 R141, R11, 0x10, RZ ;  /* 0x000000100b8d7819 */ /* 0x000fe200000006ff */
[----:B------:R-:W-:Y:S01]  /*2c40*/  FADD.FTZ R174, -R196, R145 ;  /* 0x00000091c4ae7221 */ /* 0x000fe20000010100 */
[----:B------:R-:W-:Y:S01]  /*2c50*/  SHF.L.U32 R142, R142, 0x10, RZ ;  /* 0x000000108e8e7819 */ /* 0x000fe200000006ff */
[----:B------:R-:W-:Y:S01]  /*2c60*/  FMUL.FTZ R169, R172, R201 ;  /* 0x000000c9aca97220 */ /* 0x000fe20000410000 */
[----:B------:R-:W-:Y:S01]  /*2c70*/  SHF.L.U32 R147, R12, 0x10, RZ ;  /* 0x000000100c937819 */ /* 0x000fe200000006ff */
[C---:B------:R-:W-:Y:S01]  /*2c80*/  FMUL.FTZ R178, R39.reuse, R178 ;  /* 0x000000b227b27220 */ /* 0x040fe20000410000 */
[----:B------:R-:W-:Y:S01]  /*2c90*/  FMUL.FTZ R174, R39, R174 ;  /* 0x000000ae27ae7220 */ /* 0x000fe20000410000 */
[----:B------:R-:W-:Y:S01]  /*2ca0*/  FMUL.FTZ R172, R141, R142 ;  /* 0x0000008e8dac7220 */ /* 0x000fe20000410000 */
[----:B------:R-:W-:Y:S01]  /*2cb0*/  FADD.FTZ R197, R197, R177 ;  /* 0x000000b1c5c57221 */ /* 0x000fe20000010000 */
[-C--:B------:R-:W-:Y:S01]  /*2cc0*/  FMUL.FTZ R176, R147, R140.reuse ;  /* 0x0000008c93b07220 */ /* 0x080fe20000410000 */
[----:B------:R-:W-:Y:S01]  /*2cd0*/  FFMA.FTZ R141, R179, R177, R198 ;  /* 0x000000b1b38d7223 */ /* 0x000fe200000100c6 */
[----:B------:R-:W-:Y:S01]  /*2ce0*/  SHF.L.U32 R143, R168, 0x10, RZ ;  /* 0x00000010a88f7819 */ /* 0x000fe200000006ff */
[----:B------:R-:W-:Y:S01]  /*2cf0*/  FADD.FTZ R121, R121, R140 ;  /* 0x0000008c79797221 */ /* 0x000fe20000010000 */
[----:B------:R-:W-:Y:S01]  /*2d00*/  FFMA.FTZ R93, R178, R140, R93 ;  /* 0x0000008cb25d7223 */ /* 0x000fe2000001005d */
[----:B------:R-:W-:Y:S01]  /*2d10*/  FADD.FTZ R123, R123, R142 ;  /* 0x0000008e7b7b7221 */ /* 0x000fe20000010000 */
[----:B------:R-:W-:Y:S01]  /*2d20*/  FFMA.FTZ R95, R174, R142, R95 ;  /* 0x0000008eae5f7223 */ /* 0x000fe2000001005f */
[----:B------:R-:W-:Y:S01]  /*2d30*/  FADD.FTZ R140, R197, R176 ;  /* 0x000000b0c58c7221 */ /* 0x000fe20000010000 */
[----:B------:R-:W-:Y:S01]  /*2d40*/  FFMA.FTZ R142, R178, R176, R141 ;  /* 0x000000b0b28e7223 */ /* 0x000fe2000001008d */
[----:B------:R-:W-:Y:S01]  /*2d50*/  SHF.L.U32 R145, R170, 0x10, RZ ;  /* 0x00000010aa917819 */ /* 0x000fe200000006ff */
[----:B------:R-:W-:Y:S01]  /*2d60*/  FADD.FTZ R170, -R196, R143 ;  /* 0x0000008fc4aa7221 */ /* 0x000fe20000010100 */
[----:B------:R-:W-:Y:S01]  /*2d70*/  FADD.FTZ R141, R140, R173 ;  /* 0x000000ad8c8d7221 */ /* 0x000fe20000010000 */
[----:B------:R-:W-:Y:S01]  /*2d80*/  FFMA.FTZ R143, R175, R173, R142 ;  /* 0x000000adaf8f7223 */ /* 0x000fe2000001008e */
[----:B------:R-:W-:Y:S01]  /*2d90*/  SHF.L.U32 R147, R10, 0x10, RZ ;  /* 0x000000100a937819 */ /* 0x000fe200000006ff */
[----:B------:R-:W-:Y:S01]  /*2da0*/  FMUL.FTZ R170, R39, R170 ;  /* 0x000000aa27aa7220 */ /* 0x000fe20000410000 */
[----:B------:R-:W-:Y:S01]  /*2db0*/  SHF.L.U32 R144, R144, 0x10, RZ ;  /* 0x0000001090907819 */ /* 0x000fe200000006ff */
[----:B------:R-:W-:Y:S01]  /*2dc0*/  FADD.FTZ R140, R141, R172 ;  /* 0x000000ac8d8c7221 */ /* 0x000fe20000010000 */
[----:B------:R-:W-:Y:S01]  /*2dd0*/  FFMA.FTZ R142, R174, R172, R143 ;  /* 0x000000acae8e7223 */ /* 0x000fe2000001008f */
[----:B------:R-:W-:Y:S01]  /*2de0*/  FADD.FTZ R124, R124, R201 ;  /* 0x000000c97c7c7221 */ /* 0x000fe20000010000 */
[----:B------:R-:W-:Y:S01]  /*2df0*/  FFMA.FTZ R96, R171, R201, R96 ;  /* 0x000000c9ab607223 */ /* 0x000fe20000010060 */
        /* <DEDUP_REMOVED lines=9> */
[----:B------:R-:W-:Y:S01]  /*2e90*/  FADD.FTZ R125, R125, R144 ;  /* 0x000000907d7d7221 */ /* 0x000fe20000010000 */
[----:B------:R-:W-:Y:S01]  /*2ea0*/  FMUL.FTZ R148, R201, R146 ;  /* 0x00000092c9947220 */ /* 0x000fe20000410000 */
[----:B------:R-:W-:Y:S01]  /*2eb0*/  FADD.FTZ R197, R140, R165 ;  /* 0x000000a58cc57221 */ /* 0x000fe20000010000 */
[----:B------:R-:W-:Y:S01]  /*2ec0*/  FFMA.FTZ R141, R167, R165, R142 ;  /* 0x000000a5a78d7223 */ /* 0x000fe2000001008e */
[----:B------:R-:W-:Y:S01]  /*2ed0*/  FFMA.FTZ R97, R170, R144, R97 ;  /* 0x00000090aa617223 */ /* 0x000fe20000010061 */
[----:B------:R-:W-:Y:S01]  /*2ee0*/  FADD.FTZ R127, R127, R146 ;  /* 0x000000927f7f7221 */ /* 0x000fe20000010000 */
[C---:B------:R-:W-:Y:S01]  /*2ef0*/  FFMA.FTZ R99, R166.reuse, R146, R99 ;  /* 0x00000092a6637223 */ /* 0x040fe20000010063 */
[----:B------:R-:W-:Y:S01]  /*2f00*/  FADD.FTZ R197, R197, R148 ;  /* 0x00000094c5c57221 */ /* 0x000fe20000010000 */
[----:B------:R-:W-:-:S07]  /*2f10*/  FFMA.FTZ R198, R166, R148, R141 ;  /* 0x00000094a6c67223 */ /* 0x000fce000001008d */
.L_x_14:
[----:B------:R-:W-:Y:S05]  /*2f20*/  BSYNC.RECONVERGENT B2 ;  /* 0x0000000000027941 */ /* 0x000fea0003800200 */
.L_x_13:
        /* <DEDUP_REMOVED lines=9> */
[----:B0-----:R-:W-:-:S05]  /*2fc0*/  IMAD.WIDE.U32 R22, R199, 0x10, R22 ;  /* 0x00000010c7167825 */ /* 0x001fca00078e0016 */
[----:B------:R0:W5:Y:S01]  /*2fd0*/  LDG.E.128 R128, desc[UR6][R22.64] ;  /* 0x0000000616807981 */ /* 0x000162000c1e1d00 */
[----:B------:R-:W-:Y:S02]  /*2fe0*/  SHF.L.U32 R144, R14, 0x10, RZ ;  /* 0x000000100e907819 */ /* 0x000fe400000006ff */
[----:B------:R-:W-:Y:S02]  /*2ff0*/  IADD3 R199, PT, PT, R199, 0x20, RZ ;  /* 0x00000020c7c77810 */ /* 0x000fe40007ffe0ff */
[C---:B--2---:R-:W-:Y:S02]  /*3000*/  SHF.L.U32 R33, R24.reuse, 0x10, RZ ;  /* 0x0000001018217819 */ /* 0x044fe400000006ff */
[C---:B------:R-:W-:Y:S02]  /*3010*/  SHF.L.U32 R141, R25.reuse, 0x10, RZ ;  /* 0x00000010198d7819 */ /* 0x040fe400000006ff */
[----:B------:R-:W-:Y:S01]  /*3020*/  PRMT R32, R24, 0x7632, R32 ;  /* 0x0000763218207816 */ /* 0x000fe20000000020 */
[----:B0-----:R-:W-:Y:S01]  /*3030*/  FADD.FTZ R22, -R196, R33 ;  /* 0x00000021c4167221 */ /* 0x001fe20000010100 */
[----:B------:R-:W-:-:S02]  /*3040*/  PRMT R35, R25, 0x7632, R35 ;  /* 0x0000763219237816 */ /* 0x000fc40000000023 */
[----:B------:R-:W-:Y:S01]  /*3050*/  SHF.L.U32 R24, R48, 0x10, RZ ;  /* 0x0000001030187819 */ /* 0x000fe200000006ff */
[----:B-----5:R-:W-:Y:S01]  /*3060*/  FMUL.FTZ R23, R39, R22 ;  /* 0x0000001627177220 */ /* 0x020fe20000410000 */
[----:B---3--:R-:W-:Y:S02]  /*3070*/  SHF.L.U32 R25, R28, 0x10, RZ ;  /* 0x000000101c197819 */ /* 0x008fe400000006ff */
[C---:B------:R-:W-:Y:S02]  /*3080*/  PRMT R140, R26.reuse, 0x7632, R140 ;  /* 0x000076321a8c7816 */ /* 0x040fe4000000008c */
[----:B------:R-:W-:Y:S01]  /*3090*/  SHF.L.U32 R143, R26, 0x10, RZ ;  /* 0x000000101a8f7819 */ /* 0x000fe200000006ff */
[----:B------:R-:W-:Y:S01]  /*30a0*/  FADD.FTZ R26, -R196, R141 ;  /* 0x0000008dc41a7221 */ /* 0x000fe20000010100 */
[C---:B------:R-:W-:Y:S01]  /*30b0*/  SHF.L.U32 R147, R27.reuse, 0x10, RZ ;  /* 0x000000101b937819 */ /* 0x040fe200000006ff */
[-C--:B------:R-:W-:Y:S01]  /*30c0*/  FMUL.FTZ R22, R24, R25.reuse ;  /* 0x0000001918167220 */ /* 0x080fe20000410000 */
[----:B------:R-:W-:Y:S01]  /*30d0*/  PRMT R146, R27, 0x7632, R146 ;  /* 0x000076321b927816 */ /* 0x000fe20000000092 */
[----:B------:R-:W-:Y:S01]  /*30e0*/  FADD.FTZ R100, R100, R25 ;  /* 0x0000001964647221 */ /* 0x000fe20000010000 */
[----:B------:R-:W-:Y:S01]  /*30f0*/  PRMT R36, R29, 0x7632, R36 ;  /* 0x000076321d247816 */ /* 0x000fe20000000024 */
[----:B------:R-:W-:Y:S01]  /*3100*/  FFMA.FTZ R68, R23, R25, R68 ;  /* 0x0000001917447223 */ /* 0x000fe20000010044 */
[----:B------:R-:W-:Y:S01]  /*3110*/  SHF.L.U32 R29, R29, 0x10, RZ ;  /* 0x000000101d1d7819 */ /* 0x000fe200000006ff */
[----:B------:R-:W-:Y:S01]  /*3120*/  FMUL.FTZ R25, R39, R26 ;  /* 0x0000001a27197220 */ /* 0x000fe20000410000 */
[----:B------:R-:W-:Y:S01]  /*3130*/  SHF.L.U32 R27, R49, 0x10, RZ ;  /* 0x00000010311b7819 */ /* 0x000fe200000006ff */
[----:B------:R-:W-:Y:S01]  /*3140*/  FADD.FTZ R26, -R196, R143 ;  /* 0x0000008fc41a7221 */ /* 0x000fe20000010100 */
[----:B------:R-:W-:Y:S01]  /*3150*/  PRMT R142, R30, 0x7632, R142 ;  /* 0x000076321e8e7816 */ /* 0x000fe2000000008e */
[----:B------:R-:W-:Y:S01]  /*3160*/  FADD.FTZ R102, R102, R29 ;  /* 0x0000001d66667221 */ /* 0x000fe20000010000 */
[----:B------:R-:W-:Y:S01]  /*3170*/  SHF.L.U32 R145, R30, 0x10, RZ ;  /* 0x000000101e917819 */ /* 0x000fe200000006ff */
[----:B------:R-:W-:Y:S01]  /*3180*/  FADD.FTZ R30, -R196, R147 ;  /* 0x00000093c41e7221 */ /* 0x000fe20000010100 */
[----:B------:R-:W-:Y:S01]  /*3190*/  PRMT R200, R31, 0x7632, R200 ;  /* 0x000076321fc87816 */ /* 0x000fe200000000c8 */
[-C--:B------:R-:W-:Y:S01]  /*31a0*/  FMUL.FTZ R24, R27, R29.reuse ;  /* 0x0000001d1b187220 */ /* 0x080fe20000410000 */
[----:B------:R-:W-:Y:S01]  /*31b0*/  SHF.L.U32 R38, R31, 0x10, RZ ;  /* 0x000000101f267819 */ /* 0x000fe200000006ff */
[----:B------:R-:W-:Y:S01]  /*31c0*/  FFMA.FTZ R70, R25, R29, R70 ;  /* 0x0000001d19467223 */ /* 0x000fe20000010046 */
[----:B------:R-:W-:Y:S01]  /*31d0*/  SHF.L.U32 R31, R32, 0x10, RZ ;  /* 0x00000010201f7819 */ /* 0x000fe200000006ff */
[C---:B------:R-:W-:Y:S01]  /*31e0*/  FMUL.FTZ R29, R39.reuse, R30 ;  /* 0x0000001e271d7220 */ /* 0x040fe20000410000 */
[----:B------:R-:W-:Y:S01]  /*31f0*/  PRMT R34, R28, 0x7632, R34 ;  /* 0x000076321c227816 */ /* 0x000fe20000000022 */
[----:B------:R-:W-:Y:S01]  /*3200*/  FMUL.FTZ R27, R39, R26 ;  /* 0x0000001a271b7220 */ /* 0x000fe20000410000 */
[----:B------:R-:W-:Y:S01]  /*3210*/  SHF.L.U32 R28, R50, 0x10, RZ ;  /* 0x00000010321c7819 */ /* 0x000fe200000006ff */
[----:B------:R-:W-:Y:S01]  /*3220*/  FADD.FTZ R30, -R196, R31 ;  /* 0x0000001fc41e7221 */ /* 0x000fe20000010100 */
[----:B------:R-:W-:Y:S01]  /*3230*/  SHF.L.U32 R33, R51, 0x10, RZ ;  /* 0x0000001033217819 */ /* 0x000fe200000006ff */
[----:B------:R-:W-:Y:S01]  /*3240*/  FADD.FTZ R106, R106, R38 ;  /* 0x000000266a6a7221 */ /* 0x000fe20000010000 */
[----:B------:R-:W-:Y:S01]  /*3250*/  SHF.L.U32 R32, R16, 0x10, RZ ;  /* 0x0000001010207819 */ /* 0x000fe200000006ff */
[----:B------:R-:W-:Y:S01]  /*3260*/  FMUL.FTZ R30, R39, R30 ;  /* 0x0000001e271e7220 */ /* 0x000fe20000410000 */
[----:B------:R-:W-:Y:S01]  /*3270*/  SHF.L.U32 R35, R35, 0x10, RZ ;  /* 0x0000001023237819 */ /* 0x000fe200000006ff */
[----:B------:R-:W-:Y:S01]  /*3280*/  FMUL.FTZ R26, R28, R145 ;  /* 0x000000911c1a7220 */ /* 0x000fe20000410000 */
[----:B------:R-:W-:Y:S01]  /*3290*/  SHF.L.U32 R34, R34, 0x10, RZ ;  /* 0x0000001022227819 */ /* 0x000fe200000006ff */
[-C--:B------:R-:W-:Y:S01]  /*32a0*/  FMUL.FTZ R28, R33, R38.reuse ;  /* 0x00000026211c7220 */ /* 0x080fe20000410000 */
[----:B------:R-:W-:Y:S01]  /*32b0*/  FFMA.FTZ R74, R29, R38, R74 ;  /* 0x000000261d4a7223 */ /* 0x000fe2000001004a */
[----:B------:R-:W-:Y:S01]  /*32c0*/  SHF.L.U32 R38, R36, 0x10, RZ ;  /* 0x0000001024267819 */ /* 0x000fe200000006ff */
[----:B------:R-:W-:Y:S01]  /*32d0*/  FADD.FTZ R36, -R196, R35 ;  /* 0x00000023c4247221 */ /* 0x000fe20000010100 */
[-C--:B------:R-:W-:Y:S01]  /*32e0*/  FMUL.FTZ R31, R32, R34.reuse ;  /* 0x00000022201f7220 */ /* 0x080fe20000410000 */
[----:B------:R-:W-:Y:S01]  /*32f0*/  FADD.FTZ R101, R101, R34 ;  /* 0x0000002265657221 */ /* 0x000fe20000010000 */
[----:B------:R-:W-:Y:S01]  /*3300*/  FFMA.FTZ R69, R30, R34, R69 ;  /* 0x000000221e457223 */ /* 0x000fe20000010045 */
[----:B------:R-:W-:Y:S01]  /*3310*/  FADD.FTZ R34, R197, R22 ;  /* 0x00000016c5227221 */ /* 0x000fe20000010000 */
[----:B------:R-:W-:Y:S01]  /*3320*/  FFMA.FTZ R35, R23, R22, R198 ;  /* 0x0000001617237223 */ /* 0x000fe200000100c6 */
[----:B------:R-:W-:Y:S01]  /*3330*/  SHF.L.U32 R33, R15, 0x10, RZ ;  /* 0x000000100f217819 */ /* 0x000fe200000006ff */
[----:B------:R-:W-:Y:S01]  /*3340*/  FMUL.FTZ R32, R39, R36 ;  /* 0x0000002427207220 */ /* 0x000fe20000410000 */
[----:B------:R-:W-:Y:S01]  /*3350*/  FADD.FTZ R141, R34, R31 ;  /* 0x0000001f228d7221 */ /* 0x000fe20000010000 */
[----:B------:R-:W-:Y:S01]  /*3360*/  FFMA.FTZ R34, R30, R31, R35 ;  /* 0x0000001f1e227223 */ /* 0x000fe20000010023 */
[----:B------:R-:W-:Y:S01]  /*3370*/  FADD.FTZ R103, R103, R38 ;  /* 0x0000002667677221 */ /* 0x000fe20000010000 */
[-C--:B------:R-:W-:Y:S01]  /*3380*/  FMUL.FTZ R33, R33, R38.reuse ;  /* 0x0000002621217220 */ /* 0x080fe20000410000 */
[----:B------:R-:W-:Y:S01]  /*3390*/  FFMA.FTZ R71, R32, R38, R71 ;  /* 0x0000002620477223 */ /* 0x000fe20000010047 */
[----:B------:R-:W-:Y:S01]  /*33a0*/  SHF.L.U32 R143, R140, 0x10, RZ ;  /* 0x000000108c8f7819 */ /* 0x000fe200000006ff */
[----:B------:R-:W-:Y:S01]  /*33b0*/  FADD.FTZ R38, R141, R24 ;  /* 0x000000188d267221 */ /* 0x000fe20000010000 */
[----:B------:R-:W-:Y:S01]  /*33c0*/  FFMA.FTZ R35, R25, R24, R34 ;  /* 0x0000001819237223 */ /* 0x000fe20000010022 */
[----:B------:R-:W-:Y:S01]  /*33d0*/  SHF.L.U32 R142, R142, 0x10, RZ ;  /* 0x000000108e8e7819 */ /* 0x000fe200000006ff */
[----:B------:R-:W-:Y:S01]  /*33e0*/  FADD.FTZ R104, R104, R145 ;  /* 0x0000009168687221 */ /* 0x000fe20000010000 */
[----:B------:R-:W-:Y:S01]  /*33f0*/  FADD.FTZ R141, R38, R33 ;  /* 0x00000021268d7221 */ /* 0x000fe20000010000 */
[----:B------:R-:W-:Y:S01]  /*3400*/  FADD.FTZ R36, -R196, R143 ;  /* 0x0000008fc4247221 */ /* 0x000fe20000010100 */
[----:B------:R-:W-:Y:S01]  /*3410*/  FFMA.FTZ R38, R32, R33, R35 ;  /* 0x0000002120267223 */ /* 0x000fe20000010023 */
        /* <DEDUP_REMOVED lines=10> */
[C---:B------:R-:W-:Y:S01]  /*34c0*/  FFMA.FTZ R140, R36.reuse, R34, R143 ;  /* 0x00000022248c7223 */ /* 0x040fe2000001008f */
[----:B------:R-:W-:Y:S01]  /*34d0*/  FADD.FTZ R105, R105, R142 ;  /* 0x0000008e69697221 */ /* 0x000fe20000010000 */
[----:B------:R-:W-:Y:S01]  /*34e0*/  FFMA.FTZ R73, R36, R142, R73 ;  /* 0x0000008e24497223 */ /* 0x000fe20000010049 */
[----:B------:R-:W-:Y:S01]  /*34f0*/  FMUL.FTZ R35, R147, R200 ;  /* 0x000000c893237220 */ /* 0x000fe20000410000 */
[----:B------:R-:W-:Y:S01]  /*3500*/  FMUL.FTZ R38, R39, R38 ;  /* 0x0000002627267220 */ /* 0x000fe20000410000 */
[----:B------:R-:W-:Y:S01]  /*3510*/  FADD.FTZ R142, R141, R28 ;  /* 0x0000001c8d8e7221 */ /* 0x000fe20000010000 */
[----:B------:R-:W-:Y:S01]  /*3520*/  FFMA.FTZ R140, R29, R28, R140 ;  /* 0x0000001c1d8c7223 */ /* 0x000fe2000001008c */
[----:B------:R-:W-:Y:S01]  /*3530*/  FADD.FTZ R107, R107, R200 ;  /* 0x000000c86b6b7221 */ /* 0x000fe20000010000 */
[----:B------:R-:W-:Y:S01]  /*3540*/  FFMA.FTZ R75, R38, R200, R75 ;  /* 0x000000c8264b7223 */ /* 0x000fe2000001004b */
[----:B------:R-:W-:Y:S01]  /*3550*/  FADD.FTZ R197, R142, R35 ;  /* 0x000000238ec57221 */ /* 0x000fe20000010000 */
[----:B------:R-:W-:-:S07]  /*3560*/  FFMA.FTZ R198, R38, R35, R140 ;  /* 0x0000002326c67223 */ /* 0x000fce000001008c */
.L_x_16:
[----:B------:R-:W-:Y:S05]  /*3570*/  BSYNC.RECONVERGENT B2 ;  /* 0x0000000000027941 */ /* 0x000fea0003800200 */
.L_x_15:
        /* <DEDUP_REMOVED lines=97> */
[----:B------:R-:W-:-:S07]  /*3b90*/  FFMA.FTZ R198, R164, R163, R140 ;  /* 0x000000a3a4c67223 */ /* 0x000fce000001008c */
.L_x_10:
[----:B------:R-:W-:Y:S05]  /*3ba0*/  BSYNC.RECONVERGENT B1 ;  /* 0x0000000000017941 */ /* 0x000fea0003800200 */
.L_x_2:
[----:B------:R-:W-:-:S03]  /*3bb0*/  UMOV UR4, 0xffffffff ;  /* 0xffffffff00047882 */ /* 0x000fc60000000000 */
[----:B------:R-:W-:Y:S05]  /*3bc0*/  BRA.DIV UR4, `(.L_x_17) ;  /* 0x0000004604647947 */ /* 0x000fea000b800000 */
[----:B------:R-:W0:Y:S01]  /*3bd0*/  SHFL.BFLY PT, R140, R197, 0x1, 0x1f ;  /* 0x0c201f00c58c7f89 */ /* 0x000e2200000e0000 */
[----:B------:R-:W-:Y:S02]  /*3be0*/  PRMT R200, R66, 0x7632, R200 ;  /* 0x0000763242c87816 */ /* 0x000fe400000000c8 */
[----:B------:R-:W-:Y:S01]  /*3bf0*/  PRMT R201, R64, 0x7632, R201 ;  /* 0x0000763240c97816 */ /* 0x000fe200000000c9 */
[----:B------:R-:W1:Y:S01]  /*3c00*/  SHFL.BFLY PT, R141, R198, 0x1, 0x1f ;  /* 0x0c201f00c68d7f89 */ /* 0x000e6200000e0000 */
[C---:B------:R-:W-:Y:S02]  /*3c10*/  PRMT R202, R130.reuse, 0x7632, R202 ;  /* 0x0000763282ca7816 */ /* 0x040fe400000000ca */
[----:B------:R-:W-:Y:S02]  /*3c20*/  PRMT R199, R130, 0x7632, R199 ;  /* 0x0000763282c77816 */ /* 0x000fe400000000c7 */
[----:B------:R-:W-:Y:S01]  /*3c30*/  PRMT R203, R129, 0x7632, R203 ;  /* 0x0000763281cb7816 */ /* 0x000fe200000000cb */
[----:B0-----:R-:W-:Y:S01]  /*3c40*/  FADD.FTZ R140, R140, R197 ;  /* 0x000000c58c8c7221 */ /* 0x001fe20000010000 */
[----:B-1----:R-:W-:-:S04]  /*3c50*/  FADD.FTZ R141, R141, R198 ;  /* 0x000000c68d8d7221 */ /* 0x002fc80000010000 */
[----:B------:R-:W0:Y:S01]  /*3c60*/  SHFL.BFLY PT, R143, R140, 0x2, 0x1f ;  /* 0x0c401f008c8f7f89 */ /* 0x000e2200000e0000 */
[----:B------:R-:W-:-:S03]  /*3c70*/  PRMT R198, R129, 0x7632, R198 ;  /* 0x0000763281c67816 */ /* 0x000fc600000000c6 */
[----:B------:R-:W1:Y:S01]  /*3c80*/  SHFL.BFLY PT, R142, R141, 0x2, 0x1f ;  /* 0x0c401f008d8e7f89 */ /* 0x000e6200000e0000 */
[----:B0-----:R-:W-:Y:S01]  /*3c90*/  FADD.FTZ R143, R140, R143 ;  /* 0x0000008f8c8f7221 */ /* 0x001fe20000010000 */
[----:B-1----:R-:W-:-:S04]  /*3ca0*/  FADD.FTZ R142, R141, R142 ;  /* 0x0000008e8d8e7221 */ /* 0x002fc80000010000 */
[----:B------:R-:W0:Y:S04]  /*3cb0*/  SHFL.BFLY PT, R144, R143, 0x4, 0x1f ;  /* 0x0c801f008f907f89 */ /* 0x000e2800000e0000 */
[----:B------:R-:W1:Y:S01]  /*3cc0*/  SHFL.BFLY PT, R145, R142, 0x4, 0x1f ;  /* 0x0c801f008e917f89 */ /* 0x000e6200000e0000 */
[----:B0-----:R-:W-:Y:S01]  /*3cd0*/  FADD.FTZ R144, R143, R144 ;  /* 0x000000908f907221 */ /* 0x001fe20000010000 */
[----:B-1----:R-:W-:-:S04]  /*3ce0*/  FADD.FTZ R145, R142, R145 ;  /* 0x000000918e917221 */ /* 0x002fc80000010000 */
[----:B------:R-:W0:Y:S04]  /*3cf0*/  SHFL.BFLY PT, R147, R144, 0x8, 0x1f ;  /* 0x0d001f0090937f89 */ /* 0x000e2800000e0000 */
[----:B------:R-:W1:Y:S01]  /*3d00*/  SHFL.BFLY PT, R146, R145, 0x8, 0x1f ;  /* 0x0d001f0091927f89 */ /* 0x000e6200000e0000 */
[--C-:B0-----:R-:W-:Y:S01]  /*3d10*/  FADD.FTZ R196, R144, R147.reuse ;  /* 0x0000009390c47221 */ /* 0x101fe20000010000 */
[----:B------:R-:W-:Y:S01]  /*3d20*/  PRMT R147, R66, 0x7632, R147 ;  /* 0x0000763242937816 */ /* 0x000fe20000000093 */
[----:B-1----:R-:W-:-:S03]  /*3d30*/  FADD.FTZ R140, R145, R146 ;  /* 0x00000092918c7221 */ /* 0x002fc60000010000 */
[----:B------:R0:W1:Y:S01]  /*3d40*/  SHFL.BFLY PT, R141, R196, 0x10, 0x1f ;  /* 0x0e001f00c48d7f89 */ /* 0x00006200000e0000 */
[----:B------:R-:W-:-:S03]  /*3d50*/  PRMT R146, R64, 0x7632, R146 ;  /* 0x0000763240927816 */ /* 0x000fc60000000092 */
[----:B------:R0:W2:Y:S04]  /*3d60*/  SHFL.BFLY PT, R197, R140, 0x10, 0x1f ;  /* 0x0e001f008cc57f89 */ /* 0x0000a800000e0000 */
.L_x_60:
[----:B-1----:R-:W-:Y:S01]  /*3d70*/  FADD.FTZ R141, R196, R141 ;  /* 0x0000008dc48d7221 */ /* 0x002fe20000010000 */
[----:B------:R-:W-:Y:S01]  /*3d80*/  ISETP.NE.AND P6, PT, RZ, UR8, PT ;  /* 0x00000008ff007c0c */ /* 0x000fe2000bfc5270 */
[----:B0-2---:R-:W-:Y:S01]  /*3d90*/  FADD.FTZ R196, R140, R197 ;  /* 0x000000c58cc47221 */ /* 0x005fe20000010000 */
[----:B------:R-:W-:Y:S01]  /*3da0*/  BSSY.RECONVERGENT B1, `(.L_x_18) ;  /* 0x0000336000017945 */ /* 0x000fe20003800200 */
[----:B------:R-:W-:Y:S02]  /*3db0*/  FMUL.FTZ R141, R141, UR9 ;  /* 0x000000098d8d7c20 */ /* 0x000fe40008410000 */
[----:B------:R-:W-:-:S03]  /*3dc0*/  FMUL.FTZ R196, R196, UR9 ;  /* 0x00000009c4c47c20 */ /* 0x000fc60008410000 */
[----:B------:R-:W-:Y:S01]  /*3dd0*/  FSEL R197, R141, RZ, !P6 ;  /* 0x000000ff8dc57208 */ /* 0x000fe20007000000 */
[----:B------:R-:W-:Y:S06]  /*3de0*/  @P1 BRA `(.L_x_19) ;  /* 0x0000001400981947 */ /* 0x000fec0003800000 */
[----:B------:R-:W-:Y:S04]  /*3df0*/  BSSY.RECONVERGENT B2, `(.L_x_20) ;  /* 0x0000059000027945 */ /* 0x000fe80003800200 */
[----:B------:R-:W-:Y:S05]  /*3e00*/  @!P2 BRA `(.L_x_21) ;  /* 0x00000004005ca947 */ /* 0x000fea0003800000 */
[----:B------:R-:W-:-:S04]  /*3e10*/  ISETP.NE.U32.AND P1, PT, RZ, UR12, PT ;  /* 0x0000000cff007c0c */ /* 0x000fc8000bf25070 */
[----:B------:R-:W-:-:S13]  /*3e20*/  ISETP.NE.AND.EX P1, PT, RZ, UR13, PT, P1 ;  /* 0x0000000dff007c0c */ /* 0x000fda000bf25310 */
[----:B------:R-:W-:Y:S05]  /*3e30*/  @P1 BRA `(.L_x_22) ;  /* 0x0000000000941947 */ /* 0x000fea0003800000 */
[-CC-:B------:R-:W-:Y:S01]  /*3e40*/  FFMA.FTZ R140, R195, R196.reuse, R197.reuse ;  /* 0x000000c4c38c7223 */ /* 0x180fe200000100c5 */
[-CC-:B------:R-:W-:Y:S01]  /*3e50*/  FFMA.FTZ R141, R194, R196.reuse, R197.reuse ;  /* 0x000000c4c28d7223 */ /* 0x180fe200000100c5 */
[-CC-:B------:R-:W-:Y:S01]  /*3e60*/  FFMA.FTZ R144, R191, R196.reuse, R197.reuse ;  /* 0x000000c4bf907223 */ /* 0x180fe200000100c5 */
[-CC-:B------:R-:W-:Y:S01]  /*3e70*/  FFMA.FTZ R143, R190, R196.reuse, R197.reuse ;  /* 0x000000c4be8f7223 */ /* 0x180fe200000100c5 */
[-CC-:B------:R-:W-:Y:S01]  /*3e80*/  FFMA.FTZ R198, R187, R196.reuse, R197.reuse ;  /* 0x000000c4bbc67223 */ /* 0x180fe200000100c5 */
[-CC-:B------:R-:W-:Y:S01]  /*3e90*/  FFMA.FTZ R145, R186, R196.reuse, R197.reuse ;  /* 0x000000c4ba917223 */ /* 0x180fe200000100c5 */
[-CC-:B------:R-:W-:Y:S01]  /*3ea0*/  FFMA.FTZ R202, R183, R196.reuse, R197.reuse ;  /* 0x000000c4b7ca7223 */ /* 0x180fe200000100c5 */
[----:B------:R-:W-:Y:S01]  /*3eb0*/  FFMA.FTZ R147, R182, R196, R197 ;  /* 0x000000c4b6937223 */ /* 0x000fe200000100c5 */
[----:B------:R-:W-:Y:S01]  /*3ec0*/  FADD.FTZ R140, R193, -R140 ;  /* 0x8000008cc18c7221 */ /* 0x000fe20000010000 */
[----:B------:R-:W-:Y:S01]  /*3ed0*/  FADD.FTZ R142, R192, -R141 ;  /* 0x8000008dc08e7221 */ /* 0x000fe20000010000 */
[----:B------:R-:W-:Y:S01]  /*3ee0*/  FADD.FTZ R144, R189, -R144 ;  /* 0x80000090bd907221 */ /* 0x000fe20000010000 */
[----:B------:R-:W-:Y:S01]  /*3ef0*/  FADD.FTZ R146, R188, -R143 ;  /* 0x8000008fbc927221 */ /* 0x000fe20000010000 */
[----:B------:R-:W-:Y:S01]  /*3f00*/  FADD.FTZ R198, R185, -R198 ;  /* 0x800000c6b9c67221 */ /* 0x000fe20000010000 */
[----:B------:R-:W-:Y:S01]  /*3f10*/  FADD.FTZ R200, R184, -R145 ;  /* 0x80000091b8c87221 */ /* 0x000fe20000010000 */
[----:B------:R-:W-:Y:S01]  /*3f20*/  FADD.FTZ R202, R181, -R202 ;  /* 0x800000cab5ca7221 */ /* 0x000fe20000010000 */
[----:B------:R-:W-:Y:S01]  /*3f30*/  FADD.FTZ R204, R180, -R147 ;  /* 0x80000093b4cc7221 */ /* 0x000fe20000010000 */
[C---:B-----5:R-:W-:Y:S01]  /*3f40*/  FMUL.FTZ R140, R39.reuse, R140 ;  /* 0x0000008c278c7220 */ /* 0x060fe20000410000 */
[C---:B------:R-:W-:Y:S01]  /*3f50*/  FMUL.FTZ R142, R39.reuse, R142 ;  /* 0x0000008e278e7220 */ /* 0x040fe20000410000 */
[C---:B------:R-:W-:Y:S01]  /*3f60*/  FMUL.FTZ R144, R39.reuse, R144 ;  /* 0x0000009027907220 */ /* 0x040fe20000410000 */
[C---:B------:R-:W-:Y:S01]  /*3f70*/  FMUL.FTZ R146, R39.reuse, R146 ;  /* 0x0000009227927220 */ /* 0x040fe20000410000 */
[C---:B------:R-:W-:Y:S01]  /*3f80*/  FMUL.FTZ R198, R39.reuse, R198 ;  /* 0x000000c627c67220 */ /* 0x040fe20000410000 */
[C---:B------:R-:W-:Y:S01]  /*3f90*/  FMUL.FTZ R200, R39.reuse, R200 ;  /* 0x000000c827c87220 */ /* 0x040fe20000410000 */
[C---:B------:R-:W-:Y:S01]  /*3fa0*/  FMUL.FTZ R202, R39.reuse, R202 ;  /* 0x000000ca27ca7220 */ /* 0x040fe20000410000 */
[----:B------:R-:W-:Y:S01]  /*3fb0*/  FMUL.FTZ R204, R39, R204 ;  /* 0x000000cc27cc7220 */ /* 0x000fe20000410000 */
[-C--:B------:R-:W-:Y:S01]  /*3fc0*/  FMUL.FTZ R140, R140, R37.reuse ;  /* 0x000000258c8c7220 */ /* 0x080fe20000410000 */
[-C--:B------:R-:W-:Y:S01]  /*3fd0*/  FMUL.FTZ R141, R142, R37.reuse ;  /* 0x000000258e8d7220 */ /* 0x080fe20000410000 */
[-C--:B------:R-:W-:Y:S01]  /*3fe0*/  FMUL.FTZ R144, R144, R37.reuse ;  /* 0x0000002590907220 */ /* 0x080fe20000410000 */
[-C--:B------:R-:W-:Y:S01]  /*3ff0*/  FMUL.FTZ R143, R146, R37.reuse ;  /* 0x00000025928f7220 */ /* 0x080fe20000410000 */
[-C--:B------:R-:W-:Y:S01]  /*4000*/  FMUL.FTZ R142, R198, R37.reuse ;  /* 0x00000025c68e7220 */ /* 0x080fe20000410000 */
[-C--:B------:R-:W-:Y:S01]  /*4010*/  FMUL.FTZ R145, R200, R37.reuse ;  /* 0x00000025c8917220 */ /* 0x080fe20000410000 */
[-C--:B------:R-:W-:Y:S01]  /*4020*/  FMUL.FTZ R202, R202, R37.reuse ;  /* 0x00000025caca7220 */ /* 0x080fe20000410000 */
[----:B------:R-:W-:Y:S01]  /*4030*/  FMUL.FTZ R147, R204, R37 ;  /* 0x00000025cc937220 */ /* 0x000fe20000410000 */
[----:B------:R-:W-:-:S02]  /*4040*/  F2FP.BF16.F32.PACK_AB R140, R141, R140 ;  /* 0x0000008c8d8c723e */ /* 0x000fc400000010ff */
[----:B------:R-:W-:Y:S02]  /*4050*/  F2FP.BF16.F32.PACK_AB R141, R143, R144 ;  /* 0x000000908f8d723e */ /* 0x000fe400000010ff */
[----:B------:R-:W-:Y:S02]  /*4060*/  F2FP.BF16.F32.PACK_AB R142, R145, R142 ;  /* 0x0000008e918e723e */ /* 0x000fe400000010ff */
[----:B------:R-:W-:Y:S01]  /*4070*/  F2FP.BF16.F32.PACK_AB R143, R147, R202 ;  /* 0x000000ca938f723e */ /* 0x000fe200000010ff */
[----:B------:R-:W-:Y:S06]  /*4080*/  BRA `(.L_x_23) ;  /* 0x0000000000a07947 */ /* 0x000fec0003800000 */
.L_x_22:
        /* <DEDUP_REMOVED lines=25> */
[C---:B------:R-:W-:Y:S01]  /*4220*/  F2FP.BF16.F32.PACK_AB R118, R117.reuse, R144 ;  /* 0x000000907576723e */ /* 0x040fe200000010ff */
[-C--:B------:R-:W-:Y:S01]  /*4230*/  FMUL.FTZ R199, R117, R37.reuse ;  /* 0x0000002575c77220 */ /* 0x080fe20000410000 */
[----:B------:R-:W-:Y:S01]  /*4240*/  F2FP.BF16.F32.PACK_AB R119, R200, R198 ;  /* 0x000000c6c877723e */ /* 0x000fe200000010ff */
[-C--:B------:R-:W-:Y:S01]  /*4250*/  FMUL.FTZ R144, R140, R37.reuse ;  /* 0x000000258c907220 */ /* 0x080fe20000410000 */
[----:B------:R-:W-:Y:S01]  /*4260*/  F2FP.BF16.F32.PACK_AB R117, R142, R140 ;  /* 0x0000008c8e75723e */ /* 0x000fe200000010ff */
[-C--:B------:R-:W-:Y:S01]  /*4270*/  FMUL.FTZ R143, R198, R37.reuse ;  /* 0x00000025c68f7220 */ /* 0x080fe20000410000 */
[-C--:B------:R-:W-:Y:S01]  /*4280*/  FMUL.FTZ R200, R200, R37.reuse ;  /* 0x00000025c8c87220 */ /* 0x080fe20000410000 */
[-C--:B------:R-:W-:Y:S01]  /*4290*/  FMUL.FTZ R147, R142, R37.reuse ;  /* 0x000000258e937220 */ /* 0x080fe20000410000 */
[-C--:B------:R-:W-:Y:S01]  /*42a0*/  FMUL.FTZ R140, R116, R37.reuse ;  /* 0x00000025748c7220 */ /* 0x080fe20000410000 */
[C---:B------:R-:W-:Y:S01]  /*42b0*/  FMUL.FTZ R145, R141.reuse, R37 ;  /* 0x000000258d917220 */ /* 0x040fe20000410000 */
[----:B------:R-:W-:-:S02]  /*42c0*/  F2FP.BF16.F32.PACK_AB R116, R141, R116 ;  /* 0x000000748d74723e */ /* 0x000fc400000010ff */
[----:B------:R-:W-:Y:S02]  /*42d0*/  F2FP.BF16.F32.PACK_AB R143, R200, R143 ;  /* 0x0000008fc88f723e */ /* 0x000fe400000010ff */
[----:B------:R-:W-:Y:S02]  /*42e0*/  F2FP.BF16.F32.PACK_AB R142, R199, R146 ;  /* 0x00000092c78e723e */ /* 0x000fe400000010ff */
[----:B------:R-:W-:Y:S02]  /*42f0*/  F2FP.BF16.F32.PACK_AB R141, R147, R144 ;  /* 0x00000090938d723e */ /* 0x000fe400000010ff */
[----:B------:R-:W-:-:S07]  /*4300*/  F2FP.BF16.F32.PACK_AB R140, R145, R140 ;  /* 0x0000008c918c723e */ /* 0x000fce00000010ff */
.L_x_23:
[----:B------:R-:W0:Y:S08]  /*4310*/  @P1 LDC.64 R146, c[0x0][0x478] ;  /* 0x00011e00ff921b82 */ /* 0x000e300000000a00 */
[----:B------:R-:W1:Y:S01]  /*4320*/  LDC.64 R144, c[0x0][0x468] ;  /* 0x00011a00ff907b82 */ /* 0x000e620000000a00 */
[----:B0-----:R-:W-:-:S05]  /*4330*/  @P1 IMAD.WIDE.U32 R146, R21, 0x10, R146 ;  /* 0x0000001015921825 */ /* 0x001fca00078e0092 */
[----:B------:R0:W-:Y:S01]  /*4340*/  @P1 STG.E.128 desc[UR6][R146.64], R116 ;  /* 0x0000007492001986 */ /* 0x0001e2000c101d06 */
[C---:B-1----:R-:W-:Y:S01]  /*4350*/  IMAD.WIDE.U32 R144, R21.reuse, 0x10, R144 ;  /* 0x0000001015907825 */ /* 0x042fe200078e0090 */
[----:B------:R-:W-:-:S04]  /*4360*/  IADD3 R21, PT, PT, R21, 0x20, RZ ;  /* 0x0000002015157810 */ /* 0x000fc80007ffe0ff */
[----:B------:R0:W-:Y:S03]  /*4370*/  STG.E.128 desc[UR6][R144.64], R140 ;  /* 0x0000008c90007986 */ /* 0x0001e6000c101d06 */
.L_x_21:
[----:B------:R-:W-:Y:S05]  /*4380*/  BSYNC.RECONVERGENT B2 ;  /* 0x0000000000027941 */ /* 0x000fea0003800200 */
.L_x_20:
[----:B------:R-:W-:Y:S04]  /*4390*/  BSSY.RECONVERGENT B2, `(.L_x_24) ;  /* 0x0000059000027945 */ /* 0x000fe80003800200 */
[----:B------:R-:W-:Y:S05]  /*43a0*/  @!P3 BRA `(.L_x_25) ;  /* 0x00000004005cb947 */ /* 0x000fea0003800000 */
[----:B------:R-:W-:-:S04]  /*43b0*/  ISETP.NE.U32.AND P1, PT, RZ, UR12, PT ;  /* 0x0000000cff007c0c */ /* 0x000fc8000bf25070 */
[----:B------:R-:W-:-:S13]  /*43c0*/  ISETP.NE.AND.EX P1, PT, RZ, UR13, PT, P1 ;  /* 0x0000000dff007c0c */ /* 0x000fda000bf25310 */
[----:B------:R-:W-:Y:S05]  /*43d0*/  @!P1 BRA `(.L_x_26) ;  /* 0x0000000000a49947 */ /* 0x000fea0003800000 */
[-CC-:B0-----:R-:W-:Y:S01]  /*43e0*/  FFMA.FTZ R142, R167, R196.reuse, R197.reuse ;  /* 0x000000c4a78e7223 */ /* 0x181fe200000100c5 */
        /* <DEDUP_REMOVED lines=38> */
[----:B------:R-:W-:Y:S01]  /*4650*/  F2FP.BF16.F32.PACK_AB R140, R145, R140 ;  /* 0x0000008c918c723e */ /* 0x000fe200000010ff */
[----:B------:R-:W-:Y:S06]  /*4660*/  BRA `(.L_x_27) ;  /* 0x0000000000907947 */ /* 0x000fec0003800000 */
.L_x_26:
        /* <DEDUP_REMOVED lines=35> */
[----:B------:R-:W-:-:S07]  /*48a0*/  F2FP.BF16.F32.PACK_AB R143, R147, R202 ;  /* 0x000000ca938f723e */ /* 0x000fce00000010ff */
.L_x_27:
[----:B------:R-:W0:Y:S08]  /*48b0*/  @P1 LDC.64 R146, c[0x0][0x478] ;  /* 0x00011e00ff921b82 */ /* 0x000e300000000a00 */
[----:B------:R-:W1:Y:S01]  /*48c0*/  LDC.64 R144, c[0x0][0x468] ;  /* 0x00011a00ff907b82 */ /* 0x000e620000000a00 */
[----:B0-----:R-:W-:-:S05]  /*48d0*/  @P1 IMAD.WIDE.U32 R146, R21, 0x10, R146 ;  /* 0x0000001015921825 */ /* 0x001fca00078e0092 */
[----:B------:R2:W-:Y:S01]  /*48e0*/  @P1 STG.E.128 desc[UR6][R146.64], R116 ;  /* 0x0000007492001986 */ /* 0x0005e2000c101d06 */
[C---:B-1----:R-:W-:Y:S01]  /*48f0*/  IMAD.WIDE.U32 R144, R21.reuse, 0x10, R144 ;  /* 0x0000001015907825 */ /* 0x042fe200078e0090 */
[----:B------:R-:W-:-:S04]  /*4900*/  IADD3 R21, PT, PT, R21, 0x20, RZ ;  /* 0x0000002015157810 */ /* 0x000fc80007ffe0ff */
[----:B------:R2:W-:Y:S03]  /*4910*/  STG.E.128 desc[UR6][R144.64], R140 ;  /* 0x0000008c90007986 */ /* 0x0005e6000c101d06 */
.L_x_25:
[----:B------:R-:W-:Y:S05]  /*4920*/  BSYNC.RECONVERGENT B2 ;  /* 0x0000000000027941 */ /* 0x000fea0003800200 */
.L_x_24:
[----:B------:R-:W-:Y:S04]  /*4930*/  BSSY.RECONVERGENT B2, `(.L_x_28) ;  /* 0x0000059000027945 */ /* 0x000fe80003800200 */
[----:B------:R-:W-:Y:S05]  /*4940*/  @!P4 BRA `(.L_x_29) ;  /* 0x00000004005cc947 */ /* 0x000fea0003800000 */
[----:B------:R-:W-:-:S04]  /*4950*/  ISETP.NE.U32.AND P1, PT, RZ, UR12, PT ;  /* 0x0000000cff007c0c */ /* 0x000fc8000bf25070 */
[----:B------:R-:W-:-:S13]  /*4960*/  ISETP.NE.AND.EX P1, PT, RZ, UR13, PT, P1 ;  /* 0x0000000dff007c0c */ /* 0x000fda000bf25310 */
[----:B------:R-:W-:Y:S05]  /*4970*/  @!P1 BRA `(.L_x_30) ;  /* 0x0000000000a49947 */ /* 0x000fea0003800000 */
[-CC-:B0-2---:R-:W-:Y:S01]  /*4980*/  FFMA.FTZ R140, R38, R196.reuse, R197.reuse ;  /* 0x000000c4268c7223 */ /* 0x185fe200000100c5 */
        /* <DEDUP_REMOVED lines=40> */
.L_x_30:
        /* <DEDUP_REMOVED lines=36> */
.L_x_31:
[----:B------:R-:W0:Y:S08]  /*4e50*/  @P1 LDC.64 R146, c[0x0][0x478] ;  /* 0x00011e00ff921b82 */ /* 0x000e300000000a00 */
[----:B------:R-:W1:Y:S01]  /*4e60*/  LDC.64 R144, c[0x0][0x468] ;  /* 0x00011a00ff907b82 */ /* 0x000e620000000a00 */
[----:B0-----:R-:W-:-:S05]  /*4e70*/  @P1 IMAD.WIDE.U32 R146, R21, 0x10, R146 ;  /* 0x0000001015921825 */ /* 0x001fca00078e0092 */
[----:B------:R3:W-:Y:S01]  /*4e80*/  @P1 STG.E.128 desc[UR6][R146.64], R116 ;  /* 0x0000007492001986 */ /* 0x0007e2000c101d06 */
[C---:B-1----:R-:W-:Y:S01]  /*4e90*/  IMAD.WIDE.U32 R144, R21.reuse, 0x10, R144 ;  /* 0x0000001015907825 */ /* 0x042fe200078e0090 */
[----:B------:R-:W-:-:S04]  /*4ea0*/  IADD3 R21, PT, PT, R21, 0x20, RZ ;  /* 0x0000002015157810 */ /* 0x000fc80007ffe0ff */
[----:B------:R3:W-:Y:S03]  /*4eb0*/  STG.E.128 desc[UR6][R144.64], R140 ;  /* 0x0000008c90007986 */ /* 0x0007e6000c101d06 */
.L_x_29:
[----:B------:R-:W-:Y:S05]  /*4ec0*/  BSYNC.RECONVERGENT B2 ;  /* 0x0000000000027941 */ /* 0x000fea0003800200 */
.L_x_28:
[----:B------:R-:W-:Y:S05]  /*4ed0*/  @!P5 BRA `(.L_x_32) ;  /* 0x000000200088d947 */ /* 0x000fea0003800000 */
[----:B------:R-:W-:-:S04]  /*4ee0*/  ISETP.NE.U32.AND P1, PT, RZ, UR12, PT ;  /* 0x0000000cff007c0c */ /* 0x000fc8000bf25070 */
[----:B------:R-:W-:-:S13]  /*4ef0*/  ISETP.NE.AND.EX P1, PT, RZ, UR13, PT, P1 ;  /* 0x0000000dff007c0c */ /* 0x000fda000bf25310 */
[----:B------:R-:W-:Y:S05]  /*4f00*/  @!P1 BRA `(.L_x_33) ;  /* 0x0000000000a49947 */ /* 0x000fea0003800000 */
[-CC-:B0-23--:R-:W-:Y:S01]  /*4f10*/  FFMA.FTZ R140, R164, R196.reuse, R197.reuse ;  /* 0x000000c4a48c7223 */ /* 0x18dfe200000100c5 */
[-CC-:B------:R-:W-:Y:S01]  /*4f20*/  FFMA.FTZ R143, R155, R196.reuse, R197.reuse ;  /* 0x000000c49b8f7223 */ /* 0x180fe200000100c5 */
[-CC-:B------:R-:W-:Y:S01]  /*4f30*/  FFMA.FTZ R141, R153, R196.reuse, R197.reuse ;  /* 0x000000c4998d7223 */ /* 0x180fe200000100c5 */
[-CC-:B------:R-:W-:Y:S01]  /*4f40*/  FFMA.FTZ R118, R162, R196.reuse, R197.reuse ;  /* 0x000000c4a2767223 */ /* 0x180fe200000100c5 */
[-CC-:B------:R-:W-:Y:S01]  /*4f50*/  FFMA.FTZ R119, R151, R196.reuse, R197.reuse ;  /* 0x000000c497777223 */ /* 0x180fe200000100c5 */
[-CC-:B------:R-:W-:Y:S01]  /*4f60*/  FFMA.FTZ R116, R160, R196.reuse, R197.reuse ;  /* 0x000000c4a0747223 */ /* 0x180fe200000100c5 */
[----:B------:R-:W-:Y:S01]  /*4f70*/  FADD.FTZ R198, R163, -R140 ;  /* 0x8000008ca3c67221 */ /* 0x000fe20000010000 */
[-C--:B------:R-:W-:Y:S01]  /*4f80*/  FFMA.FTZ R117, R149, R196.reuse, R197 ;  /* 0x000000c495757223 */ /* 0x080fe200000100c5 */
[----:B------:R-:W-:Y:S01]  /*4f90*/  FADD.FTZ R144, R156, -R143 ;  /* 0x8000008f9c907221 */ /* 0x000fe20000010000 */
[----:B------:R-:W-:Y:S01]  /*4fa0*/  FFMA.FTZ R196, R158, R196, R197 ;  /* 0x000000c49ec47223 */ /* 0x000fe200000100c5 */
[----:B------:R-:W-:Y:S01]  /*4fb0*/  FADD.FTZ R140, R154, -R141 ;  /* 0x8000008d9a8c7221 */ /* 0x000fe20000010000 */
[----:B------:R-:W-:Y:S01]  /*4fc0*/  FADD.FTZ R146, R161, -R118 ;  /* 0x80000076a1927221 */ /* 0x000fe20000010000 */
[----:B------:R-:W-:Y:S01]  /*4fd0*/  FADD.FTZ R118, R152, -R119 ;  /* 0x8000007798767221 */ /* 0x000fe20000010000 */
[----:B------:R-:W-:Y:S01]  /*4fe0*/  FADD.FTZ R142, R159, -R116 ;  /* 0x800000749f8e7221 */ /* 0x000fe20000010000 */
[C---:B-----5:R-:W-:Y:S01]  /*4ff0*/  FMUL.FTZ R119, R39.reuse, R198 ;  /* 0x000000c627777220 */ /* 0x060fe20000410000 */
[----:B------:R-:W-:Y:S01]  /*5000*/  FADD.FTZ R116, R150, -R117 ;  /* 0x8000007596747221 */ /* 0x000fe20000010000 */
[----:B------:R-:W-:Y:S01]  /*5010*/  FMUL.FTZ R198, R39, R144 ;  /* 0x0000009027c67220 */ /* 0x000fe20000410000 */
[----:B------:R-:W-:Y:S01]  /*5020*/  FADD.FTZ R196, R157, -R196 ;  /* 0x800000c49dc47221 */ /* 0x000fe20000010000 */
[C---:B------:R-:W-:Y:S01]  /*5030*/  FMUL.FTZ R144, R39.reuse, R140 ;  /* 0x0000008c27907220 */ /* 0x040fe20000410000 */
[C---:B------:R-:W-:Y:S01]  /*5040*/  FMUL.FTZ R146, R39.reuse, R146 ;  /* 0x0000009227927220 */ /* 0x040fe20000410000 */
[C---:B------:R-:W-:Y:S01]  /*5050*/  FMUL.FTZ R140, R39.reuse, R118 ;  /* 0x00000076278c7220 */ /* 0x040fe20000410000 */
[C---:B------:R-:W-:Y:S01]  /*5060*/  FMUL.FTZ R142, R39.reuse, R142 ;  /* 0x0000008e278e7220 */ /* 0x040fe20000410000 */
[C---:B------:R-:W-:Y:S01]  /*5070*/  FMUL.FTZ R116, R39.reuse, R116 ;  /* 0x0000007427747220 */ /* 0x040fe20000410000 */
[----:B------:R-:W-:Y:S01]  /*5080*/  FMUL.FTZ R196, R39, R196 ;  /* 0x000000c427c47220 */ /* 0x000fe20000410000 */
[-C--:B------:R-:W-:Y:S01]  /*5090*/  FMUL.FTZ R39, R144, R37.reuse ;  /* 0x0000002590277220 */ /* 0x080fe20000410000 */
[----:B------:R-:W-:Y:S01]  /*50a0*/  F2FP.BF16.F32.PACK_AB R118, R146, R144 ;  /* 0x000000909276723e */ /* 0x000fe200000010ff */
[-C--:B------:R-:W-:Y:S01]  /*50b0*/  FMUL.FTZ R141, R140, R37.reuse ;  /* 0x000000258c8d7220 */ /* 0x080fe20000410000 */
[----:B------:R-:W-:Y:S01]  /*50c0*/  F2FP.BF16.F32.PACK_AB R117, R142, R140 ;  /* 0x0000008c8e75723e */ /* 0x000fe200000010ff */
[CC--:B------:R-:W-:Y:S01]  /*50d0*/  FMUL.FTZ R200, R119.reuse, R37.reuse ;  /* 0x0000002577c87220 */ /* 0x0c0fe20000410000 */
        /* <DEDUP_REMOVED lines=8> */
[----:B------:R-:W-:Y:S02]  /*5160*/  F2FP.BF16.F32.PACK_AB R142, R146, R39 ;  /* 0x00000027928e723e */ /* 0x000fe400000010ff */
[----:B------:R-:W-:Y:S02]  /*5170*/  F2FP.BF16.F32.PACK_AB R141, R144, R141 ;  /* 0x0000008d908d723e */ /* 0x000fe400000010ff */
[----:B------:R-:W-:Y:S01]  /*5180*/  F2FP.BF16.F32.PACK_AB R140, R37, R140 ;  /* 0x0000008c258c723e */ /* 0x000fe200000010ff */
[----:B------:R-:W-:Y:S06]  /*5190*/  BRA `(.L_x_34) ;  /* 0x0000000000907947 */ /* 0x000fec0003800000 */
.L_x_33:
[-CC-:B0-23--:R-:W-:Y:S01]  /*51a0*/  FFMA.FTZ R142, R158, R196.reuse, R197.reuse ;  /* 0x000000c49e8e7223 */ /* 0x18dfe200000100c5 */
        /* <DEDUP_REMOVED lines=35> */
.L_x_34:
[----:B------:R-:W0:Y:S08]  /*53e0*/  @P1 LDC.64 R146, c[0x0][0x478] ;  /* 0x00011e00ff921b82 */ /* 0x000e300000000a00 */
[----:B------:R-:W1:Y:S01]  /*53f0*/  LDC.64 R144, c[0x0][0x468] ;  /* 0x00011a00ff907b82 */ /* 0x000e620000000a00 */
[----:B0-----:R-:W-:-:S05]  /*5400*/  @P1 IMAD.WIDE.U32 R146, R21, 0x10, R146 ;  /* 0x0000001015921825 */ /* 0x001fca00078e0092 */
[----:B------:R0:W-:Y:S01]  /*5410*/  @P1 STG.E.128 desc[UR6][R146.64], R116 ;  /* 0x0000007492001986 */ /* 0x0001e2000c101d06 */
[----:B-1----:R-:W-:-:S05]  /*5420*/  IMAD.WIDE.U32 R144, R21, 0x10, R144 ;  /* 0x0000001015907825 */ /* 0x002fca00078e0090 */
[----:B------:R0:W-:Y:S01]  /*5430*/  STG.E.128 desc[UR6][R144.64], R140 ;  /* 0x0000008c90007986 */ /* 0x0001e2000c101d06 */
[----:B------:R-:W-:Y:S05]  /*5440*/  BRA `(.L_x_32) ;  /* 0x0000001c002c7947 */ /* 0x000fea0003800000 */
.L_x_19:
[----:B------:R-:W-:-:S04]  /*5450*/  UISETP.NE.U32.AND UP0, UPT, UR12, URZ, UPT ;  /* 0x000000ff0c00728c */ /* 0x000fc8000bf05070 */
[----:B------:R-:W-:-:S09]  /*5460*/  UISETP.NE.AND.EX UP0, UPT, UR13, URZ, UPT, UP0 ;  /* 0x000000ff0d00728c */ /* 0x000fd2000bf05300 */
[----:B------:R-:W-:Y:S05]  /*5470*/  BRA.U UP0, `(.L_x_35) ;  /* 0x0000000d005c7547 */ /* 0x000fea000b800000 */
[----:B------:R-:W-:Y:S01]  /*5480*/  ISETP.GT.U32.AND P1, PT, R3, 0x1f, PT ;  /* 0x0000001f0300780c */ /* 0x000fe20003f24070 */
[----:B------:R-:W-:-:S12]  /*5490*/  BSSY.RECONVERGENT B2, `(.L_x_36) ;  /* 0x0000036000027945 */ /* 0x000fd80003800200 */
[----:B------:R-:W-:Y:S05]  /*54a0*/  @!P1 BRA `(.L_x_37) ;  /* 0x0000000000d09947 */ /* 0x000fea0003800000 */
[-CC-:B------:R-:W-:Y:S01]  /*54b0*/  FFMA.FTZ R200, R183, R196.reuse, R197.reuse ;  /* 0x000000c4b7c87223 */ /* 0x180fe200000100c5 */
[-C--:B------:R-:W-:Y:S01]  /*54c0*/  FFMA.FTZ R145, R182, R196.reuse, R197 ;  /* 0x000000c4b6917223 */ /* 0x080fe200000100c5 */
[----:B------:R-:W-:Y:S01]  /*54d0*/  PRMT R141, R135, 0x7632, R141 ;  /* 0x00007632878d7816 */ /* 0x000fe2000000008d */
[-C--:B------:R-:W-:Y:S01]  /*54e0*/  FFMA.FTZ R202, R187, R196.reuse, R197 ;  /* 0x000000c4bbca7223 */ /* 0x080fe200000100c5 */
[----:B------:R-:W-:Y:S01]  /*54f0*/  FADD.FTZ R210, R181, -R200 ;  /* 0x800000c8b5d27221 */ /* 0x000fe20000010000 */
[----:B------:R-:W-:Y:S01]  /*5500*/  SHF.L.U32 R144, R135, 0x10, RZ ;  /* 0x0000001087907819 */ /* 0x000fe200000006ff */
[----:B------:R-:W-:Y:S01]  /*5510*/  FADD.FTZ R145, R180, -R145 ;  /* 0x80000091b4917221 */ /* 0x000fe20000010000 */
[----:B------:R-:W-:Y:S01]  /*5520*/  SHF.L.U32 R200, R141, 0x10, RZ ;  /* 0x000000108dc87819 */ /* 0x000fe200000006ff */
[----:B------:R-:W-:Y:S01]  /*5530*/  FFMA.FTZ R143, R186, R196, R197 ;  /* 0x000000c4ba8f7223 */ /* 0x000fe200000100c5 */
[C---:B------:R-:W-:Y:S01]  /*5540*/  PRMT R140, R134.reuse, 0x7632, R140 ;  /* 0x00007632868c7816 */ /* 0x040fe2000000008c */
[C---:B-----5:R-:W-:Y:S01]  /*5550*/  FFMA.FTZ R210, R39.reuse, R210, R144 ;  /* 0x000000d227d27223 */ /* 0x060fe20000010090 */
[----:B------:R-:W-:Y:S01]  /*5560*/  SHF.L.U32 R142, R134, 0x10, RZ ;  /* 0x00000010868e7819 */ /* 0x000fe200000006ff */
[----:B------:R-:W-:Y:S01]  /*5570*/  FFMA.FTZ R212, R39, R145, R200 ;  /* 0x0000009127d47223 */ /* 0x000fe200000100c8 */
[----:B------:R-:W-:Y:S01]  /*5580*/  SHF.L.U32 R140, R140, 0x10, RZ ;  /* 0x000000108c8c7819 */ /* 0x000fe200000006ff */
[----:B------:R-:W0:Y:S01]  /*5590*/  LDC.64 R144, c[0x0][0x468] ;  /* 0x00011a00ff907b82 */ /* 0x000e220000000a00 */
[----:B------:R-:W-:Y:S01]  /*55a0*/  FADD.FTZ R141, R185, -R202 ;  /* 0x800000cab98d7221 */ /* 0x000fe20000010000 */
[----:B------:R-:W-:Y:S01]  /*55b0*/  FADD.FTZ R143, R184, -R143 ;  /* 0x8000008fb88f7221 */ /* 0x000fe20000010000 */
[-CC-:B------:R-:W-:Y:S01]  /*55c0*/  FFMA.FTZ R204, R191, R196.reuse, R197.reuse ;  /* 0x000000c4bfcc7223 */ /* 0x180fe200000100c5 */
[-C--:B------:R-:W-:Y:S01]  /*55d0*/  FFMA.FTZ R203, R190, R196.reuse, R197 ;  /* 0x000000c4becb7223 */ /* 0x080fe200000100c5 */
[C---:B------:R-:W-:Y:S01]  /*55e0*/  FFMA.FTZ R206, R39.reuse, R141, R142 ;  /* 0x0000008d27ce7223 */ /* 0x040fe2000001008e */
[--C-:B------:R-:W-:Y:S01]  /*55f0*/  FFMA.FTZ R208, R39, R143, R140.reuse ;  /* 0x0000008f27d07223 */ /* 0x100fe2000001008c */
[----:B------:R-:W-:Y:S01]  /*5600*/  PRMT R141, R133, 0x7632, R141 ;  /* 0x00007632858d7816 */ /* 0x000fe2000000008d */
[-CC-:B------:R-:W-:Y:S01]  /*5610*/  FFMA.FTZ R202, R195, R196.reuse, R197.reuse ;  /* 0x000000c4c3ca7223 */ /* 0x180fe200000100c5 */
[----:B------:R-:W-:Y:S01]  /*5620*/  PRMT R140, R132, 0x7632, R140 ;  /* 0x00007632848c7816 */ /* 0x000fe2000000008c */
[----:B------:R-:W-:Y:S01]  /*5630*/  FFMA.FTZ R143, R194, R196, R197 ;  /* 0x000000c4c28f7223 */ /* 0x000fe200000100c5 */
[----:B------:R-:W-:Y:S01]  /*5640*/  SHF.L.U32 R200, R133, 0x10, RZ ;  /* 0x0000001085c87819 */ /* 0x000fe200000006ff */
[----:B------:R-:W-:Y:S01]  /*5650*/  FADD.FTZ R201, R189, -R204 ;  /* 0x800000ccbdc97221 */ /* 0x000fe20000010000 */
[----:B------:R-:W-:Y:S01]  /*5660*/  SHF.L.U32 R142, R132, 0x10, RZ ;  /* 0x00000010848e7819 */ /* 0x000fe200000006ff */
[----:B------:R-:W-:Y:S01]  /*5670*/  FADD.FTZ R203, R188, -R203 ;  /* 0x800000cbbccb7221 */ /* 0x000fe20000010000 */
[----:B------:R-:W-:Y:S01]  /*5680*/  SHF.L.U32 R204, R141, 0x10, RZ ;  /* 0x000000108dcc7819 */ /* 0x000fe200000006ff */
[----:B------:R-:W-:Y:S01]  /*5690*/  FADD.FTZ R141, R193, -R202 ;  /* 0x800000cac18d7221 */ /* 0x000fe20000010000 */
[----:B------:R-:W-:Y:S01]  /*56a0*/  SHF.L.U32 R140, R140, 0x10, RZ ;  /* 0x000000108c8c7819 */ /* 0x000fe200000006ff */
[----:B------:R-:W-:Y:S01]  /*56b0*/  FADD.FTZ R143, R192, -R143 ;  /* 0x8000008fc08f7221 */ /* 0x000fe20000010000 */
[C---:B------:R-:W-:Y:S01]  /*56c0*/  FFMA.FTZ R202, R39.reuse, R201, R200 ;  /* 0x000000c927ca7223 */ /* 0x040fe200000100c8 */
[C---:B------:R-:W-:Y:S01]  /*56d0*/  FFMA.FTZ R204, R39.reuse, R203, R204 ;  /* 0x000000cb27cc7223 */ /* 0x040fe200000100cc */
[C---:B------:R-:W-:Y:S01]  /*56e0*/  FFMA.FTZ R142, R39.reuse, R141, R142 ;  /* 0x0000008d278e7223 */ /* 0x040fe2000001008e */
[----:B------:R-:W-:Y:S01]  /*56f0*/  FFMA.FTZ R200, R39, R143, R140 ;  /* 0x0000008f27c87223 */ /* 0x000fe2000001008c */
        /* <DEDUP_REMOVED lines=8> */
[----:B------:R-:W-:Y:S01]  /*5780*/  F2FP.BF16.F32.PACK_AB R143, R212, R143 ;  /* 0x0000008fd48f723e */ /* 0x000fe200000010ff */
[----:B0-----:R-:W-:Y:S01]  /*5790*/  IMAD.WIDE.U32 R144, R21, 0x10, R144 ;  /* 0x0000001015907825 */ /* 0x001fe200078e0090 */
[----:B------:R-:W-:-:S02]  /*57a0*/  F2FP.BF16.F32.PACK_AB R142, R203, R206 ;  /* 0x000000cecb8e723e */ /* 0x000fc400000010ff */
[----:B------:R-:W-:Y:S02]  /*57b0*/  F2FP.BF16.F32.PACK_AB R141, R204, R141 ;  /* 0x0000008dcc8d723e */ /* 0x000fe400000010ff */
[----:B------:R-:W-:Y:S02]  /*57c0*/  F2FP.BF16.F32.PACK_AB R140, R201, R140 ;  /* 0x0000008cc98c723e */ /* 0x000fe400000010ff */
[----:B------:R-:W-:-:S03]  /*57d0*/  IADD3 R21, PT, PT, R21, 0x20, RZ ;  /* 0x0000002015157810 */ /* 0x000fc60007ffe0ff */
[----:B------:R0:W-:Y:S04]  /*57e0*/  STG.E.128 desc[UR6][R144.64], R140 ;  /* 0x0000008c90007986 */ /* 0x0001e8000c101d06 */
.L_x_37:
[----:B------:R-:W-:Y:S05]  /*57f0*/  BSYNC.RECONVERGENT B2 ;  /* 0x0000000000027941 */ /* 0x000fea0003800200 */
.L_x_36:
[----:B------:R-:W-:Y:S04]  /*5800*/  BSSY.RECONVERGENT B2, `(.L_x_38) ;  /* 0x0000036000027945 */ /* 0x000fe80003800200 */
[----:B------:R-:W-:Y:S05]  /*5810*/  @!P3 BRA `(.L_x_39) ;  /* 0x0000000000d0b947 */ /* 0x000fea0003800000 */
[-CC-:B------:R-:W-:Y:S01]  /*5820*/  FFMA.FTZ R200, R167, R196.reuse, R197.reuse ;  /* 0x000000c4a7c87223 */ /* 0x180fe200000100c5 */
[-C--:B0-----:R-:W-:Y:S01]  /*5830*/  FFMA.FTZ R145, R166, R196.reuse, R197 ;  /* 0x000000c4a6917223 */ /* 0x081fe200000100c5 */
        /* <DEDUP_REMOVED lines=50> */
.L_x_39:
[----:B------:R-:W-:Y:S05]  /*5b60*/  BSYNC.RECONVERGENT B2 ;  /* 0x0000000000027941 */ /* 0x000fea0003800200 */
.L_x_38:
[----:B------:R-:W-:Y:S04]  /*5b70*/  BSSY.RECONVERGENT B2, `(.L_x_40) ;  /* 0x0000034000027945 */ /* 0x000fe80003800200 */
[----:B------:R-:W-:Y:S05]  /*5b80*/  @!P4 BRA `(.L_x_41) ;  /* 0x0000000000c8c947 */ /* 0x000fea0003800000 */
[----:B01----:R-:W-:Y:S01]  /*5b90*/  SHF.L.U32 R142, R199, 0x10, RZ ;  /* 0x00000010c78e7819 */ /* 0x003fe200000006ff */
[-CC-:B------:R-:W-:Y:S01]  /*5ba0*/  FFMA.FTZ R145, R36, R196.reuse, R197.reuse ;  /* 0x000000c424917223 */ /* 0x180fe200000100c5 */
[-CC-:B------:R-:W-:Y:S01]  /*5bb0*/  FFMA.FTZ R199, R29, R196.reuse, R197.reuse ;  /* 0x000000c41dc77223 */ /* 0x180fe200000100c5 */
[----:B------:R-:W-:Y:S01]  /*5bc0*/  SHF.L.U32 R144, R131, 0x10, RZ ;  /* 0x0000001083907819 */ /* 0x000fe200000006ff */
[-C--:B------:R-:W-:Y:S01]  /*5bd0*/  FFMA.FTZ R143, R27, R196.reuse, R197 ;  /* 0x000000c41b8f7223 */ /* 0x080fe200000100c5 */
[----:B------:R-:W-:Y:S01]  /*5be0*/  FADD.FTZ R145, R34, -R145 ;  /* 0x8000009122917221 */ /* 0x000fe20000010000 */
[----:B------:R-:W-:Y:S01]  /*5bf0*/  FADD.FTZ R199, R28, -R199 ;  /* 0x800000c71cc77221 */ /* 0x000fe20000010000 */
[----:B------:R-:W-:Y:S01]  /*5c00*/  PRMT R141, R131, 0x7632, R141 ;  /* 0x00007632838d7816 */ /* 0x000fe2000000008d */
[-C--:B------:R-:W-:Y:S01]  /*5c10*/  FFMA.FTZ R202, R38, R196.reuse, R197 ;  /* 0x000000c426ca7223 */ /* 0x080fe200000100c5 */
[C---:B-----5:R-:W-:Y:S01]  /*5c20*/  FFMA.FTZ R206, R39.reuse, R145, R142 ;  /* 0x0000009127ce7223 */ /* 0x060fe2000001008e */
[----:B------:R-:W-:Y:S01]  /*5c30*/  FFMA.FTZ R208, R39, R199, R144 ;  /* 0x000000c727d07223 */ /* 0x000fe20000010090 */
[----:B------:R-:W-:Y:S01]  /*5c40*/  SHF.L.U32 R140, R130, 0x10, RZ ;  /* 0x00000010828c7819 */ /* 0x000fe200000006ff */
[----:B------:R-:W0:Y:S01]  /*5c50*/  LDC.64 R144, c[0x0][0x468] ;  /* 0x00011a00ff907b82 */ /* 0x000e220000000a00 */
[----:B------:R-:W-:Y:S01]  /*5c60*/  SHF.L.U32 R200, R141, 0x10, RZ ;  /* 0x000000108dc87819 */ /* 0x000fe200000006ff */
[----:B------:R-:W-:Y:S01]  /*5c70*/  FADD.FTZ R143, R26, -R143 ;  /* 0x8000008f1a8f7221 */ /* 0x000fe20000010000 */
[----:B------:R-:W-:Y:S01]  /*5c80*/  FADD.FTZ R141, R35, -R202 ;  /* 0x800000ca238d7221 */ /* 0x000fe20000010000 */
[-CC-:B------:R-:W-:Y:S01]  /*5c90*/  FFMA.FTZ R212, R32, R196.reuse, R197.reuse ;  /* 0x000000c420d47223 */ /* 0x180fe200000100c5 */
[----:B------:R-:W-:Y:S01]  /*5ca0*/  SHF.L.U32 R202, R198, 0x10, RZ ;  /* 0x00000010c6ca7819 */ /* 0x000fe200000006ff */
[C---:B------:R-:W-:Y:S01]  /*5cb0*/  FFMA.FTZ R204, R39.reuse, R143, R140 ;  /* 0x0000008f27cc7223 */ /* 0x040fe2000001008c */
[----:B------:R-:W-:Y:S01]  /*5cc0*/  FFMA.FTZ R210, R39, R141, R200 ;  /* 0x0000008d27d27223 */ /* 0x000fe200000100c8 */
[-CC-:B------:R-:W-:Y:S01]  /*5cd0*/  FFMA.FTZ R143, R25, R196.reuse, R197.reuse ;  /* 0x000000c4198f7223 */ /* 0x180fe200000100c5 */
[----:B------:R-:W-:Y:S01]  /*5ce0*/  PRMT R140, R128, 0x7632, R140 ;  /* 0x00007632808c7816 */ /* 0x000fe2000000008c */
[-CC-:B------:R-:W-:Y:S01]  /*5cf0*/  FFMA.FTZ R141, R23, R196.reuse, R197.reuse ;  /* 0x000000c4178d7223 */ /* 0x180fe200000100c5 */
[----:B------:R-:W-:Y:S01]  /*5d00*/  FFMA.FTZ R200, R30, R196, R197 ;  /* 0x000000c41ec87223 */ /* 0x000fe200000100c5 */
[----:B------:R-:W-:Y:S01]  /*5d10*/  SHF.L.U32 R198, R129, 0x10, RZ ;  /* 0x0000001081c67819 */ /* 0x000fe200000006ff */
[----:B------:R-:W-:Y:S01]  /*5d20*/  FADD.FTZ R199, R24, -R143 ;  /* 0x8000008f18c77221 */ /* 0x000fe20000010000 */
[----:B------:R-:W-:Y:S01]  /*5d30*/  SHF.L.U32 R142, R128, 0x10, RZ ;  /* 0x00000010808e7819 */ /* 0x000fe200000006ff */
[----:B------:R-:W-:Y:S01]  /*5d40*/  FADD.FTZ R201, R33, -R212 ;  /* 0x800000d421c97221 */ /* 0x000fe20000010000 */
[----:B------:R-:W-:Y:S01]  /*5d50*/  SHF.L.U32 R140, R140, 0x10, RZ ;  /* 0x000000108c8c7819 */ /* 0x000fe200000006ff */
[----:B------:R-:W-:Y:S01]  /*5d60*/  FADD.FTZ R141, R22, -R141 ;  /* 0x8000008d168d7221 */ /* 0x000fe20000010000 */
        /* <DEDUP_REMOVED lines=20> */
.L_x_41:
[----:B------:R-:W-:Y:S05]  /*5eb0*/  BSYNC.RECONVERGENT B2 ;  /* 0x0000000000027941 */ /* 0x000fea0003800200 */
.L_x_40:
[----:B------:R-:W-:Y:S05]  /*5ec0*/  @!P5 BRA `(.L_x_32) ;  /* 0x00000010008cd947 */ /* 0x000fea0003800000 */
[----:B012---:R-:W-:Y:S01]  /*5ed0*/  PRMT R140, R67, 0x7632, R140 ;  /* 0x00007632438c7816 */ /* 0x007fe2000000008c */
[-CC-:B------:R-:W-:Y:S01]  /*5ee0*/  FFMA.FTZ R142, R164, R196.reuse, R197.reuse ;  /* 0x000000c4a48e7223 */ /* 0x180fe200000100c5 */
[-CC-:B------:R-:W-:Y:S01]  /*5ef0*/  FFMA.FTZ R143, R155, R196.reuse, R197.reuse ;  /* 0x000000c49b8f7223 */ /* 0x180fe200000100c5 */
[-C--:B------:R-:W-:Y:S01]  /*5f00*/  FFMA.FTZ R141, R153, R196.reuse, R197 ;  /* 0x000000c4998d7223 */ /* 0x080fe200000100c5 */
[----:B------:R-:W-:Y:S01]  /*5f10*/  SHF.L.U32 R140, R140, 0x10, RZ ;  /* 0x000000108c8c7819 */ /* 0x000fe200000006ff */
[----:B------:R-:W-:Y:S01]  /*5f20*/  FADD.FTZ R142, R163, -R142 ;  /* 0x8000008ea38e7221 */ /* 0x000fe20000010000 */
[----:B------:R-:W-:Y:S01]  /*5f30*/  FADD.FTZ R202, R156, -R143 ;  /* 0x8000008f9cca7221 */ /* 0x000fe20000010000 */
[----:B------:R-:W-:Y:S01]  /*5f40*/  FADD.FTZ R143, R154, -R141 ;  /* 0x8000008d9a8f7221 */ /* 0x000fe20000010000 */
[--C-:B------:R-:W-:Y:S01]  /*5f50*/  FFMA.FTZ R198, R162, R196, R197.reuse ;  /* 0x000000c4a2c67223 */ /* 0x100fe200000100c5 */
[----:B-----5:R-:W-:Y:S01]  /*5f60*/  FFMA.FTZ R204, R39, R142, R140 ;  /* 0x0000008e27cc7223 */ /* 0x020fe2000001008c */
[----:B------:R-:W-:Y:S01]  /*5f70*/  SHF.L.U32 R140, R67, 0x10, RZ ;  /* 0x00000010438c7819 */ /* 0x000fe200000006ff */
[-CC-:B------:R-:W-:Y:S01]  /*5f80*/  FFMA.FTZ R199, R151, R196.reuse, R197.reuse ;  /* 0x000000c497c77223 */ /* 0x180fe200000100c5 */
[----:B------:R-:W-:Y:S01]  /*5f90*/  SHF.L.U32 R142, R66, 0x10, RZ ;  /* 0x00000010428e7819 */ /* 0x000fe200000006ff */
[----:B------:R-:W-:Y:S01]  /*5fa0*/  FFMA.FTZ R208, R160, R196, R197 ;  /* 0x000000c4a0d07223 */ /* 0x000fe200000100c5 */
[----:B------:R-:W-:Y:S01]  /*5fb0*/  SHF.L.U32 R144, R147, 0x10, RZ ;  /* 0x0000001093907819 */ /* 0x000fe200000006ff */
[----:B------:R-:W-:Y:S01]  /*5fc0*/  FFMA.FTZ R202, R39, R202, R140 ;  /* 0x000000ca27ca7223 */ /* 0x000fe2000001008c */
[----:B------:R-:W-:Y:S01]  /*5fd0*/  FADD.FTZ R147, R161, -R198 ;  /* 0x800000c6a1937221 */ /* 0x000fe20000010000 */
[----:B------:R-:W0:Y:S01]  /*5fe0*/  LDC.64 R140, c[0x0][0x468] ;  /* 0x00011a00ff8c7b82 */ /* 0x000e220000000a00 */
[----:B------:R-:W-:Y:S01]  /*5ff0*/  FFMA.FTZ R198, R39, R143, R142 ;  /* 0x0000008f27c67223 */ /* 0x000fe2000001008e */
[----:B------:R-:W-:Y:S01]  /*6000*/  PRMT R143, R65, 0x7632, R143 ;  /* 0x00007632418f7816 */ /* 0x000fe2000000008f */
[-CC-:B------:R-:W-:Y:S01]  /*6010*/  FFMA.FTZ R145, R149, R196.reuse, R197.reuse ;  /* 0x000000c495917223 */ /* 0x180fe200000100c5 */
[----:B------:R-:W-:Y:S01]  /*6020*/  FFMA.FTZ R206, R158, R196, R197 ;  /* 0x000000c49ece7223 */ /* 0x000fe200000100c5 */
        /* <DEDUP_REMOVED lines=11> */
[----:B------:R-:W-:Y:S01]  /*60e0*/  FMUL.FTZ R204, R204, R37 ;  /* 0x00000025cccc7220 */ /* 0x000fe20000410000 */
        /* <DEDUP_REMOVED lines=8> */
[----:B------:R-:W-:Y:S01]  /*6170*/  FMUL.FTZ R146, R146, R37 ;  /* 0x0000002592927220 */ /* 0x000fe20000410000 */
[----:B0-----:R-:W-:Y:S01]  /*6180*/  IMAD.WIDE.U32 R144, R21, 0x10, R140 ;  /* 0x0000001015907825 */ /* 0x001fe200078e008c */
[----:B------:R-:W-:-:S02]  /*6190*/  F2FP.BF16.F32.PACK_AB R143, R204, R143 ;  /* 0x0000008fcc8f723e */ /* 0x000fc400000010ff */
[----:B------:R-:W-:Y:S02]  /*61a0*/  F2FP.BF16.F32.PACK_AB R142, R197, R198 ;  /* 0x000000c6c58e723e */ /* 0x000fe400000010ff */
[----:B------:R-:W-:Y:S02]  /*61b0*/  F2FP.BF16.F32.PACK_AB R141, R196, R147 ;  /* 0x00000093c48d723e */ /* 0x000fe400000010ff */
[----:B------:R-:W-:-:S05]  /*61c0*/  F2FP.BF16.F32.PACK_AB R140, R146, R39 ;  /* 0x00000027928c723e */ /* 0x000fca00000010ff */
[----:B------:R4:W-:Y:S01]  /*61d0*/  STG.E.128 desc[UR6][R144.64], R140 ;  /* 0x0000008c90007986 */ /* 0x0009e2000c101d06 */
[----:B------:R-:W-:Y:S05]  /*61e0*/  BRA `(.L_x_32) ;  /* 0x0000000c00c47947 */ /* 0x000fea0003800000 */
.L_x_35:
[----:B------:R-:W-:Y:S04]  /*61f0*/  BSSY.RECONVERGENT B2, `(.L_x_42) ;  /* 0x000003d000027945 */ /* 0x000fe80003800200 */
[----:B------:R-:W-:Y:S05]  /*6200*/  @!P2 BRA `(.L_x_43) ;  /* 0x0000000000eca947 */ /* 0x000fea0003800000 */
[-CC-:B------:R-:W-:Y:S01]  /*6210*/  FFMA.FTZ R116, R195, R196.reuse, R197.reuse ;  /* 0x000000c4c3747223 */ /* 0x180fe200000100c5 */
[-C--:B------:R-:W-:Y:S01]  /*6220*/  FFMA.FTZ R145, R190, R196.reuse, R197 ;  /* 0x000000c4be917223 */ /* 0x080fe200000100c5 */
[----:B------:R-:W-:Y:S01]  /*6230*/  PRMT R141, R133, 0x7632, R141 ;  /* 0x00007632858d7816 */ /* 0x000fe2000000008d */
[-C--:B------:R-:W-:Y:S01]  /*6240*/  FFMA.FTZ R119, R194, R196.reuse, R197 ;  /* 0x000000c4c2777223 */ /* 0x080fe200000100c5 */
[----:B------:R-:W-:Y:S01]  /*6250*/  SHF.L.U32 R118, R132, 0x10, RZ ;  /* 0x0000001084767819 */ /* 0x000fe200000006ff */
[----:B------:R-:W-:Y:S01]  /*6260*/  FADD.FTZ R116, R193, -R116 ;  /* 0x80000074c1747221 */ /* 0x000fe20000010000 */
[----:B------:R-:W-:Y:S01]  /*6270*/  SHF.L.U32 R141, R141, 0x10, RZ ;  /* 0x000000108d8d7819 */ /* 0x000fe200000006ff */
[----:B------:R-:W-:Y:S01]  /*6280*/  FADD.FTZ R144, R188, -R145 ;  /* 0x80000091bc907221 */ /* 0x000fe20000010000 */
[----:B------:R-:W-:Y:S01]  /*6290*/  PRMT R117, R132, 0x7632, R117 ;  /* 0x0000763284757816 */ /* 0x000fe20000000075 */
[----:B------:R-:W-:Y:S01]  /*62a0*/  FFMA.FTZ R142, R191, R196, R197 ;  /* 0x000000c4bf8e7223 */ /* 0x000fe200000100c5 */
[C---:B-----5:R-:W-:Y:S01]  /*62b0*/  FFMA.FTZ R116, R39.reuse, R116, R118 ;  /* 0x0000007427747223 */ /* 0x060fe20000010076 */
[----:B------:R-:W-:Y:S01]  /*62c0*/  FFMA.FTZ R118, R39, R144, R141 ;  /* 0x0000009027767223 */ /* 0x000fe2000001008d */
[----:B------:R-:W-:Y:S01]  /*62d0*/  SHF.L.U32 R117, R117, 0x10, RZ ;  /* 0x0000001075757819 */ /* 0x000fe200000006ff */
[----:B------:R-:W0:Y:S01]  /*62e0*/  LDC.64 R146, c[0x0][0x478] ;  /* 0x00011e00ff927b82 */ /* 0x000e220000000a00 */
[----:B------:R-:W-:Y:S01]  /*62f0*/  SHF.L.U32 R143, R133, 0x10, RZ ;  /* 0x00000010858f7819 */ /* 0x000fe200000006ff */
[--C-:B------:R-:W-:Y:S01]  /*6300*/  FADD.FTZ R140, R192, -R119.reuse ;  /* 0x80000077c08c7221 */ /* 0x100fe20000010000 */
[----:B------:R-:W-:Y:S01]  /*6310*/  FADD.FTZ R142, R189, -R142 ;  /* 0x8000008ebd8e7221 */ /* 0x000fe20000010000 */
[----:B------:R-:W-:Y:S01]  /*6320*/  PRMT R119, R134, 0x7632, R119 ;  /* 0x0000763286777816 */ /* 0x000fe20000000077 */
[----:B------:R-:W-:Y:S01]  /*6330*/  FFMA.FTZ R141, R186, R196, R197 ;  /* 0x000000c4ba8d7223 */ /* 0x000fe200000100c5 */
[C---:B------:R-:W-:Y:S01]  /*6340*/  FFMA.FTZ R117, R39.reuse, R140, R117 ;  /* 0x0000008c27757223 */ /* 0x040fe20000010075 */
[----:B------:R-:W-:Y:S01]  /*6350*/  FFMA.FTZ R142, R39, R142, R143 ;  /* 0x0000008e278e7223 */ /* 0x000fe2000001008f */
[----:B------:R-:W1:Y:S01]  /*6360*/  LDC.64 R144, c[0x0][0x468] ;  /* 0x00011a00ff907b82 */ /* 0x000e620000000a00 */
[-C--:B------:R-:W-:Y:S01]  /*6370*/  FFMA.FTZ R140, R187, R196.reuse, R197 ;  /* 0x000000c4bb8c7223 */ /* 0x080fe200000100c5 */
        /* <DEDUP_REMOVED lines=13> */
[-C--:B------:R-:W-:Y:S01]  /*6450*/  FMUL.FTZ R140, R116, R37.reuse ;  /* 0x00000025748c7220 */ /* 0x080fe20000410000 */
[C---:B------:R-:W-:Y:S01]  /*6460*/  FFMA.FTZ R206, R39.reuse, R206, R199 ;  /* 0x000000ce27ce7223 */ /* 0x040fe200000100c7 */
[----:B------:R-:W-:Y:S01]  /*6470*/  FFMA.FTZ R208, R39, R208, R143 ;  /* 0x000000d027d07223 */ /* 0x000fe2000001008f */
[C---:B------:R-:W-:Y:S01]  /*6480*/  F2FP.BF16.F32.PACK_AB R116, R117.reuse, R116 ;  /* 0x000000747574723e */ /* 0x040fe200000010ff */
[-C--:B------:R-:W-:Y:S01]  /*6490*/  FMUL.FTZ R141, R117, R37.reuse ;  /* 0x00000025758d7220 */ /* 0x080fe20000410000 */
[-C--:B------:R-:W-:Y:S01]  /*64a0*/  FMUL.FTZ R143, R142, R37.reuse ;  /* 0x000000258e8f7220 */ /* 0x080fe20000410000 */
[C---:B------:R-:W-:Y:S01]  /*64b0*/  F2FP.BF16.F32.PACK_AB R117, R118.reuse, R142 ;  /* 0x0000008e7675723e */ /* 0x040fe200000010ff */
[-C--:B------:R-:W-:Y:S01]  /*64c0*/  FMUL.FTZ R142, R118, R37.reuse ;  /* 0x00000025768e7220 */ /* 0x080fe20000410000 */
[-C--:B------:R-:W-:Y:S01]  /*64d0*/  FMUL.FTZ R199, R198, R37.reuse ;  /* 0x00000025c6c77220 */ /* 0x080fe20000410000 */
[C---:B------:R-:W-:Y:S01]  /*64e0*/  F2FP.BF16.F32.PACK_AB R118, R119.reuse, R198 ;  /* 0x000000c67776723e */ /* 0x040fe200000010ff */
[-C--:B------:R-:W-:Y:S01]  /*64f0*/  FMUL.FTZ R198, R119, R37.reuse ;  /* 0x0000002577c67220 */ /* 0x080fe20000410000 */
[-C--:B------:R-:W-:Y:S01]  /*6500*/  FMUL.FTZ R204, R206, R37.reuse ;  /* 0x00000025cecc7220 */ /* 0x080fe20000410000 */
[C---:B------:R-:W-:Y:S01]  /*6510*/  FMUL.FTZ R205, R208.reuse, R37 ;  /* 0x00000025d0cd7220 */ /* 0x040fe20000410000 */
[----:B------:R-:W-:Y:S01]  /*6520*/  F2FP.BF16.F32.PACK_AB R140, R141, R140 ;  /* 0x0000008c8d8c723e */ /* 0x000fe200000010ff */
[----:B0-----:R-:W-:Y:S01]  /*6530*/  IMAD.WIDE.U32 R146, R21, 0x10, R146 ;  /* 0x0000001015927825 */ /* 0x001fe200078e0092 */
[----:B------:R-:W-:-:S02]  /*6540*/  F2FP.BF16.F32.PACK_AB R119, R208, R206 ;  /* 0x000000ced077723e */ /* 0x000fc400000010ff */
[----:B------:R-:W-:Y:S01]  /*6550*/  F2FP.BF16.F32.PACK_AB R141, R142, R143 ;  /* 0x0000008f8e8d723e */ /* 0x000fe200000010ff */
[----:B-1----:R-:W-:Y:S01]  /*6560*/  IMAD.WIDE.U32 R144, R21, 0x10, R144 ;  /* 0x0000001015907825 */ /* 0x002fe200078e0090 */
[----:B------:R-:W-:Y:S01]  /*6570*/  F2FP.BF16.F32.PACK_AB R142, R198, R199 ;  /* 0x000000c7c68e723e */ /* 0x000fe200000010ff */
[----:B------:R0:W-:Y:S01]  /*6580*/  STG.E.128 desc[UR6][R146.64], R116 ;  /* 0x0000007492007986 */ /* 0x0001e2000c101d06 */
[----:B------:R-:W-:Y:S02]  /*6590*/  F2FP.BF16.F32.PACK_AB R143, R205, R204 ;  /* 0x000000cccd8f723e */ /* 0x000fe400000010ff */
[----:B------:R-:W-:-:S03]  /*65a0*/  IADD3 R21, PT, PT, R21, 0x20, RZ ;  /* 0x0000002015157810 */ /* 0x000fc60007ffe0ff */
[----:B------:R0:W-:Y:S04]  /*65b0*/  STG.E.128 desc[UR6][R144.64], R140 ;  /* 0x0000008c90007986 */ /* 0x0001e8000c101d06 */
.L_x_43:
[----:B------:R-:W-:Y:S05]  /*65c0*/  BSYNC.RECONVERGENT B2 ;  /* 0x0000000000027941 */ /* 0x000fea0003800200 */
.L_x_42:
[----:B------:R-:W-:Y:S04]  /*65d0*/  BSSY.RECONVERGENT B2, `(.L_x_44) ;  /* 0x000003d000027945 */ /* 0x000fe80003800200 */
[----:B------:R-:W-:Y:S05]  /*65e0*/  @!P3 BRA `(.L_x_45) ;  /* 0x0000000000ecb947 */ /* 0x000fea0003800000 */
[-CC-:B0-----:R-:W-:Y:S01]  /*65f0*/  FFMA.FTZ R116, R179, R196.reuse, R197.reuse ;  /* 0x000000c4b3747223 */ /* 0x181fe200000100c5 */
        /* <DEDUP_REMOVED lines=58> */
.L_x_45:
[----:B------:R-:W-:Y:S05]  /*69a0*/  BSYNC.RECONVERGENT B2 ;  /* 0x0000000000027941 */ /* 0x000fea0003800200 */
.L_x_44:
[----:B------:R-:W-:Y:S04]  /*69b0*/  BSSY.RECONVERGENT B2, `(.L_x_46) ;  /* 0x000003b000027945 */ /* 0x000fe80003800200 */
[----:B------:R-:W-:Y:S05]  /*69c0*/  @!P4 BRA `(.L_x_47) ;  /* 0x0000000000e4c947 */ /* 0x000fea0003800000 */
[-CC-:B01----:R-:W-:Y:S01]  /*69d0*/  FFMA.FTZ R141, R25, R196.reuse, R197.reuse ;  /* 0x000000c4198d7223 */ /* 0x183fe200000100c5 */
[-CC-:B------:R-:W-:Y:S01]  /*69e0*/  FFMA.FTZ R146, R32, R196.reuse, R197.reuse ;  /* 0x000000c420927223 */ /* 0x180fe200000100c5 */
[-C--:B------:R-:W-:Y:S01]  /*69f0*/  FFMA.FTZ R117, R23, R196.reuse, R197 ;  /* 0x000000c417757223 */ /* 0x080fe200000100c5 */
[----:B------:R-:W-:Y:S01]  /*6a00*/  SHF.L.U32 R143, R129, 0x10, RZ ;  /* 0x00000010818f7819 */ /* 0x000fe200000006ff */
[----:B------:R-:W-:Y:S01]  /*6a10*/  FADD.FTZ R144, R24, -R141 ;  /* 0x8000008d18907221 */ /* 0x000fe20000010000 */
[----:B------:R-:W-:Y:S01]  /*6a20*/  SHF.L.U32 R140, R128, 0x10, RZ ;  /* 0x00000010808c7819 */ /* 0x000fe200000006ff */
[----:B------:R-:W-:Y:S01]  /*6a30*/  FFMA.FTZ R142, R30, R196, R197 ;  /* 0x000000c41e8e7223 */ /* 0x000fe200000100c5 */
[----:B------:R-:W-:Y:S01]  /*6a40*/  PRMT R119, R128, 0x7632, R119 ;  /* 0x0000763280777816 */ /* 0x000fe20000000077 */
[----:B------:R-:W-:Y:S01]  /*6a50*/  FADD.FTZ R118, R22, -R117 ;  /* 0x8000007516767221 */ /* 0x000fe20000010000 */
[----:B------:R-:W-:Y:S01]  /*6a60*/  SHF.L.U32 R116, R203, 0x10, RZ ;  /* 0x00000010cb747819 */ /* 0x000fe200000006ff */
[----:B------:R-:W-:Y:S01]  /*6a70*/  FADD.FTZ R141, R33, -R146 ;  /* 0x80000092218d7221 */ /* 0x000fe20000010000 */
[----:B-----5:R-:W-:Y:S01]  /*6a80*/  FFMA.FTZ R117, R39, R144, R143 ;  /* 0x0000009027757223 */ /* 0x020fe2000001008f */
[----:B------:R-:W0:Y:S01]  /*6a90*/  LDC.64 R146, c[0x0][0x478] ;  /* 0x00011e00ff927b82 */ /* 0x000e220000000a00 */
[----:B------:R-:W-:Y:S01]  /*6aa0*/  SHF.L.U32 R119, R119, 0x10, RZ ;  /* 0x0000001077777819 */ /* 0x000fe200000006ff */
[----:B------:R-:W-:Y:S01]  /*6ab0*/  FADD.FTZ R142, R31, -R142 ;  /* 0x8000008e1f8e7221 */ /* 0x000fe20000010000 */
[C---:B------:R-:W-:Y:S01]  /*6ac0*/  FFMA.FTZ R140, R39.reuse, R118, R140 ;  /* 0x00000076278c7223 */ /* 0x040fe2000001008c */
[----:B------:R-:W-:Y:S01]  /*6ad0*/  FFMA.FTZ R118, R39, R141, R116 ;  /* 0x0000008d27767223 */ /* 0x000fe20000010074 */
[-CC-:B------:R-:W-:Y:S01]  /*6ae0*/  FFMA.FTZ R141, R27, R196.reuse, R197.reuse ;  /* 0x000000c41b8d7223 */ /* 0x180fe200000100c5 */
[----:B------:R-:W-:Y:S01]  /*6af0*/  FFMA.FTZ R143, R36, R196, R197 ;  /* 0x000000c4248f7223 */ /* 0x000fe200000100c5 */
[----:B------:R-:W-:Y:S01]  /*6b00*/  FFMA.FTZ R119, R39, R142, R119 ;  /* 0x0000008e27777223 */ /* 0x000fe20000010077 */
[----:B------:R-:W1:Y:S01]  /*6b10*/  LDC.64 R144, c[0x0][0x468] ;  /* 0x00011a00ff907b82 */ /* 0x000e620000000a00 */
[-C--:B------:R-:W-:Y:S01]  /*6b20*/  FFMA.FTZ R199, R29, R196.reuse, R197 ;  /* 0x000000c41dc77223 */ /* 0x080fe200000100c5 */
[C---:B------:R-:W-:Y:S01]  /*6b30*/  PRMT R203, R131.reuse, 0x7632, R203 ;  /* 0x0000763283cb7816 */ /* 0x040fe200000000cb */
        /* <DEDUP_REMOVED lines=13> */
[----:B------:R-:W-:Y:S01]  /*6c10*/  FMUL.FTZ R198, R117, R37 ;  /* 0x0000002575c67220 */ /* 0x000fe20000410000 */
[C---:B------:R-:W-:Y:S01]  /*6c20*/  F2FP.BF16.F32.PACK_AB R117, R118.reuse, R117 ;  /* 0x000000757675723e */ /* 0x040fe200000010ff */
[-C--:B------:R-:W-:Y:S01]  /*6c30*/  FMUL.FTZ R141, R118, R37.reuse ;  /* 0x00000025768d7220 */ /* 0x080fe20000410000 */
[-C--:B------:R-:W-:Y:S01]  /*6c40*/  FMUL.FTZ R143, R140, R37.reuse ;  /* 0x000000258c8f7220 */ /* 0x080fe20000410000 */
[C---:B------:R-:W-:Y:S01]  /*6c50*/  F2FP.BF16.F32.PACK_AB R116, R119.reuse, R140 ;  /* 0x0000008c7774723e */ /* 0x040fe200000010ff */
[-C--:B------:R-:W-:Y:S01]  /*6c60*/  FMUL.FTZ R199, R142, R37.reuse ;  /* 0x000000258ec77220 */ /* 0x080fe20000410000 */
[C---:B------:R-:W-:Y:S01]  /*6c70*/  F2FP.BF16.F32.PACK_AB R118, R202.reuse, R142 ;  /* 0x0000008eca76723e */ /* 0x040fe200000010ff */
[-C--:B------:R-:W-:Y:S01]  /*6c80*/  FMUL.FTZ R140, R119, R37.reuse ;  /* 0x00000025778c7220 */ /* 0x080fe20000410000 */
        /* <DEDUP_REMOVED lines=13> */
.L_x_47:
[----:B------:R-:W-:Y:S05]  /*6d60*/  BSYNC.RECONVERGENT B2 ;  /* 0x0000000000027941 */ /* 0x000fea0003800200 */
.L_x_46:
[----:B------:R-:W-:Y:S05]  /*6d70*/  @!P5 BRA `(.L_x_32) ;  /* 0x0000000000e0d947 */ /* 0x000fea0003800000 */
[----:B012---:R-:W0:Y:S01]  /*6d80*/  LDC.64 R144, c[0x0][0x478] ;  /* 0x00011e00ff907b82 */ /* 0x007e220000000a00 */
[----:B------:R-:W-:Y:S01]  /*6d90*/  PRMT R118, R67, 0x7632, R118 ;  /* 0x0000763243767816 */ /* 0x000fe20000000076 */
[-CC-:B------:R-:W-:Y:S01]  /*6da0*/  FFMA.FTZ R117, R149, R196.reuse, R197.reuse ;  /* 0x000000c495757223 */ /* 0x180fe200000100c5 */
[----:B------:R-:W-:Y:S01]  /*6db0*/  SHF.L.U32 R119, R64, 0x10, RZ ;  /* 0x0000001040777819 */ /* 0x000fe200000006ff */
[-CC-:B------:R-:W-:Y:S01]  /*6dc0*/  FFMA.FTZ R198, R164, R196.reuse, R197.reuse ;  /* 0x000000c4a4c67223 */ /* 0x180fe200000100c5 */
[----:B------:R-:W-:Y:S01]  /*6dd0*/  SHF.L.U32 R204, R118, 0x10, RZ ;  /* 0x0000001076cc7819 */ /* 0x000fe200000006ff */
[-C--:B------:R-:W-:Y:S01]  /*6de0*/  FFMA.FTZ R141, R155, R196.reuse, R197 ;  /* 0x000000c49b8d7223 */ /* 0x080fe200000100c5 */
[----:B------:R-:W-:Y:S01]  /*6df0*/  FADD.FTZ R118, R150, -R117 ;  /* 0x8000007596767221 */ /* 0x000fe20000010000 */
[----:B------:R-:W1:Y:S01]  /*6e00*/  LDC.64 R146, c[0x0][0x468] ;  /* 0x00011a00ff927b82 */ /* 0x000e620000000a00 */
[-CC-:B------:R-:W-:Y:S01]  /*6e10*/  FFMA.FTZ R140, R158, R196.reuse, R197.reuse ;  /* 0x000000c49e8c7223 */ /* 0x180fe200000100c5 */
[-CC-:B------:R-:W-:Y:S01]  /*6e20*/  FFMA.FTZ R143, R151, R196.reuse, R197.reuse ;  /* 0x000000c4978f7223 */ /* 0x180fe200000100c5 */
[-CC-:B------:R-:W-:Y:S01]  /*6e30*/  FFMA.FTZ R142, R160, R196.reuse, R197.reuse ;  /* 0x000000c4a08e7223 */ /* 0x180fe200000100c5 */
[-CC-:B------:R-:W-:Y:S01]  /*6e40*/  FFMA.FTZ R199, R153, R196.reuse, R197.reuse ;  /* 0x000000c499c77223 */ /* 0x180fe200000100c5 */
[----:B------:R-:W-:Y:S01]  /*6e50*/  FFMA.FTZ R202, R162, R196, R197 ;  /* 0x000000c4a2ca7223 */ /* 0x000fe200000100c5 */
[----:B------:R-:W-:Y:S01]  /*6e60*/  SHF.L.U32 R116, R201, 0x10, RZ ;  /* 0x00000010c9747819 */ /* 0x000fe200000006ff */
[----:B------:R-:W-:Y:S01]  /*6e70*/  FADD.FTZ R198, R163, -R198 ;  /* 0x800000c6a3c67221 */ /* 0x000fe20000010000 */
[----:B------:R-:W-:Y:S01]  /*6e80*/  SHF.L.U32 R197, R67, 0x10, RZ ;  /* 0x0000001043c57819 */ /* 0x000fe200000006ff */
[----:B------:R-:W-:Y:S01]  /*6e90*/  FADD.FTZ R196, R156, -R141 ;  /* 0x8000008d9cc47221 */ /* 0x000fe20000010000 */
[--C-:B-----5:R-:W-:Y:S01]  /*6ea0*/  FFMA.FTZ R117, R39, R118, R119.reuse ;  /* 0x0000007627757223 */ /* 0x120fe20000010077 */
[----:B------:R-:W-:Y:S01]  /*6eb0*/  FADD.FTZ R141, R157, -R140 ;  /* 0x8000008c9d8d7221 */ /* 0x000fe20000010000 */
[----:B------:R-:W-:Y:S01]  /*6ec0*/  PRMT R119, R65, 0x7632, R119 ;  /* 0x0000763241777816 */ /* 0x000fe20000000077 */
[C---:B------:R-:W-:Y:S01]  /*6ed0*/  FFMA.FTZ R201, R39.reuse, R198, R204 ;  /* 0x000000c627c97223 */ /* 0x040fe200000100cc */
[C---:B------:R-:W-:Y:S01]  /*6ee0*/  FFMA.FTZ R204, R39.reuse, R196, R197 ;  /* 0x000000c427cc7223 */ /* 0x040fe200000100c5 */
        /* <DEDUP_REMOVED lines=10> */
[----:B------:R-:W-:Y:S01]  /*6f90*/  FFMA.FTZ R196, R39, R196, R119 ;  /* 0x000000c427c47223 */ /* 0x000fe20000010077 */
[----:B0-----:R-:W-:-:S04]  /*6fa0*/  IMAD.WIDE.U32 R144, R21, 0x10, R144 ;  /* 0x0000001015907825 */ /* 0x001fc800078e0090 */
[C---:B------:R-:W-:Y:S01]  /*6fb0*/  FFMA.FTZ R198, R39.reuse, R198, R141 ;  /* 0x000000c627c67223 */ /* 0x040fe2000001008d */
[----:B------:R-:W-:Y:S01]  /*6fc0*/  FFMA.FTZ R200, R39, R143, R200 ;  /* 0x0000008f27c87223 */ /* 0x000fe200000100c8 */
[----:B------:R-:W-:Y:S01]  /*6fd0*/  F2FP.BF16.F32.PACK_AB R116, R118, R117 ;  /* 0x000000757674723e */ /* 0x000fe200000010ff */
[----:B-1----:R-:W-:-:S04]  /*6fe0*/  IMAD.WIDE.U32 R146, R21, 0x10, R146 ;  /* 0x0000001015927825 */ /* 0x002fc800078e0092 */
[-C--:B------:R-:W-:Y:S01]  /*6ff0*/  FMUL.FTZ R21, R117, R37.reuse ;  /* 0x0000002575157220 */ /* 0x080fe20000410000 */
[-C--:B------:R-:W-:Y:S01]  /*7000*/  FMUL.FTZ R141, R142, R37.reuse ;  /* 0x000000258e8d7220 */ /* 0x080fe20000410000 */
[----:B------:R-:W-:Y:S01]  /*7010*/  F2FP.BF16.F32.PACK_AB R117, R196, R142 ;  /* 0x0000008ec475723e */ /* 0x000fe200000010ff */
[-C--:B------:R-:W-:Y:S01]  /*7020*/  FMUL.FTZ R143, R204, R37.reuse ;  /* 0x00000025cc8f7220 */ /* 0x080fe20000410000 */
[CC--:B------:R-:W-:Y:S01]  /*7030*/  FMUL.FTZ R202, R201.reuse, R37.reuse ;  /* 0x00000025c9ca7220 */ /* 0x0c0fe20000410000 */
[-C--:B------:R-:W-:Y:S01]  /*7040*/  FMUL.FTZ R140, R118, R37.reuse ;  /* 0x00000025768c7220 */ /* 0x080fe20000410000 */
[-C--:B------:R-:W-:Y:S01]  /*7050*/  FMUL.FTZ R196, R196, R37.reuse ;  /* 0x00000025c4c47220 */ /* 0x080fe20000410000 */
[-C--:B------:R-:W-:Y:S01]  /*7060*/  FMUL.FTZ R39, R198, R37.reuse ;  /* 0x00000025c6277220 */ /* 0x080fe20000410000 */
[C---:B------:R-:W-:Y:S01]  /*7070*/  FMUL.FTZ R142, R200.reuse, R37 ;  /* 0x00000025c88e7220 */ /* 0x040fe20000410000 */
[----:B------:R-:W-:Y:S02]  /*7080*/  F2FP.BF16.F32.PACK_AB R119, R201, R204 ;  /* 0x000000ccc977723e */ /* 0x000fe400000010ff */
[----:B------:R-:W-:-:S02]  /*7090*/  F2FP.BF16.F32.PACK_AB R118, R200, R198 ;  /* 0x000000c6c876723e */ /* 0x000fc400000010ff */
[----:B------:R-:W-:Y:S02]  /*70a0*/  F2FP.BF16.F32.PACK_AB R143, R202, R143 ;  /* 0x0000008fca8f723e */ /* 0x000fe400000010ff */
[----:B------:R-:W-:Y:S01]  /*70b0*/  F2FP.BF16.F32.PACK_AB R140, R140, R21 ;  /* 0x000000158c8c723e */ /* 0x000fe200000010ff */
[----:B------:R3:W-:Y:S01]  /*70c0*/  STG.E.128 desc[UR6][R144.64], R116 ;  /* 0x0000007490007986 */ /* 0x0007e2000c101d06 */
[----:B------:R-:W-:Y:S02]  /*70d0*/  F2FP.BF16.F32.PACK_AB R141, R196, R141 ;  /* 0x0000008dc48d723e */ /* 0x000fe400000010ff */
[----:B------:R-:W-:-:S05]  /*70e0*/  F2FP.BF16.F32.PACK_AB R142, R142, R39 ;  /* 0x000000278e8e723e */ /* 0x000fca00000010ff */
[----:B------:R3:W-:Y:S02]  /*70f0*/  STG.E.128 desc[UR6][R146.64], R140 ;  /* 0x0000008c92007986 */ /* 0x0007e4000c101d06 */
.L_x_32:
[----:B------:R-:W-:Y:S05]  /*7100*/  BSYNC.RECONVERGENT B1 ;  /* 0x0000000000017941 */ /* 0x000fea0003800200 */
.L_x_18:
[----:B01234-:R-:W0:Y:S02]  /*7110*/  LDC.64 R140, c[0x0][0x380] ;  /* 0x0000e000ff8c7b82 */ /* 0x01fe240000000a00 */
[----:B0-----:R-:W-:-:S04]  /*7120*/  LEA R5, R140, R5, 0x2 ;  /* 0x000000058c057211 */ /* 0x001fc800078e10ff */
[----:B------:R-:W-:-:S13]  /*7130*/  ISETP.GE.AND P1, PT, R5, R141, PT ;  /* 0x0000008d0500720c */ /* 0x000fda0003f26270 */
[----:B------:R-:W-:Y:S05]  /*7140*/  @!P1 BRA `(.L_x_48) ;  /* 0xffffff9400a09947 */ /* 0x000fea000383ffff */
.L_x_1:
[----:B------:R-:W-:Y:S05]  /*7150*/  BSYNC B0 ;  /* 0x0000000000007941 */ /* 0x000fea0003800000 */
.L_x_0:
[----:B------:R-:W0:Y:S01]  /*7160*/  S2R R6, SR_CgaCtaId ;  /* 0x0000000000067919 */ /* 0x000e220000008800 */
[C---:B------:R-:W-:Y:S01]  /*7170*/  SHF.L.U32 R4, R0.reuse, 0x7, RZ ;  /* 0x0000000700047819 */ /* 0x040fe200000006ff */
[----:B------:R-:W-:Y:S05]  /*7180*/  WARPSYNC.ALL ;  /* 0x0000000000007948 */ /* 0x000fea0003800000 */
[----:B------:R-:W-:Y:S01]  /*7190*/  SHF.L.U32 R3, R0, 0x5, RZ ;  /* 0x0000000500037819 */ /* 0x000fe200000006ff */
[----:B------:R-:W1:Y:S01]  /*71a0*/  S2UR UR4, SR_CTAID.X ;  /* 0x00000000000479c3 */ /* 0x000e620000002500 */
[----:B------:R-:W-:Y:S01]  /*71b0*/  MOV R5, 0x400 ;  /* 0x0000040000057802 */ /* 0x000fe20000000f00 */
[----:B------:R-:W2:Y:S01]  /*71c0*/  LDCU.128 UR16, c[0x0][0x440] ;  /* 0x00008800ff1077ac */ /* 0x000ea20008000c00 */
[----:B------:R-:W-:-:S02]  /*71d0*/  LOP3.LUT R4, R4, 0x3000, RZ, 0xc0, !PT ;  /* 0x0000300004047812 */ /* 0x000fc400078ec0ff */
[----:B-----5:R-:W-:Y:S02]  /*71e0*/  LOP3.LUT R39, R0, 0x7f, RZ, 0x3c, !PT ;  /* 0x0000007f00277812 */ /* 0x020fe400078e3cff */
[----:B------:R-:W-:Y:S02]  /*71f0*/  LOP3.LUT R3, R4, 0x3e0, R3, 0xf8, !PT ;  /* 0x000003e004037812 */ /* 0x000fe400078ef803 */
[----:B------:R-:W-:-:S04]  /*7200*/  IADD3 R39, PT, PT, R39, R2, RZ ;  /* 0x0000000227277210 */ /* 0x000fc80007ffe0ff */
[C---:B------:R-:W-:Y:S02]  /*7210*/  ISETP.GE.U32.AND P5, PT, R39.reuse, 0x80, PT ;  /* 0x000000802700780c */ /* 0x040fe40003fa6070 */
[C---:B------:R-:W-:Y:S02]  /*7220*/  ISETP.GE.U32.AND P4, PT, R39.reuse, 0x180, PT ;  /* 0x000001802700780c */ /* 0x040fe40003f86070 */
[C---:B------:R-:W-:Y:S02]  /*7230*/  ISETP.GE.U32.AND P3, PT, R39.reuse, 0x200, PT ;  /* 0x000002002700780c */ /* 0x040fe40003f66070 */
[----:B------:R-:W-:Y:S02]  /*7240*/  ISETP.GE.U32.AND P2, PT, R39, 0x280, PT ;  /* 0x000002802700780c */ /* 0x000fe40003f46070 */
[----:B0-----:R-:W-:Y:S01]  /*7250*/  LEA R5, R6, R5, 0x18 ;  /* 0x0000000506057211 */ /* 0x001fe200078ec0ff */
[----:B-1----:R-:W-:-:S03]  /*7260*/  IMAD R41, R2, UR4, RZ ;  /* 0x0000000402297c24 */ /* 0x002fc6000f8e02ff */
[-C--:B------:R-:W-:Y:S02]  /*7270*/  IADD3 R3, PT, PT, R3, R5.reuse, RZ ;  /* 0x0000000503037210 */ /* 0x080fe40007ffe0ff */
[----:B------:R-:W-:Y:S02]  /*7280*/  LEA R6, R0, R5, 0x2 ;  /* 0x0000000500067211 */ /* 0x000fe400078e10ff */
[----:B------:R-:W-:Y:S01]  /*7290*/  IADD3 R0, P0, PT, R41, R0, RZ ;  /* 0x0000000029007210 */ /* 0x000fe20007f1e0ff */
[----:B------:R-:W-:Y:S03]  /*72a0*/  STS.128 [R3], R84 ;  /* 0x0000005403007388 */ /* 0x000fe60000000c00 */
[----:B------:R-:W-:Y:S01]  /*72b0*/  SHF.L.U32 R43, R0, 0x2, RZ ;  /* 0x00000002002b7819 */ /* 0x000fe200000006ff */
[----:B------:R-:W-:Y:S04]  /*72c0*/  STS.128 [R3+0x10], R88 ;  /* 0x0000105803007388 */ /* 0x000fe80000000c00 */
[----:B------:R-:W-:Y:S04]  /*72d0*/  STS.128 [R3+0x400], R120 ;  /* 0x0004007803007388 */ /* 0x000fe80000000c00 */
[----:B------:R-:W-:Y:S04]  /*72e0*/  STS.128 [R3+0x410], R124 ;  /* 0x0004107c03007388 */ /* 0x000fe80000000c00 */
[----:B------:R-:W-:Y:S04]  /*72f0*/  STS.128 [R3+0x800], R100 ;  /* 0x0008006403007388 */ /* 0x000fe80000000c00 */
[----:B------:R-:W-:Y:S04]  /*7300*/  STS.128 [R3+0x810], R104 ;  /* 0x0008106803007388 */ /* 0x000fe80000000c00 */
[----:B------:R-:W-:Y:S04]  /*7310*/  STS.128 [R3+0xc00], R108 ;  /* 0x000c006c03007388 */ /* 0x000fe80000000c00 */
[----:B------:R-:W-:Y:S01]  /*7320*/  STS.128 [R3+0xc10], R112 ;  /* 0x000c107003007388 */ /* 0x000fe20000000c00 */
[----:B------:R-:W-:Y:S06]  /*7330*/  BAR.SYNC.DEFER_BLOCKING 0x0 ;  /* 0x0000000000007b1d */ /* 0x000fec0000010000 */
[----:B------:R-:W0:Y:S04]  /*7340*/  LDS R4, [R6] ;  /* 0x0000000006047984 */ /* 0x000e280000000800 */
[----:B------:R-:W1:Y:S04]  /*7350*/  LDS R5, [R6+0x1000] ;  /* 0x0010000006057984 */ /* 0x000e680000000800 */
[----:B------:R-:W3:Y:S04]  /*7360*/  LDS R7, [R6+0x200] ;  /* 0x0002000006077984 */ /* 0x000ee80000000800 */
[----:B------:R-:W4:Y:S04]  /*7370*/  LDS R14, [R6+0x1200] ;  /* 0x00120000060e7984 */ /* 0x000f280000000800 */
[----:B------:R-:W2:Y:S04]  /*7380*/  LDS R8, [R6+0x400] ;  /* 0x0004000006087984 */ /* 0x000ea80000000800 */
[----:B------:R-:W2:Y:S04]  /*7390*/  LDS R15, [R6+0x1400] ;  /* 0x00140000060f7984 */ /* 0x000ea80000000800 */
[----:B------:R-:W2:Y:S04]  /*73a0*/  LDS R9, [R6+0x600] ;  /* 0x0006000006097984 */ /* 0x000ea80000000800 */
[----:B------:R-:W2:Y:S04]  /*73b0*/  LDS R16, [R6+0x1600] ;  /* 0x0016000006107984 */ /* 0x000ea80000000800 */
[----:B------:R-:W2:Y:S04]  /*73c0*/  LDS R10, [R6+0x800] ;  /* 0x00080000060a7984 */ /* 0x000ea80000000800 */
[----:B------:R-:W2:Y:S04]  /*73d0*/  LDS R17, [R6+0x1800] ;  /* 0x0018000006117984 */ /* 0x000ea80000000800 */
[----:B------:R-:W2:Y:S01]  /*73e0*/  LDS R11, [R6+0xa00] ;  /* 0x000a0000060b7984 */ /* 0x000ea20000000800 */
[----:B0-----:R-:W-:-:S03]  /*73f0*/  FADD.FTZ R4, RZ, R4 ;  /* 0x00000004ff047221 */ /* 0x001fc60000010000 */
[----:B------:R-:W0:Y:S01]  /*7400*/  LDS R18, [R6+0x1a00] ;  /* 0x001a000006127984 */ /* 0x000e220000000800 */
[----:B-1----:R-:W-:-:S03]  /*7410*/  FADD.FTZ R4, R4, R5 ;  /* 0x0000000504047221 */ /* 0x002fc60000010000 */
[----:B------:R-:W1:Y:S01]  /*7420*/  LDS R12, [R6+0xc00] ;  /* 0x000c0000060c7984 */ /* 0x000e620000000800 */
[----:B---3--:R-:W-:-:S03]  /*7430*/  FADD.FTZ R7, RZ, R7 ;  /* 0x00000007ff077221 */ /* 0x008fc60000010000 */
[----:B------:R-:W3:Y:S01]  /*7440*/  LDS R19, [R6+0x1c00] ;  /* 0x001c000006137984 */ /* 0x000ee20000000800 */
[----:B----4-:R-:W-:-:S03]  /*7450*/  FADD.FTZ R7, R7, R14 ;  /* 0x0000000e07077221 */ /* 0x010fc60000010000 */
[----:B------:R-:W4:Y:S01]  /*7460*/  LDS R13, [R6+0xe00] ;  /* 0x000e0000060d7984 */ /* 0x000f220000000800 */
[----:B--2---:R-:W-:-:S03]  /*7470*/  FADD.FTZ R8, RZ, R8 ;  /* 0x00000008ff087221 */ /* 0x004fc60000010000 */
[----:B------:R-:W2:Y:S01]  /*7480*/  LDS R20, [R6+0x1e00] ;  /* 0x001e000006147984 */ /* 0x000ea20000000800 */
[----:B------:R-:W-:-:S03]  /*7490*/  FADD.FTZ R8, R8, R15 ;  /* 0x0000000f08087221 */ /* 0x000fc60000010000 */
[----:B------:R-:W2:Y:S01]  /*74a0*/  LDS R21, [R6+0x2000] ;  /* 0x0020000006157984 */ /* 0x000ea20000000800 */
[----:B------:R-:W-:-:S03]  /*74b0*/  FADD.FTZ R9, RZ, R9 ;  /* 0x00000009ff097221 */ /* 0x000fc60000010000 */
        /* <DEDUP_REMOVED lines=9> */
[----:B0-----:R-:W-:-:S03]  /*7550*/  FADD.FTZ R11, R11, R18 ;  /* 0x000000120b0b7221 */ /* 0x001fc60000010000 */
[----:B------:R-:W0:Y:S01]  /*7560*/  LDS R27, [R6+0x2c00] ;  /* 0x002c0000061b7984 */ /* 0x000e220000000800 */
[----:B-1----:R-:W-:-:S03]  /*7570*/  FADD.FTZ R12, RZ, R12 ;  /* 0x0000000cff0c7221 */ /* 0x002fc60000010000 */
[----:B------:R-:W1:Y:S01]  /*7580*/  LDS R28, [R6+0x2e00] ;  /* 0x002e0000061c7984 */ /* 0x000e620000000800 */
[----:B---3--:R-:W-:-:S03]  /*7590*/  FADD.FTZ R12, R12, R19 ;  /* 0x000000130c0c7221 */ /* 0x008fc60000010000 */
[----:B------:R-:W3:Y:S01]  /*75a0*/  LDS R29, [R6+0x3000] ;  /* 0x00300000061d7984 */ /* 0x000ee20000000800 */
[----:B----4-:R-:W-:-:S03]  /*75b0*/  FADD.FTZ R13, RZ, R13 ;  /* 0x0000000dff0d7221 */ /* 0x010fc60000010000 */
[----:B------:R-:W4:Y:S01]  /*75c0*/  LDS R30, [R6+0x3200] ;  /* 0x00320000061e7984 */ /* 0x000f220000000800 */
[----:B--2---:R-:W-:-:S03]  /*75d0*/  FADD.FTZ R13, R13, R20 ;  /* 0x000000140d0d7221 */ /* 0x004fc60000010000 */
[----:B------:R-:W2:Y:S01]  /*75e0*/  LDS R31, [R6+0x3400] ;  /* 0x00340000061f7984 */ /* 0x000ea20000000800 */
[----:B------:R-:W-:-:S03]  /*75f0*/  FADD.FTZ R4, R4, R21 ;  /* 0x0000001504047221 */ /* 0x000fc60000010000 */
        /* <DEDUP_REMOVED lines=9> */
[----:B------:R-:W-:Y:S01]  /*7690*/  FADD.FTZ R11, R11, R26 ;  /* 0x0000001a0b0b7221 */ /* 0x000fe20000010000 */
[----:B------:R-:W-:Y:S01]  /*76a0*/  BAR.SYNC.DEFER_BLOCKING 0x0 ;  /* 0x0000000000007b1d */ /* 0x000fe20000010000 */
[----:B0-----:R-:W-:Y:S01]  /*76b0*/  FADD.FTZ R12, R12, R27 ;  /* 0x0000001b0c0c7221 */ /* 0x001fe20000010000 */
[----:B-1----:R-:W-:Y:S01]  /*76c0*/  FADD.FTZ R13, R13, R28 ;  /* 0x0000001c0d0d7221 */ /* 0x002fe20000010000 */
[----:B---3--:R-:W-:Y:S01]  /*76d0*/  FADD.FTZ R29, R4, R29 ;  /* 0x0000001d041d7221 */ /* 0x008fe20000010000 */
[----:B----4-:R-:W-:Y:S01]  /*76e0*/  FADD.FTZ R7, R7, R30 ;  /* 0x0000001e07077221 */ /* 0x010fe20000010000 */
[----:B--2---:R-:W-:Y:S01]  /*76f0*/  FADD.FTZ R31, R8, R31 ;  /* 0x0000001f081f7221 */ /* 0x004fe20000010000 */
[----:B------:R-:W-:Y:S01]  /*7700*/  FADD.FTZ R9, R9, R32 ;  /* 0x0000002009097221 */ /* 0x000fe20000010000 */
[----:B------:R-:W-:Y:S01]  /*7710*/  STS.128 [R3], R56 ;  /* 0x0000003803007388 */ /* 0x000fe20000000c00 */
[----:B------:R-:W-:-:S03]  /*7720*/  FADD.FTZ R33, R10, R33 ;  /* 0x000000210a217221 */ /* 0x000fc60000010000 */
[----:B------:R-:W-:Y:S01]  /*7730*/  STS.128 [R3+0x10], R60 ;  /* 0x0000103c03007388 */ /* 0x000fe20000000c00 */
[----:B------:R-:W-:-:S03]  /*7740*/  FADD.FTZ R11, R11, R34 ;  /* 0x000000220b0b7221 */ /* 0x000fc60000010000 */
[----:B------:R-:W-:Y:S01]  /*7750*/  STS.128 [R3+0x400], R92 ;  /* 0x0004005c03007388 */ /* 0x000fe20000000c00 */
[----:B------:R-:W-:-:S03]  /*7760*/  FADD.FTZ R35, R12, R35 ;  /* 0x000000230c237221 */ /* 0x000fc60000010000 */
[----:B------:R-:W-:Y:S01]  /*7770*/  STS.128 [R3+0x410], R96 ;  /* 0x0004106003007388 */ /* 0x000fe20000000c00 */
[----:B------:R-:W-:-:S03]  /*7780*/  FADD.FTZ R13, R13, R36 ;  /* 0x000000240d0d7221 */ /* 0x000fc60000010000 */
[----:B------:R-:W-:Y:S04]  /*7790*/  STS.128 [R3+0x800], R68 ;  /* 0x0008004403007388 */ /* 0x000fe80000000c00 */
[----:B------:R-:W-:Y:S04]  /*77a0*/  STS.128 [R3+0x810], R72 ;  /* 0x0008104803007388 */ /* 0x000fe80000000c00 */
[----:B------:R-:W-:Y:S04]  /*77b0*/  STS.128 [R3+0xc00], R76 ;  /* 0x000c004c03007388 */ /* 0x000fe80000000c00 */
[----:B------:R0:W-:Y:S01]  /*77c0*/  STS.128 [R3+0xc10], R80 ;  /* 0x000c105003007388 */ /* 0x0001e20000000c00 */
[----:B------:R-:W-:Y:S01]  /*77d0*/  BAR.SYNC.DEFER_BLOCKING 0x0 ;  /* 0x0000000000007b1d */ /* 0x000fe20000010000 */
[----:B0-----:R-:W-:-:S02]  /*77e0*/  IADD3.X R3, PT, PT, RZ, RZ, RZ, P0, !PT ;  /* 0x000000ffff037210 */ /* 0x001fc400007fe4ff */
[C---:B------:R-:W-:Y:S02]  /*77f0*/  IADD3 R45, P0, PT, R43.reuse, UR18, RZ ;  /* 0x000000122b2d7c10 */ /* 0x040fe4000ff1e0ff */
[----:B------:R-:W-:Y:S02]  /*7800*/  SHF.L.U64.HI R44, R0, 0x2, R3 ;  /* 0x00000002002c7819 */ /* 0x000fe40000010203 */
[----:B------:R-:W-:Y:S02]  /*7810*/  IADD3 R43, P1, PT, R43, UR16, RZ ;  /* 0x000000102b2b7c10 */ /* 0x000fe4000ff3e0ff */
[----:B------:R-:W-:Y:S02]  /*7820*/  IADD3.X R46, PT, PT, R44, UR19, RZ, P0, !PT ;  /* 0x000000132c2e7c10 */ /* 0x000fe400087fe4ff */
[----:B------:R-:W-:Y:S01]  /*7830*/  ISETP.GE.U32.AND P0, PT, R39, 0x100, PT ;  /* 0x000001002700780c */ /* 0x000fe20003f06070 */
[----:B------:R-:W0:Y:S01]  /*7840*/  LDS R37, [R6] ;  /* 0x0000000006257984 */ /* 0x000e220000000800 */
[----:B------:R-:W-:-:S02]  /*7850*/  @P5 MOV R2, R45 ;  /* 0x0000002d00025202 */ /* 0x000fc40000000f00 */
[-C--:B------:R-:W-:Y:S01]  /*7860*/  @P5 MOV R3, R46.reuse ;  /* 0x0000002e00035202 */ /* 0x080fe20000000f00 */
[----:B------:R-:W1:Y:S01]  /*7870*/  LDS R38, [R6+0x1000] ;  /* 0x0010000006267984 */ /* 0x000e620000000800 */
[----:B------:R-:W-:Y:S02]  /*7880*/  IADD3.X R44, PT, PT, R44, UR17, RZ, P1, !PT ;  /* 0x000000112c2c7c10 */ /* 0x000fe40008ffe4ff */
[----:B------:R-:W-:Y:S01]  /*7890*/  @P5 IADD3 R45, P1, PT, R45, 0x200, RZ ;  /* 0x000002002d2d5810 */ /* 0x000fe20007f3e0ff */
[----:B------:R-:W2:Y:S03]  /*78a0*/  LDS R40, [R6+0x2000] ;  /* 0x0020000006287984 */ /* 0x000ea60000000800 */
[----:B------:R-:W-:Y:S01]  /*78b0*/  @P5 IADD3.X R46, PT, PT, RZ, R46, RZ, P1, !PT ;  /* 0x0000002eff2e5210 */ /* 0x000fe20000ffe4ff */
[----:B------:R-:W3:Y:S01]  /*78c0*/  LDS R42, [R6+0x3000] ;  /* 0x00300000062a7984 */ /* 0x000ee20000000800 */
[----:B------:R-:W-:-:S03]  /*78d0*/  ISETP.GE.U32.AND P1, PT, R39, 0x300, PT ;  /* 0x000003002700780c */ /* 0x000fc60003f26070 */
[----:B------:R-:W4:Y:S04]  /*78e0*/  LDS R0, [R6+0x200] ;  /* 0x0002000006007984 */ /* 0x000f280000000800 */
[----:B------:R-:W4:Y:S04]  /*78f0*/  LDS R21, [R6+0x400] ;  /* 0x0004000006157984 */ /* 0x000f280000000800 */
[----:B------:R-:W4:Y:S04]  /*7900*/  LDS R14, [R6+0x600] ;  /* 0x00060000060e7984 */ /* 0x000f280000000800 */
[----:B------:R-:W4:Y:S04]  /*7910*/  LDS R17, [R6+0x1600] ;  /* 0x0016000006117984 */ /* 0x000f280000000800 */
[----:B------:R-:W4:Y:S04]  /*7920*/  LDS R23, [R6+0x2600] ;  /* 0x0026000006177984 */ /* 0x000f280000000800 */
[----:B------:R-:W4:Y:S01]  /*7930*/  LDS R41, [R6+0x3600] ;  /* 0x0036000006297984 */ /* 0x000f220000000800 */
[----:B0-----:R-:W-:-:S03]  /*7940*/  FADD.FTZ R37, RZ, R37 ;  /* 0x00000025ff257221 */ /* 0x001fc60000010000 */
[----:B------:R-:W0:Y:S01]  /*7950*/  LDS R15, [R6+0x800] ;  /* 0x00080000060f7984 */ /* 0x000e220000000800 */
[----:B-1----:R-:W-:-:S03]  /*7960*/  FADD.FTZ R37, R37, R38 ;  /* 0x0000002625257221 */ /* 0x002fc60000010000 */
[----:B------:R-:W1:Y:S01]  /*7970*/  LDS R16, [R6+0x1800] ;  /* 0x0018000006107984 */ /* 0x000e620000000800 */
[----:B--2---:R-:W-:-:S03]  /*7980*/  FADD.FTZ R37, R37, R40 ;  /* 0x0000002825257221 */ /* 0x004fc60000010000 */
[----:B------:R-:W2:Y:S01]  /*7990*/  LDS R38, [R6+0x1400] ;  /* 0x0014000006267984 */ /* 0x000ea20000000800 */
[----:B---3--:R-:W-:-:S03]  /*79a0*/  FADD.FTZ R37, R37, R42 ;  /* 0x0000002a25257221 */ /* 0x008fc60000010000 */
[----:B------:R-:W3:Y:S01]  /*79b0*/  LDS R40, [R6+0x2400] ;  /* 0x0024000006287984 */ /* 0x000ee20000000800 */
[----:B----4-:R-:W-:-:S03]  /*79c0*/  FADD.FTZ R0, RZ, R0 ;  /* 0x00000000ff007221 */ /* 0x010fc60000010000 */
[----:B------:R4:W-:Y:S01]  /*79d0*/  @P5 STG.E desc[UR6][R2.64], R37 ;  /* 0x0000002502005986 */ /* 0x0009e2000c101906 */
[----:B------:R-:W-:-:S03]  /*79e0*/  FADD.FTZ R21, RZ, R21 ;  /* 0x00000015ff157221 */ /* 0x000fc60000010000 */
[----:B------:R-:W-:Y:S01]  /*79f0*/  LDS R37, [R6+0x2200] ;  /* 0x0022000006257984 */ /* 0x000fe20000000800 */
[----:B------:R-:W-:-:S03]  /*7a00*/  FADD.FTZ R14, RZ, R14 ;  /* 0x0000000eff0e7221 */ /* 0x000fc60000010000 */
[----:B------:R-:W3:Y:S01]  /*7a10*/  LDS R42, [R6+0x3400] ;  /* 0x00340000062a7984 */ /* 0x000ee20000000800 */
[----:B------:R-:W-:Y:S01]  /*7a20*/  FADD.FTZ R14, R14, R17 ;  /* 0x000000110e0e7221 */ /* 0x000fe20000010000 */
[----:B----4-:R-:W-:Y:S02]  /*7a30*/  @P5 MOV R2, R43 ;  /* 0x0000002b00025202 */ /* 0x010fe40000000f00 */
[----:B------:R-:W4:Y:S01]  /*7a40*/  LDS R18, [R6+0x2800] ;  /* 0x0028000006127984 */ /* 0x000f220000000800 */
[-C--:B------:R-:W-:Y:S01]  /*7a50*/  @P5 MOV R3, R44.reuse ;  /* 0x0000002c00035202 */ /* 0x080fe20000000f00 */
[----:B------:R-:W-:Y:S01]  /*7a60*/  FADD.FTZ R14, R14, R23 ;  /* 0x000000170e0e7221 */ /* 0x000fe20000010000 */
[----:B------:R-:W-:Y:S01]  /*7a70*/  @P5 IADD3 R43, P6, PT, R43, 0x200, RZ ;  /* 0x000002002b2b5810 */ /* 0x000fe20007fde0ff */
[----:B------:R-:W4:Y:S02]  /*7a80*/  LDS R20, [R6+0x3800] ;  /* 0x0038000006147984 */ /* 0x000f240000000800 */
[----:B------:R-:W-:Y:S01]  /*7a90*/  FADD.FTZ R41, R14, R41 ;  /* 0x000000290e297221 */ /* 0x000fe20000010000 */
[----:B------:R-:W-:Y:S01]  /*7aa0*/  @P5 IADD3.X R44, PT, PT, RZ, R44, RZ, P6, !PT ;  /* 0x0000002cff2c5210 */ /* 0x000fe200037fe4ff */
[----:B------:R2:W-:Y:S01]  /*7ab0*/  @P5 STG.E desc[UR6][R2.64], R29 ;  /* 0x0000001d02005986 */ /* 0x0005e2000c101906 */
[----:B------:R-:W-:-:S02]  /*7ac0*/  @P0 MOV R4, R43 ;  /* 0x0000002b00040202 */ /* 0x000fc40000000f00 */
[----:B------:R-:W-:Y:S01]  /*7ad0*/  @P0 MOV R5, R44 ;  /* 0x0000002c00050202 */ /* 0x000fe20000000f00 */
[----:B------:R-:W4:Y:S01]  /*7ae0*/  LDS R29, [R6+0x1200] ;  /* 0x00120000061d7984 */ /* 0x000f220000000800 */
[----:B------:R-:W-:Y:S01]  /*7af0*/  ISETP.GE.U32.AND P5, PT, R39, 0x380, PT ;  /* 0x000003802700780c */ /* 0x000fe20003fa6070 */
[----:B0-----:R-:W-:Y:S02]  /*7b00*/  FADD.FTZ R15, RZ, R15 ;  /* 0x0000000fff0f7221 */ /* 0x001fe40000010000 */
[----:B------:R-:W-:Y:S02]  /*7b10*/  LDS R19, [R6+0x1a00] ;  /* 0x001a000006137984 */ /* 0x000fe40000000800 */
[----:B-1----:R-:W-:Y:S01]  /*7b20*/  FADD.FTZ R15, R15, R16 ;  /* 0x000000100f0f7221 */ /* 0x002fe20000010000 */
[----:B--2---:R-:W-:Y:S01]  /*7b30*/  FADD.FTZ R21, R21, R38 ;  /* 0x0000002615157221 */ /* 0x004fe20000010000 */
[----:B------:R-:W-:Y:S01]  /*7b40*/  @P0 MOV R2, R45 ;  /* 0x0000002d00020202 */ /* 0x000fe20000000f00 */
[----:B------:R-:W0:Y:S01]  /*7b50*/  LDS R8, [R6+0xc00] ;  /* 0x000c000006087984 */ /* 0x000e220000000800 */
[----:B------:R-:W-:Y:S01]  /*7b60*/  @P0 IADD3 R45, P6, PT, R45, 0x200, RZ ;  /* 0x000002002d2d0810 */ /* 0x000fe20007fde0ff */
[----:B---3--:R-:W-:Y:S01]  /*7b70*/  FADD.FTZ R21, R21, R40 ;  /* 0x0000002815157221 */ /* 0x008fe20000010000 */
[-C--:B------:R-:W-:Y:S01]  /*7b80*/  @P0 MOV R3, R46.reuse ;  /* 0x0000002e00030202 */ /* 0x080fe20000000f00 */
[----:B------:R-:W1:Y:S01]  /*7b90*/  LDS R17, [R6+0x1c00] ;  /* 0x001c000006117984 */ /* 0x000e620000000800 */
[----:B------:R-:W-:-:S02]  /*7ba0*/  @P0 IADD3.X R46, PT, PT, RZ, R46, RZ, P6, !PT ;  /* 0x0000002eff2e0210 */ /* 0x000fc400037fe4ff */
[----:B------:R-:W-:Y:S01]  /*7bb0*/  @P0 IADD3 R43, P6, PT, R43, 0x200, RZ ;  /* 0x000002002b2b0810 */ /* 0x000fe20007fde0ff */
[----:B------:R-:W-:Y:S03]  /*7bc0*/  LDS R27, [R6+0x3a00] ;  /* 0x003a0000061b7984 */ /* 0x000fe60000000800 */
[----:B------:R-:W-:Y:S01]  /*7bd0*/  @P0 IADD3.X R44, PT, PT, RZ, R44, RZ, P6, !PT ;  /* 0x0000002cff2c0210 */ /* 0x000fe200037fe4ff */
[----:B------:R-:W2:Y:S01]  /*7be0*/  LDS R23, [R6+0x2c00] ;  /* 0x002c000006177984 */ /* 0x000ea20000000800 */
[----:B------:R-:W-:Y:S01]  /*7bf0*/  ISETP.GE.U32.AND P6, PT, R39, 0x400, PT ;  /* 0x000004002700780c */ /* 0x000fe20003fc6070 */
[----:B------:R-:W-:Y:S02]  /*7c00*/  FADD.FTZ R25, R21, R42 ;  /* 0x0000002a15197221 */ /* 0x000fe40000010000 */
[----:B------:R-:W3:Y:S01]  /*7c10*/  LDS R39, [R6+0x3200] ;  /* 0x0032000006277984 */ /* 0x000ee20000000800 */
[----:B----4-:R-:W-:-:S03]  /*7c20*/  FADD.FTZ R15, R15, R18 ;  /* 0x000000120f0f7221 */ /* 0x010fc60000010000 */
[----:B------:R-:W-:Y:S01]  /*7c30*/  LDS R21, [R6+0x2a00] ;  /* 0x002a000006157984 */ /* 0x000fe20000000800 */
[----:B------:R-:W-:-:S03]  /*7c40*/  FADD.FTZ R15, R15, R20 ;  /* 0x000000140f0f7221 */ /* 0x000fc60000010000 */
[----:B------:R-:W-:Y:S01]  /*7c50*/  LDS R10, [R6+0x1e00] ;  /* 0x001e0000060a7984 */ /* 0x000fe20000000800 */
[----:B------:R-:W-:-:S03]  /*7c60*/  FADD.FTZ R0, R0, R29 ;  /* 0x0000001d00007221 */ /* 0x000fc60000010000 */
[----:B------:R-:W4:Y:S01]  /*7c70*/  LDS R29, [R6+0x3c00] ;  /* 0x003c0000061d7984 */ /* 0x000f220000000800 */
[----:B------:R-:W-:Y:S01]  /*7c80*/  FADD.FTZ R0, R0, R37 ;  /* 0x0000002500007221 */ /* 0x000fe20000010000 */
[----:B0-----:R-:W-:-:S04]  /*7c90*/  FADD.FTZ R8, RZ, R8 ;  /* 0x00000008ff087221 */ /* 0x001fc80000010000 */
[----:B-1----:R-:W-:-:S04]  /*7ca0*/  FADD.FTZ R8, R8, R17 ;  /* 0x0000001108087221 */ /* 0x002fc80000010000 */
[----:B--2---:R-:W-:Y:S01]  /*7cb0*/  FADD.FTZ R8, R8, R23 ;  /* 0x0000001708087221 */ /* 0x004fe20000010000 */
[----:B---3--:R-:W-:Y:S02]  /*7cc0*/  FADD.FTZ R39, R0, R39 ;  /* 0x0000002700277221 */ /* 0x008fe40000010000 */
[----:B------:R-:W0:Y:S04]  /*7cd0*/  LDS R0, [R6+0xa00] ;  /* 0x000a000006007984 */ /* 0x000e280000000800 */
[----:B------:R1:W-:Y:S04]  /*7ce0*/  @P0 STG.E desc[UR6][R2.64], R39 ;  /* 0x0000002702000986 */ /* 0x0003e8000c101906 */
[----:B------:R-:W-:Y:S04]  /*7cf0*/  @P0 STG.E desc[UR6][R4.64], R7 ;  /* 0x0000000704000986 */ /* 0x000fe8000c101906 */
[----:B------:R-:W2:Y:S01]  /*7d00*/  LDS R7, [R6+0xe00] ;  /* 0x000e000006077984 */ /* 0x000ea20000000800 */
[----:B----4-:R-:W-:Y:S01]  /*7d10*/  FADD.FTZ R29, R8, R29 ;  /* 0x0000001d081d7221 */ /* 0x010fe20000010000 */
[----:B-1----:R-:W-:-:S02]  /*7d20*/  @P4 MOV R2, R45 ;  /* 0x0000002d00024202 */ /* 0x002fc40000000f00 */
[----:B------:R-:W-:Y:S02]  /*7d30*/  @P4 MOV R3, R46 ;  /* 0x0000002e00034202 */ /* 0x000fe40000000f00 */
[----:B------:R-:W-:-:S03]  /*7d40*/  @P4 IADD3 R45, P0, PT, R45, 0x200, RZ ;  /* 0x000002002d2d4810 */ /* 0x000fc60007f1e0ff */
[----:B------:R1:W-:Y:S01]  /*7d50*/  @P4 STG.E desc[UR6][R2.64], R25 ;  /* 0x0000001902004986 */ /* 0x0003e2000c101906 */
[----:B------:R-:W-:-:S03]  /*7d60*/  @P4 IADD3.X R46, PT, PT, RZ, R46, RZ, P0, !PT ;  /* 0x0000002eff2e4210 */ /* 0x000fc600007fe4ff */
[----:B------:R-:W3:Y:S01]  /*7d70*/  LDS R25, [R6+0x2e00] ;  /* 0x002e000006197984 */ /* 0x000ee20000000800 */
[----:B-1----:R-:W-:Y:S02]  /*7d80*/  @P4 MOV R2, R43 ;  /* 0x0000002b00024202 */ /* 0x002fe40000000f00 */
[-C--:B------:R-:W-:Y:S02]  /*7d90*/  @P4 MOV R3, R44.reuse ;  /* 0x0000002c00034202 */ /* 0x080fe40000000f00 */
[----:B------:R-:W-:Y:S01]  /*7da0*/  @P4 IADD3 R43, P0, PT, R43, 0x200, RZ ;  /* 0x000002002b2b4810 */ /* 0x000fe20007f1e0ff */
[----:B0-----:R-:W-:Y:S02]  /*7db0*/  FADD.FTZ R0, RZ, R0 ;  /* 0x00000000ff007221 */ /* 0x001fe40000010000 */
[----:B------:R0:W-:Y:S01]  /*7dc0*/  @P4 STG.E desc[UR6][R2.64], R31 ;  /* 0x0000001f02004986 */ /* 0x0001e2000c101906 */
[----:B------:R-:W-:Y:S01]  /*7dd0*/  @P4 IADD3.X R44, PT, PT, RZ, R44, RZ, P0, !PT ;  /* 0x0000002cff2c4210 */ /* 0x000fe200007fe4ff */
[----:B------:R-:W-:-:S02]  /*7de0*/  FADD.FTZ R0, R0, R19 ;  /* 0x0000001300007221 */ /* 0x000fc40000010000 */
[----:B------:R-:W1:Y:S02]  /*7df0*/  LDS R31, [R6+0x3e00] ;  /* 0x003e0000061f7984 */ /* 0x000e640000000800 */
[----:B------:R-:W-:-:S04]  /*7e00*/  FADD.FTZ R0, R0, R21 ;  /* 0x0000001500007221 */ /* 0x000fc80000010000 */
[----:B------:R-:W-:Y:S01]  /*7e10*/  FADD.FTZ R27, R0, R27 ;  /* 0x0000001b001b7221 */ /* 0x000fe20000010000 */
[----:B--2---:R-:W-:Y:S01]  /*7e20*/  FADD.FTZ R7, RZ, R7 ;  /* 0x00000007ff077221 */ /* 0x004fe20000010000 */
[----:B0-----:R-:W-:Y:S02]  /*7e30*/  @P3 MOV R2, R45 ;  /* 0x0000002d00023202 */ /* 0x001fe40000000f00 */
[----:B------:R-:W-:Y:S01]  /*7e40*/  @P3 MOV R3, R46 ;  /* 0x0000002e00033202 */ /* 0x000fe20000000f00 */
[----:B------:R-:W-:Y:S01]  /*7e50*/  FADD.FTZ R10, R7, R10 ;  /* 0x0000000a070a7221 */ /* 0x000fe20000010000 */
[----:B------:R-:W-:-:S03]  /*7e60*/  @P3 IADD3 R45, P0, PT, R45, 0x200, RZ ;  /* 0x000002002d2d3810 */ /* 0x000fc60007f1e0ff */
[----:B------:R0:W-:Y:S01]  /*7e70*/  @P3 STG.E desc[UR6][R2.64], R41 ;  /* 0x0000002902003986 */ /* 0x0001e2000c101906 */
[----:B------:R-:W-:Y:S01]  /*7e80*/  @P3 IADD3.X R46, PT, PT, RZ, R46, RZ, P0, !PT ;  /* 0x0000002eff2e3210 */ /* 0x000fe200007fe4ff */
[----:B---3--:R-:W-:Y:S01]  /*7e90*/  FADD.FTZ R10, R10, R25 ;  /* 0x000000190a0a7221 */ /* 0x008fe20000010000 */
[----:B0-----:R-:W-:Y:S02]  /*7ea0*/  @P3 MOV R2, R43 ;  /* 0x0000002b00023202 */ /* 0x001fe40000000f00 */
[----:B------:R-:W-:Y:S02]  /*7eb0*/  @P3 MOV R3, R44 ;  /* 0x0000002c00033202 */ /* 0x000fe40000000f00 */
[----:B------:R-:W-:-:S03]  /*7ec0*/  @P3 IADD3 R43, P4, PT, R43, 0x200, RZ ;  /* 0x000002002b2b3810 */ /* 0x000fc60007f9e0ff */
[----:B------:R0:W-:Y:S01]  /*7ed0*/  @P3 STG.E desc[UR6][R2.64], R9 ;  /* 0x0000000902003986 */ /* 0x0001e2000c101906 */
[----:B------:R-:W-:Y:S01]  /*7ee0*/  @P3 IADD3.X R44, PT, PT, RZ, R44, RZ, P4, !PT ;  /* 0x0000002cff2c3210 */ /* 0x000fe200027fe4ff */
[----:B-1----:R-:W-:Y:S01]  /*7ef0*/  FADD.FTZ R31, R10, R31 ;  /* 0x0000001f0a1f7221 */ /* 0x002fe20000010000 */
[----:B0-----:R-:W-:Y:S02]  /*7f00*/  @P2 MOV R2, R45 ;  /* 0x0000002d00022202 */ /* 0x001fe40000000f00 */
[----:B------:R-:W-:Y:S02]  /*7f10*/  @P2 MOV R3, R46 ;  /* 0x0000002e00032202 */ /* 0x000fe40000000f00 */
[----:B------:R-:W-:-:S03]  /*7f20*/  @P2 IADD3 R45, P0, PT, R45, 0x200, RZ ;  /* 0x000002002d2d2810 */ /* 0x000fc60007f1e0ff */
[----:B------:R0:W-:Y:S01]  /*7f30*/  @P2 STG.E desc[UR6][R2.64], R15 ;  /* 0x0000000f02002986 */ /* 0x0001e2000c101906 */
[----:B------:R-:W-:Y:S02]  /*7f40*/  @P2 IADD3.X R46, PT, PT, RZ, R46, RZ, P0, !PT ;  /* 0x0000002eff2e2210 */ /* 0x000fe400007fe4ff */
[----:B0-----:R-:W-:Y:S02]  /*7f50*/  @P2 MOV R2, R43 ;  /* 0x0000002b00022202 */ /* 0x001fe40000000f00 */
[----:B------:R-:W-:Y:S02]  /*7f60*/  @P2 MOV R3, R44 ;  /* 0x0000002c00032202 */ /* 0x000fe40000000f00 */
[----:B------:R-:W-:-:S03]  /*7f70*/  @P2 IADD3 R43, P3, PT, R43, 0x200, RZ ;  /* 0x000002002b2b2810 */ /* 0x000fc60007f7e0ff */
[----:B------:R0:W-:Y:S01]  /*7f80*/  @P2 STG.E desc[UR6][R2.64], R33 ;  /* 0x0000002102002986 */ /* 0x0001e2000c101906 */
[----:B------:R-:W-:Y:S02]  /*7f90*/  @P2 IADD3.X R44, PT, PT, RZ, R44, RZ, P3, !PT ;  /* 0x0000002cff2c2210 */ /* 0x000fe40001ffe4ff */
[----:B------:R-:W-:Y:S02]  /*7fa0*/  @P1 MOV R4, R43 ;  /* 0x0000002b00041202 */ /* 0x000fe40000000f00 */
[----:B------:R-:W-:Y:S02]  /*7fb0*/  @P1 IADD3 R43, P2, PT, R43, 0x200, RZ ;  /* 0x000002002b2b1810 */ /* 0x000fe40007f5e0ff */
[-C--:B------:R-:W-:Y:S02]  /*7fc0*/  @P1 MOV R5, R44.reuse ;  /* 0x0000002c00051202 */ /* 0x080fe40000000f00 */
[----:B------:R-:W-:Y:S02]  /*7fd0*/  @P1 IADD3.X R44, PT, PT, RZ, R44, RZ, P2, !PT ;  /* 0x0000002cff2c1210 */ /* 0x000fe400017fe4ff */
[----:B------:R-:W-:-:S02]  /*7fe0*/  @P5 MOV R6, R43 ;  /* 0x0000002b00065202 */ /* 0x000fc40000000f00 */
[----:B0-----:R-:W-:Y:S02]  /*7ff0*/  @P1 MOV R2, R45 ;  /* 0x0000002d00021202 */ /* 0x001fe40000000f00 */
[----:B------:R-:W-:Y:S02]  /*8000*/  @P1 IADD3 R45, P0, PT, R45, 0x200, RZ ;  /* 0x000002002d2d1810 */ /* 0x000fe40007f1e0ff */
[-C--:B------:R-:W-:Y:S02]  /*8010*/  @P1 MOV R3, R46.reuse ;  /* 0x0000002e00031202 */ /* 0x080fe40000000f00 */
[----:B------:R-:W-:Y:S02]  /*8020*/  @P1 IADD3.X R46, PT, PT, RZ, R46, RZ, P0, !PT ;  /* 0x0000002eff2e1210 */ /* 0x000fe400007fe4ff */
[----:B------:R-:W-:Y:S01]  /*8030*/  @P5 MOV R7, R44 ;  /* 0x0000002c00075202 */ /* 0x000fe20000000f00 */
[----:B------:R0:W-:Y:S01]  /*8040*/  @P1 STG.E desc[UR6][R2.64], R27 ;  /* 0x0000001b02001986 */ /* 0x0001e2000c101906 */
[----:B------:R-:W-:-:S03]  /*8050*/  @P5 IADD3 R43, P2, PT, R43, 0x200, RZ ;  /* 0x000002002b2b5810 */ /* 0x000fc60007f5e0ff */
[----:B------:R1:W-:Y:S01]  /*8060*/  @P1 STG.E desc[UR6][R4.64], R11 ;  /* 0x0000000b04001986 */ /* 0x0003e2000c101906 */
[----:B------:R-:W-:Y:S02]  /*8070*/  @P5 IADD3.X R44, PT, PT, RZ, R44, RZ, P2, !PT ;  /* 0x0000002cff2c5210 */ /* 0x000fe400017fe4ff */
[----:B0-----:R-:W-:Y:S02]  /*8080*/  @P5 MOV R2, R45 ;  /* 0x0000002d00025202 */ /* 0x001fe40000000f00 */
[-C--:B------:R-:W-:Y:S02]  /*8090*/  @P5 MOV R3, R46.reuse ;  /* 0x0000002e00035202 */ /* 0x080fe40000000f00 */
[----:B------:R-:W-:Y:S02]  /*80a0*/  @P5 IADD3 R45, P0, PT, R45, 0x200, RZ ;  /* 0x000002002d2d5810 */ /* 0x000fe40007f1e0ff */
[----:B-1----:R-:W-:Y:S01]  /*80b0*/  MOV R4, R43 ;  /* 0x0000002b00047202 */ /* 0x002fe20000000f00 */
[----:B------:R0:W-:Y:S01]  /*80c0*/  @P5 STG.E desc[UR6][R2.64], R29 ;  /* 0x0000001d02005986 */ /* 0x0001e2000c101906 */
[----:B------:R-:W-:-:S02]  /*80d0*/  @P5 IADD3.X R46, PT, PT, RZ, R46, RZ, P0, !PT ;  /* 0x0000002eff2e5210 */ /* 0x000fc400007fe4ff */
[----:B------:R-:W-:Y:S01]  /*80e0*/  MOV R5, R44 ;  /* 0x0000002c00057202 */ /* 0x000fe20000000f00 */
[----:B------:R1:W-:Y:S01]  /*80f0*/  @P5 STG.E desc[UR6][R6.64], R35 ;  /* 0x0000002306005986 */ /* 0x0003e2000c101906 */
[----:B0-----:R-:W-:Y:S02]  /*8100*/  MOV R2, R45 ;  /* 0x0000002d00027202 */ /* 0x001fe40000000f00 */
[----:B------:R-:W-:Y:S01]  /*8110*/  MOV R3, R46 ;  /* 0x0000002e00037202 */ /* 0x000fe20000000f00 */
[----:B------:R-:W-:Y:S06]  /*8120*/  @!P6 EXIT ;  /* 0x000000000000e94d */ /* 0x000fec0003800000 */
[----:B------:R-:W-:Y:S04]  /*8130*/  STG.E desc[UR6][R2.64], R31 ;  /* 0x0000001f02007986 */ /* 0x000fe8000c101906 */
[----:B------:R-:W-:Y:S01]  /*8140*/  STG.E desc[UR6][R4.64], R13 ;  /* 0x0000000d04007986 */ /* 0x000fe2000c101906 */
[----:B------:R-:W-:Y:S05]  /*8150*/  EXIT ;  /* 0x000000000000794d */ /* 0x000fea0003800000 */
.L_x_17:
[----:B------:R-:W-:Y:S01]  /*8160*/  HFMA2 R206, -RZ, RZ, 0, 5.9604644775390625e-08 ;  /* 0x00000001ffce7431 */ /* 0x000fe200000001ff */
[----:B------:R-:W-:Y:S01]  /*8170*/  BSSY B1, `(.L_x_49) ;  /* 0x0000007000017945 */ /* 0x000fe20003800000 */
[----:B------:R-:W-:Y:S02]  /*8180*/  MOV R205, R197 ;  /* 0x000000c500cd7202 */ /* 0x000fe40000000f00 */
[----:B------:R-:W-:Y:S02]  /*8190*/  MOV R207, 0x1f ;  /* 0x0000001f00cf7802 */ /* 0x000fe40000000f00 */
[----:B------:R-:W-:-:S07]  /*81a0*/  MOV R204, 0xffffffff ;  /* 0xffffffff00cc7802 */ /* 0x000fce0000000f00 */
[----:B-----5:R-:W-:Y:S05]  /*81b0*/  WARPSYNC.COLLECTIVE R204, `(.L_x_50) ;  /* 0x00000000cc087348 */ /* 0x020fea0003c00000 */
[----:B------:R0:W1:Y:S02]  /*81c0*/  SHFL.BFLY P6, R146, R205, R206, R207 ;  /* 0x0c0000cecd927389 */ /* 0x00006400000c00cf */
[----:B01---5:R-:W-:Y:S05]  /*81d0*/  ENDCOLLECTIVE ;  /* 0x000000000000791b */ /* 0x023fea0003800000 */
.L_x_50:
[----:B------:R-:W-:Y:S05]  /*81e0*/  BSYNC B1 ;  /* 0x0000000000017941 */ /* 0x000fea0003800000 */
.L_x_49:
[----:B------:R-:W-:Y:S01]  /*81f0*/  HFMA2 R206, -RZ, RZ, 0, 5.9604644775390625e-08 ;  /* 0x00000001ffce7431 */ /* 0x000fe200000001ff */
[----:B------:R-:W-:Y:S02]  /*8200*/  MOV R205, R198 ;  /* 0x000000c600cd7202 */ /* 0x000fe40000000f00 */
[----:B------:R-:W-:Y:S02]  /*8210*/  MOV R207, 0x1f ;  /* 0x0000001f00cf7802 */ /* 0x000fe40000000f00 */
[----:B------:R-:W-:Y:S02]  /*8220*/  MOV R204, 0xffffffff ;  /* 0xffffffff00cc7802 */ /* 0x000fe40000000f00 */
[----:B------:R-:W-:Y:S02]  /*8230*/  MOV R140, R146 ;  /* 0x00000092008c7202 */ /* 0x000fe40000000f00 */
[----:B------:R-:W-:-:S07]  /*8240*/  PRMT R200, R66, 0x7632, R200 ;  /* 0x0000763242c87816 */ /* 0x000fce00000000c8 */
[----:B------:R-:W-:Y:S05]  /*8250*/  WARPSYNC.COLLECTIVE R204, `(.L_x_51) ;  /* 0x00000000cc087348 */ /* 0x000fea0003c00000 */
[----:B------:R0:W1:Y:S02]  /*8260*/  SHFL.BFLY P6, R146, R205, R206, R207 ;  /* 0x0c0000cecd927389 */ /* 0x00006400000c00cf */
[----:B01----:R-:W-:Y:S05]  /*8270*/  ENDCOLLECTIVE ;  /* 0x000000000000791b */ /* 0x003fea0003800000 */
.L_x_51:
[----:B------:R-:W-:Y:S01]  /*8280*/  PRMT R201, R64, 0x7632, R201 ;  /* 0x0000763240c97816 */ /* 0x000fe200000000c9 */
[----:B------:R-:W-:Y:S01]  /*8290*/  FADD.FTZ R140, R140, R197 ;  /* 0x000000c58c8c7221 */ /* 0x000fe20000010000 */
[C---:B------:R-:W-:Y:S02]  /*82a0*/  PRMT R202, R130.reuse, 0x7632, R202 ;  /* 0x0000763282ca7816 */ /* 0x040fe400000000ca */
[----:B------:R-:W-:Y:S02]  /*82b0*/  PRMT R199, R130, 0x7632, R199 ;  /* 0x0000763282c77816 */ /* 0x000fe400000000c7 */
[----:B------:R-:W-:Y:S01]  /*82c0*/  PRMT R203, R129, 0x7632, R203 ;  /* 0x0000763281cb7816 */ /* 0x000fe200000000cb */
[----:B------:R-:W-:Y:S01]  /*82d0*/  HFMA2 R206, -RZ, RZ, 0, 1.1920928955078125e-07 ;  /* 0x00000002ffce7431 */ /* 0x000fe200000001ff */
[----:B------:R-:W-:Y:S02]  /*82e0*/  MOV R205, R140 ;  /* 0x0000008c00cd7202 */ /* 0x000fe40000000f00 */
[----:B------:R-:W-:-:S07]  /*82f0*/  MOV R141, R146 ;  /* 0x00000092008d7202 */ /* 0x000fce0000000f00 */
[----:B------:R-:W-:Y:S05]  /*8300*/  WARPSYNC.COLLECTIVE R204, `(.L_x_52) ;  /* 0x00000000cc087348 */ /* 0x000fea0003c00000 */
[----:B------:R0:W1:Y:S02]  /*8310*/  SHFL.BFLY P6, R146, R205, R206, R207 ;  /* 0x0c0000cecd927389 */ /* 0x00006400000c00cf */
[----:B01----:R-:W-:Y:S05]  /*8320*/  ENDCOLLECTIVE ;  /* 0x000000000000791b */ /* 0x003fea0003800000 */
.L_x_52:
[--C-:B------:R-:W-:Y:S01]  /*8330*/  FADD.FTZ R141, R141, R198.reuse ;  /* 0x000000c68d8d7221 */ /* 0x100fe20000010000 */
[----:B------:R-:W-:-:S04]  /*8340*/  PRMT R198, R129, 0x7632, R198 ;  /* 0x0000763281c67816 */ /* 0x000fc800000000c6 */
[----:B------:R-:W-:Y:S02]  /*8350*/  MOV R205, R141 ;  /* 0x0000008d00cd7202 */ /* 0x000fe40000000f00 */
[----:B------:R-:W-:-:S07]  /*8360*/  MOV R143, R146 ;  /* 0x00000092008f7202 */ /* 0x000fce0000000f00 */
[----:B------:R-:W-:Y:S05]  /*8370*/  WARPSYNC.COLLECTIVE R204, `(.L_x_53) ;  /* 0x00000000cc087348 */ /* 0x000fea0003c00000 */
[----:B------:R0:W1:Y:S02]  /*8380*/  SHFL.BFLY P6, R146, R205, R206, R207 ;  /* 0x0c0000cecd927389 */ /* 0x00006400000c00cf */
[----:B01----:R-:W-:Y:S05]  /*8390*/  ENDCOLLECTIVE ;  /* 0x000000000000791b */ /* 0x003fea0003800000 */
.L_x_53:
[----:B------:R-:W-:Y:S01]  /*83a0*/  FADD.FTZ R143, R140, R143 ;  /* 0x0000008f8c8f7221 */ /* 0x000fe20000010000 */
[----:B------:R-:W-:-:S04]  /*83b0*/  HFMA2 R206, -RZ, RZ, 0, 2.384185791015625e-07 ;  /* 0x00000004ffce7431 */ /* 0x000fc800000001ff */
[----:B------:R-:W-:Y:S02]  /*83c0*/  MOV R205, R143 ;  /* 0x0000008f00cd7202 */ /* 0x000fe40000000f00 */
[----:B------:R-:W-:-:S07]  /*83d0*/  MOV R142, R146 ;  /* 0x00000092008e7202 */ /* 0x000fce0000000f00 */
[----:B------:R-:W-:Y:S05]  /*83e0*/  WARPSYNC.COLLECTIVE R204, `(.L_x_54) ;  /* 0x00000000cc087348 */ /* 0x000fea0003c00000 */
[----:B------:R0:W1:Y:S02]  /*83f0*/  SHFL.BFLY P6, R146, R205, R206, R207 ;  /* 0x0c0000cecd927389 */ /* 0x00006400000c00cf */
[----:B01----:R-:W-:Y:S05]  /*8400*/  ENDCOLLECTIVE ;  /* 0x000000000000791b */ /* 0x003fea0003800000 */
.L_x_54:
[----:B------:R-:W-:-:S05]  /*8410*/  FADD.FTZ R142, R141, R142 ;  /* 0x0000008e8d8e7221 */ /* 0x000fca0000010000 */
[----:B------:R-:W-:Y:S02]  /*8420*/  MOV R205, R142 ;  /* 0x0000008e00cd7202 */ /* 0x000fe40000000f00 */
[----:B------:R-:W-:-:S07]  /*8430*/  MOV R144, R146 ;  /* 0x0000009200907202 */ /* 0x000fce0000000f00 */
[----:B------:R-:W-:Y:S05]  /*8440*/  WARPSYNC.COLLECTIVE R204, `(.L_x_55) ;  /* 0x00000000cc087348 */ /* 0x000fea0003c00000 */
[----:B------:R0:W1:Y:S02]  /*8450*/  SHFL.BFLY P6, R146, R205, R206, R207 ;  /* 0x0c0000cecd927389 */ /* 0x00006400000c00cf */
[----:B01----:R-:W-:Y:S05]  /*8460*/  ENDCOLLECTIVE ;  /* 0x000000000000791b */ /* 0x003fea0003800000 */
.L_x_55:
[----:B------:R-:W-:Y:S01]  /*8470*/  FADD.FTZ R144, R143, R144 ;  /* 0x000000908f907221 */ /* 0x000fe20000010000 */
[----:B------:R-:W-:-:S04]  /*8480*/  HFMA2 R206, -RZ, RZ, 0, 4.76837158203125e-07 ;  /* 0x00000008ffce7431 */ /* 0x000fc800000001ff */
[----:B------:R-:W-:Y:S02]  /*8490*/  MOV R205, R144 ;  /* 0x0000009000cd7202 */ /* 0x000fe40000000f00 */
[----:B------:R-:W-:-:S07]  /*84a0*/  MOV R145, R146 ;  /* 0x0000009200917202 */ /* 0x000fce0000000f00 */
[----:B------:R-:W-:Y:S05]  /*84b0*/  WARPSYNC.COLLECTIVE R204, `(.L_x_56) ;  /* 0x00000000cc087348 */ /* 0x000fea0003c00000 */
[----:B------:R0:W1:Y:S02]  /*84c0*/  SHFL.BFLY P6, R146, R205, R206, R207 ;  /* 0x0c0000cecd927389 */ /* 0x00006400000c00cf */
[----:B01----:R-:W-:Y:S05]  /*84d0*/  ENDCOLLECTIVE ;  /* 0x000000000000791b */ /* 0x003fea0003800000 */
.L_x_56:
[----:B------:R-:W-:-:S05]  /*84e0*/  FADD.FTZ R145, R142, R145 ;  /* 0x000000918e917221 */ /* 0x000fca0000010000 */
[----:B------:R-:W-:Y:S02]  /*84f0*/  MOV R205, R145 ;  /* 0x0000009100cd7202 */ /* 0x000fe40000000f00 */
[----:B------:R-:W-:-:S07]  /*8500*/  MOV R147, R146 ;  /* 0x0000009200937202 */ /* 0x000fce0000000f00 */
[----:B------:R-:W-:Y:S05]  /*8510*/  WARPSYNC.COLLECTIVE R204, `(.L_x_57) ;  /* 0x00000000cc087348 */ /* 0x000fea0003c00000 */
[----:B------:R0:W1:Y:S02]  /*8520*/  SHFL.BFLY P6, R146, R205, R206, R207 ;  /* 0x0c0000cecd927389 */ /* 0x00006400000c00cf */
[----:B01----:R-:W-:Y:S05]  /*8530*/  ENDCOLLECTIVE ;  /* 0x000000000000791b */ /* 0x003fea0003800000 */
.L_x_57:
[--C-:B------:R-:W-:Y:S01]  /*8540*/  FADD.FTZ R196, R144, R147.reuse ;  /* 0x0000009390c47221 */ /* 0x100fe20000010000 */
[----:B------:R-:W-:Y:S01]  /*8550*/  PRMT R147, R66, 0x7632, R147 ;  /* 0x0000763242937816 */ /* 0x000fe20000000093 */
[----:B------:R-:W-:-:S03]  /*8560*/  HFMA2 R206, -RZ, RZ, 0, 9.5367431640625e-07 ;  /* 0x00000010ffce7431 */ /* 0x000fc600000001ff */
[----:B------:R-:W-:Y:S01]  /*8570*/  MOV R205, R196 ;  /* 0x000000c400cd7202 */ /* 0x000fe20000000f00 */
[----:B------:R-:W-:-:S07]  /*8580*/  FADD.FTZ R140, R145, R146 ;  /* 0x00000092918c7221 */ /* 0x000fce0000010000 */
[----:B------:R-:W-:Y:S05]  /*8590*/  WARPSYNC.COLLECTIVE R204, `(.L_x_58) ;  /* 0x00000000cc087348 */ /* 0x000fea0003c00000 */
[----:B------:R0:W1:Y:S02]  /*85a0*/  SHFL.BFLY P6, R146, R205, R206, R207 ;  /* 0x0c0000cecd927389 */ /* 0x00006400000c00cf */
[----:B01----:R-:W-:Y:S05]  /*85b0*/  ENDCOLLECTIVE ;  /* 0x000000000000791b */ /* 0x003fea0003800000 */
.L_x_58:
[----:B------:R-:W-:Y:S02]  /*85c0*/  MOV R205, R140 ;  /* 0x0000008c00cd7202 */ /* 0x000fe40000000f00 */
[----:B------:R-:W-:-:S07]  /*85d0*/  MOV R141, R146 ;  /* 0x00000092008d7202 */ /* 0x000fce0000000f00 */
[----:B------:R-:W-:Y:S05]  /*85e0*/  WARPSYNC.COLLECTIVE R204, `(.L_x_59) ;  /* 0x00000000cc087348 */ /* 0x000fea0003c00000 */
[----:B------:R0:W1:Y:S02]  /*85f0*/  SHFL.BFLY P6, R146, R205, R206, R207 ;  /* 0x0c0000cecd927389 */ /* 0x00006400000c00cf */
[----:B01----:R-:W-:Y:S05]  /*8600*/  ENDCOLLECTIVE ;  /* 0x000000000000791b */ /* 0x003fea0003800000 */
.L_x_59:
[----:B------:R-:W-:Y:S02]  /*8610*/  MOV R197, R146 ;  /* 0x0000009200c57202 */ /* 0x000fe40000000f00 */
[----:B------:R-:W-:Y:S01]  /*8620*/  PRMT R146, R64, 0x7632, R146 ;  /* 0x0000763240927816 */ /* 0x000fe20000000092 */
[----:B------:R-:W-:Y:S06]  /*8630*/  BRA `(.L_x_60) ;  /* 0xffffffb400cc7947 */ /* 0x000fec000383ffff */
.L_x_61:
[----:B------:R-:W-:-:S00]  /*8640*/  BRA `(.L_x_61) ;  /* 0xfffffffc00fc7947 */ /* 0x000fc0000383ffff */
[----:B------:R-:W-:-:S00]  /*8650*/  NOP ;  /* 0x0000000000007918 */ /* 0x000fc00000000000 */
        /* <DEDUP_REMOVED lines=10> */
.L_x_19946:


//--------------------- .text._ZN10layer_norm13ln_bwd_kernelINS_13Kernel_traitsI13__nv_bfloat16S2_S2_S2_fjLj1024ELj1ELj4ELj1ELj16ENS_18Kernel_traits_baseILj1024ES2_S2_S2_S2_fjLj128EEEEELb0ELb0ELb0ELb1EEEvNS_9BwdParamsE --------------------------
	.section	.text._ZN10layer_norm13ln_bwd_kernelINS_13Kernel_traitsI13__nv_bfloat16S2_S2_S2_fjLj1024ELj1ELj4ELj1ELj16ENS_18Kernel_traits_baseILj1024ES2_S2_S2_S2_fjLj128EEEEELb0ELb0ELb0ELb1EEEvNS_9BwdParamsE,"ax",@progbits
	.align	128
        .global         _ZN10layer_norm13ln_bwd_kernelINS_13Kernel_traitsI13__nv_bfloat16S2_S2_S2_fjLj1024ELj1ELj4ELj1ELj16ENS_18Kernel_traits_baseILj1024ES2_S2_S2_S2_fjLj128EEEEELb0ELb0ELb0ELb1EEEvNS_9BwdParamsE
        .type           _ZN10layer_norm13ln_bwd_kernelINS_13Kernel_traitsI13__nv_bfloat16S2_S2_S2_fjLj1024ELj1ELj4ELj1ELj16ENS_18Kernel_traits_baseILj1024ES2_S2_S2_S2_fjLj128EEEEELb0ELb0ELb0ELb1EEEvNS_9BwdParamsE,@function
        .size           _ZN10layer_norm13ln_bwd_kernelINS_13Kernel_traitsI13__nv_bfloat16S2_S2_S2_fjLj1024ELj1ELj4ELj1ELj16ENS_18Kernel_traits_baseILj1024ES2_S2_S2_S2_fjLj128EEEEELb0ELb0ELb0ELb1EEEvNS_9BwdParamsE,(.L_x_19947 - _ZN10layer_norm13ln_bwd_kernelINS_13Kernel_traitsI13__nv_bfloat16S2_S2_S2_fjLj1024ELj1ELj4ELj1ELj16ENS_18Kernel_traits_baseILj1024ES2_S2_S2_S2_fjLj128EEEEELb0ELb0ELb0ELb1EEEvNS_9BwdParamsE)
        .other          _ZN10layer_norm13ln_bwd_kernelINS_13Kernel_traitsI13__nv_bfloat16S2_S2_S2_fjLj1024ELj1ELj4ELj1ELj16ENS_18Kernel_traits_baseILj1024ES2_S2_S2_S2_fjLj128EEEEELb0ELb0ELb0ELb1EEEvNS_9BwdParamsE,@"STO_CUDA_ENTRY STV_DEFAULT"
_ZN10layer_norm13ln_bwd_kernelINS_13Kernel_traitsI13__nv_bfloat16S2_S2_S2_fjLj1024ELj1ELj4ELj1ELj16ENS_18Kernel_traits_baseILj1024ES2_S2_S2_S2_fjLj128EEEEELb0ELb0ELb0ELb1EEEvNS_9BwdParamsE:
.text._ZN10layer_norm13ln_bwd_kernelINS_13Kernel_traitsI13__nv_bfloat16S2_S2_S2_fjLj1024ELj1ELj4ELj1ELj16ENS_18Kernel_traits_baseILj1024ES2_S2_S2_S2_fjLj128EEEEELb0ELb0ELb0ELb1EEEvNS_9BwdParamsE:
[----:B------:R-:W-:Y:S01]  /*0000*/  LDC R1, c[0x0][0x37c] ;  /* 0x0000df00ff017b82 */ /* 0x000fe20000000800 */
[----:B------:R-:W0:Y:S07]  /*0010*/  S2R R0, SR_TID.X ;  /* 0x0000000000007919 */ /* 0x000e2e0000002100 */
[----:B------:R-:W1:Y:S01]  /*0020*/  S2UR UR4, SR_CTAID.X ;  /* 0x00000000000479c3 */ /* 0x000e620000002500 */
[----:B------:R-:W2:Y:S01]  /*0030*/  LDCU UR5, c[0x0][0x384] ;  /* 0x00007080ff0577ac */ /* 0x000ea20008000800 */
[----:B------:R-:W-:Y:S01]  /*0040*/  BSSY B0, `(.L_x_62) ;  /* 0x00006c9000007945 */ /* 0x000fe20003800000 */
[----:B------:R-:W-:-:S02]  /*0050*/  CS2R R48, SRZ ;  /* 0x0000000000307805 */ /* 0x000fc4000001ff00 */
[----:B------:R-:W-:Y:S01]  /*0060*/  CS2R R50, SRZ ;  /* 0x0000000000327805 */ /* 0x000fe2000001ff00 */
[----:B------:R-:W3:Y:S01]  /*0070*/  LDCU.64 UR6, c[0x0][0x358] ;  /* 0x00006b00ff0677ac */ /* 0x000ee20008000a00 */
[----:B------:R-:W-:Y:S02]  /*0080*/  CS2R R52, SRZ ;  /* 0x0000000000347805 */ /* 0x000fe4000001ff00 */
[----:B------:R-:W-:Y:S02]  /*0090*/  CS2R R54, SRZ ;  /* 0x0000000000367805 */ /* 0x000fe4000001ff00 */
[----:B------:R-:W-:Y:S01]  /*00a0*/  CS2R R4, SRZ ;  /* 0x0000000000047805 */ /* 0x000fe2000001ff00 */
[----:B------:R-:W4:Y:S01]  /*00b0*/  LDCU UR9, c[0x0][0x388] ;  /* 0x00007100ff0977ac */ /* 0x000f220008000800 */
[----:B------:R-:W-:Y:S02]  /*00c0*/  CS2R R6, SRZ ;  /* 0x0000000000067805 */ /* 0x000fe4000001ff00 */
[----:B------:R-:W-:-:S02]  /*00d0*/  CS2R R8, SRZ ;  /* 0x0000000000087805 */ /* 0x000fc4000001ff00 */
[----:B------:R-:W-:Y:S01]  /*00e0*/  CS2R R10, SRZ ;  /* 0x00000000000a7805 */ /* 0x000fe2000001ff00 */
[----:B------:R-:W0:Y:S01]  /*00f0*/  LDCU.U8 UR8, c[0x0][0x410] ;  /* 0x00008200ff0877ac */ /* 0x000e220008000000 */
[----:B------:R-:W-:Y:S02]  /*0100*/  CS2R R12, SRZ ;  /* 0x00000000000c7805 */ /* 0x000fe4000001ff00 */
[----:B------:R-:W-:Y:S02]  /*0110*/  CS2R R14, SRZ ;  /* 0x00000000000e7805 */ /* 0x000fe4000001ff00 */
[----:B------:R-:W-:Y:S01]  /*0120*/  CS2R R16, SRZ ;  /* 0x0000000000107805 */ /* 0x000fe2000001ff00 */
[----:B------:R-:W0:Y:S01]  /*0130*/  LDCU UR12, c[0x0][0x400] ;  /* 0x00008000ff0c77ac */ /* 0x000e220008000800 */
[----:B------:R-:W-:Y:S02]  /*0140*/  CS2R R18, SRZ ;  /* 0x0000000000127805 */ /* 0x000fe4000001ff00 */
[----:B------:R-:W-:-:S02]  /*0150*/  CS2R R20, SRZ ;  /* 0x0000000000147805 */ /* 0x000fc4000001ff00 */
[----:B------:R-:W-:Y:S01]  /*0160*/  CS2R R22, SRZ ;  /* 0x0000000000167805 */ /* 0x000fe2000001ff00 */
[----:B------:R-:W2:Y:S01]  /*0170*/  LDCU.64 UR14, c[0x0][0x478] ;  /* 0x00008f00ff0e77ac */ /* 0x000ea20008000a00 */
[----:B------:R-:W-:Y:S02]  /*0180*/  CS2R R56, SRZ ;  /* 0x0000000000387805 */ /* 0x000fe4000001ff00 */
[----:B------:R-:W-:Y:S02]  /*0190*/  CS2R R58, SRZ ;  /* 0x00000000003a7805 */ /* 0x000fe4000001ff00 */
[----:B------:R-:W-:Y:S01]  /*01a0*/  CS2R R60, SRZ ;  /* 0x00000000003c7805 */ /* 0x000fe2000001ff00 */
[----:B-1----:R-:W-:Y:S01]  /*01b0*/  USHF.L.U32 UR4, UR4, 0x2, URZ ;  /* 0x0000000204047899 */ /* 0x002fe200080006ff */
[----:B------:R-:W-:Y:S01]  /*01c0*/  CS2R R62, SRZ ;  /* 0x00000000003e7805 */ /* 0x000fe2000001ff00 */
[----:B------:R-:W1:Y:S01]  /*01d0*/  LDCU.64 UR10, c[0x0][0x438] ;  /* 0x00008700ff0a77ac */ /* 0x000e620008000a00 */
[----:B------:R-:W-:-:S02]  /*01e0*/  CS2R R64, SRZ ;  /* 0x0000000000407805 */ /* 0x000fc4000001ff00 */
[----:B------:R-:W-:Y:S02]  /*01f0*/  CS2R R66, SRZ ;  /* 0x0000000000427805 */ /* 0x000fe4000001ff00 */
[----:B------:R-:W-:Y:S02]  /*0200*/  CS2R R36, SRZ ;  /* 0x0000000000247805 */ /* 0x000fe4000001ff00 */
[----:B0-----:R-:W-:Y:S02]  /*0210*/  SHF.R.U32.HI R2, RZ, 0x5, R0 ;  /* 0x00000005ff027819 */ /* 0x001fe40000011600 */
[----:B------:R-:W-:Y:S02]  /*0220*/  CS2R R38, SRZ ;  /* 0x0000000000267805 */ /* 0x000fe4000001ff00 */
[----:B------:R-:W-:Y:S02]  /*0230*/  CS2R R40, SRZ ;  /* 0x0000000000287805 */ /* 0x000fe4000001ff00 */
[----:B------:R-:W-:-:S02]  /*0240*/  CS2R R42, SRZ ;  /* 0x00000000002a7805 */ /* 0x000fc4000001ff00 */
[----:B------:R-:W-:Y:S02]  /*0250*/  LOP3.LUT R145, R2, UR4, RZ, 0xfc, !PT ;  /* 0x0000000402917c12 */ /* 0x000fe4000f8efcff */
[----:B------:R-:W-:Y:S02]  /*0260*/  CS2R R26, SRZ ;  /* 0x00000000001a7805 */ /* 0x000fe4000001ff00 */
[----:B------:R-:W-:Y:S02]  /*0270*/  CS2R R24, SRZ ;  /* 0x0000000000187805 */ /* 0x000fe4000001ff00 */
[----:B------:R-:W-:Y:S02]  /*0280*/  CS2R R30, SRZ ;  /* 0x00000000001e7805 */ /* 0x000fe4000001ff00 */
[----:B--2---:R-:W-:Y:S02]  /*0290*/  ISETP.GE.AND P0, PT, R145, UR5, PT ;  /* 0x0000000591007c0c */ /* 0x004fe4000bf06270 */
[----:B------:R-:W-:-:S02]  /*02a0*/  CS2R R28, SRZ ;  /* 0x00000000001c7805 */ /* 0x000fc4000001ff00 */
[----:B------:R-:W-:Y:S02]  /*02b0*/  CS2R R34, SRZ ;  /* 0x0000000000227805 */ /* 0x000fe4000001ff00 */
[----:B------:R-:W-:Y:S02]  /*02c0*/  CS2R R32, SRZ ;  /* 0x0000000000207805 */ /* 0x000fe4000001ff00 */
[----:B------:R-:W-:Y:S02]  /*02d0*/  CS2R R126, SRZ ;  /* 0x00000000007e7805 */ /* 0x000fe4000001ff00 */
[----:B------:R-:W-:-:S03]  /*02e0*/  CS2R R124, SRZ ;  /* 0x00000000007c7805 */ /* 0x000fc6000001ff00 */
[----:B-1-34-:R-:W-:Y:S05]  /*02f0*/  @P0 BRA `(.L_x_63) ;  /* 0x0000006800740947 */ /* 0x01afea0003800000 */
[----:B------:R-:W0:Y:S01]  /*0300*/  LDC.64 R4, c[0x0][0x3d0] ;  /* 0x0000f400ff047b82 */ /* 0x000e220000000a00 */
[----:B------:R-:W-:Y:S01]  /*0310*/  LOP3.LUT R3, R0, 0x1f, RZ, 0xc0, !PT ;  /* 0x0000001f00037812 */ /* 0x000fe200078ec0ff */
[----:B------:R-:W1:Y:S04]  /*0320*/  LDCU.64 UR4, c[0x0][0x3e0] ;  /* 0x00007c00ff0477ac */ /* 0x000e680008000a00 */
[----:B0-----:R-:W-:-:S05]  /*0330*/  IMAD.WIDE.U32 R4, R3, 0x10, R4 ;  /* 0x0000001003047825 */ /* 0x001fca00078e0004 */
[----:B------:R-:W2:Y:S04]  /*0340*/  LDG.E.128 R60, desc[UR6][R4.64+0x600] ;  /* 0x00060006043c7981 */ /* 0x000ea8000c1e1d00 */
[----:B------:R-:W3:Y:S04]  /*0350*/  LDG.E.128 R56, desc[UR6][R4.64+0x400] ;  /* 0x0004000604387981 */ /* 0x000ee8000c1e1d00 */
[----:B------:R-:W4:Y:S04]  /*0360*/  LDG.E.128 R52, desc[UR6][R4.64+0x200] ;  /* 0x0002000604347981 */ /* 0x000f28000c1e1d00 */
[----:B------:R0:W5:Y:S01]  /*0370*/  LDG.E.128 R48, desc[UR6][R4.64] ;  /* 0x0000000604307981 */ /* 0x000162000c1e1d00 */
[----:B-1----:R-:W-:Y:S01]  /*0380*/  ISETP.NE.U32.AND P0, PT, RZ, UR4, PT ;  /* 0x00000004ff007c0c */ /* 0x002fe2000bf05070 */
[----:B------:R-:W-:Y:S01]  /*0390*/  BSSY B1, `(.L_x_64) ;  /* 0x0000654000017945 */ /* 0x000fe20003800000 */
[----:B------:R-:W-:-:S02]  /*03a0*/  CS2R R128, SRZ ;  /* 0x0000000000807805 */ /* 0x000fc4000001ff00 */
[----:B------:R-:W-:Y:S02]  /*03b0*/  CS2R R126, SRZ ;  /* 0x00000000007e7805 */ /* 0x000fe4000001ff00 */
[----:B------:R-:W-:Y:S02]  /*03c0*/  ISETP.NE.AND.EX P0, PT, RZ, UR5, PT, P0 ;  /* 0x00000005ff007c0c */ /* 0x000fe4000bf05300 */
[----:B------:R-:W-:Y:S02]  /*03d0*/  CS2R R124, SRZ ;  /* 0x00000000007c7805 */ /* 0x000fe4000001ff00 */
[----:B------:R-:W-:Y:S02]  /*03e0*/  CS2R R2, SRZ ;  /* 0x0000000000027805 */ /* 0x000fe4000001ff00 */
[----:B------:R-:W-:Y:S02]  /*03f0*/  CS2R R6, SRZ ;  /* 0x0000000000067805 */ /* 0x000fe4000001ff00 */
[----:B------:R-:W-:-:S02]  /*0400*/  CS2R R8, SRZ ;  /* 0x0000000000087805 */ /* 0x000fc4000001ff00 */
[----:B0-----:R-:W-:Y:S02]  /*0410*/  CS2R R4, SRZ ;  /* 0x0000000000047805 */ /* 0x001fe4000001ff00 */
        /* <DEDUP_REMOVED lines=25> */
[----:B--2---:R-:W-:Y:S02]  /*05b0*/  PRMT R133, R60, 0x7632, R133 ;  /* 0x000076323c857816 */ /* 0x004fe40000000085 */
[----:B------:R-:W-:Y:S02]  /*05c0*/  PRMT R132, R61, 0x7632, R132 ;  /* 0x000076323d847816 */ /* 0x000fe40000000084 */
[----:B------:R-:W-:Y:S02]  /*05d0*/  PRMT R131, R62, 0x7632, R131 ;  /* 0x000076323e837816 */ /* 0x000fe40000000083 */
[----:B------:R-:W-:-:S02]  /*05e0*/  PRMT R130, R63, 0x7632, R130 ;  /* 0x000076323f827816 */ /* 0x000fc40000000082 */
[----:B---3--:R-:W-:Y:S02]  /*05f0*/  PRMT R137, R56, 0x7632, R137 ;  /* 0x0000763238897816 */ /* 0x008fe40000000089 */
[----:B------:R-:W-:Y:S02]  /*0600*/  PRMT R136, R57, 0x7632, R136 ;  /* 0x0000763239887816 */ /* 0x000fe40000000088 */
[----:B------:R-:W-:Y:S02]  /*0610*/  PRMT R135, R58, 0x7632, R135 ;  /* 0x000076323a877816 */ /* 0x000fe40000000087 */
[----:B------:R-:W-:Y:S02]  /*0620*/  PRMT R134, R59, 0x7632, R134 ;  /* 0x000076323b867816 */ /* 0x000fe40000000086 */
[----:B----4-:R-:W-:Y:S02]  /*0630*/  PRMT R141, R52, 0x7632, R141 ;  /* 0x00007632348d7816 */ /* 0x010fe4000000008d */
[----:B------:R-:W-:-:S02]  /*0640*/  PRMT R140, R53, 0x7632, R140 ;  /* 0x00007632358c7816 */ /* 0x000fc4000000008c */
[----:B------:R-:W-:Y:S02]  /*0650*/  PRMT R139, R54, 0x7632, R139 ;  /* 0x00007632368b7816 */ /* 0x000fe4000000008b */
[----:B------:R-:W-:Y:S02]  /*0660*/  PRMT R138, R55, 0x7632, R138 ;  /* 0x00007632378a7816 */ /* 0x000fe4000000008a */
[----:B-----5:R-:W-:Y:S02]  /*0670*/  PRMT R144, R49, 0x7632, R144 ;  /* 0x0000763231907816 */ /* 0x020fe40000000090 */
[----:B------:R-:W-:Y:S02]  /*0680*/  PRMT R143, R50, 0x7632, R143 ;  /* 0x00007632328f7816 */ /* 0x000fe4000000008f */
[----:B------:R-:W-:-:S07]  /*0690*/  PRMT R142, R51, 0x7632, R142 ;  /* 0x00007632338e7816 */ /* 0x000fce000000008e */
.L_x_72:
        /* <DEDUP_REMOVED lines=8> */
[----:B------:R0:W5:Y:S01]  /*0720*/  LDG.E R151, desc[UR6][R82.64] ;  /* 0x0000000652977981 */ /* 0x000162000c1e1900 */
[----:B------:R-:W1:Y:S01]  /*0730*/  S2R R0, SR_TID.X ;  /* 0x0000000000007919 */ /* 0x000e620000002100 */
[----:B------:R-:W-:Y:S01]  /*0740*/  ISETP.NE.U32.AND P1, PT, RZ, UR10, PT ;  /* 0x0000000aff007c0c */ /* 0x000fe2000bf25070 */
[----:B------:R-:W-:-:S03]  /*0750*/  IMAD R86, R145, UR9, RZ ;  /* 0x0000000991567c24 */ /* 0x000fc6000f8e02ff */
[----:B------:R-:W-:Y:S02]  /*0760*/  ISETP.NE.AND.EX P1, PT, RZ, UR11, PT, P1 ;  /* 0x0000000bff007c0c */ /* 0x000fe4000bf25310 */
[----:B------:R-:W-:Y:S01]  /*0770*/  SHF.R.S32.HI R87, RZ, 0x1f, R86 ;  /* 0x0000001fff577819 */ /* 0x000fe20000011456 */
[----:B------:R-:W-:Y:S01]  /*0780*/  HFMA2 R146, -RZ, RZ, 1.875, 0 ;  /* 0x3f800000ff927431 */ /* 0x000fe200000001ff */
[----:B------:R-:W-:Y:S02]  /*0790*/  ISETP.NE.AND P2, PT, RZ, UR8, PT ;  /* 0x00000008ff007c0c */ /* 0x000fe4000bf45270 */
[----:B------:R-:W-:Y:S02]  /*07a0*/  LEA.HI R87, R87, R86, RZ, 0x3 ;  /* 0x0000005657577211 */ /* 0x000fe400078f18ff */
[----:B-1----:R-:W-:-:S04]  /*07b0*/  LOP3.LUT R150, R0, 0x1f, RZ, 0xc0, !PT ;  /* 0x0000001f00967812 */ /* 0x002fc800078ec0ff */
[----:B------:R-:W-:Y:S02]  /*07c0*/  LEA.HI.SX32 R150, R87, R150, 0x1d ;  /* 0x0000009657967211 */ /* 0x000fe400078feaff */
[----:B---3--:R-:W-:Y:S02]  /*07d0*/  @P0 SHF.L.U32 R146, R84, 0x10, RZ ;  /* 0x0000001054920819 */ /* 0x008fe400000006ff */
[----:B----4-:R-:W-:Y:S01]  /*07e0*/  FSEL R153, R80, RZ, !P2 ;  /* 0x000000ff50997208 */ /* 0x010fe20005000000 */
[----:B0-----:R-:W-:Y:S06]  /*07f0*/  @P1 BRA `(.L_x_65) ;  /* 0x00000014005c1947 */ /* 0x001fec0003800000 */
[----:B------:R-:W0:Y:S01]  /*0800*/  LDC.64 R92, c[0x0][0x3a8] ;  /* 0x0000ea00ff5c7b82 */ /* 0x000e220000000a00 */
[C---:B------:R-:W-:Y:S02]  /*0810*/  IADD3 R148, PT, PT, R150.reuse, 0x40, RZ ;  /* 0x0000004096947810 */ /* 0x040fe40007ffe0ff */
[----:B------:R-:W-:-:S05]  /*0820*/  IADD3 R149, PT, PT, R150, 0x20, RZ ;  /* 0x0000002096957810 */ /* 0x000fca0007ffe0ff */
[----:B------:R-:W1:Y:S01]  /*0830*/  LDC.64 R108, c[0x0][0x428] ;  /* 0x00010a00ff6c7b82 */ /* 0x000e620000000a00 */
[----:B------:R-:W-:Y:S01]  /*0840*/  IADD3 R147, PT, PT, R150, 0x60, RZ ;  /* 0x0000006096937810 */ /* 0x000fe20007ffe0ff */
[----:B0-----:R-:W-:-:S04]  /*0850*/  IMAD.WIDE.U32 R88, R148, 0x10, R92 ;  /* 0x0000001094587825 */ /* 0x001fc800078e005c */
[C-C-:B------:R-:W-:Y:S02]  /*0860*/  IMAD.WIDE.U32 R80, R150.reuse, 0x10, R92.reuse ;  /* 0x0000001096507825 */ /* 0x140fe400078e005c */
[----:B------:R-:W2:Y:S02]  /*0870*/  LDG.E.128 R88, desc[UR6][R88.64] ;  /* 0x0000000658587981 */ /* 0x000ea4000c1e1d00 */
[--C-:B------:R-:W-:Y:S02]  /*0880*/  IMAD.WIDE.U32 R84, R149, 0x10, R92.reuse ;  /* 0x0000001095547825 */ /* 0x100fe400078e005c */
[----:B------:R-:W3:Y:S02]  /*0890*/  LDG.E.128 R80, desc[UR6][R80.64] ;  /* 0x0000000650507981 */ /* 0x000ee4000c1e1d00 */
[----:B------:R-:W-:Y:S02]  /*08a0*/  IMAD.WIDE.U32 R92, R147, 0x10, R92 ;  /* 0x00000010935c7825 */ /* 0x000fe400078e005c */
[----:B------:R-:W4:Y:S04]  /*08b0*/  LDG.E.128 R84, desc[UR6][R84.64] ;  /* 0x0000000654547981 */ /* 0x000f28000c1e1d00 */
[----:B------:R-:W4:Y:S01]  /*08c0*/  LDG.E.128 R92, desc[UR6][R92.64] ;  /* 0x000000065c5c7981 */ /* 0x000f22000c1e1d00 */
[----:B-1----:R-:W-:-:S04]  /*08d0*/  IMAD.WIDE.U32 R96, R150, 0x10, R108 ;  /* 0x0000001096607825 */ /* 0x002fc800078e006c */
[--C-:B------:R-:W-:Y:S02]  /*08e0*/  IMAD.WIDE.U32 R104, R148, 0x10, R108.reuse ;  /* 0x0000001094687825 */ /* 0x100fe400078e006c */
[----:B------:R-:W4:Y:S02]  /*08f0*/  LDG.E.128 R96, desc[UR6][R96.64] ;  /* 0x0000000660607981 */ /* 0x000f24000c1e1d00 */
[--C-:B------:R-:W-:Y:S02]  /*0900*/  IMAD.WIDE.U32 R100, R149, 0x10, R108.reuse ;  /* 0x0000001095647825 */ /* 0x100fe400078e006c */
[----:B------:R-:W4:Y:S02]  /*0910*/  LDG.E.128 R104, desc[UR6][R104.64] ;  /* 0x0000000668687981 */ /* 0x000f24000c1e1d00 */
[----:B------:R-:W-:Y:S02]  /*0920*/  IMAD.WIDE.U32 R108, R147, 0x10, R108 ;  /* 0x00000010936c7825 */ /* 0x000fe400078e006c */
[----:B------:R-:W4:Y:S04]  /*0930*/  LDG.E.128 R100, desc[UR6][R100.64] ;  /* 0x0000000664647981 */ /* 0x000f28000c1e1d00 */
[----:B------:R-:W4:Y:S01]  /*0940*/  LDG.E.128 R108, desc[UR6][R108.64] ;  /* 0x000000066c6c7981 */ /* 0x000f22000c1e1d00 */
[----:B------:R-:W-:-:S04]  /*0950*/  PRMT R199, R48, 0x7632, R199 ;  /* 0x0000763230c77816 */ /* 0x000fc800000000c7 */
[----:B------:R-:W-:Y:S02]  /*0960*/  SHF.L.U32 R199, R199, 0x10, RZ ;  /* 0x00000010c7c77819 */ /* 0x000fe400000006ff */
[----:B------:R-:W-:Y:S02]  /*0970*/  SHF.L.U32 R185, R63, 0x10, RZ ;  /* 0x000000103fb97819 */ /* 0x000fe400000006ff */
[----:B------:R-:W-:Y:S02]  /*0980*/  SHF.L.U32 R179, R62, 0x10, RZ ;  /* 0x000000103eb37819 */ /* 0x000fe400000006ff */
[----:B------:R-:W-:Y:S02]  /*0990*/  SHF.L.U32 R173, R61, 0x10, RZ ;  /* 0x000000103dad7819 */ /* 0x000fe400000006ff */
[----:B------:R-:W-:Y:S02]  /*09a0*/  SHF.L.U32 R169, R60, 0x10, RZ ;  /* 0x000000103ca97819 */ /* 0x000fe400000006ff */
[----:B------:R-:W-:-:S02]  /*09b0*/  SHF.L.U32 R165, R58, 0x10, RZ ;  /* 0x000000103aa57819 */ /* 0x000fc400000006ff */
[----:B------:R-:W-:Y:S02]  /*09c0*/  SHF.L.U32 R167, R59, 0x10, RZ ;  /* 0x000000103ba77819 */ /* 0x000fe400000006ff */
[C---:B--2---:R-:W-:Y:S02]  /*09d0*/  PRMT R161, R89.reuse, 0x7632, R161 ;  /* 0x0000763259a17816 */ /* 0x044fe400000000a1 */
[----:B------:R-:W-:Y:S02]  /*09e0*/  SHF.L.U32 R184, R89, 0x10, RZ ;  /* 0x0000001059b87819 */ /* 0x000fe400000006ff */
[C---:B------:R-:W-:Y:S02]  /*09f0*/  PRMT R89, R90.reuse, 0x7632, R89 ;  /* 0x000076325a597816 */ /* 0x040fe40000000059 */
[----:B------:R-:W-:Y:S02]  /*0a00*/  SHF.L.U32 R182, R90, 0x10, RZ ;  /* 0x000000105ab67819 */ /* 0x000fe400000006ff */
[----:B---3--:R-:W-:-:S02]  /*0a10*/  PRMT R152, R80, 0x7632, R152 ;  /* 0x0000763250987816 */ /* 0x008fc40000000098 */
[C---:B------:R-:W-:Y:S02]  /*0a20*/  PRMT R154, R81.reuse, 0x7632, R154 ;  /* 0x00007632519a7816 */ /* 0x040fe4000000009a */
[----:B------:R-:W-:Y:S02]  /*0a30*/  SHF.L.U32 R192, R81, 0x10, RZ ;  /* 0x0000001051c07819 */ /* 0x000fe400000006ff */
[C---:B------:R-:W-:Y:S02]  /*0a40*/  PRMT R90, R91.reuse, 0x7632, R90 ;  /* 0x000076325b5a7816 */ /* 0x040fe4000000005a */
[----:B------:R-:W-:Y:S02]  /*0a50*/  SHF.L.U32 R180, R91, 0x10, RZ ;  /* 0x000000105bb47819 */ /* 0x000fe400000006ff */
[----:B------:R-:W-:Y:S02]  /*0a60*/  PRMT R81, R82, 0x7632, R81 ;  /* 0x0000763252517816 */ /* 0x000fe40000000051 */
[----:B----4-:R-:W-:-:S02]  /*0a70*/  PRMT R91, R92, 0x7632, R91 ;  /* 0x000076325c5b7816 */ /* 0x010fc4000000005b */
[----:B------:R-:W-:Y:S02]  /*0a80*/  SHF.L.U32 R176, R92, 0x10, RZ ;  /* 0x000000105cb07819 */ /* 0x000fe400000006ff */
[----:B------:R-:W-:Y:S02]  /*0a90*/  PRMT R163, R95, 0x7632, R163 ;  /* 0x000076325fa37816 */ /* 0x000fe400000000a3 */
[----:B------:R-:W-:Y:S02]  /*0aa0*/  SHF.L.U32 R82, R82, 0x10, RZ ;  /* 0x0000001052527819 */ /* 0x000fe400000006ff */
[C---:B------:R-:W-:Y:S02]  /*0ab0*/  PRMT R92, R93.reuse, 0x7632, R92 ;  /* 0x000076325d5c7816 */ /* 0x040fe4000000005c */
[----:B------:R-:W-:Y:S02]  /*0ac0*/  SHF.L.U32 R174, R93, 0x10, RZ ;  /* 0x000000105dae7819 */ /* 0x000fe400000006ff */
[----:B------:R-:W-:-:S02]  /*0ad0*/  PRMT R93, R94, 0x7632, R93 ;  /* 0x000076325e5d7816 */ /* 0x000fc4000000005d */
[C---:B------:R-:W-:Y:S02]  /*0ae0*/  PRMT R155, R83.reuse, 0x7632, R155 ;  /* 0x00007632539b7816 */ /* 0x040fe4000000009b */
[----:B------:R-:W-:Y:S02]  /*0af0*/  SHF.L.U32 R190, R83, 0x10, RZ ;  /* 0x0000001053be7819 */ /* 0x000fe400000006ff */
[----:B------:R-:W-:Y:S02]  /*0b00*/  SHF.L.U32 R152, R152, 0x10, RZ ;  /* 0x0000001098987819 */ /* 0x000fe400000006ff */
[C---:B------:R-:W-:Y:S02]  /*0b10*/  PRMT R83, R84.reuse, 0x7632, R83 ;  /* 0x0000763254537816 */ /* 0x040fe40000000053 */
[----:B------:R-:W-:Y:S02]  /*0b20*/  SHF.L.U32 R156, R84, 0x10, RZ ;  /* 0x00000010549c7819 */ /* 0x000fe400000006ff */
[----:B------:R-:W-:Y:S01]  /*0b30*/  SHF.L.U32 R194, R163, 0x10, RZ ;  /* 0x00000010a3c27819 */ /* 0x000fe200000006ff */
[----:B------:R-:W-:Y:S01]  /*0b40*/  FADD.FTZ R193, -R153, R82 ;  /* 0x0000005299c17221 */ /* 0x000fe20000010100 */
[----:B------:R-:W-:-:S02]  /*0b50*/  SHF.L.U32 R170, R94, 0x10, RZ ;  /* 0x000000105eaa7819 */ /* 0x000fc400000006ff */
[----:B------:R-:W-:Y:S02]  /*0b60*/  SHF.L.U32 R154, R154, 0x10, RZ ;  /* 0x000000109a9a7819 */ /* 0x000fe400000006ff */
[----:B------:R-:W-:Y:S02]  /*0b70*/  SHF.L.U32 R92, R92, 0x10, RZ ;  /* 0x000000105c5c7819 */ /* 0x000fe400000006ff */
[C---:B------:R-:W-:Y:S02]  /*0b80*/  PRMT R157, R85.reuse, 0x7632, R157 ;  /* 0x00007632559d7816 */ /* 0x040fe4000000009d */
[----:B------:R-:W-:Y:S02]  /*0b90*/  SHF.L.U32 R188, R85, 0x10, RZ ;  /* 0x0000001055bc7819 */ /* 0x000fe400000006ff */
[----:B------:R-:W-:Y:S01]  /*0ba0*/  SHF.L.U32 R94, R93, 0x10, RZ ;  /* 0x000000105d5e7819 */ /* 0x000fe200000006ff */
[----:B------:R-:W-:Y:S01]  /*0bb0*/  FADD.FTZ R196, -R153, R152 ;  /* 0x0000009899c47221 */ /* 0x000fe20000010100 */
[----:B------:R-:W-:-:S02]  /*0bc0*/  SHF.L.U32 R80, R80, 0x10, RZ ;  /* 0x0000001050507819 */ /* 0x000fc400000006ff */
[C---:B------:R-:W-:Y:S02]  /*0bd0*/  PRMT R85, R86.reuse, 0x7632, R85 ;  /* 0x0000763256557816 */ /* 0x040fe40000000055 */
[----:B------:R-:W-:Y:S02]  /*0be0*/  SHF.L.U32 R158, R86, 0x10, RZ ;  /* 0x00000010569e7819 */ /* 0x000fe400000006ff */
[----:B------:R-:W-:Y:S01]  /*0bf0*/  SHF.L.U32 R82, R81, 0x10, RZ ;  /* 0x0000001051527819 */ /* 0x000fe200000006ff */
[----:B------:R-:W-:Y:S01]  /*0c00*/  FADD.FTZ R187, -R153, R156 ;  /* 0x0000009c99bb7221 */ /* 0x000fe20000010100 */
[----:B------:R-:W-:Y:S01]  /*0c10*/  SHF.L.U32 R86, R83, 0x10, RZ ;  /* 0x0000001053567819 */ /* 0x000fe200000006ff */
[----:B------:R-:W-:Y:S01]  /*0c20*/  FADD.FTZ R152, -R153, R194 ;  /* 0x000000c299987221 */ /* 0x000fe20000010100 */
[----:B------:R-:W-:Y:S01]  /*0c30*/  SHF.L.U32 R84, R155, 0x10, RZ ;  /* 0x000000109b547819 */ /* 0x000fe200000006ff */
[C---:B------:R-:W-:Y:S01]  /*0c40*/  FADD.FTZ R155, -R153.reuse, R154 ;  /* 0x0000009a999b7221 */ /* 0x040fe20000010100 */
[C---:B------:R-:W-:Y:S01]  /*0c50*/  FADD.FTZ R156, -R153.reuse, R92 ;  /* 0x0000005c999c7221 */ /* 0x040fe20000010100 */
[C---:B------:R-:W-:Y:S01]  /*0c60*/  PRMT R205, R96.reuse, 0x7632, R205 ;  /* 0x0000763260cd7816 */ /* 0x040fe200000000cd */
[----:B------:R-:W-:Y:S01]  /*0c70*/  FADD.FTZ R154, -R153, R94 ;  /* 0x0000005e999a7221 */ /* 0x000fe20000010100 */
[----:B------:R-:W-:-:S02]  /*0c80*/  SHF.L.U32 R81, R96, 0x10, RZ ;  /* 0x0000001060517819 */ /* 0x000fc400000006ff */
[----:B------:R-:W-:Y:S01]  /*0c90*/  SHF.L.U32 R194, R48, 0x10, RZ ;  /* 0x0000001030c27819 */ /* 0x000fe200000006ff */
[C---:B------:R-:W-:Y:S01]  /*0ca0*/  FADD.FTZ R80, -R153.reuse, R80 ;  /* 0x0000005099507221 */ /* 0x040fe20000010100 */
[C---:B------:R-:W-:Y:S01]  /*0cb0*/  PRMT R212, R104.reuse, 0x7632, R212 ;  /* 0x0000763268d47816 */ /* 0x040fe200000000d4 */
[C---:B------:R-:W-:Y:S01]  /*0cc0*/  FADD.FTZ R189, -R153.reuse, R82 ;  /* 0x0000005299bd7221 */ /* 0x040fe20000010100 */
[----:B------:R-:W-:Y:S01]  /*0cd0*/  SHF.L.U32 R92, R104, 0x10, RZ ;  /* 0x00000010685c7819 */ /* 0x000fe200000006ff */
[----:B------:R-:W-:Y:S01]  /*0ce0*/  FADD.FTZ R177, -R153, R86 ;  /* 0x0000005699b17221 */ /* 0x000fe20000010100 */
[C---:B------:R-:W-:Y:S02]  /*0cf0*/  PRMT R242, R105.reuse, 0x7632, R242 ;  /* 0x0000763269f27816 */ /* 0x040fe400000000f2 */
[----:B------:R-:W-:Y:S02]  /*0d00*/  SHF.L.U32 R104, R105, 0x10, RZ ;  /* 0x0000001069687819 */ /* 0x000fe400000006ff */
[----:B------:R-:W-:-:S02]  /*0d10*/  PRMT R244, R106, 0x7632, R244 ;  /* 0x000076326af47816 */ /* 0x000fc400000000f4 */
[----:B------:R-:W-:Y:S02]  /*0d20*/  SHF.L.U32 R94, R106, 0x10, RZ ;  /* 0x000000106a5e7819 */ /* 0x000fe400000006ff */
[----:B------:R-:W-:Y:S02]  /*0d30*/  SHF.L.U32 R82, R97, 0x10, RZ ;  /* 0x0000001061527819 */ /* 0x000fe400000006ff */
[C---:B------:R-:W-:Y:S02]  /*0d40*/  PRMT R248, R107.reuse, 0x7632, R248 ;  /* 0x000076326bf87816 */ /* 0x040fe400000000f8 */
[----:B------:R-:W-:Y:S02]  /*0d50*/  SHF.L.U32 R106, R107, 0x10, RZ ;  /* 0x000000106b6a7819 */ /* 0x000fe400000006ff */
[----:B------:R-:W-:Y:S01]  /*0d60*/  SHF.L.U32 R105, R49, 0x10, RZ ;  /* 0x0000001031697819 */ /* 0x000fe200000006ff */
[----:B------:R-:W-:Y:S01]  /*0d70*/  FMUL.FTZ R201, R194, R81 ;  /* 0x00000051c2c97220 */ /* 0x000fe20000410000 */
[----:B------:R-:W-:-:S02]  /*0d80*/  SHF.L.U32 R86, R98, 0x10, RZ ;  /* 0x0000001062567819 */ /* 0x000fc400000006ff */
[----:B------:R-:W-:Y:S02]  /*0d90*/  SHF.L.U32 R107, R50, 0x10, RZ ;  /* 0x00000010326b7819 */ /* 0x000fe400000006ff */
[----:B------:R-:W-:Y:S01]  /*0da0*/  SHF.L.U32 R205, R205, 0x10, RZ ;  /* 0x00000010cdcd7819 */ /* 0x000fe200000006ff */
[----:B-----5:R-:W-:Y:S01]  /*0db0*/  FMUL.FTZ R80, R151, R80 ;  /* 0x0000005097507220 */ /* 0x020fe20000410000 */
[----:B------:R-:W-:Y:S01]  /*0dc0*/  PRMT R203, R97, 0x7632, R203 ;  /* 0x0000763261cb7816 */ /* 0x000fe200000000cb */
[----:B------:R-:W-:Y:S01]  /*0dd0*/  FMUL.FTZ R238, R105, R82 ;  /* 0x0000005269ee7220 */ /* 0x000fe20000410000 */
[----:B------:R-:W-:Y:S01]  /*0de0*/  FMUL.FTZ R234, R107, R86 ;  /* 0x000000566bea7220 */ /* 0x000fe20000410000 */
[----:B------:R-:W-:Y:S01]  /*0df0*/  FMUL.FTZ R199, R199, R205 ;  /* 0x000000cdc7c77220 */ /* 0x000fe20000410000 */
[----:B------:R-:W-:Y:S01]  /*0e00*/  FADD.FTZ R105, RZ, R201 ;  /* 0x000000c9ff697221 */ /* 0x000fe20000010000 */
[----:B------:R-:W-:Y:S01]  /*0e10*/  FADD.FTZ R192, -R153, R192 ;  /* 0x000000c099c07221 */ /* 0x000fe20000010100 */
[C---:B------:R-:W-:Y:S01]  /*0e20*/  PRMT R209, R110.reuse, 0x7632, R209 ;  /* 0x000076326ed17816 */ /* 0x040fe200000000d1 */
[----:B------:R-:W-:Y:S01]  /*0e30*/  FMUL.FTZ R196, R151, R196 ;  /* 0x000000c497c47220 */ /* 0x000fe20000410000 */
[----:B------:R-:W-:Y:S01]  /*0e40*/  SHF.L.U32 R252, R110, 0x10, RZ ;  /* 0x000000106efc7819 */ /* 0x000fe200000006ff */
[----:B------:R-:W-:Y:S01]  /*0e50*/  FFMA.FTZ R107, R80, R201, RZ ;  /* 0x000000c9506b7223 */ /* 0x000fe200000100ff */
[----:B------:R-:W-:-:S02]  /*0e60*/  SHF.L.U32 R160, R88, 0x10, RZ ;  /* 0x0000001058a07819 */ /* 0x000fc400000006ff */
[----:B------:R-:W-:Y:S02]  /*0e70*/  SHF.L.U32 R110, R144, 0x10, RZ ;  /* 0x00000010906e7819 */ /* 0x000fe400000006ff */
[----:B------:R-:W-:Y:S01]  /*0e80*/  SHF.L.U32 R203, R203, 0x10, RZ ;  /* 0x00000010cbcb7819 */ /* 0x000fe200000006ff */
[----:B------:R-:W-:Y:S01]  /*0e90*/  FADD.FTZ R105, R105, R199 ;  /* 0x000000c769697221 */ /* 0x000fe20000010000 */
[----:B------:R-:W-:Y:S01]  /*0ea0*/  SHF.L.U32 R90, R90, 0x10, RZ ;  /* 0x000000105a5a7819 */ /* 0x000fe200000006ff */
[----:B------:R-:W-:Y:S01]  /*0eb0*/  FMUL.FTZ R197, R151, R192 ;  /* 0x000000c097c57220 */ /* 0x000fe20000410000 */
[----:B------:R-:W-:Y:S01]  /*0ec0*/  FFMA.FTZ R107, R196, R199, R107 ;  /* 0x000000c7c46b7223 */ /* 0x000fe2000001006b */
[C---:B------:R-:W-:Y:S01]  /*0ed0*/  FADD.FTZ R175, -R153.reuse, R160 ;  /* 0x000000a099af7221 */ /* 0x040fe20000010100 */
[----:B------:R-:W-:Y:S01]  /*0ee0*/  PRMT R236, R98, 0x7632, R236 ;  /* 0x0000763262ec7816 */ /* 0x000fe200000000ec */
[----:B------:R-:W-:Y:S01]  /*0ef0*/  FMUL.FTZ R195, R110, R203 ;  /* 0x000000cb6ec37220 */ /* 0x000fe20000410000 */
[----:B------:R-:W-:Y:S01]  /*0f00*/  FADD.FTZ R160, -R153, R90 ;  /* 0x0000005a99a07221 */ /* 0x000fe20000010100 */
[----:B------:R-:W-:Y:S01]  /*0f10*/  FADD.FTZ R110, R105, R238 ;  /* 0x000000ee696e7221 */ /* 0x000fe20000010000 */
[----:B------:R-:W-:Y:S01]  /*0f20*/  PRMT R159, R87, 0x7632, R159 ;  /* 0x00007632579f7816 */ /* 0x000fe2000000009f */
[----:B------:R-:W-:Y:S01]  /*0f30*/  FMUL.FTZ R192, R151, R155 ;  /* 0x0000009b97c07220 */ /* 0x000fe20000410000 */
[----:B------:R-:W-:Y:S01]  /*0f40*/  SHF.L.U32 R186, R87, 0x10, RZ ;  /* 0x0000001057ba7819 */ /* 0x000fe200000006ff */
[----:B------:R-:W-:Y:S01]  /*0f50*/  FFMA.FTZ R107, R197, R238, R107 ;  /* 0x000000eec56b7223 */ /* 0x000fe2000001006b */
[----:B------:R-:W-:-:S02]  /*0f60*/  PRMT R220, R102, 0x7632, R220 ;  /* 0x0000763266dc7816 */ /* 0x000fc400000000dc */
[----:B------:R-:W-:Y:S01]  /*0f70*/  SHF.L.U32 R90, R102, 0x10, RZ ;  /* 0x00000010665a7819 */ /* 0x000fe200000006ff */
[----:B------:R-:W-:Y:S01]  /*0f80*/  FADD.FTZ R190, -R153, R190 ;  /* 0x000000be99be7221 */ /* 0x000fe20000010100 */
[----:B------:R-:W-:Y:S02]  /*0f90*/  PRMT R87, R88, 0x7632, R87 ;  /* 0x0000763258577816 */ /* 0x000fe40000000057 */
[C---:B------:R-:W-:Y:S02]  /*0fa0*/  PRMT R216, R103.reuse, 0x7632, R216 ;  /* 0x0000763267d87816 */ /* 0x040fe400000000d8 */
[----:B------:R-:W-:Y:S01]  /*0fb0*/  SHF.L.U32 R102, R103, 0x10, RZ ;  /* 0x0000001067667819 */ /* 0x000fe200000006ff */
[----:B------:R-:W-:Y:S01]  /*0fc0*/  FADD.FTZ R105, R110, R195 ;  /* 0x000000c36e697221 */ /* 0x000fe20000010000 */
[----:B------:R-:W-:Y:S02]  /*0fd0*/  SHF.L.U32 R88, R157, 0x10, RZ ;  /* 0x000000109d587819 */ /* 0x000fe400000006ff */
[----:B------:R-:W-:-:S02]  /*0fe0*/  SHF.L.U32 R103, R143, 0x10, RZ ;  /* 0x000000108f677819 */ /* 0x000fc400000006ff */
[----:B------:R-:W-:Y:S01]  /*0ff0*/  SHF.L.U32 R236, R236, 0x10, RZ ;  /* 0x00000010ecec7819 */ /* 0x000fe200000006ff */
[----:B------:R-:W-:Y:S01]  /*1000*/  FMUL.FTZ R193, R151, R193 ;  /* 0x000000c197c17220 */ /* 0x000fe20000410000 */
[----:B------:R-:W-:Y:S01]  /*1010*/  FFMA.FTZ R110, R192, R195, R107 ;  /* 0x000000c3c06e7223 */ /* 0x000fe2000001006b */
[----:B------:R-:W-:Y:S01]  /*1020*/  FADD.FTZ R183, -R153, R84 ;  /* 0x0000005499b77221 */ /* 0x000fe20000010100 */
[----:B------:R-:W-:Y:S01]  /*1030*/  PRMT R207, R109, 0x7632, R207 ;  /* 0x000076326dcf7816 */ /* 0x000fe200000000cf */
[----:B------:R-:W-:Y:S01]  /*1040*/  FMUL.FTZ R191, R151, R190 ;  /* 0x000000be97bf7220 */ /* 0x000fe20000410000 */
[----:B------:R-:W-:Y:S01]  /*1050*/  SHF.L.U32 R246, R109, 0x10, RZ ;  /* 0x000000106df67819 */ /* 0x000fe200000006ff */
[----:B------:R-:W-:Y:S01]  /*1060*/  FADD.FTZ R171, -R153, R88 ;  /* 0x0000005899ab7221 */ /* 0x000fe20000010100 */
[----:B------:R-:W-:Y:S01]  /*1070*/  PRMT R232, R99, 0x7632, R232 ;  /* 0x0000763263e87816 */ /* 0x000fe200000000e8 */
[----:B------:R-:W-:Y:S01]  /*1080*/  FMUL.FTZ R190, R103, R236 ;  /* 0x000000ec67be7220 */ /* 0x000fe20000410000 */
[----:B------:R-:W-:Y:S01]  /*1090*/  SHF.L.U32 R84, R99, 0x10, RZ ;  /* 0x0000001063547819 */ /* 0x000fe200000006ff */
[----:B------:R-:W-:Y:S01]  /*10a0*/  FADD.FTZ R105, R105, R234 ;  /* 0x000000ea69697221 */ /* 0x000fe20000010000 */
[----:B------:R-:W-:Y:S01]  /*10b0*/  SHF.L.U32 R109, R51, 0x10, RZ ;  /* 0x00000010336d7819 */ /* 0x000fe200000006ff */
[----:B------:R-:W-:Y:S01]  /*10c0*/  FMUL.FTZ R189, R151, R189 ;  /* 0x000000bd97bd7220 */ /* 0x000fe20000410000 */
[C---:B------:R-:W-:Y:S01]  /*10d0*/  PRMT R228, R100.reuse, 0x7632, R228 ;  /* 0x0000763264e47816 */ /* 0x040fe200000000e4 */
[----:B------:R-:W-:Y:S01]  /*10e0*/  FFMA.FTZ R110, R193, R234, R110 ;  /* 0x000000eac16e7223 */ /* 0x000fe2000001006e */
[----:B------:R-:W-:-:S02]  /*10f0*/  SHF.L.U32 R88, R100, 0x10, RZ ;  /* 0x0000001064587819 */ /* 0x000fc400000006ff */
[----:B------:R-:W-:Y:S01]  /*1100*/  SHF.L.U32 R211, R111, 0x10, RZ ;  /* 0x000000106fd37819 */ /* 0x000fe200000006ff */
[----:B------:R-:W-:Y:S01]  /*1110*/  FADD.FTZ R188, -R153, R188 ;  /* 0x000000bc99bc7221 */ /* 0x000fe20000010100 */
[C---:B------:R-:W-:Y:S02]  /*1120*/  PRMT R224, R101.reuse, 0x7632, R224 ;  /* 0x0000763265e07816 */ /* 0x040fe400000000e0 */
[----:B------:R-:W-:Y:S01]  /*1130*/  SHF.L.U32 R100, R101, 0x10, RZ ;  /* 0x0000001065647819 */ /* 0x000fe200000006ff */
[----:B------:R-:W-:Y:S01]  /*1140*/  FMUL.FTZ R230, R109, R84 ;  /* 0x000000546de67220 */ /* 0x000fe20000410000 */
[----:B------:R-:W-:Y:S01]  /*1150*/  SHF.L.U32 R101, R142, 0x10, RZ ;  /* 0x000000108e657819 */ /* 0x000fe200000006ff */
[----:B------:R-:W-:Y:S01]  /*1160*/  FADD.FTZ R105, R105, R190 ;  /* 0x000000be69697221 */ /* 0x000fe20000010000 */
[----:B------:R-:W-:Y:S01]  /*1170*/  SHF.L.U32 R232, R232, 0x10, RZ ;  /* 0x00000010e8e87819 */ /* 0x000fe200000006ff */
[----:B------:R-:W-:Y:S01]  /*1180*/  FFMA.FTZ R110, R189, R190, R110 ;  /* 0x000000bebd6e7223 */ /* 0x000fe2000001006e */
[----:B------:R-:W-:Y:S01]  /*1190*/  PRMT R213, R111, 0x7632, R213 ;  /* 0x000076326fd57816 */ /* 0x000fe200000000d5 */
[----:B------:R-:W-:Y:S01]  /*11a0*/  FMUL.FTZ R194, R185, R211 ;  /* 0x000000d3b9c27220 */ /* 0x000fe20000410000 */
[----:B------:R-:W-:Y:S01]  /*11b0*/  SHF.L.U32 R111, R52, 0x10, RZ ;  /* 0x00000010346f7819 */ /* 0x000fe200000006ff */
[----:B------:R-:W-:Y:S01]  /*11c0*/  FMUL.FTZ R185, R151, R188 ;  /* 0x000000bc97b97220 */ /* 0x000fe20000410000 */
[----:B------:R-:W-:Y:S01]  /*11d0*/  FADD.FTZ R181, -R153, R158 ;  /* 0x0000009e99b57221 */ /* 0x000fe20000010100 */
[----:B------:R-:W-:Y:S01]  /*11e0*/  FMUL.FTZ R188, R101, R232 ;  /* 0x000000e865bc7220 */ /* 0x000fe20000410000 */
[----:B------:R-:W-:Y:S01]  /*11f0*/  FADD.FTZ R105, R105, R230 ;  /* 0x000000e669697221 */ /* 0x000fe20000010000 */
[----:B------:R-:W-:Y:S01]  /*1200*/  SHF.L.U32 R168, R95, 0x10, RZ ;  /* 0x000000105fa87819 */ /* 0x000fe200000006ff */
[----:B------:R-:W-:Y:S01]  /*1210*/  FMUL.FTZ R183, R151, R183 ;  /* 0x000000b797b77220 */ /* 0x000fe20000410000 */
[----:B------:R-:W-:Y:S01]  /*1220*/  SHF.L.U32 R178, R85, 0x10, RZ ;  /* 0x0000001055b27819 */ /* 0x000fe200000006ff */
[----:B------:R-:W-:Y:S01]  /*1230*/  FFMA.FTZ R110, R191, R230, R110 ;  /* 0x000000e6bf6e7223 */ /* 0x000fe2000001006e */
[----:B------:R-:W-:-:S02]  /*1240*/  SHF.L.U32 R172, R159, 0x10, RZ ;  /* 0x000000109fac7819 */ /* 0x000fc400000006ff */
[----:B------:R-:W-:Y:S02]  /*1250*/  SHF.L.U32 R166, R87, 0x10, RZ ;  /* 0x0000001057a67819 */ /* 0x000fe400000006ff */
[----:B------:R-:W-:Y:S02]  /*1260*/  SHF.L.U32 R164, R161, 0x10, RZ ;  /* 0x00000010a1a47819 */ /* 0x000fe400000006ff */
[----:B------:R-:W-:Y:S02]  /*1270*/  SHF.L.U32 R162, R89, 0x10, RZ ;  /* 0x0000001059a27819 */ /* 0x000fe400000006ff */
[----:B------:R-:W-:Y:S01]  /*1280*/  SHF.L.U32 R158, R91, 0x10, RZ ;  /* 0x000000105b9e7819 */ /* 0x000fe200000006ff */
[----:B------:R-:W-:Y:S01]  /*1290*/  FADD.FTZ R186, -R153, R186 ;  /* 0x000000ba99ba7221 */ /* 0x000fe20000010100 */
[----:B------:R-:W-:Y:S01]  /*12a0*/  SHF.L.U32 R99, R141, 0x10, RZ ;  /* 0x000000108d637819 */ /* 0x000fe200000006ff */
[----:B------:R-:W-:Y:S01]  /*12b0*/  FMUL.FTZ R226, R111, R88 ;  /* 0x000000586fe27220 */ /* 0x000fe20000410000 */
[----:B------:R-:W-:Y:S01]  /*12c0*/  SHF.L.U32 R228, R228, 0x10, RZ ;  /* 0x00000010e4e47819 */ /* 0x000fe200000006ff */
[----:B------:R-:W-:Y:S01]  /*12d0*/  FADD.FTZ R105, R105, R188 ;  /* 0x000000bc69697221 */ /* 0x000fe20000010000 */
[----:B------:R-:W-:Y:S01]  /*12e0*/  FMUL.FTZ R187, R151, R187 ;  /* 0x000000bb97bb7220 */ /* 0x000fe20000410000 */
[----:B------:R-:W-:Y:S01]  /*12f0*/  FFMA.FTZ R110, R183, R188, R110 ;  /* 0x000000bcb76e7223 */ /* 0x000fe2000001006e */
[C---:B------:R-:W-:Y:S01]  /*1300*/  FADD.FTZ R184, -R153.reuse, R184 ;  /* 0x000000b899b87221 */ /* 0x040fe20000010100 */
        /* <DEDUP_REMOVED lines=11> */
[----:B------:R-:W-:Y:S01]  /*13c0*/  FADD.FTZ R158, -R153, R158 ;  /* 0x0000009e999e7221 */ /* 0x000fe20000010100 */
[----:B------:R-:W-:Y:S01]  /*13d0*/  FMUL.FTZ R198, R179, R252 ;  /* 0x000000fcb3c67220 */ /* 0x000fe20000410000 */
[----:B------:R-:W-:Y:S01]  /*13e0*/  SHF.L.U32 R153, R53, 0x10, RZ ;  /* 0x0000001035997819 */ /* 0x000fe200000006ff */
[----:B------:R-:W-:Y:S01]  /*13f0*/  FMUL.FTZ R179, R151, R186 ;  /* 0x000000ba97b37220 */ /* 0x000fe20000410000 */
[----:B------:R-:W-:Y:S01]  /*1400*/  FMUL.FTZ R186, R99, R228 ;  /* 0x000000e463ba7220 */ /* 0x000fe20000410000 */
[----:B------:R-:W-:Y:S01]  /*1410*/  FADD.FTZ R105, R105, R226 ;  /* 0x000000e269697221 */ /* 0x000fe20000010000 */
[----:B------:R-:W-:Y:S01]  /*1420*/  FMUL.FTZ R177, R151, R177 ;  /* 0x000000b197b17220 */ /* 0x000fe20000410000 */
[----:B------:R-:W-:Y:S01]  /*1430*/  FFMA.FTZ R110, R187, R226, R110 ;  /* 0x000000e2bb6e7223 */ /* 0x000fe2000001006e */
[----:B------:R-:W-:Y:S01]  /*1440*/  SHF.L.U32 R97, R140, 0x10, RZ ;  /* 0x000000108c617819 */ /* 0x000fe200000006ff */
[----:B------:R-:W-:Y:S01]  /*1450*/  FMUL.FTZ R222, R153, R100 ;  /* 0x0000006499de7220 */ /* 0x000fe20000410000 */
[----:B------:R-:W-:Y:S01]  /*1460*/  SHF.L.U32 R224, R224, 0x10, RZ ;  /* 0x00000010e0e07819 */ /* 0x000fe200000006ff */
[----:B------:R-:W-:Y:S01]  /*1470*/  FADD.FTZ R105, R105, R186 ;  /* 0x000000ba69697221 */ /* 0x000fe20000010000 */
[----:B------:R-:W-:Y:S01]  /*1480*/  FFMA.FTZ R110, R177, R186, R110 ;  /* 0x000000bab16e7223 */ /* 0x000fe2000001006e */
[----:B------:R-:W-:Y:S01]  /*1490*/  FMUL.FTZ R200, R173, R246 ;  /* 0x000000f6adc87220 */ /* 0x000fe20000410000 */
[----:B------:R-:W-:Y:S01]  /*14a0*/  SHF.L.U32 R157, R54, 0x10, RZ ;  /* 0x00000010369d7819 */ /* 0x000fe200000006ff */
[----:B------:R-:W-:Y:S01]  /*14b0*/  FMUL.FTZ R173, R151, R184 ;  /* 0x000000b897ad7220 */ /* 0x000fe20000410000 */
[----:B------:R-:W-:Y:S01]  /*14c0*/  FMUL.FTZ R184, R97, R224 ;  /* 0x000000e061b87220 */ /* 0x000fe20000410000 */
[----:B------:R-:W-:Y:S01]  /*14d0*/  FADD.FTZ R105, R105, R222 ;  /* 0x000000de69697221 */ /* 0x000fe20000010000 */
[----:B------:R-:W-:Y:S01]  /*14e0*/  SHF.L.U32 R240, R108, 0x10, RZ ;  /* 0x000000106cf07819 */ /* 0x000fe200000006ff */
[----:B------:R-:W-:Y:S01]  /*14f0*/  FMUL.FTZ R171, R151, R171 ;  /* 0x000000ab97ab7220 */ /* 0x000fe20000410000 */
[----:B------:R-:W-:Y:S01]  /*1500*/  FFMA.FTZ R110, R185, R222, R110 ;  /* 0x000000deb96e7223 */ /* 0x000fe2000001006e */
[----:B------:R-:W-:Y:S01]  /*1510*/  SHF.L.U32 R95, R139, 0x10, RZ ;  /* 0x000000108b5f7819 */ /* 0x000fe200000006ff */
[----:B------:R-:W-:Y:S01]  /*1520*/  FMUL.FTZ R218, R157, R90 ;  /* 0x0000005a9dda7220 */ /* 0x000fe20000410000 */
[----:B------:R-:W-:Y:S01]  /*1530*/  SHF.L.U32 R220, R220, 0x10, RZ ;  /* 0x00000010dcdc7819 */ /* 0x000fe200000006ff */
[----:B------:R-:W-:Y:S01]  /*1540*/  FADD.FTZ R105, R105, R184 ;  /* 0x000000b869697221 */ /* 0x000fe20000010000 */
[----:B------:R-:W-:Y:S01]  /*1550*/  FMUL.FTZ R181, R151, R181 ;  /* 0x000000b597b57220 */ /* 0x000fe20000410000 */
[----:B------:R-:W-:Y:S01]  /*1560*/  FFMA.FTZ R110, R171, R184, R110 ;  /* 0x000000b8ab6e7223 */ /* 0x000fe2000001006e */
[----:B------:R-:W-:Y:S01]  /*1570*/  FMUL.FTZ R202, R169, R240 ;  /* 0x000000f0a9ca7220 */ /* 0x000fe20000410000 */
[----:B------:R-:W-:Y:S01]  /*1580*/  SHF.L.U32 R159, R55, 0x10, RZ ;  /* 0x00000010379f7819 */ /* 0x000fe200000006ff */
[----:B------:R-:W-:Y:S01]  /*1590*/  FMUL.FTZ R169, R151, R182 ;  /* 0x000000b697a97220 */ /* 0x000fe20000410000 */
        /* <DEDUP_REMOVED lines=23> */
[----:B------:R-:W-:Y:S01]  /*1710*/  SHF.L.U32 R163, R57, 0x10, RZ ;  /* 0x0000001039a37819 */ /* 0x000fe200000006ff */
        /* <DEDUP_REMOVED lines=9> */
[C---:B------:R-:W-:Y:S01]  /*17b0*/  FMUL.FTZ R163, R151.reuse, R176 ;  /* 0x000000b097a37220 */ /* 0x040fe20000410000 */
[----:B------:R-:W-:Y:S01]  /*17c0*/  FMUL.FTZ R111, R151, R164 ;  /* 0x000000a4976f7220 */ /* 0x000fe20000410000 */
[----:B------:R-:W-:Y:S01]  /*17d0*/  FMUL.FTZ R176, R89, R242 ;  /* 0x000000f259b07220 */ /* 0x000fe20000410000 */
[----:B------:R-:W-:Y:S01]  /*17e0*/  FADD.FTZ R105, R105, R208 ;  /* 0x000000d069697221 */ /* 0x000fe20000010000 */
[----:B------:R-:W-:Y:S01]  /*17f0*/  FFMA.FTZ R110, R173, R208, R110 ;  /* 0x000000d0ad6e7223 */ /* 0x000fe2000001006e */
[----:B------:R-:W-:-:S02]  /*1800*/  PRMT R250, R108, 0x7632, R250 ;  /* 0x000076326cfa7816 */ /* 0x000fc400000000fa */
[----:B------:R-:W-:Y:S01]  /*1810*/  SHF.L.U32 R87, R135, 0x10, RZ ;  /* 0x0000001087577819 */ /* 0x000fe200000006ff */
[----:B------:R-:W-:Y:S01]  /*1820*/  FADD.FTZ R105, R105, R176 ;  /* 0x000000b069697221 */ /* 0x000fe20000010000 */
        /* <DEDUP_REMOVED lines=8> */
[----:B------:R-:W-:Y:S01]  /*18b0*/  FFMA.FTZ R110, R169, R206, R110 ;  /* 0x000000cea96e7223 */ /* 0x000fe2000001006e */
[----:B------:R-:W-:Y:S01]  /*18c0*/  FMUL.FTZ R157, R151, R170 ;  /* 0x000000aa979d7220 */ /* 0x000fe20000410000 */
[----:B------:R-:W-:Y:S01]  /*18d0*/  SHF.L.U32 R85, R134, 0x10, RZ ;  /* 0x0000001086557819 */ /* 0x000fe200000006ff */
[----:B------:R-:W-:Y:S01]  /*18e0*/  FMUL.FTZ R170, R83, R250 ;  /* 0x000000fa53aa7220 */ /* 0x000fe20000410000 */
[----:B------:R-:W-:Y:S01]  /*18f0*/  SHF.L.U32 R248, R248, 0x10, RZ ;  /* 0x00000010f8f87819 */ /* 0x000fe200000006ff */
[----:B------:R-:W-:Y:S01]  /*1900*/  FADD.FTZ R83, R105, R174 ;  /* 0x000000ae69537221 */ /* 0x000fe20000010000 */
[----:B------:R-:W-:Y:S01]  /*1910*/  FFMA.FTZ R110, R109, R174, R110 ;  /* 0x000000ae6d6e7223 */ /* 0x000fe2000001006e */
[----:B------:R-:W-:-:S02]  /*1920*/  FMUL.FTZ R107, R151, R160 ;  /* 0x000000a0976b7220 */ /* 0x000fc40000410000 */
[----:B------:R-:W-:Y:S01]  /*1930*/  FMUL.FTZ R172, R85, R248 ;  /* 0x000000f855ac7220 */ /* 0x000fe20000410000 */
[----:B------:R-:W-:Y:S01]  /*1940*/  FADD.FTZ R83, R83, R204 ;  /* 0x000000cc53537221 */ /* 0x000fe20000010000 */
[----:B------:R-:W-:-:S03]  /*1950*/  FFMA.FTZ R110, R167, R204, R110 ;  /* 0x000000cca76e7223 */ /* 0x000fc6000001006e */
[----:B------:R-:W-:Y:S01]  /*1960*/  FADD.FTZ R83, R83, R172 ;  /* 0x000000ac53537221 */ /* 0x000fe20000010000 */
[----:B------:R-:W-:Y:S01]  /*1970*/  FFMA.FTZ R110, R107, R172, R110 ;  /* 0x000000ac6b6e7223 */ /* 0x000fe2000001006e */
[----:B------:R-:W-:Y:S02]  /*1980*/  FMUL.FTZ R105, R151, R158 ;  /* 0x0000009e97697220 */ /* 0x000fe40000410000 */
[----:B------:R-:W-:Y:S01]  /*1990*/  FADD.FTZ R83, R83, R202 ;  /* 0x000000ca53537221 */ /* 0x000fe20000010000 */
[----:B------:R-:W-:Y:S01]  /*19a0*/  FFMA.FTZ R110, R163, R202, R110 ;  /* 0x000000caa36e7223 */ /* 0x000fe2000001006e */
[----:B------:R-:W-:Y:S02]  /*19b0*/  SHF.L.U32 R108, R132, 0x10, RZ ;  /* 0x00000010846c7819 */ /* 0x000fe400000006ff */
        /* <DEDUP_REMOVED lines=8> */
[----:B------:R-:W-:-:S02]  /*1a40*/  SHF.L.U32 R98, R131, 0x10, RZ ;  /* 0x0000001083627819 */ /* 0x000fc400000006ff */
[----:B------:R-:W-:Y:S01]  /*1a50*/  SHF.L.U32 R209, R209, 0x10, RZ ;  /* 0x00000010d1d17819 */ /* 0x000fe200000006ff */
[----:B------:R-:W-:Y:S01]  /*1a60*/  FADD.FTZ R83, R83, R168 ;  /* 0x000000a853537221 */ /* 0x000fe20000010000 */
[----:B------:R-:W-:Y:S01]  /*1a70*/  FFMA.FTZ R110, R103, R168, R110 ;  /* 0x000000a8676e7223 */ /* 0x000fe2000001006e */
[----:B------:R-:W-:Y:S02]  /*1a80*/  FMUL.FTZ R101, R151, R154 ;  /* 0x0000009a97657220 */ /* 0x000fe40000410000 */
[----:B------:R-:W-:Y:S01]  /*1a90*/  FMUL.FTZ R166, R98, R209 ;  /* 0x000000d162a67220 */ /* 0x000fe20000410000 */
[----:B------:R-:W-:Y:S01]  /*1aa0*/  FADD.FTZ R83, R83, R198 ;  /* 0x000000c653537221 */ /* 0x000fe20000010000 */
[----:B------:R-:W-:Y:S01]  /*1ab0*/  FFMA.FTZ R110, R157, R198, R110 ;  /* 0x000000c69d6e7223 */ /* 0x000fe2000001006e */
[----:B------:R-:W-:Y:S02]  /*1ac0*/  SHF.L.U32 R96, R130, 0x10, RZ ;  /* 0x0000001082607819 */ /* 0x000fe400000006ff */
[----:B------:R-:W-:Y:S01]  /*1ad0*/  SHF.L.U32 R213, R213, 0x10, RZ ;  /* 0x00000010d5d57819 */ /* 0x000fe200000006ff */
[----:B------:R-:W-:Y:S01]  /*1ae0*/  FADD.FTZ R83, R83, R166 ;  /* 0x000000a653537221 */ /* 0x000fe20000010000 */
[----:B------:R-:W-:Y:S01]  /*1af0*/  FFMA.FTZ R110, R101, R166, R110 ;  /* 0x000000a6656e7223 */ /* 0x000fe2000001006e */
[----:B------:R-:W-:-:S02]  /*1b00*/  FMUL.FTZ R99, R151, R152 ;  /* 0x0000009897637220 */ /* 0x000fc40000410000 */
[----:B------:R-:W-:Y:S01]  /*1b10*/  FMUL.FTZ R164, R96, R213 ;  /* 0x000000d560a47220 */ /* 0x000fe20000410000 */
[----:B------:R-:W-:Y:S01]  /*1b20*/  FADD.FTZ R83, R83, R194 ;  /* 0x000000c253537221 */ /* 0x000fe20000010000 */
[----:B------:R-:W-:Y:S01]  /*1b30*/  FFMA.FTZ R96, R155, R194, R110 ;  /* 0x000000c29b607223 */ /* 0x000fe2000001006e */
[----:B------:R-:W-:Y:S01]  /*1b40*/  FMUL.FTZ R239, R80, R81 ;  /* 0x0000005150ef7220 */ /* 0x000fe20000410000 */
[----:B------:R-:W-:Y:S01]  /*1b50*/  FMUL.FTZ R237, R197, R82 ;  /* 0x00000052c5ed7220 */ /* 0x000fe20000410000 */
[----:B------:R-:W-:Y:S01]  /*1b60*/  FADD.FTZ R98, R83, R164 ;  /* 0x000000a453627221 */ /* 0x000fe20000010000 */
[----:B------:R-:W-:Y:S01]  /*1b70*/  FMUL.FTZ R235, R193, R86 ;  /* 0x00000056c1eb7220 */ /* 0x000fe20000410000 */
        /* <DEDUP_REMOVED lines=13> */
[----:B------:R-:W-:Y:S01]  /*1c50*/  FFMA.FTZ R96, R99, R164, R96 ;  /* 0x000000a463607223 */ /* 0x000fe20000010060 */
        /* <DEDUP_REMOVED lines=16> */
[----:B------:R-:W-:Y:S06]  /*1d60*/  BRA `(.L_x_66) ;  /* 0x00000014007c7947 */ /* 0x000fec0003800000 */
.L_x_65:
[----:B------:R-:W0:Y:S01]  /*1d70*/  LDC.64 R76, c[0x0][0x3a8] ;  /* 0x0000ea00ff4c7b82 */ /* 0x000e220000000a00 */
[C---:B------:R-:W-:Y:S01]  /*1d80*/  IADD3 R149, PT, PT, R150.reuse, 0x20, RZ ;  /* 0x0000002096957810 */ /* 0x040fe20007ffe0ff */
[----:B0-----:R-:W-:-:S04]  /*1d90*/  IMAD.WIDE.U32 R64, R150, 0x10, R76 ;  /* 0x0000001096407825 */ /* 0x001fc800078e004c */
[----:B------:R-:W-:Y:S02]  /*1da0*/  IMAD.WIDE.U32 R68, R149, 0x10, R76 ;  /* 0x0000001095447825 */ /* 0x000fe400078e004c */
[----:B------:R-:W2:Y:S04]  /*1db0*/  LDG.E.128 R64, desc[UR6][R64.64] ;  /* 0x0000000640407981 */ /* 0x000ea8000c1e1d00 */
[----:B------:R-:W3:Y:S01]  /*1dc0*/  LDG.E.128 R68, desc[UR6][R68.64] ;  /* 0x0000000644447981 */ /* 0x000ee2000c1e1d00 */
[C---:B------:R-:W-:Y:S02]  /*1dd0*/  IADD3 R148, PT, PT, R150.reuse, 0x40, RZ ;  /* 0x0000004096947810 */ /* 0x040fe40007ffe0ff */
[----:B------:R-:W-:-:S03]  /*1de0*/  IADD3 R147, PT, PT, R150, 0x60, RZ ;  /* 0x0000006096937810 */ /* 0x000fc60007ffe0ff */
[----:B------:R-:W-:-:S04]  /*1df0*/  IMAD.WIDE.U32 R72, R148, 0x10, R76 ;  /* 0x0000001094487825 */ /* 0x000fc800078e004c */
[----:B------:R-:W-:Y:S02]  /*1e00*/  IMAD.WIDE.U32 R80, R147, 0x10, R76 ;  /* 0x0000001093507825 */ /* 0x000fe400078e004c */
[----:B------:R-:W0:Y:S01]  /*1e10*/  LDC.64 R76, c[0x0][0x428] ;  /* 0x00010a00ff4c7b82 */ /* 0x000e220000000a00 */
[----:B------:R-:W4:Y:S04]  /*1e20*/  LDG.E.128 R72, desc[UR6][R72.64] ;  /* 0x0000000648487981 */ /* 0x000f28000c1e1d00 */
[----:B------:R-:W4:Y:S01]  /*1e30*/  LDG.E.128 R80, desc[UR6][R80.64] ;  /* 0x0000000650507981 */ /* 0x000f22000c1e1d00 */
[----:B0-----:R-:W-:-:S06]  /*1e40*/  IMAD.WIDE.U32 R84, R150, 0x10, R76 ;  /* 0x0000001096547825 */ /* 0x001fcc00078e004c */
[----:B------:R-:W4:Y:S01]  /*1e50*/  LDG.E.128 R84, desc[UR6][R84.64] ;  /* 0x0000000654547981 */ /* 0x000f22000c1e1d00 */
[----:B------:R-:W-:-:S04]  /*1e60*/  IMAD.WIDE.U32 R88, R149, 0x10, R76 ;  /* 0x0000001095587825 */ /* 0x000fc800078e004c */
[--C-:B------:R-:W-:Y:S02]  /*1e70*/  IMAD.WIDE.U32 R96, R147, 0x10, R76.reuse ;  /* 0x0000001093607825 */ /* 0x100fe400078e004c */
[----:B------:R-:W4:Y:S02]  /*1e80*/  LDG.E.128 R88, desc[UR6][R88.64] ;  /* 0x0000000658587981 */ /* 0x000f24000c1e1d00 */
[C---:B------:R-:W-:Y:S02]  /*1e90*/  IMAD.WIDE.U32 R92, R148.reuse, 0x10, R76 ;  /* 0x00000010945c7825 */ /* 0x040fe400078e004c */
[----:B------:R-:W4:Y:S01]  /*1ea0*/  LDG.E.128 R96, desc[UR6][R96.64] ;  /* 0x0000000660607981 */ /* 0x000f22000c1e1d00 */
[----:B------:R-:W0:Y:S03]  /*1eb0*/  LDC.64 R76, c[0x0][0x438] ;  /* 0x00010e00ff4c7b82 */ /* 0x000e260000000a00 */
[----:B------:R-:W4:Y:S01]  /*1ec0*/  LDG.E.128 R92, desc[UR6][R92.64] ;  /* 0x000000065c5c7981 */ /* 0x000f22000c1e1d00 */
[----:B0-----:R-:W-:Y:S01]  /*1ed0*/  IMAD.WIDE.U32 R100, R148, 0x10, R76 ;  /* 0x0000001094647825 */ /* 0x001fe200078e004c */
[----:B------:R-:W-:-:S04]  /*1ee0*/  PRMT R199, R48, 0x7632, R199 ;  /* 0x0000763230c77816 */ /* 0x000fc800000000c7 */
[----:B------:R-:W-:Y:S02]  /*1ef0*/  SHF.L.U32 R199, R199, 0x10, RZ ;  /* 0x00000010c7c77819 */ /* 0x000fe400000006ff */
[----:B------:R-:W-:Y:S02]  /*1f00*/  SHF.L.U32 R195, R144, 0x10, RZ ;  /* 0x0000001090c37819 */ /* 0x000fe400000006ff */
[----:B------:R-:W-:Y:S02]  /*1f10*/  SHF.L.U32 R179, R63, 0x10, RZ ;  /* 0x000000103fb37819 */ /* 0x000fe400000006ff */
[C---:B--2---:R-:W-:Y:S02]  /*1f20*/  PRMT R102, R64.reuse, 0x7632, R102 ;  /* 0x0000763240667816 */ /* 0x044fe40000000066 */
[----:B------:R-:W-:Y:S02]  /*1f30*/  SHF.L.U32 R104, R64, 0x10, RZ ;  /* 0x0000001040687819 */ /* 0x000fe400000006ff */
[----:B------:R-:W-:-:S02]  /*1f40*/  PRMT R103, R65, 0x7632, R103 ;  /* 0x0000763241677816 */ /* 0x000fc40000000067 */
[----:B------:R-:W-:Y:S01]  /*1f50*/  SHF.L.U32 R192, R65, 0x10, RZ ;  /* 0x0000001041c07819 */ /* 0x000fe200000006ff */
[----:B------:R-:W-:Y:S01]  /*1f60*/  IMAD.WIDE.U32 R64, R150, 0x10, R76 ;  /* 0x0000001096407825 */ /* 0x000fe200078e004c */
[C---:B---3--:R-:W-:Y:S02]  /*1f70*/  PRMT R108, R68.reuse, 0x7632, R108 ;  /* 0x00007632446c7816 */ /* 0x048fe4000000006c */
[----:B------:R-:W-:Y:S02]  /*1f80*/  SHF.L.U32 R110, R68, 0x10, RZ ;  /* 0x00000010446e7819 */ /* 0x000fe400000006ff */
[C---:B------:R-:W-:Y:S02]  /*1f90*/  PRMT R109, R69.reuse, 0x7632, R109 ;  /* 0x00007632456d7816 */ /* 0x040fe4000000006d */
[----:B------:R-:W-:Y:S01]  /*1fa0*/  SHF.L.U32 R188, R69, 0x10, RZ ;  /* 0x0000001045bc7819 */ /* 0x000fe200000006ff */
[----:B------:R-:W-:-:S04]  /*1fb0*/  IMAD.WIDE.U32 R68, R149, 0x10, R76 ;  /* 0x0000001095447825 */ /* 0x000fc800078e004c */
[----:B------:R-:W-:Y:S01]  /*1fc0*/  IMAD.WIDE.U32 R76, R147, 0x10, R76 ;  /* 0x00000010934c7825 */ /* 0x000fe200078e004c */
[C---:B------:R-:W-:Y:S02]  /*1fd0*/  PRMT R105, R66.reuse, 0x7632, R105 ;  /* 0x0000763242697816 */ /* 0x040fe40000000069 */
[----:B------:R-:W-:Y:S02]  /*1fe0*/  SHF.L.U32 R106, R66, 0x10, RZ ;  /* 0x00000010426a7819 */ /* 0x000fe400000006ff */
[C---:B------:R-:W-:Y:S01]  /*1ff0*/  PRMT R107, R67.reuse, 0x7632, R107 ;  /* 0x00007632436b7816 */ /* 0x040fe2000000006b */
[----:B------:R-:W5:Y:S01]  /*2000*/  LDG.E.128 R76, desc[UR6][R76.64] ;  /* 0x000000064c4c7981 */ /* 0x000f62000c1e1d00 */
[----:B------:R-:W-:Y:S02]  /*2010*/  SHF.L.U32 R190, R67, 0x10, RZ ;  /* 0x0000001043be7819 */ /* 0x000fe400000006ff */
[C---:B------:R-:W-:Y:S01]  /*2020*/  PRMT R111, R70.reuse, 0x7632, R111 ;  /* 0x00007632466f7816 */ /* 0x040fe2000000006f */
[----:B------:R-:W5:Y:S01]  /*2030*/  LDG.E.128 R64, desc[UR6][R64.64] ;  /* 0x0000000640407981 */ /* 0x000f62000c1e1d00 */
[----:B------:R-:W-:-:S02]  /*2040*/  SHF.L.U32 R152, R70, 0x10, RZ ;  /* 0x0000001046987819 */ /* 0x000fc400000006ff */
[C---:B------:R-:W-:Y:S02]  /*2050*/  PRMT R154, R71.reuse, 0x7632, R154 ;  /* 0x00007632479a7816 */ /* 0x040fe4000000009a */
[----:B------:R-:W-:Y:S02]  /*2060*/  SHF.L.U32 R186, R71, 0x10, RZ ;  /* 0x0000001047ba7819 */ /* 0x000fe400000006ff */
[----:B------:R-:W5:Y:S01]  /*2070*/  LDG.E.128 R68, desc[UR6][R68.64] ;  /* 0x0000000644447981 */ /* 0x000f62000c1e1d00 */
[----:B----4-:R-:W-:Y:S02]  /*2080*/  PRMT R160, R80, 0x7632, R160 ;  /* 0x0000763250a07816 */ /* 0x010fe400000000a0 */
[C---:B------:R-:W-:Y:S02]  /*2090*/  PRMT R161, R81.reuse, 0x7632, R161 ;  /* 0x0000763251a17816 */ /* 0x040fe400000000a1 */
[----:B------:R-:W-:Y:S02]  /*20a0*/  SHF.L.U32 R170, R81, 0x10, RZ ;  /* 0x0000001051aa7819 */ /* 0x000fe400000006ff */
[----:B------:R-:W-:Y:S01]  /*20b0*/  PRMT R81, R82, 0x7632, R81 ;  /* 0x0000763252517816 */ /* 0x000fe20000000051 */
[----:B------:R-:W-:Y:S01]  /*20c0*/  FADD.FTZ R187, -R153, R110 ;  /* 0x0000006e99bb7221 */ /* 0x000fe20000010100 */
[----:B------:R-:W-:-:S02]  /*20d0*/  SHF.L.U32 R154, R154, 0x10, RZ ;  /* 0x000000109a9a7819 */ /* 0x000fc400000006ff */
[----:B------:R-:W-:Y:S02]  /*20e0*/  SHF.L.U32 R110, R160, 0x10, RZ ;  /* 0x00000010a06e7819 */ /* 0x000fe400000006ff */
[----:B------:R-:W-:Y:S01]  /*20f0*/  SHF.L.U32 R194, R81, 0x10, RZ ;  /* 0x0000001051c27819 */ /* 0x000fe200000006ff */
[C---:B------:R-:W-:Y:S01]  /*2100*/  FADD.FTZ R168, -R153.reuse, R154 ;  /* 0x0000009a99a87221 */ /* 0x040fe20000010100 */
[----:B------:R-:W-:Y:S01]  /*2110*/  SHF.L.U32 R166, R82, 0x10, RZ ;  /* 0x0000001052a67819 */ /* 0x000fe200000006ff */
[----:B------:R-:W-:Y:S01]  /*2120*/  FADD.FTZ R154, -R153, R110 ;  /* 0x0000006e999a7221 */ /* 0x000fe20000010100 */
[----:B------:R-:W-:Y:S01]  /*2130*/  SHF.L.U32 R82, R103, 0x10, RZ ;  /* 0x0000001067527819 */ /* 0x000fe200000006ff */
[----:B------:R-:W-:Y:S01]  /*2140*/  FADD.FTZ R110, -R153, R194 ;  /* 0x000000c2996e7221 */ /* 0x000fe20000010100 */
[C---:B------:R-:W-:Y:S02]  /*2150*/  PRMT R205, R84.reuse, 0x7632, R205 ;  /* 0x0000763254cd7816 */ /* 0x040fe400000000cd */
[----:B------:R-:W-:-:S02]  /*2160*/  SHF.L.U32 R81, R84, 0x10, RZ ;  /* 0x0000001054517819 */ /* 0x000fc400000006ff */
[----:B------:R-:W-:Y:S01]  /*2170*/  SHF.L.U32 R194, R48, 0x10, RZ ;  /* 0x0000001030c27819 */ /* 0x000fe200000006ff */
[C---:B------:R-:W-:Y:S01]  /*2180*/  FADD.FTZ R103, -R153.reuse, R82 ;  /* 0x0000005299677221 */ /* 0x040fe20000010100 */
[----:B------:R-:W-:Y:S01]  /*2190*/  SHF.L.U32 R172, R80, 0x10, RZ ;  /* 0x0000001050ac7819 */ /* 0x000fe200000006ff */
[----:B------:R-:W-:Y:S01]  /*21a0*/  FADD.FTZ R80, -R153, R104 ;  /* 0x0000006899507221 */ /* 0x000fe20000010100 */
[----:B------:R-:W-:Y:S02]  /*21b0*/  SHF.L.U32 R102, R102, 0x10, RZ ;  /* 0x0000001066667819 */ /* 0x000fe400000006ff */
[----:B------:R-:W-:Y:S02]  /*21c0*/  SHF.L.U32 R180, R109, 0x10, RZ ;  /* 0x000000106db47819 */ /* 0x000fe400000006ff */
[----:B------:R-:W-:Y:S02]  /*21d0*/  SHF.L.U32 R174, R111, 0x10, RZ ;  /* 0x000000106fae7819 */ /* 0x000fe400000006ff */
[----:B------:R-:W-:-:S02]  /*21e0*/  SHF.L.U32 R82, R85, 0x10, RZ ;  /* 0x0000001055527819 */ /* 0x000fc400000006ff */
[----:B------:R-:W-:Y:S02]  /*21f0*/  PRMT R236, R86, 0x7632, R236 ;  /* 0x0000763256ec7816 */ /* 0x000fe400000000ec */
[----:B------:R-:W-:Y:S01]  /*2200*/  SHF.L.U32 R109, R49, 0x10, RZ ;  /* 0x00000010316d7819 */ /* 0x000fe200000006ff */
[----:B------:R-:W-:Y:S01]  /*2210*/  FMUL.FTZ R201, R194, R81 ;  /* 0x00000051c2c97220 */ /* 0x000fe20000410000 */
[----:B------:R-:W-:Y:S02]  /*2220*/  SHF.L.U32 R86, R86, 0x10, RZ ;  /* 0x0000001056567819 */ /* 0x000fe400000006ff */
[----:B------:R-:W-:Y:S02]  /*2230*/  SHF.L.U32 R111, R50, 0x10, RZ ;  /* 0x00000010326f7819 */ /* 0x000fe400000006ff */
[----:B------:R-:W-:Y:S01]  /*2240*/  SHF.L.U32 R205, R205, 0x10, RZ ;  /* 0x00000010cdcd7819 */ /* 0x000fe200000006ff */
[----:B------:R-:W-:Y:S01]  /*2250*/  FADD.FTZ R196, -R153, R102 ;  /* 0x0000006699c47221 */ /* 0x000fe20000010100 */
[----:B-----5:R-:W-:Y:S01]  /*2260*/  FMUL.FTZ R80, R151, R80 ;  /* 0x0000005097507220 */ /* 0x020fe20000410000 */
[----:B------:R-:W-:Y:S01]  /*2270*/  PRMT R203, R85, 0x7632, R203 ;  /* 0x0000763255cb7816 */ /* 0x000fe200000000cb */
[----:B------:R-:W-:Y:S01]  /*2280*/  FMUL.FTZ R238, R109, R82 ;  /* 0x000000526dee7220 */ /* 0x000fe20000410000 */
[----:B------:R-:W-:Y:S01]  /*2290*/  FMUL.FTZ R234, R111, R86 ;  /* 0x000000566fea7220 */ /* 0x000fe20000410000 */
[----:B------:R-:W-:Y:S01]  /*22a0*/  FMUL.FTZ R199, R199, R205 ;  /* 0x000000cdc7c77220 */ /* 0x000fe20000410000 */
[----:B------:R-:W-:Y:S01]  /*22b0*/  FADD.FTZ R109, RZ, R201 ;  /* 0x000000c9ff6d7221 */ /* 0x000fe20000010000 */
[----:B------:R-:W-:Y:S01]  /*22c0*/  FADD.FTZ R192, -R153, R192 ;  /* 0x000000c099c07221 */ /* 0x000fe20000010100 */
[----:B------:R-:W-:Y:S01]  /*22d0*/  FMUL.FTZ R196, R151, R196 ;  /* 0x000000c497c47220 */ /* 0x000fe20000410000 */
[----:B------:R-:W-:Y:S01]  /*22e0*/  FFMA.FTZ R111, R80, R201, RZ ;  /* 0x000000c9506f7223 */ /* 0x000fe200000100ff */
[----:B------:R-:W-:Y:S01]  /*22f0*/  SHF.L.U32 R203, R203, 0x10, RZ ;  /* 0x00000010cbcb7819 */ /* 0x000fe200000006ff */
[----:B------:R-:W-:Y:S01]  /*2300*/  FADD.FTZ R109, R109, R199 ;  /* 0x000000c76d6d7221 */ /* 0x000fe20000010000 */
[----:B------:R-:W-:Y:S01]  /*2310*/  PRMT R156, R73, 0x7632, R156 ;  /* 0x00007632499c7816 */ /* 0x000fe2000000009c */
[----:B------:R-:W-:Y:S01]  /*2320*/  FMUL.FTZ R197, R151, R192 ;  /* 0x000000c097c57220 */ /* 0x000fe20000410000 */
[----:B------:R-:W-:Y:S01]  /*2330*/  PRMT R155, R72, 0x7632, R155 ;  /* 0x00007632489b7816 */ /* 0x000fe2000000009b */
[----:B------:R-:W-:Y:S01]  /*2340*/  FFMA.FTZ R111, R196, R199, R111 ;  /* 0x000000c7c46f7223 */ /* 0x000fe2000001006f */
[----:B------:R-:W-:-:S02]  /*2350*/  PRMT R157, R74, 0x7632, R157 ;  /* 0x000076324a9d7816 */ /* 0x000fc4000000009d */
[----:B------:R-:W-:Y:S02]  /*2360*/  PRMT R159, R75, 0x7632, R159 ;  /* 0x000076324b9f7816 */ /* 0x000fe4000000009f */
[----:B------:R-:W-:Y:S02]  /*2370*/  PRMT R163, R83, 0x7632, R163 ;  /* 0x0000763253a37816 */ /* 0x000fe400000000a3 */
[----:B------:R-:W-:Y:S02]  /*2380*/  SHF.L.U32 R184, R72, 0x10, RZ ;  /* 0x0000001048b87819 */ /* 0x000fe400000006ff */
[----:B------:R-:W-:Y:S02]  /*2390*/  SHF.L.U32 R182, R73, 0x10, RZ ;  /* 0x0000001049b67819 */ /* 0x000fe400000006ff */
[----:B------:R-:W-:Y:S02]  /*23a0*/  SHF.L.U32 R178, R74, 0x10, RZ ;  /* 0x000000104ab27819 */ /* 0x000fe400000006ff */
[----:B------:R-:W-:Y:S01]  /*23b0*/  SHF.L.U32 R176, R75, 0x10, RZ ;  /* 0x000000104bb07819 */ /* 0x000fe200000006ff */
[C---:B------:R-:W-:Y:S01]  /*23c0*/  FADD.FTZ R193, -R153.reuse, R106 ;  /* 0x0000006a99c17221 */ /* 0x040fe20000010100 */
[----:B------:R0:W5:Y:S01]  /*23d0*/  LDG.E.128 R72, desc[UR6][R100.64] ;  /* 0x0000000664487981 */ /* 0x000162000c1e1d00 */
[----:B------:R-:W-:Y:S01]  /*23e0*/  SHF.L.U32 R108, R108, 0x10, RZ ;  /* 0x000000106c6c7819 */ /* 0x000fe200000006ff */
[----:B------:R-:W-:Y:S01]  /*23f0*/  FADD.FTZ R181, -R153, R152 ;  /* 0x0000009899b57221 */ /* 0x000fe20000010100 */
[----:B------:R-:W-:Y:S01]  /*2400*/  SHF.L.U32 R156, R156, 0x10, RZ ;  /* 0x000000109c9c7819 */ /* 0x000fe200000006ff */
[----:B------:R-:W-:Y:S01]  /*2410*/  FMUL.FTZ R195, R195, R203 ;  /* 0x000000cbc3c37220 */ /* 0x000fe20000410000 */
[----:B------:R-:W-:Y:S01]  /*2420*/  FADD.FTZ R109, R109, R238 ;  /* 0x000000ee6d6d7221 */ /* 0x000fe20000010000 */
[----:B------:R-:W-:Y:S01]  /*2430*/  SHF.L.U32 R164, R83, 0x10, RZ ;  /* 0x0000001053a47819 */ /* 0x000fe200000006ff */
[----:B------:R-:W-:Y:S01]  /*2440*/  FMUL.FTZ R192, R151, R103 ;  /* 0x0000006797c07220 */ /* 0x000fe20000410000 */
[----:B------:R-:W-:Y:S01]  /*2450*/  SHF.L.U32 R104, R107, 0x10, RZ ;  /* 0x000000106b687819 */ /* 0x000fe200000006ff */
[----:B------:R-:W-:Y:S01]  /*2460*/  FFMA.FTZ R111, R197, R238, R111 ;  /* 0x000000eec56f7223 */ /* 0x000fe2000001006f */
[----:B0-----:R-:W-:-:S02]  /*2470*/  SHF.L.U32 R100, R105, 0x10, RZ ;  /* 0x0000001069647819 */ /* 0x001fc400000006ff */
[----:B------:R-:W-:Y:S02]  /*2480*/  SHF.L.U32 R162, R155, 0x10, RZ ;  /* 0x000000109ba27819 */ /* 0x000fe400000006ff */
[----:B------:R-:W-:Y:S02]  /*2490*/  SHF.L.U32 R158, R157, 0x10, RZ ;  /* 0x000000109d9e7819 */ /* 0x000fe400000006ff */
[----:B------:R-:W-:Y:S02]  /*24a0*/  SHF.L.U32 R106, R159, 0x10, RZ ;  /* 0x000000109f6a7819 */ /* 0x000fe400000006ff */
[----:B------:R-:W-:Y:S02]  /*24b0*/  SHF.L.U32 R152, R161, 0x10, RZ ;  /* 0x00000010a1987819 */ /* 0x000fe400000006ff */
[----:B------:R-:W-:Y:S01]  /*24c0*/  SHF.L.U32 R198, R163, 0x10, RZ ;  /* 0x00000010a3c67819 */ /* 0x000fe200000006ff */
[----:B------:R-:W-:Y:S01]  /*24d0*/  FADD.FTZ R190, -R153, R190 ;  /* 0x000000be99be7221 */ /* 0x000fe20000010100 */
[----:B------:R-:W-:Y:S01]  /*24e0*/  SHF.L.U32 R107, R143, 0x10, RZ ;  /* 0x000000108f6b7819 */ /* 0x000fe200000006ff */
[----:B------:R-:W-:Y:S01]  /*24f0*/  FADD.FTZ R109, R109, R195 ;  /* 0x000000c36d6d7221 */ /* 0x000fe20000010000 */
[----:B------:R-:W-:Y:S01]  /*2500*/  SHF.L.U32 R236, R236, 0x10, RZ ;  /* 0x00000010ecec7819 */ /* 0x000fe200000006ff */
[C---:B------:R-:W-:Y:S01]  /*2510*/  FADD.FTZ R189, -R153.reuse, R100 ;  /* 0x0000006499bd7221 */ /* 0x040fe20000010100 */
[C---:B------:R-:W-:Y:S01]  /*2520*/  FADD.FTZ R177, -R153.reuse, R108 ;  /* 0x0000006c99b17221 */ /* 0x040fe20000010100 */
[----:B------:R-:W-:Y:S01]  /*2530*/  FADD.FTZ R160, -R153, R156 ;  /* 0x0000009c99a07221 */ /* 0x000fe20000010100 */
        /* <DEDUP_REMOVED lines=20> */
[----:B------:R-:W-:Y:S01]  /*2680*/  PRMT R232, R87, 0x7632, R232 ;  /* 0x0000763257e87816 */ /* 0x000fe200000000e8 */
[----:B------:R-:W-:Y:S01]  /*2690*/  FMUL.FTZ R191, R151, R190 ;  /* 0x000000be97bf7220 */ /* 0x000fe20000410000 */
        /* <DEDUP_REMOVED lines=11> */
[C---:B------:R-:W-:Y:S01]  /*2750*/  PRMT R228, R88.reuse, 0x7632, R228 ;  /* 0x0000763258e47816 */ /* 0x040fe200000000e4 */
[----:B------:R-:W-:Y:S01]  /*2760*/  FMUL.FTZ R185, R151, R188 ;  /* 0x000000bc97b97220 */ /* 0x000fe20000410000 */
[----:B------:R-:W-:Y:S01]  /*2770*/  SHF.L.U32 R88, R88, 0x10, RZ ;  /* 0x0000001058587819 */ /* 0x000fe200000006ff */
[----:B------:R-:W-:Y:S01]  /*2780*/  FMUL.FTZ R188, R105, R232 ;  /* 0x000000e869bc7220 */ /* 0x000fe20000410000 */
[----:B------:R-:W-:Y:S01]  /*2790*/  SHF.L.U32 R155, R52, 0x10, RZ ;  /* 0x00000010349b7819 */ /* 0x000fe200000006ff */
        /* <DEDUP_REMOVED lines=13> */
[----:B------:R-:W-:Y:S01]  /*2870*/  FMUL.FTZ R179, R151, R186 ;  /* 0x000000ba97b37220 */ /* 0x000fe20000410000 */
[----:B------:R-:W-:Y:S01]  /*2880*/  PRMT R224, R89, 0x7632, R224 ;  /* 0x0000763259e07816 */ /* 0x000fe200000000e0 */
[----:B------:R-:W-:Y:S01]  /*2890*/  FMUL.FTZ R186, R101, R228 ;  /* 0x000000e465ba7220 */ /* 0x000fe20000410000 */
[----:B------:R-:W-:Y:S01]  /*28a0*/  SHF.L.U32 R100, R89, 0x10, RZ ;  /* 0x0000001059647819 */ /* 0x000fe200000006ff */
[----:B------:R-:W-:Y:S01]  /*28b0*/  FADD.FTZ R109, R109, R226 ;  /* 0x000000e26d6d7221 */ /* 0x000fe20000010000 */
[----:B------:R-:W-:Y:S01]  /*28c0*/  SHF.L.U32 R157, R53, 0x10, RZ ;  /* 0x00000010359d7819 */ /* 0x000fe200000006ff */
[----:B------:R-:W-:Y:S01]  /*28d0*/  FMUL.FTZ R177, R151, R177 ;  /* 0x000000b197b17220 */ /* 0x000fe20000410000 */
[----:B------:R-:W-:Y:S01]  /*28e0*/  SHF.L.U32 R252, R98, 0x10, RZ ;  /* 0x0000001062fc7819 */ /* 0x000fe200000006ff */
[----:B------:R-:W-:Y:S01]  /*28f0*/  FFMA.FTZ R111, R187, R226, R111 ;  /* 0x000000e2bb6f7223 */ /* 0x000fe2000001006f */
[----:B------:R-:W-:Y:S01]  /*2900*/  SHF.L.U32 R175, R62, 0x10, RZ ;  /* 0x000000103eaf7819 */ /* 0x000fe200000006ff */
[----:B------:R-:W-:Y:S01]  /*2910*/  FMUL.FTZ R200, R173, R246 ;  /* 0x000000f6adc87220 */ /* 0x000fe20000410000 */
[----:B------:R-:W-:Y:S01]  /*2920*/  PRMT R213, R99, 0x7632, R213 ;  /* 0x0000763263d57816 */ /* 0x000fe200000000d5 */
[----:B------:R-:W-:Y:S01]  /*2930*/  FMUL.FTZ R222, R157, R100 ;  /* 0x000000649dde7220 */ /* 0x000fe20000410000 */
[----:B------:R-:W-:Y:S01]  /*2940*/  SHF.L.U32 R240, R96, 0x10, RZ ;  /* 0x0000001060f07819 */ /* 0x000fe200000006ff */
[----:B------:R-:W-:Y:S01]  /*2950*/  FMUL.FTZ R173, R151, R182 ;  /* 0x000000b697ad7220 */ /* 0x000fe20000410000 */
[----:B------:R-:W-:Y:S01]  /*2960*/  SHF.L.U32 R99, R140, 0x10, RZ ;  /* 0x000000108c637819 */ /* 0x000fe200000006ff */
[----:B------:R-:W-:Y:S01]  /*2970*/  FADD.FTZ R109, R109, R186 ;  /* 0x000000ba6d6d7221 */ /* 0x000fe20000010000 */
[----:B------:R-:W-:-:S02]  /*2980*/  SHF.L.U32 R171, R60, 0x10, RZ ;  /* 0x000000103cab7819 */ /* 0x000fc400000006ff */
[----:B------:R-:W-:Y:S01]  /*2990*/  SHF.L.U32 R224, R224, 0x10, RZ ;  /* 0x00000010e0e07819 */ /* 0x000fe200000006ff */
[----:B------:R-:W-:Y:S01]  /*29a0*/  FFMA.FTZ R182, R177, R186, R111 ;  /* 0x000000bab1b67223 */ /* 0x000fe2000001006f */
[----:B------:R-:W-:Y:S01]  /*29b0*/  PRMT R244, R94, 0x7632, R244 ;  /* 0x000076325ef47816 */ /* 0x000fe200000000f4 */
[----:B------:R-:W-:Y:S01]  /*29c0*/  FMUL.FTZ R198, R175, R252 ;  /* 0x000000fcafc67220 */ /* 0x000fe20000410000 */
[----:B------:R-:W-:Y:S01]  /*29d0*/  PRMT R220, R90, 0x7632, R220 ;  /* 0x000076325adc7816 */ /* 0x000fe200000000dc */
[----:B------:R-:W-:Y:S01]  /*29e0*/  FMUL.FTZ R175, R151, R184 ;  /* 0x000000b897af7220 */ /* 0x000fe20000410000 */
[----:B------:R-:W-:Y:S02]  /*29f0*/  SHF.L.U32 R94, R94, 0x10, RZ ;  /* 0x000000105e5e7819 */ /* 0x000fe400000006ff */
[----:B------:R-:W-:Y:S01]  /*2a00*/  SHF.L.U32 R167, R58, 0x10, RZ ;  /* 0x000000103aa77819 */ /* 0x000fe200000006ff */
[----:B------:R-:W-:Y:S01]  /*2a10*/  FMUL.FTZ R202, R171, R240 ;  /* 0x000000f0abca7220 */ /* 0x000fe20000410000 */
[----:B------:R-:W-:Y:S01]  /*2a20*/  SHF.L.U32 R90, R90, 0x10, RZ ;  /* 0x000000105a5a7819 */ /* 0x000fe200000006ff */
[----:B------:R-:W-:Y:S01]  /*2a30*/  FMUL.FTZ R184, R99, R224 ;  /* 0x000000e063b87220 */ /* 0x000fe20000410000 */
[----:B------:R-:W-:Y:S01]  /*2a40*/  SHF.L.U32 R159, R54, 0x10, RZ ;  /* 0x00000010369f7819 */ /* 0x000fe200000006ff */
[----:B------:R-:W-:Y:S01]  /*2a50*/  FADD.FTZ R109, R109, R222 ;  /* 0x000000de6d6d7221 */ /* 0x000fe20000010000 */
[----:B------:R-:W-:Y:S01]  /*2a60*/  FMUL.FTZ R171, R151, R180 ;  /* 0x000000b497ab7220 */ /* 0x000fe20000410000 */
[----:B------:R-:W-:Y:S01]  /*2a70*/  FFMA.FTZ R182, R185, R222, R182 ;  /* 0x000000deb9b67223 */ /* 0x000fe200000100b6 */
[----:B------:R-:W-:Y:S01]  /*2a80*/  PRMT R207, R97, 0x7632, R207 ;  /* 0x0000763261cf7816 */ /* 0x000fe200000000cf */
[----:B------:R-:W-:Y:S01]  /*2a90*/  FMUL.FTZ R206, R167, R94 ;  /* 0x0000005ea7ce7220 */ /* 0x000fe20000410000 */
[----:B------:R-:W-:Y:S01]  /*2aa0*/  SHF.L.U32 R104, R93, 0x10, RZ ;  /* 0x000000105d687819 */ /* 0x000fe200000006ff */
        /* <DEDUP_REMOVED lines=16> */
[----:B------:R-:W-:-:S02]  /*2bb0*/  PRMT R248, R95, 0x7632, R248 ;  /* 0x000076325ff87816 */ /* 0x000fc400000000f8 */
[----:B------:R-:W-:Y:S01]  /*2bc0*/  SHF.L.U32 R106, R95, 0x10, RZ ;  /* 0x000000105f6a7819 */ /* 0x000fe200000006ff */
[----:B------:R-:W-:Y:S01]  /*2bd0*/  FMUL.FTZ R214, R161, R102 ;  /* 0x00000066a1d67220 */ /* 0x000fe20000410000 */
[----:B------:R-:W-:Y:S01]  /*2be0*/  SHF.L.U32 R95, R138, 0x10, RZ ;  /* 0x000000108a5f7819 */ /* 0x000fe200000006ff */
[----:B------:R-:W-:Y:S01]  /*2bf0*/  FADD.FTZ R109, R109, R182 ;  /* 0x000000b66d6d7221 */ /* 0x000fe20000010000 */
[----:B------:R-:W-:Y:S01]  /*2c00*/  SHF.L.U32 R216, R216, 0x10, RZ ;  /* 0x00000010d8d87819 */ /* 0x000fe200000006ff */
[----:B------:R-:W-:Y:S01]  /*2c10*/  FFMA.FTZ R176, R165, R182, R176 ;  /* 0x000000b6a5b07223 */ /* 0x000fe200000100b0 */
[C---:B------:R-:W-:Y:S01]  /*2c20*/  PRMT R212, R92.reuse, 0x7632, R212 ;  /* 0x000076325cd47816 */ /* 0x040fe200000000d4 */
[----:B------:R-:W-:Y:S01]  /*2c30*/  FADD.FTZ R109, R109, R214 ;  /* 0x000000d66d6d7221 */ /* 0x000fe20000010000 */
[----:B------:R-:W-:Y:S01]  /*2c40*/  SHF.L.U32 R92, R92, 0x10, RZ ;  /* 0x000000105c5c7819 */ /* 0x000fe200000006ff */
[----:B------:R-:W-:Y:S01]  /*2c50*/  FMUL.FTZ R180, R95, R216 ;  /* 0x000000d85fb47220 */ /* 0x000fe20000410000 */
[----:B------:R-:W-:Y:S01]  /*2c60*/  SHF.L.U32 R163, R56, 0x10, RZ ;  /* 0x0000001038a37819 */ /* 0x000fe200000006ff */
[----:B------:R-:W-:Y:S01]  /*2c70*/  FMUL.FTZ R159, R151, R168 ;  /* 0x000000a8979f7220 */ /* 0x000fe20000410000 */
[----:B------:R-:W-:Y:S01]  /*2c80*/  SHF.L.U32 R169, R59, 0x10, RZ ;  /* 0x000000103ba97819 */ /* 0x000fe200000006ff */
[----:B------:R-:W-:Y:S01]  /*2c90*/  FFMA.FTZ R176, R179, R214, R176 ;  /* 0x000000d6b3b07223 */ /* 0x000fe200000100b0 */
[----:B------:R-:W-:Y:S01]  /*2ca0*/  PRMT R242, R93, 0x7632, R242 ;  /* 0x000076325df27816 */ /* 0x000fe200000000f2 */
[----:B------:R-:W-:Y:S01]  /*2cb0*/  FMUL.FTZ R210, R163, R92 ;  /* 0x0000005ca3d27220 */ /* 0x000fe20000410000 */
[----:B------:R-:W-:Y:S01]  /*2cc0*/  SHF.L.U32 R93, R137, 0x10, RZ ;  /* 0x00000010895d7819 */ /* 0x000fe200000006ff */
[----:B------:R-:W-:Y:S01]  /*2cd0*/  FADD.FTZ R109, R109, R180 ;  /* 0x000000b46d6d7221 */ /* 0x000fe20000010000 */
[----:B------:R-:W-:Y:S01]  /*2ce0*/  SHF.L.U32 R212, R212, 0x10, RZ ;  /* 0x00000010d4d47819 */ /* 0x000fe200000006ff */
[----:B------:R-:W-:Y:S01]  /*2cf0*/  FFMA.FTZ R176, R159, R180, R176 ;  /* 0x000000b49fb07223 */ /* 0x000fe200000100b0 */
[----:B------:R-:W-:Y:S01]  /*2d00*/  FMUL.FTZ R204, R169, R106 ;  /* 0x0000006aa9cc7220 */ /* 0x000fe20000410000 */
        /* <DEDUP_REMOVED lines=9> */
[----:B------:R-:W-:Y:S02]  /*2da0*/  SHF.L.U32 R83, R132, 0x10, RZ ;  /* 0x0000001084537819 */ /* 0x000fe400000006ff */
        /* <DEDUP_REMOVED lines=13> */
[----:B------:R-:W-:Y:S01]  /*2e80*/  FFMA.FTZ R162, R169, R206, R162 ;  /* 0x000000cea9a27223 */ /* 0x000fe200000100a2 */
[----:B------:R-:W-:Y:S02]  /*2e90*/  SHF.L.U32 R87, R134, 0x10, RZ ;  /* 0x0000001086577819 */ /* 0x000fe400000006ff */
[----:B------:R-:W-:Y:S01]  /*2ea0*/  SHF.L.U32 R248, R248, 0x10, RZ ;  /* 0x00000010f8f87819 */ /* 0x000fe200000006ff */
[----:B------:R-:W-:Y:S01]  /*2eb0*/  FADD.FTZ R83, R83, R174 ;  /* 0x000000ae53537221 */ /* 0x000fe20000010000 */
[----:B------:R-:W-:Y:S01]  /*2ec0*/  FFMA.FTZ R162, R109, R174, R162 ;  /* 0x000000ae6da27223 */ /* 0x000fe200000100a2 */
[----:B------:R-:W-:Y:S01]  /*2ed0*/  PRMT R250, R96, 0x7632, R250 ;  /* 0x0000763260fa7816 */ /* 0x000fe200000000fa */
[----:B------:R-:W-:Y:S01]  /*2ee0*/  FMUL.FTZ R163, R151, R172 ;  /* 0x000000ac97a37220 */ /* 0x000fe20000410000 */
[----:B------:R-:W-:Y:S01]  /*2ef0*/  FMUL.FTZ R172, R87, R248 ;  /* 0x000000f857ac7220 */ /* 0x000fe20000410000 */
[----:B------:R-:W-:Y:S01]  /*2f00*/  FADD.FTZ R83, R83, R204 ;  /* 0x000000cc53537221 */ /* 0x000fe20000010000 */
[----:B------:R-:W-:Y:S01]  /*2f10*/  FMUL.FTZ R107, R151, R156 ;  /* 0x0000009c976b7220 */ /* 0x000fe20000410000 */
[----:B------:R-:W-:Y:S01]  /*2f20*/  FFMA.FTZ R162, R167, R204, R162 ;  /* 0x000000cca7a27223 */ /* 0x000fe200000100a2 */
[----:B------:R-:W-:Y:S01]  /*2f30*/  SHF.L.U32 R85, R133, 0x10, RZ ;  /* 0x0000001085557819 */ /* 0x000fe200000006ff */
[----:B------:R-:W-:Y:S01]  /*2f40*/  FADD.FTZ R83, R83, R172 ;  /* 0x000000ac53537221 */ /* 0x000fe20000010000 */
[----:B------:R-:W-:Y:S01]  /*2f50*/  SHF.L.U32 R250, R250, 0x10, RZ ;  /* 0x00000010fafa7819 */ /* 0x000fe200000006ff */
[----:B------:R-:W-:Y:S01]  /*2f60*/  FFMA.FTZ R162, R107, R172, R162 ;  /* 0x000000ac6ba27223 */ /* 0x000fe200000100a2 */
[----:B------:R-:W-:Y:S01]  /*2f70*/  FMUL.FTZ R161, R151, R170 ;  /* 0x000000aa97a17220 */ /* 0x000fe20000410000 */
[----:B------:R-:W-:Y:S01]  /*2f80*/  FADD.FTZ R83, R83, R202 ;  /* 0x000000ca53537221 */ /* 0x000fe20000010000 */
[----:B------:R-:W-:Y:S01]  /*2f90*/  FMUL.FTZ R105, R151, R154 ;  /* 0x0000009a97697220 */ /* 0x000fe20000410000 */
[----:B------:R-:W-:Y:S01]  /*2fa0*/  FMUL.FTZ R170, R85, R250 ;  /* 0x000000fa55aa7220 */ /* 0x000fe20000410000 */
[----:B------:R-:W-:-:S03]  /*2fb0*/  FFMA.FTZ R162, R163, R202, R162 ;  /* 0x000000caa3a27223 */ /* 0x000fc600000100a2 */
[----:B------:R-:W-:Y:S01]  /*2fc0*/  FADD.FTZ R83, R83, R170 ;  /* 0x000000aa53537221 */ /* 0x000fe20000010000 */
[----:B------:R-:W-:Y:S01]  /*2fd0*/  FFMA.FTZ R162, R105, R170, R162 ;  /* 0x000000aa69a27223 */ /* 0x000fe200000100a2 */
[----:B------:R-:W-:Y:S02]  /*2fe0*/  PRMT R209, R98, 0x7632, R209 ;  /* 0x0000763262d17816 */ /* 0x000fe400000000d1 */
        /* <DEDUP_REMOVED lines=13> */
[----:B------:R-:W-:Y:S01]  /*30c0*/  FADD.FTZ R83, R83, R198 ;  /* 0x000000c653537221 */ /* 0x000fe20000010000 */
[----:B------:R-:W-:Y:S01]  /*30d0*/  FMUL.FTZ R101, R151, R110 ;  /* 0x0000006e97657220 */ /* 0x000fe20000410000 */
[----:B------:R-:W-:-:S02]  /*30e0*/  FFMA.FTZ R96, R157, R198, R96 ;  /* 0x000000c69d607223 */ /* 0x000fc40000010060 */
[----:B------:R-:W-:Y:S02]  /*30f0*/  FADD.FTZ R83, R83, R166 ;  /* 0x000000a653537221 */ /* 0x000fe40000010000 */
[----:B------:R-:W-:Y:S01]  /*3100*/  FFMA.FTZ R96, R101, R166, R96 ;  /* 0x000000a665607223 */ /* 0x000fe20000010060 */
[----:B------:R-:W-:Y:S01]  /*3110*/  FMUL.FTZ R99, R151, R108 ;  /* 0x0000006c97637220 */ /* 0x000fe20000410000 */
[----:B------:R-:W-:Y:S02]  /*3120*/  FADD.FTZ R83, R83, R194 ;  /* 0x000000c253537221 */ /* 0x000fe40000010000 */
[----:B------:R-:W-:Y:S01]  /*3130*/  FFMA.FTZ R96, R155, R194, R96 ;  /* 0x000000c29b607223 */ /* 0x000fe20000010060 */
        /* <DEDUP_REMOVED lines=33> */
[----:B------:R-:W-:-:S07]  /*3350*/  FMUL.FTZ R83, R99, R213 ;  /* 0x000000d563537220 */ /* 0x000fce0000410000 */
.L_x_66:
[----:B------:R-:W-:Y:S01]  /*3360*/  UMOV UR4, 0xffffffff ;  /* 0xffffffff00047882 */ /* 0x000fe20000000000 */
[----:B------:R-:W-:Y:S01]  /*3370*/  FADD.FTZ R124, R239, R124 ;  /* 0x0000007cef7c7221 */ /* 0x000fe20000010000 */
        /* <DEDUP_REMOVED lines=63> */
[----:B------:R-:W-:Y:S06]  /*3770*/  BRA.DIV UR4, `(.L_x_67) ;  /* 0x0000004204407947 */ /* 0x000fec000b800000 */
[----:B------:R-:W0:Y:S01]  /*3780*/  SHFL.BFLY PT, R81, R98, 0x1, 0x1f ;  /* 0x0c201f0062517f89 */ /* 0x000e2200000e0000 */
[----:B------:R-:W-:Y:S02]  /*3790*/  PRMT R83, R76, 0x7632, R83 ;  /* 0x000076324c537816 */ /* 0x000fe40000000053 */
[----:B-----5:R-:W-:Y:S01]  /*37a0*/  PRMT R85, R73, 0x7632, R85 ;  /* 0x0000763249557816 */ /* 0x020fe20000000055 */
[----:B------:R-:W1:Y:S01]  /*37b0*/  SHFL.BFLY PT, R87, R96, 0x1, 0x1f ;  /* 0x0c201f0060577f89 */ /* 0x000e6200000e0000 */
[----:B------:R-:W-:Y:S01]  /*37c0*/  PRMT R86, R72, 0x7632, R86 ;  /* 0x0000763248567816 */ /* 0x000fe20000000056 */
        /* <DEDUP_REMOVED lines=8> */
[----:B0-----:R-:W-:Y:S01]  /*3850*/  FADD.FTZ R91, R88, R91 ;  /* 0x0000005b585b7221 */ /* 0x001fe20000010000 */
[----:B------:R-:W-:Y:S01]  /*3860*/  PRMT R88, R70, 0x7632, R88 ;  /* 0x0000763246587816 */ /* 0x000fe20000000058 */
[----:B-1----:R-:W-:-:S03]  /*3870*/  FADD.FTZ R90, R89, R87 ;  /* 0x00000057595a7221 */ /* 0x002fc60000010000 */
[----:B------:R-:W0:Y:S01]  /*3880*/  SHFL.BFLY PT, R92, R91, 0x8, 0x1f ;  /* 0x0d001f005b5c7f89 */ /* 0x000e2200000e0000 */
[----:B------:R-:W-:-:S03]  /*3890*/  PRMT R89, R69, 0x7632, R89 ;  /* 0x0000763245597816 */ /* 0x000fc60000000059 */
[----:B------:R-:W1:Y:S01]  /*38a0*/  SHFL.BFLY PT, R87, R90, 0x8, 0x1f ;  /* 0x0d001f005a577f89 */ /* 0x000e6200000e0000 */
[----:B0-----:R-:W-:Y:S01]  /*38b0*/  FADD.FTZ R81, R91, R92 ;  /* 0x0000005c5b517221 */ /* 0x001fe20000010000 */
[----:B------:R-:W-:Y:S01]  /*38c0*/  PRMT R91, R76, 0x7632, R91 ;  /* 0x000076324c5b7816 */ /* 0x000fe2000000005b */
[----:B-1----:R-:W-:-:S03]  /*38d0*/  FADD.FTZ R82, R90, R87 ;  /* 0x000000575a527221 */ /* 0x002fc60000010000 */
[----:B------:R0:W1:Y:S01]  /*38e0*/  SHFL.BFLY PT, R92, R81, 0x10, 0x1f ;  /* 0x0e001f00515c7f89 */ /* 0x00006200000e0000 */
[----:B------:R-:W-:Y:S02]  /*38f0*/  PRMT R87, R71, 0x7632, R87 ;  /* 0x0000763247577816 */ /* 0x000fe40000000057 */
[----:B------:R-:W-:Y:S01]  /*3900*/  PRMT R90, R68, 0x7632, R90 ;  /* 0x00007632445a7816 */ /* 0x000fe2000000005a */
[----:B------:R0:W2:Y:S06]  /*3910*/  SHFL.BFLY PT, R93, R82, 0x10, 0x1f ;  /* 0x0e001f00525d7f89 */ /* 0x0000ac00000e0000 */
.L_x_84:
[----:B-1----:R-:W-:Y:S01]  /*3920*/  FADD.FTZ R92, R81, R92 ;  /* 0x0000005c515c7221 */ /* 0x002fe20000010000 */
[----:B0-2---:R-:W-:-:S03]  /*3930*/  FADD.FTZ R82, R82, R93 ;  /* 0x0000005d52527221 */ /* 0x005fc60000010000 */
[----:B------:R-:W-:Y:S01]  /*3940*/  FMUL.FTZ R84, R92, UR12 ;  /* 0x0000000c5c547c20 */ /* 0x000fe20008410000 */
[----:B------:R-:W-:-:S04]  /*3950*/  FMUL.FTZ R82, R82, UR12 ;  /* 0x0000000c52527c20 */ /* 0x000fc80008410000 */
[----:B------:R-:W-:Y:S01]  /*3960*/  FSEL R84, R84, RZ, !P2 ;  /* 0x000000ff54547208 */ /* 0x000fe20005000000 */
[----:B------:R-:W-:Y:S06]  /*3970*/  @P1 BRA `(.L_x_68) ;  /* 0x0000001400401947 */ /* 0x000fec0003800000 */
[----:B------:R-:W-:-:S04]  /*3980*/  UISETP.NE.U32.AND UP0, UPT, UR14, URZ, UPT ;  /* 0x000000ff0e00728c */ /* 0x000fc8000bf05070 */
[----:B------:R-:W-:-:S09]  /*3990*/  UISETP.NE.AND.EX UP0, UPT, UR15, URZ, UPT, UP0 ;  /* 0x000000ff0f00728c */ /* 0x000fd2000bf05300 */
[----:B------:R-:W-:Y:S05]  /*39a0*/  BRA.U UP0, `(.L_x_69) ;  /* 0x0000000900687547 */ /* 0x000fea000b800000 */
[C-C-:B------:R-:W-:Y:S01]  /*39b0*/  FFMA.FTZ R80, R82.reuse, R80, R84.reuse ;  /* 0x0000005052507223 */ /* 0x140fe20000010054 */
[C-C-:B------:R-:W-:Y:S01]  /*39c0*/  FFMA.FTZ R196, R82.reuse, R196, R84.reuse ;  /* 0x000000c452c47223 */ /* 0x140fe20000010054 */
[C-C-:B------:R-:W-:Y:S01]  /*39d0*/  FFMA.FTZ R197, R82.reuse, R197, R84.reuse ;  /* 0x000000c552c57223 */ /* 0x140fe20000010054 */
[--C-:B------:R-:W-:Y:S01]  /*39e0*/  FFMA.FTZ R192, R82, R192, R84.reuse ;  /* 0x000000c052c07223 */ /* 0x100fe20000010054 */
[----:B------:R-:W-:Y:S01]  /*39f0*/  FADD.FTZ R80, -R80, R201 ;  /* 0x000000c950507221 */ /* 0x000fe20000010100 */
[C-C-:B------:R-:W-:Y:S01]  /*3a00*/  FFMA.FTZ R193, R82.reuse, R193, R84.reuse ;  /* 0x000000c152c17223 */ /* 0x140fe20000010054 */
[C-C-:B------:R-:W-:Y:S01]  /*3a10*/  FFMA.FTZ R189, R82.reuse, R189, R84.reuse ;  /* 0x000000bd52bd7223 */ /* 0x140fe20000010054 */
[C-C-:B------:R-:W-:Y:S01]  /*3a20*/  FFMA.FTZ R191, R82.reuse, R191, R84.reuse ;  /* 0x000000bf52bf7223 */ /* 0x140fe20000010054 */
[----:B------:R-:W-:Y:S01]  /*3a30*/  FMUL.FTZ R83, R151, R80 ;  /* 0x0000005097537220 */ /* 0x000fe20000410000 */
[C-C-:B------:R-:W-:Y:S01]  /*3a40*/  FFMA.FTZ R183, R82.reuse, R183, R84.reuse ;  /* 0x000000b752b77223 */ /* 0x140fe20000010054 */
[----:B------:R-:W0:Y:S01]  /*3a50*/  LDC.64 R80, c[0x0][0x468] ;  /* 0x00011a00ff507b82 */ /* 0x000e220000000a00 */
[C-C-:B------:R-:W-:Y:S01]  /*3a60*/  FFMA.FTZ R187, R82.reuse, R187, R84.reuse ;  /* 0x000000bb52bb7223 */ /* 0x140fe20000010054 */
        /* <DEDUP_REMOVED lines=22> */
[----:B------:R-:W-:Y:S01]  /*3bd0*/  FFMA.FTZ R99, R82, R99, R84 ;  /* 0x0000006352637223 */ /* 0x000fe20000010054 */
[----:B------:R-:W-:Y:S01]  /*3be0*/  FADD.FTZ R196, -R196, R199 ;  /* 0x000000c7c4c47221 */ /* 0x000fe20000010100 */
        /* <DEDUP_REMOVED lines=30> */
[C---:B------:R-:W-:Y:S01]  /*3dd0*/  FMUL.FTZ R85, R151.reuse, R196 ;  /* 0x000000c497557220 */ /* 0x040fe20000410000 */
        /* <DEDUP_REMOVED lines=64> */
[----:B------:R-:W-:Y:S01]  /*41e0*/  F2FP.BF16.F32.PACK_AB R82, R93, R82 ;  /* 0x000000525d52723e */ /* 0x000fe200000010ff */
[--C-:B------:R-:W-:Y:S01]  /*41f0*/  IMAD.WIDE.U32 R150, R150, 0x10, R80.reuse ;  /* 0x0000001096967825 */ /* 0x100fe200078e0050 */
[----:B------:R-:W-:Y:S02]  /*4200*/  F2FP.BF16.F32.PACK_AB R91, R108, R91 ;  /* 0x0000005b6c5b723e */ /* 0x000fe400000010ff */
[----:B------:R-:W-:Y:S01]  /*4210*/  F2FP.BF16.F32.PACK_AB R88, R102, R155 ;  /* 0x0000009b6658723e */ /* 0x000fe200000010ff */
[--C-:B------:R-:W-:Y:S01]  /*4220*/  IMAD.WIDE.U32 R148, R148, 0x10, R80.reuse ;  /* 0x0000001094947825 */ /* 0x100fe200078e0050 */
[----:B------:R-:W-:Y:S02]  /*4230*/  F2FP.BF16.F32.PACK_AB R95, R146, R95 ;  /* 0x0000005f925f723e */ /* 0x000fe400000010ff */
[----:B------:R-:W-:Y:S01]  /*4240*/  F2FP.BF16.F32.PACK_AB R93, R152, R175 ;  /* 0x000000af985d723e */ /* 0x000fe200000010ff */
[----:B------:R-:W-:Y:S01]  /*4250*/  IMAD.WIDE.U32 R98, R147, 0x10, R80 ;  /* 0x0000001093627825 */ /* 0x000fe200078e0050 */
[----:B------:R-:W-:-:S02]  /*4260*/  F2FP.BF16.F32.PACK_AB R81, R86, R87 ;  /* 0x000000575651723e */ /* 0x000fc400000010ff */
[----:B------:R-:W-:Y:S02]  /*4270*/  F2FP.BF16.F32.PACK_AB R80, R85, R84 ;  /* 0x000000545550723e */ /* 0x000fe400000010ff */
[----:B------:R-:W-:Y:S02]  /*4280*/  F2FP.BF16.F32.PACK_AB R87, R100, R111 ;  /* 0x0000006f6457723e */ /* 0x000fe400000010ff */
[----:B------:R-:W-:Y:S01]  /*4290*/  F2FP.BF16.F32.PACK_AB R86, R94, R107 ;  /* 0x0000006b5e56723e */ /* 0x000fe200000010ff */
[----:B------:R3:W-:Y:S01]  /*42a0*/  STG.E.128 desc[UR6][R150.64], R80 ;  /* 0x0000005096007986 */ /* 0x0007e2000c101d06 */
[----:B------:R-:W-:Y:S02]  /*42b0*/  F2FP.BF16.F32.PACK_AB R85, R92, R103 ;  /* 0x000000675c55723e */ /* 0x000fe400000010ff */
[----:B------:R-:W-:Y:S02]  /*42c0*/  F2FP.BF16.F32.PACK_AB R84, R90, R89 ;  /* 0x000000595a54723e */ /* 0x000fe400000010ff */
[----:B------:R-:W-:-:S02]  /*42d0*/  F2FP.BF16.F32.PACK_AB R90, R106, R163 ;  /* 0x000000a36a5a723e */ /* 0x000fc400000010ff */
[----:B------:R-:W-:Y:S01]  /*42e0*/  F2FP.BF16.F32.PACK_AB R89, R104, R159 ;  /* 0x0000009f6859723e */ /* 0x000fe200000010ff */
[----:B------:R3:W-:Y:S01]  /*42f0*/  STG.E.128 desc[UR6][R96.64], R84 ;  /* 0x0000005460007986 */ /* 0x0007e2000c101d06 */
[----:B------:R-:W-:Y:S02]  /*4300*/  F2FP.BF16.F32.PACK_AB R94, R154, R179 ;  /* 0x000000b39a5e723e */ /* 0x000fe400000010ff */
[----:B------:R-:W-:Y:S01]  /*4310*/  F2FP.BF16.F32.PACK_AB R92, R110, R171 ;  /* 0x000000ab6e5c723e */ /* 0x000fe200000010ff */
[----:B------:R3:W-:Y:S04]  /*4320*/  STG.E.128 desc[UR6][R148.64], R88 ;  /* 0x0000005894007986 */ /* 0x0007e8000c101d06 */
[----:B------:R3:W-:Y:S01]  /*4330*/  STG.E.128 desc[UR6][R98.64], R92 ;  /* 0x0000005c62007986 */ /* 0x0007e2000c101d06 */
[----:B------:R-:W-:Y:S05]  /*4340*/  BRA `(.L_x_70) ;  /* 0x0000002400507947 */ /* 0x000fea0003800000 */
.L_x_69:
        /* <DEDUP_REMOVED lines=32> */
[----:B------:R-:W0:Y:S01]  /*4550*/  LDC.64 R92, c[0x0][0x468] ;  /* 0x00011a00ff5c7b82 */ /* 0x000e220000000a00 */
[----:B------:R-:W-:Y:S01]  /*4560*/  FADD.FTZ R80, -R80, R201 ;  /* 0x000000c950507221 */ /* 0x000fe20000010100 */
[----:B------:R-:W-:Y:S01]  /*4570*/  FADD.FTZ R196, -R196, R199 ;  /* 0x000000c7c4c47221 */ /* 0x000fe20000010100 */
[----:B------:R-:W-:Y:S01]  /*4580*/  FADD.FTZ R234, -R193, R234 ;  /* 0x000000eac1ea7221 */ /* 0x000fe20000010100 */
[----:B------:R-:W-:Y:S01]  /*4590*/  FADD.FTZ R190, -R189, R190 ;  /* 0x000000bebdbe7221 */ /* 0x000fe20000010100 */
[----:B------:R-:W-:Y:S01]  /*45a0*/  FADD.FTZ R238, -R197, R238 ;  /* 0x000000eec5ee7221 */ /* 0x000fe20000010100 */
[----:B------:R-:W-:Y:S01]  /*45b0*/  FADD.FTZ R192, -R192, R195 ;  /* 0x000000c3c0c07221 */ /* 0x000fe20000010100 */
[----:B------:R-:W-:Y:S01]  /*45c0*/  FADD.FTZ R230, -R191, R230 ;  /* 0x000000e6bfe67221 */ /* 0x000fe20000010100 */
[----:B------:R-:W1:Y:S01]  /*45d0*/  LDC.64 R84, c[0x0][0x478] ;  /* 0x00011e00ff547b82 */ /* 0x000e620000000a00 */
        /* <DEDUP_REMOVED lines=17> */
[-C--:B------:R-:W-:Y:S01]  /*46f0*/  FMUL.FTZ R80, R81, R146.reuse ;  /* 0x0000009251507220 */ /* 0x080fe20000410000 */
[----:B------:R-:W-:Y:S01]  /*4700*/  F2FP.BF16.F32.PACK_AB R88, R196, R81 ;  /* 0x00000051c458723e */ /* 0x000fe200000010ff */
[-C--:B------:R-:W-:Y:S01]  /*4710*/  FMUL.FTZ R94, R89, R146.reuse ;  /* 0x00000092595e7220 */ /* 0x080fe20000410000 */
[-C--:B------:R-:W-:Y:S01]  /*4720*/  FMUL.FTZ R82, R83, R146.reuse ;  /* 0x0000009253527220 */ /* 0x080fe20000410000 */
[-C--:B------:R-:W-:Y:S01]  /*4730*/  FMUL.FTZ R96, R91, R146.reuse ;  /* 0x000000925b607220 */ /* 0x080fe20000410000 */
[----:B------:R-:W-:Y:S01]  /*4740*/  F2FP.BF16.F32.PACK_AB R90, R190, R83 ;  /* 0x00000053be5a723e */ /* 0x000fe200000010ff */
[-C--:B------:R-:W-:Y:S01]  /*4750*/  FMUL.FTZ R81, R192, R146.reuse ;  /* 0x00000092c0517220 */ /* 0x080fe20000410000 */
        /* <DEDUP_REMOVED lines=17> */
[----:B-1----:R-:W-:Y:S01]  /*4870*/  IMAD.WIDE.U32 R86, R150, 0x10, R84 ;  /* 0x0000001096567825 */ /* 0x002fe200078e0054 */
[----:B------:R-:W-:-:S03]  /*4880*/  F2FP.BF16.F32.PACK_AB R89, R192, R89 ;  /* 0x00000059c059723e */ /* 0x000fc600000010ff */
[CC--:B------:R-:W-:Y:S01]  /*4890*/  FMUL.FTZ R83, R188.reuse, R146.reuse ;  /* 0x00000092bc537220 */ /* 0x0c0fe20000410000 */
[----:B------:R-:W-:Y:S01]  /*48a0*/  F2FP.BF16.F32.PACK_AB R91, R188, R91 ;  /* 0x0000005bbc5b723e */ /* 0x000fe200000010ff */
[----:B------:R-:W-:Y:S01]  /*48b0*/  FMUL.FTZ R97, R190, R146 ;  /* 0x00000092be617220 */ /* 0x000fe20000410000 */
        /* <DEDUP_REMOVED lines=24> */
[----:B------:R-:W-:Y:S01]  /*4a40*/  F2FP.BF16.F32.PACK_AB R81, R81, R94 ;  /* 0x0000005e5151723e */ /* 0x000fe200000010ff */
[----:B------:R1:W-:Y:S01]  /*4a50*/  STG.E.128 desc[UR6][R86.64], R88 ;  /* 0x0000005856007986 */ /* 0x0003e2000c101d06 */
[----:B------:R-:W-:Y:S01]  /*4a60*/  F2FP.BF16.F32.PACK_AB R80, R95, R80 ;  /* 0x000000505f50723e */ /* 0x000fe200000010ff */
[----:B------:R-:W-:Y:S01]  /*4a70*/  IMAD.WIDE.U32 R94, R149, 0x10, R84 ;  /* 0x00000010955e7825 */ /* 0x000fe200078e0054 */
[----:B------:R-:W-:-:S03]  /*4a80*/  F2FP.BF16.F32.PACK_AB R83, R83, R96 ;  /* 0x000000605353723e */ /* 0x000fc600000010ff */
[----:B------:R-:W-:Y:S01]  /*4a90*/  FMUL.FTZ R96, R157, R146 ;  /* 0x000000929d607220 */ /* 0x000fe20000410000 */
[----:B------:R-:W-:Y:S01]  /*4aa0*/  F2FP.BF16.F32.PACK_AB R82, R97, R82 ;  /* 0x000000526152723e */ /* 0x000fe200000010ff */
[----:B------:R-:W-:-:S04]  /*4ab0*/  IMAD.WIDE.U32 R100, R148, 0x10, R84 ;  /* 0x0000001094647825 */ /* 0x000fc800078e0054 */
[-C--:B------:R-:W-:Y:S01]  /*4ac0*/  FMUL.FTZ R97, R182, R146.reuse ;  /* 0x00000092b6617220 */ /* 0x080fe20000410000 */
[-C--:B------:R-:W-:Y:S01]  /*4ad0*/  FMUL.FTZ R108, R163, R146.reuse ;  /* 0x00000092a36c7220 */ /* 0x080fe20000410000 */
[----:B------:R-:W-:Y:S01]  /*4ae0*/  FMUL.FTZ R110, R165, R146 ;  /* 0x00000092a56e7220 */ /* 0x000fe20000410000 */
[----:B------:R-:W-:Y:S01]  /*4af0*/  IMAD.WIDE.U32 R102, R147, 0x10, R84 ;  /* 0x0000001093667825 */ /* 0x000fe200078e0054 */
[----:B------:R-:W-:-:S03]  /*4b00*/  F2FP.BF16.F32.PACK_AB R84, R186, R99 ;  /* 0x00000063ba54723e */ /* 0x000fc600000010ff */
[----:B------:R-:W-:Y:S01]  /*4b10*/  FMUL.FTZ R98, R167, R146 ;  /* 0x00000092a7627220 */ /* 0x000fe20000410000 */
[----:B------:R-:W-:Y:S01]  /*4b20*/  F2FP.BF16.F32.PACK_AB R85, R184, R109 ;  /* 0x0000006db855723e */ /* 0x000fe200000010ff */
[----:B0-----:R-:W-:-:S04]  /*4b30*/  IMAD.WIDE.U32 R150, R150, 0x10, R92 ;  /* 0x0000001096967825 */ /* 0x001fc800078e005c */
[-C--:B------:R-:W-:Y:S01]  /*4b40*/  FMUL.FTZ R184, R184, R146.reuse ;  /* 0x00000092b8b87220 */ /* 0x080fe20000410000 */
[----:B-1----:R-:W-:Y:S01]  /*4b50*/  F2FP.BF16.F32.PACK_AB R86, R182, R111 ;  /* 0x0000006fb656723e */ /* 0x002fe200000010ff */
[--C-:B------:R-:W-:Y:S01]  /*4b60*/  IMAD.WIDE.U32 R104, R149, 0x10, R92.reuse ;  /* 0x0000001095687825 */ /* 0x100fe200078e005c */
[----:B------:R-:W-:Y:S01]  /*4b70*/  F2FP.BF16.F32.PACK_AB R87, R180, R153 ;  /* 0x00000099b457723e */ /* 0x000fe200000010ff */
[----:B------:R0:W-:Y:S02]  /*4b80*/  STG.E.128 desc[UR6][R150.64], R80 ;  /* 0x0000005096007986 */ /* 0x0001e4000c101d06 */
[----:B------:R-:W-:Y:S01]  /*4b90*/  FMUL.FTZ R88, R99, R146 ;  /* 0x0000009263587220 */ /* 0x000fe20000410000 */
[----:B------:R-:W-:-:S04]  /*4ba0*/  IMAD.WIDE.U32 R148, R148, 0x10, R92 ;  /* 0x0000001094947825 */ /* 0x000fc800078e005c */
[-C--:B------:R-:W-:Y:S01]  /*4bb0*/  FMUL.FTZ R89, R109, R146.reuse ;  /* 0x000000926d597220 */ /* 0x080fe20000410000 */
[-C--:B------:R-:W-:Y:S01]  /*4bc0*/  FMUL.FTZ R90, R111, R146.reuse ;  /* 0x000000926f5a7220 */ /* 0x080fe20000410000 */
[----:B------:R-:W-:Y:S01]  /*4bd0*/  FMUL.FTZ R91, R153, R146 ;  /* 0x00000092995b7220 */ /* 0x000fe20000410000 */
[----:B------:R-:W-:-:S04]  /*4be0*/  IMAD.WIDE.U32 R106, R147, 0x10, R92 ;  /* 0x00000010936a7825 */ /* 0x000fc800078e005c */
[-C--:B------:R-:W-:Y:S01]  /*4bf0*/  FMUL.FTZ R93, R186, R146.reuse ;  /* 0x00000092ba5d7220 */ /* 0x080fe20000410000 */
[-C--:B------:R-:W-:Y:S01]  /*4c00*/  FMUL.FTZ R180, R180, R146.reuse ;  /* 0x00000092b4b47220 */ /* 0x080fe20000410000 */
[----:B------:R1:W-:Y:S01]  /*4c10*/  STG.E.128 desc[UR6][R94.64], R84 ;  /* 0x000000545e007986 */ /* 0x0003e2000c101d06 */
[-C--:B------:R-:W-:Y:S01]  /*4c20*/  FMUL.FTZ R92, R155, R146.reuse ;  /* 0x000000929b5c7220 */ /* 0x080fe20000410000 */
[-C--:B------:R-:W-:Y:S01]  /*4c30*/  FMUL.FTZ R99, R178, R146.reuse ;  /* 0x00000092b2637220 */ /* 0x080fe20000410000 */
[-C--:B------:R-:W-:Y:S01]  /*4c40*/  FMUL.FTZ R109, R176, R146.reuse ;  /* 0x00000092b06d7220 */ /* 0x080fe20000410000 */
[-C--:B------:R-:W-:Y:S01]  /*4c50*/  FMUL.FTZ R111, R174, R146.reuse ;  /* 0x00000092ae6f7220 */ /* 0x080fe20000410000 */
[-C--:B------:R-:W-:Y:S01]  /*4c60*/  FMUL.FTZ R147, R170, R146.reuse ;  /* 0x00000092aa937220 */ /* 0x080fe20000410000 */
[-C--:B------:R-:W-:Y:S01]  /*4c70*/  FMUL.FTZ R153, R166, R146.reuse ;  /* 0x00000092a6997220 */ /* 0x080fe20000410000 */
[----:B------:R-:W-:Y:S02]  /*4c80*/  F2FP.BF16.F32.PACK_AB R91, R180, R91 ;  /* 0x0000005bb45b723e */ /* 0x000fe400000010ff */
[C---:B0-----:R-:W-:Y:S01]  /*4c90*/  F2FP.BF16.F32.PACK_AB R83, R172.reuse, R161 ;  /* 0x000000a1ac53723e */ /* 0x041fe200000010ff */
[-C--:B------:R-:W-:Y:S01]  /*4ca0*/  FMUL.FTZ R172, R172, R146.reuse ;  /* 0x00000092acac7220 */ /* 0x080fe20000410000 */
[----:B------:R-:W-:Y:S01]  /*4cb0*/  F2FP.BF16.F32.PACK_AB R80, R178, R155 ;  /* 0x0000009bb250723e */ /* 0x000fe200000010ff */
[-C--:B------:R-:W-:Y:S01]  /*4cc0*/  FMUL.FTZ R151, R168, R146.reuse ;  /* 0x00000092a8977220 */ /* 0x080fe20000410000 */
[----:B------:R-:W-:Y:S01]  /*4cd0*/  FMUL.FTZ R155, R164, R146 ;  /* 0x00000092a49b7220 */ /* 0x000fe20000410000 */
[----:B------:R-:W-:-:S02]  /*4ce0*/  F2FP.BF16.F32.PACK_AB R90, R97, R90 ;  /* 0x0000005a615a723e */ /* 0x000fc400000010ff */
[----:B------:R-:W-:Y:S01]  /*4cf0*/  F2FP.BF16.F32.PACK_AB R89, R184, R89 ;  /* 0x00000059b859723e */ /* 0x000fe200000010ff */
[-C--:B-1----:R-:W-:Y:S01]  /*4d00*/  FMUL.FTZ R94, R159, R146.reuse ;  /* 0x000000929f5e7220 */ /* 0x082fe20000410000 */
[-C--:B------:R-:W-:Y:S01]  /*4d10*/  FMUL.FTZ R95, R161, R146.reuse ;  /* 0x00000092a15f7220 */ /* 0x080fe20000410000 */
[----:B------:R-:W-:Y:S01]  /*4d20*/  FMUL.FTZ R146, R169, R146 ;  /* 0x00000092a9927220 */ /* 0x000fe20000410000 */
[----:B------:R-:W-:Y:S02]  /*4d30*/  F2FP.BF16.F32.PACK_AB R88, R93, R88 ;  /* 0x000000585d58723e */ /* 0x000fe400000010ff */
[----:B------:R-:W-:Y:S02]  /*4d40*/  F2FP.BF16.F32.PACK_AB R81, R176, R157 ;  /* 0x0000009db051723e */ /* 0x000fe400000010ff */
[----:B------:R-:W-:Y:S01]  /*4d50*/  F2FP.BF16.F32.PACK_AB R82, R174, R159 ;  /* 0x0000009fae52723e */ /* 0x000fe200000010ff */
[----:B------:R2:W-:Y:S01]  /*4d60*/  STG.E.128 desc[UR6][R104.64], R88 ;  /* 0x0000005868007986 */ /* 0x0005e2000c101d06 */
[----:B------:R-:W-:-:S02]  /*4d70*/  F2FP.BF16.F32.PACK_AB R95, R172, R95 ;  /* 0x0000005fac5f723e */ /* 0x000fc400000010ff */
[----:B------:R-:W-:Y:S01]  /*4d80*/  F2FP.BF16.F32.PACK_AB R94, R111, R94 ;  /* 0x0000005e6f5e723e */ /* 0x000fe200000010ff */
[----:B------:R2:W-:Y:S01]  /*4d90*/  STG.E.128 desc[UR6][R100.64], R80 ;  /* 0x0000005064007986 */ /* 0x0005e2000c101d06 */
[----:B------:R-:W-:Y:S02]  /*4da0*/  F2FP.BF16.F32.PACK_AB R93, R109, R96 ;  /* 0x000000606d5d723e */ /* 0x000fe400000010ff */
[----:B------:R-:W-:Y:S02]  /*4db0*/  F2FP.BF16.F32.PACK_AB R92, R99, R92 ;  /* 0x0000005c635c723e */ /* 0x000fe400000010ff */
[----:B------:R-:W-:Y:S02]  /*4dc0*/  F2FP.BF16.F32.PACK_AB R84, R170, R163 ;  /* 0x000000a3aa54723e */ /* 0x000fe400000010ff */
[----:B------:R-:W-:Y:S01]  /*4dd0*/  F2FP.BF16.F32.PACK_AB R85, R168, R165 ;  /* 0x000000a5a855723e */ /* 0x000fe200000010ff */
[----:B------:R2:W-:Y:S01]  /*4de0*/  STG.E.128 desc[UR6][R148.64], R92 ;  /* 0x0000005c94007986 */ /* 0x0005e2000c101d06 */
[----:B------:R-:W-:-:S02]  /*4df0*/  F2FP.BF16.F32.PACK_AB R86, R166, R167 ;  /* 0x000000a7a656723e */ /* 0x000fc400000010ff */
[----:B------:R-:W-:Y:S02]  /*4e00*/  F2FP.BF16.F32.PACK_AB R87, R164, R169 ;  /* 0x000000a9a457723e */ /* 0x000fe400000010ff */
[----:B------:R-:W-:Y:S02]  /*4e10*/  F2FP.BF16.F32.PACK_AB R99, R155, R146 ;  /* 0x000000929b63723e */ /* 0x000fe400000010ff */
[----:B------:R-:W-:Y:S01]  /*4e20*/  F2FP.BF16.F32.PACK_AB R98, R153, R98 ;  /* 0x000000629962723e */ /* 0x000fe200000010ff */
[----:B------:R2:W-:Y:S01]  /*4e30*/  STG.E.128 desc[UR6][R102.64], R84 ;  /* 0x0000005466007986 */ /* 0x0005e2000c101d06 */
[----:B------:R-:W-:Y:S02]  /*4e40*/  F2FP.BF16.F32.PACK_AB R97, R151, R110 ;  /* 0x0000006e9761723e */ /* 0x000fe400000010ff */
[----:B------:R-:W-:-:S05]  /*4e50*/  F2FP.BF16.F32.PACK_AB R96, R147, R108 ;  /* 0x0000006c9360723e */ /* 0x000fca00000010ff */
[----:B------:R2:W-:Y:S01]  /*4e60*/  STG.E.128 desc[UR6][R106.64], R96 ;  /* 0x000000606a007986 */ /* 0x0005e2000c101d06 */
[----:B------:R-:W-:Y:S05]  /*4e70*/  BRA `(.L_x_70) ;  /* 0x0000001800847947 */ /* 0x000fea0003800000 */
.L_x_68:
[----:B------:R-:W-:-:S04]  /*4e80*/  UISETP.NE.U32.AND UP0, UPT, UR14, URZ, UPT ;  /* 0x000000ff0e00728c */ /* 0x000fc8000bf05070 */
[----:B------:R-:W-:-:S09]  /*4e90*/  UISETP.NE.AND.EX UP0, UPT, UR15, URZ, UPT, UP0 ;  /* 0x000000ff0f00728c */ /* 0x000fd2000bf05300 */
[----:B------:R-:W-:Y:S05]  /*4ea0*/  BRA.U UP0, `(.L_x_71) ;  /* 0x0000000d000c7547 */ /* 0x000fea000b800000 */
[C-C-:B------:R-:W-:Y:S01]  /*4eb0*/  FFMA.FTZ R80, R82.reuse, R80, R84.reuse ;  /* 0x0000005052507223 */ /* 0x140fe20000010054 */
[C-C-:B------:R-:W-:Y:S01]  /*4ec0*/  FFMA.FTZ R183, R82.reuse, R183, R84.reuse ;  /* 0x000000b752b77223 */ /* 0x140fe20000010054 */
[C-C-:B------:R-:W-:Y:S01]  /*4ed0*/  FFMA.FTZ R193, R82.reuse, R193, R84.reuse ;  /* 0x000000c152c17223 */ /* 0x140fe20000010054 */
[----:B------:R-:W-:Y:S01]  /*4ee0*/  FFMA.FTZ R217, R82, R103, R84 ;  /* 0x0000006752d97223 */ /* 0x000fe20000010054 */
[----:B------:R-:W-:Y:S01]  /*4ef0*/  FADD.FTZ R91, -R80, R201 ;  /* 0x000000c9505b7221 */ /* 0x000fe20000010100 */
[----:B------:R-:W-:Y:S01]  /*4f00*/  PRMT R80, R67, 0x7632, R80 ;  /* 0x0000763243507816 */ /* 0x000fe20000000050 */
[C-C-:B------:R-:W-:Y:S01]  /*4f10*/  FFMA.FTZ R196, R82.reuse, R196, R84.reuse ;  /* 0x000000c452c47223 */ /* 0x140fe20000010054 */
[C-C-:B------:R-:W-:Y:S01]  /*4f20*/  FFMA.FTZ R197, R82.reuse, R197, R84.reuse ;  /* 0x000000c552c57223 */ /* 0x140fe20000010054 */
[--C-:B------:R-:W-:Y:S01]  /*4f30*/  FFMA.FTZ R192, R82, R192, R84.reuse ;  /* 0x000000c052c07223 */ /* 0x100fe20000010054 */
[----:B------:R-:W-:Y:S01]  /*4f40*/  SHF.L.U32 R80, R80, 0x10, RZ ;  /* 0x0000001050507819 */ /* 0x000fe200000006ff */
        /* <DEDUP_REMOVED lines=26> */
[----:B------:R-:W-:Y:S01]  /*50f0*/  SHF.L.U32 R82, R66, 0x10, RZ ;  /* 0x0000001042527819 */ /* 0x000fe200000006ff */
[----:B------:R-:W-:Y:S01]  /*5100*/  FADD.FTZ R97, -R193, R234 ;  /* 0x000000eac1617221 */ /* 0x000fe20000010100 */
[----:B------:R-:W-:Y:S01]  /*5110*/  SHF.L.U32 R84, R67, 0x10, RZ ;  /* 0x0000001043547819 */ /* 0x000fe200000006ff */
[--C-:B------:R-:W-:Y:S01]  /*5120*/  FFMA.FTZ R103, R151, R103, R80.reuse ;  /* 0x0000006797677223 */ /* 0x100fe20000010050 */
[----:B------:R-:W-:Y:S01]  /*5130*/  PRMT R80, R65, 0x7632, R80 ;  /* 0x0000763241507816 */ /* 0x000fe20000000050 */
[----:B------:R-:W-:Y:S01]  /*5140*/  FFMA.FTZ R97, R151, R97, R82 ;  /* 0x0000006197617223 */ /* 0x000fe20000010052 */
[----:B------:R-:W-:Y:S01]  /*5150*/  FADD.FTZ R101, -R191, R230 ;  /* 0x000000e6bf657221 */ /* 0x000fe20000010100 */
[----:B------:R-:W-:Y:S01]  /*5160*/  SHF.L.U32 R82, R64, 0x10, RZ ;  /* 0x0000001040527819 */ /* 0x000fe200000006ff */
[----:B------:R-:W-:Y:S01]  /*5170*/  FADD.FTZ R93, -R197, R238 ;  /* 0x000000eec55d7221 */ /* 0x000fe20000010100 */
[----:B------:R-:W-:Y:S01]  /*5180*/  SHF.L.U32 R92, R80, 0x10, RZ ;  /* 0x00000010505c7819 */ /* 0x000fe200000006ff */
[C---:B------:R-:W-:Y:S01]  /*5190*/  FFMA.FTZ R101, R151.reuse, R101, R84 ;  /* 0x0000006597657223 */ /* 0x040fe20000010054 */
[----:B------:R-:W-:Y:S01]  /*51a0*/  PRMT R80, R64, 0x7632, R80 ;  /* 0x0000763240507816 */ /* 0x000fe20000000050 */
[----:B------:R-:W-:Y:S01]  /*51b0*/  FFMA.FTZ R91, R151, R91, R82 ;  /* 0x0000005b975b7223 */ /* 0x000fe20000010052 */
[----:B------:R-:W-:Y:S01]  /*51c0*/  SHF.L.U32 R84, R65, 0x10, RZ ;  /* 0x0000001041547819 */ /* 0x000fe200000006ff */
[----:B------:R-:W-:Y:S01]  /*51d0*/  FADD.FTZ R109, -R171, R184 ;  /* 0x000000b8ab6d7221 */ /* 0x000fe20000010100 */
[----:B------:R-:W-:Y:S01]  /*51e0*/  SHF.L.U32 R82, R89, 0x10, RZ ;  /* 0x0000001059527819 */ /* 0x000fe200000006ff */
[----:B------:R-:W-:Y:S01]  /*51f0*/  FADD.FTZ R196, -R196, R199 ;  /* 0x000000c7c4c47221 */ /* 0x000fe20000010100 */
[----:B------:R-:W-:Y:S01]  /*5200*/  SHF.L.U32 R80, R80, 0x10, RZ ;  /* 0x0000001050507819 */ /* 0x000fe200000006ff */
[----:B------:R-:W-:Y:S01]  /*5210*/  FFMA.FTZ R93, R151, R93, R84 ;  /* 0x0000005d975d7223 */ /* 0x000fe20000010054 */
[----:B------:R-:W-:Y:S01]  /*5220*/  SHF.L.U32 R84, R87, 0x10, RZ ;  /* 0x0000001057547819 */ /* 0x000fe200000006ff */
[----:B------:R-:W-:Y:S01]  /*5230*/  FFMA.FTZ R109, R151, R109, R82 ;  /* 0x0000006d976d7223 */ /* 0x000fe20000010052 */
[----:B------:R-:W-:Y:S01]  /*5240*/  SHF.L.U32 R82, R69, 0x10, RZ ;  /* 0x0000001045527819 */ /* 0x000fe200000006ff */
[----:B------:R-:W-:Y:S01]  /*5250*/  FFMA.FTZ R87, R151, R196, R80 ;  /* 0x000000c497577223 */ /* 0x000fe20000010050 */
[----:B------:R-:W-:Y:S01]  /*5260*/  FADD.FTZ R107, -R185, R222 ;  /* 0x000000deb96b7221 */ /* 0x000fe20000010100 */
[----:B------:R-:W-:Y:S01]  /*5270*/  SHF.L.U32 R80, R68, 0x10, RZ ;  /* 0x0000001044507819 */ /* 0x000fe200000006ff */
[----:B------:R-:W-:Y:S01]  /*5280*/  FADD.FTZ R187, -R187, R226 ;  /* 0x000000e2bbbb7221 */ /* 0x000fe20000010100 */
[----:B------:R-:W-:Y:S01]  /*5290*/  FADD.FTZ R161, -R81, R178 ;  /* 0x000000b251a17221 */ /* 0x000fe20000010100 */
[----:B------:R-:W-:Y:S01]  /*52a0*/  PRMT R81, R66, 0x7632, R81 ;  /* 0x0000763242517816 */ /* 0x000fe20000000051 */
[----:B------:R-:W-:Y:S01]  /*52b0*/  FFMA.FTZ R107, R151, R107, R82 ;  /* 0x0000006b976b7223 */ /* 0x000fe20000010052 */
[----:B------:R-:W-:Y:S01]  /*52c0*/  SHF.L.U32 R86, R86, 0x10, RZ ;  /* 0x0000001056567819 */ /* 0x000fe200000006ff */
[----:B------:R-:W-:Y:S01]  /*52d0*/  FADD.FTZ R157, -R159, R180 ;  /* 0x000000b49f9d7221 */ /* 0x000fe20000010100 */
[----:B------:R-:W-:Y:S01]  /*52e0*/  FFMA.FTZ R89, R151, R187, R80 ;  /* 0x000000bb97597223 */ /* 0x000fe20000010050 */
[----:B------:R-:W-:Y:S01]  /*52f0*/  PRMT R82, R75, 0x7632, R82 ;  /* 0x000076324b527816 */ /* 0x000fe20000000052 */
        /* <DEDUP_REMOVED lines=14> */
[----:B------:R-:W-:Y:S01]  /*53e0*/  FADD.FTZ R169, -R205, R174 ;  /* 0x000000aecda97221 */ /* 0x000fe20000010100 */
[C---:B------:R-:W-:Y:S01]  /*53f0*/  FFMA.FTZ R111, R151.reuse, R111, R84 ;  /* 0x0000006f976f7223 */ /* 0x040fe20000010054 */
[----:B------:R-:W-:Y:S01]  /*5400*/  FFMA.FTZ R167, R151, R167, R82 ;  /* 0x000000a797a77223 */ /* 0x000fe20000010052 */
[----:B------:R-:W-:Y:S01]  /*5410*/  FADD.FTZ R163, -R173, R208 ;  /* 0x000000d0ada37221 */ /* 0x000fe20000010100 */
[----:B------:R-:W-:Y:S01]  /*5420*/  SHF.L.U32 R88, R88, 0x10, RZ ;  /* 0x0000001058587819 */ /* 0x000fe200000006ff */
[----:B------:R-:W-:Y:S01]  /*5430*/  FADD.FTZ R171, -R207, R204 ;  /* 0x000000cccfab7221 */ /* 0x000fe20000010100 */
[----:B------:R-:W-:Y:S01]  /*5440*/  SHF.L.U32 R84, R75, 0x10, RZ ;  /* 0x000000104b547819 */ /* 0x000fe200000006ff */
[----:B------:R-:W-:Y:S01]  /*5450*/  FADD.FTZ R173, -R209, R172 ;  /* 0x000000acd1ad7221 */ /* 0x000fe20000010100 */
[----:B------:R-:W-:Y:S01]  /*5460*/  SHF.L.U32 R82, R73, 0x10, RZ ;  /* 0x0000001049527819 */ /* 0x000fe200000006ff */
[----:B------:R-:W-:Y:S01]  /*5470*/  FFMA.FTZ R169, R151, R169, R80 ;  /* 0x000000a997a97223 */ /* 0x000fe20000010050 */
[----:B------:R-:W-:Y:S01]  /*5480*/  PRMT R81, R79, 0x7632, R81 ;  /* 0x000076324f517816 */ /* 0x000fe20000000051 */
[----:B------:R-:W-:Y:S01]  /*5490*/  FADD.FTZ R159, -R175, R210 ;  /* 0x000000d2af9f7221 */ /* 0x000fe20000010100 */
[----:B------:R-:W-:Y:S01]  /*54a0*/  SHF.L.U32 R80, R72, 0x10, RZ ;  /* 0x0000001048507819 */ /* 0x000fe200000006ff */
[C---:B------:R-:W-:Y:S01]  /*54b0*/  FFMA.FTZ R153, R151.reuse, R153, R88 ;  /* 0x0000009997997223 */ /* 0x040fe20000010058 */
[C---:B------:R-:W-:Y:S01]  /*54c0*/  FFMA.FTZ R171, R151.reuse, R171, R84 ;  /* 0x000000ab97ab7223 */ /* 0x040fe20000010054 */
[C---:B------:R-:W-:Y:S01]  /*54d0*/  FFMA.FTZ R173, R151.reuse, R173, R86 ;  /* 0x000000ad97ad7223 */ /* 0x040fe20000010056 */
[----:B------:R-:W-:Y:S01]  /*54e0*/  FFMA.FTZ R163, R151, R163, R82 ;  /* 0x000000a397a37223 */ /* 0x000fe20000010052 */
[----:B------:R-:W-:Y:S01]  /*54f0*/  SHF.L.U32 R88, R71, 0x10, RZ ;  /* 0x0000001047587819 */ /* 0x000fe200000006ff */
[----:B------:R-:W-:Y:S01]  /*5500*/  FADD.FTZ R155, -R179, R214 ;  /* 0x000000d6b39b7221 */ /* 0x000fe20000010100 */
[----:B------:R-:W-:Y:S01]  /*5510*/  SHF.L.U32 R84, R83, 0x10, RZ ;  /* 0x0000001053547819 */ /* 0x000fe200000006ff */
[----:B------:R-:W-:Y:S01]  /*5520*/  FADD.FTZ R175, -R213, R170 ;  /* 0x000000aad5af7221 */ /* 0x000fe20000010100 */
[----:B------:R-:W-:Y:S01]  /*5530*/  SHF.L.U32 R86, R81, 0x10, RZ ;  /* 0x0000001051567819 */ /* 0x000fe200000006ff */
[----:B------:R-:W-:Y:S01]  /*5540*/  FADD.FTZ R185, -R223, R194 ;  /* 0x000000c2dfb97221 */ /* 0x000fe20000010100 */
[----:B------:R-:W-:Y:S01]  /*5550*/  SHF.L.U32 R82, R79, 0x10, RZ ;  /* 0x000000104f527819 */ /* 0x000fe200000006ff */
[----:B------:R-:W-:Y:S01]  /*5560*/  FADD.FTZ R225, -R225, R164 ;  /* 0x000000a4e1e17221 */ /* 0x000fe20000010100 */
[C---:B------:R-:W-:Y:S01]  /*5570*/  FFMA.FTZ R159, R151.reuse, R159, R80 ;  /* 0x0000009f979f7223 */ /* 0x040fe20000010050 */
[----:B------:R-:W-:Y:S01]  /*5580*/  PRMT R81, R78, 0x7632, R81 ;  /* 0x000076324e517816 */ /* 0x000fe20000000051 */
[----:B------:R-:W-:Y:S01]  /*5590*/  FFMA.FTZ R155, R151, R155, R88 ;  /* 0x0000009b979b7223 */ /* 0x000fe20000010058 */
[----:B------:R-:W-:Y:S01]  /*55a0*/  PRMT R80, R77, 0x7632, R80 ;  /* 0x000076324d507816 */ /* 0x000fe20000000050 */
[C---:B------:R-:W-:Y:S01]  /*55b0*/  FFMA.FTZ R175, R151.reuse, R175, R84 ;  /* 0x000000af97af7223 */ /* 0x040fe20000010054 */
        /* <DEDUP_REMOVED lines=13> */
[----:B------:R-:W-:Y:S01]  /*5690*/  FADD.FTZ R183, -R221, R166 ;  /* 0x000000a6ddb77221 */ /* 0x000fe20000010100 */
[----:B------:R-:W-:Y:S01]  /*56a0*/  SHF.L.U32 R80, R76, 0x10, RZ ;  /* 0x000000104c507819 */ /* 0x000fe200000006ff */
[----:B------:R-:W-:Y:S01]  /*56b0*/  FADD.FTZ R211, -R211, R202 ;  /* 0x000000cad3d37221 */ /* 0x000fe20000010100 */
[C---:B------:R-:W-:Y:S01]  /*56c0*/  FFMA.FTZ R99, R151.reuse, R99, R94 ;  /* 0x0000006397637223 */ /* 0x040fe2000001005e */
[C---:B------:R-:W-:Y:S01]  /*56d0*/  FFMA.FTZ R95, R151.reuse, R95, R92 ;  /* 0x0000005f975f7223 */ /* 0x040fe2000001005c */
[C---:B------:R-:W-:Y:S01]  /*56e0*/  FFMA.FTZ R105, R151.reuse, R105, R90 ;  /* 0x0000006997697223 */ /* 0x040fe2000001005a */
[C---:B------:R-:W-:Y:S01]  /*56f0*/  FFMA.FTZ R181, R151.reuse, R181, R86 ;  /* 0x000000b597b57223 */ /* 0x040fe20000010056 */
[C---:B------:R-:W-:Y:S01]  /*5700*/  FFMA.FTZ R183, R151.reuse, R183, R88 ;  /* 0x000000b797b77223 */ /* 0x040fe20000010058 */
[C---:B------:R-:W-:Y:S01]  /*5710*/  FFMA.FTZ R177, R151.reuse, R177, R82 ;  /* 0x000000b197b17223 */ /* 0x040fe20000010052 */
[C---:B------:R-:W-:Y:S01]  /*5720*/  FFMA.FTZ R179, R151.reuse, R179, R84 ;  /* 0x000000b397b37223 */ /* 0x040fe20000010054 */
[----:B------:R-:W-:Y:S01]  /*5730*/  FFMA.FTZ R151, R151, R211, R80 ;  /* 0x000000d397977223 */ /* 0x000fe20000010050 */
[-C--:B------:R-:W-:Y:S01]  /*5740*/  FMUL.FTZ R83, R101, R146.reuse ;  /* 0x0000009265537220 */ /* 0x080fe20000410000 */
[----:B------:R-:W0:Y:S01]  /*5750*/  LDC.64 R80, c[0x0][0x468] ;  /* 0x00011a00ff507b82 */ /* 0x000e220000000a00 */
        /* <DEDUP_REMOVED lines=47> */
[----:B------:R-:W-:Y:S01]  /*5a50*/  F2FP.BF16.F32.PACK_AB R90, R106, R167 ;  /* 0x000000a76a5a723e */ /* 0x000fe200000010ff */
[----:B------:R0:W-:Y:S01]  /*5a60*/  STG.E.128 desc[UR6][R96.64], R84 ;  /* 0x0000005460007986 */ /* 0x0001e2000c101d06 */
[----:B------:R-:W-:-:S02]  /*5a70*/  F2FP.BF16.F32.PACK_AB R89, R104, R163 ;  /* 0x000000a36859723e */ /* 0x000fc400000010ff */
[----:B------:R-:W-:Y:S02]  /*5a80*/  F2FP.BF16.F32.PACK_AB R94, R152, R181 ;  /* 0x000000b5985e723e */ /* 0x000fe400000010ff */
[----:B------:R-:W-:Y:S01]  /*5a90*/  F2FP.BF16.F32.PACK_AB R93, R110, R177 ;  /* 0x000000b16e5d723e */ /* 0x000fe200000010ff */
[----:B------:R0:W-:Y:S01]  /*5aa0*/  STG.E.128 desc[UR6][R148.64], R88 ;  /* 0x0000005894007986 */ /* 0x0001e2000c101d06 */
[----:B------:R-:W-:-:S05]  /*5ab0*/  F2FP.BF16.F32.PACK_AB R92, R175, R146 ;  /* 0x00000092af5c723e */ /* 0x000fca00000010ff */
[----:B------:R0:W-:Y:S01]  /*5ac0*/  STG.E.128 desc[UR6][R98.64], R92 ;  /* 0x0000005c62007986 */ /* 0x0001e2000c101d06 */
[----:B------:R-:W-:Y:S05]  /*5ad0*/  BRA `(.L_x_70) ;  /* 0x0000000c006c7947 */ /* 0x000fea0003800000 */
.L_x_71:
        /* <DEDUP_REMOVED lines=32> */
[----:B------:R-:W-:Y:S01]  /*5ce0*/  PRMT R81, R64, 0x7632, R81 ;  /* 0x0000763240517816 */ /* 0x000fe20000000051 */
[----:B------:R-:W-:Y:S01]  /*5cf0*/  FADD.FTZ R80, -R80, R201 ;  /* 0x000000c950507221 */ /* 0x000fe20000010100 */
[----:B------:R-:W-:Y:S01]  /*5d00*/  SHF.L.U32 R82, R64, 0x10, RZ ;  /* 0x0000001040527819 */ /* 0x000fe200000006ff */
[----:B------:R-:W-:Y:S01]  /*5d10*/  FADD.FTZ R238, -R197, R238 ;  /* 0x000000eec5ee7221 */ /* 0x000fe20000010100 */
[----:B------:R-:W-:Y:S01]  /*5d20*/  SHF.L.U32 R93, R65, 0x10, RZ ;  /* 0x00000010415d7819 */ /* 0x000fe200000006ff */
[----:B------:R-:W-:Y:S01]  /*5d30*/  FADD.FTZ R166, -R101, R166 ;  /* 0x000000a665a67221 */ /* 0x000fe20000010100 */
[----:B------:R-:W-:Y:S01]  /*5d40*/  SHF.L.U32 R83, R81, 0x10, RZ ;  /* 0x0000001051537819 */ /* 0x000fe200000006ff */
[C---:B------:R-:W-:Y:S01]  /*5d50*/  FFMA.FTZ R81, R151.reuse, R80, R82 ;  /* 0x0000005097517223 */ /* 0x040fe20000010052 */
[C---:B------:R-:W-:Y:S01]  /*5d60*/  PRMT R80, R66.reuse, 0x7632, R80 ;  /* 0x0000763242507816 */ /* 0x040fe20000000050 */
[----:B------:R-:W-:Y:S01]  /*5d70*/  FFMA.FTZ R95, R151, R238, R93 ;  /* 0x000000ee975f7223 */ /* 0x000fe2000001005d */
[----:B------:R-:W-:Y:S01]  /*5d80*/  SHF.L.U32 R93, R66, 0x10, RZ ;  /* 0x00000010425d7819 */ /* 0x000fe200000006ff */
[----:B------:R-:W-:Y:S01]  /*5d90*/  FADD.FTZ R234, -R193, R234 ;  /* 0x000000eac1ea7221 */ /* 0x000fe20000010100 */
[----:B------:R-:W-:Y:S01]  /*5da0*/  SHF.L.U32 R101, R80, 0x10, RZ ;  /* 0x0000001050657819 */ /* 0x000fe200000006ff */
[----:B------:R-:W-:Y:S01]  /*5db0*/  FADD.FTZ R164, -R99, R164 ;  /* 0x000000a463a47221 */ /* 0x000fe20000010100 */
[----:B------:R-:W-:Y:S01]  /*5dc0*/  PRMT R80, R67, 0x7632, R80 ;  /* 0x0000763243507816 */ /* 0x000fe20000000050 */
[----:B------:R-:W-:Y:S01]  /*5dd0*/  FFMA.FTZ R99, R151, R234, R93 ;  /* 0x000000ea97637223 */ /* 0x000fe2000001005d */
[----:B------:R-:W-:Y:S01]  /*5de0*/  FADD.FTZ R188, -R183, R188 ;  /* 0x000000bcb7bc7221 */ /* 0x000fe20000010100 */
[----:B------:R-:W-:Y:S01]  /*5df0*/  PRMT R84, R65, 0x7632, R84 ;  /* 0x0000763241547816 */ /* 0x000fe20000000054 */
[----:B------:R-:W-:Y:S01]  /*5e00*/  FADD.FTZ R184, -R171, R184 ;  /* 0x000000b8abb87221 */ /* 0x000fe20000010100 */
        /* <DEDUP_REMOVED lines=8> */
[----:B------:R-:W-:Y:S01]  /*5e90*/  FADD.FTZ R168, -R103, R168 ;  /* 0x000000a867a87221 */ /* 0x000fe20000010100 */
[----:B------:R-:W-:Y:S01]  /*5ea0*/  SHF.L.U32 R89, R69, 0x10, RZ ;  /* 0x0000001045597819 */ /* 0x000fe200000006ff */
[----:B------:R-:W-:Y:S01]  /*5eb0*/  FADD.FTZ R222, -R185, R222 ;  /* 0x000000deb9de7221 */ /* 0x000fe20000010100 */
[----:B------:R-:W-:Y:S01]  /*5ec0*/  FFMA.FTZ R180, R151, R180, R93 ;  /* 0x000000b497b47223 */ /* 0x000fe2000001005d */
[----:B------:R-:W-:Y:S01]  /*5ed0*/  SHF.L.U32 R93, R70, 0x10, RZ ;  /* 0x00000010465d7819 */ /* 0x000fe200000006ff */
[----:B------:R-:W-:Y:S01]  /*5ee0*/  FADD.FTZ R218, -R181, R218 ;  /* 0x000000dab5da7221 */ /* 0x000fe20000010100 */
[----:B------:R-:W-:Y:S01]  /*5ef0*/  FFMA.FTZ R192, R151, R192, R97 ;  /* 0x000000c097c07223 */ /* 0x000fe20000010061 */
[----:B------:R-:W-:Y:S01]  /*5f00*/  SHF.L.U32 R103, R90, 0x10, RZ ;  /* 0x000000105a677819 */ /* 0x000fe200000006ff */
[----:B------:R-:W-:Y:S01]  /*5f10*/  FADD.FTZ R226, -R187, R226 ;  /* 0x000000e2bbe27221 */ /* 0x000fe20000010100 */
[----:B------:R-:W-:Y:S01]  /*5f20*/  SHF.L.U32 R87, R68, 0x10, RZ ;  /* 0x0000001044577819 */ /* 0x000fe200000006ff */
[----:B------:R-:W-:Y:S01]  /*5f30*/  FADD.FTZ R186, -R177, R186 ;  /* 0x000000bab1ba7221 */ /* 0x000fe20000010100 */
[----:B------:R-:W-:Y:S01]  /*5f40*/  SHF.L.U32 R97, R67, 0x10, RZ ;  /* 0x0000001043617819 */ /* 0x000fe200000006ff */
[----:B------:R-:W-:Y:S01]  /*5f50*/  FADD.FTZ R230, -R191, R230 ;  /* 0x000000e6bfe67221 */ /* 0x000fe20000010100 */
[----:B------:R-:W-:Y:S01]  /*5f60*/  FADD.FTZ R178, -R153, R178 ;  /* 0x000000b299b27221 */ /* 0x000fe20000010100 */
[----:B------:R-:W-:Y:S01]  /*5f70*/  FADD.FTZ R176, -R111, R176 ;  /* 0x000000b06fb07221 */ /* 0x000fe20000010100 */
[----:B------:R-:W-:Y:S01]  /*5f80*/  FADD.FTZ R174, -R109, R174 ;  /* 0x000000ae6dae7221 */ /* 0x000fe20000010100 */
[----:B------:R-:W-:Y:S01]  /*5f90*/  FADD.FTZ R172, -R107, R172 ;  /* 0x000000ac6bac7221 */ /* 0x000fe20000010100 */
[C---:B------:R-:W-:Y:S01]  /*5fa0*/  FFMA.FTZ R111, R151.reuse, R222, R89 ;  /* 0x000000de976f7223 */ /* 0x040fe20000010059 */
[----:B------:R-:W-:Y:S01]  /*5fb0*/  FFMA.FTZ R153, R151, R218, R93 ;  /* 0x000000da97997223 */ /* 0x000fe2000001005d */
[C---:B------:R-:W-:Y:S01]  /*5fc0*/  PRMT R80, R74.reuse, 0x7632, R80 ;  /* 0x000076324a507816 */ /* 0x040fe20000000050 */
[----:B------:R-:W-:Y:S01]  /*5fd0*/  FADD.FTZ R107, -R105, R170 ;  /* 0x000000aa696b7221 */ /* 0x000fe20000010100 */
[C---:B------:R-:W-:Y:S01]  /*5fe0*/  FFMA.FTZ R186, R151.reuse, R186, R103 ;  /* 0x000000ba97ba7223 */ /* 0x040fe20000010067 */
[----:B------:R-:W-:Y:S01]  /*5ff0*/  FFMA.FTZ R109, R151, R226, R87 ;  /* 0x000000e2976d7223 */ /* 0x000fe20000010057 */
[----:B------:R-:W-:Y:S01]  /*6000*/  SHF.L.U32 R89, R85, 0x10, RZ ;  /* 0x0000001055597819 */ /* 0x000fe200000006ff */
[----:B------:R-:W-:Y:S01]  /*6010*/  FADD.FTZ R206, -R169, R206 ;  /* 0x000000cea9ce7221 */ /* 0x000fe20000010100 */
[----:B------:R-:W-:Y:S01]  /*6020*/  SHF.L.U32 R93, R74, 0x10, RZ ;  /* 0x000000104a5d7819 */ /* 0x000fe200000006ff */
[----:B------:R-:W-:Y:S01]  /*6030*/  FFMA.FTZ R105, R151, R230, R97 ;  /* 0x000000e697697223 */ /* 0x000fe20000010061 */
[----:B------:R-:W-:Y:S01]  /*6040*/  SHF.L.U32 R87, R86, 0x10, RZ ;  /* 0x0000001056577819 */ /* 0x000fe200000006ff */
[----:B------:R-:W0:Y:S01]  /*6050*/  LDC.64 R102, c[0x0][0x478] ;  /* 0x00011e00ff667b82 */ /* 0x000e220000000a00 */
[----:B------:R-:W-:Y:S01]  /*6060*/  SHF.L.U32 R85, R72, 0x10, RZ ;  /* 0x0000001048557819 */ /* 0x000fe200000006ff */
[----:B------:R-:W-:Y:S01]  /*6070*/  FADD.FTZ R210, -R175, R210 ;  /* 0x000000d2afd27221 */ /* 0x000fe20000010100 */
[----:B------:R-:W-:Y:S01]  /*6080*/  SHF.L.U32 R97, R88, 0x10, RZ ;  /* 0x0000001058617819 */ /* 0x000fe200000006ff */
[----:B------:R-:W-:Y:S01]  /*6090*/  FADD.FTZ R182, -R165, R182 ;  /* 0x000000b6a5b67221 */ /* 0x000fe20000010100 */
[----:B------:R-:W-:Y:S01]  /*60a0*/  SHF.L.U32 R80, R80, 0x10, RZ ;  /* 0x0000001050507819 */ /* 0x000fe200000006ff */
[----:B------:R-:W-:Y:S01]  /*60b0*/  FADD.FTZ R200, -R161, R200 ;  /* 0x000000c8a1c87221 */ /* 0x000fe20000010100 */
[----:B------:R-:W-:Y:S01]  /*60c0*/  FADD.FTZ R198, -R157, R198 ;  /* 0x000000c69dc67221 */ /* 0x000fe20000010100 */
[C---:B------:R-:W-:Y:S01]  /*60d0*/  FFMA.FTZ R161, R151.reuse, R206, R93 ;  /* 0x000000ce97a17223 */ /* 0x040fe2000001005d */
[C---:B------:R-:W-:Y:S01]  /*60e0*/  FFMA.FTZ R178, R151.reuse, R178, R87 ;  /* 0x000000b297b27223 */ /* 0x040fe20000010057 */
[C---:B------:R-:W-:Y:S01]  /*60f0*/  FFMA.FTZ R157, R151.reuse, R210, R85 ;  /* 0x000000d2979d7223 */ /* 0x040fe20000010055 */
[----:B------:R-:W1:Y:S01]  /*6100*/  LDC.64 R92, c[0x0][0x468] ;  /* 0x00011a00ff5c7b82 */ /* 0x000e620000000a00 */
[----:B------:R-:W-:Y:S01]  /*6110*/  FFMA.FTZ R182, R151, R182, R97 ;  /* 0x000000b697b67223 */ /* 0x000fe20000010061 */
        /* <DEDUP_REMOVED lines=8> */
[----:B------:R-:W-:Y:S01]  /*61a0*/  PRMT R82, R75, 0x7632, R82 ;  /* 0x000076324b527816 */ /* 0x000fe20000000052 */
[----:B------:R-:W-:Y:S01]  /*61b0*/  FADD.FTZ R202, -R163, R202 ;  /* 0x000000caa3ca7221 */ /* 0x000fe20000010100 */
[----:B------:R-:W-:Y:S01]  /*61c0*/  SHF.L.U32 R80, R91, 0x10, RZ ;  /* 0x000000105b507819 */ /* 0x000fe200000006ff */
[----:B------:R-:W-:Y:S01]  /*61d0*/  FFMA.FTZ R176, R151, R176, R89 ;  /* 0x000000b097b07223 */ /* 0x000fe20000010059 */
[----:B------:R-:W-:Y:S01]  /*61e0*/  FADD.FTZ R194, -R155, R194 ;  /* 0x000000c29bc27221 */ /* 0x000fe20000010100 */
[C---:B------:R-:W-:Y:S01]  /*61f0*/  FFMA.FTZ R159, R151.reuse, R208, R87 ;  /* 0x000000d0979f7223 */ /* 0x040fe20000010057 */
[----:B------:R-:W-:Y:S01]  /*6200*/  SHF.L.U32 R89, R84, 0x10, RZ ;  /* 0x0000001054597819 */ /* 0x000fe200000006ff */
[C---:B------:R-:W-:Y:S01]  /*6210*/  FFMA.FTZ R163, R151.reuse, R204, R85 ;  /* 0x000000cc97a37223 */ /* 0x040fe20000010055 */
[C---:B------:R-:W-:Y:S01]  /*6220*/  FFMA.FTZ R155, R151.reuse, R214, R97 ;  /* 0x000000d6979b7223 */ /* 0x040fe20000010061 */
[----:B------:R-:W-:Y:S01]  /*6230*/  SHF.L.U32 R87, R82, 0x10, RZ ;  /* 0x0000001052577819 */ /* 0x000fe200000006ff */
[----:B------:R-:W-:Y:S01]  /*6240*/  FFMA.FTZ R97, R151, R107, R80 ;  /* 0x0000006b97617223 */ /* 0x000fe20000010050 */
[----:B------:R-:W-:Y:S01]  /*6250*/  SHF.L.U32 R85, R76, 0x10, RZ ;  /* 0x000000104c557819 */ /* 0x000fe200000006ff */
[----:B------:R-:W-:Y:S01]  /*6260*/  FADD.FTZ R196, -R196, R199 ;  /* 0x000000c7c4c47221 */ /* 0x000fe20000010100 */
[----:B------:R-:W-:Y:S01]  /*6270*/  PRMT R84, R78, 0x7632, R84 ;  /* 0x000076324e547816 */ /* 0x000fe20000000054 */
[----:B------:R-:W-:Y:S01]  /*6280*/  FADD.FTZ R190, -R189, R190 ;  /* 0x000000bebdbe7221 */ /* 0x000fe20000010100 */
[----:B------:R-:W-:Y:S01]  /*6290*/  PRMT R80, R77, 0x7632, R80 ;  /* 0x000076324d507816 */ /* 0x000fe20000000050 */
[C---:B------:R-:W-:Y:S01]  /*62a0*/  FFMA.FTZ R164, R151.reuse, R164, R89 ;  /* 0x000000a497a47223 */ /* 0x040fe20000010059 */
[C---:B------:R-:W-:Y:S01]  /*62b0*/  FFMA.FTZ R172, R151.reuse, R172, R87 ;  /* 0x000000ac97ac7223 */ /* 0x040fe20000010057 */
[C---:B------:R-:W-:Y:S01]  /*62c0*/  FFMA.FTZ R202, R151.reuse, R202, R85 ;  /* 0x000000ca97ca7223 */ /* 0x040fe20000010055 */
[----:B------:R-:W-:Y:S01]  /*62d0*/  SHF.L.U32 R89, R84, 0x10, RZ ;  /* 0x0000001054597819 */ /* 0x000fe200000006ff */
[C---:B------:R-:W-:Y:S01]  /*62e0*/  FFMA.FTZ R83, R151.reuse, R196, R83 ;  /* 0x000000c497537223 */ /* 0x040fe20000010053 */
[----:B------:R-:W-:Y:S01]  /*62f0*/  FFMA.FTZ R101, R151, R190, R101 ;  /* 0x000000be97657223 */ /* 0x000fe20000010065 */
[----:B------:R-:W-:Y:S01]  /*6300*/  SHF.L.U32 R82, R77, 0x10, RZ ;  /* 0x000000104d527819 */ /* 0x000fe200000006ff */
[----:B------:R-:W-:Y:S01]  /*6310*/  FMUL.FTZ R84, R95, R146 ;  /* 0x000000925f547220 */ /* 0x000fe20000410000 */
[----:B------:R-:W-:Y:S01]  /*6320*/  SHF.L.U32 R85, R80, 0x10, RZ ;  /* 0x0000001050557819 */ /* 0x000fe200000006ff */
[C---:B------:R-:W-:Y:S01]  /*6330*/  FFMA.FTZ R166, R151.reuse, R166, R89 ;  /* 0x000000a697a67223 */ /* 0x040fe20000010059 */
[----:B------:R-:W-:Y:S01]  /*6340*/  SHF.L.U32 R87, R78, 0x10, RZ ;  /* 0x000000104e577819 */ /* 0x000fe200000006ff */
[----:B------:R-:W-:Y:S01]  /*6350*/  FFMA.FTZ R165, R151, R200, R82 ;  /* 0x000000c897a57223 */ /* 0x000fe20000010052 */
[----:B------:R-:W-:Y:S01]  /*6360*/  SHF.L.U32 R91, R79, 0x10, RZ ;  /* 0x000000104f5b7819 */ /* 0x000fe200000006ff */
[----:B------:R-:W-:Y:S01]  /*6370*/  FFMA.FTZ R168, R151, R168, R85 ;  /* 0x000000a897a87223 */ /* 0x000fe20000010055 */
[----:B------:R-:W-:Y:S01]  /*6380*/  FMUL.FTZ R80, R81, R146 ;  /* 0x0000009251507220 */ /* 0x000fe20000410000 */
[----:B------:R-:W-:Y:S01]  /*6390*/  FFMA.FTZ R167, R151, R198, R87 ;  /* 0x000000c697a77223 */ /* 0x000fe20000010057 */
[----:B------:R-:W-:Y:S01]  /*63a0*/  F2FP.BF16.F32.PACK_AB R88, R83, R81 ;  /* 0x000000515358723e */ /* 0x000fe200000010ff */
[----:B------:R-:W-:Y:S01]  /*63b0*/  FFMA.FTZ R169, R151, R194, R91 ;  /* 0x000000c297a97223 */ /* 0x000fe2000001005b */
[----:B------:R-:W-:Y:S01]  /*63c0*/  F2FP.BF16.F32.PACK_AB R89, R192, R95 ;  /* 0x0000005fc059723e */ /* 0x000fe200000010ff */
[----:B0-----:R-:W-:Y:S01]  /*63d0*/  IMAD.WIDE.U32 R86, R150, 0x10, R102 ;  /* 0x0000001096567825 */ /* 0x001fe200078e0066 */
[----:B------:R-:W-:-:S03]  /*63e0*/  F2FP.BF16.F32.PACK_AB R90, R101, R99 ;  /* 0x00000063655a723e */ /* 0x000fc600000010ff */
[-C--:B------:R-:W-:Y:S01]  /*63f0*/  FMUL.FTZ R82, R99, R146.reuse ;  /* 0x0000009263527220 */ /* 0x080fe20000410000 */
[-C--:B------:R-:W-:Y:S01]  /*6400*/  FMUL.FTZ R94, R105, R146.reuse ;  /* 0x00000092695e7220 */ /* 0x080fe20000410000 */
[C---:B------:R-:W-:Y:S01]  /*6410*/  F2FP.BF16.F32.PACK_AB R91, R188.reuse, R105 ;  /* 0x00000069bc5b723e */ /* 0x040fe200000010ff */
[-C--:B------:R-:W-:Y:S01]  /*6420*/  FMUL.FTZ R95, R188, R146.reuse ;  /* 0x00000092bc5f7220 */ /* 0x080fe20000410000 */
[-C--:B------:R-:W-:Y:S01]  /*6430*/  FMUL.FTZ R101, R101, R146.reuse ;  /* 0x0000009265657220 */ /* 0x080fe20000410000 */
[-C--:B------:R-:W-:Y:S01]  /*6440*/  FMUL.FTZ R81, R192, R146.reuse ;  /* 0x00000092c0517220 */ /* 0x080fe20000410000 */
[----:B------:R-:W-:Y:S01]  /*6450*/  FMUL.FTZ R85, R83, R146 ;  /* 0x0000009253557220 */ /* 0x000fe20000410000 */
[----:B------:R0:W-:Y:S01]  /*6460*/  STG.E.128 desc[UR6][R86.64], R88 ;  /* 0x0000005856007986 */ /* 0x0001e2000c101d06 */
[----:B------:R-:W-:Y:S01]  /*6470*/  F2FP.BF16.F32.PACK_AB R83, R95, R94 ;  /* 0x0000005e5f53723e */ /* 0x000fe200000010ff */
[----:B-1----:R-:W-:Y:S01]  /*6480*/  IMAD.WIDE.U32 R150, R150, 0x10, R92 ;  /* 0x0000001096967825 */ /* 0x002fe200078e005c */
[----:B------:R-:W-:-:S03]  /*6490*/  F2FP.BF16.F32.PACK_AB R82, R101, R82 ;  /* 0x000000526552723e */ /* 0x000fc600000010ff */
[----:B------:R-:W-:Y:S01]  /*64a0*/  FMUL.FTZ R99, R182, R146 ;  /* 0x00000092b6637220 */ /* 0x000fe20000410000 */
[----:B------:R-:W-:Y:S01]  /*64b0*/  F2FP.BF16.F32.PACK_AB R81, R81, R84 ;  /* 0x000000545151723e */ /* 0x000fe200000010ff */
[----:B------:R-:W-:Y:S01]  /*64c0*/  IMAD.WIDE.U32 R94, R149, 0x10, R102 ;  /* 0x00000010955e7825 */ /* 0x000fe200078e0066 */
[----:B------:R-:W-:-:S03]  /*64d0*/  F2FP.BF16.F32.PACK_AB R80, R85, R80 ;  /* 0x000000505550723e */ /* 0x000fc600000010ff */
[-C--:B------:R-:W-:Y:S01]  /*64e0*/  FMUL.FTZ R98, R159, R146.reuse ;  /* 0x000000929f627220 */ /* 0x080fe20000410000 */
[----:B------:R-:W-:Y:S01]  /*64f0*/  F2FP.BF16.F32.PACK_AB R84, R186, R109 ;  /* 0x0000006dba54723e */ /* 0x000fe200000010ff */
[----:B------:R-:W-:Y:S01]  /*6500*/  IMAD.WIDE.U32 R100, R148, 0x10, R102 ;  /* 0x0000001094647825 */ /* 0x000fe200078e0066 */
[C---:B------:R-:W-:Y:S01]  /*6510*/  F2FP.BF16.F32.PACK_AB R85, R184.reuse, R111 ;  /* 0x0000006fb855723e */ /* 0x040fe200000010ff */
[----:B------:R1:W-:Y:S02]  /*6520*/  STG.E.128 desc[UR6][R150.64], R80 ;  /* 0x0000005096007986 */ /* 0x0003e4000c101d06 */
[----:B------:R-:W-:Y:S01]  /*6530*/  FMUL.FTZ R184, R184, R146 ;  /* 0x00000092b8b87220 */ /* 0x000fe20000410000 */
[----:B------:R-:W-:-:S04]  /*6540*/  IMAD.WIDE.U32 R104, R149, 0x10, R92 ;  /* 0x0000001095687825 */ /* 0x000fc800078e005c */
[-C--:B------:R-:W-:Y:S01]  /*6550*/  FMUL.FTZ R96, R97, R146.reuse ;  /* 0x0000009261607220 */ /* 0x080fe20000410000 */
[----:B------:R-:W-:Y:S01]  /*6560*/  FMUL.FTZ R108, R167, R146 ;  /* 0x00000092a76c7220 */ /* 0x000fe20000410000 */
[----:B0-----:R-:W-:Y:S01]  /*6570*/  F2FP.BF16.F32.PACK_AB R86, R182, R153 ;  /* 0x00000099b656723e */ /* 0x001fe200000010ff */
[----:B------:R-:W-:Y:S01]  /*6580*/  IMAD.WIDE.U32 R148, R148, 0x10, R92 ;  /* 0x0000001094947825 */ /* 0x000fe200078e005c */
[----:B------:R-:W-:-:S03]  /*6590*/  F2FP.BF16.F32.PACK_AB R87, R180, R155 ;  /* 0x0000009bb457723e */ /* 0x000fc600000010ff */
[-C--:B------:R-:W-:Y:S01]  /*65a0*/  FMUL.FTZ R88, R109, R146.reuse ;  /* 0x000000926d587220 */ /* 0x080fe20000410000 */
[----:B------:R-:W-:Y:S01]  /*65b0*/  FMUL.FTZ R89, R111, R146 ;  /* 0x000000926f597220 */ /* 0x000fe20000410000 */
[----:B------:R-:W-:-:S04]  /*65c0*/  IMAD.WIDE.U32 R106, R147, 0x10, R92 ;  /* 0x00000010936a7825 */ /* 0x000fc800078e005c */
[-C--:B------:R-:W-:Y:S01]  /*65d0*/  FMUL.FTZ R93, R186, R146.reuse ;  /* 0x00000092ba5d7220 */ /* 0x080fe20000410000 */
[-C--:B------:R-:W-:Y:S01]  /*65e0*/  FMUL.FTZ R90, R153, R146.reuse ;  /* 0x00000092995a7220 */ /* 0x080fe20000410000 */
[-C--:B------:R-:W-:Y:S01]  /*65f0*/  FMUL.FTZ R91, R155, R146.reuse ;  /* 0x000000929b5b7220 */ /* 0x080fe20000410000 */
[-C--:B------:R-:W-:Y:S01]  /*6600*/  FMUL.FTZ R180, R180, R146.reuse ;  /* 0x00000092b4b47220 */ /* 0x080fe20000410000 */
[----:B------:R-:W-:Y:S01]  /*6610*/  IMAD.WIDE.U32 R102, R147, 0x10, R102 ;  /* 0x0000001093667825 */ /* 0x000fe200078e0066 */
[----:B------:R0:W-:Y:S01]  /*6620*/  STG.E.128 desc[UR6][R94.64], R84 ;  /* 0x000000545e007986 */ /* 0x0001e2000c101d06 */
[----:B-1----:R-:W-:Y:S02]  /*6630*/  F2FP.BF16.F32.PACK_AB R83, R172, R163 ;  /* 0x000000a3ac53723e */ /* 0x002fe400000010ff */
        /* <DEDUP_REMOVED lines=12> */
[-C--:B0-----:R-:W-:Y:S01]  /*6700*/  FMUL.FTZ R94, R161, R146.reuse ;  /* 0x00000092a15e7220 */ /* 0x081fe20000410000 */
[----:B------:R-:W-:Y:S01]  /*6710*/  FMUL.FTZ R95, R163, R146 ;  /* 0x00000092a35f7220 */ /* 0x000fe20000410000 */
[----:B------:R-:W-:Y:S01]  /*6720*/  F2FP.BF16.F32.PACK_AB R84, R97, R202 ;  /* 0x000000ca6154723e */ /* 0x000fe200000010ff */
[-C--:B------:R-:W-:Y:S01]  /*6730*/  FMUL.FTZ R97, R165, R146.reuse ;  /* 0x00000092a5617220 */ /* 0x080fe20000410000 */
[C---:B------:R-:W-:Y:S01]  /*6740*/  F2FP.BF16.F32.PACK_AB R85, R168.reuse, R165 ;  /* 0x000000a5a855723e */ /* 0x040fe200000010ff */
[-C--:B------:R-:W-:Y:S01]  /*6750*/  FMUL.FTZ R168, R168, R146.reuse ;  /* 0x00000092a8a87220 */ /* 0x080fe20000410000 */
[----:B------:R-:W-:Y:S01]  /*6760*/  FMUL.FTZ R146, R169, R146 ;  /* 0x00000092a9927220 */ /* 0x000fe20000410000 */
        /* <DEDUP_REMOVED lines=14> */
[----:B------:R1:W-:Y:S01]  /*6850*/  STG.E.128 desc[UR6][R102.64], R84 ;  /* 0x0000005466007986 */ /* 0x0003e2000c101d06 */
[----:B------:R-:W-:Y:S02]  /*6860*/  F2FP.BF16.F32.PACK_AB R97, R168, R97 ;  /* 0x00000061a861723e */ /* 0x000fe400000010ff */
[----:B------:R-:W-:-:S05]  /*6870*/  F2FP.BF16.F32.PACK_AB R96, R96, R151 ;  /* 0x000000976060723e */ /* 0x000fca00000010ff */
[----:B------:R1:W-:Y:S02]  /*6880*/  STG.E.128 desc[UR6][R106.64], R96 ;  /* 0x000000606a007986 */ /* 0x0003e4000c101d06 */
.L_x_70:
[----:B0123--:R-:W0:Y:S02]  /*6890*/  LDC.64 R80, c[0x0][0x380] ;  /* 0x0000e000ff507b82 */ /* 0x00fe240000000a00 */
[----:B0-----:R-:W-:-:S04]  /*68a0*/  LEA R145, R80, R145, 0x2 ;  /* 0x0000009150917211 */ /* 0x001fc800078e10ff */
[----:B------:R-:W-:-:S13]  /*68b0*/  ISETP.GE.AND P1, PT, R145, R81, PT ;  /* 0x000000519100720c */ /* 0x000fda0003f26270 */
[----:B------:R-:W-:Y:S05]  /*68c0*/  @!P1 BRA `(.L_x_72) ;  /* 0xffffff9c00749947 */ /* 0x000fea000383ffff */
[----:B------:R-:W-:Y:S05]  /*68d0*/  BSYNC B1 ;  /* 0x0000000000017941 */ /* 0x000fea0003800000 */
.L_x_64:
[----:B------:R-:W-:Y:S02]  /*68e0*/  MOV R55, R4 ;  /* 0x0000000400377202 */ /* 0x000fe40000000f00 */
[----:B------:R-:W-:Y:S02]  /*68f0*/  MOV R4, R5 ;  /* 0x0000000500047202 */ /* 0x000fe40000000f00 */
[----:B------:R-:W-:Y:S02]  /*6900*/  MOV R5, R6 ;  /* 0x0000000600057202 */ /* 0x000fe40000000f00 */
[----:B------:R-:W-:Y:S02]  /*6910*/  MOV R6, R7 ;  /* 0x0000000700067202 */ /* 0x000fe40000000f00 */
[----:B------:R-:W-:Y:S02]  /*6920*/  MOV R7, R8 ;  /* 0x0000000800077202 */ /* 0x000fe40000000f00 */
[----:B------:R-:W-:-:S02]  /*6930*/  MOV R8, R9 ;  /* 0x0000000900087202 */ /* 0x000fc40000000f00 */
        /* <DEDUP_REMOVED lines=56> */
[----:B------:R-:W-:-:S07]  /*6cc0*/  MOV R125, R123 ;  /* 0x0000007b007d7202 */ /* 0x000fce0000000f00 */
.L_x_63:
[----:B------:R-:W-:Y:S05]  /*6cd0*/  BSYNC B0 ;  /* 0x0000000000007941 */ /* 0x000fea0003800000 */
.L_x_62:
[----:B------:R-:W0:Y:S01]  /*6ce0*/  S2R R45, SR_CgaCtaId ;  /* 0x00000000002d7919 */ /* 0x000e220000008800 */
[C---:B------:R-:W-:Y:S01]  /*6cf0*/  SHF.L.U32 R3, R0.reuse, 0x7, RZ ;  /* 0x0000000700037819 */ /* 0x040fe200000006ff */
[----:B------:R-:W-:Y:S05]  /*6d00*/  WARPSYNC.ALL ;  /* 0x0000000000007948 */ /* 0x000fea0003800000 */
[----:B------:R-:W-:Y:S01]  /*6d10*/  SHF.L.U32 R2, R0, 0x5, RZ ;  /* 0x0000000500027819 */ /* 0x000fe200000006ff */
[----:B------:R-:W1:Y:S01]  /*6d20*/  S2UR UR4, SR_CTAID.X ;  /* 0x00000000000479c3 */ /* 0x000e620000002500 */
[----:B------:R-:W-:Y:S01]  /*6d30*/  MOV R44, 0x400 ;  /* 0x00000400002c7802 */ /* 0x000fe20000000f00 */
[----:B------:R-:W2:Y:S01]  /*6d40*/  LDCU.128 UR16, c[0x0][0x440] ;  /* 0x00008800ff1077ac */ /* 0x000ea20008000c00 */
[----:B------:R-:W-:-:S04]  /*6d50*/  LOP3.LUT R3, R3, 0x3000, RZ, 0xc0, !PT ;  /* 0x0000300003037812 */ /* 0x000fc800078ec0ff */
[----:B------:R-:W-:Y:S02]  /*6d60*/  LOP3.LUT R2, R3, 0x3e0, R2, 0xf8, !PT ;  /* 0x000003e003027812 */ /* 0x000fe400078ef802 */
[----:B0-----:R-:W-:-:S04]  /*6d70*/  LEA R45, R45, R44, 0x18 ;  /* 0x0000002c2d2d7211 */ /* 0x001fc800078ec0ff */
[-C--:B------:R-:W-:Y:S02]  /*6d80*/  IADD3 R2, PT, PT, R2, R45.reuse, RZ ;  /* 0x0000002d02027210 */ /* 0x080fe40007ffe0ff */
[----:B------:R-:W-:-:S03]  /*6d90*/  LEA R45, R0, R45, 0x2 ;  /* 0x0000002d002d7211 */ /* 0x000fc600078e10ff */
[----:B------:R-:W-:Y:S04]  /*6da0*/  STS.128 [R2], R12 ;  /* 0x0000000c02007388 */ /* 0x000fe80000000c00 */
        /* <DEDUP_REMOVED lines=9> */
[----:B------:R-:W3:Y:S04]  /*6e40*/  LDS R44, [R45+0x1000] ;  /* 0x001000002d2c7984 */ /* 0x000ee80000000800 */
[----:B------:R-:W4:Y:S04]  /*6e50*/  LDS R12, [R45+0x200] ;  /* 0x000200002d0c7984 */ /* 0x000f280000000800 */
[----:B------:R-:W5:Y:S04]  /*6e60*/  LDS R19, [R45+0x1200] ;  /* 0x001200002d137984 */ /* 0x000f680000000800 */
[----:B------:R-:W2:Y:S04]  /*6e70*/  LDS R13, [R45+0x400] ;  /* 0x000400002d0d7984 */ /* 0x000ea80000000800 */
[----:B------:R-:W1:Y:S04]  /*6e80*/  LDS R20, [R45+0x1400] ;  /* 0x001400002d147984 */ /* 0x000e680000000800 */
[----:B------:R-:W1:Y:S04]  /*6e90*/  LDS R14, [R45+0x600] ;  /* 0x000600002d0e7984 */ /* 0x000e680000000800 */
[----:B------:R-:W1:Y:S04]  /*6ea0*/  LDS R21, [R45+0x1600] ;  /* 0x001600002d157984 */ /* 0x000e680000000800 */
[----:B------:R-:W1:Y:S04]  /*6eb0*/  LDS R15, [R45+0x800] ;  /* 0x000800002d0f7984 */ /* 0x000e680000000800 */
[----:B------:R-:W1:Y:S04]  /*6ec0*/  LDS R22, [R45+0x1800] ;  /* 0x001800002d167984 */ /* 0x000e680000000800 */
[----:B------:R-:W1:Y:S01]  /*6ed0*/  LDS R16, [R45+0xa00] ;  /* 0x000a00002d107984 */ /* 0x000e620000000800 */
[----:B0-----:R-:W-:-:S03]  /*6ee0*/  FADD.FTZ R3, RZ, R3 ;  /* 0x00000003ff037221 */ /* 0x001fc60000010000 */
[----:B------:R-:W0:Y:S01]  /*6ef0*/  LDS R23, [R45+0x1a00] ;  /* 0x001a00002d177984 */ /* 0x000e220000000800 */
[----:B---3--:R-:W-:-:S03]  /*6f00*/  FADD.FTZ R3, R3, R44 ;  /* 0x0000002c03037221 */ /* 0x008fc60000010000 */
[----:B------:R-:W3:Y:S01]  /*6f10*/  LDS R17, [R45+0xc00] ;  /* 0x000c00002d117984 */ /* 0x000ee20000000800 */
[----:B----4-:R-:W-:-:S03]  /*6f20*/  FADD.FTZ R12, RZ, R12 ;  /* 0x0000000cff0c7221 */ /* 0x010fc60000010000 */
[----:B------:R-:W4:Y:S01]  /*6f30*/  LDS R36, [R45+0x1c00] ;  /* 0x001c00002d247984 */ /* 0x000f220000000800 */
[----:B-----5:R-:W-:-:S03]  /*6f40*/  FADD.FTZ R12, R12, R19 ;  /* 0x000000130c0c7221 */ /* 0x020fc60000010000 */
[----:B------:R-:W5:Y:S01]  /*6f50*/  LDS R18, [R45+0xe00] ;  /* 0x000e00002d127984 */ /* 0x000f620000000800 */
[----:B--2---:R-:W-:-:S03]  /*6f60*/  FADD.FTZ R13, RZ, R13 ;  /* 0x0000000dff0d7221 */ /* 0x004fc60000010000 */
[----:B------:R-:W2:Y:S01]  /*6f70*/  LDS R37, [R45+0x1e00] ;  /* 0x001e00002d257984 */ /* 0x000ea20000000800 */
[----:B-1----:R-:W-:-:S03]  /*6f80*/  FADD.FTZ R13, R13, R20 ;  /* 0x000000140d0d7221 */ /* 0x002fc60000010000 */
[----:B------:R-:W1:Y:S01]  /*6f90*/  LDS R38, [R45+0x2000] ;  /* 0x002000002d267984 */ /* 0x000e620000000800 */
[----:B------:R-:W-:-:S03]  /*6fa0*/  FADD.FTZ R14, RZ, R14 ;  /* 0x0000000eff0e7221 */ /* 0x000fc60000010000 */
[----:B------:R-:W1:Y:S01]  /*6fb0*/  LDS R39, [R45+0x2200] ;  /* 0x002200002d277984 */ /* 0x000e620000000800 */
[----:B------:R-:W-:-:S03]  /*6fc0*/  FADD.FTZ R14, R14, R21 ;  /* 0x000000150e0e7221 */ /* 0x000fc60000010000 */
[----:B------:R-:W1:Y:S01]  /*6fd0*/  LDS R40, [R45+0x2400] ;  /* 0x002400002d287984 */ /* 0x000e620000000800 */
[----:B------:R-:W-:-:S03]  /*6fe0*/  FADD.FTZ R15, RZ, R15 ;  /* 0x0000000fff0f7221 */ /* 0x000fc60000010000 */
[----:B------:R-:W1:Y:S01]  /*6ff0*/  LDS R41, [R45+0x2600] ;  /* 0x002600002d297984 */ /* 0x000e620000000800 */
[----:B------:R-:W-:-:S03]  /*7000*/  FADD.FTZ R15, R15, R22 ;  /* 0x000000160f0f7221 */ /* 0x000fc60000010000 */
[----:B------:R-:W1:Y:S01]  /*7010*/  LDS R42, [R45+0x2800] ;  /* 0x002800002d2a7984 */ /* 0x000e620000000800 */
[----:B------:R-:W-:-:S03]  /*7020*/  FADD.FTZ R16, RZ, R16 ;  /* 0x00000010ff107221 */ /* 0x000fc60000010000 */
[----:B------:R-:W1:Y:S01]  /*7030*/  LDS R43, [R45+0x2a00] ;  /* 0x002a00002d2b7984 */ /* 0x000e620000000800 */
[----:B0-----:R-:W-:-:S03]  /*7040*/  FADD.FTZ R16, R16, R23 ;  /* 0x0000001710107221 */ /* 0x001fc60000010000 */
[----:B------:R-:W0:Y:S01]  /*7050*/  LDS R46, [R45+0x2c00] ;  /* 0x002c00002d2e7984 */ /* 0x000e220000000800 */
[----:B---3--:R-:W-:-:S03]  /*7060*/  FADD.FTZ R17, RZ, R17 ;  /* 0x00000011ff117221 */ /* 0x008fc60000010000 */
[----:B------:R-:W3:Y:S01]  /*7070*/  LDS R47, [R45+0x2e00] ;  /* 0x002e00002d2f7984 */ /* 0x000ee20000000800 */
[----:B----4-:R-:W-:-:S03]  /*7080*/  FADD.FTZ R17, R17, R36 ;  /* 0x0000002411117221 */ /* 0x010fc60000010000 */
[----:B------:R-:W-:Y:S01]  /*7090*/  LDS R56, [R45+0x3000] ;  /* 0x003000002d387984 */ /* 0x000fe20000000800 */
[----:B-----5:R-:W-:-:S03]  /*70a0*/  FADD.FTZ R18, RZ, R18 ;  /* 0x00000012ff127221 */ /* 0x020fc60000010000 */
[----:B------:R-:W4:Y:S01]  /*70b0*/  LDS R57, [R45+0x3200] ;  /* 0x003200002d397984 */ /* 0x000f220000000800 */
[----:B--2---:R-:W-:-:S03]  /*70c0*/  FADD.FTZ R18, R18, R37 ;  /* 0x0000002512127221 */ /* 0x004fc60000010000 */
[----:B------:R-:W2:Y:S01]  /*70d0*/  LDS R58, [R45+0x3400] ;  /* 0x003400002d3a7984 */ /* 0x000ea20000000800 */
[----:B-1----:R-:W-:-:S03]  /*70e0*/  FADD.FTZ R3, R3, R38 ;  /* 0x0000002603037221 */ /* 0x002fc60000010000 */
[----:B------:R-:W1:Y:S01]  /*70f0*/  LDS R59, [R45+0x3600] ;  /* 0x003600002d3b7984 */ /* 0x000e620000000800 */
[----:B------:R-:W-:-:S03]  /*7100*/  FADD.FTZ R12, R12, R39 ;  /* 0x000000270c0c7221 */ /* 0x000fc60000010000 */
[----:B------:R-:W5:Y:S01]  /*7110*/  LDS R60, [R45+0x3800] ;  /* 0x003800002d3c7984 */ /* 0x000f620000000800 */
[----:B------:R-:W-:-:S03]  /*7120*/  FADD.FTZ R13, R13, R40 ;  /* 0x000000280d0d7221 */ /* 0x000fc60000010000 */
[----:B------:R-:W5:Y:S01]  /*7130*/  LDS R61, [R45+0x3a00] ;  /* 0x003a00002d3d7984 */ /* 0x000f620000000800 */
[----:B------:R-:W-:-:S03]  /*7140*/  FADD.FTZ R14, R14, R41 ;  /* 0x000000290e0e7221 */ /* 0x000fc60000010000 */
[----:B------:R-:W5:Y:S01]  /*7150*/  LDS R62, [R45+0x3c00] ;  /* 0x003c00002d3e7984 */ /* 0x000f620000000800 */
[----:B------:R-:W-:-:S03]  /*7160*/  FADD.FTZ R15, R15, R42 ;  /* 0x0000002a0f0f7221 */ /* 0x000fc60000010000 */
[----:B------:R-:W5:Y:S01]  /*7170*/  LDS R63, [R45+0x3e00] ;  /* 0x003e00002d3f7984 */ /* 0x000f620000000800 */
[----:B------:R-:W-:Y:S01]  /*7180*/  FADD.FTZ R16, R16, R43 ;  /* 0x0000002b10107221 */ /* 0x000fe20000010000 */
[----:B------:R-:W-:Y:S01]  /*7190*/  BAR.SYNC.DEFER_BLOCKING 0x0 ;  /* 0x0000000000007b1d */ /* 0x000fe20000010000 */
[----:B0-----:R-:W-:Y:S01]  /*71a0*/  FADD.FTZ R17, R17, R46 ;  /* 0x0000002e11117221 */ /* 0x001fe20000010000 */
[----:B---3--:R-:W-:Y:S01]  /*71b0*/  FADD.FTZ R18, R18, R47 ;  /* 0x0000002f12127221 */ /* 0x008fe20000010000 */
[----:B----4-:R-:W-:Y:S01]  /*71c0*/  FADD.FTZ R57, R12, R57 ;  /* 0x000000390c397221 */ /* 0x010fe20000010000 */
[----:B--2---:R-:W-:Y:S01]  /*71d0*/  FADD.FTZ R13, R13, R58 ;  /* 0x0000003a0d0d7221 */ /* 0x004fe20000010000 */
[----:B-1----:R-:W-:Y:S01]  /*71e0*/  FADD.FTZ R59, R14, R59 ;  /* 0x0000003b0e3b7221 */ /* 0x002fe20000010000 */
[----:B------:R-:W-:Y:S01]  /*71f0*/  STS.128 [R2], R124 ;  /* 0x0000007c02007388 */ /* 0x000fe20000000c00 */
[----:B-----5:R-:W-:-:S03]  /*7200*/  FADD.FTZ R15, R15, R60 ;  /* 0x0000003c0f0f7221 */ /* 0x020fc60000010000 */
        /* <DEDUP_REMOVED lines=8> */
[----:B------:R0:W-:Y:S04]  /*7290*/  STS.128 [R2+0xc00], R4 ;  /* 0x000c000402007388 */ /* 0x0001e80000000c00 */
[----:B------:R1:W-:Y:S01]  /*72a0*/  STS.128 [R2+0xc10], R8 ;  /* 0x000c100802007388 */ /* 0x0003e20000000c00 */
[----:B------:R-:W-:Y:S01]  /*72b0*/  BAR.SYNC.DEFER_BLOCKING 0x0 ;  /* 0x0000000000007b1d */ /* 0x000fe20000010000 */
[----:B0-----:R-:W-:-:S07]  /*72c0*/  FADD.FTZ R7, R3, R56 ;  /* 0x0000003803077221 */ /* 0x001fce0000010000 */
[----:B-1----:R-:W0:Y:S01]  /*72d0*/  LDC R8, c[0x0][0x388] ;  /* 0x0000e200ff087b82 */ /* 0x002e220000000800 */
[----:B------:R-:W1:Y:S04]  /*72e0*/  LDS R44, [R45] ;  /* 0x000000002d2c7984 */ /* 0x000e680000000800 */
[----:B------:R-:W2:Y:S04]  /*72f0*/  LDS R25, [R45+0x1000] ;  /* 0x001000002d197984 */ /* 0x000ea80000000800 */
[----:B------:R-:W3:Y:S04]  /*7300*/  LDS R2, [R45+0x2000] ;  /* 0x002000002d027984 */ /* 0x000ee80000000800 */
[----:B------:R-:W4:Y:S01]  /*7310*/  LDS R64, [R45+0x200] ;  /* 0x000200002d407984 */ /* 0x000f220000000800 */
[----:B0-----:R-:W-:-:S03]  /*7320*/  IMAD R9, R8, UR4, RZ ;  /* 0x0000000408097c24 */ /* 0x001fc6000f8e02ff */
[----:B------:R-:W0:Y:S02]  /*7330*/  LDS R27, [R45+0x1200] ;  /* 0x001200002d1b7984 */ /* 0x000e240000000800 */
[----:B------:R-:W-:Y:S02]  /*7340*/  IADD3 R0, P0, PT, R9, R0, RZ ;  /* 0x0000000009007210 */ /* 0x000fe40007f1e0ff */
[----:B------:R-:W5:Y:S04]  /*7350*/  LDS R5, [R45+0x3000] ;  /* 0x003000002d057984 */ /* 0x000f680000000800 */
[----:B------:R-:W5:Y:S04]  /*7360*/  LDS R4, [R45+0x2200] ;  /* 0x002200002d047984 */ /* 0x000f680000000800 */
[----:B------:R-:W5:Y:S04]  /*7370*/  LDS R3, [R45+0x400] ;  /* 0x000400002d037984 */ /* 0x000f680000000800 */
[----:B------:R-:W5:Y:S04]  /*7380*/  LDS R6, [R45+0x600] ;  /* 0x000600002d067984 */ /* 0x000f680000000800 */
[----:B------:R-:W5:Y:S01]  /*7390*/  LDS R19, [R45+0x1400] ;  /* 0x001400002d137984 */ /* 0x000f620000000800 */
[----:B-1----:R-:W-:-:S03]  /*73a0*/  FADD.FTZ R44, RZ, R44 ;  /* 0x0000002cff2c7221 */ /* 0x002fc60000010000 */
[----:B------:R-:W1:Y:S01]  /*73b0*/  LDS R8, [R45+0x800] ;  /* 0x000800002d087984 */ /* 0x000e620000000800 */
[----:B--2---:R-:W-:-:S03]  /*73c0*/  FADD.FTZ R25, R44, R25 ;  /* 0x000000192c197221 */ /* 0x004fc60000010000 */
[----:B------:R-:W2:Y:S01]  /*73d0*/  LDS R21, [R45+0x1600] ;  /* 0x001600002d157984 */ /* 0x000ea20000000800 */
[----:B---3--:R-:W-:-:S03]  /*73e0*/  FADD.FTZ R2, R25, R2 ;  /* 0x0000000219027221 */ /* 0x008fc60000010000 */
[----:B------:R-:W3:Y:S01]  /*73f0*/  LDS R9, [R45+0xa00] ;  /* 0x000a00002d097984 */ /* 0x000ee20000000800 */
[----:B----4-:R-:W-:-:S03]  /*7400*/  FADD.FTZ R64, RZ, R64 ;  /* 0x00000040ff407221 */ /* 0x010fc60000010000 */
[----:B------:R-:W4:Y:S01]  /*7410*/  LDS R29, [R45+0x2400] ;  /* 0x002400002d1d7984 */ /* 0x000f220000000800 */
[----:B0-----:R-:W-:-:S03]  /*7420*/  FADD.FTZ R27, R64, R27 ;  /* 0x0000001b401b7221 */ /* 0x001fc60000010000 */
[----:B------:R-:W0:Y:S01]  /*7430*/  LDS R23, [R45+0x1800] ;  /* 0x001800002d177984 */ /* 0x000e220000000800 */
[----:B-----5:R-:W-:-:S03]  /*7440*/  FADD.FTZ R37, R2, R5 ;  /* 0x0000000502257221 */ /* 0x020fc60000010000 */
[----:B------:R-:W5:Y:S01]  /*7450*/  LDS R10, [R45+0xc00] ;  /* 0x000c00002d0a7984 */ /* 0x000f620000000800 */
[----:B------:R-:W-:Y:S01]  /*7460*/  IADD3.X R5, PT, PT, RZ, RZ, RZ, P0, !PT ;  /* 0x000000ffff057210 */ /* 0x000fe200007fe4ff */
[----:B------:R-:W-:Y:S02]  /*7470*/  FADD.FTZ R27, R27, R4 ;  /* 0x000000041b1b7221 */ /* 0x000fe40000010000 */
[----:B------:R-:W5:Y:S01]  /*7480*/  LDS R20, [R45+0x3200] ;  /* 0x003200002d147984 */ /* 0x000f620000000800 */
[C---:B------:R-:W-:Y:S02]  /*7490*/  SHF.L.U32 R4, R0.reuse, 0x2, RZ ;  /* 0x0000000200047819 */ /* 0x040fe400000006ff */
[----:B------:R-:W-:Y:S01]  /*74a0*/  SHF.L.U64.HI R5, R0, 0x2, R5 ;  /* 0x0000000200057819 */ /* 0x000fe20000010205 */
[----:B------:R-:W5:Y:S01]  /*74b0*/  LDS R31, [R45+0x2600] ;  /* 0x002600002d1f7984 */ /* 0x000f620000000800 */
[----:B------:R-:W-:Y:S01]  /*74c0*/  FADD.FTZ R0, RZ, R3 ;  /* 0x00000003ff007221 */ /* 0x000fe20000010000 */
[C---:B------:R-:W-:Y:S01]  /*74d0*/  IADD3 R2, P0, PT, R4.reuse, UR18, RZ ;  /* 0x0000001204027c10 */ /* 0x040fe2000ff1e0ff */
[----:B------:R-:W-:Y:S01]  /*74e0*/  FADD.FTZ R6, RZ, R6 ;  /* 0x00000006ff067221 */ /* 0x000fe20000010000 */
[----:B------:R-:W5:Y:S01]  /*74f0*/  LDS R12, [R45+0x1a00] ;  /* 0x001a00002d0c7984 */ /* 0x000f620000000800 */
[----:B------:R-:W-:Y:S01]  /*7500*/  IADD3 R4, P1, PT, R4, UR16, RZ ;  /* 0x0000001004047c10 */ /* 0x000fe2000ff3e0ff */
[----:B------:R-:W-:-:S02]  /*7510*/  FADD.FTZ R0, R0, R19 ;  /* 0x0000001300007221 */ /* 0x000fc40000010000 */
[----:B------:R-:W5:Y:S01]  /*7520*/  LDS R11, [R45+0xe00] ;  /* 0x000e00002d0b7984 */ /* 0x000f620000000800 */
[C---:B------:R-:W-:Y:S02]  /*7530*/  IADD3.X R3, PT, PT, R5.reuse, UR19, RZ, P0, !PT ;  /* 0x0000001305037c10 */ /* 0x040fe400087fe4ff */
[----:B------:R-:W-:Y:S01]  /*7540*/  IADD3.X R5, PT, PT, R5, UR17, RZ, P1, !PT ;  /* 0x0000001105057c10 */ /* 0x000fe20008ffe4ff */
[----:B------:R-:W5:Y:S01]  /*7550*/  LDS R39, [R45+0x3400] ;  /* 0x003400002d277984 */ /* 0x000f620000000800 */
[----:B-1----:R-:W-:-:S03]  /*7560*/  FADD.FTZ R8, RZ, R8 ;  /* 0x00000008ff087221 */ /* 0x002fc60000010000 */
[----:B------:R-:W1:Y:S01]  /*7570*/  LDS R33, [R45+0x2800] ;  /* 0x002800002d217984 */ /* 0x000e620000000800 */
[----:B--2---:R-:W-:-:S03]  /*7580*/  FADD.FTZ R6, R6, R21 ;  /* 0x0000001506067221 */ /* 0x004fc60000010000 */
[----:B------:R-:W2:Y:S01]  /*7590*/  LDS R25, [R45+0x1c00] ;  /* 0x001c00002d197984 */ /* 0x000ea20000000800 */
[----:B---3--:R-:W-:-:S03]  /*75a0*/  FADD.FTZ R9, RZ, R9 ;  /* 0x00000009ff097221 */ /* 0x008fc60000010000 */
[----:B------:R-:W3:Y:S01]  /*75b0*/  LDS R41, [R45+0x3600] ;  /* 0x003600002d297984 */ /* 0x000ee20000000800 */
[----:B----4-:R-:W-:-:S03]  /*75c0*/  FADD.FTZ R0, R0, R29 ;  /* 0x0000001d00007221 */ /* 0x010fc60000010000 */
[----:B------:R-:W4:Y:S01]  /*75d0*/  LDS R16, [R45+0x2a00] ;  /* 0x002a00002d107984 */ /* 0x000f220000000800 */
[----:B0-----:R-:W-:-:S03]  /*75e0*/  FADD.FTZ R8, R8, R23 ;  /* 0x0000001708087221 */ /* 0x001fc60000010000 */
[----:B------:R-:W0:Y:S01]  /*75f0*/  LDS R14, [R45+0x1e00] ;  /* 0x001e00002d0e7984 */ /* 0x000e220000000800 */
[----:B-----5:R-:W-:-:S03]  /*7600*/  FADD.FTZ R10, RZ, R10 ;  /* 0x0000000aff0a7221 */ /* 0x020fc60000010000 */
[----:B------:R-:W5:Y:S01]  /*7610*/  LDS R43, [R45+0x3800] ;  /* 0x003800002d2b7984 */ /* 0x000f620000000800 */
[----:B------:R-:W-:-:S03]  /*7620*/  FADD.FTZ R27, R27, R20 ;  /* 0x000000141b1b7221 */ /* 0x000fc60000010000 */
[----:B------:R-:W5:Y:S01]  /*7630*/  LDS R35, [R45+0x2c00] ;  /* 0x002c00002d237984 */ /* 0x000f620000000800 */
[----:B------:R-:W-:-:S03]  /*7640*/  FADD.FTZ R6, R6, R31 ;  /* 0x0000001f06067221 */ /* 0x000fc60000010000 */
[----:B------:R-:W5:Y:S01]  /*7650*/  LDS R22, [R45+0x3a00] ;  /* 0x003a00002d167984 */ /* 0x000f620000000800 */
[----:B------:R-:W-:-:S03]  /*7660*/  FADD.FTZ R9, R9, R12 ;  /* 0x0000000c09097221 */ /* 0x000fc60000010000 */
[----:B------:R-:W5:Y:S01]  /*7670*/  LDS R18, [R45+0x2e00] ;  /* 0x002e00002d127984 */ /* 0x000f620000000800 */
[----:B------:R-:W-:-:S03]  /*7680*/  FADD.FTZ R11, RZ, R11 ;  /* 0x0000000bff0b7221 */ /* 0x000fc60000010000 */
[----:B------:R-:W5:Y:S01]  /*7690*/  LDS R47, [R45+0x3c00] ;  /* 0x003c00002d2f7984 */ /* 0x000f620000000800 */
[----:B------:R-:W-:-:S03]  /*76a0*/  FADD.FTZ R39, R0, R39 ;  /* 0x0000002700277221 */ /* 0x000fc60000010000 */
[----:B------:R-:W5:Y:S01]  /*76b0*/  LDS R24, [R45+0x3e00] ;  /* 0x003e00002d187984 */ /* 0x000f620000000800 */
[----:B-1----:R-:W-:Y:S01]  /*76c0*/  FADD.FTZ R8, R8, R33 ;  /* 0x0000002108087221 */ /* 0x002fe20000010000 */
[----:B--2---:R-:W-:Y:S02]  /*76d0*/  FADD.FTZ R10, R10, R25 ;  /* 0x000000190a0a7221 */ /* 0x004fe40000010000 */
[----:B------:R-:W-:Y:S01]  /*76e0*/  STG.E desc[UR6][R2.64], R37 ;  /* 0x0000002502007986 */ /* 0x000fe2000c101906 */
[----:B---3--:R-:W-:-:S03]  /*76f0*/  FADD.FTZ R41, R6, R41 ;  /* 0x0000002906297221 */ /* 0x008fc60000010000 */
[----:B------:R-:W-:Y:S01]  /*7700*/  STG.E desc[UR6][R4.64], R7 ;  /* 0x0000000704007986 */ /* 0x000fe2000c101906 */
[----:B----4-:R-:W-:-:S03]  /*7710*/  FADD.FTZ R9, R9, R16 ;  /* 0x0000001009097221 */ /* 0x010fc60000010000 */
[----:B------:R-:W-:Y:S01]  /*7720*/  STG.E desc[UR6][R2.64+0x200], R27 ;  /* 0x0002001b02007986 */ /* 0x000fe2000c101906 */
[----:B0-----:R-:W-:-:S03]  /*7730*/  FADD.FTZ R11, R11, R14 ;  /* 0x0000000e0b0b7221 */ /* 0x001fc60000010000 */
[----:B------:R-:W-:Y:S01]  /*7740*/  STG.E desc[UR6][R4.64+0x200], R57 ;  /* 0x0002003904007986 */ /* 0x000fe2000c101906 */
[----:B-----5:R-:W-:-:S03]  /*7750*/  FADD.FTZ R43, R8, R43 ;  /* 0x0000002b082b7221 */ /* 0x020fc60000010000 */
[----:B------:R-:W-:Y:S01]  /*7760*/  STG.E desc[UR6][R2.64+0x400], R39 ;  /* 0x0004002702007986 */ /* 0x000fe2000c101906 */
[----:B------:R-:W-:-:S03]  /*7770*/  FADD.FTZ R10, R10, R35 ;  /* 0x000000230a0a7221 */ /* 0x000fc60000010000 */
        /* <DEDUP_REMOVED lines=8> */
[----:B------:R-:W-:Y:S04]  /*7800*/  STG.E desc[UR6][R4.64+0x800], R15 ;  /* 0x0008000f04007986 */ /* 0x000fe8000c101906 */
[----:B------:R-:W-:Y:S04]  /*7810*/  STG.E desc[UR6][R2.64+0xa00], R9 ;  /* 0x000a000902007986 */ /* 0x000fe8000c101906 */
[----:B------:R-:W-:Y:S04]  /*7820*/  STG.E desc[UR6][R4.64+0xa00], R61 ;  /* 0x000a003d04007986 */ /* 0x000fe8000c101906 */
[----:B------:R-:W-:Y:S04]  /*7830*/  STG.E desc[UR6][R2.64+0xc00], R47 ;  /* 0x000c002f02007986 */ /* 0x000fe8000c101906 */
[----:B------:R-:W-:Y:S04]  /*7840*/  STG.E desc[UR6][R4.64+0xc00], R17 ;  /* 0x000c001104007986 */ /* 0x000fe8000c101906 */
[----:B------:R-:W-:Y:S04]  /*7850*/  STG.E desc[UR6][R2.64+0xe00], R11 ;  /* 0x000e000b02007986 */ /* 0x000fe8000c101906 */
[----:B------:R-:W-:Y:S01]  /*7860*/  STG.E desc[UR6][R4.64+0xe00], R63 ;  /* 0x000e003f04007986 */ /* 0x000fe2000c101906 */
[----:B------:R-:W-:Y:S05]  /*7870*/  EXIT ;  /* 0x000000000000794d */ /* 0x000fea0003800000 */
.L_x_67:
        /* <DEDUP_REMOVED lines=8> */
.L_x_74:
[----:B------:R-:W-:Y:S05]  /*7900*/  BSYNC B2 ;  /* 0x0000000000027941 */ /* 0x000fea0003800000 */
.L_x_73:
[----:B------:R-:W-:Y:S01]  /*7910*/  HFMA2 R85, -RZ, RZ, 0, 5.9604644775390625e-08 ;  /* 0x00000001ff557431 */ /* 0x000fe200000001ff */
[----:B------:R-:W-:Y:S02]  /*7920*/  MOV R86, R96 ;  /* 0x0000006000567202 */ /* 0x000fe40000000f00 */
[----:B------:R-:W-:Y:S02]  /*7930*/  MOV R84, 0x1f ;  /* 0x0000001f00547802 */ /* 0x000fe40000000f00 */
[----:B------:R-:W-:Y:S02]  /*7940*/  MOV R83, 0xffffffff ;  /* 0xffffffff00537802 */ /* 0x000fe40000000f00 */
[----:B------:R-:W-:-:S07]  /*7950*/  MOV R81, R87 ;  /* 0x0000005700517202 */ /* 0x000fce0000000f00 */
[----:B------:R-:W-:Y:S05]  /*7960*/  WARPSYNC.COLLECTIVE R83, `(.L_x_75) ;  /* 0x0000000053087348 */ /* 0x000fea0003c00000 */
[----:B------:R0:W1:Y:S02]  /*7970*/  SHFL.BFLY P3, R87, R86, R85, R84 ;  /* 0x0c00005556577389 */ /* 0x0000640000060054 */
[----:B01----:R-:W-:Y:S05]  /*7980*/  ENDCOLLECTIVE ;  /* 0x000000000000791b */ /* 0x003fea0003800000 */
.L_x_75:
[----:B------:R-:W-:Y:S01]  /*7990*/  FADD.FTZ R81, R81, R98 ;  /* 0x0000006251517221 */ /* 0x000fe20000010000 */
[----:B------:R-:W-:-:S04]  /*79a0*/  HFMA2 R85, -RZ, RZ, 0, 1.1920928955078125e-07 ;  /* 0x00000002ff557431 */ /* 0x000fc800000001ff */
[----:B------:R-:W-:Y:S01]  /*79b0*/  MOV R86, R81 ;  /* 0x0000005100567202 */ /* 0x000fe20000000f00 */
[----:B------:R-:W-:-:S07]  /*79c0*/  FADD.FTZ R82, R87, R96 ;  /* 0x0000006057527221 */ /* 0x000fce0000010000 */
[----:B------:R-:W-:Y:S05]  /*79d0*/  WARPSYNC.COLLECTIVE R83, `(.L_x_76) ;  /* 0x0000000053087348 */ /* 0x000fea0003c00000 */
[----:B------:R0:W1:Y:S02]  /*79e0*/  SHFL.BFLY P3, R87, R86, R85, R84 ;  /* 0x0c00005556577389 */ /* 0x0000640000060054 */
[----:B01----:R-:W-:Y:S05]  /*79f0*/  ENDCOLLECTIVE ;  /* 0x000000000000791b */ /* 0x003fea0003800000 */
.L_x_76:
[----:B------:R-:W-:Y:S02]  /*7a00*/  MOV R86, R82 ;  /* 0x0000005200567202 */ /* 0x000fe40000000f00 */
[----:B------:R-:W-:-:S07]  /*7a10*/  MOV R88, R87 ;  /* 0x0000005700587202 */ /* 0x000fce0000000f00 */
[----:B------:R-:W-:Y:S05]  /*7a20*/  WARPSYNC.COLLECTIVE R83, `(.L_x_77) ;  /* 0x0000000053087348 */ /* 0x000fea0003c00000 */
[----:B------:R0:W1:Y:S02]  /*7a30*/  SHFL.BFLY P3, R87, R86, R85, R84 ;  /* 0x0c00005556577389 */ /* 0x0000640000060054 */
[----:B01----:R-:W-:Y:S05]  /*7a40*/  ENDCOLLECTIVE ;  /* 0x000000000000791b */ /* 0x003fea0003800000 */
.L_x_77:
[----:B------:R-:W-:Y:S01]  /*7a50*/  FADD.FTZ R88, R81, R88 ;  /* 0x0000005851587221 */ /* 0x000fe20000010000 */
[----:B------:R-:W-:-:S04]  /*7a60*/  HFMA2 R85, -RZ, RZ, 0, 2.384185791015625e-07 ;  /* 0x00000004ff557431 */ /* 0x000fc800000001ff */
[----:B------:R-:W-:Y:S01]  /*7a70*/  MOV R86, R88 ;  /* 0x0000005800567202 */ /* 0x000fe20000000f00 */
[----:B------:R-:W-:-:S07]  /*7a80*/  FADD.FTZ R89, R82, R87 ;  /* 0x0000005752597221 */ /* 0x000fce0000010000 */
[----:B------:R-:W-:Y:S05]  /*7a90*/  WARPSYNC.COLLECTIVE R83, `(.L_x_78) ;  /* 0x0000000053087348 */ /* 0x000fea0003c00000 */
[----:B------:R0:W1:Y:S02]  /*7aa0*/  SHFL.BFLY P3, R87, R86, R85, R84 ;  /* 0x0c00005556577389 */ /* 0x0000640000060054 */
[----:B01----:R-:W-:Y:S05]  /*7ab0*/  ENDCOLLECTIVE ;  /* 0x000000000000791b */ /* 0x003fea0003800000 */
.L_x_78:
[----:B------:R-:W-:Y:S02]  /*7ac0*/  MOV R86, R89 ;  /* 0x0000005900567202 */ /* 0x000fe40000000f00 */
[----:B------:R-:W-:-:S07]  /*7ad0*/  MOV R91, R87 ;  /* 0x00000057005b7202 */ /* 0x000fce0000000f00 */
[----:B------:R-:W-:Y:S05]  /*7ae0*/  WARPSYNC.COLLECTIVE R83, `(.L_x_79) ;  /* 0x0000000053087348 */ /* 0x000fea0003c00000 */
[----:B------:R0:W1:Y:S02]  /*7af0*/  SHFL.BFLY P3, R87, R86, R85, R84 ;  /* 0x0c00005556577389 */ /* 0x0000640000060054 */
[----:B01----:R-:W-:Y:S05]  /*7b00*/  ENDCOLLECTIVE ;  /* 0x000000000000791b */ /* 0x003fea0003800000 */
.L_x_79:
[----:B------:R-:W-:Y:S01]  /*7b10*/  FADD.FTZ R91, R88, R91 ;  /* 0x0000005b585b7221 */ /* 0x000fe20000010000 */
[----:B------:R-:W-:Y:S01]  /*7b20*/  PRMT R88, R70, 0x7632, R88 ;  /* 0x0000763246587816 */ /* 0x000fe20000000058 */
[----:B------:R-:W-:-:S03]  /*7b30*/  HFMA2 R85, -RZ, RZ, 0, 4.76837158203125e-07 ;  /* 0x00000008ff557431 */ /* 0x000fc600000001ff */
[----:B------:R-:W-:Y:S01]  /*7b40*/  MOV R86, R91 ;  /* 0x0000005b00567202 */ /* 0x000fe20000000f00 */
[----:B------:R-:W-:Y:S01]  /*7b50*/  FADD.FTZ R90, R89, R87 ;  /* 0x00000057595a7221 */ /* 0x000fe20000010000 */
[----:B------:R-:W-:-:S07]  /*7b60*/  PRMT R89, R69, 0x7632, R89 ;  /* 0x0000763245597816 */ /* 0x000fce0000000059 */
[----:B------:R-:W-:Y:S05]  /*7b70*/  WARPSYNC.COLLECTIVE R83, `(.L_x_80) ;  /* 0x0000000053087348 */ /* 0x000fea0003c00000 */
[----:B------:R0:W1:Y:S02]  /*7b80*/  SHFL.BFLY P3, R87, R86, R85, R84 ;  /* 0x0c00005556577389 */ /* 0x0000640000060054 */
[----:B01----:R-:W-:Y:S05]  /*7b90*/  ENDCOLLECTIVE ;  /* 0x000000000000791b */ /* 0x003fea0003800000 */
.L_x_80:
[----:B------:R-:W-:Y:S02]  /*7ba0*/  MOV R86, R90 ;  /* 0x0000005a00567202 */ /* 0x000fe40000000f00 */
[----:B------:R-:W-:-:S07]  /*7bb0*/  MOV R92, R87 ;  /* 0x00000057005c7202 */ /* 0x000fce0000000f00 */
[----:B------:R-:W-:Y:S05]  /*7bc0*/  WARPSYNC.COLLECTIVE R83, `(.L_x_81) ;  /* 0x0000000053087348 */ /* 0x000fea0003c00000 */
[----:B------:R0:W1:Y:S02]  /*7bd0*/  SHFL.BFLY P3, R87, R86, R85, R84 ;  /* 0x0c00005556577389 */ /* 0x0000640000060054 */
[----:B01----:R-:W-:Y:S05]  /*7be0*/  ENDCOLLECTIVE ;  /* 0x000000000000791b */ /* 0x003fea0003800000 */
.L_x_81:
[----:B------:R-:W-:Y:S01]  /*7bf0*/  FADD.FTZ R81, R91, R92 ;  /* 0x0000005c5b517221 */ /* 0x000fe20000010000 */
[----:B------:R-:W-:Y:S01]  /*7c00*/  PRMT R91, R76, 0x7632, R91 ;  /* 0x000076324c5b7816 */ /* 0x000fe2000000005b */
[----:B------:R-:W-:-:S03]  /*7c10*/  HFMA2 R85, -RZ, RZ, 0, 9.5367431640625e-07 ;  /* 0x00000010ff557431 */ /* 0x000fc600000001ff */
[----:B------:R-:W-:Y:S01]  /*7c20*/  MOV R86, R81 ;  /* 0x0000005100567202 */ /* 0x000fe20000000f00 */
[----:B------:R-:W-:Y:S01]  /*7c30*/  FADD.FTZ R82, R90, R87 ;  /* 0x000000575a527221 */ /* 0x000fe20000010000 */
[----:B------:R-:W-:-:S07]  /*7c40*/  PRMT R90, R68, 0x7632, R90 ;  /* 0x00007632445a7816 */ /* 0x000fce000000005a */
[----:B------:R-:W-:Y:S05]  /*7c50*/  WARPSYNC.COLLECTIVE R83, `(.L_x_82) ;  /* 0x0000000053087348 */ /* 0x000fea0003c00000 */
[----:B------:R0:W1:Y:S02]  /*7c60*/  SHFL.BFLY P3, R87, R86, R85, R84 ;  /* 0x0c00005556577389 */ /* 0x0000640000060054 */
[----:B01----:R-:W-:Y:S05]  /*7c70*/  ENDCOLLECTIVE ;  /* 0x000000000000791b */ /* 0x003fea0003800000 */
.L_x_82:
[----:B------:R-:W-:Y:S02]  /*7c80*/  MOV R86, R82 ;  /* 0x0000005200567202 */ /* 0x000fe40000000f00 */
[----:B------:R-:W-:-:S07]  /*7c90*/  MOV R92, R87 ;  /* 0x00000057005c7202 */ /* 0x000fce0000000f00 */
[----:B------:R-:W-:Y:S05]  /*7ca0*/  WARPSYNC.COLLECTIVE R83, `(.L_x_83) ;  /* 0x0000000053087348 */ /* 0x000fea0003c00000 */
[----:B------:R0:W1:Y:S02]  /*7cb0*/  SHFL.BFLY P3, R87, R86, R85, R84 ;  /* 0x0c00005556577389 */ /* 0x0000640000060054 */
[----:B01----:R-:W-:Y:S05]  /*7cc0*/  ENDCOLLECTIVE ;  /* 0x000000000000791b */ /* 0x003fea0003800000 */
.L_x_83:
[----:B------:R-:W-:Y:S02]  /*7cd0*/  PRMT R83, R76, 0x7632, R83 ;  /* 0x000076324c537816 */ /* 0x000fe40000000053 */
[----:B------:R-:W-:Y:S02]  /*7ce0*/  PRMT R85, R73, 0x7632, R85 ;  /* 0x0000763249557816 */ /* 0x000fe40000000055 */
[----:B------:R-:W-:Y:S02]  /*7cf0*/  PRMT R86, R72, 0x7632, R86 ;  /* 0x0000763248567816 */ /* 0x000fe40000000056 */
[----:B------:R-:W-:Y:S02]  /*7d00*/  MOV R93, R87 ;  /* 0x00000057005d7202 */ /* 0x000fe40000000f00 */
[----:B------:R-:W-:Y:S01]  /*7d10*/  PRMT R87, R71, 0x7632, R87 ;  /* 0x0000763247577816 */ /* 0x000fe20000000057 */
[----:B------:R-:W-:Y:S06]  /*7d20*/  BRA `(.L_x_84) ;  /* 0xffffffb800fc7947 */ /* 0x000fec000383ffff */
.L_x_85:
        /* <DEDUP_REMOVED lines=13> */
.L_x_19947:


//--------------------- .text._ZN10layer_norm13ln_bwd_kernelINS_13Kernel_traitsI13__nv_bfloat16S2_S2_S2_fjLj1024ELj1ELj4ELj1ELj16ENS_18Kernel_traits_baseILj1024ES2_S2_S2_S2_fjLj128EEEEELb0ELb0ELb1ELb0EEEvNS_9BwdParamsE --------------------------
	.section	.text._ZN10layer_norm13ln_bwd_kernelINS_13Kernel_traitsI13__nv_bfloat16S2_S2_S2_fjLj1024ELj1ELj4ELj1ELj16ENS_18Kernel_traits_baseILj1024ES2_S2_S2_S2_fjLj128EEEEELb0ELb0ELb1ELb0EEEvNS_9BwdParamsE,"ax",@progbits
	.align	128
        .global         _ZN10layer_norm13ln_bwd_kernelINS_13Kernel_traitsI13__nv_bfloat16S2_S2_S2_fjLj1024ELj1ELj4ELj1ELj16ENS_18Kernel_traits_baseILj1024ES2_S2_S2_S2_fjLj128EEEEELb0ELb0ELb1ELb0EEEvNS_9BwdParamsE
        .type           _ZN10layer_norm13ln_bwd_kernelINS_13Kernel_traitsI13__nv_bfloat16S2_S2_S2_fjLj1024ELj1ELj4ELj1ELj16ENS_18Kernel_traits_baseILj1024ES2_S2_S2_S2_fjLj128EEEEELb0ELb0ELb1ELb0EEEvNS_9BwdParamsE,@function
        .size           _ZN10layer_norm13ln_bwd_kernelINS_13Kernel_traitsI13__nv_bfloat16S2_S2_S2_fjLj1024ELj1ELj4ELj1ELj16ENS_18Kernel_traits_baseILj1024ES2_S2_S2_S2_fjLj128EEEEELb0ELb0ELb1ELb0EEEvNS_9BwdParamsE,(.L_x_19948 - _ZN10layer_norm13ln_bwd_kernelINS_13Kernel_traitsI13__nv_bfloat16S2_S2_S2_fjLj1024ELj1ELj4ELj1ELj16ENS_18Kernel_traits_baseILj1024ES2_S2_S2_S2_fjLj128EEEEELb0ELb0ELb1ELb0EEEvNS_9BwdParamsE)
        .other          _ZN10layer_norm13ln_bwd_kernelINS_13Kernel_traitsI13__nv_bfloat16S2_S2_S2_fjLj1024ELj1ELj4ELj1ELj16ENS_18Kernel_traits_baseILj1024ES2_S2_S2_S2_fjLj128EEEEELb0ELb0ELb1ELb0EEEvNS_9BwdParamsE,@"STO_CUDA_ENTRY STV_DEFAULT"
_ZN10layer_norm13ln_bwd_kernelINS_13Kernel_traitsI13__nv_bfloat16S2_S2_S2_fjLj1024ELj1ELj4ELj1ELj16ENS_18Kernel_traits_baseILj1024ES2_S2_S2_S2_fjLj128EEEEELb0ELb0ELb1ELb0EEEvNS_9BwdParamsE:
.text._ZN10layer_norm13ln_bwd_kernelINS_13Kernel_traitsI13__nv_bfloat16S2_S2_S2_fjLj1024ELj1ELj4ELj1ELj16ENS_18Kernel_traits_baseILj1024ES2_S2_S2_S2_fjLj128EEEEELb0ELb0ELb1ELb0EEEvNS_9BwdParamsE:
[----:B------:R-:W-:Y:S01]  /*0000*/  LDC R1, c[0x0][0x37c] ;  /* 0x0000df00ff017b82 */ /* 0x000fe20000000800 */
[----:B------:R-:W0:Y:S01]  /*0010*/  S2R R144, SR_TID.X ;  /* 0x0000000000907919 */ /* 0x000e220000002100 */
[----:B------:R-:W1:Y:S01]  /*0020*/  LDCU UR4, c[0x0][0x388] ;  /* 0x00007100ff0477ac */ /* 0x000e620008000800 */
[----:B------:R-:W2:Y:S01]  /*0030*/  LDCU.64 UR6, c[0x0][0x358] ;  /* 0x00006b00ff0677ac */ /* 0x000ea20008000a00 */
[----:B------:R-:W3:Y:S01]  /*0040*/  LDCU UR5, c[0x0][0x384] ;  /* 0x00007080ff0577ac */ /* 0x000ee20008000800 */
[----:B------:R-:W4:Y:S01]  /*0050*/  LDCU UR14, c[0x0][0x40c] ;  /* 0x00008180ff0e77ac */ /* 0x000f220008000800 */
[----:B------:R-:W0:Y:S01]  /*0060*/  LDCU UR15, c[0x0][0x388] ;  /* 0x00007100ff0f77ac */ /* 0x000e220008000800 */
[----:B-1----:R-:W-:Y:S01]  /*0070*/  MOV R21, UR4 ;  /* 0x0000000400157c02 */ /* 0x002fe20008000f00 */
[----:B------:R-:W1:Y:S03]  /*0080*/  LDCU.U8 UR8, c[0x0][0x410] ;  /* 0x00008200ff0877ac */ /* 0x000e660008000000 */
[----:B------:R-:W-:Y:S01]  /*0090*/  SHF.R.S32.HI R0, RZ, 0x1f, R21 ;  /* 0x0000001fff007819 */ /* 0x000fe20000011415 */
[----:B------:R-:W1:Y:S03]  /*00a0*/  LDCU UR9, c[0x0][0x400] ;  /* 0x00008000ff0977ac */ /* 0x000e660008000800 */
[----:B------:R-:W-:Y:S01]  /*00b0*/  LEA.HI R0, R0, R21, RZ, 0x3 ;  /* 0x0000001500007211 */ /* 0x000fe200078f18ff */
[----:B------:R-:W1:Y:S01]  /*00c0*/  LDCU.64 UR12, c[0x0][0x438] ;  /* 0x00008700ff0c77ac */ /* 0x000e620008000a00 */
[----:B0-----:R-:W-:Y:S01]  /*00d0*/  LOP3.LUT R205, R144, 0x1f, RZ, 0xc0, !PT ;  /* 0x0000001f90cd7812 */ /* 0x001fe200078ec0ff */
[----:B------:R-:W0:Y:S03]  /*00e0*/  LDCU.64 UR20, c[0x0][0x478] ;  /* 0x00008f00ff1477ac */ /* 0x000e260008000a00 */
[----:B------:R-:W-:Y:S01]  /*00f0*/  LOP3.LUT R19, R205, 0x1f, RZ, 0x3c, !PT ;  /* 0x0000001fcd137812 */ /* 0x000fe200078e3cff */
[----:B------:R-:W0:Y:S01]  /*0100*/  LDCU.64 UR10, c[0x0][0x3c0] ;  /* 0x00007800ff0a77ac */ /* 0x000e220008000a00 */
[----:B------:R-:W-:-:S02]  /*0110*/  MOV R13, R205 ;  /* 0x000000cd000d7202 */ /* 0x000fc40000000f00 */
[----:B------:R-:W-:-:S04]  /*0120*/  LEA.HI.SX32 R19, R0, R19, 0x1d ;  /* 0x0000001300137211 */ /* 0x000fc800078feaff */
[C---:B------:R-:W-:Y:S02]  /*0130*/  ISETP.GE.U32.AND P0, PT, R19.reuse, 0x20, PT ;  /* 0x000000201300780c */ /* 0x040fe40003f06070 */
[C---:B------:R-:W-:Y:S02]  /*0140*/  ISETP.GE.U32.AND P1, PT, R19.reuse, 0x40, PT ;  /* 0x000000401300780c */ /* 0x040fe40003f26070 */
[C---:B------:R-:W-:Y:S02]  /*0150*/  ISETP.GE.U32.AND P2, PT, R19.reuse, 0x60, PT ;  /* 0x000000601300780c */ /* 0x040fe40003f46070 */
[----:B------:R-:W-:-:S07]  /*0160*/  ISETP.GE.U32.AND P3, PT, R19, 0x80, PT ;  /* 0x000000801300780c */ /* 0x000fce0003f66070 */
[----:B------:R-:W2:Y:S08]  /*0170*/  @P0 LDC.64 R2, c[0x0][0x3d0] ;  /* 0x0000f400ff020b82 */ /* 0x000eb00000000a00 */
[----:B------:R-:W3:Y:S08]  /*0180*/  @P1 LDC.64 R4, c[0x0][0x3d0] ;  /* 0x0000f400ff041b82 */ /* 0x000ef00000000a00 */
[----:B------:R-:W4:Y:S08]  /*0190*/  @P2 LDC.64 R8, c[0x0][0x3d0] ;  /* 0x0000f400ff082b82 */ /* 0x000f300000000a00 */
[----:B------:R-:W1:Y:S01]  /*01a0*/  @P3 LDC.64 R10, c[0x0][0x3d0] ;  /* 0x0000f400ff0a3b82 */ /* 0x000e620000000a00 */
[C---:B--2---:R-:W-:Y:S01]  /*01b0*/  @P0 IMAD.WIDE.U32 R2, R13.reuse, 0x10, R2 ;  /* 0x000000100d020825 */ /* 0x044fe200078e0002 */
[----:B------:R-:W-:-:S02]  /*01c0*/  @P0 LOP3.LUT R13, R13, 0x20, RZ, 0xfc, !PT ;  /* 0x000000200d0d0812 */ /* 0x000fc400078efcff */
[----:B------:R-:W-:Y:S02]  /*01d0*/  SHF.R.U32.HI R18, RZ, 0x5, R144 ;  /* 0x00000005ff127819 */ /* 0x000fe40000011690 */
[----:B------:R2:W5:Y:S01]  /*01e0*/  @P0 LDG.E.128 R40, desc[UR6][R2.64] ;  /* 0x0000000602280981 */ /* 0x000562000c1e1d00 */
        /* <DEDUP_REMOVED lines=45> */
[----:B0-2---:R-:W-:Y:S06]  /*04c0*/  @P0 BRA `(.L_x_87) ;  /* 0x00000070002c0947 */ /* 0x005fec0003800000 */
        /* <DEDUP_REMOVED lines=47> */
[----:B------:R-:W-:-:S07]  /*07c0*/  CS2R R118, SRZ ;  /* 0x0000000000767805 */ /* 0x000fce000001ff00 */
.L_x_126:
[----:B------:R-:W0:Y:S08]  /*07d0*/  LDC.64 R142, c[0x0][0x3f8] ;  /* 0x0000fe00ff8e7b82 */ /* 0x000e300000000a00 */
[----:B------:R-:W1:Y:S08]  /*07e0*/  LDC.64 R20, c[0x0][0x3c8] ;  /* 0x0000f200ff147b82 */ /* 0x000e700000000a00 */
[----:B------:R-:W2:Y:S01]  /*07f0*/  LDC.64 R140, c[0x0][0x3f0] ;  /* 0x0000fc00ff8c7b82 */ /* 0x000ea20000000a00 */
[----:B0-----:R-:W-:-:S05]  /*0800*/  IMAD.WIDE R142, R18, 0x4, R142 ;  /* 0x00000004128e7825 */ /* 0x001fca00078e028e */
[----:B------:R-:W3:Y:S01]  /*0810*/  LDG.E R22, desc[UR6][R142.64] ;  /* 0x000000068e167981 */ /* 0x000ee2000c1e1900 */
[----:B-1----:R-:W-:-:S06]  /*0820*/  IMAD.WIDE R20, R18, 0x4, R20 ;  /* 0x0000000412147825 */ /* 0x002fcc00078e0214 */
[----:B------:R0:W5:Y:S01]  /*0830*/  LDG.E R20, desc[UR6][R20.64] ;  /* 0x0000000614147981 */ /* 0x000162000c1e1900 */
[----:B--2---:R-:W-:-:S05]  /*0840*/  IMAD.WIDE R140, R18, 0x4, R140 ;  /* 0x00000004128c7825 */ /* 0x004fca00078e028c */
[----:B------:R0:W5:Y:S01]  /*0850*/  LDG.E R197, desc[UR6][R140.64] ;  /* 0x000000068cc57981 */ /* 0x000162000c1e1900 */
[----:B------:R-:W-:Y:S01]  /*0860*/  BSSY.RECONVERGENT B0, `(.L_x_88) ;  /* 0x00001d3000007945 */ /* 0x000fe20003800200 */
[----:B------:R-:W-:Y:S02]  /*0870*/  CS2R R200, SRZ ;  /* 0x0000000000c87805 */ /* 0x000fe4000001ff00 */
[----:B---3--:R-:W-:-:S13]  /*0880*/  ISETP.GE.AND P1, PT, R22, 0x1, PT ;  /* 0x000000011600780c */ /* 0x008fda0003f26270 */
[----:B0-----:R-:W-:Y:S05]  /*0890*/  @!P1 BRA `(.L_x_89) ;  /* 0x0000001800cc9947 */ /* 0x001fea0003800000 */
[----:B------:R-:W-:Y:S02]  /*08a0*/  SHF.R.S32.HI R21, RZ, 0x1f, R18 ;  /* 0x0000001fff157819 */ /* 0x000fe40000011412 */
[----:B------:R-:W-:-:S04]  /*08b0*/  LEA R140, P0, R18, UR10, 0x2 ;  /* 0x0000000a128c7c11 */ /* 0x000fc8000f8010ff */
[----:B------:R-:W-:-:S05]  /*08c0*/  LEA.HI.X R141, R18, UR11, R21, 0x2, P0 ;  /* 0x0000000b128d7c11 */ /* 0x000fca00080f1415 */
[----:B------:R-:W2:Y:S01]  /*08d0*/  LDG.E R140, desc[UR6][R140.64] ;  /* 0x000000068c8c7981 */ /* 0x000ea2000c1e1900 */
[----:B------:R-:W-:Y:S01]  /*08e0*/  MOV R21, UR15 ;  /* 0x0000000f00157c02 */ /* 0x000fe20008000f00 */
[----:B------:R-:W-:Y:S01]  /*08f0*/  BSSY.RECONVERGENT B2, `(.L_x_90) ;  /* 0x0000078000027945 */ /* 0x000fe20003800200 */
[----:B------:R-:W-:Y:S02]  /*0900*/  IADD3 R144, PT, PT, R22, -0x1, RZ ;  /* 0xffffffff16907810 */ /* 0x000fe40007ffe0ff */
[----:B------:R-:W-:Y:S02]  /*0910*/  CS2R R200, SRZ ;  /* 0x0000000000c87805 */ /* 0x000fe4000001ff00 */
[C---:B------:R-:W-:Y:S01]  /*0920*/  ISETP.GE.U32.AND P5, PT, R19.reuse, 0x20, PT ;  /* 0x000000201300780c */ /* 0x040fe20003fa6070 */
[-C--:B------:R-:W-:Y:S01]  /*0930*/  IMAD R142, R18, R21.reuse, RZ ;  /* 0x00000015128e7224 */ /* 0x080fe200078e02ff */
[----:B------:R-:W-:Y:S01]  /*0940*/  ISETP.NE.AND P0, PT, RZ, UR8, PT ;  /* 0x00000008ff007c0c */ /* 0x000fe2000bf05270 */
[----:B------:R-:W-:Y:S01]  /*0950*/  IMAD R144, R144, R21, RZ ;  /* 0x0000001590907224 */ /* 0x000fe200078e02ff */
[----:B------:R-:W-:-:S02]  /*0960*/  ISETP.GE.U32.AND P4, PT, R19, 0x40, PT ;  /* 0x000000401300780c */ /* 0x000fc40003f86070 */
[----:B------:R-:W-:Y:S02]  /*0970*/  SHF.R.S32.HI R143, RZ, 0x1f, R142 ;  /* 0x0000001fff8f7819 */ /* 0x000fe4000001148e */
[----:B------:R-:W-:Y:S02]  /*0980*/  SHF.R.S32.HI R145, RZ, 0x1f, R144 ;  /* 0x0000001fff917819 */ /* 0x000fe40000011490 */
[----:B------:R-:W-:Y:S02]  /*0990*/  LEA.HI R142, R143, R142, RZ, 0x3 ;  /* 0x0000008e8f8e7211 */ /* 0x000fe400078f18ff */
[----:B------:R-:W-:Y:S02]  /*09a0*/  LEA.HI R144, R145, R144, RZ, 0x3 ;  /* 0x0000009091907211 */ /* 0x000fe400078f18ff */
[----:B------:R-:W-:Y:S02]  /*09b0*/  LEA.HI.SX32 R199, R142, R205, 0x1d ;  /* 0x000000cd8ec77211 */ /* 0x000fe400078feaff */
[----:B------:R-:W-:-:S02]  /*09c0*/  ISETP.GE.U32.AND P3, PT, R19, 0x60, PT ;  /* 0x000000601300780c */ /* 0x000fc40003f66070 */
[----:B------:R-:W-:Y:S02]  /*09d0*/  ISETP.GE.U32.AND P2, PT, R19, 0x80, PT ;  /* 0x000000801300780c */ /* 0x000fe40003f46070 */
[----:B------:R-:W-:Y:S02]  /*09e0*/  LEA.HI.SX32 R205, R144, R205, 0x1d ;  /* 0x000000cd90cd7211 */ /* 0x000fe400078feaff */
[----:B------:R-:W-:Y:S02]  /*09f0*/  MOV R203, R199 ;  /* 0x000000c700cb7202 */ /* 0x000fe40000000f00 */
[----:B--2---:R-:W-:Y:S01]  /*0a00*/  FSEL R202, R140, RZ, !P0 ;  /* 0x000000ff8cca7208 */ /* 0x004fe20004000000 */
[----:B------:R-:W-:Y:S06]  /*0a10*/  @!P5 BRA `(.L_x_91) ;  /* 0x000000040094d947 */ /* 0x000fec0003800000 */
[----:B------:R-:W0:Y:S08]  /*0a20*/  LDC.64 R24, c[0x0][0x3a8] ;  /* 0x0000ea00ff187b82 */ /* 0x000e300000000a00 */
[----:B------:R-:W1:Y:S01]  /*0a30*/  LDC.64 R28, c[0x0][0x428] ;  /* 0x00010a00ff1c7b82 */ /* 0x000e620000000a00 */
[----:B0-----:R-:W-:-:S06]  /*0a40*/  IMAD.WIDE.U32 R24, R203, 0x10, R24 ;  /* 0x00000010cb187825 */ /* 0x001fcc00078e0018 */
[----:B------:R-:W2:Y:S01]  /*0a50*/  LDG.E.128 R24, desc[UR6][R24.64] ;  /* 0x0000000618187981 */ /* 0x000ea2000c1e1d00 */
[----:B-1----:R-:W-:-:S06]  /*0a60*/  IMAD.WIDE.U32 R28, R205, 0x10, R28 ;  /* 0x00000010cd1c7825 */ /* 0x002fcc00078e001c */
[----:B------:R-:W3:Y:S01]  /*0a70*/  LDG.E.128 R28, desc[UR6][R28.64] ;  /* 0x000000061c1c7981 */ /* 0x000ee2000c1e1d00 */
[----:B------:R-:W-:-:S04]  /*0a80*/  ISETP.NE.U32.AND P0, PT, RZ, UR12, PT ;  /* 0x0000000cff007c0c */ /* 0x000fc8000bf05070 */
[----:B------:R-:W-:-:S13]  /*0a90*/  ISETP.NE.AND.EX P0, PT, RZ, UR13, PT, P0 ;  /* 0x0000000dff007c0c */ /* 0x000fda000bf05300 */
[----:B------:R-:W0:Y:S02]  /*0aa0*/  @P0 LDC.64 R32, c[0x0][0x438] ;  /* 0x00010e00ff200b82 */ /* 0x000e240000000a00 */
[----:B0-----:R-:W-:-:S05]  /*0ab0*/  @P0 IMAD.WIDE.U32 R32, R203, 0x10, R32 ;  /* 0x00000010cb200825 */ /* 0x001fca00078e0020 */
[----:B------:R0:W5:Y:S01]  /*0ac0*/  @P0 LDG.E.128 R120, desc[UR6][R32.64] ;  /* 0x0000000620780981 */ /* 0x000162000c1e1d00 */
[----:B------:R-:W-:Y:S02]  /*0ad0*/  IADD3 R205, PT, PT, R205, 0x20, RZ ;  /* 0x00000020cdcd7810 */ /* 0x000fe40007ffe0ff */
[----:B------:R-:W-:Y:S02]  /*0ae0*/  IADD3 R203, PT, PT, R203, 0x20, RZ ;  /* 0x00000020cbcb7810 */ /* 0x000fe40007ffe0ff */
[----:B--2---:R-:W-:Y:S01]  /*0af0*/  SHF.L.U32 R3, R24, 0x10, RZ ;  /* 0x0000001018037819 */ /* 0x004fe200000006ff */
[----:B------:R-:W-:Y:S01]  /*0b00*/  IMAD.U32 R143, R26, 0x10000, RZ ;  /* 0x000100001a8f7824 */ /* 0x000fe200078e00ff */
[C---:B------:R-:W-:Y:S02]  /*0b10*/  PRMT R140, R25.reuse, 0x7632, R140 ;  /* 0x00007632198c7816 */ /* 0x040fe4000000008c */
[----:B------:R-:W-:Y:S01]  /*0b20*/  SHF.L.U32 R25, R25, 0x10, RZ ;  /* 0x0000001019197819 */ /* 0x000fe200000006ff */
[----:B------:R-:W-:Y:S01]  /*0b30*/  FADD.FTZ R3, -R202, R3 ;  /* 0x00000003ca037221 */ /* 0x000fe20000010100 */
[----:B------:R-:W-:-:S02]  /*0b40*/  PRMT R34, R24, 0x7632, R34 ;  /* 0x0000763218227816 */ /* 0x000fc40000000022 */
[----:B------:R-:W-:Y:S01]  /*0b50*/  SHF.L.U32 R24, R40, 0x10, RZ ;  /* 0x0000001028187819 */ /* 0x000fe200000006ff */
[----:B-----5:R-:W-:Y:S01]  /*0b60*/  FMUL.FTZ R3, R20, R3 ;  /* 0x0000000314037220 */ /* 0x020fe20000410000 */
[----:B---3--:R-:W-:Y:S01]  /*0b70*/  SHF.L.U32 R23, R28, 0x10, RZ ;  /* 0x000000101c177819 */ /* 0x008fe200000006ff */
[----:B------:R-:W-:Y:S01]  /*0b80*/  FADD.FTZ R25, -R202, R25 ;  /* 0x00000019ca197221 */ /* 0x000fe20000010100 */
[----:B------:R-:W-:Y:S02]  /*0b90*/  PRMT R141, R26, 0x7632, R141 ;  /* 0x000076321a8d7816 */ /* 0x000fe4000000008d */
[----:B0-----:R-:W-:Y:S01]  /*0ba0*/  PRMT R32, R29, 0x7632, R32 ;  /* 0x000076321d207816 */ /* 0x001fe20000000020 */
[-C--:B------:R-:W-:Y:S01]  /*0bb0*/  FMUL.FTZ R24, R24, R23.reuse ;  /* 0x0000001718187220 */ /* 0x080fe20000410000 */
[----:B------:R-:W-:Y:S01]  /*0bc0*/  FADD.FTZ R88, R88, R23 ;  /* 0x0000001758587221 */ /* 0x000fe20000010000 */
[----:B------:R-:W-:Y:S01]  /*0bd0*/  FFMA.FTZ R56, R3, R23, R56 ;  /* 0x0000001703387223 */ /* 0x000fe20000010038 */
[----:B------:R-:W-:Y:S01]  /*0be0*/  FMUL.FTZ R23, R20, R25 ;  /* 0x0000001914177220 */ /* 0x000fe20000410000 */
[----:B------:R-:W-:Y:S01]  /*0bf0*/  SHF.L.U32 R147, R27, 0x10, RZ ;  /* 0x000000101b937819 */ /* 0x000fe200000006ff */
[----:B------:R-:W-:Y:S01]  /*0c00*/  FADD.FTZ R25, -R202, R143 ;  /* 0x0000008fca197221 */ /* 0x000fe20000010100 */
[----:B------:R-:W-:Y:S01]  /*0c10*/  SHF.L.U32 R29, R29, 0x10, RZ ;  /* 0x000000101d1d7819 */ /* 0x000fe200000006ff */
[----:B------:R-:W-:Y:S01]  /*0c20*/  IMAD.U32 R141, R141, 0x10000, RZ ;  /* 0x000100008d8d7824 */ /* 0x000fe200078e00ff */
[----:B------:R-:W-:Y:S01]  /*0c30*/  SHF.L.U32 R26, R41, 0x10, RZ ;  /* 0x00000010291a7819 */ /* 0x000fe200000006ff */
[----:B------:R-:W-:Y:S01]  /*0c40*/  FMUL.FTZ R25, R20, R25 ;  /* 0x0000001914197220 */ /* 0x000fe20000410000 */
[----:B------:R-:W-:Y:S01]  /*0c50*/  PRMT R145, R27, 0x7632, R145 ;  /* 0x000076321b917816 */ /* 0x000fe20000000091 */
[----:B------:R-:W-:Y:S01]  /*0c60*/  FADD.FTZ R90, R90, R29 ;  /* 0x0000001d5a5a7221 */ /* 0x000fe20000010000 */
[----:B------:R-:W-:Y:S01]  /*0c70*/  PRMT R35, R28, 0x7632, R35 ;  /* 0x000076321c237816 */ /* 0x000fe20000000023 */
[-C--:B------:R-:W-:Y:S01]  /*0c80*/  FMUL.FTZ R26, R26, R29.reuse ;  /* 0x0000001d1a1a7220 */ /* 0x080fe20000410000 */
[----:B------:R-:W-:Y:S01]  /*0c90*/  SHF.L.U32 R27, R30, 0x10, RZ ;  /* 0x000000101e1b7819 */ /* 0x000fe200000006ff */
[----:B------:R-:W-:Y:S01]  /*0ca0*/  FFMA.FTZ R58, R23, R29, R58 ;  /* 0x0000001d173a7223 */ /* 0x000fe2000001003a */
[----:B------:R-:W-:Y:S01]  /*0cb0*/  SHF.L.U32 R28, R42, 0x10, RZ ;  /* 0x000000102a1c7819 */ /* 0x000fe200000006ff */
[----:B------:R-:W-:Y:S01]  /*0cc0*/  FADD.FTZ R147, -R202, R147 ;  /* 0x00000093ca937221 */ /* 0x000fe20000010100 */
[----:B------:R-:W-:Y:S01]  /*0cd0*/  SHF.L.U32 R29, R34, 0x10, RZ ;  /* 0x00000010221d7819 */ /* 0x000fe200000006ff */
[----:B------:R-:W-:Y:S01]  /*0ce0*/  FADD.FTZ R92, R92, R27 ;  /* 0x0000001b5c5c7221 */ /* 0x000fe20000010000 */
[----:B------:R-:W-:Y:S01]  /*0cf0*/  PRMT R146, R31, 0x7632, R146 ;  /* 0x000076321f927816 */ /* 0x000fe20000000092 */
[-C--:B------:R-:W-:Y:S01]  /*0d00*/  FMUL.FTZ R28, R28, R27.reuse ;  /* 0x0000001b1c1c7220 */ /* 0x080fe20000410000 */
[----:B------:R-:W-:Y:S01]  /*0d10*/  PRMT R144, R30, 0x7632, R144 ;  /* 0x000076321e907816 */ /* 0x000fe20000000090 */
[----:B------:R-:W-:Y:S01]  /*0d20*/  FFMA.FTZ R60, R25, R27, R60 ;  /* 0x0000001b193c7223 */ /* 0x000fe2000001003c */
[----:B------:R-:W-:Y:S01]  /*0d30*/  SHF.L.U32 R31, R31, 0x10, RZ ;  /* 0x000000101f1f7819 */ /* 0x000fe200000006ff */
[----:B------:R-:W-:Y:S01]  /*0d40*/  IMAD.U32 R30, R43, 0x10000, RZ ;  /* 0x000100002b1e7824 */ /* 0x000fe200078e00ff */
[----:B------:R-:W-:Y:S01]  /*0d50*/  SHF.L.U32 R33, R140, 0x10, RZ ;  /* 0x000000108c217819 */ /* 0x000fe200000006ff */
[----:B------:R-:W-:Y:S01]  /*0d60*/  FMUL.FTZ R27, R20, R147 ;  /* 0x00000093141b7220 */ /* 0x000fe20000410000 */
[----:B------:R-:W-:Y:S01]  /*0d70*/  FADD.FTZ R29, -R202, R29 ;  /* 0x0000001dca1d7221 */ /* 0x000fe20000010100 */
[-C--:B------:R-:W-:Y:S01]  /*0d80*/  FMUL.FTZ R30, R30, R31.reuse ;  /* 0x0000001f1e1e7220 */ /* 0x080fe20000410000 */
[----:B------:R-:W-:Y:S01]  /*0d90*/  FADD.FTZ R94, R94, R31 ;  /* 0x0000001f5e5e7221 */ /* 0x000fe20000010000 */
[----:B------:R-:W-:Y:S01]  /*0da0*/  FFMA.FTZ R62, R27, R31, R62 ;  /* 0x0000001f1b3e7223 */ /* 0x000fe2000001003e */
[----:B------:R-:W-:Y:S01]  /*0db0*/  FADD.FTZ R33, -R202, R33 ;  /* 0x00000021ca217221 */ /* 0x000fe20000010100 */
[----:B------:R-:W-:Y:S01]  /*0dc0*/  SHF.L.U32 R31, R14, 0x10, RZ ;  /* 0x000000100e1f7819 */ /* 0x000fe200000006ff */
[----:B------:R-:W-:Y:S01]  /*0dd0*/  FADD.FTZ R141, -R202, R141 ;  /* 0x0000008dca8d7221 */ /* 0x000fe20000010100 */
[----:B------:R-:W-:Y:S01]  /*0de0*/  SHF.L.U32 R140, R35, 0x10, RZ ;  /* 0x00000010238c7819 */ /* 0x000fe200000006ff */
[----:B------:R-:W-:Y:S01]  /*0df0*/  FMUL.FTZ R34, R20, R33 ;  /* 0x0000002114227220 */ /* 0x000fe20000410000 */
[----:B------:R-:W-:Y:S01]  /*0e00*/  SHF.L.U32 R142, R32, 0x10, RZ ;  /* 0x00000010208e7819 */ /* 0x000fe200000006ff */
[----:B------:R-:W-:Y:S01]  /*0e10*/  FMUL.FTZ R32, R20, R29 ;  /* 0x0000001d14207220 */ /* 0x000fe20000410000 */
[----:B------:R-:W-:Y:S01]  /*0e20*/  SHF.L.U32 R35, R15, 0x10, RZ ;  /* 0x000000100f237819 */ /* 0x000fe200000006ff */
[-C--:B------:R-:W-:Y:S01]  /*0e30*/  FMUL.FTZ R29, R31, R140.reuse ;  /* 0x0000008c1f1d7220 */ /* 0x080fe20000410000 */
[----:B------:R-:W-:Y:S01]  /*0e40*/  FADD.FTZ R89, R89, R140 ;  /* 0x0000008c59597221 */ /* 0x000fe20000010000 */
[----:B------:R-:W-:Y:S01]  /*0e50*/  FFMA.FTZ R57, R32, R140, R57 ;  /* 0x0000008c20397223 */ /* 0x000fe20000010039 */
[----:B------:R-:W-:Y:S01]  /*0e60*/  FADD.FTZ R140, RZ, R24 ;  /* 0x00000018ff8c7221 */ /* 0x000fe20000010000 */
[-C--:B------:R-:W-:Y:S01]  /*0e70*/  FMUL.FTZ R31, R35, R142.reuse ;  /* 0x0000008e231f7220 */ /* 0x080fe20000410000 */
[----:B------:R-:W-:Y:S01]  /*0e80*/  FADD.FTZ R91, R91, R142 ;  /* 0x0000008e5b5b7221 */ /* 0x000fe20000010000 */
[----:B------:R-:W-:Y:S01]  /*0e90*/  FFMA.FTZ R59, R34, R142, R59 ;  /* 0x0000008e223b7223 */ /* 0x000fe2000001003b */
[----:B------:R-:W-:Y:S01]  /*0ea0*/  FFMA.FTZ R33, R3, R24, RZ ;  /* 0x0000001803217223 */ /* 0x000fe200000100ff */
[----:B------:R-:W-:Y:S01]  /*0eb0*/  SHF.L.U32 R142, R16, 0x10, RZ ;  /* 0x00000010108e7819 */ /* 0x000fe200000006ff */
[----:B------:R-:W-:Y:S01]  /*0ec0*/  FADD.FTZ R35, R140, R29 ;  /* 0x0000001d8c237221 */ /* 0x000fe20000010000 */
[----:B------:R-:W-:Y:S01]  /*0ed0*/  SHF.L.U32 R144, R144, 0x10, RZ ;  /* 0x0000001090907819 */ /* 0x000fe200000006ff */
[----:B------:R-:W-:Y:S01]  /*0ee0*/  FFMA.FTZ R140, R32, R29, R33 ;  /* 0x0000001d208c7223 */ /* 0x000fe20000010021 */
[----:B------:R-:W-:Y:S01]  /*0ef0*/  FMUL.FTZ R148, R20, R141 ;  /* 0x0000008d14947220 */ /* 0x000fe20000410000 */
[----:B------:R-:W-:-:S02]  /*0f00*/  SHF.L.U32 R143, R17, 0x10, RZ ;  /* 0x00000010118f7819 */ /* 0x000fc400000006ff */
[----:B------:R-:W-:Y:S01]  /*0f10*/  FMUL.FTZ R33, R142, R144 ;  /* 0x000000908e217220 */ /* 0x000fe20000410000 */
[----:B------:R-:W-:Y:S01]  /*0f20*/  FADD.FTZ R142, R35, R26 ;  /* 0x0000001a238e7221 */ /* 0x000fe20000010000 */
[----:B------:R-:W-:Y:S01]  /*0f30*/  FFMA.FTZ R35, R23, R26, R140 ;  /* 0x0000001a17237223 */ /* 0x000fe2000001008c */
[----:B------:R-:W-:Y:S01]  /*0f40*/  SHF.L.U32 R146, R146, 0x10, RZ ;  /* 0x0000001092927819 */ /* 0x000fe200000006ff */
[----:B------:R-:W-:Y:S01]  /*0f50*/  FADD.FTZ R93, R93, R144 ;  /* 0x000000905d5d7221 */ /* 0x000fe20000010000 */
[----:B------:R-:W-:Y:S01]  /*0f60*/  FADD.FTZ R141, R142, R31 ;  /* 0x0000001f8e8d7221 */ /* 0x000fe20000010000 */
[----:B------:R-:W-:Y:S01]  /*0f70*/  FFMA.FTZ R140, R34, R31, R35 ;  /* 0x0000001f228c7223 */ /* 0x000fe20000010023 */
[----:B------:R-:W-:Y:S01]  /*0f80*/  SHF.L.U32 R145, R145, 0x10, RZ ;  /* 0x0000001091917819 */ /* 0x000fe200000006ff */
[----:B------:R-:W-:Y:S01]  /*0f90*/  FMUL.FTZ R35, R143, R146 ;  /* 0x000000928f237220 */ /* 0x000fe20000410000 */
[----:B------:R-:W-:Y:S01]  /*0fa0*/  FADD.FTZ R142, R141, R28 ;  /* 0x0000001c8d8e7221 */ /* 0x000fe20000010000 */
[----:B------:R-:W-:Y:S01]  /*0fb0*/  FFMA.FTZ R141, R25, R28, R140 ;  /* 0x0000001c198d7223 */ /* 0x000fe2000001008c */
[----:B------:R-:W-:Y:S01]  /*0fc0*/  FFMA.FTZ R61, R148, R144, R61 ;  /* 0x00000090943d7223 */ /* 0x000fe2000001003d */
[----:B------:R-:W-:Y:S01]  /*0fd0*/  FADD.FTZ R145, -R202, R145 ;  /* 0x00000091ca917221 */ /* 0x000fe20000010100 */
[----:B------:R-:W-:Y:S01]  /*0fe0*/  FADD.FTZ R143, R142, R33 ;  /* 0x000000218e8f7221 */ /* 0x000fe20000010000 */
[----:B------:R-:W-:Y:S01]  /*0ff0*/  FFMA.FTZ R140, R148, R33, R141 ;  /* 0x00000021948c7223 */ /* 0x000fe2000001008d */
[----:B------:R-:W-:Y:S01]  /*1000*/  FADD.FTZ R95, R95, R146 ;  /* 0x000000925f5f7221 */ /* 0x000fe20000010000 */
[----:B------:R-:W-:Y:S01]  /*1010*/  FMUL.FTZ R150, R20, R145 ;  /* 0x0000009114967220 */ /* 0x000fe20000410000 */
[----:B------:R-:W-:Y:S01]  /*1020*/  FADD.FTZ R142, R143, R30 ;  /* 0x0000001e8f8e7221 */ /* 0x000fe20000010000 */
[----:B------:R-:W-:-:S02]  /*1030*/  FFMA.FTZ R141, R27, R30, R140 ;  /* 0x0000001e1b8d7223 */ /* 0x000fc4000001008c */
[----:B------:R-:W-:Y:S01]  /*1040*/  FFMA.FTZ R63, R150, R146, R63 ;  /* 0x00000092963f7223 */ /* 0x000fe2000001003f */
[----:B------:R-:W-:Y:S01]  /*1050*/  FADD.FTZ R201, R142, R35 ;  /* 0x000000238ec97221 */ /* 0x000fe20000010000 */
[----:B------:R-:W-:-:S07]  /*1060*/  FFMA.FTZ R200, R150, R35, R141 ;  /* 0x0000002396c87223 */ /* 0x000fce000001008d */
.L_x_91:
[----:B------:R-:W-:Y:S05]  /*1070*/  BSYNC.RECONVERGENT B2 ;  /* 0x0000000000027941 */ /* 0x000fea0003800200 */
.L_x_90:
        /* <DEDUP_REMOVED lines=10> */
[----:B------:R-:W0:Y:S01]  /*1120*/  @P0 LDC.64 R152, c[0x0][0x438] ;  /* 0x00010e00ff980b82 */ /* 0x000e220000000a00 */
[----:B------:R-:W-:Y:S01]  /*1130*/  SHF.L.U32 R154, R45, 0x10, RZ ;  /* 0x000000102d9a7819 */ /* 0x000fe200000006ff */
[----:B0-----:R-:W-:-:S05]  /*1140*/  @P0 IMAD.WIDE.U32 R152, R203, 0x10, R152 ;  /* 0x00000010cb980825 */ /* 0x001fca00078e0098 */
[----:B------:R0:W5:Y:S01]  /*1150*/  @P0 LDG.E.128 R124, desc[UR6][R152.64] ;  /* 0x00000006987c0981 */ /* 0x000162000c1e1d00 */
[----:B------:R-:W-:Y:S02]  /*1160*/  SHF.L.U32 R156, R46, 0x10, RZ ;  /* 0x000000102e9c7819 */ /* 0x000fe400000006ff */
[----:B------:R-:W-:Y:S02]  /*1170*/  SHF.L.U32 R158, R47, 0x10, RZ ;  /* 0x000000102f9e7819 */ /* 0x000fe400000006ff */
[----:B------:R-:W-:Y:S02]  /*1180*/  IADD3 R205, PT, PT, R205, 0x20, RZ ;  /* 0x00000020cdcd7810 */ /* 0x000fe40007ffe0ff */
[----:B------:R-:W-:Y:S02]  /*1190*/  IADD3 R203, PT, PT, R203, 0x20, RZ ;  /* 0x00000020cbcb7810 */ /* 0x000fe40007ffe0ff */
[C---:B--2---:R-:W-:Y:S01]  /*11a0*/  SHF.L.U32 R149, R140.reuse, 0x10, RZ ;  /* 0x000000108c957819 */ /* 0x044fe200000006ff */
[----:B------:R-:W-:Y:S01]  /*11b0*/  IMAD.U32 R163, R143, 0x10000, RZ ;  /* 0x000100008fa37824 */ /* 0x000fe200078e00ff */
[----:B------:R-:W-:-:S02]  /*11c0*/  PRMT R157, R140, 0x7632, R157 ;  /* 0x000076328c9d7816 */ /* 0x000fc4000000009d */
[----:B------:R-:W-:Y:S01]  /*11d0*/  PRMT R166, R143, 0x7632, R166 ;  /* 0x000076328fa67816 */ /* 0x000fe200000000a6 */
[C---:B------:R-:W-:Y:S01]  /*11e0*/  FADD.FTZ R149, -R202.reuse, R149 ;  /* 0x00000095ca957221 */ /* 0x040fe20000010100 */
[----:B------:R-:W-:Y:S01]  /*11f0*/  SHF.L.U32 R151, R141, 0x10, RZ ;  /* 0x000000108d977819 */ /* 0x000fe200000006ff */
[----:B------:R-:W-:Y:S01]  /*1200*/  FADD.FTZ R163, -R202, R163 ;  /* 0x000000a3caa37221 */ /* 0x000fe20000010100 */
[----:B------:R-:W-:Y:S01]  /*1210*/  SHF.L.U32 R140, R44, 0x10, RZ ;  /* 0x000000102c8c7819 */ /* 0x000fe200000006ff */
[----:B-----5:R-:W-:Y:S01]  /*1220*/  FMUL.FTZ R149, R20, R149 ;  /* 0x0000009514957220 */ /* 0x020fe20000410000 */
[----:B---3--:R-:W-:Y:S01]  /*1230*/  SHF.L.U32 R143, R144, 0x10, RZ ;  /* 0x00000010908f7819 */ /* 0x008fe200000006ff */
[----:B------:R-:W-:Y:S01]  /*1240*/  FADD.FTZ R151, -R202, R151 ;  /* 0x00000097ca977221 */ /* 0x000fe20000010100 */
[C---:B------:R-:W-:Y:S02]  /*1250*/  PRMT R164, R142.reuse, 0x7632, R164 ;  /* 0x000076328ea47816 */ /* 0x040fe400000000a4 */
[----:B------:R-:W-:Y:S01]  /*1260*/  SHF.L.U32 R161, R142, 0x10, RZ ;  /* 0x000000108ea17819 */ /* 0x000fe200000006ff */
[-C--:B0-----:R-:W-:Y:S01]  /*1270*/  FMUL.FTZ R152, R140, R143.reuse ;  /* 0x0000008f8c987220 */ /* 0x081fe20000410000 */
[----:B------:R-:W-:Y:S01]  /*1280*/  FADD.FTZ R96, R96, R143 ;  /* 0x0000008f60607221 */ /* 0x000fe20000010000 */
[----:B------:R-:W-:Y:S01]  /*1290*/  FFMA.FTZ R64, R149, R143, R64 ;  /* 0x0000008f95407223 */ /* 0x000fe20000010040 */
[----:B------:R-:W-:Y:S01]  /*12a0*/  IMAD.U32 R143, R157, 0x10000, RZ ;  /* 0x000100009d8f7824 */ /* 0x000fe200078e00ff */
[----:B------:R-:W-:Y:S01]  /*12b0*/  PRMT R142, R145, 0x7632, R142 ;  /* 0x00007632918e7816 */ /* 0x000fe2000000008e */
[----:B------:R-:W-:Y:S01]  /*12c0*/  FMUL.FTZ R151, R20, R151 ;  /* 0x0000009714977220 */ /* 0x000fe20000410000 */
[----:B------:R-:W-:Y:S01]  /*12d0*/  PRMT R159, R141, 0x7632, R159 ;  /* 0x000076328d9f7816 */ /* 0x000fe2000000009f */
[C---:B------:R-:W-:Y:S01]  /*12e0*/  FADD.FTZ R143, -R202.reuse, R143 ;  /* 0x0000008fca8f7221 */ /* 0x040fe20000010100 */
[----:B------:R-:W-:Y:S01]  /*12f0*/  SHF.L.U32 R145, R145, 0x10, RZ ;  /* 0x0000001091917819 */ /* 0x000fe200000006ff */
[----:B------:R-:W-:Y:S01]  /*1300*/  FADD.FTZ R153, -R202, R161 ;  /* 0x000000a1ca997221 */ /* 0x000fe20000010100 */
[----:B------:R-:W-:Y:S01]  /*1310*/  PRMT R141, R144, 0x7632, R141 ;  /* 0x00007632908d7816 */ /* 0x000fe2000000008d */
[----:B------:R-:W-:Y:S01]  /*1320*/  FMUL.FTZ R160, R20, R143 ;  /* 0x0000008f14a07220 */ /* 0x000fe20000410000 */
[----:B------:R-:W-:Y:S01]  /*1330*/  SHF.L.U32 R157, R10, 0x10, RZ ;  /* 0x000000100a9d7819 */ /* 0x000fe200000006ff */
[-C--:B------:R-:W-:Y:S01]  /*1340*/  FMUL.FTZ R154, R154, R145.reuse ;  /* 0x000000919a9a7220 */ /* 0x080fe20000410000 */
[----:B------:R-:W-:Y:S01]  /*1350*/  FADD.FTZ R98, R98, R145 ;  /* 0x0000009162627221 */ /* 0x000fe20000010000 */
[----:B------:R-:W-:Y:S01]  /*1360*/  FFMA.FTZ R66, R151, R145, R66 ;  /* 0x0000009197427223 */ /* 0x000fe20000010042 */
[----:B------:R-:W-:Y:S01]  /*1370*/  SHF.L.U32 R140, R141, 0x10, RZ ;  /* 0x000000108d8c7819 */ /* 0x000fe200000006ff */
[----:B------:R-:W-:Y:S01]  /*1380*/  FFMA.FTZ R141, R149, R152, R200 ;  /* 0x00000098958d7223 */ /* 0x000fe200000100c8 */
[----:B------:R-:W-:Y:S01]  /*1390*/  SHF.L.U32 R145, R159, 0x10, RZ ;  /* 0x000000109f917819 */ /* 0x000fe200000006ff */
[----:B------:R-:W-:Y:S01]  /*13a0*/  FMUL.FTZ R153, R20, R153 ;  /* 0x0000009914997220 */ /* 0x000fe20000410000 */
[----:B------:R-:W-:Y:S01]  /*13b0*/  SHF.L.U32 R159, R11, 0x10, RZ ;  /* 0x000000100b9f7819 */ /* 0x000fe200000006ff */
[-C--:B------:R-:W-:Y:S01]  /*13c0*/  FMUL.FTZ R157, R157, R140.reuse ;  /* 0x0000008c9d9d7220 */ /* 0x080fe20000410000 */
[----:B------:R-:W-:Y:S01]  /*13d0*/  FADD.FTZ R97, R97, R140 ;  /* 0x0000008c61617221 */ /* 0x000fe20000010000 */
[----:B------:R-:W-:Y:S01]  /*13e0*/  FFMA.FTZ R65, R160, R140, R65 ;  /* 0x0000008ca0417223 */ /* 0x000fe20000010041 */
[----:B------:R-:W-:Y:S01]  /*13f0*/  FADD.FTZ R145, -R202, R145 ;  /* 0x00000091ca917221 */ /* 0x000fe20000010100 */
[----:B------:R-:W-:Y:S01]  /*1400*/  FADD.FTZ R140, R201, R152 ;  /* 0x00000098c98c7221 */ /* 0x000fe20000010000 */
[----:B------:R-:W-:-:S02]  /*1410*/  SHF.L.U32 R142, R142, 0x10, RZ ;  /* 0x000000108e8e7819 */ /* 0x000fc400000006ff */
[----:B------:R-:W-:Y:S01]  /*1420*/  FMUL.FTZ R162, R20, R145 ;  /* 0x0000009114a27220 */ /* 0x000fe20000410000 */
[----:B------:R-:W-:Y:S01]  /*1430*/  FADD.FTZ R143, R140, R157 ;  /* 0x0000009d8c8f7221 */ /* 0x000fe20000010000 */
[----:B------:R-:W-:Y:S01]  /*1440*/  SHF.L.U32 R155, R146, 0x10, RZ ;  /* 0x00000010929b7819 */ /* 0x000fe200000006ff */
[----:B------:R-:W-:Y:S01]  /*1450*/  FFMA.FTZ R140, R160, R157, R141 ;  /* 0x0000009da08c7223 */ /* 0x000fe2000001008d */
[----:B------:R-:W-:Y:S01]  /*1460*/  PRMT R144, R146, 0x7632, R144 ;  /* 0x0000763292907816 */ /* 0x000fe20000000090 */
[-C--:B------:R-:W-:Y:S01]  /*1470*/  FMUL.FTZ R159, R159, R142.reuse ;  /* 0x0000008e9f9f7220 */ /* 0x080fe20000410000 */
[----:B------:R-:W-:Y:S01]  /*1480*/  FADD.FTZ R99, R99, R142 ;  /* 0x0000008e63637221 */ /* 0x000fe20000010000 */
[----:B------:R-:W-:Y:S01]  /*1490*/  FFMA.FTZ R67, R162, R142, R67 ;  /* 0x0000008ea2437223 */ /* 0x000fe20000010043 */
[----:B------:R-:W-:Y:S01]  /*14a0*/  SHF.L.U32 R145, R164, 0x10, RZ ;  /* 0x00000010a4917819 */ /* 0x000fe200000006ff */
[----:B------:R-:W-:Y:S01]  /*14b0*/  FADD.FTZ R142, R143, R154 ;  /* 0x0000009a8f8e7221 */ /* 0x000fe20000010000 */
[----:B------:R-:W-:Y:S01]  /*14c0*/  PRMT R146, R147, 0x7632, R146 ;  /* 0x0000763293927816 */ /* 0x000fe20000000092 */
[----:B------:R-:W-:Y:S01]  /*14d0*/  FFMA.FTZ R141, R151, R154, R140 ;  /* 0x0000009a978d7223 */ /* 0x000fe2000001008c */
[----:B------:R-:W-:Y:S01]  /*14e0*/  SHF.L.U32 R147, R147, 0x10, RZ ;  /* 0x0000001093937819 */ /* 0x000fe200000006ff */
[-C--:B------:R-:W-:Y:S01]  /*14f0*/  FMUL.FTZ R156, R156, R155.reuse ;  /* 0x0000009b9c9c7220 */ /* 0x080fe20000410000 */
[----:B------:R-:W-:Y:S01]  /*1500*/  FADD.FTZ R100, R100, R155 ;  /* 0x0000009b64647221 */ /* 0x000fe20000010000 */
[----:B------:R-:W-:Y:S01]  /*1510*/  FFMA.FTZ R68, R153, R155, R68 ;  /* 0x0000009b99447223 */ /* 0x000fe20000010044 */
[----:B------:R-:W-:Y:S01]  /*1520*/  FMUL.FTZ R155, R20, R163 ;  /* 0x000000a3149b7220 */ /* 0x000fe20000410000 */
[----:B------:R-:W-:Y:S01]  /*1530*/  SHF.L.U32 R161, R12, 0x10, RZ ;  /* 0x000000100ca17819 */ /* 0x000fe200000006ff */
[----:B------:R-:W-:-:S02]  /*1540*/  IMAD.U32 R144, R144, 0x10000, RZ ;  /* 0x0001000090907824 */ /* 0x000fc400078e00ff */
[----:B------:R-:W-:Y:S01]  /*1550*/  FADD.FTZ R145, -R202, R145 ;  /* 0x00000091ca917221 */ /* 0x000fe20000010100 */
        /* <DEDUP_REMOVED lines=22> */
[----:B------:R-:W-:Y:S01]  /*16c0*/  FFMA.FTZ R71, R166, R146, R71 ;  /* 0x00000092a6477223 */ /* 0x000fe20000010047 */
[----:B------:R-:W-:Y:S01]  /*16d0*/  FADD.FTZ R201, R142, R163 ;  /* 0x000000a38ec97221 */ /* 0x000fe20000010000 */
[----:B------:R-:W-:-:S07]  /*16e0*/  FFMA.FTZ R200, R166, R163, R141 ;  /* 0x000000a3a6c87223 */ /* 0x000fce000001008d */
.L_x_93:
[----:B------:R-:W-:Y:S05]  /*16f0*/  BSYNC.RECONVERGENT B2 ;  /* 0x0000000000027941 */ /* 0x000fea0003800200 */
.L_x_92:
        /* <DEDUP_REMOVED lines=18> */
[C---:B--2---:R-:W-:Y:S02]  /*1820*/  SHF.L.U32 R165, R140.reuse, 0x10, RZ ;  /* 0x000000108ca57819 */ /* 0x044fe400000006ff */
[----:B------:R-:W-:-:S02]  /*1830*/  PRMT R173, R140, 0x7632, R173 ;  /* 0x000076328cad7816 */ /* 0x000fc400000000ad */
[C---:B------:R-:W-:Y:S01]  /*1840*/  PRMT R182, R143.reuse, 0x7632, R182 ;  /* 0x000076328fb67816 */ /* 0x040fe200000000b6 */
[----:B------:R-:W-:Y:S01]  /*1850*/  FADD.FTZ R165, -R202, R165 ;  /* 0x000000a5caa57221 */ /* 0x000fe20000010100 */
[----:B------:R-:W-:Y:S02]  /*1860*/  SHF.L.U32 R179, R143, 0x10, RZ ;  /* 0x000000108fb37819 */ /* 0x000fe400000006ff */
[----:B------:R-:W-:Y:S01]  /*1870*/  SHF.L.U32 R140, R48, 0x10, RZ ;  /* 0x00000010308c7819 */ /* 0x000fe200000006ff */
[----:B-----5:R-:W-:Y:S01]  /*1880*/  FMUL.FTZ R165, R20, R165 ;  /* 0x000000a514a57220 */ /* 0x020fe20000410000 */
[----:B---3--:R-:W-:Y:S01]  /*1890*/  SHF.L.U32 R143, R144, 0x10, RZ ;  /* 0x00000010908f7819 */ /* 0x008fe200000006ff */
[----:B------:R-:W-:Y:S01]  /*18a0*/  FADD.FTZ R179, -R202, R179 ;  /* 0x000000b3cab37221 */ /* 0x000fe20000010100 */
[----:B------:R-:W-:Y:S02]  /*18b0*/  SHF.L.U32 R167, R141, 0x10, RZ ;  /* 0x000000108da77819 */ /* 0x000fe400000006ff */
[----:B------:R-:W-:Y:S01]  /*18c0*/  PRMT R180, R142, 0x7632, R180 ;  /* 0x000076328eb47816 */ /* 0x000fe200000000b4 */
[-C--:B0-----:R-:W-:Y:S01]  /*18d0*/  FMUL.FTZ R168, R140, R143.reuse ;  /* 0x0000008f8ca87220 */ /* 0x081fe20000410000 */
[----:B------:R-:W-:Y:S01]  /*18e0*/  FADD.FTZ R128, R128, R143 ;  /* 0x0000008f80807221 */ /* 0x000fe20000010000 */
[----:B------:R-:W-:Y:S01]  /*18f0*/  FFMA.FTZ R104, R165, R143, R104 ;  /* 0x0000008fa5687223 */ /* 0x000fe20000010068 */
[----:B------:R-:W-:Y:S01]  /*1900*/  FADD.FTZ R167, -R202, R167 ;  /* 0x000000a7caa77221 */ /* 0x000fe20000010100 */
[----:B------:R-:W-:-:S02]  /*1910*/  SHF.L.U32 R143, R173, 0x10, RZ ;  /* 0x00000010ad8f7819 */ /* 0x000fc400000006ff */
[----:B------:R-:W-:Y:S01]  /*1920*/  SHF.L.U32 R177, R142, 0x10, RZ ;  /* 0x000000108eb17819 */ /* 0x000fe200000006ff */
[----:B------:R-:W-:Y:S01]  /*1930*/  FMUL.FTZ R167, R20, R167 ;  /* 0x000000a714a77220 */ /* 0x000fe20000410000 */
[----:B------:R-:W-:Y:S01]  /*1940*/  PRMT R175, R141, 0x7632, R175 ;  /* 0x000076328daf7816 */ /* 0x000fe200000000af */
[----:B------:R-:W-:Y:S01]  /*1950*/  FADD.FTZ R143, -R202, R143 ;  /* 0x0000008fca8f7221 */ /* 0x000fe20000010100 */
[C---:B------:R-:W-:Y:S01]  /*1960*/  PRMT R142, R145.reuse, 0x7632, R142 ;  /* 0x00007632918e7816 */ /* 0x040fe2000000008e */
[----:B------:R-:W-:Y:S01]  /*1970*/  IMAD.U32 R145, R145, 0x10000, RZ ;  /* 0x0001000091917824 */ /* 0x000fe200078e00ff */
        /* <DEDUP_REMOVED lines=9> */
[----:B------:R-:W-:Y:S01]  /*1a10*/  FADD.FTZ R169, -R202, R177 ;  /* 0x000000b1caa97221 */ /* 0x000fe20000010100 */
[----:B------:R-:W-:Y:S01]  /*1a20*/  SHF.L.U32 R142, R142, 0x10, RZ ;  /* 0x000000108e8e7819 */ /* 0x000fe200000006ff */
[-C--:B------:R-:W-:Y:S01]  /*1a30*/  FMUL.FTZ R173, R173, R140.reuse ;  /* 0x0000008cadad7220 */ /* 0x080fe20000410000 */
[----:B------:R-:W-:Y:S01]  /*1a40*/  FADD.FTZ R129, R129, R140 ;  /* 0x0000008c81817221 */ /* 0x000fe20000010000 */
[----:B------:R-:W-:Y:S01]  /*1a50*/  FFMA.FTZ R105, R176, R140, R105 ;  /* 0x0000008cb0697223 */ /* 0x000fe20000010069 */
[----:B------:R-:W-:Y:S01]  /*1a60*/  FADD.FTZ R145, -R202, R145 ;  /* 0x00000091ca917221 */ /* 0x000fe20000010100 */
[----:B------:R-:W-:Y:S01]  /*1a70*/  FADD.FTZ R140, R201, R168 ;  /* 0x000000a8c98c7221 */ /* 0x000fe20000010000 */
[----:B------:R-:W-:Y:S01]  /*1a80*/  IMAD.U32 R175, R7, 0x10000, RZ ;  /* 0x0001000007af7824 */ /* 0x000fe200078e00ff */
[----:B------:R-:W-:Y:S01]  /*1a90*/  SHF.L.U32 R171, R146, 0x10, RZ ;  /* 0x0000001092ab7819 */ /* 0x000fe200000006ff */
[----:B------:R-:W-:Y:S01]  /*1aa0*/  FMUL.FTZ R178, R20, R145 ;  /* 0x0000009114b27220 */ /* 0x000fe20000410000 */
[----:B------:R-:W-:Y:S01]  /*1ab0*/  FADD.FTZ R143, R140, R173 ;  /* 0x000000ad8c8f7221 */ /* 0x000fe20000010000 */
[----:B------:R-:W-:Y:S01]  /*1ac0*/  FFMA.FTZ R140, R176, R173, R141 ;  /* 0x000000adb08c7223 */ /* 0x000fe2000001008d */
[----:B------:R-:W-:Y:S01]  /*1ad0*/  FMUL.FTZ R169, R20, R169 ;  /* 0x000000a914a97220 */ /* 0x000fe20000410000 */
        /* <DEDUP_REMOVED lines=14> */
[----:B------:R-:W-:Y:S01]  /*1bc0*/  FADD.FTZ R145, -R202, R145 ;  /* 0x00000091ca917221 */ /* 0x000fe20000010100 */
        /* <DEDUP_REMOVED lines=26> */
.L_x_95:
[----:B------:R-:W-:Y:S05]  /*1d70*/  BSYNC.RECONVERGENT B2 ;  /* 0x0000000000027941 */ /* 0x000fea0003800200 */
.L_x_94:
        /* <DEDUP_REMOVED lines=14> */
[----:B0-----:R-:W-:Y:S02]  /*1e60*/  SHF.L.U32 R184, R52, 0x10, RZ ;  /* 0x0000001034b87819 */ /* 0x001fe400000006ff */
[C---:B--2---:R-:W-:Y:S01]  /*1e70*/  PRMT R186, R141.reuse, 0x7632, R186 ;  /* 0x000076328dba7816 */ /* 0x044fe200000000ba */
[C---:B------:R-:W-:Y:S01]  /*1e80*/  IMAD.U32 R183, R140.reuse, 0x10000, RZ ;  /* 0x000100008cb77824 */ /* 0x040fe200078e00ff */
[----:B------:R-:W-:Y:S02]  /*1e90*/  PRMT R181, R140, 0x7632, R181 ;  /* 0x000076328cb57816 */ /* 0x000fe400000000b5 */
[----:B------:R-:W-:Y:S01]  /*1ea0*/  SHF.L.U32 R141, R141, 0x10, RZ ;  /* 0x000000108d8d7819 */ /* 0x000fe200000006ff */
[----:B------:R-:W-:Y:S01]  /*1eb0*/  FADD.FTZ R183, -R202, R183 ;  /* 0x000000b7cab77221 */ /* 0x000fe20000010100 */
[----:B------:R-:W-:-:S02]  /*1ec0*/  PRMT R140, R142, 0x7632, R140 ;  /* 0x000076328e8c7816 */ /* 0x000fc4000000008c */
[----:B------:R-:W-:Y:S01]  /*1ed0*/  SHF.L.U32 R187, R142, 0x10, RZ ;  /* 0x000000108ebb7819 */ /* 0x000fe200000006ff */
[C---:B------:R-:W-:Y:S01]  /*1ee0*/  FADD.FTZ R185, -R202.reuse, R141 ;  /* 0x0000008dcab97221 */ /* 0x040fe20000010100 */
[C---:B------:R-:W-:Y:S02]  /*1ef0*/  PRMT R142, R143.reuse, 0x7632, R142 ;  /* 0x000076328f8e7816 */ /* 0x040fe4000000008e */
[----:B------:R-:W-:Y:S01]  /*1f00*/  SHF.L.U32 R143, R143, 0x10, RZ ;  /* 0x000000108f8f7819 */ /* 0x000fe200000006ff */
[----:B------:R-:W-:Y:S01]  /*1f10*/  FADD.FTZ R187, -R202, R187 ;  /* 0x000000bbcabb7221 */ /* 0x000fe20000010100 */
[----:B------:R-:W-:Y:S02]  /*1f20*/  SHF.L.U32 R181, R181, 0x10, RZ ;  /* 0x00000010b5b57819 */ /* 0x000fe400000006ff */
[----:B------:R-:W-:Y:S01]  /*1f30*/  SHF.L.U32 R189, R140, 0x10, RZ ;  /* 0x000000108cbd7819 */ /* 0x000fe200000006ff */
[----:B------:R-:W-:Y:S01]  /*1f40*/  FADD.FTZ R193, -R202, R143 ;  /* 0x0000008fcac17221 */ /* 0x000fe20000010100 */
[----:B------:R-:W-:Y:S01]  /*1f50*/  SHF.L.U32 R141, R186, 0x10, RZ ;  /* 0x00000010ba8d7819 */ /* 0x000fe200000006ff */
[----:B------:R-:W-:Y:S01]  /*1f60*/  FADD.FTZ R143, -R202, R181 ;  /* 0x000000b5ca8f7221 */ /* 0x000fe20000010100 */
[----:B-----5:R-:W-:Y:S01]  /*1f70*/  FMUL.FTZ R181, R20, R183 ;  /* 0x000000b714b57220 */ /* 0x020fe20000410000 */
[----:B------:R-:W-:Y:S01]  /*1f80*/  FADD.FTZ R195, -R202, R189 ;  /* 0x000000bdcac37221 */ /* 0x000fe20000010100 */
[----:B---3--:R-:W-:Y:S01]  /*1f90*/  SHF.L.U32 R189, R146, 0x10, RZ ;  /* 0x0000001092bd7819 */ /* 0x008fe200000006ff */
[----:B------:R-:W-:Y:S01]  /*1fa0*/  FADD.FTZ R191, -R202, R141 ;  /* 0x0000008dcabf7221 */ /* 0x000fe20000010100 */
[----:B------:R-:W-:Y:S01]  /*1fb0*/  FMUL.FTZ R183, R20, R185 ;  /* 0x000000b914b77220 */ /* 0x000fe20000410000 */
[----:B------:R-:W-:Y:S01]  /*1fc0*/  SHF.L.U32 R141, R144, 0x10, RZ ;  /* 0x00000010908d7819 */ /* 0x000fe200000006ff */
[----:B------:R-:W-:Y:S01]  /*1fd0*/  FMUL.FTZ R185, R20, R187 ;  /* 0x000000bb14b97220 */ /* 0x000fe20000410000 */
[----:B------:R-:W-:Y:S01]  /*1fe0*/  SHF.L.U32 R203, R142, 0x10, RZ ;  /* 0x000000108ecb7819 */ /* 0x000fe200000006ff */
[-C--:B------:R-:W-:Y:S01]  /*1ff0*/  FMUL.FTZ R188, R188, R189.reuse ;  /* 0x000000bdbcbc7220 */ /* 0x080fe20000410000 */
[----:B------:R-:W-:Y:S01]  /*2000*/  PRMT R140, R144, 0x7632, R140 ;  /* 0x00007632908c7816 */ /* 0x000fe2000000008c */
[----:B------:R-:W-:Y:S01]  /*2010*/  FADD.FTZ R116, R116, R189 ;  /* 0x000000bd74747221 */ /* 0x000fe20000010000 */
[----:B------:R-:W-:Y:S01]  /*2020*/  PRMT R142, R145, 0x7632, R142 ;  /* 0x00007632918e7816 */ /* 0x000fe2000000008e */
[----:B------:R-:W-:Y:S01]  /*2030*/  FFMA.FTZ R84, R185, R189, R84 ;  /* 0x000000bdb9547223 */ /* 0x000fe20000010054 */
[-C--:B------:R-:W-:Y:S01]  /*2040*/  FMUL.FTZ R184, R184, R141.reuse ;  /* 0x0000008db8b87220 */ /* 0x080fe20000410000 */
[----:B------:R-:W-:Y:S01]  /*2050*/  FADD.FTZ R112, R112, R141 ;  /* 0x0000008d70707221 */ /* 0x000fe20000010000 */
[----:B------:R-:W-:Y:S01]  /*2060*/  FFMA.FTZ R80, R181, R141, R80 ;  /* 0x0000008db5507223 */ /* 0x000fe20000010050 */
[----:B------:R-:W-:Y:S01]  /*2070*/  SHF.L.U32 R189, R0, 0x10, RZ ;  /* 0x0000001000bd7819 */ /* 0x000fe200000006ff */
[----:B------:R-:W-:Y:S01]  /*2080*/  FMUL.FTZ R192, R20, R143 ;  /* 0x0000008f14c07220 */ /* 0x000fe20000410000 */
[----:B------:R-:W-:Y:S01]  /*2090*/  SHF.L.U32 R140, R140, 0x10, RZ ;  /* 0x000000108c8c7819 */ /* 0x000fe200000006ff */
[----:B------:R-:W-:Y:S01]  /*20a0*/  FMUL.FTZ R194, R20, R191 ;  /* 0x000000bf14c27220 */ /* 0x000fe20000410000 */
[----:B------:R-:W-:Y:S01]  /*20b0*/  SHF.L.U32 R141, R2, 0x10, RZ ;  /* 0x00000010028d7819 */ /* 0x000fe200000006ff */
[----:B------:R-:W-:Y:S01]  /*20c0*/  IMAD.U32 R145, R145, 0x10000, RZ ;  /* 0x0001000091917824 */ /* 0x000fe200078e00ff */
[----:B------:R-:W-:Y:S01]  /*20d0*/  SHF.L.U32 R142, R142, 0x10, RZ ;  /* 0x000000108e8e7819 */ /* 0x000fe200000006ff */
[-C--:B------:R-:W-:Y:S01]  /*20e0*/  FMUL.FTZ R189, R189, R140.reuse ;  /* 0x0000008cbdbd7220 */ /* 0x080fe20000410000 */
[----:B------:R-:W-:Y:S01]  /*20f0*/  FADD.FTZ R113, R113, R140 ;  /* 0x0000008c71717221 */ /* 0x000fe20000010000 */
[----:B------:R-:W-:Y:S01]  /*2100*/  FFMA.FTZ R81, R192, R140, R81 ;  /* 0x0000008cc0517223 */ /* 0x000fe20000010051 */
[----:B------:R-:W-:Y:S01]  /*2110*/  SHF.L.U32 R186, R53, 0x10, RZ ;  /* 0x0000001035ba7819 */ /* 0x000fe200000006ff */
[----:B------:R-:W-:Y:S01]  /*2120*/  FADD.FTZ R140, R201, R184 ;  /* 0x000000b8c98c7221 */ /* 0x000fe20000010000 */
[----:B------:R-:W-:Y:S01]  /*2130*/  FMUL.FTZ R191, R141, R142 ;  /* 0x0000008e8dbf7220 */ /* 0x000fe20000410000 */
[----:B------:R-:W-:Y:S01]  /*2140*/  FFMA.FTZ R141, R181, R184, R200 ;  /* 0x000000b8b58d7223 */ /* 0x000fe200000100c8 */
[----:B------:R-:W-:Y:S01]  /*2150*/  PRMT R144, R146, 0x7632, R144 ;  /* 0x0000763292907816 */ /* 0x000fe20000000090 */
[----:B------:R-:W-:Y:S01]  /*2160*/  FADD.FTZ R143, R140, R189 ;  /* 0x000000bd8c8f7221 */ /* 0x000fe20000010000 */
[----:B------:R-:W-:Y:S01]  /*2170*/  FMUL.FTZ R186, R186, R145 ;  /* 0x00000091baba7220 */ /* 0x000fe20000410000 */
[----:B------:R-:W-:Y:S01]  /*2180*/  FFMA.FTZ R140, R192, R189, R141 ;  /* 0x000000bdc08c7223 */ /* 0x000fe2000001008d */
[----:B------:R-:W-:Y:S01]  /*2190*/  FADD.FTZ R115, R115, R142 ;  /* 0x0000008e73737221 */ /* 0x000fe20000010000 */
[----:B------:R-:W-:Y:S01]  /*21a0*/  FFMA.FTZ R83, R194, R142, R83 ;  /* 0x0000008ec2537223 */ /* 0x000fe20000010053 */
[----:B------:R-:W-:Y:S01]  /*21b0*/  FADD.FTZ R142, R143, R186 ;  /* 0x000000ba8f8e7221 */ /* 0x000fe20000010000 */
[----:B------:R-:W-:Y:S01]  /*21c0*/  FFMA.FTZ R141, R183, R186, R140 ;  /* 0x000000bab78d7223 */ /* 0x000fe2000001008c */
[----:B------:R-:W-:Y:S01]  /*21d0*/  FMUL.FTZ R187, R20, R193 ;  /* 0x000000c114bb7220 */ /* 0x000fe20000410000 */
[----:B------:R-:W-:Y:S01]  /*21e0*/  SHF.L.U32 R144, R144, 0x10, RZ ;  /* 0x0000001090907819 */ /* 0x000fe200000006ff */
[----:B------:R-:W-:-:S02]  /*21f0*/  IMAD.U32 R193, R4, 0x10000, RZ ;  /* 0x0001000004c17824 */ /* 0x000fc400078e00ff */
[----:B------:R-:W-:Y:S01]  /*2200*/  FADD.FTZ R143, R142, R191 ;  /* 0x000000bf8e8f7221 */ /* 0x000fe20000010000 */
[----:B------:R-:W-:Y:S01]  /*2210*/  FFMA.FTZ R140, R194, R191, R141 ;  /* 0x000000bfc28c7223 */ /* 0x000fe2000001008d */
[----:B------:R-:W-:Y:S01]  /*2220*/  PRMT R146, R147, 0x7632, R146 ;  /* 0x0000763293927816 */ /* 0x000fe20000000092 */
[----:B------:R-:W-:Y:S01]  /*2230*/  FMUL.FTZ R193, R193, R144 ;  /* 0x00000090c1c17220 */ /* 0x000fe20000410000 */
[----:B------:R-:W-:Y:S01]  /*2240*/  SHF.L.U32 R147, R147, 0x10, RZ ;  /* 0x0000001093937819 */ /* 0x000fe200000006ff */
[----:B------:R-:W-:Y:S01]  /*2250*/  FMUL.FTZ R196, R20, R195 ;  /* 0x000000c314c47220 */ /* 0x000fe20000410000 */
[----:B------:R-:W-:Y:S01]  /*2260*/  FADD.FTZ R142, R143, R188 ;  /* 0x000000bc8f8e7221 */ /* 0x000fe20000010000 */
[----:B------:R-:W-:Y:S01]  /*2270*/  FFMA.FTZ R140, R185, R188, R140 ;  /* 0x000000bcb98c7223 */ /* 0x000fe2000001008c */
[----:B------:R-:W-:Y:S01]  /*2280*/  FADD.FTZ R114, R114, R145 ;  /* 0x0000009172727221 */ /* 0x000fe20000010000 */
        /* <DEDUP_REMOVED lines=20> */
.L_x_89:
[----:B------:R-:W-:Y:S01]  /*23d0*/  MOV R21, UR15 ;  /* 0x0000000f00157c02 */ /* 0x000fe20008000f00 */
[----:B------:R-:W-:-:S04]  /*23e0*/  UISETP.NE.U32.AND UP0, UPT, UR12, URZ, UPT ;  /* 0x000000ff0c00728c */ /* 0x000fc8000bf05070 */
[----:B------:R-:W-:Y:S01]  /*23f0*/  IMAD R140, R18, R21, RZ ;  /* 0x00000015128c7224 */ /* 0x000fe200078e02ff */
[----:B------:R-:W-:-:S04]  /*2400*/  UISETP.NE.AND.EX UP0, UPT, UR13, URZ, UPT, UP0 ;  /* 0x000000ff0d00728c */ /* 0x000fc8000bf05300 */
[----:B------:R-:W-:-:S04]  /*2410*/  SHF.R.S32.HI R141, RZ, 0x1f, R140 ;  /* 0x0000001fff8d7819 */ /* 0x000fc8000001148c */
[----:B------:R-:W-:-:S04]  /*2420*/  LEA.HI R140, R141, R140, RZ, 0x3 ;  /* 0x0000008c8d8c7211 */ /* 0x000fc800078f18ff */
[----:B------:R-:W-:Y:S01]  /*2430*/  LEA.HI.SX32 R199, R140, R205, 0x1d ;  /* 0x000000cd8cc77211 */ /* 0x000fe200078feaff */
[----:B------:R-:W-:Y:S06]  /*2440*/  BRA.U !UP0, `(.L_x_96) ;  /* 0x0000000108507547 */ /* 0x000fec000b800000 */
[C---:B------:R-:W-:Y:S02]  /*2450*/  ISETP.GE.U32.AND P0, PT, R19.reuse, 0x20, PT ;  /* 0x000000201300780c */ /* 0x040fe40003f06070 */
[C---:B------:R-:W-:Y:S02]  /*2460*/  ISETP.GE.U32.AND P2, PT, R19.reuse, 0x40, PT ;  /* 0x000000401300780c */ /* 0x040fe40003f46070 */
[C---:B------:R-:W-:Y:S02]  /*2470*/  ISETP.GE.U32.AND P3, PT, R19.reuse, 0x60, PT ;  /* 0x000000601300780c */ /* 0x040fe40003f66070 */
[----:B------:R-:W-:Y:S02]  /*2480*/  ISETP.GE.U32.AND P4, PT, R19, 0x80, PT ;  /* 0x000000801300780c */ /* 0x000fe40003f86070 */
[----:B------:R-:W-:-:S05]  /*2490*/  MOV R203, R199 ;  /* 0x000000c700cb7202 */ /* 0x000fca0000000f00 */
[----:B------:R-:W0:Y:S08]  /*24a0*/  @P0 LDC.64 R144, c[0x0][0x438] ;  /* 0x00010e00ff900b82 */ /* 0x000e300000000a00 */
[----:B------:R-:W1:Y:S08]  /*24b0*/  @P2 LDC.64 R146, c[0x0][0x438] ;  /* 0x00010e00ff922b82 */ /* 0x000e700000000a00 */
[----:B------:R-:W2:Y:S08]  /*24c0*/  @P3 LDC.64 R140, c[0x0][0x438] ;  /* 0x00010e00ff8c3b82 */ /* 0x000eb00000000a00 */
[----:B------:R-:W3:Y:S01]  /*24d0*/  @P4 LDC.64 R142, c[0x0][0x438] ;  /* 0x00010e00ff8e4b82 */ /* 0x000ee20000000a00 */
[C---:B0-----:R-:W-:Y:S01]  /*24e0*/  @P0 IMAD.WIDE.U32 R144, R203.reuse, 0x10, R144 ;  /* 0x00000010cb900825 */ /* 0x041fe200078e0090 */
[----:B------:R-:W-:-:S04]  /*24f0*/  @P0 IADD3 R203, PT, PT, R203, 0x20, RZ ;  /* 0x00000020cbcb0810 */ /* 0x000fc80007ffe0ff */
[----:B------:R0:W5:Y:S01]  /*2500*/  @P0 LDG.E.128 R120, desc[UR6][R144.64] ;  /* 0x0000000690780981 */ /* 0x000162000c1e1d00 */
[C---:B-1----:R-:W-:Y:S01]  /*2510*/  @P2 IMAD.WIDE.U32 R146, R203.reuse, 0x10, R146 ;  /* 0x00000010cb922825 */ /* 0x042fe200078e0092 */
[----:B------:R-:W-:-:S04]  /*2520*/  @P2 IADD3 R203, PT, PT, R203, 0x20, RZ ;  /* 0x00000020cbcb2810 */ /* 0x000fc80007ffe0ff */
[----:B------:R0:W5:Y:S01]  /*2530*/  @P2 LDG.E.128 R124, desc[UR6][R146.64] ;  /* 0x00000006927c2981 */ /* 0x000162000c1e1d00 */
[C---:B--2---:R-:W-:Y:S01]  /*2540*/  @P3 IMAD.WIDE.U32 R140, R203.reuse, 0x10, R140 ;  /* 0x00000010cb8c3825 */ /* 0x044fe200078e008c */
[----:B------:R-:W-:-:S04]  /*2550*/  @P3 IADD3 R203, PT, PT, R203, 0x20, RZ ;  /* 0x00000020cbcb3810 */ /* 0x000fc80007ffe0ff */
[----:B------:R0:W5:Y:S01]  /*2560*/  @P3 LDG.E.128 R36, desc[UR6][R140.64] ;  /* 0x000000068c243981 */ /* 0x000162000c1e1d00 */
[----:B---3--:R-:W-:-:S05]  /*2570*/  @P4 IMAD.WIDE.U32 R142, R203, 0x10, R142 ;  /* 0x00000010cb8e4825 */ /* 0x008fca00078e008e */
[----:B------:R0:W5:Y:S02]  /*2580*/  @P4 LDG.E.128 R136, desc[UR6][R142.64] ;  /* 0x000000068e884981 */ /* 0x000164000c1e1d00 */
.L_x_96:
[----:B------:R-:W-:Y:S05]  /*2590*/  BSYNC.RECONVERGENT B0 ;  /* 0x0000000000007941 */ /* 0x000fea0003800200 */
.L_x_88:
[----:B------:R-:W-:Y:S01]  /*25a0*/  UMOV UR4, 0xffffffff ;  /* 0xffffffff00047882 */ /* 0x000fe20000000000 */
[----:B-----5:R-:W-:Y:S02]  /*25b0*/  ISETP.GE.AND P2, PT, R197, 0x1, PT ;  /* 0x00000001c500780c */ /* 0x020fe40003f46270 */
[----:B------:R-:W-:Y:S11]  /*25c0*/  BRA.DIV UR4, `(.L_x_97) ;  /* 0x0000005e04f07947 */ /* 0x000ff6000b800000 */
[----:B0-----:R-:W0:Y:S04]  /*25d0*/  SHFL.BFLY PT, R140, R201, 0x1, 0x1f ;  /* 0x0c201f00c98c7f89 */ /* 0x001e2800000e0000 */
        /* <DEDUP_REMOVED lines=15> */
[----:B------:R0:W1:Y:S04]  /*26d0*/  SHFL.BFLY PT, R140, R147, 0x10, 0x1f ;  /* 0x0e001f00938c7f89 */ /* 0x00006800000e0000 */
[----:B------:R0:W2:Y:S02]  /*26e0*/  SHFL.BFLY PT, R141, R146, 0x10, 0x1f ;  /* 0x0e001f00928d7f89 */ /* 0x0000a400000e0000 */
.L_x_138:
[----:B------:R-:W3:Y:S01]  /*26f0*/  S2R R144, SR_TID.X ;  /* 0x0000000000907919 */ /* 0x000ee20000002100 */
[----:B------:R-:W-:Y:S01]  /*2700*/  @P2 IADD3 R142, PT, PT, R197, -0x1, RZ ;  /* 0xffffffffc58e2810 */ /* 0x000fe20007ffe0ff */
[----:B01----:R-:W-:Y:S01]  /*2710*/  FADD.FTZ R147, R147, R140 ;  /* 0x0000008c93937221 */ /* 0x003fe20000010000 */
[----:B------:R-:W-:Y:S01]  /*2720*/  ISETP.GE.U32.AND P3, PT, R19, 0x20, PT ;  /* 0x000000201300780c */ /* 0x000fe20003f66070 */
[----:B--2---:R-:W-:Y:S01]  /*2730*/  FADD.FTZ R146, R146, R141 ;  /* 0x0000008d92927221 */ /* 0x004fe20000010000 */
[----:B------:R-:W-:Y:S01]  /*2740*/  ISETP.NE.AND P0, PT, RZ, UR8, PT ;  /* 0x00000008ff007c0c */ /* 0x000fe2000bf05270 */
[----:B------:R-:W-:Y:S02]  /*2750*/  @P2 IMAD R142, R142, R21, RZ ;  /* 0x000000158e8e2224 */ /* 0x000fe400078e02ff */
[----:B------:R-:W-:Y:S01]  /*2760*/  FMUL.FTZ R147, R147, UR9 ;  /* 0x0000000993937c20 */ /* 0x000fe20008410000 */
[----:B------:R-:W-:Y:S01]  /*2770*/  BSSY.RECONVERGENT B0, `(.L_x_98) ;  /* 0x0000140000007945 */ /* 0x000fe20003800200 */
[----:B------:R-:W-:-:S02]  /*2780*/  IMAD.MOV.U32 R145, RZ, RZ, RZ ;  /* 0x000000ffff917224 */ /* 0x000fc400078e00ff */
[----:B------:R-:W-:Y:S01]  /*2790*/  FMUL.FTZ R146, R146, UR9 ;  /* 0x0000000992927c20 */ /* 0x000fe20008410000 */
[----:B------:R-:W-:Y:S02]  /*27a0*/  @P2 SHF.R.S32.HI R143, RZ, 0x1f, R142 ;  /* 0x0000001fff8f2819 */ /* 0x000fe4000001148e */
[----:B------:R-:W-:Y:S02]  /*27b0*/  FSEL R147, R147, RZ, !P0 ;  /* 0x000000ff93937208 */ /* 0x000fe40004000000 */
[----:B------:R-:W-:Y:S02]  /*27c0*/  @P2 LEA.HI R142, R143, R142, RZ, 0x3 ;  /* 0x0000008e8f8e2211 */ /* 0x000fe400078f18ff */
[----:B---3--:R-:W-:-:S04]  /*27d0*/  LOP3.LUT R205, R144, 0x1f, RZ, 0xc0, !PT ;  /* 0x0000001f90cd7812 */ /* 0x008fc800078ec0ff */
[----:B------:R-:W-:Y:S01]  /*27e0*/  @P2 LEA.HI.SX32 R145, R142, R205, 0x1d ;  /* 0x000000cd8e912211 */ /* 0x000fe200078feaff */
[----:B------:R-:W-:Y:S06]  /*27f0*/  @!P3 BRA `(.L_x_99) ;  /* 0x0000001000dcb947 */ /* 0x000fec0003800000 */
[----:B------:R-:W-:Y:S01]  /*2800*/  UISETP.NE.U32.AND UP0, UPT, UR12, URZ, UPT ;  /* 0x000000ff0c00728c */ /* 0x000fe2000bf05070 */
[----:B------:R-:W-:Y:S01]  /*2810*/  BSSY.RECONVERGENT B2, `(.L_x_100) ;  /* 0x000012b000027945 */ /* 0x000fe20003800200 */
[----:B------:R-:W-:Y:S02]  /*2820*/  PRMT R140, R121, 0x7632, R140 ;  /* 0x00007632798c7816 */ /* 0x000fe4000000008c */
[----:B------:R-:W-:Y:S01]  /*2830*/  UISETP.NE.AND.EX UP0, UPT, UR13, URZ, UPT, UP0 ;  /* 0x000000ff0d00728c */ /* 0x000fe2000bf05300 */
[----:B------:R-:W-:-:S08]  /*2840*/  PRMT R141, R120, 0x7632, R141 ;  /* 0x00007632788d7816 */ /* 0x000fd0000000008d */
[----:B------:R-:W-:Y:S05]  /*2850*/  BRA.U UP0, `(.L_x_101) ;  /* 0x0000000900507547 */ /* 0x000fea000b800000 */
[----:B------:R-:W-:Y:S02]  /*2860*/  MOV R142, UR20 ;  /* 0x00000014008e7c02 */ /* 0x000fe40008000f00 */
[----:B------:R-:W-:Y:S02]  /*2870*/  MOV R200, UR21 ;  /* 0x0000001500c87c02 */ /* 0x000fe40008000f00 */
[----:B------:R-:W-:-:S04]  /*2880*/  ISETP.NE.U32.AND P0, PT, R142, RZ, PT ;  /* 0x000000ff8e00720c */ /* 0x000fc80003f05070 */
[----:B------:R-:W-:-:S13]  /*2890*/  ISETP.NE.AND.EX P0, PT, R200, RZ, PT, P0 ;  /* 0x000000ffc800720c */ /* 0x000fda0003f05300 */
[----:B------:R-:W-:Y:S05]  /*28a0*/  @P0 BRA `(.L_x_102) ;  /* 0x0000000400240947 */ /* 0x000fea0003800000 */
[----:B------:R-:W0:Y:S01]  /*28b0*/  @P2 LDC R140, c[0x0][0x40c] ;  /* 0x00010300ff8c2b82 */ /* 0x000e220000000800 */
[-CC-:B------:R-:W-:Y:S01]  /*28c0*/  FFMA.FTZ R141, R3, R146.reuse, R147.reuse ;  /* 0x00000092038d7223 */ /* 0x180fe20000010093 */
[-CC-:B------:R-:W-:Y:S01]  /*28d0*/  FFMA.FTZ R202, R32, R146.reuse, R147.reuse ;  /* 0x0000009220ca7223 */ /* 0x180fe20000010093 */
[----:B------:R-:W-:Y:S01]  /*28e0*/  @P2 ISETP.GT.AND P0, PT, R22, RZ, PT ;  /* 0x000000ff1600220c */ /* 0x000fe20003f04270 */
[-C--:B------:R-:W-:Y:S01]  /*28f0*/  FFMA.FTZ R197, R25, R146.reuse, R147 ;  /* 0x0000009219c57223 */ /* 0x080fe20000010093 */
[----:B------:R-:W-:Y:S01]  /*2900*/  @P2 FADD.FTZ R141, R24, -R141 ;  /* 0x8000008d188d2221 */ /* 0x000fe20000010000 */
[----:B------:R-:W-:Y:S01]  /*2910*/  @P2 FADD.FTZ R143, R29, -R202 ;  /* 0x800000ca1d8f2221 */ /* 0x000fe20000010000 */
[----:B------:R-:W-:Y:S01]  /*2920*/  @P2 ISETP.GT.AND P1, PT, R22, RZ, PT ;  /* 0x000000ff1600220c */ /* 0x000fe20003f24270 */
[----:B------:R-:W1:Y:S01]  /*2930*/  @P2 LDC R204, c[0x0][0x40c] ;  /* 0x00010300ffcc2b82 */ /* 0x000e620000000800 */
[C---:B------:R-:W-:Y:S01]  /*2940*/  @P2 FMUL.FTZ R141, R20.reuse, R141 ;  /* 0x0000008d148d2220 */ /* 0x040fe20000410000 */
[----:B------:R-:W-:Y:S01]  /*2950*/  @P2 FMUL.FTZ R143, R20, R143 ;  /* 0x0000008f148f2220 */ /* 0x000fe20000410000 */
[-CC-:B------:R-:W-:Y:S01]  /*2960*/  FFMA.FTZ R202, R148, R146.reuse, R147.reuse ;  /* 0x0000009294ca7223 */ /* 0x180fe20000010093 */
[----:B------:R-:W-:Y:S01]  /*2970*/  FFMA.FTZ R203, R27, R146, R147 ;  /* 0x000000921bcb7223 */ /* 0x000fe20000010093 */
[----:B------:R-:W-:Y:S01]  /*2980*/  @P2 FADD.FTZ R197, R28, -R197 ;  /* 0x800000c51cc52221 */ /* 0x000fe20000010000 */
[----:B------:R-:W-:Y:S01]  /*2990*/  @P2 FSEL R141, R141, RZ, P0 ;  /* 0x000000ff8d8d2208 */ /* 0x000fe20000000000 */
[----:B------:R-:W-:Y:S01]  /*29a0*/  @P2 FADD.FTZ R201, R33, -R202 ;  /* 0x800000ca21c92221 */ /* 0x000fe20000010000 */
[----:B------:R-:W-:Y:S01]  /*29b0*/  @P2 FSEL R143, R143, RZ, P1 ;  /* 0x000000ff8f8f2208 */ /* 0x000fe20000800000 */
[----:B------:R-:W2:Y:S01]  /*29c0*/  @P2 LDC R208, c[0x0][0x40c] ;  /* 0x00010300ffd02b82 */ /* 0x000ea20000000800 */
[----:B------:R-:W-:Y:S01]  /*29d0*/  @P2 FADD.FTZ R203, R30, -R203 ;  /* 0x800000cb1ecb2221 */ /* 0x000fe20000010000 */
[----:B------:R-:W-:Y:S01]  /*29e0*/  @P2 FMUL.FTZ R197, R20, R197 ;  /* 0x000000c514c52220 */ /* 0x000fe20000410000 */
[----:B------:R-:W-:Y:S01]  /*29f0*/  @P2 ISETP.GT.AND P0, PT, R22, RZ, PT ;  /* 0x000000ff1600220c */ /* 0x000fe20003f04270 */
[----:B------:R-:W-:Y:S01]  /*2a00*/  @P2 FMUL.FTZ R201, R20, R201 ;  /* 0x000000c914c92220 */ /* 0x000fe20000410000 */
[----:B------:R-:W-:Y:S01]  /*2a10*/  @P2 ISETP.GT.AND P3, PT, R22, RZ, PT ;  /* 0x000000ff1600220c */ /* 0x000fe20003f64270 */
[----:B------:R-:W-:Y:S01]  /*2a20*/  @P2 FMUL.FTZ R203, R20, R203 ;  /* 0x000000cb14cb2220 */ /* 0x000fe20000410000 */
[----:B0-----:R-:W-:Y:S01]  /*2a30*/  @P2 FMUL.FTZ R141, R141, R140 ;  /* 0x0000008c8d8d2220 */ /* 0x001fe20000410000 */
[----:B------:R-:W0:Y:S01]  /*2a40*/  @P2 LDC R206, c[0x0][0x40c] ;  /* 0x00010300ffce2b82 */ /* 0x000e220000000800 */
[----:B------:R-:W-:Y:S01]  /*2a50*/  FFMA.FTZ R140, R34, R146, R147 ;  /* 0x00000092228c7223 */ /* 0x000fe20000010093 */
[----:B------:R-:W-:-:S02]  /*2a60*/  @P2 ISETP.GT.AND P1, PT, R22, RZ, PT ;  /* 0x000000ff1600220c */ /* 0x000fc40003f24270 */
[----:B------:R-:W-:Y:S02]  /*2a70*/  @P2 F2FP.BF16.F32.PACK_AB R141, RZ, R141 ;  /* 0x0000008dff8d223e */ /* 0x000fe400000010ff */
[C---:B------:R-:W-:Y:S01]  /*2a80*/  @P2 ISETP.GT.AND P4, PT, R22.reuse, RZ, PT ;  /* 0x000000ff1600220c */ /* 0x040fe20003f84270 */
[----:B-1----:R-:W-:Y:S01]  /*2a90*/  @P2 FMUL.FTZ R143, R143, R204 ;  /* 0x000000cc8f8f2220 */ /* 0x002fe20000410000 */
[----:B------:R-:W1:Y:S01]  /*2aa0*/  @P2 LDC R210, c[0x0][0x40c] ;  /* 0x00010300ffd22b82 */ /* 0x000e620000000800 */
[----:B------:R-:W-:Y:S01]  /*2ab0*/  @P2 PRMT R72, R141, 0x7610, R72 ;  /* 0x000076108d482816 */ /* 0x000fe20000000048 */
[----:B------:R-:W-:Y:S01]  /*2ac0*/  FFMA.FTZ R141, R23, R146, R147 ;  /* 0x00000092178d7223 */ /* 0x000fe20000010093 */
[----:B------:R-:W-:Y:S02]  /*2ad0*/  @P2 ISETP.GT.AND P5, PT, R22, RZ, PT ;  /* 0x000000ff1600220c */ /* 0x000fe40003fa4270 */
[----:B------:R-:W-:Y:S01]  /*2ae0*/  @P2 F2FP.BF16.F32.PACK_AB R143, RZ, R143 ;  /* 0x0000008fff8f223e */ /* 0x000fe200000010ff */
[----:B------:R-:W-:Y:S01]  /*2af0*/  @P2 FADD.FTZ R141, R26, -R141 ;  /* 0x8000008d1a8d2221 */ /* 0x000fe20000010000 */
[----:B------:R-:W-:Y:S01]  /*2b00*/  @P2 FSEL R197, R197, RZ, P3 ;  /* 0x000000ffc5c52208 */ /* 0x000fe20001800000 */
[----:B------:R-:W3:Y:S01]  /*2b10*/  @P2 LDC R204, c[0x0][0x40c] ;  /* 0x00010300ffcc2b82 */ /* 0x000ee20000000800 */
[----:B------:R-:W-:Y:S01]  /*2b20*/  @P2 PRMT R72, R72, 0x5410, R143 ;  /* 0x0000541048482816 */ /* 0x000fe2000000008f */
[----:B------:R-:W-:Y:S01]  /*2b30*/  @P2 FADD.FTZ R143, R31, -R140 ;  /* 0x8000008c1f8f2221 */ /* 0x000fe20000010000 */
[C---:B------:R-:W-:Y:S01]  /*2b40*/  @P2 FMUL.FTZ R141, R20.reuse, R141 ;  /* 0x0000008d148d2220 */ /* 0x040fe20000410000 */
[----:B------:R-:W-:Y:S01]  /*2b50*/  @P2 FSEL R201, R201, RZ, P4 ;  /* 0x000000ffc9c92208 */ /* 0x000fe20002000000 */
[----:B--2---:R-:W-:Y:S01]  /*2b60*/  @P2 FMUL.FTZ R197, R197, R208 ;  /* 0x000000d0c5c52220 */ /* 0x004fe20000410000 */
[----:B------:R-:W-:Y:S01]  /*2b70*/  @P2 FMUL.FTZ R143, R20, R143 ;  /* 0x0000008f148f2220 */ /* 0x000fe20000410000 */
[----:B------:R-:W-:Y:S01]  /*2b80*/  @P2 FSEL R203, R203, RZ, P5 ;  /* 0x000000ffcbcb2208 */ /* 0x000fe20002800000 */
[----:B------:R-:W2:Y:S01]  /*2b90*/  @P2 LDC R212, c[0x0][0x40c] ;  /* 0x00010300ffd42b82 */ /* 0x000ea20000000800 */
[----:B------:R-:W-:-:S02]  /*2ba0*/  @P2 FSEL R141, R141, RZ, P0 ;  /* 0x000000ff8d8d2208 */ /* 0x000fc40000000000 */
[----:B------:R-:W-:Y:S02]  /*2bb0*/  @P2 FSEL R143, R143, RZ, P1 ;  /* 0x000000ff8f8f2208 */ /* 0x000fe40000800000 */
[----:B------:R-:W-:-:S03]  /*2bc0*/  @P2 F2FP.BF16.F32.PACK_AB R197, RZ, R197 ;  /* 0x000000c5ffc5223e */ /* 0x000fc600000010ff */
[----:B0-----:R-:W-:Y:S01]  /*2bd0*/  @P2 FMUL.FTZ R143, R143, R206 ;  /* 0x000000ce8f8f2220 */ /* 0x001fe20000410000 */
[----:B-1----:R-:W-:Y:S01]  /*2be0*/  @P2 FMUL.FTZ R201, R201, R210 ;  /* 0x000000d2c9c92220 */ /* 0x002fe20000410000 */
[----:B------:R-:W-:-:S03]  /*2bf0*/  @P2 PRMT R74, R197, 0x7610, R74 ;  /* 0x00007610c54a2816 */ /* 0x000fc6000000004a */
[----:B------:R-:W-:Y:S02]  /*2c00*/  @P2 F2FP.BF16.F32.PACK_AB R143, RZ, R143 ;  /* 0x0000008fff8f223e */ /* 0x000fe400000010ff */
[----:B------:R-:W-:Y:S01]  /*2c10*/  @P2 F2FP.BF16.F32.PACK_AB R201, RZ, R201 ;  /* 0x000000c9ffc9223e */ /* 0x000fe200000010ff */
[----:B---3--:R-:W-:-:S03]  /*2c20*/  @P2 FMUL.FTZ R141, R141, R204 ;  /* 0x000000cc8d8d2220 */ /* 0x008fc60000410000 */
[----:B------:R-:W-:Y:S02]  /*2c30*/  @P2 PRMT R74, R74, 0x5410, R201 ;  /* 0x000054104a4a2816 */ /* 0x000fe400000000c9 */
[----:B------:R-:W-:Y:S01]  /*2c40*/  @P2 F2FP.BF16.F32.PACK_AB R141, RZ, R141 ;  /* 0x0000008dff8d223e */ /* 0x000fe200000010ff */
[----:B--2---:R-:W-:-:S03]  /*2c50*/  @P2 FMUL.FTZ R203, R203, R212 ;  /* 0x000000d4cbcb2220 */ /* 0x004fc60000410000 */
[----:B------:R-:W-:Y:S02]  /*2c60*/  @P2 PRMT R73, R141, 0x7610, R73 ;  /* 0x000076108d492816 */ /* 0x000fe40000000049 */
[----:B------:R-:W-:Y:S02]  /*2c70*/  @P2 F2FP.BF16.F32.PACK_AB R203, RZ, R203 ;  /* 0x000000cbffcb223e */ /* 0x000fe400000010ff */
[----:B------:R-:W-:Y:S02]  /*2c80*/  @P2 PRMT R73, R73, 0x5410, R143 ;  /* 0x0000541049492816 */ /* 0x000fe4000000008f */
[----:B------:R-:W-:Y:S01]  /*2c90*/  @P2 PRMT R75, R203, 0x7610, R75 ;  /* 0x00007610cb4b2816 */ /* 0x000fe2000000004b */
[----:B------:R-:W-:Y:S06]  /*2ca0*/  @!P2 BRA `(.L_x_103) ;  /* 0x0000000c0084a947 */ /* 0x000fec0003800000 */
[----:B------:R-:W-:Y:S01]  /*2cb0*/  FFMA.FTZ R140, R150, R146, R147 ;  /* 0x00000092968c7223 */ /* 0x000fe20000010093 */
[----:B------:R-:W-:-:S03]  /*2cc0*/  ISETP.GT.AND P0, PT, R22, RZ, PT ;  /* 0x000000ff1600720c */ /* 0x000fc60003f04270 */
[----:B------:R-:W-:-:S04]  /*2cd0*/  FADD.FTZ R141, R35, -R140 ;  /* 0x8000008c238d7221 */ /* 0x000fc80000010000 */
[----:B------:R-:W-:-:S05]  /*2ce0*/  FMUL.FTZ R141, R20, R141 ;  /* 0x0000008d148d7220 */ /* 0x000fca0000410000 */
[----:B------:R-:W-:-:S05]  /*2cf0*/  FSEL R141, R141, RZ, P0 ;  /* 0x000000ff8d8d7208 */ /* 0x000fca0000000000 */
[----:B------:R-:W-:-:S05]  /*2d00*/  FMUL.FTZ R141, R141, UR14 ;  /* 0x0000000e8d8d7c20 */ /* 0x000fca0008410000 */
[----:B------:R-:W-:-:S04]  /*2d10*/  F2FP.BF16.F32.PACK_AB R141, RZ, R141 ;  /* 0x0000008dff8d723e */ /* 0x000fc800000010ff */
[----:B------:R-:W-:Y:S01]  /*2d20*/  PRMT R75, R75, 0x5410, R141 ;  /* 0x000054104b4b7816 */ /* 0x000fe2000000008d */
[----:B------:R-:W-:Y:S06]  /*2d30*/  BRA `(.L_x_103) ;  /* 0x0000000c00607947 */ /* 0x000fec0003800000 */
.L_x_102:
[----:B------:R-:W0:Y:S01]  /*2d40*/  @P2 LDC R141, c[0x0][0x40c] ;  /* 0x00010300ff8d2b82 */ /* 0x000e220000000800 */
[-CC-:B------:R-:W-:Y:S01]  /*2d50*/  FFMA.FTZ R78, R32, R146.reuse, R147.reuse ;  /* 0x00000092204e7223 */ /* 0x180fe20000010093 */
[-CC-:B------:R-:W-:Y:S01]  /*2d60*/  FFMA.FTZ R77, R3, R146.reuse, R147.reuse ;  /* 0x00000092034d7223 */ /* 0x180fe20000010093 */
[----:B------:R-:W-:Y:S01]  /*2d70*/  ISETP.GT.AND P0, PT, R22, RZ, PT ;  /* 0x000000ff1600720c */ /* 0x000fe20003f04270 */
[-C--:B------:R-:W-:Y:S01]  /*2d80*/  FFMA.FTZ R143, R25, R146.reuse, R147 ;  /* 0x00000092198f7223 */ /* 0x080fe20000010093 */
[----:B------:R-:W-:Y:S01]  /*2d90*/  FADD.FTZ R79, R29, -R78 ;  /* 0x8000004e1d4f7221 */ /* 0x000fe20000010000 */
[----:B------:R-:W-:Y:S01]  /*2da0*/  FADD.FTZ R77, R24, -R77 ;  /* 0x8000004d184d7221 */ /* 0x000fe20000010000 */
[-C--:B------:R-:W-:Y:S01]  /*2db0*/  FFMA.FTZ R202, R148, R146.reuse, R147 ;  /* 0x0000009294ca7223 */ /* 0x080fe20000010093 */
[----:B------:R-:W1:Y:S01]  /*2dc0*/  @P2 LDC R76, c[0x0][0x40c] ;  /* 0x00010300ff4c2b82 */ /* 0x000e620000000800 */
[C---:B------:R-:W-:Y:S01]  /*2dd0*/  FMUL.FTZ R79, R20.reuse, R79 ;  /* 0x0000004f144f7220 */ /* 0x040fe20000410000 */
[----:B------:R-:W-:Y:S01]  /*2de0*/  FMUL.FTZ R77, R20, R77 ;  /* 0x0000004d144d7220 */ /* 0x000fe20000410000 */
[----:B------:R-:W-:Y:S01]  /*2df0*/  FADD.FTZ R143, R28, -R143 ;  /* 0x8000008f1c8f7221 */ /* 0x000fe20000010000 */
[-CC-:B------:R-:W-:Y:S01]  /*2e00*/  FFMA.FTZ R197, R27, R146.reuse, R147.reuse ;  /* 0x000000921bc57223 */ /* 0x180fe20000010093 */
[----:B------:R-:W-:Y:S01]  /*2e10*/  FFMA.FTZ R214, R150, R146, R147 ;  /* 0x0000009296d67223 */ /* 0x000fe20000010093 */
[----:B------:R-:W-:Y:S01]  /*2e20*/  FSEL R204, R79, RZ, P0 ;  /* 0x000000ff4fcc7208 */ /* 0x000fe20000000000 */
[----:B------:R-:W-:Y:S01]  /*2e30*/  FMUL.FTZ R143, R20, R143 ;  /* 0x0000008f148f7220 */ /* 0x000fe20000410000 */
[----:B------:R-:W-:Y:S01]  /*2e40*/  FSEL R203, R77, RZ, P0 ;  /* 0x000000ff4dcb7208 */ /* 0x000fe20000000000 */
[----:B------:R-:W2:Y:S01]  /*2e50*/  @P2 LDC R201, c[0x0][0x40c] ;  /* 0x00010300ffc92b82 */ /* 0x000ea20000000800 */
[----:B------:R-:W-:-:S02]  /*2e60*/  FADD.FTZ R197, R30, -R197 ;  /* 0x800000c51ec57221 */ /* 0x000fc40000010000 */
[----:B------:R-:W-:Y:S02]  /*2e70*/  FSEL R208, R143, RZ, P0 ;  /* 0x000000ff8fd07208 */ /* 0x000fe40000000000 */
[----:B------:R-:W-:Y:S01]  /*2e80*/  FMUL.FTZ R197, R20, R197 ;  /* 0x000000c514c57220 */ /* 0x000fe20000410000 */
[----:B0-----:R-:W-:Y:S02]  /*2e90*/  @P2 FMUL.FTZ R77, R204, R141 ;  /* 0x0000008dcc4d2220 */ /* 0x001fe40000410000 */
[----:B------:R-:W0:Y:S02]  /*2ea0*/  @P2 LDC R211, c[0x0][0x40c] ;  /* 0x00010300ffd32b82 */ /* 0x000e240000000800 */
[----:B------:R-:W-:Y:S02]  /*2eb0*/  FSEL R210, R197, RZ, P0 ;  /* 0x000000ffc5d27208 */ /* 0x000fe40000000000 */
[----:B------:R-:W-:Y:S01]  /*2ec0*/  @P2 F2FP.BF16.F32.PACK_AB R140, RZ, R77 ;  /* 0x0000004dff8c223e */ /* 0x000fe200000010ff */
[----:B------:R-:W-:Y:S01]  /*2ed0*/  FFMA.FTZ R77, R23, R146, R147 ;  /* 0x00000092174d7223 */ /* 0x000fe20000010093 */
[----:B-1----:R-:W-:-:S02]  /*2ee0*/  @P2 FMUL.FTZ R76, R203, R76 ;  /* 0x0000004ccb4c2220 */ /* 0x002fc40000410000 */
[----:B------:R-:W1:Y:S01]  /*2ef0*/  @P2 LDC R78, c[0x0][0x40c] ;  /* 0x00010300ff4e2b82 */ /* 0x000e620000000800 */
[----:B------:R-:W-:Y:S02]  /*2f00*/  FADD.FTZ R77, R26, -R77 ;  /* 0x8000004d1a4d7221 */ /* 0x000fe40000010000 */
[----:B------:R-:W-:Y:S02]  /*2f10*/  @P2 F2FP.BF16.F32.PACK_AB R79, RZ, R76 ;  /* 0x0000004cff4f223e */ /* 0x000fe400000010ff */
[----:B------:R-:W-:Y:S01]  /*2f20*/  FMUL.FTZ R77, R20, R77 ;  /* 0x0000004d144d7220 */ /* 0x000fe20000410000 */
[----:B------:R-:W-:Y:S02]  /*2f30*/  FFMA.FTZ R76, R34, R146, R147 ;  /* 0x00000092224c7223 */ /* 0x000fe40000010093 */
[----:B------:R-:W3:Y:S01]  /*2f40*/  @P2 LDC R212, c[0x0][0x40c] ;  /* 0x00010300ffd42b82 */ /* 0x000ee20000000800 */
[----:B------:R-:W-:Y:S01]  /*2f50*/  @P2 PRMT R72, R79, 0x7610, R72 ;  /* 0x000076104f482816 */ /* 0x000fe20000000048 */
[----:B------:R-:W-:Y:S01]  /*2f60*/  FADD.FTZ R141, R31, -R76 ;  /* 0x8000004c1f8d7221 */ /* 0x000fe20000010000 */
[----:B------:R-:W-:Y:S01]  /*2f70*/  FSEL R206, R77, RZ, P0 ;  /* 0x000000ff4dce7208 */ /* 0x000fe20000000000 */
[----:B------:R-:W-:Y:S01]  /*2f80*/  FADD.FTZ R77, R33, -R202 ;  /* 0x800000ca214d7221 */ /* 0x000fe20000010000 */
[----:B------:R-:W-:Y:S01]  /*2f90*/  @P2 PRMT R72, R72, 0x5410, R140 ;  /* 0x0000541048482816 */ /* 0x000fe2000000008c */
[----:B------:R-:W-:-:S02]  /*2fa0*/  FMUL.FTZ R141, R20, R141 ;  /* 0x0000008d148d7220 */ /* 0x000fc40000410000 */
[----:B------:R-:W4:Y:S01]  /*2fb0*/  @P2 LDC R213, c[0x0][0x40c] ;  /* 0x00010300ffd52b82 */ /* 0x000f220000000800 */
[----:B------:R-:W-:Y:S01]  /*2fc0*/  FMUL.FTZ R77, R20, R77 ;  /* 0x0000004d144d7220 */ /* 0x000fe20000410000 */
[----:B--2---:R-:W-:Y:S01]  /*2fd0*/  @P2 FMUL.FTZ R76, R206, R201 ;  /* 0x000000c9ce4c2220 */ /* 0x004fe20000410000 */
[----:B------:R-:W-:-:S03]  /*2fe0*/  FSEL R207, R141, RZ, P0 ;  /* 0x000000ff8dcf7208 */ /* 0x000fc60000000000 */
[----:B------:R-:W-:Y:S01]  /*2ff0*/  FSEL R209, R77, RZ, P0 ;  /* 0x000000ff4dd17208 */ /* 0x000fe20000000000 */
[----:B0-----:R-:W-:Y:S01]  /*3000*/  @P2 FMUL.FTZ R77, R208, R211 ;  /* 0x000000d3d04d2220 */ /* 0x001fe20000410000 */
[----:B------:R-:W-:Y:S01]  /*3010*/  @P2 F2FP.BF16.F32.PACK_AB R141, RZ, R76 ;  /* 0x0000004cff8d223e */ /* 0x000fe200000010ff */
[----:B-1----:R-:W-:-:S03]  /*3020*/  @P2 FMUL.FTZ R76, R207, R78 ;  /* 0x0000004ecf4c2220 */ /* 0x002fc60000410000 */
[----:B------:R-:W-:Y:S01]  /*3030*/  @P2 F2FP.BF16.F32.PACK_AB R197, RZ, R77 ;  /* 0x0000004dffc5223e */ /* 0x000fe200000010ff */
[----:B------:R-:W-:Y:S01]  /*3040*/  FADD.FTZ R77, R35, -R214 ;  /* 0x800000d6234d7221 */ /* 0x000fe20000010000 */
[----:B------:R-:W-:Y:S02]  /*3050*/  @P2 F2FP.BF16.F32.PACK_AB R143, RZ, R76 ;  /* 0x0000004cff8f223e */ /* 0x000fe400000010ff */
[----:B------:R-:W-:Y:S01]  /*3060*/  F2FP.BF16.F32.PACK_AB R76, R204, R203 ;  /* 0x000000cbcc4c723e */ /* 0x000fe200000010ff */
[----:B---3--:R-:W-:Y:S01]  /*3070*/  @P2 FMUL.FTZ R78, R209, R212 ;  /* 0x000000d4d14e2220 */ /* 0x008fe20000410000 */
[----:B------:R-:W-:Y:S01]  /*3080*/  FMUL.FTZ R203, R20, R77 ;  /* 0x0000004d14cb7220 */ /* 0x000fe20000410000 */
[----:B------:R-:W-:Y:S02]  /*3090*/  @P2 PRMT R73, R141, 0x7610, R73 ;  /* 0x000076108d492816 */ /* 0x000fe40000000049 */
[----:B------:R-:W-:Y:S02]  /*30a0*/  @P2 PRMT R74, R197, 0x7610, R74 ;  /* 0x00007610c54a2816 */ /* 0x000fe4000000004a */
[----:B------:R-:W-:Y:S01]  /*30b0*/  @P2 F2FP.BF16.F32.PACK_AB R201, RZ, R78 ;  /* 0x0000004effc9223e */ /* 0x000fe200000010ff */
[----:B----4-:R-:W-:Y:S01]  /*30c0*/  @P2 FMUL.FTZ R202, R210, R213 ;  /* 0x000000d5d2ca2220 */ /* 0x010fe20000410000 */
[----:B------:R-:W-:-:S02]  /*30d0*/  FSEL R203, R203, RZ, P0 ;  /* 0x000000ffcbcb7208 */ /* 0x000fc40000000000 */
[----:B------:R-:W-:Y:S02]  /*30e0*/  F2FP.BF16.F32.PACK_AB R77, R207, R206 ;  /* 0x000000cecf4d723e */ /* 0x000fe400000010ff */
[----:B------:R-:W-:Y:S02]  /*30f0*/  @P2 F2FP.BF16.F32.PACK_AB R202, RZ, R202 ;  /* 0x000000caffca223e */ /* 0x000fe400000010ff */
[----:B------:R-:W-:Y:S02]  /*3100*/  F2FP.BF16.F32.PACK_AB R78, R209, R208 ;  /* 0x000000d0d14e723e */ /* 0x000fe400000010ff */
[----:B------:R-:W-:Y:S02]  /*3110*/  @P2 PRMT R73, R73, 0x5410, R143 ;  /* 0x0000541049492816 */ /* 0x000fe4000000008f */
[----:B------:R-:W-:Y:S02]  /*3120*/  F2FP.BF16.F32.PACK_AB R79, R203, R210 ;  /* 0x000000d2cb4f723e */ /* 0x000fe400000010ff */
[----:B------:R-:W-:-:S02]  /*3130*/  @P2 PRMT R74, R74, 0x5410, R201 ;  /* 0x000054104a4a2816 */ /* 0x000fc400000000c9 */
[----:B------:R-:W-:Y:S01]  /*3140*/  @P2 PRMT R75, R202, 0x7610, R75 ;  /* 0x00007610ca4b2816 */ /* 0x000fe2000000004b */
[----:B------:R-:W-:Y:S06]  /*3150*/  @!P2 BRA `(.L_x_103) ;  /* 0x000000080058a947 */ /* 0x000fec0003800000 */
[----:B------:R-:W-:-:S05]  /*3160*/  FMUL.FTZ R140, R203, UR14 ;  /* 0x0000000ecb8c7c20 */ /* 0x000fca0008410000 */
[----:B------:R-:W-:-:S04]  /*3170*/  F2FP.BF16.F32.PACK_AB R140, RZ, R140 ;  /* 0x0000008cff8c723e */ /* 0x000fc800000010ff */
[----:B------:R-:W-:Y:S01]  /*3180*/  PRMT R75, R75, 0x5410, R140 ;  /* 0x000054104b4b7816 */ /* 0x000fe2000000008c */
[----:B------:R-:W-:Y:S06]  /*3190*/  BRA `(.L_x_103) ;  /* 0x0000000800487947 */ /* 0x000fec0003800000 */
.L_x_101:
[----:B------:R-:W-:Y:S02]  /*31a0*/  MOV R142, UR20 ;  /* 0x00000014008e7c02 */ /* 0x000fe40008000f00 */
[----:B------:R-:W-:Y:S02]  /*31b0*/  MOV R200, UR21 ;  /* 0x0000001500c87c02 */ /* 0x000fe40008000f00 */
[----:B------:R-:W-:-:S04]  /*31c0*/  ISETP.NE.U32.AND P0, PT, R142, RZ, PT ;  /* 0x000000ff8e00720c */ /* 0x000fc80003f05070 */
[----:B------:R-:W-:-:S13]  /*31d0*/  ISETP.NE.AND.EX P0, PT, R200, RZ, PT, P0 ;  /* 0x000000ffc800720c */ /* 0x000fda0003f05300 */
[----:B------:R-:W-:Y:S05]  /*31e0*/  @P0 BRA `(.L_x_104) ;  /* 0x0000000400180947 */ /* 0x000fea0003800000 */
[----:B------:R-:W-:Y:S01]  /*31f0*/  ISETP.GT.AND P0, PT, R22, RZ, PT ;  /* 0x000000ff1600720c */ /* 0x000fe20003f04270 */
[----:B------:R-:W0:Y:S01]  /*3200*/  @P2 LDC R202, c[0x0][0x40c] ;  /* 0x00010300ffca2b82 */ /* 0x000e220000000800 */
[----:B------:R-:W-:Y:S02]  /*3210*/  SHF.L.U32 R143, R141, 0x10, RZ ;  /* 0x000000108d8f7819 */ /* 0x000fe400000006ff */
[----:B------:R-:W-:Y:S02]  /*3220*/  SHF.L.U32 R141, R120, 0x10, RZ ;  /* 0x00000010788d7819 */ /* 0x000fe400000006ff */
[----:B------:R-:W-:-:S03]  /*3230*/  SHF.L.U32 R207, R123, 0x10, RZ ;  /* 0x000000107bcf7819 */ /* 0x000fc600000006ff */
[----:B------:R-:W1:Y:S04]  /*3240*/  @P2 LDC R206, c[0x0][0x40c] ;  /* 0x00010300ffce2b82 */ /* 0x000e680000000800 */
[-CC-:B------:R-:W-:Y:S01]  /*3250*/  @P0 FFMA.FTZ R208, R34, R146.reuse, R147.reuse ;  /* 0x0000009222d00223 */ /* 0x180fe20000010093 */
[-CC-:B------:R-:W-:Y:S01]  /*3260*/  @P0 FFMA.FTZ R204, R32, R146.reuse, R147.reuse ;  /* 0x0000009220cc0223 */ /* 0x180fe20000010093 */
[----:B------:R-:W-:Y:S01]  /*3270*/  @P0 SHF.L.U32 R197, R140, 0x10, RZ ;  /* 0x000000108cc50819 */ /* 0x000fe200000006ff */
[----:B------:R-:W-:Y:S01]  /*3280*/  @P0 FFMA.FTZ R201, R3, R146, R147 ;  /* 0x0000009203c90223 */ /* 0x000fe20000010093 */
[----:B------:R-:W-:Y:S01]  /*3290*/  @!P0 PRMT R140, R121, 0x7632, R140 ;  /* 0x00007632798c8816 */ /* 0x000fe2000000008c */
[----:B------:R-:W-:Y:S01]  /*32a0*/  @P0 FADD.FTZ R208, R31, -R208 ;  /* 0x800000d01fd00221 */ /* 0x000fe20000010000 */
[----:B------:R-:W-:Y:S01]  /*32b0*/  @P0 FADD.FTZ R204, R29, -R204 ;  /* 0x800000cc1dcc0221 */ /* 0x000fe20000010000 */
[----:B------:R-:W-:Y:S01]  /*32c0*/  @P0 FADD.FTZ R201, R24, -R201 ;  /* 0x800000c918c90221 */ /* 0x000fe20000010000 */
[----:B------:R-:W-:Y:S01]  /*32d0*/  @!P0 SHF.L.U32 R140, R140, 0x10, RZ ;  /* 0x000000108c8c8819 */ /* 0x000fe200000006ff */
[C---:B------:R-:W-:Y:S01]  /*32e0*/  @P0 FFMA.FTZ R140, R20.reuse, R208, R197 ;  /* 0x000000d0148c0223 */ /* 0x040fe200000100c5 */
[C---:B------:R-:W-:Y:S01]  /*32f0*/  @P0 FFMA.FTZ R143, R20.reuse, R204, R143 ;  /* 0x000000cc148f0223 */ /* 0x040fe2000001008f */
[----:B------:R-:W2:Y:S01]  /*3300*/  @P2 LDC R208, c[0x0][0x40c] ;  /* 0x00010300ffd02b82 */ /* 0x000ea20000000800 */
[----:B------:R-:W-:Y:S01]  /*3310*/  @P0 FFMA.FTZ R141, R20, R201, R141 ;  /* 0x000000c9148d0223 */ /* 0x000fe2000001008d */
[-CC-:B------:R-:W-:Y:S01]  /*3320*/  @P0 FFMA.FTZ R201, R23, R146.reuse, R147.reuse ;  /* 0x0000009217c90223 */ /* 0x180fe20000010093 */
[----:B------:R-:W-:Y:S01]  /*3330*/  SHF.L.U32 R197, R121, 0x10, RZ ;  /* 0x0000001079c57819 */ /* 0x000fe200000006ff */
[----:B------:R-:W-:Y:S01]  /*3340*/  @P0 FFMA.FTZ R211, R25, R146, R147 ;  /* 0x0000009219d30223 */ /* 0x000fe20000010093 */
[----:B0-----:R-:W-:Y:S01]  /*3350*/  @P2 FMUL.FTZ R141, R141, R202 ;  /* 0x000000ca8d8d2220 */ /* 0x001fe20000410000 */
[----:B------:R-:W-:Y:S01]  /*3360*/  @P0 FADD.FTZ R201, R26, -R201 ;  /* 0x800000c91ac90221 */ /* 0x000fe20000010000 */
[----:B------:R-:W-:Y:S01]  /*3370*/  PRMT R202, R122, 0x7632, R202 ;  /* 0x000076327aca7816 */ /* 0x000fe200000000ca */
[----:B------:R-:W0:Y:S01]  /*3380*/  @P2 LDC R204, c[0x0][0x40c] ;  /* 0x00010300ffcc2b82 */ /* 0x000e220000000800 */
[----:B-1----:R-:W-:Y:S01]  /*3390*/  @P2 FMUL.FTZ R143, R143, R206 ;  /* 0x000000ce8f8f2220 */ /* 0x002fe20000410000 */
[----:B------:R-:W-:Y:S01]  /*33a0*/  @P0 FFMA.FTZ R197, R20, R201, R197 ;  /* 0x000000c914c50223 */ /* 0x000fe200000100c5 */
[----:B------:R-:W-:-:S02]  /*33b0*/  IMAD.U32 R201, R122, 0x10000, RZ ;  /* 0x000100007ac97824 */ /* 0x000fc400078e00ff */
[-CC-:B------:R-:W-:Y:S01]  /*33c0*/  @P0 FFMA.FTZ R206, R148, R146.reuse, R147.reuse ;  /* 0x0000009294ce0223 */ /* 0x180fe20000010093 */
[----:B------:R-:W-:Y:S01]  /*33d0*/  @P0 FFMA.FTZ R213, R27, R146, R147 ;  /* 0x000000921bd50223 */ /* 0x000fe20000010093 */
[----:B------:R-:W-:Y:S01]  /*33e0*/  @P0 FADD.FTZ R211, R28, -R211 ;  /* 0x800000d31cd30221 */ /* 0x000fe20000010000 */
[----:B------:R-:W-:Y:S01]  /*33f0*/  SHF.L.U32 R203, R202, 0x10, RZ ;  /* 0x00000010cacb7819 */ /* 0x000fe200000006ff */
[----:B------:R-:W1:Y:S01]  /*3400*/  @P2 LDC R209, c[0x0][0x40c] ;  /* 0x00010300ffd12b82 */ /* 0x000e620000000800 */
[----:B------:R-:W-:Y:S01]  /*3410*/  @P0 FADD.FTZ R206, R33, -R206 ;  /* 0x800000ce21ce0221 */ /* 0x000fe20000010000 */
[----:B------:R-:W-:Y:S01]  /*3420*/  @P0 FADD.FTZ R202, R30, -R213 ;  /* 0x800000d51eca0221 */ /* 0x000fe20000010000 */
[C---:B------:R-:W-:Y:S01]  /*3430*/  @P0 FFMA.FTZ R201, R20.reuse, R211, R201 ;  /* 0x000000d314c90223 */ /* 0x040fe200000100c9 */
[----:B------:R-:W-:Y:S01]  /*3440*/  @P2 F2FP.BF16.F32.PACK_AB R141, RZ, R141 ;  /* 0x0000008dff8d223e */ /* 0x000fe200000010ff */
[C---:B------:R-:W-:Y:S01]  /*3450*/  @P0 FFMA.FTZ R203, R20.reuse, R206, R203 ;  /* 0x000000ce14cb0223 */ /* 0x040fe200000100cb */
[----:B------:R-:W-:Y:S01]  /*3460*/  @P0 FFMA.FTZ R207, R20, R202, R207 ;  /* 0x000000ca14cf0223 */ /* 0x000fe200000100cf */
[----:B------:R-:W-:Y:S01]  /*3470*/  @P2 F2FP.BF16.F32.PACK_AB R143, RZ, R143 ;  /* 0x0000008fff8f223e */ /* 0x000fe200000010ff */
[----:B------:R-:W3:Y:S01]  /*3480*/  @P2 LDC R210, c[0x0][0x40c] ;  /* 0x00010300ffd22b82 */ /* 0x000ee20000000800 */
[----:B--2---:R-:W-:Y:S01]  /*3490*/  @P2 FMUL.FTZ R201, R201, R208 ;  /* 0x000000d0c9c92220 */ /* 0x004fe20000410000 */
[----:B------:R-:W-:-:S04]  /*34a0*/  @P2 PRMT R72, R141, 0x7610, R72 ;  /* 0x000076108d482816 */ /* 0x000fc80000000048 */
[----:B------:R-:W-:Y:S02]  /*34b0*/  @P2 F2FP.BF16.F32.PACK_AB R201, RZ, R201 ;  /* 0x000000c9ffc9223e */ /* 0x000fe400000010ff */
[----:B------:R-:W2:Y:S01]  /*34c0*/  @P2 LDC R212, c[0x0][0x40c] ;  /* 0x00010300ffd42b82 */ /* 0x000ea20000000800 */
[----:B0-----:R-:W-:Y:S01]  /*34d0*/  @P2 FMUL.FTZ R197, R197, R204 ;  /* 0x000000ccc5c52220 */ /* 0x001fe20000410000 */
[----:B------:R-:W-:Y:S02]  /*34e0*/  @P2 PRMT R74, R201, 0x7610, R74 ;  /* 0x00007610c94a2816 */ /* 0x000fe4000000004a */
[----:B------:R-:W-:Y:S02]  /*34f0*/  @P2 PRMT R72, R72, 0x5410, R143 ;  /* 0x0000541048482816 */ /* 0x000fe4000000008f */
[----:B------:R-:W-:Y:S01]  /*3500*/  @P2 F2FP.BF16.F32.PACK_AB R197, RZ, R197 ;  /* 0x000000c5ffc5223e */ /* 0x000fe200000010ff */
[----:B-1----:R-:W-:-:S03]  /*3510*/  @P2 FMUL.FTZ R140, R140, R209 ;  /* 0x000000d18c8c2220 */ /* 0x002fc60000410000 */
[----:B------:R-:W-:Y:S02]  /*3520*/  @P2 PRMT R73, R197, 0x7610, R73 ;  /* 0x00007610c5492816 */ /* 0x000fe40000000049 */
[----:B------:R-:W-:Y:S01]  /*3530*/  @P2 F2FP.BF16.F32.PACK_AB R140, RZ, R140 ;  /* 0x0000008cff8c223e */ /* 0x000fe200000010ff */
[----:B---3--:R-:W-:-:S03]  /*3540*/  @P2 FMUL.FTZ R203, R203, R210 ;  /* 0x000000d2cbcb2220 */ /* 0x008fc60000410000 */
[----:B------:R-:W-:Y:S02]  /*3550*/  @P2 PRMT R73, R73, 0x5410, R140 ;  /* 0x0000541049492816 */ /* 0x000fe4000000008c */
[----:B------:R-:W-:Y:S01]  /*3560*/  @P2 F2FP.BF16.F32.PACK_AB R203, RZ, R203 ;  /* 0x000000cbffcb223e */ /* 0x000fe200000010ff */
[----:B--2---:R-:W-:-:S03]  /*3570*/  @P2 FMUL.FTZ R207, R207, R212 ;  /* 0x000000d4cfcf2220 */ /* 0x004fc60000410000 */
[----:B------:R-:W-:Y:S02]  /*3580*/  @P2 PRMT R74, R74, 0x5410, R203 ;  /* 0x000054104a4a2816 */ /* 0x000fe400000000cb */
[----:B------:R-:W-:-:S04]  /*3590*/  @P2 F2FP.BF16.F32.PACK_AB R207, RZ, R207 ;  /* 0x000000cfffcf223e */ /* 0x000fc800000010ff */
[----:B------:R-:W-:Y:S01]  /*35a0*/  @P2 PRMT R75, R207, 0x7610, R75 ;  /* 0x00007610cf4b2816 */ /* 0x000fe2000000004b */
[----:B------:R-:W-:Y:S06]  /*35b0*/  @!P2 BRA `(.L_x_103) ;  /* 0x000000040040a947 */ /* 0x000fec0003800000 */
[----:B------:R-:W-:Y:S01]  /*35c0*/  PRMT R140, R123, 0x7632, R140 ;  /* 0x000076327b8c7816 */ /* 0x000fe2000000008c */
[----:B------:R-:W-:-:S03]  /*35d0*/  @P0 FFMA.FTZ R202, R150, R146, R147 ;  /* 0x0000009296ca0223 */ /* 0x000fc60000010093 */
[----:B------:R-:W-:Y:S01]  /*35e0*/  SHF.L.U32 R141, R140, 0x10, RZ ;  /* 0x000000108c8d7819 */ /* 0x000fe200000006ff */
[----:B------:R-:W-:-:S04]  /*35f0*/  @P0 FADD.FTZ R202, R35, -R202 ;  /* 0x800000ca23ca0221 */ /* 0x000fc80000010000 */
[----:B------:R-:W-:-:S04]  /*3600*/  @P0 FFMA.FTZ R141, R20, R202, R141 ;  /* 0x000000ca148d0223 */ /* 0x000fc8000001008d */
[----:B------:R-:W-:-:S05]  /*3610*/  FMUL.FTZ R141, R141, UR14 ;  /* 0x0000000e8d8d7c20 */ /* 0x000fca0008410000 */
[----:B------:R-:W-:-:S04]  /*3620*/  F2FP.BF16.F32.PACK_AB R141, RZ, R141 ;  /* 0x0000008dff8d723e */ /* 0x000fc800000010ff */
[----:B------:R-:W-:Y:S01]  /*3630*/  PRMT R75, R75, 0x5410, R141 ;  /* 0x000054104b4b7816 */ /* 0x000fe2000000008d */
[----:B------:R-:W-:Y:S06]  /*3640*/  BRA `(.L_x_103) ;  /* 0x00000004001c7947 */ /* 0x000fec0003800000 */
.L_x_104:
[----:B------:R-:W-:Y:S01]  /*3650*/  ISETP.GT.AND P0, PT, R22, RZ, PT ;  /* 0x000000ff1600720c */ /* 0x000fe20003f04270 */
[----:B------:R-:W0:Y:S01]  /*3660*/  @P2 LDC R78, c[0x0][0x40c] ;  /* 0x00010300ff4e2b82 */ /* 0x000e220000000800 */
[----:B------:R-:W-:Y:S01]  /*3670*/  SHF.L.U32 R141, R141, 0x10, RZ ;  /* 0x000000108d8d7819 */ /* 0x000fe200000006ff */
[-C--:B------:R-:W-:Y:S01]  /*3680*/  @P1 FFMA.FTZ R79, R3, R146.reuse, R147 ;  /* 0x00000092034f1223 */ /* 0x080fe20000010093 */
[----:B------:R-:W-:Y:S01]  /*3690*/  SHF.L.U32 R201, R140, 0x10, RZ ;  /* 0x000000108cc97819 */ /* 0x000fe200000006ff */
[----:B------:R-:W-:Y:S01]  /*36a0*/  IMAD.U32 R209, R123, 0x10000, RZ ;  /* 0x000100007bd17824 */ /* 0x000fe200078e00ff */
[----:B------:R-:W-:Y:S01]  /*36b0*/  SHF.L.U32 R77, R120, 0x10, RZ ;  /* 0x00000010784d7819 */ /* 0x000fe200000006ff */
[----:B------:R-:W-:Y:S01]  /*36c0*/  @P1 FADD.FTZ R79, R24, -R79 ;  /* 0x8000004f184f1221 */ /* 0x000fe20000010000 */
[----:B------:R-:W-:Y:S01]  /*36d0*/  SHF.L.U32 R203, R122, 0x10, RZ ;  /* 0x000000107acb7819 */ /* 0x000fe200000006ff */
[----:B------:R-:W1:Y:S02]  /*36e0*/  @P2 LDC R140, c[0x0][0x40c] ;  /* 0x00010300ff8c2b82 */ /* 0x000e640000000800 */
[----:B------:R-:W-:Y:S01]  /*36f0*/  @P1 FFMA.FTZ R77, R20, R79, R77 ;  /* 0x0000004f144d1223 */ /* 0x000fe2000001004d */
[----:B------:R-:W-:Y:S01]  /*3700*/  SHF.L.U32 R79, R121, 0x10, RZ ;  /* 0x00000010794f7819 */ /* 0x000fe200000006ff */
[-CC-:B------:R-:W-:Y:S01]  /*3710*/  @P0 FFMA.FTZ R76, R32, R146.reuse, R147.reuse ;  /* 0x00000092204c0223 */ /* 0x180fe20000010093 */
[-CC-:B------:R-:W-:Y:S01]  /*3720*/  @P0 FFMA.FTZ R143, R23, R146.reuse, R147.reuse ;  /* 0x00000092178f0223 */ /* 0x180fe20000010093 */
[-CC-:B------:R-:W-:Y:S01]  /*3730*/  @P0 FFMA.FTZ R197, R25, R146.reuse, R147.reuse ;  /* 0x0000009219c50223 */ /* 0x180fe20000010093 */
[----:B------:R-:W-:Y:S01]  /*3740*/  @P0 FFMA.FTZ R210, R148, R146, R147 ;  /* 0x0000009294d20223 */ /* 0x000fe20000010093 */
[----:B------:R-:W-:Y:S01]  /*3750*/  @P0 FADD.FTZ R76, R29, -R76 ;  /* 0x8000004c1d4c0221 */ /* 0x000fe20000010000 */
[----:B------:R-:W2:Y:S01]  /*3760*/  @P2 LDC R202, c[0x0][0x40c] ;  /* 0x00010300ffca2b82 */ /* 0x000ea20000000800 */
[----:B------:R-:W-:Y:S01]  /*3770*/  @P0 FADD.FTZ R143, R26, -R143 ;  /* 0x8000008f1a8f0221 */ /* 0x000fe20000010000 */
[----:B------:R-:W-:Y:S01]  /*3780*/  @P0 FADD.FTZ R208, R28, -R197 ;  /* 0x800000c51cd00221 */ /* 0x000fe20000010000 */
[----:B------:R-:W-:Y:S01]  /*3790*/  @P0 FFMA.FTZ R141, R20, R76, R141 ;  /* 0x0000004c148d0223 */ /* 0x000fe2000001008d */
[----:B------:R-:W-:Y:S01]  /*37a0*/  PRMT R76, R122, 0x7632, R76 ;  /* 0x000076327a4c7816 */ /* 0x000fe2000000004c */
[----:B------:R-:W-:Y:S01]  /*37b0*/  @P0 FFMA.FTZ R79, R20, R143, R79 ;  /* 0x0000008f144f0223 */ /* 0x000fe2000001004f */
[-CC-:B------:R-:W-:Y:S01]  /*37c0*/  @P0 FFMA.FTZ R143, R27, R146.reuse, R147.reuse ;  /* 0x000000921b8f0223 */ /* 0x180fe20000010093 */
[----:B------:R-:W-:Y:S01]  /*37d0*/  @P0 FADD.FTZ R197, R33, -R210 ;  /* 0x800000d221c50221 */ /* 0x000fe20000010000 */
[----:B------:R-:W3:Y:S01]  /*37e0*/  @P2 LDC R212, c[0x0][0x40c] ;  /* 0x00010300ffd42b82 */ /* 0x000ee20000000800 */
[----:B------:R-:W-:Y:S01]  /*37f0*/  SHF.L.U32 R206, R76, 0x10, RZ ;  /* 0x000000104cce7819 */ /* 0x000fe200000006ff */
[----:B------:R-:W-:Y:S01]  /*3800*/  @P0 FFMA.FTZ R76, R34, R146, R147 ;  /* 0x00000092224c0223 */ /* 0x000fe20000010093 */
[----:B------:R-:W-:Y:S01]  /*3810*/  @P0 FFMA.FTZ R203, R20, R208, R203 ;  /* 0x000000d014cb0223 */ /* 0x000fe200000100cb */
[----:B------:R-:W-:Y:S01]  /*3820*/  @P0 FFMA.FTZ R208, R150, R146, R147 ;  /* 0x0000009296d00223 */ /* 0x000fe20000010093 */
[----:B------:R-:W-:Y:S01]  /*3830*/  @P0 FADD.FTZ R143, R30, -R143 ;  /* 0x8000008f1e8f0221 */ /* 0x000fe20000010000 */
[----:B------:R-:W-:Y:S01]  /*3840*/  @P0 FADD.FTZ R76, R31, -R76 ;  /* 0x8000004c1f4c0221 */ /* 0x000fe20000010000 */
[C---:B------:R-:W-:Y:S01]  /*3850*/  @P0 FFMA.FTZ R206, R20.reuse, R197, R206 ;  /* 0x000000c514ce0223 */ /* 0x040fe200000100ce */
[----:B------:R-:W4:Y:S01]  /*3860*/  @P2 LDC R214, c[0x0][0x40c] ;  /* 0x00010300ffd62b82 */ /* 0x000f220000000800 */
[----:B------:R-:W-:Y:S01]  /*3870*/  @P0 FADD.FTZ R211, R35, -R208 ;  /* 0x800000d023d30221 */ /* 0x000fe20000010000 */
[C---:B------:R-:W-:Y:S01]  /*3880*/  @P0 FFMA.FTZ R201, R20.reuse, R76, R201 ;  /* 0x0000004c14c90223 */ /* 0x040fe200000100c9 */
[----:B------:R-:W-:Y:S01]  /*3890*/  PRMT R76, R123, 0x7632, R76 ;  /* 0x000076327b4c7816 */ /* 0x000fe2000000004c */
[----:B------:R-:W-:-:S03]  /*38a0*/  @P0 FFMA.FTZ R209, R20, R143, R209 ;  /* 0x0000008f14d10223 */ /* 0x000fc600000100d1 */
[----:B------:R-:W-:Y:S01]  /*38b0*/  SHF.L.U32 R210, R76, 0x10, RZ ;  /* 0x000000104cd27819 */ /* 0x000fe200000006ff */
[----:B------:R-:W5:Y:S01]  /*38c0*/  @P2 LDC R204, c[0x0][0x40c] ;  /* 0x00010300ffcc2b82 */ /* 0x000f620000000800 */
[----:B0-----:R-:W-:Y:S01]  /*38d0*/  @P2 FMUL.FTZ R76, R77, R78 ;  /* 0x0000004e4d4c2220 */ /* 0x001fe20000410000 */
[----:B-1----:R-:W-:Y:S01]  /*38e0*/  @P2 FMUL.FTZ R78, R141, R140 ;  /* 0x0000008c8d4e2220 */ /* 0x002fe20000410000 */
[----:B--2---:R-:W-:Y:S01]  /*38f0*/  @P2 FMUL.FTZ R197, R79, R202 ;  /* 0x000000ca4fc52220 */ /* 0x004fe20000410000 */
[----:B------:R-:W-:Y:S02]  /*3900*/  @P0 FFMA.FTZ R210, R20, R211, R210 ;  /* 0x000000d314d20223 */ /* 0x000fe400000100d2 */
[----:B------:R-:W-:Y:S02]  /*3910*/  @P2 F2FP.BF16.F32.PACK_AB R140, RZ, R76 ;  /* 0x0000004cff8c223e */ /* 0x000fe400000010ff */
[----:B------:R-:W0:Y:S01]  /*3920*/  @P2 LDC R207, c[0x0][0x40c] ;  /* 0x00010300ffcf2b82 */ /* 0x000e220000000800 */
[----:B------:R-:W-:Y:S01]  /*3930*/  @P2 F2FP.BF16.F32.PACK_AB R143, RZ, R78 ;  /* 0x0000004eff8f223e */ /* 0x000fe200000010ff */
[----:B---3--:R-:W-:Y:S01]  /*3940*/  @P2 FMUL.FTZ R78, R203, R212 ;  /* 0x000000d4cb4e2220 */ /* 0x008fe20000410000 */
[----:B------:R-:W-:-:S02]  /*3950*/  @P2 F2FP.BF16.F32.PACK_AB R197, RZ, R197 ;  /* 0x000000c5ffc5223e */ /* 0x000fc400000010ff */
[----:B------:R-:W-:Y:S02]  /*3960*/  @P2 PRMT R72, R140, 0x7610, R72 ;  /* 0x000076108c482816 */ /* 0x000fe40000000048 */
[----:B------:R-:W-:Y:S01]  /*3970*/  @P2 PRMT R73, R197, 0x7610, R73 ;  /* 0x00007610c5492816 */ /* 0x000fe20000000049 */
[----:B------:R-:W1:Y:S01]  /*3980*/  @P2 LDC R213, c[0x0][0x40c] ;  /* 0x00010300ffd52b82 */ /* 0x000e620000000800 */
[----:B----4-:R-:W-:Y:S01]  /*3990*/  @P2 FMUL.FTZ R208, R209, R214 ;  /* 0x000000d6d1d02220 */ /* 0x010fe20000410000 */
[----:B------:R-:W-:-:S04]  /*39a0*/  @P2 PRMT R72, R72, 0x5410, R143 ;  /* 0x0000541048482816 */ /* 0x000fc8000000008f */
[----:B------:R-:W-:Y:S01]  /*39b0*/  @P2 F2FP.BF16.F32.PACK_AB R208, RZ, R208 ;  /* 0x000000d0ffd0223e */ /* 0x000fe200000010ff */
[----:B-----5:R-:W-:Y:S01]  /*39c0*/  @P2 FMUL.FTZ R76, R201, R204 ;  /* 0x000000ccc94c2220 */ /* 0x020fe20000410000 */
[----:B------:R-:W-:Y:S02]  /*39d0*/  @P2 F2FP.BF16.F32.PACK_AB R204, RZ, R78 ;  /* 0x0000004effcc223e */ /* 0x000fe400000010ff */
[----:B------:R-:W-:Y:S02]  /*39e0*/  @P2 PRMT R75, R208, 0x7610, R75 ;  /* 0x00007610d04b2816 */ /* 0x000fe4000000004b */
[----:B------:R-:W-:Y:S02]  /*39f0*/  @P2 F2FP.BF16.F32.PACK_AB R202, RZ, R76 ;  /* 0x0000004cffca223e */ /* 0x000fe400000010ff */
[----:B------:R-:W-:Y:S01]  /*3a00*/  @P2 PRMT R74, R204, 0x7610, R74 ;  /* 0x00007610cc4a2816 */ /* 0x000fe2000000004a */
[----:B0-----:R-:W-:Y:S01]  /*3a10*/  @P2 FMUL.FTZ R207, R206, R207 ;  /* 0x000000cfcecf2220 */ /* 0x001fe20000410000 */
[----:B------:R-:W-:-:S02]  /*3a20*/  F2FP.BF16.F32.PACK_AB R76, R141, R77 ;  /* 0x0000004d8d4c723e */ /* 0x000fc400000010ff */
[----:B------:R-:W-:Y:S02]  /*3a30*/  F2FP.BF16.F32.PACK_AB R77, R201, R79 ;  /* 0x0000004fc94d723e */ /* 0x000fe400000010ff */
[----:B------:R-:W-:Y:S02]  /*3a40*/  @P2 F2FP.BF16.F32.PACK_AB R207, RZ, R207 ;  /* 0x000000cfffcf223e */ /* 0x000fe400000010ff */
[----:B------:R-:W-:Y:S01]  /*3a50*/  F2FP.BF16.F32.PACK_AB R78, R206, R203 ;  /* 0x000000cbce4e723e */ /* 0x000fe200000010ff */
[C---:B-1----:R-:W-:Y:S01]  /*3a60*/  @P2 FMUL.FTZ R211, R210.reuse, R213 ;  /* 0x000000d5d2d32220 */ /* 0x042fe20000410000 */
[----:B------:R-:W-:Y:S02]  /*3a70*/  F2FP.BF16.F32.PACK_AB R79, R210, R209 ;  /* 0x000000d1d24f723e */ /* 0x000fe400000010ff */
[----:B------:R-:W-:Y:S02]  /*3a80*/  @P2 PRMT R73, R73, 0x5410, R202 ;  /* 0x0000541049492816 */ /* 0x000fe400000000ca */
[----:B------:R-:W-:-:S02]  /*3a90*/  @P2 F2FP.BF16.F32.PACK_AB R211, RZ, R211 ;  /* 0x000000d3ffd3223e */ /* 0x000fc400000010ff */
[----:B------:R-:W-:Y:S02]  /*3aa0*/  @P2 PRMT R74, R74, 0x5410, R207 ;  /* 0x000054104a4a2816 */ /* 0x000fe400000000cf */
[----:B------:R-:W-:-:S07]  /*3ab0*/  @P2 PRMT R75, R75, 0x5410, R211 ;  /* 0x000054104b4b2816 */ /* 0x000fce00000000d3 */
.L_x_103:
[----:B------:R-:W-:Y:S05]  /*3ac0*/  BSYNC.RECONVERGENT B2 ;  /* 0x0000000000027941 */ /* 0x000fea0003800200 */
.L_x_100:
[----:B------:R-:W-:Y:S02]  /*3ad0*/  ISETP.NE.U32.AND P0, PT, R142, RZ, PT ;  /* 0x000000ff8e00720c */ /* 0x000fe40003f05070 */
[----:B------:R-:W0:Y:S02]  /*3ae0*/  @P2 LDC.64 R142, c[0x0][0x468] ;  /* 0x00011a00ff8e2b82 */ /* 0x000e240000000a00 */
[----:B------:R-:W-:-:S13]  /*3af0*/  ISETP.NE.AND.EX P0, PT, R200, RZ, PT, P0 ;  /* 0x000000ffc800720c */ /* 0x000fda0003f05300 */
[----:B------:R-:W1:Y:S01]  /*3b00*/  @P0 LDC.64 R140, c[0x0][0x478] ;  /* 0x00011e00ff8c0b82 */ /* 0x000e620000000a00 */
[C---:B0-----:R-:W-:Y:S01]  /*3b10*/  @P2 IMAD.WIDE.U32 R142, R145.reuse, 0x10, R142 ;  /* 0x00000010918e2825 */ /* 0x041fe200078e008e */
[----:B------:R-:W-:-:S03]  /*3b20*/  IADD3 R145, PT, PT, R145, 0x20, RZ ;  /* 0x0000002091917810 */ /* 0x000fc60007ffe0ff */
[C---:B-1----:R-:W-:Y:S01]  /*3b30*/  @P0 IMAD.WIDE.U32 R140, R199.reuse, 0x10, R140 ;  /* 0x00000010c78c0825 */ /* 0x042fe200078e008c */
[----:B------:R-:W-:-:S04]  /*3b40*/  IADD3 R199, PT, PT, R199, 0x20, RZ ;  /* 0x00000020c7c77810 */ /* 0x000fc80007ffe0ff */
[----:B------:R0:W-:Y:S04]  /*3b50*/  @P0 STG.E.128 desc[UR6][R140.64], R76 ;  /* 0x0000004c8c000986 */ /* 0x0001e8000c101d06 */
[----:B------:R0:W-:Y:S02]  /*3b60*/  @P2 STG.E.128 desc[UR6][R142.64], R72 ;  /* 0x000000488e002986 */ /* 0x0001e4000c101d06 */
.L_x_99:
[----:B------:R-:W-:Y:S05]  /*3b70*/  BSYNC.RECONVERGENT B0 ;  /* 0x0000000000007941 */ /* 0x000fea0003800200 */
.L_x_98:
[----:B------:R-:W-:Y:S01]  /*3b80*/  ISETP.GE.U32.AND P0, PT, R19, 0x40, PT ;  /* 0x000000401300780c */ /* 0x000fe20003f06070 */
[----:B------:R-:W-:-:S12]  /*3b90*/  BSSY.RECONVERGENT B0, `(.L_x_105) ;  /* 0x0000135000007945 */ /* 0x000fd80003800200 */
[----:B------:R-:W-:Y:S05]  /*3ba0*/  @!P0 BRA `(.L_x_106) ;  /* 0x0000001000cc8947 */ /* 0x000fea0003800000 */
[----:B------:R-:W-:Y:S01]  /*3bb0*/  UISETP.NE.U32.AND UP0, UPT, UR12, URZ, UPT ;  /* 0x000000ff0c00728c */ /* 0x000fe2000bf05070 */
[----:B------:R-:W-:Y:S03]  /*3bc0*/  BSSY.RECONVERGENT B2, `(.L_x_107) ;  /* 0x0000129000027945 */ /* 0x000fe60003800200 */
[----:B------:R-:W-:-:S09]  /*3bd0*/  UISETP.NE.AND.EX UP0, UPT, UR13, URZ, UPT, UP0 ;  /* 0x000000ff0d00728c */ /* 0x000fd2000bf05300 */
[----:B------:R-:W-:Y:S05]  /*3be0*/  BRA.U !UP0, `(.L_x_108) ;  /* 0x0000000908507547 */ /* 0x000fea000b800000 */
[----:B------:R-:W-:-:S04]  /*3bf0*/  UISETP.NE.U32.AND UP0, UPT, UR20, URZ, UPT ;  /* 0x000000ff1400728c */ /* 0x000fc8000bf05070 */
[----:B------:R-:W-:-:S06]  /*3c00*/  UISETP.NE.AND.EX UP0, UPT, UR21, URZ, UPT, UP0 ;  /* 0x000000ff1500728c */ /* 0x000fcc000bf05300 */
[----:B------:R-:W-:-:S13]  /*3c10*/  PLOP3.LUT P0, PT, PT, PT, UP0, 0x80, 0x8 ;  /* 0x000000000008781c */ /* 0x000fda0003f0f008 */
[----:B------:R-:W-:Y:S05]  /*3c20*/  @!P0 BRA `(.L_x_109) ;  /* 0x0000000400288947 */ /* 0x000fea0003800000 */
[----:B------:R-:W-:Y:S01]  /*3c30*/  ISETP.GT.AND P1, PT, R22, RZ, PT ;  /* 0x000000ff1600720c */ /* 0x000fe20003f24270 */
[----:B------:R-:W1:Y:S01]  /*3c40*/  @P2 LDC R200, c[0x0][0x40c] ;  /* 0x00010300ffc82b82 */ /* 0x000e620000000800 */
[C---:B0-----:R-:W-:Y:S02]  /*3c50*/  PRMT R76, R124.reuse, 0x7632, R76 ;  /* 0x000076327c4c7816 */ /* 0x041fe4000000004c */
[----:B------:R-:W-:Y:S02]  /*3c60*/  SHF.L.U32 R77, R124, 0x10, RZ ;  /* 0x000000107c4d7819 */ /* 0x000fe400000006ff */
[----:B------:R-:W-:Y:S02]  /*3c70*/  SHF.L.U32 R78, R76, 0x10, RZ ;  /* 0x000000104c4e7819 */ /* 0x000fe400000006ff */
[----:B------:R-:W-:Y:S01]  /*3c80*/  PRMT R76, R125, 0x7632, R76 ;  /* 0x000076327d4c7816 */ /* 0x000fe2000000004c */
[----:B------:R-:W0:Y:S01]  /*3c90*/  @P2 LDC R202, c[0x0][0x40c] ;  /* 0x00010300ffca2b82 */ /* 0x000e220000000800 */
[----:B------:R-:W-:-:S02]  /*3ca0*/  SHF.L.U32 R201, R126, 0x10, RZ ;  /* 0x000000107ec97819 */ /* 0x000fc400000006ff */
[----:B------:R-:W-:Y:S01]  /*3cb0*/  SHF.L.U32 R143, R76, 0x10, RZ ;  /* 0x000000104c8f7819 */ /* 0x000fe200000006ff */
[-CC-:B------:R-:W-:Y:S01]  /*3cc0*/  @P1 FFMA.FTZ R79, R149, R146.reuse, R147.reuse ;  /* 0x00000092954f1223 */ /* 0x180fe20000010093 */
[-CC-:B------:R-:W-:Y:S01]  /*3cd0*/  @P1 FFMA.FTZ R140, R160, R146.reuse, R147.reuse ;  /* 0x00000092a08c1223 */ /* 0x180fe20000010093 */
[----:B------:R-:W-:Y:S01]  /*3ce0*/  PRMT R76, R126, 0x7632, R76 ;  /* 0x000076327e4c7816 */ /* 0x000fe2000000004c */
[-C--:B------:R-:W-:Y:S01]  /*3cf0*/  @P1 FFMA.FTZ R197, R155, R146.reuse, R147 ;  /* 0x000000929bc51223 */ /* 0x080fe20000010093 */
[----:B------:R-:W-:Y:S01]  /*3d00*/  @P1 FADD.FTZ R79, R152, -R79 ;  /* 0x8000004f984f1221 */ /* 0x000fe20000010000 */
[----:B------:R-:W-:Y:S01]  /*3d10*/  @P1 FADD.FTZ R141, R157, -R140 ;  /* 0x8000008c9d8d1221 */ /* 0x000fe20000010000 */
[----:B------:R-:W2:Y:S01]  /*3d20*/  @P2 LDC R208, c[0x0][0x40c] ;  /* 0x00010300ffd02b82 */ /* 0x000ea20000000800 */
[-C--:B------:R-:W-:Y:S01]  /*3d30*/  @P1 FFMA.FTZ R140, R162, R146.reuse, R147 ;  /* 0x00000092a28c1223 */ /* 0x080fe20000010093 */
[C---:B------:R-:W-:Y:S01]  /*3d40*/  @P1 FFMA.FTZ R77, R20.reuse, R79, R77 ;  /* 0x0000004f144d1223 */ /* 0x040fe2000001004d */
[----:B------:R-:W-:Y:S01]  /*3d50*/  @P1 FFMA.FTZ R79, R151, R146, R147 ;  /* 0x00000092974f1223 */ /* 0x000fe20000010093 */
[----:B------:R-:W-:Y:S01]  /*3d60*/  @P1 FFMA.FTZ R78, R20, R141, R78 ;  /* 0x0000008d144e1223 */ /* 0x000fe2000001004e */
[----:B------:R-:W-:Y:S01]  /*3d70*/  SHF.L.U32 R141, R125, 0x10, RZ ;  /* 0x000000107d8d7819 */ /* 0x000fe200000006ff */
[----:B------:R-:W-:-:S02]  /*3d80*/  IMAD.U32 R203, R76, 0x10000, RZ ;  /* 0x000100004ccb7824 */ /* 0x000fc400078e00ff */
[----:B------:R-:W-:Y:S01]  /*3d90*/  @P1 FADD.FTZ R79, R154, -R79 ;  /* 0x8000004f9a4f1221 */ /* 0x000fe20000010000 */
[----:B------:R-:W3:Y:S01]  /*3da0*/  @P2 LDC R204, c[0x0][0x40c] ;  /* 0x00010300ffcc2b82 */ /* 0x000ee20000000800 */
[----:B------:R-:W-:Y:S01]  /*3db0*/  @P1 FADD.FTZ R140, R159, -R140 ;  /* 0x8000008c9f8c1221 */ /* 0x000fe20000010000 */
[-C--:B------:R-:W-:Y:S01]  /*3dc0*/  @P1 FFMA.FTZ R76, R164, R146.reuse, R147 ;  /* 0x00000092a44c1223 */ /* 0x080fe20000010093 */
[C---:B------:R-:W-:Y:S01]  /*3dd0*/  @P1 FFMA.FTZ R141, R20.reuse, R79, R141 ;  /* 0x0000004f148d1223 */ /* 0x040fe2000001008d */
[----:B------:R-:W-:Y:S01]  /*3de0*/  @P1 FFMA.FTZ R79, R153, R146, R147 ;  /* 0x00000092994f1223 */ /* 0x000fe20000010093 */
[----:B------:R-:W-:Y:S01]  /*3df0*/  @P1 FFMA.FTZ R143, R20, R140, R143 ;  /* 0x0000008c148f1223 */ /* 0x000fe2000001008f */
[----:B------:R-:W-:Y:S01]  /*3e00*/  @P1 FFMA.FTZ R140, R166, R146, R147 ;  /* 0x00000092a68c1223 */ /* 0x000fe20000010093 */
[----:B------:R-:W-:Y:S01]  /*3e10*/  SHF.L.U32 R207, R127, 0x10, RZ ;  /* 0x000000107fcf7819 */ /* 0x000fe200000006ff */
[----:B------:R-:W4:Y:S01]  /*3e20*/  @P2 LDC R209, c[0x0][0x40c] ;  /* 0x00010300ffd12b82 */ /* 0x000f220000000800 */
[----:B------:R-:W-:Y:S01]  /*3e30*/  @P1 FADD.FTZ R79, R156, -R79 ;  /* 0x8000004f9c4f1221 */ /* 0x000fe20000010000 */
[----:B------:R-:W-:Y:S01]  /*3e40*/  @P1 FADD.FTZ R142, R158, -R197 ;  /* 0x800000c59e8e1221 */ /* 0x000fe20000010000 */
[----:B------:R-:W-:-:S02]  /*3e50*/  @P1 FADD.FTZ R197, R163, -R140 ;  /* 0x8000008ca3c51221 */ /* 0x000fc40000010000 */
[C---:B------:R-:W-:Y:S01]  /*3e60*/  @P1 FFMA.FTZ R201, R20.reuse, R79, R201 ;  /* 0x0000004f14c91223 */ /* 0x040fe200000100c9 */
[----:B------:R-:W-:Y:S01]  /*3e70*/  PRMT R79, R127, 0x7632, R79 ;  /* 0x000076327f4f7816 */ /* 0x000fe2000000004f */
[C---:B------:R-:W-:Y:S01]  /*3e80*/  @P1 FFMA.FTZ R207, R20.reuse, R142, R207 ;  /* 0x0000008e14cf1223 */ /* 0x040fe200000100cf */
[----:B------:R-:W5:Y:S02]  /*3e90*/  @P2 LDC R210, c[0x0][0x40c] ;  /* 0x00010300ffd22b82 */ /* 0x000f640000000800 */
[----:B------:R-:W-:Y:S01]  /*3ea0*/  SHF.L.U32 R206, R79, 0x10, RZ ;  /* 0x000000104fce7819 */ /* 0x000fe200000006ff */
[----:B------:R-:W-:Y:S01]  /*3eb0*/  @P1 FADD.FTZ R79, R161, -R76 ;  /* 0x8000004ca14f1221 */ /* 0x000fe20000010000 */
[----:B-1----:R-:W-:Y:S01]  /*3ec0*/  @P2 FMUL.FTZ R76, R77, R200 ;  /* 0x000000c84d4c2220 */ /* 0x002fe20000410000 */
[----:B--2---:R-:W-:Y:S02]  /*3ed0*/  @P2 FMUL.FTZ R200, R201, R208 ;  /* 0x000000d0c9c82220 */ /* 0x004fe40000410000 */
[C---:B------:R-:W-:Y:S01]  /*3ee0*/  @P1 FFMA.FTZ R203, R20.reuse, R79, R203 ;  /* 0x0000004f14cb1223 */ /* 0x040fe200000100cb */
[----:B------:R-:W1:Y:S01]  /*3ef0*/  @P2 LDC R212, c[0x0][0x40c] ;  /* 0x00010300ffd42b82 */ /* 0x000e620000000800 */
[----:B------:R-:W-:Y:S01]  /*3f00*/  @P2 F2FP.BF16.F32.PACK_AB R79, RZ, R76 ;  /* 0x0000004cff4f223e */ /* 0x000fe200000010ff */
[----:B0-----:R-:W-:Y:S01]  /*3f10*/  @P2 FMUL.FTZ R76, R141, R202 ;  /* 0x000000ca8d4c2220 */ /* 0x001fe20000410000 */
[----:B------:R-:W-:Y:S01]  /*3f20*/  @P1 FFMA.FTZ R206, R20, R197, R206 ;  /* 0x000000c514ce1223 */ /* 0x000fe200000100ce */
[----:B---3--:R-:W-:Y:S01]  /*3f30*/  @P2 FMUL.FTZ R197, R143, R204 ;  /* 0x000000cc8fc52220 */ /* 0x008fe20000410000 */
[----:B------:R-:W-:-:S02]  /*3f40*/  @P2 F2FP.BF16.F32.PACK_AB R200, RZ, R200 ;  /* 0x000000c8ffc8223e */ /* 0x000fc400000010ff */
[----:B------:R-:W-:Y:S01]  /*3f50*/  @P2 F2FP.BF16.F32.PACK_AB R142, RZ, R76 ;  /* 0x0000004cff8e223e */ /* 0x000fe200000010ff */
[----:B----4-:R-:W-:Y:S01]  /*3f60*/  @P2 FMUL.FTZ R140, R78, R209 ;  /* 0x000000d14e8c2220 */ /* 0x010fe20000410000 */
[----:B------:R-:W-:Y:S02]  /*3f70*/  @P2 F2FP.BF16.F32.PACK_AB R197, RZ, R197 ;  /* 0x000000c5ffc5223e */ /* 0x000fe400000010ff */
[----:B------:R-:W-:Y:S02]  /*3f80*/  @P2 PRMT R72, R79, 0x7610, R72 ;  /* 0x000076104f482816 */ /* 0x000fe40000000048 */
[----:B------:R-:W-:Y:S02]  /*3f90*/  @P2 F2FP.BF16.F32.PACK_AB R140, RZ, R140 ;  /* 0x0000008cff8c223e */ /* 0x000fe400000010ff */
[----:B------:R-:W-:Y:S01]  /*3fa0*/  @P2 PRMT R73, R142, 0x7610, R73 ;  /* 0x000076108e492816 */ /* 0x000fe20000000049 */
[----:B-----5:R-:W-:Y:S01]  /*3fb0*/  @P2 FMUL.FTZ R202, R203, R210 ;  /* 0x000000d2cbca2220 */ /* 0x020fe20000410000 */
[----:B------:R-:W-:-:S02]  /*3fc0*/  @P2 PRMT R74, R200, 0x7610, R74 ;  /* 0x00007610c84a2816 */ /* 0x000fc4000000004a */
[----:B------:R-:W-:Y:S02]  /*3fd0*/  F2FP.BF16.F32.PACK_AB R76, R78, R77 ;  /* 0x0000004d4e4c723e */ /* 0x000fe400000010ff */
[----:B------:R-:W-:Y:S02]  /*3fe0*/  @P2 F2FP.BF16.F32.PACK_AB R202, RZ, R202 ;  /* 0x000000caffca223e */ /* 0x000fe400000010ff */
[----:B------:R-:W-:Y:S01]  /*3ff0*/  F2FP.BF16.F32.PACK_AB R77, R143, R141 ;  /* 0x0000008d8f4d723e */ /* 0x000fe200000010ff */
[----:B-1----:R-:W-:Y:S01]  /*4000*/  @P2 FMUL.FTZ R204, R207, R212 ;  /* 0x000000d4cfcc2220 */ /* 0x002fe20000410000 */
[----:B------:R-:W-:Y:S02]  /*4010*/  F2FP.BF16.F32.PACK_AB R78, R203, R201 ;  /* 0x000000c9cb4e723e */ /* 0x000fe400000010ff */
[----:B------:R-:W-:Y:S02]  /*4020*/  @P2 PRMT R72, R72, 0x5410, R140 ;  /* 0x0000541048482816 */ /* 0x000fe4000000008c */
[----:B------:R-:W-:-:S02]  /*4030*/  @P2 F2FP.BF16.F32.PACK_AB R204, RZ, R204 ;  /* 0x000000ccffcc223e */ /* 0x000fc400000010ff */
[----:B------:R-:W-:Y:S02]  /*4040*/  @P2 PRMT R73, R73, 0x5410, R197 ;  /* 0x0000541049492816 */ /* 0x000fe400000000c5 */
[----:B------:R-:W-:Y:S02]  /*4050*/  F2FP.BF16.F32.PACK_AB R79, R206, R207 ;  /* 0x000000cfce4f723e */ /* 0x000fe400000010ff */
[----:B------:R-:W-:Y:S02]  /*4060*/  @P2 PRMT R74, R74, 0x5410, R202 ;  /* 0x000054104a4a2816 */ /* 0x000fe400000000ca */
[----:B------:R-:W-:Y:S01]  /*4070*/  @P2 PRMT R75, R204, 0x7610, R75 ;  /* 0x00007610cc4b2816 */ /* 0x000fe2000000004b */
[----:B------:R-:W-:Y:S06]  /*4080*/  @!P2 BRA `(.L_x_110) ;  /* 0x0000000c0070a947 */ /* 0x000fec0003800000 */
[----:B------:R-:W-:-:S05]  /*4090*/  FMUL.FTZ R206, R206, UR14 ;  /* 0x0000000ecece7c20 */ /* 0x000fca0008410000 */
[----:B------:R-:W-:-:S04]  /*40a0*/  F2FP.BF16.F32.PACK_AB R206, RZ, R206 ;  /* 0x000000ceffce723e */ /* 0x000fc800000010ff */
[----:B------:R-:W-:Y:S01]  /*40b0*/  PRMT R75, R75, 0x5410, R206 ;  /* 0x000054104b4b7816 */ /* 0x000fe200000000ce */
[----:B------:R-:W-:Y:S06]  /*40c0*/  BRA `(.L_x_110) ;  /* 0x0000000c00607947 */ /* 0x000fec0003800000 */
.L_x_109:
[----:B------:R-:W-:Y:S01]  /*40d0*/  ISETP.GT.AND P1, PT, R22, RZ, PT ;  /* 0x000000ff1600720c */ /* 0x000fe20003f24270 */
[----:B------:R-:W1:Y:S01]  /*40e0*/  @P2 LDC R200, c[0x0][0x40c] ;  /* 0x00010300ffc82b82 */ /* 0x000e620000000800 */
[C---:B0-----:R-:W-:Y:S02]  /*40f0*/  SHF.L.U32 R141, R124.reuse, 0x10, RZ ;  /* 0x000000107c8d7819 */ /* 0x041fe400000006ff */
[----:B------:R-:W-:Y:S02]  /*4100*/  PRMT R140, R124, 0x7632, R140 ;  /* 0x000076327c8c7816 */ /* 0x000fe4000000008c */
[----:B------:R-:W-:Y:S02]  /*4110*/  SHF.L.U32 R197, R125, 0x10, RZ ;  /* 0x000000107dc57819 */ /* 0x000fe400000006ff */
[----:B------:R-:W-:Y:S01]  /*4120*/  SHF.L.U32 R203, R126, 0x10, RZ ;  /* 0x000000107ecb7819 */ /* 0x000fe200000006ff */
[----:B------:R-:W0:Y:S01]  /*4130*/  @P2 LDC R206, c[0x0][0x40c] ;  /* 0x00010300ffce2b82 */ /* 0x000e220000000800 */
[----:B------:R-:W-:-:S03]  /*4140*/  SHF.L.U32 R209, R127, 0x10, RZ ;  /* 0x000000107fd17819 */ /* 0x000fc600000006ff */
[-CC-:B------:R-:W-:Y:S01]  /*4150*/  @P1 FFMA.FTZ R143, R149, R146.reuse, R147.reuse ;  /* 0x00000092958f1223 */ /* 0x180fe20000010093 */
[-CC-:B------:R-:W-:Y:S01]  /*4160*/  @P1 FFMA.FTZ R202, R160, R146.reuse, R147.reuse ;  /* 0x00000092a0ca1223 */ /* 0x180fe20000010093 */
[-CC-:B------:R-:W-:Y:S01]  /*4170*/  @P1 FFMA.FTZ R201, R151, R146.reuse, R147.reuse ;  /* 0x0000009297c91223 */ /* 0x180fe20000010093 */
[----:B------:R-:W-:Y:S01]  /*4180*/  @P1 FFMA.FTZ R211, R153, R146, R147 ;  /* 0x0000009299d31223 */ /* 0x000fe20000010093 */
[----:B------:R-:W-:Y:S01]  /*4190*/  @P1 FADD.FTZ R142, R152, -R143 ;  /* 0x8000008f988e1221 */ /* 0x000fe20000010000 */
[----:B------:R-:W-:Y:S01]  /*41a0*/  SHF.L.U32 R143, R140, 0x10, RZ ;  /* 0x000000108c8f7819 */ /* 0x000fe200000006ff */
[----:B------:R-:W-:Y:S01]  /*41b0*/  @P1 FADD.FTZ R202, R157, -R202 ;  /* 0x800000ca9dca1221 */ /* 0x000fe20000010000 */
[----:B------:R-:W-:Y:S01]  /*41c0*/  @P1 FADD.FTZ R140, R154, -R201 ;  /* 0x800000c99a8c1221 */ /* 0x000fe20000010000 */
[C---:B------:R-:W-:Y:S01]  /*41d0*/  @P1 FFMA.FTZ R141, R20.reuse, R142, R141 ;  /* 0x0000008e148d1223 */ /* 0x040fe2000001008d */
[----:B------:R-:W2:Y:S01]  /*41e0*/  @P2 LDC R204, c[0x0][0x40c] ;  /* 0x00010300ffcc2b82 */ /* 0x000ea20000000800 */
[C---:B------:R-:W-:Y:S01]  /*41f0*/  @P1 FFMA.FTZ R143, R20.reuse, R202, R143 ;  /* 0x000000ca148f1223 */ /* 0x040fe2000001008f */
[----:B------:R-:W-:Y:S01]  /*4200*/  @P1 FFMA.FTZ R197, R20, R140, R197 ;  /* 0x0000008c14c51223 */ /* 0x000fe200000100c5 */
[----:B-1----:R-:W-:Y:S01]  /*4210*/  @P2 FMUL.FTZ R141, R141, R200 ;  /* 0x000000c88d8d2220 */ /* 0x002fe20000410000 */
[----:B------:R-:W-:Y:S01]  /*4220*/  PRMT R140, R125, 0x7632, R140 ;  /* 0x000076327d8c7816 */ /* 0x000fe2000000008c */
[-CC-:B------:R-:W-:Y:S01]  /*4230*/  @P1 FFMA.FTZ R200, R162, R146.reuse, R147.reuse ;  /* 0x00000092a2c81223 */ /* 0x180fe20000010093 */
[----:B------:R-:W-:Y:S01]  /*4240*/  @P1 FFMA.FTZ R213, R155, R146, R147 ;  /* 0x000000929bd51223 */ /* 0x000fe20000010093 */
[----:B------:R-:W-:Y:S01]  /*4250*/  @P1 FADD.FTZ R211, R156, -R211 ;  /* 0x800000d39cd31221 */ /* 0x000fe20000010000 */
[----:B------:R-:W1:Y:S01]  /*4260*/  @P2 LDC R142, c[0x0][0x40c] ;  /* 0x00010300ff8e2b82 */ /* 0x000e620000000800 */
[----:B------:R-:W-:Y:S01]  /*4270*/  SHF.L.U32 R201, R140, 0x10, RZ ;  /* 0x000000108cc97819 */ /* 0x000fe200000006ff */
[----:B------:R-:W-:Y:S01]  /*4280*/  @P1 FADD.FTZ R200, R159, -R200 ;  /* 0x800000c89fc81221 */ /* 0x000fe20000010000 */
[----:B------:R-:W-:Y:S01]  /*4290*/  PRMT R140, R126, 0x7632, R140 ;  /* 0x000076327e8c7816 */ /* 0x000fe2000000008c */
[C---:B------:R-:W-:Y:S01]  /*42a0*/  @P1 FFMA.FTZ R203, R20.reuse, R211, R203 ;  /* 0x000000d314cb1223 */ /* 0x040fe200000100cb */
[----:B------:R-:W-:Y:S01]  /*42b0*/  @P2 F2FP.BF16.F32.PACK_AB R141, RZ, R141 ;  /* 0x0000008dff8d223e */ /* 0x000fe200000010ff */
[----:B------:R-:W-:Y:S01]  /*42c0*/  @P1 FFMA.FTZ R201, R20, R200, R201 ;  /* 0x000000c814c91223 */ /* 0x000fe200000100c9 */
[----:B------:R-:W-:Y:S01]  /*42d0*/  @P1 FFMA.FTZ R200, R164, R146, R147 ;  /* 0x00000092a4c81223 */ /* 0x000fe20000010093 */
[----:B------:R-:W3:Y:S01]  /*42e0*/  @P2 LDC R202, c[0x0][0x40c] ;  /* 0x00010300ffca2b82 */ /* 0x000ee20000000800 */
[----:B------:R-:W-:Y:S01]  /*42f0*/  SHF.L.U32 R207, R140, 0x10, RZ ;  /* 0x000000108ccf7819 */ /* 0x000fe200000006ff */
[----:B------:R-:W-:Y:S01]  /*4300*/  @P1 FADD.FTZ R140, R158, -R213 ;  /* 0x800000d59e8c1221 */ /* 0x000fe20000010000 */
[----:B------:R-:W-:Y:S01]  /*4310*/  @P1 FADD.FTZ R200, R161, -R200 ;  /* 0x800000c8a1c81221 */ /* 0x000fe20000010000 */
[----:B0-----:R-:W-:Y:S01]  /*4320*/  @P2 FMUL.FTZ R203, R203, R206 ;  /* 0x000000cecbcb2220 */ /* 0x001fe20000410000 */
[----:B------:R-:W-:Y:S01]  /*4330*/  @P2 PRMT R72, R141, 0x7610, R72 ;  /* 0x000076108d482816 */ /* 0x000fe20000000048 */
[C---:B------:R-:W-:Y:S01]  /*4340*/  @P1 FFMA.FTZ R209, R20.reuse, R140, R209 ;  /* 0x0000008c14d11223 */ /* 0x040fe200000100d1 */
[----:B------:R-:W-:Y:S01]  /*4350*/  @P1 FFMA.FTZ R207, R20, R200, R207 ;  /* 0x000000c814cf1223 */ /* 0x000fe200000100cf */
[----:B------:R-:W0:Y:S01]  /*4360*/  @P2 LDC R208, c[0x0][0x40c] ;  /* 0x00010300ffd02b82 */ /* 0x000e220000000800 */
[----:B--2---:R-:W-:Y:S01]  /*4370*/  @P2 FMUL.FTZ R143, R143, R204 ;  /* 0x000000cc8f8f2220 */ /* 0x004fe20000410000 */
[----:B------:R-:W-:-:S04]  /*4380*/  @P2 F2FP.BF16.F32.PACK_AB R203, RZ, R203 ;  /* 0x000000cbffcb223e */ /* 0x000fc800000010ff */
[----:B------:R-:W-:Y:S02]  /*4390*/  @P2 F2FP.BF16.F32.PACK_AB R143, RZ, R143 ;  /* 0x0000008fff8f223e */ /* 0x000fe400000010ff */
[----:B------:R-:W2:Y:S01]  /*43a0*/  @P2 LDC R210, c[0x0][0x40c] ;  /* 0x00010300ffd22b82 */ /* 0x000ea20000000800 */
[----:B-1----:R-:W-:Y:S01]  /*43b0*/  @P2 FMUL.FTZ R197, R197, R142 ;  /* 0x0000008ec5c52220 */ /* 0x002fe20000410000 */
[----:B------:R-:W-:Y:S02]  /*43c0*/  @P2 PRMT R74, R203, 0x7610, R74 ;  /* 0x00007610cb4a2816 */ /* 0x000fe4000000004a */
[----:B------:R-:W-:Y:S02]  /*43d0*/  @P2 PRMT R72, R72, 0x5410, R143 ;  /* 0x0000541048482816 */ /* 0x000fe4000000008f */
[----:B------:R-:W-:Y:S01]  /*43e0*/  @P2 F2FP.BF16.F32.PACK_AB R197, RZ, R197 ;  /* 0x000000c5ffc5223e */ /* 0x000fe200000010ff */
[----:B---3--:R-:W-:-:S03]  /*43f0*/  @P2 FMUL.FTZ R201, R201, R202 ;  /* 0x000000cac9c92220 */ /* 0x008fc60000410000 */
[----:B------:R-:W-:Y:S02]  /*4400*/  @P2 PRMT R73, R197, 0x7610, R73 ;  /* 0x00007610c5492816 */ /* 0x000fe40000000049 */
[----:B------:R-:W-:Y:S01]  /*4410*/  @P2 F2FP.BF16.F32.PACK_AB R201, RZ, R201 ;  /* 0x000000c9ffc9223e */ /* 0x000fe200000010ff */
[----:B0-----:R-:W-:-:S03]  /*4420*/  @P2 FMUL.FTZ R207, R207, R208 ;  /* 0x000000d0cfcf2220 */ /* 0x001fc60000410000 */
        /* <DEDUP_REMOVED lines=16> */
.L_x_108:
[----:B------:R-:W-:-:S04]  /*4530*/  UISETP.NE.U32.AND UP0, UPT, UR20, URZ, UPT ;  /* 0x000000ff1400728c */ /* 0x000fc8000bf05070 */
[----:B------:R-:W-:-:S06]  /*4540*/  UISETP.NE.AND.EX UP0, UPT, UR21, URZ, UPT, UP0 ;  /* 0x000000ff1500728c */ /* 0x000fcc000bf05300 */
[----:B------:R-:W-:-:S13]  /*4550*/  PLOP3.LUT P0, PT, PT, PT, UP0, 0x80, 0x8 ;  /* 0x000000000008781c */ /* 0x000fda0003f0f008 */
[----:B------:R-:W-:Y:S05]  /*4560*/  @!P0 BRA `(.L_x_111) ;  /* 0x0000000400188947 */ /* 0x000fea0003800000 */
[----:B0-----:R-:W0:Y:S01]  /*4570*/  @P2 LDC R141, c[0x0][0x40c] ;  /* 0x00010300ff8d2b82 */ /* 0x001e220000000800 */
        /* <DEDUP_REMOVED lines=11> */
[----:B------:R-:W-:Y:S01]  /*4630*/  FADD.FTZ R207, R158, -R207 ;  /* 0x800000cf9ecf7221 */ /* 0x000fe20000010000 */
[----:B------:R-:W-:Y:S01]  /*4640*/  FFMA.FTZ R212, R166, R146, R147 ;  /* 0x00000092a6d47223 */ /* 0x000fe20000010093 */
[----:B------:R-:W-:-:S02]  /*4650*/  FSEL R201, R76, RZ, P1 ;  /* 0x000000ff4cc97208 */ /* 0x000fc40000800000 */
[----:B------:R-:W-:Y:S01]  /*4660*/  FSEL R202, R77, RZ, P1 ;  /* 0x000000ff4dca7208 */ /* 0x000fe20000800000 */
[----:B------:R-:W2:Y:S04]  /*4670*/  @P2 LDC R142, c[0x0][0x40c] ;  /* 0x00010300ff8e2b82 */ /* 0x000ea80000000800 */
[----:B0-----:R-:W-:-:S04]  /*4680*/  @P2 FMUL.FTZ R77, R202, R141 ;  /* 0x0000008dca4d2220 */ /* 0x001fc80000410000 */
[----:B------:R-:W0:Y:S01]  /*4690*/  @P2 LDC R209, c[0x0][0x40c] ;  /* 0x00010300ffd12b82 */ /* 0x000e220000000800 */
[-CC-:B------:R-:W-:Y:S01]  /*46a0*/  FFMA.FTZ R141, R153, R146.reuse, R147.reuse ;  /* 0x00000092998d7223 */ /* 0x180fe20000010093 */
[----:B------:R-:W-:Y:S01]  /*46b0*/  @P2 F2FP.BF16.F32.PACK_AB R140, RZ, R77 ;  /* 0x0000004dff8c223e */ /* 0x000fe200000010ff */
[----:B------:R-:W-:Y:S02]  /*46c0*/  FFMA.FTZ R77, R151, R146, R147 ;  /* 0x00000092974d7223 */ /* 0x000fe40000010093 */
[----:B------:R-:W-:Y:S01]  /*46d0*/  FADD.FTZ R141, R156, -R141 ;  /* 0x8000008d9c8d7221 */ /* 0x000fe20000010000 */
[----:B-1----:R-:W-:Y:S02]  /*46e0*/  @P2 FMUL.FTZ R76, R201, R78 ;  /* 0x0000004ec94c2220 */ /* 0x002fe40000410000 */
[----:B------:R-:W1:Y:S01]  /*46f0*/  @P2 LDC R197, c[0x0][0x40c] ;  /* 0x00010300ffc52b82 */ /* 0x000e620000000800 */
[----:B------:R-:W-:Y:S01]  /*4700*/  FADD.FTZ R77, R154, -R77 ;  /* 0x8000004d9a4d7221 */ /* 0x000fe20000010000 */
[----:B------:R-:W-:Y:S01]  /*4710*/  FFMA.FTZ R78, R162, R146, R147 ;  /* 0x00000092a24e7223 */ /* 0x000fe20000010093 */
[----:B------:R-:W-:-:S02]  /*4720*/  @P2 F2FP.BF16.F32.PACK_AB R79, RZ, R76 ;  /* 0x0000004cff4f223e */ /* 0x000fc400000010ff */
[C---:B------:R-:W-:Y:S01]  /*4730*/  FMUL.FTZ R76, R20.reuse, R77 ;  /* 0x0000004d144c7220 */ /* 0x040fe20000410000 */
[----:B------:R-:W-:Y:S01]  /*4740*/  FADD.FTZ R77, R159, -R78 ;  /* 0x8000004e9f4d7221 */ /* 0x000fe20000010000 */
[C---:B------:R-:W-:Y:S01]  /*4750*/  FMUL.FTZ R78, R20.reuse, R141 ;  /* 0x0000008d144e7220 */ /* 0x040fe20000410000 */
[----:B------:R-:W3:Y:S01]  /*4760*/  @P2 LDC R210, c[0x0][0x40c] ;  /* 0x00010300ffd22b82 */ /* 0x000ee20000000800 */
[----:B------:R-:W-:Y:S01]  /*4770*/  @P2 PRMT R72, R79, 0x7610, R72 ;  /* 0x000076104f482816 */ /* 0x000fe20000000048 */
[----:B------:R-:W-:Y:S01]  /*4780*/  FMUL.FTZ R77, R20, R77 ;  /* 0x0000004d144d7220 */ /* 0x000fe20000410000 */
[----:B------:R-:W-:Y:S02]  /*4790*/  FSEL R203, R76, RZ, P1 ;  /* 0x000000ff4ccb7208 */ /* 0x000fe40000800000 */
[----:B------:R-:W-:Y:S02]  /*47a0*/  FSEL R206, R78, RZ, P1 ;  /* 0x000000ff4ece7208 */ /* 0x000fe40000800000 */
[----:B------:R-:W-:Y:S01]  /*47b0*/  FSEL R204, R77, RZ, P1 ;  /* 0x000000ff4dcc7208 */ /* 0x000fe20000800000 */
[----:B------:R-:W4:Y:S01]  /*47c0*/  @P2 LDC R211, c[0x0][0x40c] ;  /* 0x00010300ffd32b82 */ /* 0x000f220000000800 */
[----:B--2---:R-:W-:Y:S01]  /*47d0*/  @P2 FMUL.FTZ R76, R203, R142 ;  /* 0x0000008ecb4c2220 */ /* 0x004fe20000410000 */
[C---:B------:R-:W-:Y:S01]  /*47e0*/  FMUL.FTZ R142, R20.reuse, R143 ;  /* 0x0000008f148e7220 */ /* 0x040fe20000410000 */
[----:B------:R-:W-:Y:S01]  /*47f0*/  FMUL.FTZ R143, R20, R207 ;  /* 0x000000cf148f7220 */ /* 0x000fe20000410000 */
[----:B0-----:R-:W-:Y:S01]  /*4800*/  @P2 FMUL.FTZ R77, R206, R209 ;  /* 0x000000d1ce4d2220 */ /* 0x001fe20000410000 */
[----:B------:R-:W-:-:S02]  /*4810*/  @P2 PRMT R72, R72, 0x5410, R140 ;  /* 0x0000541048482816 */ /* 0x000fc4000000008c */
[----:B------:R-:W-:Y:S01]  /*4820*/  @P2 F2FP.BF16.F32.PACK_AB R141, RZ, R76 ;  /* 0x0000004cff8d223e */ /* 0x000fe200000010ff */
[----:B-1----:R-:W-:Y:S01]  /*4830*/  @P2 FMUL.FTZ R76, R204, R197 ;  /* 0x000000c5cc4c2220 */ /* 0x002fe20000410000 */
[----:B------:R-:W-:Y:S02]  /*4840*/  FSEL R208, R143, RZ, P1 ;  /* 0x000000ff8fd07208 */ /* 0x000fe40000800000 */
[----:B------:R-:W-:Y:S02]  /*4850*/  FSEL R207, R142, RZ, P1 ;  /* 0x000000ff8ecf7208 */ /* 0x000fe40000800000 */
[----:B------:R-:W-:Y:S01]  /*4860*/  @P2 F2FP.BF16.F32.PACK_AB R143, RZ, R77 ;  /* 0x0000004dff8f223e */ /* 0x000fe200000010ff */
[----:B------:R-:W-:Y:S01]  /*4870*/  FADD.FTZ R77, R163, -R212 ;  /* 0x800000d4a34d7221 */ /* 0x000fe20000010000 */
[----:B------:R-:W-:Y:S01]  /*4880*/  @P2 F2FP.BF16.F32.PACK_AB R142, RZ, R76 ;  /* 0x0000004cff8e223e */ /* 0x000fe200000010ff */
[----:B---3--:R-:W-:Y:S01]  /*4890*/  @P2 FMUL.FTZ R78, R207, R210 ;  /* 0x000000d2cf4e2220 */ /* 0x008fe20000410000 */
[----:B------:R-:W-:Y:S01]  /*48a0*/  F2FP.BF16.F32.PACK_AB R76, R202, R201 ;  /* 0x000000c9ca4c723e */ /* 0x000fe200000010ff */
[----:B------:R-:W-:Y:S01]  /*48b0*/  FMUL.FTZ R201, R20, R77 ;  /* 0x0000004d14c97220 */ /* 0x000fe20000410000 */
[----:B------:R-:W-:-:S02]  /*48c0*/  @P2 PRMT R73, R141, 0x7610, R73 ;  /* 0x000076108d492816 */ /* 0x000fc40000000049 */
[----:B------:R-:W-:Y:S02]  /*48d0*/  @P2 F2FP.BF16.F32.PACK_AB R197, RZ, R78 ;  /* 0x0000004effc5223e */ /* 0x000fe400000010ff */
[----:B------:R-:W-:Y:S01]  /*48e0*/  FSEL R201, R201, RZ, P1 ;  /* 0x000000ffc9c97208 */ /* 0x000fe20000800000 */
[----:B----4-:R-:W-:Y:S01]  /*48f0*/  @P2 FMUL.FTZ R200, R208, R211 ;  /* 0x000000d3d0c82220 */ /* 0x010fe20000410000 */
[----:B------:R-:W-:Y:S02]  /*4900*/  @P2 PRMT R74, R143, 0x7610, R74 ;  /* 0x000076108f4a2816 */ /* 0x000fe4000000004a */
[----:B------:R-:W-:Y:S02]  /*4910*/  F2FP.BF16.F32.PACK_AB R77, R204, R203 ;  /* 0x000000cbcc4d723e */ /* 0x000fe400000010ff */
[----:B------:R-:W-:Y:S02]  /*4920*/  @P2 F2FP.BF16.F32.PACK_AB R200, RZ, R200 ;  /* 0x000000c8ffc8223e */ /* 0x000fe400000010ff */
[----:B------:R-:W-:-:S02]  /*4930*/  F2FP.BF16.F32.PACK_AB R78, R207, R206 ;  /* 0x000000cecf4e723e */ /* 0x000fc400000010ff */
        /* <DEDUP_REMOVED lines=9> */
.L_x_111:
[----:B------:R-:W1:Y:S01]  /*49d0*/  @P2 LDC R200, c[0x0][0x40c] ;  /* 0x00010300ffc82b82 */ /* 0x000e620000000800 */
[-CC-:B0-----:R-:W-:Y:S01]  /*49e0*/  FFMA.FTZ R141, R149, R146.reuse, R147.reuse ;  /* 0x00000092958d7223 */ /* 0x181fe20000010093 */
[-CC-:B------:R-:W-:Y:S01]  /*49f0*/  FFMA.FTZ R142, R160, R146.reuse, R147.reuse ;  /* 0x00000092a08e7223 */ /* 0x180fe20000010093 */
[----:B------:R-:W-:Y:S01]  /*4a00*/  @P2 ISETP.GT.AND P1, PT, R22, RZ, PT ;  /* 0x000000ff1600220c */ /* 0x000fe20003f24270 */
[-C--:B------:R-:W-:Y:S01]  /*4a10*/  FFMA.FTZ R197, R151, R146.reuse, R147 ;  /* 0x0000009297c57223 */ /* 0x080fe20000010093 */
[----:B------:R-:W-:Y:S01]  /*4a20*/  @P2 FADD.FTZ R141, R152, -R141 ;  /* 0x8000008d988d2221 */ /* 0x000fe20000010000 */
[----:B------:R-:W-:Y:S01]  /*4a30*/  @P2 FADD.FTZ R143, R157, -R142 ;  /* 0x8000008e9d8f2221 */ /* 0x000fe20000010000 */
[----:B------:R-:W-:Y:S01]  /*4a40*/  @P2 ISETP.GT.AND P3, PT, R22, RZ, PT ;  /* 0x000000ff1600220c */ /* 0x000fe20003f64270 */
[----:B------:R-:W0:Y:S01]  /*4a50*/  @P2 LDC R140, c[0x0][0x40c] ;  /* 0x00010300ff8c2b82 */ /* 0x000e220000000800 */
[C---:B------:R-:W-:Y:S01]  /*4a60*/  @P2 FMUL.FTZ R141, R20.reuse, R141 ;  /* 0x0000008d148d2220 */ /* 0x040fe20000410000 */
[----:B------:R-:W-:Y:S01]  /*4a70*/  @P2 FMUL.FTZ R143, R20, R143 ;  /* 0x0000008f148f2220 */ /* 0x000fe20000410000 */
[----:B------:R-:W-:Y:S01]  /*4a80*/  @P2 FADD.FTZ R197, R154, -R197 ;  /* 0x800000c59ac52221 */ /* 0x000fe20000010000 */
[-CC-:B------:R-:W-:Y:S01]  /*4a90*/  FFMA.FTZ R201, R153, R146.reuse, R147.reuse ;  /* 0x0000009299c97223 */ /* 0x180fe20000010093 */
[-CC-:B------:R-:W-:Y:S01]  /*4aa0*/  FFMA.FTZ R207, R155, R146.reuse, R147.reuse ;  /* 0x000000929bcf7223 */ /* 0x180fe20000010093 */
[----:B------:R-:W-:Y:S01]  /*4ab0*/  @P2 FSEL R141, R141, RZ, P1 ;  /* 0x000000ff8d8d2208 */ /* 0x000fe20000800000 */
[----:B------:R-:W-:Y:S01]  /*4ac0*/  @P2 FMUL.FTZ R197, R20, R197 ;  /* 0x000000c514c52220 */ /* 0x000fe20000410000 */
[----:B------:R-:W2:Y:S01]  /*4ad0*/  @P2 LDC R202, c[0x0][0x40c] ;  /* 0x00010300ffca2b82 */ /* 0x000ea20000000800 */
[----:B------:R-:W-:Y:S01]  /*4ae0*/  @P2 ISETP.GT.AND P1, PT, R22, RZ, PT ;  /* 0x000000ff1600220c */ /* 0x000fe20003f24270 */
[----:B------:R-:W-:Y:S01]  /*4af0*/  FFMA.FTZ R208, R166, R146, R147 ;  /* 0x00000092a6d07223 */ /* 0x000fe20000010093 */
[----:B------:R-:W-:Y:S01]  /*4b00*/  @P2 FADD.FTZ R201, R156, -R201 ;  /* 0x800000c99cc92221 */ /* 0x000fe20000010000 */
[----:B------:R-:W-:Y:S01]  /*4b10*/  @P2 FSEL R197, R197, RZ, P3 ;  /* 0x000000ffc5c52208 */ /* 0x000fe20001800000 */
[----:B------:R-:W-:Y:S01]  /*4b20*/  @P2 FADD.FTZ R207, R158, -R207 ;  /* 0x800000cf9ecf2221 */ /* 0x000fe20000010000 */
[----:B------:R-:W-:Y:S01]  /*4b30*/  @P2 FSEL R143, R143, RZ, P1 ;  /* 0x000000ff8f8f2208 */ /* 0x000fe20000800000 */
[----:B------:R-:W-:Y:S01]  /*4b40*/  @P2 FADD.FTZ R209, R163, -R208 ;  /* 0x800000d0a3d12221 */ /* 0x000fe20000010000 */
[----:B------:R-:W3:Y:S01]  /*4b50*/  @P2 LDC R206, c[0x0][0x40c] ;  /* 0x00010300ffce2b82 */ /* 0x000ee20000000800 */
[C---:B------:R-:W-:Y:S01]  /*4b60*/  @P2 FMUL.FTZ R201, R20.reuse, R201 ;  /* 0x000000c914c92220 */ /* 0x040fe20000410000 */
[----:B------:R-:W-:Y:S01]  /*4b70*/  @P2 FMUL.FTZ R207, R20, R207 ;  /* 0x000000cf14cf2220 */ /* 0x000fe20000410000 */
[----:B-1----:R-:W-:Y:S01]  /*4b80*/  @P2 FMUL.FTZ R143, R143, R200 ;  /* 0x000000c88f8f2220 */ /* 0x002fe20000410000 */
[----:B------:R-:W-:Y:S01]  /*4b90*/  @P2 ISETP.GT.AND P3, PT, R22, RZ, PT ;  /* 0x000000ff1600220c */ /* 0x000fe20003f64270 */
[----:B------:R-:W-:Y:S01]  /*4ba0*/  @P2 FMUL.FTZ R209, R20, R209 ;  /* 0x000000d114d12220 */ /* 0x000fe20000410000 */
[----:B------:R-:W-:-:S02]  /*4bb0*/  @P2 ISETP.GT.AND P5, PT, R22, RZ, PT ;  /* 0x000000ff1600220c */ /* 0x000fc40003fa4270 */
[----:B------:R-:W1:Y:S01]  /*4bc0*/  @P2 LDC R200, c[0x0][0x40c] ;  /* 0x00010300ffc82b82 */ /* 0x000e620000000800 */
[----:B0-----:R-:W-:Y:S01]  /*4bd0*/  @P2 FMUL.FTZ R141, R141, R140 ;  /* 0x0000008c8d8d2220 */ /* 0x001fe20000410000 */
[--C-:B------:R-:W-:Y:S01]  /*4be0*/  FFMA.FTZ R140, R162, R146, R147.reuse ;  /* 0x00000092a28c7223 */ /* 0x100fe20000010093 */
[C---:B------:R-:W-:Y:S02]  /*4bf0*/  @P2 ISETP.GT.AND P1, PT, R22.reuse, RZ, PT ;  /* 0x000000ff1600220c */ /* 0x040fe40003f24270 */
[----:B------:R-:W-:Y:S02]  /*4c00*/  @P2 ISETP.GT.AND P4, PT, R22, RZ, PT ;  /* 0x000000ff1600220c */ /* 0x000fe40003f84270 */
[----:B------:R-:W-:Y:S01]  /*4c10*/  @P2 F2FP.BF16.F32.PACK_AB R141, RZ, R141 ;  /* 0x0000008dff8d223e */ /* 0x000fe200000010ff */
[----:B------:R-:W0:Y:S01]  /*4c20*/  @P2 LDC R142, c[0x0][0x40c] ;  /* 0x00010300ff8e2b82 */ /* 0x000e220000000800 */
[----:B--2---:R-:W-:Y:S01]  /*4c30*/  @P2 FMUL.FTZ R197, R197, R202 ;  /* 0x000000cac5c52220 */ /* 0x004fe20000410000 */
[----:B------:R-:W-:Y:S01]  /*4c40*/  FFMA.FTZ R202, R164, R146, R147 ;  /* 0x00000092a4ca7223 */ /* 0x000fe20000010093 */
[----:B------:R-:W-:Y:S01]  /*4c50*/  @P2 PRMT R72, R141, 0x7610, R72 ;  /* 0x000076108d482816 */ /* 0x000fe20000000048 */
[----:B------:R-:W-:Y:S01]  /*4c60*/  @P2 FADD.FTZ R141, R159, -R140 ;  /* 0x8000008c9f8d2221 */ /* 0x000fe20000010000 */
[----:B------:R-:W-:Y:S01]  /*4c70*/  @P2 ISETP.GT.AND P6, PT, R22, RZ, PT ;  /* 0x000000ff1600220c */ /* 0x000fe20003fc4270 */
[----:B------:R-:W-:Y:S01]  /*4c80*/  @P2 FADD.FTZ R203, R161, -R202 ;  /* 0x800000caa1cb2221 */ /* 0x000fe20000010000 */
[----:B------:R-:W-:Y:S01]  /*4c90*/  @P2 FSEL R201, R201, RZ, P3 ;  /* 0x000000ffc9c92208 */ /* 0x000fe20001800000 */
[----:B------:R-:W2:Y:S01]  /*4ca0*/  @P2 LDC R204, c[0x0][0x40c] ;  /* 0x00010300ffcc2b82 */ /* 0x000ea20000000800 */
[C---:B------:R-:W-:Y:S01]  /*4cb0*/  @P2 FMUL.FTZ R141, R20.reuse, R141 ;  /* 0x0000008d148d2220 */ /* 0x040fe20000410000 */
[----:B------:R-:W-:Y:S01]  /*4cc0*/  @P2 FMUL.FTZ R203, R20, R203 ;  /* 0x000000cb14cb2220 */ /* 0x000fe20000410000 */
[----:B------:R-:W-:-:S02]  /*4cd0*/  @P2 FSEL R207, R207, RZ, P5 ;  /* 0x000000ffcfcf2208 */ /* 0x000fc40002800000 */
[----:B------:R-:W-:Y:S02]  /*4ce0*/  @P2 FSEL R209, R209, RZ, P6 ;  /* 0x000000ffd1d12208 */ /* 0x000fe40003000000 */
[----:B------:R-:W-:Y:S01]  /*4cf0*/  @P2 FSEL R141, R141, RZ, P1 ;  /* 0x000000ff8d8d2208 */ /* 0x000fe20000800000 */
[----:B------:R-:W4:Y:S01]  /*4d00*/  @P2 LDC R210, c[0x0][0x40c] ;  /* 0x00010300ffd22b82 */ /* 0x000f220000000800 */
[----:B------:R-:W-:Y:S01]  /*4d10*/  @P2 FSEL R203, R203, RZ, P4 ;  /* 0x000000ffcbcb2208 */ /* 0x000fe20002000000 */
[----:B-1----:R-:W-:Y:S01]  /*4d20*/  @P2 FMUL.FTZ R201, R201, R200 ;  /* 0x000000c8c9c92220 */ /* 0x002fe20000410000 */
[----:B---3--:R-:W-:Y:S01]  /*4d30*/  @P2 FMUL.FTZ R207, R207, R206 ;  /* 0x000000cecfcf2220 */ /* 0x008fe20000410000 */
[----:B------:R-:W-:Y:S02]  /*4d40*/  @P2 F2FP.BF16.F32.PACK_AB R197, RZ, R197 ;  /* 0x000000c5ffc5223e */ /* 0x000fe400000010ff */
[----:B------:R-:W-:Y:S01]  /*4d50*/  @P2 F2FP.BF16.F32.PACK_AB R143, RZ, R143 ;  /* 0x0000008fff8f223e */ /* 0x000fe200000010ff */
[----:B0-----:R-:W-:Y:S01]  /*4d60*/  @P2 FMUL.FTZ R141, R141, R142 ;  /* 0x0000008e8d8d2220 */ /* 0x001fe20000410000 */
[----:B------:R-:W-:-:S02]  /*4d70*/  @P2 F2FP.BF16.F32.PACK_AB R201, RZ, R201 ;  /* 0x000000c9ffc9223e */ /* 0x000fc400000010ff */
[----:B------:R-:W-:Y:S02]  /*4d80*/  @P2 F2FP.BF16.F32.PACK_AB R207, RZ, R207 ;  /* 0x000000cfffcf223e */ /* 0x000fe400000010ff */
[----:B------:R-:W-:Y:S02]  /*4d90*/  @P2 F2FP.BF16.F32.PACK_AB R141, RZ, R141 ;  /* 0x0000008dff8d223e */ /* 0x000fe400000010ff */
[----:B------:R-:W-:Y:S01]  /*4da0*/  @P2 PRMT R73, R197, 0x7610, R73 ;  /* 0x00007610c5492816 */ /* 0x000fe20000000049 */
[----:B--2---:R-:W-:Y:S01]  /*4db0*/  @P2 FMUL.FTZ R203, R203, R204 ;  /* 0x000000cccbcb2220 */ /* 0x004fe20000410000 */
[----:B------:R-:W-:Y:S02]  /*4dc0*/  @P2 PRMT R74, R201, 0x7610, R74 ;  /* 0x00007610c94a2816 */ /* 0x000fe4000000004a */
[----:B------:R-:W-:Y:S02]  /*4dd0*/  @P2 PRMT R75, R207, 0x7610, R75 ;  /* 0x00007610cf4b2816 */ /* 0x000fe4000000004b */
[----:B------:R-:W-:-:S02]  /*4de0*/  @P2 F2FP.BF16.F32.PACK_AB R203, RZ, R203 ;  /* 0x000000cbffcb223e */ /* 0x000fc400000010ff */
[----:B------:R-:W-:Y:S01]  /*4df0*/  @P2 PRMT R72, R72, 0x5410, R143 ;  /* 0x0000541048482816 */ /* 0x000fe2000000008f */
[----:B----4-:R-:W-:Y:S01]  /*4e00*/  @P2 FMUL.FTZ R209, R209, R210 ;  /* 0x000000d2d1d12220 */ /* 0x010fe20000410000 */
[----:B------:R-:W-:Y:S02]  /*4e10*/  @P2 PRMT R73, R73, 0x5410, R141 ;  /* 0x0000541049492816 */ /* 0x000fe4000000008d */
[----:B------:R-:W-:Y:S02]  /*4e20*/  @P2 PRMT R74, R74, 0x5410, R203 ;  /* 0x000054104a4a2816 */ /* 0x000fe400000000cb */
[----:B------:R-:W-:-:S04]  /*4e30*/  @P2 F2FP.BF16.F32.PACK_AB R209, RZ, R209 ;  /* 0x000000d1ffd1223e */ /* 0x000fc800000010ff */
[----:B------:R-:W-:-:S07]  /*4e40*/  @P2 PRMT R75, R75, 0x5410, R209 ;  /* 0x000054104b4b2816 */ /* 0x000fce00000000d1 */
.L_x_110:
[----:B------:R-:W-:Y:S05]  /*4e50*/  BSYNC.RECONVERGENT B2 ;  /* 0x0000000000027941 */ /* 0x000fea0003800200 */
.L_x_107:
[----:B------:R-:W0:Y:S08]  /*4e60*/  @P0 LDC.64 R142, c[0x0][0x478] ;  /* 0x00011e00ff8e0b82 */ /* 0x000e300000000a00 */
[----:B------:R-:W1:Y:S01]  /*4e70*/  @P2 LDC.64 R140, c[0x0][0x468] ;  /* 0x00011a00ff8c2b82 */ /* 0x000e620000000a00 */
[----:B0-----:R-:W-:-:S04]  /*4e80*/  @P0 IMAD.WIDE.U32 R142, R199, 0x10, R142 ;  /* 0x00000010c78e0825 */ /* 0x001fc800078e008e */
[----:B------:R-:W-:Y:S01]  /*4e90*/  VIADD R199, R199, 0x20 ;  /* 0x00000020c7c77836 */ /* 0x000fe20000000000 */
[----:B------:R2:W-:Y:S01]  /*4ea0*/  @P0 STG.E.128 desc[UR6][R142.64], R76 ;  /* 0x0000004c8e000986 */ /* 0x0005e2000c101d06 */
[C---:B-1----:R-:W-:Y:S01]  /*4eb0*/  @P2 IMAD.WIDE.U32 R140, R145.reuse, 0x10, R140 ;  /* 0x00000010918c2825 */ /* 0x042fe200078e008c */
[----:B------:R-:W-:-:S04]  /*4ec0*/  IADD3 R145, PT, PT, R145, 0x20, RZ ;  /* 0x0000002091917810 */ /* 0x000fc80007ffe0ff */
[----:B------:R2:W-:Y:S03]  /*4ed0*/  @P2 STG.E.128 desc[UR6][R140.64], R72 ;  /* 0x000000488c002986 */ /* 0x0005e6000c101d06 */
.L_x_106:
[----:B------:R-:W-:Y:S05]  /*4ee0*/  BSYNC.RECONVERGENT B0 ;  /* 0x0000000000007941 */ /* 0x000fea0003800200 */
.L_x_105:
        /* <DEDUP_REMOVED lines=13> */
[C---:B0-2---:R-:W-:Y:S02]  /*4fc0*/  PRMT R76, R36.reuse, 0x7632, R76 ;  /* 0x00007632244c7816 */ /* 0x045fe4000000004c */
        /* <DEDUP_REMOVED lines=15> */
[-C--:B------:R-:W-:Y:S01]  /*50c0*/  @P1 FFMA.FTZ R79, R167, R146.reuse, R147 ;  /* 0x00000092a74f1223 */ /* 0x080fe20000010093 */
[----:B------:R-:W-:Y:S01]  /*50d0*/  @P1 FFMA.FTZ R78, R20, R141, R78 ;  /* 0x0000008d144e1223 */ /* 0x000fe2000001004e */
[----:B------:R-:W-:Y:S01]  /*50e0*/  SHF.L.U32 R141, R37, 0x10, RZ ;  /* 0x00000010258d7819 */ /* 0x000fe200000006ff */
[----:B------:R-:W-:Y:S01]  /*50f0*/  @P1 FADD.FTZ R140, R175, -R140 ;  /* 0x8000008caf8c1221 */ /* 0x000fe20000010000 */
[----:B------:R-:W-:Y:S01]  /*5100*/  @P1 FADD.FTZ R79, R170, -R79 ;  /* 0x8000004faa4f1221 */ /* 0x000fe20000010000 */
[----:B------:R-:W3:Y:S01]  /*5110*/  @P2 LDC R204, c[0x0][0x40c] ;  /* 0x00010300ffcc2b82 */ /* 0x000ee20000000800 */
[----:B------:R-:W-:Y:S01]  /*5120*/  SHF.L.U32 R203, R76, 0x10, RZ ;  /* 0x000000104ccb7819 */ /* 0x000fe200000006ff */
        /* <DEDUP_REMOVED lines=49> */
.L_x_116:
[----:B------:R-:W-:Y:S01]  /*5440*/  ISETP.GT.AND P1, PT, R22, RZ, PT ;  /* 0x000000ff1600720c */ /* 0x000fe20003f24270 */
[----:B------:R-:W1:Y:S01]  /*5450*/  @P2 LDC R200, c[0x0][0x40c] ;  /* 0x00010300ffc82b82 */ /* 0x000e620000000800 */
[C---:B0-2---:R-:W-:Y:S01]  /*5460*/  PRMT R140, R36.reuse, 0x7632, R140 ;  /* 0x00007632248c7816 */ /* 0x045fe2000000008c */
[----:B------:R-:W-:Y:S01]  /*5470*/  IMAD.U32 R141, R36, 0x10000, RZ ;  /* 0x00010000248d7824 */ /* 0x000fe200078e00ff */
[----:B------:R-:W-:Y:S02]  /*5480*/  SHF.L.U32 R197, R37, 0x10, RZ ;  /* 0x0000001025c57819 */ /* 0x000fe400000006ff */
[----:B------:R-:W-:Y:S02]  /*5490*/  SHF.L.U32 R203, R38, 0x10, RZ ;  /* 0x0000001026cb7819 */ /* 0x000fe400000006ff */
[----:B------:R-:W-:Y:S01]  /*54a0*/  SHF.L.U32 R209, R39, 0x10, RZ ;  /* 0x0000001027d17819 */ /* 0x000fe200000006ff */
[----:B------:R-:W0:Y:S04]  /*54b0*/  @P2 LDC R206, c[0x0][0x40c] ;  /* 0x00010300ffce2b82 */ /* 0x000e280000000800 */
        /* <DEDUP_REMOVED lines=62> */
.L_x_115:
[----:B------:R-:W-:-:S04]  /*58a0*/  UISETP.NE.U32.AND UP0, UPT, UR20, URZ, UPT ;  /* 0x000000ff1400728c */ /* 0x000fc8000bf05070 */
[----:B------:R-:W-:-:S06]  /*58b0*/  UISETP.NE.AND.EX UP0, UPT, UR21, URZ, UPT, UP0 ;  /* 0x000000ff1500728c */ /* 0x000fcc000bf05300 */
[----:B------:R-:W-:-:S13]  /*58c0*/  PLOP3.LUT P0, PT, PT, PT, UP0, 0x80, 0x8 ;  /* 0x000000000008781c */ /* 0x000fda0003f0f008 */
[----:B------:R-:W-:Y:S05]  /*58d0*/  @!P0 BRA `(.L_x_118) ;  /* 0x0000000400188947 */ /* 0x000fea0003800000 */
[----:B0-2---:R-:W0:Y:S01]  /*58e0*/  @P2 LDC R141, c[0x0][0x40c] ;  /* 0x00010300ff8d2b82 */ /* 0x005e220000000800 */
        /* <DEDUP_REMOVED lines=69> */
.L_x_118:
[----:B------:R-:W1:Y:S01]  /*5d40*/  @P2 LDC R200, c[0x0][0x40c] ;  /* 0x00010300ffc82b82 */ /* 0x000e620000000800 */
[-CC-:B0-2---:R-:W-:Y:S01]  /*5d50*/  FFMA.FTZ R141, R165, R146.reuse, R147.reuse ;  /* 0x00000092a58d7223 */ /* 0x185fe20000010093 */
        /* <DEDUP_REMOVED lines=70> */
.L_x_117:
[----:B------:R-:W-:Y:S05]  /*61c0*/  BSYNC.RECONVERGENT B2 ;  /* 0x0000000000027941 */ /* 0x000fea0003800200 */
.L_x_114:
[----:B------:R-:W0:Y:S08]  /*61d0*/  @P0 LDC.64 R142, c[0x0][0x478] ;  /* 0x00011e00ff8e0b82 */ /* 0x000e300000000a00 */
[----:B------:R-:W1:Y:S01]  /*61e0*/  @P2 LDC.64 R140, c[0x0][0x468] ;  /* 0x00011a00ff8c2b82 */ /* 0x000e620000000a00 */
[C---:B0-----:R-:W-:Y:S01]  /*61f0*/  @P0 IMAD.WIDE.U32 R142, R199.reuse, 0x10, R142 ;  /* 0x00000010c78e0825 */ /* 0x041fe200078e008e */
[----:B------:R-:W-:-:S04]  /*6200*/  IADD3 R199, PT, PT, R199, 0x20, RZ ;  /* 0x00000020c7c77810 */ /* 0x000fc80007ffe0ff */
[----:B------:R3:W-:Y:S01]  /*6210*/  @P0 STG.E.128 desc[UR6][R142.64], R76 ;  /* 0x0000004c8e000986 */ /* 0x0007e2000c101d06 */
[C---:B-1----:R-:W-:Y:S01]  /*6220*/  @P2 IMAD.WIDE.U32 R140, R145.reuse, 0x10, R140 ;  /* 0x00000010918c2825 */ /* 0x042fe200078e008c */
[----:B------:R-:W-:-:S04]  /*6230*/  IADD3 R145, PT, PT, R145, 0x20, RZ ;  /* 0x0000002091917810 */ /* 0x000fc80007ffe0ff */
[----:B------:R3:W-:Y:S03]  /*6240*/  @P2 STG.E.128 desc[UR6][R140.64], R72 ;  /* 0x000000488c002986 */ /* 0x0007e6000c101d06 */
.L_x_113:
[----:B------:R-:W-:Y:S05]  /*6250*/  BSYNC.RECONVERGENT B0 ;  /* 0x0000000000007941 */ /* 0x000fea0003800200 */
.L_x_112:
        /* <DEDUP_REMOVED lines=12> */
[C---:B0-23--:R-:W-:Y:S01]  /*6320*/  IMAD.U32 R77, R136.reuse, 0x10000, RZ ;  /* 0x00010000884d7824 */ /* 0x04dfe200078e00ff */
[----:B------:R-:W-:Y:S01]  /*6330*/  PRMT R22, R136, 0x7632, R22 ;  /* 0x0000763288167816 */ /* 0x000fe20000000016 */
[----:B------:R-:W0:Y:S01]  /*6340*/  @P2 LDC R200, c[0x0][0x40c] ;  /* 0x00010300ffc82b82 */ /* 0x000e220000000800 */
[----:B------:R-:W-:Y:S02]  /*6350*/  SHF.L.U32 R141, R137, 0x10, RZ ;  /* 0x00000010898d7819 */ /* 0x000fe400000006ff */
[----:B------:R-:W-:-:S05]  /*6360*/  SHF.L.U32 R201, R139, 0x10, RZ ;  /* 0x000000108bc97819 */ /* 0x000fca00000006ff */
[----:B------:R-:W1:Y:S02]  /*6370*/  @P2 LDC R202, c[0x0][0x40c] ;  /* 0x00010300ffca2b82 */ /* 0x000e640000000800 */
[-CC-:B------:R-:W-:Y:S01]  /*6380*/  @P1 FFMA.FTZ R79, R181, R146.reuse, R147.reuse ;  /* 0x00000092b54f1223 */ /* 0x180fe20000010093 */
[-CC-:B------:R-:W-:Y:S01]  /*6390*/  @P1 FFMA.FTZ R143, R183, R146.reuse, R147.reuse ;  /* 0x00000092b78f1223 */ /* 0x180fe20000010093 */
[-CC-:B------:R-:W-:Y:S01]  /*63a0*/  @P1 FFMA.FTZ R76, R192, R146.reuse, R147.reuse ;  /* 0x00000092c04c1223 */ /* 0x180fe20000010093 */
[-C--:B------:R-:W-:Y:S01]  /*63b0*/  @P1 FFMA.FTZ R78, R194, R146.reuse, R147 ;  /* 0x00000092c24e1223 */ /* 0x080fe20000010093 */
[----:B------:R-:W-:Y:S01]  /*63c0*/  @P1 FADD.FTZ R79, R184, -R79 ;  /* 0x8000004fb84f1221 */ /* 0x000fe20000010000 */
[-CC-:B------:R-:W-:Y:S01]  /*63d0*/  @P1 FFMA.FTZ R197, R185, R146.reuse, R147.reuse ;  /* 0x00000092b9c51223 */ /* 0x180fe20000010093 */
[-CC-:B------:R-:W-:Y:S01]  /*63e0*/  @P1 FFMA.FTZ R140, R196, R146.reuse, R147.reuse ;  /* 0x00000092c48c1223 */ /* 0x180fe20000010093 */
[-C--:B------:R-:W-:Y:S01]  /*63f0*/  @P1 FFMA.FTZ R142, R198, R146.reuse, R147 ;  /* 0x00000092c68e1223 */ /* 0x080fe20000010093 */
[----:B------:R-:W-:Y:S01]  /*6400*/  @P1 FFMA.FTZ R77, R20, R79, R77 ;  /* 0x0000004f144d1223 */ /* 0x000fe2000001004d */
[----:B------:R-:W-:Y:S01]  /*6410*/  SHF.L.U32 R79, R22, 0x10, RZ ;  /* 0x00000010164f7819 */ /* 0x000fe200000006ff */
[----:B------:R-:W-:Y:S01]  /*6420*/  @P1 FFMA.FTZ R203, R187, R146, R147 ;  /* 0x00000092bbcb1223 */ /* 0x000fe20000010093 */
[----:B------:R-:W-:Y:S01]  /*6430*/  @P1 FADD.FTZ R22, R186, -R143 ;  /* 0x8000008fba161221 */ /* 0x000fe20000010000 */
[----:B------:R-:W2:Y:S01]  /*6440*/  @P2 LDC R146, c[0x0][0x40c] ;  /* 0x00010300ff922b82 */ /* 0x000ea20000000800 */
[----:B------:R-:W-:Y:S01]  /*6450*/  @P1 FADD.FTZ R76, R189, -R76 ;  /* 0x8000004cbd4c1221 */ /* 0x000fe20000010000 */
[----:B------:R-:W-:Y:S01]  /*6460*/  @P1 FADD.FTZ R78, R191, -R78 ;  /* 0x8000004ebf4e1221 */ /* 0x000fe20000010000 */
[C---:B------:R-:W-:Y:S01]  /*6470*/  @P1 FFMA.FTZ R141, R20.reuse, R22, R141 ;  /* 0x00000016148d1223 */ /* 0x040fe2000001008d */
[----:B------:R-:W-:Y:S01]  /*6480*/  PRMT R22, R137, 0x7632, R22 ;  /* 0x0000763289167816 */ /* 0x000fe20000000016 */
[----:B------:R-:W-:Y:S01]  /*6490*/  @P1 FFMA.FTZ R79, R20, R76, R79 ;  /* 0x0000004c144f1223 */ /* 0x000fe2000001004f */
[----:B------:R-:W-:Y:S01]  /*64a0*/  PRMT R76, R138, 0x7632, R76 ;  /* 0x000076328a4c7816 */ /* 0x000fe2000000004c */
[----:B------:R-:W-:Y:S01]  /*64b0*/  @P1 FADD.FTZ R140, R193, -R140 ;  /* 0x8000008cc18c1221 */ /* 0x000fe20000010000 */
[----:B------:R-:W3:Y:S01]  /*64c0*/  @P2 LDC R208, c[0x0][0x40c] ;  /* 0x00010300ffd02b82 */ /* 0x000ee20000000800 */
[----:B------:R-:W-:Y:S01]  /*64d0*/  SHF.L.U32 R143, R22, 0x10, RZ ;  /* 0x00000010168f7819 */ /* 0x000fe200000006ff */
[----:B------:R-:W-:Y:S01]  /*64e0*/  @P1 FADD.FTZ R22, R188, -R197 ;  /* 0x800000c5bc161221 */ /* 0x000fe20000010000 */
[----:B------:R-:W-:Y:S01]  /*64f0*/  SHF.L.U32 R147, R138, 0x10, RZ ;  /* 0x000000108a937819 */ /* 0x000fe200000006ff */
[----:B------:R-:W-:Y:S01]  /*6500*/  @P1 FADD.FTZ R207, R195, -R142 ;  /* 0x8000008ec3cf1221 */ /* 0x000fe20000010000 */
[----:B------:R-:W-:Y:S01]  /*6510*/  SHF.L.U32 R197, R76, 0x10, RZ ;  /* 0x000000104cc57819 */ /* 0x000fe200000006ff */
[C---:B------:R-:W-:Y:S01]  /*6520*/  @P1 FFMA.FTZ R143, R20.reuse, R78, R143 ;  /* 0x0000004e148f1223 */ /* 0x040fe2000001008f */
[----:B------:R-:W-:Y:S01]  /*6530*/  PRMT R78, R139, 0x7632, R78 ;  /* 0x000076328b4e7816 */ /* 0x000fe2000000004e */
[----:B------:R-:W4:Y:S01]  /*6540*/  @P2 LDC R206, c[0x0][0x40c] ;  /* 0x00010300ffce2b82 */ /* 0x000f220000000800 */
[----:B0-----:R-:W-:Y:S01]  /*6550*/  @P2 FMUL.FTZ R76, R79, R200 ;  /* 0x000000c84f4c2220 */ /* 0x001fe20000410000 */
[----:B------:R-:W-:Y:S01]  /*6560*/  @P1 FFMA.FTZ R147, R20, R22, R147 ;  /* 0x0000001614931223 */ /* 0x000fe20000010093 */
[----:B------:R-:W-:Y:S01]  /*6570*/  SHF.L.U32 R204, R78, 0x10, RZ ;  /* 0x000000104ecc7819 */ /* 0x000fe200000006ff */
[----:B------:R-:W-:Y:S01]  /*6580*/  @P1 FADD.FTZ R78, R190, -R203 ;  /* 0x800000cbbe4e1221 */ /* 0x000fe20000010000 */
[----:B------:R-:W-:-:S03]  /*6590*/  @P1 FFMA.FTZ R197, R20, R140, R197 ;  /* 0x0000008c14c51223 */ /* 0x000fc600000100c5 */
[----:B------:R-:W0:Y:S01]  /*65a0*/  @P2 LDC R210, c[0x0][0x40c] ;  /* 0x00010300ffd22b82 */ /* 0x000e220000000800 */
[C---:B------:R-:W-:Y:S01]  /*65b0*/  @P1 FFMA.FTZ R201, R20.reuse, R78, R201 ;  /* 0x0000004e14c91223 */ /* 0x040fe200000100c9 */
[----:B------:R-:W-:Y:S01]  /*65c0*/  @P1 FFMA.FTZ R204, R20, R207, R204 ;  /* 0x000000cf14cc1223 */ /* 0x000fe200000100cc */
[----:B--2---:R-:W-:Y:S01]  /*65d0*/  @P2 FMUL.FTZ R22, R77, R146 ;  /* 0x000000924d162220 */ /* 0x004fe20000410000 */
[----:B------:R-:W-:Y:S01]  /*65e0*/  @P2 F2FP.BF16.F32.PACK_AB R20, RZ, R76 ;  /* 0x0000004cff14223e */ /* 0x000fe200000010ff */
[----:B-1----:R-:W-:-:S03]  /*65f0*/  @P2 FMUL.FTZ R76, R141, R202 ;  /* 0x000000ca8d4c2220 */ /* 0x002fc60000410000 */
[----:B------:R-:W1:Y:S01]  /*6600*/  @P2 LDC R212, c[0x0][0x40c] ;  /* 0x00010300ffd42b82 */ /* 0x000e620000000800 */
[----:B---3--:R-:W-:Y:S01]  /*6610*/  @P2 FMUL.FTZ R146, R147, R208 ;  /* 0x000000d093922220 */ /* 0x008fe20000410000 */
[----:B------:R-:W-:Y:S02]  /*6620*/  @P2 F2FP.BF16.F32.PACK_AB R22, RZ, R22 ;  /* 0x00000016ff16223e */ /* 0x000fe400000010ff */
[----:B------:R-:W-:Y:S02]  /*6630*/  @P2 F2FP.BF16.F32.PACK_AB R140, RZ, R76 ;  /* 0x0000004cff8c223e */ /* 0x000fe400000010ff */
[----:B------:R-:W-:Y:S01]  /*6640*/  @P2 F2FP.BF16.F32.PACK_AB R146, RZ, R146 ;  /* 0x00000092ff92223e */ /* 0x000fe200000010ff */
[----:B----4-:R-:W-:Y:S01]  /*6650*/  @P2 FMUL.FTZ R78, R143, R206 ;  /* 0x000000ce8f4e2220 */ /* 0x010fe20000410000 */
[----:B------:R-:W-:Y:S02]  /*6660*/  @P2 PRMT R72, R22, 0x7610, R72 ;  /* 0x0000761016482816 */ /* 0x000fe40000000048 */
[----:B------:R-:W-:-:S02]  /*6670*/  @P2 PRMT R73, R140, 0x7610, R73 ;  /* 0x000076108c492816 */ /* 0x000fc40000000049 */
[----:B------:R-:W-:Y:S02]  /*6680*/  @P2 F2FP.BF16.F32.PACK_AB R142, RZ, R78 ;  /* 0x0000004eff8e223e */ /* 0x000fe400000010ff */
[----:B------:R-:W-:Y:S01]  /*6690*/  @P2 PRMT R74, R146, 0x7610, R74 ;  /* 0x00007610924a2816 */ /* 0x000fe2000000004a */
[----:B0-----:R-:W-:Y:S01]  /*66a0*/  @P2 FMUL.FTZ R200, R197, R210 ;  /* 0x000000d2c5c82220 */ /* 0x001fe20000410000 */
[----:B------:R-:W-:Y:S02]  /*66b0*/  F2FP.BF16.F32.PACK_AB R76, R79, R77 ;  /* 0x0000004d4f4c723e */ /* 0x000fe400000010ff */
[----:B------:R-:W-:Y:S02]  /*66c0*/  F2FP.BF16.F32.PACK_AB R77, R143, R141 ;  /* 0x0000008d8f4d723e */ /* 0x000fe400000010ff */
[----:B------:R-:W-:Y:S02]  /*66d0*/  @P2 F2FP.BF16.F32.PACK_AB R200, RZ, R200 ;  /* 0x000000c8ffc8223e */ /* 0x000fe400000010ff */
[----:B------:R-:W-:Y:S01]  /*66e0*/  F2FP.BF16.F32.PACK_AB R78, R197, R147 ;  /* 0x00000093c54e723e */ /* 0x000fe200000010ff */
[----:B-1----:R-:W-:Y:S01]  /*66f0*/  @P2 FMUL.FTZ R202, R201, R212 ;  /* 0x000000d4c9ca2220 */ /* 0x002fe20000410000 */
[----:B------:R-:W-:-:S02]  /*6700*/  @P2 PRMT R72, R72, 0x5410, R20 ;  /* 0x0000541048482816 */ /* 0x000fc40000000014 */
[----:B------:R-:W-:Y:S02]  /*6710*/  @P2 PRMT R73, R73, 0x5410, R142 ;  /* 0x0000541049492816 */ /* 0x000fe4000000008e */
[----:B------:R-:W-:Y:S02]  /*6720*/  @P2 F2FP.BF16.F32.PACK_AB R202, RZ, R202 ;  /* 0x000000caffca223e */ /* 0x000fe400000010ff */
        /* <DEDUP_REMOVED lines=8> */
.L_x_123:
[----:B------:R-:W-:Y:S01]  /*67b0*/  ISETP.GT.AND P1, PT, R22, RZ, PT ;  /* 0x000000ff1600720c */ /* 0x000fe20003f24270 */
[----:B0-23--:R-:W0:Y:S01]  /*67c0*/  @P2 LDC R142, c[0x0][0x40c] ;  /* 0x00010300ff8e2b82 */ /* 0x00de220000000800 */
[C---:B------:R-:W-:Y:S02]  /*67d0*/  SHF.L.U32 R141, R136.reuse, 0x10, RZ ;  /* 0x00000010888d7819 */ /* 0x040fe400000006ff */
[----:B------:R-:W-:Y:S02]  /*67e0*/  PRMT R22, R136, 0x7632, R22 ;  /* 0x0000763288167816 */ /* 0x000fe40000000016 */
[----:B------:R-:W-:Y:S02]  /*67f0*/  SHF.L.U32 R197, R137, 0x10, RZ ;  /* 0x0000001089c57819 */ /* 0x000fe400000006ff */
[----:B------:R-:W-:Y:S01]  /*6800*/  SHF.L.U32 R203, R138, 0x10, RZ ;  /* 0x000000108acb7819 */ /* 0x000fe200000006ff */
[----:B------:R-:W1:Y:S01]  /*6810*/  @P2 LDC R204, c[0x0][0x40c] ;  /* 0x00010300ffcc2b82 */ /* 0x000e620000000800 */
[----:B------:R-:W-:-:S03]  /*6820*/  SHF.L.U32 R209, R139, 0x10, RZ ;  /* 0x000000108bd17819 */ /* 0x000fc600000006ff */
[-CC-:B------:R-:W-:Y:S01]  /*6830*/  @P1 FFMA.FTZ R143, R181, R146.reuse, R147.reuse ;  /* 0x00000092b58f1223 */ /* 0x180fe20000010093 */
[-CC-:B------:R-:W-:Y:S01]  /*6840*/  @P1 FFMA.FTZ R200, R192, R146.reuse, R147.reuse ;  /* 0x00000092c0c81223 */ /* 0x180fe20000010093 */
[-CC-:B------:R-:W-:Y:S01]  /*6850*/  @P1 FFMA.FTZ R201, R183, R146.reuse, R147.reuse ;  /* 0x00000092b7c91223 */ /* 0x180fe20000010093 */
[----:B------:R-:W-:Y:S01]  /*6860*/  @P1 FFMA.FTZ R211, R185, R146, R147 ;  /* 0x00000092b9d31223 */ /* 0x000fe20000010093 */
[----:B------:R-:W-:Y:S01]  /*6870*/  @P1 FADD.FTZ R140, R184, -R143 ;  /* 0x8000008fb88c1221 */ /* 0x000fe20000010000 */
[----:B------:R-:W-:Y:S01]  /*6880*/  @P1 FADD.FTZ R200, R189, -R200 ;  /* 0x800000c8bdc81221 */ /* 0x000fe20000010000 */
[----:B------:R-:W-:Y:S02]  /*6890*/  IMAD.U32 R143, R22, 0x10000, RZ ;  /* 0x00010000168f7824 */ /* 0x000fe400078e00ff */
[----:B------:R-:W-:Y:S01]  /*68a0*/  @P1 FADD.FTZ R22, R186, -R201 ;  /* 0x800000c9ba161221 */ /* 0x000fe20000010000 */
[C---:B------:R-:W-:Y:S01]  /*68b0*/  @P1 FFMA.FTZ R141, R20.reuse, R140, R141 ;  /* 0x0000008c148d1223 */ /* 0x040fe2000001008d */
[----:B------:R-:W2:Y:S01]  /*68c0*/  @P2 LDC R202, c[0x0][0x40c] ;  /* 0x00010300ffca2b82 */ /* 0x000ea20000000800 */
[C---:B------:R-:W-:Y:S01]  /*68d0*/  @P1 FFMA.FTZ R143, R20.reuse, R200, R143 ;  /* 0x000000c8148f1223 */ /* 0x040fe2000001008f */
[----:B------:R-:W-:Y:S01]  /*68e0*/  @P1 FFMA.FTZ R197, R20, R22, R197 ;  /* 0x0000001614c51223 */ /* 0x000fe200000100c5 */
[----:B0-----:R-:W-:Y:S01]  /*68f0*/  @P2 FMUL.FTZ R141, R141, R142 ;  /* 0x0000008e8d8d2220 */ /* 0x001fe20000410000 */
[----:B------:R-:W-:Y:S01]  /*6900*/  PRMT R22, R137, 0x7632, R22 ;  /* 0x0000763289167816 */ /* 0x000fe20000000016 */
[-CC-:B------:R-:W-:Y:S01]  /*6910*/  @P1 FFMA.FTZ R142, R194, R146.reuse, R147.reuse ;  /* 0x00000092c28e1223 */ /* 0x180fe20000010093 */
[----:B------:R-:W-:Y:S01]  /*6920*/  @P1 FFMA.FTZ R213, R187, R146, R147 ;  /* 0x00000092bbd51223 */ /* 0x000fe20000010093 */
[----:B------:R-:W-:Y:S01]  /*6930*/  @P1 FADD.FTZ R211, R188, -R211 ;  /* 0x800000d3bcd31221 */ /* 0x000fe20000010000 */
[----:B------:R-:W0:Y:S01]  /*6940*/  @P2 LDC R140, c[0x0][0x40c] ;  /* 0x00010300ff8c2b82 */ /* 0x000e220000000800 */
        /* <DEDUP_REMOVED lines=11> */
[----:B-1----:R-:W-:Y:S01]  /*6a00*/  @P2 FMUL.FTZ R203, R203, R204 ;  /* 0x000000cccbcb2220 */ /* 0x002fe20000410000 */
[----:B------:R-:W-:Y:S01]  /*6a10*/  @P2 PRMT R72, R141, 0x7610, R72 ;  /* 0x000076108d482816 */ /* 0x000fe20000000048 */
[C---:B------:R-:W-:Y:S01]  /*6a20*/  @P1 FFMA.FTZ R209, R20.reuse, R22, R209 ;  /* 0x0000001614d11223 */ /* 0x040fe200000100d1 */
[----:B------:R-:W-:Y:S01]  /*6a30*/  @P1 FFMA.FTZ R207, R20, R142, R207 ;  /* 0x0000008e14cf1223 */ /* 0x000fe200000100cf */
[----:B------:R-:W1:Y:S01]  /*6a40*/  @P2 LDC R206, c[0x0][0x40c] ;  /* 0x00010300ffce2b82 */ /* 0x000e620000000800 */
[----:B--2---:R-:W-:Y:S01]  /*6a50*/  @P2 FMUL.FTZ R143, R143, R202 ;  /* 0x000000ca8f8f2220 */ /* 0x004fe20000410000 */
[----:B------:R-:W-:-:S04]  /*6a60*/  @P2 F2FP.BF16.F32.PACK_AB R203, RZ, R203 ;  /* 0x000000cbffcb223e */ /* 0x000fc800000010ff */
[----:B------:R-:W-:Y:S02]  /*6a70*/  @P2 F2FP.BF16.F32.PACK_AB R143, RZ, R143 ;  /* 0x0000008fff8f223e */ /* 0x000fe400000010ff */
[----:B------:R-:W2:Y:S01]  /*6a80*/  @P2 LDC R208, c[0x0][0x40c] ;  /* 0x00010300ffd02b82 */ /* 0x000ea20000000800 */
[----:B0-----:R-:W-:Y:S01]  /*6a90*/  @P2 FMUL.FTZ R197, R197, R140 ;  /* 0x0000008cc5c52220 */ /* 0x001fe20000410000 */
[----:B------:R-:W-:Y:S02]  /*6aa0*/  @P2 PRMT R74, R203, 0x7610, R74 ;  /* 0x00007610cb4a2816 */ /* 0x000fe4000000004a */
[----:B------:R-:W-:Y:S02]  /*6ab0*/  @P2 PRMT R72, R72, 0x5410, R143 ;  /* 0x0000541048482816 */ /* 0x000fe4000000008f */
[----:B------:R-:W-:Y:S01]  /*6ac0*/  @P2 F2FP.BF16.F32.PACK_AB R197, RZ, R197 ;  /* 0x000000c5ffc5223e */ /* 0x000fe200000010ff */
[----:B---3--:R-:W-:-:S03]  /*6ad0*/  @P2 FMUL.FTZ R201, R201, R200 ;  /* 0x000000c8c9c92220 */ /* 0x008fc60000410000 */
[----:B------:R-:W-:Y:S02]  /*6ae0*/  @P2 PRMT R73, R197, 0x7610, R73 ;  /* 0x00007610c5492816 */ /* 0x000fe40000000049 */
[----:B------:R-:W-:Y:S01]  /*6af0*/  @P2 F2FP.BF16.F32.PACK_AB R201, RZ, R201 ;  /* 0x000000c9ffc9223e */ /* 0x000fe200000010ff */
[----:B-1----:R-:W-:-:S03]  /*6b00*/  @P2 FMUL.FTZ R207, R207, R206 ;  /* 0x000000cecfcf2220 */ /* 0x002fc60000410000 */
        /* <DEDUP_REMOVED lines=16> */
.L_x_122:
[----:B------:R-:W-:-:S04]  /*6c10*/  UISETP.NE.U32.AND UP0, UPT, UR20, URZ, UPT ;  /* 0x000000ff1400728c */ /* 0x000fc8000bf05070 */
[----:B------:R-:W-:-:S06]  /*6c20*/  UISETP.NE.AND.EX UP0, UPT, UR21, URZ, UPT, UP0 ;  /* 0x000000ff1500728c */ /* 0x000fcc000bf05300 */
[----:B------:R-:W-:-:S13]  /*6c30*/  PLOP3.LUT P0, PT, PT, PT, UP0, 0x80, 0x8 ;  /* 0x000000000008781c */ /* 0x000fda0003f0f008 */
[----:B------:R-:W-:Y:S05]  /*6c40*/  @!P0 BRA `(.L_x_125) ;  /* 0x0000000400188947 */ /* 0x000fea0003800000 */
[----:B0-23--:R-:W0:Y:S01]  /*6c50*/  @P2 LDC R140, c[0x0][0x40c] ;  /* 0x00010300ff8c2b82 */ /* 0x00de220000000800 */
[----:B------:R-:W-:Y:S01]  /*6c60*/  ISETP.GT.AND P1, PT, R22, RZ, PT ;  /* 0x000000ff1600720c */ /* 0x000fe20003f24270 */
[-CC-:B------:R-:W-:Y:S01]  /*6c70*/  FFMA.FTZ R77, R181, R146.reuse, R147.reuse ;  /* 0x00000092b54d7223 */ /* 0x180fe20000010093 */
[-CC-:B------:R-:W-:Y:S01]  /*6c80*/  FFMA.FTZ R22, R192, R146.reuse, R147.reuse ;  /* 0x00000092c0167223 */ /* 0x180fe20000010093 */
[-CC-:B------:R-:W-:Y:S01]  /*6c90*/  FFMA.FTZ R76, R194, R146.reuse, R147.reuse ;  /* 0x00000092c24c7223 */ /* 0x180fe20000010093 */
[-C--:B------:R-:W-:Y:S01]  /*6ca0*/  FFMA.FTZ R143, R183, R146.reuse, R147 ;  /* 0x00000092b78f7223 */ /* 0x080fe20000010093 */
[----:B------:R-:W-:Y:S01]  /*6cb0*/  FADD.FTZ R77, R184, -R77 ;  /* 0x8000004db84d7221 */ /* 0x000fe20000010000 */
[----:B------:R-:W-:Y:S01]  /*6cc0*/  FADD.FTZ R79, R189, -R22 ;  /* 0x80000016bd4f7221 */ /* 0x000fe20000010000 */
[----:B------:R-:W1:Y:S01]  /*6cd0*/  @P2 LDC R141, c[0x0][0x40c] ;  /* 0x00010300ff8d2b82 */ /* 0x000e620000000800 */
[-CC-:B------:R-:W-:Y:S01]  /*6ce0*/  FFMA.FTZ R201, R185, R146.reuse, R147.reuse ;  /* 0x00000092b9c97223 */ /* 0x180fe20000010093 */
[-CC-:B------:R-:W-:Y:S01]  /*6cf0*/  FFMA.FTZ R78, R196, R146.reuse, R147.reuse ;  /* 0x00000092c44e7223 */ /* 0x180fe20000010093 */
[-CC-:B------:R-:W-:Y:S01]  /*6d00*/  FFMA.FTZ R200, R198, R146.reuse, R147.reuse ;  /* 0x00000092c6c87223 */ /* 0x180fe20000010093 */
[----:B------:R-:W-:Y:S01]  /*6d10*/  FADD.FTZ R197, R191, -R76 ;  /* 0x8000004cbfc57221 */ /* 0x000fe20000010000 */
[----:B------:R-:W-:Y:S01]  /*6d20*/  FFMA.FTZ R147, R187, R146, R147 ;  /* 0x00000092bb937223 */ /* 0x000fe20000010093 */
[C---:B------:R-:W-:Y:S01]  /*6d30*/  FMUL.FTZ R22, R20.reuse, R77 ;  /* 0x0000004d14167220 */ /* 0x040fe20000410000 */
[----:B------:R-:W-:Y:S01]  /*6d40*/  FMUL.FTZ R76, R20, R79 ;  /* 0x0000004f144c7220 */ /* 0x000fe20000410000 */
[----:B------:R-:W2:Y:S01]  /*6d50*/  @P2 LDC R142, c[0x0][0x40c] ;  /* 0x00010300ff8e2b82 */ /* 0x000ea20000000800 */
[----:B------:R-:W-:Y:S01]  /*6d60*/  FADD.FTZ R143, R186, -R143 ;  /* 0x8000008fba8f7221 */ /* 0x000fe20000010000 */
[----:B------:R-:W-:Y:S01]  /*6d70*/  FADD.FTZ R201, R188, -R201 ;  /* 0x800000c9bcc97221 */ /* 0x000fe20000010000 */
[----:B------:R-:W-:Y:S01]  /*6d80*/  FADD.FTZ R213, R195, -R200 ;  /* 0x800000c8c3d57221 */ /* 0x000fe20000010000 */
[----:B------:R-:W-:Y:S01]  /*6d90*/  FADD.FTZ R211, R190, -R147 ;  /* 0x80000093bed37221 */ /* 0x000fe20000010000 */
[----:B------:R-:W-:Y:S01]  /*6da0*/  FSEL R147, R22, RZ, P1 ;  /* 0x000000ff16937208 */ /* 0x000fe20000800000 */
[----:B------:R-:W-:Y:S01]  /*6db0*/  FADD.FTZ R203, R193, -R78 ;  /* 0x8000004ec1cb7221 */ /* 0x000fe20000010000 */
[----:B------:R-:W-:Y:S01]  /*6dc0*/  FSEL R200, R76, RZ, P1 ;  /* 0x000000ff4cc87208 */ /* 0x000fe20000800000 */
[----:B------:R-:W3:Y:S01]  /*6dd0*/  @P2 LDC R206, c[0x0][0x40c] ;  /* 0x00010300ffce2b82 */ /* 0x000ee20000000800 */
[C---:B------:R-:W-:Y:S01]  /*6de0*/  FMUL.FTZ R77, R20.reuse, R143 ;  /* 0x0000008f144d7220 */ /* 0x040fe20000410000 */
[C---:B------:R-:W-:Y:S01]  /*6df0*/  FMUL.FTZ R79, R20.reuse, R201 ;  /* 0x000000c9144f7220 */ /* 0x040fe20000410000 */
[----:B0-----:R-:W-:Y:S01]  /*6e00*/  @P2 FMUL.FTZ R22, R147, R140 ;  /* 0x0000008c93162220 */ /* 0x001fe20000410000 */
[C---:B------:R-:W-:Y:S01]  /*6e10*/  FMUL.FTZ R78, R20.reuse, R197 ;  /* 0x000000c5144e7220 */ /* 0x040fe20000410000 */
[C---:B------:R-:W-:Y:S01]  /*6e20*/  FMUL.FTZ R140, R20.reuse, R203 ;  /* 0x000000cb148c7220 */ /* 0x040fe20000410000 */
[----:B------:R-:W-:Y:S01]  /*6e30*/  FSEL R197, R77, RZ, P1 ;  /* 0x000000ff4dc57208 */ /* 0x000fe20000800000 */
[----:B------:R-:W-:Y:S01]  /*6e40*/  FMUL.FTZ R146, R20, R213 ;  /* 0x000000d514927220 */ /* 0x000fe20000410000 */
[----:B------:R-:W0:Y:S01]  /*6e50*/  @P2 LDC R207, c[0x0][0x40c] ;  /* 0x00010300ffcf2b82 */ /* 0x000e220000000800 */
[----:B-1----:R-:W-:Y:S01]  /*6e60*/  @P2 FMUL.FTZ R76, R200, R141 ;  /* 0x0000008dc84c2220 */ /* 0x002fe20000410000 */
[----:B------:R-:W-:Y:S01]  /*6e70*/  FMUL.FTZ R141, R20, R211 ;  /* 0x000000d3148d7220 */ /* 0x000fe20000410000 */
[----:B------:R-:W-:-:S02]  /*6e80*/  FSEL R201, R79, RZ, P1 ;  /* 0x000000ff4fc97208 */ /* 0x000fc40000800000 */
[----:B------:R-:W-:Y:S02]  /*6e90*/  FSEL R202, R78, RZ, P1 ;  /* 0x000000ff4eca7208 */ /* 0x000fe40000800000 */
[----:B------:R-:W-:Y:S01]  /*6ea0*/  @P2 F2FP.BF16.F32.PACK_AB R20, RZ, R76 ;  /* 0x0000004cff14223e */ /* 0x000fe200000010ff */
[----:B------:R-:W1:Y:S01]  /*6eb0*/  @P2 LDC R209, c[0x0][0x40c] ;  /* 0x00010300ffd12b82 */ /* 0x000e620000000800 */
[----:B------:R-:W-:Y:S01]  /*6ec0*/  FSEL R204, R140, RZ, P1 ;  /* 0x000000ff8ccc7208 */ /* 0x000fe20000800000 */
[----:B--2---:R-:W-:Y:S01]  /*6ed0*/  @P2 FMUL.FTZ R76, R197, R142 ;  /* 0x0000008ec54c2220 */ /* 0x004fe20000410000 */
[----:B------:R-:W-:Y:S02]  /*6ee0*/  FSEL R203, R141, RZ, P1 ;  /* 0x000000ff8dcb7208 */ /* 0x000fe40000800000 */
[----:B------:R-:W-:Y:S02]  /*6ef0*/  @P2 F2FP.BF16.F32.PACK_AB R22, RZ, R22 ;  /* 0x00000016ff16223e */ /* 0x000fe400000010ff */
[----:B------:R-:W-:Y:S01]  /*6f00*/  @P2 F2FP.BF16.F32.PACK_AB R79, RZ, R76 ;  /* 0x0000004cff4f223e */ /* 0x000fe200000010ff */
[----:B------:R-:W2:Y:S01]  /*6f10*/  @P2 LDC R208, c[0x0][0x40c] ;  /* 0x00010300ffd02b82 */ /* 0x000ea20000000800 */
[----:B---3--:R-:W-:Y:S01]  /*6f20*/  @P2 FMUL.FTZ R78, R201, R206 ;  /* 0x000000cec94e2220 */ /* 0x008fe20000410000 */
[----:B------:R-:W-:-:S02]  /*6f30*/  @P2 PRMT R72, R22, 0x7610, R72 ;  /* 0x0000761016482816 */ /* 0x000fc40000000048 */
[----:B------:R-:W-:Y:S02]  /*6f40*/  FSEL R146, R146, RZ, P1 ;  /* 0x000000ff92927208 */ /* 0x000fe40000800000 */
[----:B------:R-:W-:Y:S01]  /*6f50*/  @P2 F2FP.BF16.F32.PACK_AB R141, RZ, R78 ;  /* 0x0000004eff8d223e */ /* 0x000fe200000010ff */
[----:B0-----:R-:W-:Y:S01]  /*6f60*/  @P2 FMUL.FTZ R77, R202, R207 ;  /* 0x000000cfca4d2220 */ /* 0x001fe20000410000 */
[----:B------:R-:W-:Y:S02]  /*6f70*/  @P2 PRMT R73, R79, 0x7610, R73 ;  /* 0x000076104f492816 */ /* 0x000fe40000000049 */
[----:B------:R-:W-:Y:S02]  /*6f80*/  @P2 PRMT R74, R141, 0x7610, R74 ;  /* 0x000076108d4a2816 */ /* 0x000fe4000000004a */
[----:B------:R-:W-:Y:S02]  /*6f90*/  @P2 F2FP.BF16.F32.PACK_AB R140, RZ, R77 ;  /* 0x0000004dff8c223e */ /* 0x000fe400000010ff */
[----:B------:R-:W-:Y:S01]  /*6fa0*/  F2FP.BF16.F32.PACK_AB R76, R200, R147 ;  /* 0x00000093c84c723e */ /* 0x000fe200000010ff */
[----:B-1----:R-:W-:Y:S01]  /*6fb0*/  @P2 FMUL.FTZ R142, R204, R209 ;  /* 0x000000d1cc8e2220 */ /* 0x002fe20000410000 */
[----:B------:R-:W-:-:S02]  /*6fc0*/  F2FP.BF16.F32.PACK_AB R77, R202, R197 ;  /* 0x000000c5ca4d723e */ /* 0x000fc400000010ff */
[----:B------:R-:W-:Y:S02]  /*6fd0*/  F2FP.BF16.F32.PACK_AB R78, R204, R201 ;  /* 0x000000c9cc4e723e */ /* 0x000fe400000010ff */
[----:B------:R-:W-:Y:S02]  /*6fe0*/  @P2 F2FP.BF16.F32.PACK_AB R142, RZ, R142 ;  /* 0x0000008eff8e223e */ /* 0x000fe400000010ff */
[----:B------:R-:W-:Y:S01]  /*6ff0*/  @P2 PRMT R72, R72, 0x5410, R20 ;  /* 0x0000541048482816 */ /* 0x000fe20000000014 */
[----:B--2---:R-:W-:Y:S01]  /*7000*/  @P2 FMUL.FTZ R143, R203, R208 ;  /* 0x000000d0cb8f2220 */ /* 0x004fe20000410000 */
[----:B------:R-:W-:Y:S02]  /*7010*/  @P2 PRMT R73, R73, 0x5410, R140 ;  /* 0x0000541049492816 */ /* 0x000fe4000000008c */
[----:B------:R-:W-:Y:S02]  /*7020*/  F2FP.BF16.F32.PACK_AB R79, R146, R203 ;  /* 0x000000cb924f723e */ /* 0x000fe400000010ff */
[----:B------:R-:W-:-:S02]  /*7030*/  @P2 F2FP.BF16.F32.PACK_AB R143, RZ, R143 ;  /* 0x0000008fff8f223e */ /* 0x000fc400000010ff */
[----:B------:R-:W-:Y:S02]  /*7040*/  @P2 PRMT R74, R74, 0x5410, R142 ;  /* 0x000054104a4a2816 */ /* 0x000fe4000000008e */
[----:B------:R-:W-:Y:S01]  /*7050*/  @P2 PRMT R75, R143, 0x7610, R75 ;  /* 0x000076108f4b2816 */ /* 0x000fe2000000004b */
[----:B------:R-:W-:Y:S06]  /*7060*/  @!P2 BRA `(.L_x_124) ;  /* 0x000000040014a947 */ /* 0x000fec0003800000 */
[----:B------:R-:W-:-:S05]  /*7070*/  FMUL.FTZ R20, R146, UR14 ;  /* 0x0000000e92147c20 */ /* 0x000fca0008410000 */
[----:B------:R-:W-:-:S04]  /*7080*/  F2FP.BF16.F32.PACK_AB R20, RZ, R20 ;  /* 0x00000014ff14723e */ /* 0x000fc800000010ff */
[----:B------:R-:W-:Y:S01]  /*7090*/  PRMT R75, R75, 0x5410, R20 ;  /* 0x000054104b4b7816 */ /* 0x000fe20000000014 */
[----:B------:R-:W-:Y:S06]  /*70a0*/  BRA `(.L_x_124) ;  /* 0x0000000400047947 */ /* 0x000fec0003800000 */
.L_x_125:
[----:B0-23--:R-:W0:Y:S01]  /*70b0*/  @P2 LDC R140, c[0x0][0x40c] ;  /* 0x00010300ff8c2b82 */ /* 0x00de220000000800 */
[-CC-:B------:R-:W-:Y:S01]  /*70c0*/  FFMA.FTZ R141, R181, R146.reuse, R147.reuse ;  /* 0x00000092b58d7223 */ /* 0x180fe20000010093 */
[----:B------:R-:W-:Y:S01]  /*70d0*/  ISETP.GT.AND P1, PT, R22, RZ, PT ;  /* 0x000000ff1600720c */ /* 0x000fe20003f24270 */
[-CC-:B------:R-:W-:Y:S01]  /*70e0*/  FFMA.FTZ R22, R192, R146.reuse, R147.reuse ;  /* 0x00000092c0167223 */ /* 0x180fe20000010093 */
[-C--:B------:R-:W-:Y:S01]  /*70f0*/  FFMA.FTZ R197, R183, R146.reuse, R147 ;  /* 0x00000092b7c57223 */ /* 0x080fe20000010093 */
[----:B------:R-:W-:Y:S01]  /*7100*/  @P2 FADD.FTZ R141, R184, -R141 ;  /* 0x8000008db88d2221 */ /* 0x000fe20000010000 */
[-CC-:B------:R-:W-:Y:S01]  /*7110*/  FFMA.FTZ R200, R194, R146.reuse, R147.reuse ;  /* 0x00000092c2c87223 */ /* 0x180fe20000010093 */
[-CC-:B------:R-:W-:Y:S01]  /*7120*/  FFMA.FTZ R201, R185, R146.reuse, R147.reuse ;  /* 0x00000092b9c97223 */ /* 0x180fe20000010093 */
[----:B------:R-:W1:Y:S01]  /*7130*/  @P2 LDC R142, c[0x0][0x40c] ;  /* 0x00010300ff8e2b82 */ /* 0x000e620000000800 */
[----:B------:R-:W-:Y:S01]  /*7140*/  @P2 FMUL.FTZ R141, R20, R141 ;  /* 0x0000008d148d2220 */ /* 0x000fe20000410000 */
[-CC-:B------:R-:W-:Y:S01]  /*7150*/  FFMA.FTZ R204, R196, R146.reuse, R147.reuse ;  /* 0x00000092c4cc7223 */ /* 0x180fe20000010093 */
[-CC-:B------:R-:W-:Y:S01]  /*7160*/  FFMA.FTZ R207, R187, R146.reuse, R147.reuse ;  /* 0x00000092bbcf7223 */ /* 0x180fe20000010093 */
[----:B------:R-:W-:Y:S01]  /*7170*/  FFMA.FTZ R210, R198, R146, R147 ;  /* 0x00000092c6d27223 */ /* 0x000fe20000010093 */
[----:B------:R-:W-:Y:S01]  /*7180*/  @P2 FADD.FTZ R147, R186, -R197 ;  /* 0x800000c5ba932221 */ /* 0x000fe20000010000 */
[----:B------:R-:W-:Y:S01]  /*7190*/  @P2 FSEL R141, R141, RZ, P1 ;  /* 0x000000ff8d8d2208 */ /* 0x000fe20000800000 */
[----:B------:R-:W-:Y:S01]  /*71a0*/  @P2 FADD.FTZ R201, R188, -R201 ;  /* 0x800000c9bcc92221 */ /* 0x000fe20000010000 */
[----:B------:R-:W2:Y:S01]  /*71b0*/  @P2 LDC R202, c[0x0][0x40c] ;  /* 0x00010300ffca2b82 */ /* 0x000ea20000000800 */
[----:B------:R-:W-:Y:S01]  /*71c0*/  @P2 FADD.FTZ R207, R190, -R207 ;  /* 0x800000cfbecf2221 */ /* 0x000fe20000010000 */
[----:B------:R-:W-:Y:S01]  /*71d0*/  @P2 FADD.FTZ R143, R189, -R22 ;  /* 0x80000016bd8f2221 */ /* 0x000fe20000010000 */
[----:B------:R-:W-:Y:S01]  /*71e0*/  @P2 FADD.FTZ R197, R191, -R200 ;  /* 0x800000c8bfc52221 */ /* 0x000fe20000010000 */
[----:B------:R-:W-:Y:S01]  /*71f0*/  @P2 FADD.FTZ R203, R193, -R204 ;  /* 0x800000ccc1cb2221 */ /* 0x000fe20000010000 */
[----:B------:R-:W-:Y:S01]  /*7200*/  FADD.FTZ R209, R195, -R210 ;  /* 0x800000d2c3d17221 */ /* 0x000fe20000010000 */
[C---:B------:R-:W-:Y:S01]  /*7210*/  @P2 FMUL.FTZ R147, R20.reuse, R147 ;  /* 0x0000009314932220 */ /* 0x040fe20000410000 */
[C---:B------:R-:W-:Y:S01]  /*7220*/  @P2 FMUL.FTZ R201, R20.reuse, R201 ;  /* 0x000000c914c92220 */ /* 0x040fe20000410000 */
[----:B------:R-:W3:Y:S01]  /*7230*/  @P2 LDC R208, c[0x0][0x40c] ;  /* 0x00010300ffd02b82 */ /* 0x000ee20000000800 */
[----:B0-----:R-:W-:Y:S01]  /*7240*/  @P2 FMUL.FTZ R141, R141, R140 ;  /* 0x0000008c8d8d2220 */ /* 0x001fe20000410000 */
[C---:B------:R-:W-:Y:S01]  /*7250*/  @P2 FMUL.FTZ R207, R20.reuse, R207 ;  /* 0x000000cf14cf2220 */ /* 0x040fe20000410000 */
[C---:B------:R-:W-:Y:S01]  /*7260*/  @P2 FMUL.FTZ R143, R20.reuse, R143 ;  /* 0x0000008f148f2220 */ /* 0x040fe20000410000 */
[C---:B------:R-:W-:Y:S01]  /*7270*/  @P2 FMUL.FTZ R197, R20.reuse, R197 ;  /* 0x000000c514c52220 */ /* 0x040fe20000410000 */
[C---:B------:R-:W-:Y:S01]  /*7280*/  @P2 FMUL.FTZ R203, R20.reuse, R203 ;  /* 0x000000cb14cb2220 */ /* 0x040fe20000410000 */
[----:B------:R-:W-:Y:S01]  /*7290*/  FMUL.FTZ R20, R20, R209 ;  /* 0x000000d114147220 */ /* 0x000fe20000410000 */
[----:B------:R-:W-:Y:S01]  /*72a0*/  @P2 FSEL R147, R147, RZ, P1 ;  /* 0x000000ff93932208 */ /* 0x000fe20000800000 */
[----:B------:R-:W0:Y:S01]  /*72b0*/  @P2 LDC R140, c[0x0][0x40c] ;  /* 0x00010300ff8c2b82 */ /* 0x000e220000000800 */
[----:B------:R-:W-:-:S02]  /*72c0*/  @P2 FSEL R201, R201, RZ, P1 ;  /* 0x000000ffc9c92208 */ /* 0x000fc40000800000 */
[----:B------:R-:W-:Y:S01]  /*72d0*/  @P2 FSEL R207, R207, RZ, P1 ;  /* 0x000000ffcfcf2208 */ /* 0x000fe20000800000 */
[----:B-1----:R-:W-:Y:S01]  /*72e0*/  @P2 FMUL.FTZ R147, R147, R142 ;  /* 0x0000008e93932220 */ /* 0x002fe20000410000 */
[----:B------:R-:W-:Y:S02]  /*72f0*/  @P2 FSEL R143, R143, RZ, P1 ;  /* 0x000000ff8f8f2208 */ /* 0x000fe40000800000 */
[----:B------:R-:W-:Y:S01]  /*7300*/  @P2 FSEL R197, R197, RZ, P1 ;  /* 0x000000ffc5c52208 */ /* 0x000fe20000800000 */
[----:B------:R-:W1:Y:S01]  /*7310*/  @P2 LDC R146, c[0x0][0x40c] ;  /* 0x00010300ff922b82 */ /* 0x000e620000000800 */
[----:B------:R-:W-:Y:S01]  /*7320*/  @P2 FSEL R203, R203, RZ, P1 ;  /* 0x000000ffcbcb2208 */ /* 0x000fe20000800000 */
[----:B--2---:R-:W-:Y:S01]  /*7330*/  @P2 FMUL.FTZ R201, R201, R202 ;  /* 0x000000cac9c92220 */ /* 0x004fe20000410000 */
[----:B------:R-:W-:Y:S02]  /*7340*/  FSEL R20, R20, RZ, P1 ;  /* 0x000000ff14147208 */ /* 0x000fe40000800000 */
[----:B------:R-:W-:-:S02]  /*7350*/  @P2 F2FP.BF16.F32.PACK_AB R141, RZ, R141 ;  /* 0x0000008dff8d223e */ /* 0x000fc400000010ff */
[----:B------:R-:W-:Y:S01]  /*7360*/  @P2 F2FP.BF16.F32.PACK_AB R147, RZ, R147 ;  /* 0x00000093ff93223e */ /* 0x000fe200000010ff */
[----:B------:R-:W2:Y:S01]  /*7370*/  @P2 LDC R206, c[0x0][0x40c] ;  /* 0x00010300ffce2b82 */ /* 0x000ea20000000800 */
[----:B---3--:R-:W-:Y:S01]  /*7380*/  @P2 FMUL.FTZ R207, R207, R208 ;  /* 0x000000d0cfcf2220 */ /* 0x008fe20000410000 */
[----:B------:R-:W-:Y:S02]  /*7390*/  @P2 F2FP.BF16.F32.PACK_AB R201, RZ, R201 ;  /* 0x000000c9ffc9223e */ /* 0x000fe400000010ff */
[----:B------:R-:W-:Y:S02]  /*73a0*/  @P2 PRMT R72, R141, 0x7610, R72 ;  /* 0x000076108d482816 */ /* 0x000fe40000000048 */
[----:B------:R-:W-:Y:S02]  /*73b0*/  @P2 F2FP.BF16.F32.PACK_AB R207, RZ, R207 ;  /* 0x000000cfffcf223e */ /* 0x000fe400000010ff */
[----:B------:R-:W3:Y:S01]  /*73c0*/  @P2 LDC R211, c[0x0][0x40c] ;  /* 0x00010300ffd32b82 */ /* 0x000ee20000000800 */
[----:B0-----:R-:W-:Y:S01]  /*73d0*/  @P2 FMUL.FTZ R143, R143, R140 ;  /* 0x0000008c8f8f2220 */ /* 0x001fe20000410000 */
[----:B------:R-:W-:-:S02]  /*73e0*/  @P2 PRMT R73, R147, 0x7610, R73 ;  /* 0x0000761093492816 */ /* 0x000fc40000000049 */
[----:B------:R-:W-:Y:S02]  /*73f0*/  @P2 PRMT R74, R201, 0x7610, R74 ;  /* 0x00007610c94a2816 */ /* 0x000fe4000000004a */
[----:B------:R-:W-:Y:S01]  /*7400*/  @P2 F2FP.BF16.F32.PACK_AB R143, RZ, R143 ;  /* 0x0000008fff8f223e */ /* 0x000fe200000010ff */
[----:B-1----:R-:W-:Y:S01]  /*7410*/  @P2 FMUL.FTZ R197, R197, R146 ;  /* 0x00000092c5c52220 */ /* 0x002fe20000410000 */
[----:B------:R-:W-:Y:S02]  /*7420*/  @P2 PRMT R75, R207, 0x7610, R75 ;  /* 0x00007610cf4b2816 */ /* 0x000fe4000000004b */
[----:B------:R-:W-:Y:S02]  /*7430*/  @P2 PRMT R72, R72, 0x5410, R143 ;  /* 0x0000541048482816 */ /* 0x000fe4000000008f */
[----:B------:R-:W-:Y:S01]  /*7440*/  @P2 F2FP.BF16.F32.PACK_AB R197, RZ, R197 ;  /* 0x000000c5ffc5223e */ /* 0x000fe200000010ff */
[----:B--2---:R-:W-:-:S03]  /*7450*/  @P2 FMUL.FTZ R203, R203, R206 ;  /* 0x000000cecbcb2220 */ /* 0x004fc60000410000 */
[----:B------:R-:W-:Y:S02]  /*7460*/  @P2 PRMT R73, R73, 0x5410, R197 ;  /* 0x0000541049492816 */ /* 0x000fe400000000c5 */
[----:B------:R-:W-:Y:S01]  /*7470*/  @P2 F2FP.BF16.F32.PACK_AB R203, RZ, R203 ;  /* 0x000000cbffcb223e */ /* 0x000fe200000010ff */
[----:B---3--:R-:W-:-:S03]  /*7480*/  @P2 FMUL.FTZ R20, R20, R211 ;  /* 0x000000d314142220 */ /* 0x008fc60000410000 */
[----:B------:R-:W-:Y:S02]  /*7490*/  @P2 PRMT R74, R74, 0x5410, R203 ;  /* 0x000054104a4a2816 */ /* 0x000fe400000000cb */
[----:B------:R-:W-:-:S04]  /*74a0*/  @P2 F2FP.BF16.F32.PACK_AB R20, RZ, R20 ;  /* 0x00000014ff14223e */ /* 0x000fc800000010ff */
[----:B------:R-:W-:-:S07]  /*74b0*/  @P2 PRMT R75, R75, 0x5410, R20 ;  /* 0x000054104b4b2816 */ /* 0x000fce0000000014 */
.L_x_124:
[----:B------:R-:W-:Y:S05]  /*74c0*/  BSYNC.RECONVERGENT B2 ;  /* 0x0000000000027941 */ /* 0x000fea0003800200 */
.L_x_121:
[----:B------:R-:W0:Y:S08]  /*74d0*/  @P0 LDC.64 R142, c[0x0][0x478] ;  /* 0x00011e00ff8e0b82 */ /* 0x000e300000000a00 */
[----:B------:R-:W1:Y:S01]  /*74e0*/  @P2 LDC.64 R140, c[0x0][0x468] ;  /* 0x00011a00ff8c2b82 */ /* 0x000e620000000a00 */
[----:B0-----:R-:W-:-:S05]  /*74f0*/  @P0 IMAD.WIDE.U32 R142, R199, 0x10, R142 ;  /* 0x00000010c78e0825 */ /* 0x001fca00078e008e */
[----:B------:R4:W-:Y:S01]  /*7500*/  @P0 STG.E.128 desc[UR6][R142.64], R76 ;  /* 0x0000004c8e000986 */ /* 0x0009e2000c101d06 */
[----:B-1----:R-:W-:-:S05]  /*7510*/  @P2 IMAD.WIDE.U32 R140, R145, 0x10, R140 ;  /* 0x00000010918c2825 */ /* 0x002fca00078e008c */
[----:B------:R4:W-:Y:S02]  /*7520*/  @P2 STG.E.128 desc[UR6][R140.64], R72 ;  /* 0x000000488c002986 */ /* 0x0009e4000c101d06 */
.L_x_120:
[----:B------:R-:W-:Y:S05]  /*7530*/  BSYNC.RECONVERGENT B0 ;  /* 0x0000000000007941 */ /* 0x000fea0003800200 */
.L_x_119:
[----:B0-234-:R-:W0:Y:S02]  /*7540*/  LDC.64 R140, c[0x0][0x380] ;  /* 0x0000e000ff8c7b82 */ /* 0x01de240000000a00 */
[----:B0-----:R-:W-:-:S04]  /*7550*/  LEA R18, R140, R18, 0x2 ;  /* 0x000000128c127211 */ /* 0x001fc800078e10ff */
[----:B------:R-:W-:-:S13]  /*7560*/  ISETP.GE.AND P0, PT, R18, R141, PT ;  /* 0x0000008d1200720c */ /* 0x000fda0003f06270 */
[----:B------:R-:W-:Y:S05]  /*7570*/  @!P0 BRA `(.L_x_126) ;  /* 0xffffff9000948947 */ /* 0x000fea000383ffff */
.L_x_87:
[----:B------:R-:W-:Y:S05]  /*7580*/  BSYNC B1 ;  /* 0x0000000000017941 */ /* 0x000fea0003800000 */
.L_x_86:
        /* <DEDUP_REMOVED lines=8> */
[----:B------:R-:W-:Y:S02]  /*7610*/  LOP3.LUT R38, R144, 0x7f, RZ, 0x3c, !PT ;  /* 0x0000007f90267812 */ /* 0x000fe400078e3cff */
[----:B------:R-:W-:Y:S02]  /*7620*/  LOP3.LUT R0, R3, 0x3e0, R0, 0xf8, !PT ;  /* 0x000003e003007812 */ /* 0x000fe400078ef800 */
[----:B------:R-:W-:-:S04]  /*7630*/  IADD3 R38, PT, PT, R38, R21, RZ ;  /* 0x0000001526267210 */ /* 0x000fc80007ffe0ff */
[C---:B------:R-:W-:Y:S02]  /*7640*/  ISETP.GE.U32.AND P5, PT, R38.reuse, 0x80, PT ;  /* 0x000000802600780c */ /* 0x040fe40003fa6070 */
[C---:B------:R-:W-:Y:S02]  /*7650*/  ISETP.GE.U32.AND P4, PT, R38.reuse, 0x180, PT ;  /* 0x000001802600780c */ /* 0x040fe40003f86070 */
[C---:B------:R-:W-:Y:S02]  /*7660*/  ISETP.GE.U32.AND P3, PT, R38.reuse, 0x200, PT ;  /* 0x000002002600780c */ /* 0x040fe40003f66070 */
[----:B------:R-:W-:Y:S02]  /*7670*/  ISETP.GE.U32.AND P2, PT, R38, 0x280, PT ;  /* 0x000002802600780c */ /* 0x000fe40003f46070 */
[----:B0-----:R-:W-:Y:S01]  /*7680*/  LEA R5, R5, R4, 0x18 ;  /* 0x0000000405057211 */ /* 0x001fe200078ec0ff */
[----:B-1---5:R-:W-:-:S03]  /*7690*/  IMAD R43, R21, UR4, RZ ;  /* 0x00000004152b7c24 */ /* 0x022fc6000f8e02ff */
[----:B------:R-:W-:Y:S01]  /*76a0*/  IADD3 R0, PT, PT, R0, R5, RZ ;  /* 0x0000000500007210 */ /* 0x000fe20007ffe0ff */
[----:B------:R-:W-:Y:S01]  /*76b0*/  IMAD R6, R144, 0x4, R5 ;  /* 0x0000000490067824 */ /* 0x000fe200078e0205 */
[----:B------:R-:W-:-:S03]  /*76c0*/  IADD3 R44, P0, PT, R43, R144, RZ ;  /* 0x000000902b2c7210 */ /* 0x000fc60007f1e0ff */
[----:B------:R-:W-:Y:S01]  /*76d0*/  STS.128 [R0], R88 ;  /* 0x0000005800007388 */ /* 0x000fe20000000c00 */
[----:B------:R-:W-:Y:S02]  /*76e0*/  IADD3.X R21, PT, PT, RZ, RZ, RZ, P0, !PT ;  /* 0x000000ffff157210 */ /* 0x000fe400007fe4ff */
[C---:B------:R-:W-:Y:S01]  /*76f0*/  SHF.L.U32 R43, R44.reuse, 0x2, RZ ;  /* 0x000000022c2b7819 */ /* 0x040fe200000006ff */
[----:B------:R-:W-:Y:S01]  /*7700*/  STS.128 [R0+0x10], R92 ;  /* 0x0000105c00007388 */ /* 0x000fe20000000c00 */
[----:B------:R-:W-:Y:S02]  /*7710*/  SHF.L.U64.HI R44, R44, 0x2, R21 ;  /* 0x000000022c2c7819 */ /* 0x000fe40000010215 */
[C---:B--2---:R-:W-:Y:S01]  /*7720*/  IADD3 R45, P0, PT, R43.reuse, UR18, RZ ;  /* 0x000000122b2d7c10 */ /* 0x044fe2000ff1e0ff */
[----:B------:R-:W-:Y:S01]  /*7730*/  STS.128 [R0+0x400], R96 ;  /* 0x0004006000007388 */ /* 0x000fe20000000c00 */
[----:B------:R-:W-:Y:S02]  /*7740*/  IADD3 R43, P1, PT, R43, UR16, RZ ;  /* 0x000000102b2b7c10 */ /* 0x000fe4000ff3e0ff */
[----:B------:R-:W-:Y:S01]  /*7750*/  IADD3.X R46, PT, PT, R44, UR19, RZ, P0, !PT ;  /* 0x000000132c2e7c10 */ /* 0x000fe200087fe4ff */
[----:B------:R-:W-:Y:S01]  /*7760*/  STS.128 [R0+0x410], R100 ;  /* 0x0004106400007388 */ /* 0x000fe20000000c00 */
[----:B------:R-:W-:-:S02]  /*7770*/  ISETP.GE.U32.AND P0, PT, R38, 0x100, PT ;  /* 0x000001002600780c */ /* 0x000fc40003f06070 */
[----:B------:R-:W-:Y:S01]  /*7780*/  IADD3.X R44, PT, PT, R44, UR17, RZ, P1, !PT ;  /* 0x000000112c2c7c10 */ /* 0x000fe20008ffe4ff */
[----:B------:R-:W-:Y:S04]  /*7790*/  STS.128 [R0+0x800], R128 ;  /* 0x0008008000007388 */ /* 0x000fe80000000c00 */
[----:B------:R-:W-:Y:S04]  /*77a0*/  STS.128 [R0+0x810], R132 ;  /* 0x0008108400007388 */ /* 0x000fe80000000c00 */
[----:B------:R-:W-:Y:S04]  /*77b0*/  STS.128 [R0+0xc00], R112 ;  /* 0x000c007000007388 */ /* 0x000fe80000000c00 */
[----:B------:R-:W-:Y:S01]  /*77c0*/  STS.128 [R0+0xc10], R116 ;  /* 0x000c107400007388 */ /* 0x000fe20000000c00 */
[----:B------:R-:W-:Y:S06]  /*77d0*/  BAR.SYNC.DEFER_BLOCKING 0x0 ;  /* 0x0000000000007b1d */ /* 0x000fec0000010000 */
[----:B------:R-:W0:Y:S04]  /*77e0*/  LDS R2, [R6] ;  /* 0x0000000006027984 */ /* 0x000e280000000800 */
[----:B------:R-:W1:Y:S04]  /*77f0*/  LDS R3, [R6+0x1000] ;  /* 0x0010000006037984 */ /* 0x000e680000000800 */
[----:B------:R-:W2:Y:S04]  /*7800*/  LDS R7, [R6+0x200] ;  /* 0x0002000006077984 */ /* 0x000ea80000000800 */
[----:B------:R-:W3:Y:S04]  /*7810*/  LDS R14, [R6+0x1200] ;  /* 0x00120000060e7984 */ /* 0x000ee80000000800 */
[----:B------:R-:W4:Y:S04]  /*7820*/  LDS R8, [R6+0x400] ;  /* 0x0004000006087984 */ /* 0x000f280000000800 */
        /* <DEDUP_REMOVED lines=8> */
[----:B-1----:R-:W-:Y:S01]  /*78b0*/  FADD.FTZ R2, R2, R3 ;  /* 0x0000000302027221 */ /* 0x002fe20000010000 */
[----:B------:R-:W-:Y:S02]  /*78c0*/  @P5 MOV R3, R46 ;  /* 0x0000002e00035202 */ /* 0x000fe40000000f00 */
[----:B------:R-:W1:Y:S01]  /*78d0*/  LDS R12, [R6+0xc00] ;  /* 0x000c0000060c7984 */ /* 0x000e620000000800 */
[----:B--2---:R-:W-:-:S03]  /*78e0*/  FADD.FTZ R7, RZ, R7 ;  /* 0x00000007ff077221 */ /* 0x004fc60000010000 */
[----:B------:R-:W2:Y:S01]  /*78f0*/  LDS R19, [R6+0x1c00] ;  /* 0x001c000006137984 */ /* 0x000ea20000000800 */
[----:B---3--:R-:W-:-:S03]  /*7900*/  FADD.FTZ R7, R7, R14 ;  /* 0x0000000e07077221 */ /* 0x008fc60000010000 */
[----:B------:R-:W3:Y:S01]  /*7910*/  LDS R13, [R6+0xe00] ;  /* 0x000e0000060d7984 */ /* 0x000ee20000000800 */
[----:B----4-:R-:W-:-:S03]  /*7920*/  FADD.FTZ R8, RZ, R8 ;  /* 0x00000008ff087221 */ /* 0x010fc60000010000 */
[----:B------:R-:W4:Y:S01]  /*7930*/  LDS R20, [R6+0x1e00] ;  /* 0x001e000006147984 */ /* 0x000f220000000800 */
[----:B------:R-:W-:-:S03]  /*7940*/  FADD.FTZ R8, R8, R15 ;  /* 0x0000000f08087221 */ /* 0x000fc60000010000 */
[----:B------:R-:W4:Y:S01]  /*7950*/  LDS R5, [R6+0x2000] ;  /* 0x0020000006057984 */ /* 0x000f220000000800 */
[----:B------:R-:W-:-:S03]  /*7960*/  FADD.FTZ R9, RZ, R9 ;  /* 0x00000009ff097221 */ /* 0x000fc60000010000 */
        /* <DEDUP_REMOVED lines=9> */
[----:B0-----:R-:W-:-:S03]  /*7a00*/  FADD.FTZ R11, R11, R18 ;  /* 0x000000120b0b7221 */ /* 0x001fc60000010000 */
[----:B------:R-:W0:Y:S01]  /*7a10*/  LDS R27, [R6+0x2c00] ;  /* 0x002c0000061b7984 */ /* 0x000e220000000800 */
        /* <DEDUP_REMOVED lines=8> */
[----:B------:R-:W-:-:S03]  /*7aa0*/  FADD.FTZ R2, R2, R5 ;  /* 0x0000000502027221 */ /* 0x000fc60000010000 */
        /* <DEDUP_REMOVED lines=9> */
[----:B------:R-:W-:Y:S01]  /*7b40*/  FADD.FTZ R11, R11, R26 ;  /* 0x0000001a0b0b7221 */ /* 0x000fe20000010000 */
[----:B------:R-:W-:Y:S01]  /*7b50*/  BAR.SYNC.DEFER_BLOCKING 0x0 ;  /* 0x0000000000007b1d */ /* 0x000fe20000010000 */
[----:B0-----:R-:W-:Y:S01]  /*7b60*/  FADD.FTZ R12, R12, R27 ;  /* 0x0000001b0c0c7221 */ /* 0x001fe20000010000 */
[----:B-1----:R-:W-:Y:S01]  /*7b70*/  FADD.FTZ R13, R13, R28 ;  /* 0x0000001c0d0d7221 */ /* 0x002fe20000010000 */
[----:B--2---:R-:W-:Y:S01]  /*7b80*/  FADD.FTZ R29, R2, R29 ;  /* 0x0000001d021d7221 */ /* 0x004fe20000010000 */
[----:B------:R-:W-:Y:S02]  /*7b90*/  @P5 MOV R2, R45 ;  /* 0x0000002d00025202 */ /* 0x000fe40000000f00 */
[----:B------:R-:W-:Y:S01]  /*7ba0*/  @P5 IADD3 R45, P1, PT, R45, 0x200, RZ ;  /* 0x000002002d2d5810 */ /* 0x000fe20007f3e0ff */
[----:B---3--:R-:W-:-:S03]  /*7bb0*/  FADD.FTZ R7, R7, R30 ;  /* 0x0000001e07077221 */ /* 0x008fc60000010000 */
[----:B------:R-:W-:Y:S01]  /*7bc0*/  @P5 IADD3.X R46, PT, PT, RZ, R46, RZ, P1, !PT ;  /* 0x0000002eff2e5210 */ /* 0x000fe20000ffe4ff */
[----:B----4-:R-:W-:Y:S01]  /*7bd0*/  FADD.FTZ R31, R8, R31 ;  /* 0x0000001f081f7221 */ /* 0x010fe20000010000 */
[----:B------:R-:W-:Y:S01]  /*7be0*/  ISETP.GE.U32.AND P1, PT, R38, 0x300, PT ;  /* 0x000003002600780c */ /* 0x000fe20003f26070 */
        /* <DEDUP_REMOVED lines=20> */
[----:B------:R-:W-:Y:S04]  /*7d30*/  LDS R40, [R6+0x2400] ;  /* 0x0024000006287984 */ /* 0x000fe80000000800 */
[----:B------:R-:W4:Y:S04]  /*7d40*/  LDS R14, [R6+0x600] ;  /* 0x00060000060e7984 */ /* 0x000f280000000800 */
[----:B------:R-:W-:Y:S04]  /*7d50*/  LDS R42, [R6+0x3400] ;  /* 0x00340000062a7984 */ /* 0x000fe80000000800 */
[----:B------:R-:W4:Y:S01]  /*7d60*/  LDS R17, [R6+0x1600] ;  /* 0x0016000006117984 */ /* 0x000f220000000800 */
[----:B0-----:R-:W-:-:S03]  /*7d70*/  FADD.FTZ R4, RZ, R4 ;  /* 0x00000004ff047221 */ /* 0x001fc60000010000 */
[----:B------:R-:W0:Y:S01]  /*7d80*/  LDS R23, [R6+0x2600] ;  /* 0x0026000006177984 */ /* 0x000e220000000800 */
[----:B-1----:R-:W-:-:S03]  /*7d90*/  FADD.FTZ R4, R4, R37 ;  /* 0x0000002504047221 */ /* 0x002fc60000010000 */
[----:B------:R-:W1:Y:S01]  /*7da0*/  LDS R15, [R6+0x800] ;  /* 0x00080000060f7984 */ /* 0x000e620000000800 */
[----:B--2---:R-:W-:-:S03]  /*7db0*/  FADD.FTZ R4, R4, R39 ;  /* 0x0000002704047221 */ /* 0x004fc60000010000 */
[----:B------:R-:W-:Y:S01]  /*7dc0*/  LDS R37, [R6+0x2200] ;  /* 0x0022000006257984 */ /* 0x000fe20000000800 */
[----:B---3--:R-:W-:-:S03]  /*7dd0*/  FADD.FTZ R41, R4, R41 ;  /* 0x0000002904297221 */ /* 0x008fc60000010000 */
[----:B------:R-:W-:Y:S01]  /*7de0*/  LDS R39, [R6+0x3200] ;  /* 0x0032000006277984 */ /* 0x000fe20000000800 */
[----:B----4-:R-:W-:-:S03]  /*7df0*/  FADD.FTZ R0, RZ, R0 ;  /* 0x00000000ff007221 */ /* 0x010fc60000010000 */
[----:B------:R2:W-:Y:S01]  /*7e00*/  @P5 STG.E desc[UR6][R2.64], R41 ;  /* 0x0000002902005986 */ /* 0x0005e2000c101906 */
[----:B------:R-:W-:-:S03]  /*7e10*/  FADD.FTZ R21, RZ, R21 ;  /* 0x00000015ff157221 */ /* 0x000fc60000010000 */
[----:B------:R-:W3:Y:S04]  /*7e20*/  LDS R41, [R6+0x3600] ;  /* 0x0036000006297984 */ /* 0x000ee80000000800 */
[----:B------:R-:W4:Y:S01]  /*7e30*/  LDS R16, [R6+0x1800] ;  /* 0x0018000006107984 */ /* 0x000f220000000800 */
[----:B------:R-:W-:Y:S01]  /*7e40*/  FADD.FTZ R14, RZ, R14 ;  /* 0x0000000eff0e7221 */ /* 0x000fe20000010000 */
[----:B--2---:R-:W-:Y:S02]  /*7e50*/  @P5 MOV R2, R43 ;  /* 0x0000002b00025202 */ /* 0x004fe40000000f00 */
[----:B------:R-:W2:Y:S01]  /*7e60*/  LDS R18, [R6+0x2800] ;  /* 0x0028000006127984 */ /* 0x000ea20000000800 */
[----:B------:R-:W-:Y:S02]  /*7e70*/  @P5 MOV R3, R44 ;  /* 0x0000002c00035202 */ /* 0x000fe40000000f00 */
[----:B------:R-:W-:Y:S01]  /*7e80*/  @P5 IADD3 R43, P6, PT, R43, 0x200, RZ ;  /* 0x000002002b2b5810 */ /* 0x000fe20007fde0ff */
[----:B------:R-:W2:Y:S01]  /*7e90*/  LDS R20, [R6+0x3800] ;  /* 0x0038000006147984 */ /* 0x000ea20000000800 */
[----:B------:R-:W-:-:S02]  /*7ea0*/  FADD.FTZ R14, R14, R17 ;  /* 0x000000110e0e7221 */ /* 0x000fc40000010000 */
[----:B------:R-:W-:Y:S01]  /*7eb0*/  @P5 IADD3.X R44, PT, PT, RZ, R44, RZ, P6, !PT ;  /* 0x0000002cff2c5210 */ /* 0x000fe200037fe4ff */
[----:B------:R1:W-:Y:S01]  /*7ec0*/  @P5 STG.E desc[UR6][R2.64], R29 ;  /* 0x0000001d02005986 */ /* 0x0003e2000c101906 */
[----:B------:R-:W-:Y:S02]  /*7ed0*/  @P0 MOV R4, R43 ;  /* 0x0000002b00040202 */ /* 0x000fe40000000f00 */
[----:B------:R-:W-:Y:S01]  /*7ee0*/  @P0 MOV R5, R44 ;  /* 0x0000002c00050202 */ /* 0x000fe20000000f00 */
[----:B------:R-:W2:Y:S01]  /*7ef0*/  LDS R29, [R6+0x1200] ;  /* 0x00120000061d7984 */ /* 0x000ea20000000800 */
[----:B------:R-:W-:Y:S01]  /*7f00*/  ISETP.GE.U32.AND P5, PT, R38, 0x380, PT ;  /* 0x000003802600780c */ /* 0x000fe20003fa6070 */
[----:B0-----:R-:W-:Y:S01]  /*7f10*/  FADD.FTZ R14, R14, R23 ;  /* 0x000000170e0e7221 */ /* 0x001fe20000010000 */
[----:B-1----:R-:W-:Y:S01]  /*7f20*/  FADD.FTZ R15, RZ, R15 ;  /* 0x0000000fff0f7221 */ /* 0x002fe20000010000 */
[----:B------:R-:W-:Y:S01]  /*7f30*/  LDS R19, [R6+0x1a00] ;  /* 0x001a000006137984 */ /* 0x000fe20000000800 */
[----:B------:R-:W-:Y:S01]  /*7f40*/  @P0 IMAD.MOV.U32 R2, RZ, RZ, R45 ;  /* 0x000000ffff020224 */ /* 0x000fe200078e002d */
[----:B------:R-:W-:-:S02]  /*7f50*/  @P0 IADD3 R45, P6, PT, R45, 0x200, RZ ;  /* 0x000002002d2d0810 */ /* 0x000fc40007fde0ff */
[----:B------:R-:W0:Y:S01]  /*7f60*/  LDS R8, [R6+0xc00] ;  /* 0x000c000006087984 */ /* 0x000e220000000800 */
[-C--:B------:R-:W-:Y:S02]  /*7f70*/  @P0 MOV R3, R46.reuse ;  /* 0x0000002e00030202 */ /* 0x080fe40000000f00 */
[----:B------:R-:W-:Y:S01]  /*7f80*/  @P0 IADD3.X R46, PT, PT, RZ, R46, RZ, P6, !PT ;  /* 0x0000002eff2e0210 */ /* 0x000fe200037fe4ff */
[----:B------:R-:W1:Y:S01]  /*7f90*/  LDS R17, [R6+0x1c00] ;  /* 0x001c000006117984 */ /* 0x000e620000000800 */
[----:B------:R-:W-:-:S03]  /*7fa0*/  @P0 IADD3 R43, P6, PT, R43, 0x200, RZ ;  /* 0x000002002b2b0810 */ /* 0x000fc60007fde0ff */
[----:B------:R-:W-:Y:S01]  /*7fb0*/  LDS R27, [R6+0x3a00] ;  /* 0x003a0000061b7984 */ /* 0x000fe20000000800 */
[----:B------:R-:W-:Y:S01]  /*7fc0*/  @P0 IADD3.X R44, PT, PT, RZ, R44, RZ, P6, !PT ;  /* 0x0000002cff2c0210 */ /* 0x000fe200037fe4ff */
[----:B---3--:R-:W-:Y:S01]  /*7fd0*/  FADD.FTZ R41, R14, R41 ;  /* 0x000000290e297221 */ /* 0x008fe20000010000 */
[----:B------:R-:W-:Y:S01]  /*7fe0*/  ISETP.GE.U32.AND P6, PT, R38, 0x400, PT ;  /* 0x000004002600780c */ /* 0x000fe20003fc6070 */
[----:B------:R-:W3:Y:S01]  /*7ff0*/  LDS R23, [R6+0x2c00] ;  /* 0x002c000006177984 */ /* 0x000ee20000000800 */
[----:B----4-:R-:W-:-:S03]  /*8000*/  FADD.FTZ R15, R15, R16 ;  /* 0x000000100f0f7221 */ /* 0x010fc60000010000 */
[----:B------:R-:W4:Y:S01]  /*8010*/  LDS R38, [R6+0x1400] ;  /* 0x0014000006267984 */ /* 0x000f220000000800 */
[----:B--2---:R-:W-:-:S03]  /*8020*/  FADD.FTZ R15, R15, R18 ;  /* 0x000000120f0f7221 */ /* 0x004fc60000010000 */
[----:B------:R-:W-:Y:S01]  /*8030*/  LDS R10, [R6+0x1e00] ;  /* 0x001e0000060a7984 */ /* 0x000fe20000000800 */
[----:B------:R-:W-:Y:S01]  /*8040*/  FADD.FTZ R15, R15, R20 ;  /* 0x000000140f0f7221 */ /* 0x000fe20000010000 */
[----:B------:R-:W-:Y:S02]  /*8050*/  FADD.FTZ R0, R0, R29 ;  /* 0x0000001d00007221 */ /* 0x000fe40000010000 */
[----:B------:R-:W2:Y:S02]  /*8060*/  LDS R29, [R6+0x3c00] ;  /* 0x003c0000061d7984 */ /* 0x000ea40000000800 */
[----:B------:R-:W-:-:S04]  /*8070*/  FADD.FTZ R0, R0, R37 ;  /* 0x0000002500007221 */ /* 0x000fc80000010000 */
[----:B------:R-:W-:Y:S02]  /*8080*/  FADD.FTZ R39, R0, R39 ;  /* 0x0000002700277221 */ /* 0x000fe40000010000 */
[----:B------:R-:W2:Y:S01]  /*8090*/  LDS R0, [R6+0xa00] ;  /* 0x000a000006007984 */ /* 0x000ea20000000800 */
[----:B0-----:R-:W-:-:S03]  /*80a0*/  FADD.FTZ R8, RZ, R8 ;  /* 0x00000008ff087221 */ /* 0x001fc60000010000 */
[----:B------:R0:W-:Y:S01]  /*80b0*/  @P0 STG.E desc[UR6][R2.64], R39 ;  /* 0x0000002702000986 */ /* 0x0001e2000c101906 */
[----:B-1----:R-:W-:-:S03]  /*80c0*/  FADD.FTZ R8, R8, R17 ;  /* 0x0000001108087221 */ /* 0x002fc60000010000 */
[----:B------:R-:W-:Y:S04]  /*80d0*/  @P0 STG.E desc[UR6][R4.64], R7 ;  /* 0x0000000704000986 */ /* 0x000fe8000c101906 */
[----:B------:R-:W1:Y:S01]  /*80e0*/  LDS R7, [R6+0xe00] ;  /* 0x000e000006077984 */ /* 0x000e620000000800 */
[----:B---3--:R-:W-:Y:S01]  /*80f0*/  FADD.FTZ R8, R8, R23 ;  /* 0x0000001708087221 */ /* 0x008fe20000010000 */
[----:B----4-:R-:W-:Y:S01]  /*8100*/  FADD.FTZ R21, R21, R38 ;  /* 0x0000002615157221 */ /* 0x010fe20000010000 */
[----:B0-----:R-:W-:Y:S02]  /*8110*/  @P4 MOV R2, R45 ;  /* 0x0000002d00024202 */ /* 0x001fe40000000f00 */
[----:B------:R-:W-:Y:S01]  /*8120*/  @P4 MOV R3, R46 ;  /* 0x0000002e00034202 */ /* 0x000fe20000000f00 */
[----:B------:R-:W-:Y:S01]  /*8130*/  FADD.FTZ R21, R21, R40 ;  /* 0x0000002815157221 */ /* 0x000fe20000010000 */
[----:B------:R-:W-:-:S03]  /*8140*/  @P4 IADD3 R45, P0, PT, R45, 0x200, RZ ;  /* 0x000002002d2d4810 */ /* 0x000fc60007f1e0ff */
[----:B------:R-:W-:Y:S02]  /*8150*/  FADD.FTZ R25, R21, R42 ;  /* 0x0000002a15197221 */ /* 0x000fe40000010000 */
[----:B------:R-:W0:Y:S01]  /*8160*/  LDS R21, [R6+0x2a00] ;  /* 0x002a000006157984 */ /* 0x000e220000000800 */
[----:B------:R-:W-:-:S03]  /*8170*/  @P4 IMAD.X R46, RZ, RZ, R46, P0 ;  /* 0x000000ffff2e4224 */ /* 0x000fc600000e062e */
[----:B------:R3:W-:Y:S01]  /*8180*/  @P4 STG.E desc[UR6][R2.64], R25 ;  /* 0x0000001902004986 */ /* 0x0007e2000c101906 */
[----:B--2---:R-:W-:-:S03]  /*8190*/  FADD.FTZ R29, R8, R29 ;  /* 0x0000001d081d7221 */ /* 0x004fc60000010000 */
[----:B------:R-:W2:Y:S01]  /*81a0*/  LDS R25, [R6+0x2e00] ;  /* 0x002e000006197984 */ /* 0x000ea20000000800 */
[----:B------:R-:W-:Y:S01]  /*81b0*/  FADD.FTZ R0, RZ, R0 ;  /* 0x00000000ff007221 */ /* 0x000fe20000010000 */
[----:B---3--:R-:W-:Y:S02]  /*81c0*/  @P4 MOV R2, R43 ;  /* 0x0000002b00024202 */ /* 0x008fe40000000f00 */
[----:B------:R-:W-:Y:S01]  /*81d0*/  @P4 MOV R3, R44 ;  /* 0x0000002c00034202 */ /* 0x000fe20000000f00 */
[----:B------:R-:W-:Y:S01]  /*81e0*/  FADD.FTZ R0, R0, R19 ;  /* 0x0000001300007221 */ /* 0x000fe20000010000 */
[----:B------:R-:W-:-:S03]  /*81f0*/  @P4 IADD3 R43, P0, PT, R43, 0x200, RZ ;  /* 0x000002002b2b4810 */ /* 0x000fc60007f1e0ff */
[----:B------:R3:W-:Y:S01]  /*8200*/  @P4 STG.E desc[UR6][R2.64], R31 ;  /* 0x0000001f02004986 */ /* 0x0007e2000c101906 */
[----:B------:R-:W-:Y:S01]  /*8210*/  @P4 IADD3.X R44, PT, PT, RZ, R44, RZ, P0, !PT ;  /* 0x0000002cff2c4210 */ /* 0x000fe200007fe4ff */
[----:B-1----:R-:W-:Y:S02]  /*8220*/  FADD.FTZ R7, RZ, R7 ;  /* 0x00000007ff077221 */ /* 0x002fe40000010000 */
[----:B------:R-:W1:Y:S02]  /*8230*/  LDS R31, [R6+0x3e00] ;  /* 0x003e0000061f7984 */ /* 0x000e640000000800 */
[----:B------:R-:W-:Y:S01]  /*8240*/  FADD.FTZ R10, R7, R10 ;  /* 0x0000000a070a7221 */ /* 0x000fe20000010000 */
[----:B---3--:R-:W-:Y:S02]  /*8250*/  @P3 MOV R2, R45 ;  /* 0x0000002d00023202 */ /* 0x008fe40000000f00 */
[----:B------:R-:W-:Y:S02]  /*8260*/  @P3 MOV R3, R46 ;  /* 0x0000002e00033202 */ /* 0x000fe40000000f00 */
[----:B------:R-:W-:Y:S01]  /*8270*/  @P3 IADD3 R45, P0, PT, R45, 0x200, RZ ;  /* 0x000002002d2d3810 */ /* 0x000fe20007f1e0ff */
[----:B0-----:R-:W-:-:S02]  /*8280*/  FADD.FTZ R0, R0, R21 ;  /* 0x0000001500007221 */ /* 0x001fc40000010000 */
[----:B------:R0:W-:Y:S01]  /*8290*/  @P3 STG.E desc[UR6][R2.64], R41 ;  /* 0x0000002902003986 */ /* 0x0001e2000c101906 */
[----:B------:R-:W-:Y:S01]  /*82a0*/  @P3 IADD3.X R46, PT, PT, RZ, R46, RZ, P0, !PT ;  /* 0x0000002eff2e3210 */ /* 0x000fe200007fe4ff */
[----:B------:R-:W-:Y:S01]  /*82b0*/  FADD.FTZ R27, R0, R27 ;  /* 0x0000001b001b7221 */ /* 0x000fe20000010000 */
[----:B--2---:R-:W-:Y:S01]  /*82c0*/  FADD.FTZ R10, R10, R25 ;  /* 0x000000190a0a7221 */ /* 0x004fe20000010000 */
        /* <DEDUP_REMOVED lines=10> */
[----:B------:R-:W-:Y:S01]  /*8370*/  @P2 IADD3.X R46, PT, PT, RZ, R46, RZ, P0, !PT ;  /* 0x0000002eff2e2210 */ /* 0x000fe200007fe4ff */
[----:B0-----:R-:W-:Y:S01]  /*8380*/  @P2 IMAD.MOV.U32 R2, RZ, RZ, R43 ;  /* 0x000000ffff022224 */ /* 0x001fe200078e002b */
        /* <DEDUP_REMOVED lines=17> */
[----:B------:R-:W-:Y:S01]  /*84a0*/  @P5 IADD3.X R44, PT, PT, RZ, R44, RZ, P2, !PT ;  /* 0x0000002cff2c5210 */ /* 0x000fe200017fe4ff */
[----:B0-----:R-:W-:Y:S01]  /*84b0*/  @P5 IMAD.MOV.U32 R2, RZ, RZ, R45 ;  /* 0x000000ffff025224 */ /* 0x001fe200078e002d */
[-C--:B------:R-:W-:Y:S02]  /*84c0*/  @P5 MOV R3, R46.reuse ;  /* 0x0000002e00035202 */ /* 0x080fe40000000f00 */
[----:B------:R-:W-:Y:S02]  /*84d0*/  @P5 IADD3 R45, P0, PT, R45, 0x200, RZ ;  /* 0x000002002d2d5810 */ /* 0x000fe40007f1e0ff */
[----:B-1----:R-:W-:Y:S01]  /*84e0*/  MOV R4, R43 ;  /* 0x0000002b00047202 */ /* 0x002fe20000000f00 */
[----:B------:R0:W-:Y:S01]  /*84f0*/  @P5 STG.E desc[UR6][R2.64], R29 ;  /* 0x0000001d02005986 */ /* 0x0001e2000c101906 */
[----:B------:R-:W-:Y:S02]  /*8500*/  @P5 IADD3.X R46, PT, PT, RZ, R46, RZ, P0, !PT ;  /* 0x0000002eff2e5210 */ /* 0x000fe400007fe4ff */
[----:B------:R-:W-:Y:S01]  /*8510*/  MOV R5, R44 ;  /* 0x0000002c00057202 */ /* 0x000fe20000000f00 */
[----:B------:R1:W-:Y:S01]  /*8520*/  @P5 STG.E desc[UR6][R6.64], R35 ;  /* 0x0000002306005986 */ /* 0x0003e2000c101906 */
[----:B0-----:R-:W-:-:S02]  /*8530*/  MOV R2, R45 ;  /* 0x0000002d00027202 */ /* 0x001fc40000000f00 */
[----:B------:R-:W-:Y:S01]  /*8540*/  MOV R3, R46 ;  /* 0x0000002e00037202 */ /* 0x000fe20000000f00 */
[----:B------:R-:W-:Y:S06]  /*8550*/  @!P6 EXIT ;  /* 0x000000000000e94d */ /* 0x000fec0003800000 */
[----:B------:R-:W-:Y:S04]  /*8560*/  STG.E desc[UR6][R2.64], R31 ;  /* 0x0000001f02007986 */ /* 0x000fe8000c101906 */
[----:B------:R-:W-:Y:S01]  /*8570*/  STG.E desc[UR6][R4.64], R13 ;  /* 0x0000000d04007986 */ /* 0x000fe2000c101906 */
[----:B------:R-:W-:Y:S05]  /*8580*/  EXIT ;  /* 0x000000000000794d */ /* 0x000fea0003800000 */
.L_x_97:
[----:B------:R-:W-:Y:S01]  /*8590*/  HFMA2 R204, -RZ, RZ, 0, 5.9604644775390625e-08 ;  /* 0x00000001ffcc7431 */ /* 0x000fe200000001ff */
[----:B------:R-:W-:Y:S01]  /*85a0*/  BSSY B0, `(.L_x_127) ;  /* 0x0000007000007945 */ /* 0x000fe20003800000 */
[----:B------:R-:W-:Y:S01]  /*85b0*/  IMAD.MOV.U32 R205, RZ, RZ, R201 ;  /* 0x000000ffffcd7224 */ /* 0x000fe200078e00c9 */
[----:B------:R-:W-:Y:S02]  /*85c0*/  MOV R207, 0x1f ;  /* 0x0000001f00cf7802 */ /* 0x000fe40000000f00 */
[----:B------:R-:W-:-:S07]  /*85d0*/  MOV R202, 0xffffffff ;  /* 0xffffffff00ca7802 */ /* 0x000fce0000000f00 */
[----:B0-----:R-:W-:Y:S05]  /*85e0*/  WARPSYNC.COLLECTIVE R202, `(.L_x_128) ;  /* 0x00000000ca087348 */ /* 0x001fea0003c00000 */
[----:B------:R1:W2:Y:S02]  /*85f0*/  SHFL.BFLY P0, R203, R205, R204, R207 ;  /* 0x0c0000cccdcb7389 */ /* 0x0002a400000000cf */
[----:B012---:R-:W-:Y:S05]  /*8600*/  ENDCOLLECTIVE ;  /* 0x000000000000791b */ /* 0x007fea0003800000 */
.L_x_128:
[----:B------:R-:W-:Y:S05]  /*8610*/  BSYNC B0 ;  /* 0x0000000000007941 */ /* 0x000fea0003800000 */
.L_x_127:
        /* <DEDUP_REMOVED lines=8> */
.L_x_129:
[----:B------:R-:W-:Y:S01]  /*86a0*/  FADD.FTZ R140, R140, R201 ;  /* 0x000000c98c8c7221 */ /* 0x000fe20000010000 */
[----:B------:R-:W-:-:S03]  /*86b0*/  HFMA2 R204, -RZ, RZ, 0, 1.1920928955078125e-07 ;  /* 0x00000002ffcc7431 */ /* 0x000fc600000001ff */
[----:B------:R-:W-:Y:S01]  /*86c0*/  IMAD.MOV.U32 R205, RZ, RZ, R140 ;  /* 0x000000ffffcd7224 */ /* 0x000fe200078e008c */
[----:B------:R-:W-:-:S07]  /*86d0*/  MOV R141, R203 ;  /* 0x000000cb008d7202 */ /* 0x000fce0000000f00 */
[----:B------:R-:W-:Y:S05]  /*86e0*/  WARPSYNC.COLLECTIVE R202, `(.L_x_130) ;  /* 0x00000000ca087348 */ /* 0x000fea0003c00000 */
[----:B------:R0:W1:Y:S02]  /*86f0*/  SHFL.BFLY P0, R203, R205, R204, R207 ;  /* 0x0c0000cccdcb7389 */ /* 0x00006400000000cf */
[----:B01----:R-:W-:Y:S05]  /*8700*/  ENDCOLLECTIVE ;  /* 0x000000000000791b */ /* 0x003fea0003800000 */
.L_x_130:
[----:B------:R-:W-:-:S05]  /*8710*/  FADD.FTZ R141, R141, R200 ;  /* 0x000000c88d8d7221 */ /* 0x000fca0000010000 */
[----:B------:R-:W-:Y:S02]  /*8720*/  MOV R205, R141 ;  /* 0x0000008d00cd7202 */ /* 0x000fe40000000f00 */
[----:B------:R-:W-:-:S07]  /*8730*/  MOV R143, R203 ;  /* 0x000000cb008f7202 */ /* 0x000fce0000000f00 */
[----:B------:R-:W-:Y:S05]  /*8740*/  WARPSYNC.COLLECTIVE R202, `(.L_x_131) ;  /* 0x00000000ca087348 */ /* 0x000fea0003c00000 */
[----:B------:R0:W1:Y:S02]  /*8750*/  SHFL.BFLY P0, R203, R205, R204, R207 ;  /* 0x0c0000cccdcb7389 */ /* 0x00006400000000cf */
[----:B01----:R-:W-:Y:S05]  /*8760*/  ENDCOLLECTIVE ;  /* 0x000000000000791b */ /* 0x003fea0003800000 */
.L_x_131:
[----:B------:R-:W-:Y:S01]  /*8770*/  FADD.FTZ R143, R140, R143 ;  /* 0x0000008f8c8f7221 */ /* 0x000fe20000010000 */
[----:B------:R-:W-:-:S04]  /*8780*/  HFMA2 R204, -RZ, RZ, 0, 2.384185791015625e-07 ;  /* 0x00000004ffcc7431 */ /* 0x000fc800000001ff */
[----:B------:R-:W-:Y:S02]  /*8790*/  MOV R205, R143 ;  /* 0x0000008f00cd7202 */ /* 0x000fe40000000f00 */
[----:B------:R-:W-:-:S07]  /*87a0*/  MOV R142, R203 ;  /* 0x000000cb008e7202 */ /* 0x000fce0000000f00 */
[----:B------:R-:W-:Y:S05]  /*87b0*/  WARPSYNC.COLLECTIVE R202, `(.L_x_132) ;  /* 0x00000000ca087348 */ /* 0x000fea0003c00000 */
[----:B------:R0:W1:Y:S02]  /*87c0*/  SHFL.BFLY P0, R203, R205, R204, R207 ;  /* 0x0c0000cccdcb7389 */ /* 0x00006400000000cf */
[----:B01----:R-:W-:Y:S05]  /*87d0*/  ENDCOLLECTIVE ;  /* 0x000000000000791b */ /* 0x003fea0003800000 */
.L_x_132:
[----:B------:R-:W-:-:S05]  /*87e0*/  FADD.FTZ R142, R141, R142 ;  /* 0x0000008e8d8e7221 */ /* 0x000fca0000010000 */
[----:B------:R-:W-:Y:S02]  /*87f0*/  MOV R205, R142 ;  /* 0x0000008e00cd7202 */ /* 0x000fe40000000f00 */
[----:B------:R-:W-:-:S07]  /*8800*/  MOV R144, R203 ;  /* 0x000000cb00907202 */ /* 0x000fce0000000f00 */
[----:B------:R-:W-:Y:S05]  /*8810*/  WARPSYNC.COLLECTIVE R202, `(.L_x_133) ;  /* 0x00000000ca087348 */ /* 0x000fea0003c00000 */
[----:B------:R0:W1:Y:S02]  /*8820*/  SHFL.BFLY P0, R203, R205, R204, R207 ;  /* 0x0c0000cccdcb7389 */ /* 0x00006400000000cf */
[----:B01----:R-:W-:Y:S05]  /*8830*/  ENDCOLLECTIVE ;  /* 0x000000000000791b */ /* 0x003fea0003800000 */
.L_x_133:
[----:B------:R-:W-:Y:S01]  /*8840*/  FADD.FTZ R144, R143, R144 ;  /* 0x000000908f907221 */ /* 0x000fe20000010000 */
[----:B------:R-:W-:-:S03]  /*8850*/  HFMA2 R204, -RZ, RZ, 0, 4.76837158203125e-07 ;  /* 0x00000008ffcc7431 */ /* 0x000fc600000001ff */
[----:B------:R-:W-:Y:S01]  /*8860*/  IMAD.MOV.U32 R205, RZ, RZ, R144 ;  /* 0x000000ffffcd7224 */ /* 0x000fe200078e0090 */
[----:B------:R-:W-:-:S07]  /*8870*/  MOV R145, R203 ;  /* 0x000000cb00917202 */ /* 0x000fce0000000f00 */
[----:B------:R-:W-:Y:S05]  /*8880*/  WARPSYNC.COLLECTIVE R202, `(.L_x_134) ;  /* 0x00000000ca087348 */ /* 0x000fea0003c00000 */
[----:B------:R0:W1:Y:S02]  /*8890*/  SHFL.BFLY P0, R203, R205, R204, R207 ;  /* 0x0c0000cccdcb7389 */ /* 0x00006400000000cf */
[----:B01----:R-:W-:Y:S05]  /*88a0*/  ENDCOLLECTIVE ;  /* 0x000000000000791b */ /* 0x003fea0003800000 */
.L_x_134:
[----:B------:R-:W-:-:S05]  /*88b0*/  FADD.FTZ R145, R142, R145 ;  /* 0x000000918e917221 */ /* 0x000fca0000010000 */
[----:B------:R-:W-:Y:S02]  /*88c0*/  MOV R205, R145 ;  /* 0x0000009100cd7202 */ /* 0x000fe40000000f00 */
[----:B------:R-:W-:-:S07]  /*88d0*/  MOV R147, R203 ;  /* 0x000000cb00937202 */ /* 0x000fce0000000f00 */
[----:B------:R-:W-:Y:S05]  /*88e0*/  WARPSYNC.COLLECTIVE R202, `(.L_x_135) ;  /* 0x00000000ca087348 */ /* 0x000fea0003c00000 */
[----:B------:R0:W1:Y:S02]  /*88f0*/  SHFL.BFLY P0, R203, R205, R204, R207 ;  /* 0x0c0000cccdcb7389 */ /* 0x00006400000000cf */
[----:B01----:R-:W-:Y:S05]  /*8900*/  ENDCOLLECTIVE ;  /* 0x000000000000791b */ /* 0x003fea0003800000 */
.L_x_135:
[----:B------:R-:W-:Y:S01]  /*8910*/  FADD.FTZ R147, R144, R147 ;  /* 0x0000009390937221 */ /* 0x000fe20000010000 */
[----:B------:R-:W-:-:S04]  /*8920*/  HFMA2 R204, -RZ, RZ, 0, 9.5367431640625e-07 ;  /* 0x00000010ffcc7431 */ /* 0x000fc800000001ff */
[----:B------:R-:W-:Y:S02]  /*8930*/  MOV R205, R147 ;  /* 0x0000009300cd7202 */ /* 0x000fe40000000f00 */
[----:B------:R-:W-:-:S07]  /*8940*/  MOV R146, R203 ;  /* 0x000000cb00927202 */ /* 0x000fce0000000f00 */
[----:B------:R-:W-:Y:S05]  /*8950*/  WARPSYNC.COLLECTIVE R202, `(.L_x_136) ;  /* 0x00000000ca087348 */ /* 0x000fea0003c00000 */
[----:B------:R0:W1:Y:S02]  /*8960*/  SHFL.BFLY P0, R203, R205, R204, R207 ;  /* 0x0c0000cccdcb7389 */ /* 0x00006400000000cf */
[----:B01----:R-:W-:Y:S05]  /*8970*/  ENDCOLLECTIVE ;  /* 0x000000000000791b */ /* 0x003fea0003800000 */
.L_x_136:
[----:B------:R-:W-:-:S05]  /*8980*/  FADD.FTZ R146, R145, R146 ;  /* 0x0000009291927221 */ /* 0x000fca0000010000 */
[----:B------:R-:W-:Y:S02]  /*8990*/  MOV R205, R146 ;  /* 0x0000009200cd7202 */ /* 0x000fe40000000f00 */
[----:B------:R-:W-:-:S07]  /*89a0*/  MOV R140, R203 ;  /* 0x000000cb008c7202 */ /* 0x000fce0000000f00 */
[----:B------:R-:W-:Y:S05]  /*89b0*/  WARPSYNC.COLLECTIVE R202, `(.L_x_137) ;  /* 0x00000000ca087348 */ /* 0x000fea0003c00000 */
[----:B------:R0:W1:Y:S02]  /*89c0*/  SHFL.BFLY P0, R203, R205, R204, R207 ;  /* 0x0c0000cccdcb7389 */ /* 0x00006400000000cf */
[----:B01----:R-:W-:Y:S05]  /*89d0*/  ENDCOLLECTIVE ;  /* 0x000000000000791b */ /* 0x003fea0003800000 */
.L_x_137:
[----:B------:R-:W-:Y:S01]  /*89e0*/  MOV R141, R203 ;  /* 0x000000cb008d7202 */ /* 0x000fe20000000f00 */
[----:B------:R-:W-:Y:S06]  /*89f0*/  BRA `(.L_x_138) ;  /* 0xffffff9c003c7947 */ /* 0x000fec000383ffff */
.L_x_139:
        /* <DEDUP_REMOVED lines=16> */
.L_x_19948:


//--------------------- .text._ZN10layer_norm13ln_bwd_kernelINS_13Kernel_traitsI13__nv_bfloat16S2_S2_S2_fjLj1024ELj1ELj4ELj1ELj16ENS_18Kernel_traits_baseILj1024ES2_S2_S2_S2_fjLj128EEEEELb0ELb0ELb1ELb1EEEvNS_9BwdParamsE --------------------------
	.section	.text._ZN10layer_norm13ln_bwd_kernelINS_13Kernel_traitsI13__nv_bfloat16S2_S2_S2_fjLj1024ELj1ELj4ELj1ELj16ENS_18Kernel_traits_baseILj1024ES2_S2_S2_S2_fjLj128EEEEELb0ELb0ELb1ELb1EEEvNS_9BwdParamsE,"ax",@progbits
	.align	128
        .global         _ZN10layer_norm13ln_bwd_kernelINS_13Kernel_traitsI13__nv_bfloat16S2_S2_S2_fjLj1024ELj1ELj4ELj1ELj16ENS_18Kernel_traits_baseILj1024ES2_S2_S2_S2_fjLj128EEEEELb0ELb0ELb1ELb1EEEvNS_9BwdParamsE
        .type           _ZN10layer_norm13ln_bwd_kernelINS_13Kernel_traitsI13__nv_bfloat16S2_S2_S2_fjLj1024ELj1ELj4ELj1ELj16ENS_18Kernel_traits_baseILj1024ES2_S2_S2_S2_fjLj128EEEEELb0ELb0ELb1ELb1EEEvNS_9BwdParamsE,@function
        .size           _ZN10layer_norm13ln_bwd_kernelINS_13Kernel_traitsI13__nv_bfloat16S2_S2_S2_fjLj1024ELj1ELj4ELj1ELj16ENS_18Kernel_traits_baseILj1024ES2_S2_S2_S2_fjLj128EEEEELb0ELb0ELb1ELb1EEEvNS_9BwdParamsE,(.L_x_19949 - _ZN10layer_norm13ln_bwd_kernelINS_13Kernel_traitsI13__nv_bfloat16S2_S2_S2_fjLj1024ELj1ELj4ELj1ELj16ENS_18Kernel_traits_baseILj1024ES2_S2_S2_S2_fjLj128EEEEELb0ELb0ELb1ELb1EEEvNS_9BwdParamsE)
        .other          _ZN10layer_norm13ln_bwd_kernelINS_13Kernel_traitsI13__nv_bfloat16S2_S2_S2_fjLj1024ELj1ELj4ELj1ELj16ENS_18Kernel_traits_baseILj1024ES2_S2_S2_S2_fjLj128EEEEELb0ELb0ELb1ELb1EEEvNS_9BwdParamsE,@"STO_CUDA_ENTRY STV_DEFAULT"
_ZN10layer_norm13ln_bwd_kernelINS_13Kernel_traitsI13__nv_bfloat16S2_S2_S2_fjLj1024ELj1ELj4ELj1ELj16ENS_18Kernel_traits_baseILj1024ES2_S2_S2_S2_fjLj128EEEEELb0ELb0ELb1ELb1EEEvNS_9BwdParamsE:
.text._ZN10layer_norm13ln_bwd_kernelINS_13Kernel_traitsI13__nv_bfloat16S2_S2_S2_fjLj1024ELj1ELj4ELj1ELj16ENS_18Kernel_traits_baseILj1024ES2_S2_S2_S2_fjLj128EEEEELb0ELb0ELb1ELb1EEEvNS_9BwdParamsE:
        /* <DEDUP_REMOVED lines=15> */
[----:B------:R-:W0:Y:S01]  /*00f0*/  LDCU UR9, c[0x0][0x388] ;  /* 0x00007100ff0977ac */ /* 0x000e220008000800 */
[----:B------:R-:W-:Y:S02]  /*0100*/  CS2R R60, SRZ ;  /* 0x00000000003c7805 */ /* 0x000fe4000001ff00 */
[----:B------:R-:W-:Y:S02]  /*0110*/  CS2R R62, SRZ ;  /* 0x00000000003e7805 */ /* 0x000fe4000001ff00 */
[----:B------:R-:W-:Y:S01]  /*0120*/  CS2R R56, SRZ ;  /* 0x0000000000387805 */ /* 0x000fe2000001ff00 */
[----:B------:R-:W0:Y:S01]  /*0130*/  LDCU.U8 UR8, c[0x0][0x410] ;  /* 0x00008200ff0877ac */ /* 0x000e220008000000 */
[----:B------:R-:W-:Y:S02]  /*0140*/  CS2R R58, SRZ ;  /* 0x00000000003a7805 */ /* 0x000fe4000001ff00 */
[----:B------:R-:W-:-:S02]  /*0150*/  CS2R R52, SRZ ;  /* 0x0000000000347805 */ /* 0x000fc4000001ff00 */
[----:B------:R-:W-:Y:S01]  /*0160*/  CS2R R54, SRZ ;  /* 0x0000000000367805 */ /* 0x000fe2000001ff00 */
[----:B------:R-:W2:Y:S01]  /*0170*/  LDCU UR12, c[0x0][0x400] ;  /* 0x00008000ff0c77ac */ /* 0x000ea20008000800 */
        /* <DEDUP_REMOVED lines=9> */
[----:B0-----:R-:W-:Y:S01]  /*0210*/  SHF.R.U32.HI R0, RZ, 0x5, R196 ;  /* 0x00000005ff007819 */ /* 0x001fe200000116c4 */
[----:B------:R-:W0:Y:S01]  /*0220*/  LDCU.64 UR20, c[0x0][0x478] ;  /* 0x00008f00ff1477ac */ /* 0x000e220008000a00 */
[----:B------:R-:W-:Y:S02]  /*0230*/  CS2R R38, SRZ ;  /* 0x0000000000267805 */ /* 0x000fe4000001ff00 */
[----:B------:R-:W-:Y:S02]  /*0240*/  CS2R R32, SRZ ;  /* 0x0000000000207805 */ /* 0x000fe4000001ff00 */
[----:B------:R-:W-:Y:S01]  /*0250*/  LOP3.LUT R111, R0, UR4, RZ, 0xfc, !PT ;  /* 0x00000004006f7c12 */ /* 0x000fe2000f8efcff */
[----:B------:R-:W0:Y:S01]  /*0260*/  LDCU.64 UR10, c[0x0][0x3c0] ;  /* 0x00007800ff0a77ac */ /* 0x000e220008000a00 */
[----:B------:R-:W-:-:S02]  /*0270*/  CS2R R34, SRZ ;  /* 0x0000000000227805 */ /* 0x000fc4000001ff00 */
[----:B------:R-:W-:Y:S02]  /*0280*/  CS2R R30, SRZ ;  /* 0x00000000001e7805 */ /* 0x000fe4000001ff00 */
[----:B--2---:R-:W-:Y:S02]  /*0290*/  ISETP.GE.AND P0, PT, R111, UR5, PT ;  /* 0x000000056f007c0c */ /* 0x004fe4000bf06270 */
[----:B------:R-:W-:Y:S02]  /*02a0*/  CS2R R28, SRZ ;  /* 0x00000000001c7805 */ /* 0x000fe4000001ff00 */
[----:B------:R-:W-:Y:S02]  /*02b0*/  CS2R R26, SRZ ;  /* 0x00000000001a7805 */ /* 0x000fe4000001ff00 */
[----:B------:R-:W-:Y:S02]  /*02c0*/  CS2R R24, SRZ ;  /* 0x0000000000187805 */ /* 0x000fe4000001ff00 */
[----:B------:R-:W-:-:S02]  /*02d0*/  CS2R R22, SRZ ;  /* 0x0000000000167805 */ /* 0x000fc4000001ff00 */
[----:B------:R-:W-:Y:S02]  /*02e0*/  CS2R R20, SRZ ;  /* 0x0000000000147805 */ /* 0x000fe4000001ff00 */
[----:B------:R-:W-:Y:S02]  /*02f0*/  CS2R R18, SRZ ;  /* 0x0000000000127805 */ /* 0x000fe4000001ff00 */
[----:B------:R-:W-:Y:S01]  /*0300*/  CS2R R16, SRZ ;  /* 0x0000000000107805 */ /* 0x000fe2000001ff00 */
[----:B01-34-:R-:W-:Y:S06]  /*0310*/  @P0 BRA `(.L_x_141) ;  /* 0x0000006800ac0947 */ /* 0x01bfec0003800000 */
[----:B------:R-:W0:Y:S01]  /*0320*/  LDC.64 R80, c[0x0][0x3d0] ;  /* 0x0000f400ff507b82 */ /* 0x000e220000000a00 */
[----:B------:R-:W-:-:S05]  /*0330*/  LOP3.LUT R193, R196, 0x1f, RZ, 0xc0, !PT ;  /* 0x0000001fc4c17812 */ /* 0x000fca00078ec0ff */
[----:B0-----:R-:W-:-:S05]  /*0340*/  IMAD.WIDE.U32 R80, R193, 0x10, R80 ;  /* 0x00000010c1507825 */ /* 0x001fca00078e0050 */
[----:B------:R-:W2:Y:S04]  /*0350*/  LDG.E.128 R116, desc[UR6][R80.64+0x600] ;  /* 0x0006000650747981 */ /* 0x000ea8000c1e1d00 */
[----:B------:R-:W3:Y:S04]  /*0360*/  LDG.E.128 R4, desc[UR6][R80.64+0x400] ;  /* 0x0004000650047981 */ /* 0x000ee8000c1e1d00 */
[----:B------:R-:W4:Y:S04]  /*0370*/  LDG.E.128 R8, desc[UR6][R80.64+0x200] ;  /* 0x0002000650087981 */ /* 0x000f28000c1e1d00 */
[----:B------:R-:W5:Y:S01]  /*0380*/  LDG.E.128 R12, desc[UR6][R80.64] ;  /* 0x00000006500c7981 */ /* 0x000f62000c1e1d00 */
[----:B------:R-:W-:Y:S01]  /*0390*/  HFMA2 R76, -RZ, RZ, 0, 0 ;  /* 0x00000000ff4c7431 */ /* 0x000fe200000001ff */
[----:B--2---:R-:W-:-:S02]  /*03a0*/  PRMT R0, R116, 0x7632, R0 ;  /* 0x0000763274007816 */ /* 0x004fc40000000000 */
[----:B------:R-:W-:Y:S02]  /*03b0*/  PRMT R2, R117, 0x7632, R2 ;  /* 0x0000763275027816 */ /* 0x000fe40000000002 */
[----:B------:R-:W-:Y:S02]  /*03c0*/  PRMT R110, R118, 0x7632, R110 ;  /* 0x00007632766e7816 */ /* 0x000fe4000000006e */
[----:B------:R-:W-:Y:S02]  /*03d0*/  PRMT R112, R119, 0x7632, R112 ;  /* 0x0000763277707816 */ /* 0x000fe40000000070 */
[----:B---3--:R-:W-:Y:S02]  /*03e0*/  PRMT R113, R4, 0x7632, R113 ;  /* 0x0000763204717816 */ /* 0x008fe40000000071 */
[----:B------:R-:W-:Y:S02]  /*03f0*/  PRMT R114, R5, 0x7632, R114 ;  /* 0x0000763205727816 */ /* 0x000fe40000000072 */
[----:B------:R-:W-:-:S02]  /*0400*/  PRMT R115, R6, 0x7632, R115 ;  /* 0x0000763206737816 */ /* 0x000fc40000000073 */
[----:B------:R-:W-:Y:S02]  /*0410*/  PRMT R120, R7, 0x7632, R120 ;  /* 0x0000763207787816 */ /* 0x000fe40000000078 */
[----:B----4-:R-:W-:Y:S02]  /*0420*/  PRMT R179, R8, 0x7632, R179 ;  /* 0x0000763208b37816 */ /* 0x010fe400000000b3 */
[----:B------:R-:W-:Y:S02]  /*0430*/  PRMT R180, R9, 0x7632, R180 ;  /* 0x0000763209b47816 */ /* 0x000fe400000000b4 */
[----:B------:R-:W-:Y:S02]  /*0440*/  PRMT R181, R10, 0x7632, R181 ;  /* 0x000076320ab57816 */ /* 0x000fe400000000b5 */
[----:B------:R-:W-:Y:S02]  /*0450*/  PRMT R182, R11, 0x7632, R182 ;  /* 0x000076320bb67816 */ /* 0x000fe400000000b6 */
[----:B-----5:R-:W-:-:S02]  /*0460*/  PRMT R183, R12, 0x7632, R183 ;  /* 0x000076320cb77816 */ /* 0x020fc400000000b7 */
[----:B------:R-:W-:Y:S02]  /*0470*/  PRMT R184, R13, 0x7632, R184 ;  /* 0x000076320db87816 */ /* 0x000fe400000000b8 */
[----:B------:R-:W-:Y:S02]  /*0480*/  PRMT R185, R14, 0x7632, R185 ;  /* 0x000076320eb97816 */ /* 0x000fe400000000b9 */
[----:B------:R-:W-:-:S07]  /*0490*/  PRMT R186, R15, 0x7632, R186 ;  /* 0x000076320fba7816 */ /* 0x000fce00000000ba */
.L_x_166:
[----:B------:R-:W0:Y:S08]  /*04a0*/  LDC.64 R108, c[0x0][0x3f8] ;  /* 0x0000fe00ff6c7b82 */ /* 0x000e300000000a00 */
[----:B------:R-:W1:Y:S08]  /*04b0*/  LDC.64 R106, c[0x0][0x3c8] ;  /* 0x0000f200ff6a7b82 */ /* 0x000e700000000a00 */
[----:B------:R-:W2:Y:S01]  /*04c0*/  LDC.64 R104, c[0x0][0x3f0] ;  /* 0x0000fc00ff687b82 */ /* 0x000ea20000000a00 */
[----:B0-----:R-:W-:-:S06]  /*04d0*/  IMAD.WIDE R108, R111, 0x4, R108 ;  /* 0x000000046f6c7825 */ /* 0x001fcc00078e026c */
[----:B------:R-:W3:Y:S01]  /*04e0*/  LDG.E R108, desc[UR6][R108.64] ;  /* 0x000000066c6c7981 */ /* 0x000ee2000c1e1900 */
[----:B-1----:R-:W-:-:S05]  /*04f0*/  IMAD.WIDE R106, R111, 0x4, R106 ;  /* 0x000000046f6a7825 */ /* 0x002fca00078e026a */
[----:B------:R0:W5:Y:S01]  /*0500*/  LDG.E R121, desc[UR6][R106.64] ;  /* 0x000000066a797981 */ /* 0x000162000c1e1900 */
[----:B--2---:R-:W-:-:S05]  /*0510*/  IMAD.WIDE R104, R111, 0x4, R104 ;  /* 0x000000046f687825 */ /* 0x004fca00078e0268 */
[----:B------:R0:W5:Y:S01]  /*0520*/  LDG.E R177, desc[UR6][R104.64] ;  /* 0x0000000668b17981 */ /* 0x000162000c1e1900 */
[----:B------:R-:W-:Y:S01]  /*0530*/  BSSY.RECONVERGENT B1, `(.L_x_142) ;  /* 0x00001b1000017945 */ /* 0x000fe20003800200 */
[----:B------:R-:W-:Y:S02]  /*0540*/  CS2R R196, SRZ ;  /* 0x0000000000c47805 */ /* 0x000fe4000001ff00 */
[----:B---3--:R-:W-:-:S13]  /*0550*/  ISETP.GE.AND P3, PT, R108, 0x1, PT ;  /* 0x000000016c00780c */ /* 0x008fda0003f66270 */
[----:B0-----:R-:W-:Y:S05]  /*0560*/  @!P3 BRA `(.L_x_143) ;  /* 0x000000180060b947 */ /* 0x001fea0003800000 */
[----:B------:R-:W-:Y:S01]  /*0570*/  IADD3 R107, PT, PT, R108, -0x1, RZ ;  /* 0xffffffff6c6b7810 */ /* 0x000fe20007ffe0ff */
[----:B------:R-:W0:Y:S01]  /*0580*/  LDC.64 R124, c[0x0][0x3a8] ;  /* 0x0000ea00ff7c7b82 */ /* 0x000e220000000a00 */
[----:B------:R-:W-:-:S03]  /*0590*/  IMAD R3, R111, UR9, RZ ;  /* 0x000000096f037c24 */ /* 0x000fc6000f8e02ff */
[----:B------:R-:W-:Y:S02]  /*05a0*/  IMAD R107, R107, UR9, RZ ;  /* 0x000000096b6b7c24 */ /* 0x000fe4000f8e02ff */
[----:B------:R-:W-:Y:S02]  /*05b0*/  SHF.R.S32.HI R106, RZ, 0x1f, R3 ;  /* 0x0000001fff6a7819 */ /* 0x000fe40000011403 */
[----:B------:R-:W1:Y:S01]  /*05c0*/  LDC.64 R104, c[0x0][0x428] ;  /* 0x00010a00ff687b82 */ /* 0x000e620000000a00 */
[----:B------:R-:W-:Y:S02]  /*05d0*/  SHF.R.S32.HI R122, RZ, 0x1f, R107 ;  /* 0x0000001fff7a7819 */ /* 0x000fe4000001146b */
[----:B------:R-:W-:Y:S02]  /*05e0*/  LEA.HI R106, R106, R3, RZ, 0x3 ;  /* 0x000000036a6a7211 */ /* 0x000fe400078f18ff */
[----:B------:R-:W-:Y:S02]  /*05f0*/  LEA.HI R122, R122, R107, RZ, 0x3 ;  /* 0x0000006b7a7a7211 */ /* 0x000fe400078f18ff */
[----:B------:R-:W-:-:S02]  /*0600*/  LEA.HI.SX32 R161, R106, R193, 0x1d ;  /* 0x000000c16aa17211 */ /* 0x000fc400078feaff */
[----:B------:R-:W-:Y:S02]  /*0610*/  LEA.HI.SX32 R107, R122, R193, 0x1d ;  /* 0x000000c17a6b7211 */ /* 0x000fe400078feaff */
[----:B------:R-:W-:Y:S02]  /*0620*/  IADD3 R163, PT, PT, R161, 0x20, RZ ;  /* 0x00000020a1a37810 */ /* 0x000fe40007ffe0ff */
[----:B------:R-:W-:Y:S02]  /*0630*/  IADD3 R137, PT, PT, R107, 0x20, RZ ;  /* 0x000000206b897810 */ /* 0x000fe40007ffe0ff */
[C---:B------:R-:W-:Y:S01]  /*0640*/  IADD3 R165, PT, PT, R161.reuse, 0x40, RZ ;  /* 0x00000040a1a57810 */ /* 0x040fe20007ffe0ff */
[----:B0-----:R-:W-:Y:S01]  /*0650*/  IMAD.WIDE.U32 R148, R161, 0x10, R124 ;  /* 0x00000010a1947825 */ /* 0x001fe200078e007c */
[----:B------:R-:W-:Y:S02]  /*0660*/  IADD3 R129, PT, PT, R107, 0x40, RZ ;  /* 0x000000406b817810 */ /* 0x000fe40007ffe0ff */
[----:B------:R-:W-:-:S02]  /*0670*/  IADD3 R167, PT, PT, R161, 0x60, RZ ;  /* 0x00000060a1a77810 */ /* 0x000fc40007ffe0ff */
[----:B------:R-:W-:Y:S02]  /*0680*/  SHF.R.S32.HI R106, RZ, 0x1f, R111 ;  /* 0x0000001fff6a7819 */ /* 0x000fe4000001146f */
[----:B------:R-:W-:Y:S01]  /*0690*/  LEA R122, P0, R111, UR10, 0x2 ;  /* 0x0000000a6f7a7c11 */ /* 0x000fe2000f8010ff */
[----:B-1----:R-:W-:Y:S01]  /*06a0*/  IMAD.WIDE.U32 R144, R107, 0x10, R104 ;  /* 0x000000106b907825 */ /* 0x002fe200078e0068 */
[----:B------:R-:W2:Y:S03]  /*06b0*/  LDG.E.128 R148, desc[UR6][R148.64] ;  /* 0x0000000694947981 */ /* 0x000ea6000c1e1d00 */
[----:B------:R-:W-:Y:S01]  /*06c0*/  IMAD.WIDE.U32 R140, R163, 0x10, R124 ;  /* 0x00000010a38c7825 */ /* 0x000fe200078e007c */
[----:B------:R-:W-:Y:S01]  /*06d0*/  LEA.HI.X R123, R111, UR11, R106, 0x2, P0 ;  /* 0x0000000b6f7b7c11 */ /* 0x000fe200080f146a */
[----:B------:R-:W3:Y:S02]  /*06e0*/  LDG.E.128 R144, desc[UR6][R144.64] ;  /* 0x0000000690907981 */ /* 0x000ee4000c1e1d00 */
[----:B------:R-:W-:-:S02]  /*06f0*/  IMAD.WIDE.U32 R136, R137, 0x10, R104 ;  /* 0x0000001089887825 */ /* 0x000fc400078e0068 */
[----:B------:R-:W4:Y:S02]  /*0700*/  LDG.E.128 R140, desc[UR6][R140.64] ;  /* 0x000000068c8c7981 */ /* 0x000f24000c1e1d00 */
[----:B------:R-:W-:Y:S02]  /*0710*/  IMAD.WIDE.U32 R132, R165, 0x10, R124 ;  /* 0x00000010a5847825 */ /* 0x000fe400078e007c */
[----:B------:R-:W4:Y:S02]  /*0720*/  LDG.E.128 R136, desc[UR6][R136.64] ;  /* 0x0000000688887981 */ /* 0x000f24000c1e1d00 */
[----:B------:R-:W-:Y:S02]  /*0730*/  IMAD.WIDE.U32 R128, R129, 0x10, R104 ;  /* 0x0000001081807825 */ /* 0x000fe400078e0068 */
[----:B------:R0:W4:Y:S02]  /*0740*/  LDG.E R3, desc[UR6][R122.64] ;  /* 0x000000067a037981 */ /* 0x000124000c1e1900 */
[----:B------:R-:W-:-:S02]  /*0750*/  IMAD.WIDE.U32 R124, R167, 0x10, R124 ;  /* 0x00000010a77c7825 */ /* 0x000fc400078e007c */
[----:B------:R-:W4:Y:S04]  /*0760*/  LDG.E.128 R128, desc[UR6][R128.64] ;  /* 0x0000000680807981 */ /* 0x000f28000c1e1d00 */
[----:B------:R-:W4:Y:S04]  /*0770*/  LDG.E.128 R132, desc[UR6][R132.64] ;  /* 0x0000000684847981 */ /* 0x000f28000c1e1d00 */
[----:B------:R-:W4:Y:S01]  /*0780*/  LDG.E.128 R124, desc[UR6][R124.64] ;  /* 0x000000067c7c7981 */ /* 0x000f22000c1e1d00 */
[----:B------:R-:W-:-:S05]  /*0790*/  IADD3 R107, PT, PT, R107, 0x60, RZ ;  /* 0x000000606b6b7810 */ /* 0x000fca0007ffe0ff */
[----:B------:R-:W-:-:S06]  /*07a0*/  IMAD.WIDE.U32 R104, R107, 0x10, R104 ;  /* 0x000000106b687825 */ /* 0x000fcc00078e0068 */
[----:B------:R-:W4:Y:S01]  /*07b0*/  LDG.E.128 R104, desc[UR6][R104.64] ;  /* 0x0000000668687981 */ /* 0x000f22000c1e1d00 */
[----:B------:R-:W-:Y:S02]  /*07c0*/  MOV R109, UR14 ;  /* 0x0000000e006d7c02 */ /* 0x000fe40008000f00 */
[----:B------:R-:W-:Y:S02]  /*07d0*/  MOV R178, UR15 ;  /* 0x0000000f00b27c02 */ /* 0x000fe40008000f00 */
[----:B------:R-:W-:-:S04]  /*07e0*/  ISETP.NE.U32.AND P0, PT, R109, RZ, PT ;  /* 0x000000ff6d00720c */ /* 0x000fc80003f05070 */
[----:B------:R-:W-:-:S13]  /*07f0*/  ISETP.NE.AND.EX P0, PT, R178, RZ, PT, P0 ;  /* 0x000000ffb200720c */ /* 0x000fda0003f05300 */
[----:B------:R-:W0:Y:S08]  /*0800*/  @P0 LDC.64 R152, c[0x0][0x438] ;  /* 0x00010e00ff980b82 */ /* 0x000e300000000a00 */
[----:B------:R-:W1:Y:S08]  /*0810*/  @P0 LDC.64 R154, c[0x0][0x438] ;  /* 0x00010e00ff9a0b82 */ /* 0x000e700000000a00 */
[----:B------:R-:W1:Y:S08]  /*0820*/  @P0 LDC.64 R156, c[0x0][0x438] ;  /* 0x00010e00ff9c0b82 */ /* 0x000e700000000a00 */
[----:B------:R-:W1:Y:S01]  /*0830*/  @P0 LDC.64 R158, c[0x0][0x438] ;  /* 0x00010e00ff9e0b82 */ /* 0x000e620000000a00 */
[----:B0-----:R-:W-:Y:S01]  /*0840*/  @P0 IMAD.WIDE.U32 R122, R161, 0x10, R152 ;  /* 0x00000010a17a0825 */ /* 0x001fe200078e0098 */
[----:B------:R-:W-:-:S04]  /*0850*/  ISETP.NE.AND P1, PT, RZ, UR8, PT ;  /* 0x00000008ff007c0c */ /* 0x000fc8000bf25270 */
[----:B------:R-:W5:Y:S01]  /*0860*/  @P0 LDG.E.128 R88, desc[UR6][R122.64] ;  /* 0x000000067a580981 */ /* 0x000f62000c1e1d00 */
[----:B-1----:R-:W-:-:S05]  /*0870*/  @P0 IMAD.WIDE.U32 R152, R163, 0x10, R154 ;  /* 0x00000010a3980825 */ /* 0x002fca00078e009a */
[----:B------:R0:W5:Y:S01]  /*0880*/  @P0 LDG.E.128 R92, desc[UR6][R152.64] ;  /* 0x00000006985c0981 */ /* 0x000162000c1e1d00 */
[----:B------:R-:W-:-:S05]  /*0890*/  @P0 IMAD.WIDE.U32 R154, R165, 0x10, R156 ;  /* 0x00000010a59a0825 */ /* 0x000fca00078e009c */
[----:B------:R-:W5:Y:S01]  /*08a0*/  @P0 LDG.E.128 R96, desc[UR6][R154.64] ;  /* 0x000000069a600981 */ /* 0x000f62000c1e1d00 */
[----:B------:R-:W-:Y:S01]  /*08b0*/  @P0 IMAD.WIDE.U32 R156, R167, 0x10, R158 ;  /* 0x00000010a79c0825 */ /* 0x000fe200078e009e */
[----:B0-----:R-:W-:Y:S02]  /*08c0*/  SHF.L.U32 R152, R12, 0x10, RZ ;  /* 0x000000100c987819 */ /* 0x001fe400000006ff */
[----:B------:R-:W-:Y:S02]  /*08d0*/  SHF.L.U32 R153, R183, 0x10, RZ ;  /* 0x00000010b7997819 */ /* 0x000fe400000006ff */
[----:B------:R0:W5:Y:S02]  /*08e0*/  @P0 LDG.E.128 R100, desc[UR6][R156.64] ;  /* 0x000000069c640981 */ /* 0x000164000c1e1d00 */
[----:B0-----:R-:W-:Y:S02]  /*08f0*/  SHF.L.U32 R156, R14, 0x10, RZ ;  /* 0x000000100e9c7819 */ /* 0x001fe400000006ff */
[----:B--2---:R-:W-:-:S02]  /*0900*/  PRMT R168, R149, 0x7632, R168 ;  /* 0x0000763295a87816 */ /* 0x004fc400000000a8 */
[----:B------:R-:W-:Y:S02]  /*0910*/  SHF.L.U32 R174, R149, 0x10, RZ ;  /* 0x0000001095ae7819 */ /* 0x000fe400000006ff */
[C---:B---3--:R-:W-:Y:S02]  /*0920*/  PRMT R149, R145.reuse, 0x7632, R149 ;  /* 0x0000763291957816 */ /* 0x048fe40000000095 */
[----:B------:R-:W-:Y:S02]  /*0930*/  SHF.L.U32 R159, R145, 0x10, RZ ;  /* 0x00000010919f7819 */ /* 0x000fe400000006ff */
[C---:B----4-:R-:W-:Y:S02]  /*0940*/  PRMT R194, R143.reuse, 0x7632, R194 ;  /* 0x000076328fc27816 */ /* 0x050fe400000000c2 */
[----:B------:R-:W-:Y:S02]  /*0950*/  SHF.L.U32 R195, R143, 0x10, RZ ;  /* 0x000000108fc37819 */ /* 0x000fe400000006ff */
[----:B------:R-:W-:-:S02]  /*0960*/  PRMT R172, R136, 0x7632, R172 ;  /* 0x0000763288ac7816 */ /* 0x000fc400000000ac */
[----:B------:R-:W-:Y:S02]  /*0970*/  SHF.L.U32 R145, R136, 0x10, RZ ;  /* 0x0000001088917819 */ /* 0x000fe400000006ff */
[----:B------:R-:W-:Y:S02]  /*0980*/  SHF.L.U32 R176, R150, 0x10, RZ ;  /* 0x0000001096b07819 */ /* 0x000fe400000006ff */
[C---:B------:R-:W-:Y:S02]  /*0990*/  PRMT R136, R137.reuse, 0x7632, R136 ;  /* 0x0000763289887816 */ /* 0x040fe40000000088 */
[----:B------:R-:W-:Y:S02]  /*09a0*/  SHF.L.U32 R143, R137, 0x10, RZ ;  /* 0x00000010898f7819 */ /* 0x000fe400000006ff */
[----:B------:R-:W-:Y:S02]  /*09b0*/  FSEL R3, R3, RZ, !P1 ;  /* 0x000000ff03037208 */ /* 0x000fe40004800000 */
[----:B------:R-:W-:-:S02]  /*09c0*/  PRMT R190, R141, 0x7632, R190 ;  /* 0x000076328dbe7816 */ /* 0x000fc400000000be */
[----:B------:R-:W-:Y:S02]  /*09d0*/  PRMT R192, R142, 0x7632, R192 ;  /* 0x000076328ec07816 */ /* 0x000fe400000000c0 */
[C---:B------:R-:W-:Y:S02]  /*09e0*/  PRMT R164, R139.reuse, 0x7632, R164 ;  /* 0x000076328ba47816 */ /* 0x040fe400000000a4 */
[----:B------:R-:W-:Y:S02]  /*09f0*/  SHF.L.U32 R137, R139, 0x10, RZ ;  /* 0x000000108b897819 */ /* 0x000fe400000006ff */
[C---:B------:R-:W-:Y:S02]  /*0a00*/  PRMT R162, R129.reuse, 0x7632, R162 ;  /* 0x0000763281a27816 */ /* 0x040fe400000000a2 */
[----:B------:R-:W-:Y:S02]  /*0a10*/  SHF.L.U32 R171, R129, 0x10, RZ ;  /* 0x0000001081ab7819 */ /* 0x000fe400000006ff */
[----:B------:R-:W-:-:S02]  /*0a20*/  PRMT R166, R131, 0x7632, R166 ;  /* 0x0000763283a67816 */ /* 0x000fc400000000a6 */
[----:B------:R-:W-:Y:S02]  /*0a30*/  SHF.L.U32 R169, R131, 0x10, RZ ;  /* 0x0000001083a97819 */ /* 0x000fe400000006ff */
[----:B------:R-:W-:Y:S02]  /*0a40*/  PRMT R158, R148, 0x7632, R158 ;  /* 0x00007632949e7816 */ /* 0x000fe4000000009e */
[----:B------:R-:W-:Y:S02]  /*0a50*/  PRMT R175, R150, 0x7632, R175 ;  /* 0x0000763296af7816 */ /* 0x000fe400000000af */
[----:B------:R-:W-:Y:S02]  /*0a60*/  PRMT R187, R151, 0x7632, R187 ;  /* 0x0000763297bb7816 */ /* 0x000fe400000000bb */
[----:B------:R-:W-:Y:S02]  /*0a70*/  PRMT R189, R140, 0x7632, R189 ;  /* 0x000076328cbd7816 */ /* 0x000fe400000000bd */
[----:B------:R-:W-:-:S02]  /*0a80*/  PRMT R139, R132, 0x7632, R139 ;  /* 0x00007632848b7816 */ /* 0x000fc4000000008b */
[----:B------:R-:W-:Y:S02]  /*0a90*/  PRMT R197, R133, 0x7632, R197 ;  /* 0x0000763285c57816 */ /* 0x000fe400000000c5 */
[----:B------:R-:W-:Y:S02]  /*0aa0*/  PRMT R198, R134, 0x7632, R198 ;  /* 0x0000763286c67816 */ /* 0x000fe400000000c6 */
[----:B------:R-:W-:Y:S02]  /*0ab0*/  PRMT R199, R135, 0x7632, R199 ;  /* 0x0000763287c77816 */ /* 0x000fe400000000c7 */
[----:B------:R-:W-:Y:S02]  /*0ac0*/  PRMT R129, R124, 0x7632, R129 ;  /* 0x000076327c817816 */ /* 0x000fe40000000081 */
[----:B------:R-:W-:Y:S02]  /*0ad0*/  PRMT R131, R125, 0x7632, R131 ;  /* 0x000076327d837816 */ /* 0x000fe40000000083 */
[----:B------:R-:W-:-:S02]  /*0ae0*/  PRMT R201, R126, 0x7632, R201 ;  /* 0x000076327ec97816 */ /* 0x000fc400000000c9 */
[----:B------:R-:W-:Y:S02]  /*0af0*/  PRMT R203, R127, 0x7632, R203 ;  /* 0x000076327fcb7816 */ /* 0x000fe400000000cb */
[----:B------:R-:W-:Y:S01]  /*0b00*/  SHF.L.U32 R160, R148, 0x10, RZ ;  /* 0x0000001094a07819 */ /* 0x000fe200000006ff */
[----:B------:R-:W-:Y:S01]  /*0b10*/  FADD.FTZ R210, -R3, R174 ;  /* 0x000000ae03d27221 */ /* 0x000fe20000010100 */
[----:B------:R-:W-:Y:S01]  /*0b20*/  SHF.L.U32 R188, R151, 0x10, RZ ;  /* 0x0000001097bc7819 */ /* 0x000fe200000006ff */
[----:B------:R-:W-:Y:S01]  /*0b30*/  FADD.FTZ R214, -R3, R176 ;  /* 0x000000b003d67221 */ /* 0x000fe20000010100 */
[----:B------:R-:W-:Y:S02]  /*0b40*/  SHF.L.U32 R196, R132, 0x10, RZ ;  /* 0x0000001084c47819 */ /* 0x000fe400000006ff */
[C---:B------:R-:W-:Y:S02]  /*0b50*/  PRMT R148, R146.reuse, 0x7632, R148 ;  /* 0x0000763292947816 */ /* 0x040fe40000000094 */
[----:B------:R-:W-:-:S02]  /*0b60*/  SHF.L.U32 R151, R146, 0x10, RZ ;  /* 0x0000001092977819 */ /* 0x000fc400000006ff */
[----:B------:R-:W-:Y:S02]  /*0b70*/  SHF.L.U32 R193, R142, 0x10, RZ ;  /* 0x000000108ec17819 */ /* 0x000fe400000006ff */
[----:B------:R-:W-:Y:S02]  /*0b80*/  SHF.L.U32 R202, R126, 0x10, RZ ;  /* 0x000000107eca7819 */ /* 0x000fe400000006ff */
[----:B------:R-:W-:Y:S02]  /*0b90*/  SHF.L.U32 R168, R168, 0x10, RZ ;  /* 0x00000010a8a87819 */ /* 0x000fe400000006ff */
[----:B------:R-:W-:Y:S02]  /*0ba0*/  SHF.L.U32 R190, R190, 0x10, RZ ;  /* 0x00000010bebe7819 */ /* 0x000fe400000006ff */
[----:B------:R-:W-:Y:S02]  /*0bb0*/  SHF.L.U32 R192, R192, 0x10, RZ ;  /* 0x00000010c0c07819 */ /* 0x000fe400000006ff */
        /* <DEDUP_REMOVED lines=20> */
[----:B------:R-:W-:Y:S01]  /*0d00*/  SHF.L.U32 R194, R203, 0x10, RZ ;  /* 0x00000010cbc27819 */ /* 0x000fe200000006ff */
[C---:B------:R-:W-:Y:S01]  /*0d10*/  FADD.FTZ R160, -R3.reuse, R160 ;  /* 0x000000a003a07221 */ /* 0x040fe20000010100 */
[C---:B------:R-:W-:Y:S01]  /*0d20*/  PRMT R163, R128.reuse, 0x7632, R163 ;  /* 0x0000763280a37816 */ /* 0x040fe200000000a3 */
[C---:B------:R-:W-:Y:S01]  /*0d30*/  FADD.FTZ R216, -R3.reuse, R188 ;  /* 0x000000bc03d87221 */ /* 0x040fe20000010100 */
        /* <DEDUP_REMOVED lines=10> */
[----:B------:R-:W-:Y:S01]  /*0de0*/  SHF.L.U32 R161, R144, 0x10, RZ ;  /* 0x0000001090a17819 */ /* 0x000fe200000006ff */
        /* <DEDUP_REMOVED lines=23> */
[----:B-----5:R-:W-:Y:S01]  /*0f60*/  FMUL.FTZ R3, R121, R160 ;  /* 0x000000a079037220 */ /* 0x020fe20000410000 */
[----:B------:R-:W-:Y:S01]  /*0f70*/  SHF.L.U32 R158, R13, 0x10, RZ ;  /* 0x000000100d9e7819 */ /* 0x000fe200000006ff */
[-C--:B------:R-:W-:Y:S01]  /*0f80*/  FMUL.FTZ R160, R152, R161.reuse ;  /* 0x000000a198a07220 */ /* 0x080fe20000410000 */
[----:B------:R-:W-:Y:S01]  /*0f90*/  FADD.FTZ R60, R60, R161 ;  /* 0x000000a13c3c7221 */ /* 0x000fe20000010000 */
[----:B------:R-:W-:Y:S01]  /*0fa0*/  FFMA.FTZ R16, R3, R161, R16 ;  /* 0x000000a103107223 */ /* 0x000fe20000010010 */
[----:B------:R-:W-:Y:S01]  /*0fb0*/  FMUL.FTZ R161, R121, R210 ;  /* 0x000000d279a17220 */ /* 0x000fe20000410000 */
[----:B------:R-:W-:-:S02]  /*0fc0*/  PRMT R150, R144, 0x7632, R150 ;  /* 0x0000763290967816 */ /* 0x000fc40000000096 */
[C---:B------:R-:W-:Y:S02]  /*0fd0*/  PRMT R187, R104.reuse, 0x7632, R187 ;  /* 0x0000763268bb7816 */ /* 0x040fe400000000bb */
[----:B------:R-:W-:Y:S02]  /*0fe0*/  SHF.L.U32 R195, R104, 0x10, RZ ;  /* 0x0000001068c37819 */ /* 0x000fe400000006ff */
[C---:B------:R-:W-:Y:S02]  /*0ff0*/  PRMT R144, R147.reuse, 0x7632, R144 ;  /* 0x0000763293907816 */ /* 0x040fe40000000090 */
[C---:B------:R-:W-:Y:S02]  /*1000*/  PRMT R104, R106.reuse, 0x7632, R104 ;  /* 0x000076326a687816 */ /* 0x040fe40000000068 */
[----:B------:R-:W-:Y:S01]  /*1010*/  SHF.L.U32 R191, R106, 0x10, RZ ;  /* 0x000000106abf7819 */ /* 0x000fe200000006ff */
[-C--:B------:R-:W-:Y:S01]  /*1020*/  FMUL.FTZ R158, R158, R159.reuse ;  /* 0x0000009f9e9e7220 */ /* 0x080fe20000410000 */
[----:B------:R-:W-:Y:S01]  /*1030*/  SHF.L.U32 R147, R147, 0x10, RZ ;  /* 0x0000001093937819 */ /* 0x000fe200000006ff */
[----:B------:R-:W-:Y:S01]  /*1040*/  FADD.FTZ R62, R62, R159 ;  /* 0x0000009f3e3e7221 */ /* 0x000fe20000010000 */
[----:B------:R-:W-:Y:S01]  /*1050*/  SHF.L.U32 R106, R15, 0x10, RZ ;  /* 0x000000100f6a7819 */ /* 0x000fe200000006ff */
[----:B------:R-:W-:Y:S01]  /*1060*/  FFMA.FTZ R18, R161, R159, R18 ;  /* 0x0000009fa1127223 */ /* 0x000fe20000010012 */
[C---:B------:R-:W-:Y:S01]  /*1070*/  FMUL.FTZ R159, R121.reuse, R214 ;  /* 0x000000d6799f7220 */ /* 0x040fe20000410000 */
[----:B------:R-:W-:Y:S01]  /*1080*/  SHF.L.U32 R150, R150, 0x10, RZ ;  /* 0x0000001096967819 */ /* 0x000fe200000006ff */
[----:B------:R-:W-:Y:S01]  /*1090*/  FMUL.FTZ R154, R121, R208 ;  /* 0x000000d0799a7220 */ /* 0x000fe20000410000 */
[----:B------:R-:W-:Y:S01]  /*10a0*/  FMUL.FTZ R155, R106, R147 ;  /* 0x000000936a9b7220 */ /* 0x000fe20000410000 */
[-C--:B------:R-:W-:Y:S01]  /*10b0*/  FMUL.FTZ R156, R156, R151.reuse ;  /* 0x000000979c9c7220 */ /* 0x080fe20000410000 */
[----:B------:R-:W-:Y:S01]  /*10c0*/  FADD.FTZ R56, R56, R151 ;  /* 0x0000009738387221 */ /* 0x000fe20000010000 */
[----:B------:R-:W-:Y:S01]  /*10d0*/  FFMA.FTZ R20, R159, R151, R20 ;  /* 0x000000979f147223 */ /* 0x000fe20000010014 */
[----:B------:R-:W-:Y:S01]  /*10e0*/  SHF.L.U32 R106, R149, 0x10, RZ ;  /* 0x00000010956a7819 */ /* 0x000fe200000006ff */
[-C--:B------:R-:W-:Y:S01]  /*10f0*/  FMUL.FTZ R153, R153, R150.reuse ;  /* 0x0000009699997220 */ /* 0x080fe20000410000 */
[----:B------:R-:W-:Y:S01]  /*1100*/  SHF.L.U32 R151, R184, 0x10, RZ ;  /* 0x00000010b8977819 */ /* 0x000fe200000006ff */
[----:B------:R-:W-:Y:S01]  /*1110*/  FADD.FTZ R61, R61, R150 ;  /* 0x000000963d3d7221 */ /* 0x000fe20000010000 */
[----:B------:R-:W-:Y:S01]  /*1120*/  FFMA.FTZ R17, R154, R150, R17 ;  /* 0x000000969a117223 */ /* 0x000fe20000010011 */
[----:B------:R-:W-:Y:S01]  /*1130*/  SHF.L.U32 R149, R185, 0x10, RZ ;  /* 0x00000010b9957819 */ /* 0x000fe200000006ff */
[C---:B------:R-:W-:Y:S01]  /*1140*/  FMUL.FTZ R152, R121.reuse, R212 ;  /* 0x000000d479987220 */ /* 0x040fe20000410000 */
[----:B------:R-:W-:Y:S01]  /*1150*/  SHF.L.U32 R148, R148, 0x10, RZ ;  /* 0x0000001094947819 */ /* 0x000fe200000006ff */
[C---:B------:R-:W-:Y:S01]  /*1160*/  FMUL.FTZ R150, R121.reuse, R146 ;  /* 0x0000009279967220 */ /* 0x040fe20000410000 */
[----:B------:R-:W-:Y:S01]  /*1170*/  FMUL.FTZ R157, R121, R216 ;  /* 0x000000d8799d7220 */ /* 0x000fe20000410000 */
[-C--:B------:R-:W-:Y:S01]  /*1180*/  FMUL.FTZ R151, R151, R106.reuse ;  /* 0x0000006a97977220 */ /* 0x080fe20000410000 */
[----:B------:R-:W-:Y:S01]  /*1190*/  FADD.FTZ R63, R63, R106 ;  /* 0x0000006a3f3f7221 */ /* 0x000fe20000010000 */
[----:B------:R-:W-:Y:S01]  /*11a0*/  FFMA.FTZ R19, R152, R106, R19 ;  /* 0x0000006a98137223 */ /* 0x000fe20000010013 */
[-C--:B------:R-:W-:Y:S01]  /*11b0*/  FMUL.FTZ R149, R149, R148.reuse ;  /* 0x0000009495957220 */ /* 0x080fe20000410000 */
[----:B------:R-:W-:Y:S01]  /*11c0*/  FADD.FTZ R57, R57, R148 ;  /* 0x0000009439397221 */ /* 0x000fe20000010000 */
[----:B------:R-:W-:Y:S01]  /*11d0*/  FFMA.FTZ R21, R150, R148, R21 ;  /* 0x0000009496157223 */ /* 0x000fe20000010015 */
[----:B------:R-:W-:Y:S01]  /*11e0*/  SHF.L.U32 R106, R186, 0x10, RZ ;  /* 0x00000010ba6a7819 */ /* 0x000fe200000006ff */
[----:B------:R-:W-:Y:S01]  /*11f0*/  FMUL.FTZ R148, R121, R142 ;  /* 0x0000008e79947220 */ /* 0x000fe20000410000 */
[----:B------:R-:W-:Y:S01]  /*1200*/  SHF.L.U32 R144, R144, 0x10, RZ ;  /* 0x0000001090907819 */ /* 0x000fe200000006ff */
[----:B------:R-:W-:Y:S01]  /*1210*/  FADD.FTZ R58, R58, R147 ;  /* 0x000000933a3a7221 */ /* 0x000fe20000010000 */
[----:B------:R-:W-:Y:S01]  /*1220*/  FFMA.FTZ R22, R157, R147, R22 ;  /* 0x000000939d167223 */ /* 0x000fe20000010016 */
[----:B------:R-:W-:Y:S01]  /*1230*/  SHF.L.U32 R142, R8, 0x10, RZ ;  /* 0x00000010088e7819 */ /* 0x000fe200000006ff */
[----:B------:R-:W-:Y:S01]  /*1240*/  FMUL.FTZ R147, R121, R140 ;  /* 0x0000008c79937220 */ /* 0x000fe20000410000 */
[-C--:B------:R-:W-:Y:S01]  /*1250*/  FMUL.FTZ R146, R106, R144.reuse ;  /* 0x000000906a927220 */ /* 0x080fe20000410000 */
[----:B------:R-:W-:Y:S01]  /*1260*/  FADD.FTZ R59, R59, R144 ;  /* 0x000000903b3b7221 */ /* 0x000fe20000010000 */
[----:B------:R-:W-:Y:S01]  /*1270*/  FFMA.FTZ R23, R148, R144, R23 ;  /* 0x0000009094177223 */ /* 0x000fe20000010017 */
[----:B------:R-:W-:Y:S01]  /*1280*/  SHF.L.U32 R106, R9, 0x10, RZ ;  /* 0x00000010096a7819 */ /* 0x000fe200000006ff */
[-C--:B------:R-:W-:Y:S01]  /*1290*/  FMUL.FTZ R144, R142, R145.reuse ;  /* 0x000000918e907220 */ /* 0x080fe20000410000 */
[----:B------:R-:W-:Y:S01]  /*12a0*/  FADD.FTZ R52, R52, R145 ;  /* 0x0000009134347221 */ /* 0x000fe20000010000 */
[----:B------:R-:W-:Y:S01]  /*12b0*/  FFMA.FTZ R24, R147, R145, R24 ;  /* 0x0000009193187223 */ /* 0x000fe20000010018 */
[----:B------:R-:W-:Y:S01]  /*12c0*/  FMUL.FTZ R145, R121, R138 ;  /* 0x0000008a79917220 */ /* 0x000fe20000410000 */
[----:B------:R-:W-:Y:S01]  /*12d0*/  SHF.L.U32 R140, R10, 0x10, RZ ;  /* 0x000000100a8c7819 */ /* 0x000fe200000006ff */
[-C--:B------:R-:W-:Y:S01]  /*12e0*/  FMUL.FTZ R142, R106, R143.reuse ;  /* 0x0000008f6a8e7220 */ /* 0x080fe20000410000 */
[----:B------:R-:W-:Y:S01]  /*12f0*/  FADD.FTZ R54, R54, R143 ;  /* 0x0000008f36367221 */ /* 0x000fe20000010000 */
[----:B------:R-:W-:Y:S01]  /*1300*/  FFMA.FTZ R26, R145, R143, R26 ;  /* 0x0000008f911a7223 */ /* 0x000fe2000001001a */
[----:B------:R-:W-:Y:S01]  /*1310*/  FMUL.FTZ R143, R121, R134 ;  /* 0x00000086798f7220 */ /* 0x000fe20000410000 */
[----:B------:R-:W-:Y:S01]  /*1320*/  FMUL.FTZ R140, R140, R141 ;  /* 0x0000008d8c8c7220 */ /* 0x000fe20000410000 */
[----:B------:R-:W-:-:S02]  /*1330*/  FADD.FTZ R48, R48, R141 ;  /* 0x0000008d30307221 */ /* 0x000fc40000010000 */
[----:B------:R-:W-:Y:S01]  /*1340*/  FFMA.FTZ R28, R143, R141, R28 ;  /* 0x0000008d8f1c7223 */ /* 0x000fe2000001001c */
[C---:B------:R-:W-:Y:S01]  /*1350*/  FMUL.FTZ R141, R121.reuse, R130 ;  /* 0x00000082798d7220 */ /* 0x040fe20000410000 */
[----:B------:R-:W-:Y:S02]  /*1360*/  SHF.L.U32 R135, R180, 0x10, RZ ;  /* 0x00000010b4877819 */ /* 0x000fe400000006ff */
[----:B------:R-:W-:Y:S01]  /*1370*/  SHF.L.U32 R130, R136, 0x10, RZ ;  /* 0x0000001088827819 */ /* 0x000fe200000006ff */
[C---:B------:R-:W-:Y:S01]  /*1380*/  FMUL.FTZ R136, R121.reuse, R220 ;  /* 0x000000dc79887220 */ /* 0x040fe20000410000 */
[----:B------:R-:W-:Y:S01]  /*1390*/  SHF.L.U32 R164, R164, 0x10, RZ ;  /* 0x00000010a4a47819 */ /* 0x000fe200000006ff */
[----:B------:R-:W-:Y:S02]  /*13a0*/  FMUL.FTZ R132, R121, R132 ;  /* 0x0000008479847220 */ /* 0x000fe40000410000 */
[-C--:B------:R-:W-:Y:S01]  /*13b0*/  FMUL.FTZ R135, R135, R130.reuse ;  /* 0x0000008287877220 */ /* 0x080fe20000410000 */
[----:B------:R-:W-:Y:S01]  /*13c0*/  FADD.FTZ R55, R55, R130 ;  /* 0x0000008237377221 */ /* 0x000fe20000010000 */
[----:B------:R-:W-:Y:S01]  /*13d0*/  FFMA.FTZ R27, R136, R130, R27 ;  /* 0x00000082881b7223 */ /* 0x000fe2000001001b */
[----:B------:R-:W-:-:S02]  /*13e0*/  SHF.L.U32 R130, R182, 0x10, RZ ;  /* 0x00000010b6827819 */ /* 0x000fc400000006ff */
[----:B------:R-:W-:Y:S02]  /*13f0*/  SHF.L.U32 R134, R11, 0x10, RZ ;  /* 0x000000100b867819 */ /* 0x000fe400000006ff */
[----:B------:R-:W-:Y:S02]  /*1400*/  SHF.L.U32 R106, R179, 0x10, RZ ;  /* 0x00000010b36a7819 */ /* 0x000fe400000006ff */
[----:B------:R-:W-:Y:S01]  /*1410*/  SHF.L.U32 R172, R172, 0x10, RZ ;  /* 0x00000010acac7819 */ /* 0x000fe200000006ff */
        /* <DEDUP_REMOVED lines=9> */
[C---:B------:R-:W-:Y:S01]  /*14b0*/  FMUL.FTZ R129, R121.reuse, R126 ;  /* 0x0000007e79817220 */ /* 0x040fe20000410000 */
[----:B------:R-:W-:Y:S01]  /*14c0*/  FMUL.FTZ R131, R121, R128 ;  /* 0x0000008079837220 */ /* 0x000fe20000410000 */
[----:B------:R-:W-:Y:S01]  /*14d0*/  FMUL.FTZ R126, R164, R171 ;  /* 0x000000aba47e7220 */ /* 0x000fe20000410000 */
[----:B------:R-:W-:Y:S01]  /*14e0*/  SHF.L.U32 R164, R7, 0x10, RZ ;  /* 0x0000001007a47819 */ /* 0x000fe200000006ff */
[----:B------:R-:W-:Y:S01]  /*14f0*/  FMUL.FTZ R128, R106, R173 ;  /* 0x000000ad6a807220 */ /* 0x000fe20000410000 */
[C---:B------:R-:W-:Y:S01]  /*1500*/  FMUL.FTZ R125, R121.reuse, R124 ;  /* 0x0000007c797d7220 */ /* 0x040fe20000410000 */
        /* <DEDUP_REMOVED lines=8> */
[----:B------:R-:W-:Y:S01]  /*1590*/  SHF.L.U32 R164, R113, 0x10, RZ ;  /* 0x0000001071a47819 */ /* 0x000fe200000006ff */
[-C--:B------:R-:W-:Y:S01]  /*15a0*/  FMUL.FTZ R124, R106, R167.reuse ;  /* 0x000000a76a7c7220 */ /* 0x080fe20000410000 */
[----:B------:R-:W-:Y:S01]  /*15b0*/  SHF.L.U32 R169, R163, 0x10, RZ ;  /* 0x00000010a3a97819 */ /* 0x000fe200000006ff */
[----:B------:R-:W-:Y:S01]  /*15c0*/  FMUL.FTZ R122, R121, R122 ;  /* 0x0000007a797a7220 */ /* 0x000fe20000410000 */
[----:B------:R-:W-:Y:S01]  /*15d0*/  FADD.FTZ R40, R40, R167 ;  /* 0x000000a728287221 */ /* 0x000fe20000010000 */
[----:B------:R-:W-:Y:S01]  /*15e0*/  FFMA.FTZ R72, R127, R167, R72 ;  /* 0x000000a77f487223 */ /* 0x000fe20000010048 */
[----:B------:R-:W-:Y:S01]  /*15f0*/  FADD.FTZ R106, RZ, R160 ;  /* 0x000000a0ff6a7221 */ /* 0x000fe20000010000 */
[-C--:B------:R-:W-:Y:S01]  /*1600*/  FMUL.FTZ R133, R133, R170.reuse ;  /* 0x000000aa85857220 */ /* 0x080fe20000410000 */
[----:B------:R-:W-:Y:S01]  /*1610*/  FADD.FTZ R49, R49, R170 ;  /* 0x000000aa31317221 */ /* 0x000fe20000010000 */
[----:B------:R-:W-:Y:S01]  /*1620*/  FFMA.FTZ R29, R134, R170, R29 ;  /* 0x000000aa861d7223 */ /* 0x000fe2000001001d */
[----:B------:R-:W-:Y:S01]  /*1630*/  FADD.FTZ R46, R46, R171 ;  /* 0x000000ab2e2e7221 */ /* 0x000fe20000010000 */
[----:B------:R-:W-:Y:S01]  /*1640*/  FFMA.FTZ R78, R129, R171, R78 ;  /* 0x000000ab814e7223 */ /* 0x000fe2000001004e */
[----:B------:R-:W-:Y:S01]  /*1650*/  FFMA.FTZ R167, R3, R160, RZ ;  /* 0x000000a003a77223 */ /* 0x000fe200000100ff */
[----:B------:R-:W-:Y:S01]  /*1660*/  SHF.L.U32 R170, R114, 0x10, RZ ;  /* 0x0000001072aa7819 */ /* 0x000fe200000006ff */
[-C--:B------:R-:W-:Y:S01]  /*1670*/  FMUL.FTZ R163, R164, R169.reuse ;  /* 0x000000a9a4a37220 */ /* 0x080fe20000410000 */
[----:B------:R-:W-:Y:S01]  /*1680*/  SHF.L.U32 R171, R162, 0x10, RZ ;  /* 0x00000010a2ab7819 */ /* 0x000fe200000006ff */
[----:B------:R-:W-:Y:S01]  /*1690*/  FADD.FTZ R45, R45, R169 ;  /* 0x000000a92d2d7221 */ /* 0x000fe20000010000 */
[----:B------:R-:W-:Y:S01]  /*16a0*/  FFMA.FTZ R77, R122, R169, R77 ;  /* 0x000000a97a4d7223 */ /* 0x000fe2000001004d */
[----:B------:R-:W-:Y:S01]  /*16b0*/  FADD.FTZ R169, R106, R153 ;  /* 0x000000996aa97221 */ /* 0x000fe20000010000 */
[----:B------:R-:W-:Y:S01]  /*16c0*/  FFMA.FTZ R106, R154, R153, R167 ;  /* 0x000000999a6a7223 */ /* 0x000fe200000100a7 */
[----:B------:R-:W-:-:S02]  /*16d0*/  FMUL.FTZ R162, R170, R171 ;  /* 0x000000abaaa27220 */ /* 0x000fc40000410000 */
[----:B------:R-:W-:Y:S01]  /*16e0*/  FADD.FTZ R170, R169, R158 ;  /* 0x0000009ea9aa7221 */ /* 0x000fe20000010000 */
[----:B------:R-:W-:-:S03]  /*16f0*/  FFMA.FTZ R167, R161, R158, R106 ;  /* 0x0000009ea1a77223 */ /* 0x000fc6000001006a */
[----:B------:R-:W-:Y:S01]  /*1700*/  FADD.FTZ R169, R170, R151 ;  /* 0x00000097aaa97221 */ /* 0x000fe20000010000 */
[----:B------:R-:W-:Y:S01]  /*1710*/  FFMA.FTZ R106, R152, R151, R167 ;  /* 0x00000097986a7223 */ /* 0x000fe200000100a7 */
[----:B------:R-:W-:Y:S02]  /*1720*/  FMUL.FTZ R138, R121, R218 ;  /* 0x000000da798a7220 */ /* 0x000fe40000410000 */
[----:B------:R-:W-:Y:S01]  /*1730*/  FADD.FTZ R170, R169, R156 ;  /* 0x0000009ca9aa7221 */ /* 0x000fe20000010000 */
[----:B------:R-:W-:Y:S01]  /*1740*/  FFMA.FTZ R167, R159, R156, R106 ;  /* 0x0000009c9fa77223 */ /* 0x000fe2000001006a */
[----:B------:R-:W-:Y:S02]  /*1750*/  FADD.FTZ R53, R53, R172 ;  /* 0x000000ac35357221 */ /* 0x000fe40000010000 */
[----:B------:R-:W-:Y:S01]  /*1760*/  FADD.FTZ R170, R170, R149 ;  /* 0x00000095aaaa7221 */ /* 0x000fe20000010000 */
[----:B------:R-:W-:Y:S01]  /*1770*/  FFMA.FTZ R106, R150, R149, R167 ;  /* 0x00000095966a7223 */ /* 0x000fe200000100a7 */
[----:B------:R-:W-:Y:S01]  /*1780*/  FFMA.FTZ R25, R138, R172, R25 ;  /* 0x000000ac8a197223 */ /* 0x000fe20000010019 */
[----:B------:R-:W-:Y:S01]  /*1790*/  SHF.L.U32 R172, R165, 0x10, RZ ;  /* 0x00000010a5ac7819 */ /* 0x000fe200000006ff */
[----:B------:R-:W-:Y:S01]  /*17a0*/  FADD.FTZ R165, R170, R155 ;  /* 0x0000009baaa57221 */ /* 0x000fe20000010000 */
[----:B------:R-:W-:Y:S01]  /*17b0*/  FFMA.FTZ R167, R157, R155, R106 ;  /* 0x0000009b9da77223 */ /* 0x000fe2000001006a */
[----:B------:R-:W-:-:S02]  /*17c0*/  FMUL.FTZ R164, R121, R202 ;  /* 0x000000ca79a47220 */ /* 0x000fc40000410000 */
[----:B------:R-:W-:Y:S01]  /*17d0*/  FADD.FTZ R165, R165, R146 ;  /* 0x00000092a5a57221 */ /* 0x000fe20000010000 */
[----:B------:R-:W-:Y:S01]  /*17e0*/  FFMA.FTZ R170, R148, R146, R167 ;  /* 0x0000009294aa7223 */ /* 0x000fe200000100a7 */
[----:B------:R-:W-:Y:S01]  /*17f0*/  FADD.FTZ R47, R47, R171 ;  /* 0x000000ab2f2f7221 */ /* 0x000fe20000010000 */
[----:B------:R-:W-:Y:S01]  /*1800*/  FFMA.FTZ R79, R164, R171, R79 ;  /* 0x000000aba44f7223 */ /* 0x000fe2000001004f */
[----:B------:R-:W-:Y:S01]  /*1810*/  FADD.FTZ R106, R165, R144 ;  /* 0x00000090a56a7221 */ /* 0x000fe20000010000 */
[----:B------:R-:W-:Y:S01]  /*1820*/  SHF.L.U32 R175, R115, 0x10, RZ ;  /* 0x0000001073af7819 */ /* 0x000fe200000006ff */
[----:B------:R-:W-:Y:S01]  /*1830*/  FFMA.FTZ R165, R147, R144, R170 ;  /* 0x0000009093a57223 */ /* 0x000fe200000100aa */
[----:B------:R-:W-:Y:S01]  /*1840*/  SHF.L.U32 R171, R120, 0x10, RZ ;  /* 0x0000001078ab7819 */ /* 0x000fe200000006ff */
[C---:B------:R-:W-:Y:S01]  /*1850*/  FMUL.FTZ R176, R121.reuse, R176 ;  /* 0x000000b079b07220 */ /* 0x040fe20000410000 */
[----:B------:R-:W-:Y:S01]  /*1860*/  SHF.L.U32 R166, R166, 0x10, RZ ;  /* 0x00000010a6a67819 */ /* 0x000fe200000006ff */
[----:B------:R-:W-:Y:S01]  /*1870*/  FMUL.FTZ R174, R121, R174 ;  /* 0x000000ae79ae7220 */ /* 0x000fe20000410000 */
[----:B------:R-:W-:Y:S01]  /*1880*/  FADD.FTZ R167, R106, R137 ;  /* 0x000000896aa77221 */ /* 0x000fe20000010000 */
[----:B------:R-:W-:Y:S01]  /*1890*/  FFMA.FTZ R106, R138, R137, R165 ;  /* 0x000000898a6a7223 */ /* 0x000fe200000100a5 */
[-C--:B------:R-:W-:Y:S01]  /*18a0*/  FMUL.FTZ R175, R175, R172.reuse ;  /* 0x000000acafaf7220 */ /* 0x080fe20000410000 */
[----:B------:R-:W-:Y:S01]  /*18b0*/  FADD.FTZ R41, R41, R172 ;  /* 0x000000ac29297221 */ /* 0x000fe20000010000 */
[----:B------:R-:W-:Y:S01]  /*18c0*/  FFMA.FTZ R73, R176, R172, R73 ;  /* 0x000000acb0497223 */ /* 0x000fe20000010049 */
[-C--:B------:R-:W-:Y:S01]  /*18d0*/  FMUL.FTZ R172, R171, R166.reuse ;  /* 0x000000a6abac7220 */ /* 0x080fe20000410000 */
[----:B------:R-:W-:Y:S01]  /*18e0*/  FADD.FTZ R43, R43, R166 ;  /* 0x000000a62b2b7221 */ /* 0x000fe20000010000 */
[----:B------:R-:W-:Y:S01]  /*18f0*/  FFMA.FTZ R75, R174, R166, R75 ;  /* 0x000000a6ae4b7223 */ /* 0x000fe2000001004b */
[----:B------:R-:W-:Y:S01]  /*1900*/  FADD.FTZ R166, R167, R142 ;  /* 0x0000008ea7a67221 */ /* 0x000fe20000010000 */
[----:B------:R-:W-:-:S03]  /*1910*/  FFMA.FTZ R165, R145, R142, R106 ;  /* 0x0000008e91a57223 */ /* 0x000fc6000001006a */
[----:B------:R-:W-:Y:S01]  /*1920*/  FADD.FTZ R167, R166, R135 ;  /* 0x00000087a6a77221 */ /* 0x000fe20000010000 */
[----:B------:R-:W-:-:S03]  /*1930*/  FFMA.FTZ R106, R136, R135, R165 ;  /* 0x00000087886a7223 */ /* 0x000fc600000100a5 */
[----:B------:R-:W-:Y:S01]  /*1940*/  FADD.FTZ R166, R167, R140 ;  /* 0x0000008ca7a67221 */ /* 0x000fe20000010000 */
[----:B------:R-:W-:-:S03]  /*1950*/  FFMA.FTZ R165, R143, R140, R106 ;  /* 0x0000008c8fa57223 */ /* 0x000fc6000001006a */
[----:B------:R-:W-:Y:S01]  /*1960*/  FADD.FTZ R166, R166, R133 ;  /* 0x00000085a6a67221 */ /* 0x000fe20000010000 */
[----:B------:R-:W-:Y:S01]  /*1970*/  FFMA.FTZ R106, R134, R133, R165 ;  /* 0x00000085866a7223 */ /* 0x000fe200000100a5 */
[----:B------:R-:W-:Y:S02]  /*1980*/  SHF.L.U32 R193, R105, 0x10, RZ ;  /* 0x0000001069c17819 */ /* 0x000fe400000006ff */
[----:B------:R-:W-:Y:S01]  /*1990*/  SHF.L.U32 R202, R117, 0x10, RZ ;  /* 0x0000001075ca7819 */ /* 0x000fe200000006ff */
[----:B------:R-:W-:Y:S01]  /*19a0*/  FADD.FTZ R165, R166, R139 ;  /* 0x0000008ba6a57221 */ /* 0x000fe20000010000 */
[----:B------:R-:W-:Y:S01]  /*19b0*/  FFMA.FTZ R167, R141, R139, R106 ;  /* 0x0000008b8da77223 */ /* 0x000fe2000001006a */
[----:B------:R-:W-:Y:S02]  /*19c0*/  FMUL.FTZ R171, R121, R168 ;  /* 0x000000a879ab7220 */ /* 0x000fe40000410000 */
        /* <DEDUP_REMOVED lines=10> */
[----:B------:R-:W-:Y:S01]  /*1a70*/  FADD.FTZ R191, R106, R163 ;  /* 0x000000a36abf7221 */ /* 0x000fe20000010000 */
[----:B------:R-:W-:Y:S01]  /*1a80*/  FFMA.FTZ R106, R122, R163, R165 ;  /* 0x000000a37a6a7223 */ /* 0x000fe200000100a5 */
[----:B------:R-:W-:Y:S01]  /*1a90*/  FADD.FTZ R38, R38, R193 ;  /* 0x000000c126267221 */ /* 0x000fe20000010000 */
[----:B------:R-:W-:Y:S01]  /*1aa0*/  FFMA.FTZ R70, R171, R193, R70 ;  /* 0x000000c1ab467223 */ /* 0x000fe20000010046 */
[----:B------:R-:W-:Y:S01]  /*1ab0*/  FADD.FTZ R191, R191, R126 ;  /* 0x0000007ebfbf7221 */ /* 0x000fe20000010000 */
[----:B------:R-:W-:Y:S01]  /*1ac0*/  PRMT R189, R105, 0x7632, R189 ;  /* 0x0000763269bd7816 */ /* 0x000fe200000000bd */
[----:B------:R-:W-:Y:S01]  /*1ad0*/  FADD.FTZ R44, R44, R173 ;  /* 0x000000ad2c2c7221 */ /* 0x000fe20000010000 */
[----:B------:R-:W-:Y:S01]  /*1ae0*/  FFMA.FTZ R76, R131, R173, R76 ;  /* 0x000000ad834c7223 */ /* 0x000fe2000001004c */
[----:B------:R-:W-:Y:S01]  /*1af0*/  FFMA.FTZ R193, R129, R126, R106 ;  /* 0x0000007e81c17223 */ /* 0x000fe2000001006a */
[----:B------:R-:W-:Y:S01]  /*1b00*/  PRMT R105, R107, 0x7632, R105 ;  /* 0x000076326b697816 */ /* 0x000fe20000000069 */
[----:B------:R-:W-:Y:S01]  /*1b10*/  FMUL.FTZ R173, R121, R200 ;  /* 0x000000c879ad7220 */ /* 0x000fe20000410000 */
[----:B------:R-:W-:Y:S01]  /*1b20*/  SHF.L.U32 R107, R107, 0x10, RZ ;  /* 0x000000106b6b7819 */ /* 0x000fe200000006ff */
[----:B------:R-:W-:Y:S01]  /*1b30*/  FMUL.FTZ R167, R121, R196 ;  /* 0x000000c479a77220 */ /* 0x000fe20000410000 */
[----:B------:R-:W-:Y:S01]  /*1b40*/  SHF.L.U32 R200, R119, 0x10, RZ ;  /* 0x0000001077c87819 */ /* 0x000fe200000006ff */
[----:B------:R-:W-:Y:S01]  /*1b50*/  FADD.FTZ R191, R191, R162 ;  /* 0x000000a2bfbf7221 */ /* 0x000fe20000010000 */
[----:B------:R-:W-:Y:S01]  /*1b60*/  FFMA.FTZ R106, R164, R162, R193 ;  /* 0x000000a2a46a7223 */ /* 0x000fe200000100c1 */
[----:B------:R-:W-:Y:S01]  /*1b70*/  FADD.FTZ R34, R34, R107 ;  /* 0x0000006b22227221 */ /* 0x000fe20000010000 */
[-C--:B------:R-:W-:Y:S01]  /*1b80*/  FFMA.FTZ R66, R167, R107.reuse, R66 ;  /* 0x0000006ba7427223 */ /* 0x080fe20000010042 */
[----:B------:R-:W-:Y:S01]  /*1b90*/  FMUL.FTZ R165, R200, R107 ;  /* 0x0000006bc8a57220 */ /* 0x000fe20000410000 */
        /* <DEDUP_REMOVED lines=16> */
[C---:B------:R-:W-:Y:S01]  /*1ca0*/  FFMA.FTZ R107, R173.reuse, R170, R196 ;  /* 0x000000aaad6b7223 */ /* 0x040fe200000100c4 */
[----:B------:R-:W-:Y:S01]  /*1cb0*/  FADD.FTZ R36, R36, R195 ;  /* 0x000000c324247221 */ /* 0x000fe20000010000 */
[----:B------:R-:W-:Y:S01]  /*1cc0*/  FFMA.FTZ R68, R173, R195, R68 ;  /* 0x000000c3ad447223 */ /* 0x000fe20000010044 */
[----:B------:R-:W-:Y:S01]  /*1cd0*/  SHF.L.U32 R195, R2, 0x10, RZ ;  /* 0x0000001002c37819 */ /* 0x000fe200000006ff */
[----:B------:R-:W-:Y:S01]  /*1ce0*/  FADD.FTZ R191, R106, R187 ;  /* 0x000000bb6abf7221 */ /* 0x000fe20000010000 */
[C---:B------:R-:W-:Y:S01]  /*1cf0*/  FFMA.FTZ R106, R188.reuse, R187, R107 ;  /* 0x000000bbbc6a7223 */ /* 0x040fe2000001006b */
[----:B------:R-:W-:Y:S02]  /*1d00*/  FMUL.FTZ R190, R121, R190 ;  /* 0x000000be79be7220 */ /* 0x000fe40000410000 */
[----:B------:R-:W-:Y:S01]  /*1d10*/  FMUL.FTZ R189, R195, R200 ;  /* 0x000000c8c3bd7220 */ /* 0x000fe20000410000 */
[----:B------:R-:W-:Y:S01]  /*1d20*/  FADD.FTZ R196, R191, R168 ;  /* 0x000000a8bfc47221 */ /* 0x000fe20000010000 */
[----:B------:R-:W-:Y:S01]  /*1d30*/  FFMA.FTZ R107, R171, R168, R106 ;  /* 0x000000a8ab6b7223 */ /* 0x000fe2000001006a */
[----:B------:R-:W-:Y:S01]  /*1d40*/  FADD.FTZ R37, R37, R198 ;  /* 0x000000c625257221 */ /* 0x000fe20000010000 */
[----:B------:R-:W-:Y:S01]  /*1d50*/  FFMA.FTZ R69, R188, R198, R69 ;  /* 0x000000c6bc457223 */ /* 0x000fe20000010045 */
[----:B------:R-:W-:Y:S01]  /*1d60*/  FADD.FTZ R39, R39, R200 ;  /* 0x000000c827277221 */ /* 0x000fe20000010000 */
[----:B------:R-:W-:Y:S01]  /*1d70*/  FFMA.FTZ R71, R190, R200, R71 ;  /* 0x000000c8be477223 */ /* 0x000fe20000010047 */
[----:B------:R-:W-:-:S02]  /*1d80*/  SHF.L.U32 R193, R110, 0x10, RZ ;  /* 0x000000106ec17819 */ /* 0x000fc400000006ff */
[----:B------:R-:W-:Y:S01]  /*1d90*/  SHF.L.U32 R198, R104, 0x10, RZ ;  /* 0x0000001068c67819 */ /* 0x000fe200000006ff */
[----:B------:R-:W-:Y:S01]  /*1da0*/  FFMA.FTZ R104, R190, R189, R107 ;  /* 0x000000bdbe687223 */ /* 0x000fe2000001006b */
[----:B------:R-:W-:Y:S01]  /*1db0*/  SHF.L.U32 R200, R105, 0x10, RZ ;  /* 0x0000001069c87819 */ /* 0x000fe200000006ff */
[----:B------:R-:W-:Y:S01]  /*1dc0*/  FADD.FTZ R105, R196, R189 ;  /* 0x000000bdc4697221 */ /* 0x000fe20000010000 */
[----:B------:R-:W-:Y:S01]  /*1dd0*/  FMUL.FTZ R192, R121, R192 ;  /* 0x000000c079c07220 */ /* 0x000fe20000410000 */
[----:B------:R-:W-:Y:S01]  /*1de0*/  FMUL.FTZ R191, R193, R198 ;  /* 0x000000c6c1bf7220 */ /* 0x000fe20000410000 */
[----:B------:R-:W-:Y:S01]  /*1df0*/  FFMA.FTZ R104, R169, R166, R104 ;  /* 0x000000a6a9687223 */ /* 0x000fe20000010068 */
[----:B------:R-:W-:Y:S01]  /*1e00*/  FADD.FTZ R106, R105, R166 ;  /* 0x000000a6696a7221 */ /* 0x000fe20000010000 */
[----:B------:R-:W-:Y:S02]  /*1e10*/  SHF.L.U32 R195, R112, 0x10, RZ ;  /* 0x0000001070c37819 */ /* 0x000fe400000006ff */
[----:B------:R-:W-:Y:S01]  /*1e20*/  FFMA.FTZ R104, R192, R191, R104 ;  /* 0x000000bfc0687223 */ /* 0x000fe20000010068 */
[----:B------:R-:W-:Y:S01]  /*1e30*/  FADD.FTZ R106, R106, R191 ;  /* 0x000000bf6a6a7221 */ /* 0x000fe20000010000 */
[----:B------:R-:W-:Y:S01]  /*1e40*/  FMUL.FTZ R194, R121, R194 ;  /* 0x000000c279c27220 */ /* 0x000fe20000410000 */
[----:B------:R-:W-:Y:S01]  /*1e50*/  FMUL.FTZ R195, R195, R200 ;  /* 0x000000c8c3c37220 */ /* 0x000fe20000410000 */
[----:B------:R-:W-:Y:S01]  /*1e60*/  FFMA.FTZ R104, R167, R165, R104 ;  /* 0x000000a5a7687223 */ /* 0x000fe20000010068 */
[----:B------:R-:W-:Y:S01]  /*1e70*/  FADD.FTZ R106, R106, R165 ;  /* 0x000000a56a6a7221 */ /* 0x000fe20000010000 */
[----:B------:R-:W-:Y:S01]  /*1e80*/  FADD.FTZ R33, R33, R198 ;  /* 0x000000c621217221 */ /* 0x000fe20000010000 */
[----:B------:R-:W-:Y:S01]  /*1e90*/  FFMA.FTZ R65, R192, R198, R65 ;  /* 0x000000c6c0417223 */ /* 0x000fe20000010041 */
[----:B------:R-:W-:Y:S01]  /*1ea0*/  FADD.FTZ R35, R35, R200 ;  /* 0x000000c823237221 */ /* 0x000fe20000010000 */
[----:B------:R-:W-:Y:S01]  /*1eb0*/  FFMA.FTZ R67, R194, R200, R67 ;  /* 0x000000c8c2437223 */ /* 0x000fe20000010043 */
[----:B------:R-:W-:Y:S01]  /*1ec0*/  FADD.FTZ R196, R106, R195 ;  /* 0x000000c36ac47221 */ /* 0x000fe20000010000 */
[----:B------:R-:W-:Y:S01]  /*1ed0*/  FFMA.FTZ R197, R194, R195, R104 ;  /* 0x000000c3c2c57223 */ /* 0x000fe20000010068 */
[----:B------:R-:W-:Y:S06]  /*1ee0*/  BRA `(.L_x_144) ;  /* 0x0000000000547947 */ /* 0x000fec0003800000 */
.L_x_143:
[----:B------:R-:W-:Y:S02]  /*1ef0*/  MOV R109, UR14 ;  /* 0x0000000e006d7c02 */ /* 0x000fe40008000f00 */
[----:B------:R-:W-:Y:S02]  /*1f00*/  MOV R178, UR15 ;  /* 0x0000000f00b27c02 */ /* 0x000fe40008000f00 */
[----:B------:R-:W-:-:S04]  /*1f10*/  ISETP.NE.U32.AND P0, PT, R109, RZ, PT ;  /* 0x000000ff6d00720c */ /* 0x000fc80003f05070 */
[----:B------:R-:W-:-:S13]  /*1f20*/  ISETP.NE.AND.EX P0, PT, R178, RZ, PT, P0 ;  /* 0x000000ffb200720c */ /* 0x000fda0003f05300 */
[----:B------:R-:W-:Y:S05]  /*1f30*/  @!P0 BRA `(.L_x_144) ;  /* 0x0000000000408947 */ /* 0x000fea0003800000 */
[----:B------:R-:W0:Y:S01]  /*1f40*/  LDC.64 R100, c[0x0][0x438] ;  /* 0x00010e00ff647b82 */ /* 0x000e220000000a00 */
[----:B------:R-:W-:-:S05]  /*1f50*/  IMAD R88, R111, UR9, RZ ;  /* 0x000000096f587c24 */ /* 0x000fca000f8e02ff */
[----:B------:R-:W-:-:S04]  /*1f60*/  SHF.R.S32.HI R89, RZ, 0x1f, R88 ;  /* 0x0000001fff597819 */ /* 0x000fc80000011458 */
[----:B------:R-:W-:-:S04]  /*1f70*/  LEA.HI R88, R89, R88, RZ, 0x3 ;  /* 0x0000005859587211 */ /* 0x000fc800078f18ff */
[----:B------:R-:W-:-:S04]  /*1f80*/  LEA.HI.SX32 R89, R88, R193, 0x1d ;  /* 0x000000c158597211 */ /* 0x000fc800078feaff */
[C---:B------:R-:W-:Y:S02]  /*1f90*/  IADD3 R93, PT, PT, R89.reuse, 0x20, RZ ;  /* 0x00000020595d7810 */ /* 0x040fe40007ffe0ff */
[C---:B------:R-:W-:Y:S02]  /*1fa0*/  IADD3 R97, PT, PT, R89.reuse, 0x40, RZ ;  /* 0x0000004059617810 */ /* 0x040fe40007ffe0ff */
[C---:B------:R-:W-:Y:S01]  /*1fb0*/  IADD3 R91, PT, PT, R89.reuse, 0x60, RZ ;  /* 0x00000060595b7810 */ /* 0x040fe20007ffe0ff */
[----:B0-----:R-:W-:-:S04]  /*1fc0*/  IMAD.WIDE.U32 R88, R89, 0x10, R100 ;  /* 0x0000001059587825 */ /* 0x001fc800078e0064 */
[----:B------:R-:W-:-:S04]  /*1fd0*/  IMAD.WIDE.U32 R92, R93, 0x10, R100 ;  /* 0x000000105d5c7825 */ /* 0x000fc800078e0064 */
[--C-:B------:R-:W-:Y:S02]  /*1fe0*/  IMAD.WIDE.U32 R96, R97, 0x10, R100.reuse ;  /* 0x0000001061607825 */ /* 0x100fe400078e0064 */
[----:B------:R-:W5:Y:S02]  /*1ff0*/  LDG.E.128 R92, desc[UR6][R92.64] ;  /* 0x000000065c5c7981 */ /* 0x000f64000c1e1d00 */
[----:B------:R-:W-:Y:S02]  /*2000*/  IMAD.WIDE.U32 R100, R91, 0x10, R100 ;  /* 0x000000105b647825 */ /* 0x000fe400078e0064 */
[----:B------:R-:W5:Y:S04]  /*2010*/  LDG.E.128 R88, desc[UR6][R88.64] ;  /* 0x0000000658587981 */ /* 0x000f68000c1e1d00 */
[----:B------:R-:W5:Y:S04]  /*2020*/  LDG.E.128 R96, desc[UR6][R96.64] ;  /* 0x0000000660607981 */ /* 0x000f68000c1e1d00 */
[----:B------:R-:W5:Y:S02]  /*2030*/  LDG.E.128 R100, desc[UR6][R100.64] ;  /* 0x0000000664647981 */ /* 0x000f64000c1e1d00 */
.L_x_144:
[----:B------:R-:W-:Y:S05]  /*2040*/  BSYNC.RECONVERGENT B1 ;  /* 0x0000000000017941 */ /* 0x000fea0003800200 */
.L_x_142:
[----:B------:R-:W-:Y:S01]  /*2050*/  UMOV UR4, 0xffffffff ;  /* 0xffffffff00047882 */ /* 0x000fe20000000000 */
[----:B-----5:R-:W-:Y:S02]  /*2060*/  ISETP.GE.AND P2, PT, R177, 0x1, PT ;  /* 0x00000001b100780c */ /* 0x020fe40003f46270 */
[----:B------:R-:W-:Y:S11]  /*2070*/  BRA.DIV UR4, `(.L_x_145) ;  /* 0x0000005a04407947 */ /* 0x000ff6000b800000 */
        /* <DEDUP_REMOVED lines=20> */
.L_x_178:
[----:B------:R-:W3:Y:S01]  /*21c0*/  S2R R196, SR_TID.X ;  /* 0x0000000000c47919 */ /* 0x000ee20000002100 */
[----:B------:R-:W-:Y:S01]  /*21d0*/  @P2 IADD3 R177, PT, PT, R177, -0x1, RZ ;  /* 0xffffffffb1b12810 */ /* 0x000fe20007ffe0ff */
[----:B------:R-:W-:Y:S01]  /*21e0*/  IMAD R107, R111, UR9, RZ ;  /* 0x000000096f6b7c24 */ /* 0x000fe2000f8e02ff */
[----:B------:R-:W-:Y:S01]  /*21f0*/  ISETP.NE.U32.AND P1, PT, R109, RZ, PT ;  /* 0x000000ff6d00720c */ /* 0x000fe20003f25070 */
[----:B-1----:R-:W-:Y:S01]  /*2200*/  FADD.FTZ R200, R199, R200 ;  /* 0x000000c8c7c87221 */ /* 0x002fe20000010000 */
[----:B--2---:R-:W-:Y:S01]  /*2210*/  FADD.FTZ R109, R197, R202 ;  /* 0x000000cac56d7221 */ /* 0x004fe20000010000 */
[----:B------:R-:W-:Y:S01]  /*2220*/  @P2 IMAD R177, R177, UR9, RZ ;  /* 0x00000009b1b12c24 */ /* 0x000fe2000f8e02ff */
[----:B------:R-:W-:Y:S01]  /*2230*/  ISETP.NE.AND.EX P1, PT, R178, RZ, PT, P1 ;  /* 0x000000ffb200720c */ /* 0x000fe20003f25310 */
[----:B------:R-:W-:Y:S01]  /*2240*/  FMUL.FTZ R178, R200, UR12 ;  /* 0x0000000cc8b27c20 */ /* 0x000fe20008410000 */
[----:B------:R-:W-:Y:S01]  /*2250*/  SHF.R.S32.HI R198, RZ, 0x1f, R107 ;  /* 0x0000001fffc67819 */ /* 0x000fe2000001146b */
[----:B------:R-:W-:Y:S01]  /*2260*/  BSSY.RECONVERGENT B1, `(.L_x_146) ;  /* 0x0000130000017945 */ /* 0x000fe20003800200 */
[----:B------:R-:W-:Y:S01]  /*2270*/  @P2 SHF.R.S32.HI R106, RZ, 0x1f, R177 ;  /* 0x0000001fff6a2819 */ /* 0x000fe200000114b1 */
[----:B------:R-:W-:Y:S01]  /*2280*/  FMUL.FTZ R109, R109, UR12 ;  /* 0x0000000c6d6d7c20 */ /* 0x000fe20008410000 */
[----:B------:R-:W-:-:S02]  /*2290*/  ISETP.NE.AND P4, PT, RZ, UR8, PT ;  /* 0x00000008ff007c0c */ /* 0x000fc4000bf85270 */
[----:B------:R-:W-:Y:S01]  /*22a0*/  @P2 LEA.HI R106, R106, R177, RZ, 0x3 ;  /* 0x000000b16a6a2211 */ /* 0x000fe200078f18ff */
[----:B------:R-:W-:Y:S01]  /*22b0*/  HFMA2 R177, -RZ, RZ, 0, 0 ;  /* 0x00000000ffb17431 */ /* 0x000fe200000001ff */
[----:B------:R-:W-:Y:S02]  /*22c0*/  LEA.HI R198, R198, R107, RZ, 0x3 ;  /* 0x0000006bc6c67211 */ /* 0x000fe400078f18ff */
[----:B------:R-:W-:Y:S02]  /*22d0*/  FSEL R178, R178, RZ, !P4 ;  /* 0x000000ffb2b27208 */ /* 0x000fe40006000000 */
[----:B---3--:R-:W-:-:S04]  /*22e0*/  LOP3.LUT R193, R196, 0x1f, RZ, 0xc0, !PT ;  /* 0x0000001fc4c17812 */ /* 0x008fc800078ec0ff */
[-C--:B------:R-:W-:Y:S02]  /*22f0*/  @P2 LEA.HI.SX32 R177, R106, R193.reuse, 0x1d ;  /* 0x000000c16ab12211 */ /* 0x080fe400078feaff */
[----:B0-----:R-:W-:Y:S01]  /*2300*/  LEA.HI.SX32 R197, R198, R193, 0x1d ;  /* 0x000000c1c6c57211 */ /* 0x001fe200078feaff */
[----:B------:R-:W-:Y:S06]  /*2310*/  @P1 BRA `(.L_x_147) ;  /* 0x0000000800501947 */ /* 0x000fec0003800000 */
        /* <DEDUP_REMOVED lines=24> */
[C---:B------:R-:W-:Y:S01]  /*24a0*/  @P2 FMUL.FTZ R198, R121.reuse, R198 ;  /* 0x000000c679c62220 */ /* 0x040fe20000410000 */
[C---:B------:R-:W-:Y:S01]  /*24b0*/  @P2 ISETP.GT.AND P1, PT, R108.reuse, RZ, PT ;  /* 0x000000ff6c00220c */ /* 0x040fe20003f24270 */
[C---:B------:R-:W-:Y:S01]  /*24c0*/  @P2 FMUL.FTZ R200, R121.reuse, R200 ;  /* 0x000000c879c82220 */ /* 0x040fe20000410000 */
[----:B------:R-:W-:Y:S01]  /*24d0*/  @P2 ISETP.GT.AND P4, PT, R108, RZ, PT ;  /* 0x000000ff6c00220c */ /* 0x000fe20003f84270 */
[----:B------:R-:W-:Y:S01]  /*24e0*/  @P2 FMUL.FTZ R202, R121, R202 ;  /* 0x000000ca79ca2220 */ /* 0x000fe20000410000 */
[----:B0-----:R-:W-:Y:S01]  /*24f0*/  @P2 FMUL.FTZ R104, R104, R105 ;  /* 0x0000006968682220 */ /* 0x001fe20000410000 */
[----:B------:R-:W0:Y:S01]  /*2500*/  @P2 LDC R205, c[0x0][0x40c] ;  /* 0x00010300ffcd2b82 */ /* 0x000e220000000800 */
[----:B------:R-:W-:Y:S01]  /*2510*/  FFMA.FTZ R105, R161, R109, R178 ;  /* 0x0000006da1697223 */ /* 0x000fe200000100b2 */
[----:B------:R-:W-:-:S02]  /*2520*/  @P2 ISETP.GT.AND P3, PT, R108, RZ, PT ;  /* 0x000000ff6c00220c */ /* 0x000fc40003f64270 */
[----:B------:R-:W-:Y:S02]  /*2530*/  @P2 F2FP.BF16.F32.PACK_AB R104, RZ, R104 ;  /* 0x00000068ff68223e */ /* 0x000fe400000010ff */
[----:B------:R-:W-:Y:S01]  /*2540*/  @P2 ISETP.GT.AND P5, PT, R108, RZ, PT ;  /* 0x000000ff6c00220c */ /* 0x000fe20003fa4270 */
[----:B-1----:R-:W-:Y:S01]  /*2550*/  @P2 FMUL.FTZ R106, R106, R203 ;  /* 0x000000cb6a6a2220 */ /* 0x002fe20000410000 */
[----:B------:R-:W1:Y:S01]  /*2560*/  @P2 LDC R209, c[0x0][0x40c] ;  /* 0x00010300ffd12b82 */ /* 0x000e620000000800 */
[----:B------:R-:W-:Y:S01]  /*2570*/  @P2 PRMT R80, R104, 0x7610, R80 ;  /* 0x0000761068502816 */ /* 0x000fe20000000050 */
[----:B------:R-:W-:Y:S01]  /*2580*/  @P2 FADD.FTZ R104, R158, -R105 ;  /* 0x800000699e682221 */ /* 0x000fe20000010000 */
[----:B------:R-:W-:Y:S02]  /*2590*/  @P2 ISETP.GT.AND P6, PT, R108, RZ, PT ;  /* 0x000000ff6c00220c */ /* 0x000fe40003fc4270 */
[----:B------:R-:W-:Y:S01]  /*25a0*/  @P2 F2FP.BF16.F32.PACK_AB R106, RZ, R106 ;  /* 0x0000006aff6a223e */ /* 0x000fe200000010ff */
[----:B------:R-:W-:Y:S01]  /*25b0*/  @P2 FMUL.FTZ R104, R121, R104 ;  /* 0x0000006879682220 */ /* 0x000fe20000410000 */
[----:B------:R-:W-:Y:S01]  /*25c0*/  @P2 FSEL R198, R198, RZ, P4 ;  /* 0x000000ffc6c62208 */ /* 0x000fe20002000000 */
[----:B------:R-:W3:Y:S01]  /*25d0*/  @P2 LDC R203, c[0x0][0x40c] ;  /* 0x00010300ffcb2b82 */ /* 0x000ee20000000800 */
[----:B------:R-:W-:Y:S01]  /*25e0*/  @P2 PRMT R80, R80, 0x5410, R106 ;  /* 0x0000541050502816 */ /* 0x000fe2000000006a */
[----:B------:R-:W-:Y:S01]  /*25f0*/  FFMA.FTZ R106, R152, R109, R178 ;  /* 0x0000006d986a7223 */ /* 0x000fe200000100b2 */
[----:B------:R-:W-:Y:S01]  /*2600*/  @P2 FSEL R104, R104, RZ, P1 ;  /* 0x000000ff68682208 */ /* 0x000fe20000800000 */
[----:B--2---:R-:W-:Y:S01]  /*2610*/  @P2 FMUL.FTZ R198, R198, R207 ;  /* 0x000000cfc6c62220 */ /* 0x004fe20000410000 */
[----:B------:R-:W-:Y:S01]  /*2620*/  @P2 FSEL R200, R200, RZ, P5 ;  /* 0x000000ffc8c82208 */ /* 0x000fe20002800000 */
[----:B------:R-:W-:Y:S01]  /*2630*/  @P2 FADD.FTZ R106, R151, -R106 ;  /* 0x8000006a976a2221 */ /* 0x000fe20000010000 */
[----:B------:R-:W-:Y:S01]  /*2640*/  @P2 FSEL R202, R202, RZ, P6 ;  /* 0x000000ffcaca2208 */ /* 0x000fe20003000000 */
[----:B------:R-:W2:Y:S01]  /*2650*/  @P2 LDC R211, c[0x0][0x40c] ;  /* 0x00010300ffd32b82 */ /* 0x000ea20000000800 */
[----:B------:R-:W-:Y:S01]  /*2660*/  @P2 F2FP.BF16.F32.PACK_AB R198, RZ, R198 ;  /* 0x000000c6ffc6223e */ /* 0x000fe200000010ff */
[----:B------:R-:W-:-:S03]  /*2670*/  @P2 FMUL.FTZ R106, R121, R106 ;  /* 0x0000006a796a2220 */ /* 0x000fc60000410000 */
[----:B------:R-:W-:Y:S02]  /*2680*/  @P2 PRMT R82, R198, 0x7610, R82 ;  /* 0x00007610c6522816 */ /* 0x000fe40000000052 */
[----:B------:R-:W-:Y:S01]  /*2690*/  @P2 FSEL R106, R106, RZ, P3 ;  /* 0x000000ff6a6a2208 */ /* 0x000fe20001800000 */
[----:B-1----:R-:W-:-:S04]  /*26a0*/  @P2 FMUL.FTZ R200, R200, R209 ;  /* 0x000000d1c8c82220 */ /* 0x002fc80000410000 */
[----:B0-----:R-:W-:Y:S01]  /*26b0*/  @P2 FMUL.FTZ R106, R106, R205 ;  /* 0x000000cd6a6a2220 */ /* 0x001fe20000410000 */
[----:B------:R-:W-:Y:S01]  /*26c0*/  @P2 F2FP.BF16.F32.PACK_AB R200, RZ, R200 ;  /* 0x000000c8ffc8223e */ /* 0x000fe200000010ff */
[----:B---3--:R-:W-:-:S03]  /*26d0*/  @P2 FMUL.FTZ R104, R104, R203 ;  /* 0x000000cb68682220 */ /* 0x008fc60000410000 */
[----:B------:R-:W-:Y:S02]  /*26e0*/  @P2 F2FP.BF16.F32.PACK_AB R106, RZ, R106 ;  /* 0x0000006aff6a223e */ /* 0x000fe400000010ff */
        /* <DEDUP_REMOVED lines=17> */
.L_x_148:
        /* <DEDUP_REMOVED lines=13> */
[-CC-:B------:R-:W-:Y:S01]  /*28d0*/  FFMA.FTZ R213, R148, R109.reuse, R178.reuse ;  /* 0x0000006d94d57223 */ /* 0x180fe200000100b2 */
[----:B------:R-:W-:Y:S01]  /*28e0*/  FSEL R204, R86, RZ, P1 ;  /* 0x000000ff56cc7208 */ /* 0x000fe20000800000 */
[----:B------:R-:W-:Y:S01]  /*28f0*/  FFMA.FTZ R86, R152, R109, R178 ;  /* 0x0000006d98567223 */ /* 0x000fe200000100b2 */
[----:B------:R-:W-:Y:S01]  /*2900*/  FSEL R203, R84, RZ, P1 ;  /* 0x000000ff54cb7208 */ /* 0x000fe20000800000 */
[----:B------:R-:W2:Y:S01]  /*2910*/  @P2 LDC R202, c[0x0][0x40c] ;  /* 0x00010300ffca2b82 */ /* 0x000ea20000000800 */
[----:B------:R-:W-:Y:S01]  /*2920*/  FMUL.FTZ R198, R121, R198 ;  /* 0x000000c679c67220 */ /* 0x000fe20000410000 */
[----:B------:R-:W-:Y:S01]  /*2930*/  FADD.FTZ R86, R151, -R86 ;  /* 0x8000005697567221 */ /* 0x000fe20000010000 */
[----:B------:R-:W-:-:S03]  /*2940*/  FMUL.FTZ R200, R121, R200 ;  /* 0x000000c879c87220 */ /* 0x000fc60000410000 */
[----:B------:R-:W-:Y:S01]  /*2950*/  FMUL.FTZ R86, R121, R86 ;  /* 0x0000005679567220 */ /* 0x000fe20000410000 */
[----:B0-----:R-:W-:Y:S01]  /*2960*/  @P2 FMUL.FTZ R85, R204, R87 ;  /* 0x00000057cc552220 */ /* 0x001fe20000410000 */
[----:B------:R-:W0:Y:S01]  /*2970*/  @P2 LDC R210, c[0x0][0x40c] ;  /* 0x00010300ffd22b82 */ /* 0x000e220000000800 */
[----:B------:R-:W-:Y:S02]  /*2980*/  FSEL R208, R198, RZ, P1 ;  /* 0x000000ffc6d07208 */ /* 0x000fe40000800000 */
[----:B------:R-:W-:Y:S02]  /*2990*/  FSEL R206, R86, RZ, P1 ;  /* 0x000000ff56ce7208 */ /* 0x000fe40000800000 */
[----:B------:R-:W-:Y:S01]  /*29a0*/  FSEL R209, R200, RZ, P1 ;  /* 0x000000ffc8d17208 */ /* 0x000fe20000800000 */
[----:B-1----:R-:W-:Y:S01]  /*29b0*/  @P2 FMUL.FTZ R84, R203, R104 ;  /* 0x00000068cb542220 */ /* 0x002fe20000410000 */
[----:B------:R-:W-:Y:S01]  /*29c0*/  @P2 F2FP.BF16.F32.PACK_AB R104, RZ, R85 ;  /* 0x00000055ff68223e */ /* 0x000fe200000010ff */
[-CC-:B------:R-:W-:Y:S01]  /*29d0*/  FFMA.FTZ R85, R161, R109.reuse, R178.reuse ;  /* 0x0000006da1557223 */ /* 0x180fe200000100b2 */
[----:B------:R-:W1:Y:S02]  /*29e0*/  @P2 LDC R201, c[0x0][0x40c] ;  /* 0x00010300ffc92b82 */ /* 0x000e640000000800 */
[----:B------:R-:W-:Y:S01]  /*29f0*/  @P2 F2FP.BF16.F32.PACK_AB R87, RZ, R84 ;  /* 0x00000054ff57223e */ /* 0x000fe200000010ff */
[----:B------:R-:W-:Y:S01]  /*2a00*/  FADD.FTZ R84, R158, -R85 ;  /* 0x800000559e547221 */ /* 0x000fe20000010000 */
[----:B------:R-:W-:-:S02]  /*2a10*/  FFMA.FTZ R85, R159, R109, R178 ;  /* 0x0000006d9f557223 */ /* 0x000fc400000100b2 */
[----:B------:R-:W-:Y:S01]  /*2a20*/  @P2 PRMT R80, R87, 0x7610, R80 ;  /* 0x0000761057502816 */ /* 0x000fe20000000050 */
[C---:B------:R-:W-:Y:S01]  /*2a30*/  FMUL.FTZ R84, R121.reuse, R84 ;  /* 0x0000005479547220 */ /* 0x040fe20000410000 */
[----:B------:R-:W3:Y:S01]  /*2a40*/  @P2 LDC R211, c[0x0][0x40c] ;  /* 0x00010300ffd32b82 */ /* 0x000ee20000000800 */
[----:B------:R-:W-:Y:S01]  /*2a50*/  FADD.FTZ R106, R156, -R85 ;  /* 0x800000559c6a7221 */ /* 0x000fe20000010000 */
[----:B------:R-:W-:Y:S02]  /*2a60*/  @P2 PRMT R80, R80, 0x5410, R104 ;  /* 0x0000541050502816 */ /* 0x000fe40000000068 */
[----:B------:R-:W-:Y:S01]  /*2a70*/  FSEL R205, R84, RZ, P1 ;  /* 0x000000ff54cd7208 */ /* 0x000fe20000800000 */
[----:B------:R-:W-:-:S03]  /*2a80*/  FMUL.FTZ R106, R121, R106 ;  /* 0x0000006a796a7220 */ /* 0x000fc60000410000 */
[----:B------:R-:W4:Y:S01]  /*2a90*/  @P2 LDC R212, c[0x0][0x40c] ;  /* 0x00010300ffd42b82 */ /* 0x000f220000000800 */
[----:B--2---:R-:W-:Y:S01]  /*2aa0*/  @P2 FMUL.FTZ R84, R205, R202 ;  /* 0x000000cacd542220 */ /* 0x004fe20000410000 */
[----:B------:R-:W-:Y:S01]  /*2ab0*/  FSEL R207, R106, RZ, P1 ;  /* 0x000000ff6acf7208 */ /* 0x000fe20000800000 */
[----:B------:R-:W-:-:S03]  /*2ac0*/  FADD.FTZ R202, R146, -R213 ;  /* 0x800000d592ca7221 */ /* 0x000fc60000010000 */
[----:B------:R-:W-:Y:S01]  /*2ad0*/  @P2 F2FP.BF16.F32.PACK_AB R105, RZ, R84 ;  /* 0x00000054ff69223e */ /* 0x000fe200000010ff */
[----:B0-----:R-:W-:Y:S01]  /*2ae0*/  @P2 FMUL.FTZ R85, R207, R210 ;  /* 0x000000d2cf552220 */ /* 0x001fe20000410000 */
[----:B-1----:R-:W-:Y:S01]  /*2af0*/  @P2 FMUL.FTZ R84, R206, R201 ;  /* 0x000000c9ce542220 */ /* 0x002fe20000410000 */
[----:B------:R-:W-:Y:S01]  /*2b00*/  FMUL.FTZ R202, R121, R202 ;  /* 0x000000ca79ca7220 */ /* 0x000fe20000410000 */
[----:B------:R-:W-:Y:S02]  /*2b10*/  @P2 PRMT R81, R105, 0x7610, R81 ;  /* 0x0000761069512816 */ /* 0x000fe40000000051 */
[----:B------:R-:W-:Y:S02]  /*2b20*/  @P2 F2FP.BF16.F32.PACK_AB R198, RZ, R85 ;  /* 0x00000055ffc6223e */ /* 0x000fe400000010ff */
[----:B------:R-:W-:Y:S01]  /*2b30*/  @P2 F2FP.BF16.F32.PACK_AB R106, RZ, R84 ;  /* 0x00000054ff6a223e */ /* 0x000fe200000010ff */
[----:B---3--:R-:W-:Y:S01]  /*2b40*/  @P2 FMUL.FTZ R86, R208, R211 ;  /* 0x000000d3d0562220 */ /* 0x008fe20000410000 */
[----:B------:R-:W-:-:S02]  /*2b50*/  FSEL R202, R202, RZ, P1 ;  /* 0x000000ffcaca7208 */ /* 0x000fc40000800000 */
[----:B------:R-:W-:Y:S02]  /*2b60*/  @P2 PRMT R82, R198, 0x7610, R82 ;  /* 0x00007610c6522816 */ /* 0x000fe40000000052 */
[----:B------:R-:W-:Y:S02]  /*2b70*/  @P2 F2FP.BF16.F32.PACK_AB R200, RZ, R86 ;  /* 0x00000056ffc8223e */ /* 0x000fe400000010ff */
[----:B------:R-:W-:Y:S01]  /*2b80*/  F2FP.BF16.F32.PACK_AB R84, R204, R203 ;  /* 0x000000cbcc54723e */ /* 0x000fe200000010ff */
[----:B----4-:R-:W-:Y:S01]  /*2b90*/  @P2 FMUL.FTZ R201, R209, R212 ;  /* 0x000000d4d1c92220 */ /* 0x010fe20000410000 */
[----:B------:R-:W-:Y:S02]  /*2ba0*/  F2FP.BF16.F32.PACK_AB R85, R206, R205 ;  /* 0x000000cdce55723e */ /* 0x000fe400000010ff */
[----:B------:R-:W-:Y:S02]  /*2bb0*/  F2FP.BF16.F32.PACK_AB R86, R208, R207 ;  /* 0x000000cfd056723e */ /* 0x000fe400000010ff */
        /* <DEDUP_REMOVED lines=10> */
.L_x_147:
        /* <DEDUP_REMOVED lines=19> */
[----:B------:R-:W-:Y:S01]  /*2d90*/  @P1 FADD.FTZ R203, R153, -R202 ;  /* 0x800000ca99cb1221 */ /* 0x000fe20000010000 */
[----:B------:R-:W2:Y:S01]  /*2da0*/  @P2 LDC R209, c[0x0][0x40c] ;  /* 0x00010300ffd12b82 */ /* 0x000ea20000000800 */
[C---:B------:R-:W-:Y:S01]  /*2db0*/  @P1 FFMA.FTZ R106, R121.reuse, R105, R106 ;  /* 0x00000069796a1223 */ /* 0x040fe2000001006a */
[C---:B------:R-:W-:Y:S01]  /*2dc0*/  @P1 FFMA.FTZ R200, R121.reuse, R207, R200 ;  /* 0x000000cf79c81223 */ /* 0x040fe200000100c8 */
[----:B------:R-:W-:Y:S01]  /*2dd0*/  @P1 FFMA.FTZ R198, R121, R203, R198 ;  /* 0x000000cb79c61223 */ /* 0x000fe200000100c6 */
[--C-:B------:R-:W-:Y:S01]  /*2de0*/  @P1 FFMA.FTZ R202, R152, R109, R178.reuse ;  /* 0x0000006d98ca1223 */ /* 0x100fe200000100b2 */
[----:B0-----:R-:W-:Y:S01]  /*2df0*/  @P2 FMUL.FTZ R106, R106, R201 ;  /* 0x000000c96a6a2220 */ /* 0x001fe20000410000 */
[----:B------:R-:W-:Y:S01]  /*2e00*/  PRMT R105, R90, 0x7632, R105 ;  /* 0x000076325a697816 */ /* 0x000fe20000000069 */
[----:B------:R-:W-:Y:S01]  /*2e10*/  @P1 FFMA.FTZ R210, R157, R109, R178 ;  /* 0x0000006d9dd21223 */ /* 0x000fe200000100b2 */
[----:B------:R-:W0:Y:S01]  /*2e20*/  @P2 LDC R201, c[0x0][0x40c] ;  /* 0x00010300ffc92b82 */ /* 0x000e220000000800 */
[----:B------:R-:W-:Y:S01]  /*2e30*/  @P1 FADD.FTZ R202, R151, -R202 ;  /* 0x800000ca97ca1221 */ /* 0x000fe20000010000 */
[----:B------:R-:W-:Y:S01]  /*2e40*/  SHF.L.U32 R204, R105, 0x10, RZ ;  /* 0x0000001069cc7819 */ /* 0x000fe200000006ff */
[----:B------:R-:W-:Y:S01]  /*2e50*/  @P1 FADD.FTZ R105, R149, -R208 ;  /* 0x800000d095691221 */ /* 0x000fe20000010000 */
[----:B------:R-:W-:Y:S01]  /*2e60*/  @P1 FADD.FTZ R211, R155, -R210 ;  /* 0x800000d29bd31221 */ /* 0x000fe20000010000 */
[----:B-1----:R-:W-:Y:S01]  /*2e70*/  @P2 FMUL.FTZ R198, R198, R205 ;  /* 0x000000cdc6c62220 */ /* 0x002fe20000410000 */
[----:B------:R-:W-:Y:S01]  /*2e80*/  @P1 FFMA.FTZ R205, R159, R109, R178 ;  /* 0x0000006d9fcd1223 */ /* 0x000fe200000100b2 */
[C---:B------:R-:W-:Y:S01]  /*2e90*/  @P1 FFMA.FTZ R104, R121.reuse, R202, R104 ;  /* 0x000000ca79681223 */ /* 0x040fe20000010068 */
[----:B------:R-:W1:Y:S01]  /*2ea0*/  @P2 LDC R207, c[0x0][0x40c] ;  /* 0x00010300ffcf2b82 */ /* 0x000e620000000800 */
[----:B------:R-:W-:Y:S01]  /*2eb0*/  SHF.L.U32 R202, R90, 0x10, RZ ;  /* 0x000000105aca7819 */ /* 0x000fe200000006ff */
[----:B------:R-:W-:Y:S01]  /*2ec0*/  @P1 FADD.FTZ R205, R156, -R205 ;  /* 0x800000cd9ccd1221 */ /* 0x000fe20000010000 */
[C---:B------:R-:W-:Y:S01]  /*2ed0*/  @P1 FFMA.FTZ R204, R121.reuse, R105, R204 ;  /* 0x0000006979cc1223 */ /* 0x040fe200000100cc */
[C---:B------:R-:W-:Y:S01]  /*2ee0*/  @P1 FFMA.FTZ R206, R121.reuse, R211, R206 ;  /* 0x000000d379ce1223 */ /* 0x040fe200000100ce */
[----:B------:R-:W-:Y:S01]  /*2ef0*/  @P2 F2FP.BF16.F32.PACK_AB R106, RZ, R106 ;  /* 0x0000006aff6a223e */ /* 0x000fe200000010ff */
        /* <DEDUP_REMOVED lines=8> */
[----:B------:R-:W-:-:S04]  /*2f80*/  @P2 PRMT R80, R80, 0x5410, R198 ;  /* 0x0000541050502816 */ /* 0x000fc800000000c6 */
[----:B------:R-:W-:Y:S01]  /*2f90*/  @P2 F2FP.BF16.F32.PACK_AB R200, RZ, R200 ;  /* 0x000000c8ffc8223e */ /* 0x000fe200000010ff */
[----:B-1----:R-:W-:-:S03]  /*2fa0*/  @P2 FMUL.FTZ R202, R202, R207 ;  /* 0x000000cfcaca2220 */ /* 0x002fc60000410000 */
[----:B------:R-:W-:Y:S02]  /*2fb0*/  @P2 PRMT R81, R200, 0x7610, R81 ;  /* 0x00007610c8512816 */ /* 0x000fe40000000051 */
[----:B------:R-:W-:Y:S01]  /*2fc0*/  @P2 F2FP.BF16.F32.PACK_AB R202, RZ, R202 ;  /* 0x000000caffca223e */ /* 0x000fe200000010ff */
[----:B---3--:R-:W-:-:S03]  /*2fd0*/  @P2 FMUL.FTZ R104, R104, R203 ;  /* 0x000000cb68682220 */ /* 0x008fc60000410000 */
[----:B------:R-:W-:Y:S02]  /*2fe0*/  @P2 PRMT R82, R202, 0x7610, R82 ;  /* 0x00007610ca522816 */ /* 0x000fe40000000052 */
[----:B------:R-:W-:Y:S02]  /*2ff0*/  @P2 F2FP.BF16.F32.PACK_AB R104, RZ, R104 ;  /* 0x00000068ff68223e */ /* 0x000fe400000010ff */
[----:B------:R-:W-:Y:S01]  /*3000*/  @P2 PRMT R82, R82, 0x5410, R204 ;  /* 0x0000541052522816 */ /* 0x000fe200000000cc */
[----:B--2---:R-:W-:Y:S01]  /*3010*/  @P2 FMUL.FTZ R206, R206, R213 ;  /* 0x000000d5cece2220 */ /* 0x004fe20000410000 */
[----:B------:R-:W-:-:S04]  /*3020*/  @P2 PRMT R81, R81, 0x5410, R104 ;  /* 0x0000541051512816 */ /* 0x000fc80000000068 */
        /* <DEDUP_REMOVED lines=12> */
.L_x_150:
[----:B------:R-:W-:Y:S01]  /*30f0*/  ISETP.GT.AND P1, PT, R108, RZ, PT ;  /* 0x000000ff6c00720c */ /* 0x000fe20003f24270 */
[----:B------:R-:W-:Y:S01]  /*3100*/  @P3 FFMA.FTZ R85, R3, R109, R178 ;  /* 0x0000006d03553223 */ /* 0x000fe200000100b2 */
[----:B------:R-:W-:Y:S01]  /*3110*/  SHF.L.U32 R105, R105, 0x10, RZ ;  /* 0x0000001069697819 */ /* 0x000fe200000006ff */
[----:B------:R-:W0:Y:S01]  /*3120*/  @P2 LDC R87, c[0x0][0x40c] ;  /* 0x00010300ff572b82 */ /* 0x000e220000000800 */
[----:B------:R-:W-:Y:S01]  /*3130*/  SHF.L.U32 R84, R88, 0x10, RZ ;  /* 0x0000001058547819 */ /* 0x000fe200000006ff */
[----:B------:R-:W-:Y:S01]  /*3140*/  @P3 FADD.FTZ R85, R160, -R85 ;  /* 0x80000055a0553221 */ /* 0x000fe20000010000 */
[----:B------:R-:W-:Y:S02]  /*3150*/  SHF.L.U32 R201, R104, 0x10, RZ ;  /* 0x0000001068c97819 */ /* 0x000fe400000006ff */
[----:B------:R-:W-:Y:S01]  /*3160*/  SHF.L.U32 R198, R89, 0x10, RZ ;  /* 0x0000001059c67819 */ /* 0x000fe200000006ff */
[----:B------:R-:W-:Y:S01]  /*3170*/  @P3 FFMA.FTZ R84, R121, R85, R84 ;  /* 0x0000005579543223 */ /* 0x000fe20000010054 */
[C---:B------:R-:W-:Y:S01]  /*3180*/  PRMT R85, R90.reuse, 0x7632, R85 ;  /* 0x000076325a557816 */ /* 0x040fe20000000055 */
[----:B------:R-:W1:Y:S01]  /*3190*/  @P2 LDC R203, c[0x0][0x40c] ;  /* 0x00010300ffcb2b82 */ /* 0x000e620000000800 */
[----:B------:R-:W-:Y:S01]  /*31a0*/  SHF.L.U32 R204, R90, 0x10, RZ ;  /* 0x000000105acc7819 */ /* 0x000fe200000006ff */
[-CC-:B------:R-:W-:Y:S01]  /*31b0*/  @P1 FFMA.FTZ R86, R154, R109.reuse, R178.reuse ;  /* 0x0000006d9a561223 */ /* 0x180fe200000100b2 */
[----:B------:R-:W-:Y:S01]  /*31c0*/  SHF.L.U32 R205, R85, 0x10, RZ ;  /* 0x0000001055cd7819 */ /* 0x000fe200000006ff */
[-CC-:B------:R-:W-:Y:S01]  /*31d0*/  @P1 FFMA.FTZ R104, R152, R109.reuse, R178.reuse ;  /* 0x0000006d98681223 */ /* 0x180fe200000100b2 */
[-C--:B------:R-:W-:Y:S01]  /*31e0*/  @P1 FFMA.FTZ R85, R161, R109.reuse, R178 ;  /* 0x0000006da1551223 */ /* 0x080fe200000100b2 */
[----:B------:R-:W-:Y:S01]  /*31f0*/  @P1 FADD.FTZ R86, R153, -R86 ;  /* 0x8000005699561221 */ /* 0x000fe20000010000 */
[-C--:B------:R-:W-:Y:S01]  /*3200*/  @P1 FFMA.FTZ R207, R159, R109.reuse, R178 ;  /* 0x0000006d9fcf1223 */ /* 0x080fe200000100b2 */
[----:B------:R-:W2:Y:S01]  /*3210*/  @P2 LDC R211, c[0x0][0x40c] ;  /* 0x00010300ffd32b82 */ /* 0x000ea20000000800 */
[----:B------:R-:W-:Y:S01]  /*3220*/  @P1 FADD.FTZ R104, R151, -R104 ;  /* 0x8000006897681221 */ /* 0x000fe20000010000 */
[C---:B------:R-:W-:Y:S01]  /*3230*/  @P1 FFMA.FTZ R105, R121.reuse, R86, R105 ;  /* 0x0000005679691223 */ /* 0x040fe20000010069 */
[----:B------:R-:W-:Y:S01]  /*3240*/  @P1 FADD.FTZ R85, R158, -R85 ;  /* 0x800000559e551221 */ /* 0x000fe20000010000 */
[----:B------:R-:W-:Y:S01]  /*3250*/  @P1 FFMA.FTZ R106, R150, R109, R178 ;  /* 0x0000006d966a1223 */ /* 0x000fe200000100b2 */
[----:B------:R-:W-:Y:S01]  /*3260*/  @P1 FADD.FTZ R207, R156, -R207 ;  /* 0x800000cf9ccf1221 */ /* 0x000fe20000010000 */
[C---:B------:R-:W-:Y:S01]  /*3270*/  @P1 FFMA.FTZ R201, R121.reuse, R104, R201 ;  /* 0x0000006879c91223 */ /* 0x040fe200000100c9 */
[----:B------:R-:W-:Y:S01]  /*3280*/  @P1 FFMA.FTZ R198, R121, R85, R198 ;  /* 0x0000005579c61223 */ /* 0x000fe200000100c6 */
[----:B------:R-:W3:Y:S01]  /*3290*/  @P2 LDC R86, c[0x0][0x40c] ;  /* 0x00010300ff562b82 */ /* 0x000ee20000000800 */
[----:B------:R-:W-:Y:S01]  /*32a0*/  @P1 FFMA.FTZ R104, R157, R109, R178 ;  /* 0x0000006d9d681223 */ /* 0x000fe200000100b2 */
[----:B------:R-:W-:Y:S01]  /*32b0*/  @P1 FADD.FTZ R106, R149, -R106 ;  /* 0x8000006a956a1221 */ /* 0x000fe20000010000 */
[----:B------:R-:W-:Y:S01]  /*32c0*/  @P1 FFMA.FTZ R204, R121, R207, R204 ;  /* 0x000000cf79cc1223 */ /* 0x000fe200000100cc */
[C---:B------:R-:W-:Y:S01]  /*32d0*/  PRMT R85, R91.reuse, 0x7632, R85 ;  /* 0x000076325b557816 */ /* 0x040fe20000000055 */
[----:B------:R-:W-:Y:S01]  /*32e0*/  @P1 FFMA.FTZ R207, R148, R109, R178 ;  /* 0x0000006d94cf1223 */ /* 0x000fe200000100b2 */
[----:B------:R-:W-:Y:S01]  /*32f0*/  SHF.L.U32 R208, R91, 0x10, RZ ;  /* 0x000000105bd07819 */ /* 0x000fe200000006ff */
[----:B------:R-:W-:Y:S01]  /*3300*/  @P1 FADD.FTZ R104, R155, -R104 ;  /* 0x800000689b681221 */ /* 0x000fe20000010000 */
[----:B------:R-:W4:Y:S01]  /*3310*/  @P2 LDC R213, c[0x0][0x40c] ;  /* 0x00010300ffd52b82 */ /* 0x000f220000000800 */
[----:B------:R-:W-:Y:S01]  /*3320*/  @P1 FFMA.FTZ R205, R121, R106, R205 ;  /* 0x0000006a79cd1223 */ /* 0x000fe200000100cd */
[----:B------:R-:W-:Y:S01]  /*3330*/  SHF.L.U32 R209, R85, 0x10, RZ ;  /* 0x0000001055d17819 */ /* 0x000fe200000006ff */
[----:B------:R-:W-:Y:S01]  /*3340*/  @P1 FADD.FTZ R106, R146, -R207 ;  /* 0x800000cf926a1221 */ /* 0x000fe20000010000 */
[C---:B------:R-:W-:Y:S01]  /*3350*/  @P1 FFMA.FTZ R208, R121.reuse, R104, R208 ;  /* 0x0000006879d01223 */ /* 0x040fe200000100d0 */
[----:B0-----:R-:W-:Y:S01]  /*3360*/  @P2 FMUL.FTZ R85, R84, R87 ;  /* 0x0000005754552220 */ /* 0x001fe20000410000 */
[----:B-1----:R-:W-:Y:S01]  /*3370*/  @P2 FMUL.FTZ R87, R198, R203 ;  /* 0x000000cbc6572220 */ /* 0x002fe20000410000 */
[----:B------:R-:W-:Y:S01]  /*3380*/  @P1 FFMA.FTZ R209, R121, R106, R209 ;  /* 0x0000006a79d11223 */ /* 0x000fe200000100d1 */
[----:B------:R-:W0:Y:S01]  /*3390*/  @P2 LDC R202, c[0x0][0x40c] ;  /* 0x00010300ffca2b82 */ /* 0x000e220000000800 */
[----:B------:R-:W-:-:S02]  /*33a0*/  F2FP.BF16.F32.PACK_AB R84, R105, R84 ;  /* 0x000000546954723e */ /* 0x000fc400000010ff */
[----:B------:R-:W-:Y:S02]  /*33b0*/  @P2 F2FP.BF16.F32.PACK_AB R104, RZ, R85 ;  /* 0x00000055ff68223e */ /* 0x000fe400000010ff */
[----:B------:R-:W-:Y:S02]  /*33c0*/  @P2 F2FP.BF16.F32.PACK_AB R200, RZ, R87 ;  /* 0x00000057ffc8223e */ /* 0x000fe400000010ff */
[----:B------:R-:W-:Y:S01]  /*33d0*/  @P2 PRMT R80, R104, 0x7610, R80 ;  /* 0x0000761068502816 */ /* 0x000fe20000000050 */
[----:B------:R-:W1:Y:S01]  /*33e0*/  @P2 LDC R206, c[0x0][0x40c] ;  /* 0x00010300ffce2b82 */ /* 0x000e620000000800 */
[----:B---3--:R-:W-:Y:S01]  /*33f0*/  @P2 FMUL.FTZ R86, R105, R86 ;  /* 0x0000005669562220 */ /* 0x008fe20000410000 */
[----:B------:R-:W-:-:S04]  /*3400*/  @P2 PRMT R81, R200, 0x7610, R81 ;  /* 0x00007610c8512816 */ /* 0x000fc80000000051 */
[----:B------:R-:W-:Y:S01]  /*3410*/  @P2 F2FP.BF16.F32.PACK_AB R106, RZ, R86 ;  /* 0x00000056ff6a223e */ /* 0x000fe200000010ff */
[----:B--2---:R-:W-:Y:S01]  /*3420*/  @P2 FMUL.FTZ R86, R204, R211 ;  /* 0x000000d3cc562220 */ /* 0x004fe20000410000 */
[----:B------:R-:W2:Y:S01]  /*3430*/  @P2 LDC R210, c[0x0][0x40c] ;  /* 0x00010300ffd22b82 */ /* 0x000ea20000000800 */
[----:B----4-:R-:W-:Y:S01]  /*3440*/  @P2 FMUL.FTZ R207, R208, R213 ;  /* 0x000000d5d0cf2220 */ /* 0x010fe20000410000 */
[----:B------:R-:W-:Y:S02]  /*3450*/  @P2 PRMT R80, R80, 0x5410, R106 ;  /* 0x0000541050502816 */ /* 0x000fe4000000006a */
[----:B------:R-:W-:Y:S02]  /*3460*/  @P2 F2FP.BF16.F32.PACK_AB R203, RZ, R86 ;  /* 0x00000056ffcb223e */ /* 0x000fe400000010ff */
[----:B------:R-:W-:Y:S01]  /*3470*/  @P2 F2FP.BF16.F32.PACK_AB R207, RZ, R207 ;  /* 0x000000cfffcf223e */ /* 0x000fe200000010ff */
[----:B0-----:R-:W-:Y:S01]  /*3480*/  @P2 FMUL.FTZ R85, R201, R202 ;  /* 0x000000cac9552220 */ /* 0x001fe20000410000 */
[----:B------:R-:W-:-:S02]  /*3490*/  @P2 PRMT R82, R203, 0x7610, R82 ;  /* 0x00007610cb522816 */ /* 0x000fc40000000052 */
[----:B------:R-:W-:Y:S02]  /*34a0*/  @P2 PRMT R83, R207, 0x7610, R83 ;  /* 0x00007610cf532816 */ /* 0x000fe40000000053 */
[----:B------:R-:W-:Y:S02]  /*34b0*/  @P2 F2FP.BF16.F32.PACK_AB R202, RZ, R85 ;  /* 0x00000055ffca223e */ /* 0x000fe400000010ff */
[----:B------:R-:W-:Y:S01]  /*34c0*/  F2FP.BF16.F32.PACK_AB R85, R201, R198 ;  /* 0x000000c6c955723e */ /* 0x000fe200000010ff */
[C---:B-1----:R-:W-:Y:S01]  /*34d0*/  @P2 FMUL.FTZ R87, R205.reuse, R206 ;  /* 0x000000cecd572220 */ /* 0x042fe20000410000 */
[----:B------:R-:W-:Y:S02]  /*34e0*/  F2FP.BF16.F32.PACK_AB R86, R205, R204 ;  /* 0x000000cccd56723e */ /* 0x000fe400000010ff */
[----:B------:R-:W-:Y:S02]  /*34f0*/  @P2 PRMT R81, R81, 0x5410, R202 ;  /* 0x0000541051512816 */ /* 0x000fe400000000ca */
[----:B------:R-:W-:-:S02]  /*3500*/  @P2 F2FP.BF16.F32.PACK_AB R206, RZ, R87 ;  /* 0x00000057ffce223e */ /* 0x000fc400000010ff */
[C---:B------:R-:W-:Y:S01]  /*3510*/  F2FP.BF16.F32.PACK_AB R87, R209.reuse, R208 ;  /* 0x000000d0d157723e */ /* 0x040fe200000010ff */
[----:B--2---:R-:W-:Y:S01]  /*3520*/  @P2 FMUL.FTZ R210, R209, R210 ;  /* 0x000000d2d1d22220 */ /* 0x004fe20000410000 */
[----:B------:R-:W-:-:S04]  /*3530*/  @P2 PRMT R82, R82, 0x5410, R206 ;  /* 0x0000541052522816 */ /* 0x000fc800000000ce */
[----:B------:R-:W-:-:S04]  /*3540*/  @P2 F2FP.BF16.F32.PACK_AB R210, RZ, R210 ;  /* 0x000000d2ffd2223e */ /* 0x000fc800000010ff */
[----:B------:R-:W-:-:S07]  /*3550*/  @P2 PRMT R83, R83, 0x5410, R210 ;  /* 0x0000541053532816 */ /* 0x000fce00000000d2 */
.L_x_149:
[----:B------:R-:W-:Y:S05]  /*3560*/  BSYNC.RECONVERGENT B1 ;  /* 0x0000000000017941 */ /* 0x000fea0003800200 */
.L_x_146:
[----:B------:R-:W-:Y:S01]  /*3570*/  ISETP.NE.U32.AND P1, PT, R107, RZ, PT ;  /* 0x000000ff6b00720c */ /* 0x000fe20003f25070 */
[----:B------:R-:W0:Y:S01]  /*3580*/  @P2 LDC.64 R104, c[0x0][0x468] ;  /* 0x00011a00ff682b82 */ /* 0x000e220000000a00 */
[----:B------:R-:W-:Y:S02]  /*3590*/  BSSY.RECONVERGENT B1, `(.L_x_151) ;  /* 0x0000128000017945 */ /* 0x000fe40003800200 */
[----:B------:R-:W-:-:S13]  /*35a0*/  ISETP.NE.AND.EX P1, PT, R199, RZ, PT, P1 ;  /* 0x000000ffc700720c */ /* 0x000fda0003f25310 */
[----:B------:R-:W1:Y:S01]  /*35b0*/  @P1 LDC.64 R106, c[0x0][0x478] ;  /* 0x00011e00ff6a1b82 */ /* 0x000e620000000a00 */
[----:B0-----:R-:W-:-:S04]  /*35c0*/  @P2 IMAD.WIDE.U32 R104, R177, 0x10, R104 ;  /* 0x00000010b1682825 */ /* 0x001fc800078e0068 */
[----:B-1----:R-:W-:-:S05]  /*35d0*/  @P1 IMAD.WIDE.U32 R106, R197, 0x10, R106 ;  /* 0x00000010c56a1825 */ /* 0x002fca00078e006a */
[----:B------:R0:W-:Y:S04]  /*35e0*/  @P1 STG.E.128 desc[UR6][R106.64], R84 ;  /* 0x000000546a001986 */ /* 0x0001e8000c101d06 */
[----:B------:R0:W-:Y:S01]  /*35f0*/  @P2 STG.E.128 desc[UR6][R104.64], R80 ;  /* 0x0000005068002986 */ /* 0x0001e2000c101d06 */
[----:B------:R-:W-:Y:S05]  /*3600*/  @!P0 BRA `(.L_x_152) ;  /* 0x0000000800448947 */ /* 0x000fea0003800000 */
[----:B------:R-:W-:Y:S05]  /*3610*/  @!P1 BRA `(.L_x_153) ;  /* 0x0000000400289947 */ /* 0x000fea0003800000 */
[----:B------:R-:W-:Y:S01]  /*3620*/  ISETP.GT.AND P3, PT, R108, RZ, PT ;  /* 0x000000ff6c00720c */ /* 0x000fe20003f64270 */
[----:B------:R-:W1:Y:S01]  /*3630*/  @P2 LDC R201, c[0x0][0x40c] ;  /* 0x00010300ffc92b82 */ /* 0x000e620000000800 */
[C---:B0-----:R-:W-:Y:S02]  /*3640*/  SHF.L.U32 R84, R92.reuse, 0x10, RZ ;  /* 0x000000105c547819 */ /* 0x041fe400000006ff */
[----:B------:R-:W-:Y:S02]  /*3650*/  SHF.L.U32 R106, R93, 0x10, RZ ;  /* 0x000000105d6a7819 */ /* 0x000fe400000006ff */
[----:B------:R-:W-:Y:S02]  /*3660*/  PRMT R86, R92, 0x7632, R86 ;  /* 0x000076325c567816 */ /* 0x000fe40000000056 */
[----:B------:R-:W-:Y:S01]  /*3670*/  SHF.L.U32 R200, R94, 0x10, RZ ;  /* 0x000000105ec87819 */ /* 0x000fe200000006ff */
[----:B------:R-:W0:Y:S01]  /*3680*/  @P2 LDC R207, c[0x0][0x40c] ;  /* 0x00010300ffcf2b82 */ /* 0x000e220000000800 */
[----:B------:R-:W-:-:S02]  /*3690*/  SHF.L.U32 R86, R86, 0x10, RZ ;  /* 0x0000001056567819 */ /* 0x000fc400000006ff */
[----:B------:R-:W-:Y:S01]  /*36a0*/  SHF.L.U32 R204, R95, 0x10, RZ ;  /* 0x000000105fcc7819 */ /* 0x000fe200000006ff */
[-CC-:B------:R-:W-:Y:S01]  /*36b0*/  @P3 FFMA.FTZ R85, R147, R109.reuse, R178.reuse ;  /* 0x0000006d93553223 */ /* 0x180fe200000100b2 */
[-CC-:B------:R-:W-:Y:S01]  /*36c0*/  @P3 FFMA.FTZ R104, R138, R109.reuse, R178.reuse ;  /* 0x0000006d8a683223 */ /* 0x180fe200000100b2 */
[-CC-:B------:R-:W-:Y:S01]  /*36d0*/  @P3 FFMA.FTZ R198, R136, R109.reuse, R178.reuse ;  /* 0x0000006d88c63223 */ /* 0x180fe200000100b2 */
[----:B------:R-:W-:Y:S01]  /*36e0*/  @P3 FFMA.FTZ R199, R132, R109, R178 ;  /* 0x0000006d84c73223 */ /* 0x000fe200000100b2 */
[----:B------:R-:W-:Y:S01]  /*36f0*/  @P3 FADD.FTZ R85, R144, -R85 ;  /* 0x8000005590553221 */ /* 0x000fe20000010000 */
[----:B------:R-:W2:Y:S01]  /*3700*/  @P2 LDC R209, c[0x0][0x40c] ;  /* 0x00010300ffd12b82 */ /* 0x000ea20000000800 */
[--C-:B------:R-:W-:Y:S01]  /*3710*/  @P3 FADD.FTZ R87, R137, -R104.reuse ;  /* 0x8000006889573221 */ /* 0x100fe20000010000 */
[----:B------:R-:W-:Y:S01]  /*3720*/  PRMT R104, R93, 0x7632, R104 ;  /* 0x000076325d687816 */ /* 0x000fe20000000068 */
[----:B------:R-:W-:Y:S01]  /*3730*/  @P3 FFMA.FTZ R84, R121, R85, R84 ;  /* 0x0000005579543223 */ /* 0x000fe20000010054 */
[----:B------:R-:W-:Y:S01]  /*3740*/  @P3 FFMA.FTZ R85, R145, R109, R178 ;  /* 0x0000006d91553223 */ /* 0x000fe200000100b2 */
[----:B------:R-:W-:Y:S01]  /*3750*/  @P3 FADD.FTZ R198, R135, -R198 ;  /* 0x800000c687c63221 */ /* 0x000fe20000010000 */
[----:B------:R-:W-:Y:S01]  /*3760*/  SHF.L.U32 R107, R104, 0x10, RZ ;  /* 0x00000010686b7819 */ /* 0x000fe200000006ff */
[C---:B------:R-:W-:Y:S01]  /*3770*/  @P3 FFMA.FTZ R86, R121.reuse, R87, R86 ;  /* 0x0000005779563223 */ /* 0x040fe20000010056 */
[----:B------:R-:W-:Y:S01]  /*3780*/  @P3 FADD.FTZ R85, R142, -R85 ;  /* 0x800000558e553221 */ /* 0x000fe20000010000 */
[----:B------:R-:W3:Y:S01]  /*3790*/  @P2 LDC R203, c[0x0][0x40c] ;  /* 0x00010300ffcb2b82 */ /* 0x000ee20000000800 */
[----:B------:R-:W-:Y:S01]  /*37a0*/  PRMT R87, R94, 0x7632, R87 ;  /* 0x000076325e577816 */ /* 0x000fe20000000057 */
[----:B------:R-:W-:Y:S01]  /*37b0*/  @P3 FFMA.FTZ R104, R134, R109, R178 ;  /* 0x0000006d86683223 */ /* 0x000fe200000100b2 */
[----:B------:R-:W-:Y:S01]  /*37c0*/  @P3 FFMA.FTZ R106, R121, R85, R106 ;  /* 0x00000055796a3223 */ /* 0x000fe2000001006a */
[-CC-:B------:R-:W-:Y:S01]  /*37d0*/  @P3 FFMA.FTZ R85, R143, R109.reuse, R178.reuse ;  /* 0x0000006d8f553223 */ /* 0x180fe200000100b2 */
[----:B------:R-:W-:Y:S01]  /*37e0*/  @P3 FFMA.FTZ R107, R121, R198, R107 ;  /* 0x000000c6796b3223 */ /* 0x000fe2000001006b */
[----:B------:R-:W-:Y:S01]  /*37f0*/  @P3 FFMA.FTZ R198, R141, R109, R178 ;  /* 0x0000006d8dc63223 */ /* 0x000fe200000100b2 */
[----:B------:R-:W-:Y:S01]  /*3800*/  SHF.L.U32 R202, R87, 0x10, RZ ;  /* 0x0000001057ca7819 */ /* 0x000fe200000006ff */
[----:B------:R-:W4:Y:S01]  /*3810*/  @P2 LDC R206, c[0x0][0x40c] ;  /* 0x00010300ffce2b82 */ /* 0x000f220000000800 */
[----:B------:R-:W-:Y:S01]  /*3820*/  @P3 FADD.FTZ R85, R140, -R85 ;  /* 0x800000558c553221 */ /* 0x000fe20000010000 */
[----:B------:R-:W-:Y:S01]  /*3830*/  @P3 FADD.FTZ R87, R133, -R104 ;  /* 0x8000006885573221 */ /* 0x000fe20000010000 */
[----:B------:R-:W-:Y:S01]  /*3840*/  @P3 FADD.FTZ R105, R139, -R198 ;  /* 0x800000c68b693221 */ /* 0x000fe20000010000 */
[----:B------:R-:W-:Y:S01]  /*3850*/  @P3 FADD.FTZ R198, R130, -R199 ;  /* 0x800000c782c63221 */ /* 0x000fe20000010000 */
[----:B------:R-:W-:Y:S01]  /*3860*/  @P3 FFMA.FTZ R200, R121, R85, R200 ;  /* 0x0000005579c83223 */ /* 0x000fe200000100c8 */
[----:B------:R-:W-:Y:S01]  /*3870*/  PRMT R85, R95, 0x7632, R85 ;  /* 0x000076325f557816 */ /* 0x000fe20000000055 */
[C---:B------:R-:W-:Y:S01]  /*3880*/  @P3 FFMA.FTZ R202, R121.reuse, R87, R202 ;  /* 0x0000005779ca3223 */ /* 0x040fe200000100ca */
[----:B------:R-:W5:Y:S01]  /*3890*/  @P2 LDC R211, c[0x0][0x40c] ;  /* 0x00010300ffd32b82 */ /* 0x000f620000000800 */
[----:B------:R-:W-:Y:S01]  /*38a0*/  @P3 FFMA.FTZ R204, R121, R105, R204 ;  /* 0x0000006979cc3223 */ /* 0x000fe200000100cc */
[----:B------:R-:W-:Y:S01]  /*38b0*/  SHF.L.U32 R205, R85, 0x10, RZ ;  /* 0x0000001055cd7819 */ /* 0x000fe200000006ff */
[----:B-1----:R-:W-:Y:S01]  /*38c0*/  @P2 FMUL.FTZ R85, R84, R201 ;  /* 0x000000c954552220 */ /* 0x002fe20000410000 */
[----:B--2---:R-:W-:Y:S01]  /*38d0*/  @P2 FMUL.FTZ R199, R200, R209 ;  /* 0x000000d1c8c72220 */ /* 0x004fe20000410000 */
[----:B------:R-:W-:-:S02]  /*38e0*/  F2FP.BF16.F32.PACK_AB R84, R86, R84 ;  /* 0x000000545654723e */ /* 0x000fc400000010ff */
[----:B------:R-:W-:Y:S01]  /*38f0*/  @P3 FFMA.FTZ R205, R121, R198, R205 ;  /* 0x000000c679cd3223 */ /* 0x000fe200000100cd */
[----:B------:R-:W1:Y:S01]  /*3900*/  @P2 LDC R213, c[0x0][0x40c] ;  /* 0x00010300ffd52b82 */ /* 0x000e620000000800 */
[----:B------:R-:W-:Y:S01]  /*3910*/  @P2 F2FP.BF16.F32.PACK_AB R87, RZ, R85 ;  /* 0x00000055ff57223e */ /* 0x000fe200000010ff */
[----:B0-----:R-:W-:Y:S01]  /*3920*/  @P2 FMUL.FTZ R85, R106, R207 ;  /* 0x000000cf6a552220 */ /* 0x001fe20000410000 */
[----:B---3--:R-:W-:Y:S01]  /*3930*/  @P2 FMUL.FTZ R104, R86, R203 ;  /* 0x000000cb56682220 */ /* 0x008fe20000410000 */
[----:B------:R-:W-:Y:S02]  /*3940*/  @P2 F2FP.BF16.F32.PACK_AB R199, RZ, R199 ;  /* 0x000000c7ffc7223e */ /* 0x000fe400000010ff */
[----:B------:R-:W-:Y:S01]  /*3950*/  @P2 PRMT R80, R87, 0x7610, R80 ;  /* 0x0000761057502816 */ /* 0x000fe20000000050 */
[----:B----4-:R-:W-:Y:S01]  /*3960*/  @P2 FMUL.FTZ R198, R107, R206 ;  /* 0x000000ce6bc62220 */ /* 0x010fe20000410000 */
[----:B------:R-:W-:Y:S02]  /*3970*/  @P2 F2FP.BF16.F32.PACK_AB R105, RZ, R85 ;  /* 0x00000055ff69223e */ /* 0x000fe400000010ff */
[----:B------:R-:W-:-:S02]  /*3980*/  @P2 F2FP.BF16.F32.PACK_AB R104, RZ, R104 ;  /* 0x00000068ff68223e */ /* 0x000fc400000010ff */
[----:B------:R-:W-:Y:S02]  /*3990*/  @P2 F2FP.BF16.F32.PACK_AB R198, RZ, R198 ;  /* 0x000000c6ffc6223e */ /* 0x000fe400000010ff */
[----:B------:R-:W-:Y:S01]  /*39a0*/  @P2 PRMT R81, R105, 0x7610, R81 ;  /* 0x0000761069512816 */ /* 0x000fe20000000051 */
[C---:B-----5:R-:W-:Y:S01]  /*39b0*/  @P2 FMUL.FTZ R201, R202.reuse, R211 ;  /* 0x000000d3cac92220 */ /* 0x060fe20000410000 */
[----:B------:R-:W-:Y:S02]  /*39c0*/  @P2 PRMT R82, R199, 0x7610, R82 ;  /* 0x00007610c7522816 */ /* 0x000fe40000000052 */
        /* <DEDUP_REMOVED lines=15> */
.L_x_153:
[----:B------:R-:W-:Y:S01]  /*3ac0*/  ISETP.GT.AND P3, PT, R108, RZ, PT ;  /* 0x000000ff6c00720c */ /* 0x000fe20003f64270 */
[----:B------:R-:W1:Y:S01]  /*3ad0*/  @P2 LDC R199, c[0x0][0x40c] ;  /* 0x00010300ffc72b82 */ /* 0x000e620000000800 */
[C---:B0-----:R-:W-:Y:S02]  /*3ae0*/  SHF.L.U32 R104, R92.reuse, 0x10, RZ ;  /* 0x000000105c687819 */ /* 0x041fe400000006ff */
[----:B------:R-:W-:Y:S02]  /*3af0*/  SHF.L.U32 R198, R93, 0x10, RZ ;  /* 0x000000105dc67819 */ /* 0x000fe400000006ff */
[----:B------:R-:W-:Y:S02]  /*3b00*/  PRMT R105, R92, 0x7632, R105 ;  /* 0x000076325c697816 */ /* 0x000fe40000000069 */
        /* <DEDUP_REMOVED lines=14> */
[----:B------:R-:W-:Y:S01]  /*3bf0*/  PRMT R105, R93, 0x7632, R105 ;  /* 0x000076325d697816 */ /* 0x000fe20000000069 */
[----:B-1----:R-:W-:Y:S01]  /*3c00*/  @P2 FMUL.FTZ R104, R104, R199 ;  /* 0x000000c768682220 */ /* 0x002fe20000410000 */
[----:B------:R-:W-:Y:S01]  /*3c10*/  @P3 FADD.FTZ R202, R135, -R202 ;  /* 0x800000ca87ca3221 */ /* 0x000fe20000010000 */
[-CC-:B------:R-:W-:Y:S01]  /*3c20*/  @P3 FFMA.FTZ R208, R134, R109.reuse, R178.reuse ;  /* 0x0000006d86d03223 */ /* 0x180fe200000100b2 */
[----:B------:R-:W1:Y:S01]  /*3c30*/  @P2 LDC R107, c[0x0][0x40c] ;  /* 0x00010300ff6b2b82 */ /* 0x000e620000000800 */
[----:B------:R-:W-:Y:S01]  /*3c40*/  SHF.L.U32 R200, R105, 0x10, RZ ;  /* 0x0000001069c87819 */ /* 0x000fe200000006ff */
[--C-:B------:R-:W-:Y:S01]  /*3c50*/  @P3 FFMA.FTZ R210, R141, R109, R178.reuse ;  /* 0x0000006d8dd23223 */ /* 0x100fe200000100b2 */
[----:B------:R-:W-:Y:S01]  /*3c60*/  PRMT R105, R94, 0x7632, R105 ;  /* 0x000076325e697816 */ /* 0x000fe20000000069 */
[----:B0-----:R-:W-:Y:S01]  /*3c70*/  @P2 FMUL.FTZ R106, R106, R201 ;  /* 0x000000c96a6a2220 */ /* 0x001fe20000410000 */
[----:B------:R-:W-:Y:S01]  /*3c80*/  @P3 FFMA.FTZ R201, R143, R109, R178 ;  /* 0x0000006d8fc93223 */ /* 0x000fe200000100b2 */
[----:B------:R-:W-:-:S02]  /*3c90*/  @P3 FFMA.FTZ R200, R121, R202, R200 ;  /* 0x000000ca79c83223 */ /* 0x000fc400000100c8 */
[----:B------:R-:W0:Y:S01]  /*3ca0*/  @P2 LDC R203, c[0x0][0x40c] ;  /* 0x00010300ffcb2b82 */ /* 0x000e220000000800 */
[----:B------:R-:W-:Y:S01]  /*3cb0*/  SHF.L.U32 R202, R94, 0x10, RZ ;  /* 0x000000105eca7819 */ /* 0x000fe200000006ff */
[----:B------:R-:W-:Y:S01]  /*3cc0*/  @P3 FADD.FTZ R201, R140, -R201 ;  /* 0x800000c98cc93221 */ /* 0x000fe20000010000 */
[----:B------:R-:W-:Y:S01]  /*3cd0*/  SHF.L.U32 R204, R105, 0x10, RZ ;  /* 0x0000001069cc7819 */ /* 0x000fe200000006ff */
[----:B------:R-:W-:Y:S01]  /*3ce0*/  @P3 FADD.FTZ R105, R133, -R208 ;  /* 0x800000d085693221 */ /* 0x000fe20000010000 */
[----:B------:R-:W-:Y:S01]  /*3cf0*/  @P3 FADD.FTZ R207, R139, -R210 ;  /* 0x800000d28bcf3221 */ /* 0x000fe20000010000 */
[C---:B------:R-:W-:Y:S01]  /*3d00*/  @P3 FFMA.FTZ R202, R121.reuse, R201, R202 ;  /* 0x000000c979ca3223 */ /* 0x040fe200000100ca */
[----:B------:R-:W-:Y:S01]  /*3d10*/  @P2 F2FP.BF16.F32.PACK_AB R104, RZ, R104 ;  /* 0x00000068ff68223e */ /* 0x000fe200000010ff */
[----:B------:R-:W3:Y:S01]  /*3d20*/  @P2 LDC R199, c[0x0][0x40c] ;  /* 0x00010300ffc72b82 */ /* 0x000ee20000000800 */
[C---:B------:R-:W-:Y:S01]  /*3d30*/  @P3 FFMA.FTZ R204, R121.reuse, R105, R204 ;  /* 0x0000006979cc3223 */ /* 0x040fe200000100cc */
[----:B------:R-:W-:Y:S01]  /*3d40*/  @P3 FFMA.FTZ R206, R121, R207, R206 ;  /* 0x000000cf79ce3223 */ /* 0x000fe200000100ce */
[----:B------:R-:W-:-:S02]  /*3d50*/  @P2 F2FP.BF16.F32.PACK_AB R106, RZ, R106 ;  /* 0x0000006aff6a223e */ /* 0x000fc400000010ff */
[----:B--2---:R-:W-:Y:S01]  /*3d60*/  @P2 FMUL.FTZ R204, R204, R205 ;  /* 0x000000cdcccc2220 */ /* 0x004fe20000410000 */
[----:B------:R-:W-:Y:S02]  /*3d70*/  @P2 PRMT R80, R104, 0x7610, R80 ;  /* 0x0000761068502816 */ /* 0x000fe40000000050 */
[----:B------:R-:W2:Y:S01]  /*3d80*/  @P2 LDC R209, c[0x0][0x40c] ;  /* 0x00010300ffd12b82 */ /* 0x000ea20000000800 */
[----:B-1----:R-:W-:Y:S01]  /*3d90*/  @P2 FMUL.FTZ R198, R198, R107 ;  /* 0x0000006bc6c62220 */ /* 0x002fe20000410000 */
[----:B------:R-:W-:Y:S02]  /*3da0*/  @P2 F2FP.BF16.F32.PACK_AB R204, RZ, R204 ;  /* 0x000000ccffcc223e */ /* 0x000fe400000010ff */
[----:B------:R-:W-:Y:S02]  /*3db0*/  @P2 PRMT R80, R80, 0x5410, R106 ;  /* 0x0000541050502816 */ /* 0x000fe4000000006a */
[----:B------:R-:W-:Y:S01]  /*3dc0*/  @P2 F2FP.BF16.F32.PACK_AB R198, RZ, R198 ;  /* 0x000000c6ffc6223e */ /* 0x000fe200000010ff */
[----:B0-----:R-:W-:-:S03]  /*3dd0*/  @P2 FMUL.FTZ R202, R202, R203 ;  /* 0x000000cbcaca2220 */ /* 0x001fc60000410000 */
        /* <DEDUP_REMOVED lines=20> */
.L_x_152:
        /* <DEDUP_REMOVED lines=8> */
[-CC-:B------:R-:W-:Y:S01]  /*3fa0*/  FFMA.FTZ R206, R141, R109.reuse, R178.reuse ;  /* 0x0000006d8dce7223 */ /* 0x180fe200000100b2 */
[----:B------:R-:W1:Y:S01]  /*3fb0*/  @P2 LDC R87, c[0x0][0x40c] ;  /* 0x00010300ff572b82 */ /* 0x000e620000000800 */
[C---:B------:R-:W-:Y:S01]  /*3fc0*/  FMUL.FTZ R85, R121.reuse, R86 ;  /* 0x0000005679557220 */ /* 0x040fe20000410000 */
[----:B------:R-:W-:Y:S01]  /*3fd0*/  FMUL.FTZ R84, R121, R84 ;  /* 0x0000005479547220 */ /* 0x000fe20000410000 */
[-C--:B------:R-:W-:Y:S01]  /*3fe0*/  FFMA.FTZ R86, R136, R109.reuse, R178 ;  /* 0x0000006d88567223 */ /* 0x080fe200000100b2 */
[----:B------:R-:W-:Y:S01]  /*3ff0*/  FADD.FTZ R204, R133, -R204 ;  /* 0x800000cc85cc7221 */ /* 0x000fe20000010000 */
[----:B------:R-:W-:Y:S01]  /*4000*/  FADD.FTZ R206, R139, -R206 ;  /* 0x800000ce8bce7221 */ /* 0x000fe20000010000 */
[----:B------:R-:W-:Y:S01]  /*4010*/  FSEL R201, R85, RZ, P3 ;  /* 0x000000ff55c97208 */ /* 0x000fe20001800000 */
[----:B------:R-:W-:Y:S01]  /*4020*/  FADD.FTZ R86, R135, -R86 ;  /* 0x8000005687567221 */ /* 0x000fe20000010000 */
[----:B------:R-:W-:Y:S01]  /*4030*/  FSEL R200, R84, RZ, P3 ;  /* 0x000000ff54c87208 */ /* 0x000fe20001800000 */
[----:B------:R-:W2:Y:S01]  /*4040*/  @P2 LDC R105, c[0x0][0x40c] ;  /* 0x00010300ff692b82 */ /* 0x000ea20000000800 */
[----:B------:R-:W-:Y:S01]  /*4050*/  FMUL.FTZ R107, R121, R206 ;  /* 0x000000ce796b7220 */ /* 0x000fe20000410000 */
[----:B------:R-:W-:-:S04]  /*4060*/  FFMA.FTZ R209, R132, R109, R178 ;  /* 0x0000006d84d17223 */ /* 0x000fc800000100b2 */
[----:B------:R-:W-:Y:S01]  /*4070*/  FSEL R206, R107, RZ, P3 ;  /* 0x000000ff6bce7208 */ /* 0x000fe20001800000 */
[----:B0-----:R-:W-:Y:S01]  /*4080*/  @P2 FMUL.FTZ R85, R201, R104 ;  /* 0x00000068c9552220 */ /* 0x001fe20000410000 */
[----:B------:R-:W0:Y:S04]  /*4090*/  @P2 LDC R198, c[0x0][0x40c] ;  /* 0x00010300ffc62b82 */ /* 0x000e280000000800 */
[----:B------:R-:W-:Y:S01]  /*40a0*/  @P2 F2FP.BF16.F32.PACK_AB R104, RZ, R85 ;  /* 0x00000055ff68223e */ /* 0x000fe200000010ff */
[--C-:B------:R-:W-:Y:S01]  /*40b0*/  FFMA.FTZ R85, R145, R109, R178.reuse ;  /* 0x0000006d91557223 */ /* 0x100fe200000100b2 */
[----:B-1----:R-:W-:Y:S02]  /*40c0*/  @P2 FMUL.FTZ R84, R200, R87 ;  /* 0x00000057c8542220 */ /* 0x002fe40000410000 */
[----:B------:R-:W1:Y:S03]  /*40d0*/  @P2 LDC R208, c[0x0][0x40c] ;  /* 0x00010300ffd02b82 */ /* 0x000e660000000800 */
[----:B------:R-:W-:Y:S01]  /*40e0*/  @P2 F2FP.BF16.F32.PACK_AB R87, RZ, R84 ;  /* 0x00000054ff57223e */ /* 0x000fe200000010ff */
[----:B------:R-:W-:Y:S01]  /*40f0*/  FADD.FTZ R84, R142, -R85 ;  /* 0x800000558e547221 */ /* 0x000fe20000010000 */
[----:B------:R-:W-:-:S03]  /*4100*/  FFMA.FTZ R85, R143, R109, R178 ;  /* 0x0000006d8f557223 */ /* 0x000fc600000100b2 */
[----:B------:R-:W3:Y:S01]  /*4110*/  @P2 LDC R199, c[0x0][0x40c] ;  /* 0x00010300ffc72b82 */ /* 0x000ee20000000800 */
[C---:B------:R-:W-:Y:S01]  /*4120*/  FMUL.FTZ R84, R121.reuse, R84 ;  /* 0x0000005479547220 */ /* 0x040fe20000410000 */
[----:B------:R-:W-:Y:S01]  /*4130*/  FADD.FTZ R106, R140, -R85 ;  /* 0x800000558c6a7221 */ /* 0x000fe20000010000 */
[----:B------:R-:W-:Y:S01]  /*4140*/  FMUL.FTZ R85, R121, R86 ;  /* 0x0000005679557220 */ /* 0x000fe20000410000 */
[----:B------:R-:W-:Y:S02]  /*4150*/  @P2 PRMT R80, R87, 0x7610, R80 ;  /* 0x0000761057502816 */ /* 0x000fe40000000050 */
[----:B------:R-:W-:Y:S01]  /*4160*/  FSEL R202, R84, RZ, P3 ;  /* 0x000000ff54ca7208 */ /* 0x000fe20001800000 */
[C---:B------:R-:W-:Y:S01]  /*4170*/  FMUL.FTZ R86, R121.reuse, R106 ;  /* 0x0000006a79567220 */ /* 0x040fe20000410000 */
[----:B------:R-:W4:Y:S01]  /*4180*/  @P2 LDC R207, c[0x0][0x40c] ;  /* 0x00010300ffcf2b82 */ /* 0x000f220000000800 */
[----:B------:R-:W-:Y:S01]  /*4190*/  FMUL.FTZ R106, R121, R204 ;  /* 0x000000cc796a7220 */ /* 0x000fe20000410000 */
[----:B------:R-:W-:Y:S01]  /*41a0*/  FSEL R203, R85, RZ, P3 ;  /* 0x000000ff55cb7208 */ /* 0x000fe20001800000 */
[----:B--2---:R-:W-:Y:S01]  /*41b0*/  @P2 FMUL.FTZ R84, R202, R105 ;  /* 0x00000069ca542220 */ /* 0x004fe20000410000 */
[----:B------:R-:W-:-:S02]  /*41c0*/  FSEL R204, R86, RZ, P3 ;  /* 0x000000ff56cc7208 */ /* 0x000fc40001800000 */
[----:B------:R-:W-:Y:S02]  /*41d0*/  FSEL R205, R106, RZ, P3 ;  /* 0x000000ff6acd7208 */ /* 0x000fe40001800000 */
[----:B------:R-:W-:Y:S01]  /*41e0*/  @P2 F2FP.BF16.F32.PACK_AB R105, RZ, R84 ;  /* 0x00000054ff69223e */ /* 0x000fe200000010ff */
[----:B0-----:R-:W-:Y:S01]  /*41f0*/  @P2 FMUL.FTZ R84, R203, R198 ;  /* 0x000000c6cb542220 */ /* 0x001fe20000410000 */
[----:B------:R-:W-:Y:S01]  /*4200*/  @P2 PRMT R80, R80, 0x5410, R104 ;  /* 0x0000541050502816 */ /* 0x000fe20000000068 */
[----:B-1----:R-:W-:Y:S01]  /*4210*/  @P2 FMUL.FTZ R86, R205, R208 ;  /* 0x000000d0cd562220 */ /* 0x002fe20000410000 */
[----:B------:R-:W-:Y:S01]  /*4220*/  FADD.FTZ R208, R130, -R209 ;  /* 0x800000d182d07221 */ /* 0x000fe20000010000 */
[----:B------:R-:W-:Y:S02]  /*4230*/  @P2 PRMT R81, R105, 0x7610, R81 ;  /* 0x0000761069512816 */ /* 0x000fe40000000051 */
[----:B------:R-:W-:Y:S01]  /*4240*/  @P2 F2FP.BF16.F32.PACK_AB R106, RZ, R84 ;  /* 0x00000054ff6a223e */ /* 0x000fe200000010ff */
[----:B---3--:R-:W-:Y:S01]  /*4250*/  @P2 FMUL.FTZ R85, R204, R199 ;  /* 0x000000c7cc552220 */ /* 0x008fe20000410000 */
[----:B------:R-:W-:Y:S01]  /*4260*/  F2FP.BF16.F32.PACK_AB R84, R201, R200 ;  /* 0x000000c8c954723e */ /* 0x000fe200000010ff */
[----:B------:R-:W-:Y:S01]  /*4270*/  FMUL.FTZ R200, R121, R208 ;  /* 0x000000d079c87220 */ /* 0x000fe20000410000 */
[----:B------:R-:W-:-:S02]  /*4280*/  @P2 F2FP.BF16.F32.PACK_AB R198, RZ, R86 ;  /* 0x00000056ffc6223e */ /* 0x000fc400000010ff */
        /* <DEDUP_REMOVED lines=16> */
.L_x_155:
[----:B0-----:R-:W0:Y:S01]  /*4390*/  @P2 LDC R107, c[0x0][0x40c] ;  /* 0x00010300ff6b2b82 */ /* 0x001e220000000800 */
        /* <DEDUP_REMOVED lines=10> */
[----:B------:R-:W-:Y:S01]  /*4440*/  @P2 FADD.FTZ R106, R135, -R106 ;  /* 0x8000006a876a2221 */ /* 0x000fe20000010000 */
[-CC-:B------:R-:W-:Y:S01]  /*4450*/  FFMA.FTZ R200, R134, R109.reuse, R178.reuse ;  /* 0x0000006d86c87223 */ /* 0x180fe200000100b2 */
[-C--:B------:R-:W-:Y:S01]  /*4460*/  FFMA.FTZ R202, R141, R109.reuse, R178 ;  /* 0x0000006d8dca7223 */ /* 0x080fe200000100b2 */
[----:B------:R-:W-:Y:S01]  /*4470*/  @P2 FSEL R104, R104, RZ, P3 ;  /* 0x000000ff68682208 */ /* 0x000fe20001800000 */
[----:B------:R-:W-:Y:S01]  /*4480*/  @P2 FMUL.FTZ R106, R121, R106 ;  /* 0x0000006a796a2220 */ /* 0x000fe20000410000 */
[----:B------:R-:W2:Y:S01]  /*4490*/  @P2 LDC R105, c[0x0][0x40c] ;  /* 0x00010300ff692b82 */ /* 0x000ea20000000800 */
[----:B------:R-:W-:Y:S01]  /*44a0*/  @P2 FSEL R198, R198, RZ, P4 ;  /* 0x000000ffc6c62208 */ /* 0x000fe20002000000 */
[----:B------:R-:W-:Y:S01]  /*44b0*/  @P2 FADD.FTZ R200, R133, -R200 ;  /* 0x800000c885c82221 */ /* 0x000fe20000010000 */
[----:B------:R-:W-:Y:S01]  /*44c0*/  @P2 ISETP.GT.AND P3, PT, R108, RZ, PT ;  /* 0x000000ff6c00220c */ /* 0x000fe20003f64270 */
[--C-:B------:R-:W-:Y:S01]  /*44d0*/  FFMA.FTZ R207, R132, R109, R178.reuse ;  /* 0x0000006d84cf7223 */ /* 0x100fe200000100b2 */
[----:B------:R-:W-:Y:S01]  /*44e0*/  @P2 ISETP.GT.AND P6, PT, R108, RZ, PT ;  /* 0x000000ff6c00220c */ /* 0x000fe20003fc4270 */
[----:B------:R-:W-:Y:S01]  /*44f0*/  @P2 FMUL.FTZ R200, R121, R200 ;  /* 0x000000c879c82220 */ /* 0x000fe20000410000 */
[----:B------:R-:W-:Y:S01]  /*4500*/  @P2 FSEL R106, R106, RZ, P3 ;  /* 0x000000ff6a6a2208 */ /* 0x000fe20001800000 */
[----:B0-----:R-:W-:Y:S01]  /*4510*/  @P2 FMUL.FTZ R104, R104, R107 ;  /* 0x0000006b68682220 */ /* 0x001fe20000410000 */
[----:B------:R-:W0:Y:S01]  /*4520*/  @P2 LDC R205, c[0x0][0x40c] ;  /* 0x00010300ffcd2b82 */ /* 0x000e220000000800 */
[----:B------:R-:W-:Y:S01]  /*4530*/  FFMA.FTZ R107, R147, R109, R178 ;  /* 0x0000006d936b7223 */ /* 0x000fe200000100b2 */
[----:B------:R-:W-:Y:S01]  /*4540*/  @P2 FADD.FTZ R202, R139, -R202 ;  /* 0x800000ca8bca2221 */ /* 0x000fe20000010000 */
[----:B------:R-:W-:Y:S01]  /*4550*/  @P2 FADD.FTZ R204, R130, -R207 ;  /* 0x800000cf82cc2221 */ /* 0x000fe20000010000 */
[----:B------:R-:W-:-:S02]  /*4560*/  @P2 F2FP.BF16.F32.PACK_AB R104, RZ, R104 ;  /* 0x00000068ff68223e */ /* 0x000fc400000010ff */
[C---:B------:R-:W-:Y:S01]  /*4570*/  @P2 FMUL.FTZ R202, R121.reuse, R202 ;  /* 0x000000ca79ca2220 */ /* 0x040fe20000410000 */
[----:B-1----:R-:W-:Y:S01]  /*4580*/  @P2 FMUL.FTZ R198, R198, R201 ;  /* 0x000000c9c6c62220 */ /* 0x002fe20000410000 */
[----:B------:R-:W1:Y:S01]  /*4590*/  @P2 LDC R199, c[0x0][0x40c] ;  /* 0x00010300ffc72b82 */ /* 0x000e620000000800 */
[----:B------:R-:W-:Y:S01]  /*45a0*/  @P2 PRMT R81, R104, 0x7610, R81 ;  /* 0x0000761068512816 */ /* 0x000fe20000000051 */
[----:B------:R-:W-:Y:S01]  /*45b0*/  @P2 FADD.FTZ R104, R144, -R107 ;  /* 0x8000006b90682221 */ /* 0x000fe20000010000 */
[----:B------:R-:W-:Y:S01]  /*45c0*/  @P2 FSEL R200, R200, RZ, P6 ;  /* 0x000000ffc8c82208 */ /* 0x000fe20003000000 */
[C---:B------:R-:W-:Y:S01]  /*45d0*/  @P2 FMUL.FTZ R204, R121.reuse, R204 ;  /* 0x000000cc79cc2220 */ /* 0x040fe20000410000 */
[----:B------:R-:W-:Y:S01]  /*45e0*/  @P2 ISETP.GT.AND P3, PT, R108, RZ, PT ;  /* 0x000000ff6c00220c */ /* 0x000fe20003f64270 */
[----:B------:R-:W-:Y:S01]  /*45f0*/  @P2 FMUL.FTZ R104, R121, R104 ;  /* 0x0000006879682220 */ /* 0x000fe20000410000 */
[----:B--2---:R-:W-:Y:S01]  /*4600*/  @P2 FMUL.FTZ R105, R106, R105 ;  /* 0x000000696a692220 */ /* 0x004fe20000410000 */
[----:B------:R-:W2:Y:S01]  /*4610*/  @P2 LDC R203, c[0x0][0x40c] ;  /* 0x00010300ffcb2b82 */ /* 0x000ea20000000800 */
[----:B------:R-:W-:Y:S01]  /*4620*/  FFMA.FTZ R106, R138, R109, R178 ;  /* 0x0000006d8a6a7223 */ /* 0x000fe200000100b2 */
[----:B------:R-:W-:-:S02]  /*4630*/  @P2 ISETP.GT.AND P6, PT, R108, RZ, PT ;  /* 0x000000ff6c00220c */ /* 0x000fc40003fc4270 */
[C---:B------:R-:W-:Y:S01]  /*4640*/  @P2 ISETP.GT.AND P4, PT, R108.reuse, RZ, PT ;  /* 0x000000ff6c00220c */ /* 0x040fe20003f84270 */
[----:B------:R-:W-:Y:S01]  /*4650*/  @P2 FADD.FTZ R106, R137, -R106 ;  /* 0x8000006a896a2221 */ /* 0x000fe20000010000 */
[----:B------:R-:W-:Y:S02]  /*4660*/  @P2 ISETP.GT.AND P5, PT, R108, RZ, PT ;  /* 0x000000ff6c00220c */ /* 0x000fe40003fa4270 */
[----:B------:R-:W3:Y:S01]  /*4670*/  @P2 LDC R209, c[0x0][0x40c] ;  /* 0x00010300ffd12b82 */ /* 0x000ee20000000800 */
[----:B------:R-:W-:Y:S01]  /*4680*/  @P2 FMUL.FTZ R106, R121, R106 ;  /* 0x0000006a796a2220 */ /* 0x000fe20000410000 */
[----:B------:R-:W-:Y:S02]  /*4690*/  @P2 FSEL R202, R202, RZ, P3 ;  /* 0x000000ffcaca2208 */ /* 0x000fe40001800000 */
[----:B------:R-:W-:Y:S02]  /*46a0*/  @P2 FSEL R104, R104, RZ, P6 ;  /* 0x000000ff68682208 */ /* 0x000fe40003000000 */
[----:B------:R-:W-:Y:S01]  /*46b0*/  @P2 FSEL R204, R204, RZ, P4 ;  /* 0x000000ffcccc2208 */ /* 0x000fe20002000000 */
[----:B0-----:R-:W-:Y:S01]  /*46c0*/  @P2 FMUL.FTZ R202, R202, R205 ;  /* 0x000000cdcaca2220 */ /* 0x001fe20000410000 */
[----:B------:R-:W0:Y:S01]  /*46d0*/  @P2 LDC R201, c[0x0][0x40c] ;  /* 0x00010300ffc92b82 */ /* 0x000e220000000800 */
[----:B------:R-:W-:Y:S01]  /*46e0*/  @P2 FSEL R106, R106, RZ, P5 ;  /* 0x000000ff6a6a2208 */ /* 0x000fe20002800000 */
[----:B-1----:R-:W-:Y:S01]  /*46f0*/  @P2 FMUL.FTZ R104, R104, R199 ;  /* 0x000000c768682220 */ /* 0x002fe20000410000 */
[----:B------:R-:W-:-:S02]  /*4700*/  @P2 F2FP.BF16.F32.PACK_AB R198, RZ, R198 ;  /* 0x000000c6ffc6223e */ /* 0x000fc400000010ff */
[----:B------:R-:W-:Y:S02]  /*4710*/  @P2 F2FP.BF16.F32.PACK_AB R202, RZ, R202 ;  /* 0x000000caffca223e */ /* 0x000fe400000010ff */
[----:B------:R-:W-:Y:S01]  /*4720*/  @P2 F2FP.BF16.F32.PACK_AB R104, RZ, R104 ;  /* 0x00000068ff68223e */ /* 0x000fe200000010ff */
[----:B--2---:R-:W-:Y:S01]  /*4730*/  @P2 FMUL.FTZ R200, R200, R203 ;  /* 0x000000cbc8c82220 */ /* 0x004fe20000410000 */
[----:B------:R-:W-:Y:S02]  /*4740*/  @P2 F2FP.BF16.F32.PACK_AB R105, RZ, R105 ;  /* 0x00000069ff69223e */ /* 0x000fe400000010ff */
[----:B------:R-:W-:Y:S02]  /*4750*/  @P2 PRMT R82, R198, 0x7610, R82 ;  /* 0x00007610c6522816 */ /* 0x000fe40000000052 */
[----:B------:R-:W-:Y:S02]  /*4760*/  @P2 F2FP.BF16.F32.PACK_AB R200, RZ, R200 ;  /* 0x000000c8ffc8223e */ /* 0x000fe400000010ff */
[----:B------:R-:W-:Y:S01]  /*4770*/  @P2 PRMT R83, R202, 0x7610, R83 ;  /* 0x00007610ca532816 */ /* 0x000fe20000000053 */
[----:B---3--:R-:W-:Y:S01]  /*4780*/  @P2 FMUL.FTZ R204, R204, R209 ;  /* 0x000000d1cccc2220 */ /* 0x008fe20000410000 */
[----:B------:R-:W-:-:S02]  /*4790*/  @P2 PRMT R80, R104, 0x7610, R80 ;  /* 0x0000761068502816 */ /* 0x000fc40000000050 */
[----:B------:R-:W-:Y:S02]  /*47a0*/  @P2 PRMT R81, R81, 0x5410, R105 ;  /* 0x0000541051512816 */ /* 0x000fe40000000069 */
[----:B------:R-:W-:Y:S02]  /*47b0*/  @P2 F2FP.BF16.F32.PACK_AB R204, RZ, R204 ;  /* 0x000000ccffcc223e */ /* 0x000fe400000010ff */
[----:B------:R-:W-:Y:S01]  /*47c0*/  @P2 PRMT R82, R82, 0x5410, R200 ;  /* 0x0000541052522816 */ /* 0x000fe200000000c8 */
[----:B0-----:R-:W-:Y:S01]  /*47d0*/  @P2 FMUL.FTZ R106, R106, R201 ;  /* 0x000000c96a6a2220 */ /* 0x001fe20000410000 */
[----:B------:R-:W-:-:S04]  /*47e0*/  @P2 PRMT R83, R83, 0x5410, R204 ;  /* 0x0000541053532816 */ /* 0x000fc800000000cc */
[----:B------:R-:W-:-:S04]  /*47f0*/  @P2 F2FP.BF16.F32.PACK_AB R106, RZ, R106 ;  /* 0x0000006aff6a223e */ /* 0x000fc800000010ff */
[----:B------:R-:W-:-:S07]  /*4800*/  @P2 PRMT R80, R80, 0x5410, R106 ;  /* 0x0000541050502816 */ /* 0x000fce000000006a */
.L_x_154:
[----:B------:R-:W-:Y:S05]  /*4810*/  BSYNC.RECONVERGENT B1 ;  /* 0x0000000000017941 */ /* 0x000fea0003800200 */
.L_x_151:
[----:B------:R-:W0:Y:S01]  /*4820*/  @P1 LDC.64 R106, c[0x0][0x478] ;  /* 0x00011e00ff6a1b82 */ /* 0x000e220000000a00 */
[----:B------:R-:W-:Y:S01]  /*4830*/  @P1 IADD3 R199, PT, PT, R197, 0x20, RZ ;  /* 0x00000020c5c71810 */ /* 0x000fe20007ffe0ff */
[----:B------:R-:W-:Y:S01]  /*4840*/  BSSY.RECONVERGENT B1, `(.L_x_156) ;  /* 0x0000128000017945 */ /* 0x000fe20003800200 */
[----:B------:R-:W-:-:S05]  /*4850*/  @P2 IADD3 R201, PT, PT, R177, 0x20, RZ ;  /* 0x00000020b1c92810 */ /* 0x000fca0007ffe0ff */
[----:B------:R-:W1:Y:S01]  /*4860*/  @P2 LDC.64 R104, c[0x0][0x468] ;  /* 0x00011a00ff682b82 */ /* 0x000e620000000a00 */
[----:B0-----:R-:W-:-:S05]  /*4870*/  @P1 IMAD.WIDE.U32 R106, R199, 0x10, R106 ;  /* 0x00000010c76a1825 */ /* 0x001fca00078e006a */
[----:B------:R0:W-:Y:S01]  /*4880*/  @P1 STG.E.128 desc[UR6][R106.64], R84 ;  /* 0x000000546a001986 */ /* 0x0001e2000c101d06 */
[----:B-1----:R-:W-:-:S05]  /*4890*/  @P2 IMAD.WIDE.U32 R104, R201, 0x10, R104 ;  /* 0x00000010c9682825 */ /* 0x002fca00078e0068 */
[----:B------:R0:W-:Y:S01]  /*48a0*/  @P2 STG.E.128 desc[UR6][R104.64], R80 ;  /* 0x0000005068002986 */ /* 0x0001e2000c101d06 */
[----:B------:R-:W-:Y:S05]  /*48b0*/  @!P0 BRA `(.L_x_157) ;  /* 0x0000000800448947 */ /* 0x000fea0003800000 */
[----:B------:R-:W-:Y:S05]  /*48c0*/  @!P1 BRA `(.L_x_158) ;  /* 0x0000000400289947 */ /* 0x000fea0003800000 */
[----:B------:R-:W-:Y:S01]  /*48d0*/  ISETP.GT.AND P3, PT, R108, RZ, PT ;  /* 0x000000ff6c00720c */ /* 0x000fe20003f64270 */
[----:B------:R-:W1:Y:S01]  /*48e0*/  @P2 LDC R201, c[0x0][0x40c] ;  /* 0x00010300ffc92b82 */ /* 0x000e620000000800 */
[C---:B0-----:R-:W-:Y:S02]  /*48f0*/  SHF.L.U32 R84, R96.reuse, 0x10, RZ ;  /* 0x0000001060547819 */ /* 0x041fe400000006ff */
[----:B------:R-:W-:Y:S02]  /*4900*/  PRMT R86, R96, 0x7632, R86 ;  /* 0x0000763260567816 */ /* 0x000fe40000000056 */
[----:B------:R-:W-:Y:S02]  /*4910*/  SHF.L.U32 R106, R97, 0x10, RZ ;  /* 0x00000010616a7819 */ /* 0x000fe400000006ff */
        /* <DEDUP_REMOVED lines=9> */
[--C-:B------:R-:W-:Y:S01]  /*49b0*/  @P3 FADD.FTZ R87, R163, -R104.reuse ;  /* 0x80000068a3573221 */ /* 0x100fe20000010000 */
[----:B------:R-:W2:Y:S01]  /*49c0*/  @P2 LDC R209, c[0x0][0x40c] ;  /* 0x00010300ffd12b82 */ /* 0x000ea20000000800 */
[----:B------:R-:W-:Y:S01]  /*49d0*/  PRMT R104, R97, 0x7632, R104 ;  /* 0x0000763261687816 */ /* 0x000fe20000000068 */
[----:B------:R-:W-:Y:S01]  /*49e0*/  @P3 FFMA.FTZ R84, R121, R85, R84 ;  /* 0x0000005579543223 */ /* 0x000fe20000010054 */
[----:B------:R-:W-:Y:S01]  /*49f0*/  @P3 FFMA.FTZ R85, R129, R109, R178 ;  /* 0x0000006d81553223 */ /* 0x000fe200000100b2 */
[C---:B------:R-:W-:Y:S01]  /*4a00*/  @P3 FFMA.FTZ R86, R121.reuse, R87, R86 ;  /* 0x0000005779563223 */ /* 0x040fe20000010056 */
[----:B------:R-:W-:Y:S01]  /*4a10*/  @P3 FFMA.FTZ R87, R164, R109, R178 ;  /* 0x0000006da4573223 */ /* 0x000fe200000100b2 */
[----:B------:R-:W-:Y:S01]  /*4a20*/  SHF.L.U32 R107, R104, 0x10, RZ ;  /* 0x00000010686b7819 */ /* 0x000fe200000006ff */
[----:B------:R-:W-:Y:S01]  /*4a30*/  @P3 FADD.FTZ R85, R126, -R85 ;  /* 0x800000557e553221 */ /* 0x000fe20000010000 */
[----:B------:R-:W3:Y:S01]  /*4a40*/  @P2 LDC R203, c[0x0][0x40c] ;  /* 0x00010300ffcb2b82 */ /* 0x000ee20000000800 */
[--C-:B------:R-:W-:Y:S01]  /*4a50*/  @P3 FADD.FTZ R104, R162, -R87.reuse ;  /* 0x80000057a2683221 */ /* 0x100fe20000010000 */
[----:B------:R-:W-:Y:S01]  /*4a60*/  PRMT R87, R98, 0x7632, R87 ;  /* 0x0000763262577816 */ /* 0x000fe20000000057 */
        /* <DEDUP_REMOVED lines=48> */
.L_x_158:
[----:B------:R-:W-:Y:S01]  /*4d70*/  ISETP.GT.AND P3, PT, R108, RZ, PT ;  /* 0x000000ff6c00720c */ /* 0x000fe20003f64270 */
[----:B------:R-:W1:Y:S01]  /*4d80*/  @P2 LDC R199, c[0x0][0x40c] ;  /* 0x00010300ffc72b82 */ /* 0x000e620000000800 */
[C---:B0-----:R-:W-:Y:S02]  /*4d90*/  PRMT R105, R96.reuse, 0x7632, R105 ;  /* 0x0000763260697816 */ /* 0x041fe40000000069 */
[----:B------:R-:W-:Y:S02]  /*4da0*/  SHF.L.U32 R104, R96, 0x10, RZ ;  /* 0x0000001060687819 */ /* 0x000fe400000006ff */
        /* <DEDUP_REMOVED lines=14> */
[----:B------:R-:W-:Y:S01]  /*4e90*/  @P3 FFMA.FTZ R106, R121, R105, R106 ;  /* 0x00000069796a3223 */ /* 0x000fe2000001006a */
[----:B------:R-:W-:Y:S01]  /*4ea0*/  PRMT R105, R97, 0x7632, R105 ;  /* 0x0000763261697816 */ /* 0x000fe20000000069 */
[----:B------:R-:W-:Y:S01]  /*4eb0*/  @P3 FFMA.FTZ R198, R121, R203, R198 ;  /* 0x000000cb79c63223 */ /* 0x000fe200000100c6 */
[----:B-1----:R-:W-:Y:S01]  /*4ec0*/  @P2 FMUL.FTZ R104, R104, R199 ;  /* 0x000000c768682220 */ /* 0x002fe20000410000 */
[-CC-:B------:R-:W-:Y:S01]  /*4ed0*/  @P3 FFMA.FTZ R199, R164, R109.reuse, R178.reuse ;  /* 0x0000006da4c73223 */ /* 0x180fe200000100b2 */
[----:B------:R-:W-:Y:S01]  /*4ee0*/  SHF.L.U32 R200, R105, 0x10, RZ ;  /* 0x0000001069c87819 */ /* 0x000fe200000006ff */
[----:B------:R-:W1:Y:S01]  /*4ef0*/  @P2 LDC R107, c[0x0][0x40c] ;  /* 0x00010300ff6b2b82 */ /* 0x000e620000000800 */
[----:B------:R-:W-:Y:S01]  /*4f00*/  PRMT R105, R98, 0x7632, R105 ;  /* 0x0000763262697816 */ /* 0x000fe20000000069 */
[----:B------:R-:W-:Y:S01]  /*4f10*/  @P3 FADD.FTZ R199, R162, -R199 ;  /* 0x800000c7a2c73221 */ /* 0x000fe20000010000 */
[----:B------:R-:W-:Y:S01]  /*4f20*/  @P3 FFMA.FTZ R210, R125, R109, R178 ;  /* 0x0000006d7dd23223 */ /* 0x000fe200000100b2 */
[----:B------:R-:W-:Y:S01]  /*4f30*/  @P2 F2FP.BF16.F32.PACK_AB R104, RZ, R104 ;  /* 0x00000068ff68223e */ /* 0x000fe200000010ff */
[----:B0-----:R-:W-:Y:S01]  /*4f40*/  @P2 FMUL.FTZ R106, R106, R201 ;  /* 0x000000c96a6a2220 */ /* 0x001fe20000410000 */
[----:B------:R-:W-:Y:S01]  /*4f50*/  @P3 FFMA.FTZ R200, R121, R199, R200 ;  /* 0x000000c779c83223 */ /* 0x000fe200000100c8 */
[----:B------:R-:W-:Y:S01]  /*4f60*/  @P3 FFMA.FTZ R199, R127, R109, R178 ;  /* 0x0000006d7fc73223 */ /* 0x000fe200000100b2 */
[----:B------:R-:W0:Y:S01]  /*4f70*/  @P2 LDC R203, c[0x0][0x40c] ;  /* 0x00010300ffcb2b82 */ /* 0x000e220000000800 */
[----:B------:R-:W-:Y:S01]  /*4f80*/  SHF.L.U32 R204, R105, 0x10, RZ ;  /* 0x0000001069cc7819 */ /* 0x000fe200000006ff */
[----:B------:R-:W-:Y:S01]  /*4f90*/  @P3 FADD.FTZ R105, R175, -R208 ;  /* 0x800000d0af693221 */ /* 0x000fe20000010000 */
[----:B------:R-:W-:Y:S01]  /*4fa0*/  @P3 FADD.FTZ R199, R124, -R199 ;  /* 0x800000c77cc73221 */ /* 0x000fe20000010000 */
[----:B------:R-:W-:Y:S01]  /*4fb0*/  @P3 FADD.FTZ R201, R123, -R210 ;  /* 0x800000d27bc93221 */ /* 0x000fe20000010000 */
[----:B------:R-:W-:Y:S01]  /*4fc0*/  @P2 F2FP.BF16.F32.PACK_AB R106, RZ, R106 ;  /* 0x0000006aff6a223e */ /* 0x000fe200000010ff */
[C---:B------:R-:W-:Y:S01]  /*4fd0*/  @P3 FFMA.FTZ R204, R121.reuse, R105, R204 ;  /* 0x0000006979cc3223 */ /* 0x040fe200000100cc */
[C---:B------:R-:W-:Y:S01]  /*4fe0*/  @P3 FFMA.FTZ R202, R121.reuse, R199, R202 ;  /* 0x000000c779ca3223 */ /* 0x040fe200000100ca */
[----:B------:R-:W3:Y:S01]  /*4ff0*/  @P2 LDC R207, c[0x0][0x40c] ;  /* 0x00010300ffcf2b82 */ /* 0x000ee20000000800 */
[----:B------:R-:W-:Y:S01]  /*5000*/  @P3 FFMA.FTZ R206, R121, R201, R206 ;  /* 0x000000c979ce3223 */ /* 0x000fe200000100ce */
[----:B------:R-:W-:Y:S01]  /*5010*/  @P2 PRMT R80, R104, 0x7610, R80 ;  /* 0x0000761068502816 */ /* 0x000fe20000000050 */
[----:B--2---:R-:W-:-:S03]  /*5020*/  @P2 FMUL.FTZ R202, R202, R205 ;  /* 0x000000cdcaca2220 */ /* 0x004fc60000410000 */
[----:B------:R-:W-:Y:S02]  /*5030*/  @P2 PRMT R80, R80, 0x5410, R106 ;  /* 0x0000541050502816 */ /* 0x000fe4000000006a */
[----:B------:R-:W2:Y:S01]  /*5040*/  @P2 LDC R209, c[0x0][0x40c] ;  /* 0x00010300ffd12b82 */ /* 0x000ea20000000800 */
[----:B-1----:R-:W-:Y:S01]  /*5050*/  @P2 FMUL.FTZ R198, R198, R107 ;  /* 0x0000006bc6c62220 */ /* 0x002fe20000410000 */
[----:B------:R-:W-:-:S04]  /*5060*/  @P2 F2FP.BF16.F32.PACK_AB R202, RZ, R202 ;  /* 0x000000caffca223e */ /* 0x000fc800000010ff */
[----:B------:R-:W-:Y:S01]  /*5070*/  @P2 F2FP.BF16.F32.PACK_AB R198, RZ, R198 ;  /* 0x000000c6ffc6223e */ /* 0x000fe200000010ff */
[----:B0-----:R-:W-:Y:S01]  /*5080*/  @P2 FMUL.FTZ R200, R200, R203 ;  /* 0x000000cbc8c82220 */ /* 0x001fe20000410000 */
[----:B------:R-:W-:Y:S02]  /*5090*/  @P2 PRMT R82, R202, 0x7610, R82 ;  /* 0x00007610ca522816 */ /* 0x000fe40000000052 */
        /* <DEDUP_REMOVED lines=19> */
.L_x_157:
        /* <DEDUP_REMOVED lines=19> */
[----:B------:R-:W-:-:S04]  /*5300*/  FADD.FTZ R206, R123, -R206 ;  /* 0x800000ce7bce7221 */ /* 0x000fc80000010000 */
[----:B------:R-:W-:Y:S01]  /*5310*/  FMUL.FTZ R107, R121, R206 ;  /* 0x000000ce796b7220 */ /* 0x000fe20000410000 */
[----:B0-----:R-:W-:Y:S02]  /*5320*/  @P2 FMUL.FTZ R85, R201, R104 ;  /* 0x00000068c9552220 */ /* 0x001fe40000410000 */
[----:B------:R-:W0:Y:S02]  /*5330*/  @P2 LDC R198, c[0x0][0x40c] ;  /* 0x00010300ffc62b82 */ /* 0x000e240000000800 */
[----:B------:R-:W-:Y:S02]  /*5340*/  FSEL R206, R107, RZ, P3 ;  /* 0x000000ff6bce7208 */ /* 0x000fe40001800000 */
        /* <DEDUP_REMOVED lines=47> */
.L_x_160:
[----:B------:R-:W1:Y:S01]  /*5640*/  @P2 LDC R199, c[0x0][0x40c] ;  /* 0x00010300ffc72b82 */ /* 0x000e620000000800 */
[-CC-:B0-----:R-:W-:Y:S01]  /*5650*/  FFMA.FTZ R105, R129, R109.reuse, R178.reuse ;  /* 0x0000006d81697223 */ /* 0x181fe200000100b2 */
[C---:B------:R-:W-:Y:S01]  /*5660*/  @P2 ISETP.GT.AND P3, PT, R108.reuse, RZ, PT ;  /* 0x000000ff6c00220c */ /* 0x040fe20003f64270 */
[-CC-:B------:R-:W-:Y:S01]  /*5670*/  FFMA.FTZ R201, R127, R109.reuse, R178.reuse ;  /* 0x0000006d7fc97223 */ /* 0x180fe200000100b2 */
[----:B------:R-:W-:Y:S01]  /*5680*/  @P2 ISETP.GT.AND P4, PT, R108, RZ, PT ;  /* 0x000000ff6c00220c */ /* 0x000fe20003f84270 */
[----:B------:R-:W-:Y:S01]  /*5690*/  @P2 FADD.FTZ R104, R126, -R105 ;  /* 0x800000697e682221 */ /* 0x000fe20000010000 */
[-CC-:B------:R-:W-:Y:S01]  /*56a0*/  FFMA.FTZ R105, R164, R109.reuse, R178.reuse ;  /* 0x0000006da4697223 */ /* 0x180fe200000100b2 */
[----:B------:R-:W-:Y:S01]  /*56b0*/  @P2 FADD.FTZ R198, R124, -R201 ;  /* 0x800000c97cc62221 */ /* 0x000fe20000010000 */
[----:B------:R-:W0:Y:S01]  /*56c0*/  @P2 LDC R107, c[0x0][0x40c] ;  /* 0x00010300ff6b2b82 */ /* 0x000e220000000800 */
[C---:B------:R-:W-:Y:S01]  /*56d0*/  @P2 FMUL.FTZ R104, R121.reuse, R104 ;  /* 0x0000006879682220 */ /* 0x040fe20000410000 */
[----:B------:R-:W-:Y:S01]  /*56e0*/  @P2 FADD.FTZ R106, R162, -R105 ;  /* 0x80000069a26a2221 */ /* 0x000fe20000010000 */
[----:B------:R-:W-:Y:S01]  /*56f0*/  @P2 FMUL.FTZ R198, R121, R198 ;  /* 0x000000c679c62220 */ /* 0x000fe20000410000 */
[-CC-:B------:R-:W-:Y:S01]  /*5700*/  FFMA.FTZ R200, R176, R109.reuse, R178.reuse ;  /* 0x0000006db0c87223 */ /* 0x180fe200000100b2 */
[-C--:B------:R-:W-:Y:S01]  /*5710*/  FFMA.FTZ R202, R125, R109.reuse, R178 ;  /* 0x0000006d7dca7223 */ /* 0x080fe200000100b2 */
[----:B------:R-:W-:Y:S01]  /*5720*/  @P2 FSEL R104, R104, RZ, P3 ;  /* 0x000000ff68682208 */ /* 0x000fe20001800000 */
[----:B------:R-:W-:Y:S01]  /*5730*/  @P2 FMUL.FTZ R106, R121, R106 ;  /* 0x0000006a796a2220 */ /* 0x000fe20000410000 */
[----:B------:R-:W2:Y:S01]  /*5740*/  @P2 LDC R203, c[0x0][0x40c] ;  /* 0x00010300ffcb2b82 */ /* 0x000ea20000000800 */
[----:B------:R-:W-:Y:S01]  /*5750*/  @P2 ISETP.GT.AND P3, PT, R108, RZ, PT ;  /* 0x000000ff6c00220c */ /* 0x000fe20003f64270 */
[----:B------:R-:W-:Y:S01]  /*5760*/  @P2 FADD.FTZ R200, R175, -R200 ;  /* 0x800000c8afc82221 */ /* 0x000fe20000010000 */
[----:B------:R-:W-:Y:S01]  /*5770*/  @P2 FSEL R198, R198, RZ, P4 ;  /* 0x000000ffc6c62208 */ /* 0x000fe20002000000 */
[----:B------:R-:W-:Y:S01]  /*5780*/  FFMA.FTZ R207, R174, R109, R178 ;  /* 0x0000006daecf7223 */ /* 0x000fe200000100b2 */
[----:B------:R-:W-:Y:S01]  /*5790*/  @P2 FSEL R106, R106, RZ, P3 ;  /* 0x000000ff6a6a2208 */ /* 0x000fe20001800000 */
[----:B------:R-:W-:Y:S01]  /*57a0*/  @P2 FMUL.FTZ R200, R121, R200 ;  /* 0x000000c879c82220 */ /* 0x000fe20000410000 */
[----:B------:R-:W-:Y:S01]  /*57b0*/  @P2 ISETP.GT.AND P6, PT, R108, RZ, PT ;  /* 0x000000ff6c00220c */ /* 0x000fe20003fc4270 */
[----:B------:R-:W3:Y:S01]  /*57c0*/  @P2 LDC R205, c[0x0][0x40c] ;  /* 0x00010300ffcd2b82 */ /* 0x000ee20000000800 */
[----:B------:R-:W-:Y:S01]  /*57d0*/  @P2 FADD.FTZ R202, R123, -R202 ;  /* 0x800000ca7bca2221 */ /* 0x000fe20000010000 */
[----:B-1----:R-:W-:Y:S01]  /*57e0*/  @P2 FMUL.FTZ R105, R106, R199 ;  /* 0x000000c76a692220 */ /* 0x002fe20000410000 */
[----:B------:R-:W-:Y:S01]  /*57f0*/  FFMA.FTZ R106, R122, R109, R178 ;  /* 0x0000006d7a6a7223 */ /* 0x000fe200000100b2 */
[----:B------:R-:W-:Y:S01]  /*5800*/  @P2 FADD.FTZ R204, R172, -R207 ;  /* 0x800000cfaccc2221 */ /* 0x000fe20000010000 */
[----:B------:R-:W-:Y:S01]  /*5810*/  @P2 FMUL.FTZ R202, R121, R202 ;  /* 0x000000ca79ca2220 */ /* 0x000fe20000410000 */
[----:B------:R-:W-:Y:S01]  /*5820*/  @P2 FSEL R200, R200, RZ, P6 ;  /* 0x000000ffc8c82208 */ /* 0x000fe20003000000 */
[----:B------:R-:W-:Y:S01]  /*5830*/  @P2 FADD.FTZ R106, R163, -R106 ;  /* 0x8000006aa36a2221 */ /* 0x000fe20000010000 */
[----:B0-----:R-:W-:Y:S01]  /*5840*/  @P2 FMUL.FTZ R104, R104, R107 ;  /* 0x0000006b68682220 */ /* 0x001fe20000410000 */
[----:B------:R-:W0:Y:S01]  /*5850*/  @P2 LDC R199, c[0x0][0x40c] ;  /* 0x00010300ffc72b82 */ /* 0x000e220000000800 */
[----:B------:R-:W-:Y:S01]  /*5860*/  FFMA.FTZ R107, R131, R109, R178 ;  /* 0x0000006d836b7223 */ /* 0x000fe200000100b2 */
[C---:B------:R-:W-:Y:S01]  /*5870*/  @P2 ISETP.GT.AND P3, PT, R108.reuse, RZ, PT ;  /* 0x000000ff6c00220c */ /* 0x040fe20003f64270 */
[C---:B------:R-:W-:Y:S01]  /*5880*/  @P2 FMUL.FTZ R204, R121.reuse, R204 ;  /* 0x000000cc79cc2220 */ /* 0x040fe20000410000 */
[----:B------:R-:W-:Y:S01]  /*5890*/  @P2 F2FP.BF16.F32.PACK_AB R104, RZ, R104 ;  /* 0x00000068ff68223e */ /* 0x000fe200000010ff */
[----:B------:R-:W-:Y:S01]  /*58a0*/  @P2 FMUL.FTZ R106, R121, R106 ;  /* 0x0000006a796a2220 */ /* 0x000fe20000410000 */
[----:B------:R-:W-:Y:S01]  /*58b0*/  @P2 ISETP.GT.AND P6, PT, R108, RZ, PT ;  /* 0x000000ff6c00220c */ /* 0x000fe20003fc4270 */
[----:B--2---:R-:W-:Y:S01]  /*58c0*/  @P2 FMUL.FTZ R198, R198, R203 ;  /* 0x000000cbc6c62220 */ /* 0x004fe20000410000 */
[----:B------:R-:W1:Y:S01]  /*58d0*/  @P2 LDC R209, c[0x0][0x40c] ;  /* 0x00010300ffd12b82 */ /* 0x000e620000000800 */
[----:B------:R-:W-:Y:S01]  /*58e0*/  @P2 PRMT R81, R104, 0x7610, R81 ;  /* 0x0000761068512816 */ /* 0x000fe20000000051 */
[----:B------:R-:W-:Y:S01]  /*58f0*/  @P2 FADD.FTZ R104, R128, -R107 ;  /* 0x8000006b80682221 */ /* 0x000fe20000010000 */
[----:B------:R-:W-:-:S02]  /*5900*/  @P2 ISETP.GT.AND P4, PT, R108, RZ, PT ;  /* 0x000000ff6c00220c */ /* 0x000fc40003f84270 */
[----:B------:R-:W-:Y:S01]  /*5910*/  @P2 ISETP.GT.AND P5, PT, R108, RZ, PT ;  /* 0x000000ff6c00220c */ /* 0x000fe20003fa4270 */
[----:B------:R-:W-:Y:S01]  /*5920*/  @P2 FMUL.FTZ R104, R121, R104 ;  /* 0x0000006879682220 */ /* 0x000fe20000410000 */
[----:B------:R-:W-:Y:S01]  /*5930*/  @P2 FSEL R202, R202, RZ, P3 ;  /* 0x000000ffcaca2208 */ /* 0x000fe20001800000 */
[----:B------:R-:W2:Y:S01]  /*5940*/  @P2 LDC R203, c[0x0][0x40c] ;  /* 0x00010300ffcb2b82 */ /* 0x000ea20000000800 */
[----:B------:R-:W-:Y:S02]  /*5950*/  @P2 FSEL R204, R204, RZ, P4 ;  /* 0x000000ffcccc2208 */ /* 0x000fe40002000000 */
[----:B------:R-:W-:Y:S01]  /*5960*/  @P2 FSEL R104, R104, RZ, P6 ;  /* 0x000000ff68682208 */ /* 0x000fe20003000000 */
[----:B---3--:R-:W-:Y:S01]  /*5970*/  @P2 FMUL.FTZ R202, R202, R205 ;  /* 0x000000cdcaca2220 */ /* 0x008fe20000410000 */
[----:B------:R-:W-:Y:S02]  /*5980*/  @P2 FSEL R106, R106, RZ, P5 ;  /* 0x000000ff6a6a2208 */ /* 0x000fe40002800000 */
[----:B------:R-:W-:Y:S01]  /*5990*/  @P2 F2FP.BF16.F32.PACK_AB R198, RZ, R198 ;  /* 0x000000c6ffc6223e */ /* 0x000fe200000010ff */
[----:B------:R-:W3:Y:S01]  /*59a0*/  @P2 LDC R201, c[0x0][0x40c] ;  /* 0x00010300ffc92b82 */ /* 0x000ee20000000800 */
[----:B0-----:R-:W-:Y:S01]  /*59b0*/  @P2 FMUL.FTZ R104, R104, R199 ;  /* 0x000000c768682220 */ /* 0x001fe20000410000 */
[----:B------:R-:W-:-:S02]  /*59c0*/  @P2 F2FP.BF16.F32.PACK_AB R202, RZ, R202 ;  /* 0x000000caffca223e */ /* 0x000fc400000010ff */
[----:B------:R-:W-:Y:S02]  /*59d0*/  @P2 F2FP.BF16.F32.PACK_AB R105, RZ, R105 ;  /* 0x00000069ff69223e */ /* 0x000fe400000010ff */
[----:B------:R-:W-:Y:S01]  /*59e0*/  @P2 F2FP.BF16.F32.PACK_AB R104, RZ, R104 ;  /* 0x00000068ff68223e */ /* 0x000fe200000010ff */
[----:B-1----:R-:W-:Y:S01]  /*59f0*/  @P2 FMUL.FTZ R204, R204, R209 ;  /* 0x000000d1cccc2220 */ /* 0x002fe20000410000 */
[----:B------:R-:W-:Y:S02]  /*5a00*/  @P2 PRMT R82, R198, 0x7610, R82 ;  /* 0x00007610c6522816 */ /* 0x000fe40000000052 */
[----:B------:R-:W-:Y:S02]  /*5a10*/  @P2 PRMT R83, R202, 0x7610, R83 ;  /* 0x00007610ca532816 */ /* 0x000fe40000000053 */
[----:B------:R-:W-:Y:S02]  /*5a20*/  @P2 F2FP.BF16.F32.PACK_AB R204, RZ, R204 ;  /* 0x000000ccffcc223e */ /* 0x000fe400000010ff */
[----:B------:R-:W-:Y:S01]  /*5a30*/  @P2 PRMT R80, R104, 0x7610, R80 ;  /* 0x0000761068502816 */ /* 0x000fe20000000050 */
[----:B--2---:R-:W-:Y:S01]  /*5a40*/  @P2 FMUL.FTZ R200, R200, R203 ;  /* 0x000000cbc8c82220 */ /* 0x004fe20000410000 */
[----:B------:R-:W-:-:S02]  /*5a50*/  @P2 PRMT R81, R81, 0x5410, R105 ;  /* 0x0000541051512816 */ /* 0x000fc40000000069 */
[----:B------:R-:W-:Y:S02]  /*5a60*/  @P2 PRMT R83, R83, 0x5410, R204 ;  /* 0x0000541053532816 */ /* 0x000fe400000000cc */
[----:B------:R-:W-:Y:S01]  /*5a70*/  @P2 F2FP.BF16.F32.PACK_AB R200, RZ, R200 ;  /* 0x000000c8ffc8223e */ /* 0x000fe200000010ff */
[----:B---3--:R-:W-:-:S03]  /*5a80*/  @P2 FMUL.FTZ R106, R106, R201 ;  /* 0x000000c96a6a2220 */ /* 0x008fc60000410000 */
[----:B------:R-:W-:Y:S02]  /*5a90*/  @P2 PRMT R82, R82, 0x5410, R200 ;  /* 0x0000541052522816 */ /* 0x000fe400000000c8 */
[----:B------:R-:W-:-:S04]  /*5aa0*/  @P2 F2FP.BF16.F32.PACK_AB R106, RZ, R106 ;  /* 0x0000006aff6a223e */ /* 0x000fc800000010ff */
[----:B------:R-:W-:-:S07]  /*5ab0*/  @P2 PRMT R80, R80, 0x5410, R106 ;  /* 0x0000541050502816 */ /* 0x000fce000000006a */
.L_x_159:
[----:B------:R-:W-:Y:S05]  /*5ac0*/  BSYNC.RECONVERGENT B1 ;  /* 0x0000000000017941 */ /* 0x000fea0003800200 */
.L_x_156:
        /* <DEDUP_REMOVED lines=12> */
[----:B0-----:R-:W0:Y:S01]  /*5b90*/  @P2 LDC R107, c[0x0][0x40c] ;  /* 0x00010300ff6b2b82 */ /* 0x001e220000000800 */
[C---:B------:R-:W-:Y:S02]  /*5ba0*/  SHF.L.U32 R84, R100.reuse, 0x10, RZ ;  /* 0x0000001064547819 */ /* 0x040fe400000006ff */
[----:B------:R-:W-:Y:S02]  /*5bb0*/  SHF.L.U32 R106, R101, 0x10, RZ ;  /* 0x00000010656a7819 */ /* 0x000fe400000006ff */
[----:B------:R-:W-:Y:S02]  /*5bc0*/  PRMT R86, R100, 0x7632, R86 ;  /* 0x0000763264567816 */ /* 0x000fe40000000056 */
[----:B------:R-:W-:Y:S01]  /*5bd0*/  SHF.L.U32 R202, R103, 0x10, RZ ;  /* 0x0000001067ca7819 */ /* 0x000fe200000006ff */
[----:B------:R-:W1:Y:S01]  /*5be0*/  @P2 LDC R199, c[0x0][0x40c] ;  /* 0x00010300ffc72b82 */ /* 0x000e620000000800 */
[----:B------:R-:W-:-:S03]  /*5bf0*/  SHF.L.U32 R86, R86, 0x10, RZ ;  /* 0x0000001056567819 */ /* 0x000fc600000006ff */
[-CC-:B------:R-:W-:Y:S01]  /*5c00*/  @P0 FFMA.FTZ R85, R173, R109.reuse, R178.reuse ;  /* 0x0000006dad550223 */ /* 0x180fe200000100b2 */
[-CC-:B------:R-:W-:Y:S01]  /*5c10*/  @P0 FFMA.FTZ R104, R188, R109.reuse, R178.reuse ;  /* 0x0000006dbc680223 */ /* 0x180fe200000100b2 */
[-CC-:B------:R-:W-:Y:S01]  /*5c20*/  @P0 FFMA.FTZ R87, R171, R109.reuse, R178.reuse ;  /* 0x0000006dab570223 */ /* 0x180fe200000100b2 */
[-CC-:B------:R-:W-:Y:S01]  /*5c30*/  @P0 FFMA.FTZ R198, R190, R109.reuse, R178.reuse ;  /* 0x0000006dbec60223 */ /* 0x180fe200000100b2 */
[-CC-:B------:R-:W-:Y:S01]  /*5c40*/  @P0 FFMA.FTZ R105, R169, R109.reuse, R178.reuse ;  /* 0x0000006da9690223 */ /* 0x180fe200000100b2 */
[-CC-:B------:R-:W-:Y:S01]  /*5c50*/  @P0 FFMA.FTZ R200, R192, R109.reuse, R178.reuse ;  /* 0x0000006dc0c80223 */ /* 0x180fe200000100b2 */
[-CC-:B------:R-:W-:Y:S01]  /*5c60*/  @P0 FFMA.FTZ R206, R194, R109.reuse, R178.reuse ;  /* 0x0000006dc2ce0223 */ /* 0x180fe200000100b2 */
[----:B------:R-:W-:Y:S01]  /*5c70*/  @P0 FFMA.FTZ R204, R167, R109, R178 ;  /* 0x0000006da7cc0223 */ /* 0x000fe200000100b2 */
[----:B------:R-:W2:Y:S01]  /*5c80*/  @P2 LDC R205, c[0x0][0x40c] ;  /* 0x00010300ffcd2b82 */ /* 0x000ea20000000800 */
[----:B------:R-:W-:Y:S01]  /*5c90*/  @P0 FADD.FTZ R85, R170, -R85 ;  /* 0x80000055aa550221 */ /* 0x000fe20000010000 */
[----:B------:R-:W-:Y:S01]  /*5ca0*/  @P0 FADD.FTZ R87, R168, -R87 ;  /* 0x80000057a8570221 */ /* 0x000fe20000010000 */
[----:B------:R-:W-:Y:S01]  /*5cb0*/  @P0 FADD.FTZ R198, R189, -R198 ;  /* 0x800000c6bdc60221 */ /* 0x000fe20000010000 */
[----:B------:R-:W-:Y:S01]  /*5cc0*/  @P0 FADD.FTZ R104, R187, -R104 ;  /* 0x80000068bb680221 */ /* 0x000fe20000010000 */
[----:B------:R-:W-:Y:S01]  /*5cd0*/  @P0 FFMA.FTZ R84, R121, R85, R84 ;  /* 0x0000005579540223 */ /* 0x000fe20000010054 */
[----:B------:R-:W-:Y:S01]  /*5ce0*/  PRMT R85, R101, 0x7632, R85 ;  /* 0x0000763265557816 */ /* 0x000fe20000000055 */
[----:B------:R-:W-:Y:S01]  /*5cf0*/  @P0 FFMA.FTZ R106, R121, R87, R106 ;  /* 0x00000057796a0223 */ /* 0x000fe2000001006a */
[----:B------:R-:W3:Y:S01]  /*5d00*/  @P2 LDC R109, c[0x0][0x40c] ;  /* 0x00010300ff6d2b82 */ /* 0x000ee20000000800 */
[----:B------:R-:W-:Y:S01]  /*5d10*/  PRMT R87, R103, 0x7632, R87 ;  /* 0x0000763267577816 */ /* 0x000fe20000000057 */
[----:B------:R-:W-:Y:S01]  /*5d20*/  @P0 FADD.FTZ R105, R166, -R105 ;  /* 0x80000069a6690221 */ /* 0x000fe20000010000 */
[----:B------:R-:W-:Y:S01]  /*5d30*/  SHF.L.U32 R108, R85, 0x10, RZ ;  /* 0x00000010556c7819 */ /* 0x000fe200000006ff */
[----:B------:R-:W-:Y:S01]  /*5d40*/  @P0 FFMA.FTZ R86, R121, R104, R86 ;  /* 0x0000006879560223 */ /* 0x000fe20000010056 */
[C---:B------:R-:W-:Y:S01]  /*5d50*/  PRMT R85, R102.reuse, 0x7632, R85 ;  /* 0x0000763266557816 */ /* 0x040fe20000000055 */
[----:B------:R-:W-:Y:S01]  /*5d60*/  @P0 FADD.FTZ R200, R191, -R200 ;  /* 0x800000c8bfc80221 */ /* 0x000fe20000010000 */
[----:B------:R-:W-:Y:S01]  /*5d70*/  SHF.L.U32 R178, R102, 0x10, RZ ;  /* 0x0000001066b27819 */ /* 0x000fe200000006ff */
[----:B------:R-:W4:Y:S01]  /*5d80*/  @P2 LDC R203, c[0x0][0x40c] ;  /* 0x00010300ffcb2b82 */ /* 0x000f220000000800 */
[----:B------:R-:W-:Y:S01]  /*5d90*/  @P0 FFMA.FTZ R108, R121, R198, R108 ;  /* 0x000000c6796c0223 */ /* 0x000fe2000001006c */
[----:B------:R-:W-:Y:S01]  /*5da0*/  SHF.L.U32 R198, R85, 0x10, RZ ;  /* 0x0000001055c67819 */ /* 0x000fe200000006ff */
[----:B0-----:R-:W-:Y:S01]  /*5db0*/  @P2 FMUL.FTZ R85, R84, R107 ;  /* 0x0000006b54552220 */ /* 0x001fe20000410000 */
[----:B------:R-:W-:Y:S01]  /*5dc0*/  SHF.L.U32 R201, R87, 0x10, RZ ;  /* 0x0000001057c97819 */ /* 0x000fe200000006ff */
[----:B------:R-:W-:Y:S01]  /*5dd0*/  @P0 FADD.FTZ R87, R165, -R204 ;  /* 0x800000cca5570221 */ /* 0x000fe20000010000 */
[----:B------:R-:W-:Y:S01]  /*5de0*/  @P0 FFMA.FTZ R178, R121, R105, R178 ;  /* 0x0000006979b20223 */ /* 0x000fe200000100b2 */
[----:B------:R-:W-:Y:S01]  /*5df0*/  @P0 FADD.FTZ R206, R195, -R206 ;  /* 0x800000cec3ce0221 */ /* 0x000fe20000010000 */
[----:B------:R-:W0:Y:S01]  /*5e00*/  @P2 LDC R207, c[0x0][0x40c] ;  /* 0x00010300ffcf2b82 */ /* 0x000e220000000800 */
[C---:B------:R-:W-:Y:S01]  /*5e10*/  @P0 FFMA.FTZ R202, R121.reuse, R87, R202 ;  /* 0x0000005779ca0223 */ /* 0x040fe200000100ca */
[----:B------:R-:W-:Y:S01]  /*5e20*/  @P2 F2FP.BF16.F32.PACK_AB R87, RZ, R85 ;  /* 0x00000055ff57223e */ /* 0x000fe200000010ff */
[C---:B------:R-:W-:Y:S01]  /*5e30*/  @P0 FFMA.FTZ R198, R121.reuse, R200, R198 ;  /* 0x000000c879c60223 */ /* 0x040fe200000100c6 */
[----:B-1----:R-:W-:Y:S01]  /*5e40*/  @P2 FMUL.FTZ R85, R106, R199 ;  /* 0x000000c76a552220 */ /* 0x002fe20000410000 */
[----:B------:R-:W-:Y:S01]  /*5e50*/  @P0 FFMA.FTZ R201, R121, R206, R201 ;  /* 0x000000ce79c90223 */ /* 0x000fe200000100c9 */
[----:B------:R-:W-:-:S02]  /*5e60*/  @P2 PRMT R80, R87, 0x7610, R80 ;  /* 0x0000761057502816 */ /* 0x000fc40000000050 */
[----:B------:R-:W1:Y:S01]  /*5e70*/  @P2 LDC R209, c[0x0][0x40c] ;  /* 0x00010300ffd12b82 */ /* 0x000e620000000800 */
[----:B---3--:R-:W-:Y:S01]  /*5e80*/  @P2 FMUL.FTZ R104, R86, R109 ;  /* 0x0000006d56682220 */ /* 0x008fe20000410000 */
[----:B--2---:R-:W-:Y:S01]  /*5e90*/  @P2 FMUL.FTZ R109, R178, R205 ;  /* 0x000000cdb26d2220 */ /* 0x004fe20000410000 */
[----:B------:R-:W-:Y:S02]  /*5ea0*/  @P2 F2FP.BF16.F32.PACK_AB R105, RZ, R85 ;  /* 0x00000055ff69223e */ /* 0x000fe400000010ff */
[----:B------:R-:W-:Y:S02]  /*5eb0*/  F2FP.BF16.F32.PACK_AB R84, R86, R84 ;  /* 0x000000545654723e */ /* 0x000fe400000010ff */
[----:B------:R-:W-:Y:S01]  /*5ec0*/  @P2 F2FP.BF16.F32.PACK_AB R109, RZ, R109 ;  /* 0x0000006dff6d223e */ /* 0x000fe200000010ff */
[----:B----4-:R-:W-:Y:S01]  /*5ed0*/  @P2 FMUL.FTZ R107, R108, R203 ;  /* 0x000000cb6c6b2220 */ /* 0x010fe20000410000 */
[----:B------:R-:W-:Y:S02]  /*5ee0*/  @P2 F2FP.BF16.F32.PACK_AB R104, RZ, R104 ;  /* 0x00000068ff68223e */ /* 0x000fe400000010ff */
[----:B------:R-:W-:-:S02]  /*5ef0*/  @P2 PRMT R81, R105, 0x7610, R81 ;  /* 0x0000761069512816 */ /* 0x000fc40000000051 */
[----:B------:R-:W-:Y:S02]  /*5f00*/  @P2 F2FP.BF16.F32.PACK_AB R107, RZ, R107 ;  /* 0x0000006bff6b223e */ /* 0x000fe400000010ff */
[----:B------:R-:W-:Y:S01]  /*5f10*/  @P2 PRMT R82, R109, 0x7610, R82 ;  /* 0x000076106d522816 */ /* 0x000fe20000000052 */
[----:B0-----:R-:W-:Y:S01]  /*5f20*/  @P2 FMUL.FTZ R121, R198, R207 ;  /* 0x000000cfc6792220 */ /* 0x001fe20000410000 */
[----:B------:R-:W-:Y:S02]  /*5f30*/  F2FP.BF16.F32.PACK_AB R85, R108, R106 ;  /* 0x0000006a6c55723e */ /* 0x000fe400000010ff */
[----:B------:R-:W-:Y:S02]  /*5f40*/  F2FP.BF16.F32.PACK_AB R86, R198, R178 ;  /* 0x000000b2c656723e */ /* 0x000fe400000010ff */
[----:B------:R-:W-:Y:S02]  /*5f50*/  @P2 F2FP.BF16.F32.PACK_AB R121, RZ, R121 ;  /* 0x00000079ff79223e */ /* 0x000fe400000010ff */
[----:B------:R-:W-:Y:S01]  /*5f60*/  @P2 PRMT R80, R80, 0x5410, R104 ;  /* 0x0000541050502816 */ /* 0x000fe20000000068 */
[----:B-1----:R-:W-:Y:S01]  /*5f70*/  @P2 FMUL.FTZ R199, R202, R209 ;  /* 0x000000d1cac72220 */ /* 0x002fe20000410000 */
[----:B------:R-:W-:-:S02]  /*5f80*/  @P2 PRMT R81, R81, 0x5410, R107 ;  /* 0x0000541051512816 */ /* 0x000fc4000000006b */
[----:B------:R-:W-:Y:S02]  /*5f90*/  F2FP.BF16.F32.PACK_AB R87, R201, R202 ;  /* 0x000000cac957723e */ /* 0x000fe400000010ff */
[----:B------:R-:W-:Y:S02]  /*5fa0*/  @P2 F2FP.BF16.F32.PACK_AB R199, RZ, R199 ;  /* 0x000000c7ffc7223e */ /* 0x000fe400000010ff */
[----:B------:R-:W-:Y:S02]  /*5fb0*/  @P2 PRMT R82, R82, 0x5410, R121 ;  /* 0x0000541052522816 */ /* 0x000fe40000000079 */
[----:B------:R-:W-:Y:S01]  /*5fc0*/  @P2 PRMT R83, R199, 0x7610, R83 ;  /* 0x00007610c7532816 */ /* 0x000fe20000000053 */
[----:B------:R-:W-:Y:S06]  /*5fd0*/  @!P2 BRA `(.L_x_164) ;  /* 0x0000000c0048a947 */ /* 0x000fec0003800000 */
[----:B------:R-:W-:-:S05]  /*5fe0*/  FMUL.FTZ R201, R201, UR13 ;  /* 0x0000000dc9c97c20 */ /* 0x000fca0008410000 */
[----:B------:R-:W-:-:S04]  /*5ff0*/  F2FP.BF16.F32.PACK_AB R201, RZ, R201 ;  /* 0x000000c9ffc9723e */ /* 0x000fc800000010ff */
[----:B------:R-:W-:Y:S01]  /*6000*/  PRMT R83, R83, 0x5410, R201 ;  /* 0x0000541053537816 */ /* 0x000fe200000000c9 */
[----:B------:R-:W-:Y:S06]  /*6010*/  BRA `(.L_x_164) ;  /* 0x0000000c00387947 */ /* 0x000fec0003800000 */
.L_x_163:
        /* <DEDUP_REMOVED lines=70> */
.L_x_162:
[----:B------:R-:W-:Y:S05]  /*6480*/  @!P1 BRA `(.L_x_165) ;  /* 0x0000000400189947 */ /* 0x000fea0003800000 */
[----:B0-----:R-:W0:Y:S01]  /*6490*/  @P2 LDC R87, c[0x0][0x40c] ;  /* 0x00010300ff572b82 */ /* 0x001e220000000800 */
[----:B------:R-:W-:Y:S01]  /*64a0*/  ISETP.GT.AND P0, PT, R108, RZ, PT ;  /* 0x000000ff6c00720c */ /* 0x000fe20003f04270 */
[-CC-:B------:R-:W-:Y:S01]  /*64b0*/  FFMA.FTZ R85, R173, R109.reuse, R178.reuse ;  /* 0x0000006dad557223 */ /* 0x180fe200000100b2 */
[-CC-:B------:R-:W-:Y:S01]  /*64c0*/  FFMA.FTZ R86, R188, R109.reuse, R178.reuse ;  /* 0x0000006dbc567223 */ /* 0x180fe200000100b2 */
[-CC-:B------:R-:W-:Y:S01]  /*64d0*/  FFMA.FTZ R105, R171, R109.reuse, R178.reuse ;  /* 0x0000006dab697223 */ /* 0x180fe200000100b2 */
[-CC-:B------:R-:W-:Y:S01]  /*64e0*/  FFMA.FTZ R108, R190, R109.reuse, R178.reuse ;  /* 0x0000006dbe6c7223 */ /* 0x180fe200000100b2 */
[-CC-:B------:R-:W-:Y:S01]  /*64f0*/  FFMA.FTZ R107, R169, R109.reuse, R178.reuse ;  /* 0x0000006da96b7223 */ /* 0x180fe200000100b2 */
[-CC-:B------:R-:W-:Y:S01]  /*6500*/  FFMA.FTZ R198, R192, R109.reuse, R178.reuse ;  /* 0x0000006dc0c67223 */ /* 0x180fe200000100b2 */
[----:B------:R-:W1:Y:S01]  /*6510*/  @P2 LDC R104, c[0x0][0x40c] ;  /* 0x00010300ff682b82 */ /* 0x000e620000000800 */
[-CC-:B------:R-:W-:Y:S01]  /*6520*/  FFMA.FTZ R210, R194, R109.reuse, R178.reuse ;  /* 0x0000006dc2d27223 */ /* 0x180fe200000100b2 */
[----:B------:R-:W-:Y:S01]  /*6530*/  FFMA.FTZ R202, R167, R109, R178 ;  /* 0x0000006da7ca7223 */ /* 0x000fe200000100b2 */
[----:B------:R-:W-:Y:S01]  /*6540*/  FADD.FTZ R84, R170, -R85 ;  /* 0x80000055aa547221 */ /* 0x000fe20000010000 */
[----:B------:R-:W-:Y:S01]  /*6550*/  FADD.FTZ R86, R187, -R86 ;  /* 0x80000056bb567221 */ /* 0x000fe20000010000 */
[----:B------:R-:W-:Y:S01]  /*6560*/  FADD.FTZ R106, R168, -R105 ;  /* 0x80000069a86a7221 */ /* 0x000fe20000010000 */
[----:B------:R-:W-:Y:S01]  /*6570*/  FADD.FTZ R178, R166, -R107 ;  /* 0x8000006ba6b27221 */ /* 0x000fe20000010000 */
[C---:B------:R-:W-:Y:S01]  /*6580*/  FMUL.FTZ R84, R121.reuse, R84 ;  /* 0x0000005479547220 */ /* 0x040fe20000410000 */
[----:B------:R-:W2:Y:S01]  /*6590*/  @P2 LDC R109, c[0x0][0x40c] ;  /* 0x00010300ff6d2b82 */ /* 0x000ea20000000800 */
[----:B------:R-:W-:Y:S01]  /*65a0*/  FMUL.FTZ R85, R121, R86 ;  /* 0x0000005679557220 */ /* 0x000fe20000410000 */
[----:B------:R-:W-:Y:S01]  /*65b0*/  FADD.FTZ R200, R191, -R198 ;  /* 0x800000c6bfc87221 */ /* 0x000fe20000010000 */
[----:B------:R-:W-:Y:S01]  /*65c0*/  FADD.FTZ R108, R189, -R108 ;  /* 0x8000006cbd6c7221 */ /* 0x000fe20000010000 */
[----:B------:R-:W-:Y:S01]  /*65d0*/  FADD.FTZ R210, R195, -R210 ;  /* 0x800000d2c3d27221 */ /* 0x000fe20000010000 */
[----:B------:R-:W-:Y:S01]  /*65e0*/  FSEL R198, R84, RZ, P0 ;  /* 0x000000ff54c67208 */ /* 0x000fe20000000000 */
[----:B------:R-:W-:Y:S01]  /*65f0*/  FMUL.FTZ R86, R121, R106 ;  /* 0x0000006a79567220 */ /* 0x000fe20000410000 */
[----:B------:R-:W-:Y:S01]  /*6600*/  FADD.FTZ R202, R165, -R202 ;  /* 0x800000caa5ca7221 */ /* 0x000fe20000010000 */
[----:B------:R-:W3:Y:S01]  /*6610*/  @P2 LDC R205, c[0x0][0x40c] ;  /* 0x00010300ffcd2b82 */ /* 0x000ee20000000800 */
[----:B------:R-:W-:Y:S01]  /*6620*/  FMUL.FTZ R106, R121, R178 ;  /* 0x000000b2796a7220 */ /* 0x000fe20000410000 */
[----:B------:R-:W-:Y:S01]  /*6630*/  FSEL R199, R85, RZ, P0 ;  /* 0x000000ff55c77208 */ /* 0x000fe20000000000 */
[C---:B------:R-:W-:Y:S01]  /*6640*/  FMUL.FTZ R105, R121.reuse, R108 ;  /* 0x0000006c79697220 */ /* 0x040fe20000410000 */
[C---:B------:R-:W-:Y:S01]  /*6650*/  FMUL.FTZ R107, R121.reuse, R200 ;  /* 0x000000c8796b7220 */ /* 0x040fe20000410000 */
[C---:B------:R-:W-:Y:S01]  /*6660*/  FMUL.FTZ R178, R121.reuse, R210 ;  /* 0x000000d279b27220 */ /* 0x040fe20000410000 */
[----:B0-----:R-:W-:Y:S01]  /*6670*/  @P2 FMUL.FTZ R84, R198, R87 ;  /* 0x00000057c6542220 */ /* 0x001fe20000410000 */
[----:B------:R-:W-:Y:S01]  /*6680*/  FMUL.FTZ R121, R121, R202 ;  /* 0x000000ca79797220 */ /* 0x000fe20000410000 */
[----:B------:R-:W0:Y:S01]  /*6690*/  @P2 LDC R204, c[0x0][0x40c] ;  /* 0x00010300ffcc2b82 */ /* 0x000e220000000800 */
[----:B------:R-:W-:Y:S01]  /*66a0*/  FSEL R200, R86, RZ, P0 ;  /* 0x000000ff56c87208 */ /* 0x000fe20000000000 */
[----:B-1----:R-:W-:Y:S01]  /*66b0*/  @P2 FMUL.FTZ R85, R199, R104 ;  /* 0x00000068c7552220 */ /* 0x002fe20000410000 */
[----:B------:R-:W-:-:S02]  /*66c0*/  FSEL R202, R106, RZ, P0 ;  /* 0x000000ff6aca7208 */ /* 0x000fc40000000000 */
[----:B------:R-:W-:Y:S02]  /*66d0*/  @P2 F2FP.BF16.F32.PACK_AB R87, RZ, R84 ;  /* 0x00000054ff57223e */ /* 0x000fe400000010ff */
[----:B------:R-:W-:Y:S01]  /*66e0*/  FSEL R201, R105, RZ, P0 ;  /* 0x000000ff69c97208 */ /* 0x000fe20000000000 */
        /* <DEDUP_REMOVED lines=32> */
.L_x_165:
[----:B0-----:R-:W0:Y:S01]  /*68f0*/  @P2 LDC R107, c[0x0][0x40c] ;  /* 0x00010300ff6b2b82 */ /* 0x001e220000000800 */
[-CC-:B------:R-:W-:Y:S01]  /*6900*/  FFMA.FTZ R105, R173, R109.reuse, R178.reuse ;  /* 0x0000006dad697223 */ /* 0x180fe200000100b2 */
[----:B------:R-:W-:Y:S01]  /*6910*/  ISETP.GT.AND P0, PT, R108, RZ, PT ;  /* 0x000000ff6c00720c */ /* 0x000fe20003f04270 */
[-CC-:B------:R-:W-:Y:S01]  /*6920*/  FFMA.FTZ R106, R188, R109.reuse, R178.reuse ;  /* 0x0000006dbc6a7223 */ /* 0x180fe200000100b2 */
[-CC-:B------:R-:W-:Y:S01]  /*6930*/  FFMA.FTZ R199, R171, R109.reuse, R178.reuse ;  /* 0x0000006dabc77223 */ /* 0x180fe200000100b2 */
        /* <DEDUP_REMOVED lines=19> */
[----:B0-----:R-:W-:Y:S01]  /*6a70*/  @P2 FMUL.FTZ R104, R104, R107 ;  /* 0x0000006b68682220 */ /* 0x001fe20000410000 */
[----:B------:R-:W0:Y:S01]  /*6a80*/  @P2 LDC R105, c[0x0][0x40c] ;  /* 0x00010300ff692b82 */ /* 0x000e220000000800 */
[C---:B------:R-:W-:Y:S01]  /*6a90*/  @P2 FMUL.FTZ R202, R121.reuse, R202 ;  /* 0x000000ca79ca2220 */ /* 0x040fe20000410000 */
[C---:B------:R-:W-:Y:S01]  /*6aa0*/  @P2 FMUL.FTZ R106, R121.reuse, R106 ;  /* 0x0000006a796a2220 */ /* 0x040fe20000410000 */
[C---:B------:R-:W-:Y:S01]  /*6ab0*/  @P2 FMUL.FTZ R178, R121.reuse, R178 ;  /* 0x000000b279b22220 */ /* 0x040fe20000410000 */
[----:B------:R-:W-:Y:S01]  /*6ac0*/  @P2 F2FP.BF16.F32.PACK_AB R104, RZ, R104 ;  /* 0x00000068ff68223e */ /* 0x000fe200000010ff */
[C---:B------:R-:W-:Y:S01]  /*6ad0*/  @P2 FMUL.FTZ R200, R121.reuse, R200 ;  /* 0x000000c879c82220 */ /* 0x040fe20000410000 */
[----:B------:R-:W-:Y:S01]  /*6ae0*/  FMUL.FTZ R204, R121, R204 ;  /* 0x000000cc79cc7220 */ /* 0x000fe20000410000 */
[----:B------:R-:W-:Y:S01]  /*6af0*/  @P2 FSEL R108, R108, RZ, P0 ;  /* 0x000000ff6c6c2208 */ /* 0x000fe20000000000 */
[----:B------:R-:W3:Y:S01]  /*6b00*/  @P2 LDC R107, c[0x0][0x40c] ;  /* 0x00010300ff6b2b82 */ /* 0x000ee20000000800 */
[----:B------:R-:W-:-:S02]  /*6b10*/  @P2 FSEL R198, R198, RZ, P0 ;  /* 0x000000ffc6c62208 */ /* 0x000fc40000000000 */
[----:B------:R-:W-:Y:S02]  /*6b20*/  @P2 FSEL R202, R202, RZ, P0 ;  /* 0x000000ffcaca2208 */ /* 0x000fe40000000000 */
[----:B------:R-:W-:Y:S01]  /*6b30*/  @P2 PRMT R80, R104, 0x7610, R80 ;  /* 0x0000761068502816 */ /* 0x000fe20000000050 */
[----:B-1----:R-:W-:Y:S01]  /*6b40*/  @P2 FMUL.FTZ R198, R198, R203 ;  /* 0x000000cbc6c62220 */ /* 0x002fe20000410000 */
[----:B------:R-:W-:Y:S01]  /*6b50*/  @P2 FSEL R106, R106, RZ, P0 ;  /* 0x000000ff6a6a2208 */ /* 0x000fe20000000000 */
[----:B------:R-:W1:Y:S01]  /*6b60*/  @P2 LDC R109, c[0x0][0x40c] ;  /* 0x00010300ff6d2b82 */ /* 0x000e620000000800 */
[----:B------:R-:W-:Y:S01]  /*6b70*/  @P2 FSEL R178, R178, RZ, P0 ;  /* 0x000000ffb2b22208 */ /* 0x000fe20000000000 */
[----:B--2---:R-:W-:Y:S01]  /*6b80*/  @P2 FMUL.FTZ R202, R202, R207 ;  /* 0x000000cfcaca2220 */ /* 0x004fe20000410000 */
[----:B------:R-:W-:Y:S02]  /*6b90*/  @P2 FSEL R200, R200, RZ, P0 ;  /* 0x000000ffc8c82208 */ /* 0x000fe40000000000 */
[----:B------:R-:W-:-:S02]  /*6ba0*/  FSEL R104, R204, RZ, P0 ;  /* 0x000000ffcc687208 */ /* 0x000fc40000000000 */
[----:B------:R-:W-:Y:S01]  /*6bb0*/  @P2 F2FP.BF16.F32.PACK_AB R198, RZ, R198 ;  /* 0x000000c6ffc6223e */ /* 0x000fe200000010ff */
[----:B------:R-:W2:Y:S01]  /*6bc0*/  @P2 LDC R205, c[0x0][0x40c] ;  /* 0x00010300ffcd2b82 */ /* 0x000ea20000000800 */
[----:B0-----:R-:W-:Y:S01]  /*6bd0*/  @P2 FMUL.FTZ R106, R106, R105 ;  /* 0x000000696a6a2220 */ /* 0x001fe20000410000 */
[----:B------:R-:W-:Y:S02]  /*6be0*/  @P2 F2FP.BF16.F32.PACK_AB R202, RZ, R202 ;  /* 0x000000caffca223e */ /* 0x000fe400000010ff */
[----:B------:R-:W-:Y:S02]  /*6bf0*/  @P2 PRMT R82, R198, 0x7610, R82 ;  /* 0x00007610c6522816 */ /* 0x000fe40000000052 */
[----:B------:R-:W-:Y:S02]  /*6c00*/  @P2 F2FP.BF16.F32.PACK_AB R106, RZ, R106 ;  /* 0x0000006aff6a223e */ /* 0x000fe400000010ff */
[----:B------:R-:W0:Y:S01]  /*6c10*/  @P2 LDC R209, c[0x0][0x40c] ;  /* 0x00010300ffd12b82 */ /* 0x000e220000000800 */
[----:B---3--:R-:W-:Y:S01]  /*6c20*/  @P2 FMUL.FTZ R108, R108, R107 ;  /* 0x0000006b6c6c2220 */ /* 0x008fe20000410000 */
[----:B------:R-:W-:-:S02]  /*6c30*/  @P2 PRMT R83, R202, 0x7610, R83 ;  /* 0x00007610ca532816 */ /* 0x000fc40000000053 */
[----:B------:R-:W-:Y:S02]  /*6c40*/  @P2 PRMT R80, R80, 0x5410, R106 ;  /* 0x0000541050502816 */ /* 0x000fe4000000006a */
[----:B------:R-:W-:Y:S01]  /*6c50*/  @P2 F2FP.BF16.F32.PACK_AB R108, RZ, R108 ;  /* 0x0000006cff6c223e */ /* 0x000fe200000010ff */
[----:B-1----:R-:W-:-:S03]  /*6c60*/  @P2 FMUL.FTZ R178, R178, R109 ;  /* 0x0000006db2b22220 */ /* 0x002fc60000410000 */
[----:B------:R-:W-:Y:S02]  /*6c70*/  @P2 PRMT R81, R108, 0x7610, R81 ;  /* 0x000076106c512816 */ /* 0x000fe40000000051 */
[----:B------:R-:W-:Y:S01]  /*6c80*/  @P2 F2FP.BF16.F32.PACK_AB R178, RZ, R178 ;  /* 0x000000b2ffb2223e */ /* 0x000fe200000010ff */
[----:B--2---:R-:W-:-:S03]  /*6c90*/  @P2 FMUL.FTZ R200, R200, R205 ;  /* 0x000000cdc8c82220 */ /* 0x004fc60000410000 */
[----:B------:R-:W-:Y:S02]  /*6ca0*/  @P2 PRMT R81, R81, 0x5410, R178 ;  /* 0x0000541051512816 */ /* 0x000fe400000000b2 */
[----:B------:R-:W-:Y:S01]  /*6cb0*/  @P2 F2FP.BF16.F32.PACK_AB R200, RZ, R200 ;  /* 0x000000c8ffc8223e */ /* 0x000fe200000010ff */
[----:B0-----:R-:W-:-:S03]  /*6cc0*/  @P2 FMUL.FTZ R104, R104, R209 ;  /* 0x000000d168682220 */ /* 0x001fc60000410000 */
[----:B------:R-:W-:Y:S02]  /*6cd0*/  @P2 PRMT R82, R82, 0x5410, R200 ;  /* 0x0000541052522816 */ /* 0x000fe400000000c8 */
[----:B------:R-:W-:-:S04]  /*6ce0*/  @P2 F2FP.BF16.F32.PACK_AB R104, RZ, R104 ;  /* 0x00000068ff68223e */ /* 0x000fc800000010ff */
[----:B------:R-:W-:-:S07]  /*6cf0*/  @P2 PRMT R83, R83, 0x5410, R104 ;  /* 0x0000541053532816 */ /* 0x000fce0000000068 */
.L_x_164:
[----:B------:R-:W-:Y:S05]  /*6d00*/  BSYNC.RECONVERGENT B1 ;  /* 0x0000000000017941 */ /* 0x000fea0003800200 */
.L_x_161:
[----:B------:R-:W0:Y:S01]  /*6d10*/  @P1 LDC.64 R108, c[0x0][0x478] ;  /* 0x00011e00ff6c1b82 */ /* 0x000e220000000a00 */
[----:B------:R-:W-:Y:S02]  /*6d20*/  @P1 IADD3 R197, PT, PT, R197, 0x60, RZ ;  /* 0x00000060c5c51810 */ /* 0x000fe40007ffe0ff */
[----:B------:R-:W-:-:S05]  /*6d30*/  @P2 IADD3 R177, PT, PT, R177, 0x60, RZ ;  /* 0x00000060b1b12810 */ /* 0x000fca0007ffe0ff */
[----:B------:R-:W1:Y:S08]  /*6d40*/  @P2 LDC.64 R106, c[0x0][0x468] ;  /* 0x00011a00ff6a2b82 */ /* 0x000e700000000a00 */
[----:B------:R-:W2:Y:S01]  /*6d50*/  LDC.64 R104, c[0x0][0x380] ;  /* 0x0000e000ff687b82 */ /* 0x000ea20000000a00 */
[----:B0-----:R-:W-:-:S05]  /*6d60*/  @P1 IMAD.WIDE.U32 R108, R197, 0x10, R108 ;  /* 0x00000010c56c1825 */ /* 0x001fca00078e006c */
[----:B------:R0:W-:Y:S01]  /*6d70*/  @P1 STG.E.128 desc[UR6][R108.64], R84 ;  /* 0x000000546c001986 */ /* 0x0001e2000c101d06 */
[----:B-1----:R-:W-:-:S05]  /*6d80*/  @P2 IMAD.WIDE.U32 R106, R177, 0x10, R106 ;  /* 0x00000010b16a2825 */ /* 0x002fca00078e006a */
[----:B------:R0:W-:Y:S01]  /*6d90*/  @P2 STG.E.128 desc[UR6][R106.64], R80 ;  /* 0x000000506a002986 */ /* 0x0001e2000c101d06 */
[----:B--2---:R-:W-:-:S04]  /*6da0*/  LEA R111, R104, R111, 0x2 ;  /* 0x0000006f686f7211 */ /* 0x004fc800078e10ff */
[----:B------:R-:W-:-:S13]  /*6db0*/  ISETP.GE.AND P0, PT, R111, R105, PT ;  /* 0x000000696f00720c */ /* 0x000fda0003f06270 */
[----:B0-----:R-:W-:Y:S05]  /*6dc0*/  @!P0 BRA `(.L_x_166) ;  /* 0xffffff9400b48947 */ /* 0x001fea000383ffff */
.L_x_141:
[----:B------:R-:W-:Y:S05]  /*6dd0*/  BSYNC B0 ;  /* 0x0000000000007941 */ /* 0x000fea0003800000 */
.L_x_140:
        /* <DEDUP_REMOVED lines=38> */
[----:B-----5:R-:W-:Y:S02]  /*7040*/  FADD.FTZ R3, R3, R12 ;  /* 0x0000000c03037221 */ /* 0x020fe40000010000 */
[----:B------:R-:W5:Y:S01]  /*7050*/  LDC R12, c[0x0][0x388] ;  /* 0x0000e200ff0c7b82 */ /* 0x000f620000000800 */
[----:B------:R-:W4:Y:S01]  /*7060*/  LDS R10, [R6+0xe00] ;  /* 0x000e0000060a7984 */ /* 0x000f220000000800 */
[----:B--2---:R-:W-:-:S03]  /*7070*/  FADD.FTZ R4, RZ, R4 ;  /* 0x00000004ff047221 */ /* 0x004fc60000010000 */
[----:B------:R-:W2:Y:S01]  /*7080*/  LDS R33, [R6+0x1e00] ;  /* 0x001e000006217984 */ /* 0x000ea20000000800 */
[----:B-1----:R-:W-:-:S03]  /*7090*/  FADD.FTZ R4, R4, R13 ;  /* 0x0000000d04047221 */ /* 0x002fc60000010000 */
[----:B------:R-:W1:Y:S01]  /*70a0*/  LDS R35, [R6+0x2000] ;  /* 0x0020000006237984 */ /* 0x000e620000000800 */
[----:B------:R-:W-:-:S03]  /*70b0*/  FADD.FTZ R5, RZ, R5 ;  /* 0x00000005ff057221 */ /* 0x000fc60000010000 */
[----:B------:R-:W5:Y:S01]  /*70c0*/  LDS R36, [R6+0x2200] ;  /* 0x0022000006247984 */ /* 0x000f620000000800 */
[----:B------:R-:W-:-:S03]  /*70d0*/  FADD.FTZ R5, R5, R14 ;  /* 0x0000000e05057221 */ /* 0x000fc60000010000 */
[----:B------:R-:W5:Y:S01]  /*70e0*/  LDS R37, [R6+0x2400] ;  /* 0x0024000006257984 */ /* 0x000f620000000800 */
[----:B------:R-:W-:-:S03]  /*70f0*/  FADD.FTZ R7, RZ, R7 ;  /* 0x00000007ff077221 */ /* 0x000fc60000010000 */
[----:B------:R-:W5:Y:S01]  /*7100*/  LDS R38, [R6+0x2600] ;  /* 0x0026000006267984 */ /* 0x000f620000000800 */
[----:B------:R-:W-:-:S03]  /*7110*/  FADD.FTZ R7, R7, R32 ;  /* 0x0000002007077221 */ /* 0x000fc60000010000 */
[----:B------:R-:W5:Y:S01]  /*7120*/  LDS R40, [R6+0x2800] ;  /* 0x0028000006287984 */ /* 0x000f620000000800 */
[----:B------:R-:W-:-:S03]  /*7130*/  FADD.FTZ R8, RZ, R8 ;  /* 0x00000008ff087221 */ /* 0x000fc60000010000 */
[----:B------:R-:W5:Y:S01]  /*7140*/  LDS R39, [R6+0x2a00] ;  /* 0x002a000006277984 */ /* 0x000f620000000800 */
[----:B0-----:R-:W-:-:S03]  /*7150*/  FADD.FTZ R8, R8, R15 ;  /* 0x0000000f08087221 */ /* 0x001fc60000010000 */
[----:B------:R-:W0:Y:S01]  /*7160*/  LDS R42, [R6+0x2c00] ;  /* 0x002c0000062a7984 */ /* 0x000e220000000800 */
[----:B---3--:R-:W-:-:S03]  /*7170*/  FADD.FTZ R9, RZ, R9 ;  /* 0x00000009ff097221 */ /* 0x008fc60000010000 */
[----:B------:R-:W3:Y:S01]  /*7180*/  LDS R41, [R6+0x2e00] ;  /* 0x002e000006297984 */ /* 0x000ee20000000800 */
[----:B----4-:R-:W-:-:S03]  /*7190*/  FADD.FTZ R9, R9, R34 ;  /* 0x0000002209097221 */ /* 0x010fc60000010000 */
[----:B------:R-:W4:Y:S01]  /*71a0*/  LDS R43, [R6+0x3000] ;  /* 0x00300000062b7984 */ /* 0x000f220000000800 */
[----:B------:R-:W-:-:S03]  /*71b0*/  FADD.FTZ R10, RZ, R10 ;  /* 0x0000000aff0a7221 */ /* 0x000fc60000010000 */
[----:B------:R-:W4:Y:S01]  /*71c0*/  LDS R44, [R6+0x3200] ;  /* 0x00320000062c7984 */ /* 0x000f220000000800 */
[----:B--2---:R-:W-:-:S03]  /*71d0*/  FADD.FTZ R10, R10, R33 ;  /* 0x000000210a0a7221 */ /* 0x004fc60000010000 */
[----:B------:R-:W2:Y:S01]  /*71e0*/  LDS R45, [R6+0x3400] ;  /* 0x00340000062d7984 */ /* 0x000ea20000000800 */
[----:B-1----:R-:W-:-:S03]  /*71f0*/  FADD.FTZ R2, R2, R35 ;  /* 0x0000002302027221 */ /* 0x002fc60000010000 */
[----:B------:R-:W1:Y:S01]  /*7200*/  LDS R46, [R6+0x3600] ;  /* 0x00360000062e7984 */ /* 0x000e620000000800 */
[----:B-----5:R-:W-:-:S03]  /*7210*/  FADD.FTZ R3, R3, R36 ;  /* 0x0000002403037221 */ /* 0x020fc60000010000 */
        /* <DEDUP_REMOVED lines=12> */
[----:B------:R-:W-:Y:S01]  /*72e0*/  FADD.FTZ R11, R3, R44 ;  /* 0x0000002c030b7221 */ /* 0x000fe20000010000 */
[----:B------:R-:W-:Y:S02]  /*72f0*/  IMAD R3, R12, UR4, RZ ;  /* 0x000000040c037c24 */ /* 0x000fe4000f8e02ff */
[----:B--2---:R-:W-:Y:S01]  /*7300*/  FADD.FTZ R45, R4, R45 ;  /* 0x0000002d042d7221 */ /* 0x004fe20000010000 */
[----:B-1----:R-:W-:Y:S01]  /*7310*/  FADD.FTZ R13, R5, R46 ;  /* 0x0000002e050d7221 */ /* 0x002fe20000010000 */
[----:B------:R-:W-:Y:S01]  /*7320*/  STS.128 [R0], R16 ;  /* 0x0000001000007388 */ /* 0x000fe20000000c00 */
[----:B-----5:R-:W-:-:S03]  /*7330*/  FADD.FTZ R7, R7, R48 ;  /* 0x0000003007077221 */ /* 0x020fc60000010000 */
[----:B------:R-:W-:Y:S01]  /*7340*/  STS.128 [R0+0x10], R20 ;  /* 0x0000101400007388 */ /* 0x000fe20000000c00 */
[----:B------:R-:W-:-:S03]  /*7350*/  FADD.FTZ R47, R8, R47 ;  /* 0x0000002f082f7221 */ /* 0x000fc60000010000 */
[----:B------:R0:W-:Y:S01]  /*7360*/  STS.128 [R0+0x400], R24 ;  /* 0x0004001800007388 */ /* 0x0001e20000000c00 */
[----:B------:R-:W-:-:S03]  /*7370*/  FADD.FTZ R9, R9, R50 ;  /* 0x0000003209097221 */ /* 0x000fc60000010000 */
[----:B------:R-:W-:Y:S01]  /*7380*/  STS.128 [R0+0x410], R28 ;  /* 0x0004101c00007388 */ /* 0x000fe20000000c00 */
[----:B------:R-:W-:-:S03]  /*7390*/  FADD.FTZ R49, R10, R49 ;  /* 0x000000310a317221 */ /* 0x000fc60000010000 */
[----:B------:R-:W-:Y:S04]  /*73a0*/  STS.128 [R0+0x800], R76 ;  /* 0x0008004c00007388 */ /* 0x000fe80000000c00 */
[----:B------:R-:W-:Y:S04]  /*73b0*/  STS.128 [R0+0x810], R72 ;  /* 0x0008104800007388 */ /* 0x000fe80000000c00 */
[----:B------:R-:W-:Y:S01]  /*73c0*/  STS.128 [R0+0xc00], R68 ;  /* 0x000c004400007388 */ /* 0x000fe20000000c00 */
[----:B0-----:R-:W-:-:S03]  /*73d0*/  IADD3 R24, P0, PT, R3, R196, RZ ;  /* 0x000000c403187210 */ /* 0x001fc60007f1e0ff */
[----:B------:R-:W-:Y:S01]  /*73e0*/  STS.128 [R0+0xc10], R64 ;  /* 0x000c104000007388 */ /* 0x000fe20000000c00 */
[----:B------:R-:W-:Y:S02]  /*73f0*/  IADD3.X R3, PT, PT, RZ, RZ, RZ, P0, !PT ;  /* 0x000000ffff037210 */ /* 0x000fe400007fe4ff */
[C---:B------:R-:W-:Y:S01]  /*7400*/  SHF.L.U32 R4, R24.reuse, 0x2, RZ ;  /* 0x0000000218047819 */ /* 0x040fe200000006ff */
[----:B------:R-:W-:Y:S01]  /*7410*/  BAR.SYNC.DEFER_BLOCKING 0x0 ;  /* 0x0000000000007b1d */ /* 0x000fe20000010000 */
[----:B------:R-:W-:Y:S02]  /*7420*/  SHF.L.U64.HI R24, R24, 0x2, R3 ;  /* 0x0000000218187819 */ /* 0x000fe40000010203 */
[C---:B------:R-:W-:Y:S02]  /*7430*/  IADD3 R2, P0, PT, R4.reuse, UR18, RZ ;  /* 0x0000001204027c10 */ /* 0x040fe4000ff1e0ff */
[----:B------:R-:W-:Y:S02]  /*7440*/  IADD3 R4, P1, PT, R4, UR16, RZ ;  /* 0x0000001004047c10 */ /* 0x000fe4000ff3e0ff */
[----:B------:R-:W-:Y:S01]  /*7450*/  IADD3.X R3, PT, PT, R24, UR19, RZ, P0, !PT ;  /* 0x0000001318037c10 */ /* 0x000fe200087fe4ff */
[----:B------:R-:W0:Y:S04]  /*7460*/  LDS R51, [R6] ;  /* 0x0000000006337984 */ /* 0x000e280000000800 */
[----:B------:R-:W1:Y:S04]  /*7470*/  LDS R16, [R6+0x200] ;  /* 0x0002000006107984 */ /* 0x000e680000000800 */
[----:B------:R-:W2:Y:S04]  /*7480*/  LDS R18, [R6+0x1000] ;  /* 0x0010000006127984 */ /* 0x000ea80000000800 */
[----:B------:R-:W3:Y:S04]  /*7490*/  LDS R17, [R6+0x1200] ;  /* 0x0012000006117984 */ /* 0x000ee80000000800 */
[----:B------:R-:W4:Y:S04]  /*74a0*/  LDS R21, [R6+0x2000] ;  /* 0x0020000006157984 */ /* 0x000f280000000800 */
[----:B------:R-:W5:Y:S04]  /*74b0*/  LDS R23, [R6+0x2200] ;  /* 0x0022000006177984 */ /* 0x000f680000000800 */
[----:B------:R-:W5:Y:S04]  /*74c0*/  LDS R15, [R6+0x3000] ;  /* 0x00300000060f7984 */ /* 0x000f680000000800 */
[----:B------:R-:W5:Y:S04]  /*74d0*/  LDS R0, [R6+0x400] ;  /* 0x0004000006007984 */ /* 0x000f680000000800 */
[----:B------:R-:W5:Y:S04]  /*74e0*/  LDS R8, [R6+0x600] ;  /* 0x0006000006087984 */ /* 0x000f680000000800 */
[----:B------:R-:W5:Y:S01]  /*74f0*/  LDS R19, [R6+0x1400] ;  /* 0x0014000006137984 */ /* 0x000f620000000800 */
[----:B0-----:R-:W-:-:S03]  /*7500*/  FADD.FTZ R51, RZ, R51 ;  /* 0x00000033ff337221 */ /* 0x001fc60000010000 */
[----:B------:R-:W0:Y:S01]  /*7510*/  LDS R10, [R6+0x800] ;  /* 0x00080000060a7984 */ /* 0x000e220000000800 */
[----:B-1----:R-:W-:-:S03]  /*7520*/  FADD.FTZ R16, RZ, R16 ;  /* 0x00000010ff107221 */ /* 0x002fc60000010000 */
[----:B------:R-:W1:Y:S01]  /*7530*/  LDS R12, [R6+0xa00] ;  /* 0x000a0000060c7984 */ /* 0x000e620000000800 */
[----:B--2---:R-:W-:-:S03]  /*7540*/  FADD.FTZ R18, R51, R18 ;  /* 0x0000001233127221 */ /* 0x004fc60000010000 */
[----:B------:R-:W2:Y:S01]  /*7550*/  LDS R20, [R6+0x3200] ;  /* 0x0032000006147984 */ /* 0x000ea20000000800 */
[----:B---3--:R-:W-:-:S03]  /*7560*/  FADD.FTZ R16, R16, R17 ;  /* 0x0000001110107221 */ /* 0x008fc60000010000 */
[----:B------:R-:W3:Y:S01]  /*7570*/  LDS R27, [R6+0x2400] ;  /* 0x00240000061b7984 */ /* 0x000ee20000000800 */
[----:B----4-:R-:W-:-:S03]  /*7580*/  FADD.FTZ R18, R18, R21 ;  /* 0x0000001512127221 */ /* 0x010fc60000010000 */
[----:B------:R-:W4:Y:S01]  /*7590*/  LDS R17, [R6+0x1600] ;  /* 0x0016000006117984 */ /* 0x000f220000000800 */
[----:B-----5:R-:W-:-:S03]  /*75a0*/  FADD.FTZ R5, R16, R23 ;  /* 0x0000001710057221 */ /* 0x020fc60000010000 */
[----:B------:R-:W5:Y:S01]  /*75b0*/  LDS R21, [R6+0x1800] ;  /* 0x0018000006157984 */ /* 0x000f620000000800 */
[----:B------:R-:W-:-:S03]  /*75c0*/  FADD.FTZ R37, R18, R15 ;  /* 0x0000000f12257221 */ /* 0x000fc60000010000 */
[----:B------:R-:W5:Y:S01]  /*75d0*/  LDS R14, [R6+0xc00] ;  /* 0x000c0000060e7984 */ /* 0x000f620000000800 */
[----:B------:R-:W-:-:S03]  /*75e0*/  FADD.FTZ R0, RZ, R0 ;  /* 0x00000000ff007221 */ /* 0x000fc60000010000 */
[----:B------:R-:W5:Y:S01]  /*75f0*/  LDS R29, [R6+0x2600] ;  /* 0x00260000061d7984 */ /* 0x000f620000000800 */
[----:B------:R-:W-:-:S03]  /*7600*/  FADD.FTZ R8, RZ, R8 ;  /* 0x00000008ff087221 */ /* 0x000fc60000010000 */
[----:B------:R-:W5:Y:S01]  /*7610*/  LDS R23, [R6+0x1a00] ;  /* 0x001a000006177984 */ /* 0x000f620000000800 */
[----:B------:R-:W-:-:S03]  /*7620*/  FADD.FTZ R0, R0, R19 ;  /* 0x0000001300007221 */ /* 0x000fc60000010000 */
[----:B------:R-:W5:Y:S04]  /*7630*/  LDS R15, [R6+0xe00] ;  /* 0x000e0000060f7984 */ /* 0x000f680000000800 */
[----:B------:R-:W5:Y:S01]  /*7640*/  LDS R41, [R6+0x3400] ;  /* 0x0034000006297984 */ /* 0x000f620000000800 */
[----:B0-----:R-:W-:-:S03]  /*7650*/  FADD.FTZ R10, RZ, R10 ;  /* 0x0000000aff0a7221 */ /* 0x001fc60000010000 */
[----:B------:R-:W0:Y:S01]  /*7660*/  LDS R31, [R6+0x2800] ;  /* 0x00280000061f7984 */ /* 0x000e220000000800 */
[----:B-1----:R-:W-:-:S03]  /*7670*/  FADD.FTZ R12, RZ, R12 ;  /* 0x0000000cff0c7221 */ /* 0x002fc60000010000 */
[----:B------:R-:W1:Y:S01]  /*7680*/  LDS R25, [R6+0x1c00] ;  /* 0x001c000006197984 */ /* 0x000e620000000800 */
[----:B--2---:R-:W-:Y:S01]  /*7690*/  FADD.FTZ R39, R5, R20 ;  /* 0x0000001405277221 */ /* 0x004fe20000010000 */
[----:B------:R-:W-:Y:S02]  /*76a0*/  IADD3.X R5, PT, PT, R24, UR17, RZ, P1, !PT ;  /* 0x0000001118057c10 */ /* 0x000fe40008ffe4ff */
[----:B------:R-:W2:Y:S01]  /*76b0*/  LDS R51, [R6+0x3600] ;  /* 0x0036000006337984 */ /* 0x000ea20000000800 */
[----:B---3--:R-:W-:-:S03]  /*76c0*/  FADD.FTZ R0, R0, R27 ;  /* 0x0000001b00007221 */ /* 0x008fc60000010000 */
[----:B------:R-:W3:Y:S01]  /*76d0*/  LDS R33, [R6+0x2a00] ;  /* 0x002a000006217984 */ /* 0x000ee20000000800 */
[----:B----4-:R-:W-:-:S03]  /*76e0*/  FADD.FTZ R8, R8, R17 ;  /* 0x0000001108087221 */ /* 0x010fc60000010000 */
[----:B------:R-:W4:Y:S01]  /*76f0*/  LDS R16, [R6+0x1e00] ;  /* 0x001e000006107984 */ /* 0x000f220000000800 */
[----:B-----5:R-:W-:-:S03]  /*7700*/  FADD.FTZ R10, R10, R21 ;  /* 0x000000150a0a7221 */ /* 0x020fc60000010000 */
[----:B------:R-:W5:Y:S01]  /*7710*/  LDS R53, [R6+0x3800] ;  /* 0x0038000006357984 */ /* 0x000f620000000800 */
[----:B------:R-:W-:-:S03]  /*7720*/  FADD.FTZ R14, RZ, R14 ;  /* 0x0000000eff0e7221 */ /* 0x000fc60000010000 */
        /* <DEDUP_REMOVED lines=9> */
[----:B0-----:R-:W-:Y:S01]  /*77c0*/  FADD.FTZ R10, R10, R31 ;  /* 0x0000001f0a0a7221 */ /* 0x001fe20000010000 */
[----:B-1----:R-:W-:Y:S02]  /*77d0*/  FADD.FTZ R14, R14, R25 ;  /* 0x000000190e0e7221 */ /* 0x002fe40000010000 */
[----:B------:R-:W-:Y:S01]  /*77e0*/  STG.E desc[UR6][R2.64], R37 ;  /* 0x0000002502007986 */ /* 0x000fe2000c101906 */
[----:B--2---:R-:W-:-:S03]  /*77f0*/  FADD.FTZ R51, R8, R51 ;  /* 0x0000003308337221 */ /* 0x004fc60000010000 */
[----:B------:R-:W-:Y:S01]  /*7800*/  STG.E desc[UR6][R4.64], R43 ;  /* 0x0000002b04007986 */ /* 0x000fe2000c101906 */
[----:B---3--:R-:W-:-:S03]  /*7810*/  FADD.FTZ R12, R12, R33 ;  /* 0x000000210c0c7221 */ /* 0x008fc60000010000 */
[----:B------:R-:W-:Y:S01]  /*7820*/  STG.E desc[UR6][R2.64+0x200], R39 ;  /* 0x0002002702007986 */ /* 0x000fe2000c101906 */
[----:B----4-:R-:W-:-:S03]  /*7830*/  FADD.FTZ R15, R15, R16 ;  /* 0x000000100f0f7221 */ /* 0x010fc60000010000 */
        /* <DEDUP_REMOVED lines=20> */
.L_x_145:
[----:B------:R-:W-:Y:S01]  /*7980*/  HFMA2 R203, -RZ, RZ, 0, 5.9604644775390625e-08 ;  /* 0x00000001ffcb7431 */ /* 0x000fe200000001ff */
[----:B------:R-:W-:Y:S01]  /*7990*/  BSSY B1, `(.L_x_167) ;  /* 0x0000007000017945 */ /* 0x000fe20003800000 */
[----:B------:R-:W-:Y:S02]  /*79a0*/  MOV R204, R196 ;  /* 0x000000c400cc7202 */ /* 0x000fe40000000f00 */
[----:B------:R-:W-:Y:S02]  /*79b0*/  MOV R206, 0x1f ;  /* 0x0000001f00ce7802 */ /* 0x000fe40000000f00 */
[----:B------:R-:W-:-:S07]  /*79c0*/  MOV R201, 0xffffffff ;  /* 0xffffffff00c97802 */ /* 0x000fce0000000f00 */
[----:B------:R-:W-:Y:S05]  /*79d0*/  WARPSYNC.COLLECTIVE R201, `(.L_x_168) ;  /* 0x00000000c9087348 */ /* 0x000fea0003c00000 */
[----:B------:R0:W1:Y:S02]  /*79e0*/  SHFL.BFLY P1, R202, R204, R203, R206 ;  /* 0x0c0000cbccca7389 */ /* 0x00006400000200ce */
[----:B01----:R-:W-:Y:S05]  /*79f0*/  ENDCOLLECTIVE ;  /* 0x000000000000791b */ /* 0x003fea0003800000 */
.L_x_168:
[----:B------:R-:W-:Y:S05]  /*7a00*/  BSYNC B1 ;  /* 0x0000000000017941 */ /* 0x000fea0003800000 */
.L_x_167:
        /* <DEDUP_REMOVED lines=8> */
.L_x_169:
[----:B------:R-:W-:Y:S01]  /*7a90*/  FADD.FTZ R105, R105, R196 ;  /* 0x000000c469697221 */ /* 0x000fe20000010000 */
[----:B------:R-:W-:-:S04]  /*7aa0*/  HFMA2 R203, -RZ, RZ, 0, 1.1920928955078125e-07 ;  /* 0x00000002ffcb7431 */ /* 0x000fc800000001ff */
[----:B------:R-:W-:Y:S02]  /*7ab0*/  MOV R204, R105 ;  /* 0x0000006900cc7202 */ /* 0x000fe40000000f00 */
[----:B------:R-:W-:-:S07]  /*7ac0*/  MOV R104, R202 ;  /* 0x000000ca00687202 */ /* 0x000fce0000000f00 */
[----:B------:R-:W-:Y:S05]  /*7ad0*/  WARPSYNC.COLLECTIVE R201, `(.L_x_170) ;  /* 0x00000000c9087348 */ /* 0x000fea0003c00000 */
[----:B------:R0:W1:Y:S02]  /*7ae0*/  SHFL.BFLY P1, R202, R204, R203, R206 ;  /* 0x0c0000cbccca7389 */ /* 0x00006400000200ce */
[----:B01----:R-:W-:Y:S05]  /*7af0*/  ENDCOLLECTIVE ;  /* 0x000000000000791b */ /* 0x003fea0003800000 */
.L_x_170:
[----:B------:R-:W-:-:S05]  /*7b00*/  FADD.FTZ R104, R104, R197 ;  /* 0x000000c568687221 */ /* 0x000fca0000010000 */
[----:B------:R-:W-:Y:S02]  /*7b10*/  MOV R204, R104 ;  /* 0x0000006800cc7202 */ /* 0x000fe40000000f00 */
[----:B------:R-:W-:-:S07]  /*7b20*/  MOV R106, R202 ;  /* 0x000000ca006a7202 */ /* 0x000fce0000000f00 */
[----:B------:R-:W-:Y:S05]  /*7b30*/  WARPSYNC.COLLECTIVE R201, `(.L_x_171) ;  /* 0x00000000c9087348 */ /* 0x000fea0003c00000 */
[----:B------:R0:W1:Y:S02]  /*7b40*/  SHFL.BFLY P1, R202, R204, R203, R206 ;  /* 0x0c0000cbccca7389 */ /* 0x00006400000200ce */
[----:B01----:R-:W-:Y:S05]  /*7b50*/  ENDCOLLECTIVE ;  /* 0x000000000000791b */ /* 0x003fea0003800000 */
.L_x_171:
[----:B------:R-:W-:Y:S01]  /*7b60*/  FADD.FTZ R106, R105, R106 ;  /* 0x0000006a696a7221 */ /* 0x000fe20000010000 */
[----:B------:R-:W-:Y:S01]  /*7b70*/  PRMT R105, R88, 0x7632, R105 ;  /* 0x0000763258697816 */ /* 0x000fe20000000069 */
[----:B------:R-:W-:-:S03]  /*7b80*/  HFMA2 R203, -RZ, RZ, 0, 2.384185791015625e-07 ;  /* 0x00000004ffcb7431 */ /* 0x000fc600000001ff */
[----:B------:R-:W-:Y:S02]  /*7b90*/  MOV R204, R106 ;  /* 0x0000006a00cc7202 */ /* 0x000fe40000000f00 */
[----:B------:R-:W-:-:S07]  /*7ba0*/  MOV R107, R202 ;  /* 0x000000ca006b7202 */ /* 0x000fce0000000f00 */
[----:B------:R-:W-:Y:S05]  /*7bb0*/  WARPSYNC.COLLECTIVE R201, `(.L_x_172) ;  /* 0x00000000c9087348 */ /* 0x000fea0003c00000 */
[----:B------:R0:W1:Y:S02]  /*7bc0*/  SHFL.BFLY P1, R202, R204, R203, R206 ;  /* 0x0c0000cbccca7389 */ /* 0x00006400000200ce */
[----:B01----:R-:W-:Y:S05]  /*7bd0*/  ENDCOLLECTIVE ;  /* 0x000000000000791b */ /* 0x003fea0003800000 */
.L_x_172:
[----:B------:R-:W-:Y:S01]  /*7be0*/  FADD.FTZ R107, R104, R107 ;  /* 0x0000006b686b7221 */ /* 0x000fe20000010000 */
[----:B------:R-:W-:-:S04]  /*7bf0*/  PRMT R104, R89, 0x7632, R104 ;  /* 0x0000763259687816 */ /* 0x000fc80000000068 */
[----:B------:R-:W-:Y:S02]  /*7c00*/  MOV R204, R107 ;  /* 0x0000006b00cc7202 */ /* 0x000fe40000000f00 */
[----:B------:R-:W-:-:S07]  /*7c10*/  MOV R193, R202 ;  /* 0x000000ca00c17202 */ /* 0x000fce0000000f00 */
[----:B------:R-:W-:Y:S05]  /*7c20*/  WARPSYNC.COLLECTIVE R201, `(.L_x_173) ;  /* 0x00000000c9087348 */ /* 0x000fea0003c00000 */
[----:B------:R0:W1:Y:S02]  /*7c30*/  SHFL.BFLY P1, R202, R204, R203, R206 ;  /* 0x0c0000cbccca7389 */ /* 0x00006400000200ce */
[----:B01----:R-:W-:Y:S05]  /*7c40*/  ENDCOLLECTIVE ;  /* 0x000000000000791b */ /* 0x003fea0003800000 */
.L_x_173:
[----:B------:R-:W-:Y:S01]  /*7c50*/  FADD.FTZ R193, R106, R193 ;  /* 0x000000c16ac17221 */ /* 0x000fe20000010000 */
[----:B------:R-:W-:-:S04]  /*7c60*/  HFMA2 R203, -RZ, RZ, 0, 4.76837158203125e-07 ;  /* 0x00000008ffcb7431 */ /* 0x000fc800000001ff */
[----:B------:R-:W-:Y:S02]  /*7c70*/  MOV R204, R193 ;  /* 0x000000c100cc7202 */ /* 0x000fe40000000f00 */
[----:B------:R-:W-:-:S07]  /*7c80*/  MOV R198, R202 ;  /* 0x000000ca00c67202 */ /* 0x000fce0000000f00 */
[----:B------:R-:W-:Y:S05]  /*7c90*/  WARPSYNC.COLLECTIVE R201, `(.L_x_174) ;  /* 0x00000000c9087348 */ /* 0x000fea0003c00000 */
[----:B------:R0:W1:Y:S02]  /*7ca0*/  SHFL.BFLY P1, R202, R204, R203, R206 ;  /* 0x0c0000cbccca7389 */ /* 0x00006400000200ce */
[----:B01----:R-:W-:Y:S05]  /*7cb0*/  ENDCOLLECTIVE ;  /* 0x000000000000791b */ /* 0x003fea0003800000 */
.L_x_174:
[----:B------:R-:W-:-:S05]  /*7cc0*/  FADD.FTZ R198, R107, R198 ;  /* 0x000000c66bc67221 */ /* 0x000fca0000010000 */
[----:B------:R-:W-:Y:S02]  /*7cd0*/  MOV R204, R198 ;  /* 0x000000c600cc7202 */ /* 0x000fe40000000f00 */
[----:B------:R-:W-:-:S07]  /*7ce0*/  MOV R196, R202 ;  /* 0x000000ca00c47202 */ /* 0x000fce0000000f00 */
[----:B------:R-:W-:Y:S05]  /*7cf0*/  WARPSYNC.COLLECTIVE R201, `(.L_x_175) ;  /* 0x00000000c9087348 */ /* 0x000fea0003c00000 */
[----:B------:R0:W1:Y:S02]  /*7d00*/  SHFL.BFLY P1, R202, R204, R203, R206 ;  /* 0x0c0000cbccca7389 */ /* 0x00006400000200ce */
[----:B01----:R-:W-:Y:S05]  /*7d10*/  ENDCOLLECTIVE ;  /* 0x000000000000791b */ /* 0x003fea0003800000 */
.L_x_175:
[----:B------:R-:W-:Y:S01]  /*7d20*/  FADD.FTZ R199, R193, R196 ;  /* 0x000000c4c1c77221 */ /* 0x000fe20000010000 */
[----:B------:R-:W-:-:S04]  /*7d30*/  HFMA2 R203, -RZ, RZ, 0, 9.5367431640625e-07 ;  /* 0x00000010ffcb7431 */ /* 0x000fc800000001ff */
[----:B------:R-:W-:Y:S02]  /*7d40*/  MOV R204, R199 ;  /* 0x000000c700cc7202 */ /* 0x000fe40000000f00 */
[----:B------:R-:W-:-:S07]  /*7d50*/  MOV R197, R202 ;  /* 0x000000ca00c57202 */ /* 0x000fce0000000f00 */
[----:B------:R-:W-:Y:S05]  /*7d60*/  WARPSYNC.COLLECTIVE R201, `(.L_x_176) ;  /* 0x00000000c9087348 */ /* 0x000fea0003c00000 */
[----:B------:R0:W1:Y:S02]  /*7d70*/  SHFL.BFLY P1, R202, R204, R203, R206 ;  /* 0x0c0000cbccca7389 */ /* 0x00006400000200ce */
[----:B01----:R-:W-:Y:S05]  /*7d80*/  ENDCOLLECTIVE ;  /* 0x000000000000791b */ /* 0x003fea0003800000 */
.L_x_176:
[----:B------:R-:W-:-:S05]  /*7d90*/  FADD.FTZ R197, R198, R197 ;  /* 0x000000c5c6c57221 */ /* 0x000fca0000010000 */
[----:B------:R-:W-:Y:S02]  /*7da0*/  MOV R204, R197 ;  /* 0x000000c500cc7202 */ /* 0x000fe40000000f00 */
[----:B------:R-:W-:-:S07]  /*7db0*/  MOV R200, R202 ;  /* 0x000000ca00c87202 */ /* 0x000fce0000000f00 */
[----:B------:R-:W-:Y:S05]  /*7dc0*/  WARPSYNC.COLLECTIVE R201, `(.L_x_177) ;  /* 0x00000000c9087348 */ /* 0x000fea0003c00000 */
[----:B------:R0:W1:Y:S02]  /*7dd0*/  SHFL.BFLY P1, R202, R204, R203, R206 ;  /* 0x0c0000cbccca7389 */ /* 0x00006400000200ce */
[----:B01----:R-:W-:Y:S05]  /*7de0*/  ENDCOLLECTIVE ;  /* 0x000000000000791b */ /* 0x003fea0003800000 */
.L_x_177:
[----:B------:R-:W-:Y:S05]  /*7df0*/  BRA `(.L_x_178) ;  /* 0xffffffa000f07947 */ /* 0x000fea000383ffff */
.L_x_179:
        /* <DEDUP_REMOVED lines=16> */
.L_x_19949:


//--------------------- .text._ZN10layer_norm13ln_bwd_kernelINS_13Kernel_traitsI13__nv_bfloat16S2_S2_S2_fjLj1024ELj1ELj4ELj1ELj16ENS_18Kernel_traits_baseILj1024ES2_S2_S2_S2_fjLj128EEEEELb0ELb1ELb0ELb0EEEvNS_9BwdParamsE --------------------------
	.section	.text._ZN10layer_norm13ln_bwd_kernelINS_13Kernel_traitsI13__nv_bfloat16S2_S2_S2_fjLj1024ELj1ELj4ELj1ELj16ENS_18Kernel_traits_baseILj1024ES2_S2_S2_S2_fjLj128EEEEELb0ELb1ELb0ELb0EEEvNS_9BwdParamsE,"ax",@progbits
	.align	128
        .global         _ZN10layer_norm13ln_bwd_kernelINS_13Kernel_traitsI13__nv_bfloat16S2_S2_S2_fjLj1024ELj1ELj4ELj1ELj16ENS_18Kernel_traits_baseILj1024ES2_S2_S2_S2_fjLj128EEEEELb0ELb1ELb0ELb0EEEvNS_9BwdParamsE
        .type           _ZN10layer_norm13ln_bwd_kernelINS_13Kernel_traitsI13__nv_bfloat16S2_S2_S2_fjLj1024ELj1ELj4ELj1ELj16ENS_18Kernel_traits_baseILj1024ES2_S2_S2_S2_fjLj128EEEEELb0ELb1ELb0ELb0EEEvNS_9BwdParamsE,@function
        .size           _ZN10layer_norm13ln_bwd_kernelINS_13Kernel_traitsI13__nv_bfloat16S2_S2_S2_fjLj1024ELj1ELj4ELj1ELj16ENS_18Kernel_traits_baseILj1024ES2_S2_S2_S2_fjLj128EEEEELb0ELb1ELb0ELb0EEEvNS_9BwdParamsE,(.L_x_19950 - _ZN10layer_norm13ln_bwd_kernelINS_13Kernel_traitsI13__nv_bfloat16S2_S2_S2_fjLj1024ELj1ELj4ELj1ELj16ENS_18Kernel_traits_baseILj1024ES2_S2_S2_S2_fjLj128EEEEELb0ELb1ELb0ELb0EEEvNS_9BwdParamsE)
        .other          _ZN10layer_norm13ln_bwd_kernelINS_13Kernel_traitsI13__nv_bfloat16S2_S2_S2_fjLj1024ELj1ELj4ELj1ELj16ENS_18Kernel_traits_baseILj1024ES2_S2_S2_S2_fjLj128EEEEELb0ELb1ELb0ELb0EEEvNS_9BwdParamsE,@"STO_CUDA_ENTRY STV_DEFAULT"
_ZN10layer_norm13ln_bwd_kernelINS_13Kernel_traitsI13__nv_bfloat16S2_S2_S2_fjLj1024ELj1ELj4ELj1ELj16ENS_18Kernel_traits_baseILj1024ES2_S2_S2_S2_fjLj128EEEEELb0ELb1ELb0ELb0EEEvNS_9BwdParamsE:
.text._ZN10layer_norm13ln_bwd_kernelINS_13Kernel_traitsI13__nv_bfloat16S2_S2_S2_fjLj1024ELj1ELj4ELj1ELj16ENS_18Kernel_traits_baseILj1024ES2_S2_S2_S2_fjLj128EEEEELb0ELb1ELb0ELb0EEEvNS_9BwdParamsE:
        /* <DEDUP_REMOVED lines=24> */
[----:B0-----:R-:W-:Y:S01]  /*0180*/  @P0 IMAD.WIDE.U32 R2, R57, 0x10, R2 ;  /* 0x0000001039020825 */ /* 0x001fe200078e0002 */
[----:B------:R-:W-:-:S04]  /*0190*/  SHF.R.U32.HI R194, RZ, 0x5, R180 ;  /* 0x00000005ffc27819 */ /* 0x000fc800000116b4 */
[----:B--2---:R0:W5:Y:S02]  /*01a0*/  @P0 LDG.E.128 R24, desc[UR6][R2.64] ;  /* 0x0000000602180981 */ /* 0x004164000c1e1d00 */
[----:B------:R-:W2:Y:S01]  /*01b0*/  @P2 LDC.64 R14, c[0x0][0x3d0] ;  /* 0x0000f400ff0e2b82 */ /* 0x000ea20000000a00 */
[C---:B---3--:R-:W-:Y:S01]  /*01c0*/  @P0 IMAD.WIDE.U32 R4, R57.reuse, 0x10, R4 ;  /* 0x0000001039040825 */ /* 0x048fe200078e0004 */
[----:B------:R-:W-:-:S04]  /*01d0*/  @P0 LOP3.LUT R57, R57, 0x20, RZ, 0xfc, !PT ;  /* 0x0000002039390812 */ /* 0x000fc800078efcff */
[----:B------:R0:W5:Y:S02]  /*01e0*/  @P0 LDG.E.128 R28, desc[UR6][R4.64] ;  /* 0x00000006041c0981 */ /* 0x000164000c1e1d00 */
[----:B------:R-:W3:Y:S01]  /*01f0*/  @P2 LDC.64 R16, c[0x0][0x3e8] ;  /* 0x0000fa00ff102b82 */ /* 0x000ee20000000a00 */
[----:B----4-:R-:W-:-:S05]  /*0200*/  @P1 IMAD.WIDE.U32 R10, R57, 0x10, R6 ;  /* 0x00000010390a1825 */ /* 0x010fca00078e0006 */
[----:B------:R0:W5:Y:S02]  /*0210*/  @P1 LDG.E.128 R32, desc[UR6][R10.64] ;  /* 0x000000060a201981 */ /* 0x000164000c1e1d00 */
[----:B------:R-:W4:Y:S01]  /*0220*/  @P3 LDC.64 R18, c[0x0][0x3d0] ;  /* 0x0000f400ff123b82 */ /* 0x000f220000000a00 */
[C---:B-1----:R-:W-:Y:S01]  /*0230*/  @P1 IMAD.WIDE.U32 R12, R57.reuse, 0x10, R8 ;  /* 0x00000010390c1825 */ /* 0x042fe200078e0008 */
[----:B------:R-:W-:-:S04]  /*0240*/  @P1 IADD3 R57, PT, PT, R57, 0x20, RZ ;  /* 0x0000002039391810 */ /* 0x000fc80007ffe0ff */
[----:B------:R0:W5:Y:S02]  /*0250*/  @P1 LDG.E.128 R36, desc[UR6][R12.64] ;  /* 0x000000060c241981 */ /* 0x000164000c1e1d00 */
[----:B------:R-:W1:Y:S01]  /*0260*/  @P3 LDC.64 R20, c[0x0][0x3e8] ;  /* 0x0000fa00ff143b82 */ /* 0x000e620000000a00 */
[----:B--2---:R-:W-:-:S05]  /*0270*/  @P2 IMAD.WIDE.U32 R14, R57, 0x10, R14 ;  /* 0x00000010390e2825 */ /* 0x004fca00078e000e */
[----:B------:R0:W5:Y:S01]  /*0280*/  @P2 LDG.E.128 R40, desc[UR6][R14.64] ;  /* 0x000000060e282981 */ /* 0x000162000c1e1d00 */
[C---:B---3--:R-:W-:Y:S01]  /*0290*/  @P2 IMAD.WIDE.U32 R16, R57.reuse, 0x10, R16 ;  /* 0x0000001039102825 */ /* 0x048fe200078e0010 */
[----:B------:R-:W-:-:S04]  /*02a0*/  @P2 IADD3 R57, PT, PT, R57, 0x20, RZ ;  /* 0x0000002039392810 */ /* 0x000fc80007ffe0ff */
[----:B------:R0:W5:Y:S01]  /*02b0*/  @P2 LDG.E.128 R44, desc[UR6][R16.64] ;  /* 0x00000006102c2981 */ /* 0x000162000c1e1d00 */
[----:B----4-:R-:W-:-:S05]  /*02c0*/  @P3 IMAD.WIDE.U32 R6, R57, 0x10, R18 ;  /* 0x0000001039063825 */ /* 0x010fca00078e0012 */
        /* <DEDUP_REMOVED lines=55> */
[----:B------:R-:W-:Y:S01]  /*0640*/  CS2R R142, SRZ ;  /* 0x00000000008e7805 */ /* 0x000fe2000001ff00 */
[----:B0-----:R-:W-:Y:S06]  /*0650*/  @P0 BRA `(.L_x_181) ;  /* 0x0000009400400947 */ /* 0x001fec0003800000 */
        /* <DEDUP_REMOVED lines=67> */
.L_x_229:
[----:B------:R-:W0:Y:S08]  /*0a90*/  @P0 LDC.64 R172, c[0x0][0x3e0] ;  /* 0x0000f800ffac0b82 */ /* 0x000e300000000a00 */
[----:B------:R-:W1:Y:S01]  /*0aa0*/  LDC.64 R174, c[0x0][0x3c0] ;  /* 0x0000f000ffae7b82 */ /* 0x000e620000000a00 */
[C---:B0-----:R-:W-:Y:S01]  /*0ab0*/  @P0 IMAD.WIDE R176, R194.reuse, 0x2, R172 ;  /* 0x00000002c2b00825 */ /* 0x041fe200078e02ac */
[----:B------:R-:W0:Y:S06]  /*0ac0*/  S2R R180, SR_TID.X ;  /* 0x0000000000b47919 */ /* 0x000e2c0000002100 */
[----:B------:R-:W2:Y:S01]  /*0ad0*/  LDC.64 R172, c[0x0][0x3c8] ;  /* 0x0000f200ffac7b82 */ /* 0x000ea20000000a00 */
[----:B------:R3:W4:Y:S01]  /*0ae0*/  @P0 LDG.E.U16 R176, desc[UR6][R176.64] ;  /* 0x00000006b0b00981 */ /* 0x000722000c1e1500 */
[----:B-1----:R-:W-:-:S06]  /*0af0*/  IMAD.WIDE R174, R194, 0x4, R174 ;  /* 0x00000004c2ae7825 */ /* 0x002fcc00078e02ae */
[----:B------:R-:W4:Y:S01]  /*0b00*/  LDG.E R174, desc[UR6][R174.64] ;  /* 0x00000006aeae7981 */ /* 0x000f22000c1e1900 */
[----:B------:R-:W-:Y:S02]  /*0b10*/  MOV R23, UR14 ;  /* 0x0000000e00177c02 */ /* 0x000fe40008000f00 */
[----:B------:R-:W-:-:S03]  /*0b20*/  ISETP.NE.U32.AND P1, PT, RZ, UR10, PT ;  /* 0x0000000aff007c0c */ /* 0x000fc6000bf25070 */
[C---:B------:R-:W-:Y:S01]  /*0b30*/  IMAD R178, R194.reuse, R23, RZ ;  /* 0x00000017c2b27224 */ /* 0x040fe200078e02ff */
[----:B------:R-:W-:Y:S01]  /*0b40*/  ISETP.NE.AND.EX P1, PT, RZ, UR11, PT, P1 ;  /* 0x0000000bff007c0c */ /* 0x000fe2000bf25310 */
[----:B--2---:R-:W-:-:S03]  /*0b50*/  IMAD.WIDE R172, R194, 0x4, R172 ;  /* 0x00000004c2ac7825 */ /* 0x004fc600078e02ac */
[----:B---3--:R-:W-:Y:S01]  /*0b60*/  SHF.R.S32.HI R177, RZ, 0x1f, R178 ;  /* 0x0000001fffb17819 */ /* 0x008fe200000114b2 */
[----:B------:R-:W-:Y:S01]  /*0b70*/  HFMA2 R224, -RZ, RZ, 1.875, 0 ;  /* 0x3f800000ffe07431 */ /* 0x000fe200000001ff */
[----:B------:R-:W-:Y:S01]  /*0b80*/  ISETP.NE.AND P2, PT, RZ, UR8, PT ;  /* 0x00000008ff007c0c */ /* 0x000fe2000bf45270 */
[----:B-----5:R0:W5:Y:S01]  /*0b90*/  LDG.E R215, desc[UR6][R172.64] ;  /* 0x00000006acd77981 */ /* 0x020162000c1e1900 */
[----:B------:R-:W-:Y:S01]  /*0ba0*/  LEA.HI R177, R177, R178, RZ, 0x3 ;  /* 0x000000b2b1b17211 */ /* 0x000fe200078f18ff */
[----:B------:R-:W-:Y:S01]  /*0bb0*/  BSSY.RECONVERGENT B1, `(.L_x_182) ;  /* 0x000034c000017945 */ /* 0x000fe20003800200 */
[----:B0-----:R-:W-:-:S04]  /*0bc0*/  LOP3.LUT R172, R180, 0x1f, RZ, 0xc0, !PT ;  /* 0x0000001fb4ac7812 */ /* 0x001fc800078ec0ff */
[----:B------:R-:W-:Y:S02]  /*0bd0*/  LEA.HI.SX32 R193, R177, R172, 0x1d ;  /* 0x000000acb1c17211 */ /* 0x000fe400078feaff */
[----:B------:R-:W-:Y:S02]  /*0be0*/  P2R R172, PR, RZ, 0x4 ;  /* 0x00000004ffac7803 */ /* 0x000fe40000000000 */
[----:B----4-:R-:W-:Y:S02]  /*0bf0*/  @P0 SHF.L.U32 R224, R176, 0x10, RZ ;  /* 0x00000010b0e00819 */ /* 0x010fe400000006ff */
[----:B------:R-:W-:Y:S01]  /*0c00*/  FSEL R244, R174, RZ, !P2 ;  /* 0x000000ffaef47208 */ /* 0x000fe20005000000 */
[----:B------:R-:W-:Y:S06]  /*0c10*/  @P1 BRA `(.L_x_183) ;  /* 0x0000001800741947 */ /* 0x000fec0003800000 */
        /* <DEDUP_REMOVED lines=15> */
[----:B------:R-:W-:Y:S02]  /*0d10*/  PRMT R202, R25, 0x7632, R202 ;  /* 0x0000763219ca7816 */ /* 0x000fe400000000ca */
[----:B------:R-:W-:Y:S02]  /*0d20*/  PRMT R191, R24, 0x7632, R191 ;  /* 0x0000763218bf7816 */ /* 0x000fe400000000bf */
[----:B------:R-:W-:Y:S02]  /*0d30*/  PRMT R206, R27, 0x7632, R206 ;  /* 0x000076321bce7816 */ /* 0x000fe400000000ce */
[----:B------:R-:W-:Y:S02]  /*0d40*/  SHF.L.U32 R191, R191, 0x10, RZ ;  /* 0x00000010bfbf7819 */ /* 0x000fe400000006ff */
[----:B------:R-:W-:Y:S02]  /*0d50*/  SHF.L.U32 R206, R206, 0x10, RZ ;  /* 0x00000010cece7819 */ /* 0x000fe400000006ff */
[----:B------:R-:W-:-:S02]  /*0d60*/  SHF.L.U32 R230, R26, 0x10, RZ ;  /* 0x000000101ae67819 */ /* 0x000fc400000006ff */
[----:B------:R-:W-:Y:S02]  /*0d70*/  SHF.L.U32 R242, R27, 0x10, RZ ;  /* 0x000000101bf27819 */ /* 0x000fe400000006ff */
[----:B------:R-:W-:Y:S02]  /*0d80*/  IADD3 R245, PT, PT, R193, 0x20, RZ ;  /* 0x00000020c1f57810 */ /* 0x000fe40007ffe0ff */
[----:B--2---:R-:W-:Y:S02]  /*0d90*/  PRMT R187, R172, 0x7632, R187 ;  /* 0x00007632acbb7816 */ /* 0x004fe400000000bb */
[----:B------:R-:W-:Y:S02]  /*0da0*/  PRMT R188, R173, 0x7632, R188 ;  /* 0x00007632adbc7816 */ /* 0x000fe400000000bc */
[----:B------:R-:W-:Y:S02]  /*0db0*/  SHF.L.U32 R189, R187, 0x10, RZ ;  /* 0x00000010bbbd7819 */ /* 0x000fe400000006ff */
[----:B------:R-:W-:-:S02]  /*0dc0*/  SHF.L.U32 R199, R188, 0x10, RZ ;  /* 0x00000010bcc77819 */ /* 0x000fc400000006ff */
[----:B---3--:R-:W-:Y:S01]  /*0dd0*/  PRMT R190, R177, 0x7632, R190 ;  /* 0x00007632b1be7816 */ /* 0x008fe200000000be */
[----:B------:R-:W-:Y:S01]  /*0de0*/  FADD.FTZ R192, -R244, R189 ;  /* 0x000000bdf4c07221 */ /* 0x000fe20000010100 */
[----:B------:R-:W-:Y:S02]  /*0df0*/  PRMT R187, R176, 0x7632, R187 ;  /* 0x00007632b0bb7816 */ /* 0x000fe400000000bb */
[----:B------:R-:W-:Y:S01]  /*0e00*/  SHF.L.U32 R189, R202, 0x10, RZ ;  /* 0x00000010cabd7819 */ /* 0x000fe200000006ff */
[----:B-----5:R-:W-:Y:S01]  /*0e10*/  FMUL.FTZ R192, R215, R192 ;  /* 0x000000c0d7c07220 */ /* 0x020fe20000410000 */
[----:B------:R-:W-:Y:S01]  /*0e20*/  SHF.L.U32 R202, R190, 0x10, RZ ;  /* 0x00000010beca7819 */ /* 0x000fe200000006ff */
[----:B------:R-:W-:Y:S01]  /*0e30*/  FADD.FTZ R190, -R244, R199 ;  /* 0x000000c7f4be7221 */ /* 0x000fe20000010100 */
[----:B------:R-:W-:Y:S02]  /*0e40*/  SHF.L.U32 R188, R187, 0x10, RZ ;  /* 0x00000010bbbc7819 */ /* 0x000fe400000006ff */
[----:B------:R-:W-:Y:S01]  /*0e50*/  PRMT R187, R174, 0x7632, R187 ;  /* 0x00007632aebb7816 */ /* 0x000fe200000000bb */
[----:B------:R-:W-:Y:S01]  /*0e60*/  FMUL.FTZ R190, R215, R190 ;  /* 0x000000bed7be7220 */ /* 0x000fe20000410000 */
[-C--:B------:R-:W-:Y:S01]  /*0e70*/  FMUL.FTZ R189, R189, R202.reuse ;  /* 0x000000cabdbd7220 */ /* 0x080fe20000410000 */
[----:B------:R-:W-:Y:S01]  /*0e80*/  FADD.FTZ R83, R83, R202 ;  /* 0x000000ca53537221 */ /* 0x000fe20000010000 */
[----:B------:R-:W-:Y:S01]  /*0e90*/  SHF.L.U32 R199, R187, 0x10, RZ ;  /* 0x00000010bbc77819 */ /* 0x000fe200000006ff */
[----:B------:R-:W-:Y:S01]  /*0ea0*/  FFMA.FTZ R59, R190, R202, R59 ;  /* 0x000000cabe3b7223 */ /* 0x000fe2000001003b */
[-C--:B------:R-:W-:Y:S01]  /*0eb0*/  FMUL.FTZ R191, R191, R188.reuse ;  /* 0x000000bcbfbf7220 */ /* 0x080fe20000410000 */
[----:B------:R-:W-:Y:S01]  /*0ec0*/  FADD.FTZ R81, R81, R188 ;  /* 0x000000bc51517221 */ /* 0x000fe20000010000 */
[----:B------:R-:W-:Y:S01]  /*0ed0*/  FFMA.FTZ R57, R192, R188, R57 ;  /* 0x000000bcc0397223 */ /* 0x000fe20000010039 */
[----:B------:R-:W-:Y:S01]  /*0ee0*/  PRMT R202, R26, 0x7632, R202 ;  /* 0x000076321aca7816 */ /* 0x000fe200000000ca */
[----:B------:R-:W-:Y:S01]  /*0ef0*/  FADD.FTZ R188, -R244, R199 ;  /* 0x000000c7f4bc7221 */ /* 0x000fe20000010100 */
[----:B------:R-:W-:-:S02]  /*0f00*/  PRMT R187, R178, 0x7632, R187 ;  /* 0x00007632b2bb7816 */ /* 0x000fc400000000bb */
[----:B------:R-:W-:Y:S01]  /*0f10*/  SHF.L.U32 R202, R202, 0x10, RZ ;  /* 0x00000010caca7819 */ /* 0x000fe200000006ff */
[----:B------:R-:W-:Y:S01]  /*0f20*/  FMUL.FTZ R188, R215, R188 ;  /* 0x000000bcd7bc7220 */ /* 0x000fe20000410000 */
[----:B------:R-:W-:Y:S02]  /*0f30*/  SHF.L.U32 R199, R187, 0x10, RZ ;  /* 0x00000010bbc77819 */ /* 0x000fe400000006ff */
[----:B------:R-:W-:Y:S02]  /*0f40*/  SHF.L.U32 R225, R173, 0x10, RZ ;  /* 0x00000010ade17819 */ /* 0x000fe400000006ff */
[----:B------:R-:W-:Y:S01]  /*0f50*/  SHF.L.U32 R173, R176, 0x10, RZ ;  /* 0x00000010b0ad7819 */ /* 0x000fe200000006ff */
[-C--:B------:R-:W-:Y:S01]  /*0f60*/  FMUL.FTZ R187, R202, R199.reuse ;  /* 0x000000c7cabb7220 */ /* 0x080fe20000410000 */
[----:B------:R-:W-:Y:S01]  /*0f70*/  FADD.FTZ R85, R85, R199 ;  /* 0x000000c755557221 */ /* 0x000fe20000010000 */
[----:B------:R-:W-:Y:S01]  /*0f80*/  FFMA.FTZ R61, R188, R199, R61 ;  /* 0x000000c7bc3d7223 */ /* 0x000fe2000001003d */
[----:B------:R-:W-:Y:S01]  /*0f90*/  PRMT R199, R175, 0x7632, R199 ;  /* 0x00007632afc77816 */ /* 0x000fe200000000c7 */
[----:B------:R-:W-:Y:S01]  /*0fa0*/  FADD.FTZ R80, R80, R173 ;  /* 0x000000ad50507221 */ /* 0x000fe20000010000 */
[----:B------:R-:W-:-:S02]  /*0fb0*/  SHF.L.U32 R177, R177, 0x10, RZ ;  /* 0x00000010b1b17819 */ /* 0x000fc400000006ff */
[----:B------:R-:W-:Y:S02]  /*0fc0*/  SHF.L.U32 R207, R199, 0x10, RZ ;  /* 0x00000010c7cf7819 */ /* 0x000fe400000006ff */
[C---:B------:R-:W-:Y:S01]  /*0fd0*/  PRMT R199, R179.reuse, 0x7632, R199 ;  /* 0x00007632b3c77816 */ /* 0x040fe200000000c7 */
[----:B------:R-:W-:Y:S01]  /*0fe0*/  FADD.FTZ R82, R82, R177 ;  /* 0x000000b152527221 */ /* 0x000fe20000010000 */
[----:B------:R-:W-:Y:S01]  /*0ff0*/  SHF.L.U32 R179, R179, 0x10, RZ ;  /* 0x00000010b3b37819 */ /* 0x000fe200000006ff */
[----:B------:R-:W-:Y:S01]  /*1000*/  FADD.FTZ R202, -R244, R207 ;  /* 0x000000cff4ca7221 */ /* 0x000fe20000010100 */
[----:B------:R-:W-:Y:S02]  /*1010*/  SHF.L.U32 R207, R172, 0x10, RZ ;  /* 0x00000010accf7819 */ /* 0x000fe400000006ff */
[----:B------:R-:W-:Y:S01]  /*1020*/  SHF.L.U32 R222, R199, 0x10, RZ ;  /* 0x00000010c7de7819 */ /* 0x000fe200000006ff */
[C---:B------:R-:W-:Y:S01]  /*1030*/  FMUL.FTZ R202, R215.reuse, R202 ;  /* 0x000000cad7ca7220 */ /* 0x040fe20000410000 */
[----:B------:R-:W-:Y:S01]  /*1040*/  FMUL.FTZ R242, R242, R179 ;  /* 0x000000b3f2f27220 */ /* 0x000fe20000410000 */
[----:B------:R-:W-:Y:S01]  /*1050*/  FADD.FTZ R172, -R244, R207 ;  /* 0x000000cff4ac7221 */ /* 0x000fe20000010100 */
[----:B------:R-:W-:Y:S01]  /*1060*/  FADD.FTZ R86, R86, R179 ;  /* 0x000000b356567221 */ /* 0x000fe20000010000 */
[----:B------:R-:W-:Y:S01]  /*1070*/  FMUL.FTZ R199, R206, R222 ;  /* 0x000000decec77220 */ /* 0x000fe20000410000 */
[----:B------:R-:W-:Y:S01]  /*1080*/  SHF.L.U32 R206, R24, 0x10, RZ ;  /* 0x0000001018ce7819 */ /* 0x000fe200000006ff */
[----:B------:R-:W-:Y:S01]  /*1090*/  FMUL.FTZ R207, R215, R172 ;  /* 0x000000acd7cf7220 */ /* 0x000fe20000410000 */
[----:B------:R-:W-:Y:S01]  /*10a0*/  FADD.FTZ R172, -R244, R225 ;  /* 0x000000e1f4ac7221 */ /* 0x000fe20000010100 */
[----:B------:R-:W-:Y:S01]  /*10b0*/  FADD.FTZ R87, R87, R222 ;  /* 0x000000de57577221 */ /* 0x000fe20000010000 */
[----:B------:R-:W-:Y:S01]  /*10c0*/  FFMA.FTZ R63, R202, R222, R63 ;  /* 0x000000deca3f7223 */ /* 0x000fe2000001003f */
[-C--:B------:R-:W-:Y:S01]  /*10d0*/  FFMA.FTZ R56, R207, R173.reuse, R56 ;  /* 0x000000adcf387223 */ /* 0x080fe20000010038 */
[----:B------:R-:W-:Y:S01]  /*10e0*/  FMUL.FTZ R206, R206, R173 ;  /* 0x000000adcece7220 */ /* 0x000fe20000410000 */
[----:B------:R-:W-:Y:S01]  /*10f0*/  SHF.L.U32 R173, R174, 0x10, RZ ;  /* 0x00000010aead7819 */ /* 0x000fe200000006ff */
[----:B------:R-:W-:Y:S01]  /*1100*/  FMUL.FTZ R225, R215, R172 ;  /* 0x000000acd7e17220 */ /* 0x000fe20000410000 */
[----:B------:R-:W-:-:S03]  /*1110*/  SHF.L.U32 R222, R25, 0x10, RZ ;  /* 0x0000001019de7819 */ /* 0x000fc600000006ff */
[----:B------:R-:W-:Y:S01]  /*1120*/  FADD.FTZ R172, -R244, R173 ;  /* 0x000000adf4ac7221 */ /* 0x000fe20000010100 */
[----:B------:R-:W-:Y:S01]  /*1130*/  SHF.L.U32 R173, R178, 0x10, RZ ;  /* 0x00000010b2ad7819 */ /* 0x000fe200000006ff */
[-C--:B------:R-:W-:Y:S01]  /*1140*/  FFMA.FTZ R58, R225, R177.reuse, R58 ;  /* 0x000000b1e13a7223 */ /* 0x080fe2000001003a */
[----:B------:R-:W-:Y:S01]  /*1150*/  FMUL.FTZ R222, R222, R177 ;  /* 0x000000b1dede7220 */ /* 0x000fe20000410000 */
[----:B------:R-:W-:Y:S01]  /*1160*/  FMUL.FTZ R233, R215, R172 ;  /* 0x000000acd7e97220 */ /* 0x000fe20000410000 */
[----:B------:R-:W-:Y:S01]  /*1170*/  FADD.FTZ R172, RZ, R206 ;  /* 0x000000ceffac7221 */ /* 0x000fe20000010000 */
[----:B------:R-:W-:Y:S01]  /*1180*/  FADD.FTZ R84, R84, R173 ;  /* 0x000000ad54547221 */ /* 0x000fe20000010000 */
[-C--:B------:R-:W-:Y:S01]  /*1190*/  FMUL.FTZ R230, R230, R173.reuse ;  /* 0x000000ade6e67220 */ /* 0x080fe20000410000 */
[----:B------:R-:W-:Y:S01]  /*11a0*/  FFMA.FTZ R60, R233, R173, R60 ;  /* 0x000000ade93c7223 */ /* 0x000fe2000001003c */
[----:B------:R-:W-:Y:S01]  /*11b0*/  FFMA.FTZ R173, R207, R206, RZ ;  /* 0x000000cecfad7223 */ /* 0x000fe200000100ff */
[----:B------:R-:W-:Y:S01]  /*11c0*/  SHF.L.U32 R177, R175, 0x10, RZ ;  /* 0x00000010afb17819 */ /* 0x000fe200000006ff */
[----:B------:R-:W-:-:S02]  /*11d0*/  FADD.FTZ R175, R172, R191 ;  /* 0x000000bfacaf7221 */ /* 0x000fc40000010000 */
[----:B------:R-:W-:Y:S02]  /*11e0*/  FFMA.FTZ R172, R192, R191, R173 ;  /* 0x000000bfc0ac7223 */ /* 0x000fe400000100ad */
[----:B------:R-:W-:Y:S01]  /*11f0*/  FADD.FTZ R174, R175, R222 ;  /* 0x000000deafae7221 */ /* 0x000fe20000010000 */
[----:B------:R-:W-:Y:S01]  /*1200*/  FADD.FTZ R176, -R244, R177 ;  /* 0x000000b1f4b07221 */ /* 0x000fe20000010100 */
[----:B------:R-:W-:Y:S02]  /*1210*/  FFMA.FTZ R173, R225, R222, R172 ;  /* 0x000000dee1ad7223 */ /* 0x000fe400000100ac */
[----:B------:R-:W-:Y:S01]  /*1220*/  FADD.FTZ R175, R174, R189 ;  /* 0x000000bdaeaf7221 */ /* 0x000fe20000010000 */
[----:B------:R-:W-:Y:S01]  /*1230*/  FMUL.FTZ R243, R215, R176 ;  /* 0x000000b0d7f37220 */ /* 0x000fe20000410000 */
[----:B------:R-:W-:Y:S02]  /*1240*/  FFMA.FTZ R172, R190, R189, R173 ;  /* 0x000000bdbeac7223 */ /* 0x000fe400000100ad */
[----:B------:R-:W-:Y:S01]  /*1250*/  FADD.FTZ R174, R175, R230 ;  /* 0x000000e6afae7221 */ /* 0x000fe20000010000 */
[----:B------:R-:W-:Y:S01]  /*1260*/  FFMA.FTZ R62, R243, R179, R62 ;  /* 0x000000b3f33e7223 */ /* 0x000fe2000001003e */
[----:B------:R-:W-:-:S02]  /*1270*/  FFMA.FTZ R173, R233, R230, R172 ;  /* 0x000000e6e9ad7223 */ /* 0x000fc400000100ac */
[----:B------:R-:W-:Y:S02]  /*1280*/  FADD.FTZ R175, R174, R187 ;  /* 0x000000bbaeaf7221 */ /* 0x000fe40000010000 */
[----:B------:R-:W-:Y:S02]  /*1290*/  FFMA.FTZ R172, R188, R187, R173 ;  /* 0x000000bbbcac7223 */ /* 0x000fe400000100ad */
[----:B------:R-:W-:Y:S02]  /*12a0*/  FADD.FTZ R248, R175, R242 ;  /* 0x000000f2aff87221 */ /* 0x000fe40000010000 */
[----:B------:R-:W-:Y:S02]  /*12b0*/  FFMA.FTZ R173, R243, R242, R172 ;  /* 0x000000f2f3ad7223 */ /* 0x000fe400000100ac */
[----:B------:R-:W-:Y:S02]  /*12c0*/  FADD.FTZ R248, R248, R199 ;  /* 0x000000c7f8f87221 */ /* 0x000fe40000010000 */
[----:B------:R-:W-:-:S07]  /*12d0*/  FFMA.FTZ R246, R202, R199, R173 ;  /* 0x000000c7caf67223 */ /* 0x000fce00000100ad */
.L_x_185:
[----:B------:R-:W-:Y:S05]  /*12e0*/  BSYNC.RECONVERGENT B2 ;  /* 0x0000000000027941 */ /* 0x000fea0003800200 */
.L_x_184:
        /* <DEDUP_REMOVED lines=10> */
[----:B------:R-:W-:Y:S02]  /*1390*/  SHF.L.U32 R185, R185, 0x10, RZ ;  /* 0x00000010b9b97819 */ /* 0x000fe400000006ff */
[----:B------:R-:W-:Y:S02]  /*13a0*/  SHF.L.U32 R200, R200, 0x10, RZ ;  /* 0x00000010c8c87819 */ /* 0x000fe400000006ff */
[----:B------:R-:W-:Y:S02]  /*13b0*/  PRMT R204, R35, 0x7632, R204 ;  /* 0x0000763223cc7816 */ /* 0x000fe400000000cc */
[----:B------:R-:W-:-:S02]  /*13c0*/  SHF.L.U32 R228, R34, 0x10, RZ ;  /* 0x0000001022e47819 */ /* 0x000fc400000006ff */
[----:B------:R-:W-:Y:S02]  /*13d0*/  SHF.L.U32 R204, R204, 0x10, RZ ;  /* 0x00000010cccc7819 */ /* 0x000fe400000006ff */
[----:B------:R-:W-:Y:S02]  /*13e0*/  SHF.L.U32 R240, R35, 0x10, RZ ;  /* 0x0000001023f07819 */ /* 0x000fe400000006ff */
[----:B------:R-:W-:Y:S02]  /*13f0*/  IADD3 R245, PT, PT, R245, 0x20, RZ ;  /* 0x00000020f5f57810 */ /* 0x000fe40007ffe0ff */
[----:B--2---:R-:W-:Y:S02]  /*1400*/  PRMT R181, R172, 0x7632, R181 ;  /* 0x00007632acb57816 */ /* 0x004fe400000000b5 */
[----:B------:R-:W-:Y:S02]  /*1410*/  SHF.L.U32 R223, R173, 0x10, RZ ;  /* 0x00000010addf7819 */ /* 0x000fe400000006ff */
[----:B------:R-:W-:-:S02]  /*1420*/  SHF.L.U32 R183, R181, 0x10, RZ ;  /* 0x00000010b5b77819 */ /* 0x000fc400000006ff */
[----:B---3--:R-:W-:-:S03]  /*1430*/  PRMT R181, R176, 0x7632, R181 ;  /* 0x00007632b0b57816 */ /* 0x008fc600000000b5 */
[----:B------:R-:W-:Y:S01]  /*1440*/  FADD.FTZ R186, -R244, R183 ;  /* 0x000000b7f4ba7221 */ /* 0x000fe20000010100 */
[----:B------:R-:W-:-:S03]  /*1450*/  SHF.L.U32 R182, R181, 0x10, RZ ;  /* 0x00000010b5b67819 */ /* 0x000fc600000006ff */
[----:B-----5:R-:W-:Y:S01]  /*1460*/  FMUL.FTZ R186, R215, R186 ;  /* 0x000000bad7ba7220 */ /* 0x020fe20000410000 */
[----:B------:R-:W-:Y:S02]  /*1470*/  PRMT R181, R173, 0x7632, R181 ;  /* 0x00007632adb57816 */ /* 0x000fe400000000b5 */
[----:B------:R-:W-:Y:S01]  /*1480*/  SHF.L.U32 R173, R176, 0x10, RZ ;  /* 0x00000010b0ad7819 */ /* 0x000fe200000006ff */
[-C--:B------:R-:W-:Y:S01]  /*1490*/  FMUL.FTZ R185, R185, R182.reuse ;  /* 0x000000b6b9b97220 */ /* 0x080fe20000410000 */
[----:B------:R-:W-:Y:S01]  /*14a0*/  SHF.L.U32 R183, R181, 0x10, RZ ;  /* 0x00000010b5b77819 */ /* 0x000fe200000006ff */
[--C-:B------:R-:W-:Y:S01]  /*14b0*/  FADD.FTZ R153, R153, R182.reuse ;  /* 0x000000b699997221 */ /* 0x100fe20000010000 */
[----:B------:R-:W-:Y:S01]  /*14c0*/  FFMA.FTZ R89, R186, R182, R89 ;  /* 0x000000b6ba597223 */ /* 0x000fe20000010059 */
[----:B------:R-:W-:Y:S01]  /*14d0*/  PRMT R182, R33, 0x7632, R182 ;  /* 0x0000763221b67816 */ /* 0x000fe200000000b6 */
[----:B------:R-:W-:Y:S01]  /*14e0*/  FADD.FTZ R152, R152, R173 ;  /* 0x000000ad98987221 */ /* 0x000fe20000010000 */
[----:B------:R-:W-:Y:S01]  /*14f0*/  PRMT R181, R177, 0x7632, R181 ;  /* 0x00007632b1b57816 */ /* 0x000fe200000000b5 */
[----:B------:R-:W-:Y:S01]  /*1500*/  FADD.FTZ R184, -R244, R183 ;  /* 0x000000b7f4b87221 */ /* 0x000fe20000010100 */
[----:B------:R-:W-:-:S02]  /*1510*/  SHF.L.U32 R182, R182, 0x10, RZ ;  /* 0x00000010b6b67819 */ /* 0x000fc400000006ff */
[----:B------:R-:W-:Y:S01]  /*1520*/  SHF.L.U32 R181, R181, 0x10, RZ ;  /* 0x00000010b5b57819 */ /* 0x000fe200000006ff */
[----:B------:R-:W-:Y:S01]  /*1530*/  FMUL.FTZ R184, R215, R184 ;  /* 0x000000b8d7b87220 */ /* 0x000fe20000410000 */
[----:B------:R-:W-:-:S03]  /*1540*/  SHF.L.U32 R177, R177, 0x10, RZ ;  /* 0x00000010b1b17819 */ /* 0x000fc600000006ff */
[-C--:B------:R-:W-:Y:S01]  /*1550*/  FMUL.FTZ R183, R182, R181.reuse ;  /* 0x000000b5b6b77220 */ /* 0x080fe20000410000 */
[----:B------:R-:W-:Y:S01]  /*1560*/  FADD.FTZ R155, R155, R181 ;  /* 0x000000b59b9b7221 */ /* 0x000fe20000010000 */
[----:B------:R-:W-:Y:S01]  /*1570*/  FFMA.FTZ R91, R184, R181, R91 ;  /* 0x000000b5b85b7223 */ /* 0x000fe2000001005b */
[----:B------:R-:W-:Y:S01]  /*1580*/  PRMT R181, R174, 0x7632, R181 ;  /* 0x00007632aeb57816 */ /* 0x000fe200000000b5 */
[----:B------:R-:W-:-:S03]  /*1590*/  FADD.FTZ R154, R154, R177 ;  /* 0x000000b19a9a7221 */ /* 0x000fc60000010000 */
[----:B------:R-:W-:Y:S02]  /*15a0*/  SHF.L.U32 R197, R181, 0x10, RZ ;  /* 0x00000010b5c57819 */ /* 0x000fe400000006ff */
[----:B------:R-:W-:-:S03]  /*15b0*/  PRMT R181, R178, 0x7632, R181 ;  /* 0x00007632b2b57816 */ /* 0x000fc600000000b5 */
[----:B------:R-:W-:Y:S01]  /*15c0*/  FADD.FTZ R182, -R244, R197 ;  /* 0x000000c5f4b67221 */ /* 0x000fe20000010100 */
[----:B------:R-:W-:-:S03]  /*15d0*/  SHF.L.U32 R197, R181, 0x10, RZ ;  /* 0x00000010b5c57819 */ /* 0x000fc600000006ff */
[----:B------:R-:W-:Y:S02]  /*15e0*/  FMUL.FTZ R182, R215, R182 ;  /* 0x000000b6d7b67220 */ /* 0x000fe40000410000 */
[-C--:B------:R-:W-:Y:S01]  /*15f0*/  FMUL.FTZ R181, R200, R197.reuse ;  /* 0x000000c5c8b57220 */ /* 0x080fe20000410000 */
[----:B------:R-:W-:Y:S01]  /*1600*/  FADD.FTZ R157, R157, R197 ;  /* 0x000000c59d9d7221 */ /* 0x000fe20000010000 */
[----:B------:R-:W-:Y:S01]  /*1610*/  FFMA.FTZ R93, R182, R197, R93 ;  /* 0x000000c5b65d7223 */ /* 0x000fe2000001005d */
[----:B------:R-:W-:-:S04]  /*1620*/  PRMT R197, R175, 0x7632, R197 ;  /* 0x00007632afc57816 */ /* 0x000fc800000000c5 */
[----:B------:R-:W-:Y:S02]  /*1630*/  SHF.L.U32 R205, R197, 0x10, RZ ;  /* 0x00000010c5cd7819 */ /* 0x000fe400000006ff */
[C---:B------:R-:W-:Y:S02]  /*1640*/  PRMT R197, R179.reuse, 0x7632, R197 ;  /* 0x00007632b3c57816 */ /* 0x040fe400000000c5 */
        /* <DEDUP_REMOVED lines=18> */
[----:B------:R-:W-:Y:S01]  /*1770*/  SHF.L.U32 R220, R33, 0x10, RZ ;  /* 0x0000001021dc7819 */ /* 0x000fe200000006ff */
[----:B------:R-:W-:-:S02]  /*1780*/  FADD.FTZ R248, R248, R204 ;  /* 0x000000ccf8f87221 */ /* 0x000fc40000010000 */
[----:B------:R-:W-:Y:S01]  /*1790*/  FADD.FTZ R172, -R244, R173 ;  /* 0x000000adf4ac7221 */ /* 0x000fe20000010100 */
[----:B------:R-:W-:Y:S01]  /*17a0*/  SHF.L.U32 R173, R178, 0x10, RZ ;  /* 0x00000010b2ad7819 */ /* 0x000fe200000006ff */
[-C--:B------:R-:W-:Y:S01]  /*17b0*/  FFMA.FTZ R90, R223, R177.reuse, R90 ;  /* 0x000000b1df5a7223 */ /* 0x080fe2000001005a */
[----:B------:R-:W-:Y:S01]  /*17c0*/  FMUL.FTZ R220, R220, R177 ;  /* 0x000000b1dcdc7220 */ /* 0x000fe20000410000 */
[----:B------:R-:W-:Y:S01]  /*17d0*/  FMUL.FTZ R231, R215, R172 ;  /* 0x000000acd7e77220 */ /* 0x000fe20000410000 */
[----:B------:R-:W-:Y:S01]  /*17e0*/  SHF.L.U32 R177, R175, 0x10, RZ ;  /* 0x00000010afb17819 */ /* 0x000fe200000006ff */
[----:B------:R-:W-:Y:S01]  /*17f0*/  FADD.FTZ R156, R156, R173 ;  /* 0x000000ad9c9c7221 */ /* 0x000fe20000010000 */
[-C--:B------:R-:W-:Y:S01]  /*1800*/  FMUL.FTZ R228, R228, R173.reuse ;  /* 0x000000ade4e47220 */ /* 0x080fe20000410000 */
[----:B------:R-:W-:Y:S01]  /*1810*/  FFMA.FTZ R92, R231, R173, R92 ;  /* 0x000000ade75c7223 */ /* 0x000fe2000001005c */
[----:B------:R-:W-:Y:S01]  /*1820*/  FFMA.FTZ R173, R205, R204, R246 ;  /* 0x000000cccdad7223 */ /* 0x000fe200000100f6 */
[----:B------:R-:W-:Y:S01]  /*1830*/  FADD.FTZ R175, R248, R185 ;  /* 0x000000b9f8af7221 */ /* 0x000fe20000010000 */
[----:B------:R-:W-:-:S02]  /*1840*/  FADD.FTZ R176, -R244, R177 ;  /* 0x000000b1f4b07221 */ /* 0x000fc40000010100 */
[----:B------:R-:W-:Y:S01]  /*1850*/  FFMA.FTZ R172, R186, R185, R173 ;  /* 0x000000b9baac7223 */ /* 0x000fe200000100ad */
[----:B------:R-:W-:Y:S01]  /*1860*/  FADD.FTZ R174, R175, R220 ;  /* 0x000000dcafae7221 */ /* 0x000fe20000010000 */
[----:B------:R-:W-:Y:S02]  /*1870*/  FMUL.FTZ R241, R215, R176 ;  /* 0x000000b0d7f17220 */ /* 0x000fe40000410000 */
[----:B------:R-:W-:Y:S01]  /*1880*/  FFMA.FTZ R173, R223, R220, R172 ;  /* 0x000000dcdfad7223 */ /* 0x000fe200000100ac */
[----:B------:R-:W-:Y:S01]  /*1890*/  FADD.FTZ R175, R174, R183 ;  /* 0x000000b7aeaf7221 */ /* 0x000fe20000010000 */
[----:B------:R-:W-:Y:S02]  /*18a0*/  FFMA.FTZ R94, R241, R179, R94 ;  /* 0x000000b3f15e7223 */ /* 0x000fe4000001005e */
[----:B------:R-:W-:Y:S01]  /*18b0*/  FFMA.FTZ R172, R184, R183, R173 ;  /* 0x000000b7b8ac7223 */ /* 0x000fe200000100ad */
[----:B------:R-:W-:-:S03]  /*18c0*/  FADD.FTZ R174, R175, R228 ;  /* 0x000000e4afae7221 */ /* 0x000fc60000010000 */
[----:B------:R-:W-:Y:S01]  /*18d0*/  FFMA.FTZ R173, R231, R228, R172 ;  /* 0x000000e4e7ad7223 */ /* 0x000fe200000100ac */
[----:B------:R-:W-:-:S03]  /*18e0*/  FADD.FTZ R175, R174, R181 ;  /* 0x000000b5aeaf7221 */ /* 0x000fc60000010000 */
[----:B------:R-:W-:Y:S01]  /*18f0*/  FFMA.FTZ R172, R182, R181, R173 ;  /* 0x000000b5b6ac7223 */ /* 0x000fe200000100ad */
[----:B------:R-:W-:-:S03]  /*1900*/  FADD.FTZ R248, R175, R240 ;  /* 0x000000f0aff87221 */ /* 0x000fc60000010000 */
[----:B------:R-:W-:Y:S01]  /*1910*/  FFMA.FTZ R173, R241, R240, R172 ;  /* 0x000000f0f1ad7223 */ /* 0x000fe200000100ac */
[----:B------:R-:W-:-:S03]  /*1920*/  FADD.FTZ R248, R248, R197 ;  /* 0x000000c5f8f87221 */ /* 0x000fc60000010000 */
[----:B------:R-:W-:-:S07]  /*1930*/  FFMA.FTZ R246, R200, R197, R173 ;  /* 0x000000c5c8f67223 */ /* 0x000fce00000100ad */
.L_x_187:
[----:B------:R-:W-:Y:S05]  /*1940*/  BSYNC.RECONVERGENT B2 ;  /* 0x0000000000027941 */ /* 0x000fea0003800200 */
.L_x_186:
        /* <DEDUP_REMOVED lines=9> */
[----:B------:R-:W-:Y:S02]  /*19e0*/  SHF.L.U32 R226, R42, 0x10, RZ ;  /* 0x000000102ae27819 */ /* 0x000fe400000006ff */
[----:B------:R-:W-:Y:S02]  /*19f0*/  SHF.L.U32 R5, R5, 0x10, RZ ;  /* 0x0000001005057819 */ /* 0x000fe400000006ff */
[----:B------:R-:W-:Y:S02]  /*1a00*/  SHF.L.U32 R238, R43, 0x10, RZ ;  /* 0x000000102bee7819 */ /* 0x000fe400000006ff */
[----:B------:R-:W-:Y:S02]  /*1a10*/  IADD3 R245, PT, PT, R245, 0x20, RZ ;  /* 0x00000020f5f57810 */ /* 0x000fe40007ffe0ff */
[----:B--2---:R-:W-:-:S04]  /*1a20*/  PRMT R0, R172, 0x7632, R0 ;  /* 0x00007632ac007816 */ /* 0x004fc80000000000 */
[----:B------:R-:W-:Y:S02]  /*1a30*/  SHF.L.U32 R3, R0, 0x10, RZ ;  /* 0x0000001000037819 */ /* 0x000fe400000006ff */
[----:B---3--:R-:W-:-:S03]  /*1a40*/  PRMT R0, R176, 0x7632, R0 ;  /* 0x00007632b0007816 */ /* 0x008fc60000000000 */
[--C-:B------:R-:W-:Y:S01]  /*1a50*/  FADD.FTZ R6, -R244, R3.reuse ;  /* 0x00000003f4067221 */ /* 0x100fe20000010100 */
[----:B------:R-:W-:Y:S02]  /*1a60*/  PRMT R3, R41, 0x7632, R3 ;  /* 0x0000763229037816 */ /* 0x000fe40000000003 */
[----:B------:R-:W-:Y:S01]  /*1a70*/  SHF.L.U32 R0, R0, 0x10, RZ ;  /* 0x0000001000007819 */ /* 0x000fe200000006ff */
[----:B-----5:R-:W-:Y:S01]  /*1a80*/  FMUL.FTZ R6, R215, R6 ;  /* 0x00000006d7067220 */ /* 0x020fe20000410000 */
[----:B------:R-:W-:Y:S02]  /*1a90*/  SHF.L.U32 R3, R3, 0x10, RZ ;  /* 0x0000001003037819 */ /* 0x000fe400000006ff */
[----:B------:R-:W-:Y:S01]  /*1aa0*/  PRMT R2, R178, 0x7632, R2 ;  /* 0x00007632b2027816 */ /* 0x000fe20000000002 */
[----:B------:R-:W-:Y:S01]  /*1ab0*/  FMUL.FTZ R5, R0, R5 ;  /* 0x0000000500057220 */ /* 0x000fe20000410000 */
[--C-:B------:R-:W-:Y:S01]  /*1ac0*/  FADD.FTZ R97, R97, R0.reuse ;  /* 0x0000000061617221 */ /* 0x100fe20000010000 */
[----:B------:R-:W-:Y:S01]  /*1ad0*/  FFMA.FTZ R65, R6, R0, R65 ;  /* 0x0000000006417223 */ /* 0x000fe20000010041 */
[----:B------:R-:W-:-:S02]  /*1ae0*/  PRMT R0, R173, 0x7632, R0 ;  /* 0x00007632ad007816 */ /* 0x000fc40000000000 */
[----:B------:R-:W-:Y:S02]  /*1af0*/  SHF.L.U32 R198, R2, 0x10, RZ ;  /* 0x0000001002c67819 */ /* 0x000fe400000006ff */
[----:B------:R-:W-:Y:S02]  /*1b00*/  SHF.L.U32 R201, R0, 0x10, RZ ;  /* 0x0000001000c97819 */ /* 0x000fe400000006ff */
[----:B------:R-:W-:Y:S01]  /*1b10*/  PRMT R0, R177, 0x7632, R0 ;  /* 0x00007632b1007816 */ /* 0x000fe20000000000 */
[----:B------:R-:W-:Y:S01]  /*1b20*/  FADD.FTZ R101, R101, R198 ;  /* 0x000000c665657221 */ /* 0x000fe20000010000 */
[----:B------:R-:W-:Y:S01]  /*1b30*/  SHF.L.U32 R173, R173, 0x10, RZ ;  /* 0x00000010adad7819 */ /* 0x000fe200000006ff */
[----:B------:R-:W-:Y:S01]  /*1b40*/  FADD.FTZ R4, -R244, R201 ;  /* 0x000000c9f4047221 */ /* 0x000fe20000010100 */
[----:B------:R-:W-:Y:S02]  /*1b50*/  SHF.L.U32 R0, R0, 0x10, RZ ;  /* 0x0000001000007819 */ /* 0x000fe400000006ff */
[----:B------:R-:W-:Y:S01]  /*1b60*/  SHF.L.U32 R176, R176, 0x10, RZ ;  /* 0x00000010b0b07819 */ /* 0x000fe200000006ff */
[----:B------:R-:W-:Y:S01]  /*1b70*/  FMUL.FTZ R4, R215, R4 ;  /* 0x00000004d7047220 */ /* 0x000fe20000410000 */
[----:B------:R-:W-:Y:S01]  /*1b80*/  SHF.L.U32 R177, R177, 0x10, RZ ;  /* 0x00000010b1b17819 */ /* 0x000fe200000006ff */
[----:B------:R-:W-:Y:S01]  /*1b90*/  FMUL.FTZ R3, R0, R3 ;  /* 0x0000000300037220 */ /* 0x000fe20000410000 */
[--C-:B------:R-:W-:Y:S01]  /*1ba0*/  FADD.FTZ R99, R99, R0.reuse ;  /* 0x0000000063637221 */ /* 0x100fe20000010000 */
[----:B------:R-:W-:Y:S01]  /*1bb0*/  FFMA.FTZ R67, R4, R0, R67 ;  /* 0x0000000004437223 */ /* 0x000fe20000010043 */
[----:B------:R-:W-:Y:S01]  /*1bc0*/  PRMT R0, R174, 0x7632, R0 ;  /* 0x00007632ae007816 */ /* 0x000fe20000000000 */
[----:B------:R-:W-:Y:S01]  /*1bd0*/  FADD.FTZ R98, R98, R177 ;  /* 0x000000b162627221 */ /* 0x000fe20000010000 */
[----:B------:R-:W-:-:S02]  /*1be0*/  FADD.FTZ R96, R96, R176 ;  /* 0x000000b060607221 */ /* 0x000fc40000010000 */
[----:B------:R-:W-:Y:S02]  /*1bf0*/  SHF.L.U32 R201, R0, 0x10, RZ ;  /* 0x0000001000c97819 */ /* 0x000fe400000006ff */
[----:B------:R-:W-:-:S03]  /*1c00*/  PRMT R0, R42, 0x7632, R0 ;  /* 0x000076322a007816 */ /* 0x000fc60000000000 */
[----:B------:R-:W-:Y:S01]  /*1c10*/  FADD.FTZ R196, -R244, R201 ;  /* 0x000000c9f4c47221 */ /* 0x000fe20000010100 */
[----:B------:R-:W-:-:S03]  /*1c20*/  SHF.L.U32 R0, R0, 0x10, RZ ;  /* 0x0000001000007819 */ /* 0x000fc600000006ff */
[----:B------:R-:W-:Y:S01]  /*1c30*/  FMUL.FTZ R2, R215, R196 ;  /* 0x000000c4d7027220 */ /* 0x000fe20000410000 */
[----:B------:R-:W-:Y:S01]  /*1c40*/  PRMT R196, R175, 0x7632, R196 ;  /* 0x00007632afc47816 */ /* 0x000fe200000000c4 */
[----:B------:R-:W-:Y:S02]  /*1c50*/  FMUL.FTZ R0, R198, R0 ;  /* 0x00000000c6007220 */ /* 0x000fe40000410000 */
[----:B------:R-:W-:Y:S01]  /*1c60*/  FFMA.FTZ R69, R2, R198, R69 ;  /* 0x000000c602457223 */ /* 0x000fe20000010045 */
[----:B------:R-:W-:Y:S02]  /*1c70*/  SHF.L.U32 R201, R196, 0x10, RZ ;  /* 0x00000010c4c97819 */ /* 0x000fe400000006ff */
[----:B------:R-:W-:Y:S02]  /*1c80*/  PRMT R196, R43, 0x7632, R196 ;  /* 0x000076322bc47816 */ /* 0x000fe400000000c4 */
[----:B------:R-:W-:Y:S01]  /*1c90*/  PRMT R198, R179, 0x7632, R198 ;  /* 0x00007632b3c67816 */ /* 0x000fe200000000c6 */
[----:B------:R-:W-:Y:S01]  /*1ca0*/  FADD.FTZ R218, -R244, R201 ;  /* 0x000000c9f4da7221 */ /* 0x000fe20000010100 */
[----:B------:R-:W-:-:S02]  /*1cb0*/  SHF.L.U32 R201, R172, 0x10, RZ ;  /* 0x00000010acc97819 */ /* 0x000fc400000006ff */
[----:B------:R-:W-:Y:S02]  /*1cc0*/  SHF.L.U32 R196, R196, 0x10, RZ ;  /* 0x00000010c4c47819 */ /* 0x000fe400000006ff */
[----:B------:R-:W-:Y:S01]  /*1cd0*/  SHF.L.U32 R203, R198, 0x10, RZ ;  /* 0x00000010c6cb7819 */ /* 0x000fe200000006ff */
[----:B------:R-:W-:Y:S01]  /*1ce0*/  FMUL.FTZ R198, R215, R218 ;  /* 0x000000dad7c67220 */ /* 0x000fe20000410000 */
[----:B------:R-:W-:Y:S01]  /*1cf0*/  FADD.FTZ R172, -R244, R201 ;  /* 0x000000c9f4ac7221 */ /* 0x000fe20000010100 */
[----:B------:R-:W-:Y:S02]  /*1d00*/  SHF.L.U32 R201, R40, 0x10, RZ ;  /* 0x0000001028c97819 */ /* 0x000fe400000006ff */
[----:B------:R-:W-:Y:S01]  /*1d10*/  FMUL.FTZ R196, R203, R196 ;  /* 0x000000c4cbc47220 */ /* 0x000fe20000410000 */
[----:B------:R-:W-:Y:S01]  /*1d20*/  FADD.FTZ R103, R103, R203 ;  /* 0x000000cb67677221 */ /* 0x000fe20000010000 */
[----:B------:R-:W-:Y:S01]  /*1d30*/  FFMA.FTZ R71, R198, R203, R71 ;  /* 0x000000cbc6477223 */ /* 0x000fe20000010047 */
[----:B------:R-:W-:Y:S01]  /*1d40*/  FMUL.FTZ R203, R215, R172 ;  /* 0x000000acd7cb7220 */ /* 0x000fe20000410000 */
[----:B------:R-:W-:Y:S01]  /*1d50*/  FADD.FTZ R172, -R244, R173 ;  /* 0x000000adf4ac7221 */ /* 0x000fe20000010100 */
[----:B------:R-:W-:Y:S01]  /*1d60*/  SHF.L.U32 R173, R174, 0x10, RZ ;  /* 0x00000010aead7819 */ /* 0x000fe200000006ff */
[----:B------:R-:W-:Y:S01]  /*1d70*/  FMUL.FTZ R201, R176, R201 ;  /* 0x000000c9b0c97220 */ /* 0x000fe20000410000 */
[----:B------:R-:W-:Y:S01]  /*1d80*/  SHF.L.U32 R218, R41, 0x10, RZ ;  /* 0x0000001029da7819 */ /* 0x000fe200000006ff */
[----:B------:R-:W-:Y:S01]  /*1d90*/  FMUL.FTZ R221, R215, R172 ;  /* 0x000000acd7dd7220 */ /* 0x000fe20000410000 */
[----:B------:R-:W-:Y:S01]  /*1da0*/  FFMA.FTZ R64, R203, R176, R64 ;  /* 0x000000b0cb407223 */ /* 0x000fe20000010040 */
[----:B------:R-:W-:Y:S01]  /*1db0*/  FADD.FTZ R172, -R244, R173 ;  /* 0x000000adf4ac7221 */ /* 0x000fe20000010100 */
[----:B------:R-:W-:Y:S01]  /*1dc0*/  SHF.L.U32 R173, R178, 0x10, RZ ;  /* 0x00000010b2ad7819 */ /* 0x000fe200000006ff */
[----:B------:R-:W-:Y:S01]  /*1dd0*/  FADD.FTZ R248, R248, R201 ;  /* 0x000000c9f8f87221 */ /* 0x000fe20000010000 */
[----:B------:R-:W-:Y:S01]  /*1de0*/  FFMA.FTZ R66, R221, R177, R66 ;  /* 0x000000b1dd427223 */ /* 0x000fe20000010042 */
[----:B------:R-:W-:Y:S01]  /*1df0*/  FMUL.FTZ R229, R215, R172 ;  /* 0x000000acd7e57220 */ /* 0x000fe20000410000 */
[----:B------:R-:W-:Y:S01]  /*1e00*/  FMUL.FTZ R218, R177, R218 ;  /* 0x000000dab1da7220 */ /* 0x000fe20000410000 */
[----:B------:R-:W-:Y:S01]  /*1e10*/  FADD.FTZ R100, R100, R173 ;  /* 0x000000ad64647221 */ /* 0x000fe20000010000 */
[----:B------:R-:W-:Y:S01]  /*1e20*/  FMUL.FTZ R226, R173, R226 ;  /* 0x000000e2ade27220 */ /* 0x000fe20000410000 */
[----:B------:R-:W-:Y:S01]  /*1e30*/  FFMA.FTZ R68, R229, R173, R68 ;  /* 0x000000ade5447223 */ /* 0x000fe20000010044 */
[----:B------:R-:W-:Y:S01]  /*1e40*/  FFMA.FTZ R173, R203, R201, R246 ;  /* 0x000000c9cbad7223 */ /* 0x000fe200000100f6 */
[----:B------:R-:W-:Y:S01]  /*1e50*/  SHF.L.U32 R177, R175, 0x10, RZ ;  /* 0x00000010afb17819 */ /* 0x000fe200000006ff */
[----:B------:R-:W-:Y:S01]  /*1e60*/  FADD.FTZ R175, R248, R5 ;  /* 0x00000005f8af7221 */ /* 0x000fe20000010000 */
[----:B------:R-:W-:Y:S01]  /*1e70*/  SHF.L.U32 R179, R179, 0x10, RZ ;  /* 0x00000010b3b37819 */ /* 0x000fe200000006ff */
[----:B------:R-:W-:-:S02]  /*1e80*/  FFMA.FTZ R172, R6, R5, R173 ;  /* 0x0000000506ac7223 */ /* 0x000fc400000100ad */
[----:B------:R-:W-:Y:S01]  /*1e90*/  FADD.FTZ R174, R175, R218 ;  /* 0x000000daafae7221 */ /* 0x000fe20000010000 */
[----:B------:R-:W-:Y:S01]  /*1ea0*/  FADD.FTZ R176, -R244, R177 ;  /* 0x000000b1f4b07221 */ /* 0x000fe20000010100 */
[----:B------:R-:W-:Y:S01]  /*1eb0*/  FFMA.FTZ R173, R221, R218, R172 ;  /* 0x000000daddad7223 */ /* 0x000fe200000100ac */
[----:B------:R-:W-:Y:S01]  /*1ec0*/  FMUL.FTZ R238, R179, R238 ;  /* 0x000000eeb3ee7220 */ /* 0x000fe20000410000 */
[----:B------:R-:W-:Y:S01]  /*1ed0*/  FADD.FTZ R175, R174, R3 ;  /* 0x00000003aeaf7221 */ /* 0x000fe20000010000 */
[----:B------:R-:W-:Y:S01]  /*1ee0*/  FMUL.FTZ R239, R215, R176 ;  /* 0x000000b0d7ef7220 */ /* 0x000fe20000410000 */
[----:B------:R-:W-:Y:S01]  /*1ef0*/  FFMA.FTZ R172, R4, R3, R173 ;  /* 0x0000000304ac7223 */ /* 0x000fe200000100ad */
[----:B------:R-:W-:Y:S01]  /*1f00*/  FADD.FTZ R102, R102, R179 ;  /* 0x000000b366667221 */ /* 0x000fe20000010000 */
        /* <DEDUP_REMOVED lines=9> */
.L_x_189:
[----:B------:R-:W-:Y:S05]  /*1fa0*/  BSYNC.RECONVERGENT B2 ;  /* 0x0000000000027941 */ /* 0x000fea0003800200 */
.L_x_188:
        /* <DEDUP_REMOVED lines=8> */
[----:B--2---:R-:W-:Y:S02]  /*2030*/  PRMT R208, R172, 0x7632, R208 ;  /* 0x00007632acd07816 */ /* 0x004fe400000000d0 */
[C---:B------:R-:W-:Y:S02]  /*2040*/  PRMT R210, R173.reuse, 0x7632, R210 ;  /* 0x00007632add27816 */ /* 0x040fe400000000d2 */
[----:B------:R-:W-:Y:S02]  /*2050*/  SHF.L.U32 R211, R173, 0x10, RZ ;  /* 0x00000010add37819 */ /* 0x000fe400000006ff */
[----:B------:R-:W-:Y:S02]  /*2060*/  SHF.L.U32 R213, R174, 0x10, RZ ;  /* 0x00000010aed57819 */ /* 0x000fe400000006ff */
[----:B------:R-:W-:Y:S01]  /*2070*/  SHF.L.U32 R173, R208, 0x10, RZ ;  /* 0x00000010d0ad7819 */ /* 0x000fe200000006ff */
[----:B------:R-:W-:Y:S01]  /*2080*/  FADD.FTZ R232, -R244, R211 ;  /* 0x000000d3f4e87221 */ /* 0x000fe20000010100 */
[----:B------:R-:W-:-:S02]  /*2090*/  PRMT R214, R175, 0x7632, R214 ;  /* 0x00007632afd67816 */ /* 0x000fc400000000d6 */
[----:B------:R-:W-:Y:S01]  /*20a0*/  PRMT R212, R174, 0x7632, R212 ;  /* 0x00007632aed47816 */ /* 0x000fe200000000d4 */
[C---:B------:R-:W-:Y:S01]  /*20b0*/  FADD.FTZ R174, -R244.reuse, R213 ;  /* 0x000000d5f4ae7221 */ /* 0x040fe20000010100 */
[----:B------:R-:W-:Y:S01]  /*20c0*/  FADD.FTZ R216, -R244, R173 ;  /* 0x000000adf4d87221 */ /* 0x000fe20000010100 */
[----:B------:R-:W-:Y:S01]  /*20d0*/  SHF.L.U32 R209, R172, 0x10, RZ ;  /* 0x00000010acd17819 */ /* 0x000fe200000006ff */
[C---:B-----5:R-:W-:Y:S01]  /*20e0*/  FMUL.FTZ R227, R215.reuse, R232 ;  /* 0x000000e8d7e37220 */ /* 0x060fe20000410000 */
[----:B------:R-:W-:Y:S01]  /*20f0*/  SHF.L.U32 R211, R214, 0x10, RZ ;  /* 0x00000010d6d37819 */ /* 0x000fe200000006ff */
[C---:B------:R-:W-:Y:S01]  /*2100*/  FMUL.FTZ R216, R215.reuse, R216 ;  /* 0x000000d8d7d87220 */ /* 0x040fe20000410000 */
[----:B------:R-:W-:Y:S01]  /*2110*/  PRMT R213, R48, 0x7632, R213 ;  /* 0x0000763230d57816 */ /* 0x000fe200000000d5 */
[----:B------:R-:W-:Y:S01]  /*2120*/  FADD.FTZ R234, -R244, R209 ;  /* 0x000000d1f4ea7221 */ /* 0x000fe20000010100 */
[----:B---3--:R-:W-:Y:S01]  /*2130*/  PRMT R173, R176, 0x7632, R173 ;  /* 0x00007632b0ad7816 */ /* 0x008fe200000000ad */
[----:B------:R-:W-:Y:S01]  /*2140*/  FMUL.FTZ R237, R215, R174 ;  /* 0x000000aed7ed7220 */ /* 0x000fe20000410000 */
[----:B------:R-:W-:Y:S01]  /*2150*/  SHF.L.U32 R217, R175, 0x10, RZ ;  /* 0x00000010afd97819 */ /* 0x000fe200000006ff */
[----:B------:R-:W-:Y:S01]  /*2160*/  FMUL.FTZ R219, R215, R234 ;  /* 0x000000ead7db7220 */ /* 0x000fe20000410000 */
[----:B------:R-:W-:Y:S01]  /*2170*/  SHF.L.U32 R175, R210, 0x10, RZ ;  /* 0x00000010d2af7819 */ /* 0x000fe200000006ff */
[C---:B------:R-:W-:Y:S01]  /*2180*/  FADD.FTZ R210, -R244.reuse, R211 ;  /* 0x000000d3f4d27221 */ /* 0x040fe20000010100 */
[----:B------:R-:W-:Y:S01]  /*2190*/  SHF.L.U32 R213, R213, 0x10, RZ ;  /* 0x00000010d5d57819 */ /* 0x000fe200000006ff */
[C---:B------:R-:W-:Y:S01]  /*21a0*/  FADD.FTZ R172, -R244.reuse, R217 ;  /* 0x000000d9f4ac7221 */ /* 0x040fe20000010100 */
[----:B------:R-:W-:Y:S01]  /*21b0*/  SHF.L.U32 R208, R173, 0x10, RZ ;  /* 0x00000010add07819 */ /* 0x000fe200000006ff */
[----:B------:R-:W-:Y:S01]  /*21c0*/  FADD.FTZ R214, -R244, R175 ;  /* 0x000000aff4d67221 */ /* 0x000fe20000010100 */
[----:B------:R-:W-:Y:S01]  /*21d0*/  SHF.L.U32 R209, R212, 0x10, RZ ;  /* 0x00000010d4d17819 */ /* 0x000fe200000006ff */
[----:B------:R-:W-:Y:S01]  /*21e0*/  FMUL.FTZ R210, R215, R210 ;  /* 0x000000d2d7d27220 */ /* 0x000fe20000410000 */
[----:B------:R-:W-:Y:S01]  /*21f0*/  PRMT R211, R49, 0x7632, R211 ;  /* 0x0000763231d37816 */ /* 0x000fe200000000d3 */
[-C--:B------:R-:W-:Y:S01]  /*2200*/  FMUL.FTZ R213, R213, R208.reuse ;  /* 0x000000d0d5d57220 */ /* 0x080fe20000410000 */
[----:B------:R-:W-:Y:S01]  /*2210*/  PRMT R173, R177, 0x7632, R173 ;  /* 0x00007632b1ad7816 */ /* 0x000fe200000000ad */
[----:B------:R-:W-:Y:S01]  /*2220*/  FADD.FTZ R105, R105, R208 ;  /* 0x000000d069697221 */ /* 0x000fe20000010000 */
[----:B------:R-:W-:Y:S01]  /*2230*/  FFMA.FTZ R73, R216, R208, R73 ;  /* 0x000000d0d8497223 */ /* 0x000fe20000010049 */
[----:B------:R-:W-:Y:S01]  /*2240*/  SHF.L.U32 R211, R211, 0x10, RZ ;  /* 0x00000010d3d37819 */ /* 0x000fe200000006ff */
[--C-:B------:R-:W-:Y:S01]  /*2250*/  FADD.FTZ R212, -R244, R209.reuse ;  /* 0x000000d1f4d47221 */ /* 0x100fe20000010100 */
[----:B------:R-:W-:Y:S01]  /*2260*/  SHF.L.U32 R208, R173, 0x10, RZ ;  /* 0x00000010add07819 */ /* 0x000fe200000006ff */
[C---:B------:R-:W-:Y:S01]  /*2270*/  FMUL.FTZ R214, R215.reuse, R214 ;  /* 0x000000d6d7d67220 */ /* 0x040fe20000410000 */
[----:B------:R-:W-:Y:S01]  /*2280*/  PRMT R209, R50, 0x7632, R209 ;  /* 0x0000763232d17816 */ /* 0x000fe200000000d1 */
[----:B------:R-:W-:Y:S01]  /*2290*/  FMUL.FTZ R212, R215, R212 ;  /* 0x000000d4d7d47220 */ /* 0x000fe20000410000 */
[----:B------:R-:W-:Y:S01]  /*22a0*/  PRMT R173, R178, 0x7632, R173 ;  /* 0x00007632b2ad7816 */ /* 0x000fe200000000ad */
[-C--:B------:R-:W-:Y:S01]  /*22b0*/  FMUL.FTZ R211, R211, R208.reuse ;  /* 0x000000d0d3d37220 */ /* 0x080fe20000410000 */
[----:B------:R-:W-:Y:S01]  /*22c0*/  FADD.FTZ R107, R107, R208 ;  /* 0x000000d06b6b7221 */ /* 0x000fe20000010000 */
[----:B------:R-:W-:Y:S01]  /*22d0*/  FFMA.FTZ R75, R214, R208, R75 ;  /* 0x000000d0d64b7223 */ /* 0x000fe2000001004b */
[----:B------:R-:W-:-:S02]  /*22e0*/  SHF.L.U32 R209, R209, 0x10, RZ ;  /* 0x00000010d1d17819 */ /* 0x000fc400000006ff */
[----:B------:R-:W-:Y:S02]  /*22f0*/  SHF.L.U32 R208, R173, 0x10, RZ ;  /* 0x00000010add07819 */ /* 0x000fe400000006ff */
[----:B------:R-:W-:Y:S02]  /*2300*/  PRMT R173, R179, 0x7632, R173 ;  /* 0x00007632b3ad7816 */ /* 0x000fe400000000ad */
[----:B------:R-:W-:Y:S01]  /*2310*/  SHF.L.U32 R176, R176, 0x10, RZ ;  /* 0x00000010b0b07819 */ /* 0x000fe200000006ff */
[-C--:B------:R-:W-:Y:S01]  /*2320*/  FMUL.FTZ R209, R209, R208.reuse ;  /* 0x000000d0d1d17220 */ /* 0x080fe20000410000 */
[--C-:B------:R-:W-:Y:S01]  /*2330*/  FADD.FTZ R109, R109, R208.reuse ;  /* 0x000000d06d6d7221 */ /* 0x100fe20000010000 */
[----:B------:R-:W-:Y:S01]  /*2340*/  FFMA.FTZ R77, R212, R208, R77 ;  /* 0x000000d0d44d7223 */ /* 0x000fe2000001004d */
[----:B------:R-:W-:Y:S01]  /*2350*/  PRMT R208, R51, 0x7632, R208 ;  /* 0x0000763233d07816 */ /* 0x000fe200000000d0 */
[----:B------:R-:W-:Y:S01]  /*2360*/  FADD.FTZ R104, R104, R176 ;  /* 0x000000b068687221 */ /* 0x000fe20000010000 */
[----:B------:R-:W-:Y:S01]  /*2370*/  SHF.L.U32 R217, R48, 0x10, RZ ;  /* 0x0000001030d97819 */ /* 0x000fe200000006ff */
[----:B------:R-:W-:Y:S01]  /*2380*/  FFMA.FTZ R72, R219, R176, R72 ;  /* 0x000000b0db487223 */ /* 0x000fe20000010048 */
[----:B------:R-:W-:-:S02]  /*2390*/  SHF.L.U32 R208, R208, 0x10, RZ ;  /* 0x00000010d0d07819 */ /* 0x000fc400000006ff */
[----:B------:R-:W-:Y:S01]  /*23a0*/  SHF.L.U32 R173, R173, 0x10, RZ ;  /* 0x00000010adad7819 */ /* 0x000fe200000006ff */
[----:B------:R-:W-:Y:S01]  /*23b0*/  FMUL.FTZ R217, R217, R176 ;  /* 0x000000b0d9d97220 */ /* 0x000fe20000410000 */
[----:B------:R-:W-:Y:S02]  /*23c0*/  SHF.L.U32 R177, R177, 0x10, RZ ;  /* 0x00000010b1b17819 */ /* 0x000fe400000006ff */
[----:B------:R-:W-:Y:S01]  /*23d0*/  SHF.L.U32 R232, R49, 0x10, RZ ;  /* 0x0000001031e87819 */ /* 0x000fe200000006ff */
[-C--:B------:R-:W-:Y:S01]  /*23e0*/  FMUL.FTZ R208, R208, R173.reuse ;  /* 0x000000add0d07220 */ /* 0x080fe20000410000 */
[----:B------:R-:W-:Y:S01]  /*23f0*/  FADD.FTZ R111, R111, R173 ;  /* 0x000000ad6f6f7221 */ /* 0x000fe20000010000 */
[----:B------:R-:W-:Y:S01]  /*2400*/  FFMA.FTZ R79, R210, R173, R79 ;  /* 0x000000add24f7223 */ /* 0x000fe2000001004f */
[----:B------:R-:W-:Y:S01]  /*2410*/  FADD.FTZ R248, R248, R217 ;  /* 0x000000d9f8f87221 */ /* 0x000fe20000010000 */
[----:B------:R-:W-:Y:S01]  /*2420*/  FFMA.FTZ R173, R219, R217, R246 ;  /* 0x000000d9dbad7223 */ /* 0x000fe200000100f6 */
[----:B------:R-:W-:Y:S01]  /*2430*/  FMUL.FTZ R232, R232, R177 ;  /* 0x000000b1e8e87220 */ /* 0x000fe20000410000 */
[----:B------:R-:W-:Y:S01]  /*2440*/  SHF.L.U32 R235, R178, 0x10, RZ ;  /* 0x00000010b2eb7819 */ /* 0x000fe200000006ff */
[----:B------:R-:W-:Y:S01]  /*2450*/  FADD.FTZ R175, R248, R213 ;  /* 0x000000d5f8af7221 */ /* 0x000fe20000010000 */
[----:B------:R-:W-:Y:S01]  /*2460*/  FFMA.FTZ R174, R216, R213, R173 ;  /* 0x000000d5d8ae7223 */ /* 0x000fe200000100ad */
[----:B------:R-:W-:Y:S01]  /*2470*/  SHF.L.U32 R179, R179, 0x10, RZ ;  /* 0x00000010b3b37819 */ /* 0x000fe200000006ff */
[----:B------:R-:W-:Y:S01]  /*2480*/  FADD.FTZ R106, R106, R177 ;  /* 0x000000b16a6a7221 */ /* 0x000fe20000010000 */
[----:B------:R-:W-:Y:S01]  /*2490*/  FADD.FTZ R176, R175, R232 ;  /* 0x000000e8afb07221 */ /* 0x000fe20000010000 */
[----:B------:R-:W-:Y:S01]  /*24a0*/  FFMA.FTZ R173, R227, R232, R174 ;  /* 0x000000e8e3ad7223 */ /* 0x000fe200000100ae */
[----:B------:R-:W-:Y:S01]  /*24b0*/  FADD.FTZ R108, R108, R235 ;  /* 0x000000eb6c6c7221 */ /* 0x000fe20000010000 */
[-C--:B------:R-:W-:Y:S01]  /*24c0*/  FFMA.FTZ R76, R237, R235.reuse, R76 ;  /* 0x000000ebed4c7223 */ /* 0x080fe2000001004c */
[----:B------:R-:W-:Y:S01]  /*24d0*/  FMUL.FTZ R236, R236, R235 ;  /* 0x000000ebecec7220 */ /* 0x000fe20000410000 */
[----:B------:R-:W-:Y:S01]  /*24e0*/  FMUL.FTZ R235, R215, R172 ;  /* 0x000000acd7eb7220 */ /* 0x000fe20000410000 */
[----:B------:R-:W-:Y:S01]  /*24f0*/  FADD.FTZ R175, R176, R211 ;  /* 0x000000d3b0af7221 */ /* 0x000fe20000010000 */
[----:B------:R-:W-:Y:S01]  /*2500*/  FFMA.FTZ R172, R214, R211, R173 ;  /* 0x000000d3d6ac7223 */ /* 0x000fe200000100ad */
[----:B------:R-:W-:Y:S01]  /*2510*/  SHF.L.U32 R234, R51, 0x10, RZ ;  /* 0x0000001033ea7819 */ /* 0x000fe200000006ff */
[----:B------:R-:W-:Y:S01]  /*2520*/  FFMA.FTZ R74, R227, R177, R74 ;  /* 0x000000b1e34a7223 */ /* 0x000fe2000001004a */
[----:B------:R-:W-:Y:S01]  /*2530*/  FADD.FTZ R174, R175, R236 ;  /* 0x000000ecafae7221 */ /* 0x000fe20000010000 */
[----:B------:R-:W-:Y:S01]  /*2540*/  FFMA.FTZ R173, R237, R236, R172 ;  /* 0x000000ecedad7223 */ /* 0x000fe200000100ac */
[----:B------:R-:W-:Y:S01]  /*2550*/  FADD.FTZ R110, R110, R179 ;  /* 0x000000b36e6e7221 */ /* 0x000fe20000010000 */
[----:B------:R-:W-:Y:S01]  /*2560*/  FMUL.FTZ R234, R234, R179 ;  /* 0x000000b3eaea7220 */ /* 0x000fe20000410000 */
[----:B------:R-:W-:Y:S01]  /*2570*/  FADD.FTZ R175, R174, R209 ;  /* 0x000000d1aeaf7221 */ /* 0x000fe20000010000 */
[----:B------:R-:W-:Y:S01]  /*2580*/  FFMA.FTZ R172, R212, R209, R173 ;  /* 0x000000d1d4ac7223 */ /* 0x000fe200000100ad */
[----:B------:R-:W-:-:S02]  /*2590*/  FFMA.FTZ R78, R235, R179, R78 ;  /* 0x000000b3eb4e7223 */ /* 0x000fc4000001004e */
[----:B------:R-:W-:Y:S01]  /*25a0*/  FADD.FTZ R175, R175, R234 ;  /* 0x000000eaafaf7221 */ /* 0x000fe20000010000 */
[----:B------:R-:W-:-:S03]  /*25b0*/  FFMA.FTZ R173, R235, R234, R172 ;  /* 0x000000eaebad7223 */ /* 0x000fc600000100ac */
[----:B------:R-:W-:Y:S01]  /*25c0*/  FADD.FTZ R248, R175, R208 ;  /* 0x000000d0aff87221 */ /* 0x000fe20000010000 */
[----:B------:R-:W-:Y:S01]  /*25d0*/  FFMA.FTZ R246, R210, R208, R173 ;  /* 0x000000d0d2f67223 */ /* 0x000fe200000100ad */
[----:B------:R-:W-:Y:S06]  /*25e0*/  BRA `(.L_x_190) ;  /* 0x0000001800a07947 */ /* 0x000fec0003800000 */
.L_x_183:
        /* <DEDUP_REMOVED lines=10> */
[----:B------:R-:W1:Y:S08]  /*2690*/  LDC.64 R176, c[0x0][0x428] ;  /* 0x00010a00ffb07b82 */ /* 0x000e700000000a00 */
[----:B------:R-:W2:Y:S01]  /*26a0*/  LDC.64 R164, c[0x0][0x438] ;  /* 0x00010e00ffa47b82 */ /* 0x000ea20000000a00 */
[----:B0-----:R-:W-:-:S06]  /*26b0*/  IMAD.WIDE.U32 R172, R193, 0x10, R172 ;  /* 0x00000010c1ac7825 */ /* 0x001fcc00078e00ac */
[----:B------:R-:W3:Y:S01]  /*26c0*/  LDG.E.128 R172, desc[UR6][R172.64] ;  /* 0x00000006acac7981 */ /* 0x000ee2000c1e1d00 */
[----:B-1----:R-:W-:-:S06]  /*26d0*/  IMAD.WIDE.U32 R176, R193, 0x10, R176 ;  /* 0x00000010c1b07825 */ /* 0x002fcc00078e00b0 */
[----:B------:R-:W4:Y:S01]  /*26e0*/  LDG.E.128 R176, desc[UR6][R176.64] ;  /* 0x00000006b0b07981 */ /* 0x000f22000c1e1d00 */
[----:B--2---:R-:W-:-:S06]  /*26f0*/  IMAD.WIDE.U32 R164, R193, 0x10, R164 ;  /* 0x00000010c1a47825 */ /* 0x004fcc00078e00a4 */
[----:B------:R-:W5:Y:S01]  /*2700*/  LDG.E.128 R164, desc[UR6][R164.64] ;  /* 0x00000006a4a47981 */ /* 0x000f62000c1e1d00 */
        /* <DEDUP_REMOVED lines=8> */
[----:B---3--:R-:W-:Y:S02]  /*2790*/  PRMT R187, R172, 0x7632, R187 ;  /* 0x00007632acbb7816 */ /* 0x008fe400000000bb */
[----:B------:R-:W-:Y:S02]  /*27a0*/  PRMT R188, R173, 0x7632, R188 ;  /* 0x00007632adbc7816 */ /* 0x000fe400000000bc */
[----:B------:R-:W-:Y:S02]  /*27b0*/  SHF.L.U32 R189, R187, 0x10, RZ ;  /* 0x00000010bbbd7819 */ /* 0x000fe400000006ff */
[----:B------:R-:W-:-:S02]  /*27c0*/  SHF.L.U32 R199, R188, 0x10, RZ ;  /* 0x00000010bcc77819 */ /* 0x000fc400000006ff */
[----:B----4-:R-:W-:Y:S01]  /*27d0*/  PRMT R190, R177, 0x7632, R190 ;  /* 0x00007632b1be7816 */ /* 0x010fe200000000be */
        /* <DEDUP_REMOVED lines=80> */
.L_x_192:
[----:B------:R-:W-:Y:S05]  /*2ce0*/  BSYNC.RECONVERGENT B2 ;  /* 0x0000000000027941 */ /* 0x000fea0003800200 */
.L_x_191:
        /* <DEDUP_REMOVED lines=11> */
[----:B------:R-:W-:Y:S02]  /*2da0*/  PRMT R185, R32, 0x7632, R185 ;  /* 0x0000763220b97816 */ /* 0x000fe400000000b9 */
[----:B------:R-:W-:Y:S02]  /*2db0*/  PRMT R197, R33, 0x7632, R197 ;  /* 0x0000763221c57816 */ /* 0x000fe400000000c5 */
[----:B------:R-:W-:Y:S02]  /*2dc0*/  SHF.L.U32 R185, R185, 0x10, RZ ;  /* 0x00000010b9b97819 */ /* 0x000fe400000006ff */
[----:B------:R-:W-:Y:S02]  /*2dd0*/  SHF.L.U32 R197, R197, 0x10, RZ ;  /* 0x00000010c5c57819 */ /* 0x000fe400000006ff */
[----:B------:R-:W-:Y:S02]  /*2de0*/  PRMT R205, R34, 0x7632, R205 ;  /* 0x0000763222cd7816 */ /* 0x000fe400000000cd */
[----:B------:R-:W-:-:S02]  /*2df0*/  PRMT R223, R35, 0x7632, R223 ;  /* 0x0000763223df7816 */ /* 0x000fc400000000df */
[----:B------:R-:W-:Y:S02]  /*2e00*/  SHF.L.U32 R205, R205, 0x10, RZ ;  /* 0x00000010cdcd7819 */ /* 0x000fe400000006ff */
[----:B------:R-:W-:Y:S02]  /*2e10*/  SHF.L.U32 R223, R223, 0x10, RZ ;  /* 0x00000010dfdf7819 */ /* 0x000fe400000006ff */
[----:B------:R-:W-:Y:S02]  /*2e20*/  SHF.L.U32 R228, R34, 0x10, RZ ;  /* 0x0000001022e47819 */ /* 0x000fe400000006ff */
[----:B------:R-:W-:Y:S02]  /*2e30*/  SHF.L.U32 R220, R33, 0x10, RZ ;  /* 0x0000001021dc7819 */ /* 0x000fe400000006ff */
[----:B------:R-:W-:Y:S02]  /*2e40*/  SHF.L.U32 R240, R35, 0x10, RZ ;  /* 0x0000001023f07819 */ /* 0x000fe400000006ff */
[----:B------:R-:W-:-:S02]  /*2e50*/  IADD3 R245, PT, PT, R245, 0x20, RZ ;  /* 0x00000020f5f57810 */ /* 0x000fc40007ffe0ff */
[----:B--2---:R-:W-:-:S04]  /*2e60*/  PRMT R181, R172, 0x7632, R181 ;  /* 0x00007632acb57816 */ /* 0x004fc800000000b5 */
[----:B------:R-:W-:Y:S02]  /*2e70*/  SHF.L.U32 R183, R181, 0x10, RZ ;  /* 0x00000010b5b77819 */ /* 0x000fe400000006ff */
[----:B---3--:R-:W-:-:S03]  /*2e80*/  PRMT R181, R176, 0x7632, R181 ;  /* 0x00007632b0b57816 */ /* 0x008fc600000000b5 */
[----:B------:R-:W-:Y:S01]  /*2e90*/  FADD.FTZ R186, -R244, R183 ;  /* 0x000000b7f4ba7221 */ /* 0x000fe20000010100 */
[----:B------:R-:W-:-:S03]  /*2ea0*/  SHF.L.U32 R182, R181, 0x10, RZ ;  /* 0x00000010b5b67819 */ /* 0x000fc600000006ff */
[----:B-----5:R-:W-:Y:S01]  /*2eb0*/  FMUL.FTZ R186, R215, R186 ;  /* 0x000000bad7ba7220 */ /* 0x020fe20000410000 */
[----:B------:R-:W-:Y:S01]  /*2ec0*/  PRMT R181, R173, 0x7632, R181 ;  /* 0x00007632adb57816 */ /* 0x000fe200000000b5 */
[----:B------:R-:W-:-:S03]  /*2ed0*/  FMUL.FTZ R185, R185, R182 ;  /* 0x000000b6b9b97220 */ /* 0x000fc60000410000 */
[----:B------:R-:W-:Y:S01]  /*2ee0*/  SHF.L.U32 R183, R181, 0x10, RZ ;  /* 0x00000010b5b77819 */ /* 0x000fe200000006ff */
[----:B------:R-:W-:Y:S01]  /*2ef0*/  FADD.FTZ R153, R153, R182 ;  /* 0x000000b699997221 */ /* 0x000fe20000010000 */
[C---:B------:R-:W-:Y:S01]  /*2f00*/  PRMT R181, R177.reuse, 0x7632, R181 ;  /* 0x00007632b1b57816 */ /* 0x040fe200000000b5 */
[----:B------:R-:W-:Y:S01]  /*2f10*/  FFMA.FTZ R89, R186, R182, R89 ;  /* 0x000000b6ba597223 */ /* 0x000fe20000010059 */
[----:B------:R-:W-:Y:S01]  /*2f20*/  SHF.L.U32 R177, R177, 0x10, RZ ;  /* 0x00000010b1b17819 */ /* 0x000fe200000006ff */
[----:B------:R-:W-:Y:S01]  /*2f30*/  FADD.FTZ R184, -R244, R183 ;  /* 0x000000b7f4b87221 */ /* 0x000fe20000010100 */
[----:B------:R-:W-:Y:S02]  /*2f40*/  SHF.L.U32 R182, R181, 0x10, RZ ;  /* 0x00000010b5b67819 */ /* 0x000fe400000006ff */
[----:B------:R-:W-:Y:S01]  /*2f50*/  PRMT R181, R174, 0x7632, R181 ;  /* 0x00007632aeb57816 */ /* 0x000fe200000000b5 */
[----:B------:R-:W-:Y:S01]  /*2f60*/  FMUL.FTZ R184, R215, R184 ;  /* 0x000000b8d7b87220 */ /* 0x000fe20000410000 */
[----:B------:R-:W-:Y:S01]  /*2f70*/  FADD.FTZ R154, R154, R177 ;  /* 0x000000b19a9a7221 */ /* 0x000fe20000010000 */
[-C--:B------:R-:W-:Y:S01]  /*2f80*/  FMUL.FTZ R183, R197, R182.reuse ;  /* 0x000000b6c5b77220 */ /* 0x080fe20000410000 */
[----:B------:R-:W-:Y:S01]  /*2f90*/  SHF.L.U32 R197, R181, 0x10, RZ ;  /* 0x00000010b5c57819 */ /* 0x000fe200000006ff */
[----:B------:R-:W-:Y:S01]  /*2fa0*/  FADD.FTZ R155, R155, R182 ;  /* 0x000000b69b9b7221 */ /* 0x000fe20000010000 */
[----:B------:R-:W-:Y:S01]  /*2fb0*/  PRMT R181, R178, 0x7632, R181 ;  /* 0x00007632b2b57816 */ /* 0x000fe200000000b5 */
[----:B------:R-:W-:Y:S01]  /*2fc0*/  FFMA.FTZ R91, R184, R182, R91 ;  /* 0x000000b6b85b7223 */ /* 0x000fe2000001005b */
[----:B------:R-:W-:Y:S01]  /*2fd0*/  FMUL.FTZ R220, R220, R177 ;  /* 0x000000b1dcdc7220 */ /* 0x000fe20000410000 */
[----:B------:R-:W-:Y:S01]  /*2fe0*/  FADD.FTZ R182, -R244, R197 ;  /* 0x000000c5f4b67221 */ /* 0x000fe20000010100 */
[----:B------:R-:W-:-:S02]  /*2ff0*/  SHF.L.U32 R200, R181, 0x10, RZ ;  /* 0x00000010b5c87819 */ /* 0x000fc400000006ff */
[----:B------:R-:W-:Y:S01]  /*3000*/  PRMT R197, R175, 0x7632, R197 ;  /* 0x00007632afc57816 */ /* 0x000fe200000000c5 */
[----:B------:R-:W-:Y:S02]  /*3010*/  FMUL.FTZ R182, R215, R182 ;  /* 0x000000b6d7b67220 */ /* 0x000fe40000410000 */
[-C--:B------:R-:W-:Y:S01]  /*3020*/  FMUL.FTZ R181, R205, R200.reuse ;  /* 0x000000c8cdb57220 */ /* 0x080fe20000410000 */
[----:B------:R-:W-:Y:S01]  /*3030*/  SHF.L.U32 R205, R197, 0x10, RZ ;  /* 0x00000010c5cd7819 */ /* 0x000fe200000006ff */
[----:B------:R-:W-:Y:S01]  /*3040*/  FADD.FTZ R157, R157, R200 ;  /* 0x000000c89d9d7221 */ /* 0x000fe20000010000 */
[C---:B------:R-:W-:Y:S01]  /*3050*/  PRMT R197, R179.reuse, 0x7632, R197 ;  /* 0x00007632b3c57816 */ /* 0x040fe200000000c5 */
[----:B------:R-:W-:Y:S01]  /*3060*/  FFMA.FTZ R93, R182, R200, R93 ;  /* 0x000000c8b65d7223 */ /* 0x000fe2000001005d */
[----:B------:R-:W-:Y:S01]  /*3070*/  SHF.L.U32 R179, R179, 0x10, RZ ;  /* 0x00000010b3b37819 */ /* 0x000fe200000006ff */
[----:B------:R-:W-:Y:S01]  /*3080*/  FADD.FTZ R200, -R244, R205 ;  /* 0x000000cdf4c87221 */ /* 0x000fe20000010100 */
[----:B------:R-:W-:-:S02]  /*3090*/  SHF.L.U32 R205, R172, 0x10, RZ ;  /* 0x00000010accd7819 */ /* 0x000fc400000006ff */
[----:B------:R-:W-:Y:S01]  /*30a0*/  SHF.L.U32 R204, R197, 0x10, RZ ;  /* 0x00000010c5cc7819 */ /* 0x000fe200000006ff */
[----:B------:R-:W-:Y:S01]  /*30b0*/  FMUL.FTZ R200, R215, R200 ;  /* 0x000000c8d7c87220 */ /* 0x000fe20000410000 */
[----:B------:R-:W-:Y:S01]  /*30c0*/  FMUL.FTZ R240, R240, R179 ;  /* 0x000000b3f0f07220 */ /* 0x000fe20000410000 */
[----:B------:R-:W-:Y:S01]  /*30d0*/  FADD.FTZ R172, -R244, R205 ;  /* 0x000000cdf4ac7221 */ /* 0x000fe20000010100 */
[----:B------:R-:W-:Y:S01]  /*30e0*/  FADD.FTZ R158, R158, R179 ;  /* 0x000000b39e9e7221 */ /* 0x000fe20000010000 */
[-C--:B------:R-:W-:Y:S01]  /*30f0*/  FMUL.FTZ R197, R223, R204.reuse ;  /* 0x000000ccdfc57220 */ /* 0x080fe20000410000 */
[----:B------:R-:W-:Y:S01]  /*3100*/  FADD.FTZ R159, R159, R204 ;  /* 0x000000cc9f9f7221 */ /* 0x000fe20000010000 */
[----:B------:R-:W-:Y:S01]  /*3110*/  FFMA.FTZ R95, R200, R204, R95 ;  /* 0x000000ccc85f7223 */ /* 0x000fe2000001005f */
[----:B------:R-:W-:Y:S01]  /*3120*/  SHF.L.U32 R223, R173, 0x10, RZ ;  /* 0x00000010addf7819 */ /* 0x000fe200000006ff */
[----:B------:R-:W-:Y:S01]  /*3130*/  FMUL.FTZ R205, R215, R172 ;  /* 0x000000acd7cd7220 */ /* 0x000fe20000410000 */
[----:B------:R-:W-:-:S02]  /*3140*/  SHF.L.U32 R173, R176, 0x10, RZ ;  /* 0x00000010b0ad7819 */ /* 0x000fc400000006ff */
[----:B------:R-:W-:Y:S01]  /*3150*/  SHF.L.U32 R204, R32, 0x10, RZ ;  /* 0x0000001020cc7819 */ /* 0x000fe200000006ff */
[----:B------:R-:W-:Y:S02]  /*3160*/  FADD.FTZ R172, -R244, R223 ;  /* 0x000000dff4ac7221 */ /* 0x000fe40000010100 */
[----:B------:R-:W-:Y:S01]  /*3170*/  FADD.FTZ R152, R152, R173 ;  /* 0x000000ad98987221 */ /* 0x000fe20000010000 */
[-C--:B------:R-:W-:Y:S01]  /*3180*/  FFMA.FTZ R88, R205, R173.reuse, R88 ;  /* 0x000000adcd587223 */ /* 0x080fe20000010058 */
[----:B------:R-:W-:Y:S01]  /*3190*/  FMUL.FTZ R204, R204, R173 ;  /* 0x000000adcccc7220 */ /* 0x000fe20000410000 */
[----:B------:R-:W-:Y:S01]  /*31a0*/  SHF.L.U32 R173, R174, 0x10, RZ ;  /* 0x00000010aead7819 */ /* 0x000fe200000006ff */
[----:B------:R-:W-:Y:S02]  /*31b0*/  FMUL.FTZ R223, R215, R172 ;  /* 0x000000acd7df7220 */ /* 0x000fe40000410000 */
[----:B------:R-:W-:Y:S02]  /*31c0*/  FADD.FTZ R248, R248, R204 ;  /* 0x000000ccf8f87221 */ /* 0x000fe40000010000 */
[----:B------:R-:W-:Y:S01]  /*31d0*/  FADD.FTZ R172, -R244, R173 ;  /* 0x000000adf4ac7221 */ /* 0x000fe20000010100 */
[----:B------:R-:W-:Y:S01]  /*31e0*/  SHF.L.U32 R173, R178, 0x10, RZ ;  /* 0x00000010b2ad7819 */ /* 0x000fe200000006ff */
[----:B------:R-:W-:Y:S01]  /*31f0*/  FFMA.FTZ R90, R223, R177, R90 ;  /* 0x000000b1df5a7223 */ /* 0x000fe2000001005a */
[----:B------:R-:W-:Y:S01]  /*3200*/  SHF.L.U32 R177, R175, 0x10, RZ ;  /* 0x00000010afb17819 */ /* 0x000fe200000006ff */
[----:B------:R-:W-:Y:S01]  /*3210*/  FMUL.FTZ R231, R215, R172 ;  /* 0x000000acd7e77220 */ /* 0x000fe20000410000 */
[----:B------:R-:W-:Y:S01]  /*3220*/  FADD.FTZ R175, R248, R185 ;  /* 0x000000b9f8af7221 */ /* 0x000fe20000010000 */
        /* <DEDUP_REMOVED lines=18> */
[----:B------:R-:W-:-:S04]  /*3350*/  FFMA.FTZ R173, R241, R240, R172 ;  /* 0x000000f0f1ad7223 */ /* 0x000fc800000100ac */
[----:B------:R-:W-:-:S07]  /*3360*/  FFMA.FTZ R246, R200, R197, R173 ;  /* 0x000000c5c8f67223 */ /* 0x000fce00000100ad */
.L_x_194:
[----:B------:R-:W-:Y:S05]  /*3370*/  BSYNC.RECONVERGENT B2 ;  /* 0x0000000000027941 */ /* 0x000fea0003800200 */
.L_x_193:
[----:B------:R-:W-:Y:S04]  /*3380*/  BSSY.RECONVERGENT B2, `(.L_x_195) ;  /* 0x0000068000027945 */ /* 0x000fe80003800200 */
[----:B------:R-:W-:Y:S05]  /*3390*/  @!P4 BRA `(.L_x_196) ;  /* 0x000000040098c947 */ /* 0x000fea0003800000 */
        /* <DEDUP_REMOVED lines=19> */
[----:B------:R-:W-:Y:S02]  /*34d0*/  IADD3 R245, PT, PT, R245, 0x20, RZ ;  /* 0x00000020f5f57810 */ /* 0x000fe40007ffe0ff */
[----:B---3--:R-:W-:-:S04]  /*34e0*/  PRMT R0, R172, 0x7632, R0 ;  /* 0x00007632ac007816 */ /* 0x008fc80000000000 */
[----:B------:R-:W-:Y:S02]  /*34f0*/  SHF.L.U32 R3, R0, 0x10, RZ ;  /* 0x0000001000037819 */ /* 0x000fe400000006ff */
[----:B----4-:R-:W-:-:S03]  /*3500*/  PRMT R0, R176, 0x7632, R0 ;  /* 0x00007632b0007816 */ /* 0x010fc60000000000 */
[----:B------:R-:W-:Y:S01]  /*3510*/  FADD.FTZ R6, -R244, R3 ;  /* 0x00000003f4067221 */ /* 0x000fe20000010100 */
[----:B------:R-:W-:Y:S02]  /*3520*/  SHF.L.U32 R176, R176, 0x10, RZ ;  /* 0x00000010b0b07819 */ /* 0x000fe400000006ff */
[----:B------:R-:W-:Y:S01]  /*3530*/  SHF.L.U32 R0, R0, 0x10, RZ ;  /* 0x0000001000007819 */ /* 0x000fe200000006ff */
[----:B-----5:R-:W-:Y:S02]  /*3540*/  FMUL.FTZ R6, R215, R6 ;  /* 0x00000006d7067220 */ /* 0x020fe40000410000 */
[----:B------:R-:W-:Y:S02]  /*3550*/  FADD.FTZ R96, R96, R176 ;  /* 0x000000b060607221 */ /* 0x000fe40000010000 */
[-C--:B------:R-:W-:Y:S01]  /*3560*/  FMUL.FTZ R5, R5, R0.reuse ;  /* 0x0000000005057220 */ /* 0x080fe20000410000 */
[--C-:B------:R-:W-:Y:S01]  /*3570*/  FADD.FTZ R97, R97, R0.reuse ;  /* 0x0000000061617221 */ /* 0x100fe20000010000 */
[----:B------:R-:W-:Y:S01]  /*3580*/  FFMA.FTZ R65, R6, R0, R65 ;  /* 0x0000000006417223 */ /* 0x000fe20000010041 */
[----:B------:R-:W-:-:S02]  /*3590*/  PRMT R0, R173, 0x7632, R0 ;  /* 0x00007632ad007816 */ /* 0x000fc40000000000 */
[----:B------:R-:W-:Y:S02]  /*35a0*/  SHF.L.U32 R173, R173, 0x10, RZ ;  /* 0x00000010adad7819 */ /* 0x000fe400000006ff */
[----:B------:R-:W-:Y:S02]  /*35b0*/  SHF.L.U32 R3, R0, 0x10, RZ ;  /* 0x0000001000037819 */ /* 0x000fe400000006ff */
[C---:B------:R-:W-:Y:S02]  /*35c0*/  PRMT R0, R177.reuse, 0x7632, R0 ;  /* 0x00007632b1007816 */ /* 0x040fe40000000000 */
[----:B------:R-:W-:Y:S01]  /*35d0*/  SHF.L.U32 R177, R177, 0x10, RZ ;  /* 0x00000010b1b17819 */ /* 0x000fe200000006ff */
[----:B------:R-:W-:Y:S01]  /*35e0*/  FADD.FTZ R4, -R244, R3 ;  /* 0x00000003f4047221 */ /* 0x000fe20000010100 */
[----:B------:R-:W-:-:S03]  /*35f0*/  SHF.L.U32 R0, R0, 0x10, RZ ;  /* 0x0000001000007819 */ /* 0x000fc600000006ff */
[----:B------:R-:W-:Y:S01]  /*3600*/  FMUL.FTZ R4, R215, R4 ;  /* 0x00000004d7047220 */ /* 0x000fe20000410000 */
[----:B------:R-:W-:Y:S01]  /*3610*/  FADD.FTZ R98, R98, R177 ;  /* 0x000000b162627221 */ /* 0x000fe20000010000 */
[-C--:B------:R-:W-:Y:S01]  /*3620*/  FMUL.FTZ R3, R2, R0.reuse ;  /* 0x0000000002037220 */ /* 0x080fe20000410000 */
[--C-:B------:R-:W-:Y:S01]  /*3630*/  FADD.FTZ R99, R99, R0.reuse ;  /* 0x0000000063637221 */ /* 0x100fe20000010000 */
[----:B------:R-:W-:Y:S01]  /*3640*/  FFMA.FTZ R67, R4, R0, R67 ;  /* 0x0000000004437223 */ /* 0x000fe20000010043 */
[----:B------:R-:W-:-:S04]  /*3650*/  PRMT R0, R174, 0x7632, R0 ;  /* 0x00007632ae007816 */ /* 0x000fc80000000000 */
[----:B------:R-:W-:Y:S02]  /*3660*/  SHF.L.U32 R201, R0, 0x10, RZ ;  /* 0x0000001000c97819 */ /* 0x000fe400000006ff */
[----:B------:R-:W-:-:S03]  /*3670*/  PRMT R0, R178, 0x7632, R0 ;  /* 0x00007632b2007816 */ /* 0x000fc60000000000 */
[----:B------:R-:W-:Y:S01]  /*3680*/  FADD.FTZ R2, -R244, R201 ;  /* 0x000000c9f4027221 */ /* 0x000fe20000010100 */
[----:B------:R-:W-:-:S03]  /*3690*/  SHF.L.U32 R198, R0, 0x10, RZ ;  /* 0x0000001000c67819 */ /* 0x000fc600000006ff */
[----:B------:R-:W-:Y:S02]  /*36a0*/  FMUL.FTZ R2, R215, R2 ;  /* 0x00000002d7027220 */ /* 0x000fe40000410000 */
[-C--:B------:R-:W-:Y:S01]  /*36b0*/  FMUL.FTZ R0, R196, R198.reuse ;  /* 0x000000c6c4007220 */ /* 0x080fe20000410000 */
[----:B------:R-:W-:Y:S01]  /*36c0*/  PRMT R196, R175, 0x7632, R196 ;  /* 0x00007632afc47816 */ /* 0x000fe200000000c4 */
[----:B------:R-:W-:Y:S01]  /*36d0*/  FADD.FTZ R101, R101, R198 ;  /* 0x000000c665657221 */ /* 0x000fe20000010000 */
[----:B------:R-:W-:Y:S02]  /*36e0*/  FFMA.FTZ R69, R2, R198, R69 ;  /* 0x000000c602457223 */ /* 0x000fe40000010045 */
[----:B------:R-:W-:Y:S02]  /*36f0*/  SHF.L.U32 R201, R196, 0x10, RZ ;  /* 0x00000010c4c97819 */ /* 0x000fe400000006ff */
[C---:B------:R-:W-:Y:S02]  /*3700*/  PRMT R196, R179.reuse, 0x7632, R196 ;  /* 0x00007632b3c47816 */ /* 0x040fe400000000c4 */
[----:B------:R-:W-:Y:S01]  /*3710*/  SHF.L.U32 R179, R179, 0x10, RZ ;  /* 0x00000010b3b37819 */ /* 0x000fe200000006ff */
[----:B------:R-:W-:Y:S01]  /*3720*/  FADD.FTZ R198, -R244, R201 ;  /* 0x000000c9f4c67221 */ /* 0x000fe20000010100 */
[----:B------:R-:W-:-:S02]  /*3730*/  SHF.L.U32 R201, R172, 0x10, RZ ;  /* 0x00000010acc97819 */ /* 0x000fc400000006ff */
[----:B------:R-:W-:Y:S01]  /*3740*/  SHF.L.U32 R218, R196, 0x10, RZ ;  /* 0x00000010c4da7819 */ /* 0x000fe200000006ff */
[----:B------:R-:W-:Y:S01]  /*3750*/  FMUL.FTZ R198, R215, R198 ;  /* 0x000000c6d7c67220 */ /* 0x000fe20000410000 */
[----:B------:R-:W-:Y:S01]  /*3760*/  FMUL.FTZ R238, R238, R179 ;  /* 0x000000b3eeee7220 */ /* 0x000fe20000410000 */
[----:B------:R-:W-:Y:S01]  /*3770*/  FADD.FTZ R172, -R244, R201 ;  /* 0x000000c9f4ac7221 */ /* 0x000fe20000010100 */
[----:B------:R-:W-:Y:S01]  /*3780*/  SHF.L.U32 R201, R40, 0x10, RZ ;  /* 0x0000001028c97819 */ /* 0x000fe200000006ff */
[----:B------:R-:W-:Y:S01]  /*3790*/  FMUL.FTZ R196, R203, R218 ;  /* 0x000000dacbc47220 */ /* 0x000fe20000410000 */
[----:B------:R-:W-:Y:S01]  /*37a0*/  FADD.FTZ R103, R103, R218 ;  /* 0x000000da67677221 */ /* 0x000fe20000010000 */
[----:B------:R-:W-:Y:S01]  /*37b0*/  FMUL.FTZ R203, R215, R172 ;  /* 0x000000acd7cb7220 */ /* 0x000fe20000410000 */
[----:B------:R-:W-:Y:S01]  /*37c0*/  FADD.FTZ R172, -R244, R173 ;  /* 0x000000adf4ac7221 */ /* 0x000fe20000010100 */
[----:B------:R-:W-:Y:S01]  /*37d0*/  SHF.L.U32 R173, R174, 0x10, RZ ;  /* 0x00000010aead7819 */ /* 0x000fe200000006ff */
[----:B------:R-:W-:Y:S01]  /*37e0*/  FFMA.FTZ R71, R198, R218, R71 ;  /* 0x000000dac6477223 */ /* 0x000fe20000010047 */
[----:B------:R-:W-:Y:S01]  /*37f0*/  FMUL.FTZ R201, R201, R176 ;  /* 0x000000b0c9c97220 */ /* 0x000fe20000410000 */
[----:B------:R-:W-:Y:S01]  /*3800*/  FMUL.FTZ R221, R215, R172 ;  /* 0x000000acd7dd7220 */ /* 0x000fe20000410000 */
[----:B------:R-:W-:Y:S01]  /*3810*/  SHF.L.U32 R218, R41, 0x10, RZ ;  /* 0x0000001029da7819 */ /* 0x000fe200000006ff */
[----:B------:R-:W-:Y:S01]  /*3820*/  FADD.FTZ R172, -R244, R173 ;  /* 0x000000adf4ac7221 */ /* 0x000fe20000010100 */
[----:B------:R-:W-:Y:S01]  /*3830*/  SHF.L.U32 R173, R178, 0x10, RZ ;  /* 0x00000010b2ad7819 */ /* 0x000fe200000006ff */
[----:B------:R-:W-:Y:S01]  /*3840*/  FADD.FTZ R248, R248, R201 ;  /* 0x000000c9f8f87221 */ /* 0x000fe20000010000 */
[-C--:B------:R-:W-:Y:S01]  /*3850*/  FFMA.FTZ R66, R221, R177.reuse, R66 ;  /* 0x000000b1dd427223 */ /* 0x080fe20000010042 */
[----:B------:R-:W-:Y:S01]  /*3860*/  FMUL.FTZ R229, R215, R172 ;  /* 0x000000acd7e57220 */ /* 0x000fe20000410000 */
[----:B------:R-:W-:Y:S01]  /*3870*/  FMUL.FTZ R218, R218, R177 ;  /* 0x000000b1dada7220 */ /* 0x000fe20000410000 */
[----:B------:R-:W-:Y:S01]  /*3880*/  FADD.FTZ R100, R100, R173 ;  /* 0x000000ad64647221 */ /* 0x000fe20000010000 */
[-C--:B------:R-:W-:Y:S01]  /*3890*/  FMUL.FTZ R226, R226, R173.reuse ;  /* 0x000000ade2e27220 */ /* 0x080fe20000410000 */
[----:B------:R-:W-:Y:S01]  /*38a0*/  FFMA.FTZ R68, R229, R173, R68 ;  /* 0x000000ade5447223 */ /* 0x000fe20000010044 */
[----:B------:R-:W-:Y:S01]  /*38b0*/  FFMA.FTZ R173, R203, R201, R246 ;  /* 0x000000c9cbad7223 */ /* 0x000fe200000100f6 */
[----:B------:R-:W-:Y:S01]  /*38c0*/  SHF.L.U32 R177, R175, 0x10, RZ ;  /* 0x00000010afb17819 */ /* 0x000fe200000006ff */
[----:B------:R-:W-:Y:S01]  /*38d0*/  FADD.FTZ R175, R248, R5 ;  /* 0x00000005f8af7221 */ /* 0x000fe20000010000 */
[----:B------:R-:W-:Y:S01]  /*38e0*/  FFMA.FTZ R64, R203, R176, R64 ;  /* 0x000000b0cb407223 */ /* 0x000fe20000010040 */
[----:B------:R-:W-:Y:S01]  /*38f0*/  FFMA.FTZ R172, R6, R5, R173 ;  /* 0x0000000506ac7223 */ /* 0x000fe200000100ad */
[----:B------:R-:W-:Y:S01]  /*3900*/  FADD.FTZ R102, R102, R179 ;  /* 0x000000b366667221 */ /* 0x000fe20000010000 */
[----:B------:R-:W-:Y:S01]  /*3910*/  FADD.FTZ R174, R175, R218 ;  /* 0x000000daafae7221 */ /* 0x000fe20000010000 */
[----:B------:R-:W-:Y:S01]  /*3920*/  FADD.FTZ R176, -R244, R177 ;  /* 0x000000b1f4b07221 */ /* 0x000fe20000010100 */
[----:B------:R-:W-:-:S02]  /*3930*/  FFMA.FTZ R173, R221, R218, R172 ;  /* 0x000000daddad7223 */ /* 0x000fc400000100ac */
[----:B------:R-:W-:Y:S01]  /*3940*/  FADD.FTZ R175, R174, R3 ;  /* 0x00000003aeaf7221 */ /* 0x000fe20000010000 */
[----:B------:R-:W-:Y:S01]  /*3950*/  FMUL.FTZ R239, R215, R176 ;  /* 0x000000b0d7ef7220 */ /* 0x000fe20000410000 */
[----:B------:R-:W-:Y:S02]  /*3960*/  FFMA.FTZ R172, R4, R3, R173 ;  /* 0x0000000304ac7223 */ /* 0x000fe400000100ad */
[----:B------:R-:W-:Y:S01]  /*3970*/  FADD.FTZ R175, R175, R226 ;  /* 0x000000e2afaf7221 */ /* 0x000fe20000010000 */
[----:B------:R-:W-:Y:S01]  /*3980*/  FFMA.FTZ R70, R239, R179, R70 ;  /* 0x000000b3ef467223 */ /* 0x000fe20000010046 */
[----:B------:R-:W-:Y:S02]  /*3990*/  FFMA.FTZ R173, R229, R226, R172 ;  /* 0x000000e2e5ad7223 */ /* 0x000fe400000100ac */
[----:B------:R-:W-:Y:S02]  /*39a0*/  FADD.FTZ R175, R175, R0 ;  /* 0x00000000afaf7221 */ /* 0x000fe40000010000 */
[----:B------:R-:W-:-:S02]  /*39b0*/  FFMA.FTZ R172, R2, R0, R173 ;  /* 0x0000000002ac7223 */ /* 0x000fc400000100ad */
[----:B------:R-:W-:Y:S02]  /*39c0*/  FADD.FTZ R175, R175, R238 ;  /* 0x000000eeafaf7221 */ /* 0x000fe40000010000 */
[----:B------:R-:W-:Y:S02]  /*39d0*/  FFMA.FTZ R173, R239, R238, R172 ;  /* 0x000000eeefad7223 */ /* 0x000fe400000100ac */
[----:B------:R-:W-:Y:S02]  /*39e0*/  FADD.FTZ R248, R175, R196 ;  /* 0x000000c4aff87221 */ /* 0x000fe40000010000 */
[----:B------:R-:W-:-:S07]  /*39f0*/  FFMA.FTZ R246, R198, R196, R173 ;  /* 0x000000c4c6f67223 */ /* 0x000fce00000100ad */
.L_x_196:
[----:B------:R-:W-:Y:S05]  /*3a00*/  BSYNC.RECONVERGENT B2 ;  /* 0x0000000000027941 */ /* 0x000fea0003800200 */
.L_x_195:
        /* <DEDUP_REMOVED lines=10> */
[----:B--2---:R-:W-:Y:S02]  /*3ab0*/  PRMT R208, R172, 0x7632, R208 ;  /* 0x00007632acd07816 */ /* 0x004fe400000000d0 */
[C---:B------:R-:W-:Y:S02]  /*3ac0*/  PRMT R210, R173.reuse, 0x7632, R210 ;  /* 0x00007632add27816 */ /* 0x040fe400000000d2 */
[----:B------:R-:W-:Y:S02]  /*3ad0*/  SHF.L.U32 R211, R173, 0x10, RZ ;  /* 0x00000010add37819 */ /* 0x000fe400000006ff */
[----:B------:R-:W-:Y:S02]  /*3ae0*/  SHF.L.U32 R213, R174, 0x10, RZ ;  /* 0x00000010aed57819 */ /* 0x000fe400000006ff */
[----:B------:R-:W-:Y:S01]  /*3af0*/  SHF.L.U32 R173, R208, 0x10, RZ ;  /* 0x00000010d0ad7819 */ /* 0x000fe200000006ff */
[----:B------:R-:W-:Y:S01]  /*3b00*/  FADD.FTZ R232, -R244, R211 ;  /* 0x000000d3f4e87221 */ /* 0x000fe20000010100 */
[----:B------:R-:W-:-:S02]  /*3b10*/  SHF.L.U32 R209, R172, 0x10, RZ ;  /* 0x00000010acd17819 */ /* 0x000fc400000006ff */
[----:B------:R-:W-:Y:S01]  /*3b20*/  PRMT R172, R175, 0x7632, R172 ;  /* 0x00007632afac7816 */ /* 0x000fe200000000ac */
[----:B------:R-:W-:Y:S01]  /*3b30*/  FADD.FTZ R216, -R244, R173 ;  /* 0x000000adf4d87221 */ /* 0x000fe20000010100 */
[----:B------:R-:W-:Y:S01]  /*3b40*/  PRMT R212, R174, 0x7632, R212 ;  /* 0x00007632aed47816 */ /* 0x000fe200000000d4 */
[--C-:B------:R-:W-:Y:S01]  /*3b50*/  FADD.FTZ R174, -R244, R213.reuse ;  /* 0x000000d5f4ae7221 */ /* 0x100fe20000010100 */
[----:B------:R-:W-:Y:S01]  /*3b60*/  SHF.L.U32 R211, R172, 0x10, RZ ;  /* 0x00000010acd37819 */ /* 0x000fe200000006ff */
[C---:B-----5:R-:W-:Y:S01]  /*3b70*/  FMUL.FTZ R216, R215.reuse, R216 ;  /* 0x000000d8d7d87220 */ /* 0x060fe20000410000 */
        /* <DEDUP_REMOVED lines=12> */
[----:B------:R-:W-:Y:S01]  /*3c40*/  PRMT R211, R49, 0x7632, R211 ;  /* 0x0000763231d37816 */ /* 0x000fe200000000d3 */
[----:B------:R-:W-:Y:S01]  /*3c50*/  FMUL.FTZ R210, R215, R210 ;  /* 0x000000d2d7d27220 */ /* 0x000fe20000410000 */
[----:B------:R-:W-:Y:S01]  /*3c60*/  PRMT R173, R177, 0x7632, R173 ;  /* 0x00007632b1ad7816 */ /* 0x000fe200000000ad */
        /* <DEDUP_REMOVED lines=8> */
[----:B------:R-:W-:Y:S01]  /*3cf0*/  FADD.FTZ R212, -R244, R209 ;  /* 0x000000d1f4d47221 */ /* 0x000fe20000010100 */
[----:B------:R-:W-:-:S02]  /*3d00*/  PRMT R173, R178, 0x7632, R173 ;  /* 0x00007632b2ad7816 */ /* 0x000fc400000000ad */
[----:B------:R-:W-:Y:S01]  /*3d10*/  SHF.L.U32 R217, R176, 0x10, RZ ;  /* 0x00000010b0d97819 */ /* 0x000fe200000006ff */
[-C--:B------:R-:W-:Y:S01]  /*3d20*/  FMUL.FTZ R211, R211, R208.reuse ;  /* 0x000000d0d3d37220 */ /* 0x080fe20000410000 */
[----:B------:R-:W-:Y:S01]  /*3d30*/  SHF.L.U32 R176, R48, 0x10, RZ ;  /* 0x0000001030b07819 */ /* 0x000fe200000006ff */
[----:B------:R-:W-:Y:S01]  /*3d40*/  FADD.FTZ R107, R107, R208 ;  /* 0x000000d06b6b7221 */ /* 0x000fe20000010000 */
[----:B------:R-:W-:Y:S01]  /*3d50*/  FFMA.FTZ R75, R214, R208, R75 ;  /* 0x000000d0d64b7223 */ /* 0x000fe2000001004b */
[----:B------:R-:W-:Y:S01]  /*3d60*/  PRMT R209, R50, 0x7632, R209 ;  /* 0x0000763232d17816 */ /* 0x000fe200000000d1 */
[----:B------:R-:W-:Y:S01]  /*3d70*/  FADD.FTZ R104, R104, R217 ;  /* 0x000000d968687221 */ /* 0x000fe20000010000 */
[----:B------:R-:W-:Y:S01]  /*3d80*/  SHF.L.U32 R208, R173, 0x10, RZ ;  /* 0x00000010add07819 */ /* 0x000fe200000006ff */
[-C--:B------:R-:W-:Y:S01]  /*3d90*/  FFMA.FTZ R72, R219, R217.reuse, R72 ;  /* 0x000000d9db487223 */ /* 0x080fe20000010048 */
[----:B------:R-:W-:Y:S01]  /*3da0*/  PRMT R175, R51, 0x7632, R175 ;  /* 0x0000763233af7816 */ /* 0x000fe200000000af */
[----:B------:R-:W-:Y:S01]  /*3db0*/  FMUL.FTZ R217, R176, R217 ;  /* 0x000000d9b0d97220 */ /* 0x000fe20000410000 */
[----:B------:R-:W-:Y:S01]  /*3dc0*/  PRMT R173, R179, 0x7632, R173 ;  /* 0x00007632b3ad7816 */ /* 0x000fe200000000ad */
[----:B------:R-:W-:Y:S01]  /*3dd0*/  FMUL.FTZ R212, R215, R212 ;  /* 0x000000d4d7d47220 */ /* 0x000fe20000410000 */
[----:B------:R-:W-:Y:S01]  /*3de0*/  SHF.L.U32 R209, R209, 0x10, RZ ;  /* 0x00000010d1d17819 */ /* 0x000fe200000006ff */
[----:B------:R-:W-:Y:S01]  /*3df0*/  FADD.FTZ R248, R248, R217 ;  /* 0x000000d9f8f87221 */ /* 0x000fe20000010000 */
[----:B------:R-:W-:Y:S01]  /*3e00*/  SHF.L.U32 R175, R175, 0x10, RZ ;  /* 0x00000010afaf7819 */ /* 0x000fe200000006ff */
[----:B------:R-:W-:Y:S01]  /*3e10*/  FADD.FTZ R109, R109, R208 ;  /* 0x000000d06d6d7221 */ /* 0x000fe20000010000 */
[----:B------:R-:W-:Y:S01]  /*3e20*/  SHF.L.U32 R236, R173, 0x10, RZ ;  /* 0x00000010adec7819 */ /* 0x000fe200000006ff */
[----:B------:R-:W-:Y:S01]  /*3e30*/  FFMA.FTZ R173, R219, R217, R246 ;  /* 0x000000d9dbad7223 */ /* 0x000fe200000100f6 */
[----:B------:R-:W-:Y:S01]  /*3e40*/  SHF.L.U32 R177, R177, 0x10, RZ ;  /* 0x00000010b1b17819 */ /* 0x000fe200000006ff */
[-C--:B------:R-:W-:Y:S01]  /*3e50*/  FMUL.FTZ R209, R209, R208.reuse ;  /* 0x000000d0d1d17220 */ /* 0x080fe20000410000 */
[----:B------:R-:W-:Y:S01]  /*3e60*/  SHF.L.U32 R232, R49, 0x10, RZ ;  /* 0x0000001031e87819 */ /* 0x000fe200000006ff */
[----:B------:R-:W-:Y:S01]  /*3e70*/  FFMA.FTZ R77, R212, R208, R77 ;  /* 0x000000d0d44d7223 */ /* 0x000fe2000001004d */
[-C--:B------:R-:W-:Y:S01]  /*3e80*/  FMUL.FTZ R208, R175, R236.reuse ;  /* 0x000000ecafd07220 */ /* 0x080fe20000410000 */
[----:B------:R-:W-:Y:S01]  /*3e90*/  FADD.FTZ R111, R111, R236 ;  /* 0x000000ec6f6f7221 */ /* 0x000fe20000010000 */
[----:B------:R-:W-:Y:S01]  /*3ea0*/  FFMA.FTZ R79, R210, R236, R79 ;  /* 0x000000ecd24f7223 */ /* 0x000fe2000001004f */
[----:B------:R-:W-:Y:S01]  /*3eb0*/  FMUL.FTZ R232, R232, R177 ;  /* 0x000000b1e8e87220 */ /* 0x000fe20000410000 */
[----:B------:R-:W-:Y:S01]  /*3ec0*/  FADD.FTZ R175, R248, R213 ;  /* 0x000000d5f8af7221 */ /* 0x000fe20000010000 */
[----:B------:R-:W-:Y:S01]  /*3ed0*/  FFMA.FTZ R174, R216, R213, R173 ;  /* 0x000000d5d8ae7223 */ /* 0x000fe200000100ad */
[----:B------:R-:W-:Y:S01]  /*3ee0*/  SHF.L.U32 R235, R178, 0x10, RZ ;  /* 0x00000010b2eb7819 */ /* 0x000fe200000006ff */
[----:B------:R-:W-:Y:S01]  /*3ef0*/  FADD.FTZ R106, R106, R177 ;  /* 0x000000b16a6a7221 */ /* 0x000fe20000010000 */
[----:B------:R-:W-:Y:S01]  /*3f00*/  SHF.L.U32 R236, R50, 0x10, RZ ;  /* 0x0000001032ec7819 */ /* 0x000fe200000006ff */
        /* <DEDUP_REMOVED lines=19> */
[----:B------:R-:W-:-:S03]  /*4040*/  FFMA.FTZ R173, R235, R234, R172 ;  /* 0x000000eaebad7223 */ /* 0x000fc600000100ac */
[----:B------:R-:W-:Y:S01]  /*4050*/  FADD.FTZ R248, R175, R208 ;  /* 0x000000d0aff87221 */ /* 0x000fe20000010000 */
[----:B------:R-:W-:-:S07]  /*4060*/  FFMA.FTZ R246, R210, R208, R173 ;  /* 0x000000d0d2f67223 */ /* 0x000fce00000100ad */
.L_x_190:
[----:B------:R-:W-:Y:S05]  /*4070*/  BSYNC.RECONVERGENT B1 ;  /* 0x0000000000017941 */ /* 0x000fea0003800200 */
.L_x_182:
[----:B------:R-:W-:-:S03]  /*4080*/  UMOV UR4, 0xffffffff ;  /* 0xffffffff00047882 */ /* 0x000fc60000000000 */
[----:B------:R-:W-:Y:S05]  /*4090*/  BRA.DIV UR4, `(.L_x_197) ;  /* 0x0000007204d47947 */ /* 0x000fea000b800000 */
        /* <DEDUP_REMOVED lines=18> */
.L_x_255:
[----:B-1----:R-:W-:Y:S01]  /*41c0*/  FADD.FTZ R173, R176, R173 ;  /* 0x000000adb0ad7221 */ /* 0x002fe20000010000 */
[----:B------:R-:W-:Y:S01]  /*41d0*/  ISETP.NE.AND P6, PT, RZ, UR8, PT ;  /* 0x00000008ff007c0c */ /* 0x000fe2000bfc5270 */
[----:B--2---:R-:W-:Y:S01]  /*41e0*/  FADD.FTZ R175, R178, R175 ;  /* 0x000000afb2af7221 */ /* 0x004fe20000010000 */
[----:B------:R-:W-:Y:S01]  /*41f0*/  BSSY.RECONVERGENT B1, `(.L_x_198) ;  /* 0x0000592000017945 */ /* 0x000fe20003800200 */
[----:B------:R-:W-:Y:S02]  /*4200*/  FMUL.FTZ R173, R173, UR9 ;  /* 0x00000009adad7c20 */ /* 0x000fe40008410000 */
[----:B------:R-:W-:-:S03]  /*4210*/  FMUL.FTZ R177, R175, UR9 ;  /* 0x00000009afb17c20 */ /* 0x000fc60008410000 */
[----:B0-----:R-:W-:Y:S01]  /*4220*/  FSEL R176, R173, RZ, !P6 ;  /* 0x000000ffadb07208 */ /* 0x001fe20007000000 */
[----:B------:R-:W-:Y:S06]  /*4230*/  @P1 BRA `(.L_x_199) ;  /* 0x0000002800681947 */ /* 0x000fec0003800000 */
[----:B------:R-:W-:Y:S04]  /*4240*/  BSSY.RECONVERGENT B2, `(.L_x_200) ;  /* 0x00000a8000027945 */ /* 0x000fe80003800200 */
[----:B------:R-:W-:Y:S05]  /*4250*/  @!P2 BRA `(.L_x_201) ;  /* 0x000000080098a947 */ /* 0x000fea0003800000 */
[----:B------:R-:W0:Y:S02]  /*4260*/  LDC.64 R172, c[0x0][0x390] ;  /* 0x0000e400ffac7b82 */ /* 0x000e240000000a00 */
[----:B0-----:R-:W-:-:S06]  /*4270*/  IMAD.WIDE.U32 R172, R193, 0x10, R172 ;  /* 0x00000010c1ac7825 */ /* 0x001fcc00078e00ac */
[----:B------:R-:W5:Y:S01]  /*4280*/  LDG.E.128 R172, desc[UR6][R172.64] ;  /* 0x00000006acac7981 */ /* 0x000f62000c1e1d00 */
[----:B------:R-:W-:-:S04]  /*4290*/  ISETP.NE.U32.AND P1, PT, RZ, UR12, PT ;  /* 0x0000000cff007c0c */ /* 0x000fc8000bf25070 */
[----:B------:R-:W-:-:S13]  /*42a0*/  ISETP.NE.AND.EX P1, PT, RZ, UR13, PT, P1 ;  /* 0x0000000dff007c0c */ /* 0x000fda000bf25310 */
[----:B------:R-:W-:Y:S05]  /*42b0*/  @P1 BRA `(.L_x_202) ;  /* 0x0000000400241947 */ /* 0x000fea0003800000 */
[-CC-:B------:R-:W-:Y:S01]  /*42c0*/  FFMA.FTZ R179, R243, R177.reuse, R176.reuse ;  /* 0x000000b1f3b37223 */ /* 0x180fe200000100b0 */
[-CC-:B------:R-:W-:Y:S01]  /*42d0*/  FFMA.FTZ R244, R202, R177.reuse, R176.reuse ;  /* 0x000000b1caf47223 */ /* 0x180fe200000100b0 */
[-C--:B------:R-:W-:Y:S02]  /*42e0*/  FFMA.FTZ R248, R192, R177.reuse, R176 ;  /* 0x000000b1c0f87223 */ /* 0x080fe400000100b0 */
[----:B------:R-:W-:Y:S01]  /*42f0*/  FADD.FTZ R178, R242, -R179 ;  /* 0x800000b3f2b27221 */ /* 0x000fe20000010000 */
[----:B------:R-:W-:Y:S01]  /*4300*/  FADD.FTZ R244, R199, -R244 ;  /* 0x800000f4c7f47221 */ /* 0x000fe20000010000 */
[----:B------:R-:W-:Y:S02]  /*4310*/  FADD.FTZ R248, R191, -R248 ;  /* 0x800000f8bff87221 */ /* 0x000fe40000010000 */
[----:B-----5:R-:W-:Y:S01]  /*4320*/  FMUL.FTZ R179, R215, R178 ;  /* 0x000000b2d7b37220 */ /* 0x020fe20000410000 */
[----:B------:R-:W-:Y:S01]  /*4330*/  PRMT R178, R175, 0x7632, R178 ;  /* 0x00007632afb27816 */ /* 0x000fe200000000b2 */
[----:B------:R-:W-:Y:S01]  /*4340*/  FMUL.FTZ R245, R215, R244 ;  /* 0x000000f4d7f57220 */ /* 0x000fe20000410000 */
[----:B------:R-:W-:Y:S01]  /*4350*/  SHF.L.U32 R244, R175, 0x10, RZ ;  /* 0x00000010aff47819 */ /* 0x000fe200000006ff */
[-C--:B------:R-:W-:Y:S01]  /*4360*/  FMUL.FTZ R175, R179, R224.reuse ;  /* 0x000000e0b3af7220 */ /* 0x080fe20000410000 */
[----:B------:R-:W-:Y:S01]  /*4370*/  SHF.L.U32 R246, R178, 0x10, RZ ;  /* 0x00000010b2f67819 */ /* 0x000fe200000006ff */
[----:B------:R-:W-:Y:S01]  /*4380*/  FMUL.FTZ R178, R245, R224 ;  /* 0x000000e0f5b27220 */ /* 0x000fe20000410000 */
[-C--:B------:R-:W-:Y:S01]  /*4390*/  FFMA.FTZ R179, R233, R177.reuse, R176 ;  /* 0x000000b1e9b37223 */ /* 0x080fe200000100b0 */
[----:B------:R-:W-:Y:S01]  /*43a0*/  FFMA.FTZ R118, R175, R244, R118 ;  /* 0x000000f4af767223 */ /* 0x000fe20000010076 */
[----:B------:R-:W-:Y:S01]  /*43b0*/  SHF.L.U32 R245, R174, 0x10, RZ ;  /* 0x00000010aef57819 */ /* 0x000fe200000006ff */
[----:B------:R-:W-:Y:S01]  /*43c0*/  FFMA.FTZ R119, R178, R246, R119 ;  /* 0x000000f6b2777223 */ /* 0x000fe20000010077 */
[----:B------:R-:W-:Y:S01]  /*43d0*/  FADD.FTZ R244, R230, -R179 ;  /* 0x800000b3e6f47221 */ /* 0x000fe20000010000 */
[----:B------:R-:W-:-:S03]  /*43e0*/  FFMA.FTZ R246, R188, R177, R176 ;  /* 0x000000b1bcf67223 */ /* 0x000fc600000100b0 */
[----:B------:R-:W-:Y:S01]  /*43f0*/  FMUL.FTZ R179, R215, R244 ;  /* 0x000000f4d7b37220 */ /* 0x000fe20000410000 */
[----:B------:R-:W-:Y:S01]  /*4400*/  FADD.FTZ R246, R187, -R246 ;  /* 0x800000f6bbf67221 */ /* 0x000fe20000010000 */
[----:B------:R-:W-:Y:S02]  /*4410*/  PRMT R244, R174, 0x7632, R244 ;  /* 0x00007632aef47816 */ /* 0x000fe400000000f4 */
[----:B------:R-:W-:Y:S01]  /*4420*/  FMUL.FTZ R179, R179, R224 ;  /* 0x000000e0b3b37220 */ /* 0x000fe20000410000 */
[----:B------:R-:W-:Y:S01]  /*4430*/  FMUL.FTZ R247, R215, R246 ;  /* 0x000000f6d7f77220 */ /* 0x000fe20000410000 */
[----:B------:R-:W-:Y:S01]  /*4440*/  SHF.L.U32 R244, R244, 0x10, RZ ;  /* 0x00000010f4f47819 */ /* 0x000fe200000006ff */
[----:B------:R-:W-:Y:S01]  /*4450*/  FFMA.FTZ R246, R190, R177, R176 ;  /* 0x000000b1bef67223 */ /* 0x000fe200000100b0 */
[----:B------:R-:W-:Y:S01]  /*4460*/  FFMA.FTZ R116, R179, R245, R116 ;  /* 0x000000f5b3747223 */ /* 0x000fe20000010074 */
[----:B------:R-:W-:Y:S01]  /*4470*/  FMUL.FTZ R174, R247, R224 ;  /* 0x000000e0f7ae7220 */ /* 0x000fe20000410000 */
[----:B------:R-:W-:Y:S01]  /*4480*/  FFMA.FTZ R245, R225, R177, R176 ;  /* 0x000000b1e1f57223 */ /* 0x000fe200000100b0 */
[----:B------:R-:W-:Y:S01]  /*4490*/  FADD.FTZ R246, R189, -R246 ;  /* 0x800000f6bdf67221 */ /* 0x000fe20000010000 */
[----:B------:R-:W-:Y:S01]  /*44a0*/  SHF.L.U32 R247, R173, 0x10, RZ ;  /* 0x00000010adf77819 */ /* 0x000fe200000006ff */
[----:B------:R-:W-:Y:S01]  /*44b0*/  FFMA.FTZ R117, R174, R244, R117 ;  /* 0x000000f4ae757223 */ /* 0x000fe20000010075 */
[----:B------:R-:W-:Y:S01]  /*44c0*/  FADD.FTZ R244, R222, -R245 ;  /* 0x800000f5def47221 */ /* 0x000fe20000010000 */
[----:B------:R-:W-:-:S03]  /*44d0*/  FMUL.FTZ R249, R215, R246 ;  /* 0x000000f6d7f97220 */ /* 0x000fc60000410000 */
[----:B------:R-:W-:Y:S01]  /*44e0*/  FMUL.FTZ R245, R215, R244 ;  /* 0x000000f4d7f57220 */ /* 0x000fe20000410000 */
[----:B------:R-:W-:-:S03]  /*44f0*/  PRMT R244, R173, 0x7632, R244 ;  /* 0x00007632adf47816 */ /* 0x000fc600000000f4 */
[-C--:B------:R-:W-:Y:S01]  /*4500*/  FMUL.FTZ R173, R245, R224.reuse ;  /* 0x000000e0f5ad7220 */ /* 0x080fe20000410000 */
[----:B------:R-:W-:Y:S01]  /*4510*/  SHF.L.U32 R246, R244, 0x10, RZ ;  /* 0x00000010f4f67819 */ /* 0x000fe200000006ff */
[----:B------:R-:W-:Y:S01]  /*4520*/  FMUL.FTZ R244, R249, R224 ;  /* 0x000000e0f9f47220 */ /* 0x000fe20000410000 */
[----:B------:R-:W-:Y:S01]  /*4530*/  FMUL.FTZ R245, R215, R248 ;  /* 0x000000f8d7f57220 */ /* 0x000fe20000410000 */
[----:B------:R-:W-:Y:S02]  /*4540*/  FFMA.FTZ R247, R173, R247, R114 ;  /* 0x000000f7adf77223 */ /* 0x000fe40000010072 */
[----:B------:R-:W-:Y:S01]  /*4550*/  FFMA.FTZ R246, R244, R246, R115 ;  /* 0x000000f6f4f67223 */ /* 0x000fe20000010073 */
[----:B------:R-:W-:-:S04]  /*4560*/  FFMA.FTZ R115, R207, R177, R176 ;  /* 0x000000b1cf737223 */ /* 0x000fc800000100b0 */
[----:B------:R-:W-:-:S04]  /*4570*/  FADD.FTZ R114, R206, -R115 ;  /* 0x80000073ce727221 */ /* 0x000fc80000010000 */
[----:B------:R-:W-:Y:S01]  /*4580*/  FMUL.FTZ R115, R215, R114 ;  /* 0x00000072d7737220 */ /* 0x000fe20000410000 */
[C---:B------:R-:W-:Y:S02]  /*4590*/  PRMT R114, R172.reuse, 0x7632, R114 ;  /* 0x00007632ac727816 */ /* 0x040fe40000000072 */
[----:B------:R-:W-:Y:S01]  /*45a0*/  SHF.L.U32 R172, R172, 0x10, RZ ;  /* 0x00000010acac7819 */ /* 0x000fe200000006ff */
[-C--:B------:R-:W-:Y:S01]  /*45b0*/  FMUL.FTZ R115, R115, R224.reuse ;  /* 0x000000e073737220 */ /* 0x080fe20000410000 */
[----:B------:R-:W-:Y:S01]  /*45c0*/  SHF.L.U32 R249, R114, 0x10, RZ ;  /* 0x0000001072f97819 */ /* 0x000fe200000006ff */
[----:B------:R-:W-:Y:S02]  /*45d0*/  FMUL.FTZ R114, R245, R224 ;  /* 0x000000e0f5727220 */ /* 0x000fe40000410000 */
[----:B------:R-:W-:Y:S01]  /*45e0*/  FFMA.FTZ R248, R115, R172, R112 ;  /* 0x000000ac73f87223 */ /* 0x000fe20000010070 */
[----:B------:R-:W-:Y:S01]  /*45f0*/  SHF.L.U32 R112, R31, 0x10, RZ ;  /* 0x000000101f707819 */ /* 0x000fe200000006ff */
[----:B------:R-:W-:Y:S01]  /*4600*/  FFMA.FTZ R249, R114, R249, R113 ;  /* 0x000000f972f97223 */ /* 0x000fe20000010071 */
[----:B------:R-:W-:-:S03]  /*4610*/  SHF.L.U32 R113, R22, 0x10, RZ ;  /* 0x0000001016717819 */ /* 0x000fc600000006ff */
[----:B------:R-:W-:Y:S01]  /*4620*/  FMUL.FTZ R175, R175, R112 ;  /* 0x00000070afaf7220 */ /* 0x000fe20000410000 */
[----:B------:R-:W-:Y:S01]  /*4630*/  SHF.L.U32 R112, R30, 0x10, RZ ;  /* 0x000000101e707819 */ /* 0x000fe200000006ff */
[----:B------:R-:W-:Y:S01]  /*4640*/  FMUL.FTZ R178, R178, R113 ;  /* 0x00000071b2b27220 */ /* 0x000fe20000410000 */
[----:B------:R-:W-:-:S03]  /*4650*/  SHF.L.U32 R113, R21, 0x10, RZ ;  /* 0x0000001015717819 */ /* 0x000fc600000006ff */
[----:B------:R-:W-:Y:S01]  /*4660*/  FMUL.FTZ R179, R179, R112 ;  /* 0x00000070b3b37220 */ /* 0x000fe20000410000 */
[----:B------:R-:W-:Y:S01]  /*4670*/  SHF.L.U32 R112, R29, 0x10, RZ ;  /* 0x000000101d707819 */ /* 0x000fe200000006ff */
[----:B------:R-:W-:Y:S01]  /*4680*/  FMUL.FTZ R174, R174, R113 ;  /* 0x00000071aeae7220 */ /* 0x000fe20000410000 */
[----:B------:R-:W-:Y:S02]  /*4690*/  SHF.L.U32 R113, R20, 0x10, RZ ;  /* 0x0000001014717819 */ /* 0x000fe400000006ff */
[----:B------:R-:W-:Y:S01]  /*46a0*/  F2FP.BF16.F32.PACK_AB R175, R178, R175 ;  /* 0x000000afb2af723e */ /* 0x000fe200000010ff */
[----:B------:R-:W-:Y:S01]  /*46b0*/  FMUL.FTZ R173, R173, R112 ;  /* 0x00000070adad7220 */ /* 0x000fe20000410000 */
[----:B------:R-:W-:Y:S01]  /*46c0*/  SHF.L.U32 R112, R28, 0x10, RZ ;  /* 0x000000101c707819 */ /* 0x000fe200000006ff */
[----:B------:R-:W-:Y:S01]  /*46d0*/  FMUL.FTZ R244, R244, R113 ;  /* 0x00000071f4f47220 */ /* 0x000fe20000410000 */
[----:B------:R-:W-:Y:S02]  /*46e0*/  SHF.L.U32 R113, R19, 0x10, RZ ;  /* 0x0000001013717819 */ /* 0x000fe400000006ff */
[----:B------:R-:W-:Y:S01]  /*46f0*/  F2FP.BF16.F32.PACK_AB R174, R174, R179 ;  /* 0x000000b3aeae723e */ /* 0x000fe200000010ff */
[----:B------:R-:W-:Y:S01]  /*4700*/  FMUL.FTZ R112, R115, R112 ;  /* 0x0000007073707220 */ /* 0x000fe20000410000 */
[----:B------:R-:W-:Y:S01]  /*4710*/  F2FP.BF16.F32.PACK_AB R173, R244, R173 ;  /* 0x000000adf4ad723e */ /* 0x000fe200000010ff */
[----:B------:R-:W-:-:S05]  /*4720*/  FMUL.FTZ R113, R114, R113 ;  /* 0x0000007172717220 */ /* 0x000fca0000410000 */
[----:B------:R-:W-:Y:S01]  /*4730*/  F2FP.BF16.F32.PACK_AB R172, R113, R112 ;  /* 0x0000007071ac723e */ /* 0x000fe200000010ff */
[----:B------:R-:W-:Y:S06]  /*4740*/  BRA `(.L_x_203) ;  /* 0x0000000400307947 */ /* 0x000fec0003800000 */
.L_x_202:
[-CC-:B------:R-:W-:Y:S01]  /*4750*/  FFMA.FTZ R145, R243, R177.reuse, R176.reuse ;  /* 0x000000b1f3917223 */ /* 0x180fe200000100b0 */
[-CC-:B------:R-:W-:Y:S01]  /*4760*/  FFMA.FTZ R146, R202, R177.reuse, R176.reuse ;  /* 0x000000b1ca927223 */ /* 0x180fe200000100b0 */
[----:B------:R-:W-:Y:S01]  /*4770*/  FFMA.FTZ R178, R188, R177, R176 ;  /* 0x000000b1bcb27223 */ /* 0x000fe200000100b0 */
[----:B-----5:R-:W-:Y:S01]  /*4780*/  SHF.L.U32 R247, R173, 0x10, RZ ;  /* 0x00000010adf77819 */ /* 0x020fe200000006ff */
[----:B------:R-:W-:Y:S01]  /*4790*/  FADD.FTZ R144, R242, -R145 ;  /* 0x80000091f2907221 */ /* 0x000fe20000010000 */
[----:B------:R-:W-:Y:S01]  /*47a0*/  FADD.FTZ R146, R199, -R146 ;  /* 0x80000092c7927221 */ /* 0x000fe20000010000 */
[----:B------:R-:W-:Y:S01]  /*47b0*/  SHF.L.U32 R145, R175, 0x10, RZ ;  /* 0x00000010af917819 */ /* 0x000fe200000006ff */
[----:B------:R-:W-:Y:S01]  /*47c0*/  FADD.FTZ R178, R187, -R178 ;  /* 0x800000b2bbb27221 */ /* 0x000fe20000010000 */
[----:B------:R-:W-:Y:S01]  /*47d0*/  FMUL.FTZ R147, R215, R144 ;  /* 0x00000090d7937220 */ /* 0x000fe20000410000 */
[----:B------:R-:W-:Y:S01]  /*47e0*/  PRMT R144, R175, 0x7632, R144 ;  /* 0x00007632af907816 */ /* 0x000fe20000000090 */
[C---:B------:R-:W-:Y:S01]  /*47f0*/  FMUL.FTZ R146, R215.reuse, R146 ;  /* 0x00000092d7927220 */ /* 0x040fe20000410000 */
[----:B------:R-:W-:Y:S01]  /*4800*/  FMUL.FTZ R244, R215, R178 ;  /* 0x000000b2d7f47220 */ /* 0x000fe20000410000 */
[----:B------:R-:W-:Y:S01]  /*4810*/  FMUL.FTZ R175, R147, R224 ;  /* 0x000000e093af7220 */ /* 0x000fe20000410000 */
[----:B------:R-:W-:-:S02]  /*4820*/  SHF.L.U32 R248, R172, 0x10, RZ ;  /* 0x00000010acf87819 */ /* 0x000fc400000006ff */
[----:B------:R-:W-:Y:S01]  /*4830*/  F2FP.BF16.F32.PACK_AB R147, R146, R147 ;  /* 0x000000939293723e */ /* 0x000fe200000010ff */
[----:B------:R-:W-:Y:S01]  /*4840*/  FFMA.FTZ R118, R175, R145, R118 ;  /* 0x00000091af767223 */ /* 0x000fe20000010076 */
[----:B------:R-:W-:Y:S01]  /*4850*/  SHF.L.U32 R145, R144, 0x10, RZ ;  /* 0x0000001090917819 */ /* 0x000fe200000006ff */
[-C--:B------:R-:W-:Y:S01]  /*4860*/  FMUL.FTZ R144, R146, R224.reuse ;  /* 0x000000e092907220 */ /* 0x080fe20000410000 */
[----:B------:R-:W-:Y:S01]  /*4870*/  FMUL.FTZ R178, R244, R224 ;  /* 0x000000e0f4b27220 */ /* 0x000fe20000410000 */
[----:B------:R-:W-:Y:S02]  /*4880*/  PRMT R172, R172, 0x7632, R172 ;  /* 0x00007632acac7816 */ /* 0x000fe400000000ac */
[----:B------:R-:W-:Y:S01]  /*4890*/  FFMA.FTZ R119, R144, R145, R119 ;  /* 0x0000009190777223 */ /* 0x000fe20000010077 */
[----:B------:R-:W-:Y:S01]  /*48a0*/  FFMA.FTZ R145, R233, R177, R176 ;  /* 0x000000b1e9917223 */ /* 0x000fe200000100b0 */
[----:B------:R-:W-:-:S03]  /*48b0*/  SHF.L.U32 R249, R172, 0x10, RZ ;  /* 0x00000010acf97819 */ /* 0x000fc600000006ff */
[----:B------:R-:W-:-:S04]  /*48c0*/  FADD.FTZ R146, R230, -R145 ;  /* 0x80000091e6927221 */ /* 0x000fc80000010000 */
[----:B------:R-:W-:Y:S01]  /*48d0*/  FMUL.FTZ R145, R215, R146 ;  /* 0x00000092d7917220 */ /* 0x000fe20000410000 */
[C---:B------:R-:W-:Y:S02]  /*48e0*/  PRMT R146, R174.reuse, 0x7632, R146 ;  /* 0x00007632ae927816 */ /* 0x040fe40000000092 */
[----:B------:R-:W-:Y:S01]  /*48f0*/  SHF.L.U32 R174, R174, 0x10, RZ ;  /* 0x00000010aeae7819 */ /* 0x000fe200000006ff */
[----:B------:R-:W-:Y:S01]  /*4900*/  FMUL.FTZ R179, R145, R224 ;  /* 0x000000e091b37220 */ /* 0x000fe20000410000 */
[----:B------:R-:W-:-:S03]  /*4910*/  SHF.L.U32 R146, R146, 0x10, RZ ;  /* 0x0000001092927819 */ /* 0x000fc600000006ff */
[----:B------:R-:W-:Y:S02]  /*4920*/  FFMA.FTZ R116, R179, R174, R116 ;  /* 0x000000aeb3747223 */ /* 0x000fe40000010074 */
[----:B------:R-:W-:Y:S01]  /*4930*/  FFMA.FTZ R117, R178, R146, R117 ;  /* 0x00000092b2757223 */ /* 0x000fe20000010075 */
[----:B------:R-:W-:Y:S01]  /*4940*/  F2FP.BF16.F32.PACK_AB R146, R244, R145 ;  /* 0x00000091f492723e */ /* 0x000fe200000010ff */
[-CC-:B------:R-:W-:Y:S01]  /*4950*/  FFMA.FTZ R145, R225, R177.reuse, R176.reuse ;  /* 0x000000b1e1917223 */ /* 0x180fe200000100b0 */
[----:B------:R-:W-:-:S03]  /*4960*/  FFMA.FTZ R244, R190, R177, R176 ;  /* 0x000000b1bef47223 */ /* 0x000fc600000100b0 */
[----:B------:R-:W-:Y:S01]  /*4970*/  FADD.FTZ R174, R222, -R145 ;  /* 0x80000091deae7221 */ /* 0x000fe20000010000 */
[----:B------:R-:W-:-:S03]  /*4980*/  FADD.FTZ R244, R189, -R244 ;  /* 0x800000f4bdf47221 */ /* 0x000fc60000010000 */
[----:B------:R-:W-:Y:S01]  /*4990*/  FMUL.FTZ R145, R215, R174 ;  /* 0x000000aed7917220 */ /* 0x000fe20000410000 */
[----:B------:R-:W-:Y:S01]  /*49a0*/  PRMT R174, R173, 0x7632, R174 ;  /* 0x00007632adae7816 */ /* 0x000fe200000000ae */
[----:B------:R-:W-:Y:S02]  /*49b0*/  FMUL.FTZ R245, R215, R244 ;  /* 0x000000f4d7f57220 */ /* 0x000fe40000410000 */
[-C--:B------:R-:W-:Y:S01]  /*49c0*/  FMUL.FTZ R173, R145, R224.reuse ;  /* 0x000000e091ad7220 */ /* 0x080fe20000410000 */
[----:B------:R-:W-:Y:S01]  /*49d0*/  SHF.L.U32 R174, R174, 0x10, RZ ;  /* 0x00000010aeae7819 */ /* 0x000fe200000006ff */
[C---:B------:R-:W-:Y:S01]  /*49e0*/  FMUL.FTZ R244, R245.reuse, R224 ;  /* 0x000000e0f5f47220 */ /* 0x040fe20000410000 */
[----:B------:R-:W-:Y:S01]  /*49f0*/  F2FP.BF16.F32.PACK_AB R145, R245, R145 ;  /* 0x00000091f591723e */ /* 0x000fe200000010ff */
[----:B------:R-:W-:Y:S01]  /*4a00*/  FFMA.FTZ R247, R173, R247, R114 ;  /* 0x000000f7adf77223 */ /* 0x000fe20000010072 */
[----:B------:R-:W-:Y:S01]  /*4a10*/  SHF.L.U32 R114, R31, 0x10, RZ ;  /* 0x000000101f727819 */ /* 0x000fe200000006ff */
[----:B------:R-:W-:Y:S01]  /*4a20*/  FFMA.FTZ R246, R244, R174, R115 ;  /* 0x000000aef4f67223 */ /* 0x000fe20000010073 */
[----:B------:R-:W-:-:S02]  /*4a30*/  SHF.L.U32 R115, R22, 0x10, RZ ;  /* 0x0000001016737819 */ /* 0x000fc400000006ff */
[----:B------:R-:W-:Y:S01]  /*4a40*/  SHF.L.U32 R174, R30, 0x10, RZ ;  /* 0x000000101eae7819 */ /* 0x000fe200000006ff */
[----:B------:R-:W-:Y:S01]  /*4a50*/  FMUL.FTZ R175, R175, R114 ;  /* 0x00000072afaf7220 */ /* 0x000fe20000410000 */
[----:B------:R-:W-:Y:S01]  /*4a60*/  SHF.L.U32 R245, R20, 0x10, RZ ;  /* 0x0000001014f57819 */ /* 0x000fe200000006ff */
[----:B------:R-:W-:Y:S01]  /*4a70*/  FMUL.FTZ R114, R144, R115 ;  /* 0x0000007390727220 */ /* 0x000fe20000410000 */
[----:B------:R-:W-:Y:S01]  /*4a80*/  SHF.L.U32 R115, R21, 0x10, RZ ;  /* 0x0000001015737819 */ /* 0x000fe200000006ff */
[----:B------:R-:W-:Y:S01]  /*4a90*/  FMUL.FTZ R174, R179, R174 ;  /* 0x000000aeb3ae7220 */ /* 0x000fe20000410000 */
[----:B------:R-:W-:Y:S02]  /*4aa0*/  FFMA.FTZ R179, R207, R177, R176 ;  /* 0x000000b1cfb37223 */ /* 0x000fe400000100b0 */
[----:B------:R-:W-:Y:S01]  /*4ab0*/  F2FP.BF16.F32.PACK_AB R175, R114, R175 ;  /* 0x000000af72af723e */ /* 0x000fe200000010ff */
[----:B------:R-:W-:Y:S01]  /*4ac0*/  FMUL.FTZ R115, R178, R115 ;  /* 0x00000073b2737220 */ /* 0x000fe20000410000 */
[----:B------:R-:W-:Y:S01]  /*4ad0*/  FADD.FTZ R144, R206, -R179 ;  /* 0x800000b3ce907221 */ /* 0x000fe20000010000 */
[----:B------:R-:W-:-:S03]  /*4ae0*/  SHF.L.U32 R178, R29, 0x10, RZ ;  /* 0x000000101db27819 */ /* 0x000fc600000006ff */
[----:B------:R-:W-:Y:S01]  /*4af0*/  FMUL.FTZ R179, R215, R144 ;  /* 0x00000090d7b37220 */ /* 0x000fe20000410000 */
[----:B------:R-:W-:Y:S01]  /*4b00*/  SHF.L.U32 R144, R28, 0x10, RZ ;  /* 0x000000101c907819 */ /* 0x000fe200000006ff */
[----:B------:R-:W-:Y:S01]  /*4b10*/  FMUL.FTZ R173, R173, R178 ;  /* 0x000000b2adad7220 */ /* 0x000fe20000410000 */
[----:B------:R-:W-:Y:S01]  /*4b20*/  FMUL.FTZ R178, R244, R245 ;  /* 0x000000f5f4b27220 */ /* 0x000fe20000410000 */
[----:B------:R-:W-:Y:S01]  /*4b30*/  FMUL.FTZ R245, R179, R224 ;  /* 0x000000e0b3f57220 */ /* 0x000fe20000410000 */
[----:B------:R-:W-:-:S03]  /*4b40*/  F2FP.BF16.F32.PACK_AB R174, R115, R174 ;  /* 0x000000ae73ae723e */ /* 0x000fc600000010ff */
[C---:B------:R-:W-:Y:S01]  /*4b50*/  FFMA.FTZ R248, R245.reuse, R248, R112 ;  /* 0x000000f8f5f87223 */ /* 0x040fe20000010070 */
[----:B------:R-:W-:Y:S01]  /*4b60*/  FMUL.FTZ R112, R245, R144 ;  /* 0x00000090f5707220 */ /* 0x000fe20000410000 */
[----:B------:R-:W-:Y:S01]  /*4b70*/  FFMA.FTZ R144, R192, R177, R176 ;  /* 0x000000b1c0907223 */ /* 0x000fe200000100b0 */
[----:B------:R-:W-:Y:S02]  /*4b80*/  SHF.L.U32 R245, R19, 0x10, RZ ;  /* 0x0000001013f57819 */ /* 0x000fe400000006ff */
[----:B------:R-:W-:Y:S01]  /*4b90*/  F2FP.BF16.F32.PACK_AB R173, R178, R173 ;  /* 0x000000adb2ad723e */ /* 0x000fe200000010ff */
[----:B------:R-:W-:-:S04]  /*4ba0*/  FADD.FTZ R144, R191, -R144 ;  /* 0x80000090bf907221 */ /* 0x000fc80000010000 */
[----:B------:R-:W-:-:S04]  /*4bb0*/  FMUL.FTZ R144, R215, R144 ;  /* 0x00000090d7907220 */ /* 0x000fc80000410000 */
[C---:B------:R-:W-:Y:S01]  /*4bc0*/  FMUL.FTZ R172, R144.reuse, R224 ;  /* 0x000000e090ac7220 */ /* 0x040fe20000410000 */
[----:B------:R-:W-:-:S03]  /*4bd0*/  F2FP.BF16.F32.PACK_AB R144, R144, R179 ;  /* 0x000000b39090723e */ /* 0x000fc600000010ff */
[C---:B------:R-:W-:Y:S01]  /*4be0*/  FMUL.FTZ R245, R172.reuse, R245 ;  /* 0x000000f5acf57220 */ /* 0x040fe20000410000 */
[----:B------:R-:W-:-:S04]  /*4bf0*/  FFMA.FTZ R249, R172, R249, R113 ;  /* 0x000000f9acf97223 */ /* 0x000fc80000010071 */
[----:B------:R-:W-:-:S07]  /*4c00*/  F2FP.BF16.F32.PACK_AB R172, R245, R112 ;  /* 0x00000070f5ac723e */ /* 0x000fce00000010ff */
.L_x_203:
[----:B------:R-:W0:Y:S08]  /*4c10*/  @P1 LDC.64 R114, c[0x0][0x478] ;  /* 0x00011e00ff721b82 */ /* 0x000e300000000a00 */
[----:B------:R-:W1:Y:S01]  /*4c20*/  LDC.64 R112, c[0x0][0x468] ;  /* 0x00011a00ff707b82 */ /* 0x000e620000000a00 */
[----:B0-----:R-:W-:Y:S01]  /*4c30*/  @P1 IMAD.WIDE.U32 R178, R193, 0x10, R114 ;  /* 0x00000010c1b21825 */ /* 0x001fe200078e0072 */
[----:B------:R-:W-:-:S02]  /*4c40*/  MOV R114, R247 ;  /* 0x000000f700727202 */ /* 0x000fc40000000f00 */
[----:B------:R-:W-:Y:S02]  /*4c50*/  MOV R115, R246 ;  /* 0x000000f600737202 */ /* 0x000fe40000000f00 */
[----:B------:R0:W-:Y:S01]  /*4c60*/  @P1 STG.E.128 desc[UR6][R178.64], R144 ;  /* 0x00000090b2001986 */ /* 0x0001e2000c101d06 */
[C---:B-1----:R-:W-:Y:S01]  /*4c70*/  IMAD.WIDE.U32 R244, R193.reuse, 0x10, R112 ;  /* 0x00000010c1f47825 */ /* 0x042fe200078e0070 */
[----:B------:R-:W-:Y:S02]  /*4c80*/  MOV R112, R248 ;  /* 0x000000f800707202 */ /* 0x000fe40000000f00 */
[----:B------:R-:W-:Y:S02]  /*4c90*/  MOV R113, R249 ;  /* 0x000000f900717202 */ /* 0x000fe40000000f00 */
[----:B------:R0:W-:Y:S01]  /*4ca0*/  STG.E.128 desc[UR6][R244.64], R172 ;  /* 0x000000acf4007986 */ /* 0x0001e2000c101d06 */
[----:B------:R-:W-:-:S07]  /*4cb0*/  IADD3 R193, PT, PT, R193, 0x20, RZ ;  /* 0x00000020c1c17810 */ /* 0x000fce0007ffe0ff */
.L_x_201:
[----:B------:R-:W-:Y:S05]  /*4cc0*/  BSYNC.RECONVERGENT B2 ;  /* 0x0000000000027941 */ /* 0x000fea0003800200 */
.L_x_200:
[----:B------:R-:W-:Y:S04]  /*4cd0*/  BSSY.RECONVERGENT B2, `(.L_x_204) ;  /* 0x00000a6000027945 */ /* 0x000fe80003800200 */
[----:B------:R-:W-:Y:S05]  /*4ce0*/  @!P3 BRA `(.L_x_205) ;  /* 0x000000080090b947 */ /* 0x000fea0003800000 */
[----:B0-----:R-:W0:Y:S02]  /*4cf0*/  LDC.64 R172, c[0x0][0x390] ;  /* 0x0000e400ffac7b82 */ /* 0x001e240000000a00 */
[----:B0-----:R-:W-:-:S06]  /*4d00*/  IMAD.WIDE.U32 R172, R193, 0x10, R172 ;  /* 0x00000010c1ac7825 */ /* 0x001fcc00078e00ac */
[----:B------:R-:W5:Y:S01]  /*4d10*/  LDG.E.128 R172, desc[UR6][R172.64] ;  /* 0x00000006acac7981 */ /* 0x000f62000c1e1d00 */
[----:B------:R-:W-:-:S04]  /*4d20*/  ISETP.NE.U32.AND P1, PT, RZ, UR12, PT ;  /* 0x0000000cff007c0c */ /* 0x000fc8000bf25070 */
[----:B------:R-:W-:-:S13]  /*4d30*/  ISETP.NE.AND.EX P1, PT, RZ, UR13, PT, P1 ;  /* 0x0000000dff007c0c */ /* 0x000fda000bf25310 */
[----:B------:R-:W-:Y:S05]  /*4d40*/  @!P1 BRA `(.L_x_206) ;  /* 0x0000000400349947 */ /* 0x000fea0003800000 */
[-CC-:B------:R-:W-:Y:S01]  /*4d50*/  FFMA.FTZ R145, R241, R177.reuse, R176.reuse ;  /* 0x000000b1f1917223 */ /* 0x180fe200000100b0 */
[-CC-:B------:R-:W-:Y:S01]  /*4d60*/  FFMA.FTZ R146, R200, R177.reuse, R176.reuse ;  /* 0x000000b1c8927223 */ /* 0x180fe200000100b0 */
[----:B------:R-:W-:Y:S01]  /*4d70*/  FFMA.FTZ R178, R182, R177, R176 ;  /* 0x000000b1b6b27223 */ /* 0x000fe200000100b0 */
[----:B------:R-:W-:Y:S01]  /*4d80*/  SHF.L.U32 R247, R17, 0x10, RZ ;  /* 0x0000001011f77819 */ /* 0x000fe200000006ff */
[----:B------:R-:W-:Y:S01]  /*4d90*/  FADD.FTZ R144, R240, -R145 ;  /* 0x80000091f0907221 */ /* 0x000fe20000010000 */
[----:B------:R-:W-:Y:S01]  /*4da0*/  FADD.FTZ R146, R197, -R146 ;  /* 0x80000092c5927221 */ /* 0x000fe20000010000 */
[----:B-----5:R-:W-:Y:S01]  /*4db0*/  SHF.L.U32 R145, R175, 0x10, RZ ;  /* 0x00000010af917819 */ /* 0x020fe200000006ff */
        /* <DEDUP_REMOVED lines=11> */
[----:B------:R-:W-:-:S03]  /*4e70*/  FMUL.FTZ R178, R244, R224 ;  /* 0x000000e0f4b27220 */ /* 0x000fc60000410000 */
[----:B------:R-:W-:Y:S01]  /*4e80*/  FFMA.FTZ R127, R144, R145, R127 ;  /* 0x00000091907f7223 */ /* 0x000fe2000001007f */
[----:B------:R-:W-:-:S04]  /*4e90*/  FFMA.FTZ R145, R231, R177, R176 ;  /* 0x000000b1e7917223 */ /* 0x000fc800000100b0 */
        /* <DEDUP_REMOVED lines=10> */
[----:B------:R-:W-:Y:S01]  /*4f40*/  FFMA.FTZ R244, R184, R177, R176 ;  /* 0x000000b1b8f47223 */ /* 0x000fe200000100b0 */
[----:B------:R-:W-:Y:S01]  /*4f50*/  FMUL.FTZ R178, R178, R247 ;  /* 0x000000f7b2b27220 */ /* 0x000fe20000410000 */
[----:B------:R-:W-:Y:S01]  /*4f60*/  SHF.L.U32 R247, R16, 0x10, RZ ;  /* 0x0000001010f77819 */ /* 0x000fe200000006ff */
[----:B------:R-:W-:Y:S01]  /*4f70*/  FADD.FTZ R174, R220, -R145 ;  /* 0x80000091dcae7221 */ /* 0x000fe20000010000 */
[----:B------:R-:W-:-:S03]  /*4f80*/  FADD.FTZ R244, R183, -R244 ;  /* 0x800000f4b7f47221 */ /* 0x000fc60000010000 */
[----:B------:R-:W-:Y:S01]  /*4f90*/  FMUL.FTZ R145, R215, R174 ;  /* 0x000000aed7917220 */ /* 0x000fe20000410000 */
[----:B------:R-:W-:Y:S01]  /*4fa0*/  PRMT R174, R173, 0x7632, R174 ;  /* 0x00007632adae7816 */ /* 0x000fe200000000ae */
[----:B------:R-:W-:Y:S01]  /*4fb0*/  FMUL.FTZ R246, R215, R244 ;  /* 0x000000f4d7f67220 */ /* 0x000fe20000410000 */
[----:B------:R-:W-:Y:S01]  /*4fc0*/  SHF.L.U32 R173, R173, 0x10, RZ ;  /* 0x00000010adad7819 */ /* 0x000fe200000006ff */
[-C--:B------:R-:W-:Y:S01]  /*4fd0*/  FMUL.FTZ R245, R145, R224.reuse ;  /* 0x000000e091f57220 */ /* 0x080fe20000410000 */
[----:B------:R-:W-:Y:S01]  /*4fe0*/  SHF.L.U32 R174, R174, 0x10, RZ ;  /* 0x00000010aeae7819 */ /* 0x000fe200000006ff */
[C---:B------:R-:W-:Y:S01]  /*4ff0*/  FMUL.FTZ R244, R246.reuse, R224 ;  /* 0x000000e0f6f47220 */ /* 0x040fe20000410000 */
[----:B------:R-:W-:Y:S01]  /*5000*/  F2FP.BF16.F32.PACK_AB R145, R246, R145 ;  /* 0x00000091f691723e */ /* 0x000fe200000010ff */
[----:B------:R-:W-:Y:S01]  /*5010*/  FFMA.FTZ R122, R245, R173, R122 ;  /* 0x000000adf57a7223 */ /* 0x000fe2000001007a */
[----:B------:R-:W-:Y:S01]  /*5020*/  SHF.L.U32 R173, R18, 0x10, RZ ;  /* 0x0000001012ad7819 */ /* 0x000fe200000006ff */
[C---:B------:R-:W-:Y:S01]  /*5030*/  FFMA.FTZ R123, R244.reuse, R174, R123 ;  /* 0x000000aef47b7223 */ /* 0x040fe2000001007b */
[----:B------:R-:W-:Y:S01]  /*5040*/  SHF.L.U32 R174, R39, 0x10, RZ ;  /* 0x0000001027ae7819 */ /* 0x000fe200000006ff */
[----:B------:R-:W-:Y:S01]  /*5050*/  FMUL.FTZ R244, R244, R247 ;  /* 0x000000f7f4f47220 */ /* 0x000fe20000410000 */
[----:B------:R-:W-:-:S03]  /*5060*/  SHF.L.U32 R246, R37, 0x10, RZ ;  /* 0x0000001025f67819 */ /* 0x000fc600000006ff */
[----:B------:R-:W-:Y:S01]  /*5070*/  FMUL.FTZ R175, R175, R174 ;  /* 0x000000aeafaf7220 */ /* 0x000fe20000410000 */
[----:B------:R-:W-:Y:S01]  /*5080*/  FMUL.FTZ R174, R144, R173 ;  /* 0x000000ad90ae7220 */ /* 0x000fe20000410000 */
[----:B------:R-:W-:-:S04]  /*5090*/  SHF.L.U32 R144, R38, 0x10, RZ ;  /* 0x0000001026907819 */ /* 0x000fc800000006ff */
[----:B------:R-:W-:Y:S01]  /*50a0*/  F2FP.BF16.F32.PACK_AB R175, R174, R175 ;  /* 0x000000afaeaf723e */ /* 0x000fe200000010ff */
[----:B------:R-:W-:Y:S01]  /*50b0*/  FMUL.FTZ R173, R179, R144 ;  /* 0x00000090b3ad7220 */ /* 0x000fe20000410000 */
[----:B------:R-:W-:-:S04]  /*50c0*/  FFMA.FTZ R179, R205, R177, R176 ;  /* 0x000000b1cdb37223 */ /* 0x000fc800000100b0 */
[----:B------:R-:W-:Y:S01]  /*50d0*/  FADD.FTZ R144, R204, -R179 ;  /* 0x800000b3cc907221 */ /* 0x000fe20000010000 */
[----:B------:R-:W-:Y:S01]  /*50e0*/  FMUL.FTZ R179, R245, R246 ;  /* 0x000000f6f5b37220 */ /* 0x000fe20000410000 */
[----:B------:R-:W-:Y:S02]  /*50f0*/  SHF.L.U32 R246, R172, 0x10, RZ ;  /* 0x00000010acf67819 */ /* 0x000fe400000006ff */
[----:B------:R-:W-:Y:S01]  /*5100*/  FMUL.FTZ R245, R215, R144 ;  /* 0x00000090d7f57220 */ /* 0x000fe20000410000 */
[----:B------:R-:W-:Y:S02]  /*5110*/  SHF.L.U32 R144, R36, 0x10, RZ ;  /* 0x0000001024907819 */ /* 0x000fe400000006ff */
[----:B------:R-:W-:Y:S01]  /*5120*/  PRMT R172, R172, 0x7632, R172 ;  /* 0x00007632acac7816 */ /* 0x000fe200000000ac */
[----:B------:R-:W-:Y:S01]  /*5130*/  FMUL.FTZ R247, R245, R224 ;  /* 0x000000e0f5f77220 */ /* 0x000fe20000410000 */
[----:B------:R-:W-:Y:S02]  /*5140*/  F2FP.BF16.F32.PACK_AB R174, R178, R173 ;  /* 0x000000adb2ae723e */ /* 0x000fe400000010ff */
[----:B------:R-:W-:Y:S01]  /*5150*/  F2FP.BF16.F32.PACK_AB R173, R244, R179 ;  /* 0x000000b3f4ad723e */ /* 0x000fe200000010ff */
[C---:B------:R-:W-:Y:S01]  /*5160*/  FFMA.FTZ R246, R247.reuse, R246, R120 ;  /* 0x000000f6f7f67223 */ /* 0x040fe20000010078 */
[----:B------:R-:W-:Y:S01]  /*5170*/  FMUL.FTZ R120, R247, R144 ;  /* 0x00000090f7787220 */ /* 0x000fe20000410000 */
[----:B------:R-:W-:Y:S01]  /*5180*/  FFMA.FTZ R144, R186, R177, R176 ;  /* 0x000000b1ba907223 */ /* 0x000fe200000100b0 */
[----:B------:R-:W-:-:S03]  /*5190*/  SHF.L.U32 R247, R172, 0x10, RZ ;  /* 0x00000010acf77819 */ /* 0x000fc600000006ff */
[----:B------:R-:W-:-:S04]  /*51a0*/  FADD.FTZ R144, R185, -R144 ;  /* 0x80000090b9907221 */ /* 0x000fc80000010000 */
[----:B------:R-:W-:-:S04]  /*51b0*/  FMUL.FTZ R144, R215, R144 ;  /* 0x00000090d7907220 */ /* 0x000fc80000410000 */
[C---:B------:R-:W-:Y:S01]  /*51c0*/  FMUL.FTZ R172, R144.reuse, R224 ;  /* 0x000000e090ac7220 */ /* 0x040fe20000410000 */
[----:B------:R-:W-:-:S03]  /*51d0*/  F2FP.BF16.F32.PACK_AB R144, R144, R245 ;  /* 0x000000f59090723e */ /* 0x000fc600000010ff */
[C---:B------:R-:W-:Y:S01]  /*51e0*/  FMUL.FTZ R249, R172.reuse, R249 ;  /* 0x000000f9acf97220 */ /* 0x040fe20000410000 */
[----:B------:R-:W-:-:S04]  /*51f0*/  FFMA.FTZ R247, R172, R247, R121 ;  /* 0x000000f7acf77223 */ /* 0x000fc80000010079 */
[----:B------:R-:W-:Y:S01]  /*5200*/  F2FP.BF16.F32.PACK_AB R172, R249, R120 ;  /* 0x00000078f9ac723e */ /* 0x000fe200000010ff */
[----:B------:R-:W-:Y:S06]  /*5210*/  BRA `(.L_x_207) ;  /* 0x0000000400207947 */ /* 0x000fec0003800000 */
.L_x_206:
[-CC-:B------:R-:W-:Y:S01]  /*5220*/  FFMA.FTZ R179, R241, R177.reuse, R176.reuse ;  /* 0x000000b1f1b37223 */ /* 0x180fe200000100b0 */
[----:B------:R-:W-:-:S03]  /*5230*/  FFMA.FTZ R244, R200, R177, R176 ;  /* 0x000000b1c8f47223 */ /* 0x000fc600000100b0 */
[----:B------:R-:W-:Y:S01]  /*5240*/  FADD.FTZ R178, R240, -R179 ;  /* 0x800000b3f0b27221 */ /* 0x000fe20000010000 */
[----:B------:R-:W-:-:S03]  /*5250*/  FADD.FTZ R244, R197, -R244 ;  /* 0x800000f4c5f47221 */ /* 0x000fc60000010000 */
        /* <DEDUP_REMOVED lines=23> */
[----:B------:R-:W-:-:S02]  /*53d0*/  FADD.FTZ R246, R183, -R246 ;  /* 0x800000f6b7f67221 */ /* 0x000fc40000010000 */
[----:B------:R-:W-:Y:S01]  /*53e0*/  FFMA.FTZ R125, R174, R244, R125 ;  /* 0x000000f4ae7d7223 */ /* 0x000fe2000001007d */
[----:B------:R-:W-:Y:S01]  /*53f0*/  FADD.FTZ R244, R220, -R245 ;  /* 0x800000f5dcf47221 */ /* 0x000fe20000010000 */
[----:B------:R-:W-:Y:S01]  /*5400*/  FMUL.FTZ R247, R215, R246 ;  /* 0x000000f6d7f77220 */ /* 0x000fe20000410000 */
[----:B------:R-:W-:Y:S02]  /*5410*/  SHF.L.U32 R246, R173, 0x10, RZ ;  /* 0x00000010adf67819 */ /* 0x000fe400000006ff */
[----:B------:R-:W-:Y:S01]  /*5420*/  FMUL.FTZ R245, R215, R244 ;  /* 0x000000f4d7f57220 */ /* 0x000fe20000410000 */
[----:B------:R-:W-:-:S03]  /*5430*/  PRMT R244, R173, 0x7632, R244 ;  /* 0x00007632adf47816 */ /* 0x000fc600000000f4 */
[-C--:B------:R-:W-:Y:S01]  /*5440*/  FMUL.FTZ R173, R245, R224.reuse ;  /* 0x000000e0f5ad7220 */ /* 0x080fe20000410000 */
[----:B------:R-:W-:Y:S01]  /*5450*/  SHF.L.U32 R248, R244, 0x10, RZ ;  /* 0x00000010f4f87819 */ /* 0x000fe200000006ff */
[----:B------:R-:W-:Y:S01]  /*5460*/  FMUL.FTZ R244, R247, R224 ;  /* 0x000000e0f7f47220 */ /* 0x000fe20000410000 */
[-C--:B------:R-:W-:Y:S01]  /*5470*/  FFMA.FTZ R245, R205, R177.reuse, R176 ;  /* 0x000000b1cdf57223 */ /* 0x080fe200000100b0 */
[----:B------:R-:W-:Y:S01]  /*5480*/  FFMA.FTZ R122, R173, R246, R122 ;  /* 0x000000f6ad7a7223 */ /* 0x000fe2000001007a */
[----:B------:R-:W-:Y:S01]  /*5490*/  SHF.L.U32 R247, R172, 0x10, RZ ;  /* 0x00000010acf77819 */ /* 0x000fe200000006ff */
[----:B------:R-:W-:Y:S01]  /*54a0*/  FFMA.FTZ R123, R244, R248, R123 ;  /* 0x000000f8f47b7223 */ /* 0x000fe2000001007b */
[----:B------:R-:W-:Y:S01]  /*54b0*/  FFMA.FTZ R248, R186, R177, R176 ;  /* 0x000000b1baf87223 */ /* 0x000fe200000100b0 */
[----:B------:R-:W-:-:S03]  /*54c0*/  FADD.FTZ R246, R204, -R245 ;  /* 0x800000f5ccf67221 */ /* 0x000fc60000010000 */
[----:B------:R-:W-:Y:S01]  /*54d0*/  FADD.FTZ R248, R185, -R248 ;  /* 0x800000f8b9f87221 */ /* 0x000fe20000010000 */
[C---:B------:R-:W-:Y:S01]  /*54e0*/  FMUL.FTZ R245, R215.reuse, R246 ;  /* 0x000000f6d7f57220 */ /* 0x040fe20000410000 */
[----:B------:R-:W-:Y:S02]  /*54f0*/  PRMT R246, R172, 0x7632, R246 ;  /* 0x00007632acf67816 */ /* 0x000fe400000000f6 */
[----:B------:R-:W-:Y:S01]  /*5500*/  FMUL.FTZ R249, R215, R248 ;  /* 0x000000f8d7f97220 */ /* 0x000fe20000410000 */
[-C--:B------:R-:W-:Y:S01]  /*5510*/  FMUL.FTZ R245, R245, R224.reuse ;  /* 0x000000e0f5f57220 */ /* 0x080fe20000410000 */
[----:B------:R-:W-:Y:S02]  /*5520*/  SHF.L.U32 R248, R246, 0x10, RZ ;  /* 0x00000010f6f87819 */ /* 0x000fe400000006ff */
[----:B------:R-:W-:Y:S01]  /*5530*/  FMUL.FTZ R172, R249, R224 ;  /* 0x000000e0f9ac7220 */ /* 0x000fe20000410000 */
[----:B------:R-:W-:Y:S01]  /*5540*/  FFMA.FTZ R246, R245, R247, R120 ;  /* 0x000000f7f5f67223 */ /* 0x000fe20000010078 */
[----:B------:R-:W-:-:S02]  /*5550*/  SHF.L.U32 R120, R39, 0x10, RZ ;  /* 0x0000001027787819 */ /* 0x000fc400000006ff */
[----:B------:R-:W-:Y:S01]  /*5560*/  FFMA.FTZ R247, R172, R248, R121 ;  /* 0x000000f8acf77223 */ /* 0x000fe20000010079 */
[----:B------:R-:W-:Y:S02]  /*5570*/  SHF.L.U32 R121, R18, 0x10, RZ ;  /* 0x0000001012797819 */ /* 0x000fe400000006ff */
[----:B------:R-:W-:Y:S01]  /*5580*/  FMUL.FTZ R175, R175, R120 ;  /* 0x00000078afaf7220 */ /* 0x000fe20000410000 */
[----:B------:R-:W-:Y:S02]  /*5590*/  SHF.L.U32 R120, R38, 0x10, RZ ;  /* 0x0000001026787819 */ /* 0x000fe400000006ff */
[----:B------:R-:W-:Y:S01]  /*55a0*/  FMUL.FTZ R178, R178, R121 ;  /* 0x00000079b2b27220 */ /* 0x000fe20000410000 */
[----:B------:R-:W-:Y:S02]  /*55b0*/  SHF.L.U32 R121, R17, 0x10, RZ ;  /* 0x0000001011797819 */ /* 0x000fe400000006ff */
[----:B------:R-:W-:Y:S01]  /*55c0*/  FMUL.FTZ R179, R179, R120 ;  /* 0x00000078b3b37220 */ /* 0x000fe20000410000 */
[----:B------:R-:W-:-:S02]  /*55d0*/  SHF.L.U32 R120, R37, 0x10, RZ ;  /* 0x0000001025787819 */ /* 0x000fc400000006ff */
[----:B------:R-:W-:Y:S01]  /*55e0*/  FMUL.FTZ R174, R174, R121 ;  /* 0x00000079aeae7220 */ /* 0x000fe20000410000 */
[----:B------:R-:W-:Y:S02]  /*55f0*/  SHF.L.U32 R121, R16, 0x10, RZ ;  /* 0x0000001010797819 */ /* 0x000fe400000006ff */
[----:B------:R-:W-:Y:S01]  /*5600*/  FMUL.FTZ R173, R173, R120 ;  /* 0x00000078adad7220 */ /* 0x000fe20000410000 */
[----:B------:R-:W-:Y:S02]  /*5610*/  SHF.L.U32 R120, R36, 0x10, RZ ;  /* 0x0000001024787819 */ /* 0x000fe400000006ff */
[----:B------:R-:W-:Y:S01]  /*5620*/  FMUL.FTZ R244, R244, R121 ;  /* 0x00000079f4f47220 */ /* 0x000fe20000410000 */
[----:B------:R-:W-:Y:S02]  /*5630*/  SHF.L.U32 R121, R15, 0x10, RZ ;  /* 0x000000100f797819 */ /* 0x000fe400000006ff */
[----:B------:R-:W-:Y:S01]  /*5640*/  FMUL.FTZ R120, R245, R120 ;  /* 0x00000078f5787220 */ /* 0x000fe20000410000 */
[----:B------:R-:W-:-:S02]  /*5650*/  F2FP.BF16.F32.PACK_AB R175, R178, R175 ;  /* 0x000000afb2af723e */ /* 0x000fc400000010ff */
[----:B------:R-:W-:Y:S01]  /*5660*/  FMUL.FTZ R121, R172, R121 ;  /* 0x00000079ac797220 */ /* 0x000fe20000410000 */
[----:B------:R-:W-:Y:S02]  /*5670*/  F2FP.BF16.F32.PACK_AB R174, R174, R179 ;  /* 0x000000b3aeae723e */ /* 0x000fe400000010ff */
[----:B------:R-:W-:Y:S02]  /*5680*/  F2FP.BF16.F32.PACK_AB R173, R244, R173 ;  /* 0x000000adf4ad723e */ /* 0x000fe400000010ff */
[----:B------:R-:W-:-:S07]  /*5690*/  F2FP.BF16.F32.PACK_AB R172, R121, R120 ;  /* 0x0000007879ac723e */ /* 0x000fce00000010ff */
.L_x_207:
[----:B------:R-:W0:Y:S08]  /*56a0*/  @P1 LDC.64 R178, c[0x0][0x478] ;  /* 0x00011e00ffb21b82 */ /* 0x000e300000000a00 */
[----:B------:R-:W1:Y:S01]  /*56b0*/  LDC.64 R120, c[0x0][0x468] ;  /* 0x00011a00ff787b82 */ /* 0x000e620000000a00 */
[----:B0-----:R-:W-:-:S05]  /*56c0*/  @P1 IMAD.WIDE.U32 R178, R193, 0x10, R178 ;  /* 0x00000010c1b21825 */ /* 0x001fca00078e00b2 */
[----:B------:R2:W-:Y:S01]  /*56d0*/  @P1 STG.E.128 desc[UR6][R178.64], R144 ;  /* 0x00000090b2001986 */ /* 0x0005e2000c101d06 */
[C---:B-1----:R-:W-:Y:S01]  /*56e0*/  IMAD.WIDE.U32 R244, R193.reuse, 0x10, R120 ;  /* 0x00000010c1f47825 */ /* 0x042fe200078e0078 */
[----:B------:R-:W-:Y:S02]  /*56f0*/  MOV R120, R246 ;  /* 0x000000f600787202 */ /* 0x000fe40000000f00 */
[----:B------:R-:W-:Y:S02]  /*5700*/  MOV R121, R247 ;  /* 0x000000f700797202 */ /* 0x000fe40000000f00 */
[----:B------:R2:W-:Y:S01]  /*5710*/  STG.E.128 desc[UR6][R244.64], R172 ;  /* 0x000000acf4007986 */ /* 0x0005e2000c101d06 */
[----:B------:R-:W-:-:S07]  /*5720*/  IADD3 R193, PT, PT, R193, 0x20, RZ ;  /* 0x00000020c1c17810 */ /* 0x000fce0007ffe0ff */
.L_x_205:
[----:B------:R-:W-:Y:S05]  /*5730*/  BSYNC.RECONVERGENT B2 ;  /* 0x0000000000027941 */ /* 0x000fea0003800200 */
.L_x_204:
[----:B------:R-:W-:Y:S04]  /*5740*/  BSSY.RECONVERGENT B2, `(.L_x_208) ;  /* 0x00000a6000027945 */ /* 0x000fe80003800200 */
[----:B------:R-:W-:Y:S05]  /*5750*/  @!P4 BRA `(.L_x_209) ;  /* 0x000000080090c947 */ /* 0x000fea0003800000 */
[----:B0-2---:R-:W0:Y:S02]  /*5760*/  LDC.64 R172, c[0x0][0x390] ;  /* 0x0000e400ffac7b82 */ /* 0x005e240000000a00 */
[----:B0-----:R-:W-:-:S06]  /*5770*/  IMAD.WIDE.U32 R172, R193, 0x10, R172 ;  /* 0x00000010c1ac7825 */ /* 0x001fcc00078e00ac */
[----:B------:R-:W5:Y:S01]  /*5780*/  LDG.E.128 R172, desc[UR6][R172.64] ;  /* 0x00000006acac7981 */ /* 0x000f62000c1e1d00 */
[----:B------:R-:W-:-:S04]  /*5790*/  ISETP.NE.U32.AND P1, PT, RZ, UR12, PT ;  /* 0x0000000cff007c0c */ /* 0x000fc8000bf25070 */
[----:B------:R-:W-:-:S13]  /*57a0*/  ISETP.NE.AND.EX P1, PT, RZ, UR13, PT, P1 ;  /* 0x0000000dff007c0c */ /* 0x000fda000bf25310 */
[----:B------:R-:W-:Y:S05]  /*57b0*/  @!P1 BRA `(.L_x_210) ;  /* 0x0000000400349947 */ /* 0x000fea0003800000 */
[-CC-:B------:R-:W-:Y:S01]  /*57c0*/  FFMA.FTZ R145, R239, R177.reuse, R176.reuse ;  /* 0x000000b1ef917223 */ /* 0x180fe200000100b0 */
[-CC-:B------:R-:W-:Y:S01]  /*57d0*/  FFMA.FTZ R179, R2, R177.reuse, R176.reuse ;  /* 0x000000b102b37223 */ /* 0x180fe200000100b0 */
[----:B------:R-:W-:Y:S02]  /*57e0*/  SHF.L.U32 R247, R13, 0x10, RZ ;  /* 0x000000100df77819 */ /* 0x000fe400000006ff */
[----:B------:R-:W-:Y:S01]  /*57f0*/  FADD.FTZ R144, R238, -R145 ;  /* 0x80000091ee907221 */ /* 0x000fe20000010000 */
[----:B------:R-:W-:Y:S01]  /*5800*/  FFMA.FTZ R145, R198, R177, R176 ;  /* 0x000000b1c6917223 */ /* 0x000fe200000100b0 */
[----:B------:R-:W-:Y:S01]  /*5810*/  FADD.FTZ R178, R0, -R179 ;  /* 0x800000b300b27221 */ /* 0x000fe20000010000 */
[----:B------:R-:W-:Y:S01]  /*5820*/  SHF.L.U32 R249, R11, 0x10, RZ ;  /* 0x000000100bf97819 */ /* 0x000fe200000006ff */
[----:B-----5:R-:W-:Y:S01]  /*5830*/  FMUL.FTZ R147, R215, R144 ;  /* 0x00000090d7937220 */ /* 0x020fe20000410000 */
[----:B------:R-:W-:Y:S01]  /*5840*/  FADD.FTZ R146, R196, -R145 ;  /* 0x80000091c4927221 */ /* 0x000fe20000010000 */
[----:B------:R-:W-:Y:S01]  /*5850*/  PRMT R144, R175, 0x7632, R144 ;  /* 0x00007632af907816 */ /* 0x000fe20000000090 */
[----:B------:R-:W-:Y:S01]  /*5860*/  FMUL.FTZ R244, R215, R178 ;  /* 0x000000b2d7f47220 */ /* 0x000fe20000410000 */
[----:B------:R-:W-:Y:S01]  /*5870*/  SHF.L.U32 R145, R175, 0x10, RZ ;  /* 0x00000010af917819 */ /* 0x000fe200000006ff */
[----:B------:R-:W-:Y:S01]  /*5880*/  FMUL.FTZ R175, R147, R224 ;  /* 0x000000e093af7220 */ /* 0x000fe20000410000 */
[----:B------:R-:W-:Y:S01]  /*5890*/  FMUL.FTZ R146, R215, R146 ;  /* 0x00000092d7927220 */ /* 0x000fe20000410000 */
[----:B------:R-:W-:-:S02]  /*58a0*/  FMUL.FTZ R178, R244, R224 ;  /* 0x000000e0f4b27220 */ /* 0x000fc40000410000 */
[----:B------:R-:W-:Y:S01]  /*58b0*/  FFMA.FTZ R134, R175, R145, R134 ;  /* 0x00000091af867223 */ /* 0x000fe20000010086 */
[----:B------:R-:W-:Y:S01]  /*58c0*/  SHF.L.U32 R145, R144, 0x10, RZ ;  /* 0x0000001090917819 */ /* 0x000fe200000006ff */
[C---:B------:R-:W-:Y:S01]  /*58d0*/  FMUL.FTZ R144, R146.reuse, R224 ;  /* 0x000000e092907220 */ /* 0x040fe20000410000 */
[----:B------:R-:W-:-:S03]  /*58e0*/  F2FP.BF16.F32.PACK_AB R147, R146, R147 ;  /* 0x000000939293723e */ /* 0x000fc600000010ff */
        /* <DEDUP_REMOVED lines=36> */
[----:B------:R-:W-:Y:S01]  /*5b30*/  FFMA.FTZ R144, R203, R177, R176 ;  /* 0x000000b1cb907223 */ /* 0x000fe200000100b0 */
[----:B------:R-:W-:Y:S01]  /*5b40*/  FMUL.FTZ R179, R245, R246 ;  /* 0x000000f6f5b37220 */ /* 0x000fe20000410000 */
[C---:B------:R-:W-:Y:S02]  /*5b50*/  SHF.L.U32 R246, R172.reuse, 0x10, RZ ;  /* 0x00000010acf67819 */ /* 0x040fe400000006ff */
[----:B------:R-:W-:Y:S01]  /*5b60*/  FADD.FTZ R144, R201, -R144 ;  /* 0x80000090c9907221 */ /* 0x000fe20000010000 */
[----:B------:R-:W-:Y:S02]  /*5b70*/  PRMT R172, R172, 0x7632, R172 ;  /* 0x00007632acac7816 */ /* 0x000fe400000000ac */
[----:B------:R-:W-:Y:S01]  /*5b80*/  F2FP.BF16.F32.PACK_AB R174, R178, R173 ;  /* 0x000000adb2ae723e */ /* 0x000fe200000010ff */
[----:B------:R-:W-:Y:S01]  /*5b90*/  FMUL.FTZ R245, R215, R144 ;  /* 0x00000090d7f57220 */ /* 0x000fe20000410000 */
[----:B------:R-:W-:-:S02]  /*5ba0*/  SHF.L.U32 R144, R44, 0x10, RZ ;  /* 0x000000102c907819 */ /* 0x000fc400000006ff */
[----:B------:R-:W-:Y:S01]  /*5bb0*/  F2FP.BF16.F32.PACK_AB R173, R244, R179 ;  /* 0x000000b3f4ad723e */ /* 0x000fe200000010ff */
[----:B------:R-:W-:-:S04]  /*5bc0*/  FMUL.FTZ R247, R245, R224 ;  /* 0x000000e0f5f77220 */ /* 0x000fc80000410000 */
        /* <DEDUP_REMOVED lines=12> */
.L_x_210:
[----:B------:R-:W-:-:S04]  /*5c90*/  FFMA.FTZ R179, R239, R177, R176 ;  /* 0x000000b1efb37223 */ /* 0x000fc800000100b0 */
[----:B------:R-:W-:Y:S01]  /*5ca0*/  FADD.FTZ R178, R238, -R179 ;  /* 0x800000b3eeb27221 */ /* 0x000fe20000010000 */
[----:B------:R-:W-:-:S04]  /*5cb0*/  FFMA.FTZ R179, R198, R177, R176 ;  /* 0x000000b1c6b37223 */ /* 0x000fc800000100b0 */
[----:B------:R-:W-:Y:S01]  /*5cc0*/  FADD.FTZ R244, R196, -R179 ;  /* 0x800000b3c4f47221 */ /* 0x000fe20000010000 */
[----:B-----5:R-:W-:Y:S01]  /*5cd0*/  FMUL.FTZ R179, R215, R178 ;  /* 0x000000b2d7b37220 */ /* 0x020fe20000410000 */
[----:B------:R-:W-:Y:S02]  /*5ce0*/  PRMT R178, R175, 0x7632, R178 ;  /* 0x00007632afb27816 */ /* 0x000fe400000000b2 */
[----:B------:R-:W-:Y:S01]  /*5cf0*/  FMUL.FTZ R245, R215, R244 ;  /* 0x000000f4d7f57220 */ /* 0x000fe20000410000 */
[----:B------:R-:W-:Y:S01]  /*5d00*/  SHF.L.U32 R244, R175, 0x10, RZ ;  /* 0x00000010aff47819 */ /* 0x000fe200000006ff */
[-C--:B------:R-:W-:Y:S01]  /*5d10*/  FMUL.FTZ R175, R179, R224.reuse ;  /* 0x000000e0b3af7220 */ /* 0x080fe20000410000 */
[-C--:B------:R-:W-:Y:S01]  /*5d20*/  FFMA.FTZ R179, R229, R177.reuse, R176 ;  /* 0x000000b1e5b37223 */ /* 0x080fe200000100b0 */
[----:B------:R-:W-:Y:S01]  /*5d30*/  SHF.L.U32 R246, R178, 0x10, RZ ;  /* 0x00000010b2f67819 */ /* 0x000fe200000006ff */
[----:B------:R-:W-:Y:S01]  /*5d40*/  FMUL.FTZ R178, R245, R224 ;  /* 0x000000e0f5b27220 */ /* 0x000fe20000410000 */
[----:B------:R-:W-:Y:S01]  /*5d50*/  FFMA.FTZ R134, R175, R244, R134 ;  /* 0x000000f4af867223 */ /* 0x000fe20000010086 */
[----:B------:R-:W-:Y:S01]  /*5d60*/  FADD.FTZ R244, R226, -R179 ;  /* 0x800000b3e2f47221 */ /* 0x000fe20000010000 */
[----:B------:R-:W-:Y:S01]  /*5d70*/  FFMA.FTZ R179, R2, R177, R176 ;  /* 0x000000b102b37223 */ /* 0x000fe200000100b0 */
[----:B------:R-:W-:Y:S01]  /*5d80*/  FFMA.FTZ R135, R178, R246, R135 ;  /* 0x000000f6b2877223 */ /* 0x000fe20000010087 */
[----:B------:R-:W-:-:S02]  /*5d90*/  SHF.L.U32 R245, R174, 0x10, RZ ;  /* 0x00000010aef57819 */ /* 0x000fc400000006ff */
[----:B------:R-:W-:Y:S01]  /*5da0*/  FADD.FTZ R246, R0, -R179 ;  /* 0x800000b300f67221 */ /* 0x000fe20000010000 */
[C---:B------:R-:W-:Y:S01]  /*5db0*/  FMUL.FTZ R179, R215.reuse, R244 ;  /* 0x000000f4d7b37220 */ /* 0x040fe20000410000 */
[----:B------:R-:W-:Y:S02]  /*5dc0*/  PRMT R244, R174, 0x7632, R244 ;  /* 0x00007632aef47816 */ /* 0x000fe400000000f4 */
[----:B------:R-:W-:Y:S01]  /*5dd0*/  FMUL.FTZ R247, R215, R246 ;  /* 0x000000f6d7f77220 */ /* 0x000fe20000410000 */
[-C--:B------:R-:W-:Y:S01]  /*5de0*/  FMUL.FTZ R179, R179, R224.reuse ;  /* 0x000000e0b3b37220 */ /* 0x080fe20000410000 */
[----:B------:R-:W-:Y:S01]  /*5df0*/  SHF.L.U32 R244, R244, 0x10, RZ ;  /* 0x00000010f4f47819 */ /* 0x000fe200000006ff */
[----:B------:R-:W-:Y:S01]  /*5e00*/  FFMA.FTZ R246, R4, R177, R176 ;  /* 0x000000b104f67223 */ /* 0x000fe200000100b0 */
[----:B------:R-:W-:Y:S01]  /*5e10*/  FMUL.FTZ R174, R247, R224 ;  /* 0x000000e0f7ae7220 */ /* 0x000fe20000410000 */
[----:B------:R-:W-:Y:S01]  /*5e20*/  FFMA.FTZ R132, R179, R245, R132 ;  /* 0x000000f5b3847223 */ /* 0x000fe20000010084 */
[----:B------:R-:W-:Y:S01]  /*5e30*/  FFMA.FTZ R245, R221, R177, R176 ;  /* 0x000000b1ddf57223 */ /* 0x000fe200000100b0 */
[----:B------:R-:W-:Y:S01]  /*5e40*/  FADD.FTZ R246, R3, -R246 ;  /* 0x800000f603f67221 */ /* 0x000fe20000010000 */
[----:B------:R-:W-:-:S02]  /*5e50*/  FFMA.FTZ R133, R174, R244, R133 ;  /* 0x000000f4ae857223 */ /* 0x000fc40000010085 */
        /* <DEDUP_REMOVED lines=8> */
[----:B------:R-:W-:Y:S01]  /*5ee0*/  SHF.L.U32 R247, R172, 0x10, RZ ;  /* 0x00000010acf77819 */ /* 0x000fe200000006ff */
[----:B------:R-:W-:Y:S01]  /*5ef0*/  FFMA.FTZ R130, R173, R246, R130 ;  /* 0x000000f6ad827223 */ /* 0x000fe20000010082 */
[-CC-:B------:R-:W-:Y:S01]  /*5f00*/  FFMA.FTZ R246, R203, R177.reuse, R176.reuse ;  /* 0x000000b1cbf67223 */ /* 0x180fe200000100b0 */
[----:B------:R-:W-:Y:S01]  /*5f10*/  FFMA.FTZ R131, R244, R248, R131 ;  /* 0x000000f8f4837223 */ /* 0x000fe20000010083 */
[----:B------:R-:W-:Y:S02]  /*5f20*/  FFMA.FTZ R248, R6, R177, R176 ;  /* 0x000000b106f87223 */ /* 0x000fe400000100b0 */
[----:B------:R-:W-:Y:S02]  /*5f30*/  FADD.FTZ R246, R201, -R246 ;  /* 0x800000f6c9f67221 */ /* 0x000fe40000010000 */
[----:B------:R-:W-:-:S02]  /*5f40*/  FADD.FTZ R248, R5, -R248 ;  /* 0x800000f805f87221 */ /* 0x000fc40000010000 */
[C---:B------:R-:W-:Y:S01]  /*5f50*/  FMUL.FTZ R245, R215.reuse, R246 ;  /* 0x000000f6d7f57220 */ /* 0x040fe20000410000 */
[----:B------:R-:W-:Y:S01]  /*5f60*/  PRMT R246, R172, 0x7632, R246 ;  /* 0x00007632acf67816 */ /* 0x000fe200000000f6 */
[----:B------:R-:W-:Y:S02]  /*5f70*/  FMUL.FTZ R249, R215, R248 ;  /* 0x000000f8d7f97220 */ /* 0x000fe40000410000 */
        /* <DEDUP_REMOVED lines=24> */
[----:B------:R-:W-:-:S07]  /*6100*/  F2FP.BF16.F32.PACK_AB R172, R129, R128 ;  /* 0x0000008081ac723e */ /* 0x000fce00000010ff */
.L_x_211:
        /* <DEDUP_REMOVED lines=9> */
.L_x_209:
[----:B------:R-:W-:Y:S05]  /*61a0*/  BSYNC.RECONVERGENT B2 ;  /* 0x0000000000027941 */ /* 0x000fea0003800200 */
.L_x_208:
[----:B------:R-:W-:Y:S05]  /*61b0*/  @!P5 BRA `(.L_x_212) ;  /* 0x000000380054d947 */ /* 0x000fea0003800000 */
[----:B0-23--:R-:W0:Y:S02]  /*61c0*/  LDC.64 R172, c[0x0][0x390] ;  /* 0x0000e400ffac7b82 */ /* 0x00de240000000a00 */
[----:B0-----:R-:W-:-:S06]  /*61d0*/  IMAD.WIDE.U32 R172, R193, 0x10, R172 ;  /* 0x00000010c1ac7825 */ /* 0x001fcc00078e00ac */
[----:B------:R-:W5:Y:S01]  /*61e0*/  LDG.E.128 R172, desc[UR6][R172.64] ;  /* 0x00000006acac7981 */ /* 0x000f62000c1e1d00 */
[----:B------:R-:W-:-:S04]  /*61f0*/  ISETP.NE.U32.AND P1, PT, RZ, UR12, PT ;  /* 0x0000000cff007c0c */ /* 0x000fc8000bf25070 */
[----:B------:R-:W-:-:S13]  /*6200*/  ISETP.NE.AND.EX P1, PT, RZ, UR13, PT, P1 ;  /* 0x0000000dff007c0c */ /* 0x000fda000bf25310 */
[----:B------:R-:W-:Y:S05]  /*6210*/  @!P1 BRA `(.L_x_213) ;  /* 0x0000000400349947 */ /* 0x000fea0003800000 */
        /* <DEDUP_REMOVED lines=16> */
[----:B-----5:R-:W-:Y:S01]  /*6320*/  FMUL.FTZ R177, R215, R176 ;  /* 0x000000b0d7b17220 */ /* 0x020fe20000410000 */
[----:B------:R-:W-:Y:S01]  /*6330*/  PRMT R176, R175, 0x7632, R176 ;  /* 0x00007632afb07816 */ /* 0x000fe200000000b0 */
[C---:B------:R-:W-:Y:S01]  /*6340*/  FMUL.FTZ R147, R215.reuse, R245 ;  /* 0x000000f5d7937220 */ /* 0x040fe20000410000 */
[C---:B------:R-:W-:Y:S01]  /*6350*/  FMUL.FTZ R178, R215.reuse, R179 ;  /* 0x000000b3d7b27220 */ /* 0x040fe20000410000 */
[C---:B------:R-:W-:Y:S01]  /*6360*/  FMUL.FTZ R146, R215.reuse, R250 ;  /* 0x000000fad7927220 */ /* 0x040fe20000410000 */
[C---:B------:R-:W-:Y:S01]  /*6370*/  FMUL.FTZ R179, R215.reuse, R252 ;  /* 0x000000fcd7b37220 */ /* 0x040fe20000410000 */
[C---:B------:R-:W-:Y:S01]  /*6380*/  FMUL.FTZ R145, R215.reuse, R246 ;  /* 0x000000f6d7917220 */ /* 0x040fe20000410000 */
[C---:B------:R-:W-:Y:S01]  /*6390*/  FMUL.FTZ R144, R215.reuse, R248 ;  /* 0x000000f8d7907220 */ /* 0x040fe20000410000 */
[----:B------:R-:W-:Y:S01]  /*63a0*/  FMUL.FTZ R215, R215, R244 ;  /* 0x000000f4d7d77220 */ /* 0x000fe20000410000 */
[----:B------:R-:W-:Y:S01]  /*63b0*/  SHF.L.U32 R244, R176, 0x10, RZ ;  /* 0x00000010b0f47819 */ /* 0x000fe200000006ff */
[-C--:B------:R-:W-:Y:S01]  /*63c0*/  FMUL.FTZ R176, R147, R224.reuse ;  /* 0x000000e093b07220 */ /* 0x080fe20000410000 */
[-C--:B------:R-:W-:Y:S01]  /*63d0*/  FMUL.FTZ R245, R146, R224.reuse ;  /* 0x000000e092f57220 */ /* 0x080fe20000410000 */
[----:B------:R-:W-:Y:S01]  /*63e0*/  SHF.L.U32 R246, R173, 0x10, RZ ;  /* 0x00000010adf67819 */ /* 0x000fe200000006ff */
[----:B------:R-:W-:Y:S01]  /*63f0*/  FMUL.FTZ R247, R177, R224 ;  /* 0x000000e0b1f77220 */ /* 0x000fe20000410000 */
[----:B------:R-:W-:Y:S01]  /*6400*/  FFMA.FTZ R143, R176, R244, R143 ;  /* 0x000000f4b08f7223 */ /* 0x000fe2000001008f */
[----:B------:R-:W-:Y:S01]  /*6410*/  SHF.L.U32 R244, R175, 0x10, RZ ;  /* 0x00000010aff47819 */ /* 0x000fe200000006ff */
[----:B------:R-:W-:Y:S01]  /*6420*/  FMUL.FTZ R175, R178, R224 ;  /* 0x000000e0b2af7220 */ /* 0x000fe20000410000 */
[----:B------:R-:W-:-:S02]  /*6430*/  F2FP.BF16.F32.PACK_AB R146, R179, R146 ;  /* 0x00000092b392723e */ /* 0x000fc400000010ff */
[----:B------:R-:W-:Y:S01]  /*6440*/  F2FP.BF16.F32.PACK_AB R147, R147, R178 ;  /* 0x000000b29393723e */ /* 0x000fe200000010ff */
[----:B------:R-:W-:Y:S01]  /*6450*/  FFMA.FTZ R142, R175, R244, R142 ;  /* 0x000000f4af8e7223 */ /* 0x000fe2000001008e */
[C---:B------:R-:W-:Y:S02]  /*6460*/  PRMT R244, R174.reuse, 0x7632, R244 ;  /* 0x00007632aef47816 */ /* 0x040fe400000000f4 */
[----:B------:R-:W-:Y:S02]  /*6470*/  SHF.L.U32 R174, R174, 0x10, RZ ;  /* 0x00000010aeae7819 */ /* 0x000fe400000006ff */
[----:B------:R-:W-:-:S03]  /*6480*/  SHF.L.U32 R244, R244, 0x10, RZ ;  /* 0x00000010f4f47819 */ /* 0x000fc600000006ff */
[----:B------:R-:W-:Y:S01]  /*6490*/  FFMA.FTZ R140, R245, R174, R140 ;  /* 0x000000aef58c7223 */ /* 0x000fe2000001008c */
[----:B------:R-:W-:Y:S01]  /*64a0*/  FMUL.FTZ R174, R179, R224 ;  /* 0x000000e0b3ae7220 */ /* 0x000fe20000410000 */
[----:B------:R-:W-:-:S03]  /*64b0*/  SHF.L.U32 R179, R10, 0x10, RZ ;  /* 0x000000100ab37819 */ /* 0x000fc600000006ff */
[----:B------:R-:W-:Y:S01]  /*64c0*/  FFMA.FTZ R141, R174, R244, R141 ;  /* 0x000000f4ae8d7223 */ /* 0x000fe2000001008d */
[----:B------:R-:W-:Y:S01]  /*64d0*/  PRMT R244, R173, 0x7632, R244 ;  /* 0x00007632adf47816 */ /* 0x000fe200000000f4 */
[----:B------:R-:W-:Y:S01]  /*64e0*/  FMUL.FTZ R173, R145, R224 ;  /* 0x000000e091ad7220 */ /* 0x000fe20000410000 */
[----:B------:R-:W-:Y:S01]  /*64f0*/  F2FP.BF16.F32.PACK_AB R145, R144, R145 ;  /* 0x000000919091723e */ /* 0x000fe200000010ff */
[----:B------:R-:W-:Y:S01]  /*6500*/  FMUL.FTZ R176, R176, R179 ;  /* 0x000000b3b0b07220 */ /* 0x000fe20000410000 */
[----:B------:R-:W-:Y:S01]  /*6510*/  SHF.L.U32 R179, R9, 0x10, RZ ;  /* 0x0000001009b37819 */ /* 0x000fe200000006ff */
[----:B------:R-:W-:Y:S01]  /*6520*/  FFMA.FTZ R138, R173, R246, R138 ;  /* 0x000000f6ad8a7223 */ /* 0x000fe2000001008a */
        /* <DEDUP_REMOVED lines=13> */
[----:B------:R-:W-:Y:S01]  /*6600*/  FMUL.FTZ R245, R245, R144 ;  /* 0x00000090f5f57220 */ /* 0x000fe20000410000 */
[----:B------:R-:W-:Y:S01]  /*6610*/  SHF.L.U32 R144, R53, 0x10, RZ ;  /* 0x0000001035907819 */ /* 0x000fe200000006ff */
[----:B------:R-:W-:Y:S01]  /*6620*/  FFMA.FTZ R136, R247, R172, R136 ;  /* 0x000000acf7887223 */ /* 0x000fe20000010088 */
[----:B------:R-:W-:Y:S01]  /*6630*/  F2FP.BF16.F32.PACK_AB R175, R176, R175 ;  /* 0x000000afb0af723e */ /* 0x000fe200000010ff */
[----:B------:R-:W-:Y:S01]  /*6640*/  FFMA.FTZ R137, R224, R246, R137 ;  /* 0x000000f6e0897223 */ /* 0x000fe20000010089 */
[----:B------:R-:W-:Y:S01]  /*6650*/  F2FP.BF16.F32.PACK_AB R174, R174, R245 ;  /* 0x000000f5aeae723e */ /* 0x000fe200000010ff */
[----:B------:R-:W-:Y:S01]  /*6660*/  FMUL.FTZ R178, R173, R144 ;  /* 0x00000090adb27220 */ /* 0x000fe20000410000 */
[----:B------:R-:W-:-:S02]  /*6670*/  SHF.L.U32 R144, R52, 0x10, RZ ;  /* 0x0000001034907819 */ /* 0x000fc400000006ff */
[----:B------:R-:W-:-:S03]  /*6680*/  SHF.L.U32 R173, R7, 0x10, RZ ;  /* 0x0000001007ad7819 */ /* 0x000fc600000006ff */
[----:B------:R-:W-:Y:S01]  /*6690*/  FMUL.FTZ R172, R247, R144 ;  /* 0x00000090f7ac7220 */ /* 0x000fe20000410000 */
[----:B------:R-:W-:Y:S01]  /*66a0*/  F2FP.BF16.F32.PACK_AB R144, R215, R177 ;  /* 0x000000b1d790723e */ /* 0x000fe200000010ff */
[----:B------:R-:W-:Y:S01]  /*66b0*/  FMUL.FTZ R179, R224, R173 ;  /* 0x000000ade0b37220 */ /* 0x000fe20000410000 */
[----:B------:R-:W-:-:S04]  /*66c0*/  F2FP.BF16.F32.PACK_AB R173, R249, R178 ;  /* 0x000000b2f9ad723e */ /* 0x000fc800000010ff */
[----:B------:R-:W-:Y:S01]  /*66d0*/  F2FP.BF16.F32.PACK_AB R172, R179, R172 ;  /* 0x000000acb3ac723e */ /* 0x000fe200000010ff */
[----:B------:R-:W-:Y:S06]  /*66e0*/  BRA `(.L_x_214) ;  /* 0x0000000400207947 */ /* 0x000fec0003800000 */
.L_x_213:
[-CC-:B------:R-:W-:Y:S01]  /*66f0*/  FFMA.FTZ R246, R214, R177.reuse, R176.reuse ;  /* 0x000000b1d6f67223 */ /* 0x180fe200000100b0 */
[-CC-:B------:R-:W-:Y:S01]  /*6700*/  FFMA.FTZ R249, R210, R177.reuse, R176.reuse ;  /* 0x000000b1d2f97223 */ /* 0x180fe200000100b0 */
[-CC-:B------:R-:W-:Y:S01]  /*6710*/  FFMA.FTZ R247, R235, R177.reuse, R176.reuse ;  /* 0x000000b1ebf77223 */ /* 0x180fe200000100b0 */
[-C--:B------:R-:W-:Y:S01]  /*6720*/  FFMA.FTZ R245, R237, R177.reuse, R176 ;  /* 0x000000b1edf57223 */ /* 0x080fe200000100b0 */
[----:B------:R-:W-:Y:S01]  /*6730*/  FADD.FTZ R246, R211, -R246 ;  /* 0x800000f6d3f67221 */ /* 0x000fe20000010000 */
[-CC-:B------:R-:W-:Y:S01]  /*6740*/  FFMA.FTZ R178, R212, R177.reuse, R176.reuse ;  /* 0x000000b1d4b27223 */ /* 0x180fe200000100b0 */
[-CC-:B------:R-:W-:Y:S01]  /*6750*/  FFMA.FTZ R179, R227, R177.reuse, R176.reuse ;  /* 0x000000b1e3b37223 */ /* 0x180fe200000100b0 */
[-CC-:B------:R-:W-:Y:S01]  /*6760*/  FFMA.FTZ R248, R219, R177.reuse, R176.reuse ;  /* 0x000000b1dbf87223 */ /* 0x180fe200000100b0 */
[----:B------:R-:W-:Y:S01]  /*6770*/  FFMA.FTZ R244, R216, R177, R176 ;  /* 0x000000b1d8f47223 */ /* 0x000fe200000100b0 */
[----:B------:R-:W-:Y:S01]  /*6780*/  FADD.FTZ R176, R208, -R249 ;  /* 0x800000f9d0b07221 */ /* 0x000fe20000010000 */
[----:B-----5:R-:W-:Y:S01]  /*6790*/  FMUL.FTZ R249, R215, R246 ;  /* 0x000000f6d7f97220 */ /* 0x020fe20000410000 */
[----:B------:R-:W-:Y:S01]  /*67a0*/  PRMT R246, R175, 0x7632, R246 ;  /* 0x00007632aff67816 */ /* 0x000fe200000000f6 */
[----:B------:R-:W-:Y:S01]  /*67b0*/  FADD.FTZ R252, R236, -R245 ;  /* 0x800000f5ecfc7221 */ /* 0x000fe20000010000 */
[C---:B------:R-:W-:Y:S01]  /*67c0*/  FMUL.FTZ R176, R215.reuse, R176 ;  /* 0x000000b0d7b07220 */ /* 0x040fe20000410000 */
[----:B------:R-:W-:Y:S01]  /*67d0*/  FADD.FTZ R250, R232, -R179 ;  /* 0x800000b3e8fa7221 */ /* 0x000fe20000010000 */
[----:B------:R-:W-:Y:S01]  /*67e0*/  SHF.L.U32 R246, R246, 0x10, RZ ;  /* 0x00000010f6f67819 */ /* 0x000fe200000006ff */
[----:B------:R-:W-:Y:S01]  /*67f0*/  FMUL.FTZ R179, R215, R252 ;  /* 0x000000fcd7b37220 */ /* 0x000fe20000410000 */
[-C--:B------:R-:W-:Y:S01]  /*6800*/  FMUL.FTZ R176, R176, R224.reuse ;  /* 0x000000e0b0b07220 */ /* 0x080fe20000410000 */
[----:B------:R-:W-:Y:S01]  /*6810*/  FADD.FTZ R177, R234, -R247 ;  /* 0x800000f7eab17221 */ /* 0x000fe20000010000 */
[----:B------:R-:W-:Y:S01]  /*6820*/  FADD.FTZ R178, R209, -R178 ;  /* 0x800000b2d1b27221 */ /* 0x000fe20000010000 */
[----:B------:R-:W-:Y:S01]  /*6830*/  FMUL.FTZ R179, R179, R224 ;  /* 0x000000e0b3b37220 */ /* 0x000fe20000410000 */
[----:B------:R-:W-:Y:S01]  /*6840*/  FFMA.FTZ R143, R176, R246, R143 ;  /* 0x000000f6b08f7223 */ /* 0x000fe2000001008f */
[C---:B------:R-:W-:Y:S01]  /*6850*/  PRMT R246, R174.reuse, 0x7632, R246 ;  /* 0x00007632aef67816 */ /* 0x040fe200000000f6 */
[----:B------:R-:W-:Y:S01]  /*6860*/  FADD.FTZ R248, R217, -R248 ;  /* 0x800000f8d9f87221 */ /* 0x000fe20000010000 */
[----:B------:R-:W-:Y:S01]  /*6870*/  SHF.L.U32 R174, R174, 0x10, RZ ;  /* 0x00000010aeae7819 */ /* 0x000fe200000006ff */
[----:B------:R-:W-:Y:S01]  /*6880*/  FADD.FTZ R244, R213, -R244 ;  /* 0x800000f4d5f47221 */ /* 0x000fe20000010000 */
[C---:B------:R-:W-:Y:S01]  /*6890*/  FMUL.FTZ R251, R215.reuse, R250 ;  /* 0x000000fad7fb7220 */ /* 0x040fe20000410000 */
[C---:B------:R-:W-:Y:S01]  /*68a0*/  FMUL.FTZ R177, R215.reuse, R177 ;  /* 0x000000b1d7b17220 */ /* 0x040fe20000410000 */
[----:B------:R-:W-:Y:S01]  /*68b0*/  FMUL.FTZ R178, R215, R178 ;  /* 0x000000b2d7b27220 */ /* 0x000fe20000410000 */
[----:B------:R-:W-:Y:S01]  /*68c0*/  FFMA.FTZ R140, R179, R174, R140 ;  /* 0x000000aeb38c7223 */ /* 0x000fe2000001008c */
[C---:B------:R-:W-:Y:S01]  /*68d0*/  FMUL.FTZ R245, R215.reuse, R248 ;  /* 0x000000f8d7f57220 */ /* 0x040fe20000410000 */
[----:B------:R-:W-:Y:S01]  /*68e0*/  FMUL.FTZ R247, R215, R244 ;  /* 0x000000f4d7f77220 */ /* 0x000fe20000410000 */
[----:B------:R-:W-:Y:S01]  /*68f0*/  SHF.L.U32 R174, R173, 0x10, RZ ;  /* 0x00000010adae7819 */ /* 0x000fe200000006ff */
[-C--:B------:R-:W-:Y:S01]  /*6900*/  FMUL.FTZ R215, R251, R224.reuse ;  /* 0x000000e0fbd77220 */ /* 0x080fe20000410000 */
[-C--:B------:R-:W-:Y:S01]  /*6910*/  FMUL.FTZ R177, R177, R224.reuse ;  /* 0x000000e0b1b17220 */ /* 0x080fe20000410000 */
[-C--:B------:R-:W-:Y:S01]  /*6920*/  FMUL.FTZ R178, R178, R224.reuse ;  /* 0x000000e0b2b27220 */ /* 0x080fe20000410000 */
[----:B------:R-:W-:Y:S01]  /*6930*/  FMUL.FTZ R244, R249, R224 ;  /* 0x000000e0f9f47220 */ /* 0x000fe20000410000 */
[----:B------:R-:W-:Y:S01]  /*6940*/  FFMA.FTZ R138, R215, R174, R138 ;  /* 0x000000aed78a7223 */ /* 0x000fe2000001008a */
[----:B------:R-:W-:Y:S01]  /*6950*/  PRMT R174, R173, 0x7632, R174 ;  /* 0x00007632adae7816 */ /* 0x000fe200000000ae */
[-C--:B------:R-:W-:Y:S01]  /*6960*/  FMUL.FTZ R245, R245, R224.reuse ;  /* 0x000000e0f5f57220 */ /* 0x080fe20000410000 */
[C---:B------:R-:W-:Y:S01]  /*6970*/  PRMT R173, R172.reuse, 0x7632, R173 ;  /* 0x00007632acad7816 */ /* 0x040fe200000000ad */
[----:B------:R-:W-:Y:S01]  /*6980*/  FMUL.FTZ R224, R247, R224 ;  /* 0x000000e0f7e07220 */ /* 0x000fe20000410000 */
[----:B------:R-:W-:-:S02]  /*6990*/  SHF.L.U32 R172, R172, 0x10, RZ ;  /* 0x00000010acac7819 */ /* 0x000fc400000006ff */
[----:B------:R-:W-:Y:S02]  /*69a0*/  SHF.L.U32 R173, R173, 0x10, RZ ;  /* 0x00000010adad7819 */ /* 0x000fe400000006ff */
[----:B------:R-:W-:Y:S01]  /*69b0*/  SHF.L.U32 R175, R175, 0x10, RZ ;  /* 0x00000010afaf7819 */ /* 0x000fe200000006ff */
[----:B------:R-:W-:Y:S01]  /*69c0*/  FFMA.FTZ R136, R245, R172, R136 ;  /* 0x000000acf5887223 */ /* 0x000fe20000010088 */
[----:B------:R-:W-:Y:S01]  /*69d0*/  SHF.L.U32 R172, R55, 0x10, RZ ;  /* 0x0000001037ac7819 */ /* 0x000fe200000006ff */
[----:B------:R-:W-:Y:S01]  /*69e0*/  FFMA.FTZ R137, R224, R173, R137 ;  /* 0x000000ade0897223 */ /* 0x000fe20000010089 */
[----:B------:R-:W-:Y:S01]  /*69f0*/  SHF.L.U32 R173, R10, 0x10, RZ ;  /* 0x000000100aad7819 */ /* 0x000fe200000006ff */
[C---:B------:R-:W-:Y:S01]  /*6a00*/  FFMA.FTZ R142, R177.reuse, R175, R142 ;  /* 0x000000afb18e7223 */ /* 0x040fe2000001008e */
[----:B------:R-:W-:Y:S01]  /*6a10*/  SHF.L.U32 R174, R174, 0x10, RZ ;  /* 0x00000010aeae7819 */ /* 0x000fe200000006ff */
[----:B------:R-:W-:Y:S01]  /*6a20*/  FMUL.FTZ R175, R177, R172 ;  /* 0x000000acb1af7220 */ /* 0x000fe20000410000 */
        /* <DEDUP_REMOVED lines=10> */
[----:B------:R-:W-:Y:S01]  /*6ad0*/  F2FP.BF16.F32.PACK_AB R175, R176, R175 ;  /* 0x000000afb0af723e */ /* 0x000fe200000010ff */
[----:B------:R-:W-:Y:S01]  /*6ae0*/  FMUL.FTZ R215, R215, R172 ;  /* 0x000000acd7d77220 */ /* 0x000fe20000410000 */
[----:B------:R-:W-:Y:S01]  /*6af0*/  SHF.L.U32 R172, R52, 0x10, RZ ;  /* 0x0000001034ac7819 */ /* 0x000fe200000006ff */
[----:B------:R-:W-:Y:S01]  /*6b00*/  FMUL.FTZ R244, R244, R173 ;  /* 0x000000adf4f47220 */ /* 0x000fe20000410000 */
[----:B------:R-:W-:-:S02]  /*6b10*/  SHF.L.U32 R173, R7, 0x10, RZ ;  /* 0x0000001007ad7819 */ /* 0x000fc400000006ff */
[----:B------:R-:W-:Y:S01]  /*6b20*/  F2FP.BF16.F32.PACK_AB R174, R179, R174 ;  /* 0x000000aeb3ae723e */ /* 0x000fe200000010ff */
[----:B------:R-:W-:Y:S02]  /*6b30*/  FMUL.FTZ R172, R245, R172 ;  /* 0x000000acf5ac7220 */ /* 0x000fe40000410000 */
[----:B------:R-:W-:Y:S01]  /*6b40*/  FMUL.FTZ R177, R224, R173 ;  /* 0x000000ade0b17220 */ /* 0x000fe20000410000 */
[----:B------:R-:W-:-:S04]  /*6b50*/  F2FP.BF16.F32.PACK_AB R173, R244, R215 ;  /* 0x000000d7f4ad723e */ /* 0x000fc800000010ff */
[----:B------:R-:W-:-:S07]  /*6b60*/  F2FP.BF16.F32.PACK_AB R172, R177, R172 ;  /* 0x000000acb1ac723e */ /* 0x000fce00000010ff */
.L_x_214:
[----:B------:R-:W0:Y:S08]  /*6b70*/  @P1 LDC.64 R178, c[0x0][0x478] ;  /* 0x00011e00ffb21b82 */ /* 0x000e300000000a00 */
[----:B------:R-:W1:Y:S01]  /*6b80*/  LDC.64 R176, c[0x0][0x468] ;  /* 0x00011a00ffb07b82 */ /* 0x000e620000000a00 */
[----:B0-----:R-:W-:-:S05]  /*6b90*/  @P1 IMAD.WIDE.U32 R178, R193, 0x10, R178 ;  /* 0x00000010c1b21825 */ /* 0x001fca00078e00b2 */
[----:B------:R0:W-:Y:S01]  /*6ba0*/  @P1 STG.E.128 desc[UR6][R178.64], R144 ;  /* 0x00000090b2001986 */ /* 0x0001e2000c101d06 */
[----:B-1----:R-:W-:-:S05]  /*6bb0*/  IMAD.WIDE.U32 R176, R193, 0x10, R176 ;  /* 0x00000010c1b07825 */ /* 0x002fca00078e00b0 */
[----:B------:R0:W-:Y:S01]  /*6bc0*/  STG.E.128 desc[UR6][R176.64], R172 ;  /* 0x000000acb0007986 */ /* 0x0001e2000c101d06 */
[----:B------:R-:W-:Y:S05]  /*6bd0*/  BRA `(.L_x_212) ;  /* 0x0000002c00cc7947 */ /* 0x000fea0003800000 */
.L_x_199:
[----:B------:R-:W-:Y:S04]  /*6be0*/  BSSY.RECONVERGENT B2, `(.L_x_215) ;  /* 0x00000be000027945 */ /* 0x000fe80003800200 */
[----:B------:R-:W-:Y:S05]  /*6bf0*/  @!P2 BRA `(.L_x_216) ;  /* 0x0000000800f0a947 */ /* 0x000fea0003800000 */
[----:B------:R-:W0:Y:S02]  /*6c00*/  LDC.64 R172, c[0x0][0x390] ;  /* 0x0000e400ffac7b82 */ /* 0x000e240000000a00 */
[----:B0-----:R-:W-:-:S06]  /*6c10*/  IMAD.WIDE.U32 R172, R193, 0x10, R172 ;  /* 0x00000010c1ac7825 */ /* 0x001fcc00078e00ac */
[----:B------:R-:W5:Y:S01]  /*6c20*/  LDG.E.128 R172, desc[UR6][R172.64] ;  /* 0x00000006acac7981 */ /* 0x000f62000c1e1d00 */
[----:B------:R-:W-:-:S04]  /*6c30*/  UISETP.NE.U32.AND UP0, UPT, UR12, URZ, UPT ;  /* 0x000000ff0c00728c */ /* 0x000fc8000bf05070 */
[----:B------:R-:W-:-:S09]  /*6c40*/  UISETP.NE.AND.EX UP0, UPT, UR13, URZ, UPT, UP0 ;  /* 0x000000ff0d00728c */ /* 0x000fd2000bf05300 */
[----:B------:R-:W-:Y:S05]  /*6c50*/  BRA.U UP0, `(.L_x_217) ;  /* 0x0000000500547547 */ /* 0x000fea000b800000 */
[-CC-:B------:R-:W-:Y:S01]  /*6c60*/  FFMA.FTZ R178, R192, R177.reuse, R176.reuse ;  /* 0x000000b1c0b27223 */ /* 0x180fe200000100b0 */
[----:B------:R-:W-:Y:S01]  /*6c70*/  PRMT R179, R165, 0x7632, R179 ;  /* 0x00007632a5b37816 */ /* 0x000fe200000000b3 */
[-C--:B------:R-:W-:Y:S02]  /*6c80*/  FFMA.FTZ R246, R190, R177.reuse, R176 ;  /* 0x000000b1bef67223 */ /* 0x080fe400000100b0 */
[--C-:B------:R-:W-:Y:S01]  /*6c90*/  FADD.FTZ R251, R191, -R178.reuse ;  /* 0x800000b2bffb7221 */ /* 0x100fe20000010000 */
[----:B------:R-:W-:Y:S01]  /*6ca0*/  PRMT R178, R164, 0x7632, R178 ;  /* 0x00007632a4b27816 */ /* 0x000fe200000000b2 */
[----:B------:R-:W-:Y:S01]  /*6cb0*/  FADD.FTZ R249, R189, -R246 ;  /* 0x800000f6bdf97221 */ /* 0x000fe20000010000 */
[----:B------:R-:W-:Y:S01]  /*6cc0*/  SHF.L.U32 R244, R179, 0x10, RZ ;  /* 0x00000010b3f47819 */ /* 0x000fe200000006ff */
[----:B------:R-:W-:Y:S01]  /*6cd0*/  FFMA.FTZ R246, R202, R177, R176 ;  /* 0x000000b1caf67223 */ /* 0x000fe200000100b0 */
[----:B------:R-:W-:Y:S02]  /*6ce0*/  SHF.L.U32 R178, R178, 0x10, RZ ;  /* 0x00000010b2b27819 */ /* 0x000fe400000006ff */
[----:B------:R-:W-:Y:S01]  /*6cf0*/  PRMT R179, R167, 0x7632, R179 ;  /* 0x00007632a7b37816 */ /* 0x000fe200000000b3 */
[----:B-----5:R-:W-:Y:S01]  /*6d00*/  FFMA.FTZ R249, R215, R249, R244 ;  /* 0x000000f9d7f97223 */ /* 0x020fe200000100f4 */
[----:B------:R-:W-:Y:S01]  /*6d10*/  FADD.FTZ R245, R199, -R246 ;  /* 0x800000f6c7f57221 */ /* 0x000fe20000010000 */
[----:B------:R-:W-:Y:S01]  /*6d20*/  FFMA.FTZ R251, R215, R251, R178 ;  /* 0x000000fbd7fb7223 */ /* 0x000fe200000100b2 */
[-CC-:B------:R-:W-:Y:S01]  /*6d30*/  FFMA.FTZ R178, R188, R177.reuse, R176.reuse ;  /* 0x000000b1bcb27223 */ /* 0x180fe200000100b0 */
[----:B------:R-:W-:Y:S01]  /*6d40*/  SHF.L.U32 R244, R179, 0x10, RZ ;  /* 0x00000010b3f47819 */ /* 0x000fe200000006ff */
[----:B------:R-:W-:-:S02]  /*6d50*/  FFMA.FTZ R179, R207, R177, R176 ;  /* 0x000000b1cfb37223 */ /* 0x000fc400000100b0 */
[--C-:B------:R-:W-:Y:S01]  /*6d60*/  FADD.FTZ R247, R187, -R178.reuse ;  /* 0x800000b2bbf77221 */ /* 0x100fe20000010000 */
[----:B------:R-:W-:Y:S01]  /*6d70*/  PRMT R178, R166, 0x7632, R178 ;  /* 0x00007632a6b27816 */ /* 0x000fe200000000b2 */
[----:B------:R-:W-:Y:S01]  /*6d80*/  FADD.FTZ R179, R206, -R179 ;  /* 0x800000b3ceb37221 */ /* 0x000fe20000010000 */
[----:B------:R-:W-:Y:S01]  /*6d90*/  FFMA.FTZ R245, R215, R245, R244 ;  /* 0x000000f5d7f57223 */ /* 0x000fe200000100f4 */
[----:B------:R-:W-:Y:S02]  /*6da0*/  SHF.L.U32 R244, R172, 0x10, RZ ;  /* 0x00000010acf47819 */ /* 0x000fe400000006ff */
[----:B------:R-:W-:-:S05]  /*6db0*/  SHF.L.U32 R178, R178, 0x10, RZ ;  /* 0x00000010b2b27819 */ /* 0x000fca00000006ff */
[----:B------:R-:W-:Y:S01]  /*6dc0*/  FFMA.FTZ R247, R215, R247, R178 ;  /* 0x000000f7d7f77223 */ /* 0x000fe200000100b2 */
[----:B------:R-:W-:-:S05]  /*6dd0*/  SHF.L.U32 R178, R164, 0x10, RZ ;  /* 0x00000010a4b27819 */ /* 0x000fca00000006ff */
[--C-:B------:R-:W-:Y:S01]  /*6de0*/  FFMA.FTZ R179, R215, R179, R178.reuse ;  /* 0x000000b3d7b37223 */ /* 0x100fe200000100b2 */
[----:B------:R-:W-:Y:S01]  /*6df0*/  PRMT R178, R172, 0x7632, R178 ;  /* 0x00007632acb27816 */ /* 0x000fe200000000b2 */
[-C--:B------:R-:W-:Y:S01]  /*6e00*/  FMUL.FTZ R172, R251, R224.reuse ;  /* 0x000000e0fbac7220 */ /* 0x080fe20000410000 */
[----:B------:R-:W-:Y:S01]  /*6e10*/  FFMA.FTZ R251, R225, R177, R176 ;  /* 0x000000b1e1fb7223 */ /* 0x000fe200000100b0 */
[----:B------:R-:W-:Y:S01]  /*6e20*/  FMUL.FTZ R179, R179, R224 ;  /* 0x000000e0b3b37220 */ /* 0x000fe20000410000 */
[----:B------:R-:W-:Y:S02]  /*6e30*/  SHF.L.U32 R178, R178, 0x10, RZ ;  /* 0x00000010b2b27819 */ /* 0x000fe400000006ff */
[----:B------:R-:W-:Y:S01]  /*6e40*/  FADD.FTZ R251, R222, -R251 ;  /* 0x800000fbdefb7221 */ /* 0x000fe20000010000 */
[----:B------:R-:W-:Y:S01]  /*6e50*/  FFMA.FTZ R112, R179, R244, R112 ;  /* 0x000000f4b3707223 */ /* 0x000fe20000010070 */
[----:B------:R-:W-:Y:S01]  /*6e60*/  SHF.L.U32 R244, R173, 0x10, RZ ;  /* 0x00000010adf47819 */ /* 0x000fe200000006ff */
[----:B------:R-:W-:Y:S01]  /*6e70*/  FFMA.FTZ R113, R172, R178, R113 ;  /* 0x000000b2ac717223 */ /* 0x000fe20000010071 */
[----:B------:R-:W-:-:S05]  /*6e80*/  SHF.L.U32 R178, R165, 0x10, RZ ;  /* 0x00000010a5b27819 */ /* 0x000fca00000006ff */
[--C-:B------:R-:W-:Y:S01]  /*6e90*/  FFMA.FTZ R251, R215, R251, R178.reuse ;  /* 0x000000fbd7fb7223 */ /* 0x100fe200000100b2 */
[----:B------:R-:W-:-:S03]  /*6ea0*/  PRMT R178, R173, 0x7632, R178 ;  /* 0x00007632adb27816 */ /* 0x000fc600000000b2 */
[-C--:B------:R-:W-:Y:S01]  /*6eb0*/  FMUL.FTZ R173, R251, R224.reuse ;  /* 0x000000e0fbad7220 */ /* 0x080fe20000410000 */
[----:B------:R-:W-:Y:S01]  /*6ec0*/  SHF.L.U32 R246, R178, 0x10, RZ ;  /* 0x00000010b2f67819 */ /* 0x000fe200000006ff */
[----:B------:R-:W-:Y:S01]  /*6ed0*/  FMUL.FTZ R178, R249, R224 ;  /* 0x000000e0f9b27220 */ /* 0x000fe20000410000 */
[----:B------:R-:W-:Y:S01]  /*6ee0*/  FFMA.FTZ R249, R233, R177, R176 ;  /* 0x000000b1e9f97223 */ /* 0x000fe200000100b0 */
[----:B------:R-:W-:Y:S01]  /*6ef0*/  FFMA.FTZ R114, R173, R244, R114 ;  /* 0x000000f4ad727223 */ /* 0x000fe20000010072 */
[----:B------:R-:W-:Y:S01]  /*6f00*/  SHF.L.U32 R244, R166, 0x10, RZ ;  /* 0x00000010a6f47819 */ /* 0x000fe200000006ff */
[----:B------:R-:W-:Y:S01]  /*6f10*/  FFMA.FTZ R115, R178, R246, R115 ;  /* 0x000000f6b2737223 */ /* 0x000fe20000010073 */
[----:B------:R-:W-:Y:S01]  /*6f20*/  FADD.FTZ R249, R230, -R249 ;  /* 0x800000f9e6f97221 */ /* 0x000fe20000010000 */
[----:B------:R-:W-:-:S03]  /*6f30*/  SHF.L.U32 R246, R174, 0x10, RZ ;  /* 0x00000010aef67819 */ /* 0x000fc600000006ff */
[--C-:B------:R-:W-:Y:S01]  /*6f40*/  FFMA.FTZ R249, R215, R249, R244.reuse ;  /* 0x000000f9d7f97223 */ /* 0x100fe200000100f4 */
[----:B------:R-:W-:Y:S01]  /*6f50*/  PRMT R244, R174, 0x7632, R244 ;  /* 0x00007632aef47816 */ /* 0x000fe200000000f4 */
[-C--:B------:R-:W-:Y:S01]  /*6f60*/  FMUL.FTZ R174, R247, R224.reuse ;  /* 0x000000e0f7ae7220 */ /* 0x080fe20000410000 */
[----:B------:R-:W-:Y:S01]  /*6f70*/  FFMA.FTZ R247, R243, R177, R176 ;  /* 0x000000b1f3f77223 */ /* 0x000fe200000100b0 */
[----:B------:R-:W-:Y:S01]  /*6f80*/  FMUL.FTZ R249, R249, R224 ;  /* 0x000000e0f9f97220 */ /* 0x000fe20000410000 */
[----:B------:R-:W-:Y:S02]  /*6f90*/  SHF.L.U32 R244, R244, 0x10, RZ ;  /* 0x00000010f4f47819 */ /* 0x000fe400000006ff */
[----:B------:R-:W-:Y:S01]  /*6fa0*/  FADD.FTZ R247, R242, -R247 ;  /* 0x800000f7f2f77221 */ /* 0x000fe20000010000 */
[----:B------:R-:W-:Y:S02]  /*6fb0*/  FFMA.FTZ R116, R249, R246, R116 ;  /* 0x000000f6f9747223 */ /* 0x000fe40000010074 */
[----:B------:R-:W-:Y:S01]  /*6fc0*/  FFMA.FTZ R117, R174, R244, R117 ;  /* 0x000000f4ae757223 */ /* 0x000fe20000010075 */
[----:B------:R-:W-:-:S05]  /*6fd0*/  SHF.L.U32 R244, R167, 0x10, RZ ;  /* 0x00000010a7f47819 */ /* 0x000fca00000006ff */
[--C-:B------:R-:W-:Y:S01]  /*6fe0*/  FFMA.FTZ R247, R215, R247, R244.reuse ;  /* 0x000000f7d7f77223 */ /* 0x100fe200000100f4 */
[C---:B------:R-:W-:Y:S02]  /*6ff0*/  PRMT R244, R175.reuse, 0x7632, R244 ;  /* 0x00007632aff47816 */ /* 0x040fe400000000f4 */
[----:B------:R-:W-:Y:S01]  /*7000*/  SHF.L.U32 R175, R175, 0x10, RZ ;  /* 0x00000010afaf7819 */ /* 0x000fe200000006ff */
[-C--:B------:R-:W-:Y:S01]  /*7010*/  FMUL.FTZ R247, R247, R224.reuse ;  /* 0x000000e0f7f77220 */ /* 0x080fe20000410000 */
[----:B------:R-:W-:Y:S01]  /*7020*/  SHF.L.U32 R246, R244, 0x10, RZ ;  /* 0x00000010f4f67819 */ /* 0x000fe200000006ff */
[----:B------:R-:W-:Y:S01]  /*7030*/  FMUL.FTZ R244, R245, R224 ;  /* 0x000000e0f5f47220 */ /* 0x000fe20000410000 */
[----:B------:R-:W-:Y:S01]  /*7040*/  SHF.L.U32 R245, R22, 0x10, RZ ;  /* 0x0000001016f57819 */ /* 0x000fe200000006ff */
[----:B------:R-:W-:Y:S02]  /*7050*/  FFMA.FTZ R118, R247, R175, R118 ;  /* 0x000000aff7767223 */ /* 0x000fe40000010076 */
[----:B------:R-:W-:Y:S01]  /*7060*/  FFMA.FTZ R119, R244, R246, R119 ;  /* 0x000000f6f4777223 */ /* 0x000fe20000010077 */
        /* <DEDUP_REMOVED lines=14> */
[----:B------:R-:W-:Y:S01]  /*7150*/  SHF.L.U32 R246, R28, 0x10, RZ ;  /* 0x000000101cf67819 */ /* 0x000fe200000006ff */
[----:B------:R-:W-:-:S03]  /*7160*/  FMUL.FTZ R172, R245, R172 ;  /* 0x000000acf5ac7220 */ /* 0x000fc60000410000 */
[----:B------:R-:W-:Y:S01]  /*7170*/  F2FP.BF16.F32.PACK_AB R173, R178, R173 ;  /* 0x000000adb2ad723e */ /* 0x000fe200000010ff */
[----:B------:R-:W-:-:S05]  /*7180*/  FMUL.FTZ R179, R246, R179 ;  /* 0x000000b3f6b37220 */ /* 0x000fca0000410000 */
[----:B------:R-:W-:Y:S01]  /*7190*/  F2FP.BF16.F32.PACK_AB R172, R172, R179 ;  /* 0x000000b3acac723e */ /* 0x000fe200000010ff */
[----:B------:R-:W-:Y:S06]  /*71a0*/  BRA `(.L_x_218) ;  /* 0x0000000400607947 */ /* 0x000fec0003800000 */
.L_x_217:
[----:B------:R-:W-:Y:S01]  /*71b0*/  PRMT R144, R167, 0x7632, R144 ;  /* 0x00007632a7907816 */ /* 0x000fe20000000090 */
[-CC-:B------:R-:W-:Y:S01]  /*71c0*/  FFMA.FTZ R146, R202, R177.reuse, R176.reuse ;  /* 0x000000b1ca927223 */ /* 0x180fe200000100b0 */
[----:B------:R-:W-:Y:S01]  /*71d0*/  PRMT R145, R166, 0x7632, R145 ;  /* 0x00007632a6917816 */ /* 0x000fe20000000091 */
[-C--:B------:R-:W-:Y:S01]  /*71e0*/  FFMA.FTZ R179, R243, R177.reuse, R176 ;  /* 0x000000b1f3b37223 */ /* 0x080fe200000100b0 */
[----:B------:R-:W-:Y:S01]  /*71f0*/  SHF.L.U32 R144, R144, 0x10, RZ ;  /* 0x0000001090907819 */ /* 0x000fe200000006ff */
[----:B------:R-:W-:Y:S01]  /*7200*/  FADD.FTZ R146, R199, -R146 ;  /* 0x80000092c7927221 */ /* 0x000fe20000010000 */
[----:B------:R-:W-:Y:S01]  /*7210*/  SHF.L.U32 R244, R145, 0x10, RZ ;  /* 0x0000001091f47819 */ /* 0x000fe200000006ff */
[-CC-:B------:R-:W-:Y:S01]  /*7220*/  FFMA.FTZ R249, R233, R177.reuse, R176.reuse ;  /* 0x000000b1e9f97223 */ /* 0x180fe200000100b0 */
[-C--:B------:R-:W-:Y:S01]  /*7230*/  FFMA.FTZ R245, R225, R177.reuse, R176 ;  /* 0x000000b1e1f57223 */ /* 0x080fe200000100b0 */
[----:B-----5:R-:W-:Y:S01]  /*7240*/  FFMA.FTZ R147, R215, R146, R144 ;  /* 0x00000092d7937223 */ /* 0x020fe20000010090 */
[-CC-:B------:R-:W-:Y:S01]  /*7250*/  FFMA.FTZ R144, R188, R177.reuse, R176.reuse ;  /* 0x000000b1bc907223 */ /* 0x180fe200000100b0 */
[----:B------:R-:W-:Y:S01]  /*7260*/  FFMA.FTZ R146, R190, R177, R176 ;  /* 0x000000b1be927223 */ /* 0x000fe200000100b0 */
[----:B------:R-:W-:-:S02]  /*7270*/  SHF.L.U32 R246, R173, 0x10, RZ ;  /* 0x00000010adf67819 */ /* 0x000fc400000006ff */
[--C-:B------:R-:W-:Y:S01]  /*7280*/  FADD.FTZ R178, R187, -R144.reuse ;  /* 0x80000090bbb27221 */ /* 0x100fe20000010000 */
[----:B------:R-:W-:Y:S01]  /*7290*/  PRMT R144, R165, 0x7632, R144 ;  /* 0x00007632a5907816 */ /* 0x000fe20000000090 */
[----:B------:R-:W-:Y:S01]  /*72a0*/  FADD.FTZ R146, R189, -R146 ;  /* 0x80000092bd927221 */ /* 0x000fe20000010000 */
[----:B------:R-:W-:Y:S01]  /*72b0*/  SHF.L.U32 R248, R172, 0x10, RZ ;  /* 0x00000010acf87819 */ /* 0x000fe200000006ff */
[----:B------:R-:W-:Y:S01]  /*72c0*/  FFMA.FTZ R247, R215, R178, R244 ;  /* 0x000000b2d7f77223 */ /* 0x000fe200000100f4 */
[----:B------:R-:W-:Y:S01]  /*72d0*/  SHF.L.U32 R145, R144, 0x10, RZ ;  /* 0x0000001090917819 */ /* 0x000fe200000006ff */
[----:B------:R-:W-:Y:S01]  /*72e0*/  FADD.FTZ R244, R222, -R245 ;  /* 0x800000f5def47221 */ /* 0x000fe20000010000 */
[----:B------:R-:W-:Y:S02]  /*72f0*/  PRMT R144, R164, 0x7632, R144 ;  /* 0x00007632a4907816 */ /* 0x000fe40000000090 */
[----:B------:R-:W-:Y:S01]  /*7300*/  SHF.L.U32 R178, R167, 0x10, RZ ;  /* 0x00000010a7b27819 */ /* 0x000fe200000006ff */
[----:B------:R-:W-:Y:S01]  /*7310*/  FFMA.FTZ R145, R215, R146, R145 ;  /* 0x00000092d7917223 */ /* 0x000fe20000010091 */
[----:B------:R-:W-:Y:S01]  /*7320*/  FADD.FTZ R146, R242, -R179 ;  /* 0x800000b3f2927221 */ /* 0x000fe20000010000 */
[----:B------:R-:W-:Y:S01]  /*7330*/  SHF.L.U32 R179, R144, 0x10, RZ ;  /* 0x0000001090b37819 */ /* 0x000fe200000006ff */
[----:B------:R-:W-:Y:S01]  /*7340*/  FFMA.FTZ R144, R192, R177, R176 ;  /* 0x000000b1c0907223 */ /* 0x000fe200000100b0 */
[----:B------:R-:W-:Y:S01]  /*7350*/  SHF.L.U32 R245, R165, 0x10, RZ ;  /* 0x00000010a5f57819 */ /* 0x000fe200000006ff */
[----:B------:R-:W-:Y:S01]  /*7360*/  FFMA.FTZ R146, R215, R146, R178 ;  /* 0x00000092d7927223 */ /* 0x000fe200000100b2 */
[----:B------:R-:W-:Y:S01]  /*7370*/  SHF.L.U32 R178, R175, 0x10, RZ ;  /* 0x00000010afb27819 */ /* 0x000fe200000006ff */
[----:B------:R-:W-:Y:S01]  /*7380*/  FADD.FTZ R144, R191, -R144 ;  /* 0x80000090bf907221 */ /* 0x000fe20000010000 */
[----:B------:R-:W-:Y:S01]  /*7390*/  SHF.L.U32 R250, R28, 0x10, RZ ;  /* 0x000000101cfa7819 */ /* 0x000fe200000006ff */
[----:B------:R-:W-:-:S02]  /*73a0*/  FFMA.FTZ R244, R215, R244, R245 ;  /* 0x000000f4d7f47223 */ /* 0x000fc400000100f5 */
[----:B------:R-:W-:Y:S01]  /*73b0*/  FFMA.FTZ R179, R215, R144, R179 ;  /* 0x00000090d7b37223 */ /* 0x000fe200000100b3 */
[----:B------:R-:W-:Y:S01]  /*73c0*/  PRMT R144, R175, 0x7632, R144 ;  /* 0x00007632af907816 */ /* 0x000fe20000000090 */
[----:B------:R-:W-:-:S04]  /*73d0*/  FMUL.FTZ R175, R146, R224 ;  /* 0x000000e092af7220 */ /* 0x000fc80000410000 */
[----:B------:R-:W-:Y:S01]  /*73e0*/  FFMA.FTZ R118, R175, R178, R118 ;  /* 0x000000b2af767223 */ /* 0x000fe20000010076 */
[----:B------:R-:W-:Y:S01]  /*73f0*/  SHF.L.U32 R178, R144, 0x10, RZ ;  /* 0x0000001090b27819 */ /* 0x000fe200000006ff */
[C---:B------:R-:W-:Y:S01]  /*7400*/  FMUL.FTZ R144, R147.reuse, R224 ;  /* 0x000000e093907220 */ /* 0x040fe20000410000 */
[----:B------:R-:W-:Y:S01]  /*7410*/  F2FP.BF16.F32.PACK_AB R147, R147, R146 ;  /* 0x000000929393723e */ /* 0x000fe200000010ff */
[----:B------:R-:W-:Y:S01]  /*7420*/  FADD.FTZ R146, R230, -R249 ;  /* 0x800000f9e6927221 */ /* 0x000fe20000010000 */
[----:B------:R-:W-:Y:S01]  /*7430*/  SHF.L.U32 R249, R19, 0x10, RZ ;  /* 0x0000001013f97819 */ /* 0x000fe200000006ff */
[----:B------:R-:W-:Y:S01]  /*7440*/  FFMA.FTZ R119, R144, R178, R119 ;  /* 0x000000b290777223 */ /* 0x000fe20000010077 */
[----:B------:R-:W-:-:S05]  /*7450*/  SHF.L.U32 R178, R166, 0x10, RZ ;  /* 0x00000010a6b27819 */ /* 0x000fca00000006ff */
[--C-:B------:R-:W-:Y:S01]  /*7460*/  FFMA.FTZ R146, R215, R146, R178.reuse ;  /* 0x00000092d7927223 */ /* 0x100fe200000100b2 */
[C---:B------:R-:W-:Y:S02]  /*7470*/  PRMT R178, R174.reuse, 0x7632, R178 ;  /* 0x00007632aeb27816 */ /* 0x040fe400000000b2 */
[----:B------:R-:W-:Y:S01]  /*7480*/  SHF.L.U32 R174, R174, 0x10, RZ ;  /* 0x00000010aeae7819 */ /* 0x000fe200000006ff */
[----:B------:R-:W-:Y:S01]  /*7490*/  FMUL.FTZ R245, R146, R224 ;  /* 0x000000e092f57220 */ /* 0x000fe20000410000 */
[----:B------:R-:W-:Y:S02]  /*74a0*/  SHF.L.U32 R178, R178, 0x10, RZ ;  /* 0x00000010b2b27819 */ /* 0x000fe400000006ff */
[----:B------:R-:W-:Y:S01]  /*74b0*/  F2FP.BF16.F32.PACK_AB R146, R247, R146 ;  /* 0x00000092f792723e */ /* 0x000fe200000010ff */
[----:B------:R-:W-:Y:S01]  /*74c0*/  FFMA.FTZ R116, R245, R174, R116 ;  /* 0x000000aef5747223 */ /* 0x000fe20000010074 */
[----:B------:R-:W-:Y:S01]  /*74d0*/  FMUL.FTZ R174, R247, R224 ;  /* 0x000000e0f7ae7220 */ /* 0x000fe20000410000 */
[----:B------:R-:W-:-:S03]  /*74e0*/  FFMA.FTZ R247, R207, R177, R176 ;  /* 0x000000b1cff77223 */ /* 0x000fc600000100b0 */
        /* <DEDUP_REMOVED lines=11> */
[----:B------:R-:W-:Y:S01]  /*75a0*/  FFMA.FTZ R244, R215, R244, R246 ;  /* 0x000000f4d7f47223 */ /* 0x000fe200000100f6 */
[----:B------:R-:W-:-:S05]  /*75b0*/  SHF.L.U32 R246, R31, 0x10, RZ ;  /* 0x000000101ff67819 */ /* 0x000fca00000006ff */
[----:B------:R-:W-:Y:S01]  /*75c0*/  FMUL.FTZ R175, R246, R175 ;  /* 0x000000aff6af7220 */ /* 0x000fe20000410000 */
[----:B------:R-:W-:Y:S01]  /*75d0*/  FMUL.FTZ R246, R247, R144 ;  /* 0x00000090f7f67220 */ /* 0x000fe20000410000 */
[----:B------:R-:W-:Y:S02]  /*75e0*/  SHF.L.U32 R247, R21, 0x10, RZ ;  /* 0x0000001015f77819 */ /* 0x000fe400000006ff */
[----:B------:R-:W-:Y:S02]  /*75f0*/  SHF.L.U32 R144, R30, 0x10, RZ ;  /* 0x000000101e907819 */ /* 0x000fe400000006ff */
[----:B------:R-:W-:Y:S01]  /*7600*/  F2FP.BF16.F32.PACK_AB R175, R246, R175 ;  /* 0x000000aff6af723e */ /* 0x000fe200000010ff */
[----:B------:R-:W-:Y:S01]  /*7610*/  FMUL.FTZ R174, R247, R174 ;  /* 0x000000aef7ae7220 */ /* 0x000fe20000410000 */
[----:B------:R-:W-:Y:S01]  /*7620*/  SHF.L.U32 R247, R20, 0x10, RZ ;  /* 0x0000001014f77819 */ /* 0x000fe200000006ff */
[----:B------:R-:W-:Y:S01]  /*7630*/  FMUL.FTZ R245, R144, R245 ;  /* 0x000000f590f57220 */ /* 0x000fe20000410000 */
[----:B------:R-:W-:-:S03]  /*7640*/  SHF.L.U32 R144, R29, 0x10, RZ ;  /* 0x000000101d907819 */ /* 0x000fc600000006ff */
[----:B------:R-:W-:Y:S01]  /*7650*/  FMUL.FTZ R178, R247, R178 ;  /* 0x000000b2f7b27220 */ /* 0x000fe20000410000 */
[----:B------:R-:W-:Y:S01]  /*7660*/  FMUL.FTZ R247, R244, R224 ;  /* 0x000000e0f4f77220 */ /* 0x000fe20000410000 */
[----:B------:R-:W-:Y:S01]  /*7670*/  FMUL.FTZ R173, R144, R173 ;  /* 0x000000ad90ad7220 */ /* 0x000fe20000410000 */
[----:B------:R-:W-:Y:S02]  /*7680*/  PRMT R144, R172, 0x7632, R144 ;  /* 0x00007632ac907816 */ /* 0x000fe40000000090 */
[----:B------:R-:W-:Y:S01]  /*7690*/  FFMA.FTZ R112, R247, R248, R112 ;  /* 0x000000f8f7707223 */ /* 0x000fe20000010070 */
[----:B------:R-:W-:Y:S01]  /*76a0*/  FMUL.FTZ R172, R250, R247 ;  /* 0x000000f7faac7220 */ /* 0x000fe20000410000 */
[----:B------:R-:W-:Y:S01]  /*76b0*/  SHF.L.U32 R247, R144, 0x10, RZ ;  /* 0x0000001090f77819 */ /* 0x000fe200000006ff */
[----:B------:R-:W-:Y:S01]  /*76c0*/  FMUL.FTZ R144, R179, R224 ;  /* 0x000000e0b3907220 */ /* 0x000fe20000410000 */
[----:B------:R-:W-:Y:S02]  /*76d0*/  F2FP.BF16.F32.PACK_AB R174, R174, R245 ;  /* 0x000000f5aeae723e */ /* 0x000fe400000010ff */
[----:B------:R-:W-:Y:S01]  /*76e0*/  F2FP.BF16.F32.PACK_AB R173, R178, R173 ;  /* 0x000000adb2ad723e */ /* 0x000fe200000010ff */
[----:B------:R-:W-:Y:S01]  /*76f0*/  FMUL.FTZ R249, R249, R144 ;  /* 0x00000090f9f97220 */ /* 0x000fe20000410000 */
[----:B------:R-:W-:Y:S01]  /*7700*/  FFMA.FTZ R113, R144, R247, R113 ;  /* 0x000000f790717223 */ /* 0x000fe20000010071 */
[----:B------:R-:W-:-:S03]  /*7710*/  F2FP.BF16.F32.PACK_AB R144, R179, R244 ;  /* 0x000000f4b390723e */ /* 0x000fc600000010ff */
[----:B------:R-:W-:-:S07]  /*7720*/  F2FP.BF16.F32.PACK_AB R172, R249, R172 ;  /* 0x000000acf9ac723e */ /* 0x000fce00000010ff */
.L_x_218:
[----:B------:R-:W-:Y:S01]  /*7730*/  ISETP.NE.U32.AND P1, PT, RZ, UR12, PT ;  /* 0x0000000cff007c0c */ /* 0x000fe2000bf25070 */
[----:B------:R-:W0:Y:S03]  /*7740*/  LDC.64 R178, c[0x0][0x468] ;  /* 0x00011a00ffb27b82 */ /* 0x000e260000000a00 */
[----:B------:R-:W-:-:S13]  /*7750*/  ISETP.NE.AND.EX P1, PT, RZ, UR13, PT, P1 ;  /* 0x0000000dff007c0c */ /* 0x000fda000bf25310 */
[----:B------:R-:W1:Y:S01]  /*7760*/  @P1 LDC.64 R244, c[0x0][0x478] ;  /* 0x00011e00fff41b82 */ /* 0x000e620000000a00 */
[----:B0-----:R-:W-:-:S04]  /*7770*/  IMAD.WIDE.U32 R178, R193, 0x10, R178 ;  /* 0x00000010c1b27825 */ /* 0x001fc800078e00b2 */
[C---:B-1----:R-:W-:Y:S01]  /*7780*/  @P1 IMAD.WIDE.U32 R244, R193.reuse, 0x10, R244 ;  /* 0x00000010c1f41825 */ /* 0x042fe200078e00f4 */
[----:B------:R-:W-:-:S04]  /*7790*/  IADD3 R193, PT, PT, R193, 0x20, RZ ;  /* 0x00000020c1c17810 */ /* 0x000fc80007ffe0ff */
[----:B------:R0:W-:Y:S04]  /*77a0*/  @P1 STG.E.128 desc[UR6][R244.64], R144 ;  /* 0x00000090f4001986 */ /* 0x0001e8000c101d06 */
[----:B------:R0:W-:Y:S02]  /*77b0*/  STG.E.128 desc[UR6][R178.64], R172 ;  /* 0x000000acb2007986 */ /* 0x0001e4000c101d06 */
.L_x_216:
[----:B------:R-:W-:Y:S05]  /*77c0*/  BSYNC.RECONVERGENT B2 ;  /* 0x0000000000027941 */ /* 0x000fea0003800200 */
.L_x_215:
        /* <DEDUP_REMOVED lines=8> */
[----:B------:R-:W-:Y:S01]  /*7850*/  PRMT R144, R171, 0x7632, R144 ;  /* 0x00007632ab907816 */ /* 0x000fe20000000090 */
[-CC-:B------:R-:W-:Y:S01]  /*7860*/  FFMA.FTZ R146, R200, R177.reuse, R176.reuse ;  /* 0x000000b1c8927223 */ /* 0x180fe200000100b0 */
[----:B------:R-:W-:Y:S01]  /*7870*/  PRMT R145, R170, 0x7632, R145 ;  /* 0x00007632aa917816 */ /* 0x000fe20000000091 */
[-C--:B------:R-:W-:Y:S01]  /*7880*/  FFMA.FTZ R178, R184, R177.reuse, R176 ;  /* 0x000000b1b8b27223 */ /* 0x080fe200000100b0 */
[----:B------:R-:W-:Y:S01]  /*7890*/  SHF.L.U32 R144, R144, 0x10, RZ ;  /* 0x0000001090907819 */ /* 0x000fe200000006ff */
[----:B------:R-:W-:Y:S01]  /*78a0*/  FADD.FTZ R146, R197, -R146 ;  /* 0x80000092c5927221 */ /* 0x000fe20000010000 */
[-CC-:B------:R-:W-:Y:S01]  /*78b0*/  FFMA.FTZ R179, R241, R177.reuse, R176.reuse ;  /* 0x000000b1f1b37223 */ /* 0x180fe200000100b0 */
[-CC-:B------:R-:W-:Y:S01]  /*78c0*/  FFMA.FTZ R249, R231, R177.reuse, R176.reuse ;  /* 0x000000b1e7f97223 */ /* 0x180fe200000100b0 */
[-C--:B------:R-:W-:Y:S01]  /*78d0*/  FFMA.FTZ R245, R223, R177.reuse, R176 ;  /* 0x000000b1dff57223 */ /* 0x080fe200000100b0 */
[----:B-----5:R-:W-:Y:S01]  /*78e0*/  FFMA.FTZ R147, R215, R146, R144 ;  /* 0x00000092d7937223 */ /* 0x020fe20000010090 */
[-C--:B------:R-:W-:Y:S01]  /*78f0*/  FFMA.FTZ R144, R182, R177.reuse, R176 ;  /* 0x000000b1b6907223 */ /* 0x080fe200000100b0 */
[----:B------:R-:W-:Y:S01]  /*7900*/  SHF.L.U32 R146, R145, 0x10, RZ ;  /* 0x0000001091927819 */ /* 0x000fe200000006ff */
[----:B------:R-:W-:Y:S01]  /*7910*/  FADD.FTZ R145, R183, -R178 ;  /* 0x800000b2b7917221 */ /* 0x000fe20000010000 */
[----:B------:R-:W-:Y:S01]  /*7920*/  FFMA.FTZ R178, R186, R177, R176 ;  /* 0x000000b1bab27223 */ /* 0x000fe200000100b0 */
[--C-:B------:R-:W-:Y:S01]  /*7930*/  FADD.FTZ R247, R181, -R144.reuse ;  /* 0x80000090b5f77221 */ /* 0x100fe20000010000 */
[----:B------:R-:W-:Y:S01]  /*7940*/  PRMT R144, R169, 0x7632, R144 ;  /* 0x00007632a9907816 */ /* 0x000fe20000000090 */
[----:B------:R-:W-:Y:S01]  /*7950*/  FADD.FTZ R244, R240, -R179 ;  /* 0x800000b3f0f47221 */ /* 0x000fe20000010000 */
[----:B------:R-:W-:Y:S01]  /*7960*/  FADD.FTZ R179, R185, -R178 ;  /* 0x800000b2b9b37221 */ /* 0x000fe20000010000 */
[----:B------:R-:W-:Y:S01]  /*7970*/  FFMA.FTZ R247, R215, R247, R146 ;  /* 0x000000f7d7f77223 */ /* 0x000fe20000010092 */
[----:B------:R-:W-:Y:S01]  /*7980*/  SHF.L.U32 R144, R144, 0x10, RZ ;  /* 0x0000001090907819 */ /* 0x000fe200000006ff */
[----:B------:R-:W-:Y:S01]  /*7990*/  FADD.FTZ R249, R228, -R249 ;  /* 0x800000f9e4f97221 */ /* 0x000fe20000010000 */
[----:B------:R-:W-:Y:S01]  /*79a0*/  SHF.L.U32 R146, R171, 0x10, RZ ;  /* 0x00000010ab927819 */ /* 0x000fe200000006ff */
[----:B------:R-:W-:Y:S01]  /*79b0*/  FADD.FTZ R245, R220, -R245 ;  /* 0x800000f5dcf57221 */ /* 0x000fe20000010000 */
[----:B------:R-:W-:Y:S01]  /*79c0*/  SHF.L.U32 R178, R175, 0x10, RZ ;  /* 0x00000010afb27819 */ /* 0x000fe200000006ff */
[C-C-:B------:R-:W-:Y:S01]  /*79d0*/  FFMA.FTZ R145, R215.reuse, R145, R144.reuse ;  /* 0x00000091d7917223 */ /* 0x140fe20000010090 */
[----:B------:R-:W-:Y:S01]  /*79e0*/  PRMT R144, R168, 0x7632, R144 ;  /* 0x00007632a8907816 */ /* 0x000fe20000000090 */
[----:B------:R-:W-:Y:S01]  /*79f0*/  FFMA.FTZ R146, R215, R244, R146 ;  /* 0x000000f4d7927223 */ /* 0x000fe20000010092 */
[----:B------:R-:W-:-:S02]  /*7a00*/  SHF.L.U32 R244, R169, 0x10, RZ ;  /* 0x00000010a9f47819 */ /* 0x000fc400000006ff */
[----:B------:R-:W-:Y:S02]  /*7a10*/  SHF.L.U32 R144, R144, 0x10, RZ ;  /* 0x0000001090907819 */ /* 0x000fe400000006ff */
[----:B------:R-:W-:Y:S01]  /*7a20*/  SHF.L.U32 R246, R173, 0x10, RZ ;  /* 0x00000010adf67819 */ /* 0x000fe200000006ff */
[C---:B------:R-:W-:Y:S01]  /*7a30*/  FFMA.FTZ R244, R215.reuse, R245, R244 ;  /* 0x000000f5d7f47223 */ /* 0x040fe200000100f4 */
[----:B------:R-:W-:Y:S01]  /*7a40*/  SHF.L.U32 R248, R172, 0x10, RZ ;  /* 0x00000010acf87819 */ /* 0x000fe200000006ff */
[--C-:B------:R-:W-:Y:S01]  /*7a50*/  FFMA.FTZ R179, R215, R179, R144.reuse ;  /* 0x000000b3d7b37223 */ /* 0x100fe20000010090 */
[----:B------:R-:W-:Y:S01]  /*7a60*/  PRMT R144, R175, 0x7632, R144 ;  /* 0x00007632af907816 */ /* 0x000fe20000000090 */
[----:B------:R-:W-:Y:S01]  /*7a70*/  FMUL.FTZ R175, R146, R224 ;  /* 0x000000e092af7220 */ /* 0x000fe20000410000 */
[----:B------:R-:W-:-:S03]  /*7a80*/  SHF.L.U32 R250, R36, 0x10, RZ ;  /* 0x0000001024fa7819 */ /* 0x000fc600000006ff */
[----:B------:R-:W-:Y:S01]  /*7a90*/  FFMA.FTZ R126, R175, R178, R126 ;  /* 0x000000b2af7e7223 */ /* 0x000fe2000001007e */
[----:B------:R-:W-:Y:S01]  /*7aa0*/  SHF.L.U32 R178, R144, 0x10, RZ ;  /* 0x0000001090b27819 */ /* 0x000fe200000006ff */
[C---:B------:R-:W-:Y:S01]  /*7ab0*/  FMUL.FTZ R144, R147.reuse, R224 ;  /* 0x000000e093907220 */ /* 0x040fe20000410000 */
[----:B------:R-:W-:Y:S02]  /*7ac0*/  F2FP.BF16.F32.PACK_AB R147, R147, R146 ;  /* 0x000000929393723e */ /* 0x000fe400000010ff */
[----:B------:R-:W-:Y:S01]  /*7ad0*/  SHF.L.U32 R146, R170, 0x10, RZ ;  /* 0x00000010aa927819 */ /* 0x000fe200000006ff */
[----:B------:R-:W-:Y:S01]  /*7ae0*/  FFMA.FTZ R127, R144, R178, R127 ;  /* 0x000000b2907f7223 */ /* 0x000fe2000001007f */
[C---:B------:R-:W-:Y:S02]  /*7af0*/  PRMT R178, R174.reuse, 0x7632, R178 ;  /* 0x00007632aeb27816 */ /* 0x040fe400000000b2 */
[----:B------:R-:W-:Y:S01]  /*7b00*/  SHF.L.U32 R174, R174, 0x10, RZ ;  /* 0x00000010aeae7819 */ /* 0x000fe200000006ff */
[----:B------:R-:W-:Y:S01]  /*7b10*/  FFMA.FTZ R146, R215, R249, R146 ;  /* 0x000000f9d7927223 */ /* 0x000fe20000010092 */
[----:B------:R-:W-:-:S02]  /*7b20*/  SHF.L.U32 R178, R178, 0x10, RZ ;  /* 0x00000010b2b27819 */ /* 0x000fc400000006ff */
[----:B------:R-:W-:Y:S01]  /*7b30*/  SHF.L.U32 R249, R15, 0x10, RZ ;  /* 0x000000100ff97819 */ /* 0x000fe200000006ff */
[----:B------:R-:W-:Y:S01]  /*7b40*/  FMUL.FTZ R245, R146, R224 ;  /* 0x000000e092f57220 */ /* 0x000fe20000410000 */
[----:B------:R-:W-:-:S03]  /*7b50*/  F2FP.BF16.F32.PACK_AB R146, R247, R146 ;  /* 0x00000092f792723e */ /* 0x000fc600000010ff */
[----:B------:R-:W-:Y:S01]  /*7b60*/  FFMA.FTZ R124, R245, R174, R124 ;  /* 0x000000aef57c7223 */ /* 0x000fe2000001007c */
[----:B------:R-:W-:Y:S01]  /*7b70*/  FMUL.FTZ R174, R247, R224 ;  /* 0x000000e0f7ae7220 */ /* 0x000fe20000410000 */
[----:B------:R-:W-:-:S03]  /*7b80*/  FFMA.FTZ R247, R205, R177, R176 ;  /* 0x000000b1cdf77223 */ /* 0x000fc600000100b0 */
[----:B------:R-:W-:Y:S01]  /*7b90*/  FFMA.FTZ R125, R174, R178, R125 ;  /* 0x000000b2ae7d7223 */ /* 0x000fe2000001007d */
[----:B------:R-:W-:Y:S01]  /*7ba0*/  PRMT R178, R173, 0x7632, R178 ;  /* 0x00007632adb27816 */ /* 0x000fe200000000b2 */
[----:B------:R-:W-:Y:S01]  /*7bb0*/  FMUL.FTZ R173, R244, R224 ;  /* 0x000000e0f4ad7220 */ /* 0x000fe20000410000 */
[----:B------:R-:W-:-:S03]  /*7bc0*/  FADD.FTZ R247, R204, -R247 ;  /* 0x800000f7ccf77221 */ /* 0x000fc60000010000 */
[----:B------:R-:W-:Y:S01]  /*7bd0*/  FFMA.FTZ R122, R173, R246, R122 ;  /* 0x000000f6ad7a7223 */ /* 0x000fe2000001007a */
[----:B------:R-:W-:Y:S01]  /*7be0*/  SHF.L.U32 R246, R178, 0x10, RZ ;  /* 0x00000010b2f67819 */ /* 0x000fe200000006ff */
[C---:B------:R-:W-:Y:S01]  /*7bf0*/  FMUL.FTZ R178, R145.reuse, R224 ;  /* 0x000000e091b27220 */ /* 0x040fe20000410000 */
[----:B------:R-:W-:Y:S02]  /*7c00*/  F2FP.BF16.F32.PACK_AB R145, R145, R244 ;  /* 0x000000f49191723e */ /* 0x000fe400000010ff */
[----:B------:R-:W-:Y:S01]  /*7c10*/  SHF.L.U32 R244, R168, 0x10, RZ ;  /* 0x00000010a8f47819 */ /* 0x000fe200000006ff */
[----:B------:R-:W-:Y:S01]  /*7c20*/  FFMA.FTZ R123, R178, R246, R123 ;  /* 0x000000f6b27b7223 */ /* 0x000fe2000001007b */
[----:B------:R-:W-:-:S03]  /*7c30*/  SHF.L.U32 R246, R39, 0x10, RZ ;  /* 0x0000001027f67819 */ /* 0x000fc600000006ff */
[----:B------:R-:W-:Y:S01]  /*7c40*/  FFMA.FTZ R244, R215, R247, R244 ;  /* 0x000000f7d7f47223 */ /* 0x000fe200000100f4 */
[----:B------:R-:W-:Y:S01]  /*7c50*/  SHF.L.U32 R247, R18, 0x10, RZ ;  /* 0x0000001012f77819 */ /* 0x000fe200000006ff */
[----:B------:R-:W-:-:S04]  /*7c60*/  FMUL.FTZ R175, R246, R175 ;  /* 0x000000aff6af7220 */ /* 0x000fc80000410000 */
        /* <DEDUP_REMOVED lines=18> */
[----:B------:R-:W-:Y:S01]  /*7d90*/  FFMA.FTZ R121, R144, R247, R121 ;  /* 0x000000f790797223 */ /* 0x000fe20000010079 */
[----:B------:R-:W-:Y:S01]  /*7da0*/  FMUL.FTZ R247, R249, R144 ;  /* 0x00000090f9f77220 */ /* 0x000fe20000410000 */
[----:B------:R-:W-:-:S04]  /*7db0*/  F2FP.BF16.F32.PACK_AB R144, R179, R244 ;  /* 0x000000f4b390723e */ /* 0x000fc800000010ff */
[----:B------:R-:W-:Y:S01]  /*7dc0*/  F2FP.BF16.F32.PACK_AB R172, R247, R172 ;  /* 0x000000acf7ac723e */ /* 0x000fe200000010ff */
[----:B------:R-:W-:Y:S06]  /*7dd0*/  BRA `(.L_x_222) ;  /* 0x0000000400507947 */ /* 0x000fec0003800000 */
.L_x_221:
[-CC-:B------:R-:W-:Y:S01]  /*7de0*/  FFMA.FTZ R178, R186, R177.reuse, R176.reuse ;  /* 0x000000b1bab27223 */ /* 0x180fe200000100b0 */
[----:B------:R-:W-:Y:S01]  /*7df0*/  PRMT R179, R169, 0x7632, R179 ;  /* 0x00007632a9b37816 */ /* 0x000fe200000000b3 */
[----:B------:R-:W-:Y:S02]  /*7e00*/  FFMA.FTZ R246, R184, R177, R176 ;  /* 0x000000b1b8f67223 */ /* 0x000fe400000100b0 */
[--C-:B------:R-:W-:Y:S01]  /*7e10*/  FADD.FTZ R244, R185, -R178.reuse ;  /* 0x800000b2b9f47221 */ /* 0x100fe20000010000 */
[----:B------:R-:W-:Y:S01]  /*7e20*/  PRMT R178, R168, 0x7632, R178 ;  /* 0x00007632a8b27816 */ /* 0x000fe200000000b2 */
[----:B------:R-:W-:Y:S01]  /*7e30*/  FADD.FTZ R246, R183, -R246 ;  /* 0x800000f6b7f67221 */ /* 0x000fe20000010000 */
[----:B------:R-:W-:Y:S02]  /*7e40*/  SHF.L.U32 R179, R179, 0x10, RZ ;  /* 0x00000010b3b37819 */ /* 0x000fe400000006ff */
[----:B------:R-:W-:-:S03]  /*7e50*/  SHF.L.U32 R178, R178, 0x10, RZ ;  /* 0x00000010b2b27819 */ /* 0x000fc600000006ff */
[--C-:B-----5:R-:W-:Y:S01]  /*7e60*/  FFMA.FTZ R249, R215, R246, R179.reuse ;  /* 0x000000f6d7f97223 */ /* 0x120fe200000100b3 */
[----:B------:R-:W-:Y:S01]  /*7e70*/  PRMT R179, R171, 0x7632, R179 ;  /* 0x00007632abb37816 */ /* 0x000fe200000000b3 */
[----:B------:R-:W-:Y:S01]  /*7e80*/  FFMA.FTZ R251, R215, R244, R178 ;  /* 0x000000f4d7fb7223 */ /* 0x000fe200000100b2 */
[-CC-:B------:R-:W-:Y:S01]  /*7e90*/  FFMA.FTZ R178, R182, R177.reuse, R176.reuse ;  /* 0x000000b1b6b27223 */ /* 0x180fe200000100b0 */
[----:B------:R-:W-:Y:S01]  /*7ea0*/  FFMA.FTZ R246, R200, R177, R176 ;  /* 0x000000b1c8f67223 */ /* 0x000fe200000100b0 */
[----:B------:R-:W-:Y:S02]  /*7eb0*/  SHF.L.U32 R179, R179, 0x10, RZ ;  /* 0x00000010b3b37819 */ /* 0x000fe400000006ff */
[--C-:B------:R-:W-:Y:S01]  /*7ec0*/  FADD.FTZ R244, R181, -R178.reuse ;  /* 0x800000b2b5f47221 */ /* 0x100fe20000010000 */
[----:B------:R-:W-:Y:S01]  /*7ed0*/  PRMT R178, R170, 0x7632, R178 ;  /* 0x00007632aab27816 */ /* 0x000fe200000000b2 */
[----:B------:R-:W-:-:S03]  /*7ee0*/  FADD.FTZ R246, R197, -R246 ;  /* 0x800000f6c5f67221 */ /* 0x000fc60000010000 */
[----:B------:R-:W-:Y:S01]  /*7ef0*/  SHF.L.U32 R178, R178, 0x10, RZ ;  /* 0x00000010b2b27819 */ /* 0x000fe200000006ff */
[----:B------:R-:W-:Y:S01]  /*7f00*/  FFMA.FTZ R245, R215, R246, R179 ;  /* 0x000000f6d7f57223 */ /* 0x000fe200000100b3 */
[----:B------:R-:W-:-:S03]  /*7f10*/  FFMA.FTZ R179, R205, R177, R176 ;  /* 0x000000b1cdb37223 */ /* 0x000fc600000100b0 */
[----:B------:R-:W-:Y:S01]  /*7f20*/  FFMA.FTZ R247, R215, R244, R178 ;  /* 0x000000f4d7f77223 */ /* 0x000fe200000100b2 */
[----:B------:R-:W-:Y:S01]  /*7f30*/  SHF.L.U32 R244, R168, 0x10, RZ ;  /* 0x00000010a8f47819 */ /* 0x000fe200000006ff */
[----:B------:R-:W-:-:S04]  /*7f40*/  FADD.FTZ R178, R204, -R179 ;  /* 0x800000b3ccb27221 */ /* 0x000fc80000010000 */
[----:B------:R-:W-:Y:S01]  /*7f50*/  FFMA.FTZ R179, R215, R178, R244 ;  /* 0x000000b2d7b37223 */ /* 0x000fe200000100f4 */
[C---:B------:R-:W-:Y:S02]  /*7f60*/  PRMT R178, R172.reuse, 0x7632, R178 ;  /* 0x00007632acb27816 */ /* 0x040fe400000000b2 */
[----:B------:R-:W-:Y:S01]  /*7f70*/  SHF.L.U32 R244, R172, 0x10, RZ ;  /* 0x00000010acf47819 */ /* 0x000fe200000006ff */
[-C--:B------:R-:W-:Y:S01]  /*7f80*/  FMUL.FTZ R179, R179, R224.reuse ;  /* 0x000000e0b3b37220 */ /* 0x080fe20000410000 */
[----:B------:R-:W-:Y:S01]  /*7f90*/  SHF.L.U32 R178, R178, 0x10, RZ ;  /* 0x00000010b2b27819 */ /* 0x000fe200000006ff */
[----:B------:R-:W-:Y:S01]  /*7fa0*/  FMUL.FTZ R172, R251, R224 ;  /* 0x000000e0fbac7220 */ /* 0x000fe20000410000 */
[----:B------:R-:W-:Y:S01]  /*7fb0*/  FFMA.FTZ R251, R223, R177, R176 ;  /* 0x000000b1dffb7223 */ /* 0x000fe200000100b0 */
[----:B------:R-:W-:Y:S01]  /*7fc0*/  FFMA.FTZ R120, R179, R244, R120 ;  /* 0x000000f4b3787223 */ /* 0x000fe20000010078 */
[----:B------:R-:W-:Y:S01]  /*7fd0*/  SHF.L.U32 R244, R169, 0x10, RZ ;  /* 0x00000010a9f47819 */ /* 0x000fe200000006ff */
[----:B------:R-:W-:Y:S01]  /*7fe0*/  FFMA.FTZ R121, R172, R178, R121 ;  /* 0x000000b2ac797223 */ /* 0x000fe20000010079 */
        /* <DEDUP_REMOVED lines=8> */
[----:B------:R-:W-:Y:S02]  /*8070*/  FFMA.FTZ R122, R173, R244, R122 ;  /* 0x000000f4ad7a7223 */ /* 0x000fe4000001007a */
[----:B------:R-:W-:Y:S01]  /*8080*/  FFMA.FTZ R123, R178, R246, R123 ;  /* 0x000000f6b27b7223 */ /* 0x000fe2000001007b */
[----:B------:R-:W-:Y:S01]  /*8090*/  SHF.L.U32 R246, R170, 0x10, RZ ;  /* 0x00000010aaf67819 */ /* 0x000fe200000006ff */
[----:B------:R-:W-:-:S04]  /*80a0*/  FADD.FTZ R244, R228, -R249 ;  /* 0x800000f9e4f47221 */ /* 0x000fc80000010000 */
[----:B------:R-:W-:Y:S01]  /*80b0*/  FFMA.FTZ R249, R215, R244, R246 ;  /* 0x000000f4d7f97223 */ /* 0x000fe200000100f6 */
[C---:B------:R-:W-:Y:S01]  /*80c0*/  PRMT R244, R174.reuse, 0x7632, R244 ;  /* 0x00007632aef47816 */ /* 0x040fe200000000f4 */
[-C--:B------:R-:W-:Y:S01]  /*80d0*/  FMUL.FTZ R246, R247, R224.reuse ;  /* 0x000000e0f7f67220 */ /* 0x080fe20000410000 */
[----:B------:R-:W-:Y:S01]  /*80e0*/  SHF.L.U32 R174, R174, 0x10, RZ ;  /* 0x00000010aeae7819 */ /* 0x000fe200000006ff */
[----:B------:R-:W-:Y:S01]  /*80f0*/  FMUL.FTZ R249, R249, R224 ;  /* 0x000000e0f9f97220 */ /* 0x000fe20000410000 */
[----:B------:R-:W-:Y:S01]  /*8100*/  SHF.L.U32 R244, R244, 0x10, RZ ;  /* 0x00000010f4f47819 */ /* 0x000fe200000006ff */
[----:B------:R-:W-:Y:S02]  /*8110*/  FFMA.FTZ R247, R241, R177, R176 ;  /* 0x000000b1f1f77223 */ /* 0x000fe400000100b0 */
[----:B------:R-:W-:Y:S02]  /*8120*/  FFMA.FTZ R124, R249, R174, R124 ;  /* 0x000000aef97c7223 */ /* 0x000fe4000001007c */
        /* <DEDUP_REMOVED lines=9> */
[----:B------:R-:W-:Y:S01]  /*81c0*/  SHF.L.U32 R245, R17, 0x10, RZ ;  /* 0x0000001011f57819 */ /* 0x000fe200000006ff */
[----:B------:R-:W-:Y:S01]  /*81d0*/  FFMA.FTZ R126, R247, R175, R126 ;  /* 0x000000aff77e7223 */ /* 0x000fe2000001007e */
[----:B------:R-:W-:Y:S01]  /*81e0*/  SHF.L.U32 R175, R18, 0x10, RZ ;  /* 0x0000001012af7819 */ /* 0x000fe200000006ff */
[----:B------:R-:W-:Y:S01]  /*81f0*/  FFMA.FTZ R127, R174, R244, R127 ;  /* 0x000000f4ae7f7223 */ /* 0x000fe2000001007f */
[----:B------:R-:W-:Y:S01]  /*8200*/  SHF.L.U32 R244, R39, 0x10, RZ ;  /* 0x0000001027f47819 */ /* 0x000fe200000006ff */
[----:B------:R-:W-:Y:S01]  /*8210*/  FMUL.FTZ R245, R245, R246 ;  /* 0x000000f6f5f57220 */ /* 0x000fe20000410000 */
[----:B------:R-:W-:Y:S01]  /*8220*/  SHF.L.U32 R246, R37, 0x10, RZ ;  /* 0x0000001025f67819 */ /* 0x000fe200000006ff */
[----:B------:R-:W-:Y:S01]  /*8230*/  FMUL.FTZ R175, R175, R174 ;  /* 0x000000aeafaf7220 */ /* 0x000fe20000410000 */
[----:B------:R-:W-:Y:S01]  /*8240*/  SHF.L.U32 R174, R38, 0x10, RZ ;  /* 0x0000001026ae7819 */ /* 0x000fe200000006ff */
[----:B------:R-:W-:Y:S01]  /*8250*/  FMUL.FTZ R244, R244, R247 ;  /* 0x000000f7f4f47220 */ /* 0x000fe20000410000 */
[----:B------:R-:W-:Y:S01]  /*8260*/  SHF.L.U32 R247, R16, 0x10, RZ ;  /* 0x0000001010f77819 */ /* 0x000fe200000006ff */
[----:B------:R-:W-:-:S02]  /*8270*/  FMUL.FTZ R173, R246, R173 ;  /* 0x000000adf6ad7220 */ /* 0x000fc40000410000 */
[----:B------:R-:W-:Y:S01]  /*8280*/  FMUL.FTZ R174, R174, R249 ;  /* 0x000000f9aeae7220 */ /* 0x000fe20000410000 */
[----:B------:R-:W-:Y:S01]  /*8290*/  F2FP.BF16.F32.PACK_AB R175, R175, R244 ;  /* 0x000000f4afaf723e */ /* 0x000fe200000010ff */
[----:B------:R-:W-:Y:S01]  /*82a0*/  FMUL.FTZ R246, R247, R178 ;  /* 0x000000b2f7f67220 */ /* 0x000fe20000410000 */
[----:B------:R-:W-:Y:S02]  /*82b0*/  SHF.L.U32 R178, R36, 0x10, RZ ;  /* 0x0000001024b27819 */ /* 0x000fe400000006ff */
[----:B------:R-:W-:Y:S02]  /*82c0*/  SHF.L.U32 R247, R15, 0x10, RZ ;  /* 0x000000100ff77819 */ /* 0x000fe400000006ff */
[----:B------:R-:W-:Y:S01]  /*82d0*/  F2FP.BF16.F32.PACK_AB R174, R245, R174 ;  /* 0x000000aef5ae723e */ /* 0x000fe200000010ff */
[----:B------:R-:W-:Y:S01]  /*82e0*/  FMUL.FTZ R178, R178, R179 ;  /* 0x000000b3b2b27220 */ /* 0x000fe20000410000 */
[----:B------:R-:W-:Y:S01]  /*82f0*/  F2FP.BF16.F32.PACK_AB R173, R246, R173 ;  /* 0x000000adf6ad723e */ /* 0x000fe200000010ff */
[----:B------:R-:W-:-:S05]  /*8300*/  FMUL.FTZ R247, R247, R172 ;  /* 0x000000acf7f77220 */ /* 0x000fca0000410000 */
[----:B------:R-:W-:-:S07]  /*8310*/  F2FP.BF16.F32.PACK_AB R172, R247, R178 ;  /* 0x000000b2f7ac723e */ /* 0x000fce00000010ff */
.L_x_222:
[----:B------:R-:W0:Y:S08]  /*8320*/  @P1 LDC.64 R244, c[0x0][0x478] ;  /* 0x00011e00fff41b82 */ /* 0x000e300000000a00 */
[----:B------:R-:W1:Y:S01]  /*8330*/  LDC.64 R178, c[0x0][0x468] ;  /* 0x00011a00ffb27b82 */ /* 0x000e620000000a00 */
[----:B0-----:R-:W-:-:S05]  /*8340*/  @P1 IMAD.WIDE.U32 R244, R193, 0x10, R244 ;  /* 0x00000010c1f41825 */ /* 0x001fca00078e00f4 */
[----:B------:R2:W-:Y:S01]  /*8350*/  @P1 STG.E.128 desc[UR6][R244.64], R144 ;  /* 0x00000090f4001986 */ /* 0x0005e2000c101d06 */
[C---:B-1----:R-:W-:Y:S01]  /*8360*/  IMAD.WIDE.U32 R178, R193.reuse, 0x10, R178 ;  /* 0x00000010c1b27825 */ /* 0x042fe200078e00b2 */
[----:B------:R-:W-:-:S04]  /*8370*/  IADD3 R193, PT, PT, R193, 0x20, RZ ;  /* 0x00000020c1c17810 */ /* 0x000fc80007ffe0ff */
[----:B------:R2:W-:Y:S03]  /*8380*/  STG.E.128 desc[UR6][R178.64], R172 ;  /* 0x000000acb2007986 */ /* 0x0005e6000c101d06 */
.L_x_220:
[----:B------:R-:W-:Y:S05]  /*8390*/  BSYNC.RECONVERGENT B2 ;  /* 0x0000000000027941 */ /* 0x000fea0003800200 */
.L_x_219:
        /* <DEDUP_REMOVED lines=8> */
[----:B------:R-:W-:Y:S01]  /*8420*/  PRMT R144, R163, 0x7632, R144 ;  /* 0x00007632a3907816 */ /* 0x000fe20000000090 */
[-CC-:B------:R-:W-:Y:S01]  /*8430*/  FFMA.FTZ R145, R198, R177.reuse, R176.reuse ;  /* 0x000000b1c6917223 */ /* 0x180fe200000100b0 */
[-CC-:B------:R-:W-:Y:S01]  /*8440*/  FFMA.FTZ R178, R4, R177.reuse, R176.reuse ;  /* 0x000000b104b27223 */ /* 0x180fe200000100b0 */
[-CC-:B------:R-:W-:Y:S01]  /*8450*/  FFMA.FTZ R179, R239, R177.reuse, R176.reuse ;  /* 0x000000b1efb37223 */ /* 0x180fe200000100b0 */
[----:B------:R-:W-:Y:S01]  /*8460*/  SHF.L.U32 R144, R144, 0x10, RZ ;  /* 0x0000001090907819 */ /* 0x000fe200000006ff */
[----:B------:R-:W-:Y:S01]  /*8470*/  FADD.FTZ R145, R196, -R145 ;  /* 0x80000091c4917221 */ /* 0x000fe20000010000 */
[-CC-:B------:R-:W-:Y:S01]  /*8480*/  FFMA.FTZ R249, R229, R177.reuse, R176.reuse ;  /* 0x000000b1e5f97223 */ /* 0x180fe200000100b0 */
[----:B------:R-:W-:Y:S01]  /*8490*/  FADD.FTZ R244, R238, -R179 ;  /* 0x800000b3eef47221 */ /* 0x000fe20000010000 */
[----:B------:R-:W-:Y:S01]  /*84a0*/  FFMA.FTZ R245, R221, R177, R176 ;  /* 0x000000b1ddf57223 */ /* 0x000fe200000100b0 */
[----:B-----5:R-:W-:Y:S01]  /*84b0*/  FFMA.FTZ R147, R215, R145, R144 ;  /* 0x00000091d7937223 */ /* 0x020fe20000010090 */
[----:B------:R-:W-:Y:S01]  /*84c0*/  FFMA.FTZ R145, R2, R177, R176 ;  /* 0x000000b102917223 */ /* 0x000fe200000100b0 */
[----:B------:R-:W-:Y:S01]  /*84d0*/  PRMT R144, R161, 0x7632, R144 ;  /* 0x00007632a1907816 */ /* 0x000fe20000000090 */
[----:B------:R-:W-:Y:S01]  /*84e0*/  FADD.FTZ R249, R226, -R249 ;  /* 0x800000f9e2f97221 */ /* 0x000fe20000010000 */
[----:B------:R-:W-:Y:S01]  /*84f0*/  FADD.FTZ R245, R218, -R245 ;  /* 0x800000f5daf57221 */ /* 0x000fe20000010000 */
[--C-:B------:R-:W-:Y:S01]  /*8500*/  FADD.FTZ R247, R0, -R145.reuse ;  /* 0x8000009100f77221 */ /* 0x100fe20000010000 */
[----:B------:R-:W-:-:S02]  /*8510*/  PRMT R145, R162, 0x7632, R145 ;  /* 0x00007632a2917816 */ /* 0x000fc40000000091 */
[----:B------:R-:W-:Y:S02]  /*8520*/  SHF.L.U32 R144, R144, 0x10, RZ ;  /* 0x0000001090907819 */ /* 0x000fe400000006ff */
[----:B------:R-:W-:Y:S01]  /*8530*/  SHF.L.U32 R146, R145, 0x10, RZ ;  /* 0x0000001091927819 */ /* 0x000fe200000006ff */
[----:B------:R-:W-:Y:S01]  /*8540*/  FADD.FTZ R145, R3, -R178 ;  /* 0x800000b203917221 */ /* 0x000fe20000010000 */
[----:B------:R-:W-:Y:S01]  /*8550*/  FFMA.FTZ R178, R6, R177, R176 ;  /* 0x000000b106b27223 */ /* 0x000fe200000100b0 */
[----:B------:R-:W-:Y:S02]  /*8560*/  SHF.L.U32 R246, R173, 0x10, RZ ;  /* 0x00000010adf67819 */ /* 0x000fe400000006ff */
[C-C-:B------:R-:W-:Y:S01]  /*8570*/  FFMA.FTZ R145, R215.reuse, R145, R144.reuse ;  /* 0x00000091d7917223 */ /* 0x140fe20000010090 */
[----:B------:R-:W-:Y:S01]  /*8580*/  PRMT R144, R160, 0x7632, R144 ;  /* 0x00007632a0907816 */ /* 0x000fe20000000090 */
[----:B------:R-:W-:Y:S01]  /*8590*/  FFMA.FTZ R247, R215, R247, R146 ;  /* 0x000000f7d7f77223 */ /* 0x000fe20000010092 */
[----:B------:R-:W-:Y:S01]  /*85a0*/  SHF.L.U32 R146, R163, 0x10, RZ ;  /* 0x00000010a3927819 */ /* 0x000fe200000006ff */
[----:B------:R-:W-:Y:S01]  /*85b0*/  FADD.FTZ R179, R5, -R178 ;  /* 0x800000b205b37221 */ /* 0x000fe20000010000 */
[----:B------:R-:W-:-:S02]  /*85c0*/  SHF.L.U32 R144, R144, 0x10, RZ ;  /* 0x0000001090907819 */ /* 0x000fc400000006ff */
[----:B------:R-:W-:Y:S01]  /*85d0*/  SHF.L.U32 R178, R175, 0x10, RZ ;  /* 0x00000010afb27819 */ /* 0x000fe200000006ff */
[----:B------:R-:W-:Y:S01]  /*85e0*/  FFMA.FTZ R146, R215, R244, R146 ;  /* 0x000000f4d7927223 */ /* 0x000fe20000010092 */
[----:B------:R-:W-:Y:S01]  /*85f0*/  SHF.L.U32 R244, R161, 0x10, RZ ;  /* 0x00000010a1f47819 */ /* 0x000fe200000006ff */
[--C-:B------:R-:W-:Y:S01]  /*8600*/  FFMA.FTZ R179, R215, R179, R144.reuse ;  /* 0x000000b3d7b37223 */ /* 0x100fe20000010090 */
[----:B------:R-:W-:Y:S01]  /*8610*/  PRMT R144, R175, 0x7632, R144 ;  /* 0x00007632af907816 */ /* 0x000fe20000000090 */
[----:B------:R-:W-:Y:S01]  /*8620*/  FMUL.FTZ R175, R146, R224 ;  /* 0x000000e092af7220 */ /* 0x000fe20000410000 */
[----:B------:R-:W-:Y:S01]  /*8630*/  SHF.L.U32 R248, R172, 0x10, RZ ;  /* 0x00000010acf87819 */ /* 0x000fe200000006ff */
[----:B------:R-:W-:Y:S01]  /*8640*/  FFMA.FTZ R244, R215, R245, R244 ;  /* 0x000000f5d7f47223 */ /* 0x000fe200000100f4 */
[----:B------:R-:W-:Y:S01]  /*8650*/  SHF.L.U32 R250, R44, 0x10, RZ ;  /* 0x000000102cfa7819 */ /* 0x000fe200000006ff */
[----:B------:R-:W-:Y:S01]  /*8660*/  FFMA.FTZ R134, R175, R178, R134 ;  /* 0x000000b2af867223 */ /* 0x000fe20000010086 */
[----:B------:R-:W-:Y:S01]  /*8670*/  SHF.L.U32 R178, R144, 0x10, RZ ;  /* 0x0000001090b27819 */ /* 0x000fe200000006ff */
[C---:B------:R-:W-:Y:S01]  /*8680*/  FMUL.FTZ R144, R147.reuse, R224 ;  /* 0x000000e093907220 */ /* 0x040fe20000410000 */
[----:B------:R-:W-:-:S02]  /*8690*/  F2FP.BF16.F32.PACK_AB R147, R147, R146 ;  /* 0x000000929393723e */ /* 0x000fc400000010ff */
[----:B------:R-:W-:Y:S01]  /*86a0*/  SHF.L.U32 R146, R162, 0x10, RZ ;  /* 0x00000010a2927819 */ /* 0x000fe200000006ff */
[----:B------:R-:W-:Y:S01]  /*86b0*/  FFMA.FTZ R135, R144, R178, R135 ;  /* 0x000000b290877223 */ /* 0x000fe20000010087 */
[C---:B------:R-:W-:Y:S02]  /*86c0*/  PRMT R178, R174.reuse, 0x7632, R178 ;  /* 0x00007632aeb27816 */ /* 0x040fe400000000b2 */
[----:B------:R-:W-:Y:S01]  /*86d0*/  SHF.L.U32 R174, R174, 0x10, RZ ;  /* 0x00000010aeae7819 */ /* 0x000fe200000006ff */
[----:B------:R-:W-:Y:S01]  /*86e0*/  FFMA.FTZ R146, R215, R249, R146 ;  /* 0x000000f9d7927223 */ /* 0x000fe20000010092 */
[----:B------:R-:W-:Y:S02]  /*86f0*/  SHF.L.U32 R178, R178, 0x10, RZ ;  /* 0x00000010b2b27819 */ /* 0x000fe400000006ff */
[----:B------:R-:W-:Y:S01]  /*8700*/  SHF.L.U32 R249, R11, 0x10, RZ ;  /* 0x000000100bf97819 */ /* 0x000fe200000006ff */
[----:B------:R-:W-:Y:S01]  /*8710*/  FMUL.FTZ R245, R146, R224 ;  /* 0x000000e092f57220 */ /* 0x000fe20000410000 */
[----:B------:R-:W-:-:S03]  /*8720*/  F2FP.BF16.F32.PACK_AB R146, R247, R146 ;  /* 0x00000092f792723e */ /* 0x000fc600000010ff */
[----:B------:R-:W-:Y:S01]  /*8730*/  FFMA.FTZ R132, R245, R174, R132 ;  /* 0x000000aef5847223 */ /* 0x000fe20000010084 */
[----:B------:R-:W-:Y:S01]  /*8740*/  FMUL.FTZ R174, R247, R224 ;  /* 0x000000e0f7ae7220 */ /* 0x000fe20000410000 */
[----:B------:R-:W-:-:S03]  /*8750*/  SHF.L.U32 R247, R14, 0x10, RZ ;  /* 0x000000100ef77819 */ /* 0x000fc600000006ff */
[----:B------:R-:W-:Y:S01]  /*8760*/  FFMA.FTZ R133, R174, R178, R133 ;  /* 0x000000b2ae857223 */ /* 0x000fe20000010085 */
[----:B------:R-:W-:Y:S01]  /*8770*/  PRMT R178, R173, 0x7632, R178 ;  /* 0x00007632adb27816 */ /* 0x000fe200000000b2 */
[----:B------:R-:W-:-:S04]  /*8780*/  FMUL.FTZ R173, R244, R224 ;  /* 0x000000e0f4ad7220 */ /* 0x000fc80000410000 */
[----:B------:R-:W-:Y:S01]  /*8790*/  FFMA.FTZ R130, R173, R246, R130 ;  /* 0x000000f6ad827223 */ /* 0x000fe20000010082 */
[----:B------:R-:W-:Y:S01]  /*87a0*/  SHF.L.U32 R246, R178, 0x10, RZ ;  /* 0x00000010b2f67819 */ /* 0x000fe200000006ff */
[C---:B------:R-:W-:Y:S01]  /*87b0*/  FMUL.FTZ R178, R145.reuse, R224 ;  /* 0x000000e091b27220 */ /* 0x040fe20000410000 */
[----:B------:R-:W-:Y:S01]  /*87c0*/  F2FP.BF16.F32.PACK_AB R145, R145, R244 ;  /* 0x000000f49191723e */ /* 0x000fe200000010ff */
[----:B------:R-:W-:Y:S02]  /*87d0*/  FFMA.FTZ R244, R203, R177, R176 ;  /* 0x000000b1cbf47223 */ /* 0x000fe400000100b0 */
[----:B------:R-:W-:Y:S02]  /*87e0*/  FFMA.FTZ R131, R178, R246, R131 ;  /* 0x000000f6b2837223 */ /* 0x000fe40000010083 */
[----:B------:R-:W-:Y:S01]  /*87f0*/  FADD.FTZ R246, R201, -R244 ;  /* 0x800000f4c9f67221 */ /* 0x000fe20000010000 */
        /* <DEDUP_REMOVED lines=27> */
.L_x_225:
[-CC-:B------:R-:W-:Y:S01]  /*89b0*/  FFMA.FTZ R178, R6, R177.reuse, R176.reuse ;  /* 0x000000b106b27223 */ /* 0x180fe200000100b0 */
[----:B------:R-:W-:Y:S01]  /*89c0*/  PRMT R179, R161, 0x7632, R179 ;  /* 0x00007632a1b37816 */ /* 0x000fe200000000b3 */
[-CC-:B------:R-:W-:Y:S01]  /*89d0*/  FFMA.FTZ R246, R4, R177.reuse, R176.reuse ;  /* 0x000000b104f67223 */ /* 0x180fe200000100b0 */
[----:B------:R-:W-:Y:S01]  /*89e0*/  FFMA.FTZ R245, R198, R177, R176 ;  /* 0x000000b1c6f57223 */ /* 0x000fe200000100b0 */
[--C-:B------:R-:W-:Y:S01]  /*89f0*/  FADD.FTZ R244, R5, -R178.reuse ;  /* 0x800000b205f47221 */ /* 0x100fe20000010000 */
[----:B------:R-:W-:Y:S01]  /*8a00*/  PRMT R178, R160, 0x7632, R178 ;  /* 0x00007632a0b27816 */ /* 0x000fe200000000b2 */
[----:B------:R-:W-:Y:S01]  /*8a10*/  FADD.FTZ R246, R3, -R246 ;  /* 0x800000f603f67221 */ /* 0x000fe20000010000 */
[----:B------:R-:W-:Y:S02]  /*8a20*/  SHF.L.U32 R179, R179, 0x10, RZ ;  /* 0x00000010b3b37819 */ /* 0x000fe400000006ff */
[----:B------:R-:W-:-:S03]  /*8a30*/  SHF.L.U32 R178, R178, 0x10, RZ ;  /* 0x00000010b2b27819 */ /* 0x000fc600000006ff */
[C---:B-----5:R-:W-:Y:S01]  /*8a40*/  FFMA.FTZ R249, R215.reuse, R246, R179 ;  /* 0x000000f6d7f97223 */ /* 0x060fe200000100b3 */
[----:B------:R-:W-:Y:S01]  /*8a50*/  FFMA.FTZ R179, R2, R177, R176 ;  /* 0x000000b102b37223 */ /* 0x000fe200000100b0 */
[--C-:B------:R-:W-:Y:S01]  /*8a60*/  FFMA.FTZ R251, R215, R244, R178.reuse ;  /* 0x000000f4d7fb7223 */ /* 0x100fe200000100b2 */
[----:B------:R-:W-:Y:S01]  /*8a70*/  PRMT R178, R162, 0x7632, R178 ;  /* 0x00007632a2b27816 */ /* 0x000fe200000000b2 */
[----:B------:R-:W-:Y:S01]  /*8a80*/  FADD.FTZ R246, R196, -R245 ;  /* 0x800000f5c4f67221 */ /* 0x000fe20000010000 */
[--C-:B------:R-:W-:Y:S01]  /*8a90*/  FADD.FTZ R244, R0, -R179.reuse ;  /* 0x800000b300f47221 */ /* 0x100fe20000010000 */
[----:B------:R-:W-:Y:S02]  /*8aa0*/  PRMT R179, R163, 0x7632, R179 ;  /* 0x00007632a3b37816 */ /* 0x000fe400000000b3 */
[----:B------:R-:W-:Y:S02]  /*8ab0*/  SHF.L.U32 R178, R178, 0x10, RZ ;  /* 0x00000010b2b27819 */ /* 0x000fe400000006ff */
[----:B------:R-:W-:-:S03]  /*8ac0*/  SHF.L.U32 R179, R179, 0x10, RZ ;  /* 0x00000010b3b37819 */ /* 0x000fc600000006ff */
[----:B------:R-:W-:Y:S01]  /*8ad0*/  FFMA.FTZ R247, R215, R244, R178 ;  /* 0x000000f4d7f77223 */ /* 0x000fe200000100b2 */
[----:B------:R-:W-:Y:S01]  /*8ae0*/  FFMA.FTZ R178, R203, R177, R176 ;  /* 0x000000b1cbb27223 */ /* 0x000fe200000100b0 */
[----:B------:R-:W-:Y:S01]  /*8af0*/  SHF.L.U32 R244, R160, 0x10, RZ ;  /* 0x00000010a0f47819 */ /* 0x000fe200000006ff */
[----:B------:R-:W-:Y:S02]  /*8b00*/  FFMA.FTZ R245, R215, R246, R179 ;  /* 0x000000f6d7f57223 */ /* 0x000fe400000100b3 */
        /* <DEDUP_REMOVED lines=62> */
.L_x_226:
[----:B------:R-:W0:Y:S08]  /*8ef0*/  @P1 LDC.64 R244, c[0x0][0x478] ;  /* 0x00011e00fff41b82 */ /* 0x000e300000000a00 */
[----:B------:R-:W1:Y:S01]  /*8f00*/  LDC.64 R178, c[0x0][0x468] ;  /* 0x00011a00ffb27b82 */ /* 0x000e620000000a00 */
[----:B0-----:R-:W-:-:S05]  /*8f10*/  @P1 IMAD.WIDE.U32 R244, R193, 0x10, R244 ;  /* 0x00000010c1f41825 */ /* 0x001fca00078e00f4 */
[----:B------:R3:W-:Y:S01]  /*8f20*/  @P1 STG.E.128 desc[UR6][R244.64], R144 ;  /* 0x00000090f4001986 */ /* 0x0007e2000c101d06 */
[C---:B-1----:R-:W-:Y:S01]  /*8f30*/  IMAD.WIDE.U32 R178, R193.reuse, 0x10, R178 ;  /* 0x00000010c1b27825 */ /* 0x042fe200078e00b2 */
[----:B------:R-:W-:-:S04]  /*8f40*/  IADD3 R193, PT, PT, R193, 0x20, RZ ;  /* 0x00000020c1c17810 */ /* 0x000fc80007ffe0ff */
[----:B------:R3:W-:Y:S03]  /*8f50*/  STG.E.128 desc[UR6][R178.64], R172 ;  /* 0x000000acb2007986 */ /* 0x0007e6000c101d06 */
.L_x_224:
[----:B------:R-:W-:Y:S05]  /*8f60*/  BSYNC.RECONVERGENT B2 ;  /* 0x0000000000027941 */ /* 0x000fea0003800200 */
.L_x_223:
[----:B------:R-:W-:Y:S05]  /*8f70*/  @!P5 BRA `(.L_x_212) ;  /* 0x0000000800e4d947 */ /* 0x000fea0003800000 */
[----:B0-23--:R-:W0:Y:S02]  /*8f80*/  LDC.64 R172, c[0x0][0x390] ;  /* 0x0000e400ffac7b82 */ /* 0x00de240000000a00 */
        /* <DEDUP_REMOVED lines=8> */
[-C--:B------:R-:W-:Y:S01]  /*9010*/  FFMA.FTZ R247, R235, R177.reuse, R176 ;  /* 0x000000b1ebf77223 */ /* 0x080fe200000100b0 */
[----:B------:R-:W-:Y:S01]  /*9020*/  SHF.L.U32 R146, R144, 0x10, RZ ;  /* 0x0000001090927819 */ /* 0x000fe200000006ff */
[----:B------:R-:W-:Y:S01]  /*9030*/  FADD.FTZ R145, R208, -R145 ;  /* 0x80000091d0917221 */ /* 0x000fe20000010000 */
[----:B------:R-:W-:Y:S01]  /*9040*/  FADD.FTZ R179, R209, -R178 ;  /* 0x800000b2d1b37221 */ /* 0x000fe20000010000 */
[-CC-:B------:R-:W-:Y:S01]  /*9050*/  FFMA.FTZ R244, R214, R177.reuse, R176.reuse ;  /* 0x000000b1d6f47223 */ /* 0x180fe200000100b0 */
[----:B------:R-:W-:Y:S01]  /*9060*/  FFMA.FTZ R249, R237, R177, R176 ;  /* 0x000000b1edf97223 */ /* 0x000fe200000100b0 */
[--C-:B-----5:R-:W-:Y:S01]  /*9070*/  FFMA.FTZ R147, R215, R145, R146.reuse ;  /* 0x00000091d7937223 */ /* 0x120fe20000010092 */
[----:B------:R-:W-:Y:S01]  /*9080*/  PRMT R146, R150, 0x7632, R146 ;  /* 0x0000763296927816 */ /* 0x000fe20000000092 */
[-CC-:B------:R-:W-:Y:S01]  /*9090*/  FFMA.FTZ R245, R227, R177.reuse, R176.reuse ;  /* 0x000000b1e3f57223 */ /* 0x180fe200000100b0 */
[----:B------:R-:W-:Y:S01]  /*90a0*/  PRMT R145, R149, 0x7632, R145 ;  /* 0x0000763295917816 */ /* 0x000fe20000000091 */
[-CC-:B------:R-:W-:Y:S01]  /*90b0*/  FFMA.FTZ R144, R219, R177.reuse, R176.reuse ;  /* 0x000000b1db907223 */ /* 0x180fe200000100b0 */
[----:B------:R-:W-:Y:S01]  /*90c0*/  SHF.L.U32 R178, R146, 0x10, RZ ;  /* 0x0000001092b27819 */ /* 0x000fe200000006ff */
[----:B------:R-:W-:Y:S01]  /*90d0*/  FADD.FTZ R247, R234, -R247 ;  /* 0x800000f7eaf77221 */ /* 0x000fe20000010000 */
[----:B------:R-:W-:Y:S01]  /*90e0*/  FFMA.FTZ R176, R216, R177, R176 ;  /* 0x000000b1d8b07223 */ /* 0x000fe200000100b0 */
[----:B------:R-:W-:Y:S01]  /*90f0*/  SHF.L.U32 R146, R145, 0x10, RZ ;  /* 0x0000001091927819 */ /* 0x000fe200000006ff */
[----:B------:R-:W-:Y:S01]  /*9100*/  FADD.FTZ R145, R211, -R244 ;  /* 0x800000f4d3917221 */ /* 0x000fe20000010000 */
[----:B------:R-:W-:Y:S01]  /*9110*/  FFMA.FTZ R179, R215, R179, R178 ;  /* 0x000000b3d7b37223 */ /* 0x000fe200000100b2 */
[----:B------:R-:W-:Y:S01]  /*9120*/  SHF.L.U32 R178, R151, 0x10, RZ ;  /* 0x0000001097b27819 */ /* 0x000fe200000006ff */
[----:B------:R-:W-:Y:S01]  /*9130*/  FADD.FTZ R248, R232, -R245 ;  /* 0x800000f5e8f87221 */ /* 0x000fe20000010000 */
[C---:B------:R-:W-:Y:S01]  /*9140*/  PRMT R177, R148.reuse, 0x7632, R177 ;  /* 0x0000763294b17816 */ /* 0x040fe200000000b1 */
[----:B------:R-:W-:Y:S01]  /*9150*/  FADD.FTZ R245, R217, -R144 ;  /* 0x80000090d9f57221 */ /* 0x000fe20000010000 */
[----:B------:R-:W-:Y:S01]  /*9160*/  SHF.L.U32 R244, R148, 0x10, RZ ;  /* 0x0000001094f47819 */ /* 0x000fe200000006ff */
[----:B------:R-:W-:Y:S01]  /*9170*/  FFMA.FTZ R178, R215, R247, R178 ;  /* 0x000000f7d7b27223 */ /* 0x000fe200000100b2 */
[--C-:B------:R-:W-:Y:S01]  /*9180*/  FADD.FTZ R247, R213, -R176.reuse ;  /* 0x800000b0d5f77221 */ /* 0x100fe20000010000 */
[----:B------:R-:W-:Y:S01]  /*9190*/  PRMT R176, R175, 0x7632, R176 ;  /* 0x00007632afb07816 */ /* 0x000fe200000000b0 */
[----:B------:R-:W-:Y:S01]  /*91a0*/  FFMA.FTZ R145, R215, R145, R146 ;  /* 0x00000091d7917223 */ /* 0x000fe20000010092 */
[----:B------:R-:W-:Y:S01]  /*91b0*/  SHF.L.U32 R246, R177, 0x10, RZ ;  /* 0x00000010b1f67819 */ /* 0x000fe200000006ff */
[----:B------:R-:W-:Y:S01]  /*91c0*/  FFMA.FTZ R177, R215, R245, R244 ;  /* 0x000000f5d7b17223 */ /* 0x000fe200000100f4 */
[----:B------:R-:W-:Y:S01]  /*91d0*/  SHF.L.U32 R244, R176, 0x10, RZ ;  /* 0x00000010b0f47819 */ /* 0x000fe200000006ff */
[----:B------:R-:W-:Y:S01]  /*91e0*/  FMUL.FTZ R176, R147, R224 ;  /* 0x000000e093b07220 */ /* 0x000fe20000410000 */
[----:B------:R-:W-:Y:S01]  /*91f0*/  SHF.L.U32 R146, R150, 0x10, RZ ;  /* 0x0000001096927819 */ /* 0x000fe200000006ff */
[----:B------:R-:W-:Y:S01]  /*9200*/  FADD.FTZ R249, R236, -R249 ;  /* 0x800000f9ecf97221 */ /* 0x000fe20000010000 */
[----:B------:R-:W-:Y:S01]  /*9210*/  SHF.L.U32 R144, R149, 0x10, RZ ;  /* 0x0000001095907819 */ /* 0x000fe200000006ff */
[----:B------:R-:W-:Y:S01]  /*9220*/  FFMA.FTZ R143, R176, R244, R143 ;  /* 0x000000f4b08f7223 */ /* 0x000fe2000001008f */
[----:B------:R-:W-:Y:S01]  /*9230*/  SHF.L.U32 R244, R175, 0x10, RZ ;  /* 0x00000010aff47819 */ /* 0x000fe200000006ff */
[----:B------:R-:W-:Y:S01]  /*9240*/  FMUL.FTZ R175, R178, R224 ;  /* 0x000000e0b2af7220 */ /* 0x000fe20000410000 */
[C---:B------:R-:W-:Y:S01]  /*9250*/  FFMA.FTZ R146, R215.reuse, R249, R146 ;  /* 0x000000f9d7927223 */ /* 0x040fe20000010092 */
[C---:B------:R-:W-:Y:S01]  /*9260*/  FFMA.FTZ R144, R215.reuse, R248, R144 ;  /* 0x000000f8d7907223 */ /* 0x040fe20000010090 */
[----:B------:R-:W-:Y:S01]  /*9270*/  FFMA.FTZ R215, R215, R247, R246 ;  /* 0x000000f7d7d77223 */ /* 0x000fe200000100f6 */
[----:B------:R-:W-:Y:S01]  /*9280*/  FFMA.FTZ R142, R175, R244, R142 ;  /* 0x000000f4af8e7223 */ /* 0x000fe2000001008e */
[----:B------:R-:W-:Y:S01]  /*9290*/  PRMT R244, R174, 0x7632, R244 ;  /* 0x00007632aef47816 */ /* 0x000fe200000000f4 */
[-C--:B------:R-:W-:Y:S01]  /*92a0*/  FMUL.FTZ R245, R146, R224.reuse ;  /* 0x000000e092f57220 */ /* 0x080fe20000410000 */
[----:B------:R-:W-:Y:S01]  /*92b0*/  SHF.L.U32 R174, R174, 0x10, RZ ;  /* 0x00000010aeae7819 */ /* 0x000fe200000006ff */
[----:B------:R-:W-:Y:S01]  /*92c0*/  FMUL.FTZ R247, R177, R224 ;  /* 0x000000e0b1f77220 */ /* 0x000fe20000410000 */
[----:B------:R-:W-:-:S02]  /*92d0*/  SHF.L.U32 R244, R244, 0x10, RZ ;  /* 0x00000010f4f47819 */ /* 0x000fc400000006ff */
[----:B------:R-:W-:Y:S01]  /*92e0*/  SHF.L.U32 R246, R173, 0x10, RZ ;  /* 0x00000010adf67819 */ /* 0x000fe200000006ff */
[----:B------:R-:W-:Y:S01]  /*92f0*/  FFMA.FTZ R140, R245, R174, R140 ;  /* 0x000000aef58c7223 */ /* 0x000fe2000001008c */
[C---:B------:R-:W-:Y:S01]  /*9300*/  FMUL.FTZ R174, R179.reuse, R224 ;  /* 0x000000e0b3ae7220 */ /* 0x040fe20000410000 */
[----:B------:R-:W-:Y:S02]  /*9310*/  F2FP.BF16.F32.PACK_AB R146, R179, R146 ;  /* 0x00000092b392723e */ /* 0x000fe400000010ff */
[----:B------:R-:W-:Y:S01]  /*9320*/  SHF.L.U32 R179, R10, 0x10, RZ ;  /* 0x000000100ab37819 */ /* 0x000fe200000006ff */
        /* <DEDUP_REMOVED lines=8> */
[C---:B------:R-:W-:Y:S01]  /*93b0*/  FMUL.FTZ R244, R145.reuse, R224 ;  /* 0x000000e091f47220 */ /* 0x040fe20000410000 */
[----:B------:R-:W-:Y:S01]  /*93c0*/  F2FP.BF16.F32.PACK_AB R145, R145, R144 ;  /* 0x000000909191723e */ /* 0x000fe200000010ff */
[----:B------:R-:W-:Y:S01]  /*93d0*/  FMUL.FTZ R174, R179, R174 ;  /* 0x000000aeb3ae7220 */ /* 0x000fe20000410000 */
[----:B------:R-:W-:Y:S01]  /*93e0*/  SHF.L.U32 R144, R55, 0x10, RZ ;  /* 0x0000001037907819 */ /* 0x000fe200000006ff */
[----:B------:R-:W-:Y:S01]  /*93f0*/  FFMA.FTZ R139, R244, R246, R139 ;  /* 0x000000f6f48b7223 */ /* 0x000fe2000001008b */
[C---:B------:R-:W-:Y:S01]  /*9400*/  PRMT R246, R172.reuse, 0x7632, R246 ;  /* 0x00007632acf67816 */ /* 0x040fe200000000f6 */
[----:B------:R-:W-:Y:S01]  /*9410*/  FMUL.FTZ R224, R215, R224 ;  /* 0x000000e0d7e07220 */ /* 0x000fe20000410000 */
[----:B------:R-:W-:Y:S01]  /*9420*/  SHF.L.U32 R172, R172, 0x10, RZ ;  /* 0x00000010acac7819 */ /* 0x000fe200000006ff */
[----:B------:R-:W-:Y:S01]  /*9430*/  FMUL.FTZ R175, R144, R175 ;  /* 0x000000af90af7220 */ /* 0x000fe20000410000 */
[----:B------:R-:W-:-:S02]  /*9440*/  SHF.L.U32 R144, R54, 0x10, RZ ;  /* 0x0000001036907819 */ /* 0x000fc400000006ff */
        /* <DEDUP_REMOVED lines=9> */
[----:B------:R-:W-:Y:S01]  /*94e0*/  FMUL.FTZ R173, R144, R173 ;  /* 0x000000ad90ad7220 */ /* 0x000fe20000410000 */
[----:B------:R-:W-:Y:S01]  /*94f0*/  F2FP.BF16.F32.PACK_AB R144, R215, R177 ;  /* 0x000000b1d790723e */ /* 0x000fe200000010ff */
[----:B------:R-:W-:Y:S01]  /*9500*/  FMUL.FTZ R179, R179, R224 ;  /* 0x000000e0b3b37220 */ /* 0x000fe20000410000 */
[----:B------:R-:W-:Y:S01]  /*9510*/  F2FP.BF16.F32.PACK_AB R175, R176, R175 ;  /* 0x000000afb0af723e */ /* 0x000fe200000010ff */
[----:B------:R-:W-:Y:S01]  /*9520*/  FFMA.FTZ R137, R224, R246, R137 ;  /* 0x000000f6e0897223 */ /* 0x000fe20000010089 */
[----:B------:R-:W-:-:S02]  /*9530*/  F2FP.BF16.F32.PACK_AB R174, R174, R245 ;  /* 0x000000f5aeae723e */ /* 0x000fc400000010ff */
[----:B------:R-:W-:Y:S02]  /*9540*/  F2FP.BF16.F32.PACK_AB R173, R244, R173 ;  /* 0x000000adf4ad723e */ /* 0x000fe400000010ff */
[----:B------:R-:W-:Y:S01]  /*9550*/  F2FP.BF16.F32.PACK_AB R172, R179, R172 ;  /* 0x000000acb3ac723e */ /* 0x000fe200000010ff */
[----:B------:R-:W-:Y:S06]  /*9560*/  BRA `(.L_x_228) ;  /* 0x0000000400507947 */ /* 0x000fec0003800000 */
.L_x_227:
[-CC-:B------:R-:W-:Y:S01]  /*9570*/  FFMA.FTZ R178, R216, R177.reuse, R176.reuse ;  /* 0x000000b1d8b27223 */ /* 0x180fe200000100b0 */
[----:B------:R-:W-:Y:S01]  /*9580*/  PRMT R179, R149, 0x7632, R179 ;  /* 0x0000763295b37816 */ /* 0x000fe200000000b3 */
[-CC-:B------:R-:W-:Y:S01]  /*9590*/  FFMA.FTZ R246, R214, R177.reuse, R176.reuse ;  /* 0x000000b1d6f67223 */ /* 0x180fe200000100b0 */
[-C--:B------:R-:W-:Y:S01]  /*95a0*/  FFMA.FTZ R251, R227, R177.reuse, R176 ;  /* 0x000000b1e3fb7223 */ /* 0x080fe200000100b0 */
[--C-:B------:R-:W-:Y:S01]  /*95b0*/  FADD.FTZ R244, R213, -R178.reuse ;  /* 0x800000b2d5f47221 */ /* 0x100fe20000010000 */
[----:B------:R-:W-:Y:S01]  /*95c0*/  PRMT R178, R148, 0x7632, R178 ;  /* 0x0000763294b27816 */ /* 0x000fe200000000b2 */
[----:B------:R-:W-:Y:S01]  /*95d0*/  FADD.FTZ R246, R211, -R246 ;  /* 0x800000f6d3f67221 */ /* 0x000fe20000010000 */
[----:B------:R-:W-:Y:S01]  /*95e0*/  SHF.L.U32 R179, R179, 0x10, RZ ;  /* 0x00000010b3b37819 */ /* 0x000fe200000006ff */
[-CC-:B------:R-:W-:Y:S01]  /*95f0*/  FFMA.FTZ R249, R237, R177.reuse, R176.reuse ;  /* 0x000000b1edf97223 */ /* 0x180fe200000100b0 */
[----:B------:R-:W-:Y:S01]  /*9600*/  SHF.L.U32 R178, R178, 0x10, RZ ;  /* 0x00000010b2b27819 */ /* 0x000fe200000006ff */
[----:B------:R-:W-:-:S02]  /*9610*/  FFMA.FTZ R247, R210, R177, R176 ;  /* 0x000000b1d2f77223 */ /* 0x000fc400000100b0 */
[C---:B-----5:R-:W-:Y:S01]  /*9620*/  FFMA.FTZ R179, R215.reuse, R246, R179 ;  /* 0x000000f6d7b37223 */ /* 0x060fe200000100b3 */
[-C--:B------:R-:W-:Y:S01]  /*9630*/  FFMA.FTZ R246, R212, R177.reuse, R176 ;  /* 0x000000b1d4f67223 */ /* 0x080fe200000100b0 */
[----:B------:R-:W-:Y:S01]  /*9640*/  FFMA.FTZ R178, R215, R244, R178 ;  /* 0x000000f4d7b27223 */ /* 0x000fe200000100b2 */
[----:B------:R-:W-:Y:S02]  /*9650*/  PRMT R244, R150, 0x7632, R244 ;  /* 0x0000763296f47816 */ /* 0x000fe400000000f4 */
[----:B------:R-:W-:Y:S02]  /*9660*/  FADD.FTZ R246, R209, -R246 ;  /* 0x800000f6d1f67221 */ /* 0x000fe40000010000 */
[----:B------:R-:W-:Y:S01]  /*9670*/  SHF.L.U32 R248, R244, 0x10, RZ ;  /* 0x00000010f4f87819 */ /* 0x000fe200000006ff */
[-CC-:B------:R-:W-:Y:S01]  /*9680*/  FFMA.FTZ R244, R219, R177.reuse, R176.reuse ;  /* 0x000000b1dbf47223 */ /* 0x180fe200000100b0 */
[----:B------:R-:W-:Y:S01]  /*9690*/  FFMA.FTZ R176, R235, R177, R176 ;  /* 0x000000b1ebb07223 */ /* 0x000fe200000100b0 */
[----:B------:R-:W-:-:S02]  /*96a0*/  SHF.L.U32 R177, R148, 0x10, RZ ;  /* 0x0000001094b17819 */ /* 0x000fc400000006ff */
[----:B------:R-:W-:Y:S01]  /*96b0*/  FADD.FTZ R244, R217, -R244 ;  /* 0x800000f4d9f47221 */ /* 0x000fe20000010000 */
[----:B------:R-:W-:Y:S01]  /*96c0*/  FFMA.FTZ R245, R215, R246, R248 ;  /* 0x000000f6d7f57223 */ /* 0x000fe200000100f8 */
[----:B------:R-:W-:Y:S01]  /*96d0*/  FADD.FTZ R176, R234, -R176 ;  /* 0x800000b0eab07221 */ /* 0x000fe20000010000 */
[----:B------:R-:W-:Y:S01]  /*96e0*/  SHF.L.U32 R248, R173, 0x10, RZ ;  /* 0x00000010adf87819 */ /* 0x000fe200000006ff */
[----:B------:R-:W-:Y:S01]  /*96f0*/  FFMA.FTZ R177, R215, R244, R177 ;  /* 0x000000f4d7b17223 */ /* 0x000fe200000100b1 */
[----:B------:R-:W-:Y:S01]  /*9700*/  FADD.FTZ R244, R232, -R251 ;  /* 0x800000fbe8f47221 */ /* 0x000fe20000010000 */
[----:B------:R-:W-:Y:S02]  /*9710*/  SHF.L.U32 R251, R149, 0x10, RZ ;  /* 0x0000001095fb7819 */ /* 0x000fe400000006ff */
[----:B------:R-:W-:-:S03]  /*9720*/  FMUL.FTZ R177, R177, R224 ;  /* 0x000000e0b1b17220 */ /* 0x000fc60000410000 */
[----:B------:R-:W-:Y:S01]  /*9730*/  FFMA.FTZ R251, R215, R244, R251 ;  /* 0x000000f4d7fb7223 */ /* 0x000fe200000100fb */
[----:B------:R-:W-:Y:S01]  /*9740*/  FADD.FTZ R244, R236, -R249 ;  /* 0x800000f9ecf47221 */ /* 0x000fe20000010000 */
[----:B------:R-:W-:-:S05]  /*9750*/  SHF.L.U32 R249, R150, 0x10, RZ ;  /* 0x0000001096f97819 */ /* 0x000fca00000006ff */
[----:B------:R-:W-:Y:S01]  /*9760*/  FFMA.FTZ R249, R215, R244, R249 ;  /* 0x000000f4d7f97223 */ /* 0x000fe200000100f9 */
[----:B------:R-:W-:Y:S02]  /*9770*/  SHF.L.U32 R244, R172, 0x10, RZ ;  /* 0x00000010acf47819 */ /* 0x000fe400000006ff */
[----:B------:R-:W-:Y:S01]  /*9780*/  PRMT R172, R151, 0x7632, R172 ;  /* 0x0000763297ac7816 */ /* 0x000fe200000000ac */
[----:B------:R-:W-:Y:S02]  /*9790*/  FMUL.FTZ R249, R249, R224 ;  /* 0x000000e0f9f97220 */ /* 0x000fe40000410000 */
[----:B------:R-:W-:Y:S01]  /*97a0*/  FFMA.FTZ R136, R177, R244, R136 ;  /* 0x000000f4b1887223 */ /* 0x000fe20000010088 */
[----:B------:R-:W-:Y:S01]  /*97b0*/  SHF.L.U32 R246, R172, 0x10, RZ ;  /* 0x00000010acf67819 */ /* 0x000fe200000006ff */
[----:B------:R-:W-:Y:S01]  /*97c0*/  FADD.FTZ R244, R208, -R247 ;  /* 0x800000f7d0f47221 */ /* 0x000fe20000010000 */
[----:B------:R-:W-:-:S03]  /*97d0*/  PRMT R172, R172, 0x7632, R172 ;  /* 0x00007632acac7816 */ /* 0x000fc600000000ac */
[--C-:B------:R-:W-:Y:S01]  /*97e0*/  FFMA.FTZ R247, R215, R244, R246.reuse ;  /* 0x000000f4d7f77223 */ /* 0x100fe200000100f6 */
[----:B------:R-:W-:Y:S02]  /*97f0*/  SHF.L.U32 R244, R151, 0x10, RZ ;  /* 0x0000001097f47819 */ /* 0x000fe400000006ff */
[----:B------:R-:W-:Y:S01]  /*9800*/  PRMT R246, R173, 0x7632, R246 ;  /* 0x00007632adf67816 */ /* 0x000fe200000000f6 */
[----:B------:R-:W-:Y:S02]  /*9810*/  FMUL.FTZ R173, R251, R224 ;  /* 0x000000e0fbad7220 */ /* 0x000fe40000410000 */
[----:B------:R-:W-:Y:S01]  /*9820*/  FFMA.FTZ R215, R215, R176, R244 ;  /* 0x000000b0d7d77223 */ /* 0x000fe200000100f4 */
[----:B------:R-:W-:Y:S01]  /*9830*/  SHF.L.U32 R176, R172, 0x10, RZ ;  /* 0x00000010acb07819 */ /* 0x000fe200000006ff */
[-C--:B------:R-:W-:Y:S01]  /*9840*/  FMUL.FTZ R172, R178, R224.reuse ;  /* 0x000000e0b2ac7220 */ /* 0x080fe20000410000 */
[-C--:B------:R-:W-:Y:S01]  /*9850*/  FMUL.FTZ R178, R245, R224.reuse ;  /* 0x000000e0f5b27220 */ /* 0x080fe20000410000 */
[-C--:B------:R-:W-:Y:S01]  /*9860*/  FMUL.FTZ R244, R247, R224.reuse ;  /* 0x000000e0f7f47220 */ /* 0x080fe20000410000 */
[----:B------:R-:W-:Y:S01]  /*9870*/  FMUL.FTZ R215, R215, R224 ;  /* 0x000000e0d7d77220 */ /* 0x000fe20000410000 */
[----:B------:R-:W-:Y:S01]  /*9880*/  FFMA.FTZ R137, R172, R176, R137 ;  /* 0x000000b0ac897223 */ /* 0x000fe20000010089 */
[----:B------:R-:W-:Y:S01]  /*9890*/  FMUL.FTZ R176, R179, R224 ;  /* 0x000000e0b3b07220 */ /* 0x000fe20000410000 */
[C---:B------:R-:W-:Y:S01]  /*98a0*/  SHF.L.U32 R179, R174.reuse, 0x10, RZ ;  /* 0x00000010aeb37819 */ /* 0x040fe200000006ff */
[----:B------:R-:W-:Y:S01]  /*98b0*/  FFMA.FTZ R138, R173, R248, R138 ;  /* 0x000000f8ad8a7223 */ /* 0x000fe2000001008a */
[----:B------:R-:W-:-:S02]  /*98c0*/  PRMT R174, R174, 0x7632, R174 ;  /* 0x00007632aeae7816 */ /* 0x000fc400000000ae */
[----:B------:R-:W-:Y:S01]  /*98d0*/  SHF.L.U32 R246, R246, 0x10, RZ ;  /* 0x00000010f6f67819 */ /* 0x000fe200000006ff */
[----:B------:R-:W-:Y:S01]  /*98e0*/  FFMA.FTZ R140, R249, R179, R140 ;  /* 0x000000b3f98c7223 */ /* 0x000fe2000001008c */
[----:B------:R-:W-:Y:S02]  /*98f0*/  SHF.L.U32 R174, R174, 0x10, RZ ;  /* 0x00000010aeae7819 */ /* 0x000fe400000006ff */
[C---:B------:R-:W-:Y:S01]  /*9900*/  PRMT R179, R175.reuse, 0x7632, R179 ;  /* 0x00007632afb37816 */ /* 0x040fe200000000b3 */
[----:B------:R-:W-:Y:S01]  /*9910*/  FFMA.FTZ R139, R176, R246, R139 ;  /* 0x000000f6b08b7223 */ /* 0x000fe2000001008b */
[----:B------:R-:W-:Y:S01]  /*9920*/  SHF.L.U32 R175, R175, 0x10, RZ ;  /* 0x00000010afaf7819 */ /* 0x000fe200000006ff */
[----:B------:R-:W-:Y:S01]  /*9930*/  FFMA.FTZ R141, R178, R174, R141 ;  /* 0x000000aeb28d7223 */ /* 0x000fe2000001008d */
[----:B------:R-:W-:Y:S02]  /*9940*/  SHF.L.U32 R179, R179, 0x10, RZ ;  /* 0x00000010b3b37819 */ /* 0x000fe400000006ff */
[----:B------:R-:W-:Y:S01]  /*9950*/  SHF.L.U32 R174, R55, 0x10, RZ ;  /* 0x0000001037ae7819 */ /* 0x000fe200000006ff */
[----:B------:R-:W-:-:S02]  /*9960*/  FFMA.FTZ R142, R215, R175, R142 ;  /* 0x000000afd78e7223 */ /* 0x000fc4000001008e */
        /* <DEDUP_REMOVED lines=13> */
[----:B------:R-:W-:Y:S01]  /*9a40*/  SHF.L.U32 R173, R7, 0x10, RZ ;  /* 0x0000001007ad7819 */ /* 0x000fe200000006ff */
[----:B------:R-:W-:-:S02]  /*9a50*/  FMUL.FTZ R179, R179, R176 ;  /* 0x000000b0b3b37220 */ /* 0x000fc40000410000 */
[----:B------:R-:W-:Y:S01]  /*9a60*/  FMUL.FTZ R177, R174, R177 ;  /* 0x000000b1aeb17220 */ /* 0x000fe20000410000 */
[----:B------:R-:W-:Y:S01]  /*9a70*/  F2FP.BF16.F32.PACK_AB R174, R224, R249 ;  /* 0x000000f9e0ae723e */ /* 0x000fe200000010ff */
[----:B------:R-:W-:Y:S01]  /*9a80*/  FMUL.FTZ R172, R173, R172 ;  /* 0x000000acadac7220 */ /* 0x000fe20000410000 */
[----:B------:R-:W-:-:S04]  /*9a90*/  F2FP.BF16.F32.PACK_AB R173, R179, R178 ;  /* 0x000000b2b3ad723e */ /* 0x000fc800000010ff */
[----:B------:R-:W-:-:S07]  /*9aa0*/  F2FP.BF16.F32.PACK_AB R172, R172, R177 ;  /* 0x000000b1acac723e */ /* 0x000fce00000010ff */
.L_x_228:
[----:B------:R-:W0:Y:S08]  /*9ab0*/  @P1 LDC.64 R178, c[0x0][0x478] ;  /* 0x00011e00ffb21b82 */ /* 0x000e300000000a00 */
[----:B------:R-:W1:Y:S01]  /*9ac0*/  LDC.64 R176, c[0x0][0x468] ;  /* 0x00011a00ffb07b82 */ /* 0x000e620000000a00 */
[----:B0-----:R-:W-:-:S05]  /*9ad0*/  @P1 IMAD.WIDE.U32 R178, R193, 0x10, R178 ;  /* 0x00000010c1b21825 */ /* 0x001fca00078e00b2 */
[----:B------:R4:W-:Y:S01]  /*9ae0*/  @P1 STG.E.128 desc[UR6][R178.64], R144 ;  /* 0x00000090b2001986 */ /* 0x0009e2000c101d06 */
[----:B-1----:R-:W-:-:S05]  /*9af0*/  IMAD.WIDE.U32 R176, R193, 0x10, R176 ;  /* 0x00000010c1b07825 */ /* 0x002fca00078e00b0 */
[----:B------:R4:W-:Y:S02]  /*9b00*/  STG.E.128 desc[UR6][R176.64], R172 ;  /* 0x000000acb0007986 */ /* 0x0009e4000c101d06 */
.L_x_212:
[----:B------:R-:W-:Y:S05]  /*9b10*/  BSYNC.RECONVERGENT B1 ;  /* 0x0000000000017941 */ /* 0x000fea0003800200 */
.L_x_198:
[----:B0-234-:R-:W0:Y:S02]  /*9b20*/  LDC.64 R172, c[0x0][0x380] ;  /* 0x0000e000ffac7b82 */ /* 0x01de240000000a00 */
[----:B0-----:R-:W-:-:S04]  /*9b30*/  LEA R194, R172, R194, 0x2 ;  /* 0x000000c2acc27211 */ /* 0x001fc800078e10ff */
[----:B------:R-:W-:-:S13]  /*9b40*/  ISETP.GE.AND P1, PT, R194, R173, PT ;  /* 0x000000adc200720c */ /* 0x000fda0003f26270 */
[----:B------:R-:W-:Y:S05]  /*9b50*/  @!P1 BRA `(.L_x_229) ;  /* 0xffffff6c00cc9947 */ /* 0x000fea000383ffff */
.L_x_181:
[----:B------:R-:W-:Y:S05]  /*9b60*/  BSYNC B0 ;  /* 0x0000000000007941 */ /* 0x000fea0003800000 */
.L_x_180:
[----:B------:R-:W0:Y:S01]  /*9b70*/  S2R R5, SR_CgaCtaId ;  /* 0x0000000000057919 */ /* 0x000e220000008800 */
[C---:B------:R-:W-:Y:S01]  /*9b80*/  SHF.L.U32 R2, R180.reuse, 0x7, RZ ;  /* 0x00000007b4027819 */ /* 0x040fe200000006ff */
[----:B------:R-:W-:Y:S05]  /*9b90*/  WARPSYNC.ALL ;  /* 0x0000000000007948 */ /* 0x000fea0003800000 */
[----:B------:R-:W-:Y:S01]  /*9ba0*/  SHF.L.U32 R0, R180, 0x5, RZ ;  /* 0x00000005b4007819 */ /* 0x000fe200000006ff */
[----:B------:R-:W1:Y:S01]  /*9bb0*/  S2UR UR4, SR_CTAID.X ;  /* 0x00000000000479c3 */ /* 0x000e620000002500 */
[----:B------:R-:W-:Y:S01]  /*9bc0*/  MOV R4, 0x400 ;  /* 0x0000040000047802 */ /* 0x000fe20000000f00 */
[----:B------:R-:W2:Y:S01]  /*9bd0*/  LDCU.128 UR16, c[0x0][0x440] ;  /* 0x00008800ff1077ac */ /* 0x000ea20008000c00 */
[----:B------:R-:W-:Y:S01]  /*9be0*/  LOP3.LUT R3, R2, 0x3000, RZ, 0xc0, !PT ;  /* 0x0000300002037812 */ /* 0x000fe200078ec0ff */
[----:B------:R-:W-:Y:S03]  /*9bf0*/  BSSY.RECONVERGENT B0, `(.L_x_230) ;  /* 0x0000093000007945 */ /* 0x000fe60003800200 */
[----:B------:R-:W-:-:S02]  /*9c00*/  LOP3.LUT R0, R3, 0x3e0, R0, 0xf8, !PT ;  /* 0x000003e003007812 */ /* 0x000fc400078ef800 */
        /* <DEDUP_REMOVED lines=14> */
[----:B------:R-:W-:Y:S04]  /*9cf0*/  LDS R9, [R8+0x200] ;  /* 0x0002000008097984 */ /* 0x000fe80000000800 */
[----:B------:R-:W-:Y:S04]  /*9d00*/  LDS R16, [R8+0x1200] ;  /* 0x0012000008107984 */ /* 0x000fe80000000800 */
[----:B------:R-:W-:Y:S04]  /*9d10*/  LDS R10, [R8+0x400] ;  /* 0x00040000080a7984 */ /* 0x000fe80000000800 */
[----:B------:R-:W-:Y:S04]  /*9d20*/  LDS R17, [R8+0x1400] ;  /* 0x0014000008117984 */ /* 0x000fe80000000800 */
[----:B------:R-:W-:Y:S04]  /*9d30*/  LDS R11, [R8+0x600] ;  /* 0x00060000080b7984 */ /* 0x000fe80000000800 */
[----:B------:R-:W-:Y:S04]  /*9d40*/  LDS R18, [R8+0x1600] ;  /* 0x0016000008127984 */ /* 0x000fe80000000800 */
[----:B------:R-:W-:Y:S04]  /*9d50*/  LDS R12, [R8+0x800] ;  /* 0x00080000080c7984 */ /* 0x000fe80000000800 */
[----:B------:R-:W-:Y:S04]  /*9d60*/  LDS R19, [R8+0x1800] ;  /* 0x0018000008137984 */ /* 0x000fe80000000800 */
[----:B------:R-:W-:Y:S01]  /*9d70*/  LDS R13, [R8+0xa00] ;  /* 0x000a0000080d7984 */ /* 0x000fe20000000800 */
[----:B0-----:R-:W-:-:S03]  /*9d80*/  FADD.FTZ R2, RZ, R2 ;  /* 0x00000002ff027221 */ /* 0x001fc60000010000 */
[----:B------:R-:W-:Y:S01]  /*9d90*/  LDS R20, [R8+0x1a00] ;  /* 0x001a000008147984 */ /* 0x000fe20000000800 */
[----:B---3--:R-:W-:-:S03]  /*9da0*/  FADD.FTZ R2, R2, R3 ;  /* 0x0000000302027221 */ /* 0x008fc60000010000 */
[----:B------:R-:W-:Y:S04]  /*9db0*/  LDS R14, [R8+0xc00] ;  /* 0x000c0000080e7984 */ /* 0x000fe80000000800 */
[----:B------:R-:W-:Y:S04]  /*9dc0*/  LDS R21, [R8+0x1c00] ;  /* 0x001c000008157984 */ /* 0x000fe80000000800 */
[----:B------:R-:W-:Y:S04]  /*9dd0*/  LDS R15, [R8+0xe00] ;  /* 0x000e0000080f7984 */ /* 0x000fe80000000800 */
[----:B------:R-:W-:Y:S04]  /*9de0*/  LDS R22, [R8+0x1e00] ;  /* 0x001e000008167984 */ /* 0x000fe80000000800 */
[----:B------:R-:W0:Y:S04]  /*9df0*/  LDS R5, [R8+0x2000] ;  /* 0x0020000008057984 */ /* 0x000e280000000800 */
[----:B-----5:R-:W-:Y:S04]  /*9e00*/  LDS R24, [R8+0x2200] ;  /* 0x0022000008187984 */ /* 0x020fe80000000800 */
[----:B------:R-:W-:Y:S04]  /*9e10*/  LDS R25, [R8+0x2400] ;  /* 0x0024000008197984 */ /* 0x000fe80000000800 */
[----:B------:R-:W-:Y:S04]  /*9e20*/  LDS R26, [R8+0x2600] ;  /* 0x00260000081a7984 */ /* 0x000fe80000000800 */
[----:B------:R-:W-:Y:S04]  /*9e30*/  LDS R27, [R8+0x2800] ;  /* 0x00280000081b7984 */ /* 0x000fe80000000800 */
[----:B------:R-:W-:Y:S04]  /*9e40*/  LDS R28, [R8+0x2a00] ;  /* 0x002a0000081c7984 */ /* 0x000fe80000000800 */
[----:B------:R-:W-:Y:S04]  /*9e50*/  LDS R29, [R8+0x2c00] ;  /* 0x002c0000081d7984 */ /* 0x000fe80000000800 */
[----:B------:R-:W-:Y:S04]  /*9e60*/  LDS R30, [R8+0x2e00] ;  /* 0x002e0000081e7984 */ /* 0x000fe80000000800 */
[----:B------:R-:W3:Y:S04]  /*9e70*/  LDS R7, [R8+0x3000] ;  /* 0x0030000008077984 */ /* 0x000ee80000000800 */
[----:B------:R-:W-:Y:S04]  /*9e80*/  LDS R32, [R8+0x3200] ;  /* 0x0032000008207984 */ /* 0x000fe80000000800 */
[----:B------:R-:W-:Y:S01]  /*9e90*/  LDS R31, [R8+0x3400] ;  /* 0x00340000081f7984 */ /* 0x000fe20000000800 */
[----:B0-----:R-:W-:-:S03]  /*9ea0*/  FADD.FTZ R2, R2, R5 ;  /* 0x0000000502027221 */ /* 0x001fc60000010000 */
[----:B------:R-:W-:Y:S04]  /*9eb0*/  LDS R34, [R8+0x3600] ;  /* 0x0036000008227984 */ /* 0x000fe80000000800 */
[----:B------:R-:W-:Y:S04]  /*9ec0*/  LDS R33, [R8+0x3800] ;  /* 0x0038000008217984 */ /* 0x000fe80000000800 */
[----:B------:R-:W-:Y:S04]  /*9ed0*/  LDS R36, [R8+0x3a00] ;  /* 0x003a000008247984 */ /* 0x000fe80000000800 */
[----:B------:R-:W-:Y:S04]  /*9ee0*/  LDS R35, [R8+0x3c00] ;  /* 0x003c000008237984 */ /* 0x000fe80000000800 */
[----:B------:R-:W-:Y:S01]  /*9ef0*/  LDS R38, [R8+0x3e00] ;  /* 0x003e000008267984 */ /* 0x000fe20000000800 */
[----:B------:R-:W-:Y:S06]  /*9f00*/  BAR.SYNC.DEFER_BLOCKING 0x0 ;  /* 0x0000000000007b1d */ /* 0x000fec0000010000 */
[----:B------:R-:W-:Y:S04]  /*9f10*/  STS.128 [R0], R56 ;  /* 0x0000003800007388 */ /* 0x000fe80000000c00 */
[----:B------:R-:W-:Y:S04]  /*9f20*/  STS.128 [R0+0x10], R60 ;  /* 0x0000103c00007388 */ /* 0x000fe80000000c00 */
[----:B------:R-:W-:Y:S04]  /*9f30*/  STS.128 [R0+0x400], R88 ;  /* 0x0004005800007388 */ /* 0x000fe80000000c00 */
[----:B------:R-:W-:Y:S04]  /*9f40*/  STS.128 [R0+0x410], R92 ;  /* 0x0004105c00007388 */ /* 0x000fe80000000c00 */
[----:B------:R-:W-:Y:S04]  /*9f50*/  STS.128 [R0+0x800], R64 ;  /* 0x0008004000007388 */ /* 0x000fe80000000c00 */
[----:B------:R-:W-:Y:S04]  /*9f60*/  STS.128 [R0+0x810], R68 ;  /* 0x0008104400007388 */ /* 0x000fe80000000c00 */
[----:B------:R1:W-:Y:S04]  /*9f70*/  STS.128 [R0+0xc00], R72 ;  /* 0x000c004800007388 */ /* 0x0003e80000000c00 */
[----:B------:R-:W-:Y:S01]  /*9f80*/  STS.128 [R0+0xc10], R76 ;  /* 0x000c104c00007388 */ /* 0x000fe20000000c00 */
[----:B------:R-:W-:Y:S01]  /*9f90*/  BAR.SYNC.DEFER_BLOCKING 0x0 ;  /* 0x0000000000007b1d */ /* 0x000fe20000010000 */
[----:B-1----:R-:W-:-:S05]  /*9fa0*/  IMAD R75, R23, UR4, RZ ;  /* 0x00000004174b7c24 */ /* 0x002fca000f8e02ff */
[----:B------:R-:W0:Y:S01]  /*9fb0*/  LDCU.64 UR4, c[0x0][0x460] ;  /* 0x00008c00ff0477ac */ /* 0x000e220008000a00 */
[----:B------:R-:W-:Y:S02]  /*9fc0*/  IADD3 R72, P0, PT, R75, R180, RZ ;  /* 0x000000b44b487210 */ /* 0x000fe40007f1e0ff */
[----:B------:R-:W-:Y:S02]  /*9fd0*/  LOP3.LUT R180, R180, 0x7f, RZ, 0x3c, !PT ;  /* 0x0000007fb4b47812 */ /* 0x000fe400078e3cff */
[----:B------:R-:W-:Y:S02]  /*9fe0*/  IADD3.X R75, PT, PT, RZ, RZ, RZ, P0, !PT ;  /* 0x000000ffff4b7210 */ /* 0x000fe400007fe4ff */
[----:B------:R-:W-:Y:S01]  /*9ff0*/  IADD3 R180, PT, PT, R180, R23, RZ ;  /* 0x00000017b4b47210 */ /* 0x000fe20007ffe0ff */
[----:B---3--:R-:W-:Y:S01]  /*a000*/  FADD.FTZ R23, R2, R7 ;  /* 0x0000000702177221 */ /* 0x008fe20000010000 */
[----:B------:R-:W-:Y:S02]  /*a010*/  SHF.L.U64.HI R70, R72, 0x2, R75 ;  /* 0x0000000248467819 */ /* 0x000fe4000001024b */
[C---:B------:R-:W-:Y:S01]  /*a020*/  ISETP.GE.U32.AND P6, PT, R180.reuse, 0x100, PT ;  /* 0x00000100b400780c */ /* 0x040fe20003fc6070 */
[----:B------:R-:W1:Y:S01]  /*a030*/  LDS R4, [R8] ;  /* 0x0000000008047984 */ /* 0x000e620000000800 */
[----:B------:R-:W-:-:S03]  /*a040*/  ISETP.GE.U32.AND P5, PT, R180, 0x180, PT ;  /* 0x00000180b400780c */ /* 0x000fc60003fa6070 */
        /* <DEDUP_REMOVED lines=10> */
[----:B-1----:R-:W-:-:S03]  /*a0f0*/  FADD.FTZ R4, RZ, R4 ;  /* 0x00000004ff047221 */ /* 0x002fc60000010000 */
[----:B------:R-:W-:Y:S01]  /*a100*/  LDS R49, [R8+0x1a00] ;  /* 0x001a000008317984 */ /* 0x000fe20000000800 */
[----:B---3--:R-:W-:-:S03]  /*a110*/  FADD.FTZ R4, R4, R45 ;  /* 0x0000002d04047221 */ /* 0x008fc60000010000 */
[----:B------:R-:W-:Y:S04]  /*a120*/  LDS R43, [R8+0xc00] ;  /* 0x000c0000082b7984 */ /* 0x000fe80000000800 */
[----:B------:R-:W-:Y:S04]  /*a130*/  LDS R52, [R8+0x1c00] ;  /* 0x001c000008347984 */ /* 0x000fe80000000800 */
[----:B------:R-:W-:Y:S04]  /*a140*/  LDS R44, [R8+0xe00] ;  /* 0x000e0000082c7984 */ /* 0x000fe80000000800 */
[----:B------:R-:W-:Y:S04]  /*a150*/  LDS R51, [R8+0x1e00] ;  /* 0x001e000008337984 */ /* 0x000fe80000000800 */
[----:B------:R-:W1:Y:S04]  /*a160*/  LDS R53, [R8+0x2000] ;  /* 0x0020000008357984 */ /* 0x000e680000000800 */
[----:B------:R-:W-:Y:S04]  /*a170*/  LDS R54, [R8+0x2200] ;  /* 0x0022000008367984 */ /* 0x000fe80000000800 */
        /* <DEDUP_REMOVED lines=9> */
[----:B-1----:R-:W-:-:S03]  /*a210*/  FADD.FTZ R4, R4, R53 ;  /* 0x0000003504047221 */ /* 0x002fc60000010000 */
[----:B------:R-:W-:Y:S04]  /*a220*/  LDS R63, [R8+0x3600] ;  /* 0x00360000083f7984 */ /* 0x000fe80000000800 */
[----:B------:R-:W-:Y:S04]  /*a230*/  LDS R66, [R8+0x3800] ;  /* 0x0038000008427984 */ /* 0x000fe80000000800 */
[----:B------:R-:W-:Y:S04]  /*a240*/  LDS R65, [R8+0x3a00] ;  /* 0x003a000008417984 */ /* 0x000fe80000000800 */
[----:B------:R-:W-:Y:S04]  /*a250*/  LDS R68, [R8+0x3c00] ;  /* 0x003c000008447984 */ /* 0x000fe80000000800 */
[----:B------:R-:W-:Y:S01]  /*a260*/  LDS R67, [R8+0x3e00] ;  /* 0x003e000008437984 */ /* 0x000fe20000000800 */
[----:B------:R-:W-:Y:S01]  /*a270*/  BAR.SYNC.DEFER_BLOCKING 0x0 ;  /* 0x0000000000007b1d */ /* 0x000fe20000010000 */
[----:B---3--:R-:W-:-:S05]  /*a280*/  FADD.FTZ R61, R4, R61 ;  /* 0x0000003d043d7221 */ /* 0x008fca0000010000 */
[----:B------:R-:W-:Y:S04]  /*a290*/  STS.128 [R0], R112 ;  /* 0x0000007000007388 */ /* 0x000fe80000000c00 */
[----:B------:R-:W-:Y:S04]  /*a2a0*/  STS.128 [R0+0x10], R116 ;  /* 0x0000107400007388 */ /* 0x000fe80000000c00 */
[----:B------:R-:W-:Y:S04]  /*a2b0*/  STS.128 [R0+0x400], R120 ;  /* 0x0004007800007388 */ /* 0x000fe80000000c00 */
[----:B------:R-:W-:Y:S04]  /*a2c0*/  STS.128 [R0+0x410], R124 ;  /* 0x0004107c00007388 */ /* 0x000fe80000000c00 */
[----:B------:R-:W-:Y:S04]  /*a2d0*/  STS.128 [R0+0x800], R128 ;  /* 0x0008008000007388 */ /* 0x000fe80000000c00 */
[----:B------:R-:W-:Y:S04]  /*a2e0*/  STS.128 [R0+0x810], R132 ;  /* 0x0008108400007388 */ /* 0x000fe80000000c00 */
[----:B------:R-:W-:Y:S04]  /*a2f0*/  STS.128 [R0+0xc00], R136 ;  /* 0x000c008800007388 */ /* 0x000fe80000000c00 */
[----:B------:R1:W-:Y:S01]  /*a300*/  STS.128 [R0+0xc10], R140 ;  /* 0x000c108c00007388 */ /* 0x0003e20000000c00 */
[----:B------:R-:W-:Y:S01]  /*a310*/  BAR.SYNC.DEFER_BLOCKING 0x0 ;  /* 0x0000000000007b1d */ /* 0x000fe20000010000 */
[----:B-1----:R-:W-:-:S04]  /*a320*/  SHF.L.U32 R0, R72, 0x2, RZ ;  /* 0x0000000248007819 */ /* 0x002fc800000006ff */
[C---:B--2---:R-:W-:Y:S02]  /*a330*/  IADD3 R74, P0, PT, R0.reuse, UR18, RZ ;  /* 0x00000012004a7c10 */ /* 0x044fe4000ff1e0ff */
[----:B------:R-:W-:Y:S02]  /*a340*/  IADD3 R72, P1, PT, R0, UR16, RZ ;  /* 0x0000001000487c10 */ /* 0x000fe4000ff3e0ff */
[C---:B------:R-:W-:Y:S02]  /*a350*/  IADD3.X R77, PT, PT, R70.reuse, UR19, RZ, P0, !PT ;  /* 0x00000013464d7c10 */ /* 0x040fe400087fe4ff */
[----:B------:R-:W-:Y:S01]  /*a360*/  IADD3.X R75, PT, PT, R70, UR17, RZ, P1, !PT ;  /* 0x00000011464b7c10 */ /* 0x000fe20008ffe4ff */
[----:B------:R-:W1:Y:S04]  /*a370*/  LDS R6, [R8] ;  /* 0x0000000008067984 */ /* 0x000e680000000800 */
[----:B------:R-:W2:Y:S04]  /*a380*/  LDS R69, [R8+0x1000] ;  /* 0x0010000008457984 */ /* 0x000ea80000000800 */
[----:B------:R-:W3:Y:S04]  /*a390*/  LDS R71, [R8+0x2000] ;  /* 0x0020000008477984 */ /* 0x000ee80000000800 */
[----:B------:R-:W4:Y:S01]  /*a3a0*/  LDS R73, [R8+0x3000] ;  /* 0x0030000008497984 */ /* 0x000f220000000800 */
[----:B-1----:R-:W-:-:S04]  /*a3b0*/  FADD.FTZ R6, RZ, R6 ;  /* 0x00000006ff067221 */ /* 0x002fc80000010000 */
[----:B--2---:R-:W-:Y:S01]  /*a3c0*/  FADD.FTZ R6, R6, R69 ;  /* 0x0000004506067221 */ /* 0x004fe20000010000 */
[----:B0-----:R-:W-:-:S03]  /*a3d0*/  IADD3 R69, P0, PT, R0, UR4, RZ ;  /* 0x0000000400457c10 */ /* 0x001fc6000ff1e0ff */
[----:B---3--:R-:W-:Y:S01]  /*a3e0*/  FADD.FTZ R6, R6, R71 ;  /* 0x0000004706067221 */ /* 0x008fe20000010000 */
[----:B------:R-:W-:Y:S02]  /*a3f0*/  IADD3.X R70, PT, PT, R70, UR5, RZ, P0, !PT ;  /* 0x0000000546467c10 */ /* 0x000fe400087fe4ff */
[----:B------:R-:W-:Y:S01]  /*a400*/  ISETP.GE.U32.AND P0, PT, R180, 0x80, PT ;  /* 0x00000080b400780c */ /* 0x000fe20003f06070 */
[----:B----4-:R-:W-:-:S12]  /*a410*/  FADD.FTZ R73, R6, R73 ;  /* 0x0000004906497221 */ /* 0x010fd80000010000 */
[----:B------:R-:W-:Y:S05]  /*a420*/  @!P0 BRA `(.L_x_231) ;  /* 0x00000000003c8947 */ /* 0x000fea0003800000 */
[----:B------:R-:W-:Y:S02]  /*a430*/  MOV R2, R74 ;  /* 0x0000004a00027202 */ /* 0x000fe40000000f00 */
[----:B------:R-:W-:Y:S02]  /*a440*/  MOV R3, R77 ;  /* 0x0000004d00037202 */ /* 0x000fe40000000f00 */
[----:B------:R-:W-:Y:S02]  /*a450*/  MOV R4, R72 ;  /* 0x0000004800047202 */ /* 0x000fe40000000f00 */
[----:B------:R-:W-:Y:S01]  /*a460*/  MOV R5, R75 ;  /* 0x0000004b00057202 */ /* 0x000fe20000000f00 */
[----:B------:R0:W-:Y:S01]  /*a470*/  STG.E desc[UR6][R2.64], R61 ;  /* 0x0000003d02007986 */ /* 0x0001e2000c101906 */
[----:B------:R-:W-:Y:S02]  /*a480*/  MOV R6, R69 ;  /* 0x0000004500067202 */ /* 0x000fe40000000f00 */
[----:B------:R-:W-:Y:S01]  /*a490*/  MOV R7, R70 ;  /* 0x0000004600077202 */ /* 0x000fe20000000f00 */
[----:B------:R0:W-:Y:S01]  /*a4a0*/  STG.E desc[UR6][R4.64], R23 ;  /* 0x0000001704007986 */ /* 0x0001e2000c101906 */
[----:B------:R-:W-:-:S02]  /*a4b0*/  IADD3 R74, P0, PT, R74, 0x200, RZ ;  /* 0x000002004a4a7810 */ /* 0x000fc40007f1e0ff */
[----:B------:R-:W-:Y:S01]  /*a4c0*/  IADD3 R72, P1, PT, R72, 0x200, RZ ;  /* 0x0000020048487810 */ /* 0x000fe20007f3e0ff */
[----:B------:R0:W-:Y:S01]  /*a4d0*/  STG.E desc[UR6][R6.64], R73 ;  /* 0x0000004906007986 */ /* 0x0001e2000c101906 */
[----:B------:R-:W-:Y:S02]  /*a4e0*/  IADD3 R69, P2, PT, R69, 0x200, RZ ;  /* 0x0000020045457810 */ /* 0x000fe40007f5e0ff */
[----:B------:R-:W-:Y:S02]  /*a4f0*/  IADD3.X R77, PT, PT, RZ, R77, RZ, P0, !PT ;  /* 0x0000004dff4d7210 */ /* 0x000fe400007fe4ff */
[----:B------:R-:W-:Y:S02]  /*a500*/  IADD3.X R75, PT, PT, RZ, R75, RZ, P1, !PT ;  /* 0x0000004bff4b7210 */ /* 0x000fe40000ffe4ff */
[----:B------:R-:W-:-:S07]  /*a510*/  IADD3.X R70, PT, PT, RZ, R70, RZ, P2, !PT ;  /* 0x00000046ff467210 */ /* 0x000fce00017fe4ff */
.L_x_231:
[----:B------:R-:W-:Y:S05]  /*a520*/  BSYNC.RECONVERGENT B0 ;  /* 0x0000000000007941 */ /* 0x000fea0003800200 */
.L_x_230:
[----:B------:R-:W-:Y:S01]  /*a530*/  FADD.FTZ R14, RZ, R14 ;  /* 0x0000000eff0e7221 */ /* 0x000fe20000010000 */
[----:B------:R-:W-:Y:S01]  /*a540*/  FADD.FTZ R10, RZ, R10 ;  /* 0x0000000aff0a7221 */ /* 0x000fe20000010000 */
[----:B------:R-:W-:Y:S01]  /*a550*/  FADD.FTZ R12, RZ, R12 ;  /* 0x0000000cff0c7221 */ /* 0x000fe20000010000 */
[----:B0-----:R-:W0:Y:S01]  /*a560*/  LDS R7, [R8+0xe00] ;  /* 0x000e000008077984 */ /* 0x001e220000000800 */
[----:B------:R-:W-:Y:S01]  /*a570*/  FADD.FTZ R14, R14, R21 ;  /* 0x000000150e0e7221 */ /* 0x000fe20000010000 */
[----:B------:R-:W-:Y:S01]  /*a580*/  FADD.FTZ R10, R10, R17 ;  /* 0x000000110a0a7221 */ /* 0x000fe20000010000 */
[----:B------:R-:W-:Y:S01]  /*a590*/  FADD.FTZ R12, R12, R19 ;  /* 0x000000130c0c7221 */ /* 0x000fe20000010000 */
[----:B------:R-:W1:Y:S01]  /*a5a0*/  LDS R0, [R8+0x200] ;  /* 0x0002000008007984 */ /* 0x000e620000000800 */
[----:B------:R-:W-:Y:S01]  /*a5b0*/  FADD.FTZ R14, R14, R29 ;  /* 0x0000001d0e0e7221 */ /* 0x000fe20000010000 */
[----:B------:R-:W-:Y:S01]  /*a5c0*/  FADD.FTZ R10, R10, R25 ;  /* 0x000000190a0a7221 */ /* 0x000fe20000010000 */
[----:B------:R-:W-:Y:S01]  /*a5d0*/  FADD.FTZ R12, R12, R27 ;  /* 0x0000001b0c0c7221 */ /* 0x000fe20000010000 */
[----:B------:R-:W-:Y:S01]  /*a5e0*/  FADD.FTZ R13, RZ, R13 ;  /* 0x0000000dff0d7221 */ /* 0x000fe20000010000 */
[----:B------:R-:W-:Y:S01]  /*a5f0*/  FADD.FTZ R35, R14, R35 ;  /* 0x000000230e237221 */ /* 0x000fe20000010000 */
[----:B------:R-:W2:Y:S01]  /*a600*/  LDS R2, [R8+0x400] ;  /* 0x0004000008027984 */ /* 0x000ea20000000800 */
[----:B------:R-:W-:Y:S01]  /*a610*/  FADD.FTZ R9, RZ, R9 ;  /* 0x00000009ff097221 */ /* 0x000fe20000010000 */
[----:B------:R-:W-:Y:S01]  /*a620*/  FADD.FTZ R11, RZ, R11 ;  /* 0x0000000bff0b7221 */ /* 0x000fe20000010000 */
[----:B------:R-:W-:Y:S01]  /*a630*/  FADD.FTZ R13, R13, R20 ;  /* 0x000000140d0d7221 */ /* 0x000fe20000010000 */
[----:B------:R-:W3:Y:S01]  /*a640*/  LDS R14, [R8+0x1e00] ;  /* 0x001e0000080e7984 */ /* 0x000ee20000000800 */
[----:B------:R-:W-:Y:S01]  /*a650*/  FADD.FTZ R31, R10, R31 ;  /* 0x0000001f0a1f7221 */ /* 0x000fe20000010000 */
[----:B------:R-:W-:Y:S01]  /*a660*/  FADD.FTZ R33, R12, R33 ;  /* 0x000000210c217221 */ /* 0x000fe20000010000 */
[----:B------:R-:W-:Y:S01]  /*a670*/  FADD.FTZ R40, RZ, R40 ;  /* 0x00000028ff287221 */ /* 0x000fe20000010000 */
[----:B------:R-:W4:Y:S01]  /*a680*/  LDS R17, [R8+0x1200] ;  /* 0x0012000008117984 */ /* 0x000f220000000800 */
[----:B------:R-:W-:Y:S01]  /*a690*/  FADD.FTZ R9, R9, R16 ;  /* 0x0000001009097221 */ /* 0x000fe20000010000 */
[----:B------:R-:W-:Y:S01]  /*a6a0*/  FADD.FTZ R11, R11, R18 ;  /* 0x000000120b0b7221 */ /* 0x000fe20000010000 */
[----:B------:R-:W-:Y:S01]  /*a6b0*/  FADD.FTZ R15, RZ, R15 ;  /* 0x0000000fff0f7221 */ /* 0x000fe20000010000 */
[----:B------:R-:W5:Y:S01]  /*a6c0*/  LDS R3, [R8+0x600] ;  /* 0x0006000008037984 */ /* 0x000f620000000800 */
[----:B------:R-:W-:Y:S01]  /*a6d0*/  FADD.FTZ R13, R13, R28 ;  /* 0x0000001c0d0d7221 */ /* 0x000fe20000010000 */
[----:B------:R-:W-:Y:S01]  /*a6e0*/  FADD.FTZ R40, R40, R47 ;  /* 0x0000002f28287221 */ /* 0x000fe20000010000 */
[----:B------:R-:W-:Y:S01]  /*a6f0*/  FADD.FTZ R42, RZ, R42 ;  /* 0x0000002aff2a7221 */ /* 0x000fe20000010000 */
[----:B------:R-:W5:Y:S01]  /*a700*/  LDS R4, [R8+0x800] ;  /* 0x0008000008047984 */ /* 0x000f620000000800 */
[----:B------:R-:W-:Y:S01]  /*a710*/  FADD.FTZ R44, RZ, R44 ;  /* 0x0000002cff2c7221 */ /* 0x000fe20000010000 */
[----:B------:R-:W-:Y:S01]  /*a720*/  FADD.FTZ R15, R15, R22 ;  /* 0x000000160f0f7221 */ /* 0x000fe20000010000 */
[----:B------:R-:W-:Y:S01]  /*a730*/  FADD.FTZ R9, R9, R24 ;  /* 0x0000001809097221 */ /* 0x000fe20000010000 */
[----:B------:R-:W5:Y:S01]  /*a740*/  LDS R5, [R8+0xa00] ;  /* 0x000a000008057984 */ /* 0x000f620000000800 */
[----:B------:R-:W-:Y:S01]  /*a750*/  FADD.FTZ R11, R11, R26 ;  /* 0x0000001a0b0b7221 */ /* 0x000fe20000010000 */
[----:B------:R-:W-:Y:S01]  /*a760*/  FADD.FTZ R42, R42, R49 ;  /* 0x000000312a2a7221 */ /* 0x000fe20000010000 */
[----:B------:R-:W-:Y:S01]  /*a770*/  FADD.FTZ R44, R44, R51 ;  /* 0x000000332c2c7221 */ /* 0x000fe20000010000 */
[----:B------:R-:W5:Y:S01]  /*a780*/  LDS R6, [R8+0xc00] ;  /* 0x000c000008067984 */ /* 0x000f620000000800 */
[----:B------:R-:W-:Y:S01]  /*a790*/  FADD.FTZ R37, RZ, R37 ;  /* 0x00000025ff257221 */ /* 0x000fe20000010000 */
[----:B------:R-:W-:Y:S01]  /*a7a0*/  FADD.FTZ R39, RZ, R39 ;  /* 0x00000027ff277221 */ /* 0x000fe20000010000 */
[----:B------:R-:W-:Y:S01]  /*a7b0*/  FADD.FTZ R41, RZ, R41 ;  /* 0x00000029ff297221 */ /* 0x000fe20000010000 */
[----:B------:R-:W5:Y:S01]  /*a7c0*/  LDS R20, [R8+0x2e00] ;  /* 0x002e000008147984 */ /* 0x000f620000000800 */
[----:B------:R-:W-:Y:S01]  /*a7d0*/  FADD.FTZ R43, RZ, R43 ;  /* 0x0000002bff2b7221 */ /* 0x000fe20000010000 */
[----:B0-----:R-:W-:Y:S01]  /*a7e0*/  FADD.FTZ R7, RZ, R7 ;  /* 0x00000007ff077221 */ /* 0x001fe20000010000 */
[----:B------:R-:W-:Y:S01]  /*a7f0*/  FADD.FTZ R37, R37, R46 ;  /* 0x0000002e25257221 */ /* 0x000fe20000010000 */
[----:B------:R-:W0:Y:S01]  /*a800*/  LDS R19, [R8+0x1400] ;  /* 0x0014000008137984 */ /* 0x000e220000000800 */
[----:B------:R-:W-:Y:S01]  /*a810*/  FADD.FTZ R39, R39, R48 ;  /* 0x0000003027277221 */ /* 0x000fe20000010000 */
[----:B-1----:R-:W-:Y:S01]  /*a820*/  FADD.FTZ R0, RZ, R0 ;  /* 0x00000000ff007221 */ /* 0x002fe20000010000 */
[----:B------:R-:W-:Y:S01]  /*a830*/  FADD.FTZ R41, R41, R50 ;  /* 0x0000003229297221 */ /* 0x000fe20000010000 */
[----:B------:R-:W1:Y:S01]  /*a840*/  LDS R10, [R8+0x1600] ;  /* 0x00160000080a7984 */ /* 0x000e620000000800 */
[----:B------:R-:W-:Y:S01]  /*a850*/  FADD.FTZ R43, R43, R52 ;  /* 0x000000342b2b7221 */ /* 0x000fe20000010000 */
[----:B------:R-:W-:Y:S01]  /*a860*/  FADD.FTZ R15, R15, R30 ;  /* 0x0000001e0f0f7221 */ /* 0x000fe20000010000 */
[----:B------:R-:W-:Y:S01]  /*a870*/  FADD.FTZ R37, R37, R54 ;  /* 0x0000003625257221 */ /* 0x000fe20000010000 */
[----:B------:R-:W1:Y:S01]  /*a880*/  LDS R21, [R8+0x1800] ;  /* 0x0018000008157984 */ /* 0x000e620000000800 */
[----:B--2---:R-:W-:Y:S01]  /*a890*/  FADD.FTZ R2, RZ, R2 ;  /* 0x00000002ff027221 */ /* 0x004fe20000010000 */
[----:B------:R-:W-:Y:S01]  /*a8a0*/  FADD.FTZ R39, R39, R56 ;  /* 0x0000003827277221 */ /* 0x000fe20000010000 */
[----:B------:R-:W-:Y:S01]  /*a8b0*/  FADD.FTZ R40, R40, R55 ;  /* 0x0000003728287221 */ /* 0x000fe20000010000 */
[----:B------:R-:W2:Y:S01]  /*a8c0*/  LDS R12, [R8+0x1a00] ;  /* 0x001a0000080c7984 */ /* 0x000ea20000000800 */
[----:B---3--:R-:W-:Y:S01]  /*a8d0*/  FADD.FTZ R7, R7, R14 ;  /* 0x0000000e07077221 */ /* 0x008fe20000010000 */
[----:B------:R-:W-:Y:S01]  /*a8e0*/  FADD.FTZ R41, R41, R58 ;  /* 0x0000003a29297221 */ /* 0x000fe20000010000 */
[----:B------:R-:W-:Y:S01]  /*a8f0*/  FADD.FTZ R42, R42, R57 ;  /* 0x000000392a2a7221 */ /* 0x000fe20000010000 */
[----:B------:R-:W3:Y:S01]  /*a900*/  LDS R23, [R8+0x1c00] ;  /* 0x001c000008177984 */ /* 0x000ee20000000800 */
[----:B----4-:R-:W-:Y:S01]  /*a910*/  FADD.FTZ R0, R0, R17 ;  /* 0x0000001100007221 */ /* 0x010fe20000010000 */
[----:B------:R-:W-:Y:S01]  /*a920*/  FADD.FTZ R43, R43, R60 ;  /* 0x0000003c2b2b7221 */ /* 0x000fe20000010000 */
[----:B------:R-:W-:Y:S01]  /*a930*/  FADD.FTZ R44, R44, R59 ;  /* 0x0000003b2c2c7221 */ /* 0x000fe20000010000 */
[----:B------:R-:W4:Y:S01]  /*a940*/  LDS R25, [R8+0x2200] ;  /* 0x0022000008197984 */ /* 0x000f220000000800 */
[----:B-----5:R-:W-:Y:S01]  /*a950*/  FADD.FTZ R3, RZ, R3 ;  /* 0x00000003ff037221 */ /* 0x020fe20000010000 */
[----:B------:R-:W-:Y:S01]  /*a960*/  BSSY.RECONVERGENT B0, `(.L_x_232) ;  /* 0x000003e000007945 */ /* 0x000fe20003800200 */
[C---:B------:R-:W-:Y:S01]  /*a970*/  ISETP.GE.U32.AND P0, PT, R180.reuse, 0x200, PT ;  /* 0x00000200b400780c */ /* 0x040fe20003f06070 */
[----:B------:R-:W5:Y:S01]  /*a980*/  LDS R28, [R8+0x3e00] ;  /* 0x003e0000081c7984 */ /* 0x000f620000000800 */
[----:B------:R-:W-:Y:S01]  /*a990*/  FADD.FTZ R4, RZ, R4 ;  /* 0x00000004ff047221 */ /* 0x000fe20000010000 */
[C---:B------:R-:W-:Y:S01]  /*a9a0*/  ISETP.GE.U32.AND P1, PT, R180.reuse, 0x280, PT ;  /* 0x00000280b400780c */ /* 0x040fe20003f26070 */
[----:B------:R-:W-:Y:S01]  /*a9b0*/  FADD.FTZ R9, R9, R32 ;  /* 0x0000002009097221 */ /* 0x000fe20000010000 */
        /* <DEDUP_REMOVED lines=9> */
[----:B------:R-:W-:Y:S01]  /*aa50*/  FADD.FTZ R7, R7, R20 ;  /* 0x0000001407077221 */ /* 0x000fe20000010000 */
[----:B------:R-:W-:Y:S01]  /*aa60*/  ISETP.GE.U32.AND P4, PT, R180, 0x400, PT ;  /* 0x00000400b400780c */ /* 0x000fe20003f86070 */
[----:B------:R-:W-:Y:S01]  /*aa70*/  FADD.FTZ R15, R15, R38 ;  /* 0x000000260f0f7221 */ /* 0x000fe20000010000 */
[----:B------:R-:W5:Y:S01]  /*aa80*/  LDS R18, [R8+0x2a00] ;  /* 0x002a000008127984 */ /* 0x000f620000000800 */
[----:B0-----:R-:W-:Y:S01]  /*aa90*/  FADD.FTZ R2, R2, R19 ;  /* 0x0000001302027221 */ /* 0x001fe20000010000 */
[----:B------:R-:W-:Y:S01]  /*aaa0*/  FADD.FTZ R37, R37, R62 ;  /* 0x0000003e25257221 */ /* 0x000fe20000010000 */
[----:B------:R-:W-:Y:S01]  /*aab0*/  FADD.FTZ R39, R39, R64 ;  /* 0x0000004027277221 */ /* 0x000fe20000010000 */
[----:B------:R-:W0:Y:S01]  /*aac0*/  LDS R45, [R8+0x2c00] ;  /* 0x002c0000082d7984 */ /* 0x000e220000000800 */
[----:B-1----:R-:W-:Y:S01]  /*aad0*/  FADD.FTZ R3, R3, R10 ;  /* 0x0000000a03037221 */ /* 0x002fe20000010000 */
[----:B------:R-:W-:Y:S01]  /*aae0*/  FADD.FTZ R63, R40, R63 ;  /* 0x0000003f283f7221 */ /* 0x000fe20000010000 */
[----:B------:R-:W-:Y:S01]  /*aaf0*/  FADD.FTZ R41, R41, R66 ;  /* 0x0000004229297221 */ /* 0x000fe20000010000 */
[----:B------:R-:W1:Y:S01]  /*ab00*/  LDS R47, [R8+0x3200] ;  /* 0x00320000082f7984 */ /* 0x000e620000000800 */
[----:B------:R-:W-:Y:S01]  /*ab10*/  FADD.FTZ R4, R4, R21 ;  /* 0x0000001504047221 */ /* 0x000fe20000010000 */
[----:B------:R-:W-:Y:S01]  /*ab20*/  FADD.FTZ R65, R42, R65 ;  /* 0x000000412a417221 */ /* 0x000fe20000010000 */
[----:B------:R-:W-:Y:S01]  /*ab30*/  FADD.FTZ R43, R43, R68 ;  /* 0x000000442b2b7221 */ /* 0x000fe20000010000 */
[----:B------:R0:W1:Y:S01]  /*ab40*/  LDS R22, [R8+0x3400] ;  /* 0x0034000008167984 */ /* 0x0000620000000800 */
[----:B--2---:R-:W-:Y:S01]  /*ab50*/  FADD.FTZ R5, R5, R12 ;  /* 0x0000000c05057221 */ /* 0x004fe20000010000 */
[----:B------:R-:W-:-:S02]  /*ab60*/  FADD.FTZ R67, R44, R67 ;  /* 0x000000432c437221 */ /* 0x000fc40000010000 */
[----:B------:R2:W2:Y:S01]  /*ab70*/  LDS R49, [R8+0x3600] ;  /* 0x0036000008317984 */ /* 0x0004a20000000800 */
[----:B---3--:R-:W-:-:S03]  /*ab80*/  FADD.FTZ R6, R6, R23 ;  /* 0x0000001706067221 */ /* 0x008fc60000010000 */
[----:B------:R3:W2:Y:S01]  /*ab90*/  LDS R24, [R8+0x3800] ;  /* 0x0038000008187984 */ /* 0x0006a20000000800 */
[----:B----4-:R-:W-:-:S03]  /*aba0*/  FADD.FTZ R0, R0, R25 ;  /* 0x0000001900007221 */ /* 0x010fc60000010000 */
[----:B------:R3:W4:Y:S01]  /*abb0*/  LDS R51, [R8+0x3a00] ;  /* 0x003a000008337984 */ /* 0x0007220000000800 */
[----:B-----5:R-:W-:-:S03]  /*abc0*/  FADD.FTZ R53, R7, R28 ;  /* 0x0000001c07357221 */ /* 0x020fc60000010000 */
[----:B------:R3:W2:Y:S01]  /*abd0*/  LDS R26, [R8+0x3c00] ;  /* 0x003c0000081a7984 */ /* 0x0006a20000000800 */
[----:B------:R-:W-:Y:S01]  /*abe0*/  FADD.FTZ R27, R2, R27 ;  /* 0x0000001b021b7221 */ /* 0x000fe20000010000 */
[----:B------:R-:W-:Y:S01]  /*abf0*/  FADD.FTZ R16, R3, R16 ;  /* 0x0000001003107221 */ /* 0x000fe20000010000 */
[----:B------:R-:W-:Y:S01]  /*ac00*/  FADD.FTZ R29, R4, R29 ;  /* 0x0000001d041d7221 */ /* 0x000fe20000010000 */
[----:B------:R-:W-:Y:S01]  /*ac10*/  FADD.FTZ R18, R5, R18 ;  /* 0x0000001205127221 */ /* 0x000fe20000010000 */
[----:B0-----:R-:W-:Y:S01]  /*ac20*/  FADD.FTZ R45, R6, R45 ;  /* 0x0000002d062d7221 */ /* 0x001fe20000010000 */
[----:B-1----:R-:W-:Y:S01]  /*ac30*/  FADD.FTZ R47, R0, R47 ;  /* 0x0000002f002f7221 */ /* 0x002fe20000010000 */
[----:B---3--:R-:W-:Y:S06]  /*ac40*/  @!P6 BRA `(.L_x_233) ;  /* 0x00000000003ce947 */ /* 0x008fec0003800000 */
        /* <DEDUP_REMOVED lines=8> */
[----:B------:R-:W-:-:S03]  /*acd0*/  IADD3 R74, P6, PT, R74, 0x200, RZ ;  /* 0x000002004a4a7810 */ /* 0x000fc60007fde0ff */
[----:B------:R0:W-:Y:S01]  /*ace0*/  STG.E desc[UR6][R6.64], R47 ;  /* 0x0000002f06007986 */ /* 0x0001e2000c101906 */
[----:B------:R-:W-:Y:S02]  /*acf0*/  IADD3.X R77, PT, PT, RZ, R77, RZ, P6, !PT ;  /* 0x0000004dff4d7210 */ /* 0x000fe400037fe4ff */
[----:B------:R-:W-:-:S04]  /*ad00*/  IADD3 R72, P6, PT, R72, 0x200, RZ ;  /* 0x0000020048487810 */ /* 0x000fc80007fde0ff */
[----:B------:R-:W-:Y:S02]  /*ad10*/  IADD3.X R75, PT, PT, RZ, R75, RZ, P6, !PT ;  /* 0x0000004bff4b7210 */ /* 0x000fe400037fe4ff */
[----:B------:R-:W-:-:S04]  /*ad20*/  IADD3 R69, P6, PT, R69, 0x200, RZ ;  /* 0x0000020045457810 */ /* 0x000fc80007fde0ff */
[----:B0-----:R-:W-:-:S09]  /*ad30*/  IADD3.X R70, PT, PT, RZ, R70, RZ, P6, !PT ;  /* 0x00000046ff467210 */ /* 0x001fd200037fe4ff */
.L_x_233:
[----:B------:R-:W-:Y:S05]  /*ad40*/  BSYNC.RECONVERGENT B0 ;  /* 0x0000000000007941 */ /* 0x000fea0003800200 */
.L_x_232:
[----:B------:R-:W-:Y:S01]  /*ad50*/  BSSY.RECONVERGENT B0, `(.L_x_234) ;  /* 0x0000012000007945 */ /* 0x000fe20003800200 */
[----:B------:R-:W-:-:S03]  /*ad60*/  FADD.FTZ R27, R27, R22 ;  /* 0x000000161b1b7221 */ /* 0x000fc60000010000 */
        /* <DEDUP_REMOVED lines=12> */
[----:B------:R-:W-:Y:S02]  /*ae30*/  IADD3.X R77, PT, PT, RZ, R77, RZ, P6, !PT ;  /* 0x0000004dff4d7210 */ /* 0x000fe400037fe4ff */
[----:B------:R-:W-:Y:S02]  /*ae40*/  IADD3 R69, P6, PT, R69, 0x200, RZ ;  /* 0x0000020045457810 */ /* 0x000fe40007fde0ff */
[----:B------:R-:W-:Y:S02]  /*ae50*/  IADD3.X R75, PT, PT, RZ, R75, RZ, P5, !PT ;  /* 0x0000004bff4b7210 */ /* 0x000fe40002ffe4ff */
[----:B------:R-:W-:-:S09]  /*ae60*/  IADD3.X R70, PT, PT, RZ, R70, RZ, P6, !PT ;  /* 0x00000046ff467210 */ /* 0x000fd200037fe4ff */
.L_x_235:
[----:B------:R-:W-:Y:S05]  /*ae70*/  BSYNC.RECONVERGENT B0 ;  /* 0x0000000000007941 */ /* 0x000fea0003800200 */
.L_x_234:
[----:B------:R-:W-:Y:S01]  /*ae80*/  BSSY.RECONVERGENT B0, `(.L_x_236) ;  /* 0x0000012000007945 */ /* 0x000fe20003800200 */
[----:B--2---:R-:W-:-:S03]  /*ae90*/  FADD.FTZ R49, R16, R49 ;  /* 0x0000003110317221 */ /* 0x004fc60000010000 */
[----:B------:R-:W-:Y:S05]  /*aea0*/  @!P0 BRA `(.L_x_237) ;  /* 0x00000000003c8947 */ /* 0x000fea0003800000 */
[----:B0-----:R-:W-:Y:S02]  /*aeb0*/  MOV R2, R74 ;  /* 0x0000004a00027202 */ /* 0x001fe40000000f00 */
        /* <DEDUP_REMOVED lines=14> */
.L_x_237:
[----:B------:R-:W-:Y:S05]  /*afa0*/  BSYNC.RECONVERGENT B0 ;  /* 0x0000000000007941 */ /* 0x000fea0003800200 */
.L_x_236:
[----:B------:R-:W-:Y:S01]  /*afb0*/  BSSY.RECONVERGENT B0, `(.L_x_238) ;  /* 0x0000012000007945 */ /* 0x000fe20003800200 */
[----:B------:R-:W-:-:S03]  /*afc0*/  FADD.FTZ R29, R29, R24 ;  /* 0x000000181d1d7221 */ /* 0x000fc60000010000 */
[----:B------:R-:W-:Y:S05]  /*afd0*/  @!P1 BRA `(.L_x_239) ;  /* 0x00000000003c9947 */ /* 0x000fea0003800000 */
[----:B01----:R-:W-:Y:S02]  /*afe0*/  MOV R2, R74 ;  /* 0x0000004a00027202 */ /* 0x003fe40000000f00 */
        /* <DEDUP_REMOVED lines=14> */
.L_x_239:
[----:B------:R-:W-:Y:S05]  /*b0d0*/  BSYNC.RECONVERGENT B0 ;  /* 0x0000000000007941 */ /* 0x000fea0003800200 */
.L_x_238:
[----:B------:R-:W-:Y:S01]  /*b0e0*/  BSSY.RECONVERGENT B0, `(.L_x_240) ;  /* 0x0000012000007945 */ /* 0x000fe20003800200 */
[----:B----4-:R-:W-:-:S03]  /*b0f0*/  FADD.FTZ R51, R18, R51 ;  /* 0x0000003312337221 */ /* 0x010fc60000010000 */
[----:B------:R-:W-:Y:S05]  /*b100*/  @!P2 BRA `(.L_x_241) ;  /* 0x00000000003ca947 */ /* 0x000fea0003800000 */
[----:B012---:R-:W-:Y:S02]  /*b110*/  MOV R2, R74 ;  /* 0x0000004a00027202 */ /* 0x007fe40000000f00 */
        /* <DEDUP_REMOVED lines=14> */
.L_x_241:
[----:B------:R-:W-:Y:S05]  /*b200*/  BSYNC.RECONVERGENT B0 ;  /* 0x0000000000007941 */ /* 0x000fea0003800200 */
.L_x_240:
[----:B------:R-:W-:Y:S01]  /*b210*/  BSSY.RECONVERGENT B0, `(.L_x_242) ;  /* 0x0000012000007945 */ /* 0x000fe20003800200 */
[----:B------:R-:W-:-:S03]  /*b220*/  FADD.FTZ R45, R45, R26 ;  /* 0x0000001a2d2d7221 */ /* 0x000fc60000010000 */
[----:B------:R-:W-:Y:S05]  /*b230*/  @!P3 BRA `(.L_x_243) ;  /* 0x00000000003cb947 */ /* 0x000fea0003800000 */
[----:B0123--:R-:W-:Y:S02]  /*b240*/  MOV R2, R74 ;  /* 0x0000004a00027202 */ /* 0x00ffe40000000f00 */
        /* <DEDUP_REMOVED lines=14> */
.L_x_243:
[----:B------:R-:W-:Y:S05]  /*b330*/  BSYNC.RECONVERGENT B0 ;  /* 0x0000000000007941 */ /* 0x000fea0003800200 */
.L_x_242:
[----:B01234-:R-:W-:Y:S02]  /*b340*/  MOV R2, R74 ;  /* 0x0000004a00027202 */ /* 0x01ffe40000000f00 */
[----:B------:R-:W-:Y:S01]  /*b350*/  MOV R3, R77 ;  /* 0x0000004d00037202 */ /* 0x000fe20000000f00 */
[----:B------:R-:W-:Y:S06]  /*b360*/  @!P4 EXIT ;  /* 0x000000000000c94d */ /* 0x000fec0003800000 */
[----:B------:R0:W-:Y:S01]  /*b370*/  STG.E desc[UR6][R2.64], R67 ;  /* 0x0000004302007986 */ /* 0x0001e2000c101906 */
[----:B------:R-:W-:Y:S02]  /*b380*/  MOV R4, R69 ;  /* 0x0000004500047202 */ /* 0x000fe40000000f00 */
[----:B------:R-:W-:Y:S02]  /*b390*/  MOV R5, R70 ;  /* 0x0000004600057202 */ /* 0x000fe40000000f00 */
[----:B0-----:R-:W-:Y:S02]  /*b3a0*/  MOV R2, R72 ;  /* 0x0000004800027202 */ /* 0x001fe40000000f00 */
[----:B------:R-:W-:-:S05]  /*b3b0*/  MOV R3, R75 ;  /* 0x0000004b00037202 */ /* 0x000fca0000000f00 */
[----:B------:R-:W-:Y:S04]  /*b3c0*/  STG.E desc[UR6][R2.64], R15 ;  /* 0x0000000f02007986 */ /* 0x000fe8000c101906 */
[----:B------:R-:W-:Y:S01]  /*b3d0*/  STG.E desc[UR6][R4.64], R53 ;  /* 0x0000003504007986 */ /* 0x000fe2000c101906 */
[----:B------:R-:W-:Y:S05]  /*b3e0*/  EXIT ;  /* 0x000000000000794d */ /* 0x000fea0003800000 */
.L_x_197:
        /* <DEDUP_REMOVED lines=8> */
.L_x_245:
[----:B------:R-:W-:Y:S05]  /*b470*/  BSYNC B1 ;  /* 0x0000000000017941 */ /* 0x000fea0003800000 */
.L_x_244:
        /* <DEDUP_REMOVED lines=8> */
.L_x_246:
[----:B------:R-:W-:Y:S01]  /*b500*/  FADD.FTZ R173, R173, R248 ;  /* 0x000000f8adad7221 */ /* 0x000fe20000010000 */
[----:B------:R-:W-:-:S04]  /*b510*/  HFMA2 R249, -RZ, RZ, 0, 1.1920928955078125e-07 ;  /* 0x00000002fff97431 */ /* 0x000fc800000001ff */
[----:B------:R-:W-:Y:S02]  /*b520*/  MOV R247, R173 ;  /* 0x000000ad00f77202 */ /* 0x000fe40000000f00 */
[----:B------:R-:W-:-:S07]  /*b530*/  MOV R175, R245 ;  /* 0x000000f500af7202 */ /* 0x000fce0000000f00 */
[----:B------:R-:W-:Y:S05]  /*b540*/  WARPSYNC.COLLECTIVE R244, `(.L_x_247) ;  /* 0x00000000f4087348 */ /* 0x000fea0003c00000 */
[----:B------:R0:W1:Y:S02]  /*b550*/  SHFL.BFLY P6, R245, R247, R249, R250 ;  /* 0x0c0000f9f7f57389 */ /* 0x00006400000c00fa */
[----:B01----:R-:W-:Y:S05]  /*b560*/  ENDCOLLECTIVE ;  /* 0x000000000000791b */ /* 0x003fea0003800000 */
.L_x_247:
[----:B------:R-:W-:-:S05]  /*b570*/  FADD.FTZ R175, R175, R246 ;  /* 0x000000f6afaf7221 */ /* 0x000fca0000010000 */
[----:B------:R-:W-:Y:S02]  /*b580*/  MOV R247, R175 ;  /* 0x000000af00f77202 */ /* 0x000fe40000000f00 */
[----:B------:R-:W-:-:S07]  /*b590*/  MOV R172, R245 ;  /* 0x000000f500ac7202 */ /* 0x000fce0000000f00 */
[----:B------:R-:W-:Y:S05]  /*b5a0*/  WARPSYNC.COLLECTIVE R244, `(.L_x_248) ;  /* 0x00000000f4087348 */ /* 0x000fea0003c00000 */
[----:B------:R0:W1:Y:S02]  /*b5b0*/  SHFL.BFLY P6, R245, R247, R249, R250 ;  /* 0x0c0000f9f7f57389 */ /* 0x00006400000c00fa */
[----:B01----:R-:W-:Y:S05]  /*b5c0*/  ENDCOLLECTIVE ;  /* 0x000000000000791b */ /* 0x003fea0003800000 */
.L_x_248:
[----:B------:R-:W-:Y:S01]  /*b5d0*/  FADD.FTZ R172, R173, R172 ;  /* 0x000000acadac7221 */ /* 0x000fe20000010000 */
[----:B------:R-:W-:-:S04]  /*b5e0*/  HFMA2 R249, -RZ, RZ, 0, 2.384185791015625e-07 ;  /* 0x00000004fff97431 */ /* 0x000fc800000001ff */
[----:B------:R-:W-:Y:S02]  /*b5f0*/  MOV R247, R172 ;  /* 0x000000ac00f77202 */ /* 0x000fe40000000f00 */
[----:B------:R-:W-:-:S07]  /*b600*/  MOV R174, R245 ;  /* 0x000000f500ae7202 */ /* 0x000fce0000000f00 */
[----:B------:R-:W-:Y:S05]  /*b610*/  WARPSYNC.COLLECTIVE R244, `(.L_x_249) ;  /* 0x00000000f4087348 */ /* 0x000fea0003c00000 */
[----:B------:R0:W1:Y:S02]  /*b620*/  SHFL.BFLY P6, R245, R247, R249, R250 ;  /* 0x0c0000f9f7f57389 */ /* 0x00006400000c00fa */
[----:B01----:R-:W-:Y:S05]  /*b630*/  ENDCOLLECTIVE ;  /* 0x000000000000791b */ /* 0x003fea0003800000 */
.L_x_249:
[----:B------:R-:W-:-:S05]  /*b640*/  FADD.FTZ R174, R175, R174 ;  /* 0x000000aeafae7221 */ /* 0x000fca0000010000 */
[----:B------:R-:W-:Y:S02]  /*b650*/  MOV R247, R174 ;  /* 0x000000ae00f77202 */ /* 0x000fe40000000f00 */
[----:B------:R-:W-:-:S07]  /*b660*/  MOV R177, R245 ;  /* 0x000000f500b17202 */ /* 0x000fce0000000f00 */
[----:B------:R-:W-:Y:S05]  /*b670*/  WARPSYNC.COLLECTIVE R244, `(.L_x_250) ;  /* 0x00000000f4087348 */ /* 0x000fea0003c00000 */
[----:B------:R0:W1:Y:S02]  /*b680*/  SHFL.BFLY P6, R245, R247, R249, R250 ;  /* 0x0c0000f9f7f57389 */ /* 0x00006400000c00fa */
[----:B01----:R-:W-:Y:S05]  /*b690*/  ENDCOLLECTIVE ;  /* 0x000000000000791b */ /* 0x003fea0003800000 */
.L_x_250:
[----:B------:R-:W-:Y:S01]  /*b6a0*/  FADD.FTZ R177, R172, R177 ;  /* 0x000000b1acb17221 */ /* 0x000fe20000010000 */
[----:B------:R-:W-:-:S04]  /*b6b0*/  HFMA2 R249, -RZ, RZ, 0, 4.76837158203125e-07 ;  /* 0x00000008fff97431 */ /* 0x000fc800000001ff */
[----:B------:R-:W-:Y:S02]  /*b6c0*/  MOV R247, R177 ;  /* 0x000000b100f77202 */ /* 0x000fe40000000f00 */
[----:B------:R-:W-:-:S07]  /*b6d0*/  MOV R179, R245 ;  /* 0x000000f500b37202 */ /* 0x000fce0000000f00 */
[----:B------:R-:W-:Y:S05]  /*b6e0*/  WARPSYNC.COLLECTIVE R244, `(.L_x_251) ;  /* 0x00000000f4087348 */ /* 0x000fea0003c00000 */
[----:B------:R0:W1:Y:S02]  /*b6f0*/  SHFL.BFLY P6, R245, R247, R249, R250 ;  /* 0x0c0000f9f7f57389 */ /* 0x00006400000c00fa */
[----:B01----:R-:W-:Y:S05]  /*b700*/  ENDCOLLECTIVE ;  /* 0x000000000000791b */ /* 0x003fea0003800000 */
.L_x_251:
[----:B------:R-:W-:-:S05]  /*b710*/  FADD.FTZ R179, R174, R179 ;  /* 0x000000b3aeb37221 */ /* 0x000fca0000010000 */
[----:B------:R-:W-:Y:S02]  /*b720*/  MOV R247, R179 ;  /* 0x000000b300f77202 */ /* 0x000fe40000000f00 */
[----:B------:R-:W-:-:S07]  /*b730*/  MOV R176, R245 ;  /* 0x000000f500b07202 */ /* 0x000fce0000000f00 */
[----:B------:R-:W-:Y:S05]  /*b740*/  WARPSYNC.COLLECTIVE R244, `(.L_x_252) ;  /* 0x00000000f4087348 */ /* 0x000fea0003c00000 */
[----:B------:R0:W1:Y:S02]  /*b750*/  SHFL.BFLY P6, R245, R247, R249, R250 ;  /* 0x0c0000f9f7f57389 */ /* 0x00006400000c00fa */
[----:B01----:R-:W-:Y:S05]  /*b760*/  ENDCOLLECTIVE ;  /* 0x000000000000791b */ /* 0x003fea0003800000 */
.L_x_252:
[----:B------:R-:W-:Y:S01]  /*b770*/  FADD.FTZ R176, R177, R176 ;  /* 0x000000b0b1b07221 */ /* 0x000fe20000010000 */
[----:B------:R-:W-:-:S04]  /*b780*/  HFMA2 R249, -RZ, RZ, 0, 9.5367431640625e-07 ;  /* 0x00000010fff97431 */ /* 0x000fc800000001ff */
[----:B------:R-:W-:Y:S02]  /*b790*/  MOV R247, R176 ;  /* 0x000000b000f77202 */ /* 0x000fe40000000f00 */
[----:B------:R-:W-:-:S07]  /*b7a0*/  MOV R178, R245 ;  /* 0x000000f500b27202 */ /* 0x000fce0000000f00 */
[----:B------:R-:W-:Y:S05]  /*b7b0*/  WARPSYNC.COLLECTIVE R244, `(.L_x_253) ;  /* 0x00000000f4087348 */ /* 0x000fea0003c00000 */
[----:B------:R0:W1:Y:S02]  /*b7c0*/  SHFL.BFLY P6, R245, R247, R249, R250 ;  /* 0x0c0000f9f7f57389 */ /* 0x00006400000c00fa */
[----:B01----:R-:W-:Y:S05]  /*b7d0*/  ENDCOLLECTIVE ;  /* 0x000000000000791b */ /* 0x003fea0003800000 */
.L_x_253:
[----:B------:R-:W-:-:S05]  /*b7e0*/  FADD.FTZ R178, R179, R178 ;  /* 0x000000b2b3b27221 */ /* 0x000fca0000010000 */
[----:B------:R-:W-:Y:S02]  /*b7f0*/  MOV R247, R178 ;  /* 0x000000b200f77202 */ /* 0x000fe40000000f00 */
[----:B------:R-:W-:-:S07]  /*b800*/  MOV R173, R245 ;  /* 0x000000f500ad7202 */ /* 0x000fce0000000f00 */
[----:B------:R-:W-:Y:S05]  /*b810*/  WARPSYNC.COLLECTIVE R244, `(.L_x_254) ;  /* 0x00000000f4087348 */ /* 0x000fea0003c00000 */
[----:B------:R0:W1:Y:S02]  /*b820*/  SHFL.BFLY P6, R245, R247, R249, R250 ;  /* 0x0c0000f9f7f57389 */ /* 0x00006400000c00fa */
[----:B01----:R-:W-:Y:S05]  /*b830*/  ENDCOLLECTIVE ;  /* 0x000000000000791b */ /* 0x003fea0003800000 */
.L_x_254:
[----:B------:R-:W-:Y:S01]  /*b840*/  MOV R175, R245 ;  /* 0x000000f500af7202 */ /* 0x000fe20000000f00 */
[----:B------:R-:W-:Y:S06]  /*b850*/  BRA `(.L_x_255) ;  /* 0xffffff8800587947 */ /* 0x000fec000383ffff */
.L_x_256:
        /* <DEDUP_REMOVED lines=10> */
.L_x_19950:


//--------------------- .text._ZN10layer_norm13ln_bwd_kernelINS_13Kernel_traitsI13__nv_bfloat16S2_S2_S2_fjLj1024ELj1ELj4ELj1ELj16ENS_18Kernel_traits_baseILj1024ES2_S2_S2_S2_fjLj128EEEEELb0ELb1ELb0ELb1EEEvNS_9BwdParamsE --------------------------
	.section	.text._ZN10layer_norm13ln_bwd_kernelINS_13Kernel_traitsI13__nv_bfloat16S2_S2_S2_fjLj1024ELj1ELj4ELj1ELj16ENS_18Kernel_traits_baseILj1024ES2_S2_S2_S2_fjLj128EEEEELb0ELb1ELb0ELb1EEEvNS_9BwdParamsE,"ax",@progbits
	.align	128
        .global         _ZN10layer_norm13ln_bwd_kernelINS_13Kernel_traitsI13__nv_bfloat16S2_S2_S2_fjLj1024ELj1ELj4ELj1ELj16ENS_18Kernel_traits_baseILj1024ES2_S2_S2_S2_fjLj128EEEEELb0ELb1ELb0ELb1EEEvNS_9BwdParamsE
        .type           _ZN10layer_norm13ln_bwd_kernelINS_13Kernel_traitsI13__nv_bfloat16S2_S2_S2_fjLj1024ELj1ELj4ELj1ELj16ENS_18Kernel_traits_baseILj1024ES2_S2_S2_S2_fjLj128EEEEELb0ELb1ELb0ELb1EEEvNS_9BwdParamsE,@function
        .size           _ZN10layer_norm13ln_bwd_kernelINS_13Kernel_traitsI13__nv_bfloat16S2_S2_S2_fjLj1024ELj1ELj4ELj1ELj16ENS_18Kernel_traits_baseILj1024ES2_S2_S2_S2_fjLj128EEEEELb0ELb1ELb0ELb1EEEvNS_9BwdParamsE,(.L_x_19951 - _ZN10layer_norm13ln_bwd_kernelINS_13Kernel_traitsI13__nv_bfloat16S2_S2_S2_fjLj1024ELj1ELj4ELj1ELj16ENS_18Kernel_traits_baseILj1024ES2_S2_S2_S2_fjLj128EEEEELb0ELb1ELb0ELb1EEEvNS_9BwdParamsE)
        .other          _ZN10layer_norm13ln_bwd_kernelINS_13Kernel_traitsI13__nv_bfloat16S2_S2_S2_fjLj1024ELj1ELj4ELj1ELj16ENS_18Kernel_traits_baseILj1024ES2_S2_S2_S2_fjLj128EEEEELb0ELb1ELb0ELb1EEEvNS_9BwdParamsE,@"STO_CUDA_ENTRY STV_DEFAULT"
_ZN10layer_norm13ln_bwd_kernelINS_13Kernel_traitsI13__nv_bfloat16S2_S2_S2_fjLj1024ELj1ELj4ELj1ELj16ENS_18Kernel_traits_baseILj1024ES2_S2_S2_S2_fjLj128EEEEELb0ELb1ELb0ELb1EEEvNS_9BwdParamsE:
.text._ZN10layer_norm13ln_bwd_kernelINS_13Kernel_traitsI13__nv_bfloat16S2_S2_S2_fjLj1024ELj1ELj4ELj1ELj16ENS_18Kernel_traits_baseILj1024ES2_S2_S2_S2_fjLj128EEEEELb0ELb1ELb0ELb1EEEvNS_9BwdParamsE:
[----:B------:R-:W0:Y:S01]  /*0000*/  LDC R1, c[0x0][0x37c] ;  /* 0x0000df00ff017b82 */ /* 0x000e220000000800 */
[----:B------:R-:W1:Y:S07]  /*0010*/  S2R R36, SR_TID.X ;  /* 0x0000000000247919 */ /* 0x000e6e0000002100 */
[----:B------:R-:W2:Y:S01]  /*0020*/  S2UR UR4, SR_CTAID.X ;  /* 0x00000000000479c3 */ /* 0x000ea20000002500 */
[----:B------:R-:W3:Y:S01]  /*0030*/  LDCU UR5, c[0x0][0x384] ;  /* 0x00007080ff0577ac */ /* 0x000ee20008000800 */
[----:B------:R-:W-:Y:S01]  /*0040*/  BSSY B0, `(.L_x_257) ;  /* 0x0000a20000007945 */ /* 0x000fe20003800000 */
[----:B0-----:R-:W-:-:S02]  /*0050*/  IADD3 R1, PT, PT, R1, -0x88, RZ ;  /* 0xffffff7801017810 */ /* 0x001fc40007ffe0ff */
[----:B------:R-:W-:Y:S01]  /*0060*/  CS2R R44, SRZ ;  /* 0x00000000002c7805 */ /* 0x000fe2000001ff00 */
[----:B------:R-:W0:Y:S01]  /*0070*/  LDCU.64 UR6, c[0x0][0x358] ;  /* 0x00006b00ff0677ac */ /* 0x000e220008000a00 */
        /* <DEDUP_REMOVED lines=15> */
[----:B------:R-:W0:Y:S01]  /*0170*/  LDCU.64 UR14, c[0x0][0x478] ;  /* 0x00008f00ff0e77ac */ /* 0x000e220008000a00 */
[----:B------:R-:W-:Y:S02]  /*0180*/  CS2R R102, SRZ ;  /* 0x0000000000667805 */ /* 0x000fe4000001ff00 */
[----:B------:R-:W-:Y:S02]  /*0190*/  CS2R R40, SRZ ;  /* 0x0000000000287805 */ /* 0x000fe4000001ff00 */
[----:B------:R-:W-:Y:S01]  /*01a0*/  CS2R R42, SRZ ;  /* 0x00000000002a7805 */ /* 0x000fe2000001ff00 */
[----:B--2---:R-:W-:Y:S01]  /*01b0*/  USHF.L.U32 UR4, UR4, 0x2, URZ ;  /* 0x0000000204047899 */ /* 0x004fe200080006ff */
[----:B------:R-:W-:Y:S01]  /*01c0*/  CS2R R88, SRZ ;  /* 0x0000000000587805 */ /* 0x000fe2000001ff00 */
[----:B------:R-:W2:Y:S01]  /*01d0*/  LDCU.64 UR10, c[0x0][0x438] ;  /* 0x00008700ff0a77ac */ /* 0x000ea20008000a00 */
[----:B------:R-:W-:-:S02]  /*01e0*/  CS2R R90, SRZ ;  /* 0x00000000005a7805 */ /* 0x000fc4000001ff00 */
[----:B------:R-:W-:Y:S02]  /*01f0*/  CS2R R80, SRZ ;  /* 0x0000000000507805 */ /* 0x000fe4000001ff00 */
[----:B------:R-:W-:Y:S02]  /*0200*/  CS2R R82, SRZ ;  /* 0x0000000000527805 */ /* 0x000fe4000001ff00 */
[----:B-1----:R-:W-:Y:S02]  /*0210*/  SHF.R.U32.HI R0, RZ, 0x5, R36 ;  /* 0x00000005ff007819 */ /* 0x002fe40000011624 */
[----:B------:R-:W-:Y:S02]  /*0220*/  CS2R R76, SRZ ;  /* 0x00000000004c7805 */ /* 0x000fe4000001ff00 */
[----:B------:R-:W-:Y:S02]  /*0230*/  CS2R R78, SRZ ;  /* 0x00000000004e7805 */ /* 0x000fe4000001ff00 */
[----:B------:R-:W-:-:S02]  /*0240*/  CS2R R72, SRZ ;  /* 0x0000000000487805 */ /* 0x000fc4000001ff00 */
[----:B------:R-:W-:Y:S02]  /*0250*/  LOP3.LUT R150, R0, UR4, RZ, 0xfc, !PT ;  /* 0x0000000400967c12 */ /* 0x000fe4000f8efcff */
[----:B------:R-:W-:Y:S02]  /*0260*/  CS2R R74, SRZ ;  /* 0x00000000004a7805 */ /* 0x000fe4000001ff00 */
[----:B------:R-:W-:Y:S02]  /*0270*/  CS2R R64, SRZ ;  /* 0x0000000000407805 */ /* 0x000fe4000001ff00 */
[----:B------:R-:W-:Y:S02]  /*0280*/  CS2R R66, SRZ ;  /* 0x0000000000427805 */ /* 0x000fe4000001ff00 */
[----:B---3--:R-:W-:Y:S02]  /*0290*/  ISETP.GE.AND P0, PT, R150, UR5, PT ;  /* 0x0000000596007c0c */ /* 0x008fe4000bf06270 */
        /* <DEDUP_REMOVED lines=22> */
[----:B0-2-4-:R-:W-:Y:S06]  /*0400*/  @P0 BRA `(.L_x_258) ;  /* 0x0000009c008c0947 */ /* 0x015fec0003800000 */
[----:B------:R-:W0:Y:S01]  /*0410*/  LDC.64 R4, c[0x0][0x3e8] ;  /* 0x0000fa00ff047b82 */ /* 0x000e220000000a00 */
[----:B------:R-:W-:Y:S01]  /*0420*/  LOP3.LUT R7, R36, 0x1f, RZ, 0xc0, !PT ;  /* 0x0000001f24077812 */ /* 0x000fe200078ec0ff */
[----:B------:R-:W1:Y:S06]  /*0430*/  LDCU.64 UR4, c[0x0][0x3e0] ;  /* 0x00007c00ff0477ac */ /* 0x000e6c0008000a00 */
[----:B------:R-:W2:Y:S01]  /*0440*/  LDC.64 R2, c[0x0][0x3d0] ;  /* 0x0000f400ff027b82 */ /* 0x000ea20000000a00 */
[----:B0-----:R-:W-:-:S05]  /*0450*/  IMAD.WIDE.U32 R4, R7, 0x10, R4 ;  /* 0x0000001007047825 */ /* 0x001fca00078e0004 */
[----:B------:R-:W3:Y:S01]  /*0460*/  LDG.E.128 R44, desc[UR6][R4.64+0x600] ;  /* 0x00060006042c7981 */ /* 0x000ee2000c1e1d00 */
[----:B--2---:R-:W-:-:S03]  /*0470*/  IMAD.WIDE.U32 R2, R7, 0x10, R2 ;  /* 0x0000001007027825 */ /* 0x004fc600078e0002 */
[----:B------:R-:W2:Y:S04]  /*0480*/  LDG.E.128 R52, desc[UR6][R4.64+0x400] ;  /* 0x0004000604347981 */ /* 0x000ea8000c1e1d00 */
[----:B------:R-:W4:Y:S04]  /*0490*/  LDG.E.128 R48, desc[UR6][R2.64+0x600] ;  /* 0x0006000602307981 */ /* 0x000f28000c1e1d00 */
[----:B------:R-:W2:Y:S04]  /*04a0*/  LDG.E.128 R56, desc[UR6][R4.64+0x200] ;  /* 0x0002000604387981 */ /* 0x000ea8000c1e1d00 */
[----:B------:R-:W2:Y:S04]  /*04b0*/  LDG.E.128 R60, desc[UR6][R4.64] ;  /* 0x00000006043c7981 */ /* 0x000ea8000c1e1d00 */
[----:B------:R0:W-:Y:S04]  /*04c0*/  STL [R1], RZ ;  /* 0x000000ff01007387 */ /* 0x0001e80000100800 */
[----:B------:R0:W-:Y:S04]  /*04d0*/  STL [R1+0x4], RZ ;  /* 0x000004ff01007387 */ /* 0x0001e80000100800 */
        /* <DEDUP_REMOVED lines=30> */
[----:B------:R0:W-:Y:S01]  /*06c0*/  STL [R1+0x80], RZ ;  /* 0x000080ff01007387 */ /* 0x0001e20000100800 */
[----:B-1----:R-:W-:Y:S01]  /*06d0*/  ISETP.NE.U32.AND P0, PT, RZ, UR4, PT ;  /* 0x00000004ff007c0c */ /* 0x002fe2000bf05070 */
[----:B------:R-:W-:Y:S02]  /*06e0*/  BSSY B1, `(.L_x_259) ;  /* 0x0000955000017945 */ /* 0x000fe40003800000 */
[----:B------:R-:W5:Y:S01]  /*06f0*/  LDG.E.128 R64, desc[UR6][R2.64+0x400] ;  /* 0x0004000602407981 */ /* 0x000f62000c1e1d00 */
[----:B------:R-:W-:-:S03]  /*0700*/  ISETP.NE.AND.EX P0, PT, RZ, UR5, PT, P0 ;  /* 0x00000005ff007c0c */ /* 0x000fc6000bf05300 */
[----:B------:R-:W5:Y:S01]  /*0710*/  LDG.E.128 R68, desc[UR6][R2.64+0x200] ;  /* 0x0002000602447981 */ /* 0x000f62000c1e1d00 */
[----:B------:R-:W-:-:S03]  /*0720*/  CS2R R148, SRZ ;  /* 0x0000000000947805 */ /* 0x000fc6000001ff00 */
[----:B------:R1:W5:Y:S01]  /*0730*/  LDG.E.128 R72, desc[UR6][R2.64] ;  /* 0x0000000602487981 */ /* 0x000362000c1e1d00 */
[----:B------:R-:W-:Y:S02]  /*0740*/  CS2R R146, SRZ ;  /* 0x0000000000927805 */ /* 0x000fe4000001ff00 */
[----:B------:R-:W-:Y:S02]  /*0750*/  CS2R R144, SRZ ;  /* 0x0000000000907805 */ /* 0x000fe4000001ff00 */
[----:B------:R-:W-:Y:S02]  /*0760*/  CS2R R142, SRZ ;  /* 0x00000000008e7805 */ /* 0x000fe4000001ff00 */
[----:B------:R-:W-:Y:S02]  /*0770*/  CS2R R140, SRZ ;  /* 0x00000000008c7805 */ /* 0x000fe4000001ff00 */
[----:B------:R-:W-:Y:S02]  /*0780*/  CS2R R138, SRZ ;  /* 0x00000000008a7805 */ /* 0x000fe4000001ff00 */
[----:B------:R-:W-:-:S02]  /*0790*/  CS2R R136, SRZ ;  /* 0x0000000000887805 */ /* 0x000fc4000001ff00 */
[----:B------:R-:W-:Y:S02]  /*07a0*/  CS2R R134, SRZ ;  /* 0x0000000000867805 */ /* 0x000fe4000001ff00 */
[----:B------:R-:W-:Y:S01]  /*07b0*/  CS2R R132, SRZ ;  /* 0x0000000000847805 */ /* 0x000fe2000001ff00 */
[----:B-1----:R-:W-:Y:S01]  /*07c0*/  HFMA2 R3, -RZ, RZ, 0, 0 ;  /* 0x00000000ff037431 */ /* 0x002fe200000001ff */
        /* <DEDUP_REMOVED lines=22> */
[----:B---3--:R-:W-:Y:S02]  /*0930*/  PRMT R92, R44, 0x7632, R92 ;  /* 0x000076322c5c7816 */ /* 0x008fe4000000005c */
[----:B------:R-:W-:Y:S02]  /*0940*/  PRMT R91, R45, 0x7632, R91 ;  /* 0x000076322d5b7816 */ /* 0x000fe4000000005b */
[----:B------:R-:W-:Y:S02]  /*0950*/  PRMT R90, R46, 0x7632, R90 ;  /* 0x000076322e5a7816 */ /* 0x000fe4000000005a */
[----:B------:R-:W-:Y:S02]  /*0960*/  PRMT R89, R47, 0x7632, R89 ;  /* 0x000076322f597816 */ /* 0x000fe40000000059 */
[----:B----4-:R-:W-:Y:S02]  /*0970*/  PRMT R88, R49, 0x7632, R88 ;  /* 0x0000763231587816 */ /* 0x010fe40000000058 */
[----:B------:R-:W-:-:S02]  /*0980*/  PRMT R87, R50, 0x7632, R87 ;  /* 0x0000763232577816 */ /* 0x000fc40000000057 */
[----:B------:R-:W-:Y:S02]  /*0990*/  PRMT R86, R51, 0x7632, R86 ;  /* 0x0000763233567816 */ /* 0x000fe40000000056 */
[----:B--2---:R-:W-:Y:S02]  /*09a0*/  PRMT R85, R52, 0x7632, R85 ;  /* 0x0000763234557816 */ /* 0x004fe40000000055 */
        /* <DEDUP_REMOVED lines=10> */
[----:B0-----:R-:W-:-:S07]  /*0a50*/  PRMT R0, R63, 0x7632, R0 ;  /* 0x000076323f007816 */ /* 0x001fce0000000000 */
.L_x_281:
[----:B0-----:R-:W0:Y:S08]  /*0a60*/  @P0 LDC.64 R96, c[0x0][0x3e0] ;  /* 0x0000f800ff600b82 */ /* 0x001e300000000a00 */
[----:B------:R-:W1:Y:S08]  /*0a70*/  LDC.64 R98, c[0x0][0x3c0] ;  /* 0x0000f000ff627b82 */ /* 0x000e700000000a00 */
[----:B------:R-:W2:Y:S01]  /*0a80*/  LDC.64 R152, c[0x0][0x3c8] ;  /* 0x0000f200ff987b82 */ /* 0x000ea20000000a00 */
[----:B0-----:R-:W-:-:S06]  /*0a90*/  @P0 IMAD.WIDE R96, R150, 0x2, R96 ;  /* 0x0000000296600825 */ /* 0x001fcc00078e0260 */
[----:B------:R-:W3:Y:S01]  /*0aa0*/  @P0 LDG.E.U16 R96, desc[UR6][R96.64] ;  /* 0x0000000660600981 */ /* 0x000ee2000c1e1500 */
[----:B-1----:R-:W-:-:S06]  /*0ab0*/  IMAD.WIDE R98, R150, 0x4, R98 ;  /* 0x0000000496627825 */ /* 0x002fcc00078e0262 */
[----:B------:R-:W4:Y:S01]  /*0ac0*/  LDG.E R98, desc[UR6][R98.64] ;  /* 0x0000000662627981 */ /* 0x000f22000c1e1900 */
[----:B--2---:R-:W-:-:S06]  /*0ad0*/  IMAD.WIDE R152, R150, 0x4, R152 ;  /* 0x0000000496987825 */ /* 0x004fcc00078e0298 */
[----:B-----5:R0:W5:Y:S01]  /*0ae0*/  LDG.E R152, desc[UR6][R152.64] ;  /* 0x0000000698987981 */ /* 0x020162000c1e1900 */
[----:B------:R-:W1:Y:S01]  /*0af0*/  S2R R2, SR_TID.X ;  /* 0x0000000000027919 */ /* 0x000e620000002100 */
[----:B------:R-:W-:Y:S01]  /*0b00*/  ISETP.NE.U32.AND P1, PT, RZ, UR10, PT ;  /* 0x0000000aff007c0c */ /* 0x000fe2000bf25070 */
[----:B------:R-:W-:-:S03]  /*0b10*/  IMAD R0, R150, UR9, RZ ;  /* 0x0000000996007c24 */ /* 0x000fc6000f8e02ff */
[----:B------:R-:W-:Y:S02]  /*0b20*/  ISETP.NE.AND.EX P1, PT, RZ, UR11, PT, P1 ;  /* 0x0000000bff007c0c */ /* 0x000fe4000bf25310 */
[----:B------:R-:W-:Y:S02]  /*0b30*/  SHF.R.S32.HI R101, RZ, 0x1f, R0 ;  /* 0x0000001fff657819 */ /* 0x000fe40000011400 */
[----:B------:R-:W-:Y:S02]  /*0b40*/  ISETP.NE.AND P2, PT, RZ, UR8, PT ;  /* 0x00000008ff007c0c */ /* 0x000fe4000bf45270 */
[----:B------:R-:W-:Y:S02]  /*0b50*/  LEA.HI R101, R101, R0, RZ, 0x3 ;  /* 0x0000000065657211 */ /* 0x000fe400078f18ff */
[----:B------:R-:W-:Y:S02]  /*0b60*/  MOV R151, 0x3f800000 ;  /* 0x3f80000000977802 */ /* 0x000fe40000000f00 */
[----:B-1----:R-:W-:-:S04]  /*0b70*/  LOP3.LUT R0, R2, 0x1f, RZ, 0xc0, !PT ;  /* 0x0000001f02007812 */ /* 0x002fc800078ec0ff */
[----:B------:R-:W-:Y:S02]  /*0b80*/  LEA.HI.SX32 R155, R101, R0, 0x1d ;  /* 0x00000000659b7211 */ /* 0x000fe400078feaff */
[----:B---3--:R-:W-:Y:S02]  /*0b90*/  @P0 SHF.L.U32 R151, R96, 0x10, RZ ;  /* 0x0000001060970819 */ /* 0x008fe400000006ff */
[----:B----4-:R-:W-:Y:S01]  /*0ba0*/  FSEL R202, R98, RZ, !P2 ;  /* 0x000000ff62ca7208 */ /* 0x010fe20005000000 */
[----:B0-----:R-:W-:Y:S06]  /*0bb0*/  @P1 BRA `(.L_x_260) ;  /* 0x0000001400981947 */ /* 0x001fec0003800000 */
[----:B------:R-:W0:Y:S01]  /*0bc0*/  LDC.64 R108, c[0x0][0x3a8] ;  /* 0x0000ea00ff6c7b82 */ /* 0x000e220000000a00 */
[----:B------:R-:W-:-:S07]  /*0bd0*/  IADD3 R154, PT, PT, R155, 0x20, RZ ;  /* 0x000000209b9a7810 */ /* 0x000fce0007ffe0ff */
[----:B------:R-:W1:Y:S01]  /*0be0*/  LDC.64 R124, c[0x0][0x428] ;  /* 0x00010a00ff7c7b82 */ /* 0x000e620000000a00 */
[C---:B------:R-:W-:Y:S02]  /*0bf0*/  IADD3 R153, PT, PT, R155.reuse, 0x40, RZ ;  /* 0x000000409b997810 */ /* 0x040fe40007ffe0ff */
[C---:B------:R-:W-:Y:S01]  /*0c00*/  IADD3 R2, PT, PT, R155.reuse, 0x60, RZ ;  /* 0x000000609b027810 */ /* 0x040fe20007ffe0ff */
[----:B0-----:R-:W-:-:S04]  /*0c10*/  IMAD.WIDE.U32 R96, R155, 0x10, R108 ;  /* 0x000000109b607825 */ /* 0x001fc800078e006c */
[--C-:B------:R-:W-:Y:S02]  /*0c20*/  IMAD.WIDE.U32 R100, R154, 0x10, R108.reuse ;  /* 0x000000109a647825 */ /* 0x100fe400078e006c */
[----:B------:R-:W2:Y:S02]  /*0c30*/  LDG.E.128 R96, desc[UR6][R96.64] ;  /* 0x0000000660607981 */ /* 0x000ea4000c1e1d00 */
[--C-:B------:R-:W-:Y:S02]  /*0c40*/  IMAD.WIDE.U32 R104, R153, 0x10, R108.reuse ;  /* 0x0000001099687825 */ /* 0x100fe400078e006c */
[----:B------:R-:W3:Y:S02]  /*0c50*/  LDG.E.128 R100, desc[UR6][R100.64] ;  /* 0x0000000664647981 */ /* 0x000ee4000c1e1d00 */
[----:B------:R-:W-:Y:S02]  /*0c60*/  IMAD.WIDE.U32 R108, R2, 0x10, R108 ;  /* 0x00000010026c7825 */ /* 0x000fe400078e006c */
[----:B------:R-:W4:Y:S02]  /*0c70*/  LDG.E.128 R104, desc[UR6][R104.64] ;  /* 0x0000000668687981 */ /* 0x000f24000c1e1d00 */
[----:B-1----:R-:W-:-:S02]  /*0c80*/  IMAD.WIDE.U32 R112, R155, 0x10, R124 ;  /* 0x000000109b707825 */ /* 0x002fc400078e007c */
[----:B------:R-:W4:Y:S02]  /*0c90*/  LDG.E.128 R108, desc[UR6][R108.64] ;  /* 0x000000066c6c7981 */ /* 0x000f24000c1e1d00 */
[--C-:B------:R-:W-:Y:S02]  /*0ca0*/  IMAD.WIDE.U32 R116, R154, 0x10, R124.reuse ;  /* 0x000000109a747825 */ /* 0x100fe400078e007c */
[----:B------:R-:W4:Y:S02]  /*0cb0*/  LDG.E.128 R112, desc[UR6][R112.64] ;  /* 0x0000000670707981 */ /* 0x000f24000c1e1d00 */
[--C-:B------:R-:W-:Y:S02]  /*0cc0*/  IMAD.WIDE.U32 R120, R153, 0x10, R124.reuse ;  /* 0x0000001099787825 */ /* 0x100fe400078e007c */
[----:B------:R-:W4:Y:S02]  /*0cd0*/  LDG.E.128 R116, desc[UR6][R116.64] ;  /* 0x0000000674747981 */ /* 0x000f24000c1e1d00 */
[----:B------:R-:W-:-:S02]  /*0ce0*/  IMAD.WIDE.U32 R124, R2, 0x10, R124 ;  /* 0x00000010027c7825 */ /* 0x000fc400078e007c */
[----:B------:R-:W4:Y:S04]  /*0cf0*/  LDG.E.128 R120, desc[UR6][R120.64] ;  /* 0x0000000678787981 */ /* 0x000f28000c1e1d00 */
[----:B------:R-:W4:Y:S01]  /*0d00*/  LDG.E.128 R124, desc[UR6][R124.64] ;  /* 0x000000067c7c7981 */ /* 0x000f22000c1e1d00 */
[----:B------:R-:W-:Y:S02]  /*0d10*/  PRMT R194, R74, 0x7632, R194 ;  /* 0x000076324ac27816 */ /* 0x000fe400000000c2 */
[----:B------:R-:W-:Y:S02]  /*0d20*/  PRMT R196, R75, 0x7632, R196 ;  /* 0x000076324bc47816 */ /* 0x000fe400000000c4 */
[----:B------:R-:W-:Y:S02]  /*0d30*/  SHF.L.U32 R194, R194, 0x10, RZ ;  /* 0x00000010c2c27819 */ /* 0x000fe400000006ff */
[----:B------:R-:W-:-:S02]  /*0d40*/  SHF.L.U32 R196, R196, 0x10, RZ ;  /* 0x00000010c4c47819 */ /* 0x000fc400000006ff */
[C---:B------:R-:W-:Y:S02]  /*0d50*/  SHF.L.U32 R186, R68.reuse, 0x10, RZ ;  /* 0x0000001044ba7819 */ /* 0x040fe400000006ff */
[----:B------:R-:W-:Y:S02]  /*0d60*/  PRMT R178, R68, 0x7632, R178 ;  /* 0x0000763244b27816 */ /* 0x000fe400000000b2 */
[----:B------:R-:W-:Y:S02]  /*0d70*/  PRMT R176, R69, 0x7632, R176 ;  /* 0x0000763245b07816 */ /* 0x000fe400000000b0 */
[----:B------:R-:W-:Y:S02]  /*0d80*/  SHF.L.U32 R178, R178, 0x10, RZ ;  /* 0x00000010b2b27819 */ /* 0x000fe400000006ff */
[----:B------:R-:W-:Y:S02]  /*0d90*/  SHF.L.U32 R176, R176, 0x10, RZ ;  /* 0x00000010b0b07819 */ /* 0x000fe400000006ff */
[----:B------:R-:W-:-:S02]  /*0da0*/  SHF.L.U32 R184, R70, 0x10, RZ ;  /* 0x0000001046b87819 */ /* 0x000fc400000006ff */
[----:B------:R-:W-:Y:S02]  /*0db0*/  PRMT R174, R70, 0x7632, R174 ;  /* 0x0000763246ae7816 */ /* 0x000fe400000000ae */
[----:B------:R-:W-:Y:S02]  /*0dc0*/  PRMT R172, R71, 0x7632, R172 ;  /* 0x0000763247ac7816 */ /* 0x000fe400000000ac */
[----:B------:R-:W-:Y:S02]  /*0dd0*/  SHF.L.U32 R174, R174, 0x10, RZ ;  /* 0x00000010aeae7819 */ /* 0x000fe400000006ff */
[----:B------:R-:W-:Y:S02]  /*0de0*/  SHF.L.U32 R172, R172, 0x10, RZ ;  /* 0x00000010acac7819 */ /* 0x000fe400000006ff */
[----:B------:R-:W-:Y:S02]  /*0df0*/  PRMT R208, R49, 0x7632, R208 ;  /* 0x0000763231d07816 */ /* 0x000fe400000000d0 */
[----:B------:R-:W-:-:S02]  /*0e00*/  PRMT R207, R50, 0x7632, R207 ;  /* 0x0000763232cf7816 */ /* 0x000fc400000000cf */
[----:B------:R-:W-:Y:S02]  /*0e10*/  PRMT R206, R51, 0x7632, R206 ;  /* 0x0000763233ce7816 */ /* 0x000fe400000000ce */
[C---:B--2---:R-:W-:Y:S02]  /*0e20*/  PRMT R156, R96.reuse, 0x7632, R156 ;  /* 0x00007632609c7816 */ /* 0x044fe4000000009c */
[----:B------:R-:W-:Y:S02]  /*0e30*/  SHF.L.U32 R157, R96, 0x10, RZ ;  /* 0x00000010609d7819 */ /* 0x000fe400000006ff */
[C---:B------:R-:W-:Y:S02]  /*0e40*/  PRMT R158, R97.reuse, 0x7632, R158 ;  /* 0x00007632619e7816 */ /* 0x040fe4000000009e */
[----:B------:R-:W-:Y:S01]  /*0e50*/  SHF.L.U32 R189, R97, 0x10, RZ ;  /* 0x0000001061bd7819 */ /* 0x000fe200000006ff */
[----:B------:R-:W-:Y:S01]  /*0e60*/  FADD.FTZ R0, -R202, R157 ;  /* 0x0000009dca007221 */ /* 0x000fe20000010100 */
[----:B---3--:R-:W-:-:S02]  /*0e70*/  PRMT R164, R102, 0x7632, R164 ;  /* 0x0000763266a47816 */ /* 0x008fc400000000a4 */
[----:B------:R-:W-:Y:S01]  /*0e80*/  SHF.L.U32 R167, R102, 0x10, RZ ;  /* 0x0000001066a77819 */ /* 0x000fe200000006ff */
[----:B-----5:R-:W-:Y:S01]  /*0e90*/  FMUL.FTZ R0, R152, R0 ;  /* 0x0000000098007220 */ /* 0x020fe20000410000 */
[----:B----4-:R-:W-:Y:S01]  /*0ea0*/  PRMT R96, R110, 0x7632, R96 ;  /* 0x000076326e607816 */ /* 0x010fe20000000060 */
[C---:B------:R-:W-:Y:S01]  /*0eb0*/  FADD.FTZ R189, -R202.reuse, R189 ;  /* 0x000000bdcabd7221 */ /* 0x040fe20000010100 */
[----:B------:R-:W-:Y:S01]  /*0ec0*/  PRMT R97, R109, 0x7632, R97 ;  /* 0x000076326d617816 */ /* 0x000fe20000000061 */
[----:B------:R-:W-:Y:S01]  /*0ed0*/  FADD.FTZ R180, -R202, R167 ;  /* 0x000000a7cab47221 */ /* 0x000fe20000010100 */
[C---:B------:R-:W-:Y:S01]  /*0ee0*/  PRMT R102, R103.reuse, 0x7632, R102 ;  /* 0x0000763267667816 */ /* 0x040fe20000000066 */
[C---:B------:R-:W-:Y:S01]  /*0ef0*/  FMUL.FTZ R189, R152.reuse, R189 ;  /* 0x000000bd98bd7220 */ /* 0x040fe20000410000 */
[----:B------:R-:W-:Y:S01]  /*0f00*/  SHF.L.U32 R179, R103, 0x10, RZ ;  /* 0x0000001067b37819 */ /* 0x000fe200000006ff */
[----:B------:R-:W-:Y:S01]  /*0f10*/  FMUL.FTZ R180, R152, R180 ;  /* 0x000000b498b47220 */ /* 0x000fe20000410000 */
[----:B------:R-:W-:-:S02]  /*0f20*/  SHF.L.U32 R203, R96, 0x10, RZ ;  /* 0x0000001060cb7819 */ /* 0x000fc400000006ff */
[----:B------:R-:W-:Y:S01]  /*0f30*/  SHF.L.U32 R103, R156, 0x10, RZ ;  /* 0x000000109c677819 */ /* 0x000fe200000006ff */
[----:B------:R-:W-:Y:S01]  /*0f40*/  FADD.FTZ R179, -R202, R179 ;  /* 0x000000b3cab37221 */ /* 0x000fe20000010100 */
[----:B------:R-:W-:Y:S01]  /*0f50*/  PRMT R249, R112, 0x7632, R249 ;  /* 0x0000763270f97816 */ /* 0x000fe200000000f9 */
[----:B------:R-:W-:Y:S01]  /*0f60*/  FADD.FTZ R203, -R202, R203 ;  /* 0x000000cbcacb7221 */ /* 0x000fe20000010100 */
[----:B------:R-:W-:Y:S01]  /*0f70*/  SHF.L.U32 R96, R112, 0x10, RZ ;  /* 0x0000001070607819 */ /* 0x000fe200000006ff */
[----:B------:R-:W-:Y:S01]  /*0f80*/  FADD.FTZ R188, -R202, R103 ;  /* 0x00000067cabc7221 */ /* 0x000fe20000010100 */
[----:B------:R-:W-:Y:S01]  /*0f90*/  PRMT R235, R126, 0x7632, R235 ;  /* 0x000076327eeb7816 */ /* 0x000fe200000000eb */
[----:B------:R-:W-:Y:S01]  /*0fa0*/  FMUL.FTZ R179, R152, R179 ;  /* 0x000000b398b37220 */ /* 0x000fe20000410000 */
[----:B------:R-:W-:Y:S01]  /*0fb0*/  SHF.L.U32 R201, R126, 0x10, RZ ;  /* 0x000000107ec97819 */ /* 0x000fe200000006ff */
[----:B------:R-:W-:Y:S01]  /*0fc0*/  FMUL.FTZ R188, R152, R188 ;  /* 0x000000bc98bc7220 */ /* 0x000fe20000410000 */
[C---:B------:R-:W-:Y:S01]  /*0fd0*/  PRMT R234, R127.reuse, 0x7632, R234 ;  /* 0x000076327fea7816 */ /* 0x040fe200000000ea */
[----:B------:R-:W-:Y:S01]  /*0fe0*/  FMUL.FTZ R252, R0, R96 ;  /* 0x0000006000fc7220 */ /* 0x000fe20000410000 */
[----:B------:R-:W-:-:S02]  /*0ff0*/  SHF.L.U32 R250, R127, 0x10, RZ ;  /* 0x000000107ffa7819 */ /* 0x000fc400000006ff */
[C---:B------:R-:W-:Y:S02]  /*1000*/  PRMT R127, R72.reuse, 0x7632, R127 ;  /* 0x00007632487f7816 */ /* 0x040fe4000000007f */
[----:B------:R-:W-:Y:S02]  /*1010*/  SHF.L.U32 R126, R72, 0x10, RZ ;  /* 0x00000010487e7819 */ /* 0x000fe400000006ff */
[----:B------:R-:W-:Y:S02]  /*1020*/  SHF.L.U32 R191, R109, 0x10, RZ ;  /* 0x000000106dbf7819 */ /* 0x000fe400000006ff */
[----:B------:R-:W-:Y:S01]  /*1030*/  SHF.L.U32 R97, R97, 0x10, RZ ;  /* 0x0000001061617819 */ /* 0x000fe200000006ff */
[----:B------:R-:W-:Y:S01]  /*1040*/  FMUL.FTZ R126, R126, R96 ;  /* 0x000000607e7e7220 */ /* 0x000fe20000410000 */
[C---:B------:R-:W-:Y:S02]  /*1050*/  PRMT R162, R100.reuse, 0x7632, R162 ;  /* 0x0000763264a27816 */ /* 0x040fe400000000a2 */
[----:B------:R-:W-:Y:S01]  /*1060*/  SHF.L.U32 R165, R100, 0x10, RZ ;  /* 0x0000001064a57819 */ /* 0x000fe200000006ff */
[C---:B------:R-:W-:Y:S01]  /*1070*/  FADD.FTZ R204, -R202.reuse, R97 ;  /* 0x00000061cacc7221 */ /* 0x040fe20000010100 */
[----:B------:R-:W-:Y:S01]  /*1080*/  SHF.L.U32 R127, R127, 0x10, RZ ;  /* 0x000000107f7f7819 */ /* 0x000fe200000006ff */
[----:B------:R-:W-:Y:S01]  /*1090*/  FADD.FTZ R112, RZ, R126 ;  /* 0x0000007eff707221 */ /* 0x000fe20000010000 */
[----:B------:R-:W-:Y:S01]  /*10a0*/  SHF.L.U32 R249, R249, 0x10, RZ ;  /* 0x00000010f9f97819 */ /* 0x000fe200000006ff */
[----:B------:R-:W-:Y:S01]  /*10b0*/  FADD.FTZ R182, -R202, R165 ;  /* 0x000000a5cab67221 */ /* 0x000fe20000010100 */
[----:B------:R-:W-:-:S02]  /*10c0*/  PRMT R100, R101, 0x7632, R100 ;  /* 0x0000763265647816 */ /* 0x000fc40000000064 */
[----:B------:R-:W-:Y:S01]  /*10d0*/  SHF.L.U32 R181, R101, 0x10, RZ ;  /* 0x0000001065b57819 */ /* 0x000fe200000006ff */
[----:B------:R-:W-:Y:S01]  /*10e0*/  FMUL.FTZ R127, R127, R249 ;  /* 0x000000f97f7f7220 */ /* 0x000fe20000410000 */
[----:B------:R-:W-:Y:S01]  /*10f0*/  PRMT R168, R106, 0x7632, R168 ;  /* 0x000076326aa87816 */ /* 0x000fe200000000a8 */
[----:B------:R-:W-:Y:S01]  /*1100*/  FMUL.FTZ R182, R152, R182 ;  /* 0x000000b698b67220 */ /* 0x000fe20000410000 */
[----:B------:R-:W-:Y:S01]  /*1110*/  SHF.L.U32 R183, R106, 0x10, RZ ;  /* 0x000000106ab77819 */ /* 0x000fe200000006ff */
[----:B------:R-:W-:Y:S01]  /*1120*/  FADD.FTZ R112, R112, R127 ;  /* 0x0000007f70707221 */ /* 0x000fe20000010000 */
[----:B------:R-:W-:Y:S01]  /*1130*/  SHF.L.U32 R101, R110, 0x10, RZ ;  /* 0x000000106e657819 */ /* 0x000fe200000006ff */
[C---:B------:R-:W-:Y:S01]  /*1140*/  FADD.FTZ R110, -R202.reuse, R191 ;  /* 0x000000bfca6e7221 */ /* 0x040fe20000010100 */
[C---:B------:R-:W-:Y:S01]  /*1150*/  PRMT R106, R107.reuse, 0x7632, R106 ;  /* 0x000076326b6a7816 */ /* 0x040fe2000000006a */
[----:B------:R-:W-:Y:S01]  /*1160*/  FADD.FTZ R181, -R202, R181 ;  /* 0x000000b5cab57221 */ /* 0x000fe20000010100 */
[----:B------:R-:W-:Y:S01]  /*1170*/  SHF.L.U32 R185, R107, 0x10, RZ ;  /* 0x000000106bb97819 */ /* 0x000fe200000006ff */
[----:B------:R-:W-:Y:S01]  /*1180*/  FMUL.FTZ R110, R152, R110 ;  /* 0x0000006e986e7220 */ /* 0x000fe20000410000 */
[----:B------:R-:W-:Y:S01]  /*1190*/  SHF.L.U32 R171, R102, 0x10, RZ ;  /* 0x0000001066ab7819 */ /* 0x000fe200000006ff */
[----:B------:R-:W-:Y:S01]  /*11a0*/  FMUL.FTZ R181, R152, R181 ;  /* 0x000000b598b57220 */ /* 0x000fe20000410000 */
[----:B------:R-:W-:Y:S01]  /*11b0*/  PRMT R237, R124, 0x7632, R237 ;  /* 0x000076327ced7816 */ /* 0x000fe200000000ed */
[----:B------:R-:W-:Y:S01]  /*11c0*/  FMUL.FTZ R251, R188, R249 ;  /* 0x000000f9bcfb7220 */ /* 0x000fe20000410000 */
[----:B------:R-:W-:Y:S01]  /*11d0*/  SHF.L.U32 R199, R124, 0x10, RZ ;  /* 0x000000107cc77819 */ /* 0x000fe200000006ff */
[----:B------:R-:W-:Y:S01]  /*11e0*/  FADD.FTZ R171, -R202, R171 ;  /* 0x000000abcaab7221 */ /* 0x000fe20000010100 */
[----:B------:R-:W-:-:S02]  /*11f0*/  SHF.L.U32 R107, R158, 0x10, RZ ;  /* 0x000000109e6b7819 */ /* 0x000fc400000006ff */
[C---:B------:R-:W-:Y:S01]  /*1200*/  PRMT R248, R113.reuse, 0x7632, R248 ;  /* 0x0000763271f87816 */ /* 0x040fe200000000f8 */
[----:B------:R-:W-:Y:S01]  /*1210*/  FMUL.FTZ R171, R152, R171 ;  /* 0x000000ab98ab7220 */ /* 0x000fe20000410000 */
[----:B------:R-:W-:Y:S01]  /*1220*/  SHF.L.U32 R97, R113, 0x10, RZ ;  /* 0x0000001071617819 */ /* 0x000fe200000006ff */
[----:B------:R-:W-:Y:S01]  /*1230*/  FADD.FTZ R192, -R202, R107 ;  /* 0x0000006bcac07221 */ /* 0x000fe20000010100 */
[C---:B------:R-:W-:Y:S02]  /*1240*/  PRMT R243, R118.reuse, 0x7632, R243 ;  /* 0x0000763276f37816 */ /* 0x040fe400000000f3 */
[----:B------:R-:W-:Y:S01]  /*1250*/  SHF.L.U32 R102, R118, 0x10, RZ ;  /* 0x0000001076667819 */ /* 0x000fe200000006ff */
[----:B------:R-:W-:Y:S01]  /*1260*/  FFMA.FTZ R118, R0, R126, RZ ;  /* 0x0000007e00767223 */ /* 0x000fe200000100ff */
[C---:B------:R-:W-:Y:S01]  /*1270*/  SHF.L.U32 R124, R73.reuse, 0x10, RZ ;  /* 0x00000010497c7819 */ /* 0x040fe200000006ff */
[----:B------:R-:W-:Y:S01]  /*1280*/  FMUL.FTZ R192, R152, R192 ;  /* 0x000000c098c07220 */ /* 0x000fe20000410000 */
[----:B------:R-:W-:Y:S01]  /*1290*/  PRMT R191, R73, 0x7632, R191 ;  /* 0x0000763249bf7816 */ /* 0x000fe200000000bf */
[----:B------:R-:W-:Y:S01]  /*12a0*/  FFMA.FTZ R118, R188, R127, R118 ;  /* 0x0000007fbc767223 */ /* 0x000fe20000010076 */
[----:B------:R-:W-:Y:S01]  /*12b0*/  PRMT R159, R98, 0x7632, R159 ;  /* 0x00007632629f7816 */ /* 0x000fe2000000009f */
[----:B------:R-:W-:Y:S01]  /*12c0*/  FMUL.FTZ R124, R124, R97 ;  /* 0x000000617c7c7220 */ /* 0x000fe20000410000 */
[----:B------:R-:W-:Y:S01]  /*12d0*/  SHF.L.U32 R161, R98, 0x10, RZ ;  /* 0x0000001062a17819 */ /* 0x000fe200000006ff */
[----:B------:R-:W-:Y:S01]  /*12e0*/  FMUL.FTZ R184, R184, R102 ;  /* 0x00000066b8b87220 */ /* 0x000fe20000410000 */
[----:B------:R-:W-:Y:S01]  /*12f0*/  PRMT R98, R111, 0x7632, R98 ;  /* 0x000076326f627816 */ /* 0x000fe20000000062 */
[----:B------:R-:W-:Y:S01]  /*1300*/  FADD.FTZ R112, R112, R124 ;  /* 0x0000007c70707221 */ /* 0x000fe20000010000 */
[----:B------:R-:W-:Y:S01]  /*1310*/  SHF.L.U32 R191, R191, 0x10, RZ ;  /* 0x00000010bfbf7819 */ /* 0x000fe200000006ff */
[----:B------:R-:W-:Y:S01]  /*1320*/  FADD.FTZ R190, -R202, R161 ;  /* 0x000000a1cabe7221 */ /* 0x000fe20000010100 */
[----:B------:R-:W-:Y:S01]  /*1330*/  SHF.L.U32 R248, R248, 0x10, RZ ;  /* 0x00000010f8f87819 */ /* 0x000fe200000006ff */
[----:B------:R-:W-:Y:S01]  /*1340*/  FFMA.FTZ R118, R189, R124, R118 ;  /* 0x0000007cbd767223 */ /* 0x000fe20000010076 */
[C---:B------:R-:W-:Y:S01]  /*1350*/  PRMT R160, R99.reuse, 0x7632, R160 ;  /* 0x0000763263a07816 */ /* 0x040fe200000000a0 */
[----:B------:R-:W-:Y:S01]  /*1360*/  FMUL.FTZ R190, R152, R190 ;  /* 0x000000be98be7220 */ /* 0x000fe20000410000 */
[----:B------:R-:W-:Y:S01]  /*1370*/  SHF.L.U32 R193, R99, 0x10, RZ ;  /* 0x0000001063c17819 */ /* 0x000fe200000006ff */
[----:B------:R-:W-:Y:S01]  /*1380*/  FMUL.FTZ R191, R191, R248 ;  /* 0x000000f8bfbf7220 */ /* 0x000fe20000410000 */
[----:B------:R-:W-:Y:S01]  /*1390*/  SHF.L.U32 R163, R111, 0x10, RZ ;  /* 0x000000106fa37819 */ /* 0x000fe200000006ff */
[----:B------:R-:W-:Y:S01]  /*13a0*/  FADD.FTZ R111, -R202, R101 ;  /* 0x00000065ca6f7221 */ /* 0x000fe20000010100 */
[----:B------:R-:W-:Y:S01]  /*13b0*/  PRMT R99, R108, 0x7632, R99 ;  /* 0x000076326c637816 */ /* 0x000fe20000000063 */
[----:B------:R-:W-:Y:S01]  /*13c0*/  FADD.FTZ R112, R112, R191 ;  /* 0x000000bf70707221 */ /* 0x000fe20000010000 */
[----:B------:R-:W-:Y:S01]  /*13d0*/  SHF.L.U32 R101, R98, 0x10, RZ ;  /* 0x0000001062657819 */ /* 0x000fe200000006ff */
[----:B------:R-:W-:Y:S01]  /*13e0*/  FFMA.FTZ R118, R192, R191, R118 ;  /* 0x000000bfc0767223 */ /* 0x000fe20000010076 */
[C---:B------:R-:W-:Y:S01]  /*13f0*/  PRMT R238, R123.reuse, 0x7632, R238 ;  /* 0x000076327bee7816 */ /* 0x040fe200000000ee */
[C---:B------:R-:W-:Y:S01]  /*1400*/  FADD.FTZ R193, -R202.reuse, R193 ;  /* 0x000000c1cac17221 */ /* 0x040fe20000010100 */
[----:B------:R-:W-:Y:S01]  /*1410*/  SHF.L.U32 R198, R123, 0x10, RZ ;  /* 0x000000107bc67819 */ /* 0x000fe200000006ff */
[----:B------:R-:W-:Y:S01]  /*1420*/  FADD.FTZ R161, -R202, R183 ;  /* 0x000000b7caa17221 */ /* 0x000fe20000010100 */
[----:B------:R-:W-:Y:S01]  /*1430*/  SHF.L.U32 R195, R159, 0x10, RZ ;  /* 0x000000109fc37819 */ /* 0x000fe200000006ff */
[----:B------:R-:W-:Y:S01]  /*1440*/  FMUL.FTZ R193, R152, R193 ;  /* 0x000000c198c17220 */ /* 0x000fe20000410000 */
[----:B------:R-:W-:Y:S01]  /*1450*/  PRMT R247, R114, 0x7632, R247 ;  /* 0x0000763272f77816 */ /* 0x000fe200000000f7 */
[----:B------:R-:W-:Y:S01]  /*1460*/  FADD.FTZ R163, -R202, R163 ;  /* 0x000000a3caa37221 */ /* 0x000fe20000010100 */
[----:B------:R-:W-:Y:S01]  /*1470*/  SHF.L.U32 R98, R114, 0x10, RZ ;  /* 0x0000001072627819 */ /* 0x000fe200000006ff */
[----:B------:R-:W-:Y:S01]  /*1480*/  FADD.FTZ R195, -R202, R195 ;  /* 0x000000c3cac37221 */ /* 0x000fe20000010100 */
[----:B------:R-:W-:Y:S01]  /*1490*/  SHF.L.U32 R123, R74, 0x10, RZ ;  /* 0x000000104a7b7819 */ /* 0x000fe200000006ff */
[----:B------:R-:W-:Y:S01]  /*14a0*/  FMUL.FTZ R161, R152, R161 ;  /* 0x000000a198a17220 */ /* 0x000fe20000410000 */
[----:B------:R-:W-:Y:S01]  /*14b0*/  PRMT R166, R104, 0x7632, R166 ;  /* 0x0000763268a67816 */ /* 0x000fe200000000a6 */
[----:B------:R-:W-:Y:S01]  /*14c0*/  FMUL.FTZ R195, R152, R195 ;  /* 0x000000c398c37220 */ /* 0x000fe20000410000 */
[----:B------:R-:W-:Y:S01]  /*14d0*/  SHF.L.U32 R169, R104, 0x10, RZ ;  /* 0x0000001068a97819 */ /* 0x000fe200000006ff */
        /* <DEDUP_REMOVED lines=9> */
[----:B------:R-:W-:Y:S01]  /*1570*/  SHF.L.U32 R197, R160, 0x10, RZ ;  /* 0x00000010a0c57819 */ /* 0x000fe200000006ff */
[----:B------:R-:W-:Y:S01]  /*1580*/  FMUL.FTZ R194, R194, R247 ;  /* 0x000000f7c2c27220 */ /* 0x000fe20000410000 */
[C---:B------:R-:W-:Y:S01]  /*1590*/  PRMT R246, R115.reuse, 0x7632, R246 ;  /* 0x0000763273f67816 */ /* 0x040fe200000000f6 */
[C---:B------:R-:W-:Y:S01]  /*15a0*/  FADD.FTZ R159, -R202.reuse, R169 ;  /* 0x000000a9ca9f7221 */ /* 0x040fe20000010100 */
[----:B------:R-:W-:Y:S01]  /*15b0*/  SHF.L.U32 R99, R115, 0x10, RZ ;  /* 0x0000001073637819 */ /* 0x000fe200000006ff */
[----:B------:R-:W-:Y:S01]  /*15c0*/  FADD.FTZ R197, -R202, R197 ;  /* 0x000000c5cac57221 */ /* 0x000fe20000010100 */
        /* <DEDUP_REMOVED lines=13> */
[----:B------:R-:W-:Y:S01]  /*16a0*/  FFMA.FTZ R118, R193, R104, R118 ;  /* 0x00000068c1767223 */ /* 0x000fe20000010076 */
[----:B------:R-:W-:Y:S01]  /*16b0*/  SHF.L.U32 R187, R108, 0x10, RZ ;  /* 0x000000106cbb7819 */ /* 0x000fe200000006ff */
[----:B------:R-:W-:Y:S01]  /*16c0*/  FADD.FTZ R160, -R202, R105 ;  /* 0x00000069caa07221 */ /* 0x000fe20000010100 */
[----:B------:R-:W-:Y:S01]  /*16d0*/  SHF.L.U32 R173, R164, 0x10, RZ ;  /* 0x00000010a4ad7819 */ /* 0x000fe200000006ff */
[----:B------:R-:W-:Y:S01]  /*16e0*/  FADD.FTZ R177, -R202, R177 ;  /* 0x000000b1cab17221 */ /* 0x000fe20000010100 */
[----:B------:R-:W-:Y:S01]  /*16f0*/  SHF.L.U32 R165, R166, 0x10, RZ ;  /* 0x00000010a6a57819 */ /* 0x000fe200000006ff */
[----:B------:R-:W-:Y:S01]  /*1700*/  FMUL.FTZ R186, R186, R100 ;  /* 0x00000064baba7220 */ /* 0x000fe20000410000 */
[----:B------:R-:W-:Y:S01]  /*1710*/  SHF.L.U32 R169, R168, 0x10, RZ ;  /* 0x00000010a8a97819 */ /* 0x000fe200000006ff */
[----:B------:R-:W-:Y:S01]  /*1720*/  FADD.FTZ R112, R112, R196 ;  /* 0x000000c470707221 */ /* 0x000fe20000010000 */
[----:B------:R-:W-:Y:S01]  /*1730*/  SHF.L.U32 R157, R106, 0x10, RZ ;  /* 0x000000106a9d7819 */ /* 0x000fe200000006ff */
[----:B------:R-:W-:Y:S01]  /*1740*/  FFMA.FTZ R118, R197, R196, R118 ;  /* 0x000000c4c5767223 */ /* 0x000fe20000010076 */
        /* <DEDUP_REMOVED lines=10> */
[C---:B------:R-:W-:Y:S01]  /*17f0*/  PRMT R244, R117.reuse, 0x7632, R244 ;  /* 0x0000763275f47816 */ /* 0x040fe200000000f4 */
[----:B------:R-:W-:Y:S01]  /*1800*/  FMUL.FTZ R178, R178, R245 ;  /* 0x000000f5b2b27220 */ /* 0x000fe20000410000 */
[----:B------:R-:W-:Y:S01]  /*1810*/  SHF.L.U32 R101, R117, 0x10, RZ ;  /* 0x0000001075657819 */ /* 0x000fe200000006ff */
[----:B------:R-:W-:Y:S01]  /*1820*/  FMUL.FTZ R177, R152, R177 ;  /* 0x000000b198b17220 */ /* 0x000fe20000410000 */
[----:B------:R-:W-:Y:S01]  /*1830*/  SHF.L.U32 R185, R69, 0x10, RZ ;  /* 0x0000001045b97819 */ /* 0x000fe200000006ff */
[----:B------:R-:W-:Y:S01]  /*1840*/  FADD.FTZ R112, R112, R186 ;  /* 0x000000ba70707221 */ /* 0x000fe20000010000 */
[----:B------:R-:W-:Y:S01]  /*1850*/  FFMA.FTZ R118, R182, R186, R118 ;  /* 0x000000bab6767223 */ /* 0x000fe20000010076 */
[----:B------:R-:W-:Y:S01]  /*1860*/  SHF.L.U32 R244, R244, 0x10, RZ ;  /* 0x00000010f4f47819 */ /* 0x000fe200000006ff */
[----:B------:R-:W-:Y:S01]  /*1870*/  FMUL.FTZ R175, R152, R175 ;  /* 0x000000af98af7220 */ /* 0x000fe20000410000 */
[----:B------:R-:W-:Y:S01]  /*1880*/  FMUL.FTZ R185, R185, R101 ;  /* 0x00000065b9b97220 */ /* 0x000fe20000410000 */
[----:B------:R-:W-:Y:S01]  /*1890*/  FADD.FTZ R112, R112, R178 ;  /* 0x000000b270707221 */ /* 0x000fe20000010000 */
[----:B------:R-:W-:Y:S01]  /*18a0*/  FFMA.FTZ R118, R177, R178, R118 ;  /* 0x000000b2b1767223 */ /* 0x000fe20000010076 */
[----:B------:R-:W-:Y:S01]  /*18b0*/  FMUL.FTZ R176, R176, R244 ;  /* 0x000000f4b0b07220 */ /* 0x000fe20000410000 */
[----:B------:R-:W-:Y:S01]  /*18c0*/  SHF.L.U32 R243, R243, 0x10, RZ ;  /* 0x00000010f3f37819 */ /* 0x000fe200000006ff */
[----:B------:R-:W-:Y:S01]  /*18d0*/  FADD.FTZ R112, R112, R185 ;  /* 0x000000b970707221 */ /* 0x000fe20000010000 */
[----:B------:R-:W-:Y:S01]  /*18e0*/  FFMA.FTZ R118, R181, R185, R118 ;  /* 0x000000b9b5767223 */ /* 0x000fe20000010076 */
[----:B------:R-:W-:Y:S01]  /*18f0*/  PRMT R242, R119, 0x7632, R242 ;  /* 0x0000763277f27816 */ /* 0x000fe200000000f2 */
[----:B------:R-:W-:Y:S01]  /*1900*/  FMUL.FTZ R173, R152, R173 ;  /* 0x000000ad98ad7220 */ /* 0x000fe20000410000 */
        /* <DEDUP_REMOVED lines=12> */
[C---:B------:R-:W-:Y:S01]  /*19d0*/  PRMT R236, R125.reuse, 0x7632, R236 ;  /* 0x000076327dec7816 */ /* 0x040fe200000000ec */
[----:B------:R-:W-:Y:S01]  /*19e0*/  FMUL.FTZ R172, R172, R242 ;  /* 0x000000f2acac7220 */ /* 0x000fe20000410000 */
[----:B------:R-:W-:Y:S01]  /*19f0*/  SHF.L.U32 R200, R125, 0x10, RZ ;  /* 0x000000107dc87819 */ /* 0x000fe200000006ff */
[----:B------:R-:W-:Y:S01]  /*1a00*/  FADD.FTZ R119, R112, R183 ;  /* 0x000000b770777221 */ /* 0x000fe20000010000 */
[C---:B------:R-:W-:Y:S01]  /*1a10*/  PRMT R241, R120.reuse, 0x7632, R241 ;  /* 0x0000763278f17816 */ /* 0x040fe200000000f1 */
[----:B------:R-:W-:Y:S01]  /*1a20*/  FFMA.FTZ R118, R179, R183, R118 ;  /* 0x000000b7b3767223 */ /* 0x000fe20000010076 */
[----:B------:R-:W-:Y:S01]  /*1a30*/  SHF.L.U32 R187, R120, 0x10, RZ ;  /* 0x0000001078bb7819 */ /* 0x000fe200000006ff */
[----:B------:R-:W-:Y:S01]  /*1a40*/  FADD.FTZ R119, R119, R172 ;  /* 0x000000ac77777221 */ /* 0x000fe20000010000 */
[C---:B------:R-:W-:Y:S01]  /*1a50*/  SHF.L.U32 R125, R64.reuse, 0x10, RZ ;  /* 0x00000010407d7819 */ /* 0x040fe200000006ff */
[----:B------:R-:W-:Y:S01]  /*1a60*/  FFMA.FTZ R118, R171, R172, R118 ;  /* 0x000000acab767223 */ /* 0x000fe20000010076 */
[----:B------:R-:W-:Y:S01]  /*1a70*/  PRMT R117, R64, 0x7632, R117 ;  /* 0x0000763240757816 */ /* 0x000fe20000000075 */
[C---:B------:R-:W-:Y:S01]  /*1a80*/  FMUL.FTZ R112, R152.reuse, R163 ;  /* 0x000000a398707220 */ /* 0x040fe20000410000 */
[----:B------:R-:W-:Y:S01]  /*1a90*/  SHF.L.U32 R241, R241, 0x10, RZ ;  /* 0x00000010f1f17819 */ /* 0x000fe200000006ff */
[----:B------:R-:W-:Y:S01]  /*1aa0*/  FMUL.FTZ R125, R125, R187 ;  /* 0x000000bb7d7d7220 */ /* 0x000fe20000410000 */
[----:B------:R-:W-:Y:S01]  /*1ab0*/  SHF.L.U32 R117, R117, 0x10, RZ ;  /* 0x0000001075757819 */ /* 0x000fe200000006ff */
[C---:B------:R-:W-:Y:S01]  /*1ac0*/  FMUL.FTZ R165, R152.reuse, R165 ;  /* 0x000000a598a57220 */ /* 0x040fe20000410000 */
[----:B------:R-:W-:Y:S01]  /*1ad0*/  PRMT R240, R121, 0x7632, R240 ;  /* 0x0000763279f07816 */ /* 0x000fe200000000f0 */
[----:B------:R-:W-:Y:S01]  /*1ae0*/  FADD.FTZ R119, R119, R125 ;  /* 0x0000007d77777221 */ /* 0x000fe20000010000 */
        /* <DEDUP_REMOVED lines=11> */
[----:B------:R-:W-:Y:S01]  /*1ba0*/  PRMT R239, R122, 0x7632, R239 ;  /* 0x000076327aef7816 */ /* 0x000fe200000000ef */
[----:B------:R-:W-:Y:S01]  /*1bb0*/  FMUL.FTZ R168, R152, R168 ;  /* 0x000000a898a87220 */ /* 0x000fe20000410000 */
[----:B------:R-:W-:Y:S01]  /*1bc0*/  SHF.L.U32 R122, R122, 0x10, RZ ;  /* 0x000000107a7a7819 */ /* 0x000fe200000006ff */
[----:B------:R-:W-:Y:S01]  /*1bd0*/  FMUL.FTZ R164, R164, R240 ;  /* 0x000000f0a4a47220 */ /* 0x000fe20000410000 */
[C---:B------:R-:W-:Y:S01]  /*1be0*/  SHF.L.U32 R157, R66.reuse, 0x10, RZ ;  /* 0x00000010429d7819 */ /* 0x040fe200000006ff */
[----:B------:R-:W-:Y:S01]  /*1bf0*/  FADD.FTZ R119, R119, R156 ;  /* 0x0000009c77777221 */ /* 0x000fe20000010000 */
[----:B------:R-:W-:Y:S01]  /*1c00*/  PRMT R166, R66, 0x7632, R166 ;  /* 0x0000763242a67816 */ /* 0x000fe200000000a6 */
[----:B------:R-:W-:Y:S01]  /*1c10*/  FFMA.FTZ R118, R160, R156, R118 ;  /* 0x0000009ca0767223 */ /* 0x000fe20000010076 */
[----:B------:R-:W-:Y:S01]  /*1c20*/  SHF.L.U32 R239, R239, 0x10, RZ ;  /* 0x00000010efef7819 */ /* 0x000fe200000006ff */
[----:B------:R-:W-:Y:S01]  /*1c30*/  FMUL.FTZ R157, R157, R122 ;  /* 0x0000007a9d9d7220 */ /* 0x000fe20000410000 */
[----:B------:R-:W-:Y:S01]  /*1c40*/  SHF.L.U32 R166, R166, 0x10, RZ ;  /* 0x00000010a6a67819 */ /* 0x000fe200000006ff */
[----:B------:R-:W-:Y:S01]  /*1c50*/  FADD.FTZ R119, R119, R164 ;  /* 0x000000a477777221 */ /* 0x000fe20000010000 */
[----:B------:R-:W-:Y:S01]  /*1c60*/  FFMA.FTZ R118, R168, R164, R118 ;  /* 0x000000a4a8767223 */ /* 0x000fe20000010076 */
[C---:B------:R-:W-:Y:S01]  /*1c70*/  SHF.L.U32 R158, R67.reuse, 0x10, RZ ;  /* 0x00000010439e7819 */ /* 0x040fe200000006ff */
[----:B------:R-:W-:Y:S01]  /*1c80*/  FMUL.FTZ R169, R152, R169 ;  /* 0x000000a998a97220 */ /* 0x000fe20000410000 */
[----:B------:R-:W-:Y:S01]  /*1c90*/  PRMT R167, R67, 0x7632, R167 ;  /* 0x0000763243a77816 */ /* 0x000fe200000000a7 */
[----:B------:R-:W-:Y:S01]  /*1ca0*/  FMUL.FTZ R166, R166, R239 ;  /* 0x000000efa6a67220 */ /* 0x000fe20000410000 */
[----:B------:R-:W-:Y:S01]  /*1cb0*/  FADD.FTZ R119, R119, R157 ;  /* 0x0000009d77777221 */ /* 0x000fe20000010000 */
[----:B------:R-:W-:Y:S01]  /*1cc0*/  FFMA.FTZ R118, R161, R157, R118 ;  /* 0x0000009da1767223 */ /* 0x000fe20000010076 */
[----:B------:R-:W-:Y:S01]  /*1cd0*/  SHF.L.U32 R167, R167, 0x10, RZ ;  /* 0x00000010a7a77819 */ /* 0x000fe200000006ff */
[----:B------:R-:W-:Y:S01]  /*1ce0*/  FMUL.FTZ R117, R152, R205 ;  /* 0x000000cd98757220 */ /* 0x000fe20000410000 */
[----:B------:R-:W-:Y:S01]  /*1cf0*/  SHF.L.U32 R238, R238, 0x10, RZ ;  /* 0x00000010eeee7819 */ /* 0x000fe200000006ff */
[----:B------:R-:W-:Y:S01]  /*1d00*/  FMUL.FTZ R158, R158, R198 ;  /* 0x000000c69e9e7220 */ /* 0x000fe20000410000 */
[----:B------:R-:W-:Y:S01]  /*1d10*/  FMUL.FTZ R162, R152, R162 ;  /* 0x000000a298a27220 */ /* 0x000fe20000410000 */
        /* <DEDUP_REMOVED lines=43> */
[----:B------:R-:W-:Y:S01]  /*1fd0*/  FMUL.FTZ R120, R152, R202 ;  /* 0x000000ca98787220 */ /* 0x000fe20000410000 */
[----:B------:R-:W-:Y:S01]  /*1fe0*/  FMUL.FTZ R233, R189, R97 ;  /* 0x00000061bde97220 */ /* 0x000fe20000410000 */
[----:B------:R-:W-:Y:S01]  /*1ff0*/  FMUL.FTZ R116, R116, R234 ;  /* 0x000000ea74747220 */ /* 0x000fe20000410000 */
[----:B------:R-:W-:Y:S01]  /*2000*/  FADD.FTZ R218, R218, R106 ;  /* 0x0000006adada7221 */ /* 0x000fe20000010000 */
        /* <DEDUP_REMOVED lines=33> */
.L_x_260:
[----:B------:R-:W0:Y:S01]  /*2220*/  LDC.64 R92, c[0x0][0x3a8] ;  /* 0x0000ea00ff5c7b82 */ /* 0x000e220000000a00 */
[C---:B------:R-:W-:Y:S02]  /*2230*/  IADD3 R154, PT, PT, R155.reuse, 0x20, RZ ;  /* 0x000000209b9a7810 */ /* 0x040fe40007ffe0ff */
[C---:B------:R-:W-:Y:S02]  /*2240*/  IADD3 R153, PT, PT, R155.reuse, 0x40, RZ ;  /* 0x000000409b997810 */ /* 0x040fe40007ffe0ff */
[----:B------:R-:W-:-:S03]  /*2250*/  IADD3 R2, PT, PT, R155, 0x60, RZ ;  /* 0x000000609b027810 */ /* 0x000fc60007ffe0ff */
[----:B------:R-:W1:Y:S08]  /*2260*/  LDC.64 R108, c[0x0][0x428] ;  /* 0x00010a00ff6c7b82 */ /* 0x000e700000000a00 */
[----:B------:R-:W2:Y:S01]  /*2270*/  LDC.64 R112, c[0x0][0x438] ;  /* 0x00010e00ff707b82 */ /* 0x000ea20000000a00 */
[----:B0-----:R-:W-:-:S04]  /*2280*/  IMAD.WIDE.U32 R80, R155, 0x10, R92 ;  /* 0x000000109b507825 */ /* 0x001fc800078e005c */
[--C-:B------:R-:W-:Y:S02]  /*2290*/  IMAD.WIDE.U32 R84, R154, 0x10, R92.reuse ;  /* 0x000000109a547825 */ /* 0x100fe400078e005c */
[----:B------:R-:W3:Y:S02]  /*22a0*/  LDG.E.128 R80, desc[UR6][R80.64] ;  /* 0x0000000650507981 */ /* 0x000ee4000c1e1d00 */
[--C-:B------:R-:W-:Y:S02]  /*22b0*/  IMAD.WIDE.U32 R88, R153, 0x10, R92.reuse ;  /* 0x0000001099587825 */ /* 0x100fe400078e005c */
[----:B------:R-:W4:Y:S02]  /*22c0*/  LDG.E.128 R84, desc[UR6][R84.64] ;  /* 0x0000000654547981 */ /* 0x000f24000c1e1d00 */
        /* <DEDUP_REMOVED lines=13> */
[----:B------:R-:W-:-:S04]  /*23a0*/  PRMT R194, R74, 0x7632, R194 ;  /* 0x000076324ac27816 */ /* 0x000fc800000000c2 */
[----:B------:R-:W-:Y:S02]  /*23b0*/  SHF.L.U32 R194, R194, 0x10, RZ ;  /* 0x00000010c2c27819 */ /* 0x000fe400000006ff */
[----:B------:R-:W-:-:S04]  /*23c0*/  PRMT R196, R75, 0x7632, R196 ;  /* 0x000076324bc47816 */ /* 0x000fc800000000c4 */
[----:B------:R-:W-:Y:S02]  /*23d0*/  SHF.L.U32 R196, R196, 0x10, RZ ;  /* 0x00000010c4c47819 */ /* 0x000fe400000006ff */
[C---:B------:R-:W-:Y:S02]  /*23e0*/  SHF.L.U32 R186, R68.reuse, 0x10, RZ ;  /* 0x0000001044ba7819 */ /* 0x040fe400000006ff */
[----:B------:R-:W-:-:S04]  /*23f0*/  PRMT R178, R68, 0x7632, R178 ;  /* 0x0000763244b27816 */ /* 0x000fc800000000b2 */
[----:B------:R-:W-:Y:S02]  /*2400*/  SHF.L.U32 R178, R178, 0x10, RZ ;  /* 0x00000010b2b27819 */ /* 0x000fe400000006ff */
[----:B------:R-:W-:Y:S02]  /*2410*/  PRMT R176, R69, 0x7632, R176 ;  /* 0x0000763245b07816 */ /* 0x000fe400000000b0 */
[----:B------:R-:W-:Y:S02]  /*2420*/  PRMT R205, R51, 0x7632, R205 ;  /* 0x0000763233cd7816 */ /* 0x000fe400000000cd */
[----:B------:R-:W-:Y:S02]  /*2430*/  SHF.L.U32 R176, R176, 0x10, RZ ;  /* 0x00000010b0b07819 */ /* 0x000fe400000006ff */
[C---:B------:R-:W-:Y:S02]  /*2440*/  SHF.L.U32 R184, R70.reuse, 0x10, RZ ;  /* 0x0000001046b87819 */ /* 0x040fe400000006ff */
[----:B------:R-:W-:-:S04]  /*2450*/  PRMT R174, R70, 0x7632, R174 ;  /* 0x0000763246ae7816 */ /* 0x000fc800000000ae */
[----:B------:R-:W-:Y:S02]  /*2460*/  SHF.L.U32 R174, R174, 0x10, RZ ;  /* 0x00000010aeae7819 */ /* 0x000fe400000006ff */
[----:B------:R-:W-:Y:S02]  /*2470*/  PRMT R172, R71, 0x7632, R172 ;  /* 0x0000763247ac7816 */ /* 0x000fe400000000ac */
[C---:B---3--:R-:W-:Y:S02]  /*2480*/  PRMT R175, R80.reuse, 0x7632, R175 ;  /* 0x0000763250af7816 */ /* 0x048fe400000000af */
[----:B------:R-:W-:Y:S02]  /*2490*/  SHF.L.U32 R177, R80, 0x10, RZ ;  /* 0x0000001050b17819 */ /* 0x000fe400000006ff */
[C---:B------:R-:W-:Y:S02]  /*24a0*/  PRMT R126, R81.reuse, 0x7632, R126 ;  /* 0x00007632517e7816 */ /* 0x040fe4000000007e */
[----:B------:R-:W-:Y:S01]  /*24b0*/  SHF.L.U32 R189, R81, 0x10, RZ ;  /* 0x0000001051bd7819 */ /* 0x000fe200000006ff */
[----:B--2---:R-:W-:Y:S01]  /*24c0*/  IMAD.WIDE.U32 R80, R153, 0x10, R112 ;  /* 0x0000001099507825 */ /* 0x004fe200078e0070 */
[----:B------:R-:W-:-:S02]  /*24d0*/  PRMT R123, R82, 0x7632, R123 ;  /* 0x00007632527b7816 */ /* 0x000fc4000000007b */
[----:B------:R-:W-:Y:S02]  /*24e0*/  SHF.L.U32 R183, R82, 0x10, RZ ;  /* 0x0000001052b77819 */ /* 0x000fe400000006ff */
[C---:B------:R-:W-:Y:S02]  /*24f0*/  PRMT R116, R83.reuse, 0x7632, R116 ;  /* 0x0000763253747816 */ /* 0x040fe40000000074 */
[----:B------:R-:W-:Y:S01]  /*2500*/  SHF.L.U32 R193, R83, 0x10, RZ ;  /* 0x0000001053c17819 */ /* 0x000fe200000006ff */
[----:B------:R-:W-:Y:S01]  /*2510*/  IMAD.WIDE.U32 R82, R154, 0x10, R112 ;  /* 0x000000109a527825 */ /* 0x000fe200078e0070 */
[C---:B----4-:R-:W-:Y:S02]  /*2520*/  PRMT R117, R84.reuse, 0x7632, R117 ;  /* 0x0000763254757816 */ /* 0x050fe40000000075 */
[----:B------:R-:W-:Y:S02]  /*2530*/  SHF.L.U32 R165, R84, 0x10, RZ ;  /* 0x0000001054a57819 */ /* 0x000fe400000006ff */
[----:B------:R-:W-:-:S02]  /*2540*/  PRMT R118, R85, 0x7632, R118 ;  /* 0x0000763255767816 */ /* 0x000fc40000000076 */
[----:B------:R-:W-:Y:S01]  /*2550*/  SHF.L.U32 R181, R85, 0x10, RZ ;  /* 0x0000001055b57819 */ /* 0x000fe200000006ff */
[----:B------:R-:W-:Y:S01]  /*2560*/  IMAD.WIDE.U32 R84, R2, 0x10, R112 ;  /* 0x0000001002547825 */ /* 0x000fe200078e0070 */
[C---:B------:R-:W-:Y:S02]  /*2570*/  PRMT R121, R88.reuse, 0x7632, R121 ;  /* 0x0000763258797816 */ /* 0x040fe40000000079 */
[----:B------:R-:W-:Y:S02]  /*2580*/  SHF.L.U32 R159, R88, 0x10, RZ ;  /* 0x00000010589f7819 */ /* 0x000fe400000006ff */
[C---:B------:R-:W-:Y:S02]  /*2590*/  PRMT R122, R89.reuse, 0x7632, R122 ;  /* 0x00007632597a7816 */ /* 0x040fe4000000007a */
[----:B------:R-:W-:Y:S01]  /*25a0*/  SHF.L.U32 R127, R89, 0x10, RZ ;  /* 0x00000010597f7819 */ /* 0x000fe200000006ff */
[----:B------:R-:W-:Y:S01]  /*25b0*/  IMAD.WIDE.U32 R88, R155, 0x10, R112 ;  /* 0x000000109b587825 */ /* 0x000fe200078e0070 */
[----:B------:R-:W-:-:S02]  /*25c0*/  PRMT R112, R92, 0x7632, R112 ;  /* 0x000076325c707816 */ /* 0x000fc40000000070 */
[----:B------:R-:W-:Y:S02]  /*25d0*/  SHF.L.U32 R171, R92, 0x10, RZ ;  /* 0x000000105cab7819 */ /* 0x000fe400000006ff */
[C---:B------:R-:W-:Y:S02]  /*25e0*/  PRMT R113, R93.reuse, 0x7632, R113 ;  /* 0x000076325d717816 */ /* 0x040fe40000000071 */
[----:B------:R-:W-:Y:S02]  /*25f0*/  SHF.L.U32 R167, R93, 0x10, RZ ;  /* 0x000000105da77819 */ /* 0x000fe400000006ff */
[C---:B------:R-:W-:Y:S02]  /*2600*/  PRMT R124, R94.reuse, 0x7632, R124 ;  /* 0x000076325e7c7816 */ /* 0x040fe4000000007c */
[----:B------:R-:W-:Y:S02]  /*2610*/  SHF.L.U32 R173, R94, 0x10, RZ ;  /* 0x000000105ead7819 */ /* 0x000fe400000006ff */
[----:B------:R-:W-:-:S02]  /*2620*/  PRMT R125, R95, 0x7632, R125 ;  /* 0x000076325f7d7816 */ /* 0x000fc4000000007d */
[----:B------:R-:W-:Y:S02]  /*2630*/  SHF.L.U32 R169, R95, 0x10, RZ ;  /* 0x000000105fa97819 */ /* 0x000fe400000006ff */
[C---:B------:R-:W-:Y:S01]  /*2640*/  PRMT R119, R86.reuse, 0x7632, R119 ;  /* 0x0000763256777816 */ /* 0x040fe20000000077 */
[----:B------:R0:W5:Y:S01]  /*2650*/  LDG.E.128 R92, desc[UR6][R82.64] ;  /* 0x00000006525c7981 */ /* 0x000162000c1e1d00 */
[----:B------:R-:W-:Y:S02]  /*2660*/  SHF.L.U32 R163, R86, 0x10, RZ ;  /* 0x0000001056a37819 */ /* 0x000fe400000006ff */
[C---:B------:R-:W-:Y:S02]  /*2670*/  PRMT R120, R87.reuse, 0x7632, R120 ;  /* 0x0000763257787816 */ /* 0x040fe40000000078 */
[----:B------:R-:W-:Y:S02]  /*2680*/  SHF.L.U32 R179, R87, 0x10, RZ ;  /* 0x0000001057b37819 */ /* 0x000fe400000006ff */
[C---:B------:R-:W-:Y:S01]  /*2690*/  PRMT R115, R90.reuse, 0x7632, R115 ;  /* 0x000076325a737816 */ /* 0x040fe20000000073 */
[----:B------:R-:W5:Y:S01]  /*26a0*/  LDG.E.128 R84, desc[UR6][R84.64] ;  /* 0x0000000654547981 */ /* 0x000f62000c1e1d00 */
[----:B------:R-:W-:-:S02]  /*26b0*/  SHF.L.U32 R161, R90, 0x10, RZ ;  /* 0x000000105aa17819 */ /* 0x000fc400000006ff */
[C---:B------:R-:W-:Y:S01]  /*26c0*/  PRMT R114, R91.reuse, 0x7632, R114 ;  /* 0x000076325b727816 */ /* 0x040fe20000000072 */
[----:B------:R-:W5:Y:S01]  /*26d0*/  LDG.E.128 R80, desc[UR6][R80.64] ;  /* 0x0000000650507981 */ /* 0x000f62000c1e1d00 */
[----:B------:R-:W-:-:S03]  /*26e0*/  SHF.L.U32 R157, R91, 0x10, RZ ;  /* 0x000000105b9d7819 */ /* 0x000fc600000006ff */
[----:B------:R-:W5:Y:S01]  /*26f0*/  LDG.E.128 R88, desc[UR6][R88.64] ;  /* 0x0000000658587981 */ /* 0x000f62000c1e1d00 */
[----:B------:R-:W-:Y:S01]  /*2700*/  FADD.FTZ R160, -R202, R127 ;  /* 0x0000007fcaa07221 */ /* 0x000fe20000010100 */
[----:B------:R-:W-:Y:S01]  /*2710*/  SHF.L.U32 R127, R122, 0x10, RZ ;  /* 0x000000107a7f7819 */ /* 0x000fe200000006ff */
[----:B------:R-:W-:Y:S01]  /*2720*/  FADD.FTZ R0, -R202, R177 ;  /* 0x000000b1ca007221 */ /* 0x000fe20000010100 */
[----:B------:R-:W-:Y:S01]  /*2730*/  SHF.L.U32 R177, R126, 0x10, RZ ;  /* 0x000000107eb17819 */ /* 0x000fe200000006ff */
[----:B------:R-:W-:Y:S01]  /*2740*/  FADD.FTZ R182, -R202, R165 ;  /* 0x000000a5cab67221 */ /* 0x000fe20000010100 */
[----:B------:R-:W-:Y:S01]  /*2750*/  PRMT R249, R96, 0x7632, R249 ;  /* 0x0000763260f97816 */ /* 0x000fe200000000f9 */
[----:B------:R-:W-:Y:S01]  /*2760*/  FADD.FTZ R168, -R202, R127 ;  /* 0x0000007fcaa87221 */ /* 0x000fe20000010100 */
[----:B------:R-:W-:Y:S02]  /*2770*/  SHF.L.U32 R175, R175, 0x10, RZ ;  /* 0x00000010afaf7819 */ /* 0x000fe400000006ff */
[----:B------:R-:W-:-:S02]  /*2780*/  SHF.L.U32 R96, R96, 0x10, RZ ;  /* 0x0000001060607819 */ /* 0x000fc400000006ff */
[C---:B------:R-:W-:Y:S02]  /*2790*/  PRMT R127, R72.reuse, 0x7632, R127 ;  /* 0x00007632487f7816 */ /* 0x040fe4000000007f */
[----:B------:R-:W-:Y:S02]  /*27a0*/  SHF.L.U32 R126, R72, 0x10, RZ ;  /* 0x00000010487e7819 */ /* 0x000fe400000006ff */
[----:B------:R-:W-:Y:S02]  /*27b0*/  SHF.L.U32 R165, R118, 0x10, RZ ;  /* 0x0000001076a57819 */ /* 0x000fe400000006ff */
[----:B------:R-:W-:Y:S01]  /*27c0*/  SHF.L.U32 R121, R121, 0x10, RZ ;  /* 0x0000001079797819 */ /* 0x000fe200000006ff */
[----:B------:R-:W-:Y:S01]  /*27d0*/  FADD.FTZ R188, -R202, R175 ;  /* 0x000000afcabc7221 */ /* 0x000fe20000010100 */
[----:B------:R-:W-:Y:S01]  /*27e0*/  SHF.L.U32 R127, R127, 0x10, RZ ;  /* 0x000000107f7f7819 */ /* 0x000fe200000006ff */
[----:B------:R-:W-:Y:S01]  /*27f0*/  FMUL.FTZ R126, R126, R96 ;  /* 0x000000607e7e7220 */ /* 0x000fe20000410000 */
[----:B------:R-:W-:Y:S01]  /*2800*/  SHF.L.U32 R249, R249, 0x10, RZ ;  /* 0x00000010f9f97819 */ /* 0x000fe200000006ff */
[----:B-----5:R-:W-:Y:S01]  /*2810*/  FMUL.FTZ R0, R152, R0 ;  /* 0x0000000098007220 */ /* 0x020fe20000410000 */
[----:B------:R-:W-:Y:S01]  /*2820*/  FADD.FTZ R175, -R202, R165 ;  /* 0x000000a5caaf7221 */ /* 0x000fe20000010100 */
[----:B------:R-:W-:Y:S01]  /*2830*/  SHF.L.U32 R187, R124, 0x10, RZ ;  /* 0x000000107cbb7819 */ /* 0x000fe200000006ff */
[C---:B------:R-:W-:Y:S01]  /*2840*/  FADD.FTZ R165, -R202.reuse, R121 ;  /* 0x00000079caa57221 */ /* 0x040fe20000010100 */
[C---:B------:R-:W-:Y:S01]  /*2850*/  PRMT R248, R97.reuse, 0x7632, R248 ;  /* 0x0000763261f87816 */ /* 0x040fe200000000f8 */
[----:B------:R-:W-:Y:S01]  /*2860*/  FADD.FTZ R189, -R202, R189 ;  /* 0x000000bdcabd7221 */ /* 0x000fe20000010100 */
[----:B------:R-:W-:Y:S01]  /*2870*/  SHF.L.U32 R97, R97, 0x10, RZ ;  /* 0x0000001061617819 */ /* 0x000fe200000006ff */
[----:B------:R-:W-:Y:S01]  /*2880*/  FMUL.FTZ R127, R127, R249 ;  /* 0x000000f97f7f7220 */ /* 0x000fe20000410000 */
[C---:B------:R-:W-:Y:S01]  /*2890*/  PRMT R240, R105.reuse, 0x7632, R240 ;  /* 0x0000763269f07816 */ /* 0x040fe200000000f0 */
[----:B------:R-:W-:Y:S01]  /*28a0*/  FMUL.FTZ R188, R152, R188 ;  /* 0x000000bc98bc7220 */ /* 0x000fe20000410000 */
[----:B------:R-:W-:Y:S01]  /*28b0*/  SHF.L.U32 R121, R105, 0x10, RZ ;  /* 0x0000001069797819 */ /* 0x000fe200000006ff */
[----:B------:R-:W-:Y:S01]  /*28c0*/  FADD.FTZ R105, RZ, R126 ;  /* 0x0000007eff697221 */ /* 0x000fe20000010000 */
[----:B------:R-:W-:-:S02]  /*28d0*/  PRMT R235, R110, 0x7632, R235 ;  /* 0x000076326eeb7816 */ /* 0x000fc400000000eb */
[----:B------:R-:W-:Y:S01]  /*28e0*/  SHF.L.U32 R201, R110, 0x10, RZ ;  /* 0x000000106ec97819 */ /* 0x000fe200000006ff */
[----:B------:R-:W-:Y:S01]  /*28f0*/  FFMA.FTZ R110, R0, R126, RZ ;  /* 0x0000007e006e7223 */ /* 0x000fe200000100ff */
[----:B------:R-:W-:Y:S02]  /*2900*/  SHF.L.U32 R124, R73, 0x10, RZ ;  /* 0x00000010497c7819 */ /* 0x000fe400000006ff */
[----:B------:R-:W-:Y:S01]  /*2910*/  SHF.L.U32 R123, R123, 0x10, RZ ;  /* 0x000000107b7b7819 */ /* 0x000fe200000006ff */
[----:B------:R-:W-:Y:S01]  /*2920*/  FADD.FTZ R192, -R202, R177 ;  /* 0x000000b1cac07221 */ /* 0x000fe20000010100 */
[----:B------:R-:W-:Y:S01]  /*2930*/  SHF.L.U32 R248, R248, 0x10, RZ ;  /* 0x00000010f8f87819 */ /* 0x000fe200000006ff */
[----:B------:R-:W-:Y:S01]  /*2940*/  FMUL.FTZ R124, R124, R97 ;  /* 0x000000617c7c7220 */ /* 0x000fe20000410000 */
[----:B------:R-:W-:Y:S01]  /*2950*/  FMUL.FTZ R189, R152, R189 ;  /* 0x000000bd98bd7220 */ /* 0x000fe20000410000 */
[----:B------:R-:W-:Y:S01]  /*2960*/  FADD.FTZ R105, R105, R127 ;  /* 0x0000007f69697221 */ /* 0x000fe20000010000 */
[----:B------:R-:W-:Y:S01]  /*2970*/  FFMA.FTZ R110, R188, R127, R110 ;  /* 0x0000007fbc6e7223 */ /* 0x000fe2000001006e */
[----:B------:R-:W-:Y:S01]  /*2980*/  FADD.FTZ R195, -R202, R123 ;  /* 0x0000007bcac37221 */ /* 0x000fe20000010100 */
[----:B------:R-:W-:Y:S01]  /*2990*/  PRMT R247, R98, 0x7632, R247 ;  /* 0x0000763262f77816 */ /* 0x000fe200000000f7 */
[C---:B------:R-:W-:Y:S01]  /*29a0*/  FADD.FTZ R162, -R202.reuse, R157 ;  /* 0x0000009dcaa27221 */ /* 0x040fe20000010100 */
[----:B------:R-:W-:Y:S01]  /*29b0*/  SHF.L.U32 R119, R119, 0x10, RZ ;  /* 0x0000001077777819 */ /* 0x000fe200000006ff */
[----:B------:R-:W-:Y:S01]  /*29c0*/  FADD.FTZ R190, -R202, R183 ;  /* 0x000000b7cabe7221 */ /* 0x000fe20000010100 */
[----:B------:R-:W-:Y:S01]  /*29d0*/  SHF.L.U32 R98, R98, 0x10, RZ ;  /* 0x0000001062627819 */ /* 0x000fe200000006ff */
[----:B------:R-:W-:Y:S01]  /*29e0*/  FMUL.FTZ R191, R191, R248 ;  /* 0x000000f8bfbf7220 */ /* 0x000fe20000410000 */
[----:B------:R-:W-:Y:S01]  /*29f0*/  SHF.L.U32 R123, R74, 0x10, RZ ;  /* 0x000000104a7b7819 */ /* 0x000fe200000006ff */
[----:B------:R-:W-:Y:S01]  /*2a00*/  FMUL.FTZ R192, R152, R192 ;  /* 0x000000c098c07220 */ /* 0x000fe20000410000 */
[----:B------:R-:W-:Y:S01]  /*2a10*/  SHF.L.U32 R157, R114, 0x10, RZ ;  /* 0x00000010729d7819 */ /* 0x000fe200000006ff */
[----:B------:R-:W-:Y:S01]  /*2a20*/  FADD.FTZ R105, R105, R124 ;  /* 0x0000007c69697221 */ /* 0x000fe20000010000 */
[----:B------:R-:W-:Y:S01]  /*2a30*/  FFMA.FTZ R110, R189, R124, R110 ;  /* 0x0000007cbd6e7223 */ /* 0x000fe2000001006e */
[C---:B------:R-:W-:Y:S01]  /*2a40*/  FADD.FTZ R114, -R202.reuse, R167 ;  /* 0x000000a7ca727221 */ /* 0x040fe20000010100 */
[----:B------:R-:W-:Y:S01]  /*2a50*/  SHF.L.U32 R167, R113, 0x10, RZ ;  /* 0x0000001071a77819 */ /* 0x000fe200000006ff */
[C---:B------:R-:W-:Y:S01]  /*2a60*/  FADD.FTZ R113, -R202.reuse, R173 ;  /* 0x000000adca717221 */ /* 0x040fe20000010100 */
[----:B------:R-:W-:Y:S01]  /*2a70*/  SHF.L.U32 R247, R247, 0x10, RZ ;  /* 0x00000010f7f77819 */ /* 0x000fe200000006ff */
[----:B------:R-:W-:Y:S01]  /*2a80*/  FADD.FTZ R173, -R202, R119 ;  /* 0x00000077caad7221 */ /* 0x000fe20000010100 */
[----:B------:R-:W-:Y:S01]  /*2a90*/  FMUL.FTZ R123, R123, R98 ;  /* 0x000000627b7b7220 */ /* 0x000fe20000410000 */
[----:B------:R-:W-:Y:S01]  /*2aa0*/  FMUL.FTZ R190, R152, R190 ;  /* 0x000000be98be7220 */ /* 0x000fe20000410000 */
[----:B------:R-:W-:Y:S01]  /*2ab0*/  FADD.FTZ R105, R105, R191 ;  /* 0x000000bf69697221 */ /* 0x000fe20000010000 */
[----:B------:R-:W-:Y:S01]  /*2ac0*/  FFMA.FTZ R110, R192, R191, R110 ;  /* 0x000000bfc06e7223 */ /* 0x000fe2000001006e */
[----:B------:R-:W-:Y:S01]  /*2ad0*/  FADD.FTZ R119, -R202, R187 ;  /* 0x000000bbca777221 */ /* 0x000fe20000010100 */
[----:B------:R-:W-:-:S02]  /*2ae0*/  PRMT R246, R99, 0x7632, R246 ;  /* 0x0000763263f67816 */ /* 0x000fc400000000f6 */
[C---:B------:R-:W-:Y:S02]  /*2af0*/  PRMT R241, R104.reuse, 0x7632, R241 ;  /* 0x0000763268f17816 */ /* 0x040fe400000000f1 */
        /* <DEDUP_REMOVED lines=9> */
[----:B------:R-:W-:Y:S01]  /*2b90*/  SHF.L.U32 R246, R246, 0x10, RZ ;  /* 0x00000010f6f67819 */ /* 0x000fe200000006ff */
[----:B------:R-:W-:Y:S01]  /*2ba0*/  FADD.FTZ R197, -R202, R197 ;  /* 0x000000c5cac57221 */ /* 0x000fe20000010100 */
[----:B------:R-:W-:Y:S01]  /*2bb0*/  FMUL.FTZ R104, R104, R99 ;  /* 0x0000006368687220 */ /* 0x000fe20000410000 */
[----:B------:R-:W-:Y:S01]  /*2bc0*/  FMUL.FTZ R193, R152, R193 ;  /* 0x000000c198c17220 */ /* 0x000fe20000410000 */
[----:B------:R-:W-:Y:S01]  /*2bd0*/  FADD.FTZ R105, R105, R194 ;  /* 0x000000c269697221 */ /* 0x000fe20000010000 */
        /* <DEDUP_REMOVED lines=10> */
[----:B------:R-:W-:Y:S01]  /*2c80*/  SHF.L.U32 R245, R245, 0x10, RZ ;  /* 0x00000010f5f57819 */ /* 0x000fe200000006ff */
[----:B------:R-:W-:Y:S01]  /*2c90*/  FMUL.FTZ R186, R186, R100 ;  /* 0x00000064baba7220 */ /* 0x000fe20000410000 */
[----:B------:R-:W-:Y:S01]  /*2ca0*/  FMUL.FTZ R182, R152, R182 ;  /* 0x000000b698b67220 */ /* 0x000fe20000410000 */
[----:B------:R-:W-:Y:S01]  /*2cb0*/  FADD.FTZ R105, R105, R196 ;  /* 0x000000c469697221 */ /* 0x000fe20000010000 */
[----:B------:R-:W-:Y:S01]  /*2cc0*/  FFMA.FTZ R110, R197, R196, R110 ;  /* 0x000000c4c56e7223 */ /* 0x000fe2000001006e */
        /* <DEDUP_REMOVED lines=8> */
[----:B------:R-:W-:Y:S01]  /*2d50*/  FADD.FTZ R111, R105, R186 ;  /* 0x000000ba696f7221 */ /* 0x000fe20000010000 */
[----:B------:R-:W-:Y:S01]  /*2d60*/  SHF.L.U32 R185, R69, 0x10, RZ ;  /* 0x0000001045b97819 */ /* 0x000fe200000006ff */
        /* <DEDUP_REMOVED lines=8> */
[----:B------:R-:W-:Y:S01]  /*2df0*/  PRMT R243, R102, 0x7632, R243 ;  /* 0x0000763266f37816 */ /* 0x000fe200000000f3 */
[----:B------:R-:W-:Y:S01]  /*2e00*/  FMUL.FTZ R105, R152, R115 ;  /* 0x0000007398697220 */ /* 0x000fe20000410000 */
[----:B------:R-:W-:Y:S01]  /*2e10*/  SHF.L.U32 R102, R102, 0x10, RZ ;  /* 0x0000001066667819 */ /* 0x000fe200000006ff */
[----:B------:R-:W-:Y:S01]  /*2e20*/  FADD.FTZ R180, -R202, R163 ;  /* 0x000000a3cab47221 */ /* 0x000fe20000010100 */
[----:B------:R-:W-:Y:S01]  /*2e30*/  SHF.L.U32 R116, R205, 0x10, RZ ;  /* 0x00000010cd747819 */ /* 0x000fe200000006ff */
[----:B------:R-:W-:Y:S01]  /*2e40*/  FMUL.FTZ R176, R176, R244 ;  /* 0x000000f4b0b07220 */ /* 0x000fe20000410000 */
[----:B------:R-:W-:Y:S01]  /*2e50*/  FMUL.FTZ R175, R152, R175 ;  /* 0x000000af98af7220 */ /* 0x000fe20000410000 */
[----:B------:R-:W-:Y:S01]  /*2e60*/  FADD.FTZ R115, R111, R185 ;  /* 0x000000b96f737221 */ /* 0x000fe20000010000 */
[----:B------:R-:W-:Y:S01]  /*2e70*/  FFMA.FTZ R205, R181, R185, R110 ;  /* 0x000000b9b5cd7223 */ /* 0x000fe2000001006e */
[----:B------:R-:W-:Y:S01]  /*2e80*/  SHF.L.U32 R243, R243, 0x10, RZ ;  /* 0x00000010f3f37819 */ /* 0x000fe200000006ff */
[----:B------:R-:W-:Y:S01]  /*2e90*/  FMUL.FTZ R184, R184, R102 ;  /* 0x00000066b8b87220 */ /* 0x000fe20000410000 */
[----:B------:R-:W-:Y:S01]  /*2ea0*/  FMUL.FTZ R180, R152, R180 ;  /* 0x000000b498b47220 */ /* 0x000fe20000410000 */
[----:B------:R-:W-:Y:S01]  /*2eb0*/  FADD.FTZ R115, R115, R176 ;  /* 0x000000b073737221 */ /* 0x000fe20000010000 */
[----:B------:R-:W-:Y:S01]  /*2ec0*/  FFMA.FTZ R205, R175, R176, R205 ;  /* 0x000000b0afcd7223 */ /* 0x000fe200000100cd */
[C---:B------:R-:W-:Y:S01]  /*2ed0*/  FADD.FTZ R112, -R202.reuse, R169 ;  /* 0x000000a9ca707221 */ /* 0x040fe20000010100 */
[C---:B------:R-:W-:Y:S01]  /*2ee0*/  FADD.FTZ R169, -R202.reuse, R183 ;  /* 0x000000b7caa97221 */ /* 0x040fe20000010100 */
[C---:B------:R-:W-:Y:S01]  /*2ef0*/  PRMT R242, R103.reuse, 0x7632, R242 ;  /* 0x0000763267f27816 */ /* 0x040fe200000000f2 */
        /* <DEDUP_REMOVED lines=12> */
[----:B------:R-:W-:Y:S01]  /*2fc0*/  SHF.L.U32 R242, R242, 0x10, RZ ;  /* 0x00000010f2f27819 */ /* 0x000fe200000006ff */
[----:B------:R-:W-:Y:S01]  /*2fd0*/  FMUL.FTZ R179, R152, R179 ;  /* 0x000000b398b37220 */ /* 0x000fe20000410000 */
[----:B------:R-:W-:Y:S01]  /*2fe0*/  FADD.FTZ R115, R115, R174 ;  /* 0x000000ae73737221 */ /* 0x000fe20000010000 */
[----:B------:R-:W-:Y:S01]  /*2ff0*/  FFMA.FTZ R205, R173, R174, R205 ;  /* 0x000000aeadcd7223 */ /* 0x000fe200000100cd */
[----:B------:R-:W-:Y:S01]  /*3000*/  FADD.FTZ R120, -R202, R125 ;  /* 0x0000007dca787221 */ /* 0x000fe20000010100 */
[----:B------:R-:W-:Y:S01]  /*3010*/  SHF.L.U32 R125, R64, 0x10, RZ ;  /* 0x00000010407d7819 */ /* 0x000fe200000006ff */
[----:B------:R-:W-:Y:S01]  /*3020*/  FADD.FTZ R159, -R202, R159 ;  /* 0x0000009fca9f7221 */ /* 0x000fe20000010100 */
[----:B------:R-:W-:Y:S01]  /*3030*/  PRMT R163, R64, 0x7632, R163 ;  /* 0x0000763240a37816 */ /* 0x000fe200000000a3 */
[----:B------:R-:W-:Y:S01]  /*3040*/  FMUL.FTZ R172, R172, R242 ;  /* 0x000000f2acac7220 */ /* 0x000fe20000410000 */
[----:B------:R-:W-:Y:S01]  /*3050*/  FMUL.FTZ R171, R152, R171 ;  /* 0x000000ab98ab7220 */ /* 0x000fe20000410000 */
[----:B------:R-:W-:Y:S01]  /*3060*/  FADD.FTZ R115, R115, R183 ;  /* 0x000000b773737221 */ /* 0x000fe20000010000 */
[----:B------:R-:W-:Y:S01]  /*3070*/  FFMA.FTZ R205, R179, R183, R205 ;  /* 0x000000b7b3cd7223 */ /* 0x000fe200000100cd */
[----:B------:R-:W-:-:S02]  /*3080*/  PRMT R236, R109, 0x7632, R236 ;  /* 0x000076326dec7816 */ /* 0x000fc400000000ec */
[----:B------:R-:W-:Y:S01]  /*3090*/  PRMT R203, R49, 0x7632, R203 ;  /* 0x0000763231cb7816 */ /* 0x000fe200000000cb */
[----:B------:R-:W-:Y:S01]  /*30a0*/  FMUL.FTZ R125, R125, R187 ;  /* 0x000000bb7d7d7220 */ /* 0x000fe20000410000 */
[----:B------:R-:W-:Y:S01]  /*30b0*/  SHF.L.U32 R163, R163, 0x10, RZ ;  /* 0x00000010a3a37819 */ /* 0x000fe200000006ff */
[----:B------:R-:W-:Y:S01]  /*30c0*/  FMUL.FTZ R159, R152, R159 ;  /* 0x0000009f989f7220 */ /* 0x000fe20000410000 */
[----:B------:R-:W-:Y:S01]  /*30d0*/  SHF.L.U32 R241, R241, 0x10, RZ ;  /* 0x00000010f1f17819 */ /* 0x000fe200000006ff */
[----:B------:R-:W-:Y:S01]  /*30e0*/  FADD.FTZ R115, R115, R172 ;  /* 0x000000ac73737221 */ /* 0x000fe20000010000 */
[----:B------:R-:W-:Y:S01]  /*30f0*/  FFMA.FTZ R205, R171, R172, R205 ;  /* 0x000000acabcd7223 */ /* 0x000fe200000100cd */
[----:B------:R-:W-:Y:S02]  /*3100*/  SHF.L.U32 R203, R203, 0x10, RZ ;  /* 0x00000010cbcb7819 */ /* 0x000fe400000006ff */
[----:B------:R-:W-:Y:S01]  /*3110*/  SHF.L.U32 R236, R236, 0x10, RZ ;  /* 0x00000010ecec7819 */ /* 0x000fe200000006ff */
[----:B------:R-:W-:Y:S01]  /*3120*/  FMUL.FTZ R163, R163, R241 ;  /* 0x000000f1a3a37220 */ /* 0x000fe20000410000 */
[C---:B------:R-:W-:Y:S01]  /*3130*/  SHF.L.U32 R156, R65.reuse, 0x10, RZ ;  /* 0x00000010419c7819 */ /* 0x040fe200000006ff */
[C---:B------:R-:W-:Y:S01]  /*3140*/  FMUL.FTZ R165, R152.reuse, R165 ;  /* 0x000000a598a57220 */ /* 0x040fe20000410000 */
[----:B------:R-:W-:Y:S01]  /*3150*/  PRMT R164, R65, 0x7632, R164 ;  /* 0x0000763241a47816 */ /* 0x000fe200000000a4 */
[----:B------:R-:W-:Y:S01]  /*3160*/  FADD.FTZ R115, R115, R125 ;  /* 0x0000007d73737221 */ /* 0x000fe20000010000 */
[----:B------:R-:W-:Y:S01]  /*3170*/  FFMA.FTZ R205, R159, R125, R205 ;  /* 0x0000007d9fcd7223 */ /* 0x000fe200000100cd */
[----:B------:R-:W-:Y:S01]  /*3180*/  FMUL.FTZ R110, R152, R114 ;  /* 0x00000072986e7220 */ /* 0x000fe20000410000 */
[----:B------:R-:W-:Y:S01]  /*3190*/  SHF.L.U32 R164, R164, 0x10, RZ ;  /* 0x00000010a4a47819 */ /* 0x000fe200000006ff */
[----:B------:R-:W-:Y:S01]  /*31a0*/  FMUL.FTZ R114, R203, R236 ;  /* 0x000000eccb727220 */ /* 0x000fe20000410000 */
[----:B------:R-:W-:Y:S01]  /*31b0*/  SHF.L.U32 R240, R240, 0x10, RZ ;  /* 0x00000010f0f07819 */ /* 0x000fe200000006ff */
[----:B------:R-:W-:Y:S01]  /*31c0*/  FMUL.FTZ R156, R156, R121 ;  /* 0x000000799c9c7220 */ /* 0x000fe20000410000 */
[----:B------:R-:W-:Y:S01]  /*31d0*/  FMUL.FTZ R160, R152, R160 ;  /* 0x000000a098a07220 */ /* 0x000fe20000410000 */
[----:B------:R-:W-:Y:S01]  /*31e0*/  FADD.FTZ R203, R115, R163 ;  /* 0x000000a373cb7221 */ /* 0x000fe20000010000 */
[----:B------:R-:W-:Y:S01]  /*31f0*/  FFMA.FTZ R205, R165, R163, R205 ;  /* 0x000000a3a5cd7223 */ /* 0x000fe200000100cd */
[----:B------:R-:W-:Y:S01]  /*3200*/  FADD.FTZ R170, -R202, R157 ;  /* 0x0000009dcaaa7221 */ /* 0x000fe20000010100 */
[----:B------:R-:W-:Y:S01]  /*3210*/  PRMT R239, R106, 0x7632, R239 ;  /* 0x000076326aef7816 */ /* 0x000fe200000000ef */
[----:B------:R-:W-:Y:S01]  /*3220*/  FADD.FTZ R161, -R202, R161 ;  /* 0x000000a1caa17221 */ /* 0x000fe20000010100 */
[----:B------:R-:W-:Y:S01]  /*3230*/  SHF.L.U32 R122, R106, 0x10, RZ ;  /* 0x000000106a7a7819 */ /* 0x000fe200000006ff */
[----:B------:R-:W-:Y:S01]  /*3240*/  FMUL.FTZ R164, R164, R240 ;  /* 0x000000f0a4a47220 */ /* 0x000fe20000410000 */
[----:B------:R-:W-:Y:S01]  /*3250*/  SHF.L.U32 R157, R66, 0x10, RZ ;  /* 0x00000010429d7819 */ /* 0x000fe200000006ff */
[----:B------:R-:W-:Y:S01]  /*3260*/  FMUL.FTZ R168, R152, R168 ;  /* 0x000000a898a87220 */ /* 0x000fe20000410000 */
[----:B------:R-:W-:Y:S01]  /*3270*/  PRMT R166, R66, 0x7632, R166 ;  /* 0x0000763242a67816 */ /* 0x000fe200000000a6 */
        /* <DEDUP_REMOVED lines=8> */
[----:B------:R-:W-:Y:S01]  /*3300*/  FADD.FTZ R118, -R202, R167 ;  /* 0x000000a7ca767221 */ /* 0x000fe20000010100 */
[C---:B------:R-:W-:Y:S01]  /*3310*/  PRMT R238, R107.reuse, 0x7632, R238 ;  /* 0x000076326bee7816 */ /* 0x040fe200000000ee */
[----:B------:R-:W-:Y:S01]  /*3320*/  FMUL.FTZ R166, R166, R239 ;  /* 0x000000efa6a67220 */ /* 0x000fe20000410000 */
[----:B------:R-:W-:Y:S01]  /*3330*/  SHF.L.U32 R198, R107, 0x10, RZ ;  /* 0x000000106bc67819 */ /* 0x000fe200000006ff */
[----:B------:R-:W-:Y:S01]  /*3340*/  FMUL.FTZ R169, R152, R169 ;  /* 0x000000a998a97220 */ /* 0x000fe20000410000 */
[----:B------:R-:W-:Y:S01]  /*3350*/  SHF.L.U32 R158, R67, 0x10, RZ ;  /* 0x00000010439e7819 */ /* 0x000fe200000006ff */
[----:B------:R-:W-:Y:S01]  /*3360*/  FADD.FTZ R203, R203, R157 ;  /* 0x0000009dcbcb7221 */ /* 0x000fe20000010000 */
[----:B------:R-:W-:Y:S01]  /*3370*/  PRMT R167, R67, 0x7632, R167 ;  /* 0x0000763243a77816 */ /* 0x000fe200000000a7 */
        /* <DEDUP_REMOVED lines=9> */
[----:B------:R-:W-:Y:S01]  /*3410*/  PRMT R237, R108, 0x7632, R237 ;  /* 0x000076326ced7816 */ /* 0x000fe200000000ed */
[----:B------:R-:W-:Y:S01]  /*3420*/  FMUL.FTZ R170, R152, R170 ;  /* 0x000000aa98aa7220 */ /* 0x000fe20000410000 */
[----:B------:R-:W-:Y:S01]  /*3430*/  SHF.L.U32 R199, R108, 0x10, RZ ;  /* 0x000000106cc77819 */ /* 0x000fe200000006ff */
[----:B------:R-:W-:Y:S01]  /*3440*/  FADD.FTZ R218, R203, R158 ;  /* 0x0000009ecbda7221 */ /* 0x000fe20000010000 */
[----:B------:R-:W-:Y:S01]  /*3450*/  SHF.L.U32 R109, R48, 0x10, RZ ;  /* 0x00000010306d7819 */ /* 0x000fe200000006ff */
[----:B------:R-:W-:Y:S01]  /*3460*/  FFMA.FTZ R217, R162, R158, R205 ;  /* 0x0000009ea2d97223 */ /* 0x000fe200000100cd */
[----:B------:R-:W-:Y:S01]  /*3470*/  PRMT R204, R48, 0x7632, R204 ;  /* 0x0000763230cc7816 */ /* 0x000fe200000000cc */
[----:B------:R-:W-:Y:S01]  /*3480*/  FADD.FTZ R218, R218, R167 ;  /* 0x000000a7dada7221 */ /* 0x000fe20000010000 */
[----:B------:R-:W-:Y:S01]  /*3490*/  SHF.L.U32 R237, R237, 0x10, RZ ;  /* 0x00000010eded7819 */ /* 0x000fe200000006ff */
[----:B------:R-:W-:Y:S01]  /*34a0*/  FMUL.FTZ R109, R109, R199 ;  /* 0x000000c76d6d7220 */ /* 0x000fe20000410000 */
[----:B------:R-:W-:Y:S01]  /*34b0*/  SHF.L.U32 R204, R204, 0x10, RZ ;  /* 0x00000010cccc7819 */ /* 0x000fe200000006ff */
[----:B------:R-:W-:Y:S01]  /*34c0*/  FFMA.FTZ R217, R170, R167, R217 ;  /* 0x000000a7aad97223 */ /* 0x000fe200000100d9 */
[----:B------:R-:W-:Y:S01]  /*34d0*/  SHF.L.U32 R108, R49, 0x10, RZ ;  /* 0x00000010316c7819 */ /* 0x000fe200000006ff */
[C---:B------:R-:W-:Y:S01]  /*34e0*/  FMUL.FTZ R111, R152.reuse, R113 ;  /* 0x00000071986f7220 */ /* 0x040fe20000410000 */
[----:B------:R-:W-:Y:S01]  /*34f0*/  FMUL.FTZ R117, R152, R117 ;  /* 0x0000007598757220 */ /* 0x000fe20000410000 */
[----:B------:R-:W-:Y:S01]  /*3500*/  FMUL.FTZ R113, R204, R237 ;  /* 0x000000edcc717220 */ /* 0x000fe20000410000 */
[----:B------:R-:W-:Y:S01]  /*3510*/  FADD.FTZ R218, R218, R109 ;  /* 0x0000006ddada7221 */ /* 0x000fe20000010000 */
[----:B------:R-:W-:Y:S01]  /*3520*/  FFMA.FTZ R217, R105, R109, R217 ;  /* 0x0000006d69d97223 */ /* 0x000fe200000100d9 */
[----:B------:R-:W-:-:S02]  /*3530*/  FMUL.FTZ R108, R108, R200 ;  /* 0x000000c86c6c7220 */ /* 0x000fc40000410000 */
[----:B------:R-:W-:Y:S01]  /*3540*/  FADD.FTZ R218, R218, R113 ;  /* 0x00000071dada7221 */ /* 0x000fe20000010000 */
[----:B------:R-:W-:Y:S01]  /*3550*/  FFMA.FTZ R217, R117, R113, R217 ;  /* 0x0000007175d97223 */ /* 0x000fe200000100d9 */
[----:B------:R-:W-:Y:S01]  /*3560*/  PRMT R206, R50, 0x7632, R206 ;  /* 0x0000763232ce7816 */ /* 0x000fe200000000ce */
[----:B------:R-:W-:Y:S01]  /*3570*/  FMUL.FTZ R118, R152, R118 ;  /* 0x0000007698767220 */ /* 0x000fe20000410000 */
[----:B------:R-:W-:Y:S01]  /*3580*/  SHF.L.U32 R107, R50, 0x10, RZ ;  /* 0x00000010326b7819 */ /* 0x000fe200000006ff */
[----:B------:R-:W-:Y:S01]  /*3590*/  FADD.FTZ R218, R218, R108 ;  /* 0x0000006cdada7221 */ /* 0x000fe20000010000 */
[----:B------:R-:W-:Y:S01]  /*35a0*/  FFMA.FTZ R217, R110, R108, R217 ;  /* 0x0000006c6ed97223 */ /* 0x000fe200000100d9 */
[----:B------:R-:W-:Y:S02]  /*35b0*/  SHF.L.U32 R202, R206, 0x10, RZ ;  /* 0x00000010ceca7819 */ /* 0x000fe400000006ff */
[----:B------:R-:W-:Y:S01]  /*35c0*/  SHF.L.U32 R235, R235, 0x10, RZ ;  /* 0x00000010ebeb7819 */ /* 0x000fe200000006ff */
        /* <DEDUP_REMOVED lines=50> */
[----:B0-----:R-:W-:-:S07]  /*38f0*/  FMUL.FTZ R202, R120, R234 ;  /* 0x000000ea78ca7220 */ /* 0x001fce0000410000 */
.L_x_261:
[----:B------:R-:W-:Y:S02]  /*3900*/  FADD.FTZ R3, R252, R3 ;  /* 0x00000003fc037221 */ /* 0x000fe40000010000 */
[----:B------:R-:W2:Y:S01]  /*3910*/  LDL.LU R252, [R1] ;  /* 0x0000000001fc7983 */ /* 0x000ea20000300800 */
        /* <DEDUP_REMOVED lines=63> */
[----:B--2---:R-:W-:Y:S01]  /*3d10*/  FADD.FTZ R96, R96, R252 ;  /* 0x000000fc60607221 */ /* 0x004fe20000010000 */
[----:B------:R-:W-:Y:S06]  /*3d20*/  BRA.DIV UR4, `(.L_x_262) ;  /* 0x0000007604887947 */ /* 0x000fec000b800000 */
[----:B------:R-:W0:Y:S04]  /*3d30*/  SHFL.BFLY PT, R99, R218, 0x1, 0x1f ;  /* 0x0c201f00da637f89 */ /* 0x000e2800000e0000 */
[----:B------:R-:W1:Y:S04]  /*3d40*/  SHFL.BFLY PT, R98, R217, 0x1, 0x1f ;  /* 0x0c201f00d9627f89 */ /* 0x000e6800000e0000 */
[----:B------:R-:W-:Y:S01]  /*3d50*/  STL [R1], R96 ;  /* 0x0000006001007387 */ /* 0x000fe20000100800 */
        /* <DEDUP_REMOVED lines=16> */
.L_x_293:
[----:B-1----:R-:W-:Y:S01]  /*3e60*/  FADD.FTZ R103, R97, R103 ;  /* 0x0000006761677221 */ /* 0x002fe20000010000 */
[----:B--2---:R-:W-:-:S03]  /*3e70*/  FADD.FTZ R99, R98, R99 ;  /* 0x0000006362637221 */ /* 0x004fc60000010000 */
[----:B------:R-:W-:Y:S01]  /*3e80*/  FMUL.FTZ R103, R103, UR12 ;  /* 0x0000000c67677c20 */ /* 0x000fe20008410000 */
[----:B------:R-:W-:-:S04]  /*3e90*/  FMUL.FTZ R121, R99, UR12 ;  /* 0x0000000c63797c20 */ /* 0x000fc80008410000 */
[----:B------:R-:W-:Y:S01]  /*3ea0*/  FSEL R122, R103, RZ, !P2 ;  /* 0x000000ff677a7208 */ /* 0x000fe20005000000 */
[----:B------:R-:W-:Y:S06]  /*3eb0*/  @P1 BRA `(.L_x_263) ;  /* 0x0000002800241947 */ /* 0x000fec0003800000 */
[----:B------:R-:W0:Y:S02]  /*3ec0*/  LDC.64 R198, c[0x0][0x390] ;  /* 0x0000e400ffc67b82 */ /* 0x000e240000000a00 */
[----:B0-----:R-:W-:-:S06]  /*3ed0*/  IMAD.WIDE.U32 R96, R155, 0x10, R198 ;  /* 0x000000109b607825 */ /* 0x001fcc00078e00c6 */
[----:B------:R-:W5:Y:S01]  /*3ee0*/  LDG.E.128 R96, desc[UR6][R96.64] ;  /* 0x0000000660607981 */ /* 0x000f62000c1e1d00 */
[----:B------:R-:W-:Y:S02]  /*3ef0*/  ISETP.NE.U32.AND P1, PT, RZ, UR14, PT ;  /* 0x0000000eff007c0c */ /* 0x000fe4000bf25070 */
[----:B------:R-:W-:Y:S02]  /*3f00*/  PRMT R200, R60, 0x7632, R200 ;  /* 0x000076323cc87816 */ /* 0x000fe400000000c8 */
[----:B------:R-:W-:Y:S02]  /*3f10*/  ISETP.NE.AND.EX P1, PT, RZ, UR15, PT, P1 ;  /* 0x0000000fff007c0c */ /* 0x000fe4000bf25310 */
[----:B------:R-:W-:Y:S02]  /*3f20*/  PRMT R201, R61, 0x7632, R201 ;  /* 0x000076323dc97816 */ /* 0x000fe400000000c9 */
[----:B------:R-:W-:Y:S02]  /*3f30*/  PRMT R202, R62, 0x7632, R202 ;  /* 0x000076323eca7816 */ /* 0x000fe400000000ca */
[----:B------:R-:W-:-:S07]  /*3f40*/  PRMT R203, R63, 0x7632, R203 ;  /* 0x000076323fcb7816 */ /* 0x000fce00000000cb */
[----:B------:R-:W-:Y:S05]  /*3f50*/  @P1 BRA `(.L_x_264) ;  /* 0x0000000400241947 */ /* 0x000fea0003800000 */
[C-C-:B------:R-:W-:Y:S01]  /*3f60*/  FFMA.FTZ R193, R121.reuse, R193, R122.reuse ;  /* 0x000000c179c17223 */ /* 0x140fe2000001007a */
[C-C-:B------:R-:W-:Y:S01]  /*3f70*/  FFMA.FTZ R197, R121.reuse, R197, R122.reuse ;  /* 0x000000c579c57223 */ /* 0x140fe2000001007a */
[C-C-:B------:R-:W-:Y:S01]  /*3f80*/  FFMA.FTZ R187, R121.reuse, R0, R122.reuse ;  /* 0x0000000079bb7223 */ /* 0x140fe2000001007a */
[----:B------:R-:W-:Y:S01]  /*3f90*/  FFMA.FTZ R103, R121, R189, R122 ;  /* 0x000000bd79677223 */ /* 0x000fe2000001007a */
[----:B------:R-:W-:Y:S01]  /*3fa0*/  FADD.FTZ R193, -R193, R104 ;  /* 0x00000068c1c17221 */ /* 0x000fe20000010100 */
[----:B------:R-:W-:Y:S01]  /*3fb0*/  FFMA.FTZ R190, R121, R190, R122 ;  /* 0x000000be79be7223 */ /* 0x000fe2000001007a */
[----:B------:R-:W-:Y:S01]  /*3fc0*/  FADD.FTZ R197, -R197, R196 ;  /* 0x000000c4c5c57221 */ /* 0x000fe20000010100 */
[----:B-----5:R-:W-:Y:S01]  /*3fd0*/  SHF.L.U32 R189, R99, 0x10, RZ ;  /* 0x0000001063bd7819 */ /* 0x020fe200000006ff */
[----:B------:R-:W-:Y:S01]  /*3fe0*/  FMUL.FTZ R0, R152, R193 ;  /* 0x000000c198007220 */ /* 0x000fe20000410000 */
[----:B------:R-:W-:Y:S01]  /*3ff0*/  SHF.L.U32 R193, R63, 0x10, RZ ;  /* 0x000000103fc17819 */ /* 0x000fe200000006ff */
[----:B------:R-:W-:Y:S01]  /*4000*/  FADD.FTZ R123, -R190, R123 ;  /* 0x0000007bbe7b7221 */ /* 0x000fe20000010100 */
[----:B------:R-:W-:Y:S01]  /*4010*/  PRMT R102, R99, 0x7632, R102 ;  /* 0x0000763263667816 */ /* 0x000fe20000000066 */
[----:B------:R-:W-:Y:S01]  /*4020*/  FMUL.FTZ R100, R0, R151 ;  /* 0x0000009700647220 */ /* 0x000fe20000410000 */
[----:B------:R-:W-:Y:S01]  /*4030*/  FMUL.FTZ R104, R152, R197 ;  /* 0x000000c598687220 */ /* 0x000fe20000410000 */
[----:B------:R-:W-:Y:S01]  /*4040*/  FFMA.FTZ R101, R121, R195, R122 ;  /* 0x000000c379657223 */ /* 0x000fe2000001007a */
[----:B------:R-:W-:Y:S01]  /*4050*/  FADD.FTZ R187, -R187, R126 ;  /* 0x0000007ebbbb7221 */ /* 0x000fe20000010100 */
[C---:B------:R-:W-:Y:S01]  /*4060*/  FMUL.FTZ R0, R100.reuse, R189 ;  /* 0x000000bd64007220 */ /* 0x040fe20000410000 */
[----:B------:R-:W-:Y:S01]  /*4070*/  FMUL.FTZ R99, R100, R193 ;  /* 0x000000c164637220 */ /* 0x000fe20000410000 */
[----:B------:R-:W-:Y:S01]  /*4080*/  SHF.L.U32 R189, R102, 0x10, RZ ;  /* 0x0000001066bd7819 */ /* 0x000fe200000006ff */
[----:B------:R-:W-:Y:S01]  /*4090*/  FMUL.FTZ R104, R104, R151 ;  /* 0x0000009768687220 */ /* 0x000fe20000410000 */
[----:B------:R-:W-:Y:S01]  /*40a0*/  SHF.L.U32 R193, R203, 0x10, RZ ;  /* 0x00000010cbc17819 */ /* 0x000fe200000006ff */
[----:B------:R-:W-:Y:S01]  /*40b0*/  FMUL.FTZ R102, R152, R123 ;  /* 0x0000007b98667220 */ /* 0x000fe20000410000 */
[----:B------:R-:W-:Y:S01]  /*40c0*/  FADD.FTZ R101, -R101, R194 ;  /* 0x000000c265657221 */ /* 0x000fe20000010100 */
[----:B------:R-:W-:Y:S01]  /*40d0*/  SHF.L.U32 R123, R98, 0x10, RZ ;  /* 0x00000010627b7819 */ /* 0x000fe200000006ff */
[C---:B------:R-:W-:Y:S01]  /*40e0*/  FMUL.FTZ R100, R104.reuse, R189 ;  /* 0x000000bd68647220 */ /* 0x040fe20000410000 */
[----:B------:R-:W-:Y:S01]  /*40f0*/  FMUL.FTZ R126, R104, R193 ;  /* 0x000000c1687e7220 */ /* 0x000fe20000410000 */
[----:B------:R-:W-:Y:S01]  /*4100*/  FMUL.FTZ R102, R102, R151 ;  /* 0x0000009766667220 */ /* 0x000fe20000410000 */
[----:B------:R-:W-:Y:S01]  /*4110*/  FADD.FTZ R103, -R103, R124 ;  /* 0x0000007c67677221 */ /* 0x000fe20000010100 */
[----:B------:R-:W-:Y:S01]  /*4120*/  SHF.L.U32 R189, R62, 0x10, RZ ;  /* 0x000000103ebd7819 */ /* 0x000fe200000006ff */
[----:B------:R-:W-:Y:S01]  /*4130*/  FMUL.FTZ R124, R152, R101 ;  /* 0x00000065987c7220 */ /* 0x000fe20000410000 */
[----:B------:R-:W-:Y:S01]  /*4140*/  PRMT R104, R98, 0x7632, R104 ;  /* 0x0000763262687816 */ /* 0x000fe20000000068 */
[C---:B------:R-:W-:Y:S01]  /*4150*/  FMUL.FTZ R101, R102.reuse, R123 ;  /* 0x0000007b66657220 */ /* 0x040fe20000410000 */
[C-C-:B------:R-:W-:Y:S01]  /*4160*/  FFMA.FTZ R192, R121.reuse, R192, R122.reuse ;  /* 0x000000c079c07223 */ /* 0x140fe2000001007a */
[----:B------:R-:W-:Y:S01]  /*4170*/  FMUL.FTZ R98, R102, R189 ;  /* 0x000000bd66627220 */ /* 0x000fe20000410000 */
[----:B------:R-:W-:Y:S01]  /*4180*/  SHF.L.U32 R123, R104, 0x10, RZ ;  /* 0x00000010687b7819 */ /* 0x000fe200000006ff */
[----:B------:R-:W-:Y:S01]  /*4190*/  FMUL.FTZ R124, R124, R151 ;  /* 0x000000977c7c7220 */ /* 0x000fe20000410000 */
[----:B------:R-:W-:Y:S01]  /*41a0*/  SHF.L.U32 R189, R202, 0x10, RZ ;  /* 0x00000010cabd7819 */ /* 0x000fe200000006ff */
[----:B------:R-:W-:Y:S01]  /*41b0*/  FMUL.FTZ R104, R152, R103 ;  /* 0x0000006798687220 */ /* 0x000fe20000410000 */
[----:B------:R-:W-:Y:S01]  /*41c0*/  FADD.FTZ R191, -R192, R191 ;  /* 0x000000bfc0bf7221 */ /* 0x000fe20000010100 */
[C---:B------:R-:W-:Y:S01]  /*41d0*/  FMUL.FTZ R102, R124.reuse, R123 ;  /* 0x0000007b7c667220 */ /* 0x040fe20000410000 */
[----:B------:R-:W-:Y:S01]  /*41e0*/  FFMA.FTZ R188, R121, R188, R122 ;  /* 0x000000bc79bc7223 */ /* 0x000fe2000001007a */
[----:B------:R-:W-:Y:S01]  /*41f0*/  SHF.L.U32 R103, R97, 0x10, RZ ;  /* 0x0000001061677819 */ /* 0x000fe200000006ff */
[----:B------:R-:W-:Y:S01]  /*4200*/  FMUL.FTZ R189, R124, R189 ;  /* 0x000000bd7cbd7220 */ /* 0x000fe20000410000 */
[----:B------:R-:W-:Y:S01]  /*4210*/  SHF.L.U32 R123, R61, 0x10, RZ ;  /* 0x000000103d7b7819 */ /* 0x000fe200000006ff */
[----:B------:R-:W-:Y:S01]  /*4220*/  FMUL.FTZ R104, R104, R151 ;  /* 0x0000009768687220 */ /* 0x000fe20000410000 */
[----:B------:R-:W-:Y:S01]  /*4230*/  PRMT R97, R97, 0x7632, R97 ;  /* 0x0000763261617816 */ /* 0x000fe20000000061 */
[----:B------:R-:W-:Y:S01]  /*4240*/  FMUL.FTZ R124, R152, R191 ;  /* 0x000000bf987c7220 */ /* 0x000fe20000410000 */
[----:B------:R-:W-:Y:S01]  /*4250*/  FADD.FTZ R127, -R188, R127 ;  /* 0x0000007fbc7f7221 */ /* 0x000fe20000010100 */
[----:B------:R-:W-:Y:S01]  /*4260*/  FMUL.FTZ R188, R104, R123 ;  /* 0x0000007b68bc7220 */ /* 0x000fe20000410000 */
[----:B------:R-:W-:Y:S01]  /*4270*/  SHF.L.U32 R97, R97, 0x10, RZ ;  /* 0x0000001061617819 */ /* 0x000fe200000006ff */
[----:B------:R-:W-:Y:S01]  /*4280*/  FMUL.FTZ R124, R124, R151 ;  /* 0x000000977c7c7220 */ /* 0x000fe20000410000 */
[----:B------:R-:W-:Y:S01]  /*4290*/  SHF.L.U32 R123, R201, 0x10, RZ ;  /* 0x00000010c97b7819 */ /* 0x000fe200000006ff */
[----:B------:R-:W-:Y:S01]  /*42a0*/  FMUL.FTZ R103, R104, R103 ;  /* 0x0000006768677220 */ /* 0x000fe20000410000 */
[----:B------:R-:W-:Y:S01]  /*42b0*/  FMUL.FTZ R190, R152, R127 ;  /* 0x0000007f98be7220 */ /* 0x000fe20000410000 */
[----:B------:R-:W-:Y:S01]  /*42c0*/  FMUL.FTZ R104, R124, R97 ;  /* 0x000000617c687220 */ /* 0x000fe20000410000 */
[----:B------:R-:W-:Y:S01]  /*42d0*/  SHF.L.U32 R193, R200, 0x10, RZ ;  /* 0x00000010c8c17819 */ /* 0x000fe200000006ff */
[----:B------:R-:W-:Y:S01]  /*42e0*/  FMUL.FTZ R97, R124, R123 ;  /* 0x0000007b7c617220 */ /* 0x000fe20000410000 */
[----:B------:R-:W-:Y:S01]  /*42f0*/  FMUL.FTZ R124, R152, R187 ;  /* 0x000000bb987c7220 */ /* 0x000fe20000410000 */
[----:B------:R-:W-:Y:S01]  /*4300*/  SHF.L.U32 R187, R60, 0x10, RZ ;  /* 0x000000103cbb7819 */ /* 0x000fe200000006ff */
[-C--:B------:R-:W-:Y:S01]  /*4310*/  FMUL.FTZ R190, R190, R151.reuse ;  /* 0x00000097bebe7220 */ /* 0x080fe20000410000 */
[----:B------:R-:W-:Y:S01]  /*4320*/  PRMT R123, R96, 0x7632, R123 ;  /* 0x00007632607b7816 */ /* 0x000fe2000000007b */
        /* <DEDUP_REMOVED lines=8> */
[----:B------:R-:W-:Y:S01]  /*43b0*/  FMUL.FTZ R124, R190, R191 ;  /* 0x000000bfbe7c7220 */ /* 0x000fe20000410000 */
[----:B------:R-:W-:-:S02]  /*43c0*/  F2FP.BF16.F32.PACK_AB R97, R97, R188 ;  /* 0x000000bc6161723e */ /* 0x000fc400000010ff */
[----:B------:R-:W-:Y:S01]  /*43d0*/  F2FP.BF16.F32.PACK_AB R96, R193, R96 ;  /* 0x00000060c160723e */ /* 0x000fe200000010ff */
[----:B------:R-:W-:Y:S06]  /*43e0*/  BRA `(.L_x_265) ;  /* 0x0000000400307947 */ /* 0x000fec0003800000 */
.L_x_264:
[C-C-:B------:R-:W-:Y:S01]  /*43f0*/  FFMA.FTZ R193, R121.reuse, R193, R122.reuse ;  /* 0x000000c179c17223 */ /* 0x140fe2000001007a */
[C-C-:B------:R-:W-:Y:S01]  /*4400*/  FFMA.FTZ R197, R121.reuse, R197, R122.reuse ;  /* 0x000000c579c57223 */ /* 0x140fe2000001007a */
[----:B------:R-:W-:Y:S01]  /*4410*/  FFMA.FTZ R187, R121, R0, R122 ;  /* 0x0000000079bb7223 */ /* 0x000fe2000001007a */
[----:B-----5:R-:W-:Y:S01]  /*4420*/  PRMT R78, R99, 0x7632, R78 ;  /* 0x00007632634e7816 */ /* 0x020fe2000000004e */
[----:B------:R-:W-:Y:S01]  /*4430*/  FADD.FTZ R193, -R193, R104 ;  /* 0x00000068c1c17221 */ /* 0x000fe20000010100 */
[----:B------:R-:W-:Y:S01]  /*4440*/  FADD.FTZ R197, -R197, R196 ;  /* 0x000000c4c5c57221 */ /* 0x000fe20000010100 */
[----:B------:R-:W-:Y:S01]  /*4450*/  FADD.FTZ R187, -R187, R126 ;  /* 0x0000007ebbbb7221 */ /* 0x000fe20000010100 */
[----:B------:R-:W-:Y:S01]  /*4460*/  SHF.L.U32 R99, R99, 0x10, RZ ;  /* 0x0000001063637819 */ /* 0x000fe200000006ff */
[C---:B------:R-:W-:Y:S01]  /*4470*/  FMUL.FTZ R76, R152.reuse, R193 ;  /* 0x000000c1984c7220 */ /* 0x040fe20000410000 */
[----:B------:R-:W-:Y:S01]  /*4480*/  SHF.L.U32 R79, R63, 0x10, RZ ;  /* 0x000000103f4f7819 */ /* 0x000fe200000006ff */
[----:B------:R-:W-:Y:S01]  /*4490*/  FMUL.FTZ R197, R152, R197 ;  /* 0x000000c598c57220 */ /* 0x000fe20000410000 */
[C-C-:B------:R-:W-:Y:S01]  /*44a0*/  FFMA.FTZ R190, R121.reuse, R190, R122.reuse ;  /* 0x000000be79be7223 */ /* 0x140fe2000001007a */
[----:B------:R-:W-:Y:S01]  /*44b0*/  FMUL.FTZ R126, R76, R151 ;  /* 0x000000974c7e7220 */ /* 0x000fe20000410000 */
[----:B------:R-:W-:Y:S01]  /*44c0*/  SHF.L.U32 R78, R78, 0x10, RZ ;  /* 0x000000104e4e7819 */ /* 0x000fe200000006ff */
[--C-:B------:R-:W-:Y:S01]  /*44d0*/  FFMA.FTZ R101, R121, R195, R122.reuse ;  /* 0x000000c379657223 */ /* 0x100fe2000001007a */
[----:B------:R-:W-:Y:S01]  /*44e0*/  FADD.FTZ R123, -R190, R123 ;  /* 0x0000007bbe7b7221 */ /* 0x000fe20000010100 */
[C---:B------:R-:W-:Y:S01]  /*44f0*/  FMUL.FTZ R0, R126.reuse, R99 ;  /* 0x000000637e007220 */ /* 0x040fe20000410000 */
[----:B------:R-:W-:Y:S01]  /*4500*/  FMUL.FTZ R126, R126, R79 ;  /* 0x0000004f7e7e7220 */ /* 0x000fe20000410000 */
[C---:B------:R-:W-:Y:S01]  /*4510*/  F2FP.BF16.F32.PACK_AB R79, R197.reuse, R76 ;  /* 0x0000004cc54f723e */ /* 0x040fe200000010ff */
[----:B------:R-:W-:Y:S01]  /*4520*/  FMUL.FTZ R99, R197, R151 ;  /* 0x00000097c5637220 */ /* 0x000fe20000410000 */
[----:B------:R-:W-:Y:S01]  /*4530*/  SHF.L.U32 R76, R203, 0x10, RZ ;  /* 0x00000010cb4c7819 */ /* 0x000fe200000006ff */
[----:B------:R-:W-:Y:S01]  /*4540*/  FFMA.FTZ R77, R121, R189, R122 ;  /* 0x000000bd794d7223 */ /* 0x000fe2000001007a */
[----:B------:R-:W-:Y:S01]  /*4550*/  FADD.FTZ R101, -R101, R194 ;  /* 0x000000c265657221 */ /* 0x000fe20000010100 */
[C---:B------:R-:W-:Y:S01]  /*4560*/  FMUL.FTZ R100, R99.reuse, R78 ;  /* 0x0000004e63647220 */ /* 0x040fe20000410000 */
[----:B------:R-:W-:Y:S01]  /*4570*/  FMUL.FTZ R78, R152, R123 ;  /* 0x0000007b984e7220 */ /* 0x000fe20000410000 */
[----:B------:R-:W-:Y:S01]  /*4580*/  FMUL.FTZ R99, R99, R76 ;  /* 0x0000004c63637220 */ /* 0x000fe20000410000 */
[C---:B------:R-:W-:Y:S01]  /*4590*/  PRMT R76, R98.reuse, 0x7632, R76 ;  /* 0x00007632624c7816 */ /* 0x040fe2000000004c */
[----:B------:R-:W-:Y:S01]  /*45a0*/  FFMA.FTZ R192, R121, R192, R122 ;  /* 0x000000c079c07223 */ /* 0x000fe2000001007a */
[----:B------:R-:W-:Y:S01]  /*45b0*/  SHF.L.U32 R98, R98, 0x10, RZ ;  /* 0x0000001062627819 */ /* 0x000fe200000006ff */
[----:B------:R-:W-:Y:S01]  /*45c0*/  FADD.FTZ R77, -R77, R124 ;  /* 0x0000007c4d4d7221 */ /* 0x000fe20000010100 */
[----:B------:R-:W-:Y:S01]  /*45d0*/  FMUL.FTZ R189, R78, R151 ;  /* 0x000000974ebd7220 */ /* 0x000fe20000410000 */
[----:B------:R-:W-:Y:S01]  /*45e0*/  FMUL.FTZ R103, R152, R101 ;  /* 0x0000006598677220 */ /* 0x000fe20000410000 */
[----:B------:R-:W-:Y:S01]  /*45f0*/  FFMA.FTZ R188, R121, R188, R122 ;  /* 0x000000bc79bc7223 */ /* 0x000fe2000001007a */
[----:B------:R-:W-:Y:S01]  /*4600*/  FADD.FTZ R191, -R192, R191 ;  /* 0x000000bfc0bf7221 */ /* 0x000fe20000010100 */
[----:B------:R-:W-:Y:S01]  /*4610*/  SHF.L.U32 R123, R76, 0x10, RZ ;  /* 0x000000104c7b7819 */ /* 0x000fe200000006ff */
[----:B------:R-:W-:Y:S01]  /*4620*/  FMUL.FTZ R101, R189, R98 ;  /* 0x00000062bd657220 */ /* 0x000fe20000410000 */
[----:B------:R-:W-:Y:S01]  /*4630*/  SHF.L.U32 R102, R62, 0x10, RZ ;  /* 0x000000103e667819 */ /* 0x000fe200000006ff */
[----:B------:R-:W-:Y:S01]  /*4640*/  FMUL.FTZ R76, R152, R77 ;  /* 0x0000004d984c7220 */ /* 0x000fe20000410000 */
[C---:B------:R-:W-:Y:S01]  /*4650*/  F2FP.BF16.F32.PACK_AB R78, R103.reuse, R78 ;  /* 0x0000004e674e723e */ /* 0x040fe200000010ff */
[----:B------:R-:W-:Y:S01]  /*4660*/  FMUL.FTZ R98, R103, R151 ;  /* 0x0000009767627220 */ /* 0x000fe20000410000 */
[----:B------:R-:W-:Y:S01]  /*4670*/  SHF.L.U32 R103, R202, 0x10, RZ ;  /* 0x00000010ca677819 */ /* 0x000fe200000006ff */
[----:B------:R-:W-:Y:S01]  /*4680*/  FADD.FTZ R127, -R188, R127 ;  /* 0x0000007fbc7f7221 */ /* 0x000fe20000010100 */
[C---:B------:R-:W-:Y:S01]  /*4690*/  PRMT R77, R97.reuse, 0x7632, R77 ;  /* 0x00007632614d7816 */ /* 0x040fe2000000004d */
[----:B------:R-:W-:Y:S01]  /*46a0*/  FMUL.FTZ R191, R152, R191 ;  /* 0x000000bf98bf7220 */ /* 0x000fe20000410000 */
[----:B------:R-:W-:Y:S01]  /*46b0*/  SHF.L.U32 R97, R97, 0x10, RZ ;  /* 0x0000001061617819 */ /* 0x000fe200000006ff */
[----:B------:R-:W-:Y:S01]  /*46c0*/  FMUL.FTZ R188, R76, R151 ;  /* 0x000000974cbc7220 */ /* 0x000fe20000410000 */
[----:B------:R-:W-:Y:S01]  /*46d0*/  FMUL.FTZ R189, R189, R102 ;  /* 0x00000066bdbd7220 */ /* 0x000fe20000410000 */
[C---:B------:R-:W-:Y:S01]  /*46e0*/  FMUL.FTZ R102, R98.reuse, R123 ;  /* 0x0000007b62667220 */ /* 0x040fe20000410000 */
[----:B------:R-:W-:Y:S01]  /*46f0*/  FMUL.FTZ R98, R98, R103 ;  /* 0x0000006762627220 */ /* 0x000fe20000410000 */
[----:B------:R-:W-:Y:S01]  /*4700*/  SHF.L.U32 R104, R77, 0x10, RZ ;  /* 0x000000104d687819 */ /* 0x000fe200000006ff */
[----:B------:R-:W-:Y:S01]  /*4710*/  FMUL.FTZ R103, R188, R97 ;  /* 0x00000061bc677220 */ /* 0x000fe20000410000 */
[C---:B------:R-:W-:Y:S01]  /*4720*/  F2FP.BF16.F32.PACK_AB R77, R191.reuse, R76 ;  /* 0x0000004cbf4d723e */ /* 0x040fe200000010ff */
[----:B------:R-:W-:Y:S01]  /*4730*/  FMUL.FTZ R97, R191, R151 ;  /* 0x00000097bf617220 */ /* 0x000fe20000410000 */
[----:B------:R-:W-:Y:S01]  /*4740*/  SHF.L.U32 R76, R201, 0x10, RZ ;  /* 0x00000010c94c7819 */ /* 0x000fe200000006ff */
[----:B------:R-:W-:Y:S01]  /*4750*/  FMUL.FTZ R127, R152, R127 ;  /* 0x0000007f987f7220 */ /* 0x000fe20000410000 */
[C---:B------:R-:W-:Y:S01]  /*4760*/  SHF.L.U32 R124, R96.reuse, 0x10, RZ ;  /* 0x00000010607c7819 */ /* 0x040fe200000006ff */
[C---:B------:R-:W-:Y:S01]  /*4770*/  FMUL.FTZ R104, R97.reuse, R104 ;  /* 0x0000006861687220 */ /* 0x040fe20000410000 */
[----:B------:R-:W-:Y:S01]  /*4780*/  PRMT R96, R96, 0x7632, R96 ;  /* 0x0000763260607816 */ /* 0x000fe20000000060 */
[----:B------:R-:W-:Y:S01]  /*4790*/  FMUL.FTZ R97, R97, R76 ;  /* 0x0000004c61617220 */ /* 0x000fe20000410000 */
[----:B------:R-:W-:Y:S01]  /*47a0*/  FMUL.FTZ R76, R152, R187 ;  /* 0x000000bb984c7220 */ /* 0x000fe20000410000 */
[----:B------:R-:W-:-:S02]  /*47b0*/  SHF.L.U32 R123, R61, 0x10, RZ ;  /* 0x000000103d7b7819 */ /* 0x000fc400000006ff */
[----:B------:R-:W-:Y:S01]  /*47c0*/  SHF.L.U32 R191, R96, 0x10, RZ ;  /* 0x0000001060bf7819 */ /* 0x000fe200000006ff */
[-C--:B------:R-:W-:Y:S01]  /*47d0*/  FMUL.FTZ R187, R76, R151.reuse ;  /* 0x000000974cbb7220 */ /* 0x080fe20000410000 */
[----:B------:R-:W-:Y:S01]  /*47e0*/  SHF.L.U32 R190, R60, 0x10, RZ ;  /* 0x000000103cbe7819 */ /* 0x000fe200000006ff */
[----:B------:R-:W-:Y:S01]  /*47f0*/  FMUL.FTZ R96, R127, R151 ;  /* 0x000000977f607220 */ /* 0x000fe20000410000 */
[----:B------:R-:W-:Y:S01]  /*4800*/  SHF.L.U32 R193, R200, 0x10, RZ ;  /* 0x00000010c8c17819 */ /* 0x000fe200000006ff */
[----:B------:R-:W-:Y:S01]  /*4810*/  FMUL.FTZ R188, R188, R123 ;  /* 0x0000007bbcbc7220 */ /* 0x000fe20000410000 */
[C---:B------:R-:W-:Y:S01]  /*4820*/  FMUL.FTZ R123, R187.reuse, R124 ;  /* 0x0000007cbb7b7220 */ /* 0x040fe20000410000 */
[C---:B------:R-:W-:Y:S01]  /*4830*/  FMUL.FTZ R124, R96.reuse, R191 ;  /* 0x000000bf607c7220 */ /* 0x040fe20000410000 */
[----:B------:R-:W-:Y:S01]  /*4840*/  FMUL.FTZ R187, R187, R190 ;  /* 0x000000bebbbb7220 */ /* 0x000fe20000410000 */
[----:B------:R-:W-:Y:S01]  /*4850*/  FMUL.FTZ R96, R96, R193 ;  /* 0x000000c160607220 */ /* 0x000fe20000410000 */
[----:B------:R-:W-:-:S02]  /*4860*/  F2FP.BF16.F32.PACK_AB R76, R127, R76 ;  /* 0x0000004c7f4c723e */ /* 0x000fc400000010ff */
[----:B------:R-:W-:Y:S02]  /*4870*/  F2FP.BF16.F32.PACK_AB R99, R99, R126 ;  /* 0x0000007e6363723e */ /* 0x000fe400000010ff */
[----:B------:R-:W-:Y:S02]  /*4880*/  F2FP.BF16.F32.PACK_AB R98, R98, R189 ;  /* 0x000000bd6262723e */ /* 0x000fe400000010ff */
[----:B------:R-:W-:Y:S02]  /*4890*/  F2FP.BF16.F32.PACK_AB R97, R97, R188 ;  /* 0x000000bc6161723e */ /* 0x000fe400000010ff */
[----:B------:R-:W-:-:S07]  /*48a0*/  F2FP.BF16.F32.PACK_AB R96, R96, R187 ;  /* 0x000000bb6060723e */ /* 0x000fce00000010ff */
.L_x_265:
[----:B------:R-:W0:Y:S01]  /*48b0*/  @P1 LDC.64 R126, c[0x0][0x478] ;  /* 0x00011e00ff7e1b82 */ /* 0x000e220000000a00 */
[----:B------:R-:W-:Y:S02]  /*48c0*/  PRMT R187, R56, 0x7632, R187 ;  /* 0x0000763238bb7816 */ /* 0x000fe400000000bb */
[----:B------:R-:W-:Y:S02]  /*48d0*/  PRMT R190, R57, 0x7632, R190 ;  /* 0x0000763239be7816 */ /* 0x000fe400000000be */
[----:B------:R-:W-:Y:S02]  /*48e0*/  PRMT R191, R58, 0x7632, R191 ;  /* 0x000076323abf7816 */ /* 0x000fe400000000bf */
[----:B------:R-:W-:Y:S01]  /*48f0*/  PRMT R192, R59, 0x7632, R192 ;  /* 0x000076323bc07816 */ /* 0x000fe200000000c0 */
[----:B------:R-:W1:Y:S01]  /*4900*/  LDC.64 R188, c[0x0][0x468] ;  /* 0x00011a00ffbc7b82 */ /* 0x000e620000000a00 */
[----:B0-----:R-:W-:-:S05]  /*4910*/  @P1 IMAD.WIDE.U32 R126, R155, 0x10, R126 ;  /* 0x000000109b7e1825 */ /* 0x001fca00078e007e */
[----:B------:R1:W-:Y:S02]  /*4920*/  @P1 STG.E.128 desc[UR6][R126.64], R76 ;  /* 0x0000004c7e001986 */ /* 0x0003e4000c101d06 */
[----:B-1----:R-:W-:-:S05]  /*4930*/  IMAD.WIDE.U32 R126, R155, 0x10, R188 ;  /* 0x000000109b7e7825 */ /* 0x002fca00078e00bc */
[----:B------:R0:W-:Y:S02]  /*4940*/  STG.E.128 desc[UR6][R126.64], R96 ;  /* 0x000000607e007986 */ /* 0x0001e4000c101d06 */
[----:B0-----:R-:W-:-:S06]  /*4950*/  IMAD.WIDE.U32 R96, R154, 0x10, R198 ;  /* 0x000000109a607825 */ /* 0x001fcc00078e00c6 */
[----:B------:R-:W5:Y:S01]  /*4960*/  LDG.E.128 R96, desc[UR6][R96.64] ;  /* 0x0000000660607981 */ /* 0x000f62000c1e1d00 */
[----:B------:R-:W-:Y:S05]  /*4970*/  @!P1 BRA `(.L_x_266) ;  /* 0x0000000400349947 */ /* 0x000fea0003800000 */
[C-C-:B------:R-:W-:Y:S01]  /*4980*/  FFMA.FTZ R76, R121.reuse, R181, R122.reuse ;  /* 0x000000b5794c7223 */ /* 0x140fe2000001007a */
[C-C-:B------:R-:W-:Y:S01]  /*4990*/  FFMA.FTZ R171, R121.reuse, R171, R122.reuse ;  /* 0x000000ab79ab7223 */ /* 0x140fe2000001007a */
[C-C-:B------:R-:W-:Y:S01]  /*49a0*/  FFMA.FTZ R77, R121.reuse, R175, R122.reuse ;  /* 0x000000af794d7223 */ /* 0x140fe2000001007a */
[C-C-:B------:R-:W-:Y:S01]  /*49b0*/  FFMA.FTZ R175, R121.reuse, R173, R122.reuse ;  /* 0x000000ad79af7223 */ /* 0x140fe2000001007a */
[----:B------:R-:W-:Y:S01]  /*49c0*/  FADD.FTZ R185, -R76, R185 ;  /* 0x000000b94cb97221 */ /* 0x000fe20000010100 */
[----:B------:R-:W-:Y:S01]  /*49d0*/  FFMA.FTZ R76, R121, R179, R122 ;  /* 0x000000b3794c7223 */ /* 0x000fe2000001007a */
[----:B------:R-:W-:Y:S01]  /*49e0*/  FADD.FTZ R171, -R171, R172 ;  /* 0x000000acabab7221 */ /* 0x000fe20000010100 */
[C-C-:B------:R-:W-:Y:S01]  /*49f0*/  FFMA.FTZ R127, R121.reuse, R177, R122.reuse ;  /* 0x000000b1797f7223 */ /* 0x140fe2000001007a */
[----:B------:R-:W-:Y:S01]  /*4a00*/  FFMA.FTZ R79, R121, R180, R122 ;  /* 0x000000b4794f7223 */ /* 0x000fe2000001007a */
[----:B------:R-:W-:Y:S01]  /*4a10*/  FADD.FTZ R183, -R76, R183 ;  /* 0x000000b74cb77221 */ /* 0x000fe20000010100 */
[----:B------:R-:W-:Y:S01]  /*4a20*/  FADD.FTZ R177, -R175, R174 ;  /* 0x000000aeafb17221 */ /* 0x000fe20000010100 */
[----:B-----5:R-:W-:Y:S01]  /*4a30*/  PRMT R78, R99, 0x7632, R78 ;  /* 0x00007632634e7816 */ /* 0x020fe2000000004e */
[C---:B------:R-:W-:Y:S01]  /*4a40*/  FMUL.FTZ R174, R152.reuse, R171 ;  /* 0x000000ab98ae7220 */ /* 0x040fe20000410000 */
[C---:B------:R-:W-:Y:S01]  /*4a50*/  FMUL.FTZ R76, R152.reuse, R183 ;  /* 0x000000b7984c7220 */ /* 0x040fe20000410000 */
[----:B------:R-:W-:Y:S01]  /*4a60*/  FADD.FTZ R173, -R79, R184 ;  /* 0x000000b84fad7221 */ /* 0x000fe20000010100 */
[----:B------:R-:W-:Y:S01]  /*4a70*/  SHF.L.U32 R99, R99, 0x10, RZ ;  /* 0x0000001063637819 */ /* 0x000fe200000006ff */
[----:B------:R-:W-:Y:S01]  /*4a80*/  FMUL.FTZ R177, R152, R177 ;  /* 0x000000b198b17220 */ /* 0x000fe20000410000 */
[----:B------:R-:W-:Y:S01]  /*4a90*/  SHF.L.U32 R79, R59, 0x10, RZ ;  /* 0x000000103b4f7819 */ /* 0x000fe200000006ff */
[-C--:B------:R-:W-:Y:S01]  /*4aa0*/  FMUL.FTZ R126, R76, R151.reuse ;  /* 0x000000974c7e7220 */ /* 0x080fe20000410000 */
[----:B------:R-:W-:Y:S01]  /*4ab0*/  SHF.L.U32 R175, R192, 0x10, RZ ;  /* 0x00000010c0af7819 */ /* 0x000fe200000006ff */
[-C--:B------:R-:W-:Y:S01]  /*4ac0*/  FMUL.FTZ R179, R177, R151.reuse ;  /* 0x00000097b1b37220 */ /* 0x080fe20000410000 */
[----:B------:R-:W-:Y:S01]  /*4ad0*/  SHF.L.U32 R171, R78, 0x10, RZ ;  /* 0x000000104eab7819 */ /* 0x000fe200000006ff */
[----:B------:R-:W-:Y:S01]  /*4ae0*/  FMUL.FTZ R78, R174, R151 ;  /* 0x00000097ae4e7220 */ /* 0x000fe20000410000 */
[C---:B------:R-:W-:Y:S01]  /*4af0*/  FMUL.FTZ R172, R126.reuse, R99 ;  /* 0x000000637eac7220 */ /* 0x040fe20000410000 */
[----:B------:R-:W-:Y:S01]  /*4b00*/  FMUL.FTZ R126, R126, R79 ;  /* 0x0000004f7e7e7220 */ /* 0x000fe20000410000 */
[----:B------:R-:W-:Y:S01]  /*4b10*/  F2FP.BF16.F32.PACK_AB R79, R174, R76 ;  /* 0x0000004cae4f723e */ /* 0x000fe200000010ff */
[C---:B------:R-:W-:Y:S01]  /*4b20*/  FMUL.FTZ R171, R78.reuse, R171 ;  /* 0x000000ab4eab7220 */ /* 0x040fe20000410000 */
[----:B------:R-:W-:Y:S01]  /*4b30*/  FMUL.FTZ R99, R78, R175 ;  /* 0x000000af4e637220 */ /* 0x000fe20000410000 */
[----:B------:R-:W-:Y:S01]  /*4b40*/  FMUL.FTZ R78, R152, R173 ;  /* 0x000000ad984e7220 */ /* 0x000fe20000410000 */
[C---:B------:R-:W-:Y:S01]  /*4b50*/  PRMT R76, R98.reuse, 0x7632, R76 ;  /* 0x00007632624c7816 */ /* 0x040fe2000000004c */
[----:B------:R-:W-:Y:S01]  /*4b60*/  FADD.FTZ R77, -R77, R176 ;  /* 0x000000b04d4d7221 */ /* 0x000fe20000010100 */
[----:B------:R-:W-:Y:S01]  /*4b70*/  SHF.L.U32 R175, R98, 0x10, RZ ;  /* 0x0000001062af7819 */ /* 0x000fe200000006ff */
[----:B------:R-:W-:Y:S01]  /*4b80*/  FMUL.FTZ R98, R78, R151 ;  /* 0x000000974e627220 */ /* 0x000fe20000410000 */
[----:B------:R-:W-:Y:S01]  /*4b90*/  SHF.L.U32 R173, R58, 0x10, RZ ;  /* 0x000000103aad7819 */ /* 0x000fe200000006ff */
[----:B------:R-:W-:Y:S01]  /*4ba0*/  FADD.FTZ R127, -R127, R178 ;  /* 0x000000b27f7f7221 */ /* 0x000fe20000010100 */
[----:B------:R-:W-:Y:S01]  /*4bb0*/  SHF.L.U32 R76, R76, 0x10, RZ ;  /* 0x000000104c4c7819 */ /* 0x000fe200000006ff */
[C---:B------:R-:W-:Y:S01]  /*4bc0*/  FMUL.FTZ R174, R98.reuse, R175 ;  /* 0x000000af62ae7220 */ /* 0x040fe20000410000 */
[----:B------:R-:W-:Y:S01]  /*4bd0*/  SHF.L.U32 R176, R191, 0x10, RZ ;  /* 0x00000010bfb07819 */ /* 0x000fe200000006ff */
[----:B------:R-:W-:Y:S01]  /*4be0*/  FMUL.FTZ R98, R98, R173 ;  /* 0x000000ad62627220 */ /* 0x000fe20000410000 */
[----:B------:R-:W-:Y:S01]  /*4bf0*/  F2FP.BF16.F32.PACK_AB R78, R177, R78 ;  /* 0x0000004eb14e723e */ /* 0x000fe200000010ff */
[C---:B------:R-:W-:Y:S01]  /*4c00*/  FMUL.FTZ R173, R179.reuse, R76 ;  /* 0x0000004cb3ad7220 */ /* 0x040fe20000410000 */
[C---:B------:R-:W-:Y:S01]  /*4c10*/  FMUL.FTZ R76, R152.reuse, R185 ;  /* 0x000000b9984c7220 */ /* 0x040fe20000410000 */
[C---:B------:R-:W-:Y:S01]  /*4c20*/  FMUL.FTZ R177, R152.reuse, R77 ;  /* 0x0000004d98b17220 */ /* 0x040fe20000410000 */
[----:B------:R-:W-:Y:S01]  /*4c30*/  FMUL.FTZ R179, R179, R176 ;  /* 0x000000b0b3b37220 */ /* 0x000fe20000410000 */
[----:B------:R-:W-:Y:S01]  /*4c40*/  FFMA.FTZ R155, R121, R182, R122 ;  /* 0x000000b6799b7223 */ /* 0x000fe2000001007a */
[C---:B------:R-:W-:Y:S01]  /*4c50*/  PRMT R176, R97.reuse, 0x7632, R176 ;  /* 0x0000763261b07816 */ /* 0x040fe200000000b0 */
[----:B------:R-:W-:Y:S01]  /*4c60*/  FMUL.FTZ R127, R152, R127 ;  /* 0x0000007f987f7220 */ /* 0x000fe20000410000 */
[----:B------:R-:W-:Y:S01]  /*4c70*/  SHF.L.U32 R178, R97, 0x10, RZ ;  /* 0x0000001061b27819 */ /* 0x000fe200000006ff */
[-C--:B------:R-:W-:Y:S01]  /*4c80*/  FMUL.FTZ R97, R76, R151.reuse ;  /* 0x000000974c617220 */ /* 0x080fe20000410000 */
[C---:B------:R-:W-:Y:S01]  /*4c90*/  F2FP.BF16.F32.PACK_AB R77, R177.reuse, R76 ;  /* 0x0000004cb14d723e */ /* 0x040fe200000010ff */
[----:B------:R-:W-:Y:S01]  /*4ca0*/  FMUL.FTZ R177, R177, R151 ;  /* 0x00000097b1b17220 */ /* 0x000fe20000410000 */
[----:B------:R-:W-:Y:S01]  /*4cb0*/  SHF.L.U32 R76, R190, 0x10, RZ ;  /* 0x00000010be4c7819 */ /* 0x000fe200000006ff */
[----:B------:R-:W-:Y:S01]  /*4cc0*/  FADD.FTZ R155, -R155, R186 ;  /* 0x000000ba9b9b7221 */ /* 0x000fe20000010100 */
        /* <DEDUP_REMOVED lines=8> */
[----:B------:R-:W-:Y:S01]  /*4d50*/  SHF.L.U32 R180, R56, 0x10, RZ ;  /* 0x0000001038b47819 */ /* 0x000fe200000006ff */
[----:B------:R-:W-:Y:S01]  /*4d60*/  FMUL.FTZ R155, R76, R151 ;  /* 0x000000974c9b7220 */ /* 0x000fe20000410000 */
[----:B------:R-:W-:-:S02]  /*4d70*/  PRMT R96, R96, 0x7632, R96 ;  /* 0x0000763260607816 */ /* 0x000fc40000000060 */
[----:B------:R-:W-:Y:S01]  /*4d80*/  SHF.L.U32 R181, R187, 0x10, RZ ;  /* 0x00000010bbb57819 */ /* 0x000fe200000006ff */
[C---:B------:R-:W-:Y:S01]  /*4d90*/  FMUL.FTZ R177, R155.reuse, R178 ;  /* 0x000000b29bb17220 */ /* 0x040fe20000410000 */
[----:B------:R-:W-:Y:S01]  /*4da0*/  FMUL.FTZ R180, R155, R180 ;  /* 0x000000b49bb47220 */ /* 0x000fe20000410000 */
[----:B------:R-:W-:Y:S01]  /*4db0*/  SHF.L.U32 R155, R96, 0x10, RZ ;  /* 0x00000010609b7819 */ /* 0x000fe200000006ff */
[C---:B------:R-:W-:Y:S01]  /*4dc0*/  FMUL.FTZ R96, R127.reuse, R151 ;  /* 0x000000977f607220 */ /* 0x040fe20000410000 */
[----:B------:R-:W-:Y:S02]  /*4dd0*/  F2FP.BF16.F32.PACK_AB R76, R127, R76 ;  /* 0x0000004c7f4c723e */ /* 0x000fe400000010ff */
[----:B------:R-:W-:Y:S01]  /*4de0*/  F2FP.BF16.F32.PACK_AB R99, R99, R126 ;  /* 0x0000007e6363723e */ /* 0x000fe200000010ff */
[C---:B------:R-:W-:Y:S01]  /*4df0*/  FMUL.FTZ R181, R96.reuse, R181 ;  /* 0x000000b560b57220 */ /* 0x040fe20000410000 */
[----:B------:R-:W-:Y:S01]  /*4e00*/  FMUL.FTZ R178, R96, R155 ;  /* 0x0000009b60b27220 */ /* 0x000fe20000410000 */
[----:B------:R-:W-:-:S02]  /*4e10*/  F2FP.BF16.F32.PACK_AB R98, R179, R98 ;  /* 0x00000062b362723e */ /* 0x000fc400000010ff */
[----:B------:R-:W-:Y:S02]  /*4e20*/  F2FP.BF16.F32.PACK_AB R97, R182, R97 ;  /* 0x00000061b661723e */ /* 0x000fe400000010ff */
[----:B------:R-:W-:Y:S01]  /*4e30*/  F2FP.BF16.F32.PACK_AB R96, R181, R180 ;  /* 0x000000b4b560723e */ /* 0x000fe200000010ff */
[----:B------:R-:W-:Y:S06]  /*4e40*/  BRA `(.L_x_267) ;  /* 0x0000000400207947 */ /* 0x000fec0003800000 */
.L_x_266:
        /* <DEDUP_REMOVED lines=10> */
[----:B-----5:R-:W-:Y:S01]  /*4ef0*/  SHF.L.U32 R171, R99, 0x10, RZ ;  /* 0x0000001063ab7819 */ /* 0x020fe200000006ff */
[----:B------:R-:W-:Y:S01]  /*4f00*/  FADD.FTZ R173, -R173, R174 ;  /* 0x000000aeadad7221 */ /* 0x000fe20000010100 */
[----:B------:R-:W-:Y:S01]  /*4f10*/  PRMT R99, R99, 0x7632, R99 ;  /* 0x0000763263637816 */ /* 0x000fe20000000063 */
[C---:B------:R-:W-:Y:S01]  /*4f20*/  FMUL.FTZ R126, R152.reuse, R183 ;  /* 0x000000b7987e7220 */ /* 0x040fe20000410000 */
[----:B------:R-:W-:Y:S01]  /*4f30*/  FMUL.FTZ R174, R152, R181 ;  /* 0x000000b598ae7220 */ /* 0x000fe20000410000 */
[----:B------:R-:W-:Y:S01]  /*4f40*/  FADD.FTZ R177, -R177, R184 ;  /* 0x000000b8b1b17221 */ /* 0x000fe20000010100 */
[----:B------:R-:W-:Y:S01]  /*4f50*/  FADD.FTZ R175, -R175, R176 ;  /* 0x000000b0afaf7221 */ /* 0x000fe20000010100 */
[-C--:B------:R-:W-:Y:S01]  /*4f60*/  FMUL.FTZ R126, R126, R151.reuse ;  /* 0x000000977e7e7220 */ /* 0x080fe20000410000 */
[----:B------:R-:W-:Y:S01]  /*4f70*/  SHF.L.U32 R179, R59, 0x10, RZ ;  /* 0x000000103bb37819 */ /* 0x000fe200000006ff */
[----:B------:R-:W-:Y:S01]  /*4f80*/  FADD.FTZ R155, -R155, R178 ;  /* 0x000000b29b9b7221 */ /* 0x000fe20000010100 */
[----:B------:R-:W-:Y:S01]  /*4f90*/  SHF.L.U32 R176, R99, 0x10, RZ ;  /* 0x0000001063b07819 */ /* 0x000fe200000006ff */
[----:B------:R-:W-:Y:S01]  /*4fa0*/  FMUL.FTZ R99, R174, R151 ;  /* 0x00000097ae637220 */ /* 0x000fe20000410000 */
[----:B------:R-:W-:Y:S01]  /*4fb0*/  SHF.L.U32 R178, R192, 0x10, RZ ;  /* 0x00000010c0b27819 */ /* 0x000fe200000006ff */
[----:B------:R-:W-:Y:S01]  /*4fc0*/  FMUL.FTZ R174, R152, R177 ;  /* 0x000000b198ae7220 */ /* 0x000fe20000410000 */
[C---:B------:R-:W-:Y:S01]  /*4fd0*/  FMUL.FTZ R172, R126.reuse, R171 ;  /* 0x000000ab7eac7220 */ /* 0x040fe20000410000 */
[----:B------:R-:W-:Y:S01]  /*4fe0*/  FMUL.FTZ R126, R126, R179 ;  /* 0x000000b37e7e7220 */ /* 0x000fe20000410000 */
[C---:B------:R-:W-:Y:S01]  /*4ff0*/  FMUL.FTZ R171, R99.reuse, R176 ;  /* 0x000000b063ab7220 */ /* 0x040fe20000410000 */
[----:B------:R-:W-:Y:S01]  /*5000*/  SHF.L.U32 R179, R98, 0x10, RZ ;  /* 0x0000001062b37819 */ /* 0x000fe200000006ff */
[----:B------:R-:W-:Y:S01]  /*5010*/  FMUL.FTZ R99, R99, R178 ;  /* 0x000000b263637220 */ /* 0x000fe20000410000 */
[----:B------:R-:W-:Y:S01]  /*5020*/  SHF.L.U32 R181, R58, 0x10, RZ ;  /* 0x000000103ab57819 */ /* 0x000fe200000006ff */
[----:B------:R-:W-:Y:S01]  /*5030*/  FMUL.FTZ R176, R174, R151 ;  /* 0x00000097aeb07220 */ /* 0x000fe20000410000 */
[----:B------:R-:W-:Y:S01]  /*5040*/  PRMT R177, R98, 0x7632, R177 ;  /* 0x0000763262b17816 */ /* 0x000fe200000000b1 */
[----:B------:R-:W-:Y:S01]  /*5050*/  FMUL.FTZ R178, R152, R173 ;  /* 0x000000ad98b27220 */ /* 0x000fe20000410000 */
[----:B------:R-:W-:Y:S01]  /*5060*/  FFMA.FTZ R127, R121, R182, R122 ;  /* 0x000000b6797f7223 */ /* 0x000fe2000001007a */
[C---:B------:R-:W-:Y:S01]  /*5070*/  FMUL.FTZ R174, R176.reuse, R179 ;  /* 0x000000b3b0ae7220 */ /* 0x040fe20000410000 */
[----:B------:R-:W-:Y:S01]  /*5080*/  FMUL.FTZ R98, R176, R181 ;  /* 0x000000b5b0627220 */ /* 0x000fe20000410000 */
[----:B------:R-:W-:Y:S01]  /*5090*/  SHF.L.U32 R177, R177, 0x10, RZ ;  /* 0x00000010b1b17819 */ /* 0x000fe200000006ff */
[----:B------:R-:W-:Y:S01]  /*50a0*/  FMUL.FTZ R178, R178, R151 ;  /* 0x00000097b2b27220 */ /* 0x000fe20000410000 */
[----:B------:R-:W-:Y:S01]  /*50b0*/  SHF.L.U32 R179, R191, 0x10, RZ ;  /* 0x00000010bfb37819 */ /* 0x000fe200000006ff */
[----:B------:R-:W-:Y:S01]  /*50c0*/  FMUL.FTZ R176, R152, R185 ;  /* 0x000000b998b07220 */ /* 0x000fe20000410000 */
[C---:B------:R-:W-:Y:S01]  /*50d0*/  SHF.L.U32 R181, R97.reuse, 0x10, RZ ;  /* 0x0000001061b57819 */ /* 0x040fe200000006ff */
[----:B------:R-:W-:Y:S01]  /*50e0*/  FMUL.FTZ R173, R178, R177 ;  /* 0x000000b1b2ad7220 */ /* 0x000fe20000410000 */
[----:B------:R-:W-:Y:S01]  /*50f0*/  PRMT R177, R97, 0x7632, R177 ;  /* 0x0000763261b17816 */ /* 0x000fe200000000b1 */
[----:B------:R-:W-:Y:S01]  /*5100*/  FMUL.FTZ R176, R176, R151 ;  /* 0x00000097b0b07220 */ /* 0x000fe20000410000 */
[----:B------:R-:W-:Y:S01]  /*5110*/  FMUL.FTZ R179, R178, R179 ;  /* 0x000000b3b2b37220 */ /* 0x000fe20000410000 */
[----:B------:R-:W-:Y:S01]  /*5120*/  FMUL.FTZ R178, R152, R175 ;  /* 0x000000af98b27220 */ /* 0x000fe20000410000 */
[----:B------:R-:W-:Y:S01]  /*5130*/  SHF.L.U32 R183, R57, 0x10, RZ ;  /* 0x0000001039b77819 */ /* 0x000fe200000006ff */
[----:B------:R-:W-:Y:S01]  /*5140*/  FMUL.FTZ R175, R176, R181 ;  /* 0x000000b5b0af7220 */ /* 0x000fe20000410000 */
[----:B------:R-:W-:Y:S01]  /*5150*/  SHF.L.U32 R177, R177, 0x10, RZ ;  /* 0x00000010b1b17819 */ /* 0x000fe200000006ff */
[----:B------:R-:W-:Y:S01]  /*5160*/  FMUL.FTZ R178, R178, R151 ;  /* 0x00000097b2b27220 */ /* 0x000fe20000410000 */
[----:B------:R-:W-:Y:S01]  /*5170*/  SHF.L.U32 R181, R190, 0x10, RZ ;  /* 0x00000010beb57819 */ /* 0x000fe200000006ff */
[----:B------:R-:W-:Y:S01]  /*5180*/  FADD.FTZ R127, -R127, R186 ;  /* 0x000000ba7f7f7221 */ /* 0x000fe20000010100 */
[----:B------:R-:W-:Y:S01]  /*5190*/  FMUL.FTZ R97, R176, R183 ;  /* 0x000000b7b0617220 */ /* 0x000fe20000410000 */
[----:B------:R-:W-:Y:S01]  /*51a0*/  FMUL.FTZ R176, R178, R177 ;  /* 0x000000b1b2b07220 */ /* 0x000fe20000410000 */
[----:B------:R-:W-:Y:S01]  /*51b0*/  FMUL.FTZ R180, R152, R155 ;  /* 0x0000009b98b47220 */ /* 0x000fe20000410000 */
[----:B------:R-:W-:Y:S01]  /*51c0*/  FMUL.FTZ R182, R178, R181 ;  /* 0x000000b5b2b67220 */ /* 0x000fe20000410000 */
[----:B------:R-:W-:Y:S01]  /*51d0*/  FMUL.FTZ R178, R152, R127 ;  /* 0x0000007f98b27220 */ /* 0x000fe20000410000 */
[----:B------:R-:W-:Y:S01]  /*51e0*/  PRMT R127, R96, 0x7632, R127 ;  /* 0x00007632607f7816 */ /* 0x000fe2000000007f */
[-C--:B------:R-:W-:Y:S01]  /*51f0*/  FMUL.FTZ R180, R180, R151.reuse ;  /* 0x00000097b4b47220 */ /* 0x080fe20000410000 */
[----:B------:R-:W-:Y:S01]  /*5200*/  SHF.L.U32 R181, R187, 0x10, RZ ;  /* 0x00000010bbb57819 */ /* 0x000fe200000006ff */
[----:B------:R-:W-:Y:S01]  /*5210*/  FMUL.FTZ R178, R178, R151 ;  /* 0x00000097b2b27220 */ /* 0x000fe20000410000 */
[----:B------:R-:W-:-:S02]  /*5220*/  SHF.L.U32 R155, R127, 0x10, RZ ;  /* 0x000000107f9b7819 */ /* 0x000fc400000006ff */
[----:B------:R-:W-:Y:S01]  /*5230*/  SHF.L.U32 R127, R56, 0x10, RZ ;  /* 0x00000010387f7819 */ /* 0x000fe200000006ff */
[----:B------:R-:W-:Y:S01]  /*5240*/  FMUL.FTZ R181, R180, R181 ;  /* 0x000000b5b4b57220 */ /* 0x000fe20000410000 */
[----:B------:R-:W-:Y:S02]  /*5250*/  SHF.L.U32 R177, R96, 0x10, RZ ;  /* 0x0000001060b17819 */ /* 0x000fe400000006ff */
[----:B------:R-:W-:Y:S01]  /*5260*/  F2FP.BF16.F32.PACK_AB R99, R99, R126 ;  /* 0x0000007e6363723e */ /* 0x000fe200000010ff */
[C---:B------:R-:W-:Y:S01]  /*5270*/  FMUL.FTZ R96, R178.reuse, R127 ;  /* 0x0000007fb2607220 */ /* 0x040fe20000410000 */
[----:B------:R-:W-:Y:S01]  /*5280*/  F2FP.BF16.F32.PACK_AB R98, R179, R98 ;  /* 0x00000062b362723e */ /* 0x000fe200000010ff */
[----:B------:R-:W-:Y:S01]  /*5290*/  FMUL.FTZ R177, R178, R177 ;  /* 0x000000b1b2b17220 */ /* 0x000fe20000410000 */
[----:B------:R-:W-:Y:S01]  /*52a0*/  FMUL.FTZ R178, R180, R155 ;  /* 0x0000009bb4b27220 */ /* 0x000fe20000410000 */
[----:B------:R-:W-:Y:S02]  /*52b0*/  F2FP.BF16.F32.PACK_AB R97, R182, R97 ;  /* 0x00000061b661723e */ /* 0x000fe400000010ff */
[----:B------:R-:W-:-:S07]  /*52c0*/  F2FP.BF16.F32.PACK_AB R96, R181, R96 ;  /* 0x00000060b560723e */ /* 0x000fce00000010ff */
.L_x_267:
[----:B------:R-:W0:Y:S01]  /*52d0*/  @P1 LDC.64 R126, c[0x0][0x478] ;  /* 0x00011e00ff7e1b82 */ /* 0x000e220000000a00 */
[----:B------:R-:W-:Y:S02]  /*52e0*/  PRMT R182, R52, 0x7632, R182 ;  /* 0x0000763234b67816 */ /* 0x000fe400000000b6 */
[----:B------:R-:W-:Y:S02]  /*52f0*/  PRMT R183, R53, 0x7632, R183 ;  /* 0x0000763235b77816 */ /* 0x000fe400000000b7 */
[----:B------:R-:W-:Y:S02]  /*5300*/  PRMT R184, R54, 0x7632, R184 ;  /* 0x0000763236b87816 */ /* 0x000fe400000000b8 */
[----:B------:R-:W-:Y:S01]  /*5310*/  PRMT R181, R55, 0x7632, R181 ;  /* 0x0000763237b57816 */ /* 0x000fe200000000b5 */
[----:B0-----:R-:W-:-:S04]  /*5320*/  @P1 IMAD.WIDE.U32 R126, R154, 0x10, R126 ;  /* 0x000000109a7e1825 */ /* 0x001fc800078e007e */
[----:B------:R-:W-:Y:S01]  /*5330*/  IMAD.WIDE.U32 R154, R154, 0x10, R188 ;  /* 0x000000109a9a7825 */ /* 0x000fe200078e00bc */
[----:B------:R0:W-:Y:S04]  /*5340*/  @P1 STG.E.128 desc[UR6][R126.64], R76 ;  /* 0x0000004c7e001986 */ /* 0x0001e8000c101d06 */
[----:B------:R1:W-:Y:S01]  /*5350*/  STG.E.128 desc[UR6][R154.64], R96 ;  /* 0x000000609a007986 */ /* 0x0003e2000c101d06 */
[----:B0-----:R-:W-:-:S05]  /*5360*/  IMAD.WIDE.U32 R126, R153, 0x10, R198 ;  /* 0x00000010997e7825 */ /* 0x001fca00078e00c6 */
[----:B-1----:R0:W5:Y:S01]  /*5370*/  LDG.E.128 R96, desc[UR6][R126.64] ;  /* 0x000000067e607981 */ /* 0x002162000c1e1d00 */
[----:B------:R-:W-:Y:S05]  /*5380*/  @!P1 BRA `(.L_x_268) ;  /* 0x0000000400349947 */ /* 0x000fea0003800000 */
[C-C-:B------:R-:W-:Y:S01]  /*5390*/  FFMA.FTZ R78, R121.reuse, R159, R122.reuse ;  /* 0x0000009f794e7223 */ /* 0x140fe2000001007a */
[C---:B------:R-:W-:Y:S01]  /*53a0*/  FFMA.FTZ R170, R121.reuse, R170, R122 ;  /* 0x000000aa79aa7223 */ /* 0x040fe2000001007a */
[----:B-----5:R-:W-:Y:S01]  /*53b0*/  PRMT R154, R98, 0x7632, R154 ;  /* 0x00007632629a7816 */ /* 0x020fe2000000009a */
[C-C-:B------:R-:W-:Y:S01]  /*53c0*/  FFMA.FTZ R159, R121.reuse, R160, R122.reuse ;  /* 0x000000a0799f7223 */ /* 0x140fe2000001007a */
[----:B------:R-:W-:Y:S01]  /*53d0*/  FADD.FTZ R79, -R78, R125 ;  /* 0x0000007d4e4f7221 */ /* 0x000fe20000010100 */
[C-C-:B------:R-:W-:Y:S01]  /*53e0*/  FFMA.FTZ R125, R121.reuse, R162, R122.reuse ;  /* 0x000000a2797d7223 */ /* 0x140fe2000001007a */
[----:B------:R-:W-:Y:S01]  /*53f0*/  FFMA.FTZ R78, R121, R161, R122 ;  /* 0x000000a1794e7223 */ /* 0x000fe2000001007a */
[----:B------:R-:W-:Y:S01]  /*5400*/  FADD.FTZ R167, -R170, R167 ;  /* 0x000000a7aaa77221 */ /* 0x000fe20000010100 */
[----:B0-----:R-:W-:Y:S01]  /*5410*/  SHF.L.U32 R127, R98, 0x10, RZ ;  /* 0x00000010627f7819 */ /* 0x001fe200000006ff */
[----:B------:R-:W-:Y:S01]  /*5420*/  FADD.FTZ R125, -R125, R158 ;  /* 0x0000009e7d7d7221 */ /* 0x000fe20000010100 */
[----:B------:R-:W-:Y:S01]  /*5430*/  FFMA.FTZ R98, R121, R165, R122 ;  /* 0x000000a579627223 */ /* 0x000fe2000001007a */
[----:B------:R-:W-:Y:S01]  /*5440*/  FADD.FTZ R157, -R78, R157 ;  /* 0x0000009d4e9d7221 */ /* 0x000fe20000010100 */
[C---:B------:R-:W-:Y:S01]  /*5450*/  PRMT R155, R99.reuse, 0x7632, R155 ;  /* 0x00007632639b7816 */ /* 0x040fe2000000009b */
[C---:B------:R-:W-:Y:S01]  /*5460*/  FMUL.FTZ R78, R152.reuse, R125 ;  /* 0x0000007d984e7220 */ /* 0x040fe20000410000 */
[----:B------:R-:W-:Y:S01]  /*5470*/  FMUL.FTZ R126, R152, R167 ;  /* 0x000000a7987e7220 */ /* 0x000fe20000410000 */
[----:B------:R-:W-:Y:S01]  /*5480*/  SHF.L.U32 R99, R99, 0x10, RZ ;  /* 0x0000001063637819 */ /* 0x000fe200000006ff */
[----:B------:R-:W-:Y:S01]  /*5490*/  FADD.FTZ R163, -R98, R163 ;  /* 0x000000a362a37221 */ /* 0x000fe20000010100 */
[----:B------:R-:W-:Y:S01]  /*54a0*/  FADD.FTZ R159, -R159, R156 ;  /* 0x0000009c9f9f7221 */ /* 0x000fe20000010100 */
[----:B------:R-:W-:Y:S01]  /*54b0*/  FFMA.FTZ R169, R121, R169, R122 ;  /* 0x000000a979a97223 */ /* 0x000fe2000001007a */
[----:B------:R-:W-:Y:S01]  /*54c0*/  SHF.L.U32 R156, R181, 0x10, RZ ;  /* 0x00000010b59c7819 */ /* 0x000fe200000006ff */
[-C--:B------:R-:W-:Y:S01]  /*54d0*/  FMUL.FTZ R98, R78, R151.reuse ;  /* 0x000000974e627220 */ /* 0x080fe20000410000 */
[----:B------:R-:W-:Y:S01]  /*54e0*/  SHF.L.U32 R158, R155, 0x10, RZ ;  /* 0x000000109b9e7819 */ /* 0x000fe200000006ff */
[----:B------:R-:W-:Y:S01]  /*54f0*/  FMUL.FTZ R155, R126, R151 ;  /* 0x000000977e9b7220 */ /* 0x000fe20000410000 */
[----:B------:R-:W-:Y:S01]  /*5500*/  SHF.L.U32 R161, R55, 0x10, RZ ;  /* 0x0000001037a17819 */ /* 0x000fe200000006ff */
[----:B------:R-:W-:Y:S01]  /*5510*/  FADD.FTZ R169, -R169, R166 ;  /* 0x000000a6a9a97221 */ /* 0x000fe20000010100 */
[----:B------:R-:W-:Y:S01]  /*5520*/  FMUL.FTZ R125, R98, R99 ;  /* 0x00000063627d7220 */ /* 0x000fe20000410000 */
[C---:B------:R-:W-:Y:S01]  /*5530*/  FMUL.FTZ R158, R155.reuse, R158 ;  /* 0x0000009e9b9e7220 */ /* 0x040fe20000410000 */
[----:B------:R-:W-:Y:S01]  /*5540*/  FMUL.FTZ R99, R155, R156 ;  /* 0x0000009c9b637220 */ /* 0x000fe20000410000 */
[----:B------:R-:W-:Y:S01]  /*5550*/  FFMA.FTZ R165, R121, R168, R122 ;  /* 0x000000a879a57223 */ /* 0x000fe2000001007a */
[C---:B------:R-:W-:Y:S01]  /*5560*/  FMUL.FTZ R155, R152.reuse, R157 ;  /* 0x0000009d989b7220 */ /* 0x040fe20000410000 */
[----:B------:R-:W-:Y:S01]  /*5570*/  FMUL.FTZ R156, R152, R169 ;  /* 0x000000a9989c7220 */ /* 0x000fe20000410000 */
[----:B------:R-:W-:Y:S01]  /*5580*/  FMUL.FTZ R98, R98, R161 ;  /* 0x000000a162627220 */ /* 0x000fe20000410000 */
[----:B------:R-:W-:Y:S01]  /*5590*/  FMUL.FTZ R166, R152, R159 ;  /* 0x0000009f98a67220 */ /* 0x000fe20000410000 */
[----:B------:R-:W-:Y:S01]  /*55a0*/  SHF.L.U32 R161, R54, 0x10, RZ ;  /* 0x0000001036a17819 */ /* 0x000fe200000006ff */
[----:B------:R-:W-:Y:S01]  /*55b0*/  FADD.FTZ R165, -R165, R164 ;  /* 0x000000a4a5a57221 */ /* 0x000fe20000010100 */
[----:B------:R-:W-:Y:S01]  /*55c0*/  PRMT R76, R97, 0x7632, R76 ;  /* 0x00007632614c7816 */ /* 0x000fe2000000004c */
[-C--:B------:R-:W-:Y:S01]  /*55d0*/  FMUL.FTZ R160, R155, R151.reuse ;  /* 0x000000979ba07220 */ /* 0x080fe20000410000 */
[----:B------:R-:W-:Y:S01]  /*55e0*/  SHF.L.U32 R167, R154, 0x10, RZ ;  /* 0x000000109aa77819 */ /* 0x000fe200000006ff */
[-C--:B------:R-:W-:Y:S01]  /*55f0*/  FMUL.FTZ R164, R156, R151.reuse ;  /* 0x000000979ca47220 */ /* 0x080fe20000410000 */
[----:B------:R-:W-:Y:S01]  /*5600*/  SHF.L.U32 R97, R97, 0x10, RZ ;  /* 0x0000001061617819 */ /* 0x000fe200000006ff */
[----:B------:R-:W-:Y:S01]  /*5610*/  FMUL.FTZ R162, R166, R151 ;  /* 0x00000097a6a27220 */ /* 0x000fe20000410000 */
[----:B------:R-:W-:Y:S01]  /*5620*/  SHF.L.U32 R157, R53, 0x10, RZ ;  /* 0x00000010359d7819 */ /* 0x000fe200000006ff */
[C---:B------:R-:W-:Y:S01]  /*5630*/  FMUL.FTZ R159, R160.reuse, R127 ;  /* 0x0000007fa09f7220 */ /* 0x040fe20000410000 */
[----:B------:R-:W-:Y:S01]  /*5640*/  FMUL.FTZ R154, R160, R161 ;  /* 0x000000a1a09a7220 */ /* 0x000fe20000410000 */
[----:B------:R-:W-:Y:S01]  /*5650*/  FMUL.FTZ R160, R164, R167 ;  /* 0x000000a7a4a07220 */ /* 0x000fe20000410000 */
[----:B------:R-:W-:Y:S01]  /*5660*/  SHF.L.U32 R179, R184, 0x10, RZ ;  /* 0x00000010b8b37819 */ /* 0x000fe200000006ff */
[C---:B------:R-:W-:Y:S01]  /*5670*/  FMUL.FTZ R161, R162.reuse, R97 ;  /* 0x00000061a2a17220 */ /* 0x040fe20000410000 */
[----:B------:R-:W-:Y:S01]  /*5680*/  FMUL.FTZ R167, R162, R157 ;  /* 0x0000009da2a77220 */ /* 0x000fe20000410000 */
[----:B------:R-:W-:Y:S01]  /*5690*/  PRMT R77, R96, 0x7632, R77 ;  /* 0x00007632604d7816 */ /* 0x000fe2000000004d */
[----:B------:R-:W-:Y:S01]  /*56a0*/  FMUL.FTZ R165, R152, R165 ;  /* 0x000000a598a57220 */ /* 0x000fe20000410000 */
[----:B------:R-:W-:Y:S01]  /*56b0*/  SHF.L.U32 R162, R76, 0x10, RZ ;  /* 0x000000104ca27819 */ /* 0x000fe200000006ff */
[C---:B------:R-:W-:Y:S01]  /*56c0*/  FMUL.FTZ R76, R152.reuse, R79 ;  /* 0x0000004f984c7220 */ /* 0x040fe20000410000 */
[----:B------:R-:W-:Y:S01]  /*56d0*/  FMUL.FTZ R97, R152, R163 ;  /* 0x000000a398617220 */ /* 0x000fe20000410000 */
        /* <DEDUP_REMOVED lines=11> */
[C---:B------:R-:W-:Y:S01]  /*5790*/  FMUL.FTZ R163, R77.reuse, R96 ;  /* 0x000000604da37220 */ /* 0x040fe20000410000 */
[----:B------:R-:W-:Y:S01]  /*57a0*/  FMUL.FTZ R96, R77, R164 ;  /* 0x000000a44d607220 */ /* 0x000fe20000410000 */
[C---:B------:R-:W-:Y:S01]  /*57b0*/  FMUL.FTZ R157, R79.reuse, R170 ;  /* 0x000000aa4f9d7220 */ /* 0x040fe20000410000 */
[----:B------:R-:W-:Y:S01]  /*57c0*/  FMUL.FTZ R164, R79, R168 ;  /* 0x000000a84fa47220 */ /* 0x000fe20000410000 */
[----:B------:R-:W-:-:S02]  /*57d0*/  F2FP.BF16.F32.PACK_AB R79, R126, R78 ;  /* 0x0000004e7e4f723e */ /* 0x000fc400000010ff */
[----:B------:R-:W-:Y:S02]  /*57e0*/  F2FP.BF16.F32.PACK_AB R76, R97, R76 ;  /* 0x0000004c614c723e */ /* 0x000fe400000010ff */
[----:B------:R-:W-:Y:S02]  /*57f0*/  F2FP.BF16.F32.PACK_AB R99, R99, R98 ;  /* 0x000000626363723e */ /* 0x000fe400000010ff */
[----:B------:R-:W-:Y:S02]  /*5800*/  F2FP.BF16.F32.PACK_AB R78, R156, R155 ;  /* 0x0000009b9c4e723e */ /* 0x000fe400000010ff */
[----:B------:R-:W-:Y:S02]  /*5810*/  F2FP.BF16.F32.PACK_AB R77, R165, R166 ;  /* 0x000000a6a54d723e */ /* 0x000fe400000010ff */
[----:B------:R-:W-:Y:S02]  /*5820*/  F2FP.BF16.F32.PACK_AB R98, R127, R154 ;  /* 0x0000009a7f62723e */ /* 0x000fe400000010ff */
[----:B------:R-:W-:-:S02]  /*5830*/  F2FP.BF16.F32.PACK_AB R97, R180, R167 ;  /* 0x000000a7b461723e */ /* 0x000fc400000010ff */
[----:B------:R-:W-:Y:S01]  /*5840*/  F2FP.BF16.F32.PACK_AB R96, R157, R96 ;  /* 0x000000609d60723e */ /* 0x000fe200000010ff */
[----:B------:R-:W-:Y:S06]  /*5850*/  BRA `(.L_x_269) ;  /* 0x0000000400207947 */ /* 0x000fec0003800000 */
.L_x_268:
[C-C-:B------:R-:W-:Y:S01]  /*5860*/  FFMA.FTZ R154, R121.reuse, R159, R122.reuse ;  /* 0x0000009f799a7223 */ /* 0x140fe2000001007a */
[C-C-:B------:R-:W-:Y:S01]  /*5870*/  FFMA.FTZ R179, R121.reuse, R160, R122.reuse ;  /* 0x000000a079b37223 */ /* 0x140fe2000001007a */
[----:B------:R-:W-:Y:S01]  /*5880*/  FFMA.FTZ R170, R121, R170, R122 ;  /* 0x000000aa79aa7223 */ /* 0x000fe2000001007a */
[----:B0----5:R-:W-:Y:S01]  /*5890*/  PRMT R126, R99, 0x7632, R126 ;  /* 0x00007632637e7816 */ /* 0x021fe2000000007e */
[----:B------:R-:W-:Y:S01]  /*58a0*/  FADD.FTZ R127, -R154, R125 ;  /* 0x0000007d9a7f7221 */ /* 0x000fe20000010100 */
[----:B------:R-:W-:Y:S01]  /*58b0*/  FFMA.FTZ R125, R121, R162, R122 ;  /* 0x000000a2797d7223 */ /* 0x000fe2000001007a */
[----:B------:R-:W-:Y:S01]  /*58c0*/  FADD.FTZ R179, -R179, R156 ;  /* 0x0000009cb3b37221 */ /* 0x000fe20000010100 */
[----:B------:R-:W-:Y:S01]  /*58d0*/  FFMA.FTZ R156, R121, R161, R122 ;  /* 0x000000a1799c7223 */ /* 0x000fe2000001007a */
[----:B------:R-:W-:Y:S01]  /*58e0*/  FADD.FTZ R167, -R170, R167 ;  /* 0x000000a7aaa77221 */ /* 0x000fe20000010100 */
[----:B------:R-:W-:Y:S01]  /*58f0*/  FADD.FTZ R125, -R125, R158 ;  /* 0x0000009e7d7d7221 */ /* 0x000fe20000010100 */
[----:B------:R-:W-:Y:S01]  /*5900*/  SHF.L.U32 R99, R99, 0x10, RZ ;  /* 0x0000001063637819 */ /* 0x000fe200000006ff */
[----:B------:R-:W-:Y:S01]  /*5910*/  FADD.FTZ R157, -R156, R157 ;  /* 0x0000009d9c9d7221 */ /* 0x000fe20000010100 */
[C---:B------:R-:W-:Y:S01]  /*5920*/  FMUL.FTZ R158, R152.reuse, R167 ;  /* 0x000000a7989e7220 */ /* 0x040fe20000410000 */
[----:B------:R-:W-:Y:S01]  /*5930*/  FMUL.FTZ R156, R152, R125 ;  /* 0x0000007d989c7220 */ /* 0x000fe20000410000 */
[--C-:B------:R-:W-:Y:S01]  /*5940*/  FFMA.FTZ R169, R121, R169, R122.reuse ;  /* 0x000000a979a97223 */ /* 0x100fe2000001007a */
[----:B------:R-:W-:Y:S01]  /*5950*/  SHF.L.U32 R181, R181, 0x10, RZ ;  /* 0x00000010b5b57819 */ /* 0x000fe200000006ff */
[C-C-:B------:R-:W-:Y:S01]  /*5960*/  FFMA.FTZ R180, R121.reuse, R165, R122.reuse ;  /* 0x000000a579b47223 */ /* 0x140fe2000001007a */
[-C--:B------:R-:W-:Y:S01]  /*5970*/  FMUL.FTZ R156, R156, R151.reuse ;  /* 0x000000979c9c7220 */ /* 0x080fe20000410000 */
[----:B------:R-:W-:Y:S01]  /*5980*/  SHF.L.U32 R167, R126, 0x10, RZ ;  /* 0x000000107ea77819 */ /* 0x000fe200000006ff */
[----:B------:R-:W-:Y:S01]  /*5990*/  FMUL.FTZ R160, R158, R151 ;  /* 0x000000979ea07220 */ /* 0x000fe20000410000 */
[----:B------:R-:W-:Y:S01]  /*59a0*/  FFMA.FTZ R165, R121, R168, R122 ;  /* 0x000000a879a57223 */ /* 0x000fe2000001007a */
[----:B------:R-:W-:Y:S01]  /*59b0*/  SHF.L.U32 R161, R55, 0x10, RZ ;  /* 0x0000001037a17819 */ /* 0x000fe200000006ff */
[----:B------:R-:W-:Y:S01]  /*59c0*/  FADD.FTZ R169, -R169, R166 ;  /* 0x000000a6a9a97221 */ /* 0x000fe20000010100 */
[----:B------:R-:W-:Y:S01]  /*59d0*/  FMUL.FTZ R125, R156, R99 ;  /* 0x000000639c7d7220 */ /* 0x000fe20000410000 */
[C---:B------:R-:W-:Y:S01]  /*59e0*/  FMUL.FTZ R158, R160.reuse, R167 ;  /* 0x000000a7a09e7220 */ /* 0x040fe20000410000 */
[----:B------:R-:W-:Y:S01]  /*59f0*/  FMUL.FTZ R99, R160, R181 ;  /* 0x000000b5a0637220 */ /* 0x000fe20000410000 */
[----:B------:R-:W-:Y:S01]  /*5a00*/  PRMT R155, R98, 0x7632, R155 ;  /* 0x00007632629b7816 */ /* 0x000fe2000000009b */
[----:B------:R-:W-:Y:S01]  /*5a10*/  FADD.FTZ R165, -R165, R164 ;  /* 0x000000a4a5a57221 */ /* 0x000fe20000010100 */
[----:B------:R-:W-:Y:S01]  /*5a20*/  FMUL.FTZ R160, R152, R157 ;  /* 0x0000009d98a07220 */ /* 0x000fe20000410000 */
[----:B------:R-:W-:Y:S01]  /*5a30*/  FMUL.FTZ R126, R156, R161 ;  /* 0x000000a19c7e7220 */ /* 0x000fe20000410000 */
[C---:B------:R-:W-:Y:S01]  /*5a40*/  FMUL.FTZ R164, R152.reuse, R169 ;  /* 0x000000a998a47220 */ /* 0x040fe20000410000 */
        /* <DEDUP_REMOVED lines=9> */
[----:B------:R-:W-:Y:S01]  /*5ae0*/  SHF.L.U32 R162, R53, 0x10, RZ ;  /* 0x0000001035a27819 */ /* 0x000fe200000006ff */
[----:B------:R-:W-:Y:S01]  /*5af0*/  FMUL.FTZ R167, R160, R161 ;  /* 0x000000a1a0a77220 */ /* 0x000fe20000410000 */
[C---:B------:R-:W-:Y:S01]  /*5b00*/  PRMT R98, R97.reuse, 0x7632, R98 ;  /* 0x0000763261627816 */ /* 0x040fe20000000062 */
[----:B------:R-:W-:Y:S01]  /*5b10*/  FADD.FTZ R163, -R180, R163 ;  /* 0x000000a3b4a37221 */ /* 0x000fe20000010100 */
[C---:B------:R-:W-:Y:S01]  /*5b20*/  FMUL.FTZ R160, R164.reuse, R157 ;  /* 0x0000009da4a07220 */ /* 0x040fe20000410000 */
[----:B------:R-:W-:Y:S01]  /*5b30*/  SHF.L.U32 R154, R97, 0x10, RZ ;  /* 0x00000010619a7819 */ /* 0x000fe200000006ff */
[----:B------:R-:W-:Y:S01]  /*5b40*/  FMUL.FTZ R168, R164, R181 ;  /* 0x000000b5a4a87220 */ /* 0x000fe20000410000 */
        /* <DEDUP_REMOVED lines=24> */
[----:B------:R-:W-:-:S07]  /*5cd0*/  F2FP.BF16.F32.PACK_AB R96, R155, R96 ;  /* 0x000000609b60723e */ /* 0x000fce00000010ff */
.L_x_269:
[----:B------:R-:W0:Y:S01]  /*5ce0*/  @P1 LDC.64 R126, c[0x0][0x478] ;  /* 0x00011e00ff7e1b82 */ /* 0x000e220000000a00 */
[----:B------:R-:W-:Y:S01]  /*5cf0*/  IMAD.WIDE.U32 R154, R153, 0x10, R188 ;  /* 0x00000010999a7825 */ /* 0x000fe200078e00bc */
[----:B------:R-:W-:Y:S02]  /*5d00*/  PRMT R165, R44, 0x7632, R165 ;  /* 0x000076322ca57816 */ /* 0x000fe400000000a5 */
[----:B------:R-:W-:Y:S01]  /*5d10*/  PRMT R166, R45, 0x7632, R166 ;  /* 0x000076322da67816 */ /* 0x000fe200000000a6 */
[----:B------:R-:W-:Y:S01]  /*5d20*/  IMAD.WIDE.U32 R156, R2, 0x10, R198 ;  /* 0x00000010029c7825 */ /* 0x000fe200078e00c6 */
[----:B------:R-:W-:Y:S02]  /*5d30*/  PRMT R167, R46, 0x7632, R167 ;  /* 0x000076322ea77816 */ /* 0x000fe400000000a7 */
[----:B------:R-:W-:Y:S01]  /*5d40*/  PRMT R168, R47, 0x7632, R168 ;  /* 0x000076322fa87816 */ /* 0x000fe200000000a8 */
[----:B0-----:R-:W-:-:S05]  /*5d50*/  @P1 IMAD.WIDE.U32 R126, R153, 0x10, R126 ;  /* 0x00000010997e1825 */ /* 0x001fca00078e007e */
[----:B------:R-:W-:Y:S04]  /*5d60*/  @P1 STG.E.128 desc[UR6][R126.64], R76 ;  /* 0x0000004c7e001986 */ /* 0x000fe8000c101d06 */
[----:B------:R0:W-:Y:S04]  /*5d70*/  STG.E.128 desc[UR6][R154.64], R96 ;  /* 0x000000609a007986 */ /* 0x0001e8000c101d06 */
[----:B0-----:R0:W5:Y:S01]  /*5d80*/  LDG.E.128 R96, desc[UR6][R156.64] ;  /* 0x000000069c607981 */ /* 0x001162000c1e1d00 */
[----:B------:R-:W-:Y:S05]  /*5d90*/  @!P1 BRA `(.L_x_270) ;  /* 0x0000000400349947 */ /* 0x000fea0003800000 */
        /* <DEDUP_REMOVED lines=8> */
[----:B------:R-:W-:Y:S01]  /*5e20*/  FFMA.FTZ R110, R121, R111, R122 ;  /* 0x0000006f796e7223 */ /* 0x000fe2000001007a */
[----:B------:R-:W-:Y:S01]  /*5e30*/  FADD.FTZ R119, -R119, R106 ;  /* 0x0000006a77777221 */ /* 0x000fe20000010100 */
[----:B-----5:R-:W-:Y:S01]  /*5e40*/  PRMT R120, R99, 0x7632, R120 ;  /* 0x0000763263787816 */ /* 0x020fe20000000078 */
[----:B------:R-:W-:Y:S01]  /*5e50*/  FADD.FTZ R79, -R79, R108 ;  /* 0x0000006c4f4f7221 */ /* 0x000fe20000010100 */
[----:B------:R-:W-:Y:S01]  /*5e60*/  SHF.L.U32 R121, R99, 0x10, RZ ;  /* 0x0000001063797819 */ /* 0x000fe200000006ff */
[----:B------:R-:W-:Y:S01]  /*5e70*/  FADD.FTZ R99, -R126, R113 ;  /* 0x000000717e637221 */ /* 0x000fe20000010100 */
[----:B------:R-:W-:Y:S01]  /*5e80*/  FMUL.FTZ R127, R152, R127 ;  /* 0x0000007f987f7220 */ /* 0x000fe20000410000 */
[----:B------:R-:W-:Y:S01]  /*5e90*/  FADD.FTZ R109, -R78, R109 ;  /* 0x0000006d4e6d7221 */ /* 0x000fe20000010100 */
[----:B------:R-:W-:Y:S01]  /*5ea0*/  FADD.FTZ R105, -R105, R114 ;  /* 0x0000007269697221 */ /* 0x000fe20000010100 */
[----:B------:R-:W-:Y:S01]  /*5eb0*/  FADD.FTZ R111, -R110, R107 ;  /* 0x0000006b6e6f7221 */ /* 0x000fe20000010100 */
[----:B------:R-:W-:Y:S01]  /*5ec0*/  FMUL.FTZ R126, R152, R119 ;  /* 0x00000077987e7220 */ /* 0x000fe20000410000 */
[----:B------:R-:W-:Y:S01]  /*5ed0*/  FADD.FTZ R115, -R118, R115 ;  /* 0x0000007376737221 */ /* 0x000fe20000010100 */
[----:B------:R-:W-:Y:S01]  /*5ee0*/  SHF.L.U32 R114, R168, 0x10, RZ ;  /* 0x00000010a8727819 */ /* 0x000fe200000006ff */
[----:B------:R-:W-:Y:S01]  /*5ef0*/  FMUL.FTZ R108, R152, R79 ;  /* 0x0000004f986c7220 */ /* 0x000fe20000410000 */
[C---:B------:R-:W-:Y:S01]  /*5f00*/  PRMT R112, R98.reuse, 0x7632, R112 ;  /* 0x0000763262707816 */ /* 0x040fe20000000070 */
[----:B------:R-:W-:Y:S01]  /*5f10*/  FMUL.FTZ R79, R127, R151 ;  /* 0x000000977f4f7220 */ /* 0x000fe20000410000 */
[----:B------:R-:W-:Y:S01]  /*5f20*/  SHF.L.U32 R117, R98, 0x10, RZ ;  /* 0x0000001062757819 */ /* 0x000fe200000006ff */
[C---:B------:R-:W-:Y:S01]  /*5f30*/  FMUL.FTZ R98, R152.reuse, R109 ;  /* 0x0000006d98627220 */ /* 0x040fe20000410000 */
[----:B------:R-:W-:Y:S01]  /*5f40*/  SHF.L.U32 R113, R47, 0x10, RZ ;  /* 0x000000102f717819 */ /* 0x000fe200000006ff */
[----:B------:R-:W-:Y:S01]  /*5f50*/  FMUL.FTZ R99, R152, R99 ;  /* 0x0000006398637220 */ /* 0x000fe20000410000 */
[----:B------:R-:W-:Y:S01]  /*5f60*/  SHF.L.U32 R106, R120, 0x10, RZ ;  /* 0x00000010786a7819 */ /* 0x000fe200000006ff */
[----:B------:R-:W-:Y:S01]  /*5f70*/  FMUL.FTZ R107, R152, R105 ;  /* 0x00000069986b7220 */ /* 0x000fe20000410000 */
[----:B------:R-:W-:Y:S01]  /*5f80*/  FMUL.FTZ R78, R126, R151 ;  /* 0x000000977e4e7220 */ /* 0x000fe20000410000 */
[C---:B------:R-:W-:Y:S01]  /*5f90*/  FMUL.FTZ R120, R152.reuse, R111 ;  /* 0x0000006f98787220 */ /* 0x040fe20000410000 */
[----:B------:R-:W-:Y:S01]  /*5fa0*/  FMUL.FTZ R152, R152, R115 ;  /* 0x0000007398987220 */ /* 0x000fe20000410000 */
[----:B------:R-:W-:Y:S01]  /*5fb0*/  FMUL.FTZ R154, R79, R114 ;  /* 0x000000724f9a7220 */ /* 0x000fe20000410000 */
[----:B------:R-:W-:Y:S01]  /*5fc0*/  PRMT R77, R97, 0x7632, R77 ;  /* 0x00007632614d7816 */ /* 0x000fe2000000004d */
[C---:B------:R-:W-:Y:S01]  /*5fd0*/  FMUL.FTZ R119, R78.reuse, R113 ;  /* 0x000000714e777220 */ /* 0x040fe20000410000 */
[----:B------:R-:W-:Y:S01]  /*5fe0*/  SHF.L.U32 R116, R167, 0x10, RZ ;  /* 0x00000010a7747819 */ /* 0x000fe200000006ff */
        /* <DEDUP_REMOVED lines=9> */
[----:B------:R-:W-:Y:S01]  /*6080*/  PRMT R76, R96, 0x7632, R76 ;  /* 0x00007632604c7816 */ /* 0x000fe2000000004c */
[C---:B------:R-:W-:Y:S01]  /*6090*/  FMUL.FTZ R111, R113.reuse, R114 ;  /* 0x00000072716f7220 */ /* 0x040fe20000410000 */
[----:B------:R-:W-:Y:S01]  /*60a0*/  FMUL.FTZ R122, R113, R116 ;  /* 0x00000074717a7220 */ /* 0x000fe20000410000 */
[C---:B------:R-:W-:Y:S01]  /*60b0*/  FMUL.FTZ R113, R78.reuse, R97 ;  /* 0x000000614e717220 */ /* 0x040fe20000410000 */
[----:B------:R-:W-:Y:S01]  /*60c0*/  FMUL.FTZ R97, R78, R79 ;  /* 0x0000004f4e617220 */ /* 0x000fe20000410000 */
[----:B------:R-:W-:Y:S01]  /*60d0*/  SHF.L.U32 R116, R166, 0x10, RZ ;  /* 0x00000010a6747819 */ /* 0x000fe200000006ff */
[C---:B------:R-:W-:Y:S01]  /*60e0*/  FMUL.FTZ R112, R106.reuse, R117 ;  /* 0x000000756a707220 */ /* 0x040fe20000410000 */
        /* <DEDUP_REMOVED lines=9> */
[----:B------:R-:W-:Y:S01]  /*6180*/  FMUL.FTZ R118, R79, R116 ;  /* 0x000000744f767220 */ /* 0x000fe20000410000 */
[----:B------:R-:W-:Y:S01]  /*6190*/  FMUL.FTZ R115, R77, R96 ;  /* 0x000000604d737220 */ /* 0x000fe20000410000 */
[----:B------:R-:W-:Y:S01]  /*61a0*/  FMUL.FTZ R116, R151, R76 ;  /* 0x0000004c97747220 */ /* 0x000fe20000410000 */
[----:B------:R-:W-:Y:S01]  /*61b0*/  FMUL.FTZ R96, R77, R78 ;  /* 0x0000004e4d607220 */ /* 0x000fe20000410000 */
[----:B------:R-:W-:Y:S01]  /*61c0*/  FMUL.FTZ R151, R151, R106 ;  /* 0x0000006a97977220 */ /* 0x000fe20000410000 */
        /* <DEDUP_REMOVED lines=10> */
.L_x_270:
        /* <DEDUP_REMOVED lines=17> */
[C---:B-----5:R-:W-:Y:S01]  /*6380*/  PRMT R121, R99.reuse, 0x7632, R121 ;  /* 0x0000763263797816 */ /* 0x060fe20000000079 */
        /* <DEDUP_REMOVED lines=17> */
[----:B------:R-:W-:Y:S01]  /*64a0*/  FMUL.FTZ R115, R114, R151 ;  /* 0x0000009772737220 */ /* 0x000fe20000410000 */
[----:B------:R-:W-:Y:S01]  /*64b0*/  FMUL.FTZ R105, R152, R121 ;  /* 0x0000007998697220 */ /* 0x000fe20000410000 */
[----:B------:R-:W-:Y:S01]  /*64c0*/  SHF.L.U32 R112, R98, 0x10, RZ ;  /* 0x0000001062707819 */ /* 0x000fe200000006ff */
[----:B------:R-:W-:Y:S01]  /*64d0*/  FMUL.FTZ R121, R152, R109 ;  /* 0x0000006d98797220 */ /* 0x000fe20000410000 */
[----:B------:R-:W-:Y:S01]  /*64e0*/  SHF.L.U32 R114, R46, 0x10, RZ ;  /* 0x000000102e727819 */ /* 0x000fe200000006ff */
[-C--:B------:R-:W-:Y:S01]  /*64f0*/  FMUL.FTZ R113, R116, R151.reuse ;  /* 0x0000009774717220 */ /* 0x080fe20000410000 */
[----:B------:R-:W-:Y:S01]  /*6500*/  SHF.L.U32 R99, R97, 0x10, RZ ;  /* 0x0000001061637819 */ /* 0x000fe200000006ff */
[----:B------:R-:W-:Y:S01]  /*6510*/  FMUL.FTZ R118, R118, R151 ;  /* 0x0000009776767220 */ /* 0x000fe20000410000 */
[----:B------:R-:W-:Y:S01]  /*6520*/  SHF.L.U32 R109, R45, 0x10, RZ ;  /* 0x000000102d6d7819 */ /* 0x000fe200000006ff */
[C---:B------:R-:W-:Y:S01]  /*6530*/  FMUL.FTZ R112, R113.reuse, R112 ;  /* 0x0000007071707220 */ /* 0x040fe20000410000 */
[----:B------:R-:W-:Y:S01]  /*6540*/  PRMT R111, R98, 0x7632, R111 ;  /* 0x00007632626f7816 */ /* 0x000fe2000000006f */
[----:B------:R-:W-:Y:S01]  /*6550*/  FMUL.FTZ R117, R113, R114 ;  /* 0x0000007271757220 */ /* 0x000fe20000410000 */
[----:B------:R-:W-:Y:S01]  /*6560*/  PRMT R98, R97, 0x7632, R98 ;  /* 0x0000763261627816 */ /* 0x000fe20000000062 */
[C---:B------:R-:W-:Y:S01]  /*6570*/  FMUL.FTZ R113, R106.reuse, R99 ;  /* 0x000000636a717220 */ /* 0x040fe20000410000 */
[----:B------:R-:W-:Y:S01]  /*6580*/  FMUL.FTZ R109, R106, R109 ;  /* 0x0000006d6a6d7220 */ /* 0x000fe20000410000 */
[----:B------:R-:W-:Y:S01]  /*6590*/  PRMT R97, R96, 0x7632, R97 ;  /* 0x0000763260617816 */ /* 0x000fe20000000061 */
[----:B------:R-:W-:Y:S01]  /*65a0*/  FMUL.FTZ R108, R108, R151 ;  /* 0x000000976c6c7220 */ /* 0x000fe20000410000 */
[----:B------:R-:W-:-:S02]  /*65b0*/  SHF.L.U32 R114, R98, 0x10, RZ ;  /* 0x0000001062727819 */ /* 0x000fc400000006ff */
[----:B------:R-:W-:Y:S02]  /*65c0*/  SHF.L.U32 R106, R166, 0x10, RZ ;  /* 0x00000010a66a7819 */ /* 0x000fe400000006ff */
[----:B------:R-:W-:Y:S01]  /*65d0*/  SHF.L.U32 R96, R96, 0x10, RZ ;  /* 0x0000001060607819 */ /* 0x000fe200000006ff */
[----:B------:R-:W-:Y:S01]  /*65e0*/  FMUL.FTZ R114, R115, R114 ;  /* 0x0000007273727220 */ /* 0x000fe20000410000 */
[----:B------:R-:W-:Y:S01]  /*65f0*/  SHF.L.U32 R111, R111, 0x10, RZ ;  /* 0x000000106f6f7819 */ /* 0x000fe200000006ff */
[----:B------:R-:W-:Y:S01]  /*6600*/  FMUL.FTZ R106, R115, R106 ;  /* 0x0000006a736a7220 */ /* 0x000fe20000410000 */
[----:B------:R-:W-:Y:S01]  /*6610*/  SHF.L.U32 R98, R44, 0x10, RZ ;  /* 0x000000102c627819 */ /* 0x000fe200000006ff */
[----:B------:R-:W-:Y:S01]  /*6620*/  FMUL.FTZ R115, R107, R96 ;  /* 0x000000606b737220 */ /* 0x000fe20000410000 */
[----:B------:R-:W-:Y:S01]  /*6630*/  SHF.L.U32 R119, R167, 0x10, RZ ;  /* 0x00000010a7777819 */ /* 0x000fe200000006ff */
[C---:B------:R-:W-:Y:S01]  /*6640*/  FMUL.FTZ R111, R118.reuse, R111 ;  /* 0x0000006f766f7220 */ /* 0x040fe20000410000 */
[----:B------:R-:W-:Y:S01]  /*6650*/  SHF.L.U32 R99, R165, 0x10, RZ ;  /* 0x00000010a5637819 */ /* 0x000fe200000006ff */
[----:B------:R-:W-:Y:S01]  /*6660*/  FMUL.FTZ R96, R107, R98 ;  /* 0x000000626b607220 */ /* 0x000fe20000410000 */
[----:B------:R-:W-:Y:S01]  /*6670*/  SHF.L.U32 R97, R97, 0x10, RZ ;  /* 0x0000001061617819 */ /* 0x000fe200000006ff */
[----:B------:R-:W-:-:S02]  /*6680*/  FMUL.FTZ R118, R118, R119 ;  /* 0x0000007776767220 */ /* 0x000fc40000410000 */
[C---:B------:R-:W-:Y:S01]  /*6690*/  FMUL.FTZ R107, R108.reuse, R99 ;  /* 0x000000636c6b7220 */ /* 0x040fe20000410000 */
[----:B------:R-:W-:Y:S01]  /*66a0*/  F2FP.BF16.F32.PACK_AB R99, R121, R120 ;  /* 0x000000787963723e */ /* 0x000fe200000010ff */
[----:B------:R-:W-:Y:S01]  /*66b0*/  FMUL.FTZ R116, R108, R97 ;  /* 0x000000616c747220 */ /* 0x000fe20000410000 */
[----:B------:R-:W-:Y:S02]  /*66c0*/  F2FP.BF16.F32.PACK_AB R98, R118, R117 ;  /* 0x000000757662723e */ /* 0x000fe400000010ff */
[----:B------:R-:W-:Y:S02]  /*66d0*/  F2FP.BF16.F32.PACK_AB R97, R106, R109 ;  /* 0x0000006d6a61723e */ /* 0x000fe400000010ff */
[----:B------:R-:W-:-:S07]  /*66e0*/  F2FP.BF16.F32.PACK_AB R96, R107, R96 ;  /* 0x000000606b60723e */ /* 0x000fce00000010ff */
.L_x_271:
[----:B------:R-:W1:Y:S01]  /*66f0*/  @P1 LDC.64 R106, c[0x0][0x478] ;  /* 0x00011e00ff6a1b82 */ /* 0x000e620000000a00 */
[----:B------:R-:W-:-:S04]  /*6700*/  IMAD.WIDE.U32 R108, R2, 0x10, R188 ;  /* 0x00000010026c7825 */ /* 0x000fc800078e00bc */
[----:B-1----:R-:W-:-:S05]  /*6710*/  @P1 IMAD.WIDE.U32 R106, R2, 0x10, R106 ;  /* 0x00000010026a1825 */ /* 0x002fca00078e006a */
[----:B------:R1:W-:Y:S04]  /*6720*/  @P1 STG.E.128 desc[UR6][R106.64], R76 ;  /* 0x0000004c6a001986 */ /* 0x0003e8000c101d06 */
[----:B------:R1:W-:Y:S01]  /*6730*/  STG.E.128 desc[UR6][R108.64], R96 ;  /* 0x000000606c007986 */ /* 0x0003e2000c101d06 */
[----:B------:R-:W-:Y:S05]  /*6740*/  BRA `(.L_x_272) ;  /* 0x0000002c00a87947 */ /* 0x000fea0003800000 */
.L_x_263:
[----:B------:R-:W0:Y:S02]  /*6750*/  LDC.64 R198, c[0x0][0x390] ;  /* 0x0000e400ffc67b82 */ /* 0x000e240000000a00 */
[----:B0-----:R-:W-:-:S06]  /*6760*/  IMAD.WIDE.U32 R96, R155, 0x10, R198 ;  /* 0x000000109b607825 */ /* 0x001fcc00078e00c6 */
[----:B------:R-:W5:Y:S01]  /*6770*/  LDG.E.128 R96, desc[UR6][R96.64] ;  /* 0x0000000660607981 */ /* 0x000f62000c1e1d00 */
[----:B------:R-:W-:Y:S01]  /*6780*/  UISETP.NE.U32.AND UP0, UPT, UR14, URZ, UPT ;  /* 0x000000ff0e00728c */ /* 0x000fe2000bf05070 */
[----:B------:R-:W-:Y:S02]  /*6790*/  PRMT R200, R60, 0x7632, R200 ;  /* 0x000076323cc87816 */ /* 0x000fe400000000c8 */
[----:B------:R-:W-:Y:S01]  /*67a0*/  PRMT R201, R61, 0x7632, R201 ;  /* 0x000076323dc97816 */ /* 0x000fe200000000c9 */
[----:B------:R-:W-:Y:S01]  /*67b0*/  UISETP.NE.AND.EX UP0, UPT, UR15, URZ, UPT, UP0 ;  /* 0x000000ff0f00728c */ /* 0x000fe2000bf05300 */
[----:B------:R-:W-:Y:S02]  /*67c0*/  PRMT R202, R62, 0x7632, R202 ;  /* 0x000076323eca7816 */ /* 0x000fe400000000ca */
[----:B------:R-:W-:-:S06]  /*67d0*/  PRMT R203, R63, 0x7632, R203 ;  /* 0x000076323fcb7816 */ /* 0x000fcc00000000cb */
[----:B------:R-:W-:Y:S05]  /*67e0*/  BRA.U UP0, `(.L_x_273) ;  /* 0x0000000500547547 */ /* 0x000fea000b800000 */
[----:B------:R-:W-:Y:S01]  /*67f0*/  FFMA.FTZ R101, R121, R0, R122 ;  /* 0x0000000079657223 */ /* 0x000fe2000001007a */
[----:B------:R-:W-:Y:S01]  /*6800*/  PRMT R0, R91, 0x7632, R0 ;  /* 0x000076325b007816 */ /* 0x000fe20000000000 */
[C-C-:B------:R-:W-:Y:S01]  /*6810*/  FFMA.FTZ R188, R121.reuse, R188, R122.reuse ;  /* 0x000000bc79bc7223 */ /* 0x140fe2000001007a */
[C-C-:B------:R-:W-:Y:S01]  /*6820*/  FFMA.FTZ R103, R121.reuse, R189, R122.reuse ;  /* 0x000000bd79677223 */ /* 0x140fe2000001007a */
[----:B------:R-:W-:Y:S01]  /*6830*/  FFMA.FTZ R193, R121, R193, R122 ;  /* 0x000000c179c17223 */ /* 0x000fe2000001007a */
[----:B------:R-:W-:Y:S01]  /*6840*/  SHF.L.U32 R187, R0, 0x10, RZ ;  /* 0x0000001000bb7819 */ /* 0x000fe200000006ff */
[----:B------:R-:W-:Y:S01]  /*6850*/  FADD.FTZ R127, -R188, R127 ;  /* 0x0000007fbc7f7221 */ /* 0x000fe20000010100 */
[----:B------:R-:W-:Y:S01]  /*6860*/  PRMT R0, R88, 0x7632, R0 ;  /* 0x0000763258007816 */ /* 0x000fe20000000000 */
[----:B------:R-:W-:Y:S01]  /*6870*/  FADD.FTZ R103, -R103, R124 ;  /* 0x0000007c67677221 */ /* 0x000fe20000010100 */
[----:B------:R-:W-:Y:S01]  /*6880*/  FADD.FTZ R101, -R101, R126 ;  /* 0x0000007e65657221 */ /* 0x000fe20000010100 */
[----:B------:R-:W-:Y:S01]  /*6890*/  FFMA.FTZ R190, R121, R190, R122 ;  /* 0x000000be79be7223 */ /* 0x000fe2000001007a */
[----:B------:R-:W-:Y:S01]  /*68a0*/  SHF.L.U32 R0, R0, 0x10, RZ ;  /* 0x0000001000007819 */ /* 0x000fe200000006ff */
[----:B------:R-:W-:Y:S01]  /*68b0*/  FADD.FTZ R126, -R193, R104 ;  /* 0x00000068c17e7221 */ /* 0x000fe20000010100 */
[----:B------:R-:W-:Y:S01]  /*68c0*/  SHF.L.U32 R188, R88, 0x10, RZ ;  /* 0x0000001058bc7819 */ /* 0x000fe200000006ff */
[----:B------:R-:W-:Y:S01]  /*68d0*/  FFMA.FTZ R197, R121, R197, R122 ;  /* 0x000000c579c57223 */ /* 0x000fe2000001007a */
[----:B------:R-:W-:Y:S01]  /*68e0*/  FADD.FTZ R123, -R190, R123 ;  /* 0x0000007bbe7b7221 */ /* 0x000fe20000010100 */
[C---:B------:R-:W-:Y:S01]  /*68f0*/  FFMA.FTZ R124, R152.reuse, R127, R0 ;  /* 0x0000007f987c7223 */ /* 0x040fe20000010000 */
[----:B------:R-:W-:Y:S01]  /*6900*/  SHF.L.U32 R127, R91, 0x10, RZ ;  /* 0x000000105b7f7819 */ /* 0x000fe200000006ff */
[----:B------:R-:W-:Y:S01]  /*6910*/  FADD.FTZ R100, -R197, R196 ;  /* 0x000000c4c5647221 */ /* 0x000fe20000010100 */
[----:B------:R-:W-:Y:S01]  /*6920*/  SHF.L.U32 R190, R89, 0x10, RZ ;  /* 0x0000001059be7819 */ /* 0x000fe200000006ff */
[C---:B------:R-:W-:Y:S01]  /*6930*/  FFMA.FTZ R188, R152.reuse, R101, R188 ;  /* 0x0000006598bc7223 */ /* 0x040fe200000100bc */
[----:B------:R-:W-:Y:S01]  /*6940*/  FFMA.FTZ R192, R121, R192, R122 ;  /* 0x000000c079c07223 */ /* 0x000fe2000001007a */
[C---:B------:R-:W-:Y:S01]  /*6950*/  FFMA.FTZ R0, R152.reuse, R126, R127 ;  /* 0x0000007e98007223 */ /* 0x040fe2000001007f */
[----:B------:R-:W-:Y:S01]  /*6960*/  SHF.L.U32 R126, R63, 0x10, RZ ;  /* 0x000000103f7e7819 */ /* 0x000fe200000006ff */
[----:B------:R-:W-:Y:S01]  /*6970*/  FFMA.FTZ R190, R152, R103, R190 ;  /* 0x0000006798be7223 */ /* 0x000fe200000100be */
[C---:B-----5:R-:W-:Y:S01]  /*6980*/  PRMT R103, R99.reuse, 0x7632, R103 ;  /* 0x0000763263677816 */ /* 0x060fe20000000067 */
[----:B------:R-:W-:Y:S01]  /*6990*/  FMUL.FTZ R101, R0, R151 ;  /* 0x0000009700657220 */ /* 0x000fe20000410000 */
[----:B------:R-:W-:Y:S01]  /*69a0*/  SHF.L.U32 R0, R99, 0x10, RZ ;  /* 0x0000001063007819 */ /* 0x000fe200000006ff */
[----:B------:R-:W-:Y:S01]  /*69b0*/  FFMA.FTZ R100, R152, R100, R187 ;  /* 0x0000006498647223 */ /* 0x000fe200000100bb */
[----:B------:R-:W-:Y:S01]  /*69c0*/  FADD.FTZ R191, -R192, R191 ;  /* 0x000000bfc0bf7221 */ /* 0x000fe20000010100 */
[----:B------:R-:W-:Y:S01]  /*69d0*/  SHF.L.U32 R192, R90, 0x10, RZ ;  /* 0x000000105ac07819 */ /* 0x000fe200000006ff */
[----:B------:R-:W-:Y:S01]  /*69e0*/  FMUL.FTZ R99, R126, R101 ;  /* 0x000000657e637220 */ /* 0x000fe20000410000 */
[----:B------:R-:W-:Y:S01]  /*69f0*/  FMUL.FTZ R0, R101, R0 ;  /* 0x0000000065007220 */ /* 0x000fe20000410000 */
[----:B------:R-:W-:Y:S01]  /*6a00*/  SHF.L.U32 R103, R103, 0x10, RZ ;  /* 0x0000001067677819 */ /* 0x000fe200000006ff */
[----:B------:R-:W-:Y:S01]  /*6a10*/  FMUL.FTZ R126, R100, R151 ;  /* 0x00000097647e7220 */ /* 0x000fe20000410000 */
[----:B------:R-:W-:Y:S01]  /*6a20*/  SHF.L.U32 R101, R203, 0x10, RZ ;  /* 0x00000010cb657819 */ /* 0x000fe200000006ff */
[----:B------:R-:W-:Y:S01]  /*6a30*/  FFMA.FTZ R192, R152, R123, R192 ;  /* 0x0000007b98c07223 */ /* 0x000fe200000100c0 */
[----:B------:R-:W-:Y:S01]  /*6a40*/  PRMT R104, R90, 0x7632, R104 ;  /* 0x000076325a687816 */ /* 0x000fe20000000068 */
[----:B------:R-:W-:Y:S01]  /*6a50*/  FFMA.FTZ R195, R121, R195, R122 ;  /* 0x000000c379c37223 */ /* 0x000fe2000001007a */
[----:B------:R-:W-:Y:S01]  /*6a60*/  FMUL.FTZ R100, R126, R103 ;  /* 0x000000677e647220 */ /* 0x000fe20000410000 */
[----:B------:R-:W-:Y:S01]  /*6a70*/  FMUL.FTZ R126, R101, R126 ;  /* 0x0000007e657e7220 */ /* 0x000fe20000410000 */
[----:B------:R-:W-:Y:S01]  /*6a80*/  PRMT R102, R89, 0x7632, R102 ;  /* 0x0000763259667816 */ /* 0x000fe20000000066 */
[-C--:B------:R-:W-:Y:S01]  /*6a90*/  FMUL.FTZ R192, R192, R151.reuse ;  /* 0x00000097c0c07220 */ /* 0x080fe20000410000 */
[----:B------:R-:W-:Y:S01]  /*6aa0*/  SHF.L.U32 R101, R98, 0x10, RZ ;  /* 0x0000001062657819 */ /* 0x000fe200000006ff */
        /* <DEDUP_REMOVED lines=8> */
[----:B------:R-:W-:Y:S01]  /*6b30*/  FFMA.FTZ R102, R152, R195, R187 ;  /* 0x000000c398667223 */ /* 0x000fe200000100bb */
        /* <DEDUP_REMOVED lines=15> */
[----:B------:R-:W-:Y:S01]  /*6c30*/  FMUL.FTZ R104, R190, R123 ;  /* 0x0000007bbe687220 */ /* 0x000fe20000410000 */
[C---:B------:R-:W-:Y:S01]  /*6c40*/  PRMT R123, R96.reuse, 0x7632, R123 ;  /* 0x00007632607b7816 */ /* 0x040fe2000000007b */
[----:B------:R-:W-:Y:S01]  /*6c50*/  FMUL.FTZ R190, R187, R190 ;  /* 0x000000bebbbe7220 */ /* 0x000fe20000410000 */
[----:B------:R-:W-:Y:S01]  /*6c60*/  SHF.L.U32 R187, R96, 0x10, RZ ;  /* 0x0000001060bb7819 */ /* 0x000fe200000006ff */
[----:B------:R-:W-:Y:S01]  /*6c70*/  FMUL.FTZ R102, R127, R192 ;  /* 0x000000c07f667220 */ /* 0x000fe20000410000 */
[----:B------:R-:W-:Y:S01]  /*6c80*/  SHF.L.U32 R193, R200, 0x10, RZ ;  /* 0x00000010c8c17819 */ /* 0x000fe200000006ff */
[----:B------:R-:W-:Y:S01]  /*6c90*/  FMUL.FTZ R127, R194, R127 ;  /* 0x0000007fc27f7220 */ /* 0x000fe20000410000 */
[----:B------:R-:W-:Y:S01]  /*6ca0*/  SHF.L.U32 R189, R123, 0x10, RZ ;  /* 0x000000107bbd7819 */ /* 0x000fe200000006ff */
[----:B------:R-:W-:Y:S01]  /*6cb0*/  FMUL.FTZ R123, R188, R187 ;  /* 0x000000bbbc7b7220 */ /* 0x000fe20000410000 */
[----:B------:R-:W-:Y:S01]  /*6cc0*/  FMUL.FTZ R96, R191, R188 ;  /* 0x000000bcbf607220 */ /* 0x000fe20000410000 */
[----:B------:R-:W-:Y:S01]  /*6cd0*/  FMUL.FTZ R187, R193, R124 ;  /* 0x0000007cc1bb7220 */ /* 0x000fe20000410000 */
[----:B------:R-:W-:Y:S01]  /*6ce0*/  F2FP.BF16.F32.PACK_AB R99, R126, R99 ;  /* 0x000000637e63723e */ /* 0x000fe200000010ff */
[----:B------:R-:W-:Y:S01]  /*6cf0*/  FMUL.FTZ R124, R124, R189 ;  /* 0x000000bd7c7c7220 */ /* 0x000fe20000410000 */
[----:B------:R-:W-:-:S02]  /*6d00*/  F2FP.BF16.F32.PACK_AB R98, R127, R98 ;  /* 0x000000627f62723e */ /* 0x000fc400000010ff */
[----:B------:R-:W-:Y:S02]  /*6d10*/  F2FP.BF16.F32.PACK_AB R97, R190, R97 ;  /* 0x00000061be61723e */ /* 0x000fe400000010ff */
[----:B------:R-:W-:Y:S01]  /*6d20*/  F2FP.BF16.F32.PACK_AB R96, R187, R96 ;  /* 0x00000060bb60723e */ /* 0x000fe200000010ff */
[----:B------:R-:W-:Y:S06]  /*6d30*/  BRA `(.L_x_274) ;  /* 0x0000000400607947 */ /* 0x000fec0003800000 */
.L_x_273:
[----:B------:R-:W-:Y:S01]  /*6d40*/  FFMA.FTZ R77, R121, R0, R122 ;  /* 0x00000000794d7223 */ /* 0x000fe2000001007a */
[----:B------:R-:W-:Y:S01]  /*6d50*/  PRMT R0, R91, 0x7632, R0 ;  /* 0x000076325b007816 */ /* 0x000fe20000000000 */
[----:B------:R-:W-:Y:S01]  /*6d60*/  FFMA.FTZ R192, R121, R192, R122 ;  /* 0x000000c079c07223 */ /* 0x000fe2000001007a */
[----:B------:R-:W-:Y:S01]  /*6d70*/  PRMT R76, R89, 0x7632, R76 ;  /* 0x00007632594c7816 */ /* 0x000fe2000000004c */
[C-C-:B------:R-:W-:Y:S01]  /*6d80*/  FFMA.FTZ R188, R121.reuse, R188, R122.reuse ;  /* 0x000000bc79bc7223 */ /* 0x140fe2000001007a */
[----:B------:R-:W-:Y:S01]  /*6d90*/  SHF.L.U32 R101, R0, 0x10, RZ ;  /* 0x0000001000657819 */ /* 0x000fe200000006ff */
[C---:B------:R-:W-:Y:S01]  /*6da0*/  FFMA.FTZ R193, R121.reuse, R193, R122 ;  /* 0x000000c179c17223 */ /* 0x040fe2000001007a */
[----:B------:R-:W-:Y:S01]  /*6db0*/  PRMT R0, R88, 0x7632, R0 ;  /* 0x0000763258007816 */ /* 0x000fe20000000000 */
[----:B------:R-:W-:Y:S01]  /*6dc0*/  FADD.FTZ R191, -R192, R191 ;  /* 0x000000bfc0bf7221 */ /* 0x000fe20000010100 */
[----:B------:R-:W-:Y:S01]  /*6dd0*/  SHF.L.U32 R76, R76, 0x10, RZ ;  /* 0x000000104c4c7819 */ /* 0x000fe200000006ff */
[C-C-:B------:R-:W-:Y:S01]  /*6de0*/  FFMA.FTZ R197, R121.reuse, R197, R122.reuse ;  /* 0x000000c579c57223 */ /* 0x140fe2000001007a */
[----:B------:R-:W-:Y:S01]  /*6df0*/  SHF.L.U32 R0, R0, 0x10, RZ ;  /* 0x0000001000007819 */ /* 0x000fe200000006ff */
[----:B------:R-:W-:Y:S01]  /*6e00*/  FADD.FTZ R127, -R188, R127 ;  /* 0x0000007fbc7f7221 */ /* 0x000fe20000010100 */
[----:B------:R-:W-:Y:S01]  /*6e10*/  FFMA.FTZ R190, R121, R190, R122 ;  /* 0x000000be79be7223 */ /* 0x000fe2000001007a */
[----:B------:R-:W-:Y:S01]  /*6e20*/  FADD.FTZ R193, -R193, R104 ;  /* 0x00000068c1c17221 */ /* 0x000fe20000010100 */
[----:B------:R-:W-:Y:S01]  /*6e30*/  FADD.FTZ R197, -R197, R196 ;  /* 0x000000c4c5c57221 */ /* 0x000fe20000010100 */
[----:B------:R-:W-:Y:S01]  /*6e40*/  FFMA.FTZ R104, R152, R191, R76 ;  /* 0x000000bf98687223 */ /* 0x000fe2000001004c */
[----:B------:R-:W-:Y:S01]  /*6e50*/  PRMT R100, R90, 0x7632, R100 ;  /* 0x000076325a647816 */ /* 0x000fe20000000064 */
[----:B------:R-:W-:Y:S01]  /*6e60*/  FFMA.FTZ R76, R152, R127, R0 ;  /* 0x0000007f984c7223 */ /* 0x000fe20000010000 */
[----:B------:R-:W-:Y:S01]  /*6e70*/  SHF.L.U32 R0, R90, 0x10, RZ ;  /* 0x000000105a007819 */ /* 0x000fe200000006ff */
[----:B------:R-:W-:Y:S01]  /*6e80*/  FADD.FTZ R123, -R190, R123 ;  /* 0x0000007bbe7b7221 */ /* 0x000fe20000010100 */
[----:B------:R-:W-:Y:S01]  /*6e90*/  FFMA.FTZ R78, R152, R197, R101 ;  /* 0x000000c5984e7223 */ /* 0x000fe20000010065 */
[----:B------:R-:W-:Y:S01]  /*6ea0*/  FFMA.FTZ R79, R121, R189, R122 ;  /* 0x000000bd794f7223 */ /* 0x000fe2000001007a */
[----:B------:R-:W-:Y:S01]  /*6eb0*/  SHF.L.U32 R101, R100, 0x10, RZ ;  /* 0x0000001064657819 */ /* 0x000fe200000006ff */
[----:B------:R-:W-:Y:S01]  /*6ec0*/  FFMA.FTZ R103, R152, R123, R0 ;  /* 0x0000007b98677223 */ /* 0x000fe20000010000 */
[----:B------:R-:W-:Y:S01]  /*6ed0*/  SHF.L.U32 R100, R91, 0x10, RZ ;  /* 0x000000105b647819 */ /* 0x000fe200000006ff */
[----:B------:R-:W-:Y:S01]  /*6ee0*/  FADD.FTZ R77, -R77, R126 ;  /* 0x0000007e4d4d7221 */ /* 0x000fe20000010100 */
[----:B------:R-:W-:Y:S01]  /*6ef0*/  SHF.L.U32 R0, R89, 0x10, RZ ;  /* 0x0000001059007819 */ /* 0x000fe200000006ff */
[----:B------:R-:W-:Y:S01]  /*6f00*/  FADD.FTZ R79, -R79, R124 ;  /* 0x0000007c4f4f7221 */ /* 0x000fe20000010100 */
[----:B------:R-:W-:Y:S01]  /*6f10*/  SHF.L.U32 R126, R88, 0x10, RZ ;  /* 0x00000010587e7819 */ /* 0x000fe200000006ff */
[C---:B------:R-:W-:Y:S01]  /*6f20*/  FFMA.FTZ R100, R152.reuse, R193, R100 ;  /* 0x000000c198647223 */ /* 0x040fe20000010064 */
[----:B------:R-:W-:Y:S01]  /*6f30*/  FFMA.FTZ R195, R121, R195, R122 ;  /* 0x000000c379c37223 */ /* 0x000fe2000001007a */
[C---:B------:R-:W-:Y:S01]  /*6f40*/  FFMA.FTZ R123, R152.reuse, R79, R0 ;  /* 0x0000004f987b7223 */ /* 0x040fe20000010000 */
[----:B-----5:R-:W-:Y:S01]  /*6f50*/  SHF.L.U32 R0, R99, 0x10, RZ ;  /* 0x0000001063007819 */ /* 0x020fe200000006ff */
[----:B------:R-:W-:Y:S01]  /*6f60*/  FFMA.FTZ R126, R152, R77, R126 ;  /* 0x0000004d987e7223 */ /* 0x000fe2000001007e */
[----:B------:R-:W-:Y:S01]  /*6f70*/  SHF.L.U32 R124, R63, 0x10, RZ ;  /* 0x000000103f7c7819 */ /* 0x000fe200000006ff */
[----:B------:R-:W-:Y:S01]  /*6f80*/  FMUL.FTZ R77, R100, R151 ;  /* 0x00000097644d7220 */ /* 0x000fe20000410000 */
[----:B------:R-:W-:Y:S01]  /*6f90*/  PRMT R79, R99, 0x7632, R79 ;  /* 0x00007632634f7816 */ /* 0x000fe2000000004f */
[----:B------:R-:W-:Y:S01]  /*6fa0*/  FADD.FTZ R195, -R195, R194 ;  /* 0x000000c2c3c37221 */ /* 0x000fe20000010100 */
[----:B------:R-:W-:Y:S01]  /*6fb0*/  SHF.L.U32 R190, R62, 0x10, RZ ;  /* 0x000000103ebe7819 */ /* 0x000fe200000006ff */
[----:B------:R-:W-:Y:S01]  /*6fc0*/  FMUL.FTZ R0, R77, R0 ;  /* 0x000000004d007220 */ /* 0x000fe20000410000 */
[----:B------:R-:W-:Y:S01]  /*6fd0*/  FMUL.FTZ R99, R124, R77 ;  /* 0x0000004d7c637220 */ /* 0x000fe20000410000 */
[----:B------:R-:W-:Y:S01]  /*6fe0*/  SHF.L.U32 R77, R79, 0x10, RZ ;  /* 0x000000104f4d7819 */ /* 0x000fe200000006ff */
[----:B------:R-:W-:Y:S01]  /*6ff0*/  FFMA.FTZ R102, R152, R195, R101 ;  /* 0x000000c398667223 */ /* 0x000fe20000010065 */
[C---:B------:R-:W-:Y:S01]  /*7000*/  F2FP.BF16.F32.PACK_AB R79, R78.reuse, R100 ;  /* 0x000000644e4f723e */ /* 0x040fe200000010ff */
[-C--:B------:R-:W-:Y:S01]  /*7010*/  FMUL.FTZ R78, R78, R151.reuse ;  /* 0x000000974e4e7220 */ /* 0x080fe20000410000 */
[----:B------:R-:W-:Y:S01]  /*7020*/  SHF.L.U32 R101, R203, 0x10, RZ ;  /* 0x00000010cb657819 */ /* 0x000fe200000006ff */
[----:B------:R-:W-:Y:S01]  /*7030*/  FMUL.FTZ R127, R102, R151 ;  /* 0x00000097667f7220 */ /* 0x000fe20000410000 */
[----:B------:R-:W-:Y:S01]  /*7040*/  SHF.L.U32 R124, R98, 0x10, RZ ;  /* 0x00000010627c7819 */ /* 0x000fe200000006ff */
[----:B------:R-:W-:Y:S01]  /*7050*/  FMUL.FTZ R100, R78, R77 ;  /* 0x0000004d4e647220 */ /* 0x000fe20000410000 */
[----:B------:R-:W-:Y:S01]  /*7060*/  FMUL.FTZ R77, R103, R151 ;  /* 0x00000097674d7220 */ /* 0x000fe20000410000 */
[----:B------:R-:W-:Y:S01]  /*7070*/  FMUL.FTZ R188, R101, R78 ;  /* 0x0000004e65bc7220 */ /* 0x000fe20000410000 */
[----:B------:R-:W-:-:S02]  /*7080*/  PRMT R78, R98, 0x7632, R78 ;  /* 0x00007632624e7816 */ /* 0x000fc4000000004e */
[----:B------:R-:W-:Y:S01]  /*7090*/  FMUL.FTZ R101, R77, R124 ;  /* 0x0000007c4d657220 */ /* 0x000fe20000410000 */
        /* <DEDUP_REMOVED lines=8> */
[----:B------:R-:W-:-:S02]  /*7120*/  SHF.L.U32 R190, R97, 0x10, RZ ;  /* 0x0000001061be7819 */ /* 0x000fc400000006ff */
[----:B------:R-:W-:Y:S01]  /*7130*/  PRMT R124, R97, 0x7632, R124 ;  /* 0x00007632617c7816 */ /* 0x000fe2000000007c */
[----:B------:R-:W-:Y:S01]  /*7140*/  FMUL.FTZ R97, R192, R77 ;  /* 0x0000004dc0617220 */ /* 0x000fe20000410000 */
[----:B------:R-:W-:Y:S01]  /*7150*/  SHF.L.U32 R191, R200, 0x10, RZ ;  /* 0x00000010c8bf7819 */ /* 0x000fe200000006ff */
[----:B------:R-:W-:Y:S01]  /*7160*/  FMUL.FTZ R103, R77, R190 ;  /* 0x000000be4d677220 */ /* 0x000fe20000410000 */
[----:B------:R-:W-:Y:S01]  /*7170*/  SHF.L.U32 R187, R124, 0x10, RZ ;  /* 0x000000107cbb7819 */ /* 0x000fe200000006ff */
[C---:B------:R-:W-:Y:S01]  /*7180*/  FMUL.FTZ R190, R104.reuse, R151 ;  /* 0x0000009768be7220 */ /* 0x040fe20000410000 */
[----:B------:R-:W-:Y:S01]  /*7190*/  F2FP.BF16.F32.PACK_AB R77, R104, R123 ;  /* 0x0000007b684d723e */ /* 0x000fe200000010ff */
[----:B------:R-:W-:Y:S01]  /*71a0*/  FMUL.FTZ R124, R126, R151 ;  /* 0x000000977e7c7220 */ /* 0x000fe20000410000 */
[----:B------:R-:W-:Y:S01]  /*71b0*/  SHF.L.U32 R123, R201, 0x10, RZ ;  /* 0x00000010c97b7819 */ /* 0x000fe200000006ff */
[----:B------:R-:W-:Y:S01]  /*71c0*/  FMUL.FTZ R104, R190, R187 ;  /* 0x000000bbbe687220 */ /* 0x000fe20000410000 */
[----:B------:R-:W-:-:S02]  /*71d0*/  SHF.L.U32 R187, R60, 0x10, RZ ;  /* 0x000000103cbb7819 */ /* 0x000fc400000006ff */
[----:B------:R-:W-:Y:S01]  /*71e0*/  F2FP.BF16.F32.PACK_AB R99, R188, R99 ;  /* 0x00000063bc63723e */ /* 0x000fe200000010ff */
[----:B------:R-:W-:Y:S01]  /*71f0*/  FMUL.FTZ R190, R123, R190 ;  /* 0x000000be7bbe7220 */ /* 0x000fe20000410000 */
[C---:B------:R-:W-:Y:S01]  /*7200*/  SHF.L.U32 R123, R96.reuse, 0x10, RZ ;  /* 0x00000010607b7819 */ /* 0x040fe200000006ff */
[----:B------:R-:W-:Y:S01]  /*7210*/  FMUL.FTZ R187, R187, R124 ;  /* 0x0000007cbbbb7220 */ /* 0x000fe20000410000 */
[----:B------:R-:W-:Y:S02]  /*7220*/  PRMT R96, R96, 0x7632, R96 ;  /* 0x0000763260607816 */ /* 0x000fe40000000060 */
[----:B------:R-:W-:Y:S01]  /*7230*/  F2FP.BF16.F32.PACK_AB R98, R127, R98 ;  /* 0x000000627f62723e */ /* 0x000fe200000010ff */
[----:B------:R-:W-:Y:S01]  /*7240*/  FMUL.FTZ R123, R124, R123 ;  /* 0x0000007b7c7b7220 */ /* 0x000fe20000410000 */
[----:B------:R-:W-:Y:S01]  /*7250*/  SHF.L.U32 R189, R96, 0x10, RZ ;  /* 0x0000001060bd7819 */ /* 0x000fe200000006ff */
[C---:B------:R-:W-:Y:S01]  /*7260*/  FMUL.FTZ R96, R76.reuse, R151 ;  /* 0x000000974c607220 */ /* 0x040fe20000410000 */
[----:B------:R-:W-:-:S02]  /*7270*/  F2FP.BF16.F32.PACK_AB R76, R76, R126 ;  /* 0x0000007e4c4c723e */ /* 0x000fc400000010ff */
[----:B------:R-:W-:Y:S01]  /*7280*/  F2FP.BF16.F32.PACK_AB R97, R190, R97 ;  /* 0x00000061be61723e */ /* 0x000fe200000010ff */
[----:B------:R-:W-:Y:S01]  /*7290*/  FMUL.FTZ R124, R96, R189 ;  /* 0x000000bd607c7220 */ /* 0x000fe20000410000 */
[----:B------:R-:W-:-:S05]  /*72a0*/  FMUL.FTZ R96, R191, R96 ;  /* 0x00000060bf607220 */ /* 0x000fca0000410000 */
[----:B------:R-:W-:-:S07]  /*72b0*/  F2FP.BF16.F32.PACK_AB R96, R96, R187 ;  /* 0x000000bb6060723e */ /* 0x000fce00000010ff */
.L_x_274:
[----:B------:R-:W-:Y:S01]  /*72c0*/  ISETP.NE.U32.AND P1, PT, RZ, UR14, PT ;  /* 0x0000000eff007c0c */ /* 0x000fe2000bf25070 */
[----:B------:R-:W0:Y:S01]  /*72d0*/  LDC.64 R188, c[0x0][0x468] ;  /* 0x00011a00ffbc7b82 */ /* 0x000e220000000a00 */
[----:B------:R-:W-:Y:S02]  /*72e0*/  PRMT R187, R56, 0x7632, R187 ;  /* 0x0000763238bb7816 */ /* 0x000fe400000000bb */
[----:B------:R-:W-:Y:S02]  /*72f0*/  ISETP.NE.AND.EX P1, PT, RZ, UR15, PT, P1 ;  /* 0x0000000fff007c0c */ /* 0x000fe4000bf25310 */
[----:B------:R-:W-:Y:S02]  /*7300*/  PRMT R191, R57, 0x7632, R191 ;  /* 0x0000763239bf7816 */ /* 0x000fe400000000bf */
[----:B------:R-:W-:Y:S02]  /*7310*/  PRMT R192, R58, 0x7632, R192 ;  /* 0x000076323ac07816 */ /* 0x000fe400000000c0 */
[----:B------:R-:W-:-:S07]  /*7320*/  PRMT R190, R59, 0x7632, R190 ;  /* 0x000076323bbe7816 */ /* 0x000fce00000000be */
[----:B------:R-:W1:Y:S02]  /*7330*/  @P1 LDC.64 R126, c[0x0][0x478] ;  /* 0x00011e00ff7e1b82 */ /* 0x000e640000000a00 */
[----:B-1----:R-:W-:-:S05]  /*7340*/  @P1 IMAD.WIDE.U32 R126, R155, 0x10, R126 ;  /* 0x000000109b7e1825 */ /* 0x002fca00078e007e */
[----:B------:R0:W-:Y:S02]  /*7350*/  @P1 STG.E.128 desc[UR6][R126.64], R76 ;  /* 0x0000004c7e001986 */ /* 0x0001e4000c101d06 */
[----:B0-----:R-:W-:-:S05]  /*7360*/  IMAD.WIDE.U32 R126, R155, 0x10, R188 ;  /* 0x000000109b7e7825 */ /* 0x001fca00078e00bc */
[----:B------:R0:W-:Y:S02]  /*7370*/  STG.E.128 desc[UR6][R126.64], R96 ;  /* 0x000000607e007986 */ /* 0x0001e4000c101d06 */
[----:B0-----:R-:W-:-:S06]  /*7380*/  IMAD.WIDE.U32 R96, R154, 0x10, R198 ;  /* 0x000000109a607825 */ /* 0x001fcc00078e00c6 */
[----:B------:R-:W5:Y:S01]  /*7390*/  LDG.E.128 R96, desc[UR6][R96.64] ;  /* 0x0000000660607981 */ /* 0x000f62000c1e1d00 */
[----:B------:R-:W-:Y:S05]  /*73a0*/  @!P1 BRA `(.L_x_275) ;  /* 0x0000000400649947 */ /* 0x000fea0003800000 */
[C-C-:B------:R-:W-:Y:S01]  /*73b0*/  FFMA.FTZ R76, R121.reuse, R181, R122.reuse ;  /* 0x000000b5794c7223 */ /* 0x140fe2000001007a */
[C-C-:B------:R-:W-:Y:S01]  /*73c0*/  FFMA.FTZ R78, R121.reuse, R179, R122.reuse ;  /* 0x000000b3794e7223 */ /* 0x140fe2000001007a */
[C-C-:B------:R-:W-:Y:S01]  /*73d0*/  FFMA.FTZ R171, R121.reuse, R171, R122.reuse ;  /* 0x000000ab79ab7223 */ /* 0x140fe2000001007a */
[----:B------:R-:W-:Y:S01]  /*73e0*/  FFMA.FTZ R173, R121, R173, R122 ;  /* 0x000000ad79ad7223 */ /* 0x000fe2000001007a */
[----:B------:R-:W-:Y:S01]  /*73f0*/  FADD.FTZ R185, -R76, R185 ;  /* 0x000000b94cb97221 */ /* 0x000fe20000010100 */
[----:B------:R-:W-:Y:S01]  /*7400*/  PRMT R76, R95, 0x7632, R76 ;  /* 0x000076325f4c7816 */ /* 0x000fe2000000004c */
[--C-:B------:R-:W-:Y:S01]  /*7410*/  FFMA.FTZ R79, R121, R177, R122.reuse ;  /* 0x000000b1794f7223 */ /* 0x100fe2000001007a */
[----:B------:R-:W-:Y:S01]  /*7420*/  SHF.L.U32 R77, R95, 0x10, RZ ;  /* 0x000000105f4d7819 */ /* 0x000fe200000006ff */
[----:B------:R-:W-:Y:S01]  /*7430*/  FADD.FTZ R78, -R78, R183 ;  /* 0x000000b74e4e7221 */ /* 0x000fe20000010100 */
[----:B------:R-:W-:Y:S01]  /*7440*/  SHF.L.U32 R155, R76, 0x10, RZ ;  /* 0x000000104c9b7819 */ /* 0x000fe200000006ff */
[----:B------:R-:W-:Y:S01]  /*7450*/  FFMA.FTZ R177, R121, R175, R122 ;  /* 0x000000af79b17223 */ /* 0x000fe2000001007a */
[----:B------:R-:W-:Y:S01]  /*7460*/  FADD.FTZ R76, -R171, R172 ;  /* 0x000000acab4c7221 */ /* 0x000fe20000010100 */
[----:B------:R-:W-:Y:S01]  /*7470*/  FFMA.FTZ R175, R121, R180, R122 ;  /* 0x000000b479af7223 */ /* 0x000fe2000001007a */
[----:B------:R-:W-:Y:S01]  /*7480*/  FADD.FTZ R172, -R173, R174 ;  /* 0x000000aeadac7221 */ /* 0x000fe20000010100 */
[C---:B------:R-:W-:Y:S01]  /*7490*/  FFMA.FTZ R174, R152.reuse, R78, R77 ;  /* 0x0000004e98ae7223 */ /* 0x040fe2000001004d */
[----:B------:R-:W-:Y:S01]  /*74a0*/  FFMA.FTZ R155, R152, R76, R155 ;  /* 0x0000004c989b7223 */ /* 0x000fe2000001009b */
[C---:B------:R-:W-:Y:S01]  /*74b0*/  PRMT R78, R94.reuse, 0x7632, R78 ;  /* 0x000076325e4e7816 */ /* 0x040fe2000000004e */
[----:B------:R-:W-:Y:S01]  /*74c0*/  FADD.FTZ R175, -R175, R184 ;  /* 0x000000b8afaf7221 */ /* 0x000fe20000010100 */
[----:B------:R-:W-:Y:S01]  /*74d0*/  SHF.L.U32 R171, R94, 0x10, RZ ;  /* 0x000000105eab7819 */ /* 0x000fe200000006ff */
[----:B------:R-:W-:Y:S01]  /*74e0*/  FADD.FTZ R177, -R177, R176 ;  /* 0x000000b0b1b17221 */ /* 0x000fe20000010100 */
[----:B------:R-:W-:Y:S01]  /*74f0*/  PRMT R77, R93, 0x7632, R77 ;  /* 0x000076325d4d7816 */ /* 0x000fe2000000004d */
[----:B------:R-:W-:Y:S01]  /*7500*/  FADD.FTZ R79, -R79, R178 ;  /* 0x000000b24f4f7221 */ /* 0x000fe20000010100 */
[----:B------:R-:W-:Y:S01]  /*7510*/  PRMT R76, R92, 0x7632, R76 ;  /* 0x000076325c4c7816 */ /* 0x000fe2000000004c */
[----:B------:R-:W-:Y:S01]  /*7520*/  FFMA.FTZ R127, R121, R182, R122 ;  /* 0x000000b6797f7223 */ /* 0x000fe2000001007a */
[----:B------:R-:W-:Y:S01]  /*7530*/  SHF.L.U32 R173, R78, 0x10, RZ ;  /* 0x000000104ead7819 */ /* 0x000fe200000006ff */
[----:B------:R-:W-:Y:S01]  /*7540*/  FFMA.FTZ R78, R152, R175, R171 ;  /* 0x000000af984e7223 */ /* 0x000fe200000100ab */
[----:B------:R-:W-:Y:S01]  /*7550*/  SHF.L.U32 R126, R77, 0x10, RZ ;  /* 0x000000104d7e7819 */ /* 0x000fe200000006ff */
[----:B------:R-:W-:Y:S01]  /*7560*/  FADD.FTZ R127, -R127, R186 ;  /* 0x000000ba7f7f7221 */ /* 0x000fe20000010100 */
[----:B------:R-:W-:Y:S01]  /*7570*/  SHF.L.U32 R76, R76, 0x10, RZ ;  /* 0x000000104c4c7819 */ /* 0x000fe200000006ff */
[C---:B------:R-:W-:Y:S01]  /*7580*/  FFMA.FTZ R77, R152.reuse, R172, R173 ;  /* 0x000000ac984d7223 */ /* 0x040fe200000100ad */
[C---:B-----5:R-:W-:Y:S01]  /*7590*/  PRMT R171, R99.reuse, 0x7632, R171 ;  /* 0x0000763263ab7816 */ /* 0x060fe200000000ab */
[C---:B------:R-:W-:Y:S01]  /*75a0*/  FFMA.FTZ R177, R152.reuse, R177, R126 ;  /* 0x000000b198b17223 */ /* 0x040fe2000001007e */
[----:B------:R-:W-:Y:S01]  /*75b0*/  SHF.L.U32 R99, R99, 0x10, RZ ;  /* 0x0000001063637819 */ /* 0x000fe200000006ff */
[----:B------:R-:W-:Y:S01]  /*75c0*/  FFMA.FTZ R76, R152, R79, R76 ;  /* 0x0000004f984c7223 */ /* 0x000fe2000001004c */
[----:B------:R-:W-:Y:S01]  /*75d0*/  SHF.L.U32 R180, R190, 0x10, RZ ;  /* 0x00000010beb47819 */ /* 0x000fe200000006ff */
[-C--:B------:R-:W-:Y:S01]  /*75e0*/  FMUL.FTZ R126, R174, R151.reuse ;  /* 0x00000097ae7e7220 */ /* 0x080fe20000410000 */
[----:B------:R-:W-:Y:S01]  /*75f0*/  SHF.L.U32 R178, R171, 0x10, RZ ;  /* 0x00000010abb27819 */ /* 0x000fe200000006ff */
[----:B------:R-:W-:Y:S01]  /*7600*/  FMUL.FTZ R173, R155, R151 ;  /* 0x000000979bad7220 */ /* 0x000fe20000410000 */
[----:B------:R-:W-:Y:S01]  /*7610*/  SHF.L.U32 R79, R92, 0x10, RZ ;  /* 0x000000105c4f7819 */ /* 0x000fe200000006ff */
[----:B------:R-:W-:Y:S01]  /*7620*/  FMUL.FTZ R172, R126, R99 ;  /* 0x000000637eac7220 */ /* 0x000fe20000410000 */
[----:B------:R-:W-:Y:S01]  /*7630*/  SHF.L.U32 R175, R59, 0x10, RZ ;  /* 0x000000103baf7819 */ /* 0x000fe200000006ff */
[----:B------:R-:W-:Y:S01]  /*7640*/  FMUL.FTZ R171, R173, R178 ;  /* 0x000000b2adab7220 */ /* 0x000fe20000410000 */
[----:B------:R-:W-:Y:S01]  /*7650*/  FMUL.FTZ R99, R180, R173 ;  /* 0x000000adb4637220 */ /* 0x000fe20000410000 */
[----:B------:R-:W-:Y:S01]  /*7660*/  SHF.L.U32 R176, R93, 0x10, RZ ;  /* 0x000000105db07819 */ /* 0x000fe200000006ff */
[----:B------:R-:W-:Y:S01]  /*7670*/  FFMA.FTZ R127, R152, R127, R79 ;  /* 0x0000007f987f7223 */ /* 0x000fe2000001004f */
[----:B------:R-:W-:Y:S01]  /*7680*/  PRMT R173, R98, 0x7632, R173 ;  /* 0x0000763262ad7816 */ /* 0x000fe200000000ad */
[----:B------:R-:W-:Y:S01]  /*7690*/  FMUL.FTZ R126, R175, R126 ;  /* 0x0000007eaf7e7220 */ /* 0x000fe20000410000 */
[----:B------:R-:W-:Y:S01]  /*76a0*/  F2FP.BF16.F32.PACK_AB R79, R155, R174 ;  /* 0x000000ae9b4f723e */ /* 0x000fe200000010ff */
[-C--:B------:R-:W-:Y:S01]  /*76b0*/  FMUL.FTZ R155, R78, R151.reuse ;  /* 0x000000974e9b7220 */ /* 0x080fe20000410000 */
        /* <DEDUP_REMOVED lines=8> */
[----:B------:R-:W-:Y:S01]  /*7740*/  F2FP.BF16.F32.PACK_AB R78, R77, R78 ;  /* 0x0000004e4d4e723e */ /* 0x000fe200000010ff */
[----:B------:R-:W-:Y:S01]  /*7750*/  FMUL.FTZ R98, R182, R175 ;  /* 0x000000afb6627220 */ /* 0x000fe20000410000 */
[----:B------:R-:W-:Y:S01]  /*7760*/  SHF.L.U32 R180, R97, 0x10, RZ ;  /* 0x0000001061b47819 */ /* 0x000fe200000006ff */
[----:B------:R-:W-:Y:S01]  /*7770*/  FMUL.FTZ R173, R175, R178 ;  /* 0x000000b2afad7220 */ /* 0x000fe20000410000 */
[----:B------:R-:W-:Y:S01]  /*7780*/  SHF.L.U32 R182, R57, 0x10, RZ ;  /* 0x0000001039b67819 */ /* 0x000fe200000006ff */
[----:B------:R-:W-:Y:S01]  /*7790*/  FMUL.FTZ R77, R176, R151 ;  /* 0x00000097b04d7220 */ /* 0x000fe20000410000 */
[----:B------:R-:W-:-:S02]  /*77a0*/  PRMT R178, R97, 0x7632, R178 ;  /* 0x0000763261b27816 */ /* 0x000fc400000000b2 */
[----:B------:R-:W-:Y:S01]  /*77b0*/  SHF.L.U32 R179, R56, 0x10, RZ ;  /* 0x0000001038b37819 */ /* 0x000fe200000006ff */
[----:B------:R-:W-:Y:S01]  /*77c0*/  FMUL.FTZ R175, R77, R180 ;  /* 0x000000b44daf7220 */ /* 0x000fe20000410000 */
[----:B------:R-:W-:Y:S01]  /*77d0*/  FMUL.FTZ R97, R182, R77 ;  /* 0x0000004db6617220 */ /* 0x000fe20000410000 */
[----:B------:R-:W-:Y:S02]  /*77e0*/  SHF.L.U32 R178, R178, 0x10, RZ ;  /* 0x00000010b2b27819 */ /* 0x000fe400000006ff */
[C---:B------:R-:W-:Y:S01]  /*77f0*/  F2FP.BF16.F32.PACK_AB R77, R177.reuse, R176 ;  /* 0x000000b0b14d723e */ /* 0x040fe200000010ff */
[-C--:B------:R-:W-:Y:S01]  /*7800*/  FMUL.FTZ R177, R177, R151.reuse ;  /* 0x00000097b1b17220 */ /* 0x080fe20000410000 */
[----:B------:R-:W-:Y:S02]  /*7810*/  SHF.L.U32 R180, R191, 0x10, RZ ;  /* 0x00000010bfb47819 */ /* 0x000fe400000006ff */
[----:B------:R-:W-:Y:S01]  /*7820*/  SHF.L.U32 R183, R187, 0x10, RZ ;  /* 0x00000010bbb77819 */ /* 0x000fe200000006ff */
[----:B------:R-:W-:Y:S01]  /*7830*/  FMUL.FTZ R176, R177, R178 ;  /* 0x000000b2b1b07220 */ /* 0x000fe20000410000 */
[----:B------:R-:W-:Y:S01]  /*7840*/  FMUL.FTZ R178, R127, R151 ;  /* 0x000000977fb27220 */ /* 0x000fe20000410000 */
[----:B------:R-:W-:Y:S01]  /*7850*/  FMUL.FTZ R180, R180, R177 ;  /* 0x000000b1b4b47220 */ /* 0x000fe20000410000 */
[----:B------:R-:W-:-:S02]  /*7860*/  SHF.L.U32 R177, R96, 0x10, RZ ;  /* 0x0000001060b17819 */ /* 0x000fc400000006ff */
[----:B------:R-:W-:Y:S01]  /*7870*/  PRMT R96, R96, 0x7632, R96 ;  /* 0x0000763260607816 */ /* 0x000fe20000000060 */
[----:B------:R-:W-:Y:S01]  /*7880*/  FMUL.FTZ R179, R179, R178 ;  /* 0x000000b2b3b37220 */ /* 0x000fe20000410000 */
[----:B------:R-:W-:Y:S01]  /*7890*/  F2FP.BF16.F32.PACK_AB R99, R99, R126 ;  /* 0x0000007e6363723e */ /* 0x000fe200000010ff */
[----:B------:R-:W-:Y:S01]  /*78a0*/  FMUL.FTZ R177, R178, R177 ;  /* 0x000000b1b2b17220 */ /* 0x000fe20000410000 */
[----:B------:R-:W-:Y:S01]  /*78b0*/  SHF.L.U32 R181, R96, 0x10, RZ ;  /* 0x0000001060b57819 */ /* 0x000fe200000006ff */
[C---:B------:R-:W-:Y:S01]  /*78c0*/  FMUL.FTZ R96, R76.reuse, R151 ;  /* 0x000000974c607220 */ /* 0x040fe20000410000 */
[----:B------:R-:W-:Y:S02]  /*78d0*/  F2FP.BF16.F32.PACK_AB R76, R76, R127 ;  /* 0x0000007f4c4c723e */ /* 0x000fe400000010ff */
[----:B------:R-:W-:Y:S01]  /*78e0*/  F2FP.BF16.F32.PACK_AB R98, R98, R155 ;  /* 0x0000009b6262723e */ /* 0x000fe200000010ff */
[----:B------:R-:W-:Y:S01]  /*78f0*/  FMUL.FTZ R178, R96, R181 ;  /* 0x000000b560b27220 */ /* 0x000fe20000410000 */
[----:B------:R-:W-:Y:S01]  /*7900*/  FMUL.FTZ R96, R183, R96 ;  /* 0x00000060b7607220 */ /* 0x000fe20000410000 */
[----:B------:R-:W-:-:S04]  /*7910*/  F2FP.BF16.F32.PACK_AB R97, R180, R97 ;  /* 0x00000061b461723e */ /* 0x000fc800000010ff */
[----:B------:R-:W-:Y:S01]  /*7920*/  F2FP.BF16.F32.PACK_AB R96, R96, R179 ;  /* 0x000000b36060723e */ /* 0x000fe200000010ff */
[----:B------:R-:W-:Y:S06]  /*7930*/  BRA `(.L_x_276) ;  /* 0x0000000400507947 */ /* 0x000fec0003800000 */
.L_x_275:
[C-C-:B------:R-:W-:Y:S01]  /*7940*/  FFMA.FTZ R126, R121.reuse, R181, R122.reuse ;  /* 0x000000b5797e7223 */ /* 0x140fe2000001007a */
[C-C-:B------:R-:W-:Y:S01]  /*7950*/  FFMA.FTZ R173, R121.reuse, R173, R122.reuse ;  /* 0x000000ad79ad7223 */ /* 0x140fe2000001007a */
[C-C-:B------:R-:W-:Y:S01]  /*7960*/  FFMA.FTZ R127, R121.reuse, R182, R122.reuse ;  /* 0x000000b6797f7223 */ /* 0x140fe2000001007a */
[C-C-:B------:R-:W-:Y:S01]  /*7970*/  FFMA.FTZ R155, R121.reuse, R177, R122.reuse ;  /* 0x000000b1799b7223 */ /* 0x140fe2000001007a */
[----:B------:R-:W-:Y:S01]  /*7980*/  FADD.FTZ R185, -R126, R185 ;  /* 0x000000b97eb97221 */ /* 0x000fe20000010100 */
[----:B------:R-:W-:Y:S01]  /*7990*/  FFMA.FTZ R126, R121, R179, R122 ;  /* 0x000000b3797e7223 */ /* 0x000fe2000001007a */
[----:B------:R-:W-:Y:S01]  /*79a0*/  FADD.FTZ R173, -R173, R174 ;  /* 0x000000aeadad7221 */ /* 0x000fe20000010100 */
[----:B------:R-:W-:Y:S01]  /*79b0*/  FFMA.FTZ R179, R121, R171, R122 ;  /* 0x000000ab79b37223 */ /* 0x000fe2000001007a */
[----:B------:R-:W-:Y:S01]  /*79c0*/  PRMT R171, R95, 0x7632, R171 ;  /* 0x000076325fab7816 */ /* 0x000fe200000000ab */
[----:B------:R-:W-:Y:S01]  /*79d0*/  FADD.FTZ R183, -R126, R183 ;  /* 0x000000b77eb77221 */ /* 0x000fe20000010100 */
[----:B------:R-:W-:Y:S01]  /*79e0*/  PRMT R126, R94, 0x7632, R126 ;  /* 0x000076325e7e7816 */ /* 0x000fe2000000007e */
[----:B------:R-:W-:Y:S01]  /*79f0*/  FADD.FTZ R155, -R155, R178 ;  /* 0x000000b29b9b7221 */ /* 0x000fe20000010100 */
[----:B------:R-:W-:Y:S01]  /*7a00*/  SHF.L.U32 R171, R171, 0x10, RZ ;  /* 0x00000010abab7819 */ /* 0x000fe200000006ff */
[----:B------:R-:W-:Y:S01]  /*7a10*/  FADD.FTZ R179, -R179, R172 ;  /* 0x000000acb3b37221 */ /* 0x000fe20000010100 */
[----:B------:R-:W-:Y:S01]  /*7a20*/  SHF.L.U32 R126, R126, 0x10, RZ ;  /* 0x000000107e7e7819 */ /* 0x000fe200000006ff */
[--C-:B------:R-:W-:Y:S01]  /*7a30*/  FFMA.FTZ R177, R121, R175, R122.reuse ;  /* 0x000000af79b17223 */ /* 0x100fe2000001007a */
[----:B------:R-:W-:Y:S01]  /*7a40*/  SHF.L.U32 R178, R95, 0x10, RZ ;  /* 0x000000105fb27819 */ /* 0x000fe200000006ff */
[----:B------:R-:W-:Y:S01]  /*7a50*/  FFMA.FTZ R175, R121, R180, R122 ;  /* 0x000000b479af7223 */ /* 0x000fe2000001007a */
[C-C-:B------:R-:W-:Y:S01]  /*7a60*/  FFMA.FTZ R172, R152.reuse, R179, R171.reuse ;  /* 0x000000b398ac7223 */ /* 0x140fe200000100ab */
[--C-:B------:R-:W-:Y:S01]  /*7a70*/  FFMA.FTZ R182, R152, R173, R126.reuse ;  /* 0x000000ad98b67223 */ /* 0x100fe2000001007e */
[----:B------:R-:W-:Y:S01]  /*7a80*/  PRMT R126, R92, 0x7632, R126 ;  /* 0x000076325c7e7816 */ /* 0x000fe2000000007e */
        /* <DEDUP_REMOVED lines=9> */
[----:B-----5:R-:W-:Y:S01]  /*7b20*/  PRMT R155, R99, 0x7632, R155 ;  /* 0x00007632639b7816 */ /* 0x020fe2000000009b */
[----:B------:R-:W-:Y:S01]  /*7b30*/  FFMA.FTZ R178, R152, R127, R178 ;  /* 0x0000007f98b27223 */ /* 0x000fe200000100b2 */
[----:B------:R-:W-:Y:S01]  /*7b40*/  SHF.L.U32 R171, R171, 0x10, RZ ;  /* 0x00000010abab7819 */ /* 0x000fe200000006ff */
        /* <DEDUP_REMOVED lines=9> */
[----:B------:R-:W-:Y:S01]  /*7be0*/  FMUL.FTZ R171, R155, R186 ;  /* 0x000000ba9bab7220 */ /* 0x000fe20000410000 */
        /* <DEDUP_REMOVED lines=17> */
[----:B------:R-:W-:Y:S01]  /*7d00*/  PRMT R155, R97, 0x7632, R155 ;  /* 0x00007632619b7816 */ /* 0x000fe2000000009b */
[----:B------:R-:W-:Y:S01]  /*7d10*/  FMUL.FTZ R127, R127, R182 ;  /* 0x000000b67f7f7220 */ /* 0x000fe20000410000 */
[----:B------:R-:W-:Y:S01]  /*7d20*/  SHF.L.U32 R181, R187, 0x10, RZ ;  /* 0x00000010bbb57819 */ /* 0x000fe200000006ff */
[----:B------:R-:W-:Y:S01]  /*7d30*/  FMUL.FTZ R175, R184, R175 ;  /* 0x000000afb8af7220 */ /* 0x000fe20000410000 */
[----:B------:R-:W-:Y:S01]  /*7d40*/  FMUL.FTZ R97, R177, R184 ;  /* 0x000000b8b1617220 */ /* 0x000fe20000410000 */
[----:B------:R-:W-:Y:S01]  /*7d50*/  SHF.L.U32 R182, R155, 0x10, RZ ;  /* 0x000000109bb67819 */ /* 0x000fe200000006ff */
[-C--:B------:R-:W-:Y:S01]  /*7d60*/  FMUL.FTZ R155, R176, R151.reuse ;  /* 0x00000097b09b7220 */ /* 0x080fe20000410000 */
[----:B------:R-:W-:Y:S01]  /*7d70*/  SHF.L.U32 R184, R191, 0x10, RZ ;  /* 0x00000010bfb87819 */ /* 0x000fe200000006ff */
[-C--:B------:R-:W-:Y:S01]  /*7d80*/  FMUL.FTZ R178, R178, R151.reuse ;  /* 0x00000097b2b27220 */ /* 0x080fe20000410000 */
[----:B------:R-:W-:Y:S01]  /*7d90*/  FMUL.FTZ R126, R126, R151 ;  /* 0x000000977e7e7220 */ /* 0x000fe20000410000 */
[----:B------:R-:W-:Y:S01]  /*7da0*/  FMUL.FTZ R176, R155, R182 ;  /* 0x000000b69bb07220 */ /* 0x000fe20000410000 */
[----:B------:R-:W-:Y:S01]  /*7db0*/  SHF.L.U32 R177, R96, 0x10, RZ ;  /* 0x0000001060b17819 */ /* 0x000fe200000006ff */
[----:B------:R-:W-:Y:S01]  /*7dc0*/  FMUL.FTZ R184, R184, R155 ;  /* 0x0000009bb8b87220 */ /* 0x000fe20000410000 */
[----:B------:R-:W-:Y:S01]  /*7dd0*/  PRMT R155, R96, 0x7632, R155 ;  /* 0x00007632609b7816 */ /* 0x000fe2000000009b */
[----:B------:R-:W-:Y:S01]  /*7de0*/  FMUL.FTZ R181, R181, R126 ;  /* 0x0000007eb5b57220 */ /* 0x000fe20000410000 */
[----:B------:R-:W-:Y:S01]  /*7df0*/  F2FP.BF16.F32.PACK_AB R99, R99, R180 ;  /* 0x000000b46363723e */ /* 0x000fe200000010ff */
[----:B------:R-:W-:Y:S01]  /*7e00*/  FMUL.FTZ R177, R178, R177 ;  /* 0x000000b1b2b17220 */ /* 0x000fe20000410000 */
[----:B------:R-:W-:-:S02]  /*7e10*/  SHF.L.U32 R179, R155, 0x10, RZ ;  /* 0x000000109bb37819 */ /* 0x000fc400000006ff */
[----:B------:R-:W-:Y:S02]  /*7e20*/  SHF.L.U32 R155, R56, 0x10, RZ ;  /* 0x00000010389b7819 */ /* 0x000fe400000006ff */
[----:B------:R-:W-:Y:S02]  /*7e30*/  F2FP.BF16.F32.PACK_AB R98, R127, R98 ;  /* 0x000000627f62723e */ /* 0x000fe400000010ff */
[----:B------:R-:W-:Y:S01]  /*7e40*/  F2FP.BF16.F32.PACK_AB R97, R184, R97 ;  /* 0x00000061b861723e */ /* 0x000fe200000010ff */
[----:B------:R-:W-:Y:S01]  /*7e50*/  FMUL.FTZ R96, R155, R178 ;  /* 0x000000b29b607220 */ /* 0x000fe20000410000 */
[----:B------:R-:W-:-:S04]  /*7e60*/  FMUL.FTZ R178, R126, R179 ;  /* 0x000000b37eb27220 */ /* 0x000fc80000410000 */
[----:B------:R-:W-:-:S07]  /*7e70*/  F2FP.BF16.F32.PACK_AB R96, R181, R96 ;  /* 0x00000060b560723e */ /* 0x000fce00000010ff */
.L_x_276:
        /* <DEDUP_REMOVED lines=12> */
[C-C-:B0-----:R-:W-:Y:S01]  /*7f40*/  FFMA.FTZ R126, R121.reuse, R159, R122.reuse ;  /* 0x0000009f797e7223 */ /* 0x141fe2000001007a */
[--C-:B------:R-:W-:Y:S01]  /*7f50*/  FFMA.FTZ R154, R121, R161, R122.reuse ;  /* 0x000000a1799a7223 */ /* 0x100fe2000001007a */
[----:B-----5:R-:W-:Y:S01]  /*7f60*/  PRMT R155, R99, 0x7632, R155 ;  /* 0x00007632639b7816 */ /* 0x020fe2000000009b */
[--C-:B------:R-:W-:Y:S01]  /*7f70*/  FFMA.FTZ R79, R121, R160, R122.reuse ;  /* 0x000000a0794f7223 */ /* 0x100fe2000001007a */
[----:B------:R-:W-:Y:S01]  /*7f80*/  SHF.L.U32 R127, R99, 0x10, RZ ;  /* 0x00000010637f7819 */ /* 0x000fe200000006ff */
[C-C-:B------:R-:W-:Y:S01]  /*7f90*/  FFMA.FTZ R99, R121.reuse, R168, R122.reuse ;  /* 0x000000a879637223 */ /* 0x140fe2000001007a */
[----:B------:R-:W-:Y:S01]  /*7fa0*/  FADD.FTZ R125, -R126, R125 ;  /* 0x0000007d7e7d7221 */ /* 0x000fe20000010100 */
[----:B------:R-:W-:Y:S01]  /*7fb0*/  FADD.FTZ R160, -R154, R157 ;  /* 0x0000009d9aa07221 */ /* 0x000fe20000010100 */
[C-C-:B------:R-:W-:Y:S01]  /*7fc0*/  FFMA.FTZ R126, R121.reuse, R165, R122.reuse ;  /* 0x000000a5797e7223 */ /* 0x140fe2000001007a */
[----:B------:R-:W-:Y:S01]  /*7fd0*/  FFMA.FTZ R157, R121, R162, R122 ;  /* 0x000000a2799d7223 */ /* 0x000fe2000001007a */
[----:B------:R-:W-:Y:S01]  /*7fe0*/  FADD.FTZ R164, -R99, R164 ;  /* 0x000000a463a47221 */ /* 0x000fe20000010100 */
[----:B------:R-:W-:Y:S01]  /*7ff0*/  SHF.L.U32 R99, R83, 0x10, RZ ;  /* 0x0000001053637819 */ /* 0x000fe200000006ff */
[----:B------:R-:W-:Y:S01]  /*8000*/  FADD.FTZ R163, -R126, R163 ;  /* 0x000000a37ea37221 */ /* 0x000fe20000010100 */
[----:B------:R-:W-:Y:S01]  /*8010*/  FADD.FTZ R154, -R157, R158 ;  /* 0x0000009e9d9a7221 */ /* 0x000fe20000010100 */
[C---:B------:R-:W-:Y:S01]  /*8020*/  PRMT R126, R82.reuse, 0x7632, R126 ;  /* 0x00007632527e7816 */ /* 0x040fe2000000007e */
[----:B------:R-:W-:Y:S01]  /*8030*/  FFMA.FTZ R169, R121, R169, R122 ;  /* 0x000000a979a97223 */ /* 0x000fe2000001007a */
[----:B------:R-:W-:Y:S01]  /*8040*/  SHF.L.U32 R159, R82, 0x10, RZ ;  /* 0x00000010529f7819 */ /* 0x000fe200000006ff */
[--C-:B------:R-:W-:Y:S01]  /*8050*/  FFMA.FTZ R154, R152, R154, R99.reuse ;  /* 0x0000009a989a7223 */ /* 0x100fe20000010063 */
[----:B------:R-:W-:Y:S01]  /*8060*/  PRMT R99, R81, 0x7632, R99 ;  /* 0x0000763251637816 */ /* 0x000fe20000000063 */
[----:B------:R-:W-:Y:S01]  /*8070*/  FADD.FTZ R158, -R169, R166 ;  /* 0x000000a6a99e7221 */ /* 0x000fe20000010100 */
[----:B------:R-:W-:Y:S01]  /*8080*/  SHF.L.U32 R161, R126, 0x10, RZ ;  /* 0x000000107ea17819 */ /* 0x000fe200000006ff */
[----:B------:R-:W-:Y:S01]  /*8090*/  FADD.FTZ R156, -R79, R156 ;  /* 0x0000009c4f9c7221 */ /* 0x000fe20000010100 */
[C---:B------:R-:W-:Y:S01]  /*80a0*/  FFMA.FTZ R126, R152.reuse, R160, R159 ;  /* 0x000000a0987e7223 */ /* 0x040fe2000001009f */
[----:B------:R-:W-:Y:S01]  /*80b0*/  PRMT R79, R83, 0x7632, R79 ;  /* 0x00007632534f7816 */ /* 0x000fe2000000004f */
[----:B------:R-:W-:Y:S01]  /*80c0*/  FFMA.FTZ R170, R121, R170, R122 ;  /* 0x000000aa79aa7223 */ /* 0x000fe2000001007a */
[----:B------:R-:W-:Y:S01]  /*80d0*/  SHF.L.U32 R159, R99, 0x10, RZ ;  /* 0x00000010639f7819 */ /* 0x000fe200000006ff */
[----:B------:R-:W-:Y:S01]  /*80e0*/  FFMA.FTZ R99, R152, R158, R161 ;  /* 0x0000009e98637223 */ /* 0x000fe200000100a1 */
[----:B------:R-:W-:Y:S01]  /*80f0*/  SHF.L.U32 R166, R80, 0x10, RZ ;  /* 0x0000001050a67819 */ /* 0x000fe200000006ff */
[----:B------:R-:W-:Y:S01]  /*8100*/  FADD.FTZ R170, -R170, R167 ;  /* 0x000000a7aaaa7221 */ /* 0x000fe20000010100 */
[----:B------:R-:W-:Y:S01]  /*8110*/  PRMT R158, R80, 0x7632, R158 ;  /* 0x00007632509e7816 */ /* 0x000fe2000000009e */
[----:B------:R-:W-:Y:S01]  /*8120*/  FMUL.FTZ R162, R99, R151 ;  /* 0x0000009763a27220 */ /* 0x000fe20000410000 */
[----:B------:R-:W-:Y:S01]  /*8130*/  SHF.L.U32 R157, R81, 0x10, RZ ;  /* 0x00000010519d7819 */ /* 0x000fe200000006ff */
[----:B------:R-:W-:Y:S01]  /*8140*/  FFMA.FTZ R166, R152, R125, R166 ;  /* 0x0000007d98a67223 */ /* 0x000fe200000100a6 */
[----:B------:R-:W-:-:S02]  /*8150*/  SHF.L.U32 R79, R79, 0x10, RZ ;  /* 0x000000104f4f7819 */ /* 0x000fc400000006ff */
[----:B------:R-:W-:Y:S01]  /*8160*/  SHF.L.U32 R125, R158, 0x10, RZ ;  /* 0x000000109e7d7819 */ /* 0x000fe200000006ff */
[----:B------:R-:W-:Y:S01]  /*8170*/  FFMA.FTZ R156, R152, R156, R157 ;  /* 0x0000009c989c7223 */ /* 0x000fe2000001009d */
[----:B------:R-:W-:Y:S01]  /*8180*/  SHF.L.U32 R161, R55, 0x10, RZ ;  /* 0x0000001037a17819 */ /* 0x000fe200000006ff */
[----:B------:R-:W-:Y:S01]  /*8190*/  FMUL.FTZ R158, R154, R151 ;  /* 0x000000979a9e7220 */ /* 0x000fe20000410000 */
[C---:B------:R-:W-:Y:S01]  /*81a0*/  FFMA.FTZ R79, R152.reuse, R170, R79 ;  /* 0x000000aa984f7223 */ /* 0x040fe2000001004f */
[C---:B------:R-:W-:Y:S01]  /*81b0*/  FFMA.FTZ R157, R152.reuse, R164, R159 ;  /* 0x000000a4989d7223 */ /* 0x040fe2000001009f */
[----:B------:R-:W-:Y:S01]  /*81c0*/  SHF.L.U32 R159, R155, 0x10, RZ ;  /* 0x000000109b9f7819 */ /* 0x000fe200000006ff */
[----:B------:R-:W-:Y:S01]  /*81d0*/  FFMA.FTZ R155, R152, R163, R125 ;  /* 0x000000a3989b7223 */ /* 0x000fe2000001007d */
[----:B------:R-:W-:Y:S01]  /*81e0*/  PRMT R78, R98, 0x7632, R78 ;  /* 0x00007632624e7816 */ /* 0x000fe2000000004e */
[----:B------:R-:W-:Y:S01]  /*81f0*/  FMUL.FTZ R125, R158, R127 ;  /* 0x0000007f9e7d7220 */ /* 0x000fe20000410000 */
[----:B------:R-:W-:Y:S01]  /*8200*/  SHF.L.U32 R98, R98, 0x10, RZ ;  /* 0x0000001062627819 */ /* 0x000fe200000006ff */
[-C--:B------:R-:W-:Y:S01]  /*8210*/  FMUL.FTZ R168, R79, R151.reuse ;  /* 0x000000974fa87220 */ /* 0x080fe20000410000 */
        /* <DEDUP_REMOVED lines=43> */
.L_x_277:
[C-C-:B------:R-:W-:Y:S01]  /*84d0*/  FFMA.FTZ R154, R121.reuse, R165, R122.reuse ;  /* 0x000000a5799a7223 */ /* 0x140fe2000001007a */
[C-C-:B------:R-:W-:Y:S01]  /*84e0*/  FFMA.FTZ R170, R121.reuse, R170, R122.reuse ;  /* 0x000000aa79aa7223 */ /* 0x140fe2000001007a */
[C-C-:B------:R-:W-:Y:S01]  /*84f0*/  FFMA.FTZ R165, R121.reuse, R160, R122.reuse ;  /* 0x000000a079a57223 */ /* 0x140fe2000001007a */
[C-C-:B------:R-:W-:Y:S01]  /*8500*/  FFMA.FTZ R179, R121.reuse, R168, R122.reuse ;  /* 0x000000a879b37223 */ /* 0x140fe2000001007a */
[----:B------:R-:W-:Y:S01]  /*8510*/  FADD.FTZ R163, -R154, R163 ;  /* 0x000000a39aa37221 */ /* 0x000fe20000010100 */
[----:B------:R-:W-:Y:S01]  /*8520*/  FFMA.FTZ R154, R121, R161, R122 ;  /* 0x000000a1799a7223 */ /* 0x000fe2000001007a */
[----:B------:R-:W-:Y:S01]  /*8530*/  FADD.FTZ R183, -R170, R167 ;  /* 0x000000a7aab77221 */ /* 0x000fe20000010100 */
[----:B------:R-:W-:Y:S01]  /*8540*/  FADD.FTZ R165, -R165, R156 ;  /* 0x0000009ca5a57221 */ /* 0x000fe20000010100 */
[----:B------:R-:W-:Y:S01]  /*8550*/  FADD.FTZ R161, -R179, R164 ;  /* 0x000000a4b3a17221 */ /* 0x000fe20000010100 */
[----:B------:R-:W-:Y:S01]  /*8560*/  FADD.FTZ R157, -R154, R157 ;  /* 0x0000009d9a9d7221 */ /* 0x000fe20000010100 */
[----:B------:R-:W-:Y:S01]  /*8570*/  PRMT R154, R83, 0x7632, R154 ;  /* 0x00007632539a7816 */ /* 0x000fe2000000009a */
[C---:B------:R-:W-:Y:S01]  /*8580*/  FFMA.FTZ R179, R121.reuse, R162, R122 ;  /* 0x000000a279b37223 */ /* 0x040fe2000001007a */
[----:B------:R-:W-:Y:S01]  /*8590*/  PRMT R156, R82, 0x7632, R156 ;  /* 0x00007632529c7816 */ /* 0x000fe2000000009c */
[----:B0-----:R-:W-:Y:S01]  /*85a0*/  FFMA.FTZ R126, R121, R159, R122 ;  /* 0x0000009f797e7223 */ /* 0x001fe2000001007a */
[----:B------:R-:W-:Y:S01]  /*85b0*/  SHF.L.U32 R154, R154, 0x10, RZ ;  /* 0x000000109a9a7819 */ /* 0x000fe200000006ff */
[----:B------:R-:W-:Y:S01]  /*85c0*/  FADD.FTZ R179, -R179, R158 ;  /* 0x0000009eb3b37221 */ /* 0x000fe20000010100 */
[----:B------:R-:W-:Y:S01]  /*85d0*/  SHF.L.U32 R181, R83, 0x10, RZ ;  /* 0x0000001053b57819 */ /* 0x000fe200000006ff */
[----:B------:R-:W-:Y:S01]  /*85e0*/  FFMA.FTZ R169, R121, R169, R122 ;  /* 0x000000a979a97223 */ /* 0x000fe2000001007a */
[----:B------:R-:W-:Y:S01]  /*85f0*/  SHF.L.U32 R160, R156, 0x10, RZ ;  /* 0x000000109ca07819 */ /* 0x000fe200000006ff */
[--C-:B------:R-:W-:Y:S01]  /*8600*/  FFMA.FTZ R170, R152, R183, R154.reuse ;  /* 0x000000b798aa7223 */ /* 0x100fe2000001009a */
[----:B------:R-:W-:Y:S01]  /*8610*/  PRMT R154, R81, 0x7632, R154 ;  /* 0x00007632519a7816 */ /* 0x000fe2000000009a */
[----:B------:R-:W-:Y:S01]  /*8620*/  FADD.FTZ R155, -R126, R125 ;  /* 0x0000007d7e9b7221 */ /* 0x000fe20000010100 */
[----:B------:R-:W-:Y:S01]  /*8630*/  SHF.L.U32 R156, R80, 0x10, RZ ;  /* 0x00000010509c7819 */ /* 0x000fe200000006ff */
[----:B------:R-:W-:Y:S01]  /*8640*/  FFMA.FTZ R164, R152, R179, R181 ;  /* 0x000000b398a47223 */ /* 0x000fe200000100b5 */
[----:B------:R-:W-:Y:S01]  /*8650*/  SHF.L.U32 R162, R154, 0x10, RZ ;  /* 0x000000109aa27819 */ /* 0x000fe200000006ff */
[----:B------:R-:W-:Y:S01]  /*8660*/  FADD.FTZ R169, -R169, R166 ;  /* 0x000000a6a9a97221 */ /* 0x000fe20000010100 */
[----:B-----5:R-:W-:Y:S01]  /*8670*/  PRMT R127, R99, 0x7632, R127 ;  /* 0x00007632637f7816 */ /* 0x020fe2000000007f */
[----:B------:R-:W-:Y:S01]  /*8680*/  FFMA.FTZ R156, R152, R155, R156 ;  /* 0x0000009b989c7223 */ /* 0x000fe2000001009c */
[----:B------:R-:W-:Y:S01]  /*8690*/  SHF.L.U32 R167, R82, 0x10, RZ ;  /* 0x0000001052a77819 */ /* 0x000fe200000006ff */
[----:B------:R-:W-:Y:S01]  /*86a0*/  FFMA.FTZ R162, R152, R161, R162 ;  /* 0x000000a198a27223 */ /* 0x000fe200000100a2 */
[----:B------:R-:W-:Y:S01]  /*86b0*/  PRMT R154, R80, 0x7632, R154 ;  /* 0x00007632509a7816 */ /* 0x000fe2000000009a */
[----:B------:R-:W-:Y:S01]  /*86c0*/  FMUL.FTZ R170, R170, R151 ;  /* 0x00000097aaaa7220 */ /* 0x000fe20000410000 */
[----:B------:R-:W-:Y:S01]  /*86d0*/  SHF.L.U32 R158, R81, 0x10, RZ ;  /* 0x00000010519e7819 */ /* 0x000fe200000006ff */
[C---:B------:R-:W-:Y:S01]  /*86e0*/  FFMA.FTZ R166, R152.reuse, R157, R167 ;  /* 0x0000009d98a67223 */ /* 0x040fe200000100a7 */
[----:B------:R-:W-:Y:S01]  /*86f0*/  SHF.L.U32 R127, R127, 0x10, RZ ;  /* 0x000000107f7f7819 */ /* 0x000fe200000006ff */
[C---:B------:R-:W-:Y:S01]  /*8700*/  FFMA.FTZ R168, R152.reuse, R169, R160 ;  /* 0x000000a998a87223 */ /* 0x040fe200000100a0 */
        /* <DEDUP_REMOVED lines=10> */
[----:B------:R-:W-:Y:S01]  /*87b0*/  FMUL.FTZ R127, R161, R170 ;  /* 0x000000aaa17f7220 */ /* 0x000fe20000410000 */
[----:B------:R-:W-:Y:S01]  /*87c0*/  SHF.L.U32 R159, R98, 0x10, RZ ;  /* 0x00000010629f7819 */ /* 0x000fe200000006ff */
[----:B------:R-:W-:Y:S01]  /*87d0*/  FMUL.FTZ R154, R157, R154 ;  /* 0x0000009a9d9a7220 */ /* 0x000fe20000410000 */
[----:B------:R-:W-:Y:S01]  /*87e0*/  SHF.L.U32 R163, R184, 0x10, RZ ;  /* 0x00000010b8a37819 */ /* 0x000fe200000006ff */
[-C--:B------:R-:W-:Y:S01]  /*87f0*/  FMUL.FTZ R166, R166, R151.reuse ;  /* 0x00000097a6a67220 */ /* 0x080fe20000410000 */
[----:B------:R-:W-:Y:S01]  /*8800*/  SHF.L.U32 R161, R126, 0x10, RZ ;  /* 0x000000107ea17819 */ /* 0x000fe200000006ff */
[-C--:B------:R-:W-:Y:S01]  /*8810*/  FMUL.FTZ R168, R168, R151.reuse ;  /* 0x00000097a8a87220 */ /* 0x080fe20000410000 */
[C---:B------:R-:W-:Y:S01]  /*8820*/  SHF.L.U32 R99, R97.reuse, 0x10, RZ ;  /* 0x0000001061637819 */ /* 0x040fe200000006ff */
[----:B------:R-:W-:Y:S01]  /*8830*/  FMUL.FTZ R126, R160, R151 ;  /* 0x00000097a07e7220 */ /* 0x000fe20000410000 */
[----:B------:R-:W-:Y:S01]  /*8840*/  SHF.L.U32 R157, R54, 0x10, RZ ;  /* 0x00000010369d7819 */ /* 0x000fe200000006ff */
[----:B------:R-:W-:Y:S01]  /*8850*/  FMUL.FTZ R159, R166, R159 ;  /* 0x0000009fa69f7220 */ /* 0x000fe20000410000 */
[----:B------:R-:W-:Y:S01]  /*8860*/  PRMT R98, R97, 0x7632, R98 ;  /* 0x0000763261627816 */ /* 0x000fe20000000062 */
[----:B------:R-:W-:Y:S01]  /*8870*/  FMUL.FTZ R160, R168, R161 ;  /* 0x000000a1a8a07220 */ /* 0x000fe20000410000 */
[----:B------:R-:W-:Y:S01]  /*8880*/  SHF.L.U32 R155, R53, 0x10, RZ ;  /* 0x00000010359b7819 */ /* 0x000fe200000006ff */
[----:B------:R-:W-:Y:S01]  /*8890*/  FMUL.FTZ R167, R163, R168 ;  /* 0x000000a8a3a77220 */ /* 0x000fe20000410000 */
        /* <DEDUP_REMOVED lines=19> */
[----:B------:R-:W-:Y:S01]  /*89d0*/  FMUL.FTZ R164, R164, R99 ;  /* 0x00000063a4a47220 */ /* 0x000fe20000410000 */
[----:B------:R-:W-:-:S02]  /*89e0*/  F2FP.BF16.F32.PACK_AB R99, R127, R154 ;  /* 0x0000009a7f63723e */ /* 0x000fc400000010ff */
[----:B------:R-:W-:Y:S02]  /*89f0*/  F2FP.BF16.F32.PACK_AB R97, R156, R157 ;  /* 0x0000009d9c61723e */ /* 0x000fe400000010ff */
[----:B------:R-:W-:-:S07]  /*8a00*/  F2FP.BF16.F32.PACK_AB R96, R155, R96 ;  /* 0x000000609b60723e */ /* 0x000fce00000010ff */
.L_x_278:
        /* <DEDUP_REMOVED lines=14> */
[C-C-:B0-----:R-:W-:Y:S01]  /*8af0*/  FFMA.FTZ R156, R121.reuse, R119, R122.reuse ;  /* 0x00000077799c7223 */ /* 0x141fe2000001007a */
[C-C-:B------:R-:W-:Y:S01]  /*8b00*/  FFMA.FTZ R126, R121.reuse, R117, R122.reuse ;  /* 0x00000075797e7223 */ /* 0x140fe2000001007a */
[----:B------:R-:W-:Y:S01]  /*8b10*/  FADD.FTZ R118, -R78, R109 ;  /* 0x0000006d4e767221 */ /* 0x000fe20000010100 */
[C-C-:B------:R-:W-:Y:S01]  /*8b20*/  FFMA.FTZ R79, R121.reuse, R110, R122.reuse ;  /* 0x0000006e794f7223 */ /* 0x140fe2000001007a */
[C-C-:B------:R-:W-:Y:S01]  /*8b30*/  FFMA.FTZ R154, R121.reuse, R111, R122.reuse ;  /* 0x0000006f799a7223 */ /* 0x140fe2000001007a */
[----:B------:R-:W-:Y:S01]  /*8b40*/  FFMA.FTZ R119, R121, R112, R122 ;  /* 0x0000007079777223 */ /* 0x000fe2000001007a */
[----:B------:R-:W-:Y:S01]  /*8b50*/  PRMT R78, R87, 0x7632, R78 ;  /* 0x00007632574e7816 */ /* 0x000fe2000000004e */
[----:B------:R-:W-:Y:S01]  /*8b60*/  FFMA.FTZ R121, R121, R120, R122 ;  /* 0x0000007879797223 */ /* 0x000fe2000001007a */
[----:B-----5:R-:W-:Y:S01]  /*8b70*/  PRMT R117, R99, 0x7632, R117 ;  /* 0x0000763263757816 */ /* 0x020fe20000000075 */
[----:B------:R-:W-:Y:S01]  /*8b80*/  FADD.FTZ R108, -R79, R108 ;  /* 0x0000006c4f6c7221 */ /* 0x000fe20000010100 */
[----:B------:R-:W-:Y:S01]  /*8b90*/  SHF.L.U32 R110, R99, 0x10, RZ ;  /* 0x00000010636e7819 */ /* 0x000fe200000006ff */
[----:B------:R-:W-:Y:S01]  /*8ba0*/  FADD.FTZ R154, -R154, R107 ;  /* 0x0000006b9a9a7221 */ /* 0x000fe20000010100 */
[----:B------:R-:W-:Y:S01]  /*8bb0*/  SHF.L.U32 R99, R78, 0x10, RZ ;  /* 0x000000104e637819 */ /* 0x000fe200000006ff */
[----:B------:R-:W-:Y:S01]  /*8bc0*/  FADD.FTZ R78, -R121, R116 ;  /* 0x00000074794e7221 */ /* 0x000fe20000010100 */
[C---:B------:R-:W-:Y:S01]  /*8bd0*/  PRMT R111, R98.reuse, 0x7632, R111 ;  /* 0x00007632626f7816 */ /* 0x040fe2000000006f */
        /* <DEDUP_REMOVED lines=8> */
[----:B------:R-:W-:Y:S01]  /*8c60*/  FFMA.FTZ R79, R152, R106, R79 ;  /* 0x0000006a984f7223 */ /* 0x000fe2000001004f */
[C---:B------:R-:W-:Y:S01]  /*8c70*/  SHF.L.U32 R105, R85.reuse, 0x10, RZ ;  /* 0x0000001055697819 */ /* 0x040fe200000006ff */
[----:B------:R-:W-:Y:S01]  /*8c80*/  FADD.FTZ R156, -R156, R115 ;  /* 0x000000739c9c7221 */ /* 0x000fe20000010100 */
[----:B------:R-:W-:-:S02]  /*8c90*/  PRMT R99, R85, 0x7632, R99 ;  /* 0x0000763255637816 */ /* 0x000fc40000000063 */
[----:B------:R-:W-:Y:S01]  /*8ca0*/  SHF.L.U32 R113, R98, 0x10, RZ ;  /* 0x0000001062717819 */ /* 0x000fe200000006ff */
[C---:B------:R-:W-:Y:S01]  /*8cb0*/  FFMA.FTZ R98, R152.reuse, R154, R107 ;  /* 0x0000009a98627223 */ /* 0x040fe2000001006b */
[----:B------:R-:W-:Y:S01]  /*8cc0*/  SHF.L.U32 R107, R99, 0x10, RZ ;  /* 0x00000010636b7819 */ /* 0x000fe200000006ff */
[----:B------:R-:W-:Y:S01]  /*8cd0*/  FFMA.FTZ R106, R152, R108, R105 ;  /* 0x0000006c986a7223 */ /* 0x000fe20000010069 */
[----:B------:R-:W-:Y:S01]  /*8ce0*/  SHF.L.U32 R109, R84, 0x10, RZ ;  /* 0x00000010546d7819 */ /* 0x000fe200000006ff */
[----:B------:R-:W-:Y:S01]  /*8cf0*/  FFMA.FTZ R99, R152, R156, R113 ;  /* 0x0000009c98637223 */ /* 0x000fe20000010071 */
[----:B------:R-:W-:Y:S01]  /*8d00*/  PRMT R105, R84, 0x7632, R105 ;  /* 0x0000763254697816 */ /* 0x000fe20000000069 */
        /* <DEDUP_REMOVED lines=8> */
[----:B------:R-:W-:Y:S01]  /*8d90*/  FFMA.FTZ R152, R152, R126, R105 ;  /* 0x0000007e98987223 */ /* 0x000fe20000010069 */
[----:B------:R-:W-:Y:S01]  /*8da0*/  FMUL.FTZ R119, R116, R109 ;  /* 0x0000006d74777220 */ /* 0x000fe20000410000 */
[----:B------:R-:W-:Y:S01]  /*8db0*/  PRMT R77, R97, 0x7632, R77 ;  /* 0x00007632614d7816 */ /* 0x000fe2000000004d */
[----:B------:R-:W-:Y:S01]  /*8dc0*/  FMUL.FTZ R122, R122, R113 ;  /* 0x000000717a7a7220 */ /* 0x000fe20000410000 */
        /* <DEDUP_REMOVED lines=12> */
[----:B------:R-:W-:Y:S01]  /*8e90*/  PRMT R76, R96, 0x7632, R76 ;  /* 0x00007632604c7816 */ /* 0x000fe2000000004c */
[----:B------:R-:W-:Y:S01]  /*8ea0*/  FMUL.FTZ R113, R114, R97 ;  /* 0x0000006172717220 */ /* 0x000fe20000410000 */
[----:B------:R-:W-:Y:S01]  /*8eb0*/  FMUL.FTZ R97, R115, R114 ;  /* 0x0000007273617220 */ /* 0x000fe20000410000 */
[----:B------:R-:W-:Y:S01]  /*8ec0*/  SHF.L.U32 R96, R96, 0x10, RZ ;  /* 0x0000001060607819 */ /* 0x000fe200000006ff */
[----:B------:R-:W-:Y:S01]  /*8ed0*/  FMUL.FTZ R112, R109, R112 ;  /* 0x000000706d707220 */ /* 0x000fe20000410000 */
[----:B------:R-:W-:Y:S01]  /*8ee0*/  SHF.L.U32 R114, R77, 0x10, RZ ;  /* 0x000000104d727819 */ /* 0x000fe200000006ff */
[----:B------:R-:W-:Y:S01]  /*8ef0*/  FMUL.FTZ R117, R118, R109 ;  /* 0x0000006d76757220 */ /* 0x000fe20000410000 */
[----:B------:R-:W-:Y:S01]  /*8f00*/  SHF.L.U32 R116, R44, 0x10, RZ ;  /* 0x000000102c747819 */ /* 0x000fe200000006ff */
[-C--:B------:R-:W-:Y:S01]  /*8f10*/  FMUL.FTZ R77, R108, R151.reuse ;  /* 0x000000976c4d7220 */ /* 0x080fe20000410000 */
        /* <DEDUP_REMOVED lines=11> */
[----:B------:R-:W-:Y:S01]  /*8fd0*/  F2FP.BF16.F32.PACK_AB R78, R99, R98 ;  /* 0x00000062634e723e */ /* 0x000fe200000010ff */
        /* <DEDUP_REMOVED lines=8> */
.L_x_279:
[C-C-:B------:R-:W-:Y:S01]  /*9060*/  FFMA.FTZ R154, R121.reuse, R117, R122.reuse ;  /* 0x00000075799a7223 */ /* 0x140fe2000001007a */
[C-C-:B------:R-:W-:Y:S01]  /*9070*/  FFMA.FTZ R117, R121.reuse, R110, R122.reuse ;  /* 0x0000006e79757223 */ /* 0x140fe2000001007a */
[C-C-:B0-----:R-:W-:Y:S01]  /*9080*/  FFMA.FTZ R156, R121.reuse, R119, R122.reuse ;  /* 0x00000077799c7223 */ /* 0x141fe2000001007a */
[C-C-:B------:R-:W-:Y:S01]  /*9090*/  FFMA.FTZ R119, R121.reuse, R112, R122.reuse ;  /* 0x0000007079777223 */ /* 0x140fe2000001007a */
[----:B------:R-:W-:Y:S01]  /*90a0*/  FFMA.FTZ R127, R121, R118, R122 ;  /* 0x00000076797f7223 */ /* 0x000fe2000001007a */
[--C-:B------:R-:W-:Y:S01]  /*90b0*/  FADD.FTZ R117, -R117, R108.reuse ;  /* 0x0000006c75757221 */ /* 0x100fe20000010100 */
[----:B------:R-:W-:Y:S01]  /*90c0*/  PRMT R108, R87, 0x7632, R108 ;  /* 0x00007632576c7816 */ /* 0x000fe2000000006c */
[----:B------:R-:W-:Y:S01]  /*90d0*/  FADD.FTZ R119, -R119, R106 ;  /* 0x0000006a77777221 */ /* 0x000fe20000010100 */
[C-C-:B------:R-:W-:Y:S01]  /*90e0*/  FFMA.FTZ R126, R121.reuse, R105, R122.reuse ;  /* 0x00000069797e7223 */ /* 0x140fe2000001007a */
[C-C-:B------:R-:W-:Y:S01]  /*90f0*/  FFMA.FTZ R118, R121.reuse, R111, R122.reuse ;  /* 0x0000006f79767223 */ /* 0x140fe2000001007a */
[----:B------:R-:W-:Y:S01]  /*9100*/  SHF.L.U32 R153, R108, 0x10, RZ ;  /* 0x000000106c997819 */ /* 0x000fe200000006ff */
[----:B------:R-:W-:Y:S01]  /*9110*/  FFMA.FTZ R121, R121, R120, R122 ;  /* 0x0000007879797223 */ /* 0x000fe2000001007a */
[----:B------:R-:W-:Y:S01]  /*9120*/  SHF.L.U32 R108, R87, 0x10, RZ ;  /* 0x00000010576c7819 */ /* 0x000fe200000006ff */
[----:B------:R-:W-:Y:S01]  /*9130*/  FADD.FTZ R107, -R118, R107 ;  /* 0x0000006b766b7221 */ /* 0x000fe20000010100 */
[----:B------:R-:W-:Y:S01]  /*9140*/  SHF.L.U32 R106, R86, 0x10, RZ ;  /* 0x00000010566a7819 */ /* 0x000fe200000006ff */
[----:B------:R-:W-:Y:S01]  /*9150*/  FADD.FTZ R121, -R121, R116 ;  /* 0x0000007479797221 */ /* 0x000fe20000010100 */
[----:B------:R-:W-:Y:S01]  /*9160*/  FADD.FTZ R115, -R156, R115 ;  /* 0x000000739c737221 */ /* 0x000fe20000010100 */
[--C-:B------:R-:W-:Y:S01]  /*9170*/  FFMA.FTZ R122, R152, R119, R108.reuse ;  /* 0x00000077987a7223 */ /* 0x100fe2000001006c */
[----:B------:R-:W-:Y:S01]  /*9180*/  PRMT R108, R86, 0x7632, R108 ;  /* 0x00007632566c7816 */ /* 0x000fe2000000006c */
[----:B------:R-:W-:Y:S01]  /*9190*/  FADD.FTZ R113, -R154, R113 ;  /* 0x000000719a717221 */ /* 0x000fe20000010100 */
[C---:B------:R-:W-:Y:S01]  /*91a0*/  FFMA.FTZ R154, R152.reuse, R121, R153 ;  /* 0x00000079989a7223 */ /* 0x040fe20000010099 */
[----:B------:R-:W-:Y:S01]  /*91b0*/  FFMA.FTZ R118, R152, R107, R106 ;  /* 0x0000006b98767223 */ /* 0x000fe2000001006a */
[----:B------:R-:W-:Y:S01]  /*91c0*/  SHF.L.U32 R119, R108, 0x10, RZ ;  /* 0x000000106c777819 */ /* 0x000fe200000006ff */
[----:B------:R-:W-:Y:S01]  /*91d0*/  FADD.FTZ R109, -R126, R109 ;  /* 0x0000006d7e6d7221 */ /* 0x000fe20000010100 */
[C---:B------:R-:W-:Y:S01]  /*91e0*/  SHF.L.U32 R108, R84.reuse, 0x10, RZ ;  /* 0x00000010546c7819 */ /* 0x040fe200000006ff */
[----:B------:R-:W-:Y:S01]  /*91f0*/  FADD.FTZ R127, -R127, R114 ;  /* 0x000000727f7f7221 */ /* 0x000fe20000010100 */
[----:B------:R-:W-:Y:S01]  /*9200*/  PRMT R106, R84, 0x7632, R106 ;  /* 0x00007632546a7816 */ /* 0x000fe2000000006a */
[----:B------:R-:W-:Y:S01]  /*9210*/  FFMA.FTZ R120, R152, R115, R119 ;  /* 0x0000007398787223 */ /* 0x000fe20000010077 */
[----:B-----5:R-:W-:Y:S01]  /*9220*/  PRMT R105, R99, 0x7632, R105 ;  /* 0x0000763263697816 */ /* 0x020fe20000000069 */
[----:B------:R-:W-:Y:S01]  /*9230*/  FMUL.FTZ R154, R154, R151 ;  /* 0x000000979a9a7220 */ /* 0x000fe20000410000 */
[C---:B------:R-:W-:Y:S01]  /*9240*/  PRMT R107, R85.reuse, 0x7632, R107 ;  /* 0x00007632556b7816 */ /* 0x040fe2000000006b */
[----:B------:R-:W-:Y:S01]  /*9250*/  FFMA.FTZ R108, R152, R109, R108 ;  /* 0x0000006d986c7223 */ /* 0x000fe2000001006c */
[----:B------:R-:W-:Y:S01]  /*9260*/  SHF.L.U32 R115, R168, 0x10, RZ ;  /* 0x00000010a8737819 */ /* 0x000fe200000006ff */
[----:B------:R-:W-:Y:S01]  /*9270*/  FMUL.FTZ R120, R120, R151 ;  /* 0x0000009778787220 */ /* 0x000fe20000410000 */
[----:B------:R-:W-:-:S02]  /*9280*/  SHF.L.U32 R114, R85, 0x10, RZ ;  /* 0x0000001055727819 */ /* 0x000fc400000006ff */
        /* <DEDUP_REMOVED lines=48> */
[----:B------:R-:W-:-:S07]  /*9590*/  F2FP.BF16.F32.PACK_AB R96, R107, R96 ;  /* 0x000000606b60723e */ /* 0x000fce00000010ff */
.L_x_280:
[----:B------:R-:W0:Y:S01]  /*95a0*/  @P1 LDC.64 R106, c[0x0][0x478] ;  /* 0x00011e00ff6a1b82 */ /* 0x000e220000000a00 */
[----:B------:R-:W-:-:S04]  /*95b0*/  IMAD.WIDE.U32 R108, R2, 0x10, R188 ;  /* 0x00000010026c7825 */ /* 0x000fc800078e00bc */
[----:B0-----:R-:W-:-:S05]  /*95c0*/  @P1 IMAD.WIDE.U32 R106, R2, 0x10, R106 ;  /* 0x00000010026a1825 */ /* 0x001fca00078e006a */
[----:B------:R2:W-:Y:S04]  /*95d0*/  @P1 STG.E.128 desc[UR6][R106.64], R76 ;  /* 0x0000004c6a001986 */ /* 0x0005e8000c101d06 */
[----:B------:R2:W-:Y:S02]  /*95e0*/  STG.E.128 desc[UR6][R108.64], R96 ;  /* 0x000000606c007986 */ /* 0x0005e4000c101d06 */
.L_x_272:
[----:B------:R-:W3:Y:S01]  /*95f0*/  LDL.LU R182, [R1+0x4] ;  /* 0x0000040001b67983 */ /* 0x000ee20000300800 */
[----:B-12---:R-:W1:Y:S03]  /*9600*/  LDC.64 R96, c[0x0][0x380] ;  /* 0x0000e000ff607b82 */ /* 0x006e660000000a00 */
[----:B------:R-:W2:Y:S04]  /*9610*/  LDL.LU R181, [R1+0x8] ;  /* 0x0000080001b57983 */ /* 0x000ea80000300800 */
[----:B------:R-:W4:Y:S04]  /*9620*/  LDL.LU R180, [R1+0xc] ;  /* 0x00000c0001b47983 */ /* 0x000f280000300800 */
[----:B------:R-:W5:Y:S04]  /*9630*/  LDL.LU R179, [R1+0x10] ;  /* 0x0000100001b37983 */ /* 0x000f680000300800 */
[----:B------:R-:W5:Y:S04]  /*9640*/  LDL.LU R170, [R1+0x14] ;  /* 0x0000140001aa7983 */ /* 0x000f680000300800 */
[----:B------:R-:W5:Y:S04]  /*9650*/  LDL.LU R169, [R1+0x18] ;  /* 0x0000180001a97983 */ /* 0x000f680000300800 */
[----:B------:R-:W5:Y:S04]  /*9660*/  LDL.LU R168, [R1+0x1c] ;  /* 0x00001c0001a87983 */ /* 0x000f680000300800 */
[----:B------:R-:W5:Y:S04]  /*9670*/  LDL.LU R167, [R1+0x20] ;  /* 0x0000200001a77983 */ /* 0x000f680000300800 */
[----:B------:R-:W5:Y:S04]  /*9680*/  LDL.LU R166, [R1+0x24] ;  /* 0x0000240001a67983 */ /* 0x000f680000300800 */
[----:B------:R-:W5:Y:S04]  /*9690*/  LDL.LU R165, [R1+0x28] ;  /* 0x0000280001a57983 */ /* 0x000f680000300800 */
[----:B0-----:R-:W5:Y:S04]  /*96a0*/  LDL.LU R157, [R1+0x2c] ;  /* 0x00002c00019d7983 */ /* 0x001f680000300800 */
[----:B------:R-:W5:Y:S04]  /*96b0*/  LDL.LU R156, [R1+0x30] ;  /* 0x00003000019c7983 */ /* 0x000f680000300800 */
        /* <DEDUP_REMOVED lines=19> */
[----:B------:R-:W5:Y:S01]  /*97f0*/  LDL.LU R2, [R1+0x80] ;  /* 0x0000800001027983 */ /* 0x000f620000300800 */
[----:B-1----:R-:W-:-:S04]  /*9800*/  LEA R150, R96, R150, 0x2 ;  /* 0x0000009660967211 */ /* 0x002fc800078e10ff */
[----:B------:R-:W-:Y:S01]  /*9810*/  ISETP.GE.AND P1, PT, R150, R97, PT ;  /* 0x000000619600720c */ /* 0x000fe20003f26270 */
[----:B---3--:R-:W-:Y:S01]  /*9820*/  FADD.FTZ R182, R123, R182 ;  /* 0x000000b67bb67221 */ /* 0x008fe20000010000 */
[----:B--2---:R-:W-:Y:S01]  /*9830*/  FADD.FTZ R181, R124, R181 ;  /* 0x000000b57cb57221 */ /* 0x004fe20000010000 */
[----:B----4-:R-:W-:Y:S01]  /*9840*/  FADD.FTZ R180, R103, R180 ;  /* 0x000000b467b47221 */ /* 0x010fe20000010000 */
[----:B-----5:R-:W-:Y:S01]  /*9850*/  FADD.FTZ R179, R104, R179 ;  /* 0x000000b368b37221 */ /* 0x020fe20000010000 */
        /* <DEDUP_REMOVED lines=27> */
[----:B------:R-:W-:-:S05]  /*9a10*/  FADD.FTZ R2, R105, R2 ;  /* 0x0000000269027221 */ /* 0x000fca0000010000 */
[----:B------:R0:W-:Y:S04]  /*9a20*/  STL [R1+0x80], R2 ;  /* 0x0000800201007387 */ /* 0x0001e80000100800 */
        /* <DEDUP_REMOVED lines=30> */
[----:B------:R0:W-:Y:S01]  /*9c10*/  STL [R1+0x4], R182 ;  /* 0x000004b601007387 */ /* 0x0001e20000100800 */
[----:B------:R-:W-:Y:S05]  /*9c20*/  @!P1 BRA `(.L_x_281) ;  /* 0xffffff6c008c9947 */ /* 0x000fea000383ffff */
[----:B------:R-:W-:Y:S05]  /*9c30*/  BSYNC B1 ;  /* 0x0000000000017941 */ /* 0x000fea0003800000 */
.L_x_259:
[----:B------:R1:W5:Y:S01]  /*9c40*/  LDL.LU R44, [R1] ;  /* 0x00000000012c7983 */ /* 0x0003620000300800 */
[----:B------:R-:W-:Y:S02]  /*9c50*/  MOV R49, R99 ;  /* 0x0000006300317202 */ /* 0x000fe40000000f00 */
[----:B0-----:R-:W-:Y:S02]  /*9c60*/  MOV R99, R43 ;  /* 0x0000002b00637202 */ /* 0x001fe40000000f00 */
        /* <DEDUP_REMOVED lines=92> */
[----:B-1----:R-:W-:-:S07]  /*a230*/  MOV R4, R3 ;  /* 0x0000000300047202 */ /* 0x002fce0000000f00 */
.L_x_258:
[----:B------:R-:W-:Y:S05]  /*a240*/  BSYNC B0 ;  /* 0x0000000000007941 */ /* 0x000fea0003800000 */
.L_x_257:
[----:B------:R-:W0:Y:S01]  /*a250*/  S2R R104, SR_TID.X ;  /* 0x0000000000687919 */ /* 0x000e220000002100 */
[----:B------:R-:W-:Y:S01]  /*a260*/  MOV R36, 0x400 ;  /* 0x0000040000247802 */ /* 0x000fe20000000f00 */
[----:B------:R-:W-:Y:S05]  /*a270*/  WARPSYNC.ALL ;  /* 0x0000000000007948 */ /* 0x000fea0003800000 */
[----:B------:R-:W1:Y:S01]  /*a280*/  S2R R37, SR_CgaCtaId ;  /* 0x0000000000257919 */ /* 0x000e620000008800 */
[----:B------:R-:W2:Y:S01]  /*a290*/  S2UR UR4, SR_CTAID.X ;  /* 0x00000000000479c3 */ /* 0x000ea20000002500 */
[----:B------:R-:W3:Y:S01]  /*a2a0*/  LDCU.128 UR16, c[0x0][0x440] ;  /* 0x00008800ff1077ac */ /* 0x000ee20008000c00 */
[----:B0-----:R-:W-:-:S02]  /*a2b0*/  SHF.L.U32 R2, R104, 0x7, RZ ;  /* 0x0000000768027819 */ /* 0x001fc400000006ff */
[----:B------:R-:W-:Y:S02]  /*a2c0*/  SHF.L.U32 R0, R104, 0x5, RZ ;  /* 0x0000000568007819 */ /* 0x000fe400000006ff */
[----:B------:R-:W-:Y:S02]  /*a2d0*/  LOP3.LUT R3, R2, 0x3000, RZ, 0xc0, !PT ;  /* 0x0000300002037812 */ /* 0x000fe400078ec0ff */
[----:B-1----:R-:W-:Y:S02]  /*a2e0*/  LEA R37, R37, R36, 0x18 ;  /* 0x0000002425257211 */ /* 0x002fe400078ec0ff */
[----:B------:R-:W-:-:S04]  /*a2f0*/  LOP3.LUT R0, R3, 0x3e0, R0, 0xf8, !PT ;  /* 0x000003e003007812 */ /* 0x000fc800078ef800 */
[-C--:B------:R-:W-:Y:S02]  /*a300*/  IADD3 R0, PT, PT, R0, R37.reuse, RZ ;  /* 0x0000002500007210 */ /* 0x080fe40007ffe0ff */
[----:B------:R-:W-:-:S03]  /*a310*/  LEA R37, R104, R37, 0x2 ;  /* 0x0000002568257211 */ /* 0x000fc600078e10ff */
[----:B-----5:R-:W-:Y:S04]  /*a320*/  STS.128 [R0], R44 ;  /* 0x0000002c00007388 */ /* 0x020fe80000000c00 */
        /* <DEDUP_REMOVED lines=10> */
[----:B------:R-:W4:Y:S04]  /*a3d0*/  LDS R36, [R37+0x400] ;  /* 0x0004000025247984 */ /* 0x000f280000000800 */
[----:B------:R-:W3:Y:S04]  /*a3e0*/  LDS R45, [R37+0x1000] ;  /* 0x00100000252d7984 */ /* 0x000ee80000000800 */
        /* <DEDUP_REMOVED lines=9> */
[----:B-1----:R-:W-:-:S03]  /*a480*/  FADD.FTZ R3, RZ, R3 ;  /* 0x00000003ff037221 */ /* 0x002fc60000010000 */
[----:B------:R-:W1:Y:S01]  /*a490*/  LDS R84, [R37+0x3200] ;  /* 0x0032000025547984 */ /* 0x000e620000000800 */
[----:B----4-:R-:W-:-:S03]  /*a4a0*/  FADD.FTZ R36, RZ, R36 ;  /* 0x00000024ff247221 */ /* 0x010fc60000010000 */
[----:B------:R-:W4:Y:S01]  /*a4b0*/  LDS R97, [R37+0x3400] ;  /* 0x0034000025617984 */ /* 0x000f220000000800 */
[----:B---3--:R-:W-:Y:S01]  /*a4c0*/  FADD.FTZ R2, R2, R45 ;  /* 0x0000002d02027221 */ /* 0x008fe20000010000 */
[----:B--2---:R-:W-:Y:S02]  /*a4d0*/  FADD.FTZ R3, R3, R44 ;  /* 0x0000002c03037221 */ /* 0x004fe40000010000 */
[----:B------:R-:W2:Y:S01]  /*a4e0*/  LDS R39, [R37+0x800] ;  /* 0x0008000025277984 */ /* 0x000ea20000000800 */
[----:B------:R-:W-:-:S03]  /*a4f0*/  FADD.FTZ R36, R36, R47 ;  /* 0x0000002f24247221 */ /* 0x000fc60000010000 */
[----:B------:R-:W3:Y:S01]  /*a500*/  LDS R40, [R37+0xa00] ;  /* 0x000a000025287984 */ /* 0x000ee20000000800 */
[----:B------:R-:W-:-:S03]  /*a510*/  FADD.FTZ R38, RZ, R38 ;  /* 0x00000026ff267221 */ /* 0x000fc60000010000 */
[----:B------:R-:W3:Y:S01]  /*a520*/  LDS R41, [R37+0xc00] ;  /* 0x000c000025297984 */ /* 0x000ee20000000800 */
[----:B------:R-:W-:-:S03]  /*a530*/  FADD.FTZ R2, R2, R69 ;  /* 0x0000004502027221 */ /* 0x000fc60000010000 */
[----:B------:R-:W3:Y:S01]  /*a540*/  LDS R42, [R37+0xe00] ;  /* 0x000e0000252a7984 */ /* 0x000ee20000000800 */
[----:B------:R-:W-:-:S03]  /*a550*/  FADD.FTZ R3, R3, R54 ;  /* 0x0000003603037221 */ /* 0x000fc60000010000 */
[----:B------:R-:W3:Y:S01]  /*a560*/  LDS R46, [R37+0x1800] ;  /* 0x00180000252e7984 */ /* 0x000ee20000000800 */
[----:B------:R-:W-:-:S03]  /*a570*/  FADD.FTZ R36, R36, R71 ;  /* 0x0000004724247221 */ /* 0x000fc60000010000 */
[----:B------:R-:W3:Y:S01]  /*a580*/  LDS R53, [R37+0x1a00] ;  /* 0x001a000025357984 */ /* 0x000ee20000000800 */
[----:B------:R-:W-:-:S03]  /*a590*/  FADD.FTZ R38, R38, R43 ;  /* 0x0000002b26267221 */ /* 0x000fc60000010000 */
[----:B------:R-:W3:Y:S01]  /*a5a0*/  LDS R52, [R37+0x1c00] ;  /* 0x001c000025347984 */ /* 0x000ee20000000800 */
[----:B0-----:R-:W-:-:S03]  /*a5b0*/  FADD.FTZ R95, R2, R95 ;  /* 0x0000005f025f7221 */ /* 0x001fc60000010000 */
[----:B------:R-:W0:Y:S01]  /*a5c0*/  LDS R55, [R37+0x1e00] ;  /* 0x001e000025377984 */ /* 0x000e220000000800 */
[----:B-1----:R-:W-:-:S03]  /*a5d0*/  FADD.FTZ R43, R3, R84 ;  /* 0x00000054032b7221 */ /* 0x002fc60000010000 */
[----:B------:R-:W1:Y:S01]  /*a5e0*/  LDS R85, [R37+0x2600] ;  /* 0x0026000025557984 */ /* 0x000e620000000800 */
[----:B----4-:R-:W-:-:S03]  /*a5f0*/  FADD.FTZ R97, R36, R97 ;  /* 0x0000006124617221 */ /* 0x010fc60000010000 */
[----:B------:R-:W4:Y:S04]  /*a600*/  LDS R68, [R37+0x2800] ;  /* 0x0028000025447984 */ /* 0x000f280000000800 */
[----:B------:R-:W4:Y:S01]  /*a610*/  LDS R87, [R37+0x2a00] ;  /* 0x002a000025577984 */ /* 0x000f220000000800 */
[----:B--2---:R-:W-:-:S03]  /*a620*/  FADD.FTZ R39, RZ, R39 ;  /* 0x00000027ff277221 */ /* 0x004fc60000010000 */
[----:B------:R-:W2:Y:S01]  /*a630*/  LDS R70, [R37+0x2c00] ;  /* 0x002c000025467984 */ /* 0x000ea20000000800 */
[----:B---3--:R-:W-:-:S03]  /*a640*/  FADD.FTZ R40, RZ, R40 ;  /* 0x00000028ff287221 */ /* 0x008fc60000010000 */
[----:B------:R-:W3:Y:S01]  /*a650*/  LDS R93, [R37+0x2e00] ;  /* 0x002e0000255d7984 */ /* 0x000ee20000000800 */
[----:B------:R-:W-:-:S03]  /*a660*/  FADD.FTZ R41, RZ, R41 ;  /* 0x00000029ff297221 */ /* 0x000fc60000010000 */
[----:B------:R-:W3:Y:S01]  /*a670*/  LDS R99, [R37+0x3600] ;  /* 0x0036000025637984 */ /* 0x000ee20000000800 */
[----:B------:R-:W-:-:S03]  /*a680*/  FADD.FTZ R42, RZ, R42 ;  /* 0x0000002aff2a7221 */ /* 0x000fc60000010000 */
[----:B------:R-:W3:Y:S01]  /*a690*/  LDS R2, [R37+0x3800] ;  /* 0x0038000025027984 */ /* 0x000ee20000000800 */
[----:B------:R-:W-:-:S03]  /*a6a0*/  FADD.FTZ R39, R39, R46 ;  /* 0x0000002e27277221 */ /* 0x000fc60000010000 */
[----:B------:R-:W-:Y:S01]  /*a6b0*/  LDS R3, [R37+0x3a00] ;  /* 0x003a000025037984 */ /* 0x000fe20000000800 */
[----:B------:R-:W-:-:S03]  /*a6c0*/  FADD.FTZ R40, R40, R53 ;  /* 0x0000003528287221 */ /* 0x000fc60000010000 */
[----:B------:R-:W3:Y:S01]  /*a6d0*/  LDS R36, [R37+0x3c00] ;  /* 0x003c000025247984 */ /* 0x000ee20000000800 */
[----:B------:R-:W-:-:S03]  /*a6e0*/  FADD.FTZ R41, R41, R52 ;  /* 0x0000003429297221 */ /* 0x000fc60000010000 */
[----:B------:R-:W3:Y:S01]  /*a6f0*/  LDS R45, [R37+0x3e00] ;  /* 0x003e0000252d7984 */ /* 0x000ee20000000800 */
[----:B0-----:R-:W-:Y:S01]  /*a700*/  FADD.FTZ R42, R42, R55 ;  /* 0x000000372a2a7221 */ /* 0x001fe20000010000 */
[----:B------:R-:W-:Y:S01]  /*a710*/  BAR.SYNC.DEFER_BLOCKING 0x0 ;  /* 0x0000000000007b1d */ /* 0x000fe20000010000 */
[----:B-1----:R-:W-:Y:S01]  /*a720*/  FADD.FTZ R38, R38, R85 ;  /* 0x0000005526267221 */ /* 0x002fe20000010000 */
[----:B----4-:R-:W-:Y:S01]  /*a730*/  FADD.FTZ R39, R39, R68 ;  /* 0x0000004427277221 */ /* 0x010fe20000010000 */
[----:B------:R-:W-:Y:S01]  /*a740*/  FADD.FTZ R40, R40, R87 ;  /* 0x0000005728287221 */ /* 0x000fe20000010000 */
[----:B--2---:R-:W-:Y:S01]  /*a750*/  FADD.FTZ R41, R41, R70 ;  /* 0x0000004629297221 */ /* 0x004fe20000010000 */
[----:B---3--:R-:W-:Y:S01]  /*a760*/  FADD.FTZ R42, R42, R93 ;  /* 0x0000005d2a2a7221 */ /* 0x008fe20000010000 */
[----:B------:R-:W-:Y:S01]  /*a770*/  FADD.FTZ R99, R38, R99 ;  /* 0x0000006326637221 */ /* 0x000fe20000010000 */
[----:B------:R-:W-:Y:S01]  /*a780*/  STS.128 [R0], R4 ;  /* 0x0000000400007388 */ /* 0x000fe20000000c00 */
[----:B------:R-:W-:-:S03]  /*a790*/  FADD.FTZ R39, R39, R2 ;  /* 0x0000000227277221 */ /* 0x000fc60000010000 */
[----:B------:R0:W-:Y:S04]  /*a7a0*/  STS.128 [R0+0x10], R8 ;  /* 0x0000100800007388 */ /* 0x0001e80000000c00 */
[----:B------:R-:W-:Y:S01]  /*a7b0*/  STS.128 [R0+0x400], R12 ;  /* 0x0004000c00007388 */ /* 0x000fe20000000c00 */
[----:B------:R-:W-:-:S03]  /*a7c0*/  FADD.FTZ R41, R41, R36 ;  /* 0x0000002429297221 */ /* 0x000fc60000010000 */
[----:B------:R-:W-:Y:S01]  /*a7d0*/  STS.128 [R0+0x410], R16 ;  /* 0x0004101000007388 */ /* 0x000fe20000000c00 */
[----:B------:R-:W-:-:S03]  /*a7e0*/  FADD.FTZ R45, R42, R45 ;  /* 0x0000002d2a2d7221 */ /* 0x000fc60000010000 */
[----:B------:R-:W-:Y:S04]  /*a7f0*/  STS.128 [R0+0x800], R20 ;  /* 0x0008001400007388 */ /* 0x000fe80000000c00 */
[----:B------:R-:W-:Y:S01]  /*a800*/  STS.128 [R0+0x810], R24 ;  /* 0x0008101800007388 */ /* 0x000fe20000000c00 */
[----:B0-----:R-:W-:-:S03]  /*a810*/  FADD.FTZ R9, R40, R3 ;  /* 0x0000000328097221 */ /* 0x001fc60000010000 */
        /* <DEDUP_REMOVED lines=18> */
[----:B--2---:R-:W-:-:S03]  /*a940*/  FADD.FTZ R4, RZ, R4 ;  /* 0x00000004ff047221 */ /* 0x004fc60000010000 */
[----:B------:R-:W2:Y:S01]  /*a950*/  LDS R17, [R37+0x1c00] ;  /* 0x001c000025117984 */ /* 0x000ea20000000800 */
[----:B---3--:R-:W-:-:S03]  /*a960*/  FADD.FTZ R4, R4, R53 ;  /* 0x0000003504047221 */ /* 0x008fc60000010000 */
[----:B------:R-:W3:Y:S01]  /*a970*/  LDS R11, [R37+0xe00] ;  /* 0x000e0000250b7984 */ /* 0x000ee20000000800 */
[----:B----4-:R-:W-:-:S03]  /*a980*/  FADD.FTZ R5, RZ, R5 ;  /* 0x00000005ff057221 */ /* 0x010fc60000010000 */
[----:B------:R-:W4:Y:S01]  /*a990*/  LDS R16, [R37+0x1e00] ;  /* 0x001e000025107984 */ /* 0x000f220000000800 */
[----:B------:R-:W-:Y:S02]  /*a9a0*/  FADD.FTZ R5, R5, R12 ;  /* 0x0000000c05057221 */ /* 0x000fe40000010000 */
[----:B------:R-:W4:Y:S01]  /*a9b0*/  LDC R12, c[0x0][0x388] ;  /* 0x0000e200ff0c7b82 */ /* 0x000f220000000800 */
        /* <DEDUP_REMOVED lines=36> */
[----:B---3--:R-:W-:Y:S01]  /*ac00*/  FADD.FTZ R29, R4, R29 ;  /* 0x0000001d041d7221 */ /* 0x008fe20000010000 */
[----:B----4-:R-:W-:Y:S01]  /*ac10*/  FADD.FTZ R13, R5, R26 ;  /* 0x0000001a050d7221 */ /* 0x010fe20000010000 */
[----:B------:R-:W-:Y:S01]  /*ac20*/  FADD.FTZ R31, R6, R31 ;  /* 0x0000001f061f7221 */ /* 0x000fe20000010000 */
[----:B------:R-:W-:Y:S01]  /*ac30*/  IMAD R6, R12, UR4, RZ ;  /* 0x000000040c067c24 */ /* 0x000fe2000f8e02ff */
[----:B------:R-:W0:Y:S01]  /*ac40*/  LDCU.64 UR4, c[0x0][0x460] ;  /* 0x00008c00ff0477ac */ /* 0x000e220008000a00 */
[----:B------:R-:W-:Y:S01]  /*ac50*/  STS.128 [R0], R88 ;  /* 0x0000005800007388 */ /* 0x000fe20000000c00 */
[----:B------:R-:W-:-:S02]  /*ac60*/  FADD.FTZ R15, R7, R28 ;  /* 0x0000001c070f7221 */ /* 0x000fc40000010000 */
[----:B------:R-:W-:Y:S01]  /*ac70*/  IADD3 R6, P0, PT, R6, R104, RZ ;  /* 0x0000006806067210 */ /* 0x000fe20007f1e0ff */
[----:B------:R-:W-:Y:S01]  /*ac80*/  STS.128 [R0+0x10], R80 ;  /* 0x0000105000007388 */ /* 0x000fe20000000c00 */
[----:B------:R-:W-:Y:S02]  /*ac90*/  FADD.FTZ R33, R8, R33 ;  /* 0x0000002108217221 */ /* 0x000fe40000010000 */
[----:B------:R-:W-:Y:S01]  /*aca0*/  IADD3.X R7, PT, PT, RZ, RZ, RZ, P0, !PT ;  /* 0x000000ffff077210 */ /* 0x000fe200007fe4ff */
[----:B------:R-:W-:Y:S01]  /*acb0*/  STS.128 [R0+0x400], R76 ;  /* 0x0004004c00007388 */ /* 0x000fe20000000c00 */
[----:B------:R-:W-:Y:S02]  /*acc0*/  FADD.FTZ R35, R10, R35 ;  /* 0x000000230a237221 */ /* 0x000fe40000010000 */
[C---:B------:R-:W-:Y:S01]  /*acd0*/  SHF.L.U64.HI R7, R6.reuse, 0x2, R7 ;  /* 0x0000000206077819 */ /* 0x040fe20000010207 */
[----:B------:R-:W-:Y:S01]  /*ace0*/  STS.128 [R0+0x410], R72 ;  /* 0x0004104800007388 */ /* 0x000fe20000000c00 */
[----:B------:R-:W-:Y:S01]  /*acf0*/  SHF.L.U32 R6, R6, 0x2, RZ ;  /* 0x0000000206067819 */ /* 0x000fe200000006ff */
[----:B------:R-:W-:-:S02]  /*ad00*/  FADD.FTZ R11, R11, R30 ;  /* 0x0000001e0b0b7221 */ /* 0x000fc40000010000 */
[----:B------:R-:W-:Y:S01]  /*ad10*/  STS.128 [R0+0x800], R64 ;  /* 0x0008004000007388 */ /* 0x000fe20000000c00 */
[----:B------:R-:W-:-:S03]  /*ad20*/  IADD3 R4, P1, PT, R6, UR16, RZ ;  /* 0x0000001006047c10 */ /* 0x000fc6000ff3e0ff */
[----:B------:R-:W-:Y:S01]  /*ad30*/  STS.128 [R0+0x810], R60 ;  /* 0x0008103c00007388 */ /* 0x000fe20000000c00 */
[----:B------:R-:W-:-:S03]  /*ad40*/  IADD3.X R5, PT, PT, R7, UR17, RZ, P1, !PT ;  /* 0x0000001107057c10 */ /* 0x000fc60008ffe4ff */
[----:B------:R-:W-:Y:S04]  /*ad50*/  STS.128 [R0+0xc00], R56 ;  /* 0x000c003800007388 */ /* 0x000fe80000000c00 */
[----:B------:R-:W-:Y:S01]  /*ad60*/  STS.128 [R0+0xc10], R48 ;  /* 0x000c103000007388 */ /* 0x000fe20000000c00 */
[----:B------:R-:W-:Y:S06]  /*ad70*/  BAR.SYNC.DEFER_BLOCKING 0x0 ;  /* 0x0000000000007b1d */ /* 0x000fec0000010000 */
[----:B------:R-:W1:Y:S04]  /*ad80*/  LDS R32, [R37] ;  /* 0x0000000025207984 */ /* 0x000e680000000800 */
[----:B------:R-:W2:Y:S04]  /*ad90*/  LDS R3, [R37+0x1000] ;  /* 0x0010000025037984 */ /* 0x000ea80000000800 */
[----:B------:R-:W3:Y:S04]  /*ada0*/  LDS R2, [R37+0x2000] ;  /* 0x0020000025027984 */ /* 0x000ee80000000800 */
[----:B------:R-:W4:Y:S04]  /*adb0*/  LDS R47, [R37+0x3000] ;  /* 0x00300000252f7984 */ /* 0x000f280000000800 */
[----:B------:R-:W0:Y:S04]  /*adc0*/  LDS R0, [R37+0x200] ;  /* 0x0002000025007984 */ /* 0x000e280000000800 */
[----:B------:R-:W0:Y:S04]  /*add0*/  LDS R17, [R37+0x1200] ;  /* 0x0012000025117984 */ /* 0x000e280000000800 */
[----:B------:R-:W0:Y:S04]  /*ade0*/  LDS R8, [R37+0x400] ;  /* 0x0004000025087984 */ /* 0x000e280000000800 */
[----:B------:R-:W0:Y:S04]  /*adf0*/  LDS R10, [R37+0x600] ;  /* 0x00060000250a7984 */ /* 0x000e280000000800 */
[----:B------:R-:W0:Y:S04]  /*ae00*/  LDS R21, [R37+0x1400] ;  /* 0x0014000025157984 */ /* 0x000e280000000800 */
[----:B------:R-:W0:Y:S01]  /*ae10*/  LDS R18, [R37+0x2200] ;  /* 0x0022000025127984 */ /* 0x000e220000000800 */
[----:B-1----:R-:W-:-:S03]  /*ae20*/  FADD.FTZ R32, RZ, R32 ;  /* 0x00000020ff207221 */ /* 0x002fc60000010000 */
[----:B------:R-:W1:Y:S01]  /*ae30*/  LDS R12, [R37+0x800] ;  /* 0x00080000250c7984 */ /* 0x000e620000000800 */
[----:B--2---:R-:W-:-:S03]  /*ae40*/  FADD.FTZ R3, R32, R3 ;  /* 0x0000000320037221 */ /* 0x004fc60000010000 */
[----:B------:R-:W2:Y:S01]  /*ae50*/  LDS R23, [R37+0x1600] ;  /* 0x0016000025177984 */ /* 0x000ea20000000800 */
[----:B---3--:R-:W-:-:S03]  /*ae60*/  FADD.FTZ R2, R3, R2 ;  /* 0x0000000203027221 */ /* 0x008fc60000010000 */
[----:B------:R-:W3:Y:S01]  /*ae70*/  LDS R49, [R37+0x2400] ;  /* 0x0024000025317984 */ /* 0x000ee20000000800 */
[----:B----4-:R-:W-:Y:S01]  /*ae80*/  FADD.FTZ R61, R2, R47 ;  /* 0x0000002f023d7221 */ /* 0x010fe20000010000 */
[C---:B------:R-:W-:Y:S02]  /*ae90*/  IADD3 R2, P0, PT, R6.reuse, UR18, RZ ;  /* 0x0000001206027c10 */ /* 0x040fe4000ff1e0ff */
[----:B------:R-:W4:Y:S01]  /*aea0*/  LDS R20, [R37+0x3200] ;  /* 0x0032000025147984 */ /* 0x000f220000000800 */
[----:B0-----:R-:W-:Y:S01]  /*aeb0*/  FADD.FTZ R0, RZ, R0 ;  /* 0x00000000ff007221 */ /* 0x001fe20000010000 */
[----:B------:R-:W-:Y:S02]  /*aec0*/  IADD3.X R3, PT, PT, R7, UR19, RZ, P0, !PT ;  /* 0x0000001307037c10 */ /* 0x000fe400087fe4ff */
[----:B------:R-:W0:Y:S01]  /*aed0*/  LDS R14, [R37+0xa00] ;  /* 0x000a0000250e7984 */ /* 0x000e220000000800 */
[----:B------:R-:W-:Y:S01]  /*aee0*/  IADD3 R6, P0, PT, R6, UR4, RZ ;  /* 0x0000000406067c10 */ /* 0x000fe2000ff1e0ff */
[----:B------:R-:W-:-:S02]  /*aef0*/  FADD.FTZ R17, R0, R17 ;  /* 0x0000001100117221 */ /* 0x000fc40000010000 */
[----:B------:R-:W0:Y:S01]  /*af00*/  LDS R25, [R37+0x1800] ;  /* 0x0018000025197984 */ /* 0x000e220000000800 */
[----:B------:R-:W-:Y:S01]  /*af10*/  IADD3.X R7, PT, PT, R7, UR5, RZ, P0, !PT ;  /* 0x0000000507077c10 */ /* 0x000fe200087fe4ff */
[----:B------:R-:W-:Y:S02]  /*af20*/  FADD.FTZ R8, RZ, R8 ;  /* 0x00000008ff087221 */ /* 0x000fe40000010000 */
[----:B------:R-:W0:Y:S01]  /*af30*/  LDS R51, [R37+0x2600] ;  /* 0x0026000025337984 */ /* 0x000e220000000800 */
[----:B------:R-:W-:-:S03]  /*af40*/  FADD.FTZ R10, RZ, R10 ;  /* 0x0000000aff0a7221 */ /* 0x000fc60000010000 */
[----:B------:R-:W0:Y:S01]  /*af50*/  LDS R63, [R37+0x3400] ;  /* 0x00340000253f7984 */ /* 0x000e220000000800 */
[----:B------:R-:W-:-:S03]  /*af60*/  FADD.FTZ R8, R8, R21 ;  /* 0x0000001508087221 */ /* 0x000fc60000010000 */
[----:B------:R-:W0:Y:S01]  /*af70*/  LDS R0, [R37+0xc00] ;  /* 0x000c000025007984 */ /* 0x000e220000000800 */
[----:B------:R-:W-:-:S03]  /*af80*/  FADD.FTZ R17, R17, R18 ;  /* 0x0000001211117221 */ /* 0x000fc60000010000 */
[----:B------:R-:W0:Y:S01]  /*af90*/  LDS R27, [R37+0x1a00] ;  /* 0x001a0000251b7984 */ /* 0x000e220000000800 */
[----:B-1----:R-:W-:-:S03]  /*afa0*/  FADD.FTZ R12, RZ, R12 ;  /* 0x0000000cff0c7221 */ /* 0x002fc60000010000 */
[----:B------:R-:W1:Y:S01]  /*afb0*/  LDS R53, [R37+0x2800] ;  /* 0x0028000025357984 */ /* 0x000e620000000800 */
[----:B--2---:R-:W-:-:S03]  /*afc0*/  FADD.FTZ R10, R10, R23 ;  /* 0x000000170a0a7221 */ /* 0x004fc60000010000 */
[----:B------:R-:W-:Y:S01]  /*afd0*/  STG.E desc[UR6][R2.64], R19 ;  /* 0x0000001302007986 */ /* 0x000fe2000c101906 */
[----:B---3--:R-:W-:-:S03]  /*afe0*/  FADD.FTZ R8, R8, R49 ;  /* 0x0000003108087221 */ /* 0x008fc60000010000 */
[----:B------:R-:W2:Y:S04]  /*aff0*/  LDS R65, [R37+0x3600] ;  /* 0x0036000025417984 */ /* 0x000ea80000000800 */
[----:B------:R-:W3:Y:S01]  /*b000*/  LDS R16, [R37+0xe00] ;  /* 0x000e000025107984 */ /* 0x000ee20000000800 */
[----:B----4-:R-:W-:-:S03]  /*b010*/  FADD.FTZ R17, R17, R20 ;  /* 0x0000001411117221 */ /* 0x010fc60000010000 */
[----:B------:R-:W4:Y:S01]  /*b020*/  LDS R19, [R37+0x1c00] ;  /* 0x001c000025137984 */ /* 0x000f220000000800 */
[----:B0-----:R-:W-:-:S03]  /*b030*/  FADD.FTZ R14, RZ, R14 ;  /* 0x0000000eff0e7221 */ /* 0x001fc60000010000 */
[----:B------:R-:W0:Y:S01]  /*b040*/  LDS R55, [R37+0x2a00] ;  /* 0x002a000025377984 */ /* 0x000e220000000800 */
[----:B------:R-:W-:-:S03]  /*b050*/  FADD.FTZ R12, R12, R25 ;  /* 0x000000190c0c7221 */ /* 0x000fc60000010000 */
[----:B------:R-:W0:Y:S01]  /*b060*/  LDS R67, [R37+0x3800] ;  /* 0x0038000025437984 */ /* 0x000e220000000800 */
[----:B------:R-:W-:-:S03]  /*b070*/  FADD.FTZ R10, R10, R51 ;  /* 0x000000330a0a7221 */ /* 0x000fc60000010000 */
[----:B------:R-:W0:Y:S01]  /*b080*/  LDS R47, [R37+0x1e00] ;  /* 0x001e0000252f7984 */ /* 0x000e220000000800 */
[----:B------:R-:W-:-:S03]  /*b090*/  FADD.FTZ R63, R8, R63 ;  /* 0x0000003f083f7221 */ /* 0x000fc60000010000 */
[----:B------:R-:W0:Y:S01]  /*b0a0*/  LDS R57, [R37+0x2c00] ;  /* 0x002c000025397984 */ /* 0x000e220000000800 */
[----:B------:R-:W-:-:S03]  /*b0b0*/  FADD.FTZ R0, RZ, R0 ;  /* 0x00000000ff007221 */ /* 0x000fc60000010000 */
[----:B------:R-:W0:Y:S01]  /*b0c0*/  LDS R69, [R37+0x3a00] ;  /* 0x003a000025457984 */ /* 0x000e220000000800 */
[----:B------:R-:W-:-:S03]  /*b0d0*/  FADD.FTZ R14, R14, R27 ;  /* 0x0000001b0e0e7221 */ /* 0x000fc60000010000 */
[----:B------:R-:W0:Y:S01]  /*b0e0*/  LDS R59, [R37+0x2e00] ;  /* 0x002e0000253b7984 */ /* 0x000e220000000800 */
[----:B-1----:R-:W-:-:S03]  /*b0f0*/  FADD.FTZ R12, R12, R53 ;  /* 0x000000350c0c7221 */ /* 0x002fc60000010000 */
[----:B------:R-:W1:Y:S04]  /*b100*/  LDS R71, [R37+0x3c00] ;  /* 0x003c000025477984 */ /* 0x000e680000000800 */
[----:B------:R-:W1:Y:S01]  /*b110*/  LDS R73, [R37+0x3e00] ;  /* 0x003e000025497984 */ /* 0x000e620000000800 */
[----:B--2---:R-:W-:-:S03]  /*b120*/  FADD.FTZ R65, R10, R65 ;  /* 0x000000410a417221 */ /* 0x004fc60000010000 */
[----:B------:R-:W-:Y:S01]  /*b130*/  STG.E desc[UR6][R4.64], R95 ;  /* 0x0000005f04007986 */ /* 0x000fe2000c101906 */
[----:B---3--:R-:W-:-:S03]  /*b140*/  FADD.FTZ R16, RZ, R16 ;  /* 0x00000010ff107221 */ /* 0x008fc60000010000 */
[----:B------:R-:W-:Y:S01]  /*b150*/  STG.E desc[UR6][R6.64], R61 ;  /* 0x0000003d06007986 */ /* 0x000fe2000c101906 */
[----:B----4-:R-:W-:-:S03]  /*b160*/  FADD.FTZ R0, R0, R19 ;  /* 0x0000001300007221 */ /* 0x010fc60000010000 */
[----:B------:R-:W-:Y:S01]  /*b170*/  STG.E desc[UR6][R2.64+0x200], R29 ;  /* 0x0002001d02007986 */ /* 0x000fe2000c101906 */
[----:B0-----:R-:W-:-:S03]  /*b180*/  FADD.FTZ R14, R14, R55 ;  /* 0x000000370e0e7221 */ /* 0x001fc60000010000 */
        /* <DEDUP_REMOVED lines=11> */
[----:B-1----:R-:W-:-:S03]  /*b240*/  FADD.FTZ R71, R0, R71 ;  /* 0x0000004700477221 */ /* 0x002fc60000010000 */
        /* <DEDUP_REMOVED lines=16> */
.L_x_262:
        /* <DEDUP_REMOVED lines=8> */
.L_x_283:
[----:B------:R-:W-:Y:S05]  /*b3d0*/  BSYNC B2 ;  /* 0x0000000000027941 */ /* 0x000fea0003800000 */
.L_x_282:
[----:B------:R-:W-:Y:S01]  /*b3e0*/  FADD.FTZ R103, R99, R218 ;  /* 0x000000da63677221 */ /* 0x000fe20000010000 */
[----:B------:R-:W-:Y:S01]  /*b3f0*/  HFMA2 R99, -RZ, RZ, 0, 5.9604644775390625e-08 ;  /* 0x00000001ff637431 */ /* 0x000fe200000001ff */
[----:B------:R-:W-:Y:S01]  /*b400*/  MOV R102, R217 ;  /* 0x000000d900667202 */ /* 0x000fe20000000f00 */
[----:B------:R0:W-:Y:S01]  /*b410*/  STL [R1], R96 ;  /* 0x0000006001007387 */ /* 0x0001e20000100800 */
[----:B------:R-:W-:Y:S02]  /*b420*/  MOV R100, 0x1f ;  /* 0x0000001f00647802 */ /* 0x000fe40000000f00 */
[----:B------:R-:W-:-:S07]  /*b430*/  MOV R101, 0xffffffff ;  /* 0xffffffff00657802 */ /* 0x000fce0000000f00 */
[----:B0-----:R-:W-:Y:S05]  /*b440*/  WARPSYNC.COLLECTIVE R101, `(.L_x_284) ;  /* 0x0000000065087348 */ /* 0x001fea0003c00000 */
[----:B------:R1:W2:Y:S02]  /*b450*/  SHFL.BFLY P3, R99, R102, R99, R100 ;  /* 0x0c00006366637389 */ /* 0x0002a40000060064 */
[----:B012---:R-:W-:Y:S05]  /*b460*/  ENDCOLLECTIVE ;  /* 0x000000000000791b */ /* 0x007fea0003800000 */
.L_x_284:
[----:B------:R-:W-:Y:S02]  /*b470*/  MOV R102, R103 ;  /* 0x0000006700667202 */ /* 0x000fe40000000f00 */
[----:B------:R-:W-:Y:S01]  /*b480*/  MOV R98, R99 ;  /* 0x0000006300627202 */ /* 0x000fe20000000f00 */
[----:B------:R-:W-:-:S04]  /*b490*/  HFMA2 R99, -RZ, RZ, 0, 1.1920928955078125e-07 ;  /* 0x00000002ff637431 */ /* 0x000fc800000001ff */
[----:B------:R-:W-:-:S07]  /*b4a0*/  FADD.FTZ R121, R98, R217 ;  /* 0x000000d962797221 */ /* 0x000fce0000010000 */
[----:B------:R-:W-:Y:S05]  /*b4b0*/  WARPSYNC.COLLECTIVE R101, `(.L_x_285) ;  /* 0x0000000065087348 */ /* 0x000fea0003c00000 */
[----:B------:R0:W1:Y:S02]  /*b4c0*/  SHFL.BFLY P3, R99, R102, R99, R100 ;  /* 0x0c00006366637389 */ /* 0x0000640000060064 */
[----:B01----:R-:W-:Y:S05]  /*b4d0*/  ENDCOLLECTIVE ;  /* 0x000000000000791b */ /* 0x003fea0003800000 */
.L_x_285:
[----:B------:R-:W-:Y:S02]  /*b4e0*/  MOV R102, R121 ;  /* 0x0000007900667202 */ /* 0x000fe40000000f00 */
[----:B------:R-:W-:Y:S01]  /*b4f0*/  MOV R98, R99 ;  /* 0x0000006300627202 */ /* 0x000fe20000000f00 */
[----:B------:R-:W-:-:S04]  /*b500*/  HFMA2 R99, -RZ, RZ, 0, 1.1920928955078125e-07 ;  /* 0x00000002ff637431 */ /* 0x000fc800000001ff */
[----:B------:R-:W-:-:S07]  /*b510*/  FADD.FTZ R187, R103, R98 ;  /* 0x0000006267bb7221 */ /* 0x000fce0000010000 */
[----:B------:R-:W-:Y:S05]  /*b520*/  WARPSYNC.COLLECTIVE R101, `(.L_x_286) ;  /* 0x0000000065087348 */ /* 0x000fea0003c00000 */
[----:B------:R0:W1:Y:S02]  /*b530*/  SHFL.BFLY P3, R99, R102, R99, R100 ;  /* 0x0c00006366637389 */ /* 0x0000640000060064 */
[----:B01----:R-:W-:Y:S05]  /*b540*/  ENDCOLLECTIVE ;  /* 0x000000000000791b */ /* 0x003fea0003800000 */
.L_x_286:
[----:B------:R-:W-:Y:S02]  /*b550*/  MOV R102, R187 ;  /* 0x000000bb00667202 */ /* 0x000fe40000000f00 */
[----:B------:R-:W-:Y:S01]  /*b560*/  MOV R122, R99 ;  /* 0x00000063007a7202 */ /* 0x000fe20000000f00 */
[----:B------:R-:W-:-:S04]  /*b570*/  HFMA2 R99, -RZ, RZ, 0, 2.384185791015625e-07 ;  /* 0x00000004ff637431 */ /* 0x000fc800000001ff */
[----:B------:R-:W-:-:S07]  /*b580*/  FADD.FTZ R122, R121, R122 ;  /* 0x0000007a797a7221 */ /* 0x000fce0000010000 */
[----:B------:R-:W-:Y:S05]  /*b590*/  WARPSYNC.COLLECTIVE R101, `(.L_x_287) ;  /* 0x0000000065087348 */ /* 0x000fea0003c00000 */
[----:B------:R0:W1:Y:S02]  /*b5a0*/  SHFL.BFLY P3, R99, R102, R99, R100 ;  /* 0x0c00006366637389 */ /* 0x0000640000060064 */
[----:B01----:R-:W-:Y:S05]  /*b5b0*/  ENDCOLLECTIVE ;  /* 0x000000000000791b */ /* 0x003fea0003800000 */
.L_x_287:
[----:B------:R-:W-:Y:S02]  /*b5c0*/  MOV R102, R122 ;  /* 0x0000007a00667202 */ /* 0x000fe40000000f00 */
[----:B------:R-:W-:Y:S01]  /*b5d0*/  MOV R98, R99 ;  /* 0x0000006300627202 */ /* 0x000fe20000000f00 */
[----:B------:R-:W-:-:S04]  /*b5e0*/  HFMA2 R99, -RZ, RZ, 0, 2.384185791015625e-07 ;  /* 0x00000004ff637431 */ /* 0x000fc800000001ff */
[----:B------:R-:W-:-:S07]  /*b5f0*/  FADD.FTZ R198, R187, R98 ;  /* 0x00000062bbc67221 */ /* 0x000fce0000010000 */
[----:B------:R-:W-:Y:S05]  /*b600*/  WARPSYNC.COLLECTIVE R101, `(.L_x_288) ;  /* 0x0000000065087348 */ /* 0x000fea0003c00000 */
[----:B------:R0:W1:Y:S02]  /*b610*/  SHFL.BFLY P3, R99, R102, R99, R100 ;  /* 0x0c00006366637389 */ /* 0x0000640000060064 */
[----:B01----:R-:W-:Y:S05]  /*b620*/  ENDCOLLECTIVE ;  /* 0x000000000000791b */ /* 0x003fea0003800000 */
.L_x_288:
[----:B------:R-:W-:Y:S02]  /*b630*/  MOV R102, R198 ;  /* 0x000000c600667202 */ /* 0x000fe40000000f00 */
[----:B------:R-:W-:Y:S01]  /*b640*/  MOV R97, R99 ;  /* 0x0000006300617202 */ /* 0x000fe20000000f00 */
[----:B------:R-:W-:-:S04]  /*b650*/  HFMA2 R99, -RZ, RZ, 0, 4.76837158203125e-07 ;  /* 0x00000008ff637431 */ /* 0x000fc800000001ff */
[----:B------:R-:W-:-:S07]  /*b660*/  FADD.FTZ R199, R122, R97 ;  /* 0x000000617ac77221 */ /* 0x000fce0000010000 */
[----:B------:R-:W-:Y:S05]  /*b670*/  WARPSYNC.COLLECTIVE R101, `(.L_x_289) ;  /* 0x0000000065087348 */ /* 0x000fea0003c00000 */
[----:B------:R0:W1:Y:S02]  /*b680*/  SHFL.BFLY P3, R99, R102, R99, R100 ;  /* 0x0c00006366637389 */ /* 0x0000640000060064 */
[----:B01----:R-:W-:Y:S05]  /*b690*/  ENDCOLLECTIVE ;  /* 0x000000000000791b */ /* 0x003fea0003800000 */
.L_x_289:
[----:B------:R-:W-:Y:S02]  /*b6a0*/  MOV R102, R199 ;  /* 0x000000c700667202 */ /* 0x000fe40000000f00 */
[----:B------:R-:W-:Y:S01]  /*b6b0*/  MOV R97, R99 ;  /* 0x0000006300617202 */ /* 0x000fe20000000f00 */
[----:B------:R-:W-:-:S04]  /*b6c0*/  HFMA2 R99, -RZ, RZ, 0, 4.76837158203125e-07 ;  /* 0x00000008ff637431 */ /* 0x000fc800000001ff */
[----:B------:R-:W-:-:S07]  /*b6d0*/  FADD.FTZ R97, R198, R97 ;  /* 0x00000061c6617221 */ /* 0x000fce0000010000 */
[----:B------:R-:W-:Y:S05]  /*b6e0*/  WARPSYNC.COLLECTIVE R101, `(.L_x_290) ;  /* 0x0000000065087348 */ /* 0x000fea0003c00000 */
[----:B------:R0:W1:Y:S02]  /*b6f0*/  SHFL.BFLY P3, R99, R102, R99, R100 ;  /* 0x0c00006366637389 */ /* 0x0000640000060064 */
[----:B01----:R-:W-:Y:S05]  /*b700*/  ENDCOLLECTIVE ;  /* 0x000000000000791b */ /* 0x003fea0003800000 */
.L_x_290:
[----:B------:R-:W-:Y:S02]  /*b710*/  MOV R102, R97 ;  /* 0x0000006100667202 */ /* 0x000fe40000000f00 */
[----:B------:R-:W-:Y:S01]  /*b720*/  MOV R98, R99 ;  /* 0x0000006300627202 */ /* 0x000fe20000000f00 */
[----:B------:R-:W-:-:S04]  /*b730*/  HFMA2 R99, -RZ, RZ, 0, 9.5367431640625e-07 ;  /* 0x00000010ff637431 */ /* 0x000fc800000001ff */
[----:B------:R-:W-:-:S07]  /*b740*/  FADD.FTZ R98, R199, R98 ;  /* 0x00000062c7627221 */ /* 0x000fce0000010000 */
[----:B------:R-:W-:Y:S05]  /*b750*/  WARPSYNC.COLLECTIVE R101, `(.L_x_291) ;  /* 0x0000000065087348 */ /* 0x000fea0003c00000 */
[----:B------:R0:W1:Y:S02]  /*b760*/  SHFL.BFLY P3, R99, R102, R99, R100 ;  /* 0x0c00006366637389 */ /* 0x0000640000060064 */
[----:B01----:R-:W-:Y:S05]  /*b770*/  ENDCOLLECTIVE ;  /* 0x000000000000791b */ /* 0x003fea0003800000 */
.L_x_291:
[----:B------:R-:W-:Y:S02]  /*b780*/  MOV R102, R98 ;  /* 0x0000006200667202 */ /* 0x000fe40000000f00 */
[----:B------:R-:W-:Y:S01]  /*b790*/  MOV R103, R99 ;  /* 0x0000006300677202 */ /* 0x000fe20000000f00 */
[----:B------:R-:W-:-:S07]  /*b7a0*/  HFMA2 R99, -RZ, RZ, 0, 9.5367431640625e-07 ;  /* 0x00000010ff637431 */ /* 0x000fce00000001ff */
[----:B------:R-:W-:Y:S05]  /*b7b0*/  WARPSYNC.COLLECTIVE R101, `(.L_x_292) ;  /* 0x0000000065087348 */ /* 0x000fea0003c00000 */
[----:B------:R0:W1:Y:S02]  /*b7c0*/  SHFL.BFLY P3, R99, R102, R99, R100 ;  /* 0x0c00006366637389 */ /* 0x0000640000060064 */
[----:B01----:R-:W-:Y:S05]  /*b7d0*/  ENDCOLLECTIVE ;  /* 0x000000000000791b */ /* 0x003fea0003800000 */
.L_x_292:
[----:B------:R-:W-:Y:S05]  /*b7e0*/  BRA `(.L_x_293) ;  /* 0xffffff84009c7947 */ /* 0x000fea000383ffff */
.L_x_294:
        /* <DEDUP_REMOVED lines=9> */
.L_x_19951:


//--------------------- .text._ZN10layer_norm13ln_bwd_kernelINS_13Kernel_traitsI13__nv_bfloat16S2_S2_S2_fjLj1024ELj1ELj4ELj1ELj16ENS_18Kernel_traits_baseILj1024ES2_S2_S2_S2_fjLj128EEEEELb0ELb1ELb1ELb0EEEvNS_9BwdParamsE --------------------------
	.section	.text._ZN10layer_norm13ln_bwd_kernelINS_13Kernel_traitsI13__nv_bfloat16S2_S2_S2_fjLj1024ELj1ELj4ELj1ELj16ENS_18Kernel_traits_baseILj1024ES2_S2_S2_S2_fjLj128EEEEELb0ELb1ELb1ELb0EEEvNS_9BwdParamsE,"ax",@progbits
	.align	128
        .global         _ZN10layer_norm13ln_bwd_kernelINS_13Kernel_traitsI13__nv_bfloat16S2_S2_S2_fjLj1024ELj1ELj4ELj1ELj16ENS_18Kernel_traits_baseILj1024ES2_S2_S2_S2_fjLj128EEEEELb0ELb1ELb1ELb0EEEvNS_9BwdParamsE
        .type           _ZN10layer_norm13ln_bwd_kernelINS_13Kernel_traitsI13__nv_bfloat16S2_S2_S2_fjLj1024ELj1ELj4ELj1ELj16ENS_18Kernel_traits_baseILj1024ES2_S2_S2_S2_fjLj128EEEEELb0ELb1ELb1ELb0EEEvNS_9BwdParamsE,@function
        .size           _ZN10layer_norm13ln_bwd_kernelINS_13Kernel_traitsI13__nv_bfloat16S2_S2_S2_fjLj1024ELj1ELj4ELj1ELj16ENS_18Kernel_traits_baseILj1024ES2_S2_S2_S2_fjLj128EEEEELb0ELb1ELb1ELb0EEEvNS_9BwdParamsE,(.L_x_19952 - _ZN10layer_norm13ln_bwd_kernelINS_13Kernel_traitsI13__nv_bfloat16S2_S2_S2_fjLj1024ELj1ELj4ELj1ELj16ENS_18Kernel_traits_baseILj1024ES2_S2_S2_S2_fjLj128EEEEELb0ELb1ELb1ELb0EEEvNS_9BwdParamsE)
        .other          _ZN10layer_norm13ln_bwd_kernelINS_13Kernel_traitsI13__nv_bfloat16S2_S2_S2_fjLj1024ELj1ELj4ELj1ELj16ENS_18Kernel_traits_baseILj1024ES2_S2_S2_S2_fjLj128EEEEELb0ELb1ELb1ELb0EEEvNS_9BwdParamsE,@"STO_CUDA_ENTRY STV_DEFAULT"
_ZN10layer_norm13ln_bwd_kernelINS_13Kernel_traitsI13__nv_bfloat16S2_S2_S2_fjLj1024ELj1ELj4ELj1ELj16ENS_18Kernel_traits_baseILj1024ES2_S2_S2_S2_fjLj128EEEEELb0ELb1ELb1ELb0EEEvNS_9BwdParamsE:
.text._ZN10layer_norm13ln_bwd_kernelINS_13Kernel_traitsI13__nv_bfloat16S2_S2_S2_fjLj1024ELj1ELj4ELj1ELj16ENS_18Kernel_traits_baseILj1024ES2_S2_S2_S2_fjLj128EEEEELb0ELb1ELb1ELb0EEEvNS_9BwdParamsE:
[----:B------:R-:W0:Y:S01]  /*0000*/  LDC R1, c[0x0][0x37c] ;  /* 0x0000df00ff017b82 */ /* 0x000e220000000800 */
[----:B------:R-:W1:Y:S01]  /*0010*/  S2R R24, SR_TID.X ;  /* 0x0000000000187919 */ /* 0x000e620000002100 */
[----:B------:R-:W2:Y:S01]  /*0020*/  LDCU UR4, c[0x0][0x388] ;  /* 0x00007100ff0477ac */ /* 0x000ea20008000800 */
[----:B0-----:R-:W-:Y:S01]  /*0030*/  IADD3 R1, PT, PT, R1, -0x28, RZ ;  /* 0xffffffd801017810 */ /* 0x001fe20007ffe0ff */
[----:B------:R-:W0:Y:S01]  /*0040*/  LDCU.64 UR6, c[0x0][0x358] ;  /* 0x00006b00ff0677ac */ /* 0x000e220008000a00 */
[----:B------:R-:W3:Y:S01]  /*0050*/  LDCU UR5, c[0x0][0x384] ;  /* 0x00007080ff0577ac */ /* 0x000ee20008000800 */
[----:B------:R-:W4:Y:S01]  /*0060*/  LDCU UR12, c[0x0][0x40c] ;  /* 0x00008180ff0c77ac */ /* 0x000f220008000800 */
[----:B------:R-:W0:Y:S01]  /*0070*/  LDCU UR13, c[0x0][0x388] ;  /* 0x00007100ff0d77ac */ /* 0x000e220008000800 */
[----:B--2---:R-:W-:Y:S01]  /*0080*/  MOV R9, UR4 ;  /* 0x0000000400097c02 */ /* 0x004fe20008000f00 */
[----:B------:R-:W2:Y:S03]  /*0090*/  LDCU.U8 UR8, c[0x0][0x410] ;  /* 0x00008200ff0877ac */ /* 0x000ea60008000000 */
[----:B------:R-:W-:Y:S01]  /*00a0*/  SHF.R.S32.HI R0, RZ, 0x1f, R9 ;  /* 0x0000001fff007819 */ /* 0x000fe20000011409 */
[----:B------:R-:W0:Y:S03]  /*00b0*/  LDCU UR9, c[0x0][0x400] ;  /* 0x00008000ff0977ac */ /* 0x000e260008000800 */
[----:B------:R-:W-:Y:S01]  /*00c0*/  LEA.HI R0, R0, R9, RZ, 0x3 ;  /* 0x0000000900007211 */ /* 0x000fe200078f18ff */
[----:B------:R-:W0:Y:S01]  /*00d0*/  LDCU.64 UR10, c[0x0][0x438] ;  /* 0x00008700ff0a77ac */ /* 0x000e220008000a00 */
[----:B-1----:R-:W-:Y:S01]  /*00e0*/  LOP3.LUT R25, R24, 0x1f, RZ, 0xc0, !PT ;  /* 0x0000001f18197812 */ /* 0x002fe200078ec0ff */
[----:B------:R-:W1:Y:S03]  /*00f0*/  LDCU.64 UR14, c[0x0][0x478] ;  /* 0x00008f00ff0e77ac */ /* 0x000e660008000a00 */
[----:B------:R-:W-:-:S04]  /*0100*/  LOP3.LUT R3, R25, 0x1f, RZ, 0x3c, !PT ;  /* 0x0000001f19037812 */ /* 0x000fc800078e3cff */
[----:B------:R-:W-:-:S04]  /*0110*/  LEA.HI.SX32 R8, R0, R3, 0x1d ;  /* 0x0000000300087211 */ /* 0x000fc800078feaff */
[C---:B------:R-:W-:Y:S02]  /*0120*/  ISETP.GE.U32.AND P0, PT, R8.reuse, 0x20, PT ;  /* 0x000000200800780c */ /* 0x040fe40003f06070 */
[C---:B------:R-:W-:Y:S02]  /*0130*/  ISETP.GE.U32.AND P1, PT, R8.reuse, 0x40, PT ;  /* 0x000000400800780c */ /* 0x040fe40003f26070 */
[C---:B------:R-:W-:Y:S02]  /*0140*/  ISETP.GE.U32.AND P2, PT, R8.reuse, 0x60, PT ;  /* 0x000000600800780c */ /* 0x040fe40003f46070 */
[----:B------:R-:W-:-:S07]  /*0150*/  ISETP.GE.U32.AND P3, PT, R8, 0x80, PT ;  /* 0x000000800800780c */ /* 0x000fce0003f66070 */
[----:B------:R-:W3:Y:S08]  /*0160*/  @P0 LDC.64 R2, c[0x0][0x3d0] ;  /* 0x0000f400ff020b82 */ /* 0x000ef00000000a00 */
[----:B------:R-:W4:Y:S08]  /*0170*/  @P0 LDC.64 R4, c[0x0][0x3e8] ;  /* 0x0000fa00ff040b82 */ /* 0x000f300000000a00 */
[----:B------:R-:W2:Y:S08]  /*0180*/  @P1 LDC.64 R6, c[0x0][0x3d0] ;  /* 0x0000f400ff061b82 */ /* 0x000eb00000000a00 */
[----:B------:R-:W1:Y:S01]  /*0190*/  @P1 LDC.64 R10, c[0x0][0x3e8] ;  /* 0x0000fa00ff0a1b82 */ /* 0x000e620000000a00 */
[----:B---3--:R-:W-:-:S05]  /*01a0*/  @P0 IMAD.WIDE.U32 R2, R25, 0x10, R2 ;  /* 0x0000001019020825 */ /* 0x008fca00078e0002 */
[----:B0-----:R-:W5:Y:S02]  /*01b0*/  @P0 LDG.E.128 R236, desc[UR6][R2.64] ;  /* 0x0000000602ec0981 */ /* 0x001f64000c1e1d00 */
[----:B------:R-:W0:Y:S01]  /*01c0*/  @P2 LDC.64 R16, c[0x0][0x3d0] ;  /* 0x0000f400ff102b82 */ /* 0x000e220000000a00 */
[C---:B----4-:R-:W-:Y:S01]  /*01d0*/  @P0 IMAD.WIDE.U32 R4, R25.reuse, 0x10, R4 ;  /* 0x0000001019040825 */ /* 0x050fe200078e0004 */
[----:B------:R-:W-:-:S04]  /*01e0*/  @P0 LOP3.LUT R25, R25, 0x20, RZ, 0xfc, !PT ;  /* 0x0000002019190812 */ /* 0x000fc800078efcff */
[----:B------:R-:W5:Y:S02]  /*01f0*/  @P0 LDG.E.128 R28, desc[UR6][R4.64] ;  /* 0x00000006041c0981 */ /* 0x000f64000c1e1d00 */
[----:B------:R-:W3:Y:S01]  /*0200*/  @P2 LDC.64 R18, c[0x0][0x3e8] ;  /* 0x0000fa00ff122b82 */ /* 0x000ee20000000a00 */
[----:B--2---:R-:W-:-:S05]  /*0210*/  @P1 IMAD.WIDE.U32 R12, R25, 0x10, R6 ;  /* 0x00000010190c1825 */ /* 0x004fca00078e0006 */
[----:B------:R-:W5:Y:S02]  /*0220*/  @P1 LDG.E.128 R32, desc[UR6][R12.64] ;  /* 0x000000060c201981 */ /* 0x000f64000c1e1d00 */
[----:B------:R-:W2:Y:S01]  /*0230*/  @P3 LDC.64 R22, c[0x0][0x3e8] ;  /* 0x0000fa00ff163b82 */ /* 0x000ea20000000a00 */
[C---:B-1----:R-:W-:Y:S01]  /*0240*/  @P1 IMAD.WIDE.U32 R14, R25.reuse, 0x10, R10 ;  /* 0x00000010190e1825 */ /* 0x042fe200078e000a */
[----:B------:R-:W-:-:S04]  /*0250*/  @P1 IADD3 R25, PT, PT, R25, 0x20, RZ ;  /* 0x0000002019191810 */ /* 0x000fc80007ffe0ff */
[----:B------:R-:W5:Y:S01]  /*0260*/  @P1 LDG.E.128 R36, desc[UR6][R14.64] ;  /* 0x000000060e241981 */ /* 0x000f62000c1e1d00 */
[C---:B0-----:R-:W-:Y:S01]  /*0270*/  @P2 IMAD.WIDE.U32 R16, R25.reuse, 0x10, R16 ;  /* 0x0000001019102825 */ /* 0x041fe200078e0010 */
[----:B------:R-:W0:Y:S04]  /*0280*/  @P3 LDC.64 R20, c[0x0][0x3d0] ;  /* 0x0000f400ff143b82 */ /* 0x000e280000000a00 */
[----:B------:R-:W5:Y:S01]  /*0290*/  @P2 LDG.E.128 R40, desc[UR6][R16.64] ;  /* 0x0000000610282981 */ /* 0x000f62000c1e1d00 */
[C---:B---3--:R-:W-:Y:S01]  /*02a0*/  @P2 IMAD.WIDE.U32 R18, R25.reuse, 0x10, R18 ;  /* 0x0000001019122825 */ /* 0x048fe200078e0012 */
[----:B------:R-:W-:-:S04]  /*02b0*/  @P2 IADD3 R25, PT, PT, R25, 0x20, RZ ;  /* 0x0000002019192810 */ /* 0x000fc80007ffe0ff */
[----:B------:R-:W5:Y:S01]  /*02c0*/  @P2 LDG.E.128 R44, desc[UR6][R18.64] ;  /* 0x00000006122c2981 */ /* 0x000f62000c1e1d00 */
[----:B--2---:R-:W-:-:S05]  /*02d0*/  @P3 IMAD.WIDE.U32 R10, R25, 0x10, R22 ;  /* 0x00000010190a3825 */ /* 0x004fca00078e0016 */
[----:B------:R-:W5:Y:S01]  /*02e0*/  @P3 LDG.E.128 R52, desc[UR6][R10.64] ;  /* 0x000000060a343981 */ /* 0x000f62000c1e1d00 */
[----:B------:R-:W1:Y:S01]  /*02f0*/  S2UR UR4, SR_CTAID.X ;  /* 0x00000000000479c3 */ /* 0x000e620000002500 */
[----:B0-----:R-:W-:-:S05]  /*0300*/  @P3 IMAD.WIDE.U32 R6, R25, 0x10, R20 ;  /* 0x0000001019063825 */ /* 0x001fca00078e0014 */
[----:B------:R0:W5:Y:S02]  /*0310*/  @P3 LDG.E.128 R48, desc[UR6][R6.64] ;  /* 0x0000000606303981 */ /* 0x000164000c1e1d00 */
[----:B0-----:R-:W-:Y:S01]  /*0320*/  SHF.R.U32.HI R7, RZ, 0x5, R24 ;  /* 0x00000005ff077819 */ /* 0x001fe20000011618 */
[----:B-1----:R-:W-:-:S06]  /*0330*/  USHF.L.U32 UR4, UR4, 0x2, URZ ;  /* 0x0000000204047899 */ /* 0x002fcc00080006ff */
[----:B------:R-:W-:-:S04]  /*0340*/  LOP3.LUT R7, R7, UR4, RZ, 0xfc, !PT ;  /* 0x0000000407077c12 */ /* 0x000fc8000f8efcff */
[----:B------:R-:W-:Y:S01]  /*0350*/  ISETP.GE.AND P0, PT, R7, UR5, PT ;  /* 0x0000000507007c0c */ /* 0x000fe2000bf06270 */
[----:B------:R-:W-:Y:S01]  /*0360*/  BSSY B0, `(.L_x_295) ;  /* 0x0000a17000007945 */ /* 0x000fe20003800000 */
        /* <DEDUP_REMOVED lines=48> */
[----:B------:R-:W-:Y:S06]  /*0670*/  @P0 BRA `(.L_x_296) ;  /* 0x0000009c00940947 */ /* 0x000fec0003800000 */
[----:B-----5:R-:W-:Y:S02]  /*0680*/  PRMT R10, R31, 0x7632, R10 ;  /* 0x000076321f0a7816 */ /* 0x020fe4000000000a */
[----:B------:R-:W-:Y:S02]  /*0690*/  CS2R R56, SRZ ;  /* 0x0000000000387805 */ /* 0x000fe4000001ff00 */
[----:B------:R-:W-:Y:S02]  /*06a0*/  PRMT R9, R30, 0x7632, R9 ;  /* 0x000076321e097816 */ /* 0x000fe40000000009 */
[----:B------:R-:W-:Y:S02]  /*06b0*/  CS2R R58, SRZ ;  /* 0x00000000003a7805 */ /* 0x000fe4000001ff00 */
[----:B------:R-:W-:Y:S01]  /*06c0*/  PRMT R6, R29, 0x7632, R6 ;  /* 0x000076321d067816 */ /* 0x000fe20000000006 */
[----:B------:R0:W-:Y:S01]  /*06d0*/  STL.S16 [R1+0xc], R10 ;  /* 0x00000c0a01007387 */ /* 0x0001e20000100600 */
[----:B------:R-:W-:-:S02]  /*06e0*/  PRMT R5, R28, 0x7632, R5 ;  /* 0x000076321c057816 */ /* 0x000fc40000000005 */
[----:B------:R-:W-:Y:S02]  /*06f0*/  CS2R R60, SRZ ;  /* 0x00000000003c7805 */ /* 0x000fe4000001ff00 */
[----:B------:R-:W-:Y:S01]  /*0700*/  PRMT R4, R239, 0x7632, R4 ;  /* 0x00007632ef047816 */ /* 0x000fe20000000004 */
[----:B------:R0:W-:Y:S01]  /*0710*/  STL.S16 [R1+0x8], R9 ;  /* 0x0000080901007387 */ /* 0x0001e20000100600 */
[----:B------:R-:W-:Y:S02]  /*0720*/  PRMT R3, R238, 0x7632, R3 ;  /* 0x00007632ee037816 */ /* 0x000fe40000000003 */
[----:B------:R-:W-:Y:S02]  /*0730*/  CS2R R62, SRZ ;  /* 0x00000000003e7805 */ /* 0x000fe4000001ff00 */
[----:B------:R-:W-:Y:S01]  /*0740*/  PRMT R2, R237, 0x7632, R2 ;  /* 0x00007632ed027816 */ /* 0x000fe20000000002 */
[----:B------:R0:W-:Y:S01]  /*0750*/  STL.S16 [R1+0x4], R6 ;  /* 0x0000040601007387 */ /* 0x0001e20000100600 */
[----:B------:R-:W-:-:S02]  /*0760*/  PRMT R0, R236, 0x7632, R0 ;  /* 0x00007632ec007816 */ /* 0x000fc40000000000 */
[----:B------:R-:W-:Y:S02]  /*0770*/  CS2R R88, SRZ ;  /* 0x0000000000587805 */ /* 0x000fe4000001ff00 */
[----:B------:R-:W-:Y:S01]  /*0780*/  PRMT R252, R39, 0x7632, R252 ;  /* 0x0000763227fc7816 */ /* 0x000fe200000000fc */
[----:B------:R0:W-:Y:S01]  /*0790*/  STL.S16 [R1], R5 ;  /* 0x0000000501007387 */ /* 0x0001e20000100600 */
        /* <DEDUP_REMOVED lines=57> */
[----:B0-----:R-:W-:-:S07]  /*0b30*/  CS2R R142, SRZ ;  /* 0x00000000008e7805 */ /* 0x001fce000001ff00 */
.L_x_399:
[----:B------:R-:W0:Y:S08]  /*0b40*/  LDC.64 R176, c[0x0][0x3f0] ;  /* 0x0000fc00ffb07b82 */ /* 0x000e300000000a00 */
[----:B------:R-:W1:Y:S08]  /*0b50*/  LDC.64 R18, c[0x0][0x3f8] ;  /* 0x0000fe00ff127b82 */ /* 0x000e700000000a00 */
[----:B--2--5:R-:W2:Y:S01]  /*0b60*/  LDC.64 R20, c[0x0][0x3c8] ;  /* 0x0000f200ff147b82 */ /* 0x024ea20000000a00 */
[----:B0-----:R-:W-:-:S05]  /*0b70*/  IMAD.WIDE R176, R7, 0x4, R176 ;  /* 0x0000000407b07825 */ /* 0x001fca00078e02b0 */
[----:B------:R-:W3:Y:S01]  /*0b80*/  LDG.E R9, desc[UR6][R176.64] ;  /* 0x00000006b0097981 */ /* 0x000ee2000c1e1900 */
[----:B-1----:R-:W-:-:S05]  /*0b90*/  IMAD.WIDE R18, R7, 0x4, R18 ;  /* 0x0000000407127825 */ /* 0x002fca00078e0212 */
[----:B------:R2:W4:Y:S02]  /*0ba0*/  LDG.E R22, desc[UR6][R18.64] ;  /* 0x0000000612167981 */ /* 0x000524000c1e1900 */
[----:B--2---:R-:W-:-:S05]  /*0bb0*/  IMAD.WIDE R18, R7, 0x4, R20 ;  /* 0x0000000407127825 */ /* 0x004fca00078e0214 */
[----:B------:R0:W5:Y:S01]  /*0bc0*/  LDG.E R21, desc[UR6][R18.64] ;  /* 0x0000000612157981 */ /* 0x000162000c1e1900 */
[----:B------:R-:W-:Y:S01]  /*0bd0*/  BSSY.RECONVERGENT B1, `(.L_x_297) ;  /* 0x00001e7000017945 */ /* 0x000fe20003800200 */
[----:B------:R-:W-:Y:S02]  /*0be0*/  CS2R R234, SRZ ;  /* 0x0000000000ea7805 */ /* 0x000fe4000001ff00 */
[----:B---3--:R0:W-:Y:S01]  /*0bf0*/  STL [R1+0x10], R9 ;  /* 0x0000100901007387 */ /* 0x0081e20000100800 */
[----:B----4-:R-:W-:-:S13]  /*0c00*/  ISETP.GE.AND P1, PT, R22, 0x1, PT ;  /* 0x000000011600780c */ /* 0x010fda0003f26270 */
[----:B0-----:R-:W-:Y:S05]  /*0c10*/  @!P1 BRA `(.L_x_298) ;  /* 0x0000001c00109947 */ /* 0x001fea0003800000 */
[----:B------:R-:W0:Y:S02]  /*0c20*/  LDC.64 R18, c[0x0][0x3c0] ;  /* 0x0000f000ff127b82 */ /* 0x000e240000000a00 */
[----:B0-----:R-:W-:-:S06]  /*0c30*/  IMAD.WIDE R18, R7, 0x4, R18 ;  /* 0x0000000407127825 */ /* 0x001fcc00078e0212 */
[----:B------:R0:W2:Y:S01]  /*0c40*/  LDG.E R19, desc[UR6][R18.64] ;  /* 0x0000000612137981 */ /* 0x0000a2000c1e1900 */
[----:B------:R-:W-:Y:S01]  /*0c50*/  MOV R9, UR13 ;  /* 0x0000000d00097c02 */ /* 0x000fe20008000f00 */
[----:B------:R-:W-:Y:S01]  /*0c60*/  VIADD R20, R22, 0xffffffff ;  /* 0xffffffff16147836 */ /* 0x000fe20000000000 */
[----:B------:R-:W-:Y:S01]  /*0c70*/  ISETP.GE.U32.AND P5, PT, R8, 0x20, PT ;  /* 0x000000200800780c */ /* 0x000fe20003fa6070 */
[----:B------:R-:W1:Y:S01]  /*0c80*/  S2R R176, SR_TID.X ;  /* 0x0000000000b07919 */ /* 0x000e620000002100 */
[----:B------:R-:W-:Y:S01]  /*0c90*/  ISETP.NE.AND P0, PT, RZ, UR8, PT ;  /* 0x00000008ff007c0c */ /* 0x000fe2000bf05270 */
[-C--:B------:R-:W-:Y:S01]  /*0ca0*/  IMAD R177, R7, R9.reuse, RZ ;  /* 0x0000000907b17224 */ /* 0x080fe200078e02ff */
[----:B------:R-:W-:Y:S01]  /*0cb0*/  BSSY.RECONVERGENT B2, `(.L_x_299) ;  /* 0x0000079000027945 */ /* 0x000fe20003800200 */
[----:B------:R-:W-:Y:S01]  /*0cc0*/  IMAD R217, R20, R9, RZ ;  /* 0x0000000914d97224 */ /* 0x000fe200078e02ff */
[----:B------:R-:W-:Y:S02]  /*0cd0*/  ISETP.GE.U32.AND P4, PT, R8, 0x40, PT ;  /* 0x000000400800780c */ /* 0x000fe40003f86070 */
[----:B------:R-:W-:-:S02]  /*0ce0*/  CS2R R234, SRZ ;  /* 0x0000000000ea7805 */ /* 0x000fc4000001ff00 */
[----:B------:R-:W-:Y:S02]  /*0cf0*/  SHF.R.S32.HI R20, RZ, 0x1f, R177 ;  /* 0x0000001fff147819 */ /* 0x000fe400000114b1 */
[----:B------:R-:W-:Y:S02]  /*0d00*/  ISETP.GE.U32.AND P3, PT, R8, 0x60, PT ;  /* 0x000000600800780c */ /* 0x000fe40003f66070 */
[----:B------:R-:W-:Y:S02]  /*0d10*/  LEA.HI R177, R20, R177, RZ, 0x3 ;  /* 0x000000b114b17211 */ /* 0x000fe400078f18ff */
[----:B------:R-:W-:Y:S02]  /*0d20*/  SHF.R.S32.HI R20, RZ, 0x1f, R217 ;  /* 0x0000001fff147819 */ /* 0x000fe400000114d9 */
[----:B------:R-:W-:Y:S02]  /*0d30*/  ISETP.GE.U32.AND P2, PT, R8, 0x80, PT ;  /* 0x000000800800780c */ /* 0x000fe40003f46070 */
[----:B------:R-:W-:-:S02]  /*0d40*/  LEA.HI R217, R20, R217, RZ, 0x3 ;  /* 0x000000d914d97211 */ /* 0x000fc400078f18ff */
[----:B-1----:R-:W-:-:S04]  /*0d50*/  LOP3.LUT R20, R176, 0x1f, RZ, 0xc0, !PT ;  /* 0x0000001fb0147812 */ /* 0x002fc800078ec0ff */
[-C--:B------:R-:W-:Y:S02]  /*0d60*/  LEA.HI.SX32 R240, R177, R20.reuse, 0x1d ;  /* 0x00000014b1f07211 */ /* 0x080fe400078feaff */
[----:B------:R-:W-:Y:S02]  /*0d70*/  LEA.HI.SX32 R217, R217, R20, 0x1d ;  /* 0x00000014d9d97211 */ /* 0x000fe400078feaff */
[----:B0-----:R-:W-:Y:S02]  /*0d80*/  MOV R18, R240 ;  /* 0x000000f000127202 */ /* 0x001fe40000000f00 */
[----:B--2---:R-:W-:Y:S01]  /*0d90*/  FSEL R19, R19, RZ, !P0 ;  /* 0x000000ff13137208 */ /* 0x004fe20004000000 */
[----:B------:R-:W-:Y:S06]  /*0da0*/  @!P5 BRA `(.L_x_300) ;  /* 0x0000000400a4d947 */ /* 0x000fec0003800000 */
[----:B------:R-:W0:Y:S01]  /*0db0*/  LDC.64 R176, c[0x0][0x3a8] ;  /* 0x0000ea00ffb07b82 */ /* 0x000e220000000a00 */
[----:B------:R-:W2:Y:S04]  /*0dc0*/  LDL R208, [R1+0x14] ;  /* 0x0000140001d07983 */ /* 0x000ea80000100800 */
[----:B------:R-:W3:Y:S03]  /*0dd0*/  LDL R224, [R1+0x18] ;  /* 0x0000180001e07983 */ /* 0x000ee60000100800 */
[----:B------:R-:W1:Y:S01]  /*0de0*/  LDC.64 R180, c[0x0][0x428] ;  /* 0x00010a00ffb47b82 */ /* 0x000e620000000a00 */
[----:B------:R-:W4:Y:S04]  /*0df0*/  LDL R235, [R1+0x1c] ;  /* 0x00001c0001eb7983 */ /* 0x000f280000100800 */
[----:B------:R-:W2:Y:S01]  /*0e00*/  LDL R227, [R1+0x20] ;  /* 0x0000200001e37983 */ /* 0x000ea20000100800 */
[----:B0-----:R-:W-:-:S06]  /*0e10*/  IMAD.WIDE.U32 R176, R18, 0x10, R176 ;  /* 0x0000001012b07825 */ /* 0x001fcc00078e00b0 */
[----:B------:R-:W3:Y:S01]  /*0e20*/  LDG.E.128 R176, desc[UR6][R176.64] ;  /* 0x00000006b0b07981 */ /* 0x000ee2000c1e1d00 */
[----:B-1----:R-:W-:-:S06]  /*0e30*/  IMAD.WIDE.U32 R180, R217, 0x10, R180 ;  /* 0x00000010d9b47825 */ /* 0x002fcc00078e00b4 */
[----:B------:R-:W4:Y:S01]  /*0e40*/  LDG.E.128 R180, desc[UR6][R180.64] ;  /* 0x00000006b4b47981 */ /* 0x000f22000c1e1d00 */
[----:B------:R-:W-:-:S04]  /*0e50*/  ISETP.NE.U32.AND P0, PT, RZ, UR10, PT ;  /* 0x0000000aff007c0c */ /* 0x000fc8000bf05070 */
[----:B------:R-:W-:-:S13]  /*0e60*/  ISETP.NE.AND.EX P0, PT, RZ, UR11, PT, P0 ;  /* 0x0000000bff007c0c */ /* 0x000fda000bf05300 */
[----:B------:R-:W0:Y:S01]  /*0e70*/  @P0 LDC.64 R2, c[0x0][0x438] ;  /* 0x00010e00ff020b82 */ /* 0x000e220000000a00 */
[----:B------:R-:W-:Y:S02]  /*0e80*/  SHF.L.U32 R6, R236, 0x10, RZ ;  /* 0x00000010ec067819 */ /* 0x000fe400000006ff */
[----:B------:R-:W-:Y:S01]  /*0e90*/  SHF.L.U32 R193, R239, 0x10, RZ ;  /* 0x00000010efc17819 */ /* 0x000fe200000006ff */
[----:B0-----:R-:W-:-:S05]  /*0ea0*/  @P0 IMAD.WIDE.U32 R2, R18, 0x10, R2 ;  /* 0x0000001012020825 */ /* 0x001fca00078e0002 */
[----:B------:R0:W5:Y:S01]  /*0eb0*/  @P0 LDG.E.128 R144, desc[UR6][R2.64] ;  /* 0x0000000602900981 */ /* 0x000162000c1e1d00 */
[----:B------:R-:W-:Y:S02]  /*0ec0*/  IADD3 R217, PT, PT, R217, 0x20, RZ ;  /* 0x00000020d9d97810 */ /* 0x000fe40007ffe0ff */
[----:B------:R-:W-:Y:S02]  /*0ed0*/  IADD3 R18, PT, PT, R18, 0x20, RZ ;  /* 0x0000002012127810 */ /* 0x000fe40007ffe0ff */
[----:B--2---:R-:W-:Y:S02]  /*0ee0*/  SHF.L.U32 R227, R227, 0x10, RZ ;  /* 0x00000010e3e37819 */ /* 0x004fe400000006ff */
[----:B---3--:R-:W-:Y:S01]  /*0ef0*/  SHF.L.U32 R0, R176, 0x10, RZ ;  /* 0x00000010b0007819 */ /* 0x008fe200000006ff */
[----:B0-----:R-:W-:Y:S01]  /*0f00*/  IMAD.U32 R2, R178, 0x10000, RZ ;  /* 0x00010000b2027824 */ /* 0x001fe200078e00ff */
[----:B------:R-:W-:Y:S02]  /*0f10*/  SHF.L.U32 R4, R177, 0x10, RZ ;  /* 0x00000010b1047819 */ /* 0x000fe400000006ff */
[----:B------:R-:W-:Y:S01]  /*0f20*/  PRMT R176, R176, 0x7632, R176 ;  /* 0x00007632b0b07816 */ /* 0x000fe200000000b0 */
[C---:B------:R-:W-:Y:S01]  /*0f30*/  FADD.FTZ R0, -R19.reuse, R0 ;  /* 0x0000000013007221 */ /* 0x040fe20000010100 */
[C---:B------:R-:W-:Y:S01]  /*0f40*/  FADD.FTZ R2, -R19.reuse, R2 ;  /* 0x0000000213027221 */ /* 0x040fe20000010100 */
[----:B------:R-:W-:Y:S01]  /*0f50*/  FADD.FTZ R4, -R19, R4 ;  /* 0x0000000413047221 */ /* 0x000fe20000010100 */
[----:B----4-:R-:W-:Y:S01]  /*0f60*/  SHF.L.U32 R5, R180, 0x10, RZ ;  /* 0x00000010b4057819 */ /* 0x010fe200000006ff */
[----:B-----5:R-:W-:Y:S01]  /*0f70*/  FMUL.FTZ R0, R21, R0 ;  /* 0x0000000015007220 */ /* 0x020fe20000410000 */
[----:B------:R-:W-:-:S02]  /*0f80*/  SHF.L.U32 R3, R181, 0x10, RZ ;  /* 0x00000010b5037819 */ /* 0x000fc400000006ff */
[----:B------:R-:W-:Y:S01]  /*0f90*/  SHF.L.U32 R176, R176, 0x10, RZ ;  /* 0x00000010b0b07819 */ /* 0x000fe200000006ff */
[----:B------:R-:W-:Y:S01]  /*0fa0*/  FADD.FTZ R80, R80, R5 ;  /* 0x0000000550507221 */ /* 0x000fe20000010000 */
[-C--:B------:R-:W-:Y:S01]  /*0fb0*/  FFMA.FTZ R56, R0, R5.reuse, R56 ;  /* 0x0000000500387223 */ /* 0x080fe20000010038 */
[----:B------:R-:W-:Y:S01]  /*0fc0*/  FMUL.FTZ R6, R6, R5 ;  /* 0x0000000506067220 */ /* 0x000fe20000410000 */
[----:B------:R-:W-:Y:S01]  /*0fd0*/  FMUL.FTZ R5, R21, R4 ;  /* 0x0000000415057220 */ /* 0x000fe20000410000 */
[----:B------:R-:W-:Y:S01]  /*0fe0*/  SHF.L.U32 R4, R237, 0x10, RZ ;  /* 0x00000010ed047819 */ /* 0x000fe200000006ff */
[----:B------:R-:W-:Y:S01]  /*0ff0*/  FADD.FTZ R82, R82, R3 ;  /* 0x0000000352527221 */ /* 0x000fe20000010000 */
[----:B------:R-:W-:Y:S01]  /*1000*/  SHF.L.U32 R186, R179, 0x10, RZ ;  /* 0x00000010b3ba7819 */ /* 0x000fe200000006ff */
[-C--:B------:R-:W-:Y:S01]  /*1010*/  FFMA.FTZ R58, R5, R3.reuse, R58 ;  /* 0x00000003053a7223 */ /* 0x080fe2000001003a */
[----:B------:R-:W-:Y:S01]  /*1020*/  SHF.L.U32 R185, R182, 0x10, RZ ;  /* 0x00000010b6b97819 */ /* 0x000fe200000006ff */
[----:B------:R-:W-:Y:S01]  /*1030*/  FMUL.FTZ R4, R4, R3 ;  /* 0x0000000304047220 */ /* 0x000fe20000410000 */
[----:B------:R-:W-:Y:S01]  /*1040*/  FMUL.FTZ R3, R21, R2 ;  /* 0x0000000215037220 */ /* 0x000fe20000410000 */
[----:B------:R-:W-:Y:S01]  /*1050*/  SHF.L.U32 R2, R238, 0x10, RZ ;  /* 0x00000010ee027819 */ /* 0x000fe200000006ff */
[----:B------:R-:W-:Y:S01]  /*1060*/  FADD.FTZ R176, -R19, R176 ;  /* 0x000000b013b07221 */ /* 0x000fe20000010100 */
[----:B------:R-:W-:Y:S01]  /*1070*/  PRMT R178, R177, 0x7632, R178 ;  /* 0x00007632b1b27816 */ /* 0x000fe200000000b2 */
[----:B------:R-:W-:Y:S01]  /*1080*/  FADD.FTZ R186, -R19, R186 ;  /* 0x000000ba13ba7221 */ /* 0x000fe20000010100 */
[----:B------:R-:W-:Y:S01]  /*1090*/  FADD.FTZ R84, R84, R185 ;  /* 0x000000b954547221 */ /* 0x000fe20000010000 */
[----:B------:R-:W-:Y:S01]  /*10a0*/  FMUL.FTZ R194, R21, R176 ;  /* 0x000000b015c27220 */ /* 0x000fe20000410000 */
[-C--:B------:R-:W-:Y:S01]  /*10b0*/  FFMA.FTZ R60, R3, R185.reuse, R60 ;  /* 0x000000b9033c7223 */ /* 0x080fe2000001003c */
[----:B------:R-:W-:Y:S01]  /*10c0*/  FMUL.FTZ R2, R2, R185 ;  /* 0x000000b902027220 */ /* 0x000fe20000410000 */
[C---:B------:R-:W-:Y:S01]  /*10d0*/  SHF.L.U32 R176, R178.reuse, 0x10, RZ ;  /* 0x00000010b2b07819 */ /* 0x040fe200000006ff */
[----:B------:R-:W-:Y:S01]  /*10e0*/  FMUL.FTZ R186, R21, R186 ;  /* 0x000000ba15ba7220 */ /* 0x000fe20000410000 */
[----:B------:R-:W-:Y:S01]  /*10f0*/  IMAD.U32 R185, R183, 0x10000, RZ ;  /* 0x00010000b7b97824 */ /* 0x000fe200078e00ff */
[----:B------:R-:W-:Y:S01]  /*1100*/  PRMT R178, R178, 0x7632, R178 ;  /* 0x00007632b2b27816 */ /* 0x000fe200000000b2 */
[----:B------:R-:W-:Y:S01]  /*1110*/  FADD.FTZ R234, RZ, R6 ;  /* 0x00000006ffea7221 */ /* 0x000fe20000010000 */
[----:B------:R-:W-:Y:S01]  /*1120*/  FADD.FTZ R176, -R19, R176 ;  /* 0x000000b013b07221 */ /* 0x000fe20000010100 */
[----:B------:R-:W-:Y:S01]  /*1130*/  FADD.FTZ R86, R86, R185 ;  /* 0x000000b956567221 */ /* 0x000fe20000010000 */
[-C--:B------:R-:W-:Y:S01]  /*1140*/  FFMA.FTZ R62, R186, R185.reuse, R62 ;  /* 0x000000b9ba3e7223 */ /* 0x080fe2000001003e */
[----:B------:R-:W-:Y:S01]  /*1150*/  FMUL.FTZ R185, R193, R185 ;  /* 0x000000b9c1b97220 */ /* 0x000fe20000410000 */
[----:B------:R-:W-:-:S02]  /*1160*/  PRMT R193, R180, 0x7632, R193 ;  /* 0x00007632b4c17816 */ /* 0x000fc400000000c1 */
[----:B------:R-:W-:Y:S01]  /*1170*/  SHF.L.U32 R177, R208, 0x10, RZ ;  /* 0x00000010d0b17819 */ /* 0x000fe200000006ff */
[----:B------:R-:W-:Y:S01]  /*1180*/  FMUL.FTZ R208, R21, R176 ;  /* 0x000000b015d07220 */ /* 0x000fe20000410000 */
[----:B------:R-:W-:Y:S02]  /*1190*/  SHF.L.U32 R176, R178, 0x10, RZ ;  /* 0x00000010b2b07819 */ /* 0x000fe400000006ff */
[----:B------:R-:W-:Y:S02]  /*11a0*/  SHF.L.U32 R193, R193, 0x10, RZ ;  /* 0x00000010c1c17819 */ /* 0x000fe400000006ff */
[----:B------:R-:W-:Y:S01]  /*11b0*/  PRMT R207, R181, 0x7632, R207 ;  /* 0x00007632b5cf7816 */ /* 0x000fe200000000cf */
[----:B------:R-:W-:Y:S01]  /*11c0*/  FADD.FTZ R176, -R19, R176 ;  /* 0x000000b013b07221 */ /* 0x000fe20000010100 */
[----:B------:R-:W-:Y:S01]  /*11d0*/  PRMT R225, R182, 0x7632, R225 ;  /* 0x00007632b6e17816 */ /* 0x000fe200000000e1 */
[----:B------:R-:W-:Y:S01]  /*11e0*/  FADD.FTZ R81, R81, R193 ;  /* 0x000000c151517221 */ /* 0x000fe20000010000 */
[-C--:B------:R-:W-:Y:S01]  /*11f0*/  FFMA.FTZ R57, R194, R193.reuse, R57 ;  /* 0x000000c1c2397223 */ /* 0x080fe20000010039 */
[----:B------:R-:W-:Y:S01]  /*1200*/  FMUL.FTZ R193, R177, R193 ;  /* 0x000000c1b1c17220 */ /* 0x000fe20000410000 */
[----:B------:R-:W-:Y:S01]  /*1210*/  SHF.L.U32 R177, R224, 0x10, RZ ;  /* 0x00000010e0b17819 */ /* 0x000fe200000006ff */
[----:B------:R-:W-:Y:S01]  /*1220*/  FMUL.FTZ R224, R21, R176 ;  /* 0x000000b015e07220 */ /* 0x000fe20000410000 */
[----:B------:R-:W-:Y:S01]  /*1230*/  SHF.L.U32 R176, R235, 0x10, RZ ;  /* 0x00000010ebb07819 */ /* 0x000fe200000006ff */
[----:B------:R-:W-:Y:S01]  /*1240*/  FFMA.FTZ R235, R0, R6, RZ ;  /* 0x0000000600eb7223 */ /* 0x000fe200000100ff */
[----:B------:R-:W-:-:S02]  /*1250*/  IMAD.U32 R207, R207, 0x10000, RZ ;  /* 0x00010000cfcf7824 */ /* 0x000fc400078e00ff */
[----:B------:R-:W-:Y:S01]  /*1260*/  FADD.FTZ R234, R234, R193 ;  /* 0x000000c1eaea7221 */ /* 0x000fe20000010000 */
[----:B------:R-:W-:Y:S01]  /*1270*/  SHF.L.U32 R225, R225, 0x10, RZ ;  /* 0x00000010e1e17819 */ /* 0x000fe200000006ff */
[----:B------:R-:W-:Y:S01]  /*1280*/  FFMA.FTZ R235, R194, R193, R235 ;  /* 0x000000c1c2eb7223 */ /* 0x000fe200000100eb */
[----:B------:R-:W-:Y:S01]  /*1290*/  FADD.FTZ R83, R83, R207 ;  /* 0x000000cf53537221 */ /* 0x000fe20000010000 */
[-C--:B------:R-:W-:Y:S01]  /*12a0*/  FFMA.FTZ R59, R208, R207.reuse, R59 ;  /* 0x000000cfd03b7223 */ /* 0x080fe2000001003b */
[----:B------:R-:W-:Y:S01]  /*12b0*/  FMUL.FTZ R207, R177, R207 ;  /* 0x000000cfb1cf7220 */ /* 0x000fe20000410000 */
[----:B------:R-:W-:Y:S01]  /*12c0*/  FADD.FTZ R234, R234, R4 ;  /* 0x00000004eaea7221 */ /* 0x000fe20000010000 */
[----:B------:R-:W-:Y:S01]  /*12d0*/  FFMA.FTZ R235, R5, R4, R235 ;  /* 0x0000000405eb7223 */ /* 0x000fe200000100eb */
[----:B------:R-:W-:Y:S01]  /*12e0*/  PRMT R226, R179, 0x7632, R226 ;  /* 0x00007632b3e27816 */ /* 0x000fe200000000e2 */
[----:B------:R-:W-:Y:S01]  /*12f0*/  FADD.FTZ R85, R85, R225 ;  /* 0x000000e155557221 */ /* 0x000fe20000010000 */
[----:B------:R-:W-:Y:S01]  /*1300*/  FADD.FTZ R234, R234, R207 ;  /* 0x000000cfeaea7221 */ /* 0x000fe20000010000 */
[----:B------:R-:W-:Y:S01]  /*1310*/  FFMA.FTZ R235, R208, R207, R235 ;  /* 0x000000cfd0eb7223 */ /* 0x000fe200000100eb */
[----:B------:R-:W-:Y:S01]  /*1320*/  PRMT R183, R183, 0x7632, R183 ;  /* 0x00007632b7b77816 */ /* 0x000fe200000000b7 */
[-C--:B------:R-:W-:Y:S01]  /*1330*/  FFMA.FTZ R61, R224, R225.reuse, R61 ;  /* 0x000000e1e03d7223 */ /* 0x080fe2000001003d */
[----:B------:R-:W-:Y:S01]  /*1340*/  SHF.L.U32 R226, R226, 0x10, RZ ;  /* 0x00000010e2e27819 */ /* 0x000fe200000006ff */
[----:B------:R-:W-:Y:S01]  /*1350*/  FMUL.FTZ R225, R176, R225 ;  /* 0x000000e1b0e17220 */ /* 0x000fe20000410000 */
[----:B------:R-:W-:Y:S01]  /*1360*/  FADD.FTZ R234, R234, R2 ;  /* 0x00000002eaea7221 */ /* 0x000fe20000010000 */
[----:B------:R-:W-:Y:S01]  /*1370*/  FFMA.FTZ R235, R3, R2, R235 ;  /* 0x0000000203eb7223 */ /* 0x000fe200000100eb */
[----:B------:R-:W-:-:S02]  /*1380*/  IMAD.U32 R183, R183, 0x10000, RZ ;  /* 0x00010000b7b77824 */ /* 0x000fc400078e00ff */
[----:B------:R-:W-:Y:S01]  /*1390*/  FADD.FTZ R226, -R19, R226 ;  /* 0x000000e213e27221 */ /* 0x000fe20000010100 */
        /* <DEDUP_REMOVED lines=10> */
.L_x_300:
[----:B------:R-:W-:Y:S05]  /*1440*/  BSYNC.RECONVERGENT B2 ;  /* 0x0000000000027941 */ /* 0x000fea0003800200 */
.L_x_299:
        /* <DEDUP_REMOVED lines=11> */
[----:B------:R-:W-:-:S04]  /*1500*/  PRMT R13, R32, 0x7632, R13 ;  /* 0x00007632200d7816 */ /* 0x000fc8000000000d */
[----:B------:R-:W-:Y:S01]  /*1510*/  SHF.L.U32 R13, R13, 0x10, RZ ;  /* 0x000000100d0d7819 */ /* 0x000fe200000006ff */
[----:B0-----:R-:W-:-:S05]  /*1520*/  @P0 IMAD.WIDE.U32 R10, R18, 0x10, R10 ;  /* 0x00000010120a0825 */ /* 0x001fca00078e000a */
[----:B------:R0:W5:Y:S01]  /*1530*/  @P0 LDG.E.128 R24, desc[UR6][R10.64] ;  /* 0x000000060a180981 */ /* 0x000162000c1e1d00 */
[----:B------:R-:W-:-:S04]  /*1540*/  PRMT R23, R34, 0x7632, R23 ;  /* 0x0000763222177816 */ /* 0x000fc80000000017 */
[----:B------:R-:W-:Y:S02]  /*1550*/  SHF.L.U32 R23, R23, 0x10, RZ ;  /* 0x0000001017177819 */ /* 0x000fe400000006ff */
[----:B------:R-:W-:Y:S02]  /*1560*/  SHF.L.U32 R205, R33, 0x10, RZ ;  /* 0x0000001021cd7819 */ /* 0x000fe400000006ff */
[----:B------:R-:W-:Y:S02]  /*1570*/  SHF.L.U32 R215, R34, 0x10, RZ ;  /* 0x0000001022d77819 */ /* 0x000fe400000006ff */
[----:B------:R-:W-:-:S04]  /*1580*/  PRMT R229, R35, 0x7632, R229 ;  /* 0x0000763223e57816 */ /* 0x000fc800000000e5 */
[----:B------:R-:W-:Y:S02]  /*1590*/  SHF.L.U32 R229, R229, 0x10, RZ ;  /* 0x00000010e5e57819 */ /* 0x000fe400000006ff */
[----:B------:R-:W-:Y:S02]  /*15a0*/  IADD3 R217, PT, PT, R217, 0x20, RZ ;  /* 0x00000020d9d97810 */ /* 0x000fe40007ffe0ff */
[----:B------:R-:W-:Y:S02]  /*15b0*/  IADD3 R18, PT, PT, R18, 0x20, RZ ;  /* 0x0000002012127810 */ /* 0x000fe40007ffe0ff */
[----:B--2---:R-:W-:-:S04]  /*15c0*/  PRMT R12, R176, 0x7632, R12 ;  /* 0x00007632b00c7816 */ /* 0x004fc8000000000c */
[----:B------:R-:W-:Y:S02]  /*15d0*/  SHF.L.U32 R184, R12, 0x10, RZ ;  /* 0x000000100cb87819 */ /* 0x000fe400000006ff */
[----:B---3--:R-:W-:-:S03]  /*15e0*/  PRMT R12, R180, 0x7632, R12 ;  /* 0x00007632b40c7816 */ /* 0x008fc6000000000c */
[----:B------:R-:W-:Y:S02]  /*15f0*/  FADD.FTZ R184, -R19, R184 ;  /* 0x000000b813b87221 */ /* 0x000fe40000010100 */
[----:B------:R-:W-:Y:S02]  /*1600*/  IMAD.U32 R12, R12, 0x10000, RZ ;  /* 0x000100000c0c7824 */ /* 0x000fe400078e00ff */
[----:B0----5:R-:W-:Y:S02]  /*1610*/  FMUL.FTZ R10, R21, R184 ;  /* 0x000000b8150a7220 */ /* 0x021fe40000410000 */
[-C--:B------:R-:W-:Y:S01]  /*1620*/  FMUL.FTZ R11, R13, R12.reuse ;  /* 0x0000000c0d0b7220 */ /* 0x080fe20000410000 */
[--C-:B------:R-:W-:Y:S01]  /*1630*/  FADD.FTZ R153, R153, R12.reuse ;  /* 0x0000000c99997221 */ /* 0x100fe20000010000 */
[----:B------:R-:W-:Y:S01]  /*1640*/  FFMA.FTZ R89, R10, R12, R89 ;  /* 0x0000000c0a597223 */ /* 0x000fe20000010059 */
[----:B------:R-:W-:-:S04]  /*1650*/  PRMT R12, R177, 0x7632, R12 ;  /* 0x00007632b10c7816 */ /* 0x000fc8000000000c */
[----:B------:R-:W-:Y:S02]  /*1660*/  SHF.L.U32 R12, R12, 0x10, RZ ;  /* 0x000000100c0c7819 */ /* 0x000fe400000006ff */
[----:B------:R-:W-:Y:S02]  /*1670*/  PRMT R13, R33, 0x7632, R13 ;  /* 0x00007632210d7816 */ /* 0x000fe4000000000d */
[----:B------:R-:W-:Y:S01]  /*1680*/  PRMT R184, R181, 0x7632, R184 ;  /* 0x00007632b5b87816 */ /* 0x000fe200000000b8 */
[----:B------:R-:W-:Y:S01]  /*1690*/  FADD.FTZ R12, -R19, R12 ;  /* 0x0000000c130c7221 */ /* 0x000fe20000010100 */
[----:B------:R-:W-:Y:S02]  /*16a0*/  SHF.L.U32 R13, R13, 0x10, RZ ;  /* 0x000000100d0d7819 */ /* 0x000fe400000006ff */
[----:B------:R-:W-:Y:S01]  /*16b0*/  SHF.L.U32 R184, R184, 0x10, RZ ;  /* 0x00000010b8b87819 */ /* 0x000fe200000006ff */
[----:B------:R-:W-:-:S04]  /*16c0*/  FMUL.FTZ R12, R21, R12 ;  /* 0x0000000c150c7220 */ /* 0x000fc80000410000 */
[-C--:B------:R-:W-:Y:S01]  /*16d0*/  FMUL.FTZ R13, R13, R184.reuse ;  /* 0x000000b80d0d7220 */ /* 0x080fe20000410000 */
[--C-:B------:R-:W-:Y:S01]  /*16e0*/  FADD.FTZ R155, R155, R184.reuse ;  /* 0x000000b89b9b7221 */ /* 0x100fe20000010000 */
[----:B------:R-:W-:Y:S01]  /*16f0*/  FFMA.FTZ R91, R12, R184, R91 ;  /* 0x000000b80c5b7223 */ /* 0x000fe2000001005b */
[----:B------:R-:W-:-:S04]  /*1700*/  PRMT R184, R178, 0x7632, R184 ;  /* 0x00007632b2b87816 */ /* 0x000fc800000000b8 */
[----:B------:R-:W-:Y:S02]  /*1710*/  SHF.L.U32 R184, R184, 0x10, RZ ;  /* 0x00000010b8b87819 */ /* 0x000fe400000006ff */
[----:B------:R-:W-:-:S03]  /*1720*/  PRMT R191, R182, 0x7632, R191 ;  /* 0x00007632b6bf7816 */ /* 0x000fc600000000bf */
[----:B------:R-:W-:Y:S01]  /*1730*/  FADD.FTZ R184, -R19, R184 ;  /* 0x000000b813b87221 */ /* 0x000fe20000010100 */
[----:B------:R-:W-:Y:S01]  /*1740*/  SHF.L.U32 R176, R176, 0x10, RZ ;  /* 0x00000010b0b07819 */ /* 0x000fe200000006ff */
[----:B------:R-:W-:Y:S02]  /*1750*/  IMAD.U32 R191, R191, 0x10000, RZ ;  /* 0x00010000bfbf7824 */ /* 0x000fe400078e00ff */
[----:B------:R-:W-:Y:S01]  /*1760*/  FMUL.FTZ R184, R21, R184 ;  /* 0x000000b815b87220 */ /* 0x000fe20000410000 */
[----:B------:R-:W-:Y:S01]  /*1770*/  SHF.L.U32 R180, R180, 0x10, RZ ;  /* 0x00000010b4b47819 */ /* 0x000fe200000006ff */
[-C--:B------:R-:W-:Y:S01]  /*1780*/  FMUL.FTZ R23, R23, R191.reuse ;  /* 0x000000bf17177220 */ /* 0x080fe20000410000 */
[----:B------:R-:W-:Y:S01]  /*1790*/  FADD.FTZ R157, R157, R191 ;  /* 0x000000bf9d9d7221 */ /* 0x000fe20000010000 */
[----:B------:R-:W-:Y:S01]  /*17a0*/  FFMA.FTZ R93, R184, R191, R93 ;  /* 0x000000bfb85d7223 */ /* 0x000fe2000001005d */
[----:B------:R-:W-:Y:S01]  /*17b0*/  SHF.L.U32 R191, R32, 0x10, RZ ;  /* 0x0000001020bf7819 */ /* 0x000fe200000006ff */
[----:B------:R-:W-:Y:S01]  /*17c0*/  FADD.FTZ R176, -R19, R176 ;  /* 0x000000b013b07221 */ /* 0x000fe20000010100 */
[----:B------:R-:W-:-:S03]  /*17d0*/  SHF.L.U32 R177, R177, 0x10, RZ ;  /* 0x00000010b1b17819 */ /* 0x000fc600000006ff */
[----:B------:R-:W-:Y:S01]  /*17e0*/  FMUL.FTZ R192, R21, R176 ;  /* 0x000000b015c07220 */ /* 0x000fe20000410000 */
[----:B------:R-:W-:Y:S01]  /*17f0*/  FMUL.FTZ R191, R191, R180 ;  /* 0x000000b4bfbf7220 */ /* 0x000fe20000410000 */
[----:B------:R-:W-:Y:S01]  /*1800*/  SHF.L.U32 R214, R179, 0x10, RZ ;  /* 0x00000010b3d67819 */ /* 0x000fe200000006ff */
[----:B------:R-:W-:Y:S01]  /*1810*/  FADD.FTZ R177, -R19, R177 ;  /* 0x000000b113b17221 */ /* 0x000fe20000010100 */
[----:B------:R-:W-:Y:S02]  /*1820*/  IMAD.U32 R181, R181, 0x10000, RZ ;  /* 0x00010000b5b57824 */ /* 0x000fe400078e00ff */
        /* <DEDUP_REMOVED lines=8> */
[----:B------:R-:W-:Y:S01]  /*18b0*/  SHF.L.U32 R218, R183, 0x10, RZ ;  /* 0x00000010b7da7819 */ /* 0x000fe200000006ff */
[----:B------:R-:W-:Y:S01]  /*18c0*/  FMUL.FTZ R214, R21, R214 ;  /* 0x000000d615d67220 */ /* 0x000fe20000410000 */
[----:B------:R-:W-:Y:S01]  /*18d0*/  SHF.L.U32 R182, R182, 0x10, RZ ;  /* 0x00000010b6b67819 */ /* 0x000fe200000006ff */
[----:B------:R-:W-:Y:S01]  /*18e0*/  FADD.FTZ R216, -R19, R216 ;  /* 0x000000d813d87221 */ /* 0x000fe20000010100 */
[----:B------:R-:W-:-:S02]  /*18f0*/  IMAD.U32 R176, R35, 0x10000, RZ ;  /* 0x0001000023b07824 */ /* 0x000fc400078e00ff */
[----:B------:R-:W-:Y:S01]  /*1900*/  FADD.FTZ R234, R234, R205 ;  /* 0x000000cdeaea7221 */ /* 0x000fe20000010000 */
[----:B------:R-:W-:Y:S01]  /*1910*/  FFMA.FTZ R235, R206, R205, R235 ;  /* 0x000000cdceeb7223 */ /* 0x000fe200000100eb */
[----:B------:R-:W-:Y:S01]  /*1920*/  PRMT R179, R179, 0x7632, R179 ;  /* 0x00007632b3b37816 */ /* 0x000fe200000000b3 */
[----:B------:R-:W-:Y:S01]  /*1930*/  FADD.FTZ R158, R158, R218 ;  /* 0x000000da9e9e7221 */ /* 0x000fe20000010000 */
[----:B------:R-:W-:Y:S01]  /*1940*/  FFMA.FTZ R94, R214, R218, R94 ;  /* 0x000000dad65e7223 */ /* 0x000fe2000001005e */
[----:B------:R-:W-:Y:S01]  /*1950*/  FMUL.FTZ R216, R21, R216 ;  /* 0x000000d815d87220 */ /* 0x000fe20000410000 */
[----:B------:R-:W-:Y:S01]  /*1960*/  FMUL.FTZ R215, R215, R182 ;  /* 0x000000b6d7d77220 */ /* 0x000fe20000410000 */
[----:B------:R-:W-:Y:S01]  /*1970*/  FMUL.FTZ R218, R176, R218 ;  /* 0x000000dab0da7220 */ /* 0x000fe20000410000 */
[----:B------:R-:W-:Y:S01]  /*1980*/  FADD.FTZ R234, R234, R13 ;  /* 0x0000000deaea7221 */ /* 0x000fe20000010000 */
[----:B------:R-:W-:Y:S01]  /*1990*/  FFMA.FTZ R235, R12, R13, R235 ;  /* 0x0000000d0ceb7223 */ /* 0x000fe200000100eb */
[----:B------:R-:W-:-:S02]  /*19a0*/  SHF.L.U32 R176, R179, 0x10, RZ ;  /* 0x00000010b3b07819 */ /* 0x000fc400000006ff */
[----:B------:R-:W-:Y:S01]  /*19b0*/  PRMT R183, R183, 0x7632, R183 ;  /* 0x00007632b7b77816 */ /* 0x000fe200000000b7 */
[----:B------:R-:W-:Y:S01]  /*19c0*/  FADD.FTZ R234, R234, R215 ;  /* 0x000000d7eaea7221 */ /* 0x000fe20000010000 */
[----:B------:R-:W-:Y:S01]  /*19d0*/  FFMA.FTZ R235, R216, R215, R235 ;  /* 0x000000d7d8eb7223 */ /* 0x000fe200000100eb */
[----:B------:R-:W-:Y:S01]  /*19e0*/  FADD.FTZ R228, -R19, R176 ;  /* 0x000000b013e47221 */ /* 0x000fe20000010100 */
[----:B------:R-:W-:Y:S01]  /*19f0*/  SHF.L.U32 R176, R183, 0x10, RZ ;  /* 0x00000010b7b07819 */ /* 0x000fe200000006ff */
[----:B------:R-:W-:Y:S01]  /*1a00*/  FADD.FTZ R234, R234, R23 ;  /* 0x00000017eaea7221 */ /* 0x000fe20000010000 */
[----:B------:R-:W-:Y:S01]  /*1a10*/  FFMA.FTZ R235, R184, R23, R235 ;  /* 0x00000017b8eb7223 */ /* 0x000fe200000100eb */
        /* <DEDUP_REMOVED lines=14> */
.L_x_302:
[----:B------:R-:W-:Y:S05]  /*1b00*/  BSYNC.RECONVERGENT B2 ;  /* 0x0000000000027941 */ /* 0x000fea0003800200 */
.L_x_301:
        /* <DEDUP_REMOVED lines=15> */
[----:B------:R-:W-:Y:S02]  /*1c00*/  SHF.L.U32 R203, R41, 0x10, RZ ;  /* 0x0000001029cb7819 */ /* 0x000fe400000006ff */
[----:B------:R-:W-:Y:S02]  /*1c10*/  SHF.L.U32 R212, R42, 0x10, RZ ;  /* 0x000000102ad47819 */ /* 0x000fe400000006ff */
[----:B------:R-:W-:-:S04]  /*1c20*/  PRMT R231, R43, 0x7632, R231 ;  /* 0x000076322be77816 */ /* 0x000fc800000000e7 */
[----:B------:R-:W-:Y:S02]  /*1c30*/  SHF.L.U32 R231, R231, 0x10, RZ ;  /* 0x00000010e7e77819 */ /* 0x000fe400000006ff */
[----:B------:R-:W-:Y:S02]  /*1c40*/  IADD3 R217, PT, PT, R217, 0x20, RZ ;  /* 0x00000020d9d97810 */ /* 0x000fe40007ffe0ff */
[----:B------:R-:W-:Y:S02]  /*1c50*/  IADD3 R18, PT, PT, R18, 0x20, RZ ;  /* 0x0000002012127810 */ /* 0x000fe40007ffe0ff */
[----:B--2---:R-:W-:-:S05]  /*1c60*/  PRMT R16, R176, 0x7632, R16 ;  /* 0x00007632b0107816 */ /* 0x004fca0000000010 */
[----:B------:R-:W-:Y:S01]  /*1c70*/  IMAD.U32 R188, R16, 0x10000, RZ ;  /* 0x0001000010bc7824 */ /* 0x000fe200078e00ff */
[----:B---3--:R-:W-:-:S03]  /*1c80*/  PRMT R16, R180, 0x7632, R16 ;  /* 0x00007632b4107816 */ /* 0x008fc60000000010 */
[----:B------:R-:W-:Y:S01]  /*1c90*/  FADD.FTZ R188, -R19, R188 ;  /* 0x000000bc13bc7221 */ /* 0x000fe20000010100 */
[----:B------:R-:W-:-:S03]  /*1ca0*/  SHF.L.U32 R16, R16, 0x10, RZ ;  /* 0x0000001010107819 */ /* 0x000fc600000006ff */
        /* <DEDUP_REMOVED lines=9> */
[----:B------:R-:W-:Y:S02]  /*1d40*/  PRMT R187, R178, 0x7632, R187 ;  /* 0x00007632b2bb7816 */ /* 0x000fe400000000bb */
[----:B------:R-:W-:Y:S01]  /*1d50*/  SHF.L.U32 R17, R17, 0x10, RZ ;  /* 0x0000001011117819 */ /* 0x000fe200000006ff */
[----:B------:R-:W-:Y:S01]  /*1d60*/  FMUL.FTZ R16, R21, R16 ;  /* 0x0000001015107220 */ /* 0x000fe20000410000 */
[----:B------:R-:W-:-:S02]  /*1d70*/  SHF.L.U32 R188, R188, 0x10, RZ ;  /* 0x00000010bcbc7819 */ /* 0x000fc400000006ff */
[----:B------:R-:W-:Y:S02]  /*1d80*/  SHF.L.U32 R187, R187, 0x10, RZ ;  /* 0x00000010bbbb7819 */ /* 0x000fe400000006ff */
[----:B------:R-:W-:Y:S01]  /*1d90*/  PRMT R189, R182, 0x7632, R189 ;  /* 0x00007632b6bd7816 */ /* 0x000fe200000000bd */
[-C--:B------:R-:W-:Y:S01]  /*1da0*/  FMUL.FTZ R17, R17, R188.reuse ;  /* 0x000000bc11117220 */ /* 0x080fe20000410000 */
[--C-:B------:R-:W-:Y:S01]  /*1db0*/  FADD.FTZ R99, R99, R188.reuse ;  /* 0x000000bc63637221 */ /* 0x100fe20000010000 */
[----:B------:R-:W-:Y:S01]  /*1dc0*/  FFMA.FTZ R67, R16, R188, R67 ;  /* 0x000000bc10437223 */ /* 0x000fe20000010043 */
[----:B------:R-:W-:Y:S01]  /*1dd0*/  PRMT R188, R42, 0x7632, R188 ;  /* 0x000076322abc7816 */ /* 0x000fe200000000bc */
[----:B------:R-:W-:Y:S01]  /*1de0*/  FADD.FTZ R187, -R19, R187 ;  /* 0x000000bb13bb7221 */ /* 0x000fe20000010100 */
[----:B------:R-:W-:Y:S02]  /*1df0*/  SHF.L.U32 R189, R189, 0x10, RZ ;  /* 0x00000010bdbd7819 */ /* 0x000fe400000006ff */
[----:B------:R-:W-:Y:S01]  /*1e00*/  SHF.L.U32 R176, R176, 0x10, RZ ;  /* 0x00000010b0b07819 */ /* 0x000fe200000006ff */
[----:B------:R-:W-:-:S02]  /*1e10*/  IMAD.U32 R188, R188, 0x10000, RZ ;  /* 0x00010000bcbc7824 */ /* 0x000fc400078e00ff */
[----:B------:R-:W-:Y:S01]  /*1e20*/  FMUL.FTZ R187, R21, R187 ;  /* 0x000000bb15bb7220 */ /* 0x000fe20000410000 */
[----:B------:R-:W-:Y:S01]  /*1e30*/  FADD.FTZ R101, R101, R189 ;  /* 0x000000bd65657221 */ /* 0x000fe20000010000 */
[----:B------:R-:W-:Y:S01]  /*1e40*/  SHF.L.U32 R180, R180, 0x10, RZ ;  /* 0x00000010b4b47819 */ /* 0x000fe200000006ff */
[-C--:B------:R-:W-:Y:S01]  /*1e50*/  FMUL.FTZ R188, R188, R189.reuse ;  /* 0x000000bdbcbc7220 */ /* 0x080fe20000410000 */
        /* <DEDUP_REMOVED lines=12> */
[----:B------:R-:W-:Y:S01]  /*1f20*/  FMUL.FTZ R204, R21, R177 ;  /* 0x000000b115cc7220 */ /* 0x000fe20000410000 */
[----:B------:R-:W-:Y:S01]  /*1f30*/  FMUL.FTZ R203, R203, R181 ;  /* 0x000000b5cbcb7220 */ /* 0x000fe20000410000 */
[C---:B------:R-:W-:Y:S01]  /*1f40*/  FADD.FTZ R211, -R19.reuse, R211 ;  /* 0x000000d313d37221 */ /* 0x040fe20000010100 */
[----:B------:R-:W-:Y:S01]  /*1f50*/  FADD.FTZ R234, R234, R15 ;  /* 0x0000000feaea7221 */ /* 0x000fe20000010000 */
[----:B------:R-:W-:Y:S01]  /*1f60*/  FFMA.FTZ R235, R14, R15, R235 ;  /* 0x0000000f0eeb7223 */ /* 0x000fe200000100eb */
[----:B------:R-:W-:Y:S01]  /*1f70*/  SHF.L.U32 R182, R182, 0x10, RZ ;  /* 0x00000010b6b67819 */ /* 0x000fe200000006ff */
[----:B------:R-:W-:Y:S01]  /*1f80*/  FADD.FTZ R213, -R19, R213 ;  /* 0x000000d513d57221 */ /* 0x000fe20000010100 */
[----:B------:R-:W-:Y:S01]  /*1f90*/  SHF.L.U32 R219, R183, 0x10, RZ ;  /* 0x00000010b7db7819 */ /* 0x000fe200000006ff */
[----:B------:R-:W-:Y:S01]  /*1fa0*/  FMUL.FTZ R211, R21, R211 ;  /* 0x000000d315d37220 */ /* 0x000fe20000410000 */
[----:B------:R-:W-:Y:S01]  /*1fb0*/  SHF.L.U32 R176, R43, 0x10, RZ ;  /* 0x000000102bb07819 */ /* 0x000fe200000006ff */
[----:B------:R-:W-:Y:S01]  /*1fc0*/  FADD.FTZ R234, R234, R203 ;  /* 0x000000cbeaea7221 */ /* 0x000fe20000010000 */
[----:B------:R-:W-:Y:S01]  /*1fd0*/  FFMA.FTZ R235, R204, R203, R235 ;  /* 0x000000cbcceb7223 */ /* 0x000fe200000100eb */
[----:B------:R-:W-:Y:S01]  /*1fe0*/  PRMT R179, R179, 0x7632, R179 ;  /* 0x00007632b3b37816 */ /* 0x000fe200000000b3 */
[----:B------:R-:W-:Y:S01]  /*1ff0*/  FMUL.FTZ R213, R21, R213 ;  /* 0x000000d515d57220 */ /* 0x000fe20000410000 */
[----:B------:R-:W-:Y:S01]  /*2000*/  FMUL.FTZ R212, R212, R182 ;  /* 0x000000b6d4d47220 */ /* 0x000fe20000410000 */
[----:B------:R-:W-:Y:S01]  /*2010*/  FADD.FTZ R102, R102, R219 ;  /* 0x000000db66667221 */ /* 0x000fe20000010000 */
[----:B------:R-:W-:Y:S01]  /*2020*/  FFMA.FTZ R70, R211, R219, R70 ;  /* 0x000000dbd3467223 */ /* 0x000fe20000010046 */
[----:B------:R-:W-:Y:S01]  /*2030*/  FADD.FTZ R234, R234, R17 ;  /* 0x00000011eaea7221 */ /* 0x000fe20000010000 */
[----:B------:R-:W-:Y:S01]  /*2040*/  FFMA.FTZ R235, R16, R17, R235 ;  /* 0x0000001110eb7223 */ /* 0x000fe200000100eb */
[----:B------:R-:W-:Y:S01]  /*2050*/  FMUL.FTZ R219, R176, R219 ;  /* 0x000000dbb0db7220 */ /* 0x000fe20000410000 */
[----:B------:R-:W-:Y:S01]  /*2060*/  IMAD.U32 R176, R179, 0x10000, RZ ;  /* 0x00010000b3b07824 */ /* 0x000fe200078e00ff */
[----:B------:R-:W-:Y:S01]  /*2070*/  PRMT R183, R183, 0x7632, R183 ;  /* 0x00007632b7b77816 */ /* 0x000fe200000000b7 */
[----:B------:R-:W-:Y:S01]  /*2080*/  FADD.FTZ R234, R234, R212 ;  /* 0x000000d4eaea7221 */ /* 0x000fe20000010000 */
[----:B------:R-:W-:Y:S01]  /*2090*/  FFMA.FTZ R235, R213, R212, R235 ;  /* 0x000000d4d5eb7223 */ /* 0x000fe200000100eb */
[----:B------:R-:W-:Y:S01]  /*20a0*/  FADD.FTZ R230, -R19, R176 ;  /* 0x000000b013e67221 */ /* 0x000fe20000010100 */
[----:B------:R-:W-:Y:S01]  /*20b0*/  SHF.L.U32 R176, R183, 0x10, RZ ;  /* 0x00000010b7b07819 */ /* 0x000fe200000006ff */
[----:B------:R-:W-:Y:S01]  /*20c0*/  FADD.FTZ R234, R234, R188 ;  /* 0x000000bceaea7221 */ /* 0x000fe20000010000 */
[----:B------:R-:W-:Y:S01]  /*20d0*/  FFMA.FTZ R235, R187, R188, R235 ;  /* 0x000000bcbbeb7223 */ /* 0x000fe200000100eb */
[----:B------:R-:W-:-:S02]  /*20e0*/  FMUL.FTZ R230, R21, R230 ;  /* 0x000000e615e67220 */ /* 0x000fc40000410000 */
        /* <DEDUP_REMOVED lines=13> */
.L_x_304:
[----:B------:R-:W-:Y:S05]  /*21c0*/  BSYNC.RECONVERGENT B2 ;  /* 0x0000000000027941 */ /* 0x000fea0003800200 */
.L_x_303:
        /* <DEDUP_REMOVED lines=12> */
[----:B------:R-:W-:Y:S02]  /*2290*/  SHF.L.U32 R201, R48, 0x10, RZ ;  /* 0x0000001030c97819 */ /* 0x000fe400000006ff */
[----:B------:R-:W-:Y:S02]  /*22a0*/  SHF.L.U32 R221, R50, 0x10, RZ ;  /* 0x0000001032dd7819 */ /* 0x000fe400000006ff */
[C---:B------:R-:W-:Y:S02]  /*22b0*/  PRMT R233, R51.reuse, 0x7632, R233 ;  /* 0x0000763233e97816 */ /* 0x040fe400000000e9 */
[----:B------:R-:W-:Y:S02]  /*22c0*/  SHF.L.U32 R223, R51, 0x10, RZ ;  /* 0x0000001033df7819 */ /* 0x000fe400000006ff */
[----:B------:R-:W-:Y:S02]  /*22d0*/  SHF.L.U32 R233, R233, 0x10, RZ ;  /* 0x00000010e9e97819 */ /* 0x000fe400000006ff */
[----:B0-----:R-:W-:-:S02]  /*22e0*/  PRMT R196, R48, 0x7632, R196 ;  /* 0x0000763230c47816 */ /* 0x001fc400000000c4 */
[----:B------:R-:W-:Y:S02]  /*22f0*/  SHF.L.U32 R209, R49, 0x10, RZ ;  /* 0x0000001031d17819 */ /* 0x000fe400000006ff */
[----:B------:R-:W-:Y:S02]  /*2300*/  SHF.L.U32 R196, R196, 0x10, RZ ;  /* 0x00000010c4c47819 */ /* 0x000fe400000006ff */
[----:B--2---:R-:W-:Y:S01]  /*2310*/  PRMT R198, R176, 0x7632, R198 ;  /* 0x00007632b0c67816 */ /* 0x004fe200000000c6 */
[----:B------:R-:W-:Y:S01]  /*2320*/  IMAD.U32 R220, R178, 0x10000, RZ ;  /* 0x00010000b2dc7824 */ /* 0x000fe200078e00ff */
[----:B------:R-:W-:Y:S02]  /*2330*/  SHF.L.U32 R202, R176, 0x10, RZ ;  /* 0x00000010b0ca7819 */ /* 0x000fe400000006ff */
[----:B------:R-:W-:Y:S01]  /*2340*/  PRMT R195, R177, 0x7632, R195 ;  /* 0x00007632b1c37816 */ /* 0x000fe200000000c3 */
[C---:B------:R-:W-:Y:S01]  /*2350*/  FADD.FTZ R220, -R19.reuse, R220 ;  /* 0x000000dc13dc7221 */ /* 0x040fe20000010100 */
[----:B------:R-:W-:Y:S01]  /*2360*/  PRMT R18, R178, 0x7632, R18 ;  /* 0x00007632b2127816 */ /* 0x000fe20000000012 */
[----:B------:R-:W-:Y:S01]  /*2370*/  FADD.FTZ R202, -R19, R202 ;  /* 0x000000ca13ca7221 */ /* 0x000fe20000010100 */
[----:B------:R-:W-:Y:S01]  /*2380*/  PRMT R176, R179, 0x7632, R176 ;  /* 0x00007632b3b07816 */ /* 0x000fe200000000b0 */
[----:B-----5:R-:W-:Y:S01]  /*2390*/  FMUL.FTZ R220, R21, R220 ;  /* 0x000000dc15dc7220 */ /* 0x020fe20000410000 */
[----:B------:R-:W-:Y:S01]  /*23a0*/  SHF.L.U32 R210, R177, 0x10, RZ ;  /* 0x00000010b1d27819 */ /* 0x000fe200000006ff */
[----:B------:R-:W-:Y:S01]  /*23b0*/  FMUL.FTZ R202, R21, R202 ;  /* 0x000000ca15ca7220 */ /* 0x000fe20000410000 */
[----:B------:R-:W-:-:S02]  /*23c0*/  SHF.L.U32 R222, R179, 0x10, RZ ;  /* 0x00000010b3de7819 */ /* 0x000fc400000006ff */
[----:B------:R-:W-:Y:S01]  /*23d0*/  SHF.L.U32 R198, R198, 0x10, RZ ;  /* 0x00000010c6c67819 */ /* 0x000fe200000006ff */
[----:B------:R-:W-:Y:S01]  /*23e0*/  FADD.FTZ R210, -R19, R210 ;  /* 0x000000d213d27221 */ /* 0x000fe20000010100 */
[----:B------:R-:W-:Y:S01]  /*23f0*/  SHF.L.U32 R178, R195, 0x10, RZ ;  /* 0x00000010c3b27819 */ /* 0x000fe200000006ff */
[C---:B------:R-:W-:Y:S01]  /*2400*/  FADD.FTZ R222, -R19.reuse, R222 ;  /* 0x000000de13de7221 */ /* 0x040fe20000010100 */
[----:B------:R-:W-:Y:S01]  /*2410*/  SHF.L.U32 R18, R18, 0x10, RZ ;  /* 0x0000001012127819 */ /* 0x000fe200000006ff */
[C---:B------:R-:W-:Y:S01]  /*2420*/  FADD.FTZ R198, -R19.reuse, R198 ;  /* 0x000000c613c67221 */ /* 0x040fe20000010100 */
[----:B------:R-:W-:Y:S01]  /*2430*/  SHF.L.U32 R232, R176, 0x10, RZ ;  /* 0x00000010b0e87819 */ /* 0x000fe200000006ff */
[----:B------:R-:W-:Y:S01]  /*2440*/  FADD.FTZ R176, -R19, R178 ;  /* 0x000000b213b07221 */ /* 0x000fe20000010100 */
[----:B------:R-:W-:Y:S01]  /*2450*/  FMUL.FTZ R222, R21, R222 ;  /* 0x000000de15de7220 */ /* 0x000fe20000410000 */
[----:B------:R-:W-:Y:S01]  /*2460*/  FADD.FTZ R18, -R19, R18 ;  /* 0x0000001213127221 */ /* 0x000fe20000010100 */
[----:B------:R-:W-:Y:S01]  /*2470*/  FMUL.FTZ R195, R21, R198 ;  /* 0x000000c615c37220 */ /* 0x000fe20000410000 */
[----:B------:R-:W-:Y:S01]  /*2480*/  FADD.FTZ R232, -R19, R232 ;  /* 0x000000e813e87221 */ /* 0x000fe20000010100 */
[----:B---3--:R-:W-:Y:S01]  /*2490*/  PRMT R19, R180, 0x7632, R19 ;  /* 0x00007632b4137816 */ /* 0x008fe20000000013 */
[C---:B------:R-:W-:Y:S01]  /*24a0*/  FMUL.FTZ R197, R21.reuse, R176 ;  /* 0x000000b015c57220 */ /* 0x040fe20000410000 */
[----:B------:R-:W-:Y:S01]  /*24b0*/  PRMT R176, R182, 0x7632, R176 ;  /* 0x00007632b6b07816 */ /* 0x000fe200000000b0 */
[----:B------:R-:W-:Y:S01]  /*24c0*/  FMUL.FTZ R199, R21, R18 ;  /* 0x0000001215c77220 */ /* 0x000fe20000410000 */
[----:B------:R-:W-:Y:S01]  /*24d0*/  PRMT R18, R183, 0x7632, R18 ;  /* 0x00007632b7127816 */ /* 0x000fe20000000012 */
        /* <DEDUP_REMOVED lines=8> */
[----:B------:R-:W-:Y:S01]  /*2560*/  IMAD.U32 R18, R18, 0x10000, RZ ;  /* 0x0001000012127824 */ /* 0x000fe200078e00ff */
[----:B------:R-:W-:Y:S01]  /*2570*/  PRMT R19, R50, 0x7632, R19 ;  /* 0x0000763232137816 */ /* 0x000fe20000000013 */
[----:B------:R-:W-:Y:S01]  /*2580*/  IMAD.U32 R181, R181, 0x10000, RZ ;  /* 0x00010000b5b57824 */ /* 0x000fe200078e00ff */
[----:B------:R-:W-:Y:S01]  /*2590*/  PRMT R198, R49, 0x7632, R198 ;  /* 0x0000763231c67816 */ /* 0x000fe200000000c6 */
[-C--:B------:R-:W-:Y:S01]  /*25a0*/  FMUL.FTZ R233, R233, R18.reuse ;  /* 0x00000012e9e97220 */ /* 0x080fe20000410000 */
[----:B------:R-:W-:Y:S01]  /*25b0*/  SHF.L.U32 R19, R19, 0x10, RZ ;  /* 0x0000001013137819 */ /* 0x000fe200000006ff */
[----:B------:R-:W-:Y:S01]  /*25c0*/  FADD.FTZ R111, R111, R18 ;  /* 0x000000126f6f7221 */ /* 0x000fe20000010000 */
[----:B------:R-:W-:Y:S01]  /*25d0*/  FFMA.FTZ R79, R232, R18, R79 ;  /* 0x00000012e84f7223 */ /* 0x000fe2000001004f */
[----:B------:R-:W-:Y:S01]  /*25e0*/  FADD.FTZ R109, R109, R176 ;  /* 0x000000b06d6d7221 */ /* 0x000fe20000010000 */
[-C--:B------:R-:W-:Y:S01]  /*25f0*/  FFMA.FTZ R77, R199, R176.reuse, R77 ;  /* 0x000000b0c74d7223 */ /* 0x080fe2000001004d */
[----:B------:R-:W-:Y:S01]  /*2600*/  FMUL.FTZ R200, R19, R176 ;  /* 0x000000b013c87220 */ /* 0x000fe20000410000 */
[----:B------:R-:W-:Y:S01]  /*2610*/  SHF.L.U32 R19, R180, 0x10, RZ ;  /* 0x00000010b4137819 */ /* 0x000fe200000006ff */
[----:B------:R-:W-:Y:S01]  /*2620*/  FMUL.FTZ R210, R21, R210 ;  /* 0x000000d215d27220 */ /* 0x000fe20000410000 */
[----:B------:R-:W-:Y:S01]  /*2630*/  SHF.L.U32 R198, R198, 0x10, RZ ;  /* 0x00000010c6c67819 */ /* 0x000fe200000006ff */
[----:B------:R-:W-:Y:S01]  /*2640*/  FMUL.FTZ R209, R209, R181 ;  /* 0x000000b5d1d17220 */ /* 0x000fe20000410000 */
[----:B------:R-:W-:Y:S01]  /*2650*/  FADD.FTZ R107, R107, R178 ;  /* 0x000000b26b6b7221 */ /* 0x000fe20000010000 */
[----:B------:R-:W-:Y:S01]  /*2660*/  FADD.FTZ R104, R104, R19 ;  /* 0x0000001368687221 */ /* 0x000fe20000010000 */
[-C--:B------:R-:W-:Y:S01]  /*2670*/  FFMA.FTZ R72, R202, R19.reuse, R72 ;  /* 0x00000013ca487223 */ /* 0x080fe20000010048 */
[----:B------:R-:W-:Y:S01]  /*2680*/  FMUL.FTZ R201, R201, R19 ;  /* 0x00000013c9c97220 */ /* 0x000fe20000410000 */
[----:B------:R-:W-:Y:S01]  /*2690*/  SHF.L.U32 R19, R182, 0x10, RZ ;  /* 0x00000010b6137819 */ /* 0x000fe200000006ff */
[-C--:B------:R-:W-:Y:S01]  /*26a0*/  FMUL.FTZ R198, R198, R178.reuse ;  /* 0x000000b2c6c67220 */ /* 0x080fe20000410000 */
[----:B------:R-:W-:Y:S01]  /*26b0*/  FFMA.FTZ R75, R197, R178, R75 ;  /* 0x000000b2c54b7223 */ /* 0x000fe2000001004b */
[----:B------:R-:W-:Y:S01]  /*26c0*/  FFMA.FTZ R18, R202, R201, R235 ;  /* 0x000000c9ca127223 */ /* 0x000fe200000100eb */
[----:B------:R-:W-:Y:S01]  /*26d0*/  FADD.FTZ R106, R106, R181 ;  /* 0x000000b56a6a7221 */ /* 0x000fe20000010000 */
[----:B------:R-:W-:Y:S01]  /*26e0*/  FADD.FTZ R108, R108, R19 ;  /* 0x000000136c6c7221 */ /* 0x000fe20000010000 */
[-C--:B------:R-:W-:Y:S01]  /*26f0*/  FFMA.FTZ R76, R220, R19.reuse, R76 ;  /* 0x00000013dc4c7223 */ /* 0x080fe2000001004c */
[----:B------:R-:W-:Y:S01]  /*2700*/  FMUL.FTZ R221, R221, R19 ;  /* 0x00000013dddd7220 */ /* 0x000fe20000410000 */
[----:B------:R-:W-:Y:S01]  /*2710*/  SHF.L.U32 R19, R183, 0x10, RZ ;  /* 0x00000010b7137819 */ /* 0x000fe200000006ff */
[----:B------:R-:W-:-:S04]  /*2720*/  FFMA.FTZ R74, R210, R181, R74 ;  /* 0x000000b5d24a7223 */ /* 0x000fc8000001004a */
[----:B------:R-:W-:Y:S01]  /*2730*/  FADD.FTZ R110, R110, R19 ;  /* 0x000000136e6e7221 */ /* 0x000fe20000010000 */
[-C--:B------:R-:W-:Y:S01]  /*2740*/  FFMA.FTZ R78, R222, R19.reuse, R78 ;  /* 0x00000013de4e7223 */ /* 0x080fe2000001004e */
[----:B------:R-:W-:Y:S01]  /*2750*/  FMUL.FTZ R223, R223, R19 ;  /* 0x00000013dfdf7220 */ /* 0x000fe20000410000 */
[----:B------:R-:W-:-:S04]  /*2760*/  FADD.FTZ R19, R234, R201 ;  /* 0x000000c9ea137221 */ /* 0x000fc80000010000 */
[----:B------:R-:W-:Y:S01]  /*2770*/  FADD.FTZ R176, R19, R196 ;  /* 0x000000c413b07221 */ /* 0x000fe20000010000 */
[----:B------:R-:W-:-:S03]  /*2780*/  FFMA.FTZ R19, R195, R196, R18 ;  /* 0x000000c4c3137223 */ /* 0x000fc60000010012 */
        /* <DEDUP_REMOVED lines=12> */
[----:B------:R-:W-:Y:S06]  /*2850*/  BRA `(.L_x_305) ;  /* 0x0000000000787947 */ /* 0x000fec0003800000 */
.L_x_298:
[----:B------:R-:W0:Y:S01]  /*2860*/  S2R R20, SR_TID.X ;  /* 0x0000000000147919 */ /* 0x000e220000002100 */
[----:B------:R-:W-:Y:S01]  /*2870*/  MOV R9, UR13 ;  /* 0x0000000d00097c02 */ /* 0x000fe20008000f00 */
[----:B------:R-:W-:-:S04]  /*2880*/  UISETP.NE.U32.AND UP0, UPT, UR10, URZ, UPT ;  /* 0x000000ff0a00728c */ /* 0x000fc8000bf05070 */
[----:B------:R-:W-:Y:S01]  /*2890*/  IMAD R18, R7, R9, RZ ;  /* 0x0000000907127224 */ /* 0x000fe200078e02ff */
[----:B------:R-:W-:-:S04]  /*28a0*/  UISETP.NE.AND.EX UP0, UPT, UR11, URZ, UPT, UP0 ;  /* 0x000000ff0b00728c */ /* 0x000fc8000bf05300 */
[----:B------:R-:W-:-:S04]  /*28b0*/  SHF.R.S32.HI R19, RZ, 0x1f, R18 ;  /* 0x0000001fff137819 */ /* 0x000fc80000011412 */
[----:B------:R-:W-:Y:S02]  /*28c0*/  LEA.HI R19, R19, R18, RZ, 0x3 ;  /* 0x0000001213137211 */ /* 0x000fe400078f18ff */
[----:B0-----:R-:W-:-:S04]  /*28d0*/  LOP3.LUT R20, R20, 0x1f, RZ, 0xc0, !PT ;  /* 0x0000001f14147812 */ /* 0x001fc800078ec0ff */
[----:B------:R-:W-:Y:S01]  /*28e0*/  LEA.HI.SX32 R240, R19, R20, 0x1d ;  /* 0x0000001413f07211 */ /* 0x000fe200078feaff */
[----:B------:R-:W-:Y:S06]  /*28f0*/  BRA.U !UP0, `(.L_x_305) ;  /* 0x0000000108507547 */ /* 0x000fec000b800000 */
[C---:B------:R-:W-:Y:S02]  /*2900*/  ISETP.GE.U32.AND P0, PT, R8.reuse, 0x20, PT ;  /* 0x000000200800780c */ /* 0x040fe40003f06070 */
[----:B------:R-:W-:Y:S02]  /*2910*/  ISETP.GE.U32.AND P2, PT, R8, 0x40, PT ;  /* 0x000000400800780c */ /* 0x000fe40003f46070 */
[----:B------:R-:W-:-:S09]  /*2920*/  MOV R176, R240 ;  /* 0x000000f000b07202 */ /* 0x000fd20000000f00 */
[----:B------:R-:W0:Y:S01]  /*2930*/  @P0 LDC.64 R18, c[0x0][0x438] ;  /* 0x00010e00ff120b82 */ /* 0x000e220000000a00 */
[----:B------:R-:W-:Y:S01]  /*2940*/  ISETP.GE.U32.AND P3, PT, R8, 0x60, PT ;  /* 0x000000600800780c */ /* 0x000fe20003f66070 */
[----:B0-----:R-:W-:-:S05]  /*2950*/  @P0 IMAD.WIDE.U32 R18, R176, 0x10, R18 ;  /* 0x00000010b0120825 */ /* 0x001fca00078e0012 */
[----:B------:R0:W5:Y:S01]  /*2960*/  @P0 LDG.E.128 R144, desc[UR6][R18.64] ;  /* 0x0000000612900981 */ /* 0x000162000c1e1d00 */
[----:B------:R-:W-:Y:S01]  /*2970*/  @P0 IADD3 R176, PT, PT, R176, 0x20, RZ ;  /* 0x00000020b0b00810 */ /* 0x000fe20007ffe0ff */
[----:B0-----:R-:W0:Y:S01]  /*2980*/  @P2 LDC.64 R18, c[0x0][0x438] ;  /* 0x00010e00ff122b82 */ /* 0x001e220000000a00 */
[----:B------:R-:W-:-:S03]  /*2990*/  ISETP.GE.U32.AND P0, PT, R8, 0x80, PT ;  /* 0x000000800800780c */ /* 0x000fc60003f06070 */
[----:B0-----:R-:W-:-:S05]  /*29a0*/  @P2 IMAD.WIDE.U32 R18, R176, 0x10, R18 ;  /* 0x00000010b0122825 */ /* 0x001fca00078e0012 */
[----:B------:R0:W5:Y:S01]  /*29b0*/  @P2 LDG.E.128 R24, desc[UR6][R18.64] ;  /* 0x0000000612182981 */ /* 0x000162000c1e1d00 */
[----:B------:R-:W-:Y:S01]  /*29c0*/  @P2 IADD3 R176, PT, PT, R176, 0x20, RZ ;  /* 0x00000020b0b02810 */ /* 0x000fe20007ffe0ff */
[----:B0-----:R-:W0:Y:S04]  /*29d0*/  @P3 LDC.64 R18, c[0x0][0x438] ;  /* 0x00010e00ff123b82 */ /* 0x001e280000000a00 */
[----:B0-----:R-:W-:-:S05]  /*29e0*/  @P3 IMAD.WIDE.U32 R18, R176, 0x10, R18 ;  /* 0x00000010b0123825 */ /* 0x001fca00078e0012 */
[----:B------:R0:W5:Y:S01]  /*29f0*/  @P3 LDG.E.128 R168, desc[UR6][R18.64] ;  /* 0x0000000612a83981 */ /* 0x000162000c1e1d00 */
[----:B------:R-:W-:Y:S01]  /*2a00*/  @P3 IADD3 R176, PT, PT, R176, 0x20, RZ ;  /* 0x00000020b0b03810 */ /* 0x000fe20007ffe0ff */
[----:B0-----:R-:W0:Y:S04]  /*2a10*/  @P0 LDC.64 R18, c[0x0][0x438] ;  /* 0x00010e00ff120b82 */ /* 0x001e280000000a00 */
[----:B0-----:R-:W-:-:S05]  /*2a20*/  @P0 IMAD.WIDE.U32 R18, R176, 0x10, R18 ;  /* 0x00000010b0120825 */ /* 0x001fca00078e0012 */
[----:B------:R0:W5:Y:S02]  /*2a30*/  @P0 LDG.E.128 R172, desc[UR6][R18.64] ;  /* 0x0000000612ac0981 */ /* 0x000164000c1e1d00 */
.L_x_305:
[----:B------:R-:W-:Y:S05]  /*2a40*/  BSYNC.RECONVERGENT B1 ;  /* 0x0000000000017941 */ /* 0x000fea0003800200 */
.L_x_297:
[----:B------:R-:W2:Y:S01]  /*2a50*/  LDL R180, [R1+0x10] ;  /* 0x0000100001b47983 */ /* 0x000ea20000100800 */
[----:B------:R-:W-:Y:S01]  /*2a60*/  UMOV UR4, 0xffffffff ;  /* 0xffffffff00047882 */ /* 0x000fe20000000000 */
[----:B--2---:R-:W-:Y:S02]  /*2a70*/  ISETP.GE.AND P2, PT, R180, 0x1, PT ;  /* 0x00000001b400780c */ /* 0x004fe40003f46270 */
[----:B------:R-:W-:Y:S11]  /*2a80*/  BRA.DIV UR4, `(.L_x_306) ;  /* 0x0000009204b87947 */ /* 0x000ff6000b800000 */
[----:B------:R-:W1:Y:S02]  /*2a90*/  SHFL.BFLY PT, R178, R234, 0x1, 0x1f ;  /* 0x0c201f00eab27f89 */ /* 0x000e6400000e0000 */
[----:B-1----:R-:W-:Y:S02]  /*2aa0*/  FADD.FTZ R234, R178, R234 ;  /* 0x000000eab2ea7221 */ /* 0x002fe40000010000 */
[----:B------:R-:W1:Y:S02]  /*2ab0*/  SHFL.BFLY PT, R178, R235, 0x1, 0x1f ;  /* 0x0c201f00ebb27f89 */ /* 0x000e6400000e0000 */
[----:B-1----:R-:W-:Y:S02]  /*2ac0*/  FADD.FTZ R235, R178, R235 ;  /* 0x000000ebb2eb7221 */ /* 0x002fe40000010000 */
[----:B------:R-:W1:Y:S02]  /*2ad0*/  SHFL.BFLY PT, R178, R234, 0x2, 0x1f ;  /* 0x0c401f00eab27f89 */ /* 0x000e6400000e0000 */
[----:B-1----:R-:W-:-:S02]  /*2ae0*/  FADD.FTZ R234, R234, R178 ;  /* 0x000000b2eaea7221 */ /* 0x002fc40000010000 */
        /* <DEDUP_REMOVED lines=8> */
[----:B------:R-:W1:Y:S04]  /*2b70*/  SHFL.BFLY PT, R178, R235, 0x8, 0x1f ;  /* 0x0d001f00ebb27f89 */ /* 0x000e6800000e0000 */
[----:B------:R2:W3:Y:S01]  /*2b80*/  SHFL.BFLY PT, R179, R234, 0x10, 0x1f ;  /* 0x0e001f00eab37f89 */ /* 0x0004e200000e0000 */
[----:B-1----:R-:W-:-:S05]  /*2b90*/  FADD.FTZ R235, R235, R178 ;  /* 0x000000b2ebeb7221 */ /* 0x002fca0000010000 */
[----:B0--3--:R2:W0:Y:S02]  /*2ba0*/  SHFL.BFLY PT, R18, R235, 0x10, 0x1f ;  /* 0x0e001f00eb127f89 */ /* 0x00942400000e0000 */
.L_x_425:
[----:B------:R-:W-:Y:S01]  /*2bb0*/  @P2 IADD3 R176, PT, PT, R180, -0x1, RZ ;  /* 0xffffffffb4b02810 */ /* 0x000fe20007ffe0ff */
[----:B------:R-:W-:Y:S01]  /*2bc0*/  FADD.FTZ R179, R234, R179 ;  /* 0x000000b3eab37221 */ /* 0x000fe20000010000 */
[----:B------:R-:W-:Y:S01]  /*2bd0*/  ISETP.GE.U32.AND P3, PT, R8, 0x20, PT ;  /* 0x000000200800780c */ /* 0x000fe20003f66070 */
[----:B0-----:R-:W-:Y:S01]  /*2be0*/  FADD.FTZ R18, R235, R18 ;  /* 0x00000012eb127221 */ /* 0x001fe20000010000 */
[----:B------:R-:W-:Y:S01]  /*2bf0*/  ISETP.NE.AND P0, PT, RZ, UR8, PT ;  /* 0x00000008ff007c0c */ /* 0x000fe2000bf05270 */
[----:B------:R-:W-:Y:S02]  /*2c00*/  @P2 IMAD R176, R176, R9, RZ ;  /* 0x00000009b0b02224 */ /* 0x000fe400078e02ff */
[----:B------:R-:W-:Y:S01]  /*2c10*/  FMUL.FTZ R179, R179, UR9 ;  /* 0x00000009b3b37c20 */ /* 0x000fe20008410000 */
[----:B------:R-:W-:Y:S01]  /*2c20*/  BSSY.RECONVERGENT B1, `(.L_x_307) ;  /* 0x00001f7000017945 */ /* 0x000fe20003800200 */
[----:B------:R-:W-:Y:S01]  /*2c30*/  FMUL.FTZ R177, R18, UR9 ;  /* 0x0000000912b17c20 */ /* 0x000fe20008410000 */
[----:B------:R-:W-:-:S02]  /*2c40*/  @P2 SHF.R.S32.HI R19, RZ, 0x1f, R176 ;  /* 0x0000001fff132819 */ /* 0x000fc400000114b0 */
[----:B------:R-:W-:Y:S02]  /*2c50*/  FSEL R179, R179, RZ, !P0 ;  /* 0x000000ffb3b37208 */ /* 0x000fe40004000000 */
[----:B------:R-:W-:Y:S01]  /*2c60*/  @P2 LEA.HI R19, R19, R176, RZ, 0x3 ;  /* 0x000000b013132211 */ /* 0x000fe200078f18ff */
[----:B------:R-:W-:-:S03]  /*2c70*/  IMAD.MOV.U32 R176, RZ, RZ, RZ ;  /* 0x000000ffffb07224 */ /* 0x000fc600078e00ff */
[----:B------:R-:W-:Y:S02]  /*2c80*/  @P2 LEA.HI.SX32 R176, R19, R20, 0x1d ;  /* 0x0000001413b02211 */ /* 0x000fe400078feaff */
[----:B------:R-:W-:Y:S01]  /*2c90*/  MOV R20, R240 ;  /* 0x000000f000147202 */ /* 0x000fe20000000f00 */
[----:B------:R-:W-:Y:S06]  /*2ca0*/  @!P3 BRA `(.L_x_308) ;  /* 0x0000001c00b8b947 */ /* 0x000fec0003800000 */
[----:B------:R-:W-:Y:S04]  /*2cb0*/  BSSY.RECONVERGENT B2, `(.L_x_309) ;  /* 0x0000005000027945 */ /* 0x000fe80003800200 */
[----:B------:R-:W-:Y:S05]  /*2cc0*/  @!P2 BRA `(.L_x_310) ;  /* 0x00000000000ca947 */ /* 0x000fea0003800000 */
[----:B------:R-:W0:Y:S02]  /*2cd0*/  LDC.64 R164, c[0x0][0x390] ;  /* 0x0000e400ffa47b82 */ /* 0x000e240000000a00 */
[----:B0-----:R-:W-:-:S06]  /*2ce0*/  IMAD.WIDE.U32 R164, R176, 0x10, R164 ;  /* 0x00000010b0a47825 */ /* 0x001fcc00078e00a4 */
[----:B------:R-:W5:Y:S02]  /*2cf0*/  LDG.E.128 R164, desc[UR6][R164.64] ;  /* 0x00000006a4a47981 */ /* 0x000f64000c1e1d00 */
.L_x_310:
[----:B------:R-:W-:Y:S05]  /*2d00*/  BSYNC.RECONVERGENT B2 ;  /* 0x0000000000027941 */ /* 0x000fea0003800200 */
.L_x_309:
[----:B------:R-:W-:Y:S01]  /*2d10*/  UISETP.NE.U32.AND UP0, UPT, UR10, URZ, UPT ;  /* 0x000000ff0a00728c */ /* 0x000fe2000bf05070 */
[----:B------:R-:W-:Y:S03]  /*2d20*/  BSSY.RECONVERGENT B2, `(.L_x_311) ;  /* 0x00001dc000027945 */ /* 0x000fe60003800200 */
[----:B------:R-:W-:-:S09]  /*2d30*/  UISETP.NE.AND.EX UP0, UPT, UR11, URZ, UPT, UP0 ;  /* 0x000000ff0b00728c */ /* 0x000fd2000bf05300 */
[----:B------:R-:W-:Y:S05]  /*2d40*/  BRA.U UP0, `(.L_x_312) ;  /* 0x0000000d00cc7547 */ /* 0x000fea000b800000 */
[----:B------:R-:W-:Y:S02]  /*2d50*/  MOV R18, UR14 ;  /* 0x0000000e00127c02 */ /* 0x000fe40008000f00 */
[----:B------:R-:W-:Y:S02]  /*2d60*/  MOV R19, UR15 ;  /* 0x0000000f00137c02 */ /* 0x000fe40008000f00 */
[----:B------:R-:W-:-:S04]  /*2d70*/  ISETP.NE.U32.AND P0, PT, R18, RZ, PT ;  /* 0x000000ff1200720c */ /* 0x000fc80003f05070 */
[----:B------:R-:W-:-:S13]  /*2d80*/  ISETP.NE.AND.EX P0, PT, R19, RZ, PT, P0 ;  /* 0x000000ff1300720c */ /* 0x000fda0003f05300 */
[----:B------:R-:W-:Y:S05]  /*2d90*/  @P0 BRA `(.L_x_313) ;  /* 0x0000000400fc0947 */ /* 0x000fea0003800000 */
[----:B------:R-:W-:Y:S04]  /*2da0*/  BSSY.RECONVERGENT B3, `(.L_x_314) ;  /* 0x000000e000037945 */ /* 0x000fe80003800200 */
[----:B------:R-:W-:Y:S05]  /*2db0*/  @!P2 BRA `(.L_x_315) ;  /* 0x000000000030a947 */ /* 0x000fea0003800000 */
[----:B------:R-:W-:Y:S01]  /*2dc0*/  FFMA.FTZ R178, R0, R177, R179 ;  /* 0x000000b100b27223 */ /* 0x000fe200000100b3 */
[----:B------:R-:W-:Y:S02]  /*2dd0*/  ISETP.GT.AND P0, PT, R22, RZ, PT ;  /* 0x000000ff1600720c */ /* 0x000fe40003f04270 */
[----:B-----5:R-:W-:Y:S01]  /*2de0*/  SHF.L.U32 R180, R164, 0x10, RZ ;  /* 0x00000010a4b47819 */ /* 0x020fe200000006ff */
[----:B------:R-:W-:-:S04]  /*2df0*/  FADD.FTZ R178, R6, -R178 ;  /* 0x800000b206b27221 */ /* 0x000fc80000010000 */
[----:B------:R-:W-:-:S05]  /*2e00*/  FMUL.FTZ R178, R21, R178 ;  /* 0x000000b215b27220 */ /* 0x000fca0000410000 */
[----:B------:R-:W-:-:S05]  /*2e10*/  FSEL R178, R178, RZ, P0 ;  /* 0x000000ffb2b27208 */ /* 0x000fca0000000000 */
[----:B------:R-:W-:-:S04]  /*2e20*/  FMUL.FTZ R178, R178, UR12 ;  /* 0x0000000cb2b27c20 */ /* 0x000fc80008410000 */
[----:B------:R-:W-:Y:S01]  /*2e30*/  FFMA.FTZ R112, R178, R180, R112 ;  /* 0x000000b4b2707223 */ /* 0x000fe20000010070 */
[----:B------:R-:W-:-:S05]  /*2e40*/  SHF.L.U32 R180, R28, 0x10, RZ ;  /* 0x000000101cb47819 */ /* 0x000fca00000006ff */
[----:B------:R-:W-:-:S05]  /*2e50*/  FMUL.FTZ R178, R178, R180 ;  /* 0x000000b4b2b27220 */ /* 0x000fca0000410000 */
[----:B------:R-:W-:-:S04]  /*2e60*/  F2FP.BF16.F32.PACK_AB R178, RZ, R178 ;  /* 0x000000b2ffb2723e */ /* 0x000fc800000010ff */
[----:B------:R-:W-:-:S07]  /*2e70*/  PRMT R148, R178, 0x7610, R148 ;  /* 0x00007610b2947816 */ /* 0x000fce0000000094 */
.L_x_315:
[----:B------:R-:W-:Y:S05]  /*2e80*/  BSYNC.RECONVERGENT B3 ;  /* 0x0000000000037941 */ /* 0x000fea0003800200 */
.L_x_314:
[----:B------:R-:W-:Y:S04]  /*2e90*/  BSSY.RECONVERGENT B3, `(.L_x_316) ;  /* 0x0000010000037945 */ /* 0x000fe80003800200 */
[----:B------:R-:W-:Y:S05]  /*2ea0*/  @!P2 BRA `(.L_x_317) ;  /* 0x000000000038a947 */ /* 0x000fea0003800000 */
[----:B------:R-:W3:Y:S01]  /*2eb0*/  LDL R181, [R1] ;  /* 0x0000000001b57983 */ /* 0x000ee20000100800 */
[----:B------:R-:W-:Y:S01]  /*2ec0*/  FFMA.FTZ R178, R194, R177, R179 ;  /* 0x000000b1c2b27223 */ /* 0x000fe200000100b3 */
[----:B------:R-:W-:-:S03]  /*2ed0*/  ISETP.GT.AND P0, PT, R22, RZ, PT ;  /* 0x000000ff1600720c */ /* 0x000fc60003f04270 */
[----:B------:R-:W-:-:S04]  /*2ee0*/  FADD.FTZ R178, R193, -R178 ;  /* 0x800000b2c1b27221 */ /* 0x000fc80000010000 */
[----:B-----5:R-:W-:-:S05]  /*2ef0*/  FMUL.FTZ R178, R21, R178 ;  /* 0x000000b215b27220 */ /* 0x020fca0000410000 */
[----:B------:R-:W-:Y:S02]  /*2f00*/  FSEL R180, R178, RZ, P0 ;  /* 0x000000ffb2b47208 */ /* 0x000fe40000000000 */
[----:B------:R-:W-:-:S03]  /*2f10*/  PRMT R178, R164, 0x7632, R178 ;  /* 0x00007632a4b27816 */ /* 0x000fc600000000b2 */
[----:B------:R-:W-:Y:S01]  /*2f20*/  FMUL.FTZ R180, R180, UR12 ;  /* 0x0000000cb4b47c20 */ /* 0x000fe20008410000 */
[----:B------:R-:W-:-:S05]  /*2f30*/  SHF.L.U32 R178, R178, 0x10, RZ ;  /* 0x00000010b2b27819 */ /* 0x000fca00000006ff */
[----:B------:R-:W-:Y:S01]  /*2f40*/  FFMA.FTZ R113, R180, R178, R113 ;  /* 0x000000b2b4717223 */ /* 0x000fe20000010071 */
[----:B---3--:R-:W-:-:S04]  /*2f50*/  IMAD.U32 R178, R181, 0x10000, RZ ;  /* 0x00010000b5b27824 */ /* 0x008fc800078e00ff */
[----:B------:R-:W-:-:S05]  /*2f60*/  FMUL.FTZ R178, R180, R178 ;  /* 0x000000b2b4b27220 */ /* 0x000fca0000410000 */
[----:B------:R-:W-:-:S04]  /*2f70*/  F2FP.BF16.F32.PACK_AB R178, RZ, R178 ;  /* 0x000000b2ffb2723e */ /* 0x000fc800000010ff */
[----:B------:R-:W-:-:S07]  /*2f80*/  PRMT R148, R148, 0x5410, R178 ;  /* 0x0000541094947816 */ /* 0x000fce00000000b2 */
.L_x_317:
[----:B------:R-:W-:Y:S05]  /*2f90*/  BSYNC.RECONVERGENT B3 ;  /* 0x0000000000037941 */ /* 0x000fea0003800200 */
.L_x_316:
        /* <DEDUP_REMOVED lines=14> */
.L_x_319:
[----:B------:R-:W-:Y:S05]  /*3080*/  BSYNC.RECONVERGENT B3 ;  /* 0x0000000000037941 */ /* 0x000fea0003800200 */
.L_x_318:
[----:B------:R-:W-:Y:S04]  /*3090*/  BSSY.RECONVERGENT B3, `(.L_x_320) ;  /* 0x0000010000037945 */ /* 0x000fe80003800200 */
[----:B------:R-:W-:Y:S05]  /*30a0*/  @!P2 BRA `(.L_x_321) ;  /* 0x000000000038a947 */ /* 0x000fea0003800000 */
[----:B------:R-:W3:Y:S01]  /*30b0*/  LDL R181, [R1+0x4] ;  /* 0x0000040001b57983 */ /* 0x000ee20000100800 */
        /* <DEDUP_REMOVED lines=9> */
[----:B---3--:R-:W-:-:S05]  /*3150*/  SHF.L.U32 R178, R181, 0x10, RZ ;  /* 0x00000010b5b27819 */ /* 0x008fca00000006ff */
[----:B------:R-:W-:-:S05]  /*3160*/  FMUL.FTZ R178, R180, R178 ;  /* 0x000000b2b4b27220 */ /* 0x000fca0000410000 */
[----:B------:R-:W-:-:S04]  /*3170*/  F2FP.BF16.F32.PACK_AB R178, RZ, R178 ;  /* 0x000000b2ffb2723e */ /* 0x000fc800000010ff */
[----:B------:R-:W-:-:S07]  /*3180*/  PRMT R149, R149, 0x5410, R178 ;  /* 0x0000541095957816 */ /* 0x000fce00000000b2 */
.L_x_321:
[----:B------:R-:W-:Y:S05]  /*3190*/  BSYNC.RECONVERGENT B3 ;  /* 0x0000000000037941 */ /* 0x000fea0003800200 */
.L_x_320:
        /* <DEDUP_REMOVED lines=14> */
.L_x_323:
[----:B------:R-:W-:Y:S05]  /*3280*/  BSYNC.RECONVERGENT B3 ;  /* 0x0000000000037941 */ /* 0x000fea0003800200 */
.L_x_322:
        /* <DEDUP_REMOVED lines=9> */
[----:B------:R-:W-:Y:S02]  /*3320*/  FMUL.FTZ R180, R180, UR12 ;  /* 0x0000000cb4b47c20 */ /* 0x000fe40008410000 */
[----:B------:R-:W-:-:S04]  /*3330*/  IMAD.U32 R178, R178, 0x10000, RZ ;  /* 0x00010000b2b27824 */ /* 0x000fc800078e00ff */
[----:B------:R-:W-:Y:S01]  /*3340*/  FFMA.FTZ R117, R180, R178, R117 ;  /* 0x000000b2b4757223 */ /* 0x000fe20000010075 */
[----:B---3--:R-:W-:-:S05]  /*3350*/  SHF.L.U32 R178, R181, 0x10, RZ ;  /* 0x00000010b5b27819 */ /* 0x008fca00000006ff */
[----:B------:R-:W-:-:S05]  /*3360*/  FMUL.FTZ R178, R180, R178 ;  /* 0x000000b2b4b27220 */ /* 0x000fca0000410000 */
[----:B------:R-:W-:-:S04]  /*3370*/  F2FP.BF16.F32.PACK_AB R178, RZ, R178 ;  /* 0x000000b2ffb2723e */ /* 0x000fc800000010ff */
[----:B------:R-:W-:-:S07]  /*3380*/  PRMT R150, R150, 0x5410, R178 ;  /* 0x0000541096967816 */ /* 0x000fce00000000b2 */
.L_x_325:
[----:B------:R-:W-:Y:S05]  /*3390*/  BSYNC.RECONVERGENT B3 ;  /* 0x0000000000037941 */ /* 0x000fea0003800200 */
.L_x_324:
        /* <DEDUP_REMOVED lines=14> */
.L_x_327:
[----:B------:R-:W-:Y:S05]  /*3480*/  BSYNC.RECONVERGENT B3 ;  /* 0x0000000000037941 */ /* 0x000fea0003800200 */
.L_x_326:
        /* <DEDUP_REMOVED lines=14> */
[----:B------:R-:W-:Y:S01]  /*3570*/  PRMT R151, R151, 0x5410, R178 ;  /* 0x0000541097977816 */ /* 0x000fe200000000b2 */
[----:B------:R-:W-:Y:S06]  /*3580*/  BRA `(.L_x_328) ;  /* 0x0000001400547947 */ /* 0x000fec0003800000 */
.L_x_313:
[----:B------:R-:W3:Y:S01]  /*3590*/  LDL R183, [R1] ;  /* 0x0000000001b77983 */ /* 0x000ee20000100800 */
[----:B------:R-:W0:Y:S03]  /*35a0*/  @P2 LDC R161, c[0x0][0x40c] ;  /* 0x00010300ffa12b82 */ /* 0x000e260000000800 */
[----:B------:R-:W4:Y:S04]  /*35b0*/  LDL R181, [R1+0x8] ;  /* 0x0000080001b57983 */ /* 0x000f280000100800 */
[----:B------:R-:W2:Y:S01]  /*35c0*/  LDL R182, [R1+0x4] ;  /* 0x0000040001b67983 */ /* 0x000ea20000100800 */
[-CC-:B------:R-:W-:Y:S01]  /*35d0*/  FFMA.FTZ R163, R0, R177.reuse, R179.reuse ;  /* 0x000000b100a37223 */ /* 0x180fe200000100b3 */
[----:B------:R-:W-:Y:S01]  /*35e0*/  ISETP.GT.AND P0, PT, R22, RZ, PT ;  /* 0x000000ff1600720c */ /* 0x000fe20003f04270 */
[----:B------:R-:W-:Y:S01]  /*35f0*/  FFMA.FTZ R178, R194, R177, R179 ;  /* 0x000000b1c2b27223 */ /* 0x000fe200000100b3 */
[----:B------:R-:W-:Y:S01]  /*3600*/  @P2 SHF.L.U32 R162, R28, 0x10, RZ ;  /* 0x000000101ca22819 */ /* 0x000fe200000006ff */
[----:B------:R-:W-:Y:S01]  /*3610*/  FADD.FTZ R160, R6, -R163 ;  /* 0x800000a306a07221 */ /* 0x000fe20000010000 */
[----:B-----5:R-:W-:-:S02]  /*3620*/  @P2 IMAD.U32 R163, R164, 0x10000, RZ ;  /* 0x00010000a4a32824 */ /* 0x020fc400078e00ff */
[----:B------:R-:W-:Y:S01]  /*3630*/  FADD.FTZ R178, R193, -R178 ;  /* 0x800000b2c1b27221 */ /* 0x000fe20000010000 */
[----:B------:R-:W-:Y:S01]  /*3640*/  FFMA.FTZ R180, R5, R177, R179 ;  /* 0x000000b105b47223 */ /* 0x000fe200000100b3 */
[C---:B------:R-:W-:Y:S02]  /*3650*/  FMUL.FTZ R160, R21.reuse, R160 ;  /* 0x000000a015a07220 */ /* 0x040fe40000410000 */
[C---:B------:R-:W-:Y:S01]  /*3660*/  FMUL.FTZ R178, R21.reuse, R178 ;  /* 0x000000b215b27220 */ /* 0x040fe20000410000 */
[----:B------:R-:W-:Y:S02]  /*3670*/  FADD.FTZ R180, R4, -R180 ;  /* 0x800000b404b47221 */ /* 0x000fe40000010000 */
[----:B------:R-:W-:Y:S02]  /*3680*/  FSEL R160, R160, RZ, P0 ;  /* 0x000000ffa0a07208 */ /* 0x000fe40000000000 */
[----:B------:R-:W-:Y:S01]  /*3690*/  FSEL R178, R178, RZ, P0 ;  /* 0x000000ffb2b27208 */ /* 0x000fe20000000000 */
[----:B------:R-:W-:-:S02]  /*36a0*/  FMUL.FTZ R180, R21, R180 ;  /* 0x000000b415b47220 */ /* 0x000fc40000410000 */
[-C--:B0-----:R-:W-:Y:S01]  /*36b0*/  @P2 FMUL.FTZ R161, R161, R160.reuse ;  /* 0x000000a0a1a12220 */ /* 0x081fe20000410000 */
[----:B------:R-:W-:Y:S02]  /*36c0*/  F2FP.BF16.F32.PACK_AB R160, R178, R160 ;  /* 0x000000a0b2a0723e */ /* 0x000fe400000010ff */
[----:B------:R-:W-:Y:S01]  /*36d0*/  FSEL R180, R180, RZ, P0 ;  /* 0x000000ffb4b47208 */ /* 0x000fe20000000000 */
[-C--:B------:R-:W-:Y:S01]  /*36e0*/  @P2 FMUL.FTZ R162, R162, R161.reuse ;  /* 0x000000a1a2a22220 */ /* 0x080fe20000410000 */
[----:B------:R-:W-:Y:S01]  /*36f0*/  @P2 FFMA.FTZ R112, R163, R161, R112 ;  /* 0x000000a1a3702223 */ /* 0x000fe20000010070 */
[----:B------:R-:W-:-:S03]  /*3700*/  @P2 PRMT R163, R164, 0x7632, R163 ;  /* 0x00007632a4a32816 */ /* 0x000fc600000000a3 */
[----:B------:R-:W-:Y:S02]  /*3710*/  @P2 F2FP.BF16.F32.PACK_AB R161, RZ, R162 ;  /* 0x000000a2ffa1223e */ /* 0x000fe400000010ff */
[----:B------:R-:W0:Y:S01]  /*3720*/  @P2 LDC R162, c[0x0][0x40c] ;  /* 0x00010300ffa22b82 */ /* 0x000e220000000800 */
[----:B------:R-:W-:Y:S02]  /*3730*/  @P2 SHF.L.U32 R163, R163, 0x10, RZ ;  /* 0x00000010a3a32819 */ /* 0x000fe400000006ff */
[----:B------:R-:W-:-:S05]  /*3740*/  @P2 PRMT R148, R161, 0x7610, R148 ;  /* 0x00007610a1942816 */ /* 0x000fca0000000094 */
[----:B------:R-:W1:Y:S01]  /*3750*/  @P2 LDC R161, c[0x0][0x40c] ;  /* 0x00010300ffa12b82 */ /* 0x000e620000000800 */
[----:B0-----:R-:W-:-:S04]  /*3760*/  @P2 FMUL.FTZ R162, R162, R178 ;  /* 0x000000b2a2a22220 */ /* 0x001fc80000410000 */
[----:B------:R-:W-:Y:S01]  /*3770*/  @P2 FFMA.FTZ R113, R162, R163, R113 ;  /* 0x000000a3a2712223 */ /* 0x000fe20000010071 */
[----:B-1----:R-:W-:Y:S01]  /*3780*/  @P2 FMUL.FTZ R161, R161, R180 ;  /* 0x000000b4a1a12220 */ /* 0x002fe20000410000 */
[----:B---3--:R-:W-:Y:S02]  /*3790*/  @P2 SHF.L.U32 R163, R183, 0x10, RZ ;  /* 0x00000010b7a32819 */ /* 0x008fe400000006ff */
[----:B----4-:R-:W-:-:S03]  /*37a0*/  MOV R183, R181 ;  /* 0x000000b500b77202 */ /* 0x010fc60000000f00 */
[----:B------:R-:W-:Y:S01]  /*37b0*/  @P2 FMUL.FTZ R163, R163, R162 ;  /* 0x000000a2a3a32220 */ /* 0x000fe20000410000 */
[----:B------:R-:W-:Y:S01]  /*37c0*/  @P2 SHF.L.U32 R162, R165, 0x10, RZ ;  /* 0x00000010a5a22819 */ /* 0x000fe200000006ff */
[----:B------:R-:W-:-:S04]  /*37d0*/  FFMA.FTZ R181, R208, R177, R179 ;  /* 0x000000b1d0b57223 */ /* 0x000fc800000100b3 */
[----:B------:R-:W-:Y:S01]  /*37e0*/  @P2 FFMA.FTZ R114, R162, R161, R114 ;  /* 0x000000a1a2722223 */ /* 0x000fe20000010072 */
[----:B------:R-:W-:Y:S01]  /*37f0*/  @P2 SHF.L.U32 R162, R29, 0x10, RZ ;  /* 0x000000101da22819 */ /* 0x000fe200000006ff */
[----:B------:R-:W-:-:S04]  /*3800*/  FADD.FTZ R181, R207, -R181 ;  /* 0x800000b5cfb57221 */ /* 0x000fc80000010000 */
[----:B------:R-:W-:Y:S01]  /*3810*/  @P2 FMUL.FTZ R162, R162, R161 ;  /* 0x000000a1a2a22220 */ /* 0x000fe20000410000 */
[----:B------:R-:W-:Y:S01]  /*3820*/  @P2 F2FP.BF16.F32.PACK_AB R161, RZ, R163 ;  /* 0x000000a3ffa1223e */ /* 0x000fe200000010ff */
[----:B------:R-:W-:-:S03]  /*3830*/  FMUL.FTZ R181, R21, R181 ;  /* 0x000000b515b57220 */ /* 0x000fc60000410000 */
[----:B------:R-:W-:Y:S02]  /*3840*/  @P2 F2FP.BF16.F32.PACK_AB R163, RZ, R162 ;  /* 0x000000a2ffa3223e */ /* 0x000fe400000010ff */
[----:B------:R-:W0:Y:S01]  /*3850*/  @P2 LDC R162, c[0x0][0x40c] ;  /* 0x00010300ffa22b82 */ /* 0x000e220000000800 */
[----:B------:R-:W-:Y:S02]  /*3860*/  @P2 PRMT R148, R148, 0x5410, R161 ;  /* 0x0000541094942816 */ /* 0x000fe400000000a1 */
[----:B------:R-:W-:Y:S02]  /*3870*/  @P2 PRMT R149, R163, 0x7610, R149 ;  /* 0x00007610a3952816 */ /* 0x000fe40000000095 */
[----:B------:R-:W-:Y:S02]  /*3880*/  FSEL R161, R181, RZ, P0 ;  /* 0x000000ffb5a17208 */ /* 0x000fe40000000000 */
[----:B------:R-:W-:Y:S02]  /*3890*/  @P2 PRMT R163, R165, 0x7632, R163 ;  /* 0x00007632a5a32816 */ /* 0x000fe400000000a3 */
[----:B------:R-:W-:-:S02]  /*38a0*/  @P2 SHF.L.U32 R181, R166, 0x10, RZ ;  /* 0x00000010a6b52819 */ /* 0x000fc400000006ff */
[----:B------:R-:W-:Y:S01]  /*38b0*/  @P2 SHF.L.U32 R163, R163, 0x10, RZ ;  /* 0x00000010a3a32819 */ /* 0x000fe200000006ff */
[----:B0-----:R-:W-:Y:S01]  /*38c0*/  @P2 FMUL.FTZ R162, R162, R161 ;  /* 0x000000a1a2a22220 */ /* 0x001fe20000410000 */
[----:B------:R-:W-:Y:S01]  /*38d0*/  F2FP.BF16.F32.PACK_AB R161, R161, R180 ;  /* 0x000000b4a1a1723e */ /* 0x000fe200000010ff */
[----:B------:R-:W-:Y:S02]  /*38e0*/  FFMA.FTZ R180, R226, R177, R179 ;  /* 0x000000b1e2b47223 */ /* 0x000fe400000100b3 */
[----:B------:R-:W-:Y:S01]  /*38f0*/  @P2 FFMA.FTZ R115, R162, R163, R115 ;  /* 0x000000a3a2732223 */ /* 0x000fe20000010073 */
[----:B--2---:R-:W-:Y:S02]  /*3900*/  @P2 IMAD.U32 R163, R182, 0x10000, RZ ;  /* 0x00010000b6a32824 */ /* 0x004fe400078e00ff */
[----:B------:R-:W-:Y:S01]  /*3910*/  FADD.FTZ R180, R227, -R180 ;  /* 0x800000b4e3b47221 */ /* 0x000fe20000010000 */
[----:B------:R-:W0:Y:S01]  /*3920*/  @P2 LDC R182, c[0x0][0x40c] ;  /* 0x00010300ffb62b82 */ /* 0x000e220000000800 */
[----:B------:R-:W-:-:S02]  /*3930*/  @P2 FMUL.FTZ R162, R163, R162 ;  /* 0x000000a2a3a22220 */ /* 0x000fc40000410000 */
[----:B------:R-:W-:-:S03]  /*3940*/  FMUL.FTZ R180, R21, R180 ;  /* 0x000000b415b47220 */ /* 0x000fc60000410000 */
[----:B------:R-:W-:Y:S02]  /*3950*/  @P2 F2FP.BF16.F32.PACK_AB R162, RZ, R162 ;  /* 0x000000a2ffa2223e */ /* 0x000fe400000010ff */
[----:B------:R-:W1:Y:S01]  /*3960*/  @P2 LDC R163, c[0x0][0x40c] ;  /* 0x00010300ffa32b82 */ /* 0x000e620000000800 */
[----:B------:R-:W-:Y:S02]  /*3970*/  FSEL R180, R180, RZ, P0 ;  /* 0x000000ffb4b47208 */ /* 0x000fe40000000000 */
[----:B------:R-:W-:Y:S01]  /*3980*/  @P2 PRMT R149, R149, 0x5410, R162 ;  /* 0x0000541095952816 */ /* 0x000fe200000000a2 */
[----:B------:R-:W-:-:S04]  /*3990*/  FFMA.FTZ R162, R3, R177, R179 ;  /* 0x000000b103a27223 */ /* 0x000fc800000100b3 */
[----:B------:R-:W-:-:S04]  /*39a0*/  FADD.FTZ R162, R2, -R162 ;  /* 0x800000a202a27221 */ /* 0x000fc80000010000 */
[----:B------:R-:W-:-:S05]  /*39b0*/  FMUL.FTZ R162, R21, R162 ;  /* 0x000000a215a27220 */ /* 0x000fca0000410000 */
[----:B------:R-:W-:-:S05]  /*39c0*/  FSEL R162, R162, RZ, P0 ;  /* 0x000000ffa2a27208 */ /* 0x000fca0000000000 */
[----:B-1----:R-:W-:-:S04]  /*39d0*/  @P2 FMUL.FTZ R163, R163, R162 ;  /* 0x000000a2a3a32220 */ /* 0x002fc80000410000 */
[----:B------:R-:W-:Y:S01]  /*39e0*/  @P2 FFMA.FTZ R116, R181, R163, R116 ;  /* 0x000000a3b5742223 */ /* 0x000fe20000010074 */
[----:B------:R-:W-:-:S05]  /*39f0*/  @P2 SHF.L.U32 R181, R30, 0x10, RZ ;  /* 0x000000101eb52819 */ /* 0x000fca00000006ff */
[----:B------:R-:W-:-:S05]  /*3a00*/  @P2 FMUL.FTZ R163, R181, R163 ;  /* 0x000000a3b5a32220 */ /* 0x000fca0000410000 */
[----:B------:R-:W-:-:S04]  /*3a10*/  @P2 F2FP.BF16.F32.PACK_AB R163, RZ, R163 ;  /* 0x000000a3ffa3223e */ /* 0x000fc800000010ff */
[----:B------:R-:W-:Y:S01]  /*3a20*/  @P2 PRMT R150, R163, 0x7610, R150 ;  /* 0x00007610a3962816 */ /* 0x000fe20000000096 */
[----:B------:R-:W-:-:S04]  /*3a30*/  FFMA.FTZ R163, R224, R177, R179 ;  /* 0x000000b1e0a37223 */ /* 0x000fc800000100b3 */
[----:B------:R-:W-:-:S04]  /*3a40*/  FADD.FTZ R163, R225, -R163 ;  /* 0x800000a3e1a37221 */ /* 0x000fc80000010000 */
[----:B------:R-:W-:-:S05]  /*3a50*/  FMUL.FTZ R163, R21, R163 ;  /* 0x000000a315a37220 */ /* 0x000fca0000410000 */
[----:B------:R-:W-:Y:S02]  /*3a60*/  FSEL R181, R163, RZ, P0 ;  /* 0x000000ffa3b57208 */ /* 0x000fe40000000000 */
[----:B------:R-:W-:Y:S02]  /*3a70*/  @P2 PRMT R163, R166, 0x7632, R163 ;  /* 0x00007632a6a32816 */ /* 0x000fe400000000a3 */
[----:B------:R-:W-:Y:S01]  /*3a80*/  F2FP.BF16.F32.PACK_AB R162, R181, R162 ;  /* 0x000000a2b5a2723e */ /* 0x000fe200000010ff */
[----:B0-----:R-:W-:Y:S01]  /*3a90*/  @P2 FMUL.FTZ R182, R182, R181 ;  /* 0x000000b5b6b62220 */ /* 0x001fe20000410000 */
[----:B------:R-:W-:-:S05]  /*3aa0*/  @P2 SHF.L.U32 R163, R163, 0x10, RZ ;  /* 0x00000010a3a32819 */ /* 0x000fca00000006ff */
[----:B------:R-:W-:Y:S01]  /*3ab0*/  @P2 FFMA.FTZ R117, R182, R163, R117 ;  /* 0x000000a3b6752223 */ /* 0x000fe20000010075 */
[----:B------:R-:W-:Y:S02]  /*3ac0*/  @P2 SHF.L.U32 R163, R183, 0x10, RZ ;  /* 0x00000010b7a32819 */ /* 0x000fe400000006ff */
[----:B------:R-:W-:-:S03]  /*3ad0*/  @P2 SHF.L.U32 R183, R167, 0x10, RZ ;  /* 0x00000010a7b72819 */ /* 0x000fc600000006ff */
[----:B------:R-:W-:Y:S02]  /*3ae0*/  @P2 FMUL.FTZ R163, R163, R182 ;  /* 0x000000b6a3a32220 */ /* 0x000fe40000410000 */
[----:B------:R-:W0:Y:S03]  /*3af0*/  @P2 LDC R182, c[0x0][0x40c] ;  /* 0x00010300ffb62b82 */ /* 0x000e260000000800 */
[----:B------:R-:W-:-:S04]  /*3b00*/  @P2 F2FP.BF16.F32.PACK_AB R163, RZ, R163 ;  /* 0x000000a3ffa3223e */ /* 0x000fc800000010ff */
[----:B------:R-:W-:Y:S01]  /*3b10*/  @P2 PRMT R150, R150, 0x5410, R163 ;  /* 0x0000541096962816 */ /* 0x000fe200000000a3 */
[----:B------:R-:W-:-:S04]  /*3b20*/  FFMA.FTZ R163, R186, R177, R179 ;  /* 0x000000b1baa37223 */ /* 0x000fc800000100b3 */
[----:B------:R-:W-:-:S04]  /*3b30*/  FADD.FTZ R163, R185, -R163 ;  /* 0x800000a3b9a37221 */ /* 0x000fc80000010000 */
[----:B------:R-:W-:-:S05]  /*3b40*/  FMUL.FTZ R163, R21, R163 ;  /* 0x000000a315a37220 */ /* 0x000fca0000410000 */
[----:B------:R-:W-:-:S05]  /*3b50*/  FSEL R163, R163, RZ, P0 ;  /* 0x000000ffa3a37208 */ /* 0x000fca0000000000 */
[-C--:B0-----:R-:W-:Y:S01]  /*3b60*/  @P2 FMUL.FTZ R182, R182, R163.reuse ;  /* 0x000000a3b6b62220 */ /* 0x081fe20000410000 */
[----:B------:R-:W-:-:S03]  /*3b70*/  F2FP.BF16.F32.PACK_AB R163, R180, R163 ;  /* 0x000000a3b4a3723e */ /* 0x000fc600000010ff */
[----:B------:R-:W-:Y:S01]  /*3b80*/  @P2 FFMA.FTZ R118, R183, R182, R118 ;  /* 0x000000b6b7762223 */ /* 0x000fe20000010076 */
[----:B------:R-:W-:-:S05]  /*3b90*/  @P2 SHF.L.U32 R183, R31, 0x10, RZ ;  /* 0x000000101fb72819 */ /* 0x000fca00000006ff */
[----:B------:R-:W-:-:S05]  /*3ba0*/  @P2 FMUL.FTZ R182, R183, R182 ;  /* 0x000000b6b7b62220 */ /* 0x000fca0000410000 */
[----:B------:R-:W-:-:S04]  /*3bb0*/  @P2 F2FP.BF16.F32.PACK_AB R182, RZ, R182 ;  /* 0x000000b6ffb6223e */ /* 0x000fc800000010ff */
[----:B------:R-:W-:Y:S01]  /*3bc0*/  @P2 PRMT R151, R182, 0x7610, R151 ;  /* 0x00007610b6972816 */ /* 0x000fe20000000097 */
[----:B------:R-:W-:Y:S06]  /*3bd0*/  @!P2 BRA `(.L_x_328) ;  /* 0x0000000c00c0a947 */ /* 0x000fec0003800000 */
[----:B------:R-:W2:Y:S01]  /*3be0*/  LDL R217, [R1+0xc] ;  /* 0x00000c0001d97983 */ /* 0x000ea20000100800 */
[----:B------:R-:W-:Y:S01]  /*3bf0*/  PRMT R178, R167, 0x7632, R178 ;  /* 0x00007632a7b27816 */ /* 0x000fe200000000b2 */
[----:B------:R-:W-:-:S04]  /*3c00*/  FMUL.FTZ R180, R180, UR12 ;  /* 0x0000000cb4b47c20 */ /* 0x000fc80008410000 */
[----:B------:R-:W-:-:S04]  /*3c10*/  IMAD.U32 R178, R178, 0x10000, RZ ;  /* 0x00010000b2b27824 */ /* 0x000fc800078e00ff */
[----:B------:R-:W-:Y:S01]  /*3c20*/  FFMA.FTZ R119, R180, R178, R119 ;  /* 0x000000b2b4777223 */ /* 0x000fe20000010077 */
[----:B--2---:R-:W-:-:S05]  /*3c30*/  SHF.L.U32 R178, R217, 0x10, RZ ;  /* 0x00000010d9b27819 */ /* 0x004fca00000006ff */
[----:B------:R-:W-:-:S05]  /*3c40*/  FMUL.FTZ R178, R178, R180 ;  /* 0x000000b4b2b27220 */ /* 0x000fca0000410000 */
[----:B------:R-:W-:-:S04]  /*3c50*/  F2FP.BF16.F32.PACK_AB R178, RZ, R178 ;  /* 0x000000b2ffb2723e */ /* 0x000fc800000010ff */
[----:B------:R-:W-:Y:S01]  /*3c60*/  PRMT R151, R151, 0x5410, R178 ;  /* 0x0000541097977816 */ /* 0x000fe200000000b2 */
[----:B------:R-:W-:Y:S06]  /*3c70*/  BRA `(.L_x_328) ;  /* 0x0000000c00987947 */ /* 0x000fec0003800000 */
.L_x_312:
[----:B------:R-:W-:Y:S02]  /*3c80*/  MOV R18, UR14 ;  /* 0x0000000e00127c02 */ /* 0x000fe40008000f00 */
[----:B------:R-:W-:Y:S02]  /*3c90*/  MOV R19, UR15 ;  /* 0x0000000f00137c02 */ /* 0x000fe40008000f00 */
[----:B------:R-:W-:-:S04]  /*3ca0*/  ISETP.NE.U32.AND P0, PT, R18, RZ, PT ;  /* 0x000000ff1200720c */ /* 0x000fc80003f05070 */
[----:B------:R-:W-:-:S13]  /*3cb0*/  ISETP.NE.AND.EX P0, PT, R19, RZ, PT, P0 ;  /* 0x000000ff1300720c */ /* 0x000fda0003f05300 */
[----:B------:R-:W-:Y:S05]  /*3cc0*/  @P0 BRA `(.L_x_329) ;  /* 0x0000000400b80947 */ /* 0x000fea0003800000 */
[----:B------:R-:W3:Y:S04]  /*3cd0*/  LDL R183, [R1] ;  /* 0x0000000001b77983 */ /* 0x000ee80000100800 */
[----:B------:R-:W4:Y:S01]  /*3ce0*/  LDL R182, [R1+0x4] ;  /* 0x0000040001b67983 */ /* 0x000f220000100800 */
[----:B------:R-:W-:Y:S02]  /*3cf0*/  ISETP.GT.AND P0, PT, R22, RZ, PT ;  /* 0x000000ff1600720c */ /* 0x000fe40003f04270 */
[----:B-----5:R-:W-:Y:S01]  /*3d00*/  SHF.L.U32 R178, R144, 0x10, RZ ;  /* 0x0000001090b27819 */ /* 0x020fe200000006ff */
[----:B------:R-:W2:Y:S10]  /*3d10*/  LDL R181, [R1+0x8] ;  /* 0x0000080001b57983 */ /* 0x000eb40000100800 */
[----:B------:R-:W-:-:S04]  /*3d20*/  @P0 FFMA.FTZ R180, R0, R177, R179 ;  /* 0x000000b100b40223 */ /* 0x000fc800000100b3 */
[----:B------:R-:W-:-:S04]  /*3d30*/  @P0 FADD.FTZ R180, R6, -R180 ;  /* 0x800000b406b40221 */ /* 0x000fc80000010000 */
[----:B------:R-:W-:Y:S02]  /*3d40*/  @P0 FFMA.FTZ R178, R21, R180, R178 ;  /* 0x000000b415b20223 */ /* 0x000fe400000100b2 */
[----:B------:R-:W0:Y:S02]  /*3d50*/  @P2 LDC R180, c[0x0][0x40c] ;  /* 0x00010300ffb42b82 */ /* 0x000e240000000800 */
[----:B0-----:R-:W-:Y:S01]  /*3d60*/  @P2 FMUL.FTZ R180, R178, R180 ;  /* 0x000000b4b2b42220 */ /* 0x001fe20000410000 */
[----:B------:R-:W-:-:S05]  /*3d70*/  @P2 SHF.L.U32 R178, R164, 0x10, RZ ;  /* 0x00000010a4b22819 */ /* 0x000fca00000006ff */
[----:B------:R-:W-:Y:S01]  /*3d80*/  @P2 FFMA.FTZ R112, R178, R180, R112 ;  /* 0x000000b4b2702223 */ /* 0x000fe20000010070 */
[----:B------:R-:W-:-:S05]  /*3d90*/  @P2 SHF.L.U32 R178, R28, 0x10, RZ ;  /* 0x000000101cb22819 */ /* 0x000fca00000006ff */
[----:B------:R-:W-:-:S05]  /*3da0*/  @P2 FMUL.FTZ R178, R178, R180 ;  /* 0x000000b4b2b22220 */ /* 0x000fca0000410000 */
[----:B------:R-:W-:Y:S02]  /*3db0*/  @P2 F2FP.BF16.F32.PACK_AB R178, RZ, R178 ;  /* 0x000000b2ffb2223e */ /* 0x000fe400000010ff */
[----:B------:R-:W-:Y:S02]  /*3dc0*/  PRMT R180, R144, 0x7632, R180 ;  /* 0x0000763290b47816 */ /* 0x000fe400000000b4 */
[----:B------:R-:W-:Y:S01]  /*3dd0*/  @P2 PRMT R148, R178, 0x7610, R148 ;  /* 0x00007610b2942816 */ /* 0x000fe20000000094 */
[----:B------:R-:W-:Y:S02]  /*3de0*/  @P0 FFMA.FTZ R178, R194, R177, R179 ;  /* 0x000000b1c2b20223 */ /* 0x000fe400000100b3 */
[----:B------:R-:W-:Y:S02]  /*3df0*/  IMAD.U32 R180, R180, 0x10000, RZ ;  /* 0x00010000b4b47824 */ /* 0x000fe400078e00ff */
[----:B------:R-:W-:-:S04]  /*3e00*/  @P0 FADD.FTZ R178, R193, -R178 ;  /* 0x800000b2c1b20221 */ /* 0x000fc80000010000 */
[----:B------:R-:W-:Y:S02]  /*3e10*/  @P0 FFMA.FTZ R180, R21, R178, R180 ;  /* 0x000000b215b40223 */ /* 0x000fe400000100b4 */
[----:B------:R-:W0:Y:S02]  /*3e20*/  @P2 LDC R178, c[0x0][0x40c] ;  /* 0x00010300ffb22b82 */ /* 0x000e240000000800 */
[----:B0-----:R-:W-:Y:S01]  /*3e30*/  @P2 FMUL.FTZ R178, R180, R178 ;  /* 0x000000b2b4b22220 */ /* 0x001fe20000410000 */
[----:B------:R-:W-:-:S04]  /*3e40*/  @P2 PRMT R180, R164, 0x7632, R180 ;  /* 0x00007632a4b42816 */ /* 0x000fc800000000b4 */
[----:B------:R-:W-:-:S05]  /*3e50*/  @P2 SHF.L.U32 R180, R180, 0x10, RZ ;  /* 0x00000010b4b42819 */ /* 0x000fca00000006ff */
[----:B------:R-:W-:Y:S01]  /*3e60*/  @P2 FFMA.FTZ R113, R178, R180, R113 ;  /* 0x000000b4b2712223 */ /* 0x000fe20000010071 */
[----:B---3--:R-:W-:-:S05]  /*3e70*/  @P2 SHF.L.U32 R180, R183, 0x10, RZ ;  /* 0x00000010b7b42819 */ /* 0x008fca00000006ff */
[----:B------:R-:W-:Y:S01]  /*3e80*/  @P2 FMUL.FTZ R178, R180, R178 ;  /* 0x000000b2b4b22220 */ /* 0x000fe20000410000 */
[----:B------:R-:W-:-:S04]  /*3e90*/  @P0 FFMA.FTZ R180, R5, R177, R179 ;  /* 0x000000b105b40223 */ /* 0x000fc800000100b3 */
[----:B------:R-:W-:Y:S01]  /*3ea0*/  @P2 F2FP.BF16.F32.PACK_AB R178, RZ, R178 ;  /* 0x000000b2ffb2223e */ /* 0x000fe200000010ff */
[----:B------:R-:W-:-:S03]  /*3eb0*/  @P0 FADD.FTZ R180, R4, -R180 ;  /* 0x800000b404b40221 */ /* 0x000fc60000010000 */
[----:B------:R-:W-:Y:S02]  /*3ec0*/  @P2 PRMT R148, R148, 0x5410, R178 ;  /* 0x0000541094942816 */ /* 0x000fe400000000b2 */
[----:B------:R-:W-:-:S05]  /*3ed0*/  SHF.L.U32 R178, R145, 0x10, RZ ;  /* 0x0000001091b27819 */ /* 0x000fca00000006ff */
        /* <DEDUP_REMOVED lines=10> */
[----:B------:R-:W-:Y:S01]  /*3f80*/  @P0 FFMA.FTZ R178, R208, R177, R179 ;  /* 0x000000b1d0b20223 */ /* 0x000fe200000100b3 */
[----:B------:R-:W-:-:S03]  /*3f90*/  SHF.L.U32 R180, R180, 0x10, RZ ;  /* 0x00000010b4b47819 */ /* 0x000fc600000006ff */
[----:B------:R-:W-:-:S04]  /*3fa0*/  @P0 FADD.FTZ R178, R207, -R178 ;  /* 0x800000b2cfb20221 */ /* 0x000fc80000010000 */
[----:B------:R-:W-:Y:S02]  /*3fb0*/  @P0 FFMA.FTZ R180, R21, R178, R180 ;  /* 0x000000b215b40223 */ /* 0x000fe400000100b4 */
[----:B------:R-:W0:Y:S02]  /*3fc0*/  @P2 LDC R178, c[0x0][0x40c] ;  /* 0x00010300ffb22b82 */ /* 0x000e240000000800 */
[----:B0-----:R-:W-:Y:S01]  /*3fd0*/  @P2 FMUL.FTZ R178, R180, R178 ;  /* 0x000000b2b4b22220 */ /* 0x001fe20000410000 */
[----:B------:R-:W-:-:S05]  /*3fe0*/  @P2 PRMT R180, R165, 0x7632, R180 ;  /* 0x00007632a5b42816 */ /* 0x000fca00000000b4 */
[----:B------:R-:W-:-:S04]  /*3ff0*/  @P2 IMAD.U32 R180, R180, 0x10000, RZ ;  /* 0x00010000b4b42824 */ /* 0x000fc800078e00ff */
[----:B------:R-:W-:Y:S01]  /*4000*/  @P2 FFMA.FTZ R115, R178, R180, R115 ;  /* 0x000000b4b2732223 */ /* 0x000fe20000010073 */
[----:B----4-:R-:W-:-:S05]  /*4010*/  @P2 SHF.L.U32 R180, R182, 0x10, RZ ;  /* 0x00000010b6b42819 */ /* 0x010fca00000006ff */
        /* <DEDUP_REMOVED lines=22> */
[----:B------:R-:W-:-:S04]  /*4180*/  @P2 PRMT R180, R166, 0x7632, R180 ;  /* 0x00007632a6b42816 */ /* 0x000fc800000000b4 */
[----:B------:R-:W-:-:S05]  /*4190*/  @P2 SHF.L.U32 R180, R180, 0x10, RZ ;  /* 0x00000010b4b42819 */ /* 0x000fca00000006ff */
[----:B------:R-:W-:Y:S01]  /*41a0*/  @P2 FFMA.FTZ R117, R178, R180, R117 ;  /* 0x000000b4b2752223 */ /* 0x000fe20000010075 */
[----:B--2---:R-:W-:-:S04]  /*41b0*/  @P2 IMAD.U32 R180, R181, 0x10000, RZ ;  /* 0x00010000b5b42824 */ /* 0x004fc800078e00ff */
        /* <DEDUP_REMOVED lines=18> */
[----:B------:R-:W-:-:S03]  /*42e0*/  @P0 FFMA.FTZ R180, R226, R177, R179 ;  /* 0x000000b1e2b40223 */ /* 0x000fc600000100b3 */
[----:B------:R-:W-:Y:S01]  /*42f0*/  SHF.L.U32 R178, R178, 0x10, RZ ;  /* 0x00000010b2b27819 */ /* 0x000fe200000006ff */
[----:B------:R-:W-:-:S04]  /*4300*/  @P0 FADD.FTZ R180, R227, -R180 ;  /* 0x800000b4e3b40221 */ /* 0x000fc80000010000 */
[----:B------:R-:W-:Y:S01]  /*4310*/  @P0 FFMA.FTZ R178, R21, R180, R178 ;  /* 0x000000b415b20223 */ /* 0x000fe200000100b2 */
[----:B------:R-:W-:-:S03]  /*4320*/  PRMT R180, R167, 0x7632, R180 ;  /* 0x00007632a7b47816 */ /* 0x000fc600000000b4 */
[----:B------:R-:W-:Y:S01]  /*4330*/  FMUL.FTZ R178, R178, UR12 ;  /* 0x0000000cb2b27c20 */ /* 0x000fe20008410000 */
[----:B------:R-:W-:-:S05]  /*4340*/  SHF.L.U32 R180, R180, 0x10, RZ ;  /* 0x00000010b4b47819 */ /* 0x000fca00000006ff */
[----:B------:R-:W-:Y:S01]  /*4350*/  FFMA.FTZ R119, R178, R180, R119 ;  /* 0x000000b4b2777223 */ /* 0x000fe20000010077 */
[----:B--2---:R-:W-:-:S05]  /*4360*/  SHF.L.U32 R180, R181, 0x10, RZ ;  /* 0x00000010b5b47819 */ /* 0x004fca00000006ff */
[----:B------:R-:W-:-:S05]  /*4370*/  FMUL.FTZ R178, R180, R178 ;  /* 0x000000b2b4b27220 */ /* 0x000fca0000410000 */
[----:B------:R-:W-:-:S04]  /*4380*/  F2FP.BF16.F32.PACK_AB R178, RZ, R178 ;  /* 0x000000b2ffb2723e */ /* 0x000fc800000010ff */
[----:B------:R-:W-:Y:S01]  /*4390*/  PRMT R151, R151, 0x5410, R178 ;  /* 0x0000541097977816 */ /* 0x000fe200000000b2 */
[----:B------:R-:W-:Y:S06]  /*43a0*/  BRA `(.L_x_328) ;  /* 0x0000000400cc7947 */ /* 0x000fec0003800000 */
.L_x_329:
[----:B------:R-:W3:Y:S01]  /*43b0*/  LDL R183, [R1] ;  /* 0x0000000001b77983 */ /* 0x000ee20000100800 */
[----:B------:R-:W0:Y:S03]  /*43c0*/  @P2 LDC R161, c[0x0][0x40c] ;  /* 0x00010300ffa12b82 */ /* 0x000e260000000800 */
[----:B------:R-:W4:Y:S04]  /*43d0*/  LDL R181, [R1+0x8] ;  /* 0x0000080001b57983 */ /* 0x000f280000100800 */
[----:B------:R-:W2:Y:S04]  /*43e0*/  LDL R217, [R1+0x4] ;  /* 0x0000040001d97983 */ /* 0x000ea80000100800 */
[----:B------:R-:W2:Y:S01]  /*43f0*/  LDL R182, [R1+0xc] ;  /* 0x00000c0001b67983 */ /* 0x000ea20000100800 */
[----:B------:R-:W-:Y:S01]  /*4400*/  ISETP.GT.AND P0, PT, R22, RZ, PT ;  /* 0x000000ff1600720c */ /* 0x000fe20003f04270 */
[----:B------:R-:W-:Y:S01]  /*4410*/  @P1 FFMA.FTZ R163, R0, R177, R179 ;  /* 0x000000b100a31223 */ /* 0x000fe200000100b3 */
[C---:B-----5:R-:W-:Y:S01]  /*4420*/  PRMT R178, R144.reuse, 0x7632, R178 ;  /* 0x0000763290b27816 */ /* 0x060fe200000000b2 */
[----:B------:R-:W-:-:S02]  /*4430*/  IMAD.U32 R160, R144, 0x10000, RZ ;  /* 0x0001000090a07824 */ /* 0x000fc400078e00ff */
[----:B------:R-:W-:Y:S01]  /*4440*/  @P1 FADD.FTZ R163, R6, -R163 ;  /* 0x800000a306a31221 */ /* 0x000fe20000010000 */
[----:B------:R-:W-:-:S07]  /*4450*/  SHF.L.U32 R178, R178, 0x10, RZ ;  /* 0x00000010b2b27819 */ /* 0x000fce00000006ff */
[----:B------:R-:W-:Y:S01]  /*4460*/  @P0 FFMA.FTZ R162, R194, R177, R179 ;  /* 0x000000b1c2a20223 */ /* 0x000fe200000100b3 */
[----:B------:R-:W-:-:S03]  /*4470*/  @P1 FFMA.FTZ R160, R21, R163, R160 ;  /* 0x000000a315a01223 */ /* 0x000fc600000100a0 */
[----:B------:R-:W-:Y:S01]  /*4480*/  @P0 FADD.FTZ R162, R193, -R162 ;  /* 0x800000a2c1a20221 */ /* 0x000fe20000010000 */
[----:B0-----:R-:W-:Y:S01]  /*4490*/  @P2 FMUL.FTZ R161, R160, R161 ;  /* 0x000000a1a0a12220 */ /* 0x001fe20000410000 */
[----:B------:R-:W-:Y:S02]  /*44a0*/  @P2 SHF.L.U32 R163, R28, 0x10, RZ ;  /* 0x000000101ca32819 */ /* 0x000fe400000006ff */
[----:B------:R-:W-:Y:S01]  /*44b0*/  @P0 FFMA.FTZ R178, R21, R162, R178 ;  /* 0x000000a215b20223 */ /* 0x000fe200000100b2 */
[----:B------:R-:W-:-:S05]  /*44c0*/  @P2 SHF.L.U32 R162, R164, 0x10, RZ ;  /* 0x00000010a4a22819 */ /* 0x000fca00000006ff */
[-C--:B------:R-:W-:Y:S01]  /*44d0*/  @P2 FFMA.FTZ R112, R162, R161.reuse, R112 ;  /* 0x000000a1a2702223 */ /* 0x080fe20000010070 */
[----:B------:R-:W-:Y:S02]  /*44e0*/  @P2 FMUL.FTZ R161, R163, R161 ;  /* 0x000000a1a3a12220 */ /* 0x000fe40000410000 */
[----:B------:R-:W0:Y:S01]  /*44f0*/  @P2 LDC R163, c[0x0][0x40c] ;  /* 0x00010300ffa32b82 */ /* 0x000e220000000800 */
[----:B------:R-:W-:Y:S01]  /*4500*/  @P0 FFMA.FTZ R162, R5, R177, R179 ;  /* 0x000000b105a20223 */ /* 0x000fe200000100b3 */
[----:B------:R-:W-:-:S03]  /*4510*/  SHF.L.U32 R180, R145, 0x10, RZ ;  /* 0x0000001091b47819 */ /* 0x000fc600000006ff */
[----:B------:R-:W-:Y:S01]  /*4520*/  @P0 FADD.FTZ R162, R4, -R162 ;  /* 0x800000a204a20221 */ /* 0x000fe20000010000 */
[----:B------:R-:W-:-:S03]  /*4530*/  @P2 F2FP.BF16.F32.PACK_AB R161, RZ, R161 ;  /* 0x000000a1ffa1223e */ /* 0x000fc600000010ff */
[----:B------:R-:W-:Y:S02]  /*4540*/  @P0 FFMA.FTZ R180, R21, R162, R180 ;  /* 0x000000a215b40223 */ /* 0x000fe400000100b4 */
[----:B------:R-:W1:Y:S01]  /*4550*/  @P2 LDC R162, c[0x0][0x40c] ;  /* 0x00010300ffa22b82 */ /* 0x000e620000000800 */
[----:B------:R-:W-:Y:S02]  /*4560*/  @P2 PRMT R148, R161, 0x7610, R148 ;  /* 0x00007610a1942816 */ /* 0x000fe40000000094 */
[----:B------:R-:W-:-:S04]  /*4570*/  @P2 PRMT R161, R164, 0x7632, R161 ;  /* 0x00007632a4a12816 */ /* 0x000fc800000000a1 */
[----:B------:R-:W-:Y:S01]  /*4580*/  @P2 SHF.L.U32 R161, R161, 0x10, RZ ;  /* 0x00000010a1a12819 */ /* 0x000fe200000006ff */
[----:B0-----:R-:W-:-:S04]  /*4590*/  @P2 FMUL.FTZ R163, R178, R163 ;  /* 0x000000a3b2a32220 */ /* 0x001fc80000410000 */
[----:B------:R-:W-:Y:S01]  /*45a0*/  @P2 FFMA.FTZ R113, R163, R161, R113 ;  /* 0x000000a1a3712223 */ /* 0x000fe20000010071 */
[----:B-1----:R-:W-:Y:S01]  /*45b0*/  @P2 FMUL.FTZ R162, R180, R162 ;  /* 0x000000a2b4a22220 */ /* 0x002fe20000410000 */
[----:B------:R-:W-:Y:S02]  /*45c0*/  F2FP.BF16.F32.PACK_AB R160, R178, R160 ;  /* 0x000000a0b2a0723e */ /* 0x000fe400000010ff */
[----:B------:R-:W-:-:S04]  /*45d0*/  @P2 PRMT R178, R167, 0x7632, R178 ;  /* 0x00007632a7b22816 */ /* 0x000fc800000000b2 */
[----:B------:R-:W-:Y:S02]  /*45e0*/  @P2 SHF.L.U32 R178, R178, 0x10, RZ ;  /* 0x00000010b2b22819 */ /* 0x000fe400000006ff */
[----:B---3--:R-:W-:-:S05]  /*45f0*/  @P2 SHF.L.U32 R161, R183, 0x10, RZ ;  /* 0x00000010b7a12819 */ /* 0x008fca00000006ff */
[----:B------:R-:W-:Y:S01]  /*4600*/  @P2 FMUL.FTZ R161, R161, R163 ;  /* 0x000000a3a1a12220 */ /* 0x000fe20000410000 */
[----:B------:R-:W-:-:S05]  /*4610*/  @P2 SHF.L.U32 R163, R165, 0x10, RZ ;  /* 0x00000010a5a32819 */ /* 0x000fca00000006ff */
[-C--:B------:R-:W-:Y:S01]  /*4620*/  @P2 FFMA.FTZ R114, R163, R162.reuse, R114 ;  /* 0x000000a2a3722223 */ /* 0x080fe20000010072 */
[----:B------:R-:W-:Y:S01]  /*4630*/  @P2 SHF.L.U32 R163, R29, 0x10, RZ ;  /* 0x000000101da32819 */ /* 0x000fe200000006ff */
[----:B----4-:R-:W-:Y:S02]  /*4640*/  IMAD.MOV.U32 R183, RZ, RZ, R181 ;  /* 0x000000ffffb77224 */ /* 0x010fe400078e00b5 */
[----:B------:R-:W-:Y:S02]  /*4650*/  @P0 FFMA.FTZ R181, R208, R177, R179 ;  /* 0x000000b1d0b50223 */ /* 0x000fe400000100b3 */
[----:B------:R-:W-:Y:S01]  /*4660*/  @P2 FMUL.FTZ R163, R163, R162 ;  /* 0x000000a2a3a32220 */ /* 0x000fe20000410000 */
[----:B------:R-:W-:Y:S02]  /*4670*/  @P2 F2FP.BF16.F32.PACK_AB R162, RZ, R161 ;  /* 0x000000a1ffa2223e */ /* 0x000fe400000010ff */
[----:B------:R-:W-:Y:S01]  /*4680*/  PRMT R161, R145, 0x7632, R161 ;  /* 0x0000763291a17816 */ /* 0x000fe200000000a1 */
[----:B------:R-:W-:-:S03]  /*4690*/  @P0 FADD.FTZ R181, R207, -R181 ;  /* 0x800000b5cfb50221 */ /* 0x000fc60000010000 */
[----:B------:R-:W-:-:S05]  /*46a0*/  SHF.L.U32 R161, R161, 0x10, RZ ;  /* 0x00000010a1a17819 */ /* 0x000fca00000006ff */
[----:B------:R-:W-:Y:S02]  /*46b0*/  @P0 FFMA.FTZ R161, R21, R181, R161 ;  /* 0x000000b515a10223 */ /* 0x000fe400000100a1 */
[----:B------:R-:W0:Y:S01]  /*46c0*/  @P2 LDC R181, c[0x0][0x40c] ;  /* 0x00010300ffb52b82 */ /* 0x000e220000000800 */
[--C-:B------:R-:W-:Y:S02]  /*46d0*/  @P2 PRMT R148, R148, 0x5410, R162.reuse ;  /* 0x0000541094942816 */ /* 0x100fe400000000a2 */
[----:B------:R-:W-:-:S04]  /*46e0*/  @P2 PRMT R162, R165, 0x7632, R162 ;  /* 0x00007632a5a22816 */ /* 0x000fc800000000a2 */
[----:B------:R-:W-:Y:S02]  /*46f0*/  @P2 SHF.L.U32 R162, R162, 0x10, RZ ;  /* 0x00000010a2a22819 */ /* 0x000fe400000006ff */
[----:B------:R-:W-:Y:S01]  /*4700*/  @P2 F2FP.BF16.F32.PACK_AB R163, RZ, R163 ;  /* 0x000000a3ffa3223e */ /* 0x000fe200000010ff */
[----:B0-----:R-:W-:-:S04]  /*4710*/  @P2 FMUL.FTZ R181, R161, R181 ;  /* 0x000000b5a1b52220 */ /* 0x001fc80000410000 */
[----:B------:R-:W-:Y:S01]  /*4720*/  @P2 FFMA.FTZ R115, R181, R162, R115 ;  /* 0x000000a2b5732223 */ /* 0x000fe20000010073 */
[----:B--2---:R-:W-:-:S05]  /*4730*/  @P2 SHF.L.U32 R162, R217, 0x10, RZ ;  /* 0x00000010d9a22819 */ /* 0x004fca00000006ff */
[----:B------:R-:W-:Y:S01]  /*4740*/  @P2 FMUL.FTZ R162, R162, R181 ;  /* 0x000000b5a2a22220 */ /* 0x000fe20000410000 */
[----:B------:R-:W-:Y:S01]  /*4750*/  @P2 PRMT R149, R163, 0x7610, R149 ;  /* 0x00007610a3952816 */ /* 0x000fe20000000095 */
[----:B------:R-:W-:-:S03]  /*4760*/  @P0 FFMA.FTZ R163, R3, R177, R179 ;  /* 0x000000b103a30223 */ /* 0x000fc600000100b3 */
[----:B------:R-:W-:Y:S01]  /*4770*/  @P2 F2FP.BF16.F32.PACK_AB R162, RZ, R162 ;  /* 0x000000a2ffa2223e */ /* 0x000fe200000010ff */
[----:B------:R-:W-:-:S03]  /*4780*/  @P0 FADD.FTZ R163, R2, -R163 ;  /* 0x800000a302a30221 */ /* 0x000fc60000010000 */
[----:B------:R-:W-:Y:S01]  /*4790*/  @P2 PRMT R149, R149, 0x5410, R162 ;  /* 0x0000541095952816 */ /* 0x000fe200000000a2 */
[----:B------:R-:W-:-:S04]  /*47a0*/  IMAD.U32 R162, R146, 0x10000, RZ ;  /* 0x0001000092a27824 */ /* 0x000fc800078e00ff */
[----:B------:R-:W-:Y:S02]  /*47b0*/  @P0 FFMA.FTZ R162, R21, R163, R162 ;  /* 0x000000a315a20223 */ /* 0x000fe400000100a2 */
[----:B------:R-:W0:Y:S01]  /*47c0*/  @P2 LDC R163, c[0x0][0x40c] ;  /* 0x00010300ffa32b82 */ /* 0x000e220000000800 */
[----:B------:R-:W-:Y:S02]  /*47d0*/  @P2 SHF.L.U32 R181, R166, 0x10, RZ ;  /* 0x00000010a6b52819 */ /* 0x000fe400000006ff */
[----:B------:R-:W-:-:S05]  /*47e0*/  MOV R217, R182 ;  /* 0x000000b600d97202 */ /* 0x000fca0000000f00 */
[----:B------:R-:W1:Y:S01]  /*47f0*/  @P2 LDC R182, c[0x0][0x40c] ;  /* 0x00010300ffb62b82 */ /* 0x000e620000000800 */
[----:B0-----:R-:W-:-:S04]  /*4800*/  @P2 FMUL.FTZ R163, R162, R163 ;  /* 0x000000a3a2a32220 */ /* 0x001fc80000410000 */
[----:B------:R-:W-:Y:S01]  /*4810*/  @P2 FFMA.FTZ R116, R181, R163, R116 ;  /* 0x000000a3b5742223 */ /* 0x000fe20000010074 */
[----:B------:R-:W-:-:S05]  /*4820*/  @P2 SHF.L.U32 R181, R30, 0x10, RZ ;  /* 0x000000101eb52819 */ /* 0x000fca00000006ff */
[----:B------:R-:W-:Y:S01]  /*4830*/  @P2 FMUL.FTZ R163, R181, R163 ;  /* 0x000000a3b5a32220 */ /* 0x000fe20000410000 */
[----:B------:R-:W-:-:S04]  /*4840*/  PRMT R181, R146, 0x7632, R181 ;  /* 0x0000763292b57816 */ /* 0x000fc800000000b5 */
[----:B------:R-:W-:-:S04]  /*4850*/  @P2 F2FP.BF16.F32.PACK_AB R163, RZ, R163 ;  /* 0x000000a3ffa3223e */ /* 0x000fc800000010ff */
[----:B------:R-:W-:Y:S01]  /*4860*/  @P2 PRMT R150, R163, 0x7610, R150 ;  /* 0x00007610a3962816 */ /* 0x000fe20000000096 */
[----:B------:R-:W-:Y:S01]  /*4870*/  @P0 FFMA.FTZ R163, R224, R177, R179 ;  /* 0x000000b1e0a30223 */ /* 0x000fe200000100b3 */
[----:B------:R-:W-:-:S03]  /*4880*/  SHF.L.U32 R181, R181, 0x10, RZ ;  /* 0x00000010b5b57819 */ /* 0x000fc600000006ff */
[----:B------:R-:W-:-:S04]  /*4890*/  @P0 FADD.FTZ R163, R225, -R163 ;  /* 0x800000a3e1a30221 */ /* 0x000fc80000010000 */
[----:B------:R-:W-:Y:S01]  /*48a0*/  @P0 FFMA.FTZ R181, R21, R163, R181 ;  /* 0x000000a315b50223 */ /* 0x000fe200000100b5 */
[----:B------:R-:W-:-:S03]  /*48b0*/  @P2 PRMT R163, R166, 0x7632, R163 ;  /* 0x00007632a6a32816 */ /* 0x000fc600000000a3 */
[----:B-1----:R-:W-:Y:S01]  /*48c0*/  @P2 FMUL.FTZ R182, R181, R182 ;  /* 0x000000b6b5b62220 */ /* 0x002fe20000410000 */
[----:B------:R-:W-:-:S05]  /*48d0*/  @P2 SHF.L.U32 R163, R163, 0x10, RZ ;  /* 0x00000010a3a32819 */ /* 0x000fca00000006ff */
[----:B------:R-:W-:Y:S01]  /*48e0*/  @P2 FFMA.FTZ R117, R182, R163, R117 ;  /* 0x000000a3b6752223 */ /* 0x000fe20000010075 */
[----:B------:R-:W-:-:S05]  /*48f0*/  @P2 SHF.L.U32 R163, R183, 0x10, RZ ;  /* 0x00000010b7a32819 */ /* 0x000fca00000006ff */
[----:B------:R-:W-:Y:S01]  /*4900*/  @P2 FMUL.FTZ R163, R163, R182 ;  /* 0x000000b6a3a32220 */ /* 0x000fe20000410000 */
[----:B------:R-:W-:-:S04]  /*4910*/  @P0 FFMA.FTZ R182, R186, R177, R179 ;  /* 0x000000b1bab60223 */ /* 0x000fc800000100b3 */
[----:B------:R-:W-:Y:S01]  /*4920*/  @P2 F2FP.BF16.F32.PACK_AB R163, RZ, R163 ;  /* 0x000000a3ffa3223e */ /* 0x000fe200000010ff */
[----:B------:R-:W-:Y:S01]  /*4930*/  @P0 FADD.FTZ R182, R185, -R182 ;  /* 0x800000b6b9b60221 */ /* 0x000fe20000010000 */
[----:B------:R-:W-:Y:S01]  /*4940*/  F2FP.BF16.F32.PACK_AB R162, R181, R162 ;  /* 0x000000a2b5a2723e */ /* 0x000fe200000010ff */
[----:B------:R-:W-:Y:S01]  /*4950*/  @P0 FFMA.FTZ R181, R226, R177, R179 ;  /* 0x000000b1e2b50223 */ /* 0x000fe200000100b3 */
[----:B------:R-:W-:Y:S02]  /*4960*/  @P2 PRMT R150, R150, 0x5410, R163 ;  /* 0x0000541096962816 */ /* 0x000fe400000000a3 */
[----:B------:R-:W-:Y:S02]  /*4970*/  F2FP.BF16.F32.PACK_AB R161, R161, R180 ;  /* 0x000000b4a1a1723e */ /* 0x000fe400000010ff */
[C---:B------:R-:W-:Y:S02]  /*4980*/  SHF.L.U32 R163, R147.reuse, 0x10, RZ ;  /* 0x0000001093a37819 */ /* 0x040fe400000006ff */
[----:B------:R-:W-:Y:S01]  /*4990*/  PRMT R180, R147, 0x7632, R180 ;  /* 0x0000763293b47816 */ /* 0x000fe200000000b4 */
[----:B------:R-:W-:-:S02]  /*49a0*/  @P0 FADD.FTZ R181, R227, -R181 ;  /* 0x800000b5e3b50221 */ /* 0x000fc40000010000 */
[C---:B------:R-:W-:Y:S01]  /*49b0*/  @P0 FFMA.FTZ R163, R21.reuse, R182, R163 ;  /* 0x000000b615a30223 */ /* 0x040fe200000100a3 */
[----:B------:R-:W-:Y:S01]  /*49c0*/  SHF.L.U32 R180, R180, 0x10, RZ ;  /* 0x00000010b4b47819 */ /* 0x000fe200000006ff */
[----:B------:R-:W0:Y:S04]  /*49d0*/  @P2 LDC R182, c[0x0][0x40c] ;  /* 0x00010300ffb62b82 */ /* 0x000e280000000800 */
[----:B------:R-:W-:-:S04]  /*49e0*/  @P0 FFMA.FTZ R180, R21, R181, R180 ;  /* 0x000000b515b40223 */ /* 0x000fc800000100b4 */
[----:B------:R-:W1:Y:S01]  /*49f0*/  @P2 LDC R181, c[0x0][0x40c] ;  /* 0x00010300ffb52b82 */ /* 0x000e620000000800 */
[----:B------:R-:W-:Y:S02]  /*4a00*/  @P2 IMAD.U32 R183, R167, 0x10000, RZ ;  /* 0x00010000a7b72824 */ /* 0x000fe400078e00ff */
[----:B0-----:R-:W-:-:S04]  /*4a10*/  @P2 FMUL.FTZ R182, R163, R182 ;  /* 0x000000b6a3b62220 */ /* 0x001fc80000410000 */
[----:B------:R-:W-:Y:S01]  /*4a20*/  @P2 FFMA.FTZ R118, R183, R182, R118 ;  /* 0x000000b6b7762223 */ /* 0x000fe20000010076 */
[----:B------:R-:W-:Y:S01]  /*4a30*/  @P2 SHF.L.U32 R183, R31, 0x10, RZ ;  /* 0x000000101fb72819 */ /* 0x000fe200000006ff */
[----:B-1----:R-:W-:-:S04]  /*4a40*/  @P2 FMUL.FTZ R181, R180, R181 ;  /* 0x000000b5b4b52220 */ /* 0x002fc80000410000 */
[----:B------:R-:W-:Y:S01]  /*4a50*/  @P2 FMUL.FTZ R182, R183, R182 ;  /* 0x000000b6b7b62220 */ /* 0x000fe20000410000 */
[----:B------:R-:W-:Y:S01]  /*4a60*/  @P2 FFMA.FTZ R119, R181, R178, R119 ;  /* 0x000000b2b5772223 */ /* 0x000fe20000010077 */
[----:B------:R-:W-:-:S03]  /*4a70*/  @P2 SHF.L.U32 R178, R217, 0x10, RZ ;  /* 0x00000010d9b22819 */ /* 0x000fc600000006ff */
[----:B------:R-:W-:Y:S02]  /*4a80*/  @P2 F2FP.BF16.F32.PACK_AB R182, RZ, R182 ;  /* 0x000000b6ffb6223e */ /* 0x000fe400000010ff */
[----:B------:R-:W-:Y:S02]  /*4a90*/  @P2 FMUL.FTZ R178, R178, R181 ;  /* 0x000000b5b2b22220 */ /* 0x000fe40000410000 */
[----:B------:R-:W-:-:S03]  /*4aa0*/  @P2 PRMT R151, R182, 0x7610, R151 ;  /* 0x00007610b6972816 */ /* 0x000fc60000000097 */
[----:B------:R-:W-:Y:S02]  /*4ab0*/  @P2 F2FP.BF16.F32.PACK_AB R178, RZ, R178 ;  /* 0x000000b2ffb2223e */ /* 0x000fe400000010ff */
[----:B------:R-:W-:Y:S02]  /*4ac0*/  F2FP.BF16.F32.PACK_AB R163, R180, R163 ;  /* 0x000000a3b4a3723e */ /* 0x000fe400000010ff */
[----:B------:R-:W-:-:S07]  /*4ad0*/  @P2 PRMT R151, R151, 0x5410, R178 ;  /* 0x0000541097972816 */ /* 0x000fce00000000b2 */
.L_x_328:
[----:B------:R-:W-:Y:S05]  /*4ae0*/  BSYNC.RECONVERGENT B2 ;  /* 0x0000000000027941 */ /* 0x000fea0003800200 */
.L_x_311:
[----:B------:R-:W-:-:S04]  /*4af0*/  ISETP.NE.U32.AND P0, PT, R18, RZ, PT ;  /* 0x000000ff1200720c */ /* 0x000fc80003f05070 */
[----:B------:R-:W-:-:S13]  /*4b00*/  ISETP.NE.AND.EX P0, PT, R19, RZ, PT, P0 ;  /* 0x000000ff1300720c */ /* 0x000fda0003f05300 */
[----:B------:R-:W0:Y:S02]  /*4b10*/  @P0 LDC.64 R18, c[0x0][0x478] ;  /* 0x00011e00ff120b82 */ /* 0x000e240000000a00 */
[C---:B0-----:R-:W-:Y:S01]  /*4b20*/  @P0 IMAD.WIDE.U32 R18, R20.reuse, 0x10, R18 ;  /* 0x0000001014120825 */ /* 0x041fe200078e0012 */
[----:B------:R-:W-:-:S04]  /*4b30*/  IADD3 R20, PT, PT, R20, 0x20, RZ ;  /* 0x0000002014147810 */ /* 0x000fc80007ffe0ff */
[----:B------:R0:W-:Y:S02]  /*4b40*/  @P0 STG.E.128 desc[UR6][R18.64], R160 ;  /* 0x000000a012000986 */ /* 0x0001e4000c101d06 */
[----:B0-----:R-:W0:Y:S02]  /*4b50*/  @P2 LDC.64 R18, c[0x0][0x468] ;  /* 0x00011a00ff122b82 */ /* 0x001e240000000a00 */
[C---:B0-----:R-:W-:Y:S01]  /*4b60*/  @P2 IMAD.WIDE.U32 R18, R176.reuse, 0x10, R18 ;  /* 0x00000010b0122825 */ /* 0x041fe200078e0012 */
[----:B------:R-:W-:-:S04]  /*4b70*/  IADD3 R176, PT, PT, R176, 0x20, RZ ;  /* 0x00000020b0b07810 */ /* 0x000fc80007ffe0ff */
[----:B------:R0:W-:Y:S03]  /*4b80*/  @P2 STG.E.128 desc[UR6][R18.64], R148 ;  /* 0x0000009412002986 */ /* 0x0001e6000c101d06 */
.L_x_308:
[----:B------:R-:W-:Y:S05]  /*4b90*/  BSYNC.RECONVERGENT B1 ;  /* 0x0000000000017941 */ /* 0x000fea0003800200 */
.L_x_307:
[----:B------:R-:W-:Y:S01]  /*4ba0*/  ISETP.GE.U32.AND P0, PT, R8, 0x40, PT ;  /* 0x000000400800780c */ /* 0x000fe20003f06070 */
[----:B------:R-:W-:-:S12]  /*4bb0*/  BSSY.RECONVERGENT B1, `(.L_x_330) ;  /* 0x00001d9000017945 */ /* 0x000fd80003800200 */
[----:B------:R-:W-:Y:S05]  /*4bc0*/  @!P0 BRA `(.L_x_331) ;  /* 0x0000001c005c8947 */ /* 0x000fea0003800000 */
[----:B------:R-:W-:Y:S04]  /*4bd0*/  BSSY.RECONVERGENT B2, `(.L_x_332) ;  /* 0x0000005000027945 */ /* 0x000fe80003800200 */
[----:B------:R-:W-:Y:S05]  /*4be0*/  @!P2 BRA `(.L_x_333) ;  /* 0x00000000000ca947 */ /* 0x000fea0003800000 */
[----:B-----5:R-:W1:Y:S02]  /*4bf0*/  LDC.64 R164, c[0x0][0x390] ;  /* 0x0000e400ffa47b82 */ /* 0x020e640000000a00 */
[----:B-1----:R-:W-:-:S06]  /*4c00*/  IMAD.WIDE.U32 R164, R176, 0x10, R164 ;  /* 0x00000010b0a47825 */ /* 0x002fcc00078e00a4 */
[----:B------:R-:W5:Y:S02]  /*4c10*/  LDG.E.128 R164, desc[UR6][R164.64] ;  /* 0x00000006a4a47981 */ /* 0x000f64000c1e1d00 */
.L_x_333:
[----:B------:R-:W-:Y:S05]  /*4c20*/  BSYNC.RECONVERGENT B2 ;  /* 0x0000000000027941 */ /* 0x000fea0003800200 */
.L_x_332:
        /* <DEDUP_REMOVED lines=9> */
[----:B0-----:R-:W0:Y:S01]  /*4cc0*/  @P2 LDC R19, c[0x0][0x40c] ;  /* 0x00010300ff132b82 */ /* 0x001e220000000800 */
[----:B-----5:R-:W-:Y:S01]  /*4cd0*/  IMAD.U32 R160, R24, 0x10000, RZ ;  /* 0x0001000018a07824 */ /* 0x020fe200078e00ff */
[C---:B------:R-:W-:Y:S02]  /*4ce0*/  @P2 SHF.L.U32 R161, R164.reuse, 0x10, RZ ;  /* 0x00000010a4a12819 */ /* 0x040fe400000006ff */
[----:B------:R-:W-:Y:S02]  /*4cf0*/  @P2 PRMT R178, R164, 0x7632, R178 ;  /* 0x00007632a4b22816 */ /* 0x000fe400000000b2 */
[----:B------:R-:W-:Y:S02]  /*4d00*/  @P2 SHF.L.U32 R181, R167, 0x10, RZ ;  /* 0x00000010a7b52819 */ /* 0x000fe400000006ff */
[----:B------:R-:W1:Y:S01]  /*4d10*/  @P2 LDC R163, c[0x0][0x40c] ;  /* 0x00010300ffa32b82 */ /* 0x000e620000000800 */
[----:B------:R-:W-:-:S03]  /*4d20*/  @P2 SHF.L.U32 R178, R178, 0x10, RZ ;  /* 0x00000010b2b22819 */ /* 0x000fc600000006ff */
[-CC-:B------:R-:W-:Y:S01]  /*4d30*/  @P1 FFMA.FTZ R18, R192, R177.reuse, R179.reuse ;  /* 0x000000b1c0121223 */ /* 0x180fe200000100b3 */
[----:B------:R-:W-:-:S03]  /*4d40*/  @P1 FFMA.FTZ R162, R10, R177, R179 ;  /* 0x000000b10aa21223 */ /* 0x000fc600000100b3 */
[----:B------:R-:W-:Y:S01]  /*4d50*/  @P1 FADD.FTZ R18, R191, -R18 ;  /* 0x80000012bf121221 */ /* 0x000fe20000010000 */
[----:B------:R-:W-:-:S03]  /*4d60*/  @P1 FADD.FTZ R162, R11, -R162 ;  /* 0x800000a20ba21221 */ /* 0x000fc60000010000 */
[----:B------:R-:W-:Y:S01]  /*4d70*/  @P1 FFMA.FTZ R160, R21, R18, R160 ;  /* 0x0000001215a01223 */ /* 0x000fe200000100a0 */
[----:B------:R-:W-:-:S03]  /*4d80*/  PRMT R18, R24, 0x7632, R18 ;  /* 0x0000763218127816 */ /* 0x000fc60000000012 */
[----:B0-----:R-:W-:Y:S01]  /*4d90*/  @P2 FMUL.FTZ R19, R160, R19 ;  /* 0x00000013a0132220 */ /* 0x001fe20000410000 */
[----:B------:R-:W-:-:S03]  /*4da0*/  SHF.L.U32 R18, R18, 0x10, RZ ;  /* 0x0000001012127819 */ /* 0x000fc600000006ff */
[----:B------:R-:W-:Y:S02]  /*4db0*/  @P2 FFMA.FTZ R120, R161, R19, R120 ;  /* 0x00000013a1782223 */ /* 0x000fe40000010078 */
[----:B------:R-:W-:Y:S01]  /*4dc0*/  @P1 FFMA.FTZ R18, R21, R162, R18 ;  /* 0x000000a215121223 */ /* 0x000fe20000010012 */
[----:B------:R-:W-:-:S03]  /*4dd0*/  @P2 SHF.L.U32 R162, R36, 0x10, RZ ;  /* 0x0000001024a22819 */ /* 0x000fc600000006ff */
[----:B-1----:R-:W-:Y:S01]  /*4de0*/  @P2 FMUL.FTZ R180, R18, R163 ;  /* 0x000000a312b42220 */ /* 0x002fe20000410000 */
[----:B------:R-:W-:Y:S02]  /*4df0*/  @P2 IMAD.U32 R163, R165, 0x10000, RZ ;  /* 0x00010000a5a32824 */ /* 0x000fe400078e00ff */
[----:B------:R-:W-:Y:S01]  /*4e00*/  @P2 FMUL.FTZ R161, R19, R162 ;  /* 0x000000a213a12220 */ /* 0x000fe20000410000 */
[-C--:B------:R-:W-:Y:S01]  /*4e10*/  @P1 FFMA.FTZ R162, R206, R177.reuse, R179 ;  /* 0x000000b1cea21223 */ /* 0x080fe200000100b3 */
[----:B------:R-:W-:Y:S01]  /*4e20*/  SHF.L.U32 R19, R25, 0x10, RZ ;  /* 0x0000001019137819 */ /* 0x000fe200000006ff */
[----:B------:R-:W-:Y:S01]  /*4e30*/  @P2 FFMA.FTZ R121, R180, R178, R121 ;  /* 0x000000b2b4792223 */ /* 0x000fe20000010079 */
[----:B------:R-:W-:Y:S01]  /*4e40*/  @P1 FFMA.FTZ R178, R12, R177, R179 ;  /* 0x000000b10cb21223 */ /* 0x000fe200000100b3 */
[----:B------:R-:W-:Y:S01]  /*4e50*/  @P1 FADD.FTZ R162, R205, -R162 ;  /* 0x800000a2cda21221 */ /* 0x000fe20000010000 */
[----:B------:R-:W-:Y:S02]  /*4e60*/  @P2 F2FP.BF16.F32.PACK_AB R161, RZ, R161 ;  /* 0x000000a1ffa1223e */ /* 0x000fe400000010ff */
[----:B------:R-:W-:Y:S01]  /*4e70*/  @P1 FADD.FTZ R178, R13, -R178 ;  /* 0x800000b20db21221 */ /* 0x000fe20000010000 */
[----:B------:R-:W-:Y:S01]  /*4e80*/  @P1 FFMA.FTZ R19, R21, R162, R19 ;  /* 0x000000a215131223 */ /* 0x000fe20000010013 */
[----:B------:R-:W-:Y:S01]  /*4e90*/  @P2 PRMT R148, R161, 0x7610, R148 ;  /* 0x00007610a1942816 */ /* 0x000fe20000000094 */
[----:B------:R-:W0:Y:S01]  /*4ea0*/  @P2 LDC R162, c[0x0][0x40c] ;  /* 0x00010300ffa22b82 */ /* 0x000e220000000800 */
[----:B------:R-:W-:-:S02]  /*4eb0*/  @P2 SHF.L.U32 R161, R249, 0x10, RZ ;  /* 0x00000010f9a12819 */ /* 0x000fc400000006ff */
[----:B------:R-:W-:-:S03]  /*4ec0*/  F2FP.BF16.F32.PACK_AB R160, R18, R160 ;  /* 0x000000a012a0723e */ /* 0x000fc600000010ff */
[----:B------:R-:W-:Y:S01]  /*4ed0*/  @P2 FMUL.FTZ R180, R180, R161 ;  /* 0x000000a1b4b42220 */ /* 0x000fe20000410000 */
[----:B0-----:R-:W-:Y:S01]  /*4ee0*/  @P2 FMUL.FTZ R161, R19, R162 ;  /* 0x000000a213a12220 */ /* 0x001fe20000410000 */
[----:B------:R-:W-:-:S03]  /*4ef0*/  @P2 SHF.L.U32 R162, R37, 0x10, RZ ;  /* 0x0000001025a22819 */ /* 0x000fc600000006ff */
[----:B------:R-:W-:Y:S02]  /*4f00*/  @P2 FFMA.FTZ R122, R163, R161, R122 ;  /* 0x000000a1a37a2223 */ /* 0x000fe4000001007a */
[----:B------:R-:W-:Y:S01]  /*4f10*/  @P2 FMUL.FTZ R163, R161, R162 ;  /* 0x000000a2a1a32220 */ /* 0x000fe20000410000 */
[----:B------:R-:W-:Y:S02]  /*4f20*/  PRMT R161, R25, 0x7632, R161 ;  /* 0x0000763219a17816 */ /* 0x000fe400000000a1 */
[----:B------:R-:W-:Y:S02]  /*4f30*/  @P2 F2FP.BF16.F32.PACK_AB R162, RZ, R180 ;  /* 0x000000b4ffa2223e */ /* 0x000fe400000010ff */
[----:B------:R-:W-:Y:S01]  /*4f40*/  SHF.L.U32 R161, R161, 0x10, RZ ;  /* 0x00000010a1a17819 */ /* 0x000fe200000006ff */
[----:B------:R-:W0:Y:S01]  /*4f50*/  @P2 LDC R180, c[0x0][0x40c] ;  /* 0x00010300ffb42b82 */ /* 0x000e220000000800 */
[----:B------:R-:W-:Y:S02]  /*4f60*/  @P2 F2FP.BF16.F32.PACK_AB R163, RZ, R163 ;  /* 0x000000a3ffa3223e */ /* 0x000fe400000010ff */
[----:B------:R-:W-:Y:S01]  /*4f70*/  @P2 PRMT R148, R148, 0x5410, R162 ;  /* 0x0000541094942816 */ /* 0x000fe200000000a2 */
[----:B------:R-:W-:Y:S01]  /*4f80*/  @P1 FFMA.FTZ R161, R21, R178, R161 ;  /* 0x000000b215a11223 */ /* 0x000fe200000100a1 */
[----:B------:R-:W-:-:S02]  /*4f90*/  @P2 PRMT R149, R163, 0x7610, R149 ;  /* 0x00007610a3952816 */ /* 0x000fc40000000095 */
[----:B------:R-:W-:Y:S01]  /*4fa0*/  @P2 SHF.L.U32 R163, R250, 0x10, RZ ;  /* 0x00000010faa32819 */ /* 0x000fe200000006ff */
[----:B------:R-:W1:Y:S01]  /*4fb0*/  @P2 LDC R178, c[0x0][0x40c] ;  /* 0x00010300ffb22b82 */ /* 0x000e620000000800 */
[----:B------:R-:W-:-:S04]  /*4fc0*/  @P2 PRMT R162, R165, 0x7632, R162 ;  /* 0x00007632a5a22816 */ /* 0x000fc800000000a2 */
[----:B------:R-:W-:Y:S01]  /*4fd0*/  @P2 SHF.L.U32 R162, R162, 0x10, RZ ;  /* 0x00000010a2a22819 */ /* 0x000fe200000006ff */
[C---:B-1----:R-:W-:Y:S01]  /*4fe0*/  @P2 FMUL.FTZ R178, R161.reuse, R178 ;  /* 0x000000b2a1b22220 */ /* 0x042fe20000410000 */
[----:B------:R-:W-:Y:S02]  /*4ff0*/  F2FP.BF16.F32.PACK_AB R161, R161, R19 ;  /* 0x00000013a1a1723e */ /* 0x000fe400000010ff */
[----:B------:R-:W-:Y:S01]  /*5000*/  PRMT R19, R27, 0x7632, R19 ;  /* 0x000076321b137816 */ /* 0x000fe20000000013 */
[C---:B------:R-:W-:Y:S01]  /*5010*/  @P2 FMUL.FTZ R163, R178.reuse, R163 ;  /* 0x000000a3b2a32220 */ /* 0x040fe20000410000 */
[----:B------:R-:W-:Y:S01]  /*5020*/  @P2 FFMA.FTZ R123, R178, R162, R123 ;  /* 0x000000a2b27b2223 */ /* 0x000fe2000001007b */
[----:B------:R-:W-:Y:S02]  /*5030*/  @P1 FFMA.FTZ R162, R216, R177, R179 ;  /* 0x000000b1d8a21223 */ /* 0x000fe400000100b3 */
[----:B------:R-:W-:Y:S01]  /*5040*/  IMAD.U32 R19, R19, 0x10000, RZ ;  /* 0x0001000013137824 */ /* 0x000fe200078e00ff */
[----:B------:R-:W-:-:S04]  /*5050*/  @P2 F2FP.BF16.F32.PACK_AB R163, RZ, R163 ;  /* 0x000000a3ffa3223e */ /* 0x000fc800000010ff */
[----:B------:R-:W-:Y:S01]  /*5060*/  @P2 PRMT R149, R149, 0x5410, R163 ;  /* 0x0000541095952816 */ /* 0x000fe200000000a3 */
[----:B------:R-:W-:Y:S01]  /*5070*/  @P1 FADD.FTZ R163, R215, -R162 ;  /* 0x800000a2d7a31221 */ /* 0x000fe20000010000 */
[----:B------:R-:W-:-:S05]  /*5080*/  SHF.L.U32 R162, R26, 0x10, RZ ;  /* 0x000000101aa27819 */ /* 0x000fca00000006ff */
[----:B------:R-:W-:Y:S02]  /*5090*/  @P1 FFMA.FTZ R162, R21, R163, R162 ;  /* 0x000000a315a21223 */ /* 0x000fe400000100a2 */
[----:B------:R-:W1:Y:S02]  /*50a0*/  @P2 LDC R163, c[0x0][0x40c] ;  /* 0x00010300ffa32b82 */ /* 0x000e640000000800 */
[----:B-1----:R-:W-:Y:S01]  /*50b0*/  @P2 FMUL.FTZ R178, R162, R163 ;  /* 0x000000a3a2b22220 */ /* 0x002fe20000410000 */
[----:B------:R-:W-:-:S05]  /*50c0*/  @P2 SHF.L.U32 R163, R166, 0x10, RZ ;  /* 0x00000010a6a32819 */ /* 0x000fca00000006ff */
[----:B------:R-:W-:Y:S01]  /*50d0*/  @P2 FFMA.FTZ R124, R163, R178, R124 ;  /* 0x000000b2a37c2223 */ /* 0x000fe2000001007c */
[----:B------:R-:W-:-:S04]  /*50e0*/  @P2 IMAD.U32 R163, R38, 0x10000, RZ ;  /* 0x0001000026a32824 */ /* 0x000fc800078e00ff */
[----:B------:R-:W-:Y:S01]  /*50f0*/  @P2 FMUL.FTZ R163, R178, R163 ;  /* 0x000000a3b2a32220 */ /* 0x000fe20000410000 */
[----:B------:R-:W-:-:S04]  /*5100*/  PRMT R178, R26, 0x7632, R178 ;  /* 0x000076321ab27816 */ /* 0x000fc800000000b2 */
[----:B------:R-:W-:Y:S02]  /*5110*/  @P2 F2FP.BF16.F32.PACK_AB R163, RZ, R163 ;  /* 0x000000a3ffa3223e */ /* 0x000fe400000010ff */
[----:B------:R-:W-:Y:S02]  /*5120*/  SHF.L.U32 R178, R178, 0x10, RZ ;  /* 0x00000010b2b27819 */ /* 0x000fe400000006ff */
[----:B------:R-:W-:Y:S01]  /*5130*/  @P2 PRMT R150, R163, 0x7610, R150 ;  /* 0x00007610a3962816 */ /* 0x000fe20000000096 */
[----:B------:R-:W-:-:S04]  /*5140*/  @P1 FFMA.FTZ R163, R184, R177, R179 ;  /* 0x000000b1b8a31223 */ /* 0x000fc800000100b3 */
[----:B------:R-:W-:-:S04]  /*5150*/  @P1 FADD.FTZ R163, R23, -R163 ;  /* 0x800000a317a31221 */ /* 0x000fc80000010000 */
[----:B------:R-:W-:Y:S01]  /*5160*/  @P1 FFMA.FTZ R178, R21, R163, R178 ;  /* 0x000000a315b21223 */ /* 0x000fe200000100b2 */
[----:B------:R-:W-:-:S03]  /*5170*/  @P2 PRMT R163, R166, 0x7632, R163 ;  /* 0x00007632a6a32816 */ /* 0x000fc600000000a3 */
[C---:B0-----:R-:W-:Y:S01]  /*5180*/  @P2 FMUL.FTZ R180, R178.reuse, R180 ;  /* 0x000000b4b2b42220 */ /* 0x041fe20000410000 */
[----:B------:R-:W-:Y:S02]  /*5190*/  @P2 SHF.L.U32 R163, R163, 0x10, RZ ;  /* 0x00000010a3a32819 */ /* 0x000fe400000006ff */
[----:B------:R-:W-:Y:S01]  /*51a0*/  F2FP.BF16.F32.PACK_AB R162, R178, R162 ;  /* 0x000000a2b2a2723e */ /* 0x000fe200000010ff */
[----:B------:R-:W-:Y:S02]  /*51b0*/  @P1 FFMA.FTZ R178, R228, R177, R179 ;  /* 0x000000b1e4b21223 */ /* 0x000fe400000100b3 */
[----:B------:R-:W-:Y:S01]  /*51c0*/  @P2 FFMA.FTZ R125, R180, R163, R125 ;  /* 0x000000a3b47d2223 */ /* 0x000fe2000001007d */
[----:B------:R-:W-:Y:S01]  /*51d0*/  @P2 SHF.L.U32 R163, R251, 0x10, RZ ;  /* 0x00000010fba32819 */ /* 0x000fe200000006ff */
[----:B------:R-:W-:-:S04]  /*51e0*/  @P1 FADD.FTZ R178, R229, -R178 ;  /* 0x800000b2e5b21221 */ /* 0x000fc80000010000 */
[----:B------:R-:W-:Y:S01]  /*51f0*/  @P2 FMUL.FTZ R163, R180, R163 ;  /* 0x000000a3b4a32220 */ /* 0x000fe20000410000 */
[----:B------:R-:W-:Y:S01]  /*5200*/  @P1 FFMA.FTZ R180, R214, R177, R179 ;  /* 0x000000b1d6b41223 */ /* 0x000fe200000100b3 */
[----:B------:R-:W-:-:S03]  /*5210*/  @P1 FFMA.FTZ R19, R21, R178, R19 ;  /* 0x000000b215131223 */ /* 0x000fc60000010013 */
[----:B------:R-:W-:Y:S01]  /*5220*/  @P2 F2FP.BF16.F32.PACK_AB R163, RZ, R163 ;  /* 0x000000a3ffa3223e */ /* 0x000fe200000010ff */
[----:B------:R-:W-:-:S03]  /*5230*/  @P1 FADD.FTZ R180, R218, -R180 ;  /* 0x800000b4dab41221 */ /* 0x000fc60000010000 */
[----:B------:R-:W-:Y:S02]  /*5240*/  @P2 PRMT R150, R150, 0x5410, R163 ;  /* 0x0000541096962816 */ /* 0x000fe400000000a3 */
[----:B------:R-:W-:-:S05]  /*5250*/  SHF.L.U32 R163, R27, 0x10, RZ ;  /* 0x000000101ba37819 */ /* 0x000fca00000006ff */
[----:B------:R-:W-:Y:S02]  /*5260*/  @P1 FFMA.FTZ R163, R21, R180, R163 ;  /* 0x000000b415a31223 */ /* 0x000fe400000100a3 */
[----:B------:R-:W0:Y:S02]  /*5270*/  @P2 LDC R180, c[0x0][0x40c] ;  /* 0x00010300ffb42b82 */ /* 0x000e240000000800 */
[----:B0-----:R-:W-:Y:S01]  /*5280*/  @P2 FMUL.FTZ R180, R163, R180 ;  /* 0x000000b4a3b42220 */ /* 0x001fe20000410000 */
[----:B------:R-:W-:-:S03]  /*5290*/  F2FP.BF16.F32.PACK_AB R163, R19, R163 ;  /* 0x000000a313a3723e */ /* 0x000fc600000010ff */
[----:B------:R-:W-:Y:S01]  /*52a0*/  @P2 FFMA.FTZ R126, R181, R180, R126 ;  /* 0x000000b4b57e2223 */ /* 0x000fe2000001007e */
[----:B------:R-:W-:-:S05]  /*52b0*/  @P2 SHF.L.U32 R181, R39, 0x10, RZ ;  /* 0x0000001027b52819 */ /* 0x000fca00000006ff */
[----:B------:R-:W-:-:S05]  /*52c0*/  @P2 FMUL.FTZ R180, R180, R181 ;  /* 0x000000b5b4b42220 */ /* 0x000fca0000410000 */
[----:B------:R-:W-:-:S04]  /*52d0*/  @P2 F2FP.BF16.F32.PACK_AB R180, RZ, R180 ;  /* 0x000000b4ffb4223e */ /* 0x000fc800000010ff */
[----:B------:R-:W-:Y:S01]  /*52e0*/  @P2 PRMT R151, R180, 0x7610, R151 ;  /* 0x00007610b4972816 */ /* 0x000fe20000000097 */
[----:B------:R-:W-:Y:S06]  /*52f0*/  @!P2 BRA `(.L_x_337) ;  /* 0x00000014006ca947 */ /* 0x000fec0003800000 */
[----:B------:R-:W-:Y:S01]  /*5300*/  FMUL.FTZ R178, R19, UR12 ;  /* 0x0000000c13b27c20 */ /* 0x000fe20008410000 */
[----:B------:R-:W-:Y:S02]  /*5310*/  SHF.L.U32 R19, R252, 0x10, RZ ;  /* 0x00000010fc137819 */ /* 0x000fe400000006ff */
[----:B------:R-:W-:-:S03]  /*5320*/  PRMT R18, R167, 0x7632, R18 ;  /* 0x00007632a7127816 */ /* 0x000fc60000000012 */
[----:B------:R-:W-:Y:S01]  /*5330*/  FMUL.FTZ R19, R178, R19 ;  /* 0x00000013b2137220 */ /* 0x000fe20000410000 */
[----:B------:R-:W-:-:S04]  /*5340*/  SHF.L.U32 R18, R18, 0x10, RZ ;  /* 0x0000001012127819 */ /* 0x000fc800000006ff */
[----:B------:R-:W-:Y:S01]  /*5350*/  F2FP.BF16.F32.PACK_AB R19, RZ, R19 ;  /* 0x00000013ff13723e */ /* 0x000fe200000010ff */
[----:B------:R-:W-:-:S03]  /*5360*/  FFMA.FTZ R127, R178, R18, R127 ;  /* 0x00000012b27f7223 */ /* 0x000fc6000001007f */
[----:B------:R-:W-:Y:S01]  /*5370*/  PRMT R151, R151, 0x5410, R19 ;  /* 0x0000541097977816 */ /* 0x000fe20000000013 */
[----:B------:R-:W-:Y:S06]  /*5380*/  BRA `(.L_x_337) ;  /* 0x0000001400487947 */ /* 0x000fec0003800000 */
.L_x_336:
[----:B------:R-:W-:Y:S02]  /*5390*/  ISETP.GT.AND P1, PT, R22, RZ, PT ;  /* 0x000000ff1600720c */ /* 0x000fe40003f24270 */
[----:B-----5:R-:W-:Y:S02]  /*53a0*/  @P2 SHF.L.U32 R181, R164, 0x10, RZ ;  /* 0x00000010a4b52819 */ /* 0x020fe400000006ff */
[----:B------:R-:W-:-:S04]  /*53b0*/  PRMT R178, R24, 0x7632, R178 ;  /* 0x0000763218b27816 */ /* 0x000fc800000000b2 */
[----:B------:R-:W-:-:S05]  /*53c0*/  SHF.L.U32 R178, R178, 0x10, RZ ;  /* 0x00000010b2b27819 */ /* 0x000fca00000006ff */
[----:B0-----:R-:W-:-:S04]  /*53d0*/  @P1 FFMA.FTZ R18, R192, R177, R179 ;  /* 0x000000b1c0121223 */ /* 0x001fc800000100b3 */
[----:B------:R-:W-:Y:S01]  /*53e0*/  @P1 FADD.FTZ R19, R191, -R18 ;  /* 0x80000012bf131221 */ /* 0x000fe20000010000 */
[----:B------:R-:W-:-:S05]  /*53f0*/  SHF.L.U32 R18, R24, 0x10, RZ ;  /* 0x0000001018127819 */ /* 0x000fca00000006ff */
[----:B------:R-:W-:Y:S02]  /*5400*/  @P1 FFMA.FTZ R18, R21, R19, R18 ;  /* 0x0000001315121223 */ /* 0x000fe40000010012 */
[----:B------:R-:W0:Y:S02]  /*5410*/  @P2 LDC R19, c[0x0][0x40c] ;  /* 0x00010300ff132b82 */ /* 0x000e240000000800 */
[----:B0-----:R-:W-:Y:S01]  /*5420*/  @P2 FMUL.FTZ R19, R18, R19 ;  /* 0x0000001312132220 */ /* 0x001fe20000410000 */
[----:B------:R-:W-:-:S03]  /*5430*/  @P2 SHF.L.U32 R18, R36, 0x10, RZ ;  /* 0x0000001024122819 */ /* 0x000fc600000006ff */
[-C--:B------:R-:W-:Y:S01]  /*5440*/  @P2 FFMA.FTZ R120, R181, R19.reuse, R120 ;  /* 0x00000013b5782223 */ /* 0x080fe20000010078 */
[----:B------:R-:W-:Y:S01]  /*5450*/  @P2 SHF.L.U32 R181, R165, 0x10, RZ ;  /* 0x00000010a5b52819 */ /* 0x000fe200000006ff */
[----:B------:R-:W-:Y:S01]  /*5460*/  @P2 FMUL.FTZ R19, R18, R19 ;  /* 0x0000001312132220 */ /* 0x000fe20000410000 */
[----:B------:R-:W-:-:S04]  /*5470*/  @P1 FFMA.FTZ R18, R10, R177, R179 ;  /* 0x000000b10a121223 */ /* 0x000fc800000100b3 */
[----:B------:R-:W-:Y:S01]  /*5480*/  @P2 F2FP.BF16.F32.PACK_AB R19, RZ, R19 ;  /* 0x00000013ff13223e */ /* 0x000fe200000010ff */
[----:B------:R-:W-:-:S03]  /*5490*/  @P1 FADD.FTZ R18, R11, -R18 ;  /* 0x800000120b121221 */ /* 0x000fc60000010000 */
[----:B------:R-:W-:Y:S01]  /*54a0*/  @P2 PRMT R148, R19, 0x7610, R148 ;  /* 0x0000761013942816 */ /* 0x000fe20000000094 */
[----:B------:R-:W-:Y:S01]  /*54b0*/  @P1 FFMA.FTZ R178, R21, R18, R178 ;  /* 0x0000001215b21223 */ /* 0x000fe200000100b2 */
[----:B------:R-:W0:Y:S03]  /*54c0*/  @P2 LDC R19, c[0x0][0x40c] ;  /* 0x00010300ff132b82 */ /* 0x000e260000000800 */
[----:B0-----:R-:W-:Y:S01]  /*54d0*/  @P2 FMUL.FTZ R18, R178, R19 ;  /* 0x00000013b2122220 */ /* 0x001fe20000410000 */
[----:B------:R-:W-:Y:S02]  /*54e0*/  @P2 PRMT R19, R164, 0x7632, R19 ;  /* 0x00007632a4132816 */ /* 0x000fe40000000013 */
[----:B------:R-:W-:-:S03]  /*54f0*/  PRMT R178, R25, 0x7632, R178 ;  /* 0x0000763219b27816 */ /* 0x000fc600000000b2 */
[----:B------:R-:W-:Y:S01]  /*5500*/  @P2 IMAD.U32 R19, R19, 0x10000, RZ ;  /* 0x0001000013132824 */ /* 0x000fe200078e00ff */
[----:B------:R-:W-:-:S03]  /*5510*/  SHF.L.U32 R178, R178, 0x10, RZ ;  /* 0x00000010b2b27819 */ /* 0x000fc600000006ff */
[----:B------:R-:W-:Y:S01]  /*5520*/  @P2 FFMA.FTZ R121, R18, R19, R121 ;  /* 0x0000001312792223 */ /* 0x000fe20000010079 */
[----:B------:R-:W-:-:S05]  /*5530*/  @P2 SHF.L.U32 R19, R249, 0x10, RZ ;  /* 0x00000010f9132819 */ /* 0x000fca00000006ff */
[----:B------:R-:W-:-:S05]  /*5540*/  @P2 FMUL.FTZ R18, R19, R18 ;  /* 0x0000001213122220 */ /* 0x000fca0000410000 */
[----:B------:R-:W-:-:S04]  /*5550*/  @P2 F2FP.BF16.F32.PACK_AB R18, RZ, R18 ;  /* 0x00000012ff12223e */ /* 0x000fc800000010ff */
[----:B------:R-:W-:Y:S01]  /*5560*/  @P2 PRMT R148, R148, 0x5410, R18 ;  /* 0x0000541094942816 */ /* 0x000fe20000000012 */
[----:B------:R-:W-:-:S04]  /*5570*/  @P1 FFMA.FTZ R18, R206, R177, R179 ;  /* 0x000000b1ce121223 */ /* 0x000fc800000100b3 */
        /* <DEDUP_REMOVED lines=17> */
[----:B------:R-:W-:Y:S02]  /*5690*/  PRMT R178, R26, 0x7632, R178 ;  /* 0x000076321ab27816 */ /* 0x000fe400000000b2 */
[----:B------:R-:W-:-:S02]  /*56a0*/  @P2 SHF.L.U32 R19, R19, 0x10, RZ ;  /* 0x0000001013132819 */ /* 0x000fc400000006ff */
[----:B------:R-:W-:-:S03]  /*56b0*/  SHF.L.U32 R178, R178, 0x10, RZ ;  /* 0x00000010b2b27819 */ /* 0x000fc600000006ff */
[----:B------:R-:W-:Y:S01]  /*56c0*/  @P2 FFMA.FTZ R123, R18, R19, R123 ;  /* 0x00000013127b2223 */ /* 0x000fe2000001007b */
[----:B------:R-:W-:-:S04]  /*56d0*/  @P2 IMAD.U32 R19, R250, 0x10000, RZ ;  /* 0x00010000fa132824 */ /* 0x000fc800078e00ff */
        /* <DEDUP_REMOVED lines=20> */
[----:B------:R-:W-:-:S04]  /*5820*/  @P2 PRMT R19, R166, 0x7632, R19 ;  /* 0x00007632a6132816 */ /* 0x000fc80000000013 */
[----:B------:R-:W-:-:S05]  /*5830*/  @P2 SHF.L.U32 R19, R19, 0x10, RZ ;  /* 0x0000001013132819 */ /* 0x000fca00000006ff */
[----:B------:R-:W-:Y:S01]  /*5840*/  @P2 FFMA.FTZ R125, R18, R19, R125 ;  /* 0x00000013127d2223 */ /* 0x000fe2000001007d */
[----:B------:R-:W-:-:S05]  /*5850*/  @P2 SHF.L.U32 R19, R251, 0x10, RZ ;  /* 0x00000010fb132819 */ /* 0x000fca00000006ff */
[----:B------:R-:W-:Y:S01]  /*5860*/  @P2 FMUL.FTZ R18, R19, R18 ;  /* 0x0000001213122220 */ /* 0x000fe20000410000 */
[----:B------:R-:W-:-:S04]  /*5870*/  @P1 FFMA.FTZ R19, R214, R177, R179 ;  /* 0x000000b1d6131223 */ /* 0x000fc800000100b3 */
[----:B------:R-:W-:Y:S01]  /*5880*/  @P2 F2FP.BF16.F32.PACK_AB R18, RZ, R18 ;  /* 0x00000012ff12223e */ /* 0x000fe200000010ff */
[----:B------:R-:W-:-:S03]  /*5890*/  @P1 FADD.FTZ R19, R218, -R19 ;  /* 0x80000013da131221 */ /* 0x000fc60000010000 */
[----:B------:R-:W-:Y:S01]  /*58a0*/  @P2 PRMT R150, R150, 0x5410, R18 ;  /* 0x0000541096962816 */ /* 0x000fe20000000012 */
[----:B------:R-:W-:-:S04]  /*58b0*/  IMAD.U32 R18, R27, 0x10000, RZ ;  /* 0x000100001b127824 */ /* 0x000fc800078e00ff */
[----:B------:R-:W-:Y:S02]  /*58c0*/  @P1 FFMA.FTZ R18, R21, R19, R18 ;  /* 0x0000001315121223 */ /* 0x000fe40000010012 */
[----:B------:R-:W0:Y:S02]  /*58d0*/  @P2 LDC R19, c[0x0][0x40c] ;  /* 0x00010300ff132b82 */ /* 0x000e240000000800 */
[----:B0-----:R-:W-:Y:S01]  /*58e0*/  @P2 FMUL.FTZ R19, R18, R19 ;  /* 0x0000001312132220 */ /* 0x001fe20000410000 */
[----:B------:R-:W-:-:S03]  /*58f0*/  @P2 SHF.L.U32 R18, R39, 0x10, RZ ;  /* 0x0000001027122819 */ /* 0x000fc600000006ff */
[-C--:B------:R-:W-:Y:S02]  /*5900*/  @P2 FFMA.FTZ R126, R181, R19.reuse, R126 ;  /* 0x00000013b57e2223 */ /* 0x080fe4000001007e */
[----:B------:R-:W-:-:S05]  /*5910*/  @P2 FMUL.FTZ R19, R18, R19 ;  /* 0x0000001312132220 */ /* 0x000fca0000410000 */
[----:B------:R-:W-:-:S04]  /*5920*/  @P2 F2FP.BF16.F32.PACK_AB R19, RZ, R19 ;  /* 0x00000013ff13223e */ /* 0x000fc800000010ff */
[----:B------:R-:W-:Y:S01]  /*5930*/  @P2 PRMT R151, R19, 0x7610, R151 ;  /* 0x0000761013972816 */ /* 0x000fe20000000097 */
[----:B------:R-:W-:Y:S06]  /*5940*/  @!P2 BRA `(.L_x_337) ;  /* 0x0000000c00d8a947 */ /* 0x000fec0003800000 */
[----:B------:R-:W-:Y:S01]  /*5950*/  PRMT R18, R27, 0x7632, R18 ;  /* 0x000076321b127816 */ /* 0x000fe20000000012 */
[----:B------:R-:W-:Y:S01]  /*5960*/  @P1 FFMA.FTZ R178, R228, R177, R179 ;  /* 0x000000b1e4b21223 */ /* 0x000fe200000100b3 */
[----:B------:R-:W-:Y:S02]  /*5970*/  SHF.L.U32 R19, R252, 0x10, RZ ;  /* 0x00000010fc137819 */ /* 0x000fe400000006ff */
[----:B------:R-:W-:Y:S01]  /*5980*/  SHF.L.U32 R18, R18, 0x10, RZ ;  /* 0x0000001012127819 */ /* 0x000fe200000006ff */
[----:B------:R-:W-:-:S04]  /*5990*/  @P1 FADD.FTZ R178, R229, -R178 ;  /* 0x800000b2e5b21221 */ /* 0x000fc80000010000 */
[----:B------:R-:W-:Y:S01]  /*59a0*/  @P1 FFMA.FTZ R18, R21, R178, R18 ;  /* 0x000000b215121223 */ /* 0x000fe20000010012 */
[----:B------:R-:W-:-:S03]  /*59b0*/  PRMT R178, R167, 0x7632, R178 ;  /* 0x00007632a7b27816 */ /* 0x000fc600000000b2 */
[----:B------:R-:W-:Y:S01]  /*59c0*/  FMUL.FTZ R18, R18, UR12 ;  /* 0x0000000c12127c20 */ /* 0x000fe20008410000 */
[----:B------:R-:W-:-:S05]  /*59d0*/  SHF.L.U32 R178, R178, 0x10, RZ ;  /* 0x00000010b2b27819 */ /* 0x000fca00000006ff */
[----:B------:R-:W-:Y:S01]  /*59e0*/  FFMA.FTZ R127, R18, R178, R127 ;  /* 0x000000b2127f7223 */ /* 0x000fe2000001007f */
[----:B------:R-:W-:-:S05]  /*59f0*/  FMUL.FTZ R18, R19, R18 ;  /* 0x0000001213127220 */ /* 0x000fca0000410000 */
[----:B------:R-:W-:-:S04]  /*5a00*/  F2FP.BF16.F32.PACK_AB R18, RZ, R18 ;  /* 0x00000012ff12723e */ /* 0x000fc800000010ff */
[----:B------:R-:W-:Y:S01]  /*5a10*/  PRMT R151, R151, 0x5410, R18 ;  /* 0x0000541097977816 */ /* 0x000fe20000000012 */
[----:B------:R-:W-:Y:S06]  /*5a20*/  BRA `(.L_x_337) ;  /* 0x0000000c00a07947 */ /* 0x000fec0003800000 */
.L_x_335:
[----:B------:R-:W-:-:S04]  /*5a30*/  UISETP.NE.U32.AND UP0, UPT, UR14, URZ, UPT ;  /* 0x000000ff0e00728c */ /* 0x000fc8000bf05070 */
[----:B------:R-:W-:-:S06]  /*5a40*/  UISETP.NE.AND.EX UP0, UPT, UR15, URZ, UPT, UP0 ;  /* 0x000000ff0f00728c */ /* 0x000fcc000bf05300 */
[----:B------:R-:W-:-:S13]  /*5a50*/  PLOP3.LUT P0, PT, PT, PT, UP0, 0x80, 0x8 ;  /* 0x000000000008781c */ /* 0x000fda0003f0f008 */
[----:B------:R-:W-:Y:S05]  /*5a60*/  @!P0 BRA `(.L_x_338) ;  /* 0x0000000400a88947 */ /* 0x000fea0003800000 */
[----:B0-----:R-:W0:Y:S01]  /*5a70*/  @P2 LDC R19, c[0x0][0x40c] ;  /* 0x00010300ff132b82 */ /* 0x001e220000000800 */
[-CC-:B------:R-:W-:Y:S01]  /*5a80*/  FFMA.FTZ R18, R192, R177.reuse, R179.reuse ;  /* 0x000000b1c0127223 */ /* 0x180fe200000100b3 */
[----:B------:R-:W-:Y:S01]  /*5a90*/  ISETP.GT.AND P1, PT, R22, RZ, PT ;  /* 0x000000ff1600720c */ /* 0x000fe20003f24270 */
[-CC-:B------:R-:W-:Y:S01]  /*5aa0*/  FFMA.FTZ R162, R10, R177.reuse, R179.reuse ;  /* 0x000000b10aa27223 */ /* 0x180fe200000100b3 */
[----:B-----5:R-:W-:Y:S02]  /*5ab0*/  @P2 IMAD.U32 R161, R164, 0x10000, RZ ;  /* 0x00010000a4a12824 */ /* 0x020fe400078e00ff */
[----:B------:R-:W-:Y:S01]  /*5ac0*/  FADD.FTZ R18, R191, -R18 ;  /* 0x80000012bf127221 */ /* 0x000fe20000010000 */
[----:B------:R-:W-:Y:S01]  /*5ad0*/  FFMA.FTZ R178, R206, R177, R179 ;  /* 0x000000b1ceb27223 */ /* 0x000fe200000100b3 */
[----:B------:R-:W-:Y:S01]  /*5ae0*/  FADD.FTZ R162, R11, -R162 ;  /* 0x800000a20ba27221 */ /* 0x000fe20000010000 */
[----:B------:R-:W1:Y:S01]  /*5af0*/  @P2 LDC R163, c[0x0][0x40c] ;  /* 0x00010300ffa32b82 */ /* 0x000e620000000800 */
[----:B------:R-:W-:Y:S01]  /*5b00*/  FMUL.FTZ R160, R21, R18 ;  /* 0x0000001215a07220 */ /* 0x000fe20000410000 */
[----:B------:R-:W-:Y:S01]  /*5b10*/  @P2 SHF.L.U32 R18, R36, 0x10, RZ ;  /* 0x0000001024122819 */ /* 0x000fe200000006ff */
[----:B------:R-:W-:Y:S01]  /*5b20*/  FADD.FTZ R178, R205, -R178 ;  /* 0x800000b2cdb27221 */ /* 0x000fe20000010000 */
[----:B------:R-:W-:-:S02]  /*5b30*/  @P2 SHF.L.U32 R181, R165, 0x10, RZ ;  /* 0x00000010a5b52819 */ /* 0x000fc400000006ff */
[----:B------:R-:W-:Y:S02]  /*5b40*/  FSEL R160, R160, RZ, P1 ;  /* 0x000000ffa0a07208 */ /* 0x000fe40000800000 */
[----:B------:R-:W3:Y:S03]  /*5b50*/  @P2 LDC R180, c[0x0][0x40c] ;  /* 0x00010300ffb42b82 */ /* 0x000ee60000000800 */
[----:B0-----:R-:W-:-:S04]  /*5b60*/  @P2 FMUL.FTZ R19, R19, R160 ;  /* 0x000000a013132220 */ /* 0x001fc80000410000 */
[-C--:B------:R-:W-:Y:S01]  /*5b70*/  @P2 FMUL.FTZ R18, R18, R19.reuse ;  /* 0x0000001312122220 */ /* 0x080fe20000410000 */
[----:B------:R-:W-:Y:S01]  /*5b80*/  @P2 FFMA.FTZ R120, R161, R19, R120 ;  /* 0x00000013a1782223 */ /* 0x000fe20000010078 */
[----:B------:R-:W-:Y:S01]  /*5b90*/  @P2 PRMT R19, R164, 0x7632, R19 ;  /* 0x00007632a4132816 */ /* 0x000fe20000000013 */
[----:B------:R-:W-:Y:S02]  /*5ba0*/  FMUL.FTZ R161, R21, R178 ;  /* 0x000000b215a17220 */ /* 0x000fe40000410000 */
[----:B------:R-:W-:Y:S02]  /*5bb0*/  @P2 F2FP.BF16.F32.PACK_AB R18, RZ, R18 ;  /* 0x00000012ff12223e */ /* 0x000fe400000010ff */
[----:B------:R-:W-:Y:S02]  /*5bc0*/  @P2 SHF.L.U32 R19, R19, 0x10, RZ ;  /* 0x0000001013132819 */ /* 0x000fe400000006ff */
[----:B------:R-:W-:Y:S01]  /*5bd0*/  @P2 PRMT R148, R18, 0x7610, R148 ;  /* 0x0000761012942816 */ /* 0x000fe20000000094 */
[----:B------:R-:W-:-:S02]  /*5be0*/  FMUL.FTZ R18, R21, R162 ;  /* 0x000000a215127220 */ /* 0x000fc40000410000 */
[----:B------:R-:W0:Y:S03]  /*5bf0*/  @P2 LDC R162, c[0x0][0x40c] ;  /* 0x00010300ffa22b82 */ /* 0x000e260000000800 */
[----:B------:R-:W-:-:S04]  /*5c00*/  FSEL R18, R18, RZ, P1 ;  /* 0x000000ff12127208 */ /* 0x000fc80000800000 */
[----:B------:R-:W-:Y:S01]  /*5c10*/  F2FP.BF16.F32.PACK_AB R160, R18, R160 ;  /* 0x000000a012a0723e */ /* 0x000fe200000010ff */
[----:B-1----:R-:W-:-:S04]  /*5c20*/  @P2 FMUL.FTZ R178, R163, R18 ;  /* 0x00000012a3b22220 */ /* 0x002fc80000410000 */
[----:B------:R-:W-:Y:S01]  /*5c30*/  @P2 FFMA.FTZ R121, R178, R19, R121 ;  /* 0x00000013b2792223 */ /* 0x000fe20000010079 */
[----:B------:R-:W-:Y:S02]  /*5c40*/  FSEL R19, R161, RZ, P1 ;  /* 0x000000ffa1137208 */ /* 0x000fe40000800000 */
[----:B------:R-:W-:-:S05]  /*5c50*/  @P2 SHF.L.U32 R161, R249, 0x10, RZ ;  /* 0x00000010f9a12819 */ /* 0x000fca00000006ff */
[----:B------:R-:W-:Y:S01]  /*5c60*/  @P2 FMUL.FTZ R161, R161, R178 ;  /* 0x000000b2a1a12220 */ /* 0x000fe20000410000 */
[----:B------:R-:W-:Y:S01]  /*5c70*/  FFMA.FTZ R178, R12, R177, R179 ;  /* 0x000000b10cb27223 */ /* 0x000fe200000100b3 */
[----:B0-----:R-:W-:Y:S01]  /*5c80*/  @P2 FMUL.FTZ R163, R162, R19 ;  /* 0x00000013a2a32220 */ /* 0x001fe20000410000 */
[----:B------:R-:W-:Y:S02]  /*5c90*/  @P2 SHF.L.U32 R162, R37, 0x10, RZ ;  /* 0x0000001025a22819 */ /* 0x000fe400000006ff */
[----:B------:R-:W-:Y:S01]  /*5ca0*/  FADD.FTZ R178, R13, -R178 ;  /* 0x800000b20db27221 */ /* 0x000fe20000010000 */
[----:B------:R-:W-:Y:S01]  /*5cb0*/  @P2 F2FP.BF16.F32.PACK_AB R161, RZ, R161 ;  /* 0x000000a1ffa1223e */ /* 0x000fe200000010ff */
[-C--:B------:R-:W-:Y:S01]  /*5cc0*/  @P2 FFMA.FTZ R122, R181, R163.reuse, R122 ;  /* 0x000000a3b57a2223 */ /* 0x080fe2000001007a */
[----:B------:R-:W-:Y:S01]  /*5cd0*/  @P2 SHF.L.U32 R181, R167, 0x10, RZ ;  /* 0x00000010a7b52819 */ /* 0x000fe200000006ff */
[----:B------:R-:W-:Y:S01]  /*5ce0*/  @P2 FMUL.FTZ R163, R162, R163 ;  /* 0x000000a3a2a32220 */ /* 0x000fe20000410000 */
[----:B------:R-:W-:Y:S01]  /*5cf0*/  FMUL.FTZ R178, R21, R178 ;  /* 0x000000b215b27220 */ /* 0x000fe20000410000 */
[----:B------:R-:W0:Y:S01]  /*5d00*/  @P2 LDC R162, c[0x0][0x40c] ;  /* 0x00010300ffa22b82 */ /* 0x000e220000000800 */
[----:B------:R-:W-:-:S02]  /*5d10*/  @P2 PRMT R148, R148, 0x5410, R161 ;  /* 0x0000541094942816 */ /* 0x000fc400000000a1 */
[----:B------:R-:W-:Y:S02]  /*5d20*/  @P2 F2FP.BF16.F32.PACK_AB R163, RZ, R163 ;  /* 0x000000a3ffa3223e */ /* 0x000fe400000010ff */
[----:B------:R-:W-:Y:S02]  /*5d30*/  FSEL R161, R178, RZ, P1 ;  /* 0x000000ffb2a17208 */ /* 0x000fe40000800000 */
[----:B------:R-:W-:Y:S02]  /*5d40*/  @P2 PRMT R178, R165, 0x7632, R178 ;  /* 0x00007632a5b22816 */ /* 0x000fe400000000b2 */
[----:B------:R-:W-:Y:S02]  /*5d50*/  @P2 PRMT R149, R163, 0x7610, R149 ;  /* 0x00007610a3952816 */ /* 0x000fe40000000095 */
[----:B------:R-:W-:Y:S02]  /*5d60*/  @P2 SHF.L.U32 R178, R178, 0x10, RZ ;  /* 0x00000010b2b22819 */ /* 0x000fe400000006ff */
[----:B------:R-:W-:Y:S01]  /*5d70*/  @P2 SHF.L.U32 R163, R250, 0x10, RZ ;  /* 0x00000010faa32819 */ /* 0x000fe200000006ff */
[----:B0-----:R-:W-:Y:S01]  /*5d80*/  @P2 FMUL.FTZ R162, R162, R161 ;  /* 0x000000a1a2a22220 */ /* 0x001fe20000410000 */
[----:B------:R-:W-:-:S03]  /*5d90*/  F2FP.BF16.F32.PACK_AB R161, R161, R19 ;  /* 0x00000013a1a1723e */ /* 0x000fc600000010ff */
[----:B------:R-:W-:Y:S01]  /*5da0*/  @P2 FFMA.FTZ R123, R162, R178, R123 ;  /* 0x000000b2a27b2223 */ /* 0x000fe2000001007b */
        /* <DEDUP_REMOVED lines=8> */
[----:B0-----:R-:W-:Y:S01]  /*5e30*/  @P2 FMUL.FTZ R178, R163, R162 ;  /* 0x000000a2a3b22220 */ /* 0x001fe20000410000 */
[----:B------:R-:W-:-:S04]  /*5e40*/  @P2 IMAD.U32 R163, R166, 0x10000, RZ ;  /* 0x00010000a6a32824 */ /* 0x000fc800078e00ff */
        /* <DEDUP_REMOVED lines=11> */
[----:B---3--:R-:W-:Y:S01]  /*5f00*/  @P2 FMUL.FTZ R180, R180, R178 ;  /* 0x000000b2b4b42220 */ /* 0x008fe20000410000 */
[----:B------:R-:W-:Y:S01]  /*5f10*/  @P2 SHF.L.U32 R163, R163, 0x10, RZ ;  /* 0x00000010a3a32819 */ /* 0x000fe200000006ff */
[----:B------:R-:W-:-:S04]  /*5f20*/  FFMA.FTZ R178, R228, R177, R179 ;  /* 0x000000b1e4b27223 */ /* 0x000fc800000100b3 */
[----:B------:R-:W-:Y:S01]  /*5f30*/  @P2 FFMA.FTZ R125, R180, R163, R125 ;  /* 0x000000a3b47d2223 */ /* 0x000fe2000001007d */
[----:B------:R-:W-:Y:S01]  /*5f40*/  @P2 SHF.L.U32 R163, R251, 0x10, RZ ;  /* 0x00000010fba32819 */ /* 0x000fe200000006ff */
[----:B------:R-:W-:-:S04]  /*5f50*/  FADD.FTZ R178, R229, -R178 ;  /* 0x800000b2e5b27221 */ /* 0x000fc80000010000 */
[----:B------:R-:W-:Y:S01]  /*5f60*/  @P2 FMUL.FTZ R163, R163, R180 ;  /* 0x000000b4a3a32220 */ /* 0x000fe20000410000 */
[----:B------:R-:W-:Y:S01]  /*5f70*/  FMUL.FTZ R19, R21, R178 ;  /* 0x000000b215137220 */ /* 0x000fe20000410000 */
[----:B------:R-:W0:Y:S03]  /*5f80*/  @P2 LDC R180, c[0x0][0x40c] ;  /* 0x00010300ffb42b82 */ /* 0x000e260000000800 */
[----:B------:R-:W-:Y:S02]  /*5f90*/  @P2 F2FP.BF16.F32.PACK_AB R163, RZ, R163 ;  /* 0x000000a3ffa3223e */ /* 0x000fe400000010ff */
[----:B------:R-:W-:Y:S02]  /*5fa0*/  FSEL R19, R19, RZ, P1 ;  /* 0x000000ff13137208 */ /* 0x000fe40000800000 */
        /* <DEDUP_REMOVED lines=13> */
[----:B------:R-:W-:Y:S01]  /*6080*/  PRMT R18, R167, 0x7632, R18 ;  /* 0x00007632a7127816 */ /* 0x000fe20000000012 */
[----:B------:R-:W-:Y:S01]  /*6090*/  FMUL.FTZ R178, R19, UR12 ;  /* 0x0000000c13b27c20 */ /* 0x000fe20008410000 */
[----:B------:R-:W-:Y:S02]  /*60a0*/  IMAD.U32 R19, R252, 0x10000, RZ ;  /* 0x00010000fc137824 */ /* 0x000fe400078e00ff */
[----:B------:R-:W-:-:S05]  /*60b0*/  SHF.L.U32 R18, R18, 0x10, RZ ;  /* 0x0000001012127819 */ /* 0x000fca00000006ff */
[----:B------:R-:W-:Y:S01]  /*60c0*/  FFMA.FTZ R127, R178, R18, R127 ;  /* 0x00000012b27f7223 */ /* 0x000fe2000001007f */
[----:B------:R-:W-:-:S05]  /*60d0*/  FMUL.FTZ R178, R19, R178 ;  /* 0x000000b213b27220 */ /* 0x000fca0000410000 */
[----:B------:R-:W-:-:S04]  /*60e0*/  F2FP.BF16.F32.PACK_AB R178, RZ, R178 ;  /* 0x000000b2ffb2723e */ /* 0x000fc800000010ff */
[----:B------:R-:W-:Y:S01]  /*60f0*/  PRMT R151, R151, 0x5410, R178 ;  /* 0x0000541097977816 */ /* 0x000fe200000000b2 */
[----:B------:R-:W-:Y:S06]  /*6100*/  BRA `(.L_x_337) ;  /* 0x0000000400e87947 */ /* 0x000fec0003800000 */
.L_x_338:
[----:B------:R-:W-:Y:S04]  /*6110*/  BSSY.RECONVERGENT B3, `(.L_x_339) ;  /* 0x000000e000037945 */ /* 0x000fe80003800200 */
[----:B------:R-:W-:Y:S05]  /*6120*/  @!P2 BRA `(.L_x_340) ;  /* 0x000000000030a947 */ /* 0x000fea0003800000 */
[----:B0-----:R-:W-:Y:S01]  /*6130*/  FFMA.FTZ R18, R192, R177, R179 ;  /* 0x000000b1c0127223 */ /* 0x001fe200000100b3 */
[----:B------:R-:W-:Y:S02]  /*6140*/  ISETP.GT.AND P1, PT, R22, RZ, PT ;  /* 0x000000ff1600720c */ /* 0x000fe40003f24270 */
[----:B-----5:R-:W-:Y:S01]  /*6150*/  SHF.L.U32 R181, R164, 0x10, RZ ;  /* 0x00000010a4b57819 */ /* 0x020fe200000006ff */
[----:B------:R-:W-:-:S04]  /*6160*/  FADD.FTZ R18, R191, -R18 ;  /* 0x80000012bf127221 */ /* 0x000fc80000010000 */
[----:B------:R-:W-:-:S05]  /*6170*/  FMUL.FTZ R18, R21, R18 ;  /* 0x0000001215127220 */ /* 0x000fca0000410000 */
[----:B------:R-:W-:Y:S02]  /*6180*/  FSEL R19, R18, RZ, P1 ;  /* 0x000000ff12137208 */ /* 0x000fe40000800000 */
[----:B------:R-:W-:-:S03]  /*6190*/  SHF.L.U32 R18, R36, 0x10, RZ ;  /* 0x0000001024127819 */ /* 0x000fc600000006ff */
[----:B------:R-:W-:-:S04]  /*61a0*/  FMUL.FTZ R19, R19, UR12 ;  /* 0x0000000c13137c20 */ /* 0x000fc80008410000 */
[-C--:B------:R-:W-:Y:S01]  /*61b0*/  FFMA.FTZ R120, R181, R19.reuse, R120 ;  /* 0x00000013b5787223 */ /* 0x080fe20000010078 */
[----:B------:R-:W-:-:S05]  /*61c0*/  FMUL.FTZ R19, R18, R19 ;  /* 0x0000001312137220 */ /* 0x000fca0000410000 */
[----:B------:R-:W-:-:S04]  /*61d0*/  F2FP.BF16.F32.PACK_AB R19, RZ, R19 ;  /* 0x00000013ff13723e */ /* 0x000fc800000010ff */
[----:B------:R-:W-:-:S07]  /*61e0*/  PRMT R148, R19, 0x7610, R148 ;  /* 0x0000761013947816 */ /* 0x000fce0000000094 */
.L_x_340:
[----:B------:R-:W-:Y:S05]  /*61f0*/  BSYNC.RECONVERGENT B3 ;  /* 0x0000000000037941 */ /* 0x000fea0003800200 */
.L_x_339:
[----:B------:R-:W-:Y:S04]  /*6200*/  BSSY.RECONVERGENT B3, `(.L_x_341) ;  /* 0x000000f000037945 */ /* 0x000fe80003800200 */
[----:B------:R-:W-:Y:S05]  /*6210*/  @!P2 BRA `(.L_x_342) ;  /* 0x000000000034a947 */ /* 0x000fea0003800000 */
[----:B0-----:R-:W-:Y:S01]  /*6220*/  FFMA.FTZ R18, R10, R177, R179 ;  /* 0x000000b10a127223 */ /* 0x001fe200000100b3 */
[----:B------:R-:W-:-:S03]  /*6230*/  ISETP.GT.AND P1, PT, R22, RZ, PT ;  /* 0x000000ff1600720c */ /* 0x000fc60003f24270 */
[----:B------:R-:W-:-:S04]  /*6240*/  FADD.FTZ R18, R11, -R18 ;  /* 0x800000120b127221 */ /* 0x000fc80000010000 */
[----:B-----5:R-:W-:-:S05]  /*6250*/  FMUL.FTZ R18, R21, R18 ;  /* 0x0000001215127220 */ /* 0x020fca0000410000 */
[----:B------:R-:W-:Y:S02]  /*6260*/  FSEL R19, R18, RZ, P1 ;  /* 0x000000ff12137208 */ /* 0x000fe40000800000 */
[----:B------:R-:W-:-:S03]  /*6270*/  PRMT R18, R164, 0x7632, R18 ;  /* 0x00007632a4127816 */ /* 0x000fc60000000012 */
[----:B------:R-:W-:Y:S01]  /*6280*/  FMUL.FTZ R178, R19, UR12 ;  /* 0x0000000c13b27c20 */ /* 0x000fe20008410000 */
[----:B------:R-:W-:Y:S02]  /*6290*/  SHF.L.U32 R18, R18, 0x10, RZ ;  /* 0x0000001012127819 */ /* 0x000fe400000006ff */
[----:B------:R-:W-:-:S03]  /*62a0*/  SHF.L.U32 R19, R249, 0x10, RZ ;  /* 0x00000010f9137819 */ /* 0x000fc600000006ff */
[----:B------:R-:W-:Y:S02]  /*62b0*/  FFMA.FTZ R121, R178, R18, R121 ;  /* 0x00000012b2797223 */ /* 0x000fe40000010079 */
[----:B------:R-:W-:-:S05]  /*62c0*/  FMUL.FTZ R178, R19, R178 ;  /* 0x000000b213b27220 */ /* 0x000fca0000410000 */
[----:B------:R-:W-:-:S04]  /*62d0*/  F2FP.BF16.F32.PACK_AB R178, RZ, R178 ;  /* 0x000000b2ffb2723e */ /* 0x000fc800000010ff */
[----:B------:R-:W-:-:S07]  /*62e0*/  PRMT R148, R148, 0x5410, R178 ;  /* 0x0000541094947816 */ /* 0x000fce00000000b2 */
.L_x_342:
[----:B------:R-:W-:Y:S05]  /*62f0*/  BSYNC.RECONVERGENT B3 ;  /* 0x0000000000037941 */ /* 0x000fea0003800200 */
.L_x_341:
        /* <DEDUP_REMOVED lines=14> */
.L_x_344:
[----:B------:R-:W-:Y:S05]  /*63e0*/  BSYNC.RECONVERGENT B3 ;  /* 0x0000000000037941 */ /* 0x000fea0003800200 */
.L_x_343:
        /* <DEDUP_REMOVED lines=9> */
[----:B------:R-:W-:Y:S01]  /*6480*/  SHF.L.U32 R19, R250, 0x10, RZ ;  /* 0x00000010fa137819 */ /* 0x000fe200000006ff */
[----:B------:R-:W-:-:S04]  /*6490*/  IMAD.U32 R18, R18, 0x10000, RZ ;  /* 0x0001000012127824 */ /* 0x000fc800078e00ff */
[----:B------:R-:W-:Y:S01]  /*64a0*/  FFMA.FTZ R123, R178, R18, R123 ;  /* 0x00000012b27b7223 */ /* 0x000fe2000001007b */
[----:B------:R-:W-:-:S05]  /*64b0*/  FMUL.FTZ R178, R19, R178 ;  /* 0x000000b213b27220 */ /* 0x000fca0000410000 */
[----:B------:R-:W-:-:S04]  /*64c0*/  F2FP.BF16.F32.PACK_AB R178, RZ, R178 ;  /* 0x000000b2ffb2723e */ /* 0x000fc800000010ff */
[----:B------:R-:W-:-:S07]  /*64d0*/  PRMT R149, R149, 0x5410, R178 ;  /* 0x0000541095957816 */ /* 0x000fce00000000b2 */
.L_x_346:
[----:B------:R-:W-:Y:S05]  /*64e0*/  BSYNC.RECONVERGENT B3 ;  /* 0x0000000000037941 */ /* 0x000fea0003800200 */
.L_x_345:
        /* <DEDUP_REMOVED lines=14> */
.L_x_348:
[----:B------:R-:W-:Y:S05]  /*65d0*/  BSYNC.RECONVERGENT B3 ;  /* 0x0000000000037941 */ /* 0x000fea0003800200 */
.L_x_347:
        /* <DEDUP_REMOVED lines=15> */
.L_x_350:
[----:B------:R-:W-:Y:S05]  /*66d0*/  BSYNC.RECONVERGENT B3 ;  /* 0x0000000000037941 */ /* 0x000fea0003800200 */
.L_x_349:
[----:B------:R-:W-:Y:S04]  /*66e0*/  BSSY.RECONVERGENT B3, `(.L_x_351) ;  /* 0x000000e000037945 */ /* 0x000fe80003800200 */
[----:B------:R-:W-:Y:S05]  /*66f0*/  @!P2 BRA `(.L_x_352) ;  /* 0x000000000030a947 */ /* 0x000fea0003800000 */
[----:B0-----:R-:W-:Y:S01]  /*6700*/  FFMA.FTZ R19, R214, R177, R179 ;  /* 0x000000b1d6137223 */ /* 0x001fe200000100b3 */
[----:B------:R-:W-:Y:S02]  /*6710*/  ISETP.GT.AND P1, PT, R22, RZ, PT ;  /* 0x000000ff1600720c */ /* 0x000fe40003f24270 */
[----:B-----5:R-:W-:Y:S01]  /*6720*/  SHF.L.U32 R181, R167, 0x10, RZ ;  /* 0x00000010a7b57819 */ /* 0x020fe200000006ff */
[----:B------:R-:W-:-:S04]  /*6730*/  FADD.FTZ R18, R218, -R19 ;  /* 0x80000013da127221 */ /* 0x000fc80000010000 */
[----:B------:R-:W-:-:S05]  /*6740*/  FMUL.FTZ R18, R21, R18 ;  /* 0x0000001215127220 */ /* 0x000fca0000410000 */
[----:B------:R-:W-:Y:S01]  /*6750*/  FSEL R19, R18, RZ, P1 ;  /* 0x000000ff12137208 */ /* 0x000fe20000800000 */
[----:B------:R-:W-:-:S04]  /*6760*/  IMAD.U32 R18, R39, 0x10000, RZ ;  /* 0x0001000027127824 */ /* 0x000fc800078e00ff */
[----:B------:R-:W-:-:S04]  /*6770*/  FMUL.FTZ R19, R19, UR12 ;  /* 0x0000000c13137c20 */ /* 0x000fc80008410000 */
[-C--:B------:R-:W-:Y:S01]  /*6780*/  FFMA.FTZ R126, R181, R19.reuse, R126 ;  /* 0x00000013b57e7223 */ /* 0x080fe2000001007e */
[----:B------:R-:W-:-:S05]  /*6790*/  FMUL.FTZ R19, R18, R19 ;  /* 0x0000001312137220 */ /* 0x000fca0000410000 */
[----:B------:R-:W-:-:S04]  /*67a0*/  F2FP.BF16.F32.PACK_AB R19, RZ, R19 ;  /* 0x00000013ff13723e */ /* 0x000fc800000010ff */
[----:B------:R-:W-:-:S07]  /*67b0*/  PRMT R151, R19, 0x7610, R151 ;  /* 0x0000761013977816 */ /* 0x000fce0000000097 */
.L_x_352:
[----:B------:R-:W-:Y:S05]  /*67c0*/  BSYNC.RECONVERGENT B3 ;  /* 0x0000000000037941 */ /* 0x000fea0003800200 */
.L_x_351:
        /* <DEDUP_REMOVED lines=14> */
.L_x_337:
[----:B------:R-:W-:Y:S05]  /*68b0*/  BSYNC.RECONVERGENT B2 ;  /* 0x0000000000027941 */ /* 0x000fea0003800200 */
.L_x_334:
[----:B0-----:R-:W0:Y:S02]  /*68c0*/  @P0 LDC.64 R18, c[0x0][0x478] ;  /* 0x00011e00ff120b82 */ /* 0x001e240000000a00 */
[C---:B0-----:R-:W-:Y:S01]  /*68d0*/  @P0 IMAD.WIDE.U32 R18, R20.reuse, 0x10, R18 ;  /* 0x0000001014120825 */ /* 0x041fe200078e0012 */
[----:B------:R-:W-:-:S04]  /*68e0*/  IADD3 R20, PT, PT, R20, 0x20, RZ ;  /* 0x0000002014147810 */ /* 0x000fc80007ffe0ff */
[----:B------:R0:W-:Y:S02]  /*68f0*/  @P0 STG.E.128 desc[UR6][R18.64], R160 ;  /* 0x000000a012000986 */ /* 0x0001e4000c101d06 */
[----:B0-----:R-:W0:Y:S02]  /*6900*/  @P2 LDC.64 R18, c[0x0][0x468] ;  /* 0x00011a00ff122b82 */ /* 0x001e240000000a00 */
[C---:B0-----:R-:W-:Y:S01]  /*6910*/  @P2 IMAD.WIDE.U32 R18, R176.reuse, 0x10, R18 ;  /* 0x00000010b0122825 */ /* 0x041fe200078e0012 */
[----:B------:R-:W-:-:S04]  /*6920*/  IADD3 R176, PT, PT, R176, 0x20, RZ ;  /* 0x00000020b0b07810 */ /* 0x000fc80007ffe0ff */
[----:B------:R1:W-:Y:S03]  /*6930*/  @P2 STG.E.128 desc[UR6][R18.64], R148 ;  /* 0x0000009412002986 */ /* 0x0003e6000c101d06 */
.L_x_331:
[----:B------:R-:W-:Y:S05]  /*6940*/  BSYNC.RECONVERGENT B1 ;  /* 0x0000000000017941 */ /* 0x000fea0003800200 */
.L_x_330:
[----:B------:R-:W-:Y:S01]  /*6950*/  ISETP.GE.U32.AND P0, PT, R8, 0x60, PT ;  /* 0x000000600800780c */ /* 0x000fe20003f06070 */
[----:B------:R-:W-:-:S12]  /*6960*/  BSSY.RECONVERGENT B1, `(.L_x_353) ;  /* 0x00001d9000017945 */ /* 0x000fd80003800200 */
[----:B------:R-:W-:Y:S05]  /*6970*/  @!P0 BRA `(.L_x_354) ;  /* 0x0000001c005c8947 */ /* 0x000fea0003800000 */
[----:B------:R-:W-:Y:S04]  /*6980*/  BSSY.RECONVERGENT B2, `(.L_x_355) ;  /* 0x0000005000027945 */ /* 0x000fe80003800200 */
[----:B------:R-:W-:Y:S05]  /*6990*/  @!P2 BRA `(.L_x_356) ;  /* 0x00000000000ca947 */ /* 0x000fea0003800000 */
[----:B-----5:R-:W3:Y:S02]  /*69a0*/  LDC.64 R164, c[0x0][0x390] ;  /* 0x0000e400ffa47b82 */ /* 0x020ee40000000a00 */
[----:B---3--:R-:W-:-:S06]  /*69b0*/  IMAD.WIDE.U32 R164, R176, 0x10, R164 ;  /* 0x00000010b0a47825 */ /* 0x008fcc00078e00a4 */
[----:B------:R-:W5:Y:S02]  /*69c0*/  LDG.E.128 R164, desc[UR6][R164.64] ;  /* 0x00000006a4a47981 */ /* 0x000f64000c1e1d00 */
.L_x_356:
[----:B------:R-:W-:Y:S05]  /*69d0*/  BSYNC.RECONVERGENT B2 ;  /* 0x0000000000027941 */ /* 0x000fea0003800200 */
.L_x_355:
        /* <DEDUP_REMOVED lines=9> */
[----:B01----:R-:W0:Y:S01]  /*6a70*/  @P2 LDC R19, c[0x0][0x40c] ;  /* 0x00010300ff132b82 */ /* 0x003e220000000800 */
[----:B-----5:R-:W-:Y:S01]  /*6a80*/  SHF.L.U32 R160, R168, 0x10, RZ ;  /* 0x00000010a8a07819 */ /* 0x020fe200000006ff */
[C---:B------:R-:W-:Y:S01]  /*6a90*/  @P2 IMAD.U32 R161, R164.reuse, 0x10000, RZ ;  /* 0x00010000a4a12824 */ /* 0x040fe200078e00ff */
[----:B------:R-:W-:Y:S02]  /*6aa0*/  @P2 PRMT R178, R164, 0x7632, R178 ;  /* 0x00007632a4b22816 */ /* 0x000fe400000000b2 */
[----:B------:R-:W-:Y:S02]  /*6ab0*/  @P2 SHF.L.U32 R181, R167, 0x10, RZ ;  /* 0x00000010a7b52819 */ /* 0x000fe400000006ff */
[----:B------:R-:W-:Y:S01]  /*6ac0*/  @P2 SHF.L.U32 R178, R178, 0x10, RZ ;  /* 0x00000010b2b22819 */ /* 0x000fe200000006ff */
[----:B------:R-:W1:Y:S04]  /*6ad0*/  @P2 LDC R163, c[0x0][0x40c] ;  /* 0x00010300ffa32b82 */ /* 0x000e680000000800 */
        /* <DEDUP_REMOVED lines=12> */
[----:B------:R-:W-:Y:S01]  /*6ba0*/  @P2 SHF.L.U32 R163, R165, 0x10, RZ ;  /* 0x00000010a5a32819 */ /* 0x000fe200000006ff */
        /* <DEDUP_REMOVED lines=20> */
[----:B------:R-:W-:Y:S01]  /*6cf0*/  @P2 F2FP.BF16.F32.PACK_AB R163, RZ, R163 ;  /* 0x000000a3ffa3223e */ /* 0x000fe200000010ff */
[----:B------:R-:W-:Y:S01]  /*6d00*/  IMAD.U32 R161, R161, 0x10000, RZ ;  /* 0x00010000a1a17824 */ /* 0x000fe200078e00ff */
[----:B------:R-:W-:Y:S01]  /*6d10*/  @P2 PRMT R148, R148, 0x5410, R162 ;  /* 0x0000541094942816 */ /* 0x000fe200000000a2 */
[----:B------:R-:W0:Y:S01]  /*6d20*/  @P2 LDC R180, c[0x0][0x40c] ;  /* 0x00010300ffb42b82 */ /* 0x000e220000000800 */
[----:B------:R-:W-:Y:S01]  /*6d30*/  @P2 PRMT R149, R163, 0x7610, R149 ;  /* 0x00007610a3952816 */ /* 0x000fe20000000095 */
[----:B------:R-:W-:Y:S01]  /*6d40*/  @P1 FFMA.FTZ R161, R21, R178, R161 ;  /* 0x000000b215a11223 */ /* 0x000fe200000100a1 */
[----:B------:R-:W-:-:S02]  /*6d50*/  @P2 SHF.L.U32 R163, R246, 0x10, RZ ;  /* 0x00000010f6a32819 */ /* 0x000fc400000006ff */
[----:B------:R-:W-:-:S03]  /*6d60*/  @P2 PRMT R162, R165, 0x7632, R162 ;  /* 0x00007632a5a22816 */ /* 0x000fc600000000a2 */
[----:B------:R-:W1:Y:S01]  /*6d70*/  @P2 LDC R178, c[0x0][0x40c] ;  /* 0x00010300ffb22b82 */ /* 0x000e620000000800 */
[----:B------:R-:W-:Y:S01]  /*6d80*/  @P2 SHF.L.U32 R162, R162, 0x10, RZ ;  /* 0x00000010a2a22819 */ /* 0x000fe200000006ff */
[C---:B-1----:R-:W-:Y:S01]  /*6d90*/  @P2 FMUL.FTZ R178, R161.reuse, R178 ;  /* 0x000000b2a1b22220 */ /* 0x042fe20000410000 */
[----:B------:R-:W-:Y:S02]  /*6da0*/  F2FP.BF16.F32.PACK_AB R161, R161, R19 ;  /* 0x00000013a1a1723e */ /* 0x000fe400000010ff */
[----:B------:R-:W-:Y:S01]  /*6db0*/  PRMT R19, R171, 0x7632, R19 ;  /* 0x00007632ab137816 */ /* 0x000fe20000000013 */
[C---:B------:R-:W-:Y:S01]  /*6dc0*/  @P2 FMUL.FTZ R163, R178.reuse, R163 ;  /* 0x000000a3b2a32220 */ /* 0x040fe20000410000 */
[----:B------:R-:W-:Y:S01]  /*6dd0*/  @P2 FFMA.FTZ R131, R178, R162, R131 ;  /* 0x000000a2b2832223 */ /* 0x000fe20000010083 */
[----:B------:R-:W-:Y:S02]  /*6de0*/  SHF.L.U32 R162, R170, 0x10, RZ ;  /* 0x00000010aaa27819 */ /* 0x000fe400000006ff */
[----:B------:R-:W-:-:S02]  /*6df0*/  SHF.L.U32 R19, R19, 0x10, RZ ;  /* 0x0000001013137819 */ /* 0x000fc400000006ff */
[----:B------:R-:W-:-:S04]  /*6e00*/  @P2 F2FP.BF16.F32.PACK_AB R163, RZ, R163 ;  /* 0x000000a3ffa3223e */ /* 0x000fc800000010ff */
[----:B------:R-:W-:Y:S01]  /*6e10*/  @P2 PRMT R149, R149, 0x5410, R163 ;  /* 0x0000541095952816 */ /* 0x000fe200000000a3 */
[----:B------:R-:W-:-:S04]  /*6e20*/  @P1 FFMA.FTZ R163, R213, R177, R179 ;  /* 0x000000b1d5a31223 */ /* 0x000fc800000100b3 */
[----:B------:R-:W-:-:S04]  /*6e30*/  @P1 FADD.FTZ R163, R212, -R163 ;  /* 0x800000a3d4a31221 */ /* 0x000fc80000010000 */
[----:B------:R-:W-:Y:S02]  /*6e40*/  @P1 FFMA.FTZ R162, R21, R163, R162 ;  /* 0x000000a315a21223 */ /* 0x000fe400000100a2 */
[----:B------:R-:W1:Y:S02]  /*6e50*/  @P2 LDC R163, c[0x0][0x40c] ;  /* 0x00010300ffa32b82 */ /* 0x000e640000000800 */
[----:B-1----:R-:W-:Y:S01]  /*6e60*/  @P2 FMUL.FTZ R178, R162, R163 ;  /* 0x000000a3a2b22220 */ /* 0x002fe20000410000 */
[----:B------:R-:W-:-:S05]  /*6e70*/  @P2 SHF.L.U32 R163, R166, 0x10, RZ ;  /* 0x00000010a6a32819 */ /* 0x000fca00000006ff */
[----:B------:R-:W-:Y:S01]  /*6e80*/  @P2 FFMA.FTZ R132, R163, R178, R132 ;  /* 0x000000b2a3842223 */ /* 0x000fe20000010084 */
[----:B------:R-:W-:-:S05]  /*6e90*/  @P2 SHF.L.U32 R163, R46, 0x10, RZ ;  /* 0x000000102ea32819 */ /* 0x000fca00000006ff */
        /* <DEDUP_REMOVED lines=10> */
[----:B------:R-:W-:Y:S01]  /*6f40*/  F2FP.BF16.F32.PACK_AB R162, R178, R162 ;  /* 0x000000a2b2a2723e */ /* 0x000fe200000010ff */
[----:B------:R-:W-:Y:S02]  /*6f50*/  @P2 IMAD.U32 R163, R163, 0x10000, RZ ;  /* 0x00010000a3a32824 */ /* 0x000fe400078e00ff */
        /* <DEDUP_REMOVED lines=22> */
[----:B------:R-:W-:Y:S01]  /*70c0*/  IMAD.U32 R19, R248, 0x10000, RZ ;  /* 0x00010000f8137824 */ /* 0x000fe200078e00ff */
[----:B------:R-:W-:-:S03]  /*70d0*/  PRMT R18, R167, 0x7632, R18 ;  /* 0x00007632a7127816 */ /* 0x000fc60000000012 */
[----:B------:R-:W-:Y:S01]  /*70e0*/  FMUL.FTZ R19, R178, R19 ;  /* 0x00000013b2137220 */ /* 0x000fe20000410000 */
[----:B------:R-:W-:-:S04]  /*70f0*/  SHF.L.U32 R18, R18, 0x10, RZ ;  /* 0x0000001012127819 */ /* 0x000fc800000006ff */
[----:B------:R-:W-:Y:S01]  /*7100*/  F2FP.BF16.F32.PACK_AB R19, RZ, R19 ;  /* 0x00000013ff13723e */ /* 0x000fe200000010ff */
[----:B------:R-:W-:-:S03]  /*7110*/  FFMA.FTZ R135, R178, R18, R135 ;  /* 0x00000012b2877223 */ /* 0x000fc60000010087 */
[----:B------:R-:W-:Y:S01]  /*7120*/  PRMT R151, R151, 0x5410, R19 ;  /* 0x0000541097977816 */ /* 0x000fe20000000013 */
[----:B------:R-:W-:Y:S06]  /*7130*/  BRA `(.L_x_360) ;  /* 0x0000001400487947 */ /* 0x000fec0003800000 */
.L_x_359:
[----:B------:R-:W-:Y:S02]  /*7140*/  ISETP.GT.AND P1, PT, R22, RZ, PT ;  /* 0x000000ff1600720c */ /* 0x000fe40003f24270 */
[----:B-----5:R-:W-:Y:S02]  /*7150*/  @P2 SHF.L.U32 R181, R164, 0x10, RZ ;  /* 0x00000010a4b52819 */ /* 0x020fe400000006ff */
[----:B------:R-:W-:-:S04]  /*7160*/  PRMT R178, R168, 0x7632, R178 ;  /* 0x00007632a8b27816 */ /* 0x000fc800000000b2 */
[----:B------:R-:W-:-:S05]  /*7170*/  SHF.L.U32 R178, R178, 0x10, RZ ;  /* 0x00000010b2b27819 */ /* 0x000fca00000006ff */
[----:B01----:R-:W-:-:S04]  /*7180*/  @P1 FFMA.FTZ R18, R190, R177, R179 ;  /* 0x000000b1be121223 */ /* 0x003fc800000100b3 */
        /* <DEDUP_REMOVED lines=27> */
[----:B------:R-:W-:-:S04]  /*7340*/  IMAD.U32 R18, R169, 0x10000, RZ ;  /* 0x00010000a9127824 */ /* 0x000fc800078e00ff */
[----:B------:R-:W-:Y:S02]  /*7350*/  @P1 FFMA.FTZ R18, R21, R19, R18 ;  /* 0x0000001315121223 */ /* 0x000fe40000010012 */
[----:B------:R-:W0:Y:S02]  /*7360*/  @P2 LDC R19, c[0x0][0x40c] ;  /* 0x00010300ff132b82 */ /* 0x000e240000000800 */
[----:B0-----:R-:W-:Y:S01]  /*7370*/  @P2 FMUL.FTZ R19, R18, R19 ;  /* 0x0000001312132220 */ /* 0x001fe20000410000 */
[----:B------:R-:W-:-:S03]  /*7380*/  @P2 SHF.L.U32 R18, R45, 0x10, RZ ;  /* 0x000000102d122819 */ /* 0x000fc600000006ff */
[-C--:B------:R-:W-:Y:S01]  /*7390*/  @P2 FFMA.FTZ R130, R181, R19.reuse, R130 ;  /* 0x00000013b5822223 */ /* 0x080fe20000010082 */
[----:B------:R-:W-:Y:S02]  /*73a0*/  @P2 IMAD.U32 R181, R166, 0x10000, RZ ;  /* 0x00010000a6b52824 */ /* 0x000fe400078e00ff */
        /* <DEDUP_REMOVED lines=25> */
[----:B------:R-:W-:-:S04]  /*7540*/  PRMT R18, R170, 0x7632, R18 ;  /* 0x00007632aa127816 */ /* 0x000fc80000000012 */
[----:B------:R-:W-:Y:S02]  /*7550*/  @P2 F2FP.BF16.F32.PACK_AB R19, RZ, R19 ;  /* 0x00000013ff13223e */ /* 0x000fe400000010ff */
[----:B------:R-:W-:Y:S02]  /*7560*/  SHF.L.U32 R18, R18, 0x10, RZ ;  /* 0x0000001012127819 */ /* 0x000fe400000006ff */
[----:B------:R-:W-:Y:S01]  /*7570*/  @P2 PRMT R150, R19, 0x7610, R150 ;  /* 0x0000761013962816 */ /* 0x000fe20000000096 */
[----:B------:R-:W-:-:S04]  /*7580*/  @P1 FFMA.FTZ R19, R187, R177, R179 ;  /* 0x000000b1bb131223 */ /* 0x000fc800000100b3 */
[----:B------:R-:W-:-:S04]  /*7590*/  @P1 FADD.FTZ R19, R188, -R19 ;  /* 0x80000013bc131221 */ /* 0x000fc80000010000 */
[----:B------:R-:W-:Y:S02]  /*75a0*/  @P1 FFMA.FTZ R18, R21, R19, R18 ;  /* 0x0000001315121223 */ /* 0x000fe40000010012 */
[----:B------:R-:W0:Y:S02]  /*75b0*/  @P2 LDC R19, c[0x0][0x40c] ;  /* 0x00010300ff132b82 */ /* 0x000e240000000800 */
[----:B0-----:R-:W-:Y:S01]  /*75c0*/  @P2 FMUL.FTZ R18, R18, R19 ;  /* 0x0000001312122220 */ /* 0x001fe20000410000 */
[----:B------:R-:W-:-:S04]  /*75d0*/  @P2 PRMT R19, R166, 0x7632, R19 ;  /* 0x00007632a6132816 */ /* 0x000fc80000000013 */
[----:B------:R-:W-:-:S05]  /*75e0*/  @P2 SHF.L.U32 R19, R19, 0x10, RZ ;  /* 0x0000001013132819 */ /* 0x000fca00000006ff */
        /* <DEDUP_REMOVED lines=11> */
[----:B------:R-:W-:-:S03]  /*76a0*/  @P2 IMAD.U32 R18, R47, 0x10000, RZ ;  /* 0x000100002f122824 */ /* 0x000fc600078e00ff */
[-C--:B------:R-:W-:Y:S01]  /*76b0*/  @P2 FFMA.FTZ R134, R181, R19.reuse, R134 ;  /* 0x00000013b5862223 */ /* 0x080fe20000010086 */
        /* <DEDUP_REMOVED lines=18> */
.L_x_358:
[----:B------:R-:W-:-:S04]  /*77e0*/  UISETP.NE.U32.AND UP0, UPT, UR14, URZ, UPT ;  /* 0x000000ff0e00728c */ /* 0x000fc8000bf05070 */
[----:B------:R-:W-:-:S06]  /*77f0*/  UISETP.NE.AND.EX UP0, UPT, UR15, URZ, UPT, UP0 ;  /* 0x000000ff0f00728c */ /* 0x000fcc000bf05300 */
[----:B------:R-:W-:-:S13]  /*7800*/  PLOP3.LUT P0, PT, PT, PT, UP0, 0x80, 0x8 ;  /* 0x000000000008781c */ /* 0x000fda0003f0f008 */
[----:B------:R-:W-:Y:S05]  /*7810*/  @!P0 BRA `(.L_x_361) ;  /* 0x0000000400a88947 */ /* 0x000fea0003800000 */
[----:B01----:R-:W0:Y:S01]  /*7820*/  @P2 LDC R19, c[0x0][0x40c] ;  /* 0x00010300ff132b82 */ /* 0x003e220000000800 */
[-CC-:B------:R-:W-:Y:S01]  /*7830*/  FFMA.FTZ R18, R190, R177.reuse, R179.reuse ;  /* 0x000000b1be127223 */ /* 0x180fe200000100b3 */
[----:B------:R-:W-:Y:S01]  /*7840*/  ISETP.GT.AND P1, PT, R22, RZ, PT ;  /* 0x000000ff1600720c */ /* 0x000fe20003f24270 */
[-CC-:B------:R-:W-:Y:S01]  /*7850*/  FFMA.FTZ R162, R14, R177.reuse, R179.reuse ;  /* 0x000000b10ea27223 */ /* 0x180fe200000100b3 */
[----:B-----5:R-:W-:Y:S01]  /*7860*/  @P2 SHF.L.U32 R161, R164, 0x10, RZ ;  /* 0x00000010a4a12819 */ /* 0x020fe200000006ff */
        /* <DEDUP_REMOVED lines=24> */
[----:B------:R-:W-:Y:S01]  /*79f0*/  FSEL R19, R161, RZ, P1 ;  /* 0x000000ffa1137208 */ /* 0x000fe20000800000 */
[----:B------:R-:W-:-:S04]  /*7a00*/  @P2 IMAD.U32 R161, R245, 0x10000, RZ ;  /* 0x00010000f5a12824 */ /* 0x000fc800078e00ff */
[----:B------:R-:W-:Y:S01]  /*7a10*/  @P2 FMUL.FTZ R161, R161, R178 ;  /* 0x000000b2a1a12220 */ /* 0x000fe20000410000 */
[----:B------:R-:W-:-:S04]  /*7a20*/  FFMA.FTZ R178, R16, R177, R179 ;  /* 0x000000b110b27223 */ /* 0x000fc800000100b3 */
[----:B------:R-:W-:Y:S01]  /*7a30*/  FADD.FTZ R178, R17, -R178 ;  /* 0x800000b211b27221 */ /* 0x000fe20000010000 */
[----:B0-----:R-:W-:Y:S01]  /*7a40*/  @P2 FMUL.FTZ R163, R162, R19 ;  /* 0x00000013a2a32220 */ /* 0x001fe20000410000 */
[----:B------:R-:W-:Y:S02]  /*7a50*/  @P2 SHF.L.U32 R162, R45, 0x10, RZ ;  /* 0x000000102da22819 */ /* 0x000fe400000006ff */
[----:B------:R-:W-:Y:S01]  /*7a60*/  @P2 F2FP.BF16.F32.PACK_AB R161, RZ, R161 ;  /* 0x000000a1ffa1223e */ /* 0x000fe200000010ff */
[-C--:B------:R-:W-:Y:S01]  /*7a70*/  @P2 FFMA.FTZ R130, R181, R163.reuse, R130 ;  /* 0x000000a3b5822223 */ /* 0x080fe20000010082 */
[----:B------:R-:W-:Y:S01]  /*7a80*/  FMUL.FTZ R178, R21, R178 ;  /* 0x000000b215b27220 */ /* 0x000fe20000410000 */
[----:B------:R-:W-:Y:S01]  /*7a90*/  @P2 FMUL.FTZ R163, R162, R163 ;  /* 0x000000a3a2a32220 */ /* 0x000fe20000410000 */
[----:B------:R-:W-:Y:S01]  /*7aa0*/  @P2 PRMT R148, R148, 0x5410, R161 ;  /* 0x0000541094942816 */ /* 0x000fe200000000a1 */
[----:B------:R-:W0:Y:S01]  /*7ab0*/  @P2 LDC R162, c[0x0][0x40c] ;  /* 0x00010300ffa22b82 */ /* 0x000e220000000800 */
[----:B------:R-:W-:Y:S01]  /*7ac0*/  FFMA.FTZ R181, R213, R177, R179 ;  /* 0x000000b1d5b57223 */ /* 0x000fe200000100b3 */
[----:B------:R-:W-:-:S02]  /*7ad0*/  FSEL R161, R178, RZ, P1 ;  /* 0x000000ffb2a17208 */ /* 0x000fc40000800000 */
[----:B------:R-:W-:Y:S02]  /*7ae0*/  @P2 F2FP.BF16.F32.PACK_AB R163, RZ, R163 ;  /* 0x000000a3ffa3223e */ /* 0x000fe400000010ff */
        /* <DEDUP_REMOVED lines=11> */
[----:B------:R-:W-:Y:S01]  /*7ba0*/  FADD.FTZ R162, R212, -R181 ;  /* 0x800000b5d4a27221 */ /* 0x000fe20000010000 */
[----:B------:R-:W-:-:S03]  /*7bb0*/  @P2 SHF.L.U32 R181, R167, 0x10, RZ ;  /* 0x00000010a7b52819 */ /* 0x000fc600000006ff */
[----:B------:R-:W-:-:S05]  /*7bc0*/  FMUL.FTZ R162, R21, R162 ;  /* 0x000000a215a27220 */ /* 0x000fca0000410000 */
[----:B------:R-:W-:-:S05]  /*7bd0*/  FSEL R162, R162, RZ, P1 ;  /* 0x000000ffa2a27208 */ /* 0x000fca0000800000 */
[----:B0-----:R-:W-:Y:S01]  /*7be0*/  @P2 FMUL.FTZ R178, R163, R162 ;  /* 0x000000a2a3b22220 */ /* 0x001fe20000410000 */
[----:B------:R-:W-:-:S05]  /*7bf0*/  @P2 SHF.L.U32 R163, R166, 0x10, RZ ;  /* 0x00000010a6a32819 */ /* 0x000fca00000006ff */
        /* <DEDUP_REMOVED lines=12> */
[----:B------:R-:W-:Y:S01]  /*7cc0*/  FFMA.FTZ R178, R230, R177, R179 ;  /* 0x000000b1e6b27223 */ /* 0x000fe200000100b3 */
[----:B------:R-:W-:-:S03]  /*7cd0*/  @P2 IMAD.U32 R163, R163, 0x10000, RZ ;  /* 0x00010000a3a32824 */ /* 0x000fc600078e00ff */
[----:B------:R-:W-:Y:S01]  /*7ce0*/  FADD.FTZ R178, R231, -R178 ;  /* 0x800000b2e7b27221 */ /* 0x000fe20000010000 */
[----:B------:R-:W-:Y:S01]  /*7cf0*/  @P2 FFMA.FTZ R133, R180, R163, R133 ;  /* 0x000000a3b4852223 */ /* 0x000fe20000010085 */
[----:B------:R-:W-:Y:S02]  /*7d00*/  @P2 SHF.L.U32 R163, R247, 0x10, RZ ;  /* 0x00000010f7a32819 */ /* 0x000fe400000006ff */
[----:B------:R-:W-:-:S03]  /*7d10*/  FMUL.FTZ R19, R21, R178 ;  /* 0x000000b215137220 */ /* 0x000fc60000410000 */
[----:B------:R-:W-:Y:S02]  /*7d20*/  @P2 FMUL.FTZ R163, R163, R180 ;  /* 0x000000b4a3a32220 */ /* 0x000fe40000410000 */
[----:B------:R-:W0:Y:S01]  /*7d30*/  @P2 LDC R180, c[0x0][0x40c] ;  /* 0x00010300ffb42b82 */ /* 0x000e220000000800 */
[----:B------:R-:W-:Y:S02]  /*7d40*/  FSEL R19, R19, RZ, P1 ;  /* 0x000000ff13137208 */ /* 0x000fe40000800000 */
        /* <DEDUP_REMOVED lines=16> */
[----:B------:R-:W-:Y:S02]  /*7e50*/  SHF.L.U32 R19, R248, 0x10, RZ ;  /* 0x00000010f8137819 */ /* 0x000fe400000006ff */
[----:B------:R-:W-:-:S05]  /*7e60*/  SHF.L.U32 R18, R18, 0x10, RZ ;  /* 0x0000001012127819 */ /* 0x000fca00000006ff */
[----:B------:R-:W-:Y:S01]  /*7e70*/  FFMA.FTZ R135, R178, R18, R135 ;  /* 0x00000012b2877223 */ /* 0x000fe20000010087 */
[----:B------:R-:W-:-:S05]  /*7e80*/  FMUL.FTZ R178, R19, R178 ;  /* 0x000000b213b27220 */ /* 0x000fca0000410000 */
[----:B------:R-:W-:-:S04]  /*7e90*/  F2FP.BF16.F32.PACK_AB R178, RZ, R178 ;  /* 0x000000b2ffb2723e */ /* 0x000fc800000010ff */
[----:B------:R-:W-:Y:S01]  /*7ea0*/  PRMT R151, R151, 0x5410, R178 ;  /* 0x0000541097977816 */ /* 0x000fe200000000b2 */
[----:B------:R-:W-:Y:S06]  /*7eb0*/  BRA `(.L_x_360) ;  /* 0x0000000400e87947 */ /* 0x000fec0003800000 */
.L_x_361:
[----:B------:R-:W-:Y:S04]  /*7ec0*/  BSSY.RECONVERGENT B3, `(.L_x_362) ;  /* 0x000000e000037945 */ /* 0x000fe80003800200 */
[----:B------:R-:W-:Y:S05]  /*7ed0*/  @!P2 BRA `(.L_x_363) ;  /* 0x000000000030a947 */ /* 0x000fea0003800000 */
[----:B01----:R-:W-:Y:S01]  /*7ee0*/  FFMA.FTZ R18, R190, R177, R179 ;  /* 0x000000b1be127223 */ /* 0x003fe200000100b3 */
        /* <DEDUP_REMOVED lines=11> */
.L_x_363:
[----:B------:R-:W-:Y:S05]  /*7fa0*/  BSYNC.RECONVERGENT B3 ;  /* 0x0000000000037941 */ /* 0x000fea0003800200 */
.L_x_362:
[----:B------:R-:W-:Y:S04]  /*7fb0*/  BSSY.RECONVERGENT B3, `(.L_x_364) ;  /* 0x000000f000037945 */ /* 0x000fe80003800200 */
[----:B------:R-:W-:Y:S05]  /*7fc0*/  @!P2 BRA `(.L_x_365) ;  /* 0x000000000034a947 */ /* 0x000fea0003800000 */
[----:B01----:R-:W-:Y:S01]  /*7fd0*/  FFMA.FTZ R18, R14, R177, R179 ;  /* 0x000000b10e127223 */ /* 0x003fe200000100b3 */
        /* <DEDUP_REMOVED lines=12> */
.L_x_365:
[----:B------:R-:W-:Y:S05]  /*80a0*/  BSYNC.RECONVERGENT B3 ;  /* 0x0000000000037941 */ /* 0x000fea0003800200 */
.L_x_364:
[----:B------:R-:W-:Y:S04]  /*80b0*/  BSSY.RECONVERGENT B3, `(.L_x_366) ;  /* 0x000000e000037945 */ /* 0x000fe80003800200 */
[----:B------:R-:W-:Y:S05]  /*80c0*/  @!P2 BRA `(.L_x_367) ;  /* 0x000000000030a947 */ /* 0x000fea0003800000 */
[----:B01----:R-:W-:Y:S01]  /*80d0*/  FFMA.FTZ R18, R204, R177, R179 ;  /* 0x000000b1cc127223 */ /* 0x003fe200000100b3 */
        /* <DEDUP_REMOVED lines=11> */
.L_x_367:
[----:B------:R-:W-:Y:S05]  /*8190*/  BSYNC.RECONVERGENT B3 ;  /* 0x0000000000037941 */ /* 0x000fea0003800200 */
.L_x_366:
        /* <DEDUP_REMOVED lines=15> */
.L_x_369:
[----:B------:R-:W-:Y:S05]  /*8290*/  BSYNC.RECONVERGENT B3 ;  /* 0x0000000000037941 */ /* 0x000fea0003800200 */
.L_x_368:
[----:B------:R-:W-:Y:S04]  /*82a0*/  BSSY.RECONVERGENT B3, `(.L_x_370) ;  /* 0x000000e000037945 */ /* 0x000fe80003800200 */
[----:B------:R-:W-:Y:S05]  /*82b0*/  @!P2 BRA `(.L_x_371) ;  /* 0x000000000030a947 */ /* 0x000fea0003800000 */
[----:B01----:R-:W-:Y:S01]  /*82c0*/  FFMA.FTZ R19, R213, R177, R179 ;  /* 0x000000b1d5137223 */ /* 0x003fe200000100b3 */
[----:B------:R-:W-:Y:S01]  /*82d0*/  ISETP.GT.AND P1, PT, R22, RZ, PT ;  /* 0x000000ff1600720c */ /* 0x000fe20003f24270 */
[----:B-----5:R-:W-:Y:S02]  /*82e0*/  IMAD.U32 R181, R166, 0x10000, RZ ;  /* 0x00010000a6b57824 */ /* 0x020fe400078e00ff */
        /* <DEDUP_REMOVED lines=9> */
.L_x_371:
[----:B------:R-:W-:Y:S05]  /*8380*/  BSYNC.RECONVERGENT B3 ;  /* 0x0000000000037941 */ /* 0x000fea0003800200 */
.L_x_370:
        /* <DEDUP_REMOVED lines=15> */
.L_x_373:
[----:B------:R-:W-:Y:S05]  /*8480*/  BSYNC.RECONVERGENT B3 ;  /* 0x0000000000037941 */ /* 0x000fea0003800200 */
.L_x_372:
        /* <DEDUP_REMOVED lines=14> */
.L_x_375:
[----:B------:R-:W-:Y:S05]  /*8570*/  BSYNC.RECONVERGENT B3 ;  /* 0x0000000000037941 */ /* 0x000fea0003800200 */
.L_x_374:
        /* <DEDUP_REMOVED lines=14> */
.L_x_360:
[----:B------:R-:W-:Y:S05]  /*8660*/  BSYNC.RECONVERGENT B2 ;  /* 0x0000000000027941 */ /* 0x000fea0003800200 */
.L_x_357:
[----:B01----:R-:W0:Y:S02]  /*8670*/  @P0 LDC.64 R18, c[0x0][0x478] ;  /* 0x00011e00ff120b82 */ /* 0x003e240000000a00 */
[C---:B0-----:R-:W-:Y:S01]  /*8680*/  @P0 IMAD.WIDE.U32 R18, R20.reuse, 0x10, R18 ;  /* 0x0000001014120825 */ /* 0x041fe200078e0012 */
[----:B------:R-:W-:-:S04]  /*8690*/  IADD3 R20, PT, PT, R20, 0x20, RZ ;  /* 0x0000002014147810 */ /* 0x000fc80007ffe0ff */
[----:B------:R0:W-:Y:S02]  /*86a0*/  @P0 STG.E.128 desc[UR6][R18.64], R160 ;  /* 0x000000a012000986 */ /* 0x0001e4000c101d06 */
[----:B0-----:R-:W0:Y:S02]  /*86b0*/  @P2 LDC.64 R18, c[0x0][0x468] ;  /* 0x00011a00ff122b82 */ /* 0x001e240000000a00 */
[C---:B0-----:R-:W-:Y:S01]  /*86c0*/  @P2 IMAD.WIDE.U32 R18, R176.reuse, 0x10, R18 ;  /* 0x00000010b0122825 */ /* 0x041fe200078e0012 */
[----:B------:R-:W-:-:S04]  /*86d0*/  IADD3 R176, PT, PT, R176, 0x20, RZ ;  /* 0x00000020b0b07810 */ /* 0x000fc80007ffe0ff */
[----:B------:R3:W-:Y:S03]  /*86e0*/  @P2 STG.E.128 desc[UR6][R18.64], R148 ;  /* 0x0000009412002986 */ /* 0x0007e6000c101d06 */
.L_x_354:
[----:B------:R-:W-:Y:S05]  /*86f0*/  BSYNC.RECONVERGENT B1 ;  /* 0x0000000000017941 */ /* 0x000fea0003800200 */
.L_x_353:
[----:B------:R-:W-:Y:S01]  /*8700*/  ISETP.GE.U32.AND P0, PT, R8, 0x80, PT ;  /* 0x000000800800780c */ /* 0x000fe20003f06070 */
[----:B------:R-:W-:-:S12]  /*8710*/  BSSY.RECONVERGENT B1, `(.L_x_376) ;  /* 0x00001d7000017945 */ /* 0x000fd80003800200 */
[----:B------:R-:W-:Y:S05]  /*8720*/  @!P0 BRA `(.L_x_377) ;  /* 0x0000001c00548947 */ /* 0x000fea0003800000 */
[----:B------:R-:W-:Y:S04]  /*8730*/  BSSY.RECONVERGENT B2, `(.L_x_378) ;  /* 0x0000005000027945 */ /* 0x000fe80003800200 */
[----:B------:R-:W-:Y:S05]  /*8740*/  @!P2 BRA `(.L_x_379) ;  /* 0x00000000000ca947 */ /* 0x000fea0003800000 */
[----:B-----5:R-:W4:Y:S02]  /*8750*/  LDC.64 R164, c[0x0][0x390] ;  /* 0x0000e400ffa47b82 */ /* 0x020f240000000a00 */
[----:B----4-:R-:W-:-:S06]  /*8760*/  IMAD.WIDE.U32 R164, R176, 0x10, R164 ;  /* 0x00000010b0a47825 */ /* 0x010fcc00078e00a4 */
[----:B------:R-:W5:Y:S02]  /*8770*/  LDG.E.128 R164, desc[UR6][R164.64] ;  /* 0x00000006a4a47981 */ /* 0x000f64000c1e1d00 */
.L_x_379:
[----:B------:R-:W-:Y:S05]  /*8780*/  BSYNC.RECONVERGENT B2 ;  /* 0x0000000000027941 */ /* 0x000fea0003800200 */
.L_x_378:
        /* <DEDUP_REMOVED lines=9> */
[----:B01-3--:R-:W0:Y:S01]  /*8820*/  @P2 LDC R18, c[0x0][0x40c] ;  /* 0x00010300ff122b82 */ /* 0x00be220000000800 */
[C---:B-----5:R-:W-:Y:S02]  /*8830*/  PRMT R160, R172.reuse, 0x7632, R160 ;  /* 0x00007632aca07816 */ /* 0x060fe400000000a0 */
[----:B------:R-:W-:Y:S02]  /*8840*/  SHF.L.U32 R19, R172, 0x10, RZ ;  /* 0x00000010ac137819 */ /* 0x000fe400000006ff */
[----:B------:R-:W-:Y:S02]  /*8850*/  SHF.L.U32 R160, R160, 0x10, RZ ;  /* 0x00000010a0a07819 */ /* 0x000fe400000006ff */
[----:B------:R-:W-:Y:S02]  /*8860*/  @P2 SHF.L.U32 R163, R164, 0x10, RZ ;  /* 0x00000010a4a32819 */ /* 0x000fe400000006ff */
[----:B------:R-:W-:-:S02]  /*8870*/  @P2 SHF.L.U32 R181, R166, 0x10, RZ ;  /* 0x00000010a6b52819 */ /* 0x000fc400000006ff */
[----:B------:R-:W-:Y:S01]  /*8880*/  @P2 SHF.L.U32 R180, R167, 0x10, RZ ;  /* 0x00000010a7b42819 */ /* 0x000fe200000006ff */
[-CC-:B------:R-:W-:Y:S01]  /*8890*/  @P1 FFMA.FTZ R22, R202, R177.reuse, R179.reuse ;  /* 0x000000b1ca161223 */ /* 0x180fe200000100b3 */
[----:B------:R-:W-:-:S03]  /*88a0*/  @P1 FFMA.FTZ R161, R195, R177, R179 ;  /* 0x000000b1c3a11223 */ /* 0x000fc600000100b3 */
[----:B------:R-:W-:Y:S01]  /*88b0*/  @P1 FADD.FTZ R22, R201, -R22 ;  /* 0x80000016c9161221 */ /* 0x000fe20000010000 */
[----:B------:R-:W-:-:S03]  /*88c0*/  @P1 FADD.FTZ R161, R196, -R161 ;  /* 0x800000a1c4a11221 */ /* 0x000fc60000010000 */
[C---:B------:R-:W-:Y:S01]  /*88d0*/  @P1 FFMA.FTZ R19, R21.reuse, R22, R19 ;  /* 0x0000001615131223 */ /* 0x040fe20000010013 */
[----:B------:R-:W-:Y:S01]  /*88e0*/  @P1 FFMA.FTZ R160, R21, R161, R160 ;  /* 0x000000a115a01223 */ /* 0x000fe200000100a0 */
[----:B------:R-:W-:Y:S02]  /*88f0*/  @P1 FFMA.FTZ R22, R210, R177, R179 ;  /* 0x000000b1d2161223 */ /* 0x000fe400000100b3 */
[----:B0-----:R-:W-:Y:S01]  /*8900*/  @P2 FMUL.FTZ R161, R19, R18 ;  /* 0x0000001213a12220 */ /* 0x001fe20000410000 */
[----:B------:R-:W-:-:S03]  /*8910*/  @P2 SHF.L.U32 R18, R52, 0x10, RZ ;  /* 0x0000001034122819 */ /* 0x000fc600000006ff */
[----:B------:R-:W-:Y:S02]  /*8920*/  @P2 FFMA.FTZ R136, R163, R161, R136 ;  /* 0x000000a1a3882223 */ /* 0x000fe40000010088 */
[----:B------:R-:W0:Y:S01]  /*8930*/  @P2 LDC R163, c[0x0][0x40c] ;  /* 0x00010300ffa32b82 */ /* 0x000e220000000800 */
[----:B------:R-:W-:Y:S01]  /*8940*/  @P2 FMUL.FTZ R18, R161, R18 ;  /* 0x00000012a1122220 */ /* 0x000fe20000410000 */
[----:B------:R-:W-:Y:S01]  /*8950*/  @P1 FADD.FTZ R161, R209, -R22 ;  /* 0x80000016d1a11221 */ /* 0x000fe20000010000 */
[----:B------:R-:W-:-:S03]  /*8960*/  IMAD.U32 R22, R173, 0x10000, RZ ;  /* 0x00010000ad167824 */ /* 0x000fc600078e00ff */
[----:B------:R-:W-:Y:S01]  /*8970*/  @P2 F2FP.BF16.F32.PACK_AB R18, RZ, R18 ;  /* 0x00000012ff12223e */ /* 0x000fe200000010ff */
[----:B------:R-:W-:Y:S02]  /*8980*/  @P1 FFMA.FTZ R22, R21, R161, R22 ;  /* 0x000000a115161223 */ /* 0x000fe40000010016 */
[----:B------:R-:W1:Y:S01]  /*8990*/  @P2 LDC R161, c[0x0][0x40c] ;  /* 0x00010300ffa12b82 */ /* 0x000e620000000800 */
[----:B------:R-:W-:Y:S02]  /*89a0*/  @P2 PRMT R148, R18, 0x7610, R148 ;  /* 0x0000761012942816 */ /* 0x000fe40000000094 */
[----:B------:R-:W-:-:S04]  /*89b0*/  @P2 PRMT R18, R164, 0x7632, R18 ;  /* 0x00007632a4122816 */ /* 0x000fc80000000012 */
[----:B------:R-:W-:Y:S01]  /*89c0*/  @P2 SHF.L.U32 R162, R18, 0x10, RZ ;  /* 0x0000001012a22819 */ /* 0x000fe200000006ff */
[C---:B0-----:R-:W-:Y:S01]  /*89d0*/  @P2 FMUL.FTZ R18, R160.reuse, R163 ;  /* 0x000000a3a0122220 */ /* 0x041fe20000410000 */
[----:B------:R-:W-:Y:S02]  /*89e0*/  @P2 SHF.L.U32 R163, R241, 0x10, RZ ;  /* 0x00000010f1a32819 */ /* 0x000fe400000006ff */
[----:B------:R-:W-:Y:S01]  /*89f0*/  F2FP.BF16.F32.PACK_AB R160, R160, R19 ;  /* 0x00000013a0a0723e */ /* 0x000fe200000010ff */
[C---:B------:R-:W-:Y:S01]  /*8a00*/  @P2 FFMA.FTZ R137, R18.reuse, R162, R137 ;  /* 0x000000a212892223 */ /* 0x040fe20000010089 */
[----:B------:R-:W-:Y:S01]  /*8a10*/  @P2 SHF.L.U32 R162, R53, 0x10, RZ ;  /* 0x0000001035a22819 */ /* 0x000fe200000006ff */
[----:B------:R-:W-:Y:S01]  /*8a20*/  @P2 FMUL.FTZ R18, R18, R163 ;  /* 0x000000a312122220 */ /* 0x000fe20000410000 */
[----:B------:R-:W-:Y:S01]  /*8a30*/  @P2 SHF.L.U32 R163, R165, 0x10, RZ ;  /* 0x00000010a5a32819 */ /* 0x000fe200000006ff */
[----:B-1----:R-:W-:-:S03]  /*8a40*/  @P2 FMUL.FTZ R161, R22, R161 ;  /* 0x000000a116a12220 */ /* 0x002fc60000410000 */
[----:B------:R-:W-:Y:S01]  /*8a50*/  @P2 F2FP.BF16.F32.PACK_AB R18, RZ, R18 ;  /* 0x00000012ff12223e */ /* 0x000fe200000010ff */
[----:B------:R-:W-:Y:S01]  /*8a60*/  @P2 FFMA.FTZ R138, R163, R161, R138 ;  /* 0x000000a1a38a2223 */ /* 0x000fe2000001008a */
[----:B------:R-:W-:Y:S01]  /*8a70*/  @P2 FMUL.FTZ R162, R161, R162 ;  /* 0x000000a2a1a22220 */ /* 0x000fe20000410000 */
[----:B------:R-:W-:Y:S01]  /*8a80*/  PRMT R161, R173, 0x7632, R161 ;  /* 0x00007632ada17816 */ /* 0x000fe200000000a1 */
[----:B------:R-:W-:Y:S01]  /*8a90*/  @P1 FFMA.FTZ R163, R197, R177, R179 ;  /* 0x000000b1c5a31223 */ /* 0x000fe200000100b3 */
[----:B------:R-:W-:Y:S02]  /*8aa0*/  @P2 PRMT R148, R148, 0x5410, R18 ;  /* 0x0000541094942816 */ /* 0x000fe40000000012 */
[----:B------:R-:W-:Y:S01]  /*8ab0*/  SHF.L.U32 R161, R161, 0x10, RZ ;  /* 0x00000010a1a17819 */ /* 0x000fe200000006ff */
[----:B------:R-:W-:Y:S01]  /*8ac0*/  @P1 FADD.FTZ R178, R198, -R163 ;  /* 0x800000a3c6b21221 */ /* 0x000fe20000010000 */
[----:B------:R-:W-:Y:S01]  /*8ad0*/  @P2 IMAD.U32 R163, R242, 0x10000, RZ ;  /* 0x00010000f2a32824 */ /* 0x000fe200078e00ff */
[----:B------:R-:W-:-:S02]  /*8ae0*/  @P2 F2FP.BF16.F32.PACK_AB R162, RZ, R162 ;  /* 0x000000a2ffa2223e */ /* 0x000fc400000010ff */
[----:B------:R-:W-:Y:S01]  /*8af0*/  @P1 FFMA.FTZ R161, R21, R178, R161 ;  /* 0x000000b215a11223 */ /* 0x000fe200000100a1 */
[----:B------:R-:W-:Y:S01]  /*8b00*/  @P2 PRMT R18, R165, 0x7632, R18 ;  /* 0x00007632a5122816 */ /* 0x000fe20000000012 */
[----:B------:R-:W0:Y:S01]  /*8b10*/  @P2 LDC R178, c[0x0][0x40c] ;  /* 0x00010300ffb22b82 */ /* 0x000e220000000800 */
[----:B------:R-:W-:Y:S02]  /*8b20*/  @P2 PRMT R149, R162, 0x7610, R149 ;  /* 0x00007610a2952816 */ /* 0x000fe40000000095 */
[----:B------:R-:W-:Y:S02]  /*8b30*/  @P2 SHF.L.U32 R18, R18, 0x10, RZ ;  /* 0x0000001012122819 */ /* 0x000fe400000006ff */
[----:B------:R-:W-:Y:S01]  /*8b40*/  SHF.L.U32 R162, R174, 0x10, RZ ;  /* 0x00000010aea27819 */ /* 0x000fe200000006ff */
[C---:B0-----:R-:W-:Y:S01]  /*8b50*/  @P2 FMUL.FTZ R178, R161.reuse, R178 ;  /* 0x000000b2a1b22220 */ /* 0x041fe20000410000 */
[----:B------:R-:W-:-:S03]  /*8b60*/  F2FP.BF16.F32.PACK_AB R161, R161, R22 ;  /* 0x00000016a1a1723e */ /* 0x000fc600000010ff */
[C---:B------:R-:W-:Y:S01]  /*8b70*/  @P2 FMUL.FTZ R163, R178.reuse, R163 ;  /* 0x000000a3b2a32220 */ /* 0x040fe20000410000 */
[----:B------:R-:W-:Y:S01]  /*8b80*/  @P2 FFMA.FTZ R139, R178, R18, R139 ;  /* 0x00000012b28b2223 */ /* 0x000fe2000001008b */
[----:B------:R-:W-:Y:S01]  /*8b90*/  @P1 FFMA.FTZ R18, R220, R177, R179 ;  /* 0x000000b1dc121223 */ /* 0x000fe200000100b3 */
[----:B------:R-:W-:Y:S02]  /*8ba0*/  PRMT R178, R174, 0x7632, R178 ;  /* 0x00007632aeb27816 */ /* 0x000fe400000000b2 */
[----:B------:R-:W-:Y:S01]  /*8bb0*/  @P2 F2FP.BF16.F32.PACK_AB R163, RZ, R163 ;  /* 0x000000a3ffa3223e */ /* 0x000fe200000010ff */
[----:B------:R-:W-:Y:S01]  /*8bc0*/  @P1 FADD.FTZ R18, R221, -R18 ;  /* 0x80000012dd121221 */ /* 0x000fe20000010000 */
[----:B------:R-:W-:Y:S02]  /*8bd0*/  SHF.L.U32 R178, R178, 0x10, RZ ;  /* 0x00000010b2b27819 */ /* 0x000fe400000006ff */
[----:B------:R-:W-:Y:S01]  /*8be0*/  @P2 PRMT R149, R149, 0x5410, R163 ;  /* 0x0000541095952816 */ /* 0x000fe200000000a3 */
[----:B------:R-:W-:Y:S01]  /*8bf0*/  @P1 FFMA.FTZ R162, R21, R18, R162 ;  /* 0x0000001215a21223 */ /* 0x000fe200000100a2 */
[----:B------:R-:W0:Y:S01]  /*8c00*/  @P2 LDC R163, c[0x0][0x40c] ;  /* 0x00010300ffa32b82 */ /* 0x000e220000000800 */
[----:B------:R-:W-:-:S02]  /*8c10*/  @P2 SHF.L.U32 R18, R54, 0x10, RZ ;  /* 0x0000001036122819 */ /* 0x000fc400000006ff */
[----:B0-----:R-:W-:-:S04]  /*8c20*/  @P2 FMUL.FTZ R163, R162, R163 ;  /* 0x000000a3a2a32220 */ /* 0x001fc80000410000 */
[----:B------:R-:W-:Y:S01]  /*8c30*/  @P2 FFMA.FTZ R140, R181, R163, R140 ;  /* 0x000000a3b58c2223 */ /* 0x000fe2000001008c */
[----:B------:R-:W-:Y:S01]  /*8c40*/  @P2 FMUL.FTZ R18, R163, R18 ;  /* 0x00000012a3122220 */ /* 0x000fe20000410000 */
[----:B------:R-:W-:-:S04]  /*8c50*/  @P1 FFMA.FTZ R163, R199, R177, R179 ;  /* 0x000000b1c7a31223 */ /* 0x000fc800000100b3 */
[----:B------:R-:W-:Y:S01]  /*8c60*/  @P1 FADD.FTZ R163, R200, -R163 ;  /* 0x800000a3c8a31221 */ /* 0x000fe20000010000 */
[----:B------:R-:W-:-:S03]  /*8c70*/  @P2 F2FP.BF16.F32.PACK_AB R18, RZ, R18 ;  /* 0x00000012ff12223e */ /* 0x000fc600000010ff */
[----:B------:R-:W-:Y:S01]  /*8c80*/  @P1 FFMA.FTZ R178, R21, R163, R178 ;  /* 0x000000a315b21223 */ /* 0x000fe200000100b2 */
[----:B------:R-:W-:Y:S01]  /*8c90*/  @P2 PRMT R150, R18, 0x7610, R150 ;  /* 0x0000761012962816 */ /* 0x000fe20000000096 */
[----:B------:R-:W0:Y:S01]  /*8ca0*/  @P2 LDC R163, c[0x0][0x40c] ;  /* 0x00010300ffa32b82 */ /* 0x000e220000000800 */
[----:B------:R-:W-:Y:S02]  /*8cb0*/  @P2 PRMT R18, R166, 0x7632, R18 ;  /* 0x00007632a6122816 */ /* 0x000fe40000000012 */
[----:B------:R-:W-:Y:S02]  /*8cc0*/  F2FP.BF16.F32.PACK_AB R162, R178, R162 ;  /* 0x000000a2b2a2723e */ /* 0x000fe400000010ff */
[----:B------:R-:W-:Y:S01]  /*8cd0*/  @P2 SHF.L.U32 R18, R18, 0x10, RZ ;  /* 0x0000001012122819 */ /* 0x000fe200000006ff */
[----:B0-----:R-:W-:-:S04]  /*8ce0*/  @P2 FMUL.FTZ R163, R178, R163 ;  /* 0x000000a3b2a32220 */ /* 0x001fc80000410000 */
[----:B------:R-:W-:Y:S01]  /*8cf0*/  @P2 FFMA.FTZ R141, R163, R18, R141 ;  /* 0x00000012a38d2223 */ /* 0x000fe2000001008d */
[----:B------:R-:W-:-:S05]  /*8d00*/  @P2 SHF.L.U32 R18, R243, 0x10, RZ ;  /* 0x00000010f3122819 */ /* 0x000fca00000006ff */
[----:B------:R-:W-:Y:S01]  /*8d10*/  @P2 FMUL.FTZ R18, R163, R18 ;  /* 0x00000012a3122220 */ /* 0x000fe20000410000 */
[----:B------:R-:W-:-:S04]  /*8d20*/  IMAD.U32 R163, R175, 0x10000, RZ ;  /* 0x00010000afa37824 */ /* 0x000fc800078e00ff */
[----:B------:R-:W-:-:S04]  /*8d30*/  @P2 F2FP.BF16.F32.PACK_AB R18, RZ, R18 ;  /* 0x00000012ff12223e */ /* 0x000fc800000010ff */
[----:B------:R-:W-:Y:S01]  /*8d40*/  @P2 PRMT R150, R150, 0x5410, R18 ;  /* 0x0000541096962816 */ /* 0x000fe20000000012 */
[----:B------:R-:W-:-:S04]  /*8d50*/  @P1 FFMA.FTZ R18, R222, R177, R179 ;  /* 0x000000b1de121223 */ /* 0x000fc800000100b3 */
[----:B------:R-:W-:-:S04]  /*8d60*/  @P1 FADD.FTZ R18, R223, -R18 ;  /* 0x80000012df121221 */ /* 0x000fc80000010000 */
[----:B------:R-:W-:Y:S02]  /*8d70*/  @P1 FFMA.FTZ R163, R21, R18, R163 ;  /* 0x0000001215a31223 */ /* 0x000fe400000100a3 */
[----:B------:R-:W0:Y:S02]  /*8d80*/  @P2 LDC R18, c[0x0][0x40c] ;  /* 0x00010300ff122b82 */ /* 0x000e240000000800 */
[----:B0-----:R-:W-:-:S04]  /*8d90*/  @P2 FMUL.FTZ R18, R163, R18 ;  /* 0x00000012a3122220 */ /* 0x001fc80000410000 */
[----:B------:R-:W-:Y:S01]  /*8da0*/  @P2 FFMA.FTZ R142, R180, R18, R142 ;  /* 0x00000012b48e2223 */ /* 0x000fe2000001008e */
[----:B------:R-:W-:-:S05]  /*8db0*/  @P2 SHF.L.U32 R180, R55, 0x10, RZ ;  /* 0x0000001037b42819 */ /* 0x000fca00000006ff */
[----:B------:R-:W-:Y:S01]  /*8dc0*/  @P2 FMUL.FTZ R18, R18, R180 ;  /* 0x000000b412122220 */ /* 0x000fe20000410000 */
[----:B------:R-:W-:-:S04]  /*8dd0*/  @P1 FFMA.FTZ R180, R232, R177, R179 ;  /* 0x000000b1e8b41223 */ /* 0x000fc800000100b3 */
[----:B------:R-:W-:Y:S01]  /*8de0*/  @P2 F2FP.BF16.F32.PACK_AB R18, RZ, R18 ;  /* 0x00000012ff12223e */ /* 0x000fe200000010ff */
[----:B------:R-:W-:-:S03]  /*8df0*/  @P1 FADD.FTZ R180, R233, -R180 ;  /* 0x800000b4e9b41221 */ /* 0x000fc60000010000 */
[----:B------:R-:W-:Y:S02]  /*8e00*/  @P2 PRMT R151, R18, 0x7610, R151 ;  /* 0x0000761012972816 */ /* 0x000fe40000000097 */
[----:B------:R-:W-:-:S04]  /*8e10*/  PRMT R18, R175, 0x7632, R18 ;  /* 0x00007632af127816 */ /* 0x000fc80000000012 */
[----:B------:R-:W-:-:S05]  /*8e20*/  SHF.L.U32 R18, R18, 0x10, RZ ;  /* 0x0000001012127819 */ /* 0x000fca00000006ff */
[----:B------:R-:W-:-:S05]  /*8e30*/  @P1 FFMA.FTZ R18, R21, R180, R18 ;  /* 0x000000b415121223 */ /* 0x000fca0000010012 */
[----:B------:R-:W-:Y:S01]  /*8e40*/  F2FP.BF16.F32.PACK_AB R163, R18, R163 ;  /* 0x000000a312a3723e */ /* 0x000fe200000010ff */
[----:B------:R-:W-:Y:S06]  /*8e50*/  @!P2 BRA `(.L_x_383) ;  /* 0x00000014006ca947 */ /* 0x000fec0003800000 */
[----:B------:R-:W-:Y:S01]  /*8e60*/  SHF.L.U32 R21, R244, 0x10, RZ ;  /* 0x00000010f4157819 */ /* 0x000fe200000006ff */
[----:B------:R-:W-:Y:S01]  /*8e70*/  FMUL.FTZ R18, R18, UR12 ;  /* 0x0000000c12127c20 */ /* 0x000fe20008410000 */
[----:B------:R-:W-:-:S03]  /*8e80*/  PRMT R19, R167, 0x7632, R19 ;  /* 0x00007632a7137816 */ /* 0x000fc60000000013 */
[----:B------:R-:W-:Y:S01]  /*8e90*/  FMUL.FTZ R21, R18, R21 ;  /* 0x0000001512157220 */ /* 0x000fe20000410000 */
[----:B------:R-:W-:-:S04]  /*8ea0*/  SHF.L.U32 R19, R19, 0x10, RZ ;  /* 0x0000001013137819 */ /* 0x000fc800000006ff */
[----:B------:R-:W-:Y:S01]  /*8eb0*/  F2FP.BF16.F32.PACK_AB R21, RZ, R21 ;  /* 0x00000015ff15723e */ /* 0x000fe200000010ff */
[----:B------:R-:W-:-:S03]  /*8ec0*/  FFMA.FTZ R143, R18, R19, R143 ;  /* 0x00000013128f7223 */ /* 0x000fc6000001008f */
[----:B------:R-:W-:Y:S01]  /*8ed0*/  PRMT R151, R151, 0x5410, R21 ;  /* 0x0000541097977816 */ /* 0x000fe20000000015 */
[----:B------:R-:W-:Y:S06]  /*8ee0*/  BRA `(.L_x_383) ;  /* 0x0000001400487947 */ /* 0x000fec0003800000 */
.L_x_382:
[----:B------:R-:W-:Y:S01]  /*8ef0*/  ISETP.GT.AND P1, PT, R22, RZ, PT ;  /* 0x000000ff1600720c */ /* 0x000fe20003f24270 */
[----:B-----5:R-:W-:-:S12]  /*8f00*/  @P2 IMAD.U32 R181, R164, 0x10000, RZ ;  /* 0x00010000a4b52824 */ /* 0x020fd800078e00ff */
[----:B01-3--:R-:W-:-:S04]  /*8f10*/  @P1 FFMA.FTZ R18, R202, R177, R179 ;  /* 0x000000b1ca121223 */ /* 0x00bfc800000100b3 */
        /* <DEDUP_REMOVED lines=33> */
[----:B------:R-:W-:Y:S01]  /*9130*/  @P2 FMUL.FTZ R19, R18, R19 ;  /* 0x0000001312132220 */ /* 0x000fe20000410000 */
[----:B------:R-:W-:Y:S02]  /*9140*/  PRMT R18, R173, 0x7632, R18 ;  /* 0x00007632ad127816 */ /* 0x000fe40000000012 */
[----:B------:R-:W-:Y:S02]  /*9150*/  @P2 SHF.L.U32 R181, R166, 0x10, RZ ;  /* 0x00000010a6b52819 */ /* 0x000fe400000006ff */
        /* <DEDUP_REMOVED lines=26> */
[----:B------:R-:W-:Y:S01]  /*9300*/  @P2 F2FP.BF16.F32.PACK_AB R19, RZ, R19 ;  /* 0x00000013ff13223e */ /* 0x000fe200000010ff */
[----:B------:R-:W-:-:S03]  /*9310*/  IMAD.U32 R18, R18, 0x10000, RZ ;  /* 0x0001000012127824 */ /* 0x000fc600078e00ff */
        /* <DEDUP_REMOVED lines=27> */
[----:B------:R-:W-:Y:S02]  /*94d0*/  PRMT R19, R167, 0x7632, R19 ;  /* 0x00007632a7137816 */ /* 0x000fe40000000013 */
[----:B------:R-:W-:Y:S01]  /*94e0*/  SHF.L.U32 R18, R18, 0x10, RZ ;  /* 0x0000001012127819 */ /* 0x000fe200000006ff */
[----:B------:R-:W-:Y:S01]  /*94f0*/  @P1 FADD.FTZ R22, R233, -R22 ;  /* 0x80000016e9161221 */ /* 0x000fe20000010000 */
[----:B------:R-:W-:-:S03]  /*9500*/  SHF.L.U32 R19, R19, 0x10, RZ ;  /* 0x0000001013137819 */ /* 0x000fc600000006ff */
[----:B------:R-:W-:Y:S01]  /*9510*/  @P1 FFMA.FTZ R18, R21, R22, R18 ;  /* 0x0000001615121223 */ /* 0x000fe20000010012 */
[----:B------:R-:W-:-:S03]  /*9520*/  IMAD.U32 R21, R244, 0x10000, RZ ;  /* 0x00010000f4157824 */ /* 0x000fc600078e00ff */
[----:B------:R-:W-:-:S04]  /*9530*/  FMUL.FTZ R18, R18, UR12 ;  /* 0x0000000c12127c20 */ /* 0x000fc80008410000 */
[----:B------:R-:W-:Y:S01]  /*9540*/  FMUL.FTZ R21, R21, R18 ;  /* 0x0000001215157220 */ /* 0x000fe20000410000 */
[----:B------:R-:W-:-:S04]  /*9550*/  FFMA.FTZ R143, R18, R19, R143 ;  /* 0x00000013128f7223 */ /* 0x000fc8000001008f */
[----:B------:R-:W-:-:S04]  /*9560*/  F2FP.BF16.F32.PACK_AB R21, RZ, R21 ;  /* 0x00000015ff15723e */ /* 0x000fc800000010ff */
[----:B------:R-:W-:Y:S01]  /*9570*/  PRMT R151, R151, 0x5410, R21 ;  /* 0x0000541097977816 */ /* 0x000fe20000000015 */
[----:B------:R-:W-:Y:S06]  /*9580*/  BRA `(.L_x_383) ;  /* 0x0000000c00a07947 */ /* 0x000fec0003800000 */
.L_x_381:
[----:B------:R-:W-:-:S04]  /*9590*/  UISETP.NE.U32.AND UP0, UPT, UR14, URZ, UPT ;  /* 0x000000ff0e00728c */ /* 0x000fc8000bf05070 */
[----:B------:R-:W-:-:S06]  /*95a0*/  UISETP.NE.AND.EX UP0, UPT, UR15, URZ, UPT, UP0 ;  /* 0x000000ff0f00728c */ /* 0x000fcc000bf05300 */
[----:B------:R-:W-:-:S13]  /*95b0*/  PLOP3.LUT P0, PT, PT, PT, UP0, 0x80, 0x8 ;  /* 0x000000000008781c */ /* 0x000fda0003f0f008 */
[----:B------:R-:W-:Y:S05]  /*95c0*/  @!P0 BRA `(.L_x_384) ;  /* 0x0000000400a88947 */ /* 0x000fea0003800000 */
[----:B01-3--:R-:W0:Y:S01]  /*95d0*/  @P2 LDC R19, c[0x0][0x40c] ;  /* 0x00010300ff132b82 */ /* 0x00be220000000800 */
[-CC-:B------:R-:W-:Y:S01]  /*95e0*/  FFMA.FTZ R18, R202, R177.reuse, R179.reuse ;  /* 0x000000b1ca127223 */ /* 0x180fe200000100b3 */
[----:B------:R-:W-:Y:S01]  /*95f0*/  ISETP.GT.AND P1, PT, R22, RZ, PT ;  /* 0x000000ff1600720c */ /* 0x000fe20003f24270 */
[----:B------:R-:W-:Y:S01]  /*9600*/  FFMA.FTZ R162, R210, R177, R179 ;  /* 0x000000b1d2a27223 */ /* 0x000fe200000100b3 */
[----:B------:R-:W-:Y:S01]  /*9610*/  @P2 SHF.L.U32 R22, R52, 0x10, RZ ;  /* 0x0000001034162819 */ /* 0x000fe200000006ff */
[----:B------:R-:W-:Y:S01]  /*9620*/  FADD.FTZ R18, R201, -R18 ;  /* 0x80000012c9127221 */ /* 0x000fe20000010000 */
[C---:B-----5:R-:W-:Y:S01]  /*9630*/  @P2 SHF.L.U32 R161, R164.reuse, 0x10, RZ ;  /* 0x00000010a4a12819 */ /* 0x060fe200000006ff */
[----:B------:R-:W-:Y:S01]  /*9640*/  FADD.FTZ R162, R209, -R162 ;  /* 0x800000a2d1a27221 */ /* 0x000fe20000010000 */
[----:B------:R-:W-:Y:S01]  /*9650*/  @P2 PRMT R178, R164, 0x7632, R178 ;  /* 0x00007632a4b22816 */ /* 0x000fe200000000b2 */
[----:B------:R-:W-:Y:S01]  /*9660*/  FMUL.FTZ R18, R21, R18 ;  /* 0x0000001215127220 */ /* 0x000fe20000410000 */
[----:B------:R-:W-:Y:S01]  /*9670*/  @P2 SHF.L.U32 R163, R165, 0x10, RZ ;  /* 0x00000010a5a32819 */ /* 0x000fe200000006ff */
[----:B------:R-:W-:Y:S01]  /*9680*/  @P2 IMAD.U32 R180, R167, 0x10000, RZ ;  /* 0x00010000a7b42824 */ /* 0x000fe200078e00ff */
[----:B------:R-:W-:-:S02]  /*9690*/  @P2 SHF.L.U32 R178, R178, 0x10, RZ ;  /* 0x00000010b2b22819 */ /* 0x000fc400000006ff */
[----:B------:R-:W-:Y:S02]  /*96a0*/  FSEL R18, R18, RZ, P1 ;  /* 0x000000ff12127208 */ /* 0x000fe40000800000 */
[----:B------:R-:W-:-:S03]  /*96b0*/  @P2 SHF.L.U32 R181, R166, 0x10, RZ ;  /* 0x00000010a6b52819 */ /* 0x000fc600000006ff */
[----:B0-----:R-:W-:-:S04]  /*96c0*/  @P2 FMUL.FTZ R19, R19, R18 ;  /* 0x0000001213132220 */ /* 0x001fc80000410000 */
[-C--:B------:R-:W-:Y:S01]  /*96d0*/  @P2 FMUL.FTZ R22, R22, R19.reuse ;  /* 0x0000001316162220 */ /* 0x080fe20000410000 */
[----:B------:R-:W-:Y:S01]  /*96e0*/  @P2 FFMA.FTZ R136, R161, R19, R136 ;  /* 0x00000013a1882223 */ /* 0x000fe20000010088 */
[----:B------:R-:W-:Y:S01]  /*96f0*/  FFMA.FTZ R161, R195, R177, R179 ;  /* 0x000000b1c3a17223 */ /* 0x000fe200000100b3 */
[----:B------:R-:W0:Y:S02]  /*9700*/  @P2 LDC R19, c[0x0][0x40c] ;  /* 0x00010300ff132b82 */ /* 0x000e240000000800 */
[----:B------:R-:W-:Y:S01]  /*9710*/  @P2 F2FP.BF16.F32.PACK_AB R22, RZ, R22 ;  /* 0x00000016ff16223e */ /* 0x000fe200000010ff */
[----:B------:R-:W-:Y:S01]  /*9720*/  FADD.FTZ R160, R196, -R161 ;  /* 0x800000a1c4a07221 */ /* 0x000fe20000010000 */
[C---:B------:R-:W-:Y:S02]  /*9730*/  FMUL.FTZ R161, R21.reuse, R162 ;  /* 0x000000a215a17220 */ /* 0x040fe40000410000 */
[----:B------:R-:W-:Y:S01]  /*9740*/  @P2 PRMT R148, R22, 0x7610, R148 ;  /* 0x0000761016942816 */ /* 0x000fe20000000094 */
[----:B------:R-:W-:Y:S01]  /*9750*/  FMUL.FTZ R160, R21, R160 ;  /* 0x000000a015a07220 */ /* 0x000fe20000410000 */
[----:B------:R-:W1:Y:S04]  /*9760*/  @P2 LDC R22, c[0x0][0x40c] ;  /* 0x00010300ff162b82 */ /* 0x000e680000000800 */
[----:B------:R-:W-:-:S05]  /*9770*/  FSEL R160, R160, RZ, P1 ;  /* 0x000000ffa0a07208 */ /* 0x000fca0000800000 */
[----:B0-----:R-:W-:Y:S01]  /*9780*/  @P2 FMUL.FTZ R162, R19, R160 ;  /* 0x000000a013a22220 */ /* 0x001fe20000410000 */
[----:B------:R-:W-:Y:S02]  /*9790*/  FSEL R19, R161, RZ, P1 ;  /* 0x000000ffa1137208 */ /* 0x000fe40000800000 */
[----:B------:R-:W-:Y:S01]  /*97a0*/  @P2 SHF.L.U32 R161, R241, 0x10, RZ ;  /* 0x00000010f1a12819 */ /* 0x000fe200000006ff */
[----:B------:R-:W-:Y:S01]  /*97b0*/  @P2 FFMA.FTZ R137, R162, R178, R137 ;  /* 0x000000b2a2892223 */ /* 0x000fe20000010089 */
[----:B------:R-:W-:-:S03]  /*97c0*/  F2FP.BF16.F32.PACK_AB R160, R160, R18 ;  /* 0x00000012a0a0723e */ /* 0x000fc600000010ff */
[----:B------:R-:W-:Y:S01]  /*97d0*/  @P2 FMUL.FTZ R162, R161, R162 ;  /* 0x000000a2a1a22220 */ /* 0x000fe20000410000 */
[----:B-1----:R-:W-:Y:S01]  /*97e0*/  @P2 FMUL.FTZ R161, R22, R19 ;  /* 0x0000001316a12220 */ /* 0x002fe20000410000 */
[----:B------:R-:W-:-:S03]  /*97f0*/  @P2 IMAD.U32 R22, R53, 0x10000, RZ ;  /* 0x0001000035162824 */ /* 0x000fc600078e00ff */
[-C--:B------:R-:W-:Y:S01]  /*9800*/  @P2 FFMA.FTZ R138, R163, R161.reuse, R138 ;  /* 0x000000a1a38a2223 */ /* 0x080fe2000001008a */
[----:B------:R-:W-:Y:S01]  /*9810*/  @P2 FMUL.FTZ R161, R22, R161 ;  /* 0x000000a116a12220 */ /* 0x000fe20000410000 */
[----:B------:R-:W-:Y:S01]  /*9820*/  @P2 F2FP.BF16.F32.PACK_AB R22, RZ, R162 ;  /* 0x000000a2ff16223e */ /* 0x000fe200000010ff */
[----:B------:R-:W-:Y:S01]  /*9830*/  FFMA.FTZ R163, R197, R177, R179 ;  /* 0x000000b1c5a37223 */ /* 0x000fe200000100b3 */
[----:B------:R-:W0:Y:S02]  /*9840*/  @P2 LDC R162, c[0x0][0x40c] ;  /* 0x00010300ffa22b82 */ /* 0x000e240000000800 */
[----:B------:R-:W-:Y:S01]  /*9850*/  @P2 F2FP.BF16.F32.PACK_AB R161, RZ, R161 ;  /* 0x000000a1ffa1223e */ /* 0x000fe200000010ff */
[----:B------:R-:W-:Y:S01]  /*9860*/  FADD.FTZ R178, R198, -R163 ;  /* 0x800000a3c6b27221 */ /* 0x000fe20000010000 */
[--C-:B------:R-:W-:Y:S02]  /*9870*/  @P2 PRMT R148, R148, 0x5410, R22.reuse ;  /* 0x0000541094942816 */ /* 0x100fe40000000016 */
[----:B------:R-:W-:Y:S01]  /*9880*/  @P2 PRMT R149, R161, 0x7610, R149 ;  /* 0x00007610a1952816 */ /* 0x000fe20000000095 */
[----:B------:R-:W-:Y:S01]  /*9890*/  FMUL.FTZ R163, R21, R178 ;  /* 0x000000b215a37220 */ /* 0x000fe20000410000 */
[----:B------:R-:W-:Y:S01]  /*98a0*/  @P2 PRMT R22, R165, 0x7632, R22 ;  /* 0x00007632a5162816 */ /* 0x000fe20000000016 */
[----:B------:R-:W1:Y:S03]  /*98b0*/  @P2 LDC R178, c[0x0][0x40c] ;  /* 0x00010300ffb22b82 */ /* 0x000e660000000800 */
[----:B------:R-:W-:-:S02]  /*98c0*/  FSEL R161, R163, RZ, P1 ;  /* 0x000000ffa3a17208 */ /* 0x000fc40000800000 */
[----:B------:R-:W-:Y:S02]  /*98d0*/  @P2 SHF.L.U32 R22, R22, 0x10, RZ ;  /* 0x0000001016162819 */ /* 0x000fe400000006ff */
[----:B------:R-:W-:Y:S01]  /*98e0*/  @P2 SHF.L.U32 R163, R242, 0x10, RZ ;  /* 0x00000010f2a32819 */ /* 0x000fe200000006ff */
[----:B0-----:R-:W-:Y:S01]  /*98f0*/  @P2 FMUL.FTZ R162, R162, R161 ;  /* 0x000000a1a2a22220 */ /* 0x001fe20000410000 */
[----:B------:R-:W-:-:S03]  /*9900*/  F2FP.BF16.F32.PACK_AB R161, R161, R19 ;  /* 0x00000013a1a1723e */ /* 0x000fc600000010ff */
[----:B------:R-:W-:Y:S01]  /*9910*/  @P2 FFMA.FTZ R139, R162, R22, R139 ;  /* 0x00000016a28b2223 */ /* 0x000fe2000001008b */
[----:B------:R-:W-:Y:S01]  /*9920*/  @P2 FMUL.FTZ R162, R163, R162 ;  /* 0x000000a2a3a22220 */ /* 0x000fe20000410000 */
[----:B------:R-:W-:Y:S01]  /*9930*/  FFMA.FTZ R22, R220, R177, R179 ;  /* 0x000000b1dc167223 */ /* 0x000fe200000100b3 */
[----:B------:R-:W0:Y:S03]  /*9940*/  @P2 LDC R163, c[0x0][0x40c] ;  /* 0x00010300ffa32b82 */ /* 0x000e260000000800 */
[----:B------:R-:W-:Y:S01]  /*9950*/  @P2 F2FP.BF16.F32.PACK_AB R162, RZ, R162 ;  /* 0x000000a2ffa2223e */ /* 0x000fe200000010ff */
[----:B------:R-:W-:-:S03]  /*9960*/  FADD.FTZ R22, R221, -R22 ;  /* 0x80000016dd167221 */ /* 0x000fc60000010000 */
[----:B------:R-:W-:Y:S01]  /*9970*/  @P2 PRMT R149, R149, 0x5410, R162 ;  /* 0x0000541095952816 */ /* 0x000fe200000000a2 */
[----:B------:R-:W-:Y:S01]  /*9980*/  FMUL.FTZ R162, R21, R22 ;  /* 0x0000001615a27220 */ /* 0x000fe20000410000 */
[----:B------:R-:W-:-:S04]  /*9990*/  @P2 SHF.L.U32 R22, R54, 0x10, RZ ;  /* 0x0000001036162819 */ /* 0x000fc800000006ff */
[----:B------:R-:W-:-:S05]  /*99a0*/  FSEL R162, R162, RZ, P1 ;  /* 0x000000ffa2a27208 */ /* 0x000fca0000800000 */
[----:B0-----:R-:W-:-:S04]  /*99b0*/  @P2 FMUL.FTZ R163, R163, R162 ;  /* 0x000000a2a3a32220 */ /* 0x001fc80000410000 */
[-C--:B------:R-:W-:Y:S01]  /*99c0*/  @P2 FFMA.FTZ R140, R181, R163.reuse, R140 ;  /* 0x000000a3b58c2223 */ /* 0x080fe2000001008c */
[----:B------:R-:W-:-:S05]  /*99d0*/  @P2 FMUL.FTZ R163, R22, R163 ;  /* 0x000000a316a32220 */ /* 0x000fca0000410000 */
[----:B------:R-:W-:-:S04]  /*99e0*/  @P2 F2FP.BF16.F32.PACK_AB R163, RZ, R163 ;  /* 0x000000a3ffa3223e */ /* 0x000fc800000010ff */
[----:B------:R-:W-:Y:S01]  /*99f0*/  @P2 PRMT R150, R163, 0x7610, R150 ;  /* 0x00007610a3962816 */ /* 0x000fe20000000096 */
[----:B------:R-:W-:-:S04]  /*9a00*/  FFMA.FTZ R163, R199, R177, R179 ;  /* 0x000000b1c7a37223 */ /* 0x000fc800000100b3 */
[--C-:B------:R-:W-:Y:S01]  /*9a10*/  FADD.FTZ R22, R200, -R163.reuse ;  /* 0x800000a3c8167221 */ /* 0x100fe20000010000 */
[----:B------:R-:W-:-:S03]  /*9a20*/  @P2 PRMT R163, R166, 0x7632, R163 ;  /* 0x00007632a6a32816 */ /* 0x000fc600000000a3 */
[----:B------:R-:W-:Y:S01]  /*9a30*/  FMUL.FTZ R22, R21, R22 ;  /* 0x0000001615167220 */ /* 0x000fe20000410000 */
[----:B------:R-:W-:-:S04]  /*9a40*/  @P2 SHF.L.U32 R163, R163, 0x10, RZ ;  /* 0x00000010a3a32819 */ /* 0x000fc800000006ff */
[----:B------:R-:W-:-:S04]  /*9a50*/  FSEL R22, R22, RZ, P1 ;  /* 0x000000ff16167208 */ /* 0x000fc80000800000 */
[----:B------:R-:W-:Y:S01]  /*9a60*/  F2FP.BF16.F32.PACK_AB R162, R22, R162 ;  /* 0x000000a216a2723e */ /* 0x000fe200000010ff */
[----:B-1----:R-:W-:-:S04]  /*9a70*/  @P2 FMUL.FTZ R178, R178, R22 ;  /* 0x00000016b2b22220 */ /* 0x002fc80000410000 */
[----:B------:R-:W-:Y:S01]  /*9a80*/  @P2 FFMA.FTZ R141, R178, R163, R141 ;  /* 0x000000a3b28d2223 */ /* 0x000fe2000001008d */
[----:B------:R-:W-:-:S05]  /*9a90*/  @P2 SHF.L.U32 R163, R243, 0x10, RZ ;  /* 0x00000010f3a32819 */ /* 0x000fca00000006ff */
        /* <DEDUP_REMOVED lines=8> */
[----:B0-----:R-:W-:-:S04]  /*9b20*/  @P2 FMUL.FTZ R178, R178, R163 ;  /* 0x000000a3b2b22220 */ /* 0x001fc80000410000 */
[----:B------:R-:W-:Y:S01]  /*9b30*/  @P2 FFMA.FTZ R142, R180, R178, R142 ;  /* 0x000000b2b48e2223 */ /* 0x000fe2000001008e */
[----:B------:R-:W-:-:S05]  /*9b40*/  @P2 SHF.L.U32 R180, R55, 0x10, RZ ;  /* 0x0000001037b42819 */ /* 0x000fca00000006ff */
[----:B------:R-:W-:Y:S01]  /*9b50*/  @P2 FMUL.FTZ R178, R180, R178 ;  /* 0x000000b2b4b22220 */ /* 0x000fe20000410000 */
[----:B------:R-:W-:-:S04]  /*9b60*/  FFMA.FTZ R180, R232, R177, R179 ;  /* 0x000000b1e8b47223 */ /* 0x000fc800000100b3 */
[----:B------:R-:W-:Y:S01]  /*9b70*/  FADD.FTZ R180, R233, -R180 ;  /* 0x800000b4e9b47221 */ /* 0x000fe20000010000 */
[----:B------:R-:W-:-:S03]  /*9b80*/  @P2 F2FP.BF16.F32.PACK_AB R178, RZ, R178 ;  /* 0x000000b2ffb2223e */ /* 0x000fc600000010ff */
[----:B------:R-:W-:Y:S01]  /*9b90*/  FMUL.FTZ R21, R21, R180 ;  /* 0x000000b415157220 */ /* 0x000fe20000410000 */
[----:B------:R-:W-:-:S04]  /*9ba0*/  @P2 PRMT R151, R178, 0x7610, R151 ;  /* 0x00007610b2972816 */ /* 0x000fc80000000097 */
[----:B------:R-:W-:-:S04]  /*9bb0*/  FSEL R22, R21, RZ, P1 ;  /* 0x000000ff15167208 */ /* 0x000fc80000800000 */
        /* <DEDUP_REMOVED lines=11> */
.L_x_384:
[----:B------:R-:W-:Y:S04]  /*9c70*/  BSSY.RECONVERGENT B3, `(.L_x_385) ;  /* 0x000000e000037945 */ /* 0x000fe80003800200 */
[----:B------:R-:W-:Y:S05]  /*9c80*/  @!P2 BRA `(.L_x_386) ;  /* 0x000000000030a947 */ /* 0x000fea0003800000 */
[----:B01-3--:R-:W-:Y:S01]  /*9c90*/  FFMA.FTZ R18, R202, R177, R179 ;  /* 0x000000b1ca127223 */ /* 0x00bfe200000100b3 */
        /* <DEDUP_REMOVED lines=11> */
.L_x_386:
[----:B------:R-:W-:Y:S05]  /*9d50*/  BSYNC.RECONVERGENT B3 ;  /* 0x0000000000037941 */ /* 0x000fea0003800200 */
.L_x_385:
[----:B------:R-:W-:Y:S04]  /*9d60*/  BSSY.RECONVERGENT B3, `(.L_x_387) ;  /* 0x000000f000037945 */ /* 0x000fe80003800200 */
[----:B------:R-:W-:Y:S05]  /*9d70*/  @!P2 BRA `(.L_x_388) ;  /* 0x000000000034a947 */ /* 0x000fea0003800000 */
[----:B01-3--:R-:W-:Y:S01]  /*9d80*/  FFMA.FTZ R19, R195, R177, R179 ;  /* 0x000000b1c3137223 */ /* 0x00bfe200000100b3 */
        /* <DEDUP_REMOVED lines=12> */
.L_x_388:
[----:B------:R-:W-:Y:S05]  /*9e50*/  BSYNC.RECONVERGENT B3 ;  /* 0x0000000000037941 */ /* 0x000fea0003800200 */
.L_x_387:
        /* <DEDUP_REMOVED lines=14> */
.L_x_390:
[----:B------:R-:W-:Y:S05]  /*9f40*/  BSYNC.RECONVERGENT B3 ;  /* 0x0000000000037941 */ /* 0x000fea0003800200 */
.L_x_389:
        /* <DEDUP_REMOVED lines=15> */
.L_x_392:
[----:B------:R-:W-:Y:S05]  /*a040*/  BSYNC.RECONVERGENT B3 ;  /* 0x0000000000037941 */ /* 0x000fea0003800200 */
.L_x_391:
        /* <DEDUP_REMOVED lines=14> */
.L_x_394:
[----:B------:R-:W-:Y:S05]  /*a130*/  BSYNC.RECONVERGENT B3 ;  /* 0x0000000000037941 */ /* 0x000fea0003800200 */
.L_x_393:
        /* <DEDUP_REMOVED lines=15> */
.L_x_396:
[----:B------:R-:W-:Y:S05]  /*a230*/  BSYNC.RECONVERGENT B3 ;  /* 0x0000000000037941 */ /* 0x000fea0003800200 */
.L_x_395:
        /* <DEDUP_REMOVED lines=14> */
.L_x_398:
[----:B------:R-:W-:Y:S05]  /*a320*/  BSYNC.RECONVERGENT B3 ;  /* 0x0000000000037941 */ /* 0x000fea0003800200 */
.L_x_397:
[----:B01-3--:R-:W0:Y:S01]  /*a330*/  @P2 LDC R19, c[0x0][0x40c] ;  /* 0x00010300ff132b82 */ /* 0x00be220000000800 */
[----:B------:R-:W-:Y:S01]  /*a340*/  FFMA.FTZ R18, R232, R177, R179 ;  /* 0x000000b1e8127223 */ /* 0x000fe200000100b3 */
[----:B------:R-:W-:-:S03]  /*a350*/  ISETP.GT.AND P1, PT, R22, RZ, PT ;  /* 0x000000ff1600720c */ /* 0x000fc60003f24270 */
[----:B------:R-:W-:-:S04]  /*a360*/  FADD.FTZ R18, R233, -R18 ;  /* 0x80000012e9127221 */ /* 0x000fc80000010000 */
[----:B-----5:R-:W-:Y:S01]  /*a370*/  FMUL.FTZ R18, R21, R18 ;  /* 0x0000001215127220 */ /* 0x020fe20000410000 */
[----:B------:R-:W-:-:S04]  /*a380*/  @P2 SHF.L.U32 R21, R244, 0x10, RZ ;  /* 0x00000010f4152819 */ /* 0x000fc800000006ff */
[----:B------:R-:W-:-:S05]  /*a390*/  FSEL R18, R18, RZ, P1 ;  /* 0x000000ff12127208 */ /* 0x000fca0000800000 */
[----:B0-----:R-:W-:Y:S01]  /*a3a0*/  @P2 FMUL.FTZ R18, R18, R19 ;  /* 0x0000001312122220 */ /* 0x001fe20000410000 */
[----:B------:R-:W-:-:S03]  /*a3b0*/  @P2 PRMT R19, R167, 0x7632, R19 ;  /* 0x00007632a7132816 */ /* 0x000fc60000000013 */
[----:B------:R-:W-:Y:S01]  /*a3c0*/  @P2 FMUL.FTZ R21, R21, R18 ;  /* 0x0000001215152220 */ /* 0x000fe20000410000 */
[----:B------:R-:W-:-:S04]  /*a3d0*/  @P2 SHF.L.U32 R19, R19, 0x10, RZ ;  /* 0x0000001013132819 */ /* 0x000fc800000006ff */
[----:B------:R-:W-:Y:S01]  /*a3e0*/  @P2 F2FP.BF16.F32.PACK_AB R21, RZ, R21 ;  /* 0x00000015ff15223e */ /* 0x000fe200000010ff */
[----:B------:R-:W-:-:S03]  /*a3f0*/  @P2 FFMA.FTZ R143, R18, R19, R143 ;  /* 0x00000013128f2223 */ /* 0x000fc6000001008f */
[----:B------:R-:W-:-:S07]  /*a400*/  @P2 PRMT R151, R151, 0x5410, R21 ;  /* 0x0000541097972816 */ /* 0x000fce0000000015 */
.L_x_383:
[----:B------:R-:W-:Y:S05]  /*a410*/  BSYNC.RECONVERGENT B2 ;  /* 0x0000000000027941 */ /* 0x000fea0003800200 */
.L_x_380:
[----:B------:R-:W0:Y:S02]  /*a420*/  @P0 LDC.64 R18, c[0x0][0x478] ;  /* 0x00011e00ff120b82 */ /* 0x000e240000000a00 */
[----:B0-----:R-:W-:-:S06]  /*a430*/  @P0 IMAD.WIDE.U32 R20, R20, 0x10, R18 ;  /* 0x0000001014140825 */ /* 0x001fcc00078e0012 */
[----:B------:R-:W0:Y:S01]  /*a440*/  @P2 LDC.64 R18, c[0x0][0x468] ;  /* 0x00011a00ff122b82 */ /* 0x000e220000000a00 */
[----:B------:R4:W-:Y:S01]  /*a450*/  @P0 STG.E.128 desc[UR6][R20.64], R160 ;  /* 0x000000a014000986 */ /* 0x0009e2000c101d06 */
[----:B0-----:R-:W-:-:S05]  /*a460*/  @P2 IMAD.WIDE.U32 R18, R176, 0x10, R18 ;  /* 0x00000010b0122825 */ /* 0x001fca00078e0012 */
[----:B------:R4:W-:Y:S02]  /*a470*/  @P2 STG.E.128 desc[UR6][R18.64], R148 ;  /* 0x0000009412002986 */ /* 0x0009e4000c101d06 */
.L_x_377:
[----:B------:R-:W-:Y:S05]  /*a480*/  BSYNC.RECONVERGENT B1 ;  /* 0x0000000000017941 */ /* 0x000fea0003800200 */
.L_x_376:
[----:B01-34-:R-:W0:Y:S02]  /*a490*/  LDC.64 R18, c[0x0][0x380] ;  /* 0x0000e000ff127b82 */ /* 0x01be240000000a00 */
[----:B0-----:R-:W-:-:S04]  /*a4a0*/  LEA R7, R18, R7, 0x2 ;  /* 0x0000000712077211 */ /* 0x001fc800078e10ff */
[----:B------:R-:W-:-:S13]  /*a4b0*/  ISETP.GE.AND P0, PT, R7, R19, PT ;  /* 0x000000130700720c */ /* 0x000fda0003f06270 */
[----:B------:R-:W-:Y:S05]  /*a4c0*/  @!P0 BRA `(.L_x_399) ;  /* 0xffffff64009c8947 */ /* 0x000fea000383ffff */
.L_x_296:
[----:B------:R-:W-:Y:S05]  /*a4d0*/  BSYNC B0 ;  /* 0x0000000000007941 */ /* 0x000fea0003800000 */
.L_x_295:
[----:B------:R-:W0:Y:S01]  /*a4e0*/  S2R R176, SR_TID.X ;  /* 0x0000000000b07919 */ /* 0x000e220000002100 */
[----:B------:R-:W-:Y:S01]  /*a4f0*/  MOV R4, 0x400 ;  /* 0x0000040000047802 */ /* 0x000fe20000000f00 */
[----:B------:R-:W-:Y:S05]  /*a500*/  WARPSYNC.ALL ;  /* 0x0000000000007948 */ /* 0x000fea0003800000 */
[----:B------:R-:W1:Y:S01]  /*a510*/  S2R R5, SR_CgaCtaId ;  /* 0x0000000000057919 */ /* 0x000e620000008800 */
[----:B------:R-:W3:Y:S01]  /*a520*/  S2UR UR4, SR_CTAID.X ;  /* 0x00000000000479c3 */ /* 0x000ee20000002500 */
[----:B------:R-:W4:Y:S01]  /*a530*/  LDCU.128 UR16, c[0x0][0x440] ;  /* 0x00008800ff1077ac */ /* 0x000f220008000c00 */
[----:B------:R-:W-:Y:S01]  /*a540*/  BSSY.RECONVERGENT B0, `(.L_x_400) ;  /* 0x0000096000007945 */ /* 0x000fe20003800200 */
[C---:B0-----:R-:W-:Y:S01]  /*a550*/  IMAD.SHL.U32 R2, R176.reuse, 0x80, RZ ;  /* 0x00000080b0027824 */ /* 0x041fe200078e00ff */
[----:B------:R-:W-:-:S04]  /*a560*/  SHF.L.U32 R0, R176, 0x5, RZ ;  /* 0x00000005b0007819 */ /* 0x000fc800000006ff */
[----:B------:R-:W-:Y:S02]  /*a570*/  LOP3.LUT R3, R2, 0x3000, RZ, 0xc0, !PT ;  /* 0x0000300002037812 */ /* 0x000fe400078ec0ff */
[----:B-1----:R-:W-:Y:S02]  /*a580*/  LEA R5, R5, R4, 0x18 ;  /* 0x0000000405057211 */ /* 0x002fe400078ec0ff */
[----:B------:R-:W-:Y:S02]  /*a590*/  LOP3.LUT R0, R3, 0x3e0, R0, 0xf8, !PT ;  /* 0x000003e003007812 */ /* 0x000fe400078ef800 */
[-C--:B------:R-:W-:Y:S02]  /*a5a0*/  LEA R8, R176, R5.reuse, 0x2 ;  /* 0x00000005b0087211 */ /* 0x080fe400078e10ff */
[----:B------:R-:W-:-:S05]  /*a5b0*/  IADD3 R0, PT, PT, R0, R5, RZ ;  /* 0x0000000500007210 */ /* 0x000fca0007ffe0ff */
        /* <DEDUP_REMOVED lines=21> */
[----:B-----5:R-:W-:Y:S01]  /*a710*/  LDS R21, [R8+0x1a00] ;  /* 0x001a000008157984 */ /* 0x020fe20000000800 */
[----:B-1----:R-:W-:-:S03]  /*a720*/  FADD.FTZ R2, R2, R3 ;  /* 0x0000000302027221 */ /* 0x002fc60000010000 */
[----:B------:R-:W-:Y:S04]  /*a730*/  LDS R15, [R8+0xc00] ;  /* 0x000c0000080f7984 */ /* 0x000fe80000000800 */
[----:B------:R-:W-:Y:S04]  /*a740*/  LDS R22, [R8+0x1c00] ;  /* 0x001c000008167984 */ /* 0x000fe80000000800 */
[----:B------:R-:W-:Y:S04]  /*a750*/  LDS R16, [R8+0xe00] ;  /* 0x000e000008107984 */ /* 0x000fe80000000800 */
[----:B------:R-:W-:Y:S04]  /*a760*/  LDS R23, [R8+0x1e00] ;  /* 0x001e000008177984 */ /* 0x000fe80000000800 */
[----:B------:R-:W0:Y:S04]  /*a770*/  LDS R5, [R8+0x2000] ;  /* 0x0020000008057984 */ /* 0x000e280000000800 */
[----:B------:R-:W-:Y:S04]  /*a780*/  LDS R25, [R8+0x2200] ;  /* 0x0022000008197984 */ /* 0x000fe80000000800 */
[----:B------:R-:W-:Y:S04]  /*a790*/  LDS R24, [R8+0x2400] ;  /* 0x0024000008187984 */ /* 0x000fe80000000800 */
[----:B------:R-:W-:Y:S04]  /*a7a0*/  LDS R27, [R8+0x2600] ;  /* 0x00260000081b7984 */ /* 0x000fe80000000800 */
[----:B------:R-:W-:Y:S04]  /*a7b0*/  LDS R26, [R8+0x2800] ;  /* 0x00280000081a7984 */ /* 0x000fe80000000800 */
[----:B------:R-:W-:Y:S04]  /*a7c0*/  LDS R29, [R8+0x2a00] ;  /* 0x002a0000081d7984 */ /* 0x000fe80000000800 */
[----:B------:R-:W-:Y:S04]  /*a7d0*/  LDS R28, [R8+0x2c00] ;  /* 0x002c0000081c7984 */ /* 0x000fe80000000800 */
[----:B------:R-:W-:Y:S04]  /*a7e0*/  LDS R31, [R8+0x2e00] ;  /* 0x002e0000081f7984 */ /* 0x000fe80000000800 */
[----:B------:R-:W1:Y:S04]  /*a7f0*/  LDS R7, [R8+0x3000] ;  /* 0x0030000008077984 */ /* 0x000e680000000800 */
        /* <DEDUP_REMOVED lines=9> */
[----:B------:R0:W-:Y:S04]  /*a890*/  STS.128 [R0], R56 ;  /* 0x0000003800007388 */ /* 0x0001e80000000c00 */
[----:B------:R3:W-:Y:S04]  /*a8a0*/  STS.128 [R0+0x10], R60 ;  /* 0x0000103c00007388 */ /* 0x0007e80000000c00 */
[----:B------:R-:W-:Y:S04]  /*a8b0*/  STS.128 [R0+0x400], R88 ;  /* 0x0004005800007388 */ /* 0x000fe80000000c00 */
[----:B------:R-:W-:Y:S04]  /*a8c0*/  STS.128 [R0+0x410], R92 ;  /* 0x0004105c00007388 */ /* 0x000fe80000000c00 */
[----:B------:R-:W-:Y:S01]  /*a8d0*/  STS.128 [R0+0x800], R64 ;  /* 0x0008004000007388 */ /* 0x000fe20000000c00 */
[----:B0-----:R-:W-:-:S03]  /*a8e0*/  LOP3.LUT R58, R176, 0x7f, RZ, 0x3c, !PT ;  /* 0x0000007fb03a7812 */ /* 0x001fc600078e3cff */
[----:B------:R-:W-:Y:S01]  /*a8f0*/  STS.128 [R0+0x810], R68 ;  /* 0x0008104400007388 */ /* 0x000fe20000000c00 */
[----:B---3--:R-:W-:Y:S01]  /*a900*/  IMAD R62, R9, UR4, RZ ;  /* 0x00000004093e7c24 */ /* 0x008fe2000f8e02ff */
[----:B------:R-:W0:Y:S01]  /*a910*/  LDCU.64 UR4, c[0x0][0x460] ;  /* 0x00008c00ff0477ac */ /* 0x000e220008000a00 */
[----:B------:R-:W-:Y:S01]  /*a920*/  IADD3 R58, PT, PT, R58, R9, RZ ;  /* 0x000000093a3a7210 */ /* 0x000fe20007ffe0ff */
[----:B------:R-:W-:Y:S01]  /*a930*/  STS.128 [R0+0xc00], R72 ;  /* 0x000c004800007388 */ /* 0x000fe20000000c00 */
[----:B-1----:R-:W-:Y:S01]  /*a940*/  FADD.FTZ R9, R2, R7 ;  /* 0x0000000702097221 */ /* 0x002fe20000010000 */
[----:B------:R-:W-:Y:S02]  /*a950*/  IADD3 R62, P0, PT, R62, R176, RZ ;  /* 0x000000b03e3e7210 */ /* 0x000fe40007f1e0ff */
[----:B------:R-:W-:Y:S01]  /*a960*/  STS.128 [R0+0xc10], R76 ;  /* 0x000c104c00007388 */ /* 0x000fe20000000c00 */
[----:B------:R-:W-:Y:S01]  /*a970*/  BAR.SYNC.DEFER_BLOCKING 0x0 ;  /* 0x0000000000007b1d */ /* 0x000fe20000010000 */
[----:B------:R-:W-:-:S02]  /*a980*/  IADD3.X R87, PT, PT, RZ, RZ, RZ, P0, !PT ;  /* 0x000000ffff577210 */ /* 0x000fc400007fe4ff */
[----:B------:R-:W-:Y:S02]  /*a990*/  ISETP.GE.U32.AND P6, PT, R58, 0x100, PT ;  /* 0x000001003a00780c */ /* 0x000fe40003fc6070 */
[----:B------:R-:W-:Y:S02]  /*a9a0*/  SHF.L.U64.HI R60, R62, 0x2, R87 ;  /* 0x000000023e3c7819 */ /* 0x000fe40000010257 */
[----:B------:R-:W-:Y:S01]  /*a9b0*/  ISETP.GE.U32.AND P5, PT, R58, 0x180, PT ;  /* 0x000001803a00780c */ /* 0x000fe20003fa6070 */
[----:B------:R-:W1:Y:S04]  /*a9c0*/  LDS R4, [R8] ;  /* 0x0000000008047984 */ /* 0x000e680000000800 */
        /* <DEDUP_REMOVED lines=46> */
[C---:B----4-:R-:W-:Y:S02]  /*acb0*/  IADD3 R64, P0, PT, R0.reuse, UR18, RZ ;  /* 0x0000001200407c10 */ /* 0x050fe4000ff1e0ff */
[----:B------:R-:W-:Y:S02]  /*acc0*/  IADD3 R62, P1, PT, R0, UR16, RZ ;  /* 0x00000010003e7c10 */ /* 0x000fe4000ff3e0ff */
[----:B------:R-:W-:Y:S02]  /*acd0*/  IADD3.X R87, PT, PT, R60, UR19, RZ, P0, !PT ;  /* 0x000000133c577c10 */ /* 0x000fe400087fe4ff */
[----:B0-----:R-:W-:Y:S01]  /*ace0*/  IADD3 R57, P0, PT, R0, UR4, RZ ;  /* 0x0000000400397c10 */ /* 0x001fe2000ff1e0ff */
[----:B------:R-:W0:Y:S04]  /*acf0*/  LDS R6, [R8] ;  /* 0x0000000008067984 */ /* 0x000e280000000800 */
[----:B------:R-:W1:Y:S04]  /*ad00*/  LDS R81, [R8+0x1000] ;  /* 0x0010000008517984 */ /* 0x000e680000000800 */
[----:B------:R-:W3:Y:S04]  /*ad10*/  LDS R83, [R8+0x2000] ;  /* 0x0020000008537984 */ /* 0x000ee80000000800 */
[----:B------:R-:W4:Y:S01]  /*ad20*/  LDS R85, [R8+0x3000] ;  /* 0x0030000008557984 */ /* 0x000f220000000800 */
[----:B0-----:R-:W-:-:S04]  /*ad30*/  FADD.FTZ R6, RZ, R6 ;  /* 0x00000006ff067221 */ /* 0x001fc80000010000 */
[----:B-1----:R-:W-:Y:S01]  /*ad40*/  FADD.FTZ R6, R6, R81 ;  /* 0x0000005106067221 */ /* 0x002fe20000010000 */
[C---:B------:R-:W-:Y:S02]  /*ad50*/  IADD3.X R81, PT, PT, R60.reuse, UR17, RZ, P1, !PT ;  /* 0x000000113c517c10 */ /* 0x040fe40008ffe4ff */
[----:B------:R-:W-:Y:S01]  /*ad60*/  IADD3.X R60, PT, PT, R60, UR5, RZ, P0, !PT ;  /* 0x000000053c3c7c10 */ /* 0x000fe200087fe4ff */
[----:B---3--:R-:W-:Y:S01]  /*ad70*/  FADD.FTZ R6, R6, R83 ;  /* 0x0000005306067221 */ /* 0x008fe20000010000 */
[----:B------:R-:W-:-:S03]  /*ad80*/  ISETP.GE.U32.AND P0, PT, R58, 0x80, PT ;  /* 0x000000803a00780c */ /* 0x000fc60003f06070 */
[----:B----4-:R-:W-:-:S10]  /*ad90*/  FADD.FTZ R85, R6, R85 ;  /* 0x0000005506557221 */ /* 0x010fd40000010000 */
[----:B------:R-:W-:Y:S05]  /*ada0*/  @!P0 BRA `(.L_x_401) ;  /* 0x00000000003c8947 */ /* 0x000fea0003800000 */
[----:B------:R-:W-:Y:S01]  /*adb0*/  IMAD.MOV.U32 R2, RZ, RZ, R64 ;  /* 0x000000ffff027224 */ /* 0x000fe200078e0040 */
        /* <DEDUP_REMOVED lines=10> */
[----:B------:R-:W-:Y:S01]  /*ae60*/  IADD3 R57, P2, PT, R57, 0x200, RZ ;  /* 0x0000020039397810 */ /* 0x000fe20007f5e0ff */
[----:B------:R-:W-:Y:S01]  /*ae70*/  IMAD.X R81, RZ, RZ, R81, P1 ;  /* 0x000000ffff517224 */ /* 0x000fe200008e0651 */
[----:B------:R-:W-:Y:S02]  /*ae80*/  IADD3.X R87, PT, PT, RZ, R87, RZ, P0, !PT ;  /* 0x00000057ff577210 */ /* 0x000fe400007fe4ff */
[----:B------:R-:W-:-:S09]  /*ae90*/  IADD3.X R60, PT, PT, RZ, R60, RZ, P2, !PT ;  /* 0x0000003cff3c7210 */ /* 0x000fd200017fe4ff */
.L_x_401:
[----:B------:R-:W-:Y:S05]  /*aea0*/  BSYNC.RECONVERGENT B0 ;  /* 0x0000000000007941 */ /* 0x000fea0003800200 */
.L_x_400:
[----:B------:R-:W-:Y:S01]  /*aeb0*/  FADD.FTZ R14, RZ, R14 ;  /* 0x0000000eff0e7221 */ /* 0x000fe20000010000 */
[----:B------:R-:W-:Y:S01]  /*aec0*/  FADD.FTZ R10, RZ, R10 ;  /* 0x0000000aff0a7221 */ /* 0x000fe20000010000 */
[----:B------:R-:W-:Y:S01]  /*aed0*/  FADD.FTZ R12, RZ, R12 ;  /* 0x0000000cff0c7221 */ /* 0x000fe20000010000 */
[----:B------:R-:W-:Y:S01]  /*aee0*/  FADD.FTZ R16, RZ, R16 ;  /* 0x00000010ff107221 */ /* 0x000fe20000010000 */
[----:B------:R-:W-:Y:S01]  /*aef0*/  FADD.FTZ R14, R14, R21 ;  /* 0x000000150e0e7221 */ /* 0x000fe20000010000 */
[----:B------:R-:W-:Y:S01]  /*af00*/  FADD.FTZ R10, R10, R17 ;  /* 0x000000110a0a7221 */ /* 0x000fe20000010000 */
[----:B------:R-:W-:Y:S01]  /*af10*/  FADD.FTZ R12, R12, R19 ;  /* 0x000000130c0c7221 */ /* 0x000fe20000010000 */
[----:B0-----:R-:W0:Y:S01]  /*af20*/  LDS R7, [R8+0xe00] ;  /* 0x000e000008077984 */ /* 0x001e220000000800 */
[----:B------:R-:W-:Y:S01]  /*af30*/  FADD.FTZ R14, R14, R29 ;  /* 0x0000001d0e0e7221 */ /* 0x000fe20000010000 */
[----:B------:R-:W-:Y:S01]  /*af40*/  FADD.FTZ R16, R16, R23 ;  /* 0x0000001710107221 */ /* 0x000fe20000010000 */
[----:B------:R-:W-:Y:S01]  /*af50*/  FADD.FTZ R10, R10, R25 ;  /* 0x000000190a0a7221 */ /* 0x000fe20000010000 */
[----:B------:R-:W1:Y:S01]  /*af60*/  LDS R0, [R8+0x200] ;  /* 0x0002000008007984 */ /* 0x000e620000000800 */
[----:B------:R-:W-:Y:S01]  /*af70*/  FADD.FTZ R12, R12, R27 ;  /* 0x0000001b0c0c7221 */ /* 0x000fe20000010000 */
[----:B------:R-:W-:Y:S01]  /*af80*/  FADD.FTZ R13, RZ, R13 ;  /* 0x0000000dff0d7221 */ /* 0x000fe20000010000 */
[----:B------:R-:W-:Y:S01]  /*af90*/  FADD.FTZ R15, RZ, R15 ;  /* 0x0000000fff0f7221 */ /* 0x000fe20000010000 */
[----:B------:R-:W-:Y:S01]  /*afa0*/  FADD.FTZ R37, R14, R37 ;  /* 0x000000250e257221 */ /* 0x000fe20000010000 */
[----:B------:R-:W3:Y:S01]  /*afb0*/  LDS R2, [R8+0x400] ;  /* 0x0004000008027984 */ /* 0x000ee20000000800 */
[----:B------:R-:W-:Y:S01]  /*afc0*/  FADD.FTZ R16, R16, R31 ;  /* 0x0000001f10107221 */ /* 0x000fe20000010000 */
[----:B------:R-:W-:Y:S01]  /*afd0*/  FADD.FTZ R11, RZ, R11 ;  /* 0x0000000bff0b7221 */ /* 0x000fe20000010000 */
[----:B------:R-:W-:Y:S01]  /*afe0*/  FADD.FTZ R13, R13, R20 ;  /* 0x000000140d0d7221 */ /* 0x000fe20000010000 */
[----:B------:R-:W4:Y:S01]  /*aff0*/  LDS R14, [R8+0x1e00] ;  /* 0x001e0000080e7984 */ /* 0x000f220000000800 */
[----:B------:R-:W-:Y:S01]  /*b000*/  FADD.FTZ R15, R15, R22 ;  /* 0x000000160f0f7221 */ /* 0x000fe20000010000 */
[----:B------:R-:W-:Y:S01]  /*b010*/  FADD.FTZ R33, R10, R33 ;  /* 0x000000210a217221 */ /* 0x000fe20000010000 */
[----:B------:R-:W-:Y:S01]  /*b020*/  FADD.FTZ R35, R12, R35 ;  /* 0x000000230c237221 */ /* 0x000fe20000010000 */
[----:B------:R-:W5:Y:S01]  /*b030*/  LDS R9, [R8+0x1200] ;  /* 0x0012000008097984 */ /* 0x000f620000000800 */
[----:B------:R-:W-:Y:S01]  /*b040*/  FADD.FTZ R11, R11, R18 ;  /* 0x000000120b0b7221 */ /* 0x000fe20000010000 */
[----:B------:R-:W-:Y:S01]  /*b050*/  FADD.FTZ R15, R15, R28 ;  /* 0x0000001c0f0f7221 */ /* 0x000fe20000010000 */
[----:B------:R-:W-:Y:S01]  /*b060*/  FADD.FTZ R39, R16, R39 ;  /* 0x0000002710277221 */ /* 0x000fe20000010000 */
[----:B------:R-:W2:Y:S01]  /*b070*/  LDS R3, [R8+0x600] ;  /* 0x0006000008037984 */ /* 0x000ea20000000800 */
[----:B------:R-:W-:Y:S01]  /*b080*/  FADD.FTZ R36, RZ, R36 ;  /* 0x00000024ff247221 */ /* 0x000fe20000010000 */
[----:B------:R-:W-:Y:S01]  /*b090*/  FADD.FTZ R11, R11, R24 ;  /* 0x000000180b0b7221 */ /* 0x000fe20000010000 */
[----:B------:R-:W-:Y:S01]  /*b0a0*/  FADD.FTZ R13, R13, R26 ;  /* 0x0000001a0d0d7221 */ /* 0x000fe20000010000 */
[----:B------:R-:W2:Y:S01]  /*b0b0*/  LDS R4, [R8+0x800] ;  /* 0x0008000008047984 */ /* 0x000ea20000000800 */
[----:B------:R-:W-:Y:S01]  /*b0c0*/  FADD.FTZ R36, R36, R47 ;  /* 0x0000002f24247221 */ /* 0x000fe20000010000 */
[----:B------:R-:W-:Y:S01]  /*b0d0*/  FADD.FTZ R38, RZ, R38 ;  /* 0x00000026ff267221 */ /* 0x000fe20000010000 */
[----:B------:R-:W-:Y:S01]  /*b0e0*/  FADD.FTZ R40, RZ, R40 ;  /* 0x00000028ff287221 */ /* 0x000fe20000010000 */
[----:B------:R-:W2:Y:S01]  /*b0f0*/  LDS R5, [R8+0xa00] ;  /* 0x000a000008057984 */ /* 0x000ea20000000800 */
[----:B------:R-:W-:Y:S01]  /*b100*/  FADD.FTZ R41, RZ, R41 ;  /* 0x00000029ff297221 */ /* 0x000fe20000010000 */
[----:B------:R-:W-:Y:S01]  /*b110*/  FADD.FTZ R42, RZ, R42 ;  /* 0x0000002aff2a7221 */ /* 0x000fe20000010000 */
[----:B------:R-:W-:Y:S01]  /*b120*/  FADD.FTZ R43, RZ, R43 ;  /* 0x0000002bff2b7221 */ /* 0x000fe20000010000 */
[----:B------:R-:W2:Y:S01]  /*b130*/  LDS R6, [R8+0xc00] ;  /* 0x000c000008067984 */ /* 0x000ea20000000800 */
[----:B------:R-:W-:Y:S01]  /*b140*/  FADD.FTZ R44, RZ, R44 ;  /* 0x0000002cff2c7221 */ /* 0x000fe20000010000 */
[----:B------:R-:W-:Y:S01]  /*b150*/  FADD.FTZ R38, R38, R49 ;  /* 0x0000003126267221 */ /* 0x000fe20000010000 */
[----:B------:R-:W-:Y:S01]  /*b160*/  FADD.FTZ R40, R40, R51 ;  /* 0x0000003328287221 */ /* 0x000fe20000010000 */
[----:B------:R-:W2:Y:S01]  /*b170*/  LDS R20, [R8+0x2e00] ;  /* 0x002e000008147984 */ /* 0x000ea20000000800 */
[----:B------:R-:W-:Y:S01]  /*b180*/  FADD.FTZ R41, R41, R46 ;  /* 0x0000002e29297221 */ /* 0x000fe20000010000 */
[----:B------:R-:W-:Y:S01]  /*b190*/  FADD.FTZ R42, R42, R53 ;  /* 0x000000352a2a7221 */ /* 0x000fe20000010000 */
[----:B0-----:R-:W-:Y:S01]  /*b1a0*/  FADD.FTZ R7, RZ, R7 ;  /* 0x00000007ff077221 */ /* 0x001fe20000010000 */
[----:B------:R-:W0:Y:S01]  /*b1b0*/  LDS R17, [R8+0x1400] ;  /* 0x0014000008117984 */ /* 0x000e220000000800 */
[----:B------:R-:W-:Y:S01]  /*b1c0*/  FADD.FTZ R43, R43, R48 ;  /* 0x000000302b2b7221 */ /* 0x000fe20000010000 */
[----:B------:R-:W-:Y:S01]  /*b1d0*/  FADD.FTZ R44, R44, R55 ;  /* 0x000000372c2c7221 */ /* 0x000fe20000010000 */
[----:B-1----:R-:W-:Y:S01]  /*b1e0*/  FADD.FTZ R0, RZ, R0 ;  /* 0x00000000ff007221 */ /* 0x002fe20000010000 */
[----:B------:R-:W1:Y:S01]  /*b1f0*/  LDS R10, [R8+0x1600] ;  /* 0x00160000080a7984 */ /* 0x000e620000000800 */
[----:B------:R-:W-:Y:S01]  /*b200*/  FADD.FTZ R36, R36, R59 ;  /* 0x0000003b24247221 */ /* 0x000fe20000010000 */
[----:B------:R-:W-:Y:S01]  /*b210*/  FADD.FTZ R38, R38, R61 ;  /* 0x0000003d26267221 */ /* 0x000fe20000010000 */
[----:B------:R-:W-:Y:S01]  /*b220*/  FADD.FTZ R40, R40, R63 ;  /* 0x0000003f28287221 */ /* 0x000fe20000010000 */
[----:B------:R-:W1:Y:S01]  /*b230*/  LDS R19, [R8+0x1800] ;  /* 0x0018000008137984 */ /* 0x000e620000000800 */
[----:B---3--:R-:W-:Y:S01]  /*b240*/  FADD.FTZ R2, RZ, R2 ;  /* 0x00000002ff027221 */ /* 0x008fe20000010000 */
[----:B------:R-:W-:Y:S01]  /*b250*/  FADD.FTZ R41, R41, R50 ;  /* 0x0000003229297221 */ /* 0x000fe20000010000 */
[----:B------:R-:W-:Y:S01]  /*b260*/  FADD.FTZ R42, R42, R65 ;  /* 0x000000412a2a7221 */ /* 0x000fe20000010000 */
[----:B------:R-:W3:Y:S01]  /*b270*/  LDS R12, [R8+0x1a00] ;  /* 0x001a0000080c7984 */ /* 0x000ee20000000800 */
[----:B----4-:R-:W-:Y:S01]  /*b280*/  FADD.FTZ R7, R7, R14 ;  /* 0x0000000e07077221 */ /* 0x010fe20000010000 */
[----:B------:R-:W-:Y:S01]  /*b290*/  FADD.FTZ R43, R43, R52 ;  /* 0x000000342b2b7221 */ /* 0x000fe20000010000 */
[----:B------:R-:W-:Y:S01]  /*b2a0*/  FADD.FTZ R44, R44, R67 ;  /* 0x000000432c2c7221 */ /* 0x000fe20000010000 */
[----:B------:R-:W4:Y:S01]  /*b2b0*/  LDS R21, [R8+0x1c00] ;  /* 0x001c000008157984 */ /* 0x000f220000000800 */
[----:B-----5:R-:W-:Y:S01]  /*b2c0*/  FADD.FTZ R0, R0, R9 ;  /* 0x0000000900007221 */ /* 0x020fe20000010000 */
[----:B------:R-:W-:Y:S01]  /*b2d0*/  BSSY.RECONVERGENT B0, `(.L_x_402) ;  /* 0x000003f000007945 */ /* 0x000fe20003800200 */
[C---:B------:R-:W-:Y:S01]  /*b2e0*/  ISETP.GE.U32.AND P0, PT, R58.reuse, 0x200, PT ;  /* 0x000002003a00780c */ /* 0x040fe20003f06070 */
[----:B------:R-:W5:Y:S01]  /*b2f0*/  LDS R23, [R8+0x2200] ;  /* 0x0022000008177984 */ /* 0x000f620000000800 */
[----:B--2---:R-:W-:Y:S01]  /*b300*/  FADD.FTZ R3, RZ, R3 ;  /* 0x00000003ff037221 */ /* 0x004fe20000010000 */
[C---:B------:R-:W-:Y:S01]  /*b310*/  ISETP.GE.U32.AND P1, PT, R58.reuse, 0x280, PT ;  /* 0x000002803a00780c */ /* 0x040fe20003f26070 */
[----:B------:R-:W-:Y:S01]  /*b320*/  FADD.FTZ R11, R11, R30 ;  /* 0x0000001e0b0b7221 */ /* 0x000fe20000010000 */
[----:B------:R-:W2:Y:S01]  /*b330*/  LDS R28, [R8+0x3e00] ;  /* 0x003e0000081c7984 */ /* 0x000ea20000000800 */
[----:B------:R-:W-:Y:S01]  /*b340*/  FADD.FTZ R4, RZ, R4 ;  /* 0x00000004ff047221 */ /* 0x000fe20000010000 */
        /* <DEDUP_REMOVED lines=8> */
[----:B------:R-:W-:Y:S01]  /*b3d0*/  ISETP.GE.U32.AND P4, PT, R58, 0x400, PT ;  /* 0x000004003a00780c */ /* 0x000fe20003f86070 */
[----:B------:R-:W-:Y:S01]  /*b3e0*/  FADD.FTZ R71, R36, R71 ;  /* 0x0000004724477221 */ /* 0x000fe20000010000 */
[----:B------:R-:W2:Y:S01]  /*b3f0*/  LDS R27, [R8+0x2800] ;  /* 0x00280000081b7984 */ /* 0x000ea20000000800 */
[----:B------:R-:W-:Y:S01]  /*b400*/  FADD.FTZ R7, R7, R20 ;  /* 0x0000001407077221 */ /* 0x000fe20000010000 */
[----:B------:R-:W-:Y:S01]  /*b410*/  FADD.FTZ R73, R38, R73 ;  /* 0x0000004926497221 */ /* 0x000fe20000010000 */
[----:B------:R-:W-:Y:S01]  /*b420*/  FADD.FTZ R75, R40, R75 ;  /* 0x0000004b284b7221 */ /* 0x000fe20000010000 */
[----:B------:R-:W2:Y:S01]  /*b430*/  LDS R18, [R8+0x2a00] ;  /* 0x002a000008127984 */ /* 0x000ea20000000800 */
        /* <DEDUP_REMOVED lines=8> */
[----:B------:R-:W-:-:S03]  /*b4c0*/  FADD.FTZ R4, R4, R19 ;  /* 0x0000001304047221 */ /* 0x000fc60000010000 */
[----:B------:R0:W1:Y:S01]  /*b4d0*/  LDS R22, [R8+0x3400] ;  /* 0x0034000008167984 */ /* 0x0000620000000800 */
[----:B---3--:R-:W-:-:S03]  /*b4e0*/  FADD.FTZ R5, R5, R12 ;  /* 0x0000000c05057221 */ /* 0x008fc60000010000 */
[----:B------:R3:W3:Y:S01]  /*b4f0*/  LDS R45, [R8+0x3600] ;  /* 0x00360000082d7984 */ /* 0x0006e20000000800 */
[----:B----4-:R-:W-:-:S03]  /*b500*/  FADD.FTZ R6, R6, R21 ;  /* 0x0000001506067221 */ /* 0x010fc60000010000 */
[----:B------:R4:W3:Y:S01]  /*b510*/  LDS R24, [R8+0x3800] ;  /* 0x0038000008187984 */ /* 0x0008e20000000800 */
[----:B-----5:R-:W-:-:S03]  /*b520*/  FADD.FTZ R0, R0, R23 ;  /* 0x0000001700007221 */ /* 0x020fc60000010000 */
[----:B------:R4:W3:Y:S01]  /*b530*/  LDS R47, [R8+0x3a00] ;  /* 0x003a0000082f7984 */ /* 0x0008e20000000800 */
[----:B--2---:R-:W-:-:S03]  /*b540*/  FADD.FTZ R49, R7, R28 ;  /* 0x0000001c07317221 */ /* 0x004fc60000010000 */
[----:B------:R4:W2:Y:S01]  /*b550*/  LDS R26, [R8+0x3c00] ;  /* 0x003c0000081a7984 */ /* 0x0008a20000000800 */
[----:B------:R-:W-:Y:S01]  /*b560*/  FADD.FTZ R25, R2, R25 ;  /* 0x0000001902197221 */ /* 0x000fe20000010000 */
[----:B------:R-:W-:Y:S01]  /*b570*/  FADD.FTZ R16, R3, R16 ;  /* 0x0000001003107221 */ /* 0x000fe20000010000 */
[----:B------:R-:W-:Y:S01]  /*b580*/  FADD.FTZ R27, R4, R27 ;  /* 0x0000001b041b7221 */ /* 0x000fe20000010000 */
[----:B------:R-:W-:Y:S01]  /*b590*/  FADD.FTZ R18, R5, R18 ;  /* 0x0000001205127221 */ /* 0x000fe20000010000 */
[----:B0-----:R-:W-:Y:S01]  /*b5a0*/  FADD.FTZ R29, R6, R29 ;  /* 0x0000001d061d7221 */ /* 0x001fe20000010000 */
[----:B-1----:R-:W-:Y:S01]  /*b5b0*/  FADD.FTZ R31, R0, R31 ;  /* 0x0000001f001f7221 */ /* 0x002fe20000010000 */
[----:B----4-:R-:W-:Y:S06]  /*b5c0*/  @!P6 BRA `(.L_x_403) ;  /* 0x00000000003ce947 */ /* 0x010fec0003800000 */
[----:B------:R-:W-:Y:S01]  /*b5d0*/  MOV R2, R64 ;  /* 0x0000004000027202 */ /* 0x000fe20000000f00 */
[----:B------:R-:W-:Y:S01]  /*b5e0*/  IMAD.MOV.U32 R7, RZ, RZ, R60 ;  /* 0x000000ffff077224 */ /* 0x000fe200078e003c */
[----:B------:R-:W-:Y:S02]  /*b5f0*/  MOV R3, R87 ;  /* 0x0000005700037202 */ /* 0x000fe40000000f00 */
[----:B------:R-:W-:Y:S02]  /*b600*/  MOV R4, R62 ;  /* 0x0000003e00047202 */ /* 0x000fe40000000f00 */
[----:B------:R-:W-:Y:S01]  /*b610*/  MOV R5, R81 ;  /* 0x0000005100057202 */ /* 0x000fe20000000f00 */
[----:B------:R0:W-:Y:S01]  /*b620*/  STG.E desc[UR6][R2.64], R71 ;  /* 0x0000004702007986 */ /* 0x0001e2000c101906 */
[----:B------:R-:W-:Y:S02]  /*b630*/  MOV R6, R57 ;  /* 0x0000003900067202 */ /* 0x000fe40000000f00 */
[----:B------:R-:W-:Y:S01]  /*b640*/  IADD3 R64, P6, PT, R64, 0x200, RZ ;  /* 0x0000020040407810 */ /* 0x000fe20007fde0ff */
[----:B------:R0:W-:Y:S03]  /*b650*/  STG.E desc[UR6][R4.64], R33 ;  /* 0x0000002104007986 */ /* 0x0001e6000c101906 */
[----:B------:R-:W-:Y:S01]  /*b660*/  IADD3.X R87, PT, PT, RZ, R87, RZ, P6, !PT ;  /* 0x00000057ff577210 */ /* 0x000fe200037fe4ff */
[----:B------:R0:W-:Y:S01]  /*b670*/  STG.E desc[UR6][R6.64], R31 ;  /* 0x0000001f06007986 */ /* 0x0001e2000c101906 */
[----:B------:R-:W-:-:S04]  /*b680*/  IADD3 R62, P6, PT, R62, 0x200, RZ ;  /* 0x000002003e3e7810 */ /* 0x000fc80007fde0ff */
[----:B------:R-:W-:Y:S02]  /*b690*/  IADD3.X R81, PT, PT, RZ, R81, RZ, P6, !PT ;  /* 0x00000051ff517210 */ /* 0x000fe400037fe4ff */
[----:B------:R-:W-:-:S04]  /*b6a0*/  IADD3 R57, P6, PT, R57, 0x200, RZ ;  /* 0x0000020039397810 */ /* 0x000fc80007fde0ff */
[----:B------:R-:W-:-:S09]  /*b6b0*/  IADD3.X R60, PT, PT, RZ, R60, RZ, P6, !PT ;  /* 0x0000003cff3c7210 */ /* 0x000fd200037fe4ff */
.L_x_403:
[----:B------:R-:W-:Y:S05]  /*b6c0*/  BSYNC.RECONVERGENT B0 ;  /* 0x0000000000007941 */ /* 0x000fea0003800200 */
.L_x_402:
[----:B------:R-:W-:Y:S01]  /*b6d0*/  BSSY.RECONVERGENT B0, `(.L_x_404) ;  /* 0x0000012000007945 */ /* 0x000fe20003800200 */
[----:B------:R-:W-:-:S03]  /*b6e0*/  FADD.FTZ R25, R25, R22 ;  /* 0x0000001619197221 */ /* 0x000fc60000010000 */
[----:B------:R-:W-:Y:S05]  /*b6f0*/  @!P5 BRA `(.L_x_405) ;  /* 0x00000000003cd947 */ /* 0x000fea0003800000 */
[----:B0-----:R-:W-:Y:S01]  /*b700*/  MOV R2, R64 ;  /* 0x0000004000027202 */ /* 0x001fe20000000f00 */
[----:B------:R-:W-:Y:S01]  /*b710*/  IMAD.MOV.U32 R5, RZ, RZ, R81 ;  /* 0x000000ffff057224 */ /* 0x000fe200078e0051 */
[----:B------:R-:W-:Y:S02]  /*b720*/  MOV R3, R87 ;  /* 0x0000005700037202 */ /* 0x000fe40000000f00 */
[----:B------:R-:W-:Y:S02]  /*b730*/  MOV R4, R62 ;  /* 0x0000003e00047202 */ /* 0x000fe40000000f00 */
[----:B------:R-:W-:Y:S01]  /*b740*/  MOV R6, R57 ;  /* 0x0000003900067202 */ /* 0x000fe20000000f00 */
[----:B------:R1:W-:Y:S01]  /*b750*/  STG.E desc[UR6][R2.64], R73 ;  /* 0x0000004902007986 */ /* 0x0003e2000c101906 */
[----:B------:R-:W-:Y:S02]  /*b760*/  MOV R7, R60 ;  /* 0x0000003c00077202 */ /* 0x000fe40000000f00 */
[----:B------:R-:W-:Y:S01]  /*b770*/  IADD3 R64, P6, PT, R64, 0x200, RZ ;  /* 0x0000020040407810 */ /* 0x000fe20007fde0ff */
[----:B------:R1:W-:Y:S01]  /*b780*/  STG.E desc[UR6][R4.64], R11 ;  /* 0x0000000b04007986 */ /* 0x0003e2000c101906 */
[----:B------:R-:W-:-:S02]  /*b790*/  IADD3 R62, P5, PT, R62, 0x200, RZ ;  /* 0x000002003e3e7810 */ /* 0x000fc40007fbe0ff */
[----:B------:R-:W-:Y:S01]  /*b7a0*/  IADD3.X R87, PT, PT, RZ, R87, RZ, P6, !PT ;  /* 0x00000057ff577210 */ /* 0x000fe200037fe4ff */
[----:B------:R1:W-:Y:S01]  /*b7b0*/  STG.E desc[UR6][R6.64], R25 ;  /* 0x0000001906007986 */ /* 0x0003e2000c101906 */
[----:B------:R-:W-:Y:S02]  /*b7c0*/  IADD3 R57, P6, PT, R57, 0x200, RZ ;  /* 0x0000020039397810 */ /* 0x000fe40007fde0ff */
[----:B------:R-:W-:Y:S02]  /*b7d0*/  IADD3.X R81, PT, PT, RZ, R81, RZ, P5, !PT ;  /* 0x00000051ff517210 */ /* 0x000fe40002ffe4ff */
[----:B------:R-:W-:-:S09]  /*b7e0*/  IADD3.X R60, PT, PT, RZ, R60, RZ, P6, !PT ;  /* 0x0000003cff3c7210 */ /* 0x000fd200037fe4ff */
.L_x_405:
[----:B------:R-:W-:Y:S05]  /*b7f0*/  BSYNC.RECONVERGENT B0 ;  /* 0x0000000000007941 */ /* 0x000fea0003800200 */
.L_x_404:
[----:B------:R-:W-:Y:S01]  /*b800*/  BSSY.RECONVERGENT B0, `(.L_x_406) ;  /* 0x0000012000007945 */ /* 0x000fe20003800200 */
[----:B---3--:R-:W-:-:S03]  /*b810*/  FADD.FTZ R45, R16, R45 ;  /* 0x0000002d102d7221 */ /* 0x008fc60000010000 */
[----:B------:R-:W-:Y:S05]  /*b820*/  @!P0 BRA `(.L_x_407) ;  /* 0x00000000003c8947 */ /* 0x000fea0003800000 */
[----:B01----:R-:W-:Y:S01]  /*b830*/  MOV R2, R64 ;  /* 0x0000004000027202 */ /* 0x003fe20000000f00 */
        /* <DEDUP_REMOVED lines=9> */
[----:B------:R-:W-:Y:S01]  /*b8d0*/  IADD3 R62, P5, PT, R62, 0x200, RZ ;  /* 0x000002003e3e7810 */ /* 0x000fe20007fbe0ff */
[----:B------:R3:W-:Y:S01]  /*b8e0*/  STG.E desc[UR6][R6.64], R45 ;  /* 0x0000002d06007986 */ /* 0x0007e2000c101906 */
[----:B------:R-:W-:Y:S01]  /*b8f0*/  IADD3.X R87, PT, PT, RZ, R87, RZ, P0, !PT ;  /* 0x00000057ff577210 */ /* 0x000fe200007fe4ff */
[----:B------:R-:W-:Y:S01]  /*b900*/  IMAD.X R60, RZ, RZ, R60, P6 ;  /* 0x000000ffff3c7224 */ /* 0x000fe200030e063c */
[----:B------:R-:W-:-:S09]  /*b910*/  IADD3.X R81, PT, PT, RZ, R81, RZ, P5, !PT ;  /* 0x00000051ff517210 */ /* 0x000fd20002ffe4ff */
.L_x_407:
[----:B------:R-:W-:Y:S05]  /*b920*/  BSYNC.RECONVERGENT B0 ;  /* 0x0000000000007941 */ /* 0x000fea0003800200 */
.L_x_406:
[----:B------:R-:W-:Y:S01]  /*b930*/  BSSY.RECONVERGENT B0, `(.L_x_408) ;  /* 0x0000012000007945 */ /* 0x000fe20003800200 */
[----:B------:R-:W-:-:S03]  /*b940*/  FADD.FTZ R27, R27, R24 ;  /* 0x000000181b1b7221 */ /* 0x000fc60000010000 */
[----:B------:R-:W-:Y:S05]  /*b950*/  @!P1 BRA `(.L_x_409) ;  /* 0x00000000003c9947 */ /* 0x000fea0003800000 */
[----:B01-3--:R-:W-:Y:S02]  /*b960*/  MOV R2, R64 ;  /* 0x0000004000027202 */ /* 0x00bfe40000000f00 */
        /* <DEDUP_REMOVED lines=14> */
.L_x_409:
[----:B------:R-:W-:Y:S05]  /*ba50*/  BSYNC.RECONVERGENT B0 ;  /* 0x0000000000007941 */ /* 0x000fea0003800200 */
.L_x_408:
[----:B------:R-:W-:Y:S01]  /*ba60*/  BSSY.RECONVERGENT B0, `(.L_x_410) ;  /* 0x0000012000007945 */ /* 0x000fe20003800200 */
[----:B------:R-:W-:-:S03]  /*ba70*/  FADD.FTZ R47, R18, R47 ;  /* 0x0000002f122f7221 */ /* 0x000fc60000010000 */
[----:B------:R-:W-:Y:S05]  /*ba80*/  @!P2 BRA `(.L_x_411) ;  /* 0x00000000003ca947 */ /* 0x000fea0003800000 */
[----:B01-34-:R-:W-:Y:S01]  /*ba90*/  MOV R2, R64 ;  /* 0x0000004000027202 */ /* 0x01bfe20000000f00 */
        /* <DEDUP_REMOVED lines=11> */
[----:B------:R-:W-:Y:S02]  /*bb50*/  IADD3.X R87, PT, PT, RZ, R87, RZ, P0, !PT ;  /* 0x00000057ff577210 */ /* 0x000fe400007fe4ff */
[----:B------:R-:W-:Y:S02]  /*bb60*/  IADD3.X R81, PT, PT, RZ, R81, RZ, P1, !PT ;  /* 0x00000051ff517210 */ /* 0x000fe40000ffe4ff */
[----:B------:R-:W-:-:S07]  /*bb70*/  IADD3.X R60, PT, PT, RZ, R60, RZ, P2, !PT ;  /* 0x0000003cff3c7210 */ /* 0x000fce00017fe4ff */
.L_x_411:
[----:B------:R-:W-:Y:S05]  /*bb80*/  BSYNC.RECONVERGENT B0 ;  /* 0x0000000000007941 */ /* 0x000fea0003800200 */
.L_x_410:
[----:B------:R-:W-:Y:S01]  /*bb90*/  BSSY.RECONVERGENT B0, `(.L_x_412) ;  /* 0x0000012000007945 */ /* 0x000fe20003800200 */
[----:B--2---:R-:W-:-:S03]  /*bba0*/  FADD.FTZ R29, R29, R26 ;  /* 0x0000001a1d1d7221 */ /* 0x004fc60000010000 */
        /* <DEDUP_REMOVED lines=16> */
.L_x_413:
[----:B------:R-:W-:Y:S05]  /*bcb0*/  BSYNC.RECONVERGENT B0 ;  /* 0x0000000000007941 */ /* 0x000fea0003800200 */
.L_x_412:
[----:B01234-:R-:W-:Y:S01]  /*bcc0*/  IMAD.MOV.U32 R2, RZ, RZ, R64 ;  /* 0x000000ffff027224 */ /* 0x01ffe200078e0040 */
        /* <DEDUP_REMOVED lines=10> */
.L_x_306:
[----:B0-----:R-:W-:Y:S01]  /*bd70*/  HFMA2 R19, -RZ, RZ, 0, 1.847743988037109375e-06 ;  /* 0x0000001fff137431 */ /* 0x001fe200000001ff */
[----:B------:R-:W-:Y:S01]  /*bd80*/  BSSY B1, `(.L_x_414) ;  /* 0x0000007000017945 */ /* 0x000fe20003800000 */
[----:B------:R-:W-:Y:S01]  /*bd90*/  MOV R177, R234 ;  /* 0x000000ea00b17202 */ /* 0x000fe20000000f00 */
[----:B------:R-:W-:Y:S01]  /*bda0*/  IMAD.MOV.U32 R176, RZ, RZ, 0x1 ;  /* 0x00000001ffb07424 */ /* 0x000fe200078e00ff */
[----:B------:R-:W-:-:S07]  /*bdb0*/  MOV R18, 0xffffffff ;  /* 0xffffffff00127802 */ /* 0x000fce0000000f00 */
[----:B-----5:R-:W-:Y:S05]  /*bdc0*/  WARPSYNC.COLLECTIVE R18, `(.L_x_415) ;  /* 0x0000000012087348 */ /* 0x020fea0003c00000 */
[----:B------:R0:W1:Y:S02]  /*bdd0*/  SHFL.BFLY P0, R178, R177, R176, R19 ;  /* 0x0c0000b0b1b27389 */ /* 0x0000640000000013 */
[----:B01---5:R-:W-:Y:S05]  /*bde0*/  ENDCOLLECTIVE ;  /* 0x000000000000791b */ /* 0x023fea0003800000 */
.L_x_415:
[----:B------:R-:W-:Y:S05]  /*bdf0*/  BSYNC B1 ;  /* 0x0000000000017941 */ /* 0x000fea0003800000 */
.L_x_414:
[----:B------:R-:W-:Y:S01]  /*be00*/  HFMA2 R176, -RZ, RZ, 0, 5.9604644775390625e-08 ;  /* 0x00000001ffb07431 */ /* 0x000fe200000001ff */
[----:B------:R-:W-:Y:S01]  /*be10*/  MOV R177, R235 ;  /* 0x000000eb00b17202 */ /* 0x000fe20000000f00 */
[----:B------:R-:W-:Y:S01]  /*be20*/  FADD.FTZ R234, R178, R234 ;  /* 0x000000eab2ea7221 */ /* 0x000fe20000010000 */
[----:B------:R-:W-:Y:S02]  /*be30*/  MOV R19, 0x1f ;  /* 0x0000001f00137802 */ /* 0x000fe40000000f00 */
[----:B------:R-:W-:-:S07]  /*be40*/  MOV R18, 0xffffffff ;  /* 0xffffffff00127802 */ /* 0x000fce0000000f00 */
[----:B------:R-:W-:Y:S05]  /*be50*/  WARPSYNC.COLLECTIVE R18, `(.L_x_416) ;  /* 0x0000000012087348 */ /* 0x000fea0003c00000 */
[----:B------:R0:W1:Y:S02]  /*be60*/  SHFL.BFLY P0, R178, R177, R176, R19 ;  /* 0x0c0000b0b1b27389 */ /* 0x0000640000000013 */
[----:B01----:R-:W-:Y:S05]  /*be70*/  ENDCOLLECTIVE ;  /* 0x000000000000791b */ /* 0x003fea0003800000 */
.L_x_416:
[----:B------:R-:W-:Y:S02]  /*be80*/  HFMA2 R176, -RZ, RZ, 0, 1.1920928955078125e-07 ;  /* 0x00000002ffb07431 */ /* 0x000fe400000001ff */
[----:B------:R-:W-:Y:S02]  /*be90*/  IMAD.MOV.U32 R177, RZ, RZ, R234 ;  /* 0x000000ffffb17224 */ /* 0x000fe400078e00ea */
[----:B------:R-:W-:-:S07]  /*bea0*/  FADD.FTZ R235, R178, R235 ;  /* 0x000000ebb2eb7221 */ /* 0x000fce0000010000 */
[----:B------:R-:W-:Y:S05]  /*beb0*/  WARPSYNC.COLLECTIVE R18, `(.L_x_417) ;  /* 0x0000000012087348 */ /* 0x000fea0003c00000 */
[----:B------:R0:W1:Y:S02]  /*bec0*/  SHFL.BFLY P0, R178, R177, R176, R19 ;  /* 0x0c0000b0b1b27389 */ /* 0x0000640000000013 */
[----:B01----:R-:W-:Y:S05]  /*bed0*/  ENDCOLLECTIVE ;  /* 0x000000000000791b */ /* 0x003fea0003800000 */
.L_x_417:
[----:B------:R-:W-:Y:S01]  /*bee0*/  MOV R177, R235 ;  /* 0x000000eb00b17202 */ /* 0x000fe20000000f00 */
[----:B------:R-:W-:-:S07]  /*bef0*/  FADD.FTZ R234, R234, R178 ;  /* 0x000000b2eaea7221 */ /* 0x000fce0000010000 */
[----:B------:R-:W-:Y:S05]  /*bf00*/  WARPSYNC.COLLECTIVE R18, `(.L_x_418) ;  /* 0x0000000012087348 */ /* 0x000fea0003c00000 */
[----:B------:R0:W1:Y:S02]  /*bf10*/  SHFL.BFLY P0, R178, R177, R176, R19 ;  /* 0x0c0000b0b1b27389 */ /* 0x0000640000000013 */
[----:B01----:R-:W-:Y:S05]  /*bf20*/  ENDCOLLECTIVE ;  /* 0x000000000000791b */ /* 0x003fea0003800000 */
.L_x_418:
[----:B------:R-:W-:Y:S01]  /*bf30*/  HFMA2 R176, -RZ, RZ, 0, 2.384185791015625e-07 ;  /* 0x00000004ffb07431 */ /* 0x000fe200000001ff */
[----:B------:R-:W-:Y:S01]  /*bf40*/  MOV R177, R234 ;  /* 0x000000ea00b17202 */ /* 0x000fe20000000f00 */
[----:B------:R-:W-:-:S07]  /*bf50*/  FADD.FTZ R235, R235, R178 ;  /* 0x000000b2ebeb7221 */ /* 0x000fce0000010000 */
[----:B------:R-:W-:Y:S05]  /*bf60*/  WARPSYNC.COLLECTIVE R18, `(.L_x_419) ;  /* 0x0000000012087348 */ /* 0x000fea0003c00000 */
[----:B------:R0:W1:Y:S02]  /*bf70*/  SHFL.BFLY P0, R178, R177, R176, R19 ;  /* 0x0c0000b0b1b27389 */ /* 0x0000640000000013 */
[----:B01----:R-:W-:Y:S05]  /*bf80*/  ENDCOLLECTIVE ;  /* 0x000000000000791b */ /* 0x003fea0003800000 */
.L_x_419:
[----:B------:R-:W-:Y:S01]  /*bf90*/  MOV R177, R235 ;  /* 0x000000eb00b17202 */ /* 0x000fe20000000f00 */
[----:B------:R-:W-:-:S07]  /*bfa0*/  FADD.FTZ R234, R234, R178 ;  /* 0x000000b2eaea7221 */ /* 0x000fce0000010000 */
[----:B------:R-:W-:Y:S05]  /*bfb0*/  WARPSYNC.COLLECTIVE R18, `(.L_x_420) ;  /* 0x0000000012087348 */ /* 0x000fea0003c00000 */
[----:B------:R0:W1:Y:S02]  /*bfc0*/  SHFL.BFLY P0, R178, R177, R176, R19 ;  /* 0x0c0000b0b1b27389 */ /* 0x0000640000000013 */
[----:B01----:R-:W-:Y:S05]  /*bfd0*/  ENDCOLLECTIVE ;  /* 0x000000000000791b */ /* 0x003fea0003800000 */
.L_x_420:
[----:B------:R-:W-:Y:S01]  /*bfe0*/  MOV R177, R234 ;  /* 0x000000ea00b17202 */ /* 0x000fe20000000f00 */
[----:B------:R-:W-:Y:S02]  /*bff0*/  IMAD.MOV.U32 R176, RZ, RZ, 0x8 ;  /* 0x00000008ffb07424 */ /* 0x000fe400078e00ff */
[----:B------:R-:W-:-:S07]  /*c000*/  FADD.FTZ R235, R235, R178 ;  /* 0x000000b2ebeb7221 */ /* 0x000fce0000010000 */
[----:B------:R-:W-:Y:S05]  /*c010*/  WARPSYNC.COLLECTIVE R18, `(.L_x_421) ;  /* 0x0000000012087348 */ /* 0x000fea0003c00000 */
[----:B------:R0:W1:Y:S02]  /*c020*/  SHFL.BFLY P0, R178, R177, R176, R19 ;  /* 0x0c0000b0b1b27389 */ /* 0x0000640000000013 */
[----:B01----:R-:W-:Y:S05]  /*c030*/  ENDCOLLECTIVE ;  /* 0x000000000000791b */ /* 0x003fea0003800000 */
.L_x_421:
[----:B------:R-:W-:Y:S01]  /*c040*/  MOV R177, R235 ;  /* 0x000000eb00b17202 */ /* 0x000fe20000000f00 */
[----:B------:R-:W-:-:S07]  /*c050*/  FADD.FTZ R234, R234, R178 ;  /* 0x000000b2eaea7221 */ /* 0x000fce0000010000 */
[----:B------:R-:W-:Y:S05]  /*c060*/  WARPSYNC.COLLECTIVE R18, `(.L_x_422) ;  /* 0x0000000012087348 */ /* 0x000fea0003c00000 */
[----:B------:R0:W1:Y:S02]  /*c070*/  SHFL.BFLY P0, R178, R177, R176, R19 ;  /* 0x0c0000b0b1b27389 */ /* 0x0000640000000013 */
[----:B01----:R-:W-:Y:S05]  /*c080*/  ENDCOLLECTIVE ;  /* 0x000000000000791b */ /* 0x003fea0003800000 */
.L_x_422:
[----:B------:R-:W-:Y:S01]  /*c090*/  HFMA2 R176, -RZ, RZ, 0, 9.5367431640625e-07 ;  /* 0x00000010ffb07431 */ /* 0x000fe200000001ff */
[----:B------:R-:W-:Y:S01]  /*c0a0*/  MOV R177, R234 ;  /* 0x000000ea00b17202 */ /* 0x000fe20000000f00 */
[----:B------:R-:W-:-:S07]  /*c0b0*/  FADD.FTZ R235, R235, R178 ;  /* 0x000000b2ebeb7221 */ /* 0x000fce0000010000 */
[----:B------:R-:W-:Y:S05]  /*c0c0*/  WARPSYNC.COLLECTIVE R18, `(.L_x_423) ;  /* 0x0000000012087348 */ /* 0x000fea0003c00000 */
[----:B------:R0:W1:Y:S02]  /*c0d0*/  SHFL.BFLY P0, R178, R177, R176, R19 ;  /* 0x0c0000b0b1b27389 */ /* 0x0000640000000013 */
[----:B01----:R-:W-:Y:S05]  /*c0e0*/  ENDCOLLECTIVE ;  /* 0x000000000000791b */ /* 0x003fea0003800000 */
.L_x_423:
[----:B------:R-:W-:Y:S02]  /*c0f0*/  MOV R177, R235 ;  /* 0x000000eb00b17202 */ /* 0x000fe40000000f00 */
[----:B------:R-:W-:-:S07]  /*c100*/  MOV R179, R178 ;  /* 0x000000b200b37202 */ /* 0x000fce0000000f00 */
[----:B------:R-:W-:Y:S05]  /*c110*/  WARPSYNC.COLLECTIVE R18, `(.L_x_424) ;  /* 0x0000000012087348 */ /* 0x000fea0003c00000 */
[----:B------:R0:W1:Y:S02]  /*c120*/  SHFL.BFLY P0, R178, R177, R176, R19 ;  /* 0x0c0000b0b1b27389 */ /* 0x0000640000000013 */
[----:B01----:R-:W-:Y:S05]  /*c130*/  ENDCOLLECTIVE ;  /* 0x000000000000791b */ /* 0x003fea0003800000 */
.L_x_424:
[----:B------:R-:W-:Y:S01]  /*c140*/  MOV R18, R178 ;  /* 0x000000b200127202 */ /* 0x000fe20000000f00 */
[----:B------:R-:W-:Y:S06]  /*c150*/  BRA `(.L_x_425) ;  /* 0xffffff6800947947 */ /* 0x000fec000383ffff */
.L_x_426:
        /* <DEDUP_REMOVED lines=10> */
.L_x_19952:


//--------------------- .text._ZN10layer_norm13ln_bwd_kernelINS_13Kernel_traitsI13__nv_bfloat16S2_S2_S2_fjLj1024ELj1ELj4ELj1ELj16ENS_18Kernel_traits_baseILj1024ES2_S2_S2_S2_fjLj128EEEEELb0ELb1ELb1ELb1EEEvNS_9BwdParamsE --------------------------
	.section	.text._ZN10layer_norm13ln_bwd_kernelINS_13Kernel_traitsI13__nv_bfloat16S2_S2_S2_fjLj1024ELj1ELj4ELj1ELj16ENS_18Kernel_traits_baseILj1024ES2_S2_S2_S2_fjLj128EEEEELb0ELb1ELb1ELb1EEEvNS_9BwdParamsE,"ax",@progbits
	.align	128
        .global         _ZN10layer_norm13ln_bwd_kernelINS_13Kernel_traitsI13__nv_bfloat16S2_S2_S2_fjLj1024ELj1ELj4ELj1ELj16ENS_18Kernel_traits_baseILj1024ES2_S2_S2_S2_fjLj128EEEEELb0ELb1ELb1ELb1EEEvNS_9BwdParamsE
        .type           _ZN10layer_norm13ln_bwd_kernelINS_13Kernel_traitsI13__nv_bfloat16S2_S2_S2_fjLj1024ELj1ELj4ELj1ELj16ENS_18Kernel_traits_baseILj1024ES2_S2_S2_S2_fjLj128EEEEELb0ELb1ELb1ELb1EEEvNS_9BwdParamsE,@function
        .size           _ZN10layer_norm13ln_bwd_kernelINS_13Kernel_traitsI13__nv_bfloat16S2_S2_S2_fjLj1024ELj1ELj4ELj1ELj16ENS_18Kernel_traits_baseILj1024ES2_S2_S2_S2_fjLj128EEEEELb0ELb1ELb1ELb1EEEvNS_9BwdParamsE,(.L_x_19953 - _ZN10layer_norm13ln_bwd_kernelINS_13Kernel_traitsI13__nv_bfloat16S2_S2_S2_fjLj1024ELj1ELj4ELj1ELj16ENS_18Kernel_traits_baseILj1024ES2_S2_S2_S2_fjLj128EEEEELb0ELb1ELb1ELb1EEEvNS_9BwdParamsE)
        .other          _ZN10layer_norm13ln_bwd_kernelINS_13Kernel_traitsI13__nv_bfloat16S2_S2_S2_fjLj1024ELj1ELj4ELj1ELj16ENS_18Kernel_traits_baseILj1024ES2_S2_S2_S2_fjLj128EEEEELb0ELb1ELb1ELb1EEEvNS_9BwdParamsE,@"STO_CUDA_ENTRY STV_DEFAULT"
_ZN10layer_norm13ln_bwd_kernelINS_13Kernel_traitsI13__nv_bfloat16S2_S2_S2_fjLj1024ELj1ELj4ELj1ELj16ENS_18Kernel_traits_baseILj1024ES2_S2_S2_S2_fjLj128EEEEELb0ELb1ELb1ELb1EEEvNS_9BwdParamsE:
.text._ZN10layer_norm13ln_bwd_kernelINS_13Kernel_traitsI13__nv_bfloat16S2_S2_S2_fjLj1024ELj1ELj4ELj1ELj16ENS_18Kernel_traits_baseILj1024ES2_S2_S2_S2_fjLj128EEEEELb0ELb1ELb1ELb1EEEvNS_9BwdParamsE:
        /* <DEDUP_REMOVED lines=65> */
[----:B01-34-:R-:W-:Y:S06]  /*0410*/  @P0 BRA `(.L_x_428) ;  /* 0x0000009400740947 */ /* 0x01bfec0003800000 */
[----:B------:R-:W0:Y:S01]  /*0420*/  LDC.64 R4, c[0x0][0x3e8] ;  /* 0x0000fa00ff047b82 */ /* 0x000e220000000a00 */
[----:B------:R-:W-:-:S07]  /*0430*/  LOP3.LUT R191, R191, 0x1f, RZ, 0xc0, !PT ;  /* 0x0000001fbfbf7812 */ /* 0x000fce00078ec0ff */
[----:B------:R-:W1:Y:S01]  /*0440*/  LDC.64 R2, c[0x0][0x3d0] ;  /* 0x0000f400ff027b82 */ /* 0x000e620000000a00 */
[----:B0-----:R-:W-:-:S05]  /*0450*/  IMAD.WIDE.U32 R4, R191, 0x10, R4 ;  /* 0x00000010bf047825 */ /* 0x001fca00078e0004 */
[----:B------:R-:W2:Y:S04]  /*0460*/  LDG.E.128 R116, desc[UR6][R4.64+0x600] ;  /* 0x0006000604747981 */ /* 0x000ea8000c1e1d00 */
[----:B------:R-:W3:Y:S04]  /*0470*/  LDG.E.128 R120, desc[UR6][R4.64+0x400] ;  /* 0x0004000604787981 */ /* 0x000ee8000c1e1d00 */
[----:B------:R-:W4:Y:S04]  /*0480*/  LDG.E.128 R124, desc[UR6][R4.64+0x200] ;  /* 0x00020006047c7981 */ /* 0x000f28000c1e1d00 */
[----:B------:R-:W4:Y:S01]  /*0490*/  LDG.E.128 R128, desc[UR6][R4.64] ;  /* 0x0000000604807981 */ /* 0x000f22000c1e1d00 */
[----:B-1----:R-:W-:-:S04]  /*04a0*/  IMAD.WIDE.U32 R2, R191, 0x10, R2 ;  /* 0x00000010bf027825 */ /* 0x002fc800078e0002 */
[----:B------:R-:W-:Y:S01]  /*04b0*/  HFMA2 R148, -RZ, RZ, 0, 0 ;  /* 0x00000000ff947431 */ /* 0x000fe200000001ff */
[----:B------:R-:W5:Y:S04]  /*04c0*/  LDG.E.128 R132, desc[UR6][R2.64+0x600] ;  /* 0x0006000602847981 */ /* 0x000f68000c1e1d00 */
[----:B------:R-:W5:Y:S04]  /*04d0*/  LDG.E.128 R136, desc[UR6][R2.64+0x400] ;  /* 0x0004000602887981 */ /* 0x000f68000c1e1d00 */
[----:B------:R-:W5:Y:S04]  /*04e0*/  LDG.E.128 R140, desc[UR6][R2.64+0x200] ;  /* 0x00020006028c7981 */ /* 0x000f68000c1e1d00 */
[----:B------:R0:W5:Y:S01]  /*04f0*/  LDG.E.128 R144, desc[UR6][R2.64] ;  /* 0x0000000602907981 */ /* 0x000162000c1e1d00 */
        /* <DEDUP_REMOVED lines=12> */
[----:B------:R-:W-:-:S02]  /*05c0*/  PRMT R5, R128, 0x7632, R5 ;  /* 0x0000763280057816 */ /* 0x000fc40000000005 */
[----:B------:R-:W-:Y:S02]  /*05d0*/  PRMT R4, R129, 0x7632, R4 ;  /* 0x0000763281047816 */ /* 0x000fe40000000004 */
[----:B0-----:R-:W-:Y:S02]  /*05e0*/  PRMT R2, R130, 0x7632, R2 ;  /* 0x0000763282027816 */ /* 0x001fe40000000002 */
[----:B------:R-:W-:-:S07]  /*05f0*/  PRMT R0, R131, 0x7632, R0 ;  /* 0x0000763283007816 */ /* 0x000fce0000000000 */
.L_x_515:
[----:B------:R-:W0:Y:S08]  /*0600*/  LDC.64 R176, c[0x0][0x3f8] ;  /* 0x0000fe00ffb07b82 */ /* 0x000e300000000a00 */
[----:B------:R-:W1:Y:S08]  /*0610*/  LDC.64 R210, c[0x0][0x3c8] ;  /* 0x0000f200ffd27b82 */ /* 0x000e700000000a00 */
[----:B------:R-:W2:Y:S01]  /*0620*/  LDC.64 R178, c[0x0][0x3f0] ;  /* 0x0000fc00ffb27b82 */ /* 0x000ea20000000a00 */
[----:B0-----:R-:W-:-:S06]  /*0630*/  IMAD.WIDE R208, R18, 0x4, R176 ;  /* 0x0000000412d07825 */ /* 0x001fcc00078e02b0 */
[----:B------:R-:W3:Y:S01]  /*0640*/  LDG.E R208, desc[UR6][R208.64] ;  /* 0x00000006d0d07981 */ /* 0x000ee2000c1e1900 */
[----:B-1----:R-:W-:-:S05]  /*0650*/  IMAD.WIDE R210, R18, 0x4, R210 ;  /* 0x0000000412d27825 */ /* 0x002fca00078e02d2 */
[----:B-----5:R0:W5:Y:S01]  /*0660*/  LDG.E R19, desc[UR6][R210.64] ;  /* 0x00000006d2137981 */ /* 0x020162000c1e1900 */
[----:B--2---:R-:W-:-:S05]  /*0670*/  IMAD.WIDE R178, R18, 0x4, R178 ;  /* 0x0000000412b27825 */ /* 0x004fca00078e02b2 */
[----:B------:R0:W5:Y:S01]  /*0680*/  LDG.E R211, desc[UR6][R178.64] ;  /* 0x00000006b2d37981 */ /* 0x000162000c1e1900 */
[----:B------:R-:W-:Y:S01]  /*0690*/  BSSY.RECONVERGENT B1, `(.L_x_429) ;  /* 0x00001c5000017945 */ /* 0x000fe20003800200 */
[----:B------:R-:W-:Y:S02]  /*06a0*/  CS2R R176, SRZ ;  /* 0x0000000000b07805 */ /* 0x000fe4000001ff00 */
[----:B---3--:R-:W-:-:S13]  /*06b0*/  ISETP.GE.AND P3, PT, R208, 0x1, PT ;  /* 0x00000001d000780c */ /* 0x008fda0003f66270 */
[----:B0-----:R-:W-:Y:S05]  /*06c0*/  @!P3 BRA `(.L_x_430) ;  /* 0x0000001800a8b947 */ /* 0x001fea0003800000 */
[----:B------:R-:W0:Y:S01]  /*06d0*/  S2R R177, SR_TID.X ;  /* 0x0000000000b17919 */ /* 0x000e220000002100 */
[----:B------:R-:W-:Y:S01]  /*06e0*/  IMAD R3, R18, UR9, RZ ;  /* 0x0000000912037c24 */ /* 0x000fe2000f8e02ff */
[----:B------:R-:W1:Y:S04]  /*06f0*/  LDC.64 R204, c[0x0][0x3a8] ;  /* 0x0000ea00ffcc7b82 */ /* 0x000e680000000a00 */
[----:B------:R-:W-:-:S04]  /*0700*/  SHF.R.S32.HI R176, RZ, 0x1f, R3 ;  /* 0x0000001fffb07819 */ /* 0x000fc80000011403 */
[----:B------:R-:W-:Y:S01]  /*0710*/  LEA.HI R176, R176, R3, RZ, 0x3 ;  /* 0x00000003b0b07211 */ /* 0x000fe200078f18ff */
[----:B------:R-:W2:Y:S01]  /*0720*/  LDC.64 R188, c[0x0][0x428] ;  /* 0x00010a00ffbc7b82 */ /* 0x000ea20000000a00 */
[----:B------:R-:W-:Y:S02]  /*0730*/  LEA R184, P0, R18, UR10, 0x2 ;  /* 0x0000000a12b87c11 */ /* 0x000fe4000f8010ff */
[----:B0-----:R-:W-:-:S04]  /*0740*/  LOP3.LUT R191, R177, 0x1f, RZ, 0xc0, !PT ;  /* 0x0000001fb1bf7812 */ /* 0x001fc800078ec0ff */
[----:B------:R-:W-:Y:S02]  /*0750*/  LEA.HI.SX32 R218, R176, R191, 0x1d ;  /* 0x000000bfb0da7211 */ /* 0x000fe400078feaff */
[----:B------:R-:W-:Y:S02]  /*0760*/  IADD3 R176, PT, PT, R208, -0x1, RZ ;  /* 0xffffffffd0b07810 */ /* 0x000fe40007ffe0ff */
[----:B------:R-:W-:Y:S01]  /*0770*/  SHF.R.S32.HI R177, RZ, 0x1f, R18 ;  /* 0x0000001fffb17819 */ /* 0x000fe20000011412 */
[C---:B-1----:R-:W-:Y:S01]  /*0780*/  IMAD.WIDE.U32 R192, R218.reuse, 0x10, R204 ;  /* 0x00000010dac07825 */ /* 0x042fe200078e00cc */
[C---:B------:R-:W-:Y:S02]  /*0790*/  IADD3 R221, PT, PT, R218.reuse, 0x40, RZ ;  /* 0x00000040dadd7810 */ /* 0x040fe40007ffe0ff */
[----:B------:R-:W-:Y:S01]  /*07a0*/  IADD3 R3, PT, PT, R218, 0x20, RZ ;  /* 0x00000020da037810 */ /* 0x000fe20007ffe0ff */
[----:B------:R-:W-:Y:S01]  /*07b0*/  IMAD R176, R176, UR9, RZ ;  /* 0x00000009b0b07c24 */ /* 0x000fe2000f8e02ff */
[----:B------:R-:W-:Y:S01]  /*07c0*/  LEA.HI.X R185, R18, UR11, R177, 0x2, P0 ;  /* 0x0000000b12b97c11 */ /* 0x000fe200080f14b1 */
[----:B------:R-:W3:Y:S01]  /*07d0*/  LDG.E.128 R192, desc[UR6][R192.64] ;  /* 0x00000006c0c07981 */ /* 0x000ee2000c1e1d00 */
[----:B------:R-:W-:-:S02]  /*07e0*/  IMAD.WIDE.U32 R200, R221, 0x10, R204 ;  /* 0x00000010ddc87825 */ /* 0x000fc400078e00cc */
[----:B------:R-:W-:Y:S01]  /*07f0*/  SHF.R.S32.HI R177, RZ, 0x1f, R176 ;  /* 0x0000001fffb17819 */ /* 0x000fe200000114b0 */
[----:B------:R0:W4:Y:S01]  /*0800*/  LDG.E R225, desc[UR6][R184.64] ;  /* 0x00000006b8e17981 */ /* 0x000122000c1e1900 */
[--C-:B------:R-:W-:Y:S02]  /*0810*/  IMAD.WIDE.U32 R196, R3, 0x10, R204.reuse ;  /* 0x0000001003c47825 */ /* 0x100fe400078e00cc */
[----:B------:R-:W-:Y:S01]  /*0820*/  LEA.HI R177, R177, R176, RZ, 0x3 ;  /* 0x000000b0b1b17211 */ /* 0x000fe200078f18ff */
[----:B------:R-:W4:Y:S01]  /*0830*/  LDG.E.128 R200, desc[UR6][R200.64] ;  /* 0x00000006c8c87981 */ /* 0x000f22000c1e1d00 */
[----:B------:R-:W-:Y:S02]  /*0840*/  IADD3 R223, PT, PT, R218, 0x60, RZ ;  /* 0x00000060dadf7810 */ /* 0x000fe40007ffe0ff */
[----:B------:R-:W-:Y:S01]  /*0850*/  LEA.HI.SX32 R191, R177, R191, 0x1d ;  /* 0x000000bfb1bf7211 */ /* 0x000fe200078feaff */
[----:B------:R-:W4:Y:S02]  /*0860*/  LDG.E.128 R196, desc[UR6][R196.64] ;  /* 0x00000006c4c47981 */ /* 0x000f24000c1e1d00 */
[----:B------:R-:W-:-:S04]  /*0870*/  IMAD.WIDE.U32 R204, R223, 0x10, R204 ;  /* 0x00000010dfcc7825 */ /* 0x000fc800078e00cc */
[C---:B--2---:R-:W-:Y:S02]  /*0880*/  IMAD.WIDE.U32 R176, R191.reuse, 0x10, R188 ;  /* 0x00000010bfb07825 */ /* 0x044fe400078e00bc */
[----:B------:R-:W2:Y:S04]  /*0890*/  LDG.E.128 R204, desc[UR6][R204.64] ;  /* 0x00000006cccc7981 */ /* 0x000ea8000c1e1d00 */
[----:B------:R-:W2:Y:S01]  /*08a0*/  LDG.E.128 R176, desc[UR6][R176.64] ;  /* 0x00000006b0b07981 */ /* 0x000ea2000c1e1d00 */
[----:B------:R-:W-:-:S05]  /*08b0*/  IADD3 R181, PT, PT, R191, 0x20, RZ ;  /* 0x00000020bfb57810 */ /* 0x000fca0007ffe0ff */
[----:B------:R-:W-:-:S06]  /*08c0*/  IMAD.WIDE.U32 R180, R181, 0x10, R188 ;  /* 0x00000010b5b47825 */ /* 0x000fcc00078e00bc */
[----:B------:R-:W2:Y:S01]  /*08d0*/  LDG.E.128 R180, desc[UR6][R180.64] ;  /* 0x00000006b4b47981 */ /* 0x000ea2000c1e1d00 */
[----:B------:R-:W-:-:S05]  /*08e0*/  IADD3 R187, PT, PT, R191, 0x40, RZ ;  /* 0x00000040bfbb7810 */ /* 0x000fca0007ffe0ff */
[----:B0-----:R-:W-:-:S06]  /*08f0*/  IMAD.WIDE.U32 R184, R187, 0x10, R188 ;  /* 0x00000010bbb87825 */ /* 0x001fcc00078e00bc */
[----:B------:R-:W2:Y:S01]  /*0900*/  LDG.E.128 R184, desc[UR6][R184.64] ;  /* 0x00000006b8b87981 */ /* 0x000ea2000c1e1d00 */
[----:B------:R-:W-:-:S05]  /*0910*/  IADD3 R191, PT, PT, R191, 0x60, RZ ;  /* 0x00000060bfbf7810 */ /* 0x000fca0007ffe0ff */
[----:B------:R-:W-:-:S06]  /*0920*/  IMAD.WIDE.U32 R188, R191, 0x10, R188 ;  /* 0x00000010bfbc7825 */ /* 0x000fcc00078e00bc */
[----:B------:R-:W2:Y:S01]  /*0930*/  LDG.E.128 R188, desc[UR6][R188.64] ;  /* 0x00000006bcbc7981 */ /* 0x000ea2000c1e1d00 */
        /* <DEDUP_REMOVED lines=12> */
[----:B------:R-:W5:Y:S01]  /*0a00*/  @P0 LDG.E.128 R24, desc[UR6][R218.64] ;  /* 0x00000006da180981 */ /* 0x000f62000c1e1d00 */
[----:B------:R-:W-:-:S05]  /*0a10*/  @P0 IMAD.WIDE.U32 R212, R223, 0x10, R212 ;  /* 0x00000010dfd40825 */ /* 0x000fca00078e00d4 */
[----:B------:R0:W5:Y:S01]  /*0a20*/  @P0 LDG.E.128 R156, desc[UR6][R212.64] ;  /* 0x00000006d49c0981 */ /* 0x000162000c1e1d00 */
[----:B------:R-:W-:-:S05]  /*0a30*/  @P0 IMAD.WIDE.U32 R214, R221, 0x10, R214 ;  /* 0x00000010ddd60825 */ /* 0x000fca00078e00d6 */
[----:B------:R1:W5:Y:S01]  /*0a40*/  @P0 LDG.E.128 R152, desc[UR6][R214.64] ;  /* 0x00000006d6980981 */ /* 0x000362000c1e1d00 */
[----:B0-----:R-:W-:-:S04]  /*0a50*/  PRMT R213, R142, 0x7632, R213 ;  /* 0x000076328ed57816 */ /* 0x001fc800000000d5 */
[----:B------:R-:W-:Y:S02]  /*0a60*/  SHF.L.U32 R213, R213, 0x10, RZ ;  /* 0x00000010d5d57819 */ /* 0x000fe400000006ff */
[----:B-1----:R-:W-:-:S04]  /*0a70*/  PRMT R215, R141, 0x7632, R215 ;  /* 0x000076328dd77816 */ /* 0x002fc800000000d7 */
[----:B------:R-:W-:Y:S02]  /*0a80*/  SHF.L.U32 R215, R215, 0x10, RZ ;  /* 0x00000010d7d77819 */ /* 0x000fe400000006ff */
[----:B---3--:R-:W-:Y:S02]  /*0a90*/  PRMT R224, R192, 0x7632, R224 ;  /* 0x00007632c0e07816 */ /* 0x008fe400000000e0 */
[C---:B------:R-:W-:Y:S02]  /*0aa0*/  PRMT R226, R194.reuse, 0x7632, R226 ;  /* 0x00007632c2e27816 */ /* 0x040fe400000000e2 */
[----:B------:R-:W-:Y:S02]  /*0ab0*/  SHF.L.U32 R233, R194, 0x10, RZ ;  /* 0x00000010c2e97819 */ /* 0x000fe400000006ff */
[----:B------:R-:W-:Y:S02]  /*0ac0*/  SHF.L.U32 R243, R195, 0x10, RZ ;  /* 0x00000010c3f37819 */ /* 0x000fe400000006ff */
[----:B----4-:R-:W-:-:S02]  /*0ad0*/  PRMT R3, R200, 0x7632, R3 ;  /* 0x00007632c8037816 */ /* 0x010fc40000000003 */
[----:B------:R-:W-:Y:S02]  /*0ae0*/  SHF.L.U32 R223, R200, 0x10, RZ ;  /* 0x00000010c8df7819 */ /* 0x000fe400000006ff */
[----:B------:R-:W-:Y:S02]  /*0af0*/  FSEL R194, R225, RZ, !P1 ;  /* 0x000000ffe1c27208 */ /* 0x000fe40004800000 */
[----:B------:R-:W-:Y:S02]  /*0b00*/  PRMT R228, R195, 0x7632, R228 ;  /* 0x00007632c3e47816 */ /* 0x000fe400000000e4 */
[----:B------:R-:W-:Y:S02]  /*0b10*/  PRMT R200, R144, 0x7632, R200 ;  /* 0x0000763290c87816 */ /* 0x000fe400000000c8 */
[----:B------:R-:W-:Y:S02]  /*0b20*/  PRMT R222, R193, 0x7632, R222 ;  /* 0x00007632c1de7816 */ /* 0x000fe400000000de */
[----:B------:R-:W-:-:S02]  /*0b30*/  PRMT R195, R197, 0x7632, R195 ;  /* 0x00007632c5c37816 */ /* 0x000fc400000000c3 */
[----:B------:R-:W-:Y:S01]  /*0b40*/  SHF.L.U32 R217, R224, 0x10, RZ ;  /* 0x00000010e0d97819 */ /* 0x000fe200000006ff */
[----:B------:R-:W-:Y:S01]  /*0b50*/  FADD.FTZ R232, -R194, R243 ;  /* 0x000000f3c2e87221 */ /* 0x000fe20000010100 */
[----:B------:R-:W-:Y:S02]  /*0b60*/  SHF.L.U32 R245, R192, 0x10, RZ ;  /* 0x00000010c0f57819 */ /* 0x000fe400000006ff */
[----:B------:R-:W-:Y:S02]  /*0b70*/  SHF.L.U32 R225, R200, 0x10, RZ ;  /* 0x00000010c8e17819 */ /* 0x000fe400000006ff */
[----:B------:R-:W-:Y:S02]  /*0b80*/  SHF.L.U32 R239, R197, 0x10, RZ ;  /* 0x00000010c5ef7819 */ /* 0x000fe400000006ff */
[----:B------:R-:W-:Y:S02]  /*0b90*/  SHF.L.U32 R219, R222, 0x10, RZ ;  /* 0x00000010dedb7819 */ /* 0x000fe400000006ff */
[----:B------:R-:W-:Y:S01]  /*0ba0*/  SHF.L.U32 R243, R228, 0x10, RZ ;  /* 0x00000010e4f37819 */ /* 0x000fe200000006ff */
[----:B------:R-:W-:Y:S01]  /*0bb0*/  FADD.FTZ R228, -R194, R217 ;  /* 0x000000d9c2e47221 */ /* 0x000fe20000010100 */
[----:B--2---:R-:W-:-:S02]  /*0bc0*/  PRMT R200, R176, 0x7632, R200 ;  /* 0x00007632b0c87816 */ /* 0x004fc400000000c8 */
[----:B------:R-:W-:Y:S02]  /*0bd0*/  SHF.L.U32 R195, R195, 0x10, RZ ;  /* 0x00000010c3c37819 */ /* 0x000fe400000006ff */
[C---:B------:R-:W-:Y:S02]  /*0be0*/  PRMT R197, R202.reuse, 0x7632, R197 ;  /* 0x00007632cac57816 */ /* 0x040fe400000000c5 */
[----:B------:R-:W-:Y:S01]  /*0bf0*/  SHF.L.U32 R227, R202, 0x10, RZ ;  /* 0x00000010cae37819 */ /* 0x000fe200000006ff */
[----:B------:R-:W-:Y:S01]  /*0c00*/  FADD.FTZ R230, -R194, R245 ;  /* 0x000000f5c2e67221 */ /* 0x000fe20000010100 */
[----:B------:R-:W-:Y:S02]  /*0c10*/  PRMT R202, R204, 0x7632, R202 ;  /* 0x00007632ccca7816 */ /* 0x000fe400000000ca */
[C---:B------:R-:W-:Y:S01]  /*0c20*/  PRMT R192, R199.reuse, 0x7632, R192 ;  /* 0x00007632c7c07816 */ /* 0x040fe200000000c0 */
[C---:B------:R-:W-:Y:S01]  /*0c30*/  FADD.FTZ R248, -R194.reuse, R223 ;  /* 0x000000dfc2f87221 */ /* 0x040fe20000010100 */
[----:B------:R-:W-:Y:S01]  /*0c40*/  SHF.L.U32 R199, R199, 0x10, RZ ;  /* 0x00000010c7c77819 */ /* 0x000fe200000006ff */
[----:B------:R-:W-:Y:S01]  /*0c50*/  FADD.FTZ R218, -R194, R195 ;  /* 0x000000c3c2da7221 */ /* 0x000fe20000010100 */
[----:B------:R-:W-:Y:S01]  /*0c60*/  SHF.L.U32 R245, R226, 0x10, RZ ;  /* 0x00000010e2f57819 */ /* 0x000fe200000006ff */
[----:B------:R-:W-:Y:S01]  /*0c70*/  FADD.FTZ R226, -R194, R219 ;  /* 0x000000dbc2e27221 */ /* 0x000fe20000010100 */
[----:B------:R-:W-:Y:S01]  /*0c80*/  SHF.L.U32 R200, R200, 0x10, RZ ;  /* 0x00000010c8c87819 */ /* 0x000fe200000006ff */
[----:B-----5:R-:W-:Y:S01]  /*0c90*/  FMUL.FTZ R228, R19, R228 ;  /* 0x000000e413e47220 */ /* 0x020fe20000410000 */
[----:B------:R-:W-:-:S02]  /*0ca0*/  SHF.L.U32 R221, R198, 0x10, RZ ;  /* 0x00000010c6dd7819 */ /* 0x000fc400000006ff */
[----:B------:R-:W-:Y:S02]  /*0cb0*/  SHF.L.U32 R229, R193, 0x10, RZ ;  /* 0x00000010c1e57819 */ /* 0x000fe400000006ff */
[----:B------:R-:W-:Y:S02]  /*0cc0*/  SHF.L.U32 R231, R204, 0x10, RZ ;  /* 0x00000010cce77819 */ /* 0x000fe400000006ff */
[----:B------:R-:W-:Y:S02]  /*0cd0*/  SHF.L.U32 R219, R202, 0x10, RZ ;  /* 0x00000010cadb7819 */ /* 0x000fe400000006ff */
[----:B------:R-:W-:Y:S02]  /*0ce0*/  PRMT R223, R145, 0x7632, R223 ;  /* 0x0000763291df7816 */ /* 0x000fe400000000df */
[----:B------:R-:W-:Y:S02]  /*0cf0*/  PRMT R195, R177, 0x7632, R195 ;  /* 0x00007632b1c37816 */ /* 0x000fe400000000c3 */
[----:B------:R-:W-:-:S02]  /*0d00*/  PRMT R193, R198, 0x7632, R193 ;  /* 0x00007632c6c17816 */ /* 0x000fc400000000c1 */
[----:B------:R-:W-:Y:S01]  /*0d10*/  PRMT R204, R205, 0x7632, R204 ;  /* 0x00007632cdcc7816 */ /* 0x000fe200000000cc */
[----:B------:R-:W-:Y:S01]  /*0d20*/  FADD.FTZ R250, -R194, R199 ;  /* 0x000000c7c2fa7221 */ /* 0x000fe20000010100 */
[----:B------:R-:W-:Y:S01]  /*0d30*/  PRMT R198, R203, 0x7632, R198 ;  /* 0x00007632cbc67816 */ /* 0x000fe200000000c6 */
[-C--:B------:R-:W-:Y:S01]  /*0d40*/  FMUL.FTZ R225, R225, R200.reuse ;  /* 0x000000c8e1e17220 */ /* 0x080fe20000410000 */
[----:B------:R-:W-:Y:S01]  /*0d50*/  SHF.L.U32 R203, R203, 0x10, RZ ;  /* 0x00000010cbcb7819 */ /* 0x000fe200000006ff */
[----:B------:R-:W-:Y:S01]  /*0d60*/  FADD.FTZ R149, R149, R200 ;  /* 0x000000c895957221 */ /* 0x000fe20000010000 */
[----:B------:R-:W-:Y:S01]  /*0d70*/  FFMA.FTZ R29, R228, R200, R29 ;  /* 0x000000c8e41d7223 */ /* 0x000fe2000001001d */
[----:B------:R-:W-:Y:S01]  /*0d80*/  FADD.FTZ R252, -R194, R221 ;  /* 0x000000ddc2fc7221 */ /* 0x000fe20000010100 */
[----:B------:R-:W-:Y:S01]  /*0d90*/  SHF.L.U32 R199, R192, 0x10, RZ ;  /* 0x00000010c0c77819 */ /* 0x000fe200000006ff */
[----:B------:R-:W-:Y:S01]  /*0da0*/  FADD.FTZ R192, -R194, R219 ;  /* 0x000000dbc2c07221 */ /* 0x000fe20000010100 */
[----:B------:R-:W-:Y:S01]  /*0db0*/  SHF.L.U32 R223, R223, 0x10, RZ ;  /* 0x00000010dfdf7819 */ /* 0x000fe200000006ff */
[----:B------:R-:W-:Y:S01]  /*0dc0*/  FMUL.FTZ R226, R19, R226 ;  /* 0x000000e213e27220 */ /* 0x000fe20000410000 */
[----:B------:R-:W-:-:S02]  /*0dd0*/  SHF.L.U32 R200, R195, 0x10, RZ ;  /* 0x00000010c3c87819 */ /* 0x000fc400000006ff */
[----:B------:R-:W-:Y:S02]  /*0de0*/  SHF.L.U32 R197, R197, 0x10, RZ ;  /* 0x00000010c5c57819 */ /* 0x000fe400000006ff */
[----:B------:R-:W-:Y:S01]  /*0df0*/  SHF.L.U32 R221, R204, 0x10, RZ ;  /* 0x00000010ccdd7819 */ /* 0x000fe200000006ff */
[----:B------:R-:W-:Y:S01]  /*0e00*/  FADD.FTZ R222, -R194, R243 ;  /* 0x000000f3c2de7221 */ /* 0x000fe20000010100 */
[----:B------:R-:W-:Y:S02]  /*0e10*/  PRMT R220, R196, 0x7632, R220 ;  /* 0x00007632c4dc7816 */ /* 0x000fe400000000dc */
[----:B------:R-:W-:Y:S02]  /*0e20*/  PRMT R219, R147, 0x7632, R219 ;  /* 0x0000763293db7816 */ /* 0x000fe400000000db */
[----:B------:R-:W-:Y:S01]  /*0e30*/  PRMT R195, R179, 0x7632, R195 ;  /* 0x00007632b3c37816 */ /* 0x000fe200000000c3 */
[----:B------:R-:W-:Y:S01]  /*0e40*/  FADD.FTZ R234, -R194, R203 ;  /* 0x000000cbc2ea7221 */ /* 0x000fe20000010100 */
[----:B------:R-:W-:Y:S01]  /*0e50*/  SHF.L.U32 R203, R198, 0x10, RZ ;  /* 0x00000010c6cb7819 */ /* 0x000fe200000006ff */
[-C--:B------:R-:W-:Y:S01]  /*0e60*/  FMUL.FTZ R223, R223, R200.reuse ;  /* 0x000000c8dfdf7220 */ /* 0x080fe20000410000 */
[----:B------:R-:W-:Y:S01]  /*0e70*/  FADD.FTZ R151, R151, R200 ;  /* 0x000000c897977221 */ /* 0x000fe20000010000 */
[----:B------:R-:W-:Y:S01]  /*0e80*/  FFMA.FTZ R31, R226, R200, R31 ;  /* 0x000000c8e21f7223 */ /* 0x000fe2000001001f */
[----:B------:R-:W-:Y:S01]  /*0e90*/  SHF.L.U32 R217, R220, 0x10, RZ ;  /* 0x00000010dcd97819 */ /* 0x000fe200000006ff */
[C---:B------:R-:W-:Y:S01]  /*0ea0*/  FADD.FTZ R204, -R194.reuse, R197 ;  /* 0x000000c5c2cc7221 */ /* 0x040fe20000010100 */
[C---:B------:R-:W-:Y:S01]  /*0eb0*/  FADD.FTZ R198, -R194.reuse, R221 ;  /* 0x000000ddc2c67221 */ /* 0x040fe20000010100 */
[----:B------:R-:W-:Y:S01]  /*0ec0*/  SHF.L.U32 R219, R219, 0x10, RZ ;  /* 0x00000010dbdb7819 */ /* 0x000fe200000006ff */
[----:B------:R-:W-:Y:S01]  /*0ed0*/  FMUL.FTZ R222, R19, R222 ;  /* 0x000000de13de7220 */ /* 0x000fe20000410000 */
[----:B------:R-:W-:Y:S01]  /*0ee0*/  SHF.L.U32 R200, R195, 0x10, RZ ;  /* 0x00000010c3c87819 */ /* 0x000fe200000006ff */
[----:B------:R-:W-:Y:S01]  /*0ef0*/  FADD.FTZ R224, -R194, R245 ;  /* 0x000000f5c2e07221 */ /* 0x000fe20000010100 */
[----:B------:R-:W-:-:S02]  /*0f00*/  PRMT R221, R146, 0x7632, R221 ;  /* 0x0000763292dd7816 */ /* 0x000fc400000000dd */
[----:B------:R-:W-:Y:S02]  /*0f10*/  PRMT R197, R178, 0x7632, R197 ;  /* 0x00007632b2c57816 */ /* 0x000fe400000000c5 */
[----:B------:R-:W-:Y:S02]  /*0f20*/  PRMT R195, R180, 0x7632, R195 ;  /* 0x00007632b4c37816 */ /* 0x000fe400000000c3 */
[----:B------:R-:W-:Y:S02]  /*0f30*/  SHF.L.U32 R237, R196, 0x10, RZ ;  /* 0x00000010c4ed7819 */ /* 0x000fe400000006ff */
[----:B------:R-:W-:Y:S01]  /*0f40*/  SHF.L.U32 R235, R205, 0x10, RZ ;  /* 0x00000010cdeb7819 */ /* 0x000fe200000006ff */
[----:B------:R-:W-:Y:S01]  /*0f50*/  FADD.FTZ R220, -R194, R217 ;  /* 0x000000d9c2dc7221 */ /* 0x000fe20000010100 */
[----:B------:R-:W-:Y:S01]  /*0f60*/  PRMT R196, R201, 0x7632, R196 ;  /* 0x00007632c9c47816 */ /* 0x000fe200000000c4 */
[-C--:B------:R-:W-:Y:S01]  /*0f70*/  FMUL.FTZ R219, R219, R200.reuse ;  /* 0x000000c8dbdb7220 */ /* 0x080fe20000410000 */
[C---:B------:R-:W-:Y:S01]  /*0f80*/  PRMT R205, R206.reuse, 0x7632, R205 ;  /* 0x00007632cecd7816 */ /* 0x040fe200000000cd */
[----:B------:R-:W-:Y:S01]  /*0f90*/  FADD.FTZ R59, R59, R200 ;  /* 0x000000c83b3b7221 */ /* 0x000fe20000010000 */
[----:B------:R-:W-:Y:S01]  /*0fa0*/  SHF.L.U32 R241, R206, 0x10, RZ ;  /* 0x00000010cef17819 */ /* 0x000fe200000006ff */
[----:B------:R-:W-:Y:S01]  /*0fb0*/  FFMA.FTZ R35, R222, R200, R35 ;  /* 0x000000c8de237223 */ /* 0x000fe20000010023 */
[----:B------:R-:W-:Y:S01]  /*0fc0*/  SHF.L.U32 R201, R201, 0x10, RZ ;  /* 0x00000010c9c97819 */ /* 0x000fe200000006ff */
[----:B------:R-:W-:Y:S01]  /*0fd0*/  FMUL.FTZ R224, R19, R224 ;  /* 0x000000e013e07220 */ /* 0x000fe20000410000 */
[----:B------:R-:W-:-:S02]  /*0fe0*/  PRMT R206, R207, 0x7632, R206 ;  /* 0x00007632cfce7816 */ /* 0x000fc400000000ce */
[----:B------:R-:W-:Y:S02]  /*0ff0*/  SHF.L.U32 R221, R221, 0x10, RZ ;  /* 0x00000010dddd7819 */ /* 0x000fe400000006ff */
[----:B------:R-:W-:Y:S02]  /*1000*/  SHF.L.U32 R212, R197, 0x10, RZ ;  /* 0x00000010c5d47819 */ /* 0x000fe400000006ff */
[----:B------:R-:W-:Y:S02]  /*1010*/  SHF.L.U32 R207, R207, 0x10, RZ ;  /* 0x00000010cfcf7819 */ /* 0x000fe400000006ff */
[----:B------:R-:W-:Y:S02]  /*1020*/  PRMT R217, R140, 0x7632, R217 ;  /* 0x000076328cd97816 */ /* 0x000fe400000000d9 */
[----:B------:R-:W-:Y:S02]  /*1030*/  SHF.L.U32 R200, R195, 0x10, RZ ;  /* 0x00000010c3c87819 */ /* 0x000fe400000006ff */
[----:B------:R-:W-:-:S02]  /*1040*/  PRMT R195, R181, 0x7632, R195 ;  /* 0x00007632b5c37816 */ /* 0x000fc400000000c3 */
[----:B------:R-:W-:Y:S01]  /*1050*/  SHF.L.U32 R193, R193, 0x10, RZ ;  /* 0x00000010c1c17819 */ /* 0x000fe200000006ff */
[----:B------:R-:W-:Y:S01]  /*1060*/  FADD.FTZ R246, -R194, R201 ;  /* 0x000000c9c2f67221 */ /* 0x000fe20000010100 */
[-C--:B------:R-:W-:Y:S01]  /*1070*/  FMUL.FTZ R221, R221, R212.reuse ;  /* 0x000000d4dddd7220 */ /* 0x080fe20000410000 */
[----:B------:R-:W-:Y:S01]  /*1080*/  FADD.FTZ R57, R57, R212 ;  /* 0x000000d439397221 */ /* 0x000fe20000010000 */
[----:B------:R-:W-:Y:S01]  /*1090*/  FFMA.FTZ R33, R224, R212, R33 ;  /* 0x000000d4e0217223 */ /* 0x000fe20000010021 */
[----:B------:R-:W-:Y:S01]  /*10a0*/  SHF.L.U32 R217, R217, 0x10, RZ ;  /* 0x00000010d9d97819 */ /* 0x000fe200000006ff */
[----:B------:R-:W-:Y:S01]  /*10b0*/  FADD.FTZ R242, -R194, R207 ;  /* 0x000000cfc2f27221 */ /* 0x000fe20000010100 */
[----:B------:R-:W-:Y:S01]  /*10c0*/  SHF.L.U32 R3, R3, 0x10, RZ ;  /* 0x0000001003037819 */ /* 0x000fe200000006ff */
[----:B------:R-:W-:Y:S01]  /*10d0*/  FMUL.FTZ R220, R19, R220 ;  /* 0x000000dc13dc7220 */ /* 0x000fe20000410000 */
[----:B------:R-:W-:Y:S02]  /*10e0*/  SHF.L.U32 R201, R196, 0x10, RZ ;  /* 0x00000010c4c97819 */ /* 0x000fe400000006ff */
[----:B------:R-:W-:-:S02]  /*10f0*/  SHF.L.U32 R205, R205, 0x10, RZ ;  /* 0x00000010cdcd7819 */ /* 0x000fc400000006ff */
[----:B------:R-:W-:Y:S01]  /*1100*/  SHF.L.U32 R212, R195, 0x10, RZ ;  /* 0x00000010c3d47819 */ /* 0x000fe200000006ff */
[----:B------:R-:W-:Y:S01]  /*1110*/  FADD.FTZ R216, -R194, R193 ;  /* 0x000000c1c2d87221 */ /* 0x000fe20000010100 */
[----:B------:R-:W-:Y:S02]  /*1120*/  SHF.L.U32 R207, R206, 0x10, RZ ;  /* 0x00000010cecf7819 */ /* 0x000fe400000006ff */
[----:B------:R-:W-:Y:S01]  /*1130*/  PRMT R195, R182, 0x7632, R195 ;  /* 0x00007632b6c37816 */ /* 0x000fe200000000c3 */
[-C--:B------:R-:W-:Y:S01]  /*1140*/  FMUL.FTZ R217, R217, R200.reuse ;  /* 0x000000c8d9d97220 */ /* 0x080fe20000410000 */
[----:B------:R-:W-:Y:S01]  /*1150*/  FADD.FTZ R49, R49, R200 ;  /* 0x000000c831317221 */ /* 0x000fe20000010000 */
        /* <DEDUP_REMOVED lines=14> */
[----:B------:R-:W-:Y:S01]  /*1240*/  SHF.L.U32 R200, R195, 0x10, RZ ;  /* 0x00000010c3c87819 */ /* 0x000fe200000006ff */
[--C-:B------:R-:W-:Y:S01]  /*1250*/  FADD.FTZ R194, -R194, R207.reuse ;  /* 0x000000cfc2c27221 */ /* 0x100fe20000010100 */
[----:B------:R-:W-:Y:S01]  /*1260*/  FMUL.FTZ R216, R19, R216 ;  /* 0x000000d813d87220 */ /* 0x000fe20000410000 */
[----:B------:R-:W-:-:S02]  /*1270*/  PRMT R207, R143, 0x7632, R207 ;  /* 0x000076328fcf7816 */ /* 0x000fc400000000cf */
        /* <DEDUP_REMOVED lines=8> */
[----:B------:R-:W-:Y:S02]  /*1300*/  PRMT R205, R136, 0x7632, R205 ;  /* 0x0000763288cd7816 */ /* 0x000fe400000000cd */
[----:B------:R-:W-:Y:S01]  /*1310*/  PRMT R193, R184, 0x7632, R193 ;  /* 0x00007632b8c17816 */ /* 0x000fe200000000c1 */
        /* <DEDUP_REMOVED lines=8> */
[----:B------:R-:W-:-:S02]  /*13a0*/  SHF.L.U32 R200, R193, 0x10, RZ ;  /* 0x00000010c1c87819 */ /* 0x000fc400000006ff */
[----:B------:R-:W-:Y:S02]  /*13b0*/  PRMT R203, R137, 0x7632, R203 ;  /* 0x0000763289cb7816 */ /* 0x000fe400000000cb */
[----:B------:R-:W-:Y:S01]  /*13c0*/  PRMT R3, R185, 0x7632, R3 ;  /* 0x00007632b9037816 */ /* 0x000fe20000000003 */
[-C--:B------:R-:W-:Y:S01]  /*13d0*/  FMUL.FTZ R205, R205, R200.reuse ;  /* 0x000000c8cdcd7220 */ /* 0x080fe20000410000 */
[----:B------:R-:W-:Y:S01]  /*13e0*/  FADD.FTZ R165, R165, R200 ;  /* 0x000000c8a5a57221 */ /* 0x000fe20000010000 */
[----:B------:R-:W-:Y:S01]  /*13f0*/  FFMA.FTZ R45, R212, R200, R45 ;  /* 0x000000c8d42d7223 */ /* 0x000fe2000001002d */
[----:B------:R-:W-:Y:S01]  /*1400*/  SHF.L.U32 R203, R203, 0x10, RZ ;  /* 0x00000010cbcb7819 */ /* 0x000fe200000006ff */
[----:B------:R-:W-:Y:S01]  /*1410*/  FMUL.FTZ R206, R19, R206 ;  /* 0x000000ce13ce7220 */ /* 0x000fe20000410000 */
[----:B------:R-:W-:Y:S02]  /*1420*/  SHF.L.U32 R200, R3, 0x10, RZ ;  /* 0x0000001003c87819 */ /* 0x000fe400000006ff */
[----:B------:R-:W-:-:S02]  /*1430*/  PRMT R201, R138, 0x7632, R201 ;  /* 0x000076328ac97816 */ /* 0x000fc400000000c9 */
[----:B------:R-:W-:Y:S01]  /*1440*/  PRMT R3, R186, 0x7632, R3 ;  /* 0x00007632ba037816 */ /* 0x000fe20000000003 */
[-C--:B------:R-:W-:Y:S01]  /*1450*/  FMUL.FTZ R203, R203, R200.reuse ;  /* 0x000000c8cbcb7220 */ /* 0x080fe20000410000 */
[----:B------:R-:W-:Y:S01]  /*1460*/  FADD.FTZ R167, R167, R200 ;  /* 0x000000c8a7a77221 */ /* 0x000fe20000010000 */
[----:B------:R-:W-:Y:S01]  /*1470*/  FFMA.FTZ R47, R206, R200, R47 ;  /* 0x000000c8ce2f7223 */ /* 0x000fe2000001002f */
[----:B------:R-:W-:Y:S01]  /*1480*/  SHF.L.U32 R201, R201, 0x10, RZ ;  /* 0x00000010c9c97819 */ /* 0x000fe200000006ff */
[----:B------:R-:W-:Y:S01]  /*1490*/  FMUL.FTZ R204, R19, R204 ;  /* 0x000000cc13cc7220 */ /* 0x000fe20000410000 */
[----:B------:R-:W-:Y:S02]  /*14a0*/  SHF.L.U32 R200, R3, 0x10, RZ ;  /* 0x0000001003c87819 */ /* 0x000fe400000006ff */
[----:B------:R-:W-:Y:S02]  /*14b0*/  PRMT R199, R139, 0x7632, R199 ;  /* 0x000076328bc77816 */ /* 0x000fe400000000c7 */
[----:B------:R-:W-:Y:S01]  /*14c0*/  PRMT R3, R187, 0x7632, R3 ;  /* 0x00007632bb037816 */ /* 0x000fe20000000003 */
        /* <DEDUP_REMOVED lines=14> */
[----:B------:R-:W-:-:S03]  /*15b0*/  PRMT R195, R133, 0x7632, R195 ;  /* 0x0000763285c37816 */ /* 0x000fc600000000c3 */
[-C--:B------:R-:W-:Y:S01]  /*15c0*/  FMUL.FTZ R197, R197, R3.reuse ;  /* 0x00000003c5c57220 */ /* 0x080fe20000410000 */
[----:B------:R-:W-:Y:S01]  /*15d0*/  FADD.FTZ R169, R169, R3 ;  /* 0x00000003a9a97221 */ /* 0x000fe20000010000 */
[----:B------:R-:W-:Y:S01]  /*15e0*/  FFMA.FTZ R97, R200, R3, R97 ;  /* 0x00000003c8617223 */ /* 0x000fe20000010061 */
[----:B------:R-:W-:Y:S01]  /*15f0*/  PRMT R3, R189, 0x7632, R3 ;  /* 0x00007632bd037816 */ /* 0x000fe20000000003 */
[----:B------:R-:W-:Y:S01]  /*1600*/  FMUL.FTZ R198, R19, R198 ;  /* 0x000000c613c67220 */ /* 0x000fe20000410000 */
[----:B------:R-:W-:Y:S02]  /*1610*/  SHF.L.U32 R195, R195, 0x10, RZ ;  /* 0x00000010c3c37819 */ /* 0x000fe400000006ff */
        /* <DEDUP_REMOVED lines=9> */
[----:B------:R-:W-:-:S03]  /*16b0*/  PRMT R3, R191, 0x7632, R3 ;  /* 0x00007632bf037816 */ /* 0x000fc60000000003 */
[-C--:B------:R-:W-:Y:S01]  /*16c0*/  FMUL.FTZ R193, R193, R192.reuse ;  /* 0x000000c0c1c17220 */ /* 0x080fe20000410000 */
[--C-:B------:R-:W-:Y:S01]  /*16d0*/  FADD.FTZ R161, R161, R192.reuse ;  /* 0x000000c0a1a17221 */ /* 0x100fe20000010000 */
[----:B------:R-:W-:Y:S01]  /*16e0*/  FFMA.FTZ R93, R196, R192, R93 ;  /* 0x000000c0c45d7223 */ /* 0x000fe2000001005d */
[----:B------:R-:W-:Y:S01]  /*16f0*/  PRMT R192, R135, 0x7632, R192 ;  /* 0x0000763287c07816 */ /* 0x000fe200000000c0 */
[----:B------:R-:W-:Y:S01]  /*1700*/  FMUL.FTZ R194, R19, R194 ;  /* 0x000000c213c27220 */ /* 0x000fe20000410000 */
[----:B------:R-:W-:Y:S02]  /*1710*/  SHF.L.U32 R3, R3, 0x10, RZ ;  /* 0x0000001003037819 */ /* 0x000fe400000006ff */
[----:B------:R-:W-:-:S03]  /*1720*/  SHF.L.U32 R192, R192, 0x10, RZ ;  /* 0x00000010c0c07819 */ /* 0x000fc600000006ff */
[----:B------:R-:W-:Y:S01]  /*1730*/  FADD.FTZ R163, R163, R3 ;  /* 0x00000003a3a37221 */ /* 0x000fe20000010000 */
[-C--:B------:R-:W-:Y:S01]  /*1740*/  FFMA.FTZ R95, R194, R3.reuse, R95 ;  /* 0x00000003c25f7223 */ /* 0x080fe2000001005f */
[----:B------:R-:W-:Y:S01]  /*1750*/  FMUL.FTZ R192, R192, R3 ;  /* 0x00000003c0c07220 */ /* 0x000fe20000410000 */
[C---:B------:R-:W-:Y:S01]  /*1760*/  FMUL.FTZ R3, R19.reuse, R230 ;  /* 0x000000e613037220 */ /* 0x040fe20000410000 */
[----:B------:R-:W-:Y:S02]  /*1770*/  SHF.L.U32 R227, R176, 0x10, RZ ;  /* 0x00000010b0e37819 */ /* 0x000fe400000006ff */
[----:B------:R-:W-:Y:S01]  /*1780*/  SHF.L.U32 R230, R144, 0x10, RZ ;  /* 0x0000001090e67819 */ /* 0x000fe200000006ff */
[----:B------:R-:W-:Y:S01]  /*1790*/  FMUL.FTZ R229, R19, R229 ;  /* 0x000000e513e57220 */ /* 0x000fe20000410000 */
[----:B------:R-:W-:Y:S01]  /*17a0*/  SHF.L.U32 R177, R177, 0x10, RZ ;  /* 0x00000010b1b17819 */ /* 0x000fe200000006ff */
[----:B------:R-:W-:Y:S01]  /*17b0*/  FADD.FTZ R148, R148, R227 ;  /* 0x000000e394947221 */ /* 0x000fe20000010000 */
[-C--:B------:R-:W-:Y:S01]  /*17c0*/  FFMA.FTZ R28, R3, R227.reuse, R28 ;  /* 0x000000e3031c7223 */ /* 0x080fe2000001001c */
[----:B------:R-:W-:Y:S01]  /*17d0*/  FMUL.FTZ R230, R230, R227 ;  /* 0x000000e3e6e67220 */ /* 0x000fe20000410000 */
[----:B------:R-:W-:Y:S01]  /*17e0*/  SHF.L.U32 R227, R145, 0x10, RZ ;  /* 0x0000001091e37819 */ /* 0x000fe200000006ff */
[----:B------:R-:W-:Y:S01]  /*17f0*/  FADD.FTZ R150, R150, R177 ;  /* 0x000000b196967221 */ /* 0x000fe20000010000 */
[----:B------:R-:W-:-:S03]  /*1800*/  FFMA.FTZ R30, R229, R177, R30 ;  /* 0x000000b1e51e7223 */ /* 0x000fc6000001001e */
[----:B------:R-:W-:Y:S01]  /*1810*/  FMUL.FTZ R227, R227, R177 ;  /* 0x000000b1e3e37220 */ /* 0x000fe20000410000 */
[----:B------:R-:W-:Y:S01]  /*1820*/  SHF.L.U32 R177, R180, 0x10, RZ ;  /* 0x00000010b4b17819 */ /* 0x000fe200000006ff */
[----:B------:R-:W-:Y:S01]  /*1830*/  FMUL.FTZ R237, R19, R237 ;  /* 0x000000ed13ed7220 */ /* 0x000fe20000410000 */
[----:B------:R-:W-:-:S03]  /*1840*/  SHF.L.U32 R180, R140, 0x10, RZ ;  /* 0x000000108cb47819 */ /* 0x000fc600000006ff */
[----:B------:R-:W-:Y:S01]  /*1850*/  FADD.FTZ R48, R48, R177 ;  /* 0x000000b130307221 */ /* 0x000fe20000010000 */
[-C--:B------:R-:W-:Y:S01]  /*1860*/  FFMA.FTZ R36, R237, R177.reuse, R36 ;  /* 0x000000b1ed247223 */ /* 0x080fe20000010024 */
[----:B------:R-:W-:Y:S01]  /*1870*/  FMUL.FTZ R180, R180, R177 ;  /* 0x000000b1b4b47220 */ /* 0x000fe20000410000 */
[----:B------:R-:W-:Y:S01]  /*1880*/  SHF.L.U32 R177, R182, 0x10, RZ ;  /* 0x00000010b6b17819 */ /* 0x000fe200000006ff */
[----:B------:R-:W-:Y:S01]  /*1890*/  FMUL.FTZ R241, R19, R252 ;  /* 0x000000fc13f17220 */ /* 0x000fe20000410000 */
        /* <DEDUP_REMOVED lines=8> */
[C---:B------:R-:W-:Y:S01]  /*1920*/  FMUL.FTZ R245, R19.reuse, R248 ;  /* 0x000000f813f57220 */ /* 0x040fe20000410000 */
[----:B------:R-:W-:Y:S01]  /*1930*/  SHF.L.U32 R184, R136, 0x10, RZ ;  /* 0x0000001088b87819 */ /* 0x000fe200000006ff */
[----:B------:R-:W-:Y:S01]  /*1940*/  FMUL.FTZ R233, R19, R233 ;  /* 0x000000e913e97220 */ /* 0x000fe20000410000 */
[----:B------:R-:W-:Y:S01]  /*1950*/  SHF.L.U32 R178, R178, 0x10, RZ ;  /* 0x00000010b2b27819 */ /* 0x000fe200000006ff */
[----:B------:R-:W-:Y:S01]  /*1960*/  FADD.FTZ R50, R50, R176 ;  /* 0x000000b032327221 */ /* 0x000fe20000010000 */
[----:B------:R-:W-:Y:S01]  /*1970*/  SHF.L.U32 R231, R146, 0x10, RZ ;  /* 0x0000001092e77819 */ /* 0x000fe200000006ff */
[-C--:B------:R-:W-:Y:S01]  /*1980*/  FFMA.FTZ R38, R239, R176.reuse, R38 ;  /* 0x000000b0ef267223 */ /* 0x080fe20000010026 */
[----:B------:R-:W-:Y:S01]  /*1990*/  FMUL.FTZ R181, R181, R176 ;  /* 0x000000b0b5b57220 */ /* 0x000fe20000410000 */
[----:B------:R-:W-:Y:S01]  /*19a0*/  SHF.L.U32 R176, R183, 0x10, RZ ;  /* 0x00000010b7b07819 */ /* 0x000fe200000006ff */
[----:B------:R-:W-:Y:S01]  /*19b0*/  FMUL.FTZ R243, R19, R250 ;  /* 0x000000fa13f37220 */ /* 0x000fe20000410000 */
[----:B------:R-:W-:Y:S01]  /*19c0*/  SHF.L.U32 R183, R143, 0x10, RZ ;  /* 0x000000108fb77819 */ /* 0x000fe200000006ff */
[----:B------:R-:W-:Y:S01]  /*19d0*/  FADD.FTZ R164, R164, R177 ;  /* 0x000000b1a4a47221 */ /* 0x000fe20000010000 */
[-C--:B------:R-:W-:Y:S01]  /*19e0*/  FFMA.FTZ R44, R245, R177.reuse, R44 ;  /* 0x000000b1f52c7223 */ /* 0x080fe2000001002c */
[----:B------:R-:W-:Y:S01]  /*19f0*/  FMUL.FTZ R184, R184, R177 ;  /* 0x000000b1b8b87220 */ /* 0x000fe20000410000 */
[----:B------:R-:W-:Y:S01]  /*1a00*/  FADD.FTZ R56, R56, R178 ;  /* 0x000000b238387221 */ /* 0x000fe20000010000 */
[-C--:B------:R-:W-:Y:S01]  /*1a10*/  FFMA.FTZ R32, R233, R178.reuse, R32 ;  /* 0x000000b2e9207223 */ /* 0x080fe20000010020 */
[----:B------:R-:W-:Y:S01]  /*1a20*/  FMUL.FTZ R231, R231, R178 ;  /* 0x000000b2e7e77220 */ /* 0x000fe20000410000 */
[----:B------:R-:W-:Y:S01]  /*1a30*/  FFMA.FTZ R177, R3, R230, RZ ;  /* 0x000000e603b17223 */ /* 0x000fe200000100ff */
[----:B------:R-:W-:Y:S01]  /*1a40*/  FADD.FTZ R178, RZ, R230 ;  /* 0x000000e6ffb27221 */ /* 0x000fe20000010000 */
[----:B------:R-:W-:Y:S01]  /*1a50*/  FADD.FTZ R54, R54, R176 ;  /* 0x000000b036367221 */ /* 0x000fe20000010000 */
[-C--:B------:R-:W-:Y:S01]  /*1a60*/  FFMA.FTZ R42, R243, R176.reuse, R42 ;  /* 0x000000b0f32a7223 */ /* 0x080fe2000001002a */
[----:B------:R-:W-:Y:S01]  /*1a70*/  FMUL.FTZ R183, R183, R176 ;  /* 0x000000b0b7b77220 */ /* 0x000fe20000410000 */
[----:B------:R-:W-:Y:S01]  /*1a80*/  FFMA.FTZ R176, R228, R225, R177 ;  /* 0x000000e1e4b07223 */ /* 0x000fe200000100b1 */
[----:B------:R-:W-:-:S03]  /*1a90*/  FADD.FTZ R248, R225, R178 ;  /* 0x000000b2e1f87221 */ /* 0x000fc60000010000 */
[----:B------:R-:W-:Y:S01]  /*1aa0*/  FFMA.FTZ R177, R229, R227, R176 ;  /* 0x000000e3e5b17223 */ /* 0x000fe200000100b0 */
[----:B------:R-:W-:Y:S01]  /*1ab0*/  FADD.FTZ R248, R227, R248 ;  /* 0x000000f8e3f87221 */ /* 0x000fe20000010000 */
[----:B------:R-:W-:Y:S02]  /*1ac0*/  FMUL.FTZ R235, R19, R232 ;  /* 0x000000e813eb7220 */ /* 0x000fe40000410000 */
[----:B------:R-:W-:Y:S01]  /*1ad0*/  FFMA.FTZ R176, R226, R223, R177 ;  /* 0x000000dfe2b07223 */ /* 0x000fe200000100b1 */
[----:B------:R-:W-:Y:S01]  /*1ae0*/  FADD.FTZ R248, R223, R248 ;  /* 0x000000f8dff87221 */ /* 0x000fe20000010000 */
[----:B------:R-:W-:Y:S02]  /*1af0*/  SHF.L.U32 R179, R179, 0x10, RZ ;  /* 0x00000010b3b37819 */ /* 0x000fe400000006ff */
[----:B------:R-:W-:Y:S01]  /*1b00*/  SHF.L.U32 R232, R147, 0x10, RZ ;  /* 0x0000001093e87819 */ /* 0x000fe200000006ff */
[----:B------:R-:W-:Y:S01]  /*1b10*/  FFMA.FTZ R177, R233, R231, R176 ;  /* 0x000000e7e9b17223 */ /* 0x000fe200000100b0 */
[----:B------:R-:W-:Y:S01]  /*1b20*/  FADD.FTZ R248, R231, R248 ;  /* 0x000000f8e7f87221 */ /* 0x000fe20000010000 */
[----:B------:R-:W-:Y:S01]  /*1b30*/  SHF.L.U32 R178, R185, 0x10, RZ ;  /* 0x00000010b9b27819 */ /* 0x000fe200000006ff */
[----:B------:R-:W-:Y:S01]  /*1b40*/  FMUL.FTZ R247, R19, R246 ;  /* 0x000000f613f77220 */ /* 0x000fe20000410000 */
[----:B------:R-:W-:Y:S01]  /*1b50*/  SHF.L.U32 R185, R137, 0x10, RZ ;  /* 0x0000001089b97819 */ /* 0x000fe200000006ff */
[----:B------:R-:W-:Y:S01]  /*1b60*/  FMUL.FTZ R232, R232, R179 ;  /* 0x000000b3e8e87220 */ /* 0x000fe20000410000 */
[----:B------:R-:W-:Y:S01]  /*1b70*/  FFMA.FTZ R176, R224, R221, R177 ;  /* 0x000000dde0b07223 */ /* 0x000fe200000100b1 */
[----:B------:R-:W-:Y:S01]  /*1b80*/  FADD.FTZ R249, R221, R248 ;  /* 0x000000f8ddf97221 */ /* 0x000fe20000010000 */
[----:B------:R-:W-:Y:S01]  /*1b90*/  FADD.FTZ R166, R166, R178 ;  /* 0x000000b2a6a67221 */ /* 0x000fe20000010000 */
[-C--:B------:R-:W-:Y:S01]  /*1ba0*/  FFMA.FTZ R46, R247, R178.reuse, R46 ;  /* 0x000000b2f72e7223 */ /* 0x080fe2000001002e */
[----:B------:R-:W-:Y:S01]  /*1bb0*/  FMUL.FTZ R185, R185, R178 ;  /* 0x000000b2b9b97220 */ /* 0x000fe20000410000 */
[----:B------:R-:W-:Y:S01]  /*1bc0*/  FFMA.FTZ R177, R235, R232, R176 ;  /* 0x000000e8ebb17223 */ /* 0x000fe200000100b0 */
[----:B------:R-:W-:-:S03]  /*1bd0*/  FADD.FTZ R178, R232, R249 ;  /* 0x000000f9e8b27221 */ /* 0x000fc60000010000 */
[----:B------:R-:W-:Y:S01]  /*1be0*/  FFMA.FTZ R176, R222, R219, R177 ;  /* 0x000000dbdeb07223 */ /* 0x000fe200000100b1 */
[----:B------:R-:W-:-:S03]  /*1bf0*/  FADD.FTZ R251, R219, R178 ;  /* 0x000000b2dbfb7221 */ /* 0x000fc60000010000 */
[----:B------:R-:W-:Y:S01]  /*1c00*/  FFMA.FTZ R177, R237, R180, R176 ;  /* 0x000000b4edb17223 */ /* 0x000fe200000100b0 */
[----:B------:R-:W-:Y:S01]  /*1c10*/  FADD.FTZ R178, R180, R251 ;  /* 0x000000fbb4b27221 */ /* 0x000fe20000010000 */
[----:B------:R-:W-:Y:S01]  /*1c20*/  FMUL.FTZ R249, R19, R244 ;  /* 0x000000f413f97220 */ /* 0x000fe20000410000 */
[----:B------:R-:W-:Y:S01]  /*1c30*/  FADD.FTZ R58, R58, R179 ;  /* 0x000000b33a3a7221 */ /* 0x000fe20000010000 */
[----:B------:R-:W-:Y:S01]  /*1c40*/  FFMA.FTZ R176, R220, R217, R177 ;  /* 0x000000d9dcb07223 */ /* 0x000fe200000100b1 */
[----:B------:R-:W-:Y:S01]  /*1c50*/  FFMA.FTZ R34, R235, R179, R34 ;  /* 0x000000b3eb227223 */ /* 0x000fe20000010022 */
[----:B------:R-:W-:Y:S01]  /*1c60*/  FADD.FTZ R244, R217, R178 ;  /* 0x000000b2d9f47221 */ /* 0x000fe20000010000 */
[----:B------:R-:W-:Y:S01]  /*1c70*/  SHF.L.U32 R179, R186, 0x10, RZ ;  /* 0x00000010bab37819 */ /* 0x000fe200000006ff */
[----:B------:R-:W-:Y:S01]  /*1c80*/  FFMA.FTZ R177, R239, R181, R176 ;  /* 0x000000b5efb17223 */ /* 0x000fe200000100b0 */
[----:B------:R-:W-:Y:S01]  /*1c90*/  SHF.L.U32 R186, R138, 0x10, RZ ;  /* 0x000000108aba7819 */ /* 0x000fe200000006ff */
[----:B------:R-:W-:-:S02]  /*1ca0*/  FADD.FTZ R244, R181, R244 ;  /* 0x000000f4b5f47221 */ /* 0x000fc40000010000 */
[----:B------:R-:W-:Y:S01]  /*1cb0*/  FADD.FTZ R172, R172, R179 ;  /* 0x000000b3acac7221 */ /* 0x000fe20000010000 */
[-C--:B------:R-:W-:Y:S01]  /*1cc0*/  FFMA.FTZ R100, R249, R179.reuse, R100 ;  /* 0x000000b3f9647223 */ /* 0x080fe20000010064 */
[----:B------:R-:W-:Y:S01]  /*1cd0*/  FMUL.FTZ R186, R186, R179 ;  /* 0x000000b3baba7220 */ /* 0x000fe20000410000 */
[----:B------:R-:W-:Y:S01]  /*1ce0*/  FFMA.FTZ R176, R218, R215, R177 ;  /* 0x000000d7dab07223 */ /* 0x000fe200000100b1 */
[----:B------:R-:W-:Y:S01]  /*1cf0*/  FADD.FTZ R179, R215, R244 ;  /* 0x000000f4d7b37221 */ /* 0x000fe20000010000 */
[----:B------:R-:W-:Y:S02]  /*1d00*/  FMUL.FTZ R251, R19, R234 ;  /* 0x000000ea13fb7220 */ /* 0x000fe40000410000 */
        /* <DEDUP_REMOVED lines=8> */
[----:B------:R-:W-:Y:S01]  /*1d90*/  FFMA.FTZ R177, R245, R184, R176 ;  /* 0x000000b8f5b17223 */ /* 0x000fe200000100b0 */
[----:B------:R-:W-:Y:S01]  /*1da0*/  FADD.FTZ R234, R184, R234 ;  /* 0x000000eab8ea7221 */ /* 0x000fe20000010000 */
[----:B------:R-:W-:Y:S02]  /*1db0*/  SHF.L.U32 R179, R188, 0x10, RZ ;  /* 0x00000010bcb37819 */ /* 0x000fe400000006ff */
[----:B------:R-:W-:Y:S01]  /*1dc0*/  FFMA.FTZ R176, R212, R205, R177 ;  /* 0x000000cdd4b07223 */ /* 0x000fe200000100b1 */
[----:B------:R-:W-:Y:S01]  /*1dd0*/  FADD.FTZ R234, R205, R234 ;  /* 0x000000eacdea7221 */ /* 0x000fe20000010000 */
[----:B------:R-:W-:Y:S01]  /*1de0*/  SHF.L.U32 R188, R132, 0x10, RZ ;  /* 0x0000001084bc7819 */ /* 0x000fe200000006ff */
[----:B------:R-:W-:Y:S01]  /*1df0*/  FMUL.FTZ R236, R19, R236 ;  /* 0x000000ec13ec7220 */ /* 0x000fe20000410000 */
[----:B------:R-:W-:Y:S01]  /*1e00*/  FFMA.FTZ R177, R247, R185, R176 ;  /* 0x000000b9f7b17223 */ /* 0x000fe200000100b0 */
[----:B------:R-:W-:Y:S01]  /*1e10*/  FADD.FTZ R234, R185, R234 ;  /* 0x000000eab9ea7221 */ /* 0x000fe20000010000 */
[----:B------:R-:W-:Y:S01]  /*1e20*/  SHF.L.U32 R178, R187, 0x10, RZ ;  /* 0x00000010bbb27819 */ /* 0x000fe200000006ff */
[----:B------:R-:W-:Y:S01]  /*1e30*/  FADD.FTZ R168, R168, R179 ;  /* 0x000000b3a8a87221 */ /* 0x000fe20000010000 */
[----:B------:R-:W-:Y:S01]  /*1e40*/  SHF.L.U32 R187, R139, 0x10, RZ ;  /* 0x000000108bbb7819 */ /* 0x000fe200000006ff */
[-C--:B------:R-:W-:Y:S01]  /*1e50*/  FFMA.FTZ R96, R236, R179.reuse, R96 ;  /* 0x000000b3ec607223 */ /* 0x080fe20000010060 */
        /* <DEDUP_REMOVED lines=15> */
[----:B------:R-:W-:Y:S01]  /*1f50*/  SHF.L.U32 R234, R133, 0x10, RZ ;  /* 0x0000001085ea7819 */ /* 0x000fe200000006ff */
[----:B------:R-:W-:Y:S01]  /*1f60*/  FFMA.FTZ R179, R236, R188, R179 ;  /* 0x000000bcecb37223 */ /* 0x000fe200000100b3 */
[----:B------:R-:W-:Y:S01]  /*1f70*/  FADD.FTZ R176, R188, R177 ;  /* 0x000000b1bcb07221 */ /* 0x000fe20000010000 */
[----:B------:R-:W-:Y:S02]  /*1f80*/  FMUL.FTZ R189, R19, R238 ;  /* 0x000000ee13bd7220 */ /* 0x000fe40000410000 */
[----:B------:R-:W-:Y:S01]  /*1f90*/  FMUL.FTZ R234, R234, R244 ;  /* 0x000000f4eaea7220 */ /* 0x000fe20000410000 */
[----:B------:R-:W-:Y:S01]  /*1fa0*/  FFMA.FTZ R178, R200, R197, R179 ;  /* 0x000000c5c8b27223 */ /* 0x000fe200000100b3 */
[----:B------:R-:W-:Y:S01]  /*1fb0*/  FADD.FTZ R177, R176, R197 ;  /* 0x000000c5b0b17221 */ /* 0x000fe20000010000 */
[----:B------:R-:W-:-:S02]  /*1fc0*/  SHF.L.U32 R238, R190, 0x10, RZ ;  /* 0x00000010beee7819 */ /* 0x000fc400000006ff */
[----:B------:R-:W-:Y:S01]  /*1fd0*/  SHF.L.U32 R190, R134, 0x10, RZ ;  /* 0x0000001086be7819 */ /* 0x000fe200000006ff */
[----:B------:R-:W-:Y:S01]  /*1fe0*/  FFMA.FTZ R179, R189, R234, R178 ;  /* 0x000000eabdb37223 */ /* 0x000fe200000100b2 */
[----:B------:R-:W-:Y:S01]  /*1ff0*/  FADD.FTZ R176, R177, R234 ;  /* 0x000000eab1b07221 */ /* 0x000fe20000010000 */
[----:B------:R-:W-:Y:S02]  /*2000*/  FMUL.FTZ R240, R19, R240 ;  /* 0x000000f013f07220 */ /* 0x000fe40000410000 */
[-C--:B------:R-:W-:Y:S01]  /*2010*/  FMUL.FTZ R190, R190, R238.reuse ;  /* 0x000000eebebe7220 */ /* 0x080fe20000410000 */
[----:B------:R-:W-:Y:S01]  /*2020*/  FFMA.FTZ R179, R198, R195, R179 ;  /* 0x000000c3c6b37223 */ /* 0x000fe200000100b3 */
[----:B------:R-:W-:Y:S01]  /*2030*/  FADD.FTZ R177, R176, R195 ;  /* 0x000000c3b0b17221 */ /* 0x000fe20000010000 */
[----:B------:R-:W-:Y:S01]  /*2040*/  FADD.FTZ R160, R160, R238 ;  /* 0x000000eea0a07221 */ /* 0x000fe20000010000 */
[C---:B------:R-:W-:Y:S01]  /*2050*/  FFMA.FTZ R92, R240.reuse, R238, R92 ;  /* 0x000000eef05c7223 */ /* 0x040fe2000001005c */
[----:B------:R-:W-:Y:S01]  /*2060*/  SHF.L.U32 R191, R191, 0x10, RZ ;  /* 0x00000010bfbf7819 */ /* 0x000fe200000006ff */
[----:B------:R-:W-:Y:S01]  /*2070*/  FFMA.FTZ R179, R240, R190, R179 ;  /* 0x000000bef0b37223 */ /* 0x000fe200000100b3 */
[----:B------:R-:W-:Y:S01]  /*2080*/  SHF.L.U32 R238, R135, 0x10, RZ ;  /* 0x0000001087ee7819 */ /* 0x000fe200000006ff */
[----:B------:R-:W-:Y:S01]  /*2090*/  FADD.FTZ R176, R177, R190 ;  /* 0x000000beb1b07221 */ /* 0x000fe20000010000 */
[----:B------:R-:W-:Y:S01]  /*20a0*/  FMUL.FTZ R242, R19, R242 ;  /* 0x000000f213f27220 */ /* 0x000fe20000410000 */
[----:B------:R-:W-:-:S02]  /*20b0*/  FFMA.FTZ R179, R196, R193, R179 ;  /* 0x000000c1c4b37223 */ /* 0x000fc400000100b3 */
[-C--:B------:R-:W-:Y:S01]  /*20c0*/  FMUL.FTZ R238, R238, R191.reuse ;  /* 0x000000bfeeee7220 */ /* 0x080fe20000410000 */
[----:B------:R-:W-:Y:S01]  /*20d0*/  FADD.FTZ R177, R176, R193 ;  /* 0x000000c1b0b17221 */ /* 0x000fe20000010000 */
[----:B------:R-:W-:Y:S01]  /*20e0*/  FADD.FTZ R162, R162, R191 ;  /* 0x000000bfa2a27221 */ /* 0x000fe20000010000 */
[C---:B------:R-:W-:Y:S01]  /*20f0*/  FFMA.FTZ R94, R242.reuse, R191, R94 ;  /* 0x000000bff25e7223 */ /* 0x040fe2000001005e */
[----:B------:R-:W-:Y:S01]  /*2100*/  FFMA.FTZ R191, R242, R238, R179 ;  /* 0x000000eef2bf7223 */ /* 0x000fe200000100b3 */
[----:B------:R-:W-:Y:S01]  /*2110*/  FADD.FTZ R179, R177, R238 ;  /* 0x000000eeb1b37221 */ /* 0x000fe20000010000 */
[----:B------:R-:W-:Y:S01]  /*2120*/  FADD.FTZ R170, R170, R244 ;  /* 0x000000f4aaaa7221 */ /* 0x000fe20000010000 */
[----:B------:R-:W-:Y:S01]  /*2130*/  FFMA.FTZ R98, R189, R244, R98 ;  /* 0x000000f4bd627223 */ /* 0x000fe20000010062 */
[----:B------:R-:W-:Y:S01]  /*2140*/  FFMA.FTZ R177, R194, R192, R191 ;  /* 0x000000c0c2b17223 */ /* 0x000fe200000100bf */
[----:B------:R-:W-:Y:S01]  /*2150*/  FADD.FTZ R176, R179, R192 ;  /* 0x000000c0b3b07221 */ /* 0x000fe20000010000 */
[----:B------:R-:W-:Y:S06]  /*2160*/  BRA `(.L_x_431) ;  /* 0x00000000005c7947 */ /* 0x000fec0003800000 */
.L_x_430:
[----:B------:R-:W-:Y:S02]  /*2170*/  MOV R210, UR14 ;  /* 0x0000000e00d27c02 */ /* 0x000fe40008000f00 */
[----:B------:R-:W-:Y:S02]  /*2180*/  MOV R209, UR15 ;  /* 0x0000000f00d17c02 */ /* 0x000fe40008000f00 */
[----:B------:R-:W-:-:S04]  /*2190*/  ISETP.NE.U32.AND P0, PT, R210, RZ, PT ;  /* 0x000000ffd200720c */ /* 0x000fc80003f05070 */
[----:B------:R-:W-:-:S13]  /*21a0*/  ISETP.NE.AND.EX P0, PT, R209, RZ, PT, P0 ;  /* 0x000000ffd100720c */ /* 0x000fda0003f05300 */
[----:B------:R-:W-:Y:S05]  /*21b0*/  @!P0 BRA `(.L_x_431) ;  /* 0x0000000000488947 */ /* 0x000fea0003800000 */
[----:B------:R-:W0:Y:S01]  /*21c0*/  S2R R22, SR_TID.X ;  /* 0x0000000000167919 */ /* 0x000e220000002100 */
[----:B------:R-:W1:Y:S01]  /*21d0*/  LDC.64 R156, c[0x0][0x438] ;  /* 0x00010e00ff9c7b82 */ /* 0x000e620000000a00 */
[----:B------:R-:W-:-:S05]  /*21e0*/  IMAD R20, R18, UR9, RZ ;  /* 0x0000000912147c24 */ /* 0x000fca000f8e02ff */
[----:B------:R-:W-:-:S04]  /*21f0*/  SHF.R.S32.HI R21, RZ, 0x1f, R20 ;  /* 0x0000001fff157819 */ /* 0x000fc80000011414 */
[----:B------:R-:W-:Y:S02]  /*2200*/  LEA.HI R21, R21, R20, RZ, 0x3 ;  /* 0x0000001415157211 */ /* 0x000fe400078f18ff */
[----:B0-----:R-:W-:-:S04]  /*2210*/  LOP3.LUT R22, R22, 0x1f, RZ, 0xc0, !PT ;  /* 0x0000001f16167812 */ /* 0x001fc800078ec0ff */
[----:B------:R-:W-:-:S04]  /*2220*/  LEA.HI.SX32 R25, R21, R22, 0x1d ;  /* 0x0000001615197211 */ /* 0x000fc800078feaff */
[C---:B------:R-:W-:Y:S02]  /*2230*/  IADD3 R21, PT, PT, R25.reuse, 0x20, RZ ;  /* 0x0000002019157810 */ /* 0x040fe40007ffe0ff */
[C---:B------:R-:W-:Y:S02]  /*2240*/  IADD3 R153, PT, PT, R25.reuse, 0x40, RZ ;  /* 0x0000004019997810 */ /* 0x040fe40007ffe0ff */
[C---:B------:R-:W-:Y:S01]  /*2250*/  IADD3 R23, PT, PT, R25.reuse, 0x60, RZ ;  /* 0x0000006019177810 */ /* 0x040fe20007ffe0ff */
[----:B-1----:R-:W-:-:S04]  /*2260*/  IMAD.WIDE.U32 R24, R25, 0x10, R156 ;  /* 0x0000001019187825 */ /* 0x002fc800078e009c */
[--C-:B------:R-:W-:Y:S02]  /*2270*/  IMAD.WIDE.U32 R20, R21, 0x10, R156.reuse ;  /* 0x0000001015147825 */ /* 0x100fe400078e009c */
[----:B------:R-:W5:Y:S02]  /*2280*/  LDG.E.128 R24, desc[UR6][R24.64] ;  /* 0x0000000618187981 */ /* 0x000f64000c1e1d00 */
[----:B------:R-:W-:-:S04]  /*2290*/  IMAD.WIDE.U32 R152, R153, 0x10, R156 ;  /* 0x0000001099987825 */ /* 0x000fc800078e009c */
[----:B------:R-:W-:Y:S02]  /*22a0*/  IMAD.WIDE.U32 R156, R23, 0x10, R156 ;  /* 0x00000010179c7825 */ /* 0x000fe400078e009c */
[----:B------:R-:W5:Y:S04]  /*22b0*/  LDG.E.128 R20, desc[UR6][R20.64] ;  /* 0x0000000614147981 */ /* 0x000f68000c1e1d00 */
[----:B------:R-:W5:Y:S04]  /*22c0*/  LDG.E.128 R152, desc[UR6][R152.64] ;  /* 0x0000000698987981 */ /* 0x000f68000c1e1d00 */
[----:B------:R-:W5:Y:S02]  /*22d0*/  LDG.E.128 R156, desc[UR6][R156.64] ;  /* 0x000000069c9c7981 */ /* 0x000f64000c1e1d00 */
.L_x_431:
[----:B------:R-:W-:Y:S05]  /*22e0*/  BSYNC.RECONVERGENT B1 ;  /* 0x0000000000017941 */ /* 0x000fea0003800200 */
.L_x_429:
        /* <DEDUP_REMOVED lines=21> */
.L_x_527:
[----:B------:R-:W3:Y:S01]  /*2440*/  S2R R191, SR_TID.X ;  /* 0x0000000000bf7919 */ /* 0x000ee20000002100 */
[----:B------:R-:W-:Y:S02]  /*2450*/  @P2 IADD3 R211, PT, PT, R211, -0x1, RZ ;  /* 0xffffffffd3d32810 */ /* 0x000fe40007ffe0ff */
[----:B------:R-:W-:Y:S01]  /*2460*/  ISETP.NE.U32.AND P1, PT, R210, RZ, PT ;  /* 0x000000ffd200720c */ /* 0x000fe20003f25070 */
[----:B------:R-:W-:Y:S02]  /*2470*/  HFMA2 R210, -RZ, RZ, 0, 0 ;  /* 0x00000000ffd27431 */ /* 0x000fe400000001ff */
[----:B------:R-:W-:-:S05]  /*2480*/  @P2 IMAD R211, R211, UR9, RZ ;  /* 0x00000009d3d32c24 */ /* 0x000fca000f8e02ff */
[----:B------:R-:W-:-:S04]  /*2490*/  @P2 SHF.R.S32.HI R176, RZ, 0x1f, R211 ;  /* 0x0000001fffb02819 */ /* 0x000fc800000114d3 */
[----:B------:R-:W-:Y:S02]  /*24a0*/  @P2 LEA.HI R176, R176, R211, RZ, 0x3 ;  /* 0x000000d3b0b02211 */ /* 0x000fe400078f18ff */
[----:B---3--:R-:W-:-:S04]  /*24b0*/  LOP3.LUT R211, R191, 0x1f, RZ, 0xc0, !PT ;  /* 0x0000001fbfd37812 */ /* 0x008fc800078ec0ff */
[----:B------:R-:W-:Y:S02]  /*24c0*/  @P2 LEA.HI.SX32 R210, R176, R211, 0x1d ;  /* 0x000000d3b0d22211 */ /* 0x000fe400078feaff */
[----:B------:R-:W3:Y:S03]  /*24d0*/  @P2 LDC.64 R176, c[0x0][0x390] ;  /* 0x0000e400ffb02b82 */ /* 0x000ee60000000a00 */
[----:B---3--:R-:W-:-:S05]  /*24e0*/  @P2 IMAD.WIDE.U32 R176, R210, 0x10, R176 ;  /* 0x00000010d2b02825 */ /* 0x008fca00078e00b0 */
[----:B------:R3:W5:Y:S01]  /*24f0*/  @P2 LDG.E.128 R112, desc[UR6][R176.64] ;  /* 0x00000006b0702981 */ /* 0x000762000c1e1d00 */
[----:B-1----:R-:W-:Y:S01]  /*2500*/  FADD.FTZ R244, R178, R244 ;  /* 0x000000f4b2f47221 */ /* 0x002fe20000010000 */
[----:B------:R-:W-:Y:S01]  /*2510*/  ISETP.NE.AND.EX P1, PT, R209, RZ, PT, P1 ;  /* 0x000000ffd100720c */ /* 0x000fe20003f25310 */
[----:B0-----:R-:W-:Y:S02]  /*2520*/  IMAD R178, R18, UR9, RZ ;  /* 0x0000000912b27c24 */ /* 0x001fe4000f8e02ff */
[----:B--2---:R-:W-:Y:S01]  /*2530*/  FADD.FTZ R250, R179, R250 ;  /* 0x000000fab3fa7221 */ /* 0x004fe20000010000 */
[----:B------:R-:W-:Y:S01]  /*2540*/  FMUL.FTZ R244, R244, UR12 ;  /* 0x0000000cf4f47c20 */ /* 0x000fe20008410000 */
[----:B------:R-:W-:Y:S01]  /*2550*/  ISETP.NE.AND P4, PT, RZ, UR8, PT ;  /* 0x00000008ff007c0c */ /* 0x000fe2000bf85270 */
[----:B------:R-:W-:Y:S01]  /*2560*/  BSSY.RECONVERGENT B1, `(.L_x_433) ;  /* 0x00001cd000017945 */ /* 0x000fe20003800200 */
[----:B------:R-:W-:Y:S02]  /*2570*/  SHF.R.S32.HI R179, RZ, 0x1f, R178 ;  /* 0x0000001fffb37819 */ /* 0x000fe400000114b2 */
[----:B------:R-:W-:-:S02]  /*2580*/  FSEL R244, R244, RZ, !P4 ;  /* 0x000000fff4f47208 */ /* 0x000fc40006000000 */
[----:B------:R-:W-:-:S04]  /*2590*/  LEA.HI R178, R179, R178, RZ, 0x3 ;  /* 0x000000b2b3b27211 */ /* 0x000fc800078f18ff */
[----:B------:R-:W-:Y:S01]  /*25a0*/  LEA.HI.SX32 R209, R178, R211, 0x1d ;  /* 0x000000d3b2d17211 */ /* 0x000fe200078feaff */
[----:B------:R-:W-:Y:S01]  /*25b0*/  FMUL.FTZ R211, R250, UR12 ;  /* 0x0000000cfad37c20 */ /* 0x000fe20008410000 */
[----:B---3--:R-:W-:Y:S06]  /*25c0*/  @P1 BRA `(.L_x_434) ;  /* 0x0000000c00a81947 */ /* 0x008fec0003800000 */
        /* <DEDUP_REMOVED lines=8> */
[----:B------:R-:W-:-:S03]  /*2650*/  ISETP.GT.AND P1, PT, R208, RZ, PT ;  /* 0x000000ffd000720c */ /* 0x000fc60003f24270 */
[----:B------:R-:W-:-:S04]  /*2660*/  FADD.FTZ R176, R230, -R177 ;  /* 0x800000b1e6b07221 */ /* 0x000fc80000010000 */
[----:B------:R-:W-:-:S05]  /*2670*/  FMUL.FTZ R176, R19, R176 ;  /* 0x000000b013b07220 */ /* 0x000fca0000410000 */
[----:B------:R-:W-:-:S05]  /*2680*/  FSEL R176, R176, RZ, P1 ;  /* 0x000000ffb0b07208 */ /* 0x000fca0000800000 */
[----:B------:R-:W-:Y:S01]  /*2690*/  FMUL.FTZ R177, R176, UR13 ;  /* 0x0000000db0b17c20 */ /* 0x000fe20008410000 */
[----:B------:R-:W-:-:S05]  /*26a0*/  SHF.L.U32 R176, R128, 0x10, RZ ;  /* 0x0000001080b07819 */ /* 0x000fca00000006ff */
[----:B------:R-:W-:Y:S01]  /*26b0*/  FMUL.FTZ R246, R177, R176 ;  /* 0x000000b0b1f67220 */ /* 0x000fe20000410000 */
[----:B-----5:R-:W-:-:S04]  /*26c0*/  SHF.L.U32 R176, R112, 0x10, RZ ;  /* 0x0000001070b07819 */ /* 0x020fc800000006ff */
[----:B------:R-:W-:Y:S01]  /*26d0*/  F2FP.BF16.F32.PACK_AB R246, RZ, R246 ;  /* 0x000000f6fff6723e */ /* 0x000fe200000010ff */
[----:B------:R-:W-:-:S03]  /*26e0*/  FFMA.FTZ R60, R177, R176, R60 ;  /* 0x000000b0b13c7223 */ /* 0x000fc6000001003c */
[----:B------:R-:W-:-:S07]  /*26f0*/  PRMT R104, R246, 0x7610, R104 ;  /* 0x00007610f6687816 */ /* 0x000fce0000000068 */
.L_x_437:
[----:B------:R-:W-:Y:S05]  /*2700*/  BSYNC.RECONVERGENT B2 ;  /* 0x0000000000027941 */ /* 0x000fea0003800200 */
.L_x_436:
[----:B------:R-:W-:Y:S04]  /*2710*/  BSSY.RECONVERGENT B2, `(.L_x_438) ;  /* 0x000000f000027945 */ /* 0x000fe80003800200 */
[----:B------:R-:W-:Y:S05]  /*2720*/  @!P2 BRA `(.L_x_439) ;  /* 0x000000000034a947 */ /* 0x000fea0003800000 */
[----:B------:R-:W-:Y:S01]  /*2730*/  FFMA.FTZ R176, R228, R211, R244 ;  /* 0x000000d3e4b07223 */ /* 0x000fe200000100f4 */
[----:B------:R-:W-:Y:S02]  /*2740*/  ISETP.GT.AND P1, PT, R208, RZ, PT ;  /* 0x000000ffd000720c */ /* 0x000fe40003f24270 */
[----:B------:R-:W-:Y:S01]  /*2750*/  SHF.L.U32 R246, R5, 0x10, RZ ;  /* 0x0000001005f67819 */ /* 0x000fe200000006ff */
[----:B------:R-:W-:Y:S01]  /*2760*/  FADD.FTZ R176, R225, -R176 ;  /* 0x800000b0e1b07221 */ /* 0x000fe20000010000 */
[----:B-----5:R-:W-:-:S03]  /*2770*/  PRMT R177, R112, 0x7632, R177 ;  /* 0x0000763270b17816 */ /* 0x020fc600000000b1 */
[----:B------:R-:W-:Y:S01]  /*2780*/  FMUL.FTZ R176, R19, R176 ;  /* 0x000000b013b07220 */ /* 0x000fe20000410000 */
[----:B------:R-:W-:-:S04]  /*2790*/  SHF.L.U32 R177, R177, 0x10, RZ ;  /* 0x00000010b1b17819 */ /* 0x000fc800000006ff */
[----:B------:R-:W-:-:S05]  /*27a0*/  FSEL R176, R176, RZ, P1 ;  /* 0x000000ffb0b07208 */ /* 0x000fca0000800000 */
[----:B------:R-:W-:-:S04]  /*27b0*/  FMUL.FTZ R176, R176, UR13 ;  /* 0x0000000db0b07c20 */ /* 0x000fc80008410000 */
[C---:B------:R-:W-:Y:S01]  /*27c0*/  FMUL.FTZ R246, R176.reuse, R246 ;  /* 0x000000f6b0f67220 */ /* 0x040fe20000410000 */
[----:B------:R-:W-:-:S04]  /*27d0*/  FFMA.FTZ R61, R176, R177, R61 ;  /* 0x000000b1b03d7223 */ /* 0x000fc8000001003d */
[----:B------:R-:W-:-:S04]  /*27e0*/  F2FP.BF16.F32.PACK_AB R246, RZ, R246 ;  /* 0x000000f6fff6723e */ /* 0x000fc800000010ff */
[----:B------:R-:W-:-:S07]  /*27f0*/  PRMT R104, R104, 0x5410, R246 ;  /* 0x0000541068687816 */ /* 0x000fce00000000f6 */
.L_x_439:
[----:B------:R-:W-:Y:S05]  /*2800*/  BSYNC.RECONVERGENT B2 ;  /* 0x0000000000027941 */ /* 0x000fea0003800200 */
.L_x_438:
        /* <DEDUP_REMOVED lines=14> */
.L_x_441:
[----:B------:R-:W-:Y:S05]  /*28f0*/  BSYNC.RECONVERGENT B2 ;  /* 0x0000000000027941 */ /* 0x000fea0003800200 */
.L_x_440:
        /* <DEDUP_REMOVED lines=15> */
.L_x_443:
[----:B------:R-:W-:Y:S05]  /*29f0*/  BSYNC.RECONVERGENT B2 ;  /* 0x0000000000027941 */ /* 0x000fea0003800200 */
.L_x_442:
        /* <DEDUP_REMOVED lines=14> */
.L_x_445:
[----:B------:R-:W-:Y:S05]  /*2ae0*/  BSYNC.RECONVERGENT B2 ;  /* 0x0000000000027941 */ /* 0x000fea0003800200 */
.L_x_444:
        /* <DEDUP_REMOVED lines=15> */
.L_x_447:
[----:B------:R-:W-:Y:S05]  /*2be0*/  BSYNC.RECONVERGENT B2 ;  /* 0x0000000000027941 */ /* 0x000fea0003800200 */
.L_x_446:
        /* <DEDUP_REMOVED lines=14> */
.L_x_449:
[----:B------:R-:W-:Y:S05]  /*2cd0*/  BSYNC.RECONVERGENT B2 ;  /* 0x0000000000027941 */ /* 0x000fea0003800200 */
.L_x_448:
        /* <DEDUP_REMOVED lines=13> */
[----:B------:R-:W-:Y:S01]  /*2db0*/  PRMT R107, R107, 0x5410, R246 ;  /* 0x000054106b6b7816 */ /* 0x000fe200000000f6 */
[----:B------:R-:W-:Y:S06]  /*2dc0*/  BRA `(.L_x_450) ;  /* 0x0000001400187947 */ /* 0x000fec0003800000 */
.L_x_435:
[----:B------:R-:W0:Y:S01]  /*2dd0*/  @P2 LDC R110, c[0x0][0x40c] ;  /* 0x00010300ff6e2b82 */ /* 0x000e220000000800 */
[-CC-:B------:R-:W-:Y:S01]  /*2de0*/  FFMA.FTZ R108, R228, R211.reuse, R244.reuse ;  /* 0x000000d3e46c7223 */ /* 0x180fe200000100f4 */
[----:B------:R-:W-:Y:S01]  /*2df0*/  FFMA.FTZ R111, R3, R211, R244 ;  /* 0x000000d3036f7223 */ /* 0x000fe200000100f4 */
[----:B------:R-:W-:Y:S02]  /*2e00*/  ISETP.GT.AND P1, PT, R208, RZ, PT ;  /* 0x000000ffd000720c */ /* 0x000fe40003f24270 */
[----:B------:R-:W-:Y:S01]  /*2e10*/  FADD.FTZ R176, R225, -R108 ;  /* 0x8000006ce1b07221 */ /* 0x000fe20000010000 */
[----:B------:R-:W-:Y:S01]  /*2e20*/  FADD.FTZ R108, R230, -R111 ;  /* 0x8000006fe66c7221 */ /* 0x000fe20000010000 */
[----:B------:R-:W-:Y:S01]  /*2e30*/  @P2 SHF.L.U32 R246, R128, 0x10, RZ ;  /* 0x0000001080f62819 */ /* 0x000fe200000006ff */
[----:B------:R-:W1:Y:S01]  /*2e40*/  @P2 LDC R109, c[0x0][0x40c] ;  /* 0x00010300ff6d2b82 */ /* 0x000e620000000800 */
[C---:B------:R-:W-:Y:S01]  /*2e50*/  FMUL.FTZ R111, R19.reuse, R176 ;  /* 0x000000b0136f7220 */ /* 0x040fe20000410000 */
[----:B------:R-:W-:Y:S01]  /*2e60*/  FMUL.FTZ R176, R19, R108 ;  /* 0x0000006c13b07220 */ /* 0x000fe20000410000 */
[----:B-----5:R-:W-:-:S03]  /*2e70*/  @P2 PRMT R108, R112, 0x7632, R108 ;  /* 0x00007632706c2816 */ /* 0x020fc6000000006c */
[----:B------:R-:W-:Y:S02]  /*2e80*/  FSEL R111, R111, RZ, P1 ;  /* 0x000000ff6f6f7208 */ /* 0x000fe40000800000 */
[----:B------:R-:W-:Y:S02]  /*2e90*/  @P2 SHF.L.U32 R177, R108, 0x10, RZ ;  /* 0x000000106cb12819 */ /* 0x000fe400000006ff */
[----:B------:R-:W-:Y:S01]  /*2ea0*/  FSEL R108, R176, RZ, P1 ;  /* 0x000000ffb06c7208 */ /* 0x000fe20000800000 */
[----:B0-----:R-:W-:Y:S02]  /*2eb0*/  @P2 FMUL.FTZ R176, R110, R111 ;  /* 0x0000006f6eb02220 */ /* 0x001fe40000410000 */
[----:B------:R-:W0:Y:S02]  /*2ec0*/  @P2 LDC R110, c[0x0][0x40c] ;  /* 0x00010300ff6e2b82 */ /* 0x000e240000000800 */
[----:B------:R-:W-:Y:S01]  /*2ed0*/  @P2 FFMA.FTZ R61, R176, R177, R61 ;  /* 0x000000b1b03d2223 */ /* 0x000fe2000001003d */
[----:B------:R-:W-:Y:S01]  /*2ee0*/  @P2 SHF.L.U32 R177, R112, 0x10, RZ ;  /* 0x0000001070b12819 */ /* 0x000fe200000006ff */
[-C--:B-1----:R-:W-:Y:S01]  /*2ef0*/  @P2 FMUL.FTZ R109, R109, R108.reuse ;  /* 0x0000006c6d6d2220 */ /* 0x082fe20000410000 */
[----:B------:R-:W-:-:S03]  /*2f00*/  F2FP.BF16.F32.PACK_AB R108, R111, R108 ;  /* 0x0000006c6f6c723e */ /* 0x000fc600000010ff */
[-C--:B------:R-:W-:Y:S01]  /*2f10*/  @P2 FFMA.FTZ R60, R177, R109.reuse, R60 ;  /* 0x0000006db13c2223 */ /* 0x080fe2000001003c */
[----:B------:R-:W-:Y:S01]  /*2f20*/  @P2 FMUL.FTZ R109, R246, R109 ;  /* 0x0000006df66d2220 */ /* 0x000fe20000410000 */
[----:B------:R-:W-:Y:S01]  /*2f30*/  FFMA.FTZ R246, R229, R211, R244 ;  /* 0x000000d3e5f67223 */ /* 0x000fe200000100f4 */
[----:B------:R-:W-:-:S03]  /*2f40*/  @P2 SHF.L.U32 R177, R5, 0x10, RZ ;  /* 0x0000001005b12819 */ /* 0x000fc600000006ff */
[----:B------:R-:W-:Y:S01]  /*2f50*/  FADD.FTZ R246, R227, -R246 ;  /* 0x800000f6e3f67221 */ /* 0x000fe20000010000 */
[----:B------:R-:W-:Y:S01]  /*2f60*/  @P2 F2FP.BF16.F32.PACK_AB R109, RZ, R109 ;  /* 0x0000006dff6d223e */ /* 0x000fe200000010ff */
[----:B------:R-:W-:Y:S02]  /*2f70*/  @P2 FMUL.FTZ R176, R177, R176 ;  /* 0x000000b0b1b02220 */ /* 0x000fe40000410000 */
[----:B------:R-:W-:Y:S01]  /*2f80*/  FMUL.FTZ R246, R19, R246 ;  /* 0x000000f613f67220 */ /* 0x000fe20000410000 */
[----:B------:R-:W1:Y:S01]  /*2f90*/  @P2 LDC R177, c[0x0][0x40c] ;  /* 0x00010300ffb12b82 */ /* 0x000e620000000800 */
[----:B------:R-:W-:Y:S02]  /*2fa0*/  @P2 PRMT R104, R109, 0x7610, R104 ;  /* 0x000076106d682816 */ /* 0x000fe40000000068 */
[----:B------:R-:W-:Y:S02]  /*2fb0*/  @P2 F2FP.BF16.F32.PACK_AB R176, RZ, R176 ;  /* 0x000000b0ffb0223e */ /* 0x000fe400000010ff */
[----:B------:R-:W-:Y:S01]  /*2fc0*/  FSEL R109, R246, RZ, P1 ;  /* 0x000000fff66d7208 */ /* 0x000fe20000800000 */
[----:B------:R-:W-:Y:S01]  /*2fd0*/  FFMA.FTZ R246, R226, R211, R244 ;  /* 0x000000d3e2f67223 */ /* 0x000fe200000100f4 */
[----:B------:R-:W-:-:S02]  /*2fe0*/  @P2 PRMT R104, R104, 0x5410, R176 ;  /* 0x0000541068682816 */ /* 0x000fc400000000b0 */
[----:B------:R-:W-:Y:S01]  /*2ff0*/  @P2 SHF.L.U32 R176, R113, 0x10, RZ ;  /* 0x0000001071b02819 */ /* 0x000fe200000006ff */
[----:B0-----:R-:W-:Y:S01]  /*3000*/  @P2 FMUL.FTZ R110, R110, R109 ;  /* 0x0000006d6e6e2220 */ /* 0x001fe20000410000 */
[----:B------:R-:W-:-:S03]  /*3010*/  FADD.FTZ R246, R223, -R246 ;  /* 0x800000f6dff67221 */ /* 0x000fc60000010000 */
[----:B------:R-:W-:Y:S01]  /*3020*/  @P2 FFMA.FTZ R62, R176, R110, R62 ;  /* 0x0000006eb03e2223 */ /* 0x000fe2000001003e */
[----:B------:R-:W-:Y:S01]  /*3030*/  @P2 SHF.L.U32 R176, R129, 0x10, RZ ;  /* 0x0000001081b02819 */ /* 0x000fe200000006ff */
[----:B------:R-:W-:-:S04]  /*3040*/  FMUL.FTZ R246, R19, R246 ;  /* 0x000000f613f67220 */ /* 0x000fc80000410000 */
[----:B------:R-:W-:Y:S01]  /*3050*/  @P2 FMUL.FTZ R110, R176, R110 ;  /* 0x0000006eb06e2220 */ /* 0x000fe20000410000 */
[----:B------:R-:W-:Y:S02]  /*3060*/  FSEL R246, R246, RZ, P1 ;  /* 0x000000fff6f67208 */ /* 0x000fe40000800000 */
[----:B------:R-:W-:Y:S02]  /*3070*/  @P2 PRMT R176, R113, 0x7632, R176 ;  /* 0x0000763271b02816 */ /* 0x000fe400000000b0 */
[----:B------:R-:W-:Y:S02]  /*3080*/  F2FP.BF16.F32.PACK_AB R109, R246, R109 ;  /* 0x0000006df66d723e */ /* 0x000fe400000010ff */
[----:B------:R-:W-:Y:S01]  /*3090*/  @P2 SHF.L.U32 R248, R176, 0x10, RZ ;  /* 0x00000010b0f82819 */ /* 0x000fe200000006ff */
[----:B-1----:R-:W-:Y:S01]  /*30a0*/  @P2 FMUL.FTZ R176, R177, R246 ;  /* 0x000000f6b1b02220 */ /* 0x002fe20000410000 */
[----:B------:R-:W-:Y:S01]  /*30b0*/  @P2 SHF.L.U32 R177, R4, 0x10, RZ ;  /* 0x0000001004b12819 */ /* 0x000fe200000006ff */
[----:B------:R-:W-:-:S02]  /*30c0*/  FFMA.FTZ R246, R222, R211, R244 ;  /* 0x000000d3def67223 */ /* 0x000fc400000100f4 */
[----:B------:R-:W-:Y:S02]  /*30d0*/  @P2 FFMA.FTZ R63, R176, R248, R63 ;  /* 0x000000f8b03f2223 */ /* 0x000fe4000001003f */
[----:B------:R-:W-:Y:S01]  /*30e0*/  @P2 FMUL.FTZ R248, R177, R176 ;  /* 0x000000b0b1f82220 */ /* 0x000fe20000410000 */
[----:B------:R-:W-:Y:S01]  /*30f0*/  @P2 F2FP.BF16.F32.PACK_AB R176, RZ, R110 ;  /* 0x0000006effb0223e */ /* 0x000fe200000010ff */
[----:B------:R-:W0:Y:S01]  /*3100*/  @P2 LDC R177, c[0x0][0x40c] ;  /* 0x00010300ffb12b82 */ /* 0x000e220000000800 */
[----:B------:R-:W-:Y:S01]  /*3110*/  FFMA.FTZ R110, R233, R211, R244 ;  /* 0x000000d3e96e7223 */ /* 0x000fe200000100f4 */
[----:B------:R-:W-:Y:S01]  /*3120*/  FADD.FTZ R246, R219, -R246 ;  /* 0x800000f6dbf67221 */ /* 0x000fe20000010000 */
[----:B------:R-:W-:Y:S02]  /*3130*/  @P2 PRMT R105, R176, 0x7610, R105 ;  /* 0x00007610b0692816 */ /* 0x000fe40000000069 */
[----:B------:R-:W-:Y:S01]  /*3140*/  FADD.FTZ R110, R231, -R110 ;  /* 0x8000006ee76e7221 */ /* 0x000fe20000010000 */
[----:B------:R-:W-:Y:S01]  /*3150*/  @P2 SHF.L.U32 R176, R114, 0x10, RZ ;  /* 0x0000001072b02819 */ /* 0x000fe200000006ff */
[C---:B------:R-:W-:Y:S01]  /*3160*/  FMUL.FTZ R246, R19.reuse, R246 ;  /* 0x000000f613f67220 */ /* 0x040fe20000410000 */
[----:B------:R-:W-:Y:S01]  /*3170*/  @P2 F2FP.BF16.F32.PACK_AB R248, RZ, R248 ;  /* 0x000000f8fff8223e */ /* 0x000fe200000010ff */
[----:B------:R-:W-:-:S03]  /*3180*/  FMUL.FTZ R110, R19, R110 ;  /* 0x0000006e136e7220 */ /* 0x000fc60000410000 */
[----:B------:R-:W-:Y:S02]  /*3190*/  @P2 PRMT R105, R105, 0x5410, R248 ;  /* 0x0000541069692816 */ /* 0x000fe400000000f8 */
[----:B------:R-:W-:Y:S02]  /*31a0*/  FSEL R110, R110, RZ, P1 ;  /* 0x000000ff6e6e7208 */ /* 0x000fe40000800000 */
[----:B------:R-:W-:-:S03]  /*31b0*/  FSEL R246, R246, RZ, P1 ;  /* 0x000000fff6f67208 */ /* 0x000fc60000800000 */
[----:B0-----:R-:W-:-:S04]  /*31c0*/  @P2 FMUL.FTZ R177, R177, R110 ;  /* 0x0000006eb1b12220 */ /* 0x001fc80000410000 */
[----:B------:R-:W-:Y:S01]  /*31d0*/  @P2 FFMA.FTZ R64, R176, R177, R64 ;  /* 0x000000b1b0402223 */ /* 0x000fe20000010040 */
[----:B------:R-:W-:-:S05]  /*31e0*/  @P2 SHF.L.U32 R176, R130, 0x10, RZ ;  /* 0x0000001082b02819 */ /* 0x000fca00000006ff */
[----:B------:R-:W-:Y:S01]  /*31f0*/  @P2 FMUL.FTZ R177, R176, R177 ;  /* 0x000000b1b0b12220 */ /* 0x000fe20000410000 */
[----:B------:R-:W-:-:S04]  /*3200*/  FFMA.FTZ R176, R224, R211, R244 ;  /* 0x000000d3e0b07223 */ /* 0x000fc800000100f4 */
[----:B------:R-:W-:Y:S01]  /*3210*/  @P2 F2FP.BF16.F32.PACK_AB R177, RZ, R177 ;  /* 0x000000b1ffb1223e */ /* 0x000fe200000010ff */
[----:B------:R-:W-:-:S03]  /*3220*/  FADD.FTZ R176, R221, -R176 ;  /* 0x800000b0ddb07221 */ /* 0x000fc60000010000 */
[----:B------:R-:W-:Y:S01]  /*3230*/  @P2 PRMT R106, R177, 0x7610, R106 ;  /* 0x00007610b16a2816 */ /* 0x000fe2000000006a */
[----:B------:R-:W-:Y:S01]  /*3240*/  FMUL.FTZ R176, R19, R176 ;  /* 0x000000b013b07220 */ /* 0x000fe20000410000 */
[----:B------:R-:W0:Y:S04]  /*3250*/  @P2 LDC R177, c[0x0][0x40c] ;  /* 0x00010300ffb12b82 */ /* 0x000e280000000800 */
[----:B------:R-:W-:Y:S02]  /*3260*/  FSEL R248, R176, RZ, P1 ;  /* 0x000000ffb0f87208 */ /* 0x000fe40000800000 */
[----:B------:R-:W-:Y:S02]  /*3270*/  @P2 PRMT R176, R114, 0x7632, R176 ;  /* 0x0000763272b02816 */ /* 0x000fe400000000b0 */
[----:B------:R-:W-:-:S02]  /*3280*/  F2FP.BF16.F32.PACK_AB R110, R248, R110 ;  /* 0x0000006ef86e723e */ /* 0x000fc400000010ff */
[----:B------:R-:W-:Y:S01]  /*3290*/  @P2 SHF.L.U32 R250, R176, 0x10, RZ ;  /* 0x00000010b0fa2819 */ /* 0x000fe200000006ff */
[----:B0-----:R-:W-:Y:S01]  /*32a0*/  @P2 FMUL.FTZ R176, R177, R248 ;  /* 0x000000f8b1b02220 */ /* 0x001fe20000410000 */
[----:B------:R-:W-:-:S03]  /*32b0*/  @P2 SHF.L.U32 R177, R2, 0x10, RZ ;  /* 0x0000001002b12819 */ /* 0x000fc600000006ff */
[----:B------:R-:W-:Y:S01]  /*32c0*/  @P2 FFMA.FTZ R65, R176, R250, R65 ;  /* 0x000000fab0412223 */ /* 0x000fe20000010041 */
[----:B------:R-:W-:Y:S01]  /*32d0*/  @P2 SHF.L.U32 R250, R115, 0x10, RZ ;  /* 0x0000001073fa2819 */ /* 0x000fe200000006ff */
[----:B------:R-:W-:Y:S02]  /*32e0*/  @P2 FMUL.FTZ R176, R177, R176 ;  /* 0x000000b0b1b02220 */ /* 0x000fe40000410000 */
[----:B------:R-:W0:Y:S03]  /*32f0*/  @P2 LDC R177, c[0x0][0x40c] ;  /* 0x00010300ffb12b82 */ /* 0x000e260000000800 */
[----:B------:R-:W-:-:S04]  /*3300*/  @P2 F2FP.BF16.F32.PACK_AB R176, RZ, R176 ;  /* 0x000000b0ffb0223e */ /* 0x000fc800000010ff */
[----:B------:R-:W-:Y:S01]  /*3310*/  @P2 PRMT R106, R106, 0x5410, R176 ;  /* 0x000054106a6a2816 */ /* 0x000fe200000000b0 */
[----:B------:R-:W-:-:S04]  /*3320*/  FFMA.FTZ R176, R235, R211, R244 ;  /* 0x000000d3ebb07223 */ /* 0x000fc800000100f4 */
[----:B------:R-:W-:-:S04]  /*3330*/  FADD.FTZ R176, R232, -R176 ;  /* 0x800000b0e8b07221 */ /* 0x000fc80000010000 */
[----:B------:R-:W-:-:S05]  /*3340*/  FMUL.FTZ R176, R19, R176 ;  /* 0x000000b013b07220 */ /* 0x000fca0000410000 */
[----:B------:R-:W-:-:S04]  /*3350*/  FSEL R176, R176, RZ, P1 ;  /* 0x000000ffb0b07208 */ /* 0x000fc80000800000 */
[-C--:B------:R-:W-:Y:S01]  /*3360*/  F2FP.BF16.F32.PACK_AB R111, R246, R176.reuse ;  /* 0x000000b0f66f723e */ /* 0x080fe200000010ff */
[----:B0-----:R-:W-:-:S04]  /*3370*/  @P2 FMUL.FTZ R177, R177, R176 ;  /* 0x000000b0b1b12220 */ /* 0x001fc80000410000 */
[----:B------:R-:W-:Y:S01]  /*3380*/  @P2 FFMA.FTZ R66, R250, R177, R66 ;  /* 0x000000b1fa422223 */ /* 0x000fe20000010042 */
[----:B------:R-:W-:-:S05]  /*3390*/  @P2 SHF.L.U32 R250, R131, 0x10, RZ ;  /* 0x0000001083fa2819 */ /* 0x000fca00000006ff */
[----:B------:R-:W-:-:S05]  /*33a0*/  @P2 FMUL.FTZ R177, R250, R177 ;  /* 0x000000b1fab12220 */ /* 0x000fca0000410000 */
[----:B------:R-:W-:-:S04]  /*33b0*/  @P2 F2FP.BF16.F32.PACK_AB R177, RZ, R177 ;  /* 0x000000b1ffb1223e */ /* 0x000fc800000010ff */
[----:B------:R-:W-:Y:S01]  /*33c0*/  @P2 PRMT R107, R177, 0x7610, R107 ;  /* 0x00007610b16b2816 */ /* 0x000fe2000000006b */
        /* <DEDUP_REMOVED lines=10> */
.L_x_434:
[----:B------:R-:W-:Y:S02]  /*3470*/  MOV R178, UR20 ;  /* 0x0000001400b27c02 */ /* 0x000fe40008000f00 */
[----:B------:R-:W-:Y:S02]  /*3480*/  MOV R179, UR21 ;  /* 0x0000001500b37c02 */ /* 0x000fe40008000f00 */
[----:B------:R-:W-:-:S04]  /*3490*/  ISETP.NE.U32.AND P1, PT, R178, RZ, PT ;  /* 0x000000ffb200720c */ /* 0x000fc80003f25070 */
[----:B------:R-:W-:-:S13]  /*34a0*/  ISETP.NE.AND.EX P1, PT, R179, RZ, PT, P1 ;  /* 0x000000ffb300720c */ /* 0x000fda0003f25310 */
[----:B------:R-:W-:Y:S05]  /*34b0*/  @P1 BRA `(.L_x_451) ;  /* 0x0000000400a81947 */ /* 0x000fea0003800000 */
[----:B------:R-:W-:Y:S01]  /*34c0*/  ISETP.GT.AND P1, PT, R208, RZ, PT ;  /* 0x000000ffd000720c */ /* 0x000fe20003f24270 */
[----:B------:R-:W0:Y:S01]  /*34d0*/  @P2 LDC R246, c[0x0][0x40c] ;  /* 0x00010300fff62b82 */ /* 0x000e220000000800 */
[----:B------:R-:W-:-:S11]  /*34e0*/  SHF.L.U32 R176, R24, 0x10, RZ ;  /* 0x0000001018b07819 */ /* 0x000fd600000006ff */
[-CC-:B------:R-:W-:Y:S01]  /*34f0*/  @P1 FFMA.FTZ R177, R3, R211.reuse, R244.reuse ;  /* 0x000000d303b11223 */ /* 0x180fe200000100f4 */
[----:B------:R-:W-:-:S03]  /*3500*/  @P1 FFMA.FTZ R248, R228, R211, R244 ;  /* 0x000000d3e4f81223 */ /* 0x000fc600000100f4 */
[----:B------:R-:W-:Y:S01]  /*3510*/  @P1 FADD.FTZ R177, R230, -R177 ;  /* 0x800000b1e6b11221 */ /* 0x000fe20000010000 */
[----:B------:R-:W-:-:S03]  /*3520*/  @P1 FADD.FTZ R248, R225, -R248 ;  /* 0x800000f8e1f81221 */ /* 0x000fc60000010000 */
[----:B------:R-:W-:-:S04]  /*3530*/  @P1 FFMA.FTZ R176, R19, R177, R176 ;  /* 0x000000b113b01223 */ /* 0x000fc800000100b0 */
[----:B0-----:R-:W-:Y:S01]  /*3540*/  @P2 FMUL.FTZ R177, R176, R246 ;  /* 0x000000f6b0b12220 */ /* 0x001fe20000410000 */
[----:B-----5:R-:W-:Y:S02]  /*3550*/  @P2 SHF.L.U32 R176, R112, 0x10, RZ ;  /* 0x0000001070b02819 */ /* 0x020fe400000006ff */
[----:B------:R-:W-:-:S03]  /*3560*/  @P2 SHF.L.U32 R246, R128, 0x10, RZ ;  /* 0x0000001080f62819 */ /* 0x000fc600000006ff */
[-C--:B------:R-:W-:Y:S02]  /*3570*/  @P2 FFMA.FTZ R60, R176, R177.reuse, R60 ;  /* 0x000000b1b03c2223 */ /* 0x080fe4000001003c */
[----:B------:R-:W-:Y:S01]  /*3580*/  @P2 FMUL.FTZ R176, R246, R177 ;  /* 0x000000b1f6b02220 */ /* 0x000fe20000410000 */
[----:B------:R-:W-:-:S04]  /*3590*/  PRMT R177, R24, 0x7632, R177 ;  /* 0x0000763218b17816 */ /* 0x000fc800000000b1 */
[----:B------:R-:W-:Y:S02]  /*35a0*/  SHF.L.U32 R246, R177, 0x10, RZ ;  /* 0x00000010b1f67819 */ /* 0x000fe400000006ff */
[----:B------:R-:W0:Y:S01]  /*35b0*/  @P2 LDC R177, c[0x0][0x40c] ;  /* 0x00010300ffb12b82 */ /* 0x000e220000000800 */
[----:B------:R-:W-:Y:S02]  /*35c0*/  @P2 F2FP.BF16.F32.PACK_AB R176, RZ, R176 ;  /* 0x000000b0ffb0223e */ /* 0x000fe400000010ff */
[----:B------:R-:W-:Y:S02]  /*35d0*/  @P1 FFMA.FTZ R246, R19, R248, R246 ;  /* 0x000000f813f61223 */ /* 0x000fe400000100f6 */
[----:B------:R-:W-:Y:S02]  /*35e0*/  @P2 PRMT R104, R176, 0x7610, R104 ;  /* 0x00007610b0682816 */ /* 0x000fe40000000068 */
[----:B------:R-:W-:Y:S01]  /*35f0*/  @P2 SHF.L.U32 R176, R113, 0x10, RZ ;  /* 0x0000001071b02819 */ /* 0x000fe200000006ff */
[----:B0-----:R-:W-:Y:S01]  /*3600*/  @P2 FMUL.FTZ R246, R246, R177 ;  /* 0x000000b1f6f62220 */ /* 0x001fe20000410000 */
[----:B------:R-:W-:-:S04]  /*3610*/  @P2 PRMT R177, R112, 0x7632, R177 ;  /* 0x0000763270b12816 */ /* 0x000fc800000000b1 */
[----:B------:R-:W-:-:S05]  /*3620*/  @P2 SHF.L.U32 R177, R177, 0x10, RZ ;  /* 0x00000010b1b12819 */ /* 0x000fca00000006ff */
[----:B------:R-:W-:Y:S01]  /*3630*/  @P2 FFMA.FTZ R61, R246, R177, R61 ;  /* 0x000000b1f63d2223 */ /* 0x000fe2000001003d */
[----:B------:R-:W-:-:S05]  /*3640*/  @P2 SHF.L.U32 R177, R5, 0x10, RZ ;  /* 0x0000001005b12819 */ /* 0x000fca00000006ff */
[----:B------:R-:W-:Y:S01]  /*3650*/  @P2 FMUL.FTZ R177, R177, R246 ;  /* 0x000000f6b1b12220 */ /* 0x000fe20000410000 */
[----:B------:R-:W-:-:S04]  /*3660*/  @P1 FFMA.FTZ R246, R229, R211, R244 ;  /* 0x000000d3e5f61223 */ /* 0x000fc800000100f4 */
[----:B------:R-:W-:Y:S01]  /*3670*/  @P1 FADD.FTZ R248, R227, -R246 ;  /* 0x800000f6e3f81221 */ /* 0x000fe20000010000 */
[----:B------:R-:W-:Y:S02]  /*3680*/  SHF.L.U32 R246, R25, 0x10, RZ ;  /* 0x0000001019f67819 */ /* 0x000fe400000006ff */
[----:B------:R-:W-:-:S03]  /*3690*/  @P2 F2FP.BF16.F32.PACK_AB R177, RZ, R177 ;  /* 0x000000b1ffb1223e */ /* 0x000fc600000010ff */
[----:B------:R-:W-:Y:S01]  /*36a0*/  @P1 FFMA.FTZ R246, R19, R248, R246 ;  /* 0x000000f813f61223 */ /* 0x000fe200000100f6 */
[----:B------:R-:W-:Y:S01]  /*36b0*/  @P2 PRMT R104, R104, 0x5410, R177 ;  /* 0x0000541068682816 */ /* 0x000fe200000000b1 */
[----:B------:R-:W0:Y:S02]  /*36c0*/  @P2 LDC R248, c[0x0][0x40c] ;  /* 0x00010300fff82b82 */ /* 0x000e240000000800 */
[----:B0-----:R-:W-:Y:S01]  /*36d0*/  @P2 FMUL.FTZ R177, R246, R248 ;  /* 0x000000f8f6b12220 */ /* 0x001fe20000410000 */
[----:B------:R-:W-:Y:S01]  /*36e0*/  @P2 SHF.L.U32 R246, R129, 0x10, RZ ;  /* 0x0000001081f62819 */ /* 0x000fe200000006ff */
[----:B------:R-:W-:Y:S02]  /*36f0*/  @P1 FFMA.FTZ R248, R226, R211, R244 ;  /* 0x000000d3e2f81223 */ /* 0x000fe400000100f4 */
[-C--:B------:R-:W-:Y:S02]  /*3700*/  @P2 FFMA.FTZ R62, R176, R177.reuse, R62 ;  /* 0x000000b1b03e2223 */ /* 0x080fe4000001003e */
[----:B------:R-:W-:Y:S01]  /*3710*/  @P2 FMUL.FTZ R176, R246, R177 ;  /* 0x000000b1f6b02220 */ /* 0x000fe20000410000 */
[----:B------:R-:W-:Y:S01]  /*3720*/  PRMT R177, R25, 0x7632, R177 ;  /* 0x0000763219b17816 */ /* 0x000fe200000000b1 */
[----:B------:R-:W-:-:S03]  /*3730*/  @P1 FADD.FTZ R248, R223, -R248 ;  /* 0x800000f8dff81221 */ /* 0x000fc60000010000 */
        /* <DEDUP_REMOVED lines=59> */
[----:B------:R-:W-:-:S03]  /*3af0*/  SHF.L.U32 R246, R0, 0x10, RZ ;  /* 0x0000001000f67819 */ /* 0x000fc600000006ff */
[----:B------:R-:W-:-:S04]  /*3b00*/  FMUL.FTZ R176, R176, UR13 ;  /* 0x0000000db0b07c20 */ /* 0x000fc80008410000 */
[----:B------:R-:W-:Y:S01]  /*3b10*/  FMUL.FTZ R246, R246, R176 ;  /* 0x000000b0f6f67220 */ /* 0x000fe20000410000 */
[----:B------:R-:W-:-:S04]  /*3b20*/  FFMA.FTZ R67, R176, R177, R67 ;  /* 0x000000b1b0437223 */ /* 0x000fc80000010043 */
[----:B------:R-:W-:-:S04]  /*3b30*/  F2FP.BF16.F32.PACK_AB R246, RZ, R246 ;  /* 0x000000f6fff6723e */ /* 0x000fc800000010ff */
[----:B------:R-:W-:Y:S01]  /*3b40*/  PRMT R107, R107, 0x5410, R246 ;  /* 0x000054106b6b7816 */ /* 0x000fe200000000f6 */
[----:B------:R-:W-:Y:S06]  /*3b50*/  BRA `(.L_x_450) ;  /* 0x0000000400b47947 */ /* 0x000fec0003800000 */
.L_x_451:
[----:B------:R-:W-:Y:S01]  /*3b60*/  ISETP.GT.AND P1, PT, R208, RZ, PT ;  /* 0x000000ffd000720c */ /* 0x000fe20003f24270 */
[----:B------:R-:W0:Y:S01]  /*3b70*/  @P2 LDC R110, c[0x0][0x40c] ;  /* 0x00010300ff6e2b82 */ /* 0x000e220000000800 */
[C---:B------:R-:W-:Y:S01]  /*3b80*/  PRMT R111, R24.reuse, 0x7632, R111 ;  /* 0x00007632186f7816 */ /* 0x040fe2000000006f */
[----:B------:R-:W-:Y:S01]  /*3b90*/  @P3 FFMA.FTZ R177, R3, R211, R244 ;  /* 0x000000d303b13223 */ /* 0x000fe200000100f4 */
[----:B------:R-:W-:Y:S02]  /*3ba0*/  SHF.L.U32 R108, R24, 0x10, RZ ;  /* 0x00000010186c7819 */ /* 0x000fe400000006ff */
[----:B------:R-:W-:Y:S01]  /*3bb0*/  SHF.L.U32 R111, R111, 0x10, RZ ;  /* 0x000000106f6f7819 */ /* 0x000fe200000006ff */
[----:B------:R-:W-:Y:S01]  /*3bc0*/  @P3 FADD.FTZ R177, R230, -R177 ;  /* 0x800000b1e6b13221 */ /* 0x000fe20000010000 */
[C---:B------:R-:W-:Y:S01]  /*3bd0*/  SHF.L.U32 R248, R25.reuse, 0x10, RZ ;  /* 0x0000001019f87819 */ /* 0x040fe200000006ff */
[----:B------:R-:W1:Y:S01]  /*3be0*/  @P2 LDC R109, c[0x0][0x40c] ;  /* 0x00010300ff6d2b82 */ /* 0x000e620000000800 */
[----:B------:R-:W-:Y:S01]  /*3bf0*/  PRMT R246, R25, 0x7632, R246 ;  /* 0x0000763219f67816 */ /* 0x000fe200000000f6 */
[----:B------:R-:W-:Y:S01]  /*3c00*/  @P3 FFMA.FTZ R108, R19, R177, R108 ;  /* 0x000000b1136c3223 */ /* 0x000fe2000001006c */
[----:B-----5:R-:W-:Y:S01]  /*3c10*/  @P2 SHF.L.U32 R177, R112, 0x10, RZ ;  /* 0x0000001070b12819 */ /* 0x020fe200000006ff */
[----:B------:R-:W-:Y:S01]  /*3c20*/  @P1 FFMA.FTZ R176, R228, R211, R244 ;  /* 0x000000d3e4b01223 */ /* 0x000fe200000100f4 */
[----:B------:R-:W-:-:S02]  /*3c30*/  SHF.L.U32 R246, R246, 0x10, RZ ;  /* 0x00000010f6f67819 */ /* 0x000fc400000006ff */
[----:B------:R-:W-:Y:S01]  /*3c40*/  PRMT R250, R26, 0x7632, R250 ;  /* 0x000076321afa7816 */ /* 0x000fe200000000fa */
[----:B------:R-:W-:Y:S01]  /*3c50*/  @P1 FADD.FTZ R176, R225, -R176 ;  /* 0x800000b0e1b01221 */ /* 0x000fe20000010000 */
[----:B------:R-:W-:Y:S02]  /*3c60*/  @P2 SHF.L.U32 R252, R131, 0x10, RZ ;  /* 0x0000001083fc2819 */ /* 0x000fe400000006ff */
[----:B------:R-:W-:Y:S01]  /*3c70*/  SHF.L.U32 R250, R250, 0x10, RZ ;  /* 0x00000010fafa7819 */ /* 0x000fe200000006ff */
[----:B------:R-:W-:Y:S01]  /*3c80*/  @P1 FFMA.FTZ R111, R19, R176, R111 ;  /* 0x000000b0136f1223 */ /* 0x000fe2000001006f */
[----:B------:R-:W-:-:S03]  /*3c90*/  @P2 PRMT R176, R112, 0x7632, R176 ;  /* 0x0000763270b02816 */ /* 0x000fc600000000b0 */
[----:B0-----:R-:W-:Y:S01]  /*3ca0*/  @P2 FMUL.FTZ R110, R111, R110 ;  /* 0x0000006e6f6e2220 */ /* 0x001fe20000410000 */
[----:B------:R-:W-:-:S05]  /*3cb0*/  @P2 SHF.L.U32 R176, R176, 0x10, RZ ;  /* 0x00000010b0b02819 */ /* 0x000fca00000006ff */
[----:B------:R-:W-:Y:S01]  /*3cc0*/  @P2 FFMA.FTZ R61, R110, R176, R61 ;  /* 0x000000b06e3d2223 */ /* 0x000fe2000001003d */
[----:B------:R-:W-:Y:S01]  /*3cd0*/  @P2 SHF.L.U32 R176, R128, 0x10, RZ ;  /* 0x0000001080b02819 */ /* 0x000fe200000006ff */
[----:B-1----:R-:W-:Y:S01]  /*3ce0*/  @P2 FMUL.FTZ R109, R108, R109 ;  /* 0x0000006d6c6d2220 */ /* 0x002fe20000410000 */
[----:B------:R-:W-:-:S03]  /*3cf0*/  F2FP.BF16.F32.PACK_AB R108, R111, R108 ;  /* 0x0000006c6f6c723e */ /* 0x000fc600000010ff */
[-C--:B------:R-:W-:Y:S01]  /*3d00*/  @P2 FFMA.FTZ R60, R177, R109.reuse, R60 ;  /* 0x0000006db13c2223 */ /* 0x080fe2000001003c */
[----:B------:R-:W-:Y:S01]  /*3d10*/  @P2 SHF.L.U32 R177, R5, 0x10, RZ ;  /* 0x0000001005b12819 */ /* 0x000fe200000006ff */
[----:B------:R-:W-:-:S04]  /*3d20*/  @P2 FMUL.FTZ R109, R176, R109 ;  /* 0x0000006db06d2220 */ /* 0x000fc80000410000 */
[----:B------:R-:W-:Y:S01]  /*3d30*/  @P2 FMUL.FTZ R176, R177, R110 ;  /* 0x0000006eb1b02220 */ /* 0x000fe20000410000 */
[----:B------:R-:W-:Y:S01]  /*3d40*/  @P1 FFMA.FTZ R110, R229, R211, R244 ;  /* 0x000000d3e56e1223 */ /* 0x000fe200000100f4 */
[----:B------:R-:W0:Y:S01]  /*3d50*/  @P2 LDC R177, c[0x0][0x40c] ;  /* 0x00010300ffb12b82 */ /* 0x000e220000000800 */
[----:B------:R-:W-:Y:S02]  /*3d60*/  @P2 F2FP.BF16.F32.PACK_AB R109, RZ, R109 ;  /* 0x0000006dff6d223e */ /* 0x000fe400000010ff */
[----:B------:R-:W-:Y:S01]  /*3d70*/  @P1 FADD.FTZ R110, R227, -R110 ;  /* 0x8000006ee36e1221 */ /* 0x000fe20000010000 */
[----:B------:R-:W-:Y:S02]  /*3d80*/  @P2 F2FP.BF16.F32.PACK_AB R176, RZ, R176 ;  /* 0x000000b0ffb0223e */ /* 0x000fe400000010ff */
[----:B------:R-:W-:Y:S01]  /*3d90*/  @P2 PRMT R104, R109, 0x7610, R104 ;  /* 0x000076106d682816 */ /* 0x000fe20000000068 */
[----:B------:R-:W-:Y:S01]  /*3da0*/  @P1 FFMA.FTZ R248, R19, R110, R248 ;  /* 0x0000006e13f81223 */ /* 0x000fe200000100f8 */
[----:B------:R-:W-:Y:S01]  /*3db0*/  @P1 FFMA.FTZ R110, R226, R211, R244 ;  /* 0x000000d3e26e1223 */ /* 0x000fe200000100f4 */
[----:B------:R-:W-:-:S02]  /*3dc0*/  @P2 SHF.L.U32 R109, R113, 0x10, RZ ;  /* 0x00000010716d2819 */ /* 0x000fc400000006ff */
[----:B------:R-:W-:Y:S01]  /*3dd0*/  @P2 PRMT R104, R104, 0x5410, R176 ;  /* 0x0000541068682816 */ /* 0x000fe200000000b0 */
[----:B------:R-:W-:Y:S01]  /*3de0*/  @P1 FADD.FTZ R110, R223, -R110 ;  /* 0x8000006edf6e1221 */ /* 0x000fe20000010000 */
[----:B------:R-:W-:-:S03]  /*3df0*/  @P2 SHF.L.U32 R176, R129, 0x10, RZ ;  /* 0x0000001081b02819 */ /* 0x000fc600000006ff */
[----:B------:R-:W-:Y:S02]  /*3e00*/  @P1 FFMA.FTZ R246, R19, R110, R246 ;  /* 0x0000006e13f61223 */ /* 0x000fe400000100f6 */
[----:B------:R-:W1:Y:S01]  /*3e10*/  @P2 LDC R110, c[0x0][0x40c] ;  /* 0x00010300ff6e2b82 */ /* 0x000e620000000800 */
[----:B0-----:R-:W-:-:S04]  /*3e20*/  @P2 FMUL.FTZ R177, R248, R177 ;  /* 0x000000b1f8b12220 */ /* 0x001fc80000410000 */
[-C--:B------:R-:W-:Y:S01]  /*3e30*/  @P2 FFMA.FTZ R62, R109, R177.reuse, R62 ;  /* 0x000000b16d3e2223 */ /* 0x080fe2000001003e */
[----:B------:R-:W-:Y:S01]  /*3e40*/  @P2 FMUL.FTZ R109, R176, R177 ;  /* 0x000000b1b06d2220 */ /* 0x000fe20000410000 */
[----:B------:R-:W-:Y:S02]  /*3e50*/  @P2 PRMT R176, R113, 0x7632, R176 ;  /* 0x0000763271b02816 */ /* 0x000fe400000000b0 */
[----:B------:R-:W-:Y:S02]  /*3e60*/  @P2 SHF.L.U32 R177, R4, 0x10, RZ ;  /* 0x0000001004b12819 */ /* 0x000fe400000006ff */
[----:B------:R-:W-:Y:S02]  /*3e70*/  @P2 SHF.L.U32 R176, R176, 0x10, RZ ;  /* 0x00000010b0b02819 */ /* 0x000fe400000006ff */
[----:B------:R-:W-:-:S04]  /*3e80*/  @P2 F2FP.BF16.F32.PACK_AB R109, RZ, R109 ;  /* 0x0000006dff6d223e */ /* 0x000fc800000010ff */
[----:B------:R-:W-:Y:S01]  /*3e90*/  @P2 PRMT R105, R109, 0x7610, R105 ;  /* 0x000076106d692816 */ /* 0x000fe20000000069 */
[----:B-1----:R-:W-:-:S04]  /*3ea0*/  @P2 FMUL.FTZ R110, R246, R110 ;  /* 0x0000006ef66e2220 */ /* 0x002fc80000410000 */
[----:B------:R-:W-:Y:S01]  /*3eb0*/  @P2 FFMA.FTZ R63, R110, R176, R63 ;  /* 0x000000b06e3f2223 */ /* 0x000fe2000001003f */
[----:B------:R-:W-:Y:S01]  /*3ec0*/  @P2 FMUL.FTZ R176, R177, R110 ;  /* 0x0000006eb1b02220 */ /* 0x000fe20000410000 */
[----:B------:R-:W-:-:S04]  /*3ed0*/  @P1 FFMA.FTZ R110, R233, R211, R244 ;  /* 0x000000d3e96e1223 */ /* 0x000fc800000100f4 */
[----:B------:R-:W-:Y:S01]  /*3ee0*/  @P1 FADD.FTZ R177, R231, -R110 ;  /* 0x8000006ee7b11221 */ /* 0x000fe20000010000 */
[----:B------:R-:W-:Y:S02]  /*3ef0*/  SHF.L.U32 R110, R26, 0x10, RZ ;  /* 0x000000101a6e7819 */ /* 0x000fe400000006ff */
[----:B------:R-:W-:-:S03]  /*3f00*/  @P2 F2FP.BF16.F32.PACK_AB R176, RZ, R176 ;  /* 0x000000b0ffb0223e */ /* 0x000fc600000010ff */
[----:B------:R-:W-:Y:S01]  /*3f10*/  @P1 FFMA.FTZ R110, R19, R177, R110 ;  /* 0x000000b1136e1223 */ /* 0x000fe2000001006e */
[----:B------:R-:W-:Y:S01]  /*3f20*/  @P2 PRMT R105, R105, 0x5410, R176 ;  /* 0x0000541069692816 */ /* 0x000fe200000000b0 */
[----:B------:R-:W0:Y:S01]  /*3f30*/  @P2 LDC R177, c[0x0][0x40c] ;  /* 0x00010300ffb12b82 */ /* 0x000e220000000800 */
[----:B------:R-:W-:Y:S01]  /*3f40*/  @P2 SHF.L.U32 R176, R130, 0x10, RZ ;  /* 0x0000001082b02819 */ /* 0x000fe200000006ff */
[----:B0-----:R-:W-:Y:S01]  /*3f50*/  @P2 FMUL.FTZ R109, R110, R177 ;  /* 0x000000b16e6d2220 */ /* 0x001fe20000410000 */
[----:B------:R-:W-:-:S05]  /*3f60*/  @P2 SHF.L.U32 R177, R114, 0x10, RZ ;  /* 0x0000001072b12819 */ /* 0x000fca00000006ff */
[-C--:B------:R-:W-:Y:S01]  /*3f70*/  @P2 FFMA.FTZ R64, R177, R109.reuse, R64 ;  /* 0x0000006db1402223 */ /* 0x080fe20000010040 */
[----:B------:R-:W-:Y:S01]  /*3f80*/  @P2 FMUL.FTZ R109, R176, R109 ;  /* 0x0000006db06d2220 */ /* 0x000fe20000410000 */
[----:B------:R-:W0:Y:S01]  /*3f90*/  @P2 LDC R177, c[0x0][0x40c] ;  /* 0x00010300ffb12b82 */ /* 0x000e220000000800 */
[----:B------:R-:W-:-:S03]  /*3fa0*/  @P1 FFMA.FTZ R176, R224, R211, R244 ;  /* 0x000000d3e0b01223 */ /* 0x000fc600000100f4 */
[----:B------:R-:W-:Y:S01]  /*3fb0*/  @P2 F2FP.BF16.F32.PACK_AB R109, RZ, R109 ;  /* 0x0000006dff6d223e */ /* 0x000fe200000010ff */
[----:B------:R-:W-:-:S03]  /*3fc0*/  @P1 FADD.FTZ R176, R221, -R176 ;  /* 0x800000b0ddb01221 */ /* 0x000fc60000010000 */
[----:B------:R-:W-:Y:S01]  /*3fd0*/  @P2 PRMT R106, R109, 0x7610, R106 ;  /* 0x000076106d6a2816 */ /* 0x000fe2000000006a */
[----:B------:R-:W-:Y:S01]  /*3fe0*/  @P1 FFMA.FTZ R250, R19, R176, R250 ;  /* 0x000000b013fa1223 */ /* 0x000fe200000100fa */
[----:B------:R-:W-:-:S04]  /*3ff0*/  @P2 PRMT R109, R114, 0x7632, R109 ;  /* 0x00007632726d2816 */ /* 0x000fc8000000006d */
[----:B------:R-:W-:Y:S02]  /*4000*/  @P2 SHF.L.U32 R109, R109, 0x10, RZ ;  /* 0x000000106d6d2819 */ /* 0x000fe400000006ff */
[C---:B------:R-:W-:Y:S01]  /*4010*/  F2FP.BF16.F32.PACK_AB R110, R250.reuse, R110 ;  /* 0x0000006efa6e723e */ /* 0x040fe200000010ff */
[----:B0-----:R-:W-:Y:S02]  /*4020*/  @P2 FMUL.FTZ R176, R250, R177 ;  /* 0x000000b1fab02220 */ /* 0x001fe40000410000 */
[----:B------:R-:W0:Y:S02]  /*4030*/  @P2 LDC R177, c[0x0][0x40c] ;  /* 0x00010300ffb12b82 */ /* 0x000e240000000800 */
        /* <DEDUP_REMOVED lines=8> */
[----:B------:R-:W-:Y:S01]  /*40c0*/  @P1 FFMA.FTZ R176, R19, R109, R176 ;  /* 0x0000006d13b01223 */ /* 0x000fe200000100b0 */
[----:B------:R-:W-:-:S03]  /*40d0*/  @P2 SHF.L.U32 R109, R115, 0x10, RZ ;  /* 0x00000010736d2819 */ /* 0x000fc600000006ff */
[----:B0-----:R-:W-:-:S04]  /*40e0*/  @P2 FMUL.FTZ R177, R176, R177 ;  /* 0x000000b1b0b12220 */ /* 0x001fc80000410000 */
[-C--:B------:R-:W-:Y:S01]  /*40f0*/  @P2 FFMA.FTZ R66, R109, R177.reuse, R66 ;  /* 0x000000b16d422223 */ /* 0x080fe20000010042 */
[----:B------:R-:W-:Y:S01]  /*4100*/  @P2 FMUL.FTZ R177, R252, R177 ;  /* 0x000000b1fcb12220 */ /* 0x000fe20000410000 */
[----:B------:R-:W-:Y:S01]  /*4110*/  F2FP.BF16.F32.PACK_AB R109, R246, R248 ;  /* 0x000000f8f66d723e */ /* 0x000fe200000010ff */
[----:B------:R-:W0:Y:S01]  /*4120*/  @P2 LDC R252, c[0x0][0x40c] ;  /* 0x00010300fffc2b82 */ /* 0x000e220000000800 */
[----:B------:R-:W-:Y:S01]  /*4130*/  PRMT R248, R27, 0x7632, R248 ;  /* 0x000076321bf87816 */ /* 0x000fe200000000f8 */
[----:B------:R-:W-:Y:S01]  /*4140*/  @P1 FFMA.FTZ R246, R222, R211, R244 ;  /* 0x000000d3def61223 */ /* 0x000fe200000100f4 */
[----:B------:R-:W-:Y:S02]  /*4150*/  @P2 F2FP.BF16.F32.PACK_AB R177, RZ, R177 ;  /* 0x000000b1ffb1223e */ /* 0x000fe400000010ff */
[----:B------:R-:W-:Y:S01]  /*4160*/  SHF.L.U32 R248, R248, 0x10, RZ ;  /* 0x00000010f8f87819 */ /* 0x000fe200000006ff */
[----:B------:R-:W-:Y:S01]  /*4170*/  @P1 FADD.FTZ R246, R219, -R246 ;  /* 0x800000f6dbf61221 */ /* 0x000fe20000010000 */
[----:B------:R-:W-:-:S03]  /*4180*/  @P2 PRMT R107, R177, 0x7610, R107 ;  /* 0x00007610b16b2816 */ /* 0x000fc6000000006b */
[----:B------:R-:W-:Y:S01]  /*4190*/  @P1 FFMA.FTZ R248, R19, R246, R248 ;  /* 0x000000f613f81223 */ /* 0x000fe200000100f8 */
[----:B------:R-:W-:-:S04]  /*41a0*/  @P2 PRMT R246, R115, 0x7632, R246 ;  /* 0x0000763273f62816 */ /* 0x000fc800000000f6 */
[----:B------:R-:W-:Y:S02]  /*41b0*/  @P2 SHF.L.U32 R250, R246, 0x10, RZ ;  /* 0x00000010f6fa2819 */ /* 0x000fe400000006ff */
[C---:B------:R-:W-:Y:S01]  /*41c0*/  F2FP.BF16.F32.PACK_AB R111, R248.reuse, R176 ;  /* 0x000000b0f86f723e */ /* 0x040fe200000010ff */
[----:B0-----:R-:W-:-:S04]  /*41d0*/  @P2 FMUL.FTZ R246, R248, R252 ;  /* 0x000000fcf8f62220 */ /* 0x001fc80000410000 */
[----:B------:R-:W-:Y:S01]  /*41e0*/  @P2 FFMA.FTZ R67, R246, R250, R67 ;  /* 0x000000faf6432223 */ /* 0x000fe20000010043 */
[----:B------:R-:W-:-:S05]  /*41f0*/  @P2 SHF.L.U32 R250, R0, 0x10, RZ ;  /* 0x0000001000fa2819 */ /* 0x000fca00000006ff */
[----:B------:R-:W-:-:S05]  /*4200*/  @P2 FMUL.FTZ R246, R250, R246 ;  /* 0x000000f6faf62220 */ /* 0x000fca0000410000 */
[----:B------:R-:W-:-:S04]  /*4210*/  @P2 F2FP.BF16.F32.PACK_AB R246, RZ, R246 ;  /* 0x000000f6fff6223e */ /* 0x000fc800000010ff */
[----:B------:R-:W-:-:S07]  /*4220*/  @P2 PRMT R107, R107, 0x5410, R246 ;  /* 0x000054106b6b2816 */ /* 0x000fce00000000f6 */
.L_x_450:
[----:B------:R-:W-:Y:S05]  /*4230*/  BSYNC.RECONVERGENT B1 ;  /* 0x0000000000017941 */ /* 0x000fea0003800200 */
.L_x_433:
        /* <DEDUP_REMOVED lines=10> */
[----:B-----5:R-:W1:Y:S01]  /*42e0*/  LDC.64 R112, c[0x0][0x390] ;  /* 0x0000e400ff707b82 */ /* 0x020e620000000a00 */
[----:B------:R-:W-:-:S05]  /*42f0*/  IADD3 R115, PT, PT, R210, 0x20, RZ ;  /* 0x00000020d2737810 */ /* 0x000fca0007ffe0ff */
[----:B-1----:R-:W-:-:S06]  /*4300*/  IMAD.WIDE.U32 R112, R115, 0x10, R112 ;  /* 0x0000001073707825 */ /* 0x002fcc00078e0070 */
[----:B------:R-:W5:Y:S02]  /*4310*/  LDG.E.128 R112, desc[UR6][R112.64] ;  /* 0x0000000670707981 */ /* 0x000f64000c1e1d00 */
.L_x_453:
[----:B------:R-:W-:Y:S05]  /*4320*/  BSYNC.RECONVERGENT B1 ;  /* 0x0000000000017941 */ /* 0x000fea0003800200 */
.L_x_452:
[----:B------:R-:W-:Y:S04]  /*4330*/  BSSY.RECONVERGENT B1, `(.L_x_454) ;  /* 0x00001c0000017945 */ /* 0x000fe80003800200 */
[----:B------:R-:W-:Y:S05]  /*4340*/  @!P0 BRA `(.L_x_455) ;  /* 0x0000000c00648947 */ /* 0x000fea0003800000 */
[----:B------:R-:W-:Y:S05]  /*4350*/  @!P1 BRA `(.L_x_456) ;  /* 0x0000000400b89947 */ /* 0x000fea0003800000 */
[----:B------:R-:W-:Y:S02]  /*4360*/  ISETP.GT.AND P3, PT, R208, RZ, PT ;  /* 0x000000ffd000720c */ /* 0x000fe40003f64270 */
[C---:B0-----:R-:W-:Y:S02]  /*4370*/  PRMT R108, R20.reuse, 0x7632, R108 ;  /* 0x00007632146c7816 */ /* 0x041fe4000000006c */
[----:B------:R-:W-:Y:S02]  /*4380*/  SHF.L.U32 R176, R20, 0x10, RZ ;  /* 0x0000001014b07819 */ /* 0x000fe400000006ff */
[----:B------:R-:W-:Y:S02]  /*4390*/  SHF.L.U32 R108, R108, 0x10, RZ ;  /* 0x000000106c6c7819 */ /* 0x000fe400000006ff */
[C---:B------:R-:W-:Y:S02]  /*43a0*/  SHF.L.U32 R248, R21.reuse, 0x10, RZ ;  /* 0x0000001015f87819 */ /* 0x040fe400000006ff */
[----:B------:R-:W-:-:S02]  /*43b0*/  PRMT R246, R21, 0x7632, R246 ;  /* 0x0000763215f67816 */ /* 0x000fc400000000f6 */
[----:B------:R-:W-:Y:S01]  /*43c0*/  @P2 SHF.L.U32 R179, R9, 0x10, RZ ;  /* 0x0000001009b32819 */ /* 0x000fe200000006ff */
[-CC-:B------:R-:W-:Y:S01]  /*43d0*/  @P3 FFMA.FTZ R110, R220, R211.reuse, R244.reuse ;  /* 0x000000d3dc6e3223 */ /* 0x180fe200000100f4 */
[-CC-:B------:R-:W-:Y:S01]  /*43e0*/  @P3 FFMA.FTZ R109, R237, R211.reuse, R244.reuse ;  /* 0x000000d3ed6d3223 */ /* 0x180fe200000100f4 */
[-C--:B------:R-:W-:Y:S01]  /*43f0*/  @P3 FFMA.FTZ R178, R218, R211.reuse, R244 ;  /* 0x000000d3dab23223 */ /* 0x080fe200000100f4 */
[----:B------:R-:W-:Y:S01]  /*4400*/  SHF.L.U32 R246, R246, 0x10, RZ ;  /* 0x00000010f6f67819 */ /* 0x000fe200000006ff */
[----:B------:R-:W-:Y:S01]  /*4410*/  @P3 FADD.FTZ R111, R217, -R110 ;  /* 0x8000006ed96f3221 */ /* 0x000fe20000010000 */
[----:B------:R-:W-:Y:S01]  /*4420*/  @P3 FADD.FTZ R109, R180, -R109 ;  /* 0x8000006db46d3221 */ /* 0x000fe20000010000 */
[----:B------:R-:W-:Y:S01]  /*4430*/  @P3 FFMA.FTZ R110, R239, R211, R244 ;  /* 0x000000d3ef6e3223 */ /* 0x000fe200000100f4 */
[----:B------:R-:W-:Y:S01]  /*4440*/  @P3 FADD.FTZ R178, R215, -R178 ;  /* 0x800000b2d7b23221 */ /* 0x000fe20000010000 */
[C---:B------:R-:W-:Y:S01]  /*4450*/  @P3 FFMA.FTZ R108, R19.reuse, R111, R108 ;  /* 0x0000006f136c3223 */ /* 0x040fe2000001006c */
[----:B------:R-:W-:Y:S01]  /*4460*/  @P3 FFMA.FTZ R176, R19, R109, R176 ;  /* 0x0000006d13b03223 */ /* 0x000fe200000100b0 */
[----:B------:R-:W0:Y:S01]  /*4470*/  @P2 LDC R111, c[0x0][0x40c] ;  /* 0x00010300ff6f2b82 */ /* 0x000e220000000800 */
[----:B------:R-:W-:Y:S01]  /*4480*/  @P3 FADD.FTZ R110, R181, -R110 ;  /* 0x8000006eb56e3221 */ /* 0x000fe20000010000 */
[C---:B------:R-:W-:Y:S01]  /*4490*/  @P3 FFMA.FTZ R246, R19.reuse, R178, R246 ;  /* 0x000000b213f63223 */ /* 0x040fe200000100f6 */
[----:B------:R-:W-:Y:S01]  /*44a0*/  @P2 SHF.L.U32 R178, R124, 0x10, RZ ;  /* 0x000000107cb22819 */ /* 0x000fe200000006ff */
[----:B------:R-:W-:Y:S01]  /*44b0*/  @P3 FFMA.FTZ R252, R216, R211, R244 ;  /* 0x000000d3d8fc3223 */ /* 0x000fe200000100f4 */
[----:B------:R-:W-:Y:S01]  /*44c0*/  @P3 FFMA.FTZ R248, R19, R110, R248 ;  /* 0x0000006e13f83223 */ /* 0x000fe200000100f8 */
[----:B-----5:R-:W-:-:S02]  /*44d0*/  @P2 PRMT R110, R112, 0x7632, R110 ;  /* 0x00007632706e2816 */ /* 0x020fc4000000006e */
[----:B------:R-:W1:Y:S01]  /*44e0*/  @P2 LDC R109, c[0x0][0x40c] ;  /* 0x00010300ff6d2b82 */ /* 0x000e620000000800 */
[----:B------:R-:W-:Y:S01]  /*44f0*/  PRMT R250, R22, 0x7632, R250 ;  /* 0x0000763216fa7816 */ /* 0x000fe200000000fa */
[----:B------:R-:W-:Y:S01]  /*4500*/  @P3 FADD.FTZ R252, R213, -R252 ;  /* 0x800000fcd5fc3221 */ /* 0x000fe20000010000 */
[----:B------:R-:W-:Y:S02]  /*4510*/  @P2 SHF.L.U32 R177, R110, 0x10, RZ ;  /* 0x000000106eb12819 */ /* 0x000fe400000006ff */
[----:B------:R-:W-:-:S05]  /*4520*/  SHF.L.U32 R250, R250, 0x10, RZ ;  /* 0x00000010fafa7819 */ /* 0x000fca00000006ff */
[----:B------:R-:W-:Y:S01]  /*4530*/  @P3 FFMA.FTZ R250, R19, R252, R250 ;  /* 0x000000fc13fa3223 */ /* 0x000fe200000100fa */
[----:B------:R-:W-:Y:S01]  /*4540*/  SHF.L.U32 R252, R23, 0x10, RZ ;  /* 0x0000001017fc7819 */ /* 0x000fe200000006ff */
[C---:B0-----:R-:W-:Y:S01]  /*4550*/  @P2 FMUL.FTZ R110, R108.reuse, R111 ;  /* 0x0000006f6c6e2220 */ /* 0x041fe20000410000 */
[----:B------:R-:W-:-:S03]  /*4560*/  F2FP.BF16.F32.PACK_AB R108, R108, R176 ;  /* 0x000000b06c6c723e */ /* 0x000fc600000010ff */
[----:B------:R-:W-:Y:S01]  /*4570*/  @P2 FFMA.FTZ R69, R110, R177, R69 ;  /* 0x000000b16e452223 */ /* 0x000fe20000010045 */
[----:B------:R-:W-:Y:S01]  /*4580*/  @P2 SHF.L.U32 R177, R112, 0x10, RZ ;  /* 0x0000001070b12819 */ /* 0x000fe200000006ff */
[----:B------:R-:W-:Y:S01]  /*4590*/  @P2 FMUL.FTZ R179, R110, R179 ;  /* 0x000000b36eb32220 */ /* 0x000fe20000410000 */
[----:B------:R-:W-:Y:S01]  /*45a0*/  @P2 PRMT R110, R113, 0x7632, R110 ;  /* 0x00007632716e2816 */ /* 0x000fe2000000006e */
[----:B-1----:R-:W-:Y:S02]  /*45b0*/  @P2 FMUL.FTZ R111, R176, R109 ;  /* 0x0000006db06f2220 */ /* 0x002fe40000410000 */
[----:B------:R-:W0:Y:S02]  /*45c0*/  @P2 LDC R109, c[0x0][0x40c] ;  /* 0x00010300ff6d2b82 */ /* 0x000e240000000800 */
[----:B------:R-:W-:Y:S01]  /*45d0*/  @P2 FFMA.FTZ R68, R177, R111, R68 ;  /* 0x0000006fb1442223 */ /* 0x000fe20000010044 */
[----:B------:R-:W-:Y:S01]  /*45e0*/  @P2 FMUL.FTZ R111, R111, R178 ;  /* 0x000000b26f6f2220 */ /* 0x000fe20000410000 */
[----:B------:R-:W-:-:S04]  /*45f0*/  @P2 SHF.L.U32 R178, R110, 0x10, RZ ;  /* 0x000000106eb22819 */ /* 0x000fc800000006ff */
[----:B------:R-:W1:Y:S01]  /*4600*/  @P2 LDC R177, c[0x0][0x40c] ;  /* 0x00010300ffb12b82 */ /* 0x000e620000000800 */
[----:B0-----:R-:W-:Y:S01]  /*4610*/  @P2 FMUL.FTZ R110, R246, R109 ;  /* 0x0000006df66e2220 */ /* 0x001fe20000410000 */
[----:B------:R-:W-:Y:S02]  /*4620*/  @P2 F2FP.BF16.F32.PACK_AB R109, RZ, R111 ;  /* 0x0000006fff6d223e */ /* 0x000fe400000010ff */
[----:B------:R-:W-:Y:S01]  /*4630*/  @P2 F2FP.BF16.F32.PACK_AB R111, RZ, R179 ;  /* 0x000000b3ff6f223e */ /* 0x000fe200000010ff */
[----:B------:R-:W-:Y:S01]  /*4640*/  @P2 FFMA.FTZ R71, R110, R178, R71 ;  /* 0x000000b26e472223 */ /* 0x000fe20000010047 */
[----:B------:R-:W-:Y:S02]  /*4650*/  @P2 SHF.L.U32 R179, R113, 0x10, RZ ;  /* 0x0000001071b32819 */ /* 0x000fe400000006ff */
[----:B------:R-:W-:Y:S01]  /*4660*/  @P2 SHF.L.U32 R178, R125, 0x10, RZ ;  /* 0x000000107db22819 */ /* 0x000fe200000006ff */
[----:B-1----:R-:W-:Y:S01]  /*4670*/  @P2 FMUL.FTZ R177, R248, R177 ;  /* 0x000000b1f8b12220 */ /* 0x002fe20000410000 */
[----:B------:R-:W-:-:S02]  /*4680*/  @P2 PRMT R104, R109, 0x7610, R104 ;  /* 0x000076106d682816 */ /* 0x000fc40000000068 */
[----:B------:R-:W0:Y:S01]  /*4690*/  @P2 LDC R109, c[0x0][0x40c] ;  /* 0x00010300ff6d2b82 */ /* 0x000e220000000800 */
[----:B------:R-:W-:Y:S01]  /*46a0*/  @P2 FFMA.FTZ R70, R179, R177, R70 ;  /* 0x000000b1b3462223 */ /* 0x000fe20000010046 */
[----:B------:R-:W-:Y:S01]  /*46b0*/  @P2 SHF.L.U32 R179, R8, 0x10, RZ ;  /* 0x0000001008b32819 */ /* 0x000fe200000006ff */
[----:B------:R-:W-:Y:S01]  /*46c0*/  @P2 FMUL.FTZ R178, R177, R178 ;  /* 0x000000b2b1b22220 */ /* 0x000fe20000410000 */
[----:B------:R-:W-:Y:S01]  /*46d0*/  @P3 FFMA.FTZ R177, R241, R211, R244 ;  /* 0x000000d3f1b13223 */ /* 0x000fe200000100f4 */
[----:B------:R-:W-:Y:S02]  /*46e0*/  @P2 PRMT R104, R104, 0x5410, R111 ;  /* 0x0000541068682816 */ /* 0x000fe4000000006f */
[----:B------:R-:W-:Y:S01]  /*46f0*/  @P2 FMUL.FTZ R179, R110, R179 ;  /* 0x000000b36eb32220 */ /* 0x000fe20000410000 */
[----:B------:R-:W-:Y:S01]  /*4700*/  @P3 FADD.FTZ R177, R182, -R177 ;  /* 0x800000b1b6b13221 */ /* 0x000fe20000010000 */
[----:B------:R-:W-:Y:S02]  /*4710*/  SHF.L.U32 R110, R22, 0x10, RZ ;  /* 0x00000010166e7819 */ /* 0x000fe400000006ff */
[----:B------:R-:W-:-:S02]  /*4720*/  @P2 F2FP.BF16.F32.PACK_AB R178, RZ, R178 ;  /* 0x000000b2ffb2223e */ /* 0x000fc400000010ff */
[----:B------:R-:W-:Y:S01]  /*4730*/  @P2 SHF.L.U32 R111, R114, 0x10, RZ ;  /* 0x00000010726f2819 */ /* 0x000fe200000006ff */
[----:B------:R-:W-:Y:S01]  /*4740*/  @P3 FFMA.FTZ R110, R19, R177, R110 ;  /* 0x000000b1136e3223 */ /* 0x000fe2000001006e */
[----:B------:R-:W-:Y:S01]  /*4750*/  @P2 PRMT R105, R178, 0x7610, R105 ;  /* 0x00007610b2692816 */ /* 0x000fe20000000069 */
[----:B------:R-:W1:Y:S01]  /*4760*/  @P2 LDC R177, c[0x0][0x40c] ;  /* 0x00010300ffb12b82 */ /* 0x000e620000000800 */
[----:B------:R-:W-:Y:S02]  /*4770*/  @P2 SHF.L.U32 R178, R126, 0x10, RZ ;  /* 0x000000107eb22819 */ /* 0x000fe400000006ff */
[----:B------:R-:W-:-:S04]  /*4780*/  @P2 F2FP.BF16.F32.PACK_AB R179, RZ, R179 ;  /* 0x000000b3ffb3223e */ /* 0x000fc800000010ff */
[----:B------:R-:W-:Y:S01]  /*4790*/  @P2 PRMT R105, R105, 0x5410, R179 ;  /* 0x0000541069692816 */ /* 0x000fe200000000b3 */
[----:B-1----:R-:W-:Y:S01]  /*47a0*/  @P2 FMUL.FTZ R177, R110, R177 ;  /* 0x000000b16eb12220 */ /* 0x002fe20000410000 */
[----:B------:R-:W-:-:S03]  /*47b0*/  F2FP.BF16.F32.PACK_AB R110, R250, R110 ;  /* 0x0000006efa6e723e */ /* 0x000fc600000010ff */
[----:B------:R-:W-:Y:S01]  /*47c0*/  @P2 FFMA.FTZ R72, R111, R177, R72 ;  /* 0x000000b16f482223 */ /* 0x000fe20000010048 */
[----:B------:R-:W-:Y:S01]  /*47d0*/  @P2 FMUL.FTZ R111, R177, R178 ;  /* 0x000000b2b16f2220 */ /* 0x000fe20000410000 */
[----:B------:R-:W-:Y:S01]  /*47e0*/  @P2 PRMT R177, R114, 0x7632, R177 ;  /* 0x0000763272b12816 */ /* 0x000fe200000000b1 */
[----:B0-----:R-:W-:Y:S01]  /*47f0*/  @P2 FMUL.FTZ R178, R250, R109 ;  /* 0x0000006dfab22220 */ /* 0x001fe20000410000 */
[----:B------:R-:W-:Y:S02]  /*4800*/  @P2 SHF.L.U32 R109, R7, 0x10, RZ ;  /* 0x00000010076d2819 */ /* 0x000fe400000006ff */
[----:B------:R-:W-:Y:S02]  /*4810*/  @P2 SHF.L.U32 R177, R177, 0x10, RZ ;  /* 0x00000010b1b12819 */ /* 0x000fe400000006ff */
[----:B------:R-:W-:Y:S01]  /*4820*/  @P2 F2FP.BF16.F32.PACK_AB R111, RZ, R111 ;  /* 0x0000006fff6f223e */ /* 0x000fe200000010ff */
[C---:B------:R-:W-:Y:S02]  /*4830*/  @P2 FMUL.FTZ R109, R178.reuse, R109 ;  /* 0x0000006db26d2220 */ /* 0x040fe40000410000 */
[----:B------:R-:W-:Y:S01]  /*4840*/  @P2 FFMA.FTZ R73, R178, R177, R73 ;  /* 0x000000b1b2492223 */ /* 0x000fe20000010049 */
[----:B------:R-:W-:Y:S01]  /*4850*/  @P3 FFMA.FTZ R178, R243, R211, R244 ;  /* 0x000000d3f3b23223 */ /* 0x000fe200000100f4 */
[----:B------:R-:W0:Y:S01]  /*4860*/  @P2 LDC R177, c[0x0][0x40c] ;  /* 0x00010300ffb12b82 */ /* 0x000e220000000800 */
[----:B------:R-:W-:-:S02]  /*4870*/  @P2 F2FP.BF16.F32.PACK_AB R109, RZ, R109 ;  /* 0x0000006dff6d223e */ /* 0x000fc400000010ff */
[----:B------:R-:W-:Y:S01]  /*4880*/  @P3 FADD.FTZ R178, R183, -R178 ;  /* 0x800000b2b7b23221 */ /* 0x000fe20000010000 */
[----:B------:R-:W-:Y:S02]  /*4890*/  @P2 PRMT R106, R111, 0x7610, R106 ;  /* 0x000076106f6a2816 */ /* 0x000fe4000000006a */
[----:B------:R-:W-:Y:S01]  /*48a0*/  @P2 SHF.L.U32 R111, R115, 0x10, RZ ;  /* 0x00000010736f2819 */ /* 0x000fe200000006ff */
[----:B------:R-:W-:Y:S01]  /*48b0*/  @P3 FFMA.FTZ R252, R19, R178, R252 ;  /* 0x000000b213fc3223 */ /* 0x000fe200000100fc */
[----:B------:R-:W-:Y:S02]  /*48c0*/  @P2 PRMT R106, R106, 0x5410, R109 ;  /* 0x000054106a6a2816 */ /* 0x000fe4000000006d */
[----:B------:R-:W-:Y:S01]  /*48d0*/  @P2 SHF.L.U32 R178, R127, 0x10, RZ ;  /* 0x000000107fb22819 */ /* 0x000fe200000006ff */
[----:B0-----:R-:W-:-:S04]  /*48e0*/  @P2 FMUL.FTZ R109, R252, R177 ;  /* 0x000000b1fc6d2220 */ /* 0x001fc80000410000 */
[----:B------:R-:W-:Y:S01]  /*48f0*/  @P2 FFMA.FTZ R74, R111, R109, R74 ;  /* 0x0000006d6f4a2223 */ /* 0x000fe2000001004a */
[----:B------:R-:W-:Y:S01]  /*4900*/  @P2 FMUL.FTZ R111, R109, R178 ;  /* 0x000000b26d6f2220 */ /* 0x000fe20000410000 */
[----:B------:R-:W-:Y:S01]  /*4910*/  PRMT R178, R23, 0x7632, R178 ;  /* 0x0000763217b27816 */ /* 0x000fe200000000b2 */
[----:B------:R-:W-:-:S03]  /*4920*/  @P3 FFMA.FTZ R109, R214, R211, R244 ;  /* 0x000000d3d66d3223 */ /* 0x000fc600000100f4 */
[----:B------:R-:W-:Y:S01]  /*4930*/  SHF.L.U32 R178, R178, 0x10, RZ ;  /* 0x00000010b2b27819 */ /* 0x000fe200000006ff */
[----:B------:R-:W-:Y:S01]  /*4940*/  @P3 FADD.FTZ R109, R207, -R109 ;  /* 0x8000006dcf6d3221 */ /* 0x000fe20000010000 */
[----:B------:R-:W-:-:S03]  /*4950*/  @P2 F2FP.BF16.F32.PACK_AB R111, RZ, R111 ;  /* 0x0000006fff6f223e */ /* 0x000fc600000010ff */
[----:B------:R-:W-:Y:S01]  /*4960*/  @P3 FFMA.FTZ R178, R19, R109, R178 ;  /* 0x0000006d13b23223 */ /* 0x000fe200000100b2 */
[----:B------:R-:W-:Y:S02]  /*4970*/  @P2 PRMT R107, R111, 0x7610, R107 ;  /* 0x000076106f6b2816 */ /* 0x000fe4000000006b */
[----:B------:R-:W-:Y:S02]  /*4980*/  F2FP.BF16.F32.PACK_AB R109, R246, R248 ;  /* 0x000000f8f66d723e */ /* 0x000fe400000010ff */
        /* <DEDUP_REMOVED lines=11> */
.L_x_456:
[----:B------:R-:W-:Y:S01]  /*4a40*/  ISETP.GT.AND P3, PT, R208, RZ, PT ;  /* 0x000000ffd000720c */ /* 0x000fe20003f64270 */
[----:B0-----:R-:W0:Y:S01]  /*4a50*/  @P2 LDC R177, c[0x0][0x40c] ;  /* 0x00010300ffb12b82 */ /* 0x001e220000000800 */
[C---:B------:R-:W-:Y:S02]  /*4a60*/  PRMT R176, R20.reuse, 0x7632, R176 ;  /* 0x0000763214b07816 */ /* 0x040fe400000000b0 */
[----:B------:R-:W-:Y:S02]  /*4a70*/  SHF.L.U32 R246, R20, 0x10, RZ ;  /* 0x0000001014f67819 */ /* 0x000fe400000006ff */
[----:B------:R-:W-:-:S07]  /*4a80*/  SHF.L.U32 R176, R176, 0x10, RZ ;  /* 0x00000010b0b07819 */ /* 0x000fce00000006ff */
[-CC-:B------:R-:W-:Y:S01]  /*4a90*/  @P3 FFMA.FTZ R178, R220, R211.reuse, R244.reuse ;  /* 0x000000d3dcb23223 */ /* 0x180fe200000100f4 */
[-CC-:B------:R-:W-:Y:S01]  /*4aa0*/  @P3 FFMA.FTZ R179, R237, R211.reuse, R244.reuse ;  /* 0x000000d3edb33223 */ /* 0x180fe200000100f4 */
[----:B------:R-:W-:Y:S02]  /*4ab0*/  @P3 FFMA.FTZ R248, R218, R211, R244 ;  /* 0x000000d3daf83223 */ /* 0x000fe400000100f4 */
[----:B------:R-:W-:Y:S01]  /*4ac0*/  @P3 FADD.FTZ R178, R217, -R178 ;  /* 0x800000b2d9b23221 */ /* 0x000fe20000010000 */
[----:B------:R-:W-:Y:S01]  /*4ad0*/  @P3 FADD.FTZ R179, R180, -R179 ;  /* 0x800000b3b4b33221 */ /* 0x000fe20000010000 */
[----:B------:R-:W-:Y:S02]  /*4ae0*/  @P3 FADD.FTZ R248, R215, -R248 ;  /* 0x800000f8d7f83221 */ /* 0x000fe40000010000 */
[C---:B------:R-:W-:Y:S01]  /*4af0*/  @P3 FFMA.FTZ R176, R19.reuse, R178, R176 ;  /* 0x000000b213b03223 */ /* 0x040fe200000100b0 */
[----:B------:R-:W-:-:S03]  /*4b00*/  @P3 FFMA.FTZ R246, R19, R179, R246 ;  /* 0x000000b313f63223 */ /* 0x000fc600000100f6 */
[----:B0-----:R-:W-:Y:S01]  /*4b10*/  @P2 FMUL.FTZ R178, R176, R177 ;  /* 0x000000b1b0b22220 */ /* 0x001fe20000410000 */
[----:B-----5:R-:W-:Y:S01]  /*4b20*/  @P2 PRMT R176, R112, 0x7632, R176 ;  /* 0x0000763270b02816 */ /* 0x020fe200000000b0 */
[----:B------:R-:W0:Y:S03]  /*4b30*/  @P2 LDC R177, c[0x0][0x40c] ;  /* 0x00010300ffb12b82 */ /* 0x000e260000000800 */
[----:B------:R-:W-:-:S05]  /*4b40*/  @P2 SHF.L.U32 R176, R176, 0x10, RZ ;  /* 0x00000010b0b02819 */ /* 0x000fca00000006ff */
[----:B------:R-:W-:Y:S01]  /*4b50*/  @P2 FFMA.FTZ R69, R178, R176, R69 ;  /* 0x000000b0b2452223 */ /* 0x000fe20000010045 */
[----:B------:R-:W-:-:S04]  /*4b60*/  @P3 FFMA.FTZ R176, R239, R211, R244 ;  /* 0x000000d3efb03223 */ /* 0x000fc800000100f4 */
[----:B------:R-:W-:Y:S01]  /*4b70*/  @P3 FADD.FTZ R179, R181, -R176 ;  /* 0x800000b0b5b33221 */ /* 0x000fe20000010000 */
[----:B------:R-:W-:-:S05]  /*4b80*/  SHF.L.U32 R176, R21, 0x10, RZ ;  /* 0x0000001015b07819 */ /* 0x000fca00000006ff */
[----:B------:R-:W-:Y:S01]  /*4b90*/  @P3 FFMA.FTZ R176, R19, R179, R176 ;  /* 0x000000b313b03223 */ /* 0x000fe200000100b0 */
[----:B------:R-:W-:Y:S01]  /*4ba0*/  @P2 SHF.L.U32 R179, R112, 0x10, RZ ;  /* 0x0000001070b32819 */ /* 0x000fe200000006ff */
[----:B0-----:R-:W-:Y:S01]  /*4bb0*/  @P2 FMUL.FTZ R177, R246, R177 ;  /* 0x000000b1f6b12220 */ /* 0x001fe20000410000 */
[----:B------:R-:W-:-:S03]  /*4bc0*/  @P2 SHF.L.U32 R246, R124, 0x10, RZ ;  /* 0x000000107cf62819 */ /* 0x000fc600000006ff */
[-C--:B------:R-:W-:Y:S01]  /*4bd0*/  @P2 FFMA.FTZ R68, R179, R177.reuse, R68 ;  /* 0x000000b1b3442223 */ /* 0x080fe20000010044 */
[----:B------:R-:W-:Y:S01]  /*4be0*/  @P2 SHF.L.U32 R179, R9, 0x10, RZ ;  /* 0x0000001009b32819 */ /* 0x000fe200000006ff */
[----:B------:R-:W-:Y:S01]  /*4bf0*/  @P2 FMUL.FTZ R177, R246, R177 ;  /* 0x000000b1f6b12220 */ /* 0x000fe20000410000 */
[----:B------:R-:W-:-:S03]  /*4c00*/  PRMT R246, R21, 0x7632, R246 ;  /* 0x0000763215f67816 */ /* 0x000fc600000000f6 */
[----:B------:R-:W-:Y:S01]  /*4c10*/  @P2 FMUL.FTZ R178, R179, R178 ;  /* 0x000000b2b3b22220 */ /* 0x000fe20000410000 */
[----:B------:R-:W-:Y:S01]  /*4c20*/  SHF.L.U32 R246, R246, 0x10, RZ ;  /* 0x00000010f6f67819 */ /* 0x000fe200000006ff */
[----:B------:R-:W0:Y:S01]  /*4c30*/  @P2 LDC R179, c[0x0][0x40c] ;  /* 0x00010300ffb32b82 */ /* 0x000e220000000800 */
[----:B------:R-:W-:Y:S02]  /*4c40*/  @P2 F2FP.BF16.F32.PACK_AB R177, RZ, R177 ;  /* 0x000000b1ffb1223e */ /* 0x000fe400000010ff */
[----:B------:R-:W-:Y:S01]  /*4c50*/  @P2 F2FP.BF16.F32.PACK_AB R178, RZ, R178 ;  /* 0x000000b2ffb2223e */ /* 0x000fe200000010ff */
[----:B------:R-:W-:Y:S01]  /*4c60*/  @P3 FFMA.FTZ R246, R19, R248, R246 ;  /* 0x000000f813f63223 */ /* 0x000fe200000100f6 */
[----:B------:R-:W-:Y:S01]  /*4c70*/  @P2 PRMT R104, R177, 0x7610, R104 ;  /* 0x00007610b1682816 */ /* 0x000fe20000000068 */
[----:B------:R-:W-:Y:S01]  /*4c80*/  @P3 FFMA.FTZ R177, R241, R211, R244 ;  /* 0x000000d3f1b13223 */ /* 0x000fe200000100f4 */
[----:B------:R-:W-:Y:S02]  /*4c90*/  @P2 PRMT R248, R113, 0x7632, R248 ;  /* 0x0000763271f82816 */ /* 0x000fe400000000f8 */
[----:B------:R-:W-:Y:S01]  /*4ca0*/  @P2 PRMT R104, R104, 0x5410, R178 ;  /* 0x0000541068682816 */ /* 0x000fe200000000b2 */
[----:B------:R-:W-:Y:S01]  /*4cb0*/  @P3 FADD.FTZ R177, R182, -R177 ;  /* 0x800000b1b6b13221 */ /* 0x000fe20000010000 */
[----:B------:R-:W-:-:S02]  /*4cc0*/  SHF.L.U32 R178, R22, 0x10, RZ ;  /* 0x0000001016b27819 */ /* 0x000fc400000006ff */
[----:B------:R-:W-:-:S03]  /*4cd0*/  @P2 SHF.L.U32 R248, R248, 0x10, RZ ;  /* 0x00000010f8f82819 */ /* 0x000fc600000006ff */
[----:B------:R-:W-:Y:S01]  /*4ce0*/  @P3 FFMA.FTZ R178, R19, R177, R178 ;  /* 0x000000b113b23223 */ /* 0x000fe200000100b2 */
[----:B------:R-:W-:Y:S01]  /*4cf0*/  @P2 SHF.L.U32 R177, R113, 0x10, RZ ;  /* 0x0000001071b12819 */ /* 0x000fe200000006ff */
[----:B0-----:R-:W-:Y:S02]  /*4d00*/  @P2 FMUL.FTZ R246, R246, R179 ;  /* 0x000000b3f6f62220 */ /* 0x001fe40000410000 */
[----:B------:R-:W0:Y:S02]  /*4d10*/  @P2 LDC R179, c[0x0][0x40c] ;  /* 0x00010300ffb32b82 */ /* 0x000e240000000800 */
[----:B------:R-:W-:Y:S01]  /*4d20*/  @P2 FFMA.FTZ R71, R246, R248, R71 ;  /* 0x000000f8f6472223 */ /* 0x000fe20000010047 */
[----:B------:R-:W-:-:S04]  /*4d30*/  @P3 FFMA.FTZ R248, R216, R211, R244 ;  /* 0x000000d3d8f83223 */ /* 0x000fc800000100f4 */
[----:B------:R-:W-:Y:S01]  /*4d40*/  @P3 FADD.FTZ R248, R213, -R248 ;  /* 0x800000f8d5f83221 */ /* 0x000fe20000010000 */
[----:B0-----:R-:W-:Y:S01]  /*4d50*/  @P2 FMUL.FTZ R179, R176, R179 ;  /* 0x000000b3b0b32220 */ /* 0x001fe20000410000 */
[----:B------:R-:W-:-:S03]  /*4d60*/  @P2 SHF.L.U32 R176, R125, 0x10, RZ ;  /* 0x000000107db02819 */ /* 0x000fc600000006ff */
[-C--:B------:R-:W-:Y:S01]  /*4d70*/  @P2 FFMA.FTZ R70, R177, R179.reuse, R70 ;  /* 0x000000b3b1462223 */ /* 0x080fe20000010046 */
[----:B------:R-:W-:Y:S01]  /*4d80*/  @P2 SHF.L.U32 R177, R8, 0x10, RZ ;  /* 0x0000001008b12819 */ /* 0x000fe200000006ff */
[----:B------:R-:W-:Y:S02]  /*4d90*/  @P2 FMUL.FTZ R176, R176, R179 ;  /* 0x000000b3b0b02220 */ /* 0x000fe40000410000 */
[----:B------:R-:W0:Y:S02]  /*4da0*/  @P2 LDC R179, c[0x0][0x40c] ;  /* 0x00010300ffb32b82 */ /* 0x000e240000000800 */
[----:B------:R-:W-:Y:S01]  /*4db0*/  @P2 FMUL.FTZ R177, R177, R246 ;  /* 0x000000f6b1b12220 */ /* 0x000fe20000410000 */
[----:B------:R-:W-:Y:S02]  /*4dc0*/  PRMT R246, R22, 0x7632, R246 ;  /* 0x0000763216f67816 */ /* 0x000fe400000000f6 */
[----:B------:R-:W-:Y:S02]  /*4dd0*/  @P2 F2FP.BF16.F32.PACK_AB R176, RZ, R176 ;  /* 0x000000b0ffb0223e */ /* 0x000fe400000010ff */
[----:B------:R-:W-:-:S02]  /*4de0*/  SHF.L.U32 R246, R246, 0x10, RZ ;  /* 0x00000010f6f67819 */ /* 0x000fc400000006ff */
[----:B------:R-:W-:Y:S02]  /*4df0*/  @P2 F2FP.BF16.F32.PACK_AB R177, RZ, R177 ;  /* 0x000000b1ffb1223e */ /* 0x000fe400000010ff */
[----:B------:R-:W-:Y:S01]  /*4e00*/  @P2 PRMT R105, R176, 0x7610, R105 ;  /* 0x00007610b0692816 */ /* 0x000fe20000000069 */
[----:B------:R-:W-:Y:S02]  /*4e10*/  @P3 FFMA.FTZ R246, R19, R248, R246 ;  /* 0x000000f813f63223 */ /* 0x000fe400000100f6 */
[----:B------:R-:W1:Y:S01]  /*4e20*/  @P2 LDC R248, c[0x0][0x40c] ;  /* 0x00010300fff82b82 */ /* 0x000e620000000800 */
[----:B------:R-:W-:Y:S01]  /*4e30*/  @P2 PRMT R105, R105, 0x5410, R177 ;  /* 0x0000541069692816 */ /* 0x000fe200000000b1 */
[----:B0-----:R-:W-:Y:S01]  /*4e40*/  @P2 FMUL.FTZ R179, R178, R179 ;  /* 0x000000b3b2b32220 */ /* 0x001fe20000410000 */
[----:B------:R-:W-:-:S05]  /*4e50*/  @P2 SHF.L.U32 R178, R114, 0x10, RZ ;  /* 0x0000001072b22819 */ /* 0x000fca00000006ff */
[----:B------:R-:W-:Y:S01]  /*4e60*/  @P2 FFMA.FTZ R72, R178, R179, R72 ;  /* 0x000000b3b2482223 */ /* 0x000fe20000010048 */
[----:B------:R-:W-:-:S05]  /*4e70*/  @P2 SHF.L.U32 R178, R126, 0x10, RZ ;  /* 0x000000107eb22819 */ /* 0x000fca00000006ff */
[----:B------:R-:W-:Y:S01]  /*4e80*/  @P2 FMUL.FTZ R178, R178, R179 ;  /* 0x000000b3b2b22220 */ /* 0x000fe20000410000 */
[----:B-1----:R-:W-:Y:S01]  /*4e90*/  @P2 FMUL.FTZ R246, R246, R248 ;  /* 0x000000f8f6f62220 */ /* 0x002fe20000410000 */
[----:B------:R-:W-:-:S03]  /*4ea0*/  @P2 PRMT R248, R114, 0x7632, R248 ;  /* 0x0000763272f82816 */ /* 0x000fc600000000f8 */
[----:B------:R-:W-:Y:S02]  /*4eb0*/  @P2 F2FP.BF16.F32.PACK_AB R178, RZ, R178 ;  /* 0x000000b2ffb2223e */ /* 0x000fe400000010ff */
[----:B------:R-:W-:Y:S02]  /*4ec0*/  @P2 SHF.L.U32 R248, R248, 0x10, RZ ;  /* 0x00000010f8f82819 */ /* 0x000fe400000006ff */
[----:B------:R-:W-:-:S03]  /*4ed0*/  @P2 PRMT R106, R178, 0x7610, R106 ;  /* 0x00007610b26a2816 */ /* 0x000fc6000000006a */
        /* <DEDUP_REMOVED lines=22> */
[----:B------:R-:W-:Y:S01]  /*5040*/  @P3 FADD.FTZ R178, R207, -R178 ;  /* 0x800000b2cfb23221 */ /* 0x000fe20000010000 */
[----:B------:R-:W-:-:S03]  /*5050*/  PRMT R177, R115, 0x7632, R177 ;  /* 0x0000763273b17816 */ /* 0x000fc600000000b1 */
        /* <DEDUP_REMOVED lines=8> */
.L_x_455:
[----:B------:R-:W-:Y:S05]  /*50e0*/  @!P1 BRA `(.L_x_458) ;  /* 0x0000000400a89947 */ /* 0x000fea0003800000 */
[----:B0-----:R-:W0:Y:S01]  /*50f0*/  @P2 LDC R176, c[0x0][0x40c] ;  /* 0x00010300ffb02b82 */ /* 0x001e220000000800 */
[-CC-:B------:R-:W-:Y:S01]  /*5100*/  FFMA.FTZ R108, R220, R211.reuse, R244.reuse ;  /* 0x000000d3dc6c7223 */ /* 0x180fe200000100f4 */
[----:B------:R-:W-:Y:S01]  /*5110*/  FFMA.FTZ R109, R237, R211, R244 ;  /* 0x000000d3ed6d7223 */ /* 0x000fe200000100f4 */
[----:B------:R-:W-:Y:S02]  /*5120*/  ISETP.GT.AND P3, PT, R208, RZ, PT ;  /* 0x000000ffd000720c */ /* 0x000fe40003f64270 */
[----:B------:R-:W-:Y:S01]  /*5130*/  FADD.FTZ R110, R217, -R108 ;  /* 0x8000006cd96e7221 */ /* 0x000fe20000010000 */
[--C-:B------:R-:W-:Y:S01]  /*5140*/  FADD.FTZ R108, R180, -R109.reuse ;  /* 0x8000006db46c7221 */ /* 0x100fe20000010000 */
[----:B-----5:R-:W-:Y:S01]  /*5150*/  @P2 PRMT R109, R112, 0x7632, R109 ;  /* 0x00007632706d2816 */ /* 0x020fe2000000006d */
[----:B------:R-:W1:Y:S01]  /*5160*/  @P2 LDC R177, c[0x0][0x40c] ;  /* 0x00010300ffb12b82 */ /* 0x000e620000000800 */
[C---:B------:R-:W-:Y:S01]  /*5170*/  FMUL.FTZ R111, R19.reuse, R110 ;  /* 0x0000006e136f7220 */ /* 0x040fe20000410000 */
[----:B------:R-:W-:Y:S01]  /*5180*/  FMUL.FTZ R108, R19, R108 ;  /* 0x0000006c136c7220 */ /* 0x000fe20000410000 */
[----:B------:R-:W-:-:S02]  /*5190*/  @P2 SHF.L.U32 R109, R109, 0x10, RZ ;  /* 0x000000106d6d2819 */ /* 0x000fc400000006ff */
[----:B------:R-:W-:Y:S02]  /*51a0*/  @P2 SHF.L.U32 R179, R9, 0x10, RZ ;  /* 0x0000001009b32819 */ /* 0x000fe400000006ff */
[----:B------:R-:W-:Y:S01]  /*51b0*/  FSEL R111, R111, RZ, P3 ;  /* 0x000000ff6f6f7208 */ /* 0x000fe20001800000 */
[----:B------:R-:W2:Y:S01]  /*51c0*/  @P2 LDC R178, c[0x0][0x40c] ;  /* 0x00010300ffb22b82 */ /* 0x000ea20000000800 */
[----:B------:R-:W-:Y:S02]  /*51d0*/  FSEL R108, R108, RZ, P3 ;  /* 0x000000ff6c6c7208 */ /* 0x000fe40001800000 */
[----:B------:R-:W-:Y:S01]  /*51e0*/  @P2 SHF.L.U32 R110, R124, 0x10, RZ ;  /* 0x000000107c6e2819 */ /* 0x000fe200000006ff */
[----:B0-----:R-:W-:-:S04]  /*51f0*/  @P2 FMUL.FTZ R176, R176, R111 ;  /* 0x0000006fb0b02220 */ /* 0x001fc80000410000 */
[----:B------:R-:W-:Y:S01]  /*5200*/  @P2 FFMA.FTZ R69, R176, R109, R69 ;  /* 0x0000006db0452223 */ /* 0x000fe20000010045 */
[----:B------:R-:W-:Y:S01]  /*5210*/  @P2 FMUL.FTZ R179, R179, R176 ;  /* 0x000000b0b3b32220 */ /* 0x000fe20000410000 */
[-C--:B------:R-:W-:Y:S01]  /*5220*/  FFMA.FTZ R176, R218, R211.reuse, R244 ;  /* 0x000000d3dab07223 */ /* 0x080fe200000100f4 */
[----:B-1----:R-:W-:Y:S01]  /*5230*/  @P2 FMUL.FTZ R109, R177, R108 ;  /* 0x0000006cb16d2220 */ /* 0x002fe20000410000 */
[----:B------:R-:W-:Y:S02]  /*5240*/  @P2 SHF.L.U32 R177, R112, 0x10, RZ ;  /* 0x0000001070b12819 */ /* 0x000fe400000006ff */
[----:B------:R-:W-:Y:S01]  /*5250*/  FADD.FTZ R246, R215, -R176 ;  /* 0x800000b0d7f67221 */ /* 0x000fe20000010000 */
[----:B------:R-:W-:Y:S01]  /*5260*/  FFMA.FTZ R176, R239, R211, R244 ;  /* 0x000000d3efb07223 */ /* 0x000fe200000100f4 */
[----:B------:R-:W-:Y:S01]  /*5270*/  @P2 FMUL.FTZ R110, R110, R109 ;  /* 0x0000006d6e6e2220 */ /* 0x000fe20000410000 */
[----:B------:R-:W-:Y:S01]  /*5280*/  @P2 F2FP.BF16.F32.PACK_AB R179, RZ, R179 ;  /* 0x000000b3ffb3223e */ /* 0x000fe200000010ff */
[----:B------:R-:W-:Y:S01]  /*5290*/  @P2 FFMA.FTZ R68, R177, R109, R68 ;  /* 0x0000006db1442223 */ /* 0x000fe20000010044 */
[----:B------:R-:W-:Y:S01]  /*52a0*/  FADD.FTZ R176, R181, -R176 ;  /* 0x800000b0b5b07221 */ /* 0x000fe20000010000 */
[----:B------:R-:W0:Y:S01]  /*52b0*/  @P2 LDC R177, c[0x0][0x40c] ;  /* 0x00010300ffb12b82 */ /* 0x000e220000000800 */
[----:B------:R-:W-:Y:S01]  /*52c0*/  @P2 F2FP.BF16.F32.PACK_AB R110, RZ, R110 ;  /* 0x0000006eff6e223e */ /* 0x000fe200000010ff */
[C---:B------:R-:W-:Y:S01]  /*52d0*/  FMUL.FTZ R109, R19.reuse, R246 ;  /* 0x000000f6136d7220 */ /* 0x040fe20000410000 */
[----:B------:R-:W-:Y:S01]  /*52e0*/  FMUL.FTZ R176, R19, R176 ;  /* 0x000000b013b07220 */ /* 0x000fe20000410000 */
[----:B------:R-:W-:-:S02]  /*52f0*/  @P2 PRMT R246, R113, 0x7632, R246 ;  /* 0x0000763271f62816 */ /* 0x000fc400000000f6 */
[----:B------:R-:W-:Y:S02]  /*5300*/  @P2 PRMT R104, R110, 0x7610, R104 ;  /* 0x000076106e682816 */ /* 0x000fe40000000068 */
[----:B------:R-:W-:Y:S01]  /*5310*/  FSEL R176, R176, RZ, P3 ;  /* 0x000000ffb0b07208 */ /* 0x000fe20001800000 */
[----:B------:R-:W1:Y:S01]  /*5320*/  @P2 LDC R110, c[0x0][0x40c] ;  /* 0x00010300ff6e2b82 */ /* 0x000e620000000800 */
[----:B------:R-:W-:Y:S02]  /*5330*/  FSEL R109, R109, RZ, P3 ;  /* 0x000000ff6d6d7208 */ /* 0x000fe40001800000 */
[----:B------:R-:W-:Y:S02]  /*5340*/  @P2 PRMT R104, R104, 0x5410, R179 ;  /* 0x0000541068682816 */ /* 0x000fe400000000b3 */
[----:B------:R-:W-:Y:S01]  /*5350*/  @P2 SHF.L.U32 R179, R113, 0x10, RZ ;  /* 0x0000001071b32819 */ /* 0x000fe200000006ff */
[----:B--2---:R-:W-:Y:S01]  /*5360*/  @P2 FMUL.FTZ R178, R178, R109 ;  /* 0x0000006db2b22220 */ /* 0x004fe20000410000 */
[----:B------:R-:W-:-:S02]  /*5370*/  @P2 SHF.L.U32 R246, R246, 0x10, RZ ;  /* 0x00000010f6f62819 */ /* 0x000fc400000006ff */
[----:B------:R-:W-:Y:S02]  /*5380*/  F2FP.BF16.F32.PACK_AB R109, R109, R176 ;  /* 0x000000b06d6d723e */ /* 0x000fe400000010ff */
[----:B------:R-:W-:Y:S01]  /*5390*/  F2FP.BF16.F32.PACK_AB R108, R111, R108 ;  /* 0x0000006c6f6c723e */ /* 0x000fe200000010ff */
[----:B------:R-:W-:Y:S01]  /*53a0*/  @P2 FFMA.FTZ R71, R178, R246, R71 ;  /* 0x000000f6b2472223 */ /* 0x000fe20000010047 */
[----:B------:R-:W-:Y:S01]  /*53b0*/  @P2 SHF.L.U32 R246, R125, 0x10, RZ ;  /* 0x000000107df62819 */ /* 0x000fe200000006ff */
[----:B0-----:R-:W-:-:S04]  /*53c0*/  @P2 FMUL.FTZ R177, R177, R176 ;  /* 0x000000b0b1b12220 */ /* 0x001fc80000410000 */
[-C--:B------:R-:W-:Y:S01]  /*53d0*/  @P2 FFMA.FTZ R70, R179, R177.reuse, R70 ;  /* 0x000000b1b3462223 */ /* 0x080fe20000010046 */
[----:B------:R-:W-:Y:S01]  /*53e0*/  @P2 SHF.L.U32 R179, R8, 0x10, RZ ;  /* 0x0000001008b32819 */ /* 0x000fe200000006ff */
[----:B------:R-:W-:-:S04]  /*53f0*/  @P2 FMUL.FTZ R177, R246, R177 ;  /* 0x000000b1f6b12220 */ /* 0x000fc80000410000 */
[----:B------:R-:W-:Y:S01]  /*5400*/  @P2 FMUL.FTZ R178, R179, R178 ;  /* 0x000000b2b3b22220 */ /* 0x000fe20000410000 */
[----:B------:R-:W-:Y:S01]  /*5410*/  FFMA.FTZ R179, R241, R211, R244 ;  /* 0x000000d3f1b37223 */ /* 0x000fe200000100f4 */
[----:B------:R-:W-:-:S03]  /*5420*/  @P2 F2FP.BF16.F32.PACK_AB R177, RZ, R177 ;  /* 0x000000b1ffb1223e */ /* 0x000fc600000010ff */
[----:B------:R-:W-:Y:S01]  /*5430*/  FADD.FTZ R246, R182, -R179 ;  /* 0x800000b3b6f67221 */ /* 0x000fe20000010000 */
[----:B------:R-:W-:Y:S02]  /*5440*/  @P2 F2FP.BF16.F32.PACK_AB R178, RZ, R178 ;  /* 0x000000b2ffb2223e */ /* 0x000fe400000010ff */
[----:B------:R-:W-:Y:S01]  /*5450*/  @P2 PRMT R105, R177, 0x7610, R105 ;  /* 0x00007610b1692816 */ /* 0x000fe20000000069 */
[----:B------:R-:W-:Y:S01]  /*5460*/  FMUL.FTZ R246, R19, R246 ;  /* 0x000000f613f67220 */ /* 0x000fe20000410000 */
[----:B------:R-:W0:Y:S02]  /*5470*/  @P2 LDC R177, c[0x0][0x40c] ;  /* 0x00010300ffb12b82 */ /* 0x000e240000000800 */
[----:B------:R-:W-:Y:S01]  /*5480*/  @P2 PRMT R105, R105, 0x5410, R178 ;  /* 0x0000541069692816 */ /* 0x000fe200000000b2 */
[----:B------:R-:W-:Y:S01]  /*5490*/  FFMA.FTZ R178, R216, R211, R244 ;  /* 0x000000d3d8b27223 */ /* 0x000fe200000100f4 */
[----:B------:R-:W-:-:S03]  /*54a0*/  FSEL R246, R246, RZ, P3 ;  /* 0x000000fff6f67208 */ /* 0x000fc60001800000 */
[----:B------:R-:W-:Y:S02]  /*54b0*/  FADD.FTZ R178, R213, -R178 ;  /* 0x800000b2d5b27221 */ /* 0x000fe40000010000 */
[----:B-1----:R-:W-:Y:S01]  /*54c0*/  @P2 FMUL.FTZ R179, R110, R246 ;  /* 0x000000f66eb32220 */ /* 0x002fe20000410000 */
[----:B------:R-:W-:-:S05]  /*54d0*/  @P2 SHF.L.U32 R110, R114, 0x10, RZ ;  /* 0x00000010726e2819 */ /* 0x000fca00000006ff */
[----:B------:R-:W-:Y:S01]  /*54e0*/  @P2 FFMA.FTZ R72, R110, R179, R72 ;  /* 0x000000b36e482223 */ /* 0x000fe20000010048 */
[----:B------:R-:W-:Y:S01]  /*54f0*/  FMUL.FTZ R110, R19, R178 ;  /* 0x000000b2136e7220 */ /* 0x000fe20000410000 */
[----:B------:R-:W-:-:S04]  /*5500*/  @P2 SHF.L.U32 R178, R126, 0x10, RZ ;  /* 0x000000107eb22819 */ /* 0x000fc800000006ff */
[----:B------:R-:W-:Y:S01]  /*5510*/  FSEL R110, R110, RZ, P3 ;  /* 0x000000ff6e6e7208 */ /* 0x000fe20001800000 */
[----:B------:R-:W-:Y:S01]  /*5520*/  @P2 FMUL.FTZ R179, R178, R179 ;  /* 0x000000b3b2b32220 */ /* 0x000fe20000410000 */
[----:B------:R-:W-:-:S04]  /*5530*/  @P2 PRMT R178, R114, 0x7632, R178 ;  /* 0x0000763272b22816 */ /* 0x000fc800000000b2 */
[----:B------:R-:W-:Y:S01]  /*5540*/  @P2 SHF.L.U32 R248, R178, 0x10, RZ ;  /* 0x00000010b2f82819 */ /* 0x000fe200000006ff */
[----:B0-----:R-:W-:Y:S01]  /*5550*/  @P2 FMUL.FTZ R178, R177, R110 ;  /* 0x0000006eb1b22220 */ /* 0x001fe20000410000 */
[----:B------:R-:W-:Y:S02]  /*5560*/  @P2 SHF.L.U32 R177, R7, 0x10, RZ ;  /* 0x0000001007b12819 */ /* 0x000fe400000006ff */
[----:B------:R-:W-:Y:S01]  /*5570*/  @P2 F2FP.BF16.F32.PACK_AB R179, RZ, R179 ;  /* 0x000000b3ffb3223e */ /* 0x000fe200000010ff */
[----:B------:R-:W-:Y:S01]  /*5580*/  @P2 FFMA.FTZ R73, R178, R248, R73 ;  /* 0x000000f8b2492223 */ /* 0x000fe20000010049 */
[-C--:B------:R-:W-:Y:S01]  /*5590*/  FFMA.FTZ R248, R243, R211.reuse, R244 ;  /* 0x000000d3f3f87223 */ /* 0x080fe200000100f4 */
[----:B------:R-:W-:Y:S01]  /*55a0*/  @P2 FMUL.FTZ R178, R177, R178 ;  /* 0x000000b2b1b22220 */ /* 0x000fe20000410000 */
[----:B------:R-:W-:Y:S01]  /*55b0*/  @P2 PRMT R106, R179, 0x7610, R106 ;  /* 0x00007610b36a2816 */ /* 0x000fe2000000006a */
[----:B------:R-:W0:Y:S01]  /*55c0*/  @P2 LDC R177, c[0x0][0x40c] ;  /* 0x00010300ffb12b82 */ /* 0x000e220000000800 */
[----:B------:R-:W-:Y:S01]  /*55d0*/  FADD.FTZ R248, R183, -R248 ;  /* 0x800000f8b7f87221 */ /* 0x000fe20000010000 */
[----:B------:R-:W-:Y:S01]  /*55e0*/  F2FP.BF16.F32.PACK_AB R110, R110, R246 ;  /* 0x000000f66e6e723e */ /* 0x000fe200000010ff */
[----:B------:R-:W-:Y:S01]  /*55f0*/  FFMA.FTZ R246, R214, R211, R244 ;  /* 0x000000d3d6f67223 */ /* 0x000fe200000100f4 */
[----:B------:R-:W-:Y:S01]  /*5600*/  @P2 F2FP.BF16.F32.PACK_AB R178, RZ, R178 ;  /* 0x000000b2ffb2223e */ /* 0x000fe200000010ff */
[----:B------:R-:W-:Y:S01]  /*5610*/  FMUL.FTZ R248, R19, R248 ;  /* 0x000000f813f87220 */ /* 0x000fe20000410000 */
[----:B------:R-:W-:Y:S01]  /*5620*/  @P2 SHF.L.U32 R179, R115, 0x10, RZ ;  /* 0x0000001073b32819 */ /* 0x000fe200000006ff */
[----:B------:R-:W-:Y:S01]  /*5630*/  FADD.FTZ R246, R207, -R246 ;  /* 0x800000f6cff67221 */ /* 0x000fe20000010000 */
[----:B------:R-:W-:-:S02]  /*5640*/  @P2 PRMT R106, R106, 0x5410, R178 ;  /* 0x000054106a6a2816 */ /* 0x000fc400000000b2 */
[----:B------:R-:W-:Y:S01]  /*5650*/  FSEL R176, R248, RZ, P3 ;  /* 0x000000fff8b07208 */ /* 0x000fe20001800000 */
[----:B------:R-:W-:Y:S01]  /*5660*/  FMUL.FTZ R111, R19, R246 ;  /* 0x000000f6136f7220 */ /* 0x000fe20000410000 */
[----:B------:R-:W-:-:S03]  /*5670*/  @P2 SHF.L.U32 R178, R127, 0x10, RZ ;  /* 0x000000107fb22819 */ /* 0x000fc600000006ff */
[----:B0-----:R-:W-:-:S04]  /*5680*/  @P2 FMUL.FTZ R177, R177, R176 ;  /* 0x000000b0b1b12220 */ /* 0x001fc80000410000 */
[-C--:B------:R-:W-:Y:S01]  /*5690*/  @P2 FFMA.FTZ R74, R179, R177.reuse, R74 ;  /* 0x000000b1b34a2223 */ /* 0x080fe2000001004a */
[----:B------:R-:W-:Y:S01]  /*56a0*/  @P2 FMUL.FTZ R177, R178, R177 ;  /* 0x000000b1b2b12220 */ /* 0x000fe20000410000 */
[----:B------:R-:W-:-:S04]  /*56b0*/  FSEL R179, R111, RZ, P3 ;  /* 0x000000ff6fb37208 */ /* 0x000fc80001800000 */
[----:B------:R-:W-:Y:S02]  /*56c0*/  @P2 F2FP.BF16.F32.PACK_AB R177, RZ, R177 ;  /* 0x000000b1ffb1223e */ /* 0x000fe400000010ff */
[----:B------:R-:W-:Y:S02]  /*56d0*/  F2FP.BF16.F32.PACK_AB R111, R179, R176 ;  /* 0x000000b0b36f723e */ /* 0x000fe400000010ff */
        /* <DEDUP_REMOVED lines=11> */
.L_x_458:
[----:B------:R-:W-:Y:S04]  /*5790*/  BSSY.RECONVERGENT B2, `(.L_x_459) ;  /* 0x000000e000027945 */ /* 0x000fe80003800200 */
[----:B------:R-:W-:Y:S05]  /*57a0*/  @!P2 BRA `(.L_x_460) ;  /* 0x000000000030a947 */ /* 0x000fea0003800000 */
[----:B0-----:R-:W-:Y:S01]  /*57b0*/  FFMA.FTZ R177, R237, R211, R244 ;  /* 0x000000d3edb17223 */ /* 0x001fe200000100f4 */
[----:B------:R-:W-:Y:S02]  /*57c0*/  ISETP.GT.AND P3, PT, R208, RZ, PT ;  /* 0x000000ffd000720c */ /* 0x000fe40003f64270 */
[----:B-----5:R-:W-:Y:S01]  /*57d0*/  SHF.L.U32 R179, R112, 0x10, RZ ;  /* 0x0000001070b37819 */ /* 0x020fe200000006ff */
[----:B------:R-:W-:-:S04]  /*57e0*/  FADD.FTZ R176, R180, -R177 ;  /* 0x800000b1b4b07221 */ /* 0x000fc80000010000 */
[----:B------:R-:W-:-:S05]  /*57f0*/  FMUL.FTZ R176, R19, R176 ;  /* 0x000000b013b07220 */ /* 0x000fca0000410000 */
[----:B------:R-:W-:-:S05]  /*5800*/  FSEL R176, R176, RZ, P3 ;  /* 0x000000ffb0b07208 */ /* 0x000fca0001800000 */
[----:B------:R-:W-:Y:S01]  /*5810*/  FMUL.FTZ R177, R176, UR13 ;  /* 0x0000000db0b17c20 */ /* 0x000fe20008410000 */
[----:B------:R-:W-:-:S03]  /*5820*/  SHF.L.U32 R176, R124, 0x10, RZ ;  /* 0x000000107cb07819 */ /* 0x000fc600000006ff */
[-C--:B------:R-:W-:Y:S02]  /*5830*/  FFMA.FTZ R68, R179, R177.reuse, R68 ;  /* 0x000000b1b3447223 */ /* 0x080fe40000010044 */
[----:B------:R-:W-:-:S05]  /*5840*/  FMUL.FTZ R176, R176, R177 ;  /* 0x000000b1b0b07220 */ /* 0x000fca0000410000 */
[----:B------:R-:W-:-:S04]  /*5850*/  F2FP.BF16.F32.PACK_AB R176, RZ, R176 ;  /* 0x000000b0ffb0723e */ /* 0x000fc800000010ff */
[----:B------:R-:W-:-:S07]  /*5860*/  PRMT R104, R176, 0x7610, R104 ;  /* 0x00007610b0687816 */ /* 0x000fce0000000068 */
.L_x_460:
[----:B------:R-:W-:Y:S05]  /*5870*/  BSYNC.RECONVERGENT B2 ;  /* 0x0000000000027941 */ /* 0x000fea0003800200 */
.L_x_459:
[----:B------:R-:W-:Y:S04]  /*5880*/  BSSY.RECONVERGENT B2, `(.L_x_461) ;  /* 0x000000f000027945 */ /* 0x000fe80003800200 */
[----:B------:R-:W-:Y:S05]  /*5890*/  @!P2 BRA `(.L_x_462) ;  /* 0x000000000034a947 */ /* 0x000fea0003800000 */
[----:B0-----:R-:W-:Y:S01]  /*58a0*/  FFMA.FTZ R176, R220, R211, R244 ;  /* 0x000000d3dcb07223 */ /* 0x001fe200000100f4 */
        /* <DEDUP_REMOVED lines=8> */
[----:B------:R-:W-:Y:S01]  /*5930*/  FMUL.FTZ R178, R179, R176 ;  /* 0x000000b0b3b27220 */ /* 0x000fe20000410000 */
[----:B------:R-:W-:-:S04]  /*5940*/  FFMA.FTZ R69, R176, R177, R69 ;  /* 0x000000b1b0457223 */ /* 0x000fc80000010045 */
[----:B------:R-:W-:-:S04]  /*5950*/  F2FP.BF16.F32.PACK_AB R178, RZ, R178 ;  /* 0x000000b2ffb2723e */ /* 0x000fc800000010ff */
[----:B------:R-:W-:-:S07]  /*5960*/  PRMT R104, R104, 0x5410, R178 ;  /* 0x0000541068687816 */ /* 0x000fce00000000b2 */
.L_x_462:
[----:B------:R-:W-:Y:S05]  /*5970*/  BSYNC.RECONVERGENT B2 ;  /* 0x0000000000027941 */ /* 0x000fea0003800200 */
.L_x_461:
        /* <DEDUP_REMOVED lines=14> */
.L_x_464:
[----:B------:R-:W-:Y:S05]  /*5a60*/  BSYNC.RECONVERGENT B2 ;  /* 0x0000000000027941 */ /* 0x000fea0003800200 */
.L_x_463:
        /* <DEDUP_REMOVED lines=15> */
.L_x_466:
[----:B------:R-:W-:Y:S05]  /*5b60*/  BSYNC.RECONVERGENT B2 ;  /* 0x0000000000027941 */ /* 0x000fea0003800200 */
.L_x_465:
        /* <DEDUP_REMOVED lines=14> */
.L_x_468:
[----:B------:R-:W-:Y:S05]  /*5c50*/  BSYNC.RECONVERGENT B2 ;  /* 0x0000000000027941 */ /* 0x000fea0003800200 */
.L_x_467:
        /* <DEDUP_REMOVED lines=15> */
.L_x_470:
[----:B------:R-:W-:Y:S05]  /*5d50*/  BSYNC.RECONVERGENT B2 ;  /* 0x0000000000027941 */ /* 0x000fea0003800200 */
.L_x_469:
        /* <DEDUP_REMOVED lines=14> */
.L_x_472:
[----:B------:R-:W-:Y:S05]  /*5e40*/  BSYNC.RECONVERGENT B2 ;  /* 0x0000000000027941 */ /* 0x000fea0003800200 */
.L_x_471:
        /* <DEDUP_REMOVED lines=14> */
.L_x_457:
[----:B------:R-:W-:Y:S05]  /*5f30*/  BSYNC.RECONVERGENT B1 ;  /* 0x0000000000017941 */ /* 0x000fea0003800200 */
.L_x_454:
[----:B0-----:R-:W0:Y:S01]  /*5f40*/  @P1 LDC.64 R178, c[0x0][0x478] ;  /* 0x00011e00ffb21b82 */ /* 0x001e220000000a00 */
[----:B------:R-:W-:Y:S01]  /*5f50*/  @P1 IADD3 R246, PT, PT, R209, 0x20, RZ ;  /* 0x00000020d1f61810 */ /* 0x000fe20007ffe0ff */
[----:B------:R-:W-:Y:S06]  /*5f60*/  BSSY.RECONVERGENT B1, `(.L_x_473) ;  /* 0x000000c000017945 */ /* 0x000fec0003800200 */
[----:B------:R-:W1:Y:S01]  /*5f70*/  @P2 LDC.64 R176, c[0x0][0x468] ;  /* 0x00011a00ffb02b82 */ /* 0x000e620000000a00 */
[----:B0-----:R-:W-:Y:S01]  /*5f80*/  @P1 IMAD.WIDE.U32 R178, R246, 0x10, R178 ;  /* 0x00000010f6b21825 */ /* 0x001fe200078e00b2 */
[----:B------:R-:W-:-:S04]  /*5f90*/  @P2 IADD3 R246, PT, PT, R210, 0x20, RZ ;  /* 0x00000020d2f62810 */ /* 0x000fc80007ffe0ff */
[----:B------:R0:W-:Y:S01]  /*5fa0*/  @P1 STG.E.128 desc[UR6][R178.64], R108 ;  /* 0x0000006cb2001986 */ /* 0x0001e2000c101d06 */
[----:B-1----:R-:W-:-:S05]  /*5fb0*/  @P2 IMAD.WIDE.U32 R176, R246, 0x10, R176 ;  /* 0x00000010f6b02825 */ /* 0x002fca00078e00b0 */
[----:B------:R0:W-:Y:S01]  /*5fc0*/  @P2 STG.E.128 desc[UR6][R176.64], R104 ;  /* 0x00000068b0002986 */ /* 0x0001e2000c101d06 */
[----:B------:R-:W-:Y:S05]  /*5fd0*/  @!P2 BRA `(.L_x_474) ;  /* 0x000000000010a947 */ /* 0x000fea0003800000 */
[----:B-----5:R-:W1:Y:S01]  /*5fe0*/  LDC.64 R112, c[0x0][0x390] ;  /* 0x0000e400ff707b82 */ /* 0x020e620000000a00 */
[----:B------:R-:W-:-:S05]  /*5ff0*/  IADD3 R115, PT, PT, R210, 0x40, RZ ;  /* 0x00000040d2737810 */ /* 0x000fca0007ffe0ff */
[----:B-1----:R-:W-:-:S06]  /*6000*/  IMAD.WIDE.U32 R112, R115, 0x10, R112 ;  /* 0x0000001073707825 */ /* 0x002fcc00078e0070 */
[----:B------:R-:W5:Y:S02]  /*6010*/  LDG.E.128 R112, desc[UR6][R112.64] ;  /* 0x0000000670707981 */ /* 0x000f64000c1e1d00 */
.L_x_474:
[----:B------:R-:W-:Y:S05]  /*6020*/  BSYNC.RECONVERGENT B1 ;  /* 0x0000000000017941 */ /* 0x000fea0003800200 */
.L_x_473:
        /* <DEDUP_REMOVED lines=113> */
.L_x_477:
        /* <DEDUP_REMOVED lines=106> */
.L_x_476:
        /* <DEDUP_REMOVED lines=107> */
.L_x_479:
        /* <DEDUP_REMOVED lines=14> */
.L_x_481:
[----:B------:R-:W-:Y:S05]  /*7570*/  BSYNC.RECONVERGENT B2 ;  /* 0x0000000000027941 */ /* 0x000fea0003800200 */
.L_x_480:
        /* <DEDUP_REMOVED lines=15> */
.L_x_483:
[----:B------:R-:W-:Y:S05]  /*7670*/  BSYNC.RECONVERGENT B2 ;  /* 0x0000000000027941 */ /* 0x000fea0003800200 */
.L_x_482:
        /* <DEDUP_REMOVED lines=14> */
.L_x_485:
[----:B------:R-:W-:Y:S05]  /*7760*/  BSYNC.RECONVERGENT B2 ;  /* 0x0000000000027941 */ /* 0x000fea0003800200 */
.L_x_484:
        /* <DEDUP_REMOVED lines=15> */
.L_x_487:
[----:B------:R-:W-:Y:S05]  /*7860*/  BSYNC.RECONVERGENT B2 ;  /* 0x0000000000027941 */ /* 0x000fea0003800200 */
.L_x_486:
        /* <DEDUP_REMOVED lines=14> */
.L_x_489:
[----:B------:R-:W-:Y:S05]  /*7950*/  BSYNC.RECONVERGENT B2 ;  /* 0x0000000000027941 */ /* 0x000fea0003800200 */
.L_x_488:
        /* <DEDUP_REMOVED lines=15> */
.L_x_491:
[----:B------:R-:W-:Y:S05]  /*7a50*/  BSYNC.RECONVERGENT B2 ;  /* 0x0000000000027941 */ /* 0x000fea0003800200 */
.L_x_490:
        /* <DEDUP_REMOVED lines=14> */
.L_x_493:
[----:B------:R-:W-:Y:S05]  /*7b40*/  BSYNC.RECONVERGENT B2 ;  /* 0x0000000000027941 */ /* 0x000fea0003800200 */
.L_x_492:
        /* <DEDUP_REMOVED lines=14> */
.L_x_478:
[----:B------:R-:W-:Y:S05]  /*7c30*/  BSYNC.RECONVERGENT B1 ;  /* 0x0000000000017941 */ /* 0x000fea0003800200 */
.L_x_475:
[----:B0-----:R-:W0:Y:S01]  /*7c40*/  @P1 LDC.64 R176, c[0x0][0x478] ;  /* 0x00011e00ffb01b82 */ /* 0x001e220000000a00 */
[----:B------:R-:W-:Y:S01]  /*7c50*/  @P1 IADD3 R246, PT, PT, R209, 0x40, RZ ;  /* 0x00000040d1f61810 */ /* 0x000fe20007ffe0ff */
[----:B------:R-:W-:Y:S06]  /*7c60*/  BSSY.RECONVERGENT B1, `(.L_x_494) ;  /* 0x000000c000017945 */ /* 0x000fec0003800200 */
[----:B------:R-:W1:Y:S01]  /*7c70*/  @P2 LDC.64 R178, c[0x0][0x468] ;  /* 0x00011a00ffb22b82 */ /* 0x000e620000000a00 */
[----:B0-----:R-:W-:Y:S01]  /*7c80*/  @P1 IMAD.WIDE.U32 R176, R246, 0x10, R176 ;  /* 0x00000010f6b01825 */ /* 0x001fe200078e00b0 */
[----:B------:R-:W-:-:S04]  /*7c90*/  @P2 IADD3 R246, PT, PT, R210, 0x40, RZ ;  /* 0x00000040d2f62810 */ /* 0x000fc80007ffe0ff */
[----:B------:R0:W-:Y:S01]  /*7ca0*/  @P1 STG.E.128 desc[UR6][R176.64], R108 ;  /* 0x0000006cb0001986 */ /* 0x0001e2000c101d06 */
[----:B-1----:R-:W-:Y:S01]  /*7cb0*/  @P2 IMAD.WIDE.U32 R178, R246, 0x10, R178 ;  /* 0x00000010f6b22825 */ /* 0x002fe200078e00b2 */
[----:B------:R-:W-:-:S04]  /*7cc0*/  IADD3 R246, PT, PT, R210, 0x60, RZ ;  /* 0x00000060d2f67810 */ /* 0x000fc80007ffe0ff */
[----:B------:R0:W-:Y:S01]  /*7cd0*/  @P2 STG.E.128 desc[UR6][R178.64], R104 ;  /* 0x00000068b2002986 */ /* 0x0001e2000c101d06 */
[----:B------:R-:W-:Y:S05]  /*7ce0*/  @!P2 BRA `(.L_x_495) ;  /* 0x00000000000ca947 */ /* 0x000fea0003800000 */
[----:B-----5:R-:W1:Y:S02]  /*7cf0*/  LDC.64 R112, c[0x0][0x390] ;  /* 0x0000e400ff707b82 */ /* 0x020e640000000a00 */
[----:B-1----:R-:W-:-:S06]  /*7d00*/  IMAD.WIDE.U32 R112, R246, 0x10, R112 ;  /* 0x00000010f6707825 */ /* 0x002fcc00078e0070 */
[----:B------:R-:W5:Y:S02]  /*7d10*/  LDG.E.128 R112, desc[UR6][R112.64] ;  /* 0x0000000670707981 */ /* 0x000f64000c1e1d00 */
.L_x_495:
[----:B------:R-:W-:Y:S05]  /*7d20*/  BSYNC.RECONVERGENT B1 ;  /* 0x0000000000017941 */ /* 0x000fea0003800200 */
.L_x_494:
[----:B------:R-:W-:Y:S04]  /*7d30*/  BSSY.RECONVERGENT B1, `(.L_x_496) ;  /* 0x00001c0000017945 */ /* 0x000fe80003800200 */
[----:B------:R-:W-:Y:S05]  /*7d40*/  @!P0 BRA `(.L_x_497) ;  /* 0x0000000c00648947 */ /* 0x000fea0003800000 */
[----:B------:R-:W-:Y:S05]  /*7d50*/  @!P1 BRA `(.L_x_498) ;  /* 0x0000000400b89947 */ /* 0x000fea0003800000 */
[----:B------:R-:W-:Y:S01]  /*7d60*/  ISETP.GT.AND P0, PT, R208, RZ, PT ;  /* 0x000000ffd000720c */ /* 0x000fe20003f04270 */
[----:B0-----:R-:W0:Y:S01]  /*7d70*/  @P2 LDC R179, c[0x0][0x40c] ;  /* 0x00010300ffb32b82 */ /* 0x001e220000000800 */
[C---:B------:R-:W-:Y:S02]  /*7d80*/  PRMT R108, R156.reuse, 0x7632, R108 ;  /* 0x000076329c6c7816 */ /* 0x040fe4000000006c */
[----:B------:R-:W-:Y:S02]  /*7d90*/  SHF.L.U32 R176, R156, 0x10, RZ ;  /* 0x000000109cb07819 */ /* 0x000fe400000006ff */
[----:B------:R-:W-:Y:S02]  /*7da0*/  SHF.L.U32 R108, R108, 0x10, RZ ;  /* 0x000000106c6c7819 */ /* 0x000fe400000006ff */
[----:B------:R-:W-:Y:S01]  /*7db0*/  SHF.L.U32 R208, R157, 0x10, RZ ;  /* 0x000000109dd07819 */ /* 0x000fe200000006ff */
[----:B------:R-:W1:Y:S01]  /*7dc0*/  @P2 LDC R177, c[0x0][0x40c] ;  /* 0x00010300ffb12b82 */ /* 0x000e620000000800 */
[----:B------:R-:W-:-:S03]  /*7dd0*/  @P2 SHF.L.U32 R250, R117, 0x10, RZ ;  /* 0x0000001075fa2819 */ /* 0x000fc600000006ff */
[-CC-:B------:R-:W-:Y:S01]  /*7de0*/  @P0 FFMA.FTZ R109, R236, R211.reuse, R244.reuse ;  /* 0x000000d3ec6d0223 */ /* 0x180fe200000100f4 */
[-CC-:B------:R-:W-:Y:S01]  /*7df0*/  @P0 FFMA.FTZ R110, R200, R211.reuse, R244.reuse ;  /* 0x000000d3c86e0223 */ /* 0x180fe200000100f4 */
[-CC-:B------:R-:W-:Y:S01]  /*7e00*/  @P0 FFMA.FTZ R210, R198, R211.reuse, R244.reuse ;  /* 0x000000d3c6d20223 */ /* 0x180fe200000100f4 */
[----:B------:R-:W-:Y:S01]  /*7e10*/  @P0 FFMA.FTZ R248, R196, R211, R244 ;  /* 0x000000d3c4f80223 */ /* 0x000fe200000100f4 */
[----:B------:R-:W-:Y:S01]  /*7e20*/  @P0 FADD.FTZ R109, R188, -R109 ;  /* 0x8000006dbc6d0221 */ /* 0x000fe20000010000 */
[----:B------:R-:W-:Y:S01]  /*7e30*/  @P0 FADD.FTZ R111, R197, -R110 ;  /* 0x8000006ec56f0221 */ /* 0x000fe20000010000 */
[----:B------:R-:W-:Y:S02]  /*7e40*/  @P2 SHF.L.U32 R110, R116, 0x10, RZ ;  /* 0x00000010746e2819 */ /* 0x000fe400000006ff */
[C---:B------:R-:W-:Y:S01]  /*7e50*/  @P0 FFMA.FTZ R176, R19.reuse, R109, R176 ;  /* 0x0000006d13b00223 */ /* 0x040fe200000100b0 */
[C---:B-----5:R-:W-:Y:S01]  /*7e60*/  @P2 PRMT R109, R112.reuse, 0x7632, R109 ;  /* 0x00007632706d2816 */ /* 0x060fe2000000006d */
[----:B------:R-:W-:Y:S01]  /*7e70*/  @P0 FFMA.FTZ R108, R19, R111, R108 ;  /* 0x0000006f136c0223 */ /* 0x000fe2000001006c */
[----:B------:R-:W-:-:S02]  /*7e80*/  @P2 SHF.L.U32 R111, R112, 0x10, RZ ;  /* 0x00000010706f2819 */ /* 0x000fc400000006ff */
[----:B------:R-:W-:Y:S01]  /*7e90*/  @P2 SHF.L.U32 R109, R109, 0x10, RZ ;  /* 0x000000106d6d2819 */ /* 0x000fe200000006ff */
[----:B0-----:R-:W-:Y:S01]  /*7ea0*/  @P2 FMUL.FTZ R178, R108, R179 ;  /* 0x000000b36cb22220 */ /* 0x001fe20000410000 */
[----:B------:R-:W-:Y:S01]  /*7eb0*/  @P0 FFMA.FTZ R179, R240, R211, R244 ;  /* 0x000000d3f0b30223 */ /* 0x000fe200000100f4 */
[----:B------:R-:W-:Y:S02]  /*7ec0*/  F2FP.BF16.F32.PACK_AB R108, R108, R176 ;  /* 0x000000b06c6c723e */ /* 0x000fe400000010ff */
[----:B------:R-:W-:Y:S01]  /*7ed0*/  @P2 FFMA.FTZ R85, R178, R109, R85 ;  /* 0x0000006db2552223 */ /* 0x000fe20000010055 */
[----:B------:R-:W-:Y:S01]  /*7ee0*/  @P0 FADD.FTZ R179, R190, -R179 ;  /* 0x800000b3beb30221 */ /* 0x000fe20000010000 */
[----:B-1----:R-:W-:Y:S01]  /*7ef0*/  @P2 FMUL.FTZ R109, R176, R177 ;  /* 0x000000b1b06d2220 */ /* 0x002fe20000410000 */
[----:B------:R-:W-:Y:S01]  /*7f00*/  @P0 FADD.FTZ R177, R195, -R210 ;  /* 0x800000d2c3b10221 */ /* 0x000fe20000010000 */
[C---:B------:R-:W-:Y:S02]  /*7f10*/  SHF.L.U32 R210, R158.reuse, 0x10, RZ ;  /* 0x000000109ed27819 */ /* 0x040fe400000006ff */
[----:B------:R-:W-:Y:S01]  /*7f20*/  @P2 FFMA.FTZ R84, R111, R109, R84 ;  /* 0x0000006d6f542223 */ /* 0x000fe20000010054 */
[----:B------:R-:W-:Y:S01]  /*7f30*/  @P2 SHF.L.U32 R111, R17, 0x10, RZ ;  /* 0x00000010116f2819 */ /* 0x000fe200000006ff */
[----:B------:R-:W-:Y:S01]  /*7f40*/  @P2 FMUL.FTZ R110, R109, R110 ;  /* 0x0000006e6d6e2220 */ /* 0x000fe20000410000 */
[----:B------:R-:W-:Y:S01]  /*7f50*/  @P0 FFMA.FTZ R109, R189, R211, R244 ;  /* 0x000000d3bd6d0223 */ /* 0x000fe200000100f4 */
[----:B------:R-:W-:Y:S01]  /*7f60*/  @P0 FFMA.FTZ R210, R19, R179, R210 ;  /* 0x000000b313d20223 */ /* 0x000fe200000100d2 */
[----:B------:R-:W-:Y:S01]  /*7f70*/  PRMT R179, R158, 0x7632, R179 ;  /* 0x000076329eb37816 */ /* 0x000fe200000000b3 */
[----:B------:R-:W-:Y:S01]  /*7f80*/  @P2 FMUL.FTZ R111, R178, R111 ;  /* 0x0000006fb26f2220 */ /* 0x000fe20000410000 */
[----:B------:R-:W-:Y:S01]  /*7f90*/  PRMT R178, R157, 0x7632, R178 ;  /* 0x000076329db27816 */ /* 0x000fe200000000b2 */
[----:B------:R-:W-:Y:S01]  /*7fa0*/  @P0 FADD.FTZ R109, R234, -R109 ;  /* 0x8000006dea6d0221 */ /* 0x000fe20000010000 */
[----:B------:R-:W-:-:S02]  /*7fb0*/  @P2 F2FP.BF16.F32.PACK_AB R110, RZ, R110 ;  /* 0x0000006eff6e223e */ /* 0x000fc400000010ff */
[----:B------:R-:W-:Y:S01]  /*7fc0*/  SHF.L.U32 R178, R178, 0x10, RZ ;  /* 0x00000010b2b27819 */ /* 0x000fe200000006ff */
[----:B------:R-:W-:Y:S01]  /*7fd0*/  @P0 FFMA.FTZ R208, R19, R109, R208 ;  /* 0x0000006d13d00223 */ /* 0x000fe200000100d0 */
[----:B------:R-:W-:Y:S01]  /*7fe0*/  @P2 PRMT R104, R110, 0x7610, R104 ;  /* 0x000076106e682816 */ /* 0x000fe20000000068 */
[----:B------:R-:W0:Y:S01]  /*7ff0*/  @P2 LDC R109, c[0x0][0x40c] ;  /* 0x00010300ff6d2b82 */ /* 0x000e220000000800 */
[----:B------:R-:W-:Y:S01]  /*8000*/  @P2 PRMT R110, R113, 0x7632, R110 ;  /* 0x00007632716e2816 */ /* 0x000fe2000000006e */
[----:B------:R-:W-:Y:S01]  /*8010*/  @P0 FFMA.FTZ R178, R19, R177, R178 ;  /* 0x000000b113b20223 */ /* 0x000fe200000100b2 */
[----:B------:R-:W-:-:S04]  /*8020*/  @P2 F2FP.BF16.F32.PACK_AB R177, RZ, R111 ;  /* 0x0000006fffb1223e */ /* 0x000fc800000010ff */
[----:B------:R-:W-:Y:S01]  /*8030*/  @P2 PRMT R104, R104, 0x5410, R177 ;  /* 0x0000541068682816 */ /* 0x000fe200000000b1 */
[----:B------:R-:W1:Y:S01]  /*8040*/  @P2 LDC R111, c[0x0][0x40c] ;  /* 0x00010300ff6f2b82 */ /* 0x000e620000000800 */
[----:B------:R-:W-:Y:S02]  /*8050*/  @P2 SHF.L.U32 R177, R110, 0x10, RZ ;  /* 0x000000106eb12819 */ /* 0x000fe400000006ff */
[----:B------:R-:W-:Y:S01]  /*8060*/  SHF.L.U32 R110, R179, 0x10, RZ ;  /* 0x00000010b36e7819 */ /* 0x000fe200000006ff */
[----:B------:R-:W-:-:S04]  /*8070*/  @P0 FADD.FTZ R179, R193, -R248 ;  /* 0x800000f8c1b30221 */ /* 0x000fc80000010000 */
[----:B------:R-:W-:Y:S01]  /*8080*/  @P0 FFMA.FTZ R110, R19, R179, R110 ;  /* 0x000000b3136e0223 */ /* 0x000fe2000001006e */
[----:B0-----:R-:W-:Y:S01]  /*8090*/  @P2 FMUL.FTZ R109, R208, R109 ;  /* 0x0000006dd06d2220 */ /* 0x001fe20000410000 */
[----:B-1----:R-:W-:Y:S01]  /*80a0*/  @P2 FMUL.FTZ R248, R178, R111 ;  /* 0x0000006fb2f82220 */ /* 0x002fe20000410000 */
[----:B------:R-:W-:-:S03]  /*80b0*/  @P2 SHF.L.U32 R111, R113, 0x10, RZ ;  /* 0x00000010716f2819 */ /* 0x000fc600000006ff */
[----:B------:R-:W-:Y:S01]  /*80c0*/  @P2 FFMA.FTZ R87, R248, R177, R87 ;  /* 0x000000b1f8572223 */ /* 0x000fe20000010057 */
[----:B------:R-:W-:Y:S01]  /*80d0*/  @P2 SHF.L.U32 R177, R16, 0x10, RZ ;  /* 0x0000001010b12819 */ /* 0x000fe200000006ff */
[----:B------:R-:W-:Y:S01]  /*80e0*/  @P2 FFMA.FTZ R86, R111, R109, R86 ;  /* 0x0000006d6f562223 */ /* 0x000fe20000010056 */
[----:B------:R-:W-:Y:S02]  /*80f0*/  @P2 FMUL.FTZ R111, R109, R250 ;  /* 0x000000fa6d6f2220 */ /* 0x000fe40000410000 */
[----:B------:R-:W0:Y:S01]  /*8100*/  @P2 LDC R109, c[0x0][0x40c] ;  /* 0x00010300ff6d2b82 */ /* 0x000e220000000800 */
[----:B------:R-:W-:Y:S01]  /*8110*/  @P2 FMUL.FTZ R179, R248, R177 ;  /* 0x000000b1f8b32220 */ /* 0x000fe20000410000 */
[----:B------:R-:W-:Y:S02]  /*8120*/  @P2 PRMT R248, R114, 0x7632, R248 ;  /* 0x0000763272f82816 */ /* 0x000fe400000000f8 */
[----:B------:R-:W-:Y:S02]  /*8130*/  @P2 F2FP.BF16.F32.PACK_AB R111, RZ, R111 ;  /* 0x0000006fff6f223e */ /* 0x000fe400000010ff */
[----:B------:R-:W-:-:S02]  /*8140*/  @P2 SHF.L.U32 R250, R248, 0x10, RZ ;  /* 0x00000010f8fa2819 */ /* 0x000fc400000006ff */
[----:B------:R-:W1:Y:S01]  /*8150*/  @P2 LDC R177, c[0x0][0x40c] ;  /* 0x00010300ffb12b82 */ /* 0x000e620000000800 */
[----:B------:R-:W-:Y:S02]  /*8160*/  @P2 PRMT R105, R111, 0x7610, R105 ;  /* 0x000076106f692816 */ /* 0x000fe40000000069 */
[----:B------:R-:W-:Y:S02]  /*8170*/  @P2 SHF.L.U32 R111, R15, 0x10, RZ ;  /* 0x000000100f6f2819 */ /* 0x000fe400000006ff */
[----:B------:R-:W-:-:S04]  /*8180*/  @P2 F2FP.BF16.F32.PACK_AB R179, RZ, R179 ;  /* 0x000000b3ffb3223e */ /* 0x000fc800000010ff */
[----:B------:R-:W-:Y:S01]  /*8190*/  @P2 PRMT R105, R105, 0x5410, R179 ;  /* 0x0000541069692816 */ /* 0x000fe200000000b3 */
[----:B0-----:R-:W-:Y:S01]  /*81a0*/  @P2 FMUL.FTZ R248, R110, R109 ;  /* 0x0000006d6ef82220 */ /* 0x001fe20000410000 */
[----:B------:R-:W-:Y:S02]  /*81b0*/  @P2 SHF.L.U32 R109, R114, 0x10, RZ ;  /* 0x00000010726d2819 */ /* 0x000fe400000006ff */
[----:B------:R-:W-:Y:S01]  /*81c0*/  F2FP.BF16.F32.PACK_AB R110, R110, R210 ;  /* 0x000000d26e6e723e */ /* 0x000fe200000010ff */
[----:B------:R-:W-:Y:S01]  /*81d0*/  @P2 FFMA.FTZ R89, R248, R250, R89 ;  /* 0x000000faf8592223 */ /* 0x000fe20000010059 */
[----:B------:R-:W-:Y:S01]  /*81e0*/  @P2 SHF.L.U32 R250, R118, 0x10, RZ ;  /* 0x0000001076fa2819 */ /* 0x000fe200000006ff */
[----:B------:R-:W-:Y:S01]  /*81f0*/  @P2 FMUL.FTZ R111, R248, R111 ;  /* 0x0000006ff86f2220 */ /* 0x000fe20000410000 */
[----:B------:R-:W-:Y:S01]  /*8200*/  SHF.L.U32 R248, R159, 0x10, RZ ;  /* 0x000000109ff87819 */ /* 0x000fe200000006ff */
[----:B-1----:R-:W-:-:S03]  /*8210*/  @P2 FMUL.FTZ R177, R210, R177 ;  /* 0x000000b1d2b12220 */ /* 0x002fc60000410000 */
[----:B------:R-:W-:Y:S01]  /*8220*/  @P2 F2FP.BF16.F32.PACK_AB R111, RZ, R111 ;  /* 0x0000006fff6f223e */ /* 0x000fe200000010ff */
[----:B------:R-:W-:Y:S01]  /*8230*/  @P2 FFMA.FTZ R88, R109, R177, R88 ;  /* 0x000000b16d582223 */ /* 0x000fe20000010058 */
[----:B------:R-:W-:Y:S01]  /*8240*/  @P2 FMUL.FTZ R109, R177, R250 ;  /* 0x000000fab16d2220 */ /* 0x000fe20000410000 */
[-CC-:B------:R-:W-:Y:S01]  /*8250*/  @P0 FFMA.FTZ R177, R242, R211.reuse, R244.reuse ;  /* 0x000000d3f2b10223 */ /* 0x180fe200000100f4 */
[--C-:B------:R-:W-:Y:S01]  /*8260*/  @P0 FFMA.FTZ R211, R194, R211, R244.reuse ;  /* 0x000000d3c2d30223 */ /* 0x100fe200000100f4 */
[----:B------:R-:W-:Y:S02]  /*8270*/  PRMT R244, R159, 0x7632, R244 ;  /* 0x000076329ff47816 */ /* 0x000fe400000000f4 */
[----:B------:R-:W-:Y:S01]  /*8280*/  @P0 FADD.FTZ R177, R238, -R177 ;  /* 0x800000b1eeb10221 */ /* 0x000fe20000010000 */
[----:B------:R-:W-:Y:S01]  /*8290*/  @P0 FADD.FTZ R211, R192, -R211 ;  /* 0x800000d3c0d30221 */ /* 0x000fe20000010000 */
[----:B------:R-:W-:Y:S02]  /*82a0*/  SHF.L.U32 R244, R244, 0x10, RZ ;  /* 0x00000010f4f47819 */ /* 0x000fe400000006ff */
[----:B------:R-:W-:Y:S01]  /*82b0*/  @P0 FFMA.FTZ R248, R19, R177, R248 ;  /* 0x000000b113f80223 */ /* 0x000fe200000100f8 */
[----:B------:R-:W-:Y:S01]  /*82c0*/  @P2 SHF.L.U32 R250, R119, 0x10, RZ ;  /* 0x0000001077fa2819 */ /* 0x000fe200000006ff */
[----:B------:R-:W0:Y:S01]  /*82d0*/  @P2 LDC R177, c[0x0][0x40c] ;  /* 0x00010300ffb12b82 */ /* 0x000e220000000800 */
[----:B------:R-:W-:Y:S01]  /*82e0*/  @P0 FFMA.FTZ R244, R19, R211, R244 ;  /* 0x000000d313f40223 */ /* 0x000fe200000100f4 */
[----:B------:R-:W-:-:S02]  /*82f0*/  @P2 F2FP.BF16.F32.PACK_AB R19, RZ, R109 ;  /* 0x0000006dff13223e */ /* 0x000fc400000010ff */
[----:B------:R-:W-:Y:S02]  /*8300*/  @P2 SHF.L.U32 R109, R115, 0x10, RZ ;  /* 0x00000010736d2819 */ /* 0x000fe400000006ff */
[----:B------:R-:W-:-:S04]  /*8310*/  @P2 PRMT R106, R19, 0x7610, R106 ;  /* 0x00007610136a2816 */ /* 0x000fc8000000006a */
[----:B------:R-:W-:Y:S02]  /*8320*/  @P2 PRMT R106, R106, 0x5410, R111 ;  /* 0x000054106a6a2816 */ /* 0x000fe4000000006f */
[----:B------:R-:W-:Y:S01]  /*8330*/  F2FP.BF16.F32.PACK_AB R111, R244, R248 ;  /* 0x000000f8f46f723e */ /* 0x000fe200000010ff */
[----:B0-----:R-:W-:-:S04]  /*8340*/  @P2 FMUL.FTZ R177, R248, R177 ;  /* 0x000000b1f8b12220 */ /* 0x001fc80000410000 */
[----:B------:R-:W-:Y:S01]  /*8350*/  @P2 FMUL.FTZ R250, R177, R250 ;  /* 0x000000fab1fa2220 */ /* 0x000fe20000410000 */
[----:B------:R-:W-:Y:S01]  /*8360*/  @P2 FFMA.FTZ R90, R109, R177, R90 ;  /* 0x000000b16d5a2223 */ /* 0x000fe2000001005a */
[----:B------:R-:W-:-:S03]  /*8370*/  F2FP.BF16.F32.PACK_AB R109, R178, R208 ;  /* 0x000000d0b26d723e */ /* 0x000fc600000010ff */
        /* <DEDUP_REMOVED lines=12> */
.L_x_498:
[----:B------:R-:W-:Y:S01]  /*8440*/  ISETP.GT.AND P0, PT, R208, RZ, PT ;  /* 0x000000ffd000720c */ /* 0x000fe20003f04270 */
[----:B0-----:R-:W0:Y:S01]  /*8450*/  @P2 LDC R179, c[0x0][0x40c] ;  /* 0x00010300ffb32b82 */ /* 0x001e220000000800 */
[----:B------:R-:W-:-:S04]  /*8460*/  PRMT R176, R156, 0x7632, R176 ;  /* 0x000076329cb07816 */ /* 0x000fc800000000b0 */
[----:B------:R-:W-:-:S03]  /*8470*/  SHF.L.U32 R176, R176, 0x10, RZ ;  /* 0x00000010b0b07819 */ /* 0x000fc600000006ff */
[----:B------:R-:W1:Y:S04]  /*8480*/  @P2 LDC R208, c[0x0][0x40c] ;  /* 0x00010300ffd02b82 */ /* 0x000e680000000800 */
[-CC-:B------:R-:W-:Y:S01]  /*8490*/  @P0 FFMA.FTZ R178, R200, R211.reuse, R244.reuse ;  /* 0x000000d3c8b20223 */ /* 0x180fe200000100f4 */
[-CC-:B------:R-:W-:Y:S01]  /*84a0*/  @P0 FFMA.FTZ R177, R236, R211.reuse, R244.reuse ;  /* 0x000000d3ecb10223 */ /* 0x180fe200000100f4 */
[-CC-:B------:R-:W-:Y:S01]  /*84b0*/  @P0 FFMA.FTZ R210, R198, R211.reuse, R244.reuse ;  /* 0x000000d3c6d20223 */ /* 0x180fe200000100f4 */
[----:B------:R-:W-:Y:S01]  /*84c0*/  @P0 FFMA.FTZ R248, R196, R211, R244 ;  /* 0x000000d3c4f80223 */ /* 0x000fe200000100f4 */
[----:B------:R-:W-:Y:S01]  /*84d0*/  @P0 FADD.FTZ R178, R197, -R178 ;  /* 0x800000b2c5b20221 */ /* 0x000fe20000010000 */
[----:B------:R-:W-:Y:S01]  /*84e0*/  @P0 FADD.FTZ R177, R188, -R177 ;  /* 0x800000b1bcb10221 */ /* 0x000fe20000010000 */
[----:B------:R-:W-:Y:S01]  /*84f0*/  @P0 FADD.FTZ R210, R195, -R210 ;  /* 0x800000d2c3d20221 */ /* 0x000fe20000010000 */
[----:B------:R-:W-:Y:S01]  /*8500*/  @P0 FADD.FTZ R248, R193, -R248 ;  /* 0x800000f8c1f80221 */ /* 0x000fe20000010000 */
[----:B------:R-:W-:Y:S01]  /*8510*/  @P0 FFMA.FTZ R176, R19, R178, R176 ;  /* 0x000000b213b00223 */ /* 0x000fe200000100b0 */
[----:B------:R-:W-:-:S05]  /*8520*/  SHF.L.U32 R178, R156, 0x10, RZ ;  /* 0x000000109cb27819 */ /* 0x000fca00000006ff */
[----:B------:R-:W-:Y:S01]  /*8530*/  @P0 FFMA.FTZ R178, R19, R177, R178 ;  /* 0x000000b113b20223 */ /* 0x000fe200000100b2 */
[----:B-----5:R-:W-:-:S04]  /*8540*/  @P2 PRMT R177, R112, 0x7632, R177 ;  /* 0x0000763270b12816 */ /* 0x020fc800000000b1 */
[----:B------:R-:W-:Y:S01]  /*8550*/  @P2 SHF.L.U32 R177, R177, 0x10, RZ ;  /* 0x00000010b1b12819 */ /* 0x000fe200000006ff */
[----:B-1----:R-:W-:Y:S02]  /*8560*/  @P2 FMUL.FTZ R176, R176, R208 ;  /* 0x000000d0b0b02220 */ /* 0x002fe40000410000 */
[----:B------:R-:W1:Y:S02]  /*8570*/  @P2 LDC R208, c[0x0][0x40c] ;  /* 0x00010300ffd02b82 */ /* 0x000e640000000800 */
[----:B------:R-:W-:Y:S01]  /*8580*/  @P2 FFMA.FTZ R85, R176, R177, R85 ;  /* 0x000000b1b0552223 */ /* 0x000fe20000010055 */
[----:B0-----:R-:W-:Y:S01]  /*8590*/  @P2 FMUL.FTZ R177, R178, R179 ;  /* 0x000000b3b2b12220 */ /* 0x001fe20000410000 */
[----:B------:R-:W-:Y:S02]  /*85a0*/  @P2 SHF.L.U32 R179, R112, 0x10, RZ ;  /* 0x0000001070b32819 */ /* 0x000fe400000006ff */
[----:B------:R-:W-:-:S03]  /*85b0*/  @P2 SHF.L.U32 R178, R116, 0x10, RZ ;  /* 0x0000001074b22819 */ /* 0x000fc600000006ff */
[-C--:B------:R-:W-:Y:S01]  /*85c0*/  @P2 FFMA.FTZ R84, R179, R177.reuse, R84 ;  /* 0x000000b1b3542223 */ /* 0x080fe20000010054 */
[----:B------:R-:W-:Y:S01]  /*85d0*/  @P2 SHF.L.U32 R179, R17, 0x10, RZ ;  /* 0x0000001011b32819 */ /* 0x000fe200000006ff */
[----:B------:R-:W-:-:S04]  /*85e0*/  @P2 FMUL.FTZ R177, R178, R177 ;  /* 0x000000b1b2b12220 */ /* 0x000fc80000410000 */
[----:B------:R-:W-:Y:S01]  /*85f0*/  @P2 FMUL.FTZ R178, R179, R176 ;  /* 0x000000b0b3b22220 */ /* 0x000fe20000410000 */
[----:B------:R-:W-:Y:S02]  /*8600*/  @P2 F2FP.BF16.F32.PACK_AB R177, RZ, R177 ;  /* 0x000000b1ffb1223e */ /* 0x000fe400000010ff */
[----:B------:R-:W-:Y:S02]  /*8610*/  PRMT R176, R157, 0x7632, R176 ;  /* 0x000076329db07816 */ /* 0x000fe400000000b0 */
[----:B------:R-:W-:Y:S02]  /*8620*/  @P2 PRMT R104, R177, 0x7610, R104 ;  /* 0x00007610b1682816 */ /* 0x000fe40000000068 */
[----:B------:R-:W-:Y:S01]  /*8630*/  SHF.L.U32 R176, R176, 0x10, RZ ;  /* 0x00000010b0b07819 */ /* 0x000fe200000006ff */
[----:B------:R-:W0:Y:S01]  /*8640*/  @P2 LDC R177, c[0x0][0x40c] ;  /* 0x00010300ffb12b82 */ /* 0x000e220000000800 */
[----:B------:R-:W-:Y:S01]  /*8650*/  @P2 F2FP.BF16.F32.PACK_AB R179, RZ, R178 ;  /* 0x000000b2ffb3223e */ /* 0x000fe200000010ff */
[----:B------:R-:W-:-:S02]  /*8660*/  @P0 FFMA.FTZ R178, R189, R211, R244 ;  /* 0x000000d3bdb20223 */ /* 0x000fc400000100f4 */
[----:B------:R-:W-:Y:S01]  /*8670*/  @P0 FFMA.FTZ R176, R19, R210, R176 ;  /* 0x000000d213b00223 */ /* 0x000fe200000100b0 */
[----:B------:R-:W-:Y:S01]  /*8680*/  @P2 PRMT R104, R104, 0x5410, R179 ;  /* 0x0000541068682816 */ /* 0x000fe200000000b3 */
[----:B------:R-:W-:Y:S01]  /*8690*/  @P0 FADD.FTZ R210, R234, -R178 ;  /* 0x800000b2ead20221 */ /* 0x000fe20000010000 */
[----:B------:R-:W-:Y:S01]  /*86a0*/  SHF.L.U32 R178, R157, 0x10, RZ ;  /* 0x000000109db27819 */ /* 0x000fe200000006ff */
[----:B-1----:R-:W-:Y:S01]  /*86b0*/  @P2 FMUL.FTZ R208, R176, R208 ;  /* 0x000000d0b0d02220 */ /* 0x002fe20000410000 */
[----:B------:R-:W-:-:S03]  /*86c0*/  @P2 PRMT R176, R113, 0x7632, R176 ;  /* 0x0000763271b02816 */ /* 0x000fc600000000b0 */
[----:B------:R-:W-:Y:S01]  /*86d0*/  @P0 FFMA.FTZ R178, R19, R210, R178 ;  /* 0x000000d213b20223 */ /* 0x000fe200000100b2 */
[----:B------:R-:W-:Y:S01]  /*86e0*/  @P0 FFMA.FTZ R210, R240, R211, R244 ;  /* 0x000000d3f0d20223 */ /* 0x000fe200000100f4 */
[----:B------:R-:W-:Y:S02]  /*86f0*/  @P2 SHF.L.U32 R179, R176, 0x10, RZ ;  /* 0x00000010b0b32819 */ /* 0x000fe400000006ff */
[----:B------:R-:W-:Y:S01]  /*8700*/  SHF.L.U32 R176, R158, 0x10, RZ ;  /* 0x000000109eb07819 */ /* 0x000fe200000006ff */
[----:B------:R-:W-:Y:S02]  /*8710*/  @P0 FADD.FTZ R210, R190, -R210 ;  /* 0x800000d2bed20221 */ /* 0x000fe40000010000 */
[----:B------:R-:W-:Y:S01]  /*8720*/  @P2 FFMA.FTZ R87, R208, R179, R87 ;  /* 0x000000b3d0572223 */ /* 0x000fe20000010057 */
[----:B------:R-:W-:Y:S01]  /*8730*/  @P2 SHF.L.U32 R179, R113, 0x10, RZ ;  /* 0x0000001071b32819 */ /* 0x000fe200000006ff */
[----:B------:R-:W-:Y:S01]  /*8740*/  @P0 FFMA.FTZ R176, R19, R210, R176 ;  /* 0x000000d213b00223 */ /* 0x000fe200000100b0 */
[----:B------:R-:W-:Y:S01]  /*8750*/  PRMT R210, R158, 0x7632, R210 ;  /* 0x000076329ed27816 */ /* 0x000fe200000000d2 */
[----:B0-----:R-:W-:Y:S01]  /*8760*/  @P2 FMUL.FTZ R177, R178, R177 ;  /* 0x000000b1b2b12220 */ /* 0x001fe20000410000 */
[----:B------:R-:W-:-:S02]  /*8770*/  @P2 SHF.L.U32 R178, R117, 0x10, RZ ;  /* 0x0000001075b22819 */ /* 0x000fc400000006ff */
[----:B------:R-:W-:Y:S01]  /*8780*/  SHF.L.U32 R210, R210, 0x10, RZ ;  /* 0x00000010d2d27819 */ /* 0x000fe200000006ff */
[-C--:B------:R-:W-:Y:S02]  /*8790*/  @P2 FFMA.FTZ R86, R179, R177.reuse, R86 ;  /* 0x000000b1b3562223 */ /* 0x080fe40000010056 */
[----:B------:R-:W0:Y:S01]  /*87a0*/  @P2 LDC R179, c[0x0][0x40c] ;  /* 0x00010300ffb32b82 */ /* 0x000e220000000800 */
[----:B------:R-:W-:Y:S01]  /*87b0*/  @P2 FMUL.FTZ R177, R178, R177 ;  /* 0x000000b1b2b12220 */ /* 0x000fe20000410000 */
[----:B------:R-:W-:Y:S01]  /*87c0*/  @P0 FFMA.FTZ R210, R19, R248, R210 ;  /* 0x000000f813d20223 */ /* 0x000fe200000100d2 */
[----:B------:R-:W-:-:S03]  /*87d0*/  @P2 SHF.L.U32 R178, R16, 0x10, RZ ;  /* 0x0000001010b22819 */ /* 0x000fc600000006ff */
[----:B------:R-:W-:Y:S02]  /*87e0*/  @P2 F2FP.BF16.F32.PACK_AB R177, RZ, R177 ;  /* 0x000000b1ffb1223e */ /* 0x000fe400000010ff */
[----:B------:R-:W1:Y:S01]  /*87f0*/  @P2 LDC R248, c[0x0][0x40c] ;  /* 0x00010300fff82b82 */ /* 0x000e620000000800 */
[----:B------:R-:W-:Y:S01]  /*8800*/  @P2 FMUL.FTZ R208, R178, R208 ;  /* 0x000000d0b2d02220 */ /* 0x000fe20000410000 */
[----:B------:R-:W-:Y:S02]  /*8810*/  @P2 PRMT R178, R114, 0x7632, R178 ;  /* 0x0000763272b22816 */ /* 0x000fe400000000b2 */
[----:B------:R-:W-:Y:S02]  /*8820*/  @P2 PRMT R105, R177, 0x7610, R105 ;  /* 0x00007610b1692816 */ /* 0x000fe40000000069 */
[----:B------:R-:W-:Y:S02]  /*8830*/  @P2 SHF.L.U32 R178, R178, 0x10, RZ ;  /* 0x00000010b2b22819 */ /* 0x000fe400000006ff */
[----:B------:R-:W-:-:S04]  /*8840*/  @P2 F2FP.BF16.F32.PACK_AB R208, RZ, R208 ;  /* 0x000000d0ffd0223e */ /* 0x000fc800000010ff */
[----:B------:R-:W-:Y:S01]  /*8850*/  @P2 PRMT R105, R105, 0x5410, R208 ;  /* 0x0000541069692816 */ /* 0x000fe200000000d0 */
[----:B0-----:R-:W-:-:S04]  /*8860*/  @P2 FMUL.FTZ R210, R210, R179 ;  /* 0x000000b3d2d22220 */ /* 0x001fc80000410000 */
[----:B------:R-:W-:Y:S01]  /*8870*/  @P2 FFMA.FTZ R89, R210, R178, R89 ;  /* 0x000000b2d2592223 */ /* 0x000fe20000010059 */
[----:B------:R-:W-:Y:S01]  /*8880*/  @P2 SHF.L.U32 R178, R118, 0x10, RZ ;  /* 0x0000001076b22819 */ /* 0x000fe200000006ff */
[----:B-1----:R-:W-:Y:S01]  /*8890*/  @P2 FMUL.FTZ R179, R176, R248 ;  /* 0x000000f8b0b32220 */ /* 0x002fe20000410000 */
[----:B------:R-:W-:-:S03]  /*88a0*/  @P2 SHF.L.U32 R176, R114, 0x10, RZ ;  /* 0x0000001072b02819 */ /* 0x000fc600000006ff */
[-C--:B------:R-:W-:Y:S02]  /*88b0*/  @P2 FMUL.FTZ R178, R178, R179.reuse ;  /* 0x000000b3b2b22220 */ /* 0x080fe40000410000 */
[----:B------:R-:W-:Y:S01]  /*88c0*/  @P2 FFMA.FTZ R88, R176, R179, R88 ;  /* 0x000000b3b0582223 */ /* 0x000fe20000010058 */
[----:B------:R-:W-:Y:S01]  /*88d0*/  @P2 SHF.L.U32 R176, R15, 0x10, RZ ;  /* 0x000000100fb02819 */ /* 0x000fe200000006ff */
[----:B------:R-:W-:Y:S01]  /*88e0*/  @P0 FFMA.FTZ R179, R242, R211, R244 ;  /* 0x000000d3f2b30223 */ /* 0x000fe200000100f4 */
[----:B------:R-:W-:-:S03]  /*88f0*/  @P2 F2FP.BF16.F32.PACK_AB R178, RZ, R178 ;  /* 0x000000b2ffb2223e */ /* 0x000fc600000010ff */
[----:B------:R-:W-:Y:S01]  /*8900*/  @P2 FMUL.FTZ R176, R176, R210 ;  /* 0x000000d2b0b02220 */ /* 0x000fe20000410000 */
[----:B------:R-:W-:Y:S01]  /*8910*/  @P0 FADD.FTZ R179, R238, -R179 ;  /* 0x800000b3eeb30221 */ /* 0x000fe20000010000 */
[----:B------:R-:W-:Y:S02]  /*8920*/  SHF.L.U32 R210, R159, 0x10, RZ ;  /* 0x000000109fd27819 */ /* 0x000fe400000006ff */
[----:B------:R-:W-:Y:S02]  /*8930*/  @P2 PRMT R106, R178, 0x7610, R106 ;  /* 0x00007610b26a2816 */ /* 0x000fe4000000006a */
[----:B------:R-:W-:Y:S01]  /*8940*/  @P2 F2FP.BF16.F32.PACK_AB R176, RZ, R176 ;  /* 0x000000b0ffb0223e */ /* 0x000fe200000010ff */
[----:B------:R-:W-:Y:S02]  /*8950*/  @P0 FFMA.FTZ R210, R19, R179, R210 ;  /* 0x000000b313d20223 */ /* 0x000fe400000100d2 */
[----:B------:R-:W0:Y:S01]  /*8960*/  @P2 LDC R179, c[0x0][0x40c] ;  /* 0x00010300ffb32b82 */ /* 0x000e220000000800 */
[----:B------:R-:W-:Y:S01]  /*8970*/  @P2 PRMT R106, R106, 0x5410, R176 ;  /* 0x000054106a6a2816 */ /* 0x000fe200000000b0 */
        /* <DEDUP_REMOVED lines=16> */
[----:B------:R-:W-:-:S03]  /*8a80*/  SHF.L.U32 R19, R19, 0x10, RZ ;  /* 0x0000001013137819 */ /* 0x000fc600000006ff */
[----:B------:R-:W-:Y:S02]  /*8a90*/  FMUL.FTZ R177, R177, R176 ;  /* 0x000000b0b1b17220 */ /* 0x000fe40000410000 */
[----:B------:R-:W-:-:S03]  /*8aa0*/  FFMA.FTZ R91, R176, R19, R91 ;  /* 0x00000013b05b7223 */ /* 0x000fc6000001005b */
[----:B------:R-:W-:-:S04]  /*8ab0*/  F2FP.BF16.F32.PACK_AB R177, RZ, R177 ;  /* 0x000000b1ffb1723e */ /* 0x000fc800000010ff */
[----:B------:R-:W-:Y:S01]  /*8ac0*/  PRMT R107, R107, 0x5410, R177 ;  /* 0x000054106b6b7816 */ /* 0x000fe200000000b1 */
[----:B------:R-:W-:Y:S06]  /*8ad0*/  BRA `(.L_x_499) ;  /* 0x0000000c00947947 */ /* 0x000fec0003800000 */
.L_x_497:
        /* <DEDUP_REMOVED lines=13> */
[----:B------:R-:W-:Y:S02]  /*8bb0*/  FSEL R108, R108, RZ, P0 ;  /* 0x000000ff6c6c7208 */ /* 0x000fe40000000000 */
[----:B------:R-:W-:Y:S02]  /*8bc0*/  FSEL R111, R111, RZ, P0 ;  /* 0x000000ff6f6f7208 */ /* 0x000fe40000000000 */
[----:B------:R-:W-:Y:S01]  /*8bd0*/  @P2 SHF.L.U32 R110, R116, 0x10, RZ ;  /* 0x00000010746e2819 */ /* 0x000fe200000006ff */
[----:B0-----:R-:W-:Y:S01]  /*8be0*/  @P2 FMUL.FTZ R176, R177, R108 ;  /* 0x0000006cb1b02220 */ /* 0x001fe20000410000 */
[----:B------:R-:W-:Y:S02]  /*8bf0*/  @P2 SHF.L.U32 R177, R112, 0x10, RZ ;  /* 0x0000001070b12819 */ /* 0x000fe400000006ff */
[----:B------:R-:W-:Y:S01]  /*8c00*/  F2FP.BF16.F32.PACK_AB R108, R108, R111 ;  /* 0x0000006f6c6c723e */ /* 0x000fe200000010ff */
[----:B------:R-:W-:Y:S01]  /*8c10*/  @P2 FFMA.FTZ R85, R176, R109, R85 ;  /* 0x0000006db0552223 */ /* 0x000fe20000010055 */
[----:B------:R-:W-:Y:S01]  /*8c20*/  @P2 FMUL.FTZ R179, R179, R176 ;  /* 0x000000b0b3b32220 */ /* 0x000fe20000410000 */
[----:B------:R-:W-:Y:S01]  /*8c30*/  FFMA.FTZ R176, R198, R211, R244 ;  /* 0x000000d3c6b07223 */ /* 0x000fe200000100f4 */
[----:B-1----:R-:W-:-:S02]  /*8c40*/  @P2 FMUL.FTZ R109, R178, R111 ;  /* 0x0000006fb26d2220 */ /* 0x002fc40000410000 */
[----:B------:R-:W0:Y:S01]  /*8c50*/  @P2 LDC R178, c[0x0][0x40c] ;  /* 0x00010300ffb22b82 */ /* 0x000e220000000800 */
[----:B------:R-:W-:Y:S01]  /*8c60*/  FADD.FTZ R208, R195, -R176 ;  /* 0x800000b0c3d07221 */ /* 0x000fe20000010000 */
[-C--:B------:R-:W-:Y:S01]  /*8c70*/  @P2 FFMA.FTZ R84, R177, R109.reuse, R84 ;  /* 0x0000006db1542223 */ /* 0x080fe20000010054 */
[----:B------:R-:W-:Y:S01]  /*8c80*/  @P2 FMUL.FTZ R110, R110, R109 ;  /* 0x0000006d6e6e2220 */ /* 0x000fe20000410000 */
[----:B------:R-:W-:Y:S01]  /*8c90*/  FFMA.FTZ R109, R189, R211, R244 ;  /* 0x000000d3bd6d7223 */ /* 0x000fe200000100f4 */
[----:B------:R-:W-:-:S03]  /*8ca0*/  @P2 F2FP.BF16.F32.PACK_AB R179, RZ, R179 ;  /* 0x000000b3ffb3223e */ /* 0x000fc600000010ff */
[----:B------:R-:W1:Y:S01]  /*8cb0*/  @P2 LDC R177, c[0x0][0x40c] ;  /* 0x00010300ffb12b82 */ /* 0x000e620000000800 */
[----:B------:R-:W-:Y:S01]  /*8cc0*/  FADD.FTZ R176, R234, -R109 ;  /* 0x8000006deab07221 */ /* 0x000fe20000010000 */
[----:B------:R-:W-:Y:S01]  /*8cd0*/  @P2 F2FP.BF16.F32.PACK_AB R110, RZ, R110 ;  /* 0x0000006eff6e223e */ /* 0x000fe200000010ff */
[----:B------:R-:W-:Y:S01]  /*8ce0*/  FMUL.FTZ R109, R19, R208 ;  /* 0x000000d0136d7220 */ /* 0x000fe20000410000 */
[----:B------:R-:W-:Y:S01]  /*8cf0*/  @P2 PRMT R208, R113, 0x7632, R208 ;  /* 0x0000763271d02816 */ /* 0x000fe200000000d0 */
[----:B------:R-:W-:Y:S01]  /*8d00*/  FMUL.FTZ R176, R19, R176 ;  /* 0x000000b013b07220 */ /* 0x000fe20000410000 */
[----:B------:R-:W-:Y:S02]  /*8d10*/  @P2 PRMT R104, R110, 0x7610, R104 ;  /* 0x000076106e682816 */ /* 0x000fe40000000068 */
[----:B------:R-:W-:Y:S02]  /*8d20*/  FSEL R109, R109, RZ, P0 ;  /* 0x000000ff6d6d7208 */ /* 0x000fe40000000000 */
[----:B------:R-:W-:-:S02]  /*8d30*/  FSEL R176, R176, RZ, P0 ;  /* 0x000000ffb0b07208 */ /* 0x000fc40000000000 */
[----:B------:R-:W-:Y:S02]  /*8d40*/  @P2 PRMT R104, R104, 0x5410, R179 ;  /* 0x0000541068682816 */ /* 0x000fe400000000b3 */
[----:B------:R-:W-:Y:S02]  /*8d50*/  @P2 SHF.L.U32 R179, R113, 0x10, RZ ;  /* 0x0000001071b32819 */ /* 0x000fe400000006ff */
[----:B------:R-:W-:Y:S01]  /*8d60*/  @P2 SHF.L.U32 R208, R208, 0x10, RZ ;  /* 0x00000010d0d02819 */ /* 0x000fe200000006ff */
[----:B0-----:R-:W-:Y:S01]  /*8d70*/  @P2 FMUL.FTZ R178, R178, R109 ;  /* 0x0000006db2b22220 */ /* 0x001fe20000410000 */
[----:B------:R-:W-:Y:S02]  /*8d80*/  @P2 SHF.L.U32 R110, R117, 0x10, RZ ;  /* 0x00000010756e2819 */ /* 0x000fe400000006ff */
[----:B------:R-:W-:Y:S01]  /*8d90*/  F2FP.BF16.F32.PACK_AB R109, R109, R176 ;  /* 0x000000b06d6d723e */ /* 0x000fe200000010ff */
[----:B------:R-:W-:Y:S02]  /*8da0*/  @P2 FFMA.FTZ R87, R178, R208, R87 ;  /* 0x000000d0b2572223 */ /* 0x000fe40000010057 */
[----:B------:R-:W0:Y:S01]  /*8db0*/  @P2 LDC R208, c[0x0][0x40c] ;  /* 0x00010300ffd02b82 */ /* 0x000e220000000800 */
[----:B-1----:R-:W-:-:S04]  /*8dc0*/  @P2 FMUL.FTZ R177, R177, R176 ;  /* 0x000000b0b1b12220 */ /* 0x002fc80000410000 */
[-C--:B------:R-:W-:Y:S01]  /*8dd0*/  @P2 FFMA.FTZ R86, R179, R177.reuse, R86 ;  /* 0x000000b1b3562223 */ /* 0x080fe20000010056 */
[----:B------:R-:W-:Y:S01]  /*8de0*/  @P2 SHF.L.U32 R179, R16, 0x10, RZ ;  /* 0x0000001010b32819 */ /* 0x000fe200000006ff */
[----:B------:R-:W-:Y:S01]  /*8df0*/  @P2 FMUL.FTZ R110, R110, R177 ;  /* 0x000000b16e6e2220 */ /* 0x000fe20000410000 */
[----:B------:R-:W-:-:S03]  /*8e00*/  FFMA.FTZ R177, R240, R211, R244 ;  /* 0x000000d3f0b17223 */ /* 0x000fc600000100f4 */
[----:B------:R-:W-:Y:S01]  /*8e10*/  @P2 FMUL.FTZ R210, R179, R178 ;  /* 0x000000b2b3d22220 */ /* 0x000fe20000410000 */
[----:B------:R-:W-:Y:S01]  /*8e20*/  FFMA.FTZ R178, R196, R211, R244 ;  /* 0x000000d3c4b27223 */ /* 0x000fe200000100f4 */
[----:B------:R-:W1:Y:S01]  /*8e30*/  @P2 LDC R179, c[0x0][0x40c] ;  /* 0x00010300ffb32b82 */ /* 0x000e620000000800 */
[----:B------:R-:W-:Y:S02]  /*8e40*/  FADD.FTZ R250, R190, -R177 ;  /* 0x800000b1befa7221 */ /* 0x000fe40000010000 */
[----:B------:R-:W-:Y:S01]  /*8e50*/  FADD.FTZ R178, R193, -R178 ;  /* 0x800000b2c1b27221 */ /* 0x000fe20000010000 */
[----:B------:R-:W-:Y:S01]  /*8e60*/  @P2 F2FP.BF16.F32.PACK_AB R210, RZ, R210 ;  /* 0x000000d2ffd2223e */ /* 0x000fe200000010ff */
[C---:B------:R-:W-:Y:S02]  /*8e70*/  FMUL.FTZ R177, R19.reuse, R250 ;  /* 0x000000fa13b17220 */ /* 0x040fe40000410000 */
[----:B------:R-:W-:Y:S01]  /*8e80*/  FMUL.FTZ R248, R19, R178 ;  /* 0x000000b213f87220 */ /* 0x000fe20000410000 */
[----:B------:R-:W-:-:S02]  /*8e90*/  @P2 F2FP.BF16.F32.PACK_AB R178, RZ, R110 ;  /* 0x0000006effb2223e */ /* 0x000fc400000010ff */
[----:B------:R-:W-:Y:S02]  /*8ea0*/  FSEL R177, R177, RZ, P0 ;  /* 0x000000ffb1b17208 */ /* 0x000fe40000000000 */
[----:B------:R-:W-:Y:S02]  /*8eb0*/  FSEL R110, R248, RZ, P0 ;  /* 0x000000fff86e7208 */ /* 0x000fe40000000000 */
[----:B------:R-:W-:Y:S02]  /*8ec0*/  @P2 PRMT R248, R114, 0x7632, R248 ;  /* 0x0000763272f82816 */ /* 0x000fe400000000f8 */
[----:B------:R-:W-:Y:S02]  /*8ed0*/  @P2 PRMT R105, R178, 0x7610, R105 ;  /* 0x00007610b2692816 */ /* 0x000fe40000000069 */
[----:B------:R-:W-:Y:S02]  /*8ee0*/  @P2 SHF.L.U32 R250, R248, 0x10, RZ ;  /* 0x00000010f8fa2819 */ /* 0x000fe400000006ff */
[----:B------:R-:W-:-:S02]  /*8ef0*/  @P2 SHF.L.U32 R178, R114, 0x10, RZ ;  /* 0x0000001072b22819 */ /* 0x000fc400000006ff */
[----:B------:R-:W-:Y:S01]  /*8f00*/  @P2 PRMT R105, R105, 0x5410, R210 ;  /* 0x0000541069692816 */ /* 0x000fe200000000d2 */
[----:B-1----:R-:W-:Y:S01]  /*8f10*/  @P2 FMUL.FTZ R248, R179, R110 ;  /* 0x0000006eb3f82220 */ /* 0x002fe20000410000 */
[----:B0-----:R-:W-:Y:S01]  /*8f20*/  @P2 FMUL.FTZ R179, R208, R177 ;  /* 0x000000b1d0b32220 */ /* 0x001fe20000410000 */
[----:B------:R-:W-:Y:S02]  /*8f30*/  @P2 SHF.L.U32 R208, R118, 0x10, RZ ;  /* 0x0000001076d02819 */ /* 0x000fe400000006ff */
[----:B------:R-:W-:Y:S01]  /*8f40*/  @P2 FFMA.FTZ R89, R248, R250, R89 ;  /* 0x000000faf8592223 */ /* 0x000fe20000010059 */
[----:B------:R-:W-:Y:S01]  /*8f50*/  @P2 FFMA.FTZ R88, R178, R179, R88 ;  /* 0x000000b3b2582223 */ /* 0x000fe20000010058 */
[----:B------:R-:W-:Y:S01]  /*8f60*/  F2FP.BF16.F32.PACK_AB R110, R110, R177 ;  /* 0x000000b16e6e723e */ /* 0x000fe200000010ff */
[----:B------:R-:W-:Y:S01]  /*8f70*/  @P2 FMUL.FTZ R208, R208, R179 ;  /* 0x000000b3d0d02220 */ /* 0x000fe20000410000 */
[----:B------:R-:W-:Y:S01]  /*8f80*/  @P2 SHF.L.U32 R179, R15, 0x10, RZ ;  /* 0x000000100fb32819 */ /* 0x000fe200000006ff */
[----:B------:R-:W0:Y:S03]  /*8f90*/  @P2 LDC R178, c[0x0][0x40c] ;  /* 0x00010300ffb22b82 */ /* 0x000e260000000800 */
[----:B------:R-:W-:Y:S01]  /*8fa0*/  @P2 F2FP.BF16.F32.PACK_AB R208, RZ, R208 ;  /* 0x000000d0ffd0223e */ /* 0x000fe200000010ff */
[----:B------:R-:W-:Y:S01]  /*8fb0*/  @P2 FMUL.FTZ R210, R179, R248 ;  /* 0x000000f8b3d22220 */ /* 0x000fe20000410000 */
[-CC-:B------:R-:W-:Y:S01]  /*8fc0*/  FFMA.FTZ R179, R242, R211.reuse, R244.reuse ;  /* 0x000000d3f2b37223 */ /* 0x180fe200000100f4 */
[----:B------:R-:W-:Y:S01]  /*8fd0*/  FFMA.FTZ R211, R194, R211, R244 ;  /* 0x000000d3c2d37223 */ /* 0x000fe200000100f4 */
[----:B------:R-:W-:-:S02]  /*8fe0*/  @P2 SHF.L.U32 R244, R115, 0x10, RZ ;  /* 0x0000001073f42819 */ /* 0x000fc400000006ff */
[----:B------:R-:W-:Y:S01]  /*8ff0*/  FADD.FTZ R248, R238, -R179 ;  /* 0x800000b3eef87221 */ /* 0x000fe20000010000 */
[----:B------:R-:W-:Y:S02]  /*9000*/  @P2 F2FP.BF16.F32.PACK_AB R210, RZ, R210 ;  /* 0x000000d2ffd2223e */ /* 0x000fe400000010ff */
[----:B------:R-:W-:Y:S01]  /*9010*/  @P2 PRMT R106, R208, 0x7610, R106 ;  /* 0x00007610d06a2816 */ /* 0x000fe2000000006a */
[----:B------:R-:W-:Y:S01]  /*9020*/  FMUL.FTZ R179, R19, R248 ;  /* 0x000000f813b37220 */ /* 0x000fe20000410000 */
[----:B------:R-:W-:Y:S02]  /*9030*/  FADD.FTZ R248, R192, -R211 ;  /* 0x800000d3c0f87221 */ /* 0x000fe40000010000 */
[----:B------:R-:W-:Y:S02]  /*9040*/  @P2 PRMT R106, R106, 0x5410, R210 ;  /* 0x000054106a6a2816 */ /* 0x000fe400000000d2 */
[----:B------:R-:W-:Y:S01]  /*9050*/  FSEL R179, R179, RZ, P0 ;  /* 0x000000ffb3b37208 */ /* 0x000fe20000000000 */
[----:B------:R-:W-:-:S04]  /*9060*/  FMUL.FTZ R19, R19, R248 ;  /* 0x000000f813137220 */ /* 0x000fc80000410000 */
[----:B0-----:R-:W-:Y:S01]  /*9070*/  @P2 FMUL.FTZ R178, R178, R179 ;  /* 0x000000b3b2b22220 */ /* 0x001fe20000410000 */
[----:B------:R-:W-:-:S03]  /*9080*/  FSEL R176, R19, RZ, P0 ;  /* 0x000000ff13b07208 */ /* 0x000fc60000000000 */
[----:B------:R-:W-:Y:S01]  /*9090*/  @P2 FFMA.FTZ R90, R244, R178, R90 ;  /* 0x000000b2f45a2223 */ /* 0x000fe2000001005a */
[----:B------:R-:W-:Y:S02]  /*90a0*/  @P2 SHF.L.U32 R244, R119, 0x10, RZ ;  /* 0x0000001077f42819 */ /* 0x000fe400000006ff */
[----:B------:R-:W-:-:S03]  /*90b0*/  F2FP.BF16.F32.PACK_AB R111, R176, R179 ;  /* 0x000000b3b06f723e */ /* 0x000fc600000010ff */
        /* <DEDUP_REMOVED lines=13> */
.L_x_500:
[----:B0-----:R-:W0:Y:S01]  /*9190*/  @P2 LDC R176, c[0x0][0x40c] ;  /* 0x00010300ffb02b82 */ /* 0x001e220000000800 */
[----:B------:R-:W-:Y:S04]  /*91a0*/  BSSY.RECONVERGENT B2, `(.L_x_501) ;  /* 0x000000e000027945 */ /* 0x000fe80003800200 */
[----:B------:R-:W-:Y:S05]  /*91b0*/  @!P2 BRA `(.L_x_502) ;  /* 0x000000000030a947 */ /* 0x000fea0003800000 */
[----:B------:R-:W-:Y:S01]  /*91c0*/  FFMA.FTZ R177, R236, R211, R244 ;  /* 0x000000d3ecb17223 */ /* 0x000fe200000100f4 */
[----:B------:R-:W-:Y:S02]  /*91d0*/  ISETP.GT.AND P0, PT, R208, RZ, PT ;  /* 0x000000ffd000720c */ /* 0x000fe40003f04270 */
[----:B-----5:R-:W-:Y:S01]  /*91e0*/  SHF.L.U32 R179, R112, 0x10, RZ ;  /* 0x0000001070b37819 */ /* 0x020fe200000006ff */
[----:B------:R-:W-:-:S04]  /*91f0*/  FADD.FTZ R178, R188, -R177 ;  /* 0x800000b1bcb27221 */ /* 0x000fc80000010000 */
[----:B------:R-:W-:Y:S01]  /*9200*/  FMUL.FTZ R177, R19, R178 ;  /* 0x000000b213b17220 */ /* 0x000fe20000410000 */
[----:B------:R-:W-:-:S04]  /*9210*/  SHF.L.U32 R178, R116, 0x10, RZ ;  /* 0x0000001074b27819 */ /* 0x000fc800000006ff */
[----:B------:R-:W-:-:S05]  /*9220*/  FSEL R177, R177, RZ, P0 ;  /* 0x000000ffb1b17208 */ /* 0x000fca0000000000 */
[----:B------:R-:W-:-:S04]  /*9230*/  FMUL.FTZ R177, R177, UR13 ;  /* 0x0000000db1b17c20 */ /* 0x000fc80008410000 */
[-C--:B------:R-:W-:Y:S01]  /*9240*/  FMUL.FTZ R178, R178, R177.reuse ;  /* 0x000000b1b2b27220 */ /* 0x080fe20000410000 */
[----:B------:R-:W-:-:S04]  /*9250*/  FFMA.FTZ R84, R179, R177, R84 ;  /* 0x000000b1b3547223 */ /* 0x000fc80000010054 */
[----:B------:R-:W-:-:S04]  /*9260*/  F2FP.BF16.F32.PACK_AB R178, RZ, R178 ;  /* 0x000000b2ffb2723e */ /* 0x000fc800000010ff */
[----:B------:R-:W-:-:S07]  /*9270*/  PRMT R104, R178, 0x7610, R104 ;  /* 0x00007610b2687816 */ /* 0x000fce0000000068 */
.L_x_502:
[----:B------:R-:W-:Y:S05]  /*9280*/  BSYNC.RECONVERGENT B2 ;  /* 0x0000000000027941 */ /* 0x000fea0003800200 */
.L_x_501:
[----:B------:R-:W-:Y:S04]  /*9290*/  BSSY.RECONVERGENT B2, `(.L_x_503) ;  /* 0x000000f000027945 */ /* 0x000fe80003800200 */
[----:B------:R-:W-:Y:S05]  /*92a0*/  @!P2 BRA `(.L_x_504) ;  /* 0x000000000034a947 */ /* 0x000fea0003800000 */
[----:B------:R-:W-:Y:S01]  /*92b0*/  FFMA.FTZ R178, R200, R211, R244 ;  /* 0x000000d3c8b27223 */ /* 0x000fe200000100f4 */
[----:B------:R-:W-:Y:S02]  /*92c0*/  ISETP.GT.AND P0, PT, R208, RZ, PT ;  /* 0x000000ffd000720c */ /* 0x000fe40003f04270 */
[----:B------:R-:W-:Y:S01]  /*92d0*/  SHF.L.U32 R179, R17, 0x10, RZ ;  /* 0x0000001011b37819 */ /* 0x000fe200000006ff */
[----:B------:R-:W-:-:S04]  /*92e0*/  FADD.FTZ R178, R197, -R178 ;  /* 0x800000b2c5b27221 */ /* 0x000fc80000010000 */
[----:B------:R-:W-:-:S05]  /*92f0*/  FMUL.FTZ R177, R19, R178 ;  /* 0x000000b213b17220 */ /* 0x000fca0000410000 */
[----:B------:R-:W-:-:S05]  /*9300*/  FSEL R177, R177, RZ, P0 ;  /* 0x000000ffb1b17208 */ /* 0x000fca0000000000 */
[----:B------:R-:W-:Y:S01]  /*9310*/  FMUL.FTZ R178, R177, UR13 ;  /* 0x0000000db1b27c20 */ /* 0x000fe20008410000 */
[----:B-----5:R-:W-:-:S03]  /*9320*/  PRMT R177, R112, 0x7632, R177 ;  /* 0x0000763270b17816 */ /* 0x020fc600000000b1 */
[----:B------:R-:W-:Y:S01]  /*9330*/  FMUL.FTZ R179, R179, R178 ;  /* 0x000000b2b3b37220 */ /* 0x000fe20000410000 */
[----:B------:R-:W-:-:S04]  /*9340*/  SHF.L.U32 R177, R177, 0x10, RZ ;  /* 0x00000010b1b17819 */ /* 0x000fc800000006ff */
[----:B------:R-:W-:Y:S01]  /*9350*/  F2FP.BF16.F32.PACK_AB R179, RZ, R179 ;  /* 0x000000b3ffb3723e */ /* 0x000fe200000010ff */
[----:B------:R-:W-:-:S03]  /*9360*/  FFMA.FTZ R85, R178, R177, R85 ;  /* 0x000000b1b2557223 */ /* 0x000fc60000010055 */
[----:B------:R-:W-:-:S07]  /*9370*/  PRMT R104, R104, 0x5410, R179 ;  /* 0x0000541068687816 */ /* 0x000fce00000000b3 */
.L_x_504:
[----:B------:R-:W-:Y:S05]  /*9380*/  BSYNC.RECONVERGENT B2 ;  /* 0x0000000000027941 */ /* 0x000fea0003800200 */
.L_x_503:
        /* <DEDUP_REMOVED lines=14> */
.L_x_506:
[----:B------:R-:W-:Y:S05]  /*9470*/  BSYNC.RECONVERGENT B2 ;  /* 0x0000000000027941 */ /* 0x000fea0003800200 */
.L_x_505:
        /* <DEDUP_REMOVED lines=15> */
.L_x_508:
[----:B------:R-:W-:Y:S05]  /*9570*/  BSYNC.RECONVERGENT B2 ;  /* 0x0000000000027941 */ /* 0x000fea0003800200 */
.L_x_507:
        /* <DEDUP_REMOVED lines=14> */
.L_x_510:
[----:B------:R-:W-:Y:S05]  /*9660*/  BSYNC.RECONVERGENT B2 ;  /* 0x0000000000027941 */ /* 0x000fea0003800200 */
.L_x_509:
        /* <DEDUP_REMOVED lines=15> */
.L_x_512:
[----:B------:R-:W-:Y:S05]  /*9760*/  BSYNC.RECONVERGENT B2 ;  /* 0x0000000000027941 */ /* 0x000fea0003800200 */
.L_x_511:
[----:B------:R-:W-:Y:S01]  /*9770*/  BSSY.RECONVERGENT B2, `(.L_x_513) ;  /* 0x000000f000027945 */ /* 0x000fe20003800200 */
[----:B------:R-:W-:-:S03]  /*9780*/  FFMA.FTZ R177, R194, R211, R244 ;  /* 0x000000d3c2b17223 */ /* 0x000fc600000100f4 */
[----:B------:R-:W-:Y:S05]  /*9790*/  @!P2 BRA `(.L_x_514) ;  /* 0x000000000030a947 */ /* 0x000fea0003800000 */
[----:B------:R-:W-:Y:S01]  /*97a0*/  FFMA.FTZ R211, R242, R211, R244 ;  /* 0x000000d3f2d37223 */ /* 0x000fe200000100f4 */
[----:B------:R-:W-:-:S03]  /*97b0*/  ISETP.GT.AND P0, PT, R208, RZ, PT ;  /* 0x000000ffd000720c */ /* 0x000fc60003f04270 */
[----:B------:R-:W-:Y:S01]  /*97c0*/  FADD.FTZ R178, R238, -R211 ;  /* 0x800000d3eeb27221 */ /* 0x000fe20000010000 */
[----:B-----5:R-:W-:-:S03]  /*97d0*/  SHF.L.U32 R211, R115, 0x10, RZ ;  /* 0x0000001073d37819 */ /* 0x020fc600000006ff */
        /* <DEDUP_REMOVED lines=8> */
.L_x_514:
[----:B------:R-:W-:Y:S05]  /*9860*/  BSYNC.RECONVERGENT B2 ;  /* 0x0000000000027941 */ /* 0x000fea0003800200 */
.L_x_513:
[----:B------:R-:W-:Y:S01]  /*9870*/  FADD.FTZ R178, R192, -R177 ;  /* 0x800000b1c0b27221 */ /* 0x000fe20000010000 */
[----:B------:R-:W-:Y:S02]  /*9880*/  ISETP.GT.AND P0, PT, R208, RZ, PT ;  /* 0x000000ffd000720c */ /* 0x000fe40003f04270 */
[----:B------:R-:W-:Y:S01]  /*9890*/  @P2 SHF.L.U32 R177, R14, 0x10, RZ ;  /* 0x000000100eb12819 */ /* 0x000fe200000006ff */
[----:B------:R-:W-:-:S05]  /*98a0*/  FMUL.FTZ R19, R19, R178 ;  /* 0x000000b213137220 */ /* 0x000fca0000410000 */
[----:B------:R-:W-:-:S05]  /*98b0*/  FSEL R19, R19, RZ, P0 ;  /* 0x000000ff13137208 */ /* 0x000fca0000000000 */
[----:B0-----:R-:W-:Y:S01]  /*98c0*/  @P2 FMUL.FTZ R176, R19, R176 ;  /* 0x000000b013b02220 */ /* 0x001fe20000410000 */
[----:B-----5:R-:W-:-:S03]  /*98d0*/  @P2 PRMT R19, R115, 0x7632, R19 ;  /* 0x0000763273132816 */ /* 0x020fc60000000013 */
[----:B------:R-:W-:Y:S01]  /*98e0*/  @P2 FMUL.FTZ R177, R177, R176 ;  /* 0x000000b0b1b12220 */ /* 0x000fe20000410000 */
[----:B------:R-:W-:-:S04]  /*98f0*/  @P2 SHF.L.U32 R19, R19, 0x10, RZ ;  /* 0x0000001013132819 */ /* 0x000fc800000006ff */
[----:B------:R-:W-:Y:S01]  /*9900*/  @P2 F2FP.BF16.F32.PACK_AB R177, RZ, R177 ;  /* 0x000000b1ffb1223e */ /* 0x000fe200000010ff */
[----:B------:R-:W-:-:S03]  /*9910*/  @P2 FFMA.FTZ R91, R176, R19, R91 ;  /* 0x00000013b05b2223 */ /* 0x000fc6000001005b */
[----:B------:R-:W-:-:S07]  /*9920*/  @P2 PRMT R107, R107, 0x5410, R177 ;  /* 0x000054106b6b2816 */ /* 0x000fce00000000b1 */
.L_x_499:
[----:B------:R-:W-:Y:S05]  /*9930*/  BSYNC.RECONVERGENT B1 ;  /* 0x0000000000017941 */ /* 0x000fea0003800200 */
.L_x_496:
[----:B------:R-:W0:Y:S01]  /*9940*/  @P1 LDC.64 R210, c[0x0][0x478] ;  /* 0x00011e00ffd21b82 */ /* 0x000e220000000a00 */
[----:B------:R-:W-:-:S07]  /*9950*/  @P1 IADD3 R209, PT, PT, R209, 0x60, RZ ;  /* 0x00000060d1d11810 */ /* 0x000fce0007ffe0ff */
        /* <DEDUP_REMOVED lines=9> */
.L_x_428:
[----:B------:R-:W-:Y:S05]  /*99f0*/  BSYNC B0 ;  /* 0x0000000000007941 */ /* 0x000fea0003800000 */
.L_x_427:
        /* <DEDUP_REMOVED lines=34> */
[----:B---3--:R-:W-:-:S03]  /*9c20*/  FADD.FTZ R3, RZ, R3 ;  /* 0x00000003ff037221 */ /* 0x008fc60000010000 */
[----:B------:R-:W3:Y:S01]  /*9c30*/  LDS R27, [R8+0x3000] ;  /* 0x00300000081b7984 */ /* 0x000ee20000000800 */
[----:B----4-:R-:W-:-:S03]  /*9c40*/  FADD.FTZ R4, RZ, R4 ;  /* 0x00000004ff047221 */ /* 0x010fc60000010000 */
[----:B------:R-:W4:Y:S01]  /*9c50*/  LDS R48, [R8+0x3200] ;  /* 0x0032000008307984 */ /* 0x000f220000000800 */
[----:B-----5:R-:W-:-:S03]  /*9c60*/  FADD.FTZ R5, RZ, R5 ;  /* 0x00000005ff057221 */ /* 0x020fc60000010000 */
[----:B------:R-:W5:Y:S01]  /*9c70*/  LDS R49, [R8+0x3400] ;  /* 0x0034000008317984 */ /* 0x000f620000000800 */
[----:B--2---:R-:W-:-:S03]  /*9c80*/  FADD.FTZ R2, R2, R11 ;  /* 0x0000000b02027221 */ /* 0x004fc60000010000 */
[----:B------:R-:W2:Y:S01]  /*9c90*/  LDS R50, [R8+0x3600] ;  /* 0x0036000008327984 */ /* 0x000ea20000000800 */
[----:B-1----:R-:W-:Y:S01]  /*9ca0*/  FADD.FTZ R3, R3, R12 ;  /* 0x0000000c03037221 */ /* 0x002fe20000010000 */
[----:B------:R-:W-:Y:S02]  /*9cb0*/  FADD.FTZ R4, R4, R13 ;  /* 0x0000000d04047221 */ /* 0x000fe40000010000 */
[----:B------:R-:W1:Y:S01]  /*9cc0*/  LDS R6, [R8+0x800] ;  /* 0x0008000008067984 */ /* 0x000e620000000800 */
[----:B------:R-:W-:-:S03]  /*9cd0*/  FADD.FTZ R5, R5, R14 ;  /* 0x0000000e05057221 */ /* 0x000fc60000010000 */
[----:B------:R-:W1:Y:S01]  /*9ce0*/  LDS R7, [R8+0xa00] ;  /* 0x000a000008077984 */ /* 0x000e620000000800 */
[----:B------:R-:W-:-:S03]  /*9cf0*/  FADD.FTZ R2, R2, R19 ;  /* 0x0000001302027221 */ /* 0x000fc60000010000 */
[----:B------:R-:W1:Y:S01]  /*9d00*/  LDS R9, [R8+0xc00] ;  /* 0x000c000008097984 */ /* 0x000e620000000800 */
[----:B------:R-:W-:-:S03]  /*9d10*/  FADD.FTZ R3, R3, R20 ;  /* 0x0000001403037221 */ /* 0x000fc60000010000 */
[----:B------:R-:W1:Y:S01]  /*9d20*/  LDS R10, [R8+0xe00] ;  /* 0x000e0000080a7984 */ /* 0x000e620000000800 */
[----:B------:R-:W-:-:S03]  /*9d30*/  FADD.FTZ R4, R4, R21 ;  /* 0x0000001504047221 */ /* 0x000fc60000010000 */
[----:B------:R-:W1:Y:S01]  /*9d40*/  LDS R15, [R8+0x1800] ;  /* 0x00180000080f7984 */ /* 0x000e620000000800 */
[----:B0-----:R-:W-:-:S03]  /*9d50*/  FADD.FTZ R5, R5, R22 ;  /* 0x0000001605057221 */ /* 0x001fc60000010000 */
[----:B------:R-:W0:Y:S01]  /*9d60*/  LDS R16, [R8+0x1a00] ;  /* 0x001a000008107984 */ /* 0x000e220000000800 */
[----:B---3--:R-:W-:-:S03]  /*9d70*/  FADD.FTZ R27, R2, R27 ;  /* 0x0000001b021b7221 */ /* 0x008fc60000010000 */
[----:B------:R-:W3:Y:S01]  /*9d80*/  LDS R18, [R8+0x1c00] ;  /* 0x001c000008127984 */ /* 0x000ee20000000800 */
[----:B----4-:R-:W-:-:S03]  /*9d90*/  FADD.FTZ R11, R3, R48 ;  /* 0x00000030030b7221 */ /* 0x010fc60000010000 */
[----:B------:R-:W4:Y:S01]  /*9da0*/  LDS R17, [R8+0x1e00] ;  /* 0x001e000008117984 */ /* 0x000f220000000800 */
[----:B-----5:R-:W-:-:S03]  /*9db0*/  FADD.FTZ R49, R4, R49 ;  /* 0x0000003104317221 */ /* 0x020fc60000010000 */
[----:B------:R-:W5:Y:S01]  /*9dc0*/  LDS R23, [R8+0x2800] ;  /* 0x0028000008177984 */ /* 0x000f620000000800 */
[----:B--2---:R-:W-:-:S03]  /*9dd0*/  FADD.FTZ R13, R5, R50 ;  /* 0x00000032050d7221 */ /* 0x004fc60000010000 */
[----:B------:R-:W2:Y:S04]  /*9de0*/  LDS R24, [R8+0x2a00] ;  /* 0x002a000008187984 */ /* 0x000ea80000000800 */
[----:B------:R-:W2:Y:S01]  /*9df0*/  LDS R26, [R8+0x2c00] ;  /* 0x002c0000081a7984 */ /* 0x000ea20000000800 */
[----:B-1----:R-:W-:-:S03]  /*9e00*/  FADD.FTZ R6, RZ, R6 ;  /* 0x00000006ff067221 */ /* 0x002fc60000010000 */
[----:B------:R-:W1:Y:S01]  /*9e10*/  LDS R25, [R8+0x2e00] ;  /* 0x002e000008197984 */ /* 0x000e620000000800 */
[----:B------:R-:W-:-:S03]  /*9e20*/  FADD.FTZ R7, RZ, R7 ;  /* 0x00000007ff077221 */ /* 0x000fc60000010000 */
[----:B------:R-:W1:Y:S01]  /*9e30*/  LDS R3, [R8+0x3800] ;  /* 0x0038000008037984 */ /* 0x000e620000000800 */
[----:B------:R-:W-:-:S03]  /*9e40*/  FADD.FTZ R9, RZ, R9 ;  /* 0x00000009ff097221 */ /* 0x000fc60000010000 */
[----:B------:R-:W1:Y:S01]  /*9e50*/  LDS R2, [R8+0x3a00] ;  /* 0x003a000008027984 */ /* 0x000e620000000800 */
[----:B------:R-:W-:-:S03]  /*9e60*/  FADD.FTZ R10, RZ, R10 ;  /* 0x0000000aff0a7221 */ /* 0x000fc60000010000 */
[----:B------:R-:W1:Y:S01]  /*9e70*/  LDS R4, [R8+0x3c00] ;  /* 0x003c000008047984 */ /* 0x000e620000000800 */
[----:B------:R-:W-:-:S03]  /*9e80*/  FADD.FTZ R6, R6, R15 ;  /* 0x0000000f06067221 */ /* 0x000fc60000010000 */
[----:B------:R-:W1:Y:S01]  /*9e90*/  LDS R5, [R8+0x3e00] ;  /* 0x003e000008057984 */ /* 0x000e620000000800 */
[----:B0-----:R-:W-:Y:S01]  /*9ea0*/  FADD.FTZ R7, R7, R16 ;  /* 0x0000001007077221 */ /* 0x001fe20000010000 */
[----:B------:R-:W-:Y:S01]  /*9eb0*/  BAR.SYNC.DEFER_BLOCKING 0x0 ;  /* 0x0000000000007b1d */ /* 0x000fe20000010000 */
[----:B---3--:R-:W-:Y:S01]  /*9ec0*/  FADD.FTZ R9, R9, R18 ;  /* 0x0000001209097221 */ /* 0x008fe20000010000 */
[----:B----4-:R-:W-:Y:S01]  /*9ed0*/  FADD.FTZ R10, R10, R17 ;  /* 0x000000110a0a7221 */ /* 0x010fe20000010000 */
[----:B-----5:R-:W-:Y:S01]  /*9ee0*/  FADD.FTZ R6, R6, R23 ;  /* 0x0000001706067221 */ /* 0x020fe20000010000 */
[----:B--2---:R-:W-:Y:S01]  /*9ef0*/  FADD.FTZ R7, R7, R24 ;  /* 0x0000001807077221 */ /* 0x004fe20000010000 */
[----:B------:R-:W-:Y:S01]  /*9f00*/  FADD.FTZ R9, R9, R26 ;  /* 0x0000001a09097221 */ /* 0x000fe20000010000 */
[----:B-1----:R-:W-:Y:S01]  /*9f10*/  FADD.FTZ R10, R10, R25 ;  /* 0x000000190a0a7221 */ /* 0x002fe20000010000 */
[----:B------:R-:W-:Y:S01]  /*9f20*/  STS.128 [R0], R28 ;  /* 0x0000001c00007388 */ /* 0x000fe20000000c00 */
[----:B------:R-:W-:-:S03]  /*9f30*/  FADD.FTZ R15, R6, R3 ;  /* 0x00000003060f7221 */ /* 0x000fc60000010000 */
[----:B------:R-:W-:Y:S01]  /*9f40*/  STS.128 [R0+0x10], R32 ;  /* 0x0000102000007388 */ /* 0x000fe20000000c00 */
[----:B------:R-:W-:-:S03]  /*9f50*/  FADD.FTZ R17, R7, R2 ;  /* 0x0000000207117221 */ /* 0x000fc60000010000 */
[----:B------:R-:W-:Y:S01]  /*9f60*/  STS.128 [R0+0x400], R36 ;  /* 0x0004002400007388 */ /* 0x000fe20000000c00 */
[----:B------:R-:W-:Y:S02]  /*9f70*/  FADD.FTZ R9, R9, R4 ;  /* 0x0000000409097221 */ /* 0x000fe40000010000 */
[----:B------:R-:W0:Y:S01]  /*9f80*/  LDC R4, c[0x0][0x388] ;  /* 0x0000e200ff047b82 */ /* 0x000e220000000800 */
[----:B------:R-:W-:Y:S01]  /*9f90*/  STS.128 [R0+0x410], R40 ;  /* 0x0004102800007388 */ /* 0x000fe20000000c00 */
[----:B------:R-:W-:-:S03]  /*9fa0*/  FADD.FTZ R19, R10, R5 ;  /* 0x000000050a137221 */ /* 0x000fc60000010000 */
[----:B------:R-:W-:Y:S04]  /*9fb0*/  STS.128 [R0+0x800], R44 ;  /* 0x0008002c00007388 */ /* 0x000fe80000000c00 */
[----:B------:R-:W-:Y:S04]  /*9fc0*/  STS.128 [R0+0x810], R100 ;  /* 0x0008106400007388 */ /* 0x000fe80000000c00 */
[----:B------:R-:W-:Y:S04]  /*9fd0*/  STS.128 [R0+0xc00], R96 ;  /* 0x000c006000007388 */ /* 0x000fe80000000c00 */
[----:B------:R-:W-:Y:S01]  /*9fe0*/  STS.128 [R0+0xc10], R92 ;  /* 0x000c105c00007388 */ /* 0x000fe20000000c00 */
[----:B------:R-:W-:Y:S01]  /*9ff0*/  BAR.SYNC.DEFER_BLOCKING 0x0 ;  /* 0x0000000000007b1d */ /* 0x000fe20000010000 */
[----:B0-----:R-:W-:-:S05]  /*a000*/  IMAD R4, R4, UR4, RZ ;  /* 0x0000000404047c24 */ /* 0x001fca000f8e02ff */
[----:B------:R-:W0:Y:S01]  /*a010*/  LDCU.64 UR4, c[0x0][0x460] ;  /* 0x00008c00ff0477ac */ /* 0x000e220008000a00 */
[----:B------:R-:W-:Y:S01]  /*a020*/  IADD3 R6, P0, PT, R4, R191, RZ ;  /* 0x000000bf04067210 */ /* 0x000fe20007f1e0ff */
[----:B------:R-:W1:Y:S04]  /*a030*/  LDS R12, [R8] ;  /* 0x00000000080c7984 */ /* 0x000e680000000800 */
[----:B------:R-:W2:Y:S04]  /*a040*/  LDS R25, [R8+0x1000] ;  /* 0x0010000008197984 */ /* 0x000ea80000000800 */
[----:B------:R-:W3:Y:S04]  /*a050*/  LDS R14, [R8+0x200] ;  /* 0x00020000080e7984 */ /* 0x000ee80000000800 */
[----:B------:R-:W4:Y:S04]  /*a060*/  LDS R29, [R8+0x1200] ;  /* 0x00120000081d7984 */ /* 0x000f280000000800 */
[----:B------:R-:W5:Y:S04]  /*a070*/  LDS R16, [R8+0x400] ;  /* 0x0004000008107984 */ /* 0x000f680000000800 */
        /* <DEDUP_REMOVED lines=14> */
[----:B-----5:R-:W-:-:S03]  /*a160*/  FADD.FTZ R16, RZ, R16 ;  /* 0x00000010ff107221 */ /* 0x020fc60000010000 */
[----:B------:R-:W5:Y:S01]  /*a170*/  LDS R26, [R8+0x1e00] ;  /* 0x001e0000081a7984 */ /* 0x000f620000000800 */
[----:B0-----:R-:W-:-:S03]  /*a180*/  FADD.FTZ R16, R16, R31 ;  /* 0x0000001f10107221 */ /* 0x001fc60000010000 */
[----:B------:R-:W0:Y:S01]  /*a190*/  LDS R39, [R8+0x2000] ;  /* 0x0020000008277984 */ /* 0x000e220000000800 */
[----:B------:R-:W-:-:S03]  /*a1a0*/  FADD.FTZ R18, RZ, R18 ;  /* 0x00000012ff127221 */ /* 0x000fc60000010000 */
[----:B------:R-:W0:Y:S01]  /*a1b0*/  LDS R41, [R8+0x2200] ;  /* 0x0022000008297984 */ /* 0x000e220000000800 */
[----:B------:R-:W-:-:S03]  /*a1c0*/  FADD.FTZ R18, R18, R33 ;  /* 0x0000002112127221 */ /* 0x000fc60000010000 */
[----:B------:R-:W0:Y:S01]  /*a1d0*/  LDS R43, [R8+0x2400] ;  /* 0x00240000082b7984 */ /* 0x000e220000000800 */
[----:B------:R-:W-:-:S03]  /*a1e0*/  FADD.FTZ R20, RZ, R20 ;  /* 0x00000014ff147221 */ /* 0x000fc60000010000 */
[----:B------:R-:W0:Y:S01]  /*a1f0*/  LDS R45, [R8+0x2600] ;  /* 0x00260000082d7984 */ /* 0x000e220000000800 */
[----:B------:R-:W-:-:S03]  /*a200*/  FADD.FTZ R20, R20, R35 ;  /* 0x0000002314147221 */ /* 0x000fc60000010000 */
[----:B------:R-:W0:Y:S01]  /*a210*/  LDS R47, [R8+0x2800] ;  /* 0x00280000082f7984 */ /* 0x000e220000000800 */
[----:B------:R-:W-:-:S03]  /*a220*/  FADD.FTZ R21, RZ, R21 ;  /* 0x00000015ff157221 */ /* 0x000fc60000010000 */
        /* <DEDUP_REMOVED lines=9> */
[----:B-----5:R-:W-:-:S03]  /*a2c0*/  FADD.FTZ R23, R23, R26 ;  /* 0x0000001a17177221 */ /* 0x020fc60000010000 */
[----:B------:R-:W5:Y:S01]  /*a2d0*/  LDS R57, [R8+0x3400] ;  /* 0x0034000008397984 */ /* 0x000f620000000800 */
[----:B0-----:R-:W-:-:S03]  /*a2e0*/  FADD.FTZ R12, R12, R39 ;  /* 0x000000270c0c7221 */ /* 0x001fc60000010000 */
[----:B------:R-:W0:Y:S01]  /*a2f0*/  LDS R59, [R8+0x3600] ;  /* 0x00360000083b7984 */ /* 0x000e220000000800 */
[----:B------:R-:W-:-:S03]  /*a300*/  FADD.FTZ R14, R14, R41 ;  /* 0x000000290e0e7221 */ /* 0x000fc60000010000 */
[----:B------:R-:W0:Y:S01]  /*a310*/  LDS R93, [R8+0x3800] ;  /* 0x00380000085d7984 */ /* 0x000e220000000800 */
[----:B------:R-:W-:-:S03]  /*a320*/  FADD.FTZ R16, R16, R43 ;  /* 0x0000002b10107221 */ /* 0x000fc60000010000 */
[----:B------:R-:W0:Y:S01]  /*a330*/  LDS R32, [R8+0x3a00] ;  /* 0x003a000008207984 */ /* 0x000e220000000800 */
[----:B------:R-:W-:-:S03]  /*a340*/  FADD.FTZ R18, R18, R45 ;  /* 0x0000002d12127221 */ /* 0x000fc60000010000 */
[----:B------:R-:W0:Y:S01]  /*a350*/  LDS R95, [R8+0x3c00] ;  /* 0x003c0000085f7984 */ /* 0x000e220000000800 */
[----:B------:R-:W-:-:S03]  /*a360*/  FADD.FTZ R20, R20, R47 ;  /* 0x0000002f14147221 */ /* 0x000fc60000010000 */
[----:B------:R-:W0:Y:S01]  /*a370*/  LDS R34, [R8+0x3e00] ;  /* 0x003e000008227984 */ /* 0x000e220000000800 */
[----:B------:R-:W-:Y:S01]  /*a380*/  FADD.FTZ R21, R21, R28 ;  /* 0x0000001c15157221 */ /* 0x000fe20000010000 */
[----:B------:R-:W-:Y:S01]  /*a390*/  BAR.SYNC.DEFER_BLOCKING 0x0 ;  /* 0x0000000000007b1d */ /* 0x000fe20000010000 */
[----:B-1----:R-:W-:Y:S01]  /*a3a0*/  FADD.FTZ R22, R22, R51 ;  /* 0x0000003316167221 */ /* 0x002fe20000010000 */
[----:B--2---:R-:W-:Y:S01]  /*a3b0*/  FADD.FTZ R23, R23, R30 ;  /* 0x0000001e17177221 */ /* 0x004fe20000010000 */
[----:B---3--:R-:W-:Y:S01]  /*a3c0*/  FADD.FTZ R53, R12, R53 ;  /* 0x000000350c357221 */ /* 0x008fe20000010000 */
[----:B----4-:R-:W-:Y:S01]  /*a3d0*/  FADD.FTZ R55, R14, R55 ;  /* 0x000000370e377221 */ /* 0x010fe20000010000 */
[----:B-----5:R-:W-:Y:S01]  /*a3e0*/  FADD.FTZ R57, R16, R57 ;  /* 0x0000003910397221 */ /* 0x020fe20000010000 */
[----:B0-----:R-:W-:Y:S01]  /*a3f0*/  FADD.FTZ R59, R18, R59 ;  /* 0x0000003b123b7221 */ /* 0x001fe20000010000 */
        /* <DEDUP_REMOVED lines=25> */
[----:B-1----:R-:W-:-:S03]  /*a590*/  FADD.FTZ R3, R36, R3 ;  /* 0x0000000324037221 */ /* 0x002fc60000010000 */
[----:B------:R-:W1:Y:S01]  /*a5a0*/  LDS R29, [R8+0x1600] ;  /* 0x00160000081d7984 */ /* 0x000e620000000800 */
[----:B--2---:R-:W-:Y:S01]  /*a5b0*/  FADD.FTZ R2, R3, R2 ;  /* 0x0000000203027221 */ /* 0x004fe20000010000 */
[----:B------:R-:W-:Y:S02]  /*a5c0*/  IADD3.X R3, PT, PT, RZ, RZ, RZ, P0, !PT ;  /* 0x000000ffff037210 */ /* 0x000fe400007fe4ff */
[----:B------:R-:W2:Y:S01]  /*a5d0*/  LDS R39, [R8+0x2400] ;  /* 0x0024000008277984 */ /* 0x000ea20000000800 */
[----:B---3--:R-:W-:Y:S01]  /*a5e0*/  FADD.FTZ R0, RZ, R0 ;  /* 0x00000000ff007221 */ /* 0x008fe20000010000 */
[C---:B------:R-:W-:Y:S02]  /*a5f0*/  SHF.L.U64.HI R22, R6.reuse, 0x2, R3 ;  /* 0x0000000206167819 */ /* 0x040fe40000010203 */
[----:B------:R-:W3:Y:S01]  /*a600*/  LDS R61, [R8+0x3200] ;  /* 0x00320000083d7984 */ /* 0x000ee20000000800 */
[----:B------:R-:W-:Y:S01]  /*a610*/  SHF.L.U32 R6, R6, 0x2, RZ ;  /* 0x0000000206067819 */ /* 0x000fe200000006ff */
[----:B----4-:R-:W-:-:S02]  /*a620*/  FADD.FTZ R51, R2, R5 ;  /* 0x0000000502337221 */ /* 0x010fc40000010000 */
[----:B------:R-:W4:Y:S01]  /*a630*/  LDS R16, [R8+0xa00] ;  /* 0x000a000008107984 */ /* 0x000f220000000800 */
[----:B------:R-:W-:Y:S01]  /*a640*/  IADD3 R2, P0, PT, R6, UR18, RZ ;  /* 0x0000001206027c10 */ /* 0x000fe2000ff1e0ff */
[----:B-----5:R-:W-:Y:S01]  /*a650*/  FADD.FTZ R20, R0, R7 ;  /* 0x0000000700147221 */ /* 0x020fe20000010000 */
[----:B------:R-:W-:Y:S01]  /*a660*/  IADD3 R4, P1, PT, R6, UR16, RZ ;  /* 0x0000001006047c10 */ /* 0x000fe2000ff3e0ff */
[----:B------:R-:W5:Y:S01]  /*a670*/  LDS R31, [R8+0x1800] ;  /* 0x00180000081f7984 */ /* 0x000f620000000800 */
[----:B------:R-:W-:Y:S01]  /*a680*/  IADD3.X R3, PT, PT, R22, UR19, RZ, P0, !PT ;  /* 0x0000001316037c10 */ /* 0x000fe200087fe4ff */
[----:B------:R-:W-:Y:S01]  /*a690*/  FADD.FTZ R20, R20, R37 ;  /* 0x0000002514147221 */ /* 0x000fe20000010000 */
[----:B------:R-:W-:Y:S01]  /*a6a0*/  IADD3.X R5, PT, PT, R22, UR17, RZ, P1, !PT ;  /* 0x0000001116057c10 */ /* 0x000fe20008ffe4ff */
[----:B------:R-:W5:Y:S01]  /*a6b0*/  LDS R41, [R8+0x2600] ;  /* 0x0026000008297984 */ /* 0x000f620000000800 */
[----:B------:R-:W-:Y:S01]  /*a6c0*/  IADD3 R6, P0, PT, R6, UR4, RZ ;  /* 0x0000000406067c10 */ /* 0x000fe2000ff1e0ff */
[----:B------:R-:W-:-:S02]  /*a6d0*/  FADD.FTZ R10, RZ, R10 ;  /* 0x0000000aff0a7221 */ /* 0x000fc40000010000 */
[----:B------:R-:W5:Y:S01]  /*a6e0*/  LDS R63, [R8+0x3400] ;  /* 0x00340000083f7984 */ /* 0x000f620000000800 */
[----:B------:R-:W-:Y:S01]  /*a6f0*/  IADD3.X R7, PT, PT, R22, UR5, RZ, P0, !PT ;  /* 0x0000000516077c10 */ /* 0x000fe200087fe4ff */
[----:B------:R-:W-:Y:S02]  /*a700*/  FADD.FTZ R12, RZ, R12 ;  /* 0x0000000cff0c7221 */ /* 0x000fe40000010000 */
[----:B------:R-:W5:Y:S01]  /*a710*/  LDS R0, [R8+0xc00] ;  /* 0x000c000008007984 */ /* 0x000f620000000800 */
[----:B------:R-:W-:-:S03]  /*a720*/  FADD.FTZ R10, R10, R25 ;  /* 0x000000190a0a7221 */ /* 0x000fc60000010000 */
[----:B------:R-:W5:Y:S01]  /*a730*/  LDS R33, [R8+0x1a00] ;  /* 0x001a000008217984 */ /* 0x000f620000000800 */
[----:B0-----:R-:W-:-:S03]  /*a740*/  FADD.FTZ R14, RZ, R14 ;  /* 0x0000000eff0e7221 */ /* 0x001fc60000010000 */
[----:B------:R-:W0:Y:S01]  /*a750*/  LDS R43, [R8+0x2800] ;  /* 0x00280000082b7984 */ /* 0x000e220000000800 */
[----:B-1----:R-:W-:-:S03]  /*a760*/  FADD.FTZ R12, R12, R29 ;  /* 0x0000001d0c0c7221 */ /* 0x002fc60000010000 */
[----:B------:R-:W1:Y:S04]  /*a770*/  LDS R65, [R8+0x3600] ;  /* 0x0036000008417984 */ /* 0x000e680000000800 */
[----:B------:R-:W1:Y:S01]  /*a780*/  LDS R18, [R8+0xe00] ;  /* 0x000e000008127984 */ /* 0x000e620000000800 */
[----:B--2---:R-:W-:-:S03]  /*a790*/  FADD.FTZ R10, R10, R39 ;  /* 0x000000270a0a7221 */ /* 0x004fc60000010000 */
[----:B------:R-:W2:Y:S01]  /*a7a0*/  LDS R35, [R8+0x1c00] ;  /* 0x001c000008237984 */ /* 0x000ea20000000800 */
[----:B---3--:R-:W-:-:S03]  /*a7b0*/  FADD.FTZ R61, R20, R61 ;  /* 0x0000003d143d7221 */ /* 0x008fc60000010000 */
[----:B------:R-:W-:Y:S01]  /*a7c0*/  STG.E desc[UR6][R2.64], R53 ;  /* 0x0000003502007986 */ /* 0x000fe2000c101906 */
[----:B----4-:R-:W-:-:S03]  /*a7d0*/  FADD.FTZ R16, RZ, R16 ;  /* 0x00000010ff107221 */ /* 0x010fc60000010000 */
[----:B------:R-:W3:Y:S01]  /*a7e0*/  LDS R45, [R8+0x2a00] ;  /* 0x002a0000082d7984 */ /* 0x000ee20000000800 */
[----:B-----5:R-:W-:-:S03]  /*a7f0*/  FADD.FTZ R14, R14, R31 ;  /* 0x0000001f0e0e7221 */ /* 0x020fc60000010000 */
[----:B------:R-:W-:Y:S01]  /*a800*/  STG.E desc[UR6][R4.64], R27 ;  /* 0x0000001b04007986 */ /* 0x000fe2000c101906 */
[----:B------:R-:W-:-:S03]  /*a810*/  FADD.FTZ R12, R12, R41 ;  /* 0x000000290c0c7221 */ /* 0x000fc60000010000 */
[----:B------:R-:W4:Y:S01]  /*a820*/  LDS R67, [R8+0x3800] ;  /* 0x0038000008437984 */ /* 0x000f220000000800 */
[----:B------:R-:W-:-:S03]  /*a830*/  FADD.FTZ R63, R10, R63 ;  /* 0x0000003f0a3f7221 */ /* 0x000fc60000010000 */
[----:B------:R-:W5:Y:S01]  /*a840*/  LDS R27, [R8+0x1e00] ;  /* 0x001e0000081b7984 */ /* 0x000f620000000800 */
[----:B------:R-:W-:-:S03]  /*a850*/  FADD.FTZ R0, RZ, R0 ;  /* 0x00000000ff007221 */ /* 0x000fc60000010000 */
[----:B------:R-:W5:Y:S01]  /*a860*/  LDS R47, [R8+0x2c00] ;  /* 0x002c0000082f7984 */ /* 0x000f620000000800 */
[----:B------:R-:W-:-:S03]  /*a870*/  FADD.FTZ R16, R16, R33 ;  /* 0x0000002110107221 */ /* 0x000fc60000010000 */
[----:B------:R-:W5:Y:S01]  /*a880*/  LDS R53, [R8+0x3a00] ;  /* 0x003a000008357984 */ /* 0x000f620000000800 */
[----:B0-----:R-:W-:-:S03]  /*a890*/  FADD.FTZ R14, R14, R43 ;  /* 0x0000002b0e0e7221 */ /* 0x001fc60000010000 */
[----:B------:R-:W0:Y:S01]  /*a8a0*/  LDS R37, [R8+0x2e00] ;  /* 0x002e000008257984 */ /* 0x000e220000000800 */
[----:B-1----:R-:W-:-:S03]  /*a8b0*/  FADD.FTZ R65, R12, R65 ;  /* 0x000000410c417221 */ /* 0x002fc60000010000 */
[----:B------:R-:W1:Y:S01]  /*a8c0*/  LDS R69, [R8+0x3c00] ;  /* 0x003c000008457984 */ /* 0x000e620000000800 */
[----:B------:R-:W-:-:S03]  /*a8d0*/  FADD.FTZ R18, RZ, R18 ;  /* 0x00000012ff127221 */ /* 0x000fc60000010000 */
[----:B------:R-:W1:Y:S01]  /*a8e0*/  LDS R71, [R8+0x3e00] ;  /* 0x003e000008477984 */ /* 0x000e620000000800 */
[----:B--2---:R-:W-:-:S03]  /*a8f0*/  FADD.FTZ R0, R0, R35 ;  /* 0x0000002300007221 */ /* 0x004fc60000010000 */
[----:B------:R-:W-:Y:S04]  /*a900*/  STG.E desc[UR6][R6.64], R51 ;  /* 0x0000003306007986 */ /* 0x000fe8000c101906 */
[----:B------:R-:W-:Y:S01]  /*a910*/  STG.E desc[UR6][R2.64+0x200], R55 ;  /* 0x0002003702007986 */ /* 0x000fe2000c101906 */
[----:B---3--:R-:W-:-:S03]  /*a920*/  FADD.FTZ R16, R16, R45 ;  /* 0x0000002d10107221 */ /* 0x008fc60000010000 */
[----:B------:R-:W-:Y:S04]  /*a930*/  STG.E desc[UR6][R4.64+0x200], R11 ;  /* 0x0002000b04007986 */ /* 0x000fe8000c101906 */
        /* <DEDUP_REMOVED lines=9> */
[----:B0-----:R-:W-:-:S03]  /*a9d0*/  FADD.FTZ R18, R18, R37 ;  /* 0x0000002512127221 */ /* 0x001fc60000010000 */
        /* <DEDUP_REMOVED lines=17> */
.L_x_432:
[----:B------:R-:W-:Y:S01]  /*aaf0*/  HFMA2 R246, -RZ, RZ, 0, 1.847743988037109375e-06 ;  /* 0x0000001ffff67431 */ /* 0x000fe200000001ff */
[----:B------:R-:W-:Y:S01]  /*ab00*/  BSSY B1, `(.L_x_516) ;  /* 0x0000006000017945 */ /* 0x000fe20003800000 */
[----:B------:R-:W-:Y:S02]  /*ab10*/  MOV R248, 0x1 ;  /* 0x0000000100f87802 */ /* 0x000fe40000000f00 */
[----:B------:R-:W-:-:S07]  /*ab20*/  MOV R191, 0xffffffff ;  /* 0xffffffff00bf7802 */ /* 0x000fce0000000f00 */
[----:B------:R-:W-:Y:S05]  /*ab30*/  WARPSYNC.COLLECTIVE R191, `(.L_x_517) ;  /* 0x00000000bf087348 */ /* 0x000fea0003c00000 */
[----:B------:R0:W1:Y:S02]  /*ab40*/  SHFL.BFLY P1, R250, R176, R248, R246 ;  /* 0x0c0000f8b0fa7389 */ /* 0x00006400000200f6 */
[----:B01----:R-:W-:Y:S05]  /*ab50*/  ENDCOLLECTIVE ;  /* 0x000000000000791b */ /* 0x003fea0003800000 */
.L_x_517:
[----:B------:R-:W-:Y:S05]  /*ab60*/  BSYNC B1 ;  /* 0x0000000000017941 */ /* 0x000fea0003800000 */
.L_x_516:
[----:B------:R-:W-:Y:S02]  /*ab70*/  HFMA2 R248, -RZ, RZ, 0, 5.9604644775390625e-08 ;  /* 0x00000001fff87431 */ /* 0x000fe400000001ff */
[----:B------:R-:W-:Y:S01]  /*ab80*/  FADD.FTZ R179, R250, R176 ;  /* 0x000000b0fab37221 */ /* 0x000fe20000010000 */
[----:B------:R-:W-:Y:S02]  /*ab90*/  MOV R176, R177 ;  /* 0x000000b100b07202 */ /* 0x000fe40000000f00 */
[----:B------:R-:W-:Y:S02]  /*aba0*/  MOV R246, 0x1f ;  /* 0x0000001f00f67802 */ /* 0x000fe40000000f00 */
[----:B------:R-:W-:-:S07]  /*abb0*/  MOV R191, 0xffffffff ;  /* 0xffffffff00bf7802 */ /* 0x000fce0000000f00 */
[----:B------:R-:W-:Y:S05]  /*abc0*/  WARPSYNC.COLLECTIVE R191, `(.L_x_518) ;  /* 0x00000000bf087348 */ /* 0x000fea0003c00000 */
[----:B------:R0:W1:Y:S02]  /*abd0*/  SHFL.BFLY P1, R250, R176, R248, R246 ;  /* 0x0c0000f8b0fa7389 */ /* 0x00006400000200f6 */
[----:B01----:R-:W-:Y:S05]  /*abe0*/  ENDCOLLECTIVE ;  /* 0x000000000000791b */ /* 0x003fea0003800000 */
.L_x_518:
[----:B------:R-:W-:Y:S01]  /*abf0*/  HFMA2 R248, -RZ, RZ, 0, 1.1920928955078125e-07 ;  /* 0x00000002fff87431 */ /* 0x000fe200000001ff */
[----:B------:R-:W-:Y:S02]  /*ac00*/  MOV R176, R179 ;  /* 0x000000b300b07202 */ /* 0x000fe40000000f00 */
[----:B------:R-:W-:-:S07]  /*ac10*/  MOV R178, R250 ;  /* 0x000000fa00b27202 */ /* 0x000fce0000000f00 */
[----:B------:R-:W-:Y:S05]  /*ac20*/  WARPSYNC.COLLECTIVE R191, `(.L_x_519) ;  /* 0x00000000bf087348 */ /* 0x000fea0003c00000 */
[----:B------:R0:W1:Y:S02]  /*ac30*/  SHFL.BFLY P1, R250, R176, R248, R246 ;  /* 0x0c0000f8b0fa7389 */ /* 0x00006400000200f6 */
[----:B01----:R-:W-:Y:S05]  /*ac40*/  ENDCOLLECTIVE ;  /* 0x000000000000791b */ /* 0x003fea0003800000 */
.L_x_519:
[----:B------:R-:W-:-:S05]  /*ac50*/  FADD.FTZ R244, R178, R177 ;  /* 0x000000b1b2f47221 */ /* 0x000fca0000010000 */
[----:B------:R-:W-:Y:S01]  /*ac60*/  MOV R176, R244 ;  /* 0x000000f400b07202 */ /* 0x000fe20000000f00 */
[----:B------:R-:W-:-:S07]  /*ac70*/  FADD.FTZ R252, R179, R250 ;  /* 0x000000fab3fc7221 */ /* 0x000fce0000010000 */
[----:B------:R-:W-:Y:S05]  /*ac80*/  WARPSYNC.COLLECTIVE R191, `(.L_x_520) ;  /* 0x00000000bf087348 */ /* 0x000fea0003c00000 */
[----:B------:R0:W1:Y:S02]  /*ac90*/  SHFL.BFLY P1, R250, R176, R248, R246 ;  /* 0x0c0000f8b0fa7389 */ /* 0x00006400000200f6 */
[----:B01----:R-:W-:Y:S05]  /*aca0*/  ENDCOLLECTIVE ;  /* 0x000000000000791b */ /* 0x003fea0003800000 */
.L_x_520:
[----:B------:R-:W-:Y:S01]  /*acb0*/  HFMA2 R248, -RZ, RZ, 0, 2.384185791015625e-07 ;  /* 0x00000004fff87431 */ /* 0x000fe200000001ff */
[----:B------:R-:W-:Y:S02]  /*acc0*/  MOV R176, R252 ;  /* 0x000000fc00b07202 */ /* 0x000fe40000000f00 */
[----:B------:R-:W-:-:S07]  /*acd0*/  MOV R178, R250 ;  /* 0x000000fa00b27202 */ /* 0x000fce0000000f00 */
[----:B------:R-:W-:Y:S05]  /*ace0*/  WARPSYNC.COLLECTIVE R191, `(.L_x_521) ;  /* 0x00000000bf087348 */ /* 0x000fea0003c00000 */
[----:B------:R0:W1:Y:S02]  /*acf0*/  SHFL.BFLY P1, R250, R176, R248, R246 ;  /* 0x0c0000f8b0fa7389 */ /* 0x00006400000200f6 */
[----:B01----:R-:W-:Y:S05]  /*ad00*/  ENDCOLLECTIVE ;  /* 0x000000000000791b */ /* 0x003fea0003800000 */
.L_x_521:
[----:B------:R-:W-:-:S05]  /*ad10*/  FADD.FTZ R177, R244, R178 ;  /* 0x000000b2f4b17221 */ /* 0x000fca0000010000 */
[----:B------:R-:W-:Y:S01]  /*ad20*/  MOV R176, R177 ;  /* 0x000000b100b07202 */ /* 0x000fe20000000f00 */
[----:B------:R-:W-:-:S07]  /*ad30*/  FADD.FTZ R178, R252, R250 ;  /* 0x000000fafcb27221 */ /* 0x000fce0000010000 */
[----:B------:R-:W-:Y:S05]  /*ad40*/  WARPSYNC.COLLECTIVE R191, `(.L_x_522) ;  /* 0x00000000bf087348 */ /* 0x000fea0003c00000 */
[----:B------:R0:W1:Y:S02]  /*ad50*/  SHFL.BFLY P1, R250, R176, R248, R246 ;  /* 0x0c0000f8b0fa7389 */ /* 0x00006400000200f6 */
[----:B01----:R-:W-:Y:S05]  /*ad60*/  ENDCOLLECTIVE ;  /* 0x000000000000791b */ /* 0x003fea0003800000 */
.L_x_522:
[----:B------:R-:W-:Y:S01]  /*ad70*/  HFMA2 R248, -RZ, RZ, 0, 4.76837158203125e-07 ;  /* 0x00000008fff87431 */ /* 0x000fe200000001ff */
[----:B------:R-:W-:Y:S02]  /*ad80*/  MOV R176, R178 ;  /* 0x000000b200b07202 */ /* 0x000fe40000000f00 */
[----:B------:R-:W-:-:S07]  /*ad90*/  MOV R244, R250 ;  /* 0x000000fa00f47202 */ /* 0x000fce0000000f00 */
[----:B------:R-:W-:Y:S05]  /*ada0*/  WARPSYNC.COLLECTIVE R191, `(.L_x_523) ;  /* 0x00000000bf087348 */ /* 0x000fea0003c00000 */
[----:B------:R0:W1:Y:S02]  /*adb0*/  SHFL.BFLY P1, R250, R176, R248, R246 ;  /* 0x0c0000f8b0fa7389 */ /* 0x00006400000200f6 */
[----:B01----:R-:W-:Y:S05]  /*adc0*/  ENDCOLLECTIVE ;  /* 0x000000000000791b */ /* 0x003fea0003800000 */
.L_x_523:
[----:B------:R-:W-:-:S05]  /*add0*/  FADD.FTZ R252, R177, R244 ;  /* 0x000000f4b1fc7221 */ /* 0x000fca0000010000 */
[----:B------:R-:W-:Y:S01]  /*ade0*/  MOV R176, R252 ;  /* 0x000000fc00b07202 */ /* 0x000fe20000000f00 */
[----:B------:R-:W-:-:S07]  /*adf0*/  FADD.FTZ R178, R178, R250 ;  /* 0x000000fab2b27221 */ /* 0x000fce0000010000 */
[----:B------:R-:W-:Y:S05]  /*ae00*/  WARPSYNC.COLLECTIVE R191, `(.L_x_524) ;  /* 0x00000000bf087348 */ /* 0x000fea0003c00000 */
[----:B------:R0:W1:Y:S02]  /*ae10*/  SHFL.BFLY P1, R250, R176, R248, R246 ;  /* 0x0c0000f8b0fa7389 */ /* 0x00006400000200f6 */
[----:B01----:R-:W-:Y:S05]  /*ae20*/  ENDCOLLECTIVE ;  /* 0x000000000000791b */ /* 0x003fea0003800000 */
.L_x_524:
[----:B------:R-:W-:Y:S01]  /*ae30*/  HFMA2 R248, -RZ, RZ, 0, 9.5367431640625e-07 ;  /* 0x00000010fff87431 */ /* 0x000fe200000001ff */
[----:B------:R-:W-:Y:S02]  /*ae40*/  MOV R176, R178 ;  /* 0x000000b200b07202 */ /* 0x000fe40000000f00 */
[----:B------:R-:W-:-:S07]  /*ae50*/  MOV R179, R250 ;  /* 0x000000fa00b37202 */ /* 0x000fce0000000f00 */
[----:B------:R-:W-:Y:S05]  /*ae60*/  WARPSYNC.COLLECTIVE R191, `(.L_x_525) ;  /* 0x00000000bf087348 */ /* 0x000fea0003c00000 */
[----:B------:R0:W1:Y:S02]  /*ae70*/  SHFL.BFLY P1, R250, R176, R248, R246 ;  /* 0x0c0000f8b0fa7389 */ /* 0x00006400000200f6 */
[----:B01----:R-:W-:Y:S05]  /*ae80*/  ENDCOLLECTIVE ;  /* 0x000000000000791b */ /* 0x003fea0003800000 */
.L_x_525:
[----:B------:R-:W-:-:S05]  /*ae90*/  FADD.FTZ R179, R252, R179 ;  /* 0x000000b3fcb37221 */ /* 0x000fca0000010000 */
[----:B------:R-:W-:Y:S02]  /*aea0*/  MOV R176, R179 ;  /* 0x000000b300b07202 */ /* 0x000fe40000000f00 */
[----:B------:R-:W-:-:S07]  /*aeb0*/  MOV R244, R250 ;  /* 0x000000fa00f47202 */ /* 0x000fce0000000f00 */
[----:B------:R-:W-:Y:S05]  /*aec0*/  WARPSYNC.COLLECTIVE R191, `(.L_x_526) ;  /* 0x00000000bf087348 */ /* 0x000fea0003c00000 */
[----:B------:R0:W1:Y:S02]  /*aed0*/  SHFL.BFLY P1, R250, R176, R248, R246 ;  /* 0x0c0000f8b0fa7389 */ /* 0x00006400000200f6 */
[----:B01----:R-:W-:Y:S05]  /*aee0*/  ENDCOLLECTIVE ;  /* 0x000000000000791b */ /* 0x003fea0003800000 */
.L_x_526:
[----:B------:R-:W-:Y:S05]  /*aef0*/  BRA `(.L_x_527) ;  /* 0xffffff7400507947 */ /* 0x000fea000383ffff */
.L_x_528:
        /* <DEDUP_REMOVED lines=16> */
.L_x_19953:


//--------------------- .text._ZN10layer_norm13ln_bwd_kernelINS_13Kernel_traitsI13__nv_bfloat16S2_S2_S2_fjLj1024ELj1ELj4ELj1ELj16ENS_18Kernel_traits_baseILj1024ES2_S2_S2_S2_fjLj128EEEEELb1ELb0ELb0ELb0EEEvNS_9BwdParamsE --------------------------
	.section	.text._ZN10layer_norm13ln_bwd_kernelINS_13Kernel_traitsI13__nv_bfloat16S2_S2_S2_fjLj1024ELj1ELj4ELj1ELj16ENS_18Kernel_traits_baseILj1024ES2_S2_S2_S2_fjLj128EEEEELb1ELb0ELb0ELb0EEEvNS_9BwdParamsE,"ax",@progbits
	.align	128
        .global         _ZN10layer_norm13ln_bwd_kernelINS_13Kernel_traitsI13__nv_bfloat16S2_S2_S2_fjLj1024ELj1ELj4ELj1ELj16ENS_18Kernel_traits_baseILj1024ES2_S2_S2_S2_fjLj128EEEEELb1ELb0ELb0ELb0EEEvNS_9BwdParamsE
        .type           _ZN10layer_norm13ln_bwd_kernelINS_13Kernel_traitsI13__nv_bfloat16S2_S2_S2_fjLj1024ELj1ELj4ELj1ELj16ENS_18Kernel_traits_baseILj1024ES2_S2_S2_S2_fjLj128EEEEELb1ELb0ELb0ELb0EEEvNS_9BwdParamsE,@function
        .size           _ZN10layer_norm13ln_bwd_kernelINS_13Kernel_traitsI13__nv_bfloat16S2_S2_S2_fjLj1024ELj1ELj4ELj1ELj16ENS_18Kernel_traits_baseILj1024ES2_S2_S2_S2_fjLj128EEEEELb1ELb0ELb0ELb0EEEvNS_9BwdParamsE,(.L_x_19954 - _ZN10layer_norm13ln_bwd_kernelINS_13Kernel_traitsI13__nv_bfloat16S2_S2_S2_fjLj1024ELj1ELj4ELj1ELj16ENS_18Kernel_traits_baseILj1024ES2_S2_S2_S2_fjLj128EEEEELb1ELb0ELb0ELb0EEEvNS_9BwdParamsE)
        .other          _ZN10layer_norm13ln_bwd_kernelINS_13Kernel_traitsI13__nv_bfloat16S2_S2_S2_fjLj1024ELj1ELj4ELj1ELj16ENS_18Kernel_traits_baseILj1024ES2_S2_S2_S2_fjLj128EEEEELb1ELb0ELb0ELb0EEEvNS_9BwdParamsE,@"STO_CUDA_ENTRY STV_DEFAULT"
_ZN10layer_norm13ln_bwd_kernelINS_13Kernel_traitsI13__nv_bfloat16S2_S2_S2_fjLj1024ELj1ELj4ELj1ELj16ENS_18Kernel_traits_baseILj1024ES2_S2_S2_S2_fjLj128EEEEELb1ELb0ELb0ELb0EEEvNS_9BwdParamsE:
.text._ZN10layer_norm13ln_bwd_kernelINS_13Kernel_traitsI13__nv_bfloat16S2_S2_S2_fjLj1024ELj1ELj4ELj1ELj16ENS_18Kernel_traits_baseILj1024ES2_S2_S2_S2_fjLj128EEEEELb1ELb0ELb0ELb0EEEvNS_9BwdParamsE:
[----:B------:R-:W-:Y:S01]  /*0000*/  LDC R1, c[0x0][0x37c] ;  /* 0x0000df00ff017b82 */ /* 0x000fe20000000800 */
[----:B------:R-:W0:Y:S01]  /*0010*/  S2R R14, SR_TID.X ;  /* 0x00000000000e7919 */ /* 0x000e220000002100 */
[----:B------:R-:W1:Y:S01]  /*0020*/  LDCU UR4, c[0x0][0x388] ;  /* 0x00007100ff0477ac */ /* 0x000e620008000800 */
[----:B------:R-:W2:Y:S05]  /*0030*/  LDCU.64 UR6, c[0x0][0x358] ;  /* 0x00006b00ff0677ac */ /* 0x000eaa0008000a00 */
[----:B------:R-:W3:Y:S01]  /*0040*/  S2UR UR5, SR_CTAID.X ;  /* 0x00000000000579c3 */ /* 0x000ee20000002500 */
[----:B------:R-:W4:Y:S01]  /*0050*/  LDCU UR8, c[0x0][0x384] ;  /* 0x00007080ff0877ac */ /* 0x000f220008000800 */
[----:B------:R-:W0:Y:S01]  /*0060*/  LDCU UR13, c[0x0][0x408] ;  /* 0x00008100ff0d77ac */ /* 0x000e220008000800 */
[----:B------:R-:W0:Y:S01]  /*0070*/  LDCU UR20, c[0x0][0x388] ;  /* 0x00007100ff1477ac */ /* 0x000e220008000800 */
[----:B-1----:R-:W-:Y:S01]  /*0080*/  MOV R0, UR4 ;  /* 0x0000000400007c02 */ /* 0x002fe20008000f00 */
[----:B------:R-:W1:Y:S03]  /*0090*/  LDCU UR12, c[0x0][0x400] ;  /* 0x00008000ff0c77ac */ /* 0x000e660008000800 */
[----:B------:R-:W-:Y:S01]  /*00a0*/  SHF.R.S32.HI R3, RZ, 0x1f, R0 ;  /* 0x0000001fff037819 */ /* 0x000fe20000011400 */
[----:B------:R-:W1:Y:S03]  /*00b0*/  LDCU.64 UR10, c[0x0][0x438] ;  /* 0x00008700ff0a77ac */ /* 0x000e660008000a00 */
[----:B------:R-:W-:Y:S01]  /*00c0*/  LEA.HI R2, R3, R0, RZ, 0x3 ;  /* 0x0000000003027211 */ /* 0x000fe200078f18ff */
[----:B------:R-:W1:Y:S01]  /*00d0*/  LDCU.64 UR14, c[0x0][0x478] ;  /* 0x00008f00ff0e77ac */ /* 0x000e620008000a00 */
[----:B0-----:R-:W-:-:S02]  /*00e0*/  LOP3.LUT R5, R14, 0x1f, RZ, 0xc, !PT ;  /* 0x0000001f0e057812 */ /* 0x001fc400078e0cff */
[----:B------:R-:W-:Y:S02]  /*00f0*/  LOP3.LUT R3, R14, 0x1f, RZ, 0xc0, !PT ;  /* 0x0000001f0e037812 */ /* 0x000fe400078ec0ff */
[----:B------:R-:W-:Y:S02]  /*0100*/  LEA.HI.SX32 R2, R2, R5, 0x1d ;  /* 0x0000000502027211 */ /* 0x000fe400078feaff */
[----:B------:R-:W-:Y:S02]  /*0110*/  MOV R15, R3 ;  /* 0x00000003000f7202 */ /* 0x000fe40000000f00 */
[C---:B------:R-:W-:Y:S02]  /*0120*/  ISETP.GE.U32.AND P1, PT, R2.reuse, 0x40, PT ;  /* 0x000000400200780c */ /* 0x040fe40003f26070 */
[C---:B------:R-:W-:Y:S02]  /*0130*/  ISETP.GE.U32.AND P2, PT, R2.reuse, 0x60, PT ;  /* 0x000000600200780c */ /* 0x040fe40003f46070 */
[----:B------:R-:W-:-:S02]  /*0140*/  ISETP.GE.U32.AND P3, PT, R2, 0x80, PT ;  /* 0x000000800200780c */ /* 0x000fc40003f66070 */
[----:B------:R-:W-:-:S07]  /*0150*/  ISETP.GE.U32.AND P0, PT, R2, 0x20, PT ;  /* 0x000000200200780c */ /* 0x000fce0003f06070 */
[----:B------:R-:W0:Y:S06]  /*0160*/  @P1 LDC.64 R6, c[0x0][0x3d0] ;  /* 0x0000f400ff061b82 */ /* 0x000e2c0000000a00 */
[----:B------:R-:W-:Y:S02]  /*0170*/  @P0 LOP3.LUT R15, R3, 0x20, RZ, 0xfc, !PT ;  /* 0x00000020030f0812 */ /* 0x000fe400078efcff */
[----:B------:R-:W4:Y:S08]  /*0180*/  @P2 LDC.64 R8, c[0x0][0x3d0] ;  /* 0x0000f400ff082b82 */ /* 0x000f300000000a00 */
[----:B------:R-:W3:Y:S01]  /*0190*/  @P3 LDC.64 R12, c[0x0][0x3d0] ;  /* 0x0000f400ff0c3b82 */ /* 0x000ee20000000a00 */
[C---:B0-----:R-:W-:Y:S01]  /*01a0*/  @P1 IMAD.WIDE.U32 R6, R15.reuse, 0x10, R6 ;  /* 0x000000100f061825 */ /* 0x041fe200078e0006 */
[----:B------:R-:W-:-:S06]  /*01b0*/  @P1 IADD3 R15, PT, PT, R15, 0x20, RZ ;  /* 0x000000200f0f1810 */ /* 0x000fcc0007ffe0ff */
[----:B------:R-:W0:Y:S01]  /*01c0*/  @P0 LDC.64 R4, c[0x0][0x3d0] ;  /* 0x0000f400ff040b82 */ /* 0x000e220000000a00 */
[----:B--2---:R-:W5:Y:S01]  /*01d0*/  @P1 LDG.E.128 R48, desc[UR6][R6.64] ;  /* 0x0000000606301981 */ /* 0x004f62000c1e1d00 */
[C---:B----4-:R-:W-:Y:S01]  /*01e0*/  @P2 IMAD.WIDE.U32 R10, R15.reuse, 0x10, R8 ;  /* 0x000000100f0a2825 */ /* 0x050fe200078e0008 */
[----:B------:R-:W-:-:S04]  /*01f0*/  @P2 IADD3 R15, PT, PT, R15, 0x20, RZ ;  /* 0x000000200f0f2810 */ /* 0x000fc80007ffe0ff */
[----:B------:R-:W5:Y:S01]  /*0200*/  @P2 LDG.E.128 R52, desc[UR6][R10.64] ;  /* 0x000000060a342981 */ /* 0x000f62000c1e1d00 */
[----:B---3--:R-:W-:-:S05]  /*0210*/  @P3 IMAD.WIDE.U32 R8, R15, 0x10, R12 ;  /* 0x000000100f083825 */ /* 0x008fca00078e000c */
[----:B------:R-:W5:Y:S01]  /*0220*/  @P3 LDG.E.128 R56, desc[UR6][R8.64] ;  /* 0x0000000608383981 */ /* 0x000f62000c1e1d00 */
[----:B------:R-:W-:Y:S01]  /*0230*/  USHF.L.U32 UR4, UR5, 0x2, URZ ;  /* 0x0000000205047899 */ /* 0x000fe200080006ff */
[----:B0-----:R-:W-:-:S05]  /*0240*/  @P0 IMAD.WIDE.U32 R4, R3, 0x10, R4 ;  /* 0x0000001003040825 */ /* 0x001fca00078e0004 */
[----:B------:R0:W5:Y:S02]  /*0250*/  @P0 LDG.E.128 R44, desc[UR6][R4.64] ;  /* 0x00000006042c0981 */ /* 0x000164000c1e1d00 */
[----:B0-----:R-:W-:-:S04]  /*0260*/  SHF.R.U32.HI R5, RZ, 0x5, R14 ;  /* 0x00000005ff057819 */ /* 0x001fc8000001160e */
        /* <DEDUP_REMOVED lines=35> */
[----:B-1----:R-:W-:Y:S06]  /*04a0*/  @P0 BRA `(.L_x_530) ;  /* 0x0000006c00a80947 */ /* 0x002fec0003800000 */
[----:B------:R-:W0:Y:S01]  /*04b0*/  LDCU.64 UR8, c[0x0][0x3e0] ;  /* 0x00007c00ff0877ac */ /* 0x000e220008000a00 */
[----:B------:R-:W1:Y:S01]  /*04c0*/  LDC.U8 R4, c[0x0][0x410] ;  /* 0x00010400ff047b82 */ /* 0x000e620000000000 */
[----:B-----5:R-:W-:Y:S02]  /*04d0*/  PRMT R6, R47, 0x7632, R6 ;  /* 0x000076322f067816 */ /* 0x020fe40000000006 */
[----:B------:R-:W-:Y:S02]  /*04e0*/  CS2R R60, SRZ ;  /* 0x00000000003c7805 */ /* 0x000fe4000001ff00 */
[----:B------:R-:W-:Y:S02]  /*04f0*/  PRMT R7, R46, 0x7632, R7 ;  /* 0x000076322e077816 */ /* 0x000fe40000000007 */
[----:B------:R-:W-:Y:S02]  /*0500*/  CS2R R62, SRZ ;  /* 0x00000000003e7805 */ /* 0x000fe4000001ff00 */
[----:B------:R-:W-:-:S02]  /*0510*/  PRMT R8, R45, 0x7632, R8 ;  /* 0x000076322d087816 */ /* 0x000fc40000000008 */
[----:B------:R-:W-:Y:S02]  /*0520*/  CS2R R64, SRZ ;  /* 0x0000000000407805 */ /* 0x000fe4000001ff00 */
[----:B------:R-:W-:Y:S02]  /*0530*/  PRMT R9, R44, 0x7632, R9 ;  /* 0x000076322c097816 */ /* 0x000fe40000000009 */
        /* <DEDUP_REMOVED lines=9> */
[----:B0-----:R-:W-:-:S02]  /*05d0*/  ISETP.NE.U32.AND P0, PT, RZ, UR8, PT ;  /* 0x00000008ff007c0c */ /* 0x001fc4000bf05070 */
[----:B------:R-:W-:Y:S02]  /*05e0*/  CS2R R68, SRZ ;  /* 0x0000000000447805 */ /* 0x000fe4000001ff00 */
[----:B------:R-:W-:Y:S02]  /*05f0*/  PRMT R14, R55, 0x7632, R14 ;  /* 0x00007632370e7816 */ /* 0x000fe4000000000e */
[----:B------:R-:W-:Y:S02]  /*0600*/  CS2R R70, SRZ ;  /* 0x0000000000467805 */ /* 0x000fe4000001ff00 */
[----:B------:R-:W-:Y:S02]  /*0610*/  ISETP.NE.AND.EX P0, PT, RZ, UR9, PT, P0 ;  /* 0x00000009ff007c0c */ /* 0x000fe4000bf05300 */
        /* <DEDUP_REMOVED lines=28> */
[----:B-1----:R-:W-:-:S07]  /*07e0*/  CS2R R114, SRZ ;  /* 0x0000000000727805 */ /* 0x002fce000001ff00 */
.L_x_569:
[----:B------:R-:W0:Y:S08]  /*07f0*/  LDC.64 R138, c[0x0][0x3c0] ;  /* 0x0000f000ff8a7b82 */ /* 0x000e300000000a00 */
[----:B------:R-:W1:Y:S01]  /*0800*/  @P0 LDC.64 R136, c[0x0][0x3e0] ;  /* 0x0000f800ff880b82 */ /* 0x000e620000000a00 */
[----:B0-----:R-:W-:-:S06]  /*0810*/  IMAD.WIDE R138, R5, 0x4, R138 ;  /* 0x00000004058a7825 */ /* 0x001fcc00078e028a */
[----:B------:R-:W2:Y:S01]  /*0820*/  LDG.E R138, desc[UR6][R138.64] ;  /* 0x000000068a8a7981 */ /* 0x000ea2000c1e1900 */
[----:B-1----:R-:W-:Y:S02]  /*0830*/  @P0 IMAD.WIDE R140, R5, 0x2, R136 ;  /* 0x00000002058c0825 */ /* 0x002fe400078e0288 */
[----:B------:R-:W0:Y:S03]  /*0840*/  LDC.64 R136, c[0x0][0x3c8] ;  /* 0x0000f200ff887b82 */ /* 0x000e260000000a00 */
[----:B------:R-:W5:Y:S01]  /*0850*/  @P0 LDG.E.U16 R193, desc[UR6][R140.64] ;  /* 0x000000068cc10981 */ /* 0x000f62000c1e1500 */
[----:B------:R-:W-:Y:S02]  /*0860*/  MOV R0, UR20 ;  /* 0x0000001400007c02 */ /* 0x000fe40008000f00 */
[----:B------:R-:W-:-:S03]  /*0870*/  ISETP.GE.U32.AND P5, PT, R2, 0x20, PT ;  /* 0x000000200200780c */ /* 0x000fc60003fa6070 */
[----:B------:R-:W-:-:S05]  /*0880*/  IMAD R142, R5, R0, RZ ;  /* 0x00000000058e7224 */ /* 0x000fca00078e02ff */
[----:B------:R-:W-:-:S04]  /*0890*/  SHF.R.S32.HI R143, RZ, 0x1f, R142 ;  /* 0x0000001fff8f7819 */ /* 0x000fc8000001148e */
[----:B------:R-:W-:Y:S01]  /*08a0*/  LEA.HI R142, R143, R142, RZ, 0x3 ;  /* 0x0000008e8f8e7211 */ /* 0x000fe200078f18ff */
[----:B------:R-:W-:Y:S01]  /*08b0*/  BSSY.RECONVERGENT B1, `(.L_x_531) ;  /* 0x0000074000017945 */ /* 0x000fe20003800200 */
[----:B------:R-:W-:Y:S02]  /*08c0*/  ISETP.NE.AND P1, PT, R4, RZ, PT ;  /* 0x000000ff0400720c */ /* 0x000fe40003f25270 */
[----:B------:R-:W-:Y:S01]  /*08d0*/  LEA.HI.SX32 R191, R142, R3, 0x1d ;  /* 0x000000038ebf7211 */ /* 0x000fe200078feaff */
[----:B0-----:R-:W-:Y:S01]  /*08e0*/  IMAD.WIDE R136, R5, 0x4, R136 ;  /* 0x0000000405887825 */ /* 0x001fe200078e0288 */
[C---:B------:R-:W-:Y:S02]  /*08f0*/  ISETP.GE.U32.AND P4, PT, R2.reuse, 0x40, PT ;  /* 0x000000400200780c */ /* 0x040fe40003f86070 */
[----:B------:R-:W-:Y:S02]  /*0900*/  CS2R R194, SRZ ;  /* 0x0000000000c27805 */ /* 0x000fe4000001ff00 */
[C---:B------:R-:W-:Y:S01]  /*0910*/  ISETP.GE.U32.AND P3, PT, R2.reuse, 0x60, PT ;  /* 0x000000600200780c */ /* 0x040fe20003f66070 */
[----:B------:R0:W5:Y:S01]  /*0920*/  LDG.E R190, desc[UR6][R136.64] ;  /* 0x0000000688be7981 */ /* 0x000162000c1e1900 */
[----:B------:R-:W-:-:S02]  /*0930*/  ISETP.GE.U32.AND P2, PT, R2, 0x80, PT ;  /* 0x000000800200780c */ /* 0x000fc40003f46070 */
[----:B------:R-:W-:Y:S02]  /*0940*/  MOV R205, R191 ;  /* 0x000000bf00cd7202 */ /* 0x000fe40000000f00 */
[----:B0-----:R-:W-:Y:S02]  /*0950*/  P2R R136, PR, RZ, 0x2 ;  /* 0x00000002ff887803 */ /* 0x001fe40000000000 */
[----:B--2---:R-:W-:Y:S01]  /*0960*/  FSEL R192, R138, RZ, !P1 ;  /* 0x000000ff8ac07208 */ /* 0x004fe20004800000 */
[----:B------:R-:W-:Y:S06]  /*0970*/  @!P5 BRA `(.L_x_532) ;  /* 0x00000004009cd947 */ /* 0x000fec0003800000 */
[----:B------:R-:W0:Y:S08]  /*0980*/  LDC.64 R136, c[0x0][0x3a8] ;  /* 0x0000ea00ff887b82 */ /* 0x000e300000000a00 */
[----:B------:R-:W1:Y:S01]  /*0990*/  LDC.64 R140, c[0x0][0x428] ;  /* 0x00010a00ff8c7b82 */ /* 0x000e620000000a00 */
[----:B------:R-:W-:-:S07]  /*09a0*/  ISETP.NE.U32.AND P1, PT, RZ, UR10, PT ;  /* 0x0000000aff007c0c */ /* 0x000fce000bf25070 */
[----:B------:R-:W2:Y:S01]  /*09b0*/  LDC.64 R174, c[0x0][0x3b0] ;  /* 0x0000ec00ffae7b82 */ /* 0x000ea20000000a00 */
[----:B0-----:R-:W-:-:S06]  /*09c0*/  IMAD.WIDE.U32 R136, R191, 0x10, R136 ;  /* 0x00000010bf887825 */ /* 0x001fcc00078e0088 */
[----:B------:R-:W3:Y:S01]  /*09d0*/  LDG.E.128 R136, desc[UR6][R136.64] ;  /* 0x0000000688887981 */ /* 0x000ee2000c1e1d00 */
[----:B-1----:R-:W-:-:S06]  /*09e0*/  IMAD.WIDE.U32 R140, R191, 0x10, R140 ;  /* 0x00000010bf8c7825 */ /* 0x002fcc00078e008c */
[----:B------:R-:W4:Y:S01]  /*09f0*/  LDG.E.128 R140, desc[UR6][R140.64] ;  /* 0x000000068c8c7981 */ /* 0x000f22000c1e1d00 */
[----:B------:R-:W-:Y:S01]  /*0a00*/  ISETP.NE.AND.EX P1, PT, RZ, UR11, PT, P1 ;  /* 0x0000000bff007c0c */ /* 0x000fe2000bf25310 */
[----:B--2---:R-:W-:Y:S01]  /*0a10*/  IMAD.WIDE.U32 R174, R191, 0x8, R174 ;  /* 0x00000008bfae7825 */ /* 0x004fe200078e00ae */
[----:B------:R-:W-:Y:S02]  /*0a20*/  SHF.L.U32 R187, R44, 0x10, RZ ;  /* 0x000000102cbb7819 */ /* 0x000fe400000006ff */
[----:B------:R-:W-:Y:S02]  /*0a30*/  SHF.L.U32 R186, R9, 0x10, RZ ;  /* 0x0000001009ba7819 */ /* 0x000fe400000006ff */
[----:B------:R-:W-:Y:S01]  /*0a40*/  SHF.L.U32 R182, R8, 0x10, RZ ;  /* 0x0000001008b67819 */ /* 0x000fe200000006ff */
[----:B------:R0:W5:Y:S06]  /*0a50*/  LDG.E.64 R202, desc[UR6][R174.64] ;  /* 0x00000006aeca7981 */ /* 0x00016c000c1e1b00 */
[----:B------:R-:W1:Y:S01]  /*0a60*/  @P1 LDC.64 R176, c[0x0][0x438] ;  /* 0x00010e00ffb01b82 */ /* 0x000e620000000a00 */
[----:B------:R-:W-:Y:S01]  /*0a70*/  SHF.L.U32 R183, R45, 0x10, RZ ;  /* 0x000000102db77819 */ /* 0x000fe200000006ff */
[----:B-1----:R-:W-:-:S05]  /*0a80*/  @P1 IMAD.WIDE.U32 R176, R191, 0x10, R176 ;  /* 0x00000010bfb01825 */ /* 0x002fca00078e00b0 */
[----:B------:R1:W5:Y:S01]  /*0a90*/  @P1 LDG.E.128 R116, desc[UR6][R176.64] ;  /* 0x00000006b0741981 */ /* 0x000362000c1e1d00 */
[----:B0-----:R-:W-:Y:S02]  /*0aa0*/  SHF.L.U32 R175, R47, 0x10, RZ ;  /* 0x000000102faf7819 */ /* 0x001fe400000006ff */
[----:B------:R-:W-:Y:S02]  /*0ab0*/  IADD3 R205, PT, PT, R191, 0x20, RZ ;  /* 0x00000020bfcd7810 */ /* 0x000fe40007ffe0ff */
[----:B---3--:R-:W-:Y:S02]  /*0ac0*/  PRMT R180, R137, 0x7632, R180 ;  /* 0x0000763289b47816 */ /* 0x008fe400000000b4 */
[----:B------:R-:W-:Y:S02]  /*0ad0*/  PRMT R195, R139, 0x7632, R195 ;  /* 0x000076328bc37816 */ /* 0x000fe400000000c3 */
[----:B------:R-:W-:Y:S02]  /*0ae0*/  SHF.L.U32 R137, R137, 0x10, RZ ;  /* 0x0000001089897819 */ /* 0x000fe400000006ff */
[----:B------:R-:W-:-:S02]  /*0af0*/  SHF.L.U32 R139, R139, 0x10, RZ ;  /* 0x000000108b8b7819 */ /* 0x000fc400000006ff */
[----:B------:R-:W-:Y:S01]  /*0b00*/  PRMT R178, R136, 0x7632, R178 ;  /* 0x0000763288b27816 */ /* 0x000fe200000000b2 */
[C---:B------:R-:W-:Y:S02]  /*0b10*/  FADD.FTZ R137, -R192.reuse, R137 ;  /* 0x00000089c0897221 */ /* 0x040fe40000010100 */
[----:B------:R-:W-:Y:S01]  /*0b20*/  FADD.FTZ R139, -R192, R139 ;  /* 0x0000008bc08b7221 */ /* 0x000fe20000010100 */
[----:B------:R-:W-:Y:S01]  /*0b30*/  SHF.L.U32 R179, R136, 0x10, RZ ;  /* 0x0000001088b37819 */ /* 0x000fe200000006ff */
[----:B-----5:R-:W-:Y:S01]  /*0b40*/  FMUL.FTZ R185, R190, R137 ;  /* 0x00000089beb97220 */ /* 0x020fe20000410000 */
[----:B----4-:R-:W-:Y:S01]  /*0b50*/  PRMT R136, R140, 0x7632, R136 ;  /* 0x000076328c887816 */ /* 0x010fe20000000088 */
[----:B-1----:R-:W-:Y:S01]  /*0b60*/  FMUL.FTZ R177, R190, R139 ;  /* 0x0000008bbeb17220 */ /* 0x002fe20000410000 */
[----:B------:R-:W-:Y:S02]  /*0b70*/  SHF.L.U32 R137, R178, 0x10, RZ ;  /* 0x00000010b2897819 */ /* 0x000fe400000006ff */
[----:B------:R-:W-:Y:S01]  /*0b80*/  SHF.L.U32 R139, R180, 0x10, RZ ;  /* 0x00000010b48b7819 */ /* 0x000fe200000006ff */
[----:B------:R-:W-:Y:S01]  /*0b90*/  FADD.FTZ R179, -R192, R179 ;  /* 0x000000b3c0b37221 */ /* 0x000fe20000010100 */
[----:B------:R-:W-:-:S02]  /*0ba0*/  SHF.L.U32 R140, R140, 0x10, RZ ;  /* 0x000000108c8c7819 */ /* 0x000fc400000006ff */
[C---:B------:R-:W-:Y:S02]  /*0bb0*/  PRMT R194, R138.reuse, 0x7632, R194 ;  /* 0x000076328ac27816 */ /* 0x040fe400000000c2 */
[----:B------:R-:W-:Y:S01]  /*0bc0*/  SHF.L.U32 R181, R138, 0x10, RZ ;  /* 0x000000108ab57819 */ /* 0x000fe200000006ff */
[C---:B------:R-:W-:Y:S01]  /*0bd0*/  FADD.FTZ R137, -R192.reuse, R137 ;  /* 0x00000089c0897221 */ /* 0x040fe20000010100 */
[----:B------:R-:W-:Y:S01]  /*0be0*/  PRMT R138, R141, 0x7632, R138 ;  /* 0x000076328d8a7816 */ /* 0x000fe2000000008a */
[----:B------:R-:W-:Y:S01]  /*0bf0*/  FADD.FTZ R139, -R192, R139 ;  /* 0x0000008bc08b7221 */ /* 0x000fe20000010100 */
[----:B------:R-:W-:Y:S01]  /*0c00*/  SHF.L.U32 R136, R136, 0x10, RZ ;  /* 0x0000001088887819 */ /* 0x000fe200000006ff */
[----:B------:R-:W-:Y:S01]  /*0c10*/  FMUL.FTZ R189, R190, R179 ;  /* 0x000000b3bebd7220 */ /* 0x000fe20000410000 */
[----:B------:R-:W-:Y:S01]  /*0c20*/  FMUL.FTZ R187, R187, R140 ;  /* 0x0000008cbbbb7220 */ /* 0x000fe20000410000 */
[----:B------:R-:W-:Y:S01]  /*0c30*/  SHF.L.U32 R138, R138, 0x10, RZ ;  /* 0x000000108a8a7819 */ /* 0x000fe200000006ff */
[C---:B------:R-:W-:Y:S01]  /*0c40*/  FMUL.FTZ R188, R190.reuse, R137 ;  /* 0x00000089bebc7220 */ /* 0x040fe20000410000 */
[----:B------:R-:W-:Y:S01]  /*0c50*/  SHF.L.U32 R141, R141, 0x10, RZ ;  /* 0x000000108d8d7819 */ /* 0x000fe200000006ff */
[----:B------:R-:W-:Y:S01]  /*0c60*/  FMUL.FTZ R184, R190, R139 ;  /* 0x0000008bbeb87220 */ /* 0x000fe20000410000 */
[-C--:B------:R-:W-:Y:S01]  /*0c70*/  FMUL.FTZ R186, R186, R136.reuse ;  /* 0x00000088baba7220 */ /* 0x080fe20000410000 */
[----:B------:R-:W-:Y:S01]  /*0c80*/  FADD.FTZ R137, RZ, R187 ;  /* 0x000000bbff897221 */ /* 0x000fe20000010000 */
[----:B------:R-:W-:Y:S01]  /*0c90*/  FFMA.FTZ R139, R189, R187, RZ ;  /* 0x000000bbbd8b7223 */ /* 0x000fe200000100ff */
        /* <DEDUP_REMOVED lines=8> */
[----:B------:R-:W-:Y:S01]  /*0d20*/  PRMT R174, R142, 0x7632, R174 ;  /* 0x000076328eae7816 */ /* 0x000fe200000000ae */
[----:B------:R-:W-:Y:S01]  /*0d30*/  FADD.FTZ R86, R86, R141 ;  /* 0x0000008d56567221 */ /* 0x000fe20000010000 */
[C---:B------:R-:W-:Y:S01]  /*0d40*/  FFMA.FTZ R62, R185.reuse, R141, R62 ;  /* 0x0000008db93e7223 */ /* 0x040fe2000001003e */
        /* <DEDUP_REMOVED lines=10> */
[----:B------:R-:W-:Y:S01]  /*0df0*/  FADD.FTZ R141, -R192, R141 ;  /* 0x0000008dc08d7221 */ /* 0x000fe20000010100 */
[----:B------:R-:W-:Y:S01]  /*0e00*/  FADD.FTZ R136, R137, R182 ;  /* 0x000000b689887221 */ /* 0x000fe20000010000 */
[----:B------:R-:W-:Y:S01]  /*0e10*/  FFMA.FTZ R138, R184, R182, R139 ;  /* 0x000000b6b88a7223 */ /* 0x000fe2000001008b */
[----:B------:R-:W-:-:S02]  /*0e20*/  PRMT R176, R143, 0x7632, R176 ;  /* 0x000076328fb07816 */ /* 0x000fc400000000b0 */
[----:B------:R-:W-:Y:S01]  /*0e30*/  SHF.L.U32 R195, R195, 0x10, RZ ;  /* 0x00000010c3c37819 */ /* 0x000fe200000006ff */
[----:B------:R-:W-:Y:S01]  /*0e40*/  FMUL.FTZ R178, R178, R174 ;  /* 0x000000aeb2b27220 */ /* 0x000fe20000410000 */
[----:B------:R-:W-:Y:S01]  /*0e50*/  SHF.L.U32 R143, R143, 0x10, RZ ;  /* 0x000000108f8f7819 */ /* 0x000fe200000006ff */
[----:B------:R-:W-:Y:S01]  /*0e60*/  FMUL.FTZ R180, R190, R141 ;  /* 0x0000008dbeb47220 */ /* 0x000fe20000410000 */
        /* <DEDUP_REMOVED lines=11> */
[C---:B------:R-:W-:Y:S01]  /*0f20*/  FFMA.FTZ R138, R180.reuse, R178, R139 ;  /* 0x000000b2b48a7223 */ /* 0x040fe2000001008b */
[----:B------:R-:W-:Y:S01]  /*0f30*/  FADD.FTZ R89, R89, R174 ;  /* 0x000000ae59597221 */ /* 0x000fe20000010000 */
[----:B------:R-:W-:Y:S01]  /*0f40*/  FFMA.FTZ R65, R180, R174, R65 ;  /* 0x000000aeb4417223 */ /* 0x000fe20000010041 */
[----:B------:R-:W-:Y:S01]  /*0f50*/  FMUL.FTZ R176, R190, R195 ;  /* 0x000000c3beb07220 */ /* 0x000fe20000410000 */
[-C--:B------:R-:W-:Y:S01]  /*0f60*/  FMUL.FTZ R174, R140, R142.reuse ;  /* 0x0000008e8cae7220 */ /* 0x080fe20000410000 */
[----:B------:R-:W-:Y:S01]  /*0f70*/  FADD.FTZ R195, R136, R175 ;  /* 0x000000af88c37221 */ /* 0x000fe20000010000 */
[C---:B------:R-:W-:Y:S01]  /*0f80*/  FFMA.FTZ R137, R177.reuse, R175, R138 ;  /* 0x000000afb1897223 */ /* 0x040fe2000001008a */
[----:B------:R-:W-:Y:S01]  /*0f90*/  FADD.FTZ R90, R90, R143 ;  /* 0x0000008f5a5a7221 */ /* 0x000fe20000010000 */
[----:B------:R-:W-:Y:S01]  /*0fa0*/  FFMA.FTZ R66, R177, R143, R66 ;  /* 0x0000008fb1427223 */ /* 0x000fe20000010042 */
[----:B------:R-:W-:Y:S01]  /*0fb0*/  FADD.FTZ R91, R91, R142 ;  /* 0x0000008e5b5b7221 */ /* 0x000fe20000010000 */
[C---:B------:R-:W-:Y:S01]  /*0fc0*/  FFMA.FTZ R67, R176.reuse, R142, R67 ;  /* 0x0000008eb0437223 */ /* 0x040fe20000010043 */
[----:B------:R-:W-:Y:S01]  /*0fd0*/  FADD.FTZ R195, R195, R174 ;  /* 0x000000aec3c37221 */ /* 0x000fe20000010000 */
[----:B------:R-:W-:-:S07]  /*0fe0*/  FFMA.FTZ R194, R176, R174, R137 ;  /* 0x000000aeb0c27223 */ /* 0x000fce0000010089 */
.L_x_532:
[----:B------:R-:W-:Y:S05]  /*0ff0*/  BSYNC.RECONVERGENT B1 ;  /* 0x0000000000017941 */ /* 0x000fea0003800200 */
.L_x_531:
[----:B------:R-:W-:Y:S04]  /*1000*/  BSSY.RECONVERGENT B1, `(.L_x_533) ;  /* 0x0000069000017945 */ /* 0x000fe80003800200 */
[----:B------:R-:W-:Y:S05]  /*1010*/  @!P4 BRA `(.L_x_534) ;  /* 0x00000004009cc947 */ /* 0x000fea0003800000 */
        /* <DEDUP_REMOVED lines=13> */
[----:B------:R-:W5:Y:S06]  /*10f0*/  LDG.E.64 R200, desc[UR6][R160.64] ;  /* 0x00000006a0c87981 */ /* 0x000f6c000c1e1b00 */
[----:B------:R-:W0:Y:S01]  /*1100*/  @P1 LDC.64 R162, c[0x0][0x438] ;  /* 0x00010e00ffa21b82 */ /* 0x000e220000000a00 */
[----:B------:R-:W-:Y:S01]  /*1110*/  SHF.L.U32 R167, R49, 0x10, RZ ;  /* 0x0000001031a77819 */ /* 0x000fe200000006ff */
[----:B0-----:R-:W-:-:S05]  /*1120*/  @P1 IMAD.WIDE.U32 R162, R205, 0x10, R162 ;  /* 0x00000010cda21825 */ /* 0x001fca00078e00a2 */
[----:B------:R0:W5:Y:S02]  /*1130*/  @P1 LDG.E.128 R40, desc[UR6][R162.64] ;  /* 0x00000006a2281981 */ /* 0x000164000c1e1d00 */
[----:B0-----:R-:W-:Y:S02]  /*1140*/  SHF.L.U32 R163, R50, 0x10, RZ ;  /* 0x0000001032a37819 */ /* 0x001fe400000006ff */
[----:B------:R-:W-:Y:S02]  /*1150*/  SHF.L.U32 R162, R11, 0x10, RZ ;  /* 0x000000100ba27819 */ /* 0x000fe400000006ff */
[----:B------:R-:W-:Y:S02]  /*1160*/  IADD3 R205, PT, PT, R205, 0x20, RZ ;  /* 0x00000020cdcd7810 */ /* 0x000fe40007ffe0ff */
[C---:B---3--:R-:W-:Y:S02]  /*1170*/  PRMT R164, R137.reuse, 0x7632, R164 ;  /* 0x0000763289a47816 */ /* 0x048fe400000000a4 */
[----:B------:R-:W-:-:S02]  /*1180*/  SHF.L.U32 R137, R137, 0x10, RZ ;  /* 0x0000001089897819 */ /* 0x000fc400000006ff */
[----:B------:R-:W-:-:S03]  /*1190*/  PRMT R157, R136, 0x7632, R157 ;  /* 0x00007632889d7816 */ /* 0x000fc6000000009d */
[----:B------:R-:W-:Y:S01]  /*11a0*/  FADD.FTZ R137, -R192, R137 ;  /* 0x00000089c0897221 */ /* 0x000fe20000010100 */
[----:B------:R-:W-:Y:S02]  /*11b0*/  SHF.L.U32 R159, R136, 0x10, RZ ;  /* 0x00000010889f7819 */ /* 0x000fe400000006ff */
[----:B----4-:R-:W-:Y:S01]  /*11c0*/  PRMT R136, R140, 0x7632, R136 ;  /* 0x000076328c887816 */ /* 0x010fe20000000088 */
[----:B-----5:R-:W-:Y:S01]  /*11d0*/  FMUL.FTZ R169, R190, R137 ;  /* 0x00000089bea97220 */ /* 0x020fe20000410000 */
[----:B------:R-:W-:Y:S02]  /*11e0*/  SHF.L.U32 R157, R157, 0x10, RZ ;  /* 0x000000109d9d7819 */ /* 0x000fe400000006ff */
[----:B------:R-:W-:Y:S01]  /*11f0*/  SHF.L.U32 R137, R164, 0x10, RZ ;  /* 0x00000010a4897819 */ /* 0x000fe200000006ff */
[----:B------:R-:W-:Y:S01]  /*1200*/  FADD.FTZ R159, -R192, R159 ;  /* 0x0000009fc09f7221 */ /* 0x000fe20000010100 */
[----:B------:R-:W-:Y:S02]  /*1210*/  SHF.L.U32 R140, R140, 0x10, RZ ;  /* 0x000000108c8c7819 */ /* 0x000fe400000006ff */
[----:B------:R-:W-:-:S02]  /*1220*/  PRMT R204, R138, 0x7632, R204 ;  /* 0x000076328acc7816 */ /* 0x000fc400000000cc */
        /* <DEDUP_REMOVED lines=12> */
[----:B------:R-:W-:Y:S01]  /*12f0*/  FADD.FTZ R195, R195, R171 ;  /* 0x000000abc3c37221 */ /* 0x000fe20000010000 */
[----:B------:R-:W-:Y:S01]  /*1300*/  FFMA.FTZ R137, R173, R171, R194 ;  /* 0x000000abad897223 */ /* 0x000fe200000100c2 */
[----:B------:R-:W-:Y:S01]  /*1310*/  SHF.L.U32 R207, R139, 0x10, RZ ;  /* 0x000000108bcf7819 */ /* 0x000fe200000006ff */
[----:B------:R-:W-:Y:S01]  /*1320*/  FADD.FTZ R121, R121, R136 ;  /* 0x0000008879797221 */ /* 0x000fe20000010000 */
[----:B------:R-:W-:Y:S01]  /*1330*/  PRMT R206, R139, 0x7632, R206 ;  /* 0x000076328bce7816 */ /* 0x000fe200000000ce */
[----:B------:R-:W-:Y:S01]  /*1340*/  FFMA.FTZ R93, R172, R136, R93 ;  /* 0x00000088ac5d7223 */ /* 0x000fe2000001005d */
[----:B------:R-:W-:Y:S01]  /*1350*/  PRMT R139, R142, 0x7632, R139 ;  /* 0x000076328e8b7816 */ /* 0x000fe2000000008b */
[-C--:B------:R-:W-:Y:S01]  /*1360*/  FMUL.FTZ R166, R166, R138.reuse ;  /* 0x0000008aa6a67220 */ /* 0x080fe20000410000 */
[----:B------:R-:W-:Y:S01]  /*1370*/  FADD.FTZ R123, R123, R138 ;  /* 0x0000008a7b7b7221 */ /* 0x000fe20000010000 */
[----:B------:R-:W-:Y:S01]  /*1380*/  FFMA.FTZ R95, R168, R138, R95 ;  /* 0x0000008aa85f7223 */ /* 0x000fe2000001005f */
[-C--:B------:R-:W-:Y:S01]  /*1390*/  FMUL.FTZ R167, R167, R141.reuse ;  /* 0x0000008da7a77220 */ /* 0x080fe20000410000 */
[----:B------:R-:W-:Y:S01]  /*13a0*/  FADD.FTZ R136, R195, R170 ;  /* 0x000000aac3887221 */ /* 0x000fe20000010000 */
[----:B------:R-:W-:Y:S01]  /*13b0*/  FFMA.FTZ R138, R172, R170, R137 ;  /* 0x000000aaac8a7223 */ /* 0x000fe20000010089 */
[----:B------:R-:W-:Y:S01]  /*13c0*/  FADD.FTZ R120, R120, R140 ;  /* 0x0000008c78787221 */ /* 0x000fe20000010000 */
[----:B------:R-:W-:Y:S01]  /*13d0*/  FFMA.FTZ R92, R173, R140, R92 ;  /* 0x0000008cad5c7223 */ /* 0x000fe2000001005c */
[----:B------:R-:W-:Y:S01]  /*13e0*/  FADD.FTZ R122, R122, R141 ;  /* 0x0000008d7a7a7221 */ /* 0x000fe20000010000 */
[----:B------:R-:W-:Y:S01]  /*13f0*/  FFMA.FTZ R94, R169, R141, R94 ;  /* 0x0000008da95e7223 */ /* 0x000fe2000001005e */
[----:B------:R-:W-:Y:S01]  /*1400*/  FADD.FTZ R161, -R192, R207 ;  /* 0x000000cfc0a17221 */ /* 0x000fe20000010100 */
[----:B------:R-:W-:Y:S01]  /*1410*/  SHF.L.U32 R142, R142, 0x10, RZ ;  /* 0x000000108e8e7819 */ /* 0x000fe200000006ff */
[----:B------:R-:W-:Y:S01]  /*1420*/  FADD.FTZ R165, -R192, R165 ;  /* 0x000000a5c0a57221 */ /* 0x000fe20000010100 */
[----:B------:R-:W-:Y:S01]  /*1430*/  SHF.L.U32 R141, R204, 0x10, RZ ;  /* 0x00000010cc8d7819 */ /* 0x000fe200000006ff */
[----:B------:R-:W-:Y:S01]  /*1440*/  FADD.FTZ R137, R136, R167 ;  /* 0x000000a788897221 */ /* 0x000fe20000010000 */
[----:B------:R-:W-:Y:S01]  /*1450*/  SHF.L.U32 R140, R139, 0x10, RZ ;  /* 0x000000108b8c7819 */ /* 0x000fe200000006ff */
[----:B------:R-:W-:Y:S01]  /*1460*/  FFMA.FTZ R139, R169, R167, R138 ;  /* 0x000000a7a98b7223 */ /* 0x000fe2000001008a */
[C---:B------:R-:W-:Y:S01]  /*1470*/  PRMT R160, R143.reuse, 0x7632, R160 ;  /* 0x000076328fa07816 */ /* 0x040fe200000000a0 */
[----:B------:R-:W-:Y:S01]  /*1480*/  FMUL.FTZ R161, R190, R161 ;  /* 0x000000a1bea17220 */ /* 0x000fe20000410000 */
[----:B------:R-:W-:-:S02]  /*1490*/  SHF.L.U32 R143, R143, 0x10, RZ ;  /* 0x000000108f8f7819 */ /* 0x000fc400000006ff */
[----:B------:R-:W-:Y:S01]  /*14a0*/  SHF.L.U32 R159, R51, 0x10, RZ ;  /* 0x00000010339f7819 */ /* 0x000fe200000006ff */
[----:B------:R-:W-:Y:S01]  /*14b0*/  FMUL.FTZ R165, R190, R165 ;  /* 0x000000a5bea57220 */ /* 0x000fe20000410000 */
[----:B------:R-:W-:Y:S01]  /*14c0*/  FMUL.FTZ R163, R163, R142 ;  /* 0x0000008ea3a37220 */ /* 0x000fe20000410000 */
        /* <DEDUP_REMOVED lines=10> */
[C---:B------:R-:W-:Y:S01]  /*1570*/  FFMA.FTZ R139, R165.reuse, R163, R138 ;  /* 0x000000a3a58b7223 */ /* 0x040fe2000001008a */
[----:B------:R-:W-:Y:S01]  /*1580*/  FADD.FTZ R124, R124, R142 ;  /* 0x0000008e7c7c7221 */ /* 0x000fe20000010000 */
[----:B------:R-:W-:Y:S01]  /*1590*/  FFMA.FTZ R96, R165, R142, R96 ;  /* 0x0000008ea5607223 */ /* 0x000fe20000010060 */
[----:B------:R-:W-:Y:S01]  /*15a0*/  SHF.L.U32 R157, R10, 0x10, RZ ;  /* 0x000000100a9d7819 */ /* 0x000fe200000006ff */
        /* <DEDUP_REMOVED lines=14> */
.L_x_534:
[----:B------:R-:W-:Y:S05]  /*1690*/  BSYNC.RECONVERGENT B1 ;  /* 0x0000000000017941 */ /* 0x000fea0003800200 */
.L_x_533:
        /* <DEDUP_REMOVED lines=9> */
[----:B------:R-:W-:Y:S01]  /*1730*/  ISETP.NE.U32.AND P1, PT, RZ, UR10, PT ;  /* 0x0000000aff007c0c */ /* 0x000fe2000bf25070 */
[----:B--2---:R-:W-:-:S03]  /*1740*/  IMAD.WIDE.U32 R196, R205, 0x8, R196 ;  /* 0x00000008cdc47825 */ /* 0x004fc600078e00c4 */
[----:B------:R-:W-:-:S03]  /*1750*/  ISETP.NE.AND.EX P1, PT, RZ, UR11, PT, P1 ;  /* 0x0000000bff007c0c */ /* 0x000fc6000bf25310 */
[----:B------:R-:W5:Y:S10]  /*1760*/  LDG.E.64 R196, desc[UR6][R196.64] ;  /* 0x00000006c4c47981 */ /* 0x000f74000c1e1b00 */
[----:B------:R-:W0:Y:S01]  /*1770*/  @P1 LDC.64 R144, c[0x0][0x438] ;  /* 0x00010e00ff901b82 */ /* 0x000e220000000a00 */
[----:B------:R-:W-:-:S02]  /*1780*/  SHF.L.U32 R158, R52, 0x10, RZ ;  /* 0x00000010349e7819 */ /* 0x000fc400000006ff */
[----:B------:R-:W-:Y:S02]  /*1790*/  SHF.L.U32 R156, R53, 0x10, RZ ;  /* 0x00000010359c7819 */ /* 0x000fe400000006ff */
[----:B------:R-:W-:Y:S02]  /*17a0*/  SHF.L.U32 R154, R54, 0x10, RZ ;  /* 0x00000010369a7819 */ /* 0x000fe400000006ff */
[----:B------:R-:W-:Y:S01]  /*17b0*/  SHF.L.U32 R152, R55, 0x10, RZ ;  /* 0x0000001037987819 */ /* 0x000fe200000006ff */
[----:B0-----:R-:W-:-:S05]  /*17c0*/  @P1 IMAD.WIDE.U32 R144, R205, 0x10, R144 ;  /* 0x00000010cd901825 */ /* 0x001fca00078e0090 */
[----:B------:R0:W5:Y:S01]  /*17d0*/  @P1 LDG.E.128 R128, desc[UR6][R144.64] ;  /* 0x0000000690801981 */ /* 0x000162000c1e1d00 */
[----:B------:R-:W-:Y:S02]  /*17e0*/  SHF.L.U32 R155, R17, 0x10, RZ ;  /* 0x00000010119b7819 */ /* 0x000fe400000006ff */
[----:B------:R-:W-:Y:S02]  /*17f0*/  IADD3 R205, PT, PT, R205, 0x20, RZ ;  /* 0x00000020cdcd7810 */ /* 0x000fe40007ffe0ff */
[----:B---3--:R-:W-:Y:S02]  /*1800*/  SHF.L.U32 R39, R136, 0x10, RZ ;  /* 0x0000001088277819 */ /* 0x008fe400000006ff */
[----:B------:R-:W-:-:S03]  /*1810*/  SHF.L.U32 R149, R137, 0x10, RZ ;  /* 0x0000001089957819 */ /* 0x000fc600000006ff */
[----:B------:R-:W-:Y:S01]  /*1820*/  FADD.FTZ R39, -R192, R39 ;  /* 0x00000027c0277221 */ /* 0x000fe20000010100 */
[----:B------:R-:W-:Y:S02]  /*1830*/  SHF.L.U32 R151, R138, 0x10, RZ ;  /* 0x000000108a977819 */ /* 0x000fe400000006ff */
[----:B----4-:R-:W-:Y:S01]  /*1840*/  SHF.L.U32 R37, R140, 0x10, RZ ;  /* 0x000000108c257819 */ /* 0x010fe200000006ff */
[----:B-----5:R-:W-:Y:S01]  /*1850*/  FMUL.FTZ R147, R190, R39 ;  /* 0x00000027be937220 */ /* 0x020fe20000410000 */
[----:B------:R-:W-:Y:S01]  /*1860*/  FADD.FTZ R149, -R192, R149 ;  /* 0x00000095c0957221 */ /* 0x000fe20000010100 */
[----:B------:R-:W-:Y:S02]  /*1870*/  PRMT R148, R137, 0x7632, R148 ;  /* 0x0000763289947816 */ /* 0x000fe40000000094 */
[C---:B------:R-:W-:Y:S01]  /*1880*/  PRMT R137, R141.reuse, 0x7632, R137 ;  /* 0x000076328d897816 */ /* 0x040fe20000000089 */
[-C--:B------:R-:W-:Y:S01]  /*1890*/  FMUL.FTZ R158, R158, R37.reuse ;  /* 0x000000259e9e7220 */ /* 0x080fe20000410000 */
[----:B------:R-:W-:Y:S01]  /*18a0*/  SHF.L.U32 R141, R141, 0x10, RZ ;  /* 0x000000108d8d7819 */ /* 0x000fe200000006ff */
[----:B------:R-:W-:Y:S01]  /*18b0*/  FADD.FTZ R100, R100, R37 ;  /* 0x0000002564647221 */ /* 0x000fe20000010000 */
[----:B------:R-:W-:Y:S01]  /*18c0*/  FFMA.FTZ R68, R147, R37, R68 ;  /* 0x0000002593447223 */ /* 0x000fe20000010044 */
[----:B------:R-:W-:Y:S01]  /*18d0*/  SHF.L.U32 R153, R139, 0x10, RZ ;  /* 0x000000108b997819 */ /* 0x000fe200000006ff */
[----:B------:R-:W-:Y:S01]  /*18e0*/  FMUL.FTZ R37, R190, R149 ;  /* 0x00000095be257220 */ /* 0x000fe20000410000 */
[----:B------:R-:W-:Y:S01]  /*18f0*/  FADD.FTZ R39, -R192, R151 ;  /* 0x00000097c0277221 */ /* 0x000fe20000010100 */
[----:B------:R-:W-:Y:S01]  /*1900*/  PRMT R146, R136, 0x7632, R146 ;  /* 0x0000763288927816 */ /* 0x000fe20000000092 */
[-C--:B------:R-:W-:Y:S01]  /*1910*/  FMUL.FTZ R156, R156, R141.reuse ;  /* 0x0000008d9c9c7220 */ /* 0x080fe20000410000 */
[----:B0-----:R-:W-:Y:S01]  /*1920*/  SHF.L.U32 R145, R142, 0x10, RZ ;  /* 0x000000108e917819 */ /* 0x001fe200000006ff */
[----:B------:R-:W-:Y:S01]  /*1930*/  FADD.FTZ R102, R102, R141 ;  /* 0x0000008d66667221 */ /* 0x000fe20000010000 */
[----:B------:R-:W-:Y:S01]  /*1940*/  FFMA.FTZ R70, R37, R141, R70 ;  /* 0x0000008d25467223 */ /* 0x000fe20000010046 */
[----:B------:R-:W-:Y:S01]  /*1950*/  FMUL.FTZ R39, R190, R39 ;  /* 0x00000027be277220 */ /* 0x000fe20000410000 */
[----:B------:R-:W-:Y:S01]  /*1960*/  PRMT R204, R139, 0x7632, R204 ;  /* 0x000076328bcc7816 */ /* 0x000fe200000000cc */
[----:B------:R-:W-:Y:S01]  /*1970*/  FADD.FTZ R153, -R192, R153 ;  /* 0x00000099c0997221 */ /* 0x000fe20000010100 */
[----:B------:R-:W-:-:S02]  /*1980*/  SHF.L.U32 R141, R146, 0x10, RZ ;  /* 0x00000010928d7819 */ /* 0x000fc400000006ff */
[----:B------:R-:W-:Y:S01]  /*1990*/  PRMT R139, R142, 0x7632, R139 ;  /* 0x000076328e8b7816 */ /* 0x000fe2000000008b */
[-C--:B------:R-:W-:Y:S01]  /*19a0*/  FMUL.FTZ R154, R154, R145.reuse ;  /* 0x000000919a9a7220 */ /* 0x080fe20000410000 */
[C---:B------:R-:W-:Y:S01]  /*19b0*/  PRMT R142, R143.reuse, 0x7632, R142 ;  /* 0x000076328f8e7816 */ /* 0x040fe2000000008e */
[----:B------:R-:W-:Y:S01]  /*19c0*/  FADD.FTZ R104, R104, R145 ;  /* 0x0000009168687221 */ /* 0x000fe20000010000 */
[----:B------:R-:W-:Y:S01]  /*19d0*/  SHF.L.U32 R143, R143, 0x10, RZ ;  /* 0x000000108f8f7819 */ /* 0x000fe200000006ff */
[----:B------:R-:W-:Y:S01]  /*19e0*/  FFMA.FTZ R72, R39, R145, R72 ;  /* 0x0000009127487223 */ /* 0x000fe20000010048 */
[----:B------:R-:W-:Y:S01]  /*19f0*/  PRMT R136, R140, 0x7632, R136 ;  /* 0x000076328c887816 */ /* 0x000fe20000000088 */
[----:B------:R-:W-:Y:S01]  /*1a00*/  FMUL.FTZ R145, R190, R153 ;  /* 0x00000099be917220 */ /* 0x000fe20000410000 */
[----:B------:R-:W-:Y:S01]  /*1a10*/  FADD.FTZ R141, -R192, R141 ;  /* 0x0000008dc08d7221 */ /* 0x000fe20000010100 */
[-C--:B------:R-:W-:Y:S01]  /*1a20*/  FMUL.FTZ R152, R152, R143.reuse ;  /* 0x0000008f98987220 */ /* 0x080fe20000410000 */
[----:B------:R-:W-:Y:S01]  /*1a30*/  FADD.FTZ R106, R106, R143 ;  /* 0x0000008f6a6a7221 */ /* 0x000fe20000010000 */
[----:B------:R-:W-:Y:S01]  /*1a40*/  FFMA.FTZ R74, R145, R143, R74 ;  /* 0x0000008f914a7223 */ /* 0x000fe2000001004a */
[----:B------:R-:W-:Y:S01]  /*1a50*/  SHF.L.U32 R136, R136, 0x10, RZ ;  /* 0x0000001088887819 */ /* 0x000fe200000006ff */
[----:B------:R-:W-:Y:S01]  /*1a60*/  FMUL.FTZ R144, R190, R141 ;  /* 0x0000008dbe907220 */ /* 0x000fe20000410000 */
[----:B------:R-:W-:-:S02]  /*1a70*/  SHF.L.U32 R143, R148, 0x10, RZ ;  /* 0x00000010948f7819 */ /* 0x000fc400000006ff */
[----:B------:R-:W-:Y:S01]  /*1a80*/  PRMT R150, R138, 0x7632, R150 ;  /* 0x000076328a967816 */ /* 0x000fe20000000096 */
[-C--:B------:R-:W-:Y:S01]  /*1a90*/  FMUL.FTZ R155, R155, R136.reuse ;  /* 0x000000889b9b7220 */ /* 0x080fe20000410000 */
        /* <DEDUP_REMOVED lines=11> */
[-C--:B------:R-:W-:Y:S01]  /*1b50*/  FMUL.FTZ R153, R153, R138.reuse ;  /* 0x0000008a99997220 */ /* 0x080fe20000410000 */
[----:B------:R-:W-:Y:S01]  /*1b60*/  FADD.FTZ R103, R103, R138 ;  /* 0x0000008a67677221 */ /* 0x000fe20000010000 */
[----:B------:R-:W-:Y:S01]  /*1b70*/  FFMA.FTZ R71, R146, R138, R71 ;  /* 0x0000008a92477223 */ /* 0x000fe20000010047 */
[----:B------:R-:W-:Y:S01]  /*1b80*/  SHF.L.U32 R141, R150, 0x10, RZ ;  /* 0x00000010968d7819 */ /* 0x000fe200000006ff */
[----:B------:R-:W-:Y:S01]  /*1b90*/  FADD.FTZ R138, R139, R156 ;  /* 0x0000009c8b8a7221 */ /* 0x000fe20000010000 */
[----:B------:R-:W-:Y:S01]  /*1ba0*/  FFMA.FTZ R137, R37, R156, R136 ;  /* 0x0000009c25897223 */ /* 0x000fe20000010088 */
[----:B------:R-:W-:-:S02]  /*1bb0*/  SHF.L.U32 R151, R15, 0x10, RZ ;  /* 0x000000100f977819 */ /* 0x000fc400000006ff */
[----:B------:R-:W-:Y:S01]  /*1bc0*/  FADD.FTZ R141, -R192, R141 ;  /* 0x0000008dc08d7221 */ /* 0x000fe20000010100 */
        /* <DEDUP_REMOVED lines=22> */
.L_x_536:
[----:B------:R-:W-:Y:S05]  /*1d30*/  BSYNC.RECONVERGENT B1 ;  /* 0x0000000000017941 */ /* 0x000fea0003800200 */
.L_x_535:
[----:B------:R-:W-:Y:S04]  /*1d40*/  BSSY.RECONVERGENT B1, `(.L_x_537) ;  /* 0x0000068000017945 */ /* 0x000fe80003800200 */
[----:B------:R-:W-:Y:S05]  /*1d50*/  @!P2 BRA `(.L_x_538) ;  /* 0x000000040098a947 */ /* 0x000fea0003800000 */
[----:B------:R-:W0:Y:S08]  /*1d60*/  LDC.64 R24, c[0x0][0x3a8] ;  /* 0x0000ea00ff187b82 */ /* 0x000e300000000a00 */
[----:B------:R-:W1:Y:S01]  /*1d70*/  LDC.64 R22, c[0x0][0x428] ;  /* 0x00010a00ff167b82 */ /* 0x000e620000000a00 */
[----:B0-----:R-:W-:-:S06]  /*1d80*/  IMAD.WIDE.U32 R24, R205, 0x10, R24 ;  /* 0x00000010cd187825 */ /* 0x001fcc00078e0018 */
[----:B------:R-:W2:Y:S01]  /*1d90*/  LDG.E.128 R24, desc[UR6][R24.64] ;  /* 0x0000000618187981 */ /* 0x000ea2000c1e1d00 */
[----:B-1----:R-:W-:Y:S01]  /*1da0*/  IMAD.WIDE.U32 R28, R205, 0x10, R22 ;  /* 0x00000010cd1c7825 */ /* 0x002fe200078e0016 */
[----:B------:R-:W-:Y:S01]  /*1db0*/  ISETP.NE.U32.AND P1, PT, RZ, UR10, PT ;  /* 0x0000000aff007c0c */ /* 0x000fe2000bf25070 */
[----:B------:R-:W0:Y:S04]  /*1dc0*/  LDC.64 R22, c[0x0][0x3b0] ;  /* 0x0000ec00ff167b82 */ /* 0x000e280000000a00 */
[----:B------:R-:W3:Y:S01]  /*1dd0*/  LDG.E.128 R28, desc[UR6][R28.64] ;  /* 0x000000061c1c7981 */ /* 0x000ee2000c1e1d00 */
[----:B------:R-:W-:-:S13]  /*1de0*/  ISETP.NE.AND.EX P1, PT, RZ, UR11, PT, P1 ;  /* 0x0000000bff007c0c */ /* 0x000fda000bf25310 */
[----:B------:R-:W1:Y:S01]  /*1df0*/  @P1 LDC.64 R32, c[0x0][0x438] ;  /* 0x00010e00ff201b82 */ /* 0x000e620000000a00 */
[----:B0-----:R-:W-:-:S05]  /*1e00*/  IMAD.WIDE.U32 R22, R205, 0x8, R22 ;  /* 0x00000008cd167825 */ /* 0x001fca00078e0016 */
[----:B------:R0:W5:Y:S01]  /*1e10*/  LDG.E.64 R198, desc[UR6][R22.64] ;  /* 0x0000000616c67981 */ /* 0x000162000c1e1b00 */
[----:B-1----:R-:W-:Y:S01]  /*1e20*/  @P1 IMAD.WIDE.U32 R32, R205, 0x10, R32 ;  /* 0x00000010cd201825 */ /* 0x002fe200078e0020 */
[----:B0-----:R-:W-:-:S04]  /*1e30*/  SHF.L.U32 R22, R56, 0x10, RZ ;  /* 0x0000001038167819 */ /* 0x001fc800000006ff */
[----:B------:R0:W5:Y:S01]  /*1e40*/  @P1 LDG.E.128 R132, desc[UR6][R32.64] ;  /* 0x0000000620841981 */ /* 0x000162000c1e1d00 */
[----:B------:R-:W-:Y:S02]  /*1e50*/  SHF.L.U32 R136, R19, 0x10, RZ ;  /* 0x0000001013887819 */ /* 0x000fe400000006ff */
[C---:B--2---:R-:W-:Y:S02]  /*1e60*/  PRMT R34, R24.reuse, 0x7632, R34 ;  /* 0x0000763218227816 */ /* 0x044fe40000000022 */
[----:B------:R-:W-:Y:S02]  /*1e70*/  SHF.L.U32 R35, R24, 0x10, RZ ;  /* 0x0000001018237819 */ /* 0x000fe400000006ff */
[C---:B------:R-:W-:Y:S02]  /*1e80*/  PRMT R36, R26.reuse, 0x7632, R36 ;  /* 0x000076321a247816 */ /* 0x040fe40000000024 */
[----:B------:R-:W-:Y:S02]  /*1e90*/  SHF.L.U32 R139, R26, 0x10, RZ ;  /* 0x000000101a8b7819 */ /* 0x000fe400000006ff */
[----:B------:R-:W-:-:S02]  /*1ea0*/  PRMT R24, R25, 0x7632, R24 ;  /* 0x0000763219187816 */ /* 0x000fc40000000018 */
[----:B------:R-:W-:Y:S02]  /*1eb0*/  SHF.L.U32 R137, R25, 0x10, RZ ;  /* 0x0000001019897819 */ /* 0x000fe400000006ff */
[C---:B------:R-:W-:Y:S02]  /*1ec0*/  PRMT R26, R27.reuse, 0x7632, R26 ;  /* 0x000076321b1a7816 */ /* 0x040fe4000000001a */
[----:B------:R-:W-:Y:S02]  /*1ed0*/  SHF.L.U32 R25, R34, 0x10, RZ ;  /* 0x0000001022197819 */ /* 0x000fe400000006ff */
[----:B------:R-:W-:Y:S02]  /*1ee0*/  SHF.L.U32 R23, R24, 0x10, RZ ;  /* 0x0000001018177819 */ /* 0x000fe400000006ff */
[----:B------:R-:W-:Y:S01]  /*1ef0*/  SHF.L.U32 R207, R26, 0x10, RZ ;  /* 0x000000101acf7819 */ /* 0x000fe200000006ff */
[C---:B------:R-:W-:Y:S01]  /*1f00*/  FADD.FTZ R35, -R192.reuse, R35 ;  /* 0x00000023c0237221 */ /* 0x040fe20000010100 */
[C---:B0-----:R-:W-:Y:S01]  /*1f10*/  FADD.FTZ R33, -R192.reuse, R25 ;  /* 0x00000019c0217221 */ /* 0x041fe20000010100 */
[----:B------:R-:W-:Y:S01]  /*1f20*/  SHF.L.U32 R143, R27, 0x10, RZ ;  /* 0x000000101b8f7819 */ /* 0x000fe200000006ff */
[----:B------:R-:W-:Y:S01]  /*1f30*/  FADD.FTZ R27, -R192, R139 ;  /* 0x0000008bc01b7221 */ /* 0x000fe20000010100 */
[----:B---3--:R-:W-:-:S02]  /*1f40*/  PRMT R32, R28, 0x7632, R32 ;  /* 0x000076321c207816 */ /* 0x008fc40000000020 */
[----:B------:R-:W-:Y:S02]  /*1f50*/  SHF.L.U32 R25, R28, 0x10, RZ ;  /* 0x000000101c197819 */ /* 0x000fe400000006ff */
[----:B------:R-:W-:Y:S01]  /*1f60*/  PRMT R34, R29, 0x7632, R34 ;  /* 0x000076321d227816 */ /* 0x000fe20000000022 */
[----:B------:R-:W-:Y:S01]  /*1f70*/  FADD.FTZ R139, -R192, R23 ;  /* 0x00000017c08b7221 */ /* 0x000fe20000010100 */
[----:B------:R-:W-:Y:S01]  /*1f80*/  SHF.L.U32 R141, R36, 0x10, RZ ;  /* 0x00000010248d7819 */ /* 0x000fe200000006ff */
[----:B------:R-:W-:Y:S01]  /*1f90*/  FADD.FTZ R209, -R192, R207 ;  /* 0x000000cfc0d17221 */ /* 0x000fe20000010100 */
[C---:B------:R-:W-:Y:S01]  /*1fa0*/  PRMT R140, R31.reuse, 0x7632, R140 ;  /* 0x000076321f8c7816 */ /* 0x040fe2000000008c */
[----:B-----5:R-:W-:Y:S01]  /*1fb0*/  FMUL.FTZ R23, R190, R35 ;  /* 0x00000023be177220 */ /* 0x020fe20000410000 */
        /* <DEDUP_REMOVED lines=8> */
[----:B------:R-:W-:Y:S01]  /*2040*/  PRMT R38, R30, 0x7632, R38 ;  /* 0x000076321e267816 */ /* 0x000fe20000000026 */
[----:B------:R-:W-:Y:S01]  /*2050*/  FADD.FTZ R137, -R192, R137 ;  /* 0x00000089c0897221 */ /* 0x000fe20000010100 */
[----:B------:R-:W-:Y:S01]  /*2060*/  SHF.L.U32 R141, R30, 0x10, RZ ;  /* 0x000000101e8d7819 */ /* 0x000fe200000006ff */
[----:B------:R-:W-:Y:S01]  /*2070*/  FMUL.FTZ R30, R190, R33 ;  /* 0x00000021be1e7220 */ /* 0x000fe20000410000 */
[----:B------:R-:W-:Y:S01]  /*2080*/  SHF.L.U32 R29, R29, 0x10, RZ ;  /* 0x000000101d1d7819 */ /* 0x000fe200000006ff */
[----:B------:R-:W-:Y:S01]  /*2090*/  FMUL.FTZ R31, R31, R32 ;  /* 0x000000201f1f7220 */ /* 0x000fe20000410000 */
[----:B------:R-:W-:Y:S01]  /*20a0*/  SHF.L.U32 R24, R57, 0x10, RZ ;  /* 0x0000001039187819 */ /* 0x000fe200000006ff */
[----:B------:R-:W-:Y:S01]  /*20b0*/  FADD.FTZ R34, R195, R22 ;  /* 0x00000016c3227221 */ /* 0x000fe20000010000 */
[----:B------:R-:W-:Y:S01]  /*20c0*/  FMUL.FTZ R33, R35, R36 ;  /* 0x0000002423217220 */ /* 0x000fe20000410000 */
[C---:B------:R-:W-:Y:S01]  /*20d0*/  FFMA.FTZ R35, R23.reuse, R22, R194 ;  /* 0x0000001617237223 */ /* 0x040fe200000100c2 */
[----:B------:R-:W-:Y:S01]  /*20e0*/  FADD.FTZ R108, R108, R25 ;  /* 0x000000196c6c7221 */ /* 0x000fe20000010000 */
[----:B------:R-:W-:Y:S01]  /*20f0*/  FFMA.FTZ R76, R23, R25, R76 ;  /* 0x00000019174c7223 */ /* 0x000fe2000001004c */
[----:B------:R-:W-:Y:S01]  /*2100*/  FMUL.FTZ R25, R190, R137 ;  /* 0x00000089be197220 */ /* 0x000fe20000410000 */
[----:B------:R-:W-:Y:S01]  /*2110*/  FADD.FTZ R109, R109, R32 ;  /* 0x000000206d6d7221 */ /* 0x000fe20000010000 */
[----:B------:R-:W-:Y:S01]  /*2120*/  FFMA.FTZ R77, R30, R32, R77 ;  /* 0x000000201e4d7223 */ /* 0x000fe2000001004d */
[----:B------:R-:W-:Y:S01]  /*2130*/  FMUL.FTZ R32, R190, R139 ;  /* 0x0000008bbe207220 */ /* 0x000fe20000410000 */
[----:B------:R-:W-:Y:S01]  /*2140*/  FADD.FTZ R137, R34, R31 ;  /* 0x0000001f22897221 */ /* 0x000fe20000010000 */
[----:B------:R-:W-:Y:S01]  /*2150*/  FMUL.FTZ R24, R24, R29 ;  /* 0x0000001d18187220 */ /* 0x000fe20000410000 */
[----:B------:R-:W-:Y:S01]  /*2160*/  FFMA.FTZ R34, R30, R31, R35 ;  /* 0x0000001f1e227223 */ /* 0x000fe20000010023 */
[----:B------:R-:W-:Y:S01]  /*2170*/  SHF.L.U32 R26, R58, 0x10, RZ ;  /* 0x000000103a1a7819 */ /* 0x000fe200000006ff */
[----:B------:R-:W-:Y:S01]  /*2180*/  FADD.FTZ R111, R111, R36 ;  /* 0x000000246f6f7221 */ /* 0x000fe20000010000 */
[----:B------:R-:W-:Y:S01]  /*2190*/  FFMA.FTZ R79, R32, R36, R79 ;  /* 0x00000024204f7223 */ /* 0x000fe2000001004f */
        /* <DEDUP_REMOVED lines=12> */
[----:B------:R-:W-:Y:S01]  /*2260*/  FADD.FTZ R110, R110, R29 ;  /* 0x0000001d6e6e7221 */ /* 0x000fe20000010000 */
[----:B------:R-:W-:Y:S01]  /*2270*/  FFMA.FTZ R78, R25, R29, R78 ;  /* 0x0000001d194e7223 */ /* 0x000fe2000001004e */
[----:B------:R-:W-:Y:S01]  /*2280*/  SHF.L.U32 R139, R18, 0x10, RZ ;  /* 0x00000010128b7819 */ /* 0x000fe200000006ff */
[----:B------:R-:W-:Y:S01]  /*2290*/  FMUL.FTZ R29, R190, R205 ;  /* 0x000000cdbe1d7220 */ /* 0x000fe20000410000 */
[----:B------:R-:W-:Y:S01]  /*22a0*/  SHF.L.U32 R140, R140, 0x10, RZ ;  /* 0x000000108c8c7819 */ /* 0x000fe200000006ff */
[----:B------:R-:W-:Y:S01]  /*22b0*/  FMUL.FTZ R28, R28, R207 ;  /* 0x000000cf1c1c7220 */ /* 0x000fe20000410000 */
        /* <DEDUP_REMOVED lines=16> */
.L_x_538:
[----:B------:R-:W-:Y:S05]  /*23c0*/  BSYNC.RECONVERGENT B1 ;  /* 0x0000000000017941 */ /* 0x000fea0003800200 */
.L_x_537:
[----:B------:R-:W-:Y:S01]  /*23d0*/  HFMA2 R192, -RZ, RZ, 1.875, 0 ;  /* 0x3f800000ffc07431 */ /* 0x000fe200000001ff */
[----:B------:R-:W-:Y:S01]  /*23e0*/  UMOV UR4, 0xffffffff ;  /* 0xffffffff00047882 */ /* 0x000fe20000000000 */
[----:B------:R-:W-:Y:S02]  /*23f0*/  ISETP.NE.U32.AND P1, PT, RZ, UR10, PT ;  /* 0x0000000aff007c0c */ /* 0x000fe4000bf25070 */
[----:B------:R-:W-:Y:S02]  /*2400*/  PRMT R214, R131, 0x7632, R214 ;  /* 0x0000763283d67816 */ /* 0x000fe400000000d6 */
[----:B------:R-:W-:Y:S02]  /*2410*/  ISETP.NE.AND.EX P1, PT, RZ, UR11, PT, P1 ;  /* 0x0000000bff007c0c */ /* 0x000fe4000bf25310 */
[----:B-----5:R-:W-:Y:S02]  /*2420*/  @P0 SHF.L.U32 R192, R193, 0x10, RZ ;  /* 0x00000010c1c00819 */ /* 0x020fe400000006ff */
[----:B------:R-:W-:-:S02]  /*2430*/  PRMT R142, R131, 0x7632, R142 ;  /* 0x00007632838e7816 */ /* 0x000fc4000000008e */
[C---:B------:R-:W-:Y:S02]  /*2440*/  PRMT R213, R130.reuse, 0x7632, R213 ;  /* 0x0000763282d57816 */ /* 0x040fe400000000d5 */
[----:B------:R-:W-:Y:S02]  /*2450*/  PRMT R143, R130, 0x7632, R143 ;  /* 0x00007632828f7816 */ /* 0x000fe4000000008f */
[C---:B------:R-:W-:Y:S02]  /*2460*/  PRMT R212, R129.reuse, 0x7632, R212 ;  /* 0x0000763281d47816 */ /* 0x040fe400000000d4 */
[----:B------:R-:W-:Y:S02]  /*2470*/  PRMT R204, R129, 0x7632, R204 ;  /* 0x0000763281cc7816 */ /* 0x000fe400000000cc */
[----:B------:R-:W-:Y:S01]  /*2480*/  PRMT R211, R128, 0x7632, R211 ;  /* 0x0000763280d37816 */ /* 0x000fe200000000d3 */
[----:B------:R-:W-:Y:S06]  /*2490*/  BRA.DIV UR4, `(.L_x_539) ;  /* 0x0000005e04a87947 */ /* 0x000fec000b800000 */
[----:B------:R-:W0:Y:S01]  /*24a0*/  SHFL.BFLY PT, R136, R195, 0x1, 0x1f ;  /* 0x0c201f00c3887f89 */ /* 0x000e2200000e0000 */
[----:B------:R-:W-:Y:S02]  /*24b0*/  PRMT R208, R134, 0x7632, R208 ;  /* 0x0000763286d07816 */ /* 0x000fe400000000d0 */
[----:B------:R-:W-:Y:S01]  /*24c0*/  PRMT R209, R133, 0x7632, R209 ;  /* 0x0000763285d17816 */ /* 0x000fe200000000d1 */
[----:B------:R-:W1:Y:S01]  /*24d0*/  SHFL.BFLY PT, R137, R194, 0x1, 0x1f ;  /* 0x0c201f00c2897f89 */ /* 0x000e6200000e0000 */
[----:B------:R-:W-:Y:S01]  /*24e0*/  PRMT R210, R132, 0x7632, R210 ;  /* 0x0000763284d27816 */ /* 0x000fe200000000d2 */
[--C-:B0-----:R-:W-:Y:S01]  /*24f0*/  FADD.FTZ R136, R136, R195.reuse ;  /* 0x000000c388887221 */ /* 0x101fe20000010000 */
[----:B------:R-:W-:Y:S01]  /*2500*/  PRMT R195, R135, 0x7632, R195 ;  /* 0x0000763287c37816 */ /* 0x000fe200000000c3 */
[----:B-1----:R-:W-:-:S03]  /*2510*/  FADD.FTZ R137, R137, R194 ;  /* 0x000000c289897221 */ /* 0x002fc60000010000 */
        /* <DEDUP_REMOVED lines=14> */
.L_x_581:
[----:B-1----:R-:W-:Y:S01]  /*2600*/  FADD.FTZ R136, R193, R136 ;  /* 0x00000088c1887221 */ /* 0x002fe20000010000 */
[----:B------:R-:W-:Y:S01]  /*2610*/  ISETP.NE.AND P6, PT, R4, RZ, PT ;  /* 0x000000ff0400720c */ /* 0x000fe20003fc5270 */
[----:B0-2---:R-:W-:Y:S01]  /*2620*/  FADD.FTZ R194, R194, R137 ;  /* 0x00000089c2c27221 */ /* 0x005fe20000010000 */
[----:B------:R-:W-:Y:S01]  /*2630*/  BSSY.RECONVERGENT B1, `(.L_x_540) ;  /* 0x00004cd000017945 */ /* 0x000fe20003800200 */
[----:B------:R-:W-:Y:S02]  /*2640*/  FMUL.FTZ R136, R136, UR12 ;  /* 0x0000000c88887c20 */ /* 0x000fe40008410000 */
[----:B------:R-:W-:-:S03]  /*2650*/  FMUL.FTZ R194, R194, UR12 ;  /* 0x0000000cc2c27c20 */ /* 0x000fc60008410000 */
[----:B------:R-:W-:Y:S01]  /*2660*/  FSEL R193, R136, RZ, !P6 ;  /* 0x000000ff88c17208 */ /* 0x000fe20007000000 */
[----:B------:R-:W-:Y:S06]  /*2670*/  @P1 BRA `(.L_x_541) ;  /* 0x0000002000f41947 */ /* 0x000fec0003800000 */
[----:B------:R-:W-:-:S04]  /*2680*/  UISETP.NE.U32.AND UP0, UPT, UR14, URZ, UPT ;  /* 0x000000ff0e00728c */ /* 0x000fc8000bf05070 */
[----:B------:R-:W-:-:S09]  /*2690*/  UISETP.NE.AND.EX UP0, UPT, UR15, URZ, UPT, UP0 ;  /* 0x000000ff0f00728c */ /* 0x000fd2000bf05300 */
[----:B------:R-:W-:Y:S05]  /*26a0*/  BRA.U UP0, `(.L_x_542) ;  /* 0x00000011003c7547 */ /* 0x000fea000b800000 */
[----:B------:R-:W-:Y:S01]  /*26b0*/  ISETP.GT.U32.AND P1, PT, R2, 0x1f, PT ;  /* 0x0000001f0200780c */ /* 0x000fe20003f24070 */
[----:B------:R-:W-:-:S12]  /*26c0*/  BSSY.RECONVERGENT B2, `(.L_x_543) ;  /* 0x0000043000027945 */ /* 0x000fd80003800200 */
[----:B------:R-:W-:Y:S05]  /*26d0*/  @!P1 BRA `(.L_x_544) ;  /* 0x0000000400049947 */ /* 0x000fea0003800000 */
[-CC-:B------:R-:W-:Y:S01]  /*26e0*/  FFMA.FTZ R138, R177, R194.reuse, R193.reuse ;  /* 0x000000c2b18a7223 */ /* 0x180fe200000100c1 */
[-CC-:B------:R-:W-:Y:S01]  /*26f0*/  FFMA.FTZ R137, R176, R194.reuse, R193.reuse ;  /* 0x000000c2b0897223 */ /* 0x180fe200000100c1 */
[----:B------:R-:W-:Y:S01]  /*2700*/  FFMA.FTZ R136, R181, R194, R193 ;  /* 0x000000c2b5887223 */ /* 0x000fe200000100c1 */
[----:B------:R-:W-:Y:S01]  /*2710*/  ISETP.GE.U32.AND P1, PT, R202, RZ, PT ;  /* 0x000000ffca00720c */ /* 0x000fe20003f26070 */
[----:B------:R-:W-:Y:S01]  /*2720*/  FADD.FTZ R139, R175, -R138 ;  /* 0x8000008aaf8b7221 */ /* 0x000fe20000010000 */
[----:B------:R-:W-:Y:S01]  /*2730*/  FADD.FTZ R141, R174, -R137 ;  /* 0x80000089ae8d7221 */ /* 0x000fe20000010000 */
[----:B------:R-:W-:Y:S01]  /*2740*/  FADD.FTZ R137, R179, -R136 ;  /* 0x80000088b3897221 */ /* 0x000fe20000010000 */
[C---:B------:R-:W-:Y:S01]  /*2750*/  LOP3.LUT P5, RZ, R203.reuse, 0xff0000, RZ, 0xc0, !PT ;  /* 0x00ff0000cbff7812 */ /* 0x040fe200078ac0ff */
[C---:B------:R-:W-:Y:S01]  /*2760*/  FMUL.FTZ R139, R190.reuse, R139 ;  /* 0x0000008bbe8b7220 */ /* 0x040fe20000410000 */
[C---:B------:R-:W-:Y:S01]  /*2770*/  FMUL.FTZ R141, R190.reuse, R141 ;  /* 0x0000008dbe8d7220 */ /* 0x040fe20000410000 */
[----:B------:R-:W-:Y:S01]  /*2780*/  FMUL.FTZ R137, R190, R137 ;  /* 0x00000089be897220 */ /* 0x000fe20000410000 */
[----:B------:R-:W-:Y:S01]  /*2790*/  LOP3.LUT P6, RZ, R203, 0xff, RZ, 0xc0, !PT ;  /* 0x000000ffcbff7812 */ /* 0x000fe200078cc0ff */
[-C--:B------:R-:W-:Y:S01]  /*27a0*/  FMUL.FTZ R139, R139, R192.reuse ;  /* 0x000000c08b8b7220 */ /* 0x080fe20000410000 */
[-C--:B------:R-:W-:Y:S01]  /*27b0*/  FMUL.FTZ R141, R141, R192.reuse ;  /* 0x000000c08d8d7220 */ /* 0x080fe20000410000 */
[----:B------:R-:W-:Y:S01]  /*27c0*/  FMUL.FTZ R137, R137, R192 ;  /* 0x000000c089897220 */ /* 0x000fe20000410000 */
[-CC-:B------:R-:W-:Y:S01]  /*27d0*/  FFMA.FTZ R143, R180, R194.reuse, R193.reuse ;  /* 0x000000c2b48f7223 */ /* 0x180fe200000100c1 */
[----:B------:R-:W-:Y:S01]  /*27e0*/  FMUL.FTZ R139, R139, UR13 ;  /* 0x0000000d8b8b7c20 */ /* 0x000fe20008410000 */
[----:B------:R-:W-:Y:S01]  /*27f0*/  FMUL.FTZ R141, R141, UR13 ;  /* 0x0000000d8d8d7c20 */ /* 0x000fe20008410000 */
[----:B------:R-:W-:Y:S01]  /*2800*/  FMUL.FTZ R137, R137, UR13 ;  /* 0x0000000d89897c20 */ /* 0x000fe20008410000 */
[-C--:B------:R-:W-:Y:S01]  /*2810*/  FFMA.FTZ R138, R185, R194.reuse, R193 ;  /* 0x000000c2b98a7223 */ /* 0x080fe200000100c1 */
[----:B------:R-:W-:Y:S01]  /*2820*/  ISETP.GE.U32.AND.EX P1, PT, R203, 0x1000000, PT, P1 ;  /* 0x01000000cb00780c */ /* 0x000fe20003f26110 */
[----:B------:R-:W-:Y:S01]  /*2830*/  FADD.FTZ R205, R178, -R143 ;  /* 0x8000008fb2cd7221 */ /* 0x000fe20000010000 */
[----:B------:R-:W-:Y:S01]  /*2840*/  FSEL R206, R139, RZ, P5 ;  /* 0x000000ff8bce7208 */ /* 0x000fe20002800000 */
[-CC-:B------:R-:W-:Y:S01]  /*2850*/  FFMA.FTZ R139, R184, R194.reuse, R193.reuse ;  /* 0x000000c2b88b7223 */ /* 0x180fe200000100c1 */
[----:B------:R-:W-:Y:S01]  /*2860*/  FSEL R204, R137, RZ, P6 ;  /* 0x000000ff89cc7208 */ /* 0x000fe20003000000 */
[-CC-:B------:R-:W-:Y:S01]  /*2870*/  FFMA.FTZ R137, R188, R194.reuse, R193.reuse ;  /* 0x000000c2bc897223 */ /* 0x180fe200000100c1 */
[----:B------:R-:W-:Y:S01]  /*2880*/  FADD.FTZ R143, R183, -R138 ;  /* 0x8000008ab78f7221 */ /* 0x000fe20000010000 */
[----:B------:R-:W-:Y:S01]  /*2890*/  FSEL R207, R141, RZ, P1 ;  /* 0x000000ff8dcf7208 */ /* 0x000fe20000800000 */
[----:B------:R-:W-:Y:S01]  /*28a0*/  FFMA.FTZ R136, R189, R194, R193 ;  /* 0x000000c2bd887223 */ /* 0x000fe200000100c1 */
[----:B------:R-:W0:Y:S01]  /*28b0*/  LDC.64 R140, c[0x0][0x468] ;  /* 0x00011a00ff8c7b82 */ /* 0x000e220000000a00 */
[----:B------:R-:W-:Y:S01]  /*28c0*/  FADD.FTZ R195, R182, -R139 ;  /* 0x8000008bb6c37221 */ /* 0x000fe20000010000 */
[----:B------:R-:W-:Y:S01]  /*28d0*/  FADD.FTZ R139, R186, -R137 ;  /* 0x80000089ba8b7221 */ /* 0x000fe20000010000 */
[C---:B------:R-:W-:Y:S01]  /*28e0*/  FMUL.FTZ R205, R190.reuse, R205 ;  /* 0x000000cdbecd7220 */ /* 0x040fe20000410000 */
[C---:B------:R-:W-:Y:S01]  /*28f0*/  FMUL.FTZ R143, R190.reuse, R143 ;  /* 0x0000008fbe8f7220 */ /* 0x040fe20000410000 */
[----:B------:R-:W-:Y:S01]  /*2900*/  FADD.FTZ R137, R187, -R136 ;  /* 0x80000088bb897221 */ /* 0x000fe20000010000 */
[C---:B------:R-:W-:Y:S01]  /*2910*/  FMUL.FTZ R195, R190.reuse, R195 ;  /* 0x000000c3bec37220 */ /* 0x040fe20000410000 */
[-C--:B------:R-:W-:Y:S01]  /*2920*/  FMUL.FTZ R205, R205, R192.reuse ;  /* 0x000000c0cdcd7220 */ /* 0x080fe20000410000 */
[-C--:B------:R-:W-:Y:S01]  /*2930*/  FMUL.FTZ R143, R143, R192.reuse ;  /* 0x000000c08f8f7220 */ /* 0x080fe20000410000 */
[C---:B------:R-:W-:Y:S01]  /*2940*/  FMUL.FTZ R139, R190.reuse, R139 ;  /* 0x0000008bbe8b7220 */ /* 0x040fe20000410000 */
[----:B------:R-:W-:Y:S01]  /*2950*/  FMUL.FTZ R137, R190, R137 ;  /* 0x00000089be897220 */ /* 0x000fe20000410000 */
[----:B------:R-:W-:Y:S01]  /*2960*/  FMUL.FTZ R205, R205, UR13 ;  /* 0x0000000dcdcd7c20 */ /* 0x000fe20008410000 */
[----:B------:R-:W-:Y:S01]  /*2970*/  FMUL.FTZ R143, R143, UR13 ;  /* 0x0000000d8f8f7c20 */ /* 0x000fe20008410000 */
[----:B------:R-:W-:Y:S01]  /*2980*/  LOP3.LUT P5, RZ, R203, 0xff00, RZ, 0xc0, !PT ;  /* 0x0000ff00cbff7812 */ /* 0x000fe200078ac0ff */
[-C--:B------:R-:W-:Y:S01]  /*2990*/  FMUL.FTZ R195, R195, R192.reuse ;  /* 0x000000c0c3c37220 */ /* 0x080fe20000410000 */
[----:B------:R-:W-:Y:S01]  /*29a0*/  LOP3.LUT P1, RZ, R202, 0xff0000, RZ, 0xc0, !PT ;  /* 0x00ff0000caff7812 */ /* 0x000fe2000782c0ff */
[-C--:B------:R-:W-:Y:S01]  /*29b0*/  FMUL.FTZ R139, R139, R192.reuse ;  /* 0x000000c08b8b7220 */ /* 0x080fe20000410000 */
[----:B------:R-:W-:Y:S01]  /*29c0*/  FMUL.FTZ R137, R137, R192 ;  /* 0x000000c089897220 */ /* 0x000fe20000410000 */
[----:B------:R-:W-:Y:S01]  /*29d0*/  FSEL R205, R205, RZ, P5 ;  /* 0x000000ffcdcd7208 */ /* 0x000fe20002800000 */
[----:B------:R-:W-:Y:S01]  /*29e0*/  FMUL.FTZ R195, R195, UR13 ;  /* 0x0000000dc3c37c20 */ /* 0x000fe20008410000 */
[----:B------:R-:W-:Y:S01]  /*29f0*/  FMUL.FTZ R139, R139, UR13 ;  /* 0x0000000d8b8b7c20 */ /* 0x000fe20008410000 */
[----:B------:R-:W-:Y:S01]  /*2a00*/  FMUL.FTZ R137, R137, UR13 ;  /* 0x0000000d89897c20 */ /* 0x000fe20008410000 */
[----:B------:R-:W-:-:S02]  /*2a10*/  FSEL R142, R143, RZ, P1 ;  /* 0x000000ff8f8e7208 */ /* 0x000fc40000800000 */
[C---:B------:R-:W-:Y:S01]  /*2a20*/  LOP3.LUT P6, RZ, R202.reuse, 0xff000000, RZ, 0xc0, !PT ;  /* 0xff000000caff7812 */ /* 0x040fe200078cc0ff */
[----:B0-----:R-:W-:Y:S01]  /*2a30*/  IMAD.WIDE.U32 R140, R191, 0x10, R140 ;  /* 0x00000010bf8c7825 */ /* 0x001fe200078e008c */
[C---:B------:R-:W-:Y:S02]  /*2a40*/  LOP3.LUT P5, RZ, R202.reuse, 0xff00, RZ, 0xc0, !PT ;  /* 0x0000ff00caff7812 */ /* 0x040fe400078ac0ff */
[----:B------:R-:W-:Y:S02]  /*2a50*/  LOP3.LUT P1, RZ, R202, 0xff, RZ, 0xc0, !PT ;  /* 0x000000ffcaff7812 */ /* 0x000fe4000782c0ff */
[----:B------:R-:W-:Y:S02]  /*2a60*/  FSEL R195, R195, RZ, P6 ;  /* 0x000000ffc3c37208 */ /* 0x000fe40003000000 */
[----:B------:R-:W-:Y:S02]  /*2a70*/  FSEL R143, R139, RZ, P5 ;  /* 0x000000ff8b8f7208 */ /* 0x000fe40002800000 */
[----:B------:R-:W-:-:S02]  /*2a80*/  FSEL R136, R137, RZ, P1 ;  /* 0x000000ff89887208 */ /* 0x000fc40000800000 */
[----:B------:R-:W-:Y:S02]  /*2a90*/  F2FP.BF16.F32.PACK_AB R139, R207, R206 ;  /* 0x000000cecf8b723e */ /* 0x000fe400000010ff */
[----:B------:R-:W-:Y:S02]  /*2aa0*/  F2FP.BF16.F32.PACK_AB R138, R205, R204 ;  /* 0x000000cccd8a723e */ /* 0x000fe400000010ff */
[----:B------:R-:W-:Y:S02]  /*2ab0*/  F2FP.BF16.F32.PACK_AB R137, R195, R142 ;  /* 0x0000008ec389723e */ /* 0x000fe400000010ff */
[----:B------:R-:W-:Y:S02]  /*2ac0*/  F2FP.BF16.F32.PACK_AB R136, R143, R136 ;  /* 0x000000888f88723e */ /* 0x000fe400000010ff */
[----:B------:R-:W-:-:S03]  /*2ad0*/  IADD3 R191, PT, PT, R191, 0x20, RZ ;  /* 0x00000020bfbf7810 */ /* 0x000fc60007ffe0ff */
[----:B------:R0:W-:Y:S04]  /*2ae0*/  STG.E.128 desc[UR6][R140.64], R136 ;  /* 0x000000888c007986 */ /* 0x0001e8000c101d06 */
.L_x_544:
[----:B------:R-:W-:Y:S05]  /*2af0*/  BSYNC.RECONVERGENT B2 ;  /* 0x0000000000027941 */ /* 0x000fea0003800200 */
.L_x_543:
[----:B------:R-:W-:Y:S04]  /*2b00*/  BSSY.RECONVERGENT B2, `(.L_x_545) ;  /* 0x0000043000027945 */ /* 0x000fe80003800200 */
[----:B------:R-:W-:Y:S05]  /*2b10*/  @!P4 BRA `(.L_x_546) ;  /* 0x000000040004c947 */ /* 0x000fea0003800000 */
[-CC-:B0-----:R-:W-:Y:S01]  /*2b20*/  FFMA.FTZ R138, R161, R194.reuse, R193.reuse ;  /* 0x000000c2a18a7223 */ /* 0x181fe200000100c1 */
[-CC-:B------:R-:W-:Y:S01]  /*2b30*/  FFMA.FTZ R136, R165, R194.reuse, R193.reuse ;  /* 0x000000c2a5887223 */ /* 0x180fe200000100c1 */
[--C-:B------:R-:W-:Y:S01]  /*2b40*/  FFMA.FTZ R140, R160, R194, R193.reuse ;  /* 0x000000c2a08c7223 */ /* 0x100fe200000100c1 */
        /* <DEDUP_REMOVED lines=16> */
[----:B------:R-:W-:Y:S01]  /*2c50*/  ISETP.GE.U32.AND.EX P1, PT, R201, 0x1000000, PT, P1 ;  /* 0x01000000c900780c */ /* 0x000fe20003f26110 */
[-CC-:B------:R-:W-:Y:S01]  /*2c60*/  FFMA.FTZ R138, R169, R194.reuse, R193.reuse ;  /* 0x000000c2a98a7223 */ /* 0x180fe200000100c1 */
[----:B------:R-:W-:Y:S01]  /*2c70*/  FSEL R206, R139, RZ, P4 ;  /* 0x000000ff8bce7208 */ /* 0x000fe20002000000 */
[-CC-:B------:R-:W-:Y:S01]  /*2c80*/  FFMA.FTZ R139, R168, R194.reuse, R193.reuse ;  /* 0x000000c2a88b7223 */ /* 0x180fe200000100c1 */
[----:B------:R-:W-:Y:S01]  /*2c90*/  FSEL R204, R137, RZ, P5 ;  /* 0x000000ff89cc7208 */ /* 0x000fe20002800000 */
[-C--:B------:R-:W-:Y:S01]  /*2ca0*/  FFMA.FTZ R137, R172, R194.reuse, R193 ;  /* 0x000000c2ac897223 */ /* 0x080fe200000100c1 */
[----:B------:R-:W-:Y:S01]  /*2cb0*/  FADD.FTZ R205, R162, -R143 ;  /* 0x8000008fa2cd7221 */ /* 0x000fe20000010000 */
[----:B------:R-:W-:Y:S01]  /*2cc0*/  FSEL R207, R141, RZ, P1 ;  /* 0x000000ff8dcf7208 */ /* 0x000fe20000800000 */
[----:B------:R-:W-:Y:S01]  /*2cd0*/  FFMA.FTZ R136, R173, R194, R193 ;  /* 0x000000c2ad887223 */ /* 0x000fe200000100c1 */
[----:B------:R-:W0:Y:S01]  /*2ce0*/  LDC.64 R140, c[0x0][0x468] ;  /* 0x00011a00ff8c7b82 */ /* 0x000e220000000a00 */
[----:B------:R-:W-:Y:S01]  /*2cf0*/  FADD.FTZ R195, R166, -R139 ;  /* 0x8000008ba6c37221 */ /* 0x000fe20000010000 */
[----:B------:R-:W-:Y:S01]  /*2d00*/  FADD.FTZ R143, R167, -R138 ;  /* 0x8000008aa78f7221 */ /* 0x000fe20000010000 */
[----:B------:R-:W-:Y:S01]  /*2d10*/  FADD.FTZ R139, R170, -R137 ;  /* 0x80000089aa8b7221 */ /* 0x000fe20000010000 */
[C---:B------:R-:W-:Y:S01]  /*2d20*/  FMUL.FTZ R205, R190.reuse, R205 ;  /* 0x000000cdbecd7220 */ /* 0x040fe20000410000 */
[----:B------:R-:W-:Y:S01]  /*2d30*/  FADD.FTZ R137, R171, -R136 ;  /* 0x80000088ab897221 */ /* 0x000fe20000010000 */
[C---:B------:R-:W-:Y:S01]  /*2d40*/  FMUL.FTZ R143, R190.reuse, R143 ;  /* 0x0000008fbe8f7220 */ /* 0x040fe20000410000 */
[C---:B------:R-:W-:Y:S01]  /*2d50*/  FMUL.FTZ R195, R190.reuse, R195 ;  /* 0x000000c3bec37220 */ /* 0x040fe20000410000 */
[-C--:B------:R-:W-:Y:S01]  /*2d60*/  FMUL.FTZ R205, R205, R192.reuse ;  /* 0x000000c0cdcd7220 */ /* 0x080fe20000410000 */
[C---:B------:R-:W-:Y:S01]  /*2d70*/  FMUL.FTZ R139, R190.reuse, R139 ;  /* 0x0000008bbe8b7220 */ /* 0x040fe20000410000 */
[----:B------:R-:W-:Y:S01]  /*2d80*/  FMUL.FTZ R137, R190, R137 ;  /* 0x00000089be897220 */ /* 0x000fe20000410000 */
[-C--:B------:R-:W-:Y:S01]  /*2d90*/  FMUL.FTZ R143, R143, R192.reuse ;  /* 0x000000c08f8f7220 */ /* 0x080fe20000410000 */
[----:B------:R-:W-:Y:S01]  /*2da0*/  FMUL.FTZ R205, R205, UR13 ;  /* 0x0000000dcdcd7c20 */ /* 0x000fe20008410000 */
[----:B------:R-:W-:Y:S01]  /*2db0*/  LOP3.LUT P6, RZ, R201, 0xff00, RZ, 0xc0, !PT ;  /* 0x0000ff00c9ff7812 */ /* 0x000fe200078cc0ff */
[-C--:B------:R-:W-:Y:S01]  /*2dc0*/  FMUL.FTZ R195, R195, R192.reuse ;  /* 0x000000c0c3c37220 */ /* 0x080fe20000410000 */
[-C--:B------:R-:W-:Y:S01]  /*2dd0*/  FMUL.FTZ R139, R139, R192.reuse ;  /* 0x000000c08b8b7220 */ /* 0x080fe20000410000 */
[----:B------:R-:W-:Y:S01]  /*2de0*/  FMUL.FTZ R137, R137, R192 ;  /* 0x000000c089897220 */ /* 0x000fe20000410000 */
[----:B------:R-:W-:Y:S01]  /*2df0*/  FMUL.FTZ R143, R143, UR13 ;  /* 0x0000000d8f8f7c20 */ /* 0x000fe20008410000 */
[----:B------:R-:W-:Y:S01]  /*2e00*/  LOP3.LUT P4, RZ, R200, 0xff0000, RZ, 0xc0, !PT ;  /* 0x00ff0000c8ff7812 */ /* 0x000fe2000788c0ff */
        /* <DEDUP_REMOVED lines=11> */
[----:B------:R-:W-:Y:S02]  /*2ec0*/  FSEL R136, R137, RZ, P6 ;  /* 0x000000ff89887208 */ /* 0x000fe40003000000 */
[----:B------:R-:W-:Y:S02]  /*2ed0*/  F2FP.BF16.F32.PACK_AB R139, R207, R206 ;  /* 0x000000cecf8b723e */ /* 0x000fe400000010ff */
[----:B------:R-:W-:Y:S02]  /*2ee0*/  F2FP.BF16.F32.PACK_AB R138, R205, R204 ;  /* 0x000000cccd8a723e */ /* 0x000fe400000010ff */
[----:B------:R-:W-:Y:S02]  /*2ef0*/  F2FP.BF16.F32.PACK_AB R137, R195, R142 ;  /* 0x0000008ec389723e */ /* 0x000fe400000010ff */
[----:B------:R-:W-:Y:S02]  /*2f00*/  F2FP.BF16.F32.PACK_AB R136, R143, R136 ;  /* 0x000000888f88723e */ /* 0x000fe400000010ff */
[----:B------:R-:W-:-:S03]  /*2f10*/  IADD3 R191, PT, PT, R191, 0x20, RZ ;  /* 0x00000020bfbf7810 */ /* 0x000fc60007ffe0ff */
[----:B------:R1:W-:Y:S04]  /*2f20*/  STG.E.128 desc[UR6][R140.64], R136 ;  /* 0x000000888c007986 */ /* 0x0003e8000c101d06 */
.L_x_546:
[----:B------:R-:W-:Y:S05]  /*2f30*/  BSYNC.RECONVERGENT B2 ;  /* 0x0000000000027941 */ /* 0x000fea0003800200 */
.L_x_545:
[----:B------:R-:W-:Y:S04]  /*2f40*/  BSSY.RECONVERGENT B2, `(.L_x_547) ;  /* 0x0000043000027945 */ /* 0x000fe80003800200 */
[----:B------:R-:W-:Y:S05]  /*2f50*/  @!P3 BRA `(.L_x_548) ;  /* 0x000000040004b947 */ /* 0x000fea0003800000 */
[-CC-:B01----:R-:W-:Y:S01]  /*2f60*/  FFMA.FTZ R139, R145, R194.reuse, R193.reuse ;  /* 0x000000c2918b7223 */ /* 0x183fe200000100c1 */
        /* <DEDUP_REMOVED lines=14> */
[----:B------:R-:W-:Y:S01]  /*3050*/  ISETP.GE.U32.AND.EX P1, PT, R197, 0x1000000, PT, P1 ;  /* 0x01000000c500780c */ /* 0x000fe20003f26110 */
[----:B------:R-:W-:Y:S01]  /*3060*/  FMUL.FTZ R139, R139, UR13 ;  /* 0x0000000d8b8b7c20 */ /* 0x000fe20008410000 */
[----:B------:R-:W-:Y:S01]  /*3070*/  FMUL.FTZ R137, R137, UR13 ;  /* 0x0000000d89897c20 */ /* 0x000fe20008410000 */
[----:B------:R-:W-:Y:S01]  /*3080*/  FMUL.FTZ R141, R141, UR13 ;  /* 0x0000000d8d8d7c20 */ /* 0x000fe20008410000 */
[-CC-:B------:R-:W-:Y:S01]  /*3090*/  FFMA.FTZ R142, R148, R194.reuse, R193.reuse ;  /* 0x000000c2948e7223 */ /* 0x180fe200000100c1 */
[-CC-:B------:R-:W-:Y:S01]  /*30a0*/  FFMA.FTZ R138, R146, R194.reuse, R193.reuse ;  /* 0x000000c2928a7223 */ /* 0x180fe200000100c1 */
[----:B------:R-:W-:Y:S01]  /*30b0*/  FSEL R206, R139, RZ, P3 ;  /* 0x000000ff8bce7208 */ /* 0x000fe20001800000 */
[-CC-:B------:R-:W-:Y:S01]  /*30c0*/  FFMA.FTZ R139, R37, R194.reuse, R193.reuse ;  /* 0x000000c2258b7223 */ /* 0x180fe200000100c1 */
[----:B------:R-:W-:Y:S01]  /*30d0*/  FSEL R204, R137, RZ, P4 ;  /* 0x000000ff89cc7208 */ /* 0x000fe20002000000 */
[-CC-:B------:R-:W-:Y:S01]  /*30e0*/  FFMA.FTZ R136, R144, R194.reuse, R193.reuse ;  /* 0x000000c290887223 */ /* 0x180fe200000100c1 */
[----:B------:R-:W-:Y:S01]  /*30f0*/  FSEL R207, R141, RZ, P1 ;  /* 0x000000ff8dcf7208 */ /* 0x000fe20000800000 */
[----:B------:R-:W-:Y:S01]  /*3100*/  FFMA.FTZ R137, R147, R194, R193 ;  /* 0x000000c293897223 */ /* 0x000fe200000100c1 */
[----:B------:R-:W0:Y:S01]  /*3110*/  LDC.64 R140, c[0x0][0x468] ;  /* 0x00011a00ff8c7b82 */ /* 0x000e220000000a00 */
[----:B------:R-:W-:Y:S01]  /*3120*/  FADD.FTZ R143, R156, -R139 ;  /* 0x8000008b9c8f7221 */ /* 0x000fe20000010000 */
[----:B------:R-:W-:Y:S01]  /*3130*/  FADD.FTZ R205, R151, -R142 ;  /* 0x8000008e97cd7221 */ /* 0x000fe20000010000 */
[----:B------:R-:W-:Y:S01]  /*3140*/  FADD.FTZ R195, R153, -R138 ;  /* 0x8000008a99c37221 */ /* 0x000fe20000010000 */
[----:B------:R-:W-:Y:S01]  /*3150*/  FADD.FTZ R139, R155, -R136 ;  /* 0x800000889b8b7221 */ /* 0x000fe20000010000 */
[----:B------:R-:W-:Y:S01]  /*3160*/  FADD.FTZ R137, R158, -R137 ;  /* 0x800000899e897221 */ /* 0x000fe20000010000 */
        /* <DEDUP_REMOVED lines=15> */
[----:B------:R-:W-:Y:S01]  /*3260*/  FMUL.FTZ R137, R137, UR13 ;  /* 0x0000000d89897c20 */ /* 0x000fe20008410000 */
[----:B------:R-:W-:-:S02]  /*3270*/  LOP3.LUT P5, RZ, R197, 0xff00, RZ, 0xc0, !PT ;  /* 0x0000ff00c5ff7812 */ /* 0x000fc400078ac0ff */
        /* <DEDUP_REMOVED lines=8> */
[----:B------:R-:W-:Y:S02]  /*3300*/  FSEL R136, R137, RZ, P4 ;  /* 0x000000ff89887208 */ /* 0x000fe40002000000 */
[----:B------:R-:W-:Y:S02]  /*3310*/  F2FP.BF16.F32.PACK_AB R139, R207, R206 ;  /* 0x000000cecf8b723e */ /* 0x000fe400000010ff */
[----:B------:R-:W-:Y:S02]  /*3320*/  F2FP.BF16.F32.PACK_AB R138, R205, R204 ;  /* 0x000000cccd8a723e */ /* 0x000fe400000010ff */
[----:B------:R-:W-:Y:S02]  /*3330*/  F2FP.BF16.F32.PACK_AB R137, R195, R142 ;  /* 0x0000008ec389723e */ /* 0x000fe400000010ff */
[----:B------:R-:W-:-:S02]  /*3340*/  F2FP.BF16.F32.PACK_AB R136, R143, R136 ;  /* 0x000000888f88723e */ /* 0x000fc400000010ff */
[----:B------:R-:W-:-:S03]  /*3350*/  IADD3 R191, PT, PT, R191, 0x20, RZ ;  /* 0x00000020bfbf7810 */ /* 0x000fc60007ffe0ff */
[----:B------:R2:W-:Y:S04]  /*3360*/  STG.E.128 desc[UR6][R140.64], R136 ;  /* 0x000000888c007986 */ /* 0x0005e8000c101d06 */
.L_x_548:
[----:B------:R-:W-:Y:S05]  /*3370*/  BSYNC.RECONVERGENT B2 ;  /* 0x0000000000027941 */ /* 0x000fea0003800200 */
.L_x_547:
[----:B------:R-:W-:Y:S05]  /*3380*/  @!P2 BRA `(.L_x_549) ;  /* 0x0000003c00dca947 */ /* 0x000fea0003800000 */
[-CC-:B------:R-:W-:Y:S01]  /*3390*/  FFMA.FTZ R142, R38, R194.reuse, R193.reuse ;  /* 0x000000c2268e7223 */ /* 0x180fe200000100c1 */
[-CC-:B------:R-:W-:Y:S01]  /*33a0*/  FFMA.FTZ R195, R29, R194.reuse, R193.reuse ;  /* 0x000000c21dc37223 */ /* 0x180fe200000100c1 */
[----:B012---:R-:W0:Y:S01]  /*33b0*/  LDC.64 R136, c[0x0][0x468] ;  /* 0x00011a00ff887b82 */ /* 0x007e220000000a00 */
[-CC-:B------:R-:W-:Y:S01]  /*33c0*/  FFMA.FTZ R141, R27, R194.reuse, R193.reuse ;  /* 0x000000c21b8d7223 */ /* 0x180fe200000100c1 */
[-CC-:B------:R-:W-:Y:S01]  /*33d0*/  FFMA.FTZ R143, R36, R194.reuse, R193.reuse ;  /* 0x000000c2248f7223 */ /* 0x180fe200000100c1 */
[-CC-:B------:R-:W-:Y:S01]  /*33e0*/  FFMA.FTZ R139, R25, R194.reuse, R193.reuse ;  /* 0x000000c2198b7223 */ /* 0x180fe200000100c1 */
[-CC-:B------:R-:W-:Y:S01]  /*33f0*/  FFMA.FTZ R140, R32, R194.reuse, R193.reuse ;  /* 0x000000c2208c7223 */ /* 0x180fe200000100c1 */
[-C--:B------:R-:W-:Y:S01]  /*3400*/  FFMA.FTZ R138, R30, R194.reuse, R193 ;  /* 0x000000c21e8a7223 */ /* 0x080fe200000100c1 */
[----:B------:R-:W-:Y:S01]  /*3410*/  FADD.FTZ R209, R35, -R142 ;  /* 0x8000008e23d17221 */ /* 0x000fe20000010000 */
[----:B------:R-:W-:Y:S01]  /*3420*/  FADD.FTZ R207, R28, -R195 ;  /* 0x800000c31ccf7221 */ /* 0x000fe20000010000 */
[----:B------:R-:W-:Y:S01]  /*3430*/  FFMA.FTZ R193, R23, R194, R193 ;  /* 0x000000c217c17223 */ /* 0x000fe200000100c1 */
[----:B------:R-:W-:Y:S01]  /*3440*/  FADD.FTZ R195, R26, -R141 ;  /* 0x8000008d1ac37221 */ /* 0x000fe20000010000 */
[----:B------:R-:W-:Y:S01]  /*3450*/  FADD.FTZ R205, R34, -R143 ;  /* 0x8000008f22cd7221 */ /* 0x000fe20000010000 */
[----:B------:R-:W-:Y:S01]  /*3460*/  FADD.FTZ R141, R24, -R139 ;  /* 0x8000008b188d7221 */ /* 0x000fe20000010000 */
[----:B------:R-:W-:Y:S01]  /*3470*/  FADD.FTZ R143, R33, -R140 ;  /* 0x8000008c218f7221 */ /* 0x000fe20000010000 */
[C---:B------:R-:W-:Y:S01]  /*3480*/  FMUL.FTZ R209, R190.reuse, R209 ;  /* 0x000000d1bed17220 */ /* 0x040fe20000410000 */
[----:B------:R-:W-:Y:S01]  /*3490*/  FMUL.FTZ R207, R190, R207 ;  /* 0x000000cfbecf7220 */ /* 0x000fe20000410000 */
[----:B------:R-:W-:Y:S01]  /*34a0*/  FADD.FTZ R139, R31, -R138 ;  /* 0x8000008a1f8b7221 */ /* 0x000fe20000010000 */
[----:B------:R-:W-:Y:S01]  /*34b0*/  FADD.FTZ R193, R22, -R193 ;  /* 0x800000c116c17221 */ /* 0x000fe20000010000 */
[C---:B------:R-:W-:Y:S01]  /*34c0*/  FMUL.FTZ R143, R190.reuse, R143 ;  /* 0x0000008fbe8f7220 */ /* 0x040fe20000410000 */
[-C--:B------:R-:W-:Y:S01]  /*34d0*/  FMUL.FTZ R209, R209, R192.reuse ;  /* 0x000000c0d1d17220 */ /* 0x080fe20000410000 */
[-C--:B------:R-:W-:Y:S01]  /*34e0*/  FMUL.FTZ R207, R207, R192.reuse ;  /* 0x000000c0cfcf7220 */ /* 0x080fe20000410000 */
[C---:B------:R-:W-:Y:S01]  /*34f0*/  FMUL.FTZ R195, R190.reuse, R195 ;  /* 0x000000c3bec37220 */ /* 0x040fe20000410000 */
[C---:B------:R-:W-:Y:S01]  /*3500*/  FMUL.FTZ R205, R190.reuse, R205 ;  /* 0x000000cdbecd7220 */ /* 0x040fe20000410000 */
[C---:B------:R-:W-:Y:S01]  /*3510*/  FMUL.FTZ R141, R190.reuse, R141 ;  /* 0x0000008dbe8d7220 */ /* 0x040fe20000410000 */
[C---:B------:R-:W-:Y:S01]  /*3520*/  FMUL.FTZ R139, R190.reuse, R139 ;  /* 0x0000008bbe8b7220 */ /* 0x040fe20000410000 */
[----:B------:R-:W-:Y:S01]  /*3530*/  FMUL.FTZ R193, R190, R193 ;  /* 0x000000c1bec17220 */ /* 0x000fe20000410000 */
[C---:B------:R-:W-:Y:S01]  /*3540*/  ISETP.GE.U32.AND P1, PT, R198.reuse, RZ, PT ;  /* 0x000000ffc600720c */ /* 0x040fe20003f26070 */
[-C--:B------:R-:W-:Y:S01]  /*3550*/  FMUL.FTZ R143, R143, R192.reuse ;  /* 0x000000c08f8f7220 */ /* 0x080fe20000410000 */
[----:B------:R-:W-:Y:S01]  /*3560*/  FMUL.FTZ R207, R207, UR13 ;  /* 0x0000000dcfcf7c20 */ /* 0x000fe20008410000 */
[----:B------:R-:W-:Y:S01]  /*3570*/  FMUL.FTZ R209, R209, UR13 ;  /* 0x0000000dd1d17c20 */ /* 0x000fe20008410000 */
[-C--:B------:R-:W-:Y:S01]  /*3580*/  FMUL.FTZ R195, R195, R192.reuse ;  /* 0x000000c0c3c37220 */ /* 0x080fe20000410000 */
[-C--:B------:R-:W-:Y:S01]  /*3590*/  FMUL.FTZ R205, R205, R192.reuse ;  /* 0x000000c0cdcd7220 */ /* 0x080fe20000410000 */
[-C--:B------:R-:W-:Y:S01]  /*35a0*/  FMUL.FTZ R138, R141, R192.reuse ;  /* 0x000000c08d8a7220 */ /* 0x080fe20000410000 */
[-C--:B------:R-:W-:Y:S01]  /*35b0*/  FMUL.FTZ R139, R139, R192.reuse ;  /* 0x000000c08b8b7220 */ /* 0x080fe20000410000 */
[----:B------:R-:W-:Y:S01]  /*35c0*/  FMUL.FTZ R193, R193, R192 ;  /* 0x000000c0c1c17220 */ /* 0x000fe20000410000 */
[----:B------:R-:W-:Y:S01]  /*35d0*/  LOP3.LUT P5, RZ, R199, 0xff0000, RZ, 0xc0, !PT ;  /* 0x00ff0000c7ff7812 */ /* 0x000fe200078ac0ff */
[----:B------:R-:W-:Y:S01]  /*35e0*/  FMUL.FTZ R143, R143, UR13 ;  /* 0x0000000d8f8f7c20 */ /* 0x000fe20008410000 */
[----:B------:R-:W-:Y:S01]  /*35f0*/  ISETP.GE.U32.AND.EX P1, PT, R199, 0x1000000, PT, P1 ;  /* 0x01000000c700780c */ /* 0x000fe20003f26110 */
[----:B------:R-:W-:Y:S01]  /*3600*/  FMUL.FTZ R195, R195, UR13 ;  /* 0x0000000dc3c37c20 */ /* 0x000fe20008410000 */
[----:B------:R-:W-:Y:S01]  /*3610*/  LOP3.LUT P6, RZ, R198, 0xff000000, RZ, 0xc0, !PT ;  /* 0xff000000c6ff7812 */ /* 0x000fe200078cc0ff */
[----:B------:R-:W-:Y:S01]  /*3620*/  FMUL.FTZ R205, R205, UR13 ;  /* 0x0000000dcdcd7c20 */ /* 0x000fe20008410000 */
[----:B------:R-:W-:Y:S01]  /*3630*/  FSEL R207, R207, RZ, P5 ;  /* 0x000000ffcfcf7208 */ /* 0x000fe20002800000 */
[----:B------:R-:W-:Y:S01]  /*3640*/  FMUL.FTZ R138, R138, UR13 ;  /* 0x0000000d8a8a7c20 */ /* 0x000fe20008410000 */
[----:B------:R-:W-:Y:S01]  /*3650*/  FSEL R192, R209, RZ, P1 ;  /* 0x000000ffd1c07208 */ /* 0x000fe20000800000 */
[----:B------:R-:W-:Y:S01]  /*3660*/  FMUL.FTZ R139, R139, UR13 ;  /* 0x0000000d8b8b7c20 */ /* 0x000fe20008410000 */
[----:B------:R-:W-:Y:S01]  /*3670*/  FMUL.FTZ R193, R193, UR13 ;  /* 0x0000000dc1c17c20 */ /* 0x000fe20008410000 */
[----:B------:R-:W-:Y:S01]  /*3680*/  LOP3.LUT P2, RZ, R199, 0xff, RZ, 0xc0, !PT ;  /* 0x000000ffc7ff7812 */ /* 0x000fe2000784c0ff */
[----:B0-----:R-:W-:Y:S01]  /*3690*/  IMAD.WIDE.U32 R140, R191, 0x10, R136 ;  /* 0x00000010bf8c7825 */ /* 0x001fe200078e0088 */
[----:B------:R-:W-:-:S02]  /*36a0*/  LOP3.LUT P4, RZ, R199, 0xff00, RZ, 0xc0, !PT ;  /* 0x0000ff00c7ff7812 */ /* 0x000fc4000788c0ff */
[C---:B------:R-:W-:Y:S02]  /*36b0*/  LOP3.LUT P3, RZ, R198.reuse, 0xff0000, RZ, 0xc0, !PT ;  /* 0x00ff0000c6ff7812 */ /* 0x040fe4000786c0ff */
[C---:B------:R-:W-:Y:S02]  /*36c0*/  LOP3.LUT P5, RZ, R198.reuse, 0xff00, RZ, 0xc0, !PT ;  /* 0x0000ff00c6ff7812 */ /* 0x040fe400078ac0ff */
[----:B------:R-:W-:Y:S02]  /*36d0*/  LOP3.LUT P1, RZ, R198, 0xff, RZ, 0xc0, !PT ;  /* 0x000000ffc6ff7812 */ /* 0x000fe4000782c0ff */
[----:B------:R-:W-:Y:S02]  /*36e0*/  FSEL R142, R143, RZ, P6 ;  /* 0x000000ff8f8e7208 */ /* 0x000fe40003000000 */
[----:B------:R-:W-:Y:S02]  /*36f0*/  FSEL R195, R195, RZ, P2 ;  /* 0x000000ffc3c37208 */ /* 0x000fe40001000000 */
[----:B------:R-:W-:-:S02]  /*3700*/  FSEL R190, R205, RZ, P4 ;  /* 0x000000ffcdbe7208 */ /* 0x000fc40002000000 */
[----:B------:R-:W-:Y:S02]  /*3710*/  FSEL R137, R138, RZ, P3 ;  /* 0x000000ff8a897208 */ /* 0x000fe40001800000 */
[----:B------:R-:W-:Y:S02]  /*3720*/  FSEL R143, R139, RZ, P5 ;  /* 0x000000ff8b8f7208 */ /* 0x000fe40002800000 */
[----:B------:R-:W-:Y:S02]  /*3730*/  FSEL R136, R193, RZ, P1 ;  /* 0x000000ffc1887208 */ /* 0x000fe40000800000 */
[----:B------:R-:W-:Y:S02]  /*3740*/  F2FP.BF16.F32.PACK_AB R139, R192, R207 ;  /* 0x000000cfc08b723e */ /* 0x000fe400000010ff */
[----:B------:R-:W-:Y:S02]  /*3750*/  F2FP.BF16.F32.PACK_AB R138, R190, R195 ;  /* 0x000000c3be8a723e */ /* 0x000fe400000010ff */
[----:B------:R-:W-:-:S02]  /*3760*/  F2FP.BF16.F32.PACK_AB R137, R142, R137 ;  /* 0x000000898e89723e */ /* 0x000fc400000010ff */
[----:B------:R-:W-:-:S05]  /*3770*/  F2FP.BF16.F32.PACK_AB R136, R143, R136 ;  /* 0x000000888f88723e */ /* 0x000fca00000010ff */
[----:B------:R0:W-:Y:S01]  /*3780*/  STG.E.128 desc[UR6][R140.64], R136 ;  /* 0x000000888c007986 */ /* 0x0001e2000c101d06 */
[----:B------:R-:W-:Y:S05]  /*3790*/  BRA `(.L_x_549) ;  /* 0x0000003800d87947 */ /* 0x000fea0003800000 */
.L_x_542:
        /* <DEDUP_REMOVED lines=10> */
[C---:B------:R-:W-:Y:S01]  /*3840*/  ISETP.GE.U32.AND.EX P1, PT, R203.reuse, 0x1000000, PT, P1 ;  /* 0x01000000cb00780c */ /* 0x040fe20003f26110 */
        /* <DEDUP_REMOVED lines=11> */
[----:B------:R-:W-:Y:S01]  /*3900*/  LOP3.LUT P5, RZ, R203, 0xff0000, RZ, 0xc0, !PT ;  /* 0x00ff0000cbff7812 */ /* 0x000fe200078ac0ff */
[-CC-:B------:R-:W-:Y:S01]  /*3910*/  FFMA.FTZ R139, R188, R194.reuse, R193.reuse ;  /* 0x000000c2bc8b7223 */ /* 0x180fe200000100c1 */
[----:B------:R-:W-:Y:S01]  /*3920*/  FSEL R215, R138, RZ, P1 ;  /* 0x000000ff8ad77208 */ /* 0x000fe20000800000 */
[-CC-:B------:R-:W-:Y:S01]  /*3930*/  FFMA.FTZ R138, R185, R194.reuse, R193.reuse ;  /* 0x000000c2b98a7223 */ /* 0x180fe200000100c1 */
[----:B------:R-:W-:Y:S01]  /*3940*/  FSEL R210, R136, RZ, P6 ;  /* 0x000000ff88d27208 */ /* 0x000fe20003000000 */
[-CC-:B------:R-:W-:Y:S01]  /*3950*/  FFMA.FTZ R136, R189, R194.reuse, R193.reuse ;  /* 0x000000c2bd887223 */ /* 0x180fe200000100c1 */
[----:B------:R-:W-:Y:S01]  /*3960*/  FFMA.FTZ R143, R184, R194, R193 ;  /* 0x000000c2b88f7223 */ /* 0x000fe200000100c1 */
[----:B------:R-:W-:Y:S01]  /*3970*/  FADD.FTZ R211, R178, -R141 ;  /* 0x8000008db2d37221 */ /* 0x000fe20000010000 */
[----:B------:R-:W-:Y:S01]  /*3980*/  FSEL R212, R137, RZ, P5 ;  /* 0x000000ff89d47208 */ /* 0x000fe20002800000 */
[----:B------:R-:W-:Y:S01]  /*3990*/  FADD.FTZ R141, R183, -R138 ;  /* 0x8000008ab78d7221 */ /* 0x000fe20000010000 */
[----:B------:R-:W0:Y:S01]  /*39a0*/  LDC.64 R206, c[0x0][0x478] ;  /* 0x00011e00ffce7b82 */ /* 0x000e220000000a00 */
[----:B------:R-:W-:Y:S01]  /*39b0*/  FADD.FTZ R137, R187, -R136 ;  /* 0x80000088bb897221 */ /* 0x000fe20000010000 */
[----:B------:R-:W-:Y:S01]  /*39c0*/  FADD.FTZ R139, R186, -R139 ;  /* 0x8000008bba8b7221 */ /* 0x000fe20000010000 */
[----:B------:R-:W-:Y:S01]  /*39d0*/  FADD.FTZ R195, R182, -R143 ;  /* 0x8000008fb6c37221 */ /* 0x000fe20000010000 */
[C---:B------:R-:W-:Y:S01]  /*39e0*/  FMUL.FTZ R211, R190.reuse, R211 ;  /* 0x000000d3bed37220 */ /* 0x040fe20000410000 */
[C---:B------:R-:W-:Y:S01]  /*39f0*/  FMUL.FTZ R143, R190.reuse, R141 ;  /* 0x0000008dbe8f7220 */ /* 0x040fe20000410000 */
[C---:B------:R-:W-:Y:S01]  /*3a00*/  FMUL.FTZ R137, R190.reuse, R137 ;  /* 0x00000089be897220 */ /* 0x040fe20000410000 */
[C---:B------:R-:W-:Y:S01]  /*3a10*/  FMUL.FTZ R140, R190.reuse, R139 ;  /* 0x0000008bbe8c7220 */ /* 0x040fe20000410000 */
[----:B------:R-:W1:Y:S01]  /*3a20*/  LDC.64 R204, c[0x0][0x468] ;  /* 0x00011a00ffcc7b82 */ /* 0x000e620000000a00 */
[----:B------:R-:W-:Y:S01]  /*3a30*/  FMUL.FTZ R195, R190, R195 ;  /* 0x000000c3bec37220 */ /* 0x000fe20000410000 */
[C---:B------:R-:W-:Y:S01]  /*3a40*/  F2FP.BF16.F32.PACK_AB R138, R211.reuse, R209 ;  /* 0x000000d1d38a723e */ /* 0x040fe200000010ff */
[-C--:B------:R-:W-:Y:S01]  /*3a50*/  FMUL.FTZ R211, R211, R192.reuse ;  /* 0x000000c0d3d37220 */ /* 0x080fe20000410000 */
[-C--:B------:R-:W-:Y:S01]  /*3a60*/  FMUL.FTZ R142, R143, R192.reuse ;  /* 0x000000c08f8e7220 */ /* 0x080fe20000410000 */
[-C--:B------:R-:W-:Y:S01]  /*3a70*/  FMUL.FTZ R139, R137, R192.reuse ;  /* 0x000000c0898b7220 */ /* 0x080fe20000410000 */
[----:B------:R-:W-:Y:S01]  /*3a80*/  F2FP.BF16.F32.PACK_AB R136, R140, R137 ;  /* 0x000000898c88723e */ /* 0x000fe200000010ff */
[----:B------:R-:W-:Y:S01]  /*3a90*/  FMUL.FTZ R211, R211, UR13 ;  /* 0x0000000dd3d37c20 */ /* 0x000fe20008410000 */
[C---:B------:R-:W-:Y:S01]  /*3aa0*/  F2FP.BF16.F32.PACK_AB R137, R195.reuse, R143 ;  /* 0x0000008fc389723e */ /* 0x040fe200000010ff */
[-C--:B------:R-:W-:Y:S01]  /*3ab0*/  FMUL.FTZ R195, R195, R192.reuse ;  /* 0x000000c0c3c37220 */ /* 0x080fe20000410000 */
[----:B------:R-:W-:Y:S01]  /*3ac0*/  FMUL.FTZ R142, R142, UR13 ;  /* 0x0000000d8e8e7c20 */ /* 0x000fe20008410000 */
[----:B------:R-:W-:Y:S01]  /*3ad0*/  LOP3.LUT P5, RZ, R203, 0xff00, RZ, 0xc0, !PT ;  /* 0x0000ff00cbff7812 */ /* 0x000fe200078ac0ff */
[----:B------:R-:W-:Y:S01]  /*3ae0*/  FMUL.FTZ R141, R140, R192 ;  /* 0x000000c08c8d7220 */ /* 0x000fe20000410000 */
[C---:B------:R-:W-:Y:S01]  /*3af0*/  LOP3.LUT P1, RZ, R202.reuse, 0xff0000, RZ, 0xc0, !PT ;  /* 0x00ff0000caff7812 */ /* 0x040fe2000782c0ff */
[----:B------:R-:W-:Y:S01]  /*3b00*/  FMUL.FTZ R195, R195, UR13 ;  /* 0x0000000dc3c37c20 */ /* 0x000fe20008410000 */
[----:B------:R-:W-:Y:S01]  /*3b10*/  LOP3.LUT P6, RZ, R202, 0xff000000, RZ, 0xc0, !PT ;  /* 0xff000000caff7812 */ /* 0x000fe200078cc0ff */
[----:B------:R-:W-:Y:S01]  /*3b20*/  FMUL.FTZ R140, R139, UR13 ;  /* 0x0000000d8b8c7c20 */ /* 0x000fe20008410000 */
[----:B------:R-:W-:Y:S01]  /*3b30*/  FSEL R211, R211, RZ, P5 ;  /* 0x000000ffd3d37208 */ /* 0x000fe20002800000 */
[----:B------:R-:W-:Y:S01]  /*3b40*/  FMUL.FTZ R141, R141, UR13 ;  /* 0x0000000d8d8d7c20 */ /* 0x000fe20008410000 */
[----:B------:R-:W-:Y:S01]  /*3b50*/  FSEL R208, R142, RZ, P1 ;  /* 0x000000ff8ed07208 */ /* 0x000fe20000800000 */
[----:B0-----:R-:W-:Y:S01]  /*3b60*/  IMAD.WIDE.U32 R206, R191, 0x10, R206 ;  /* 0x00000010bfce7825 */ /* 0x001fe200078e00ce */
[----:B------:R-:W-:-:S02]  /*3b70*/  LOP3.LUT P5, RZ, R202, 0xff, RZ, 0xc0, !PT ;  /* 0x000000ffcaff7812 */ /* 0x000fc400078ac0ff */
[----:B------:R-:W-:Y:S01]  /*3b80*/  LOP3.LUT P1, RZ, R202, 0xff00, RZ, 0xc0, !PT ;  /* 0x0000ff00caff7812 */ /* 0x000fe2000782c0ff */
[----:B-1----:R-:W-:Y:S01]  /*3b90*/  IMAD.WIDE.U32 R204, R191, 0x10, R204 ;  /* 0x00000010bfcc7825 */ /* 0x002fe200078e00cc */
[----:B------:R-:W-:Y:S02]  /*3ba0*/  FSEL R209, R195, RZ, P6 ;  /* 0x000000ffc3d17208 */ /* 0x000fe40003000000 */
[----:B------:R-:W-:Y:S02]  /*3bb0*/  FSEL R140, R140, RZ, P5 ;  /* 0x000000ff8c8c7208 */ /* 0x000fe40002800000 */
[----:B------:R-:W-:Y:S02]  /*3bc0*/  FSEL R195, R141, RZ, P1 ;  /* 0x000000ff8dc37208 */ /* 0x000fe40000800000 */
[----:B------:R-:W-:Y:S02]  /*3bd0*/  F2FP.BF16.F32.PACK_AB R139, R214, R213 ;  /* 0x000000d5d68b723e */ /* 0x000fe400000010ff */
[----:B------:R-:W-:-:S02]  /*3be0*/  F2FP.BF16.F32.PACK_AB R143, R215, R212 ;  /* 0x000000d4d78f723e */ /* 0x000fc400000010ff */
[----:B------:R-:W-:Y:S01]  /*3bf0*/  F2FP.BF16.F32.PACK_AB R142, R211, R210 ;  /* 0x000000d2d38e723e */ /* 0x000fe200000010ff */
[----:B------:R0:W-:Y:S01]  /*3c00*/  STG.E.128 desc[UR6][R206.64], R136 ;  /* 0x00000088ce007986 */ /* 0x0001e2000c101d06 */
[----:B------:R-:W-:Y:S02]  /*3c10*/  F2FP.BF16.F32.PACK_AB R141, R209, R208 ;  /* 0x000000d0d18d723e */ /* 0x000fe400000010ff */
[----:B------:R-:W-:Y:S02]  /*3c20*/  F2FP.BF16.F32.PACK_AB R140, R195, R140 ;  /* 0x0000008cc38c723e */ /* 0x000fe400000010ff */
[----:B------:R-:W-:-:S03]  /*3c30*/  IADD3 R191, PT, PT, R191, 0x20, RZ ;  /* 0x00000020bfbf7810 */ /* 0x000fc60007ffe0ff */
[----:B------:R0:W-:Y:S04]  /*3c40*/  STG.E.128 desc[UR6][R204.64], R140 ;  /* 0x0000008ccc007986 */ /* 0x0001e8000c101d06 */
.L_x_551:
[----:B------:R-:W-:Y:S05]  /*3c50*/  BSYNC.RECONVERGENT B2 ;  /* 0x0000000000027941 */ /* 0x000fea0003800200 */
.L_x_550:
        /* <DEDUP_REMOVED lines=13> */
[----:B------:R-:W-:Y:S01]  /*3d30*/  ISETP.GE.U32.AND.EX P1, PT, R201, 0x1000000, PT, P1 ;  /* 0x01000000c900780c */ /* 0x000fe20003f26110 */
[----:B------:R-:W-:Y:S01]  /*3d40*/  FMUL.FTZ R137, R139, R192 ;  /* 0x000000c08b897220 */ /* 0x000fe20000410000 */
[--C-:B------:R-:W-:Y:S01]  /*3d50*/  FFMA.FTZ R211, R164, R194, R193.reuse ;  /* 0x000000c2a4d37223 */ /* 0x100fe200000100c1 */
[C---:B------:R-:W-:Y:S01]  /*3d60*/  F2FP.BF16.F32.PACK_AB R139, R141.reuse, R139 ;  /* 0x0000008b8d8b723e */ /* 0x040fe200000010ff */
[-C--:B------:R-:W-:Y:S01]  /*3d70*/  FMUL.FTZ R141, R141, R192.reuse ;  /* 0x000000c08d8d7220 */ /* 0x080fe20000410000 */
[----:B------:R-:W-:Y:S01]  /*3d80*/  FMUL.FTZ R136, R209, R192 ;  /* 0x000000c0d1887220 */ /* 0x000fe20000410000 */
[----:B------:R-:W-:Y:S01]  /*3d90*/  FMUL.FTZ R137, R137, UR13 ;  /* 0x0000000d89897c20 */ /* 0x000fe20008410000 */
[----:B------:R-:W-:Y:S01]  /*3da0*/  LOP3.LUT P4, RZ, R201, 0xff0000, RZ, 0xc0, !PT ;  /* 0x00ff0000c9ff7812 */ /* 0x000fe2000788c0ff */
[----:B------:R-:W-:Y:S01]  /*3db0*/  FMUL.FTZ R141, R141, UR13 ;  /* 0x0000000d8d8d7c20 */ /* 0x000fe20008410000 */
[----:B------:R-:W-:Y:S01]  /*3dc0*/  FMUL.FTZ R136, R136, UR13 ;  /* 0x0000000d88887c20 */ /* 0x000fe20008410000 */
[-CC-:B------:R-:W-:Y:S01]  /*3dd0*/  FFMA.FTZ R138, R169, R194.reuse, R193.reuse ;  /* 0x000000c2a98a7223 */ /* 0x180fe200000100c1 */
[-C--:B------:R-:W-:Y:S01]  /*3de0*/  FFMA.FTZ R195, R168, R194.reuse, R193 ;  /* 0x000000c2a8c37223 */ /* 0x080fe200000100c1 */
[----:B------:R-:W-:Y:S01]  /*3df0*/  FADD.FTZ R211, R162, -R211 ;  /* 0x800000d3a2d37221 */ /* 0x000fe20000010000 */
[----:B------:R-:W-:Y:S01]  /*3e00*/  FSEL R213, R141, RZ, P1 ;  /* 0x000000ff8dd57208 */ /* 0x000fe20000800000 */
[-CC-:B------:R-:W-:Y:S01]  /*3e10*/  FFMA.FTZ R141, R172, R194.reuse, R193.reuse ;  /* 0x000000c2ac8d7223 */ /* 0x180fe200000100c1 */
[----:B------:R-:W-:Y:S01]  /*3e20*/  FSEL R210, R136, RZ, P5 ;  /* 0x000000ff88d27208 */ /* 0x000fe20002800000 */
[----:B------:R-:W-:Y:S01]  /*3e30*/  FFMA.FTZ R136, R173, R194, R193 ;  /* 0x000000c2ad887223 */ /* 0x000fe200000100c1 */
[----:B------:R-:W-:Y:S01]  /*3e40*/  FSEL R212, R137, RZ, P4 ;  /* 0x000000ff89d47208 */ /* 0x000fe20002000000 */
[----:B------:R-:W0:Y:S01]  /*3e50*/  LDC.64 R206, c[0x0][0x478] ;  /* 0x00011e00ffce7b82 */ /* 0x000e220000000a00 */
[----:B------:R-:W-:Y:S01]  /*3e60*/  FADD.FTZ R141, R170, -R141 ;  /* 0x8000008daa8d7221 */ /* 0x000fe20000010000 */
[----:B------:R-:W-:Y:S01]  /*3e70*/  FADD.FTZ R137, R171, -R136 ;  /* 0x80000088ab897221 */ /* 0x000fe20000010000 */
[----:B------:R-:W-:Y:S01]  /*3e80*/  FADD.FTZ R143, R167, -R138 ;  /* 0x8000008aa78f7221 */ /* 0x000fe20000010000 */
[----:B------:R-:W-:Y:S01]  /*3e90*/  FADD.FTZ R195, R166, -R195 ;  /* 0x800000c3a6c37221 */ /* 0x000fe20000010000 */
[C---:B------:R-:W-:Y:S01]  /*3ea0*/  FMUL.FTZ R211, R190.reuse, R211 ;  /* 0x000000d3bed37220 */ /* 0x040fe20000410000 */
[C---:B------:R-:W-:Y:S01]  /*3eb0*/  FMUL.FTZ R137, R190.reuse, R137 ;  /* 0x00000089be897220 */ /* 0x040fe20000410000 */
[C---:B------:R-:W-:Y:S01]  /*3ec0*/  FMUL.FTZ R141, R190.reuse, R141 ;  /* 0x0000008dbe8d7220 */ /* 0x040fe20000410000 */
[----:B------:R-:W1:Y:S01]  /*3ed0*/  LDC.64 R204, c[0x0][0x468] ;  /* 0x00011a00ffcc7b82 */ /* 0x000e620000000a00 */
[C---:B------:R-:W-:Y:S01]  /*3ee0*/  FMUL.FTZ R143, R190.reuse, R143 ;  /* 0x0000008fbe8f7220 */ /* 0x040fe20000410000 */
        /* <DEDUP_REMOVED lines=8> */
[----:B------:R-:W-:Y:S01]  /*3f70*/  FMUL.FTZ R211, R211, UR13 ;  /* 0x0000000dd3d37c20 */ /* 0x000fe20008410000 */
[----:B------:R-:W-:Y:S01]  /*3f80*/  LOP3.LUT P6, RZ, R201, 0xff00, RZ, 0xc0, !PT ;  /* 0x0000ff00c9ff7812 */ /* 0x000fe200078cc0ff */
[----:B------:R-:W-:Y:S01]  /*3f90*/  FMUL.FTZ R142, R143, R192 ;  /* 0x000000c08f8e7220 */ /* 0x000fe20000410000 */
[----:B------:R-:W-:Y:S01]  /*3fa0*/  FMUL.FTZ R195, R195, UR13 ;  /* 0x0000000dc3c37c20 */ /* 0x000fe20008410000 */
[----:B------:R-:W-:Y:S01]  /*3fb0*/  LOP3.LUT P1, RZ, R200, 0xff000000, RZ, 0xc0, !PT ;  /* 0xff000000c8ff7812 */ /* 0x000fe2000782c0ff */
[----:B------:R-:W-:Y:S01]  /*3fc0*/  FMUL.FTZ R140, R140, UR13 ;  /* 0x0000000d8c8c7c20 */ /* 0x000fe20008410000 */
[----:B------:R-:W-:Y:S01]  /*3fd0*/  FMUL.FTZ R142, R142, UR13 ;  /* 0x0000000d8e8e7c20 */ /* 0x000fe20008410000 */
[----:B------:R-:W-:Y:S01]  /*3fe0*/  FMUL.FTZ R141, R141, UR13 ;  /* 0x0000000d8d8d7c20 */ /* 0x000fe20008410000 */
[----:B------:R-:W-:Y:S01]  /*3ff0*/  FSEL R211, R211, RZ, P6 ;  /* 0x000000ffd3d37208 */ /* 0x000fe20003000000 */
[----:B0-----:R-:W-:Y:S01]  /*4000*/  IMAD.WIDE.U32 R206, R191, 0x10, R206 ;  /* 0x00000010bfce7825 */ /* 0x001fe200078e00ce */
[----:B------:R-:W-:-:S02]  /*4010*/  LOP3.LUT P4, RZ, R200, 0xff0000, RZ, 0xc0, !PT ;  /* 0x00ff0000c8ff7812 */ /* 0x000fc4000788c0ff */
[C---:B------:R-:W-:Y:S02]  /*4020*/  LOP3.LUT P5, RZ, R200.reuse, 0xff, RZ, 0xc0, !PT ;  /* 0x000000ffc8ff7812 */ /* 0x040fe400078ac0ff */
[----:B------:R-:W-:Y:S01]  /*4030*/  LOP3.LUT P6, RZ, R200, 0xff00, RZ, 0xc0, !PT ;  /* 0x0000ff00c8ff7812 */ /* 0x000fe200078cc0ff */
[----:B-1----:R-:W-:Y:S01]  /*4040*/  IMAD.WIDE.U32 R204, R191, 0x10, R204 ;  /* 0x00000010bfcc7825 */ /* 0x002fe200078e00cc */
[----:B------:R-:W-:Y:S01]  /*4050*/  FSEL R209, R195, RZ, P1 ;  /* 0x000000ffc3d17208 */ /* 0x000fe20000800000 */
[----:B------:R1:W-:Y:S01]  /*4060*/  STG.E.128 desc[UR6][R206.64], R136 ;  /* 0x00000088ce007986 */ /* 0x0003e2000c101d06 */
        /* <DEDUP_REMOVED lines=9> */
.L_x_553:
[----:B------:R-:W-:Y:S05]  /*4100*/  BSYNC.RECONVERGENT B2 ;  /* 0x0000000000027941 */ /* 0x000fea0003800200 */
.L_x_552:
        /* <DEDUP_REMOVED lines=15> */
[----:B------:R-:W-:Y:S01]  /*4200*/  LOP3.LUT P4, RZ, R197, 0xff, RZ, 0xc0, !PT ;  /* 0x000000ffc5ff7812 */ /* 0x000fe2000788c0ff */
[-C--:B------:R-:W-:Y:S01]  /*4210*/  FMUL.FTZ R136, R211, R192.reuse ;  /* 0x000000c0d3887220 */ /* 0x080fe20000410000 */
[C---:B------:R-:W-:Y:S01]  /*4220*/  F2FP.BF16.F32.PACK_AB R139, R141.reuse, R139 ;  /* 0x0000008b8d8b723e */ /* 0x040fe200000010ff */
[----:B------:R-:W-:Y:S01]  /*4230*/  FMUL.FTZ R141, R141, R192 ;  /* 0x000000c08d8d7220 */ /* 0x000fe20000410000 */
[----:B------:R-:W-:Y:S01]  /*4240*/  FMUL.FTZ R137, R137, UR13 ;  /* 0x0000000d89897c20 */ /* 0x000fe20008410000 */
[----:B------:R-:W-:Y:S01]  /*4250*/  FMUL.FTZ R136, R136, UR13 ;  /* 0x0000000d88887c20 */ /* 0x000fe20008410000 */
[-CC-:B------:R-:W-:Y:S01]  /*4260*/  FFMA.FTZ R138, R146, R194.reuse, R193.reuse ;  /* 0x000000c2928a7223 */ /* 0x180fe200000100c1 */
[----:B------:R-:W-:Y:S01]  /*4270*/  FMUL.FTZ R141, R141, UR13 ;  /* 0x0000000d8d8d7c20 */ /* 0x000fe20008410000 */
        /* <DEDUP_REMOVED lines=15> */
[----:B------:R-:W1:Y:S01]  /*4370*/  LDC.64 R204, c[0x0][0x468] ;  /* 0x00011a00ffcc7b82 */ /* 0x000e620000000a00 */
[C---:B------:R-:W-:Y:S01]  /*4380*/  FMUL.FTZ R141, R190.reuse, R137 ;  /* 0x00000089be8d7220 */ /* 0x040fe20000410000 */
[C---:B------:R-:W-:Y:S01]  /*4390*/  FMUL.FTZ R213, R190.reuse, R213 ;  /* 0x000000d5bed57220 */ /* 0x040fe20000410000 */
[----:B------:R-:W-:Y:S01]  /*43a0*/  FMUL.FTZ R143, R190, R143 ;  /* 0x0000008fbe8f7220 */ /* 0x000fe20000410000 */
[----:B------:R-:W-:Y:S01]  /*43b0*/  F2FP.BF16.F32.PACK_AB R137, R209, R195 ;  /* 0x000000c3d189723e */ /* 0x000fe200000010ff */
[-C--:B------:R-:W-:Y:S01]  /*43c0*/  FMUL.FTZ R142, R195, R192.reuse ;  /* 0x000000c0c38e7220 */ /* 0x080fe20000410000 */
[-C--:B------:R-:W-:Y:S01]  /*43d0*/  FMUL.FTZ R209, R209, R192.reuse ;  /* 0x000000c0d1d17220 */ /* 0x080fe20000410000 */
[C---:B------:R-:W-:Y:S01]  /*43e0*/  F2FP.BF16.F32.PACK_AB R138, R213.reuse, R211 ;  /* 0x000000d3d58a723e */ /* 0x040fe200000010ff */
[-C--:B------:R-:W-:Y:S01]  /*43f0*/  FMUL.FTZ R213, R213, R192.reuse ;  /* 0x000000c0d5d57220 */ /* 0x080fe20000410000 */
[----:B------:R-:W-:Y:S01]  /*4400*/  F2FP.BF16.F32.PACK_AB R136, R143, R141 ;  /* 0x0000008d8f88723e */ /* 0x000fe200000010ff */
[-C--:B------:R-:W-:Y:S01]  /*4410*/  FMUL.FTZ R140, R141, R192.reuse ;  /* 0x000000c08d8c7220 */ /* 0x080fe20000410000 */
[----:B------:R-:W-:Y:S01]  /*4420*/  FMUL.FTZ R143, R143, R192 ;  /* 0x000000c08f8f7220 */ /* 0x000fe20000410000 */
[----:B------:R-:W-:Y:S01]  /*4430*/  FMUL.FTZ R213, R213, UR13 ;  /* 0x0000000dd5d57c20 */ /* 0x000fe20008410000 */
[----:B------:R-:W-:Y:S01]  /*4440*/  FMUL.FTZ R142, R142, UR13 ;  /* 0x0000000d8e8e7c20 */ /* 0x000fe20008410000 */
[----:B------:R-:W-:Y:S01]  /*4450*/  FMUL.FTZ R209, R209, UR13 ;  /* 0x0000000dd1d17c20 */ /* 0x000fe20008410000 */
[----:B------:R-:W-:Y:S01]  /*4460*/  FMUL.FTZ R140, R140, UR13 ;  /* 0x0000000d8c8c7c20 */ /* 0x000fe20008410000 */
[----:B------:R-:W-:Y:S01]  /*4470*/  FMUL.FTZ R143, R143, UR13 ;  /* 0x0000000d8f8f7c20 */ /* 0x000fe20008410000 */
[----:B------:R-:W-:Y:S01]  /*4480*/  LOP3.LUT P5, RZ, R197, 0xff00, RZ, 0xc0, !PT ;  /* 0x0000ff00c5ff7812 */ /* 0x000fe200078ac0ff */
[----:B0-----:R-:W-:Y:S01]  /*4490*/  IMAD.WIDE.U32 R206, R191, 0x10, R206 ;  /* 0x00000010bfce7825 */ /* 0x001fe200078e00ce */
[----:B------:R-:W-:-:S02]  /*44a0*/  LOP3.LUT P6, RZ, R196, 0xff0000, RZ, 0xc0, !PT ;  /* 0x00ff0000c4ff7812 */ /* 0x000fc400078cc0ff */
[C---:B------:R-:W-:Y:S02]  /*44b0*/  LOP3.LUT P3, RZ, R196.reuse, 0xff000000, RZ, 0xc0, !PT ;  /* 0xff000000c4ff7812 */ /* 0x040fe4000786c0ff */
[C---:B------:R-:W-:Y:S01]  /*44c0*/  LOP3.LUT P1, RZ, R196.reuse, 0xff, RZ, 0xc0, !PT ;  /* 0x000000ffc4ff7812 */ /* 0x040fe2000782c0ff */
[----:B-1----:R-:W-:Y:S01]  /*44d0*/  IMAD.WIDE.U32 R204, R191, 0x10, R204 ;  /* 0x00000010bfcc7825 */ /* 0x002fe200078e00cc */
[----:B------:R-:W-:Y:S01]  /*44e0*/  LOP3.LUT P4, RZ, R196, 0xff00, RZ, 0xc0, !PT ;  /* 0x0000ff00c4ff7812 */ /* 0x000fe2000788c0ff */
[----:B------:R2:W-:Y:S01]  /*44f0*/  STG.E.128 desc[UR6][R206.64], R136 ;  /* 0x00000088ce007986 */ /* 0x0005e2000c101d06 */
        /* <DEDUP_REMOVED lines=11> */
.L_x_555:
[----:B------:R-:W-:Y:S05]  /*45b0*/  BSYNC.RECONVERGENT B2 ;  /* 0x0000000000027941 */ /* 0x000fea0003800200 */
.L_x_554:
[----:B------:R-:W-:Y:S05]  /*45c0*/  @!P2 BRA `(.L_x_549) ;  /* 0x0000002c004ca947 */ /* 0x000fea0003800000 */
[----:B012---:R-:W0:Y:S01]  /*45d0*/  LDC.64 R138, c[0x0][0x478] ;  /* 0x00011e00ff8a7b82 */ /* 0x007e220000000a00 */
[-CC-:B------:R-:W-:Y:S01]  /*45e0*/  FFMA.FTZ R141, R23, R194.reuse, R193.reuse ;  /* 0x000000c2178d7223 */ /* 0x180fe200000100c1 */
[-CC-:B------:R-:W-:Y:S01]  /*45f0*/  FFMA.FTZ R140, R30, R194.reuse, R193.reuse ;  /* 0x000000c21e8c7223 */ /* 0x180fe200000100c1 */
[-CC-:B------:R-:W-:Y:S01]  /*4600*/  FFMA.FTZ R195, R25, R194.reuse, R193.reuse ;  /* 0x000000c219c37223 */ /* 0x180fe200000100c1 */
[-CC-:B------:R-:W-:Y:S01]  /*4610*/  FFMA.FTZ R142, R32, R194.reuse, R193.reuse ;  /* 0x000000c2208e7223 */ /* 0x180fe200000100c1 */
[-CC-:B------:R-:W-:Y:S01]  /*4620*/  FFMA.FTZ R207, R27, R194.reuse, R193.reuse ;  /* 0x000000c21bcf7223 */ /* 0x180fe200000100c1 */
[-CC-:B------:R-:W-:Y:S01]  /*4630*/  FFMA.FTZ R209, R36, R194.reuse, R193.reuse ;  /* 0x000000c224d17223 */ /* 0x180fe200000100c1 */
[-CC-:B------:R-:W-:Y:S01]  /*4640*/  FFMA.FTZ R204, R38, R194.reuse, R193.reuse ;  /* 0x000000c226cc7223 */ /* 0x180fe200000100c1 */
[----:B------:R-:W1:Y:S01]  /*4650*/  LDC.64 R136, c[0x0][0x468] ;  /* 0x00011a00ff887b82 */ /* 0x000e620000000a00 */
        /* <DEDUP_REMOVED lines=17> */
[----:B0-----:R-:W-:-:S04]  /*4770*/  IMAD.WIDE.U32 R194, R191, 0x10, R138 ;  /* 0x00000010bfc27825 */ /* 0x001fc800078e008a */
[-C--:B------:R-:W-:Y:S01]  /*4780*/  FMUL.FTZ R140, R141, R192.reuse ;  /* 0x000000c08d8c7220 */ /* 0x080fe20000410000 */
[----:B------:R-:W-:Y:S01]  /*4790*/  F2FP.BF16.F32.PACK_AB R138, R209, R207 ;  /* 0x000000cfd18a723e */ /* 0x000fe200000010ff */
[-C--:B------:R-:W-:Y:S01]  /*47a0*/  FMUL.FTZ R142, R207, R192.reuse ;  /* 0x000000c0cf8e7220 */ /* 0x080fe20000410000 */
[----:B------:R-:W-:Y:S01]  /*47b0*/  FMUL.FTZ R209, R209, R192 ;  /* 0x000000c0d1d17220 */ /* 0x000fe20000410000 */
[----:B------:R-:W-:Y:S01]  /*47c0*/  ISETP.GE.U32.AND P1, PT, R198, RZ, PT ;  /* 0x000000ffc600720c */ /* 0x000fe20003f26070 */
[----:B-1----:R-:W-:Y:S01]  /*47d0*/  IMAD.WIDE.U32 R190, R191, 0x10, R136 ;  /* 0x00000010bfbe7825 */ /* 0x002fe200078e0088 */
[----:B------:R-:W-:-:S03]  /*47e0*/  F2FP.BF16.F32.PACK_AB R136, R143, R141 ;  /* 0x0000008d8f88723e */ /* 0x000fc600000010ff */
[-C--:B------:R-:W-:Y:S01]  /*47f0*/  FMUL.FTZ R141, R193, R192.reuse ;  /* 0x000000c0c18d7220 */ /* 0x080fe20000410000 */
[----:B------:R-:W-:Y:S01]  /*4800*/  F2FP.BF16.F32.PACK_AB R137, R205, R193 ;  /* 0x000000c1cd89723e */ /* 0x000fe200000010ff */
[-C--:B------:R-:W-:Y:S01]  /*4810*/  FMUL.FTZ R143, R143, R192.reuse ;  /* 0x000000c08f8f7220 */ /* 0x080fe20000410000 */
[-C--:B------:R-:W-:Y:S01]  /*4820*/  FMUL.FTZ R205, R205, R192.reuse ;  /* 0x000000c0cdcd7220 */ /* 0x080fe20000410000 */
[-C--:B------:R-:W-:Y:S01]  /*4830*/  FMUL.FTZ R193, R213, R192.reuse ;  /* 0x000000c0d5c17220 */ /* 0x080fe20000410000 */
[----:B------:R-:W-:Y:S01]  /*4840*/  FMUL.FTZ R192, R211, R192 ;  /* 0x000000c0d3c07220 */ /* 0x000fe20000410000 */
[----:B------:R-:W-:Y:S01]  /*4850*/  LOP3.LUT P5, RZ, R199, 0xff0000, RZ, 0xc0, !PT ;  /* 0x00ff0000c7ff7812 */ /* 0x000fe200078ac0ff */
[----:B------:R-:W-:Y:S01]  /*4860*/  FMUL.FTZ R140, R140, UR13 ;  /* 0x0000000d8c8c7c20 */ /* 0x000fe20008410000 */
[----:B------:R-:W-:Y:S01]  /*4870*/  FMUL.FTZ R193, R193, UR13 ;  /* 0x0000000dc1c17c20 */ /* 0x000fe20008410000 */
[----:B------:R-:W-:Y:S01]  /*4880*/  FMUL.FTZ R192, R192, UR13 ;  /* 0x0000000dc0c07c20 */ /* 0x000fe20008410000 */
[----:B------:R-:W-:Y:S01]  /*4890*/  ISETP.GE.U32.AND.EX P1, PT, R199, 0x1000000, PT, P1 ;  /* 0x01000000c700780c */ /* 0x000fe20003f26110 */
[----:B------:R-:W-:Y:S01]  /*48a0*/  FMUL.FTZ R142, R142, UR13 ;  /* 0x0000000d8e8e7c20 */ /* 0x000fe20008410000 */
[----:B------:R-:W-:Y:S01]  /*48b0*/  FMUL.FTZ R209, R209, UR13 ;  /* 0x0000000dd1d17c20 */ /* 0x000fe20008410000 */
[----:B------:R-:W-:Y:S01]  /*48c0*/  FMUL.FTZ R141, R141, UR13 ;  /* 0x0000000d8d8d7c20 */ /* 0x000fe20008410000 */
[----:B------:R-:W-:Y:S01]  /*48d0*/  FSEL R204, R192, RZ, P5 ;  /* 0x000000ffc0cc7208 */ /* 0x000fe20002800000 */
[----:B------:R-:W-:Y:S01]  /*48e0*/  FMUL.FTZ R205, R205, UR13 ;  /* 0x0000000dcdcd7c20 */ /* 0x000fe20008410000 */
[----:B------:R-:W-:Y:S01]  /*48f0*/  FSEL R207, R193, RZ, P1 ;  /* 0x000000ffc1cf7208 */ /* 0x000fe20000800000 */
[----:B------:R-:W-:Y:S01]  /*4900*/  FMUL.FTZ R143, R143, UR13 ;  /* 0x0000000d8f8f7c20 */ /* 0x000fe20008410000 */
[----:B------:R-:W-:-:S02]  /*4910*/  LOP3.LUT P2, RZ, R199, 0xff, RZ, 0xc0, !PT ;  /* 0x000000ffc7ff7812 */ /* 0x000fc4000784c0ff */
[----:B------:R-:W-:Y:S02]  /*4920*/  LOP3.LUT P4, RZ, R199, 0xff00, RZ, 0xc0, !PT ;  /* 0x0000ff00c7ff7812 */ /* 0x000fe4000788c0ff */
[C---:B------:R-:W-:Y:S02]  /*4930*/  LOP3.LUT P3, RZ, R198.reuse, 0xff0000, RZ, 0xc0, !PT ;  /* 0x00ff0000c6ff7812 */ /* 0x040fe4000786c0ff */
[C---:B------:R-:W-:Y:S02]  /*4940*/  LOP3.LUT P6, RZ, R198.reuse, 0xff000000, RZ, 0xc0, !PT ;  /* 0xff000000c6ff7812 */ /* 0x040fe400078cc0ff */
[C---:B------:R-:W-:Y:S02]  /*4950*/  LOP3.LUT P5, RZ, R198.reuse, 0xff, RZ, 0xc0, !PT ;  /* 0x000000ffc6ff7812 */ /* 0x040fe400078ac0ff */
[----:B------:R-:W-:Y:S02]  /*4960*/  LOP3.LUT P1, RZ, R198, 0xff00, RZ, 0xc0, !PT ;  /* 0x0000ff00c6ff7812 */ /* 0x000fe4000782c0ff */
[----:B------:R-:W-:-:S02]  /*4970*/  FSEL R142, R142, RZ, P2 ;  /* 0x000000ff8e8e7208 */ /* 0x000fc40001000000 */
[----:B------:R-:W-:Y:S02]  /*4980*/  FSEL R209, R209, RZ, P4 ;  /* 0x000000ffd1d17208 */ /* 0x000fe40002000000 */
[----:B------:R-:W-:Y:S02]  /*4990*/  FSEL R141, R141, RZ, P3 ;  /* 0x000000ff8d8d7208 */ /* 0x000fe40001800000 */
[----:B------:R-:W-:Y:S02]  /*49a0*/  FSEL R192, R205, RZ, P6 ;  /* 0x000000ffcdc07208 */ /* 0x000fe40003000000 */
[----:B------:R-:W-:Y:S02]  /*49b0*/  FSEL R140, R140, RZ, P5 ;  /* 0x000000ff8c8c7208 */ /* 0x000fe40002800000 */
[----:B------:R-:W-:Y:S02]  /*49c0*/  FSEL R193, R143, RZ, P1 ;  /* 0x000000ff8fc17208 */ /* 0x000fe40000800000 */
[----:B------:R-:W-:-:S02]  /*49d0*/  F2FP.BF16.F32.PACK_AB R139, R213, R211 ;  /* 0x000000d3d58b723e */ /* 0x000fc400000010ff */
[----:B------:R-:W-:Y:S02]  /*49e0*/  F2FP.BF16.F32.PACK_AB R143, R207, R204 ;  /* 0x000000cccf8f723e */ /* 0x000fe400000010ff */
[----:B------:R-:W-:Y:S01]  /*49f0*/  F2FP.BF16.F32.PACK_AB R142, R209, R142 ;  /* 0x0000008ed18e723e */ /* 0x000fe200000010ff */
[----:B------:R0:W-:Y:S01]  /*4a00*/  STG.E.128 desc[UR6][R194.64], R136 ;  /* 0x00000088c2007986 */ /* 0x0001e2000c101d06 */
[----:B------:R-:W-:Y:S02]  /*4a10*/  F2FP.BF16.F32.PACK_AB R141, R192, R141 ;  /* 0x0000008dc08d723e */ /* 0x000fe400000010ff */
[----:B------:R-:W-:-:S05]  /*4a20*/  F2FP.BF16.F32.PACK_AB R140, R193, R140 ;  /* 0x0000008cc18c723e */ /* 0x000fca00000010ff */
[----:B------:R0:W-:Y:S01]  /*4a30*/  STG.E.128 desc[UR6][R190.64], R140 ;  /* 0x0000008cbe007986 */ /* 0x0001e2000c101d06 */
[----:B------:R-:W-:Y:S05]  /*4a40*/  BRA `(.L_x_549) ;  /* 0x00000028002c7947 */ /* 0x000fea0003800000 */
.L_x_541:
        /* <DEDUP_REMOVED lines=8> */
[-CC-:B------:R-:W-:Y:S01]  /*4ad0*/  FFMA.FTZ R206, R177, R194.reuse, R193.reuse ;  /* 0x000000c2b1ce7223 */ /* 0x180fe200000100c1 */
[----:B------:R-:W-:Y:S01]  /*4ae0*/  PRMT R136, R118, 0x7632, R136 ;  /* 0x0000763276887816 */ /* 0x000fe20000000088 */
[----:B------:R-:W-:Y:S01]  /*4af0*/  FFMA.FTZ R207, R180, R194, R193 ;  /* 0x000000c2b4cf7223 */ /* 0x000fe200000100c1 */
[----:B------:R-:W-:Y:S01]  /*4b00*/  PRMT R138, R119, 0x7632, R138 ;  /* 0x00007632778a7816 */ /* 0x000fe2000000008a */
[----:B------:R-:W-:Y:S01]  /*4b10*/  FADD.FTZ R212, R174, -R139 ;  /* 0x8000008baed47221 */ /* 0x000fe20000010000 */
[----:B------:R-:W-:Y:S01]  /*4b20*/  SHF.L.U32 R137, R118, 0x10, RZ ;  /* 0x0000001076897819 */ /* 0x000fe200000006ff */
[----:B------:R-:W-:Y:S01]  /*4b30*/  FADD.FTZ R140, R179, -R140 ;  /* 0x8000008cb38c7221 */ /* 0x000fe20000010000 */
[----:B------:R-:W-:Y:S01]  /*4b40*/  SHF.L.U32 R141, R119, 0x10, RZ ;  /* 0x00000010778d7819 */ /* 0x000fe200000006ff */
[----:B------:R-:W-:Y:S01]  /*4b50*/  FADD.FTZ R206, R175, -R206 ;  /* 0x800000ceafce7221 */ /* 0x000fe20000010000 */
[----:B------:R-:W-:Y:S01]  /*4b60*/  SHF.L.U32 R139, R136, 0x10, RZ ;  /* 0x00000010888b7819 */ /* 0x000fe200000006ff */
[----:B------:R-:W-:Y:S01]  /*4b70*/  FADD.FTZ R136, R178, -R207 ;  /* 0x800000cfb2887221 */ /* 0x000fe20000010000 */
[----:B------:R-:W-:Y:S01]  /*4b80*/  SHF.L.U32 R205, R138, 0x10, RZ ;  /* 0x000000108acd7819 */ /* 0x000fe200000006ff */
[C---:B------:R-:W-:Y:S01]  /*4b90*/  FFMA.FTZ R213, R190.reuse, R140, R137 ;  /* 0x0000008cbed57223 */ /* 0x040fe20000010089 */
[C---:B------:R-:W-:Y:S01]  /*4ba0*/  FFMA.FTZ R217, R190.reuse, R206, R141 ;  /* 0x000000cebed97223 */ /* 0x040fe2000001008d */
[----:B------:R-:W-:Y:S01]  /*4bb0*/  FFMA.FTZ R140, R189, R194, R193 ;  /* 0x000000c2bd8c7223 */ /* 0x000fe200000100c1 */
[----:B------:R-:W-:Y:S01]  /*4bc0*/  FFMA.FTZ R215, R190, R136, R139 ;  /* 0x00000088bed77223 */ /* 0x000fe2000001008b */
[-CC-:B------:R-:W-:Y:S01]  /*4bd0*/  FFMA.FTZ R206, R185, R194.reuse, R193.reuse ;  /* 0x000000c2b9ce7223 */ /* 0x180fe200000100c1 */
[----:B------:R-:W-:Y:S01]  /*4be0*/  FFMA.FTZ R139, R184, R194, R193 ;  /* 0x000000c2b88b7223 */ /* 0x000fe200000100c1 */
[----:B------:R-:W-:Y:S01]  /*4bf0*/  FFMA.FTZ R219, R190, R212, R205 ;  /* 0x000000d4bedb7223 */ /* 0x000fe200000100cd */
[----:B------:R-:W-:Y:S01]  /*4c00*/  PRMT R136, R116, 0x7632, R136 ;  /* 0x0000763274887816 */ /* 0x000fe20000000088 */
[----:B------:R-:W-:Y:S01]  /*4c10*/  FFMA.FTZ R205, R188, R194, R193 ;  /* 0x000000c2bccd7223 */ /* 0x000fe200000100c1 */
[----:B------:R-:W-:Y:S01]  /*4c20*/  SHF.L.U32 R141, R117, 0x10, RZ ;  /* 0x00000010758d7819 */ /* 0x000fe200000006ff */
[----:B------:R-:W-:Y:S01]  /*4c30*/  FADD.FTZ R140, R187, -R140 ;  /* 0x8000008cbb8c7221 */ /* 0x000fe20000010000 */
[----:B------:R-:W-:Y:S01]  /*4c40*/  SHF.L.U32 R137, R116, 0x10, RZ ;  /* 0x0000001074897819 */ /* 0x000fe200000006ff */
[----:B------:R-:W-:Y:S01]  /*4c50*/  FADD.FTZ R206, R183, -R206 ;  /* 0x800000ceb7ce7221 */ /* 0x000fe20000010000 */
[----:B------:R-:W-:Y:S01]  /*4c60*/  FADD.FTZ R212, R182, -R139 ;  /* 0x8000008bb6d47221 */ /* 0x000fe20000010000 */
[----:B------:R-:W-:Y:S01]  /*4c70*/  SHF.L.U32 R139, R136, 0x10, RZ ;  /* 0x00000010888b7819 */ /* 0x000fe200000006ff */
[----:B------:R-:W-:Y:S01]  /*4c80*/  FADD.FTZ R136, R186, -R205 ;  /* 0x800000cdba887221 */ /* 0x000fe20000010000 */
[----:B------:R-:W-:Y:S01]  /*4c90*/  PRMT R138, R117, 0x7632, R138 ;  /* 0x00007632758a7816 */ /* 0x000fe2000000008a */
[C---:B------:R-:W-:Y:S01]  /*4ca0*/  FFMA.FTZ R205, R190.reuse, R206, R141 ;  /* 0x000000cebecd7223 */ /* 0x040fe2000001008d */
[----:B------:R-:W-:Y:S01]  /*4cb0*/  FFMA.FTZ R137, R190, R140, R137 ;  /* 0x0000008cbe897223 */ /* 0x000fe20000010089 */
[-C--:B------:R-:W-:Y:S01]  /*4cc0*/  FMUL.FTZ R217, R217, R192.reuse ;  /* 0x000000c0d9d97220 */ /* 0x080fe20000410000 */
[----:B------:R-:W0:Y:S01]  /*4cd0*/  LDC.64 R140, c[0x0][0x468] ;  /* 0x00011a00ff8c7b82 */ /* 0x000e220000000a00 */
[-C--:B------:R-:W-:Y:S01]  /*4ce0*/  FMUL.FTZ R219, R219, R192.reuse ;  /* 0x000000c0dbdb7220 */ /* 0x080fe20000410000 */
[----:B------:R-:W-:Y:S01]  /*4cf0*/  SHF.L.U32 R207, R138, 0x10, RZ ;  /* 0x000000108acf7819 */ /* 0x000fe200000006ff */
[----:B------:R-:W-:Y:S01]  /*4d00*/  FMUL.FTZ R217, R217, UR13 ;  /* 0x0000000dd9d97c20 */ /* 0x000fe20008410000 */
[----:B------:R-:W-:Y:S01]  /*4d10*/  ISETP.GE.U32.AND P1, PT, R202, RZ, PT ;  /* 0x000000ffca00720c */ /* 0x000fe20003f26070 */
[----:B------:R-:W-:Y:S01]  /*4d20*/  FMUL.FTZ R219, R219, UR13 ;  /* 0x0000000ddbdb7c20 */ /* 0x000fe20008410000 */
[----:B------:R-:W-:Y:S01]  /*4d30*/  LOP3.LUT P5, RZ, R203, 0xff0000, RZ, 0xc0, !PT ;  /* 0x00ff0000cbff7812 */ /* 0x000fe200078ac0ff */
[-C--:B------:R-:W-:Y:S01]  /*4d40*/  FMUL.FTZ R213, R213, R192.reuse ;  /* 0x000000c0d5d57220 */ /* 0x080fe20000410000 */
[----:B------:R-:W-:Y:S01]  /*4d50*/  ISETP.GE.U32.AND.EX P1, PT, R203, 0x1000000, PT, P1 ;  /* 0x01000000cb00780c */ /* 0x000fe20003f26110 */
[-C--:B------:R-:W-:Y:S01]  /*4d60*/  FMUL.FTZ R215, R215, R192.reuse ;  /* 0x000000c0d7d77220 */ /* 0x080fe20000410000 */
[----:B------:R-:W-:Y:S01]  /*4d70*/  FMUL.FTZ R205, R205, R192 ;  /* 0x000000c0cdcd7220 */ /* 0x000fe20000410000 */
[C---:B------:R-:W-:Y:S01]  /*4d80*/  FFMA.FTZ R207, R190.reuse, R212, R207 ;  /* 0x000000d4becf7223 */ /* 0x040fe200000100cf */
[----:B------:R-:W-:Y:S01]  /*4d90*/  FFMA.FTZ R139, R190, R136, R139 ;  /* 0x00000088be8b7223 */ /* 0x000fe2000001008b */
[----:B------:R-:W-:Y:S01]  /*4da0*/  FSEL R217, R217, RZ, P5 ;  /* 0x000000ffd9d97208 */ /* 0x000fe20002800000 */
[----:B------:R-:W-:Y:S01]  /*4db0*/  FMUL.FTZ R213, R213, UR13 ;  /* 0x0000000dd5d57c20 */ /* 0x000fe20008410000 */
[----:B------:R-:W-:Y:S01]  /*4dc0*/  FSEL R212, R219, RZ, P1 ;  /* 0x000000ffdbd47208 */ /* 0x000fe20000800000 */
[----:B------:R-:W-:Y:S01]  /*4dd0*/  FMUL.FTZ R215, R215, UR13 ;  /* 0x0000000dd7d77c20 */ /* 0x000fe20008410000 */
[----:B------:R-:W-:Y:S01]  /*4de0*/  FMUL.FTZ R205, R205, UR13 ;  /* 0x0000000dcdcd7c20 */ /* 0x000fe20008410000 */
[----:B------:R-:W-:Y:S01]  /*4df0*/  LOP3.LUT P6, RZ, R203, 0xff, RZ, 0xc0, !PT ;  /* 0x000000ffcbff7812 */ /* 0x000fe200078cc0ff */
[-C--:B------:R-:W-:Y:S01]  /*4e00*/  FMUL.FTZ R207, R207, R192.reuse ;  /* 0x000000c0cfcf7220 */ /* 0x080fe20000410000 */
[----:B------:R-:W-:Y:S01]  /*4e10*/  LOP3.LUT P5, RZ, R203, 0xff00, RZ, 0xc0, !PT ;  /* 0x0000ff00cbff7812 */ /* 0x000fe200078ac0ff */
[-C--:B------:R-:W-:Y:S01]  /*4e20*/  FMUL.FTZ R137, R137, R192.reuse ;  /* 0x000000c089897220 */ /* 0x080fe20000410000 */
[C---:B------:R-:W-:Y:S01]  /*4e30*/  LOP3.LUT P1, RZ, R202.reuse, 0xff0000, RZ, 0xc0, !PT ;  /* 0x00ff0000caff7812 */ /* 0x040fe2000782c0ff */
[----:B------:R-:W-:Y:S01]  /*4e40*/  FMUL.FTZ R139, R139, R192 ;  /* 0x000000c08b8b7220 */ /* 0x000fe20000410000 */
[----:B------:R-:W-:Y:S01]  /*4e50*/  FSEL R138, R213, RZ, P6 ;  /* 0x000000ffd58a7208 */ /* 0x000fe20003000000 */
[----:B------:R-:W-:Y:S01]  /*4e60*/  FMUL.FTZ R207, R207, UR13 ;  /* 0x0000000dcfcf7c20 */ /* 0x000fe20008410000 */
[----:B------:R-:W-:Y:S01]  /*4e70*/  FSEL R215, R215, RZ, P5 ;  /* 0x000000ffd7d77208 */ /* 0x000fe20002800000 */
[----:B------:R-:W-:Y:S01]  /*4e80*/  FMUL.FTZ R137, R137, UR13 ;  /* 0x0000000d89897c20 */ /* 0x000fe20008410000 */
[----:B------:R-:W-:Y:S01]  /*4e90*/  FMUL.FTZ R139, R139, UR13 ;  /* 0x0000000d8b8b7c20 */ /* 0x000fe20008410000 */
[----:B------:R-:W-:Y:S01]  /*4ea0*/  FSEL R206, R205, RZ, P1 ;  /* 0x000000ffcdce7208 */ /* 0x000fe20000800000 */
[----:B0-----:R-:W-:Y:S01]  /*4eb0*/  IMAD.WIDE.U32 R140, R191, 0x10, R140 ;  /* 0x00000010bf8c7825 */ /* 0x001fe200078e008c */
[----:B------:R-:W-:-:S02]  /*4ec0*/  LOP3.LUT P6, RZ, R202, 0xff000000, RZ, 0xc0, !PT ;  /* 0xff000000caff7812 */ /* 0x000fc400078cc0ff */
[C---:B------:R-:W-:Y:S02]  /*4ed0*/  LOP3.LUT P5, RZ, R202.reuse, 0xff00, RZ, 0xc0, !PT ;  /* 0x0000ff00caff7812 */ /* 0x040fe400078ac0ff */
[----:B------:R-:W-:Y:S02]  /*4ee0*/  LOP3.LUT P1, RZ, R202, 0xff, RZ, 0xc0, !PT ;  /* 0x000000ffcaff7812 */ /* 0x000fe4000782c0ff */
[----:B------:R-:W-:Y:S02]  /*4ef0*/  FSEL R207, R207, RZ, P6 ;  /* 0x000000ffcfcf7208 */ /* 0x000fe40003000000 */
[----:B------:R-:W-:Y:S02]  /*4f00*/  FSEL R205, R139, RZ, P5 ;  /* 0x000000ff8bcd7208 */ /* 0x000fe40002800000 */
[----:B------:R-:W-:Y:S02]  /*4f10*/  FSEL R136, R137, RZ, P1 ;  /* 0x000000ff89887208 */ /* 0x000fe40000800000 */
[----:B------:R-:W-:-:S02]  /*4f20*/  F2FP.BF16.F32.PACK_AB R139, R212, R217 ;  /* 0x000000d9d48b723e */ /* 0x000fc400000010ff */
[----:B------:R-:W-:Y:S02]  /*4f30*/  F2FP.BF16.F32.PACK_AB R138, R215, R138 ;  /* 0x0000008ad78a723e */ /* 0x000fe400000010ff */
[----:B------:R-:W-:Y:S02]  /*4f40*/  F2FP.BF16.F32.PACK_AB R137, R207, R206 ;  /* 0x000000cecf89723e */ /* 0x000fe400000010ff */
[----:B------:R-:W-:Y:S02]  /*4f50*/  F2FP.BF16.F32.PACK_AB R136, R205, R136 ;  /* 0x00000088cd88723e */ /* 0x000fe400000010ff */
[----:B------:R-:W-:-:S03]  /*4f60*/  IADD3 R191, PT, PT, R191, 0x20, RZ ;  /* 0x00000020bfbf7810 */ /* 0x000fc60007ffe0ff */
[----:B------:R0:W-:Y:S04]  /*4f70*/  STG.E.128 desc[UR6][R140.64], R136 ;  /* 0x000000888c007986 */ /* 0x0001e8000c101d06 */
.L_x_558:
[----:B------:R-:W-:Y:S05]  /*4f80*/  BSYNC.RECONVERGENT B2 ;  /* 0x0000000000027941 */ /* 0x000fea0003800200 */
.L_x_557:
[----:B------:R-:W-:Y:S04]  /*4f90*/  BSSY.RECONVERGENT B2, `(.L_x_559) ;  /* 0x000004f000027945 */ /* 0x000fe80003800200 */
[----:B------:R-:W-:Y:S05]  /*4fa0*/  @!P4 BRA `(.L_x_560) ;  /* 0x000000040034c947 */ /* 0x000fea0003800000 */
[-CC-:B0-----:R-:W-:Y:S01]  /*4fb0*/  FFMA.FTZ R140, R165, R194.reuse, R193.reuse ;  /* 0x000000c2a58c7223 */ /* 0x181fe200000100c1 */
[-CC-:B------:R-:W-:Y:S01]  /*4fc0*/  FFMA.FTZ R206, R161, R194.reuse, R193.reuse ;  /* 0x000000c2a1ce7223 */ /* 0x180fe200000100c1 */
        /* <DEDUP_REMOVED lines=33> */
[----:B------:R-:W-:Y:S01]  /*51e0*/  SHF.L.U32 R207, R138, 0x10, RZ ;  /* 0x000000108acf7819 */ /* 0x000fe200000006ff */
[-C--:B------:R-:W-:Y:S01]  /*51f0*/  FMUL.FTZ R219, R219, R192.reuse ;  /* 0x000000c0dbdb7220 */ /* 0x080fe20000410000 */
[-C--:B------:R-:W-:Y:S01]  /*5200*/  FMUL.FTZ R213, R213, R192.reuse ;  /* 0x000000c0d5d57220 */ /* 0x080fe20000410000 */
[----:B------:R-:W-:Y:S01]  /*5210*/  FMUL.FTZ R215, R215, R192 ;  /* 0x000000c0d7d77220 */ /* 0x000fe20000410000 */
[C---:B------:R-:W-:Y:S01]  /*5220*/  FFMA.FTZ R139, R190.reuse, R136, R139 ;  /* 0x00000088be8b7223 */ /* 0x040fe2000001008b */
[----:B------:R-:W-:Y:S01]  /*5230*/  FFMA.FTZ R207, R190, R212, R207 ;  /* 0x000000d4becf7223 */ /* 0x000fe200000100cf */
[C---:B------:R-:W-:Y:S01]  /*5240*/  ISETP.GE.U32.AND P1, PT, R200.reuse, RZ, PT ;  /* 0x000000ffc800720c */ /* 0x040fe20003f26070 */
[----:B------:R-:W-:Y:S01]  /*5250*/  FMUL.FTZ R217, R217, UR13 ;  /* 0x0000000dd9d97c20 */ /* 0x000fe20008410000 */
[----:B------:R-:W-:Y:S01]  /*5260*/  LOP3.LUT P4, RZ, R201, 0xff0000, RZ, 0xc0, !PT ;  /* 0x00ff0000c9ff7812 */ /* 0x000fe2000788c0ff */
[----:B------:R-:W-:Y:S01]  /*5270*/  FMUL.FTZ R219, R219, UR13 ;  /* 0x0000000ddbdb7c20 */ /* 0x000fe20008410000 */
[----:B------:R-:W-:Y:S01]  /*5280*/  FMUL.FTZ R213, R213, UR13 ;  /* 0x0000000dd5d57c20 */ /* 0x000fe20008410000 */
[-C--:B------:R-:W-:Y:S01]  /*5290*/  FMUL.FTZ R205, R205, R192.reuse ;  /* 0x000000c0cdcd7220 */ /* 0x080fe20000410000 */
[----:B------:R-:W-:Y:S01]  /*52a0*/  FMUL.FTZ R215, R215, UR13 ;  /* 0x0000000dd7d77c20 */ /* 0x000fe20008410000 */
[----:B------:R-:W-:Y:S01]  /*52b0*/  LOP3.LUT P5, RZ, R201, 0xff, RZ, 0xc0, !PT ;  /* 0x000000ffc9ff7812 */ /* 0x000fe200078ac0ff */
[-C--:B------:R-:W-:Y:S01]  /*52c0*/  FMUL.FTZ R207, R207, R192.reuse ;  /* 0x000000c0cfcf7220 */ /* 0x080fe20000410000 */
[----:B------:R-:W-:Y:S01]  /*52d0*/  LOP3.LUT P6, RZ, R201, 0xff00, RZ, 0xc0, !PT ;  /* 0x0000ff00c9ff7812 */ /* 0x000fe200078cc0ff */
[-C--:B------:R-:W-:Y:S01]  /*52e0*/  FMUL.FTZ R137, R137, R192.reuse ;  /* 0x000000c089897220 */ /* 0x080fe20000410000 */
[----:B------:R-:W-:Y:S01]  /*52f0*/  ISETP.GE.U32.AND.EX P1, PT, R201, 0x1000000, PT, P1 ;  /* 0x01000000c900780c */ /* 0x000fe20003f26110 */
[----:B------:R-:W-:Y:S01]  /*5300*/  FMUL.FTZ R139, R139, R192 ;  /* 0x000000c08b8b7220 */ /* 0x000fe20000410000 */
[----:B------:R-:W-:Y:S01]  /*5310*/  FSEL R217, R217, RZ, P4 ;  /* 0x000000ffd9d97208 */ /* 0x000fe20002000000 */
[----:B------:R-:W-:Y:S01]  /*5320*/  FMUL.FTZ R205, R205, UR13 ;  /* 0x0000000dcdcd7c20 */ /* 0x000fe20008410000 */
[C---:B------:R-:W-:Y:S01]  /*5330*/  LOP3.LUT P4, RZ, R200.reuse, 0xff0000, RZ, 0xc0, !PT ;  /* 0x00ff0000c8ff7812 */ /* 0x040fe2000788c0ff */
[----:B------:R-:W-:Y:S01]  /*5340*/  FMUL.FTZ R207, R207, UR13 ;  /* 0x0000000dcfcf7c20 */ /* 0x000fe20008410000 */
[----:B------:R-:W-:Y:S01]  /*5350*/  FSEL R212, R219, RZ, P1 ;  /* 0x000000ffdbd47208 */ /* 0x000fe20000800000 */
[----:B------:R-:W-:Y:S01]  /*5360*/  FMUL.FTZ R137, R137, UR13 ;  /* 0x0000000d89897c20 */ /* 0x000fe20008410000 */
[----:B------:R-:W-:Y:S01]  /*5370*/  FSEL R138, R213, RZ, P5 ;  /* 0x000000ffd58a7208 */ /* 0x000fe20002800000 */
        /* <DEDUP_REMOVED lines=16> */
.L_x_560:
[----:B------:R-:W-:Y:S05]  /*5480*/  BSYNC.RECONVERGENT B2 ;  /* 0x0000000000027941 */ /* 0x000fea0003800200 */
.L_x_559:
[----:B------:R-:W-:Y:S04]  /*5490*/  BSSY.RECONVERGENT B2, `(.L_x_561) ;  /* 0x000004b000027945 */ /* 0x000fe80003800200 */
[----:B------:R-:W-:Y:S05]  /*54a0*/  @!P3 BRA `(.L_x_562) ;  /* 0x000000040024b947 */ /* 0x000fea0003800000 */
[-CC-:B01----:R-:W-:Y:S01]  /*54b0*/  FFMA.FTZ R136, R150, R194.reuse, R193.reuse ;  /* 0x000000c296887223 */ /* 0x183fe200000100c1 */
[-CC-:B------:R-:W-:Y:S01]  /*54c0*/  FFMA.FTZ R205, R39, R194.reuse, R193.reuse ;  /* 0x000000c227cd7223 */ /* 0x180fe200000100c1 */
[-CC-:B------:R-:W-:Y:S01]  /*54d0*/  FFMA.FTZ R207, R145, R194.reuse, R193.reuse ;  /* 0x000000c291cf7223 */ /* 0x180fe200000100c1 */
[----:B------:R-:W-:Y:S01]  /*54e0*/  SHF.L.U32 R137, R130, 0x10, RZ ;  /* 0x0000001082897819 */ /* 0x000fe200000006ff */
[----:B------:R-:W-:Y:S01]  /*54f0*/  FADD.FTZ R140, R149, -R136 ;  /* 0x80000088958c7221 */ /* 0x000fe20000010000 */
[----:B------:R-:W-:Y:S01]  /*5500*/  FFMA.FTZ R138, R148, R194, R193 ;  /* 0x000000c2948a7223 */ /* 0x000fe200000100c1 */
[----:B------:R-:W-:Y:S01]  /*5510*/  FADD.FTZ R136, R154, -R205 ;  /* 0x800000cd9a887221 */ /* 0x000fe20000010000 */
[----:B------:R-:W-:Y:S01]  /*5520*/  SHF.L.U32 R139, R131, 0x10, RZ ;  /* 0x00000010838b7819 */ /* 0x000fe200000006ff */
[----:B------:R-:W-:Y:S01]  /*5530*/  FADD.FTZ R207, R152, -R207 ;  /* 0x800000cf98cf7221 */ /* 0x000fe20000010000 */
[----:B------:R-:W-:Y:S01]  /*5540*/  SHF.L.U32 R143, R143, 0x10, RZ ;  /* 0x000000108f8f7819 */ /* 0x000fe200000006ff */
[----:B------:R-:W-:Y:S01]  /*5550*/  FADD.FTZ R138, R151, -R138 ;  /* 0x8000008a978a7221 */ /* 0x000fe20000010000 */
[----:B------:R-:W-:Y:S01]  /*5560*/  SHF.L.U32 R141, R142, 0x10, RZ ;  /* 0x000000108e8d7819 */ /* 0x000fe200000006ff */
[----:B------:R-:W-:Y:S01]  /*5570*/  FFMA.FTZ R205, R190, R136, R137 ;  /* 0x00000088becd7223 */ /* 0x000fe20000010089 */
[----:B------:R-:W-:Y:S01]  /*5580*/  FFMA.FTZ R136, R146, R194, R193 ;  /* 0x000000c292887223 */ /* 0x000fe200000100c1 */
[C---:B------:R-:W-:Y:S01]  /*5590*/  FFMA.FTZ R213, R190.reuse, R207, R139 ;  /* 0x000000cfbed57223 */ /* 0x040fe2000001008b */
[C---:B------:R-:W-:Y:S01]  /*55a0*/  FFMA.FTZ R207, R190.reuse, R138, R143 ;  /* 0x0000008abecf7223 */ /* 0x040fe2000001008f */
[----:B------:R-:W-:Y:S01]  /*55b0*/  FFMA.FTZ R215, R190, R140, R141 ;  /* 0x0000008cbed77223 */ /* 0x000fe2000001008d */
[----:B------:R-:W-:Y:S01]  /*55c0*/  SHF.L.U32 R141, R204, 0x10, RZ ;  /* 0x00000010cc8d7819 */ /* 0x000fe200000006ff */
[-CC-:B------:R-:W-:Y:S01]  /*55d0*/  FFMA.FTZ R143, R147, R194.reuse, R193.reuse ;  /* 0x000000c2938f7223 */ /* 0x180fe200000100c1 */
[----:B------:R-:W-:Y:S01]  /*55e0*/  FADD.FTZ R140, R153, -R136 ;  /* 0x80000088998c7221 */ /* 0x000fe20000010000 */
[-CC-:B------:R-:W-:Y:S01]  /*55f0*/  FFMA.FTZ R217, R37, R194.reuse, R193.reuse ;  /* 0x000000c225d97223 */ /* 0x180fe200000100c1 */
[----:B------:R-:W-:Y:S01]  /*5600*/  FFMA.FTZ R138, R144, R194, R193 ;  /* 0x000000c2908a7223 */ /* 0x000fe200000100c1 */
[----:B------:R-:W-:Y:S01]  /*5610*/  FADD.FTZ R136, R158, -R143 ;  /* 0x8000008f9e887221 */ /* 0x000fe20000010000 */
[----:B------:R-:W-:Y:S01]  /*5620*/  FFMA.FTZ R143, R190, R140, R141 ;  /* 0x0000008cbe8f7223 */ /* 0x000fe2000001008d */
[----:B------:R-:W-:Y:S01]  /*5630*/  SHF.L.U32 R211, R211, 0x10, RZ ;  /* 0x00000010d3d37819 */ /* 0x000fe200000006ff */
[----:B------:R-:W0:Y:S01]  /*5640*/  LDC.64 R140, c[0x0][0x468] ;  /* 0x00011a00ff8c7b82 */ /* 0x000e220000000a00 */
[----:B------:R-:W-:Y:S01]  /*5650*/  SHF.L.U32 R139, R129, 0x10, RZ ;  /* 0x00000010818b7819 */ /* 0x000fe200000006ff */
[----:B------:R-:W-:Y:S01]  /*5660*/  FADD.FTZ R217, R156, -R217 ;  /* 0x800000d99cd97221 */ /* 0x000fe20000010000 */
[----:B------:R-:W-:Y:S01]  /*5670*/  SHF.L.U32 R137, R128, 0x10, RZ ;  /* 0x0000001080897819 */ /* 0x000fe200000006ff */
[----:B------:R-:W-:Y:S01]  /*5680*/  FADD.FTZ R138, R155, -R138 ;  /* 0x8000008a9b8a7221 */ /* 0x000fe20000010000 */
[-C--:B------:R-:W-:Y:S01]  /*5690*/  FMUL.FTZ R213, R213, R192.reuse ;  /* 0x000000c0d5d57220 */ /* 0x080fe20000410000 */
[-C--:B------:R-:W-:Y:S01]  /*56a0*/  FMUL.FTZ R215, R215, R192.reuse ;  /* 0x000000c0d7d77220 */ /* 0x080fe20000410000 */
[----:B------:R-:W-:Y:S01]  /*56b0*/  FMUL.FTZ R205, R205, R192 ;  /* 0x000000c0cdcd7220 */ /* 0x000fe20000410000 */
[C---:B------:R-:W-:Y:S01]  /*56c0*/  FFMA.FTZ R139, R190.reuse, R217, R139 ;  /* 0x000000d9be8b7223 */ /* 0x040fe2000001008b */
[C---:B------:R-:W-:Y:S01]  /*56d0*/  FFMA.FTZ R137, R190.reuse, R136, R137 ;  /* 0x00000088be897223 */ /* 0x040fe20000010089 */
[----:B------:R-:W-:Y:S01]  /*56e0*/  FFMA.FTZ R211, R190, R138, R211 ;  /* 0x0000008abed37223 */ /* 0x000fe200000100d3 */
[C---:B------:R-:W-:Y:S01]  /*56f0*/  ISETP.GE.U32.AND P1, PT, R196.reuse, RZ, PT ;  /* 0x000000ffc400720c */ /* 0x040fe20003f26070 */
[----:B------:R-:W-:Y:S01]  /*5700*/  FMUL.FTZ R213, R213, UR13 ;  /* 0x0000000dd5d57c20 */ /* 0x000fe20008410000 */
[----:B------:R-:W-:Y:S01]  /*5710*/  FMUL.FTZ R215, R215, UR13 ;  /* 0x0000000dd7d77c20 */ /* 0x000fe20008410000 */
[----:B------:R-:W-:Y:S01]  /*5720*/  FMUL.FTZ R205, R205, UR13 ;  /* 0x0000000dcdcd7c20 */ /* 0x000fe20008410000 */
[----:B------:R-:W-:Y:S01]  /*5730*/  LOP3.LUT P3, RZ, R197, 0xff0000, RZ, 0xc0, !PT ;  /* 0x00ff0000c5ff7812 */ /* 0x000fe2000786c0ff */
[-C--:B------:R-:W-:Y:S01]  /*5740*/  FMUL.FTZ R207, R207, R192.reuse ;  /* 0x000000c0cfcf7220 */ /* 0x080fe20000410000 */
[----:B------:R-:W-:Y:S01]  /*5750*/  LOP3.LUT P4, RZ, R197, 0xff, RZ, 0xc0, !PT ;  /* 0x000000ffc5ff7812 */ /* 0x000fe2000788c0ff */
[-C--:B------:R-:W-:Y:S01]  /*5760*/  FMUL.FTZ R139, R139, R192.reuse ;  /* 0x000000c08b8b7220 */ /* 0x080fe20000410000 */
[----:B------:R-:W-:Y:S01]  /*5770*/  ISETP.GE.U32.AND.EX P1, PT, R197, 0x1000000, PT, P1 ;  /* 0x01000000c500780c */ /* 0x000fe20003f26110 */
[-C--:B------:R-:W-:Y:S01]  /*5780*/  FMUL.FTZ R143, R143, R192.reuse ;  /* 0x000000c08f8f7220 */ /* 0x080fe20000410000 */
[-C--:B------:R-:W-:Y:S01]  /*5790*/  FMUL.FTZ R137, R137, R192.reuse ;  /* 0x000000c089897220 */ /* 0x080fe20000410000 */
[----:B------:R-:W-:Y:S01]  /*57a0*/  FMUL.FTZ R211, R211, R192 ;  /* 0x000000c0d3d37220 */ /* 0x000fe20000410000 */
[----:B------:R-:W-:Y:S01]  /*57b0*/  FSEL R213, R213, RZ, P3 ;  /* 0x000000ffd5d57208 */ /* 0x000fe20001800000 */
[----:B------:R-:W-:Y:S01]  /*57c0*/  FMUL.FTZ R207, R207, UR13 ;  /* 0x0000000dcfcf7c20 */ /* 0x000fe20008410000 */
[----:B------:R-:W-:Y:S01]  /*57d0*/  FSEL R204, R215, RZ, P1 ;  /* 0x000000ffd7cc7208 */ /* 0x000fe20000800000 */
[----:B------:R-:W-:Y:S01]  /*57e0*/  FMUL.FTZ R139, R139, UR13 ;  /* 0x0000000d8b8b7c20 */ /* 0x000fe20008410000 */
[----:B------:R-:W-:Y:S01]  /*57f0*/  FSEL R138, R205, RZ, P4 ;  /* 0x000000ffcd8a7208 */ /* 0x000fe20002000000 */
[----:B------:R-:W-:Y:S01]  /*5800*/  FMUL.FTZ R143, R143, UR13 ;  /* 0x0000000d8f8f7c20 */ /* 0x000fe20008410000 */
        /* <DEDUP_REMOVED lines=19> */
.L_x_562:
[----:B------:R-:W-:Y:S05]  /*5940*/  BSYNC.RECONVERGENT B2 ;  /* 0x0000000000027941 */ /* 0x000fea0003800200 */
.L_x_561:
[----:B------:R-:W-:Y:S05]  /*5950*/  @!P2 BRA `(.L_x_549) ;  /* 0x000000180068a947 */ /* 0x000fea0003800000 */
[-CC-:B012---:R-:W-:Y:S01]  /*5960*/  FFMA.FTZ R136, R38, R194.reuse, R193.reuse ;  /* 0x000000c226887223 */ /* 0x187fe200000100c1 */
[----:B------:R-:W-:Y:S01]  /*5970*/  SHF.L.U32 R195, R195, 0x10, RZ ;  /* 0x00000010c3c37819 */ /* 0x000fe200000006ff */
[-CC-:B------:R-:W-:Y:S01]  /*5980*/  FFMA.FTZ R137, R27, R194.reuse, R193.reuse ;  /* 0x000000c21b897223 */ /* 0x180fe200000100c1 */
[-CC-:B------:R-:W-:Y:S01]  /*5990*/  FFMA.FTZ R215, R29, R194.reuse, R193.reuse ;  /* 0x000000c21dd77223 */ /* 0x180fe200000100c1 */
[----:B------:R-:W-:Y:S01]  /*59a0*/  FADD.FTZ R136, R35, -R136 ;  /* 0x8000008823887221 */ /* 0x000fe20000010000 */
[----:B------:R-:W-:Y:S01]  /*59b0*/  FFMA.FTZ R205, R36, R194, R193 ;  /* 0x000000c224cd7223 */ /* 0x000fe200000100c1 */
[----:B------:R-:W-:Y:S01]  /*59c0*/  FADD.FTZ R140, R26, -R137 ;  /* 0x800000891a8c7221 */ /* 0x000fe20000010000 */
[----:B------:R-:W-:Y:S01]  /*59d0*/  SHF.L.U32 R143, R135, 0x10, RZ ;  /* 0x00000010878f7819 */ /* 0x000fe200000006ff */
[----:B------:R-:W-:Y:S01]  /*59e0*/  FFMA.FTZ R207, R190, R136, R195 ;  /* 0x00000088becf7223 */ /* 0x000fe200000100c3 */
[----:B------:R-:W-:Y:S01]  /*59f0*/  SHF.L.U32 R139, R134, 0x10, RZ ;  /* 0x00000010868b7819 */ /* 0x000fe200000006ff */
[----:B------:R-:W0:Y:S01]  /*5a00*/  LDC.64 R136, c[0x0][0x468] ;  /* 0x00011a00ff887b82 */ /* 0x000e220000000a00 */
[----:B------:R-:W-:Y:S01]  /*5a10*/  SHF.L.U32 R141, R208, 0x10, RZ ;  /* 0x00000010d08d7819 */ /* 0x000fe200000006ff */
[----:B------:R-:W-:Y:S01]  /*5a20*/  FADD.FTZ R215, R28, -R215 ;  /* 0x800000d71cd77221 */ /* 0x000fe20000010000 */
[-C--:B------:R-:W-:Y:S01]  /*5a30*/  FFMA.FTZ R138, R32, R194.reuse, R193 ;  /* 0x000000c2208a7223 */ /* 0x080fe200000100c1 */
[----:B------:R-:W-:Y:S01]  /*5a40*/  FADD.FTZ R142, R34, -R205 ;  /* 0x800000cd228e7221 */ /* 0x000fe20000010000 */
[-CC-:B------:R-:W-:Y:S01]  /*5a50*/  FFMA.FTZ R213, R25, R194.reuse, R193.reuse ;  /* 0x000000c219d57223 */ /* 0x180fe200000100c1 */
[-CC-:B------:R-:W-:Y:S01]  /*5a60*/  FFMA.FTZ R211, R23, R194.reuse, R193.reuse ;  /* 0x000000c217d37223 */ /* 0x180fe200000100c1 */
[----:B------:R-:W-:Y:S01]  /*5a70*/  FFMA.FTZ R194, R30, R194, R193 ;  /* 0x000000c21ec27223 */ /* 0x000fe200000100c1 */
        /* <DEDUP_REMOVED lines=14> */
[-C--:B------:R-:W-:Y:S01]  /*5b60*/  FMUL.FTZ R207, R207, R192.reuse ;  /* 0x000000c0cfcf7220 */ /* 0x080fe20000410000 */
[----:B------:R-:W-:Y:S01]  /*5b70*/  FMUL.FTZ R205, R205, R192 ;  /* 0x000000c0cdcd7220 */ /* 0x000fe20000410000 */
[----:B------:R-:W-:Y:S01]  /*5b80*/  FFMA.FTZ R141, R190, R194, R141 ;  /* 0x000000c2be8d7223 */ /* 0x000fe2000001008d */
[C---:B------:R-:W-:Y:S01]  /*5b90*/  ISETP.GE.U32.AND P1, PT, R198.reuse, RZ, PT ;  /* 0x000000ffc600720c */ /* 0x040fe20003f26070 */
[-C--:B------:R-:W-:Y:S01]  /*5ba0*/  FMUL.FTZ R193, R193, R192.reuse ;  /* 0x000000c0c1c17220 */ /* 0x080fe20000410000 */
[-C--:B------:R-:W-:Y:S01]  /*5bb0*/  FMUL.FTZ R195, R195, R192.reuse ;  /* 0x000000c0c3c37220 */ /* 0x080fe20000410000 */
[-C--:B------:R-:W-:Y:S01]  /*5bc0*/  FMUL.FTZ R143, R143, R192.reuse ;  /* 0x000000c08f8f7220 */ /* 0x080fe20000410000 */
[-C--:B------:R-:W-:Y:S01]  /*5bd0*/  FMUL.FTZ R209, R209, R192.reuse ;  /* 0x000000c0d1d17220 */ /* 0x080fe20000410000 */
[-C--:B------:R-:W-:Y:S01]  /*5be0*/  FMUL.FTZ R139, R139, R192.reuse ;  /* 0x000000c08b8b7220 */ /* 0x080fe20000410000 */
[----:B------:R-:W-:Y:S01]  /*5bf0*/  FMUL.FTZ R205, R205, UR13 ;  /* 0x0000000dcdcd7c20 */ /* 0x000fe20008410000 */
[----:B------:R-:W-:Y:S01]  /*5c00*/  FMUL.FTZ R207, R207, UR13 ;  /* 0x0000000dcfcf7c20 */ /* 0x000fe20008410000 */
        /* <DEDUP_REMOVED lines=30> */
.L_x_556:
[----:B------:R-:W-:Y:S04]  /*5df0*/  BSSY.RECONVERGENT B2, `(.L_x_563) ;  /* 0x0000056000027945 */ /* 0x000fe80003800200 */
[----:B------:R-:W-:Y:S05]  /*5e00*/  @!P5 BRA `(.L_x_564) ;  /* 0x000000040050d947 */ /* 0x000fea0003800000 */
[-CC-:B------:R-:W-:Y:S01]  /*5e10*/  FFMA.FTZ R140, R185, R194.reuse, R193.reuse ;  /* 0x000000c2b98c7223 */ /* 0x180fe200000100c1 */
[----:B------:R-:W-:Y:S01]  /*5e20*/  SHF.L.U32 R204, R117, 0x10, RZ ;  /* 0x0000001075cc7819 */ /* 0x000fe200000006ff */
[-CC-:B------:R-:W-:Y:S01]  /*5e30*/  FFMA.FTZ R141, R188, R194.reuse, R193.reuse ;  /* 0x000000c2bc8d7223 */ /* 0x180fe200000100c1 */
[----:B------:R-:W-:Y:S01]  /*5e40*/  PRMT R138, R116, 0x7632, R138 ;  /* 0x00007632748a7816 */ /* 0x000fe2000000008a */
[----:B------:R-:W-:Y:S01]  /*5e50*/  FADD.FTZ R143, R183, -R140 ;  /* 0x8000008cb78f7221 */ /* 0x000fe20000010000 */
[----:B------:R-:W-:Y:S01]  /*5e60*/  PRMT R142, R117, 0x7632, R142 ;  /* 0x00007632758e7816 */ /* 0x000fe2000000008e */
[-CC-:B------:R-:W-:Y:S01]  /*5e70*/  FFMA.FTZ R217, R176, R194.reuse, R193.reuse ;  /* 0x000000c2b0d97223 */ /* 0x180fe200000100c1 */
[-CC-:B------:R-:W-:Y:S01]  /*5e80*/  FFMA.FTZ R205, R184, R194.reuse, R193.reuse ;  /* 0x000000c2b8cd7223 */ /* 0x180fe200000100c1 */
[--C-:B------:R-:W-:Y:S01]  /*5e90*/  FFMA.FTZ R143, R190, R143, R204.reuse ;  /* 0x0000008fbe8f7223 */ /* 0x100fe200000100cc */
[----:B------:R-:W-:Y:S01]  /*5ea0*/  PRMT R204, R119, 0x7632, R204 ;  /* 0x0000763277cc7816 */ /* 0x000fe200000000cc */
[-C--:B------:R-:W-:Y:S01]  /*5eb0*/  FFMA.FTZ R136, R189, R194.reuse, R193 ;  /* 0x000000c2bd887223 */ /* 0x080fe200000100c1 */
[----:B------:R-:W-:Y:S01]  /*5ec0*/  SHF.L.U32 R138, R138, 0x10, RZ ;  /* 0x000000108a8a7819 */ /* 0x000fe200000006ff */
[----:B------:R-:W-:Y:S01]  /*5ed0*/  FADD.FTZ R141, R186, -R141 ;  /* 0x8000008dba8d7221 */ /* 0x000fe20000010000 */
[----:B------:R-:W-:Y:S01]  /*5ee0*/  SHF.L.U32 R204, R204, 0x10, RZ ;  /* 0x00000010cccc7819 */ /* 0x000fe200000006ff */
[----:B------:R-:W-:Y:S01]  /*5ef0*/  FADD.FTZ R219, R174, -R217 ;  /* 0x800000d9aedb7221 */ /* 0x000fe20000010000 */
[----:B------:R-:W-:Y:S01]  /*5f00*/  SHF.L.U32 R142, R142, 0x10, RZ ;  /* 0x000000108e8e7819 */ /* 0x000fe200000006ff */
[----:B------:R-:W-:Y:S01]  /*5f10*/  FADD.FTZ R205, R182, -R205 ;  /* 0x800000cdb6cd7221 */ /* 0x000fe20000010000 */
[----:B------:R-:W-:Y:S01]  /*5f20*/  SHF.L.U32 R139, R116, 0x10, RZ ;  /* 0x00000010748b7819 */ /* 0x000fe200000006ff */
[-CC-:B------:R-:W-:Y:S01]  /*5f30*/  FFMA.FTZ R140, R177, R194.reuse, R193.reuse ;  /* 0x000000c2b18c7223 */ /* 0x180fe200000100c1 */
[----:B------:R-:W-:Y:S01]  /*5f40*/  FADD.FTZ R137, R187, -R136 ;  /* 0x80000088bb897221 */ /* 0x000fe20000010000 */
[--C-:B------:R-:W-:Y:S01]  /*5f50*/  FFMA.FTZ R141, R190, R141, R138.reuse ;  /* 0x0000008dbe8d7223 */ /* 0x100fe2000001008a */
[-CC-:B------:R-:W-:Y:S01]  /*5f60*/  FFMA.FTZ R136, R181, R194.reuse, R193.reuse ;  /* 0x000000c2b5887223 */ /* 0x180fe200000100c1 */
[----:B------:R-:W-:Y:S01]  /*5f70*/  PRMT R138, R118, 0x7632, R138 ;  /* 0x00007632768a7816 */ /* 0x000fe2000000008a */
[----:B------:R-:W-:Y:S01]  /*5f80*/  FFMA.FTZ R207, R180, R194, R193 ;  /* 0x000000c2b4cf7223 */ /* 0x000fe200000100c1 */
[----:B------:R-:W-:Y:S01]  /*5f90*/  SHF.L.U32 R206, R119, 0x10, RZ ;  /* 0x0000001077ce7819 */ /* 0x000fe200000006ff */
[C---:B------:R-:W-:Y:S01]  /*5fa0*/  FFMA.FTZ R221, R190.reuse, R219, R204 ;  /* 0x000000dbbedd7223 */ /* 0x040fe200000100cc */
[C---:B------:R-:W-:Y:S01]  /*5fb0*/  FFMA.FTZ R142, R190.reuse, R205, R142 ;  /* 0x000000cdbe8e7223 */ /* 0x040fe2000001008e */
[----:B------:R-:W-:Y:S01]  /*5fc0*/  FADD.FTZ R215, R175, -R140 ;  /* 0x8000008cafd77221 */ /* 0x000fe20000010000 */
[----:B------:R-:W-:Y:S01]  /*5fd0*/  FFMA.FTZ R137, R190, R137, R139 ;  /* 0x00000089be897223 */ /* 0x000fe2000001008b */
[----:B------:R-:W-:Y:S01]  /*5fe0*/  SHF.L.U32 R205, R118, 0x10, RZ ;  /* 0x0000001076cd7819 */ /* 0x000fe200000006ff */
[----:B------:R-:W-:Y:S01]  /*5ff0*/  FADD.FTZ R139, R179, -R136 ;  /* 0x80000088b38b7221 */ /* 0x000fe20000010000 */
[----:B------:R-:W-:Y:S01]  /*6000*/  SHF.L.U32 R138, R138, 0x10, RZ ;  /* 0x000000108a8a7819 */ /* 0x000fe200000006ff */
[----:B------:R-:W-:Y:S01]  /*6010*/  FADD.FTZ R207, R178, -R207 ;  /* 0x800000cfb2cf7221 */ /* 0x000fe20000010000 */
[-C--:B------:R-:W-:Y:S01]  /*6020*/  FMUL.FTZ R204, R221, R192.reuse ;  /* 0x000000c0ddcc7220 */ /* 0x080fe20000410000 */
[----:B------:R-:W-:Y:S01]  /*6030*/  FFMA.FTZ R217, R190, R215, R206 ;  /* 0x000000d7bed97223 */ /* 0x000fe200000100ce */
[----:B------:R-:W-:Y:S01]  /*6040*/  ISETP.GE.U32.AND P1, PT, R202, RZ, PT ;  /* 0x000000ffca00720c */ /* 0x000fe20003f26070 */
[C---:B------:R-:W-:Y:S01]  /*6050*/  FFMA.FTZ R139, R190.reuse, R139, R205 ;  /* 0x0000008bbe8b7223 */ /* 0x040fe200000100cd */
[----:B------:R-:W-:Y:S01]  /*6060*/  FFMA.FTZ R140, R190, R207, R138 ;  /* 0x000000cfbe8c7223 */ /* 0x000fe2000001008a */
[----:B------:R-:W-:Y:S01]  /*6070*/  FMUL.FTZ R204, R204, UR13 ;  /* 0x0000000dcccc7c20 */ /* 0x000fe20008410000 */
[-C--:B------:R-:W-:Y:S01]  /*6080*/  FMUL.FTZ R138, R217, R192.reuse ;  /* 0x000000c0d98a7220 */ /* 0x080fe20000410000 */
[----:B------:R-:W-:Y:S01]  /*6090*/  ISETP.GE.U32.AND.EX P1, PT, R203, 0x1000000, PT, P1 ;  /* 0x01000000cb00780c */ /* 0x000fe20003f26110 */
[-C--:B------:R-:W-:Y:S01]  /*60a0*/  FMUL.FTZ R136, R139, R192.reuse ;  /* 0x000000c08b887220 */ /* 0x080fe20000410000 */
[----:B------:R-:W0:Y:S01]  /*60b0*/  LDC.64 R206, c[0x0][0x478] ;  /* 0x00011e00ffce7b82 */ /* 0x000e220000000a00 */
[----:B------:R-:W-:Y:S01]  /*60c0*/  FMUL.FTZ R138, R138, UR13 ;  /* 0x0000000d8a8a7c20 */ /* 0x000fe20008410000 */
[----:B------:R-:W-:Y:S01]  /*60d0*/  FSEL R223, R204, RZ, P1 ;  /* 0x000000ffccdf7208 */ /* 0x000fe20000800000 */
[----:B------:R-:W-:Y:S01]  /*60e0*/  FMUL.FTZ R136, R136, UR13 ;  /* 0x0000000d88887c20 */ /* 0x000fe20008410000 */
[C---:B------:R-:W-:Y:S01]  /*60f0*/  LOP3.LUT P5, RZ, R203.reuse, 0xff0000, RZ, 0xc0, !PT ;  /* 0x00ff0000cbff7812 */ /* 0x040fe200078ac0ff */
[----:B------:R-:W-:Y:S01]  /*6100*/  FMUL.FTZ R215, R140, R192 ;  /* 0x000000c08cd77220 */ /* 0x000fe20000410000 */
[----:B------:R-:W-:-:S02]  /*6110*/  LOP3.LUT P6, RZ, R203, 0xff, RZ, 0xc0, !PT ;  /* 0x000000ffcbff7812 */ /* 0x000fc400078cc0ff */
[----:B------:R-:W1:Y:S01]  /*6120*/  LDC.64 R204, c[0x0][0x468] ;  /* 0x00011a00ffcc7b82 */ /* 0x000e620000000a00 */
[----:B------:R-:W-:Y:S01]  /*6130*/  FSEL R220, R138, RZ, P5 ;  /* 0x000000ff8adc7208 */ /* 0x000fe20002800000 */
[----:B------:R-:W-:Y:S01]  /*6140*/  FMUL.FTZ R215, R215, UR13 ;  /* 0x0000000dd7d77c20 */ /* 0x000fe20008410000 */
[----:B------:R-:W-:Y:S01]  /*6150*/  F2FP.BF16.F32.PACK_AB R138, R140, R139 ;  /* 0x0000008b8c8a723e */ /* 0x000fe200000010ff */
[-C--:B------:R-:W-:Y:S01]  /*6160*/  FMUL.FTZ R140, R143, R192.reuse ;  /* 0x000000c08f8c7220 */ /* 0x080fe20000410000 */
[----:B------:R-:W-:Y:S01]  /*6170*/  FSEL R218, R136, RZ, P6 ;  /* 0x000000ff88da7208 */ /* 0x000fe20003000000 */
[-C--:B------:R-:W-:Y:S01]  /*6180*/  FMUL.FTZ R139, R137, R192.reuse ;  /* 0x000000c0898b7220 */ /* 0x080fe20000410000 */
[C---:B------:R-:W-:Y:S01]  /*6190*/  F2FP.BF16.F32.PACK_AB R136, R141.reuse, R137 ;  /* 0x000000898d88723e */ /* 0x040fe200000010ff */
[-C--:B------:R-:W-:Y:S01]  /*61a0*/  FMUL.FTZ R141, R141, R192.reuse ;  /* 0x000000c08d8d7220 */ /* 0x080fe20000410000 */
[C---:B------:R-:W-:Y:S01]  /*61b0*/  F2FP.BF16.F32.PACK_AB R137, R142.reuse, R143 ;  /* 0x0000008f8e89723e */ /* 0x040fe200000010ff */
[----:B------:R-:W-:Y:S01]  /*61c0*/  FMUL.FTZ R143, R142, R192 ;  /* 0x000000c08e8f7220 */ /* 0x000fe20000410000 */
[----:B------:R-:W-:Y:S01]  /*61d0*/  FMUL.FTZ R142, R140, UR13 ;  /* 0x0000000d8c8e7c20 */ /* 0x000fe20008410000 */
[----:B------:R-:W-:Y:S01]  /*61e0*/  LOP3.LUT P5, RZ, R203, 0xff00, RZ, 0xc0, !PT ;  /* 0x0000ff00cbff7812 */ /* 0x000fe200078ac0ff */
        /* <DEDUP_REMOVED lines=8> */
[C---:B------:R-:W-:Y:S02]  /*6270*/  LOP3.LUT P5, RZ, R202.reuse, 0xff, RZ, 0xc0, !PT ;  /* 0x000000ffcaff7812 */ /* 0x040fe400078ac0ff */
[----:B------:R-:W-:Y:S01]  /*6280*/  LOP3.LUT P1, RZ, R202, 0xff00, RZ, 0xc0, !PT ;  /* 0x0000ff00caff7812 */ /* 0x000fe2000782c0ff */
[----:B-1----:R-:W-:Y:S01]  /*6290*/  IMAD.WIDE.U32 R204, R191, 0x10, R204 ;  /* 0x00000010bfcc7825 */ /* 0x002fe200078e00cc */
[----:B------:R-:W-:Y:S02]  /*62a0*/  F2FP.BF16.F32.PACK_AB R139, R221, R217 ;  /* 0x000000d9dd8b723e */ /* 0x000fe400000010ff */
[----:B------:R-:W-:Y:S02]  /*62b0*/  FSEL R217, R143, RZ, P6 ;  /* 0x000000ff8fd97208 */ /* 0x000fe40003000000 */
[----:B------:R-:W-:Y:S01]  /*62c0*/  FSEL R140, R140, RZ, P5 ;  /* 0x000000ff8c8c7208 */ /* 0x000fe20002800000 */
[----:B------:R0:W-:Y:S01]  /*62d0*/  STG.E.128 desc[UR6][R206.64], R136 ;  /* 0x00000088ce007986 */ /* 0x0001e2000c101d06 */
[----:B------:R-:W-:-:S02]  /*62e0*/  FSEL R215, R141, RZ, P1 ;  /* 0x000000ff8dd77208 */ /* 0x000fc40000800000 */
[----:B------:R-:W-:Y:S02]  /*62f0*/  F2FP.BF16.F32.PACK_AB R143, R223, R220 ;  /* 0x000000dcdf8f723e */ /* 0x000fe400000010ff */
[----:B------:R-:W-:Y:S02]  /*6300*/  F2FP.BF16.F32.PACK_AB R142, R219, R218 ;  /* 0x000000dadb8e723e */ /* 0x000fe400000010ff */
[----:B------:R-:W-:Y:S02]  /*6310*/  F2FP.BF16.F32.PACK_AB R141, R217, R216 ;  /* 0x000000d8d98d723e */ /* 0x000fe400000010ff */
[----:B------:R-:W-:Y:S02]  /*6320*/  F2FP.BF16.F32.PACK_AB R140, R215, R140 ;  /* 0x0000008cd78c723e */ /* 0x000fe400000010ff */
[----:B------:R-:W-:-:S03]  /*6330*/  IADD3 R191, PT, PT, R191, 0x20, RZ ;  /* 0x00000020bfbf7810 */ /* 0x000fc60007ffe0ff */
[----:B------:R0:W-:Y:S04]  /*6340*/  STG.E.128 desc[UR6][R204.64], R140 ;  /* 0x0000008ccc007986 */ /* 0x0001e8000c101d06 */
.L_x_564:
[----:B------:R-:W-:Y:S05]  /*6350*/  BSYNC.RECONVERGENT B2 ;  /* 0x0000000000027941 */ /* 0x000fea0003800200 */
.L_x_563:
[----:B------:R-:W-:Y:S04]  /*6360*/  BSSY.RECONVERGENT B2, `(.L_x_565) ;  /* 0x0000056000027945 */ /* 0x000fe80003800200 */
[----:B------:R-:W-:Y:S05]  /*6370*/  @!P4 BRA `(.L_x_566) ;  /* 0x000000040050c947 */ /* 0x000fea0003800000 */
[-CC-:B0-----:R-:W-:Y:S01]  /*6380*/  FFMA.FTZ R140, R169, R194.reuse, R193.reuse ;  /* 0x000000c2a98c7223 */ /* 0x181fe200000100c1 */
[C---:B------:R-:W-:Y:S01]  /*6390*/  PRMT R142, R41.reuse, 0x7632, R142 ;  /* 0x00007632298e7816 */ /* 0x040fe2000000008e */
[-CC-:B------:R-:W-:Y:S01]  /*63a0*/  FFMA.FTZ R205, R168, R194.reuse, R193.reuse ;  /* 0x000000c2a8cd7223 */ /* 0x180fe200000100c1 */
[----:B------:R-:W-:Y:S01]  /*63b0*/  PRMT R138, R40, 0x7632, R138 ;  /* 0x00007632288a7816 */ /* 0x000fe2000000008a */
[-CC-:B------:R-:W-:Y:S01]  /*63c0*/  FFMA.FTZ R141, R172, R194.reuse, R193.reuse ;  /* 0x000000c2ac8d7223 */ /* 0x180fe200000100c1 */
[----:B------:R-:W-:Y:S01]  /*63d0*/  SHF.L.U32 R204, R41, 0x10, RZ ;  /* 0x0000001029cc7819 */ /* 0x000fe200000006ff */
[-C--:B------:R-:W-:Y:S01]  /*63e0*/  FFMA.FTZ R136, R173, R194.reuse, R193 ;  /* 0x000000c2ad887223 */ /* 0x080fe200000100c1 */
        /* <DEDUP_REMOVED lines=9> */
[-CC-:B------:R-:W-:Y:S01]  /*6480*/  FFMA.FTZ R136, R165, R194.reuse, R193.reuse ;  /* 0x000000c2a5887223 */ /* 0x180fe200000100c1 */
[----:B------:R-:W-:Y:S01]  /*6490*/  PRMT R204, R43, 0x7632, R204 ;  /* 0x000076322bcc7816 */ /* 0x000fe200000000cc */
[-CC-:B------:R-:W-:Y:S01]  /*64a0*/  FFMA.FTZ R142, R161, R194.reuse, R193.reuse ;  /* 0x000000c2a18e7223 */ /* 0x180fe200000100c1 */
[-C--:B------:R-:W-:Y:S01]  /*64b0*/  FFMA.FTZ R216, R160, R194.reuse, R193 ;  /* 0x000000c2a0d87223 */ /* 0x080fe200000100c1 */
[C---:B------:R-:W-:Y:S01]  /*64c0*/  FFMA.FTZ R138, R190.reuse, R141, R138 ;  /* 0x0000008dbe8a7223 */ /* 0x040fe2000001008a */
[----:B------:R-:W-:Y:S01]  /*64d0*/  FFMA.FTZ R137, R190, R137, R139 ;  /* 0x00000089be897223 */ /* 0x000fe2000001008b */
[----:B------:R-:W-:Y:S01]  /*64e0*/  SHF.L.U32 R141, R42, 0x10, RZ ;  /* 0x000000102a8d7819 */ /* 0x000fe200000006ff */
        /* <DEDUP_REMOVED lines=13> */
[----:B------:R-:W-:Y:S01]  /*65c0*/  ISETP.GE.U32.AND P1, PT, R200, RZ, PT ;  /* 0x000000ffc800720c */ /* 0x000fe20003f26070 */
[-C--:B------:R-:W-:Y:S01]  /*65d0*/  FMUL.FTZ R140, R139, R192.reuse ;  /* 0x000000c08b8c7220 */ /* 0x080fe20000410000 */
[-C--:B------:R-:W-:Y:S01]  /*65e0*/  FMUL.FTZ R136, R217, R192.reuse ;  /* 0x000000c0d9887220 */ /* 0x080fe20000410000 */
[C---:B------:R-:W-:Y:S01]  /*65f0*/  F2FP.BF16.F32.PACK_AB R139, R204.reuse, R139 ;  /* 0x0000008bcc8b723e */ /* 0x040fe200000010ff */
[-C--:B------:R-:W-:Y:S01]  /*6600*/  FMUL.FTZ R204, R204, R192.reuse ;  /* 0x000000c0cccc7220 */ /* 0x080fe20000410000 */
[C---:B------:R-:W-:Y:S01]  /*6610*/  ISETP.GE.U32.AND.EX P1, PT, R201.reuse, 0x1000000, PT, P1 ;  /* 0x01000000c900780c */ /* 0x040fe20003f26110 */
[----:B------:R-:W0:Y:S01]  /*6620*/  LDC.64 R206, c[0x0][0x478] ;  /* 0x00011e00ffce7b82 */ /* 0x000e220000000a00 */
[----:B------:R-:W-:Y:S01]  /*6630*/  FMUL.FTZ R140, R140, UR13 ;  /* 0x0000000d8c8c7c20 */ /* 0x000fe20008410000 */
[----:B------:R-:W-:Y:S01]  /*6640*/  FMUL.FTZ R204, R204, UR13 ;  /* 0x0000000dcccc7c20 */ /* 0x000fe20008410000 */
[----:B------:R-:W-:Y:S01]  /*6650*/  FMUL.FTZ R136, R136, UR13 ;  /* 0x0000000d88887c20 */ /* 0x000fe20008410000 */
[C---:B------:R-:W-:Y:S01]  /*6660*/  LOP3.LUT P4, RZ, R201.reuse, 0xff0000, RZ, 0xc0, !PT ;  /* 0x00ff0000c9ff7812 */ /* 0x040fe2000788c0ff */
[-C--:B------:R-:W-:Y:S01]  /*6670*/  FMUL.FTZ R216, R142, R192.reuse ;  /* 0x000000c08ed87220 */ /* 0x080fe20000410000 */
[----:B------:R-:W-:Y:S01]  /*6680*/  LOP3.LUT P5, RZ, R201, 0xff, RZ, 0xc0, !PT ;  /* 0x000000ffc9ff7812 */ /* 0x000fe200078ac0ff */
[-C--:B------:R-:W-:Y:S01]  /*6690*/  FMUL.FTZ R141, R138, R192.reuse ;  /* 0x000000c08a8d7220 */ /* 0x080fe20000410000 */
[----:B------:R-:W-:Y:S01]  /*66a0*/  FSEL R221, R204, RZ, P1 ;  /* 0x000000ffccdd7208 */ /* 0x000fe20000800000 */
[----:B------:R-:W-:Y:S01]  /*66b0*/  FMUL.FTZ R216, R216, UR13 ;  /* 0x0000000dd8d87c20 */ /* 0x000fe20008410000 */
[----:B------:R-:W1:Y:S01]  /*66c0*/  LDC.64 R204, c[0x0][0x468] ;  /* 0x00011a00ffcc7b82 */ /* 0x000e620000000a00 */
[----:B------:R-:W-:Y:S01]  /*66d0*/  FSEL R220, R140, RZ, P4 ;  /* 0x000000ff8cdc7208 */ /* 0x000fe20002000000 */
[-C--:B------:R-:W-:Y:S01]  /*66e0*/  FMUL.FTZ R140, R137, R192.reuse ;  /* 0x000000c0898c7220 */ /* 0x080fe20000410000 */
[----:B------:R-:W-:Y:S01]  /*66f0*/  FSEL R218, R136, RZ, P5 ;  /* 0x000000ff88da7208 */ /* 0x000fe20002800000 */
[----:B------:R-:W-:Y:S01]  /*6700*/  FMUL.FTZ R141, R141, UR13 ;  /* 0x0000000d8d8d7c20 */ /* 0x000fe20008410000 */
[----:B------:R-:W-:Y:S01]  /*6710*/  F2FP.BF16.F32.PACK_AB R136, R138, R137 ;  /* 0x000000898a88723e */ /* 0x000fe200000010ff */
[----:B------:R-:W-:Y:S01]  /*6720*/  FMUL.FTZ R140, R140, UR13 ;  /* 0x0000000d8c8c7c20 */ /* 0x000fe20008410000 */
[C---:B------:R-:W-:Y:S01]  /*6730*/  F2FP.BF16.F32.PACK_AB R137, R215.reuse, R143 ;  /* 0x0000008fd789723e */ /* 0x040fe200000010ff */
[-C--:B------:R-:W-:Y:S01]  /*6740*/  FMUL.FTZ R215, R215, R192.reuse ;  /* 0x000000c0d7d77220 */ /* 0x080fe20000410000 */
[----:B------:R-:W-:Y:S01]  /*6750*/  F2FP.BF16.F32.PACK_AB R138, R142, R217 ;  /* 0x000000d98e8a723e */ /* 0x000fe200000010ff */
[----:B------:R-:W-:Y:S01]  /*6760*/  FMUL.FTZ R142, R143, R192 ;  /* 0x000000c08f8e7220 */ /* 0x000fe20000410000 */
[----:B------:R-:W-:Y:S01]  /*6770*/  LOP3.LUT P6, RZ, R201, 0xff00, RZ, 0xc0, !PT ;  /* 0x0000ff00c9ff7812 */ /* 0x000fe200078cc0ff */
[----:B------:R-:W-:Y:S01]  /*6780*/  FMUL.FTZ R215, R215, UR13 ;  /* 0x0000000dd7d77c20 */ /* 0x000fe20008410000 */
[----:B------:R-:W-:Y:S01]  /*6790*/  LOP3.LUT P1, RZ, R200, 0xff000000, RZ, 0xc0, !PT ;  /* 0xff000000c8ff7812 */ /* 0x000fe2000782c0ff */
[----:B------:R-:W-:Y:S01]  /*67a0*/  FMUL.FTZ R142, R142, UR13 ;  /* 0x0000000d8e8e7c20 */ /* 0x000fe20008410000 */
[----:B------:R-:W-:Y:S01]  /*67b0*/  FSEL R219, R216, RZ, P6 ;  /* 0x000000ffd8db7208 */ /* 0x000fe20003000000 */
[----:B0-----:R-:W-:Y:S01]  /*67c0*/  IMAD.WIDE.U32 R206, R191, 0x10, R206 ;  /* 0x00000010bfce7825 */ /* 0x001fe200078e00ce */
[----:B------:R-:W-:-:S02]  /*67d0*/  LOP3.LUT P4, RZ, R200, 0xff0000, RZ, 0xc0, !PT ;  /* 0x00ff0000c8ff7812 */ /* 0x000fc4000788c0ff */
[C---:B------:R-:W-:Y:S02]  /*67e0*/  LOP3.LUT P5, RZ, R200.reuse, 0xff, RZ, 0xc0, !PT ;  /* 0x000000ffc8ff7812 */ /* 0x040fe400078ac0ff */
[----:B------:R-:W-:Y:S01]  /*67f0*/  LOP3.LUT P6, RZ, R200, 0xff00, RZ, 0xc0, !PT ;  /* 0x0000ff00c8ff7812 */ /* 0x000fe200078cc0ff */
[----:B------:R2:W-:Y:S01]  /*6800*/  STG.E.128 desc[UR6][R206.64], R136 ;  /* 0x00000088ce007986 */ /* 0x0005e2000c101d06 */
[----:B------:R-:W-:Y:S01]  /*6810*/  FSEL R217, R215, RZ, P1 ;  /* 0x000000ffd7d97208 */ /* 0x000fe20000800000 */
[----:B-1----:R-:W-:Y:S01]  /*6820*/  IMAD.WIDE.U32 R204, R191, 0x10, R204 ;  /* 0x00000010bfcc7825 */ /* 0x002fe200078e00cc */
        /* <DEDUP_REMOVED lines=9> */
.L_x_566:
[----:B------:R-:W-:Y:S05]  /*68c0*/  BSYNC.RECONVERGENT B2 ;  /* 0x0000000000027941 */ /* 0x000fea0003800200 */
.L_x_565:
[----:B------:R-:W-:Y:S04]  /*68d0*/  BSSY.RECONVERGENT B2, `(.L_x_567) ;  /* 0x0000052000027945 */ /* 0x000fe80003800200 */
[----:B------:R-:W-:Y:S05]  /*68e0*/  @!P3 BRA `(.L_x_568) ;  /* 0x000000040040b947 */ /* 0x000fea0003800000 */
[-CC-:B0-2---:R-:W-:Y:S01]  /*68f0*/  FFMA.FTZ R139, R147, R194.reuse, R193.reuse ;  /* 0x000000c2938b7223 */ /* 0x185fe200000100c1 */
[-CC-:B------:R-:W-:Y:S01]  /*6900*/  FFMA.FTZ R136, R144, R194.reuse, R193.reuse ;  /* 0x000000c290887223 */ /* 0x180fe200000100c1 */
[-CC-:B------:R-:W-:Y:S01]  /*6910*/  FFMA.FTZ R205, R37, R194.reuse, R193.reuse ;  /* 0x000000c225cd7223 */ /* 0x180fe200000100c1 */
[----:B------:R-:W-:Y:S01]  /*6920*/  SHF.L.U32 R141, R128, 0x10, RZ ;  /* 0x00000010808d7819 */ /* 0x000fe200000006ff */
[-C--:B------:R-:W-:Y:S01]  /*6930*/  FFMA.FTZ R142, R146, R194.reuse, R193 ;  /* 0x000000c2928e7223 */ /* 0x080fe200000100c1 */
[----:B------:R-:W-:Y:S01]  /*6940*/  SHF.L.U32 R138, R211, 0x10, RZ ;  /* 0x00000010d38a7819 */ /* 0x000fe200000006ff */
[----:B------:R-:W-:Y:S01]  /*6950*/  FADD.FTZ R139, R158, -R139 ;  /* 0x8000008b9e8b7221 */ /* 0x000fe20000010000 */
[----:B------:R-:W-:Y:S01]  /*6960*/  SHF.L.U32 R140, R129, 0x10, RZ ;  /* 0x00000010818c7819 */ /* 0x000fe200000006ff */
[----:B------:R-:W-:Y:S01]  /*6970*/  FADD.FTZ R143, R155, -R136 ;  /* 0x800000889b8f7221 */ /* 0x000fe20000010000 */
[----:B------:R-:W-:Y:S01]  /*6980*/  FADD.FTZ R205, R156, -R205 ;  /* 0x800000cd9ccd7221 */ /* 0x000fe20000010000 */
[----:B------:R-:W-:Y:S01]  /*6990*/  SHF.L.U32 R137, R212, 0x10, RZ ;  /* 0x00000010d4897819 */ /* 0x000fe200000006ff */
[----:B------:R-:W-:Y:S01]  /*69a0*/  FADD.FTZ R136, R153, -R142 ;  /* 0x8000008e99887221 */ /* 0x000fe20000010000 */
[C---:B------:R-:W-:Y:S01]  /*69b0*/  FFMA.FTZ R211, R190.reuse, R139, R141 ;  /* 0x0000008bbed37223 */ /* 0x040fe2000001008d */
[C---:B------:R-:W-:Y:S01]  /*69c0*/  FFMA.FTZ R142, R190.reuse, R143, R138 ;  /* 0x0000008fbe8e7223 */ /* 0x040fe2000001008a */
[----:B------:R-:W-:Y:S01]  /*69d0*/  FFMA.FTZ R140, R190, R205, R140 ;  /* 0x000000cdbe8c7223 */ /* 0x000fe2000001008c */
[-CC-:B------:R-:W-:Y:S01]  /*69e0*/  FFMA.FTZ R139, R39, R194.reuse, R193.reuse ;  /* 0x000000c2278b7223 */ /* 0x180fe200000100c1 */
        /* <DEDUP_REMOVED lines=9> */
[----:B------:R-:W-:Y:S01]  /*6a80*/  FFMA.FTZ R136, R148, R194, R193 ;  /* 0x000000c294887223 */ /* 0x000fe200000100c1 */
[C---:B------:R-:W-:Y:S01]  /*6a90*/  FFMA.FTZ R138, R190.reuse, R139, R143 ;  /* 0x0000008bbe8a7223 */ /* 0x040fe2000001008f */
[----:B------:R-:W-:Y:S01]  /*6aa0*/  SHF.L.U32 R213, R213, 0x10, RZ ;  /* 0x00000010d5d57819 */ /* 0x000fe200000006ff */
[C---:B------:R-:W-:Y:S01]  /*6ab0*/  FFMA.FTZ R139, R190.reuse, R205, R204 ;  /* 0x000000cdbe8b7223 */ /* 0x040fe200000100cc */
[----:B------:R-:W-:Y:S01]  /*6ac0*/  FFMA.FTZ R137, R190, R206, R137 ;  /* 0x000000cebe897223 */ /* 0x000fe20000010089 */
[----:B------:R-:W-:Y:S01]  /*6ad0*/  FADD.FTZ R136, R151, -R136 ;  /* 0x8000008897887221 */ /* 0x000fe20000010000 */
[----:B------:R-:W0:Y:S01]  /*6ae0*/  LDC.64 R206, c[0x0][0x478] ;  /* 0x00011e00ffce7b82 */ /* 0x000e220000000a00 */
[----:B------:R-:W-:Y:S01]  /*6af0*/  FMUL.FTZ R143, R139, R192 ;  /* 0x000000c08b8f7220 */ /* 0x000fe20000410000 */
[----:B------:R-:W-:Y:S01]  /*6b00*/  ISETP.GE.U32.AND P1, PT, R196, RZ, PT ;  /* 0x000000ffc400720c */ /* 0x000fe20003f26070 */
[----:B------:R-:W-:Y:S01]  /*6b10*/  FFMA.FTZ R213, R190, R136, R213 ;  /* 0x00000088bed57223 */ /* 0x000fe200000100d5 */
[C---:B------:R-:W-:Y:S01]  /*6b20*/  F2FP.BF16.F32.PACK_AB R139, R137.reuse, R139 ;  /* 0x0000008b898b723e */ /* 0x040fe200000010ff */
[-C--:B------:R-:W-:Y:S01]  /*6b30*/  FMUL.FTZ R137, R137, R192.reuse ;  /* 0x000000c089897220 */ /* 0x080fe20000410000 */
[-C--:B------:R-:W-:Y:S01]  /*6b40*/  FMUL.FTZ R136, R138, R192.reuse ;  /* 0x000000c08a887220 */ /* 0x080fe20000410000 */
[----:B------:R-:W-:Y:S01]  /*6b50*/  FMUL.FTZ R143, R143, UR13 ;  /* 0x0000000d8f8f7c20 */ /* 0x000fe20008410000 */
[----:B------:R-:W1:Y:S01]  /*6b60*/  LDC.64 R204, c[0x0][0x468] ;  /* 0x00011a00ffcc7b82 */ /* 0x000e620000000a00 */
[----:B------:R-:W-:Y:S01]  /*6b70*/  LOP3.LUT P3, RZ, R197, 0xff0000, RZ, 0xc0, !PT ;  /* 0x00ff0000c5ff7812 */ /* 0x000fe2000786c0ff */
[----:B------:R-:W-:Y:S01]  /*6b80*/  FMUL.FTZ R137, R137, UR13 ;  /* 0x0000000d89897c20 */ /* 0x000fe20008410000 */
[----:B------:R-:W-:Y:S01]  /*6b90*/  FMUL.FTZ R136, R136, UR13 ;  /* 0x0000000d88887c20 */ /* 0x000fe20008410000 */
[C---:B------:R-:W-:Y:S01]  /*6ba0*/  LOP3.LUT P4, RZ, R197.reuse, 0xff, RZ, 0xc0, !PT ;  /* 0x000000ffc5ff7812 */ /* 0x040fe2000788c0ff */
[----:B------:R-:W-:Y:S01]  /*6bb0*/  FMUL.FTZ R212, R140, R192 ;  /* 0x000000c08cd47220 */ /* 0x000fe20000410000 */
[----:B------:R-:W-:-:S02]  /*6bc0*/  ISETP.GE.U32.AND.EX P1, PT, R197, 0x1000000, PT, P1 ;  /* 0x01000000c500780c */ /* 0x000fc40003f26110 */
[----:B------:R-:W-:Y:S01]  /*6bd0*/  FSEL R214, R143, RZ, P3 ;  /* 0x000000ff8fd67208 */ /* 0x000fe20001800000 */
[----:B------:R-:W-:Y:S01]  /*6be0*/  FMUL.FTZ R212, R212, UR13 ;  /* 0x0000000dd4d47c20 */ /* 0x000fe20008410000 */
[----:B------:R-:W-:Y:S02]  /*6bf0*/  FSEL R143, R137, RZ, P1 ;  /* 0x000000ff898f7208 */ /* 0x000fe40000800000 */
[----:B------:R-:W-:Y:S02]  /*6c00*/  FSEL R215, R136, RZ, P4 ;  /* 0x000000ff88d77208 */ /* 0x000fe40002000000 */
[C---:B------:R-:W-:Y:S01]  /*6c10*/  F2FP.BF16.F32.PACK_AB R137, R141.reuse, R140 ;  /* 0x0000008c8d89723e */ /* 0x040fe200000010ff */
[----:B------:R-:W-:Y:S01]  /*6c20*/  FMUL.FTZ R141, R141, R192 ;  /* 0x000000c08d8d7220 */ /* 0x000fe20000410000 */
[C---:B------:R-:W-:Y:S01]  /*6c30*/  F2FP.BF16.F32.PACK_AB R138, R213.reuse, R138 ;  /* 0x0000008ad58a723e */ /* 0x040fe200000010ff */
[-C--:B------:R-:W-:Y:S01]  /*6c40*/  FMUL.FTZ R213, R213, R192.reuse ;  /* 0x000000c0d5d57220 */ /* 0x080fe20000410000 */
[C---:B------:R-:W-:Y:S01]  /*6c50*/  F2FP.BF16.F32.PACK_AB R136, R142.reuse, R211 ;  /* 0x000000d38e88723e */ /* 0x040fe200000010ff */
[-C--:B------:R-:W-:Y:S01]  /*6c60*/  FMUL.FTZ R140, R211, R192.reuse ;  /* 0x000000c0d38c7220 */ /* 0x080fe20000410000 */
[----:B------:R-:W-:Y:S01]  /*6c70*/  FMUL.FTZ R142, R142, R192 ;  /* 0x000000c08e8e7220 */ /* 0x000fe20000410000 */
[----:B------:R-:W-:Y:S01]  /*6c80*/  FMUL.FTZ R213, R213, UR13 ;  /* 0x0000000dd5d57c20 */ /* 0x000fe20008410000 */
[----:B------:R-:W-:Y:S01]  /*6c90*/  FMUL.FTZ R141, R141, UR13 ;  /* 0x0000000d8d8d7c20 */ /* 0x000fe20008410000 */
[----:B------:R-:W-:Y:S01]  /*6ca0*/  FMUL.FTZ R140, R140, UR13 ;  /* 0x0000000d8c8c7c20 */ /* 0x000fe20008410000 */
[----:B------:R-:W-:Y:S01]  /*6cb0*/  FMUL.FTZ R211, R142, UR13 ;  /* 0x0000000d8ed37c20 */ /* 0x000fe20008410000 */
[----:B------:R-:W-:Y:S01]  /*6cc0*/  LOP3.LUT P5, RZ, R197, 0xff00, RZ, 0xc0, !PT ;  /* 0x0000ff00c5ff7812 */ /* 0x000fe200078ac0ff */
[----:B0-----:R-:W-:Y:S01]  /*6cd0*/  IMAD.WIDE.U32 R206, R191, 0x10, R206 ;  /* 0x00000010bfce7825 */ /* 0x001fe200078e00ce */
[----:B------:R-:W-:-:S02]  /*6ce0*/  LOP3.LUT P6, RZ, R196, 0xff0000, RZ, 0xc0, !PT ;  /* 0x00ff0000c4ff7812 */ /* 0x000fc400078cc0ff */
[C---:B------:R-:W-:Y:S01]  /*6cf0*/  LOP3.LUT P3, RZ, R196.reuse, 0xff000000, RZ, 0xc0, !PT ;  /* 0xff000000c4ff7812 */ /* 0x040fe2000786c0ff */
[----:B-1----:R-:W-:Y:S01]  /*6d00*/  IMAD.WIDE.U32 R204, R191, 0x10, R204 ;  /* 0x00000010bfcc7825 */ /* 0x002fe200078e00cc */
[C---:B------:R-:W-:Y:S01]  /*6d10*/  LOP3.LUT P1, RZ, R196.reuse, 0xff, RZ, 0xc0, !PT ;  /* 0x000000ffc4ff7812 */ /* 0x040fe2000782c0ff */
[----:B------:R1:W-:Y:S01]  /*6d20*/  STG.E.128 desc[UR6][R206.64], R136 ;  /* 0x00000088ce007986 */ /* 0x0003e2000c101d06 */
        /* <DEDUP_REMOVED lines=12> */
.L_x_568:
[----:B------:R-:W-:Y:S05]  /*6df0*/  BSYNC.RECONVERGENT B2 ;  /* 0x0000000000027941 */ /* 0x000fea0003800200 */
.L_x_567:
[----:B------:R-:W-:Y:S05]  /*6e00*/  @!P2 BRA `(.L_x_549) ;  /* 0x00000004003ca947 */ /* 0x000fea0003800000 */
[-CC-:B012---:R-:W-:Y:S01]  /*6e10*/  FFMA.FTZ R206, R38, R194.reuse, R193.reuse ;  /* 0x000000c226ce7223 */ /* 0x187fe200000100c1 */
[-CC-:B------:R-:W-:Y:S01]  /*6e20*/  FFMA.FTZ R139, R23, R194.reuse, R193.reuse ;  /* 0x000000c2178b7223 */ /* 0x180fe200000100c1 */
[-CC-:B------:R-:W-:Y:S01]  /*6e30*/  FFMA.FTZ R140, R30, R194.reuse, R193.reuse ;  /* 0x000000c21e8c7223 */ /* 0x180fe200000100c1 */
[-CC-:B------:R-:W-:Y:S01]  /*6e40*/  FFMA.FTZ R143, R25, R194.reuse, R193.reuse ;  /* 0x000000c2198f7223 */ /* 0x180fe200000100c1 */
[-CC-:B------:R-:W-:Y:S01]  /*6e50*/  FFMA.FTZ R204, R32, R194.reuse, R193.reuse ;  /* 0x000000c220cc7223 */ /* 0x180fe200000100c1 */
[-CC-:B------:R-:W-:Y:S01]  /*6e60*/  FFMA.FTZ R205, R27, R194.reuse, R193.reuse ;  /* 0x000000c21bcd7223 */ /* 0x180fe200000100c1 */
[-CC-:B------:R-:W-:Y:S01]  /*6e70*/  FFMA.FTZ R207, R36, R194.reuse, R193.reuse ;  /* 0x000000c224cf7223 */ /* 0x180fe200000100c1 */
[----:B------:R-:W-:Y:S01]  /*6e80*/  FFMA.FTZ R211, R29, R194, R193 ;  /* 0x000000c21dd37223 */ /* 0x000fe200000100c1 */
[----:B------:R-:W-:Y:S01]  /*6e90*/  SHF.L.U32 R213, R195, 0x10, RZ ;  /* 0x00000010c3d57819 */ /* 0x000fe200000006ff */
[----:B------:R-:W0:Y:S01]  /*6ea0*/  LDC.64 R136, c[0x0][0x468] ;  /* 0x00011a00ff887b82 */ /* 0x000e220000000a00 */
[----:B------:R-:W-:Y:S01]  /*6eb0*/  SHF.L.U32 R138, R132, 0x10, RZ ;  /* 0x00000010848a7819 */ /* 0x000fe200000006ff */
[----:B------:R-:W-:Y:S01]  /*6ec0*/  FADD.FTZ R139, R22, -R139 ;  /* 0x8000008b168b7221 */ /* 0x000fe20000010000 */
[----:B------:R-:W-:Y:S01]  /*6ed0*/  FADD.FTZ R193, R35, -R206 ;  /* 0x800000ce23c17221 */ /* 0x000fe20000010000 */
[----:B------:R-:W-:Y:S01]  /*6ee0*/  SHF.L.U32 R210, R210, 0x10, RZ ;  /* 0x00000010d2d27819 */ /* 0x000fe200000006ff */
[----:B------:R-:W-:Y:S01]  /*6ef0*/  FADD.FTZ R141, R31, -R140 ;  /* 0x8000008c1f8d7221 */ /* 0x000fe20000010000 */
[C---:B------:R-:W-:Y:S01]  /*6f00*/  FFMA.FTZ R139, R190.reuse, R139, R138 ;  /* 0x0000008bbe8b7223 */ /* 0x040fe2000001008a */
[----:B------:R-:W-:Y:S01]  /*6f10*/  SHF.L.U32 R142, R133, 0x10, RZ ;  /* 0x00000010858e7819 */ /* 0x000fe200000006ff */
[----:B------:R-:W1:Y:S01]  /*6f20*/  LDC.64 R194, c[0x0][0x478] ;  /* 0x00011e00ffc27b82 */ /* 0x000e620000000a00 */
        /* <DEDUP_REMOVED lines=12> */
[C---:B------:R-:W-:Y:S01]  /*6ff0*/  FFMA.FTZ R193, R190.reuse, R193, R209 ;  /* 0x000000c1bec17223 */ /* 0x040fe200000100d1 */
[C---:B------:R-:W-:Y:S01]  /*7000*/  FFMA.FTZ R205, R190.reuse, R205, R138 ;  /* 0x000000cdbecd7223 */ /* 0x040fe2000001008a */
[C---:B------:R-:W-:Y:S01]  /*7010*/  FFMA.FTZ R207, R190.reuse, R207, R208 ;  /* 0x000000cfbecf7223 */ /* 0x040fe200000100d0 */
[----:B------:R-:W-:Y:S01]  /*7020*/  FFMA.FTZ R211, R190, R211, R140 ;  /* 0x000000d3bed37223 */ /* 0x000fe2000001008c */
[-C--:B------:R-:W-:Y:S01]  /*7030*/  FMUL.FTZ R142, R143, R192.reuse ;  /* 0x000000c08f8e7220 */ /* 0x080fe20000410000 */
[-C--:B------:R-:W-:Y:S01]  /*7040*/  FMUL.FTZ R140, R139, R192.reuse ;  /* 0x000000c08b8c7220 */ /* 0x080fe20000410000 */
[-C--:B------:R-:W-:Y:S01]  /*7050*/  FMUL.FTZ R204, R213, R192.reuse ;  /* 0x000000c0d5cc7220 */ /* 0x080fe20000410000 */
[C---:B------:R-:W-:Y:S01]  /*7060*/  F2FP.BF16.F32.PACK_AB R138, R207.reuse, R205 ;  /* 0x000000cdcf8a723e */ /* 0x040fe200000010ff */
[----:B------:R-:W-:Y:S01]  /*7070*/  FMUL.FTZ R207, R207, R192 ;  /* 0x000000c0cfcf7220 */ /* 0x000fe20000410000 */
[----:B------:R-:W-:Y:S01]  /*7080*/  ISETP.GE.U32.AND P1, PT, R198, RZ, PT ;  /* 0x000000ffc600720c */ /* 0x000fe20003f26070 */
[----:B------:R-:W-:Y:S01]  /*7090*/  FMUL.FTZ R204, R204, UR13 ;  /* 0x0000000dcccc7c20 */ /* 0x000fe20008410000 */
[----:B-1----:R-:W-:Y:S01]  /*70a0*/  IMAD.WIDE.U32 R194, R191, 0x10, R194 ;  /* 0x00000010bfc27825 */ /* 0x002fe200078e00c2 */
[----:B------:R-:W-:-:S03]  /*70b0*/  LOP3.LUT P5, RZ, R199, 0xff0000, RZ, 0xc0, !PT ;  /* 0x00ff0000c7ff7812 */ /* 0x000fc600078ac0ff */
[----:B------:R-:W-:Y:S01]  /*70c0*/  FMUL.FTZ R140, R140, UR13 ;  /* 0x0000000d8c8c7c20 */ /* 0x000fe20008410000 */
[----:B------:R-:W-:Y:S01]  /*70d0*/  ISETP.GE.U32.AND.EX P1, PT, R199, 0x1000000, PT, P1 ;  /* 0x01000000c700780c */ /* 0x000fe20003f26110 */
[----:B0-----:R-:W-:Y:S01]  /*70e0*/  IMAD.WIDE.U32 R190, R191, 0x10, R136 ;  /* 0x00000010bfbe7825 */ /* 0x001fe200078e0088 */
[----:B------:R-:W-:-:S03]  /*70f0*/  F2FP.BF16.F32.PACK_AB R136, R141, R139 ;  /* 0x0000008b8d88723e */ /* 0x000fc600000010ff */
[-C--:B------:R-:W-:Y:S01]  /*7100*/  FMUL.FTZ R141, R141, R192.reuse ;  /* 0x000000c08d8d7220 */ /* 0x080fe20000410000 */
[C---:B------:R-:W-:Y:S01]  /*7110*/  F2FP.BF16.F32.PACK_AB R137, R193.reuse, R143 ;  /* 0x0000008fc189723e */ /* 0x040fe200000010ff */
[-C--:B------:R-:W-:Y:S01]  /*7120*/  FMUL.FTZ R193, R193, R192.reuse ;  /* 0x000000c0c1c17220 */ /* 0x080fe20000410000 */
[-C--:B------:R-:W-:Y:S01]  /*7130*/  FMUL.FTZ R143, R205, R192.reuse ;  /* 0x000000c0cd8f7220 */ /* 0x080fe20000410000 */
[----:B------:R-:W-:Y:S01]  /*7140*/  FMUL.FTZ R192, R211, R192 ;  /* 0x000000c0d3c07220 */ /* 0x000fe20000410000 */
[----:B------:R-:W-:Y:S01]  /*7150*/  LOP3.LUT P6, RZ, R198, 0xff000000, RZ, 0xc0, !PT ;  /* 0xff000000c6ff7812 */ /* 0x000fe200078cc0ff */
[----:B------:R-:W-:Y:S01]  /*7160*/  FMUL.FTZ R193, R193, UR13 ;  /* 0x0000000dc1c17c20 */ /* 0x000fe20008410000 */
[----:B------:R-:W-:Y:S01]  /*7170*/  FSEL R209, R204, RZ, P1 ;  /* 0x000000ffccd17208 */ /* 0x000fe20000800000 */
[----:B------:R-:W-:Y:S01]  /*7180*/  FMUL.FTZ R192, R192, UR13 ;  /* 0x0000000dc0c07c20 */ /* 0x000fe20008410000 */
[----:B------:R-:W-:Y:S01]  /*7190*/  FMUL.FTZ R143, R143, UR13 ;  /* 0x0000000d8f8f7c20 */ /* 0x000fe20008410000 */
[----:B------:R-:W-:Y:S01]  /*71a0*/  FMUL.FTZ R207, R207, UR13 ;  /* 0x0000000dcfcf7c20 */ /* 0x000fe20008410000 */
[----:B------:R-:W-:Y:S01]  /*71b0*/  FMUL.FTZ R142, R142, UR13 ;  /* 0x0000000d8e8e7c20 */ /* 0x000fe20008410000 */
[----:B------:R-:W-:Y:S01]  /*71c0*/  FMUL.FTZ R141, R141, UR13 ;  /* 0x0000000d8d8d7c20 */ /* 0x000fe20008410000 */
[----:B------:R-:W-:-:S02]  /*71d0*/  FSEL R206, R192, RZ, P5 ;  /* 0x000000ffc0ce7208 */ /* 0x000fc40002800000 */
[C---:B------:R-:W-:Y:S02]  /*71e0*/  LOP3.LUT P2, RZ, R199.reuse, 0xff, RZ, 0xc0, !PT ;  /* 0x000000ffc7ff7812 */ /* 0x040fe4000784c0ff */
[----:B------:R-:W-:Y:S02]  /*71f0*/  LOP3.LUT P4, RZ, R199, 0xff00, RZ, 0xc0, !PT ;  /* 0x0000ff00c7ff7812 */ /* 0x000fe4000788c0ff */
        /* <DEDUP_REMOVED lines=15> */
[----:B------:R4:W-:Y:S02]  /*72f0*/  STG.E.128 desc[UR6][R190.64], R140 ;  /* 0x0000008cbe007986 */ /* 0x0009e4000c101d06 */
.L_x_549:
[----:B------:R-:W-:Y:S05]  /*7300*/  BSYNC.RECONVERGENT B1 ;  /* 0x0000000000017941 */ /* 0x000fea0003800200 */
.L_x_540:
[----:B01234-:R-:W0:Y:S02]  /*7310*/  LDC.64 R136, c[0x0][0x380] ;  /* 0x0000e000ff887b82 */ /* 0x01fe240000000a00 */
[----:B0-----:R-:W-:-:S04]  /*7320*/  LEA R5, R136, R5, 0x2 ;  /* 0x0000000588057211 */ /* 0x001fc800078e10ff */
[----:B------:R-:W-:-:S13]  /*7330*/  ISETP.GE.AND P1, PT, R5, R137, PT ;  /* 0x000000890500720c */ /* 0x000fda0003f26270 */
[----:B------:R-:W-:Y:S05]  /*7340*/  @!P1 BRA `(.L_x_569) ;  /* 0xffffff9400289947 */ /* 0x000fea000383ffff */
.L_x_530:
[----:B------:R-:W-:Y:S05]  /*7350*/  BSYNC B0 ;  /* 0x0000000000007941 */ /* 0x000fea0003800000 */
.L_x_529:
[----:B-----5:R-:W0:Y:S01]  /*7360*/  S2R R45, SR_TID.X ;  /* 0x00000000002d7919 */ /* 0x020e220000002100 */
[----:B------:R-:W-:Y:S01]  /*7370*/  MOV R2, 0x400 ;  /* 0x0000040000027802 */ /* 0x000fe20000000f00 */
[----:B------:R-:W-:Y:S05]  /*7380*/  WARPSYNC.ALL ;  /* 0x0000000000007948 */ /* 0x000fea0003800000 */
[----:B------:R-:W1:Y:S01]  /*7390*/  S2R R5, SR_CgaCtaId ;  /* 0x0000000000057919 */ /* 0x000e620000008800 */
[----:B------:R-:W2:Y:S01]  /*73a0*/  LDCU.128 UR16, c[0x0][0x440] ;  /* 0x00008800ff1077ac */ /* 0x000ea20008000c00 */
[----:B------:R-:W-:Y:S01]  /*73b0*/  IMAD R38, R0, UR5, RZ ;  /* 0x0000000500267c24 */ /* 0x000fe2000f8e02ff */
[----:B0-----:R-:W-:-:S02]  /*73c0*/  SHF.R.U32.HI R4, RZ, 0x5, R45 ;  /* 0x00000005ff047819 */ /* 0x001fc4000001162d */
[----:B------:R-:W-:Y:S02]  /*73d0*/  LOP3.LUT R43, R45, 0x7f, RZ, 0x3c, !PT ;  /* 0x0000007f2d2b7812 */ /* 0x000fe400078e3cff */
[----:B------:R-:W-:Y:S02]  /*73e0*/  LEA R3, R4, R3, 0x7 ;  /* 0x0000000304037211 */ /* 0x000fe400078e38ff */
[----:B------:R-:W-:Y:S02]  /*73f0*/  IADD3 R43, PT, PT, R43, R0, RZ ;  /* 0x000000002b2b7210 */ /* 0x000fe40007ffe0ff */
[----:B-1----:R-:W-:Y:S02]  /*7400*/  LEA R2, R5, R2, 0x18 ;  /* 0x0000000205027211 */ /* 0x002fe400078ec0ff */
[----:B------:R-:W-:Y:S02]  /*7410*/  ISETP.GE.U32.AND P5, PT, R43, 0x80, PT ;  /* 0x000000802b00780c */ /* 0x000fe40003fa6070 */
[----:B------:R-:W-:-:S02]  /*7420*/  LEA R3, R3, R2, 0x5 ;  /* 0x0000000203037211 */ /* 0x000fc400078e28ff */
[----:B------:R-:W-:Y:S02]  /*7430*/  LEA R6, R45, R2, 0x2 ;  /* 0x000000022d067211 */ /* 0x000fe400078e10ff */
[----:B------:R-:W-:Y:S01]  /*7440*/  IADD3 R45, P0, PT, R38, R45, RZ ;  /* 0x0000002d262d7210 */ /* 0x000fe20007f1e0ff */
[----:B------:R-:W-:Y:S01]  /*7450*/  STS.128 [R3], R84 ;  /* 0x0000005403007388 */ /* 0x000fe20000000c00 */
[----:B------:R-:W-:Y:S02]  /*7460*/  ISETP.GE.U32.AND P4, PT, R43, 0x180, PT ;  /* 0x000001802b00780c */ /* 0x000fe40003f86070 */
[----:B------:R-:W-:Y:S01]  /*7470*/  IADD3.X R0, PT, PT, RZ, RZ, RZ, P0, !PT ;  /* 0x000000ffff007210 */ /* 0x000fe200007fe4ff */
[----:B------:R-:W-:Y:S01]  /*7480*/  STS.128 [R3+0x10], R88 ;  /* 0x0000105803007388 */ /* 0x000fe20000000c00 */
[C---:B------:R-:W-:Y:S02]  /*7490*/  SHF.L.U32 R44, R45.reuse, 0x2, RZ ;  /* 0x000000022d2c7819 */ /* 0x040fe400000006ff */
[----:B------:R-:W-:Y:S01]  /*74a0*/  SHF.L.U64.HI R45, R45, 0x2, R0 ;  /* 0x000000022d2d7819 */ /* 0x000fe20000010200 */
[----:B------:R-:W-:Y:S01]  /*74b0*/  STS.128 [R3+0x400], R120 ;  /* 0x0004007803007388 */ /* 0x000fe20000000c00 */
[----:B--2---:R-:W-:-:S02]  /*74c0*/  IADD3 R46, P0, PT, R44, UR18, RZ ;  /* 0x000000122c2e7c10 */ /* 0x004fc4000ff1e0ff */
[----:B------:R-:W-:Y:S01]  /*74d0*/  IADD3 R44, P1, PT, R44, UR16, RZ ;  /* 0x000000102c2c7c10 */ /* 0x000fe2000ff3e0ff */
[----:B------:R-:W-:Y:S01]  /*74e0*/  STS.128 [R3+0x410], R124 ;  /* 0x0004107c03007388 */ /* 0x000fe20000000c00 */
[C---:B------:R-:W-:Y:S02]  /*74f0*/  IADD3.X R47, PT, PT, R45.reuse, UR19, RZ, P0, !PT ;  /* 0x000000132d2f7c10 */ /* 0x040fe400087fe4ff */
[----:B------:R-:W-:Y:S01]  /*7500*/  IADD3.X R45, PT, PT, R45, UR17, RZ, P1, !PT ;  /* 0x000000112d2d7c10 */ /* 0x000fe20008ffe4ff */
[----:B------:R-:W-:Y:S01]  /*7510*/  STS.128 [R3+0x800], R100 ;  /* 0x0008006403007388 */ /* 0x000fe20000000c00 */
[C---:B------:R-:W-:Y:S02]  /*7520*/  ISETP.GE.U32.AND P0, PT, R43.reuse, 0x100, PT ;  /* 0x000001002b00780c */ /* 0x040fe40003f06070 */
[C---:B------:R-:W-:Y:S01]  /*7530*/  ISETP.GE.U32.AND P3, PT, R43.reuse, 0x200, PT ;  /* 0x000002002b00780c */ /* 0x040fe20003f66070 */
[----:B------:R-:W-:Y:S01]  /*7540*/  STS.128 [R3+0x810], R104 ;  /* 0x0008106803007388 */ /* 0x000fe20000000c00 */
[----:B------:R-:W-:-:S03]  /*7550*/  ISETP.GE.U32.AND P2, PT, R43, 0x280, PT ;  /* 0x000002802b00780c */ /* 0x000fc60003f46070 */
        /* <DEDUP_REMOVED lines=63> */
[----:B---3--:R-:W-:Y:S01]  /*7950*/  FADD.FTZ R7, R7, R30 ;  /* 0x0000001e07077221 */ /* 0x008fe20000010000 */
[----:B----4-:R-:W-:Y:S01]  /*7960*/  FADD.FTZ R31, R8, R31 ;  /* 0x0000001f081f7221 */ /* 0x010fe20000010000 */
        /* <DEDUP_REMOVED lines=14> */
[----:B0-----:R-:W-:-:S02]  /*7a50*/  @P5 MOV R3, R47 ;  /* 0x0000002f00035202 */ /* 0x001fc40000000f00 */
[----:B------:R-:W-:Y:S02]  /*7a60*/  @P5 IADD3.X R47, PT, PT, RZ, R47, RZ, P1, !PT ;  /* 0x0000002fff2f5210 */ /* 0x000fe40000ffe4ff */
[----:B------:R-:W-:Y:S01]  /*7a70*/  ISETP.GE.U32.AND P1, PT, R43, 0x300, PT ;  /* 0x000003002b00780c */ /* 0x000fe20003f26070 */
        /* <DEDUP_REMOVED lines=21> */
[----:B------:R-:W3:Y:S01]  /*7bd0*/  LDS R41, [R6+0x3600] ;  /* 0x0036000006297984 */ /* 0x000ee20000000800 */
[----:B------:R-:W-:-:S03]  /*7be0*/  FADD.FTZ R21, R21, R38 ;  /* 0x0000002615157221 */ /* 0x000fc60000010000 */
[----:B------:R-:W4:Y:S01]  /*7bf0*/  LDS R15, [R6+0x800] ;  /* 0x00080000060f7984 */ /* 0x000f220000000800 */
[----:B------:R-:W-:Y:S01]  /*7c00*/  FADD.FTZ R21, R21, R40 ;  /* 0x0000002815157221 */ /* 0x000fe20000010000 */
[----:B--2---:R-:W-:Y:S02]  /*7c10*/  @P5 MOV R2, R44 ;  /* 0x0000002c00025202 */ /* 0x004fe40000000f00 */
[----:B------:R-:W2:Y:S01]  /*7c20*/  LDS R16, [R6+0x1800] ;  /* 0x0018000006107984 */ /* 0x000ea20000000800 */
[-C--:B------:R-:W-:Y:S01]  /*7c30*/  @P5 MOV R3, R45.reuse ;  /* 0x0000002d00035202 */ /* 0x080fe20000000f00 */
[----:B------:R-:W-:Y:S01]  /*7c40*/  FADD.FTZ R14, RZ, R14 ;  /* 0x0000000eff0e7221 */ /* 0x000fe20000010000 */
[----:B------:R-:W-:Y:S01]  /*7c50*/  @P5 IADD3 R44, P6, PT, R44, 0x200, RZ ;  /* 0x000002002c2c5810 */ /* 0x000fe20007fde0ff */
[----:B------:R-:W2:Y:S01]  /*7c60*/  LDS R18, [R6+0x2800] ;  /* 0x0028000006127984 */ /* 0x000ea20000000800 */
[----:B------:R-:W-:Y:S02]  /*7c70*/  FADD.FTZ R25, R21, R42 ;  /* 0x0000002a15197221 */ /* 0x000fe40000010000 */
[----:B------:R-:W-:Y:S01]  /*7c80*/  @P5 IADD3.X R45, PT, PT, RZ, R45, RZ, P6, !PT ;  /* 0x0000002dff2d5210 */ /* 0x000fe200037fe4ff */
[----:B------:R1:W-:Y:S01]  /*7c90*/  @P5 STG.E desc[UR6][R2.64], R29 ;  /* 0x0000001d02005986 */ /* 0x0003e2000c101906 */
[----:B------:R-:W-:-:S02]  /*7ca0*/  @P0 MOV R4, R44 ;  /* 0x0000002c00040202 */ /* 0x000fc40000000f00 */
[----:B------:R-:W-:Y:S01]  /*7cb0*/  @P0 MOV R5, R45 ;  /* 0x0000002d00050202 */ /* 0x000fe20000000f00 */
[----:B------:R-:W2:Y:S01]  /*7cc0*/  LDS R29, [R6+0x1200] ;  /* 0x00120000061d7984 */ /* 0x000ea20000000800 */
[----:B0-----:R-:W-:Y:S01]  /*7cd0*/  FADD.FTZ R14, R14, R17 ;  /* 0x000000110e0e7221 */ /* 0x001fe20000010000 */
[----:B------:R-:W-:Y:S02]  /*7ce0*/  ISETP.GE.U32.AND P5, PT, R43, 0x380, PT ;  /* 0x000003802b00780c */ /* 0x000fe40003fa6070 */
[----:B------:R-:W0:Y:S01]  /*7cf0*/  LDS R20, [R6+0x3800] ;  /* 0x0038000006147984 */ /* 0x000e220000000800 */
[----:B-1----:R-:W-:Y:S01]  /*7d00*/  FADD.FTZ R14, R14, R23 ;  /* 0x000000170e0e7221 */ /* 0x002fe20000010000 */
[----:B------:R-:W-:Y:S02]  /*7d10*/  @P0 MOV R2, R46 ;  /* 0x0000002e00020202 */ /* 0x000fe40000000f00 */
[----:B------:R-:W-:Y:S01]  /*7d20*/  LDS R19, [R6+0x1a00] ;  /* 0x001a000006137984 */ /* 0x000fe20000000800 */
[----:B------:R-:W-:-:S02]  /*7d30*/  @P0 IADD3 R46, P6, PT, R46, 0x200, RZ ;  /* 0x000002002e2e0810 */ /* 0x000fc40007fde0ff */
[-C--:B------:R-:W-:Y:S01]  /*7d40*/  @P0 MOV R3, R47.reuse ;  /* 0x0000002f00030202 */ /* 0x080fe20000000f00 */
[----:B------:R-:W1:Y:S01]  /*7d50*/  LDS R8, [R6+0xc00] ;  /* 0x000c000006087984 */ /* 0x000e620000000800 */
[----:B------:R-:W-:Y:S02]  /*7d60*/  @P0 IADD3.X R47, PT, PT, RZ, R47, RZ, P6, !PT ;  /* 0x0000002fff2f0210 */ /* 0x000fe400037fe4ff */
[----:B------:R-:W-:Y:S01]  /*7d70*/  @P0 IADD3 R44, P6, PT, R44, 0x200, RZ ;  /* 0x000002002c2c0810 */ /* 0x000fe20007fde0ff */
[----:B------:R-:W-:Y:S01]  /*7d80*/  LDS R21, [R6+0x2a00] ;  /* 0x002a000006157984 */ /* 0x000fe20000000800 */
[----:B---3--:R-:W-:Y:S02]  /*7d90*/  FADD.FTZ R41, R14, R41 ;  /* 0x000000290e297221 */ /* 0x008fe40000010000 */
[----:B------:R-:W-:Y:S01]  /*7da0*/  @P0 IADD3.X R45, PT, PT, RZ, R45, RZ, P6, !PT ;  /* 0x0000002dff2d0210 */ /* 0x000fe200037fe4ff */
[----:B------:R-:W3:Y:S01]  /*7db0*/  LDS R17, [R6+0x1c00] ;  /* 0x001c000006117984 */ /* 0x000ee20000000800 */
[----:B------:R-:W-:Y:S01]  /*7dc0*/  ISETP.GE.U32.AND P6, PT, R43, 0x400, PT ;  /* 0x000004002b00780c */ /* 0x000fe20003fc6070 */
[----:B----4-:R-:W-:-:S02]  /*7dd0*/  FADD.FTZ R15, RZ, R15 ;  /* 0x0000000fff0f7221 */ /* 0x010fc40000010000 */
[----:B------:R-:W-:Y:S02]  /*7de0*/  LDS R27, [R6+0x3a00] ;  /* 0x003a0000061b7984 */ /* 0x000fe40000000800 */
[----:B--2---:R-:W-:Y:S02]  /*7df0*/  FADD.FTZ R15, R15, R16 ;  /* 0x000000100f0f7221 */ /* 0x004fe40000010000 */
[----:B------:R-:W2:Y:S02]  /*7e00*/  LDS R23, [R6+0x2c00] ;  /* 0x002c000006177984 */ /* 0x000ea40000000800 */
[----:B------:R-:W-:Y:S02]  /*7e10*/  FADD.FTZ R15, R15, R18 ;  /* 0x000000120f0f7221 */ /* 0x000fe40000010000 */
[----:B------:R-:W-:Y:S01]  /*7e20*/  LDS R10, [R6+0x1e00] ;  /* 0x001e0000060a7984 */ /* 0x000fe20000000800 */
[----:B------:R-:W-:-:S03]  /*7e30*/  FADD.FTZ R0, R0, R29 ;  /* 0x0000001d00007221 */ /* 0x000fc60000010000 */
[----:B------:R-:W4:Y:S01]  /*7e40*/  LDS R29, [R6+0x3c00] ;  /* 0x003c0000061d7984 */ /* 0x000f220000000800 */
[----:B------:R-:W-:Y:S01]  /*7e50*/  FADD.FTZ R0, R0, R37 ;  /* 0x0000002500007221 */ /* 0x000fe20000010000 */
[----:B0-----:R-:W-:-:S03]  /*7e60*/  FADD.FTZ R15, R15, R20 ;  /* 0x000000140f0f7221 */ /* 0x001fc60000010000 */
[----:B------:R-:W-:Y:S02]  /*7e70*/  FADD.FTZ R39, R0, R39 ;  /* 0x0000002700277221 */ /* 0x000fe40000010000 */
[----:B------:R-:W0:Y:S01]  /*7e80*/  LDS R0, [R6+0xa00] ;  /* 0x000a000006007984 */ /* 0x000e220000000800 */
[----:B-1----:R-:W-:-:S03]  /*7e90*/  FADD.FTZ R8, RZ, R8 ;  /* 0x00000008ff087221 */ /* 0x002fc60000010000 */
[----:B------:R1:W-:Y:S04]  /*7ea0*/  @P0 STG.E desc[UR6][R2.64], R39 ;  /* 0x0000002702000986 */ /* 0x0003e8000c101906 */
[----:B------:R-:W-:Y:S01]  /*7eb0*/  @P0 STG.E desc[UR6][R4.64], R7 ;  /* 0x0000000704000986 */ /* 0x000fe2000c101906 */
[----:B---3--:R-:W-:-:S03]  /*7ec0*/  FADD.FTZ R8, R8, R17 ;  /* 0x0000001108087221 */ /* 0x008fc60000010000 */
[----:B------:R-:W3:Y:S01]  /*7ed0*/  LDS R7, [R6+0xe00] ;  /* 0x000e000006077984 */ /* 0x000ee20000000800 */
[----:B-1----:R-:W-:Y:S02]  /*7ee0*/  @P4 MOV R2, R46 ;  /* 0x0000002e00024202 */ /* 0x002fe40000000f00 */
[----:B------:R-:W-:Y:S01]  /*7ef0*/  @P4 MOV R3, R47 ;  /* 0x0000002f00034202 */ /* 0x000fe20000000f00 */
[----:B--2---:R-:W-:Y:S01]  /*7f00*/  FADD.FTZ R8, R8, R23 ;  /* 0x0000001708087221 */ /* 0x004fe20000010000 */
[----:B------:R-:W-:-:S03]  /*7f10*/  @P4 IADD3 R46, P0, PT, R46, 0x200, RZ ;  /* 0x000002002e2e4810 */ /* 0x000fc60007f1e0ff */
[----:B------:R1:W-:Y:S01]  /*7f20*/  @P4 STG.E desc[UR6][R2.64], R25 ;  /* 0x0000001902004986 */ /* 0x0003e2000c101906 */
[----:B------:R-:W-:-:S03]  /*7f30*/  @P4 IADD3.X R47, PT, PT, RZ, R47, RZ, P0, !PT ;  /* 0x0000002fff2f4210 */ /* 0x000fc600007fe4ff */
[----:B------:R-:W2:Y:S01]  /*7f40*/  LDS R25, [R6+0x2e00] ;  /* 0x002e000006197984 */ /* 0x000ea20000000800 */
[----:B----4-:R-:W-:Y:S01]  /*7f50*/  FADD.FTZ R29, R8, R29 ;  /* 0x0000001d081d7221 */ /* 0x010fe20000010000 */
        /* <DEDUP_REMOVED lines=10> */
[----:B---3--:R-:W-:Y:S01]  /*8000*/  FADD.FTZ R7, RZ, R7 ;  /* 0x00000007ff077221 */ /* 0x008fe20000010000 */
[----:B0-----:R-:W-:Y:S02]  /*8010*/  @P3 MOV R2, R46 ;  /* 0x0000002e00023202 */ /* 0x001fe40000000f00 */
[----:B------:R-:W-:Y:S01]  /*8020*/  @P3 MOV R3, R47 ;  /* 0x0000002f00033202 */ /* 0x000fe20000000f00 */
[----:B------:R-:W-:Y:S01]  /*8030*/  FADD.FTZ R10, R7, R10 ;  /* 0x0000000a070a7221 */ /* 0x000fe20000010000 */
[----:B------:R-:W-:-:S03]  /*8040*/  @P3 IADD3 R46, P0, PT, R46, 0x200, RZ ;  /* 0x000002002e2e3810 */ /* 0x000fc60007f1e0ff */
[----:B------:R0:W-:Y:S01]  /*8050*/  @P3 STG.E desc[UR6][R2.64], R41 ;  /* 0x0000002902003986 */ /* 0x0001e2000c101906 */
[----:B------:R-:W-:Y:S01]  /*8060*/  @P3 IADD3.X R47, PT, PT, RZ, R47, RZ, P0, !PT ;  /* 0x0000002fff2f3210 */ /* 0x000fe200007fe4ff */
        /* <DEDUP_REMOVED lines=45> */
.L_x_539:
[----:B------:R-:W-:Y:S01]  /*8340*/  BSSY B1, `(.L_x_570) ;  /* 0x0000008000017945 */ /* 0x000fe20003800000 */
[----:B------:R-:W-:Y:S02]  /*8350*/  MOV R216, R195 ;  /* 0x000000c300d87202 */ /* 0x000fe40000000f00 */
[----:B------:R-:W-:Y:S02]  /*8360*/  MOV R207, 0x1 ;  /* 0x0000000100cf7802 */ /* 0x000fe40000000f00 */
[----:B------:R-:W-:Y:S02]  /*8370*/  MOV R218, 0x1f ;  /* 0x0000001f00da7802 */ /* 0x000fe40000000f00 */
[----:B------:R-:W-:-:S07]  /*8380*/  MOV R205, 0xffffffff ;  /* 0xffffffff00cd7802 */ /* 0x000fce0000000f00 */
[----:B------:R-:W-:Y:S05]  /*8390*/  WARPSYNC.COLLECTIVE R205, `(.L_x_571) ;  /* 0x00000000cd087348 */ /* 0x000fea0003c00000 */
[----:B------:R0:W1:Y:S02]  /*83a0*/  SHFL.BFLY P6, R206, R216, R207, R218 ;  /* 0x0c0000cfd8ce7389 */ /* 0x00006400000c00da */
[----:B01----:R-:W-:Y:S05]  /*83b0*/  ENDCOLLECTIVE ;  /* 0x000000000000791b */ /* 0x003fea0003800000 */
.L_x_571:
[----:B------:R-:W-:Y:S05]  /*83c0*/  BSYNC B1 ;  /* 0x0000000000017941 */ /* 0x000fea0003800000 */
.L_x_570:
        /* <DEDUP_REMOVED lines=9> */
.L_x_572:
[----:B------:R-:W-:Y:S01]  /*8460*/  PRMT R209, R133, 0x7632, R209 ;  /* 0x0000763285d17816 */ /* 0x000fe200000000d1 */
[--C-:B------:R-:W-:Y:S01]  /*8470*/  FADD.FTZ R136, R136, R195.reuse ;  /* 0x000000c388887221 */ /* 0x100fe20000010000 */
        /* <DEDUP_REMOVED lines=8> */
.L_x_573:
[----:B------:R-:W-:-:S05]  /*8500*/  FADD.FTZ R137, R137, R194 ;  /* 0x000000c289897221 */ /* 0x000fca0000010000 */
[----:B------:R-:W-:Y:S02]  /*8510*/  MOV R216, R137 ;  /* 0x0000008900d87202 */ /* 0x000fe40000000f00 */
[----:B------:R-:W-:-:S07]  /*8520*/  MOV R139, R206 ;  /* 0x000000ce008b7202 */ /* 0x000fce0000000f00 */
[----:B------:R-:W-:Y:S05]  /*8530*/  WARPSYNC.COLLECTIVE R205, `(.L_x_574) ;  /* 0x00000000cd087348 */ /* 0x000fea0003c00000 */
[----:B------:R0:W1:Y:S02]  /*8540*/  SHFL.BFLY P6, R206, R216, R207, R218 ;  /* 0x0c0000cfd8ce7389 */ /* 0x00006400000c00da */
[----:B01----:R-:W-:Y:S05]  /*8550*/  ENDCOLLECTIVE ;  /* 0x000000000000791b */ /* 0x003fea0003800000 */
.L_x_574:
[----:B------:R-:W-:Y:S01]  /*8560*/  FADD.FTZ R139, R136, R139 ;  /* 0x0000008b888b7221 */ /* 0x000fe20000010000 */
[----:B------:R-:W-:-:S04]  /*8570*/  HFMA2 R207, -RZ, RZ, 0, 2.384185791015625e-07 ;  /* 0x00000004ffcf7431 */ /* 0x000fc800000001ff */
[----:B------:R-:W-:Y:S02]  /*8580*/  MOV R216, R139 ;  /* 0x0000008b00d87202 */ /* 0x000fe40000000f00 */
[----:B------:R-:W-:-:S07]  /*8590*/  MOV R138, R206 ;  /* 0x000000ce008a7202 */ /* 0x000fce0000000f00 */
[----:B------:R-:W-:Y:S05]  /*85a0*/  WARPSYNC.COLLECTIVE R205, `(.L_x_575) ;  /* 0x00000000cd087348 */ /* 0x000fea0003c00000 */
[----:B------:R0:W1:Y:S02]  /*85b0*/  SHFL.BFLY P6, R206, R216, R207, R218 ;  /* 0x0c0000cfd8ce7389 */ /* 0x00006400000c00da */
[----:B01----:R-:W-:Y:S05]  /*85c0*/  ENDCOLLECTIVE ;  /* 0x000000000000791b */ /* 0x003fea0003800000 */
.L_x_575:
[----:B------:R-:W-:-:S05]  /*85d0*/  FADD.FTZ R138, R137, R138 ;  /* 0x0000008a898a7221 */ /* 0x000fca0000010000 */
[----:B------:R-:W-:Y:S02]  /*85e0*/  MOV R216, R138 ;  /* 0x0000008a00d87202 */ /* 0x000fe40000000f00 */
[----:B------:R-:W-:-:S07]  /*85f0*/  MOV R140, R206 ;  /* 0x000000ce008c7202 */ /* 0x000fce0000000f00 */
[----:B------:R-:W-:Y:S05]  /*8600*/  WARPSYNC.COLLECTIVE R205, `(.L_x_576) ;  /* 0x00000000cd087348 */ /* 0x000fea0003c00000 */
[----:B------:R0:W1:Y:S02]  /*8610*/  SHFL.BFLY P6, R206, R216, R207, R218 ;  /* 0x0c0000cfd8ce7389 */ /* 0x00006400000c00da */
[----:B01----:R-:W-:Y:S05]  /*8620*/  ENDCOLLECTIVE ;  /* 0x000000000000791b */ /* 0x003fea0003800000 */
.L_x_576:
[----:B------:R-:W-:Y:S01]  /*8630*/  FADD.FTZ R140, R139, R140 ;  /* 0x0000008c8b8c7221 */ /* 0x000fe20000010000 */
[----:B------:R-:W-:-:S04]  /*8640*/  HFMA2 R207, -RZ, RZ, 0, 4.76837158203125e-07 ;  /* 0x00000008ffcf7431 */ /* 0x000fc800000001ff */
[----:B------:R-:W-:Y:S02]  /*8650*/  MOV R216, R140 ;  /* 0x0000008c00d87202 */ /* 0x000fe40000000f00 */
[----:B------:R-:W-:-:S07]  /*8660*/  MOV R141, R206 ;  /* 0x000000ce008d7202 */ /* 0x000fce0000000f00 */
[----:B------:R-:W-:Y:S05]  /*8670*/  WARPSYNC.COLLECTIVE R205, `(.L_x_577) ;  /* 0x00000000cd087348 */ /* 0x000fea0003c00000 */
[----:B------:R0:W1:Y:S02]  /*8680*/  SHFL.BFLY P6, R206, R216, R207, R218 ;  /* 0x0c0000cfd8ce7389 */ /* 0x00006400000c00da */
[----:B01----:R-:W-:Y:S05]  /*8690*/  ENDCOLLECTIVE ;  /* 0x000000000000791b */ /* 0x003fea0003800000 */
.L_x_577:
[----:B------:R-:W-:-:S05]  /*86a0*/  FADD.FTZ R141, R138, R141 ;  /* 0x0000008d8a8d7221 */ /* 0x000fca0000010000 */
[----:B------:R-:W-:Y:S02]  /*86b0*/  MOV R216, R141 ;  /* 0x0000008d00d87202 */ /* 0x000fe40000000f00 */
[----:B------:R-:W-:-:S07]  /*86c0*/  MOV R193, R206 ;  /* 0x000000ce00c17202 */ /* 0x000fce0000000f00 */
[----:B------:R-:W-:Y:S05]  /*86d0*/  WARPSYNC.COLLECTIVE R205, `(.L_x_578) ;  /* 0x00000000cd087348 */ /* 0x000fea0003c00000 */
[----:B------:R0:W1:Y:S02]  /*86e0*/  SHFL.BFLY P6, R206, R216, R207, R218 ;  /* 0x0c0000cfd8ce7389 */ /* 0x00006400000c00da */
[----:B01----:R-:W-:Y:S05]  /*86f0*/  ENDCOLLECTIVE ;  /* 0x000000000000791b */ /* 0x003fea0003800000 */
.L_x_578:
[----:B------:R-:W-:Y:S01]  /*8700*/  FADD.FTZ R193, R140, R193 ;  /* 0x000000c18cc17221 */ /* 0x000fe20000010000 */
[----:B------:R-:W-:-:S04]  /*8710*/  HFMA2 R207, -RZ, RZ, 0, 9.5367431640625e-07 ;  /* 0x00000010ffcf7431 */ /* 0x000fc800000001ff */
[----:B------:R-:W-:Y:S02]  /*8720*/  MOV R216, R193 ;  /* 0x000000c100d87202 */ /* 0x000fe40000000f00 */
[----:B------:R-:W-:-:S07]  /*8730*/  MOV R194, R206 ;  /* 0x000000ce00c27202 */ /* 0x000fce0000000f00 */
[----:B------:R-:W-:Y:S05]  /*8740*/  WARPSYNC.COLLECTIVE R205, `(.L_x_579) ;  /* 0x00000000cd087348 */ /* 0x000fea0003c00000 */
[----:B------:R0:W1:Y:S02]  /*8750*/  SHFL.BFLY P6, R206, R216, R207, R218 ;  /* 0x0c0000cfd8ce7389 */ /* 0x00006400000c00da */
[----:B01----:R-:W-:Y:S05]  /*8760*/  ENDCOLLECTIVE ;  /* 0x000000000000791b */ /* 0x003fea0003800000 */
.L_x_579:
[----:B------:R-:W-:-:S05]  /*8770*/  FADD.FTZ R194, R141, R194 ;  /* 0x000000c28dc27221 */ /* 0x000fca0000010000 */
[----:B------:R-:W-:Y:S02]  /*8780*/  MOV R216, R194 ;  /* 0x000000c200d87202 */ /* 0x000fe40000000f00 */
[----:B------:R-:W-:-:S07]  /*8790*/  MOV R136, R206 ;  /* 0x000000ce00887202 */ /* 0x000fce0000000f00 */
[----:B------:R-:W-:Y:S05]  /*87a0*/  WARPSYNC.COLLECTIVE R205, `(.L_x_580) ;  /* 0x00000000cd087348 */ /* 0x000fea0003c00000 */
[----:B------:R0:W1:Y:S02]  /*87b0*/  SHFL.BFLY P6, R206, R216, R207, R218 ;  /* 0x0c0000cfd8ce7389 */ /* 0x00006400000c00da */
[----:B01----:R-:W-:Y:S05]  /*87c0*/  ENDCOLLECTIVE ;  /* 0x000000000000791b */ /* 0x003fea0003800000 */
.L_x_580:
[----:B------:R-:W-:Y:S01]  /*87d0*/  MOV R137, R206 ;  /* 0x000000ce00897202 */ /* 0x000fe20000000f00 */
[----:B------:R-:W-:Y:S06]  /*87e0*/  BRA `(.L_x_581) ;  /* 0xffffff9c00847947 */ /* 0x000fec000383ffff */
.L_x_582:
        /* <DEDUP_REMOVED lines=9> */
.L_x_19954:


//--------------------- .text._ZN10layer_norm13ln_bwd_kernelINS_13Kernel_traitsI13__nv_bfloat16S2_S2_S2_fjLj1024ELj1ELj4ELj1ELj16ENS_18Kernel_traits_baseILj1024ES2_S2_S2_S2_fjLj128EEEEELb1ELb0ELb0ELb1EEEvNS_9BwdParamsE --------------------------
	.section	.text._ZN10layer_norm13ln_bwd_kernelINS_13Kernel_traitsI13__nv_bfloat16S2_S2_S2_fjLj1024ELj1ELj4ELj1ELj16ENS_18Kernel_traits_baseILj1024ES2_S2_S2_S2_fjLj128EEEEELb1ELb0ELb0ELb1EEEvNS_9BwdParamsE,"ax",@progbits
	.align	128
        .global         _ZN10layer_norm13ln_bwd_kernelINS_13Kernel_traitsI13__nv_bfloat16S2_S2_S2_fjLj1024ELj1ELj4ELj1ELj16ENS_18Kernel_traits_baseILj1024ES2_S2_S2_S2_fjLj128EEEEELb1ELb0ELb0ELb1EEEvNS_9BwdParamsE
        .type           _ZN10layer_norm13ln_bwd_kernelINS_13Kernel_traitsI13__nv_bfloat16S2_S2_S2_fjLj1024ELj1ELj4ELj1ELj16ENS_18Kernel_traits_baseILj1024ES2_S2_S2_S2_fjLj128EEEEELb1ELb0ELb0ELb1EEEvNS_9BwdParamsE,@function
        .size           _ZN10layer_norm13ln_bwd_kernelINS_13Kernel_traitsI13__nv_bfloat16S2_S2_S2_fjLj1024ELj1ELj4ELj1ELj16ENS_18Kernel_traits_baseILj1024ES2_S2_S2_S2_fjLj128EEEEELb1ELb0ELb0ELb1EEEvNS_9BwdParamsE,(.L_x_19955 - _ZN10layer_norm13ln_bwd_kernelINS_13Kernel_traitsI13__nv_bfloat16S2_S2_S2_fjLj1024ELj1ELj4ELj1ELj16ENS_18Kernel_traits_baseILj1024ES2_S2_S2_S2_fjLj128EEEEELb1ELb0ELb0ELb1EEEvNS_9BwdParamsE)
        .other          _ZN10layer_norm13ln_bwd_kernelINS_13Kernel_traitsI13__nv_bfloat16S2_S2_S2_fjLj1024ELj1ELj4ELj1ELj16ENS_18Kernel_traits_baseILj1024ES2_S2_S2_S2_fjLj128EEEEELb1ELb0ELb0ELb1EEEvNS_9BwdParamsE,@"STO_CUDA_ENTRY STV_DEFAULT"
_ZN10layer_norm13ln_bwd_kernelINS_13Kernel_traitsI13__nv_bfloat16S2_S2_S2_fjLj1024ELj1ELj4ELj1ELj16ENS_18Kernel_traits_baseILj1024ES2_S2_S2_S2_fjLj128EEEEELb1ELb0ELb0ELb1EEEvNS_9BwdParamsE:
.text._ZN10layer_norm13ln_bwd_kernelINS_13Kernel_traitsI13__nv_bfloat16S2_S2_S2_fjLj1024ELj1ELj4ELj1ELj16ENS_18Kernel_traits_baseILj1024ES2_S2_S2_S2_fjLj128EEEEELb1ELb0ELb0ELb1EEEvNS_9BwdParamsE:
        /* <DEDUP_REMOVED lines=37> */
[----:B------:R-:W-:-:S02]  /*0250*/  LOP3.LUT R134, R0, UR4, RZ, 0xfc, !PT ;  /* 0x0000000400867c12 */ /* 0x000fc4000f8efcff */
[----:B------:R-:W-:Y:S02]  /*0260*/  CS2R R114, SRZ ;  /* 0x0000000000727805 */ /* 0x000fe4000001ff00 */
[----:B------:R-:W-:Y:S02]  /*0270*/  CS2R R10, SRZ ;  /* 0x00000000000a7805 */ /* 0x000fe4000001ff00 */
[----:B------:R-:W-:Y:S02]  /*0280*/  CS2R R8, SRZ ;  /* 0x0000000000087805 */ /* 0x000fe4000001ff00 */
[----:B--2---:R-:W-:Y:S02]  /*0290*/  ISETP.GE.AND P0, PT, R134, UR8, PT ;  /* 0x0000000886007c0c */ /* 0x004fe4000bf06270 */
[----:B------:R-:W-:Y:S02]  /*02a0*/  CS2R R14, SRZ ;  /* 0x00000000000e7805 */ /* 0x000fe4000001ff00 */
[----:B------:R-:W-:-:S02]  /*02b0*/  CS2R R12, SRZ ;  /* 0x00000000000c7805 */ /* 0x000fc4000001ff00 */
[----:B------:R-:W-:Y:S02]  /*02c0*/  CS2R R18, SRZ ;  /* 0x0000000000127805 */ /* 0x000fe4000001ff00 */
[----:B------:R-:W-:Y:S02]  /*02d0*/  CS2R R16, SRZ ;  /* 0x0000000000107805 */ /* 0x000fe4000001ff00 */
[----:B------:R-:W-:Y:S02]  /*02e0*/  CS2R R22, SRZ ;  /* 0x0000000000167805 */ /* 0x000fe4000001ff00 */
[----:B------:R-:W-:Y:S01]  /*02f0*/  CS2R R20, SRZ ;  /* 0x0000000000147805 */ /* 0x000fe2000001ff00 */
[----:B01-34-:R-:W-:Y:S06]  /*0300*/  @P0 BRA `(.L_x_584) ;  /* 0x0000008000a80947 */ /* 0x01bfec0003800000 */
[----:B------:R-:W0:Y:S01]  /*0310*/  LDC.64 R16, c[0x0][0x3d0] ;  /* 0x0000f400ff107b82 */ /* 0x000e220000000a00 */
[----:B------:R-:W-:Y:S01]  /*0320*/  LOP3.LUT R3, R2, 0x1f, RZ, 0xc0, !PT ;  /* 0x0000001f02037812 */ /* 0x000fe200078ec0ff */
[----:B------:R-:W1:Y:S04]  /*0330*/  LDCU.64 UR8, c[0x0][0x3e0] ;  /* 0x00007c00ff0877ac */ /* 0x000e680008000a00 */
[----:B0-----:R-:W-:-:S05]  /*0340*/  IMAD.WIDE.U32 R16, R3, 0x10, R16 ;  /* 0x0000001003107825 */ /* 0x001fca00078e0010 */
[----:B------:R-:W2:Y:S04]  /*0350*/  LDG.E.128 R88, desc[UR6][R16.64+0x600] ;  /* 0x0006000610587981 */ /* 0x000ea8000c1e1d00 */
[----:B------:R0:W5:Y:S04]  /*0360*/  LDG.E.128 R12, desc[UR6][R16.64+0x400] ;  /* 0x00040006100c7981 */ /* 0x000168000c1e1d00 */
[----:B------:R0:W5:Y:S04]  /*0370*/  LDG.E.128 R8, desc[UR6][R16.64+0x200] ;  /* 0x0002000610087981 */ /* 0x000168000c1e1d00 */
[----:B------:R0:W5:Y:S01]  /*0380*/  LDG.E.128 R4, desc[UR6][R16.64] ;  /* 0x0000000610047981 */ /* 0x000162000c1e1d00 */
[----:B-1----:R-:W-:Y:S01]  /*0390*/  ISETP.NE.U32.AND P0, PT, RZ, UR8, PT ;  /* 0x00000008ff007c0c */ /* 0x002fe2000bf05070 */
[----:B------:R-:W-:Y:S01]  /*03a0*/  HFMA2 R135, -RZ, RZ, 0, 0 ;  /* 0x00000000ff877431 */ /* 0x000fe200000001ff */
[----:B------:R-:W-:Y:S01]  /*03b0*/  BSSY B1, `(.L_x_585) ;  /* 0x000080b000017945 */ /* 0x000fe20003800000 */
[----:B------:R-:W-:-:S02]  /*03c0*/  CS2R R132, SRZ ;  /* 0x0000000000847805 */ /* 0x000fc4000001ff00 */
[----:B------:R-:W-:Y:S02]  /*03d0*/  ISETP.NE.AND.EX P0, PT, RZ, UR9, PT, P0 ;  /* 0x00000009ff007c0c */ /* 0x000fe4000bf05300 */
[----:B------:R-:W-:Y:S02]  /*03e0*/  CS2R R68, SRZ ;  /* 0x0000000000447805 */ /* 0x000fe4000001ff00 */
[----:B------:R-:W-:Y:S02]  /*03f0*/  MOV R3, RZ ;  /* 0x000000ff00037202 */ /* 0x000fe40000000f00 */
        /* <DEDUP_REMOVED lines=30> */
[----:B0-----:R-:W-:-:S07]  /*05e0*/  PRMT R148, R91, 0x7632, R148 ;  /* 0x000076325b947816 */ /* 0x001fce0000000094 */
.L_x_600:
        /* <DEDUP_REMOVED lines=10> */
[----:B------:R-:W-:Y:S01]  /*0690*/  IMAD R0, R134, UR11, RZ ;  /* 0x0000000b86007c24 */ /* 0x000fe2000f8e02ff */
[----:B------:R-:W-:-:S04]  /*06a0*/  UISETP.NE.U32.AND UP0, UPT, UR12, URZ, UPT ;  /* 0x000000ff0c00728c */ /* 0x000fc8000bf05070 */
[----:B------:R-:W-:Y:S01]  /*06b0*/  UISETP.NE.AND.EX UP0, UPT, UR13, URZ, UPT, UP0 ;  /* 0x000000ff0d00728c */ /* 0x000fe2000bf05300 */
        /* <DEDUP_REMOVED lines=8> */
[----:B0-----:R-:W-:Y:S06]  /*0740*/  BRA.U UP0, `(.L_x_586) ;  /* 0x0000001500b47547 */ /* 0x001fec000b800000 */
[----:B------:R-:W0:Y:S01]  /*0750*/  LDC.64 R48, c[0x0][0x3a8] ;  /* 0x0000ea00ff307b82 */ /* 0x000e220000000a00 */
[----:B------:R-:W-:-:S07]  /*0760*/  IADD3 R149, PT, PT, R151, 0x20, RZ ;  /* 0x0000002097957810 */ /* 0x000fce0007ffe0ff */
[----:B------:R-:W1:Y:S01]  /*0770*/  LDC.64 R64, c[0x0][0x428] ;  /* 0x00010a00ff407b82 */ /* 0x000e620000000a00 */
[C---:B------:R-:W-:Y:S02]  /*0780*/  IADD3 R147, PT, PT, R151.reuse, 0x40, RZ ;  /* 0x0000004097937810 */ /* 0x040fe40007ffe0ff */
[----:B------:R-:W-:-:S05]  /*0790*/  IADD3 R145, PT, PT, R151, 0x60, RZ ;  /* 0x0000006097917810 */ /* 0x000fca0007ffe0ff */
[----:B------:R-:W2:Y:S01]  /*07a0*/  LDC.64 R136, c[0x0][0x3b0] ;  /* 0x0000ec00ff887b82 */ /* 0x000ea20000000a00 */
[----:B0-----:R-:W-:-:S04]  /*07b0*/  IMAD.WIDE.U32 R36, R151, 0x10, R48 ;  /* 0x0000001097247825 */ /* 0x001fc800078e0030 */
[--C-:B------:R-:W-:Y:S02]  /*07c0*/  IMAD.WIDE.U32 R40, R149, 0x10, R48.reuse ;  /* 0x0000001095287825 */ /* 0x100fe400078e0030 */
[----:B------:R-:W3:Y:S02]  /*07d0*/  LDG.E.128 R36, desc[UR6][R36.64] ;  /* 0x0000000624247981 */ /* 0x000ee4000c1e1d00 */
[--C-:B------:R-:W-:Y:S02]  /*07e0*/  IMAD.WIDE.U32 R44, R147, 0x10, R48.reuse ;  /* 0x00000010932c7825 */ /* 0x100fe400078e0030 */
[----:B------:R-:W4:Y:S02]  /*07f0*/  LDG.E.128 R40, desc[UR6][R40.64] ;  /* 0x0000000628287981 */ /* 0x000f24000c1e1d00 */
        /* <DEDUP_REMOVED lines=11> */
[----:B--2---:R-:W-:-:S04]  /*08b0*/  IMAD.WIDE.U32 R142, R151, 0x8, R136 ;  /* 0x00000008978e7825 */ /* 0x004fc800078e0088 */
[--C-:B------:R-:W-:Y:S02]  /*08c0*/  IMAD.WIDE.U32 R140, R149, 0x8, R136.reuse ;  /* 0x00000008958c7825 */ /* 0x100fe400078e0088 */
[----:B------:R-:W5:Y:S02]  /*08d0*/  LDG.E.64 R142, desc[UR6][R142.64] ;  /* 0x000000068e8e7981 */ /* 0x000f64000c1e1b00 */
[--C-:B------:R-:W-:Y:S02]  /*08e0*/  IMAD.WIDE.U32 R138, R147, 0x8, R136.reuse ;  /* 0x00000008938a7825 */ /* 0x100fe400078e0088 */
[----:B------:R-:W5:Y:S02]  /*08f0*/  LDG.E.64 R140, desc[UR6][R140.64] ;  /* 0x000000068c8c7981 */ /* 0x000f64000c1e1b00 */
[----:B------:R-:W-:Y:S02]  /*0900*/  IMAD.WIDE.U32 R136, R145, 0x8, R136 ;  /* 0x0000000891887825 */ /* 0x000fe400078e0088 */
[----:B------:R-:W5:Y:S04]  /*0910*/  LDG.E.64 R138, desc[UR6][R138.64] ;  /* 0x000000068a8a7981 */ /* 0x000f68000c1e1b00 */
[----:B------:R-:W5:Y:S01]  /*0920*/  LDG.E.64 R136, desc[UR6][R136.64] ;  /* 0x0000000688887981 */ /* 0x000f62000c1e1b00 */
[----:B------:R-:W-:-:S02]  /*0930*/  SHF.L.U32 R176, R15, 0x10, RZ ;  /* 0x000000100fb07819 */ /* 0x000fc400000006ff */
[----:B------:R-:W-:Y:S02]  /*0940*/  SHF.L.U32 R172, R14, 0x10, RZ ;  /* 0x000000100eac7819 */ /* 0x000fe400000006ff */
[----:B------:R-:W-:Y:S02]  /*0950*/  SHF.L.U32 R170, R13, 0x10, RZ ;  /* 0x000000100daa7819 */ /* 0x000fe400000006ff */
[C---:B---3--:R-:W-:Y:S02]  /*0960*/  PRMT R154, R38.reuse, 0x7632, R154 ;  /* 0x00007632269a7816 */ /* 0x048fe4000000009a */
[----:B------:R-:W-:Y:S02]  /*0970*/  SHF.L.U32 R209, R38, 0x10, RZ ;  /* 0x0000001026d17819 */ /* 0x000fe400000006ff */
[----:B------:R-:W-:Y:S02]  /*0980*/  SHF.L.U32 R153, R37, 0x10, RZ ;  /* 0x0000001025997819 */ /* 0x000fe400000006ff */
[----:B------:R-:W-:-:S02]  /*0990*/  PRMT R38, R39, 0x7632, R38 ;  /* 0x0000763227267816 */ /* 0x000fc40000000026 */
[C---:B----4-:R-:W-:Y:S02]  /*09a0*/  PRMT R156, R40.reuse, 0x7632, R156 ;  /* 0x00007632289c7816 */ /* 0x050fe4000000009c */
[----:B------:R-:W-:Y:S02]  /*09b0*/  SHF.L.U32 R207, R40, 0x10, RZ ;  /* 0x0000001028cf7819 */ /* 0x000fe400000006ff */
[C---:B------:R-:W-:Y:S02]  /*09c0*/  PRMT R152, R36.reuse, 0x7632, R152 ;  /* 0x0000763224987816 */ /* 0x040fe40000000098 */
[----:B------:R-:W-:Y:S02]  /*09d0*/  SHF.L.U32 R211, R36, 0x10, RZ ;  /* 0x0000001024d37819 */ /* 0x000fe400000006ff */
[----:B------:R-:W-:Y:S02]  /*09e0*/  PRMT R40, R41, 0x7632, R40 ;  /* 0x0000763229287816 */ /* 0x000fe40000000028 */
        /* <DEDUP_REMOVED lines=8> */
[C---:B------:R-:W-:Y:S02]  /*0a70*/  PRMT R164, R50.reuse, 0x7632, R164 ;  /* 0x0000763232a47816 */ /* 0x040fe400000000a4 */
[----:B------:R-:W-:Y:S02]  /*0a80*/  SHF.L.U32 R171, R50, 0x10, RZ ;  /* 0x0000001032ab7819 */ /* 0x000fe400000006ff */
[----:B------:R-:W-:Y:S02]  /*0a90*/  PRMT R36, R37, 0x7632, R36 ;  /* 0x0000763225247816 */ /* 0x000fe40000000024 */
[----:B------:R-:W-:Y:S02]  /*0aa0*/  PRMT R42, R43, 0x7632, R42 ;  /* 0x000076322b2a7816 */ /* 0x000fe4000000002a */
[----:B------:R-:W-:-:S02]  /*0ab0*/  PRMT R44, R45, 0x7632, R44 ;  /* 0x000076322d2c7816 */ /* 0x000fc4000000002c */
[----:B------:R-:W-:Y:S02]  /*0ac0*/  PRMT R46, R47, 0x7632, R46 ;  /* 0x000076322f2e7816 */ /* 0x000fe4000000002e */
[----:B------:R-:W-:Y:S02]  /*0ad0*/  PRMT R48, R49, 0x7632, R48 ;  /* 0x0000763231307816 */ /* 0x000fe40000000030 */
[----:B------:R-:W-:Y:S02]  /*0ae0*/  PRMT R50, R51, 0x7632, R50 ;  /* 0x0000763233327816 */ /* 0x000fe40000000032 */
[----:B------:R-:W-:Y:S02]  /*0af0*/  SHF.L.U32 R157, R41, 0x10, RZ ;  /* 0x00000010299d7819 */ /* 0x000fe400000006ff */
[----:B------:R-:W-:Y:S01]  /*0b00*/  SHF.L.U32 R177, R43, 0x10, RZ ;  /* 0x000000102bb17819 */ /* 0x000fe200000006ff */
[----:B------:R-:W-:Y:S01]  /*0b10*/  FADD.FTZ R202, -R0, R153 ;  /* 0x0000009900ca7221 */ /* 0x000fe20000010100 */
        /* <DEDUP_REMOVED lines=22> */
[C---:B------:R-:W-:Y:S01]  /*0c80*/  FADD.FTZ R192, -R0.reuse, R43 ;  /* 0x0000002b00c07221 */ /* 0x040fe20000010100 */
[C---:B------:R-:W-:Y:S01]  /*0c90*/  FADD.FTZ R174, -R0.reuse, R157 ;  /* 0x0000009d00ae7221 */ /* 0x040fe20000010100 */
[C---:B------:R-:W-:Y:S01]  /*0ca0*/  FADD.FTZ R166, -R0.reuse, R47 ;  /* 0x0000002f00a67221 */ /* 0x040fe20000010100 */
[----:B------:R-:W-:Y:S01]  /*0cb0*/  SHF.L.U32 R41, R57, 0x10, RZ ;  /* 0x0000001039297819 */ /* 0x000fe200000006ff */
[C---:B------:R-:W-:Y:S01]  /*0cc0*/  FADD.FTZ R211, -R0.reuse, R211 ;  /* 0x000000d300d37221 */ /* 0x040fe20000010100 */
[C---:B------:R-:W-:Y:S01]  /*0cd0*/  PRMT R213, R59.reuse, 0x7632, R213 ;  /* 0x000076323bd57816 */ /* 0x040fe200000000d5 */
[C---:B------:R-:W-:Y:S01]  /*0ce0*/  FADD.FTZ R209, -R0.reuse, R209 ;  /* 0x000000d100d17221 */ /* 0x040fe20000010100 */
[----:B------:R-:W-:Y:S01]  /*0cf0*/  SHF.L.U32 R43, R59, 0x10, RZ ;  /* 0x000000103b2b7819 */ /* 0x000fe200000006ff */
[----:B------:R-:W-:Y:S01]  /*0d00*/  FADD.FTZ R196, -R0, R155 ;  /* 0x0000009b00c47221 */ /* 0x000fe20000010100 */
[----:B------:R-:W-:Y:S01]  /*0d10*/  PRMT R212, R64, 0x7632, R212 ;  /* 0x0000763240d47816 */ /* 0x000fe200000000d4 */
[----:B------:R-:W-:Y:S01]  /*0d20*/  FADD.FTZ R207, -R0, R207 ;  /* 0x000000cf00cf7221 */ /* 0x000fe20000010100 */
        /* <DEDUP_REMOVED lines=25> */
[----:B------:R-:W-:-:S02]  /*0ec0*/  PRMT R235, R52, 0x7632, R235 ;  /* 0x0000763234eb7816 */ /* 0x000fc400000000eb */
[C---:B------:R-:W-:Y:S02]  /*0ed0*/  PRMT R206, R60.reuse, 0x7632, R206 ;  /* 0x000076323cce7816 */ /* 0x040fe400000000ce */
[----:B------:R-:W-:Y:S02]  /*0ee0*/  SHF.L.U32 R44, R60, 0x10, RZ ;  /* 0x000000103c2c7819 */ /* 0x000fe400000006ff */
[----:B------:R-:W-:Y:S02]  /*0ef0*/  PRMT R64, R4, 0x7632, R64 ;  /* 0x0000763204407816 */ /* 0x000fe40000000040 */
[----:B------:R-:W-:Y:S02]  /*0f00*/  SHF.L.U32 R59, R12, 0x10, RZ ;  /* 0x000000100c3b7819 */ /* 0x000fe400000006ff */
[----:B------:R-:W-:Y:S02]  /*0f10*/  SHF.L.U32 R153, R52, 0x10, RZ ;  /* 0x0000001034997819 */ /* 0x000fe400000006ff */
[----:B------:R-:W-:-:S02]  /*0f20*/  SHF.L.U32 R245, R67, 0x10, RZ ;  /* 0x0000001043f57819 */ /* 0x000fc400000006ff */
[----:B------:R-:W-:Y:S02]  /*0f30*/  SHF.L.U32 R60, R4, 0x10, RZ ;  /* 0x00000010043c7819 */ /* 0x000fe400000006ff */
[----:B------:R-:W-:Y:S01]  /*0f40*/  SHF.L.U32 R0, R91, 0x10, RZ ;  /* 0x000000105b007819 */ /* 0x000fe200000006ff */
[----:B------:R-:W-:Y:S01]  /*0f50*/  FMUL.FTZ R183, R160, R41 ;  /* 0x00000029a0b77220 */ /* 0x000fe20000410000 */
[C---:B------:R-:W-:Y:S02]  /*0f60*/  PRMT R215, R58.reuse, 0x7632, R215 ;  /* 0x000076323ad77816 */ /* 0x040fe400000000d7 */
[----:B------:R-:W-:Y:S01]  /*0f70*/  SHF.L.U32 R169, R58, 0x10, RZ ;  /* 0x000000103aa97819 */ /* 0x000fe200000006ff */
[----:B------:R-:W-:Y:S01]  /*0f80*/  FMUL.FTZ R160, R59, R44 ;  /* 0x0000002c3ba07220 */ /* 0x000fe20000410000 */
[C---:B------:R-:W-:Y:S02]  /*0f90*/  PRMT R223, R55.reuse, 0x7632, R223 ;  /* 0x0000763237df7816 */ /* 0x040fe400000000df */
[----:B------:R-:W-:-:S02]  /*0fa0*/  SHF.L.U32 R39, R55, 0x10, RZ ;  /* 0x0000001037277819 */ /* 0x000fc400000006ff */
[----:B------:R-:W-:Y:S02]  /*0fb0*/  SHF.L.U32 R239, R65, 0x10, RZ ;  /* 0x0000001041ef7819 */ /* 0x000fe400000006ff */
[----:B------:R-:W-:Y:S02]  /*0fc0*/  SHF.L.U32 R58, R89, 0x10, RZ ;  /* 0x00000010593a7819 */ /* 0x000fe400000006ff */
[----:B------:R-:W-:Y:S02]  /*0fd0*/  SHF.L.U32 R64, R64, 0x10, RZ ;  /* 0x0000001040407819 */ /* 0x000fe400000006ff */
[----:B------:R-:W-:Y:S01]  /*0fe0*/  SHF.L.U32 R235, R235, 0x10, RZ ;  /* 0x00000010ebeb7819 */ /* 0x000fe200000006ff */
[----:B------:R-:W-:Y:S01]  /*0ff0*/  FMUL.FTZ R231, R60, R153 ;  /* 0x000000993ce77220 */ /* 0x000fe20000410000 */
[----:B------:R-:W-:Y:S01]  /*1000*/  SHF.L.U32 R214, R66, 0x10, RZ ;  /* 0x0000001042d67819 */ /* 0x000fe200000006ff */
[----:B------:R-:W-:Y:S01]  /*1010*/  FMUL.FTZ R59, R0, R245 ;  /* 0x000000f5003b7220 */ /* 0x000fe20000410000 */
[----:B------:R-:W-:Y:S01]  /*1020*/  SHF.L.U32 R55, R90, 0x10, RZ ;  /* 0x000000105a377819 */ /* 0x000fe200000006ff */
[----:B-----5:R-:W-:Y:S01]  /*1030*/  FMUL.FTZ R0, R150, R211 ;  /* 0x000000d396007220 */ /* 0x020fe20000410000 */
[C---:B------:R-:W-:Y:S01]  /*1040*/  PRMT R237, R61.reuse, 0x7632, R237 ;  /* 0x000076323ded7816 */ /* 0x040fe200000000ed */
[----:B------:R-:W-:Y:S01]  /*1050*/  FMUL.FTZ R211, R64, R235 ;  /* 0x000000eb40d37220 */ /* 0x000fe20000410000 */
[----:B------:R-:W-:Y:S01]  /*1060*/  SHF.L.U32 R45, R61, 0x10, RZ ;  /* 0x000000103d2d7819 */ /* 0x000fe200000006ff */
[----:B------:R-:W-:Y:S01]  /*1070*/  FMUL.FTZ R61, R58, R239 ;  /* 0x000000ef3a3d7220 */ /* 0x000fe20000410000 */
[----:B------:R-:W-:-:S02]  /*1080*/  PRMT R210, R62, 0x7632, R210 ;  /* 0x000076323ed27816 */ /* 0x000fc400000000d2 */
[----:B------:R-:W-:Y:S02]  /*1090*/  SHF.L.U32 R187, R62, 0x10, RZ ;  /* 0x000000103ebb7819 */ /* 0x000fe400000006ff */
[----:B------:R-:W-:Y:S01]  /*10a0*/  PRMT R216, R66, 0x7632, R216 ;  /* 0x0000763242d87816 */ /* 0x000fe200000000d8 */
[----:B------:R-:W-:Y:S01]  /*10b0*/  FMUL.FTZ R58, R55, R214 ;  /* 0x000000d6373a7220 */ /* 0x000fe20000410000 */
[C---:B------:R-:W-:Y:S01]  /*10c0*/  PRMT R233, R53.reuse, 0x7632, R233 ;  /* 0x0000763235e97816 */ /* 0x040fe200000000e9 */
[----:B------:R-:W-:Y:S01]  /*10d0*/  FADD.FTZ R64, RZ, R231 ;  /* 0x000000e7ff407221 */ /* 0x000fe20000010000 */
[----:B------:R-:W-:Y:S02]  /*10e0*/  SHF.L.U32 R37, R53, 0x10, RZ ;  /* 0x0000001035257819 */ /* 0x000fe400000006ff */
[C---:B------:R-:W-:Y:S02]  /*10f0*/  SHF.L.U32 R66, R5.reuse, 0x10, RZ ;  /* 0x0000001005427819 */ /* 0x040fe400000006ff */
[----:B------:R-:W-:Y:S01]  /*1100*/  PRMT R62, R5, 0x7632, R62 ;  /* 0x00007632053e7816 */ /* 0x000fe2000000003e */
[----:B------:R-:W-:Y:S01]  /*1110*/  FMUL.FTZ R204, R150, R204 ;  /* 0x000000cc96cc7220 */ /* 0x000fe20000410000 */
[----:B------:R-:W-:Y:S01]  /*1120*/  FFMA.FTZ R55, R0, R231, RZ ;  /* 0x000000e700377223 */ /* 0x000fe200000100ff */
        /* <DEDUP_REMOVED lines=10> */
[----:B------:R-:W-:Y:S01]  /*11d0*/  PRMT R227, R54, 0x7632, R227 ;  /* 0x0000763236e37816 */ /* 0x000fe200000000e3 */
[----:B------:R-:W-:Y:S01]  /*11e0*/  FADD.FTZ R64, R64, R229 ;  /* 0x000000e540407221 */ /* 0x000fe20000010000 */
[----:B------:R-:W-:-:S02]  /*11f0*/  SHF.L.U32 R155, R54, 0x10, RZ ;  /* 0x00000010369b7819 */ /* 0x000fc400000006ff */
[C---:B------:R-:W-:Y:S02]  /*1200*/  SHF.L.U32 R152, R6.reuse, 0x10, RZ ;  /* 0x0000001006987819 */ /* 0x040fe400000006ff */
[----:B------:R-:W-:Y:S01]  /*1210*/  PRMT R56, R6, 0x7632, R56 ;  /* 0x0000763206387816 */ /* 0x000fe20000000038 */
[----:B------:R-:W-:Y:S01]  /*1220*/  FMUL.FTZ R198, R150, R198 ;  /* 0x000000c696c67220 */ /* 0x000fe20000410000 */
[----:B------:R-:W-:Y:S01]  /*1230*/  SHF.L.U32 R189, R63, 0x10, RZ ;  /* 0x000000103fbd7819 */ /* 0x000fe200000006ff */
[----:B------:R-:W-:Y:S01]  /*1240*/  FFMA.FTZ R55, R202, R229, R55 ;  /* 0x000000e5ca377223 */ /* 0x000fe20000010037 */
[----:B------:R-:W-:Y:S01]  /*1250*/  SHF.L.U32 R56, R56, 0x10, RZ ;  /* 0x0000001038387819 */ /* 0x000fe200000006ff */
[----:B------:R-:W-:Y:S01]  /*1260*/  FMUL.FTZ R225, R152, R155 ;  /* 0x0000009b98e17220 */ /* 0x000fe20000410000 */
[----:B------:R-:W-:Y:S01]  /*1270*/  SHF.L.U32 R227, R227, 0x10, RZ ;  /* 0x00000010e3e37819 */ /* 0x000fe200000006ff */
[----:B------:R-:W-:Y:S01]  /*1280*/  FADD.FTZ R64, R64, R209 ;  /* 0x000000d140407221 */ /* 0x000fe20000010000 */
[----:B------:R-:W-:Y:S01]  /*1290*/  FFMA.FTZ R55, R198, R209, R55 ;  /* 0x000000d1c6377223 */ /* 0x000fe20000010037 */
[----:B------:R-:W-:Y:S01]  /*12a0*/  FMUL.FTZ R161, R176, R189 ;  /* 0x000000bdb0a17220 */ /* 0x000fe20000410000 */
[C---:B------:R-:W-:Y:S01]  /*12b0*/  SHF.L.U32 R154, R7.reuse, 0x10, RZ ;  /* 0x00000010079a7819 */ /* 0x040fe200000006ff */
[----:B------:R-:W-:Y:S01]  /*12c0*/  FMUL.FTZ R176, R150, R207 ;  /* 0x000000cf96b07220 */ /* 0x000fe20000410000 */
[----:B------:R-:W-:Y:S01]  /*12d0*/  PRMT R54, R7, 0x7632, R54 ;  /* 0x0000763207367816 */ /* 0x000fe20000000036 */
        /* <DEDUP_REMOVED lines=24> */
[----:B------:R-:W-:Y:S01]  /*1460*/  PRMT R217, R57, 0x7632, R217 ;  /* 0x0000763239d97816 */ /* 0x000fe200000000d9 */
[----:B------:R-:W-:Y:S01]  /*1470*/  FMUL.FTZ R170, R150, R177 ;  /* 0x000000b196aa7220 */ /* 0x000fe20000410000 */
[----:B------:R-:W-:Y:S01]  /*1480*/  PRMT R50, R9, 0x7632, R50 ;  /* 0x0000763209327816 */ /* 0x000fe20000000032 */
[----:B------:R-:W-:Y:S01]  /*1490*/  FMUL.FTZ R177, R52, R219 ;  /* 0x000000db34b17220 */ /* 0x000fe20000410000 */
[----:B------:R-:W-:Y:S01]  /*14a0*/  FADD.FTZ R64, R64, R185 ;  /* 0x000000b940407221 */ /* 0x000fe20000010000 */
[----:B------:R-:W-:Y:S01]  /*14b0*/  FMUL.FTZ R168, R150, R168 ;  /* 0x000000a896a87220 */ /* 0x000fe20000410000 */
[----:B------:R-:W-:Y:S01]  /*14c0*/  FFMA.FTZ R55, R176, R185, R55 ;  /* 0x000000b9b0377223 */ /* 0x000fe20000010037 */
[----:B------:R-:W-:Y:S01]  /*14d0*/  SHF.L.U32 R50, R50, 0x10, RZ ;  /* 0x0000001032327819 */ /* 0x000fe200000006ff */
[----:B------:R-:W-:Y:S01]  /*14e0*/  FADD.FTZ R64, R64, R177 ;  /* 0x000000b140407221 */ /* 0x000fe20000010000 */
[----:B------:R-:W-:Y:S01]  /*14f0*/  SHF.L.U32 R217, R217, 0x10, RZ ;  /* 0x00000010d9d97819 */ /* 0x000fe200000006ff */
[----:B------:R-:W-:Y:S01]  /*1500*/  FMUL.FTZ R174, R150, R174 ;  /* 0x000000ae96ae7220 */ /* 0x000fe20000410000 */
[----:B------:R-:W-:Y:S01]  /*1510*/  FFMA.FTZ R55, R168, R177, R55 ;  /* 0x000000b1a8377223 */ /* 0x000fe20000010037 */
[----:B------:R-:W-:Y:S01]  /*1520*/  SHF.L.U32 R162, R10, 0x10, RZ ;  /* 0x000000100aa27819 */ /* 0x000fe200000006ff */
[----:B------:R-:W-:Y:S01]  /*1530*/  FMUL.FTZ R156, R150, R175 ;  /* 0x000000af969c7220 */ /* 0x000fe20000410000 */
[----:B------:R-:W-:Y:S01]  /*1540*/  PRMT R48, R10, 0x7632, R48 ;  /* 0x000076320a307816 */ /* 0x000fe20000000030 */
        /* <DEDUP_REMOVED lines=9> */
[----:B------:R-:W-:Y:S01]  /*15e0*/  SHF.L.U32 R215, R215, 0x10, RZ ;  /* 0x00000010d7d77819 */ /* 0x000fe200000006ff */
[----:B------:R-:W-:Y:S01]  /*15f0*/  FFMA.FTZ R55, R166, R175, R55 ;  /* 0x000000afa6377223 */ /* 0x000fe20000010037 */
[----:B------:R-:W-:Y:S01]  /*1600*/  FMUL.FTZ R60, R57, R208 ;  /* 0x000000d0393c7220 */ /* 0x000fe20000410000 */
[----:B------:R-:W-:Y:S01]  /*1610*/  PRMT R46, R11, 0x7632, R46 ;  /* 0x000076320b2e7816 */ /* 0x000fe2000000002e */
[----:B------:R-:W-:Y:S01]  /*1620*/  FMUL.FTZ R179, R164, R43 ;  /* 0x0000002ba4b37220 */ /* 0x000fe20000410000 */
[----:B------:R-:W-:Y:S01]  /*1630*/  FMUL.FTZ R57, R150, R173 ;  /* 0x000000ad96397220 */ /* 0x000fe20000410000 */
        /* <DEDUP_REMOVED lines=8> */
[----:B------:R-:W-:Y:S01]  /*16c0*/  PRMT R247, R67, 0x7632, R247 ;  /* 0x0000763243f77816 */ /* 0x000fe200000000f7 */
[----:B------:R-:W-:Y:S01]  /*16d0*/  FMUL.FTZ R55, R150, R171 ;  /* 0x000000ab96377220 */ /* 0x000fe20000410000 */
[----:B------:R-:W-:Y:S01]  /*16e0*/  PRMT R67, R12, 0x7632, R67 ;  /* 0x000076320c437816 */ /* 0x000fe20000000043 */
[----:B------:R-:W-:Y:S01]  /*16f0*/  FMUL.FTZ R171, R46, R213 ;  /* 0x000000d52eab7220 */ /* 0x000fe20000410000 */
[----:B------:R-:W-:Y:S01]  /*1700*/  PRMT R243, R65, 0x7632, R243 ;  /* 0x0000763241f37816 */ /* 0x000fe200000000f3 */
[----:B------:R-:W-:Y:S01]  /*1710*/  FADD.FTZ R64, R64, R179 ;  /* 0x000000b340407221 */ /* 0x000fe20000010000 */
[----:B------:R-:W-:Y:S01]  /*1720*/  PRMT R65, R14, 0x7632, R65 ;  /* 0x000076320e417816 */ /* 0x000fe20000000041 */
[----:B------:R-:W-:Y:S01]  /*1730*/  FMUL.FTZ R162, R150, R201 ;  /* 0x000000c996a27220 */ /* 0x000fe20000410000 */
[----:B------:R-:W-:Y:S01]  /*1740*/  FFMA.FTZ R249, R170, R179, R249 ;  /* 0x000000b3aaf97223 */ /* 0x000fe200000100f9 */
[----:B------:R-:W-:-:S02]  /*1750*/  PRMT R241, R63, 0x7632, R241 ;  /* 0x000076323ff17816 */ /* 0x000fc400000000f1 */
[----:B------:R-:W-:Y:S01]  /*1760*/  PRMT R40, R15, 0x7632, R40 ;  /* 0x000076320f287816 */ /* 0x000fe20000000028 */
[----:B------:R-:W-:Y:S01]  /*1770*/  FADD.FTZ R201, R64, R171 ;  /* 0x000000ab40c97221 */ /* 0x000fe20000010000 */
[----:B------:R-:W-:Y:S02]  /*1780*/  SHF.L.U32 R67, R67, 0x10, RZ ;  /* 0x0000001043437819 */ /* 0x000fe400000006ff */
[----:B------:R-:W-:Y:S01]  /*1790*/  SHF.L.U32 R206, R206, 0x10, RZ ;  /* 0x00000010cece7819 */ /* 0x000fe200000006ff */
[----:B------:R-:W-:Y:S01]  /*17a0*/  FMUL.FTZ R159, R150, R159 ;  /* 0x0000009f969f7220 */ /* 0x000fe20000410000 */
[----:B------:R-:W-:Y:S01]  /*17b0*/  SHF.L.U32 R65, R65, 0x10, RZ ;  /* 0x0000001041417819 */ /* 0x000fe200000006ff */
[----:B------:R-:W-:Y:S01]  /*17c0*/  FFMA.FTZ R46, R162, R171, R249 ;  /* 0x000000aba22e7223 */ /* 0x000fe200000100f9 */
[----:B------:R-:W-:Y:S02]  /*17d0*/  SHF.L.U32 R210, R210, 0x10, RZ ;  /* 0x00000010d2d27819 */ /* 0x000fe400000006ff */
[----:B------:R-:W-:-:S02]  /*17e0*/  SHF.L.U32 R40, R40, 0x10, RZ ;  /* 0x0000001028287819 */ /* 0x000fc400000006ff */
[----:B------:R-:W-:Y:S01]  /*17f0*/  SHF.L.U32 R241, R241, 0x10, RZ ;  /* 0x00000010f1f17819 */ /* 0x000fe200000006ff */
[----:B------:R-:W-:Y:S01]  /*1800*/  FMUL.FTZ R152, R67, R206 ;  /* 0x000000ce43987220 */ /* 0x000fe20000410000 */
[----:B------:R-:W-:Y:S01]  /*1810*/  PRMT R42, R13, 0x7632, R42 ;  /* 0x000076320d2a7816 */ /* 0x000fe2000000002a */
        /* <DEDUP_REMOVED lines=8> */
[C---:B------:R-:W-:Y:S01]  /*18a0*/  FMUL.FTZ R158, R150.reuse, R158 ;  /* 0x0000009e969e7220 */ /* 0x040fe20000410000 */
[----:B------:R-:W-:Y:S01]  /*18b0*/  FFMA.FTZ R199, R67, R152, R46 ;  /* 0x0000009843c77223 */ /* 0x000fe2000001002e */
[----:B------:R-:W-:Y:S01]  /*18c0*/  FMUL.FTZ R54, R150, R157 ;  /* 0x0000009d96367220 */ /* 0x000fe20000410000 */
[----:B------:R-:W-:Y:S01]  /*18d0*/  FMUL.FTZ R157, R42, R237 ;  /* 0x000000ed2a9d7220 */ /* 0x000fe20000410000 */
[----:B------:R-:W-:Y:S01]  /*18e0*/  FADD.FTZ R40, R40, R165 ;  /* 0x000000a528287221 */ /* 0x000fe20000010000 */
[----:B------:R-:W-:Y:S01]  /*18f0*/  PRMT R53, R88, 0x7632, R53 ;  /* 0x0000763258357816 */ /* 0x000fe20000000035 */
[----:B------:R-:W-:Y:S01]  /*1900*/  FMUL.FTZ R64, R150, R51 ;  /* 0x0000003396407220 */ /* 0x000fe20000410000 */
[----:B------:R-:W-:Y:S01]  /*1910*/  SHF.L.U32 R63, R146, 0x10, RZ ;  /* 0x00000010923f7819 */ /* 0x000fe200000006ff */
[----:B------:R-:W-:Y:S01]  /*1920*/  FFMA.FTZ R199, R158, R165, R199 ;  /* 0x000000a59ec77223 */ /* 0x000fe200000100c7 */
[----:B------:R-:W-:-:S02]  /*1930*/  SHF.L.U32 R216, R216, 0x10, RZ ;  /* 0x00000010d8d87819 */ /* 0x000fc400000006ff */
[----:B------:R-:W-:Y:S01]  /*1940*/  PRMT R38, R89, 0x7632, R38 ;  /* 0x0000763259267816 */ /* 0x000fe20000000026 */
[----:B------:R-:W-:Y:S01]  /*1950*/  FADD.FTZ R40, R40, R157 ;  /* 0x0000009d28287221 */ /* 0x000fe20000010000 */
[----:B------:R-:W-:Y:S02]  /*1960*/  SHF.L.U32 R36, R148, 0x10, RZ ;  /* 0x0000001094247819 */ /* 0x000fe400000006ff */
[----:B------:R-:W-:Y:S01]  /*1970*/  SHF.L.U32 R247, R247, 0x10, RZ ;  /* 0x00000010f7f77819 */ /* 0x000fe200000006ff */
[----:B------:R-:W-:Y:S01]  /*1980*/  FFMA.FTZ R199, R64, R157, R199 ;  /* 0x0000009d40c77223 */ /* 0x000fe200000100c7 */
[----:B------:R-:W-:Y:S01]  /*1990*/  SHF.L.U32 R53, R53, 0x10, RZ ;  /* 0x0000001035357819 */ /* 0x000fe200000006ff */
[----:B------:R-:W-:Y:S01]  /*19a0*/  FMUL.FTZ R50, R63, R216 ;  /* 0x000000d83f327220 */ /* 0x000fe20000410000 */
[----:B------:R-:W-:Y:S01]  /*19b0*/  SHF.L.U32 R212, R212, 0x10, RZ ;  /* 0x00000010d4d47819 */ /* 0x000fe200000006ff */
[----:B------:R-:W-:Y:S01]  /*19c0*/  FMUL.FTZ R63, R150, R197 ;  /* 0x000000c5963f7220 */ /* 0x000fe20000410000 */
[----:B------:R-:W-:-:S02]  /*19d0*/  SHF.L.U32 R38, R38, 0x10, RZ ;  /* 0x0000001026267819 */ /* 0x000fc400000006ff */
[----:B------:R-:W-:Y:S01]  /*19e0*/  SHF.L.U32 R243, R243, 0x10, RZ ;  /* 0x00000010f3f37819 */ /* 0x000fe200000006ff */
[----:B------:R-:W-:Y:S01]  /*19f0*/  FMUL.FTZ R51, R36, R247 ;  /* 0x000000f724337220 */ /* 0x000fe20000410000 */
[----:B------:R-:W-:Y:S01]  /*1a00*/  FADD.FTZ R197, R40, R163 ;  /* 0x000000a328c57221 */ /* 0x000fe20000010000 */
[----:B------:R-:W-:Y:S01]  /*1a10*/  FFMA.FTZ R36, R156, R163, R199 ;  /* 0x000000a39c247223 */ /* 0x000fe200000100c7 */
[----:B------:R-:W-:Y:S01]  /*1a20*/  FMUL.FTZ R52, R53, R212 ;  /* 0x000000d435347220 */ /* 0x000fe20000410000 */
[----:B------:R-:W-:Y:S01]  /*1a30*/  FMUL.FTZ R53, R38, R243 ;  /* 0x000000f326357220 */ /* 0x000fe20000410000 */
[C---:B------:R-:W-:Y:S01]  /*1a40*/  FMUL.FTZ R62, R150.reuse, R195 ;  /* 0x000000c3963e7220 */ /* 0x040fe20000410000 */
[----:B------:R-:W-:Y:S01]  /*1a50*/  FADD.FTZ R38, R197, R66 ;  /* 0x00000042c5267221 */ /* 0x000fe20000010000 */
[----:B------:R-:W-:Y:S01]  /*1a60*/  FMUL.FTZ R154, R150, R251 ;  /* 0x000000fb969a7220 */ /* 0x000fe20000410000 */
[----:B------:R-:W-:Y:S02]  /*1a70*/  FFMA.FTZ R195, R63, R66, R36 ;  /* 0x000000423fc37223 */ /* 0x000fe40000010024 */
[----:B------:R-:W-:-:S02]  /*1a80*/  FADD.FTZ R38, R38, R161 ;  /* 0x000000a126267221 */ /* 0x000fc40000010000 */
[----:B------:R-:W-:Y:S01]  /*1a90*/  FFMA.FTZ R195, R154, R161, R195 ;  /* 0x000000a19ac37223 */ /* 0x000fe200000100c3 */
[----:B------:R-:W-:Y:S01]  /*1aa0*/  FMUL.FTZ R46, R150, R191 ;  /* 0x000000bf962e7220 */ /* 0x000fe20000410000 */
[----:B------:R-:W-:Y:S02]  /*1ab0*/  FADD.FTZ R191, R38, R65 ;  /* 0x0000004126bf7221 */ /* 0x000fe40000010000 */
[----:B------:R-:W-:Y:S01]  /*1ac0*/  FFMA.FTZ R36, R62, R65, R195 ;  /* 0x000000413e247223 */ /* 0x000fe200000100c3 */
[C---:B------:R-:W-:Y:S01]  /*1ad0*/  FMUL.FTZ R49, R150.reuse, R49 ;  /* 0x0000003196317220 */ /* 0x040fe20000410000 */
[----:B------:R-:W-:Y:S02]  /*1ae0*/  FADD.FTZ R191, R191, R60 ;  /* 0x0000003cbfbf7221 */ /* 0x000fe40000010000 */
[----:B------:R-:W-:Y:S01]  /*1af0*/  FFMA.FTZ R36, R57, R60, R36 ;  /* 0x0000003c39247223 */ /* 0x000fe20000010024 */
[----:B------:R-:W-:Y:S01]  /*1b00*/  FMUL.FTZ R56, R150, R203 ;  /* 0x000000cb96387220 */ /* 0x000fe20000410000 */
[----:B------:R-:W-:-:S02]  /*1b10*/  FADD.FTZ R38, R191, R52 ;  /* 0x00000034bf267221 */ /* 0x000fc40000010000 */
[----:B------:R-:W-:Y:S01]  /*1b20*/  FFMA.FTZ R191, R49, R52, R36 ;  /* 0x0000003431bf7223 */ /* 0x000fe20000010024 */
[----:B------:R-:W-:Y:S01]  /*1b30*/  FMUL.FTZ R48, R150, R193 ;  /* 0x000000c196307220 */ /* 0x000fe20000410000 */
[----:B------:R-:W-:Y:S02]  /*1b40*/  FADD.FTZ R38, R38, R61 ;  /* 0x0000003d26267221 */ /* 0x000fe40000010000 */
[----:B------:R-:W-:Y:S02]  /*1b50*/  FFMA.FTZ R191, R56, R61, R191 ;  /* 0x0000003d38bf7223 */ /* 0x000fe400000100bf */
[----:B------:R-:W-:Y:S02]  /*1b60*/  FADD.FTZ R193, R38, R53 ;  /* 0x0000003526c17221 */ /* 0x000fe40000010000 */
[----:B------:R-:W-:Y:S01]  /*1b70*/  FFMA.FTZ R36, R48, R53, R191 ;  /* 0x0000003530247223 */ /* 0x000fe200000100bf */
[----:B------:R-:W-:Y:S01]  /*1b80*/  FMUL.FTZ R47, R150, R47 ;  /* 0x0000002f962f7220 */ /* 0x000fe20000410000 */
[----:B------:R-:W-:-:S02]  /*1b90*/  FADD.FTZ R193, R193, R58 ;  /* 0x0000003ac1c17221 */ /* 0x000fc40000010000 */
[----:B------:R-:W-:Y:S02]  /*1ba0*/  FFMA.FTZ R36, R55, R58, R36 ;  /* 0x0000003a37247223 */ /* 0x000fe40000010024 */
[----:B------:R-:W-:Y:S02]  /*1bb0*/  FADD.FTZ R38, R193, R50 ;  /* 0x00000032c1267221 */ /* 0x000fe40000010000 */
[----:B------:R-:W-:Y:S02]  /*1bc0*/  FFMA.FTZ R191, R47, R50, R36 ;  /* 0x000000322fbf7223 */ /* 0x000fe40000010024 */
[----:B------:R-:W-:Y:S02]  /*1bd0*/  FADD.FTZ R38, R38, R59 ;  /* 0x0000003b26267221 */ /* 0x000fe40000010000 */
[----:B------:R-:W-:Y:S01]  /*1be0*/  FFMA.FTZ R249, R54, R59, R191 ;  /* 0x0000003b36f97223 */ /* 0x000fe200000100bf */
[----:B------:R-:W-:Y:S01]  /*1bf0*/  FMUL.FTZ R236, R0, R153 ;  /* 0x0000009900ec7220 */ /* 0x000fe20000410000 */
[----:B------:R-:W-:Y:S01]  /*1c00*/  FADD.FTZ R188, R38, R51 ;  /* 0x0000003326bc7221 */ /* 0x000fe20000010000 */
        /* <DEDUP_REMOVED lines=33> */
.L_x_586:
[----:B------:R-:W0:Y:S01]  /*1e20*/  LDC.64 R32, c[0x0][0x3a8] ;  /* 0x0000ea00ff207b82 */ /* 0x000e220000000a00 */
[C---:B------:R-:W-:Y:S02]  /*1e30*/  IADD3 R149, PT, PT, R151.reuse, 0x20, RZ ;  /* 0x0000002097957810 */ /* 0x040fe40007ffe0ff */
[C---:B------:R-:W-:Y:S02]  /*1e40*/  IADD3 R147, PT, PT, R151.reuse, 0x40, RZ ;  /* 0x0000004097937810 */ /* 0x040fe40007ffe0ff */
[----:B------:R-:W-:-:S03]  /*1e50*/  IADD3 R145, PT, PT, R151, 0x60, RZ ;  /* 0x0000006097917810 */ /* 0x000fc60007ffe0ff */
[----:B------:R-:W1:Y:S01]  /*1e60*/  LDC.64 R48, c[0x0][0x428] ;  /* 0x00010a00ff307b82 */ /* 0x000e620000000a00 */
[----:B0-----:R-:W-:-:S06]  /*1e70*/  IMAD.WIDE.U32 R20, R151, 0x10, R32 ;  /* 0x0000001097147825 */ /* 0x001fcc00078e0020 */
[----:B------:R-:W2:Y:S01]  /*1e80*/  LDG.E.128 R20, desc[UR6][R20.64] ;  /* 0x0000000614147981 */ /* 0x000ea2000c1e1d00 */
[----:B------:R-:W-:-:S04]  /*1e90*/  IMAD.WIDE.U32 R24, R149, 0x10, R32 ;  /* 0x0000001095187825 */ /* 0x000fc800078e0020 */
        /* <DEDUP_REMOVED lines=13> */
[----:B------:R-:W-:-:S02]  /*1f70*/  SHF.L.U32 R170, R15, 0x10, RZ ;  /* 0x000000100faa7819 */ /* 0x000fc400000006ff */
[----:B------:R-:W-:Y:S02]  /*1f80*/  SHF.L.U32 R168, R14, 0x10, RZ ;  /* 0x000000100ea87819 */ /* 0x000fe400000006ff */
[----:B------:R-:W-:Y:S02]  /*1f90*/  SHF.L.U32 R166, R13, 0x10, RZ ;  /* 0x000000100da67819 */ /* 0x000fe400000006ff */
[C---:B--2---:R-:W-:Y:S02]  /*1fa0*/  PRMT R54, R20.reuse, 0x7632, R54 ;  /* 0x0000763214367816 */ /* 0x044fe40000000036 */
[----:B------:R-:W-:Y:S02]  /*1fb0*/  SHF.L.U32 R211, R20, 0x10, RZ ;  /* 0x0000001014d37819 */ /* 0x000fe400000006ff */
[C---:B------:R-:W-:Y:S02]  /*1fc0*/  PRMT R55, R21.reuse, 0x7632, R55 ;  /* 0x0000763215377816 */ /* 0x040fe40000000037 */
[----:B------:R-:W-:-:S02]  /*1fd0*/  SHF.L.U32 R57, R21, 0x10, RZ ;  /* 0x0000001015397819 */ /* 0x000fc400000006ff */
[C---:B------:R-:W-:Y:S01]  /*1fe0*/  PRMT R56, R22.reuse, 0x7632, R56 ;  /* 0x0000763216387816 */ /* 0x040fe20000000038 */
[----:B------:R-:W0:Y:S01]  /*1ff0*/  LDC.64 R20, c[0x0][0x438] ;  /* 0x00010e00ff147b82 */ /* 0x000e220000000a00 */
[----:B------:R-:W-:Y:S02]  /*2000*/  SHF.L.U32 R209, R22, 0x10, RZ ;  /* 0x0000001016d17819 */ /* 0x000fe400000006ff */
[C---:B------:R-:W-:Y:S02]  /*2010*/  PRMT R58, R23.reuse, 0x7632, R58 ;  /* 0x00007632173a7816 */ /* 0x040fe4000000003a */
[----:B------:R-:W-:Y:S02]  /*2020*/  SHF.L.U32 R65, R23, 0x10, RZ ;  /* 0x0000001017417819 */ /* 0x000fe400000006ff */
[C---:B---3--:R-:W-:Y:S01]  /*2030*/  PRMT R60, R24.reuse, 0x7632, R60 ;  /* 0x00007632183c7816 */ /* 0x048fe2000000003c */
[----:B------:R-:W1:Y:S01]  /*2040*/  LDC.64 R22, c[0x0][0x3b0] ;  /* 0x0000ec00ff167b82 */ /* 0x000e620000000a00 */
[----:B------:R-:W-:-:S02]  /*2050*/  SHF.L.U32 R207, R24, 0x10, RZ ;  /* 0x0000001018cf7819 */ /* 0x000fc400000006ff */
[C---:B------:R-:W-:Y:S02]  /*2060*/  PRMT R62, R25.reuse, 0x7632, R62 ;  /* 0x00007632193e7816 */ /* 0x040fe4000000003e */
[----:B------:R-:W-:Y:S02]  /*2070*/  SHF.L.U32 R67, R25, 0x10, RZ ;  /* 0x0000001019437819 */ /* 0x000fe400000006ff */
[C---:B----4-:R-:W-:Y:S02]  /*2080*/  PRMT R152, R28.reuse, 0x7632, R152 ;  /* 0x000076321c987816 */ /* 0x050fe40000000098 */
[----:B------:R-:W-:Y:S02]  /*2090*/  SHF.L.U32 R159, R28, 0x10, RZ ;  /* 0x000000101c9f7819 */ /* 0x000fe400000006ff */
[C---:B------:R-:W-:Y:S02]  /*20a0*/  PRMT R153, R29.reuse, 0x7632, R153 ;  /* 0x000076321d997816 */ /* 0x040fe40000000099 */
[----:B------:R-:W-:-:S02]  /*20b0*/  SHF.L.U32 R249, R29, 0x10, RZ ;  /* 0x000000101df97819 */ /* 0x000fc400000006ff */
[C---:B------:R-:W-:Y:S01]  /*20c0*/  PRMT R158, R32.reuse, 0x7632, R158 ;  /* 0x00007632209e7816 */ /* 0x040fe2000000009e */
[----:B0-----:R-:W-:Y:S01]  /*20d0*/  IMAD.WIDE.U32 R24, R149, 0x10, R20 ;  /* 0x0000001095187825 */ /* 0x001fe200078e0014 */
[----:B------:R-:W-:Y:S02]  /*20e0*/  SHF.L.U32 R161, R32, 0x10, RZ ;  /* 0x0000001020a17819 */ /* 0x000fe400000006ff */
[----:B------:R-:W-:Y:S01]  /*20f0*/  PRMT R160, R33, 0x7632, R160 ;  /* 0x0000763221a07816 */ /* 0x000fe200000000a0 */
[----:B------:R-:W-:Y:S01]  /*2100*/  IMAD.WIDE.U32 R28, R147, 0x10, R20 ;  /* 0x00000010931c7825 */ /* 0x000fe200078e0014 */
[----:B------:R-:W-:Y:S02]  /*2110*/  SHF.L.U32 R171, R33, 0x10, RZ ;  /* 0x0000001021ab7819 */ /* 0x000fe400000006ff */
[C---:B------:R-:W-:Y:S01]  /*2120*/  PRMT R64, R26.reuse, 0x7632, R64 ;  /* 0x000076321a407816 */ /* 0x040fe20000000040 */
[----:B-1----:R-:W-:Y:S01]  /*2130*/  IMAD.WIDE.U32 R142, R151, 0x8, R22 ;  /* 0x00000008978e7825 */ /* 0x002fe200078e0016 */
[----:B------:R-:W-:-:S02]  /*2140*/  SHF.L.U32 R205, R26, 0x10, RZ ;  /* 0x000000101acd7819 */ /* 0x000fc400000006ff */
[----:B------:R-:W-:Y:S01]  /*2150*/  PRMT R66, R27, 0x7632, R66 ;  /* 0x000076321b427816 */ /* 0x000fe20000000042 */
[----:B------:R-:W-:Y:S01]  /*2160*/  IMAD.WIDE.U32 R140, R149, 0x8, R22 ;  /* 0x00000008958c7825 */ /* 0x000fe200078e0016 */
[----:B------:R-:W-:Y:S01]  /*2170*/  SHF.L.U32 R177, R27, 0x10, RZ ;  /* 0x000000101bb17819 */ /* 0x000fe200000006ff */
[----:B------:R-:W5:Y:S01]  /*2180*/  LDG.E.64 R142, desc[UR6][R142.64] ;  /* 0x000000068e8e7981 */ /* 0x000f62000c1e1b00 */
[C---:B------:R-:W-:Y:S01]  /*2190*/  PRMT R154, R30.reuse, 0x7632, R154 ;  /* 0x000076321e9a7816 */ /* 0x040fe2000000009a */
[----:B------:R-:W-:Y:S01]  /*21a0*/  IMAD.WIDE.U32 R138, R147, 0x8, R22 ;  /* 0x00000008938a7825 */ /* 0x000fe200078e0016 */
[----:B------:R-:W-:Y:S01]  /*21b0*/  SHF.L.U32 R175, R30, 0x10, RZ ;  /* 0x000000101eaf7819 */ /* 0x000fe200000006ff */
[----:B------:R-:W5:Y:S01]  /*21c0*/  LDG.E.64 R140, desc[UR6][R140.64] ;  /* 0x000000068c8c7981 */ /* 0x000f62000c1e1b00 */
        /* <DEDUP_REMOVED lines=11> */
[----:B------:R-:W5:Y:S04]  /*2280*/  LDG.E.128 R24, desc[UR6][R24.64] ;  /* 0x0000000618187981 */ /* 0x000f68000c1e1d00 */
[----:B------:R-:W5:Y:S04]  /*2290*/  LDG.E.128 R28, desc[UR6][R28.64] ;  /* 0x000000061c1c7981 */ /* 0x000f68000c1e1d00 */
[----:B------:R-:W5:Y:S01]  /*22a0*/  LDG.E.128 R32, desc[UR6][R32.64] ;  /* 0x0000000620207981 */ /* 0x000f62000c1e1d00 */
[----:B------:R-:W-:-:S03]  /*22b0*/  SHF.L.U32 R153, R153, 0x10, RZ ;  /* 0x0000001099997819 */ /* 0x000fc600000006ff */
[----:B------:R0:W5:Y:S01]  /*22c0*/  LDG.E.128 R20, desc[UR6][R52.64] ;  /* 0x0000000634147981 */ /* 0x000162000c1e1d00 */
[----:B------:R-:W-:Y:S01]  /*22d0*/  SHF.L.U32 R61, R55, 0x10, RZ ;  /* 0x00000010373d7819 */ /* 0x000fe200000006ff */
[----:B------:R-:W-:Y:S01]  /*22e0*/  FADD.FTZ R174, -R0, R67 ;  /* 0x0000004300ae7221 */ /* 0x000fe20000010100 */
[----:B------:R-:W-:Y:S02]  /*22f0*/  SHF.L.U32 R59, R54, 0x10, RZ ;  /* 0x00000010363b7819 */ /* 0x000fe400000006ff */
[----:B------:R-:W-:Y:S02]  /*2300*/  SHF.L.U32 R63, R56, 0x10, RZ ;  /* 0x00000010383f7819 */ /* 0x000fe400000006ff */
[----:B0-----:R-:W-:Y:S02]  /*2310*/  SHF.L.U32 R53, R58, 0x10, RZ ;  /* 0x000000103a357819 */ /* 0x001fe400000006ff */
[----:B------:R-:W-:Y:S02]  /*2320*/  SHF.L.U32 R251, R60, 0x10, RZ ;  /* 0x000000103cfb7819 */ /* 0x000fe400000006ff */
[----:B------:R-:W-:Y:S01]  /*2330*/  SHF.L.U32 R203, R62, 0x10, RZ ;  /* 0x000000103ecb7819 */ /* 0x000fe200000006ff */
[----:B------:R-:W-:Y:S01]  /*2340*/  FADD.FTZ R192, -R0, R53 ;  /* 0x0000003500c07221 */ /* 0x000fe20000010100 */
        /* <DEDUP_REMOVED lines=9> */
[----:B------:R-:W-:Y:S01]  /*23e0*/  SHF.L.U32 R193, R164, 0x10, RZ ;  /* 0x00000010a4c17819 */ /* 0x000fe200000006ff */
[----:B------:R-:W-:Y:S01]  /*23f0*/  FADD.FTZ R198, -R0, R61 ;  /* 0x0000003d00c67221 */ /* 0x000fe20000010100 */
        /* <DEDUP_REMOVED lines=35> */
[----:B------:R-:W-:Y:S02]  /*2630*/  SHF.L.U32 R214, R50, 0x10, RZ ;  /* 0x0000001032d67819 */ /* 0x000fe400000006ff */
[----:B------:R-:W-:Y:S02]  /*2640*/  PRMT R64, R4, 0x7632, R64 ;  /* 0x0000763204407816 */ /* 0x000fe40000000040 */
[----:B------:R-:W-:Y:S01]  /*2650*/  SHF.L.U32 R59, R90, 0x10, RZ ;  /* 0x000000105a3b7819 */ /* 0x000fe200000006ff */
[----:B------:R-:W-:Y:S01]  /*2660*/  FMUL.FTZ R231, R60, R153 ;  /* 0x000000993ce77220 */ /* 0x000fe20000410000 */
[----:B------:R-:W-:Y:S02]  /*2670*/  SHF.L.U32 R245, R51, 0x10, RZ ;  /* 0x0000001033f57819 */ /* 0x000fe400000006ff */
        /* <DEDUP_REMOVED lines=8> */
[----:B------:R-:W-:-:S02]  /*2700*/  SHF.L.U32 R37, R37, 0x10, RZ ;  /* 0x0000001025257819 */ /* 0x000fc400000006ff */
[C---:B------:R-:W-:Y:S01]  /*2710*/  SHF.L.U32 R66, R5.reuse, 0x10, RZ ;  /* 0x0000001005427819 */ /* 0x040fe200000006ff */
[----:B-----5:R-:W-:Y:S01]  /*2720*/  FMUL.FTZ R0, R150, R211 ;  /* 0x000000d396007220 */ /* 0x020fe20000410000 */
[----:B------:R-:W-:Y:S01]  /*2730*/  PRMT R62, R5, 0x7632, R62 ;  /* 0x00007632053e7816 */ /* 0x000fe2000000003e */
[----:B------:R-:W-:Y:S01]  /*2740*/  FMUL.FTZ R211, R64, R235 ;  /* 0x000000eb40d37220 */ /* 0x000fe20000410000 */
[----:B------:R-:W-:Y:S01]  /*2750*/  FADD.FTZ R64, RZ, R231 ;  /* 0x000000e7ff407221 */ /* 0x000fe20000010000 */
[----:B------:R-:W-:Y:S01]  /*2760*/  FMUL.FTZ R229, R66, R37 ;  /* 0x0000002542e57220 */ /* 0x000fe20000410000 */
[----:B------:R-:W-:Y:S01]  /*2770*/  FMUL.FTZ R204, R150, R204 ;  /* 0x000000cc96cc7220 */ /* 0x000fe20000410000 */
[----:B------:R-:W-:Y:S01]  /*2780*/  FFMA.FTZ R66, R0, R231, RZ ;  /* 0x000000e700427223 */ /* 0x000fe200000100ff */
        /* <DEDUP_REMOVED lines=11> */
[----:B------:R-:W-:Y:S01]  /*2840*/  PRMT R56, R6, 0x7632, R56 ;  /* 0x0000763206387816 */ /* 0x000fe20000000038 */
        /* <DEDUP_REMOVED lines=11> */
[C---:B------:R-:W-:Y:S01]  /*2900*/  SHF.L.U32 R156, R7.reuse, 0x10, RZ ;  /* 0x00000010079c7819 */ /* 0x040fe200000006ff */
        /* <DEDUP_REMOVED lines=10> */
[C---:B------:R-:W-:Y:S01]  /*29b0*/  PRMT R217, R41.reuse, 0x7632, R217 ;  /* 0x0000763229d97816 */ /* 0x040fe200000000d9 */
[----:B------:R-:W-:Y:S01]  /*29c0*/  FMUL.FTZ R172, R150, R205 ;  /* 0x000000cd96ac7220 */ /* 0x000fe20000410000 */
[----:B------:R-:W-:Y:S01]  /*29d0*/  PRMT R219, R40, 0x7632, R219 ;  /* 0x0000763228db7816 */ /* 0x000fe200000000db */
[----:B------:R-:W-:Y:S01]  /*29e0*/  FMUL.FTZ R205, R54, R223 ;  /* 0x000000df36cd7220 */ /* 0x000fe20000410000 */
[----:B------:R-:W-:Y:S01]  /*29f0*/  SHF.L.U32 R167, R40, 0x10, RZ ;  /* 0x0000001028a77819 */ /* 0x000fe200000006ff */
[----:B------:R-:W-:Y:S01]  /*2a00*/  FADD.FTZ R64, R64, R221 ;  /* 0x000000dd40407221 */ /* 0x000fe20000010000 */
[----:B------:R-:W-:-:S02]  /*2a10*/  SHF.L.U32 R41, R41, 0x10, RZ ;  /* 0x0000001029297819 */ /* 0x000fc400000006ff */
[----:B------:R-:W-:Y:S02]  /*2a20*/  PRMT R206, R44, 0x7632, R206 ;  /* 0x000076322cce7816 */ /* 0x000fe400000000ce */
[C---:B------:R-:W-:Y:S02]  /*2a30*/  SHF.L.U32 R158, R8.reuse, 0x10, RZ ;  /* 0x00000010089e7819 */ /* 0x040fe400000006ff */
[----:B------:R-:W-:Y:S02]  /*2a40*/  PRMT R52, R8, 0x7632, R52 ;  /* 0x0000763208347816 */ /* 0x000fe40000000034 */
[----:B------:R-:W-:Y:S01]  /*2a50*/  SHF.L.U32 R160, R9, 0x10, RZ ;  /* 0x0000001009a07819 */ /* 0x000fe200000006ff */
[----:B------:R-:W-:Y:S01]  /*2a60*/  FMUL.FTZ R192, R150, R192 ;  /* 0x000000c096c07220 */ /* 0x000fe20000410000 */
[----:B------:R-:W-:Y:S01]  /*2a70*/  SHF.L.U32 R44, R44, 0x10, RZ ;  /* 0x000000102c2c7819 */ /* 0x000fe200000006ff */
[----:B------:R-:W-:Y:S01]  /*2a80*/  FFMA.FTZ R66, R196, R221, R66 ;  /* 0x000000ddc4427223 */ /* 0x000fe20000010042 */
[----:B------:R-:W-:-:S02]  /*2a90*/  SHF.L.U32 R161, R12, 0x10, RZ ;  /* 0x000000100ca17819 */ /* 0x000fc400000006ff */
        /* <DEDUP_REMOVED lines=18> */
[----:B------:R-:W-:-:S02]  /*2bc0*/  PRMT R237, R45, 0x7632, R237 ;  /* 0x000076322ded7816 */ /* 0x000fc400000000ed */
[----:B------:R-:W-:Y:S01]  /*2bd0*/  SHF.L.U32 R45, R45, 0x10, RZ ;  /* 0x000000102d2d7819 */ /* 0x000fe200000006ff */
[----:B------:R-:W-:Y:S01]  /*2be0*/  FADD.FTZ R64, R64, R177 ;  /* 0x000000b140407221 */ /* 0x000fe20000010000 */
[----:B------:R-:W-:Y:S02]  /*2bf0*/  SHF.L.U32 R50, R50, 0x10, RZ ;  /* 0x0000001032327819 */ /* 0x000fe400000006ff */
[----:B------:R-:W-:Y:S01]  /*2c00*/  SHF.L.U32 R217, R217, 0x10, RZ ;  /* 0x00000010d9d97819 */ /* 0x000fe200000006ff */
[----:B------:R-:W-:Y:S01]  /*2c10*/  FMUL.FTZ R174, R150, R174 ;  /* 0x000000ae96ae7220 */ /* 0x000fe20000410000 */
[----:B------:R-:W-:Y:S01]  /*2c20*/  FFMA.FTZ R251, R168, R177, R251 ;  /* 0x000000b1a8fb7223 */ /* 0x000fe200000100fb */
[----:B------:R-:W-:Y:S01]  /*2c30*/  PRMT R212, R48, 0x7632, R212 ;  /* 0x0000763230d47816 */ /* 0x000fe200000000d4 */
[----:B------:R-:W-:Y:S01]  /*2c40*/  FMUL.FTZ R156, R150, R175 ;  /* 0x000000af969c7220 */ /* 0x000fe20000410000 */
        /* <DEDUP_REMOVED lines=9> */
[C---:B------:R-:W-:Y:S01]  /*2ce0*/  PRMT R213, R43.reuse, 0x7632, R213 ;  /* 0x000076322bd57816 */ /* 0x040fe200000000d5 */
[----:B------:R-:W-:Y:S01]  /*2cf0*/  FMUL.FTZ R181, R162, R169 ;  /* 0x000000a9a2b57220 */ /* 0x000fe20000410000 */
[----:B------:R-:W-:Y:S01]  /*2d00*/  SHF.L.U32 R43, R43, 0x10, RZ ;  /* 0x000000102b2b7819 */ /* 0x000fe200000006ff */
[----:B------:R-:W-:Y:S01]  /*2d10*/  FADD.FTZ R64, R64, R175 ;  /* 0x000000af40407221 */ /* 0x000fe20000010000 */
[----:B------:R-:W-:-:S02]  /*2d20*/  SHF.L.U32 R164, R11, 0x10, RZ ;  /* 0x000000100ba47819 */ /* 0x000fc400000006ff */
[----:B------:R-:W-:Y:S02]  /*2d30*/  SHF.L.U32 R48, R48, 0x10, RZ ;  /* 0x0000001030307819 */ /* 0x000fe400000006ff */
[----:B------:R-:W-:Y:S01]  /*2d40*/  SHF.L.U32 R215, R215, 0x10, RZ ;  /* 0x00000010d7d77819 */ /* 0x000fe200000006ff */
[----:B------:R-:W-:Y:S01]  /*2d50*/  FFMA.FTZ R251, R166, R175, R251 ;  /* 0x000000afa6fb7223 */ /* 0x000fe200000100fb */
[----:B------:R-:W-:Y:S01]  /*2d60*/  PRMT R210, R46, 0x7632, R210 ;  /* 0x000076322ed27816 */ /* 0x000fe200000000d2 */
[----:B------:R-:W-:Y:S01]  /*2d70*/  FMUL.FTZ R154, R150, R173 ;  /* 0x000000ad969a7220 */ /* 0x000fe20000410000 */
        /* <DEDUP_REMOVED lines=10> */
[----:B------:R-:W-:Y:S01]  /*2e20*/  PRMT R152, R12, 0x7632, R152 ;  /* 0x000076320c987816 */ /* 0x000fe20000000098 */
[----:B------:R-:W-:Y:S01]  /*2e30*/  FMUL.FTZ R56, R150, R171 ;  /* 0x000000ab96387220 */ /* 0x000fe20000410000 */
[----:B------:R-:W-:Y:S01]  /*2e40*/  FADD.FTZ R64, R64, R179 ;  /* 0x000000b340407221 */ /* 0x000fe20000010000 */
[----:B------:R-:W-:Y:S01]  /*2e50*/  FMUL.FTZ R171, R46, R213 ;  /* 0x000000d52eab7220 */ /* 0x000fe20000410000 */
[----:B------:R-:W-:Y:S01]  /*2e60*/  FMUL.FTZ R162, R150, R157 ;  /* 0x0000009d96a27220 */ /* 0x000fe20000410000 */
[----:B------:R-:W-:Y:S01]  /*2e70*/  FFMA.FTZ R251, R170, R179, R251 ;  /* 0x000000b3aafb7223 */ /* 0x000fe200000100fb */
[----:B------:R-:W-:Y:S01]  /*2e80*/  PRMT R241, R47, 0x7632, R241 ;  /* 0x000076322ff17816 */ /* 0x000fe200000000f1 */
[----:B------:R-:W-:Y:S01]  /*2e90*/  FMUL.FTZ R54, R150, R65 ;  /* 0x0000004196367220 */ /* 0x000fe20000410000 */
[----:B------:R-:W-:-:S02]  /*2ea0*/  PRMT R247, R51, 0x7632, R247 ;  /* 0x0000763233f77816 */ /* 0x000fc400000000f7 */
[----:B------:R-:W-:Y:S01]  /*2eb0*/  PRMT R40, R15, 0x7632, R40 ;  /* 0x000076320f287816 */ /* 0x000fe20000000028 */
[----:B------:R-:W-:Y:S01]  /*2ec0*/  FADD.FTZ R65, R64, R171 ;  /* 0x000000ab40417221 */ /* 0x000fe20000010000 */
[----:B------:R-:W-:Y:S02]  /*2ed0*/  PRMT R51, R14, 0x7632, R51 ;  /* 0x000076320e337816 */ /* 0x000fe40000000033 */
[----:B------:R-:W-:Y:S02]  /*2ee0*/  SHF.L.U32 R152, R152, 0x10, RZ ;  /* 0x0000001098987819 */ /* 0x000fe400000006ff */
[----:B------:R-:W-:Y:S01]  /*2ef0*/  SHF.L.U32 R206, R206, 0x10, RZ ;  /* 0x00000010cece7819 */ /* 0x000fe200000006ff */
[----:B------:R-:W-:Y:S01]  /*2f00*/  FMUL.FTZ R159, R150, R159 ;  /* 0x0000009f969f7220 */ /* 0x000fe20000410000 */
[----:B------:R-:W-:Y:S01]  /*2f10*/  FFMA.FTZ R46, R162, R171, R251 ;  /* 0x000000aba22e7223 */ /* 0x000fe200000100fb */
[----:B------:R-:W-:Y:S02]  /*2f20*/  SHF.L.U32 R40, R40, 0x10, RZ ;  /* 0x0000001028287819 */ /* 0x000fe400000006ff */
[----:B------:R-:W-:Y:S01]  /*2f30*/  SHF.L.U32 R241, R241, 0x10, RZ ;  /* 0x00000010f1f17819 */ /* 0x000fe200000006ff */
[----:B------:R-:W-:Y:S01]  /*2f40*/  FMUL.FTZ R152, R152, R206 ;  /* 0x000000ce98987220 */ /* 0x000fe20000410000 */
[----:B------:R-:W-:Y:S01]  /*2f50*/  PRMT R42, R13, 0x7632, R42 ;  /* 0x000076320d2a7816 */ /* 0x000fe2000000002a */
[----:B------:R-:W-:Y:S01]  /*2f60*/  FADD.FTZ R201, R65, R160 ;  /* 0x000000a041c97221 */ /* 0x000fe20000010000 */
[----:B------:R-:W-:-:S02]  /*2f70*/  SHF.L.U32 R51, R51, 0x10, RZ ;  /* 0x0000001033337819 */ /* 0x000fc400000006ff */
        /* <DEDUP_REMOVED lines=14> */
[----:B------:R-:W-:Y:S01]  /*3060*/  PRMT R243, R49, 0x7632, R243 ;  /* 0x0000763231f37816 */ /* 0x000fe200000000f3 */
[----:B------:R-:W-:Y:S01]  /*3070*/  FMUL.FTZ R64, R150, R53 ;  /* 0x0000003596407220 */ /* 0x000fe20000410000 */
[----:B------:R-:W-:Y:S01]  /*3080*/  FFMA.FTZ R51, R158, R165, R51 ;  /* 0x000000a59e337223 */ /* 0x000fe20000010033 */
[----:B------:R-:W-:-:S02]  /*3090*/  PRMT R49, R88, 0x7632, R49 ;  /* 0x0000763258317816 */ /* 0x000fc40000000031 */
[----:B------:R-:W-:Y:S01]  /*30a0*/  PRMT R38, R89, 0x7632, R38 ;  /* 0x0000763259267816 */ /* 0x000fe20000000026 */
[----:B------:R-:W-:Y:S01]  /*30b0*/  FMUL.FTZ R50, R47, R216 ;  /* 0x000000d82f327220 */ /* 0x000fe20000410000 */
[----:B------:R-:W-:Y:S01]  /*30c0*/  SHF.L.U32 R36, R148, 0x10, RZ ;  /* 0x0000001094247819 */ /* 0x000fe200000006ff */
[----:B------:R-:W-:Y:S01]  /*30d0*/  FADD.FTZ R40, R40, R157 ;  /* 0x0000009d28287221 */ /* 0x000fe20000010000 */
[----:B------:R-:W-:Y:S01]  /*30e0*/  SHF.L.U32 R247, R247, 0x10, RZ ;  /* 0x00000010f7f77819 */ /* 0x000fe200000006ff */
[----:B------:R-:W-:Y:S01]  /*30f0*/  FFMA.FTZ R47, R64, R157, R51 ;  /* 0x0000009d402f7223 */ /* 0x000fe20000010033 */
[----:B------:R-:W-:Y:S02]  /*3100*/  SHF.L.U32 R49, R49, 0x10, RZ ;  /* 0x0000001031317819 */ /* 0x000fe400000006ff */
[----:B------:R-:W-:Y:S02]  /*3110*/  SHF.L.U32 R38, R38, 0x10, RZ ;  /* 0x0000001026267819 */ /* 0x000fe400000006ff */
[----:B------:R-:W-:-:S02]  /*3120*/  SHF.L.U32 R212, R212, 0x10, RZ ;  /* 0x00000010d4d47819 */ /* 0x000fc400000006ff */
[----:B------:R-:W-:Y:S01]  /*3130*/  SHF.L.U32 R243, R243, 0x10, RZ ;  /* 0x00000010f3f37819 */ /* 0x000fe200000006ff */
[----:B------:R-:W-:Y:S01]  /*3140*/  FMUL.FTZ R51, R36, R247 ;  /* 0x000000f724337220 */ /* 0x000fe20000410000 */
[----:B------:R-:W-:Y:S01]  /*3150*/  FADD.FTZ R201, R40, R163 ;  /* 0x000000a328c97221 */ /* 0x000fe20000010000 */
[----:B------:R-:W-:Y:S01]  /*3160*/  FMUL.FTZ R63, R150, R63 ;  /* 0x0000003f963f7220 */ /* 0x000fe20000410000 */
[----:B------:R-:W-:Y:S01]  /*3170*/  FFMA.FTZ R36, R156, R163, R47 ;  /* 0x000000a39c247223 */ /* 0x000fe2000001002f */
[----:B------:R-:W-:Y:S01]  /*3180*/  FMUL.FTZ R52, R49, R212 ;  /* 0x000000d431347220 */ /* 0x000fe20000410000 */
[----:B------:R-:W-:Y:S01]  /*3190*/  FMUL.FTZ R53, R38, R243 ;  /* 0x000000f326357220 */ /* 0x000fe20000410000 */
[C---:B------:R-:W-:Y:S01]  /*31a0*/  FMUL.FTZ R49, R150.reuse, R197 ;  /* 0x000000c596317220 */ /* 0x040fe20000410000 */
[----:B------:R-:W-:Y:S01]  /*31b0*/  FADD.FTZ R38, R201, R66 ;  /* 0x00000042c9267221 */ /* 0x000fe20000010000 */
[----:B------:R-:W-:Y:S01]  /*31c0*/  FFMA.FTZ R197, R63, R66, R36 ;  /* 0x000000423fc57223 */ /* 0x000fe20000010024 */
[----:B------:R-:W-:-:S02]  /*31d0*/  FMUL.FTZ R62, R150, R199 ;  /* 0x000000c7963e7220 */ /* 0x000fc40000410000 */
[----:B------:R-:W-:Y:S01]  /*31e0*/  FADD.FTZ R38, R38, R161 ;  /* 0x000000a126267221 */ /* 0x000fe20000010000 */
[----:B------:R-:W-:Y:S01]  /*31f0*/  FFMA.FTZ R197, R154, R161, R197 ;  /* 0x000000a19ac57223 */ /* 0x000fe200000100c5 */
[C---:B------:R-:W-:Y:S01]  /*3200*/  FMUL.FTZ R47, R150.reuse, R191 ;  /* 0x000000bf962f7220 */ /* 0x040fe20000410000 */
[----:B------:R-:W-:Y:S01]  /*3210*/  FMUL.FTZ R57, R150, R57 ;  /* 0x0000003996397220 */ /* 0x000fe20000410000 */
[----:B------:R-:W-:Y:S01]  /*3220*/  FADD.FTZ R191, R38, R65 ;  /* 0x0000004126bf7221 */ /* 0x000fe20000010000 */
[----:B------:R-:W-:-:S03]  /*3230*/  FFMA.FTZ R36, R62, R65, R197 ;  /* 0x000000413e247223 */ /* 0x000fc600000100c5 */
[----:B------:R-:W-:Y:S01]  /*3240*/  FADD.FTZ R191, R191, R60 ;  /* 0x0000003cbfbf7221 */ /* 0x000fe20000010000 */
[----:B------:R-:W-:-:S03]  /*3250*/  FFMA.FTZ R36, R57, R60, R36 ;  /* 0x0000003c39247223 */ /* 0x000fc60000010024 */
[----:B------:R-:W-:Y:S01]  /*3260*/  FADD.FTZ R38, R191, R52 ;  /* 0x00000034bf267221 */ /* 0x000fe20000010000 */
[----:B------:R-:W-:Y:S01]  /*3270*/  FFMA.FTZ R191, R49, R52, R36 ;  /* 0x0000003431bf7223 */ /* 0x000fe20000010024 */
[----:B------:R-:W-:Y:S02]  /*3280*/  FMUL.FTZ R48, R150, R195 ;  /* 0x000000c396307220 */ /* 0x000fe40000410000 */
        /* <DEDUP_REMOVED lines=46> */
.L_x_587:
[----:B------:R-:W-:Y:S01]  /*3570*/  UMOV UR4, 0xffffffff ;  /* 0xffffffff00047882 */ /* 0x000fe20000000000 */
[----:B------:R-:W-:Y:S01]  /*3580*/  ISETP.NE.U32.AND P1, PT, RZ, UR12, PT ;  /* 0x0000000cff007c0c */ /* 0x000fe2000bf25070 */
        /* <DEDUP_REMOVED lines=58> */
[----:B------:R-:W-:Y:S01]  /*3930*/  ISETP.NE.AND.EX P1, PT, RZ, UR13, PT, P1 ;  /* 0x0000000dff007c0c */ /* 0x000fe2000bf25310 */
[----:B------:R-:W-:Y:S01]  /*3940*/  FADD.FTZ R69, R180, R69 ;  /* 0x00000045b4457221 */ /* 0x000fe20000010000 */
[----:B------:R-:W-:Y:S01]  /*3950*/  FADD.FTZ R68, R201, R68 ;  /* 0x00000044c9447221 */ /* 0x000fe20000010000 */
[----:B------:R-:W-:Y:S01]  /*3960*/  FADD.FTZ R3, R182, R3 ;  /* 0x00000003b6037221 */ /* 0x000fe20000010000 */
[----:B------:R-:W-:Y:S01]  /*3970*/  FADD.FTZ R132, R203, R132 ;  /* 0x00000084cb847221 */ /* 0x000fe20000010000 */
[----:B------:R-:W-:Y:S01]  /*3980*/  FADD.FTZ R133, R184, R133 ;  /* 0x00000085b8857221 */ /* 0x000fe20000010000 */
[----:B------:R-:W-:Y:S01]  /*3990*/  FADD.FTZ R135, R190, R135 ;  /* 0x00000087be877221 */ /* 0x000fe20000010000 */
[----:B------:R-:W-:Y:S06]  /*39a0*/  BRA.DIV UR4, `(.L_x_588) ;  /* 0x0000005604ec7947 */ /* 0x000fec000b800000 */
        /* <DEDUP_REMOVED lines=18> */
.L_x_612:
[----:B-1----:R-:W-:Y:S01]  /*3ad0*/  FADD.FTZ R39, R36, R39 ;  /* 0x0000002724277221 */ /* 0x002fe20000010000 */
[----:B--2---:R-:W-:-:S03]  /*3ae0*/  FADD.FTZ R38, R37, R38 ;  /* 0x0000002625267221 */ /* 0x004fc60000010000 */
[----:B------:R-:W-:Y:S01]  /*3af0*/  FMUL.FTZ R39, R39, UR14 ;  /* 0x0000000e27277c20 */ /* 0x000fe20008410000 */
[----:B------:R-:W-:-:S04]  /*3b00*/  FMUL.FTZ R178, R38, UR14 ;  /* 0x0000000e26b27c20 */ /* 0x000fc80008410000 */
[----:B------:R-:W-:Y:S01]  /*3b10*/  FSEL R153, R39, RZ, !P2 ;  /* 0x000000ff27997208 */ /* 0x000fe20005000000 */
[----:B------:R-:W-:Y:S06]  /*3b20*/  @!P1 BRA `(.L_x_589) ;  /* 0x0000002400e09947 */ /* 0x000fec0003800000 */
[----:B------:R-:W-:-:S04]  /*3b30*/  UISETP.NE.U32.AND UP0, UPT, UR16, URZ, UPT ;  /* 0x000000ff1000728c */ /* 0x000fc8000bf05070 */
[----:B------:R-:W-:-:S09]  /*3b40*/  UISETP.NE.AND.EX UP0, UPT, UR17, URZ, UPT, UP0 ;  /* 0x000000ff1100728c */ /* 0x000fd2000bf05300 */
[----:B------:R-:W-:Y:S05]  /*3b50*/  BRA.U UP0, `(.L_x_590) ;  /* 0x0000001100b87547 */ /* 0x000fea000b800000 */
[C-C-:B------:R-:W-:Y:S01]  /*3b60*/  FFMA.FTZ R0, R178.reuse, R0, R153.reuse ;  /* 0x00000000b2007223 */ /* 0x140fe20000010099 */
[--C-:B------:R-:W-:Y:S01]  /*3b70*/  FFMA.FTZ R204, R178, R204, R153.reuse ;  /* 0x000000ccb2cc7223 */ /* 0x100fe20000010099 */
[----:B0-----:R-:W-:Y:S01]  /*3b80*/  SHF.L.U32 R37, R20, 0x10, RZ ;  /* 0x0000001014257819 */ /* 0x001fe200000006ff */
[----:B------:R-:W-:Y:S01]  /*3b90*/  FFMA.FTZ R198, R178, R198, R153 ;  /* 0x000000c6b2c67223 */ /* 0x000fe20000010099 */
[----:B------:R-:W-:Y:S01]  /*3ba0*/  FADD.FTZ R231, -R0, R231 ;  /* 0x000000e700e77221 */ /* 0x000fe20000010100 */
[----:B------:R-:W-:Y:S01]  /*3bb0*/  PRMT R0, R20, 0x7632, R0 ;  /* 0x0000763214007816 */ /* 0x000fe20000000000 */
[----:B------:R-:W-:Y:S01]  /*3bc0*/  FADD.FTZ R211, -R204, R211 ;  /* 0x000000d3ccd37221 */ /* 0x000fe20000010100 */
[----:B------:R-:W-:Y:S01]  /*3bd0*/  PRMT R38, R22, 0x7632, R38 ;  /* 0x0000763216267816 */ /* 0x000fe20000000026 */
[----:B------:R-:W-:Y:S01]  /*3be0*/  FFMA.FTZ R37, R150, R231, R37 ;  /* 0x000000e796257223 */ /* 0x000fe20000010025 */
[----:B------:R-:W-:Y:S01]  /*3bf0*/  SHF.L.U32 R39, R0, 0x10, RZ ;  /* 0x0000001000277819 */ /* 0x000fe200000006ff */
[----:B------:R-:W-:Y:S01]  /*3c00*/  FFMA.FTZ R194, R178, R194, R153 ;  /* 0x000000c2b2c27223 */ /* 0x000fe20000010099 */
[----:B------:R-:W-:Y:S01]  /*3c10*/  PRMT R0, R21, 0x7632, R0 ;  /* 0x0000763215007816 */ /* 0x000fe20000000000 */
[----:B------:R-:W-:Y:S01]  /*3c20*/  FADD.FTZ R209, -R198, R209 ;  /* 0x000000d1c6d17221 */ /* 0x000fe20000010100 */
[-C--:B------:R-:W-:Y:S01]  /*3c30*/  FMUL.FTZ R37, R37, R144.reuse ;  /* 0x0000009025257220 */ /* 0x080fe20000410000 */
[----:B------:R-:W-:Y:S01]  /*3c40*/  FFMA.FTZ R39, R150, R211, R39 ;  /* 0x000000d396277223 */ /* 0x000fe20000010027 */
[----:B------:R-:W-:Y:S01]  /*3c50*/  SHF.L.U32 R0, R0, 0x10, RZ ;  /* 0x0000001000007819 */ /* 0x000fe200000006ff */
[----:B------:R-:W-:Y:S01]  /*3c60*/  FADD.FTZ R207, -R194, R207 ;  /* 0x000000cfc2cf7221 */ /* 0x000fe20000010100 */
[----:B------:R-:W-:Y:S01]  /*3c70*/  SHF.L.U32 R38, R38, 0x10, RZ ;  /* 0x0000001026267819 */ /* 0x000fe200000006ff */
[----:B------:R-:W-:Y:S01]  /*3c80*/  FMUL.FTZ R39, R39, R144 ;  /* 0x0000009027277220 */ /* 0x000fe20000410000 */
[----:B------:R-:W-:Y:S01]  /*3c90*/  LOP3.LUT P4, RZ, R142, 0xff00, RZ, 0xc0, !PT ;  /* 0x0000ff008eff7812 */ /* 0x000fe2000788c0ff */
[--C-:B------:R-:W-:Y:S01]  /*3ca0*/  FFMA.FTZ R209, R150, R209, R0.reuse ;  /* 0x000000d196d17223 */ /* 0x100fe20000010000 */
[C-C-:B------:R-:W-:Y:S01]  /*3cb0*/  FFMA.FTZ R202, R178.reuse, R202, R153.reuse ;  /* 0x000000cab2ca7223 */ /* 0x140fe20000010099 */
[----:B------:R-:W-:Y:S01]  /*3cc0*/  FMUL.FTZ R39, R39, UR5 ;  /* 0x0000000527277c20 */ /* 0x000fe20008410000 */
[----:B------:R-:W-:Y:S01]  /*3cd0*/  PRMT R0, R23, 0x7632, R0 ;  /* 0x0000763217007816 */ /* 0x000fe20000000000 */
[C-C-:B------:R-:W-:Y:S01]  /*3ce0*/  FFMA.FTZ R200, R178.reuse, R200, R153.reuse ;  /* 0x000000c8b2c87223 */ /* 0x140fe20000010099 */
[----:B------:R-:W-:Y:S01]  /*3cf0*/  FFMA.FTZ R192, R178, R192, R153 ;  /* 0x000000c0b2c07223 */ /* 0x000fe20000010099 */
[----:B------:R-:W-:Y:S01]  /*3d00*/  FMUL.FTZ R36, R37, UR5 ;  /* 0x0000000525247c20 */ /* 0x000fe20008410000 */
[----:B------:R-:W-:Y:S01]  /*3d10*/  FSEL R41, R39, RZ, P4 ;  /* 0x000000ff27297208 */ /* 0x000fe20002000000 */
[--C-:B------:R-:W-:Y:S01]  /*3d20*/  FFMA.FTZ R207, R150, R207, R38.reuse ;  /* 0x000000cf96cf7223 */ /* 0x100fe20000010026 */
[----:B------:R-:W-:Y:S01]  /*3d30*/  SHF.L.U32 R37, R21, 0x10, RZ ;  /* 0x0000001015257819 */ /* 0x000fe200000006ff */
[----:B------:R-:W-:Y:S01]  /*3d40*/  FADD.FTZ R229, -R202, R229 ;  /* 0x000000e5cae57221 */ /* 0x000fe20000010100 */
[----:B------:R-:W-:Y:S01]  /*3d50*/  SHF.L.U32 R40, R22, 0x10, RZ ;  /* 0x0000001016287819 */ /* 0x000fe200000006ff */
[--C-:B------:R-:W-:Y:S01]  /*3d60*/  FFMA.FTZ R196, R178, R196, R153.reuse ;  /* 0x000000c4b2c47223 */ /* 0x100fe20000010099 */
[----:B------:R-:W-:Y:S01]  /*3d70*/  PRMT R38, R24, 0x7632, R38 ;  /* 0x0000763218267816 */ /* 0x000fe20000000026 */
[--C-:B------:R-:W-:Y:S01]  /*3d80*/  FFMA.FTZ R176, R178, R176, R153.reuse ;  /* 0x000000b0b2b07223 */ /* 0x100fe20000010099 */
[----:B------:R-:W-:Y:S01]  /*3d90*/  SHF.L.U32 R39, R0, 0x10, RZ ;  /* 0x0000001000277819 */ /* 0x000fe200000006ff */
[----:B------:R-:W-:Y:S01]  /*3da0*/  FFMA.FTZ R168, R178, R168, R153 ;  /* 0x000000a8b2a87223 */ /* 0x000fe20000010099 */
[----:B------:R-:W-:Y:S01]  /*3db0*/  FADD.FTZ R225, -R200, R225 ;  /* 0x000000e1c8e17221 */ /* 0x000fe20000010100 */
        /* <DEDUP_REMOVED lines=8> */
[C---:B------:R-:W-:Y:S01]  /*3e40*/  FFMA.FTZ R225, R150.reuse, R225, R40 ;  /* 0x000000e196e17223 */ /* 0x040fe20000010028 */
[----:B------:R-:W-:Y:S01]  /*3e50*/  FFMA.FTZ R39, R150, R205, R39 ;  /* 0x000000cd96277223 */ /* 0x000fe20000010027 */
[-C--:B------:R-:W-:Y:S01]  /*3e60*/  FMUL.FTZ R37, R37, R144.reuse ;  /* 0x0000009025257220 */ /* 0x080fe20000410000 */
[-C--:B------:R-:W-:Y:S01]  /*3e70*/  FMUL.FTZ R209, R209, R144.reuse ;  /* 0x00000090d1d17220 */ /* 0x080fe20000410000 */
[----:B------:R-:W-:Y:S01]  /*3e80*/  LOP3.LUT P3, RZ, R142, 0xff, RZ, 0xc0, !PT ;  /* 0x000000ff8eff7812 */ /* 0x000fe2000786c0ff */
[C---:B------:R-:W-:Y:S01]  /*3e90*/  FFMA.FTZ R221, R150.reuse, R221, R42 ;  /* 0x000000dd96dd7223 */ /* 0x040fe2000001002a */
[C---:B------:R-:W-:Y:S01]  /*3ea0*/  FFMA.FTZ R185, R150.reuse, R185, R0 ;  /* 0x000000b996b97223 */ /* 0x040fe20000010000 */
[----:B------:R-:W-:Y:S01]  /*3eb0*/  FFMA.FTZ R177, R150, R177, R38 ;  /* 0x000000b196b17223 */ /* 0x000fe20000010026 */
[-C--:B------:R-:W-:Y:S01]  /*3ec0*/  FMUL.FTZ R225, R225, R144.reuse ;  /* 0x00000090e1e17220 */ /* 0x080fe20000410000 */
[-C--:B------:R-:W-:Y:S01]  /*3ed0*/  FMUL.FTZ R207, R207, R144.reuse ;  /* 0x00000090cfcf7220 */ /* 0x080fe20000410000 */
[-C--:B------:R-:W-:Y:S01]  /*3ee0*/  FMUL.FTZ R40, R39, R144.reuse ;  /* 0x0000009027287220 */ /* 0x080fe20000410000 */
[C---:B------:R-:W-:Y:S01]  /*3ef0*/  ISETP.GE.U32.AND P1, PT, R142.reuse, RZ, PT ;  /* 0x000000ff8e00720c */ /* 0x040fe20003f26070 */
[----:B------:R-:W-:Y:S01]  /*3f00*/  FMUL.FTZ R37, R37, UR5 ;  /* 0x0000000525257c20 */ /* 0x000fe20008410000 */
[----:B------:R-:W-:Y:S01]  /*3f10*/  FMUL.FTZ R0, R209, UR5 ;  /* 0x00000005d1007c20 */ /* 0x000fe20008410000 */
[C---:B------:R-:W-:Y:S01]  /*3f20*/  LOP3.LUT P5, RZ, R142.reuse, 0xff0000, RZ, 0xc0, !PT ;  /* 0x00ff00008eff7812 */ /* 0x040fe200078ac0ff */
[----:B------:R-:W-:Y:S01]  /*3f30*/  FMUL.FTZ R38, R225, UR5 ;  /* 0x00000005e1267c20 */ /* 0x000fe20008410000 */
[----:B------:R-:W-:Y:S01]  /*3f40*/  LOP3.LUT P2, RZ, R142, 0xff000000, RZ, 0xc0, !PT ;  /* 0xff0000008eff7812 */ /* 0x000fe2000784c0ff */
[-C--:B------:R-:W-:Y:S01]  /*3f50*/  FMUL.FTZ R221, R221, R144.reuse ;  /* 0x00000090dddd7220 */ /* 0x080fe20000410000 */
[----:B------:R-:W-:Y:S01]  /*3f60*/  FSEL R36, R36, RZ, P3 ;  /* 0x000000ff24247208 */ /* 0x000fe20001800000 */
[----:B------:R-:W-:Y:S01]  /*3f70*/  FMUL.FTZ R43, R207, UR5 ;  /* 0x00000005cf2b7c20 */ /* 0x000fe20008410000 */
[-C--:B------:R-:W-:Y:S01]  /*3f80*/  FMUL.FTZ R185, R185, R144.reuse ;  /* 0x00000090b9b97220 */ /* 0x080fe20000410000 */
[----:B------:R-:W-:Y:S01]  /*3f90*/  FMUL.FTZ R177, R177, R144 ;  /* 0x00000090b1b17220 */ /* 0x000fe20000410000 */
[----:B------:R-:W-:Y:S01]  /*3fa0*/  FMUL.FTZ R40, R40, UR5 ;  /* 0x0000000528287c20 */ /* 0x000fe20008410000 */
[----:B------:R-:W-:Y:S01]  /*3fb0*/  PRMT R44, R25, 0x7632, R44 ;  /* 0x00007632192c7816 */ /* 0x000fe2000000002c */
[----:B------:R-:W-:Y:S01]  /*3fc0*/  FFMA.FTZ R166, R178, R166, R153 ;  /* 0x000000a6b2a67223 */ /* 0x000fe20000010099 */
[----:B------:R-:W-:Y:S01]  /*3fd0*/  LOP3.LUT P6, RZ, R143, 0xff, RZ, 0xc0, !PT ;  /* 0x000000ff8fff7812 */ /* 0x000fe200078cc0ff */
[----:B------:R-:W-:Y:S01]  /*3fe0*/  FMUL.FTZ R39, R221, UR5 ;  /* 0x00000005dd277c20 */ /* 0x000fe20008410000 */
[----:B------:R-:W-:Y:S01]  /*3ff0*/  LOP3.LUT P3, RZ, R143, 0xff00, RZ, 0xc0, !PT ;  /* 0x0000ff008fff7812 */ /* 0x000fe2000786c0ff */
[----:B------:R-:W-:Y:S01]  /*4000*/  FMUL.FTZ R185, R185, UR5 ;  /* 0x00000005b9b97c20 */ /* 0x000fe20008410000 */
[----:B------:R-:W-:Y:S01]  /*4010*/  ISETP.GE.U32.AND.EX P1, PT, R143, 0x1000000, PT, P1 ;  /* 0x010000008f00780c */ /* 0x000fe20003f26110 */
[----:B------:R-:W-:Y:S01]  /*4020*/  FMUL.FTZ R45, R177, UR5 ;  /* 0x00000005b12d7c20 */ /* 0x000fe20008410000 */
[----:B------:R-:W-:Y:S01]  /*4030*/  FSEL R37, R37, RZ, P5 ;  /* 0x000000ff25257208 */ /* 0x000fe20002800000 */
[----:B------:R-:W-:Y:S01]  /*4040*/  FADD.FTZ R175, -R166, R175 ;  /* 0x000000afa6af7221 */ /* 0x000fe20000010100 */
[----:B------:R-:W-:Y:S01]  /*4050*/  FSEL R0, R0, RZ, P2 ;  /* 0x000000ff00007208 */ /* 0x000fe20001000000 */
[--C-:B------:R-:W-:Y:S01]  /*4060*/  FFMA.FTZ R172, R178, R172, R153.reuse ;  /* 0x000000acb2ac7223 */ /* 0x100fe20000010099 */
[----:B------:R-:W-:Y:S01]  /*4070*/  SHF.L.U32 R44, R44, 0x10, RZ ;  /* 0x000000102c2c7819 */ /* 0x000fe200000006ff */
[C-C-:B------:R-:W-:Y:S01]  /*4080*/  FFMA.FTZ R174, R178.reuse, R174, R153.reuse ;  /* 0x000000aeb2ae7223 */ /* 0x140fe20000010099 */
[----:B------:R-:W-:Y:S01]  /*4090*/  LOP3.LUT P4, RZ, R143, 0xff0000, RZ, 0xc0, !PT ;  /* 0x00ff00008fff7812 */ /* 0x000fe2000788c0ff */
[--C-:B------:R-:W-:Y:S01]  /*40a0*/  FFMA.FTZ R164, R178, R164, R153.reuse ;  /* 0x000000a4b2a47223 */ /* 0x100fe20000010099 */
[----:B------:R-:W-:Y:S01]  /*40b0*/  LOP3.LUT P5, RZ, R140, 0xff, RZ, 0xc0, !PT ;  /* 0x000000ff8cff7812 */ /* 0x000fe200078ac0ff */
[--C-:B------:R-:W-:Y:S01]  /*40c0*/  FFMA.FTZ R67, R178, R67, R153.reuse ;  /* 0x00000043b2437223 */ /* 0x100fe20000010099 */
[----:B------:R-:W-:Y:S01]  /*40d0*/  LOP3.LUT P2, RZ, R140, 0xff00, RZ, 0xc0, !PT ;  /* 0x0000ff008cff7812 */ /* 0x000fe2000784c0ff */
[----:B------:R-:W-:Y:S01]  /*40e0*/  FFMA.FTZ R175, R150, R175, R44 ;  /* 0x000000af96af7223 */ /* 0x000fe2000001002c */
[----:B------:R-:W-:Y:S01]  /*40f0*/  FSEL R38, R38, RZ, P6 ;  /* 0x000000ff26267208 */ /* 0x000fe20003000000 */
[----:B------:R-:W-:Y:S01]  /*4100*/  FFMA.FTZ R162, R178, R162, R153 ;  /* 0x000000a2b2a27223 */ /* 0x000fe20000010099 */
[----:B------:R-:W-:Y:S01]  /*4110*/  FSEL R43, R43, RZ, P3 ;  /* 0x000000ff2b2b7208 */ /* 0x000fe20001800000 */
[----:B------:R-:W-:Y:S01]  /*4120*/  FADD.FTZ R181, -R172, R181 ;  /* 0x000000b5acb57221 */ /* 0x000fe20000010100 */
[----:B------:R-:W-:Y:S01]  /*4130*/  FSEL R42, R40, RZ, P1 ;  /* 0x000000ff282a7208 */ /* 0x000fe20000800000 */
[----:B------:R-:W-:Y:S01]  /*4140*/  FADD.FTZ R183, -R174, R183 ;  /* 0x000000b7aeb77221 */ /* 0x000fe20000010100 */
[----:B------:R-:W-:Y:S01]  /*4150*/  LOP3.LUT P6, RZ, R140, 0xff0000, RZ, 0xc0, !PT ;  /* 0x00ff00008cff7812 */ /* 0x000fe200078cc0ff */
[----:B------:R-:W-:Y:S01]  /*4160*/  FADD.FTZ R173, -R164, R173 ;  /* 0x000000ada4ad7221 */ /* 0x000fe20000010100 */
[----:B------:R-:W-:Y:S01]  /*4170*/  LOP3.LUT P3, RZ, R140, 0xff000000, RZ, 0xc0, !PT ;  /* 0xff0000008cff7812 */ /* 0x000fe2000786c0ff */
[----:B------:R-:W-:Y:S01]  /*4180*/  FFMA.FTZ R159, R178, R159, R153 ;  /* 0x0000009fb29f7223 */ /* 0x000fe20000010099 */
[----:B------:R-:W-:Y:S01]  /*4190*/  ISETP.GE.U32.AND P1, PT, R140, RZ, PT ;  /* 0x000000ff8c00720c */ /* 0x000fe20003f26070 */
[----:B------:R-:W-:Y:S01]  /*41a0*/  FADD.FTZ R143, -R67, R152 ;  /* 0x00000098438f7221 */ /* 0x000fe20000010100 */
[----:B------:R-:W-:Y:S01]  /*41b0*/  PRMT R140, R26, 0x7632, R140 ;  /* 0x000076321a8c7816 */ /* 0x000fe2000000008c */
[----:B------:R-:W-:Y:S01]  /*41c0*/  FADD.FTZ R171, -R162, R171 ;  /* 0x000000aba2ab7221 */ /* 0x000fe20000010100 */
[----:B------:R-:W-:Y:S01]  /*41d0*/  FSEL R39, R39, RZ, P4 ;  /* 0x000000ff27277208 */ /* 0x000fe20002000000 */
[----:B------:R-:W-:Y:S01]  /*41e0*/  FADD.FTZ R159, -R159, R160 ;  /* 0x000000a09f9f7221 */ /* 0x000fe20000010100 */
[----:B------:R-:W-:Y:S01]  /*41f0*/  FSEL R40, R185, RZ, P5 ;  /* 0x000000ffb9287208 */ /* 0x000fe20002800000 */
[----:B------:R-:W-:Y:S01]  /*4200*/  FMUL.FTZ R175, R175, R144 ;  /* 0x00000090afaf7220 */ /* 0x000fe20000410000 */
[----:B------:R-:W-:Y:S01]  /*4210*/  FSEL R45, R45, RZ, P2 ;  /* 0x000000ff2d2d7208 */ /* 0x000fe20001000000 */
[C-C-:B------:R-:W-:Y:S01]  /*4220*/  FFMA.FTZ R170, R178.reuse, R170, R153.reuse ;  /* 0x000000aab2aa7223 */ /* 0x140fe20000010099 */
[C---:B------:R-:W-:Y:S01]  /*4230*/  LOP3.LUT P4, RZ, R141.reuse, 0xff, RZ, 0xc0, !PT ;  /* 0x000000ff8dff7812 */ /* 0x040fe2000788c0ff */
[C-C-:B------:R-:W-:Y:S01]  /*4240*/  FFMA.FTZ R158, R178.reuse, R158, R153.reuse ;  /* 0x0000009eb29e7223 */ /* 0x140fe20000010099 */
[C---:B------:R-:W-:Y:S01]  /*4250*/  LOP3.LUT P5, RZ, R141.reuse, 0xff00, RZ, 0xc0, !PT ;  /* 0x0000ff008dff7812 */ /* 0x040fe200078ac0ff */
[C-C-:B------:R-:W-:Y:S01]  /*4260*/  FFMA.FTZ R64, R178.reuse, R64, R153.reuse ;  /* 0x00000040b2407223 */ /* 0x140fe20000010099 */
[C---:B------:R-:W-:Y:S01]  /*4270*/  LOP3.LUT P2, RZ, R141.reuse, 0xff0000, RZ, 0xc0, !PT ;  /* 0x00ff00008dff7812 */ /* 0x040fe2000784c0ff */
[C-C-:B------:R-:W-:Y:S01]  /*4280*/  FFMA.FTZ R156, R178.reuse, R156, R153.reuse ;  /* 0x0000009cb29c7223 */ /* 0x140fe20000010099 */
[----:B------:R-:W-:Y:S01]  /*4290*/  ISETP.GE.U32.AND.EX P1, PT, R141, 0x1000000, PT, P1 ;  /* 0x010000008d00780c */ /* 0x000fe20003f26110 */
[--C-:B------:R-:W-:Y:S01]  /*42a0*/  FFMA.FTZ R63, R178, R63, R153.reuse ;  /* 0x0000003fb23f7223 */ /* 0x100fe20000010099 */
[----:B------:R-:W-:Y:S01]  /*42b0*/  SHF.L.U32 R142, R26, 0x10, RZ ;  /* 0x000000101a8e7819 */ /* 0x000fe200000006ff */
[C-C-:B------:R-:W-:Y:S01]  /*42c0*/  FFMA.FTZ R154, R178.reuse, R154, R153.reuse ;  /* 0x0000009ab29a7223 */ /* 0x140fe20000010099 */
[----:B------:R-:W-:Y:S01]  /*42d0*/  PRMT R44, R27, 0x7632, R44 ;  /* 0x000076321b2c7816 */ /* 0x000fe2000000002c */
[--C-:B------:R-:W-:Y:S01]  /*42e0*/  FFMA.FTZ R62, R178, R62, R153.reuse ;  /* 0x0000003eb23e7223 */ /* 0x100fe20000010099 */
[----:B------:R-:W-:Y:S01]  /*42f0*/  SHF.L.U32 R141, R25, 0x10, RZ ;  /* 0x00000010198d7819 */ /* 0x000fe200000006ff */
[----:B------:R-:W-:Y:S01]  /*4300*/  FFMA.FTZ R181, R150, R181, R142 ;  /* 0x000000b596b57223 */ /* 0x000fe2000001008e */
[----:B------:R-:W-:Y:S01]  /*4310*/  SHF.L.U32 R140, R140, 0x10, RZ ;  /* 0x000000108c8c7819 */ /* 0x000fe200000006ff */
[----:B------:R-:W-:Y:S01]  /*4320*/  FFMA.FTZ R57, R178, R57, R153 ;  /* 0x00000039b2397223 */ /* 0x000fe20000010099 */
[----:B------:R-:W-:Y:S01]  /*4330*/  SHF.L.U32 R67, R44, 0x10, RZ ;  /* 0x000000102c437819 */ /* 0x000fe200000006ff */
[----:B------:R-:W-:Y:S01]  /*4340*/  FFMA.FTZ R141, R150, R183, R141 ;  /* 0x000000b7968d7223 */ /* 0x000fe2000001008d */
[----:B------:R-:W-:Y:S01]  /*4350*/  SHF.L.U32 R142, R28, 0x10, RZ ;  /* 0x000000101c8e7819 */ /* 0x000fe200000006ff */
[--C-:B------:R-:W-:Y:S01]  /*4360*/  FFMA.FTZ R173, R150, R173, R140.reuse ;  /* 0x000000ad96ad7223 */ /* 0x100fe2000001008c */
[----:B------:R-:W-:Y:S01]  /*4370*/  PRMT R140, R28, 0x7632, R140 ;  /* 0x000076321c8c7816 */ /* 0x000fe2000000008c */
[C---:B------:R-:W-:Y:S01]  /*4380*/  FFMA.FTZ R171, R150.reuse, R171, R67 ;  /* 0x000000ab96ab7223 */ /* 0x040fe20000010043 */
[-C--:B------:R-:W-:Y:S01]  /*4390*/  FMUL.FTZ R141, R141, R144.reuse ;  /* 0x000000908d8d7220 */ /* 0x080fe20000410000 */
[----:B------:R-:W-:Y:S01]  /*43a0*/  FFMA.FTZ R159, R150, R159, R142 ;  /* 0x0000009f969f7223 */ /* 0x000fe2000001008e */
[----:B------:R-:W-:Y:S01]  /*43b0*/  SHF.L.U32 R140, R140, 0x10, RZ ;  /* 0x000000108c8c7819 */ /* 0x000fe200000006ff */
[-C--:B------:R-:W-:Y:S01]  /*43c0*/  FMUL.FTZ R181, R181, R144.reuse ;  /* 0x00000090b5b57220 */ /* 0x080fe20000410000 */
[-C--:B------:R-:W-:Y:S01]  /*43d0*/  FMUL.FTZ R173, R173, R144.reuse ;  /* 0x00000090adad7220 */ /* 0x080fe20000410000 */
[-C--:B------:R-:W-:Y:S01]  /*43e0*/  FMUL.FTZ R171, R171, R144.reuse ;  /* 0x00000090abab7220 */ /* 0x080fe20000410000 */
[----:B------:R-:W-:Y:S01]  /*43f0*/  FMUL.FTZ R44, R141, UR5 ;  /* 0x000000058d2c7c20 */ /* 0x000fe20008410000 */
[----:B------:R-:W-:Y:S01]  /*4400*/  FMUL.FTZ R159, R159, R144 ;  /* 0x000000909f9f7220 */ /* 0x000fe20000410000 */
[C-C-:B------:R-:W-:Y:S01]  /*4410*/  FFMA.FTZ R49, R178.reuse, R49, R153.reuse ;  /* 0x00000031b2317223 */ /* 0x140fe20000010099 */
[C-C-:B------:R-:W-:Y:S01]  /*4420*/  FFMA.FTZ R56, R178.reuse, R56, R153.reuse ;  /* 0x00000038b2387223 */ /* 0x140fe20000010099 */
[C-C-:B------:R-:W-:Y:S01]  /*4430*/  FFMA.FTZ R48, R178.reuse, R48, R153.reuse ;  /* 0x00000030b2307223 */ /* 0x140fe20000010099 */
[C-C-:B------:R-:W-:Y:S01]  /*4440*/  FFMA.FTZ R55, R178.reuse, R55, R153.reuse ;  /* 0x00000037b2377223 */ /* 0x140fe20000010099 */
[C-C-:B------:R-:W-:Y:S01]  /*4450*/  FFMA.FTZ R47, R178.reuse, R47, R153.reuse ;  /* 0x0000002fb22f7223 */ /* 0x140fe20000010099 */
[C-C-:B------:R-:W-:Y:S01]  /*4460*/  FFMA.FTZ R54, R178.reuse, R54, R153.reuse ;  /* 0x00000036b2367223 */ /* 0x140fe20000010099 */
[----:B------:R-:W-:Y:S01]  /*4470*/  FFMA.FTZ R46, R178, R46, R153 ;  /* 0x0000002eb22e7223 */ /* 0x000fe20000010099 */
[----:B------:R-:W-:Y:S01]  /*4480*/  FFMA.FTZ R143, R150, R143, R140 ;  /* 0x0000008f968f7223 */ /* 0x000fe2000001008c */
[----:B------:R-:W-:Y:S01]  /*4490*/  FMUL.FTZ R67, R175, UR5 ;  /* 0x00000005af437c20 */ /* 0x000fe20008410000 */
[----:B------:R-:W-:Y:S01]  /*44a0*/  FMUL.FTZ R140, R181, UR5 ;  /* 0x00000005b58c7c20 */ /* 0x000fe20008410000 */
[----:B------:R-:W-:Y:S01]  /*44b0*/  FMUL.FTZ R141, R173, UR5 ;  /* 0x00000005ad8d7c20 */ /* 0x000fe20008410000 */
[----:B------:R-:W-:Y:S01]  /*44c0*/  FMUL.FTZ R153, R171, UR5 ;  /* 0x00000005ab997c20 */ /* 0x000fe20008410000 */
[----:B------:R-:W-:Y:S01]  /*44d0*/  FSEL R44, R44, RZ, P6 ;  /* 0x000000ff2c2c7208 */ /* 0x000fe20003000000 */
[----:B------:R-:W-:Y:S01]  /*44e0*/  FMUL.FTZ R159, R159, UR5 ;  /* 0x000000059f9f7c20 */ /* 0x000fe20008410000 */
[----:B------:R-:W-:Y:S01]  /*44f0*/  LOP3.LUT P6, RZ, R138, 0xff, RZ, 0xc0, !PT ;  /* 0x000000ff8aff7812 */ /* 0x000fe200078cc0ff */
[----:B------:R-:W-:Y:S01]  /*4500*/  FADD.FTZ R155, -R57, R60 ;  /* 0x0000003c399b7221 */ /* 0x000fe20000010100 */
[----:B------:R-:W-:Y:S01]  /*4510*/  FSEL R67, R67, RZ, P3 ;  /* 0x000000ff43437208 */ /* 0x000fe20001800000 */
[----:B------:R-:W-:Y:S01]  /*4520*/  FADD.FTZ R157, -R64, R157 ;  /* 0x0000009d409d7221 */ /* 0x000fe20000010100 */
[----:B------:R-:W-:Y:S01]  /*4530*/  FSEL R140, R140, RZ, P4 ;  /* 0x000000ff8c8c7208 */ /* 0x000fe20002000000 */
[----:B------:R-:W-:Y:S01]  /*4540*/  FADD.FTZ R65, -R62, R65 ;  /* 0x000000413e417221 */ /* 0x000fe20000010100 */
[----:B------:R-:W-:Y:S01]  /*4550*/  FSEL R141, R141, RZ, P5 ;  /* 0x000000ff8d8d7208 */ /* 0x000fe20002800000 */
[----:B------:R-:W-:Y:S01]  /*4560*/  FADD.FTZ R179, -R170, R179 ;  /* 0x000000b3aab37221 */ /* 0x000fe20000010100 */
[----:B------:R-:W-:Y:S01]  /*4570*/  FSEL R153, R153, RZ, P1 ;  /* 0x000000ff99997208 */ /* 0x000fe20000800000 */
[----:B------:R-:W-:Y:S01]  /*4580*/  FADD.FTZ R163, -R156, R163 ;  /* 0x000000a39ca37221 */ /* 0x000fe20000010100 */
[----:B------:R-:W-:Y:S01]  /*4590*/  PRMT R57, R29, 0x7632, R57 ;  /* 0x000076321d397816 */ /* 0x000fe20000000039 */
[-C--:B------:R-:W-:Y:S01]  /*45a0*/  FMUL.FTZ R143, R143, R144.reuse ;  /* 0x000000908f8f7220 */ /* 0x080fe20000410000 */
[----:B------:R-:W-:Y:S01]  /*45b0*/  LOP3.LUT P3, RZ, R138, 0xff00, RZ, 0xc0, !PT ;  /* 0x0000ff008aff7812 */ /* 0x000fe2000786c0ff */
[----:B------:R-:W-:Y:S01]  /*45c0*/  FADD.FTZ R51, -R46, R51 ;  /* 0x000000332e337221 */ /* 0x000fe20000010100 */
[C---:B------:R-:W-:Y:S01]  /*45d0*/  LOP3.LUT P4, RZ, R138.reuse, 0xff0000, RZ, 0xc0, !PT ;  /* 0x00ff00008aff7812 */ /* 0x040fe2000788c0ff */
[----:B------:R-:W-:Y:S01]  /*45e0*/  FMUL.FTZ R143, R143, UR5 ;  /* 0x000000058f8f7c20 */ /* 0x000fe20008410000 */
[----:B------:R-:W-:Y:S01]  /*45f0*/  LOP3.LUT P5, RZ, R138, 0xff000000, RZ, 0xc0, !PT ;  /* 0xff0000008aff7812 */ /* 0x000fe200078ac0ff */
[----:B------:R-:W-:Y:S01]  /*4600*/  FADD.FTZ R165, -R158, R165 ;  /* 0x000000a59ea57221 */ /* 0x000fe20000010100 */
[----:B------:R-:W-:Y:S01]  /*4610*/  ISETP.GE.U32.AND P1, PT, R138, RZ, PT ;  /* 0x000000ff8a00720c */ /* 0x000fe20003f26070 */
[----:B------:R-:W-:Y:S01]  /*4620*/  FADD.FTZ R53, -R48, R53 ;  /* 0x0000003530357221 */ /* 0x000fe20000010100 */
[----:B------:R-:W-:Y:S01]  /*4630*/  FSEL R138, R159, RZ, P6 ;  /* 0x000000ff9f8a7208 */ /* 0x000fe20003000000 */
[----:B------:R-:W-:Y:S01]  /*4640*/  FADD.FTZ R159, -R56, R61 ;  /* 0x0000003d389f7221 */ /* 0x000fe20000010100 */
[----:B------:R-:W-:Y:S01]  /*4650*/  SHF.L.U32 R57, R57, 0x10, RZ ;  /* 0x0000001039397819 */ /* 0x000fe200000006ff */
[----:B------:R-:W-:Y:S01]  /*4660*/  FADD.FTZ R161, -R154, R161 ;  /* 0x000000a19aa17221 */ /* 0x000fe20000010100 */
[----:B------:R-:W-:Y:S01]  /*4670*/  PRMT R61, R31, 0x7632, R61 ;  /* 0x000076321f3d7816 */ /* 0x000fe2000000003d */
[----:B------:R-:W-:Y:S01]  /*4680*/  FADD.FTZ R59, -R54, R59 ;  /* 0x0000003b363b7221 */ /* 0x000fe20000010100 */
[----:B------:R-:W-:Y:S01]  /*4690*/  SHF.L.U32 R152, R27, 0x10, RZ ;  /* 0x000000101b987819 */ /* 0x000fe200000006ff */
[----:B------:R-:W-:Y:S01]  /*46a0*/  FFMA.FTZ R57, R150, R157, R57 ;  /* 0x0000009d96397223 */ /* 0x000fe20000010039 */
[----:B------:R-:W-:Y:S01]  /*46b0*/  SHF.L.U32 R61, R61, 0x10, RZ ;  /* 0x000000103d3d7819 */ /* 0x000fe200000006ff */
[----:B------:R-:W-:Y:S01]  /*46c0*/  FADD.FTZ R55, -R55, R58 ;  /* 0x0000003a37377221 */ /* 0x000fe20000010100 */
[----:B------:R-:W-:Y:S01]  /*46d0*/  SHF.L.U32 R60, R30, 0x10, RZ ;  /* 0x000000101e3c7819 */ /* 0x000fe200000006ff */
[-C--:B------:R-:W-:Y:S01]  /*46e0*/  FMUL.FTZ R57, R57, R144.reuse ;  /* 0x0000009039397220 */ /* 0x080fe20000410000 */
[C---:B------:R-:W-:Y:S01]  /*46f0*/  FFMA.FTZ R179, R150.reuse, R179, R152 ;  /* 0x000000b396b37223 */ /* 0x040fe20000010098 */
[C---:B------:R-:W-:Y:S01]  /*4700*/  FFMA.FTZ R61, R150.reuse, R65, R61 ;  /* 0x00000041963d7223 */ /* 0x040fe2000001003d */
[----:B------:R-:W-:Y:S01]  /*4710*/  ISETP.GE.U32.AND.EX P1, PT, R139, 0x1000000, PT, P1 ;  /* 0x010000008b00780c */ /* 0x000fe20003f26110 */
[----:B------:R-:W-:Y:S01]  /*4720*/  FFMA.FTZ R163, R150, R163, R60 ;  /* 0x000000a396a37223 */ /* 0x000fe2000001003c */
[----:B------:R-:W-:Y:S01]  /*4730*/  SHF.L.U32 R60, R33, 0x10, RZ ;  /* 0x00000010213c7819 */ /* 0x000fe200000006ff */
[----:B------:R-:W-:Y:S01]  /*4740*/  FMUL.FTZ R57, R57, UR5 ;  /* 0x0000000539397c20 */ /* 0x000fe20008410000 */
[-C--:B------:R-:W-:Y:S01]  /*4750*/  FMUL.FTZ R61, R61, R144.reuse ;  /* 0x000000903d3d7220 */ /* 0x080fe20000410000 */
[-C--:B------:R-:W-:Y:S01]  /*4760*/  FMUL.FTZ R179, R179, R144.reuse ;  /* 0x00000090b3b37220 */ /* 0x080fe20000410000 */
[----:B------:R-:W-:Y:S01]  /*4770*/  PRMT R56, R30, 0x7632, R56 ;  /* 0x000076321e387816 */ /* 0x000fe20000000038 */
[----:B------:R-:W-:Y:S01]  /*4780*/  FFMA.FTZ R159, R150, R159, R60 ;  /* 0x0000009f969f7223 */ /* 0x000fe2000001003c */
[----:B------:R-:W-:Y:S01]  /*4790*/  FMUL.FTZ R61, R61, UR5 ;  /* 0x000000053d3d7c20 */ /* 0x000fe20008410000 */
[----:B------:R-:W-:Y:S01]  /*47a0*/  FMUL.FTZ R142, R179, UR5 ;  /* 0x00000005b38e7c20 */ /* 0x000fe20008410000 */
[----:B------:R-:W-:Y:S01]  /*47b0*/  FSEL R60, R57, RZ, P5 ;  /* 0x000000ff393c7208 */ /* 0x000fe20002800000 */
[--C-:B------:R-:W-:Y:S01]  /*47c0*/  FADD.FTZ R57, -R49, R52.reuse ;  /* 0x0000003431397221 */ /* 0x100fe20000010100 */
[----:B------:R-:W-:Y:S01]  /*47d0*/  PRMT R52, R35, 0x7632, R52 ;  /* 0x0000763223347816 */ /* 0x000fe20000000034 */
[----:B------:R-:W0:Y:S01]  /*47e0*/  LDC.64 R48, c[0x0][0x468] ;  /* 0x00011a00ff307b82 */ /* 0x000e220000000a00 */
[----:B------:R-:W-:Y:S01]  /*47f0*/  FSEL R64, R61, RZ, P1 ;  /* 0x000000ff3d407208 */ /* 0x000fe20000800000 */
[----:B------:R-:W-:Y:S01]  /*4800*/  FADD.FTZ R61, -R47, R50 ;  /* 0x000000322f3d7221 */ /* 0x000fe20000010100 */
[----:B------:R-:W-:Y:S01]  /*4810*/  FSEL R142, R142, RZ, P2 ;  /* 0x000000ff8e8e7208 */ /* 0x000fe20001000000 */
[-C--:B------:R-:W-:Y:S01]  /*4820*/  FMUL.FTZ R163, R163, R144.reuse ;  /* 0x00000090a3a37220 */ /* 0x080fe20000410000 */
[----:B------:R-:W-:Y:S01]  /*4830*/  FSEL R143, R143, RZ, P3 ;  /* 0x000000ff8f8f7208 */ /* 0x000fe20001800000 */
[----:B------:R-:W-:Y:S01]  /*4840*/  FMUL.FTZ R159, R159, R144 ;  /* 0x000000909f9f7220 */ /* 0x000fe20000410000 */
[----:B------:R-:W-:Y:S01]  /*4850*/  LOP3.LUT P2, RZ, R139, 0xff, RZ, 0xc0, !PT ;  /* 0x000000ff8bff7812 */ /* 0x000fe2000784c0ff */
[----:B------:R-:W-:Y:S01]  /*4860*/  FMUL.FTZ R163, R163, UR5 ;  /* 0x00000005a3a37c20 */ /* 0x000fe20008410000 */
[----:B------:R-:W-:Y:S01]  /*4870*/  LOP3.LUT P6, RZ, R139, 0xff00, RZ, 0xc0, !PT ;  /* 0x0000ff008bff7812 */ /* 0x000fe200078cc0ff */
[----:B------:R-:W-:Y:S01]  /*4880*/  FMUL.FTZ R159, R159, UR5 ;  /* 0x000000059f9f7c20 */ /* 0x000fe20008410000 */
[----:B------:R-:W-:Y:S01]  /*4890*/  LOP3.LUT P3, RZ, R139, 0xff0000, RZ, 0xc0, !PT ;  /* 0x00ff00008bff7812 */ /* 0x000fe2000786c0ff */
[----:B------:R-:W-:Y:S01]  /*48a0*/  FADD.FTZ R139, -R63, R66 ;  /* 0x000000423f8b7221 */ /* 0x000fe20000010100 */
[----:B------:R-:W-:-:S02]  /*48b0*/  SHF.L.U32 R47, R52, 0x10, RZ ;  /* 0x00000010342f7819 */ /* 0x000fc400000006ff */
[----:B------:R-:W-:Y:S02]  /*48c0*/  SHF.L.U32 R56, R56, 0x10, RZ ;  /* 0x0000001038387819 */ /* 0x000fe400000006ff */
[----:B------:R-:W-:Y:S01]  /*48d0*/  SHF.L.U32 R63, R29, 0x10, RZ ;  /* 0x000000101d3f7819 */ /* 0x000fe200000006ff */
[----:B------:R-:W-:Y:S01]  /*48e0*/  FFMA.FTZ R65, R150, R51, R47 ;  /* 0x0000003396417223 */ /* 0x000fe2000001002f */
[----:B------:R-:W-:Y:S01]  /*48f0*/  PRMT R46, R32, 0x7632, R46 ;  /* 0x00007632202e7816 */ /* 0x000fe2000000002e */
[C---:B------:R-:W-:Y:S01]  /*4900*/  FFMA.FTZ R139, R150.reuse, R139, R56 ;  /* 0x0000008b968b7223 */ /* 0x040fe20000010038 */
[----:B------:R-:W-:Y:S01]  /*4910*/  PRMT R50, R33, 0x7632, R50 ;  /* 0x0000763221327816 */ /* 0x000fe20000000032 */
[----:B------:R-:W-:Y:S01]  /*4920*/  FFMA.FTZ R63, R150, R165, R63 ;  /* 0x000000a5963f7223 */ /* 0x000fe2000001003f */
[----:B------:R-:W-:Y:S01]  /*4930*/  PRMT R51, R34, 0x7632, R51 ;  /* 0x0000763222337816 */ /* 0x000fe20000000033 */
[-C--:B------:R-:W-:Y:S01]  /*4940*/  FMUL.FTZ R139, R139, R144.reuse ;  /* 0x000000908b8b7220 */ /* 0x080fe20000410000 */
[----:B------:R-:W-:Y:S01]  /*4950*/  SHF.L.U32 R62, R31, 0x10, RZ ;  /* 0x000000101f3e7819 */ /* 0x000fe200000006ff */
[-C--:B------:R-:W-:Y:S01]  /*4960*/  FMUL.FTZ R63, R63, R144.reuse ;  /* 0x000000903f3f7220 */ /* 0x080fe20000410000 */
[----:B------:R-:W-:Y:S01]  /*4970*/  SHF.L.U32 R56, R32, 0x10, RZ ;  /* 0x0000001020387819 */ /* 0x000fe200000006ff */
[-C--:B------:R-:W-:Y:S01]  /*4980*/  FMUL.FTZ R66, R65, R144.reuse ;  /* 0x0000009041427220 */ /* 0x080fe20000410000 */
[----:B------:R-:W-:Y:S01]  /*4990*/  SHF.L.U32 R47, R46, 0x10, RZ ;  /* 0x000000102e2f7819 */ /* 0x000fe200000006ff */
[----:B------:R-:W-:Y:S01]  /*49a0*/  FFMA.FTZ R161, R150, R161, R62 ;  /* 0x000000a196a17223 */ /* 0x000fe2000001003e */
[----:B------:R-:W-:Y:S01]  /*49b0*/  SHF.L.U32 R50, R50, 0x10, RZ ;  /* 0x0000001032327819 */ /* 0x000fe200000006ff */
[----:B------:R-:W-:Y:S01]  /*49c0*/  FFMA.FTZ R155, R150, R155, R56 ;  /* 0x0000009b969b7223 */ /* 0x000fe20000010038 */
[----:B------:R-:W-:Y:S01]  /*49d0*/  SHF.L.U32 R46, R34, 0x10, RZ ;  /* 0x00000010222e7819 */ /* 0x000fe200000006ff */
[C---:B------:R-:W-:Y:S01]  /*49e0*/  FFMA.FTZ R47, R150.reuse, R57, R47 ;  /* 0x00000039962f7223 */ /* 0x040fe2000001002f */
[----:B------:R-:W-:Y:S01]  /*49f0*/  SHF.L.U32 R52, R51, 0x10, RZ ;  /* 0x0000001033347819 */ /* 0x000fe200000006ff */
[----:B------:R-:W-:Y:S01]  /*4a00*/  FMUL.FTZ R63, R63, UR5 ;  /* 0x000000053f3f7c20 */ /* 0x000fe20008410000 */
[----:B------:R-:W-:Y:S01]  /*4a10*/  SHF.L.U32 R54, R35, 0x10, RZ ;  /* 0x0000001023367819 */ /* 0x000fe200000006ff */
[C---:B------:R-:W-:Y:S01]  /*4a20*/  FFMA.FTZ R53, R150.reuse, R53, R50 ;  /* 0x0000003596357223 */ /* 0x040fe20000010032 */
[C---:B------:R-:W-:Y:S01]  /*4a30*/  FFMA.FTZ R55, R150.reuse, R55, R46 ;  /* 0x0000003796377223 */ /* 0x040fe2000001002e */
[C---:B------:R-:W-:Y:S01]  /*4a40*/  FFMA.FTZ R57, R150.reuse, R61, R52 ;  /* 0x0000003d96397223 */ /* 0x040fe20000010034 */
[-C--:B------:R-:W-:Y:S01]  /*4a50*/  FMUL.FTZ R161, R161, R144.reuse ;  /* 0x00000090a1a17220 */ /* 0x080fe20000410000 */
[-C--:B------:R-:W-:Y:S01]  /*4a60*/  FMUL.FTZ R155, R155, R144.reuse ;  /* 0x000000909b9b7220 */ /* 0x080fe20000410000 */
[----:B------:R-:W-:Y:S01]  /*4a70*/  FFMA.FTZ R59, R150, R59, R54 ;  /* 0x0000003b963b7223 */ /* 0x000fe20000010036 */
[----:B------:R-:W-:Y:S01]  /*4a80*/  FSEL R163, R163, RZ, P2 ;  /* 0x000000ffa3a37208 */ /* 0x000fe20001000000 */
[-C--:B------:R-:W-:Y:S01]  /*4a90*/  FMUL.FTZ R50, R47, R144.reuse ;  /* 0x000000902f327220 */ /* 0x080fe20000410000 */
[-C--:B------:R-:W-:Y:S01]  /*4aa0*/  FMUL.FTZ R51, R53, R144.reuse ;  /* 0x0000009035337220 */ /* 0x080fe20000410000 */
[-C--:B------:R-:W-:Y:S01]  /*4ab0*/  FMUL.FTZ R61, R55, R144.reuse ;  /* 0x00000090373d7220 */ /* 0x080fe20000410000 */
[-C--:B------:R-:W-:Y:S01]  /*4ac0*/  FMUL.FTZ R65, R57, R144.reuse ;  /* 0x0000009039417220 */ /* 0x080fe20000410000 */
[----:B------:R-:W-:Y:S01]  /*4ad0*/  FSEL R63, R63, RZ, P4 ;  /* 0x000000ff3f3f7208 */ /* 0x000fe20002000000 */
[----:B------:R-:W-:Y:S01]  /*4ae0*/  FMUL.FTZ R139, R139, UR5 ;  /* 0x000000058b8b7c20 */ /* 0x000fe20008410000 */
[C---:B------:R-:W-:Y:S01]  /*4af0*/  LOP3.LUT P2, RZ, R136.reuse, 0xff0000, RZ, 0xc0, !PT ;  /* 0x00ff000088ff7812 */ /* 0x040fe2000784c0ff */
[----:B------:R-:W-:Y:S01]  /*4b00*/  FMUL.FTZ R161, R161, UR5 ;  /* 0x00000005a1a17c20 */ /* 0x000fe20008410000 */
[----:B------:R-:W-:Y:S01]  /*4b10*/  FMUL.FTZ R155, R155, UR5 ;  /* 0x000000059b9b7c20 */ /* 0x000fe20008410000 */
[----:B------:R-:W-:Y:S01]  /*4b20*/  FMUL.FTZ R144, R59, R144 ;  /* 0x000000903b907220 */ /* 0x000fe20000410000 */
[----:B------:R-:W-:Y:S01]  /*4b30*/  LOP3.LUT P4, RZ, R136, 0xff, RZ, 0xc0, !PT ;  /* 0x000000ff88ff7812 */ /* 0x000fe2000788c0ff */
[----:B------:R-:W-:Y:S01]  /*4b40*/  FMUL.FTZ R66, R66, UR5 ;  /* 0x0000000542427c20 */ /* 0x000fe20008410000 */
[----:B------:R-:W-:Y:S01]  /*4b50*/  ISETP.GE.U32.AND P1, PT, R136, RZ, PT ;  /* 0x000000ff8800720c */ /* 0x000fe20003f26070 */
[----:B------:R-:W-:Y:S01]  /*4b60*/  FMUL.FTZ R144, R144, UR5 ;  /* 0x0000000590907c20 */ /* 0x000fe20008410000 */
[----:B------:R-:W-:Y:S01]  /*4b70*/  FSEL R159, R159, RZ, P2 ;  /* 0x000000ff9f9f7208 */ /* 0x000fe20001000000 */
[----:B------:R-:W-:Y:S01]  /*4b80*/  FMUL.FTZ R61, R61, UR5 ;  /* 0x000000053d3d7c20 */ /* 0x000fe20008410000 */
[----:B------:R-:W-:Y:S01]  /*4b90*/  FSEL R62, R139, RZ, P6 ;  /* 0x000000ff8b3e7208 */ /* 0x000fe20003000000 */
[----:B------:R-:W-:Y:S01]  /*4ba0*/  FMUL.FTZ R50, R50, UR5 ;  /* 0x0000000532327c20 */ /* 0x000fe20008410000 */
[----:B------:R-:W-:Y:S01]  /*4bb0*/  FSEL R161, R161, RZ, P3 ;  /* 0x000000ffa1a17208 */ /* 0x000fe20001800000 */
[----:B------:R-:W-:Y:S01]  /*4bc0*/  FMUL.FTZ R65, R65, UR5 ;  /* 0x0000000541417c20 */ /* 0x000fe20008410000 */
[----:B------:R-:W-:Y:S01]  /*4bd0*/  FSEL R155, R155, RZ, P4 ;  /* 0x000000ff9b9b7208 */ /* 0x000fe20002000000 */
[----:B------:R-:W-:Y:S01]  /*4be0*/  FMUL.FTZ R51, R51, UR5 ;  /* 0x0000000533337c20 */ /* 0x000fe20008410000 */
[----:B------:R-:W-:Y:S01]  /*4bf0*/  LOP3.LUT P2, RZ, R137, 0xff0000, RZ, 0xc0, !PT ;  /* 0x00ff000089ff7812 */ /* 0x000fe2000784c0ff */
[----:B0-----:R-:W-:Y:S01]  /*4c00*/  IMAD.WIDE.U32 R52, R151, 0x10, R48 ;  /* 0x0000001097347825 */ /* 0x001fe200078e0030 */
[----:B------:R-:W-:-:S02]  /*4c10*/  ISETP.GE.U32.AND.EX P1, PT, R137, 0x1000000, PT, P1 ;  /* 0x010000008900780c */ /* 0x000fc40003f26110 */
[C---:B------:R-:W-:Y:S01]  /*4c20*/  LOP3.LUT P5, RZ, R136.reuse, 0xff00, RZ, 0xc0, !PT ;  /* 0x0000ff0088ff7812 */ /* 0x040fe200078ac0ff */
[--C-:B------:R-:W-:Y:S01]  /*4c30*/  IMAD.WIDE.U32 R54, R149, 0x10, R48.reuse ;  /* 0x0000001095367825 */ /* 0x100fe200078e0030 */
[----:B------:R-:W-:Y:S02]  /*4c40*/  LOP3.LUT P6, RZ, R136, 0xff000000, RZ, 0xc0, !PT ;  /* 0xff00000088ff7812 */ /* 0x000fe400078cc0ff */
[----:B------:R-:W-:Y:S01]  /*4c50*/  LOP3.LUT P3, RZ, R137, 0xff, RZ, 0xc0, !PT ;  /* 0x000000ff89ff7812 */ /* 0x000fe2000786c0ff */
[--C-:B------:R-:W-:Y:S01]  /*4c60*/  IMAD.WIDE.U32 R56, R147, 0x10, R48.reuse ;  /* 0x0000001093387825 */ /* 0x100fe200078e0030 */
[----:B------:R-:W-:Y:S02]  /*4c70*/  LOP3.LUT P4, RZ, R137, 0xff00, RZ, 0xc0, !PT ;  /* 0x0000ff0089ff7812 */ /* 0x000fe4000788c0ff */
[----:B------:R-:W-:Y:S01]  /*4c80*/  F2FP.BF16.F32.PACK_AB R40, R45, R40 ;  /* 0x000000282d28723e */ /* 0x000fe200000010ff */
[----:B------:R-:W-:Y:S01]  /*4c90*/  IMAD.WIDE.U32 R58, R145, 0x10, R48 ;  /* 0x00000010913a7825 */ /* 0x000fe200078e0030 */
[----:B------:R-:W-:-:S02]  /*4ca0*/  F2FP.BF16.F32.PACK_AB R37, R0, R37 ;  /* 0x000000250025723e */ /* 0x000fc400000010ff */
[----:B------:R-:W-:Y:S02]  /*4cb0*/  F2FP.BF16.F32.PACK_AB R45, R60, R63 ;  /* 0x0000003f3c2d723e */ /* 0x000fe400000010ff */
[----:B------:R-:W-:Y:S02]  /*4cc0*/  FSEL R144, R144, RZ, P2 ;  /* 0x000000ff90907208 */ /* 0x000fe40001000000 */
[----:B------:R-:W-:Y:S02]  /*4cd0*/  FSEL R49, R66, RZ, P1 ;  /* 0x000000ff42317208 */ /* 0x000fe40000800000 */
        /* <DEDUP_REMOVED lines=8> */
[----:B------:R-:W-:Y:S01]  /*4d60*/  F2FP.BF16.F32.PACK_AB R42, R141, R140 ;  /* 0x0000008c8d2a723e */ /* 0x000fe200000010ff */
[----:B------:R2:W-:Y:S01]  /*4d70*/  STG.E.128 desc[UR6][R52.64], R36 ;  /* 0x0000002434007986 */ /* 0x0005e2000c101d06 */
[----:B------:R-:W-:-:S02]  /*4d80*/  F2FP.BF16.F32.PACK_AB R41, R67, R44 ;  /* 0x0000002c4329723e */ /* 0x000fc400000010ff */
[----:B------:R-:W-:Y:S02]  /*4d90*/  F2FP.BF16.F32.PACK_AB R47, R64, R161 ;  /* 0x000000a1402f723e */ /* 0x000fe400000010ff */
[----:B------:R-:W-:Y:S01]  /*4da0*/  F2FP.BF16.F32.PACK_AB R46, R62, R163 ;  /* 0x000000a33e2e723e */ /* 0x000fe200000010ff */
[----:B------:R2:W-:Y:S01]  /*4db0*/  STG.E.128 desc[UR6][R54.64], R40 ;  /* 0x0000002836007986 */ /* 0x0005e2000c101d06 */
[----:B------:R-:W-:Y:S02]  /*4dc0*/  F2FP.BF16.F32.PACK_AB R44, R143, R138 ;  /* 0x0000008a8f2c723e */ /* 0x000fe400000010ff */
[----:B------:R-:W-:Y:S02]  /*4dd0*/  F2FP.BF16.F32.PACK_AB R51, R49, R144 ;  /* 0x000000903133723e */ /* 0x000fe400000010ff */
[----:B------:R-:W-:Y:S01]  /*4de0*/  F2FP.BF16.F32.PACK_AB R50, R60, R61 ;  /* 0x0000003d3c32723e */ /* 0x000fe200000010ff */
[----:B------:R2:W-:Y:S01]  /*4df0*/  STG.E.128 desc[UR6][R56.64], R44 ;  /* 0x0000002c38007986 */ /* 0x0005e2000c101d06 */
[----:B------:R-:W-:-:S02]  /*4e00*/  F2FP.BF16.F32.PACK_AB R49, R0, R159 ;  /* 0x0000009f0031723e */ /* 0x000fc400000010ff */
[----:B------:R-:W-:-:S05]  /*4e10*/  F2FP.BF16.F32.PACK_AB R48, R48, R155 ;  /* 0x0000009b3030723e */ /* 0x000fca00000010ff */
[----:B------:R2:W-:Y:S01]  /*4e20*/  STG.E.128 desc[UR6][R58.64], R48 ;  /* 0x000000303a007986 */ /* 0x0005e2000c101d06 */
[----:B------:R-:W-:Y:S05]  /*4e30*/  BRA `(.L_x_591) ;  /* 0x0000003400787947 */ /* 0x000fea0003800000 */
.L_x_590:
[C---:B------:R-:W-:Y:S01]  /*4e40*/  PRMT R16, R23.reuse, 0x7632, R16 ;  /* 0x0000763217107816 */ /* 0x040fe20000000010 */
[C-C-:B------:R-:W-:Y:S01]  /*4e50*/  FFMA.FTZ R192, R178.reuse, R192, R153.reuse ;  /* 0x000000c0b2c07223 */ /* 0x140fe20000010099 */
[C-C-:B------:R-:W-:Y:S01]  /*4e60*/  FFMA.FTZ R196, R178.reuse, R196, R153.reuse ;  /* 0x000000c4b2c47223 */ /* 0x140fe20000010099 */
[----:B------:R-:W-:Y:S01]  /*4e70*/  SHF.L.U32 R17, R23, 0x10, RZ ;  /* 0x0000001017117819 */ /* 0x000fe200000006ff */
[----:B------:R-:W-:Y:S01]  /*4e80*/  FFMA.FTZ R0, R178, R0, R153 ;  /* 0x00000000b2007223 */ /* 0x000fe20000010099 */
[----:B------:R-:W-:Y:S01]  /*4e90*/  SHF.L.U32 R16, R16, 0x10, RZ ;  /* 0x0000001010107819 */ /* 0x000fe200000006ff */
[----:B------:R-:W-:Y:S01]  /*4ea0*/  FADD.FTZ R205, -R192, R205 ;  /* 0x000000cdc0cd7221 */ /* 0x000fe20000010100 */
[----:B------:R-:W-:Y:S01]  /*4eb0*/  FADD.FTZ R19, -R196, R221 ;  /* 0x000000ddc4137221 */ /* 0x000fe20000010100 */
[----:B------:R-:W-:Y:S01]  /*4ec0*/  FADD.FTZ R155, -R0, R231 ;  /* 0x000000e7009b7221 */ /* 0x000fe20000010100 */
[----:B------:R-:W-:Y:S01]  /*4ed0*/  ISETP.GE.U32.AND P5, PT, R142, RZ, PT ;  /* 0x000000ff8e00720c */ /* 0x000fe20003fa6070 */
[C---:B------:R-:W-:Y:S01]  /*4ee0*/  FFMA.FTZ R16, R150.reuse, R205, R16 ;  /* 0x000000cd96107223 */ /* 0x040fe20000010010 */
[----:B------:R-:W-:Y:S01]  /*4ef0*/  FFMA.FTZ R19, R150, R19, R17 ;  /* 0x0000001396137223 */ /* 0x000fe20000010011 */
[----:B------:R-:W-:Y:S01]  /*4f00*/  PRMT R0, R22, 0x7632, R0 ;  /* 0x0000763216007816 */ /* 0x000fe20000000000 */
[----:B------:R-:W-:Y:S01]  /*4f10*/  FFMA.FTZ R194, R178, R194, R153 ;  /* 0x000000c2b2c27223 */ /* 0x000fe20000010099 */
[-C--:B------:R-:W-:Y:S01]  /*4f20*/  FMUL.FTZ R18, R16, R144.reuse ;  /* 0x0000009010127220 */ /* 0x080fe20000410000 */
[----:B------:R-:W-:Y:S01]  /*4f30*/  FMUL.FTZ R17, R19, R144 ;  /* 0x0000009013117220 */ /* 0x000fe20000410000 */
[----:B------:R-:W-:Y:S01]  /*4f40*/  ISETP.GE.U32.AND.EX P5, PT, R143, 0x1000000, PT, P5 ;  /* 0x010000008f00780c */ /* 0x000fe20003fa6150 */
[----:B------:R-:W-:Y:S01]  /*4f50*/  FADD.FTZ R207, -R194, R207 ;  /* 0x000000cfc2cf7221 */ /* 0x000fe20000010100 */
[----:B------:R-:W-:Y:S01]  /*4f60*/  FMUL.FTZ R18, R18, UR5 ;  /* 0x0000000512127c20 */ /* 0x000fe20008410000 */
[----:B------:R-:W-:Y:S01]  /*4f70*/  SHF.L.U32 R0, R0, 0x10, RZ ;  /* 0x0000001000007819 */ /* 0x000fe200000006ff */
[----:B------:R-:W-:Y:S01]  /*4f80*/  FMUL.FTZ R17, R17, UR5 ;  /* 0x0000000511117c20 */ /* 0x000fe20008410000 */
[----:B------:R-:W-:Y:S01]  /*4f90*/  LOP3.LUT P3, RZ, R143, 0xff0000, RZ, 0xc0, !PT ;  /* 0x00ff00008fff7812 */ /* 0x000fe2000786c0ff */
[--C-:B------:R-:W-:Y:S01]  /*4fa0*/  FFMA.FTZ R200, R178, R200, R153.reuse ;  /* 0x000000c8b2c87223 */ /* 0x100fe20000010099 */
[----:B------:R-:W-:Y:S01]  /*4fb0*/  FSEL R44, R18, RZ, P5 ;  /* 0x000000ff122c7208 */ /* 0x000fe20002800000 */
[--C-:B------:R-:W-:Y:S01]  /*4fc0*/  FFMA.FTZ R202, R178, R202, R153.reuse ;  /* 0x000000cab2ca7223 */ /* 0x100fe20000010099 */
[--C-:B------:R-:W-:Y:S01]  /*4fd0*/  FFMA.FTZ R18, R150, R207, R0.reuse ;  /* 0x000000cf96127223 */ /* 0x100fe20000010000 */
[----:B------:R-:W-:Y:S01]  /*4fe0*/  PRMT R0, R20, 0x7632, R0 ;  /* 0x0000763214007816 */ /* 0x000fe20000000000 */
[----:B------:R-:W-:Y:S01]  /*4ff0*/  FFMA.FTZ R204, R178, R204, R153 ;  /* 0x000000ccb2cc7223 */ /* 0x000fe20000010099 */
[----:B------:R-:W-:Y:S01]  /*5000*/  FSEL R45, R17, RZ, P3 ;  /* 0x000000ff112d7208 */ /* 0x000fe20001800000 */
[----:B------:R-:W-:Y:S01]  /*5010*/  FADD.FTZ R17, -R200, R225 ;  /* 0x000000e1c8117221 */ /* 0x000fe20000010100 */
[----:B0-----:R-:W-:Y:S01]  /*5020*/  SHF.L.U32 R37, R22, 0x10, RZ ;  /* 0x0000001016257819 */ /* 0x001fe200000006ff */
[----:B------:R-:W-:Y:S01]  /*5030*/  FADD.FTZ R41, -R202, R229 ;  /* 0x000000e5ca297221 */ /* 0x000fe20000010100 */
[C---:B------:R-:W-:Y:S01]  /*5040*/  SHF.L.U32 R38, R21.reuse, 0x10, RZ ;  /* 0x0000001015267819 */ /* 0x040fe200000006ff */
[----:B------:R-:W-:Y:S01]  /*5050*/  FFMA.FTZ R162, R178, R162, R153 ;  /* 0x000000a2b2a27223 */ /* 0x000fe20000010099 */
[----:B------:R-:W-:Y:S01]  /*5060*/  PRMT R36, R21, 0x7632, R36 ;  /* 0x0000763215247816 */ /* 0x000fe20000000024 */
[----:B------:R-:W-:Y:S01]  /*5070*/  FADD.FTZ R211, -R204, R211 ;  /* 0x000000d3ccd37221 */ /* 0x000fe20000010100 */
[----:B------:R-:W-:Y:S01]  /*5080*/  SHF.L.U32 R0, R0, 0x10, RZ ;  /* 0x0000001000007819 */ /* 0x000fe200000006ff */
[----:B------:R-:W-:Y:S01]  /*5090*/  FFMA.FTZ R17, R150, R17, R37 ;  /* 0x0000001196117223 */ /* 0x000fe20000010025 */
[--C-:B------:R-:W-:Y:S01]  /*50a0*/  FFMA.FTZ R198, R178, R198, R153.reuse ;  /* 0x000000c6b2c67223 */ /* 0x100fe20000010099 */
[----:B------:R-:W-:Y:S01]  /*50b0*/  SHF.L.U32 R37, R36, 0x10, RZ ;  /* 0x0000001024257819 */ /* 0x000fe200000006ff */
[----:B------:R-:W-:Y:S01]  /*50c0*/  FFMA.FTZ R41, R150, R41, R38 ;  /* 0x0000002996297223 */ /* 0x000fe20000010026 */
[----:B------:R-:W-:Y:S01]  /*50d0*/  FFMA.FTZ R170, R178, R170, R153 ;  /* 0x000000aab2aa7223 */ /* 0x000fe20000010099 */
[----:B------:R-:W-:Y:S01]  /*50e0*/  FADD.FTZ R171, -R162, R171 ;  /* 0x000000aba2ab7221 */ /* 0x000fe20000010100 */
[----:B------:R-:W-:Y:S01]  /*50f0*/  SHF.L.U32 R36, R20, 0x10, RZ ;  /* 0x0000001014247819 */ /* 0x000fe200000006ff */
[----:B------:R-:W-:Y:S01]  /*5100*/  FFMA.FTZ R162, R150, R211, R0 ;  /* 0x000000d396a27223 */ /* 0x000fe20000010000 */
[----:B------:R-:W-:Y:S01]  /*5110*/  PRMT R38, R27, 0x7632, R38 ;  /* 0x000076321b267816 */ /* 0x000fe20000000026 */
[-C--:B------:R-:W-:Y:S01]  /*5120*/  FMUL.FTZ R0, R17, R144.reuse ;  /* 0x0000009011007220 */ /* 0x080fe20000410000 */
[----:B------:R-:W-:Y:S01]  /*5130*/  FADD.FTZ R209, -R198, R209 ;  /* 0x000000d1c6d17221 */ /* 0x000fe20000010100 */
[----:B------:R-:W-:Y:S01]  /*5140*/  SHF.L.U32 R42, R27, 0x10, RZ ;  /* 0x000000101b2a7819 */ /* 0x000fe200000006ff */
[----:B------:R-:W-:Y:S01]  /*5150*/  FADD.FTZ R43, -R170, R179 ;  /* 0x000000b3aa2b7221 */ /* 0x000fe20000010100 */
[----:B------:R-:W-:Y:S01]  /*5160*/  SHF.L.U32 R38, R38, 0x10, RZ ;  /* 0x0000001026267819 */ /* 0x000fe200000006ff */
[----:B------:R-:W-:Y:S01]  /*5170*/  FFMA.FTZ R155, R150, R155, R36 ;  /* 0x0000009b969b7223 */ /* 0x000fe20000010024 */
[----:B------:R-:W-:Y:S01]  /*5180*/  LOP3.LUT P6, RZ, R142, 0xff, RZ, 0xc0, !PT ;  /* 0x000000ff8eff7812 */ /* 0x000fe200078cc0ff */
[-C--:B------:R-:W-:Y:S01]  /*5190*/  FMUL.FTZ R36, R18, R144.reuse ;  /* 0x0000009012247220 */ /* 0x080fe20000410000 */
[----:B------:R-:W-:Y:S01]  /*51a0*/  LOP3.LUT P2, RZ, R142, 0xff00, RZ, 0xc0, !PT ;  /* 0x0000ff008eff7812 */ /* 0x000fe2000784c0ff */
[----:B------:R-:W-:Y:S01]  /*51b0*/  FFMA.FTZ R40, R150, R209, R37 ;  /* 0x000000d196287223 */ /* 0x000fe20000010025 */
[----:B------:R-:W-:Y:S01]  /*51c0*/  LOP3.LUT P4, RZ, R142, 0xff0000, RZ, 0xc0, !PT ;  /* 0x00ff00008eff7812 */ /* 0x000fe2000788c0ff */
[----:B------:R-:W-:Y:S01]  /*51d0*/  FFMA.FTZ R43, R150, R43, R42 ;  /* 0x0000002b962b7223 */ /* 0x000fe2000001002a */
[----:B------:R-:W-:Y:S01]  /*51e0*/  LOP3.LUT P1, RZ, R142, 0xff000000, RZ, 0xc0, !PT ;  /* 0xff0000008eff7812 */ /* 0x000fe2000782c0ff */
[----:B------:R-:W-:Y:S01]  /*51f0*/  FMUL.FTZ R142, R0, UR5 ;  /* 0x00000005008e7c20 */ /* 0x000fe20008410000 */
[----:B------:R-:W-:Y:S01]  /*5200*/  FMUL.FTZ R0, R41, R144 ;  /* 0x0000009029007220 */ /* 0x000fe20000410000 */
[----:B------:R-:W-:Y:S01]  /*5210*/  FFMA.FTZ R42, R150, R171, R38 ;  /* 0x000000ab962a7223 */ /* 0x000fe20000010026 */
[--C-:B------:R-:W-:Y:S01]  /*5220*/  FFMA.FTZ R38, R178, R168, R153.reuse ;  /* 0x000000a8b2267223 */ /* 0x100fe20000010099 */
[----:B------:R-:W-:Y:S01]  /*5230*/  FMUL.FTZ R167, R36, UR5 ;  /* 0x0000000524a77c20 */ /* 0x000fe20008410000 */
[-C--:B------:R-:W-:Y:S01]  /*5240*/  FMUL.FTZ R36, R40, R144.reuse ;  /* 0x0000009028247220 */ /* 0x080fe20000410000 */
[----:B------:R-:W-:Y:S01]  /*5250*/  FMUL.FTZ R168, R0, UR5 ;  /* 0x0000000500a87c20 */ /* 0x000fe20008410000 */
[-C--:B------:R-:W-:Y:S01]  /*5260*/  FMUL.FTZ R0, R155, R144.reuse ;  /* 0x000000909b007220 */ /* 0x080fe20000410000 */
[-C--:B------:R-:W-:Y:S01]  /*5270*/  FMUL.FTZ R37, R43, R144.reuse ;  /* 0x000000902b257220 */ /* 0x080fe20000410000 */
[----:B------:R-:W-:Y:S01]  /*5280*/  FMUL.FTZ R169, R36, UR5 ;  /* 0x0000000524a97c20 */ /* 0x000fe20008410000 */
[-C--:B------:R-:W-:Y:S01]  /*5290*/  FMUL.FTZ R36, R162, R144.reuse ;  /* 0x00000090a2247220 */ /* 0x080fe20000410000 */
[----:B------:R-:W-:Y:S01]  /*52a0*/  FMUL.FTZ R0, R0, UR5 ;  /* 0x0000000500007c20 */ /* 0x000fe20008410000 */
[----:B------:R-:W-:Y:S01]  /*52b0*/  FMUL.FTZ R37, R37, UR5 ;  /* 0x0000000525257c20 */ /* 0x000fe20008410000 */
[----:B------:R-:W-:Y:S01]  /*52c0*/  FMUL.FTZ R39, R42, R144 ;  /* 0x000000902a277220 */ /* 0x000fe20000410000 */
[----:B------:R-:W-:Y:S01]  /*52d0*/  FMUL.FTZ R36, R36, UR5 ;  /* 0x0000000524247c20 */ /* 0x000fe20008410000 */
[--C-:B------:R-:W-:Y:S01]  /*52e0*/  FFMA.FTZ R62, R178, R62, R153.reuse ;  /* 0x0000003eb23e7223 */ /* 0x100fe20000010099 */
[----:B------:R-:W-:Y:S01]  /*52f0*/  FSEL R170, R0, RZ, P6 ;  /* 0x000000ff00aa7208 */ /* 0x000fe20003000000 */
[C-C-:B------:R-:W-:Y:S01]  /*5300*/  FFMA.FTZ R172, R178.reuse, R172, R153.reuse ;  /* 0x000000acb2ac7223 */ /* 0x140fe20000010099 */
[----:B------:R-:W-:Y:S01]  /*5310*/  LOP3.LUT P6, RZ, R141, 0xff0000, RZ, 0xc0, !PT ;  /* 0x00ff00008dff7812 */ /* 0x000fe200078cc0ff */
[----:B------:R-:W-:Y:S01]  /*5320*/  FFMA.FTZ R174, R178, R174, R153 ;  /* 0x000000aeb2ae7223 */ /* 0x000fe20000010099 */
[----:B------:R-:W-:Y:S01]  /*5330*/  LOP3.LUT P3, RZ, R143, 0xff, RZ, 0xc0, !PT ;  /* 0x000000ff8fff7812 */ /* 0x000fe2000786c0ff */
[----:B------:R-:W-:Y:S01]  /*5340*/  FMUL.FTZ R0, R39, UR5 ;  /* 0x0000000527007c20 */ /* 0x000fe20008410000 */
[----:B------:R-:W-:Y:S01]  /*5350*/  LOP3.LUT P5, RZ, R143, 0xff00, RZ, 0xc0, !PT ;  /* 0x0000ff008fff7812 */ /* 0x000fe200078ac0ff */
[----:B------:R-:W-:Y:S01]  /*5360*/  FADD.FTZ R65, -R62, R65 ;  /* 0x000000413e417221 */ /* 0x000fe20000010100 */
[----:B------:R-:W-:Y:S01]  /*5370*/  FSEL R171, R36, RZ, P2 ;  /* 0x000000ff24ab7208 */ /* 0x000fe20001000000 */
[----:B------:R-:W-:Y:S01]  /*5380*/  FFMA.FTZ R164, R178, R164, R153 ;  /* 0x000000a4b2a47223 */ /* 0x000fe20000010099 */
[----:B------:R-:W-:Y:S01]  /*5390*/  FSEL R143, R37, RZ, P6 ;  /* 0x000000ff258f7208 */ /* 0x000fe20003000000 */
[----:B------:R-:W-:Y:S01]  /*53a0*/  FADD.FTZ R37, -R38, R177 ;  /* 0x000000b126257221 */ /* 0x000fe20000010100 */
[C---:B------:R-:W-:Y:S01]  /*53b0*/  PRMT R36, R25.reuse, 0x7632, R36 ;  /* 0x0000763219247816 */ /* 0x040fe20000000024 */
        /* <DEDUP_REMOVED lines=8> */
[----:B------:R-:W-:Y:S01]  /*5440*/  FFMA.FTZ R177, R150, R177, R39 ;  /* 0x000000b196b17223 */ /* 0x000fe20000010027 */
[----:B------:R-:W-:Y:S01]  /*5450*/  PRMT R36, R24, 0x7632, R36 ;  /* 0x0000763218247816 */ /* 0x000fe20000000024 */
[--C-:B------:R-:W-:Y:S01]  /*5460*/  FFMA.FTZ R179, R150, R179, R62.reuse ;  /* 0x000000b396b37223 */ /* 0x100fe2000001003e */
[----:B------:R-:W-:Y:S01]  /*5470*/  SHF.L.U32 R38, R38, 0x10, RZ ;  /* 0x0000001026267819 */ /* 0x000fe200000006ff */
[----:B------:R-:W-:Y:S01]  /*5480*/  FADD.FTZ R175, -R166, R175 ;  /* 0x000000afa6af7221 */ /* 0x000fe20000010100 */
[----:B------:R-:W-:Y:S01]  /*5490*/  PRMT R62, R31, 0x7632, R62 ;  /* 0x000076321f3e7816 */ /* 0x000fe2000000003e */
[----:B------:R-:W-:Y:S01]  /*54a0*/  FFMA.FTZ R176, R178, R176, R153 ;  /* 0x000000b0b2b07223 */ /* 0x000fe20000010099 */
[----:B------:R-:W-:Y:S01]  /*54b0*/  SHF.L.U32 R39, R36, 0x10, RZ ;  /* 0x0000001024277819 */ /* 0x000fe200000006ff */
[----:B------:R-:W-:Y:S01]  /*54c0*/  FFMA.FTZ R166, R150, R173, R38 ;  /* 0x000000ad96a67223 */ /* 0x000fe20000010026 */
[----:B------:R-:W-:Y:S01]  /*54d0*/  FSEL R169, R169, RZ, P1 ;  /* 0x000000ffa9a97208 */ /* 0x000fe20000800000 */
[-C--:B------:R-:W-:Y:S01]  /*54e0*/  FMUL.FTZ R36, R177, R144.reuse ;  /* 0x00000090b1247220 */ /* 0x080fe20000410000 */
[----:B------:R-:W-:Y:S01]  /*54f0*/  SHF.L.U32 R164, R62, 0x10, RZ ;  /* 0x000000103ea47819 */ /* 0x000fe200000006ff */
[----:B------:R-:W-:Y:S01]  /*5500*/  FFMA.FTZ R174, R150, R37, R39 ;  /* 0x0000002596ae7223 */ /* 0x000fe20000010027 */
[----:B------:R-:W-:Y:S01]  /*5510*/  ISETP.GE.U32.AND P1, PT, R140, RZ, PT ;  /* 0x000000ff8c00720c */ /* 0x000fe20003f26070 */
[----:B------:R-:W-:Y:S01]  /*5520*/  FADD.FTZ R185, -R176, R185 ;  /* 0x000000b9b0b97221 */ /* 0x000fe20000010100 */
[----:B------:R-:W-:Y:S01]  /*5530*/  SHF.L.U32 R38, R24, 0x10, RZ ;  /* 0x0000001018267819 */ /* 0x000fe200000006ff */
[----:B------:R-:W-:Y:S01]  /*5540*/  FMUL.FTZ R37, R166, R144 ;  /* 0x00000090a6257220 */ /* 0x000fe20000410000 */
[----:B------:R-:W-:Y:S01]  /*5550*/  FFMA.FTZ R172, R150, R175, R172 ;  /* 0x000000af96ac7223 */ /* 0x000fe200000100ac */
[----:B------:R-:W-:Y:S01]  /*5560*/  FFMA.FTZ R154, R178, R154, R153 ;  /* 0x0000009ab29a7223 */ /* 0x000fe20000010099 */
[----:B------:R-:W-:Y:S01]  /*5570*/  ISETP.GE.U32.AND.EX P1, PT, R141, 0x1000000, PT, P1 ;  /* 0x010000008d00780c */ /* 0x000fe20003f26110 */
[----:B------:R-:W-:Y:S01]  /*5580*/  FMUL.FTZ R62, R36, UR5 ;  /* 0x00000005243e7c20 */ /* 0x000fe20008410000 */
[C---:B------:R-:W-:Y:S01]  /*5590*/  FFMA.FTZ R164, R150.reuse, R65, R164 ;  /* 0x0000004196a47223 */ /* 0x040fe200000100a4 */
[----:B------:R-:W-:Y:S01]  /*55a0*/  FFMA.FTZ R181, R150, R185, R38 ;  /* 0x000000b996b57223 */ /* 0x000fe20000010026 */
[-C--:B------:R-:W-:Y:S01]  /*55b0*/  FMUL.FTZ R36, R179, R144.reuse ;  /* 0x00000090b3247220 */ /* 0x080fe20000410000 */
[----:B------:R-:W-:Y:S01]  /*55c0*/  FMUL.FTZ R65, R37, UR5 ;  /* 0x0000000525417c20 */ /* 0x000fe20008410000 */
[----:B------:R-:W-:Y:S01]  /*55d0*/  SHF.L.U32 R38, R31, 0x10, RZ ;  /* 0x000000101f267819 */ /* 0x000fe200000006ff */
[-C--:B------:R-:W-:Y:S01]  /*55e0*/  FMUL.FTZ R37, R172, R144.reuse ;  /* 0x00000090ac257220 */ /* 0x080fe20000410000 */
[----:B------:R-:W-:Y:S01]  /*55f0*/  FSEL R142, R142, RZ, P3 ;  /* 0x000000ff8e8e7208 */ /* 0x000fe20001800000 */
[----:B------:R-:W-:Y:S01]  /*5600*/  FADD.FTZ R161, -R154, R161 ;  /* 0x000000a19aa17221 */ /* 0x000fe20000010100 */
[----:B------:R-:W-:Y:S01]  /*5610*/  FSEL R167, R167, RZ, P5 ;  /* 0x000000ffa7a77208 */ /* 0x000fe20002800000 */
[-C--:B------:R-:W-:Y:S01]  /*5620*/  FMUL.FTZ R39, R164, R144.reuse ;  /* 0x00000090a4277220 */ /* 0x080fe20000410000 */
[----:B------:R-:W-:Y:S01]  /*5630*/  FSEL R168, R168, RZ, P4 ;  /* 0x000000ffa8a87208 */ /* 0x000fe20002000000 */
[----:B------:R-:W-:Y:S01]  /*5640*/  FFMA.FTZ R175, R150, R161, R38 ;  /* 0x000000a196af7223 */ /* 0x000fe20000010026 */
[C---:B------:R-:W-:Y:S01]  /*5650*/  LOP3.LUT P3, RZ, R140.reuse, 0xff, RZ, 0xc0, !PT ;  /* 0x000000ff8cff7812 */ /* 0x040fe2000786c0ff */
[----:B------:R-:W-:Y:S01]  /*5660*/  FMUL.FTZ R39, R39, UR5 ;  /* 0x0000000527277c20 */ /* 0x000fe20008410000 */
[C---:B------:R-:W-:Y:S01]  /*5670*/  LOP3.LUT P5, RZ, R140.reuse, 0xff00, RZ, 0xc0, !PT ;  /* 0x0000ff008cff7812 */ /* 0x040fe200078ac0ff */
[----:B------:R-:W-:Y:S01]  /*5680*/  FMUL.FTZ R38, R175, R144 ;  /* 0x00000090af267220 */ /* 0x000fe20000410000 */
[----:B------:R-:W-:Y:S01]  /*5690*/  LOP3.LUT P4, RZ, R140, 0xff0000, RZ, 0xc0, !PT ;  /* 0x00ff00008cff7812 */ /* 0x000fe2000788c0ff */
[--C-:B------:R-:W-:Y:S01]  /*56a0*/  FFMA.FTZ R156, R178, R156, R153.reuse ;  /* 0x0000009cb29c7223 */ /* 0x100fe20000010099 */
[----:B------:R-:W-:Y:S01]  /*56b0*/  LOP3.LUT P2, RZ, R140, 0xff000000, RZ, 0xc0, !PT ;  /* 0xff0000008cff7812 */ /* 0x000fe2000784c0ff */
[----:B------:R-:W-:Y:S01]  /*56c0*/  FMUL.FTZ R140, R36, UR5 ;  /* 0x00000005248c7c20 */ /* 0x000fe20008410000 */
[----:B------:R-:W-:Y:S01]  /*56d0*/  FSEL R0, R0, RZ, P1 ;  /* 0x000000ff00007208 */ /* 0x000fe20000800000 */
[-C--:B------:R-:W-:Y:S01]  /*56e0*/  FMUL.FTZ R36, R181, R144.reuse ;  /* 0x00000090b5247220 */ /* 0x080fe20000410000 */
[C---:B------:R-:W-:Y:S01]  /*56f0*/  LOP3.LUT P6, RZ, R141.reuse, 0xff, RZ, 0xc0, !PT ;  /* 0x000000ff8dff7812 */ /* 0x040fe200078cc0ff */
[----:B------:R-:W-:Y:S01]  /*5700*/  FMUL.FTZ R38, R38, UR5 ;  /* 0x0000000526267c20 */ /* 0x000fe20008410000 */
[----:B------:R-:W-:Y:S01]  /*5710*/  LOP3.LUT P1, RZ, R141, 0xff00, RZ, 0xc0, !PT ;  /* 0x0000ff008dff7812 */ /* 0x000fe2000782c0ff */
[----:B------:R-:W-:Y:S01]  /*5720*/  FMUL.FTZ R141, R37, UR5 ;  /* 0x00000005258d7c20 */ /* 0x000fe20008410000 */
[----:B------:R-:W-:Y:S01]  /*5730*/  FMUL.FTZ R37, R174, R144 ;  /* 0x00000090ae257220 */ /* 0x000fe20000410000 */
[----:B------:R-:W-:Y:S01]  /*5740*/  FMUL.FTZ R36, R36, UR5 ;  /* 0x0000000524247c20 */ /* 0x000fe20008410000 */
[----:B------:R-:W-:Y:S01]  /*5750*/  FSEL R62, R62, RZ, P6 ;  /* 0x000000ff3e3e7208 */ /* 0x000fe20003000000 */
[--C-:B------:R-:W-:Y:S01]  /*5760*/  FFMA.FTZ R159, R178, R159, R153.reuse ;  /* 0x0000009fb29f7223 */ /* 0x100fe20000010099 */
[----:B------:R-:W-:Y:S01]  /*5770*/  FSEL R141, R141, RZ, P2 ;  /* 0x000000ff8d8d7208 */ /* 0x000fe20001000000 */
[----:B------:R-:W-:Y:S01]  /*5780*/  FMUL.FTZ R37, R37, UR5 ;  /* 0x0000000525257c20 */ /* 0x000fe20008410000 */
[----:B------:R-:W-:Y:S01]  /*5790*/  ISETP.GE.U32.AND P2, PT, R138, RZ, PT ;  /* 0x000000ff8a00720c */ /* 0x000fe20003f46070 */
[--C-:B------:R-:W-:Y:S01]  /*57a0*/  FFMA.FTZ R158, R178, R158, R153.reuse ;  /* 0x0000009eb29e7223 */ /* 0x100fe20000010099 */
[----:B------:R-:W-:Y:S01]  /*57b0*/  FSEL R154, R36, RZ, P3 ;  /* 0x000000ff249a7208 */ /* 0x000fe20001800000 */
[C-C-:B------:R-:W-:Y:S01]  /*57c0*/  FFMA.FTZ R176, R178.reuse, R48, R153.reuse ;  /* 0x00000030b2b07223 */ /* 0x140fe20000010099 */
[C---:B------:R-:W-:Y:S01]  /*57d0*/  LOP3.LUT P3, RZ, R139.reuse, 0xff0000, RZ, 0xc0, !PT ;  /* 0x00ff00008bff7812 */ /* 0x040fe2000786c0ff */
[C-C-:B------:R-:W-:Y:S01]  /*57e0*/  FFMA.FTZ R67, R178.reuse, R67, R153.reuse ;  /* 0x00000043b2437223 */ /* 0x140fe20000010099 */
[----:B------:R-:W-:Y:S01]  /*57f0*/  ISETP.GE.U32.AND.EX P2, PT, R139, 0x1000000, PT, P2 ;  /* 0x010000008b00780c */ /* 0x000fe20003f46120 */
[C-C-:B------:R-:W-:Y:S01]  /*5800*/  FFMA.FTZ R64, R178.reuse, R64, R153.reuse ;  /* 0x00000040b2407223 */ /* 0x140fe20000010099 */
[----:B------:R-:W-:Y:S01]  /*5810*/  FSEL R173, R37, RZ, P5 ;  /* 0x000000ff25ad7208 */ /* 0x000fe20002800000 */
[----:B------:R-:W-:Y:S01]  /*5820*/  FFMA.FTZ R37, R178, R63, R153 ;  /* 0x0000003fb2257223 */ /* 0x000fe20000010099 */
[----:B------:R-:W-:Y:S01]  /*5830*/  FSEL R65, R65, RZ, P1 ;  /* 0x000000ff41417208 */ /* 0x000fe20000800000 */
[----:B------:R-:W-:Y:S01]  /*5840*/  FADD.FTZ R63, -R156, R163 ;  /* 0x000000a39c3f7221 */ /* 0x000fe20000010100 */
[----:B------:R-:W-:Y:S01]  /*5850*/  FSEL R140, R140, RZ, P4 ;  /* 0x000000ff8c8c7208 */ /* 0x000fe20002000000 */
[--C-:B------:R-:W-:Y:S01]  /*5860*/  FFMA.FTZ R57, R178, R57, R153.reuse ;  /* 0x00000039b2397223 */ /* 0x100fe20000010099 */
[----:B------:R-:W-:Y:S01]  /*5870*/  LOP3.LUT P6, RZ, R138, 0xff, RZ, 0xc0, !PT ;  /* 0x000000ff8aff7812 */ /* 0x000fe200078cc0ff */
[--C-:B------:R-:W-:Y:S01]  /*5880*/  FFMA.FTZ R49, R178, R49, R153.reuse ;  /* 0x00000031b2317223 */ /* 0x100fe20000010099 */
[----:B------:R-:W-:Y:S01]  /*5890*/  LOP3.LUT P1, RZ, R138, 0xff00, RZ, 0xc0, !PT ;  /* 0x0000ff008aff7812 */ /* 0x000fe2000782c0ff */
[--C-:B------:R-:W-:Y:S01]  /*58a0*/  FFMA.FTZ R56, R178, R56, R153.reuse ;  /* 0x00000038b2387223 */ /* 0x100fe20000010099 */
[----:B------:R-:W-:Y:S01]  /*58b0*/  LOP3.LUT P4, RZ, R138, 0xff0000, RZ, 0xc0, !PT ;  /* 0x00ff00008aff7812 */ /* 0x000fe2000788c0ff */
[--C-:B------:R-:W-:Y:S01]  /*58c0*/  FFMA.FTZ R55, R178, R55, R153.reuse ;  /* 0x00000037b2377223 */ /* 0x100fe20000010099 */
[----:B------:R-:W-:Y:S01]  /*58d0*/  LOP3.LUT P5, RZ, R138, 0xff000000, RZ, 0xc0, !PT ;  /* 0xff0000008aff7812 */ /* 0x000fe200078ac0ff */
[--C-:B------:R-:W-:Y:S01]  /*58e0*/  FFMA.FTZ R47, R178, R47, R153.reuse ;  /* 0x0000002fb22f7223 */ /* 0x100fe20000010099 */
[----:B------:R-:W-:Y:S01]  /*58f0*/  FSEL R161, R38, RZ, P3 ;  /* 0x000000ff26a17208 */ /* 0x000fe20001800000 */
[C-C-:B------:R-:W-:Y:S01]  /*5900*/  FFMA.FTZ R54, R178.reuse, R54, R153.reuse ;  /* 0x00000036b2367223 */ /* 0x140fe20000010099 */
[----:B------:R-:W-:Y:S01]  /*5910*/  FSEL R138, R39, RZ, P2 ;  /* 0x000000ff278a7208 */ /* 0x000fe20001000000 */
[----:B------:R-:W-:Y:S01]  /*5920*/  FFMA.FTZ R178, R178, R46, R153 ;  /* 0x0000002eb2b27223 */ /* 0x000fe20000010099 */
[----:B------:R-:W-:Y:S01]  /*5930*/  LOP3.LUT P3, RZ, R139, 0xff, RZ, 0xc0, !PT ;  /* 0x000000ff8bff7812 */ /* 0x000fe2000786c0ff */
[----:B------:R-:W-:Y:S01]  /*5940*/  FADD.FTZ R159, -R159, R160 ;  /* 0x000000a09f9f7221 */ /* 0x000fe20000010100 */
[----:B------:R-:W-:Y:S01]  /*5950*/  LOP3.LUT P2, RZ, R139, 0xff00, RZ, 0xc0, !PT ;  /* 0x0000ff008bff7812 */ /* 0x000fe2000784c0ff */
[----:B------:R-:W-:Y:S01]  /*5960*/  FADD.FTZ R139, -R37, R66 ;  /* 0x00000042258b7221 */ /* 0x000fe20000010100 */
[----:B------:R-:W-:Y:S01]  /*5970*/  PRMT R37, R30, 0x7632, R37 ;  /* 0x000076321e257816 */ /* 0x000fe20000000025 */
        /* <DEDUP_REMOVED lines=10> */
[----:B------:R-:W-:Y:S01]  /*5a20*/  FFMA.FTZ R139, R150, R139, R37 ;  /* 0x0000008b968b7223 */ /* 0x000fe20000010025 */
[----:B------:R-:W-:Y:S01]  /*5a30*/  SHF.L.U32 R46, R29, 0x10, RZ ;  /* 0x000000101d2e7819 */ /* 0x000fe200000006ff */
[----:B------:R-:W-:Y:S01]  /*5a40*/  FADD.FTZ R61, -R56, R61 ;  /* 0x0000003d383d7221 */ /* 0x000fe20000010100 */
[----:B------:R-:W-:Y:S01]  /*5a50*/  SHF.L.U32 R38, R28, 0x10, RZ ;  /* 0x000000101c267819 */ /* 0x000fe200000006ff */
[----:B------:R-:W-:Y:S01]  /*5a60*/  FFMA.FTZ R157, R150, R157, R48 ;  /* 0x0000009d969d7223 */ /* 0x000fe20000010030 */
[----:B------:R-:W-:Y:S01]  /*5a70*/  SHF.L.U32 R37, R36, 0x10, RZ ;  /* 0x0000001024257819 */ /* 0x000fe200000006ff */
[C---:B------:R-:W-:Y:S01]  /*5a80*/  FFMA.FTZ R153, R150.reuse, R153, R46 ;  /* 0x0000009996997223 */ /* 0x040fe2000001002e */
[-C--:B------:R-:W-:Y:S01]  /*5a90*/  FMUL.FTZ R36, R63, R144.reuse ;  /* 0x000000903f247220 */ /* 0x080fe20000410000 */
[----:B------:R-:W-:Y:S01]  /*5aa0*/  FFMA.FTZ R163, R150, R159, R38 ;  /* 0x0000009f96a37223 */ /* 0x000fe20000010026 */
[----:B------:R-:W-:Y:S01]  /*5ab0*/  SHF.L.U32 R38, R32, 0x10, RZ ;  /* 0x0000001020267819 */ /* 0x000fe200000006ff */
[----:B------:R-:W-:Y:S01]  /*5ac0*/  FFMA.FTZ R160, R150, R67, R37 ;  /* 0x0000004396a07223 */ /* 0x000fe20000010025 */
[----:B------:R-:W-:Y:S01]  /*5ad0*/  SHF.L.U32 R46, R33, 0x10, RZ ;  /* 0x00000010212e7819 */ /* 0x000fe200000006ff */
[-C--:B------:R-:W-:Y:S01]  /*5ae0*/  FMUL.FTZ R37, R139, R144.reuse ;  /* 0x000000908b257220 */ /* 0x080fe20000410000 */
[----:B------:R-:W-:Y:S01]  /*5af0*/  FMUL.FTZ R67, R36, UR5 ;  /* 0x0000000524437c20 */ /* 0x000fe20008410000 */
[-C--:B------:R-:W-:Y:S01]  /*5b00*/  FMUL.FTZ R36, R153, R144.reuse ;  /* 0x0000009099247220 */ /* 0x080fe20000410000 */
[C---:B------:R-:W-:Y:S01]  /*5b10*/  FFMA.FTZ R183, R150.reuse, R57, R38 ;  /* 0x0000003996b77223 */ /* 0x040fe20000010026 */
[----:B------:R-:W-:Y:S01]  /*5b20*/  FFMA.FTZ R185, R150, R61, R46 ;  /* 0x0000003d96b97223 */ /* 0x000fe2000001002e */
[----:B------:R-:W-:Y:S01]  /*5b30*/  FMUL.FTZ R152, R37, UR5 ;  /* 0x0000000525987c20 */ /* 0x000fe20008410000 */
[-C--:B------:R-:W-:Y:S01]  /*5b40*/  FMUL.FTZ R37, R157, R144.reuse ;  /* 0x000000909d257220 */ /* 0x080fe20000410000 */
[----:B------:R-:W-:Y:S01]  /*5b50*/  FMUL.FTZ R156, R36, UR5 ;  /* 0x00000005249c7c20 */ /* 0x000fe20008410000 */
[-C--:B------:R-:W-:Y:S01]  /*5b60*/  FMUL.FTZ R38, R183, R144.reuse ;  /* 0x00000090b7267220 */ /* 0x080fe20000410000 */
[-C--:B------:R-:W-:Y:S01]  /*5b70*/  FMUL.FTZ R39, R185, R144.reuse ;  /* 0x00000090b9277220 */ /* 0x080fe20000410000 */
[----:B------:R-:W-:Y:S01]  /*5b80*/  FMUL.FTZ R159, R37, UR5 ;  /* 0x00000005259f7c20 */ /* 0x000fe20008410000 */
[----:B------:R-:W-:Y:S01]  /*5b90*/  FSEL R67, R67, RZ, P3 ;  /* 0x000000ff43437208 */ /* 0x000fe20001800000 */
[-C--:B------:R-:W-:Y:S01]  /*5ba0*/  FMUL.FTZ R36, R163, R144.reuse ;  /* 0x00000090a3247220 */ /* 0x080fe20000410000 */
[----:B------:R-:W-:Y:S01]  /*5bb0*/  FSEL R156, R156, RZ, P4 ;  /* 0x000000ff9c9c7208 */ /* 0x000fe20002000000 */
[----:B------:R-:W-:Y:S01]  /*5bc0*/  FMUL.FTZ R37, R160, R144 ;  /* 0x00000090a0257220 */ /* 0x000fe20000410000 */
[----:B------:R-:W-:Y:S01]  /*5bd0*/  FMUL.FTZ R38, R38, UR5 ;  /* 0x0000000526267c20 */ /* 0x000fe20008410000 */
[----:B------:R-:W-:Y:S01]  /*5be0*/  FMUL.FTZ R39, R39, UR5 ;  /* 0x0000000527277c20 */ /* 0x000fe20008410000 */
[----:B------:R-:W-:Y:S01]  /*5bf0*/  LOP3.LUT P3, RZ, R136, 0xff, RZ, 0xc0, !PT ;  /* 0x000000ff88ff7812 */ /* 0x000fe2000786c0ff */
[----:B------:R-:W-:Y:S01]  /*5c00*/  FMUL.FTZ R36, R36, UR5 ;  /* 0x0000000524247c20 */ /* 0x000fe20008410000 */
[----:B------:R-:W-:Y:S01]  /*5c10*/  LOP3.LUT P4, RZ, R136, 0xff0000, RZ, 0xc0, !PT ;  /* 0x00ff000088ff7812 */ /* 0x000fe2000788c0ff */
[----:B------:R-:W-:Y:S01]  /*5c20*/  FMUL.FTZ R37, R37, UR5 ;  /* 0x0000000525257c20 */ /* 0x000fe20008410000 */
[----:B------:R-:W-:Y:S01]  /*5c30*/  FSEL R64, R38, RZ, P3 ;  /* 0x000000ff26407208 */ /* 0x000fe20001800000 */
[----:B------:R-:W-:Y:S01]  /*5c40*/  FADD.FTZ R49, -R49, R52 ;  /* 0x0000003431317221 */ /* 0x000fe20000010100 */
[----:B------:R-:W-:Y:S01]  /*5c50*/  FSEL R66, R39, RZ, P4 ;  /* 0x000000ff27427208 */ /* 0x000fe20002000000 */
[----:B------:R-:W-:Y:S01]  /*5c60*/  FADD.FTZ R51, -R178, R51 ;  /* 0x00000033b2337221 */ /* 0x000fe20000010100 */
[----:B------:R-:W-:Y:S01]  /*5c70*/  PRMT R39, R35, 0x7632, R39 ;  /* 0x0000763223277816 */ /* 0x000fe20000000027 */
[----:B------:R-:W-:Y:S01]  /*5c80*/  FADD.FTZ R53, -R176, R53 ;  /* 0x00000035b0357221 */ /* 0x000fe20000010100 */
[----:B------:R-:W-:Y:S01]  /*5c90*/  PRMT R38, R32, 0x7632, R38 ;  /* 0x0000763220267816 */ /* 0x000fe20000000026 */
[----:B------:R-:W-:Y:S01]  /*5ca0*/  FADD.FTZ R47, -R47, R50 ;  /* 0x000000322f2f7221 */ /* 0x000fe20000010100 */
[----:B------:R-:W-:Y:S01]  /*5cb0*/  FSEL R158, R36, RZ, P6 ;  /* 0x000000ff249e7208 */ /* 0x000fe20003000000 */
[----:B------:R-:W-:Y:S01]  /*5cc0*/  FADD.FTZ R55, -R55, R58 ;  /* 0x0000003a37377221 */ /* 0x000fe20000010100 */
[----:B------:R-:W-:Y:S01]  /*5cd0*/  FSEL R165, R37, RZ, P1 ;  /* 0x000000ff25a57208 */ /* 0x000fe20000800000 */
[----:B------:R-:W-:Y:S01]  /*5ce0*/  FADD.FTZ R59, -R54, R59 ;  /* 0x0000003b363b7221 */ /* 0x000fe20000010100 */
[----:B------:R-:W0:Y:S01]  /*5cf0*/  LDC.64 R36, c[0x0][0x478] ;  /* 0x00011e00ff247b82 */ /* 0x000e220000000a00 */
[----:B------:R-:W-:-:S02]  /*5d00*/  SHF.L.U32 R39, R39, 0x10, RZ ;  /* 0x0000001027277819 */ /* 0x000fc400000006ff */
[----:B------:R-:W-:Y:S02]  /*5d10*/  SHF.L.U32 R38, R38, 0x10, RZ ;  /* 0x0000001026267819 */ /* 0x000fe400000006ff */
[----:B------:R-:W-:Y:S01]  /*5d20*/  FSEL R152, R152, RZ, P2 ;  /* 0x000000ff98987208 */ /* 0x000fe20001000000 */
[----:B------:R-:W-:Y:S01]  /*5d30*/  FFMA.FTZ R176, R150, R51, R39 ;  /* 0x0000003396b07223 */ /* 0x000fe20000010027 */
[----:B------:R-:W-:Y:S02]  /*5d40*/  FSEL R159, R159, RZ, P5 ;  /* 0x000000ff9f9f7208 */ /* 0x000fe40002800000 */
[C---:B------:R-:W-:Y:S02]  /*5d50*/  LOP3.LUT P2, RZ, R136.reuse, 0xff00, RZ, 0xc0, !PT ;  /* 0x0000ff0088ff7812 */ /* 0x040fe4000784c0ff */
[C---:B------:R-:W-:Y:S02]  /*5d60*/  LOP3.LUT P5, RZ, R136.reuse, 0xff000000, RZ, 0xc0, !PT ;  /* 0xff00000088ff7812 */ /* 0x040fe400078ac0ff */
[----:B------:R-:W-:Y:S01]  /*5d70*/  ISETP.GE.U32.AND P1, PT, R136, RZ, PT ;  /* 0x000000ff8800720c */ /* 0x000fe20003f26070 */
[----:B------:R-:W-:Y:S01]  /*5d80*/  FFMA.FTZ R136, R150, R49, R38 ;  /* 0x0000003196887223 */ /* 0x000fe20000010026 */
[----:B------:R-:W-:Y:S01]  /*5d90*/  F2FP.BF16.F32.PACK_AB R18, R18, R17 ;  /* 0x000000111212723e */ /* 0x000fe200000010ff */
[----:B------:R-:W1:Y:S01]  /*5da0*/  LDC.64 R38, c[0x0][0x468] ;  /* 0x00011a00ff267b82 */ /* 0x000e620000000a00 */
[----:B------:R-:W-:-:S02]  /*5db0*/  F2FP.BF16.F32.PACK_AB R17, R40, R41 ;  /* 0x000000292811723e */ /* 0x000fc400000010ff */
[----:B------:R-:W-:Y:S02]  /*5dc0*/  PRMT R46, R33, 0x7632, R46 ;  /* 0x00007632212e7816 */ /* 0x000fe4000000002e */
[----:B------:R-:W-:Y:S02]  /*5dd0*/  PRMT R40, R34, 0x7632, R40 ;  /* 0x0000763222287816 */ /* 0x000fe40000000028 */
[----:B------:R-:W-:Y:S01]  /*5de0*/  F2FP.BF16.F32.PACK_AB R19, R16, R19 ;  /* 0x000000131013723e */ /* 0x000fe200000010ff */
[----:B0-----:R-:W-:Y:S01]  /*5df0*/  IMAD.WIDE.U32 R48, R151, 0x10, R36 ;  /* 0x0000001097307825 */ /* 0x001fe200078e0024 */
[----:B------:R-:W-:Y:S02]  /*5e00*/  SHF.L.U32 R41, R46, 0x10, RZ ;  /* 0x000000102e297819 */ /* 0x000fe400000006ff */
[----:B------:R-:W-:Y:S02]  /*5e10*/  SHF.L.U32 R40, R40, 0x10, RZ ;  /* 0x0000001028287819 */ /* 0x000fe400000006ff */
[----:B------:R-:W-:-:S02]  /*5e20*/  F2FP.BF16.F32.PACK_AB R16, R162, R155 ;  /* 0x0000009ba210723e */ /* 0x000fc400000010ff */
[----:B------:R-:W-:Y:S01]  /*5e30*/  SHF.L.U32 R46, R34, 0x10, RZ ;  /* 0x00000010222e7819 */ /* 0x000fe200000006ff */
[----:B------:R-:W-:Y:S01]  /*5e40*/  FFMA.FTZ R162, R150, R47, R40 ;  /* 0x0000002f96a27223 */ /* 0x000fe20000010028 */
[----:B------:R-:W-:Y:S01]  /*5e50*/  SHF.L.U32 R50, R35, 0x10, RZ ;  /* 0x0000001023327819 */ /* 0x000fe200000006ff */
[----:B------:R0:W-:Y:S01]  /*5e60*/  STG.E.128 desc[UR6][R48.64], R16 ;  /* 0x0000001030007986 */ /* 0x0001e2000c101d06 */
[----:B------:R-:W-:Y:S01]  /*5e70*/  F2FP.BF16.F32.PACK_AB R47, R44, R45 ;  /* 0x0000002d2c2f723e */ /* 0x000fe200000010ff */
[C---:B------:R-:W-:Y:S01]  /*5e80*/  FFMA.FTZ R155, R150.reuse, R55, R46 ;  /* 0x00000037969b7223 */ /* 0x040fe2000001002e */
[C---:B------:R-:W-:Y:S01]  /*5e90*/  LOP3.LUT P6, RZ, R137.reuse, 0xff, RZ, 0xc0, !PT ;  /* 0x000000ff89ff7812 */ /* 0x040fe200078cc0ff */
[----:B------:R-:W-:Y:S01]  /*5ea0*/  FFMA.FTZ R187, R150, R59, R50 ;  /* 0x0000003b96bb7223 */ /* 0x000fe20000010032 */
[----:B------:R-:W-:Y:S01]  /*5eb0*/  LOP3.LUT P3, RZ, R137, 0xff00, RZ, 0xc0, !PT ;  /* 0x0000ff0089ff7812 */ /* 0x000fe2000786c0ff */
[----:B------:R-:W-:Y:S01]  /*5ec0*/  IMAD.WIDE.U32 R50, R149, 0x10, R36 ;  /* 0x0000001095327825 */ /* 0x000fe200078e0024 */
[----:B------:R-:W-:-:S02]  /*5ed0*/  LOP3.LUT P4, RZ, R137, 0xff0000, RZ, 0xc0, !PT ;  /* 0x00ff000089ff7812 */ /* 0x000fc4000788c0ff */
[----:B------:R-:W-:Y:S01]  /*5ee0*/  ISETP.GE.U32.AND.EX P1, PT, R137, 0x1000000, PT, P1 ;  /* 0x010000008900780c */ /* 0x000fe20003f26110 */
[----:B------:R-:W-:Y:S01]  /*5ef0*/  FFMA.FTZ R137, R150, R53, R41 ;  /* 0x0000003596897223 */ /* 0x000fe20000010029 */
[----:B------:R-:W-:Y:S01]  /*5f00*/  F2FP.BF16.F32.PACK_AB R46, R167, R142 ;  /* 0x0000008ea72e723e */ /* 0x000fe200000010ff */
[--C-:B-1----:R-:W-:Y:S01]  /*5f10*/  IMAD.WIDE.U32 R56, R149, 0x10, R38.reuse ;  /* 0x0000001095387825 */ /* 0x102fe200078e0026 */
[----:B------:R-:W-:Y:S02]  /*5f20*/  F2FP.BF16.F32.PACK_AB R45, R169, R168 ;  /* 0x000000a8a92d723e */ /* 0x000fe400000010ff */
[----:B------:R-:W-:Y:S01]  /*5f30*/  F2FP.BF16.F32.PACK_AB R44, R171, R170 ;  /* 0x000000aaab2c723e */ /* 0x000fe200000010ff */
[----:B------:R-:W-:Y:S01]  /*5f40*/  IMAD.WIDE.U32 R58, R147, 0x10, R38 ;  /* 0x00000010933a7825 */ /* 0x000fe200078e0026 */
[----:B------:R-:W-:-:S03]  /*5f50*/  F2FP.BF16.F32.PACK_AB R43, R42, R43 ;  /* 0x0000002b2a2b723e */ /* 0x000fc600000010ff */
[----:B0-----:R-:W-:Y:S01]  /*5f60*/  FMUL.FTZ R48, R155, R144 ;  /* 0x000000909b307220 */ /* 0x001fe20000410000 */
[----:B------:R-:W-:Y:S01]  /*5f70*/  F2FP.BF16.F32.PACK_AB R16, R136, R183 ;  /* 0x000000b78810723e */ /* 0x000fe200000010ff */
[----:B------:R-:W-:Y:S01]  /*5f80*/  IMAD.WIDE.U32 R18, R151, 0x10, R38 ;  /* 0x0000001097127825 */ /* 0x000fe200078e0026 */
[----:B------:R-:W-:-:S03]  /*5f90*/  F2FP.BF16.F32.PACK_AB R17, R137, R185 ;  /* 0x000000b98911723e */ /* 0x000fc600000010ff */
[-C--:B------:R-:W-:Y:S01]  /*5fa0*/  FMUL.FTZ R136, R136, R144.reuse ;  /* 0x0000009088887220 */ /* 0x080fe20000410000 */
[-C--:B------:R-:W-:Y:S01]  /*5fb0*/  FMUL.FTZ R137, R137, R144.reuse ;  /* 0x0000009089897220 */ /* 0x080fe20000410000 */
[----:B------:R-:W-:Y:S01]  /*5fc0*/  FMUL.FTZ R49, R187, R144 ;  /* 0x00000090bb317220 */ /* 0x000fe20000410000 */
[----:B------:R0:W-:Y:S01]  /*5fd0*/  STG.E.128 desc[UR6][R18.64], R44 ;  /* 0x0000002c12007986 */ /* 0x0001e2000c101d06 */
[----:B------:R-:W-:Y:S01]  /*5fe0*/  F2FP.BF16.F32.PACK_AB R42, R166, R177 ;  /* 0x000000b1a62a723e */ /* 0x000fe200000010ff */
[----:B------:R-:W-:Y:S01]  /*5ff0*/  FMUL.FTZ R48, R48, UR5 ;  /* 0x0000000530307c20 */ /* 0x000fe20008410000 */
[----:B------:R-:W-:Y:S01]  /*6000*/  F2FP.BF16.F32.PACK_AB R41, R172, R179 ;  /* 0x000000b3ac29723e */ /* 0x000fe200000010ff */
[----:B------:R-:W-:Y:S01]  /*6010*/  FMUL.FTZ R49, R49, UR5 ;  /* 0x0000000531317c20 */ /* 0x000fe20008410000 */
[----:B------:R-:W-:Y:S01]  /*6020*/  F2FP.BF16.F32.PACK_AB R40, R174, R181 ;  /* 0x000000b5ae28723e */ /* 0x000fe200000010ff */
[----:B------:R-:W-:Y:S01]  /*6030*/  FMUL.FTZ R136, R136, UR5 ;  /* 0x0000000588887c20 */ /* 0x000fe20008410000 */
[----:B------:R-:W-:Y:S01]  /*6040*/  FMUL.FTZ R137, R137, UR5 ;  /* 0x0000000589897c20 */ /* 0x000fe20008410000 */
[----:B------:R-:W-:Y:S01]  /*6050*/  IMAD.WIDE.U32 R60, R145, 0x10, R38 ;  /* 0x00000010913c7825 */ /* 0x000fe200078e0026 */
[----:B------:R-:W-:Y:S01]  /*6060*/  F2FP.BF16.F32.PACK_AB R38, R139, R63 ;  /* 0x0000003f8b26723e */ /* 0x000fe200000010ff */
[----:B------:R1:W-:Y:S01]  /*6070*/  STG.E.128 desc[UR6][R50.64], R40 ;  /* 0x0000002832007986 */ /* 0x0003e2000c101d06 */
[----:B------:R-:W-:Y:S01]  /*6080*/  FSEL R48, R48, RZ, P6 ;  /* 0x000000ff30307208 */ /* 0x000fe20003000000 */
[----:B------:R-:W-:Y:S01]  /*6090*/  IMAD.WIDE.U32 R52, R147, 0x10, R36 ;  /* 0x0000001093347825 */ /* 0x000fe200078e0024 */
[----:B------:R-:W-:-:S02]  /*60a0*/  FSEL R63, R136, RZ, P2 ;  /* 0x000000ff883f7208 */ /* 0x000fc40001000000 */
[----:B------:R-:W-:Y:S01]  /*60b0*/  F2FP.BF16.F32.PACK_AB R39, R164, R175 ;  /* 0x000000afa427723e */ /* 0x000fe200000010ff */
[----:B------:R-:W-:Y:S01]  /*60c0*/  IMAD.WIDE.U32 R54, R145, 0x10, R36 ;  /* 0x0000001091367825 */ /* 0x000fe200078e0024 */
[----:B------:R-:W-:Y:S02]  /*60d0*/  F2FP.BF16.F32.PACK_AB R37, R157, R153 ;  /* 0x000000999d25723e */ /* 0x000fe400000010ff */
[C---:B0-----:R-:W-:Y:S01]  /*60e0*/  F2FP.BF16.F32.PACK_AB R18, R162.reuse, R155 ;  /* 0x0000009ba212723e */ /* 0x041fe200000010ff */
[-C--:B------:R-:W-:Y:S01]  /*60f0*/  FMUL.FTZ R162, R162, R144.reuse ;  /* 0x00000090a2a27220 */ /* 0x080fe20000410000 */
[----:B------:R-:W-:Y:S01]  /*6100*/  FMUL.FTZ R144, R176, R144 ;  /* 0x00000090b0907220 */ /* 0x000fe20000410000 */
[----:B------:R-:W-:Y:S02]  /*6110*/  F2FP.BF16.F32.PACK_AB R36, R160, R163 ;  /* 0x000000a3a024723e */ /* 0x000fe400000010ff */
[----:B------:R-:W-:Y:S01]  /*6120*/  FMUL.FTZ R162, R162, UR5 ;  /* 0x00000005a2a27c20 */ /* 0x000fe20008410000 */
[----:B------:R-:W-:Y:S01]  /*6130*/  FMUL.FTZ R144, R144, UR5 ;  /* 0x0000000590907c20 */ /* 0x000fe20008410000 */
[----:B------:R-:W-:-:S02]  /*6140*/  F2FP.BF16.F32.PACK_AB R47, R138, R161 ;  /* 0x000000a18a2f723e */ /* 0x000fc400000010ff */
[----:B-1----:R-:W-:Y:S02]  /*6150*/  F2FP.BF16.F32.PACK_AB R42, R65, R62 ;  /* 0x0000003e412a723e */ /* 0x002fe400000010ff */
[----:B------:R-:W-:Y:S02]  /*6160*/  FSEL R51, R49, RZ, P4 ;  /* 0x000000ff31337208 */ /* 0x000fe40002000000 */
[----:B------:R-:W-:Y:S02]  /*6170*/  FSEL R65, R162, RZ, P3 ;  /* 0x000000ffa2417208 */ /* 0x000fe40001800000 */
[----:B------:R-:W-:Y:S02]  /*6180*/  F2FP.BF16.F32.PACK_AB R43, R0, R143 ;  /* 0x0000008f002b723e */ /* 0x000fe400000010ff */
[----:B------:R-:W-:Y:S02]  /*6190*/  F2FP.BF16.F32.PACK_AB R41, R141, R140 ;  /* 0x0000008c8d29723e */ /* 0x000fe400000010ff */
[----:B------:R-:W-:-:S02]  /*61a0*/  F2FP.BF16.F32.PACK_AB R40, R173, R154 ;  /* 0x0000009aad28723e */ /* 0x000fc400000010ff */
[----:B------:R-:W-:Y:S02]  /*61b0*/  FSEL R144, R144, RZ, P1 ;  /* 0x000000ff90907208 */ /* 0x000fe40000800000 */
[----:B------:R-:W-:Y:S01]  /*61c0*/  FSEL R49, R137, RZ, P5 ;  /* 0x000000ff89317208 */ /* 0x000fe20002800000 */
[----:B------:R1:W-:Y:S01]  /*61d0*/  STG.E.128 desc[UR6][R56.64], R40 ;  /* 0x0000002838007986 */ /* 0x0003e2000c101d06 */
[----:B------:R-:W-:Y:S02]  /*61e0*/  F2FP.BF16.F32.PACK_AB R46, R152, R67 ;  /* 0x00000043982e723e */ /* 0x000fe400000010ff */
[----:B------:R-:W-:Y:S01]  /*61f0*/  F2FP.BF16.F32.PACK_AB R45, R159, R156 ;  /* 0x0000009c9f2d723e */ /* 0x000fe200000010ff */
[----:B------:R1:W-:Y:S01]  /*6200*/  STG.E.128 desc[UR6][R52.64], R36 ;  /* 0x0000002434007986 */ /* 0x0003e2000c101d06 */
[----:B------:R-:W-:Y:S02]  /*6210*/  F2FP.BF16.F32.PACK_AB R44, R165, R158 ;  /* 0x0000009ea52c723e */ /* 0x000fe400000010ff */
[----:B------:R-:W-:-:S02]  /*6220*/  F2FP.BF16.F32.PACK_AB R19, R176, R187 ;  /* 0x000000bbb013723e */ /* 0x000fc400000010ff */
[----:B------:R-:W-:Y:S01]  /*6230*/  F2FP.BF16.F32.PACK_AB R50, R65, R48 ;  /* 0x000000304132723e */ /* 0x000fe200000010ff */
[----:B------:R1:W-:Y:S01]  /*6240*/  STG.E.128 desc[UR6][R58.64], R44 ;  /* 0x0000002c3a007986 */ /* 0x0003e2000c101d06 */
[----:B------:R-:W-:Y:S02]  /*6250*/  F2FP.BF16.F32.PACK_AB R51, R144, R51 ;  /* 0x000000339033723e */ /* 0x000fe400000010ff */
[----:B------:R-:W-:Y:S01]  /*6260*/  F2FP.BF16.F32.PACK_AB R49, R49, R66 ;  /* 0x000000423131723e */ /* 0x000fe200000010ff */
[----:B------:R1:W-:Y:S01]  /*6270*/  STG.E.128 desc[UR6][R54.64], R16 ;  /* 0x0000001036007986 */ /* 0x0003e2000c101d06 */
[----:B------:R-:W-:-:S05]  /*6280*/  F2FP.BF16.F32.PACK_AB R48, R63, R64 ;  /* 0x000000403f30723e */ /* 0x000fca00000010ff */
[----:B------:R1:W-:Y:S01]  /*6290*/  STG.E.128 desc[UR6][R60.64], R48 ;  /* 0x000000303c007986 */ /* 0x0003e2000c101d06 */
[----:B------:R-:W-:Y:S05]  /*62a0*/  BRA `(.L_x_591) ;  /* 0x00000020005c7947 */ /* 0x000fea0003800000 */
.L_x_589:
[----:B------:R-:W-:-:S04]  /*62b0*/  ISETP.NE.U32.AND P1, PT, RZ, UR16, PT ;  /* 0x00000010ff007c0c */ /* 0x000fc8000bf25070 */
[----:B------:R-:W-:-:S13]  /*62c0*/  ISETP.NE.AND.EX P1, PT, RZ, UR17, PT, P1 ;  /* 0x00000011ff007c0c */ /* 0x000fda000bf25310 */
[----:B------:R-:W-:Y:S05]  /*62d0*/  @P1 BRA `(.L_x_592) ;  /* 0x0000000000f81947 */ /* 0x000fea0003800000 */
[C-C-:B------:R-:W-:Y:S01]  /*62e0*/  FFMA.FTZ R204, R178.reuse, R204, R153.reuse ;  /* 0x000000ccb2cc7223 */ /* 0x140fe20000010099 */
[C-C-:B------:R-:W-:Y:S01]  /*62f0*/  FFMA.FTZ R202, R178.reuse, R202, R153.reuse ;  /* 0x000000cab2ca7223 */ /* 0x140fe20000010099 */
[----:B------:R-:W-:Y:S01]  /*6300*/  FFMA.FTZ R200, R178, R200, R153 ;  /* 0x000000c8b2c87223 */ /* 0x000fe20000010099 */
[----:B------:R-:W-:Y:S01]  /*6310*/  LOP3.LUT P2, RZ, R142, 0xff00, RZ, 0xc0, !PT ;  /* 0x0000ff008eff7812 */ /* 0x000fe2000784c0ff */
[----:B0-----:R-:W-:Y:S01]  /*6320*/  FADD.FTZ R37, -R204, R211 ;  /* 0x000000d3cc257221 */ /* 0x001fe20000010100 */
[----:B------:R-:W-:Y:S01]  /*6330*/  FADD.FTZ R39, -R202, R229 ;  /* 0x000000e5ca277221 */ /* 0x000fe20000010100 */
[----:B------:R-:W-:Y:S01]  /*6340*/  FADD.FTZ R41, -R200, R225 ;  /* 0x000000e1c8297221 */ /* 0x000fe20000010100 */
[----:B------:R-:W-:Y:S01]  /*6350*/  LOP3.LUT P6, RZ, R142, 0xff0000, RZ, 0xc0, !PT ;  /* 0x00ff00008eff7812 */ /* 0x000fe200078cc0ff */
[C---:B------:R-:W-:Y:S01]  /*6360*/  FMUL.FTZ R37, R150.reuse, R37 ;  /* 0x0000002596257220 */ /* 0x040fe20000410000 */
[C---:B------:R-:W-:Y:S01]  /*6370*/  FMUL.FTZ R39, R150.reuse, R39 ;  /* 0x0000002796277220 */ /* 0x040fe20000410000 */
[----:B------:R-:W-:Y:S01]  /*6380*/  FMUL.FTZ R41, R150, R41 ;  /* 0x0000002996297220 */ /* 0x000fe20000410000 */
[C-C-:B------:R-:W-:Y:S01]  /*6390*/  FFMA.FTZ R196, R178.reuse, R196, R153.reuse ;  /* 0x000000c4b2c47223 */ /* 0x140fe20000010099 */
[-C--:B------:R-:W-:Y:S01]  /*63a0*/  FMUL.FTZ R37, R37, R144.reuse ;  /* 0x0000009025257220 */ /* 0x080fe20000410000 */
[-C--:B------:R-:W-:Y:S01]  /*63b0*/  FMUL.FTZ R39, R39, R144.reuse ;  /* 0x0000009027277220 */ /* 0x080fe20000410000 */
[----:B------:R-:W-:Y:S01]  /*63c0*/  FMUL.FTZ R41, R41, R144 ;  /* 0x0000009029297220 */ /* 0x000fe20000410000 */
[C-C-:B------:R-:W-:Y:S01]  /*63d0*/  FFMA.FTZ R194, R178.reuse, R194, R153.reuse ;  /* 0x000000c2b2c27223 */ /* 0x140fe20000010099 */
[----:B------:R-:W-:Y:S01]  /*63e0*/  FMUL.FTZ R37, R37, UR5 ;  /* 0x0000000525257c20 */ /* 0x000fe20008410000 */
[----:B------:R-:W-:Y:S01]  /*63f0*/  FMUL.FTZ R39, R39, UR5 ;  /* 0x0000000527277c20 */ /* 0x000fe20008410000 */
[----:B------:R-:W-:Y:S01]  /*6400*/  FMUL.FTZ R36, R41, UR5 ;  /* 0x0000000529247c20 */ /* 0x000fe20008410000 */
[C-C-:B------:R-:W-:Y:S01]  /*6410*/  FFMA.FTZ R198, R178.reuse, R198, R153.reuse ;  /* 0x000000c6b2c67223 */ /* 0x140fe20000010099 */
[C-C-:B------:R-:W-:Y:S01]  /*6420*/  FFMA.FTZ R192, R178.reuse, R192, R153.reuse ;  /* 0x000000c0b2c07223 */ /* 0x140fe20000010099 */
[----:B------:R-:W-:Y:S01]  /*6430*/  FSEL R41, R37, RZ, P2 ;  /* 0x000000ff25297208 */ /* 0x000fe20001000000 */
[----:B------:R-:W-:Y:S01]  /*6440*/  FFMA.FTZ R0, R178, R0, R153 ;  /* 0x00000000b2007223 */ /* 0x000fe20000010099 */
[----:B------:R-:W-:Y:S01]  /*6450*/  ISETP.GE.U32.AND P2, PT, R142, RZ, PT ;  /* 0x000000ff8e00720c */ /* 0x000fe20003f46070 */
[----:B------:R-:W-:Y:S01]  /*6460*/  FADD.FTZ R45, -R196, R221 ;  /* 0x000000ddc42d7221 */ /* 0x000fe20000010100 */
[----:B------:R-:W-:Y:S01]  /*6470*/  FSEL R40, R39, RZ, P6 ;  /* 0x000000ff27287208 */ /* 0x000fe20003000000 */
[----:B------:R-:W-:Y:S01]  /*6480*/  FADD.FTZ R43, -R194, R207 ;  /* 0x000000cfc22b7221 */ /* 0x000fe20000010100 */
[C---:B------:R-:W-:Y:S01]  /*6490*/  LOP3.LUT P3, RZ, R143.reuse, 0xff, RZ, 0xc0, !PT ;  /* 0x000000ff8fff7812 */ /* 0x040fe2000786c0ff */
[----:B------:R-:W-:Y:S01]  /*64a0*/  FADD.FTZ R39, -R198, R209 ;  /* 0x000000d1c6277221 */ /* 0x000fe20000010100 */
[C---:B------:R-:W-:Y:S01]  /*64b0*/  LOP3.LUT P5, RZ, R143.reuse, 0xff00, RZ, 0xc0, !PT ;  /* 0x0000ff008fff7812 */ /* 0x040fe200078ac0ff */
[----:B------:R-:W-:Y:S01]  /*64c0*/  FADD.FTZ R37, -R0, R231 ;  /* 0x000000e700257221 */ /* 0x000fe20000010100 */
[C---:B------:R-:W-:Y:S01]  /*64d0*/  LOP3.LUT P6, RZ, R143.reuse, 0xff0000, RZ, 0xc0, !PT ;  /* 0x00ff00008fff7812 */ /* 0x040fe200078cc0ff */
[----:B------:R-:W-:Y:S01]  /*64e0*/  FMUL.FTZ R45, R150, R45 ;  /* 0x0000002d962d7220 */ /* 0x000fe20000410000 */
[----:B------:R-:W-:Y:S01]  /*64f0*/  ISETP.GE.U32.AND.EX P2, PT, R143, 0x1000000, PT, P2 ;  /* 0x010000008f00780c */ /* 0x000fe20003f46120 */
[----:B------:R-:W-:Y:S01]  /*6500*/  FADD.FTZ R143, -R192, R205 ;  /* 0x000000cdc08f7221 */ /* 0x000fe20000010100 */
        /* <DEDUP_REMOVED lines=10> */
[----:B------:R-:W-:Y:S01]  /*65b0*/  FMUL.FTZ R43, R43, UR5 ;  /* 0x000000052b2b7c20 */ /* 0x000fe20008410000 */
[----:B------:R-:W-:Y:S01]  /*65c0*/  FSEL R38, R36, RZ, P3 ;  /* 0x000000ff24267208 */ /* 0x000fe20001800000 */
[----:B------:R-:W-:Y:S01]  /*65d0*/  FMUL.FTZ R143, R143, UR5 ;  /* 0x000000058f8f7c20 */ /* 0x000fe20008410000 */
[----:B------:R-:W-:Y:S01]  /*65e0*/  FMUL.FTZ R39, R39, UR5 ;  /* 0x0000000527277c20 */ /* 0x000fe20008410000 */
[----:B------:R-:W-:Y:S01]  /*65f0*/  FMUL.FTZ R37, R37, UR5 ;  /* 0x0000000525257c20 */ /* 0x000fe20008410000 */
[----:B------:R-:W-:-:S02]  /*6600*/  LOP3.LUT P4, RZ, R142, 0xff000000, RZ, 0xc0, !PT ;  /* 0xff0000008eff7812 */ /* 0x000fc4000788c0ff */
[----:B------:R-:W-:Y:S02]  /*6610*/  LOP3.LUT P3, RZ, R142, 0xff, RZ, 0xc0, !PT ;  /* 0x000000ff8eff7812 */ /* 0x000fe4000786c0ff */
[----:B------:R-:W-:Y:S02]  /*6620*/  FSEL R0, R45, RZ, P6 ;  /* 0x000000ff2d007208 */ /* 0x000fe40003000000 */
[----:B------:R-:W-:Y:S02]  /*6630*/  FSEL R45, R43, RZ, P5 ;  /* 0x000000ff2b2d7208 */ /* 0x000fe40002800000 */
[----:B------:R-:W-:Y:S02]  /*6640*/  FSEL R143, R143, RZ, P2 ;  /* 0x000000ff8f8f7208 */ /* 0x000fe40001000000 */
[----:B------:R-:W-:Y:S02]  /*6650*/  FSEL R43, R39, RZ, P4 ;  /* 0x000000ff272b7208 */ /* 0x000fe40002000000 */
[----:B------:R-:W-:-:S02]  /*6660*/  FSEL R36, R37, RZ, P3 ;  /* 0x000000ff25247208 */ /* 0x000fc40001800000 */
[----:B------:R-:W-:Y:S02]  /*6670*/  F2FP.BF16.F32.PACK_AB R39, R143, R0 ;  /* 0x000000008f27723e */ /* 0x000fe400000010ff */
[----:B------:R-:W-:Y:S02]  /*6680*/  F2FP.BF16.F32.PACK_AB R38, R45, R38 ;  /* 0x000000262d26723e */ /* 0x000fe400000010ff */
[----:B------:R-:W-:Y:S02]  /*6690*/  F2FP.BF16.F32.PACK_AB R37, R43, R40 ;  /* 0x000000282b25723e */ /* 0x000fe400000010ff */
[----:B------:R-:W-:Y:S01]  /*66a0*/  F2FP.BF16.F32.PACK_AB R36, R41, R36 ;  /* 0x000000242924723e */ /* 0x000fe200000010ff */
[----:B------:R-:W-:Y:S06]  /*66b0*/  BRA `(.L_x_593) ;  /* 0x0000000400047947 */ /* 0x000fec0003800000 */
.L_x_592:
[C-C-:B------:R-:W-:Y:S01]  /*66c0*/  FFMA.FTZ R200, R178.reuse, R200, R153.reuse ;  /* 0x000000c8b2c87223 */ /* 0x140fe20000010099 */
[C-C-:B------:R-:W-:Y:S01]  /*66d0*/  FFMA.FTZ R196, R178.reuse, R196, R153.reuse ;  /* 0x000000c4b2c47223 */ /* 0x140fe20000010099 */
[C-C-:B------:R-:W-:Y:S01]  /*66e0*/  FFMA.FTZ R192, R178.reuse, R192, R153.reuse ;  /* 0x000000c0b2c07223 */ /* 0x140fe20000010099 */
[----:B------:R-:W-:Y:S01]  /*66f0*/  FFMA.FTZ R204, R178, R204, R153 ;  /* 0x000000ccb2cc7223 */ /* 0x000fe20000010099 */
[----:B------:R-:W-:Y:S01]  /*6700*/  FADD.FTZ R225, -R200, R225 ;  /* 0x000000e1c8e17221 */ /* 0x000fe20000010100 */
[----:B------:R-:W-:Y:S01]  /*6710*/  FADD.FTZ R221, -R196, R221 ;  /* 0x000000ddc4dd7221 */ /* 0x000fe20000010100 */
[----:B------:R-:W-:Y:S01]  /*6720*/  FADD.FTZ R205, -R192, R205 ;  /* 0x000000cdc0cd7221 */ /* 0x000fe20000010100 */
[--C-:B------:R-:W-:Y:S01]  /*6730*/  FFMA.FTZ R202, R178, R202, R153.reuse ;  /* 0x000000cab2ca7223 */ /* 0x100fe20000010099 */
[C---:B------:R-:W-:Y:S01]  /*6740*/  FMUL.FTZ R225, R150.reuse, R225 ;  /* 0x000000e196e17220 */ /* 0x040fe20000410000 */
[C---:B------:R-:W-:Y:S01]  /*6750*/  FMUL.FTZ R19, R150.reuse, R221 ;  /* 0x000000dd96137220 */ /* 0x040fe20000410000 */
[----:B------:R-:W-:Y:S01]  /*6760*/  FMUL.FTZ R205, R150, R205 ;  /* 0x000000cd96cd7220 */ /* 0x000fe20000410000 */
[C-C-:B------:R-:W-:Y:S01]  /*6770*/  FFMA.FTZ R194, R178.reuse, R194, R153.reuse ;  /* 0x000000c2b2c27223 */ /* 0x140fe20000010099 */
[-C--:B------:R-:W-:Y:S01]  /*6780*/  FMUL.FTZ R16, R225, R144.reuse ;  /* 0x00000090e1107220 */ /* 0x080fe20000410000 */
[----:B------:R-:W-:Y:S01]  /*6790*/  FMUL.FTZ R17, R19, R144 ;  /* 0x0000009013117220 */ /* 0x000fe20000410000 */
[C-C-:B------:R-:W-:Y:S01]  /*67a0*/  FFMA.FTZ R198, R178.reuse, R198, R153.reuse ;  /* 0x000000c6b2c67223 */ /* 0x140fe20000010099 */
[----:B------:R-:W-:Y:S01]  /*67b0*/  FFMA.FTZ R0, R178, R0, R153 ;  /* 0x00000000b2007223 */ /* 0x000fe20000010099 */
[----:B------:R-:W-:Y:S01]  /*67c0*/  FMUL.FTZ R16, R16, UR5 ;  /* 0x0000000510107c20 */ /* 0x000fe20008410000 */
[----:B------:R-:W-:Y:S01]  /*67d0*/  FMUL.FTZ R17, R17, UR5 ;  /* 0x0000000511117c20 */ /* 0x000fe20008410000 */
[----:B------:R-:W-:Y:S01]  /*67e0*/  LOP3.LUT P5, RZ, R143, 0xff, RZ, 0xc0, !PT ;  /* 0x000000ff8fff7812 */ /* 0x000fe200078ac0ff */
[-C--:B------:R-:W-:Y:S01]  /*67f0*/  FMUL.FTZ R18, R205, R144.reuse ;  /* 0x00000090cd127220 */ /* 0x080fe20000410000 */
[----:B------:R-:W-:Y:S01]  /*6800*/  LOP3.LUT P6, RZ, R143, 0xff0000, RZ, 0xc0, !PT ;  /* 0x00ff00008fff7812 */ /* 0x000fe200078cc0ff */
[----:B------:R-:W-:Y:S01]  /*6810*/  FADD.FTZ R211, -R204, R211 ;  /* 0x000000d3ccd37221 */ /* 0x000fe20000010100 */
[----:B------:R-:W-:Y:S01]  /*6820*/  ISETP.GE.U32.AND P2, PT, R142, RZ, PT ;  /* 0x000000ff8e00720c */ /* 0x000fe20003f46070 */
[----:B------:R-:W-:Y:S01]  /*6830*/  FADD.FTZ R229, -R202, R229 ;  /* 0x000000e5cae57221 */ /* 0x000fe20000010100 */
[----:B------:R-:W-:Y:S01]  /*6840*/  FADD.FTZ R207, -R194, R207 ;  /* 0x000000cfc2cf7221 */ /* 0x000fe20000010100 */
[----:B------:R-:W-:Y:S01]  /*6850*/  FADD.FTZ R209, -R198, R209 ;  /* 0x000000d1c6d17221 */ /* 0x000fe20000010100 */
[----:B------:R-:W-:Y:S01]  /*6860*/  FADD.FTZ R231, -R0, R231 ;  /* 0x000000e700e77221 */ /* 0x000fe20000010100 */
[----:B------:R-:W-:Y:S01]  /*6870*/  FMUL.FTZ R18, R18, UR5 ;  /* 0x0000000512127c20 */ /* 0x000fe20008410000 */
[----:B------:R-:W-:Y:S01]  /*6880*/  FSEL R39, R17, RZ, P6 ;  /* 0x000000ff11277208 */ /* 0x000fe20003000000 */
[----:B------:R-:W-:Y:S01]  /*6890*/  FMUL.FTZ R207, R150, R207 ;  /* 0x000000cf96cf7220 */ /* 0x000fe20000410000 */
[----:B------:R-:W-:Y:S01]  /*68a0*/  FSEL R38, R16, RZ, P5 ;  /* 0x000000ff10267208 */ /* 0x000fe20002800000 */
[C---:B------:R-:W-:Y:S01]  /*68b0*/  FMUL.FTZ R16, R150.reuse, R211 ;  /* 0x000000d396107220 */ /* 0x040fe20000410000 */
[----:B------:R-:W-:Y:S01]  /*68c0*/  ISETP.GE.U32.AND.EX P2, PT, R143, 0x1000000, PT, P2 ;  /* 0x010000008f00780c */ /* 0x000fe20003f46120 */
[C---:B------:R-:W-:Y:S01]  /*68d0*/  FMUL.FTZ R17, R150.reuse, R229 ;  /* 0x000000e596117220 */ /* 0x040fe20000410000 */
[C---:B------:R-:W-:Y:S01]  /*68e0*/  FMUL.FTZ R209, R150.reuse, R209 ;  /* 0x000000d196d17220 */ /* 0x040fe20000410000 */
[----:B------:R-:W-:Y:S01]  /*68f0*/  FMUL.FTZ R231, R150, R231 ;  /* 0x000000e796e77220 */ /* 0x000fe20000410000 */
[----:B------:R-:W-:Y:S01]  /*6900*/  FSEL R42, R18, RZ, P2 ;  /* 0x000000ff122a7208 */ /* 0x000fe20001000000 */
[-C--:B0-----:R-:W-:Y:S01]  /*6910*/  FMUL.FTZ R36, R17, R144.reuse ;  /* 0x0000009011247220 */ /* 0x081fe20000410000 */
[CC--:B------:R-:W-:Y:S01]  /*6920*/  FMUL.FTZ R0, R16.reuse, R144.reuse ;  /* 0x0000009010007220 */ /* 0x0c0fe20000410000 */
[C---:B------:R-:W-:Y:S01]  /*6930*/  F2FP.BF16.F32.PACK_AB R18, R207.reuse, R225 ;  /* 0x000000e1cf12723e */ /* 0x040fe200000010ff */
[-C--:B------:R-:W-:Y:S01]  /*6940*/  FMUL.FTZ R207, R207, R144.reuse ;  /* 0x00000090cfcf7220 */ /* 0x080fe20000410000 */
[C---:B------:R-:W-:Y:S01]  /*6950*/  F2FP.BF16.F32.PACK_AB R17, R209.reuse, R17 ;  /* 0x00000011d111723e */ /* 0x040fe200000010ff */
[-C--:B------:R-:W-:Y:S01]  /*6960*/  FMUL.FTZ R209, R209, R144.reuse ;  /* 0x00000090d1d17220 */ /* 0x080fe20000410000 */
[----:B------:R-:W-:Y:S01]  /*6970*/  F2FP.BF16.F32.PACK_AB R16, R16, R231 ;  /* 0x000000e71010723e */ /* 0x000fe200000010ff */
        /* <DEDUP_REMOVED lines=8> */
[C---:B------:R-:W-:Y:S02]  /*6a00*/  LOP3.LUT P4, RZ, R142.reuse, 0xff00, RZ, 0xc0, !PT ;  /* 0x0000ff008eff7812 */ /* 0x040fe4000788c0ff */
[----:B------:R-:W-:Y:S02]  /*6a10*/  LOP3.LUT P2, RZ, R142, 0xff000000, RZ, 0xc0, !PT ;  /* 0xff0000008eff7812 */ /* 0x000fe4000784c0ff */
        /* <DEDUP_REMOVED lines=10> */
[----:B------:R-:W-:-:S07]  /*6ac0*/  F2FP.BF16.F32.PACK_AB R36, R41, R36 ;  /* 0x000000242924723e */ /* 0x000fce00000010ff */
.L_x_593:
[----:B------:R-:W0:Y:S08]  /*6ad0*/  @P1 LDC.64 R42, c[0x0][0x478] ;  /* 0x00011e00ff2a1b82 */ /* 0x000e300000000a00 */
[----:B------:R-:W1:Y:S01]  /*6ae0*/  LDC.64 R40, c[0x0][0x468] ;  /* 0x00011a00ff287b82 */ /* 0x000e620000000a00 */
[----:B0-----:R-:W-:-:S05]  /*6af0*/  @P1 IMAD.WIDE.U32 R42, R151, 0x10, R42 ;  /* 0x00000010972a1825 */ /* 0x001fca00078e002a */
[----:B------:R0:W-:Y:S01]  /*6b00*/  @P1 STG.E.128 desc[UR6][R42.64], R16 ;  /* 0x000000102a001986 */ /* 0x0001e2000c101d06 */
[----:B-1----:R-:W-:-:S05]  /*6b10*/  IMAD.WIDE.U32 R44, R151, 0x10, R40 ;  /* 0x00000010972c7825 */ /* 0x002fca00078e0028 */
[----:B------:R0:W-:Y:S01]  /*6b20*/  STG.E.128 desc[UR6][R44.64], R36 ;  /* 0x000000242c007986 */ /* 0x0001e2000c101d06 */
[----:B------:R-:W-:Y:S05]  /*6b30*/  @!P1 BRA `(.L_x_594) ;  /* 0x0000000400089947 */ /* 0x000fea0003800000 */
[C-C-:B------:R-:W-:Y:S01]  /*6b40*/  FFMA.FTZ R172, R178.reuse, R172, R153.reuse ;  /* 0x000000acb2ac7223 */ /* 0x140fe20000010099 */
[C-C-:B------:R-:W-:Y:S01]  /*6b50*/  FFMA.FTZ R170, R178.reuse, R170, R153.reuse ;  /* 0x000000aab2aa7223 */ /* 0x140fe20000010099 */
[C-C-:B------:R-:W-:Y:S01]  /*6b60*/  FFMA.FTZ R162, R178.reuse, R162, R153.reuse ;  /* 0x000000a2b2a27223 */ /* 0x140fe20000010099 */
[----:B------:R-:W-:Y:S01]  /*6b70*/  FFMA.FTZ R164, R178, R164, R153 ;  /* 0x000000a4b2a47223 */ /* 0x000fe20000010099 */
[----:B0-----:R-:W-:Y:S01]  /*6b80*/  FADD.FTZ R39, -R172, R181 ;  /* 0x000000b5ac277221 */ /* 0x001fe20000010100 */
[----:B------:R-:W-:Y:S01]  /*6b90*/  FADD.FTZ R19, -R170, R179 ;  /* 0x000000b3aa137221 */ /* 0x000fe20000010100 */
[----:B------:R-:W-:Y:S01]  /*6ba0*/  FADD.FTZ R17, -R162, R171 ;  /* 0x000000aba2117221 */ /* 0x000fe20000010100 */
[--C-:B------:R-:W-:Y:S01]  /*6bb0*/  FFMA.FTZ R174, R178, R174, R153.reuse ;  /* 0x000000aeb2ae7223 */ /* 0x100fe20000010099 */
[C---:B------:R-:W-:Y:S01]  /*6bc0*/  FMUL.FTZ R39, R150.reuse, R39 ;  /* 0x0000002796277220 */ /* 0x040fe20000410000 */
[C---:B------:R-:W-:Y:S01]  /*6bd0*/  FMUL.FTZ R19, R150.reuse, R19 ;  /* 0x0000001396137220 */ /* 0x040fe20000410000 */
[----:B------:R-:W-:Y:S01]  /*6be0*/  FMUL.FTZ R17, R150, R17 ;  /* 0x0000001196117220 */ /* 0x000fe20000410000 */
[----:B------:R-:W-:Y:S01]  /*6bf0*/  FFMA.FTZ R166, R178, R166, R153 ;  /* 0x000000a6b2a67223 */ /* 0x000fe20000010099 */
[-C--:B------:R-:W-:Y:S01]  /*6c00*/  FMUL.FTZ R0, R39, R144.reuse ;  /* 0x0000009027007220 */ /* 0x080fe20000410000 */
[-C--:B------:R-:W-:Y:S01]  /*6c10*/  FMUL.FTZ R16, R19, R144.reuse ;  /* 0x0000009013107220 */ /* 0x080fe20000410000 */
[----:B------:R-:W-:Y:S01]  /*6c20*/  FMUL.FTZ R18, R17, R144 ;  /* 0x0000009011127220 */ /* 0x000fe20000410000 */
[----:B------:R-:W-:Y:S01]  /*6c30*/  ISETP.GE.U32.AND P2, PT, R140, RZ, PT ;  /* 0x000000ff8c00720c */ /* 0x000fe20003f46070 */
[----:B------:R-:W-:Y:S01]  /*6c40*/  FADD.FTZ R173, -R164, R173 ;  /* 0x000000ada4ad7221 */ /* 0x000fe20000010100 */
[--C-:B------:R-:W-:Y:S01]  /*6c50*/  FFMA.FTZ R168, R178, R168, R153.reuse ;  /* 0x000000a8b2a87223 */ /* 0x100fe20000010099 */
[----:B------:R-:W-:Y:S01]  /*6c60*/  FMUL.FTZ R0, R0, UR5 ;  /* 0x0000000500007c20 */ /* 0x000fe20008410000 */
[----:B------:R-:W-:Y:S01]  /*6c70*/  FFMA.FTZ R176, R178, R176, R153 ;  /* 0x000000b0b2b07223 */ /* 0x000fe20000010099 */
[C---:B------:R-:W-:Y:S01]  /*6c80*/  LOP3.LUT P5, RZ, R141.reuse, 0xff, RZ, 0xc0, !PT ;  /* 0x000000ff8dff7812 */ /* 0x040fe200078ac0ff */
[----:B------:R-:W-:Y:S01]  /*6c90*/  FMUL.FTZ R16, R16, UR5 ;  /* 0x0000000510107c20 */ /* 0x000fe20008410000 */
[----:B------:R-:W-:Y:S01]  /*6ca0*/  FMUL.FTZ R18, R18, UR5 ;  /* 0x0000000512127c20 */ /* 0x000fe20008410000 */
[----:B------:R-:W-:Y:S01]  /*6cb0*/  FADD.FTZ R183, -R174, R183 ;  /* 0x000000b7aeb77221 */ /* 0x000fe20000010100 */
[----:B------:R-:W-:Y:S01]  /*6cc0*/  FADD.FTZ R175, -R166, R175 ;  /* 0x000000afa6af7221 */ /* 0x000fe20000010100 */
[C---:B------:R-:W-:Y:S01]  /*6cd0*/  LOP3.LUT P6, RZ, R141.reuse, 0xff0000, RZ, 0xc0, !PT ;  /* 0x00ff00008dff7812 */ /* 0x040fe200078cc0ff */
[----:B------:R-:W-:Y:S01]  /*6ce0*/  FMUL.FTZ R36, R150, R173 ;  /* 0x000000ad96247220 */ /* 0x000fe20000410000 */
[----:B------:R-:W-:Y:S01]  /*6cf0*/  ISETP.GE.U32.AND.EX P2, PT, R141, 0x1000000, PT, P2 ;  /* 0x010000008d00780c */ /* 0x000fe20003f46120 */
[----:B------:R-:W-:Y:S01]  /*6d00*/  FADD.FTZ R177, -R168, R177 ;  /* 0x000000b1a8b17221 */ /* 0x000fe20000010100 */
[----:B------:R-:W-:Y:S01]  /*6d10*/  FADD.FTZ R37, -R176, R185 ;  /* 0x000000b9b0257221 */ /* 0x000fe20000010100 */
[----:B------:R-:W-:Y:S01]  /*6d20*/  FSEL R44, R0, RZ, P5 ;  /* 0x000000ff002c7208 */ /* 0x000fe20002800000 */
[C---:B------:R-:W-:Y:S01]  /*6d30*/  FMUL.FTZ R0, R150.reuse, R175 ;  /* 0x000000af96007220 */ /* 0x040fe20000410000 */
[----:B------:R-:W-:Y:S01]  /*6d40*/  F2FP.BF16.F32.PACK_AB R19, R17, R19 ;  /* 0x000000131113723e */ /* 0x000fe200000010ff */
[----:B------:R-:W-:Y:S01]  /*6d50*/  FMUL.FTZ R17, R150, R183 ;  /* 0x000000b796117220 */ /* 0x000fe20000410000 */
[----:B------:R-:W-:Y:S01]  /*6d60*/  FSEL R142, R16, RZ, P6 ;  /* 0x000000ff108e7208 */ /* 0x000fe20003000000 */
[----:B------:R-:W-:Y:S01]  /*6d70*/  FMUL.FTZ R16, R150, R177 ;  /* 0x000000b196107220 */ /* 0x000fe20000410000 */
[----:B------:R-:W-:Y:S01]  /*6d80*/  FSEL R143, R18, RZ, P2 ;  /* 0x000000ff128f7208 */ /* 0x000fe20001000000 */
[----:B------:R-:W-:Y:S01]  /*6d90*/  FMUL.FTZ R37, R150, R37 ;  /* 0x0000002596257220 */ /* 0x000fe20000410000 */
[C---:B------:R-:W-:Y:S01]  /*6da0*/  F2FP.BF16.F32.PACK_AB R18, R36.reuse, R39 ;  /* 0x000000272412723e */ /* 0x040fe200000010ff */
[-C--:B------:R-:W-:Y:S01]  /*6db0*/  FMUL.FTZ R39, R36, R144.reuse ;  /* 0x0000009024277220 */ /* 0x080fe20000410000 */
[-C--:B------:R-:W-:Y:S01]  /*6dc0*/  FMUL.FTZ R36, R17, R144.reuse ;  /* 0x0000009011247220 */ /* 0x080fe20000410000 */
[C---:B------:R-:W-:Y:S01]  /*6dd0*/  F2FP.BF16.F32.PACK_AB R17, R0.reuse, R17 ;  /* 0x000000110011723e */ /* 0x040fe200000010ff */
[-C--:B------:R-:W-:Y:S01]  /*6de0*/  FMUL.FTZ R38, R0, R144.reuse ;  /* 0x0000009000267220 */ /* 0x080fe20000410000 */
[CC--:B------:R-:W-:Y:S01]  /*6df0*/  FMUL.FTZ R0, R16.reuse, R144.reuse ;  /* 0x0000009010007220 */ /* 0x0c0fe20000410000 */
        /* <DEDUP_REMOVED lines=20> */
[----:B------:R-:W-:Y:S01]  /*6f40*/  F2FP.BF16.F32.PACK_AB R36, R43, R36 ;  /* 0x000000242b24723e */ /* 0x000fe200000010ff */
[----:B------:R-:W-:Y:S06]  /*6f50*/  BRA `(.L_x_595) ;  /* 0x0000000000f47947 */ /* 0x000fec0003800000 */
.L_x_594:
        /* <DEDUP_REMOVED lines=8> */
[----:B------:R-:W-:Y:S01]  /*6fe0*/  FMUL.FTZ R177, R150, R177 ;  /* 0x000000b196b17220 */ /* 0x000fe20000410000 */
[C-C-:B------:R-:W-:Y:S01]  /*6ff0*/  FFMA.FTZ R170, R178.reuse, R170, R153.reuse ;  /* 0x000000aab2aa7223 */ /* 0x140fe20000010099 */
[C-C-:B------:R-:W-:Y:S01]  /*7000*/  FFMA.FTZ R162, R178.reuse, R162, R153.reuse ;  /* 0x000000a2b2a27223 */ /* 0x140fe20000010099 */
[----:B------:R-:W-:Y:S01]  /*7010*/  FFMA.FTZ R176, R178, R176, R153 ;  /* 0x000000b0b2b07223 */ /* 0x000fe20000010099 */
[C---:B------:R-:W-:Y:S01]  /*7020*/  FMUL.FTZ R183, R150.reuse, R183 ;  /* 0x000000b796b77220 */ /* 0x040fe20000410000 */
[----:B------:R-:W-:Y:S01]  /*7030*/  FMUL.FTZ R181, R150, R181 ;  /* 0x000000b596b57220 */ /* 0x000fe20000410000 */
[-C--:B------:R-:W-:Y:S01]  /*7040*/  FMUL.FTZ R177, R177, R144.reuse ;  /* 0x00000090b1b17220 */ /* 0x080fe20000410000 */
[----:B------:R-:W-:Y:S01]  /*7050*/  FADD.FTZ R175, -R166, R175 ;  /* 0x000000afa6af7221 */ /* 0x000fe20000010100 */
[----:B------:R-:W-:Y:S01]  /*7060*/  FADD.FTZ R173, -R164, R173 ;  /* 0x000000ada4ad7221 */ /* 0x000fe20000010100 */
[----:B------:R-:W-:Y:S01]  /*7070*/  FADD.FTZ R179, -R170, R179 ;  /* 0x000000b3aab37221 */ /* 0x000fe20000010100 */
[----:B------:R-:W-:Y:S01]  /*7080*/  FADD.FTZ R171, -R162, R171 ;  /* 0x000000aba2ab7221 */ /* 0x000fe20000010100 */
[----:B------:R-:W-:Y:S01]  /*7090*/  FADD.FTZ R185, -R176, R185 ;  /* 0x000000b9b0b97221 */ /* 0x000fe20000010100 */
[-C--:B------:R-:W-:Y:S01]  /*70a0*/  FMUL.FTZ R183, R183, R144.reuse ;  /* 0x00000090b7b77220 */ /* 0x080fe20000410000 */
[-C--:B------:R-:W-:Y:S01]  /*70b0*/  FMUL.FTZ R181, R181, R144.reuse ;  /* 0x00000090b5b57220 */ /* 0x080fe20000410000 */
[----:B------:R-:W-:Y:S01]  /*70c0*/  FMUL.FTZ R177, R177, UR5 ;  /* 0x00000005b1b17c20 */ /* 0x000fe20008410000 */
[----:B------:R-:W-:Y:S01]  /*70d0*/  LOP3.LUT P2, RZ, R140, 0xff00, RZ, 0xc0, !PT ;  /* 0x0000ff008cff7812 */ /* 0x000fe2000784c0ff */
[C---:B------:R-:W-:Y:S01]  /*70e0*/  FMUL.FTZ R175, R150.reuse, R175 ;  /* 0x000000af96af7220 */ /* 0x040fe20000410000 */
[C---:B------:R-:W-:Y:S01]  /*70f0*/  FMUL.FTZ R173, R150.reuse, R173 ;  /* 0x000000ad96ad7220 */ /* 0x040fe20000410000 */
[C---:B------:R-:W-:Y:S01]  /*7100*/  FMUL.FTZ R179, R150.reuse, R179 ;  /* 0x000000b396b37220 */ /* 0x040fe20000410000 */
[C---:B------:R-:W-:Y:S01]  /*7110*/  FMUL.FTZ R171, R150.reuse, R171 ;  /* 0x000000ab96ab7220 */ /* 0x040fe20000410000 */
[----:B------:R-:W-:Y:S01]  /*7120*/  FMUL.FTZ R185, R150, R185 ;  /* 0x000000b996b97220 */ /* 0x000fe20000410000 */
[----:B------:R-:W-:Y:S01]  /*7130*/  FMUL.FTZ R183, R183, UR5 ;  /* 0x00000005b7b77c20 */ /* 0x000fe20008410000 */
[----:B------:R-:W-:Y:S01]  /*7140*/  FMUL.FTZ R181, R181, UR5 ;  /* 0x00000005b5b57c20 */ /* 0x000fe20008410000 */
[C---:B------:R-:W-:Y:S01]  /*7150*/  LOP3.LUT P6, RZ, R140.reuse, 0xff0000, RZ, 0xc0, !PT ;  /* 0x00ff00008cff7812 */ /* 0x040fe200078cc0ff */
[-C--:B------:R-:W-:Y:S01]  /*7160*/  FMUL.FTZ R175, R175, R144.reuse ;  /* 0x00000090afaf7220 */ /* 0x080fe20000410000 */
[----:B------:R-:W-:Y:S01]  /*7170*/  LOP3.LUT P3, RZ, R141, 0xff, RZ, 0xc0, !PT ;  /* 0x000000ff8dff7812 */ /* 0x000fe2000786c0ff */
[-C--:B------:R-:W-:Y:S01]  /*7180*/  FMUL.FTZ R179, R179, R144.reuse ;  /* 0x00000090b3b37220 */ /* 0x080fe20000410000 */
[----:B------:R-:W-:Y:S01]  /*7190*/  FSEL R177, R177, RZ, P2 ;  /* 0x000000ffb1b17208 */ /* 0x000fe20001000000 */
[-C--:B------:R-:W-:Y:S01]  /*71a0*/  FMUL.FTZ R171, R171, R144.reuse ;  /* 0x00000090abab7220 */ /* 0x080fe20000410000 */
[-C--:B------:R-:W-:Y:S01]  /*71b0*/  FMUL.FTZ R173, R173, R144.reuse ;  /* 0x00000090adad7220 */ /* 0x080fe20000410000 */
[----:B------:R-:W-:Y:S01]  /*71c0*/  FMUL.FTZ R185, R185, R144 ;  /* 0x00000090b9b97220 */ /* 0x000fe20000410000 */
[C---:B------:R-:W-:Y:S01]  /*71d0*/  ISETP.GE.U32.AND P2, PT, R140.reuse, RZ, PT ;  /* 0x000000ff8c00720c */ /* 0x040fe20003f46070 */
[----:B------:R-:W-:Y:S01]  /*71e0*/  FMUL.FTZ R179, R179, UR5 ;  /* 0x00000005b3b37c20 */ /* 0x000fe20008410000 */
[----:B0-----:R-:W-:Y:S01]  /*71f0*/  FSEL R37, R183, RZ, P6 ;  /* 0x000000ffb7257208 */ /* 0x001fe20003000000 */
[----:B------:R-:W-:Y:S01]  /*7200*/  FMUL.FTZ R171, R171, UR5 ;  /* 0x00000005abab7c20 */ /* 0x000fe20008410000 */
[----:B------:R-:W-:Y:S01]  /*7210*/  FSEL R38, R181, RZ, P3 ;  /* 0x000000ffb5267208 */ /* 0x000fe20001800000 */
[----:B------:R-:W-:Y:S01]  /*7220*/  FMUL.FTZ R173, R173, UR5 ;  /* 0x00000005adad7c20 */ /* 0x000fe20008410000 */
[----:B------:R-:W-:Y:S01]  /*7230*/  FMUL.FTZ R175, R175, UR5 ;  /* 0x00000005afaf7c20 */ /* 0x000fe20008410000 */
[----:B------:R-:W-:Y:S01]  /*7240*/  FMUL.FTZ R185, R185, UR5 ;  /* 0x00000005b9b97c20 */ /* 0x000fe20008410000 */
[----:B------:R-:W-:-:S02]  /*7250*/  LOP3.LUT P4, RZ, R140, 0xff000000, RZ, 0xc0, !PT ;  /* 0xff0000008cff7812 */ /* 0x000fc4000788c0ff */
[C---:B------:R-:W-:Y:S02]  /*7260*/  LOP3.LUT P5, RZ, R141.reuse, 0xff00, RZ, 0xc0, !PT ;  /* 0x0000ff008dff7812 */ /* 0x040fe400078ac0ff */
[C---:B------:R-:W-:Y:S02]  /*7270*/  LOP3.LUT P6, RZ, R141.reuse, 0xff0000, RZ, 0xc0, !PT ;  /* 0x00ff00008dff7812 */ /* 0x040fe400078cc0ff */
[----:B------:R-:W-:Y:S02]  /*7280*/  LOP3.LUT P3, RZ, R140, 0xff, RZ, 0xc0, !PT ;  /* 0x000000ff8cff7812 */ /* 0x000fe4000786c0ff */
[----:B------:R-:W-:Y:S02]  /*7290*/  ISETP.GE.U32.AND.EX P2, PT, R141, 0x1000000, PT, P2 ;  /* 0x010000008d00780c */ /* 0x000fe40003f46120 */
        /* <DEDUP_REMOVED lines=8> */
[----:B------:R-:W-:-:S07]  /*7320*/  F2FP.BF16.F32.PACK_AB R36, R177, R36 ;  /* 0x00000024b124723e */ /* 0x000fce00000010ff */
.L_x_595:
[----:B------:R-:W0:Y:S01]  /*7330*/  @P1 LDC.64 R42, c[0x0][0x478] ;  /* 0x00011e00ff2a1b82 */ /* 0x000e220000000a00 */
[----:B------:R-:W-:-:S04]  /*7340*/  IMAD.WIDE.U32 R44, R149, 0x10, R40 ;  /* 0x00000010952c7825 */ /* 0x000fc800078e0028 */
[----:B0-----:R-:W-:-:S05]  /*7350*/  @P1 IMAD.WIDE.U32 R42, R149, 0x10, R42 ;  /* 0x00000010952a1825 */ /* 0x001fca00078e002a */
[----:B------:R0:W-:Y:S04]  /*7360*/  @P1 STG.E.128 desc[UR6][R42.64], R16 ;  /* 0x000000102a001986 */ /* 0x0001e8000c101d06 */
        /* <DEDUP_REMOVED lines=13> */
[--C-:B------:R-:W-:Y:S01]  /*7440*/  FFMA.FTZ R64, R178, R64, R153.reuse ;  /* 0x00000040b2407223 */ /* 0x100fe20000010099 */
[-C--:B------:R-:W-:Y:S01]  /*7450*/  FMUL.FTZ R0, R39, R144.reuse ;  /* 0x0000009027007220 */ /* 0x080fe20000410000 */
[-C--:B------:R-:W-:Y:S01]  /*7460*/  FMUL.FTZ R16, R19, R144.reuse ;  /* 0x0000009013107220 */ /* 0x080fe20000410000 */
[-C--:B------:R-:W-:Y:S01]  /*7470*/  FMUL.FTZ R18, R17, R144.reuse ;  /* 0x0000009011127220 */ /* 0x080fe20000410000 */
        /* <DEDUP_REMOVED lines=51> */
.L_x_596:
        /* <DEDUP_REMOVED lines=61> */
.L_x_597:
        /* <DEDUP_REMOVED lines=10> */
[----:B------:R-:W-:Y:S01]  /*7c20*/  FADD.FTZ R49, -R49, R52 ;  /* 0x0000003431317221 */ /* 0x000fe20000010100 */
[----:B0-----:R-:W-:Y:S01]  /*7c30*/  FADD.FTZ R17, -R56, R61 ;  /* 0x0000003d38117221 */ /* 0x001fe20000010100 */
[----:B------:R-:W-:Y:S01]  /*7c40*/  FADD.FTZ R19, -R55, R58 ;  /* 0x0000003a37137221 */ /* 0x000fe20000010100 */
[--C-:B------:R-:W-:Y:S01]  /*7c50*/  FFMA.FTZ R47, R178, R47, R153.reuse ;  /* 0x0000002fb22f7223 */ /* 0x100fe20000010099 */
[C---:B------:R-:W-:Y:S01]  /*7c60*/  FMUL.FTZ R16, R150.reuse, R49 ;  /* 0x0000003196107220 */ /* 0x040fe20000410000 */
[C---:B------:R-:W-:Y:S01]  /*7c70*/  FMUL.FTZ R17, R150.reuse, R17 ;  /* 0x0000001196117220 */ /* 0x040fe20000410000 */
[----:B------:R-:W-:Y:S01]  /*7c80*/  FMUL.FTZ R19, R150, R19 ;  /* 0x0000001396137220 */ /* 0x000fe20000410000 */
[--C-:B------:R-:W-:Y:S01]  /*7c90*/  FFMA.FTZ R54, R178, R54, R153.reuse ;  /* 0x00000036b2367223 */ /* 0x100fe20000010099 */
[-C--:B------:R-:W-:Y:S01]  /*7ca0*/  FMUL.FTZ R0, R16, R144.reuse ;  /* 0x0000009010007220 */ /* 0x080fe20000410000 */
[----:B------:R-:W-:Y:S01]  /*7cb0*/  FMUL.FTZ R18, R17, R144 ;  /* 0x0000009011127220 */ /* 0x000fe20000410000 */
[----:B------:R-:W-:Y:S01]  /*7cc0*/  FFMA.FTZ R46, R178, R46, R153 ;  /* 0x0000002eb22e7223 */ /* 0x000fe20000010099 */
[----:B------:R-:W-:Y:S01]  /*7cd0*/  LOP3.LUT P2, RZ, R136, 0xff00, RZ, 0xc0, !PT ;  /* 0x0000ff0088ff7812 */ /* 0x000fe2000784c0ff */
[----:B------:R-:W-:Y:S01]  /*7ce0*/  FMUL.FTZ R0, R0, UR5 ;  /* 0x0000000500007c20 */ /* 0x000fe20008410000 */
[----:B------:R-:W-:Y:S01]  /*7cf0*/  FMUL.FTZ R18, R18, UR5 ;  /* 0x0000000512127c20 */ /* 0x000fe20008410000 */
[----:B------:R-:W-:Y:S01]  /*7d00*/  LOP3.LUT P5, RZ, R136, 0xff0000, RZ, 0xc0, !PT ;  /* 0x00ff000088ff7812 */ /* 0x000fe200078ac0ff */
[-C--:B------:R-:W-:Y:S01]  /*7d10*/  FMUL.FTZ R36, R19, R144.reuse ;  /* 0x0000009013247220 */ /* 0x080fe20000410000 */
[----:B------:R-:W-:Y:S01]  /*7d20*/  FADD.FTZ R53, -R48, R53 ;  /* 0x0000003530357221 */ /* 0x000fe20000010100 */
[----:B------:R-:W-:Y:S01]  /*7d30*/  FFMA.FTZ R57, R178, R57, R153 ;  /* 0x00000039b2397223 */ /* 0x000fe20000010099 */
[----:B------:R-:W-:Y:S01]  /*7d40*/  FADD.FTZ R39, -R47, R50 ;  /* 0x000000322f277221 */ /* 0x000fe20000010100 */
[----:B------:R-:W-:Y:S01]  /*7d50*/  FSEL R43, R0, RZ, P2 ;  /* 0x000000ff002b7208 */ /* 0x000fe20001000000 */
[----:B------:R-:W-:Y:S01]  /*7d60*/  FADD.FTZ R45, -R54, R59 ;  /* 0x0000003b362d7221 */ /* 0x000fe20000010100 */
[----:B------:R-:W-:Y:S01]  /*7d70*/  FADD.FTZ R51, -R46, R51 ;  /* 0x000000332e337221 */ /* 0x000fe20000010100 */
[----:B------:R-:W-:Y:S01]  /*7d80*/  FMUL.FTZ R36, R36, UR5 ;  /* 0x0000000524247c20 */ /* 0x000fe20008410000 */
[----:B------:R-:W-:Y:S01]  /*7d90*/  FSEL R0, R18, RZ, P5 ;  /* 0x000000ff12007208 */ /* 0x000fe20002800000 */
[C---:B------:R-:W-:Y:S01]  /*7da0*/  FMUL.FTZ R18, R150.reuse, R53 ;  /* 0x0000003596127220 */ /* 0x040fe20000410000 */
[----:B------:R-:W-:Y:S01]  /*7db0*/  LOP3.LUT P6, RZ, R137, 0xff, RZ, 0xc0, !PT ;  /* 0x000000ff89ff7812 */ /* 0x000fe200078cc0ff */
[----:B------:R-:W-:Y:S01]  /*7dc0*/  FADD.FTZ R37, -R57, R60 ;  /* 0x0000003c39257221 */ /* 0x000fe20000010100 */
[C---:B------:R-:W-:Y:S01]  /*7dd0*/  FMUL.FTZ R39, R150.reuse, R39 ;  /* 0x0000002796277220 */ /* 0x040fe20000410000 */
[C---:B------:R-:W-:Y:S01]  /*7de0*/  FMUL.FTZ R45, R150.reuse, R45 ;  /* 0x0000002d962d7220 */ /* 0x040fe20000410000 */
[----:B------:R-:W-:Y:S01]  /*7df0*/  FMUL.FTZ R44, R150, R51 ;  /* 0x00000033962c7220 */ /* 0x000fe20000410000 */
[----:B------:R-:W-:Y:S01]  /*7e00*/  FSEL R38, R36, RZ, P6 ;  /* 0x000000ff24267208 */ /* 0x000fe20003000000 */
[----:B------:R-:W-:Y:S01]  /*7e10*/  FMUL.FTZ R37, R150, R37 ;  /* 0x0000002596257220 */ /* 0x000fe20000410000 */
[C---:B------:R-:W-:Y:S01]  /*7e20*/  F2FP.BF16.F32.PACK_AB R17, R18.reuse, R17 ;  /* 0x000000111211723e */ /* 0x040fe200000010ff */
[-C--:B------:R-:W-:Y:S01]  /*7e30*/  FMUL.FTZ R36, R18, R144.reuse ;  /* 0x0000009012247220 */ /* 0x080fe20000410000 */
[C---:B------:R-:W-:Y:S01]  /*7e40*/  F2FP.BF16.F32.PACK_AB R18, R39.reuse, R19 ;  /* 0x000000132712723e */ /* 0x040fe200000010ff */
[-C--:B------:R-:W-:Y:S01]  /*7e50*/  FMUL.FTZ R39, R39, R144.reuse ;  /* 0x0000009027277220 */ /* 0x080fe20000410000 */
[C---:B------:R-:W-:Y:S01]  /*7e60*/  F2FP.BF16.F32.PACK_AB R19, R44.reuse, R45 ;  /* 0x0000002d2c13723e */ /* 0x040fe200000010ff */
[-C--:B------:R-:W-:Y:S01]  /*7e70*/  FMUL.FTZ R42, R45, R144.reuse ;  /* 0x000000902d2a7220 */ /* 0x080fe20000410000 */
[-C--:B------:R-:W-:Y:S01]  /*7e80*/  FMUL.FTZ R44, R44, R144.reuse ;  /* 0x000000902c2c7220 */ /* 0x080fe20000410000 */
[----:B------:R-:W-:Y:S01]  /*7e90*/  FMUL.FTZ R144, R37, R144 ;  /* 0x0000009025907220 */ /* 0x000fe20000410000 */
[----:B------:R-:W-:Y:S01]  /*7ea0*/  ISETP.GE.U32.AND P2, PT, R136, RZ, PT ;  /* 0x000000ff8800720c */ /* 0x000fe20003f46070 */
        /* <DEDUP_REMOVED lines=8> */
[C---:B------:R-:W-:Y:S02]  /*7f30*/  LOP3.LUT P6, RZ, R137.reuse, 0xff0000, RZ, 0xc0, !PT ;  /* 0x00ff000089ff7812 */ /* 0x040fe400078cc0ff */
[----:B------:R-:W-:Y:S02]  /*7f40*/  ISETP.GE.U32.AND.EX P2, PT, R137, 0x1000000, PT, P2 ;  /* 0x010000008900780c */ /* 0x000fe40003f46120 */
[----:B------:R-:W-:Y:S02]  /*7f50*/  F2FP.BF16.F32.PACK_AB R16, R16, R37 ;  /* 0x000000251010723e */ /* 0x000fe400000010ff */
        /* <DEDUP_REMOVED lines=8> */
[----:B------:R-:W-:Y:S01]  /*7fe0*/  F2FP.BF16.F32.PACK_AB R36, R43, R36 ;  /* 0x000000242b24723e */ /* 0x000fe200000010ff */
[----:B------:R-:W-:Y:S06]  /*7ff0*/  BRA `(.L_x_599) ;  /* 0x0000000000f47947 */ /* 0x000fec0003800000 */
.L_x_598:
        /* <DEDUP_REMOVED lines=61> */
.L_x_599:
[----:B------:R-:W0:Y:S01]  /*83d0*/  @P1 LDC.64 R42, c[0x0][0x478] ;  /* 0x00011e00ff2a1b82 */ /* 0x000e220000000a00 */
[----:B------:R-:W-:-:S04]  /*83e0*/  IMAD.WIDE.U32 R40, R145, 0x10, R40 ;  /* 0x0000001091287825 */ /* 0x000fc800078e0028 */
[----:B0-----:R-:W-:-:S05]  /*83f0*/  @P1 IMAD.WIDE.U32 R42, R145, 0x10, R42 ;  /* 0x00000010912a1825 */ /* 0x001fca00078e002a */
[----:B------:R0:W-:Y:S04]  /*8400*/  @P1 STG.E.128 desc[UR6][R42.64], R16 ;  /* 0x000000102a001986 */ /* 0x0001e8000c101d06 */
[----:B------:R0:W-:Y:S02]  /*8410*/  STG.E.128 desc[UR6][R40.64], R36 ;  /* 0x0000002428007986 */ /* 0x0001e4000c101d06 */
.L_x_591:
[----:B012---:R-:W0:Y:S02]  /*8420*/  LDC.64 R36, c[0x0][0x380] ;  /* 0x0000e000ff247b82 */ /* 0x007e240000000a00 */
[----:B0-----:R-:W-:-:S04]  /*8430*/  LEA R134, R36, R134, 0x2 ;  /* 0x0000008624867211 */ /* 0x001fc800078e10ff */
[----:B------:R-:W-:-:S13]  /*8440*/  ISETP.GE.AND P1, PT, R134, R37, PT ;  /* 0x000000258600720c */ /* 0x000fda0003f26270 */
[----:B------:R-:W-:Y:S05]  /*8450*/  @!P1 BRA `(.L_x_600) ;  /* 0xffffff8000649947 */ /* 0x000fea000383ffff */
[----:B------:R-:W-:Y:S05]  /*8460*/  BSYNC B1 ;  /* 0x0000000000017941 */ /* 0x000fea0003800000 */
.L_x_585:
        /* <DEDUP_REMOVED lines=19> */
[----:B------:R-:W-:-:S07]  /*85a0*/  MOV R20, R131 ;  /* 0x0000008300147202 */ /* 0x000fce0000000f00 */
.L_x_584:
[----:B------:R-:W-:Y:S05]  /*85b0*/  BSYNC B0 ;  /* 0x0000000000007941 */ /* 0x000fea0003800000 */
.L_x_583:
        /* <DEDUP_REMOVED lines=87> */
[----:B------:R0:W-:Y:S01]  /*8b30*/  STS.128 [R0+0x410], R8 ;  /* 0x0004100800007388 */ /* 0x0001e20000000c00 */
[----:B------:R-:W-:-:S03]  /*8b40*/  FADD.FTZ R31, R31, R54 ;  /* 0x000000361f1f7221 */ /* 0x000fc60000010000 */
[----:B------:R1:W-:Y:S04]  /*8b50*/  STS.128 [R0+0x800], R4 ;  /* 0x0008000400007388 */ /* 0x0003e80000000c00 */
[----:B------:R-:W-:Y:S04]  /*8b60*/  STS.128 [R0+0x810], R68 ;  /* 0x0008104400007388 */ /* 0x000fe80000000c00 */
[----:B------:R-:W-:Y:S04]  /*8b70*/  STS.128 [R0+0xc00], R72 ;  /* 0x000c004800007388 */ /* 0x000fe80000000c00 */
[----:B------:R-:W-:Y:S01]  /*8b80*/  STS.128 [R0+0xc10], R76 ;  /* 0x000c104c00007388 */ /* 0x000fe20000000c00 */
[----:B0-----:R-:W0:Y:S08]  /*8b90*/  LDC R10, c[0x0][0x388] ;  /* 0x0000e200ff0a7b82 */ /* 0x001e300000000800 */
[----:B------:R-:W-:Y:S01]  /*8ba0*/  BAR.SYNC.DEFER_BLOCKING 0x0 ;  /* 0x0000000000007b1d */ /* 0x000fe20000010000 */
[----:B-1----:R-:W-:Y:S01]  /*8bb0*/  FADD.FTZ R7, R3, R48 ;  /* 0x0000003003077221 */ /* 0x002fe20000010000 */
[----:B0-----:R-:W-:-:S04]  /*8bc0*/  IMAD R3, R10, UR4, RZ ;  /* 0x000000040a037c24 */ /* 0x001fc8000f8e02ff */
[----:B------:R-:W0:Y:S01]  /*8bd0*/  LDS R20, [R25+0x200] ;  /* 0x0002000019147984 */ /* 0x000e220000000800 */
[----:B------:R-:W-:-:S03]  /*8be0*/  IADD3 R2, P0, PT, R3, R2, RZ ;  /* 0x0000000203027210 */ /* 0x000fc60007f1e0ff */
[----:B------:R-:W1:Y:S01]  /*8bf0*/  LDS R32, [R25] ;  /* 0x0000000019207984 */ /* 0x000e620000000800 */
[----:B------:R-:W-:-:S03]  /*8c00*/  IADD3.X R3, PT, PT, RZ, RZ, RZ, P0, !PT ;  /* 0x000000ffff037210 */ /* 0x000fc600007fe4ff */
[----:B------:R-:W2:Y:S01]  /*8c10*/  LDS R5, [R25+0x1200] ;  /* 0x0012000019057984 */ /* 0x000ea20000000800 */
[----:B------:R-:W-:-:S03]  /*8c20*/  SHF.L.U64.HI R26, R2, 0x2, R3 ;  /* 0x00000002021a7819 */ /* 0x000fc60000010203 */
        /* <DEDUP_REMOVED lines=14> */
[----:B------:R-:W-:Y:S01]  /*8d10*/  LDS R17, [R25+0x1800] ;  /* 0x0018000019117984 */ /* 0x000fe20000000800 */
[----:B----4-:R-:W-:-:S03]  /*8d20*/  FADD.FTZ R5, R5, R8 ;  /* 0x0000000805057221 */ /* 0x010fc60000010000 */
[----:B------:R-:W3:Y:S01]  /*8d30*/  LDS R10, [R25+0xc00] ;  /* 0x000c0000190a7984 */ /* 0x000ee20000000800 */
[----:B-----5:R-:W-:-:S03]  /*8d40*/  FADD.FTZ R4, R9, R4 ;  /* 0x0000000409047221 */ /* 0x020fc60000010000 */
[----:B------:R-:W4:Y:S01]  /*8d50*/  LDS R8, [R25+0x800] ;  /* 0x0008000019087984 */ /* 0x000f220000000800 */
[----:B------:R-:W-:-:S03]  /*8d60*/  FADD.FTZ R37, R4, R11 ;  /* 0x0000000b04257221 */ /* 0x000fc60000010000 */
[----:B------:R-:W5:Y:S01]  /*8d70*/  LDS R9, [R25+0xa00] ;  /* 0x000a000019097984 */ /* 0x000f620000000800 */
[----:B------:R-:W-:Y:S01]  /*8d80*/  SHF.L.U32 R4, R2, 0x2, RZ ;  /* 0x0000000202047819 */ /* 0x000fe200000006ff */
[----:B------:R-:W-:Y:S02]  /*8d90*/  FADD.FTZ R0, RZ, R0 ;  /* 0x00000000ff007221 */ /* 0x000fe40000010000 */
[----:B------:R-:W5:Y:S01]  /*8da0*/  LDS R23, [R25+0x2600] ;  /* 0x0026000019177984 */ /* 0x000f620000000800 */
[C---:B------:R-:W-:Y:S01]  /*8db0*/  IADD3 R2, P0, PT, R4.reuse, UR22, RZ ;  /* 0x0000001604027c10 */ /* 0x040fe2000ff1e0ff */
[----:B------:R-:W-:Y:S02]  /*8dc0*/  FADD.FTZ R6, RZ, R6 ;  /* 0x00000006ff067221 */ /* 0x000fe40000010000 */
[----:B------:R-:W5:Y:S01]  /*8dd0*/  LDS R12, [R25+0x1a00] ;  /* 0x001a0000190c7984 */ /* 0x000f620000000800 */
[----:B------:R-:W-:Y:S01]  /*8de0*/  IADD3 R4, P1, PT, R4, UR20, RZ ;  /* 0x0000001404047c10 */ /* 0x000fe2000ff3e0ff */
[----:B------:R-:W-:-:S02]  /*8df0*/  FADD.FTZ R0, R0, R13 ;  /* 0x0000000d00007221 */ /* 0x000fc40000010000 */
[----:B------:R-:W5:Y:S01]  /*8e00*/  LDS R11, [R25+0xe00] ;  /* 0x000e0000190b7984 */ /* 0x000f620000000800 */
[----:B------:R-:W-:-:S03]  /*8e10*/  IADD3.X R3, PT, PT, R26, UR23, RZ, P0, !PT ;  /* 0x000000171a037c10 */ /* 0x000fc600087fe4ff */
[----:B------:R-:W5:Y:S01]  /*8e20*/  LDS R41, [R25+0x3400] ;  /* 0x0034000019297984 */ /* 0x000f620000000800 */
[----:B0-----:R-:W-:-:S03]  /*8e30*/  FADD.FTZ R6, R6, R15 ;  /* 0x0000000f06067221 */ /* 0x001fc60000010000 */
[----:B------:R-:W0:Y:S01]  /*8e40*/  LDS R33, [R25+0x2800] ;  /* 0x0028000019217984 */ /* 0x000e220000000800 */
[----:B-1----:R-:W-:Y:S01]  /*8e50*/  FADD.FTZ R39, R5, R22 ;  /* 0x0000001605277221 */ /* 0x002fe20000010000 */
[----:B------:R-:W-:Y:S02]  /*8e60*/  IADD3.X R5, PT, PT, R26, UR21, RZ, P1, !PT ;  /* 0x000000151a057c10 */ /* 0x000fe40008ffe4ff */
[----:B------:R-:W1:Y:S01]  /*8e70*/  LDS R19, [R25+0x1c00] ;  /* 0x001c000019137984 */ /* 0x000e620000000800 */
[----:B--2---:R-:W-:-:S03]  /*8e80*/  FADD.FTZ R0, R0, R21 ;  /* 0x0000001500007221 */ /* 0x004fc60000010000 */
[----:B------:R-:W2:Y:S04]  /*8e90*/  LDS R43, [R25+0x3600] ;  /* 0x00360000192b7984 */ /* 0x000ea80000000800 */
[----:B------:R-:W2:Y:S01]  /*8ea0*/  LDS R16, [R25+0x2a00] ;  /* 0x002a000019107984 */ /* 0x000ea20000000800 */
[----:B---3--:R-:W-:-:S03]  /*8eb0*/  FADD.FTZ R10, RZ, R10 ;  /* 0x0000000aff0a7221 */ /* 0x008fc60000010000 */
[----:B------:R-:W3:Y:S01]  /*8ec0*/  LDS R14, [R25+0x1e00] ;  /* 0x001e0000190e7984 */ /* 0x000ee20000000800 */
[----:B----4-:R-:W-:-:S03]  /*8ed0*/  FADD.FTZ R8, RZ, R8 ;  /* 0x00000008ff087221 */ /* 0x010fc60000010000 */
[----:B------:R-:W4:Y:S01]  /*8ee0*/  LDS R45, [R25+0x3800] ;  /* 0x00380000192d7984 */ /* 0x000f220000000800 */
[----:B-----5:R-:W-:Y:S01]  /*8ef0*/  FADD.FTZ R9, RZ, R9 ;  /* 0x00000009ff097221 */ /* 0x020fe20000010000 */
[----:B------:R-:W-:Y:S02]  /*8f00*/  FADD.FTZ R8, R8, R17 ;  /* 0x0000001108087221 */ /* 0x000fe40000010000 */
        /* <DEDUP_REMOVED lines=14> */
[----:B------:R-:W-:-:S03]  /*8ff0*/  FADD.FTZ R9, R9, R16 ;  /* 0x0000001009097221 */ /* 0x000fc60000010000 */
        /* <DEDUP_REMOVED lines=22> */
.L_x_588:
        /* <DEDUP_REMOVED lines=8> */
.L_x_602:
[----:B------:R-:W-:Y:S05]  /*91e0*/  BSYNC B2 ;  /* 0x0000000000027941 */ /* 0x000fea0003800000 */
.L_x_601:
        /* <DEDUP_REMOVED lines=8> */
.L_x_603:
[----:B------:R-:W-:Y:S01]  /*9270*/  FADD.FTZ R37, R37, R188 ;  /* 0x000000bc25257221 */ /* 0x000fe20000010000 */
[----:B------:R-:W-:-:S04]  /*9280*/  HFMA2 R153, -RZ, RZ, 0, 1.1920928955078125e-07 ;  /* 0x00000002ff997431 */ /* 0x000fc800000001ff */
[----:B------:R-:W-:Y:S02]  /*9290*/  MOV R45, R37 ;  /* 0x00000025002d7202 */ /* 0x000fe40000000f00 */
[----:B------:R-:W-:-:S07]  /*92a0*/  MOV R39, R42 ;  /* 0x0000002a00277202 */ /* 0x000fce0000000f00 */
[----:B------:R-:W-:Y:S05]  /*92b0*/  WARPSYNC.COLLECTIVE R44, `(.L_x_604) ;  /* 0x000000002c087348 */ /* 0x000fea0003c00000 */
[----:B------:R0:W1:Y:S02]  /*92c0*/  SHFL.BFLY P3, R42, R45, R153, R178 ;  /* 0x0c0000992d2a7389 */ /* 0x00006400000600b2 */
[----:B01----:R-:W-:Y:S05]  /*92d0*/  ENDCOLLECTIVE ;  /* 0x000000000000791b */ /* 0x003fea0003800000 */
.L_x_604:
[----:B------:R-:W-:-:S05]  /*92e0*/  FADD.FTZ R39, R39, R186 ;  /* 0x000000ba27277221 */ /* 0x000fca0000010000 */
[----:B------:R-:W-:Y:S02]  /*92f0*/  MOV R45, R39 ;  /* 0x00000027002d7202 */ /* 0x000fe40000000f00 */
[----:B------:R-:W-:-:S07]  /*9300*/  MOV R36, R42 ;  /* 0x0000002a00247202 */ /* 0x000fce0000000f00 */
[----:B------:R-:W-:Y:S05]  /*9310*/  WARPSYNC.COLLECTIVE R44, `(.L_x_605) ;  /* 0x000000002c087348 */ /* 0x000fea0003c00000 */
[----:B------:R0:W1:Y:S02]  /*9320*/  SHFL.BFLY P3, R42, R45, R153, R178 ;  /* 0x0c0000992d2a7389 */ /* 0x00006400000600b2 */
[----:B01----:R-:W-:Y:S05]  /*9330*/  ENDCOLLECTIVE ;  /* 0x000000000000791b */ /* 0x003fea0003800000 */
.L_x_605:
[----:B------:R-:W-:Y:S01]  /*9340*/  FADD.FTZ R40, R37, R36 ;  /* 0x0000002425287221 */ /* 0x000fe20000010000 */
[----:B------:R-:W-:-:S04]  /*9350*/  HFMA2 R153, -RZ, RZ, 0, 2.384185791015625e-07 ;  /* 0x00000004ff997431 */ /* 0x000fc800000001ff */
[----:B------:R-:W-:Y:S02]  /*9360*/  MOV R45, R40 ;  /* 0x00000028002d7202 */ /* 0x000fe40000000f00 */
[----:B------:R-:W-:-:S07]  /*9370*/  MOV R38, R42 ;  /* 0x0000002a00267202 */ /* 0x000fce0000000f00 */
[----:B------:R-:W-:Y:S05]  /*9380*/  WARPSYNC.COLLECTIVE R44, `(.L_x_606) ;  /* 0x000000002c087348 */ /* 0x000fea0003c00000 */
[----:B------:R0:W1:Y:S02]  /*9390*/  SHFL.BFLY P3, R42, R45, R153, R178 ;  /* 0x0c0000992d2a7389 */ /* 0x00006400000600b2 */
[----:B01----:R-:W-:Y:S05]  /*93a0*/  ENDCOLLECTIVE ;  /* 0x000000000000791b */ /* 0x003fea0003800000 */
.L_x_606:
[----:B------:R-:W-:-:S05]  /*93b0*/  FADD.FTZ R38, R39, R38 ;  /* 0x0000002627267221 */ /* 0x000fca0000010000 */
[----:B------:R-:W-:Y:S02]  /*93c0*/  MOV R45, R38 ;  /* 0x00000026002d7202 */ /* 0x000fe40000000f00 */
[----:B------:R-:W-:-:S07]  /*93d0*/  MOV R41, R42 ;  /* 0x0000002a00297202 */ /* 0x000fce0000000f00 */
[----:B------:R-:W-:Y:S05]  /*93e0*/  WARPSYNC.COLLECTIVE R44, `(.L_x_607) ;  /* 0x000000002c087348 */ /* 0x000fea0003c00000 */
[----:B------:R0:W1:Y:S02]  /*93f0*/  SHFL.BFLY P3, R42, R45, R153, R178 ;  /* 0x0c0000992d2a7389 */ /* 0x00006400000600b2 */
[----:B01----:R-:W-:Y:S05]  /*9400*/  ENDCOLLECTIVE ;  /* 0x000000000000791b */ /* 0x003fea0003800000 */
.L_x_607:
[----:B------:R-:W-:Y:S01]  /*9410*/  FADD.FTZ R41, R40, R41 ;  /* 0x0000002928297221 */ /* 0x000fe20000010000 */
[----:B------:R-:W-:-:S04]  /*9420*/  HFMA2 R153, -RZ, RZ, 0, 4.76837158203125e-07 ;  /* 0x00000008ff997431 */ /* 0x000fc800000001ff */
[----:B------:R-:W-:Y:S02]  /*9430*/  MOV R45, R41 ;  /* 0x00000029002d7202 */ /* 0x000fe40000000f00 */
[----:B------:R-:W-:-:S07]  /*9440*/  MOV R43, R42 ;  /* 0x0000002a002b7202 */ /* 0x000fce0000000f00 */
[----:B------:R-:W-:Y:S05]  /*9450*/  WARPSYNC.COLLECTIVE R44, `(.L_x_608) ;  /* 0x000000002c087348 */ /* 0x000fea0003c00000 */
[----:B------:R0:W1:Y:S02]  /*9460*/  SHFL.BFLY P3, R42, R45, R153, R178 ;  /* 0x0c0000992d2a7389 */ /* 0x00006400000600b2 */
[----:B01----:R-:W-:Y:S05]  /*9470*/  ENDCOLLECTIVE ;  /* 0x000000000000791b */ /* 0x003fea0003800000 */
.L_x_608:
[----:B------:R-:W-:-:S05]  /*9480*/  FADD.FTZ R43, R38, R43 ;  /* 0x0000002b262b7221 */ /* 0x000fca0000010000 */
[----:B------:R-:W-:Y:S02]  /*9490*/  MOV R45, R43 ;  /* 0x0000002b002d7202 */ /* 0x000fe40000000f00 */
[----:B------:R-:W-:-:S07]  /*94a0*/  MOV R36, R42 ;  /* 0x0000002a00247202 */ /* 0x000fce0000000f00 */
[----:B------:R-:W-:Y:S05]  /*94b0*/  WARPSYNC.COLLECTIVE R44, `(.L_x_609) ;  /* 0x000000002c087348 */ /* 0x000fea0003c00000 */
[----:B------:R0:W1:Y:S02]  /*94c0*/  SHFL.BFLY P3, R42, R45, R153, R178 ;  /* 0x0c0000992d2a7389 */ /* 0x00006400000600b2 */
[----:B01----:R-:W-:Y:S05]  /*94d0*/  ENDCOLLECTIVE ;  /* 0x000000000000791b */ /* 0x003fea0003800000 */
.L_x_609:
[----:B------:R-:W-:Y:S01]  /*94e0*/  FADD.FTZ R36, R41, R36 ;  /* 0x0000002429247221 */ /* 0x000fe20000010000 */
[----:B------:R-:W-:-:S04]  /*94f0*/  HFMA2 R153, -RZ, RZ, 0, 9.5367431640625e-07 ;  /* 0x00000010ff997431 */ /* 0x000fc800000001ff */
[----:B------:R-:W-:Y:S01]  /*9500*/  MOV R45, R36 ;  /* 0x00000024002d7202 */ /* 0x000fe20000000f00 */
[----:B------:R-:W-:-:S07]  /*9510*/  FADD.FTZ R37, R43, R42 ;  /* 0x0000002a2b257221 */ /* 0x000fce0000010000 */
[----:B------:R-:W-:Y:S05]  /*9520*/  WARPSYNC.COLLECTIVE R44, `(.L_x_610) ;  /* 0x000000002c087348 */ /* 0x000fea0003c00000 */
[----:B------:R0:W1:Y:S02]  /*9530*/  SHFL.BFLY P3, R42, R45, R153, R178 ;  /* 0x0c0000992d2a7389 */ /* 0x00006400000600b2 */
[----:B01----:R-:W-:Y:S05]  /*9540*/  ENDCOLLECTIVE ;  /* 0x000000000000791b */ /* 0x003fea0003800000 */
.L_x_610:
[----:B------:R-:W-:Y:S02]  /*9550*/  MOV R45, R37 ;  /* 0x00000025002d7202 */ /* 0x000fe40000000f00 */
[----:B------:R-:W-:-:S07]  /*9560*/  MOV R39, R42 ;  /* 0x0000002a00277202 */ /* 0x000fce0000000f00 */
[----:B------:R-:W-:Y:S05]  /*9570*/  WARPSYNC.COLLECTIVE R44, `(.L_x_611) ;  /* 0x000000002c087348 */ /* 0x000fea0003c00000 */
[----:B------:R0:W1:Y:S02]  /*9580*/  SHFL.BFLY P3, R42, R45, R153, R178 ;  /* 0x0c0000992d2a7389 */ /* 0x00006400000600b2 */
[----:B01----:R-:W-:Y:S05]  /*9590*/  ENDCOLLECTIVE ;  /* 0x000000000000791b */ /* 0x003fea0003800000 */
.L_x_611:
[----:B------:R-:W-:Y:S01]  /*95a0*/  MOV R38, R42 ;  /* 0x0000002a00267202 */ /* 0x000fe20000000f00 */
[----:B------:R-:W-:Y:S06]  /*95b0*/  BRA `(.L_x_612) ;  /* 0xffffffa400447947 */ /* 0x000fec000383ffff */
.L_x_613:
        /* <DEDUP_REMOVED lines=12> */
.L_x_19955:


//--------------------- .text._ZN10layer_norm22ln_bwd_finalize_kernelINS_22Kernel_traits_finalizeILj1024E13__nv_bfloat16S2_S2_S2_fjLb0ELj1024ELj4ENS_18Kernel_traits_baseILj1024ES2_S2_S2_S2_fjLj1024EEEEELb0ELb0EEEvNS_9BwdParamsE --------------------------
	.section	.text._ZN10layer_norm22ln_bwd_finalize_kernelINS_22Kernel_traits_finalizeILj1024E13__nv_bfloat16S2_S2_S2_fjLb0ELj1024ELj4ENS_18Kernel_traits_baseILj1024ES2_S2_S2_S2_fjLj1024EEEEELb0ELb0EEEvNS_9BwdParamsE,"ax",@progbits
	.align	128
        .global         _ZN10layer_norm22ln_bwd_finalize_kernelINS_22Kernel_traits_finalizeILj1024E13__nv_bfloat16S2_S2_S2_fjLb0ELj1024ELj4ENS_18Kernel_traits_baseILj1024ES2_S2_S2_S2_fjLj1024EEEEELb0ELb0EEEvNS_9BwdParamsE
        .type           _ZN10layer_norm22ln_bwd_finalize_kernelINS_22Kernel_traits_finalizeILj1024E13__nv_bfloat16S2_S2_S2_fjLb0ELj1024ELj4ENS_18Kernel_traits_baseILj1024ES2_S2_S2_S2_fjLj1024EEEEELb0ELb0EEEvNS_9BwdParamsE,@function
        .size           _ZN10layer_norm22ln_bwd_finalize_kernelINS_22Kernel_traits_finalizeILj1024E13__nv_bfloat16S2_S2_S2_fjLb0ELj1024ELj4ENS_18Kernel_traits_baseILj1024ES2_S2_S2_S2_fjLj1024EEEEELb0ELb0EEEvNS_9BwdParamsE,(.L_x_19956 - _ZN10layer_norm22ln_bwd_finalize_kernelINS_22Kernel_traits_finalizeILj1024E13__nv_bfloat16S2_S2_S2_fjLb0ELj1024ELj4ENS_18Kernel_traits_baseILj1024ES2_S2_S2_S2_fjLj1024EEEEELb0ELb0EEEvNS_9BwdParamsE)
        .other          _ZN10layer_norm22ln_bwd_finalize_kernelINS_22Kernel_traits_finalizeILj1024E13__nv_bfloat16S2_S2_S2_fjLb0ELj1024ELj4ENS_18Kernel_traits_baseILj1024ES2_S2_S2_S2_fjLj1024EEEEELb0ELb0EEEvNS_9BwdParamsE,@"STO_CUDA_ENTRY STV_DEFAULT"
_ZN10layer_norm22ln_bwd_finalize_kernelINS_22Kernel_traits_finalizeILj1024E13__nv_bfloat16S2_S2_S2_fjLb0ELj1024ELj4ENS_18Kernel_traits_baseILj1024ES2_S2_S2_S2_fjLj1024EEEEELb0ELb0EEEvNS_9BwdParamsE:
.text._ZN10layer_norm22ln_bwd_finalize_kernelINS_22Kernel_traits_finalizeILj1024E13__nv_bfloat16S2_S2_S2_fjLb0ELj1024ELj4ENS_18Kernel_traits_baseILj1024ES2_S2_S2_S2_fjLj1024EEEEELb0ELb0EEEvNS_9BwdParamsE:
[----:B------:R-:W-:Y:S01]  /*0000*/  LDC R1, c[0x0][0x37c] ;  /* 0x0000df00ff017b82 */ /* 0x000fe20000000800 */
[----:B------:R-:W0:Y:S01]  /*0010*/  S2R R58, SR_CTAID.X ;  /* 0x00000000003a7919 */ /* 0x000e220000002500 */
[----:B------:R-:W1:Y:S01]  /*0020*/  S2R R0, SR_TID.X ;  /* 0x0000000000007919 */ /* 0x000e620000002100 */
[----:B0-----:R-:W-:-:S04]  /*0030*/  SHF.L.U32 R5, R58, 0x5, RZ ;  /* 0x000000053a057819 */ /* 0x001fc800000006ff */
[----:B-1----:R-:W-:-:S04]  /*0040*/  LOP3.LUT R3, R5, 0x1f, R0, 0xf8, !PT ;  /* 0x0000001f05037812 */ /* 0x002fc800078ef800 */
[----:B------:R-:W-:-:S13]  /*0050*/  ISETP.GT.U32.AND P0, PT, R3, 0x3ff, PT ;  /* 0x000003ff0300780c */ /* 0x000fda0003f04070 */
[----:B------:R-:W-:Y:S05]  /*0060*/  @P0 EXIT ;  /* 0x000000000000094d */ /* 0x000fea0003800000 */
[----:B------:R-:W0:Y:S01]  /*0070*/  LDC R54, c[0x0][0x388] ;  /* 0x0000e200ff367b82 */ /* 0x000e220000000800 */
[----:B------:R-:W1:Y:S01]  /*0080*/  LDCU UR8, c[0x0][0x380] ;  /* 0x00007000ff0877ac */ /* 0x000e620008000800 */
[----:B------:R-:W-:Y:S01]  /*0090*/  SHF.R.U32.HI R2, RZ, 0x5, R0 ;  /* 0x00000005ff027819 */ /* 0x000fe20000011600 */
[----:B------:R-:W-:Y:S01]  /*00a0*/  BSSY.RECONVERGENT B0, `(.L_x_614) ;  /* 0x0000136000007945 */ /* 0x000fe20003800200 */
[----:B------:R-:W-:Y:S01]  /*00b0*/  LOP3.LUT R57, R0, 0x1f, RZ, 0xc0, !PT ;  /* 0x0000001f00397812 */ /* 0x000fe200078ec0ff */
[----:B------:R-:W2:Y:S01]  /*00c0*/  LDCU.64 UR6, c[0x0][0x358] ;  /* 0x00006b00ff0677ac */ /* 0x000ea20008000a00 */
[----:B------:R-:W-:Y:S02]  /*00d0*/  MOV R43, RZ ;  /* 0x000000ff002b7202 */ /* 0x000fe40000000f00 */
[----:B-1----:R-:W-:-:S04]  /*00e0*/  ISETP.GE.U32.AND P0, PT, R2, UR8, PT ;  /* 0x0000000802007c0c */ /* 0x002fc8000bf06070 */
[----:B0-----:R-:W-:Y:S01]  /*00f0*/  ISETP.GE.U32.OR P0, PT, R3, R54, P0 ;  /* 0x000000360300720c */ /* 0x001fe20000706470 */
[----:B------:R-:W-:-:S12]  /*0100*/  HFMA2 R3, -RZ, RZ, 0, 0 ;  /* 0x00000000ff037431 */ /* 0x000fd800000001ff */
[----:B--2---:R-:W-:Y:S05]  /*0110*/  @P0 BRA `(.L_x_615) ;  /* 0x0000001000b80947 */ /* 0x004fea0003800000 */
[----:B------:R-:W-:Y:S01]  /*0120*/  LOP3.LUT R32, R2, 0x20, RZ, 0xfc, !PT ;  /* 0x0000002002207812 */ /* 0x000fe200078efcff */
[----:B------:R-:W-:Y:S01]  /*0130*/  BSSY.RECONVERGENT B1, `(.L_x_616) ;  /* 0x00000b1000017945 */ /* 0x000fe20003800200 */
[----:B------:R-:W-:Y:S02]  /*0140*/  LOP3.LUT R3, RZ, R2, RZ, 0x33, !PT ;  /* 0x00000002ff037212 */ /* 0x000fe400078e33ff */
[----:B------:R-:W-:Y:S02]  /*0150*/  VIMNMX.U32 R0, PT, PT, R32, UR8, !PT ;  /* 0x0000000820007c48 */ /* 0x000fe4000ffe0000 */
[----:B------:R-:W-:Y:S02]  /*0160*/  MOV R43, RZ ;  /* 0x000000ff002b7202 */ /* 0x000fe40000000f00 */
[----:B------:R-:W-:Y:S02]  /*0170*/  IADD3 R0, PT, PT, R0, R3, RZ ;  /* 0x0000000300007210 */ /* 0x000fe40007ffe0ff */
[----:B------:R-:W-:-:S02]  /*0180*/  MOV R3, RZ ;  /* 0x000000ff00037202 */ /* 0x000fc40000000f00 */
[C---:B------:R-:W-:Y:S02]  /*0190*/  ISETP.GE.U32.AND P1, PT, R0.reuse, 0x1e0, PT ;  /* 0x000001e00000780c */ /* 0x040fe40003f26070 */
[----:B------:R-:W-:-:S04]  /*01a0*/  LEA.HI R55, R0, 0x1, RZ, 0x1b ;  /* 0x0000000100377811 */ /* 0x000fc800078fd8ff */
[----:B------:R-:W-:-:S07]  /*01b0*/  LOP3.LUT P0, R56, R55, 0xf, RZ, 0xc0, !PT ;  /* 0x0000000f37387812 */ /* 0x000fce000780c0ff */
[----:B------:R-:W-:Y:S06]  /*01c0*/  @!P1 BRA `(.L_x_617) ;  /* 0x00000008009c9947 */ /* 0x000fec0003800000 */
[----:B------:R-:W-:Y:S01]  /*01d0*/  LOP3.LUT R7, R2, 0x140, RZ, 0xfc, !PT ;  /* 0x0000014002077812 */ /* 0x000fe200078efcff */
[-CC-:B------:R-:W-:Y:S01]  /*01e0*/  IMAD R32, R32, R54.reuse, R5.reuse ;  /* 0x0000003620207224 */ /* 0x180fe200078e0205 */
[C---:B------:R-:W-:Y:S01]  /*01f0*/  LOP3.LUT R9, R2.reuse, 0x160, RZ, 0xfc, !PT ;  /* 0x0000016002097812 */ /* 0x040fe200078efcff */
[----:B------:R-:W-:Y:S01]  /*0200*/  HFMA2 R43, -RZ, RZ, 0, 0 ;  /* 0x00000000ff2b7431 */ /* 0x000fe200000001ff */
[C---:B------:R-:W-:Y:S01]  /*0210*/  LOP3.LUT R11, R2.reuse, 0x180, RZ, 0xfc, !PT ;  /* 0x00000180020b7812 */ /* 0x040fe200078efcff */
[-CC-:B------:R-:W-:Y:S01]  /*0220*/  IMAD R8, R7, R54.reuse, R5.reuse ;  /* 0x0000003607087224 */ /* 0x180fe200078e0205 */
[C---:B------:R-:W-:Y:S01]  /*0230*/  LOP3.LUT R0, R2.reuse, 0x100, RZ, 0xfc, !PT ;  /* 0x0000010002007812 */ /* 0x040fe200078efcff */
[-CC-:B------:R-:W-:Y:S01]  /*0240*/  IMAD R10, R9, R54.reuse, R5.reuse ;  /* 0x00000036090a7224 */ /* 0x180fe200078e0205 */
[C---:B------:R-:W-:Y:S01]  /*0250*/  LOP3.LUT R13, R2.reuse, 0x1a0, RZ, 0xfc, !PT ;  /* 0x000001a0020d7812 */ /* 0x040fe200078efcff */
[-CC-:B------:R-:W-:Y:S01]  /*0260*/  IMAD R12, R11, R54.reuse, R5.reuse ;  /* 0x000000360b0c7224 */ /* 0x180fe200078e0205 */
[----:B------:R-:W-:Y:S01]  /*0270*/  LOP3.LUT R15, R2, 0x1c0, RZ, 0xfc, !PT ;  /* 0x000001c0020f7812 */ /* 0x000fe200078efcff */
[-CC-:B------:R-:W-:Y:S01]  /*0280*/  IMAD R4, R0, R54.reuse, R5.reuse ;  /* 0x0000003600047224 */ /* 0x180fe200078e0205 */
        /* <DEDUP_REMOVED lines=17> */
[--C-:B------:R-:W-:Y:S01]  /*03a0*/  IMAD R28, R27, R54, R5.reuse ;  /* 0x000000361b1c7224 */ /* 0x100fe200078e0205 */
[----:B------:R-:W-:Y:S01]  /*03b0*/  IADD3 R7, PT, PT, R57, R8, RZ ;  /* 0x0000000839077210 */ /* 0x000fe20007ffe0ff */
[--C-:B------:R-:W-:Y:S01]  /*03c0*/  IMAD R30, R29, R54, R5.reuse ;  /* 0x000000361d1e7224 */ /* 0x100fe200078e0205 */
[C---:B------:R-:W-:Y:S01]  /*03d0*/  IADD3 R8, PT, PT, R57.reuse, R10, RZ ;  /* 0x0000000a39087210 */ /* 0x040fe20007ffe0ff */
[----:B------:R-:W-:Y:S01]  /*03e0*/  IMAD R0, R2, R54, R5 ;  /* 0x0000003602007224 */ /* 0x000fe200078e0205 */
[----:B------:R-:W-:-:S02]  /*03f0*/  IADD3 R9, PT, PT, R57, R12, RZ ;  /* 0x0000000c39097210 */ /* 0x000fc40007ffe0ff */
[C---:B------:R-:W-:Y:S02]  /*0400*/  IADD3 R17, PT, PT, R57.reuse, R4, RZ ;  /* 0x0000000439117210 */ /* 0x040fe40007ffe0ff */
[C---:B------:R-:W-:Y:S02]  /*0410*/  IADD3 R10, PT, PT, R57.reuse, R14, RZ ;  /* 0x0000000e390a7210 */ /* 0x040fe40007ffe0ff */
[C---:B------:R-:W-:Y:S02]  /*0420*/  IADD3 R11, PT, PT, R57.reuse, R16, RZ ;  /* 0x00000010390b7210 */ /* 0x040fe40007ffe0ff */
[C---:B------:R-:W-:Y:S02]  /*0430*/  IADD3 R12, PT, PT, R57.reuse, R18, RZ ;  /* 0x00000012390c7210 */ /* 0x040fe40007ffe0ff */
[C---:B------:R-:W-:Y:S02]  /*0440*/  IADD3 R5, PT, PT, R57.reuse, R32, RZ ;  /* 0x0000002039057210 */ /* 0x040fe40007ffe0ff */
[----:B------:R-:W-:-:S02]  /*0450*/  IADD3 R0, PT, PT, R57, R0, RZ ;  /* 0x0000000039007210 */ /* 0x000fc40007ffe0ff */
[----:B------:R-:W-:Y:S02]  /*0460*/  IADD3 R19, PT, PT, -R19, RZ, RZ ;  /* 0x000000ff13137210 */ /* 0x000fe40007ffe1ff */
[C---:B------:R-:W-:Y:S02]  /*0470*/  IADD3 R6, PT, PT, R57.reuse, R6, RZ ;  /* 0x0000000639067210 */ /* 0x040fe40007ffe0ff */
[C---:B------:R-:W-:Y:S02]  /*0480*/  IADD3 R13, PT, PT, R57.reuse, R20, RZ ;  /* 0x00000014390d7210 */ /* 0x040fe40007ffe0ff */
[C---:B------:R-:W-:Y:S02]  /*0490*/  IADD3 R14, PT, PT, R57.reuse, R22, RZ ;  /* 0x00000016390e7210 */ /* 0x040fe40007ffe0ff */
[C---:B------:R-:W-:Y:S02]  /*04a0*/  IADD3 R15, PT, PT, R57.reuse, R24, RZ ;  /* 0x00000018390f7210 */ /* 0x040fe40007ffe0ff */
[----:B------:R-:W-:-:S02]  /*04b0*/  IADD3 R16, PT, PT, R57, R26, RZ ;  /* 0x0000001a39107210 */ /* 0x000fc40007ffe0ff */
[C---:B------:R-:W-:Y:S02]  /*04c0*/  IADD3 R4, PT, PT, R57.reuse, R28, RZ ;  /* 0x0000001c39047210 */ /* 0x040fe40007ffe0ff */
[----:B------:R-:W-:-:S07]  /*04d0*/  IADD3 R18, PT, PT, R57, R30, RZ ;  /* 0x0000001e39127210 */ /* 0x000fce0007ffe0ff */
.L_x_618:
[----:B------:R-:W0:Y:S08]  /*04e0*/  LDC.64 R50, c[0x0][0x440] ;  /* 0x00011000ff327b82 */ /* 0x000e300000000a00 */
[----:B------:R-:W1:Y:S01]  /*04f0*/  LDC.64 R52, c[0x0][0x448] ;  /* 0x00011200ff347b82 */ /* 0x000e620000000a00 */
[----:B0-----:R-:W-:-:S06]  /*0500*/  IMAD.WIDE.U32 R44, R0, 0x4, R50 ;  /* 0x00000004002c7825 */ /* 0x001fcc00078e0032 */
[----:B------:R-:W2:Y:S01]  /*0510*/  LDG.E R44, desc[UR6][R44.64] ;  /* 0x000000062c2c7981 */ /* 0x000ea2000c1e1900 */
[----:B------:R-:W-:-:S04]  /*0520*/  IMAD.WIDE.U32 R20, R4, 0x4, R50 ;  /* 0x0000000404147825 */ /* 0x000fc800078e0032 */
[----:B------:R-:W-:Y:S01]  /*0530*/  IMAD.WIDE.U32 R24, R15, 0x4, R50 ;  /* 0x000000040f187825 */ /* 0x000fe200078e0032 */
[----:B------:R0:W3:Y:S03]  /*0540*/  LDG.E R48, desc[UR6][R20.64] ;  /* 0x0000000614307981 */ /* 0x0000e6000c1e1900 */
[----:B-1----:R-:W-:Y:S02]  /*0550*/  IMAD.WIDE.U32 R40, R0, 0x4, R52 ;  /* 0x0000000400287825 */ /* 0x002fe400078e0034 */
[----:B------:R-:W4:Y:S02]  /*0560*/  LDG.E R25, desc[UR6][R24.64] ;  /* 0x0000000618197981 */ /* 0x000f24000c1e1900 */
[--C-:B------:R-:W-:Y:S02]  /*0570*/  IMAD.WIDE.U32 R22, R5, 0x4, R50.reuse ;  /* 0x0000000405167825 */ /* 0x100fe400078e0032 */
[----:B------:R-:W5:Y:S02]  /*0580*/  LDG.E R40, desc[UR6][R40.64] ;  /* 0x0000000628287981 */ /* 0x000f64000c1e1900 */
[----:B0-----:R-:W-:-:S02]  /*0590*/  IMAD.WIDE.U32 R20, R16, 0x4, R50 ;  /* 0x0000000410147825 */ /* 0x001fc400078e0032 */
[----:B------:R0:W3:Y:S02]  /*05a0*/  LDG.E R49, desc[UR6][R22.64] ;  /* 0x0000000616317981 */ /* 0x0000e4000c1e1900 */
[----:B------:R-:W-:Y:S02]  /*05b0*/  IMAD.WIDE.U32 R38, R5, 0x4, R52 ;  /* 0x0000000405267825 */ /* 0x000fe400078e0034 */
[----:B------:R1:W4:Y:S02]  /*05c0*/  LDG.E R24, desc[UR6][R20.64] ;  /* 0x0000000614187981 */ /* 0x000324000c1e1900 */
[--C-:B------:R-:W-:Y:S02]  /*05d0*/  IMAD.WIDE.U32 R26, R13, 0x4, R50.reuse ;  /* 0x000000040d1a7825 */ /* 0x100fe400078e0032 */
[----:B------:R-:W4:Y:S02]  /*05e0*/  LDG.E R38, desc[UR6][R38.64] ;  /* 0x0000000626267981 */ /* 0x000f24000c1e1900 */
[----:B0-----:R-:W-:-:S02]  /*05f0*/  IMAD.WIDE.U32 R22, R14, 0x4, R50 ;  /* 0x000000040e167825 */ /* 0x001fc400078e0032 */
[----:B------:R-:W4:Y:S02]  /*0600*/  LDG.E R27, desc[UR6][R26.64] ;  /* 0x000000061a1b7981 */ /* 0x000f24000c1e1900 */
[----:B-1----:R-:W-:-:S04]  /*0610*/  IMAD.WIDE.U32 R20, R7, 0x4, R50 ;  /* 0x0000000407147825 */ /* 0x002fc800078e0032 */
[--C-:B------:R-:W-:Y:S02]  /*0620*/  IMAD.WIDE.U32 R28, R8, 0x4, R50.reuse ;  /* 0x00000004081c7825 */ /* 0x100fe400078e0032 */
[----:B------:R-:W4:Y:S02]  /*0630*/  LDG.E R21, desc[UR6][R20.64] ;  /* 0x0000000614157981 */ /* 0x000f24000c1e1900 */
[----:B------:R-:W-:Y:S02]  /*0640*/  IMAD.WIDE.U32 R32, R9, 0x4, R50 ;  /* 0x0000000409207825 */ /* 0x000fe400078e0032 */
[----:B------:R0:W4:Y:S02]  /*0650*/  LDG.E R26, desc[UR6][R22.64] ;  /* 0x00000006161a7981 */ /* 0x000124000c1e1900 */
[----:B------:R-:W-:Y:S02]  /*0660*/  IMAD.WIDE.U32 R34, R4, 0x4, R52 ;  /* 0x0000000404227825 */ /* 0x000fe400078e0034 */
[----:B------:R-:W4:Y:S02]  /*0670*/  LDG.E R36, desc[UR6][R32.64] ;  /* 0x0000000620247981 */ /* 0x000f24000c1e1900 */
[----:B------:R-:W-:-:S02]  /*0680*/  IMAD.WIDE.U32 R46, R18, 0x4, R50 ;  /* 0x00000004122e7825 */ /* 0x000fc400078e0032 */
[----:B------:R1:W4:Y:S02]  /*0690*/  LDG.E R20, desc[UR6][R28.64] ;  /* 0x000000061c147981 */ /* 0x000324000c1e1900 */
[--C-:B0-----:R-:W-:Y:S02]  /*06a0*/  IMAD.WIDE.U32 R22, R17, 0x4, R50.reuse ;  /* 0x0000000411167825 */ /* 0x101fe400078e0032 */
[----:B------:R0:W4:Y:S02]  /*06b0*/  LDG.E R37, desc[UR6][R34.64] ;  /* 0x0000000622257981 */ /* 0x000124000c1e1900 */
[----:B------:R-:W-:Y:S02]  /*06c0*/  IMAD.WIDE.U32 R30, R6, 0x4, R50 ;  /* 0x00000004061e7825 */ /* 0x000fe400078e0032 */
[----:B------:R-:W4:Y:S02]  /*06d0*/  LDG.E R46, desc[UR6][R46.64] ;  /* 0x000000062e2e7981 */ /* 0x000f24000c1e1900 */
[----:B-1----:R-:W-:-:S02]  /*06e0*/  IMAD.WIDE.U32 R28, R18, 0x4, R52 ;  /* 0x00000004121c7825 */ /* 0x002fc400078e0034 */
[----:B------:R-:W4:Y:S02]  /*06f0*/  LDG.E R23, desc[UR6][R22.64] ;  /* 0x0000000616177981 */ /* 0x000f24000c1e1900 */
[--C-:B------:R-:W-:Y:S02]  /*0700*/  IMAD.WIDE.U32 R32, R13, 0x4, R52.reuse ;  /* 0x000000040d207825 */ /* 0x100fe400078e0034 */
[----:B------:R-:W4:Y:S04]  /*0710*/  LDG.E R41, desc[UR6][R28.64] ;  /* 0x000000061c297981 */ /* 0x000f28000c1e1900 */
[----:B------:R1:W4:Y:S04]  /*0720*/  LDG.E R42, desc[UR6][R32.64] ;  /* 0x00000006202a7981 */ /* 0x000328000c1e1900 */
[----:B------:R1:W4:Y:S01]  /*0730*/  LDG.E R22, desc[UR6][R30.64] ;  /* 0x000000061e167981 */ /* 0x000322000c1e1900 */
[----:B0-----:R-:W-:-:S04]  /*0740*/  IMAD.WIDE.U32 R34, R15, 0x4, R52 ;  /* 0x000000040f227825 */ /* 0x001fc800078e0034 */
[----:B-1----:R-:W-:Y:S02]  /*0750*/  IMAD.WIDE.U32 R32, R14, 0x4, R52 ;  /* 0x000000040e207825 */ /* 0x002fe400078e0034 */
[----:B------:R-:W4:Y:S02]  /*0760*/  LDG.E R34, desc[UR6][R34.64] ;  /* 0x0000000622227981 */ /* 0x000f24000c1e1900 */
[----:B------:R-:W-:-:S04]  /*0770*/  IMAD.WIDE.U32 R30, R10, 0x4, R50 ;  /* 0x000000040a1e7825 */ /* 0x000fc800078e0032 */
[--C-:B------:R-:W-:Y:S01]  /*0780*/  IMAD.WIDE.U32 R28, R12, 0x4, R50.reuse ;  /* 0x000000040c1c7825 */ /* 0x100fe200078e0032 */
[----:B------:R0:W4:Y:S04]  /*0790*/  LDG.E R39, desc[UR6][R30.64] ;  /* 0x000000061e277981 */ /* 0x000128000c1e1900 */
[----:B------:R1:W4:Y:S01]  /*07a0*/  LDG.E R47, desc[UR6][R28.64] ;  /* 0x000000061c2f7981 */ /* 0x000322000c1e1900 */
[----:B0-----:R-:W-:-:S04]  /*07b0*/  IMAD.WIDE.U32 R30, R11, 0x4, R50 ;  /* 0x000000040b1e7825 */ /* 0x001fc800078e0032 */
[--C-:B-1----:R-:W-:Y:S01]  /*07c0*/  IMAD.WIDE.U32 R28, R16, 0x4, R52.reuse ;  /* 0x00000004101c7825 */ /* 0x102fe200078e0034 */
[----:B------:R0:W4:Y:S04]  /*07d0*/  LDG.E R45, desc[UR6][R30.64] ;  /* 0x000000061e2d7981 */ /* 0x000128000c1e1900 */
[----:B------:R1:W4:Y:S01]  /*07e0*/  LDG.E R35, desc[UR6][R28.64] ;  /* 0x000000061c237981 */ /* 0x000322000c1e1900 */
[----:B0-----:R-:W-:-:S04]  /*07f0*/  IMAD.WIDE.U32 R30, R17, 0x4, R52 ;  /* 0x00000004111e7825 */ /* 0x001fc800078e0034 */
[--C-:B-1----:R-:W-:Y:S01]  /*0800*/  IMAD.WIDE.U32 R28, R7, 0x4, R52.reuse ;  /* 0x00000004071c7825 */ /* 0x102fe200078e0034 */
[----:B------:R0:W4:Y:S03]  /*0810*/  LDG.E R50, desc[UR6][R30.64] ;  /* 0x000000061e327981 */ /* 0x000126000c1e1900 */
[----:B0-----:R-:W-:-:S06]  /*0820*/  IMAD.WIDE.U32 R30, R8, 0x4, R52 ;  /* 0x00000004081e7825 */ /* 0x001fcc00078e0034 */
[----:B------:R-:W4:Y:S01]  /*0830*/  LDG.E R30, desc[UR6][R30.64] ;  /* 0x000000061e1e7981 */ /* 0x000f22000c1e1900 */
[----:B--2---:R-:W-:-:S03]  /*0840*/  FADD.FTZ R44, R44, R43 ;  /* 0x0000002b2c2c7221 */ /* 0x004fc60000010000 */
[----:B------:R0:W2:Y:S02]  /*0850*/  LDG.E R43, desc[UR6][R32.64] ;  /* 0x00000006202b7981 */ /* 0x0000a4000c1e1900 */
[----:B0-----:R-:W-:-:S06]  /*0860*/  IMAD.WIDE.U32 R32, R6, 0x4, R52 ;  /* 0x0000000406207825 */ /* 0x001fcc00078e0034 */
[----:B------:R-:W2:Y:S04]  /*0870*/  LDG.E R32, desc[UR6][R32.64] ;  /* 0x0000000620207981 */ /* 0x000ea8000c1e1900 */
[----:B------:R0:W2:Y:S02]  /*0880*/  LDG.E R33, desc[UR6][R28.64] ;  /* 0x000000061c217981 */ /* 0x0000a4000c1e1900 */
[----:B0-----:R-:W-:-:S05]  /*0890*/  IMAD.WIDE.U32 R28, R9, 0x4, R52 ;  /* 0x00000004091c7825 */ /* 0x001fca00078e0034 */
[----:B------:R0:W2:Y:S02]  /*08a0*/  LDG.E R51, desc[UR6][R28.64] ;  /* 0x000000061c337981 */ /* 0x0000a4000c1e1900 */
[----:B0-----:R-:W-:-:S05]  /*08b0*/  IMAD.WIDE.U32 R28, R10, 0x4, R52 ;  /* 0x000000040a1c7825 */ /* 0x001fca00078e0034 */
[----:B------:R0:W2:Y:S02]  /*08c0*/  LDG.E R59, desc[UR6][R28.64] ;  /* 0x000000061c3b7981 */ /* 0x0000a4000c1e1900 */
[----:B0-----:R-:W-:-:S05]  /*08d0*/  IMAD.WIDE.U32 R28, R11, 0x4, R52 ;  /* 0x000000040b1c7825 */ /* 0x001fca00078e0034 */
[----:B------:R0:W2:Y:S02]  /*08e0*/  LDG.E R60, desc[UR6][R28.64] ;  /* 0x000000061c3c7981 */ /* 0x0000a4000c1e1900 */
[----:B0-----:R-:W-:-:S05]  /*08f0*/  IMAD.WIDE.U32 R28, R12, 0x4, R52 ;  /* 0x000000040c1c7825 */ /* 0x001fca00078e0034 */
[----:B------:R-:W2:Y:S01]  /*0900*/  LDG.E R52, desc[UR6][R28.64] ;  /* 0x000000061c347981 */ /* 0x000ea2000c1e1900 */
[----:B-----5:R-:W-:Y:S01]  /*0910*/  FADD.FTZ R3, R40, R3 ;  /* 0x0000000328037221 */ /* 0x020fe20000010000 */
[----:B---3--:R-:W-:-:S03]  /*0920*/  FADD.FTZ R49, R44, R49 ;  /* 0x000000312c317221 */ /* 0x008fc60000010000 */
[----:B----4-:R-:W-:Y:S01]  /*0930*/  FADD.FTZ R38, R3, R38 ;  /* 0x0000002603267221 */ /* 0x010fe20000010000 */
[----:B------:R-:W-:-:S03]  /*0940*/  FADD.FTZ R49, R49, R48 ;  /* 0x0000003031317221 */ /* 0x000fc60000010000 */
[----:B------:R-:W-:Y:S01]  /*0950*/  FADD.FTZ R38, R38, R37 ;  /* 0x0000002526267221 */ /* 0x000fe20000010000 */
[----:B------:R-:W-:-:S03]  /*0960*/  FADD.FTZ R46, R49, R46 ;  /* 0x0000002e312e7221 */ /* 0x000fc60000010000 */
[----:B------:R-:W-:Y:S01]  /*0970*/  FADD.FTZ R41, R38, R41 ;  /* 0x0000002926297221 */ /* 0x000fe20000010000 */
[----:B------:R-:W-:-:S03]  /*0980*/  FADD.FTZ R27, R46, R27 ;  /* 0x0000001b2e1b7221 */ /* 0x000fc60000010000 */
[----:B------:R-:W-:Y:S01]  /*0990*/  FADD.FTZ R42, R41, R42 ;  /* 0x0000002a292a7221 */ /* 0x000fe20000010000 */
[----:B------:R-:W-:-:S04]  /*09a0*/  FADD.FTZ R26, R27, R26 ;  /* 0x0000001a1b1a7221 */ /* 0x000fc80000010000 */
[----:B------:R-:W-:-:S04]  /*09b0*/  FADD.FTZ R25, R26, R25 ;  /* 0x000000191a197221 */ /* 0x000fc80000010000 */
[----:B------:R-:W-:-:S04]  /*09c0*/  FADD.FTZ R24, R25, R24 ;  /* 0x0000001819187221 */ /* 0x000fc80000010000 */
[----:B------:R-:W-:-:S04]  /*09d0*/  FADD.FTZ R23, R24, R23 ;  /* 0x0000001718177221 */ /* 0x000fc80000010000 */
[----:B------:R-:W-:Y:S01]  /*09e0*/  FADD.FTZ R22, R23, R22 ;  /* 0x0000001617167221 */ /* 0x000fe20000010000 */
[----:B------:R-:W-:-:S03]  /*09f0*/  IADD3 R19, PT, PT, R19, 0x10, RZ ;  /* 0x0000001013137810 */ /* 0x000fc60007ffe0ff */
[----:B------:R-:W-:Y:S01]  /*0a00*/  FADD.FTZ R21, R22, R21 ;  /* 0x0000001516157221 */ /* 0x000fe20000010000 */
[----:B------:R-:W-:-:S03]  /*0a10*/  ISETP.NE.AND P1, PT, R19, RZ, PT ;  /* 0x000000ff1300720c */ /* 0x000fc60003f25270 */
[----:B------:R-:W-:-:S04]  /*0a20*/  FADD.FTZ R21, R21, R20 ;  /* 0x0000001415157221 */ /* 0x000fc80000010000 */
[----:B------:R-:W-:-:S04]  /*0a30*/  FADD.FTZ R36, R21, R36 ;  /* 0x0000002415247221 */ /* 0x000fc80000010000 */
[----:B------:R-:W-:-:S04]  /*0a40*/  FADD.FTZ R36, R36, R39 ;  /* 0x0000002724247221 */ /* 0x000fc80000010000 */
[----:B------:R-:W-:Y:S01]  /*0a50*/  FADD.FTZ R36, R36, R45 ;  /* 0x0000002d24247221 */ /* 0x000fe20000010000 */
[----:B------:R-:W-:Y:S02]  /*0a60*/  IADD3 R2, PT, PT, R2, 0x200, RZ ;  /* 0x0000020002027810 */ /* 0x000fe40007ffe0ff */
[C---:B------:R-:W-:Y:S02]  /*0a70*/  LEA R0, R54.reuse, R0, 0x9 ;  /* 0x0000000036007211 */ /* 0x040fe400078e48ff */
[C---:B------:R-:W-:Y:S02]  /*0a80*/  LEA R5, R54.reuse, R5, 0x9 ;  /* 0x0000000536057211 */ /* 0x040fe400078e48ff */
[C---:B------:R-:W-:Y:S02]  /*0a90*/  LEA R4, R54.reuse, R4, 0x9 ;  /* 0x0000000436047211 */ /* 0x040fe400078e48ff */
[C---:B------:R-:W-:Y:S02]  /*0aa0*/  LEA R18, R54.reuse, R18, 0x9 ;  /* 0x0000001236127211 */ /* 0x040fe400078e48ff */
[----:B------:R-:W-:-:S02]  /*0ab0*/  LEA R13, R54, R13, 0x9 ;  /* 0x0000000d360d7211 */ /* 0x000fc400078e48ff */
[C---:B------:R-:W-:Y:S02]  /*0ac0*/  LEA R14, R54.reuse, R14, 0x9 ;  /* 0x0000000e360e7211 */ /* 0x040fe400078e48ff */
        /* <DEDUP_REMOVED lines=9> */
[----:B------:R-:W-:Y:S01]  /*0b60*/  LEA R12, R54, R12, 0x9 ;  /* 0x0000000c360c7211 */ /* 0x000fe200078e48ff */
[----:B--2---:R-:W-:-:S04]  /*0b70*/  FADD.FTZ R43, R42, R43 ;  /* 0x0000002b2a2b7221 */ /* 0x004fc80000010000 */
[----:B------:R-:W-:-:S04]  /*0b80*/  FADD.FTZ R34, R43, R34 ;  /* 0x000000222b227221 */ /* 0x000fc80000010000 */
[----:B------:R-:W-:-:S04]  /*0b90*/  FADD.FTZ R35, R34, R35 ;  /* 0x0000002322237221 */ /* 0x000fc80000010000 */
[----:B------:R-:W-:-:S04]  /*0ba0*/  FADD.FTZ R35, R35, R50 ;  /* 0x0000003223237221 */ /* 0x000fc80000010000 */
[----:B------:R-:W-:-:S04]  /*0bb0*/  FADD.FTZ R32, R35, R32 ;  /* 0x0000002023207221 */ /* 0x000fc80000010000 */
[----:B------:R-:W-:-:S04]  /*0bc0*/  FADD.FTZ R33, R32, R33 ;  /* 0x0000002120217221 */ /* 0x000fc80000010000 */
[----:B------:R-:W-:-:S04]  /*0bd0*/  FADD.FTZ R30, R33, R30 ;  /* 0x0000001e211e7221 */ /* 0x000fc80000010000 */
[----:B------:R-:W-:Y:S01]  /*0be0*/  FADD.FTZ R30, R30, R51 ;  /* 0x000000331e1e7221 */ /* 0x000fe20000010000 */
[----:B------:R-:W-:-:S03]  /*0bf0*/  FADD.FTZ R43, R36, R47 ;  /* 0x0000002f242b7221 */ /* 0x000fc60000010000 */
[----:B------:R-:W-:-:S04]  /*0c00*/  FADD.FTZ R59, R30, R59 ;  /* 0x0000003b1e3b7221 */ /* 0x000fc80000010000 */
[----:B------:R-:W-:-:S04]  /*0c10*/  FADD.FTZ R59, R59, R60 ;  /* 0x0000003c3b3b7221 */ /* 0x000fc80000010000 */
[----:B------:R-:W-:Y:S01]  /*0c20*/  FADD.FTZ R3, R59, R52 ;  /* 0x000000343b037221 */ /* 0x000fe20000010000 */
[----:B------:R-:W-:Y:S06]  /*0c30*/  @P1 BRA `(.L_x_618) ;  /* 0xfffffff800281947 */ /* 0x000fec000383ffff */
.L_x_617:
[----:B------:R-:W-:Y:S05]  /*0c40*/  BSYNC.RECONVERGENT B1 ;  /* 0x0000000000017941 */ /* 0x000fea0003800200 */
.L_x_616:
[----:B------:R-:W-:Y:S05]  /*0c50*/  @!P0 BRA `(.L_x_615) ;  /* 0x0000000400e88947 */ /* 0x000fea0003800000 */
[----:B------:R-:W0:Y:S01]  /*0c60*/  S2R R0, SR_TID.X ;  /* 0x0000000000007919 */ /* 0x000e220000002100 */
[----:B------:R-:W-:Y:S01]  /*0c70*/  ISETP.GE.U32.AND P0, PT, R56, 0x8, PT ;  /* 0x000000083800780c */ /* 0x000fe20003f06070 */
[----:B------:R-:W-:Y:S01]  /*0c80*/  BSSY.RECONVERGENT B1, `(.L_x_619) ;  /* 0x0000041000017945 */ /* 0x000fe20003800200 */
[----:B------:R-:W-:Y:S02]  /*0c90*/  LOP3.LUT R34, R55, 0x7, RZ, 0xc0, !PT ;  /* 0x0000000737227812 */ /* 0x000fe400078ec0ff */
[----:B------:R-:W-:Y:S02]  /*0ca0*/  SHF.L.U32 R7, R58, 0x5, RZ ;  /* 0x000000053a077819 */ /* 0x000fe400000006ff */
[----:B------:R-:W-:Y:S02]  /*0cb0*/  ISETP.NE.AND P1, PT, R34, RZ, PT ;  /* 0x000000ff2200720c */ /* 0x000fe40003f25270 */
[----:B0-----:R-:W-:-:S05]  /*0cc0*/  LOP3.LUT R11, R7, 0x1f, R0, 0xf8, !PT ;  /* 0x0000001f070b7812 */ /* 0x001fca00078ef800 */
[----:B------:R-:W-:Y:S06]  /*0cd0*/  @!P0 BRA `(.L_x_620) ;  /* 0x0000000000ec8947 */ /* 0x000fec0003800000 */
[----:B------:R-:W0:Y:S01]  /*0ce0*/  LDC.64 R4, c[0x0][0x448] ;  /* 0x00011200ff047b82 */ /* 0x000e220000000a00 */
[----:B------:R-:W-:-:S05]  /*0cf0*/  IMAD R13, R2, R54, R11 ;  /* 0x00000036020d7224 */ /* 0x000fca00078e020b */
[CC--:B------:R-:W-:Y:S02]  /*0d00*/  LEA R21, R54.reuse, R13.reuse, 0x5 ;  /* 0x0000000d36157211 */ /* 0x0c0fe400078e28ff */
[----:B------:R-:W1:Y:S01]  /*0d10*/  LDC.64 R8, c[0x0][0x440] ;  /* 0x00011000ff087b82 */ /* 0x000e620000000a00 */
[CC--:B------:R-:W-:Y:S02]  /*0d20*/  LEA R23, R54.reuse, R13.reuse, 0x6 ;  /* 0x0000000d36177211 */ /* 0x0c0fe400078e30ff */
[C---:B------:R-:W-:Y:S02]  /*0d30*/  LEA R33, R54.reuse, R13, 0x7 ;  /* 0x0000000d36217211 */ /* 0x040fe400078e38ff */
[----:B------:R-:W-:Y:S01]  /*0d40*/  LEA R27, R54, R23, 0x5 ;  /* 0x00000017361b7211 */ /* 0x000fe200078e28ff */
[----:B0-----:R-:W-:-:S06]  /*0d50*/  IMAD.WIDE.U32 R14, R13, 0x4, R4 ;  /* 0x000000040d0e7825 */ /* 0x001fcc00078e0004 */
[----:B------:R0:W2:Y:S01]  /*0d60*/  LDG.E R14, desc[UR6][R14.64] ;  /* 0x000000060e0e7981 */ /* 0x0000a2000c1e1900 */
[----:B-1----:R-:W-:-:S04]  /*0d70*/  IMAD.WIDE.U32 R16, R13, 0x4, R8 ;  /* 0x000000040d107825 */ /* 0x002fc800078e0008 */
[C---:B------:R-:W-:Y:S01]  /*0d80*/  IMAD.WIDE.U32 R18, R21.reuse, 0x4, R8 ;  /* 0x0000000415127825 */ /* 0x040fe200078e0008 */
[----:B------:R-:W3:Y:S03]  /*0d90*/  LDG.E R0, desc[UR6][R16.64] ;  /* 0x0000000610007981 */ /* 0x000ee6000c1e1900 */
[----:B------:R-:W-:Y:S01]  /*0da0*/  IMAD.WIDE.U32 R20, R21, 0x4, R4 ;  /* 0x0000000415147825 */ /* 0x000fe200078e0004 */
[----:B------:R1:W4:Y:S03]  /*0db0*/  LDG.E R6, desc[UR6][R18.64] ;  /* 0x0000000612067981 */ /* 0x000326000c1e1900 */
[C---:B------:R-:W-:Y:S01]  /*0dc0*/  IMAD.WIDE.U32 R12, R23.reuse, 0x4, R8 ;  /* 0x00000004170c7825 */ /* 0x040fe200078e0008 */
[----:B------:R5:W4:Y:S03]  /*0dd0*/  LDG.E R35, desc[UR6][R20.64] ;  /* 0x0000000614237981 */ /* 0x000b26000c1e1900 */
[----:B------:R-:W-:-:S04]  /*0de0*/  IMAD.WIDE.U32 R22, R23, 0x4, R4 ;  /* 0x0000000417167825 */ /* 0x000fc800078e0004 */
[C---:B------:R-:W-:Y:S01]  /*0df0*/  IMAD.WIDE.U32 R24, R27.reuse, 0x4, R8 ;  /* 0x000000041b187825 */ /* 0x040fe200078e0008 */
[----:B------:R5:W4:Y:S03]  /*0e00*/  LDG.E R12, desc[UR6][R12.64] ;  /* 0x000000060c0c7981 */ /* 0x000b26000c1e1900 */
[--C-:B------:R-:W-:Y:S01]  /*0e10*/  IMAD.WIDE.U32 R26, R27, 0x4, R4.reuse ;  /* 0x000000041b1a7825 */ /* 0x100fe200078e0004 */
[----:B------:R-:W4:Y:S01]  /*0e20*/  LDG.E R23, desc[UR6][R22.64] ;  /* 0x0000000616177981 */ /* 0x000f22000c1e1900 */
[CC--:B0-----:R-:W-:Y:S02]  /*0e30*/  LEA R15, R54.reuse, R33.reuse, 0x5 ;  /* 0x00000021360f7211 */ /* 0x0c1fe400078e28ff */
[----:B------:R-:W-:Y:S01]  /*0e40*/  IMAD.WIDE.U32 R30, R33, 0x4, R4 ;  /* 0x00000004211e7825 */ /* 0x000fe200078e0004 */
[----:B------:R-:W4:Y:S01]  /*0e50*/  LDG.E R25, desc[UR6][R24.64] ;  /* 0x0000000618197981 */ /* 0x000f22000c1e1900 */
[----:B-1----:R-:W-:-:S02]  /*0e60*/  LEA R19, R54, R33, 0x6 ;  /* 0x0000002136137211 */ /* 0x002fc400078e30ff */
[--C-:B------:R-:W-:Y:S01]  /*0e70*/  IMAD.WIDE.U32 R28, R33, 0x4, R8.reuse ;  /* 0x00000004211c7825 */ /* 0x100fe200078e0008 */
[----:B------:R-:W4:Y:S03]  /*0e80*/  LDG.E R27, desc[UR6][R26.64] ;  /* 0x000000061a1b7981 */ /* 0x000f26000c1e1900 */
[C---:B------:R-:W-:Y:S01]  /*0e90*/  IMAD.WIDE.U32 R32, R15.reuse, 0x4, R8 ;  /* 0x000000040f207825 */ /* 0x040fe200078e0008 */
[----:B------:R-:W4:Y:S03]  /*0ea0*/  LDG.E R10, desc[UR6][R28.64] ;  /* 0x000000061c0a7981 */ /* 0x000f26000c1e1900 */
[----:B-----5:R-:W-:Y:S01]  /*0eb0*/  IMAD.WIDE.U32 R20, R15, 0x4, R4 ;  /* 0x000000040f147825 */ /* 0x020fe200078e0004 */
[----:B------:R-:W5:Y:S01]  /*0ec0*/  LDG.E R31, desc[UR6][R30.64] ;  /* 0x000000061e1f7981 */ /* 0x000f62000c1e1900 */
[----:B------:R-:W-:-:S02]  /*0ed0*/  LEA R13, R54, R19, 0x5 ;  /* 0x00000013360d7211 */ /* 0x000fc400078e28ff */
[C---:B------:R-:W-:Y:S01]  /*0ee0*/  IMAD.WIDE.U32 R16, R19.reuse, 0x4, R8 ;  /* 0x0000000413107825 */ /* 0x040fe200078e0008 */
[----:B------:R-:W5:Y:S03]  /*0ef0*/  LDG.E R33, desc[UR6][R32.64] ;  /* 0x0000000620217981 */ /* 0x000f66000c1e1900 */
[----:B------:R-:W-:Y:S01]  /*0f00*/  IMAD.WIDE.U32 R18, R19, 0x4, R4 ;  /* 0x0000000413127825 */ /* 0x000fe200078e0004 */
[----:B------:R-:W5:Y:S03]  /*0f10*/  LDG.E R21, desc[UR6][R20.64] ;  /* 0x0000000614157981 */ /* 0x000f66000c1e1900 */
[C---:B------:R-:W-:Y:S01]  /*0f20*/  IMAD.WIDE.U32 R8, R13.reuse, 0x4, R8 ;  /* 0x000000040d087825 */ /* 0x040fe200078e0008 */
[----:B------:R-:W5:Y:S03]  /*0f30*/  LDG.E R17, desc[UR6][R16.64] ;  /* 0x0000000610117981 */ /* 0x000f66000c1e1900 */
[----:B------:R-:W-:Y:S01]  /*0f40*/  IMAD.WIDE.U32 R4, R13, 0x4, R4 ;  /* 0x000000040d047825 */ /* 0x000fe200078e0004 */
[----:B------:R-:W5:Y:S04]  /*0f50*/  LDG.E R19, desc[UR6][R18.64] ;  /* 0x0000000612137981 */ /* 0x000f68000c1e1900 */
[----:B------:R-:W5:Y:S04]  /*0f60*/  LDG.E R9, desc[UR6][R8.64] ;  /* 0x0000000608097981 */ /* 0x000f68000c1e1900 */
[----:B------:R-:W5:Y:S01]  /*0f70*/  LDG.E R5, desc[UR6][R4.64] ;  /* 0x0000000604057981 */ /* 0x000f62000c1e1900 */
[----:B------:R-:W-:Y:S01]  /*0f80*/  IADD3 R2, PT, PT, R2, 0x100, RZ ;  /* 0x0000010002027810 */ /* 0x000fe20007ffe0ff */
[----:B--2---:R-:W-:Y:S01]  /*0f90*/  FADD.FTZ R14, R3, R14 ;  /* 0x0000000e030e7221 */ /* 0x004fe20000010000 */
[----:B---3--:R-:W-:-:S04]  /*0fa0*/  FADD.FTZ R43, R43, R0 ;  /* 0x000000002b2b7221 */ /* 0x008fc80000010000 */
[----:B----4-:R-:W-:Y:S01]  /*0fb0*/  FADD.FTZ R43, R43, R6 ;  /* 0x000000062b2b7221 */ /* 0x010fe20000010000 */
[----:B------:R-:W-:-:S03]  /*0fc0*/  FADD.FTZ R14, R14, R35 ;  /* 0x000000230e0e7221 */ /* 0x000fc60000010000 */
[----:B------:R-:W-:Y:S01]  /*0fd0*/  FADD.FTZ R12, R43, R12 ;  /* 0x0000000c2b0c7221 */ /* 0x000fe20000010000 */
[----:B------:R-:W-:-:S03]  /*0fe0*/  FADD.FTZ R14, R14, R23 ;  /* 0x000000170e0e7221 */ /* 0x000fc60000010000 */
[----:B------:R-:W-:Y:S01]  /*0ff0*/  FADD.FTZ R25, R12, R25 ;  /* 0x000000190c197221 */ /* 0x000fe20000010000 */
[----:B------:R-:W-:-:S03]  /*1000*/  FADD.FTZ R14, R14, R27 ;  /* 0x0000001b0e0e7221 */ /* 0x000fc60000010000 */
[----:B------:R-:W-:Y:S01]  /*1010*/  FADD.FTZ R10, R25, R10 ;  /* 0x0000000a190a7221 */ /* 0x000fe20000010000 */
[----:B-----5:R-:W-:-:S03]  /*1020*/  FADD.FTZ R14, R14, R31 ;  /* 0x0000001f0e0e7221 */ /* 0x020fc60000010000 */
[----:B------:R-:W-:Y:S01]  /*1030*/  FADD.FTZ R10, R10, R33 ;  /* 0x000000210a0a7221 */ /* 0x000fe20000010000 */
[----:B------:R-:W-:-:S03]  /*1040*/  FADD.FTZ R14, R14, R21 ;  /* 0x000000150e0e7221 */ /* 0x000fc60000010000 */
[----:B------:R-:W-:Y:S01]  /*1050*/  FADD.FTZ R10, R10, R17 ;  /* 0x000000110a0a7221 */ /* 0x000fe20000010000 */
[----:B------:R-:W-:-:S03]  /*1060*/  FADD.FTZ R14, R14, R19 ;  /* 0x000000130e0e7221 */ /* 0x000fc60000010000 */
[----:B------:R-:W-:Y:S01]  /*1070*/  FADD.FTZ R43, R10, R9 ;  /* 0x000000090a2b7221 */ /* 0x000fe20000010000 */
[----:B------:R-:W-:-:S07]  /*1080*/  FADD.FTZ R3, R14, R5 ;  /* 0x000000050e037221 */ /* 0x000fce0000010000 */
.L_x_620:
[----:B------:R-:W-:Y:S05]  /*1090*/  BSYNC.RECONVERGENT B1 ;  /* 0x0000000000017941 */ /* 0x000fea0003800200 */
.L_x_619:
[----:B------:R-:W-:Y:S05]  /*10a0*/  @!P1 BRA `(.L_x_615) ;  /* 0x0000000000d49947 */ /* 0x000fea0003800000 */
[----:B------:R-:W-:Y:S01]  /*10b0*/  ISETP.GE.U32.AND P0, PT, R34, 0x4, PT ;  /* 0x000000042200780c */ /* 0x000fe20003f06070 */
[----:B------:R-:W-:Y:S01]  /*10c0*/  BSSY.RECONVERGENT B1, `(.L_x_621) ;  /* 0x0000023000017945 */ /* 0x000fe20003800200 */
[----:B------:R-:W-:-:S04]  /*10d0*/  LOP3.LUT R0, R55, 0x3, RZ, 0xc0, !PT ;  /* 0x0000000337007812 */ /* 0x000fc800078ec0ff */
[----:B------:R-:W-:-:S07]  /*10e0*/  ISETP.NE.AND P1, PT, R0, RZ, PT ;  /* 0x000000ff0000720c */ /* 0x000fce0003f25270 */
[----:B------:R-:W-:Y:S06]  /*10f0*/  @!P0 BRA `(.L_x_622) ;  /* 0x00000000007c8947 */ /* 0x000fec0003800000 */
[----:B------:R-:W0:Y:S01]  /*1100*/  LDC.64 R4, c[0x0][0x440] ;  /* 0x00011000ff047b82 */ /* 0x000e220000000a00 */
[----:B------:R-:W-:-:S05]  /*1110*/  IMAD R15, R2, R54, R11 ;  /* 0x00000036020f7224 */ /* 0x000fca00078e020b */
[CC--:B------:R-:W-:Y:S02]  /*1120*/  LEA R17, R54.reuse, R15.reuse, 0x5 ;  /* 0x0000000f36117211 */ /* 0x0c0fe400078e28ff */
[----:B------:R-:W1:Y:S01]  /*1130*/  LDC.64 R12, c[0x0][0x448] ;  /* 0x00011200ff0c7b82 */ /* 0x000e620000000a00 */
[----:B------:R-:W-:-:S04]  /*1140*/  LEA R21, R54, R15, 0x6 ;  /* 0x0000000f36157211 */ /* 0x000fc800078e30ff */
[----:B------:R-:W-:Y:S01]  /*1150*/  LEA R23, R54, R21, 0x5 ;  /* 0x0000001536177211 */ /* 0x000fe200078e28ff */
[----:B0-----:R-:W-:-:S04]  /*1160*/  IMAD.WIDE.U32 R8, R15, 0x4, R4 ;  /* 0x000000040f087825 */ /* 0x001fc800078e0004 */
[----:B-1----:R-:W-:Y:S02]  /*1170*/  IMAD.WIDE.U32 R10, R15, 0x4, R12 ;  /* 0x000000040f0a7825 */ /* 0x002fe400078e000c */
[----:B------:R-:W2:Y:S02]  /*1180*/  LDG.E R8, desc[UR6][R8.64] ;  /* 0x0000000608087981 */ /* 0x000ea4000c1e1900 */
[C---:B------:R-:W-:Y:S02]  /*1190*/  IMAD.WIDE.U32 R14, R17.reuse, 0x4, R4 ;  /* 0x00000004110e7825 */ /* 0x040fe400078e0004 */
[----:B------:R-:W3:Y:S02]  /*11a0*/  LDG.E R10, desc[UR6][R10.64] ;  /* 0x000000060a0a7981 */ /* 0x000ee4000c1e1900 */
[----:B------:R-:W-:Y:S02]  /*11b0*/  IMAD.WIDE.U32 R16, R17, 0x4, R12 ;  /* 0x0000000411107825 */ /* 0x000fe400078e000c */
[----:B------:R-:W4:Y:S02]  /*11c0*/  LDG.E R15, desc[UR6][R14.64] ;  /* 0x000000060e0f7981 */ /* 0x000f24000c1e1900 */
[----:B------:R-:W-:-:S02]  /*11d0*/  IMAD.WIDE.U32 R18, R21, 0x4, R4 ;  /* 0x0000000415127825 */ /* 0x000fc400078e0004 */
[----:B------:R-:W5:Y:S02]  /*11e0*/  LDG.E R17, desc[UR6][R16.64] ;  /* 0x0000000610117981 */ /* 0x000f64000c1e1900 */
[----:B------:R-:W-:Y:S02]  /*11f0*/  IMAD.WIDE.U32 R20, R21, 0x4, R12 ;  /* 0x0000000415147825 */ /* 0x000fe400078e000c */
[----:B------:R-:W5:Y:S02]  /*1200*/  LDG.E R19, desc[UR6][R18.64] ;  /* 0x0000000612137981 */ /* 0x000f64000c1e1900 */
[C---:B------:R-:W-:Y:S02]  /*1210*/  IMAD.WIDE.U32 R4, R23.reuse, 0x4, R4 ;  /* 0x0000000417047825 */ /* 0x040fe400078e0004 */
[----:B------:R-:W5:Y:S02]  /*1220*/  LDG.E R21, desc[UR6][R20.64] ;  /* 0x0000000614157981 */ /* 0x000f64000c1e1900 */
[----:B------:R-:W-:-:S02]  /*1230*/  IMAD.WIDE.U32 R12, R23, 0x4, R12 ;  /* 0x00000004170c7825 */ /* 0x000fc400078e000c */
[----:B------:R-:W5:Y:S04]  /*1240*/  LDG.E R5, desc[UR6][R4.64] ;  /* 0x0000000604057981 */ /* 0x000f68000c1e1900 */
[----:B------:R-:W5:Y:S01]  /*1250*/  LDG.E R13, desc[UR6][R12.64] ;  /* 0x000000060c0d7981 */ /* 0x000f62000c1e1900 */
[----:B------:R-:W-:Y:S01]  /*1260*/  IADD3 R2, PT, PT, R2, 0x80, RZ ;  /* 0x0000008002027810 */ /* 0x000fe20007ffe0ff */
[----:B--2---:R-:W-:Y:S01]  /*1270*/  FADD.FTZ R8, R43, R8 ;  /* 0x000000082b087221 */ /* 0x004fe20000010000 */
[----:B---3--:R-:W-:-:S03]  /*1280*/  FADD.FTZ R10, R3, R10 ;  /* 0x0000000a030a7221 */ /* 0x008fc60000010000 */
[----:B----4-:R-:W-:Y:S01]  /*1290*/  FADD.FTZ R8, R8, R15 ;  /* 0x0000000f08087221 */ /* 0x010fe20000010000 */
[----:B-----5:R-:W-:-:S03]  /*12a0*/  FADD.FTZ R10, R10, R17 ;  /* 0x000000110a0a7221 */ /* 0x020fc60000010000 */
[----:B------:R-:W-:Y:S01]  /*12b0*/  FADD.FTZ R8, R8, R19 ;  /* 0x0000001308087221 */ /* 0x000fe20000010000 */
[----:B------:R-:W-:-:S03]  /*12c0*/  FADD.FTZ R10, R10, R21 ;  /* 0x000000150a0a7221 */ /* 0x000fc60000010000 */
[----:B------:R-:W-:Y:S01]  /*12d0*/  FADD.FTZ R43, R8, R5 ;  /* 0x00000005082b7221 */ /* 0x000fe20000010000 */
[----:B------:R-:W-:-:S07]  /*12e0*/  FADD.FTZ R3, R10, R13 ;  /* 0x0000000d0a037221 */ /* 0x000fce0000010000 */
.L_x_622:
[----:B------:R-:W-:Y:S05]  /*12f0*/  BSYNC.RECONVERGENT B1 ;  /* 0x0000000000017941 */ /* 0x000fea0003800200 */
.L_x_621:
[----:B------:R-:W-:Y:S05]  /*1300*/  @!P1 BRA `(.L_x_615) ;  /* 0x00000000003c9947 */ /* 0x000fea0003800000 */
[----:B------:R-:W0:Y:S01]  /*1310*/  LDC.64 R8, c[0x0][0x440] ;  /* 0x00011000ff087b82 */ /* 0x000e220000000a00 */
[----:B------:R-:W-:Y:S01]  /*1320*/  IMAD R2, R2, R54, R7 ;  /* 0x0000003602027224 */ /* 0x000fe200078e0207 */
[----:B------:R-:W-:-:S04]  /*1330*/  IADD3 R0, PT, PT, -R0, RZ, RZ ;  /* 0x000000ff00007210 */ /* 0x000fc80007ffe1ff */
[----:B------:R-:W-:Y:S02]  /*1340*/  IADD3 R13, PT, PT, R57, R2, RZ ;  /* 0x00000002390d7210 */ /* 0x000fe40007ffe0ff */
[----:B------:R-:W1:Y:S05]  /*1350*/  LDC.64 R10, c[0x0][0x448] ;  /* 0x00011200ff0a7b82 */ /* 0x000e6a0000000a00 */
.L_x_623:
[----:B0-----:R-:W-:-:S04]  /*1360*/  IMAD.WIDE.U32 R4, R13, 0x4, R8 ;  /* 0x000000040d047825 */ /* 0x001fc800078e0008 */
[----:B-1----:R-:W-:Y:S02]  /*1370*/  IMAD.WIDE.U32 R6, R13, 0x4, R10 ;  /* 0x000000040d067825 */ /* 0x002fe400078e000a */
[----:B------:R-:W2:Y:S04]  /*1380*/  LDG.E R4, desc[UR6][R4.64] ;  /* 0x0000000604047981 */ /* 0x000ea8000c1e1900 */
[----:B------:R-:W3:Y:S01]  /*1390*/  LDG.E R6, desc[UR6][R6.64] ;  /* 0x0000000606067981 */ /* 0x000ee2000c1e1900 */
[----:B------:R-:W-:Y:S02]  /*13a0*/  IADD3 R0, PT, PT, R0, 0x1, RZ ;  /* 0x0000000100007810 */ /* 0x000fe40007ffe0ff */
[----:B------:R-:W-:Y:S02]  /*13b0*/  LEA R13, R54, R13, 0x5 ;  /* 0x0000000d360d7211 */ /* 0x000fe400078e28ff */
[----:B------:R-:W-:Y:S01]  /*13c0*/  ISETP.NE.AND P0, PT, R0, RZ, PT ;  /* 0x000000ff0000720c */ /* 0x000fe20003f05270 */
[----:B--2---:R-:W-:Y:S01]  /*13d0*/  FADD.FTZ R43, R4, R43 ;  /* 0x0000002b042b7221 */ /* 0x004fe20000010000 */
[----:B---3--:R-:W-:-:S11]  /*13e0*/  FADD.FTZ R3, R6, R3 ;  /* 0x0000000306037221 */ /* 0x008fd60000010000 */
[----:B------:R-:W-:Y:S05]  /*13f0*/  @P0 BRA `(.L_x_623) ;  /* 0xfffffffc00d80947 */ /* 0x000fea000383ffff */
.L_x_615:
[----:B------:R-:W-:Y:S05]  /*1400*/  BSYNC.RECONVERGENT B0 ;  /* 0x0000000000007941 */ /* 0x000fea0003800200 */
.L_x_614:
[----:B------:R-:W0:Y:S01]  /*1410*/  S2R R5, SR_TID.X ;  /* 0x0000000000057919 */ /* 0x000e220000002100 */
[----:B------:R-:W1:Y:S01]  /*1420*/  S2UR UR5, SR_CgaCtaId ;  /* 0x00000000000579c3 */ /* 0x000e620000008800 */
[----:B------:R-:W-:Y:S01]  /*1430*/  UMOV UR4, 0x400 ;  /* 0x0000040000047882 */ /* 0x000fe20000000000 */
[----:B------:R-:W-:Y:S02]  /*1440*/  SHF.L.U32 R58, R58, 0x4, RZ ;  /* 0x000000043a3a7819 */ /* 0x000fe400000006ff */
[----:B------:R-:W-:Y:S02]  /*1450*/  ISETP.NE.AND P0, PT, R57, RZ, PT ;  /* 0x000000ff3900720c */ /* 0x000fe40003f05270 */
[----:B------:R-:W-:Y:S01]  /*1460*/  LOP3.LUT R58, R58, 0x7ffffff0, RZ, 0xc0, !PT ;  /* 0x7ffffff03a3a7812 */ /* 0x000fe200078ec0ff */
[----:B-1----:R-:W-:Y:S01]  /*1470*/  ULEA UR4, UR5, UR4, 0x18 ;  /* 0x0000000405047291 */ /* 0x002fe2000f8ec0ff */
[----:B0-----:R-:W-:-:S04]  /*1480*/  SHF.R.U32.HI R12, RZ, 0x5, R5 ;  /* 0x00000005ff0c7819 */ /* 0x001fc80000011605 */
[----:B------:R-:W-:-:S04]  /*1490*/  LOP3.LUT R0, R12, 0x1f, R5, 0x78, !PT ;  /* 0x0000001f0c007812 */ /* 0x000fc800078e7805 */
[----:B------:R-:W-:Y:S02]  /*14a0*/  LOP3.LUT R2, R0, 0x3e0, R5, 0xf8, !PT ;  /* 0x000003e000027812 */ /* 0x000fe400078ef805 */
[----:B------:R-:W-:Y:S02]  /*14b0*/  SHF.L.U32 R5, R57, 0x7, RZ ;  /* 0x0000000739057819 */ /* 0x000fe400000006ff */
[----:B------:R-:W-:Y:S02]  /*14c0*/  LEA R2, R2, UR4, 0x2 ;  /* 0x0000000402027c11 */ /* 0x000fe4000f8e10ff */
[----:B------:R-:W-:-:S03]  /*14d0*/  SHF.L.U32 R0, R0, 0x2, RZ ;  /* 0x0000000200007819 */ /* 0x000fc600000006ff */
[----:B------:R-:W-:Y:S01]  /*14e0*/  STS [R2], R3 ;  /* 0x0000000302007388 */ /* 0x000fe20000000800 */
[----:B------:R-:W-:-:S03]  /*14f0*/  LOP3.LUT R0, R5, R0, RZ, 0xfc, !PT ;  /* 0x0000000005007212 */ /* 0x000fc600078efcff */
[----:B------:R-:W-:Y:S01]  /*1500*/  STS [R2+0x1000], R43 ;  /* 0x0010002b02007388 */ /* 0x000fe20000000800 */
[----:B------:R-:W-:Y:S06]  /*1510*/  BAR.SYNC.DEFER_BLOCKING 0x0 ;  /* 0x0000000000007b1d */ /* 0x000fec0000010000 */
[----:B------:R-:W0:Y:S04]  /*1520*/  LDS R4, [R0+UR4] ;  /* 0x0000000400047984 */ /* 0x000e280008000800 */
[----:B------:R-:W1:Y:S04]  /*1530*/  LDS R5, [R0+UR4+0x1000] ;  /* 0x0010000400057984 */ /* 0x000e680008000800 */
[----:B0-----:R-:W0:Y:S04]  /*1540*/  SHFL.BFLY PT, R7, R4, 0x1, 0x1f ;  /* 0x0c201f0004077f89 */ /* 0x001e2800000e0000 */
[----:B-1----:R-:W1:Y:S01]  /*1550*/  SHFL.BFLY PT, R6, R5, 0x1, 0x1f ;  /* 0x0c201f0005067f89 */ /* 0x002e6200000e0000 */
        /* <DEDUP_REMOVED lines=9> */
[----:B------:R-:W-:Y:S01]  /*15f0*/  IADD3 R9, PT, PT, R57, R58, RZ ;  /* 0x0000003a39097210 */ /* 0x000fe20007ffe0ff */
[----:B-1----:R-:W-:-:S03]  /*1600*/  FADD.FTZ R2, R7, R2 ;  /* 0x0000000207027221 */ /* 0x002fc60000010000 */
[----:B------:R-:W0:Y:S01]  /*1610*/  SHFL.BFLY PT, R5, R10, 0x8, 0x1f ;  /* 0x0d001f000a057f89 */ /* 0x000e2200000e0000 */
[----:B------:R-:W-:-:S03]  /*1620*/  SHF.L.U32 R7, R9, 0x1, RZ ;  /* 0x0000000109077819 */ /* 0x000fc600000006ff */
[----:B------:R-:W1:Y:S01]  /*1630*/  SHFL.BFLY PT, R3, R2, 0x8, 0x1f ;  /* 0x0d001f0002037f89 */ /* 0x000e6200000e0000 */
[----:B------:R-:W-:Y:S02]  /*1640*/  ISETP.GE.U32.AND P1, PT, R7, R54, PT ;  /* 0x000000360700720c */ /* 0x000fe40003f26070 */
[----:B------:R-:W-:Y:S01]  /*1650*/  @!P0 LEA R7, R12, UR4, 0x2 ;  /* 0x000000040c078c11 */ /* 0x000fe2000f8e10ff */
[----:B0-----:R-:W-:Y:S01]  /*1660*/  FADD.FTZ R5, R10, R5 ;  /* 0x000000050a057221 */ /* 0x001fe20000010000 */
[----:B-1----:R-:W-:-:S04]  /*1670*/  FADD.FTZ R3, R2, R3 ;  /* 0x0000000302037221 */ /* 0x002fc80000010000 */
[----:B------:R-:W0:Y:S04]  /*1680*/  SHFL.BFLY PT, R4, R5, 0x10, 0x1f ;  /* 0x0e001f0005047f89 */ /* 0x000e2800000e0000 */
[----:B------:R-:W1:Y:S01]  /*1690*/  SHFL.BFLY PT, R0, R3, 0x10, 0x1f ;  /* 0x0e001f0003007f89 */ /* 0x000e6200000e0000 */
[----:B0-----:R-:W-:Y:S01]  /*16a0*/  FADD.FTZ R4, R5, R4 ;  /* 0x0000000405047221 */ /* 0x001fe20000010000 */
[----:B-1----:R-:W-:-:S04]  /*16b0*/  FADD.FTZ R0, R3, R0 ;  /* 0x0000000003007221 */ /* 0x002fc80000010000 */
[----:B------:R0:W-:Y:S04]  /*16c0*/  @!P0 STS [R7+0x2000], R4 ;  /* 0x0020000407008388 */ /* 0x0001e80000000800 */
[----:B------:R0:W-:Y:S01]  /*16d0*/  @!P0 STS [R7+0x2080], R0 ;  /* 0x0020800007008388 */ /* 0x0001e20000000800 */
[----:B------:R-:W-:Y:S06]  /*16e0*/  BAR.SYNC.DEFER_BLOCKING 0x0 ;  /* 0x0000000000007b1d */ /* 0x000fec0000010000 */
[----:B------:R-:W-:Y:S05]  /*16f0*/  @P1 EXIT ;  /* 0x000000000000194d */ /* 0x000fea0003800000 */
[----:B------:R-:W-:-:S04]  /*1700*/  ISETP.GT.U32.AND P0, PT, R57, 0xf, PT ;  /* 0x0000000f3900780c */ /* 0x000fc80003f04070 */
[----:B------:R-:W-:-:S13]  /*1710*/  ISETP.NE.OR P0, PT, R12, 0x1f, P0 ;  /* 0x0000001f0c00780c */ /* 0x000fda0000705670 */
[----:B------:R-:W-:Y:S05]  /*1720*/  @P0 EXIT ;  /* 0x000000000000094d */ /* 0x000fea0003800000 */
[----:B------:R-:W-:Y:S01]  /*1730*/  LEA R57, R57, UR4, 0x3 ;  /* 0x0000000439397c11 */ /* 0x000fe2000f8e18ff */
[----:B------:R-:W1:Y:S04]  /*1740*/  LDC.64 R2, c[0x0][0x488] ;  /* 0x00012200ff027b82 */ /* 0x000e680000000a00 */
[----:B0-----:R-:W0:Y:S04]  /*1750*/  LDS.64 R6, [R57+0x2000] ;  /* 0x0020000039067984 */ /* 0x001e280000000a00 */
[----:B------:R-:W2:Y:S01]  /*1760*/  LDS.64 R10, [R57+0x2080] ;  /* 0x00208000390a7984 */ /* 0x000ea20000000a00 */
[----:B------:R-:W3:Y:S01]  /*1770*/  LDC.64 R4, c[0x0][0x480] ;  /* 0x00012000ff047b82 */ /* 0x000ee20000000a00 */
[----:B-1----:R-:W-:-:S04]  /*1780*/  IMAD.WIDE.U32 R2, R9, 0x4, R2 ;  /* 0x0000000409027825 */ /* 0x002fc800078e0002 */
[----:B---3--:R-:W-:Y:S01]  /*1790*/  IMAD.WIDE.U32 R4, R9, 0x4, R4 ;  /* 0x0000000409047825 */ /* 0x008fe200078e0004 */
[----:B0-----:R-:W-:Y:S02]  /*17a0*/  F2FP.BF16.F32.PACK_AB R7, R7, R6 ;  /* 0x000000060707723e */ /* 0x001fe400000010ff */
[----:B--2---:R-:W-:-:S03]  /*17b0*/  F2FP.BF16.F32.PACK_AB R11, R11, R10 ;  /* 0x0000000a0b0b723e */ /* 0x004fc600000010ff */
[----:B------:R-:W-:Y:S04]  /*17c0*/  STG.E desc[UR6][R2.64], R7 ;  /* 0x0000000702007986 */ /* 0x000fe8000c101906 */
[----:B------:R-:W-:Y:S01]  /*17d0*/  STG.E desc[UR6][R4.64], R11 ;  /* 0x0000000b04007986 */ /* 0x000fe2000c101906 */
[----:B------:R-:W-:Y:S05]  /*17e0*/  EXIT ;  /* 0x000000000000794d */ /* 0x000fea0003800000 */
.L_x_624:
        /* <DEDUP_REMOVED lines=9> */
.L_x_19956:


//--------------------- .text._ZN10layer_norm13ln_bwd_kernelINS_13Kernel_traitsI13__nv_bfloat16S2_S2_S2_fjLj1024ELj1ELj4ELj1ELj16ENS_18Kernel_traits_baseILj1024ES2_S2_S2_S2_fjLj128EEEEELb1ELb0ELb1ELb0EEEvNS_9BwdParamsE --------------------------
	.section	.text._ZN10layer_norm13ln_bwd_kernelINS_13Kernel_traitsI13__nv_bfloat16S2_S2_S2_fjLj1024ELj1ELj4ELj1ELj16ENS_18Kernel_traits_baseILj1024ES2_S2_S2_S2_fjLj128EEEEELb1ELb0ELb1ELb0EEEvNS_9BwdParamsE,"ax",@progbits
	.align	128
        .global         _ZN10layer_norm13ln_bwd_kernelINS_13Kernel_traitsI13__nv_bfloat16S2_S2_S2_fjLj1024ELj1ELj4ELj1ELj16ENS_18Kernel_traits_baseILj1024ES2_S2_S2_S2_fjLj128EEEEELb1ELb0ELb1ELb0EEEvNS_9BwdParamsE
        .type           _ZN10layer_norm13ln_bwd_kernelINS_13Kernel_traitsI13__nv_bfloat16S2_S2_S2_fjLj1024ELj1ELj4ELj1ELj16ENS_18Kernel_traits_baseILj1024ES2_S2_S2_S2_fjLj128EEEEELb1ELb0ELb1ELb0EEEvNS_9BwdParamsE,@function
        .size           _ZN10layer_norm13ln_bwd_kernelINS_13Kernel_traitsI13__nv_bfloat16S2_S2_S2_fjLj1024ELj1ELj4ELj1ELj16ENS_18Kernel_traits_baseILj1024ES2_S2_S2_S2_fjLj128EEEEELb1ELb0ELb1ELb0EEEvNS_9BwdParamsE,(.L_x_19957 - _ZN10layer_norm13ln_bwd_kernelINS_13Kernel_traitsI13__nv_bfloat16S2_S2_S2_fjLj1024ELj1ELj4ELj1ELj16ENS_18Kernel_traits_baseILj1024ES2_S2_S2_S2_fjLj128EEEEELb1ELb0ELb1ELb0EEEvNS_9BwdParamsE)
        .other          _ZN10layer_norm13ln_bwd_kernelINS_13Kernel_traitsI13__nv_bfloat16S2_S2_S2_fjLj1024ELj1ELj4ELj1ELj16ENS_18Kernel_traits_baseILj1024ES2_S2_S2_S2_fjLj128EEEEELb1ELb0ELb1ELb0EEEvNS_9BwdParamsE,@"STO_CUDA_ENTRY STV_DEFAULT"
_ZN10layer_norm13ln_bwd_kernelINS_13Kernel_traitsI13__nv_bfloat16S2_S2_S2_fjLj1024ELj1ELj4ELj1ELj16ENS_18Kernel_traits_baseILj1024ES2_S2_S2_S2_fjLj128EEEEELb1ELb0ELb1ELb0EEEvNS_9BwdParamsE:
.text._ZN10layer_norm13ln_bwd_kernelINS_13Kernel_traitsI13__nv_bfloat16S2_S2_S2_fjLj1024ELj1ELj4ELj1ELj16ENS_18Kernel_traits_baseILj1024ES2_S2_S2_S2_fjLj128EEEEELb1ELb0ELb1ELb0EEEvNS_9BwdParamsE:
        /* <DEDUP_REMOVED lines=13> */
[----:B0-----:R-:W-:Y:S01]  /*00d0*/  LOP3.LUT R194, R192, 0x1f, RZ, 0xc0, !PT ;  /* 0x0000001fc0c27812 */ /* 0x001fe200078ec0ff */
[----:B------:R-:W0:Y:S03]  /*00e0*/  LDCU.64 UR20, c[0x0][0x478] ;  /* 0x00008f00ff1477ac */ /* 0x000e260008000a00 */
[----:B------:R-:W-:Y:S01]  /*00f0*/  LOP3.LUT R5, R194, 0x1f, RZ, 0x3c, !PT ;  /* 0x0000001fc2057812 */ /* 0x000fe200078e3cff */
[----:B------:R-:W-:-:S03]  /*0100*/  IMAD.MOV.U32 R3, RZ, RZ, R194 ;  /* 0x000000ffff037224 */ /* 0x000fc600078e00c2 */
        /* <DEDUP_REMOVED lines=10> */
[----:B------:R-:W-:-:S04]  /*01b0*/  @P0 LOP3.LUT R3, R3, 0x20, RZ, 0xfc, !PT ;  /* 0x0000002003030812 */ /* 0x000fc800078efcff */
[----:B------:R2:W5:Y:S01]  /*01c0*/  @P0 LDG.E.128 R40, desc[UR6][R4.64] ;  /* 0x0000000604280981 */ /* 0x000562000c1e1d00 */
[C---:B---3--:R-:W-:Y:S01]  /*01d0*/  @P1 IMAD.WIDE.U32 R8, R3.reuse, 0x10, R6 ;  /* 0x0000001003081825 */ /* 0x048fe200078e0006 */
[----:B------:R-:W-:-:S04]  /*01e0*/  @P1 IADD3 R3, PT, PT, R3, 0x20, RZ ;  /* 0x0000002003031810 */ /* 0x000fc80007ffe0ff */
[----:B------:R2:W5:Y:S01]  /*01f0*/  @P1 LDG.E.128 R44, desc[UR6][R8.64] ;  /* 0x00000006082c1981 */ /* 0x000562000c1e1d00 */
[----:B----4-:R-:W-:-:S04]  /*0200*/  @P2 IMAD.WIDE.U32 R10, R3, 0x10, R10 ;  /* 0x00000010030a2825 */ /* 0x010fc800078e000a */
[----:B------:R-:W-:Y:S01]  /*0210*/  @P2 VIADD R3, R3, 0x20 ;  /* 0x0000002003032836 */ /* 0x000fe20000000000 */
[----:B------:R2:W5:Y:S03]  /*0220*/  @P2 LDG.E.128 R48, desc[UR6][R10.64] ;  /* 0x000000060a302981 */ /* 0x000566000c1e1d00 */
[----:B-1----:R-:W-:-:S05]  /*0230*/  @P3 IMAD.WIDE.U32 R6, R3, 0x10, R12 ;  /* 0x0000001003063825 */ /* 0x002fca00078e000c */
[----:B------:R2:W5:Y:S01]  /*0240*/  @P3 LDG.E.128 R52, desc[UR6][R6.64] ;  /* 0x0000000606343981 */ /* 0x000562000c1e1d00 */
[----:B------:R-:W1:Y:S01]  /*0250*/  S2UR UR4, SR_CTAID.X ;  /* 0x00000000000479c3 */ /* 0x000e620000002500 */
[----:B------:R-:W-:Y:S01]  /*0260*/  SHF.R.U32.HI R3, RZ, 0x5, R192 ;  /* 0x00000005ff037819 */ /* 0x000fe200000116c0 */
        /* <DEDUP_REMOVED lines=69> */
.L_x_722:
[----:B0-----:R-:W0:Y:S08]  /*06c0*/  LDC.64 R140, c[0x0][0x3f8] ;  /* 0x0000fe00ff8c7b82 */ /* 0x001e300000000a00 */
[----:B------:R-:W1:Y:S08]  /*06d0*/  LDC.64 R200, c[0x0][0x3f0] ;  /* 0x0000fc00ffc87b82 */ /* 0x000e700000000a00 */
[----:B------:R-:W2:Y:S01]  /*06e0*/  LDC.64 R142, c[0x0][0x3c8] ;  /* 0x0000f200ff8e7b82 */ /* 0x000ea20000000a00 */
[----:B0-----:R-:W-:-:S07]  /*06f0*/  IMAD.WIDE R144, R3, 0x4, R140 ;  /* 0x0000000403907825 */ /* 0x001fce00078e028c */
[----:B------:R-:W0:Y:S01]  /*0700*/  LDC.64 R140, c[0x0][0x3c0] ;  /* 0x0000f000ff8c7b82 */ /* 0x000e220000000a00 */
[----:B------:R-:W3:Y:S01]  /*0710*/  LDG.E R197, desc[UR6][R144.64] ;  /* 0x0000000690c57981 */ /* 0x000ee2000c1e1900 */
[----:B-1----:R-:W-:-:S06]  /*0720*/  IMAD.WIDE R200, R3, 0x4, R200 ;  /* 0x0000000403c87825 */ /* 0x002fcc00078e02c8 */
[----:B-----5:R1:W5:Y:S01]  /*0730*/  LDG.E R200, desc[UR6][R200.64] ;  /* 0x00000006c8c87981 */ /* 0x020362000c1e1900 */
[----:B--2---:R-:W-:-:S05]  /*0740*/  IMAD.WIDE R142, R3, 0x4, R142 ;  /* 0x00000004038e7825 */ /* 0x004fca00078e028e */
[----:B------:R1:W5:Y:S01]  /*0750*/  LDG.E R4, desc[UR6][R142.64] ;  /* 0x000000068e047981 */ /* 0x000362000c1e1900 */
[----:B------:R-:W-:Y:S01]  /*0760*/  BSSY.RECONVERGENT B1, `(.L_x_627) ;  /* 0x0000226000017945 */ /* 0x000fe20003800200 */
[----:B---3--:R-:W-:-:S13]  /*0770*/  ISETP.GE.AND P5, PT, R197, 0x1, PT ;  /* 0x00000001c500780c */ /* 0x008fda0003fa6270 */
[----:B01----:R-:W-:Y:S05]  /*0780*/  @!P5 BRA `(.L_x_628) ;  /* 0x0000001c0060d947 */ /* 0x003fea0003800000 */
[----:B------:R-:W-:-:S06]  /*0790*/  IMAD.WIDE R140, R3, 0x4, R140 ;  /* 0x00000004038c7825 */ /* 0x000fcc00078e028c */
[----:B------:R-:W2:Y:S01]  /*07a0*/  LDG.E R140, desc[UR6][R140.64] ;  /* 0x000000068c8c7981 */ /* 0x000ea2000c1e1900 */
[----:B-----5:R-:W-:Y:S01]  /*07b0*/  ISETP.GE.AND P1, PT, R200, 0x1, PT ;  /* 0x00000001c800780c */ /* 0x020fe20003f26270 */
[----:B------:R-:W-:Y:S01]  /*07c0*/  VIADD R143, R197, 0xffffffff ;  /* 0xffffffffc58f7836 */ /* 0x000fe20000000000 */
[----:B------:R-:W-:Y:S01]  /*07d0*/  MOV R0, UR14 ;  /* 0x0000000e00007c02 */ /* 0x000fe20008000f00 */
[----:B------:R-:W-:Y:S01]  /*07e0*/  BSSY.RECONVERGENT B2, `(.L_x_629) ;  /* 0x0000086000027945 */ /* 0x000fe20003800200 */
[C---:B------:R-:W-:Y:S01]  /*07f0*/  ISETP.GE.U32.AND P6, PT, R2.reuse, 0x20, PT ;  /* 0x000000200200780c */ /* 0x040fe20003fc6070 */
[----:B------:R-:W-:Y:S01]  /*0800*/  HFMA2 R201, -RZ, RZ, 0, 0 ;  /* 0x00000000ffc97431 */ /* 0x000fe200000001ff */
[----:B------:R-:W-:Y:S01]  /*0810*/  ISETP.NE.AND P0, PT, RZ, UR8, PT ;  /* 0x00000008ff007c0c */ /* 0x000fe2000bf05270 */
[-C--:B------:R-:W-:Y:S01]  /*0820*/  IMAD R142, R3, R0.reuse, RZ ;  /* 0x00000000038e7224 */ /* 0x080fe200078e02ff */
[C---:B------:R-:W-:Y:S01]  /*0830*/  ISETP.GE.U32.AND P2, PT, R2.reuse, 0x40, PT ;  /* 0x000000400200780c */ /* 0x040fe20003f46070 */
[----:B------:R-:W-:Y:S01]  /*0840*/  IMAD R144, R143, R0, RZ ;  /* 0x000000008f907224 */ /* 0x000fe200078e02ff */
[----:B------:R-:W-:Y:S01]  /*0850*/  ISETP.GE.U32.AND P3, PT, R2, 0x60, PT ;  /* 0x000000600200780c */ /* 0x000fe20003f66070 */
[----:B------:R-:W-:Y:S01]  /*0860*/  IMAD.MOV.U32 R185, RZ, RZ, RZ ;  /* 0x000000ffffb97224 */ /* 0x000fe200078e00ff */
[----:B------:R-:W-:Y:S01]  /*0870*/  SHF.R.S32.HI R143, RZ, 0x1f, R142 ;  /* 0x0000001fff8f7819 */ /* 0x000fe2000001148e */
[----:B------:R-:W-:Y:S01]  /*0880*/  IMAD.MOV.U32 R192, RZ, RZ, RZ ;  /* 0x000000ffffc07224 */ /* 0x000fe200078e00ff */
[----:B------:R-:W-:-:S02]  /*0890*/  @P1 IADD3 R145, PT, PT, R200, -0x1, RZ ;  /* 0xffffffffc8911810 */ /* 0x000fc40007ffe0ff */
[----:B------:R-:W-:Y:S02]  /*08a0*/  LEA.HI R143, R143, R142, RZ, 0x3 ;  /* 0x0000008e8f8f7211 */ /* 0x000fe400078f18ff */
[----:B------:R-:W-:Y:S01]  /*08b0*/  ISETP.GE.U32.AND P4, PT, R2, 0x80, PT ;  /* 0x000000800200780c */ /* 0x000fe20003f86070 */
[----:B------:R-:W-:Y:S01]  /*08c0*/  @P1 IMAD R146, R145, R0, RZ ;  /* 0x0000000091921224 */ /* 0x000fe200078e02ff */
[----:B------:R-:W-:Y:S02]  /*08d0*/  SHF.R.S32.HI R145, RZ, 0x1f, R144 ;  /* 0x0000001fff917819 */ /* 0x000fe40000011490 */
[----:B------:R-:W-:Y:S02]  /*08e0*/  LEA.HI.SX32 R196, R143, R194, 0x1d ;  /* 0x000000c28fc47211 */ /* 0x000fe400078feaff */
[----:B------:R-:W-:Y:S02]  /*08f0*/  @P1 SHF.R.S32.HI R147, RZ, 0x1f, R146 ;  /* 0x0000001fff931819 */ /* 0x000fe40000011492 */
[----:B------:R-:W-:-:S02]  /*0900*/  LEA.HI R145, R145, R144, RZ, 0x3 ;  /* 0x0000009091917211 */ /* 0x000fc400078f18ff */
[----:B------:R-:W-:Y:S02]  /*0910*/  @P1 LEA.HI R147, R147, R146, RZ, 0x3 ;  /* 0x0000009293931211 */ /* 0x000fe400078f18ff */
[-C--:B------:R-:W-:Y:S02]  /*0920*/  LEA.HI.SX32 R187, R145, R194.reuse, 0x1d ;  /* 0x000000c291bb7211 */ /* 0x080fe400078feaff */
[----:B------:R-:W-:Y:S02]  /*0930*/  @P1 LEA.HI.SX32 R185, R147, R194, 0x1d ;  /* 0x000000c293b91211 */ /* 0x000fe400078feaff */
[----:B------:R-:W-:Y:S02]  /*0940*/  MOV R186, R196 ;  /* 0x000000c400ba7202 */ /* 0x000fe40000000f00 */
[----:B--2---:R-:W-:Y:S01]  /*0950*/  FSEL R184, R140, RZ, !P0 ;  /* 0x000000ff8cb87208 */ /* 0x004fe20004000000 */
        /* <DEDUP_REMOVED lines=13> */
[----:B------:R-:W-:-:S02]  /*0a30*/  IMAD.U32 R152, R42, 0x10000, RZ ;  /* 0x000100002a987824 */ /* 0x000fc400078e00ff */
[----:B------:R-:W-:Y:S02]  /*0a40*/  IMAD.U32 R191, R40, 0x10000, RZ ;  /* 0x0001000028bf7824 */ /* 0x000fe400078e00ff */
[----:B0-----:R-:W-:-:S05]  /*0a50*/  @P0 IMAD.WIDE.U32 R150, R186, 0x10, R150 ;  /* 0x00000010ba960825 */ /* 0x001fca00078e0096 */
[----:B------:R0:W5:Y:S02]  /*0a60*/  @P0 LDG.E.128 R112, desc[UR6][R150.64] ;  /* 0x0000000696700981 */ /* 0x000164000c1e1d00 */
[----:B0-----:R-:W-:Y:S01]  /*0a70*/  SHF.L.U32 R150, R41, 0x10, RZ ;  /* 0x0000001029967819 */ /* 0x001fe200000006ff */
[----:B------:R-:W-:Y:S01]  /*0a80*/  VIADD R187, R187, 0x20 ;  /* 0x00000020bbbb7836 */ /* 0x000fe20000000000 */
[----:B------:R-:W-:Y:S01]  /*0a90*/  IADD3 R185, PT, PT, R185, 0x20, RZ ;  /* 0x00000020b9b97810 */ /* 0x000fe20007ffe0ff */
[----:B------:R-:W-:Y:S01]  /*0aa0*/  VIADD R186, R186, 0x20 ;  /* 0x00000020baba7836 */ /* 0x000fe20000000000 */
[C---:B---3--:R-:W-:Y:S01]  /*0ab0*/  PRMT R155, R141.reuse, 0x7632, R155 ;  /* 0x000076328d9b7816 */ /* 0x048fe2000000009b */
[----:B------:R-:W-:Y:S01]  /*0ac0*/  IMAD.U32 R149, R140, 0x10000, RZ ;  /* 0x000100008c957824 */ /* 0x000fe200078e00ff */
[----:B------:R-:W-:Y:S01]  /*0ad0*/  SHF.L.U32 R141, R141, 0x10, RZ ;  /* 0x000000108d8d7819 */ /* 0x000fe200000006ff */
[----:B------:R-:W-:Y:S01]  /*0ae0*/  IMAD.U32 R153, R142, 0x10000, RZ ;  /* 0x000100008e997824 */ /* 0x000fe200078e00ff */
[----:B------:R-:W-:Y:S01]  /*0af0*/  PRMT R154, R140, 0x7632, R154 ;  /* 0x000076328c9a7816 */ /* 0x000fe2000000009a */
[----:B------:R-:W-:-:S02]  /*0b00*/  FADD.FTZ R149, -R184, R149 ;  /* 0x00000095b8957221 */ /* 0x000fc40000010100 */
[----:B------:R-:W-:Y:S01]  /*0b10*/  FADD.FTZ R141, -R184, R141 ;  /* 0x0000008db88d7221 */ /* 0x000fe20000010100 */
[C---:B------:R-:W-:Y:S01]  /*0b20*/  SHF.L.U32 R189, R143.reuse, 0x10, RZ ;  /* 0x000000108fbd7819 */ /* 0x040fe200000006ff */
[----:B------:R-:W-:Y:S01]  /*0b30*/  FMUL.FTZ R193, R4, R149 ;  /* 0x0000009504c17220 */ /* 0x000fe20000410000 */
[----:B------:R-:W-:Y:S01]  /*0b40*/  FADD.FTZ R151, -R184, R153 ;  /* 0x00000099b8977221 */ /* 0x000fe20000010100 */
[----:B------:R-:W-:Y:S01]  /*0b50*/  FMUL.FTZ R149, R4, R141 ;  /* 0x0000008d04957220 */ /* 0x000fe20000410000 */
[----:B------:R-:W-:Y:S01]  /*0b60*/  IMAD.U32 R141, R154, 0x10000, RZ ;  /* 0x000100009a8d7824 */ /* 0x000fe200078e00ff */
[----:B------:R-:W-:Y:S01]  /*0b70*/  PRMT R159, R143, 0x7632, R159 ;  /* 0x000076328f9f7816 */ /* 0x000fe2000000009f */
[----:B------:R-:W-:Y:S01]  /*0b80*/  FADD.FTZ R153, -R184, R189 ;  /* 0x000000bdb8997221 */ /* 0x000fe20000010100 */
[----:B----4-:R-:W-:Y:S01]  /*0b90*/  SHF.L.U32 R143, R146, 0x10, RZ ;  /* 0x00000010928f7819 */ /* 0x010fe200000006ff */
[----:B------:R-:W-:Y:S01]  /*0ba0*/  FMUL.FTZ R151, R4, R151 ;  /* 0x0000009704977220 */ /* 0x000fe20000410000 */
[----:B------:R-:W-:Y:S01]  /*0bb0*/  PRMT R140, R144, 0x7632, R140 ;  /* 0x00007632908c7816 */ /* 0x000fe2000000008c */
[----:B------:R-:W-:Y:S01]  /*0bc0*/  FADD.FTZ R141, -R184, R141 ;  /* 0x0000008db88d7221 */ /* 0x000fe20000010100 */
[----:B------:R-:W-:Y:S01]  /*0bd0*/  PRMT R189, R40, 0x7632, R189 ;  /* 0x0000763228bd7816 */ /* 0x000fe200000000bd */
[----:B------:R-:W-:Y:S01]  /*0be0*/  IMAD.U32 R155, R155, 0x10000, RZ ;  /* 0x000100009b9b7824 */ /* 0x000fe200078e00ff */
[----:B------:R-:W-:Y:S01]  /*0bf0*/  PRMT R157, R142, 0x7632, R157 ;  /* 0x000076328e9d7816 */ /* 0x000fe2000000009d */
[-C--:B------:R-:W-:Y:S01]  /*0c00*/  FMUL.FTZ R152, R152, R143.reuse ;  /* 0x0000008f98987220 */ /* 0x080fe20000410000 */
[----:B------:R-:W-:Y:S01]  /*0c10*/  FADD.FTZ R84, R84, R143 ;  /* 0x0000008f54547221 */ /* 0x000fe20000010000 */
[----:B------:R-:W-:Y:S01]  /*0c20*/  FFMA.FTZ R60, R151, R143, R60 ;  /* 0x0000008f973c7223 */ /* 0x000fe2000001003c */
[----:B------:R-:W-:Y:S01]  /*0c30*/  SHF.L.U32 R189, R189, 0x10, RZ ;  /* 0x00000010bdbd7819 */ /* 0x000fe200000006ff */
[----:B------:R-:W-:Y:S01]  /*0c40*/  FMUL.FTZ R190, R4, R141 ;  /* 0x0000008d04be7220 */ /* 0x000fe20000410000 */
[----:B------:R-:W-:Y:S01]  /*0c50*/  SHF.L.U32 R140, R140, 0x10, RZ ;  /* 0x000000108c8c7819 */ /* 0x000fe200000006ff */
[----:B------:R-:W-:Y:S01]  /*0c60*/  FADD.FTZ R155, -R184, R155 ;  /* 0x0000009bb89b7221 */ /* 0x000fe20000010100 */
[----:B------:R-:W-:-:S02]  /*0c70*/  PRMT R142, R145, 0x7632, R142 ;  /* 0x00007632918e7816 */ /* 0x000fc4000000008e */
[----:B------:R-:W-:Y:S02]  /*0c80*/  PRMT R143, R41, 0x7632, R143 ;  /* 0x00007632298f7816 */ /* 0x000fe4000000008f */
[----:B------:R-:W-:Y:S01]  /*0c90*/  SHF.L.U32 R144, R144, 0x10, RZ ;  /* 0x0000001090907819 */ /* 0x000fe200000006ff */
[-C--:B------:R-:W-:Y:S01]  /*0ca0*/  FMUL.FTZ R189, R189, R140.reuse ;  /* 0x0000008cbdbd7220 */ /* 0x080fe20000410000 */
[----:B------:R-:W-:Y:S01]  /*0cb0*/  SHF.L.U32 R142, R142, 0x10, RZ ;  /* 0x000000108e8e7819 */ /* 0x000fe200000006ff */
[--C-:B------:R-:W-:Y:S01]  /*0cc0*/  FADD.FTZ R81, R81, R140.reuse ;  /* 0x0000008c51517221 */ /* 0x100fe20000010000 */
[----:B------:R-:W-:Y:S01]  /*0cd0*/  FFMA.FTZ R57, R190, R140, R57 ;  /* 0x0000008cbe397223 */ /* 0x000fe20000010039 */
[----:B------:R-:W-:Y:S01]  /*0ce0*/  IMAD.U32 R143, R143, 0x10000, RZ ;  /* 0x000100008f8f7824 */ /* 0x000fe200078e00ff */
[----:B------:R-:W-:Y:S01]  /*0cf0*/  PRMT R140, R42, 0x7632, R140 ;  /* 0x000076322a8c7816 */ /* 0x000fe2000000008c */
[----:B------:R-:W-:Y:S01]  /*0d00*/  FMUL.FTZ R156, R4, R155 ;  /* 0x0000009b049c7220 */ /* 0x000fe20000410000 */
[-C--:B------:R-:W-:Y:S01]  /*0d10*/  FMUL.FTZ R191, R191, R144.reuse ;  /* 0x00000090bfbf7220 */ /* 0x080fe20000410000 */
[----:B------:R-:W-:Y:S01]  /*0d20*/  PRMT R158, R146, 0x7632, R158 ;  /* 0x00007632929e7816 */ /* 0x000fe2000000009e */
[----:B------:R-:W-:Y:S01]  /*0d30*/  FADD.FTZ R80, R80, R144 ;  /* 0x0000009050507221 */ /* 0x000fe20000010000 */
[----:B------:R-:W-:Y:S01]  /*0d40*/  FFMA.FTZ R56, R193, R144, R56 ;  /* 0x00000090c1387223 */ /* 0x000fe20000010038 */
[----:B------:R-:W-:Y:S01]  /*0d50*/  PRMT R146, R147, 0x7632, R146 ;  /* 0x0000763293927816 */ /* 0x000fe20000000092 */
[-C--:B------:R-:W-:Y:S01]  /*0d60*/  FMUL.FTZ R155, R143, R142.reuse ;  /* 0x0000008e8f9b7220 */ /* 0x080fe20000410000 */
[----:B------:R-:W-:Y:S01]  /*0d70*/  SHF.L.U32 R144, R43, 0x10, RZ ;  /* 0x000000102b907819 */ /* 0x000fe200000006ff */
[----:B------:R-:W-:Y:S01]  /*0d80*/  FADD.FTZ R83, R83, R142 ;  /* 0x0000008e53537221 */ /* 0x000fe20000010000 */
[----:B------:R-:W-:Y:S01]  /*0d90*/  FFMA.FTZ R59, R156, R142, R59 ;  /* 0x0000008e9c3b7223 */ /* 0x000fe2000001003b */
[----:B------:R-:W-:-:S02]  /*0da0*/  IMAD.U32 R147, R147, 0x10000, RZ ;  /* 0x0001000093937824 */ /* 0x000fc400078e00ff */
[----:B------:R-:W-:Y:S02]  /*0db0*/  IMAD.U32 R142, R140, 0x10000, RZ ;  /* 0x000100008c8e7824 */ /* 0x000fe400078e00ff */
[----:B------:R-:W-:Y:S01]  /*0dc0*/  FADD.FTZ R140, RZ, R191 ;  /* 0x000000bfff8c7221 */ /* 0x000fe20000010000 */
[----:B------:R-:W-:Y:S02]  /*0dd0*/  IMAD.U32 R145, R145, 0x10000, RZ ;  /* 0x0001000091917824 */ /* 0x000fe400078e00ff */
[----:B------:R-:W-:Y:S01]  /*0de0*/  FFMA.FTZ R141, R193, R191, RZ ;  /* 0x000000bfc18d7223 */ /* 0x000fe200000100ff */
[----:B------:R-:W-:Y:S01]  /*0df0*/  FMUL.FTZ R154, R144, R147 ;  /* 0x00000093909a7220 */ /* 0x000fe20000410000 */
[----:B------:R-:W-:Y:S02]  /*0e00*/  IMAD.U32 R157, R157, 0x10000, RZ ;  /* 0x000100009d9d7824 */ /* 0x000fe400078e00ff */
[----:B------:R-:W-:Y:S01]  /*0e10*/  FADD.FTZ R143, R140, R189 ;  /* 0x000000bd8c8f7221 */ /* 0x000fe20000010000 */
[----:B------:R-:W-:-:S02]  /*0e20*/  IMAD.U32 R144, R158, 0x10000, RZ ;  /* 0x000100009e907824 */ /* 0x000fc400078e00ff */
[----:B------:R-:W-:Y:S01]  /*0e30*/  FMUL.FTZ R150, R150, R145 ;  /* 0x0000009196967220 */ /* 0x000fe20000410000 */
[----:B------:R-:W-:Y:S01]  /*0e40*/  FFMA.FTZ R140, R190, R189, R141 ;  /* 0x000000bdbe8c7223 */ /* 0x000fe2000001008d */
[----:B------:R-:W-:Y:S01]  /*0e50*/  FADD.FTZ R82, R82, R145 ;  /* 0x0000009152527221 */ /* 0x000fe20000010000 */
[----:B------:R-:W-:Y:S01]  /*0e60*/  FFMA.FTZ R58, R149, R145, R58 ;  /* 0x00000091953a7223 */ /* 0x000fe2000001003a */
[----:B------:R-:W-:Y:S01]  /*0e70*/  FADD.FTZ R145, -R184, R157 ;  /* 0x0000009db8917221 */ /* 0x000fe20000010100 */
[----:B------:R-:W-:Y:S01]  /*0e80*/  FMUL.FTZ R157, R142, R144 ;  /* 0x000000908e9d7220 */ /* 0x000fe20000410000 */
[----:B------:R-:W-:Y:S01]  /*0e90*/  FADD.FTZ R142, R143, R150 ;  /* 0x000000968f8e7221 */ /* 0x000fe20000010000 */
[----:B------:R-:W-:Y:S01]  /*0ea0*/  FFMA.FTZ R141, R149, R150, R140 ;  /* 0x00000096958d7223 */ /* 0x000fe2000001008c */
[----:B------:R-:W-:Y:S02]  /*0eb0*/  FMUL.FTZ R153, R4, R153 ;  /* 0x0000009904997220 */ /* 0x000fe40000410000 */
[----:B------:R-:W-:Y:S01]  /*0ec0*/  FADD.FTZ R143, R142, R155 ;  /* 0x0000009b8e8f7221 */ /* 0x000fe20000010000 */
[----:B------:R-:W-:Y:S01]  /*0ed0*/  FFMA.FTZ R140, R156, R155, R141 ;  /* 0x0000009b9c8c7223 */ /* 0x000fe2000001008d */
[--C-:B------:R-:W-:Y:S01]  /*0ee0*/  FADD.FTZ R86, R86, R147.reuse ;  /* 0x0000009356567221 */ /* 0x100fe20000010000 */
[----:B------:R-:W-:Y:S01]  /*0ef0*/  FFMA.FTZ R62, R153, R147, R62 ;  /* 0x00000093993e7223 */ /* 0x000fe2000001003e */
[----:B------:R-:W-:Y:S01]  /*0f00*/  PRMT R147, R43, 0x7632, R147 ;  /* 0x000076322b937816 */ /* 0x000fe20000000093 */
[----:B------:R-:W-:Y:S01]  /*0f10*/  FMUL.FTZ R158, R4, R145 ;  /* 0x00000091049e7220 */ /* 0x000fe20000410000 */
[----:B------:R-:W-:Y:S01]  /*0f20*/  SHF.L.U32 R159, R159, 0x10, RZ ;  /* 0x000000109f9f7819 */ /* 0x000fe200000006ff */
[----:B------:R-:W-:Y:S01]  /*0f30*/  FADD.FTZ R142, R143, R152 ;  /* 0x000000988f8e7221 */ /* 0x000fe20000010000 */
[----:B------:R-:W-:Y:S01]  /*0f40*/  FFMA.FTZ R141, R151, R152, R140 ;  /* 0x00000098978d7223 */ /* 0x000fe2000001008c */
[----:B------:R-:W-:-:S02]  /*0f50*/  SHF.L.U32 R147, R147, 0x10, RZ ;  /* 0x0000001093937819 */ /* 0x000fc400000006ff */
[----:B------:R-:W-:Y:S01]  /*0f60*/  SHF.L.U32 R146, R146, 0x10, RZ ;  /* 0x0000001092927819 */ /* 0x000fe200000006ff */
[----:B------:R-:W-:Y:S01]  /*0f70*/  FADD.FTZ R145, -R184, R159 ;  /* 0x0000009fb8917221 */ /* 0x000fe20000010100 */
[----:B------:R-:W-:Y:S01]  /*0f80*/  FADD.FTZ R143, R142, R157 ;  /* 0x0000009d8e8f7221 */ /* 0x000fe20000010000 */
[----:B------:R-:W-:Y:S02]  /*0f90*/  FFMA.FTZ R140, R158, R157, R141 ;  /* 0x0000009d9e8c7223 */ /* 0x000fe4000001008d */
        /* <DEDUP_REMOVED lines=10> */
.L_x_630:
[----:B------:R-:W-:Y:S05]  /*1040*/  BSYNC.RECONVERGENT B2 ;  /* 0x0000000000027941 */ /* 0x000fea0003800200 */
.L_x_629:
        /* <DEDUP_REMOVED lines=8> */
[----:B-1----:R-:W-:-:S05]  /*10d0*/  IMAD.WIDE.U32 R6, R187, 0x10, R6 ;  /* 0x00000010bb067825 */ /* 0x002fca00078e0006 */
[----:B------:R0:W4:Y:S01]  /*10e0*/  LDG.E.128 R12, desc[UR6][R6.64] ;  /* 0x00000006060c7981 */ /* 0x000122000c1e1d00 */
[----:B------:R-:W-:Y:S01]  /*10f0*/  ISETP.NE.AND.EX P0, PT, RZ, UR11, PT, P0 ;  /* 0x0000000bff007c0c */ /* 0x000fe2000bf05300 */
[----:B--2---:R-:W-:-:S05]  /*1100*/  IMAD.WIDE.U32 R18, R185, 0x8, R18 ;  /* 0x00000008b9127825 */ /* 0x004fca00078e0012 */
[----:B------:R-:W5:Y:S07]  /*1110*/  LDG.E.64 R170, desc[UR6][R18.64] ;  /* 0x0000000612aa7981 */ /* 0x000f6e000c1e1b00 */
[----:B------:R-:W1:Y:S01]  /*1120*/  @P0 LDC.64 R16, c[0x0][0x438] ;  /* 0x00010e00ff100b82 */ /* 0x000e620000000a00 */
[----:B0-----:R-:W-:Y:S01]  /*1130*/  SHF.L.U32 R6, R44, 0x10, RZ ;  /* 0x000000102c067819 */ /* 0x001fe200000006ff */
[----:B-1----:R-:W-:-:S05]  /*1140*/  @P0 IMAD.WIDE.U32 R16, R186, 0x10, R16 ;  /* 0x00000010ba100825 */ /* 0x002fca00078e0010 */
[----:B------:R0:W5:Y:S01]  /*1150*/  @P0 LDG.E.128 R116, desc[UR6][R16.64] ;  /* 0x0000000610740981 */ /* 0x000162000c1e1d00 */
[----:B------:R-:W-:Y:S01]  /*1160*/  IADD3 R187, PT, PT, R187, 0x20, RZ ;  /* 0x00000020bbbb7810 */ /* 0x000fe20007ffe0ff */
[----:B------:R-:W-:Y:S01]  /*1170*/  VIADD R185, R185, 0x20 ;  /* 0x00000020b9b97836 */ /* 0x000fe20000000000 */
[----:B------:R-:W-:Y:S02]  /*1180*/  IADD3 R186, PT, PT, R186, 0x20, RZ ;  /* 0x00000020baba7810 */ /* 0x000fe40007ffe0ff */
[----:B---3--:R-:W-:Y:S02]  /*1190*/  SHF.L.U32 R5, R8, 0x10, RZ ;  /* 0x0000001008057819 */ /* 0x008fe400000006ff */
[C---:B------:R-:W-:Y:S01]  /*11a0*/  PRMT R142, R9.reuse, 0x7632, R142 ;  /* 0x00007632098e7816 */ /* 0x040fe2000000008e */
[----:B------:R-:W-:Y:S02]  /*11b0*/  IMAD.U32 R9, R9, 0x10000, RZ ;  /* 0x0001000009097824 */ /* 0x000fe400078e00ff */
[----:B------:R-:W-:Y:S01]  /*11c0*/  FADD.FTZ R5, -R184, R5 ;  /* 0x00000005b8057221 */ /* 0x000fe20000010100 */
[----:B------:R-:W-:Y:S01]  /*11d0*/  SHF.L.U32 R141, R10, 0x10, RZ ;  /* 0x000000100a8d7819 */ /* 0x000fe200000006ff */
[----:B----4-:R-:W-:-:S02]  /*11e0*/  IMAD.U32 R7, R12, 0x10000, RZ ;  /* 0x000100000c077824 */ /* 0x010fc400078e00ff */
[----:B------:R-:W-:Y:S01]  /*11f0*/  FADD.FTZ R9, -R184, R9 ;  /* 0x00000009b8097221 */ /* 0x000fe20000010100 */
[----:B------:R-:W-:Y:S01]  /*1200*/  FMUL.FTZ R5, R4, R5 ;  /* 0x0000000504057220 */ /* 0x000fe20000410000 */
[-C--:B------:R-:W-:Y:S01]  /*1210*/  FMUL.FTZ R6, R6, R7.reuse ;  /* 0x0000000706067220 */ /* 0x080fe20000410000 */
[----:B------:R-:W-:Y:S02]  /*1220*/  FADD.FTZ R88, R88, R7 ;  /* 0x0000000758587221 */ /* 0x000fe40000010000 */
[----:B------:R-:W-:Y:S01]  /*1230*/  FFMA.FTZ R64, R5, R7, R64 ;  /* 0x0000000705407223 */ /* 0x000fe20000010040 */
[----:B------:R-:W-:Y:S01]  /*1240*/  FMUL.FTZ R7, R4, R9 ;  /* 0x0000000904077220 */ /* 0x000fe20000410000 */
[----:B------:R-:W-:Y:S01]  /*1250*/  FADD.FTZ R9, -R184, R141 ;  /* 0x0000008db8097221 */ /* 0x000fe20000010100 */
[----:B------:R-:W-:Y:S01]  /*1260*/  PRMT R140, R8, 0x7632, R140 ;  /* 0x00007632088c7816 */ /* 0x000fe2000000008c */
[----:B------:R-:W-:Y:S01]  /*1270*/  IMAD.U32 R143, R11, 0x10000, RZ ;  /* 0x000100000b8f7824 */ /* 0x000fe200078e00ff */
[----:B------:R-:W-:-:S02]  /*1280*/  PRMT R144, R10, 0x7632, R144 ;  /* 0x000076320a907816 */ /* 0x000fc40000000090 */
[----:B0-----:R-:W-:Y:S01]  /*1290*/  PRMT R17, R13, 0x7632, R17 ;  /* 0x000076320d117816 */ /* 0x001fe20000000011 */
[----:B------:R-:W-:Y:S01]  /*12a0*/  IMAD.U32 R8, R45, 0x10000, RZ ;  /* 0x000100002d087824 */ /* 0x000fe200078e00ff */
[----:B------:R-:W-:Y:S01]  /*12b0*/  PRMT R145, R11, 0x7632, R145 ;  /* 0x000076320b917816 */ /* 0x000fe20000000091 */
[----:B------:R-:W-:Y:S01]  /*12c0*/  IMAD.U32 R11, R14, 0x10000, RZ ;  /* 0x000100000e0b7824 */ /* 0x000fe200078e00ff */
[----:B------:R-:W-:Y:S01]  /*12d0*/  SHF.L.U32 R13, R13, 0x10, RZ ;  /* 0x000000100d0d7819 */ /* 0x000fe200000006ff */
[----:B------:R-:W-:Y:S01]  /*12e0*/  FMUL.FTZ R9, R4, R9 ;  /* 0x0000000904097220 */ /* 0x000fe20000410000 */
[----:B------:R-:W-:Y:S01]  /*12f0*/  SHF.L.U32 R10, R46, 0x10, RZ ;  /* 0x000000102e0a7819 */ /* 0x000fe200000006ff */
[----:B------:R-:W-:Y:S01]  /*1300*/  FADD.FTZ R143, -R184, R143 ;  /* 0x0000008fb88f7221 */ /* 0x000fe20000010100 */
[----:B------:R-:W-:Y:S01]  /*1310*/  SHF.L.U32 R141, R140, 0x10, RZ ;  /* 0x000000108c8d7819 */ /* 0x000fe200000006ff */
[-C--:B------:R-:W-:Y:S01]  /*1320*/  FMUL.FTZ R8, R8, R13.reuse ;  /* 0x0000000d08087220 */ /* 0x080fe20000410000 */
[----:B------:R-:W-:Y:S01]  /*1330*/  PRMT R20, R15, 0x7632, R20 ;  /* 0x000076320f147816 */ /* 0x000fe20000000014 */
[----:B------:R-:W-:Y:S01]  /*1340*/  FADD.FTZ R90, R90, R13 ;  /* 0x0000000d5a5a7221 */ /* 0x000fe20000010000 */
[----:B------:R-:W-:Y:S01]  /*1350*/  PRMT R16, R12, 0x7632, R16 ;  /* 0x000076320c107816 */ /* 0x000fe20000000010 */
[----:B------:R-:W-:Y:S01]  /*1360*/  FFMA.FTZ R66, R7, R13, R66 ;  /* 0x0000000d07427223 */ /* 0x000fe20000010042 */
[----:B------:R-:W-:Y:S01]  /*1370*/  SHF.L.U32 R15, R15, 0x10, RZ ;  /* 0x000000100f0f7819 */ /* 0x000fe200000006ff */
[-C--:B------:R-:W-:Y:S01]  /*1380*/  FMUL.FTZ R10, R10, R11.reuse ;  /* 0x0000000b0a0a7220 */ /* 0x080fe20000410000 */
[----:B------:R-:W-:Y:S01]  /*1390*/  FADD.FTZ R92, R92, R11 ;  /* 0x0000000b5c5c7221 */ /* 0x000fe20000010000 */
[----:B------:R-:W-:Y:S01]  /*13a0*/  FFMA.FTZ R68, R9, R11, R68 ;  /* 0x0000000b09447223 */ /* 0x000fe20000010044 */
[----:B------:R-:W-:Y:S01]  /*13b0*/  IMAD.U32 R12, R47, 0x10000, RZ ;  /* 0x000100002f0c7824 */ /* 0x000fe200078e00ff */
[----:B------:R-:W-:Y:S01]  /*13c0*/  PRMT R13, R44, 0x7632, R13 ;  /* 0x000076322c0d7816 */ /* 0x000fe2000000000d */
[----:B------:R-:W-:Y:S01]  /*13d0*/  FMUL.FTZ R11, R4, R143 ;  /* 0x0000008f040b7220 */ /* 0x000fe20000410000 */
[----:B------:R-:W-:Y:S01]  /*13e0*/  SHF.L.U32 R143, R142, 0x10, RZ ;  /* 0x000000108e8f7819 */ /* 0x000fe200000006ff */
[----:B------:R-:W-:Y:S01]  /*13f0*/  FADD.FTZ R141, -R184, R141 ;  /* 0x0000008db88d7221 */ /* 0x000fe20000010100 */
[----:B------:R-:W-:Y:S01]  /*1400*/  PRMT R19, R14, 0x7632, R19 ;  /* 0x000076320e137816 */ /* 0x000fe20000000013 */
[-C--:B------:R-:W-:Y:S01]  /*1410*/  FMUL.FTZ R12, R12, R15.reuse ;  /* 0x0000000f0c0c7220 */ /* 0x080fe20000410000 */
[--C-:B------:R-:W-:Y:S01]  /*1420*/  FADD.FTZ R94, R94, R15.reuse ;  /* 0x0000000f5e5e7221 */ /* 0x100fe20000010000 */
[----:B------:R-:W-:Y:S01]  /*1430*/  FFMA.FTZ R70, R11, R15, R70 ;  /* 0x0000000f0b467223 */ /* 0x000fe20000010046 */
[----:B------:R-:W-:Y:S01]  /*1440*/  PRMT R15, R45, 0x7632, R15 ;  /* 0x000076322d0f7816 */ /* 0x000fe2000000000f */
[----:B------:R-:W-:-:S02]  /*1450*/  IMAD.U32 R13, R13, 0x10000, RZ ;  /* 0x000100000d0d7824 */ /* 0x000fc400078e00ff */
[----:B------:R-:W-:Y:S01]  /*1460*/  FMUL.FTZ R14, R4, R141 ;  /* 0x0000008d040e7220 */ /* 0x000fe20000410000 */
[----:B------:R-:W-:Y:S02]  /*1470*/  IMAD.U32 R16, R16, 0x10000, RZ ;  /* 0x0001000010107824 */ /* 0x000fe400078e00ff */
[----:B------:R-:W-:Y:S01]  /*1480*/  FADD.FTZ R143, -R184, R143 ;  /* 0x0000008fb88f7221 */ /* 0x000fe20000010100 */
[----:B------:R-:W-:Y:S01]  /*1490*/  SHF.L.U32 R15, R15, 0x10, RZ ;  /* 0x000000100f0f7819 */ /* 0x000fe200000006ff */
[----:B------:R-:W-:Y:S02]  /*14a0*/  IMAD.U32 R18, R17, 0x10000, RZ ;  /* 0x0001000011127824 */ /* 0x000fe400078e00ff */
[-C--:B------:R-:W-:Y:S01]  /*14b0*/  FMUL.FTZ R13, R13, R16.reuse ;  /* 0x000000100d0d7220 */ /* 0x080fe20000410000 */
[----:B------:R-:W-:Y:S01]  /*14c0*/  FADD.FTZ R89, R89, R16 ;  /* 0x0000001059597221 */ /* 0x000fe20000010000 */
[----:B------:R-:W-:Y:S01]  /*14d0*/  FFMA.FTZ R65, R14, R16, R65 ;  /* 0x000000100e417223 */ /* 0x000fe20000010041 */
[----:B------:R-:W-:Y:S01]  /*14e0*/  FMUL.FTZ R16, R4, R143 ;  /* 0x0000008f04107220 */ /* 0x000fe20000410000 */
[----:B------:R-:W-:Y:S01]  /*14f0*/  PRMT R140, R46, 0x7632, R140 ;  /* 0x000076322e8c7816 */ /* 0x000fe2000000008c */
[-C--:B------:R-:W-:Y:S01]  /*1500*/  FMUL.FTZ R15, R15, R18.reuse ;  /* 0x000000120f0f7220 */ /* 0x080fe20000410000 */
[----:B------:R-:W-:Y:S01]  /*1510*/  SHF.L.U32 R143, R144, 0x10, RZ ;  /* 0x00000010908f7819 */ /* 0x000fe200000006ff */
[----:B------:R-:W-:Y:S01]  /*1520*/  FADD.FTZ R91, R91, R18 ;  /* 0x000000125b5b7221 */ /* 0x000fe20000010000 */
[----:B------:R-:W-:Y:S01]  /*1530*/  FFMA.FTZ R67, R16, R18, R67 ;  /* 0x0000001210437223 */ /* 0x000fe20000010043 */
[----:B------:R-:W-:Y:S01]  /*1540*/  FADD.FTZ R18, R201, R6 ;  /* 0x00000006c9127221 */ /* 0x000fe20000010000 */
[----:B------:R-:W-:Y:S01]  /*1550*/  FFMA.FTZ R17, R5, R6, R192 ;  /* 0x0000000605117223 */ /* 0x000fe200000100c0 */
[----:B------:R-:W-:Y:S01]  /*1560*/  SHF.L.U32 R140, R140, 0x10, RZ ;  /* 0x000000108c8c7819 */ /* 0x000fe200000006ff */
[----:B------:R-:W-:Y:S01]  /*1570*/  FADD.FTZ R143, -R184, R143 ;  /* 0x0000008fb88f7221 */ /* 0x000fe20000010100 */
[----:B------:R-:W-:Y:S01]  /*1580*/  SHF.L.U32 R141, R19, 0x10, RZ ;  /* 0x00000010138d7819 */ /* 0x000fe200000006ff */
[----:B------:R-:W-:-:S02]  /*1590*/  IMAD.U32 R144, R20, 0x10000, RZ ;  /* 0x0001000014907824 */ /* 0x000fc400078e00ff */
        /* <DEDUP_REMOVED lines=10> */
[----:B------:R-:W-:Y:S01]  /*1640*/  PRMT R142, R47, 0x7632, R142 ;  /* 0x000076322f8e7816 */ /* 0x000fe2000000008e */
[----:B------:R-:W-:-:S02]  /*1650*/  IMAD.U32 R145, R145, 0x10000, RZ ;  /* 0x0001000091917824 */ /* 0x000fc400078e00ff */
[----:B------:R-:W-:Y:S01]  /*1660*/  FADD.FTZ R140, R141, R10 ;  /* 0x0000000a8d8c7221 */ /* 0x000fe20000010000 */
[----:B------:R-:W-:Y:S01]  /*1670*/  FFMA.FTZ R141, R9, R10, R20 ;  /* 0x0000000a098d7223 */ /* 0x000fe20000010014 */
[----:B------:R-:W-:Y:S02]  /*1680*/  IMAD.U32 R142, R142, 0x10000, RZ ;  /* 0x000100008e8e7824 */ /* 0x000fe400078e00ff */
        /* <DEDUP_REMOVED lines=9> */
[C---:B------:R-:W-:Y:S01]  /*1720*/  FFMA.FTZ R71, R20.reuse, R144, R71 ;  /* 0x0000009014477223 */ /* 0x040fe20000010047 */
[----:B------:R-:W-:-:S07]  /*1730*/  FFMA.FTZ R192, R20, R19, R141 ;  /* 0x0000001314c07223 */ /* 0x000fce000001008d */
.L_x_632:
[----:B------:R-:W-:Y:S05]  /*1740*/  BSYNC.RECONVERGENT B2 ;  /* 0x0000000000027941 */ /* 0x000fea0003800200 */
.L_x_631:
        /* <DEDUP_REMOVED lines=14> */
[----:B0-----:R-:W-:Y:S02]  /*1830*/  IMAD.U32 R22, R48, 0x10000, RZ ;  /* 0x0001000030167824 */ /* 0x001fe400078e00ff */
[----:B-1----:R-:W-:-:S05]  /*1840*/  @P0 IMAD.WIDE.U32 R32, R186, 0x10, R32 ;  /* 0x00000010ba200825 */ /* 0x002fca00078e0020 */
[----:B------:R0:W5:Y:S01]  /*1850*/  @P0 LDG.E.128 R120, desc[UR6][R32.64] ;  /* 0x0000000620780981 */ /* 0x000162000c1e1d00 */
[----:B------:R-:W-:Y:S01]  /*1860*/  VIADD R187, R187, 0x20 ;  /* 0x00000020bbbb7836 */ /* 0x000fe20000000000 */
[----:B------:R-:W-:Y:S01]  /*1870*/  IADD3 R185, PT, PT, R185, 0x20, RZ ;  /* 0x00000020b9b97810 */ /* 0x000fe20007ffe0ff */
[----:B------:R-:W-:Y:S02]  /*1880*/  VIADD R186, R186, 0x20 ;  /* 0x00000020baba7836 */ /* 0x000fe40000000000 */
[----:B---3--:R-:W-:Y:S01]  /*1890*/  IMAD.U32 R21, R24, 0x10000, RZ ;  /* 0x0001000018157824 */ /* 0x008fe200078e00ff */
[C---:B------:R-:W-:Y:S02]  /*18a0*/  PRMT R142, R25.reuse, 0x7632, R142 ;  /* 0x00007632198e7816 */ /* 0x040fe4000000008e */
[----:B------:R-:W-:Y:S01]  /*18b0*/  SHF.L.U32 R25, R25, 0x10, RZ ;  /* 0x0000001019197819 */ /* 0x000fe200000006ff */
[----:B------:R-:W-:Y:S01]  /*18c0*/  FADD.FTZ R21, -R184, R21 ;  /* 0x00000015b8157221 */ /* 0x000fe20000010100 */
[----:B----4-:R-:W-:-:S03]  /*18d0*/  SHF.L.U32 R23, R28, 0x10, RZ ;  /* 0x000000101c177819 */ /* 0x010fc600000006ff */
[----:B------:R-:W-:Y:S01]  /*18e0*/  FMUL.FTZ R21, R4, R21 ;  /* 0x0000001504157220 */ /* 0x000fe20000410000 */
[----:B------:R-:W-:Y:S01]  /*18f0*/  FADD.FTZ R25, -R184, R25 ;  /* 0x00000019b8197221 */ /* 0x000fe20000010100 */
[----:B------:R-:W-:Y:S02]  /*1900*/  IMAD.U32 R143, R26, 0x10000, RZ ;  /* 0x000100001a8f7824 */ /* 0x000fe400078e00ff */
[-C--:B------:R-:W-:Y:S01]  /*1910*/  FMUL.FTZ R22, R22, R23.reuse ;  /* 0x0000001716167220 */ /* 0x080fe20000410000 */
[----:B------:R-:W-:Y:S01]  /*1920*/  FADD.FTZ R96, R96, R23 ;  /* 0x0000001760607221 */ /* 0x000fe20000010000 */
[----:B------:R-:W-:Y:S01]  /*1930*/  FFMA.FTZ R72, R21, R23, R72 ;  /* 0x0000001715487223 */ /* 0x000fe20000010048 */
[----:B------:R-:W-:Y:S01]  /*1940*/  FMUL.FTZ R23, R4, R25 ;  /* 0x0000001904177220 */ /* 0x000fe20000410000 */
[----:B------:R-:W-:Y:S01]  /*1950*/  SHF.L.U32 R145, R27, 0x10, RZ ;  /* 0x000000101b917819 */ /* 0x000fe200000006ff */
[----:B------:R-:W-:Y:S01]  /*1960*/  FADD.FTZ R25, -R184, R143 ;  /* 0x0000008fb8197221 */ /* 0x000fe20000010100 */
[----:B------:R-:W-:-:S02]  /*1970*/  PRMT R141, R24, 0x7632, R141 ;  /* 0x00007632188d7816 */ /* 0x000fc4000000008d */
[----:B------:R-:W-:Y:S01]  /*1980*/  PRMT R146, R27, 0x7632, R146 ;  /* 0x000076321b927816 */ /* 0x000fe20000000092 */
[----:B------:R-:W-:Y:S01]  /*1990*/  FMUL.FTZ R25, R4, R25 ;  /* 0x0000001904197220 */ /* 0x000fe20000410000 */
[----:B------:R-:W-:Y:S01]  /*19a0*/  PRMT R144, R26, 0x7632, R144 ;  /* 0x000076321a907816 */ /* 0x000fe20000000090 */
[----:B------:R-:W-:Y:S01]  /*19b0*/  IMAD.U32 R26, R50, 0x10000, RZ ;  /* 0x00010000321a7824 */ /* 0x000fe200078e00ff */
[C---:B0-----:R-:W-:Y:S01]  /*19c0*/  PRMT R33, R29.reuse, 0x7632, R33 ;  /* 0x000076321d217816 */ /* 0x041fe20000000021 */
[----:B------:R-:W-:Y:S01]  /*19d0*/  IMAD.U32 R29, R29, 0x10000, RZ ;  /* 0x000100001d1d7824 */ /* 0x000fe200078e00ff */
[----:B------:R-:W-:Y:S02]  /*19e0*/  SHF.L.U32 R27, R30, 0x10, RZ ;  /* 0x000000101e1b7819 */ /* 0x000fe400000006ff */
[----:B------:R-:W-:Y:S01]  /*19f0*/  SHF.L.U32 R24, R49, 0x10, RZ ;  /* 0x0000001031187819 */ /* 0x000fe200000006ff */
[----:B------:R-:W-:Y:S01]  /*1a00*/  FADD.FTZ R145, -R184, R145 ;  /* 0x00000091b8917221 */ /* 0x000fe20000010100 */
[----:B------:R-:W-:Y:S01]  /*1a10*/  IMAD.U32 R141, R141, 0x10000, RZ ;  /* 0x000100008d8d7824 */ /* 0x000fe200078e00ff */
[----:B------:R-:W-:Y:S01]  /*1a20*/  PRMT R32, R28, 0x7632, R32 ;  /* 0x000076321c207816 */ /* 0x000fe20000000020 */
[----:B------:R-:W-:Y:S01]  /*1a30*/  FADD.FTZ R98, R98, R29 ;  /* 0x0000001d62627221 */ /* 0x000fe20000010000 */
[----:B------:R-:W-:Y:S01]  /*1a40*/  PRMT R140, R31, 0x7632, R140 ;  /* 0x000076321f8c7816 */ /* 0x000fe2000000008c */
[-C--:B------:R-:W-:Y:S01]  /*1a50*/  FMUL.FTZ R24, R24, R29.reuse ;  /* 0x0000001d18187220 */ /* 0x080fe20000410000 */
        /* <DEDUP_REMOVED lines=8> */
[----:B------:R-:W-:Y:S01]  /*1ae0*/  FADD.FTZ R141, -R184, R141 ;  /* 0x0000008db88d7221 */ /* 0x000fe20000010100 */
        /* <DEDUP_REMOVED lines=10> */
[----:B------:R-:W-:Y:S01]  /*1b90*/  SHF.L.U32 R34, R33, 0x10, RZ ;  /* 0x0000001021227819 */ /* 0x000fe200000006ff */
[-C--:B------:R-:W-:Y:S01]  /*1ba0*/  FMUL.FTZ R29, R29, R32.reuse ;  /* 0x000000201d1d7220 */ /* 0x080fe20000410000 */
[----:B------:R-:W-:Y:S01]  /*1bb0*/  FADD.FTZ R97, R97, R32 ;  /* 0x0000002061617221 */ /* 0x000fe20000010000 */
[----:B------:R-:W-:Y:S01]  /*1bc0*/  FFMA.FTZ R73, R30, R32, R73 ;  /* 0x000000201e497223 */ /* 0x000fe20000010049 */
[----:B------:R-:W-:Y:S02]  /*1bd0*/  IMAD.U32 R31, R31, 0x10000, RZ ;  /* 0x000100001f1f7824 */ /* 0x000fe400078e00ff */
[----:B------:R-:W-:Y:S01]  /*1be0*/  FMUL.FTZ R32, R4, R143 ;  /* 0x0000008f04207220 */ /* 0x000fe20000410000 */
[----:B------:R-:W-:Y:S01]  /*1bf0*/  FADD.FTZ R99, R99, R34 ;  /* 0x0000002263637221 */ /* 0x000fe20000010000 */
[-C--:B------:R-:W-:Y:S02]  /*1c00*/  FMUL.FTZ R31, R31, R34.reuse ;  /* 0x000000221f1f7220 */ /* 0x080fe40000410000 */
[----:B------:R-:W-:Y:S01]  /*1c10*/  FFMA.FTZ R75, R32, R34, R75 ;  /* 0x00000022204b7223 */ /* 0x000fe2000001004b */
[----:B------:R-:W-:Y:S01]  /*1c20*/  FADD.FTZ R34, R201, R22 ;  /* 0x00000016c9227221 */ /* 0x000fe20000010000 */
[----:B------:R-:W-:Y:S01]  /*1c30*/  FFMA.FTZ R33, R21, R22, R192 ;  /* 0x0000001615217223 */ /* 0x000fe200000100c0 */
[----:B------:R-:W-:Y:S01]  /*1c40*/  PRMT R141, R50, 0x7632, R141 ;  /* 0x00007632328d7816 */ /* 0x000fe2000000008d */
[----:B------:R-:W-:Y:S01]  /*1c50*/  IMAD.U32 R145, R144, 0x10000, RZ ;  /* 0x0001000090917824 */ /* 0x000fe200078e00ff */
[----:B------:R-:W-:Y:S01]  /*1c60*/  SHF.L.U32 R147, R146, 0x10, RZ ;  /* 0x0000001092937819 */ /* 0x000fe200000006ff */
[----:B------:R-:W-:Y:S01]  /*1c70*/  IMAD.U32 R144, R35, 0x10000, RZ ;  /* 0x0001000023907824 */ /* 0x000fe200078e00ff */
[----:B------:R-:W-:Y:S01]  /*1c80*/  SHF.L.U32 R146, R140, 0x10, RZ ;  /* 0x000000108c927819 */ /* 0x000fe200000006ff */
[----:B------:R-:W-:Y:S01]  /*1c90*/  FADD.FTZ R35, R34, R29 ;  /* 0x0000001d22237221 */ /* 0x000fe20000010000 */
[----:B------:R-:W-:Y:S01]  /*1ca0*/  FFMA.FTZ R140, R30, R29, R33 ;  /* 0x0000001d1e8c7223 */ /* 0x000fe20000010021 */
[----:B------:R-:W-:-:S02]  /*1cb0*/  IMAD.U32 R141, R141, 0x10000, RZ ;  /* 0x000100008d8d7824 */ /* 0x000fc400078e00ff */
[----:B------:R-:W-:Y:S01]  /*1cc0*/  FADD.FTZ R142, R35, R24 ;  /* 0x00000018238e7221 */ /* 0x000fe20000010000 */
[----:B------:R-:W-:Y:S01]  /*1cd0*/  FFMA.FTZ R35, R23, R24, R140 ;  /* 0x0000001817237223 */ /* 0x000fe2000001008c */
[----:B------:R-:W-:Y:S01]  /*1ce0*/  PRMT R143, R51, 0x7632, R143 ;  /* 0x00007632338f7816 */ /* 0x000fe2000000008f */
[----:B------:R-:W-:Y:S01]  /*1cf0*/  FMUL.FTZ R33, R141, R144 ;  /* 0x000000908d217220 */ /* 0x000fe20000410000 */
[----:B------:R-:W-:Y:S01]  /*1d00*/  FADD.FTZ R141, R142, R31 ;  /* 0x0000001f8e8d7221 */ /* 0x000fe20000010000 */
[----:B------:R-:W-:Y:S01]  /*1d10*/  FADD.FTZ R145, -R184, R145 ;  /* 0x00000091b8917221 */ /* 0x000fe20000010100 */
[----:B------:R-:W-:Y:S01]  /*1d20*/  FFMA.FTZ R140, R32, R31, R35 ;  /* 0x0000001f208c7223 */ /* 0x000fe20000010023 */
[----:B------:R-:W-:Y:S01]  /*1d30*/  SHF.L.U32 R143, R143, 0x10, RZ ;  /* 0x000000108f8f7819 */ /* 0x000fe200000006ff */
[----:B------:R-:W-:Y:S01]  /*1d40*/  FADD.FTZ R142, R141, R26 ;  /* 0x0000001a8d8e7221 */ /* 0x000fe20000010000 */
[----:B------:R-:W-:Y:S01]  /*1d50*/  FMUL.FTZ R34, R4, R145 ;  /* 0x0000009104227220 */ /* 0x000fe20000410000 */
[----:B------:R-:W-:Y:S01]  /*1d60*/  FFMA.FTZ R141, R25, R26, R140 ;  /* 0x0000001a198d7223 */ /* 0x000fe2000001008c */
[----:B------:R-:W-:Y:S01]  /*1d70*/  FADD.FTZ R147, -R184, R147 ;  /* 0x00000093b8937221 */ /* 0x000fe20000010100 */
[----:B------:R-:W-:Y:S01]  /*1d80*/  FMUL.FTZ R35, R143, R146 ;  /* 0x000000928f237220 */ /* 0x000fe20000410000 */
        /* <DEDUP_REMOVED lines=11> */
.L_x_634:
[----:B------:R-:W-:Y:S05]  /*1e40*/  BSYNC.RECONVERGENT B2 ;  /* 0x0000000000027941 */ /* 0x000fea0003800200 */
.L_x_633:
        /* <DEDUP_REMOVED lines=13> */
[----:B------:R-:W-:Y:S01]  /*1f20*/  SHF.L.U32 R174, R54, 0x10, RZ ;  /* 0x0000001036ae7819 */ /* 0x000fe200000006ff */
[----:B0-----:R-:W-:-:S05]  /*1f30*/  @P0 IMAD.WIDE.U32 R162, R186, 0x10, R162 ;  /* 0x00000010baa20825 */ /* 0x001fca00078e00a2 */
[----:B------:R0:W5:Y:S02]  /*1f40*/  @P0 LDG.E.128 R36, desc[UR6][R162.64] ;  /* 0x00000006a2240981 */ /* 0x000164000c1e1d00 */
[----:B0-----:R-:W-:Y:S01]  /*1f50*/  SHF.L.U32 R162, R52, 0x10, RZ ;  /* 0x0000001034a27819 */ /* 0x001fe200000006ff */
[----:B------:R-:W-:Y:S01]  /*1f60*/  IMAD.U32 R176, R55, 0x10000, RZ ;  /* 0x0001000037b07824 */ /* 0x000fe200078e00ff */
[C---:B---3--:R-:W-:Y:S02]  /*1f70*/  PRMT R161, R140.reuse, 0x7632, R161 ;  /* 0x000076328ca17816 */ /* 0x048fe400000000a1 */
[----:B------:R-:W-:Y:S02]  /*1f80*/  SHF.L.U32 R165, R140, 0x10, RZ ;  /* 0x000000108ca57819 */ /* 0x000fe400000006ff */
[C---:B------:R-:W-:Y:S01]  /*1f90*/  PRMT R140, R141.reuse, 0x7632, R140 ;  /* 0x000076328d8c7816 */ /* 0x040fe2000000008c */
[----:B------:R-:W-:Y:S01]  /*1fa0*/  IMAD.U32 R141, R141, 0x10000, RZ ;  /* 0x000100008d8d7824 */ /* 0x000fe200078e00ff */
[----:B------:R-:W-:-:S02]  /*1fb0*/  PRMT R164, R142, 0x7632, R164 ;  /* 0x000076328ea47816 */ /* 0x000fc400000000a4 */
[----:B------:R-:W-:Y:S02]  /*1fc0*/  SHF.L.U32 R175, R142, 0x10, RZ ;  /* 0x000000108eaf7819 */ /* 0x000fe400000006ff */
[C---:B------:R-:W-:Y:S01]  /*1fd0*/  PRMT R142, R143.reuse, 0x7632, R142 ;  /* 0x000076328f8e7816 */ /* 0x040fe2000000008e */
[----:B------:R-:W-:Y:S01]  /*1fe0*/  IMAD.U32 R143, R143, 0x10000, RZ ;  /* 0x000100008f8f7824 */ /* 0x000fe200078e00ff */
[----:B------:R-:W-:Y:S01]  /*1ff0*/  SHF.L.U32 R161, R161, 0x10, RZ ;  /* 0x00000010a1a17819 */ /* 0x000fe200000006ff */
[----:B------:R-:W-:Y:S01]  /*2000*/  FADD.FTZ R163, -R184, R141 ;  /* 0x0000008db8a37221 */ /* 0x000fe20000010100 */
[----:B------:R-:W-:Y:S02]  /*2010*/  IMAD.U32 R141, R140, 0x10000, RZ ;  /* 0x000100008c8d7824 */ /* 0x000fe400078e00ff */
[----:B------:R-:W-:Y:S01]  /*2020*/  FADD.FTZ R165, -R184, R165 ;  /* 0x000000a5b8a57221 */ /* 0x000fe20000010100 */
[----:B------:R-:W-:Y:S01]  /*2030*/  IMAD.U32 R185, R142, 0x10000, RZ ;  /* 0x000100008eb97824 */ /* 0x000fe200078e00ff */
[----:B------:R-:W-:Y:S01]  /*2040*/  SHF.L.U32 R177, R164, 0x10, RZ ;  /* 0x00000010a4b17819 */ /* 0x000fe200000006ff */
[C---:B------:R-:W-:Y:S01]  /*2050*/  FADD.FTZ R181, -R184.reuse, R143 ;  /* 0x0000008fb8b57221 */ /* 0x040fe20000010100 */
[C---:B----4-:R-:W-:Y:S01]  /*2060*/  PRMT R142, R145.reuse, 0x7632, R142 ;  /* 0x00007632918e7816 */ /* 0x050fe2000000008e */
[C---:B------:R-:W-:Y:S01]  /*2070*/  FADD.FTZ R175, -R184.reuse, R175 ;  /* 0x000000afb8af7221 */ /* 0x040fe20000010100 */
[----:B------:R-:W-:Y:S01]  /*2080*/  SHF.L.U32 R145, R145, 0x10, RZ ;  /* 0x0000001091917819 */ /* 0x000fe200000006ff */
[C---:B------:R-:W-:Y:S01]  /*2090*/  FADD.FTZ R143, -R184.reuse, R161 ;  /* 0x000000a1b88f7221 */ /* 0x040fe20000010100 */
[----:B------:R-:W-:Y:S01]  /*20a0*/  FADD.FTZ R179, -R184, R141 ;  /* 0x0000008db8b37221 */ /* 0x000fe20000010100 */
[----:B------:R-:W-:-:S02]  /*20b0*/  IMAD.U32 R164, R53, 0x10000, RZ ;  /* 0x0001000035a47824 */ /* 0x000fc400078e00ff */
[----:B------:R-:W-:Y:S01]  /*20c0*/  FMUL.FTZ R163, R4, R163 ;  /* 0x000000a304a37220 */ /* 0x000fe20000410000 */
[----:B------:R-:W-:Y:S02]  /*20d0*/  IMAD.U32 R141, R144, 0x10000, RZ ;  /* 0x00010000908d7824 */ /* 0x000fe400078e00ff */
[----:B------:R-:W-:Y:S01]  /*20e0*/  FMUL.FTZ R161, R4, R165 ;  /* 0x000000a504a17220 */ /* 0x000fe20000410000 */
[----:B------:R-:W-:Y:S01]  /*20f0*/  FADD.FTZ R183, -R184, R177 ;  /* 0x000000b1b8b77221 */ /* 0x000fe20000010100 */
[----:B------:R-:W-:Y:S02]  /*2100*/  IMAD.U32 R177, R146, 0x10000, RZ ;  /* 0x0001000092b17824 */ /* 0x000fe400078e00ff */
[-C--:B------:R-:W-:Y:S01]  /*2110*/  FMUL.FTZ R164, R164, R145.reuse ;  /* 0x00000091a4a47220 */ /* 0x080fe20000410000 */
[----:B------:R-:W-:Y:S01]  /*2120*/  FADD.FTZ R134, R134, R145 ;  /* 0x0000009186867221 */ /* 0x000fe20000010000 */
[----:B------:R-:W-:Y:S01]  /*2130*/  FFMA.FTZ R106, R163, R145, R106 ;  /* 0x00000091a36a7223 */ /* 0x000fe2000001006a */
[----:B------:R-:W-:Y:S01]  /*2140*/  FMUL.FTZ R165, R4, R175 ;  /* 0x000000af04a57220 */ /* 0x000fe20000410000 */
[----:B------:R-:W-:Y:S01]  /*2150*/  PRMT R140, R144, 0x7632, R140 ;  /* 0x00007632908c7816 */ /* 0x000fe2000000008c */
[-C--:B------:R-:W-:Y:S01]  /*2160*/  FMUL.FTZ R162, R162, R141.reuse ;  /* 0x0000008da2a27220 */ /* 0x080fe20000410000 */
[----:B------:R-:W-:Y:S01]  /*2170*/  FADD.FTZ R132, R132, R141 ;  /* 0x0000008d84847221 */ /* 0x000fe20000010000 */
[----:B------:R-:W-:Y:S01]  /*2180*/  FFMA.FTZ R104, R161, R141, R104 ;  /* 0x0000008da1687223 */ /* 0x000fe20000010068 */
[----:B------:R-:W-:-:S02]  /*2190*/  PRMT R145, R52, 0x7632, R145 ;  /* 0x0000763234917816 */ /* 0x000fc40000000091 */
[----:B------:R-:W-:Y:S01]  /*21a0*/  PRMT R141, R53, 0x7632, R141 ;  /* 0x00007632358d7816 */ /* 0x000fe2000000008d */
[-C--:B------:R-:W-:Y:S01]  /*21b0*/  FMUL.FTZ R174, R174, R177.reuse ;  /* 0x000000b1aeae7220 */ /* 0x080fe20000410000 */
[----:B------:R-:W-:Y:S01]  /*21c0*/  FADD.FTZ R136, R136, R177 ;  /* 0x000000b188887221 */ /* 0x000fe20000010000 */
[----:B------:R-:W-:Y:S01]  /*21d0*/  FFMA.FTZ R108, R165, R177, R108 ;  /* 0x000000b1a56c7223 */ /* 0x000fe2000001006c */
[----:B------:R-:W-:Y:S01]  /*21e0*/  SHF.L.U32 R177, R145, 0x10, RZ ;  /* 0x0000001091b17819 */ /* 0x000fe200000006ff */
[----:B------:R-:W-:Y:S01]  /*21f0*/  IMAD.U32 R140, R140, 0x10000, RZ ;  /* 0x000100008c8c7824 */ /* 0x000fe200078e00ff */
[----:B------:R-:W-:Y:S01]  /*2200*/  SHF.L.U32 R141, R141, 0x10, RZ ;  /* 0x000000108d8d7819 */ /* 0x000fe200000006ff */
[----:B------:R-:W-:Y:S01]  /*2210*/  FMUL.FTZ R178, R4, R143 ;  /* 0x0000008f04b27220 */ /* 0x000fe20000410000 */
[----:B------:R-:W-:Y:S02]  /*2220*/  IMAD.U32 R142, R142, 0x10000, RZ ;  /* 0x000100008e8e7824 */ /* 0x000fe400078e00ff */
[-C--:B------:R-:W-:Y:S01]  /*2230*/  FMUL.FTZ R177, R177, R140.reuse ;  /* 0x0000008cb1b17220 */ /* 0x080fe20000410000 */
[----:B------:R-:W-:Y:S01]  /*2240*/  FADD.FTZ R133, R133, R140 ;  /* 0x0000008c85857221 */ /* 0x000fe20000010000 */
[----:B------:R-:W-:Y:S01]  /*2250*/  FMUL.FTZ R180, R4, R179 ;  /* 0x000000b304b47220 */ /* 0x000fe20000410000 */
[----:B------:R-:W-:Y:S01]  /*2260*/  FFMA.FTZ R105, R178, R140, R105 ;  /* 0x0000008cb2697223 */ /* 0x000fe20000010069 */
[----:B------:R-:W-:Y:S01]  /*2270*/  FMUL.FTZ R179, R141, R142 ;  /* 0x0000008e8db37220 */ /* 0x000fe20000410000 */
[----:B------:R-:W-:Y:S01]  /*2280*/  FADD.FTZ R140, R201, R162 ;  /* 0x000000a2c98c7221 */ /* 0x000fe20000010000 */
[----:B------:R-:W-:-:S03]  /*2290*/  FFMA.FTZ R141, R161, R162, R192 ;  /* 0x000000a2a18d7223 */ /* 0x000fc600000100c0 */
[----:B------:R-:W-:Y:S01]  /*22a0*/  FADD.FTZ R143, R140, R177 ;  /* 0x000000b18c8f7221 */ /* 0x000fe20000010000 */
[----:B------:R-:W-:Y:S01]  /*22b0*/  FFMA.FTZ R140, R178, R177, R141 ;  /* 0x000000b1b28c7223 */ /* 0x000fe2000001008d */
[----:B------:R-:W-:Y:S01]  /*22c0*/  FMUL.FTZ R175, R4, R181 ;  /* 0x000000b504af7220 */ /* 0x000fe20000410000 */
[----:B------:R-:W-:Y:S01]  /*22d0*/  PRMT R144, R146, 0x7632, R144 ;  /* 0x0000763292907816 */ /* 0x000fe20000000090 */
[----:B------:R-:W-:Y:S01]  /*22e0*/  FADD.FTZ R135, R135, R142 ;  /* 0x0000008e87877221 */ /* 0x000fe20000010000 */
[----:B------:R-:W-:Y:S01]  /*22f0*/  FFMA.FTZ R107, R180, R142, R107 ;  /* 0x0000008eb46b7223 */ /* 0x000fe2000001006b */
[----:B------:R-:W-:Y:S01]  /*2300*/  PRMT R181, R54, 0x7632, R181 ;  /* 0x0000763236b57816 */ /* 0x000fe200000000b5 */
[----:B------:R-:W-:Y:S01]  /*2310*/  FADD.FTZ R142, R143, R164 ;  /* 0x000000a48f8e7221 */ /* 0x000fe20000010000 */
[----:B------:R-:W-:Y:S01]  /*2320*/  FFMA.FTZ R141, R163, R164, R140 ;  /* 0x000000a4a38d7223 */ /* 0x000fe2000001008c */
[----:B------:R-:W-:Y:S01]  /*2330*/  IMAD.U32 R144, R144, 0x10000, RZ ;  /* 0x0001000090907824 */ /* 0x000fe200078e00ff */
[----:B------:R-:W-:Y:S01]  /*2340*/  SHF.L.U32 R181, R181, 0x10, RZ ;  /* 0x00000010b5b57819 */ /* 0x000fe200000006ff */
[----:B------:R-:W-:Y:S01]  /*2350*/  FADD.FTZ R143, R142, R179 ;  /* 0x000000b38e8f7221 */ /* 0x000fe20000010000 */
[----:B------:R-:W-:Y:S01]  /*2360*/  FFMA.FTZ R140, R180, R179, R141 ;  /* 0x000000b3b48c7223 */ /* 0x000fe2000001008d */
[C---:B------:R-:W-:Y:S01]  /*2370*/  PRMT R146, R147.reuse, 0x7632, R146 ;  /* 0x0000763293927816 */ /* 0x040fe20000000092 */
[----:B------:R-:W-:Y:S01]  /*2380*/  FMUL.FTZ R182, R4, R183 ;  /* 0x000000b704b67220 */ /* 0x000fe20000410000 */
[----:B------:R-:W-:Y:S01]  /*2390*/  SHF.L.U32 R147, R147, 0x10, RZ ;  /* 0x0000001093937819 */ /* 0x000fe200000006ff */
[----:B------:R-:W-:Y:S01]  /*23a0*/  FMUL.FTZ R181, R181, R144 ;  /* 0x00000090b5b57220 */ /* 0x000fe20000410000 */
[----:B------:R-:W-:Y:S01]  /*23b0*/  PRMT R145, R55, 0x7632, R145 ;  /* 0x0000763237917816 */ /* 0x000fe20000000091 */
[----:B------:R-:W-:Y:S01]  /*23c0*/  FADD.FTZ R142, R143, R174 ;  /* 0x000000ae8f8e7221 */ /* 0x000fe20000010000 */
[----:B------:R-:W-:Y:S01]  /*23d0*/  FFMA.FTZ R140, R165, R174, R140 ;  /* 0x000000aea58c7223 */ /* 0x000fe2000001008c */
[----:B------:R-:W-:Y:S01]  /*23e0*/  FADD.FTZ R185, -R184, R185 ;  /* 0x000000b9b8b97221 */ /* 0x000fe20000010100 */
[----:B------:R-:W-:Y:S01]  /*23f0*/  SHF.L.U32 R145, R145, 0x10, RZ ;  /* 0x0000001091917819 */ /* 0x000fe200000006ff */
[----:B------:R-:W-:Y:S01]  /*2400*/  FMUL.FTZ R176, R176, R147 ;  /* 0x00000093b0b07220 */ /* 0x000fe20000410000 */
[----:B------:R-:W-:-:S02]  /*2410*/  IMAD.U32 R146, R146, 0x10000, RZ ;  /* 0x0001000092927824 */ /* 0x000fc400078e00ff */
        /* <DEDUP_REMOVED lines=15> */
.L_x_628:
[----:B-----5:R-:W-:Y:S01]  /*2510*/  ISETP.GE.AND P1, PT, R200, 0x1, PT ;  /* 0x00000001c800780c */ /* 0x020fe20003f26270 */
[----:B------:R-:W-:Y:S01]  /*2520*/  UISETP.NE.U32.AND UP0, UPT, UR10, URZ, UPT ;  /* 0x000000ff0a00728c */ /* 0x000fe2000bf05070 */
[----:B------:R-:W-:Y:S01]  /*2530*/  MOV R0, UR14 ;  /* 0x0000000e00007c02 */ /* 0x000fe20008000f00 */
[----:B------:R-:W-:Y:S02]  /*2540*/  HFMA2 R203, -RZ, RZ, 0, 0 ;  /* 0x00000000ffcb7431 */ /* 0x000fe400000001ff */
[----:B------:R-:W-:Y:S02]  /*2550*/  UISETP.NE.AND.EX UP0, UPT, UR11, URZ, UPT, UP0 ;  /* 0x000000ff0b00728c */ /* 0x000fe4000bf05300 */
[----:B------:R-:W-:-:S06]  /*2560*/  IMAD R140, R3, R0, RZ ;  /* 0x00000000038c7224 */ /* 0x000fcc00078e02ff */
[----:B------:R-:W-:-:S04]  /*2570*/  @P1 VIADD R141, R200, 0xffffffff ;  /* 0xffffffffc88d1836 */ /* 0x000fc80000000000 */
[----:B------:R-:W-:Y:S01]  /*2580*/  @P1 IMAD R142, R141, R0, RZ ;  /* 0x000000008d8e1224 */ /* 0x000fe200078e02ff */
[----:B------:R-:W-:-:S04]  /*2590*/  SHF.R.S32.HI R141, RZ, 0x1f, R140 ;  /* 0x0000001fff8d7819 */ /* 0x000fc8000001148c */
[----:B------:R-:W-:Y:S02]  /*25a0*/  LEA.HI R141, R141, R140, RZ, 0x3 ;  /* 0x0000008c8d8d7211 */ /* 0x000fe400078f18ff */
[----:B------:R-:W-:Y:S02]  /*25b0*/  @P1 SHF.R.S32.HI R143, RZ, 0x1f, R142 ;  /* 0x0000001fff8f1819 */ /* 0x000fe4000001148e */
[----:B------:R-:W-:Y:S02]  /*25c0*/  LEA.HI.SX32 R196, R141, R194, 0x1d ;  /* 0x000000c28dc47211 */ /* 0x000fe400078feaff */
[----:B------:R-:W-:-:S03]  /*25d0*/  @P1 LEA.HI R143, R143, R142, RZ, 0x3 ;  /* 0x0000008e8f8f1211 */ /* 0x000fc600078f18ff */
[----:B------:R-:W-:Y:S01]  /*25e0*/  IMAD.MOV.U32 R201, RZ, RZ, R196 ;  /* 0x000000ffffc97224 */ /* 0x000fe200078e00c4 */
[----:B------:R-:W-:Y:S01]  /*25f0*/  @P1 LEA.HI.SX32 R203, R143, R194, 0x1d ;  /* 0x000000c28fcb1211 */ /* 0x000fe200078feaff */
[----:B------:R-:W-:Y:S06]  /*2600*/  BRA.U UP0, `(.L_x_636) ;  /* 0x00000001005c7547 */ /* 0x000fec000b800000 */
[C---:B------:R-:W-:Y:S02]  /*2610*/  ISETP.GE.U32.AND P6, PT, R2.reuse, 0x20, PT ;  /* 0x000000200200780c */ /* 0x040fe40003fc6070 */
[C---:B------:R-:W-:Y:S02]  /*2620*/  ISETP.GE.U32.AND P2, PT, R2.reuse, 0x40, PT ;  /* 0x000000400200780c */ /* 0x040fe40003f46070 */
[----:B------:R-:W-:-:S09]  /*2630*/  ISETP.GE.U32.AND P3, PT, R2, 0x60, PT ;  /* 0x000000600200780c */ /* 0x000fd20003f66070 */
[----:B------:R-:W0:Y:S08]  /*2640*/  @P6 LDC.64 R144, c[0x0][0x3b0] ;  /* 0x0000ec00ff906b82 */ /* 0x000e300000000a00 */
[----:B------:R-:W1:Y:S08]  /*2650*/  @P2 LDC.64 R142, c[0x0][0x3b0] ;  /* 0x0000ec00ff8e2b82 */ /* 0x000e700000000a00 */
[----:B------:R-:W2:Y:S01]  /*2660*/  @P3 LDC.64 R140, c[0x0][0x3b0] ;  /* 0x0000ec00ff8c3b82 */ /* 0x000ea20000000a00 */
[C---:B0-----:R-:W-:Y:S01]  /*2670*/  @P6 IMAD.WIDE.U32 R144, R203.reuse, 0x8, R144 ;  /* 0x00000008cb906825 */ /* 0x041fe200078e0090 */
[----:B------:R-:W-:-:S04]  /*2680*/  @P6 IADD3 R203, PT, PT, R203, 0x20, RZ ;  /* 0x00000020cbcb6810 */ /* 0x000fc80007ffe0ff */
[----:B------:R3:W5:Y:S01]  /*2690*/  @P6 LDG.E.64 R172, desc[UR6][R144.64] ;  /* 0x0000000690ac6981 */ /* 0x000762000c1e1b00 */
[----:B-1----:R-:W-:-:S04]  /*26a0*/  @P2 IMAD.WIDE.U32 R142, R203, 0x8, R142 ;  /* 0x00000008cb8e2825 */ /* 0x002fc800078e008e */
[----:B------:R-:W-:Y:S01]  /*26b0*/  @P2 VIADD R203, R203, 0x20 ;  /* 0x00000020cbcb2836 */ /* 0x000fe20000000000 */
[----:B------:R3:W5:Y:S03]  /*26c0*/  @P2 LDG.E.64 R170, desc[UR6][R142.64] ;  /* 0x000000068eaa2981 */ /* 0x000766000c1e1b00 */
[----:B--2---:R-:W-:-:S05]  /*26d0*/  @P3 IMAD.WIDE.U32 R140, R203, 0x8, R140 ;  /* 0x00000008cb8c3825 */ /* 0x004fca00078e008c */
[----:B------:R3:W5:Y:S01]  /*26e0*/  @P3 LDG.E.64 R168, desc[UR6][R140.64] ;  /* 0x000000068ca83981 */ /* 0x000762000c1e1b00 */
[----:B------:R-:W-:Y:S01]  /*26f0*/  ISETP.GE.U32.AND P4, PT, R2, 0x80, PT ;  /* 0x000000800200780c */ /* 0x000fe20003f86070 */
[----:B------:R-:W-:Y:S01]  /*2700*/  IMAD.MOV.U32 R192, RZ, RZ, RZ ;  /* 0x000000ffffc07224 */ /* 0x000fe200078e00ff */
[----:B------:R-:W-:Y:S02]  /*2710*/  MOV R201, RZ ;  /* 0x000000ff00c97202 */ /* 0x000fe40000000f00 */
[----:B------:R-:W-:-:S09]  /*2720*/  @P3 IADD3 R203, PT, PT, R203, 0x20, RZ ;  /* 0x00000020cbcb3810 */ /* 0x000fd20007ffe0ff */
[----:B---3--:R-:W-:Y:S05]  /*2730*/  @!P4 BRA `(.L_x_635) ;  /* 0x0000000000a0c947 */ /* 0x008fea0003800000 */
[----:B------:R-:W0:Y:S02]  /*2740*/  LDC.64 R140, c[0x0][0x3b0] ;  /* 0x0000ec00ff8c7b82 */ /* 0x000e240000000a00 */
[----:B0-----:R-:W-:-:S05]  /*2750*/  IMAD.WIDE.U32 R140, R203, 0x8, R140 ;  /* 0x00000008cb8c7825 */ /* 0x001fca00078e008c */
[----:B------:R1:W5:Y:S01]  /*2760*/  LDG.E.64 R166, desc[UR6][R140.64] ;  /* 0x000000068ca67981 */ /* 0x000362000c1e1b00 */
[----:B------:R-:W-:Y:S05]  /*2770*/  BRA `(.L_x_635) ;  /* 0x0000000000907947 */ /* 0x000fea0003800000 */
.L_x_636:
[C---:B------:R-:W-:Y:S02]  /*2780*/  ISETP.GE.U32.AND P6, PT, R2.reuse, 0x20, PT ;  /* 0x000000200200780c */ /* 0x040fe40003fc6070 */
[C---:B------:R-:W-:Y:S02]  /*2790*/  ISETP.GE.U32.AND P2, PT, R2.reuse, 0x40, PT ;  /* 0x000000400200780c */ /* 0x040fe40003f46070 */
[C---:B------:R-:W-:Y:S02]  /*27a0*/  ISETP.GE.U32.AND P3, PT, R2.reuse, 0x60, PT ;  /* 0x000000600200780c */ /* 0x040fe40003f66070 */
[----:B------:R-:W-:-:S07]  /*27b0*/  ISETP.GE.U32.AND P4, PT, R2, 0x80, PT ;  /* 0x000000800200780c */ /* 0x000fce0003f86070 */
[----:B------:R-:W0:Y:S08]  /*27c0*/  @P6 LDC.64 R198, c[0x0][0x438] ;  /* 0x00010e00ffc66b82 */ /* 0x000e300000000a00 */
[----:B------:R-:W1:Y:S08]  /*27d0*/  @P6 LDC.64 R194, c[0x0][0x3b0] ;  /* 0x0000ec00ffc26b82 */ /* 0x000e700000000a00 */
[----:B------:R-:W2:Y:S08]  /*27e0*/  @P2 LDC.64 R186, c[0x0][0x438] ;  /* 0x00010e00ffba2b82 */ /* 0x000eb00000000a00 */
[----:B------:R-:W3:Y:S01]  /*27f0*/  @P2 LDC.64 R184, c[0x0][0x3b0] ;  /* 0x0000ec00ffb82b82 */ /* 0x000ee20000000a00 */
[C---:B0-----:R-:W-:Y:S01]  /*2800*/  @P6 IMAD.WIDE.U32 R198, R201.reuse, 0x10, R198 ;  /* 0x00000010c9c66825 */ /* 0x041fe200078e00c6 */
[----:B------:R-:W-:-:S04]  /*2810*/  @P6 IADD3 R201, PT, PT, R201, 0x20, RZ ;  /* 0x00000020c9c96810 */ /* 0x000fc80007ffe0ff */
[----:B------:R0:W5:Y:S02]  /*2820*/  @P6 LDG.E.128 R112, desc[UR6][R198.64] ;  /* 0x00000006c6706981 */ /* 0x000164000c1e1d00 */
[----:B------:R-:W4:Y:S01]  /*2830*/  @P3 LDC.64 R146, c[0x0][0x438] ;  /* 0x00010e00ff923b82 */ /* 0x000f220000000a00 */
[----:B-1----:R-:W-:-:S04]  /*2840*/  @P6 IMAD.WIDE.U32 R194, R203, 0x8, R194 ;  /* 0x00000008cbc26825 */ /* 0x002fc800078e00c2 */
[----:B------:R-:W-:Y:S01]  /*2850*/  @P6 VIADD R203, R203, 0x20 ;  /* 0x00000020cbcb6836 */ /* 0x000fe20000000000 */
[----:B------:R0:W5:Y:S02]  /*2860*/  @P6 LDG.E.64 R172, desc[UR6][R194.64] ;  /* 0x00000006c2ac6981 */ /* 0x000164000c1e1b00 */
[----:B------:R-:W1:Y:S01]  /*2870*/  @P3 LDC.64 R144, c[0x0][0x3b0] ;  /* 0x0000ec00ff903b82 */ /* 0x000e620000000a00 */
[C---:B--2---:R-:W-:Y:S01]  /*2880*/  @P2 IMAD.WIDE.U32 R186, R201.reuse, 0x10, R186 ;  /* 0x00000010c9ba2825 */ /* 0x044fe200078e00ba */
[----:B------:R-:W-:-:S04]  /*2890*/  @P2 IADD3 R201, PT, PT, R201, 0x20, RZ ;  /* 0x00000020c9c92810 */ /* 0x000fc80007ffe0ff */
[----:B------:R0:W5:Y:S02]  /*28a0*/  @P2 LDG.E.128 R116, desc[UR6][R186.64] ;  /* 0x00000006ba742981 */ /* 0x000164000c1e1d00 */
[----:B------:R-:W2:Y:S01]  /*28b0*/  @P4 LDC.64 R140, c[0x0][0x3b0] ;  /* 0x0000ec00ff8c4b82 */ /* 0x000ea20000000a00 */
[----:B---3--:R-:W-:-:S04]  /*28c0*/  @P2 IMAD.WIDE.U32 R184, R203, 0x8, R184 ;  /* 0x00000008cbb82825 */ /* 0x008fc800078e00b8 */
[----:B------:R-:W-:Y:S01]  /*28d0*/  @P2 VIADD R203, R203, 0x20 ;  /* 0x00000020cbcb2836 */ /* 0x000fe20000000000 */
[----:B------:R0:W5:Y:S02]  /*28e0*/  @P2 LDG.E.64 R170, desc[UR6][R184.64] ;  /* 0x00000006b8aa2981 */ /* 0x000164000c1e1b00 */
[----:B------:R-:W3:Y:S01]  /*28f0*/  @P4 LDC.64 R142, c[0x0][0x438] ;  /* 0x00010e00ff8e4b82 */ /* 0x000ee20000000a00 */
[C---:B----4-:R-:W-:Y:S01]  /*2900*/  @P3 IMAD.WIDE.U32 R146, R201.reuse, 0x10, R146 ;  /* 0x00000010c9923825 */ /* 0x050fe200078e0092 */
[----:B------:R-:W-:-:S04]  /*2910*/  @P3 IADD3 R201, PT, PT, R201, 0x20, RZ ;  /* 0x00000020c9c93810 */ /* 0x000fc80007ffe0ff */
[----:B------:R0:W5:Y:S01]  /*2920*/  @P3 LDG.E.128 R120, desc[UR6][R146.64] ;  /* 0x0000000692783981 */ /* 0x000162000c1e1d00 */
[----:B-1----:R-:W-:-:S04]  /*2930*/  @P3 IMAD.WIDE.U32 R144, R203, 0x8, R144 ;  /* 0x00000008cb903825 */ /* 0x002fc800078e0090 */
[----:B------:R-:W-:Y:S01]  /*2940*/  @P3 VIADD R203, R203, 0x20 ;  /* 0x00000020cbcb3836 */ /* 0x000fe20000000000 */
[----:B------:R0:W5:Y:S03]  /*2950*/  @P3 LDG.E.64 R168, desc[UR6][R144.64] ;  /* 0x0000000690a83981 */ /* 0x000166000c1e1b00 */
[----:B--2---:R-:W-:-:S05]  /*2960*/  @P4 IMAD.WIDE.U32 R140, R203, 0x8, R140 ;  /* 0x00000008cb8c4825 */ /* 0x004fca00078e008c */
[----:B------:R0:W5:Y:S01]  /*2970*/  @P4 LDG.E.64 R166, desc[UR6][R140.64] ;  /* 0x000000068ca64981 */ /* 0x000162000c1e1b00 */
[----:B---3--:R-:W-:-:S05]  /*2980*/  @P4 IMAD.WIDE.U32 R142, R201, 0x10, R142 ;  /* 0x00000010c98e4825 */ /* 0x008fca00078e008e */
[----:B------:R0:W5:Y:S01]  /*2990*/  @P4 LDG.E.128 R36, desc[UR6][R142.64] ;  /* 0x000000068e244981 */ /* 0x000162000c1e1d00 */
[----:B------:R-:W-:Y:S01]  /*29a0*/  IMAD.MOV.U32 R201, RZ, RZ, RZ ;  /* 0x000000ffffc97224 */ /* 0x000fe200078e00ff */
[----:B------:R-:W-:-:S07]  /*29b0*/  MOV R192, RZ ;  /* 0x000000ff00c07202 */ /* 0x000fce0000000f00 */
.L_x_635:
[----:B------:R-:W-:Y:S05]  /*29c0*/  BSYNC.RECONVERGENT B1 ;  /* 0x0000000000017941 */ /* 0x000fea0003800200 */
.L_x_627:
[----:B------:R-:W-:-:S03]  /*29d0*/  UMOV UR4, 0xffffffff ;  /* 0xffffffff00047882 */ /* 0x000fc60000000000 */
[----:B------:R-:W-:Y:S05]  /*29e0*/  BRA.DIV UR4, `(.L_x_637) ;  /* 0x0000007e04ac7947 */ /* 0x000fea000b800000 */
[----:B01----:R-:W0:Y:S04]  /*29f0*/  SHFL.BFLY PT, R140, R201, 0x1, 0x1f ;  /* 0x0c201f00c98c7f89 */ /* 0x003e2800000e0000 */
        /* <DEDUP_REMOVED lines=17> */
.L_x_734:
[----:B------:R-:W3:Y:S01]  /*2b10*/  S2R R192, SR_TID.X ;  /* 0x0000000000c07919 */ /* 0x000ee20000002100 */
[----:B------:R-:W-:Y:S02]  /*2b20*/  @P1 VIADD R143, R200, 0xffffffff ;  /* 0xffffffffc88f1836 */ /* 0x000fe40000000000 */
[----:B-1----:R-:W-:Y:S01]  /*2b30*/  FADD.FTZ R140, R147, R140 ;  /* 0x0000008c938c7221 */ /* 0x002fe20000010000 */
[----:B------:R-:W-:Y:S02]  /*2b40*/  HFMA2 R195, -RZ, RZ, 0, 0 ;  /* 0x00000000ffc37431 */ /* 0x000fe400000001ff */
[----:B--2---:R-:W-:Y:S01]  /*2b50*/  FADD.FTZ R141, R146, R141 ;  /* 0x0000008d928d7221 */ /* 0x004fe20000010000 */
[----:B------:R-:W-:Y:S02]  /*2b60*/  @P1 IMAD R143, R143, R0, RZ ;  /* 0x000000008f8f1224 */ /* 0x000fe400078e02ff */
[----:B------:R-:W-:Y:S01]  /*2b70*/  FMUL.FTZ R198, R140, UR9 ;  /* 0x000000098cc67c20 */ /* 0x000fe20008410000 */
[----:B------:R-:W-:Y:S01]  /*2b80*/  ISETP.NE.AND P0, PT, RZ, UR8, PT ;  /* 0x00000008ff007c0c */ /* 0x000fe2000bf05270 */
[----:B------:R-:W-:Y:S01]  /*2b90*/  BSSY.RECONVERGENT B2, `(.L_x_638) ;  /* 0x00001bd000027945 */ /* 0x000fe20003800200 */
[----:B------:R-:W-:Y:S01]  /*2ba0*/  FMUL.FTZ R199, R141, UR9 ;  /* 0x000000098dc77c20 */ /* 0x000fe20008410000 */
[----:B------:R-:W-:-:S02]  /*2bb0*/  @P1 SHF.R.S32.HI R142, RZ, 0x1f, R143 ;  /* 0x0000001fff8e1819 */ /* 0x000fc4000001148f */
[----:B------:R-:W-:Y:S02]  /*2bc0*/  FSEL R198, R198, RZ, !P0 ;  /* 0x000000ffc6c67208 */ /* 0x000fe40004000000 */
[----:B------:R-:W-:Y:S02]  /*2bd0*/  @P1 LEA.HI R143, R142, R143, RZ, 0x3 ;  /* 0x0000008f8e8f1211 */ /* 0x000fe400078f18ff */
[----:B---3--:R-:W-:-:S04]  /*2be0*/  LOP3.LUT R194, R192, 0x1f, RZ, 0xc0, !PT ;  /* 0x0000001fc0c27812 */ /* 0x008fc800078ec0ff */
[----:B------:R-:W-:Y:S01]  /*2bf0*/  @P1 LEA.HI.SX32 R195, R143, R194, 0x1d ;  /* 0x000000c28fc31211 */ /* 0x000fe200078feaff */
[----:B------:R-:W-:Y:S06]  /*2c00*/  @!P6 BRA `(.L_x_639) ;  /* 0x0000001800d4e947 */ /* 0x000fec0003800000 */
[----:B------:R-:W-:Y:S01]  /*2c10*/  UISETP.NE.U32.AND UP0, UPT, UR10, URZ, UPT ;  /* 0x000000ff0a00728c */ /* 0x000fe2000bf05070 */
[----:B------:R-:W-:Y:S01]  /*2c20*/  BSSY.RECONVERGENT B1, `(.L_x_640) ;  /* 0x00001a9000017945 */ /* 0x000fe20003800200 */
[----:B-----5:R-:W-:Y:S02]  /*2c30*/  PRMT R140, R112, 0x7632, R140 ;  /* 0x00007632708c7816 */ /* 0x020fe4000000008c */
[----:B------:R-:W-:-:S09]  /*2c40*/  UISETP.NE.AND.EX UP0, UPT, UR11, URZ, UPT, UP0 ;  /* 0x000000ff0b00728c */ /* 0x000fd2000bf05300 */
[----:B------:R-:W-:Y:S05]  /*2c50*/  BRA.U UP0, `(.L_x_641) ;  /* 0x0000000d00687547 */ /* 0x000fea000b800000 */
[----:B------:R-:W-:Y:S01]  /*2c60*/  IMAD.U32 R202, RZ, RZ, UR20 ;  /* 0x00000014ffca7e24 */ /* 0x000fe2000f8e00ff */
[----:B------:R-:W-:-:S04]  /*2c70*/  MOV R203, UR21 ;  /* 0x0000001500cb7c02 */ /* 0x000fc80008000f00 */
        /* <DEDUP_REMOVED lines=9> */
[----:B------:R-:W-:Y:S02]  /*2d10*/  FSEL R141, R141, RZ, P0 ;  /* 0x000000ff8d8d7208 */ /* 0x000fe40000000000 */
[----:B------:R-:W-:-:S03]  /*2d20*/  LOP3.LUT P0, RZ, R172, 0xff, RZ, 0xc0, !PT ;  /* 0x000000ffacff7812 */ /* 0x000fc6000780c0ff */
[----:B------:R-:W-:-:S04]  /*2d30*/  FMUL.FTZ R141, R141, UR13 ;  /* 0x0000000d8d8d7c20 */ /* 0x000fc80008410000 */
[----:B------:R-:W-:-:S05]  /*2d40*/  FMUL.FTZ R141, R141, UR12 ;  /* 0x0000000c8d8d7c20 */ /* 0x000fca0008410000 */
[----:B------:R-:W-:-:S04]  /*2d50*/  FSEL R141, R141, RZ, P0 ;  /* 0x000000ff8d8d7208 */ /* 0x000fc80000000000 */
[----:B------:R-:W-:-:S04]  /*2d60*/  F2FP.BF16.F32.PACK_AB R141, RZ, R141 ;  /* 0x0000008dff8d723e */ /* 0x000fc800000010ff */
[----:B------:R-:W-:-:S07]  /*2d70*/  PRMT R124, R141, 0x7610, R124 ;  /* 0x000076108d7c7816 */ /* 0x000fce000000007c */
.L_x_644:
[----:B------:R-:W-:Y:S05]  /*2d80*/  BSYNC.RECONVERGENT B3 ;  /* 0x0000000000037941 */ /* 0x000fea0003800200 */
.L_x_643:
        /* <DEDUP_REMOVED lines=13> */
.L_x_646:
[----:B------:R-:W-:Y:S05]  /*2e60*/  BSYNC.RECONVERGENT B3 ;  /* 0x0000000000037941 */ /* 0x000fea0003800200 */
.L_x_645:
        /* <DEDUP_REMOVED lines=13> */
.L_x_648:
[----:B------:R-:W-:Y:S05]  /*2f40*/  BSYNC.RECONVERGENT B3 ;  /* 0x0000000000037941 */ /* 0x000fea0003800200 */
.L_x_647:
        /* <DEDUP_REMOVED lines=13> */
.L_x_650:
[----:B------:R-:W-:Y:S05]  /*3020*/  BSYNC.RECONVERGENT B3 ;  /* 0x0000000000037941 */ /* 0x000fea0003800200 */
.L_x_649:
        /* <DEDUP_REMOVED lines=13> */
.L_x_652:
[----:B------:R-:W-:Y:S05]  /*3100*/  BSYNC.RECONVERGENT B3 ;  /* 0x0000000000037941 */ /* 0x000fea0003800200 */
.L_x_651:
        /* <DEDUP_REMOVED lines=13> */
.L_x_654:
[----:B------:R-:W-:Y:S05]  /*31e0*/  BSYNC.RECONVERGENT B3 ;  /* 0x0000000000037941 */ /* 0x000fea0003800200 */
.L_x_653:
        /* <DEDUP_REMOVED lines=13> */
.L_x_656:
[----:B------:R-:W-:Y:S05]  /*32c0*/  BSYNC.RECONVERGENT B3 ;  /* 0x0000000000037941 */ /* 0x000fea0003800200 */
.L_x_655:
[----:B------:R-:W-:Y:S05]  /*32d0*/  @!P1 BRA `(.L_x_657) ;  /* 0x0000001000f49947 */ /* 0x000fea0003800000 */
[----:B------:R-:W-:Y:S01]  /*32e0*/  FFMA.FTZ R140, R160, R199, R198 ;  /* 0x000000c7a08c7223 */ /* 0x000fe200000100c6 */
[----:B------:R-:W-:-:S03]  /*32f0*/  ISETP.GT.AND P0, PT, R197, RZ, PT ;  /* 0x000000ffc500720c */ /* 0x000fc60003f04270 */
[----:B------:R-:W-:-:S04]  /*3300*/  FADD.FTZ R141, R159, -R140 ;  /* 0x8000008c9f8d7221 */ /* 0x000fc80000010000 */
[----:B------:R-:W-:-:S05]  /*3310*/  FMUL.FTZ R141, R4, R141 ;  /* 0x0000008d048d7220 */ /* 0x000fca0000410000 */
[----:B------:R-:W-:Y:S02]  /*3320*/  FSEL R141, R141, RZ, P0 ;  /* 0x000000ff8d8d7208 */ /* 0x000fe40000000000 */
[----:B------:R-:W-:-:S03]  /*3330*/  ISETP.GE.U32.AND P0, PT, R172, RZ, PT ;  /* 0x000000ffac00720c */ /* 0x000fc60003f06070 */
[----:B------:R-:W-:Y:S01]  /*3340*/  FMUL.FTZ R141, R141, UR13 ;  /* 0x0000000d8d8d7c20 */ /* 0x000fe20008410000 */
[----:B------:R-:W-:-:S03]  /*3350*/  ISETP.GE.U32.AND.EX P0, PT, R173, 0x1000000, PT, P0 ;  /* 0x01000000ad00780c */ /* 0x000fc60003f06100 */
[----:B------:R-:W-:-:S05]  /*3360*/  FMUL.FTZ R141, R141, UR12 ;  /* 0x0000000c8d8d7c20 */ /* 0x000fca0008410000 */
[----:B------:R-:W-:-:S04]  /*3370*/  FSEL R141, R141, RZ, P0 ;  /* 0x000000ff8d8d7208 */ /* 0x000fc80000000000 */
[----:B------:R-:W-:-:S04]  /*3380*/  F2FP.BF16.F32.PACK_AB R141, RZ, R141 ;  /* 0x0000008dff8d723e */ /* 0x000fc800000010ff */
[----:B------:R-:W-:Y:S01]  /*3390*/  PRMT R127, R127, 0x5410, R141 ;  /* 0x000054107f7f7816 */ /* 0x000fe2000000008d */
[----:B------:R-:W-:Y:S06]  /*33a0*/  BRA `(.L_x_657) ;  /* 0x0000001000c07947 */ /* 0x000fec0003800000 */
.L_x_642:
[----:B------:R-:W1:Y:S01]  /*33b0*/  @P1 LDC.64 R130, c[0x0][0x408] ;  /* 0x00010200ff821b82 */ /* 0x000e620000000a00 */
[-CC-:B------:R-:W-:Y:S01]  /*33c0*/  FFMA.FTZ R143, R153, R199.reuse, R198.reuse ;  /* 0x000000c7998f7223 */ /* 0x180fe200000100c6 */
[-CC-:B------:R-:W-:Y:S01]  /*33d0*/  FFMA.FTZ R128, R193, R199.reuse, R198.reuse ;  /* 0x000000c7c1807223 */ /* 0x180fe200000100c6 */
[----:B------:R-:W-:Y:S01]  /*33e0*/  ISETP.GT.AND P0, PT, R197, RZ, PT ;  /* 0x000000ffc500720c */ /* 0x000fe20003f04270 */
[-C--:B------:R-:W-:Y:S01]  /*33f0*/  FFMA.FTZ R200, R190, R199.reuse, R198 ;  /* 0x000000c7bec87223 */ /* 0x080fe200000100c6 */
[----:B------:R-:W-:Y:S01]  /*3400*/  FADD.FTZ R143, R154, -R143 ;  /* 0x8000008f9a8f7221 */ /* 0x000fe20000010000 */
[----:B------:R-:W-:Y:S01]  /*3410*/  FADD.FTZ R129, R191, -R128 ;  /* 0x80000080bf817221 */ /* 0x000fe20000010000 */
[----:B------:R-:W-:Y:S01]  /*3420*/  FFMA.FTZ R187, R149, R199, R198 ;  /* 0x000000c795bb7223 */ /* 0x000fe200000100c6 */
[----:B------:R-:W2:Y:S01]  /*3430*/  @P1 LDC.64 R140, c[0x0][0x408] ;  /* 0x00010200ff8c1b82 */ /* 0x000ea20000000a00 */
[C---:B------:R-:W-:Y:S01]  /*3440*/  FMUL.FTZ R143, R4.reuse, R143 ;  /* 0x0000008f048f7220 */ /* 0x040fe20000410000 */
[----:B------:R-:W-:Y:S01]  /*3450*/  FMUL.FTZ R129, R4, R129 ;  /* 0x0000008104817220 */ /* 0x000fe20000410000 */
[----:B------:R-:W-:Y:S01]  /*3460*/  FADD.FTZ R185, R189, -R200 ;  /* 0x800000c8bdb97221 */ /* 0x000fe20000010000 */
[-CC-:B------:R-:W-:Y:S01]  /*3470*/  FFMA.FTZ R200, R158, R199.reuse, R198.reuse ;  /* 0x000000c79ec87223 */ /* 0x180fe200000100c6 */
[----:B------:R-:W-:Y:S01]  /*3480*/  FFMA.FTZ R204, R156, R199, R198 ;  /* 0x000000c79ccc7223 */ /* 0x000fe200000100c6 */
[----:B0-----:R-:W-:Y:S01]  /*3490*/  FSEL R146, R143, RZ, P0 ;  /* 0x000000ff8f927208 */ /* 0x001fe20000000000 */
[----:B------:R-:W-:Y:S01]  /*34a0*/  FMUL.FTZ R185, R4, R185 ;  /* 0x000000b904b97220 */ /* 0x000fe20000410000 */
[----:B------:R-:W-:Y:S01]  /*34b0*/  FSEL R186, R129, RZ, P0 ;  /* 0x000000ff81ba7208 */ /* 0x000fe20000000000 */
[----:B------:R-:W0:Y:S01]  /*34c0*/  @P1 LDC.64 R142, c[0x0][0x408] ;  /* 0x00010200ff8e1b82 */ /* 0x000e220000000a00 */
[----:B------:R-:W-:Y:S01]  /*34d0*/  FADD.FTZ R207, R157, -R200 ;  /* 0x800000c89dcf7221 */ /* 0x000fe20000010000 */
[----:B------:R-:W-:Y:S01]  /*34e0*/  FADD.FTZ R187, R150, -R187 ;  /* 0x800000bb96bb7221 */ /* 0x000fe20000010000 */
[----:B------:R-:W-:Y:S01]  /*34f0*/  FSEL R200, R185, RZ, P0 ;  /* 0x000000ffb9c87208 */ /* 0x000fe20000000000 */
[----:B------:R-:W-:Y:S01]  /*3500*/  FFMA.FTZ R205, R151, R199, R198 ;  /* 0x000000c797cd7223 */ /* 0x000fe200000100c6 */
[----:B------:R-:W-:Y:S01]  /*3510*/  FADD.FTZ R201, R155, -R204 ;  /* 0x800000cc9bc97221 */ /* 0x000fe20000010000 */
[----:B------:R-:W-:Y:S01]  /*3520*/  FMUL.FTZ R187, R4, R187 ;  /* 0x000000bb04bb7220 */ /* 0x000fe20000410000 */
[----:B-1----:R-:W-:Y:S01]  /*3530*/  @P1 FMUL.FTZ R131, R146, R131 ;  /* 0x0000008392831220 */ /* 0x002fe20000410000 */
[----:B------:R-:W1:Y:S01]  /*3540*/  @P1 LDC.64 R128, c[0x0][0x408] ;  /* 0x00010200ff801b82 */ /* 0x000e620000000a00 */
[----:B------:R-:W-:Y:S01]  /*3550*/  FADD.FTZ R205, R152, -R205 ;  /* 0x800000cd98cd7221 */ /* 0x000fe20000010000 */
[----:B------:R-:W-:Y:S01]  /*3560*/  @P1 LOP3.LUT P6, RZ, R173, 0xff0000, RZ, 0xc0, !PT ;  /* 0x00ff0000adff1812 */ /* 0x000fe200078cc0ff */
[----:B------:R-:W-:Y:S01]  /*3570*/  @P1 FMUL.FTZ R184, R131, R130 ;  /* 0x0000008283b81220 */ /* 0x000fe20000410000 */
[----:B------:R-:W-:Y:S01]  /*3580*/  @P1 LOP3.LUT P5, RZ, R172, 0xff, RZ, 0xc0, !PT ;  /* 0x000000ffacff1812 */ /* 0x000fe200078ac0ff */
[C---:B------:R-:W-:Y:S01]  /*3590*/  FMUL.FTZ R201, R4.reuse, R201 ;  /* 0x000000c904c97220 */ /* 0x040fe20000410000 */
[----:B------:R-:W-:Y:S01]  /*35a0*/  FMUL.FTZ R205, R4, R205 ;  /* 0x000000cd04cd7220 */ /* 0x000fe20000410000 */
[----:B--2---:R-:W-:Y:S01]  /*35b0*/  @P1 FMUL.FTZ R141, R186, R141 ;  /* 0x0000008dba8d1220 */ /* 0x004fe20000410000 */
[----:B------:R-:W2:Y:S01]  /*35c0*/  @P1 LDC.64 R130, c[0x0][0x408] ;  /* 0x00010200ff821b82 */ /* 0x000ea20000000a00 */
[----:B------:R-:W-:Y:S01]  /*35d0*/  FSEL R204, R187, RZ, P0 ;  /* 0x000000ffbbcc7208 */ /* 0x000fe20000000000 */
[----:B------:R-:W-:Y:S01]  /*35e0*/  FMUL.FTZ R207, R4, R207 ;  /* 0x000000cf04cf7220 */ /* 0x000fe20000410000 */
[----:B------:R-:W-:Y:S01]  /*35f0*/  @P1 FMUL.FTZ R147, R141, R140 ;  /* 0x0000008c8d931220 */ /* 0x000fe20000410000 */
[----:B------:R-:W-:-:S02]  /*3600*/  @P1 FSEL R184, R184, RZ, P6 ;  /* 0x000000ffb8b81208 */ /* 0x000fc40003000000 */
[----:B------:R-:W-:Y:S02]  /*3610*/  @P1 LOP3.LUT P6, RZ, R172, 0xff00, RZ, 0xc0, !PT ;  /* 0x0000ff00acff1812 */ /* 0x000fe400078cc0ff */
[----:B------:R-:W3:Y:S01]  /*3620*/  @P1 LDC.64 R140, c[0x0][0x408] ;  /* 0x00010200ff8c1b82 */ /* 0x000ee20000000a00 */
[----:B------:R-:W-:Y:S02]  /*3630*/  @P1 FSEL R147, R147, RZ, P5 ;  /* 0x000000ff93931208 */ /* 0x000fe40002800000 */
[----:B------:R-:W-:Y:S02]  /*3640*/  FSEL R206, R201, RZ, P0 ;  /* 0x000000ffc9ce7208 */ /* 0x000fe40000000000 */
[----:B------:R-:W-:Y:S02]  /*3650*/  FSEL R208, R205, RZ, P0 ;  /* 0x000000ffcdd07208 */ /* 0x000fe40000000000 */
[----:B------:R-:W-:Y:S01]  /*3660*/  @P1 F2FP.BF16.F32.PACK_AB R147, RZ, R147 ;  /* 0x00000093ff93123e */ /* 0x000fe200000010ff */
[----:B------:R-:W4:Y:S01]  /*3670*/  @P1 LDC.64 R144, c[0x0][0x408] ;  /* 0x00010200ff901b82 */ /* 0x000f220000000a00 */
[----:B-1----:R-:W-:Y:S01]  /*3680*/  @P1 FMUL.FTZ R129, R200, R129 ;  /* 0x00000081c8811220 */ /* 0x002fe20000410000 */
[----:B------:R-:W-:Y:S01]  /*3690*/  FSEL R210, R207, RZ, P0 ;  /* 0x000000ffcfd27208 */ /* 0x000fe20000000000 */
[----:B0-----:R-:W-:Y:S01]  /*36a0*/  @P1 FMUL.FTZ R143, R208, R143 ;  /* 0x0000008fd08f1220 */ /* 0x001fe20000410000 */
[----:B------:R-:W-:Y:S01]  /*36b0*/  @P1 PRMT R124, R147, 0x7610, R124 ;  /* 0x00007610937c1816 */ /* 0x000fe2000000007c */
[----:B------:R-:W-:Y:S01]  /*36c0*/  @P1 FMUL.FTZ R128, R129, R128 ;  /* 0x0000008081801220 */ /* 0x000fe20000410000 */
[----:B------:R-:W-:Y:S01]  /*36d0*/  @P1 LOP3.LUT P5, RZ, R172, 0xff000000, RZ, 0xc0, !PT ;  /* 0xff000000acff1812 */ /* 0x000fe200078ac0ff */
[----:B------:R-:W-:Y:S01]  /*36e0*/  @P1 FMUL.FTZ R142, R143, R142 ;  /* 0x0000008e8f8e1220 */ /* 0x000fe20000410000 */
[----:B--2---:R-:W-:Y:S01]  /*36f0*/  @P1 FMUL.FTZ R131, R204, R131 ;  /* 0x00000083cc831220 */ /* 0x004fe20000410000 */
[----:B------:R-:W-:-:S02]  /*3700*/  F2FP.BF16.F32.PACK_AB R186, RZ, R186 ;  /* 0x000000baffba723e */ /* 0x000fc400000010ff */
[----:B------:R-:W-:Y:S01]  /*3710*/  @P1 FSEL R128, R128, RZ, P6 ;  /* 0x000000ff80801208 */ /* 0x000fe20003000000 */
[----:B------:R-:W-:Y:S01]  /*3720*/  @P1 FMUL.FTZ R130, R131, R130 ;  /* 0x0000008283821220 */ /* 0x000fe20000410000 */
[----:B------:R-:W-:Y:S02]  /*3730*/  @P1 LOP3.LUT P6, RZ, R172, 0xff0000, RZ, 0xc0, !PT ;  /* 0x00ff0000acff1812 */ /* 0x000fe400078cc0ff */
[----:B------:R-:W-:Y:S01]  /*3740*/  @P1 F2FP.BF16.F32.PACK_AB R128, RZ, R128 ;  /* 0x00000080ff80123e */ /* 0x000fe200000010ff */
[----:B---3--:R-:W-:Y:S01]  /*3750*/  @P1 FMUL.FTZ R141, R206, R141 ;  /* 0x0000008dce8d1220 */ /* 0x008fe20000410000 */
[----:B------:R-:W-:Y:S02]  /*3760*/  @P1 FSEL R130, R130, RZ, P6 ;  /* 0x000000ff82821208 */ /* 0x000fe40003000000 */
[----:B------:R-:W-:Y:S01]  /*3770*/  @P1 PRMT R124, R124, 0x5410, R128 ;  /* 0x000054107c7c1816 */ /* 0x000fe20000000080 */
[----:B------:R-:W-:Y:S01]  /*3780*/  @P1 FMUL.FTZ R140, R141, R140 ;  /* 0x0000008c8d8c1220 */ /* 0x000fe20000410000 */
[----:B------:R-:W-:Y:S01]  /*3790*/  FFMA.FTZ R128, R160, R199, R198 ;  /* 0x000000c7a0807223 */ /* 0x000fe200000100c6 */
[----:B------:R-:W-:Y:S01]  /*37a0*/  @P1 LOP3.LUT P6, RZ, R173, 0xff, RZ, 0xc0, !PT ;  /* 0x000000ffadff1812 */ /* 0x000fe200078cc0ff */
[----:B----4-:R-:W-:-:S02]  /*37b0*/  @P1 FMUL.FTZ R145, R210, R145 ;  /* 0x00000091d2911220 */ /* 0x010fc40000410000 */
[----:B------:R-:W-:Y:S01]  /*37c0*/  @P1 FSEL R140, R140, RZ, P5 ;  /* 0x000000ff8c8c1208 */ /* 0x000fe20002800000 */
[----:B------:R-:W-:Y:S01]  /*37d0*/  FADD.FTZ R129, R159, -R128 ;  /* 0x800000809f817221 */ /* 0x000fe20000010000 */
[----:B------:R-:W-:Y:S01]  /*37e0*/  @P1 LOP3.LUT P5, RZ, R173, 0xff00, RZ, 0xc0, !PT ;  /* 0x0000ff00adff1812 */ /* 0x000fe200078ac0ff */
[----:B------:R-:W-:Y:S01]  /*37f0*/  @P1 FMUL.FTZ R144, R145, R144 ;  /* 0x0000009091901220 */ /* 0x000fe20000410000 */
[----:B------:R-:W-:Y:S01]  /*3800*/  @P1 FSEL R142, R142, RZ, P6 ;  /* 0x000000ff8e8e1208 */ /* 0x000fe20003000000 */
[----:B------:R-:W-:Y:S01]  /*3810*/  FMUL.FTZ R129, R4, R129 ;  /* 0x0000008104817220 */ /* 0x000fe20000410000 */
[----:B------:R-:W-:Y:S02]  /*3820*/  @P1 F2FP.BF16.F32.PACK_AB R130, RZ, R130 ;  /* 0x00000082ff82123e */ /* 0x000fe400000010ff */
[----:B------:R-:W-:Y:S02]  /*3830*/  @P1 FSEL R144, R144, RZ, P5 ;  /* 0x000000ff90901208 */ /* 0x000fe40002800000 */
[----:B------:R-:W-:-:S02]  /*3840*/  @P1 F2FP.BF16.F32.PACK_AB R142, RZ, R142 ;  /* 0x0000008eff8e123e */ /* 0x000fc400000010ff */
[----:B------:R-:W-:Y:S02]  /*3850*/  F2FP.BF16.F32.PACK_AB R200, RZ, R200 ;  /* 0x000000c8ffc8723e */ /* 0x000fe400000010ff */
[----:B------:R-:W-:Y:S02]  /*3860*/  F2FP.BF16.F32.PACK_AB R204, RZ, R204 ;  /* 0x000000ccffcc723e */ /* 0x000fe400000010ff */
[----:B------:R-:W-:Y:S02]  /*3870*/  F2FP.BF16.F32.PACK_AB R206, RZ, R206 ;  /* 0x000000ceffce723e */ /* 0x000fe400000010ff */
[----:B------:R-:W-:Y:S02]  /*3880*/  @P1 F2FP.BF16.F32.PACK_AB R184, RZ, R184 ;  /* 0x000000b8ffb8123e */ /* 0x000fe400000010ff */
[----:B------:R-:W-:Y:S02]  /*3890*/  F2FP.BF16.F32.PACK_AB R208, RZ, R208 ;  /* 0x000000d0ffd0723e */ /* 0x000fe400000010ff */
[----:B------:R-:W-:-:S02]  /*38a0*/  F2FP.BF16.F32.PACK_AB R210, RZ, R210 ;  /* 0x000000d2ffd2723e */ /* 0x000fc400000010ff */
[----:B------:R-:W-:Y:S02]  /*38b0*/  @P1 F2FP.BF16.F32.PACK_AB R140, RZ, R140 ;  /* 0x0000008cff8c123e */ /* 0x000fe400000010ff */
[----:B------:R-:W-:Y:S02]  /*38c0*/  @P1 F2FP.BF16.F32.PACK_AB R144, RZ, R144 ;  /* 0x00000090ff90123e */ /* 0x000fe400000010ff */
[----:B------:R-:W-:Y:S02]  /*38d0*/  @P1 PRMT R125, R130, 0x7610, R125 ;  /* 0x00007610827d1816 */ /* 0x000fe4000000007d */
[----:B------:R-:W-:Y:S02]  /*38e0*/  FSEL R141, R129, RZ, P0 ;  /* 0x000000ff818d7208 */ /* 0x000fe40000000000 */
[----:B------:R-:W-:Y:S02]  /*38f0*/  @P1 PRMT R126, R142, 0x7610, R126 ;  /* 0x000076108e7e1816 */ /* 0x000fe4000000007e */
[----:B------:R-:W-:-:S02]  /*3900*/  @P1 PRMT R127, R184, 0x7610, R127 ;  /* 0x00007610b87f1816 */ /* 0x000fc4000000007f */
[----:B------:R-:W-:Y:S02]  /*3910*/  @P1 PRMT R125, R125, 0x5410, R140 ;  /* 0x000054107d7d1816 */ /* 0x000fe4000000008c */
[----:B------:R-:W-:Y:S02]  /*3920*/  @P1 PRMT R126, R126, 0x5410, R144 ;  /* 0x000054107e7e1816 */ /* 0x000fe40000000090 */
[----:B------:R-:W-:Y:S02]  /*3930*/  F2FP.BF16.F32.PACK_AB R131, R141, R146 ;  /* 0x000000928d83723e */ /* 0x000fe400000010ff */
[----:B------:R-:W-:Y:S02]  /*3940*/  PRMT R128, R186, 0x5410, R200 ;  /* 0x00005410ba807816 */ /* 0x000fe400000000c8 */
[----:B------:R-:W-:Y:S02]  /*3950*/  PRMT R129, R204, 0x5410, R206 ;  /* 0x00005410cc817816 */ /* 0x000fe400000000ce */
[----:B------:R-:W-:Y:S01]  /*3960*/  PRMT R130, R208, 0x5410, R210 ;  /* 0x00005410d0827816 */ /* 0x000fe200000000d2 */
[----:B------:R-:W-:Y:S06]  /*3970*/  @!P1 BRA `(.L_x_657) ;  /* 0x0000000c004c9947 */ /* 0x000fec0003800000 */
[----:B------:R-:W-:Y:S01]  /*3980*/  FMUL.FTZ R140, R141, UR13 ;  /* 0x0000000d8d8c7c20 */ /* 0x000fe20008410000 */
[----:B------:R-:W-:-:S03]  /*3990*/  ISETP.GE.U32.AND P0, PT, R172, RZ, PT ;  /* 0x000000ffac00720c */ /* 0x000fc60003f06070 */
[----:B------:R-:W-:Y:S01]  /*39a0*/  FMUL.FTZ R140, R140, UR12 ;  /* 0x0000000c8c8c7c20 */ /* 0x000fe20008410000 */
[----:B------:R-:W-:-:S04]  /*39b0*/  ISETP.GE.U32.AND.EX P0, PT, R173, 0x1000000, PT, P0 ;  /* 0x01000000ad00780c */ /* 0x000fc80003f06100 */
[----:B------:R-:W-:-:S04]  /*39c0*/  FSEL R140, R140, RZ, P0 ;  /* 0x000000ff8c8c7208 */ /* 0x000fc80000000000 */
[----:B------:R-:W-:-:S04]  /*39d0*/  F2FP.BF16.F32.PACK_AB R140, RZ, R140 ;  /* 0x0000008cff8c723e */ /* 0x000fc800000010ff */
[----:B------:R-:W-:Y:S01]  /*39e0*/  PRMT R127, R127, 0x5410, R140 ;  /* 0x000054107f7f7816 */ /* 0x000fe2000000008c */
[----:B------:R-:W-:Y:S06]  /*39f0*/  BRA `(.L_x_657) ;  /* 0x0000000c002c7947 */ /* 0x000fec0003800000 */
.L_x_641:
[----:B------:R-:W-:Y:S01]  /*3a00*/  IMAD.U32 R202, RZ, RZ, UR20 ;  /* 0x00000014ffca7e24 */ /* 0x000fe2000f8e00ff */
[----:B------:R-:W-:-:S04]  /*3a10*/  MOV R203, UR21 ;  /* 0x0000001500cb7c02 */ /* 0x000fc80008000f00 */
[----:B------:R-:W-:-:S04]  /*3a20*/  ISETP.NE.U32.AND P0, PT, R202, RZ, PT ;  /* 0x000000ffca00720c */ /* 0x000fc80003f05070 */
[----:B------:R-:W-:-:S13]  /*3a30*/  ISETP.NE.AND.EX P0, PT, R203, RZ, PT, P0 ;  /* 0x000000ffcb00720c */ /* 0x000fda0003f05300 */
[----:B------:R-:W-:Y:S05]  /*3a40*/  @P0 BRA `(.L_x_658) ;  /* 0x00000004007c0947 */ /* 0x000fea0003800000 */
[----:B------:R-:W-:Y:S01]  /*3a50*/  ISETP.GT.AND P0, PT, R197, RZ, PT ;  /* 0x000000ffc500720c */ /* 0x000fe20003f04270 */
[----:B0-----:R-:W0:Y:S01]  /*3a60*/  @P1 LDC.64 R146, c[0x0][0x408] ;  /* 0x00010200ff921b82 */ /* 0x001e220000000a00 */
[----:B------:R-:W-:Y:S01]  /*3a70*/  IMAD.U32 R141, R112, 0x10000, RZ ;  /* 0x00010000708d7824 */ /* 0x000fe200078e00ff */
[----:B------:R-:W-:Y:S01]  /*3a80*/  SHF.L.U32 R204, R113, 0x10, RZ ;  /* 0x0000001071cc7819 */ /* 0x000fe200000006ff */
[C---:B------:R-:W-:Y:S01]  /*3a90*/  IMAD.U32 R207, R114.reuse, 0x10000, RZ ;  /* 0x0001000072cf7824 */ /* 0x040fe200078e00ff */
[----:B------:R-:W-:Y:S02]  /*3aa0*/  PRMT R206, R114, 0x7632, R206 ;  /* 0x0000763272ce7816 */ /* 0x000fe400000000ce */
[----:B------:R-:W-:Y:S02]  /*3ab0*/  @P1 LOP3.LUT P5, RZ, R172, 0xff, RZ, 0xc0, !PT ;  /* 0x000000ffacff1812 */ /* 0x000fe400078ac0ff */
[----:B------:R-:W1:Y:S01]  /*3ac0*/  @P1 LDC.64 R184, c[0x0][0x408] ;  /* 0x00010200ffb81b82 */ /* 0x000e620000000a00 */
[----:B------:R-:W-:Y:S01]  /*3ad0*/  SHF.L.U32 R208, R115, 0x10, RZ ;  /* 0x0000001073d07819 */ /* 0x000fe200000006ff */
[----:B------:R-:W-:Y:S01]  /*3ae0*/  IMAD.U32 R206, R206, 0x10000, RZ ;  /* 0x00010000cece7824 */ /* 0x000fe200078e00ff */
[----:B------:R-:W-:Y:S01]  /*3af0*/  @P1 LOP3.LUT P6, RZ, R172, 0xff0000, RZ, 0xc0, !PT ;  /* 0x00ff0000acff1812 */ /* 0x000fe200078cc0ff */
[-CC-:B------:R-:W-:Y:S01]  /*3b00*/  @P0 FFMA.FTZ R140, R193, R199.reuse, R198.reuse ;  /* 0x000000c7c18c0223 */ /* 0x180fe200000100c6 */
[-CC-:B------:R-:W-:Y:S01]  /*3b10*/  @P0 FFMA.FTZ R143, R149, R199.reuse, R198.reuse ;  /* 0x000000c7958f0223 */ /* 0x180fe200000100c6 */
[-CC-:B------:R-:W-:Y:S01]  /*3b20*/  @P0 FFMA.FTZ R144, R156, R199.reuse, R198.reuse ;  /* 0x000000c79c900223 */ /* 0x180fe200000100c6 */
[-C--:B------:R-:W-:Y:S01]  /*3b30*/  @P0 FFMA.FTZ R209, R151, R199.reuse, R198 ;  /* 0x000000c797d10223 */ /* 0x080fe200000100c6 */
[--C-:B------:R-:W-:Y:S01]  /*3b40*/  @P0 FADD.FTZ R142, R191, -R140.reuse ;  /* 0x8000008cbf8e0221 */ /* 0x100fe20000010000 */
[----:B------:R-:W-:Y:S01]  /*3b50*/  PRMT R140, R112, 0x7632, R140 ;  /* 0x00007632708c7816 */ /* 0x000fe2000000008c */
[----:B------:R-:W-:Y:S01]  /*3b60*/  @P0 FADD.FTZ R143, R150, -R143 ;  /* 0x8000008f968f0221 */ /* 0x000fe20000010000 */
[----:B------:R-:W-:Y:S01]  /*3b70*/  @P0 FADD.FTZ R144, R155, -R144 ;  /* 0x800000909b900221 */ /* 0x000fe20000010000 */
[----:B------:R-:W-:Y:S01]  /*3b80*/  @P0 FFMA.FTZ R141, R4, R142, R141 ;  /* 0x0000008e048d0223 */ /* 0x000fe2000001008d */
[----:B------:R-:W-:Y:S01]  /*3b90*/  @P0 FFMA.FTZ R142, R190, R199, R198 ;  /* 0x000000c7be8e0223 */ /* 0x000fe200000100c6 */
[----:B------:R-:W-:Y:S01]  /*3ba0*/  IMAD.U32 R201, R140, 0x10000, RZ ;  /* 0x000100008cc97824 */ /* 0x000fe200078e00ff */
[----:B------:R-:W-:Y:S01]  /*3bb0*/  PRMT R140, R113, 0x7632, R140 ;  /* 0x00007632718c7816 */ /* 0x000fe2000000008c */
[----:B------:R-:W-:Y:S01]  /*3bc0*/  @P0 FFMA.FTZ R204, R4, R143, R204 ;  /* 0x0000008f04cc0223 */ /* 0x000fe200000100cc */
[----:B------:R-:W-:Y:S01]  /*3bd0*/  @P0 FADD.FTZ R142, R189, -R142 ;  /* 0x8000008ebd8e0221 */ /* 0x000fe20000010000 */
[----:B0-----:R-:W-:Y:S01]  /*3be0*/  @P1 FMUL.FTZ R147, R141, R147 ;  /* 0x000000938d931220 */ /* 0x001fe20000410000 */
[----:B------:R-:W-:Y:S01]  /*3bf0*/  SHF.L.U32 R205, R140, 0x10, RZ ;  /* 0x000000108ccd7819 */ /* 0x000fe200000006ff */
[----:B------:R-:W0:Y:S01]  /*3c00*/  @P1 LDC.64 R186, c[0x0][0x408] ;  /* 0x00010200ffba1b82 */ /* 0x000e220000000a00 */
[----:B------:R-:W-:Y:S01]  /*3c10*/  @P0 FFMA.FTZ R201, R4, R142, R201 ;  /* 0x0000008e04c90223 */ /* 0x000fe200000100c9 */
[----:B------:R-:W-:Y:S01]  /*3c20*/  @P1 FMUL.FTZ R200, R147, R146 ;  /* 0x0000009293c81220 */ /* 0x000fe20000410000 */
[----:B------:R-:W-:Y:S01]  /*3c30*/  @P0 FADD.FTZ R209, R152, -R209 ;  /* 0x800000d198d10221 */ /* 0x000fe20000010000 */
[----:B------:R-:W-:Y:S01]  /*3c40*/  @P0 FFMA.FTZ R205, R4, R144, R205 ;  /* 0x0000009004cd0223 */ /* 0x000fe200000100cd */
[-CC-:B------:R-:W-:Y:S01]  /*3c50*/  @P0 FFMA.FTZ R210, R158, R199.reuse, R198.reuse ;  /* 0x000000c79ed20223 */ /* 0x180fe200000100c6 */
[----:B------:R-:W-:Y:S01]  /*3c60*/  @P0 FFMA.FTZ R213, R153, R199, R198 ;  /* 0x000000c799d50223 */ /* 0x000fe200000100c6 */
[----:B------:R-:W-:Y:S01]  /*3c70*/  @P0 FFMA.FTZ R207, R4, R209, R207 ;  /* 0x000000d104cf0223 */ /* 0x000fe200000100cf */
[----:B------:R-:W2:Y:S01]  /*3c80*/  @P1 LDC.64 R140, c[0x0][0x408] ;  /* 0x00010200ff8c1b82 */ /* 0x000ea20000000a00 */
[----:B------:R-:W-:Y:S01]  /*3c90*/  @P0 FADD.FTZ R211, R157, -R210 ;  /* 0x800000d29dd30221 */ /* 0x000fe20000010000 */
[----:B------:R-:W-:Y:S01]  /*3ca0*/  @P0 FADD.FTZ R213, R154, -R213 ;  /* 0x800000d59ad50221 */ /* 0x000fe20000010000 */
[----:B------:R-:W-:-:S02]  /*3cb0*/  @P1 FSEL R200, R200, RZ, P5 ;  /* 0x000000ffc8c81208 */ /* 0x000fc40002800000 */
[----:B------:R-:W-:Y:S01]  /*3cc0*/  @P1 LOP3.LUT P5, RZ, R172, 0xff00, RZ, 0xc0, !PT ;  /* 0x0000ff00acff1812 */ /* 0x000fe200078ac0ff */
[C---:B------:R-:W-:Y:S01]  /*3cd0*/  @P0 FFMA.FTZ R206, R4.reuse, R211, R206 ;  /* 0x000000d304ce0223 */ /* 0x040fe200000100ce */
[----:B------:R-:W-:Y:S01]  /*3ce0*/  @P0 FFMA.FTZ R208, R4, R213, R208 ;  /* 0x000000d504d00223 */ /* 0x000fe200000100d0 */
[----:B------:R-:W3:Y:S01]  /*3cf0*/  @P1 LDC.64 R142, c[0x0][0x408] ;  /* 0x00010200ff8e1b82 */ /* 0x000ee20000000a00 */
[----:B------:R-:W-:Y:S01]  /*3d00*/  @P1 F2FP.BF16.F32.PACK_AB R200, RZ, R200 ;  /* 0x000000c8ffc8123e */ /* 0x000fe200000010ff */
[----:B-1----:R-:W-:-:S03]  /*3d10*/  @P1 FMUL.FTZ R185, R206, R185 ;  /* 0x000000b9ceb91220 */ /* 0x002fc60000410000 */
[----:B------:R-:W-:Y:S01]  /*3d20*/  @P1 PRMT R124, R200, 0x7610, R124 ;  /* 0x00007610c87c1816 */ /* 0x000fe2000000007c */
[----:B------:R-:W-:Y:S02]  /*3d30*/  @P1 FMUL.FTZ R184, R185, R184 ;  /* 0x000000b8b9b81220 */ /* 0x000fe40000410000 */
[----:B------:R-:W1:Y:S01]  /*3d40*/  @P1 LDC.64 R144, c[0x0][0x408] ;  /* 0x00010200ff901b82 */ /* 0x000e620000000a00 */
[----:B0-----:R-:W-:-:S04]  /*3d50*/  @P1 FMUL.FTZ R187, R208, R187 ;  /* 0x000000bbd0bb1220 */ /* 0x001fc80000410000 */
[----:B------:R-:W-:-:S03]  /*3d60*/  @P1 FMUL.FTZ R186, R187, R186 ;  /* 0x000000babbba1220 */ /* 0x000fc60000410000 */
[----:B------:R-:W0:Y:S01]  /*3d70*/  @P1 LDC.64 R146, c[0x0][0x408] ;  /* 0x00010200ff921b82 */ /* 0x000e220000000a00 */
[----:B--2---:R-:W-:-:S04]  /*3d80*/  @P1 FMUL.FTZ R141, R201, R141 ;  /* 0x0000008dc98d1220 */ /* 0x004fc80000410000 */
[----:B------:R-:W-:Y:S01]  /*3d90*/  @P1 FMUL.FTZ R140, R141, R140 ;  /* 0x0000008c8d8c1220 */ /* 0x000fe20000410000 */
[----:B---3--:R-:W-:-:S04]  /*3da0*/  @P1 FMUL.FTZ R143, R204, R143 ;  /* 0x0000008fcc8f1220 */ /* 0x008fc80000410000 */
[----:B------:R-:W-:Y:S01]  /*3db0*/  @P1 FSEL R140, R140, RZ, P5 ;  /* 0x000000ff8c8c1208 */ /* 0x000fe20002800000 */
[----:B------:R-:W-:Y:S01]  /*3dc0*/  @P1 FMUL.FTZ R142, R143, R142 ;  /* 0x0000008e8f8e1220 */ /* 0x000fe20000410000 */
[----:B------:R-:W-:Y:S02]  /*3dd0*/  @P1 LOP3.LUT P5, RZ, R172, 0xff000000, RZ, 0xc0, !PT ;  /* 0xff000000acff1812 */ /* 0x000fe400078ac0ff */
[----:B------:R-:W-:Y:S01]  /*3de0*/  @P1 F2FP.BF16.F32.PACK_AB R140, RZ, R140 ;  /* 0x0000008cff8c123e */ /* 0x000fe200000010ff */
[----:B-1----:R-:W-:Y:S01]  /*3df0*/  @P1 FMUL.FTZ R145, R205, R145 ;  /* 0x00000091cd911220 */ /* 0x002fe20000410000 */
[----:B------:R-:W-:Y:S02]  /*3e00*/  @P1 FSEL R142, R142, RZ, P6 ;  /* 0x000000ff8e8e1208 */ /* 0x000fe40003000000 */
[----:B------:R-:W-:Y:S01]  /*3e10*/  @P1 LOP3.LUT P6, RZ, R173, 0xff, RZ, 0xc0, !PT ;  /* 0x000000ffadff1812 */ /* 0x000fe200078cc0ff */
[----:B------:R-:W-:Y:S01]  /*3e20*/  @P1 FMUL.FTZ R144, R145, R144 ;  /* 0x0000009091901220 */ /* 0x000fe20000410000 */
[----:B------:R-:W-:-:S02]  /*3e30*/  @P1 F2FP.BF16.F32.PACK_AB R142, RZ, R142 ;  /* 0x0000008eff8e123e */ /* 0x000fc400000010ff */
[----:B------:R-:W-:Y:S01]  /*3e40*/  @P1 PRMT R124, R124, 0x5410, R140 ;  /* 0x000054107c7c1816 */ /* 0x000fe2000000008c */
[----:B0-----:R-:W-:Y:S01]  /*3e50*/  @P1 FMUL.FTZ R147, R207, R147 ;  /* 0x00000093cf931220 */ /* 0x001fe20000410000 */
[----:B------:R-:W-:Y:S02]  /*3e60*/  @P1 FSEL R144, R144, RZ, P5 ;  /* 0x000000ff90901208 */ /* 0x000fe40002800000 */
[----:B------:R-:W-:Y:S01]  /*3e70*/  @P1 LOP3.LUT P5, RZ, R173, 0xff00, RZ, 0xc0, !PT ;  /* 0x0000ff00adff1812 */ /* 0x000fe200078ac0ff */
[----:B------:R-:W-:Y:S01]  /*3e80*/  @P1 FMUL.FTZ R146, R147, R146 ;  /* 0x0000009293921220 */ /* 0x000fe20000410000 */
[----:B------:R-:W-:Y:S02]  /*3e90*/  @P1 F2FP.BF16.F32.PACK_AB R144, RZ, R144 ;  /* 0x00000090ff90123e */ /* 0x000fe400000010ff */
[----:B------:R-:W-:Y:S02]  /*3ea0*/  @P1 FSEL R184, R184, RZ, P5 ;  /* 0x000000ffb8b81208 */ /* 0x000fe40002800000 */
[----:B------:R-:W-:-:S02]  /*3eb0*/  @P1 FSEL R146, R146, RZ, P6 ;  /* 0x000000ff92921208 */ /* 0x000fc40003000000 */
[----:B------:R-:W-:Y:S02]  /*3ec0*/  @P1 LOP3.LUT P6, RZ, R173, 0xff0000, RZ, 0xc0, !PT ;  /* 0x00ff0000adff1812 */ /* 0x000fe400078cc0ff */
[----:B------:R-:W-:Y:S02]  /*3ed0*/  @P1 F2FP.BF16.F32.PACK_AB R146, RZ, R146 ;  /* 0x00000092ff92123e */ /* 0x000fe400000010ff */
[----:B------:R-:W-:Y:S02]  /*3ee0*/  @P1 FSEL R186, R186, RZ, P6 ;  /* 0x000000ffbaba1208 */ /* 0x000fe40003000000 */
[----:B------:R-:W-:Y:S02]  /*3ef0*/  @P1 F2FP.BF16.F32.PACK_AB R184, RZ, R184 ;  /* 0x000000b8ffb8123e */ /* 0x000fe400000010ff */
[----:B------:R-:W-:Y:S02]  /*3f00*/  @P1 F2FP.BF16.F32.PACK_AB R186, RZ, R186 ;  /* 0x000000baffba123e */ /* 0x000fe400000010ff */
[----:B------:R-:W-:-:S02]  /*3f10*/  @P1 PRMT R125, R142, 0x7610, R125 ;  /* 0x000076108e7d1816 */ /* 0x000fc4000000007d */
[----:B------:R-:W-:Y:S02]  /*3f20*/  @P1 PRMT R126, R146, 0x7610, R126 ;  /* 0x00007610927e1816 */ /* 0x000fe4000000007e */
[----:B------:R-:W-:Y:S02]  /*3f30*/  @P1 PRMT R125, R125, 0x5410, R144 ;  /* 0x000054107d7d1816 */ /* 0x000fe40000000090 */
[----:B------:R-:W-:Y:S02]  /*3f40*/  @P1 PRMT R126, R126, 0x5410, R184 ;  /* 0x000054107e7e1816 */ /* 0x000fe400000000b8 */
[----:B------:R-:W-:Y:S01]  /*3f50*/  @P1 PRMT R127, R186, 0x7610, R127 ;  /* 0x00007610ba7f1816 */ /* 0x000fe2000000007f */
[----:B------:R-:W-:Y:S06]  /*3f60*/  @!P1 BRA `(.L_x_657) ;  /* 0x0000000400d09947 */ /* 0x000fec0003800000 */
[----:B------:R-:W-:Y:S01]  /*3f70*/  PRMT R140, R115, 0x7632, R140 ;  /* 0x00007632738c7816 */ /* 0x000fe2000000008c */
[----:B------:R-:W-:-:S03]  /*3f80*/  @P0 FFMA.FTZ R142, R160, R199, R198 ;  /* 0x000000c7a08e0223 */ /* 0x000fc600000100c6 */
[----:B------:R-:W-:Y:S01]  /*3f90*/  SHF.L.U32 R141, R140, 0x10, RZ ;  /* 0x000000108c8d7819 */ /* 0x000fe200000006ff */
[----:B------:R-:W-:-:S04]  /*3fa0*/  @P0 FADD.FTZ R142, R159, -R142 ;  /* 0x8000008e9f8e0221 */ /* 0x000fc80000010000 */
[----:B------:R-:W-:Y:S01]  /*3fb0*/  @P0 FFMA.FTZ R141, R4, R142, R141 ;  /* 0x0000008e048d0223 */ /* 0x000fe2000001008d */
        /* <DEDUP_REMOVED lines=8> */
.L_x_658:
[----:B------:R-:W-:Y:S01]  /*4040*/  ISETP.GT.AND P0, PT, R197, RZ, PT ;  /* 0x000000ffc500720c */ /* 0x000fe20003f04270 */
[----:B------:R-:W-:Y:S02]  /*4050*/  IMAD.U32 R204, R140, 0x10000, RZ ;  /* 0x000100008ccc7824 */ /* 0x000fe400078e00ff */
[----:B------:R-:W-:Y:S01]  /*4060*/  @P5 FFMA.FTZ R130, R193, R199, R198 ;  /* 0x000000c7c1825223 */ /* 0x000fe200000100c6 */
[C---:B------:R-:W-:Y:S01]  /*4070*/  PRMT R128, R113.reuse, 0x7632, R128 ;  /* 0x0000763271807816 */ /* 0x040fe20000000080 */
[----:B------:R-:W-:Y:S01]  /*4080*/  IMAD.U32 R205, R112, 0x10000, RZ ;  /* 0x0001000070cd7824 */ /* 0x000fe200078e00ff */
[----:B------:R-:W-:Y:S01]  /*4090*/  SHF.L.U32 R206, R113, 0x10, RZ ;  /* 0x0000001071ce7819 */ /* 0x000fe200000006ff */
[----:B------:R-:W-:Y:S01]  /*40a0*/  @P5 FADD.FTZ R130, R191, -R130 ;  /* 0x80000082bf825221 */ /* 0x000fe20000010000 */
[----:B------:R-:W-:Y:S01]  /*40b0*/  SHF.L.U32 R207, R128, 0x10, RZ ;  /* 0x0000001080cf7819 */ /* 0x000fe200000006ff */
[----:B------:R-:W1:Y:S01]  /*40c0*/  @P1 LDC.64 R144, c[0x0][0x408] ;  /* 0x00010200ff901b82 */ /* 0x000e620000000a00 */
[----:B------:R-:W-:Y:S01]  /*40d0*/  PRMT R201, R114, 0x7632, R201 ;  /* 0x0000763272c97816 */ /* 0x000fe200000000c9 */
[----:B------:R-:W-:Y:S01]  /*40e0*/  @P5 FFMA.FTZ R205, R4, R130, R205 ;  /* 0x0000008204cd5223 */ /* 0x000fe200000100cd */
[----:B------:R-:W-:Y:S01]  /*40f0*/  PRMT R210, R115, 0x7632, R210 ;  /* 0x0000763273d27816 */ /* 0x000fe200000000d2 */
[----:B------:R-:W-:-:S02]  /*4100*/  IMAD.U32 R209, R114, 0x10000, RZ ;  /* 0x0001000072d17824 */ /* 0x000fc400078e00ff */
[-CC-:B------:R-:W-:Y:S01]  /*4110*/  @P0 FFMA.FTZ R131, R149, R199.reuse, R198.reuse ;  /* 0x000000c795830223 */ /* 0x180fe200000100c6 */
[-CC-:B------:R-:W-:Y:S01]  /*4120*/  @P0 FFMA.FTZ R140, R156, R199.reuse, R198.reuse ;  /* 0x000000c79c8c0223 */ /* 0x180fe200000100c6 */
[----:B------:R-:W-:Y:S01]  /*4130*/  @P0 FFMA.FTZ R128, R190, R199, R198 ;  /* 0x000000c7be800223 */ /* 0x000fe200000100c6 */
[----:B------:R-:W2:Y:S01]  /*4140*/  @P1 LDC.64 R142, c[0x0][0x408] ;  /* 0x00010200ff8e1b82 */ /* 0x000ea20000000a00 */
[----:B------:R-:W-:Y:S01]  /*4150*/  @P0 FADD.FTZ R131, R150, -R131 ;  /* 0x8000008396830221 */ /* 0x000fe20000010000 */
[----:B------:R-:W-:Y:S01]  /*4160*/  @P0 FADD.FTZ R140, R155, -R140 ;  /* 0x8000008c9b8c0221 */ /* 0x000fe20000010000 */
[----:B------:R-:W-:Y:S01]  /*4170*/  @P0 FADD.FTZ R129, R189, -R128 ;  /* 0x80000080bd810221 */ /* 0x000fe20000010000 */
[----:B------:R-:W-:Y:S02]  /*4180*/  IMAD.U32 R208, R201, 0x10000, RZ ;  /* 0x00010000c9d07824 */ /* 0x000fe400078e00ff */
[C---:B------:R-:W-:Y:S01]  /*4190*/  @P0 FFMA.FTZ R206, R4.reuse, R131, R206 ;  /* 0x0000008304ce0223 */ /* 0x040fe200000100ce */
[C---:B------:R-:W-:Y:S01]  /*41a0*/  @P0 FFMA.FTZ R207, R4.reuse, R140, R207 ;  /* 0x0000008c04cf0223 */ /* 0x040fe200000100cf */
[----:B------:R-:W-:Y:S01]  /*41b0*/  @P0 FFMA.FTZ R204, R4, R129, R204 ;  /* 0x0000008104cc0223 */ /* 0x000fe200000100cc */
[----:B------:R-:W3:Y:S01]  /*41c0*/  @P1 LDC.64 R130, c[0x0][0x408] ;  /* 0x00010200ff821b82 */ /* 0x000ee20000000a00 */
[----:B------:R-:W-:Y:S01]  /*41d0*/  SHF.L.U32 R201, R210, 0x10, RZ ;  /* 0x00000010d2c97819 */ /* 0x000fe200000006ff */
[-CC-:B------:R-:W-:Y:S01]  /*41e0*/  @P0 FFMA.FTZ R210, R158, R199.reuse, R198.reuse ;  /* 0x000000c79ed20223 */ /* 0x180fe200000100c6 */
[-CC-:B------:R-:W-:Y:S01]  /*41f0*/  @P0 FFMA.FTZ R211, R151, R199.reuse, R198.reuse ;  /* 0x000000c797d30223 */ /* 0x180fe200000100c6 */
[-C--:B------:R-:W-:Y:S01]  /*4200*/  @P0 FFMA.FTZ R215, R153, R199.reuse, R198 ;  /* 0x000000c799d70223 */ /* 0x080fe200000100c6 */
[----:B------:R-:W-:Y:S01]  /*4210*/  SHF.L.U32 R200, R115, 0x10, RZ ;  /* 0x0000001073c87819 */ /* 0x000fe200000006ff */
[----:B------:R-:W-:Y:S01]  /*4220*/  @P0 FADD.FTZ R213, R157, -R210 ;  /* 0x800000d29dd50221 */ /* 0x000fe20000010000 */
[----:B------:R-:W-:Y:S01]  /*4230*/  @P0 FADD.FTZ R211, R152, -R211 ;  /* 0x800000d398d30221 */ /* 0x000fe20000010000 */
[----:B------:R-:W4:Y:S01]  /*4240*/  @P1 LDC.64 R140, c[0x0][0x408] ;  /* 0x00010200ff8c1b82 */ /* 0x000f220000000a00 */
[----:B------:R-:W-:Y:S01]  /*4250*/  @P0 FFMA.FTZ R212, R160, R199, R198 ;  /* 0x000000c7a0d40223 */ /* 0x000fe200000100c6 */
[C---:B------:R-:W-:Y:S01]  /*4260*/  @P0 FFMA.FTZ R208, R4.reuse, R213, R208 ;  /* 0x000000d504d00223 */ /* 0x040fe200000100d0 */
[----:B------:R-:W-:Y:S01]  /*4270*/  @P0 FFMA.FTZ R209, R4, R211, R209 ;  /* 0x000000d304d10223 */ /* 0x000fe200000100d1 */
[----:B------:R-:W-:Y:S01]  /*4280*/  @P0 FADD.FTZ R215, R154, -R215 ;  /* 0x800000d79ad70221 */ /* 0x000fe20000010000 */
[----:B------:R-:W-:Y:S01]  /*4290*/  @P1 LOP3.LUT P5, RZ, R172, 0xff0000, RZ, 0xc0, !PT ;  /* 0x00ff0000acff1812 */ /* 0x000fe200078ac0ff */
[----:B-1----:R-:W-:Y:S01]  /*42a0*/  @P1 FMUL.FTZ R145, R208, R145 ;  /* 0x00000091d0911220 */ /* 0x002fe20000410000 */
[----:B------:R-:W-:Y:S01]  /*42b0*/  @P0 FADD.FTZ R212, R159, -R212 ;  /* 0x800000d49fd40221 */ /* 0x000fe20000010000 */
[----:B------:R-:W1:Y:S01]  /*42c0*/  @P1 LDC.64 R128, c[0x0][0x408] ;  /* 0x00010200ff801b82 */ /* 0x000e620000000a00 */
[----:B--2---:R-:W-:Y:S01]  /*42d0*/  @P1 FMUL.FTZ R143, R209, R143 ;  /* 0x0000008fd18f1220 */ /* 0x004fe20000410000 */
[----:B------:R-:W-:Y:S01]  /*42e0*/  @P1 LOP3.LUT P6, RZ, R172, 0xff000000, RZ, 0xc0, !PT ;  /* 0xff000000acff1812 */ /* 0x000fe200078cc0ff */
[C---:B------:R-:W-:Y:S01]  /*42f0*/  @P0 FFMA.FTZ R200, R4.reuse, R215, R200 ;  /* 0x000000d704c80223 */ /* 0x040fe200000100c8 */
[----:B------:R-:W-:Y:S01]  /*4300*/  @P1 FMUL.FTZ R144, R145, R144 ;  /* 0x0000009091901220 */ /* 0x000fe20000410000 */
[----:B------:R-:W-:Y:S01]  /*4310*/  @P0 FFMA.FTZ R201, R4, R212, R201 ;  /* 0x000000d404c90223 */ /* 0x000fe200000100c9 */
[----:B------:R-:W-:Y:S01]  /*4320*/  @P1 FMUL.FTZ R142, R143, R142 ;  /* 0x0000008e8f8e1220 */ /* 0x000fe20000410000 */
[----:B------:R-:W-:Y:S01]  /*4330*/  @P1 LOP3.LUT P0, RZ, R172, 0xff00, RZ, 0xc0, !PT ;  /* 0x0000ff00acff1812 */ /* 0x000fe2000780c0ff */
[----:B------:R-:W2:Y:S01]  /*4340*/  @P1 LDC.64 R186, c[0x0][0x408] ;  /* 0x00010200ffba1b82 */ /* 0x000ea20000000a00 */
[----:B---3--:R-:W-:Y:S01]  /*4350*/  @P1 FMUL.FTZ R131, R206, R131 ;  /* 0x00000083ce831220 */ /* 0x008fe20000410000 */
[----:B------:R-:W-:-:S02]  /*4360*/  F2FP.BF16.F32.PACK_AB R209, RZ, R209 ;  /* 0x000000d1ffd1723e */ /* 0x000fc400000010ff */
[----:B------:R-:W-:Y:S01]  /*4370*/  F2FP.BF16.F32.PACK_AB R208, RZ, R208 ;  /* 0x000000d0ffd0723e */ /* 0x000fe200000010ff */
[----:B------:R-:W-:Y:S01]  /*4380*/  @P1 FMUL.FTZ R130, R131, R130 ;  /* 0x0000008283821220 */ /* 0x000fe20000410000 */
[----:B------:R-:W-:Y:S02]  /*4390*/  F2FP.BF16.F32.PACK_AB R131, R201, R200 ;  /* 0x000000c8c983723e */ /* 0x000fe400000010ff */
[----:B0-----:R-:W0:Y:S01]  /*43a0*/  @P1 LDC.64 R146, c[0x0][0x408] ;  /* 0x00010200ff921b82 */ /* 0x001e220000000a00 */
[----:B----4-:R-:W-:Y:S01]  /*43b0*/  @P1 FMUL.FTZ R141, R207, R141 ;  /* 0x0000008dcf8d1220 */ /* 0x010fe20000410000 */
[----:B------:R-:W-:Y:S02]  /*43c0*/  @P1 FSEL R130, R130, RZ, P5 ;  /* 0x000000ff82821208 */ /* 0x000fe40002800000 */
[----:B------:R-:W-:Y:S01]  /*43d0*/  @P1 LOP3.LUT P5, RZ, R173, 0xff00, RZ, 0xc0, !PT ;  /* 0x0000ff00adff1812 */ /* 0x000fe200078ac0ff */
[----:B------:R-:W-:Y:S01]  /*43e0*/  @P1 FMUL.FTZ R140, R141, R140 ;  /* 0x0000008c8d8c1220 */ /* 0x000fe20000410000 */
[----:B------:R-:W-:-:S02]  /*43f0*/  @P1 F2FP.BF16.F32.PACK_AB R130, RZ, R130 ;  /* 0x00000082ff82123e */ /* 0x000fc400000010ff */
[----:B------:R-:W3:Y:S01]  /*4400*/  @P1 LDC.64 R184, c[0x0][0x408] ;  /* 0x00010200ffb81b82 */ /* 0x000ee20000000a00 */
[----:B-1----:R-:W-:Y:S01]  /*4410*/  @P1 FMUL.FTZ R129, R204, R129 ;  /* 0x00000081cc811220 */ /* 0x002fe20000410000 */
[----:B------:R-:W-:Y:S02]  /*4420*/  @P1 FSEL R140, R140, RZ, P6 ;  /* 0x000000ff8c8c1208 */ /* 0x000fe40003000000 */
[----:B------:R-:W-:Y:S01]  /*4430*/  @P1 LOP3.LUT P6, RZ, R173, 0xff, RZ, 0xc0, !PT ;  /* 0x000000ffadff1812 */ /* 0x000fe200078cc0ff */
[----:B------:R-:W-:Y:S01]  /*4440*/  @P1 FMUL.FTZ R128, R129, R128 ;  /* 0x0000008081801220 */ /* 0x000fe20000410000 */
[----:B------:R-:W-:Y:S01]  /*4450*/  @P1 FSEL R144, R144, RZ, P5 ;  /* 0x000000ff90901208 */ /* 0x000fe20002800000 */
[----:B--2---:R-:W-:Y:S01]  /*4460*/  @P1 FMUL.FTZ R187, R205, R187 ;  /* 0x000000bbcdbb1220 */ /* 0x004fe20000410000 */
[----:B------:R-:W-:Y:S02]  /*4470*/  @P1 FSEL R142, R142, RZ, P6 ;  /* 0x000000ff8e8e1208 */ /* 0x000fe40003000000 */
[----:B------:R-:W-:Y:S01]  /*4480*/  @P1 FSEL R128, R128, RZ, P0 ;  /* 0x000000ff80801208 */ /* 0x000fe20000000000 */
[----:B------:R-:W-:Y:S01]  /*4490*/  @P1 FMUL.FTZ R186, R187, R186 ;  /* 0x000000babbba1220 */ /* 0x000fe20000410000 */
[----:B------:R-:W-:-:S02]  /*44a0*/  @P1 LOP3.LUT P5, RZ, R172, 0xff, RZ, 0xc0, !PT ;  /* 0x000000ffacff1812 */ /* 0x000fc400078ac0ff */
[----:B------:R-:W-:Y:S01]  /*44b0*/  @P1 ISETP.GE.U32.AND P0, PT, R172, RZ, PT ;  /* 0x000000ffac00120c */ /* 0x000fe20003f06070 */
[----:B0-----:R-:W-:Y:S01]  /*44c0*/  @P1 FMUL.FTZ R147, R200, R147 ;  /* 0x00000093c8931220 */ /* 0x001fe20000410000 */
[----:B------:R-:W-:Y:S02]  /*44d0*/  @P1 LOP3.LUT P6, RZ, R173, 0xff0000, RZ, 0xc0, !PT ;  /* 0x00ff0000adff1812 */ /* 0x000fe400078cc0ff */
[----:B------:R-:W-:Y:S01]  /*44e0*/  @P1 FSEL R186, R186, RZ, P5 ;  /* 0x000000ffbaba1208 */ /* 0x000fe20002800000 */
[----:B------:R-:W-:Y:S01]  /*44f0*/  @P1 FMUL.FTZ R146, R147, R146 ;  /* 0x0000009293921220 */ /* 0x000fe20000410000 */
[----:B------:R-:W-:Y:S02]  /*4500*/  @P1 ISETP.GE.U32.AND.EX P0, PT, R173, 0x1000000, PT, P0 ;  /* 0x01000000ad00180c */ /* 0x000fe40003f06100 */
[----:B------:R-:W-:Y:S01]  /*4510*/  @P1 F2FP.BF16.F32.PACK_AB R186, RZ, R186 ;  /* 0x000000baffba123e */ /* 0x000fe200000010ff */
[----:B---3--:R-:W-:Y:S01]  /*4520*/  @P1 FMUL.FTZ R185, R201, R185 ;  /* 0x000000b9c9b91220 */ /* 0x008fe20000410000 */
[----:B------:R-:W-:-:S02]  /*4530*/  @P1 FSEL R146, R146, RZ, P6 ;  /* 0x000000ff92921208 */ /* 0x000fc40003000000 */
[----:B------:R-:W-:Y:S01]  /*4540*/  @P1 F2FP.BF16.F32.PACK_AB R142, RZ, R142 ;  /* 0x0000008eff8e123e */ /* 0x000fe200000010ff */
[----:B------:R-:W-:Y:S01]  /*4550*/  @P1 FMUL.FTZ R184, R185, R184 ;  /* 0x000000b8b9b81220 */ /* 0x000fe20000410000 */
[----:B------:R-:W-:Y:S02]  /*4560*/  @P1 F2FP.BF16.F32.PACK_AB R146, RZ, R146 ;  /* 0x00000092ff92123e */ /* 0x000fe400000010ff */
[----:B------:R-:W-:Y:S02]  /*4570*/  @P1 F2FP.BF16.F32.PACK_AB R128, RZ, R128 ;  /* 0x00000080ff80123e */ /* 0x000fe400000010ff */
[----:B------:R-:W-:Y:S02]  /*4580*/  @P1 FSEL R184, R184, RZ, P0 ;  /* 0x000000ffb8b81208 */ /* 0x000fe40000000000 */
[----:B------:R-:W-:Y:S02]  /*4590*/  @P1 PRMT R124, R186, 0x7610, R124 ;  /* 0x00007610ba7c1816 */ /* 0x000fe4000000007c */
[----:B------:R-:W-:-:S02]  /*45a0*/  F2FP.BF16.F32.PACK_AB R205, RZ, R205 ;  /* 0x000000cdffcd723e */ /* 0x000fc400000010ff */
[----:B------:R-:W-:Y:S02]  /*45b0*/  F2FP.BF16.F32.PACK_AB R204, RZ, R204 ;  /* 0x000000ccffcc723e */ /* 0x000fe400000010ff */
[----:B------:R-:W-:Y:S02]  /*45c0*/  F2FP.BF16.F32.PACK_AB R129, RZ, R206 ;  /* 0x000000ceff81723e */ /* 0x000fe400000010ff */
[----:B------:R-:W-:Y:S02]  /*45d0*/  F2FP.BF16.F32.PACK_AB R207, RZ, R207 ;  /* 0x000000cfffcf723e */ /* 0x000fe400000010ff */
[----:B------:R-:W-:Y:S02]  /*45e0*/  @P1 F2FP.BF16.F32.PACK_AB R140, RZ, R140 ;  /* 0x0000008cff8c123e */ /* 0x000fe400000010ff */
[----:B------:R-:W-:Y:S02]  /*45f0*/  @P1 F2FP.BF16.F32.PACK_AB R144, RZ, R144 ;  /* 0x00000090ff90123e */ /* 0x000fe400000010ff */
[----:B------:R-:W-:-:S02]  /*4600*/  @P1 F2FP.BF16.F32.PACK_AB R184, RZ, R184 ;  /* 0x000000b8ffb8123e */ /* 0x000fc400000010ff */
[----:B------:R-:W-:Y:S02]  /*4610*/  @P1 PRMT R125, R130, 0x7610, R125 ;  /* 0x00007610827d1816 */ /* 0x000fe4000000007d */
[----:B------:R-:W-:Y:S02]  /*4620*/  @P1 PRMT R126, R142, 0x7610, R126 ;  /* 0x000076108e7e1816 */ /* 0x000fe4000000007e */
[----:B------:R-:W-:Y:S02]  /*4630*/  @P1 PRMT R127, R146, 0x7610, R127 ;  /* 0x00007610927f1816 */ /* 0x000fe4000000007f */
[----:B------:R-:W-:Y:S02]  /*4640*/  @P1 PRMT R124, R124, 0x5410, R128 ;  /* 0x000054107c7c1816 */ /* 0x000fe40000000080 */
[----:B------:R-:W-:Y:S02]  /*4650*/  @P1 PRMT R125, R125, 0x5410, R140 ;  /* 0x000054107d7d1816 */ /* 0x000fe4000000008c */
[----:B------:R-:W-:-:S02]  /*4660*/  @P1 PRMT R126, R126, 0x5410, R144 ;  /* 0x000054107e7e1816 */ /* 0x000fc40000000090 */
[----:B------:R-:W-:Y:S02]  /*4670*/  @P1 PRMT R127, R127, 0x5410, R184 ;  /* 0x000054107f7f1816 */ /* 0x000fe400000000b8 */
[----:B------:R-:W-:Y:S02]  /*4680*/  PRMT R130, R209, 0x5410, R208 ;  /* 0x00005410d1827816 */ /* 0x000fe400000000d0 */
[----:B------:R-:W-:Y:S02]  /*4690*/  PRMT R129, R129, 0x5410, R207 ;  /* 0x0000541081817816 */ /* 0x000fe400000000cf */
[----:B------:R-:W-:-:S07]  /*46a0*/  PRMT R128, R205, 0x5410, R204 ;  /* 0x00005410cd807816 */ /* 0x000fce00000000cc */
.L_x_657:
[----:B------:R-:W-:Y:S05]  /*46b0*/  BSYNC.RECONVERGENT B1 ;  /* 0x0000000000017941 */ /* 0x000fea0003800200 */
.L_x_640:
[----:B------:R-:W-:Y:S01]  /*46c0*/  ISETP.NE.U32.AND P0, PT, R202, RZ, PT ;  /* 0x000000ffca00720c */ /* 0x000fe20003f05070 */
[----:B------:R-:W1:Y:S03]  /*46d0*/  @P1 LDC.64 R140, c[0x0][0x468] ;  /* 0x00011a00ff8c1b82 */ /* 0x000e660000000a00 */
[----:B------:R-:W-:-:S13]  /*46e0*/  ISETP.NE.AND.EX P0, PT, R203, RZ, PT, P0 ;  /* 0x000000ffcb00720c */ /* 0x000fda0003f05300 */
[----:B------:R-:W2:Y:S01]  /*46f0*/  @P0 LDC.64 R142, c[0x0][0x478] ;  /* 0x00011e00ff8e0b82 */ /* 0x000ea20000000a00 */
[----:B-1----:R-:W-:-:S04]  /*4700*/  @P1 IMAD.WIDE.U32 R140, R195, 0x10, R140 ;  /* 0x00000010c38c1825 */ /* 0x002fc800078e008c */
[----:B------:R-:W-:Y:S02]  /*4710*/  VIADD R195, R195, 0x20 ;  /* 0x00000020c3c37836 */ /* 0x000fe40000000000 */
[C---:B--2---:R-:W-:Y:S01]  /*4720*/  @P0 IMAD.WIDE.U32 R142, R196.reuse, 0x10, R142 ;  /* 0x00000010c48e0825 */ /* 0x044fe200078e008e */
[----:B------:R-:W-:-:S04]  /*4730*/  IADD3 R196, PT, PT, R196, 0x20, RZ ;  /* 0x00000020c4c47810 */ /* 0x000fc80007ffe0ff */
[----:B------:R1:W-:Y:S04]  /*4740*/  @P0 STG.E.128 desc[UR6][R142.64], R128 ;  /* 0x000000808e000986 */ /* 0x0003e8000c101d06 */
[----:B------:R1:W-:Y:S02]  /*4750*/  @P1 STG.E.128 desc[UR6][R140.64], R124 ;  /* 0x0000007c8c001986 */ /* 0x0003e4000c101d06 */
.L_x_639:
[----:B------:R-:W-:Y:S05]  /*4760*/  BSYNC.RECONVERGENT B2 ;  /* 0x0000000000027941 */ /* 0x000fea0003800200 */
.L_x_638:
[----:B------:R-:W-:Y:S04]  /*4770*/  BSSY.RECONVERGENT B2, `(.L_x_659) ;  /* 0x00001b3000027945 */ /* 0x000fe80003800200 */
        /* <DEDUP_REMOVED lines=10> */
[C---:B-----5:R-:W-:Y:S01]  /*4820*/  IMAD.U32 R186, R116.reuse, 0x10000, RZ ;  /* 0x0001000074ba7824 */ /* 0x060fe200078e00ff */
[----:B------:R-:W-:Y:S01]  /*4830*/  SHF.L.U32 R187, R119, 0x10, RZ ;  /* 0x0000001077bb7819 */ /* 0x000fe200000006ff */
[----:B-1----:R-:W1:Y:S01]  /*4840*/  @P1 LDC.64 R140, c[0x0][0x408] ;  /* 0x00010200ff8c1b82 */ /* 0x002e620000000a00 */
[----:B------:R-:W-:Y:S02]  /*4850*/  PRMT R142, R116, 0x7632, R142 ;  /* 0x00007632748e7816 */ /* 0x000fe4000000008e */
[C---:B------:R-:W-:Y:S02]  /*4860*/  PRMT R145, R117.reuse, 0x7632, R145 ;  /* 0x0000763275917816 */ /* 0x040fe40000000091 */
[----:B------:R-:W-:Y:S02]  /*4870*/  SHF.L.U32 R201, R142, 0x10, RZ ;  /* 0x000000108ec97819 */ /* 0x000fe400000006ff */
[----:B------:R-:W-:Y:S01]  /*4880*/  SHF.L.U32 R200, R117, 0x10, RZ ;  /* 0x0000001075c87819 */ /* 0x000fe200000006ff */
[----:B------:R-:W-:Y:S01]  /*4890*/  IMAD.U32 R202, R145, 0x10000, RZ ;  /* 0x0001000091ca7824 */ /* 0x000fe200078e00ff */
[----:B0-----:R-:W0:Y:S01]  /*48a0*/  @P1 LDC.64 R146, c[0x0][0x408] ;  /* 0x00010200ff921b82 */ /* 0x001e220000000a00 */
[-CC-:B------:R-:W-:Y:S01]  /*48b0*/  @P0 FFMA.FTZ R131, R11, R199.reuse, R198.reuse ;  /* 0x000000c70b830223 */ /* 0x180fe200000100c6 */
[-CC-:B------:R-:W-:Y:S01]  /*48c0*/  @P0 FFMA.FTZ R129, R5, R199.reuse, R198.reuse ;  /* 0x000000c705810223 */ /* 0x180fe200000100c6 */
[-CC-:B------:R-:W-:Y:S01]  /*48d0*/  @P0 FFMA.FTZ R143, R7, R199.reuse, R198.reuse ;  /* 0x000000c7078f0223 */ /* 0x180fe200000100c6 */
[-CC-:B------:R-:W-:Y:S01]  /*48e0*/  @P0 FFMA.FTZ R142, R16, R199.reuse, R198.reuse ;  /* 0x000000c7108e0223 */ /* 0x180fe200000100c6 */
[----:B------:R-:W-:Y:S01]  /*48f0*/  @P0 FADD.FTZ R131, R12, -R131 ;  /* 0x800000830c830221 */ /* 0x000fe20000010000 */
[----:B------:R-:W-:Y:S01]  /*4900*/  @P0 FADD.FTZ R129, R6, -R129 ;  /* 0x8000008106810221 */ /* 0x000fe20000010000 */
[----:B------:R-:W-:Y:S01]  /*4910*/  @P0 FADD.FTZ R143, R8, -R143 ;  /* 0x8000008f088f0221 */ /* 0x000fe20000010000 */
[----:B------:R-:W-:Y:S01]  /*4920*/  @P0 FFMA.FTZ R144, R14, R199, R198 ;  /* 0x000000c70e900223 */ /* 0x000fe200000100c6 */
[C---:B------:R-:W-:Y:S01]  /*4930*/  @P0 FFMA.FTZ R187, R4.reuse, R131, R187 ;  /* 0x0000008304bb0223 */ /* 0x040fe200000100bb */
[C---:B------:R-:W-:Y:S01]  /*4940*/  @P0 FFMA.FTZ R186, R4.reuse, R129, R186 ;  /* 0x0000008104ba0223 */ /* 0x040fe200000100ba */
[----:B------:R-:W2:Y:S01]  /*4950*/  @P1 LDC.64 R130, c[0x0][0x408] ;  /* 0x00010200ff821b82 */ /* 0x000ea20000000a00 */
[----:B------:R-:W-:Y:S01]  /*4960*/  @P0 FADD.FTZ R144, R13, -R144 ;  /* 0x800000900d900221 */ /* 0x000fe20000010000 */
[----:B------:R-:W-:Y:S01]  /*4970*/  @P0 FADD.FTZ R145, R15, -R142 ;  /* 0x8000008e0f910221 */ /* 0x000fe20000010000 */
[C---:B------:R-:W-:Y:S01]  /*4980*/  @P0 FFMA.FTZ R200, R4.reuse, R143, R200 ;  /* 0x0000008f04c80223 */ /* 0x040fe200000100c8 */
[----:B------:R-:W-:Y:S01]  /*4990*/  @P0 FFMA.FTZ R205, R9, R199, R198 ;  /* 0x000000c709cd0223 */ /* 0x000fe200000100c6 */
[C---:B------:R-:W-:Y:S01]  /*49a0*/  @P0 FFMA.FTZ R201, R4.reuse, R144, R201 ;  /* 0x0000009004c90223 */ /* 0x040fe200000100c9 */
[----:B------:R-:W-:Y:S01]  /*49b0*/  @P0 FFMA.FTZ R202, R4, R145, R202 ;  /* 0x0000009104ca0223 */ /* 0x000fe200000100ca */
[C---:B------:R-:W-:Y:S01]  /*49c0*/  SHF.L.U32 R203, R118.reuse, 0x10, RZ ;  /* 0x0000001076cb7819 */ /* 0x040fe200000006ff */
[----:B------:R-:W3:Y:S01]  /*49d0*/  @P1 LDC.64 R128, c[0x0][0x408] ;  /* 0x00010200ff801b82 */ /* 0x000ee20000000a00 */
[----:B------:R-:W-:Y:S01]  /*49e0*/  PRMT R204, R118, 0x7632, R204 ;  /* 0x0000763276cc7816 */ /* 0x000fe200000000cc */
[----:B------:R-:W-:Y:S01]  /*49f0*/  @P0 FADD.FTZ R205, R10, -R205 ;  /* 0x800000cd0acd0221 */ /* 0x000fe20000010000 */
[----:B------:R-:W-:Y:S01]  /*4a00*/  PRMT R208, R119, 0x7632, R208 ;  /* 0x0000763277d07816 */ /* 0x000fe200000000d0 */
[-CC-:B------:R-:W-:Y:S01]  /*4a10*/  @P0 FFMA.FTZ R206, R18, R199.reuse, R198.reuse ;  /* 0x000000c712ce0223 */ /* 0x180fe200000100c6 */
[----:B------:R-:W-:Y:S01]  /*4a20*/  @P0 FFMA.FTZ R210, R20, R199, R198 ;  /* 0x000000c714d20223 */ /* 0x000fe200000100c6 */
[----:B------:R-:W-:Y:S01]  /*4a30*/  SHF.L.U32 R204, R204, 0x10, RZ ;  /* 0x00000010cccc7819 */ /* 0x000fe200000006ff */
[----:B------:R-:W-:Y:S01]  /*4a40*/  @P0 FFMA.FTZ R203, R4, R205, R203 ;  /* 0x000000cd04cb0223 */ /* 0x000fe200000100cb */
[----:B------:R-:W4:Y:S01]  /*4a50*/  @P1 LDC.64 R142, c[0x0][0x408] ;  /* 0x00010200ff8e1b82 */ /* 0x000f220000000a00 */
[----:B------:R-:W-:Y:S01]  /*4a60*/  @P0 FADD.FTZ R207, R17, -R206 ;  /* 0x800000ce11cf0221 */ /* 0x000fe20000010000 */
[----:B------:R-:W-:-:S02]  /*4a70*/  IMAD.U32 R208, R208, 0x10000, RZ ;  /* 0x00010000d0d07824 */ /* 0x000fc400078e00ff */
[----:B------:R-:W-:Y:S01]  /*4a80*/  @P0 FADD.FTZ R205, R19, -R210 ;  /* 0x800000d213cd0221 */ /* 0x000fe20000010000 */
[----:B-1----:R-:W-:Y:S01]  /*4a90*/  @P1 FMUL.FTZ R141, R201, R141 ;  /* 0x0000008dc98d1220 */ /* 0x002fe20000410000 */
[C---:B------:R-:W-:Y:S01]  /*4aa0*/  @P0 FFMA.FTZ R204, R4.reuse, R207, R204 ;  /* 0x000000cf04cc0223 */ /* 0x040fe200000100cc */
[----:B0-----:R-:W-:Y:S01]  /*4ab0*/  @P1 FMUL.FTZ R147, R203, R147 ;  /* 0x00000093cb931220 */ /* 0x001fe20000410000 */
[----:B------:R-:W-:Y:S01]  /*4ac0*/  @P0 FFMA.FTZ R208, R4, R205, R208 ;  /* 0x000000cd04d00223 */ /* 0x000fe200000100d0 */
[----:B------:R-:W0:Y:S01]  /*4ad0*/  @P1 LDC.64 R144, c[0x0][0x408] ;  /* 0x00010200ff901b82 */ /* 0x000e220000000a00 */
[----:B--2---:R-:W-:Y:S01]  /*4ae0*/  @P1 FMUL.FTZ R131, R186, R131 ;  /* 0x00000083ba831220 */ /* 0x004fe20000410000 */
[----:B------:R-:W-:Y:S01]  /*4af0*/  @P1 FMUL.FTZ R140, R141, R140 ;  /* 0x0000008c8d8c1220 */ /* 0x000fe20000410000 */
[C---:B------:R-:W-:Y:S01]  /*4b00*/  @P1 LOP3.LUT P0, RZ, R170.reuse, 0xff, RZ, 0xc0, !PT ;  /* 0x000000ffaaff1812 */ /* 0x040fe2000780c0ff */
[----:B------:R-:W-:Y:S01]  /*4b10*/  @P1 FMUL.FTZ R146, R147, R146 ;  /* 0x0000009293921220 */ /* 0x000fe20000410000 */
[----:B------:R-:W-:Y:S01]  /*4b20*/  @P1 FMUL.FTZ R130, R131, R130 ;  /* 0x0000008283821220 */ /* 0x000fe20000410000 */
[----:B------:R-:W-:-:S02]  /*4b30*/  @P1 LOP3.LUT P6, RZ, R170, 0xff00, RZ, 0xc0, !PT ;  /* 0x0000ff00aaff1812 */ /* 0x000fc400078cc0ff */
[----:B------:R-:W1:Y:S01]  /*4b40*/  @P1 LDC.64 R184, c[0x0][0x408] ;  /* 0x00010200ffb81b82 */ /* 0x000e620000000a00 */
[----:B---3--:R-:W-:Y:S01]  /*4b50*/  @P1 FMUL.FTZ R129, R187, R129 ;  /* 0x00000081bb811220 */ /* 0x008fe20000410000 */
[----:B------:R-:W-:Y:S02]  /*4b60*/  @P1 FSEL R130, R130, RZ, P0 ;  /* 0x000000ff82821208 */ /* 0x000fe40000000000 */
[----:B------:R-:W-:Y:S01]  /*4b70*/  @P1 LOP3.LUT P5, RZ, R171, 0xff0000, RZ, 0xc0, !PT ;  /* 0x00ff0000abff1812 */ /* 0x000fe200078ac0ff */
[----:B------:R-:W-:Y:S01]  /*4b80*/  @P1 FMUL.FTZ R128, R129, R128 ;  /* 0x0000008081801220 */ /* 0x000fe20000410000 */
[----:B------:R-:W-:Y:S01]  /*4b90*/  @P1 LOP3.LUT P0, RZ, R170, 0xff0000, RZ, 0xc0, !PT ;  /* 0x00ff0000aaff1812 */ /* 0x000fe2000780c0ff */
[----:B----4-:R-:W-:Y:S01]  /*4ba0*/  @P1 FMUL.FTZ R143, R200, R143 ;  /* 0x0000008fc88f1220 */ /* 0x010fe20000410000 */
[----:B------:R-:W-:Y:S02]  /*4bb0*/  @P1 FSEL R140, R140, RZ, P6 ;  /* 0x000000ff8c8c1208 */ /* 0x000fe40003000000 */
[----:B------:R-:W-:Y:S01]  /*4bc0*/  @P1 LOP3.LUT P6, RZ, R171, 0xff, RZ, 0xc0, !PT ;  /* 0x000000ffabff1812 */ /* 0x000fe200078cc0ff */
[----:B------:R-:W-:Y:S01]  /*4bd0*/  @P1 FMUL.FTZ R142, R143, R142 ;  /* 0x0000008e8f8e1220 */ /* 0x000fe20000410000 */
[----:B------:R-:W-:-:S02]  /*4be0*/  @P1 FSEL R128, R128, RZ, P5 ;  /* 0x000000ff80801208 */ /* 0x000fc40002800000 */
[----:B------:R-:W-:Y:S01]  /*4bf0*/  @P1 LOP3.LUT P5, RZ, R170, 0xff000000, RZ, 0xc0, !PT ;  /* 0xff000000aaff1812 */ /* 0x000fe200078ac0ff */
[----:B0-----:R-:W-:Y:S01]  /*4c00*/  @P1 FMUL.FTZ R145, R202, R145 ;  /* 0x00000091ca911220 */ /* 0x001fe20000410000 */
[----:B------:R-:W-:Y:S02]  /*4c10*/  @P1 FSEL R142, R142, RZ, P0 ;  /* 0x000000ff8e8e1208 */ /* 0x000fe40000000000 */
[----:B------:R-:W-:Y:S01]  /*4c20*/  @P1 LOP3.LUT P0, RZ, R171, 0xff00, RZ, 0xc0, !PT ;  /* 0x0000ff00abff1812 */ /* 0x000fe2000780c0ff */
[----:B------:R-:W-:Y:S01]  /*4c30*/  @P1 FMUL.FTZ R144, R145, R144 ;  /* 0x0000009091901220 */ /* 0x000fe20000410000 */
[----:B------:R-:W-:Y:S02]  /*4c40*/  @P1 FSEL R146, R146, RZ, P6 ;  /* 0x000000ff92921208 */ /* 0x000fe40003000000 */
[----:B------:R-:W-:Y:S01]  /*4c50*/  @P1 F2FP.BF16.F32.PACK_AB R130, RZ, R130 ;  /* 0x00000082ff82123e */ /* 0x000fe200000010ff */
[----:B-1----:R-:W-:Y:S01]  /*4c60*/  @P1 FMUL.FTZ R185, R204, R185 ;  /* 0x000000b9ccb91220 */ /* 0x002fe20000410000 */
[----:B------:R-:W-:-:S02]  /*4c70*/  @P1 FSEL R144, R144, RZ, P5 ;  /* 0x000000ff90901208 */ /* 0x000fc40002800000 */
[----:B------:R-:W-:Y:S01]  /*4c80*/  @P1 F2FP.BF16.F32.PACK_AB R142, RZ, R142 ;  /* 0x0000008eff8e123e */ /* 0x000fe200000010ff */
[----:B------:R-:W-:Y:S01]  /*4c90*/  @P1 FMUL.FTZ R184, R185, R184 ;  /* 0x000000b8b9b81220 */ /* 0x000fe20000410000 */
[----:B------:R-:W-:Y:S02]  /*4ca0*/  @P1 F2FP.BF16.F32.PACK_AB R146, RZ, R146 ;  /* 0x00000092ff92123e */ /* 0x000fe400000010ff */
[----:B------:R-:W-:Y:S02]  /*4cb0*/  @P1 F2FP.BF16.F32.PACK_AB R128, RZ, R128 ;  /* 0x00000080ff80123e */ /* 0x000fe400000010ff */
[----:B------:R-:W-:Y:S02]  /*4cc0*/  @P1 FSEL R184, R184, RZ, P0 ;  /* 0x000000ffb8b81208 */ /* 0x000fe40000000000 */
[----:B------:R-:W-:Y:S02]  /*4cd0*/  F2FP.BF16.F32.PACK_AB R186, RZ, R186 ;  /* 0x000000baffba723e */ /* 0x000fe400000010ff */
[----:B------:R-:W-:-:S02]  /*4ce0*/  F2FP.BF16.F32.PACK_AB R201, RZ, R201 ;  /* 0x000000c9ffc9723e */ /* 0x000fc400000010ff */
[----:B------:R-:W-:Y:S02]  /*4cf0*/  F2FP.BF16.F32.PACK_AB R129, RZ, R200 ;  /* 0x000000c8ff81723e */ /* 0x000fe400000010ff */
[----:B------:R-:W-:Y:S02]  /*4d00*/  F2FP.BF16.F32.PACK_AB R202, RZ, R202 ;  /* 0x000000caffca723e */ /* 0x000fe400000010ff */
[----:B------:R-:W-:Y:S02]  /*4d10*/  F2FP.BF16.F32.PACK_AB R203, RZ, R203 ;  /* 0x000000cbffcb723e */ /* 0x000fe400000010ff */
[----:B------:R-:W-:Y:S02]  /*4d20*/  F2FP.BF16.F32.PACK_AB R204, RZ, R204 ;  /* 0x000000ccffcc723e */ /* 0x000fe400000010ff */
[----:B------:R-:W-:Y:S02]  /*4d30*/  @P1 PRMT R124, R130, 0x7610, R124 ;  /* 0x00007610827c1816 */ /* 0x000fe4000000007c */
[----:B------:R-:W-:-:S02]  /*4d40*/  @P1 F2FP.BF16.F32.PACK_AB R140, RZ, R140 ;  /* 0x0000008cff8c123e */ /* 0x000fc400000010ff */
[----:B------:R-:W-:Y:S02]  /*4d50*/  @P1 F2FP.BF16.F32.PACK_AB R144, RZ, R144 ;  /* 0x00000090ff90123e */ /* 0x000fe400000010ff */
[----:B------:R-:W-:Y:S02]  /*4d60*/  @P1 F2FP.BF16.F32.PACK_AB R184, RZ, R184 ;  /* 0x000000b8ffb8123e */ /* 0x000fe400000010ff */
[----:B------:R-:W-:Y:S02]  /*4d70*/  @P1 PRMT R125, R142, 0x7610, R125 ;  /* 0x000076108e7d1816 */ /* 0x000fe4000000007d */
[----:B------:R-:W-:Y:S02]  /*4d80*/  @P1 PRMT R126, R146, 0x7610, R126 ;  /* 0x00007610927e1816 */ /* 0x000fe4000000007e */
        /* <DEDUP_REMOVED lines=17> */
.L_x_663:
[----:B------:R-:W-:Y:S01]  /*4ea0*/  ISETP.GT.AND P0, PT, R197, RZ, PT ;  /* 0x000000ffc500720c */ /* 0x000fe20003f04270 */
[----:B0-----:R-:W0:Y:S01]  /*4eb0*/  @P1 LDC.64 R146, c[0x0][0x408] ;  /* 0x00010200ff921b82 */ /* 0x001e220000000a00 */
[C---:B-1---5:R-:W-:Y:S01]  /*4ec0*/  SHF.L.U32 R141, R116.reuse, 0x10, RZ ;  /* 0x00000010748d7819 */ /* 0x062fe200000006ff */
[----:B------:R-:W-:Y:S01]  /*4ed0*/  IMAD.U32 R206, R119, 0x10000, RZ ;  /* 0x0001000077ce7824 */ /* 0x000fe200078e00ff */
[----:B------:R-:W-:Y:S02]  /*4ee0*/  PRMT R140, R116, 0x7632, R140 ;  /* 0x00007632748c7816 */ /* 0x000fe4000000008c */
[C---:B------:R-:W-:Y:S02]  /*4ef0*/  SHF.L.U32 R202, R117.reuse, 0x10, RZ ;  /* 0x0000001075ca7819 */ /* 0x040fe400000006ff */
[----:B------:R-:W-:Y:S01]  /*4f00*/  SHF.L.U32 R205, R118, 0x10, RZ ;  /* 0x0000001076cd7819 */ /* 0x000fe200000006ff */
[----:B------:R-:W-:Y:S01]  /*4f10*/  IMAD.U32 R201, R140, 0x10000, RZ ;  /* 0x000100008cc97824 */ /* 0x000fe200078e00ff */
[----:B------:R-:W-:Y:S01]  /*4f20*/  PRMT R140, R117, 0x7632, R140 ;  /* 0x00007632758c7816 */ /* 0x000fe2000000008c */
[----:B------:R-:W1:Y:S01]  /*4f30*/  @P1 LDC.64 R184, c[0x0][0x408] ;  /* 0x00010200ffb81b82 */ /* 0x000e620000000a00 */
[----:B------:R-:W-:Y:S01]  /*4f40*/  PRMT R204, R118, 0x7632, R204 ;  /* 0x0000763276cc7816 */ /* 0x000fe200000000cc */
[-CC-:B------:R-:W-:Y:S01]  /*4f50*/  @P0 FFMA.FTZ R143, R5, R199.reuse, R198.reuse ;  /* 0x000000c7058f0223 */ /* 0x180fe200000100c6 */
[-CC-:B------:R-:W-:Y:S01]  /*4f60*/  @P0 FFMA.FTZ R142, R14, R199.reuse, R198.reuse ;  /* 0x000000c70e8e0223 */ /* 0x180fe200000100c6 */
[----:B------:R-:W-:Y:S01]  /*4f70*/  @P0 FFMA.FTZ R144, R16, R199, R198 ;  /* 0x000000c710900223 */ /* 0x000fe200000100c6 */
[----:B------:R-:W-:Y:S01]  /*4f80*/  SHF.L.U32 R203, R140, 0x10, RZ ;  /* 0x000000108ccb7819 */ /* 0x000fe200000006ff */
[----:B------:R-:W-:Y:S01]  /*4f90*/  @P0 FADD.FTZ R143, R6, -R143 ;  /* 0x8000008f068f0221 */ /* 0x000fe20000010000 */
[----:B------:R-:W-:Y:S01]  /*4fa0*/  @P0 FADD.FTZ R142, R13, -R142 ;  /* 0x8000008e0d8e0221 */ /* 0x000fe20000010000 */
[----:B------:R-:W-:Y:S01]  /*4fb0*/  @P0 FADD.FTZ R144, R15, -R144 ;  /* 0x800000900f900221 */ /* 0x000fe20000010000 */
[----:B------:R-:W2:Y:S01]  /*4fc0*/  @P1 LDC.64 R186, c[0x0][0x408] ;  /* 0x00010200ffba1b82 */ /* 0x000ea20000000a00 */
[C---:B------:R-:W-:Y:S01]  /*4fd0*/  @P0 FFMA.FTZ R141, R4.reuse, R143, R141 ;  /* 0x0000008f048d0223 */ /* 0x040fe2000001008d */
[--C-:B------:R-:W-:Y:S01]  /*4fe0*/  @P0 FFMA.FTZ R143, R7, R199, R198.reuse ;  /* 0x000000c7078f0223 */ /* 0x100fe200000100c6 */
[C---:B------:R-:W-:Y:S01]  /*4ff0*/  @P0 FFMA.FTZ R201, R4.reuse, R142, R201 ;  /* 0x0000008e04c90223 */ /* 0x040fe200000100c9 */
[----:B------:R-:W-:Y:S01]  /*5000*/  @P0 FFMA.FTZ R203, R4, R144, R203 ;  /* 0x0000009004cb0223 */ /* 0x000fe200000100cb */
[----:B0-----:R-:W-:Y:S01]  /*5010*/  @P1 FMUL.FTZ R147, R141, R147 ;  /* 0x000000938d931220 */ /* 0x001fe20000410000 */
[----:B------:R-:W-:Y:S01]  /*5020*/  @P0 FADD.FTZ R143, R8, -R143 ;  /* 0x8000008f088f0221 */ /* 0x000fe20000010000 */
[----:B------:R-:W-:Y:S01]  /*5030*/  @P0 FFMA.FTZ R207, R9, R199, R198 ;  /* 0x000000c709cf0223 */ /* 0x000fe200000100c6 */
[----:B------:R-:W0:Y:S01]  /*5040*/  @P1 LDC.64 R140, c[0x0][0x408] ;  /* 0x00010200ff8c1b82 */ /* 0x000e220000000a00 */
[----:B------:R-:W-:Y:S01]  /*5050*/  @P1 FMUL.FTZ R200, R147, R146 ;  /* 0x0000009293c81220 */ /* 0x000fe20000410000 */
[----:B------:R-:W-:Y:S01]  /*5060*/  @P0 FFMA.FTZ R202, R4, R143, R202 ;  /* 0x0000008f04ca0223 */ /* 0x000fe200000100ca */
[----:B------:R-:W-:Y:S01]  /*5070*/  @P0 FADD.FTZ R207, R10, -R207 ;  /* 0x800000cf0acf0221 */ /* 0x000fe20000010000 */
[-CC-:B------:R-:W-:Y:S01]  /*5080*/  @P0 FFMA.FTZ R208, R18, R199.reuse, R198.reuse ;  /* 0x000000c712d00223 */ /* 0x180fe200000100c6 */
[----:B------:R-:W-:Y:S01]  /*5090*/  @P0 FFMA.FTZ R211, R11, R199, R198 ;  /* 0x000000c70bd30223 */ /* 0x000fe200000100c6 */
[----:B------:R-:W-:Y:S01]  /*50a0*/  @P1 LOP3.LUT P5, RZ, R170, 0xff, RZ, 0xc0, !PT ;  /* 0x000000ffaaff1812 */ /* 0x000fe200078ac0ff */
[----:B------:R-:W-:Y:S01]  /*50b0*/  @P0 FFMA.FTZ R205, R4, R207, R205 ;  /* 0x000000cf04cd0223 */ /* 0x000fe200000100cd */
[----:B------:R-:W3:Y:S01]  /*50c0*/  @P1 LDC.64 R142, c[0x0][0x408] ;  /* 0x00010200ff8e1b82 */ /* 0x000ee20000000a00 */
[----:B------:R-:W-:Y:S01]  /*50d0*/  SHF.L.U32 R204, R204, 0x10, RZ ;  /* 0x00000010cccc7819 */ /* 0x000fe200000006ff */
[----:B------:R-:W-:Y:S01]  /*50e0*/  @P0 FADD.FTZ R209, R17, -R208 ;  /* 0x800000d011d10221 */ /* 0x000fe20000010000 */
[----:B------:R-:W-:Y:S01]  /*50f0*/  @P0 FADD.FTZ R211, R12, -R211 ;  /* 0x800000d30cd30221 */ /* 0x000fe20000010000 */
[----:B------:R-:W-:-:S02]  /*5100*/  @P1 FSEL R200, R200, RZ, P5 ;  /* 0x000000ffc8c81208 */ /* 0x000fc40002800000 */
[----:B------:R-:W-:Y:S01]  /*5110*/  @P1 LOP3.LUT P5, RZ, R170, 0xff00, RZ, 0xc0, !PT ;  /* 0x0000ff00aaff1812 */ /* 0x000fe200078ac0ff */
[----:B------:R-:W-:Y:S01]  /*5120*/  @P0 FFMA.FTZ R204, R4, R209, R204 ;  /* 0x000000d104cc0223 */ /* 0x000fe200000100cc */
[----:B------:R-:W4:Y:S01]  /*5130*/  @P1 LDC.64 R144, c[0x0][0x408] ;  /* 0x00010200ff901b82 */ /* 0x000f220000000a00 */
[----:B------:R-:W-:Y:S01]  /*5140*/  @P1 LOP3.LUT P6, RZ, R170, 0xff0000, RZ, 0xc0, !PT ;  /* 0x00ff0000aaff1812 */ /* 0x000fe200078cc0ff */
[----:B------:R-:W-:Y:S01]  /*5150*/  @P0 FFMA.FTZ R206, R4, R211, R206 ;  /* 0x000000d304ce0223 */ /* 0x000fe200000100ce */
[----:B-1----:R-:W-:Y:S01]  /*5160*/  @P1 FMUL.FTZ R185, R204, R185 ;  /* 0x000000b9ccb91220 */ /* 0x002fe20000410000 */
[----:B------:R-:W-:Y:S02]  /*5170*/  @P1 F2FP.BF16.F32.PACK_AB R200, RZ, R200 ;  /* 0x000000c8ffc8123e */ /* 0x000fe400000010ff */
[----:B--2---:R-:W-:Y:S01]  /*5180*/  @P1 FMUL.FTZ R187, R206, R187 ;  /* 0x000000bbcebb1220 */ /* 0x004fe20000410000 */
[----:B------:R-:W-:Y:S01]  /*5190*/  @P1 FMUL.FTZ R184, R185, R184 ;  /* 0x000000b8b9b81220 */ /* 0x000fe20000410000 */
[----:B------:R-:W1:Y:S01]  /*51a0*/  @P1 LDC.64 R146, c[0x0][0x408] ;  /* 0x00010200ff921b82 */ /* 0x000e620000000a00 */
[----:B0-----:R-:W-:Y:S01]  /*51b0*/  @P1 FMUL.FTZ R141, R201, R141 ;  /* 0x0000008dc98d1220 */ /* 0x001fe20000410000 */
[----:B------:R-:W-:Y:S01]  /*51c0*/  @P1 FMUL.FTZ R186, R187, R186 ;  /* 0x000000babbba1220 */ /* 0x000fe20000410000 */
[----:B------:R-:W-:-:S02]  /*51d0*/  @P1 PRMT R124, R200, 0x7610, R124 ;  /* 0x00007610c87c1816 */ /* 0x000fc4000000007c */
[----:B------:R-:W-:Y:S01]  /*51e0*/  @P1 FMUL.FTZ R140, R141, R140 ;  /* 0x0000008c8d8c1220 */ /* 0x000fe20000410000 */
[----:B---3--:R-:W-:-:S04]  /*51f0*/  @P1 FMUL.FTZ R143, R202, R143 ;  /* 0x0000008fca8f1220 */ /* 0x008fc80000410000 */
[----:B------:R-:W-:Y:S01]  /*5200*/  @P1 FSEL R140, R140, RZ, P5 ;  /* 0x000000ff8c8c1208 */ /* 0x000fe20002800000 */
[----:B------:R-:W-:Y:S01]  /*5210*/  @P1 FMUL.FTZ R142, R143, R142 ;  /* 0x0000008e8f8e1220 */ /* 0x000fe20000410000 */
[----:B------:R-:W-:Y:S02]  /*5220*/  @P1 LOP3.LUT P5, RZ, R170, 0xff000000, RZ, 0xc0, !PT ;  /* 0xff000000aaff1812 */ /* 0x000fe400078ac0ff */
[----:B------:R-:W-:Y:S01]  /*5230*/  @P1 F2FP.BF16.F32.PACK_AB R140, RZ, R140 ;  /* 0x0000008cff8c123e */ /* 0x000fe200000010ff */
[----:B----4-:R-:W-:Y:S01]  /*5240*/  @P1 FMUL.FTZ R145, R203, R145 ;  /* 0x00000091cb911220 */ /* 0x010fe20000410000 */
[----:B------:R-:W-:Y:S02]  /*5250*/  @P1 FSEL R142, R142, RZ, P6 ;  /* 0x000000ff8e8e1208 */ /* 0x000fe40003000000 */
[----:B------:R-:W-:Y:S01]  /*5260*/  @P1 LOP3.LUT P6, RZ, R171, 0xff, RZ, 0xc0, !PT ;  /* 0x000000ffabff1812 */ /* 0x000fe200078cc0ff */
[----:B------:R-:W-:Y:S01]  /*5270*/  @P1 FMUL.FTZ R144, R145, R144 ;  /* 0x0000009091901220 */ /* 0x000fe20000410000 */
[----:B------:R-:W-:-:S02]  /*5280*/  @P1 F2FP.BF16.F32.PACK_AB R142, RZ, R142 ;  /* 0x0000008eff8e123e */ /* 0x000fc400000010ff */
[----:B------:R-:W-:Y:S01]  /*5290*/  @P1 PRMT R124, R124, 0x5410, R140 ;  /* 0x000054107c7c1816 */ /* 0x000fe2000000008c */
[----:B-1----:R-:W-:Y:S01]  /*52a0*/  @P1 FMUL.FTZ R147, R205, R147 ;  /* 0x00000093cd931220 */ /* 0x002fe20000410000 */
        /* <DEDUP_REMOVED lines=30> */
.L_x_662:
[----:B------:R-:W-:-:S04]  /*5490*/  UISETP.NE.U32.AND UP0, UPT, UR20, URZ, UPT ;  /* 0x000000ff1400728c */ /* 0x000fc8000bf05070 */
[----:B------:R-:W-:-:S06]  /*54a0*/  UISETP.NE.AND.EX UP0, UPT, UR21, URZ, UPT, UP0 ;  /* 0x000000ff1500728c */ /* 0x000fcc000bf05300 */
[----:B------:R-:W-:-:S13]  /*54b0*/  PLOP3.LUT P2, PT, PT, PT, UP0, 0x80, 0x8 ;  /* 0x000000000008781c */ /* 0x000fda0003f4f008 */
[----:B------:R-:W-:Y:S05]  /*54c0*/  @!P2 BRA `(.L_x_665) ;  /* 0x000000040094a947 */ /* 0x000fea0003800000 */
[----:B-1----:R-:W1:Y:S01]  /*54d0*/  @P1 LDC.64 R130, c[0x0][0x408] ;  /* 0x00010200ff821b82 */ /* 0x002e620000000a00 */
[-CC-:B------:R-:W-:Y:S01]  /*54e0*/  FFMA.FTZ R143, R11, R199.reuse, R198.reuse ;  /* 0x000000c70b8f7223 */ /* 0x180fe200000100c6 */
[-CC-:B------:R-:W-:Y:S01]  /*54f0*/  FFMA.FTZ R129, R5, R199.reuse, R198.reuse ;  /* 0x000000c705817223 */ /* 0x180fe200000100c6 */
[----:B------:R-:W-:Y:S01]  /*5500*/  ISETP.GT.AND P0, PT, R197, RZ, PT ;  /* 0x000000ffc500720c */ /* 0x000fe20003f04270 */
[-CC-:B------:R-:W-:Y:S01]  /*5510*/  FFMA.FTZ R184, R14, R199.reuse, R198.reuse ;  /* 0x000000c70eb87223 */ /* 0x180fe200000100c6 */
[----:B------:R-:W-:Y:S01]  /*5520*/  FADD.FTZ R143, R12, -R143 ;  /* 0x8000008f0c8f7221 */ /* 0x000fe20000010000 */
[----:B------:R-:W-:Y:S01]  /*5530*/  FADD.FTZ R129, R6, -R129 ;  /* 0x8000008106817221 */ /* 0x000fe20000010000 */
[----:B------:R-:W-:Y:S01]  /*5540*/  FFMA.FTZ R204, R18, R199, R198 ;  /* 0x000000c712cc7223 */ /* 0x000fe200000100c6 */
[----:B------:R-:W2:Y:S01]  /*5550*/  @P1 LDC.64 R140, c[0x0][0x408] ;  /* 0x00010200ff8c1b82 */ /* 0x000ea20000000a00 */
[C---:B0-----:R-:W-:Y:S01]  /*5560*/  FMUL.FTZ R146, R4.reuse, R143 ;  /* 0x0000008f04927220 */ /* 0x041fe20000410000 */
[----:B------:R-:W-:Y:S01]  /*5570*/  FMUL.FTZ R128, R4, R129 ;  /* 0x0000008104807220 */ /* 0x000fe20000410000 */
[----:B------:R-:W-:Y:S01]  /*5580*/  FADD.FTZ R185, R13, -R184 ;  /* 0x800000b80db97221 */ /* 0x000fe20000010000 */
[----:B------:R-:W-:Y:S01]  /*5590*/  FFMA.FTZ R187, R7, R199, R198 ;  /* 0x000000c707bb7223 */ /* 0x000fe200000100c6 */
[----:B------:R-:W-:Y:S01]  /*55a0*/  FADD.FTZ R205, R17, -R204 ;  /* 0x800000cc11cd7221 */ /* 0x000fe20000010000 */
[----:B------:R-:W-:Y:S01]  /*55b0*/  FSEL R146, R146, RZ, P0 ;  /* 0x000000ff92927208 */ /* 0x000fe20000000000 */
[----:B------:R-:W-:Y:S01]  /*55c0*/  FMUL.FTZ R184, R4, R185 ;  /* 0x000000b904b87220 */ /* 0x000fe20000410000 */
[----:B------:R-:W-:Y:S01]  /*55d0*/  FSEL R202, R128, RZ, P0 ;  /* 0x000000ff80ca7208 */ /* 0x000fe20000000000 */
[----:B------:R-:W0:Y:S01]  /*55e0*/  @P1 LDC.64 R142, c[0x0][0x408] ;  /* 0x00010200ff8e1b82 */ /* 0x000e220000000a00 */
[-CC-:B------:R-:W-:Y:S01]  /*55f0*/  FFMA.FTZ R186, R16, R199.reuse, R198.reuse ;  /* 0x000000c710ba7223 */ /* 0x180fe200000100c6 */
        /* <DEDUP_REMOVED lines=8> */
[----:B-----5:R-:W-:Y:S01]  /*5680*/  @P1 LOP3.LUT P6, RZ, R171, 0xff0000, RZ, 0xc0, !PT ;  /* 0x00ff0000abff1812 */ /* 0x020fe200078cc0ff */
        /* <DEDUP_REMOVED lines=73> */
.L_x_665:
[----:B------:R-:W-:Y:S04]  /*5b20*/  BSSY.RECONVERGENT B3, `(.L_x_666) ;  /* 0x000000d000037945 */ /* 0x000fe80003800200 */
[----:B------:R-:W-:Y:S05]  /*5b30*/  @!P1 BRA `(.L_x_667) ;  /* 0x00000000002c9947 */ /* 0x000fea0003800000 */
[----:B-1----:R-:W-:Y:S01]  /*5b40*/  FFMA.FTZ R141, R5, R199, R198 ;  /* 0x000000c7058d7223 */ /* 0x002fe200000100c6 */
[----:B------:R-:W-:-:S03]  /*5b50*/  ISETP.GT.AND P0, PT, R197, RZ, PT ;  /* 0x000000ffc500720c */ /* 0x000fc60003f04270 */
[----:B------:R-:W-:-:S04]  /*5b60*/  FADD.FTZ R141, R6, -R141 ;  /* 0x8000008d068d7221 */ /* 0x000fc80000010000 */
[----:B------:R-:W-:-:S05]  /*5b70*/  FMUL.FTZ R141, R4, R141 ;  /* 0x0000008d048d7220 */ /* 0x000fca0000410000 */
[----:B------:R-:W-:Y:S02]  /*5b80*/  FSEL R141, R141, RZ, P0 ;  /* 0x000000ff8d8d7208 */ /* 0x000fe40000000000 */
[----:B-----5:R-:W-:-:S03]  /*5b90*/  LOP3.LUT P0, RZ, R170, 0xff, RZ, 0xc0, !PT ;  /* 0x000000ffaaff7812 */ /* 0x020fc6000780c0ff */
[----:B------:R-:W-:-:S04]  /*5ba0*/  FMUL.FTZ R141, R141, UR13 ;  /* 0x0000000d8d8d7c20 */ /* 0x000fc80008410000 */
[----:B------:R-:W-:-:S05]  /*5bb0*/  FMUL.FTZ R141, R141, UR12 ;  /* 0x0000000c8d8d7c20 */ /* 0x000fca0008410000 */
[----:B------:R-:W-:-:S04]  /*5bc0*/  FSEL R141, R141, RZ, P0 ;  /* 0x000000ff8d8d7208 */ /* 0x000fc80000000000 */
[----:B------:R-:W-:-:S04]  /*5bd0*/  F2FP.BF16.F32.PACK_AB R141, RZ, R141 ;  /* 0x0000008dff8d723e */ /* 0x000fc800000010ff */
[----:B------:R-:W-:-:S07]  /*5be0*/  PRMT R124, R141, 0x7610, R124 ;  /* 0x000076108d7c7816 */ /* 0x000fce000000007c */
.L_x_667:
[----:B------:R-:W-:Y:S05]  /*5bf0*/  BSYNC.RECONVERGENT B3 ;  /* 0x0000000000037941 */ /* 0x000fea0003800200 */
.L_x_666:
        /* <DEDUP_REMOVED lines=13> */
.L_x_669:
[----:B------:R-:W-:Y:S05]  /*5cd0*/  BSYNC.RECONVERGENT B3 ;  /* 0x0000000000037941 */ /* 0x000fea0003800200 */
.L_x_668:
        /* <DEDUP_REMOVED lines=13> */
.L_x_671:
[----:B------:R-:W-:Y:S05]  /*5db0*/  BSYNC.RECONVERGENT B3 ;  /* 0x0000000000037941 */ /* 0x000fea0003800200 */
.L_x_670:
        /* <DEDUP_REMOVED lines=13> */
.L_x_673:
[----:B------:R-:W-:Y:S05]  /*5e90*/  BSYNC.RECONVERGENT B3 ;  /* 0x0000000000037941 */ /* 0x000fea0003800200 */
.L_x_672:
        /* <DEDUP_REMOVED lines=13> */
.L_x_675:
[----:B------:R-:W-:Y:S05]  /*5f70*/  BSYNC.RECONVERGENT B3 ;  /* 0x0000000000037941 */ /* 0x000fea0003800200 */
.L_x_674:
        /* <DEDUP_REMOVED lines=13> */
.L_x_677:
[----:B------:R-:W-:Y:S05]  /*6050*/  BSYNC.RECONVERGENT B3 ;  /* 0x0000000000037941 */ /* 0x000fea0003800200 */
.L_x_676:
        /* <DEDUP_REMOVED lines=13> */
.L_x_679:
[----:B------:R-:W-:Y:S05]  /*6130*/  BSYNC.RECONVERGENT B3 ;  /* 0x0000000000037941 */ /* 0x000fea0003800200 */
.L_x_678:
[----:B------:R-:W-:Y:S05]  /*6140*/  @!P1 BRA `(.L_x_664) ;  /* 0x0000000000309947 */ /* 0x000fea0003800000 */
[----:B-1----:R-:W-:Y:S01]  /*6150*/  FFMA.FTZ R140, R20, R199, R198 ;  /* 0x000000c7148c7223 */ /* 0x002fe200000100c6 */
[----:B------:R-:W-:-:S03]  /*6160*/  ISETP.GT.AND P0, PT, R197, RZ, PT ;  /* 0x000000ffc500720c */ /* 0x000fc60003f04270 */
[----:B------:R-:W-:-:S04]  /*6170*/  FADD.FTZ R141, R19, -R140 ;  /* 0x8000008c138d7221 */ /* 0x000fc80000010000 */
[----:B------:R-:W-:-:S05]  /*6180*/  FMUL.FTZ R141, R4, R141 ;  /* 0x0000008d048d7220 */ /* 0x000fca0000410000 */
[----:B------:R-:W-:Y:S02]  /*6190*/  FSEL R141, R141, RZ, P0 ;  /* 0x000000ff8d8d7208 */ /* 0x000fe40000000000 */
[----:B-----5:R-:W-:-:S03]  /*61a0*/  ISETP.GE.U32.AND P0, PT, R170, RZ, PT ;  /* 0x000000ffaa00720c */ /* 0x020fc60003f06070 */
[----:B------:R-:W-:Y:S01]  /*61b0*/  FMUL.FTZ R141, R141, UR13 ;  /* 0x0000000d8d8d7c20 */ /* 0x000fe20008410000 */
[----:B------:R-:W-:-:S03]  /*61c0*/  ISETP.GE.U32.AND.EX P0, PT, R171, 0x1000000, PT, P0 ;  /* 0x01000000ab00780c */ /* 0x000fc60003f06100 */
[----:B------:R-:W-:-:S05]  /*61d0*/  FMUL.FTZ R141, R141, UR12 ;  /* 0x0000000c8d8d7c20 */ /* 0x000fca0008410000 */
[----:B------:R-:W-:-:S04]  /*61e0*/  FSEL R141, R141, RZ, P0 ;  /* 0x000000ff8d8d7208 */ /* 0x000fc80000000000 */
[----:B------:R-:W-:-:S04]  /*61f0*/  F2FP.BF16.F32.PACK_AB R141, RZ, R141 ;  /* 0x0000008dff8d723e */ /* 0x000fc800000010ff */
[----:B------:R-:W-:-:S07]  /*6200*/  PRMT R127, R127, 0x5410, R141 ;  /* 0x000054107f7f7816 */ /* 0x000fce000000008d */
.L_x_664:
[----:B------:R-:W-:Y:S05]  /*6210*/  BSYNC.RECONVERGENT B1 ;  /* 0x0000000000017941 */ /* 0x000fea0003800200 */
.L_x_661:
[----:B-1----:R-:W1:Y:S08]  /*6220*/  @P2 LDC.64 R142, c[0x0][0x478] ;  /* 0x00011e00ff8e2b82 */ /* 0x002e700000000a00 */
[----:B------:R-:W2:Y:S01]  /*6230*/  @P1 LDC.64 R140, c[0x0][0x468] ;  /* 0x00011a00ff8c1b82 */ /* 0x000ea20000000a00 */
[----:B-1----:R-:W-:-:S04]  /*6240*/  @P2 IMAD.WIDE.U32 R142, R196, 0x10, R142 ;  /* 0x00000010c48e2825 */ /* 0x002fc800078e008e */
[----:B------:R-:W-:Y:S01]  /*6250*/  VIADD R196, R196, 0x20 ;  /* 0x00000020c4c47836 */ /* 0x000fe20000000000 */
[----:B------:R3:W-:Y:S01]  /*6260*/  @P2 STG.E.128 desc[UR6][R142.64], R128 ;  /* 0x000000808e002986 */ /* 0x0007e2000c101d06 */
[C---:B--2---:R-:W-:Y:S01]  /*6270*/  @P1 IMAD.WIDE.U32 R140, R195.reuse, 0x10, R140 ;  /* 0x00000010c38c1825 */ /* 0x044fe200078e008c */
[----:B------:R-:W-:-:S04]  /*6280*/  IADD3 R195, PT, PT, R195, 0x20, RZ ;  /* 0x00000020c3c37810 */ /* 0x000fc80007ffe0ff */
[----:B------:R3:W-:Y:S03]  /*6290*/  @P1 STG.E.128 desc[UR6][R140.64], R124 ;  /* 0x0000007c8c001986 */ /* 0x0007e6000c101d06 */
.L_x_660:
[----:B------:R-:W-:Y:S05]  /*62a0*/  BSYNC.RECONVERGENT B2 ;  /* 0x0000000000027941 */ /* 0x000fea0003800200 */
.L_x_659:
        /* <DEDUP_REMOVED lines=11> */
[----:B-1-3--:R-:W1:Y:S01]  /*6360*/  @P1 LDC.64 R130, c[0x0][0x408] ;  /* 0x00010200ff821b82 */ /* 0x00ae620000000a00 */
[----:B-----5:R-:W-:Y:S01]  /*6370*/  PRMT R143, R121, 0x7632, R143 ;  /* 0x00007632798f7816 */ /* 0x020fe2000000008f */
[C---:B------:R-:W-:Y:S01]  /*6380*/  IMAD.U32 R201, R120.reuse, 0x10000, RZ ;  /* 0x0001000078c97824 */ /* 0x040fe200078e00ff */
[----:B------:R-:W-:Y:S02]  /*6390*/  PRMT R142, R120, 0x7632, R142 ;  /* 0x00007632788e7816 */ /* 0x000fe4000000008e */
[----:B------:R-:W-:Y:S01]  /*63a0*/  SHF.L.U32 R187, R123, 0x10, RZ ;  /* 0x000000107bbb7819 */ /* 0x000fe200000006ff */
[----:B------:R-:W-:Y:S01]  /*63b0*/  IMAD.U32 R202, R143, 0x10000, RZ ;  /* 0x000100008fca7824 */ /* 0x000fe200078e00ff */
[----:B------:R-:W-:Y:S01]  /*63c0*/  SHF.L.U32 R186, R142, 0x10, RZ ;  /* 0x000000108eba7819 */ /* 0x000fe200000006ff */
[----:B------:R-:W2:Y:S01]  /*63d0*/  @P1 LDC.64 R140, c[0x0][0x408] ;  /* 0x00010200ff8c1b82 */ /* 0x000ea20000000a00 */
[----:B------:R-:W-:-:S02]  /*63e0*/  SHF.L.U32 R200, R121, 0x10, RZ ;  /* 0x0000001079c87819 */ /* 0x000fc400000006ff */
[----:B------:R-:W-:Y:S01]  /*63f0*/  SHF.L.U32 R203, R122, 0x10, RZ ;  /* 0x000000107acb7819 */ /* 0x000fe200000006ff */
[-CC-:B------:R-:W-:Y:S01]  /*6400*/  @P0 FFMA.FTZ R129, R27, R199.reuse, R198.reuse ;  /* 0x000000c71b810223 */ /* 0x180fe200000100c6 */
[-CC-:B------:R-:W-:Y:S01]  /*6410*/  @P0 FFMA.FTZ R143, R21, R199.reuse, R198.reuse ;  /* 0x000000c7158f0223 */ /* 0x180fe200000100c6 */
[-CC-:B0-----:R-:W-:Y:S01]  /*6420*/  @P0 FFMA.FTZ R147, R23, R199.reuse, R198.reuse ;  /* 0x000000c717930223 */ /* 0x181fe200000100c6 */
[-CC-:B------:R-:W-:Y:S01]  /*6430*/  @P0 FFMA.FTZ R142, R30, R199.reuse, R198.reuse ;  /* 0x000000c71e8e0223 */ /* 0x180fe200000100c6 */
[----:B------:R-:W-:Y:S01]  /*6440*/  @P0 FADD.FTZ R129, R28, -R129 ;  /* 0x800000811c810221 */ /* 0x000fe20000010000 */
[----:B------:R-:W-:Y:S01]  /*6450*/  @P0 FFMA.FTZ R144, R32, R199, R198 ;  /* 0x000000c720900223 */ /* 0x000fe200000100c6 */
[----:B------:R-:W-:Y:S01]  /*6460*/  @P0 FADD.FTZ R143, R22, -R143 ;  /* 0x8000008f168f0221 */ /* 0x000fe20000010000 */
[----:B------:R-:W-:Y:S01]  /*6470*/  @P0 FADD.FTZ R147, R24, -R147 ;  /* 0x8000009318930221 */ /* 0x000fe20000010000 */
[C---:B------:R-:W-:Y:S01]  /*6480*/  @P0 FFMA.FTZ R187, R4.reuse, R129, R187 ;  /* 0x0000008104bb0223 */ /* 0x040fe200000100bb */
[----:B------:R-:W-:Y:S01]  /*6490*/  @P0 FADD.FTZ R145, R29, -R142 ;  /* 0x8000008e1d910221 */ /* 0x000fe20000010000 */
[----:B------:R-:W-:Y:S01]  /*64a0*/  @P0 FADD.FTZ R185, R31, -R144 ;  /* 0x800000901fb90221 */ /* 0x000fe20000010000 */
[----:B------:R-:W0:Y:S01]  /*64b0*/  @P1 LDC.64 R128, c[0x0][0x408] ;  /* 0x00010200ff801b82 */ /* 0x000e220000000a00 */
[C---:B------:R-:W-:Y:S01]  /*64c0*/  @P0 FFMA.FTZ R201, R4.reuse, R143, R201 ;  /* 0x0000008f04c90223 */ /* 0x040fe200000100c9 */
[C---:B------:R-:W-:Y:S01]  /*64d0*/  @P0 FFMA.FTZ R200, R4.reuse, R147, R200 ;  /* 0x0000009304c80223 */ /* 0x040fe200000100c8 */
[C---:B------:R-:W-:Y:S01]  /*64e0*/  @P0 FFMA.FTZ R186, R4.reuse, R145, R186 ;  /* 0x0000009104ba0223 */ /* 0x040fe200000100ba */
[----:B------:R-:W-:Y:S01]  /*64f0*/  @P0 FFMA.FTZ R202, R4, R185, R202 ;  /* 0x000000b904ca0223 */ /* 0x000fe200000100ca */
[-CC-:B------:R-:W-:Y:S01]  /*6500*/  @P0 FFMA.FTZ R206, R34, R199.reuse, R198.reuse ;  /* 0x000000c722ce0223 */ /* 0x180fe200000100c6 */
[-C--:B------:R-:W-:Y:S01]  /*6510*/  @P0 FFMA.FTZ R205, R25, R199.reuse, R198 ;  /* 0x000000c719cd0223 */ /* 0x080fe200000100c6 */
[----:B------:R-:W-:Y:S01]  /*6520*/  PRMT R204, R122, 0x7632, R204 ;  /* 0x000076327acc7816 */ /* 0x000fe200000000cc */
[----:B------:R-:W3:Y:S01]  /*6530*/  @P1 LDC.64 R142, c[0x0][0x408] ;  /* 0x00010200ff8e1b82 */ /* 0x000ee20000000a00 */
[--C-:B------:R-:W-:Y:S01]  /*6540*/  @P0 FADD.FTZ R207, R33, -R206.reuse ;  /* 0x800000ce21cf0221 */ /* 0x100fe20000010000 */
[----:B------:R-:W-:Y:S01]  /*6550*/  @P0 FADD.FTZ R205, R26, -R205 ;  /* 0x800000cd1acd0221 */ /* 0x000fe20000010000 */
[----:B------:R-:W-:Y:S01]  /*6560*/  PRMT R206, R123, 0x7632, R206 ;  /* 0x000076327bce7816 */ /* 0x000fe200000000ce */
[----:B------:R-:W-:Y:S01]  /*6570*/  @P0 FFMA.FTZ R208, R148, R199, R198 ;  /* 0x000000c794d00223 */ /* 0x000fe200000100c6 */
[----:B------:R-:W-:Y:S01]  /*6580*/  SHF.L.U32 R204, R204, 0x10, RZ ;  /* 0x00000010cccc7819 */ /* 0x000fe200000006ff */
[----:B------:R-:W-:Y:S01]  /*6590*/  @P0 FFMA.FTZ R203, R4, R205, R203 ;  /* 0x000000cd04cb0223 */ /* 0x000fe200000100cb */
[----:B-1----:R-:W-:Y:S01]  /*65a0*/  @P1 FMUL.FTZ R131, R201, R131 ;  /* 0x00000083c9831220 */ /* 0x002fe20000410000 */
[----:B------:R-:W1:Y:S01]  /*65b0*/  @P1 LDC.64 R146, c[0x0][0x408] ;  /* 0x00010200ff921b82 */ /* 0x000e620000000a00 */
[----:B------:R-:W-:-:S02]  /*65c0*/  IMAD.U32 R205, R206, 0x10000, RZ ;  /* 0x00010000cecd7824 */ /* 0x000fc400078e00ff */
[----:B------:R-:W-:Y:S01]  /*65d0*/  @P0 FADD.FTZ R208, R35, -R208 ;  /* 0x800000d023d00221 */ /* 0x000fe20000010000 */
[----:B------:R-:W-:Y:S01]  /*65e0*/  @P0 FFMA.FTZ R204, R4, R207, R204 ;  /* 0x000000cf04cc0223 */ /* 0x000fe200000100cc */
[----:B------:R-:W-:Y:S01]  /*65f0*/  @P1 FMUL.FTZ R130, R131, R130 ;  /* 0x0000008283821220 */ /* 0x000fe20000410000 */
[----:B--2---:R-:W-:Y:S01]  /*6600*/  @P1 FMUL.FTZ R141, R186, R141 ;  /* 0x0000008dba8d1220 */ /* 0x004fe20000410000 */
[----:B------:R-:W-:Y:S01]  /*6610*/  @P0 FFMA.FTZ R205, R4, R208, R205 ;  /* 0x000000d004cd0223 */ /* 0x000fe200000100cd */
[----:B------:R-:W-:Y:S01]  /*6620*/  @P1 LOP3.LUT P0, RZ, R168, 0xff, RZ, 0xc0, !PT ;  /* 0x000000ffa8ff1812 */ /* 0x000fe2000780c0ff */
[----:B------:R-:W2:Y:S01]  /*6630*/  @P1 LDC.64 R144, c[0x0][0x408] ;  /* 0x00010200ff901b82 */ /* 0x000ea20000000a00 */
[----:B0-----:R-:W-:Y:S01]  /*6640*/  @P1 FMUL.FTZ R129, R187, R129 ;  /* 0x00000081bb811220 */ /* 0x001fe20000410000 */
[----:B------:R-:W-:Y:S01]  /*6650*/  @P1 FMUL.FTZ R140, R141, R140 ;  /* 0x0000008c8d8c1220 */ /* 0x000fe20000410000 */
[----:B------:R-:W-:Y:S02]  /*6660*/  @P1 FSEL R130, R130, RZ, P0 ;  /* 0x000000ff82821208 */ /* 0x000fe40000000000 */
[----:B------:R-:W-:Y:S01]  /*6670*/  @P1 LOP3.LUT P0, RZ, R168, 0xff00, RZ, 0xc0, !PT ;  /* 0x0000ff00a8ff1812 */ /* 0x000fe2000780c0ff */
[----:B------:R-:W-:Y:S01]  /*6680*/  @P1 FMUL.FTZ R128, R129, R128 ;  /* 0x0000008081801220 */ /* 0x000fe20000410000 */
[----:B------:R-:W-:Y:S01]  /*6690*/  @P1 LOP3.LUT P3, RZ, R169, 0xff0000, RZ, 0xc0, !PT ;  /* 0x00ff0000a9ff1812 */ /* 0x000fe2000786c0ff */
[----:B------:R-:W0:Y:S01]  /*66a0*/  @P1 LDC.64 R184, c[0x0][0x408] ;  /* 0x00010200ffb81b82 */ /* 0x000e220000000a00 */
[----:B---3--:R-:W-:Y:S01]  /*66b0*/  @P1 FMUL.FTZ R143, R200, R143 ;  /* 0x0000008fc88f1220 */ /* 0x008fe20000410000 */
[----:B------:R-:W-:-:S02]  /*66c0*/  @P1 FSEL R140, R140, RZ, P0 ;  /* 0x000000ff8c8c1208 */ /* 0x000fc40000000000 */
[----:B------:R-:W-:Y:S01]  /*66d0*/  @P1 LOP3.LUT P0, RZ, R168, 0xff0000, RZ, 0xc0, !PT ;  /* 0x00ff0000a8ff1812 */ /* 0x000fe2000780c0ff */
[----:B------:R-:W-:Y:S01]  /*66e0*/  @P1 FMUL.FTZ R142, R143, R142 ;  /* 0x0000008e8f8e1220 */ /* 0x000fe20000410000 */
[----:B------:R-:W-:Y:S01]  /*66f0*/  @P1 LOP3.LUT P5, RZ, R169, 0xff, RZ, 0xc0, !PT ;  /* 0x000000ffa9ff1812 */ /* 0x000fe200078ac0ff */
[----:B-1----:R-:W-:Y:S01]  /*6700*/  @P1 FMUL.FTZ R147, R203, R147 ;  /* 0x00000093cb931220 */ /* 0x002fe20000410000 */
[----:B------:R-:W-:Y:S02]  /*6710*/  @P1 FSEL R128, R128, RZ, P3 ;  /* 0x000000ff80801208 */ /* 0x000fe40001800000 */
[----:B------:R-:W-:Y:S01]  /*6720*/  @P1 LOP3.LUT P3, RZ, R168, 0xff000000, RZ, 0xc0, !PT ;  /* 0xff000000a8ff1812 */ /* 0x000fe2000786c0ff */
[----:B------:R-:W-:Y:S01]  /*6730*/  @P1 FMUL.FTZ R146, R147, R146 ;  /* 0x0000009293921220 */ /* 0x000fe20000410000 */
[----:B------:R-:W-:Y:S02]  /*6740*/  @P1 LOP3.LUT P6, RZ, R169, 0xff00, RZ, 0xc0, !PT ;  /* 0x0000ff00a9ff1812 */ /* 0x000fe400078cc0ff */
[----:B------:R-:W-:Y:S01]  /*6750*/  @P1 FSEL R142, R142, RZ, P0 ;  /* 0x000000ff8e8e1208 */ /* 0x000fe20000000000 */
[----:B--2---:R-:W-:Y:S01]  /*6760*/  @P1 FMUL.FTZ R145, R202, R145 ;  /* 0x00000091ca911220 */ /* 0x004fe20000410000 */
[----:B------:R-:W-:-:S02]  /*6770*/  @P1 FSEL R146, R146, RZ, P5 ;  /* 0x000000ff92921208 */ /* 0x000fc40002800000 */
[----:B------:R-:W-:Y:S01]  /*6780*/  @P1 F2FP.BF16.F32.PACK_AB R130, RZ, R130 ;  /* 0x00000082ff82123e */ /* 0x000fe200000010ff */
[----:B------:R-:W-:Y:S01]  /*6790*/  @P1 FMUL.FTZ R144, R145, R144 ;  /* 0x0000009091901220 */ /* 0x000fe20000410000 */
[----:B------:R-:W-:Y:S02]  /*67a0*/  @P1 F2FP.BF16.F32.PACK_AB R142, RZ, R142 ;  /* 0x0000008eff8e123e */ /* 0x000fe400000010ff */
[----:B------:R-:W-:Y:S01]  /*67b0*/  @P1 F2FP.BF16.F32.PACK_AB R146, RZ, R146 ;  /* 0x00000092ff92123e */ /* 0x000fe200000010ff */
[----:B0-----:R-:W-:Y:S01]  /*67c0*/  @P1 FMUL.FTZ R185, R204, R185 ;  /* 0x000000b9ccb91220 */ /* 0x001fe20000410000 */
[----:B------:R-:W-:Y:S02]  /*67d0*/  @P1 FSEL R144, R144, RZ, P3 ;  /* 0x000000ff90901208 */ /* 0x000fe40001800000 */
[----:B------:R-:W-:Y:S01]  /*67e0*/  @P1 F2FP.BF16.F32.PACK_AB R128, RZ, R128 ;  /* 0x00000080ff80123e */ /* 0x000fe200000010ff */
[----:B------:R-:W-:Y:S01]  /*67f0*/  @P1 FMUL.FTZ R184, R185, R184 ;  /* 0x000000b8b9b81220 */ /* 0x000fe20000410000 */
[----:B------:R-:W-:-:S02]  /*6800*/  F2FP.BF16.F32.PACK_AB R201, RZ, R201 ;  /* 0x000000c9ffc9723e */ /* 0x000fc400000010ff */
[----:B------:R-:W-:Y:S02]  /*6810*/  F2FP.BF16.F32.PACK_AB R186, RZ, R186 ;  /* 0x000000baffba723e */ /* 0x000fe400000010ff */
[----:B------:R-:W-:Y:S02]  /*6820*/  @P1 FSEL R184, R184, RZ, P6 ;  /* 0x000000ffb8b81208 */ /* 0x000fe40003000000 */
[----:B------:R-:W-:Y:S02]  /*6830*/  F2FP.BF16.F32.PACK_AB R129, RZ, R200 ;  /* 0x000000c8ff81723e */ /* 0x000fe400000010ff */
[----:B------:R-:W-:Y:S02]  /*6840*/  F2FP.BF16.F32.PACK_AB R202, RZ, R202 ;  /* 0x000000caffca723e */ /* 0x000fe400000010ff */
[----:B------:R-:W-:Y:S02]  /*6850*/  F2FP.BF16.F32.PACK_AB R203, RZ, R203 ;  /* 0x000000cbffcb723e */ /* 0x000fe400000010ff */
[----:B------:R-:W-:-:S02]  /*6860*/  F2FP.BF16.F32.PACK_AB R204, RZ, R204 ;  /* 0x000000ccffcc723e */ /* 0x000fc400000010ff */
[----:B------:R-:W-:Y:S02]  /*6870*/  @P1 PRMT R124, R130, 0x7610, R124 ;  /* 0x00007610827c1816 */ /* 0x000fe4000000007c */
[----:B------:R-:W-:Y:S02]  /*6880*/  @P1 F2FP.BF16.F32.PACK_AB R140, RZ, R140 ;  /* 0x0000008cff8c123e */ /* 0x000fe400000010ff */
[----:B------:R-:W-:Y:S02]  /*6890*/  @P1 F2FP.BF16.F32.PACK_AB R144, RZ, R144 ;  /* 0x00000090ff90123e */ /* 0x000fe400000010ff */
[----:B------:R-:W-:Y:S02]  /*68a0*/  @P1 F2FP.BF16.F32.PACK_AB R184, RZ, R184 ;  /* 0x000000b8ffb8123e */ /* 0x000fe400000010ff */
[----:B------:R-:W-:Y:S02]  /*68b0*/  @P1 PRMT R125, R142, 0x7610, R125 ;  /* 0x000076108e7d1816 */ /* 0x000fe4000000007d */
[----:B------:R-:W-:-:S02]  /*68c0*/  @P1 PRMT R126, R146, 0x7610, R126 ;  /* 0x00007610927e1816 */ /* 0x000fc4000000007e */
[----:B------:R-:W-:Y:S02]  /*68d0*/  @P1 PRMT R127, R128, 0x7610, R127 ;  /* 0x00007610807f1816 */ /* 0x000fe4000000007f */
[----:B------:R-:W-:Y:S02]  /*68e0*/  @P1 PRMT R124, R124, 0x5410, R140 ;  /* 0x000054107c7c1816 */ /* 0x000fe4000000008c */
[----:B------:R-:W-:Y:S02]  /*68f0*/  @P1 PRMT R125, R125, 0x5410, R144 ;  /* 0x000054107d7d1816 */ /* 0x000fe40000000090 */
[----:B------:R-:W-:Y:S02]  /*6900*/  @P1 PRMT R126, R126, 0x5410, R184 ;  /* 0x000054107e7e1816 */ /* 0x000fe400000000b8 */
[----:B------:R-:W-:Y:S02]  /*6910*/  F2FP.BF16.F32.PACK_AB R131, R205, R187 ;  /* 0x000000bbcd83723e */ /* 0x000fe400000010ff */
[----:B------:R-:W-:-:S02]  /*6920*/  PRMT R128, R201, 0x5410, R186 ;  /* 0x00005410c9807816 */ /* 0x000fc400000000ba */
        /* <DEDUP_REMOVED lines=11> */
.L_x_684:
[----:B------:R-:W-:Y:S01]  /*69e0*/  ISETP.GT.AND P0, PT, R197, RZ, PT ;  /* 0x000000ffc500720c */ /* 0x000fe20003f04270 */
[----:B-1-3--:R-:W1:Y:S01]  /*69f0*/  @P1 LDC.64 R140, c[0x0][0x408] ;  /* 0x00010200ff8c1b82 */ /* 0x00ae620000000a00 */
[C---:B-----5:R-:W-:Y:S01]  /*6a00*/  PRMT R142, R120.reuse, 0x7632, R142 ;  /* 0x00007632788e7816 */ /* 0x060fe2000000008e */
[----:B------:R-:W-:Y:S01]  /*6a10*/  IMAD.U32 R201, R121, 0x10000, RZ ;  /* 0x0001000079c97824 */ /* 0x000fe200078e00ff */
[----:B------:R-:W-:Y:S01]  /*6a20*/  SHF.L.U32 R143, R120, 0x10, RZ ;  /* 0x00000010788f7819 */ /* 0x000fe200000006ff */
[----:B------:R-:W-:Y:S01]  /*6a30*/  IMAD.U32 R204, R123, 0x10000, RZ ;  /* 0x000100007bcc7824 */ /* 0x000fe200078e00ff */
[----:B------:R-:W-:Y:S02]  /*6a40*/  SHF.L.U32 R142, R142, 0x10, RZ ;  /* 0x000000108e8e7819 */ /* 0x000fe400000006ff */
[C---:B------:R-:W-:Y:S01]  /*6a50*/  SHF.L.U32 R202, R122.reuse, 0x10, RZ ;  /* 0x000000107aca7819 */ /* 0x040fe200000006ff */
[----:B------:R-:W2:Y:S01]  /*6a60*/  @P1 LDC.64 R184, c[0x0][0x408] ;  /* 0x00010200ffb81b82 */ /* 0x000ea20000000a00 */
[----:B------:R-:W-:-:S02]  /*6a70*/  PRMT R203, R122, 0x7632, R203 ;  /* 0x000076327acb7816 */ /* 0x000fc400000000cb */
[----:B------:R-:W-:Y:S01]  /*6a80*/  @P1 LOP3.LUT P3, RZ, R168, 0xff, RZ, 0xc0, !PT ;  /* 0x000000ffa8ff1812 */ /* 0x000fe2000786c0ff */
[-CC-:B------:R-:W-:Y:S01]  /*6a90*/  @P0 FFMA.FTZ R145, R21, R199.reuse, R198.reuse ;  /* 0x000000c715910223 */ /* 0x180fe200000100c6 */
[-CC-:B------:R-:W-:Y:S01]  /*6aa0*/  @P0 FFMA.FTZ R144, R30, R199.reuse, R198.reuse ;  /* 0x000000c71e900223 */ /* 0x180fe200000100c6 */
[-CC-:B0-----:R-:W-:Y:S01]  /*6ab0*/  @P0 FFMA.FTZ R146, R32, R199.reuse, R198.reuse ;  /* 0x000000c720920223 */ /* 0x181fe200000100c6 */
[----:B------:R-:W-:Y:S01]  /*6ac0*/  @P0 FFMA.FTZ R187, R25, R199, R198 ;  /* 0x000000c719bb0223 */ /* 0x000fe200000100c6 */
[----:B------:R-:W-:Y:S01]  /*6ad0*/  @P0 FADD.FTZ R145, R22, -R145 ;  /* 0x8000009116910221 */ /* 0x000fe20000010000 */
[--C-:B------:R-:W-:Y:S01]  /*6ae0*/  @P0 FADD.FTZ R147, R29, -R144.reuse ;  /* 0x800000901d930221 */ /* 0x100fe20000010000 */
[----:B------:R-:W-:Y:S01]  /*6af0*/  PRMT R144, R121, 0x7632, R144 ;  /* 0x0000763279907816 */ /* 0x000fe20000000090 */
[----:B------:R-:W-:Y:S01]  /*6b00*/  @P0 FADD.FTZ R187, R26, -R187 ;  /* 0x800000bb1abb0221 */ /* 0x000fe20000010000 */
[C---:B------:R-:W-:Y:S01]  /*6b10*/  @P0 FFMA.FTZ R143, R4.reuse, R145, R143 ;  /* 0x00000091048f0223 */ /* 0x040fe2000001008f */
[----:B------:R-:W-:Y:S01]  /*6b20*/  @P0 FFMA.FTZ R145, R23, R199, R198 ;  /* 0x000000c717910223 */ /* 0x000fe200000100c6 */
[----:B------:R-:W-:Y:S01]  /*6b30*/  @P0 FFMA.FTZ R142, R4, R147, R142 ;  /* 0x00000093048e0223 */ /* 0x000fe2000001008e */
[----:B------:R-:W-:Y:S01]  /*6b40*/  SHF.L.U32 R200, R144, 0x10, RZ ;  /* 0x0000001090c87819 */ /* 0x000fe200000006ff */
[----:B------:R-:W-:Y:S01]  /*6b50*/  @P0 FADD.FTZ R147, R31, -R146 ;  /* 0x800000921f930221 */ /* 0x000fe20000010000 */
[----:B------:R-:W-:Y:S01]  /*6b60*/  @P0 FADD.FTZ R145, R24, -R145 ;  /* 0x8000009118910221 */ /* 0x000fe20000010000 */
[----:B-1----:R-:W-:Y:S01]  /*6b70*/  @P1 FMUL.FTZ R141, R143, R141 ;  /* 0x0000008d8f8d1220 */ /* 0x002fe20000410000 */
[C---:B------:R-:W-:Y:S01]  /*6b80*/  @P0 FFMA.FTZ R202, R4.reuse, R187, R202 ;  /* 0x000000bb04ca0223 */ /* 0x040fe200000100ca */
[C---:B------:R-:W-:Y:S01]  /*6b90*/  @P0 FFMA.FTZ R200, R4.reuse, R147, R200 ;  /* 0x0000009304c80223 */ /* 0x040fe200000100c8 */
[----:B------:R-:W-:Y:S01]  /*6ba0*/  @P0 FFMA.FTZ R201, R4, R145, R201 ;  /* 0x0000009104c90223 */ /* 0x000fe200000100c9 */
[----:B------:R-:W0:Y:S01]  /*6bb0*/  @P1 LDC.64 R146, c[0x0][0x408] ;  /* 0x00010200ff921b82 */ /* 0x000e220000000a00 */
[----:B------:R-:W-:Y:S01]  /*6bc0*/  @P1 FMUL.FTZ R186, R141, R140 ;  /* 0x0000008c8dba1220 */ /* 0x000fe20000410000 */
[----:B--2---:R-:W-:Y:S01]  /*6bd0*/  @P1 FMUL.FTZ R185, R142, R185 ;  /* 0x000000b98eb91220 */ /* 0x004fe20000410000 */
[-CC-:B------:R-:W-:Y:S01]  /*6be0*/  @P0 FFMA.FTZ R206, R34, R199.reuse, R198.reuse ;  /* 0x000000c722ce0223 */ /* 0x180fe200000100c6 */
[----:B------:R-:W-:Y:S01]  /*6bf0*/  @P0 FFMA.FTZ R205, R27, R199, R198 ;  /* 0x000000c71bcd0223 */ /* 0x000fe200000100c6 */
[----:B------:R-:W-:Y:S01]  /*6c00*/  SHF.L.U32 R203, R203, 0x10, RZ ;  /* 0x00000010cbcb7819 */ /* 0x000fe200000006ff */
[----:B------:R-:W-:Y:S01]  /*6c10*/  @P1 FMUL.FTZ R187, R185, R184 ;  /* 0x000000b8b9bb1220 */ /* 0x000fe20000410000 */
[----:B------:R-:W-:Y:S01]  /*6c20*/  @P0 FADD.FTZ R206, R33, -R206 ;  /* 0x800000ce21ce0221 */ /* 0x000fe20000010000 */
[----:B------:R-:W1:Y:S01]  /*6c30*/  @P1 LDC.64 R144, c[0x0][0x408] ;  /* 0x00010200ff901b82 */ /* 0x000e620000000a00 */
[----:B------:R-:W-:Y:S01]  /*6c40*/  @P0 FADD.FTZ R205, R28, -R205 ;  /* 0x800000cd1ccd0221 */ /* 0x000fe20000010000 */
[----:B------:R-:W-:Y:S01]  /*6c50*/  @P1 LOP3.LUT P5, RZ, R168, 0xff00, RZ, 0xc0, !PT ;  /* 0x0000ff00a8ff1812 */ /* 0x000fe200078ac0ff */
[----:B------:R-:W-:Y:S01]  /*6c60*/  @P0 FFMA.FTZ R203, R4, R206, R203 ;  /* 0x000000ce04cb0223 */ /* 0x000fe200000100cb */
[----:B------:R-:W-:Y:S01]  /*6c70*/  @P1 FSEL R186, R186, RZ, P3 ;  /* 0x000000ffbaba1208 */ /* 0x000fe20001800000 */
[----:B------:R-:W-:Y:S01]  /*6c80*/  @P0 FFMA.FTZ R204, R4, R205, R204 ;  /* 0x000000cd04cc0223 */ /* 0x000fe200000100cc */
[----:B------:R-:W-:-:S02]  /*6c90*/  @P1 FSEL R187, R187, RZ, P5 ;  /* 0x000000ffbbbb1208 */ /* 0x000fc40002800000 */
[----:B------:R-:W2:Y:S01]  /*6ca0*/  @P1 LDC.64 R142, c[0x0][0x408] ;  /* 0x00010200ff8e1b82 */ /* 0x000ea20000000a00 */
[C---:B------:R-:W-:Y:S02]  /*6cb0*/  @P1 LOP3.LUT P6, RZ, R168.reuse, 0xff0000, RZ, 0xc0, !PT ;  /* 0x00ff0000a8ff1812 */ /* 0x040fe400078cc0ff */
[----:B------:R-:W-:Y:S02]  /*6cc0*/  @P1 LOP3.LUT P3, RZ, R168, 0xff000000, RZ, 0xc0, !PT ;  /* 0xff000000a8ff1812 */ /* 0x000fe4000786c0ff */
[----:B------:R-:W-:Y:S02]  /*6cd0*/  @P1 LOP3.LUT P5, RZ, R169, 0xff, RZ, 0xc0, !PT ;  /* 0x000000ffa9ff1812 */ /* 0x000fe400078ac0ff */
[----:B------:R-:W-:Y:S01]  /*6ce0*/  @P1 F2FP.BF16.F32.PACK_AB R186, RZ, R186 ;  /* 0x000000baffba123e */ /* 0x000fe200000010ff */
[----:B------:R-:W3:Y:S01]  /*6cf0*/  @P1 LDC.64 R140, c[0x0][0x408] ;  /* 0x00010200ff8c1b82 */ /* 0x000ee20000000a00 */
[----:B0-----:R-:W-:Y:S01]  /*6d00*/  @P1 FMUL.FTZ R147, R201, R147 ;  /* 0x00000093c9931220 */ /* 0x001fe20000410000 */
[----:B------:R-:W-:-:S02]  /*6d10*/  @P1 F2FP.BF16.F32.PACK_AB R187, RZ, R187 ;  /* 0x000000bbffbb123e */ /* 0x000fc400000010ff */
[----:B------:R-:W-:Y:S01]  /*6d20*/  @P1 PRMT R124, R186, 0x7610, R124 ;  /* 0x00007610ba7c1816 */ /* 0x000fe2000000007c */
[----:B------:R-:W-:-:S03]  /*6d30*/  @P1 FMUL.FTZ R146, R147, R146 ;  /* 0x0000009293921220 */ /* 0x000fc60000410000 */
[----:B------:R-:W0:Y:S01]  /*6d40*/  @P1 LDC.64 R184, c[0x0][0x408] ;  /* 0x00010200ffb81b82 */ /* 0x000e220000000a00 */
[----:B-1----:R-:W-:Y:S01]  /*6d50*/  @P1 FMUL.FTZ R145, R200, R145 ;  /* 0x00000091c8911220 */ /* 0x002fe20000410000 */
[----:B------:R-:W-:Y:S02]  /*6d60*/  @P1 FSEL R146, R146, RZ, P6 ;  /* 0x000000ff92921208 */ /* 0x000fe40003000000 */
[----:B------:R-:W-:Y:S01]  /*6d70*/  @P1 LOP3.LUT P6, RZ, R169, 0xff00, RZ, 0xc0, !PT ;  /* 0x0000ff00a9ff1812 */ /* 0x000fe200078cc0ff */
[----:B------:R-:W-:Y:S01]  /*6d80*/  @P1 FMUL.FTZ R144, R145, R144 ;  /* 0x0000009091901220 */ /* 0x000fe20000410000 */
[----:B------:R-:W-:Y:S01]  /*6d90*/  @P1 F2FP.BF16.F32.PACK_AB R146, RZ, R146 ;  /* 0x00000092ff92123e */ /* 0x000fe200000010ff */
[----:B--2---:R-:W-:Y:S01]  /*6da0*/  @P1 FMUL.FTZ R143, R202, R143 ;  /* 0x0000008fca8f1220 */ /* 0x004fe20000410000 */
[----:B------:R-:W-:Y:S02]  /*6db0*/  @P1 PRMT R124, R124, 0x5410, R187 ;  /* 0x000054107c7c1816 */ /* 0x000fe400000000bb */
[----:B------:R-:W-:Y:S01]  /*6dc0*/  @P1 FSEL R144, R144, RZ, P3 ;  /* 0x000000ff90901208 */ /* 0x000fe20001800000 */
[----:B------:R-:W-:Y:S01]  /*6dd0*/  @P1 FMUL.FTZ R142, R143, R142 ;  /* 0x0000008e8f8e1220 */ /* 0x000fe20000410000 */
[----:B------:R-:W-:-:S02]  /*6de0*/  @P1 LOP3.LUT P3, RZ, R169, 0xff0000, RZ, 0xc0, !PT ;  /* 0x00ff0000a9ff1812 */ /* 0x000fc4000786c0ff */
[----:B------:R-:W-:Y:S01]  /*6df0*/  @P1 F2FP.BF16.F32.PACK_AB R144, RZ, R144 ;  /* 0x00000090ff90123e */ /* 0x000fe200000010ff */
[----:B---3--:R-:W-:Y:S01]  /*6e00*/  @P1 FMUL.FTZ R141, R203, R141 ;  /* 0x0000008dcb8d1220 */ /* 0x008fe20000410000 */
[----:B------:R-:W-:Y:S02]  /*6e10*/  @P1 FSEL R142, R142, RZ, P5 ;  /* 0x000000ff8e8e1208 */ /* 0x000fe40002800000 */
[----:B------:R-:W-:Y:S01]  /*6e20*/  @P1 PRMT R125, R146, 0x7610, R125 ;  /* 0x00007610927d1816 */ /* 0x000fe2000000007d */
[----:B------:R-:W-:Y:S01]  /*6e30*/  @P1 FMUL.FTZ R140, R141, R140 ;  /* 0x0000008c8d8c1220 */ /* 0x000fe20000410000 */
[----:B------:R-:W-:Y:S02]  /*6e40*/  @P1 F2FP.BF16.F32.PACK_AB R142, RZ, R142 ;  /* 0x0000008eff8e123e */ /* 0x000fe400000010ff */
[----:B------:R-:W-:Y:S01]  /*6e50*/  @P1 PRMT R125, R125, 0x5410, R144 ;  /* 0x000054107d7d1816 */ /* 0x000fe20000000090 */
[----:B0-----:R-:W-:Y:S01]  /*6e60*/  @P1 FMUL.FTZ R185, R204, R185 ;  /* 0x000000b9ccb91220 */ /* 0x001fe20000410000 */
[----:B------:R-:W-:-:S02]  /*6e70*/  @P1 FSEL R140, R140, RZ, P6 ;  /* 0x000000ff8c8c1208 */ /* 0x000fc40003000000 */
[----:B------:R-:W-:Y:S01]  /*6e80*/  @P1 PRMT R126, R142, 0x7610, R126 ;  /* 0x000076108e7e1816 */ /* 0x000fe2000000007e */
[----:B------:R-:W-:Y:S01]  /*6e90*/  @P1 FMUL.FTZ R184, R185, R184 ;  /* 0x000000b8b9b81220 */ /* 0x000fe20000410000 */
[----:B------:R-:W-:-:S04]  /*6ea0*/  @P1 F2FP.BF16.F32.PACK_AB R140, RZ, R140 ;  /* 0x0000008cff8c123e */ /* 0x000fc800000010ff */
[----:B------:R-:W-:Y:S02]  /*6eb0*/  @P1 FSEL R184, R184, RZ, P3 ;  /* 0x000000ffb8b81208 */ /* 0x000fe40001800000 */
        /* <DEDUP_REMOVED lines=17> */
.L_x_683:
[----:B------:R-:W-:-:S04]  /*6fd0*/  UISETP.NE.U32.AND UP0, UPT, UR20, URZ, UPT ;  /* 0x000000ff1400728c */ /* 0x000fc8000bf05070 */
[----:B------:R-:W-:-:S06]  /*6fe0*/  UISETP.NE.AND.EX UP0, UPT, UR21, URZ, UPT, UP0 ;  /* 0x000000ff1500728c */ /* 0x000fcc000bf05300 */
[----:B------:R-:W-:-:S13]  /*6ff0*/  PLOP3.LUT P2, PT, PT, PT, UP0, 0x80, 0x8 ;  /* 0x000000000008781c */ /* 0x000fda0003f4f008 */
[----:B------:R-:W-:Y:S05]  /*7000*/  @!P2 BRA `(.L_x_686) ;  /* 0x000000040094a947 */ /* 0x000fea0003800000 */
[----:B-1-3--:R-:W1:Y:S01]  /*7010*/  @P1 LDC.64 R130, c[0x0][0x408] ;  /* 0x00010200ff821b82 */ /* 0x00ae620000000a00 */
        /* <DEDUP_REMOVED lines=8> */
[C---:B------:R-:W-:Y:S01]  /*70a0*/  FMUL.FTZ R128, R4.reuse, R129 ;  /* 0x0000008104807220 */ /* 0x040fe20000410000 */
[----:B0-----:R-:W-:Y:S01]  /*70b0*/  FMUL.FTZ R146, R4, R143 ;  /* 0x0000008f04927220 */ /* 0x001fe20000410000 */
[----:B------:R-:W-:Y:S01]  /*70c0*/  FADD.FTZ R185, R29, -R184 ;  /* 0x800000b81db97221 */ /* 0x000fe20000010000 */
[----:B------:R-:W-:Y:S01]  /*70d0*/  FADD.FTZ R205, R33, -R204 ;  /* 0x800000cc21cd7221 */ /* 0x000fe20000010000 */
[--C-:B------:R-:W-:Y:S01]  /*70e0*/  FFMA.FTZ R187, R23, R199, R198.reuse ;  /* 0x000000c717bb7223 */ /* 0x100fe200000100c6 */
[----:B------:R-:W-:Y:S01]  /*70f0*/  FSEL R202, R128, RZ, P0 ;  /* 0x000000ff80ca7208 */ /* 0x000fe20000000000 */
[----:B------:R-:W-:Y:S01]  /*7100*/  FMUL.FTZ R184, R4, R185 ;  /* 0x000000b904b87220 */ /* 0x000fe20000410000 */
[----:B------:R-:W0:Y:S01]  /*7110*/  @P1 LDC.64 R128, c[0x0][0x408] ;  /* 0x00010200ff801b82 */ /* 0x000e220000000a00 */
[----:B------:R-:W-:Y:S01]  /*7120*/  FSEL R146, R146, RZ, P0 ;  /* 0x000000ff92927208 */ /* 0x000fe20000000000 */
[-CC-:B------:R-:W-:Y:S01]  /*7130*/  FFMA.FTZ R203, R25, R199.reuse, R198.reuse ;  /* 0x000000c719cb7223 */ /* 0x180fe200000100c6 */
[----:B------:R-:W-:Y:S01]  /*7140*/  FFMA.FTZ R186, R32, R199, R198 ;  /* 0x000000c720ba7223 */ /* 0x000fe200000100c6 */
[----:B------:R-:W-:Y:S01]  /*7150*/  FSEL R204, R184, RZ, P0 ;  /* 0x000000ffb8cc7208 */ /* 0x000fe20000000000 */
[----:B------:R-:W-:Y:S01]  /*7160*/  FADD.FTZ R187, R24, -R187 ;  /* 0x800000bb18bb7221 */ /* 0x000fe20000010000 */
[----:B------:R-:W-:Y:S01]  /*7170*/  FADD.FTZ R203, R26, -R203 ;  /* 0x800000cb1acb7221 */ /* 0x000fe20000010000 */
[----:B-----5:R-:W-:Y:S01]  /*7180*/  @P1 LOP3.LUT P3, RZ, R168, 0xff, RZ, 0xc0, !PT ;  /* 0x000000ffa8ff1812 */ /* 0x020fe2000786c0ff */
[----:B-1----:R-:W-:Y:S01]  /*7190*/  @P1 FMUL.FTZ R131, R146, R131 ;  /* 0x0000008392831220 */ /* 0x002fe20000410000 */
[----:B------:R-:W1:Y:S01]  /*71a0*/  @P1 LDC.64 R142, c[0x0][0x408] ;  /* 0x00010200ff8e1b82 */ /* 0x000e620000000a00 */
[----:B------:R-:W-:Y:S01]  /*71b0*/  FADD.FTZ R201, R31, -R186 ;  /* 0x800000ba1fc97221 */ /* 0x000fe20000010000 */
[C---:B------:R-:W-:Y:S01]  /*71c0*/  FMUL.FTZ R185, R4.reuse, R187 ;  /* 0x000000bb04b97220 */ /* 0x040fe20000410000 */
[----:B------:R-:W-:Y:S01]  /*71d0*/  @P1 FMUL.FTZ R200, R131, R130 ;  /* 0x0000008283c81220 */ /* 0x000fe20000410000 */
[----:B------:R-:W-:Y:S01]  /*71e0*/  FMUL.FTZ R186, R4, R203 ;  /* 0x000000cb04ba7220 */ /* 0x000fe20000410000 */
[----:B------:R-:W-:Y:S01]  /*71f0*/  @P1 LOP3.LUT P5, RZ, R168, 0xff00, RZ, 0xc0, !PT ;  /* 0x0000ff00a8ff1812 */ /* 0x000fe200078ac0ff */
[----:B------:R-:W-:Y:S01]  /*7200*/  FMUL.FTZ R184, R4, R201 ;  /* 0x000000c904b87220 */ /* 0x000fe20000410000 */
[----:B--2---:R-:W-:Y:S01]  /*7210*/  @P1 FMUL.FTZ R141, R202, R141 ;  /* 0x0000008dca8d1220 */ /* 0x004fe20000410000 */
[----:B------:R-:W2:Y:S01]  /*7220*/  @P1 LDC.64 R130, c[0x0][0x408] ;  /* 0x00010200ff821b82 */ /* 0x000ea20000000a00 */
[----:B------:R-:W-:Y:S01]  /*7230*/  FMUL.FTZ R187, R4, R205 ;  /* 0x000000cd04bb7220 */ /* 0x000fe20000410000 */
[----:B------:R-:W-:Y:S01]  /*7240*/  FSEL R206, R185, RZ, P0 ;  /* 0x000000ffb9ce7208 */ /* 0x000fe20000000000 */
[----:B------:R-:W-:Y:S01]  /*7250*/  @P1 FMUL.FTZ R147, R141, R140 ;  /* 0x0000008c8d931220 */ /* 0x000fe20000410000 */
[----:B------:R-:W-:-:S02]  /*7260*/  FSEL R186, R186, RZ, P0 ;  /* 0x000000ffbaba7208 */ /* 0x000fc40000000000 */
[----:B------:R-:W-:Y:S01]  /*7270*/  FSEL R184, R184, RZ, P0 ;  /* 0x000000ffb8b87208 */ /* 0x000fe20000000000 */
[----:B0-----:R-:W-:Y:S01]  /*7280*/  @P1 FMUL.FTZ R129, R204, R129 ;  /* 0x00000081cc811220 */ /* 0x001fe20000410000 */
[----:B------:R-:W0:Y:S01]  /*7290*/  @P1 LDC.64 R140, c[0x0][0x408] ;  /* 0x00010200ff8c1b82 */ /* 0x000e220000000a00 */
[----:B------:R-:W-:Y:S02]  /*72a0*/  @P1 FSEL R147, R147, RZ, P3 ;  /* 0x000000ff93931208 */ /* 0x000fe40001800000 */
[----:B------:R-:W-:Y:S01]  /*72b0*/  @P1 FMUL.FTZ R128, R129, R128 ;  /* 0x0000008081801220 */ /* 0x000fe20000410000 */
[----:B------:R-:W-:Y:S02]  /*72c0*/  FSEL R208, R187, RZ, P0 ;  /* 0x000000ffbbd07208 */ /* 0x000fe40000000000 */
[----:B------:R-:W-:Y:S02]  /*72d0*/  @P1 F2FP.BF16.F32.PACK_AB R147, RZ, R147 ;  /* 0x00000093ff93123e */ /* 0x000fe400000010ff */
[----:B------:R-:W3:Y:S01]  /*72e0*/  @P1 LDC.64 R144, c[0x0][0x408] ;  /* 0x00010200ff901b82 */ /* 0x000ee20000000a00 */
[----:B------:R-:W-:Y:S01]  /*72f0*/  @P1 FSEL R128, R128, RZ, P5 ;  /* 0x000000ff80801208 */ /* 0x000fe20002800000 */
[----:B-1----:R-:W-:Y:S01]  /*7300*/  @P1 FMUL.FTZ R143, R186, R143 ;  /* 0x0000008fba8f1220 */ /* 0x002fe20000410000 */
[----:B------:R-:W-:-:S02]  /*7310*/  @P1 PRMT R124, R147, 0x7610, R124 ;  /* 0x00007610937c1816 */ /* 0x000fc4000000007c */
[----:B------:R-:W-:Y:S01]  /*7320*/  @P1 F2FP.BF16.F32.PACK_AB R128, RZ, R128 ;  /* 0x00000080ff80123e */ /* 0x000fe200000010ff */
[----:B------:R-:W-:Y:S01]  /*7330*/  @P1 FMUL.FTZ R142, R143, R142 ;  /* 0x0000008e8f8e1220 */ /* 0x000fe20000410000 */
[----:B------:R-:W-:Y:S01]  /*7340*/  @P1 LOP3.LUT P6, RZ, R169, 0xff0000, RZ, 0xc0, !PT ;  /* 0x00ff0000a9ff1812 */ /* 0x000fe200078cc0ff */
[----:B--2---:R-:W-:Y:S01]  /*7350*/  @P1 FMUL.FTZ R131, R206, R131 ;  /* 0x00000083ce831220 */ /* 0x004fe20000410000 */
[----:B------:R-:W-:Y:S01]  /*7360*/  @P1 PRMT R124, R124, 0x5410, R128 ;  /* 0x000054107c7c1816 */ /* 0x000fe20000000080 */
[----:B------:R-:W-:Y:S01]  /*7370*/  FFMA.FTZ R128, R148, R199, R198 ;  /* 0x000000c794807223 */ /* 0x000fe200000100c6 */
[----:B------:R-:W-:Y:S01]  /*7380*/  @P1 LOP3.LUT P3, RZ, R168, 0xff0000, RZ, 0xc0, !PT ;  /* 0x00ff0000a8ff1812 */ /* 0x000fe2000786c0ff */
[----:B------:R-:W-:Y:S01]  /*7390*/  @P1 FMUL.FTZ R130, R131, R130 ;  /* 0x0000008283821220 */ /* 0x000fe20000410000 */
[----:B------:R-:W-:Y:S01]  /*73a0*/  @P1 LOP3.LUT P5, RZ, R169, 0xff, RZ, 0xc0, !PT ;  /* 0x000000ffa9ff1812 */ /* 0x000fe200078ac0ff */
[----:B------:R-:W-:Y:S01]  /*73b0*/  FADD.FTZ R131, R35, -R128 ;  /* 0x8000008023837221 */ /* 0x000fe20000010000 */
[----:B------:R-:W-:Y:S01]  /*73c0*/  @P1 FSEL R200, R200, RZ, P6 ;  /* 0x000000ffc8c81208 */ /* 0x000fe20003000000 */
[----:B0-----:R-:W-:Y:S01]  /*73d0*/  @P1 FMUL.FTZ R141, R184, R141 ;  /* 0x0000008db88d1220 */ /* 0x001fe20000410000 */
[----:B------:R-:W-:Y:S01]  /*73e0*/  @P1 FSEL R130, R130, RZ, P3 ;  /* 0x000000ff82821208 */ /* 0x000fe20001800000 */
[----:B------:R-:W-:Y:S01]  /*73f0*/  FMUL.FTZ R128, R4, R131 ;  /* 0x0000008304807220 */ /* 0x000fe20000410000 */
[----:B------:R-:W-:Y:S01]  /*7400*/  @P1 LOP3.LUT P3, RZ, R168, 0xff000000, RZ, 0xc0, !PT ;  /* 0xff000000a8ff1812 */ /* 0x000fe2000786c0ff */
[----:B------:R-:W-:Y:S01]  /*7410*/  @P1 FMUL.FTZ R140, R141, R140 ;  /* 0x0000008c8d8c1220 */ /* 0x000fe20000410000 */
[----:B------:R-:W-:-:S02]  /*7420*/  @P1 LOP3.LUT P6, RZ, R169, 0xff00, RZ, 0xc0, !PT ;  /* 0x0000ff00a9ff1812 */ /* 0x000fc400078cc0ff */
[----:B------:R-:W-:Y:S01]  /*7430*/  @P1 FSEL R142, R142, RZ, P5 ;  /* 0x000000ff8e8e1208 */ /* 0x000fe20002800000 */
[----:B---3--:R-:W-:Y:S01]  /*7440*/  @P1 FMUL.FTZ R145, R208, R145 ;  /* 0x00000091d0911220 */ /* 0x008fe20000410000 */
[----:B------:R-:W-:Y:S02]  /*7450*/  @P1 F2FP.BF16.F32.PACK_AB R130, RZ, R130 ;  /* 0x00000082ff82123e */ /* 0x000fe400000010ff */
[----:B------:R-:W-:Y:S01]  /*7460*/  @P1 FSEL R140, R140, RZ, P3 ;  /* 0x000000ff8c8c1208 */ /* 0x000fe20001800000 */
[----:B------:R-:W-:Y:S01]  /*7470*/  @P1 FMUL.FTZ R144, R145, R144 ;  /* 0x0000009091901220 */ /* 0x000fe20000410000 */
[----:B------:R-:W-:Y:S02]  /*7480*/  @P1 F2FP.BF16.F32.PACK_AB R142, RZ, R142 ;  /* 0x0000008eff8e123e */ /* 0x000fe400000010ff */
[----:B------:R-:W-:Y:S02]  /*7490*/  F2FP.BF16.F32.PACK_AB R202, RZ, R202 ;  /* 0x000000caffca723e */ /* 0x000fe400000010ff */
[----:B------:R-:W-:-:S02]  /*74a0*/  @P1 FSEL R144, R144, RZ, P6 ;  /* 0x000000ff90901208 */ /* 0x000fc40003000000 */
[----:B------:R-:W-:Y:S02]  /*74b0*/  F2FP.BF16.F32.PACK_AB R204, RZ, R204 ;  /* 0x000000ccffcc723e */ /* 0x000fe400000010ff */
[----:B------:R-:W-:Y:S02]  /*74c0*/  F2FP.BF16.F32.PACK_AB R129, RZ, R206 ;  /* 0x000000ceff81723e */ /* 0x000fe400000010ff */
[----:B------:R-:W-:Y:S02]  /*74d0*/  F2FP.BF16.F32.PACK_AB R184, RZ, R184 ;  /* 0x000000b8ffb8723e */ /* 0x000fe400000010ff */
[----:B------:R-:W-:Y:S02]  /*74e0*/  F2FP.BF16.F32.PACK_AB R186, RZ, R186 ;  /* 0x000000baffba723e */ /* 0x000fe400000010ff */
[----:B------:R-:W-:Y:S02]  /*74f0*/  @P1 F2FP.BF16.F32.PACK_AB R200, RZ, R200 ;  /* 0x000000c8ffc8123e */ /* 0x000fe400000010ff */
        /* <DEDUP_REMOVED lines=22> */
.L_x_686:
[----:B------:R-:W-:Y:S04]  /*7660*/  BSSY.RECONVERGENT B3, `(.L_x_687) ;  /* 0x000000d000037945 */ /* 0x000fe80003800200 */
[----:B------:R-:W-:Y:S05]  /*7670*/  @!P1 BRA `(.L_x_688) ;  /* 0x00000000002c9947 */ /* 0x000fea0003800000 */
[----:B-1-3--:R-:W-:Y:S01]  /*7680*/  FFMA.FTZ R141, R21, R199, R198 ;  /* 0x000000c7158d7223 */ /* 0x00afe200000100c6 */
        /* <DEDUP_REMOVED lines=10> */
.L_x_688:
[----:B------:R-:W-:Y:S05]  /*7730*/  BSYNC.RECONVERGENT B3 ;  /* 0x0000000000037941 */ /* 0x000fea0003800200 */
.L_x_687:
        /* <DEDUP_REMOVED lines=13> */
.L_x_690:
[----:B------:R-:W-:Y:S05]  /*7810*/  BSYNC.RECONVERGENT B3 ;  /* 0x0000000000037941 */ /* 0x000fea0003800200 */
.L_x_689:
        /* <DEDUP_REMOVED lines=13> */
.L_x_692:
[----:B------:R-:W-:Y:S05]  /*78f0*/  BSYNC.RECONVERGENT B3 ;  /* 0x0000000000037941 */ /* 0x000fea0003800200 */
.L_x_691:
        /* <DEDUP_REMOVED lines=13> */
.L_x_694:
[----:B------:R-:W-:Y:S05]  /*79d0*/  BSYNC.RECONVERGENT B3 ;  /* 0x0000000000037941 */ /* 0x000fea0003800200 */
.L_x_693:
        /* <DEDUP_REMOVED lines=13> */
.L_x_696:
[----:B------:R-:W-:Y:S05]  /*7ab0*/  BSYNC.RECONVERGENT B3 ;  /* 0x0000000000037941 */ /* 0x000fea0003800200 */
.L_x_695:
        /* <DEDUP_REMOVED lines=13> */
.L_x_698:
[----:B------:R-:W-:Y:S05]  /*7b90*/  BSYNC.RECONVERGENT B3 ;  /* 0x0000000000037941 */ /* 0x000fea0003800200 */
.L_x_697:
        /* <DEDUP_REMOVED lines=13> */
.L_x_700:
[----:B------:R-:W-:Y:S05]  /*7c70*/  BSYNC.RECONVERGENT B3 ;  /* 0x0000000000037941 */ /* 0x000fea0003800200 */
.L_x_699:
[----:B------:R-:W-:Y:S05]  /*7c80*/  @!P1 BRA `(.L_x_685) ;  /* 0x0000000000309947 */ /* 0x000fea0003800000 */
[----:B-1-3--:R-:W-:Y:S01]  /*7c90*/  FFMA.FTZ R140, R148, R199, R198 ;  /* 0x000000c7948c7223 */ /* 0x00afe200000100c6 */
        /* <DEDUP_REMOVED lines=11> */
.L_x_685:
[----:B------:R-:W-:Y:S05]  /*7d50*/  BSYNC.RECONVERGENT B1 ;  /* 0x0000000000017941 */ /* 0x000fea0003800200 */
.L_x_682:
[----:B-1-3--:R-:W1:Y:S08]  /*7d60*/  @P2 LDC.64 R142, c[0x0][0x478] ;  /* 0x00011e00ff8e2b82 */ /* 0x00ae700000000a00 */
[----:B------:R-:W2:Y:S01]  /*7d70*/  @P1 LDC.64 R140, c[0x0][0x468] ;  /* 0x00011a00ff8c1b82 */ /* 0x000ea20000000a00 */
[----:B-1----:R-:W-:-:S04]  /*7d80*/  @P2 IMAD.WIDE.U32 R142, R196, 0x10, R142 ;  /* 0x00000010c48e2825 */ /* 0x002fc800078e008e */
[----:B------:R-:W-:Y:S01]  /*7d90*/  VIADD R196, R196, 0x20 ;  /* 0x00000020c4c47836 */ /* 0x000fe20000000000 */
[----:B------:R4:W-:Y:S01]  /*7da0*/  @P2 STG.E.128 desc[UR6][R142.64], R128 ;  /* 0x000000808e002986 */ /* 0x0009e2000c101d06 */
[C---:B--2---:R-:W-:Y:S01]  /*7db0*/  @P1 IMAD.WIDE.U32 R140, R195.reuse, 0x10, R140 ;  /* 0x00000010c38c1825 */ /* 0x044fe200078e008c */
[----:B------:R-:W-:-:S04]  /*7dc0*/  IADD3 R195, PT, PT, R195, 0x20, RZ ;  /* 0x00000020c3c37810 */ /* 0x000fc80007ffe0ff */
[----:B------:R4:W-:Y:S03]  /*7dd0*/  @P1 STG.E.128 desc[UR6][R140.64], R124 ;  /* 0x0000007c8c001986 */ /* 0x0009e6000c101d06 */
.L_x_681:
[----:B------:R-:W-:Y:S05]  /*7de0*/  BSYNC.RECONVERGENT B2 ;  /* 0x0000000000027941 */ /* 0x000fea0003800200 */
.L_x_680:
        /* <DEDUP_REMOVED lines=11> */
[----:B-1-34-:R-:W1:Y:S01]  /*7ea0*/  @P1 LDC.64 R140, c[0x0][0x408] ;  /* 0x00010200ff8c1b82 */ /* 0x01ae620000000a00 */
[C---:B-----5:R-:W-:Y:S02]  /*7eb0*/  PRMT R128, R36.reuse, 0x7632, R128 ;  /* 0x0000763224807816 */ /* 0x060fe40000000080 */
[----:B------:R-:W-:Y:S02]  /*7ec0*/  SHF.L.U32 R187, R36, 0x10, RZ ;  /* 0x0000001024bb7819 */ /* 0x000fe400000006ff */
[C---:B------:R-:W-:Y:S01]  /*7ed0*/  PRMT R144, R37.reuse, 0x7632, R144 ;  /* 0x0000763225907816 */ /* 0x040fe20000000090 */
[----:B------:R-:W-:Y:S01]  /*7ee0*/  IMAD.U32 R186, R128, 0x10000, RZ ;  /* 0x0001000080ba7824 */ /* 0x000fe200078e00ff */
[----:B------:R-:W-:Y:S01]  /*7ef0*/  SHF.L.U32 R197, R37, 0x10, RZ ;  /* 0x0000001025c57819 */ /* 0x000fe200000006ff */
[----:B------:R-:W2:Y:S01]  /*7f00*/  @P1 LDC.64 R142, c[0x0][0x408] ;  /* 0x00010200ff8e1b82 */ /* 0x000ea20000000a00 */
[----:B------:R-:W-:-:S02]  /*7f10*/  PRMT R200, R38, 0x7632, R200 ;  /* 0x0000763226c87816 */ /* 0x000fc400000000c8 */
[----:B------:R-:W-:Y:S01]  /*7f20*/  @P1 LOP3.LUT P3, RZ, R166, 0xff00, RZ, 0xc0, !PT ;  /* 0x0000ff00a6ff1812 */ /* 0x000fe2000786c0ff */
[-CC-:B------:R-:W-:Y:S01]  /*7f30*/  @P0 FFMA.FTZ R128, R178, R199.reuse, R198.reuse ;  /* 0x000000c7b2800223 */ /* 0x180fe200000100c6 */
[-CC-:B------:R-:W-:Y:S01]  /*7f40*/  @P0 FFMA.FTZ R129, R161, R199.reuse, R198.reuse ;  /* 0x000000c7a1810223 */ /* 0x180fe200000100c6 */
[-CC-:B------:R-:W-:Y:S01]  /*7f50*/  @P0 FFMA.FTZ R145, R163, R199.reuse, R198.reuse ;  /* 0x000000c7a3910223 */ /* 0x180fe200000100c6 */
[-C--:B0-----:R-:W-:Y:S01]  /*7f60*/  @P0 FFMA.FTZ R146, R180, R199.reuse, R198 ;  /* 0x000000c7b4920223 */ /* 0x081fe200000100c6 */
[----:B------:R-:W-:Y:S01]  /*7f70*/  @P0 FADD.FTZ R131, R177, -R128 ;  /* 0x80000080b1830221 */ /* 0x000fe20000010000 */
[----:B------:R-:W-:Y:S01]  /*7f80*/  @P0 FADD.FTZ R129, R162, -R129 ;  /* 0x80000081a2810221 */ /* 0x000fe20000010000 */
[-CC-:B------:R-:W-:Y:S01]  /*7f90*/  @P0 FFMA.FTZ R201, R165, R199.reuse, R198.reuse ;  /* 0x000000c7a5c90223 */ /* 0x180fe200000100c6 */
[----:B------:R-:W-:Y:S01]  /*7fa0*/  @P0 FFMA.FTZ R202, R182, R199, R198 ;  /* 0x000000c7b6ca0223 */ /* 0x000fe200000100c6 */
[----:B------:R-:W-:Y:S01]  /*7fb0*/  @P0 FFMA.FTZ R186, R4, R131, R186 ;  /* 0x0000008304ba0223 */ /* 0x000fe200000100ba */
[-CC-:B------:R-:W-:Y:S01]  /*7fc0*/  @P0 FFMA.FTZ R204, R188, R199.reuse, R198.reuse ;  /* 0x000000c7bccc0223 */ /* 0x180fe200000100c6 */
[----:B------:R-:W0:Y:S01]  /*7fd0*/  @P1 LDC.64 R130, c[0x0][0x408] ;  /* 0x00010200ff821b82 */ /* 0x000e220000000a00 */
[----:B------:R-:W-:Y:S01]  /*7fe0*/  @P0 FFMA.FTZ R205, R175, R199, R198 ;  /* 0x000000c7afcd0223 */ /* 0x000fe200000100c6 */
[----:B------:R-:W-:Y:S01]  /*7ff0*/  @P0 FFMA.FTZ R187, R4, R129, R187 ;  /* 0x0000008104bb0223 */ /* 0x000fe200000100bb */
[----:B------:R-:W-:Y:S01]  /*8000*/  SHF.L.U32 R198, R144, 0x10, RZ ;  /* 0x0000001090c67819 */ /* 0x000fe200000006ff */
[----:B------:R-:W-:Y:S01]  /*8010*/  @P0 FADD.FTZ R184, R164, -R145 ;  /* 0x80000091a4b80221 */ /* 0x000fe20000010000 */
[----:B------:R-:W-:Y:S01]  /*8020*/  @P0 FADD.FTZ R185, R179, -R146 ;  /* 0x80000092b3b90221 */ /* 0x000fe20000010000 */
[----:B------:R-:W-:-:S02]  /*8030*/  IMAD.U32 R199, R38, 0x10000, RZ ;  /* 0x0001000026c77824 */ /* 0x000fc400078e00ff */
[----:B------:R-:W-:Y:S01]  /*8040*/  @P0 FADD.FTZ R201, R174, -R201 ;  /* 0x800000c9aec90221 */ /* 0x000fe20000010000 */
[----:B------:R-:W3:Y:S01]  /*8050*/  @P1 LDC.64 R128, c[0x0][0x408] ;  /* 0x00010200ff801b82 */ /* 0x000ee20000000a00 */
[C---:B------:R-:W-:Y:S01]  /*8060*/  @P0 FFMA.FTZ R197, R4.reuse, R184, R197 ;  /* 0x000000b804c50223 */ /* 0x040fe200000100c5 */
[----:B------:R-:W-:Y:S01]  /*8070*/  @P0 FFMA.FTZ R198, R4, R185, R198 ;  /* 0x000000b904c60223 */ /* 0x000fe200000100c6 */
[----:B------:R-:W-:Y:S01]  /*8080*/  SHF.L.U32 R200, R200, 0x10, RZ ;  /* 0x00000010c8c87819 */ /* 0x000fe200000006ff */
[--C-:B------:R-:W-:Y:S01]  /*8090*/  @P0 FADD.FTZ R203, R181, -R202.reuse ;  /* 0x800000cab5cb0221 */ /* 0x100fe20000010000 */
[C---:B------:R-:W-:Y:S01]  /*80a0*/  PRMT R202, R39.reuse, 0x7632, R202 ;  /* 0x0000763227ca7816 */ /* 0x040fe200000000ca */
[----:B------:R-:W-:Y:S01]  /*80b0*/  @P0 FFMA.FTZ R199, R4, R201, R199 ;  /* 0x000000c904c70223 */ /* 0x000fe200000100c7 */
[----:B------:R-:W-:Y:S01]  /*80c0*/  SHF.L.U32 R201, R39, 0x10, RZ ;  /* 0x0000001027c97819 */ /* 0x000fe200000006ff */
[----:B------:R-:W4:Y:S01]  /*80d0*/  @P1 LDC.64 R144, c[0x0][0x408] ;  /* 0x00010200ff901b82 */ /* 0x000f220000000a00 */
[----:B------:R-:W-:Y:S01]  /*80e0*/  @P0 FADD.FTZ R205, R176, -R205 ;  /* 0x800000cdb0cd0221 */ /* 0x000fe20000010000 */
[----:B------:R-:W-:Y:S01]  /*80f0*/  @P0 FFMA.FTZ R200, R4, R203, R200 ;  /* 0x000000cb04c80223 */ /* 0x000fe200000100c8 */
[----:B------:R-:W-:-:S02]  /*8100*/  IMAD.U32 R202, R202, 0x10000, RZ ;  /* 0x00010000caca7824 */ /* 0x000fc400078e00ff */
[----:B------:R-:W-:Y:S01]  /*8110*/  @P0 FADD.FTZ R203, R183, -R204 ;  /* 0x800000ccb7cb0221 */ /* 0x000fe20000010000 */
[----:B-1----:R-:W-:Y:S01]  /*8120*/  @P1 FMUL.FTZ R141, R197, R141 ;  /* 0x0000008dc58d1220 */ /* 0x002fe20000410000 */
[----:B------:R-:W-:Y:S01]  /*8130*/  @P0 FFMA.FTZ R201, R4, R205, R201 ;  /* 0x000000cd04c90223 */ /* 0x000fe200000100c9 */
[----:B--2---:R-:W-:Y:S01]  /*8140*/  @P1 FMUL.FTZ R143, R198, R143 ;  /* 0x0000008fc68f1220 */ /* 0x004fe20000410000 */
[----:B------:R-:W1:Y:S01]  /*8150*/  @P1 LDC.64 R146, c[0x0][0x408] ;  /* 0x00010200ff921b82 */ /* 0x000e620000000a00 */
[----:B0-----:R-:W-:Y:S01]  /*8160*/  @P1 FMUL.FTZ R131, R186, R131 ;  /* 0x00000083ba831220 */ /* 0x001fe20000410000 */
[----:B------:R-:W-:Y:S01]  /*8170*/  @P0 FFMA.FTZ R202, R4, R203, R202 ;  /* 0x000000cb04ca0223 */ /* 0x000fe200000100ca */
[----:B------:R-:W-:Y:S01]  /*8180*/  @P1 FMUL.FTZ R140, R141, R140 ;  /* 0x0000008c8d8c1220 */ /* 0x000fe20000410000 */
[C---:B------:R-:W-:Y:S01]  /*8190*/  @P1 LOP3.LUT P0, RZ, R166.reuse, 0xff, RZ, 0xc0, !PT ;  /* 0x000000ffa6ff1812 */ /* 0x040fe2000780c0ff */
[----:B------:R-:W-:Y:S01]  /*81a0*/  @P1 FMUL.FTZ R130, R131, R130 ;  /* 0x0000008283821220 */ /* 0x000fe20000410000 */
[----:B------:R-:W-:Y:S01]  /*81b0*/  @P1 LOP3.LUT P4, RZ, R166, 0xff0000, RZ, 0xc0, !PT ;  /* 0x00ff0000a6ff1812 */ /* 0x000fe2000788c0ff */
[----:B------:R-:W-:Y:S01]  /*81c0*/  @P1 FMUL.FTZ R142, R143, R142 ;  /* 0x0000008e8f8e1220 */ /* 0x000fe20000410000 */
[----:B------:R-:W0:Y:S01]  /*81d0*/  @P1 LDC.64 R184, c[0x0][0x408] ;  /* 0x00010200ffb81b82 */ /* 0x000e220000000a00 */
[----:B---3--:R-:W-:Y:S01]  /*81e0*/  @P1 FMUL.FTZ R129, R187, R129 ;  /* 0x00000081bb811220 */ /* 0x008fe20000410000 */
[----:B------:R-:W-:-:S02]  /*81f0*/  @P1 FSEL R130, R130, RZ, P3 ;  /* 0x000000ff82821208 */ /* 0x000fc40001800000 */
[----:B------:R-:W-:Y:S01]  /*8200*/  @P1 LOP3.LUT P3, RZ, R167, 0xff, RZ, 0xc0, !PT ;  /* 0x000000ffa7ff1812 */ /* 0x000fe2000786c0ff */
[----:B------:R-:W-:Y:S01]  /*8210*/  @P1 FMUL.FTZ R128, R129, R128 ;  /* 0x0000008081801220 */ /* 0x000fe20000410000 */
[----:B------:R-:W-:Y:S01]  /*8220*/  @P1 FSEL R140, R140, RZ, P4 ;  /* 0x000000ff8c8c1208 */ /* 0x000fe20002000000 */
[----:B----4-:R-:W-:Y:S01]  /*8230*/  @P1 FMUL.FTZ R145, R199, R145 ;  /* 0x00000091c7911220 */ /* 0x010fe20000410000 */
[----:B------:R-:W-:Y:S02]  /*8240*/  @P1 LOP3.LUT P4, RZ, R167, 0xff00, RZ, 0xc0, !PT ;  /* 0x0000ff00a7ff1812 */ /* 0x000fe4000788c0ff */
[----:B------:R-:W-:Y:S01]  /*8250*/  @P1 FSEL R128, R128, RZ, P0 ;  /* 0x000000ff80801208 */ /* 0x000fe20000000000 */
[----:B------:R-:W-:Y:S01]  /*8260*/  @P1 FMUL.FTZ R144, R145, R144 ;  /* 0x0000009091901220 */ /* 0x000fe20000410000 */
[----:B------:R-:W-:Y:S02]  /*8270*/  @P1 LOP3.LUT P0, RZ, R166, 0xff000000, RZ, 0xc0, !PT ;  /* 0xff000000a6ff1812 */ /* 0x000fe4000780c0ff */
[----:B------:R-:W-:Y:S01]  /*8280*/  @P1 LOP3.LUT P5, RZ, R167, 0xff0000, RZ, 0xc0, !PT ;  /* 0x00ff0000a7ff1812 */ /* 0x000fe200078ac0ff */
[----:B-1----:R-:W-:Y:S01]  /*8290*/  @P1 FMUL.FTZ R147, R200, R147 ;  /* 0x00000093c8931220 */ /* 0x002fe20000410000 */
[----:B------:R-:W-:-:S02]  /*82a0*/  @P1 FSEL R144, R144, RZ, P3 ;  /* 0x000000ff90901208 */ /* 0x000fc40001800000 */
[----:B------:R-:W-:Y:S01]  /*82b0*/  @P1 F2FP.BF16.F32.PACK_AB R4, RZ, R128 ;  /* 0x00000080ff04123e */ /* 0x000fe200000010ff */
[----:B------:R-:W-:Y:S01]  /*82c0*/  @P1 FMUL.FTZ R146, R147, R146 ;  /* 0x0000009293921220 */ /* 0x000fe20000410000 */
[----:B------:R-:W-:Y:S02]  /*82d0*/  @P1 F2FP.BF16.F32.PACK_AB R140, RZ, R140 ;  /* 0x0000008cff8c123e */ /* 0x000fe400000010ff */
[----:B------:R-:W-:Y:S01]  /*82e0*/  @P1 FSEL R142, R142, RZ, P0 ;  /* 0x000000ff8e8e1208 */ /* 0x000fe20000000000 */
[----:B0-----:R-:W-:Y:S01]  /*82f0*/  @P1 FMUL.FTZ R185, R201, R185 ;  /* 0x000000b9c9b91220 */ /* 0x001fe20000410000 */
[----:B------:R-:W-:Y:S02]  /*8300*/  @P1 FSEL R146, R146, RZ, P4 ;  /* 0x000000ff92921208 */ /* 0x000fe40002000000 */
[----:B------:R-:W-:Y:S01]  /*8310*/  @P1 F2FP.BF16.F32.PACK_AB R144, RZ, R144 ;  /* 0x00000090ff90123e */ /* 0x000fe200000010ff */
[----:B------:R-:W-:Y:S01]  /*8320*/  @P1 FMUL.FTZ R184, R185, R184 ;  /* 0x000000b8b9b81220 */ /* 0x000fe20000410000 */
[----:B------:R-:W-:-:S02]  /*8330*/  @P1 F2FP.BF16.F32.PACK_AB R131, RZ, R130 ;  /* 0x00000082ff83123e */ /* 0x000fc400000010ff */
[----:B------:R-:W-:Y:S02]  /*8340*/  @P1 PRMT R124, R4, 0x7610, R124 ;  /* 0x00007610047c1816 */ /* 0x000fe4000000007c */
[----:B------:R-:W-:Y:S02]  /*8350*/  @P1 FSEL R184, R184, RZ, P5 ;  /* 0x000000ffb8b81208 */ /* 0x000fe40002800000 */
[----:B------:R-:W-:Y:S02]  /*8360*/  @P1 F2FP.BF16.F32.PACK_AB R142, RZ, R142 ;  /* 0x0000008eff8e123e */ /* 0x000fe400000010ff */
[----:B------:R-:W-:Y:S02]  /*8370*/  @P1 F2FP.BF16.F32.PACK_AB R146, RZ, R146 ;  /* 0x00000092ff92123e */ /* 0x000fe400000010ff */
[----:B------:R-:W-:Y:S02]  /*8380*/  @P1 F2FP.BF16.F32.PACK_AB R184, RZ, R184 ;  /* 0x000000b8ffb8123e */ /* 0x000fe400000010ff */
[----:B------:R-:W-:-:S02]  /*8390*/  @P1 PRMT R125, R140, 0x7610, R125 ;  /* 0x000076108c7d1816 */ /* 0x000fc4000000007d */
[----:B------:R-:W-:Y:S02]  /*83a0*/  @P1 PRMT R126, R144, 0x7610, R126 ;  /* 0x00007610907e1816 */ /* 0x000fe4000000007e */
[----:B------:R-:W-:Y:S02]  /*83b0*/  @P1 PRMT R124, R124, 0x5410, R131 ;  /* 0x000054107c7c1816 */ /* 0x000fe40000000083 */
[----:B------:R-:W-:Y:S02]  /*83c0*/  F2FP.BF16.F32.PACK_AB R128, R186, R187 ;  /* 0x000000bbba80723e */ /* 0x000fe400000010ff */
[----:B------:R-:W-:Y:S02]  /*83d0*/  F2FP.BF16.F32.PACK_AB R129, R198, R197 ;  /* 0x000000c5c681723e */ /* 0x000fe400000010ff */
[----:B------:R-:W-:Y:S02]  /*83e0*/  F2FP.BF16.F32.PACK_AB R130, R200, R199 ;  /* 0x000000c7c882723e */ /* 0x000fe400000010ff */
[----:B------:R-:W-:-:S02]  /*83f0*/  @P1 PRMT R125, R125, 0x5410, R142 ;  /* 0x000054107d7d1816 */ /* 0x000fc4000000008e */
[----:B------:R-:W-:Y:S02]  /*8400*/  F2FP.BF16.F32.PACK_AB R131, R202, R201 ;  /* 0x000000c9ca83723e */ /* 0x000fe400000010ff */
[----:B------:R-:W-:Y:S02]  /*8410*/  @P1 PRMT R126, R126, 0x5410, R146 ;  /* 0x000054107e7e1816 */ /* 0x000fe40000000092 */
[----:B------:R-:W-:Y:S01]  /*8420*/  @P1 PRMT R127, R184, 0x7610, R127 ;  /* 0x00007610b87f1816 */ /* 0x000fe2000000007f */
        /* <DEDUP_REMOVED lines=9> */
.L_x_705:
[----:B------:R-:W-:Y:S01]  /*84c0*/  ISETP.GT.AND P0, PT, R197, RZ, PT ;  /* 0x000000ffc500720c */ /* 0x000fe20003f04270 */
[----:B------:R-:W2:Y:S01]  /*84d0*/  @P1 LDC.64 R144, c[0x0][0x408] ;  /* 0x00010200ff901b82 */ /* 0x000ea20000000a00 */
[C---:B-1-345:R-:W-:Y:S01]  /*84e0*/  PRMT R140, R36.reuse, 0x7632, R140 ;  /* 0x00007632248c7816 */ /* 0x07afe2000000008c */
[----:B------:R-:W-:Y:S01]  /*84f0*/  IMAD.U32 R197, R37, 0x10000, RZ ;  /* 0x0001000025c57824 */ /* 0x000fe200078e00ff */
[----:B------:R-:W-:Y:S01]  /*8500*/  SHF.L.U32 R141, R36, 0x10, RZ ;  /* 0x00000010248d7819 */ /* 0x000fe200000006ff */
[----:B------:R-:W-:Y:S01]  /*8510*/  IMAD.U32 R204, R39, 0x10000, RZ ;  /* 0x0001000027cc7824 */ /* 0x000fe200078e00ff */
[----:B------:R-:W-:Y:S02]  /*8520*/  SHF.L.U32 R140, R140, 0x10, RZ ;  /* 0x000000108c8c7819 */ /* 0x000fe400000006ff */
[C---:B------:R-:W-:Y:S01]  /*8530*/  SHF.L.U32 R200, R38.reuse, 0x10, RZ ;  /* 0x0000001026c87819 */ /* 0x040fe200000006ff */
[----:B0-----:R-:W0:Y:S01]  /*8540*/  @P1 LDC.64 R146, c[0x0][0x408] ;  /* 0x00010200ff921b82 */ /* 0x001e220000000a00 */
[----:B------:R-:W-:-:S02]  /*8550*/  PRMT R202, R38, 0x7632, R202 ;  /* 0x0000763226ca7816 */ /* 0x000fc400000000ca */
[----:B------:R-:W-:Y:S01]  /*8560*/  @P1 LOP3.LUT P3, RZ, R166, 0xff, RZ, 0xc0, !PT ;  /* 0x000000ffa6ff1812 */ /* 0x000fe2000786c0ff */
[-CC-:B------:R-:W-:Y:S01]  /*8570*/  @P0 FFMA.FTZ R143, R161, R199.reuse, R198.reuse ;  /* 0x000000c7a18f0223 */ /* 0x180fe200000100c6 */
[-CC-:B------:R-:W-:Y:S01]  /*8580*/  @P0 FFMA.FTZ R142, R178, R199.reuse, R198.reuse ;  /* 0x000000c7b28e0223 */ /* 0x180fe200000100c6 */
[-CC-:B------:R-:W-:Y:S01]  /*8590*/  @P0 FFMA.FTZ R187, R163, R199.reuse, R198.reuse ;  /* 0x000000c7a3bb0223 */ /* 0x180fe200000100c6 */
[-C--:B------:R-:W-:Y:S01]  /*85a0*/  @P0 FFMA.FTZ R206, R182, R199.reuse, R198 ;  /* 0x000000c7b6ce0223 */ /* 0x080fe200000100c6 */
[----:B------:R-:W-:Y:S01]  /*85b0*/  @P0 FADD.FTZ R143, R162, -R143 ;  /* 0x8000008fa28f0221 */ /* 0x000fe20000010000 */
[----:B------:R-:W-:Y:S01]  /*85c0*/  @P0 FADD.FTZ R185, R177, -R142 ;  /* 0x8000008eb1b90221 */ /* 0x000fe20000010000 */
[----:B------:R-:W-:Y:S01]  /*85d0*/  @P0 FADD.FTZ R142, R164, -R187 ;  /* 0x800000bba48e0221 */ /* 0x000fe20000010000 */
[----:B------:R-:W-:Y:S01]  /*85e0*/  @P0 FFMA.FTZ R205, R175, R199, R198 ;  /* 0x000000c7afcd0223 */ /* 0x000fe200000100c6 */
[C---:B------:R-:W-:Y:S01]  /*85f0*/  @P0 FFMA.FTZ R141, R4.reuse, R143, R141 ;  /* 0x0000008f048d0223 */ /* 0x040fe2000001008d */
[C---:B------:R-:W-:Y:S01]  /*8600*/  @P0 FFMA.FTZ R140, R4.reuse, R185, R140 ;  /* 0x000000b9048c0223 */ /* 0x040fe2000001008c */
[----:B------:R-:W-:Y:S01]  /*8610*/  @P0 FFMA.FTZ R197, R4, R142, R197 ;  /* 0x0000008e04c50223 */ /* 0x000fe200000100c5 */
[--C-:B------:R-:W-:Y:S01]  /*8620*/  @P0 FFMA.FTZ R142, R180, R199, R198.reuse ;  /* 0x000000c7b48e0223 */ /* 0x100fe200000100c6 */
[----:B--2---:R-:W-:Y:S01]  /*8630*/  @P1 FMUL.FTZ R145, R141, R145 ;  /* 0x000000918d911220 */ /* 0x004fe20000410000 */
[----:B------:R-:W-:Y:S01]  /*8640*/  @P0 FFMA.FTZ R141, R165, R199, R198 ;  /* 0x000000c7a58d0223 */ /* 0x000fe200000100c6 */
[----:B------:R-:W-:Y:S01]  /*8650*/  SHF.L.U32 R203, R202, 0x10, RZ ;  /* 0x00000010cacb7819 */ /* 0x000fe200000006ff */
[----:B------:R-:W-:Y:S01]  /*8660*/  @P0 FADD.FTZ R184, R179, -R142 ;  /* 0x8000008eb3b80221 */ /* 0x000fe20000010000 */
[----:B------:R-:W-:Y:S01]  /*8670*/  @P1 FMUL.FTZ R186, R145, R144 ;  /* 0x0000009091ba1220 */ /* 0x000fe20000410000 */
[----:B------:R-:W-:Y:S01]  /*8680*/  @P0 FADD.FTZ R185, R174, -R141 ;  /* 0x8000008daeb90221 */ /* 0x000fe20000010000 */
[----:B------:R-:W1:Y:S01]  /*8690*/  @P1 LDC.64 R144, c[0x0][0x408] ;  /* 0x00010200ff901b82 */ /* 0x000e620000000a00 */
[----:B------:R-:W-:Y:S01]  /*86a0*/  @P0 FADD.FTZ R206, R181, -R206 ;  /* 0x800000ceb5ce0221 */ /* 0x000fe20000010000 */
[----:B0-----:R-:W-:Y:S01]  /*86b0*/  @P1 FMUL.FTZ R147, R140, R147 ;  /* 0x000000938c931220 */ /* 0x001fe20000410000 */
[----:B------:R-:W-:Y:S01]  /*86c0*/  PRMT R140, R37, 0x7632, R140 ;  /* 0x00007632258c7816 */ /* 0x000fe2000000008c */
[----:B------:R-:W-:Y:S01]  /*86d0*/  @P0 FFMA.FTZ R200, R4, R185, R200 ;  /* 0x000000b904c80223 */ /* 0x000fe200000100c8 */
[----:B------:R-:W-:Y:S01]  /*86e0*/  @P0 FADD.FTZ R205, R176, -R205 ;  /* 0x800000cdb0cd0221 */ /* 0x000fe20000010000 */
[----:B------:R-:W-:Y:S01]  /*86f0*/  @P1 FMUL.FTZ R187, R147, R146 ;  /* 0x0000009293bb1220 */ /* 0x000fe20000410000 */
[----:B------:R-:W-:Y:S01]  /*8700*/  SHF.L.U32 R201, R140, 0x10, RZ ;  /* 0x000000108cc97819 */ /* 0x000fe200000006ff */
[----:B------:R-:W0:Y:S01]  /*8710*/  @P1 LDC.64 R142, c[0x0][0x408] ;  /* 0x00010200ff8e1b82 */ /* 0x000e220000000a00 */
[----:B------:R-:W-:Y:S01]  /*8720*/  @P1 LOP3.LUT P4, RZ, R166, 0xff00, RZ, 0xc0, !PT ;  /* 0x0000ff00a6ff1812 */ /* 0x000fe2000788c0ff */
[C---:B------:R-:W-:Y:S01]  /*8730*/  @P0 FFMA.FTZ R203, R4.reuse, R206, R203 ;  /* 0x000000ce04cb0223 */ /* 0x040fe200000100cb */
[C---:B------:R-:W-:Y:S01]  /*8740*/  @P0 FFMA.FTZ R204, R4.reuse, R205, R204 ;  /* 0x000000cd04cc0223 */ /* 0x040fe200000100cc */
[----:B------:R-:W-:Y:S01]  /*8750*/  @P0 FFMA.FTZ R201, R4, R184, R201 ;  /* 0x000000b804c90223 */ /* 0x000fe200000100c9 */
[----:B------:R-:W-:-:S02]  /*8760*/  @P1 FSEL R186, R186, RZ, P3 ;  /* 0x000000ffbaba1208 */ /* 0x000fc40001800000 */
[----:B------:R-:W-:Y:S01]  /*8770*/  @P1 FSEL R187, R187, RZ, P4 ;  /* 0x000000ffbbbb1208 */ /* 0x000fe20002000000 */
[----:B------:R-:W2:Y:S01]  /*8780*/  @P1 LDC.64 R140, c[0x0][0x408] ;  /* 0x00010200ff8c1b82 */ /* 0x000ea20000000a00 */
[----:B------:R-:W-:Y:S02]  /*8790*/  @P1 LOP3.LUT P3, RZ, R166, 0xff0000, RZ, 0xc0, !PT ;  /* 0x00ff0000a6ff1812 */ /* 0x000fe4000786c0ff */
[C---:B------:R-:W-:Y:S02]  /*87a0*/  @P1 LOP3.LUT P4, RZ, R167.reuse, 0xff, RZ, 0xc0, !PT ;  /* 0x000000ffa7ff1812 */ /* 0x040fe4000788c0ff */
[C---:B------:R-:W-:Y:S02]  /*87b0*/  @P1 LOP3.LUT P5, RZ, R167.reuse, 0xff00, RZ, 0xc0, !PT ;  /* 0x0000ff00a7ff1812 */ /* 0x040fe400078ac0ff */
[----:B------:R-:W-:Y:S01]  /*87c0*/  @P1 LOP3.LUT P6, RZ, R167, 0xff0000, RZ, 0xc0, !PT ;  /* 0x00ff0000a7ff1812 */ /* 0x000fe200078cc0ff */
[----:B------:R-:W3:Y:S01]  /*87d0*/  @P1 LDC.64 R146, c[0x0][0x408] ;  /* 0x00010200ff921b82 */ /* 0x000ee20000000a00 */
[----:B-1----:R-:W-:Y:S01]  /*87e0*/  @P1 FMUL.FTZ R145, R200, R145 ;  /* 0x00000091c8911220 */ /* 0x002fe20000410000 */
[----:B------:R-:W-:-:S02]  /*87f0*/  @P1 F2FP.BF16.F32.PACK_AB R186, RZ, R186 ;  /* 0x000000baffba123e */ /* 0x000fc400000010ff */
[----:B------:R-:W-:Y:S01]  /*8800*/  @P1 F2FP.BF16.F32.PACK_AB R187, RZ, R187 ;  /* 0x000000bbffbb123e */ /* 0x000fe200000010ff */
[----:B------:R-:W-:Y:S01]  /*8810*/  @P1 FMUL.FTZ R144, R145, R144 ;  /* 0x0000009091901220 */ /* 0x000fe20000410000 */
[----:B------:R-:W-:Y:S02]  /*8820*/  @P1 PRMT R124, R186, 0x7610, R124 ;  /* 0x00007610ba7c1816 */ /* 0x000fe4000000007c */
[----:B------:R-:W1:Y:S01]  /*8830*/  @P1 LDC.64 R184, c[0x0][0x408] ;  /* 0x00010200ffb81b82 */ /* 0x000e620000000a00 */
[----:B0-----:R-:W-:Y:S01]  /*8840*/  @P1 FMUL.FTZ R143, R201, R143 ;  /* 0x0000008fc98f1220 */ /* 0x001fe20000410000 */
[----:B------:R-:W-:Y:S02]  /*8850*/  @P1 FSEL R144, R144, RZ, P4 ;  /* 0x000000ff90901208 */ /* 0x000fe40002000000 */
[----:B------:R-:W-:Y:S01]  /*8860*/  @P1 PRMT R124, R124, 0x5410, R187 ;  /* 0x000054107c7c1816 */ /* 0x000fe200000000bb */
[----:B------:R-:W-:Y:S01]  /*8870*/  @P1 FMUL.FTZ R142, R143, R142 ;  /* 0x0000008e8f8e1220 */ /* 0x000fe20000410000 */
[----:B------:R-:W-:Y:S01]  /*8880*/  @P1 F2FP.BF16.F32.PACK_AB R144, RZ, R144 ;  /* 0x00000090ff90123e */ /* 0x000fe200000010ff */
[----:B--2---:R-:W-:-:S03]  /*8890*/  @P1 FMUL.FTZ R141, R197, R141 ;  /* 0x0000008dc58d1220 */ /* 0x004fc60000410000 */
[----:B------:R-:W-:Y:S01]  /*88a0*/  @P1 PRMT R126, R144, 0x7610, R126 ;  /* 0x00007610907e1816 */ /* 0x000fe2000000007e */
[----:B------:R-:W-:Y:S01]  /*88b0*/  @P1 FMUL.FTZ R140, R141, R140 ;  /* 0x0000008c8d8c1220 */ /* 0x000fe20000410000 */
[----:B---3--:R-:W-:-:S04]  /*88c0*/  @P1 FMUL.FTZ R147, R203, R147 ;  /* 0x00000093cb931220 */ /* 0x008fc80000410000 */
[----:B------:R-:W-:Y:S02]  /*88d0*/  @P1 FSEL R140, R140, RZ, P3 ;  /* 0x000000ff8c8c1208 */ /* 0x000fe40001800000 */
[----:B------:R-:W-:Y:S01]  /*88e0*/  @P1 LOP3.LUT P3, RZ, R166, 0xff000000, RZ, 0xc0, !PT ;  /* 0xff000000a6ff1812 */ /* 0x000fe2000786c0ff */
[----:B------:R-:W-:Y:S01]  /*88f0*/  @P1 FMUL.FTZ R146, R147, R146 ;  /* 0x0000009293921220 */ /* 0x000fe20000410000 */
[----:B------:R-:W-:Y:S02]  /*8900*/  @P1 F2FP.BF16.F32.PACK_AB R140, RZ, R140 ;  /* 0x0000008cff8c123e */ /* 0x000fe400000010ff */
[----:B------:R-:W-:Y:S01]  /*8910*/  @P1 FSEL R142, R142, RZ, P3 ;  /* 0x000000ff8e8e1208 */ /* 0x000fe20001800000 */
[----:B-1----:R-:W-:Y:S01]  /*8920*/  @P1 FMUL.FTZ R185, R204, R185 ;  /* 0x000000b9ccb91220 */ /* 0x002fe20000410000 */
[----:B------:R-:W-:Y:S02]  /*8930*/  @P1 FSEL R146, R146, RZ, P5 ;  /* 0x000000ff92921208 */ /* 0x000fe40002800000 */
[----:B------:R-:W-:Y:S01]  /*8940*/  @P1 F2FP.BF16.F32.PACK_AB R142, RZ, R142 ;  /* 0x0000008eff8e123e */ /* 0x000fe200000010ff */
[----:B------:R-:W-:Y:S01]  /*8950*/  @P1 FMUL.FTZ R184, R185, R184 ;  /* 0x000000b8b9b81220 */ /* 0x000fe20000410000 */
[----:B------:R-:W-:-:S02]  /*8960*/  @P1 F2FP.BF16.F32.PACK_AB R146, RZ, R146 ;  /* 0x00000092ff92123e */ /* 0x000fc400000010ff */
[----:B------:R-:W-:Y:S02]  /*8970*/  @P1 PRMT R125, R140, 0x7610, R125 ;  /* 0x000076108c7d1816 */ /* 0x000fe4000000007d */
[----:B------:R-:W-:Y:S02]  /*8980*/  @P1 FSEL R184, R184, RZ, P6 ;  /* 0x000000ffb8b81208 */ /* 0x000fe40003000000 */
[----:B------:R-:W-:Y:S02]  /*8990*/  @P1 PRMT R125, R125, 0x5410, R142 ;  /* 0x000054107d7d1816 */ /* 0x000fe4000000008e */
[----:B------:R-:W-:Y:S02]  /*89a0*/  @P1 F2FP.BF16.F32.PACK_AB R184, RZ, R184 ;  /* 0x000000b8ffb8123e */ /* 0x000fe400000010ff */
        /* <DEDUP_REMOVED lines=16> */
.L_x_704:
[----:B------:R-:W-:-:S04]  /*8ab0*/  UISETP.NE.U32.AND UP0, UPT, UR20, URZ, UPT ;  /* 0x000000ff1400728c */ /* 0x000fc8000bf05070 */
[----:B------:R-:W-:-:S06]  /*8ac0*/  UISETP.NE.AND.EX UP0, UPT, UR21, URZ, UPT, UP0 ;  /* 0x000000ff1500728c */ /* 0x000fcc000bf05300 */
[----:B------:R-:W-:-:S13]  /*8ad0*/  PLOP3.LUT P2, PT, PT, PT, UP0, 0x80, 0x8 ;  /* 0x000000000008781c */ /* 0x000fda0003f4f008 */
[----:B------:R-:W-:Y:S05]  /*8ae0*/  @!P2 BRA `(.L_x_707) ;  /* 0x00000004007ca947 */ /* 0x000fea0003800000 */
[----:B-1-34-:R-:W1:Y:S01]  /*8af0*/  @P1 LDC.64 R128, c[0x0][0x408] ;  /* 0x00010200ff801b82 */ /* 0x01ae620000000a00 */
[-CC-:B------:R-:W-:Y:S01]  /*8b00*/  FFMA.FTZ R187, R161, R199.reuse, R198.reuse ;  /* 0x000000c7a1bb7223 */ /* 0x180fe200000100c6 */
[-CC-:B------:R-:W-:Y:S01]  /*8b10*/  FFMA.FTZ R186, R178, R199.reuse, R198.reuse ;  /* 0x000000c7b2ba7223 */ /* 0x180fe200000100c6 */
[----:B------:R-:W-:Y:S01]  /*8b20*/  ISETP.GT.AND P0, PT, R197, RZ, PT ;  /* 0x000000ffc500720c */ /* 0x000fe20003f04270 */
[-C--:B------:R-:W-:Y:S01]  /*8b30*/  FFMA.FTZ R201, R163, R199.reuse, R198 ;  /* 0x000000c7a3c97223 */ /* 0x080fe200000100c6 */
[----:B------:R-:W-:Y:S01]  /*8b40*/  FADD.FTZ R187, R162, -R187 ;  /* 0x800000bba2bb7221 */ /* 0x000fe20000010000 */
[----:B------:R-:W-:Y:S01]  /*8b50*/  FADD.FTZ R197, R177, -R186 ;  /* 0x800000bab1c57221 */ /* 0x000fe20000010000 */
[-CC-:B------:R-:W-:Y:S01]  /*8b60*/  FFMA.FTZ R203, R165, R199.reuse, R198.reuse ;  /* 0x000000c7a5cb7223 */ /* 0x180fe200000100c6 */
[----:B------:R-:W2:Y:S01]  /*8b70*/  @P1 LDC.64 R130, c[0x0][0x408] ;  /* 0x00010200ff821b82 */ /* 0x000ea20000000a00 */
[--C-:B------:R-:W-:Y:S01]  /*8b80*/  FFMA.FTZ R202, R182, R199, R198.reuse ;  /* 0x000000c7b6ca7223 */ /* 0x100fe200000100c6 */
[----:B------:R-:W-:Y:S01]  /*8b90*/  FMUL.FTZ R186, R4, R187 ;  /* 0x000000bb04ba7220 */ /* 0x000fe20000410000 */
[-CC-:B------:R-:W-:Y:S01]  /*8ba0*/  FFMA.FTZ R200, R180, R199.reuse, R198.reuse ;  /* 0x000000c7b4c87223 */ /* 0x180fe200000100c6 */
[-CC-:B------:R-:W-:Y:S01]  /*8bb0*/  FFMA.FTZ R207, R175, R199.reuse, R198.reuse ;  /* 0x000000c7afcf7223 */ /* 0x180fe200000100c6 */
[----:B------:R-:W-:Y:S01]  /*8bc0*/  FFMA.FTZ R198, R188, R199, R198 ;  /* 0x000000c7bcc67223 */ /* 0x000fe200000100c6 */
[----:B------:R-:W-:Y:S01]  /*8bd0*/  FADD.FTZ R201, R164, -R201 ;  /* 0x800000c9a4c97221 */ /* 0x000fe20000010000 */
[----:B------:R-:W-:Y:S01]  /*8be0*/  FMUL.FTZ R187, R4, R197 ;  /* 0x000000c504bb7220 */ /* 0x000fe20000410000 */
[----:B------:R-:W3:Y:S01]  /*8bf0*/  @P1 LDC.64 R140, c[0x0][0x408] ;  /* 0x00010200ff8c1b82 */ /* 0x000ee20000000a00 */
[----:B------:R-:W-:Y:S01]  /*8c00*/  FADD.FTZ R203, R174, -R203 ;  /* 0x800000cbaecb7221 */ /* 0x000fe20000010000 */
[----:B------:R-:W-:Y:S01]  /*8c10*/  FADD.FTZ R205, R181, -R202 ;  /* 0x800000cab5cd7221 */ /* 0x000fe20000010000 */
[----:B------:R-:W-:Y:S01]  /*8c20*/  FSEL R202, R186, RZ, P0 ;  /* 0x000000ffbaca7208 */ /* 0x000fe20000000000 */
[----:B------:R-:W-:Y:S01]  /*8c30*/  FADD.FTZ R199, R179, -R200 ;  /* 0x800000c8b3c77221 */ /* 0x000fe20000010000 */
[----:B------:R-:W-:Y:S01]  /*8c40*/  FADD.FTZ R209, R183, -R198 ;  /* 0x800000c6b7d17221 */ /* 0x000fe20000010000 */
[----:B------:R-:W-:Y:S01]  /*8c50*/  FMUL.FTZ R186, R4, R201 ;  /* 0x000000c904ba7220 */ /* 0x000fe20000410000 */
[----:B------:R-:W-:Y:S01]  /*8c60*/  FADD.FTZ R207, R176, -R207 ;  /* 0x800000cfb0cf7221 */ /* 0x000fe20000010000 */
[----:B------:R-:W4:Y:S01]  /*8c70*/  @P1 LDC.64 R144, c[0x0][0x408] ;  /* 0x00010200ff901b82 */ /* 0x000f220000000a00 */
[C---:B------:R-:W-:Y:S01]  /*8c80*/  FMUL.FTZ R198, R4.reuse, R203 ;  /* 0x000000cb04c67220 */ /* 0x040fe20000410000 */
[----:B------:R-:W-:Y:S01]  /*8c90*/  FSEL R201, R187, RZ, P0 ;  /* 0x000000ffbbc97208 */ /* 0x000fe20000000000 */
[C---:B------:R-:W-:Y:S01]  /*8ca0*/  FMUL.FTZ R197, R4.reuse, R199 ;  /* 0x000000c704c57220 */ /* 0x040fe20000410000 */
[----:B------:R-:W-:Y:S01]  /*8cb0*/  FMUL.FTZ R199, R4, R205 ;  /* 0x000000cd04c77220 */ /* 0x000fe20000410000 */
[----:B-1----:R-:W-:Y:S01]  /*8cc0*/  @P1 FMUL.FTZ R129, R202, R129 ;  /* 0x00000081ca811220 */ /* 0x002fe20000410000 */
[----:B------:R-:W-:Y:S01]  /*8cd0*/  FMUL.FTZ R200, R4, R207 ;  /* 0x000000cf04c87220 */ /* 0x000fe20000410000 */
[----:B------:R-:W-:Y:S01]  /*8ce0*/  FSEL R186, R186, RZ, P0 ;  /* 0x000000ffbaba7208 */ /* 0x000fe20000000000 */
[----:B------:R-:W1:Y:S01]  /*8cf0*/  @P1 LDC.64 R142, c[0x0][0x408] ;  /* 0x00010200ff8e1b82 */ /* 0x000e620000000a00 */
[----:B--2---:R-:W-:Y:S01]  /*8d00*/  @P1 FMUL.FTZ R131, R201, R131 ;  /* 0x00000083c9831220 */ /* 0x004fe20000410000 */
[----:B------:R-:W-:Y:S01]  /*8d10*/  FSEL R198, R198, RZ, P0 ;  /* 0x000000ffc6c67208 */ /* 0x000fe20000000000 */
[----:B------:R-:W-:Y:S01]  /*8d20*/  @P1 FMUL.FTZ R128, R129, R128 ;  /* 0x0000008081801220 */ /* 0x000fe20000410000 */
[----:B------:R-:W-:Y:S01]  /*8d30*/  FSEL R129, R197, RZ, P0 ;  /* 0x000000ffc5817208 */ /* 0x000fe20000000000 */
[----:B------:R-:W-:Y:S01]  /*8d40*/  @P1 FMUL.FTZ R130, R131, R130 ;  /* 0x0000008283821220 */ /* 0x000fe20000410000 */
[----:B------:R-:W-:Y:S01]  /*8d50*/  FSEL R199, R199, RZ, P0 ;  /* 0x000000ffc7c77208 */ /* 0x000fe20000000000 */
[----:B------:R-:W-:Y:S01]  /*8d60*/  FMUL.FTZ R187, R4, R209 ;  /* 0x000000d104bb7220 */ /* 0x000fe20000410000 */
[----:B0-----:R-:W0:Y:S01]  /*8d70*/  @P1 LDC.64 R146, c[0x0][0x408] ;  /* 0x00010200ff921b82 */ /* 0x001e220000000a00 */
[----:B---3--:R-:W-:Y:S01]  /*8d80*/  @P1 FMUL.FTZ R141, R186, R141 ;  /* 0x0000008dba8d1220 */ /* 0x008fe20000410000 */
[----:B------:R-:W-:-:S02]  /*8d90*/  FSEL R200, R200, RZ, P0 ;  /* 0x000000ffc8c87208 */ /* 0x000fc40000000000 */
[C---:B-----5:R-:W-:Y:S01]  /*8da0*/  @P1 LOP3.LUT P4, RZ, R166.reuse, 0xff00, RZ, 0xc0, !PT ;  /* 0x0000ff00a6ff1812 */ /* 0x060fe2000788c0ff */
[----:B------:R-:W-:Y:S01]  /*8db0*/  @P1 FMUL.FTZ R140, R141, R140 ;  /* 0x0000008c8d8c1220 */ /* 0x000fe20000410000 */
[----:B------:R-:W-:Y:S02]  /*8dc0*/  @P1 LOP3.LUT P3, RZ, R166, 0xff, RZ, 0xc0, !PT ;  /* 0x000000ffa6ff1812 */ /* 0x000fe4000786c0ff */
[----:B------:R-:W2:Y:S01]  /*8dd0*/  @P1 LDC.64 R184, c[0x0][0x408] ;  /* 0x00010200ffb81b82 */ /* 0x000ea20000000a00 */
[----:B----4-:R-:W-:Y:S01]  /*8de0*/  @P1 FMUL.FTZ R145, R198, R145 ;  /* 0x00000091c6911220 */ /* 0x010fe20000410000 */
[----:B------:R-:W-:Y:S02]  /*8df0*/  @P1 LOP3.LUT P5, RZ, R166, 0xff0000, RZ, 0xc0, !PT ;  /* 0x00ff0000a6ff1812 */ /* 0x000fe400078ac0ff */
[----:B------:R-:W-:Y:S01]  /*8e00*/  @P1 FSEL R130, R130, RZ, P4 ;  /* 0x000000ff82821208 */ /* 0x000fe20002000000 */
[----:B------:R-:W-:Y:S01]  /*8e10*/  @P1 FMUL.FTZ R144, R145, R144 ;  /* 0x0000009091901220 */ /* 0x000fe20000410000 */
[----:B------:R-:W-:Y:S01]  /*8e20*/  @P1 LOP3.LUT P4, RZ, R167, 0xff, RZ, 0xc0, !PT ;  /* 0x000000ffa7ff1812 */ /* 0x000fe2000788c0ff */
[----:B-1----:R-:W-:Y:S01]  /*8e30*/  @P1 FMUL.FTZ R143, R129, R143 ;  /* 0x0000008f818f1220 */ /* 0x002fe20000410000 */
[----:B------:R-:W-:-:S02]  /*8e40*/  @P1 FSEL R128, R128, RZ, P3 ;  /* 0x000000ff80801208 */ /* 0x000fc40001800000 */
[----:B------:R-:W-:Y:S01]  /*8e50*/  @P1 FSEL R140, R140, RZ, P5 ;  /* 0x000000ff8c8c1208 */ /* 0x000fe20002800000 */
[----:B------:R-:W-:Y:S01]  /*8e60*/  @P1 FMUL.FTZ R142, R143, R142 ;  /* 0x0000008e8f8e1220 */ /* 0x000fe20000410000 */
[----:B------:R-:W-:Y:S02]  /*8e70*/  @P1 LOP3.LUT P3, RZ, R166, 0xff000000, RZ, 0xc0, !PT ;  /* 0xff000000a6ff1812 */ /* 0x000fe4000786c0ff */
[----:B------:R-:W-:Y:S01]  /*8e80*/  @P1 LOP3.LUT P5, RZ, R167, 0xff00, RZ, 0xc0, !PT ;  /* 0x0000ff00a7ff1812 */ /* 0x000fe200078ac0ff */
[----:B0-----:R-:W-:Y:S01]  /*8e90*/  @P1 FMUL.FTZ R147, R199, R147 ;  /* 0x00000093c7931220 */ /* 0x001fe20000410000 */
[----:B------:R-:W-:Y:S02]  /*8ea0*/  @P1 LOP3.LUT P6, RZ, R167, 0xff0000, RZ, 0xc0, !PT ;  /* 0x00ff0000a7ff1812 */ /* 0x000fe400078cc0ff */
[----:B------:R-:W-:Y:S01]  /*8eb0*/  @P1 FSEL R144, R144, RZ, P4 ;  /* 0x000000ff90901208 */ /* 0x000fe20002000000 */
[----:B------:R-:W-:Y:S01]  /*8ec0*/  @P1 FMUL.FTZ R146, R147, R146 ;  /* 0x0000009293921220 */ /* 0x000fe20000410000 */
[----:B------:R-:W-:-:S02]  /*8ed0*/  @P1 F2FP.BF16.F32.PACK_AB R4, RZ, R128 ;  /* 0x00000080ff04123e */ /* 0x000fc400000010ff */
[----:B------:R-:W-:Y:S01]  /*8ee0*/  @P1 F2FP.BF16.F32.PACK_AB R140, RZ, R140 ;  /* 0x0000008cff8c123e */ /* 0x000fe200000010ff */
[----:B--2---:R-:W-:Y:S01]  /*8ef0*/  @P1 FMUL.FTZ R185, R200, R185 ;  /* 0x000000b9c8b91220 */ /* 0x004fe20000410000 */
[----:B------:R-:W-:Y:S02]  /*8f00*/  @P1 FSEL R142, R142, RZ, P3 ;  /* 0x000000ff8e8e1208 */ /* 0x000fe40001800000 */
[----:B------:R-:W-:Y:S01]  /*8f10*/  @P1 FSEL R146, R146, RZ, P5 ;  /* 0x000000ff92921208 */ /* 0x000fe20002800000 */
[----:B------:R-:W-:Y:S01]  /*8f20*/  @P1 FMUL.FTZ R184, R185, R184 ;  /* 0x000000b8b9b81220 */ /* 0x000fe20000410000 */
[----:B------:R-:W-:Y:S02]  /*8f30*/  @P1 F2FP.BF16.F32.PACK_AB R144, RZ, R144 ;  /* 0x00000090ff90123e */ /* 0x000fe400000010ff */
[----:B------:R-:W-:Y:S02]  /*8f40*/  @P1 F2FP.BF16.F32.PACK_AB R131, RZ, R130 ;  /* 0x00000082ff83123e */ /* 0x000fe400000010ff */
[----:B------:R-:W-:-:S02]  /*8f50*/  @P1 FSEL R184, R184, RZ, P6 ;  /* 0x000000ffb8b81208 */ /* 0x000fc40003000000 */
[----:B------:R-:W-:Y:S02]  /*8f60*/  @P1 PRMT R124, R4, 0x7610, R124 ;  /* 0x00007610047c1816 */ /* 0x000fe4000000007c */
[----:B------:R-:W-:Y:S02]  /*8f70*/  @P1 F2FP.BF16.F32.PACK_AB R142, RZ, R142 ;  /* 0x0000008eff8e123e */ /* 0x000fe400000010ff */
[----:B------:R-:W-:Y:S02]  /*8f80*/  @P1 F2FP.BF16.F32.PACK_AB R146, RZ, R146 ;  /* 0x00000092ff92123e */ /* 0x000fe400000010ff */
[----:B------:R-:W-:Y:S02]  /*8f90*/  @P1 F2FP.BF16.F32.PACK_AB R184, RZ, R184 ;  /* 0x000000b8ffb8123e */ /* 0x000fe400000010ff */
[----:B------:R-:W-:Y:S02]  /*8fa0*/  FSEL R187, R187, RZ, P0 ;  /* 0x000000ffbbbb7208 */ /* 0x000fe40000000000 */
        /* <DEDUP_REMOVED lines=19> */
.L_x_707:
[----:B-1-34-:R-:W1:Y:S01]  /*90e0*/  @P1 LDC.64 R140, c[0x0][0x408] ;  /* 0x00010200ff8c1b82 */ /* 0x01ae620000000a00 */
[----:B------:R-:W-:Y:S01]  /*90f0*/  FFMA.FTZ R142, R188, R199, R198 ;  /* 0x000000c7bc8e7223 */ /* 0x000fe200000100c6 */
[----:B------:R-:W-:Y:S01]  /*9100*/  ISETP.GT.AND P0, PT, R197, RZ, PT ;  /* 0x000000ffc500720c */ /* 0x000fe20003f04270 */
[----:B------:R-:W-:Y:S02]  /*9110*/  BSSY.RECONVERGENT B3, `(.L_x_708) ;  /* 0x0000015000037945 */ /* 0x000fe40003800200 */
[----:B------:R-:W-:-:S04]  /*9120*/  FADD.FTZ R143, R183, -R142 ;  /* 0x8000008eb78f7221 */ /* 0x000fc80000010000 */
[----:B------:R-:W-:-:S05]  /*9130*/  FMUL.FTZ R142, R4, R143 ;  /* 0x0000008f048e7220 */ /* 0x000fca0000410000 */
[----:B------:R-:W-:Y:S02]  /*9140*/  FSEL R142, R142, RZ, P0 ;  /* 0x000000ff8e8e7208 */ /* 0x000fe40000000000 */
[----:B-----5:R-:W-:-:S04]  /*9150*/  @P1 ISETP.GE.U32.AND P0, PT, R166, RZ, PT ;  /* 0x000000ffa600120c */ /* 0x020fc80003f06070 */
[----:B------:R-:W-:Y:S01]  /*9160*/  @P1 ISETP.GE.U32.AND.EX P0, PT, R167, 0x1000000, PT, P0 ;  /* 0x01000000a700180c */ /* 0x000fe20003f06100 */
[----:B-1----:R-:W-:-:S04]  /*9170*/  @P1 FMUL.FTZ R141, R142, R141 ;  /* 0x0000008d8e8d1220 */ /* 0x002fc80000410000 */
[----:B------:R-:W-:-:S05]  /*9180*/  @P1 FMUL.FTZ R140, R141, R140 ;  /* 0x0000008c8d8c1220 */ /* 0x000fca0000410000 */
[----:B------:R-:W-:Y:S01]  /*9190*/  @P1 FSEL R140, R140, RZ, P0 ;  /* 0x000000ff8c8c1208 */ /* 0x000fe20000000000 */
[----:B------:R-:W-:Y:S06]  /*91a0*/  @!P1 BRA `(.L_x_709) ;  /* 0x00000000002c9947 */ /* 0x000fec0003800000 */
        /* <DEDUP_REMOVED lines=11> */
.L_x_709:
[----:B------:R-:W-:Y:S05]  /*9260*/  BSYNC.RECONVERGENT B3 ;  /* 0x0000000000037941 */ /* 0x000fea0003800200 */
.L_x_708:
        /* <DEDUP_REMOVED lines=13> */
.L_x_711:
[----:B------:R-:W-:Y:S05]  /*9340*/  BSYNC.RECONVERGENT B3 ;  /* 0x0000000000037941 */ /* 0x000fea0003800200 */
.L_x_710:
        /* <DEDUP_REMOVED lines=13> */
.L_x_713:
[----:B------:R-:W-:Y:S05]  /*9420*/  BSYNC.RECONVERGENT B3 ;  /* 0x0000000000037941 */ /* 0x000fea0003800200 */
.L_x_712:
        /* <DEDUP_REMOVED lines=13> */
.L_x_715:
[----:B------:R-:W-:Y:S05]  /*9500*/  BSYNC.RECONVERGENT B3 ;  /* 0x0000000000037941 */ /* 0x000fea0003800200 */
.L_x_714:
        /* <DEDUP_REMOVED lines=13> */
.L_x_717:
[----:B------:R-:W-:Y:S05]  /*95e0*/  BSYNC.RECONVERGENT B3 ;  /* 0x0000000000037941 */ /* 0x000fea0003800200 */
.L_x_716:
        /* <DEDUP_REMOVED lines=13> */
.L_x_719:
[----:B------:R-:W-:Y:S05]  /*96c0*/  BSYNC.RECONVERGENT B3 ;  /* 0x0000000000037941 */ /* 0x000fea0003800200 */
.L_x_718:
        /* <DEDUP_REMOVED lines=13> */
.L_x_721:
[----:B------:R-:W-:Y:S05]  /*97a0*/  BSYNC.RECONVERGENT B3 ;  /* 0x0000000000037941 */ /* 0x000fea0003800200 */
.L_x_720:
[----:B------:R-:W-:-:S04]  /*97b0*/  @P1 F2FP.BF16.F32.PACK_AB R140, RZ, R140 ;  /* 0x0000008cff8c123e */ /* 0x000fc800000010ff */
[----:B------:R-:W-:-:S07]  /*97c0*/  @P1 PRMT R127, R127, 0x5410, R140 ;  /* 0x000054107f7f1816 */ /* 0x000fce000000008c */
.L_x_706:
[----:B------:R-:W-:Y:S05]  /*97d0*/  BSYNC.RECONVERGENT B1 ;  /* 0x0000000000017941 */ /* 0x000fea0003800200 */
.L_x_703:
[----:B------:R-:W1:Y:S08]  /*97e0*/  @P2 LDC.64 R142, c[0x0][0x478] ;  /* 0x00011e00ff8e2b82 */ /* 0x000e700000000a00 */
[----:B------:R-:W2:Y:S01]  /*97f0*/  @P1 LDC.64 R140, c[0x0][0x468] ;  /* 0x00011a00ff8c1b82 */ /* 0x000ea20000000a00 */
[----:B-1----:R-:W-:-:S05]  /*9800*/  @P2 IMAD.WIDE.U32 R142, R196, 0x10, R142 ;  /* 0x00000010c48e2825 */ /* 0x002fca00078e008e */
[----:B------:R1:W-:Y:S01]  /*9810*/  @P2 STG.E.128 desc[UR6][R142.64], R128 ;  /* 0x000000808e002986 */ /* 0x0003e2000c101d06 */
[----:B--2---:R-:W-:-:S05]  /*9820*/  @P1 IMAD.WIDE.U32 R140, R195, 0x10, R140 ;  /* 0x00000010c38c1825 */ /* 0x004fca00078e008c */
[----:B------:R1:W-:Y:S02]  /*9830*/  @P1 STG.E.128 desc[UR6][R140.64], R124 ;  /* 0x0000007c8c001986 */ /* 0x0003e4000c101d06 */
.L_x_702:
[----:B------:R-:W-:Y:S05]  /*9840*/  BSYNC.RECONVERGENT B2 ;  /* 0x0000000000027941 */ /* 0x000fea0003800200 */
.L_x_701:
[----:B-1-34-:R-:W1:Y:S02]  /*9850*/  LDC.64 R140, c[0x0][0x380] ;  /* 0x0000e000ff8c7b82 */ /* 0x01ae640000000a00 */
[----:B-1----:R-:W-:-:S05]  /*9860*/  IMAD R3, R140, 0x4, R3 ;  /* 0x000000048c037824 */ /* 0x002fca00078e0203 */
[----:B------:R-:W-:-:S13]  /*9870*/  ISETP.GE.AND P0, PT, R3, R141, PT ;  /* 0x0000008d0300720c */ /* 0x000fda0003f06270 */
[----:B------:R-:W-:Y:S05]  /*9880*/  @!P0 BRA `(.L_x_722) ;  /* 0xffffff6c008c8947 */ /* 0x000fea000383ffff */
.L_x_626:
[----:B------:R-:W-:Y:S05]  /*9890*/  BSYNC B0 ;  /* 0x0000000000007941 */ /* 0x000fea0003800000 */
.L_x_625:
[----:B------:R-:W1:Y:S01]  /*98a0*/  S2R R5, SR_CgaCtaId ;  /* 0x0000000000057919 */ /* 0x000e620000008800 */
[C---:B------:R-:W-:Y:S01]  /*98b0*/  SHF.L.U32 R3, R192.reuse, 0x7, RZ ;  /* 0x00000007c0037819 */ /* 0x040fe200000006ff */
[----:B------:R-:W-:Y:S05]  /*98c0*/  WARPSYNC.ALL ;  /* 0x0000000000007948 */ /* 0x000fea0003800000 */
[----:B------:R-:W-:Y:S01]  /*98d0*/  SHF.L.U32 R2, R192, 0x5, RZ ;  /* 0x00000005c0027819 */ /* 0x000fe200000006ff */
[----:B------:R-:W2:Y:S01]  /*98e0*/  S2UR UR4, SR_CTAID.X ;  /* 0x00000000000479c3 */ /* 0x000ea20000002500 */
[----:B------:R-:W-:Y:S01]  /*98f0*/  MOV R4, 0x400 ;  /* 0x0000040000047802 */ /* 0x000fe20000000f00 */
[----:B------:R-:W3:Y:S01]  /*9900*/  LDCU.128 UR16, c[0x0][0x440] ;  /* 0x00008800ff1077ac */ /* 0x000ee20008000c00 */
        /* <DEDUP_REMOVED lines=8> */
[----:B-1----:R-:W-:Y:S01]  /*9990*/  LEA R5, R5, R4, 0x18 ;  /* 0x0000000405057211 */ /* 0x002fe200078ec0ff */
[----:B--2--5:R-:W-:-:S03]  /*99a0*/  IMAD R47, R0, UR4, RZ ;  /* 0x00000004002f7c24 */ /* 0x024fc6000f8e02ff */
[----:B------:R-:W-:Y:S01]  /*99b0*/  LEA R6, R192, R5, 0x2 ;  /* 0x00000005c0067211 */ /* 0x000fe200078e10ff */
[----:B------:R-:W-:Y:S01]  /*99c0*/  IMAD.IADD R2, R2, 0x1, R5 ;  /* 0x0000000102027824 */ /* 0x000fe200078e0205 */
[----:B------:R-:W-:-:S04]  /*99d0*/  IADD3 R47, P0, PT, R47, R192, RZ ;  /* 0x000000c02f2f7210 */ /* 0x000fc80007f1e0ff */
[----:B------:R-:W-:Y:S01]  /*99e0*/  STS.128 [R2], R80 ;  /* 0x0000005002007388 */ /* 0x000fe20000000c00 */
[----:B------:R-:W-:-:S03]  /*99f0*/  SHF.L.U32 R0, R47, 0x2, RZ ;  /* 0x000000022f007819 */ /* 0x000fc600000006ff */
        /* <DEDUP_REMOVED lines=8> */
[----:B------:R-:W1:Y:S04]  /*9a80*/  LDS R3, [R6] ;  /* 0x0000000006037984 */ /* 0x000e680000000800 */
[----:B------:R-:W2:Y:S04]  /*9a90*/  LDS R4, [R6+0x1000] ;  /* 0x0010000006047984 */ /* 0x000ea80000000800 */
[----:B------:R-:W4:Y:S04]  /*9aa0*/  LDS R7, [R6+0x200] ;  /* 0x0002000006077984 */ /* 0x000f280000000800 */
[----:B------:R-:W0:Y:S04]  /*9ab0*/  LDS R14, [R6+0x1200] ;  /* 0x00120000060e7984 */ /* 0x000e280000000800 */
[----:B------:R-:W3:Y:S04]  /*9ac0*/  LDS R8, [R6+0x400] ;  /* 0x0004000006087984 */ /* 0x000ee80000000800 */
[----:B------:R-:W3:Y:S04]  /*9ad0*/  LDS R15, [R6+0x1400] ;  /* 0x00140000060f7984 */ /* 0x000ee80000000800 */
[----:B------:R-:W3:Y:S04]  /*9ae0*/  LDS R9, [R6+0x600] ;  /* 0x0006000006097984 */ /* 0x000ee80000000800 */
[----:B------:R-:W3:Y:S04]  /*9af0*/  LDS R16, [R6+0x1600] ;  /* 0x0016000006107984 */ /* 0x000ee80000000800 */
[----:B------:R-:W3:Y:S04]  /*9b00*/  LDS R10, [R6+0x800] ;  /* 0x00080000060a7984 */ /* 0x000ee80000000800 */
[----:B------:R-:W3:Y:S04]  /*9b10*/  LDS R17, [R6+0x1800] ;  /* 0x0018000006117984 */ /* 0x000ee80000000800 */
[----:B------:R-:W3:Y:S01]  /*9b20*/  LDS R11, [R6+0xa00] ;  /* 0x000a0000060b7984 */ /* 0x000ee20000000800 */
[----:B-1----:R-:W-:-:S03]  /*9b30*/  FADD.FTZ R3, RZ, R3 ;  /* 0x00000003ff037221 */ /* 0x002fc60000010000 */
[----:B------:R-:W1:Y:S01]  /*9b40*/  LDS R18, [R6+0x1a00] ;  /* 0x001a000006127984 */ /* 0x000e620000000800 */
[----:B--2---:R-:W-:-:S03]  /*9b50*/  FADD.FTZ R3, R3, R4 ;  /* 0x0000000403037221 */ /* 0x004fc60000010000 */
[----:B------:R-:W2:Y:S01]  /*9b60*/  LDS R12, [R6+0xc00] ;  /* 0x000c0000060c7984 */ /* 0x000ea20000000800 */
[----:B----4-:R-:W-:-:S03]  /*9b70*/  FADD.FTZ R7, RZ, R7 ;  /* 0x00000007ff077221 */ /* 0x010fc60000010000 */
[----:B------:R-:W4:Y:S01]  /*9b80*/  LDS R19, [R6+0x1c00] ;  /* 0x001c000006137984 */ /* 0x000f220000000800 */
[----:B0-----:R-:W-:-:S03]  /*9b90*/  FADD.FTZ R7, R7, R14 ;  /* 0x0000000e07077221 */ /* 0x001fc60000010000 */
[----:B------:R-:W0:Y:S01]  /*9ba0*/  LDS R13, [R6+0xe00] ;  /* 0x000e0000060d7984 */ /* 0x000e220000000800 */
[----:B---3--:R-:W-:-:S03]  /*9bb0*/  FADD.FTZ R8, RZ, R8 ;  /* 0x00000008ff087221 */ /* 0x008fc60000010000 */
[----:B------:R-:W3:Y:S01]  /*9bc0*/  LDS R20, [R6+0x1e00] ;  /* 0x001e000006147984 */ /* 0x000ee20000000800 */
[----:B------:R-:W-:-:S03]  /*9bd0*/  FADD.FTZ R8, R8, R15 ;  /* 0x0000000f08087221 */ /* 0x000fc60000010000 */
[----:B------:R-:W3:Y:S01]  /*9be0*/  LDS R22, [R6+0x2000] ;  /* 0x0020000006167984 */ /* 0x000ee20000000800 */
[----:B------:R-:W-:-:S03]  /*9bf0*/  FADD.FTZ R9, RZ, R9 ;  /* 0x00000009ff097221 */ /* 0x000fc60000010000 */
        /* <DEDUP_REMOVED lines=9> */
[----:B-1----:R-:W-:-:S03]  /*9c90*/  FADD.FTZ R11, R11, R18 ;  /* 0x000000120b0b7221 */ /* 0x002fc60000010000 */
[----:B------:R-:W1:Y:S01]  /*9ca0*/  LDS R25, [R6+0x2c00] ;  /* 0x002c000006197984 */ /* 0x000e620000000800 */
[----:B--2---:R-:W-:-:S03]  /*9cb0*/  FADD.FTZ R12, RZ, R12 ;  /* 0x0000000cff0c7221 */ /* 0x004fc60000010000 */
[----:B------:R-:W2:Y:S01]  /*9cc0*/  LDS R30, [R6+0x2e00] ;  /* 0x002e0000061e7984 */ /* 0x000ea20000000800 */
[----:B----4-:R-:W-:-:S03]  /*9cd0*/  FADD.FTZ R12, R12, R19 ;  /* 0x000000130c0c7221 */ /* 0x010fc60000010000 */
[----:B------:R-:W-:Y:S01]  /*9ce0*/  LDS R32, [R6+0x3000] ;  /* 0x0030000006207984 */ /* 0x000fe20000000800 */
[----:B0-----:R-:W-:-:S03]  /*9cf0*/  FADD.FTZ R13, RZ, R13 ;  /* 0x0000000dff0d7221 */ /* 0x001fc60000010000 */
[----:B------:R-:W0:Y:S01]  /*9d00*/  LDS R34, [R6+0x3200] ;  /* 0x0032000006227984 */ /* 0x000e220000000800 */
[----:B---3--:R-:W-:-:S03]  /*9d10*/  FADD.FTZ R13, R13, R20 ;  /* 0x000000140d0d7221 */ /* 0x008fc60000010000 */
[----:B------:R-:W3:Y:S01]  /*9d20*/  LDS R27, [R6+0x3400] ;  /* 0x00340000061b7984 */ /* 0x000ee20000000800 */
        /* <DEDUP_REMOVED lines=12> */
[----:B-1----:R-:W-:Y:S01]  /*9df0*/  FADD.FTZ R12, R12, R25 ;  /* 0x000000190c0c7221 */ /* 0x002fe20000010000 */
[----:B--2---:R-:W-:Y:S01]  /*9e00*/  FADD.FTZ R13, R13, R30 ;  /* 0x0000001e0d0d7221 */ /* 0x004fe20000010000 */
[----:B0-----:R-:W-:Y:S01]  /*9e10*/  FADD.FTZ R7, R7, R34 ;  /* 0x0000002207077221 */ /* 0x001fe20000010000 */
[----:B---3--:R-:W-:Y:S01]  /*9e20*/  FADD.FTZ R27, R8, R27 ;  /* 0x0000001b081b7221 */ /* 0x008fe20000010000 */
[----:B----4-:R-:W-:Y:S01]  /*9e30*/  FADD.FTZ R9, R9, R36 ;  /* 0x0000002409097221 */ /* 0x010fe20000010000 */
        /* <DEDUP_REMOVED lines=13> */
[----:B0-----:R-:W-:Y:S01]  /*9f10*/  IMAD.X R2, RZ, RZ, RZ, P0 ;  /* 0x000000ffff027224 */ /* 0x001fe200000e06ff */
[----:B------:R-:W-:-:S04]  /*9f20*/  IADD3 R48, P0, PT, R0, UR18, RZ ;  /* 0x0000001200307c10 */ /* 0x000fc8000ff1e0ff */
[----:B------:R-:W-:Y:S02]  /*9f30*/  SHF.L.U64.HI R47, R47, 0x2, R2 ;  /* 0x000000022f2f7819 */ /* 0x000fe40000010202 */
[----:B------:R-:W-:Y:S02]  /*9f40*/  @P5 MOV R2, R48 ;  /* 0x0000003000025202 */ /* 0x000fe40000000f00 */
[----:B------:R-:W-:Y:S02]  /*9f50*/  IADD3.X R49, PT, PT, R47, UR19, RZ, P0, !PT ;  /* 0x000000132f317c10 */ /* 0x000fe400087fe4ff */
[----:B------:R-:W-:Y:S01]  /*9f60*/  ISETP.GE.U32.AND P0, PT, R35, 0x100, PT ;  /* 0x000001002300780c */ /* 0x000fe20003f06070 */
[----:B------:R-:W0:Y:S04]  /*9f70*/  LDS R5, [R6] ;  /* 0x0000000006057984 */ /* 0x000e280000000800 */
[----:B------:R-:W1:Y:S04]  /*9f80*/  LDS R42, [R6+0x1000] ;  /* 0x00100000062a7984 */ /* 0x000e680000000800 */
[----:B------:R-:W2:Y:S04]  /*9f90*/  LDS R44, [R6+0x2000] ;  /* 0x00200000062c7984 */ /* 0x000ea80000000800 */
[----:B------:R-:W3:Y:S04]  /*9fa0*/  LDS R46, [R6+0x3000] ;  /* 0x00300000062e7984 */ /* 0x000ee80000000800 */
[----:B------:R-:W-:Y:S04]  /*9fb0*/  LDS R37, [R6+0x2200] ;  /* 0x0022000006257984 */ /* 0x000fe80000000800 */
[----:B------:R-:W-:Y:S04]  /*9fc0*/  LDS R41, [R6+0x3200] ;  /* 0x0032000006297984 */ /* 0x000fe80000000800 */
[----:B------:R-:W4:Y:S04]  /*9fd0*/  LDS R22, [R6+0x400] ;  /* 0x0004000006167984 */ /* 0x000f280000000800 */
[----:B------:R-:W4:Y:S04]  /*9fe0*/  LDS R14, [R6+0x600] ;  /* 0x00060000060e7984 */ /* 0x000f280000000800 */
[----:B------:R-:W-:Y:S04]  /*9ff0*/  LDS R39, [R6+0x2400] ;  /* 0x0024000006277984 */ /* 0x000fe80000000800 */
[----:B------:R-:W4:Y:S01]  /*a000*/  LDS R17, [R6+0x1600] ;  /* 0x0016000006117984 */ /* 0x000f220000000800 */
[----:B0-----:R-:W-:-:S03]  /*a010*/  FADD.FTZ R5, RZ, R5 ;  /* 0x00000005ff057221 */ /* 0x001fc60000010000 */
[----:B------:R-:W-:Y:S01]  /*a020*/  LDS R43, [R6+0x3400] ;  /* 0x00340000062b7984 */ /* 0x000fe20000000800 */
[----:B-1----:R-:W-:Y:S01]  /*a030*/  FADD.FTZ R5, R5, R42 ;  /* 0x0000002a05057221 */ /* 0x002fe20000010000 */
[----:B------:R-:W-:Y:S02]  /*a040*/  IADD3 R42, P1, PT, R0, UR16, RZ ;  /* 0x00000010002a7c10 */ /* 0x000fe4000ff3e0ff */
[----:B------:R-:W0:Y:S01]  /*a050*/  LDS R21, [R6+0x2600] ;  /* 0x0026000006157984 */ /* 0x000e220000000800 */
[----:B--2---:R-:W-:Y:S01]  /*a060*/  FADD.FTZ R5, R5, R44 ;  /* 0x0000002c05057221 */ /* 0x004fe20000010000 */
[----:B------:R-:W-:Y:S02]  /*a070*/  IADD3.X R47, PT, PT, R47, UR17, RZ, P1, !PT ;  /* 0x000000112f2f7c10 */ /* 0x000fe40008ffe4ff */
[----:B------:R-:W1:Y:S01]  /*a080*/  LDS R0, [R6+0x200] ;  /* 0x0002000006007984 */ /* 0x000e620000000800 */
[----:B------:R-:W-:Y:S01]  /*a090*/  @P5 IADD3 R48, P1, PT, R48, 0x200, RZ ;  /* 0x0000020030305810 */ /* 0x000fe20007f3e0ff */
[----:B---3--:R-:W-:Y:S01]  /*a0a0*/  FADD.FTZ R33, R5, R46 ;  /* 0x0000002e05217221 */ /* 0x008fe20000010000 */
[----:B------:R-:W-:Y:S01]  /*a0b0*/  FADD.FTZ R5, R3, R32 ;  /* 0x0000002003057221 */ /* 0x000fe20000010000 */
[--C-:B------:R-:W-:Y:S01]  /*a0c0*/  @P5 IMAD.MOV.U32 R3, RZ, RZ, R49.reuse ;  /* 0x000000ffff035224 */ /* 0x100fe200078e0031 */
[----:B------:R-:W2:Y:S01]  /*a0d0*/  LDS R45, [R6+0x3600] ;  /* 0x00360000062d7984 */ /* 0x000ea20000000800 */
[----:B------:R-:W-:Y:S01]  /*a0e0*/  @P5 IMAD.X R49, RZ, RZ, R49, P1 ;  /* 0x000000ffff315224 */ /* 0x000fe200008e0631 */
[----:B------:R-:W-:-:S02]  /*a0f0*/  ISETP.GE.U32.AND P1, PT, R35, 0x300, PT ;  /* 0x000003002300780c */ /* 0x000fc40003f26070 */
[----:B------:R3:W-:Y:S04]  /*a100*/  @P5 STG.E desc[UR6][R2.64], R33 ;  /* 0x0000002102005986 */ /* 0x0007e8000c101906 */
[----:B------:R-:W2:Y:S01]  /*a110*/  LDS R33, [R6+0x1200] ;  /* 0x0012000006217984 */ /* 0x000ea20000000800 */
[----:B----4-:R-:W-:-:S03]  /*a120*/  FADD.FTZ R22, RZ, R22 ;  /* 0x00000016ff167221 */ /* 0x010fc60000010000 */
[----:B------:R-:W4:Y:S01]  /*a130*/  LDS R15, [R6+0x800] ;  /* 0x00080000060f7984 */ /* 0x000f220000000800 */
[----:B------:R-:W-:Y:S01]  /*a140*/  FADD.FTZ R14, RZ, R14 ;  /* 0x0000000eff0e7221 */ /* 0x000fe20000010000 */
[----:B---3--:R-:W-:Y:S02]  /*a150*/  @P5 MOV R2, R42 ;  /* 0x0000002a00025202 */ /* 0x008fe40000000f00 */
[----:B------:R-:W3:Y:S01]  /*a160*/  LDS R16, [R6+0x1800] ;  /* 0x0018000006107984 */ /* 0x000ee20000000800 */
[-C--:B------:R-:W-:Y:S02]  /*a170*/  @P5 MOV R3, R47.reuse ;  /* 0x0000002f00035202 */ /* 0x080fe40000000f00 */
[----:B------:R-:W-:Y:S01]  /*a180*/  @P5 IADD3 R42, P6, PT, R42, 0x200, RZ ;  /* 0x000002002a2a5810 */ /* 0x000fe20007fde0ff */
[----:B------:R-:W3:Y:S01]  /*a190*/  LDS R18, [R6+0x2800] ;  /* 0x0028000006127984 */ /* 0x000ee20000000800 */
[----:B------:R-:W-:Y:S02]  /*a1a0*/  FADD.FTZ R14, R14, R17 ;  /* 0x000000110e0e7221 */ /* 0x000fe40000010000 */
[----:B------:R-:W-:Y:S01]  /*a1b0*/  @P5 IADD3.X R47, PT, PT, RZ, R47, RZ, P6, !PT ;  /* 0x0000002fff2f5210 */ /* 0x000fe200037fe4ff */
[----:B------:R1:W-:Y:S01]  /*a1c0*/  @P5 STG.E desc[UR6][R2.64], R5 ;  /* 0x0000000502005986 */ /* 0x0003e2000c101906 */
[----:B------:R-:W-:-:S02]  /*a1d0*/  @P0 MOV R4, R42 ;  /* 0x0000002a00040202 */ /* 0x000fc40000000f00 */
[----:B------:R-:W-:Y:S01]  /*a1e0*/  ISETP.GE.U32.AND P5, PT, R35, 0x380, PT ;  /* 0x000003802300780c */ /* 0x000fe20003fa6070 */
[----:B------:R-:W3:Y:S01]  /*a1f0*/  LDS R20, [R6+0x3800] ;  /* 0x0038000006147984 */ /* 0x000ee20000000800 */
[----:B0-----:R-:W-:-:S03]  /*a200*/  FADD.FTZ R14, R14, R21 ;  /* 0x000000150e0e7221 */ /* 0x001fc60000010000 */
[----:B------:R-:W-:Y:S01]  /*a210*/  LDS R19, [R6+0x1a00] ;  /* 0x001a000006137984 */ /* 0x000fe20000000800 */
[----:B-1----:R-:W-:Y:S01]  /*a220*/  FADD.FTZ R0, RZ, R0 ;  /* 0x00000000ff007221 */ /* 0x002fe20000010000 */
[----:B------:R-:W-:Y:S01]  /*a230*/  @P0 MOV R2, R48 ;  /* 0x0000003000020202 */ /* 0x000fe20000000f00 */
[----:B------:R-:W-:Y:S01]  /*a240*/  @P0 IMAD.MOV.U32 R3, RZ, RZ, R49 ;  /* 0x000000ffff030224 */ /* 0x000fe200078e0031 */
[----:B------:R-:W-:Y:S01]  /*a250*/  @P0 IADD3 R48, P6, PT, R48, 0x200, RZ ;  /* 0x0000020030300810 */ /* 0x000fe20007fde0ff */
[----:B------:R-:W0:Y:S01]  /*a260*/  LDS R8, [R6+0xc00] ;  /* 0x000c000006087984 */ /* 0x000e220000000800 */
[----:B------:R-:W-:Y:S01]  /*a270*/  @P0 MOV R5, R47 ;  /* 0x0000002f00050202 */ /* 0x000fe20000000f00 */
[----:B--2---:R-:W-:Y:S02]  /*a280*/  FADD.FTZ R45, R14, R45 ;  /* 0x0000002d0e2d7221 */ /* 0x004fe40000010000 */
[----:B------:R-:W-:Y:S01]  /*a290*/  @P0 IMAD.X R49, RZ, RZ, R49, P6 ;  /* 0x000000ffff310224 */ /* 0x000fe200030e0631 */
[----:B------:R-:W-:Y:S01]  /*a2a0*/  @P0 IADD3 R42, P6, PT, R42, 0x200, RZ ;  /* 0x000002002a2a0810 */ /* 0x000fe20007fde0ff */
[----:B------:R-:W-:Y:S01]  /*a2b0*/  LDS R23, [R6+0x2a00] ;  /* 0x002a000006177984 */ /* 0x000fe20000000800 */
[----:B------:R-:W-:-:S02]  /*a2c0*/  FADD.FTZ R0, R0, R33 ;  /* 0x0000002100007221 */ /* 0x000fc40000010000 */
[----:B------:R-:W-:Y:S01]  /*a2d0*/  @P0 IADD3.X R47, PT, PT, RZ, R47, RZ, P6, !PT ;  /* 0x0000002fff2f0210 */ /* 0x000fe200037fe4ff */
[----:B------:R-:W1:Y:S01]  /*a2e0*/  LDS R17, [R6+0x1c00] ;  /* 0x001c000006117984 */ /* 0x000e620000000800 */
[----:B------:R-:W-:Y:S01]  /*a2f0*/  ISETP.GE.U32.AND P6, PT, R35, 0x400, PT ;  /* 0x000004002300780c */ /* 0x000fe20003fc6070 */
[----:B------:R-:W-:Y:S01]  /*a300*/  FADD.FTZ R0, R0, R37 ;  /* 0x0000002500007221 */ /* 0x000fe20000010000 */
[----:B----4-:R-:W-:Y:S01]  /*a310*/  FADD.FTZ R15, RZ, R15 ;  /* 0x0000000fff0f7221 */ /* 0x010fe20000010000 */
[----:B------:R-:W2:Y:S02]  /*a320*/  LDS R35, [R6+0x1400] ;  /* 0x0014000006237984 */ /* 0x000ea40000000800 */
[----:B------:R-:W-:Y:S01]  /*a330*/  FADD.FTZ R41, R0, R41 ;  /* 0x0000002900297221 */ /* 0x000fe20000010000 */
[----:B---3--:R-:W-:Y:S01]  /*a340*/  FADD.FTZ R15, R15, R16 ;  /* 0x000000100f0f7221 */ /* 0x008fe20000010000 */
[----:B------:R-:W3:Y:S03]  /*a350*/  LDS R0, [R6+0xa00] ;  /* 0x000a000006007984 */ /* 0x000ee60000000800 */
[----:B------:R-:W-:Y:S01]  /*a360*/  FADD.FTZ R15, R15, R18 ;  /* 0x000000120f0f7221 */ /* 0x000fe20000010000 */
[----:B------:R4:W-:Y:S04]  /*a370*/  @P0 STG.E desc[UR6][R2.64], R41 ;  /* 0x0000002902000986 */ /* 0x0009e8000c101906 */
[----:B------:R-:W3:Y:S01]  /*a380*/  LDS R33, [R6+0x3a00] ;  /* 0x003a000006217984 */ /* 0x000ee20000000800 */
[----:B------:R-:W-:-:S03]  /*a390*/  FADD.FTZ R15, R15, R20 ;  /* 0x000000140f0f7221 */ /* 0x000fc60000010000 */
[----:B------:R-:W-:Y:S01]  /*a3a0*/  @P0 STG.E desc[UR6][R4.64], R7 ;  /* 0x0000000704000986 */ /* 0x000fe2000c101906 */
[----:B----4-:R-:W-:Y:S01]  /*a3b0*/  @P4 MOV R2, R48 ;  /* 0x0000003000024202 */ /* 0x010fe20000000f00 */
[----:B------:R-:W-:Y:S02]  /*a3c0*/  @P4 IMAD.MOV.U32 R3, RZ, RZ, R49 ;  /* 0x000000ffff034224 */ /* 0x000fe400078e0031 */
[----:B------:R-:W4:Y:S01]  /*a3d0*/  LDS R21, [R6+0x2c00] ;  /* 0x002c000006157984 */ /* 0x000f220000000800 */
[----:B------:R-:W-:-:S03]  /*a3e0*/  @P4 IADD3 R48, P0, PT, R48, 0x200, RZ ;  /* 0x0000020030304810 */ /* 0x000fc60007f1e0ff */
[----:B------:R-:W4:Y:S01]  /*a3f0*/  LDS R7, [R6+0xe00] ;  /* 0x000e000006077984 */ /* 0x000f220000000800 */
[----:B0-----:R-:W-:Y:S01]  /*a400*/  FADD.FTZ R8, RZ, R8 ;  /* 0x00000008ff087221 */ /* 0x001fe20000010000 */
[----:B------:R-:W-:Y:S02]  /*a410*/  @P4 IMAD.X R49, RZ, RZ, R49, P0 ;  /* 0x000000ffff314224 */ /* 0x000fe400000e0631 */
[----:B------:R-:W0:Y:S04]  /*a420*/  LDS R10, [R6+0x1e00] ;  /* 0x001e0000060a7984 */ /* 0x000e280000000800 */
[----:B------:R-:W0:Y:S01]  /*a430*/  LDS R25, [R6+0x2e00] ;  /* 0x002e000006197984 */ /* 0x000e220000000800 */
[----:B-1----:R-:W-:Y:S01]  /*a440*/  FADD.FTZ R8, R8, R17 ;  /* 0x0000001108087221 */ /* 0x002fe20000010000 */
[----:B--2---:R-:W-:-:S02]  /*a450*/  FADD.FTZ R22, R22, R35 ;  /* 0x0000002316167221 */ /* 0x004fc40000010000 */
[----:B------:R-:W1:Y:S02]  /*a460*/  LDS R35, [R6+0x3c00] ;  /* 0x003c000006237984 */ /* 0x000e640000000800 */
[----:B------:R-:W-:Y:S01]  /*a470*/  FADD.FTZ R22, R22, R39 ;  /* 0x0000002716167221 */ /* 0x000fe20000010000 */
[----:B---3--:R-:W-:-:S03]  /*a480*/  FADD.FTZ R0, RZ, R0 ;  /* 0x00000000ff007221 */ /* 0x008fc60000010000 */
[----:B------:R-:W-:Y:S01]  /*a490*/  FADD.FTZ R43, R22, R43 ;  /* 0x0000002b162b7221 */ /* 0x000fe20000010000 */
[----:B------:R-:W-:-:S04]  /*a4a0*/  FADD.FTZ R0, R0, R19 ;  /* 0x0000001300007221 */ /* 0x000fc80000010000 */
[----:B------:R2:W-:Y:S01]  /*a4b0*/  @P4 STG.E desc[UR6][R2.64], R43 ;  /* 0x0000002b02004986 */ /* 0x0005e2000c101906 */
[----:B------:R-:W-:-:S04]  /*a4c0*/  FADD.FTZ R0, R0, R23 ;  /* 0x0000001700007221 */ /* 0x000fc80000010000 */
[----:B------:R-:W-:Y:S01]  /*a4d0*/  FADD.FTZ R33, R0, R33 ;  /* 0x0000002100217221 */ /* 0x000fe20000010000 */
[----:B----4-:R-:W-:Y:S01]  /*a4e0*/  FADD.FTZ R8, R8, R21 ;  /* 0x0000001508087221 */ /* 0x010fe20000010000 */
[----:B--2---:R-:W-:Y:S01]  /*a4f0*/  @P4 MOV R2, R42 ;  /* 0x0000002a00024202 */ /* 0x004fe20000000f00 */
[----:B------:R-:W-:Y:S01]  /*a500*/  FADD.FTZ R7, RZ, R7 ;  /* 0x00000007ff077221 */ /* 0x000fe20000010000 */
[----:B------:R-:W-:Y:S02]  /*a510*/  @P4 MOV R3, R47 ;  /* 0x0000002f00034202 */ /* 0x000fe40000000f00 */
[----:B------:R-:W-:Y:S01]  /*a520*/  @P4 IADD3 R42, P0, PT, R42, 0x200, RZ ;  /* 0x000002002a2a4810 */ /* 0x000fe20007f1e0ff */
[----:B0-----:R-:W-:Y:S02]  /*a530*/  FADD.FTZ R10, R7, R10 ;  /* 0x0000000a070a7221 */ /* 0x001fe40000010000 */
[----:B------:R0:W-:Y:S02]  /*a540*/  @P4 STG.E desc[UR6][R2.64], R27 ;  /* 0x0000001b02004986 */ /* 0x0001e4000c101906 */
[----:B------:R-:W-:-:S02]  /*a550*/  @P4 IMAD.X R47, RZ, RZ, R47, P0 ;  /* 0x000000ffff2f4224 */ /* 0x000fc400000e062f */
[----:B------:R-:W-:Y:S01]  /*a560*/  FADD.FTZ R10, R10, R25 ;  /* 0x000000190a0a7221 */ /* 0x000fe20000010000 */
[----:B------:R-:W2:Y:S01]  /*a570*/  LDS R27, [R6+0x3e00] ;  /* 0x003e0000061b7984 */ /* 0x000ea20000000800 */
[----:B-1----:R-:W-:Y:S01]  /*a580*/  FADD.FTZ R35, R8, R35 ;  /* 0x0000002308237221 */ /* 0x002fe20000010000 */
[----:B0-----:R-:W-:Y:S02]  /*a590*/  @P3 MOV R2, R48 ;  /* 0x0000003000023202 */ /* 0x001fe40000000f00 */
[----:B------:R-:W-:Y:S02]  /*a5a0*/  @P3 MOV R3, R49 ;  /* 0x0000003100033202 */ /* 0x000fe40000000f00 */
[----:B------:R-:W-:-:S03]  /*a5b0*/  @P3 IADD3 R48, P0, PT, R48, 0x200, RZ ;  /* 0x0000020030303810 */ /* 0x000fc60007f1e0ff */
[----:B------:R0:W-:Y:S02]  /*a5c0*/  @P3 STG.E desc[UR6][R2.64], R45 ;  /* 0x0000002d02003986 */ /* 0x0001e4000c101906 */
[----:B------:R-:W-:Y:S01]  /*a5d0*/  @P3 IMAD.X R49, RZ, RZ, R49, P0 ;  /* 0x000000ffff313224 */ /* 0x000fe200000e0631 */
[----:B0-----:R-:W-:Y:S02]  /*a5e0*/  @P3 MOV R2, R42 ;  /* 0x0000002a00023202 */ /* 0x001fe40000000f00 */
[----:B------:R-:W-:Y:S02]  /*a5f0*/  @P3 MOV R3, R47 ;  /* 0x0000002f00033202 */ /* 0x000fe40000000f00 */
[----:B------:R-:W-:-:S03]  /*a600*/  @P3 IADD3 R42, P4, PT, R42, 0x200, RZ ;  /* 0x000002002a2a3810 */ /* 0x000fc60007f9e0ff */
[----:B------:R0:W-:Y:S01]  /*a610*/  @P3 STG.E desc[UR6][R2.64], R9 ;  /* 0x0000000902003986 */ /* 0x0001e2000c101906 */
[----:B------:R-:W-:Y:S01]  /*a620*/  @P3 IADD3.X R47, PT, PT, RZ, R47, RZ, P4, !PT ;  /* 0x0000002fff2f3210 */ /* 0x000fe200027fe4ff */
[----:B--2---:R-:W-:Y:S01]  /*a630*/  FADD.FTZ R27, R10, R27 ;  /* 0x0000001b0a1b7221 */ /* 0x004fe20000010000 */
[----:B0-----:R-:W-:Y:S01]  /*a640*/  @P2 MOV R2, R48 ;  /* 0x0000003000022202 */ /* 0x001fe20000000f00 */
[----:B------:R-:W-:Y:S01]  /*a650*/  @P2 IMAD.MOV.U32 R3, RZ, RZ, R49 ;  /* 0x000000ffff032224 */ /* 0x000fe200078e0031 */
[----:B------:R-:W-:-:S04]  /*a660*/  @P2 IADD3 R48, P0, PT, R48, 0x200, RZ ;  /* 0x0000020030302810 */ /* 0x000fc80007f1e0ff */
[----:B------:R0:W-:Y:S01]  /*a670*/  @P2 STG.E desc[UR6][R2.64], R15 ;  /* 0x0000000f02002986 */ /* 0x0001e2000c101906 */
[----:B------:R-:W-:Y:S01]  /*a680*/  @P2 IMAD.X R49, RZ, RZ, R49, P0 ;  /* 0x000000ffff312224 */ /* 0x000fe200000e0631 */
        /* <DEDUP_REMOVED lines=9> */
[----:B------:R-:W-:Y:S01]  /*a720*/  @P5 MOV R6, R42 ;  /* 0x0000002a00065202 */ /* 0x000fe20000000f00 */
[----:B0-----:R-:W-:Y:S01]  /*a730*/  @P1 IMAD.MOV.U32 R3, RZ, RZ, R49 ;  /* 0x000000ffff031224 */ /* 0x001fe200078e0031 */
[----:B------:R-:W-:-:S02]  /*a740*/  @P1 MOV R2, R48 ;  /* 0x0000003000021202 */ /* 0x000fc40000000f00 */
[----:B------:R-:W-:Y:S02]  /*a750*/  @P1 IADD3 R48, P0, PT, R48, 0x200, RZ ;  /* 0x0000020030301810 */ /* 0x000fe40007f1e0ff */
[-C--:B------:R-:W-:Y:S01]  /*a760*/  @P5 MOV R7, R47.reuse ;  /* 0x0000002f00075202 */ /* 0x080fe20000000f00 */
[----:B------:R0:W-:Y:S01]  /*a770*/  @P1 STG.E desc[UR6][R2.64], R33 ;  /* 0x0000002102001986 */ /* 0x0001e2000c101906 */
[----:B------:R-:W-:Y:S01]  /*a780*/  @P5 IADD3 R42, P2, PT, R42, 0x200, RZ ;  /* 0x000002002a2a5810 */ /* 0x000fe20007f5e0ff */
[----:B------:R-:W-:Y:S02]  /*a790*/  @P1 IMAD.X R49, RZ, RZ, R49, P0 ;  /* 0x000000ffff311224 */ /* 0x000fe400000e0631 */
[----:B------:R1:W-:Y:S01]  /*a7a0*/  @P1 STG.E desc[UR6][R4.64], R11 ;  /* 0x0000000b04001986 */ /* 0x0003e2000c101906 */
[----:B------:R-:W-:Y:S02]  /*a7b0*/  @P5 IADD3.X R47, PT, PT, RZ, R47, RZ, P2, !PT ;  /* 0x0000002fff2f5210 */ /* 0x000fe400017fe4ff */
[----:B0-----:R-:W-:Y:S01]  /*a7c0*/  @P5 MOV R2, R48 ;  /* 0x0000003000025202 */ /* 0x001fe20000000f00 */
[----:B------:R-:W-:Y:S01]  /*a7d0*/  @P5 IMAD.MOV.U32 R3, RZ, RZ, R49 ;  /* 0x000000ffff035224 */ /* 0x000fe200078e0031 */
[----:B------:R-:W-:-:S02]  /*a7e0*/  @P5 IADD3 R48, P0, PT, R48, 0x200, RZ ;  /* 0x0000020030305810 */ /* 0x000fc40007f1e0ff */
[----:B-1----:R-:W-:Y:S02]  /*a7f0*/  MOV R4, R42 ;  /* 0x0000002a00047202 */ /* 0x002fe40000000f00 */
[----:B------:R0:W-:Y:S01]  /*a800*/  @P5 STG.E desc[UR6][R2.64], R35 ;  /* 0x0000002302005986 */ /* 0x0001e2000c101906 */
[----:B------:R-:W-:Y:S01]  /*a810*/  @P5 IMAD.X R49, RZ, RZ, R49, P0 ;  /* 0x000000ffff315224 */ /* 0x000fe200000e0631 */
[----:B------:R-:W-:Y:S02]  /*a820*/  MOV R5, R47 ;  /* 0x0000002f00057202 */ /* 0x000fe40000000f00 */
[----:B------:R1:W-:Y:S01]  /*a830*/  @P5 STG.E desc[UR6][R6.64], R31 ;  /* 0x0000001f06005986 */ /* 0x0003e2000c101906 */
[----:B0-----:R-:W-:Y:S01]  /*a840*/  MOV R2, R48 ;  /* 0x0000003000027202 */ /* 0x001fe20000000f00 */
[----:B------:R-:W-:Y:S01]  /*a850*/  IMAD.MOV.U32 R3, RZ, RZ, R49 ;  /* 0x000000ffff037224 */ /* 0x000fe200078e0031 */
[----:B------:R-:W-:Y:S06]  /*a860*/  @!P6 EXIT ;  /* 0x000000000000e94d */ /* 0x000fec0003800000 */
[----:B------:R-:W-:Y:S04]  /*a870*/  STG.E desc[UR6][R2.64], R27 ;  /* 0x0000001b02007986 */ /* 0x000fe8000c101906 */
[----:B------:R-:W-:Y:S01]  /*a880*/  STG.E desc[UR6][R4.64], R13 ;  /* 0x0000000d04007986 */ /* 0x000fe2000c101906 */
[----:B------:R-:W-:Y:S05]  /*a890*/  EXIT ;  /* 0x000000000000794d */ /* 0x000fea0003800000 */
.L_x_637:
[----:B0-----:R-:W-:Y:S01]  /*a8a0*/  HFMA2 R186, -RZ, RZ, 0, 5.9604644775390625e-08 ;  /* 0x00000001ffba7431 */ /* 0x001fe200000001ff */
[----:B------:R-:W-:Y:S01]  /*a8b0*/  BSSY B1, `(.L_x_723) ;  /* 0x0000007000017945 */ /* 0x000fe20003800000 */
[----:B------:R-:W-:Y:S01]  /*a8c0*/  IMAD.MOV.U32 R187, RZ, RZ, R201 ;  /* 0x000000ffffbb7224 */ /* 0x000fe200078e00c9 */
[----:B------:R-:W-:Y:S01]  /*a8d0*/  MOV R195, 0x1f ;  /* 0x0000001f00c37802 */ /* 0x000fe20000000f00 */
[----:B------:R-:W-:-:S07]  /*a8e0*/  IMAD.MOV.U32 R184, RZ, RZ, -0x1 ;  /* 0xffffffffffb87424 */ /* 0x000fce00078e00ff */
[----:B-1---5:R-:W-:Y:S05]  /*a8f0*/  WARPSYNC.COLLECTIVE R184, `(.L_x_724) ;  /* 0x00000000b8087348 */ /* 0x022fea0003c00000 */
[----:B------:R0:W2:Y:S02]  /*a900*/  SHFL.BFLY P0, R185, R187, R186, R195 ;  /* 0x0c0000babbb97389 */ /* 0x0000a400000000c3 */
[----:B012--5:R-:W-:Y:S05]  /*a910*/  ENDCOLLECTIVE ;  /* 0x000000000000791b */ /* 0x027fea0003800000 */
.L_x_724:
[----:B------:R-:W-:Y:S05]  /*a920*/  BSYNC B1 ;  /* 0x0000000000017941 */ /* 0x000fea0003800000 */
.L_x_723:
[----:B------:R-:W-:Y:S01]  /*a930*/  HFMA2 R195, -RZ, RZ, 0, 1.847743988037109375e-06 ;  /* 0x0000001fffc37431 */ /* 0x000fe200000001ff */
[----:B------:R-:W-:Y:S01]  /*a940*/  MOV R187, R192 ;  /* 0x000000c000bb7202 */ /* 0x000fe20000000f00 */
[----:B------:R-:W-:Y:S01]  /*a950*/  IMAD.MOV.U32 R186, RZ, RZ, 0x1 ;  /* 0x00000001ffba7424 */ /* 0x000fe200078e00ff */
[----:B------:R-:W-:Y:S02]  /*a960*/  MOV R184, 0xffffffff ;  /* 0xffffffff00b87802 */ /* 0x000fe40000000f00 */
[----:B------:R-:W-:-:S07]  /*a970*/  MOV R140, R185 ;  /* 0x000000b9008c7202 */ /* 0x000fce0000000f00 */
[----:B------:R-:W-:Y:S05]  /*a980*/  WARPSYNC.COLLECTIVE R184, `(.L_x_725) ;  /* 0x00000000b8087348 */ /* 0x000fea0003c00000 */
[----:B------:R0:W1:Y:S02]  /*a990*/  SHFL.BFLY P0, R185, R187, R186, R195 ;  /* 0x0c0000babbb97389 */ /* 0x00006400000000c3 */
[----:B01----:R-:W-:Y:S05]  /*a9a0*/  ENDCOLLECTIVE ;  /* 0x000000000000791b */ /* 0x003fea0003800000 */
.L_x_725:
[----:B------:R-:W-:Y:S01]  /*a9b0*/  FADD.FTZ R140, R140, R201 ;  /* 0x000000c98c8c7221 */ /* 0x000fe20000010000 */
[----:B------:R-:W-:-:S04]  /*a9c0*/  HFMA2 R186, -RZ, RZ, 0, 1.1920928955078125e-07 ;  /* 0x00000002ffba7431 */ /* 0x000fc800000001ff */
[----:B------:R-:W-:Y:S01]  /*a9d0*/  MOV R187, R140 ;  /* 0x0000008c00bb7202 */ /* 0x000fe20000000f00 */
[----:B------:R-:W-:-:S07]  /*a9e0*/  IMAD.MOV.U32 R141, RZ, RZ, R185 ;  /* 0x000000ffff8d7224 */ /* 0x000fce00078e00b9 */
[----:B------:R-:W-:Y:S05]  /*a9f0*/  WARPSYNC.COLLECTIVE R184, `(.L_x_726) ;  /* 0x00000000b8087348 */ /* 0x000fea0003c00000 */
[----:B------:R0:W1:Y:S02]  /*aa00*/  SHFL.BFLY P0, R185, R187, R186, R195 ;  /* 0x0c0000babbb97389 */ /* 0x00006400000000c3 */
[----:B01----:R-:W-:Y:S05]  /*aa10*/  ENDCOLLECTIVE ;  /* 0x000000000000791b */ /* 0x003fea0003800000 */
.L_x_726:
[----:B------:R-:W-:-:S05]  /*aa20*/  FADD.FTZ R141, R141, R192 ;  /* 0x000000c08d8d7221 */ /* 0x000fca0000010000 */
[----:B------:R-:W-:Y:S01]  /*aa30*/  MOV R187, R141 ;  /* 0x0000008d00bb7202 */ /* 0x000fe20000000f00 */
[----:B------:R-:W-:-:S07]  /*aa40*/  IMAD.MOV.U32 R143, RZ, RZ, R185 ;  /* 0x000000ffff8f7224 */ /* 0x000fce00078e00b9 */
[----:B------:R-:W-:Y:S05]  /*aa50*/  WARPSYNC.COLLECTIVE R184, `(.L_x_727) ;  /* 0x00000000b8087348 */ /* 0x000fea0003c00000 */
[----:B------:R0:W1:Y:S02]  /*aa60*/  SHFL.BFLY P0, R185, R187, R186, R195 ;  /* 0x0c0000babbb97389 */ /* 0x00006400000000c3 */
[----:B01----:R-:W-:Y:S05]  /*aa70*/  ENDCOLLECTIVE ;  /* 0x000000000000791b */ /* 0x003fea0003800000 */
.L_x_727:
[----:B------:R-:W-:Y:S01]  /*aa80*/  FADD.FTZ R143, R140, R143 ;  /* 0x0000008f8c8f7221 */ /* 0x000fe20000010000 */
[----:B------:R-:W-:-:S03]  /*aa90*/  HFMA2 R186, -RZ, RZ, 0, 2.384185791015625e-07 ;  /* 0x00000004ffba7431 */ /* 0x000fc600000001ff */
[----:B------:R-:W-:Y:S01]  /*aaa0*/  IMAD.MOV.U32 R187, RZ, RZ, R143 ;  /* 0x000000ffffbb7224 */ /* 0x000fe200078e008f */
[----:B------:R-:W-:-:S07]  /*aab0*/  MOV R142, R185 ;  /* 0x000000b9008e7202 */ /* 0x000fce0000000f00 */
[----:B------:R-:W-:Y:S05]  /*aac0*/  WARPSYNC.COLLECTIVE R184, `(.L_x_728) ;  /* 0x00000000b8087348 */ /* 0x000fea0003c00000 */
[----:B------:R0:W1:Y:S02]  /*aad0*/  SHFL.BFLY P0, R185, R187, R186, R195 ;  /* 0x0c0000babbb97389 */ /* 0x00006400000000c3 */
[----:B01----:R-:W-:Y:S05]  /*aae0*/  ENDCOLLECTIVE ;  /* 0x000000000000791b */ /* 0x003fea0003800000 */
.L_x_728:
[----:B------:R-:W-:-:S04]  /*aaf0*/  FADD.FTZ R142, R141, R142 ;  /* 0x0000008e8d8e7221 */ /* 0x000fc80000010000 */
[----:B------:R-:W-:Y:S01]  /*ab00*/  IMAD.MOV.U32 R187, RZ, RZ, R142 ;  /* 0x000000ffffbb7224 */ /* 0x000fe200078e008e */
[----:B------:R-:W-:-:S07]  /*ab10*/  MOV R144, R185 ;  /* 0x000000b900907202 */ /* 0x000fce0000000f00 */
[----:B------:R-:W-:Y:S05]  /*ab20*/  WARPSYNC.COLLECTIVE R184, `(.L_x_729) ;  /* 0x00000000b8087348 */ /* 0x000fea0003c00000 */
[----:B------:R0:W1:Y:S02]  /*ab30*/  SHFL.BFLY P0, R185, R187, R186, R195 ;  /* 0x0c0000babbb97389 */ /* 0x00006400000000c3 */
[----:B01----:R-:W-:Y:S05]  /*ab40*/  ENDCOLLECTIVE ;  /* 0x000000000000791b */ /* 0x003fea0003800000 */
.L_x_729:
[----:B------:R-:W-:-:S05]  /*ab50*/  FADD.FTZ R144, R143, R144 ;  /* 0x000000908f907221 */ /* 0x000fca0000010000 */
[----:B------:R-:W-:Y:S01]  /*ab60*/  MOV R187, R144 ;  /* 0x0000009000bb7202 */ /* 0x000fe20000000f00 */
[----:B------:R-:W-:Y:S01]  /*ab70*/  IMAD.MOV.U32 R186, RZ, RZ, 0x8 ;  /* 0x00000008ffba7424 */ /* 0x000fe200078e00ff */
[----:B------:R-:W-:-:S07]  /*ab80*/  MOV R145, R185 ;  /* 0x000000b900917202 */ /* 0x000fce0000000f00 */
[----:B------:R-:W-:Y:S05]  /*ab90*/  WARPSYNC.COLLECTIVE R184, `(.L_x_730) ;  /* 0x00000000b8087348 */ /* 0x000fea0003c00000 */
[----:B------:R0:W1:Y:S02]  /*aba0*/  SHFL.BFLY P0, R185, R187, R186, R195 ;  /* 0x0c0000babbb97389 */ /* 0x00006400000000c3 */
[----:B01----:R-:W-:Y:S05]  /*abb0*/  ENDCOLLECTIVE ;  /* 0x000000000000791b */ /* 0x003fea0003800000 */
.L_x_730:
[----:B------:R-:W-:-:S05]  /*abc0*/  FADD.FTZ R145, R142, R145 ;  /* 0x000000918e917221 */ /* 0x000fca0000010000 */
[----:B------:R-:W-:Y:S02]  /*abd0*/  MOV R187, R145 ;  /* 0x0000009100bb7202 */ /* 0x000fe40000000f00 */
[----:B------:R-:W-:-:S07]  /*abe0*/  MOV R147, R185 ;  /* 0x000000b900937202 */ /* 0x000fce0000000f00 */
[----:B------:R-:W-:Y:S05]  /*abf0*/  WARPSYNC.COLLECTIVE R184, `(.L_x_731) ;  /* 0x00000000b8087348 */ /* 0x000fea0003c00000 */
[----:B------:R0:W1:Y:S02]  /*ac00*/  SHFL.BFLY P0, R185, R187, R186, R195 ;  /* 0x0c0000babbb97389 */ /* 0x00006400000000c3 */
[----:B01----:R-:W-:Y:S05]  /*ac10*/  ENDCOLLECTIVE ;  /* 0x000000000000791b */ /* 0x003fea0003800000 */
.L_x_731:
[----:B------:R-:W-:Y:S01]  /*ac20*/  FADD.FTZ R147, R144, R147 ;  /* 0x0000009390937221 */ /* 0x000fe20000010000 */
[----:B------:R-:W-:-:S04]  /*ac30*/  HFMA2 R186, -RZ, RZ, 0, 9.5367431640625e-07 ;  /* 0x00000010ffba7431 */ /* 0x000fc800000001ff */
[----:B------:R-:W-:Y:S01]  /*ac40*/  MOV R187, R147 ;  /* 0x0000009300bb7202 */ /* 0x000fe20000000f00 */
[----:B------:R-:W-:-:S07]  /*ac50*/  IMAD.MOV.U32 R146, RZ, RZ, R185 ;  /* 0x000000ffff927224 */ /* 0x000fce00078e00b9 */
[----:B------:R-:W-:Y:S05]  /*ac60*/  WARPSYNC.COLLECTIVE R184, `(.L_x_732) ;  /* 0x00000000b8087348 */ /* 0x000fea0003c00000 */
[----:B------:R0:W1:Y:S02]  /*ac70*/  SHFL.BFLY P0, R185, R187, R186, R195 ;  /* 0x0c0000babbb97389 */ /* 0x00006400000000c3 */
[----:B01----:R-:W-:Y:S05]  /*ac80*/  ENDCOLLECTIVE ;  /* 0x000000000000791b */ /* 0x003fea0003800000 */
.L_x_732:
[----:B------:R-:W-:-:S05]  /*ac90*/  FADD.FTZ R146, R145, R146 ;  /* 0x0000009291927221 */ /* 0x000fca0000010000 */
[----:B------:R-:W-:Y:S01]  /*aca0*/  MOV R187, R146 ;  /* 0x0000009200bb7202 */ /* 0x000fe20000000f00 */
[----:B------:R-:W-:-:S07]  /*acb0*/  IMAD.MOV.U32 R140, RZ, RZ, R185 ;  /* 0x000000ffff8c7224 */ /* 0x000fce00078e00b9 */
[----:B------:R-:W-:Y:S05]  /*acc0*/  WARPSYNC.COLLECTIVE R184, `(.L_x_733) ;  /* 0x00000000b8087348 */ /* 0x000fea0003c00000 */
[----:B------:R0:W1:Y:S02]  /*acd0*/  SHFL.BFLY P0, R185, R187, R186, R195 ;  /* 0x0c0000babbb97389 */ /* 0x00006400000000c3 */
[----:B01----:R-:W-:Y:S05]  /*ace0*/  ENDCOLLECTIVE ;  /* 0x000000000000791b */ /* 0x003fea0003800000 */
.L_x_733:
[----:B------:R-:W-:Y:S01]  /*acf0*/  MOV R141, R185 ;  /* 0x000000b9008d7202 */ /* 0x000fe20000000f00 */
[----:B------:R-:W-:Y:S06]  /*ad00*/  BRA `(.L_x_734) ;  /* 0xffffff7c00807947 */ /* 0x000fec000383ffff */
.L_x_735:
        /* <DEDUP_REMOVED lines=15> */
.L_x_19957:


//--------------------- .text._ZN10layer_norm22ln_bwd_finalize_kernelINS_22Kernel_traits_finalizeILj1024E13__nv_bfloat16S2_S2_S2_fjLb0ELj1024ELj4ENS_18Kernel_traits_baseILj1024ES2_S2_S2_S2_fjLj1024EEEEELb0ELb1EEEvNS_9BwdParamsE --------------------------
	.section	.text._ZN10layer_norm22ln_bwd_finalize_kernelINS_22Kernel_traits_finalizeILj1024E13__nv_bfloat16S2_S2_S2_fjLb0ELj1024ELj4ENS_18Kernel_traits_baseILj1024ES2_S2_S2_S2_fjLj1024EEEEELb0ELb1EEEvNS_9BwdParamsE,"ax",@progbits
	.align	128
        .global         _ZN10layer_norm22ln_bwd_finalize_kernelINS_22Kernel_traits_finalizeILj1024E13__nv_bfloat16S2_S2_S2_fjLb0ELj1024ELj4ENS_18Kernel_traits_baseILj1024ES2_S2_S2_S2_fjLj1024EEEEELb0ELb1EEEvNS_9BwdParamsE
        .type           _ZN10layer_norm22ln_bwd_finalize_kernelINS_22Kernel_traits_finalizeILj1024E13__nv_bfloat16S2_S2_S2_fjLb0ELj1024ELj4ENS_18Kernel_traits_baseILj1024ES2_S2_S2_S2_fjLj1024EEEEELb0ELb1EEEvNS_9BwdParamsE,@function
        .size           _ZN10layer_norm22ln_bwd_finalize_kernelINS_22Kernel_traits_finalizeILj1024E13__nv_bfloat16S2_S2_S2_fjLb0ELj1024ELj4ENS_18Kernel_traits_baseILj1024ES2_S2_S2_S2_fjLj1024EEEEELb0ELb1EEEvNS_9BwdParamsE,(.L_x_19958 - _ZN10layer_norm22ln_bwd_finalize_kernelINS_22Kernel_traits_finalizeILj1024E13__nv_bfloat16S2_S2_S2_fjLb0ELj1024ELj4ENS_18Kernel_traits_baseILj1024ES2_S2_S2_S2_fjLj1024EEEEELb0ELb1EEEvNS_9BwdParamsE)
        .other          _ZN10layer_norm22ln_bwd_finalize_kernelINS_22Kernel_traits_finalizeILj1024E13__nv_bfloat16S2_S2_S2_fjLb0ELj1024ELj4ENS_18Kernel_traits_baseILj1024ES2_S2_S2_S2_fjLj1024EEEEELb0ELb1EEEvNS_9BwdParamsE,@"STO_CUDA_ENTRY STV_DEFAULT"
_ZN10layer_norm22ln_bwd_finalize_kernelINS_22Kernel_traits_finalizeILj1024E13__nv_bfloat16S2_S2_S2_fjLb0ELj1024ELj4ENS_18Kernel_traits_baseILj1024ES2_S2_S2_S2_fjLj1024EEEEELb0ELb1EEEvNS_9BwdParamsE:
.text._ZN10layer_norm22ln_bwd_finalize_kernelINS_22Kernel_traits_finalizeILj1024E13__nv_bfloat16S2_S2_S2_fjLb0ELj1024ELj4ENS_18Kernel_traits_baseILj1024ES2_S2_S2_S2_fjLj1024EEEEELb0ELb1EEEvNS_9BwdParamsE:
[----:B------:R-:W-:Y:S01]  /*0000*/  LDC R1, c[0x0][0x37c] ;  /* 0x0000df00ff017b82 */ /* 0x000fe20000000800 */
[----:B------:R-:W0:Y:S01]  /*0010*/  S2R R58, SR_CTAID.X ;  /* 0x00000000003a7919 */ /* 0x000e220000002500 */
[----:B------:R-:W1:Y:S01]  /*0020*/  S2R R57, SR_TID.X ;  /* 0x0000000000397919 */ /* 0x000e620000002100 */
[----:B0-----:R-:W-:-:S04]  /*0030*/  SHF.L.U32 R0, R58, 0x5, RZ ;  /* 0x000000053a007819 */ /* 0x001fc800000006ff */
[----:B-1----:R-:W-:-:S04]  /*0040*/  LOP3.LUT R2, R0, 0x1f, R57, 0xf8, !PT ;  /* 0x0000001f00027812 */ /* 0x002fc800078ef839 */
[----:B------:R-:W-:-:S13]  /*0050*/  ISETP.GT.U32.AND P0, PT, R2, 0x3ff, PT ;  /* 0x000003ff0200780c */ /* 0x000fda0003f04070 */
[----:B------:R-:W-:Y:S05]  /*0060*/  @P0 EXIT ;  /* 0x000000000000094d */ /* 0x000fea0003800000 */
[----:B------:R-:W0:Y:S01]  /*0070*/  LDCU UR8, c[0x0][0x380] ;  /* 0x00007000ff0877ac */ /* 0x000e220008000800 */
[----:B------:R-:W-:Y:S01]  /*0080*/  SHF.R.U32.HI R2, RZ, 0x5, R57 ;  /* 0x00000005ff027819 */ /* 0x000fe20000011639 */
[----:B------:R-:W-:Y:S01]  /*0090*/  BSSY.RECONVERGENT B0, `(.L_x_736) ;  /* 0x0000139000007945 */ /* 0x000fe20003800200 */
[----:B------:R-:W-:Y:S01]  /*00a0*/  HFMA2 R3, -RZ, RZ, 0, 0 ;  /* 0x00000000ff037431 */ /* 0x000fe200000001ff */
[----:B------:R-:W1:Y:S01]  /*00b0*/  LDCU.64 UR6, c[0x0][0x358] ;  /* 0x00006b00ff0677ac */ /* 0x000e620008000a00 */
[----:B------:R-:W-:Y:S02]  /*00c0*/  LOP3.LUT R57, R57, 0x1f, RZ, 0xc0, !PT ;  /* 0x0000001f39397812 */ /* 0x000fe400078ec0ff */
[----:B------:R-:W-:Y:S02]  /*00d0*/  MOV R43, RZ ;  /* 0x000000ff002b7202 */ /* 0x000fe40000000f00 */
[----:B0-----:R-:W-:-:S13]  /*00e0*/  ISETP.GE.U32.AND P0, PT, R2, UR8, PT ;  /* 0x0000000802007c0c */ /* 0x001fda000bf06070 */
[----:B-1----:R-:W-:Y:S05]  /*00f0*/  @P0 BRA `(.L_x_737) ;  /* 0x0000001000c80947 */ /* 0x002fea0003800000 */
[----:B------:R-:W-:Y:S01]  /*0100*/  LOP3.LUT R36, R2, 0x20, RZ, 0xfc, !PT ;  /* 0x0000002002247812 */ /* 0x000fe200078efcff */
[----:B------:R-:W-:Y:S01]  /*0110*/  BSSY.RECONVERGENT B1, `(.L_x_738) ;  /* 0x00000b2000017945 */ /* 0x000fe20003800200 */
[----:B------:R-:W-:Y:S02]  /*0120*/  LOP3.LUT R4, RZ, R2, RZ, 0x33, !PT ;  /* 0x00000002ff047212 */ /* 0x000fe400078e33ff */
[----:B------:R-:W-:Y:S02]  /*0130*/  VIMNMX.U32 R3, PT, PT, R36, UR8, !PT ;  /* 0x0000000824037c48 */ /* 0x000fe4000ffe0000 */
[----:B------:R-:W-:Y:S02]  /*0140*/  MOV R43, RZ ;  /* 0x000000ff002b7202 */ /* 0x000fe40000000f00 */
[----:B------:R-:W-:-:S04]  /*0150*/  IADD3 R3, PT, PT, R3, R4, RZ ;  /* 0x0000000403037210 */ /* 0x000fc80007ffe0ff */
[C---:B------:R-:W-:Y:S02]  /*0160*/  ISETP.GE.U32.AND P1, PT, R3.reuse, 0x1e0, PT ;  /* 0x000001e00300780c */ /* 0x040fe40003f26070 */
[----:B------:R-:W-:Y:S02]  /*0170*/  LEA.HI R54, R3, 0x1, RZ, 0x1b ;  /* 0x0000000103367811 */ /* 0x000fe400078fd8ff */
[----:B------:R-:W-:Y:S02]  /*0180*/  MOV R3, RZ ;  /* 0x000000ff00037202 */ /* 0x000fe40000000f00 */
[----:B------:R-:W-:-:S07]  /*0190*/  LOP3.LUT P0, R56, R54, 0xf, RZ, 0xc0, !PT ;  /* 0x0000000f36387812 */ /* 0x000fce000780c0ff */
[----:B------:R-:W-:Y:S06]  /*01a0*/  @!P1 BRA `(.L_x_739) ;  /* 0x0000000800a09947 */ /* 0x000fec0003800000 */
[----:B------:R-:W0:Y:S01]  /*01b0*/  LDC R55, c[0x0][0x388] ;  /* 0x0000e200ff377b82 */ /* 0x000e220000000800 */
[C---:B------:R-:W-:Y:S01]  /*01c0*/  LOP3.LUT R5, R2.reuse, 0x120, RZ, 0xfc, !PT ;  /* 0x0000012002057812 */ /* 0x040fe200078efcff */
[----:B------:R-:W-:Y:S01]  /*01d0*/  HFMA2 R43, -RZ, RZ, 0, 0 ;  /* 0x00000000ff2b7431 */ /* 0x000fe200000001ff */
[C---:B------:R-:W-:Y:S02]  /*01e0*/  LOP3.LUT R7, R2.reuse, 0x140, RZ, 0xfc, !PT ;  /* 0x0000014002077812 */ /* 0x040fe400078efcff */
[C---:B------:R-:W-:Y:S02]  /*01f0*/  LOP3.LUT R4, R2.reuse, 0x100, RZ, 0xfc, !PT ;  /* 0x0000010002047812 */ /* 0x040fe400078efcff */
[C---:B------:R-:W-:Y:S02]  /*0200*/  LOP3.LUT R9, R2.reuse, 0x160, RZ, 0xfc, !PT ;  /* 0x0000016002097812 */ /* 0x040fe400078efcff */
[C---:B------:R-:W-:Y:S02]  /*0210*/  LOP3.LUT R11, R2.reuse, 0x180, RZ, 0xfc, !PT ;  /* 0x00000180020b7812 */ /* 0x040fe400078efcff */
[----:B------:R-:W-:-:S02]  /*0220*/  LOP3.LUT R12, R2, 0x1a0, RZ, 0xfc, !PT ;  /* 0x000001a0020c7812 */ /* 0x000fc400078efcff */
[C---:B------:R-:W-:Y:S02]  /*0230*/  LOP3.LUT R13, R2.reuse, 0x1c0, RZ, 0xfc, !PT ;  /* 0x000001c0020d7812 */ /* 0x040fe400078efcff */
[C---:B------:R-:W-:Y:S02]  /*0240*/  LOP3.LUT R15, R2.reuse, 0x1e0, RZ, 0xfc, !PT ;  /* 0x000001e0020f7812 */ /* 0x040fe400078efcff */
[C---:B------:R-:W-:Y:S02]  /*0250*/  LOP3.LUT R16, R2.reuse, 0x80, RZ, 0xfc, !PT ;  /* 0x0000008002107812 */ /* 0x040fe400078efcff */
[C---:B------:R-:W-:Y:S02]  /*0260*/  LOP3.LUT R17, R2.reuse, 0xa0, RZ, 0xfc, !PT ;  /* 0x000000a002117812 */ /* 0x040fe400078efcff */
[C---:B------:R-:W-:Y:S02]  /*0270*/  LOP3.LUT R19, R2.reuse, 0xc0, RZ, 0xfc, !PT ;  /* 0x000000c002137812 */ /* 0x040fe400078efcff */
[C---:B------:R-:W-:Y:S01]  /*0280*/  LOP3.LUT R21, R2.reuse, 0xe0, RZ, 0xfc, !PT ;  /* 0x000000e002157812 */ /* 0x040fe200078efcff */
[-CC-:B0-----:R-:W-:Y:S01]  /*0290*/  IMAD R6, R5, R55.reuse, R0.reuse ;  /* 0x0000003705067224 */ /* 0x181fe200078e0200 */
[C---:B------:R-:W-:Y:S01]  /*02a0*/  LOP3.LUT R23, R2.reuse, 0x40, RZ, 0xfc, !PT ;  /* 0x0000004002177812 */ /* 0x040fe200078efcff */
[-CC-:B------:R-:W-:Y:S01]  /*02b0*/  IMAD R8, R7, R55.reuse, R0.reuse ;  /* 0x0000003707087224 */ /* 0x180fe200078e0200 */
[----:B------:R-:W-:Y:S01]  /*02c0*/  LOP3.LUT R25, R2, 0x60, RZ, 0xfc, !PT ;  /* 0x0000006002197812 */ /* 0x000fe200078efcff */
[-CC-:B------:R-:W-:Y:S01]  /*02d0*/  IMAD R36, R36, R55.reuse, R0.reuse ;  /* 0x0000003724247224 */ /* 0x180fe200078e0200 */
[----:B------:R-:W-:Y:S01]  /*02e0*/  LOP3.LUT R27, R54, 0xffffff0, RZ, 0xc0, !PT ;  /* 0x0ffffff0361b7812 */ /* 0x000fe200078ec0ff */
[-CC-:B------:R-:W-:Y:S01]  /*02f0*/  IMAD R4, R4, R55.reuse, R0.reuse ;  /* 0x0000003704047224 */ /* 0x180fe200078e0200 */
[----:B------:R-:W-:Y:S01]  /*0300*/  IADD3 R5, PT, PT, R57, R6, RZ ;  /* 0x0000000639057210 */ /* 0x000fe20007ffe0ff */
[-CC-:B------:R-:W-:Y:S01]  /*0310*/  IMAD R10, R9, R55.reuse, R0.reuse ;  /* 0x00000037090a7224 */ /* 0x180fe200078e0200 */
[----:B------:R-:W-:Y:S01]  /*0320*/  IADD3 R6, PT, PT, R57, R8, RZ ;  /* 0x0000000839067210 */ /* 0x000fe20007ffe0ff */
[----:B------:R-:W-:-:S02]  /*0330*/  IMAD R14, R11, R55, R0 ;  /* 0x000000370b0e7224 */ /* 0x000fc400078e0200 */
[-CC-:B------:R-:W-:Y:S01]  /*0340*/  IMAD R18, R12, R55.reuse, R0.reuse ;  /* 0x000000370c127224 */ /* 0x180fe200078e0200 */
[----:B------:R-:W-:Y:S01]  /*0350*/  IADD3 R7, PT, PT, R57, R10, RZ ;  /* 0x0000000a39077210 */ /* 0x000fe20007ffe0ff */
[-CC-:B------:R-:W-:Y:S01]  /*0360*/  IMAD R20, R13, R55.reuse, R0.reuse ;  /* 0x000000370d147224 */ /* 0x180fe200078e0200 */
[----:B------:R-:W-:Y:S01]  /*0370*/  IADD3 R8, PT, PT, R57, R14, RZ ;  /* 0x0000000e39087210 */ /* 0x000fe20007ffe0ff */
[-CC-:B------:R-:W-:Y:S01]  /*0380*/  IMAD R22, R15, R55.reuse, R0.reuse ;  /* 0x000000370f167224 */ /* 0x180fe200078e0200 */
[C---:B------:R-:W-:Y:S01]  /*0390*/  IADD3 R9, PT, PT, R57.reuse, R18, RZ ;  /* 0x0000001239097210 */ /* 0x040fe20007ffe0ff */
[-CC-:B------:R-:W-:Y:S01]  /*03a0*/  IMAD R24, R16, R55.reuse, R0.reuse ;  /* 0x0000003710187224 */ /* 0x180fe200078e0200 */
[----:B------:R-:W-:Y:S01]  /*03b0*/  IADD3 R16, PT, PT, R57, R4, RZ ;  /* 0x0000000439107210 */ /* 0x000fe20007ffe0ff */
[-CC-:B------:R-:W-:Y:S01]  /*03c0*/  IMAD R26, R17, R55.reuse, R0.reuse ;  /* 0x00000037111a7224 */ /* 0x180fe200078e0200 */
[----:B------:R-:W-:Y:S01]  /*03d0*/  IADD3 R12, PT, PT, R57, R36, RZ ;  /* 0x00000024390c7210 */ /* 0x000fe20007ffe0ff */
[-CC-:B------:R-:W-:Y:S01]  /*03e0*/  IMAD R28, R19, R55.reuse, R0.reuse ;  /* 0x00000037131c7224 */ /* 0x180fe200078e0200 */
[----:B------:R-:W-:Y:S01]  /*03f0*/  IADD3 R19, PT, PT, -R27, RZ, RZ ;  /* 0x000000ff1b137210 */ /* 0x000fe20007ffe1ff */
[-CC-:B------:R-:W-:Y:S01]  /*0400*/  IMAD R30, R21, R55.reuse, R0.reuse ;  /* 0x00000037151e7224 */ /* 0x180fe200078e0200 */
[----:B------:R-:W-:Y:S01]  /*0410*/  IADD3 R10, PT, PT, R57, R20, RZ ;  /* 0x00000014390a7210 */ /* 0x000fe20007ffe0ff */
[-CC-:B------:R-:W-:Y:S01]  /*0420*/  IMAD R32, R23, R55.reuse, R0.reuse ;  /* 0x0000003717207224 */ /* 0x180fe200078e0200 */
[----:B------:R-:W-:Y:S01]  /*0430*/  IADD3 R11, PT, PT, R57, R22, RZ ;  /* 0x00000016390b7210 */ /* 0x000fe20007ffe0ff */
[-CC-:B------:R-:W-:Y:S01]  /*0440*/  IMAD R34, R25, R55.reuse, R0.reuse ;  /* 0x0000003719227224 */ /* 0x180fe200078e0200 */
[C---:B------:R-:W-:Y:S01]  /*0450*/  IADD3 R18, PT, PT, R57.reuse, R24, RZ ;  /* 0x0000001839127210 */ /* 0x040fe20007ffe0ff */
[----:B------:R-:W-:Y:S01]  /*0460*/  IMAD R0, R2, R55, R0 ;  /* 0x0000003702007224 */ /* 0x000fe200078e0200 */
[----:B------:R-:W-:-:S02]  /*0470*/  IADD3 R13, PT, PT, R57, R26, RZ ;  /* 0x0000001a390d7210 */ /* 0x000fc40007ffe0ff */
[C---:B------:R-:W-:Y:S02]  /*0480*/  IADD3 R14, PT, PT, R57.reuse, R28, RZ ;  /* 0x0000001c390e7210 */ /* 0x040fe40007ffe0ff */
[C---:B------:R-:W-:Y:S02]  /*0490*/  IADD3 R15, PT, PT, R57.reuse, R30, RZ ;  /* 0x0000001e390f7210 */ /* 0x040fe40007ffe0ff */
[C---:B------:R-:W-:Y:S02]  /*04a0*/  IADD3 R4, PT, PT, R57.reuse, R32, RZ ;  /* 0x0000002039047210 */ /* 0x040fe40007ffe0ff */
[C---:B------:R-:W-:Y:S02]  /*04b0*/  IADD3 R17, PT, PT, R57.reuse, R34, RZ ;  /* 0x0000002239117210 */ /* 0x040fe40007ffe0ff */
[----:B------:R-:W-:-:S07]  /*04c0*/  IADD3 R0, PT, PT, R57, R0, RZ ;  /* 0x0000000039007210 */ /* 0x000fce0007ffe0ff */
.L_x_740:
        /* <DEDUP_REMOVED lines=118> */
.L_x_739:
[----:B------:R-:W-:Y:S05]  /*0c30*/  BSYNC.RECONVERGENT B1 ;  /* 0x0000000000017941 */ /* 0x000fea0003800200 */
.L_x_738:
        /* <DEDUP_REMOVED lines=9> */
[----:B------:R-:W0:Y:S08]  /*0cd0*/  LDC R32, c[0x0][0x388] ;  /* 0x0000e200ff207b82 */ /* 0x000e300000000800 */
[----:B------:R-:W1:Y:S08]  /*0ce0*/  LDC.64 R6, c[0x0][0x448] ;  /* 0x00011200ff067b82 */ /* 0x000e700000000a00 */
[----:B------:R-:W2:Y:S01]  /*0cf0*/  LDC.64 R8, c[0x0][0x440] ;  /* 0x00011000ff087b82 */ /* 0x000ea20000000a00 */
[----:B0-----:R-:W-:-:S05]  /*0d00*/  IMAD R13, R2, R32, R11 ;  /* 0x00000020020d7224 */ /* 0x001fca00078e020b */
[CC--:B------:R-:W-:Y:S02]  /*0d10*/  LEA R21, R32.reuse, R13.reuse, 0x5 ;  /* 0x0000000d20157211 */ /* 0x0c0fe400078e28ff */
[CC--:B------:R-:W-:Y:S01]  /*0d20*/  LEA R23, R32.reuse, R13.reuse, 0x6 ;  /* 0x0000000d20177211 */ /* 0x0c0fe200078e30ff */
[----:B-1----:R-:W-:Y:S01]  /*0d30*/  IMAD.WIDE.U32 R14, R13, 0x4, R6 ;  /* 0x000000040d0e7825 */ /* 0x002fe200078e0006 */
[----:B------:R-:W-:-:S03]  /*0d40*/  LEA R29, R32, R13, 0x7 ;  /* 0x0000000d201d7211 */ /* 0x000fc600078e38ff */
[--C-:B--2---:R-:W-:Y:S02]  /*0d50*/  IMAD.WIDE.U32 R16, R13, 0x4, R8.reuse ;  /* 0x000000040d107825 */ /* 0x104fe400078e0008 */
[----:B------:R0:W2:Y:S02]  /*0d60*/  LDG.E R14, desc[UR6][R14.64] ;  /* 0x000000060e0e7981 */ /* 0x0000a4000c1e1900 */
[C---:B------:R-:W-:Y:S02]  /*0d70*/  IMAD.WIDE.U32 R18, R21.reuse, 0x4, R8 ;  /* 0x0000000415127825 */ /* 0x040fe400078e0008 */
[----:B------:R1:W3:Y:S01]  /*0d80*/  LDG.E R0, desc[UR6][R16.64] ;  /* 0x0000000610007981 */ /* 0x0002e2000c1e1900 */
[----:B------:R-:W-:Y:S01]  /*0d90*/  LEA R27, R32, R23, 0x5 ;  /* 0x00000017201b7211 */ /* 0x000fe200078e28ff */
[----:B------:R-:W-:Y:S02]  /*0da0*/  IMAD.WIDE.U32 R20, R21, 0x4, R6 ;  /* 0x0000000415147825 */ /* 0x000fe400078e0006 */
[----:B------:R4:W5:Y:S02]  /*0db0*/  LDG.E R4, desc[UR6][R18.64] ;  /* 0x0000000612047981 */ /* 0x000964000c1e1900 */
[----:B------:R-:W-:-:S02]  /*0dc0*/  IMAD.WIDE.U32 R12, R23, 0x4, R8 ;  /* 0x00000004170c7825 */ /* 0x000fc400078e0008 */
[----:B------:R-:W5:Y:S02]  /*0dd0*/  LDG.E R31, desc[UR6][R20.64] ;  /* 0x00000006141f7981 */ /* 0x000f64000c1e1900 */
[----:B------:R-:W-:Y:S01]  /*0de0*/  IMAD.WIDE.U32 R22, R23, 0x4, R6 ;  /* 0x0000000417167825 */ /* 0x000fe200078e0006 */
[----:B0-----:R-:W-:Y:S01]  /*0df0*/  LEA R15, R32, R29, 0x5 ;  /* 0x0000001d200f7211 */ /* 0x001fe200078e28ff */
[----:B------:R0:W5:Y:S02]  /*0e00*/  LDG.E R12, desc[UR6][R12.64] ;  /* 0x000000060c0c7981 */ /* 0x000164000c1e1900 */
[C---:B-1----:R-:W-:Y:S02]  /*0e10*/  IMAD.WIDE.U32 R16, R27.reuse, 0x4, R8 ;  /* 0x000000041b107825 */ /* 0x042fe400078e0008 */
[----:B------:R1:W5:Y:S02]  /*0e20*/  LDG.E R33, desc[UR6][R22.64] ;  /* 0x0000000616217981 */ /* 0x000364000c1e1900 */
[----:B----4-:R-:W-:-:S02]  /*0e30*/  IMAD.WIDE.U32 R18, R27, 0x4, R6 ;  /* 0x000000041b127825 */ /* 0x010fc400078e0006 */
[----:B------:R-:W4:Y:S02]  /*0e40*/  LDG.E R17, desc[UR6][R16.64] ;  /* 0x0000000610117981 */ /* 0x000f24000c1e1900 */
[C---:B------:R-:W-:Y:S01]  /*0e50*/  IMAD.WIDE.U32 R26, R29.reuse, 0x4, R6 ;  /* 0x000000041d1a7825 */ /* 0x040fe200078e0006 */
[----:B0-----:R-:W-:Y:S01]  /*0e60*/  LEA R13, R32, R29, 0x6 ;  /* 0x0000001d200d7211 */ /* 0x001fe200078e30ff */
[----:B------:R-:W4:Y:S02]  /*0e70*/  LDG.E R19, desc[UR6][R18.64] ;  /* 0x0000000612137981 */ /* 0x000f24000c1e1900 */
[--C-:B------:R-:W-:Y:S02]  /*0e80*/  IMAD.WIDE.U32 R24, R29, 0x4, R8.reuse ;  /* 0x000000041d187825 */ /* 0x100fe400078e0008 */
[----:B------:R-:W4:Y:S02]  /*0e90*/  LDG.E R27, desc[UR6][R26.64] ;  /* 0x000000061a1b7981 */ /* 0x000f24000c1e1900 */
[----:B------:R-:W-:-:S02]  /*0ea0*/  IMAD.WIDE.U32 R28, R15, 0x4, R8 ;  /* 0x000000040f1c7825 */ /* 0x000fc400078e0008 */
[----:B------:R0:W4:Y:S02]  /*0eb0*/  LDG.E R10, desc[UR6][R24.64] ;  /* 0x00000006180a7981 */ /* 0x000124000c1e1900 */
[--C-:B------:R-:W-:Y:S01]  /*0ec0*/  IMAD.WIDE.U32 R20, R15, 0x4, R6.reuse ;  /* 0x000000040f147825 */ /* 0x100fe200078e0006 */
[----:B------:R-:W-:Y:S01]  /*0ed0*/  LEA R15, R32, R13, 0x5 ;  /* 0x0000000d200f7211 */ /* 0x000fe200078e28ff */
[----:B------:R-:W4:Y:S02]  /*0ee0*/  LDG.E R29, desc[UR6][R28.64] ;  /* 0x000000061c1d7981 */ /* 0x000f24000c1e1900 */
[C---:B-1----:R-:W-:Y:S02]  /*0ef0*/  IMAD.WIDE.U32 R22, R13.reuse, 0x4, R6 ;  /* 0x000000040d167825 */ /* 0x042fe400078e0006 */
[----:B------:R-:W4:Y:S02]  /*0f00*/  LDG.E R21, desc[UR6][R20.64] ;  /* 0x0000000614157981 */ /* 0x000f24000c1e1900 */
[----:B0-----:R-:W-:-:S02]  /*0f10*/  IMAD.WIDE.U32 R24, R13, 0x4, R8 ;  /* 0x000000040d187825 */ /* 0x001fc400078e0008 */
[----:B------:R-:W4:Y:S02]  /*0f20*/  LDG.E R23, desc[UR6][R22.64] ;  /* 0x0000000616177981 */ /* 0x000f24000c1e1900 */
[C---:B------:R-:W-:Y:S02]  /*0f30*/  IMAD.WIDE.U32 R8, R15.reuse, 0x4, R8 ;  /* 0x000000040f087825 */ /* 0x040fe400078e0008 */
[----:B------:R-:W4:Y:S02]  /*0f40*/  LDG.E R25, desc[UR6][R24.64] ;  /* 0x0000000618197981 */ /* 0x000f24000c1e1900 */
[----:B------:R-:W-:Y:S02]  /*0f50*/  IMAD.WIDE.U32 R6, R15, 0x4, R6 ;  /* 0x000000040f067825 */ /* 0x000fe400078e0006 */
[----:B------:R-:W4:Y:S04]  /*0f60*/  LDG.E R9, desc[UR6][R8.64] ;  /* 0x0000000608097981 */ /* 0x000f28000c1e1900 */
[----:B------:R-:W4:Y:S01]  /*0f70*/  LDG.E R7, desc[UR6][R6.64] ;  /* 0x0000000606077981 */ /* 0x000f22000c1e1900 */
[----:B------:R-:W-:Y:S01]  /*0f80*/  IADD3 R2, PT, PT, R2, 0x100, RZ ;  /* 0x0000010002027810 */ /* 0x000fe20007ffe0ff */
[----:B--2---:R-:W-:Y:S01]  /*0f90*/  FADD.FTZ R14, R3, R14 ;  /* 0x0000000e030e7221 */ /* 0x004fe20000010000 */
[----:B---3--:R-:W-:-:S04]  /*0fa0*/  FADD.FTZ R43, R43, R0 ;  /* 0x000000002b2b7221 */ /* 0x008fc80000010000 */
[----:B-----5:R-:W-:Y:S01]  /*0fb0*/  FADD.FTZ R43, R43, R4 ;  /* 0x000000042b2b7221 */ /* 0x020fe20000010000 */
[----:B------:R-:W-:-:S03]  /*0fc0*/  FADD.FTZ R14, R14, R31 ;  /* 0x0000001f0e0e7221 */ /* 0x000fc60000010000 */
[----:B------:R-:W-:Y:S01]  /*0fd0*/  FADD.FTZ R12, R43, R12 ;  /* 0x0000000c2b0c7221 */ /* 0x000fe20000010000 */
[----:B------:R-:W-:-:S03]  /*0fe0*/  FADD.FTZ R14, R14, R33 ;  /* 0x000000210e0e7221 */ /* 0x000fc60000010000 */
[----:B----4-:R-:W-:Y:S01]  /*0ff0*/  FADD.FTZ R17, R12, R17 ;  /* 0x000000110c117221 */ /* 0x010fe20000010000 */
[----:B------:R-:W-:-:S04]  /*1000*/  FADD.FTZ R14, R14, R19 ;  /* 0x000000130e0e7221 */ /* 0x000fc80000010000 */
[----:B------:R-:W-:Y:S01]  /*1010*/  FADD.FTZ R14, R14, R27 ;  /* 0x0000001b0e0e7221 */ /* 0x000fe20000010000 */
[----:B------:R-:W-:-:S04]  /*1020*/  FADD.FTZ R10, R17, R10 ;  /* 0x0000000a110a7221 */ /* 0x000fc80000010000 */
[----:B------:R-:W-:Y:S01]  /*1030*/  FADD.FTZ R10, R10, R29 ;  /* 0x0000001d0a0a7221 */ /* 0x000fe20000010000 */
[----:B------:R-:W-:-:S04]  /*1040*/  FADD.FTZ R14, R14, R21 ;  /* 0x000000150e0e7221 */ /* 0x000fc80000010000 */
[----:B------:R-:W-:Y:S01]  /*1050*/  FADD.FTZ R14, R14, R23 ;  /* 0x000000170e0e7221 */ /* 0x000fe20000010000 */
[----:B------:R-:W-:-:S04]  /*1060*/  FADD.FTZ R10, R10, R25 ;  /* 0x000000190a0a7221 */ /* 0x000fc80000010000 */
[----:B------:R-:W-:Y:S01]  /*1070*/  FADD.FTZ R43, R10, R9 ;  /* 0x000000090a2b7221 */ /* 0x000fe20000010000 */
[----:B------:R-:W-:-:S07]  /*1080*/  FADD.FTZ R3, R14, R7 ;  /* 0x000000070e037221 */ /* 0x000fce0000010000 */
.L_x_742:
[----:B------:R-:W-:Y:S05]  /*1090*/  BSYNC.RECONVERGENT B1 ;  /* 0x0000000000017941 */ /* 0x000fea0003800200 */
.L_x_741:
[----:B------:R-:W-:Y:S05]  /*10a0*/  @!P1 BRA `(.L_x_737) ;  /* 0x0000000000dc9947 */ /* 0x000fea0003800000 */
[----:B------:R-:W-:Y:S01]  /*10b0*/  ISETP.GE.U32.AND P0, PT, R30, 0x4, PT ;  /* 0x000000041e00780c */ /* 0x000fe20003f06070 */
[----:B------:R-:W-:Y:S01]  /*10c0*/  BSSY.RECONVERGENT B1, `(.L_x_743) ;  /* 0x0000024000017945 */ /* 0x000fe20003800200 */
[----:B------:R-:W-:-:S04]  /*10d0*/  LOP3.LUT R0, R54, 0x3, RZ, 0xc0, !PT ;  /* 0x0000000336007812 */ /* 0x000fc800078ec0ff */
[----:B------:R-:W-:-:S07]  /*10e0*/  ISETP.NE.AND P1, PT, R0, RZ, PT ;  /* 0x000000ff0000720c */ /* 0x000fce0003f25270 */
[----:B------:R-:W-:Y:S06]  /*10f0*/  @!P0 BRA `(.L_x_744) ;  /* 0x0000000000808947 */ /* 0x000fec0003800000 */
[----:B------:R-:W0:Y:S08]  /*1100*/  LDC R4, c[0x0][0x388] ;  /* 0x0000e200ff047b82 */ /* 0x000e300000000800 */
[----:B------:R-:W1:Y:S08]  /*1110*/  LDC.64 R6, c[0x0][0x440] ;  /* 0x00011000ff067b82 */ /* 0x000e700000000a00 */
[----:B------:R-:W2:Y:S01]  /*1120*/  LDC.64 R12, c[0x0][0x448] ;  /* 0x00011200ff0c7b82 */ /* 0x000ea20000000a00 */
[----:B0-----:R-:W-:-:S05]  /*1130*/  IMAD R15, R2, R4, R11 ;  /* 0x00000004020f7224 */ /* 0x001fca00078e020b */
[CC--:B------:R-:W-:Y:S01]  /*1140*/  LEA R17, R4.reuse, R15.reuse, 0x5 ;  /* 0x0000000f04117211 */ /* 0x0c0fe200078e28ff */
[----:B-1----:R-:W-:Y:S01]  /*1150*/  IMAD.WIDE.U32 R8, R15, 0x4, R6 ;  /* 0x000000040f087825 */ /* 0x002fe200078e0006 */
[----:B------:R-:W-:-:S03]  /*1160*/  LEA R21, R4, R15, 0x6 ;  /* 0x0000000f04157211 */ /* 0x000fc600078e30ff */
[----:B--2---:R-:W-:Y:S02]  /*1170*/  IMAD.WIDE.U32 R10, R15, 0x4, R12 ;  /* 0x000000040f0a7825 */ /* 0x004fe400078e000c */
[----:B------:R-:W2:Y:S02]  /*1180*/  LDG.E R8, desc[UR6][R8.64] ;  /* 0x0000000608087981 */ /* 0x000ea4000c1e1900 */
[C---:B------:R-:W-:Y:S01]  /*1190*/  IMAD.WIDE.U32 R14, R17.reuse, 0x4, R6 ;  /* 0x00000004110e7825 */ /* 0x040fe200078e0006 */
[----:B------:R-:W-:Y:S01]  /*11a0*/  LEA R23, R4, R21, 0x5 ;  /* 0x0000001504177211 */ /* 0x000fe200078e28ff */
        /* <DEDUP_REMOVED lines=21> */
.L_x_744:
[----:B------:R-:W-:Y:S05]  /*1300*/  BSYNC.RECONVERGENT B1 ;  /* 0x0000000000017941 */ /* 0x000fea0003800200 */
.L_x_743:
[----:B------:R-:W-:Y:S05]  /*1310*/  @!P1 BRA `(.L_x_737) ;  /* 0x0000000000409947 */ /* 0x000fea0003800000 */
[----:B------:R-:W0:Y:S01]  /*1320*/  LDC R12, c[0x0][0x388] ;  /* 0x0000e200ff0c7b82 */ /* 0x000e220000000800 */
[----:B------:R-:W-:-:S07]  /*1330*/  IADD3 R0, PT, PT, -R0, RZ, RZ ;  /* 0x000000ff00007210 */ /* 0x000fce0007ffe1ff */
[----:B------:R-:W1:Y:S08]  /*1340*/  LDC.64 R8, c[0x0][0x440] ;  /* 0x00011000ff087b82 */ /* 0x000e700000000a00 */
[----:B------:R-:W2:Y:S01]  /*1350*/  LDC.64 R10, c[0x0][0x448] ;  /* 0x00011200ff0a7b82 */ /* 0x000ea20000000a00 */
[----:B0-----:R-:W-:-:S05]  /*1360*/  IMAD R2, R2, R12, R5 ;  /* 0x0000000c02027224 */ /* 0x001fca00078e0205 */
[----:B------:R-:W-:-:S07]  /*1370*/  IADD3 R13, PT, PT, R57, R2, RZ ;  /* 0x00000002390d7210 */ /* 0x000fce0007ffe0ff */
.L_x_745:
[----:B-1----:R-:W-:-:S04]  /*1380*/  IMAD.WIDE.U32 R4, R13, 0x4, R8 ;  /* 0x000000040d047825 */ /* 0x002fc800078e0008 */
[----:B--2---:R-:W-:Y:S02]  /*1390*/  IMAD.WIDE.U32 R6, R13, 0x4, R10 ;  /* 0x000000040d067825 */ /* 0x004fe400078e000a */
        /* <DEDUP_REMOVED lines=8> */
.L_x_737:
[----:B------:R-:W-:Y:S05]  /*1420*/  BSYNC.RECONVERGENT B0 ;  /* 0x0000000000007941 */ /* 0x000fea0003800200 */
.L_x_736:
[----:B------:R-:W0:Y:S01]  /*1430*/  S2R R5, SR_TID.X ;  /* 0x0000000000057919 */ /* 0x000e220000002100 */
[----:B------:R-:W1:Y:S01]  /*1440*/  S2UR UR5, SR_CgaCtaId ;  /* 0x00000000000579c3 */ /* 0x000e620000008800 */
[----:B------:R-:W-:Y:S01]  /*1450*/  UMOV UR4, 0x400 ;  /* 0x0000040000047882 */ /* 0x000fe20000000000 */
[C---:B------:R-:W-:Y:S02]  /*1460*/  ISETP.NE.AND P1, PT, R57.reuse, RZ, PT ;  /* 0x000000ff3900720c */ /* 0x040fe40003f25270 */
[----:B------:R-:W-:Y:S01]  /*1470*/  ISETP.GT.U32.AND P0, PT, R57, 0xf, PT ;  /* 0x0000000f3900780c */ /* 0x000fe20003f04070 */
[----:B-1----:R-:W-:Y:S01]  /*1480*/  ULEA UR4, UR5, UR4, 0x18 ;  /* 0x0000000405047291 */ /* 0x002fe2000f8ec0ff */
[----:B0-----:R-:W-:-:S04]  /*1490*/  SHF.R.U32.HI R12, RZ, 0x5, R5 ;  /* 0x00000005ff0c7819 */ /* 0x001fc80000011605 */
[C-C-:B------:R-:W-:Y:S02]  /*14a0*/  LOP3.LUT R0, R12.reuse, 0x1f, R5.reuse, 0x78, !PT ;  /* 0x0000001f0c007812 */ /* 0x140fe400078e7805 */
[----:B------:R-:W-:Y:S02]  /*14b0*/  ISETP.NE.OR P0, PT, R12, 0x1f, P0 ;  /* 0x0000001f0c00780c */ /* 0x000fe40000705670 */
        /* <DEDUP_REMOVED lines=22> */
[----:B------:R-:W0:Y:S01]  /*1620*/  SHFL.BFLY PT, R5, R10, 0x8, 0x1f ;  /* 0x0d001f000a057f89 */ /* 0x000e2200000e0000 */
[----:B------:R-:W-:-:S03]  /*1630*/  @!P1 LEA R7, R12, UR4, 0x2 ;  /* 0x000000040c079c11 */ /* 0x000fc6000f8e10ff */
[----:B------:R-:W1:Y:S01]  /*1640*/  SHFL.BFLY PT, R3, R2, 0x8, 0x1f ;  /* 0x0d001f0002037f89 */ /* 0x000e6200000e0000 */
        /* <DEDUP_REMOVED lines=10> */
[----:B0-----:R-:W-:Y:S01]  /*16f0*/  LEA R0, R57, UR4, 0x3 ;  /* 0x0000000439007c11 */ /* 0x001fe2000f8e18ff */
[----:B------:R-:W0:Y:S01]  /*1700*/  LDC.64 R2, c[0x0][0x488] ;  /* 0x00012200ff027b82 */ /* 0x000e220000000a00 */
[----:B------:R-:W-:-:S03]  /*1710*/  SHF.L.U32 R58, R58, 0x4, RZ ;  /* 0x000000043a3a7819 */ /* 0x000fc600000006ff */
[----:B------:R-:W1:Y:S01]  /*1720*/  LDS.64 R6, [R0+0x2000] ;  /* 0x0020000000067984 */ /* 0x000e620000000a00 */
[----:B------:R-:W-:-:S03]  /*1730*/  LOP3.LUT R58, R58, 0x7ffffff0, RZ, 0xc0, !PT ;  /* 0x7ffffff03a3a7812 */ /* 0x000fc600078ec0ff */
[----:B------:R-:W2:Y:S01]  /*1740*/  LDS.64 R8, [R0+0x2080] ;  /* 0x0020800000087984 */ /* 0x000ea20000000a00 */
[----:B------:R-:W3:Y:S01]  /*1750*/  LDC.64 R4, c[0x0][0x480] ;  /* 0x00012000ff047b82 */ /* 0x000ee20000000a00 */
[----:B------:R-:W-:-:S05]  /*1760*/  IADD3 R57, PT, PT, R57, R58, RZ ;  /* 0x0000003a39397210 */ /* 0x000fca0007ffe0ff */
[----:B0-----:R-:W-:-:S04]  /*1770*/  IMAD.WIDE.U32 R2, R57, 0x4, R2 ;  /* 0x0000000439027825 */ /* 0x001fc800078e0002 */
[----:B---3--:R-:W-:Y:S01]  /*1780*/  IMAD.WIDE.U32 R4, R57, 0x4, R4 ;  /* 0x0000000439047825 */ /* 0x008fe200078e0004 */
[----:B-1----:R-:W-:Y:S02]  /*1790*/  F2FP.BF16.F32.PACK_AB R7, R7, R6 ;  /* 0x000000060707723e */ /* 0x002fe400000010ff */
[----:B--2---:R-:W-:-:S03]  /*17a0*/  F2FP.BF16.F32.PACK_AB R9, R9, R8 ;  /* 0x000000080909723e */ /* 0x004fc600000010ff */
[----:B------:R-:W-:Y:S04]  /*17b0*/  STG.E desc[UR6][R2.64], R7 ;  /* 0x0000000702007986 */ /* 0x000fe8000c101906 */
[----:B------:R-:W-:Y:S01]  /*17c0*/  STG.E desc[UR6][R4.64], R9 ;  /* 0x0000000904007986 */ /* 0x000fe2000c101906 */
[----:B------:R-:W-:Y:S05]  /*17d0*/  EXIT ;  /* 0x000000000000794d */ /* 0x000fea0003800000 */
.L_x_746:
        /* <DEDUP_REMOVED lines=10> */
.L_x_19958:


//--------------------- .text._ZN10layer_norm13ln_bwd_kernelINS_13Kernel_traitsI13__nv_bfloat16S2_S2_S2_fjLj1024ELj1ELj4ELj1ELj16ENS_18Kernel_traits_baseILj1024ES2_S2_S2_S2_fjLj128EEEEELb1ELb0ELb1ELb1EEEvNS_9BwdParamsE --------------------------
	.section	.text._ZN10layer_norm13ln_bwd_kernelINS_13Kernel_traitsI13__nv_bfloat16S2_S2_S2_fjLj1024ELj1ELj4ELj1ELj16ENS_18Kernel_traits_baseILj1024ES2_S2_S2_S2_fjLj128EEEEELb1ELb0ELb1ELb1EEEvNS_9BwdParamsE,"ax",@progbits
	.align	128
        .global         _ZN10layer_norm13ln_bwd_kernelINS_13Kernel_traitsI13__nv_bfloat16S2_S2_S2_fjLj1024ELj1ELj4ELj1ELj16ENS_18Kernel_traits_baseILj1024ES2_S2_S2_S2_fjLj128EEEEELb1ELb0ELb1ELb1EEEvNS_9BwdParamsE
        .type           _ZN10layer_norm13ln_bwd_kernelINS_13Kernel_traitsI13__nv_bfloat16S2_S2_S2_fjLj1024ELj1ELj4ELj1ELj16ENS_18Kernel_traits_baseILj1024ES2_S2_S2_S2_fjLj128EEEEELb1ELb0ELb1ELb1EEEvNS_9BwdParamsE,@function
        .size           _ZN10layer_norm13ln_bwd_kernelINS_13Kernel_traitsI13__nv_bfloat16S2_S2_S2_fjLj1024ELj1ELj4ELj1ELj16ENS_18Kernel_traits_baseILj1024ES2_S2_S2_S2_fjLj128EEEEELb1ELb0ELb1ELb1EEEvNS_9BwdParamsE,(.L_x_19959 - _ZN10layer_norm13ln_bwd_kernelINS_13Kernel_traitsI13__nv_bfloat16S2_S2_S2_fjLj1024ELj1ELj4ELj1ELj16ENS_18Kernel_traits_baseILj1024ES2_S2_S2_S2_fjLj128EEEEELb1ELb0ELb1ELb1EEEvNS_9BwdParamsE)
        .other          _ZN10layer_norm13ln_bwd_kernelINS_13Kernel_traitsI13__nv_bfloat16S2_S2_S2_fjLj1024ELj1ELj4ELj1ELj16ENS_18Kernel_traits_baseILj1024ES2_S2_S2_S2_fjLj128EEEEELb1ELb0ELb1ELb1EEEvNS_9BwdParamsE,@"STO_CUDA_ENTRY STV_DEFAULT"
_ZN10layer_norm13ln_bwd_kernelINS_13Kernel_traitsI13__nv_bfloat16S2_S2_S2_fjLj1024ELj1ELj4ELj1ELj16ENS_18Kernel_traits_baseILj1024ES2_S2_S2_S2_fjLj128EEEEELb1ELb0ELb1ELb1EEEvNS_9BwdParamsE:
.text._ZN10layer_norm13ln_bwd_kernelINS_13Kernel_traitsI13__nv_bfloat16S2_S2_S2_fjLj1024ELj1ELj4ELj1ELj16ENS_18Kernel_traits_baseILj1024ES2_S2_S2_S2_fjLj128EEEEELb1ELb0ELb1ELb1EEEvNS_9BwdParamsE:
        /* <DEDUP_REMOVED lines=50> */
[----:B------:R-:W-:-:S05]  /*0320*/  LOP3.LUT R186, R0, 0x1f, RZ, 0xc0, !PT ;  /* 0x0000001f00ba7812 */ /* 0x000fca00078ec0ff */
[----:B0-----:R-:W-:-:S05]  /*0330*/  IMAD.WIDE.U32 R2, R186, 0x10, R2 ;  /* 0x00000010ba027825 */ /* 0x001fca00078e0002 */
[----:B------:R0:W5:Y:S04]  /*0340*/  LDG.E.128 R68, desc[UR6][R2.64+0x600] ;  /* 0x0006000602447981 */ /* 0x000168000c1e1d00 */
[----:B------:R0:W5:Y:S04]  /*0350*/  LDG.E.128 R64, desc[UR6][R2.64+0x400] ;  /* 0x0004000602407981 */ /* 0x000168000c1e1d00 */
[----:B------:R0:W5:Y:S04]  /*0360*/  LDG.E.128 R60, desc[UR6][R2.64+0x200] ;  /* 0x00020006023c7981 */ /* 0x000168000c1e1d00 */
[----:B------:R0:W5:Y:S01]  /*0370*/  LDG.E.128 R56, desc[UR6][R2.64] ;  /* 0x0000000602387981 */ /* 0x000162000c1e1d00 */
[----:B------:R-:W-:-:S07]  /*0380*/  HFMA2 R132, -RZ, RZ, 0, 0 ;  /* 0x00000000ff847431 */ /* 0x000fce00000001ff */
.L_x_830:
[----:B------:R-:W1:Y:S08]  /*0390*/  LDC.64 R176, c[0x0][0x3f8] ;  /* 0x0000fe00ffb07b82 */ /* 0x000e700000000a00 */
[----:B------:R-:W2:Y:S08]  /*03a0*/  LDC.64 R172, c[0x0][0x3f0] ;  /* 0x0000fc00ffac7b82 */ /* 0x000eb00000000a00 */
[----:B------:R-:W3:Y:S01]  /*03b0*/  LDC.64 R174, c[0x0][0x3c8] ;  /* 0x0000f200ffae7b82 */ /* 0x000ee20000000a00 */
[----:B-1----:R-:W-:-:S07]  /*03c0*/  IMAD.WIDE R176, R185, 0x4, R176 ;  /* 0x00000004b9b07825 */ /* 0x002fce00078e02b0 */
[----:B------:R-:W1:Y:S01]  /*03d0*/  LDC.64 R170, c[0x0][0x3c0] ;  /* 0x0000f000ffaa7b82 */ /* 0x000e620000000a00 */
[----:B------:R-:W4:Y:S01]  /*03e0*/  LDG.E R189, desc[UR6][R176.64] ;  /* 0x00000006b0bd7981 */ /* 0x000f22000c1e1900 */
[----:B--2---:R-:W-:-:S06]  /*03f0*/  IMAD.WIDE R172, R185, 0x4, R172 ;  /* 0x00000004b9ac7825 */ /* 0x004fcc00078e02ac */
[----:B-----5:R2:W5:Y:S01]  /*0400*/  LDG.E R172, desc[UR6][R172.64] ;  /* 0x00000006acac7981 */ /* 0x020562000c1e1900 */
[----:B---3--:R-:W-:-:S05]  /*0410*/  IMAD.WIDE R174, R185, 0x4, R174 ;  /* 0x00000004b9ae7825 */ /* 0x008fca00078e02ae */
[----:B------:R2:W5:Y:S01]  /*0420*/  LDG.E R184, desc[UR6][R174.64] ;  /* 0x00000006aeb87981 */ /* 0x000562000c1e1900 */
[----:B------:R-:W-:Y:S01]  /*0430*/  BSSY.RECONVERGENT B1, `(.L_x_749) ;  /* 0x00001f4000017945 */ /* 0x000fe20003800200 */
[----:B----4-:R-:W-:-:S13]  /*0440*/  ISETP.GE.AND P1, PT, R189, 0x1, PT ;  /* 0x00000001bd00780c */ /* 0x010fda0003f26270 */
[----:B-12---:R-:W-:Y:S05]  /*0450*/  @!P1 BRA `(.L_x_750) ;  /* 0x0000001800e49947 */ /* 0x006fea0003800000 */
[----:B0-----:R-:W-:Y:S01]  /*0460*/  IADD3 R2, PT, PT, R189, -0x1, RZ ;  /* 0xffffffffbd027810 */ /* 0x001fe20007ffe0ff */
        /* <DEDUP_REMOVED lines=8> */
[-C--:B------:R-:W-:Y:S01]  /*04f0*/  LEA.HI.SX32 R39, R3, R186.reuse, 0x1d ;  /* 0x000000ba03277211 */ /* 0x080fe200078feaff */
[----:B------:R-:W-:Y:S01]  /*0500*/  IMAD.WIDE R170, R185, 0x4, R170 ;  /* 0x00000004b9aa7825 */ /* 0x000fe200078e02aa */
[----:B------:R-:W-:Y:S01]  /*0510*/  LEA.HI.SX32 R7, R7, R186, 0x1d ;  /* 0x000000ba07077211 */ /* 0x000fe200078feaff */
[----:B------:R-:W2:Y:S01]  /*0520*/  LDC.64 R190, c[0x0][0x3b0] ;  /* 0x0000ec00ffbe7b82 */ /* 0x000ea20000000a00 */
[C---:B------:R-:W-:Y:S01]  /*0530*/  IADD3 R145, PT, PT, R39.reuse, 0x20, RZ ;  /* 0x0000002027917810 */ /* 0x040fe20007ffe0ff */
[----:B------:R-:W-:Y:S01]  /*0540*/  VIADD R147, R39, 0x40 ;  /* 0x0000004027937836 */ /* 0x000fe20000000000 */
[----:B------:R-:W-:Y:S01]  /*0550*/  IADD3 R13, PT, PT, R7, 0x40, RZ ;  /* 0x00000040070d7810 */ /* 0x000fe20007ffe0ff */
[----:B------:R-:W3:Y:S01]  /*0560*/  LDG.E R174, desc[UR6][R170.64] ;  /* 0x00000006aaae7981 */ /* 0x000ee2000c1e1900 */
[C---:B------:R-:W-:Y:S01]  /*0570*/  IADD3 R149, PT, PT, R39.reuse, 0x60, RZ ;  /* 0x0000006027957810 */ /* 0x040fe20007ffe0ff */
[----:B0-----:R-:W-:Y:S01]  /*0580*/  IMAD.WIDE.U32 R32, R39, 0x10, R8 ;  /* 0x0000001027207825 */ /* 0x001fe200078e0008 */
[----:B------:R-:W-:-:S03]  /*0590*/  IADD3 R21, PT, PT, R7, 0x20, RZ ;  /* 0x0000002007157810 */ /* 0x000fc60007ffe0ff */
[--C-:B------:R-:W-:Y:S02]  /*05a0*/  IMAD.WIDE.U32 R28, R145, 0x10, R8.reuse ;  /* 0x00000010911c7825 */ /* 0x100fe400078e0008 */
[----:B------:R-:W4:Y:S02]  /*05b0*/  LDG.E.128 R32, desc[UR6][R32.64] ;  /* 0x0000000620207981 */ /* 0x000f24000c1e1d00 */
[----:B------:R-:W-:Y:S02]  /*05c0*/  IMAD.WIDE.U32 R16, R147, 0x10, R8 ;  /* 0x0000001093107825 */ /* 0x000fe400078e0008 */
[----:B------:R-:W4:Y:S02]  /*05d0*/  LDG.E.128 R28, desc[UR6][R28.64] ;  /* 0x000000061c1c7981 */ /* 0x000f24000c1e1d00 */
[----:B-1----:R-:W-:Y:S02]  /*05e0*/  IMAD.WIDE.U32 R12, R13, 0x10, R4 ;  /* 0x000000100d0c7825 */ /* 0x002fe400078e0004 */
[----:B------:R-:W4:Y:S02]  /*05f0*/  LDG.E.128 R16, desc[UR6][R16.64] ;  /* 0x0000000610107981 */ /* 0x000f24000c1e1d00 */
[----:B------:R-:W-:-:S02]  /*0600*/  IMAD.WIDE.U32 R8, R149, 0x10, R8 ;  /* 0x0000001095087825 */ /* 0x000fc400078e0008 */
[----:B------:R-:W4:Y:S02]  /*0610*/  LDG.E.128 R12, desc[UR6][R12.64] ;  /* 0x000000060c0c7981 */ /* 0x000f24000c1e1d00 */
[--C-:B------:R-:W-:Y:S02]  /*0620*/  IMAD.WIDE.U32 R24, R7, 0x10, R4.reuse ;  /* 0x0000001007187825 */ /* 0x100fe400078e0004 */
[----:B------:R-:W4:Y:S02]  /*0630*/  LDG.E.128 R8, desc[UR6][R8.64] ;  /* 0x0000000608087981 */ /* 0x000f24000c1e1d00 */
[----:B------:R-:W-:Y:S02]  /*0640*/  IMAD.WIDE.U32 R20, R21, 0x10, R4 ;  /* 0x0000001015147825 */ /* 0x000fe400078e0004 */
[----:B------:R-:W4:Y:S04]  /*0650*/  LDG.E.128 R24, desc[UR6][R24.64] ;  /* 0x0000000618187981 */ /* 0x000f28000c1e1d00 */
[----:B------:R-:W4:Y:S01]  /*0660*/  LDG.E.128 R20, desc[UR6][R20.64] ;  /* 0x0000000614147981 */ /* 0x000f22000c1e1d00 */
[----:B------:R-:W-:-:S05]  /*0670*/  IADD3 R3, PT, PT, R7, 0x60, RZ ;  /* 0x0000006007037810 */ /* 0x000fca0007ffe0ff */
[----:B------:R-:W-:-:S06]  /*0680*/  IMAD.WIDE.U32 R4, R3, 0x10, R4 ;  /* 0x0000001003047825 */ /* 0x000fcc00078e0004 */
[----:B------:R-:W4:Y:S01]  /*0690*/  LDG.E.128 R4, desc[UR6][R4.64] ;  /* 0x0000000604047981 */ /* 0x000f22000c1e1d00 */
[----:B-----5:R-:W-:-:S13]  /*06a0*/  ISETP.GE.AND P2, PT, R172, 0x1, PT ;  /* 0x00000001ac00780c */ /* 0x020fda0003f46270 */
[----:B------:R-:W-:-:S05]  /*06b0*/  @P2 IADD3 R0, PT, PT, R172, -0x1, RZ ;  /* 0xffffffffac002810 */ /* 0x000fca0007ffe0ff */
[----:B------:R-:W-:-:S05]  /*06c0*/  @P2 IMAD R0, R0, UR8, RZ ;  /* 0x0000000800002c24 */ /* 0x000fca000f8e02ff */
[----:B------:R-:W-:-:S04]  /*06d0*/  @P2 SHF.R.S32.HI R37, RZ, 0x1f, R0 ;  /* 0x0000001fff252819 */ /* 0x000fc80000011400 */
[----:B------:R-:W-:Y:S02]  /*06e0*/  @P2 LEA.HI R37, R37, R0, RZ, 0x3 ;  /* 0x0000000025252211 */ /* 0x000fe400078f18ff */
[----:B------:R-:W-:Y:S02]  /*06f0*/  MOV R197, RZ ;  /* 0x000000ff00c57202 */ /* 0x000fe40000000f00 */
[----:B------:R-:W-:-:S04]  /*0700*/  @P2 LEA.HI.SX32 R197, R37, R186, 0x1d ;  /* 0x000000ba25c52211 */ /* 0x000fc800078feaff */
[C---:B------:R-:W-:Y:S01]  /*0710*/  IADD3 R193, PT, PT, R197.reuse, 0x40, RZ ;  /* 0x00000040c5c17810 */ /* 0x040fe20007ffe0ff */
[C---:B------:R-:W-:Y:S01]  /*0720*/  VIADD R195, R197.reuse, 0x20 ;  /* 0x00000020c5c37836 */ /* 0x040fe20000000000 */
[C---:B------:R-:W-:Y:S01]  /*0730*/  IADD3 R37, PT, PT, R197.reuse, 0x60, RZ ;  /* 0x00000060c5257810 */ /* 0x040fe20007ffe0ff */
        /* <DEDUP_REMOVED lines=8> */
[----:B------:R-:W-:Y:S01]  /*07c0*/  MOV R198, UR14 ;  /* 0x0000000e00c67c02 */ /* 0x000fe20008000f00 */
[----:B------:R-:W-:-:S03]  /*07d0*/  IMAD.U32 R199, RZ, RZ, UR15 ;  /* 0x0000000fffc77e24 */ /* 0x000fc6000f8e00ff */
[----:B------:R-:W-:-:S04]  /*07e0*/  ISETP.NE.U32.AND P0, PT, R198, RZ, PT ;  /* 0x000000ffc600720c */ /* 0x000fc80003f05070 */
[----:B------:R-:W-:-:S13]  /*07f0*/  ISETP.NE.AND.EX P0, PT, R199, RZ, PT, P0 ;  /* 0x000000ffc700720c */ /* 0x000fda0003f05300 */
[----:B------:R-:W0:Y:S08]  /*0800*/  @P0 LDC.64 R152, c[0x0][0x438] ;  /* 0x00010e00ff980b82 */ /* 0x000e300000000a00 */
[----:B------:R-:W1:Y:S08]  /*0810*/  @P0 LDC.64 R2, c[0x0][0x438] ;  /* 0x00010e00ff020b82 */ /* 0x000e700000000a00 */
[----:B------:R-:W2:Y:S08]  /*0820*/  @P0 LDC.64 R154, c[0x0][0x438] ;  /* 0x00010e00ff9a0b82 */ /* 0x000eb00000000a00 */
[----:B------:R-:W2:Y:S01]  /*0830*/  @P0 LDC.64 R156, c[0x0][0x438] ;  /* 0x00010e00ff9c0b82 */ /* 0x000ea20000000a00 */
[----:B------:R-:W-:Y:S01]  /*0840*/  ISETP.NE.AND P3, PT, RZ, UR9, PT ;  /* 0x00000009ff007c0c */ /* 0x000fe2000bf65270 */
[----:B0-----:R-:W-:-:S05]  /*0850*/  @P0 IMAD.WIDE.U32 R152, R145, 0x10, R152 ;  /* 0x0000001091980825 */ /* 0x001fca00078e0098 */
[----:B------:R-:W5:Y:S01]  /*0860*/  @P0 LDG.E.128 R48, desc[UR6][R152.64] ;  /* 0x0000000698300981 */ /* 0x000f62000c1e1d00 */
[----:B-1----:R-:W-:-:S05]  /*0870*/  @P0 IMAD.WIDE.U32 R2, R39, 0x10, R2 ;  /* 0x0000001027020825 */ /* 0x002fca00078e0002 */
[----:B------:R0:W5:Y:S01]  /*0880*/  @P0 LDG.E.128 R52, desc[UR6][R2.64] ;  /* 0x0000000602340981 */ /* 0x000162000c1e1d00 */
[----:B--2---:R-:W-:-:S05]  /*0890*/  @P0 IMAD.WIDE.U32 R154, R147, 0x10, R154 ;  /* 0x00000010939a0825 */ /* 0x004fca00078e009a */
[----:B------:R-:W5:Y:S01]  /*08a0*/  @P0 LDG.E.128 R44, desc[UR6][R154.64] ;  /* 0x000000069a2c0981 */ /* 0x000f62000c1e1d00 */
[----:B------:R-:W-:-:S04]  /*08b0*/  @P0 IMAD.WIDE.U32 R156, R149, 0x10, R156 ;  /* 0x00000010959c0825 */ /* 0x000fc800078e009c */
[----:B0-----:R-:W-:Y:S01]  /*08c0*/  IMAD.U32 R2, R56, 0x10000, RZ ;  /* 0x0001000038027824 */ /* 0x001fe200078e00ff */
[----:B------:R0:W5:Y:S02]  /*08d0*/  @P0 LDG.E.128 R40, desc[UR6][R156.64] ;  /* 0x000000069c280981 */ /* 0x000164000c1e1d00 */
[----:B0-----:R-:W-:-:S04]  /*08e0*/  PRMT R156, R66, 0x7632, R156 ;  /* 0x00007632429c7816 */ /* 0x001fc8000000009c */
[----:B------:R-:W-:Y:S02]  /*08f0*/  SHF.L.U32 R156, R156, 0x10, RZ ;  /* 0x000000109c9c7819 */ /* 0x000fe400000006ff */
[----:B---3--:R-:W-:Y:S02]  /*0900*/  FSEL R175, R174, RZ, !P3 ;  /* 0x000000ffaeaf7208 */ /* 0x008fe40005800000 */
[C---:B----4-:R-:W-:Y:S02]  /*0910*/  PRMT R161, R35.reuse, 0x7632, R161 ;  /* 0x0000763223a17816 */ /* 0x050fe400000000a1 */
[----:B------:R-:W-:Y:S02]  /*0920*/  SHF.L.U32 R162, R35, 0x10, RZ ;  /* 0x0000001023a27819 */ /* 0x000fe400000006ff */
[----:B------:R-:W-:Y:S02]  /*0930*/  PRMT R163, R28, 0x7632, R163 ;  /* 0x000076321ca37816 */ /* 0x000fe400000000a3 */
[----:B------:R-:W-:-:S02]  /*0940*/  PRMT R165, R29, 0x7632, R165 ;  /* 0x000076321da57816 */ /* 0x000fc400000000a5 */
[----:B------:R-:W-:Y:S02]  /*0950*/  SHF.L.U32 R211, R16, 0x10, RZ ;  /* 0x0000001010d37819 */ /* 0x000fe400000006ff */
[C---:B------:R-:W-:Y:S02]  /*0960*/  PRMT R146, R12.reuse, 0x7632, R146 ;  /* 0x000076320c927816 */ /* 0x040fe40000000092 */
[----:B------:R-:W-:Y:S02]  /*0970*/  SHF.L.U32 R37, R12, 0x10, RZ ;  /* 0x000000100c257819 */ /* 0x000fe400000006ff */
[----:B------:R-:W-:Y:S02]  /*0980*/  PRMT R12, R8, 0x7632, R12 ;  /* 0x00007632080c7816 */ /* 0x000fe4000000000c */
[----:B------:R-:W-:Y:S02]  /*0990*/  PRMT R0, R14, 0x7632, R0 ;  /* 0x000076320e007816 */ /* 0x000fe40000000000 */
[----:B------:R-:W-:-:S02]  /*09a0*/  PRMT R36, R24, 0x7632, R36 ;  /* 0x0000763218247816 */ /* 0x000fc40000000024 */
[----:B------:R-:W-:Y:S02]  /*09b0*/  SHF.L.U32 R187, R24, 0x10, RZ ;  /* 0x0000001018bb7819 */ /* 0x000fe400000006ff */
[----:B------:R-:W-:Y:S02]  /*09c0*/  SHF.L.U32 R145, R14, 0x10, RZ ;  /* 0x000000100e917819 */ /* 0x000fe400000006ff */
[C---:B------:R-:W-:Y:S02]  /*09d0*/  PRMT R24, R20.reuse, 0x7632, R24 ;  /* 0x0000763214187816 */ /* 0x040fe40000000018 */
[----:B------:R-:W-:Y:S02]  /*09e0*/  SHF.L.U32 R35, R20, 0x10, RZ ;  /* 0x0000001014237819 */ /* 0x000fe400000006ff */
[----:B------:R-:W-:Y:S02]  /*09f0*/  PRMT R14, R9, 0x7632, R14 ;  /* 0x00007632090e7816 */ /* 0x000fe4000000000e */
[----:B------:R-:W-:-:S02]  /*0a00*/  PRMT R20, R16, 0x7632, R20 ;  /* 0x0000763210147816 */ /* 0x000fc40000000014 */
[----:B------:R-:W-:Y:S01]  /*0a10*/  SHF.L.U32 R163, R163, 0x10, RZ ;  /* 0x00000010a3a37819 */ /* 0x000fe200000006ff */
[----:B------:R-:W-:Y:S01]  /*0a20*/  IMAD.U32 R160, R34, 0x10000, RZ ;  /* 0x0001000022a07824 */ /* 0x000fe200078e00ff */
[----:B------:R-:W-:Y:S02]  /*0a30*/  PRMT R16, R17, 0x7632, R16 ;  /* 0x0000763211107816 */ /* 0x000fe40000000010 */
[----:B------:R-:W-:Y:S02]  /*0a40*/  SHF.L.U32 R12, R12, 0x10, RZ ;  /* 0x000000100c0c7819 */ /* 0x000fe400000006ff */
[----:B------:R-:W-:Y:S02]  /*0a50*/  PRMT R38, R32, 0x7632, R38 ;  /* 0x0000763220267816 */ /* 0x000fe40000000026 */
[----:B------:R-:W-:Y:S02]  /*0a60*/  PRMT R159, R34, 0x7632, R159 ;  /* 0x00007632229f7816 */ /* 0x000fe4000000009f */
[----:B------:R-:W-:-:S02]  /*0a70*/  SHF.L.U32 R165, R165, 0x10, RZ ;  /* 0x00000010a5a57819 */ /* 0x000fc400000006ff */
[C---:B------:R-:W-:Y:S02]  /*0a80*/  PRMT R34, R25.reuse, 0x7632, R34 ;  /* 0x0000763219227816 */ /* 0x040fe40000000022 */
[----:B------:R-:W-:Y:S01]  /*0a90*/  SHF.L.U32 R183, R25, 0x10, RZ ;  /* 0x0000001019b77819 */ /* 0x000fe200000006ff */
[----:B------:R-:W-:Y:S01]  /*0aa0*/  IMAD.U32 R25, R22, 0x10000, RZ ;  /* 0x0001000016197824 */ /* 0x000fe200078e00ff */
[----:B------:R-:W-:Y:S02]  /*0ab0*/  SHF.L.U32 R166, R29, 0x10, RZ ;  /* 0x000000101da67819 */ /* 0x000fe400000006ff */
[----:B------:R-:W-:Y:S01]  /*0ac0*/  SHF.L.U32 R14, R14, 0x10, RZ ;  /* 0x000000100e0e7819 */ /* 0x000fe200000006ff */
[----:B------:R-:W-:Y:S01]  /*0ad0*/  FADD.FTZ R225, -R175, R163 ;  /* 0x000000a3afe17221 */ /* 0x000fe20000010100 */
[----:B------:R-:W-:Y:S02]  /*0ae0*/  PRMT R148, R33, 0x7632, R148 ;  /* 0x0000763221947816 */ /* 0x000fe40000000094 */
[----:B------:R-:W-:Y:S01]  /*0af0*/  PRMT R29, R22, 0x7632, R29 ;  /* 0x00007632161d7816 */ /* 0x000fe2000000001d */
[----:B------:R-:W-:Y:S01]  /*0b00*/  FADD.FTZ R163, -R175, R12 ;  /* 0x0000000cafa37221 */ /* 0x000fe20000010100 */
[----:B------:R-:W-:-:S02]  /*0b10*/  PRMT R22, R18, 0x7632, R22 ;  /* 0x0000763212167816 */ /* 0x000fc40000000016 */
[----:B------:R-:W-:Y:S02]  /*0b20*/  SHF.L.U32 R207, R18, 0x10, RZ ;  /* 0x0000001012cf7819 */ /* 0x000fe400000006ff */
[----:B------:R-:W-:Y:S01]  /*0b30*/  SHF.L.U32 R16, R16, 0x10, RZ ;  /* 0x0000001010107819 */ /* 0x000fe200000006ff */
[----:B------:R-:W-:Y:S01]  /*0b40*/  FADD.FTZ R227, -R175, R165 ;  /* 0x000000a5afe37221 */ /* 0x000fe20000010100 */
[----:B------:R-:W-:Y:S02]  /*0b50*/  PRMT R18, R19, 0x7632, R18 ;  /* 0x0000763213127816 */ /* 0x000fe40000000012 */
[----:B------:R-:W-:Y:S01]  /*0b60*/  SHF.L.U32 R38, R38, 0x10, RZ ;  /* 0x0000001026267819 */ /* 0x000fe200000006ff */
[----:B------:R-:W-:Y:S01]  /*0b70*/  FADD.FTZ R165, -R175, R14 ;  /* 0x0000000eafa57221 */ /* 0x000fe20000010100 */
[----:B------:R-:W-:Y:S02]  /*0b80*/  PRMT R12, R56, 0x7632, R12 ;  /* 0x00007632380c7816 */ /* 0x000fe4000000000c */
[----:B------:R-:W-:-:S02]  /*0b90*/  PRMT R147, R13, 0x7632, R147 ;  /* 0x000076320d937816 */ /* 0x000fc40000000093 */
[----:B------:R-:W-:Y:S01]  /*0ba0*/  SHF.L.U32 R39, R13, 0x10, RZ ;  /* 0x000000100d277819 */ /* 0x000fe200000006ff */
[----:B------:R-:W-:Y:S01]  /*0bb0*/  IMAD.U32 R13, R148, 0x10000, RZ ;  /* 0x00010000940d7824 */ /* 0x000fe200078e00ff */
[C---:B------:R-:W-:Y:S01]  /*0bc0*/  PRMT R170, R10.reuse, 0x7632, R170 ;  /* 0x000076320aaa7816 */ /* 0x040fe200000000aa */
[----:B------:R-:W-:Y:S01]  /*0bd0*/  FADD.FTZ R203, -R175, R16 ;  /* 0x00000010afcb7221 */ /* 0x000fe20000010100 */
[C---:B------:R-:W-:Y:S02]  /*0be0*/  PRMT R150, R15.reuse, 0x7632, R150 ;  /* 0x000076320f967816 */ /* 0x040fe40000000096 */
[----:B------:R-:W-:Y:S02]  /*0bf0*/  SHF.L.U32 R149, R15, 0x10, RZ ;  /* 0x000000100f957819 */ /* 0x000fe400000006ff */
[----:B------:R-:W-:Y:S02]  /*0c00*/  SHF.L.U32 R10, R10, 0x10, RZ ;  /* 0x000000100a0a7819 */ /* 0x000fe400000006ff */
[----:B------:R-:W-:Y:S01]  /*0c10*/  PRMT R14, R57, 0x7632, R14 ;  /* 0x00007632390e7816 */ /* 0x000fe2000000000e */
[----:B------:R-:W-:Y:S01]  /*0c20*/  IMAD.U32 R18, R18, 0x10000, RZ ;  /* 0x0001000012127824 */ /* 0x000fe200078e00ff */
[----:B------:R-:W-:-:S02]  /*0c30*/  SHF.L.U32 R144, R32, 0x10, RZ ;  /* 0x0000001020907819 */ /* 0x000fc400000006ff */
[C---:B------:R-:W-:Y:S02]  /*0c40*/  PRMT R171, R11.reuse, 0x7632, R171 ;  /* 0x000076320bab7816 */ /* 0x040fe400000000ab */
[----:B------:R-:W-:Y:S01]  /*0c50*/  SHF.L.U32 R173, R11, 0x10, RZ ;  /* 0x000000100bad7819 */ /* 0x000fe200000006ff */
[----:B------:R-:W-:Y:S01]  /*0c60*/  FADD.FTZ R11, -R175, R38 ;  /* 0x00000026af0b7221 */ /* 0x000fe20000010100 */
[----:B------:R-:W-:Y:S02]  /*0c70*/  SHF.L.U32 R15, R159, 0x10, RZ ;  /* 0x000000109f0f7819 */ /* 0x000fe400000006ff */
[----:B------:R-:W-:Y:S02]  /*0c80*/  PRMT R32, R26, 0x7632, R32 ;  /* 0x000076321a207816 */ /* 0x000fe40000000020 */
[----:B------:R-:W-:Y:S02]  /*0c90*/  SHF.L.U32 R209, R17, 0x10, RZ ;  /* 0x0000001011d17819 */ /* 0x000fe400000006ff */
[----:B------:R-:W-:-:S02]  /*0ca0*/  SHF.L.U32 R12, R12, 0x10, RZ ;  /* 0x000000100c0c7819 */ /* 0x000fc400000006ff */
[----:B------:R-:W-:Y:S02]  /*0cb0*/  SHF.L.U32 R36, R36, 0x10, RZ ;  /* 0x0000001024247819 */ /* 0x000fe400000006ff */
[----:B------:R-:W-:Y:S01]  /*0cc0*/  PRMT R16, R58, 0x7632, R16 ;  /* 0x000076323a107816 */ /* 0x000fe20000000010 */
[----:B------:R-:W-:Y:S01]  /*0cd0*/  FADD.FTZ R13, -R175, R13 ;  /* 0x0000000daf0d7221 */ /* 0x000fe20000010100 */
[----:B------:R-:W-:Y:S01]  /*0ce0*/  SHF.L.U32 R17, R161, 0x10, RZ ;  /* 0x00000010a1117819 */ /* 0x000fe200000006ff */
[C---:B------:R-:W-:Y:S01]  /*0cf0*/  FADD.FTZ R159, -R175.reuse, R10 ;  /* 0x0000000aaf9f7221 */ /* 0x040fe20000010100 */
[----:B------:R-:W-:Y:S01]  /*0d00*/  SHF.L.U32 R34, R34, 0x10, RZ ;  /* 0x0000001022227819 */ /* 0x000fe200000006ff */
[----:B------:R-:W-:Y:S01]  /*0d10*/  IMAD.U32 R14, R14, 0x10000, RZ ;  /* 0x000100000e0e7824 */ /* 0x000fe200078e00ff */
[----:B------:R-:W-:Y:S01]  /*0d20*/  SHF.L.U32 R179, R26, 0x10, RZ ;  /* 0x000000101ab37819 */ /* 0x000fe200000006ff */
[C---:B------:R-:W-:Y:S01]  /*0d30*/  FADD.FTZ R15, -R175.reuse, R15 ;  /* 0x0000000faf0f7221 */ /* 0x040fe20000010100 */
[C---:B------:R-:W-:Y:S01]  /*0d40*/  FADD.FTZ R153, -R175.reuse, R18 ;  /* 0x00000012af997221 */ /* 0x040fe20000010100 */
[----:B------:R-:W-:Y:S01]  /*0d50*/  FMUL.FTZ R10, R184, R11 ;  /* 0x0000000bb80a7220 */ /* 0x000fe20000410000 */
[----:B------:R-:W-:Y:S01]  /*0d60*/  SHF.L.U32 R16, R16, 0x10, RZ ;  /* 0x0000001010107819 */ /* 0x000fe200000006ff */
[----:B------:R-:W-:Y:S01]  /*0d70*/  FMUL.FTZ R11, R12, R36 ;  /* 0x000000240c0b7220 */ /* 0x000fe20000410000 */
[----:B------:R-:W-:Y:S01]  /*0d80*/  SHF.L.U32 R32, R32, 0x10, RZ ;  /* 0x0000001020207819 */ /* 0x000fe200000006ff */
[----:B------:R-:W-:Y:S01]  /*0d90*/  FADD.FTZ R17, -R175, R17 ;  /* 0x00000011af117221 */ /* 0x000fe20000010100 */
[----:B------:R-:W-:Y:S01]  /*0da0*/  PRMT R26, R27, 0x7632, R26 ;  /* 0x000076321b1a7816 */ /* 0x000fe2000000001a */
[----:B------:R-:W-:Y:S01]  /*0db0*/  FMUL.FTZ R12, R184, R13 ;  /* 0x0000000db80c7220 */ /* 0x000fe20000410000 */
[----:B------:R-:W-:Y:S01]  /*0dc0*/  PRMT R18, R59, 0x7632, R18 ;  /* 0x000076323b127816 */ /* 0x000fe20000000012 */
[----:B------:R-:W-:Y:S01]  /*0dd0*/  FMUL.FTZ R13, R14, R34 ;  /* 0x000000220e0d7220 */ /* 0x000fe20000410000 */
[----:B------:R-:W-:Y:S01]  /*0de0*/  PRMT R167, R30, 0x7632, R167 ;  /* 0x000076321ea77816 */ /* 0x000fe200000000a7 */
[----:B------:R-:W-:Y:S01]  /*0df0*/  FMUL.FTZ R14, R184, R15 ;  /* 0x0000000fb80e7220 */ /* 0x000fe20000410000 */
[----:B------:R-:W-:-:S02]  /*0e00*/  SHF.L.U32 R30, R30, 0x10, RZ ;  /* 0x000000101e1e7819 */ /* 0x000fc400000006ff */
[----:B------:R-:W-:Y:S01]  /*0e10*/  SHF.L.U32 R20, R20, 0x10, RZ ;  /* 0x0000001014147819 */ /* 0x000fe200000006ff */
[----:B------:R-:W-:Y:S01]  /*0e20*/  FMUL.FTZ R15, R16, R32 ;  /* 0x00000020100f7220 */ /* 0x000fe20000410000 */
[----:B------:R-:W-:Y:S01]  /*0e30*/  SHF.L.U32 R22, R22, 0x10, RZ ;  /* 0x0000001016167819 */ /* 0x000fe200000006ff */
[----:B------:R-:W-:Y:S01]  /*0e40*/  IMAD.U32 R151, R27, 0x10000, RZ ;  /* 0x000100001b977824 */ /* 0x000fe200078e00ff */
[----:B------:R-:W-:Y:S01]  /*0e50*/  SHF.L.U32 R18, R18, 0x10, RZ ;  /* 0x0000001012127819 */ /* 0x000fe200000006ff */
[----:B------:R-:W-:Y:S01]  /*0e60*/  IMAD.U32 R26, R26, 0x10000, RZ ;  /* 0x000100001a1a7824 */ /* 0x000fe200078e00ff */
[C---:B------:R-:W-:Y:S01]  /*0e70*/  PRMT R168, R31.reuse, 0x7632, R168 ;  /* 0x000076321fa87816 */ /* 0x040fe200000000a8 */
[----:B------:R-:W-:Y:S01]  /*0e80*/  FMUL.FTZ R16, R184, R17 ;  /* 0x00000011b8107220 */ /* 0x000fe20000410000 */
[----:B------:R-:W-:Y:S01]  /*0e90*/  SHF.L.U32 R213, R31, 0x10, RZ ;  /* 0x000000101fd57819 */ /* 0x000fe200000006ff */
[----:B------:R-:W-:Y:S01]  /*0ea0*/  FADD.FTZ R205, -R175, R20 ;  /* 0x00000014afcd7221 */ /* 0x000fe20000010100 */
[----:B------:R-:W-:-:S02]  /*0eb0*/  PRMT R31, R23, 0x7632, R31 ;  /* 0x00007632171f7816 */ /* 0x000fc4000000001f */
[----:B------:R-:W-:Y:S01]  /*0ec0*/  SHF.L.U32 R27, R23, 0x10, RZ ;  /* 0x00000010171b7819 */ /* 0x000fe200000006ff */
[----:B------:R-:W-:Y:S01]  /*0ed0*/  FADD.FTZ R23, -R175, R30 ;  /* 0x0000001eaf177221 */ /* 0x000fe20000010100 */
[----:B------:R-:W-:Y:S01]  /*0ee0*/  SHF.L.U32 R158, R33, 0x10, RZ ;  /* 0x00000010219e7819 */ /* 0x000fe200000006ff */
[----:B------:R-:W-:Y:S01]  /*0ef0*/  FADD.FTZ R181, -R175, R22 ;  /* 0x00000016afb57221 */ /* 0x000fe20000010100 */
[----:B------:R-:W-:Y:S01]  /*0f00*/  SHF.L.U32 R164, R28, 0x10, RZ ;  /* 0x000000101ca47819 */ /* 0x000fe200000006ff */
[-C--:B------:R-:W-:Y:S01]  /*0f10*/  FMUL.FTZ R17, R18, R26.reuse ;  /* 0x0000001a12117220 */ /* 0x080fe20000410000 */
        /* <DEDUP_REMOVED lines=8> */
[----:B------:R-:W-:Y:S01]  /*0fa0*/  SHF.L.U32 R26, R62, 0x10, RZ ;  /* 0x000000103e1a7819 */ /* 0x000fe200000006ff */
[----:B------:R-:W-:Y:S01]  /*0fb0*/  FADD.FTZ R213, -R175, R213 ;  /* 0x000000d5afd57221 */ /* 0x000fe20000010100 */
[----:B------:R-:W-:Y:S01]  /*0fc0*/  PRMT R30, R60, 0x7632, R30 ;  /* 0x000076323c1e7816 */ /* 0x000fe2000000001e */
[----:B------:R-:W-:Y:S01]  /*0fd0*/  FMUL.FTZ R18, R20, R35 ;  /* 0x0000002314127220 */ /* 0x000fe20000410000 */
[----:B------:R-:W-:Y:S01]  /*0fe0*/  FMUL.FTZ R21, R184, R21 ;  /* 0x00000015b8157220 */ /* 0x000fe20000410000 */
[----:B------:R-:W-:-:S02]  /*0ff0*/  IMAD.U32 R201, R19, 0x10000, RZ ;  /* 0x0001000013c97824 */ /* 0x000fc400078e00ff */
[----:B------:R-:W-:Y:S01]  /*1000*/  FADD.FTZ R119, R119, R34 ;  /* 0x0000002277777221 */ /* 0x000fe20000010000 */
[----:B------:R-:W-:Y:S01]  /*1010*/  FFMA.FTZ R75, R12, R34, R75 ;  /* 0x000000220c4b7223 */ /* 0x000fe2000001004b */
[----:B------:R-:W-:Y:S01]  /*1020*/  FMUL.FTZ R20, R22, R33 ;  /* 0x0000002116147220 */ /* 0x000fe20000410000 */
[----:B------:R-:W-:Y:S01]  /*1030*/  FADD.FTZ R19, -R175, R164 ;  /* 0x000000a4af137221 */ /* 0x000fe20000010100 */
        /* <DEDUP_REMOVED lines=8> */
[----:B------:R-:W-:Y:S01]  /*10c0*/  FADD.FTZ R110, R110, R33 ;  /* 0x000000216e6e7221 */ /* 0x000fe20000010000 */
[----:B------:R-:W-:Y:S01]  /*10d0*/  FFMA.FTZ R82, R21, R33, R82 ;  /* 0x0000002115527223 */ /* 0x000fe20000010052 */
[----:B------:R-:W-:-:S02]  /*10e0*/  IMAD.U32 R30, R30, 0x10000, RZ ;  /* 0x000100001e1e7824 */ /* 0x000fc400078e00ff */
[C---:B------:R-:W-:Y:S01]  /*10f0*/  FMUL.FTZ R26, R184.reuse, R225 ;  /* 0x000000e1b81a7220 */ /* 0x040fe20000410000 */
[----:B------:R-:W-:Y:S01]  /*1100*/  PRMT R33, R61, 0x7632, R33 ;  /* 0x000076323d217816 */ /* 0x000fe20000000021 */
[----:B------:R-:W-:Y:S01]  /*1110*/  FMUL.FTZ R19, R184, R19 ;  /* 0x00000013b8137220 */ /* 0x000fe20000410000 */
[----:B------:R-:W-:Y:S02]  /*1120*/  IMAD.U32 R167, R167, 0x10000, RZ ;  /* 0x00010000a7a77824 */ /* 0x000fe400078e00ff */
        /* <DEDUP_REMOVED lines=8> */
[----:B------:R-:W-:Y:S01]  /*11b0*/  SHF.L.U32 R30, R33, 0x10, RZ ;  /* 0x00000010211e7819 */ /* 0x000fe200000006ff */
[----:B------:R-:W-:Y:S01]  /*11c0*/  FFMA.FTZ R80, R19, R35, R80 ;  /* 0x0000002313507223 */ /* 0x000fe20000010050 */
[----:B------:R-:W-:Y:S01]  /*11d0*/  SHF.L.U32 R32, R28, 0x10, RZ ;  /* 0x000000101c207819 */ /* 0x000fe200000006ff */
[----:B------:R-:W-:Y:S01]  /*11e0*/  FADD.FTZ R217, -R175, R167 ;  /* 0x000000a7afd97221 */ /* 0x000fe20000010100 */
[----:B------:R-:W-:-:S02]  /*11f0*/  SHF.L.U32 R168, R168, 0x10, RZ ;  /* 0x00000010a8a87819 */ /* 0x000fc400000006ff */
[----:B------:R-:W-:Y:S02]  /*1200*/  PRMT R35, R63, 0x7632, R35 ;  /* 0x000076323f237816 */ /* 0x000fe40000000023 */
[----:B------:R-:W-:Y:S01]  /*1210*/  SHF.L.U32 R33, R34, 0x10, RZ ;  /* 0x0000001022217819 */ /* 0x000fe200000006ff */
[----:B------:R-:W-:Y:S02]  /*1220*/  IMAD.U32 R34, R29, 0x10000, RZ ;  /* 0x000100001d227824 */ /* 0x000fe400078e00ff */
[----:B------:R-:W-:Y:S01]  /*1230*/  FADD.FTZ R117, R117, R36 ;  /* 0x0000002475757221 */ /* 0x000fe20000010000 */
[----:B------:R-:W-:Y:S01]  /*1240*/  FFMA.FTZ R73, R10, R36, R73 ;  /* 0x000000240a497223 */ /* 0x000fe20000010049 */
[-C--:B------:R-:W-:Y:S01]  /*1250*/  FMUL.FTZ R29, R30, R32.reuse ;  /* 0x000000201e1d7220 */ /* 0x080fe20000410000 */
[C---:B------:R-:W-:Y:S01]  /*1260*/  FMUL.FTZ R28, R184.reuse, R227 ;  /* 0x000000e3b81c7220 */ /* 0x040fe20000410000 */
[----:B------:R-:W-:Y:S01]  /*1270*/  SHF.L.U32 R35, R35, 0x10, RZ ;  /* 0x0000001023237819 */ /* 0x000fe200000006ff */
[----:B------:R-:W-:Y:S01]  /*1280*/  FMUL.FTZ R30, R184, R217 ;  /* 0x000000d9b81e7220 */ /* 0x000fe20000410000 */
[----:B------:R-:W-:Y:S01]  /*1290*/  SHF.L.U32 R36, R31, 0x10, RZ ;  /* 0x000000101f247819 */ /* 0x000fe200000006ff */
[C---:B------:R-:W-:Y:S01]  /*12a0*/  FADD.FTZ R215, -R175.reuse, R168 ;  /* 0x000000a8afd77221 */ /* 0x040fe20000010100 */
[----:B------:R-:W-:Y:S01]  /*12b0*/  FADD.FTZ R211, -R175, R211 ;  /* 0x000000d3afd37221 */ /* 0x000fe20000010100 */
[----:B------:R-:W-:Y:S01]  /*12c0*/  FADD.FTZ R111, R111, R32 ;  /* 0x000000206f6f7221 */ /* 0x000fe20000010000 */
[----:B------:R-:W-:Y:S01]  /*12d0*/  FFMA.FTZ R83, R28, R32, R83 ;  /* 0x000000201c537223 */ /* 0x000fe20000010053 */
[-C--:B------:R-:W-:Y:S01]  /*12e0*/  FMUL.FTZ R31, R33, R34.reuse ;  /* 0x00000022211f7220 */ /* 0x080fe20000410000 */
[----:B------:R-:W-:Y:S01]  /*12f0*/  FADD.FTZ R105, R105, R34 ;  /* 0x0000002269697221 */ /* 0x000fe20000010000 */
[----:B------:R-:W-:Y:S01]  /*1300*/  FFMA.FTZ R85, R30, R34, R85 ;  /* 0x000000221e557223 */ /* 0x000fe20000010055 */
[----:B------:R-:W-:Y:S01]  /*1310*/  FMUL.FTZ R32, R184, R215 ;  /* 0x000000d7b8207220 */ /* 0x000fe20000410000 */
[----:B------:R-:W-:Y:S01]  /*1320*/  SHF.L.U32 R34, R64, 0x10, RZ ;  /* 0x0000001040227819 */ /* 0x000fe200000006ff */
[-C--:B------:R-:W-:Y:S01]  /*1330*/  FMUL.FTZ R33, R35, R36.reuse ;  /* 0x0000002423217220 */ /* 0x080fe20000410000 */
        /* <DEDUP_REMOVED lines=9> */
[----:B------:R-:W-:Y:S01]  /*13d0*/  IMAD.U32 R8, R8, 0x10000, RZ ;  /* 0x0001000008087824 */ /* 0x000fe200078e00ff */
[----:B------:R-:W-:Y:S01]  /*13e0*/  SHF.L.U32 R169, R9, 0x10, RZ ;  /* 0x0000001009a97819 */ /* 0x000fe200000006ff */
[C---:B------:R-:W-:Y:S01]  /*13f0*/  FADD.FTZ R207, -R175.reuse, R207 ;  /* 0x000000cfafcf7221 */ /* 0x040fe20000010100 */
[C---:B------:R-:W-:Y:S01]  /*1400*/  FADD.FTZ R9, -R175.reuse, R144 ;  /* 0x00000090af097221 */ /* 0x040fe20000010100 */
[----:B------:R-:W-:Y:S01]  /*1410*/  FADD.FTZ R223, -R175, R162 ;  /* 0x000000a2afdf7221 */ /* 0x000fe20000010100 */
[-C--:B------:R-:W-:Y:S01]  /*1420*/  FMUL.FTZ R36, R36, R39.reuse ;  /* 0x0000002724247220 */ /* 0x080fe20000410000 */
[----:B------:R-:W-:Y:S01]  /*1430*/  FADD.FTZ R102, R102, R39 ;  /* 0x0000002766667221 */ /* 0x000fe20000010000 */
[----:B------:R-:W-:Y:S01]  /*1440*/  FFMA.FTZ R134, R37, R39, R134 ;  /* 0x0000002725867223 */ /* 0x000fe20000010086 */
[----:B------:R-:W-:Y:S01]  /*1450*/  FADD.FTZ R155, -R175, R8 ;  /* 0x00000008af9b7221 */ /* 0x000fe20000010100 */
[----:B------:R-:W-:-:S02]  /*1460*/  IMAD.U32 R38, R66, 0x10000, RZ ;  /* 0x0001000042267824 */ /* 0x000fc400078e00ff */
[C---:B------:R-:W-:Y:S01]  /*1470*/  FMUL.FTZ R39, R184.reuse, R207 ;  /* 0x000000cfb8277220 */ /* 0x040fe20000410000 */
[----:B------:R-:W-:Y:S01]  /*1480*/  FADD.FTZ R201, -R175, R201 ;  /* 0x000000c9afc97221 */ /* 0x000fe20000010100 */
[C---:B------:R-:W-:Y:S01]  /*1490*/  FMUL.FTZ R3, R184.reuse, R9 ;  /* 0x00000009b8037220 */ /* 0x040fe20000410000 */
[----:B------:R-:W-:Y:S01]  /*14a0*/  SHF.L.U32 R8, R59, 0x10, RZ ;  /* 0x000000103b087819 */ /* 0x000fe200000006ff */
[----:B------:R-:W-:Y:S01]  /*14b0*/  FMUL.FTZ R9, R184, R223 ;  /* 0x000000dfb8097220 */ /* 0x000fe20000410000 */
[----:B------:R-:W-:Y:S01]  /*14c0*/  SHF.L.U32 R144, R67, 0x10, RZ ;  /* 0x0000001043907819 */ /* 0x000fe200000006ff */
[-C--:B------:R-:W-:Y:S01]  /*14d0*/  FMUL.FTZ R38, R38, R145.reuse ;  /* 0x0000009126267220 */ /* 0x080fe20000410000 */
[----:B------:R-:W-:Y:S01]  /*14e0*/  FADD.FTZ R96, R96, R145 ;  /* 0x0000009160607221 */ /* 0x000fe20000010000 */
[----:B------:R-:W-:Y:S01]  /*14f0*/  FFMA.FTZ R128, R39, R145, R128 ;  /* 0x0000009127807223 */ /* 0x000fe20000010080 */
[----:B------:R-:W-:Y:S01]  /*1500*/  FMUL.FTZ R145, R184, R201 ;  /* 0x000000c9b8917220 */ /* 0x000fe20000410000 */
        /* <DEDUP_REMOVED lines=9> */
[----:B------:R-:W-:Y:S01]  /*15a0*/  FADD.FTZ R221, -R175, R160 ;  /* 0x000000a0afdd7221 */ /* 0x000fe20000010100 */
[----:B------:R-:W-:Y:S01]  /*15b0*/  SHF.L.U32 R152, R146, 0x10, RZ ;  /* 0x0000001092987819 */ /* 0x000fe200000006ff */
[----:B------:R-:W-:Y:S01]  /*15c0*/  FMUL.FTZ R146, R184, R205 ;  /* 0x000000cdb8927220 */ /* 0x000fe20000410000 */
[----:B------:R-:W-:Y:S01]  /*15d0*/  SHF.L.U32 R151, R151, 0x10, RZ ;  /* 0x0000001097977819 */ /* 0x000fe200000006ff */
[C---:B------:R-:W-:Y:S01]  /*15e0*/  FADD.FTZ R157, -R175.reuse, R169 ;  /* 0x000000a9af9d7221 */ /* 0x040fe20000010100 */
[----:B------:R-:W-:Y:S01]  /*15f0*/  FADD.FTZ R161, -R175, R173 ;  /* 0x000000adafa17221 */ /* 0x000fe20000010100 */
[----:B------:R-:W-:Y:S01]  /*1600*/  FMUL.FTZ R2, R2, R187 ;  /* 0x000000bb02027220 */ /* 0x000fe20000410000 */
[----:B------:R-:W-:Y:S01]  /*1610*/  IMAD.U32 R154, R147, 0x10000, RZ ;  /* 0x00010000939a7824 */ /* 0x000fe200078e00ff */
[----:B------:R-:W-:-:S02]  /*1620*/  SHF.L.U32 R169, R171, 0x10, RZ ;  /* 0x00000010aba97819 */ /* 0x000fc400000006ff */
[C---:B------:R-:W-:Y:S02]  /*1630*/  PRMT R166, R6.reuse, 0x7632, R166 ;  /* 0x0000763206a67816 */ /* 0x040fe400000000a6 */
[----:B------:R-:W-:Y:S01]  /*1640*/  SHF.L.U32 R173, R6, 0x10, RZ ;  /* 0x0000001006ad7819 */ /* 0x000fe200000006ff */
[-C--:B------:R-:W-:Y:S01]  /*1650*/  FMUL.FTZ R147, R149, R152.reuse ;  /* 0x0000009895937220 */ /* 0x080fe20000410000 */
[----:B------:R-:W-:Y:S01]  /*1660*/  SHF.L.U32 R170, R170, 0x10, RZ ;  /* 0x00000010aaaa7819 */ /* 0x000fe200000006ff */
[----:B------:R-:W-:Y:S01]  /*1670*/  FADD.FTZ R101, R101, R152 ;  /* 0x0000009865657221 */ /* 0x000fe20000010000 */
[C---:B------:R-:W-:Y:S01]  /*1680*/  PRMT R168, R7.reuse, 0x7632, R168 ;  /* 0x0000763207a87816 */ /* 0x040fe200000000a8 */
[----:B------:R-:W-:Y:S01]  /*1690*/  FFMA.FTZ R133, R146, R152, R133 ;  /* 0x0000009892857223 */ /* 0x000fe20000010085 */
[----:B------:R-:W-:Y:S01]  /*16a0*/  SHF.L.U32 R171, R7, 0x10, RZ ;  /* 0x0000001007ab7819 */ /* 0x000fe200000006ff */
[----:B------:R-:W-:Y:S01]  /*16b0*/  FMUL.FTZ R7, R184, R221 ;  /* 0x000000ddb8077220 */ /* 0x000fe20000410000 */
[----:B------:R-:W-:Y:S01]  /*16c0*/  SHF.L.U32 R6, R58, 0x10, RZ ;  /* 0x000000103a067819 */ /* 0x000fe200000006ff */
[----:B------:R-:W-:Y:S01]  /*16d0*/  FMUL.FTZ R149, R151, R154 ;  /* 0x0000009a97957220 */ /* 0x000fe20000410000 */
[C---:B------:R-:W-:Y:S01]  /*16e0*/  PRMT R162, R4.reuse, 0x7632, R162 ;  /* 0x0000763204a27816 */ /* 0x040fe200000000a2 */
[----:B------:R-:W-:Y:S01]  /*16f0*/  FADD.FTZ R152, RZ, R2 ;  /* 0x00000002ff987221 */ /* 0x000fe20000010000 */
[----:B------:R-:W-:Y:S01]  /*1700*/  SHF.L.U32 R177, R4, 0x10, RZ ;  /* 0x0000001004b17819 */ /* 0x000fe200000006ff */
[----:B------:R-:W-:-:S02]  /*1710*/  IMAD.U32 R4, R57, 0x10000, RZ ;  /* 0x0001000039047824 */ /* 0x000fc400078e00ff */
[----:B------:R-:W-:Y:S01]  /*1720*/  FADD.FTZ R219, -R175, R158 ;  /* 0x0000009eafdb7221 */ /* 0x000fe20000010100 */
[----:B------:R-:W-:Y:S01]  /*1730*/  FFMA.FTZ R151, R3, R2, RZ ;  /* 0x0000000203977223 */ /* 0x000fe200000100ff */
[C---:B------:R-:W-:Y:S01]  /*1740*/  FADD.FTZ R167, -R175.reuse, R170 ;  /* 0x000000aaafa77221 */ /* 0x040fe20000010100 */
[----:B------:R-:W-:Y:S01]  /*1750*/  FADD.FTZ R169, -R175, R169 ;  /* 0x000000a9afa97221 */ /* 0x000fe20000010100 */
[-C--:B------:R-:W-:Y:S01]  /*1760*/  FMUL.FTZ R6, R6, R179.reuse ;  /* 0x000000b306067220 */ /* 0x080fe20000410000 */
[----:B------:R-:W-:Y:S01]  /*1770*/  FADD.FTZ R112, R112, R179 ;  /* 0x000000b370707221 */ /* 0x000fe20000010000 */
[----:B------:R-:W-:Y:S01]  /*1780*/  FFMA.FTZ R76, R7, R179, R76 ;  /* 0x000000b3074c7223 */ /* 0x000fe2000001004c */
[----:B------:R-:W-:Y:S01]  /*1790*/  FMUL.FTZ R148, R184, R203 ;  /* 0x000000cbb8947220 */ /* 0x000fe20000410000 */
[C---:B------:R-:W-:Y:S01]  /*17a0*/  PRMT R164, R5.reuse, 0x7632, R164 ;  /* 0x0000763205a47816 */ /* 0x040fe200000000a4 */
[----:B------:R-:W-:Y:S01]  /*17b0*/  FMUL.FTZ R4, R4, R183 ;  /* 0x000000b704047220 */ /* 0x000fe20000410000 */
[----:B------:R-:W-:Y:S01]  /*17c0*/  SHF.L.U32 R175, R5, 0x10, RZ ;  /* 0x0000001005af7819 */ /* 0x000fe200000006ff */
[----:B------:R-:W-:Y:S01]  /*17d0*/  FADD.FTZ R179, R152, R11 ;  /* 0x0000000b98b37221 */ /* 0x000fe20000010000 */
[----:B------:R-:W-:Y:S01]  /*17e0*/  FMUL.FTZ R5, R184, R219 ;  /* 0x000000dbb8057220 */ /* 0x000fe20000410000 */
[----:B------:R-:W-:Y:S01]  /*17f0*/  FFMA.FTZ R152, R10, R11, R151 ;  /* 0x0000000b0a987223 */ /* 0x000fe20000010097 */
[----:B------:R-:W-:Y:S01]  /*1800*/  FADD.FTZ R103, R103, R154 ;  /* 0x0000009a67677221 */ /* 0x000fe20000010000 */
[----:B------:R-:W-:Y:S01]  /*1810*/  FFMA.FTZ R135, R148, R154, R135 ;  /* 0x0000009a94877223 */ /* 0x000fe20000010087 */
[----:B------:R-:W-:Y:S01]  /*1820*/  FADD.FTZ R154, R179, R4 ;  /* 0x00000004b39a7221 */ /* 0x000fe20000010000 */
[----:B------:R-:W-:Y:S01]  /*1830*/  FFMA.FTZ R151, R5, R4, R152 ;  /* 0x0000000405977223 */ /* 0x000fe20000010098 */
[----:B------:R-:W-:-:S02]  /*1840*/  SHF.L.U32 R158, R0, 0x10, RZ ;  /* 0x00000010009e7819 */ /* 0x000fc400000006ff */
[----:B------:R-:W-:Y:S01]  /*1850*/  FADD.FTZ R179, R154, R13 ;  /* 0x0000000d9ab37221 */ /* 0x000fe20000010000 */
[----:B------:R-:W-:Y:S01]  /*1860*/  FFMA.FTZ R0, R12, R13, R151 ;  /* 0x0000000d0c007223 */ /* 0x000fe20000010097 */
[----:B------:R-:W-:Y:S02]  /*1870*/  SHF.L.U32 R170, R150, 0x10, RZ ;  /* 0x0000001096aa7819 */ /* 0x000fe400000006ff */
[----:B------:R-:W-:Y:S01]  /*1880*/  FADD.FTZ R152, R179, R6 ;  /* 0x00000006b3987221 */ /* 0x000fe20000010000 */
[----:B------:R-:W-:Y:S01]  /*1890*/  FFMA.FTZ R179, R7, R6, R0 ;  /* 0x0000000607b37223 */ /* 0x000fe20000010000 */
[----:B------:R-:W-:Y:S02]  /*18a0*/  FMUL.FTZ R150, R184, R181 ;  /* 0x000000b5b8967220 */ /* 0x000fe40000410000 */
[----:B------:R-:W-:Y:S01]  /*18b0*/  FADD.FTZ R181, R152, R15 ;  /* 0x0000000f98b57221 */ /* 0x000fe20000010000 */
[----:B------:R-:W-:-:S03]  /*18c0*/  FFMA.FTZ R0, R14, R15, R179 ;  /* 0x0000000f0e007223 */ /* 0x000fc600000100b3 */
        /* <DEDUP_REMOVED lines=8> */
[----:B------:R-:W-:Y:S01]  /*1950*/  FFMA.FTZ R179, R19, R18, R158 ;  /* 0x0000001213b37223 */ /* 0x000fe2000001009e */
[----:B------:R-:W-:Y:S02]  /*1960*/  IMAD.U32 R154, R68, 0x10000, RZ ;  /* 0x00010000449a7824 */ /* 0x000fe400078e00ff */
[----:B------:R-:W-:Y:S01]  /*1970*/  FMUL.FTZ R155, R184, R155 ;  /* 0x0000009bb89b7220 */ /* 0x000fe20000410000 */
[----:B------:R-:W-:Y:S01]  /*1980*/  FADD.FTZ R181, R0, R27 ;  /* 0x0000001b00b57221 */ /* 0x000fe20000010000 */
[----:B------:R-:W-:Y:S01]  /*1990*/  FFMA.FTZ R0, R26, R27, R179 ;  /* 0x0000001b1a007223 */ /* 0x000fe200000100b3 */
[----:B------:R-:W-:Y:S01]  /*19a0*/  PRMT R160, R67, 0x7632, R160 ;  /* 0x0000763243a07816 */ /* 0x000fe200000000a0 */
[-C--:B------:R-:W-:Y:S01]  /*19b0*/  FMUL.FTZ R154, R154, R177.reuse ;  /* 0x000000b19a9a7220 */ /* 0x080fe20000410000 */
[----:B------:R-:W-:Y:S01]  /*19c0*/  FADD.FTZ R92, R92, R177 ;  /* 0x000000b15c5c7221 */ /* 0x000fe20000010000 */
[----:B------:R-:W-:Y:S01]  /*19d0*/  FFMA.FTZ R124, R155, R177, R124 ;  /* 0x000000b19b7c7223 */ /* 0x000fe2000001007c */
        /* <DEDUP_REMOVED lines=8> */
[-C--:B------:R-:W-:Y:S01]  /*1a60*/  FMUL.FTZ R156, R156, R175.reuse ;  /* 0x000000af9c9c7220 */ /* 0x080fe20000410000 */
[----:B------:R-:W-:Y:S01]  /*1a70*/  FADD.FTZ R94, R94, R175 ;  /* 0x000000af5e5e7221 */ /* 0x000fe20000010000 */
[----:B------:R-:W-:Y:S01]  /*1a80*/  FFMA.FTZ R126, R157, R175, R126 ;  /* 0x000000af9d7e7223 */ /* 0x000fe2000001007e */
[----:B------:R-:W-:Y:S01]  /*1a90*/  FADD.FTZ R158, R179, R22 ;  /* 0x00000016b39e7221 */ /* 0x000fe20000010000 */
[----:B------:R-:W-:Y:S01]  /*1aa0*/  FMUL.FTZ R153, R160, R170 ;  /* 0x000000aaa0997220 */ /* 0x000fe20000410000 */
[----:B------:R-:W-:Y:S01]  /*1ab0*/  FFMA.FTZ R175, R23, R22, R0 ;  /* 0x0000001617af7223 */ /* 0x000fe20000010000 */
[----:B------:R-:W-:Y:S01]  /*1ac0*/  SHF.L.U32 R160, R70, 0x10, RZ ;  /* 0x0000001046a07819 */ /* 0x000fe200000006ff */
[----:B------:R-:W-:-:S02]  /*1ad0*/  FADD.FTZ R177, R158, R31 ;  /* 0x0000001f9eb17221 */ /* 0x000fc40000010000 */
        /* <DEDUP_REMOVED lines=8> */
[----:B------:R-:W-:Y:S01]  /*1b60*/  FADD.FTZ R99, R99, R170 ;  /* 0x000000aa63637221 */ /* 0x000fe20000010000 */
[----:B------:R-:W-:Y:S01]  /*1b70*/  FFMA.FTZ R131, R152, R170, R131 ;  /* 0x000000aa98837223 */ /* 0x000fe20000010083 */
        /* <DEDUP_REMOVED lines=9> */
[----:B------:R-:W-:-:S03]  /*1c10*/  FFMA.FTZ R0, R146, R147, R173 ;  /* 0x0000009392007223 */ /* 0x000fc600000100ad */
[----:B------:R-:W-:Y:S01]  /*1c20*/  FADD.FTZ R170, R171, R36 ;  /* 0x00000024abaa7221 */ /* 0x000fe20000010000 */
[----:B------:R-:W-:Y:S01]  /*1c30*/  FFMA.FTZ R171, R37, R36, R0 ;  /* 0x0000002425ab7223 */ /* 0x000fe20000010000 */
[----:B------:R-:W-:Y:S02]  /*1c40*/  PRMT R174, R68, 0x7632, R174 ;  /* 0x0000763244ae7816 */ /* 0x000fe400000000ae */
[----:B------:R-:W-:Y:S01]  /*1c50*/  FADD.FTZ R173, R170, R149 ;  /* 0x00000095aaad7221 */ /* 0x000fe20000010000 */
[----:B------:R-:W-:Y:S01]  /*1c60*/  FFMA.FTZ R0, R148, R149, R171 ;  /* 0x0000009594007223 */ /* 0x000fe200000100ab */
[----:B------:R-:W-:Y:S02]  /*1c70*/  SHF.L.U32 R176, R164, 0x10, RZ ;  /* 0x00000010a4b07819 */ /* 0x000fe400000006ff */
[----:B------:R-:W-:Y:S01]  /*1c80*/  FADD.FTZ R164, R173, R38 ;  /* 0x00000026ada47221 */ /* 0x000fe20000010000 */
[----:B------:R-:W-:Y:S01]  /*1c90*/  FFMA.FTZ R171, R39, R38, R0 ;  /* 0x0000002627ab7223 */ /* 0x000fe20000010000 */
[----:B------:R-:W-:-:S02]  /*1ca0*/  SHF.L.U32 R174, R174, 0x10, RZ ;  /* 0x00000010aeae7819 */ /* 0x000fc400000006ff */
[----:B------:R-:W-:Y:S01]  /*1cb0*/  SHF.L.U32 R170, R162, 0x10, RZ ;  /* 0x00000010a2aa7819 */ /* 0x000fe200000006ff */
[----:B------:R-:W-:Y:S01]  /*1cc0*/  FMUL.FTZ R162, R184, R163 ;  /* 0x000000a3b8a27220 */ /* 0x000fe20000410000 */
[----:B------:R-:W-:Y:S01]  /*1cd0*/  FADD.FTZ R173, R164, R151 ;  /* 0x00000097a4ad7221 */ /* 0x000fe20000010000 */
[----:B------:R-:W-:Y:S02]  /*1ce0*/  FFMA.FTZ R0, R150, R151, R171 ;  /* 0x0000009796007223 */ /* 0x000fe400000100ab */
[-C--:B------:R-:W-:Y:S01]  /*1cf0*/  FMUL.FTZ R163, R174, R170.reuse ;  /* 0x000000aaaea37220 */ /* 0x080fe20000410000 */
[----:B------:R-:W-:Y:S01]  /*1d00*/  FADD.FTZ R93, R93, R170 ;  /* 0x000000aa5d5d7221 */ /* 0x000fe20000010000 */
[----:B------:R-:W-:Y:S01]  /*1d10*/  FFMA.FTZ R125, R162, R170, R125 ;  /* 0x000000aaa27d7223 */ /* 0x000fe2000001007d */
[----:B------:R-:W-:Y:S01]  /*1d20*/  FADD.FTZ R170, R173, R144 ;  /* 0x00000090adaa7221 */ /* 0x000fe20000010000 */
[----:B------:R-:W-:-:S03]  /*1d30*/  FFMA.FTZ R171, R145, R144, R0 ;  /* 0x0000009091ab7223 */ /* 0x000fc60000010000 */
[----:B------:R-:W-:Y:S01]  /*1d40*/  FADD.FTZ R173, R170, R153 ;  /* 0x00000099aaad7221 */ /* 0x000fe20000010000 */
[----:B------:R-:W-:Y:S01]  /*1d50*/  FFMA.FTZ R170, R152, R153, R171 ;  /* 0x0000009998aa7223 */ /* 0x000fe200000100ab */
[----:B------:R-:W-:Y:S02]  /*1d60*/  PRMT R175, R69, 0x7632, R175 ;  /* 0x0000763245af7816 */ /* 0x000fe400000000af */
[----:B------:R-:W-:Y:S01]  /*1d70*/  FADD.FTZ R0, R173, R154 ;  /* 0x0000009aad007221 */ /* 0x000fe20000010000 */
[----:B------:R-:W-:Y:S02]  /*1d80*/  FFMA.FTZ R171, R155, R154, R170 ;  /* 0x0000009a9bab7223 */ /* 0x000fe400000100aa */
[----:B------:R-:W-:Y:S02]  /*1d90*/  IMAD.U32 R175, R175, 0x10000, RZ ;  /* 0x00010000afaf7824 */ /* 0x000fe400078e00ff */
[----:B------:R-:W-:Y:S01]  /*1da0*/  FADD.FTZ R173, R0, R163 ;  /* 0x000000a300ad7221 */ /* 0x000fe20000010000 */
[----:B------:R-:W-:Y:S01]  /*1db0*/  FFMA.FTZ R0, R162, R163, R171 ;  /* 0x000000a3a2007223 */ /* 0x000fe200000100ab */
[----:B------:R-:W-:Y:S01]  /*1dc0*/  FMUL.FTZ R164, R184, R165 ;  /* 0x000000a5b8a47220 */ /* 0x000fe20000410000 */
[----:B------:R-:W-:Y:S01]  /*1dd0*/  PRMT R174, R70, 0x7632, R174 ;  /* 0x0000763246ae7816 */ /* 0x000fe200000000ae */
[----:B------:R-:W-:Y:S01]  /*1de0*/  FMUL.FTZ R165, R175, R176 ;  /* 0x000000b0afa57220 */ /* 0x000fe20000410000 */
[----:B------:R-:W-:Y:S01]  /*1df0*/  FADD.FTZ R170, R173, R156 ;  /* 0x0000009cadaa7221 */ /* 0x000fe20000010000 */
[----:B------:R-:W-:Y:S01]  /*1e00*/  FFMA.FTZ R171, R157, R156, R0 ;  /* 0x0000009c9dab7223 */ /* 0x000fe20000010000 */
[----:B------:R-:W-:Y:S01]  /*1e10*/  SHF.L.U32 R174, R174, 0x10, RZ ;  /* 0x00000010aeae7819 */ /* 0x000fe200000006ff */
[----:B------:R-:W-:-:S02]  /*1e20*/  IMAD.U32 R175, R166, 0x10000, RZ ;  /* 0x00010000a6af7824 */ /* 0x000fc400078e00ff */
[----:B------:R-:W-:Y:S01]  /*1e30*/  FADD.FTZ R173, R170, R165 ;  /* 0x000000a5aaad7221 */ /* 0x000fe20000010000 */
[C---:B------:R-:W-:Y:S01]  /*1e40*/  FFMA.FTZ R0, R164.reuse, R165, R171 ;  /* 0x000000a5a4007223 */ /* 0x040fe200000100ab */
[--C-:B------:R-:W-:Y:S01]  /*1e50*/  FADD.FTZ R95, R95, R176.reuse ;  /* 0x000000b05f5f7221 */ /* 0x100fe20000010000 */
[----:B------:R-:W-:Y:S01]  /*1e60*/  FFMA.FTZ R127, R164, R176, R127 ;  /* 0x000000b0a47f7223 */ /* 0x000fe2000001007f */
[----:B------:R-:W-:Y:S01]  /*1e70*/  PRMT R176, R71, 0x7632, R176 ;  /* 0x0000763247b07816 */ /* 0x000fe200000000b0 */
[----:B------:R-:W-:Y:S01]  /*1e80*/  FMUL.FTZ R166, R184, R167 ;  /* 0x000000a7b8a67220 */ /* 0x000fe20000410000 */
[----:B------:R-:W-:Y:S01]  /*1e90*/  SHF.L.U32 R177, R168, 0x10, RZ ;  /* 0x00000010a8b17819 */ /* 0x000fe200000006ff */
[----:B------:R-:W-:Y:S01]  /*1ea0*/  FMUL.FTZ R167, R174, R175 ;  /* 0x000000afaea77220 */ /* 0x000fe20000410000 */
[----:B------:R-:W-:Y:S01]  /*1eb0*/  FADD.FTZ R168, R173, R158 ;  /* 0x0000009eada87221 */ /* 0x000fe20000010000 */
[----:B------:R-:W-:Y:S01]  /*1ec0*/  FFMA.FTZ R0, R159, R158, R0 ;  /* 0x0000009e9f007223 */ /* 0x000fe20000010000 */
[----:B------:R-:W-:-:S02]  /*1ed0*/  SHF.L.U32 R176, R176, 0x10, RZ ;  /* 0x00000010b0b07819 */ /* 0x000fc400000006ff */
        /* <DEDUP_REMOVED lines=17> */
.L_x_750:
[----:B-----5:R-:W-:Y:S01]  /*1ff0*/  ISETP.GE.AND P2, PT, R172, 0x1, PT ;  /* 0x00000001ac00780c */ /* 0x020fe20003f46270 */
[----:B------:R-:W-:Y:S01]  /*2000*/  HFMA2 R170, -RZ, RZ, 0, 0 ;  /* 0x00000000ffaa7431 */ /* 0x000fe200000001ff */
[----:B------:R-:W-:Y:S01]  /*2010*/  MOV R198, UR14 ;  /* 0x0000000e00c67c02 */ /* 0x000fe20008000f00 */
[----:B------:R-:W-:Y:S01]  /*2020*/  IMAD.MOV.U32 R197, RZ, RZ, RZ ;  /* 0x000000ffffc57224 */ /* 0x000fe200078e00ff */
[----:B------:R-:W-:Y:S02]  /*2030*/  MOV R199, UR15 ;  /* 0x0000000f00c77c02 */ /* 0x000fe40008000f00 */
[----:B------:R-:W-:-:S04]  /*2040*/  ISETP.NE.U32.AND P0, PT, R198, RZ, PT ;  /* 0x000000ffc600720c */ /* 0x000fc80003f05070 */
[----:B------:R-:W-:-:S03]  /*2050*/  ISETP.NE.AND.EX P0, PT, R199, RZ, PT, P0 ;  /* 0x000000ffc700720c */ /* 0x000fc60003f05300 */
[----:B------:R-:W1:Y:S01]  /*2060*/  @P2 LDC R171, c[0x0][0x388] ;  /* 0x0000e200ffab2b82 */ /* 0x000e620000000800 */
[----:B------:R-:W-:-:S05]  /*2070*/  @P2 IADD3 R0, PT, PT, R172, -0x1, RZ ;  /* 0xffffffffac002810 */ /* 0x000fca0007ffe0ff */
[----:B-1----:R-:W-:-:S05]  /*2080*/  @P2 IMAD R0, R0, R171, RZ ;  /* 0x000000ab00002224 */ /* 0x002fca00078e02ff */
[----:B------:R-:W-:-:S04]  /*2090*/  @P2 SHF.R.S32.HI R171, RZ, 0x1f, R0 ;  /* 0x0000001fffab2819 */ /* 0x000fc80000011400 */
[----:B------:R-:W-:Y:S02]  /*20a0*/  @P2 LEA.HI R171, R171, R0, RZ, 0x3 ;  /* 0x00000000abab2211 */ /* 0x000fe400078f18ff */
[----:B------:R-:W-:Y:S02]  /*20b0*/  MOV R0, RZ ;  /* 0x000000ff00007202 */ /* 0x000fe40000000f00 */
[----:B------:R-:W-:Y:S01]  /*20c0*/  @P2 LEA.HI.SX32 R197, R171, R186, 0x1d ;  /* 0x000000baabc52211 */ /* 0x000fe200078feaff */
[----:B------:R-:W-:Y:S06]  /*20d0*/  @P0 BRA `(.L_x_752) ;  /* 0x0000000000340947 */ /* 0x000fec0003800000 */
[----:B------:R-:W1:Y:S01]  /*20e0*/  LDC.64 R190, c[0x0][0x3b0] ;  /* 0x0000ec00ffbe7b82 */ /* 0x000e620000000a00 */
[C---:B------:R-:W-:Y:S01]  /*20f0*/  IADD3 R195, PT, PT, R197.reuse, 0x20, RZ ;  /* 0x00000020c5c37810 */ /* 0x040fe20007ffe0ff */
[C---:B------:R-:W-:Y:S01]  /*2100*/  VIADD R171, R197.reuse, 0x60 ;  /* 0x00000060c5ab7836 */ /* 0x040fe20000000000 */
[C---:B------:R-:W-:Y:S01]  /*2110*/  IADD3 R193, PT, PT, R197.reuse, 0x40, RZ ;  /* 0x00000040c5c17810 */ /* 0x040fe20007ffe0ff */
[----:B-1----:R-:W-:-:S04]  /*2120*/  IMAD.WIDE.U32 R196, R197, 0x8, R190 ;  /* 0x00000008c5c47825 */ /* 0x002fc800078e00be */
[--C-:B------:R-:W-:Y:S02]  /*2130*/  IMAD.WIDE.U32 R194, R195, 0x8, R190.reuse ;  /* 0x00000008c3c27825 */ /* 0x100fe400078e00be */
[----:B------:R-:W5:Y:S02]  /*2140*/  LDG.E.64 R196, desc[UR6][R196.64] ;  /* 0x00000006c4c47981 */ /* 0x000f64000c1e1b00 */
[--C-:B------:R-:W-:Y:S02]  /*2150*/  IMAD.WIDE.U32 R192, R193, 0x8, R190.reuse ;  /* 0x00000008c1c07825 */ /* 0x100fe400078e00be */
[----:B------:R-:W5:Y:S02]  /*2160*/  LDG.E.64 R194, desc[UR6][R194.64] ;  /* 0x00000006c2c27981 */ /* 0x000f64000c1e1b00 */
[----:B------:R-:W-:Y:S02]  /*2170*/  IMAD.WIDE.U32 R190, R171, 0x8, R190 ;  /* 0x00000008abbe7825 */ /* 0x000fe400078e00be */
[----:B------:R-:W5:Y:S04]  /*2180*/  LDG.E.64 R192, desc[UR6][R192.64] ;  /* 0x00000006c0c07981 */ /* 0x000f68000c1e1b00 */
[----:B------:R-:W5:Y:S01]  /*2190*/  LDG.E.64 R190, desc[UR6][R190.64] ;  /* 0x00000006bebe7981 */ /* 0x000f62000c1e1b00 */
[----:B------:R-:W-:Y:S05]  /*21a0*/  BRA `(.L_x_751) ;  /* 0x0000000000707947 */ /* 0x000fea0003800000 */
.L_x_752:
[----:B------:R-:W1:Y:S01]  /*21b0*/  LDC.64 R190, c[0x0][0x3b0] ;  /* 0x0000ec00ffbe7b82 */ /* 0x000e620000000a00 */
[----:B------:R-:W-:Y:S01]  /*21c0*/  IMAD R42, R185, UR8, RZ ;  /* 0x00000008b92a7c24 */ /* 0x000fe2000f8e02ff */
[C---:B------:R-:W-:Y:S02]  /*21d0*/  IADD3 R195, PT, PT, R197.reuse, 0x20, RZ ;  /* 0x00000020c5c37810 */ /* 0x040fe40007ffe0ff */
[C---:B------:R-:W-:Y:S02]  /*21e0*/  IADD3 R193, PT, PT, R197.reuse, 0x40, RZ ;  /* 0x00000040c5c17810 */ /* 0x040fe40007ffe0ff */
[----:B------:R-:W-:Y:S02]  /*21f0*/  SHF.R.S32.HI R43, RZ, 0x1f, R42 ;  /* 0x0000001fff2b7819 */ /* 0x000fe4000001142a */
[----:B------:R-:W2:Y:S01]  /*2200*/  LDC.64 R40, c[0x0][0x438] ;  /* 0x00010e00ff287b82 */ /* 0x000ea20000000a00 */
[----:B------:R-:W-:Y:S02]  /*2210*/  IADD3 R47, PT, PT, R197, 0x60, RZ ;  /* 0x00000060c52f7810 */ /* 0x000fe40007ffe0ff */
[----:B------:R-:W-:-:S04]  /*2220*/  LEA.HI R43, R43, R42, RZ, 0x3 ;  /* 0x0000002a2b2b7211 */ /* 0x000fc800078f18ff */
[----:B------:R-:W-:-:S04]  /*2230*/  LEA.HI.SX32 R53, R43, R186, 0x1d ;  /* 0x000000ba2b357211 */ /* 0x000fc800078feaff */
[C---:B------:R-:W-:Y:S01]  /*2240*/  IADD3 R49, PT, PT, R53.reuse, 0x20, RZ ;  /* 0x0000002035317810 */ /* 0x040fe20007ffe0ff */
[C---:B------:R-:W-:Y:S01]  /*2250*/  VIADD R45, R53.reuse, 0x40 ;  /* 0x00000040352d7836 */ /* 0x040fe20000000000 */
[----:B------:R-:W-:Y:S01]  /*2260*/  IADD3 R43, PT, PT, R53, 0x60, RZ ;  /* 0x00000060352b7810 */ /* 0x000fe20007ffe0ff */
[----:B-1----:R-:W-:-:S04]  /*2270*/  IMAD.WIDE.U32 R196, R197, 0x8, R190 ;  /* 0x00000008c5c47825 */ /* 0x002fc800078e00be */
[--C-:B------:R-:W-:Y:S02]  /*2280*/  IMAD.WIDE.U32 R194, R195, 0x8, R190.reuse ;  /* 0x00000008c3c27825 */ /* 0x100fe400078e00be */
[----:B------:R-:W5:Y:S02]  /*2290*/  LDG.E.64 R196, desc[UR6][R196.64] ;  /* 0x00000006c4c47981 */ /* 0x000f64000c1e1b00 */
[----:B------:R-:W-:Y:S02]  /*22a0*/  IMAD.WIDE.U32 R192, R193, 0x8, R190 ;  /* 0x00000008c1c07825 */ /* 0x000fe400078e00be */
[----:B------:R-:W5:Y:S02]  /*22b0*/  LDG.E.64 R194, desc[UR6][R194.64] ;  /* 0x00000006c2c27981 */ /* 0x000f64000c1e1b00 */
[--C-:B--2---:R-:W-:Y:S02]  /*22c0*/  IMAD.WIDE.U32 R52, R53, 0x10, R40.reuse ;  /* 0x0000001035347825 */ /* 0x104fe400078e0028 */
[----:B------:R-:W5:Y:S02]  /*22d0*/  LDG.E.64 R192, desc[UR6][R192.64] ;  /* 0x00000006c0c07981 */ /* 0x000f64000c1e1b00 */
[----:B------:R-:W-:-:S02]  /*22e0*/  IMAD.WIDE.U32 R48, R49, 0x10, R40 ;  /* 0x0000001031307825 */ /* 0x000fc400078e0028 */
[----:B------:R-:W5:Y:S02]  /*22f0*/  LDG.E.128 R52, desc[UR6][R52.64] ;  /* 0x0000000634347981 */ /* 0x000f64000c1e1d00 */
[----:B------:R-:W-:Y:S02]  /*2300*/  IMAD.WIDE.U32 R44, R45, 0x10, R40 ;  /* 0x000000102d2c7825 */ /* 0x000fe400078e0028 */
[----:B------:R-:W5:Y:S02]  /*2310*/  LDG.E.128 R48, desc[UR6][R48.64] ;  /* 0x0000000630307981 */ /* 0x000f64000c1e1d00 */
[----:B------:R-:W-:Y:S02]  /*2320*/  IMAD.WIDE.U32 R190, R47, 0x8, R190 ;  /* 0x000000082fbe7825 */ /* 0x000fe400078e00be */
[----:B------:R-:W5:Y:S02]  /*2330*/  LDG.E.128 R44, desc[UR6][R44.64] ;  /* 0x000000062c2c7981 */ /* 0x000f64000c1e1d00 */
[----:B------:R-:W-:-:S02]  /*2340*/  IMAD.WIDE.U32 R40, R43, 0x10, R40 ;  /* 0x000000102b287825 */ /* 0x000fc400078e0028 */
[----:B------:R-:W5:Y:S04]  /*2350*/  LDG.E.64 R190, desc[UR6][R190.64] ;  /* 0x00000006bebe7981 */ /* 0x000f68000c1e1b00 */
[----:B------:R-:W5:Y:S02]  /*2360*/  LDG.E.128 R40, desc[UR6][R40.64] ;  /* 0x0000000628287981 */ /* 0x000f64000c1e1d00 */
.L_x_751:
[----:B------:R-:W-:Y:S05]  /*2370*/  BSYNC.RECONVERGENT B1 ;  /* 0x0000000000017941 */ /* 0x000fea0003800200 */
.L_x_749:
[----:B------:R-:W-:-:S03]  /*2380*/  UMOV UR4, 0xffffffff ;  /* 0xffffffff00047882 */ /* 0x000fc60000000000 */
[----:B------:R-:W-:Y:S05]  /*2390*/  BRA.DIV UR4, `(.L_x_753) ;  /* 0x0000007604c07947 */ /* 0x000fea000b800000 */
[----:B------:R-:W1:Y:S04]  /*23a0*/  SHFL.BFLY PT, R171, R170, 0x1, 0x1f ;  /* 0x0c201f00aaab7f89 */ /* 0x000e6800000e0000 */
[----:B------:R-:W2:Y:S01]  /*23b0*/  SHFL.BFLY PT, R173, R0, 0x1, 0x1f ;  /* 0x0c201f0000ad7f89 */ /* 0x000ea200000e0000 */
[----:B-1----:R-:W-:Y:S01]  /*23c0*/  FADD.FTZ R171, R171, R170 ;  /* 0x000000aaabab7221 */ /* 0x002fe20000010000 */
[----:B--2---:R-:W-:-:S04]  /*23d0*/  FADD.FTZ R173, R173, R0 ;  /* 0x00000000adad7221 */ /* 0x004fc80000010000 */
[----:B------:R-:W1:Y:S04]  /*23e0*/  SHFL.BFLY PT, R174, R171, 0x2, 0x1f ;  /* 0x0c401f00abae7f89 */ /* 0x000e6800000e0000 */
[----:B------:R-:W2:Y:S01]  /*23f0*/  SHFL.BFLY PT, R176, R173, 0x2, 0x1f ;  /* 0x0c401f00adb07f89 */ /* 0x000ea200000e0000 */
[----:B-1----:R-:W-:Y:S01]  /*2400*/  FADD.FTZ R174, R171, R174 ;  /* 0x000000aeabae7221 */ /* 0x002fe20000010000 */
[----:B--2---:R-:W-:-:S04]  /*2410*/  FADD.FTZ R176, R173, R176 ;  /* 0x000000b0adb07221 */ /* 0x004fc80000010000 */
[----:B------:R-:W1:Y:S01]  /*2420*/  SHFL.BFLY PT, R175, R174, 0x4, 0x1f ;  /* 0x0c801f00aeaf7f89 */ /* 0x000e6200000e0000 */
[----:B-----5:R-:W-:-:S03]  /*2430*/  PRMT R173, R52, 0x7632, R173 ;  /* 0x0000763234ad7816 */ /* 0x020fc600000000ad */
[----:B------:R-:W2:Y:S01]  /*2440*/  SHFL.BFLY PT, R177, R176, 0x4, 0x1f ;  /* 0x0c801f00b0b17f89 */ /* 0x000ea200000e0000 */
[----:B-1----:R-:W-:Y:S01]  /*2450*/  FADD.FTZ R175, R174, R175 ;  /* 0x000000afaeaf7221 */ /* 0x002fe20000010000 */
[----:B--2---:R-:W-:-:S04]  /*2460*/  FADD.FTZ R177, R176, R177 ;  /* 0x000000b1b0b17221 */ /* 0x004fc80000010000 */
[----:B------:R-:W1:Y:S04]  /*2470*/  SHFL.BFLY PT, R0, R175, 0x8, 0x1f ;  /* 0x0d001f00af007f89 */ /* 0x000e6800000e0000 */
[----:B------:R-:W2:Y:S01]  /*2480*/  SHFL.BFLY PT, R170, R177, 0x8, 0x1f ;  /* 0x0d001f00b1aa7f89 */ /* 0x000ea200000e0000 */
[----:B-1----:R-:W-:Y:S01]  /*2490*/  FADD.FTZ R178, R175, R0 ;  /* 0x00000000afb27221 */ /* 0x002fe20000010000 */
[----:B--2---:R-:W-:-:S04]  /*24a0*/  FADD.FTZ R170, R177, R170 ;  /* 0x000000aab1aa7221 */ /* 0x004fc80000010000 */
[----:B------:R1:W2:Y:S04]  /*24b0*/  SHFL.BFLY PT, R171, R178, 0x10, 0x1f ;  /* 0x0e001f00b2ab7f89 */ /* 0x0002a800000e0000 */
[----:B------:R1:W3:Y:S02]  /*24c0*/  SHFL.BFLY PT, R179, R170, 0x10, 0x1f ;  /* 0x0e001f00aab37f89 */ /* 0x0002e400000e0000 */
.L_x_842:
[----:B------:R-:W4:Y:S01]  /*24d0*/  S2R R0, SR_TID.X ;  /* 0x0000000000007919 */ /* 0x000f220000002100 */
[----:B------:R-:W-:Y:S01]  /*24e0*/  @P2 IADD3 R172, PT, PT, R172, -0x1, RZ ;  /* 0xffffffffacac2810 */ /* 0x000fe20007ffe0ff */
[----:B--2---:R-:W-:Y:S01]  /*24f0*/  FADD.FTZ R171, R178, R171 ;  /* 0x000000abb2ab7221 */ /* 0x004fe20000010000 */
[----:B------:R-:W-:Y:S01]  /*2500*/  ISETP.NE.U32.AND P0, PT, R198, RZ, PT ;  /* 0x000000ffc600720c */ /* 0x000fe20003f05070 */
[----:B---3--:R-:W-:Y:S01]  /*2510*/  FADD.FTZ R179, R170, R179 ;  /* 0x000000b3aab37221 */ /* 0x008fe20000010000 */
[----:B-1----:R-:W-:Y:S02]  /*2520*/  HFMA2 R170, -RZ, RZ, 0, 0 ;  /* 0x00000000ffaa7431 */ /* 0x002fe400000001ff */
[----:B------:R-:W-:Y:S01]  /*2530*/  @P2 IMAD R174, R172, UR8, RZ ;  /* 0x00000008acae2c24 */ /* 0x000fe2000f8e02ff */
[----:B------:R-:W-:Y:S01]  /*2540*/  ISETP.NE.AND.EX P0, PT, R199, RZ, PT, P0 ;  /* 0x000000ffc700720c */ /* 0x000fe20003f05300 */
[----:B------:R-:W-:Y:S02]  /*2550*/  IMAD R172, R185, UR8, RZ ;  /* 0x00000008b9ac7c24 */ /* 0x000fe4000f8e02ff */
[----:B------:R-:W-:Y:S01]  /*2560*/  FMUL.FTZ R187, R171, UR10 ;  /* 0x0000000aabbb7c20 */ /* 0x000fe20008410000 */
[----:B------:R-:W-:Y:S01]  /*2570*/  ISETP.NE.AND P3, PT, RZ, UR9, PT ;  /* 0x00000009ff007c0c */ /* 0x000fe2000bf65270 */
[----:B------:R-:W-:Y:S01]  /*2580*/  BSSY.RECONVERGENT B1, `(.L_x_754) ;  /* 0x00001ad000017945 */ /* 0x000fe20003800200 */
[----:B------:R-:W-:Y:S01]  /*2590*/  @P2 SHF.R.S32.HI R175, RZ, 0x1f, R174 ;  /* 0x0000001fffaf2819 */ /* 0x000fe200000114ae */
[----:B------:R-:W-:Y:S01]  /*25a0*/  FMUL.FTZ R188, R179, UR10 ;  /* 0x0000000ab3bc7c20 */ /* 0x000fe20008410000 */
[----:B------:R-:W-:-:S02]  /*25b0*/  FSEL R187, R187, RZ, !P3 ;  /* 0x000000ffbbbb7208 */ /* 0x000fc40005800000 */
[----:B------:R-:W-:Y:S02]  /*25c0*/  @P2 LEA.HI R177, R175, R174, RZ, 0x3 ;  /* 0x000000aeafb12211 */ /* 0x000fe400078f18ff */
[----:B------:R-:W-:-:S04]  /*25d0*/  SHF.R.S32.HI R175, RZ, 0x1f, R172 ;  /* 0x0000001fffaf7819 */ /* 0x000fc800000114ac */
[----:B------:R-:W-:Y:S02]  /*25e0*/  LEA.HI R171, R175, R172, RZ, 0x3 ;  /* 0x000000acafab7211 */ /* 0x000fe400078f18ff */
[----:B----4-:R-:W-:-:S04]  /*25f0*/  LOP3.LUT R186, R0, 0x1f, RZ, 0xc0, !PT ;  /* 0x0000001f00ba7812 */ /* 0x010fc800078ec0ff */
[-C--:B------:R-:W-:Y:S02]  /*2600*/  @P2 LEA.HI.SX32 R170, R177, R186.reuse, 0x1d ;  /* 0x000000bab1aa2211 */ /* 0x080fe400078feaff */
[----:B------:R-:W-:Y:S01]  /*2610*/  LEA.HI.SX32 R171, R171, R186, 0x1d ;  /* 0x000000baabab7211 */ /* 0x000fe200078feaff */
[----:B------:R-:W-:Y:S06]  /*2620*/  @P0 BRA `(.L_x_755) ;  /* 0x0000000c00600947 */ /* 0x000fec0003800000 */
[----:B------:R-:W-:Y:S01]  /*2630*/  MOV R202, UR20 ;  /* 0x0000001400ca7c02 */ /* 0x000fe20008000f00 */
[----:B------:R-:W-:-:S03]  /*2640*/  IMAD.U32 R203, RZ, RZ, UR21 ;  /* 0x00000015ffcb7e24 */ /* 0x000fc6000f8e00ff */
        /* <DEDUP_REMOVED lines=16> */
.L_x_758:
[----:B------:R-:W-:Y:S05]  /*2750*/  BSYNC.RECONVERGENT B2 ;  /* 0x0000000000027941 */ /* 0x000fea0003800200 */
.L_x_757:
        /* <DEDUP_REMOVED lines=13> */
.L_x_760:
[----:B------:R-:W-:Y:S05]  /*2830*/  BSYNC.RECONVERGENT B2 ;  /* 0x0000000000027941 */ /* 0x000fea0003800200 */
.L_x_759:
        /* <DEDUP_REMOVED lines=13> */
.L_x_762:
[----:B------:R-:W-:Y:S05]  /*2910*/  BSYNC.RECONVERGENT B2 ;  /* 0x0000000000027941 */ /* 0x000fea0003800200 */
.L_x_761:
        /* <DEDUP_REMOVED lines=13> */
.L_x_764:
[----:B------:R-:W-:Y:S05]  /*29f0*/  BSYNC.RECONVERGENT B2 ;  /* 0x0000000000027941 */ /* 0x000fea0003800200 */
.L_x_763:
        /* <DEDUP_REMOVED lines=13> */
.L_x_766:
[----:B------:R-:W-:Y:S05]  /*2ad0*/  BSYNC.RECONVERGENT B2 ;  /* 0x0000000000027941 */ /* 0x000fea0003800200 */
.L_x_765:
        /* <DEDUP_REMOVED lines=13> */
.L_x_768:
[----:B------:R-:W-:Y:S05]  /*2bb0*/  BSYNC.RECONVERGENT B2 ;  /* 0x0000000000027941 */ /* 0x000fea0003800200 */
.L_x_767:
        /* <DEDUP_REMOVED lines=13> */
.L_x_770:
[----:B------:R-:W-:Y:S05]  /*2c90*/  BSYNC.RECONVERGENT B2 ;  /* 0x0000000000027941 */ /* 0x000fea0003800200 */
.L_x_769:
        /* <DEDUP_REMOVED lines=14> */
.L_x_756:
[----:B------:R-:W1:Y:S01]  /*2d80*/  @P2 LDC.64 R142, c[0x0][0x408] ;  /* 0x00010200ff8e2b82 */ /* 0x000e620000000a00 */
[-CC-:B------:R-:W-:Y:S01]  /*2d90*/  FFMA.FTZ R141, R3, R188.reuse, R187.reuse ;  /* 0x000000bc038d7223 */ /* 0x180fe200000100bb */
[----:B------:R-:W-:Y:S01]  /*2da0*/  ISETP.GT.AND P0, PT, R189, RZ, PT ;  /* 0x000000ffbd00720c */ /* 0x000fe20003f04270 */
[-CC-:B------:R-:W-:Y:S01]  /*2db0*/  FFMA.FTZ R140, R10, R188.reuse, R187.reuse ;  /* 0x000000bc0a8c7223 */ /* 0x180fe200000100bb */
[-C--:B------:R-:W-:Y:S01]  /*2dc0*/  FFMA.FTZ R200, R12, R188.reuse, R187 ;  /* 0x000000bc0cc87223 */ /* 0x080fe200000100bb */
[----:B------:R-:W-:Y:S01]  /*2dd0*/  FADD.FTZ R141, R2, -R141 ;  /* 0x8000008d028d7221 */ /* 0x000fe20000010000 */
[-CC-:B------:R-:W-:Y:S01]  /*2de0*/  FFMA.FTZ R181, R5, R188.reuse, R187.reuse ;  /* 0x000000bc05b57223 */ /* 0x180fe200000100bb */
[----:B------:R-:W-:Y:S01]  /*2df0*/  FADD.FTZ R175, R11, -R140 ;  /* 0x8000008c0baf7221 */ /* 0x000fe20000010000 */
[----:B------:R-:W2:Y:S01]  /*2e00*/  @P2 LDC.64 R172, c[0x0][0x408] ;  /* 0x00010200ffac2b82 */ /* 0x000ea20000000a00 */
[C---:B------:R-:W-:Y:S01]  /*2e10*/  FMUL.FTZ R141, R184.reuse, R141 ;  /* 0x0000008db88d7220 */ /* 0x040fe20000410000 */
[----:B------:R-:W-:Y:S01]  /*2e20*/  FADD.FTZ R183, R13, -R200 ;  /* 0x800000c80db77221 */ /* 0x000fe20000010000 */
[----:B------:R-:W-:Y:S01]  /*2e30*/  FMUL.FTZ R175, R184, R175 ;  /* 0x000000afb8af7220 */ /* 0x000fe20000410000 */
[-CC-:B------:R-:W-:Y:S01]  /*2e40*/  FFMA.FTZ R204, R14, R188.reuse, R187.reuse ;  /* 0x000000bc0ecc7223 */ /* 0x180fe200000100bb */
[-C--:B------:R-:W-:Y:S01]  /*2e50*/  FFMA.FTZ R201, R7, R188.reuse, R187 ;  /* 0x000000bc07c97223 */ /* 0x080fe200000100bb */
[----:B------:R-:W-:Y:S01]  /*2e60*/  FSEL R180, R141, RZ, P0 ;  /* 0x000000ff8db47208 */ /* 0x000fe20000000000 */
[----:B------:R-:W-:Y:S01]  /*2e70*/  FMUL.FTZ R183, R184, R183 ;  /* 0x000000b7b8b77220 */ /* 0x000fe20000410000 */
[----:B------:R-:W-:Y:S01]  /*2e80*/  FSEL R182, R175, RZ, P0 ;  /* 0x000000ffafb67208 */ /* 0x000fe20000000000 */
[----:B------:R-:W3:Y:S01]  /*2e90*/  @P2 LDC.64 R140, c[0x0][0x408] ;  /* 0x00010200ff8c2b82 */ /* 0x000ee20000000a00 */
        /* <DEDUP_REMOVED lines=9> */
[----:B------:R-:W-:Y:S01]  /*2f30*/  FMUL.FTZ R201, R184, R201 ;  /* 0x000000c9b8c97220 */ /* 0x000fe20000410000 */
[----:B------:R-:W-:Y:S01]  /*2f40*/  @P2 FMUL.FTZ R178, R143, R142 ;  /* 0x0000008e8fb22220 */ /* 0x000fe20000410000 */
[----:B------:R-:W-:Y:S01]  /*2f50*/  @P2 LOP3.LUT P1, RZ, R196, 0xff, RZ, 0xc0, !PT ;  /* 0x000000ffc4ff2812 */ /* 0x000fe2000782c0ff */
[----:B------:R-:W-:Y:S01]  /*2f60*/  FMUL.FTZ R205, R184, R205 ;  /* 0x000000cdb8cd7220 */ /* 0x000fe20000410000 */
[----:B------:R-:W-:Y:S01]  /*2f70*/  FSEL R200, R181, RZ, P0 ;  /* 0x000000ffb5c87208 */ /* 0x000fe20000000000 */
[----:B--2---:R-:W-:Y:S01]  /*2f80*/  @P2 FMUL.FTZ R173, R182, R173 ;  /* 0x000000adb6ad2220 */ /* 0x004fe20000410000 */
[----:B------:R-:W2:Y:S01]  /*2f90*/  @P2 LDC.64 R142, c[0x0][0x408] ;  /* 0x00010200ff8e2b82 */ /* 0x000ea20000000a00 */
[----:B------:R-:W-:Y:S01]  /*2fa0*/  FMUL.FTZ R207, R184, R207 ;  /* 0x000000cfb8cf7220 */ /* 0x000fe20000410000 */
[----:B------:R-:W-:Y:S01]  /*2fb0*/  @P2 FSEL R178, R178, RZ, P1 ;  /* 0x000000ffb2b22208 */ /* 0x000fe20000800000 */
[----:B------:R-:W-:Y:S01]  /*2fc0*/  @P2 FMUL.FTZ R179, R173, R172 ;  /* 0x000000acadb32220 */ /* 0x000fe20000410000 */
[----:B------:R-:W-:-:S02]  /*2fd0*/  FSEL R206, R201, RZ, P0 ;  /* 0x000000ffc9ce7208 */ /* 0x000fc40000000000 */
[----:B------:R-:W-:Y:S02]  /*2fe0*/  @P2 LOP3.LUT P1, RZ, R196, 0xff000000, RZ, 0xc0, !PT ;  /* 0xff000000c4ff2812 */ /* 0x000fe4000782c0ff */
[----:B------:R-:W4:Y:S01]  /*2ff0*/  @P2 LDC.64 R172, c[0x0][0x408] ;  /* 0x00010200ffac2b82 */ /* 0x000f220000000a00 */
[----:B---3--:R-:W-:Y:S01]  /*3000*/  @P2 FMUL.FTZ R141, R200, R141 ;  /* 0x0000008dc88d2220 */ /* 0x008fe20000410000 */
[----:B------:R-:W-:Y:S02]  /*3010*/  FSEL R205, R205, RZ, P0 ;  /* 0x000000ffcdcd7208 */ /* 0x000fe40000000000 */
[----:B------:R-:W-:Y:S01]  /*3020*/  FSEL R208, R207, RZ, P0 ;  /* 0x000000ffcfd07208 */ /* 0x000fe20000000000 */
[----:B------:R-:W-:Y:S01]  /*3030*/  @P2 FMUL.FTZ R140, R141, R140 ;  /* 0x0000008c8d8c2220 */ /* 0x000fe20000410000 */
[C---:B------:R-:W-:Y:S02]  /*3040*/  @P2 LOP3.LUT P3, RZ, R196.reuse, 0xff00, RZ, 0xc0, !PT ;  /* 0x0000ff00c4ff2812 */ /* 0x040fe4000786c0ff */
[----:B------:R-:W3:Y:S01]  /*3050*/  @P2 LDC.64 R176, c[0x0][0x408] ;  /* 0x00010200ffb02b82 */ /* 0x000ee20000000a00 */
[----:B-1----:R-:W-:Y:S01]  /*3060*/  @P2 FMUL.FTZ R175, R205, R175 ;  /* 0x000000afcdaf2220 */ /* 0x002fe20000410000 */
[----:B------:R-:W-:-:S02]  /*3070*/  @P2 LOP3.LUT P4, RZ, R196, 0xff0000, RZ, 0xc0, !PT ;  /* 0x00ff0000c4ff2812 */ /* 0x000fc4000788c0ff */
[----:B------:R-:W-:Y:S01]  /*3080*/  @P2 FSEL R179, R179, RZ, P3 ;  /* 0x000000ffb3b32208 */ /* 0x000fe20001800000 */
[----:B------:R-:W-:Y:S01]  /*3090*/  @P2 FMUL.FTZ R174, R175, R174 ;  /* 0x000000aeafae2220 */ /* 0x000fe20000410000 */
[----:B------:R-:W-:Y:S01]  /*30a0*/  @P2 FSEL R140, R140, RZ, P4 ;  /* 0x000000ff8c8c2208 */ /* 0x000fe20002000000 */
[----:B--2---:R-:W-:Y:S01]  /*30b0*/  @P2 FMUL.FTZ R143, R204, R143 ;  /* 0x0000008fcc8f2220 */ /* 0x004fe20000410000 */
[C---:B------:R-:W-:Y:S02]  /*30c0*/  @P2 LOP3.LUT P3, RZ, R197.reuse, 0xff00, RZ, 0xc0, !PT ;  /* 0x0000ff00c5ff2812 */ /* 0x040fe4000786c0ff */
[----:B------:R-:W-:Y:S01]  /*30d0*/  @P2 LOP3.LUT P4, RZ, R197, 0xff0000, RZ, 0xc0, !PT ;  /* 0x00ff0000c5ff2812 */ /* 0x000fe2000788c0ff */
[----:B------:R-:W-:Y:S01]  /*30e0*/  @P2 FMUL.FTZ R142, R143, R142 ;  /* 0x0000008e8f8e2220 */ /* 0x000fe20000410000 */
[----:B------:R-:W-:Y:S02]  /*30f0*/  @P2 F2FP.BF16.F32.PACK_AB R140, RZ, R140 ;  /* 0x0000008cff8c223e */ /* 0x000fe400000010ff */
[----:B------:R-:W-:Y:S01]  /*3100*/  @P2 F2FP.BF16.F32.PACK_AB R178, RZ, R178 ;  /* 0x000000b2ffb2223e */ /* 0x000fe200000010ff */
[----:B----4-:R-:W-:Y:S01]  /*3110*/  @P2 FMUL.FTZ R173, R206, R173 ;  /* 0x000000adcead2220 */ /* 0x010fe20000410000 */
[----:B------:R-:W-:-:S02]  /*3120*/  @P2 FSEL R142, R142, RZ, P1 ;  /* 0x000000ff8e8e2208 */ /* 0x000fc40000800000 */
[----:B------:R-:W-:Y:S01]  /*3130*/  @P2 LOP3.LUT P1, RZ, R197, 0xff, RZ, 0xc0, !PT ;  /* 0x000000ffc5ff2812 */ /* 0x000fe2000782c0ff */
[----:B------:R-:W-:Y:S01]  /*3140*/  @P2 FMUL.FTZ R172, R173, R172 ;  /* 0x000000acadac2220 */ /* 0x000fe20000410000 */
[----:B------:R-:W-:Y:S01]  /*3150*/  @P2 F2FP.BF16.F32.PACK_AB R141, RZ, R142 ;  /* 0x0000008eff8d223e */ /* 0x000fe200000010ff */
[----:B------:R-:W-:Y:S01]  /*3160*/  FFMA.FTZ R142, R16, R188, R187 ;  /* 0x000000bc108e7223 */ /* 0x000fe200000100bb */
[----:B------:R-:W-:Y:S01]  /*3170*/  @P2 FSEL R174, R174, RZ, P3 ;  /* 0x000000ffaeae2208 */ /* 0x000fe20001800000 */
[----:B---3--:R-:W-:Y:S01]  /*3180*/  @P2 FMUL.FTZ R177, R208, R177 ;  /* 0x000000b1d0b12220 */ /* 0x008fe20000410000 */
[----:B------:R-:W-:Y:S01]  /*3190*/  @P2 FSEL R172, R172, RZ, P1 ;  /* 0x000000ffacac2208 */ /* 0x000fe20000800000 */
[----:B------:R-:W-:Y:S01]  /*31a0*/  FADD.FTZ R143, R17, -R142 ;  /* 0x8000008e118f7221 */ /* 0x000fe20000010000 */
[----:B------:R-:W-:Y:S01]  /*31b0*/  @P2 PRMT R137, R140, 0x7610, R137 ;  /* 0x000076108c892816 */ /* 0x000fe20000000089 */
[----:B------:R-:W-:Y:S01]  /*31c0*/  @P2 FMUL.FTZ R176, R177, R176 ;  /* 0x000000b0b1b02220 */ /* 0x000fe20000410000 */
[----:B------:R-:W-:Y:S01]  /*31d0*/  @P2 F2FP.BF16.F32.PACK_AB R172, RZ, R172 ;  /* 0x000000acffac223e */ /* 0x000fe200000010ff */
[----:B------:R-:W-:Y:S01]  /*31e0*/  FMUL.FTZ R143, R184, R143 ;  /* 0x0000008fb88f7220 */ /* 0x000fe20000410000 */
[----:B------:R-:W-:-:S02]  /*31f0*/  F2FP.BF16.F32.PACK_AB R180, RZ, R180 ;  /* 0x000000b4ffb4723e */ /* 0x000fc400000010ff */
[----:B------:R-:W-:Y:S02]  /*3200*/  @P2 FSEL R176, R176, RZ, P4 ;  /* 0x000000ffb0b02208 */ /* 0x000fe40002000000 */
[----:B------:R-:W-:Y:S02]  /*3210*/  F2FP.BF16.F32.PACK_AB R182, RZ, R182 ;  /* 0x000000b6ffb6723e */ /* 0x000fe400000010ff */
[----:B------:R-:W-:Y:S02]  /*3220*/  F2FP.BF16.F32.PACK_AB R200, RZ, R200 ;  /* 0x000000c8ffc8723e */ /* 0x000fe400000010ff */
[----:B------:R-:W-:Y:S02]  /*3230*/  F2FP.BF16.F32.PACK_AB R204, RZ, R204 ;  /* 0x000000ccffcc723e */ /* 0x000fe400000010ff */
[----:B------:R-:W-:Y:S02]  /*3240*/  @P2 F2FP.BF16.F32.PACK_AB R179, RZ, R179 ;  /* 0x000000b3ffb3223e */ /* 0x000fe400000010ff */
[----:B------:R-:W-:-:S02]  /*3250*/  @P2 F2FP.BF16.F32.PACK_AB R174, RZ, R174 ;  /* 0x000000aeffae223e */ /* 0x000fc400000010ff */
[----:B------:R-:W-:Y:S02]  /*3260*/  @P2 F2FP.BF16.F32.PACK_AB R176, RZ, R176 ;  /* 0x000000b0ffb0223e */ /* 0x000fe400000010ff */
[----:B------:R-:W-:Y:S02]  /*3270*/  @P2 PRMT R136, R178, 0x7610, R136 ;  /* 0x00007610b2882816 */ /* 0x000fe40000000088 */
[----:B------:R-:W-:Y:S02]  /*3280*/  FSEL R173, R143, RZ, P0 ;  /* 0x000000ff8fad7208 */ /* 0x000fe40000000000 */
[----:B------:R-:W-:Y:S02]  /*3290*/  @P2 PRMT R138, R172, 0x7610, R138 ;  /* 0x00007610ac8a2816 */ /* 0x000fe4000000008a */
[----:B------:R-:W-:Y:S02]  /*32a0*/  @P2 PRMT R137, R137, 0x5410, R141 ;  /* 0x0000541089892816 */ /* 0x000fe4000000008d */
[----:B------:R-:W-:-:S02]  /*32b0*/  F2FP.BF16.F32.PACK_AB R142, R205, R206 ;  /* 0x000000cecd8e723e */ /* 0x000fc400000010ff */
[----:B------:R-:W-:Y:S02]  /*32c0*/  @P2 PRMT R136, R136, 0x5410, R179 ;  /* 0x0000541088882816 */ /* 0x000fe400000000b3 */
[----:B------:R-:W-:Y:S02]  /*32d0*/  @P2 PRMT R138, R138, 0x5410, R174 ;  /* 0x000054108a8a2816 */ /* 0x000fe400000000ae */
[----:B------:R-:W-:Y:S02]  /*32e0*/  PRMT R141, R200, 0x5410, R204 ;  /* 0x00005410c88d7816 */ /* 0x000fe400000000cc */
[----:B------:R-:W-:Y:S02]  /*32f0*/  F2FP.BF16.F32.PACK_AB R143, R173, R208 ;  /* 0x000000d0ad8f723e */ /* 0x000fe400000010ff */
[----:B------:R-:W-:Y:S02]  /*3300*/  @P2 PRMT R139, R176, 0x7610, R139 ;  /* 0x00007610b08b2816 */ /* 0x000fe4000000008b */
        /* <DEDUP_REMOVED lines=10> */
.L_x_755:
[----:B------:R-:W-:Y:S02]  /*33b0*/  MOV R202, UR20 ;  /* 0x0000001400ca7c02 */ /* 0x000fe40008000f00 */
[----:B------:R-:W-:Y:S02]  /*33c0*/  MOV R203, UR21 ;  /* 0x0000001500cb7c02 */ /* 0x000fe40008000f00 */
[----:B------:R-:W-:-:S04]  /*33d0*/  ISETP.NE.U32.AND P0, PT, R202, RZ, PT ;  /* 0x000000ffca00720c */ /* 0x000fc80003f05070 */
[----:B------:R-:W-:-:S13]  /*33e0*/  ISETP.NE.AND.EX P0, PT, R203, RZ, PT, P0 ;  /* 0x000000ffcb00720c */ /* 0x000fda0003f05300 */
[----:B------:R-:W-:Y:S05]  /*33f0*/  @P0 BRA `(.L_x_772) ;  /* 0x0000000400800947 */ /* 0x000fea0003800000 */
[----:B------:R-:W-:Y:S01]  /*3400*/  ISETP.GT.AND P0, PT, R189, RZ, PT ;  /* 0x000000ffbd00720c */ /* 0x000fe20003f04270 */
[----:B------:R-:W1:Y:S01]  /*3410*/  @P2 LDC.64 R178, c[0x0][0x408] ;  /* 0x00010200ffb22b82 */ /* 0x000e620000000a00 */
[----:B------:R-:W-:Y:S02]  /*3420*/  SHF.L.U32 R175, R52, 0x10, RZ ;  /* 0x0000001034af7819 */ /* 0x000fe400000006ff */
[----:B------:R-:W-:Y:S02]  /*3430*/  SHF.L.U32 R200, R53, 0x10, RZ ;  /* 0x0000001035c87819 */ /* 0x000fe400000006ff */
[C---:B------:R-:W-:Y:S02]  /*3440*/  SHF.L.U32 R204, R54.reuse, 0x10, RZ ;  /* 0x0000001036cc7819 */ /* 0x040fe400000006ff */
[----:B------:R-:W-:Y:S01]  /*3450*/  PRMT R205, R54, 0x7632, R205 ;  /* 0x0000763236cd7816 */ /* 0x000fe200000000cd */
[----:B------:R-:W2:Y:S01]  /*3460*/  @P2 LDC.64 R176, c[0x0][0x408] ;  /* 0x00010200ffb02b82 */ /* 0x000ea20000000a00 */
[----:B------:R-:W-:-:S02]  /*3470*/  SHF.L.U32 R206, R55, 0x10, RZ ;  /* 0x0000001037ce7819 */ /* 0x000fc400000006ff */
[----:B------:R-:W-:Y:S01]  /*3480*/  @P2 LOP3.LUT P1, RZ, R196, 0xff, RZ, 0xc0, !PT ;  /* 0x000000ffc4ff2812 */ /* 0x000fe2000782c0ff */
[-CC-:B------:R-:W-:Y:S01]  /*3490*/  @P0 FFMA.FTZ R174, R10, R188.reuse, R187.reuse ;  /* 0x000000bc0aae0223 */ /* 0x180fe200000100bb */
[----:B------:R-:W-:Y:S01]  /*34a0*/  @!P0 SHF.L.U32 R172, R173, 0x10, RZ ;  /* 0x00000010adac8819 */ /* 0x000fe200000006ff */
[-C--:B------:R-:W-:Y:S01]  /*34b0*/  @P0 FFMA.FTZ R181, R3, R188.reuse, R187 ;  /* 0x000000bc03b50223 */ /* 0x080fe200000100bb */
[----:B------:R-:W-:Y:S01]  /*34c0*/  @P0 PRMT R173, R52, 0x7632, R173 ;  /* 0x0000763234ad0816 */ /* 0x000fe200000000ad */
[----:B------:R-:W-:Y:S01]  /*34d0*/  @P0 FADD.FTZ R174, R11, -R174 ;  /* 0x800000ae0bae0221 */ /* 0x000fe20000010000 */
[-C--:B------:R-:W-:Y:S01]  /*34e0*/  @P0 FFMA.FTZ R183, R5, R188.reuse, R187 ;  /* 0x000000bc05b70223 */ /* 0x080fe200000100bb */
[----:B------:R-:W-:Y:S01]  /*34f0*/  @P0 FADD.FTZ R181, R2, -R181 ;  /* 0x800000b502b50221 */ /* 0x000fe20000010000 */
[-C--:B------:R-:W-:Y:S01]  /*3500*/  @P0 FFMA.FTZ R208, R14, R188.reuse, R187 ;  /* 0x000000bc0ed00223 */ /* 0x080fe200000100bb */
[----:B------:R-:W-:Y:S02]  /*3510*/  @P0 IMAD.U32 R173, R173, 0x10000, RZ ;  /* 0x00010000adad0824 */ /* 0x000fe400078e00ff */
[----:B------:R-:W-:Y:S01]  /*3520*/  @P0 FADD.FTZ R183, R4, -R183 ;  /* 0x800000b704b70221 */ /* 0x000fe20000010000 */
[C---:B------:R-:W-:Y:S01]  /*3530*/  @P0 FFMA.FTZ R175, R184.reuse, R181, R175 ;  /* 0x000000b5b8af0223 */ /* 0x040fe200000100af */
[----:B------:R-:W-:Y:S01]  /*3540*/  @P0 FFMA.FTZ R207, R9, R188, R187 ;  /* 0x000000bc09cf0223 */ /* 0x000fe200000100bb */
[----:B------:R-:W-:Y:S01]  /*3550*/  @P0 FFMA.FTZ R172, R184, R174, R173 ;  /* 0x000000aeb8ac0223 */ /* 0x000fe200000100ad */
[-CC-:B------:R-:W-:Y:S01]  /*3560*/  @P0 FFMA.FTZ R173, R7, R188.reuse, R187.reuse ;  /* 0x000000bc07ad0223 */ /* 0x180fe200000100bb */
[----:B------:R-:W-:Y:S01]  /*3570*/  @P0 FFMA.FTZ R174, R12, R188, R187 ;  /* 0x000000bc0cae0223 */ /* 0x000fe200000100bb */
[----:B------:R-:W-:Y:S01]  /*3580*/  @P0 FFMA.FTZ R200, R184, R183, R200 ;  /* 0x000000b7b8c80223 */ /* 0x000fe200000100c8 */
[----:B-1----:R-:W-:Y:S01]  /*3590*/  @P2 FMUL.FTZ R179, R172, R179 ;  /* 0x000000b3acb32220 */ /* 0x002fe20000410000 */
[----:B------:R-:W-:Y:S01]  /*35a0*/  PRMT R172, R53, 0x7632, R172 ;  /* 0x0000763235ac7816 */ /* 0x000fe200000000ac */
[----:B------:R-:W-:Y:S01]  /*35b0*/  @P0 FADD.FTZ R180, R13, -R174 ;  /* 0x800000ae0db40221 */ /* 0x000fe20000010000 */
[----:B------:R-:W-:Y:S01]  /*35c0*/  @P0 FADD.FTZ R181, R6, -R173 ;  /* 0x800000ad06b50221 */ /* 0x000fe20000010000 */
[----:B--2---:R-:W-:Y:S01]  /*35d0*/  @P2 FMUL.FTZ R177, R175, R177 ;  /* 0x000000b1afb12220 */ /* 0x004fe20000410000 */
[----:B------:R-:W-:Y:S01]  /*35e0*/  SHF.L.U32 R201, R172, 0x10, RZ ;  /* 0x00000010acc97819 */ /* 0x000fe200000006ff */
[----:B------:R-:W-:Y:S01]  /*35f0*/  @P2 FMUL.FTZ R183, R179, R178 ;  /* 0x000000b2b3b72220 */ /* 0x000fe20000410000 */
[----:B------:R-:W1:Y:S01]  /*3600*/  @P2 LDC.64 R172, c[0x0][0x408] ;  /* 0x00010200ffac2b82 */ /* 0x000e620000000a00 */
[----:B------:R-:W-:Y:S01]  /*3610*/  @P2 FMUL.FTZ R182, R177, R176 ;  /* 0x000000b0b1b62220 */ /* 0x000fe20000410000 */
[C---:B------:R-:W-:Y:S01]  /*3620*/  @P0 FFMA.FTZ R204, R184.reuse, R181, R204 ;  /* 0x000000b5b8cc0223 */ /* 0x040fe200000100cc */
[----:B------:R-:W-:Y:S01]  /*3630*/  @P0 FFMA.FTZ R201, R184, R180, R201 ;  /* 0x000000b4b8c90223 */ /* 0x000fe200000100c9 */
[----:B------:R-:W-:-:S02]  /*3640*/  IMAD.U32 R205, R205, 0x10000, RZ ;  /* 0x00010000cdcd7824 */ /* 0x000fc400078e00ff */
[----:B------:R-:W-:Y:S01]  /*3650*/  @P0 FADD.FTZ R208, R15, -R208 ;  /* 0x800000d00fd00221 */ /* 0x000fe20000010000 */
[----:B------:R-:W-:Y:S01]  /*3660*/  @P0 FADD.FTZ R207, R8, -R207 ;  /* 0x800000cf08cf0221 */ /* 0x000fe20000010000 */
[----:B------:R-:W-:Y:S01]  /*3670*/  @P2 LOP3.LUT P3, RZ, R196, 0xff00, RZ, 0xc0, !PT ;  /* 0x0000ff00c4ff2812 */ /* 0x000fe2000786c0ff */
[----:B------:R-:W2:Y:S01]  /*3680*/  @P2 LDC.64 R176, c[0x0][0x408] ;  /* 0x00010200ffb02b82 */ /* 0x000ea20000000a00 */
[C---:B------:R-:W-:Y:S01]  /*3690*/  @P0 FFMA.FTZ R205, R184.reuse, R208, R205 ;  /* 0x000000d0b8cd0223 */ /* 0x040fe200000100cd */
[----:B------:R-:W-:Y:S01]  /*36a0*/  @P0 FFMA.FTZ R206, R184, R207, R206 ;  /* 0x000000cfb8ce0223 */ /* 0x000fe200000100ce */
[----:B------:R-:W-:Y:S02]  /*36b0*/  @P2 FSEL R182, R182, RZ, P1 ;  /* 0x000000ffb6b62208 */ /* 0x000fe40000800000 */
[----:B------:R-:W-:Y:S02]  /*36c0*/  @P2 FSEL R183, R183, RZ, P3 ;  /* 0x000000ffb7b72208 */ /* 0x000fe40001800000 */
[----:B------:R-:W-:Y:S01]  /*36d0*/  @P2 LOP3.LUT P1, RZ, R196, 0xff0000, RZ, 0xc0, !PT ;  /* 0x00ff0000c4ff2812 */ /* 0x000fe2000782c0ff */
[----:B------:R-:W3:Y:S01]  /*36e0*/  @P2 LDC.64 R174, c[0x0][0x408] ;  /* 0x00010200ffae2b82 */ /* 0x000ee20000000a00 */
[----:B------:R-:W-:-:S02]  /*36f0*/  @P2 LOP3.LUT P3, RZ, R197, 0xff, RZ, 0xc0, !PT ;  /* 0x000000ffc5ff2812 */ /* 0x000fc4000786c0ff */
[C---:B------:R-:W-:Y:S02]  /*3700*/  @P2 LOP3.LUT P4, RZ, R197.reuse, 0xff00, RZ, 0xc0, !PT ;  /* 0x0000ff00c5ff2812 */ /* 0x040fe4000788c0ff */
[----:B------:R-:W-:Y:S02]  /*3710*/  @P2 LOP3.LUT P5, RZ, R197, 0xff0000, RZ, 0xc0, !PT ;  /* 0x00ff0000c5ff2812 */ /* 0x000fe400078ac0ff */
[----:B------:R-:W-:Y:S01]  /*3720*/  @P2 F2FP.BF16.F32.PACK_AB R182, RZ, R182 ;  /* 0x000000b6ffb6223e */ /* 0x000fe200000010ff */
[----:B------:R-:W4:Y:S01]  /*3730*/  @P2 LDC.64 R178, c[0x0][0x408] ;  /* 0x00010200ffb22b82 */ /* 0x000f220000000a00 */
[----:B-1----:R-:W-:Y:S01]  /*3740*/  @P2 FMUL.FTZ R173, R200, R173 ;  /* 0x000000adc8ad2220 */ /* 0x002fe20000410000 */
[----:B------:R-:W-:Y:S02]  /*3750*/  @P2 F2FP.BF16.F32.PACK_AB R183, RZ, R183 ;  /* 0x000000b7ffb7223e */ /* 0x000fe400000010ff */
[----:B------:R-:W-:Y:S01]  /*3760*/  @P2 PRMT R136, R182, 0x7610, R136 ;  /* 0x00007610b6882816 */ /* 0x000fe20000000088 */
[----:B------:R-:W-:-:S03]  /*3770*/  @P2 FMUL.FTZ R172, R173, R172 ;  /* 0x000000acadac2220 */ /* 0x000fc60000410000 */
[----:B------:R-:W1:Y:S01]  /*3780*/  @P2 LDC.64 R180, c[0x0][0x408] ;  /* 0x00010200ffb42b82 */ /* 0x000e620000000a00 */
[----:B--2---:R-:W-:Y:S01]  /*3790*/  @P2 FMUL.FTZ R177, R204, R177 ;  /* 0x000000b1ccb12220 */ /* 0x004fe20000410000 */
[----:B------:R-:W-:Y:S02]  /*37a0*/  @P2 FSEL R172, R172, RZ, P1 ;  /* 0x000000ffacac2208 */ /* 0x000fe40000800000 */
[----:B------:R-:W-:Y:S01]  /*37b0*/  @P2 LOP3.LUT P1, RZ, R196, 0xff000000, RZ, 0xc0, !PT ;  /* 0xff000000c4ff2812 */ /* 0x000fe2000782c0ff */
[----:B------:R-:W-:Y:S01]  /*37c0*/  @P2 FMUL.FTZ R176, R177, R176 ;  /* 0x000000b0b1b02220 */ /* 0x000fe20000410000 */
[----:B------:R-:W-:Y:S01]  /*37d0*/  @P2 F2FP.BF16.F32.PACK_AB R172, RZ, R172 ;  /* 0x000000acffac223e */ /* 0x000fe200000010ff */
[----:B---3--:R-:W-:Y:S01]  /*37e0*/  @P2 FMUL.FTZ R175, R201, R175 ;  /* 0x000000afc9af2220 */ /* 0x008fe20000410000 */
[----:B------:R-:W-:Y:S02]  /*37f0*/  @P2 PRMT R136, R136, 0x5410, R183 ;  /* 0x0000541088882816 */ /* 0x000fe400000000b7 */
[----:B------:R-:W-:Y:S01]  /*3800*/  @P2 FSEL R176, R176, RZ, P3 ;  /* 0x000000ffb0b02208 */ /* 0x000fe20001800000 */
[----:B------:R-:W-:Y:S01]  /*3810*/  @P2 FMUL.FTZ R174, R175, R174 ;  /* 0x000000aeafae2220 */ /* 0x000fe20000410000 */
[----:B------:R-:W-:-:S02]  /*3820*/  @P2 PRMT R137, R172, 0x7610, R137 ;  /* 0x00007610ac892816 */ /* 0x000fc40000000089 */
[----:B------:R-:W-:Y:S01]  /*3830*/  @P2 F2FP.BF16.F32.PACK_AB R176, RZ, R176 ;  /* 0x000000b0ffb0223e */ /* 0x000fe200000010ff */
[----:B----4-:R-:W-:Y:S01]  /*3840*/  @P2 FMUL.FTZ R179, R205, R179 ;  /* 0x000000b3cdb32220 */ /* 0x010fe20000410000 */
[----:B------:R-:W-:Y:S02]  /*3850*/  @P2 FSEL R174, R174, RZ, P1 ;  /* 0x000000ffaeae2208 */ /* 0x000fe40000800000 */
[----:B------:R-:W-:Y:S01]  /*3860*/  @P2 PRMT R138, R176, 0x7610, R138 ;  /* 0x00007610b08a2816 */ /* 0x000fe2000000008a */
[----:B------:R-:W-:Y:S01]  /*3870*/  @P2 FMUL.FTZ R178, R179, R178 ;  /* 0x000000b2b3b22220 */ /* 0x000fe20000410000 */
[----:B------:R-:W-:Y:S01]  /*3880*/  @P2 F2FP.BF16.F32.PACK_AB R174, RZ, R174 ;  /* 0x000000aeffae223e */ /* 0x000fe200000010ff */
[----:B-1----:R-:W-:-:S03]  /*3890*/  @P2 FMUL.FTZ R181, R206, R181 ;  /* 0x000000b5ceb52220 */ /* 0x002fc60000410000 */
[----:B------:R-:W-:Y:S02]  /*38a0*/  @P2 FSEL R178, R178, RZ, P4 ;  /* 0x000000ffb2b22208 */ /* 0x000fe40002000000 */
        /* <DEDUP_REMOVED lines=21> */
.L_x_772:
[----:B------:R-:W-:Y:S01]  /*3a00*/  ISETP.GT.AND P0, PT, R189, RZ, PT ;  /* 0x000000ffbd00720c */ /* 0x000fe20003f04270 */
[----:B------:R-:W-:Y:S01]  /*3a10*/  @P1 FFMA.FTZ R141, R3, R188, R187 ;  /* 0x000000bc038d1223 */ /* 0x000fe200000100bb */
[----:B------:R-:W-:Y:S01]  /*3a20*/  SHF.L.U32 R205, R52, 0x10, RZ ;  /* 0x0000001034cd7819 */ /* 0x000fe200000006ff */
[----:B------:R-:W-:Y:S01]  /*3a30*/  IMAD.U32 R200, R54, 0x10000, RZ ;  /* 0x0001000036c87824 */ /* 0x000fe200078e00ff */
[----:B------:R-:W-:Y:S01]  /*3a40*/  SHF.L.U32 R204, R173, 0x10, RZ ;  /* 0x00000010adcc7819 */ /* 0x000fe200000006ff */
[----:B------:R-:W-:Y:S01]  /*3a50*/  @P1 FADD.FTZ R141, R2, -R141 ;  /* 0x8000008d028d1221 */ /* 0x000fe20000010000 */
[C---:B------:R-:W-:Y:S01]  /*3a60*/  PRMT R172, R53.reuse, 0x7632, R172 ;  /* 0x0000763235ac7816 */ /* 0x040fe200000000ac */
[----:B------:R-:W1:Y:S01]  /*3a70*/  @P2 LDC.64 R180, c[0x0][0x408] ;  /* 0x00010200ffb42b82 */ /* 0x000e620000000a00 */
[----:B------:R-:W-:Y:S01]  /*3a80*/  SHF.L.U32 R207, R53, 0x10, RZ ;  /* 0x0000001035cf7819 */ /* 0x000fe200000006ff */
[----:B------:R-:W-:Y:S01]  /*3a90*/  @P1 FFMA.FTZ R205, R184, R141, R205 ;  /* 0x0000008db8cd1223 */ /* 0x000fe200000100cd */
[----:B------:R-:W-:-:S02]  /*3aa0*/  SHF.L.U32 R206, R172, 0x10, RZ ;  /* 0x00000010acce7819 */ /* 0x000fc400000006ff */
[----:B------:R-:W-:Y:S01]  /*3ab0*/  PRMT R201, R54, 0x7632, R201 ;  /* 0x0000763236c97816 */ /* 0x000fe200000000c9 */
[-CC-:B------:R-:W-:Y:S01]  /*3ac0*/  @P0 FFMA.FTZ R140, R10, R188.reuse, R187.reuse ;  /* 0x000000bc0a8c0223 */ /* 0x180fe200000100bb */
[-CC-:B------:R-:W-:Y:S01]  /*3ad0*/  @P0 FFMA.FTZ R173, R5, R188.reuse, R187.reuse ;  /* 0x000000bc05ad0223 */ /* 0x180fe200000100bb */
[-CC-:B------:R-:W-:Y:S01]  /*3ae0*/  @P0 FFMA.FTZ R177, R7, R188.reuse, R187.reuse ;  /* 0x000000bc07b10223 */ /* 0x180fe200000100bb */
[-CC-:B------:R-:W-:Y:S01]  /*3af0*/  @P0 FFMA.FTZ R172, R12, R188.reuse, R187.reuse ;  /* 0x000000bc0cac0223 */ /* 0x180fe200000100bb */
[----:B------:R-:W-:Y:S01]  /*3b00*/  @P0 FADD.FTZ R143, R11, -R140 ;  /* 0x8000008c0b8f0221 */ /* 0x000fe20000010000 */
[----:B------:R-:W-:Y:S01]  /*3b10*/  @P0 FFMA.FTZ R174, R14, R188, R187 ;  /* 0x000000bc0eae0223 */ /* 0x000fe200000100bb */
[----:B------:R-:W-:Y:S01]  /*3b20*/  @P0 FADD.FTZ R173, R4, -R173 ;  /* 0x800000ad04ad0221 */ /* 0x000fe20000010000 */
[----:B------:R-:W-:Y:S01]  /*3b30*/  @P0 FADD.FTZ R177, R6, -R177 ;  /* 0x800000b106b10221 */ /* 0x000fe20000010000 */
[C---:B------:R-:W-:Y:S01]  /*3b40*/  @P0 FFMA.FTZ R204, R184.reuse, R143, R204 ;  /* 0x0000008fb8cc0223 */ /* 0x040fe200000100cc */
[----:B------:R-:W2:Y:S01]  /*3b50*/  @P2 LDC.64 R140, c[0x0][0x408] ;  /* 0x00010200ff8c2b82 */ /* 0x000ea20000000a00 */
[----:B------:R-:W-:Y:S01]  /*3b60*/  SHF.L.U32 R201, R201, 0x10, RZ ;  /* 0x00000010c9c97819 */ /* 0x000fe200000006ff */
[----:B------:R-:W-:Y:S01]  /*3b70*/  @P0 FADD.FTZ R175, R13, -R172 ;  /* 0x800000ac0daf0221 */ /* 0x000fe20000010000 */
[----:B------:R-:W-:Y:S01]  /*3b80*/  @P0 FADD.FTZ R174, R15, -R174 ;  /* 0x800000ae0fae0221 */ /* 0x000fe20000010000 */
[C---:B------:R-:W-:Y:S01]  /*3b90*/  @P0 FFMA.FTZ R207, R184.reuse, R173, R207 ;  /* 0x000000adb8cf0223 */ /* 0x040fe200000100cf */
[C---:B------:R-:W-:Y:S01]  /*3ba0*/  @P0 FFMA.FTZ R200, R184.reuse, R177, R200 ;  /* 0x000000b1b8c80223 */ /* 0x040fe200000100c8 */
[C---:B------:R-:W-:Y:S01]  /*3bb0*/  @P0 FFMA.FTZ R206, R184.reuse, R175, R206 ;  /* 0x000000afb8ce0223 */ /* 0x040fe200000100ce */
[----:B------:R-:W-:Y:S01]  /*3bc0*/  @P0 FFMA.FTZ R201, R184, R174, R201 ;  /* 0x000000aeb8c90223 */ /* 0x000fe200000100c9 */
[----:B------:R-:W3:Y:S01]  /*3bd0*/  @P2 LDC.64 R142, c[0x0][0x408] ;  /* 0x00010200ff8e2b82 */ /* 0x000ee20000000a00 */
[-CC-:B------:R-:W-:Y:S01]  /*3be0*/  @P0 FFMA.FTZ R211, R9, R188.reuse, R187.reuse ;  /* 0x000000bc09d30223 */ /* 0x180fe200000100bb */
[C---:B------:R-:W-:Y:S01]  /*3bf0*/  PRMT R208, R55.reuse, 0x7632, R208 ;  /* 0x0000763237d07816 */ /* 0x040fe200000000d0 */
[----:B------:R-:W-:Y:S01]  /*3c00*/  @P0 FFMA.FTZ R210, R16, R188, R187 ;  /* 0x000000bc10d20223 */ /* 0x000fe200000100bb */
[----:B------:R-:W-:Y:S01]  /*3c10*/  SHF.L.U32 R209, R55, 0x10, RZ ;  /* 0x0000001037d17819 */ /* 0x000fe200000006ff */
[----:B------:R-:W-:Y:S01]  /*3c20*/  @P0 FADD.FTZ R211, R8, -R211 ;  /* 0x800000d308d30221 */ /* 0x000fe20000010000 */
[----:B------:R-:W-:Y:S01]  /*3c30*/  SHF.L.U32 R208, R208, 0x10, RZ ;  /* 0x00000010d0d07819 */ /* 0x000fe200000006ff */
[----:B------:R-:W-:Y:S01]  /*3c40*/  @P0 FADD.FTZ R213, R17, -R210 ;  /* 0x800000d211d50221 */ /* 0x000fe20000010000 */
[----:B------:R-:W4:Y:S01]  /*3c50*/  @P2 LDC.64 R172, c[0x0][0x408] ;  /* 0x00010200ffac2b82 */ /* 0x000f220000000a00 */
[----:B------:R-:W-:Y:S01]  /*3c60*/  @P0 FFMA.FTZ R209, R184, R211, R209 ;  /* 0x000000d3b8d10223 */ /* 0x000fe200000100d1 */
[----:B------:R-:W-:Y:S01]  /*3c70*/  @P2 LOP3.LUT P1, RZ, R196, 0xff00, RZ, 0xc0, !PT ;  /* 0x0000ff00c4ff2812 */ /* 0x000fe2000782c0ff */
[----:B------:R-:W-:Y:S01]  /*3c80*/  @P0 FFMA.FTZ R208, R184, R213, R208 ;  /* 0x000000d5b8d00223 */ /* 0x000fe200000100d0 */
[C---:B------:R-:W-:Y:S01]  /*3c90*/  @P2 LOP3.LUT P0, RZ, R196.reuse, 0xff, RZ, 0xc0, !PT ;  /* 0x000000ffc4ff2812 */ /* 0x040fe2000780c0ff */
[----:B-1----:R-:W-:Y:S01]  /*3ca0*/  @P2 FMUL.FTZ R181, R209, R181 ;  /* 0x000000b5d1b52220 */ /* 0x002fe20000410000 */
[----:B------:R-:W-:-:S02]  /*3cb0*/  @P2 LOP3.LUT P6, RZ, R196, 0xff0000, RZ, 0xc0, !PT ;  /* 0x00ff0000c4ff2812 */ /* 0x000fc400078cc0ff */
[----:B------:R-:W1:Y:S01]  /*3cc0*/  @P2 LDC.64 R176, c[0x0][0x408] ;  /* 0x00010200ffb02b82 */ /* 0x000e620000000a00 */
[----:B--2---:R-:W-:Y:S01]  /*3cd0*/  @P2 FMUL.FTZ R141, R205, R141 ;  /* 0x0000008dcd8d2220 */ /* 0x004fe20000410000 */
[----:B------:R-:W-:Y:S01]  /*3ce0*/  @P2 FMUL.FTZ R180, R181, R180 ;  /* 0x000000b4b5b42220 */ /* 0x000fe20000410000 */
[----:B------:R-:W-:Y:S02]  /*3cf0*/  @P2 LOP3.LUT P4, RZ, R197, 0xff, RZ, 0xc0, !PT ;  /* 0x000000ffc5ff2812 */ /* 0x000fe4000788c0ff */
[----:B------:R-:W-:Y:S01]  /*3d00*/  @P2 FMUL.FTZ R140, R141, R140 ;  /* 0x0000008c8d8c2220 */ /* 0x000fe20000410000 */
[----:B------:R-:W-:Y:S02]  /*3d10*/  @P2 LOP3.LUT P5, RZ, R196, 0xff000000, RZ, 0xc0, !PT ;  /* 0xff000000c4ff2812 */ /* 0x000fe400078ac0ff */
[----:B------:R-:W2:Y:S01]  /*3d20*/  @P2 LDC.64 R174, c[0x0][0x408] ;  /* 0x00010200ffae2b82 */ /* 0x000ea20000000a00 */
[----:B---3--:R-:W-:Y:S01]  /*3d30*/  @P2 FMUL.FTZ R143, R204, R143 ;  /* 0x0000008fcc8f2220 */ /* 0x008fe20000410000 */
[----:B------:R-:W-:-:S02]  /*3d40*/  @P2 FSEL R140, R140, RZ, P0 ;  /* 0x000000ff8c8c2208 */ /* 0x000fc40000000000 */
[----:B------:R-:W-:Y:S01]  /*3d50*/  @P2 ISETP.GE.U32.AND P0, PT, R196, RZ, PT ;  /* 0x000000ffc400220c */ /* 0x000fe20003f06070 */
[----:B------:R-:W-:Y:S01]  /*3d60*/  @P2 FMUL.FTZ R142, R143, R142 ;  /* 0x0000008e8f8e2220 */ /* 0x000fe20000410000 */
[----:B------:R-:W-:Y:S02]  /*3d70*/  @P2 LOP3.LUT P3, RZ, R197, 0xff00, RZ, 0xc0, !PT ;  /* 0x0000ff00c5ff2812 */ /* 0x000fe4000786c0ff */
[----:B------:R-:W3:Y:S01]  /*3d80*/  @P2 LDC.64 R178, c[0x0][0x408] ;  /* 0x00010200ffb22b82 */ /* 0x000ee20000000a00 */
[----:B----4-:R-:W-:Y:S01]  /*3d90*/  @P2 FMUL.FTZ R173, R207, R173 ;  /* 0x000000adcfad2220 */ /* 0x010fe20000410000 */
[----:B------:R-:W-:Y:S02]  /*3da0*/  @P2 FSEL R142, R142, RZ, P1 ;  /* 0x000000ff8e8e2208 */ /* 0x000fe40000800000 */
[----:B------:R-:W-:Y:S01]  /*3db0*/  @P2 LOP3.LUT P1, RZ, R197, 0xff0000, RZ, 0xc0, !PT ;  /* 0x00ff0000c5ff2812 */ /* 0x000fe2000782c0ff */
[----:B------:R-:W-:Y:S01]  /*3dc0*/  @P2 FMUL.FTZ R172, R173, R172 ;  /* 0x000000acadac2220 */ /* 0x000fe20000410000 */
[----:B------:R-:W-:-:S02]  /*3dd0*/  @P2 ISETP.GE.U32.AND.EX P0, PT, R197, 0x1000000, PT, P0 ;  /* 0x01000000c500280c */ /* 0x000fc40003f06100 */
[----:B------:R-:W4:Y:S01]  /*3de0*/  @P2 LDC.64 R182, c[0x0][0x408] ;  /* 0x00010200ffb62b82 */ /* 0x000f220000000a00 */
[----:B-1----:R-:W-:Y:S01]  /*3df0*/  @P2 FMUL.FTZ R177, R200, R177 ;  /* 0x000000b1c8b12220 */ /* 0x002fe20000410000 */
[----:B------:R-:W-:Y:S02]  /*3e00*/  @P2 FSEL R172, R172, RZ, P6 ;  /* 0x000000ffacac2208 */ /* 0x000fe40003000000 */
[----:B------:R-:W-:Y:S01]  /*3e10*/  @P2 FSEL R180, R180, RZ, P1 ;  /* 0x000000ffb4b42208 */ /* 0x000fe20000800000 */
[----:B------:R-:W-:Y:S01]  /*3e20*/  @P2 FMUL.FTZ R176, R177, R176 ;  /* 0x000000b0b1b02220 */ /* 0x000fe20000410000 */
[----:B------:R-:W-:Y:S01]  /*3e30*/  @P2 F2FP.BF16.F32.PACK_AB R140, RZ, R140 ;  /* 0x0000008cff8c223e */ /* 0x000fe200000010ff */
[----:B--2---:R-:W-:Y:S01]  /*3e40*/  @P2 FMUL.FTZ R175, R206, R175 ;  /* 0x000000afceaf2220 */ /* 0x004fe20000410000 */
[----:B------:R-:W-:Y:S02]  /*3e50*/  @P2 F2FP.BF16.F32.PACK_AB R172, RZ, R172 ;  /* 0x000000acffac223e */ /* 0x000fe400000010ff */
[----:B------:R-:W-:Y:S01]  /*3e60*/  @P2 FSEL R176, R176, RZ, P4 ;  /* 0x000000ffb0b02208 */ /* 0x000fe20002000000 */
[----:B------:R-:W-:Y:S01]  /*3e70*/  @P2 FMUL.FTZ R174, R175, R174 ;  /* 0x000000aeafae2220 */ /* 0x000fe20000410000 */
[----:B------:R-:W-:-:S02]  /*3e80*/  @P2 F2FP.BF16.F32.PACK_AB R180, RZ, R180 ;  /* 0x000000b4ffb4223e */ /* 0x000fc400000010ff */
[----:B------:R-:W-:Y:S01]  /*3e90*/  @P2 F2FP.BF16.F32.PACK_AB R176, RZ, R176 ;  /* 0x000000b0ffb0223e */ /* 0x000fe200000010ff */
[----:B---3--:R-:W-:Y:S01]  /*3ea0*/  @P2 FMUL.FTZ R179, R201, R179 ;  /* 0x000000b3c9b32220 */ /* 0x008fe20000410000 */
[----:B------:R-:W-:Y:S02]  /*3eb0*/  @P2 FSEL R174, R174, RZ, P5 ;  /* 0x000000ffaeae2208 */ /* 0x000fe40002800000 */
[----:B------:R-:W-:Y:S01]  /*3ec0*/  @P2 F2FP.BF16.F32.PACK_AB R141, RZ, R142 ;  /* 0x0000008eff8d223e */ /* 0x000fe200000010ff */
[----:B------:R-:W-:Y:S01]  /*3ed0*/  @P2 FMUL.FTZ R178, R179, R178 ;  /* 0x000000b2b3b22220 */ /* 0x000fe20000410000 */
[----:B------:R-:W-:Y:S02]  /*3ee0*/  @P2 PRMT R136, R140, 0x7610, R136 ;  /* 0x000076108c882816 */ /* 0x000fe40000000088 */
[----:B------:R-:W-:Y:S01]  /*3ef0*/  F2FP.BF16.F32.PACK_AB R205, RZ, R205 ;  /* 0x000000cdffcd723e */ /* 0x000fe200000010ff */
[----:B----4-:R-:W-:Y:S01]  /*3f00*/  @P2 FMUL.FTZ R183, R208, R183 ;  /* 0x000000b7d0b72220 */ /* 0x010fe20000410000 */
[----:B------:R-:W-:-:S02]  /*3f10*/  @P2 FSEL R178, R178, RZ, P3 ;  /* 0x000000ffb2b22208 */ /* 0x000fc40001800000 */
[----:B------:R-:W-:Y:S01]  /*3f20*/  F2FP.BF16.F32.PACK_AB R204, RZ, R204 ;  /* 0x000000ccffcc723e */ /* 0x000fe200000010ff */
[----:B------:R-:W-:Y:S01]  /*3f30*/  @P2 FMUL.FTZ R182, R183, R182 ;  /* 0x000000b6b7b62220 */ /* 0x000fe20000410000 */
[----:B------:R-:W-:Y:S02]  /*3f40*/  F2FP.BF16.F32.PACK_AB R207, RZ, R207 ;  /* 0x000000cfffcf723e */ /* 0x000fe400000010ff */
[----:B------:R-:W-:Y:S02]  /*3f50*/  F2FP.BF16.F32.PACK_AB R206, RZ, R206 ;  /* 0x000000ceffce723e */ /* 0x000fe400000010ff */
[----:B------:R-:W-:Y:S02]  /*3f60*/  @P2 FSEL R182, R182, RZ, P0 ;  /* 0x000000ffb6b62208 */ /* 0x000fe40000000000 */
[----:B------:R-:W-:Y:S02]  /*3f70*/  @P2 F2FP.BF16.F32.PACK_AB R174, RZ, R174 ;  /* 0x000000aeffae223e */ /* 0x000fe400000010ff */
[----:B------:R-:W-:-:S02]  /*3f80*/  @P2 F2FP.BF16.F32.PACK_AB R178, RZ, R178 ;  /* 0x000000b2ffb2223e */ /* 0x000fc400000010ff */
[----:B------:R-:W-:Y:S02]  /*3f90*/  @P2 F2FP.BF16.F32.PACK_AB R182, RZ, R182 ;  /* 0x000000b6ffb6223e */ /* 0x000fe400000010ff */
[----:B------:R-:W-:Y:S02]  /*3fa0*/  @P2 PRMT R137, R172, 0x7610, R137 ;  /* 0x00007610ac892816 */ /* 0x000fe40000000089 */
[----:B------:R-:W-:Y:S02]  /*3fb0*/  @P2 PRMT R138, R176, 0x7610, R138 ;  /* 0x00007610b08a2816 */ /* 0x000fe4000000008a */
[----:B------:R-:W-:Y:S02]  /*3fc0*/  @P2 PRMT R139, R180, 0x7610, R139 ;  /* 0x00007610b48b2816 */ /* 0x000fe4000000008b */
[----:B------:R-:W-:Y:S02]  /*3fd0*/  @P2 PRMT R136, R136, 0x5410, R141 ;  /* 0x0000541088882816 */ /* 0x000fe4000000008d */
[----:B------:R-:W-:-:S02]  /*3fe0*/  F2FP.BF16.F32.PACK_AB R142, R201, R200 ;  /* 0x000000c8c98e723e */ /* 0x000fc400000010ff */
[----:B------:R-:W-:Y:S02]  /*3ff0*/  F2FP.BF16.F32.PACK_AB R143, R208, R209 ;  /* 0x000000d1d08f723e */ /* 0x000fe400000010ff */
[----:B------:R-:W-:Y:S02]  /*4000*/  @P2 PRMT R137, R137, 0x5410, R174 ;  /* 0x0000541089892816 */ /* 0x000fe400000000ae */
[----:B------:R-:W-:Y:S02]  /*4010*/  @P2 PRMT R138, R138, 0x5410, R178 ;  /* 0x000054108a8a2816 */ /* 0x000fe400000000b2 */
[----:B------:R-:W-:Y:S02]  /*4020*/  @P2 PRMT R139, R139, 0x5410, R182 ;  /* 0x000054108b8b2816 */ /* 0x000fe400000000b6 */
[----:B------:R-:W-:Y:S02]  /*4030*/  PRMT R141, R207, 0x5410, R206 ;  /* 0x00005410cf8d7816 */ /* 0x000fe400000000ce */
[----:B------:R-:W-:-:S07]  /*4040*/  PRMT R140, R205, 0x5410, R204 ;  /* 0x00005410cd8c7816 */ /* 0x000fce00000000cc */
.L_x_771:
[----:B------:R-:W-:Y:S05]  /*4050*/  BSYNC.RECONVERGENT B1 ;  /* 0x0000000000017941 */ /* 0x000fea0003800200 */
.L_x_754:
[----:B------:R-:W-:Y:S01]  /*4060*/  ISETP.NE.U32.AND P0, PT, R202, RZ, PT ;  /* 0x000000ffca00720c */ /* 0x000fe20003f05070 */
[----:B------:R-:W1:Y:S01]  /*4070*/  @P2 LDC.64 R172, c[0x0][0x468] ;  /* 0x00011a00ffac2b82 */ /* 0x000e620000000a00 */
[----:B------:R-:W-:Y:S01]  /*4080*/  ISETP.NE.U32.AND P1, PT, R198, RZ, PT ;  /* 0x000000ffc600720c */ /* 0x000fe20003f25070 */
[----:B------:R-:W-:Y:S01]  /*4090*/  BSSY.RECONVERGENT B1, `(.L_x_773) ;  /* 0x000019f000017945 */ /* 0x000fe20003800200 */
[----:B------:R-:W-:Y:S02]  /*40a0*/  ISETP.NE.AND.EX P0, PT, R203, RZ, PT, P0 ;  /* 0x000000ffcb00720c */ /* 0x000fe40003f05300 */
[----:B------:R-:W-:-:S11]  /*40b0*/  ISETP.NE.AND.EX P1, PT, R199, RZ, PT, P1 ;  /* 0x000000ffc700720c */ /* 0x000fd60003f25310 */
[----:B------:R-:W2:Y:S01]  /*40c0*/  @P0 LDC.64 R174, c[0x0][0x478] ;  /* 0x00011e00ffae0b82 */ /* 0x000ea20000000a00 */
[----:B-1----:R-:W-:-:S04]  /*40d0*/  @P2 IMAD.WIDE.U32 R172, R170, 0x10, R172 ;  /* 0x00000010aaac2825 */ /* 0x002fc800078e00ac */
[----:B--2---:R-:W-:-:S05]  /*40e0*/  @P0 IMAD.WIDE.U32 R174, R171, 0x10, R174 ;  /* 0x00000010abae0825 */ /* 0x004fca00078e00ae */
[----:B------:R1:W-:Y:S04]  /*40f0*/  @P0 STG.E.128 desc[UR6][R174.64], R140 ;  /* 0x0000008cae000986 */ /* 0x0003e8000c101d06 */
[----:B------:R1:W-:Y:S01]  /*4100*/  @P2 STG.E.128 desc[UR6][R172.64], R136 ;  /* 0x00000088ac002986 */ /* 0x0003e2000c101d06 */
[----:B------:R-:W-:Y:S05]  /*4110*/  @!P1 BRA `(.L_x_774) ;  /* 0x0000000c001c9947 */ /* 0x000fea0003800000 */
[----:B------:R-:W-:Y:S05]  /*4120*/  @!P0 BRA `(.L_x_775) ;  /* 0x00000004009c8947 */ /* 0x000fea0003800000 */
[----:B------:R-:W-:Y:S01]  /*4130*/  ISETP.GT.AND P3, PT, R189, RZ, PT ;  /* 0x000000ffbd00720c */ /* 0x000fe20003f64270 */
[C---:B------:R-:W-:Y:S01]  /*4140*/  IMAD.U32 R183, R48.reuse, 0x10000, RZ ;  /* 0x0001000030b77824 */ /* 0x040fe200078e00ff */
[----:B-1----:R-:W-:Y:S01]  /*4150*/  PRMT R174, R48, 0x7632, R174 ;  /* 0x0000763230ae7816 */ /* 0x002fe200000000ae */
[----:B------:R-:W1:Y:S01]  /*4160*/  @P2 LDC.64 R142, c[0x0][0x408] ;  /* 0x00010200ff8e2b82 */ /* 0x000e620000000a00 */
[----:B------:R-:W-:Y:S01]  /*4170*/  PRMT R175, R49, 0x7632, R175 ;  /* 0x0000763231af7816 */ /* 0x000fe200000000af */
[----:B------:R-:W-:Y:S01]  /*4180*/  IMAD.U32 R201, R51, 0x10000, RZ ;  /* 0x0001000033c97824 */ /* 0x000fe200078e00ff */
[----:B------:R-:W-:Y:S02]  /*4190*/  SHF.L.U32 R197, R174, 0x10, RZ ;  /* 0x00000010aec57819 */ /* 0x000fe400000006ff */
[----:B------:R-:W-:Y:S02]  /*41a0*/  SHF.L.U32 R196, R175, 0x10, RZ ;  /* 0x00000010afc47819 */ /* 0x000fe400000006ff */
[----:B------:R-:W-:Y:S01]  /*41b0*/  SHF.L.U32 R182, R49, 0x10, RZ ;  /* 0x0000001031b67819 */ /* 0x000fe200000006ff */
[----:B------:R-:W2:Y:S01]  /*41c0*/  @P2 LDC.64 R172, c[0x0][0x408] ;  /* 0x00010200ffac2b82 */ /* 0x000ea20000000a00 */
[----:B------:R-:W-:Y:S01]  /*41d0*/  SHF.L.U32 R198, R50, 0x10, RZ ;  /* 0x0000001032c67819 */ /* 0x000fe200000006ff */
        /* <DEDUP_REMOVED lines=8> */
[----:B------:R-:W-:Y:S01]  /*4260*/  @P3 FFMA.FTZ R183, R184, R141, R183 ;  /* 0x0000008db8b73223 */ /* 0x000fe200000100b7 */
[----:B------:R-:W-:Y:S01]  /*4270*/  @P3 FADD.FTZ R177, R29, -R176 ;  /* 0x800000b01db13221 */ /* 0x000fe20000010000 */
[----:B------:R-:W3:Y:S01]  /*4280*/  @P2 LDC.64 R140, c[0x0][0x408] ;  /* 0x00010200ff8c2b82 */ /* 0x000ee20000000a00 */
[----:B------:R-:W-:Y:S01]  /*4290*/  @P3 FADD.FTZ R179, R22, -R179 ;  /* 0x800000b316b33221 */ /* 0x000fe20000010000 */
[C---:B------:R-:W-:Y:S01]  /*42a0*/  @P3 FFMA.FTZ R197, R184.reuse, R174, R197 ;  /* 0x000000aeb8c53223 */ /* 0x040fe200000100c5 */
[C---:B------:R-:W-:Y:S01]  /*42b0*/  @P3 FFMA.FTZ R182, R184.reuse, R175, R182 ;  /* 0x000000afb8b63223 */ /* 0x040fe200000100b6 */
[C---:B------:R-:W-:Y:S01]  /*42c0*/  @P3 FFMA.FTZ R196, R184.reuse, R177, R196 ;  /* 0x000000b1b8c43223 */ /* 0x040fe200000100c4 */
[----:B------:R-:W-:Y:S01]  /*42d0*/  @P3 FFMA.FTZ R198, R184, R179, R198 ;  /* 0x000000b3b8c63223 */ /* 0x000fe200000100c6 */
[-C--:B------:R-:W-:Y:S01]  /*42e0*/  @P3 FFMA.FTZ R203, R25, R188.reuse, R187 ;  /* 0x000000bc19cb3223 */ /* 0x080fe200000100bb */
[----:B------:R-:W-:Y:S01]  /*42f0*/  PRMT R199, R50, 0x7632, R199 ;  /* 0x0000763232c77816 */ /* 0x000fe200000000c7 */
[----:B------:R-:W4:Y:S01]  /*4300*/  @P2 LDC.64 R174, c[0x0][0x408] ;  /* 0x00010200ffae2b82 */ /* 0x000f220000000a00 */
[-C--:B------:R-:W-:Y:S01]  /*4310*/  @P3 FFMA.FTZ R200, R30, R188.reuse, R187 ;  /* 0x000000bc1ec83223 */ /* 0x080fe200000100bb */
[--C-:B------:R-:W-:Y:S01]  /*4320*/  @P3 FADD.FTZ R202, R24, -R203.reuse ;  /* 0x800000cb18ca3221 */ /* 0x100fe20000010000 */
[----:B------:R-:W-:Y:S01]  /*4330*/  PRMT R203, R51, 0x7632, R203 ;  /* 0x0000763233cb7816 */ /* 0x000fe200000000cb */
[----:B------:R-:W-:Y:S01]  /*4340*/  @P3 FFMA.FTZ R204, R32, R188, R187 ;  /* 0x000000bc20cc3223 */ /* 0x000fe200000100bb */
[----:B------:R-:W-:Y:S01]  /*4350*/  SHF.L.U32 R199, R199, 0x10, RZ ;  /* 0x00000010c7c77819 */ /* 0x000fe200000006ff */
[----:B-1----:R-:W-:Y:S01]  /*4360*/  @P2 FMUL.FTZ R143, R197, R143 ;  /* 0x0000008fc58f2220 */ /* 0x002fe20000410000 */
[----:B------:R-:W-:Y:S01]  /*4370*/  SHF.L.U32 R203, R203, 0x10, RZ ;  /* 0x00000010cbcb7819 */ /* 0x000fe200000006ff */
[----:B------:R-:W1:Y:S01]  /*4380*/  @P2 LDC.64 R176, c[0x0][0x408] ;  /* 0x00010200ffb02b82 */ /* 0x000e620000000a00 */
[----:B------:R-:W-:Y:S01]  /*4390*/  @P3 FADD.FTZ R200, R31, -R200 ;  /* 0x800000c81fc83221 */ /* 0x000fe20000010000 */
[----:B------:R-:W-:Y:S01]  /*43a0*/  @P3 FADD.FTZ R204, R33, -R204 ;  /* 0x800000cc21cc3221 */ /* 0x000fe20000010000 */
[----:B------:R-:W-:Y:S01]  /*43b0*/  @P2 FMUL.FTZ R142, R143, R142 ;  /* 0x0000008e8f8e2220 */ /* 0x000fe20000410000 */
[C---:B------:R-:W-:Y:S01]  /*43c0*/  @P3 FFMA.FTZ R201, R184.reuse, R202, R201 ;  /* 0x000000cab8c93223 */ /* 0x040fe200000100c9 */
[----:B------:R-:W-:Y:S01]  /*43d0*/  @P3 FFMA.FTZ R199, R184, R200, R199 ;  /* 0x000000c8b8c73223 */ /* 0x000fe200000100c7 */
[----:B--2---:R-:W-:Y:S01]  /*43e0*/  @P2 FMUL.FTZ R173, R182, R173 ;  /* 0x000000adb6ad2220 */ /* 0x004fe20000410000 */
[----:B------:R-:W-:Y:S01]  /*43f0*/  @P3 FFMA.FTZ R203, R184, R204, R203 ;  /* 0x000000ccb8cb3223 */ /* 0x000fe200000100cb */
[----:B------:R-:W2:Y:S01]  /*4400*/  @P2 LDC.64 R178, c[0x0][0x408] ;  /* 0x00010200ffb22b82 */ /* 0x000ea20000000a00 */
[----:B---3--:R-:W-:Y:S01]  /*4410*/  @P2 FMUL.FTZ R141, R183, R141 ;  /* 0x0000008db78d2220 */ /* 0x008fe20000410000 */
[C---:B------:R-:W-:Y:S01]  /*4420*/  @P2 LOP3.LUT P4, RZ, R194.reuse, 0xff00, RZ, 0xc0, !PT ;  /* 0x0000ff00c2ff2812 */ /* 0x040fe2000788c0ff */
[----:B------:R-:W-:Y:S01]  /*4430*/  @P2 FMUL.FTZ R172, R173, R172 ;  /* 0x000000acadac2220 */ /* 0x000fe20000410000 */
[----:B------:R-:W-:Y:S01]  /*4440*/  @P2 LOP3.LUT P3, RZ, R194, 0xff, RZ, 0xc0, !PT ;  /* 0x000000ffc2ff2812 */ /* 0x000fe2000786c0ff */
[----:B------:R-:W-:Y:S01]  /*4450*/  @P2 FMUL.FTZ R140, R141, R140 ;  /* 0x0000008c8d8c2220 */ /* 0x000fe20000410000 */
[----:B------:R-:W-:-:S02]  /*4460*/  @P2 FSEL R142, R142, RZ, P4 ;  /* 0x000000ff8e8e2208 */ /* 0x000fc40002000000 */
[----:B------:R-:W3:Y:S01]  /*4470*/  @P2 LDC.64 R180, c[0x0][0x408] ;  /* 0x00010200ffb42b82 */ /* 0x000ee20000000a00 */
[----:B----4-:R-:W-:Y:S01]  /*4480*/  @P2 FMUL.FTZ R175, R196, R175 ;  /* 0x000000afc4af2220 */ /* 0x010fe20000410000 */
[----:B------:R-:W-:Y:S02]  /*4490*/  @P2 FSEL R140, R140, RZ, P3 ;  /* 0x000000ff8c8c2208 */ /* 0x000fe40001800000 */
[C---:B------:R-:W-:Y:S01]  /*44a0*/  @P2 LOP3.LUT P4, RZ, R194.reuse, 0xff0000, RZ, 0xc0, !PT ;  /* 0x00ff0000c2ff2812 */ /* 0x040fe2000788c0ff */
[----:B------:R-:W-:Y:S01]  /*44b0*/  @P2 FMUL.FTZ R174, R175, R174 ;  /* 0x000000aeafae2220 */ /* 0x000fe20000410000 */
[----:B------:R-:W-:Y:S01]  /*44c0*/  @P2 LOP3.LUT P5, RZ, R194, 0xff000000, RZ, 0xc0, !PT ;  /* 0xff000000c2ff2812 */ /* 0x000fe200078ac0ff */
[----:B-1----:R-:W-:Y:S01]  /*44d0*/  @P2 FMUL.FTZ R177, R198, R177 ;  /* 0x000000b1c6b12220 */ /* 0x002fe20000410000 */
[----:B------:R-:W-:Y:S02]  /*44e0*/  @P2 LOP3.LUT P3, RZ, R195, 0xff, RZ, 0xc0, !PT ;  /* 0x000000ffc3ff2812 */ /* 0x000fe4000786c0ff */
[----:B------:R-:W-:Y:S01]  /*44f0*/  @P2 FSEL R172, R172, RZ, P4 ;  /* 0x000000ffacac2208 */ /* 0x000fe20002000000 */
[----:B------:R-:W-:Y:S01]  /*4500*/  @P2 FMUL.FTZ R176, R177, R176 ;  /* 0x000000b0b1b02220 */ /* 0x000fe20000410000 */
[----:B------:R-:W-:-:S02]  /*4510*/  @P2 FSEL R174, R174, RZ, P5 ;  /* 0x000000ffaeae2208 */ /* 0x000fc40002800000 */
[----:B------:R-:W-:Y:S01]  /*4520*/  @P2 LOP3.LUT P4, RZ, R195, 0xff00, RZ, 0xc0, !PT ;  /* 0x0000ff00c3ff2812 */ /* 0x000fe2000788c0ff */
[----:B--2---:R-:W-:Y:S01]  /*4530*/  @P2 FMUL.FTZ R179, R199, R179 ;  /* 0x000000b3c7b32220 */ /* 0x004fe20000410000 */
[----:B------:R-:W-:Y:S02]  /*4540*/  @P2 LOP3.LUT P5, RZ, R195, 0xff0000, RZ, 0xc0, !PT ;  /* 0x00ff0000c3ff2812 */ /* 0x000fe400078ac0ff */
[----:B------:R-:W-:Y:S01]  /*4550*/  @P2 FSEL R176, R176, RZ, P3 ;  /* 0x000000ffb0b02208 */ /* 0x000fe20001800000 */
[----:B------:R-:W-:Y:S01]  /*4560*/  @P2 FMUL.FTZ R178, R179, R178 ;  /* 0x000000b2b3b22220 */ /* 0x000fe20000410000 */
[----:B------:R-:W-:Y:S02]  /*4570*/  @P2 F2FP.BF16.F32.PACK_AB R140, RZ, R140 ;  /* 0x0000008cff8c223e */ /* 0x000fe400000010ff */
[----:B------:R-:W-:Y:S01]  /*4580*/  @P2 F2FP.BF16.F32.PACK_AB R172, RZ, R172 ;  /* 0x000000acffac223e */ /* 0x000fe200000010ff */
[----:B---3--:R-:W-:Y:S01]  /*4590*/  @P2 FMUL.FTZ R181, R201, R181 ;  /* 0x000000b5c9b52220 */ /* 0x008fe20000410000 */
[----:B------:R-:W-:-:S02]  /*45a0*/  @P2 FSEL R178, R178, RZ, P4 ;  /* 0x000000ffb2b22208 */ /* 0x000fc40002000000 */
[----:B------:R-:W-:Y:S01]  /*45b0*/  @P2 F2FP.BF16.F32.PACK_AB R176, RZ, R176 ;  /* 0x000000b0ffb0223e */ /* 0x000fe200000010ff */
[----:B------:R-:W-:Y:S01]  /*45c0*/  @P2 FMUL.FTZ R180, R181, R180 ;  /* 0x000000b4b5b42220 */ /* 0x000fe20000410000 */
[----:B------:R-:W-:Y:S02]  /*45d0*/  @P2 F2FP.BF16.F32.PACK_AB R141, RZ, R142 ;  /* 0x0000008eff8d223e */ /* 0x000fe400000010ff */
[----:B------:R-:W-:Y:S02]  /*45e0*/  @P2 PRMT R136, R140, 0x7610, R136 ;  /* 0x000076108c882816 */ /* 0x000fe40000000088 */
[----:B------:R-:W-:Y:S02]  /*45f0*/  @P2 FSEL R180, R180, RZ, P5 ;  /* 0x000000ffb4b42208 */ /* 0x000fe40002800000 */
[----:B------:R-:W-:Y:S02]  /*4600*/  F2FP.BF16.F32.PACK_AB R183, RZ, R183 ;  /* 0x000000b7ffb7723e */ /* 0x000fe400000010ff */
[----:B------:R-:W-:-:S02]  /*4610*/  F2FP.BF16.F32.PACK_AB R197, RZ, R197 ;  /* 0x000000c5ffc5723e */ /* 0x000fc400000010ff */
[----:B------:R-:W-:Y:S02]  /*4620*/  F2FP.BF16.F32.PACK_AB R182, RZ, R182 ;  /* 0x000000b6ffb6723e */ /* 0x000fe400000010ff */
[----:B------:R-:W-:Y:S02]  /*4630*/  F2FP.BF16.F32.PACK_AB R196, RZ, R196 ;  /* 0x000000c4ffc4723e */ /* 0x000fe400000010ff */
[----:B------:R-:W-:Y:S02]  /*4640*/  @P2 F2FP.BF16.F32.PACK_AB R174, RZ, R174 ;  /* 0x000000aeffae223e */ /* 0x000fe400000010ff */
[----:B------:R-:W-:Y:S02]  /*4650*/  @P2 F2FP.BF16.F32.PACK_AB R178, RZ, R178 ;  /* 0x000000b2ffb2223e */ /* 0x000fe400000010ff */
[----:B------:R-:W-:Y:S02]  /*4660*/  @P2 F2FP.BF16.F32.PACK_AB R180, RZ, R180 ;  /* 0x000000b4ffb4223e */ /* 0x000fe400000010ff */
[----:B------:R-:W-:-:S02]  /*4670*/  @P2 PRMT R137, R172, 0x7610, R137 ;  /* 0x00007610ac892816 */ /* 0x000fc40000000089 */
[----:B------:R-:W-:Y:S02]  /*4680*/  @P2 PRMT R138, R176, 0x7610, R138 ;  /* 0x00007610b08a2816 */ /* 0x000fe4000000008a */
[----:B------:R-:W-:Y:S02]  /*4690*/  @P2 PRMT R136, R136, 0x5410, R141 ;  /* 0x0000541088882816 */ /* 0x000fe4000000008d */
[----:B------:R-:W-:Y:S02]  /*46a0*/  F2FP.BF16.F32.PACK_AB R142, R199, R198 ;  /* 0x000000c6c78e723e */ /* 0x000fe400000010ff */
[----:B------:R-:W-:Y:S02]  /*46b0*/  @P2 PRMT R137, R137, 0x5410, R174 ;  /* 0x0000541089892816 */ /* 0x000fe400000000ae */
[----:B------:R-:W-:Y:S02]  /*46c0*/  @P2 PRMT R138, R138, 0x5410, R178 ;  /* 0x000054108a8a2816 */ /* 0x000fe400000000b2 */
[----:B------:R-:W-:-:S02]  /*46d0*/  PRMT R141, R182, 0x5410, R196 ;  /* 0x00005410b68d7816 */ /* 0x000fc400000000c4 */
        /* <DEDUP_REMOVED lines=12> */
.L_x_775:
[----:B------:R-:W-:Y:S01]  /*47a0*/  ISETP.GT.AND P3, PT, R189, RZ, PT ;  /* 0x000000ffbd00720c */ /* 0x000fe20003f64270 */
[----:B-1----:R-:W1:Y:S01]  /*47b0*/  @P2 LDC.64 R172, c[0x0][0x408] ;  /* 0x00010200ffac2b82 */ /* 0x002e620000000a00 */
[C---:B------:R-:W-:Y:S01]  /*47c0*/  PRMT R174, R48.reuse, 0x7632, R174 ;  /* 0x0000763230ae7816 */ /* 0x040fe200000000ae */
[----:B------:R-:W-:Y:S01]  /*47d0*/  IMAD.U32 R197, R49, 0x10000, RZ ;  /* 0x0001000031c57824 */ /* 0x000fe200078e00ff */
[----:B------:R-:W-:Y:S02]  /*47e0*/  SHF.L.U32 R175, R48, 0x10, RZ ;  /* 0x0000001030af7819 */ /* 0x000fe400000006ff */
[----:B------:R-:W-:Y:S02]  /*47f0*/  SHF.L.U32 R174, R174, 0x10, RZ ;  /* 0x00000010aeae7819 */ /* 0x000fe400000006ff */
[C---:B------:R-:W-:Y:S01]  /*4800*/  SHF.L.U32 R198, R50.reuse, 0x10, RZ ;  /* 0x0000001032c67819 */ /* 0x040fe200000006ff */
[----:B------:R-:W2:Y:S01]  /*4810*/  @P2 LDC.64 R180, c[0x0][0x408] ;  /* 0x00010200ffb42b82 */ /* 0x000ea20000000a00 */
[----:B------:R-:W-:-:S02]  /*4820*/  PRMT R199, R50, 0x7632, R199 ;  /* 0x0000763232c77816 */ /* 0x000fc400000000c7 */
[----:B------:R-:W-:Y:S01]  /*4830*/  SHF.L.U32 R200, R51, 0x10, RZ ;  /* 0x0000001033c87819 */ /* 0x000fe200000006ff */
[-CC-:B------:R-:W-:Y:S01]  /*4840*/  @P3 FFMA.FTZ R177, R19, R188.reuse, R187.reuse ;  /* 0x000000bc13b13223 */ /* 0x180fe200000100bb */
[-CC-:B------:R-:W-:Y:S01]  /*4850*/  @P3 FFMA.FTZ R176, R26, R188.reuse, R187.reuse ;  /* 0x000000bc1ab03223 */ /* 0x180fe200000100bb */
[-CC-:B------:R-:W-:Y:S01]  /*4860*/  @P3 FFMA.FTZ R178, R28, R188.reuse, R187.reuse ;  /* 0x000000bc1cb23223 */ /* 0x180fe200000100bb */
[-C--:B------:R-:W-:Y:S01]  /*4870*/  @P3 FFMA.FTZ R183, R23, R188.reuse, R187 ;  /* 0x000000bc17b73223 */ /* 0x080fe200000100bb */
        /* <DEDUP_REMOVED lines=14> */
[----:B------:R-:W1:Y:S01]  /*4960*/  @P2 LDC.64 R178, c[0x0][0x408] ;  /* 0x00010200ffb22b82 */ /* 0x000e620000000a00 */
[----:B------:R-:W-:Y:S01]  /*4970*/  @P2 FMUL.FTZ R182, R173, R172 ;  /* 0x000000acadb62220 */ /* 0x000fe20000410000 */
[----:B--2---:R-:W-:Y:S01]  /*4980*/  @P2 FMUL.FTZ R181, R174, R181 ;  /* 0x000000b5aeb52220 */ /* 0x004fe20000410000 */
[-CC-:B------:R-:W-:Y:S01]  /*4990*/  @P3 FFMA.FTZ R202, R30, R188.reuse, R187.reuse ;  /* 0x000000bc1eca3223 */ /* 0x180fe200000100bb */
[----:B------:R-:W-:Y:S01]  /*49a0*/  @P3 FFMA.FTZ R201, R25, R188, R187 ;  /* 0x000000bc19c93223 */ /* 0x000fe200000100bb */
[----:B------:R-:W-:Y:S01]  /*49b0*/  SHF.L.U32 R199, R199, 0x10, RZ ;  /* 0x00000010c7c77819 */ /* 0x000fe200000006ff */
[----:B------:R-:W-:Y:S01]  /*49c0*/  @P2 FMUL.FTZ R183, R181, R180 ;  /* 0x000000b4b5b72220 */ /* 0x000fe20000410000 */
[----:B------:R-:W-:Y:S01]  /*49d0*/  @P3 FADD.FTZ R202, R31, -R202 ;  /* 0x800000ca1fca3221 */ /* 0x000fe20000010000 */
[----:B------:R-:W2:Y:S01]  /*49e0*/  @P2 LDC.64 R176, c[0x0][0x408] ;  /* 0x00010200ffb02b82 */ /* 0x000ea20000000a00 */
[----:B------:R-:W-:Y:S01]  /*49f0*/  @P3 FADD.FTZ R201, R24, -R201 ;  /* 0x800000c918c93221 */ /* 0x000fe20000010000 */
[----:B------:R-:W-:Y:S01]  /*4a00*/  @P2 LOP3.LUT P4, RZ, R194, 0xff, RZ, 0xc0, !PT ;  /* 0x000000ffc2ff2812 */ /* 0x000fe2000788c0ff */
[----:B------:R-:W-:Y:S01]  /*4a10*/  @P3 FFMA.FTZ R199, R184, R202, R199 ;  /* 0x000000cab8c73223 */ /* 0x000fe200000100c7 */
[----:B------:R-:W-:Y:S01]  /*4a20*/  @P2 LOP3.LUT P5, RZ, R194, 0xff00, RZ, 0xc0, !PT ;  /* 0x0000ff00c2ff2812 */ /* 0x000fe200078ac0ff */
[----:B------:R-:W-:Y:S01]  /*4a30*/  @P3 FFMA.FTZ R200, R184, R201, R200 ;  /* 0x000000c9b8c83223 */ /* 0x000fe200000100c8 */
[----:B------:R-:W-:-:S02]  /*4a40*/  @P2 FSEL R182, R182, RZ, P4 ;  /* 0x000000ffb6b62208 */ /* 0x000fc40002000000 */
[----:B------:R-:W3:Y:S01]  /*4a50*/  @P2 LDC.64 R174, c[0x0][0x408] ;  /* 0x00010200ffae2b82 */ /* 0x000ee20000000a00 */
[----:B------:R-:W-:Y:S02]  /*4a60*/  @P2 FSEL R183, R183, RZ, P5 ;  /* 0x000000ffb7b72208 */ /* 0x000fe40002800000 */
[C---:B------:R-:W-:Y:S02]  /*4a70*/  @P2 LOP3.LUT P6, RZ, R194.reuse, 0xff0000, RZ, 0xc0, !PT ;  /* 0x00ff0000c2ff2812 */ /* 0x040fe400078cc0ff */
[----:B------:R-:W-:Y:S02]  /*4a80*/  @P2 LOP3.LUT P4, RZ, R194, 0xff000000, RZ, 0xc0, !PT ;  /* 0xff000000c2ff2812 */ /* 0x000fe4000788c0ff */
[----:B------:R-:W-:Y:S01]  /*4a90*/  @P2 LOP3.LUT P5, RZ, R195, 0xff, RZ, 0xc0, !PT ;  /* 0x000000ffc3ff2812 */ /* 0x000fe200078ac0ff */
[----:B------:R-:W4:Y:S01]  /*4aa0*/  @P2 LDC.64 R172, c[0x0][0x408] ;  /* 0x00010200ffac2b82 */ /* 0x000f220000000a00 */
[----:B-1----:R-:W-:Y:S01]  /*4ab0*/  @P2 FMUL.FTZ R179, R197, R179 ;  /* 0x000000b3c5b32220 */ /* 0x002fe20000410000 */
[----:B------:R-:W-:-:S02]  /*4ac0*/  @P2 F2FP.BF16.F32.PACK_AB R182, RZ, R182 ;  /* 0x000000b6ffb6223e */ /* 0x000fc400000010ff */
[----:B------:R-:W-:Y:S01]  /*4ad0*/  @P2 F2FP.BF16.F32.PACK_AB R183, RZ, R183 ;  /* 0x000000b7ffb7223e */ /* 0x000fe200000010ff */
[----:B------:R-:W-:Y:S01]  /*4ae0*/  @P2 FMUL.FTZ R178, R179, R178 ;  /* 0x000000b2b3b22220 */ /* 0x000fe20000410000 */
[----:B------:R-:W-:Y:S02]  /*4af0*/  @P2 PRMT R136, R182, 0x7610, R136 ;  /* 0x00007610b6882816 */ /* 0x000fe40000000088 */
[----:B------:R-:W1:Y:S01]  /*4b00*/  @P2 LDC.64 R180, c[0x0][0x408] ;  /* 0x00010200ffb42b82 */ /* 0x000e620000000a00 */
[----:B--2---:R-:W-:Y:S01]  /*4b10*/  @P2 FMUL.FTZ R177, R196, R177 ;  /* 0x000000b1c4b12220 */ /* 0x004fe20000410000 */
[----:B------:R-:W-:Y:S02]  /*4b20*/  @P2 FSEL R178, R178, RZ, P6 ;  /* 0x000000ffb2b22208 */ /* 0x000fe40003000000 */
[----:B------:R-:W-:Y:S01]  /*4b30*/  @P2 LOP3.LUT P6, RZ, R195, 0xff00, RZ, 0xc0, !PT ;  /* 0x0000ff00c3ff2812 */ /* 0x000fe200078cc0ff */
[----:B------:R-:W-:Y:S01]  /*4b40*/  @P2 FMUL.FTZ R176, R177, R176 ;  /* 0x000000b0b1b02220 */ /* 0x000fe20000410000 */
[----:B------:R-:W-:Y:S01]  /*4b50*/  @P2 F2FP.BF16.F32.PACK_AB R178, RZ, R178 ;  /* 0x000000b2ffb2223e */ /* 0x000fe200000010ff */
[----:B---3--:R-:W-:Y:S01]  /*4b60*/  @P2 FMUL.FTZ R175, R198, R175 ;  /* 0x000000afc6af2220 */ /* 0x008fe20000410000 */
[----:B------:R-:W-:-:S02]  /*4b70*/  @P2 PRMT R136, R136, 0x5410, R183 ;  /* 0x0000541088882816 */ /* 0x000fc400000000b7 */
[----:B------:R-:W-:Y:S01]  /*4b80*/  @P2 FSEL R176, R176, RZ, P4 ;  /* 0x000000ffb0b02208 */ /* 0x000fe20002000000 */
[----:B------:R-:W-:Y:S01]  /*4b90*/  @P2 FMUL.FTZ R174, R175, R174 ;  /* 0x000000aeafae2220 */ /* 0x000fe20000410000 */
[----:B------:R-:W-:Y:S02]  /*4ba0*/  @P2 LOP3.LUT P4, RZ, R195, 0xff0000, RZ, 0xc0, !PT ;  /* 0x00ff0000c3ff2812 */ /* 0x000fe4000788c0ff */
[----:B------:R-:W-:Y:S01]  /*4bb0*/  @P2 F2FP.BF16.F32.PACK_AB R176, RZ, R176 ;  /* 0x000000b0ffb0223e */ /* 0x000fe200000010ff */
[----:B----4-:R-:W-:Y:S01]  /*4bc0*/  @P2 FMUL.FTZ R173, R199, R173 ;  /* 0x000000adc7ad2220 */ /* 0x010fe20000410000 */
[----:B------:R-:W-:Y:S02]  /*4bd0*/  @P2 FSEL R174, R174, RZ, P5 ;  /* 0x000000ffaeae2208 */ /* 0x000fe40002800000 */
[----:B------:R-:W-:Y:S01]  /*4be0*/  @P2 PRMT R137, R178, 0x7610, R137 ;  /* 0x00007610b2892816 */ /* 0x000fe20000000089 */
[----:B------:R-:W-:Y:S01]  /*4bf0*/  @P2 FMUL.FTZ R172, R173, R172 ;  /* 0x000000acadac2220 */ /* 0x000fe20000410000 */
[----:B------:R-:W-:-:S02]  /*4c00*/  @P2 F2FP.BF16.F32.PACK_AB R174, RZ, R174 ;  /* 0x000000aeffae223e */ /* 0x000fc400000010ff */
[----:B------:R-:W-:Y:S01]  /*4c10*/  @P2 PRMT R137, R137, 0x5410, R176 ;  /* 0x0000541089892816 */ /* 0x000fe200000000b0 */
[----:B-1----:R-:W-:Y:S01]  /*4c20*/  @P2 FMUL.FTZ R181, R200, R181 ;  /* 0x000000b5c8b52220 */ /* 0x002fe20000410000 */
        /* <DEDUP_REMOVED lines=10> */
[----:B------:R-:W-:-:S04]  /*4cd0*/  @P3 FFMA.FTZ R174, R32, R188, R187 ;  /* 0x000000bc20ae3223 */ /* 0x000fc800000100bb */
[----:B------:R-:W-:Y:S02]  /*4ce0*/  IMAD.U32 R173, R172, 0x10000, RZ ;  /* 0x00010000acad7824 */ /* 0x000fe400078e00ff */
        /* <DEDUP_REMOVED lines=10> */
.L_x_774:
[----:B------:R-:W-:Y:S05]  /*4d90*/  @!P0 BRA `(.L_x_777) ;  /* 0x00000004007c8947 */ /* 0x000fea0003800000 */
[----:B-1----:R-:W1:Y:S01]  /*4da0*/  @P2 LDC.64 R142, c[0x0][0x408] ;  /* 0x00010200ff8e2b82 */ /* 0x002e620000000a00 */
[-CC-:B------:R-:W-:Y:S01]  /*4db0*/  FFMA.FTZ R141, R19, R188.reuse, R187.reuse ;  /* 0x000000bc138d7223 */ /* 0x180fe200000100bb */
[-CC-:B------:R-:W-:Y:S01]  /*4dc0*/  FFMA.FTZ R140, R26, R188.reuse, R187.reuse ;  /* 0x000000bc1a8c7223 */ /* 0x180fe200000100bb */
[----:B------:R-:W-:Y:S01]  /*4dd0*/  ISETP.GT.AND P3, PT, R189, RZ, PT ;  /* 0x000000ffbd00720c */ /* 0x000fe20003f64270 */
[-C--:B------:R-:W-:Y:S01]  /*4de0*/  FFMA.FTZ R181, R21, R188.reuse, R187 ;  /* 0x000000bc15b57223 */ /* 0x080fe200000100bb */
[----:B------:R-:W-:Y:S01]  /*4df0*/  FADD.FTZ R141, R18, -R141 ;  /* 0x8000008d128d7221 */ /* 0x000fe20000010000 */
[----:B------:R-:W-:Y:S01]  /*4e00*/  FADD.FTZ R175, R27, -R140 ;  /* 0x8000008c1baf7221 */ /* 0x000fe20000010000 */
[-C--:B------:R-:W-:Y:S01]  /*4e10*/  FFMA.FTZ R180, R28, R188.reuse, R187 ;  /* 0x000000bc1cb47223 */ /* 0x080fe200000100bb */
[----:B------:R-:W2:Y:S01]  /*4e20*/  @P2 LDC.64 R172, c[0x0][0x408] ;  /* 0x00010200ffac2b82 */ /* 0x000ea20000000a00 */
[C---:B------:R-:W-:Y:S01]  /*4e30*/  FMUL.FTZ R140, R184.reuse, R141 ;  /* 0x0000008db88c7220 */ /* 0x040fe20000410000 */
[----:B------:R-:W-:Y:S01]  /*4e40*/  FMUL.FTZ R141, R184, R175 ;  /* 0x000000afb88d7220 */ /* 0x000fe20000410000 */
[----:B------:R-:W-:Y:S01]  /*4e50*/  FADD.FTZ R181, R20, -R181 ;  /* 0x800000b514b57221 */ /* 0x000fe20000010000 */
[----:B------:R-:W-:Y:S01]  /*4e60*/  FADD.FTZ R183, R29, -R180 ;  /* 0x800000b41db77221 */ /* 0x000fe20000010000 */
[-CC-:B------:R-:W-:Y:S01]  /*4e70*/  FFMA.FTZ R199, R23, R188.reuse, R187.reuse ;  /* 0x000000bc17c77223 */ /* 0x180fe200000100bb */
[----:B------:R-:W-:Y:S01]  /*4e80*/  FSEL R196, R140, RZ, P3 ;  /* 0x000000ff8cc47208 */ /* 0x000fe20001800000 */
[----:B------:R-:W-:Y:S01]  /*4e90*/  FMUL.FTZ R180, R184, R181 ;  /* 0x000000b5b8b47220 */ /* 0x000fe20000410000 */
[----:B------:R-:W-:Y:S01]  /*4ea0*/  FSEL R197, R141, RZ, P3 ;  /* 0x000000ff8dc57208 */ /* 0x000fe20001800000 */
[----:B------:R-:W3:Y:S01]  /*4eb0*/  @P2 LDC.64 R174, c[0x0][0x408] ;  /* 0x00010200ffae2b82 */ /* 0x000ee20000000a00 */
[-CC-:B------:R-:W-:Y:S01]  /*4ec0*/  FFMA.FTZ R182, R30, R188.reuse, R187.reuse ;  /* 0x000000bc1eb67223 */ /* 0x180fe200000100bb */
[----:B------:R-:W-:Y:S01]  /*4ed0*/  FFMA.FTZ R203, R25, R188, R187 ;  /* 0x000000bc19cb7223 */ /* 0x000fe200000100bb */
[----:B------:R-:W-:Y:S01]  /*4ee0*/  FSEL R198, R180, RZ, P3 ;  /* 0x000000ffb4c67208 */ /* 0x000fe20001800000 */
[----:B------:R-:W-:Y:S01]  /*4ef0*/  FADD.FTZ R199, R22, -R199 ;  /* 0x800000c716c77221 */ /* 0x000fe20000010000 */
[----:B------:R-:W-:Y:S01]  /*4f00*/  FMUL.FTZ R181, R184, R183 ;  /* 0x000000b7b8b57220 */ /* 0x000fe20000410000 */
[----:B------:R-:W-:Y:S01]  /*4f10*/  FADD.FTZ R201, R31, -R182 ;  /* 0x800000b61fc97221 */ /* 0x000fe20000010000 */
[----:B-1----:R-:W-:Y:S01]  /*4f20*/  @P2 FMUL.FTZ R143, R196, R143 ;  /* 0x0000008fc48f2220 */ /* 0x002fe20000410000 */
[----:B------:R-:W1:Y:S01]  /*4f30*/  @P2 LDC.64 R140, c[0x0][0x408] ;  /* 0x00010200ff8c2b82 */ /* 0x000e620000000a00 */
[----:B------:R-:W-:Y:S01]  /*4f40*/  FADD.FTZ R203, R24, -R203 ;  /* 0x800000cb18cb7221 */ /* 0x000fe20000010000 */
[C---:B------:R-:W-:Y:S01]  /*4f50*/  FMUL.FTZ R182, R184.reuse, R199 ;  /* 0x000000c7b8b67220 */ /* 0x040fe20000410000 */
[----:B------:R-:W-:Y:S01]  /*4f60*/  @P2 FMUL.FTZ R178, R143, R142 ;  /* 0x0000008e8fb22220 */ /* 0x000fe20000410000 */
[C---:B------:R-:W-:Y:S01]  /*4f70*/  FMUL.FTZ R180, R184.reuse, R201 ;  /* 0x000000c9b8b47220 */ /* 0x040fe20000410000 */
[----:B------:R-:W-:Y:S01]  /*4f80*/  FSEL R181, R181, RZ, P3 ;  /* 0x000000ffb5b57208 */ /* 0x000fe20001800000 */
[----:B------:R-:W-:Y:S01]  /*4f90*/  FMUL.FTZ R183, R184, R203 ;  /* 0x000000cbb8b77220 */ /* 0x000fe20000410000 */
[----:B--2---:R-:W-:Y:S01]  /*4fa0*/  @P2 FMUL.FTZ R173, R197, R173 ;  /* 0x000000adc5ad2220 */ /* 0x004fe20000410000 */
[----:B------:R-:W2:Y:S01]  /*4fb0*/  @P2 LDC.64 R142, c[0x0][0x408] ;  /* 0x00010200ff8e2b82 */ /* 0x000ea20000000a00 */
[----:B------:R-:W-:-:S02]  /*4fc0*/  FSEL R182, R182, RZ, P3 ;  /* 0x000000ffb6b67208 */ /* 0x000fc40001800000 */
[----:B------:R-:W-:Y:S01]  /*4fd0*/  @P2 FMUL.FTZ R179, R173, R172 ;  /* 0x000000acadb32220 */ /* 0x000fe20000410000 */
[----:B------:R-:W-:Y:S02]  /*4fe0*/  @P2 LOP3.LUT P4, RZ, R194, 0xff0000, RZ, 0xc0, !PT ;  /* 0x00ff0000c2ff2812 */ /* 0x000fe4000788c0ff */
[----:B------:R-:W-:Y:S02]  /*4ff0*/  FSEL R180, R180, RZ, P3 ;  /* 0x000000ffb4b47208 */ /* 0x000fe40001800000 */
[----:B------:R-:W4:Y:S01]  /*5000*/  @P2 LDC.64 R172, c[0x0][0x408] ;  /* 0x00010200ffac2b82 */ /* 0x000f220000000a00 */
[----:B------:R-:W-:Y:S02]  /*5010*/  FSEL R200, R183, RZ, P3 ;  /* 0x000000ffb7c87208 */ /* 0x000fe40001800000 */
[----:B------:R-:W-:Y:S01]  /*5020*/  @P2 LOP3.LUT P6, RZ, R194, 0xff, RZ, 0xc0, !PT ;  /* 0x000000ffc2ff2812 */ /* 0x000fe200078cc0ff */
[----:B---3--:R-:W-:Y:S01]  /*5030*/  @P2 FMUL.FTZ R175, R180, R175 ;  /* 0x000000afb4af2220 */ /* 0x008fe20000410000 */
[----:B------:R-:W-:-:S02]  /*5040*/  @P2 LOP3.LUT P5, RZ, R194, 0xff00, RZ, 0xc0, !PT ;  /* 0x0000ff00c2ff2812 */ /* 0x000fc400078ac0ff */
[----:B------:R-:W-:Y:S01]  /*5050*/  @P2 FSEL R178, R178, RZ, P6 ;  /* 0x000000ffb2b22208 */ /* 0x000fe20003000000 */
[----:B------:R-:W3:Y:S01]  /*5060*/  @P2 LDC.64 R176, c[0x0][0x408] ;  /* 0x00010200ffb02b82 */ /* 0x000ee20000000a00 */
[----:B-1----:R-:W-:Y:S01]  /*5070*/  @P2 FMUL.FTZ R141, R198, R141 ;  /* 0x0000008dc68d2220 */ /* 0x002fe20000410000 */
[----:B------:R-:W-:Y:S01]  /*5080*/  @P2 LOP3.LUT P6, RZ, R194, 0xff000000, RZ, 0xc0, !PT ;  /* 0xff000000c2ff2812 */ /* 0x000fe200078cc0ff */
[----:B------:R-:W-:Y:S01]  /*5090*/  @P2 FMUL.FTZ R174, R175, R174 ;  /* 0x000000aeafae2220 */ /* 0x000fe20000410000 */
[----:B------:R-:W-:Y:S01]  /*50a0*/  @P2 FSEL R179, R179, RZ, P5 ;  /* 0x000000ffb3b32208 */ /* 0x000fe20002800000 */
[----:B------:R-:W-:Y:S01]  /*50b0*/  @P2 FMUL.FTZ R140, R141, R140 ;  /* 0x0000008c8d8c2220 */ /* 0x000fe20000410000 */
[----:B------:R-:W-:Y:S01]  /*50c0*/  @P2 LOP3.LUT P5, RZ, R195, 0xff00, RZ, 0xc0, !PT ;  /* 0x0000ff00c3ff2812 */ /* 0x000fe200078ac0ff */
[----:B--2---:R-:W-:Y:S01]  /*50d0*/  @P2 FMUL.FTZ R143, R181, R143 ;  /* 0x0000008fb58f2220 */ /* 0x004fe20000410000 */
[----:B------:R-:W-:Y:S02]  /*50e0*/  @P2 F2FP.BF16.F32.PACK_AB R178, RZ, R178 ;  /* 0x000000b2ffb2223e */ /* 0x000fe400000010ff */
[----:B------:R-:W-:Y:S01]  /*50f0*/  @P2 FSEL R140, R140, RZ, P4 ;  /* 0x000000ff8c8c2208 */ /* 0x000fe20002000000 */
[----:B------:R-:W-:Y:S01]  /*5100*/  @P2 FMUL.FTZ R142, R143, R142 ;  /* 0x0000008e8f8e2220 */ /* 0x000fe20000410000 */
[----:B------:R-:W-:-:S02]  /*5110*/  @P2 LOP3.LUT P4, RZ, R195, 0xff, RZ, 0xc0, !PT ;  /* 0x000000ffc3ff2812 */ /* 0x000fc4000788c0ff */
[----:B------:R-:W-:Y:S01]  /*5120*/  @P2 F2FP.BF16.F32.PACK_AB R143, RZ, R140 ;  /* 0x0000008cff8f223e */ /* 0x000fe200000010ff */
[----:B----4-:R-:W-:Y:S01]  /*5130*/  @P2 FMUL.FTZ R173, R182, R173 ;  /* 0x000000adb6ad2220 */ /* 0x010fe20000410000 */
[----:B------:R-:W-:Y:S01]  /*5140*/  FFMA.FTZ R140, R32, R188, R187 ;  /* 0x000000bc208c7223 */ /* 0x000fe200000100bb */
[----:B------:R-:W-:Y:S02]  /*5150*/  @P2 FSEL R142, R142, RZ, P6 ;  /* 0x000000ff8e8e2208 */ /* 0x000fe40003000000 */
[----:B------:R-:W-:Y:S01]  /*5160*/  @P2 FMUL.FTZ R173, R173, R172 ;  /* 0x000000acadad2220 */ /* 0x000fe20000410000 */
[----:B------:R-:W-:Y:S01]  /*5170*/  FADD.FTZ R175, R33, -R140 ;  /* 0x8000008c21af7221 */ /* 0x000fe20000010000 */
[----:B------:R-:W-:Y:S01]  /*5180*/  @P2 LOP3.LUT P6, RZ, R195, 0xff0000, RZ, 0xc0, !PT ;  /* 0x00ff0000c3ff2812 */ /* 0x000fe200078cc0ff */
[----:B---3--:R-:W-:Y:S02]  /*5190*/  @P2 FMUL.FTZ R177, R200, R177 ;  /* 0x000000b1c8b12220 */ /* 0x008fe40000410000 */
[----:B------:R-:W-:Y:S01]  /*51a0*/  @P2 FSEL R173, R173, RZ, P4 ;  /* 0x000000ffadad2208 */ /* 0x000fe20002000000 */
[----:B------:R-:W-:Y:S01]  /*51b0*/  FMUL.FTZ R175, R184, R175 ;  /* 0x000000afb8af7220 */ /* 0x000fe20000410000 */
[----:B------:R-:W-:Y:S01]  /*51c0*/  @P2 FSEL R174, R174, RZ, P5 ;  /* 0x000000ffaeae2208 */ /* 0x000fe20002800000 */
[----:B------:R-:W-:Y:S01]  /*51d0*/  @P2 FMUL.FTZ R176, R177, R176 ;  /* 0x000000b0b1b02220 */ /* 0x000fe20000410000 */
[----:B------:R-:W-:-:S02]  /*51e0*/  @P2 F2FP.BF16.F32.PACK_AB R173, RZ, R173 ;  /* 0x000000adffad223e */ /* 0x000fc400000010ff */
[----:B------:R-:W-:Y:S02]  /*51f0*/  @P2 F2FP.BF16.F32.PACK_AB R179, RZ, R179 ;  /* 0x000000b3ffb3223e */ /* 0x000fe400000010ff */
[----:B------:R-:W-:Y:S02]  /*5200*/  @P2 FSEL R176, R176, RZ, P6 ;  /* 0x000000ffb0b02208 */ /* 0x000fe40003000000 */
[----:B------:R-:W-:Y:S02]  /*5210*/  @P2 F2FP.BF16.F32.PACK_AB R172, RZ, R142 ;  /* 0x0000008effac223e */ /* 0x000fe400000010ff */
[----:B------:R-:W-:Y:S02]  /*5220*/  @P2 F2FP.BF16.F32.PACK_AB R174, RZ, R174 ;  /* 0x000000aeffae223e */ /* 0x000fe400000010ff */
[----:B------:R-:W-:Y:S02]  /*5230*/  @P2 F2FP.BF16.F32.PACK_AB R176, RZ, R176 ;  /* 0x000000b0ffb0223e */ /* 0x000fe400000010ff */
[----:B------:R-:W-:-:S02]  /*5240*/  @P2 PRMT R136, R178, 0x7610, R136 ;  /* 0x00007610b2882816 */ /* 0x000fc40000000088 */
[----:B------:R-:W-:Y:S02]  /*5250*/  FSEL R175, R175, RZ, P3 ;  /* 0x000000ffafaf7208 */ /* 0x000fe40001800000 */
[----:B------:R-:W-:Y:S02]  /*5260*/  @P2 PRMT R137, R143, 0x7610, R137 ;  /* 0x000076108f892816 */ /* 0x000fe40000000089 */
[----:B------:R-:W-:Y:S02]  /*5270*/  @P2 PRMT R138, R173, 0x7610, R138 ;  /* 0x00007610ad8a2816 */ /* 0x000fe4000000008a */
[----:B------:R-:W-:Y:S02]  /*5280*/  F2FP.BF16.F32.PACK_AB R140, R197, R196 ;  /* 0x000000c4c58c723e */ /* 0x000fe400000010ff */
[----:B------:R-:W-:Y:S02]  /*5290*/  F2FP.BF16.F32.PACK_AB R141, R181, R198 ;  /* 0x000000c6b58d723e */ /* 0x000fe400000010ff */
[----:B------:R-:W-:-:S02]  /*52a0*/  F2FP.BF16.F32.PACK_AB R142, R180, R182 ;  /* 0x000000b6b48e723e */ /* 0x000fc400000010ff */
[----:B------:R-:W-:Y:S02]  /*52b0*/  @P2 PRMT R136, R136, 0x5410, R179 ;  /* 0x0000541088882816 */ /* 0x000fe400000000b3 */
[----:B------:R-:W-:Y:S02]  /*52c0*/  @P2 PRMT R137, R137, 0x5410, R172 ;  /* 0x0000541089892816 */ /* 0x000fe400000000ac */
        /* <DEDUP_REMOVED lines=12> */
.L_x_777:
[----:B------:R-:W-:Y:S04]  /*5390*/  BSSY.RECONVERGENT B2, `(.L_x_778) ;  /* 0x000000d000027945 */ /* 0x000fe80003800200 */
[----:B------:R-:W-:Y:S05]  /*53a0*/  @!P2 BRA `(.L_x_779) ;  /* 0x00000000002ca947 */ /* 0x000fea0003800000 */
[----:B-1----:R-:W-:Y:S01]  /*53b0*/  FFMA.FTZ R173, R19, R188, R187 ;  /* 0x000000bc13ad7223 */ /* 0x002fe200000100bb */
        /* <DEDUP_REMOVED lines=10> */
.L_x_779:
[----:B------:R-:W-:Y:S05]  /*5460*/  BSYNC.RECONVERGENT B2 ;  /* 0x0000000000027941 */ /* 0x000fea0003800200 */
.L_x_778:
        /* <DEDUP_REMOVED lines=13> */
.L_x_781:
[----:B------:R-:W-:Y:S05]  /*5540*/  BSYNC.RECONVERGENT B2 ;  /* 0x0000000000027941 */ /* 0x000fea0003800200 */
.L_x_780:
        /* <DEDUP_REMOVED lines=13> */
.L_x_783:
[----:B------:R-:W-:Y:S05]  /*5620*/  BSYNC.RECONVERGENT B2 ;  /* 0x0000000000027941 */ /* 0x000fea0003800200 */
.L_x_782:
        /* <DEDUP_REMOVED lines=13> */
.L_x_785:
[----:B------:R-:W-:Y:S05]  /*5700*/  BSYNC.RECONVERGENT B2 ;  /* 0x0000000000027941 */ /* 0x000fea0003800200 */
.L_x_784:
        /* <DEDUP_REMOVED lines=13> */
.L_x_787:
[----:B------:R-:W-:Y:S05]  /*57e0*/  BSYNC.RECONVERGENT B2 ;  /* 0x0000000000027941 */ /* 0x000fea0003800200 */
.L_x_786:
        /* <DEDUP_REMOVED lines=13> */
.L_x_789:
[----:B------:R-:W-:Y:S05]  /*58c0*/  BSYNC.RECONVERGENT B2 ;  /* 0x0000000000027941 */ /* 0x000fea0003800200 */
.L_x_788:
        /* <DEDUP_REMOVED lines=13> */
.L_x_791:
[----:B------:R-:W-:Y:S05]  /*59a0*/  BSYNC.RECONVERGENT B2 ;  /* 0x0000000000027941 */ /* 0x000fea0003800200 */
.L_x_790:
[----:B------:R-:W-:Y:S05]  /*59b0*/  @!P2 BRA `(.L_x_776) ;  /* 0x000000000030a947 */ /* 0x000fea0003800000 */
[----:B-1----:R-:W-:Y:S01]  /*59c0*/  FFMA.FTZ R172, R32, R188, R187 ;  /* 0x000000bc20ac7223 */ /* 0x002fe200000100bb */
        /* <DEDUP_REMOVED lines=10> */
[----:B------:R-:W-:-:S07]  /*5a70*/  PRMT R139, R139, 0x5410, R173 ;  /* 0x000054108b8b7816 */ /* 0x000fce00000000ad */
.L_x_776:
[----:B------:R-:W-:Y:S05]  /*5a80*/  BSYNC.RECONVERGENT B1 ;  /* 0x0000000000017941 */ /* 0x000fea0003800200 */
.L_x_773:
[----:B-1----:R-:W1:Y:S01]  /*5a90*/  @P0 LDC.64 R174, c[0x0][0x478] ;  /* 0x00011e00ffae0b82 */ /* 0x002e620000000a00 */
[----:B------:R-:W-:Y:S01]  /*5aa0*/  @P0 IADD3 R177, PT, PT, R171, 0x20, RZ ;  /* 0x00000020abb10810 */ /* 0x000fe20007ffe0ff */
[----:B------:R-:W-:Y:S01]  /*5ab0*/  BSSY.RECONVERGENT B1, `(.L_x_792) ;  /* 0x000019a000017945 */ /* 0x000fe20003800200 */
[----:B------:R-:W-:-:S05]  /*5ac0*/  @P2 IADD3 R179, PT, PT, R170, 0x20, RZ ;  /* 0x00000020aab32810 */ /* 0x000fca0007ffe0ff */
[----:B------:R-:W2:Y:S01]  /*5ad0*/  @P2 LDC.64 R172, c[0x0][0x468] ;  /* 0x00011a00ffac2b82 */ /* 0x000ea20000000a00 */
[----:B-1----:R-:W-:-:S05]  /*5ae0*/  @P0 IMAD.WIDE.U32 R174, R177, 0x10, R174 ;  /* 0x00000010b1ae0825 */ /* 0x002fca00078e00ae */
[----:B------:R1:W-:Y:S01]  /*5af0*/  @P0 STG.E.128 desc[UR6][R174.64], R140 ;  /* 0x0000008cae000986 */ /* 0x0003e2000c101d06 */
[----:B--2---:R-:W-:-:S05]  /*5b00*/  @P2 IMAD.WIDE.U32 R172, R179, 0x10, R172 ;  /* 0x00000010b3ac2825 */ /* 0x004fca00078e00ac */
[----:B------:R1:W-:Y:S01]  /*5b10*/  @P2 STG.E.128 desc[UR6][R172.64], R136 ;  /* 0x00000088ac002986 */ /* 0x0003e2000c101d06 */
[----:B------:R-:W-:Y:S05]  /*5b20*/  @!P1 BRA `(.L_x_793) ;  /* 0x0000000c000c9947 */ /* 0x000fea0003800000 */
[----:B------:R-:W-:Y:S05]  /*5b30*/  @!P0 BRA `(.L_x_794) ;  /* 0x00000004008c8947 */ /* 0x000fea0003800000 */
[----:B------:R-:W-:Y:S01]  /*5b40*/  ISETP.GT.AND P3, PT, R189, RZ, PT ;  /* 0x000000ffbd00720c */ /* 0x000fe20003f64270 */
[----:B------:R-:W2:Y:S01]  /*5b50*/  @P2 LDC.64 R180, c[0x0][0x408] ;  /* 0x00010200ffb42b82 */ /* 0x000ea20000000a00 */
[C---:B-1----:R-:W-:Y:S02]  /*5b60*/  PRMT R140, R44.reuse, 0x7632, R140 ;  /* 0x000076322c8c7816 */ /* 0x042fe4000000008c */
[----:B------:R-:W-:Y:S02]  /*5b70*/  SHF.L.U32 R183, R44, 0x10, RZ ;  /* 0x000000102cb77819 */ /* 0x000fe400000006ff */
[C---:B------:R-:W-:Y:S01]  /*5b80*/  SHF.L.U32 R194, R45.reuse, 0x10, RZ ;  /* 0x000000102dc27819 */ /* 0x040fe200000006ff */
[----:B------:R-:W-:Y:S01]  /*5b90*/  IMAD.U32 R182, R140, 0x10000, RZ ;  /* 0x000100008cb67824 */ /* 0x000fe200078e00ff */
[----:B------:R-:W-:Y:S02]  /*5ba0*/  PRMT R174, R45, 0x7632, R174 ;  /* 0x000076322dae7816 */ /* 0x000fe400000000ae */
[----:B------:R-:W-:-:S02]  /*5bb0*/  SHF.L.U32 R196, R46, 0x10, RZ ;  /* 0x000000102ec47819 */ /* 0x000fc400000006ff */
        /* <DEDUP_REMOVED lines=8> */
[-C--:B------:R-:W-:Y:S01]  /*5c40*/  @P3 FFMA.FTZ R176, R148, R188.reuse, R187 ;  /* 0x000000bc94b03223 */ /* 0x080fe200000100bb */
[C---:B------:R-:W-:Y:S01]  /*5c50*/  @P3 FFMA.FTZ R182, R184.reuse, R143, R182 ;  /* 0x0000008fb8b63223 */ /* 0x040fe200000100b6 */
[C---:B------:R-:W-:Y:S01]  /*5c60*/  @P3 FFMA.FTZ R183, R184.reuse, R141, R183 ;  /* 0x0000008db8b73223 */ /* 0x040fe200000100b7 */
[----:B------:R-:W1:Y:S01]  /*5c70*/  @P2 LDC.64 R142, c[0x0][0x408] ;  /* 0x00010200ff8e2b82 */ /* 0x000e620000000a00 */
[----:B------:R-:W-:Y:S01]  /*5c80*/  @P3 FFMA.FTZ R194, R184, R173, R194 ;  /* 0x000000adb8c23223 */ /* 0x000fe200000100c2 */
[----:B------:R-:W-:Y:S01]  /*5c90*/  @P3 FADD.FTZ R178, R149, -R176 ;  /* 0x800000b095b23221 */ /* 0x000fe20000010000 */
[----:B------:R-:W-:Y:S01]  /*5ca0*/  @P3 FADD.FTZ R179, R38, -R175 ;  /* 0x800000af26b33221 */ /* 0x000fe20000010000 */
[----:B------:R-:W-:Y:S01]  /*5cb0*/  PRMT R200, R47, 0x7632, R200 ;  /* 0x000076322fc87816 */ /* 0x000fe200000000c8 */
[----:B------:R-:W-:Y:S01]  /*5cc0*/  @P3 FFMA.FTZ R201, R145, R188, R187 ;  /* 0x000000bc91c93223 */ /* 0x000fe200000100bb */
[C---:B------:R-:W-:Y:S01]  /*5cd0*/  @P3 FFMA.FTZ R195, R184.reuse, R178, R195 ;  /* 0x000000b2b8c33223 */ /* 0x040fe200000100c3 */
[----:B------:R-:W-:Y:S01]  /*5ce0*/  @P3 FFMA.FTZ R196, R184, R179, R196 ;  /* 0x000000b3b8c43223 */ /* 0x000fe200000100c4 */
[----:B------:R-:W3:Y:S01]  /*5cf0*/  @P2 LDC.64 R140, c[0x0][0x408] ;  /* 0x00010200ff8c2b82 */ /* 0x000ee20000000a00 */
[----:B------:R-:W-:Y:S01]  /*5d00*/  PRMT R197, R46, 0x7632, R197 ;  /* 0x000076322ec57816 */ /* 0x000fe200000000c5 */
[-CC-:B------:R-:W-:Y:S01]  /*5d10*/  @P3 FFMA.FTZ R198, R150, R188.reuse, R187.reuse ;  /* 0x000000bc96c63223 */ /* 0x180fe200000100bb */
[----:B------:R-:W-:Y:S01]  /*5d20*/  @P3 FFMA.FTZ R204, R152, R188, R187 ;  /* 0x000000bc98cc3223 */ /* 0x000fe200000100bb */
[----:B------:R-:W-:Y:S01]  /*5d30*/  IMAD.U32 R202, R200, 0x10000, RZ ;  /* 0x00010000c8ca7824 */ /* 0x000fe200078e00ff */
[----:B------:R-:W-:Y:S01]  /*5d40*/  SHF.L.U32 R199, R47, 0x10, RZ ;  /* 0x000000102fc77819 */ /* 0x000fe200000006ff */
[----:B------:R-:W-:Y:S01]  /*5d50*/  @P3 FADD.FTZ R200, R144, -R201 ;  /* 0x800000c990c83221 */ /* 0x000fe20000010000 */
[----:B------:R-:W-:Y:S01]  /*5d60*/  SHF.L.U32 R197, R197, 0x10, RZ ;  /* 0x00000010c5c57819 */ /* 0x000fe200000006ff */
[----:B------:R-:W4:Y:S01]  /*5d70*/  @P2 LDC.64 R172, c[0x0][0x408] ;  /* 0x00010200ffac2b82 */ /* 0x000f220000000a00 */
[----:B------:R-:W-:Y:S01]  /*5d80*/  @P3 FADD.FTZ R198, R151, -R198 ;  /* 0x800000c697c63221 */ /* 0x000fe20000010000 */
[----:B------:R-:W-:Y:S01]  /*5d90*/  @P3 FADD.FTZ R201, R153, -R204 ;  /* 0x800000cc99c93221 */ /* 0x000fe20000010000 */
[----:B------:R-:W-:Y:S01]  /*5da0*/  @P3 FFMA.FTZ R199, R184, R200, R199 ;  /* 0x000000c8b8c73223 */ /* 0x000fe200000100c7 */
[----:B------:R-:W-:Y:S01]  /*5db0*/  @P2 LOP3.LUT P4, RZ, R192, 0xff00, RZ, 0xc0, !PT ;  /* 0x0000ff00c0ff2812 */ /* 0x000fe2000788c0ff */
[C---:B------:R-:W-:Y:S01]  /*5dc0*/  @P3 FFMA.FTZ R197, R184.reuse, R198, R197 ;  /* 0x000000c6b8c53223 */ /* 0x040fe200000100c5 */
[----:B------:R-:W-:Y:S01]  /*5dd0*/  @P3 FFMA.FTZ R202, R184, R201, R202 ;  /* 0x000000c9b8ca3223 */ /* 0x000fe200000100ca */
[----:B------:R-:W-:Y:S01]  /*5de0*/  @P2 LOP3.LUT P3, RZ, R192, 0xff, RZ, 0xc0, !PT ;  /* 0x000000ffc0ff2812 */ /* 0x000fe2000786c0ff */
[----:B------:R-:W5:Y:S01]  /*5df0*/  @P2 LDC.64 R174, c[0x0][0x408] ;  /* 0x00010200ffae2b82 */ /* 0x000f620000000a00 */
[----:B-1----:R-:W-:Y:S01]  /*5e00*/  @P2 FMUL.FTZ R143, R182, R143 ;  /* 0x0000008fb68f2220 */ /* 0x002fe20000410000 */
[----:B--2---:R-:W-:Y:S01]  /*5e10*/  @P2 FMUL.FTZ R181, R199, R181 ;  /* 0x000000b5c7b52220 */ /* 0x004fe20000410000 */
[----:B------:R-:W-:-:S02]  /*5e20*/  @P2 LOP3.LUT P5, RZ, R192, 0xff000000, RZ, 0xc0, !PT ;  /* 0xff000000c0ff2812 */ /* 0x000fc400078ac0ff */
[----:B------:R-:W-:Y:S01]  /*5e30*/  @P2 FMUL.FTZ R142, R143, R142 ;  /* 0x0000008e8f8e2220 */ /* 0x000fe20000410000 */
[----:B------:R-:W-:Y:S02]  /*5e40*/  @P2 FMUL.FTZ R180, R181, R180 ;  /* 0x000000b4b5b42220 */ /* 0x000fe40000410000 */
[----:B------:R-:W1:Y:S01]  /*5e50*/  @P2 LDC.64 R176, c[0x0][0x408] ;  /* 0x00010200ffb02b82 */ /* 0x000e620000000a00 */
[----:B---3--:R-:W-:Y:S01]  /*5e60*/  @P2 FMUL.FTZ R141, R183, R141 ;  /* 0x0000008db78d2220 */ /* 0x008fe20000410000 */
[----:B------:R-:W-:Y:S02]  /*5e70*/  @P2 FSEL R142, R142, RZ, P4 ;  /* 0x000000ff8e8e2208 */ /* 0x000fe40002000000 */
[----:B------:R-:W-:Y:S01]  /*5e80*/  @P2 LOP3.LUT P4, RZ, R192, 0xff0000, RZ, 0xc0, !PT ;  /* 0x00ff0000c0ff2812 */ /* 0x000fe2000788c0ff */
[----:B------:R-:W-:Y:S01]  /*5e90*/  @P2 FMUL.FTZ R140, R141, R140 ;  /* 0x0000008c8d8c2220 */ /* 0x000fe20000410000 */
[----:B------:R-:W-:Y:S02]  /*5ea0*/  F2FP.BF16.F32.PACK_AB R141, R195, R194 ;  /* 0x000000c2c38d723e */ /* 0x000fe400000010ff */
[----:B------:R-:W2:Y:S01]  /*5eb0*/  @P2 LDC.64 R178, c[0x0][0x408] ;  /* 0x00010200ffb22b82 */ /* 0x000ea20000000a00 */
[----:B----4-:R-:W-:Y:S01]  /*5ec0*/  @P2 FMUL.FTZ R173, R194, R173 ;  /* 0x000000adc2ad2220 */ /* 0x010fe20000410000 */
[----:B------:R-:W-:-:S02]  /*5ed0*/  @P2 FSEL R140, R140, RZ, P3 ;  /* 0x000000ff8c8c2208 */ /* 0x000fc40001800000 */
[----:B------:R-:W-:Y:S01]  /*5ee0*/  @P2 LOP3.LUT P3, RZ, R193, 0xff, RZ, 0xc0, !PT ;  /* 0x000000ffc1ff2812 */ /* 0x000fe2000786c0ff */
[----:B------:R-:W-:Y:S01]  /*5ef0*/  @P2 FMUL.FTZ R173, R173, R172 ;  /* 0x000000acadad2220 */ /* 0x000fe20000410000 */
[----:B------:R-:W-:Y:S01]  /*5f00*/  @P2 F2FP.BF16.F32.PACK_AB R143, RZ, R140 ;  /* 0x0000008cff8f223e */ /* 0x000fe200000010ff */
[----:B-----5:R-:W-:Y:S01]  /*5f10*/  @P2 FMUL.FTZ R175, R195, R175 ;  /* 0x000000afc3af2220 */ /* 0x020fe20000410000 */
[----:B------:R-:W-:Y:S02]  /*5f20*/  @P2 F2FP.BF16.F32.PACK_AB R172, RZ, R142 ;  /* 0x0000008effac223e */ /* 0x000fe400000010ff */
[----:B------:R-:W-:Y:S01]  /*5f30*/  @P2 FSEL R173, R173, RZ, P4 ;  /* 0x000000ffadad2208 */ /* 0x000fe20002000000 */
[----:B------:R-:W-:Y:S01]  /*5f40*/  @P2 FMUL.FTZ R174, R175, R174 ;  /* 0x000000aeafae2220 */ /* 0x000fe20000410000 */
[----:B------:R-:W-:Y:S02]  /*5f50*/  @P2 LOP3.LUT P4, RZ, R193, 0xff00, RZ, 0xc0, !PT ;  /* 0x0000ff00c1ff2812 */ /* 0x000fe4000788c0ff */
[----:B------:R-:W-:Y:S01]  /*5f60*/  @P2 F2FP.BF16.F32.PACK_AB R173, RZ, R173 ;  /* 0x000000adffad223e */ /* 0x000fe200000010ff */
[----:B-1----:R-:W-:Y:S01]  /*5f70*/  @P2 FMUL.FTZ R177, R196, R177 ;  /* 0x000000b1c4b12220 */ /* 0x002fe20000410000 */
[----:B------:R-:W-:-:S02]  /*5f80*/  @P2 FSEL R174, R174, RZ, P5 ;  /* 0x000000ffaeae2208 */ /* 0x000fc40002800000 */
[----:B------:R-:W-:Y:S01]  /*5f90*/  @P2 LOP3.LUT P5, RZ, R193, 0xff0000, RZ, 0xc0, !PT ;  /* 0x00ff0000c1ff2812 */ /* 0x000fe200078ac0ff */
[----:B------:R-:W-:Y:S01]  /*5fa0*/  @P2 FMUL.FTZ R176, R177, R176 ;  /* 0x000000b0b1b02220 */ /* 0x000fe20000410000 */
[----:B------:R-:W-:Y:S02]  /*5fb0*/  @P2 F2FP.BF16.F32.PACK_AB R174, RZ, R174 ;  /* 0x000000aeffae223e */ /* 0x000fe400000010ff */
[----:B------:R-:W-:Y:S01]  /*5fc0*/  @P2 FSEL R180, R180, RZ, P5 ;  /* 0x000000ffb4b42208 */ /* 0x000fe20002800000 */
[----:B--2---:R-:W-:Y:S01]  /*5fd0*/  @P2 FMUL.FTZ R179, R197, R179 ;  /* 0x000000b3c5b32220 */ /* 0x004fe20000410000 */
        /* <DEDUP_REMOVED lines=9> */
[----:B------:R-:W-:-:S02]  /*6070*/  F2FP.BF16.F32.PACK_AB R140, R182, R183 ;  /* 0x000000b7b68c723e */ /* 0x000fc400000010ff */
[----:B------:R-:W-:Y:S02]  /*6080*/  F2FP.BF16.F32.PACK_AB R142, R197, R196 ;  /* 0x000000c4c58e723e */ /* 0x000fe400000010ff */
        /* <DEDUP_REMOVED lines=14> */
.L_x_794:
[----:B------:R-:W-:Y:S01]  /*6170*/  ISETP.GT.AND P3, PT, R189, RZ, PT ;  /* 0x000000ffbd00720c */ /* 0x000fe20003f64270 */
[----:B-1----:R-:W1:Y:S01]  /*6180*/  @P2 LDC.64 R172, c[0x0][0x408] ;  /* 0x00010200ffac2b82 */ /* 0x002e620000000a00 */
[----:B------:R-:W-:Y:S01]  /*6190*/  PRMT R174, R44, 0x7632, R174 ;  /* 0x000076322cae7816 */ /* 0x000fe200000000ae */
[----:B------:R-:W-:Y:S01]  /*61a0*/  IMAD.U32 R196, R46, 0x10000, RZ ;  /* 0x000100002ec47824 */ /* 0x000fe200078e00ff */
[----:B------:R-:W-:Y:S02]  /*61b0*/  SHF.L.U32 R175, R44, 0x10, RZ ;  /* 0x000000102caf7819 */ /* 0x000fe400000006ff */
[----:B------:R-:W-:Y:S02]  /*61c0*/  SHF.L.U32 R174, R174, 0x10, RZ ;  /* 0x00000010aeae7819 */ /* 0x000fe400000006ff */
[----:B------:R-:W-:Y:S01]  /*61d0*/  SHF.L.U32 R195, R45, 0x10, RZ ;  /* 0x000000102dc37819 */ /* 0x000fe200000006ff */
        /* <DEDUP_REMOVED lines=88> */
.L_x_793:
        /* <DEDUP_REMOVED lines=96> */
.L_x_796:
        /* <DEDUP_REMOVED lines=13> */
.L_x_798:
[----:B------:R-:W-:Y:S05]  /*6e30*/  BSYNC.RECONVERGENT B2 ;  /* 0x0000000000027941 */ /* 0x000fea0003800200 */
.L_x_797:
        /* <DEDUP_REMOVED lines=13> */
.L_x_800:
[----:B------:R-:W-:Y:S05]  /*6f10*/  BSYNC.RECONVERGENT B2 ;  /* 0x0000000000027941 */ /* 0x000fea0003800200 */
.L_x_799:
        /* <DEDUP_REMOVED lines=13> */
.L_x_802:
[----:B------:R-:W-:Y:S05]  /*6ff0*/  BSYNC.RECONVERGENT B2 ;  /* 0x0000000000027941 */ /* 0x000fea0003800200 */
.L_x_801:
        /* <DEDUP_REMOVED lines=13> */
.L_x_804:
[----:B------:R-:W-:Y:S05]  /*70d0*/  BSYNC.RECONVERGENT B2 ;  /* 0x0000000000027941 */ /* 0x000fea0003800200 */
.L_x_803:
        /* <DEDUP_REMOVED lines=13> */
.L_x_806:
[----:B------:R-:W-:Y:S05]  /*71b0*/  BSYNC.RECONVERGENT B2 ;  /* 0x0000000000027941 */ /* 0x000fea0003800200 */
.L_x_805:
        /* <DEDUP_REMOVED lines=13> */
.L_x_808:
[----:B------:R-:W-:Y:S05]  /*7290*/  BSYNC.RECONVERGENT B2 ;  /* 0x0000000000027941 */ /* 0x000fea0003800200 */
.L_x_807:
        /* <DEDUP_REMOVED lines=13> */
.L_x_810:
[----:B------:R-:W-:Y:S05]  /*7370*/  BSYNC.RECONVERGENT B2 ;  /* 0x0000000000027941 */ /* 0x000fea0003800200 */
.L_x_809:
        /* <DEDUP_REMOVED lines=13> */
.L_x_795:
[----:B------:R-:W-:Y:S05]  /*7450*/  BSYNC.RECONVERGENT B1 ;  /* 0x0000000000017941 */ /* 0x000fea0003800200 */
.L_x_792:
[----:B-1----:R-:W1:Y:S01]  /*7460*/  @P0 LDC.64 R174, c[0x0][0x478] ;  /* 0x00011e00ffae0b82 */ /* 0x002e620000000a00 */
[----:B------:R-:W-:Y:S01]  /*7470*/  @P0 IADD3 R177, PT, PT, R171, 0x40, RZ ;  /* 0x00000040abb10810 */ /* 0x000fe20007ffe0ff */
[----:B------:R-:W-:Y:S01]  /*7480*/  @P2 VIADD R179, R170, 0x40 ;  /* 0x00000040aab32836 */ /* 0x000fe20000000000 */
[----:B------:R-:W-:Y:S05]  /*7490*/  BSSY.RECONVERGENT B1, `(.L_x_811) ;  /* 0x0000199000017945 */ /* 0x000fea0003800200 */
        /* <DEDUP_REMOVED lines=8> */
[----:B-1----:R-:W1:Y:S01]  /*7520*/  @P2 LDC.64 R172, c[0x0][0x408] ;  /* 0x00010200ffac2b82 */ /* 0x002e620000000a00 */
[----:B------:R-:W-:Y:S01]  /*7530*/  PRMT R140, R40, 0x7632, R140 ;  /* 0x00007632288c7816 */ /* 0x000fe2000000008c */
[----:B------:R-:W-:Y:S01]  /*7540*/  IMAD.U32 R189, R42, 0x10000, RZ ;  /* 0x000100002abd7824 */ /* 0x000fe200078e00ff */
[----:B------:R-:W-:Y:S02]  /*7550*/  SHF.L.U32 R183, R40, 0x10, RZ ;  /* 0x0000001028b77819 */ /* 0x000fe400000006ff */
[----:B------:R-:W-:Y:S02]  /*7560*/  SHF.L.U32 R182, R140, 0x10, RZ ;  /* 0x000000108cb67819 */ /* 0x000fe400000006ff */
[----:B------:R-:W-:Y:S01]  /*7570*/  PRMT R176, R41, 0x7632, R176 ;  /* 0x0000763229b07816 */ /* 0x000fe200000000b0 */
[----:B------:R-:W2:Y:S01]  /*7580*/  @P2 LDC.64 R174, c[0x0][0x408] ;  /* 0x00010200ffae2b82 */ /* 0x000ea20000000a00 */
        /* <DEDUP_REMOVED lines=8> */
[-CC-:B------:R-:W-:Y:S01]  /*7610*/  @P1 FFMA.FTZ R193, R159, R188.reuse, R187.reuse ;  /* 0x000000bc9fc11223 */ /* 0x180fe200000100bb */
[-CC-:B------:R-:W-:Y:S01]  /*7620*/  @P1 FFMA.FTZ R194, R166, R188.reuse, R187.reuse ;  /* 0x000000bca6c21223 */ /* 0x180fe200000100bb */
[----:B------:R-:W-:Y:S01]  /*7630*/  @P1 FFMA.FTZ R182, R184, R143, R182 ;  /* 0x0000008fb8b61223 */ /* 0x000fe200000100b6 */
[-CC-:B------:R-:W-:Y:S01]  /*7640*/  @P1 FFMA.FTZ R196, R168, R188.reuse, R187.reuse ;  /* 0x000000bca8c41223 */ /* 0x180fe200000100bb */
[----:B------:R-:W3:Y:S01]  /*7650*/  @P2 LDC.64 R142, c[0x0][0x408] ;  /* 0x00010200ff8e2b82 */ /* 0x000ee20000000a00 */
[----:B------:R-:W-:Y:S01]  /*7660*/  @P1 FFMA.FTZ R197, R161, R188, R187 ;  /* 0x000000bca1c51223 */ /* 0x000fe200000100bb */
[----:B------:R-:W-:Y:S01]  /*7670*/  @P1 FFMA.FTZ R183, R184, R141, R183 ;  /* 0x0000008db8b71223 */ /* 0x000fe200000100b7 */
[----:B------:R-:W-:Y:S01]  /*7680*/  SHF.L.U32 R187, R41, 0x10, RZ ;  /* 0x0000001029bb7819 */ /* 0x000fe200000006ff */
[----:B------:R-:W-:Y:S01]  /*7690*/  @P1 FADD.FTZ R180, R156, -R177 ;  /* 0x800000b19cb41221 */ /* 0x000fe20000010000 */
[----:B------:R-:W-:Y:S01]  /*76a0*/  SHF.L.U32 R188, R176, 0x10, RZ ;  /* 0x00000010b0bc7819 */ /* 0x000fe200000006ff */
[----:B------:R-:W-:Y:S01]  /*76b0*/  @P1 FADD.FTZ R181, R165, -R178 ;  /* 0x800000b2a5b51221 */ /* 0x000fe20000010000 */
[----:B------:R-:W-:Y:S01]  /*76c0*/  @P1 FADD.FTZ R193, R158, -R193 ;  /* 0x800000c19ec11221 */ /* 0x000fe20000010000 */
[----:B------:R-:W4:Y:S01]  /*76d0*/  @P2 LDC.64 R140, c[0x0][0x408] ;  /* 0x00010200ff8c2b82 */ /* 0x000f220000000a00 */
[C---:B------:R-:W-:Y:S01]  /*76e0*/  @P1 FFMA.FTZ R187, R184.reuse, R180, R187 ;  /* 0x000000b4b8bb1223 */ /* 0x040fe200000100bb */
[----:B------:R-:W-:Y:S01]  /*76f0*/  @P1 FFMA.FTZ R188, R184, R181, R188 ;  /* 0x000000b5b8bc1223 */ /* 0x000fe200000100bc */
[----:B------:R-:W-:Y:S01]  /*7700*/  SHF.L.U32 R192, R192, 0x10, RZ ;  /* 0x00000010c0c07819 */ /* 0x000fe200000006ff */
[--C-:B------:R-:W-:Y:S01]  /*7710*/  @P1 FADD.FTZ R195, R167, -R194.reuse ;  /* 0x800000c2a7c31221 */ /* 0x100fe20000010000 */
[C---:B------:R-:W-:Y:S01]  /*7720*/  PRMT R194, R43.reuse, 0x7632, R194 ;  /* 0x000076322bc27816 */ /* 0x040fe200000000c2 */
[----:B------:R-:W-:Y:S01]  /*7730*/  @P1 FFMA.FTZ R189, R184, R193, R189 ;  /* 0x000000c1b8bd1223 */ /* 0x000fe200000100bd */
[----:B------:R-:W-:Y:S01]  /*7740*/  SHF.L.U32 R193, R43, 0x10, RZ ;  /* 0x000000102bc17819 */ /* 0x000fe200000006ff */
[----:B------:R-:W5:Y:S01]  /*7750*/  @P2 LDC.64 R176, c[0x0][0x408] ;  /* 0x00010200ffb02b82 */ /* 0x000f620000000a00 */
[----:B------:R-:W-:Y:S01]  /*7760*/  @P1 FADD.FTZ R197, R160, -R197 ;  /* 0x800000c5a0c51221 */ /* 0x000fe20000010000 */
[----:B------:R-:W-:Y:S01]  /*7770*/  @P1 FFMA.FTZ R192, R184, R195, R192 ;  /* 0x000000c3b8c01223 */ /* 0x000fe200000100c0 */
[----:B------:R-:W-:Y:S01]  /*7780*/  SHF.L.U32 R194, R194, 0x10, RZ ;  /* 0x00000010c2c27819 */ /* 0x000fe200000006ff */
[----:B------:R-:W-:Y:S01]  /*7790*/  @P1 FADD.FTZ R195, R169, -R196 ;  /* 0x800000c4a9c31221 */ /* 0x000fe20000010000 */
[----:B-1----:R-:W-:Y:S01]  /*77a0*/  @P2 FMUL.FTZ R173, R187, R173 ;  /* 0x000000adbbad2220 */ /* 0x002fe20000410000 */
[----:B------:R-:W-:Y:S01]  /*77b0*/  @P1 FFMA.FTZ R193, R184, R197, R193 ;  /* 0x000000c5b8c11223 */ /* 0x000fe200000100c1 */
[----:B--2---:R-:W-:Y:S01]  /*77c0*/  @P2 FMUL.FTZ R175, R188, R175 ;  /* 0x000000afbcaf2220 */ /* 0x004fe20000410000 */
[----:B------:R-:W1:Y:S01]  /*77d0*/  @P2 LDC.64 R178, c[0x0][0x408] ;  /* 0x00010200ffb22b82 */ /* 0x000e620000000a00 */
[----:B---3--:R-:W-:Y:S01]  /*77e0*/  @P2 FMUL.FTZ R143, R182, R143 ;  /* 0x0000008fb68f2220 */ /* 0x008fe20000410000 */
[----:B------:R-:W-:Y:S01]  /*77f0*/  @P1 FFMA.FTZ R194, R184, R195, R194 ;  /* 0x000000c3b8c21223 */ /* 0x000fe200000100c2 */
[----:B------:R-:W-:Y:S01]  /*7800*/  @P2 FMUL.FTZ R172, R173, R172 ;  /* 0x000000acadac2220 */ /* 0x000fe20000410000 */
[C---:B------:R-:W-:Y:S01]  /*7810*/  @P2 LOP3.LUT P1, RZ, R190.reuse, 0xff, RZ, 0xc0, !PT ;  /* 0x000000ffbeff2812 */ /* 0x040fe2000782c0ff */
[----:B------:R-:W-:Y:S01]  /*7820*/  @P2 FMUL.FTZ R142, R143, R142 ;  /* 0x0000008e8f8e2220 */ /* 0x000fe20000410000 */
[----:B------:R-:W-:Y:S01]  /*7830*/  @P2 LOP3.LUT P4, RZ, R190, 0xff0000, RZ, 0xc0, !PT ;  /* 0x00ff0000beff2812 */ /* 0x000fe2000788c0ff */
[----:B------:R-:W-:Y:S01]  /*7840*/  @P2 FMUL.FTZ R174, R175, R174 ;  /* 0x000000aeafae2220 */ /* 0x000fe20000410000 */
[----:B------:R-:W2:Y:S01]  /*7850*/  @P2 LDC.64 R180, c[0x0][0x408] ;  /* 0x00010200ffb42b82 */ /* 0x000ea20000000a00 */
[----:B----4-:R-:W-:Y:S01]  /*7860*/  @P2 FMUL.FTZ R141, R183, R141 ;  /* 0x0000008db78d2220 */ /* 0x010fe20000410000 */
[----:B------:R-:W-:-:S02]  /*7870*/  @P2 FSEL R142, R142, RZ, P3 ;  /* 0x000000ff8e8e2208 */ /* 0x000fc40001800000 */
[----:B------:R-:W-:Y:S01]  /*7880*/  @P2 LOP3.LUT P3, RZ, R191, 0xff, RZ, 0xc0, !PT ;  /* 0x000000ffbfff2812 */ /* 0x000fe2000786c0ff */
[----:B------:R-:W-:Y:S01]  /*7890*/  @P2 FMUL.FTZ R140, R141, R140 ;  /* 0x0000008c8d8c2220 */ /* 0x000fe20000410000 */
[----:B------:R-:W-:Y:S01]  /*78a0*/  @P2 FSEL R141, R172, RZ, P4 ;  /* 0x000000ffac8d2208 */ /* 0x000fe20002000000 */
[----:B-----5:R-:W-:Y:S01]  /*78b0*/  @P2 FMUL.FTZ R177, R189, R177 ;  /* 0x000000b1bdb12220 */ /* 0x020fe20000410000 */
        /* <DEDUP_REMOVED lines=16> */
[----:B------:R-:W-:Y:S02]  /*79c0*/  @P2 F2FP.BF16.F32.PACK_AB R174, RZ, R174 ;  /* 0x000000aeffae223e */ /* 0x000fe400000010ff */
[----:B------:R-:W-:Y:S02]  /*79d0*/  @P2 FSEL R180, R180, RZ, P5 ;  /* 0x000000ffb4b42208 */ /* 0x000fe40002800000 */
[----:B------:R-:W-:Y:S02]  /*79e0*/  @P2 F2FP.BF16.F32.PACK_AB R178, RZ, R178 ;  /* 0x000000b2ffb2223e */ /* 0x000fe400000010ff */
[----:B------:R-:W-:Y:S02]  /*79f0*/  @P2 F2FP.BF16.F32.PACK_AB R180, RZ, R180 ;  /* 0x000000b4ffb4223e */ /* 0x000fe400000010ff */
[----:B------:R-:W-:Y:S02]  /*7a00*/  @P2 PRMT R136, R143, 0x7610, R136 ;  /* 0x000076108f882816 */ /* 0x000fe40000000088 */
[----:B------:R-:W-:-:S02]  /*7a10*/  @P2 PRMT R137, R173, 0x7610, R137 ;  /* 0x00007610ad892816 */ /* 0x000fc40000000089 */
[----:B------:R-:W-:Y:S02]  /*7a20*/  @P2 PRMT R138, R176, 0x7610, R138 ;  /* 0x00007610b08a2816 */ /* 0x000fe4000000008a */
[----:B------:R-:W-:Y:S02]  /*7a30*/  F2FP.BF16.F32.PACK_AB R140, R182, R183 ;  /* 0x000000b7b68c723e */ /* 0x000fe400000010ff */
[----:B------:R-:W-:Y:S02]  /*7a40*/  F2FP.BF16.F32.PACK_AB R141, R188, R187 ;  /* 0x000000bbbc8d723e */ /* 0x000fe400000010ff */
[----:B------:R-:W-:Y:S02]  /*7a50*/  F2FP.BF16.F32.PACK_AB R142, R192, R189 ;  /* 0x000000bdc08e723e */ /* 0x000fe400000010ff */
[----:B------:R-:W-:Y:S02]  /*7a60*/  @P2 PRMT R136, R136, 0x5410, R172 ;  /* 0x0000541088882816 */ /* 0x000fe400000000ac */
        /* <DEDUP_REMOVED lines=13> */
.L_x_813:
[----:B------:R-:W-:Y:S01]  /*7b40*/  ISETP.GT.AND P1, PT, R189, RZ, PT ;  /* 0x000000ffbd00720c */ /* 0x000fe20003f24270 */
[----:B------:R-:W2:Y:S01]  /*7b50*/  @P2 LDC.64 R176, c[0x0][0x408] ;  /* 0x00010200ffb02b82 */ /* 0x000ea20000000a00 */
[C---:B-1----:R-:W-:Y:S02]  /*7b60*/  PRMT R172, R40.reuse, 0x7632, R172 ;  /* 0x0000763228ac7816 */ /* 0x042fe400000000ac */
[----:B------:R-:W-:Y:S02]  /*7b70*/  SHF.L.U32 R173, R40, 0x10, RZ ;  /* 0x0000001028ad7819 */ /* 0x000fe400000006ff */
[----:B------:R-:W-:Y:S01]  /*7b80*/  SHF.L.U32 R189, R41, 0x10, RZ ;  /* 0x0000001029bd7819 */ /* 0x000fe200000006ff */
[----:B------:R-:W-:Y:S01]  /*7b90*/  IMAD.U32 R172, R172, 0x10000, RZ ;  /* 0x00010000acac7824 */ /* 0x000fe200078e00ff */
[C---:B------:R-:W-:Y:S01]  /*7ba0*/  SHF.L.U32 R192, R42.reuse, 0x10, RZ ;  /* 0x000000102ac07819 */ /* 0x040fe200000006ff */
[----:B------:R-:W1:Y:S01]  /*7bb0*/  @P2 LDC.64 R178, c[0x0][0x408] ;  /* 0x00010200ffb22b82 */ /* 0x000e620000000a00 */
[----:B------:R-:W-:-:S02]  /*7bc0*/  PRMT R194, R42, 0x7632, R194 ;  /* 0x000076322ac27816 */ /* 0x000fc400000000c2 */
        /* <DEDUP_REMOVED lines=12> */
[-CC-:B------:R-:W-:Y:S01]  /*7c90*/  @P1 FFMA.FTZ R174, R164, R188.reuse, R187.reuse ;  /* 0x000000bca4ae1223 */ /* 0x180fe200000100bb */
[----:B--2---:R-:W-:Y:S01]  /*7ca0*/  @P2 FMUL.FTZ R177, R173, R177 ;  /* 0x000000b1adb12220 */ /* 0x004fe20000410000 */
[----:B------:R-:W-:Y:S01]  /*7cb0*/  @P1 FFMA.FTZ R173, R159, R188, R187 ;  /* 0x000000bc9fad1223 */ /* 0x000fe200000100bb */
[----:B------:R-:W-:-:S02]  /*7cc0*/  IMAD.U32 R195, R194, 0x10000, RZ ;  /* 0x00010000c2c37824 */ /* 0x000fc400078e00ff */
[----:B------:R-:W-:Y:S01]  /*7cd0*/  @P1 FADD.FTZ R180, R165, -R174 ;  /* 0x800000aea5b41221 */ /* 0x000fe20000010000 */
[----:B------:R-:W-:Y:S01]  /*7ce0*/  @P2 FMUL.FTZ R182, R177, R176 ;  /* 0x000000b0b1b62220 */ /* 0x000fe20000410000 */
[----:B------:R-:W-:Y:S01]  /*7cf0*/  @P1 FADD.FTZ R181, R158, -R173 ;  /* 0x800000ad9eb51221 */ /* 0x000fe20000010000 */
[----:B------:R-:W2:Y:S01]  /*7d00*/  @P2 LDC.64 R176, c[0x0][0x408] ;  /* 0x00010200ffb02b82 */ /* 0x000ea20000000a00 */
[----:B------:R-:W-:Y:S01]  /*7d10*/  @P1 FADD.FTZ R198, R167, -R198 ;  /* 0x800000c6a7c61221 */ /* 0x000fe20000010000 */
[----:B-1----:R-:W-:Y:S01]  /*7d20*/  @P2 FMUL.FTZ R179, R172, R179 ;  /* 0x000000b3acb32220 */ /* 0x002fe20000410000 */
[----:B------:R-:W-:Y:S01]  /*7d30*/  PRMT R172, R41, 0x7632, R172 ;  /* 0x0000763229ac7816 */ /* 0x000fe200000000ac */
[----:B------:R-:W-:Y:S01]  /*7d40*/  @P1 FFMA.FTZ R192, R184, R181, R192 ;  /* 0x000000b5b8c01223 */ /* 0x000fe200000100c0 */
[----:B------:R-:W-:Y:S01]  /*7d50*/  @P1 FADD.FTZ R197, R160, -R197 ;  /* 0x800000c5a0c51221 */ /* 0x000fe20000010000 */
[----:B------:R-:W-:Y:S01]  /*7d60*/  @P2 FMUL.FTZ R183, R179, R178 ;  /* 0x000000b2b3b72220 */ /* 0x000fe20000410000 */
[----:B------:R-:W-:Y:S01]  /*7d70*/  SHF.L.U32 R193, R172, 0x10, RZ ;  /* 0x00000010acc17819 */ /* 0x000fe200000006ff */
[----:B------:R-:W1:Y:S01]  /*7d80*/  @P2 LDC.64 R174, c[0x0][0x408] ;  /* 0x00010200ffae2b82 */ /* 0x000e620000000a00 */
[----:B------:R-:W-:Y:S01]  /*7d90*/  @P2 LOP3.LUT P3, RZ, R190, 0xff, RZ, 0xc0, !PT ;  /* 0x000000ffbeff2812 */ /* 0x000fe2000786c0ff */
[----:B------:R-:W-:Y:S01]  /*7da0*/  @P1 FFMA.FTZ R195, R184, R198, R195 ;  /* 0x000000c6b8c31223 */ /* 0x000fe200000100c3 */
[----:B------:R-:W-:Y:S01]  /*7db0*/  @P2 LOP3.LUT P4, RZ, R190, 0xff00, RZ, 0xc0, !PT ;  /* 0x0000ff00beff2812 */ /* 0x000fe2000788c0ff */
[C---:B------:R-:W-:Y:S01]  /*7dc0*/  @P1 FFMA.FTZ R193, R184.reuse, R180, R193 ;  /* 0x000000b4b8c11223 */ /* 0x040fe200000100c1 */
[----:B------:R-:W-:Y:S01]  /*7dd0*/  @P1 FFMA.FTZ R196, R184, R197, R196 ;  /* 0x000000c5b8c41223 */ /* 0x000fe200000100c4 */
[----:B------:R-:W-:-:S02]  /*7de0*/  @P2 FSEL R182, R182, RZ, P3 ;  /* 0x000000ffb6b62208 */ /* 0x000fc40001800000 */
[----:B------:R-:W3:Y:S01]  /*7df0*/  @P2 LDC.64 R172, c[0x0][0x408] ;  /* 0x00010200ffac2b82 */ /* 0x000ee20000000a00 */
[----:B------:R-:W-:Y:S02]  /*7e00*/  @P2 FSEL R183, R183, RZ, P4 ;  /* 0x000000ffb7b72208 */ /* 0x000fe40002000000 */
[----:B------:R-:W-:Y:S02]  /*7e10*/  @P2 LOP3.LUT P3, RZ, R190, 0xff0000, RZ, 0xc0, !PT ;  /* 0x00ff0000beff2812 */ /* 0x000fe4000786c0ff */
[C---:B------:R-:W-:Y:S02]  /*7e20*/  @P2 LOP3.LUT P4, RZ, R191.reuse, 0xff, RZ, 0xc0, !PT ;  /* 0x000000ffbfff2812 */ /* 0x040fe4000788c0ff */
[C---:B------:R-:W-:Y:S01]  /*7e30*/  @P2 LOP3.LUT P5, RZ, R191.reuse, 0xff00, RZ, 0xc0, !PT ;  /* 0x0000ff00bfff2812 */ /* 0x040fe200078ac0ff */
[----:B------:R-:W4:Y:S01]  /*7e40*/  @P2 LDC.64 R178, c[0x0][0x408] ;  /* 0x00010200ffb22b82 */ /* 0x000f220000000a00 */
[----:B--2---:R-:W-:Y:S01]  /*7e50*/  @P2 FMUL.FTZ R177, R192, R177 ;  /* 0x000000b1c0b12220 */ /* 0x004fe20000410000 */
[----:B------:R-:W-:-:S02]  /*7e60*/  @P2 LOP3.LUT P6, RZ, R191, 0xff0000, RZ, 0xc0, !PT ;  /* 0x00ff0000bfff2812 */ /* 0x000fc400078cc0ff */
[----:B------:R-:W-:Y:S01]  /*7e70*/  @P2 F2FP.BF16.F32.PACK_AB R182, RZ, R182 ;  /* 0x000000b6ffb6223e */ /* 0x000fe200000010ff */
[----:B------:R-:W-:Y:S01]  /*7e80*/  @P2 FMUL.FTZ R176, R177, R176 ;  /* 0x000000b0b1b02220 */ /* 0x000fe20000410000 */
[----:B------:R-:W-:Y:S02]  /*7e90*/  @P2 F2FP.BF16.F32.PACK_AB R183, RZ, R183 ;  /* 0x000000b7ffb7223e */ /* 0x000fe400000010ff */
[----:B------:R-:W2:Y:S01]  /*7ea0*/  @P2 LDC.64 R180, c[0x0][0x408] ;  /* 0x00010200ffb42b82 */ /* 0x000ea20000000a00 */
[----:B-1----:R-:W-:Y:S01]  /*7eb0*/  @P2 FMUL.FTZ R175, R193, R175 ;  /* 0x000000afc1af2220 */ /* 0x002fe20000410000 */
[----:B------:R-:W-:Y:S02]  /*7ec0*/  @P2 FSEL R176, R176, RZ, P4 ;  /* 0x000000ffb0b02208 */ /* 0x000fe40002000000 */
[----:B------:R-:W-:Y:S01]  /*7ed0*/  @P2 PRMT R136, R182, 0x7610, R136 ;  /* 0x00007610b6882816 */ /* 0x000fe20000000088 */
[----:B------:R-:W-:Y:S01]  /*7ee0*/  @P2 FMUL.FTZ R174, R175, R174 ;  /* 0x000000aeafae2220 */ /* 0x000fe20000410000 */
[----:B------:R-:W-:Y:S01]  /*7ef0*/  @P2 F2FP.BF16.F32.PACK_AB R176, RZ, R176 ;  /* 0x000000b0ffb0223e */ /* 0x000fe200000010ff */
[----:B---3--:R-:W-:Y:S01]  /*7f00*/  @P2 FMUL.FTZ R173, R189, R173 ;  /* 0x000000adbdad2220 */ /* 0x008fe20000410000 */
[----:B------:R-:W-:-:S02]  /*7f10*/  @P2 PRMT R136, R136, 0x5410, R183 ;  /* 0x0000541088882816 */ /* 0x000fc400000000b7 */
[----:B------:R-:W-:Y:S01]  /*7f20*/  @P2 PRMT R138, R176, 0x7610, R138 ;  /* 0x00007610b08a2816 */ /* 0x000fe2000000008a */
[----:B------:R-:W-:Y:S01]  /*7f30*/  @P2 FMUL.FTZ R172, R173, R172 ;  /* 0x000000acadac2220 */ /* 0x000fe20000410000 */
[----:B----4-:R-:W-:-:S04]  /*7f40*/  @P2 FMUL.FTZ R179, R195, R179 ;  /* 0x000000b3c3b32220 */ /* 0x010fc80000410000 */
[----:B------:R-:W-:Y:S02]  /*7f50*/  @P2 FSEL R172, R172, RZ, P3 ;  /* 0x000000ffacac2208 */ /* 0x000fe40001800000 */
        /* <DEDUP_REMOVED lines=29> */
.L_x_812:
[----:B------:R-:W-:Y:S05]  /*8130*/  @!P0 BRA `(.L_x_815) ;  /* 0x00000004007c8947 */ /* 0x000fea0003800000 */
[----:B-1----:R-:W1:Y:S01]  /*8140*/  @P2 LDC.64 R142, c[0x0][0x408] ;  /* 0x00010200ff8e2b82 */ /* 0x002e620000000a00 */
[-CC-:B------:R-:W-:Y:S01]  /*8150*/  FFMA.FTZ R183, R155, R188.reuse, R187.reuse ;  /* 0x000000bc9bb77223 */ /* 0x180fe200000100bb */
[-CC-:B------:R-:W-:Y:S01]  /*8160*/  FFMA.FTZ R182, R162, R188.reuse, R187.reuse ;  /* 0x000000bca2b67223 */ /* 0x180fe200000100bb */
[----:B------:R-:W-:Y:S01]  /*8170*/  ISETP.GT.AND P1, PT, R189, RZ, PT ;  /* 0x000000ffbd00720c */ /* 0x000fe20003f24270 */
[-CC-:B------:R-:W-:Y:S01]  /*8180*/  FFMA.FTZ R189, R157, R188.reuse, R187.reuse ;  /* 0x000000bc9dbd7223 */ /* 0x180fe200000100bb */
[-CC-:B------:R-:W-:Y:S01]  /*8190*/  FFMA.FTZ R192, R164, R188.reuse, R187.reuse ;  /* 0x000000bca4c07223 */ /* 0x180fe200000100bb */
[-CC-:B------:R-:W-:Y:S01]  /*81a0*/  FFMA.FTZ R195, R159, R188.reuse, R187.reuse ;  /* 0x000000bc9fc37223 */ /* 0x180fe200000100bb */
[-CC-:B------:R-:W-:Y:S01]  /*81b0*/  FFMA.FTZ R194, R166, R188.reuse, R187.reuse ;  /* 0x000000bca6c27223 */ /* 0x180fe200000100bb */
[----:B------:R-:W2:Y:S01]  /*81c0*/  @P2 LDC.64 R140, c[0x0][0x408] ;  /* 0x00010200ff8c2b82 */ /* 0x000ea20000000a00 */
[-C--:B------:R-:W-:Y:S01]  /*81d0*/  FFMA.FTZ R199, R161, R188.reuse, R187 ;  /* 0x000000bca1c77223 */ /* 0x080fe200000100bb */
[----:B------:R-:W-:Y:S01]  /*81e0*/  FADD.FTZ R183, R154, -R183 ;  /* 0x800000b79ab77221 */ /* 0x000fe20000010000 */
[----:B------:R-:W-:Y:S01]  /*81f0*/  FFMA.FTZ R188, R168, R188, R187 ;  /* 0x000000bca8bc7223 */ /* 0x000fe200000100bb */
[----:B------:R-:W-:Y:S01]  /*8200*/  FADD.FTZ R187, R163, -R182 ;  /* 0x800000b6a3bb7221 */ /* 0x000fe20000010000 */
[----:B------:R-:W-:Y:S01]  /*8210*/  FADD.FTZ R189, R156, -R189 ;  /* 0x800000bd9cbd7221 */ /* 0x000fe20000010000 */
[----:B------:R-:W-:Y:S01]  /*8220*/  FMUL.FTZ R182, R184, R183 ;  /* 0x000000b7b8b67220 */ /* 0x000fe20000410000 */
[----:B------:R-:W-:Y:S01]  /*8230*/  FADD.FTZ R195, R158, -R195 ;  /* 0x800000c39ec37221 */ /* 0x000fe20000010000 */
[----:B------:R-:W3:Y:S01]  /*8240*/  @P2 LDC.64 R172, c[0x0][0x408] ;  /* 0x00010200ffac2b82 */ /* 0x000ee20000000a00 */
[----:B------:R-:W-:Y:S01]  /*8250*/  FMUL.FTZ R183, R184, R187 ;  /* 0x000000bbb8b77220 */ /* 0x000fe20000410000 */
[----:B------:R-:W-:Y:S01]  /*8260*/  FADD.FTZ R197, R167, -R194 ;  /* 0x800000c2a7c57221 */ /* 0x000fe20000010000 */
[----:B------:R-:W-:Y:S01]  /*8270*/  FSEL R194, R182, RZ, P1 ;  /* 0x000000ffb6c27208 */ /* 0x000fe20000800000 */
[----:B------:R-:W-:Y:S01]  /*8280*/  FADD.FTZ R201, R169, -R188 ;  /* 0x800000bca9c97221 */ /* 0x000fe20000010000 */
[----:B------:R-:W-:Y:S01]  /*8290*/  FMUL.FTZ R182, R184, R189 ;  /* 0x000000bdb8b67220 */ /* 0x000fe20000410000 */
[----:B------:R-:W-:Y:S01]  /*82a0*/  FADD.FTZ R193, R165, -R192 ;  /* 0x800000c0a5c17221 */ /* 0x000fe20000010000 */
[----:B------:R-:W-:Y:S01]  /*82b0*/  FADD.FTZ R199, R160, -R199 ;  /* 0x800000c7a0c77221 */ /* 0x000fe20000010000 */
[----:B------:R-:W4:Y:S01]  /*82c0*/  @P2 LDC.64 R176, c[0x0][0x408] ;  /* 0x00010200ffb02b82 */ /* 0x000f220000000a00 */
[C---:B------:R-:W-:Y:S01]  /*82d0*/  FMUL.FTZ R188, R184.reuse, R195 ;  /* 0x000000c3b8bc7220 */ /* 0x040fe20000410000 */
[----:B------:R-:W-:Y:S01]  /*82e0*/  FSEL R183, R183, RZ, P1 ;  /* 0x000000ffb7b77208 */ /* 0x000fe20000800000 */
[C---:B------:R-:W-:Y:S01]  /*82f0*/  FMUL.FTZ R187, R184.reuse, R193 ;  /* 0x000000c1b8bb7220 */ /* 0x040fe20000410000 */
[C---:B------:R-:W-:Y:S01]  /*8300*/  FMUL.FTZ R189, R184.reuse, R197 ;  /* 0x000000c5b8bd7220 */ /* 0x040fe20000410000 */
[----:B------:R-:W-:Y:S01]  /*8310*/  FMUL.FTZ R192, R184, R199 ;  /* 0x000000c7b8c07220 */ /* 0x000fe20000410000 */
[----:B------:R-:W-:Y:S01]  /*8320*/  FSEL R182, R182, RZ, P1 ;  /* 0x000000ffb6b67208 */ /* 0x000fe20000800000 */
[----:B-1----:R-:W-:Y:S01]  /*8330*/  @P2 FMUL.FTZ R143, R183, R143 ;  /* 0x0000008fb78f2220 */ /* 0x002fe20000410000 */
[----:B------:R-:W1:Y:S01]  /*8340*/  @P2 LDC.64 R174, c[0x0][0x408] ;  /* 0x00010200ffae2b82 */ /* 0x000e620000000a00 */
[----:B------:R-:W-:Y:S01]  /*8350*/  FSEL R188, R188, RZ, P1 ;  /* 0x000000ffbcbc7208 */ /* 0x000fe20000800000 */
[----:B--2---:R-:W-:Y:S01]  /*8360*/  @P2 FMUL.FTZ R141, R194, R141 ;  /* 0x0000008dc28d2220 */ /* 0x004fe20000410000 */
[----:B------:R-:W-:Y:S01]  /*8370*/  FSEL R187, R187, RZ, P1 ;  /* 0x000000ffbbbb7208 */ /* 0x000fe20000800000 */
[----:B------:R-:W-:Y:S01]  /*8380*/  @P2 FMUL.FTZ R142, R143, R142 ;  /* 0x0000008e8f8e2220 */ /* 0x000fe20000410000 */
[----:B------:R-:W-:Y:S01]  /*8390*/  FSEL R189, R189, RZ, P1 ;  /* 0x000000ffbdbd7208 */ /* 0x000fe20000800000 */
[----:B------:R-:W-:Y:S01]  /*83a0*/  @P2 FMUL.FTZ R140, R141, R140 ;  /* 0x0000008c8d8c2220 */ /* 0x000fe20000410000 */
[----:B------:R-:W-:Y:S01]  /*83b0*/  FSEL R192, R192, RZ, P1 ;  /* 0x000000ffc0c07208 */ /* 0x000fe20000800000 */
[----:B------:R-:W2:Y:S01]  /*83c0*/  @P2 LDC.64 R178, c[0x0][0x408] ;  /* 0x00010200ffb22b82 */ /* 0x000ea20000000a00 */
[----:B---3--:R-:W-:Y:S01]  /*83d0*/  @P2 FMUL.FTZ R173, R182, R173 ;  /* 0x000000adb6ad2220 */ /* 0x008fe20000410000 */
[----:B------:R-:W-:Y:S01]  /*83e0*/  @P2 LOP3.LUT P4, RZ, R190, 0xff00, RZ, 0xc0, !PT ;  /* 0x0000ff00beff2812 */ /* 0x000fe2000788c0ff */
[----:B------:R-:W-:Y:S01]  /*83f0*/  FMUL.FTZ R184, R184, R201 ;  /* 0x000000c9b8b87220 */ /* 0x000fe20000410000 */
[C---:B------:R-:W-:Y:S01]  /*8400*/  @P2 LOP3.LUT P3, RZ, R190.reuse, 0xff, RZ, 0xc0, !PT ;  /* 0x000000ffbeff2812 */ /* 0x040fe2000786c0ff */
[----:B------:R-:W-:Y:S01]  /*8410*/  @P2 FMUL.FTZ R172, R173, R172 ;  /* 0x000000acadac2220 */ /* 0x000fe20000410000 */
[----:B------:R-:W-:-:S02]  /*8420*/  @P2 LOP3.LUT P5, RZ, R190, 0xff0000, RZ, 0xc0, !PT ;  /* 0x00ff0000beff2812 */ /* 0x000fc400078ac0ff */
[----:B------:R-:W3:Y:S01]  /*8430*/  @P2 LDC.64 R180, c[0x0][0x408] ;  /* 0x00010200ffb42b82 */ /* 0x000ee20000000a00 */
[----:B----4-:R-:W-:Y:S01]  /*8440*/  @P2 FMUL.FTZ R177, R188, R177 ;  /* 0x000000b1bcb12220 */ /* 0x010fe20000410000 */
[----:B------:R-:W-:Y:S02]  /*8450*/  @P2 FSEL R142, R142, RZ, P4 ;  /* 0x000000ff8e8e2208 */ /* 0x000fe40002000000 */
[----:B------:R-:W-:Y:S01]  /*8460*/  @P2 LOP3.LUT P4, RZ, R191, 0xff, RZ, 0xc0, !PT ;  /* 0x000000ffbfff2812 */ /* 0x000fe2000788c0ff */
[----:B------:R-:W-:Y:S01]  /*8470*/  @P2 FMUL.FTZ R176, R177, R176 ;  /* 0x000000b0b1b02220 */ /* 0x000fe20000410000 */
[----:B------:R-:W-:Y:S01]  /*8480*/  @P2 FSEL R140, R140, RZ, P3 ;  /* 0x000000ff8c8c2208 */ /* 0x000fe20001800000 */
[----:B-1----:R-:W-:Y:S01]  /*8490*/  @P2 FMUL.FTZ R175, R187, R175 ;  /* 0x000000afbbaf2220 */ /* 0x002fe20000410000 */
[----:B------:R-:W-:Y:S02]  /*84a0*/  @P2 FSEL R141, R172, RZ, P5 ;  /* 0x000000ffac8d2208 */ /* 0x000fe40002800000 */
[----:B------:R-:W-:Y:S01]  /*84b0*/  @P2 LOP3.LUT P3, RZ, R190, 0xff000000, RZ, 0xc0, !PT ;  /* 0xff000000beff2812 */ /* 0x000fe2000786c0ff */
[----:B------:R-:W-:Y:S01]  /*84c0*/  @P2 FMUL.FTZ R174, R175, R174 ;  /* 0x000000aeafae2220 */ /* 0x000fe20000410000 */
[----:B------:R-:W-:-:S02]  /*84d0*/  @P2 LOP3.LUT P5, RZ, R191, 0xff00, RZ, 0xc0, !PT ;  /* 0x0000ff00bfff2812 */ /* 0x000fc400078ac0ff */
[----:B------:R-:W-:Y:S01]  /*84e0*/  @P2 LOP3.LUT P6, RZ, R191, 0xff0000, RZ, 0xc0, !PT ;  /* 0x00ff0000bfff2812 */ /* 0x000fe200078cc0ff */
[----:B--2---:R-:W-:Y:S01]  /*84f0*/  @P2 FMUL.FTZ R179, R189, R179 ;  /* 0x000000b3bdb32220 */ /* 0x004fe20000410000 */
[----:B------:R-:W-:Y:S02]  /*8500*/  @P2 FSEL R176, R176, RZ, P4 ;  /* 0x000000ffb0b02208 */ /* 0x000fe40002000000 */
[----:B------:R-:W-:Y:S01]  /*8510*/  @P2 F2FP.BF16.F32.PACK_AB R143, RZ, R140 ;  /* 0x0000008cff8f223e */ /* 0x000fe200000010ff */
[----:B------:R-:W-:Y:S01]  /*8520*/  @P2 FMUL.FTZ R178, R179, R178 ;  /* 0x000000b2b3b22220 */ /* 0x000fe20000410000 */
[----:B------:R-:W-:Y:S02]  /*8530*/  @P2 F2FP.BF16.F32.PACK_AB R173, RZ, R141 ;  /* 0x0000008dffad223e */ /* 0x000fe400000010ff */
[----:B------:R-:W-:Y:S01]  /*8540*/  @P2 FSEL R174, R174, RZ, P3 ;  /* 0x000000ffaeae2208 */ /* 0x000fe20001800000 */
[----:B---3--:R-:W-:Y:S01]  /*8550*/  @P2 FMUL.FTZ R181, R192, R181 ;  /* 0x000000b5c0b52220 */ /* 0x008fe20000410000 */
[----:B------:R-:W-:-:S02]  /*8560*/  @P2 FSEL R178, R178, RZ, P5 ;  /* 0x000000ffb2b22208 */ /* 0x000fc40002800000 */
[----:B------:R-:W-:Y:S01]  /*8570*/  @P2 F2FP.BF16.F32.PACK_AB R176, RZ, R176 ;  /* 0x000000b0ffb0223e */ /* 0x000fe200000010ff */
[----:B------:R-:W-:Y:S01]  /*8580*/  @P2 FMUL.FTZ R180, R181, R180 ;  /* 0x000000b4b5b42220 */ /* 0x000fe20000410000 */
[----:B------:R-:W-:Y:S02]  /*8590*/  @P2 F2FP.BF16.F32.PACK_AB R172, RZ, R142 ;  /* 0x0000008effac223e */ /* 0x000fe400000010ff */
[----:B------:R-:W-:Y:S02]  /*85a0*/  @P2 F2FP.BF16.F32.PACK_AB R174, RZ, R174 ;  /* 0x000000aeffae223e */ /* 0x000fe400000010ff */
[----:B------:R-:W-:Y:S02]  /*85b0*/  @P2 FSEL R180, R180, RZ, P6 ;  /* 0x000000ffb4b42208 */ /* 0x000fe40003000000 */
[----:B------:R-:W-:Y:S02]  /*85c0*/  @P2 F2FP.BF16.F32.PACK_AB R178, RZ, R178 ;  /* 0x000000b2ffb2223e */ /* 0x000fe400000010ff */
[----:B------:R-:W-:-:S02]  /*85d0*/  @P2 F2FP.BF16.F32.PACK_AB R180, RZ, R180 ;  /* 0x000000b4ffb4223e */ /* 0x000fc400000010ff */
[----:B------:R-:W-:Y:S02]  /*85e0*/  @P2 PRMT R136, R143, 0x7610, R136 ;  /* 0x000076108f882816 */ /* 0x000fe40000000088 */
[----:B------:R-:W-:Y:S02]  /*85f0*/  FSEL R175, R184, RZ, P1 ;  /* 0x000000ffb8af7208 */ /* 0x000fe40000800000 */
[----:B------:R-:W-:Y:S02]  /*8600*/  @P2 PRMT R137, R173, 0x7610, R137 ;  /* 0x00007610ad892816 */ /* 0x000fe40000000089 */
[----:B------:R-:W-:Y:S02]  /*8610*/  @P2 PRMT R138, R176, 0x7610, R138 ;  /* 0x00007610b08a2816 */ /* 0x000fe4000000008a */
[----:B------:R-:W-:Y:S02]  /*8620*/  F2FP.BF16.F32.PACK_AB R140, R183, R194 ;  /* 0x000000c2b78c723e */ /* 0x000fe400000010ff */
        /* <DEDUP_REMOVED lines=16> */
.L_x_815:
[----:B-1----:R-:W1:Y:S01]  /*8730*/  @P2 LDC.64 R172, c[0x0][0x408] ;  /* 0x00010200ffac2b82 */ /* 0x002e620000000a00 */
[----:B------:R-:W-:Y:S01]  /*8740*/  FFMA.FTZ R174, R168, R188, R187 ;  /* 0x000000bca8ae7223 */ /* 0x000fe200000100bb */
[----:B------:R-:W-:Y:S01]  /*8750*/  ISETP.GT.AND P1, PT, R189, RZ, PT ;  /* 0x000000ffbd00720c */ /* 0x000fe20003f24270 */
[----:B------:R-:W-:Y:S02]  /*8760*/  BSSY.RECONVERGENT B2, `(.L_x_816) ;  /* 0x0000015000027945 */ /* 0x000fe40003800200 */
[----:B------:R-:W-:-:S04]  /*8770*/  FADD.FTZ R175, R169, -R174 ;  /* 0x800000aea9af7221 */ /* 0x000fc80000010000 */
[----:B------:R-:W-:-:S05]  /*8780*/  FMUL.FTZ R174, R184, R175 ;  /* 0x000000afb8ae7220 */ /* 0x000fca0000410000 */
[----:B------:R-:W-:Y:S02]  /*8790*/  FSEL R174, R174, RZ, P1 ;  /* 0x000000ffaeae7208 */ /* 0x000fe40000800000 */
[----:B------:R-:W-:-:S04]  /*87a0*/  @P2 ISETP.GE.U32.AND P1, PT, R190, RZ, PT ;  /* 0x000000ffbe00220c */ /* 0x000fc80003f26070 */
        /* <DEDUP_REMOVED lines=16> */
.L_x_817:
[----:B------:R-:W-:Y:S05]  /*88b0*/  BSYNC.RECONVERGENT B2 ;  /* 0x0000000000027941 */ /* 0x000fea0003800200 */
.L_x_816:
        /* <DEDUP_REMOVED lines=13> */
.L_x_819:
[----:B------:R-:W-:Y:S05]  /*8990*/  BSYNC.RECONVERGENT B2 ;  /* 0x0000000000027941 */ /* 0x000fea0003800200 */
.L_x_818:
        /* <DEDUP_REMOVED lines=13> */
.L_x_821:
[----:B------:R-:W-:Y:S05]  /*8a70*/  BSYNC.RECONVERGENT B2 ;  /* 0x0000000000027941 */ /* 0x000fea0003800200 */
.L_x_820:
        /* <DEDUP_REMOVED lines=13> */
.L_x_823:
[----:B------:R-:W-:Y:S05]  /*8b50*/  BSYNC.RECONVERGENT B2 ;  /* 0x0000000000027941 */ /* 0x000fea0003800200 */
.L_x_822:
        /* <DEDUP_REMOVED lines=13> */
.L_x_825:
[----:B------:R-:W-:Y:S05]  /*8c30*/  BSYNC.RECONVERGENT B2 ;  /* 0x0000000000027941 */ /* 0x000fea0003800200 */
.L_x_824:
        /* <DEDUP_REMOVED lines=13> */
.L_x_827:
[----:B------:R-:W-:Y:S05]  /*8d10*/  BSYNC.RECONVERGENT B2 ;  /* 0x0000000000027941 */ /* 0x000fea0003800200 */
.L_x_826:
        /* <DEDUP_REMOVED lines=13> */
.L_x_829:
[----:B------:R-:W-:Y:S05]  /*8df0*/  BSYNC.RECONVERGENT B2 ;  /* 0x0000000000027941 */ /* 0x000fea0003800200 */
.L_x_828:
[----:B------:R-:W-:-:S04]  /*8e00*/  @P2 F2FP.BF16.F32.PACK_AB R172, RZ, R172 ;  /* 0x000000acffac223e */ /* 0x000fc800000010ff */
[----:B------:R-:W-:-:S07]  /*8e10*/  @P2 PRMT R139, R139, 0x5410, R172 ;  /* 0x000054108b8b2816 */ /* 0x000fce00000000ac */
.L_x_814:
[----:B------:R-:W-:Y:S05]  /*8e20*/  BSYNC.RECONVERGENT B1 ;  /* 0x0000000000017941 */ /* 0x000fea0003800200 */
.L_x_811:
[----:B------:R-:W1:Y:S01]  /*8e30*/  @P0 LDC.64 R176, c[0x0][0x478] ;  /* 0x00011e00ffb00b82 */ /* 0x000e620000000a00 */
[----:B------:R-:W-:Y:S02]  /*8e40*/  @P0 IADD3 R171, PT, PT, R171, 0x60, RZ ;  /* 0x00000060abab0810 */ /* 0x000fe40007ffe0ff */
[----:B------:R-:W-:-:S05]  /*8e50*/  @P2 IADD3 R179, PT, PT, R170, 0x60, RZ ;  /* 0x00000060aab32810 */ /* 0x000fca0007ffe0ff */
[----:B------:R-:W2:Y:S08]  /*8e60*/  @P2 LDC.64 R174, c[0x0][0x468] ;  /* 0x00011a00ffae2b82 */ /* 0x000eb00000000a00 */
[----:B------:R-:W3:Y:S01]  /*8e70*/  LDC.64 R172, c[0x0][0x380] ;  /* 0x0000e000ffac7b82 */ /* 0x000ee20000000a00 */
[----:B-1----:R-:W-:-:S05]  /*8e80*/  @P0 IMAD.WIDE.U32 R176, R171, 0x10, R176 ;  /* 0x00000010abb00825 */ /* 0x002fca00078e00b0 */
[----:B------:R1:W-:Y:S01]  /*8e90*/  @P0 STG.E.128 desc[UR6][R176.64], R140 ;  /* 0x0000008cb0000986 */ /* 0x0003e2000c101d06 */
[----:B--2---:R-:W-:-:S05]  /*8ea0*/  @P2 IMAD.WIDE.U32 R174, R179, 0x10, R174 ;  /* 0x00000010b3ae2825 */ /* 0x004fca00078e00ae */
[----:B------:R1:W-:Y:S01]  /*8eb0*/  @P2 STG.E.128 desc[UR6][R174.64], R136 ;  /* 0x00000088ae002986 */ /* 0x0003e2000c101d06 */
[----:B---3--:R-:W-:-:S04]  /*8ec0*/  LEA R185, R172, R185, 0x2 ;  /* 0x000000b9acb97211 */ /* 0x008fc800078e10ff */
[----:B------:R-:W-:-:S13]  /*8ed0*/  ISETP.GE.AND P0, PT, R185, R173, PT ;  /* 0x000000adb900720c */ /* 0x000fda0003f06270 */
[----:B-1----:R-:W-:Y:S05]  /*8ee0*/  @!P0 BRA `(.L_x_830) ;  /* 0xffffff7400288947 */ /* 0x002fea000383ffff */
.L_x_748:
[----:B------:R-:W-:Y:S05]  /*8ef0*/  BSYNC B0 ;  /* 0x0000000000007941 */ /* 0x000fea0003800000 */
.L_x_747:
[----:B------:R-:W1:Y:S01]  /*8f00*/  S2R R5, SR_CgaCtaId ;  /* 0x0000000000057919 */ /* 0x000e620000008800 */
[C---:B0-----:R-:W-:Y:S01]  /*8f10*/  IMAD.SHL.U32 R3, R0.reuse, 0x80, RZ ;  /* 0x0000008000037824 */ /* 0x041fe200078e00ff */
[----:B------:R-:W-:Y:S01]  /*8f20*/  SHF.L.U32 R2, R0, 0x5, RZ ;  /* 0x0000000500027819 */ /* 0x000fe200000006ff */
[----:B------:R-:W-:Y:S05]  /*8f30*/  WARPSYNC.ALL ;  /* 0x0000000000007948 */ /* 0x000fea0003800000 */
[----:B------:R-:W-:Y:S01]  /*8f40*/  MOV R4, 0x400 ;  /* 0x0000040000047802 */ /* 0x000fe20000000f00 */
[----:B------:R-:W0:Y:S01]  /*8f50*/  S2UR UR4, SR_CTAID.X ;  /* 0x00000000000479c3 */ /* 0x000e220000002500 */
[----:B------:R-:W-:Y:S01]  /*8f60*/  LOP3.LUT R3, R3, 0x3000, RZ, 0xc0, !PT ;  /* 0x0000300003037812 */ /* 0x000fe200078ec0ff */
[----:B------:R-:W2:Y:S03]  /*8f70*/  LDCU.128 UR16, c[0x0][0x440] ;  /* 0x00008800ff1077ac */ /* 0x000ea60008000c00 */
[----:B------:R-:W-:-:S02]  /*8f80*/  LOP3.LUT R2, R3, 0x3e0, R2, 0xf8, !PT ;  /* 0x000003e003027812 */ /* 0x000fc400078ef802 */
[----:B-1----:R-:W-:-:S04]  /*8f90*/  LEA R5, R5, R4, 0x18 ;  /* 0x0000000405057211 */ /* 0x002fc800078ec0ff */
        /* <DEDUP_REMOVED lines=12> */
[----:B------:R-:W3:Y:S04]  /*9060*/  LDS R12, [R6+0x1000] ;  /* 0x00100000060c7984 */ /* 0x000ee80000000800 */
[----:B------:R-:W4:Y:S04]  /*9070*/  LDS R4, [R6+0x200] ;  /* 0x0002000006047984 */ /* 0x000f280000000800 */
[----:B------:R-:W5:Y:S04]  /*9080*/  LDS R13, [R6+0x1200] ;  /* 0x00120000060d7984 */ /* 0x000f680000000800 */
[----:B------:R-:W2:Y:S04]  /*9090*/  LDS R5, [R6+0x400] ;  /* 0x0004000006057984 */ /* 0x000ea80000000800 */
        /* <DEDUP_REMOVED lines=16> */
[----:B0-----:R-:W-:Y:S02]  /*91a0*/  FADD.FTZ R5, R5, R14 ;  /* 0x0000000e05057221 */ /* 0x001fe40000010000 */
[----:B------:R-:W0:Y:S01]  /*91b0*/  LDC R14, c[0x0][0x388] ;  /* 0x0000e200ff0e7b82 */ /* 0x000e220000000800 */
[----:B------:R-:W2:Y:S01]  /*91c0*/  LDS R22, [R6+0x2000] ;  /* 0x0020000006167984 */ /* 0x000ea20000000800 */
        /* <DEDUP_REMOVED lines=12> */
[----:B---3--:R-:W-:-:S03]  /*9290*/  FADD.FTZ R10, RZ, R10 ;  /* 0x0000000aff0a7221 */ /* 0x008fc60000010000 */
[----:B------:R-:W3:Y:S01]  /*92a0*/  LDS R30, [R6+0x2e00] ;  /* 0x002e0000061e7984 */ /* 0x000ee20000000800 */
[----:B----4-:R-:W-:-:S03]  /*92b0*/  FADD.FTZ R10, R10, R17 ;  /* 0x000000110a0a7221 */ /* 0x010fc60000010000 */
[----:B------:R-:W4:Y:S01]  /*92c0*/  LDS R32, [R6+0x3000] ;  /* 0x0030000006207984 */ /* 0x000f220000000800 */
[----:B-----5:R-:W-:-:S03]  /*92d0*/  FADD.FTZ R11, RZ, R11 ;  /* 0x0000000bff0b7221 */ /* 0x020fc60000010000 */
[----:B------:R-:W5:Y:S01]  /*92e0*/  LDS R25, [R6+0x3200] ;  /* 0x0032000006197984 */ /* 0x000f620000000800 */
[----:B--2---:R-:W-:-:S03]  /*92f0*/  FADD.FTZ R11, R11, R20 ;  /* 0x000000140b0b7221 */ /* 0x004fc60000010000 */
[----:B------:R-:W2:Y:S01]  /*9300*/  LDS R34, [R6+0x3400] ;  /* 0x0034000006227984 */ /* 0x000ea20000000800 */
[----:B------:R-:W-:-:S03]  /*9310*/  FADD.FTZ R3, R3, R22 ;  /* 0x0000001603037221 */ /* 0x000fc60000010000 */
[----:B------:R-:W2:Y:S01]  /*9320*/  LDS R36, [R6+0x3600] ;  /* 0x0036000006247984 */ /* 0x000ea20000000800 */
[----:B0-----:R-:W-:-:S03]  /*9330*/  FADD.FTZ R4, R4, R19 ;  /* 0x0000001304047221 */ /* 0x001fc60000010000 */
[----:B------:R-:W0:Y:S01]  /*9340*/  LDS R27, [R6+0x3800] ;  /* 0x00380000061b7984 */ /* 0x000e220000000800 */
[----:B------:R-:W-:-:S03]  /*9350*/  FADD.FTZ R5, R5, R24 ;  /* 0x0000001805057221 */ /* 0x000fc60000010000 */
[----:B------:R-:W0:Y:S01]  /*9360*/  LDS R38, [R6+0x3a00] ;  /* 0x003a000006267984 */ /* 0x000e220000000800 */
[----:B------:R-:W-:-:S03]  /*9370*/  FADD.FTZ R7, R7, R26 ;  /* 0x0000001a07077221 */ /* 0x000fc60000010000 */
[----:B------:R-:W0:Y:S01]  /*9380*/  LDS R29, [R6+0x3c00] ;  /* 0x003c0000061d7984 */ /* 0x000e220000000800 */
[----:B------:R-:W-:Y:S01]  /*9390*/  FADD.FTZ R8, R8, R21 ;  /* 0x0000001508087221 */ /* 0x000fe20000010000 */
[----:B------:R-:W-:Y:S02]  /*93a0*/  IMAD R21, R14, UR4, RZ ;  /* 0x000000040e157c24 */ /* 0x000fe4000f8e02ff */
[----:B------:R-:W0:Y:S01]  /*93b0*/  LDS R40, [R6+0x3e00] ;  /* 0x003e000006287984 */ /* 0x000e220000000800 */
[----:B------:R-:W-:Y:S02]  /*93c0*/  FADD.FTZ R9, R9, R28 ;  /* 0x0000001c09097221 */ /* 0x000fe40000010000 */
[----:B------:R-:W-:Y:S01]  /*93d0*/  IADD3 R0, P0, PT, R21, R0, RZ ;  /* 0x0000000015007210 */ /* 0x000fe20007f1e0ff */
[----:B------:R-:W-:Y:S01]  /*93e0*/  BAR.SYNC.DEFER_BLOCKING 0x0 ;  /* 0x0000000000007b1d */ /* 0x000fe20000010000 */
[----:B-1----:R-:W-:Y:S02]  /*93f0*/  FADD.FTZ R10, R10, R23 ;  /* 0x000000170a0a7221 */ /* 0x002fe40000010000 */
[----:B------:R-:W-:Y:S01]  /*9400*/  IADD3.X R49, PT, PT, RZ, RZ, RZ, P0, !PT ;  /* 0x000000ffff317210 */ /* 0x000fe200007fe4ff */
[----:B---3--:R-:W-:-:S03]  /*9410*/  FADD.FTZ R11, R11, R30 ;  /* 0x0000001e0b0b7221 */ /* 0x008fc60000010000 */
[----:B------:R-:W-:Y:S01]  /*9420*/  SHF.L.U64.HI R20, R0, 0x2, R49 ;  /* 0x0000000200147819 */ /* 0x000fe20000010231 */
[----:B----4-:R-:W-:Y:S01]  /*9430*/  FADD.FTZ R13, R3, R32 ;  /* 0x00000020030d7221 */ /* 0x010fe20000010000 */
[----:B-----5:R-:W-:Y:S01]  /*9440*/  FADD.FTZ R25, R4, R25 ;  /* 0x0000001904197221 */ /* 0x020fe20000010000 */
[----:B------:R-:W-:Y:S02]  /*9450*/  IMAD.SHL.U32 R4, R0, 0x4, RZ ;  /* 0x0000000400047824 */ /* 0x000fe400078e00ff */
[----:B--2---:R-:W-:Y:S01]  /*9460*/  FADD.FTZ R15, R5, R34 ;  /* 0x00000022050f7221 */ /* 0x004fe20000010000 */
[----:B------:R-:W-:Y:S01]  /*9470*/  FADD.FTZ R7, R7, R36 ;  /* 0x0000002407077221 */ /* 0x000fe20000010000 */
[----:B------:R-:W-:Y:S01]  /*9480*/  STS.128 [R2], R72 ;  /* 0x0000004802007388 */ /* 0x000fe20000000c00 */
[----:B0-----:R-:W-:-:S03]  /*9490*/  FADD.FTZ R27, R8, R27 ;  /* 0x0000001b081b7221 */ /* 0x001fc60000010000 */
        /* <DEDUP_REMOVED lines=25> */
[----:B--2---:R-:W-:-:S03]  /*9630*/  FADD.FTZ R12, R12, R35 ;  /* 0x000000230c0c7221 */ /* 0x004fc60000010000 */
[----:B------:R-:W2:Y:S01]  /*9640*/  LDS R18, [R6+0x3200] ;  /* 0x0032000006127984 */ /* 0x000ea20000000800 */
[----:B---3--:R-:W-:-:S03]  /*9650*/  FADD.FTZ R31, RZ, R31 ;  /* 0x0000001fff1f7221 */ /* 0x008fc60000010000 */
[----:B------:R-:W3:Y:S01]  /*9660*/  LDS R37, [R6+0x2400] ;  /* 0x0024000006257984 */ /* 0x000ee20000000800 */
[----:B----4-:R-:W-:-:S03]  /*9670*/  FADD.FTZ R47, R12, R39 ;  /* 0x000000270c2f7221 */ /* 0x010fc60000010000 */
[----:B------:R-:W4:Y:S01]  /*9680*/  LDS R21, [R6+0x1800] ;  /* 0x0018000006157984 */ /* 0x000f220000000800 */
[----:B-----5:R-:W-:-:S03]  /*9690*/  FADD.FTZ R31, R31, R42 ;  /* 0x0000002a1f1f7221 */ /* 0x020fc60000010000 */
[----:B------:R-:W5:Y:S01]  /*96a0*/  LDS R12, [R6+0xa00] ;  /* 0x000a0000060c7984 */ /* 0x000f620000000800 */
[----:B------:R-:W-:-:S03]  /*96b0*/  FADD.FTZ R5, R31, R2 ;  /* 0x000000021f057221 */ /* 0x000fc60000010000 */
[----:B------:R-:W5:Y:S01]  /*96c0*/  LDS R14, [R6+0xc00] ;  /* 0x000c0000060e7984 */ /* 0x000f620000000800 */
[C---:B------:R-:W-:Y:S01]  /*96d0*/  IADD3 R2, P0, PT, R4.reuse, UR18, RZ ;  /* 0x0000001204027c10 */ /* 0x040fe2000ff1e0ff */
[----:B------:R-:W-:Y:S02]  /*96e0*/  FADD.FTZ R0, RZ, R3 ;  /* 0x00000003ff007221 */ /* 0x000fe40000010000 */
[----:B------:R-:W5:Y:S01]  /*96f0*/  LDS R35, [R6+0x2600] ;  /* 0x0026000006237984 */ /* 0x000f620000000800 */
[----:B------:R-:W-:Y:S01]  /*9700*/  IADD3 R4, P1, PT, R4, UR16, RZ ;  /* 0x0000001004047c10 */ /* 0x000fe2000ff3e0ff */
[----:B------:R-:W-:Y:S02]  /*9710*/  FADD.FTZ R8, RZ, R8 ;  /* 0x00000008ff087221 */ /* 0x000fe40000010000 */
[----:B------:R-:W5:Y:S01]  /*9720*/  LDS R23, [R6+0x1a00] ;  /* 0x001a000006177984 */ /* 0x000f620000000800 */
[----:B------:R-:W-:Y:S01]  /*9730*/  IADD3.X R3, PT, PT, R20, UR19, RZ, P0, !PT ;  /* 0x0000001314037c10 */ /* 0x000fe200087fe4ff */
[----:B------:R-:W-:-:S02]  /*9740*/  FADD.FTZ R0, R0, R17 ;  /* 0x0000001100007221 */ /* 0x000fc40000010000 */
[----:B------:R-:W5:Y:S04]  /*9750*/  LDS R16, [R6+0xe00] ;  /* 0x000e000006107984 */ /* 0x000f680000000800 */
[----:B------:R-:W5:Y:S01]  /*9760*/  LDS R51, [R6+0x3400] ;  /* 0x0034000006337984 */ /* 0x000f620000000800 */
[----:B0-----:R-:W-:-:S03]  /*9770*/  FADD.FTZ R10, RZ, R10 ;  /* 0x0000000aff0a7221 */ /* 0x001fc60000010000 */
[----:B------:R-:W0:Y:S01]  /*9780*/  LDS R39, [R6+0x2800] ;  /* 0x0028000006277984 */ /* 0x000e220000000800 */
[----:B-1----:R-:W-:-:S03]  /*9790*/  FADD.FTZ R8, R8, R19 ;  /* 0x0000001308087221 */ /* 0x002fc60000010000 */
        /* <DEDUP_REMOVED lines=8> */
[----:B-----5:R-:W-:-:S03]  /*9820*/  FADD.FTZ R12, RZ, R12 ;  /* 0x0000000cff0c7221 */ /* 0x020fc60000010000 */
        /* <DEDUP_REMOVED lines=39> */
.L_x_753:
[----:B------:R-:W-:Y:S01]  /*9aa0*/  HFMA2 R182, -RZ, RZ, 0, 5.9604644775390625e-08 ;  /* 0x00000001ffb67431 */ /* 0x000fe200000001ff */
[----:B------:R-:W-:Y:S01]  /*9ab0*/  BSSY B1, `(.L_x_831) ;  /* 0x0000007000017945 */ /* 0x000fe20003800000 */
[----:B------:R-:W-:Y:S02]  /*9ac0*/  MOV R181, R170 ;  /* 0x000000aa00b57202 */ /* 0x000fe40000000f00 */
[----:B------:R-:W-:Y:S02]  /*9ad0*/  MOV R183, 0x1f ;  /* 0x0000001f00b77802 */ /* 0x000fe40000000f00 */
[----:B------:R-:W-:-:S07]  /*9ae0*/  MOV R180, 0xffffffff ;  /* 0xffffffff00b47802 */ /* 0x000fce0000000f00 */
[----:B0----5:R-:W-:Y:S05]  /*9af0*/  WARPSYNC.COLLECTIVE R180, `(.L_x_832) ;  /* 0x00000000b4087348 */ /* 0x021fea0003c00000 */
[----:B------:R1:W2:Y:S02]  /*9b00*/  SHFL.BFLY P0, R179, R181, R182, R183 ;  /* 0x0c0000b6b5b37389 */ /* 0x0002a400000000b7 */
[----:B012--5:R-:W-:Y:S05]  /*9b10*/  ENDCOLLECTIVE ;  /* 0x000000000000791b */ /* 0x027fea0003800000 */
.L_x_832:
[----:B------:R-:W-:Y:S05]  /*9b20*/  BSYNC B1 ;  /* 0x0000000000017941 */ /* 0x000fea0003800000 */
.L_x_831:
[----:B------:R-:W-:Y:S02]  /*9b30*/  HFMA2 R182, -RZ, RZ, 0, 5.9604644775390625e-08 ;  /* 0x00000001ffb67431 */ /* 0x000fe400000001ff */
[----:B------:R-:W-:Y:S01]  /*9b40*/  IMAD.MOV.U32 R181, RZ, RZ, R0 ;  /* 0x000000ffffb57224 */ /* 0x000fe200078e0000 */
[----:B------:R-:W-:Y:S02]  /*9b50*/  MOV R183, 0x1f ;  /* 0x0000001f00b77802 */ /* 0x000fe40000000f00 */
[----:B------:R-:W-:Y:S02]  /*9b60*/  MOV R180, 0xffffffff ;  /* 0xffffffff00b47802 */ /* 0x000fe40000000f00 */
[----:B------:R-:W-:-:S07]  /*9b70*/  MOV R171, R179 ;  /* 0x000000b300ab7202 */ /* 0x000fce0000000f00 */
[----:B------:R-:W-:Y:S05]  /*9b80*/  WARPSYNC.COLLECTIVE R180, `(.L_x_833) ;  /* 0x00000000b4087348 */ /* 0x000fea0003c00000 */
[----:B------:R0:W1:Y:S02]  /*9b90*/  SHFL.BFLY P0, R179, R181, R182, R183 ;  /* 0x0c0000b6b5b37389 */ /* 0x00006400000000b7 */
[----:B01----:R-:W-:Y:S05]  /*9ba0*/  ENDCOLLECTIVE ;  /* 0x000000000000791b */ /* 0x003fea0003800000 */
.L_x_833:
[----:B------:R-:W-:-:S05]  /*9bb0*/  FADD.FTZ R171, R171, R170 ;  /* 0x000000aaabab7221 */ /* 0x000fca0000010000 */
[----:B------:R-:W-:Y:S01]  /*9bc0*/  MOV R181, R171 ;  /* 0x000000ab00b57202 */ /* 0x000fe20000000f00 */
[----:B------:R-:W-:Y:S01]  /*9bd0*/  IMAD.MOV.U32 R182, RZ, RZ, 0x2 ;  /* 0x00000002ffb67424 */ /* 0x000fe200078e00ff */
[----:B------:R-:W-:-:S07]  /*9be0*/  MOV R173, R179 ;  /* 0x000000b300ad7202 */ /* 0x000fce0000000f00 */
[----:B------:R-:W-:Y:S05]  /*9bf0*/  WARPSYNC.COLLECTIVE R180, `(.L_x_834) ;  /* 0x00000000b4087348 */ /* 0x000fea0003c00000 */
[----:B------:R0:W1:Y:S02]  /*9c00*/  SHFL.BFLY P0, R179, R181, R182, R183 ;  /* 0x0c0000b6b5b37389 */ /* 0x00006400000000b7 */
[----:B01----:R-:W-:Y:S05]  /*9c10*/  ENDCOLLECTIVE ;  /* 0x000000000000791b */ /* 0x003fea0003800000 */
.L_x_834:
[----:B------:R-:W-:-:S05]  /*9c20*/  FADD.FTZ R173, R173, R0 ;  /* 0x00000000adad7221 */ /* 0x000fca0000010000 */
[----:B------:R-:W-:Y:S02]  /*9c30*/  MOV R181, R173 ;  /* 0x000000ad00b57202 */ /* 0x000fe40000000f00 */
[----:B------:R-:W-:-:S07]  /*9c40*/  MOV R174, R179 ;  /* 0x000000b300ae7202 */ /* 0x000fce0000000f00 */
[----:B------:R-:W-:Y:S05]  /*9c50*/  WARPSYNC.COLLECTIVE R180, `(.L_x_835) ;  /* 0x00000000b4087348 */ /* 0x000fea0003c00000 */
[----:B------:R0:W1:Y:S02]  /*9c60*/  SHFL.BFLY P0, R179, R181, R182, R183 ;  /* 0x0c0000b6b5b37389 */ /* 0x00006400000000b7 */
[----:B01----:R-:W-:Y:S05]  /*9c70*/  ENDCOLLECTIVE ;  /* 0x000000000000791b */ /* 0x003fea0003800000 */
.L_x_835:
[----:B------:R-:W-:Y:S01]  /*9c80*/  FADD.FTZ R174, R171, R174 ;  /* 0x000000aeabae7221 */ /* 0x000fe20000010000 */
[----:B------:R-:W-:-:S04]  /*9c90*/  HFMA2 R182, -RZ, RZ, 0, 2.384185791015625e-07 ;  /* 0x00000004ffb67431 */ /* 0x000fc800000001ff */
[----:B------:R-:W-:Y:S02]  /*9ca0*/  MOV R181, R174 ;  /* 0x000000ae00b57202 */ /* 0x000fe40000000f00 */
[----:B------:R-:W-:-:S07]  /*9cb0*/  MOV R176, R179 ;  /* 0x000000b300b07202 */ /* 0x000fce0000000f00 */
[----:B------:R-:W-:Y:S05]  /*9cc0*/  WARPSYNC.COLLECTIVE R180, `(.L_x_836) ;  /* 0x00000000b4087348 */ /* 0x000fea0003c00000 */
[----:B------:R0:W1:Y:S02]  /*9cd0*/  SHFL.BFLY P0, R179, R181, R182, R183 ;  /* 0x0c0000b6b5b37389 */ /* 0x00006400000000b7 */
[----:B01----:R-:W-:Y:S05]  /*9ce0*/  ENDCOLLECTIVE ;  /* 0x000000000000791b */ /* 0x003fea0003800000 */
.L_x_836:
[----:B------:R-:W-:Y:S01]  /*9cf0*/  FADD.FTZ R176, R173, R176 ;  /* 0x000000b0adb07221 */ /* 0x000fe20000010000 */
[----:B------:R-:W-:-:S04]  /*9d00*/  PRMT R173, R52, 0x7632, R173 ;  /* 0x0000763234ad7816 */ /* 0x000fc800000000ad */
[----:B------:R-:W-:Y:S01]  /*9d10*/  MOV R181, R176 ;  /* 0x000000b000b57202 */ /* 0x000fe20000000f00 */
[----:B------:R-:W-:-:S07]  /*9d20*/  IMAD.MOV.U32 R175, RZ, RZ, R179 ;  /* 0x000000ffffaf7224 */ /* 0x000fce00078e00b3 */
[----:B------:R-:W-:Y:S05]  /*9d30*/  WARPSYNC.COLLECTIVE R180, `(.L_x_837) ;  /* 0x00000000b4087348 */ /* 0x000fea0003c00000 */
[----:B------:R0:W1:Y:S02]  /*9d40*/  SHFL.BFLY P0, R179, R181, R182, R183 ;  /* 0x0c0000b6b5b37389 */ /* 0x00006400000000b7 */
[----:B01----:R-:W-:Y:S05]  /*9d50*/  ENDCOLLECTIVE ;  /* 0x000000000000791b */ /* 0x003fea0003800000 */
.L_x_837:
[----:B------:R-:W-:Y:S01]  /*9d60*/  FADD.FTZ R175, R174, R175 ;  /* 0x000000afaeaf7221 */ /* 0x000fe20000010000 */
[----:B------:R-:W-:-:S04]  /*9d70*/  HFMA2 R182, -RZ, RZ, 0, 4.76837158203125e-07 ;  /* 0x00000008ffb67431 */ /* 0x000fc800000001ff */
[----:B------:R-:W-:Y:S02]  /*9d80*/  MOV R181, R175 ;  /* 0x000000af00b57202 */ /* 0x000fe40000000f00 */
[----:B------:R-:W-:-:S07]  /*9d90*/  MOV R177, R179 ;  /* 0x000000b300b17202 */ /* 0x000fce0000000f00 */
[----:B------:R-:W-:Y:S05]  /*9da0*/  WARPSYNC.COLLECTIVE R180, `(.L_x_838) ;  /* 0x00000000b4087348 */ /* 0x000fea0003c00000 */
[----:B------:R0:W1:Y:S02]  /*9db0*/  SHFL.BFLY P0, R179, R181, R182, R183 ;  /* 0x0c0000b6b5b37389 */ /* 0x00006400000000b7 */
[----:B01----:R-:W-:Y:S05]  /*9dc0*/  ENDCOLLECTIVE ;  /* 0x000000000000791b */ /* 0x003fea0003800000 */
.L_x_838:
[----:B------:R-:W-:-:S04]  /*9dd0*/  FADD.FTZ R177, R176, R177 ;  /* 0x000000b1b0b17221 */ /* 0x000fc80000010000 */
[----:B------:R-:W-:Y:S01]  /*9de0*/  IMAD.MOV.U32 R181, RZ, RZ, R177 ;  /* 0x000000ffffb57224 */ /* 0x000fe200078e00b1 */
[----:B------:R-:W-:-:S07]  /*9df0*/  MOV R0, R179 ;  /* 0x000000b300007202 */ /* 0x000fce0000000f00 */
[----:B------:R-:W-:Y:S05]  /*9e00*/  WARPSYNC.COLLECTIVE R180, `(.L_x_839) ;  /* 0x00000000b4087348 */ /* 0x000fea0003c00000 */
[----:B------:R0:W1:Y:S02]  /*9e10*/  SHFL.BFLY P0, R179, R181, R182, R183 ;  /* 0x0c0000b6b5b37389 */ /* 0x00006400000000b7 */
[----:B01----:R-:W-:Y:S05]  /*9e20*/  ENDCOLLECTIVE ;  /* 0x000000000000791b */ /* 0x003fea0003800000 */
.L_x_839:
[----:B------:R-:W-:Y:S01]  /*9e30*/  FADD.FTZ R178, R175, R0 ;  /* 0x00000000afb27221 */ /* 0x000fe20000010000 */
[----:B------:R-:W-:-:S04]  /*9e40*/  HFMA2 R182, -RZ, RZ, 0, 9.5367431640625e-07 ;  /* 0x00000010ffb67431 */ /* 0x000fc800000001ff */
[----:B------:R-:W-:Y:S02]  /*9e50*/  MOV R181, R178 ;  /* 0x000000b200b57202 */ /* 0x000fe40000000f00 */
[----:B------:R-:W-:-:S07]  /*9e60*/  MOV R170, R179 ;  /* 0x000000b300aa7202 */ /* 0x000fce0000000f00 */
[----:B------:R-:W-:Y:S05]  /*9e70*/  WARPSYNC.COLLECTIVE R180, `(.L_x_840) ;  /* 0x00000000b4087348 */ /* 0x000fea0003c00000 */
[----:B------:R0:W1:Y:S02]  /*9e80*/  SHFL.BFLY P0, R179, R181, R182, R183 ;  /* 0x0c0000b6b5b37389 */ /* 0x00006400000000b7 */
[----:B01----:R-:W-:Y:S05]  /*9e90*/  ENDCOLLECTIVE ;  /* 0x000000000000791b */ /* 0x003fea0003800000 */
.L_x_840:
[----:B------:R-:W-:-:S05]  /*9ea0*/  FADD.FTZ R170, R177, R170 ;  /* 0x000000aab1aa7221 */ /* 0x000fca0000010000 */
[----:B------:R-:W-:Y:S02]  /*9eb0*/  MOV R181, R170 ;  /* 0x000000aa00b57202 */ /* 0x000fe40000000f00 */
[----:B------:R-:W-:-:S07]  /*9ec0*/  MOV R171, R179 ;  /* 0x000000b300ab7202 */ /* 0x000fce0000000f00 */
[----:B------:R-:W-:Y:S05]  /*9ed0*/  WARPSYNC.COLLECTIVE R180, `(.L_x_841) ;  /* 0x00000000b4087348 */ /* 0x000fea0003c00000 */
[----:B------:R0:W1:Y:S02]  /*9ee0*/  SHFL.BFLY P0, R179, R181, R182, R183 ;  /* 0x0c0000b6b5b37389 */ /* 0x00006400000000b7 */
[----:B01----:R-:W-:Y:S05]  /*9ef0*/  ENDCOLLECTIVE ;  /* 0x000000000000791b */ /* 0x003fea0003800000 */
.L_x_841:
[----:B------:R-:W-:Y:S05]  /*9f00*/  BRA `(.L_x_842) ;  /* 0xffffff8400707947 */ /* 0x000fea000383ffff */
.L_x_843:
        /* <DEDUP_REMOVED lines=15> */
.L_x_19959:


//--------------------- .text._ZN10layer_norm13ln_bwd_kernelINS_13Kernel_traitsI13__nv_bfloat16S2_S2_S2_fjLj1024ELj1ELj4ELj1ELj16ENS_18Kernel_traits_baseILj1024ES2_S2_S2_S2_fjLj128EEEEELb1ELb1ELb0ELb0EEEvNS_9BwdParamsE --------------------------
	.section	.text._ZN10layer_norm13ln_bwd_kernelINS_13Kernel_traitsI13__nv_bfloat16S2_S2_S2_fjLj1024ELj1ELj4ELj1ELj16ENS_18Kernel_traits_baseILj1024ES2_S2_S2_S2_fjLj128EEEEELb1ELb1ELb0ELb0EEEvNS_9BwdParamsE,"ax",@progbits
	.align	128
        .global         _ZN10layer_norm13ln_bwd_kernelINS_13Kernel_traitsI13__nv_bfloat16S2_S2_S2_fjLj1024ELj1ELj4ELj1ELj16ENS_18Kernel_traits_baseILj1024ES2_S2_S2_S2_fjLj128EEEEELb1ELb1ELb0ELb0EEEvNS_9BwdParamsE
        .type           _ZN10layer_norm13ln_bwd_kernelINS_13Kernel_traitsI13__nv_bfloat16S2_S2_S2_fjLj1024ELj1ELj4ELj1ELj16ENS_18Kernel_traits_baseILj1024ES2_S2_S2_S2_fjLj128EEEEELb1ELb1ELb0ELb0EEEvNS_9BwdParamsE,@function
        .size           _ZN10layer_norm13ln_bwd_kernelINS_13Kernel_traitsI13__nv_bfloat16S2_S2_S2_fjLj1024ELj1ELj4ELj1ELj16ENS_18Kernel_traits_baseILj1024ES2_S2_S2_S2_fjLj128EEEEELb1ELb1ELb0ELb0EEEvNS_9BwdParamsE,(.L_x_19960 - _ZN10layer_norm13ln_bwd_kernelINS_13Kernel_traitsI13__nv_bfloat16S2_S2_S2_fjLj1024ELj1ELj4ELj1ELj16ENS_18Kernel_traits_baseILj1024ES2_S2_S2_S2_fjLj128EEEEELb1ELb1ELb0ELb0EEEvNS_9BwdParamsE)
        .other          _ZN10layer_norm13ln_bwd_kernelINS_13Kernel_traitsI13__nv_bfloat16S2_S2_S2_fjLj1024ELj1ELj4ELj1ELj16ENS_18Kernel_traits_baseILj1024ES2_S2_S2_S2_fjLj128EEEEELb1ELb1ELb0ELb0EEEvNS_9BwdParamsE,@"STO_CUDA_ENTRY STV_DEFAULT"
_ZN10layer_norm13ln_bwd_kernelINS_13Kernel_traitsI13__nv_bfloat16S2_S2_S2_fjLj1024ELj1ELj4ELj1ELj16ENS_18Kernel_traits_baseILj1024ES2_S2_S2_S2_fjLj128EEEEELb1ELb1ELb0ELb0EEEvNS_9BwdParamsE:
.text._ZN10layer_norm13ln_bwd_kernelINS_13Kernel_traitsI13__nv_bfloat16S2_S2_S2_fjLj1024ELj1ELj4ELj1ELj16ENS_18Kernel_traits_baseILj1024ES2_S2_S2_S2_fjLj128EEEEELb1ELb1ELb0ELb0EEEvNS_9BwdParamsE:
        /* <DEDUP_REMOVED lines=11> */
[----:B------:R3:W-:Y:S01]  /*00b0*/  STL [R1+0x1c], R2 ;  /* 0x00001c0201007387 */ /* 0x0007e20000100800 */
[----:B------:R-:W0:Y:S02]  /*00c0*/  LDCU UR9, c[0x0][0x400] ;  /* 0x00008000ff0977ac */ /* 0x000e240008000800 */
        /* <DEDUP_REMOVED lines=10> */
[----:B---3--:R-:W3:Y:S08]  /*0170*/  @P0 LDC.64 R2, c[0x0][0x3d0] ;  /* 0x0000f400ff020b82 */ /* 0x008ef00000000a00 */
[----:B------:R-:W4:Y:S08]  /*0180*/  @P0 LDC.64 R4, c[0x0][0x3e8] ;  /* 0x0000fa00ff040b82 */ /* 0x000f300000000a00 */
[----:B------:R-:W2:Y:S08]  /*0190*/  @P1 LDC.64 R6, c[0x0][0x3d0] ;  /* 0x0000f400ff061b82 */ /* 0x000eb00000000a00 */
[----:B------:R-:W1:Y:S01]  /*01a0*/  @P1 LDC.64 R8, c[0x0][0x3e8] ;  /* 0x0000fa00ff081b82 */ /* 0x000e620000000a00 */
[----:B---3--:R-:W-:Y:S01]  /*01b0*/  @P0 IMAD.WIDE.U32 R2, R23, 0x10, R2 ;  /* 0x0000001017020825 */ /* 0x008fe200078e0002 */
[----:B------:R-:W-:-:S04]  /*01c0*/  SHF.R.U32.HI R233, RZ, 0x5, R22 ;  /* 0x00000005ffe97819 */ /* 0x000fc80000011616 */
[----:B0-----:R0:W5:Y:S02]  /*01d0*/  @P0 LDG.E.128 R176, desc[UR6][R2.64] ;  /* 0x0000000602b00981 */ /* 0x001164000c1e1d00 */
[----:B------:R-:W3:Y:S01]  /*01e0*/  @P2 LDC.64 R14, c[0x0][0x3d0] ;  /* 0x0000f400ff0e2b82 */ /* 0x000ee20000000a00 */
[C---:B----4-:R-:W-:Y:S01]  /*01f0*/  @P0 IMAD.WIDE.U32 R4, R23.reuse, 0x10, R4 ;  /* 0x0000001017040825 */ /* 0x050fe200078e0004 */
[----:B------:R-:W-:-:S04]  /*0200*/  @P0 LOP3.LUT R23, R23, 0x20, RZ, 0xfc, !PT ;  /* 0x0000002017170812 */ /* 0x000fc800078efcff */
[----:B------:R0:W5:Y:S02]  /*0210*/  @P0 LDG.E.128 R172, desc[UR6][R4.64] ;  /* 0x0000000604ac0981 */ /* 0x000164000c1e1d00 */
[----:B------:R-:W4:Y:S01]  /*0220*/  @P2 LDC.64 R16, c[0x0][0x3e8] ;  /* 0x0000fa00ff102b82 */ /* 0x000f220000000a00 */
[----:B--2---:R-:W-:-:S05]  /*0230*/  @P1 IMAD.WIDE.U32 R10, R23, 0x10, R6 ;  /* 0x00000010170a1825 */ /* 0x004fca00078e0006 */
[----:B------:R0:W5:Y:S02]  /*0240*/  @P1 LDG.E.128 R168, desc[UR6][R10.64] ;  /* 0x000000060aa81981 */ /* 0x000164000c1e1d00 */
[----:B------:R-:W2:Y:S01]  /*0250*/  @P3 LDC.64 R18, c[0x0][0x3d0] ;  /* 0x0000f400ff123b82 */ /* 0x000ea20000000a00 */
[C---:B-1----:R-:W-:Y:S01]  /*0260*/  @P1 IMAD.WIDE.U32 R12, R23.reuse, 0x10, R8 ;  /* 0x00000010170c1825 */ /* 0x042fe200078e0008 */
[----:B------:R-:W-:-:S04]  /*0270*/  @P1 IADD3 R23, PT, PT, R23, 0x20, RZ ;  /* 0x0000002017171810 */ /* 0x000fc80007ffe0ff */
[----:B------:R0:W5:Y:S02]  /*0280*/  @P1 LDG.E.128 R164, desc[UR6][R12.64] ;  /* 0x000000060ca41981 */ /* 0x000164000c1e1d00 */
[----:B------:R-:W1:Y:S01]  /*0290*/  @P3 LDC.64 R20, c[0x0][0x3e8] ;  /* 0x0000fa00ff143b82 */ /* 0x000e620000000a00 */
[----:B---3--:R-:W-:-:S05]  /*02a0*/  @P2 IMAD.WIDE.U32 R14, R23, 0x10, R14 ;  /* 0x00000010170e2825 */ /* 0x008fca00078e000e */
[----:B------:R0:W5:Y:S01]  /*02b0*/  @P2 LDG.E.128 R160, desc[UR6][R14.64] ;  /* 0x000000060ea02981 */ /* 0x000162000c1e1d00 */
[C---:B----4-:R-:W-:Y:S01]  /*02c0*/  @P2 IMAD.WIDE.U32 R16, R23.reuse, 0x10, R16 ;  /* 0x0000001017102825 */ /* 0x050fe200078e0010 */
[----:B------:R-:W-:-:S04]  /*02d0*/  @P2 IADD3 R23, PT, PT, R23, 0x20, RZ ;  /* 0x0000002017172810 */ /* 0x000fc80007ffe0ff */
[----:B------:R0:W5:Y:S01]  /*02e0*/  @P2 LDG.E.128 R156, desc[UR6][R16.64] ;  /* 0x00000006109c2981 */ /* 0x000162000c1e1d00 */
[----:B--2---:R-:W-:-:S05]  /*02f0*/  @P3 IMAD.WIDE.U32 R6, R23, 0x10, R18 ;  /* 0x0000001017063825 */ /* 0x004fca00078e0012 */
        /* <DEDUP_REMOVED lines=57> */
[----:B-----5:R-:W-:Y:S01]  /*0690*/  PRMT R7, R175, 0x7632, R7 ;  /* 0x00007632af077816 */ /* 0x020fe20000000007 */
[----:B------:R-:W0:Y:S01]  /*06a0*/  LDCU.64 UR4, c[0x0][0x3e0] ;  /* 0x00007c00ff0477ac */ /* 0x000e220008000a00 */
[----:B------:R-:W-:Y:S02]  /*06b0*/  PRMT R6, R174, 0x7632, R6 ;  /* 0x00007632ae067816 */ /* 0x000fe40000000006 */
[----:B------:R-:W-:Y:S02]  /*06c0*/  CS2R R144, SRZ ;  /* 0x0000000000907805 */ /* 0x000fe4000001ff00 */
[----:B------:R-:W-:Y:S01]  /*06d0*/  PRMT R5, R173, 0x7632, R5 ;  /* 0x00007632ad057816 */ /* 0x000fe20000000005 */
[----:B------:R1:W-:Y:S01]  /*06e0*/  STL.S16 [R1+0x18], R7 ;  /* 0x0000180701007387 */ /* 0x0003e20000100600 */
[----:B------:R-:W-:Y:S02]  /*06f0*/  PRMT R4, R172, 0x7632, R4 ;  /* 0x00007632ac047816 */ /* 0x000fe40000000004 */
[----:B------:R-:W-:-:S02]  /*0700*/  CS2R R146, SRZ ;  /* 0x0000000000927805 */ /* 0x000fc4000001ff00 */
[----:B------:R-:W-:Y:S01]  /*0710*/  PRMT R3, R167, 0x7632, R3 ;  /* 0x00007632a7037816 */ /* 0x000fe20000000003 */
[----:B------:R1:W-:Y:S01]  /*0720*/  STL.S16 [R1+0x14], R6 ;  /* 0x0000140601007387 */ /* 0x0003e20000100600 */
        /* <DEDUP_REMOVED lines=10> */
[----:B0-----:R-:W-:Y:S01]  /*07d0*/  ISETP.NE.U32.AND P0, PT, RZ, UR4, PT ;  /* 0x00000004ff007c0c */ /* 0x001fe2000bf05070 */
[----:B------:R1:W-:Y:S01]  /*07e0*/  STL.S16 [R1+0x8], R3 ;  /* 0x0000080301007387 */ /* 0x0003e20000100600 */
[----:B------:R-:W-:Y:S02]  /*07f0*/  PRMT R243, R157, 0x7632, R243 ;  /* 0x000076329df37816 */ /* 0x000fe400000000f3 */
[----:B------:R-:W-:-:S02]  /*0800*/  CS2R R138, SRZ ;  /* 0x00000000008a7805 */ /* 0x000fc4000001ff00 */
[----:B------:R-:W-:Y:S01]  /*0810*/  ISETP.NE.AND.EX P0, PT, RZ, UR5, PT, P0 ;  /* 0x00000005ff007c0c */ /* 0x000fe2000bf05300 */
[----:B------:R1:W-:Y:S01]  /*0820*/  STL.S16 [R1+0x4], R2 ;  /* 0x0000040201007387 */ /* 0x0003e20000100600 */
[----:B------:R-:W-:Y:S02]  /*0830*/  PRMT R242, R156, 0x7632, R242 ;  /* 0x000076329cf27816 */ /* 0x000fe400000000f2 */
[----:B------:R-:W-:Y:S02]  /*0840*/  CS2R R132, SRZ ;  /* 0x0000000000847805 */ /* 0x000fe4000001ff00 */
[----:B------:R-:W-:Y:S01]  /*0850*/  PRMT R241, R151, 0x7632, R241 ;  /* 0x0000763297f17816 */ /* 0x000fe200000000f1 */
[----:B------:R1:W-:Y:S01]  /*0860*/  STL.S16 [R1], R0 ;  /* 0x0000000001007387 */ /* 0x0003e20000100600 */
[----:B------:R-:W-:Y:S02]  /*0870*/  PRMT R240, R150, 0x7632, R240 ;  /* 0x0000763296f07816 */ /* 0x000fe400000000f0 */
[----:B------:R-:W-:-:S02]  /*0880*/  CS2R R134, SRZ ;  /* 0x0000000000867805 */ /* 0x000fc4000001ff00 */
[----:B------:R-:W-:Y:S02]  /*0890*/  PRMT R239, R149, 0x7632, R239 ;  /* 0x0000763295ef7816 */ /* 0x000fe400000000ef */
[----:B------:R-:W-:Y:S02]  /*08a0*/  CS2R R128, SRZ ;  /* 0x0000000000807805 */ /* 0x000fe4000001ff00 */
[----:B------:R-:W-:Y:S02]  /*08b0*/  PRMT R238, R148, 0x7632, R238 ;  /* 0x0000763294ee7816 */ /* 0x000fe400000000ee */
        /* <DEDUP_REMOVED lines=38> */
[----:B-1----:R-:W-:-:S07]  /*0b20*/  CS2R R54, SRZ ;  /* 0x0000000000367805 */ /* 0x002fce000001ff00 */
.L_x_885:
[----:B0-----:R-:W0:Y:S02]  /*0b30*/  @P0 LDC.64 R2, c[0x0][0x3e0] ;  /* 0x0000f800ff020b82 */ /* 0x001e240000000a00 */
[----:B0-----:R-:W-:-:S05]  /*0b40*/  @P0 IMAD.WIDE R2, R233, 0x2, R2 ;  /* 0x00000002e9020825 */ /* 0x001fca00078e0202 */
[----:B--23--:R0:W2:Y:S02]  /*0b50*/  @P0 LDG.E.U16 R20, desc[UR6][R2.64] ;  /* 0x0000000602140981 */ /* 0x00c0a4000c1e1500 */
[----:B0-----:R-:W0:Y:S02]  /*0b60*/  LDC.64 R2, c[0x0][0x3c0] ;  /* 0x0000f000ff027b82 */ /* 0x001e240000000a00 */
[----:B0-----:R-:W-:-:S05]  /*0b70*/  IMAD.WIDE R2, R233, 0x4, R2 ;  /* 0x00000004e9027825 */ /* 0x001fca00078e0202 */
[----:B-1----:R0:W3:Y:S01]  /*0b80*/  LDG.E R180, desc[UR6][R2.64] ;  /* 0x0000000602b47981 */ /* 0x0020e2000c1e1900 */
[----:B------:R-:W1:Y:S01]  /*0b90*/  S2R R182, SR_TID.X ;  /* 0x0000000000b67919 */ /* 0x000e620000002100 */
[----:B0-----:R-:W0:Y:S01]  /*0ba0*/  LDC.64 R2, c[0x0][0x3c8] ;  /* 0x0000f200ff027b82 */ /* 0x001e220000000a00 */
[----:B------:R-:W-:Y:S01]  /*0bb0*/  HFMA2 R21, -RZ, RZ, 1.875, 0 ;  /* 0x3f800000ff157431 */ /* 0x000fe200000001ff */
[----:B------:R-:W-:Y:S02]  /*0bc0*/  MOV R181, UR15 ;  /* 0x0000000f00b57c02 */ /* 0x000fe40008000f00 */
[----:B------:R-:W-:-:S03]  /*0bd0*/  ISETP.GE.U32.AND P2, PT, R237, 0x20, PT ;  /* 0x00000020ed00780c */ /* 0x000fc60003f46070 */
[----:B------:R4:W-:Y:S01]  /*0be0*/  STL [R1+0x1c], R181 ;  /* 0x00001cb501007387 */ /* 0x0009e20000100800 */
[----:B------:R-:W-:Y:S01]  /*0bf0*/  ISETP.NE.AND P1, PT, RZ, UR8, PT ;  /* 0x00000008ff007c0c */ /* 0x000fe2000bf25270 */
[----:B------:R-:W-:Y:S01]  /*0c00*/  BSSY.RECONVERGENT B1, `(.L_x_846) ;  /* 0x000007c000017945 */ /* 0x000fe20003800200 */
[----:B------:R-:W-:Y:S01]  /*0c10*/  ISETP.GE.U32.AND P3, PT, R237, 0x40, PT ;  /* 0x00000040ed00780c */ /* 0x000fe20003f66070 */
[----:B0-----:R-:W-:-:S05]  /*0c20*/  IMAD.WIDE R2, R233, 0x4, R2 ;  /* 0x00000004e9027825 */ /* 0x001fca00078e0202 */
[----:B-----5:R1:W5:Y:S01]  /*0c30*/  LDG.E R30, desc[UR6][R2.64] ;  /* 0x00000006021e7981 */ /* 0x020362000c1e1900 */
[C---:B------:R-:W-:Y:S02]  /*0c40*/  ISETP.GE.U32.AND P4, PT, R237.reuse, 0x60, PT ;  /* 0x00000060ed00780c */ /* 0x040fe40003f86070 */
[----:B------:R-:W-:Y:S02]  /*0c50*/  ISETP.GE.U32.AND P5, PT, R237, 0x80, PT ;  /* 0x00000080ed00780c */ /* 0x000fe40003fa6070 */
[----:B------:R-:W-:Y:S02]  /*0c60*/  MOV R236, RZ ;  /* 0x000000ff00ec7202 */ /* 0x000fe40000000f00 */
[----:B-1----:R-:W-:Y:S02]  /*0c70*/  LOP3.LUT R3, R182, 0x1f, RZ, 0xc0, !PT ;  /* 0x0000001fb6037812 */ /* 0x002fe400078ec0ff */
[----:B--2---:R-:W-:Y:S01]  /*0c80*/  @P0 SHF.L.U32 R21, R20, 0x10, RZ ;  /* 0x0000001014150819 */ /* 0x004fe200000006ff */
[----:B------:R-:W-:-:S05]  /*0c90*/  IMAD R20, R233, R181, RZ ;  /* 0x000000b5e9147224 */ /* 0x000fca00078e02ff */
[----:B----4-:R-:W-:-:S04]  /*0ca0*/  SHF.R.S32.HI R181, RZ, 0x1f, R20 ;  /* 0x0000001fffb57819 */ /* 0x010fc80000011414 */
[----:B------:R-:W-:-:S04]  /*0cb0*/  LEA.HI R20, R181, R20, RZ, 0x3 ;  /* 0x00000014b5147211 */ /* 0x000fc800078f18ff */
[----:B------:R-:W-:Y:S01]  /*0cc0*/  LEA.HI.SX32 R20, R20, R3, 0x1d ;  /* 0x0000000314147211 */ /* 0x000fe200078feaff */
[----:B------:R-:W-:-:S03]  /*0cd0*/  HFMA2 R3, -RZ, RZ, 0, 0 ;  /* 0x00000000ff037431 */ /* 0x000fc600000001ff */
[----:B------:R-:W-:Y:S02]  /*0ce0*/  MOV R235, R20 ;  /* 0x0000001400eb7202 */ /* 0x000fe40000000f00 */
[----:B---3--:R-:W-:Y:S01]  /*0cf0*/  FSEL R2, R180, RZ, !P1 ;  /* 0x000000ffb4027208 */ /* 0x008fe20004800000 */
        /* <DEDUP_REMOVED lines=9> */
[----:B--2---:R-:W-:Y:S01]  /*0d90*/  IMAD.WIDE.U32 R22, R20, 0x8, R22 ;  /* 0x0000000814167825 */ /* 0x004fe200078e0016 */
[----:B------:R-:W-:Y:S02]  /*0da0*/  PRMT R231, R176, 0x7632, R231 ;  /* 0x00007632b0e77816 */ /* 0x000fe400000000e7 */
[----:B------:R-:W-:Y:S02]  /*0db0*/  PRMT R230, R177, 0x7632, R230 ;  /* 0x00007632b1e67816 */ /* 0x000fe400000000e6 */
[----:B------:R-:W-:Y:S01]  /*0dc0*/  ISETP.NE.AND.EX P1, PT, RZ, UR11, PT, P1 ;  /* 0x0000000bff007c0c */ /* 0x000fe2000bf25310 */
[----:B------:R-:W5:Y:S01]  /*0dd0*/  LDG.E.64 R22, desc[UR6][R22.64] ;  /* 0x0000000616167981 */ /* 0x000f62000c1e1b00 */
[----:B------:R-:W-:Y:S02]  /*0de0*/  SHF.L.U32 R231, R231, 0x10, RZ ;  /* 0x00000010e7e77819 */ /* 0x000fe400000006ff */
[----:B------:R-:W-:-:S02]  /*0df0*/  SHF.L.U32 R230, R230, 0x10, RZ ;  /* 0x00000010e6e67819 */ /* 0x000fc400000006ff */
[----:B------:R-:W-:-:S04]  /*0e00*/  PRMT R229, R178, 0x7632, R229 ;  /* 0x00007632b2e57816 */ /* 0x000fc800000000e5 */
[----:B------:R-:W-:-:S03]  /*0e10*/  SHF.L.U32 R229, R229, 0x10, RZ ;  /* 0x00000010e5e57819 */ /* 0x000fc600000006ff */
[----:B------:R-:W0:Y:S01]  /*0e20*/  @P1 LDC.64 R16, c[0x0][0x438] ;  /* 0x00010e00ff101b82 */ /* 0x000e220000000a00 */
[----:B------:R-:W-:-:S04]  /*0e30*/  PRMT R222, R179, 0x7632, R222 ;  /* 0x00007632b3de7816 */ /* 0x000fc800000000de */
[----:B------:R-:W-:Y:S02]  /*0e40*/  SHF.L.U32 R222, R222, 0x10, RZ ;  /* 0x00000010dede7819 */ /* 0x000fe400000006ff */
[----:B------:R-:W-:Y:S02]  /*0e50*/  SHF.L.U32 R205, R176, 0x10, RZ ;  /* 0x00000010b0cd7819 */ /* 0x000fe400000006ff */
[----:B------:R-:W-:Y:S01]  /*0e60*/  SHF.L.U32 R210, R178, 0x10, RZ ;  /* 0x00000010b2d27819 */ /* 0x000fe200000006ff */
[----:B0-----:R-:W-:-:S05]  /*0e70*/  @P1 IMAD.WIDE.U32 R16, R20, 0x10, R16 ;  /* 0x0000001014101825 */ /* 0x001fca00078e0010 */
[----:B------:R0:W5:Y:S01]  /*0e80*/  @P1 LDG.E.128 R48, desc[UR6][R16.64] ;  /* 0x0000000610301981 */ /* 0x000162000c1e1d00 */
[----:B------:R-:W-:Y:S02]  /*0e90*/  SHF.L.U32 R214, R177, 0x10, RZ ;  /* 0x00000010b1d67819 */ /* 0x000fe400000006ff */
[----:B------:R-:W-:Y:S02]  /*0ea0*/  SHF.L.U32 R206, R179, 0x10, RZ ;  /* 0x00000010b3ce7819 */ /* 0x000fe400000006ff */
[----:B------:R-:W-:Y:S02]  /*0eb0*/  IADD3 R235, PT, PT, R20, 0x20, RZ ;  /* 0x0000002014eb7810 */ /* 0x000fe40007ffe0ff */
[----:B---3--:R-:W-:-:S04]  /*0ec0*/  PRMT R0, R180, 0x7632, R0 ;  /* 0x00007632b4007816 */ /* 0x008fc80000000000 */
[----:B------:R-:W-:Y:S02]  /*0ed0*/  SHF.L.U32 R3, R0, 0x10, RZ ;  /* 0x0000001000037819 */ /* 0x000fe400000006ff */
[----:B----4-:R-:W-:-:S03]  /*0ee0*/  PRMT R0, R184, 0x7632, R0 ;  /* 0x00007632b8007816 */ /* 0x010fc60000000000 */
[----:B------:R-:W-:Y:S01]  /*0ef0*/  FADD.FTZ R3, -R2, R3 ;  /* 0x0000000302037221 */ /* 0x000fe20000010100 */
[----:B------:R-:W-:-:S03]  /*0f00*/  SHF.L.U32 R0, R0, 0x10, RZ ;  /* 0x0000001000007819 */ /* 0x000fc600000006ff */
[----:B-----5:R-:W-:Y:S02]  /*0f10*/  FMUL.FTZ R200, R30, R3 ;  /* 0x000000031ec87220 */ /* 0x020fe40000410000 */
        /* <DEDUP_REMOVED lines=25> */
[----:B------:R-:W-:Y:S02]  /*10b0*/  SHF.L.U32 R3, R180, 0x10, RZ ;  /* 0x00000010b4037819 */ /* 0x000fe400000006ff */
[----:B------:R-:W-:Y:S01]  /*10c0*/  SHF.L.U32 R0, R0, 0x10, RZ ;  /* 0x0000001000007819 */ /* 0x000fe200000006ff */
[----:B------:R-:W-:Y:S02]  /*10d0*/  FMUL.FTZ R19, R30, R19 ;  /* 0x000000131e137220 */ /* 0x000fe40000410000 */
[----:B------:R-:W-:Y:S01]  /*10e0*/  FADD.FTZ R3, -R2, R3 ;  /* 0x0000000302037221 */ /* 0x000fe20000010100 */
[----:B------:R-:W-:Y:S01]  /*10f0*/  SHF.L.U32 R181, R181, 0x10, RZ ;  /* 0x00000010b5b57819 */ /* 0x000fe200000006ff */
[-C--:B------:R-:W-:Y:S01]  /*1100*/  FMUL.FTZ R222, R222, R0.reuse ;  /* 0x00000000dede7220 */ /* 0x080fe20000410000 */
[----:B------:R-:W-:Y:S01]  /*1110*/  FADD.FTZ R111, R111, R0 ;  /* 0x000000006f6f7221 */ /* 0x000fe20000010000 */
[----:B------:R-:W-:Y:S01]  /*1120*/  FFMA.FTZ R143, R19, R0, R143 ;  /* 0x00000000138f7223 */ /* 0x000fe2000001008f */
[----:B------:R-:W-:Y:S01]  /*1130*/  FMUL.FTZ R0, R30, R3 ;  /* 0x000000031e007220 */ /* 0x000fe20000410000 */
[----:B------:R-:W-:-:S02]  /*1140*/  SHF.L.U32 R3, R182, 0x10, RZ ;  /* 0x00000010b6037819 */ /* 0x000fc400000006ff */
[----:B0-----:R-:W-:Y:S01]  /*1150*/  SHF.L.U32 R17, R184, 0x10, RZ ;  /* 0x00000010b8117819 */ /* 0x001fe200000006ff */
[C---:B------:R-:W-:Y:S02]  /*1160*/  FADD.FTZ R181, -R2.reuse, R181 ;  /* 0x000000b502b57221 */ /* 0x040fe40000010100 */
[----:B------:R-:W-:Y:S02]  /*1170*/  FADD.FTZ R3, -R2, R3 ;  /* 0x0000000302037221 */ /* 0x000fe40000010100 */
[----:B------:R-:W-:Y:S01]  /*1180*/  FMUL.FTZ R205, R205, R17 ;  /* 0x00000011cdcd7220 */ /* 0x000fe20000410000 */
[----:B------:R-:W-:Y:S01]  /*1190*/  FMUL.FTZ R18, R30, R181 ;  /* 0x000000b51e127220 */ /* 0x000fe20000410000 */
[----:B------:R-:W-:Y:S01]  /*11a0*/  FADD.FTZ R112, R112, R17 ;  /* 0x0000001170707221 */ /* 0x000fe20000010000 */
[----:B------:R-:W-:Y:S01]  /*11b0*/  FFMA.FTZ R144, R0, R17, R144 ;  /* 0x0000001100907223 */ /* 0x000fe20000010090 */
[----:B------:R-:W-:Y:S01]  /*11c0*/  SHF.L.U32 R181, R186, 0x10, RZ ;  /* 0x00000010bab57819 */ /* 0x000fe200000006ff */
[----:B------:R-:W-:Y:S01]  /*11d0*/  FMUL.FTZ R17, R30, R3 ;  /* 0x000000031e117220 */ /* 0x000fe20000410000 */
[----:B------:R-:W-:Y:S01]  /*11e0*/  SHF.L.U32 R185, R185, 0x10, RZ ;  /* 0x00000010b9b97819 */ /* 0x000fe200000006ff */
[----:B------:R-:W-:Y:S01]  /*11f0*/  FADD.FTZ R16, RZ, R205 ;  /* 0x000000cdff107221 */ /* 0x000fe20000010000 */
[----:B------:R-:W-:Y:S01]  /*1200*/  FFMA.FTZ R3, R0, R205, RZ ;  /* 0x000000cd00037223 */ /* 0x000fe200000100ff */
[----:B------:R-:W-:Y:S01]  /*1210*/  FADD.FTZ R108, R108, R181 ;  /* 0x000000b56c6c7221 */ /* 0x000fe20000010000 */
[-C--:B------:R-:W-:Y:S01]  /*1220*/  FFMA.FTZ R140, R17, R181.reuse, R140 ;  /* 0x000000b5118c7223 */ /* 0x080fe2000001008c */
[----:B------:R-:W-:Y:S01]  /*1230*/  FMUL.FTZ R210, R210, R181 ;  /* 0x000000b5d2d27220 */ /* 0x000fe20000410000 */
[----:B------:R-:W-:Y:S01]  /*1240*/  FMUL.FTZ R214, R214, R185 ;  /* 0x000000b9d6d67220 */ /* 0x000fe20000410000 */
[----:B------:R-:W-:Y:S01]  /*1250*/  FADD.FTZ R181, R16, R231 ;  /* 0x000000e710b57221 */ /* 0x000fe20000010000 */
[----:B------:R-:W-:-:S03]  /*1260*/  FFMA.FTZ R3, R200, R231, R3 ;  /* 0x000000e7c8037223 */ /* 0x000fc60000010003 */
[----:B------:R-:W-:Y:S01]  /*1270*/  FADD.FTZ R181, R181, R214 ;  /* 0x000000d6b5b57221 */ /* 0x000fe20000010000 */
[----:B------:R-:W-:Y:S01]  /*1280*/  FFMA.FTZ R3, R18, R214, R3 ;  /* 0x000000d612037223 */ /* 0x000fe20000010003 */
[----:B------:R-:W-:Y:S02]  /*1290*/  SHF.L.U32 R183, R183, 0x10, RZ ;  /* 0x00000010b7b77819 */ /* 0x000fe400000006ff */
[----:B------:R-:W-:Y:S01]  /*12a0*/  FADD.FTZ R181, R181, R230 ;  /* 0x000000e6b5b57221 */ /* 0x000fe20000010000 */
[----:B------:R-:W-:Y:S01]  /*12b0*/  FFMA.FTZ R180, R198, R230, R3 ;  /* 0x000000e6c6b47223 */ /* 0x000fe20000010003 */
[----:B------:R-:W-:Y:S01]  /*12c0*/  SHF.L.U32 R187, R187, 0x10, RZ ;  /* 0x00000010bbbb7819 */ /* 0x000fe200000006ff */
[----:B------:R-:W-:Y:S01]  /*12d0*/  FADD.FTZ R183, -R2, R183 ;  /* 0x000000b702b77221 */ /* 0x000fe20000010100 */
[----:B------:R-:W-:Y:S01]  /*12e0*/  FADD.FTZ R182, R181, R210 ;  /* 0x000000d2b5b67221 */ /* 0x000fe20000010000 */
[----:B------:R-:W-:Y:S02]  /*12f0*/  FFMA.FTZ R180, R17, R210, R180 ;  /* 0x000000d211b47223 */ /* 0x000fe400000100b4 */
[----:B------:R-:W-:Y:S01]  /*1300*/  FMUL.FTZ R206, R206, R187 ;  /* 0x000000bbcece7220 */ /* 0x000fe20000410000 */
[----:B------:R-:W-:Y:S01]  /*1310*/  FADD.FTZ R3, R182, R229 ;  /* 0x000000e5b6037221 */ /* 0x000fe20000010000 */
[----:B------:R-:W-:Y:S01]  /*1320*/  FMUL.FTZ R16, R30, R183 ;  /* 0x000000b71e107220 */ /* 0x000fe20000410000 */
[----:B------:R-:W-:-:S02]  /*1330*/  FFMA.FTZ R181, R197, R229, R180 ;  /* 0x000000e5c5b57223 */ /* 0x000fc400000100b4 */
[----:B------:R-:W-:Y:S02]  /*1340*/  FADD.FTZ R3, R3, R206 ;  /* 0x000000ce03037221 */ /* 0x000fe40000010000 */
[----:B------:R-:W-:Y:S01]  /*1350*/  FFMA.FTZ R180, R16, R206, R181 ;  /* 0x000000ce10b47223 */ /* 0x000fe200000100b5 */
[----:B------:R-:W-:Y:S01]  /*1360*/  FADD.FTZ R114, R114, R185 ;  /* 0x000000b972727221 */ /* 0x000fe20000010000 */
[----:B------:R-:W-:Y:S01]  /*1370*/  FADD.FTZ R236, R3, R222 ;  /* 0x000000de03ec7221 */ /* 0x000fe20000010000 */
[----:B------:R-:W-:Y:S01]  /*1380*/  FFMA.FTZ R146, R18, R185, R146 ;  /* 0x000000b912927223 */ /* 0x000fe20000010092 */
[----:B------:R-:W-:Y:S01]  /*1390*/  FADD.FTZ R110, R110, R187 ;  /* 0x000000bb6e6e7221 */ /* 0x000fe20000010000 */
[----:B------:R-:W-:Y:S01]  /*13a0*/  FFMA.FTZ R142, R16, R187, R142 ;  /* 0x000000bb108e7223 */ /* 0x000fe2000001008e */
[----:B------:R-:W-:-:S07]  /*13b0*/  FFMA.FTZ R3, R19, R222, R180 ;  /* 0x000000de13037223 */ /* 0x000fce00000100b4 */
.L_x_847:
[----:B------:R-:W-:Y:S05]  /*13c0*/  BSYNC.RECONVERGENT B1 ;  /* 0x0000000000017941 */ /* 0x000fea0003800200 */
.L_x_846:
        /* <DEDUP_REMOVED lines=10> */
[----:B------:R-:W5:Y:S01]  /*1470*/  LDG.E.64 R24, desc[UR6][R24.64] ;  /* 0x0000000618187981 */ /* 0x000f62000c1e1b00 */
        /* <DEDUP_REMOVED lines=9> */
[----:B------:R-:W-:-:S04]  /*1510*/  PRMT R227, R169, 0x7632, R227 ;  /* 0x00007632a9e37816 */ /* 0x000fc800000000e3 */
[----:B------:R-:W-:Y:S02]  /*1520*/  SHF.L.U32 R227, R227, 0x10, RZ ;  /* 0x00000010e3e37819 */ /* 0x000fe400000006ff */
[----:B------:R-:W-:Y:S02]  /*1530*/  PRMT R221, R171, 0x7632, R221 ;  /* 0x00007632abdd7816 */ /* 0x000fe400000000dd */
[----:B------:R-:W-:Y:S02]  /*1540*/  SHF.L.U32 R219, R168, 0x10, RZ ;  /* 0x00000010a8db7819 */ /* 0x000fe400000006ff */
[----:B------:R-:W-:Y:S02]  /*1550*/  SHF.L.U32 R221, R221, 0x10, RZ ;  /* 0x00000010dddd7819 */ /* 0x000fe400000006ff */
[----:B------:R-:W-:Y:S02]  /*1560*/  SHF.L.U32 R213, R169, 0x10, RZ ;  /* 0x00000010a9d57819 */ /* 0x000fe400000006ff */
[----:B------:R-:W-:-:S02]  /*1570*/  SHF.L.U32 R209, R170, 0x10, RZ ;  /* 0x00000010aad17819 */ /* 0x000fc400000006ff */
        /* <DEDUP_REMOVED lines=9> */
[----:B------:R-:W-:Y:S01]  /*1610*/  FADD.FTZ R105, R105, R11 ;  /* 0x0000000b69697221 */ /* 0x000fe20000010000 */
[----:B------:R-:W-:Y:S01]  /*1620*/  FFMA.FTZ R137, R196, R11, R137 ;  /* 0x0000000bc4897223 */ /* 0x000fe20000010089 */
[----:B------:R-:W-:-:S04]  /*1630*/  PRMT R11, R181, 0x7632, R11 ;  /* 0x00007632b50b7816 */ /* 0x000fc8000000000b */
[----:B0-----:R-:W-:Y:S02]  /*1640*/  SHF.L.U32 R13, R11, 0x10, RZ ;  /* 0x000000100b0d7819 */ /* 0x001fe400000006ff */
[----:B------:R-:W-:-:S03]  /*1650*/  PRMT R11, R185, 0x7632, R11 ;  /* 0x00007632b90b7816 */ /* 0x000fc6000000000b */
[----:B------:R-:W-:Y:S01]  /*1660*/  FADD.FTZ R13, -R2, R13 ;  /* 0x0000000d020d7221 */ /* 0x000fe20000010100 */
[----:B------:R-:W-:Y:S02]  /*1670*/  SHF.L.U32 R12, R11, 0x10, RZ ;  /* 0x000000100b0c7819 */ /* 0x000fe400000006ff */
[----:B------:R-:W-:Y:S01]  /*1680*/  PRMT R11, R182, 0x7632, R11 ;  /* 0x00007632b60b7816 */ /* 0x000fe2000000000b */
[----:B------:R-:W-:-:S03]  /*1690*/  FMUL.FTZ R195, R30, R13 ;  /* 0x0000000d1ec37220 */ /* 0x000fc60000410000 */
        /* <DEDUP_REMOVED lines=10> */
[----:B------:R-:W-:Y:S01]  /*1740*/  PRMT R11, R187, 0x7632, R11 ;  /* 0x00007632bb0b7816 */ /* 0x000fe2000000000b */
[-C--:B------:R-:W-:Y:S01]  /*1750*/  FMUL.FTZ R227, R227, R12.reuse ;  /* 0x0000000ce3e37220 */ /* 0x080fe20000410000 */
[----:B------:R-:W-:Y:S01]  /*1760*/  FADD.FTZ R107, R107, R12 ;  /* 0x0000000c6b6b7221 */ /* 0x000fe20000010000 */
[----:B------:R-:W-:Y:S01]  /*1770*/  FFMA.FTZ R139, R195, R12, R139 ;  /* 0x0000000cc38b7223 */ /* 0x000fe2000001008b */
[----:B------:R-:W-:Y:S02]  /*1780*/  SHF.L.U32 R12, R11, 0x10, RZ ;  /* 0x000000100b0c7819 */ /* 0x000fe400000006ff */
[----:B------:R-:W-:Y:S01]  /*1790*/  SHF.L.U32 R11, R180, 0x10, RZ ;  /* 0x00000010b40b7819 */ /* 0x000fe200000006ff */
[----:B------:R-:W-:-:S04]  /*17a0*/  FADD.FTZ R13, -R2, R13 ;  /* 0x0000000d020d7221 */ /* 0x000fc80000010100 */
[----:B------:R-:W-:Y:S01]  /*17b0*/  FADD.FTZ R11, -R2, R11 ;  /* 0x0000000b020b7221 */ /* 0x000fe20000010100 */
[----:B------:R-:W-:Y:S01]  /*17c0*/  FMUL.FTZ R15, R30, R13 ;  /* 0x0000000d1e0f7220 */ /* 0x000fe20000410000 */
[----:B------:R-:W-:Y:S02]  /*17d0*/  SHF.L.U32 R13, R184, 0x10, RZ ;  /* 0x00000010b80d7819 */ /* 0x000fe400000006ff */
[----:B------:R-:W-:Y:S01]  /*17e0*/  FMUL.FTZ R14, R30, R11 ;  /* 0x0000000b1e0e7220 */ /* 0x000fe20000410000 */
[----:B------:R-:W-:Y:S02]  /*17f0*/  SHF.L.U32 R11, R182, 0x10, RZ ;  /* 0x00000010b60b7819 */ /* 0x000fe400000006ff */
[----:B------:R-:W-:Y:S01]  /*1800*/  SHF.L.U32 R181, R181, 0x10, RZ ;  /* 0x00000010b5b57819 */ /* 0x000fe200000006ff */
[-C--:B------:R-:W-:Y:S02]  /*1810*/  FMUL.FTZ R219, R219, R13.reuse ;  /* 0x0000000ddbdb7220 */ /* 0x080fe40000410000 */
        /* <DEDUP_REMOVED lines=8> */
[----:B------:R-:W-:Y:S01]  /*18a0*/  FADD.FTZ R13, -R2, R181 ;  /* 0x000000b5020d7221 */ /* 0x000fe20000010100 */
[----:B------:R-:W-:Y:S01]  /*18b0*/  FADD.FTZ R11, R236, R219 ;  /* 0x000000dbec0b7221 */ /* 0x000fe20000010000 */
[----:B------:R-:W-:Y:S01]  /*18c0*/  FFMA.FTZ R3, R14, R219, R3 ;  /* 0x000000db0e037223 */ /* 0x000fe20000010003 */
[----:B------:R-:W-:Y:S01]  /*18d0*/  FMUL.FTZ R213, R213, R185 ;  /* 0x000000b9d5d57220 */ /* 0x000fe20000410000 */
[----:B------:R-:W-:Y:S01]  /*18e0*/  FMUL.FTZ R13, R30, R13 ;  /* 0x0000000d1e0d7220 */ /* 0x000fe20000410000 */
[----:B------:R-:W-:Y:S01]  /*18f0*/  FADD.FTZ R180, R11, R228 ;  /* 0x000000e40bb47221 */ /* 0x000fe20000010000 */
[----:B------:R-:W-:Y:S01]  /*1900*/  FFMA.FTZ R182, R196, R228, R3 ;  /* 0x000000e4c4b67223 */ /* 0x000fe20000010003 */
[----:B------:R-:W-:-:S02]  /*1910*/  SHF.L.U32 R181, R186, 0x10, RZ ;  /* 0x00000010bab57819 */ /* 0x000fc400000006ff */
        /* <DEDUP_REMOVED lines=10> */
[----:B------:R-:W-:Y:S01]  /*19c0*/  FADD.FTZ R181, R180, R209 ;  /* 0x000000d1b4b57221 */ /* 0x000fe20000010000 */
[----:B------:R-:W-:-:S02]  /*19d0*/  FFMA.FTZ R3, R12, R209, R3 ;  /* 0x000000d10c037223 */ /* 0x000fc40000010003 */
[----:B------:R-:W-:Y:S01]  /*19e0*/  FMUL.FTZ R11, R30, R11 ;  /* 0x0000000b1e0b7220 */ /* 0x000fe20000410000 */
[----:B------:R-:W-:Y:S01]  /*19f0*/  FMUL.FTZ R204, R204, R187 ;  /* 0x000000bbcccc7220 */ /* 0x000fe20000410000 */
[----:B------:R-:W-:Y:S01]  /*1a00*/  FADD.FTZ R181, R181, R226 ;  /* 0x000000e2b5b57221 */ /* 0x000fe20000010000 */
[----:B------:R-:W-:-:S03]  /*1a10*/  FFMA.FTZ R180, R194, R226, R3 ;  /* 0x000000e2c2b47223 */ /* 0x000fc60000010003 */
        /* <DEDUP_REMOVED lines=8> */
.L_x_849:
[----:B------:R-:W-:Y:S05]  /*1aa0*/  BSYNC.RECONVERGENT B1 ;  /* 0x0000000000017941 */ /* 0x000fea0003800200 */
.L_x_848:
        /* <DEDUP_REMOVED lines=22> */
[----:B------:R-:W-:Y:S02]  /*1c10*/  SHF.L.U32 R218, R160, 0x10, RZ ;  /* 0x00000010a0da7819 */ /* 0x000fe400000006ff */
[----:B------:R-:W-:Y:S02]  /*1c20*/  PRMT R220, R163, 0x7632, R220 ;  /* 0x00007632a3dc7816 */ /* 0x000fe400000000dc */
[----:B------:R-:W-:Y:S02]  /*1c30*/  SHF.L.U32 R212, R161, 0x10, RZ ;  /* 0x00000010a1d47819 */ /* 0x000fe400000006ff */
[----:B------:R-:W-:Y:S02]  /*1c40*/  SHF.L.U32 R220, R220, 0x10, RZ ;  /* 0x00000010dcdc7819 */ /* 0x000fe400000006ff */
[----:B------:R-:W-:-:S02]  /*1c50*/  SHF.L.U32 R208, R162, 0x10, RZ ;  /* 0x00000010a2d07819 */ /* 0x000fc400000006ff */
[----:B------:R-:W-:Y:S02]  /*1c60*/  IADD3 R235, PT, PT, R235, 0x20, RZ ;  /* 0x00000020ebeb7810 */ /* 0x000fe40007ffe0ff */
[----:B---3--:R-:W-:-:S04]  /*1c70*/  PRMT R5, R180, 0x7632, R5 ;  /* 0x00007632b4057816 */ /* 0x008fc80000000005 */
[----:B------:R-:W-:Y:S02]  /*1c80*/  SHF.L.U32 R9, R5, 0x10, RZ ;  /* 0x0000001005097819 */ /* 0x000fe400000006ff */
[----:B----4-:R-:W-:-:S04]  /*1c90*/  PRMT R5, R184, 0x7632, R5 ;  /* 0x00007632b8057816 */ /* 0x010fc80000000005 */
[----:B------:R-:W-:Y:S02]  /*1ca0*/  SHF.L.U32 R8, R5, 0x10, RZ ;  /* 0x0000001005087819 */ /* 0x000fe400000006ff */
[----:B------:R-:W-:-:S04]  /*1cb0*/  PRMT R5, R181, 0x7632, R5 ;  /* 0x00007632b5057816 */ /* 0x000fc80000000005 */
[----:B0-----:R-:W-:Y:S02]  /*1cc0*/  SHF.L.U32 R7, R5, 0x10, RZ ;  /* 0x0000001005077819 */ /* 0x001fe400000006ff */
[----:B------:R-:W-:-:S03]  /*1cd0*/  PRMT R5, R185, 0x7632, R5 ;  /* 0x00007632b9057816 */ /* 0x000fc60000000005 */
[----:B------:R-:W-:Y:S01]  /*1ce0*/  FADD.FTZ R7, -R2, R7 ;  /* 0x0000000702077221 */ /* 0x000fe20000010100 */
[----:B------:R-:W-:-:S03]  /*1cf0*/  SHF.L.U32 R5, R5, 0x10, RZ ;  /* 0x0000001005057819 */ /* 0x000fc600000006ff */
[----:B-----5:R-:W-:Y:S02]  /*1d00*/  FMUL.FTZ R192, R30, R7 ;  /* 0x000000071ec07220 */ /* 0x020fe40000410000 */
[-C--:B------:R-:W-:Y:S01]  /*1d10*/  FMUL.FTZ R224, R224, R5.reuse ;  /* 0x00000005e0e07220 */ /* 0x080fe20000410000 */
[----:B------:R-:W-:Y:S01]  /*1d20*/  FADD.FTZ R99, R99, R5 ;  /* 0x0000000563637221 */ /* 0x000fe20000010000 */
[----:B------:R-:W-:Y:S01]  /*1d30*/  FFMA.FTZ R131, R192, R5, R131 ;  /* 0x00000005c0837223 */ /* 0x000fe20000010083 */
[----:B------:R-:W-:-:S04]  /*1d40*/  PRMT R5, R182, 0x7632, R5 ;  /* 0x00007632b6057816 */ /* 0x000fc80000000005 */
[----:B------:R-:W-:Y:S02]  /*1d50*/  SHF.L.U32 R7, R5, 0x10, RZ ;  /* 0x0000001005077819 */ /* 0x000fe400000006ff */
[----:B------:R-:W-:-:S03]  /*1d60*/  PRMT R5, R186, 0x7632, R5 ;  /* 0x00007632ba057816 */ /* 0x000fc60000000005 */
[----:B------:R-:W-:Y:S01]  /*1d70*/  FADD.FTZ R7, -R2, R7 ;  /* 0x0000000702077221 */ /* 0x000fe20000010100 */
[----:B------:R-:W-:Y:S02]  /*1d80*/  SHF.L.U32 R6, R5, 0x10, RZ ;  /* 0x0000001005067819 */ /* 0x000fe400000006ff */
[----:B------:R-:W-:Y:S01]  /*1d90*/  PRMT R5, R183, 0x7632, R5 ;  /* 0x00007632b7057816 */ /* 0x000fe20000000005 */
[----:B------:R-:W-:-:S03]  /*1da0*/  FMUL.FTZ R10, R30, R7 ;  /* 0x000000071e0a7220 */ /* 0x000fc60000410000 */
[----:B------:R-:W-:Y:S02]  /*1db0*/  SHF.L.U32 R7, R5, 0x10, RZ ;  /* 0x0000001005077819 */ /* 0x000fe400000006ff */
[----:B------:R-:W-:Y:S01]  /*1dc0*/  PRMT R5, R187, 0x7632, R5 ;  /* 0x00007632bb057816 */ /* 0x000fe20000000005 */
[-C--:B------:R-:W-:Y:S01]  /*1dd0*/  FMUL.FTZ R223, R223, R6.reuse ;  /* 0x00000006dfdf7220 */ /* 0x080fe20000410000 */
[----:B------:R-:W-:Y:S01]  /*1de0*/  FADD.FTZ R93, R93, R6 ;  /* 0x000000065d5d7221 */ /* 0x000fe20000010000 */
[----:B------:R-:W-:Y:S01]  /*1df0*/  FFMA.FTZ R125, R10, R6, R125 ;  /* 0x000000060a7d7223 */ /* 0x000fe2000001007d */
[C---:B------:R-:W-:Y:S01]  /*1e00*/  FADD.FTZ R9, -R2.reuse, R9 ;  /* 0x0000000902097221 */ /* 0x040fe20000010100 */
[----:B------:R-:W-:Y:S01]  /*1e10*/  SHF.L.U32 R6, R5, 0x10, RZ ;  /* 0x0000001005067819 */ /* 0x000fe200000006ff */
[----:B------:R-:W-:Y:S01]  /*1e20*/  FADD.FTZ R7, -R2, R7 ;  /* 0x0000000702077221 */ /* 0x000fe20000010100 */
[----:B------:R-:W-:Y:S01]  /*1e30*/  SHF.L.U32 R5, R180, 0x10, RZ ;  /* 0x00000010b4057819 */ /* 0x000fe200000006ff */
[----:B------:R-:W-:-:S02]  /*1e40*/  FMUL.FTZ R193, R30, R9 ;  /* 0x000000091ec17220 */ /* 0x000fc40000410000 */
[----:B------:R-:W-:Y:S02]  /*1e50*/  FMUL.FTZ R9, R30, R7 ;  /* 0x000000071e097220 */ /* 0x000fe40000410000 */
[----:B------:R-:W-:Y:S01]  /*1e60*/  FADD.FTZ R7, -R2, R5 ;  /* 0x0000000502077221 */ /* 0x000fe20000010100 */
        /* <DEDUP_REMOVED lines=9> */
[----:B------:R-:W-:Y:S01]  /*1f00*/  SHF.L.U32 R5, R182, 0x10, RZ ;  /* 0x00000010b6057819 */ /* 0x000fe200000006ff */
[----:B------:R-:W-:Y:S01]  /*1f10*/  FADD.FTZ R236, R236, R218 ;  /* 0x000000daecec7221 */ /* 0x000fe20000010000 */
[----:B------:R-:W-:Y:S01]  /*1f20*/  SHF.L.U32 R185, R185, 0x10, RZ ;  /* 0x00000010b9b97819 */ /* 0x000fe200000006ff */
[----:B------:R-:W-:Y:S01]  /*1f30*/  FADD.FTZ R7, -R2, R181 ;  /* 0x000000b502077221 */ /* 0x000fe20000010100 */
[----:B------:R-:W-:Y:S01]  /*1f40*/  FFMA.FTZ R180, R8, R218, R3 ;  /* 0x000000da08b47223 */ /* 0x000fe20000010003 */
[----:B------:R-:W-:Y:S01]  /*1f50*/  FADD.FTZ R181, -R2, R5 ;  /* 0x0000000502b57221 */ /* 0x000fe20000010100 */
[----:B------:R-:W-:Y:S01]  /*1f60*/  FADD.FTZ R3, R236, R225 ;  /* 0x000000e1ec037221 */ /* 0x000fe20000010000 */
[----:B------:R-:W-:Y:S01]  /*1f70*/  FMUL.FTZ R212, R212, R185 ;  /* 0x000000b9d4d47220 */ /* 0x000fe20000410000 */
[----:B------:R-:W-:Y:S01]  /*1f80*/  FMUL.FTZ R7, R30, R7 ;  /* 0x000000071e077220 */ /* 0x000fe20000410000 */
[----:B------:R-:W-:Y:S01]  /*1f90*/  FFMA.FTZ R180, R193, R225, R180 ;  /* 0x000000e1c1b47223 */ /* 0x000fe200000100b4 */
[-C--:B------:R-:W-:Y:S01]  /*1fa0*/  FMUL.FTZ R220, R220, R6.reuse ;  /* 0x00000006dcdc7220 */ /* 0x080fe20000410000 */
[----:B------:R-:W-:Y:S01]  /*1fb0*/  FADD.FTZ R95, R95, R6 ;  /* 0x000000065f5f7221 */ /* 0x000fe20000010000 */
[----:B------:R-:W-:Y:S01]  /*1fc0*/  FFMA.FTZ R127, R9, R6, R127 ;  /* 0x00000006097f7223 */ /* 0x000fe2000001007f */
[----:B------:R-:W-:Y:S01]  /*1fd0*/  SHF.L.U32 R5, R186, 0x10, RZ ;  /* 0x00000010ba057819 */ /* 0x000fe200000006ff */
[----:B------:R-:W-:Y:S01]  /*1fe0*/  FMUL.FTZ R6, R30, R181 ;  /* 0x000000b51e067220 */ /* 0x000fe20000410000 */
[----:B------:R-:W-:Y:S01]  /*1ff0*/  FADD.FTZ R3, R3, R212 ;  /* 0x000000d403037221 */ /* 0x000fe20000010000 */
[----:B------:R-:W-:Y:S01]  /*2000*/  FFMA.FTZ R181, R7, R212, R180 ;  /* 0x000000d407b57223 */ /* 0x000fe200000100b4 */
[----:B------:R-:W-:Y:S01]  /*2010*/  SHF.L.U32 R183, R183, 0x10, RZ ;  /* 0x00000010b7b77819 */ /* 0x000fe200000006ff */
[-C--:B------:R-:W-:Y:S01]  /*2020*/  FMUL.FTZ R208, R208, R5.reuse ;  /* 0x00000005d0d07220 */ /* 0x080fe20000410000 */
[----:B------:R-:W-:Y:S01]  /*2030*/  FADD.FTZ R3, R3, R224 ;  /* 0x000000e003037221 */ /* 0x000fe20000010000 */
[----:B------:R-:W-:Y:S01]  /*2040*/  FFMA.FTZ R181, R192, R224, R181 ;  /* 0x000000e0c0b57223 */ /* 0x000fe200000100b5 */
[----:B------:R-:W-:Y:S01]  /*2050*/  SHF.L.U32 R187, R187, 0x10, RZ ;  /* 0x00000010bbbb7819 */ /* 0x000fe200000006ff */
[----:B------:R-:W-:Y:S01]  /*2060*/  FADD.FTZ R92, R92, R5 ;  /* 0x000000055c5c7221 */ /* 0x000fe20000010000 */
[----:B------:R-:W-:Y:S01]  /*2070*/  SHF.L.U32 R182, R163, 0x10, RZ ;  /* 0x00000010a3b67819 */ /* 0x000fe200000006ff */
[----:B------:R-:W-:Y:S01]  /*2080*/  FFMA.FTZ R124, R6, R5, R124 ;  /* 0x00000005067c7223 */ /* 0x000fe2000001007c */
[----:B------:R-:W-:Y:S01]  /*2090*/  FADD.FTZ R180, R3, R208 ;  /* 0x000000d003b47221 */ /* 0x000fe20000010000 */
[----:B------:R-:W-:Y:S01]  /*20a0*/  FADD.FTZ R5, -R2, R183 ;  /* 0x000000b702057221 */ /* 0x000fe20000010100 */
[----:B------:R-:W-:Y:S01]  /*20b0*/  FFMA.FTZ R181, R6, R208, R181 ;  /* 0x000000d006b57223 */ /* 0x000fe200000100b5 */
        /* <DEDUP_REMOVED lines=12> */
.L_x_851:
[----:B------:R-:W-:Y:S05]  /*2180*/  BSYNC.RECONVERGENT B1 ;  /* 0x0000000000017941 */ /* 0x000fea0003800200 */
.L_x_850:
        /* <DEDUP_REMOVED lines=22> */
[----:B------:R-:W-:-:S04]  /*22f0*/  PRMT R234, R155, 0x7632, R234 ;  /* 0x000076329bea7816 */ /* 0x000fc800000000ea */
[----:B------:R-:W-:Y:S02]  /*2300*/  SHF.L.U32 R234, R234, 0x10, RZ ;  /* 0x00000010eaea7819 */ /* 0x000fe400000006ff */
[----:B------:R-:W-:Y:S02]  /*2310*/  SHF.L.U32 R202, R154, 0x10, RZ ;  /* 0x000000109aca7819 */ /* 0x000fe400000006ff */
[C---:B---3--:R-:W-:Y:S02]  /*2320*/  PRMT R4, R184.reuse, 0x7632, R4 ;  /* 0x00007632b8047816 */ /* 0x048fe40000000004 */
[----:B------:R-:W-:Y:S02]  /*2330*/  SHF.L.U32 R199, R184, 0x10, RZ ;  /* 0x00000010b8c77819 */ /* 0x000fe400000006ff */
[C---:B------:R-:W-:Y:S02]  /*2340*/  PRMT R184, R185.reuse, 0x7632, R184 ;  /* 0x00007632b9b87816 */ /* 0x040fe400000000b8 */
[----:B------:R-:W-:-:S02]  /*2350*/  SHF.L.U32 R31, R185, 0x10, RZ ;  /* 0x00000010b91f7819 */ /* 0x000fc400000006ff */
[C---:B------:R-:W-:Y:S02]  /*2360*/  PRMT R190, R186.reuse, 0x7632, R190 ;  /* 0x00007632babe7816 */ /* 0x040fe400000000be */
[----:B------:R-:W-:Y:S02]  /*2370*/  SHF.L.U32 R185, R186, 0x10, RZ ;  /* 0x00000010bab97819 */ /* 0x000fe400000006ff */
[C---:B------:R-:W-:Y:S02]  /*2380*/  PRMT R186, R187.reuse, 0x7632, R186 ;  /* 0x00007632bbba7816 */ /* 0x040fe400000000ba */
[----:B------:R-:W-:Y:S02]  /*2390*/  SHF.L.U32 R191, R187, 0x10, RZ ;  /* 0x00000010bbbf7819 */ /* 0x000fe400000006ff */
[----:B------:R-:W-:Y:S02]  /*23a0*/  SHF.L.U32 R187, R4, 0x10, RZ ;  /* 0x0000001004bb7819 */ /* 0x000fe400000006ff */
[----:B0-----:R-:W-:-:S02]  /*23b0*/  SHF.L.U32 R189, R184, 0x10, RZ ;  /* 0x00000010b8bd7819 */ /* 0x001fc400000006ff */
[----:B------:R-:W-:Y:S02]  /*23c0*/  SHF.L.U32 R201, R190, 0x10, RZ ;  /* 0x00000010bec97819 */ /* 0x000fe400000006ff */
        /* <DEDUP_REMOVED lines=9> */
[----:B----4-:R-:W-:Y:S01]  /*2460*/  PRMT R2, R180, 0x7632, R2 ;  /* 0x00007632b4027816 */ /* 0x010fe20000000002 */
[----:B-----5:R-:W-:-:S03]  /*2470*/  FMUL.FTZ R190, R30, R207 ;  /* 0x000000cf1ebe7220 */ /* 0x020fc60000410000 */
[----:B------:R-:W-:-:S05]  /*2480*/  SHF.L.U32 R2, R2, 0x10, RZ ;  /* 0x0000001002027819 */ /* 0x000fca00000006ff */
[-C--:B------:R-:W-:Y:S01]  /*2490*/  FMUL.FTZ R217, R217, R2.reuse ;  /* 0x00000002d9d97220 */ /* 0x080fe20000410000 */
[--C-:B------:R-:W-:Y:S01]  /*24a0*/  FADD.FTZ R89, R89, R2.reuse ;  /* 0x0000000259597221 */ /* 0x100fe20000010000 */
[----:B------:R-:W-:Y:S01]  /*24b0*/  FFMA.FTZ R121, R190, R2, R121 ;  /* 0x00000002be797223 */ /* 0x000fe20000010079 */
[----:B------:R-:W-:Y:S01]  /*24c0*/  PRMT R2, R181, 0x7632, R2 ;  /* 0x00007632b5027816 */ /* 0x000fe20000000002 */
[----:B------:R-:W-:-:S03]  /*24d0*/  FMUL.FTZ R189, R30, R189 ;  /* 0x000000bd1ebd7220 */ /* 0x000fc60000410000 */
[----:B------:R-:W-:-:S05]  /*24e0*/  SHF.L.U32 R2, R2, 0x10, RZ ;  /* 0x0000001002027819 */ /* 0x000fca00000006ff */
[-C--:B------:R-:W-:Y:S01]  /*24f0*/  FMUL.FTZ R216, R216, R2.reuse ;  /* 0x00000002d8d87220 */ /* 0x080fe20000410000 */
[--C-:B------:R-:W-:Y:S01]  /*2500*/  FADD.FTZ R91, R91, R2.reuse ;  /* 0x000000025b5b7221 */ /* 0x100fe20000010000 */
[----:B------:R-:W-:Y:S01]  /*2510*/  FFMA.FTZ R123, R189, R2, R123 ;  /* 0x00000002bd7b7223 */ /* 0x000fe2000001007b */
[----:B------:R-:W-:Y:S01]  /*2520*/  PRMT R2, R182, 0x7632, R2 ;  /* 0x00007632b6027816 */ /* 0x000fe20000000002 */
[----:B------:R-:W-:-:S03]  /*2530*/  FMUL.FTZ R188, R30, R201 ;  /* 0x000000c91ebc7220 */ /* 0x000fc60000410000 */
[----:B------:R-:W-:Y:S02]  /*2540*/  SHF.L.U32 R2, R2, 0x10, RZ ;  /* 0x0000001002027819 */ /* 0x000fe400000006ff */
[----:B------:R-:W-:-:S03]  /*2550*/  SHF.L.U32 R180, R180, 0x10, RZ ;  /* 0x00000010b4b47819 */ /* 0x000fc600000006ff */
[-C--:B------:R-:W-:Y:S01]  /*2560*/  FMUL.FTZ R215, R215, R2.reuse ;  /* 0x00000002d7d77220 */ /* 0x080fe20000410000 */
[--C-:B------:R-:W-:Y:S01]  /*2570*/  FADD.FTZ R85, R85, R2.reuse ;  /* 0x0000000255557221 */ /* 0x100fe20000010000 */
[----:B------:R-:W-:Y:S01]  /*2580*/  FFMA.FTZ R117, R188, R2, R117 ;  /* 0x00000002bc757223 */ /* 0x000fe20000010075 */
[----:B------:R-:W-:Y:S02]  /*2590*/  PRMT R2, R183, 0x7632, R2 ;  /* 0x00007632b7027816 */ /* 0x000fe40000000002 */
[----:B------:R-:W-:Y:S01]  /*25a0*/  SHF.L.U32 R211, R152, 0x10, RZ ;  /* 0x0000001098d37819 */ /* 0x000fe200000006ff */
[----:B------:R-:W-:Y:S01]  /*25b0*/  FMUL.FTZ R232, R30, R187 ;  /* 0x000000bb1ee87220 */ /* 0x000fe20000410000 */
[----:B------:R-:W-:Y:S01]  /*25c0*/  SHF.L.U32 R2, R2, 0x10, RZ ;  /* 0x0000001002027819 */ /* 0x000fe200000006ff */
[----:B------:R-:W-:Y:S02]  /*25d0*/  FMUL.FTZ R199, R30, R199 ;  /* 0x000000c71ec77220 */ /* 0x000fe40000410000 */
[----:B------:R-:W-:Y:S01]  /*25e0*/  FMUL.FTZ R211, R211, R180 ;  /* 0x000000b4d3d37220 */ /* 0x000fe20000410000 */
[----:B------:R-:W-:Y:S01]  /*25f0*/  SHF.L.U32 R207, R153, 0x10, RZ ;  /* 0x0000001099cf7819 */ /* 0x000fe200000006ff */
[-C--:B------:R-:W-:Y:S01]  /*2600*/  FMUL.FTZ R234, R234, R2.reuse ;  /* 0x00000002eaea7220 */ /* 0x080fe20000410000 */
[----:B------:R-:W-:Y:S01]  /*2610*/  FADD.FTZ R87, R87, R2 ;  /* 0x0000000257577221 */ /* 0x000fe20000010000 */
[----:B------:R-:W-:Y:S01]  /*2620*/  FFMA.FTZ R119, R232, R2, R119 ;  /* 0x00000002e8777223 */ /* 0x000fe20000010077 */
[----:B------:R-:W-:Y:S01]  /*2630*/  SHF.L.U32 R2, R181, 0x10, RZ ;  /* 0x00000010b5027819 */ /* 0x000fe200000006ff */
[----:B------:R-:W-:Y:S01]  /*2640*/  FMUL.FTZ R31, R30, R31 ;  /* 0x0000001f1e1f7220 */ /* 0x000fe20000410000 */
[----:B------:R-:W-:Y:S01]  /*2650*/  FADD.FTZ R236, R236, R211 ;  /* 0x000000d3ecec7221 */ /* 0x000fe20000010000 */
[----:B------:R-:W-:-:S02]  /*2660*/  FFMA.FTZ R3, R199, R211, R3 ;  /* 0x000000d3c7037223 */ /* 0x000fc40000010003 */
[----:B------:R-:W-:Y:S01]  /*2670*/  FADD.FTZ R90, R90, R2 ;  /* 0x000000025a5a7221 */ /* 0x000fe20000010000 */
[-C--:B------:R-:W-:Y:S01]  /*2680*/  FFMA.FTZ R122, R31, R2.reuse, R122 ;  /* 0x000000021f7a7223 */ /* 0x080fe2000001007a */
[----:B------:R-:W-:Y:S01]  /*2690*/  FMUL.FTZ R207, R207, R2 ;  /* 0x00000002cfcf7220 */ /* 0x000fe20000410000 */
[----:B------:R-:W-:Y:S01]  /*26a0*/  FADD.FTZ R236, R236, R217 ;  /* 0x000000d9ecec7221 */ /* 0x000fe20000010000 */
[----:B------:R-:W-:Y:S01]  /*26b0*/  FFMA.FTZ R2, R190, R217, R3 ;  /* 0x000000d9be027223 */ /* 0x000fe20000010003 */
[----:B------:R-:W-:Y:S01]  /*26c0*/  SHF.L.U32 R181, R182, 0x10, RZ ;  /* 0x00000010b6b57819 */ /* 0x000fe200000006ff */
[----:B------:R-:W-:Y:S01]  /*26d0*/  FMUL.FTZ R4, R30, R185 ;  /* 0x000000b91e047220 */ /* 0x000fe20000410000 */
[----:B------:R-:W-:Y:S01]  /*26e0*/  FADD.FTZ R3, R236, R207 ;  /* 0x000000cfec037221 */ /* 0x000fe20000010000 */
[----:B------:R-:W-:Y:S02]  /*26f0*/  FFMA.FTZ R2, R31, R207, R2 ;  /* 0x000000cf1f027223 */ /* 0x000fe40000010002 */
[----:B------:R-:W-:Y:S01]  /*2700*/  FADD.FTZ R84, R84, R181 ;  /* 0x000000b554547221 */ /* 0x000fe20000010000 */
[-C--:B------:R-:W-:Y:S01]  /*2710*/  FFMA.FTZ R116, R4, R181.reuse, R116 ;  /* 0x000000b504747223 */ /* 0x080fe20000010074 */
        /* <DEDUP_REMOVED lines=10> */
[----:B------:R-:W-:-:S02]  /*27c0*/  FADD.FTZ R2, R2, R215 ;  /* 0x000000d702027221 */ /* 0x000fc40000010000 */
[----:B------:R-:W-:Y:S01]  /*27d0*/  FMUL.FTZ R201, R180, R183 ;  /* 0x000000b7b4c97220 */ /* 0x000fe20000410000 */
[----:B------:R-:W-:-:S03]  /*27e0*/  FFMA.FTZ R180, R188, R215, R181 ;  /* 0x000000d7bcb47223 */ /* 0x000fc600000100b5 */
[----:B------:R-:W-:Y:S01]  /*27f0*/  FADD.FTZ R3, R2, R201 ;  /* 0x000000c902037221 */ /* 0x000fe20000010000 */
[C---:B------:R-:W-:Y:S01]  /*2800*/  FFMA.FTZ R181, R191.reuse, R201, R180 ;  /* 0x000000c9bfb57223 */ /* 0x040fe200000100b4 */
[----:B------:R-:W-:Y:S01]  /*2810*/  FADD.FTZ R86, R86, R183 ;  /* 0x000000b756567221 */ /* 0x000fe20000010000 */
[----:B------:R-:W-:Y:S01]  /*2820*/  FFMA.FTZ R118, R191, R183, R118 ;  /* 0x000000b7bf767223 */ /* 0x000fe20000010076 */
[----:B------:R-:W-:Y:S01]  /*2830*/  FADD.FTZ R236, R3, R234 ;  /* 0x000000ea03ec7221 */ /* 0x000fe20000010000 */
[----:B------:R-:W-:-:S07]  /*2840*/  FFMA.FTZ R3, R232, R234, R181 ;  /* 0x000000eae8037223 */ /* 0x000fce00000100b5 */
.L_x_853:
[----:B------:R-:W-:Y:S05]  /*2850*/  BSYNC.RECONVERGENT B1 ;  /* 0x0000000000017941 */ /* 0x000fea0003800200 */
.L_x_852:
[----:B------:R-:W-:Y:S01]  /*2860*/  UMOV UR4, 0xffffffff ;  /* 0xffffffff00047882 */ /* 0x000fe20000000000 */
[----:B------:R-:W-:-:S04]  /*2870*/  ISETP.NE.U32.AND P1, PT, RZ, UR10, PT ;  /* 0x0000000aff007c0c */ /* 0x000fc8000bf25070 */
[----:B------:R-:W-:Y:S01]  /*2880*/  ISETP.NE.AND.EX P1, PT, RZ, UR11, PT, P1 ;  /* 0x0000000bff007c0c */ /* 0x000fe2000bf25310 */
[----:B------:R-:W-:-:S12]  /*2890*/  BRA.DIV UR4, `(.L_x_854) ;  /* 0x000000b6043c7947 */ /* 0x000fd8000b800000 */
        /* <DEDUP_REMOVED lines=18> */
.L_x_911:
        /* <DEDUP_REMOVED lines=10> */
[----:B------:R-:W0:Y:S01]  /*2a60*/  LDC.64 R180, c[0x0][0x390] ;  /* 0x0000e400ffb47b82 */ /* 0x000e220000000a00 */
[----:B------:R1:W5:Y:S04]  /*2a70*/  LDL R251, [R1+0xc] ;  /* 0x00000c0001fb7983 */ /* 0x0003680000100800 */
[----:B------:R1:W5:Y:S04]  /*2a80*/  LDL R249, [R1+0x10] ;  /* 0x0000100001f97983 */ /* 0x0003680000100800 */
[----:B------:R1:W5:Y:S04]  /*2a90*/  LDL R247, [R1+0x14] ;  /* 0x0000140001f77983 */ /* 0x0003680000100800 */
[----:B------:R1:W5:Y:S01]  /*2aa0*/  LDL R250, [R1+0x18] ;  /* 0x0000180001fa7983 */ /* 0x0003620000100800 */
[----:B0-----:R-:W-:-:S06]  /*2ab0*/  IMAD.WIDE.U32 R180, R20, 0x10, R180 ;  /* 0x0000001014b47825 */ /* 0x001fcc00078e00b4 */
[----:B------:R-:W5:Y:S01]  /*2ac0*/  LDG.E.128 R180, desc[UR6][R180.64] ;  /* 0x00000006b4b47981 */ /* 0x000f62000c1e1d00 */
[----:B------:R-:W-:-:S04]  /*2ad0*/  ISETP.NE.U32.AND P1, PT, RZ, UR12, PT ;  /* 0x0000000cff007c0c */ /* 0x000fc8000bf25070 */
[----:B------:R-:W-:-:S13]  /*2ae0*/  ISETP.NE.AND.EX P1, PT, RZ, UR13, PT, P1 ;  /* 0x0000000dff007c0c */ /* 0x000fda000bf25310 */
[----:B-1----:R-:W-:Y:S05]  /*2af0*/  @P1 BRA `(.L_x_859) ;  /* 0x0000000800a81947 */ /* 0x002fea0003800000 */
[C---:B------:R-:W-:Y:S02]  /*2b00*/  LOP3.LUT P2, RZ, R22.reuse, 0xff00, RZ, 0xc0, !PT ;  /* 0x0000ff0016ff7812 */ /* 0x040fe4000784c0ff */
[----:B------:R-:W-:-:S11]  /*2b10*/  LOP3.LUT P6, RZ, R22, 0xff0000, RZ, 0xc0, !PT ;  /* 0x00ff000016ff7812 */ /* 0x000fd600078cc0ff */
[----:B------:R-:W0:Y:S01]  /*2b20*/  @P2 LDC R185, c[0x0][0x408] ;  /* 0x00010200ffb92b82 */ /* 0x000e220000000800 */
[----:B------:R-:W-:-:S04]  /*2b30*/  @P2 FFMA.FTZ R184, R200, R3, R2 ;  /* 0x00000003c8b82223 */ /* 0x000fc80000010002 */
[----:B------:R-:W-:-:S04]  /*2b40*/  @P2 FADD.FTZ R187, R231, -R184 ;  /* 0x800000b8e7bb2221 */ /* 0x000fc80000010000 */
[----:B-----5:R-:W-:-:S04]  /*2b50*/  @P2 FMUL.FTZ R184, R30, R187 ;  /* 0x000000bb1eb82220 */ /* 0x020fc80000410000 */
[----:B------:R-:W-:-:S04]  /*2b60*/  @P2 FMUL.FTZ R184, R184, R21 ;  /* 0x00000015b8b82220 */ /* 0x000fc80000410000 */
[----:B0-----:R-:W-:Y:S01]  /*2b70*/  @P2 FMUL.FTZ R185, R184, R185 ;  /* 0x000000b9b8b92220 */ /* 0x001fe20000410000 */
[----:B------:R-:W-:-:S04]  /*2b80*/  @P2 PRMT R184, R180, 0x7632, R184 ;  /* 0x00007632b4b82816 */ /* 0x000fc800000000b8 */
[----:B------:R-:W-:Y:S01]  /*2b90*/  @P2 SHF.L.U32 R186, R184, 0x10, RZ ;  /* 0x00000010b8ba2819 */ /* 0x000fe200000006ff */
[----:B------:R-:W-:-:S04]  /*2ba0*/  HFMA2 R184, -RZ, RZ, 0, 0 ;  /* 0x00000000ffb87431 */ /* 0x000fc800000001ff */
[----:B------:R-:W-:Y:S01]  /*2bb0*/  @P2 FMUL.FTZ R184, R186, R185 ;  /* 0x000000b9bab82220 */ /* 0x000fe20000410000 */
[----:B------:R-:W-:Y:S01]  /*2bc0*/  @P2 FFMA.FTZ R186, R200, R3, R2 ;  /* 0x00000003c8ba2223 */ /* 0x000fe20000010002 */
[----:B------:R-:W0:Y:S02]  /*2bd0*/  @P2 LDC R185, c[0x0][0x408] ;  /* 0x00010200ffb92b82 */ /* 0x000e240000000800 */
[----:B------:R-:W-:Y:S01]  /*2be0*/  FADD.FTZ R184, R81, R184 ;  /* 0x000000b851b87221 */ /* 0x000fe20000010000 */
[----:B------:R-:W-:Y:S01]  /*2bf0*/  @P2 FADD.FTZ R187, R231, -R186 ;  /* 0x800000bae7bb2221 */ /* 0x000fe20000010000 */
[----:B------:R-:W-:-:S03]  /*2c00*/  MOV R81, RZ ;  /* 0x000000ff00517202 */ /* 0x000fc60000000f00 */
[----:B------:R-:W-:Y:S01]  /*2c10*/  @P2 FMUL.FTZ R186, R30, R187 ;  /* 0x000000bb1eba2220 */ /* 0x000fe20000410000 */
[----:B------:R-:W-:-:S03]  /*2c20*/  @P6 FFMA.FTZ R187, R18, R3, R2 ;  /* 0x0000000312bb6223 */ /* 0x000fc60000010002 */
[----:B------:R-:W-:Y:S01]  /*2c30*/  @P2 FMUL.FTZ R186, R186, R21 ;  /* 0x00000015baba2220 */ /* 0x000fe20000410000 */
[----:B------:R-:W-:-:S03]  /*2c40*/  @P6 FADD.FTZ R187, R214, -R187 ;  /* 0x800000bbd6bb6221 */ /* 0x000fc60000010000 */
[----:B0-----:R-:W-:Y:S01]  /*2c50*/  @P2 FMUL.FTZ R186, R186, R185 ;  /* 0x000000b9baba2220 */ /* 0x001fe20000410000 */
[----:B------:R-:W-:-:S05]  /*2c60*/  @P2 SHF.L.U32 R185, R251, 0x10, RZ ;  /* 0x00000010fbb92819 */ /* 0x000fca00000006ff */
[----:B------:R-:W-:Y:S01]  /*2c70*/  @P2 FMUL.FTZ R81, R186, R185 ;  /* 0x000000b9ba512220 */ /* 0x000fe20000410000 */
[----:B------:R-:W-:Y:S01]  /*2c80*/  @P6 FMUL.FTZ R186, R30, R187 ;  /* 0x000000bb1eba6220 */ /* 0x000fe20000410000 */
[----:B------:R-:W0:Y:S01]  /*2c90*/  @P6 LDC R185, c[0x0][0x408] ;  /* 0x00010200ffb96b82 */ /* 0x000e220000000800 */
[----:B------:R-:W-:Y:S01]  /*2ca0*/  HFMA2 R187, -RZ, RZ, 0, 0 ;  /* 0x00000000ffbb7431 */ /* 0x000fe200000001ff */
[----:B------:R-:W-:Y:S01]  /*2cb0*/  LOP3.LUT P2, RZ, R22, 0xff000000, RZ, 0xc0, !PT ;  /* 0xff00000016ff7812 */ /* 0x000fe2000784c0ff */
[----:B------:R-:W-:-:S04]  /*2cc0*/  @P6 FMUL.FTZ R186, R186, R21 ;  /* 0x00000015baba6220 */ /* 0x000fc80000410000 */
[----:B0-----:R-:W-:Y:S01]  /*2cd0*/  @P6 FMUL.FTZ R185, R186, R185 ;  /* 0x000000b9bab96220 */ /* 0x001fe20000410000 */
[----:B------:R-:W-:-:S07]  /*2ce0*/  @P6 SHF.L.U32 R186, R181, 0x10, RZ ;  /* 0x00000010b5ba6819 */ /* 0x000fce00000006ff */
[----:B------:R-:W-:Y:S01]  /*2cf0*/  @P2 PRMT R181, R181, 0x7632, R181 ;  /* 0x00007632b5b52816 */ /* 0x000fe200000000b5 */
[----:B------:R-:W-:-:S03]  /*2d00*/  @P6 FMUL.FTZ R187, R186, R185 ;  /* 0x000000b9babb6220 */ /* 0x000fc60000410000 */
[----:B------:R-:W-:Y:S01]  /*2d10*/  @P2 SHF.L.U32 R181, R181, 0x10, RZ ;  /* 0x00000010b5b52819 */ /* 0x000fe200000006ff */
[----:B------:R-:W0:Y:S01]  /*2d20*/  @P6 LDC R185, c[0x0][0x408] ;  /* 0x00010200ffb96b82 */ /* 0x000e220000000800 */
[----:B------:R-:W-:Y:S01]  /*2d30*/  FADD.FTZ R82, R82, R187 ;  /* 0x000000bb52527221 */ /* 0x000fe20000010000 */
[----:B------:R-:W-:-:S04]  /*2d40*/  @P6 FFMA.FTZ R187, R18, R3, R2 ;  /* 0x0000000312bb6223 */ /* 0x000fc80000010002 */
[----:B------:R-:W-:-:S04]  /*2d50*/  @P6 FADD.FTZ R187, R214, -R187 ;  /* 0x800000bbd6bb6221 */ /* 0x000fc80000010000 */
[----:B------:R-:W-:Y:S01]  /*2d60*/  @P6 FMUL.FTZ R186, R30, R187 ;  /* 0x000000bb1eba6220 */ /* 0x000fe20000410000 */
[----:B------:R-:W-:-:S03]  /*2d70*/  @P6 SHF.L.U32 R187, R173, 0x10, RZ ;  /* 0x00000010adbb6819 */ /* 0x000fc600000006ff */
[----:B------:R-:W-:-:S04]  /*2d80*/  @P6 FMUL.FTZ R186, R186, R21 ;  /* 0x00000015baba6220 */ /* 0x000fc80000410000 */
[----:B0-----:R-:W-:Y:S01]  /*2d90*/  @P6 FMUL.FTZ R185, R186, R185 ;  /* 0x000000b9bab96220 */ /* 0x001fe20000410000 */
[----:B------:R-:W-:-:S03]  /*2da0*/  MOV R186, RZ ;  /* 0x000000ff00ba7202 */ /* 0x000fc60000000f00 */
[----:B------:R-:W-:Y:S01]  /*2db0*/  @P6 FMUL.FTZ R186, R185, R187 ;  /* 0x000000bbb9ba6220 */ /* 0x000fe20000410000 */
[----:B------:R-:W-:Y:S01]  /*2dc0*/  @P2 FFMA.FTZ R185, R198, R3, R2 ;  /* 0x00000003c6b92223 */ /* 0x000fe20000010002 */
[----:B------:R-:W0:Y:S03]  /*2dd0*/  @P2 LDC R187, c[0x0][0x408] ;  /* 0x00010200ffbb2b82 */ /* 0x000e260000000800 */
[----:B------:R-:W-:-:S04]  /*2de0*/  @P2 FADD.FTZ R185, R230, -R185 ;  /* 0x800000b9e6b92221 */ /* 0x000fc80000010000 */
[----:B------:R-:W-:-:S04]  /*2df0*/  @P2 FMUL.FTZ R185, R30, R185 ;  /* 0x000000b91eb92220 */ /* 0x000fc80000410000 */
[----:B------:R-:W-:-:S04]  /*2e00*/  @P2 FMUL.FTZ R185, R185, R21 ;  /* 0x00000015b9b92220 */ /* 0x000fc80000410000 */
[----:B0-----:R-:W-:Y:S01]  /*2e10*/  @P2 FMUL.FTZ R185, R185, R187 ;  /* 0x000000bbb9b92220 */ /* 0x001fe20000410000 */
[----:B------:R-:W-:-:S03]  /*2e20*/  HFMA2 R187, -RZ, RZ, 0, 0 ;  /* 0x00000000ffbb7431 */ /* 0x000fc600000001ff */
[----:B------:R-:W-:Y:S01]  /*2e30*/  @P2 FMUL.FTZ R187, R181, R185 ;  /* 0x000000b9b5bb2220 */ /* 0x000fe20000410000 */
[----:B------:R-:W-:Y:S01]  /*2e40*/  @P2 FFMA.FTZ R185, R198, R3, R2 ;  /* 0x00000003c6b92223 */ /* 0x000fe20000010002 */
[----:B------:R-:W0:Y:S02]  /*2e50*/  @P2 LDC R181, c[0x0][0x408] ;  /* 0x00010200ffb52b82 */ /* 0x000e240000000800 */
[----:B------:R-:W-:Y:S01]  /*2e60*/  FADD.FTZ R83, R83, R187 ;  /* 0x000000bb53537221 */ /* 0x000fe20000010000 */
[----:B------:R-:W-:Y:S01]  /*2e70*/  @P2 FADD.FTZ R185, R230, -R185 ;  /* 0x800000b9e6b92221 */ /* 0x000fe20000010000 */
[----:B------:R-:W-:-:S03]  /*2e80*/  MOV R187, RZ ;  /* 0x000000ff00bb7202 */ /* 0x000fc60000000f00 */
[----:B------:R-:W-:Y:S01]  /*2e90*/  @P2 FMUL.FTZ R236, R30, R185 ;  /* 0x000000b91eec2220 */ /* 0x000fe20000410000 */
[----:B------:R-:W-:-:S03]  /*2ea0*/  @P2 SHF.L.U32 R185, R249, 0x10, RZ ;  /* 0x00000010f9b92819 */ /* 0x000fc600000006ff */
[----:B------:R-:W-:-:S04]  /*2eb0*/  @P2 FMUL.FTZ R236, R236, R21 ;  /* 0x00000015ecec2220 */ /* 0x000fc80000410000 */
[----:B0-----:R-:W-:-:S04]  /*2ec0*/  @P2 FMUL.FTZ R181, R236, R181 ;  /* 0x000000b5ecb52220 */ /* 0x001fc80000410000 */
[----:B------:R-:W-:Y:S01]  /*2ed0*/  @P2 FMUL.FTZ R187, R181, R185 ;  /* 0x000000b9b5bb2220 */ /* 0x000fe20000410000 */
[----:B------:R-:W-:-:S13]  /*2ee0*/  LOP3.LUT P2, RZ, R23, 0xff, RZ, 0xc0, !PT ;  /* 0x000000ff17ff7812 */ /* 0x000fda000784c0ff */
[----:B------:R-:W0:Y:S01]  /*2ef0*/  @P2 LDC R185, c[0x0][0x408] ;  /* 0x00010200ffb92b82 */ /* 0x000e220000000800 */
[----:B------:R-:W-:Y:S01]  /*2f00*/  @P2 FFMA.FTZ R181, R17, R3, R2 ;  /* 0x0000000311b52223 */ /* 0x000fe20000010002 */
[----:B------:R-:W-:-:S03]  /*2f10*/  @P2 SHF.L.U32 R235, R182, 0x10, RZ ;  /* 0x00000010b6eb2819 */ /* 0x000fc600000006ff */
[----:B------:R-:W-:-:S04]  /*2f20*/  @P2 FADD.FTZ R181, R210, -R181 ;  /* 0x800000b5d2b52221 */ /* 0x000fc80000010000 */
[----:B------:R-:W-:-:S04]  /*2f30*/  @P2 FMUL.FTZ R181, R30, R181 ;  /* 0x000000b51eb52220 */ /* 0x000fc80000410000 */
[----:B------:R-:W-:-:S04]  /*2f40*/  @P2 FMUL.FTZ R181, R181, R21 ;  /* 0x00000015b5b52220 */ /* 0x000fc80000410000 */
[----:B0-----:R-:W-:Y:S01]  /*2f50*/  @P2 FMUL.FTZ R181, R181, R185 ;  /* 0x000000b9b5b52220 */ /* 0x001fe20000410000 */
[----:B------:R-:W-:-:S03]  /*2f60*/  HFMA2 R185, -RZ, RZ, 0, 0 ;  /* 0x00000000ffb97431 */ /* 0x000fc600000001ff */
[----:B------:R-:W-:Y:S01]  /*2f70*/  @P2 FMUL.FTZ R185, R235, R181 ;  /* 0x000000b5ebb92220 */ /* 0x000fe20000410000 */
[----:B------:R-:W-:-:S03]  /*2f80*/  @P2 SHF.L.U32 R235, R174, 0x10, RZ ;  /* 0x00000010aeeb2819 */ /* 0x000fc600000006ff */
[----:B------:R-:W-:Y:S01]  /*2f90*/  FADD.FTZ R181, R76, R185 ;  /* 0x000000b94cb57221 */ /* 0x000fe20000010000 */
[----:B------:R-:W-:Y:S01]  /*2fa0*/  @P2 FFMA.FTZ R76, R17, R3, R2 ;  /* 0x00000003114c2223 */ /* 0x000fe20000010002 */
[----:B------:R-:W0:Y:S03]  /*2fb0*/  @P2 LDC R185, c[0x0][0x408] ;  /* 0x00010200ffb92b82 */ /* 0x000e260000000800 */
[----:B------:R-:W-:-:S04]  /*2fc0*/  @P2 FADD.FTZ R76, R210, -R76 ;  /* 0x8000004cd24c2221 */ /* 0x000fc80000010000 */
[----:B------:R-:W-:-:S04]  /*2fd0*/  @P2 FMUL.FTZ R76, R30, R76 ;  /* 0x0000004c1e4c2220 */ /* 0x000fc80000410000 */
[----:B------:R-:W-:-:S04]  /*2fe0*/  @P2 FMUL.FTZ R76, R76, R21 ;  /* 0x000000154c4c2220 */ /* 0x000fc80000410000 */
[----:B0-----:R-:W-:Y:S01]  /*2ff0*/  @P2 FMUL.FTZ R185, R76, R185 ;  /* 0x000000b94cb92220 */ /* 0x001fe20000410000 */
[----:B------:R-:W-:-:S03]  /*3000*/  MOV R76, RZ ;  /* 0x000000ff004c7202 */ /* 0x000fc60000000f00 */
[----:B------:R-:W-:Y:S01]  /*3010*/  @P2 FMUL.FTZ R76, R185, R235 ;  /* 0x000000ebb94c2220 */ /* 0x000fe20000410000 */
[----:B------:R-:W-:-:S13]  /*3020*/  LOP3.LUT P2, RZ, R23, 0xff00, RZ, 0xc0, !PT ;  /* 0x0000ff0017ff7812 */ /* 0x000fda000784c0ff */
[----:B------:R-:W0:Y:S01]  /*3030*/  @P2 LDC R235, c[0x0][0x408] ;  /* 0x00010200ffeb2b82 */ /* 0x000e220000000800 */
[----:B------:R-:W-:Y:S01]  /*3040*/  @P2 FFMA.FTZ R185, R197, R3, R2 ;  /* 0x00000003c5b92223 */ /* 0x000fe20000010002 */
[----:B------:R-:W-:-:S03]  /*3050*/  @P2 PRMT R182, R182, 0x7632, R182 ;  /* 0x00007632b6b62816 */ /* 0x000fc600000000b6 */
[----:B------:R-:W-:Y:S01]  /*3060*/  @P2 FADD.FTZ R185, R229, -R185 ;  /* 0x800000b9e5b92221 */ /* 0x000fe20000010000 */
[----:B------:R-:W-:-:S03]  /*3070*/  @P2 SHF.L.U32 R182, R182, 0x10, RZ ;  /* 0x00000010b6b62819 */ /* 0x000fc600000006ff */
[----:B------:R-:W-:-:S04]  /*3080*/  @P2 FMUL.FTZ R185, R30, R185 ;  /* 0x000000b91eb92220 */ /* 0x000fc80000410000 */
[----:B------:R-:W-:-:S04]  /*3090*/  @P2 FMUL.FTZ R185, R185, R21 ;  /* 0x00000015b9b92220 */ /* 0x000fc80000410000 */
[----:B0-----:R-:W-:Y:S01]  /*30a0*/  @P2 FMUL.FTZ R185, R185, R235 ;  /* 0x000000ebb9b92220 */ /* 0x001fe20000410000 */
[----:B------:R-:W-:-:S03]  /*30b0*/  HFMA2 R235, -RZ, RZ, 0, 0 ;  /* 0x00000000ffeb7431 */ /* 0x000fc600000001ff */
[----:B------:R-:W-:Y:S02]  /*30c0*/  @P2 FMUL.FTZ R235, R182, R185 ;  /* 0x000000b9b6eb2220 */ /* 0x000fe40000410000 */
[----:B------:R-:W0:Y:S02]  /*30d0*/  @P2 LDC R182, c[0x0][0x408] ;  /* 0x00010200ffb62b82 */ /* 0x000e240000000800 */
[----:B------:R-:W-:Y:S01]  /*30e0*/  FADD.FTZ R185, R77, R235 ;  /* 0x000000eb4db97221 */ /* 0x000fe20000010000 */
[----:B------:R-:W-:Y:S01]  /*30f0*/  @P2 FFMA.FTZ R77, R197, R3, R2 ;  /* 0x00000003c54d2223 */ /* 0x000fe20000010002 */
[----:B------:R-:W-:-:S03]  /*3100*/  MOV R235, RZ ;  /* 0x000000ff00eb7202 */ /* 0x000fc60000000f00 */
[----:B------:R-:W-:-:S04]  /*3110*/  @P2 FADD.FTZ R77, R229, -R77 ;  /* 0x8000004de54d2221 */ /* 0x000fc80000010000 */
[----:B------:R-:W-:-:S04]  /*3120*/  @P2 FMUL.FTZ R77, R30, R77 ;  /* 0x0000004d1e4d2220 */ /* 0x000fc80000410000 */
[----:B------:R-:W-:-:S04]  /*3130*/  @P2 FMUL.FTZ R77, R77, R21 ;  /* 0x000000154d4d2220 */ /* 0x000fc80000410000 */
[----:B0-----:R-:W-:Y:S01]  /*3140*/  @P2 FMUL.FTZ R77, R77, R182 ;  /* 0x000000b64d4d2220 */ /* 0x001fe20000410000 */
[----:B------:R-:W-:-:S05]  /*3150*/  @P2 SHF.L.U32 R182, R247, 0x10, RZ ;  /* 0x00000010f7b62819 */ /* 0x000fca00000006ff */
        /* <DEDUP_REMOVED lines=11> */
[----:B------:R-:W-:Y:S01]  /*3210*/  MOV R236, RZ ;  /* 0x000000ff00ec7202 */ /* 0x000fe20000000f00 */
[----:B------:R-:W0:Y:S02]  /*3220*/  @P2 LDC R77, c[0x0][0x408] ;  /* 0x00010200ff4d2b82 */ /* 0x000e240000000800 */
[----:B------:R-:W-:Y:S01]  /*3230*/  FADD.FTZ R182, R78, R182 ;  /* 0x000000b64eb67221 */ /* 0x000fe20000010000 */
[----:B------:R-:W-:-:S04]  /*3240*/  @P2 FFMA.FTZ R78, R16, R3, R2 ;  /* 0x00000003104e2223 */ /* 0x000fc80000010002 */
[----:B------:R-:W-:-:S04]  /*3250*/  @P2 FADD.FTZ R78, R206, -R78 ;  /* 0x8000004ece4e2221 */ /* 0x000fc80000010000 */
[----:B------:R-:W-:-:S04]  /*3260*/  @P2 FMUL.FTZ R78, R30, R78 ;  /* 0x0000004e1e4e2220 */ /* 0x000fc80000410000 */
[----:B------:R-:W-:-:S04]  /*3270*/  @P2 FMUL.FTZ R78, R78, R21 ;  /* 0x000000154e4e2220 */ /* 0x000fc80000410000 */
[----:B0-----:R-:W-:Y:S01]  /*3280*/  @P2 FMUL.FTZ R77, R78, R77 ;  /* 0x0000004d4e4d2220 */ /* 0x001fe20000410000 */
[----:B------:R-:W-:-:S05]  /*3290*/  @P2 SHF.L.U32 R78, R175, 0x10, RZ ;  /* 0x00000010af4e2819 */ /* 0x000fca00000006ff */
[----:B------:R-:W-:Y:S01]  /*32a0*/  @P2 FMUL.FTZ R236, R77, R78 ;  /* 0x0000004e4dec2220 */ /* 0x000fe20000410000 */
[----:B------:R-:W-:-:S04]  /*32b0*/  ISETP.GE.U32.AND P2, PT, R22, RZ, PT ;  /* 0x000000ff1600720c */ /* 0x000fc80003f46070 */
[----:B------:R-:W-:-:S13]  /*32c0*/  ISETP.GE.U32.AND.EX P2, PT, R23, 0x1000000, PT, P2 ;  /* 0x010000001700780c */ /* 0x000fda0003f46120 */
        /* <DEDUP_REMOVED lines=20> */
[----:B------:R-:W-:-:S04]  /*3410*/  LOP3.LUT P2, RZ, R22, 0xff, RZ, 0xc0, !PT ;  /* 0x000000ff16ff7812 */ /* 0x000fc8000784c0ff */
[----:B------:R-:W-:-:S09]  /*3420*/  F2FP.BF16.F32.PACK_AB R79, R79, R236 ;  /* 0x000000ec4f4f723e */ /* 0x000fd200000010ff */
        /* <DEDUP_REMOVED lines=9> */
[----:B------:R-:W-:Y:S02]  /*34c0*/  F2FP.BF16.F32.PACK_AB R77, R187, R186 ;  /* 0x000000babb4d723e */ /* 0x000fe400000010ff */
[----:B------:R-:W-:Y:S01]  /*34d0*/  @P2 SHF.L.U32 R186, R172, 0x10, RZ ;  /* 0x00000010acba2819 */ /* 0x000fe200000006ff */
        /* <DEDUP_REMOVED lines=9> */
[----:B------:R-:W-:-:S04]  /*3570*/  F2FP.BF16.F32.PACK_AB R78, R235, R76 ;  /* 0x0000004ceb4e723e */ /* 0x000fc800000010ff */
[----:B------:R-:W-:Y:S01]  /*3580*/  F2FP.BF16.F32.PACK_AB R76, R81, R80 ;  /* 0x00000050514c723e */ /* 0x000fe200000010ff */
[----:B------:R-:W-:Y:S06]  /*3590*/  BRA `(.L_x_860) ;  /* 0x00000008004c7947 */ /* 0x000fec0003800000 */
.L_x_859:
[----:B------:R-:W-:Y:S01]  /*35a0*/  LOP3.LUT P2, RZ, R22, 0xff00, RZ, 0xc0, !PT ;  /* 0x0000ff0016ff7812 */ /* 0x000fe2000784c0ff */
[-C--:B------:R-:W-:Y:S01]  /*35b0*/  FFMA.FTZ R32, R200, R3.reuse, R2 ;  /* 0x00000003c8207223 */ /* 0x080fe20000010002 */
[----:B------:R-:W-:Y:S02]  /*35c0*/  LOP3.LUT P6, RZ, R22, 0xff0000, RZ, 0xc0, !PT ;  /* 0x00ff000016ff7812 */ /* 0x000fe400078cc0ff */
[----:B------:R-:W-:Y:S01]  /*35d0*/  CS2R R184, SRZ ;  /* 0x0000000000b87805 */ /* 0x000fe2000001ff00 */
[----:B------:R-:W-:Y:S02]  /*35e0*/  HFMA2 R186, -RZ, RZ, 0, 0 ;  /* 0x00000000ffba7431 */ /* 0x000fe400000001ff */
[----:B------:R-:W-:Y:S01]  /*35f0*/  FADD.FTZ R33, R231, -R32 ;  /* 0x80000020e7217221 */ /* 0x000fe20000010000 */
[----:B------:R-:W-:-:S03]  /*3600*/  FFMA.FTZ R248, R197, R3, R2 ;  /* 0x00000003c5f87223 */ /* 0x000fc60000010002 */
[----:B-----5:R-:W-:Y:S01]  /*3610*/  FMUL.FTZ R32, R30, R33 ;  /* 0x000000211e207220 */ /* 0x020fe20000410000 */
[----:B------:R-:W-:Y:S01]  /*3620*/  FADD.FTZ R248, R229, -R248 ;  /* 0x800000f8e5f87221 */ /* 0x000fe20000010000 */
[----:B------:R-:W0:Y:S02]  /*3630*/  @P2 LDC R35, c[0x0][0x408] ;  /* 0x00010200ff232b82 */ /* 0x000e240000000800 */
[----:B------:R-:W-:Y:S01]  /*3640*/  @P2 FMUL.FTZ R34, R32, R21 ;  /* 0x0000001520222220 */ /* 0x000fe20000410000 */
[----:B------:R-:W-:Y:S01]  /*3650*/  @P6 SHF.L.U32 R187, R181, 0x10, RZ ;  /* 0x00000010b5bb6819 */ /* 0x000fe200000006ff */
[----:B------:R-:W-:Y:S01]  /*3660*/  FMUL.FTZ R248, R30, R248 ;  /* 0x000000f81ef87220 */ /* 0x000fe20000410000 */
[----:B------:R-:W-:-:S03]  /*3670*/  @P6 SHF.L.U32 R235, R173, 0x10, RZ ;  /* 0x00000010adeb6819 */ /* 0x000fc600000006ff */
[----:B------:R-:W1:Y:S01]  /*3680*/  @P2 LDC R33, c[0x0][0x408] ;  /* 0x00010200ff212b82 */ /* 0x000e620000000800 */
[----:B0-----:R-:W-:Y:S01]  /*3690*/  @P2 FMUL.FTZ R35, R34, R35 ;  /* 0x0000002322232220 */ /* 0x001fe20000410000 */
[----:B------:R-:W-:-:S04]  /*36a0*/  @P2 PRMT R34, R180, 0x7632, R34 ;  /* 0x00007632b4222816 */ /* 0x000fc80000000022 */
[----:B------:R-:W-:-:S05]  /*36b0*/  @P2 SHF.L.U32 R34, R34, 0x10, RZ ;  /* 0x0000001022222819 */ /* 0x000fca00000006ff */
[----:B------:R-:W-:Y:S01]  /*36c0*/  @P2 FMUL.FTZ R184, R34, R35 ;  /* 0x0000002322b82220 */ /* 0x000fe20000410000 */
[----:B------:R-:W-:Y:S01]  /*36d0*/  @P2 FMUL.FTZ R34, R32, R21 ;  /* 0x0000001520222220 */ /* 0x000fe20000410000 */
[----:B------:R-:W0:Y:S02]  /*36e0*/  @P6 LDC R35, c[0x0][0x408] ;  /* 0x00010200ff236b82 */ /* 0x000e240000000800 */
[----:B------:R-:W-:Y:S01]  /*36f0*/  FADD.FTZ R184, R81, R184 ;  /* 0x000000b851b87221 */ /* 0x000fe20000010000 */
[----:B-1----:R-:W-:Y:S01]  /*3700*/  @P2 FMUL.FTZ R34, R34, R33 ;  /* 0x0000002122222220 */ /* 0x002fe20000410000 */
[----:B------:R-:W-:-:S05]  /*3710*/  @P2 SHF.L.U32 R33, R251, 0x10, RZ ;  /* 0x00000010fb212819 */ /* 0x000fca00000006ff */
[----:B------:R-:W-:Y:S01]  /*3720*/  @P2 FMUL.FTZ R186, R34, R33 ;  /* 0x0000002122ba2220 */ /* 0x000fe20000410000 */
[----:B------:R-:W-:Y:S01]  /*3730*/  FFMA.FTZ R33, R18, R3, R2 ;  /* 0x0000000312217223 */ /* 0x000fe20000010002 */
[----:B------:R-:W1:Y:S01]  /*3740*/  @P6 LDC R34, c[0x0][0x408] ;  /* 0x00010200ff226b82 */ /* 0x000e620000000800 */
[----:B------:R-:W-:Y:S02]  /*3750*/  LOP3.LUT P2, RZ, R22, 0xff000000, RZ, 0xc0, !PT ;  /* 0xff00000016ff7812 */ /* 0x000fe4000784c0ff */
[----:B------:R-:W-:-:S04]  /*3760*/  FADD.FTZ R33, R214, -R33 ;  /* 0x80000021d6217221 */ /* 0x000fc80000010000 */
[----:B------:R-:W-:-:S04]  /*3770*/  FMUL.FTZ R33, R30, R33 ;  /* 0x000000211e217220 */ /* 0x000fc80000410000 */
[----:B------:R-:W-:-:S03]  /*3780*/  @P6 FMUL.FTZ R236, R33, R21 ;  /* 0x0000001521ec6220 */ /* 0x000fc60000410000 */
[----:B------:R-:W-:Y:S01]  /*3790*/  @P2 PRMT R181, R181, 0x7632, R181 ;  /* 0x00007632b5b52816 */ /* 0x000fe200000000b5 */
[----:B0-----:R-:W-:Y:S01]  /*37a0*/  @P6 FMUL.FTZ R35, R236, R35 ;  /* 0x00000023ec236220 */ /* 0x001fe20000410000 */
[----:B------:R-:W-:Y:S02]  /*37b0*/  FFMA.FTZ R236, R198, R3, R2 ;  /* 0x00000003c6ec7223 */ /* 0x000fe40000010002 */
[----:B------:R-:W-:Y:S01]  /*37c0*/  @P2 SHF.L.U32 R181, R181, 0x10, RZ ;  /* 0x00000010b5b52819 */ /* 0x000fe200000006ff */
[----:B------:R-:W-:Y:S01]  /*37d0*/  @P6 FMUL.FTZ R185, R187, R35 ;  /* 0x00000023bbb96220 */ /* 0x000fe20000410000 */
[----:B------:R-:W-:Y:S01]  /*37e0*/  @P6 FMUL.FTZ R35, R33, R21 ;  /* 0x0000001521236220 */ /* 0x000fe20000410000 */
[----:B------:R-:W-:Y:S01]  /*37f0*/  MOV R187, RZ ;  /* 0x000000ff00bb7202 */ /* 0x000fe20000000f00 */
[----:B------:R-:W-:Y:S01]  /*3800*/  FADD.FTZ R236, R230, -R236 ;  /* 0x800000ece6ec7221 */ /* 0x000fe20000010000 */
[----:B------:R-:W-:Y:S01]  /*3810*/  FADD.FTZ R82, R82, R185 ;  /* 0x000000b952527221 */ /* 0x000fe20000010000 */
[----:B-1----:R-:W-:-:S02]  /*3820*/  @P6 FMUL.FTZ R34, R35, R34 ;  /* 0x0000002223226220 */ /* 0x002fc40000410000 */
[----:B------:R-:W0:Y:S01]  /*3830*/  @P2 LDC R35, c[0x0][0x408] ;  /* 0x00010200ff232b82 */ /* 0x000e220000000800 */
[----:B------:R-:W-:Y:S01]  /*3840*/  FMUL.FTZ R236, R30, R236 ;  /* 0x000000ec1eec7220 */ /* 0x000fe20000410000 */
[----:B------:R-:W-:Y:S01]  /*3850*/  @P6 FMUL.FTZ R187, R34, R235 ;  /* 0x000000eb22bb6220 */ /* 0x000fe20000410000 */
[----:B------:R-:W-:Y:S02]  /*3860*/  LOP3.LUT P6, RZ, R23, 0xff, RZ, 0xc0, !PT ;  /* 0x000000ff17ff7812 */ /* 0x000fe400078cc0ff */
[C---:B------:R-:W-:Y:S01]  /*3870*/  @P2 FMUL.FTZ R235, R236.reuse, R21 ;  /* 0x00000015eceb2220 */ /* 0x040fe20000410000 */
[----:B------:R-:W-:Y:S02]  /*3880*/  F2FP.BF16.F32.PACK_AB R33, R236, R33 ;  /* 0x00000021ec21723e */ /* 0x000fe400000010ff */
[----:B------:R-:W1:Y:S08]  /*3890*/  @P2 LDC R34, c[0x0][0x408] ;  /* 0x00010200ff222b82 */ /* 0x000e700000000800 */
[----:B------:R-:W-:Y:S01]  /*38a0*/  @P6 SHF.L.U32 R185, R182, 0x10, RZ ;  /* 0x00000010b6b96819 */ /* 0x000fe200000006ff */
[----:B0-----:R-:W-:Y:S01]  /*38b0*/  @P2 FMUL.FTZ R235, R235, R35 ;  /* 0x00000023ebeb2220 */ /* 0x001fe20000410000 */
[----:B------:R-:W-:-:S03]  /*38c0*/  HFMA2 R35, -RZ, RZ, 0, 0 ;  /* 0x00000000ff237431 */ /* 0x000fc600000001ff */
[----:B------:R-:W-:Y:S01]  /*38d0*/  @P2 FMUL.FTZ R35, R181, R235 ;  /* 0x000000ebb5232220 */ /* 0x000fe20000410000 */
[----:B------:R-:W-:Y:S01]  /*38e0*/  @P2 FMUL.FTZ R181, R236, R21 ;  /* 0x00000015ecb52220 */ /* 0x000fe20000410000 */
[----:B------:R-:W-:Y:S02]  /*38f0*/  MOV R235, RZ ;  /* 0x000000ff00eb7202 */ /* 0x000fe40000000f00 */
[----:B------:R-:W-:Y:S01]  /*3900*/  FADD.FTZ R83, R83, R35 ;  /* 0x0000002353537221 */ /* 0x000fe20000010000 */
[----:B-1----:R-:W-:Y:S01]  /*3910*/  @P2 FMUL.FTZ R34, R181, R34 ;  /* 0x00000022b5222220 */ /* 0x002fe20000410000 */
[----:B------:R-:W-:-:S05]  /*3920*/  @P2 SHF.L.U32 R181, R249, 0x10, RZ ;  /* 0x00000010f9b52819 */ /* 0x000fca00000006ff */
[----:B------:R-:W-:Y:S01]  /*3930*/  @P2 FMUL.FTZ R235, R34, R181 ;  /* 0x000000b522eb2220 */ /* 0x000fe20000410000 */
[----:B------:R-:W-:Y:S01]  /*3940*/  FFMA.FTZ R34, R17, R3, R2 ;  /* 0x0000000311227223 */ /* 0x000fe20000010002 */
[----:B------:R-:W0:Y:S01]  /*3950*/  @P6 LDC R181, c[0x0][0x408] ;  /* 0x00010200ffb56b82 */ /* 0x000e220000000800 */
[----:B------:R-:W-:Y:S02]  /*3960*/  LOP3.LUT P2, RZ, R23, 0xff00, RZ, 0xc0, !PT ;  /* 0x0000ff0017ff7812 */ /* 0x000fe4000784c0ff */
[----:B------:R-:W-:-:S04]  /*3970*/  FADD.FTZ R34, R210, -R34 ;  /* 0x80000022d2227221 */ /* 0x000fc80000010000 */
[----:B------:R-:W-:-:S04]  /*3980*/  FMUL.FTZ R34, R30, R34 ;  /* 0x000000221e227220 */ /* 0x000fc80000410000 */
[CC--:B------:R-:W-:Y:S01]  /*3990*/  @P6 FMUL.FTZ R81, R34.reuse, R21.reuse ;  /* 0x0000001522516220 */ /* 0x0c0fe20000410000 */
[----:B------:R-:W-:Y:S01]  /*39a0*/  @P6 FMUL.FTZ R35, R34, R21 ;  /* 0x0000001522236220 */ /* 0x000fe20000410000 */
[----:B------:R-:W-:Y:S02]  /*39b0*/  F2FP.BF16.F32.PACK_AB R34, R248, R34 ;  /* 0x00000022f822723e */ /* 0x000fe400000010ff */
[----:B------:R-:W-:-:S04]  /*39c0*/  @P2 PRMT R182, R182, 0x7632, R182 ;  /* 0x00007632b6b62816 */ /* 0x000fc800000000b6 */
[----:B------:R-:W-:Y:S01]  /*39d0*/  @P2 SHF.L.U32 R182, R182, 0x10, RZ ;  /* 0x00000010b6b62819 */ /* 0x000fe200000006ff */
[----:B0-----:R-:W-:Y:S01]  /*39e0*/  @P6 FMUL.FTZ R81, R81, R181 ;  /* 0x000000b551516220 */ /* 0x001fe20000410000 */
[----:B------:R-:W-:-:S03]  /*39f0*/  HFMA2 R181, -RZ, RZ, 0, 0 ;  /* 0x00000000ffb57431 */ /* 0x000fc600000001ff */
[----:B------:R-:W-:Y:S01]  /*3a00*/  @P6 FMUL.FTZ R181, R185, R81 ;  /* 0x00000051b9b56220 */ /* 0x000fe20000410000 */
[----:B------:R-:W-:Y:S01]  /*3a10*/  @P6 SHF.L.U32 R185, R174, 0x10, RZ ;  /* 0x00000010aeb96819 */ /* 0x000fe200000006ff */
[----:B------:R-:W0:Y:S02]  /*3a20*/  @P6 LDC R81, c[0x0][0x408] ;  /* 0x00010200ff516b82 */ /* 0x000e240000000800 */
[----:B------:R-:W-:Y:S01]  /*3a30*/  FADD.FTZ R181, R76, R181 ;  /* 0x000000b54cb57221 */ /* 0x000fe20000010000 */
[----:B------:R-:W-:Y:S01]  /*3a40*/  @P2 FMUL.FTZ R76, R248, R21 ;  /* 0x00000015f84c2220 */ /* 0x000fe20000410000 */
[----:B0-----:R-:W-:Y:S01]  /*3a50*/  @P6 FMUL.FTZ R35, R35, R81 ;  /* 0x0000005123236220 */ /* 0x001fe20000410000 */
[----:B------:R-:W-:-:S03]  /*3a60*/  MOV R81, RZ ;  /* 0x000000ff00517202 */ /* 0x000fc60000000f00 */
[----:B------:R-:W-:Y:S01]  /*3a70*/  @P6 FMUL.FTZ R81, R35, R185 ;  /* 0x000000b923516220 */ /* 0x000fe20000410000 */
[----:B------:R-:W-:Y:S01]  /*3a80*/  HFMA2 R185, -RZ, RZ, 0, 0 ;  /* 0x00000000ffb97431 */ /* 0x000fe200000001ff */
[----:B------:R-:W0:Y:S01]  /*3a90*/  @P2 LDC R35, c[0x0][0x408] ;  /* 0x00010200ff232b82 */ /* 0x000e220000000800 */
[----:B------:R-:W-:Y:S01]  /*3aa0*/  LOP3.LUT P6, RZ, R23, 0xff0000, RZ, 0xc0, !PT ;  /* 0x00ff000017ff7812 */ /* 0x000fe200078cc0ff */
[----:B0-----:R-:W-:-:S04]  /*3ab0*/  @P2 FMUL.FTZ R35, R76, R35 ;  /* 0x000000234c232220 */ /* 0x001fc80000410000 */
[----:B------:R-:W-:Y:S02]  /*3ac0*/  @P2 FMUL.FTZ R185, R182, R35 ;  /* 0x00000023b6b92220 */ /* 0x000fe40000410000 */
[----:B------:R-:W0:Y:S02]  /*3ad0*/  @P2 LDC R35, c[0x0][0x408] ;  /* 0x00010200ff232b82 */ /* 0x000e240000000800 */
[----:B------:R-:W-:Y:S01]  /*3ae0*/  FADD.FTZ R185, R77, R185 ;  /* 0x000000b94db97221 */ /* 0x000fe20000010000 */
[----:B------:R-:W-:-:S03]  /*3af0*/  @P2 SHF.L.U32 R77, R247, 0x10, RZ ;  /* 0x00000010f74d2819 */ /* 0x000fc600000006ff */
[----:B------:R-:W-:Y:S01]  /*3b00*/  @P6 SHF.L.U32 R247, R183, 0x10, RZ ;  /* 0x00000010b7f76819 */ /* 0x000fe200000006ff */
[----:B0-----:R-:W-:Y:S01]  /*3b10*/  @P2 FMUL.FTZ R35, R76, R35 ;  /* 0x000000234c232220 */ /* 0x001fe20000410000 */
[----:B------:R-:W-:-:S03]  /*3b20*/  MOV R76, RZ ;  /* 0x000000ff004c7202 */ /* 0x000fc60000000f00 */
[----:B------:R-:W-:Y:S01]  /*3b30*/  @P2 FMUL.FTZ R76, R35, R77 ;  /* 0x0000004d234c2220 */ /* 0x000fe20000410000 */
[----:B------:R-:W-:Y:S01]  /*3b40*/  FFMA.FTZ R35, R16, R3, R2 ;  /* 0x0000000310237223 */ /* 0x000fe20000010002 */
[----:B------:R-:W0:Y:S01]  /*3b50*/  @P6 LDC R77, c[0x0][0x408] ;  /* 0x00010200ff4d6b82 */ /* 0x000e220000000800 */
[----:B------:R-:W-:Y:S02]  /*3b60*/  ISETP.GE.U32.AND P2, PT, R22, RZ, PT ;  /* 0x000000ff1600720c */ /* 0x000fe40003f46070 */
[----:B------:R-:W-:Y:S02]  /*3b70*/  FADD.FTZ R35, R206, -R35 ;  /* 0x80000023ce237221 */ /* 0x000fe40000010000 */
[----:B------:R-:W-:Y:S02]  /*3b80*/  ISETP.GE.U32.AND.EX P2, PT, R23, 0x1000000, PT, P2 ;  /* 0x010000001700780c */ /* 0x000fe40003f46120 */
[----:B------:R-:W-:-:S04]  /*3b90*/  FMUL.FTZ R35, R30, R35 ;  /* 0x000000231e237220 */ /* 0x000fc80000410000 */
[----:B------:R-:W-:-:S07]  /*3ba0*/  @P6 FMUL.FTZ R182, R35, R21 ;  /* 0x0000001523b66220 */ /* 0x000fce0000410000 */
[----:B------:R-:W-:-:S04]  /*3bb0*/  @P2 PRMT R183, R183, 0x7632, R183 ;  /* 0x00007632b7b72816 */ /* 0x000fc800000000b7 */
[----:B------:R-:W-:Y:S01]  /*3bc0*/  @P2 SHF.L.U32 R183, R183, 0x10, RZ ;  /* 0x00000010b7b72819 */ /* 0x000fe200000006ff */
[----:B0-----:R-:W-:Y:S01]  /*3bd0*/  @P6 FMUL.FTZ R77, R182, R77 ;  /* 0x0000004db64d6220 */ /* 0x001fe20000410000 */
[----:B------:R-:W-:-:S03]  /*3be0*/  HFMA2 R182, -RZ, RZ, 0, 0 ;  /* 0x00000000ffb67431 */ /* 0x000fc600000001ff */
[----:B------:R-:W-:Y:S01]  /*3bf0*/  @P6 FMUL.FTZ R182, R247, R77 ;  /* 0x0000004df7b66220 */ /* 0x000fe20000410000 */
[----:B------:R-:W-:Y:S01]  /*3c00*/  MOV R247, RZ ;  /* 0x000000ff00f77202 */ /* 0x000fe20000000f00 */
[----:B------:R-:W0:Y:S02]  /*3c10*/  @P6 LDC R77, c[0x0][0x408] ;  /* 0x00010200ff4d6b82 */ /* 0x000e240000000800 */
[----:B------:R-:W-:Y:S01]  /*3c20*/  FADD.FTZ R182, R78, R182 ;  /* 0x000000b64eb67221 */ /* 0x000fe20000010000 */
[----:B------:R-:W-:-:S04]  /*3c30*/  @P6 FMUL.FTZ R78, R35, R21 ;  /* 0x00000015234e6220 */ /* 0x000fc80000410000 */
[----:B0-----:R-:W-:Y:S01]  /*3c40*/  @P6 FMUL.FTZ R77, R78, R77 ;  /* 0x0000004d4e4d6220 */ /* 0x001fe20000410000 */
[----:B------:R-:W-:-:S05]  /*3c50*/  @P6 SHF.L.U32 R78, R175, 0x10, RZ ;  /* 0x00000010af4e6819 */ /* 0x000fca00000006ff */
[----:B------:R-:W-:Y:S01]  /*3c60*/  @P6 FMUL.FTZ R247, R77, R78 ;  /* 0x0000004e4df76220 */ /* 0x000fe20000410000 */
[----:B------:R-:W-:Y:S01]  /*3c70*/  FFMA.FTZ R77, R19, R3, R2 ;  /* 0x00000003134d7223 */ /* 0x000fe20000010002 */
[----:B------:R-:W0:Y:S01]  /*3c80*/  @P2 LDC R78, c[0x0][0x408] ;  /* 0x00010200ff4e2b82 */ /* 0x000e220000000800 */
[----:B------:R-:W-:Y:S02]  /*3c90*/  LOP3.LUT P6, RZ, R22, 0xff, RZ, 0xc0, !PT ;  /* 0x000000ff16ff7812 */ /* 0x000fe400078cc0ff */
[----:B------:R-:W-:-:S04]  /*3ca0*/  FADD.FTZ R77, R222, -R77 ;  /* 0x8000004dde4d7221 */ /* 0x000fc80000010000 */
[----:B------:R-:W-:-:S04]  /*3cb0*/  FMUL.FTZ R77, R30, R77 ;  /* 0x0000004d1e4d7220 */ /* 0x000fc80000410000 */
[C---:B------:R-:W-:Y:S01]  /*3cc0*/  @P2 FMUL.FTZ R249, R77.reuse, R21 ;  /* 0x000000154df92220 */ /* 0x040fe20000410000 */
[----:B------:R-:W-:Y:S02]  /*3cd0*/  F2FP.BF16.F32.PACK_AB R35, R77, R35 ;  /* 0x000000234d23723e */ /* 0x000fe400000010ff */
[----:B------:R-:W-:Y:S02]  /*3ce0*/  @P6 SHF.L.U32 R180, R180, 0x10, RZ ;  /* 0x00000010b4b46819 */ /* 0x000fe400000006ff */
[----:B------:R-:W-:Y:S01]  /*3cf0*/  @P6 SHF.L.U32 R248, R172, 0x10, RZ ;  /* 0x00000010acf86819 */ /* 0x000fe200000006ff */
[----:B0-----:R-:W-:Y:S01]  /*3d00*/  @P2 FMUL.FTZ R78, R249, R78 ;  /* 0x0000004ef94e2220 */ /* 0x001fe20000410000 */
[----:B------:R-:W-:-:S03]  /*3d10*/  HFMA2 R249, -RZ, RZ, 0, 0 ;  /* 0x00000000fff97431 */ /* 0x000fc600000001ff */
[----:B------:R-:W-:Y:S02]  /*3d20*/  @P2 FMUL.FTZ R249, R183, R78 ;  /* 0x0000004eb7f92220 */ /* 0x000fe40000410000 */
[----:B------:R-:W0:Y:S02]  /*3d30*/  @P2 LDC R78, c[0x0][0x408] ;  /* 0x00010200ff4e2b82 */ /* 0x000e240000000800 */
[----:B------:R-:W-:Y:S01]  /*3d40*/  FADD.FTZ R183, R79, R249 ;  /* 0x000000f94fb77221 */ /* 0x000fe20000010000 */
[----:B------:R-:W-:Y:S01]  /*3d50*/  @P2 FMUL.FTZ R79, R77, R21 ;  /* 0x000000154d4f2220 */ /* 0x000fe20000410000 */
[----:B------:R-:W-:Y:S01]  /*3d60*/  @P2 SHF.L.U32 R249, R250, 0x10, RZ ;  /* 0x00000010faf92819 */ /* 0x000fe200000006ff */
[----:B------:R-:W-:-:S04]  /*3d70*/  FFMA.FTZ R77, R0, R3, R2 ;  /* 0x00000003004d7223 */ /* 0x000fc80000010002 */
[----:B------:R-:W-:-:S04]  /*3d80*/  FADD.FTZ R77, R205, -R77 ;  /* 0x8000004dcd4d7221 */ /* 0x000fc80000010000 */
[----:B------:R-:W-:-:S05]  /*3d90*/  FMUL.FTZ R77, R30, R77 ;  /* 0x0000004d1e4d7220 */ /* 0x000fca0000410000 */
[----:B------:R-:W-:Y:S01]  /*3da0*/  F2FP.BF16.F32.PACK_AB R32, R32, R77 ;  /* 0x0000004d2020723e */ /* 0x000fe200000010ff */
[----:B0-----:R-:W-:Y:S01]  /*3db0*/  @P2 FMUL.FTZ R78, R79, R78 ;  /* 0x0000004e4f4e2220 */ /* 0x001fe20000410000 */
[----:B------:R-:W-:-:S03]  /*3dc0*/  MOV R79, RZ ;  /* 0x000000ff004f7202 */ /* 0x000fc60000000f00 */
[----:B------:R-:W-:Y:S01]  /*3dd0*/  @P2 FMUL.FTZ R79, R78, R249 ;  /* 0x000000f94e4f2220 */ /* 0x000fe20000410000 */
[----:B------:R-:W-:Y:S01]  /*3de0*/  @P6 FMUL.FTZ R78, R77, R21 ;  /* 0x000000154d4e6220 */ /* 0x000fe20000410000 */
[----:B------:R-:W0:Y:S03]  /*3df0*/  @P6 LDC R249, c[0x0][0x408] ;  /* 0x00010200fff96b82 */ /* 0x000e260000000800 */
[----:B------:R-:W-:Y:S01]  /*3e00*/  F2FP.BF16.F32.PACK_AB R79, R79, R247 ;  /* 0x000000f74f4f723e */ /* 0x000fe200000010ff */
[----:B0-----:R-:W-:Y:S01]  /*3e10*/  @P6 FMUL.FTZ R78, R78, R249 ;  /* 0x000000f94e4e6220 */ /* 0x001fe20000410000 */
[----:B------:R-:W-:-:S03]  /*3e20*/  HFMA2 R249, -RZ, RZ, 0, 0 ;  /* 0x00000000fff97431 */ /* 0x000fc600000001ff */
[----:B------:R-:W-:Y:S02]  /*3e30*/  @P6 FMUL.FTZ R249, R180, R78 ;  /* 0x0000004eb4f96220 */ /* 0x000fe40000410000 */
[----:B------:R-:W0:Y:S02]  /*3e40*/  @P6 LDC R78, c[0x0][0x408] ;  /* 0x00010200ff4e6b82 */ /* 0x000e240000000800 */
[----:B------:R-:W-:Y:S01]  /*3e50*/  FADD.FTZ R180, R80, R249 ;  /* 0x000000f950b47221 */ /* 0x000fe20000010000 */
[----:B------:R-:W-:Y:S01]  /*3e60*/  @P6 FMUL.FTZ R80, R77, R21 ;  /* 0x000000154d506220 */ /* 0x000fe20000410000 */
[----:B------:R-:W-:-:S03]  /*3e70*/  F2FP.BF16.F32.PACK_AB R77, R235, R187 ;  /* 0x000000bbeb4d723e */ /* 0x000fc600000010ff */
[----:B0-----:R-:W-:Y:S01]  /*3e80*/  @P6 FMUL.FTZ R78, R80, R78 ;  /* 0x0000004e504e6220 */ /* 0x001fe20000410000 */
[----:B------:R-:W-:-:S03]  /*3e90*/  MOV R80, RZ ;  /* 0x000000ff00507202 */ /* 0x000fc60000000f00 */
[----:B------:R-:W-:Y:S01]  /*3ea0*/  @P6 FMUL.FTZ R80, R78, R248 ;  /* 0x000000f84e506220 */ /* 0x000fe20000410000 */
[----:B------:R-:W-:-:S04]  /*3eb0*/  F2FP.BF16.F32.PACK_AB R78, R76, R81 ;  /* 0x000000514c4e723e */ /* 0x000fc800000010ff */
[----:B------:R-:W-:-:S07]  /*3ec0*/  F2FP.BF16.F32.PACK_AB R76, R186, R80 ;  /* 0x00000050ba4c723e */ /* 0x000fce00000010ff */
.L_x_860:
[----:B------:R-:W0:Y:S02]  /*3ed0*/  @P1 LDC.64 R80, c[0x0][0x478] ;  /* 0x00011e00ff501b82 */ /* 0x000e240000000a00 */
[----:B0-----:R-:W-:-:S05]  /*3ee0*/  @P1 IMAD.WIDE.U32 R80, R20, 0x10, R80 ;  /* 0x0000001014501825 */ /* 0x001fca00078e0050 */
[----:B------:R0:W-:Y:S02]  /*3ef0*/  @P1 STG.E.128 desc[UR6][R80.64], R32 ;  /* 0x0000002050001986 */ /* 0x0001e4000c101d06 */
[----:B0-----:R-:W0:Y:S02]  /*3f00*/  LDC.64 R80, c[0x0][0x468] ;  /* 0x00011a00ff507b82 */ /* 0x001e240000000a00 */
[C---:B0-----:R-:W-:Y:S01]  /*3f10*/  IMAD.WIDE.U32 R80, R20.reuse, 0x10, R80 ;  /* 0x0000001014507825 */ /* 0x041fe200078e0050 */
[----:B------:R-:W-:-:S04]  /*3f20*/  IADD3 R20, PT, PT, R20, 0x20, RZ ;  /* 0x0000002014147810 */ /* 0x000fc80007ffe0ff */
[----:B------:R0:W-:Y:S02]  /*3f30*/  STG.E.128 desc[UR6][R80.64], R76 ;  /* 0x0000004c50007986 */ /* 0x0001e4000c101d06 */
[----:B0-----:R-:W-:Y:S02]  /*3f40*/  MOV R80, R180 ;  /* 0x000000b400507202 */ /* 0x001fe40000000f00 */
[----:B------:R-:W-:Y:S02]  /*3f50*/  MOV R81, R184 ;  /* 0x000000b800517202 */ /* 0x000fe40000000f00 */
[----:B------:R-:W-:Y:S02]  /*3f60*/  MOV R76, R181 ;  /* 0x000000b5004c7202 */ /* 0x000fe40000000f00 */
[----:B------:R-:W-:Y:S02]  /*3f70*/  MOV R77, R185 ;  /* 0x000000b9004d7202 */ /* 0x000fe40000000f00 */
[----:B------:R-:W-:-:S02]  /*3f80*/  MOV R78, R182 ;  /* 0x000000b6004e7202 */ /* 0x000fc40000000f00 */
[----:B------:R-:W-:-:S07]  /*3f90*/  MOV R79, R183 ;  /* 0x000000b7004f7202 */ /* 0x000fce0000000f00 */
.L_x_858:
[----:B------:R-:W-:Y:S05]  /*3fa0*/  BSYNC.RECONVERGENT B2 ;  /* 0x0000000000027941 */ /* 0x000fea0003800200 */
.L_x_857:
[----:B------:R-:W-:Y:S04]  /*3fb0*/  BSSY.RECONVERGENT B2, `(.L_x_861) ;  /* 0x0000155000027945 */ /* 0x000fe80003800200 */
[----:B------:R-:W-:Y:S05]  /*3fc0*/  @!P3 BRA `(.L_x_862) ;  /* 0x00000014004cb947 */ /* 0x000fea0003800000 */
[----:B------:R-:W0:Y:S01]  /*3fd0*/  LDC.64 R180, c[0x0][0x390] ;  /* 0x0000e400ffb47b82 */ /* 0x000e220000000a00 */
[----:B------:R1:W5:Y:S04]  /*3fe0*/  LDL R252, [R1] ;  /* 0x0000000001fc7983 */ /* 0x0003680000100800 */
[----:B------:R1:W5:Y:S04]  /*3ff0*/  LDL R251, [R1+0x4] ;  /* 0x0000040001fb7983 */ /* 0x0003680000100800 */
[----:B------:R1:W5:Y:S01]  /*4000*/  LDL R250, [R1+0x8] ;  /* 0x0000080001fa7983 */ /* 0x0003620000100800 */
[----:B0-----:R-:W-:-:S06]  /*4010*/  IMAD.WIDE.U32 R180, R20, 0x10, R180 ;  /* 0x0000001014b47825 */ /* 0x001fcc00078e00b4 */
[----:B------:R-:W5:Y:S01]  /*4020*/  LDG.E.128 R180, desc[UR6][R180.64] ;  /* 0x00000006b4b47981 */ /* 0x000f62000c1e1d00 */
[----:B------:R-:W-:-:S04]  /*4030*/  ISETP.NE.U32.AND P1, PT, RZ, UR12, PT ;  /* 0x0000000cff007c0c */ /* 0x000fc8000bf25070 */
[----:B------:R-:W-:-:S13]  /*4040*/  ISETP.NE.AND.EX P1, PT, RZ, UR13, PT, P1 ;  /* 0x0000000dff007c0c */ /* 0x000fda000bf25310 */
[----:B-1----:R-:W-:Y:S05]  /*4050*/  @!P1 BRA `(.L_x_863) ;  /* 0x0000000800509947 */ /* 0x002fea0003800000 */
[----:B------:R-:W-:Y:S01]  /*4060*/  LOP3.LUT P2, RZ, R24, 0xff00, RZ, 0xc0, !PT ;  /* 0x0000ff0018ff7812 */ /* 0x000fe2000784c0ff */
[-CC-:B------:R-:W-:Y:S01]  /*4070*/  FFMA.FTZ R33, R196, R3.reuse, R2.reuse ;  /* 0x00000003c4217223 */ /* 0x180fe20000010002 */
        /* <DEDUP_REMOVED lines=24> */
[----:B------:R-:W-:-:S03]  /*4200*/  LOP3.LUT P2, RZ, R24, 0xff000000, RZ, 0xc0, !PT ;  /* 0xff00000018ff7812 */ /* 0x000fc6000784c0ff */
[----:B------:R-:W-:Y:S02]  /*4210*/  FADD.FTZ R33, R213, -R34 ;  /* 0x80000022d5217221 */ /* 0x000fe40000010000 */
[----:B------:R-:W1:Y:S02]  /*4220*/  @P3 LDC R34, c[0x0][0x408] ;  /* 0x00010200ff223b82 */ /* 0x000e640000000800 */
[----:B------:R-:W-:-:S04]  /*4230*/  FMUL.FTZ R33, R30, R33 ;  /* 0x000000211e217220 */ /* 0x000fc80000410000 */
[----:B------:R-:W-:Y:S02]  /*4240*/  @P3 FMUL.FTZ R236, R21, R33 ;  /* 0x0000002115ec3220 */ /* 0x000fe40000410000 */
[----:B------:R-:W-:Y:S02]  /*4250*/  @P2 PRMT R181, R181, 0x7632, R181 ;  /* 0x00007632b5b52816 */ /* 0x000fe400000000b5 */
[----:B0-----:R-:W-:Y:S01]  /*4260*/  @P3 FMUL.FTZ R35, R236, R35 ;  /* 0x00000023ec233220 */ /* 0x001fe20000410000 */
[----:B------:R-:W-:Y:S01]  /*4270*/  FFMA.FTZ R236, R195, R3, R2 ;  /* 0x00000003c3ec7223 */ /* 0x000fe20000010002 */
[----:B------:R-:W-:Y:S02]  /*4280*/  @P2 SHF.L.U32 R181, R181, 0x10, RZ ;  /* 0x00000010b5b52819 */ /* 0x000fe400000006ff */
[----:B------:R-:W-:Y:S01]  /*4290*/  @P3 FMUL.FTZ R185, R187, R35 ;  /* 0x00000023bbb93220 */ /* 0x000fe20000410000 */
[----:B------:R-:W-:Y:S01]  /*42a0*/  @P3 FMUL.FTZ R35, R21, R33 ;  /* 0x0000002115233220 */ /* 0x000fe20000410000 */
[----:B------:R-:W-:Y:S01]  /*42b0*/  MOV R187, RZ ;  /* 0x000000ff00bb7202 */ /* 0x000fe20000000f00 */
[----:B------:R-:W-:Y:S01]  /*42c0*/  FADD.FTZ R236, R227, -R236 ;  /* 0x800000ece3ec7221 */ /* 0x000fe20000010000 */
[----:B------:R-:W-:-:S03]  /*42d0*/  FADD.FTZ R74, R74, R185 ;  /* 0x000000b94a4a7221 */ /* 0x000fc60000010000 */
[----:B------:R-:W-:Y:S01]  /*42e0*/  FMUL.FTZ R236, R30, R236 ;  /* 0x000000ec1eec7220 */ /* 0x000fe20000410000 */
[----:B-1----:R-:W-:Y:S02]  /*42f0*/  @P3 FMUL.FTZ R34, R35, R34 ;  /* 0x0000002223223220 */ /* 0x002fe40000410000 */
[----:B------:R-:W0:Y:S02]  /*4300*/  @P2 LDC R35, c[0x0][0x408] ;  /* 0x00010200ff232b82 */ /* 0x000e240000000800 */
[----:B------:R-:W-:Y:S01]  /*4310*/  F2FP.BF16.F32.PACK_AB R33, R236, R33 ;  /* 0x00000021ec21723e */ /* 0x000fe200000010ff */
[----:B------:R-:W-:Y:S01]  /*4320*/  @P3 FMUL.FTZ R187, R34, R235 ;  /* 0x000000eb22bb3220 */ /* 0x000fe20000410000 */
[----:B------:R-:W-:Y:S01]  /*4330*/  @P2 FMUL.FTZ R235, R21, R236 ;  /* 0x000000ec15eb2220 */ /* 0x000fe20000410000 */
[----:B------:R-:W-:-:S03]  /*4340*/  LOP3.LUT P3, RZ, R25, 0xff, RZ, 0xc0, !PT ;  /* 0x000000ff19ff7812 */ /* 0x000fc6000786c0ff */
[----:B------:R-:W1:Y:S10]  /*4350*/  @P2 LDC R34, c[0x0][0x408] ;  /* 0x00010200ff222b82 */ /* 0x000e740000000800 */
        /* <DEDUP_REMOVED lines=16> */
[-C--:B------:R-:W-:Y:S01]  /*4460*/  @P3 FMUL.FTZ R35, R21, R34.reuse ;  /* 0x0000002215233220 */ /* 0x080fe20000410000 */
        /* <DEDUP_REMOVED lines=15> */
[----:B------:R-:W-:-:S13]  /*4560*/  LOP3.LUT P3, RZ, R25, 0xff0000, RZ, 0xc0, !PT ;  /* 0x00ff000019ff7812 */ /* 0x000fda000786c0ff */
[----:B------:R-:W-:Y:S01]  /*4570*/  @P3 SHF.L.U32 R247, R183, 0x10, RZ ;  /* 0x00000010b7f73819 */ /* 0x000fe200000006ff */
[----:B0-----:R-:W-:-:S04]  /*4580*/  @P2 FMUL.FTZ R35, R68, R35 ;  /* 0x0000002344232220 */ /* 0x001fc80000410000 */
[----:B------:R-:W-:Y:S02]  /*4590*/  @P2 FMUL.FTZ R185, R182, R35 ;  /* 0x00000023b6b92220 */ /* 0x000fe40000410000 */
[----:B------:R-:W0:Y:S02]  /*45a0*/  @P2 LDC R35, c[0x0][0x408] ;  /* 0x00010200ff232b82 */ /* 0x000e240000000800 */
[----:B------:R-:W-:Y:S01]  /*45b0*/  FADD.FTZ R185, R69, R185 ;  /* 0x000000b945b97221 */ /* 0x000fe20000010000 */
        /* <DEDUP_REMOVED lines=28> */
[----:B------:R-:W-:Y:S01]  /*4780*/  @P2 FMUL.FTZ R249, R21, R69 ;  /* 0x0000004515f92220 */ /* 0x000fe20000410000 */
        /* <DEDUP_REMOVED lines=31> */
[----:B------:R-:W-:Y:S01]  /*4980*/  F2FP.BF16.F32.PACK_AB R68, R186, R72 ;  /* 0x00000048ba44723e */ /* 0x000fe200000010ff */
[----:B------:R-:W-:Y:S06]  /*4990*/  BRA `(.L_x_864) ;  /* 0x0000000800a47947 */ /* 0x000fec0003800000 */
.L_x_863:
[C---:B------:R-:W-:Y:S02]  /*49a0*/  LOP3.LUT P2, RZ, R24.reuse, 0xff00, RZ, 0xc0, !PT ;  /* 0x0000ff0018ff7812 */ /* 0x040fe4000784c0ff */
[----:B------:R-:W-:-:S11]  /*49b0*/  LOP3.LUT P3, RZ, R24, 0xff0000, RZ, 0xc0, !PT ;  /* 0x00ff000018ff7812 */ /* 0x000fd6000786c0ff */
[----:B------:R-:W0:Y:S01]  /*49c0*/  @P2 LDC R185, c[0x0][0x408] ;  /* 0x00010200ffb92b82 */ /* 0x000e220000000800 */
[----:B------:R-:W-:-:S04]  /*49d0*/  @P2 FFMA.FTZ R187, R196, R3, R2 ;  /* 0x00000003c4bb2223 */ /* 0x000fc80000010002 */
[----:B------:R-:W-:-:S04]  /*49e0*/  @P2 FADD.FTZ R187, R228, -R187 ;  /* 0x800000bbe4bb2221 */ /* 0x000fc80000010000 */
[----:B-----5:R-:W-:Y:S01]  /*49f0*/  @P2 FMUL.FTZ R184, R30, R187 ;  /* 0x000000bb1eb82220 */ /* 0x020fe20000410000 */
[----:B------:R-:W-:-:S03]  /*4a00*/  @P2 FFMA.FTZ R187, R196, R3, R2 ;  /* 0x00000003c4bb2223 */ /* 0x000fc60000010002 */
[----:B------:R-:W-:Y:S01]  /*4a10*/  @P2 FMUL.FTZ R184, R21, R184 ;  /* 0x000000b815b82220 */ /* 0x000fe20000410000 */
[----:B------:R-:W-:-:S03]  /*4a20*/  @P2 FADD.FTZ R187, R228, -R187 ;  /* 0x800000bbe4bb2221 */ /* 0x000fc60000010000 */
[----:B0-----:R-:W-:Y:S01]  /*4a30*/  @P2 FMUL.FTZ R185, R184, R185 ;  /* 0x000000b9b8b92220 */ /* 0x001fe20000410000 */
[----:B------:R-:W-:-:S04]  /*4a40*/  @P2 PRMT R184, R180, 0x7632, R184 ;  /* 0x00007632b4b82816 */ /* 0x000fc800000000b8 */
[----:B------:R-:W-:Y:S01]  /*4a50*/  @P2 SHF.L.U32 R186, R184, 0x10, RZ ;  /* 0x00000010b8ba2819 */ /* 0x000fe200000006ff */
[----:B------:R-:W-:-:S04]  /*4a60*/  HFMA2 R184, -RZ, RZ, 0, 0 ;  /* 0x00000000ffb87431 */ /* 0x000fc800000001ff */
[----:B------:R-:W-:Y:S01]  /*4a70*/  @P2 FMUL.FTZ R184, R186, R185 ;  /* 0x000000b9bab82220 */ /* 0x000fe20000410000 */
[----:B------:R-:W-:Y:S01]  /*4a80*/  @P2 FMUL.FTZ R186, R30, R187 ;  /* 0x000000bb1eba2220 */ /* 0x000fe20000410000 */
[----:B------:R-:W0:Y:S02]  /*4a90*/  @P2 LDC R185, c[0x0][0x408] ;  /* 0x00010200ffb92b82 */ /* 0x000e240000000800 */
[----:B------:R-:W-:Y:S01]  /*4aa0*/  FADD.FTZ R184, R73, R184 ;  /* 0x000000b849b87221 */ /* 0x000fe20000010000 */
[----:B------:R-:W-:Y:S01]  /*4ab0*/  @P2 FMUL.FTZ R186, R21, R186 ;  /* 0x000000ba15ba2220 */ /* 0x000fe20000410000 */
[----:B------:R-:W-:-:S03]  /*4ac0*/  MOV R73, RZ ;  /* 0x000000ff00497202 */ /* 0x000fc60000000f00 */
[----:B0-----:R-:W-:Y:S01]  /*4ad0*/  @P2 FMUL.FTZ R186, R186, R185 ;  /* 0x000000b9baba2220 */ /* 0x001fe20000410000 */
[----:B------:R-:W-:-:S05]  /*4ae0*/  @P2 SHF.L.U32 R185, R246, 0x10, RZ ;  /* 0x00000010f6b92819 */ /* 0x000fca00000006ff */
[----:B------:R-:W-:Y:S01]  /*4af0*/  @P2 FMUL.FTZ R73, R186, R185 ;  /* 0x000000b9ba492220 */ /* 0x000fe20000410000 */
[----:B------:R-:W-:Y:S01]  /*4b00*/  @P3 FFMA.FTZ R186, R13, R3, R2 ;  /* 0x000000030dba3223 */ /* 0x000fe20000010002 */
[----:B------:R-:W0:Y:S01]  /*4b10*/  @P3 LDC R185, c[0x0][0x408] ;  /* 0x00010200ffb93b82 */ /* 0x000e220000000800 */
[----:B------:R-:W-:Y:S02]  /*4b20*/  LOP3.LUT P2, RZ, R24, 0xff000000, RZ, 0xc0, !PT ;  /* 0xff00000018ff7812 */ /* 0x000fe4000784c0ff */
[----:B------:R-:W-:-:S04]  /*4b30*/  @P3 FADD.FTZ R187, R213, -R186 ;  /* 0x800000bad5bb3221 */ /* 0x000fc80000010000 */
[----:B------:R-:W-:Y:S01]  /*4b40*/  @P3 FMUL.FTZ R186, R30, R187 ;  /* 0x000000bb1eba3220 */ /* 0x000fe20000410000 */
[----:B------:R-:W-:-:S03]  /*4b50*/  HFMA2 R187, -RZ, RZ, 0, 0 ;  /* 0x00000000ffbb7431 */ /* 0x000fc600000001ff */
[----:B------:R-:W-:-:S03]  /*4b60*/  @P3 FMUL.FTZ R186, R21, R186 ;  /* 0x000000ba15ba3220 */ /* 0x000fc60000410000 */
[----:B------:R-:W-:Y:S01]  /*4b70*/  @P2 FFMA.FTZ R236, R195, R3, R2 ;  /* 0x00000003c3ec2223 */ /* 0x000fe20000010002 */
[----:B0-----:R-:W-:Y:S01]  /*4b80*/  @P3 FMUL.FTZ R185, R186, R185 ;  /* 0x000000b9bab93220 */ /* 0x001fe20000410000 */
[C---:B------:R-:W-:Y:S02]  /*4b90*/  @P3 SHF.L.U32 R186, R181.reuse, 0x10, RZ ;  /* 0x00000010b5ba3819 */ /* 0x040fe400000006ff */
[----:B------:R-:W-:-:S03]  /*4ba0*/  @P2 PRMT R181, R181, 0x7632, R181 ;  /* 0x00007632b5b52816 */ /* 0x000fc600000000b5 */
[----:B------:R-:W-:Y:S01]  /*4bb0*/  @P3 FMUL.FTZ R187, R186, R185 ;  /* 0x000000b9babb3220 */ /* 0x000fe20000410000 */
[----:B------:R-:W-:Y:S01]  /*4bc0*/  @P3 FFMA.FTZ R186, R13, R3, R2 ;  /* 0x000000030dba3223 */ /* 0x000fe20000010002 */
[----:B------:R-:W0:Y:S01]  /*4bd0*/  @P3 LDC R185, c[0x0][0x408] ;  /* 0x00010200ffb93b82 */ /* 0x000e220000000800 */
[----:B------:R-:W-:Y:S01]  /*4be0*/  @P2 SHF.L.U32 R181, R181, 0x10, RZ ;  /* 0x00000010b5b52819 */ /* 0x000fe200000006ff */
[----:B------:R-:W-:Y:S01]  /*4bf0*/  FADD.FTZ R74, R74, R187 ;  /* 0x000000bb4a4a7221 */ /* 0x000fe20000010000 */
        /* <DEDUP_REMOVED lines=15> */
[----:B------:R-:W-:Y:S01]  /*4cf0*/  @P2 FADD.FTZ R185, R227, -R236 ;  /* 0x800000ece3b92221 */ /* 0x000fe20000010000 */
[----:B------:R-:W0:Y:S02]  /*4d00*/  @P2 LDC R181, c[0x0][0x408] ;  /* 0x00010200ffb52b82 */ /* 0x000e240000000800 */
[----:B------:R-:W-:Y:S01]  /*4d10*/  FADD.FTZ R75, R75, R187 ;  /* 0x000000bb4b4b7221 */ /* 0x000fe20000010000 */
[----:B------:R-:W-:Y:S01]  /*4d20*/  @P2 FMUL.FTZ R236, R30, R185 ;  /* 0x000000b91eec2220 */ /* 0x000fe20000410000 */
[----:B------:R-:W-:Y:S02]  /*4d30*/  @P2 SHF.L.U32 R185, R252, 0x10, RZ ;  /* 0x00000010fcb92819 */ /* 0x000fe400000006ff */
[----:B------:R-:W-:Y:S01]  /*4d40*/  MOV R187, RZ ;  /* 0x000000ff00bb7202 */ /* 0x000fe20000000f00 */
        /* <DEDUP_REMOVED lines=109> */
[----:B------:R-:W-:-:S07]  /*5420*/  F2FP.BF16.F32.PACK_AB R68, R73, R72 ;  /* 0x000000484944723e */ /* 0x000fce00000010ff */
.L_x_864:
        /* <DEDUP_REMOVED lines=13> */
.L_x_862:
[----:B------:R-:W-:Y:S05]  /*5500*/  BSYNC.RECONVERGENT B2 ;  /* 0x0000000000027941 */ /* 0x000fea0003800200 */
.L_x_861:
[----:B------:R-:W-:Y:S04]  /*5510*/  BSSY.RECONVERGENT B2, `(.L_x_865) ;  /* 0x0000152000027945 */ /* 0x000fe80003800200 */
[----:B------:R-:W-:Y:S05]  /*5520*/  @!P4 BRA `(.L_x_866) ;  /* 0x000000140040c947 */ /* 0x000fea0003800000 */
[----:B------:R-:W0:Y:S02]  /*5530*/  LDC.64 R180, c[0x0][0x390] ;  /* 0x0000e400ffb47b82 */ /* 0x000e240000000a00 */
[----:B0-----:R-:W-:-:S06]  /*5540*/  IMAD.WIDE.U32 R180, R20, 0x10, R180 ;  /* 0x0000001014b47825 */ /* 0x001fcc00078e00b4 */
[----:B------:R-:W5:Y:S01]  /*5550*/  LDG.E.128 R180, desc[UR6][R180.64] ;  /* 0x00000006b4b47981 */ /* 0x000f62000c1e1d00 */
[----:B------:R-:W-:-:S04]  /*5560*/  ISETP.NE.U32.AND P1, PT, RZ, UR12, PT ;  /* 0x0000000cff007c0c */ /* 0x000fc8000bf25070 */
[----:B------:R-:W-:-:S13]  /*5570*/  ISETP.NE.AND.EX P1, PT, RZ, UR13, PT, P1 ;  /* 0x0000000dff007c0c */ /* 0x000fda000bf25310 */
[----:B------:R-:W-:Y:S05]  /*5580*/  @!P1 BRA `(.L_x_867) ;  /* 0x0000000800509947 */ /* 0x000fea0003800000 */
[C---:B------:R-:W-:Y:S01]  /*5590*/  LOP3.LUT P2, RZ, R26.reuse, 0xff00, RZ, 0xc0, !PT ;  /* 0x0000ff001aff7812 */ /* 0x040fe2000784c0ff */
[-C--:B------:R-:W-:Y:S01]  /*55a0*/  FFMA.FTZ R32, R193, R3.reuse, R2 ;  /* 0x00000003c1207223 */ /* 0x080fe20000010002 */
[----:B------:R-:W-:Y:S02]  /*55b0*/  LOP3.LUT P3, RZ, R26, 0xff0000, RZ, 0xc0, !PT ;  /* 0x00ff00001aff7812 */ /* 0x000fe4000786c0ff */
[----:B------:R-:W-:Y:S01]  /*55c0*/  CS2R R184, SRZ ;  /* 0x0000000000b87805 */ /* 0x000fe2000001ff00 */
[----:B------:R-:W-:Y:S02]  /*55d0*/  HFMA2 R186, -RZ, RZ, 0, 0 ;  /* 0x00000000ffba7431 */ /* 0x000fe400000001ff */
[----:B------:R-:W-:Y:S01]  /*55e0*/  FADD.FTZ R33, R225, -R32 ;  /* 0x80000020e1217221 */ /* 0x000fe20000010000 */
[----:B------:R-:W-:-:S03]  /*55f0*/  FFMA.FTZ R248, R10, R3, R2 ;  /* 0x000000030af87223 */ /* 0x000fc60000010002 */
[C---:B-----5:R-:W-:Y:S01]  /*5600*/  FMUL.FTZ R32, R30.reuse, R33 ;  /* 0x000000211e207220 */ /* 0x060fe20000410000 */
        /* <DEDUP_REMOVED lines=37> */
[----:B------:R-:W-:Y:S01]  /*5860*/  @P2 FMUL.FTZ R235, R21, R236 ;  /* 0x000000ec15eb2220 */ /* 0x000fe20000410000 */
        /* <DEDUP_REMOVED lines=102> */
.L_x_867:
        /* <DEDUP_REMOVED lines=45> */
[----:B------:R-:W0:Y:S01]  /*61a0*/  @P2 LDC R187, c[0x0][0x408] ;  /* 0x00010200ffbb2b82 */ /* 0x000e220000000800 */
[----:B------:R-:W-:Y:S02]  /*61b0*/  LOP3.LUT P3, RZ, R26, 0xff, RZ, 0xc0, !PT ;  /* 0x000000ff1aff7812 */ /* 0x000fe4000786c0ff */
[----:B------:R-:W-:-:S04]  /*61c0*/  @P2 FADD.FTZ R185, R224, -R185 ;  /* 0x800000b9e0b92221 */ /* 0x000fc80000010000 */
[----:B------:R-:W-:-:S04]  /*61d0*/  @P2 FMUL.FTZ R185, R30, R185 ;  /* 0x000000b91eb92220 */ /* 0x000fc80000410000 */
[----:B------:R-:W-:-:S03]  /*61e0*/  @P2 FMUL.FTZ R185, R21, R185 ;  /* 0x000000b915b92220 */ /* 0x000fc60000410000 */
[----:B------:R-:W-:Y:S01]  /*61f0*/  @P3 SHF.L.U32 R180, R180, 0x10, RZ ;  /* 0x00000010b4b43819 */ /* 0x000fe200000006ff */
        /* <DEDUP_REMOVED lines=96> */
[----:B------:R-:W-:Y:S01]  /*6800*/  @P3 FFMA.FTZ R62, R8, R3, R2 ;  /* 0x00000003083e3223 */ /* 0x000fe20000010002 */
[----:B------:R-:W0:Y:S03]  /*6810*/  @P3 LDC R61, c[0x0][0x408] ;  /* 0x00010200ff3d3b82 */ /* 0x000e260000000800 */
[----:B------:R-:W-:Y:S01]  /*6820*/  @P3 FADD.FTZ R62, R218, -R62 ;  /* 0x8000003eda3e3221 */ /* 0x000fe20000010000 */
[----:B------:R-:W-:-:S03]  /*6830*/  F2FP.BF16.F32.PACK_AB R63, R63, R236 ;  /* 0x000000ec3f3f723e */ /* 0x000fc600000010ff */
        /* <DEDUP_REMOVED lines=18> */
.L_x_868:
        /* <DEDUP_REMOVED lines=13> */
.L_x_866:
[----:B------:R-:W-:Y:S05]  /*6a30*/  BSYNC.RECONVERGENT B2 ;  /* 0x0000000000027941 */ /* 0x000fea0003800200 */
.L_x_865:
[----:B------:R-:W-:Y:S05]  /*6a40*/  @!P5 BRA `(.L_x_869) ;  /* 0x00000058008cd947 */ /* 0x000fea0003800000 */
[----:B------:R-:W0:Y:S02]  /*6a50*/  LDC.64 R180, c[0x0][0x390] ;  /* 0x0000e400ffb47b82 */ /* 0x000e240000000a00 */
[----:B0-----:R-:W-:-:S06]  /*6a60*/  IMAD.WIDE.U32 R180, R20, 0x10, R180 ;  /* 0x0000001014b47825 */ /* 0x001fcc00078e00b4 */
[----:B------:R-:W5:Y:S01]  /*6a70*/  LDG.E.128 R180, desc[UR6][R180.64] ;  /* 0x00000006b4b47981 */ /* 0x000f62000c1e1d00 */
[----:B------:R-:W-:-:S04]  /*6a80*/  ISETP.NE.U32.AND P1, PT, RZ, UR12, PT ;  /* 0x0000000cff007c0c */ /* 0x000fc8000bf25070 */
[----:B------:R-:W-:-:S13]  /*6a90*/  ISETP.NE.AND.EX P1, PT, RZ, UR13, PT, P1 ;  /* 0x0000000dff007c0c */ /* 0x000fda000bf25310 */
[----:B------:R-:W-:Y:S05]  /*6aa0*/  @!P1 BRA `(.L_x_870) ;  /* 0x0000000800409947 */ /* 0x000fea0003800000 */
[----:B------:R-:W-:Y:S01]  /*6ab0*/  LOP3.LUT P2, RZ, R28, 0xff00, RZ, 0xc0, !PT ;  /* 0x0000ff001cff7812 */ /* 0x000fe2000784c0ff */
[-CC-:B------:R-:W-:Y:S01]  /*6ac0*/  FFMA.FTZ R32, R190, R3.reuse, R2.reuse ;  /* 0x00000003be207223 */ /* 0x180fe20000010002 */
[----:B------:R-:W-:Y:S01]  /*6ad0*/  LOP3.LUT P3, RZ, R28, 0xff0000, RZ, 0xc0, !PT ;  /* 0x00ff00001cff7812 */ /* 0x000fe2000786c0ff */
[----:B------:R-:W-:Y:S01]  /*6ae0*/  FFMA.FTZ R248, R188, R3, R2 ;  /* 0x00000003bcf87223 */ /* 0x000fe20000010002 */
[----:B------:R-:W-:Y:S01]  /*6af0*/  MOV R185, RZ ;  /* 0x000000ff00b97202 */ /* 0x000fe20000000f00 */
[----:B------:R-:W-:Y:S01]  /*6b00*/  FADD.FTZ R33, R217, -R32 ;  /* 0x80000020d9217221 */ /* 0x000fe20000010000 */
[----:B------:R-:W-:Y:S02]  /*6b10*/  HFMA2 R249, -RZ, RZ, 0, 0 ;  /* 0x00000000fff97431 */ /* 0x000fe400000001ff */
[----:B------:R-:W-:Y:S01]  /*6b20*/  FADD.FTZ R248, R215, -R248 ;  /* 0x800000f8d7f87221 */ /* 0x000fe20000010000 */
[----:B-----5:R-:W-:-:S03]  /*6b30*/  FMUL.FTZ R32, R30, R33 ;  /* 0x000000211e207220 */ /* 0x020fc60000410000 */
[----:B------:R-:W-:Y:S01]  /*6b40*/  FMUL.FTZ R248, R30, R248 ;  /* 0x000000f81ef87220 */ /* 0x000fe20000410000 */
[----:B------:R-:W0:Y:S01]  /*6b50*/  @P2 LDC R35, c[0x0][0x408] ;  /* 0x00010200ff232b82 */ /* 0x000e220000000800 */
[----:B------:R-:W-:Y:S01]  /*6b60*/  @P2 FMUL.FTZ R34, R21, R32 ;  /* 0x0000002015222220 */ /* 0x000fe20000410000 */
[----:B------:R-:W-:Y:S02]  /*6b70*/  @P3 SHF.L.U32 R186, R181, 0x10, RZ ;  /* 0x00000010b5ba3819 */ /* 0x000fe400000006ff */
[----:B------:R-:W-:-:S04]  /*6b80*/  @P3 SHF.L.U32 R187, R149, 0x10, RZ ;  /* 0x0000001095bb3819 */ /* 0x000fc800000006ff */
[----:B------:R-:W1:Y:S01]  /*6b90*/  @P2 LDC R33, c[0x0][0x408] ;  /* 0x00010200ff212b82 */ /* 0x000e620000000800 */
        /* <DEDUP_REMOVED lines=19> */
[----:B------:R-:W-:Y:S02]  /*6cd0*/  HFMA2 R184, -RZ, RZ, 0, 0 ;  /* 0x00000000ffb87431 */ /* 0x000fe400000001ff */
[----:B------:R-:W-:Y:S01]  /*6ce0*/  @P2 SHF.L.U32 R181, R181, 0x10, RZ ;  /* 0x00000010b5b52819 */ /* 0x000fe200000006ff */
[----:B------:R-:W-:Y:S01]  /*6cf0*/  @P3 FMUL.FTZ R184, R186, R35 ;  /* 0x00000023bab83220 */ /* 0x000fe20000410000 */
[----:B------:R-:W-:Y:S01]  /*6d00*/  @P3 FMUL.FTZ R186, R21, R235 ;  /* 0x000000eb15ba3220 */ /* 0x000fe20000410000 */
[----:B------:R-:W0:Y:S02]  /*6d10*/  @P2 LDC R35, c[0x0][0x408] ;  /* 0x00010200ff232b82 */ /* 0x000e240000000800 */
[----:B------:R-:W-:Y:S01]  /*6d20*/  FADD.FTZ R58, R58, R184 ;  /* 0x000000b83a3a7221 */ /* 0x000fe20000010000 */
[----:B-1----:R-:W-:Y:S01]  /*6d30*/  @P3 FMUL.FTZ R33, R186, R33 ;  /* 0x00000021ba213220 */ /* 0x002fe20000410000 */
[----:B------:R-:W-:-:S03]  /*6d40*/  MOV R186, RZ ;  /* 0x000000ff00ba7202 */ /* 0x000fc60000000f00 */
[----:B------:R-:W-:Y:S01]  /*6d50*/  @P3 FMUL.FTZ R186, R33, R187 ;  /* 0x000000bb21ba3220 */ /* 0x000fe20000410000 */
[----:B------:R-:W-:Y:S01]  /*6d60*/  FFMA.FTZ R33, R189, R3, R2 ;  /* 0x00000003bd217223 */ /* 0x000fe20000010002 */
[----:B------:R-:W1:Y:S01]  /*6d70*/  @P2 LDC R187, c[0x0][0x408] ;  /* 0x00010200ffbb2b82 */ /* 0x000e620000000800 */
[----:B------:R-:W-:Y:S02]  /*6d80*/  LOP3.LUT P3, RZ, R29, 0xff, RZ, 0xc0, !PT ;  /* 0x000000ff1dff7812 */ /* 0x000fe4000786c0ff */
[----:B------:R-:W-:-:S04]  /*6d90*/  FADD.FTZ R33, R216, -R33 ;  /* 0x80000021d8217221 */ /* 0x000fc80000010000 */
[----:B------:R-:W-:-:S04]  /*6da0*/  FMUL.FTZ R33, R30, R33 ;  /* 0x000000211e217220 */ /* 0x000fc80000410000 */
[----:B------:R-:W-:-:S04]  /*6db0*/  @P2 FMUL.FTZ R236, R21, R33 ;  /* 0x0000002115ec2220 */ /* 0x000fc80000410000 */
[----:B0-----:R-:W-:Y:S01]  /*6dc0*/  @P2 FMUL.FTZ R236, R236, R35 ;  /* 0x00000023ecec2220 */ /* 0x001fe20000410000 */
[----:B------:R-:W-:-:S03]  /*6dd0*/  HFMA2 R35, -RZ, RZ, 0, 0 ;  /* 0x00000000ff237431 */ /* 0x000fc600000001ff */
[----:B------:R-:W-:Y:S01]  /*6de0*/  @P2 FMUL.FTZ R35, R181, R236 ;  /* 0x000000ecb5232220 */ /* 0x000fe20000410000 */
[----:B------:R-:W-:Y:S01]  /*6df0*/  @P2 FMUL.FTZ R181, R21, R33 ;  /* 0x0000002115b52220 */ /* 0x000fe20000410000 */
[----:B------:R-:W-:Y:S02]  /*6e00*/  @P2 SHF.L.U32 R236, R239, 0x10, RZ ;  /* 0x00000010efec2819 */ /* 0x000fe400000006ff */
[----:B------:R-:W-:Y:S01]  /*6e10*/  FADD.FTZ R59, R59, R35 ;  /* 0x000000233b3b7221 */ /* 0x000fe20000010000 */
[----:B-1----:R-:W-:Y:S01]  /*6e20*/  @P2 FMUL.FTZ R181, R181, R187 ;  /* 0x000000bbb5b52220 */ /* 0x002fe20000410000 */
[----:B------:R-:W-:Y:S02]  /*6e30*/  MOV R187, RZ ;  /* 0x000000ff00bb7202 */ /* 0x000fe40000000f00 */
[----:B------:R-:W-:Y:S01]  /*6e40*/  F2FP.BF16.F32.PACK_AB R33, R33, R235 ;  /* 0x000000eb2121723e */ /* 0x000fe200000010ff */
[----:B------:R-:W-:Y:S01]  /*6e50*/  @P2 FMUL.FTZ R187, R181, R236 ;  /* 0x000000ecb5bb2220 */ /* 0x000fe20000410000 */
[----:B------:R-:W-:Y:S01]  /*6e60*/  FFMA.FTZ R236, R4, R3, R2 ;  /* 0x0000000304ec7223 */ /* 0x000fe20000010002 */
[----:B------:R-:W0:Y:S01]  /*6e70*/  @P3 LDC R181, c[0x0][0x408] ;  /* 0x00010200ffb53b82 */ /* 0x000e220000000800 */
[----:B------:R-:W-:-:S02]  /*6e80*/  LOP3.LUT P2, RZ, R29, 0xff00, RZ, 0xc0, !PT ;  /* 0x0000ff001dff7812 */ /* 0x000fc4000784c0ff */
[----:B------:R-:W-:-:S04]  /*6e90*/  FADD.FTZ R236, R202, -R236 ;  /* 0x800000eccaec7221 */ /* 0x000fc80000010000 */
[----:B------:R-:W-:Y:S01]  /*6ea0*/  FMUL.FTZ R34, R30, R236 ;  /* 0x000000ec1e227220 */ /* 0x000fe20000410000 */
[----:B------:R-:W-:-:S03]  /*6eb0*/  @P3 SHF.L.U32 R236, R182, 0x10, RZ ;  /* 0x00000010b6ec3819 */ /* 0x000fc600000006ff */
        /* <DEDUP_REMOVED lines=11> */
[----:B------:R-:W-:Y:S01]  /*6f70*/  @P2 FMUL.FTZ R52, R21, R248 ;  /* 0x000000f815342220 */ /* 0x000fe20000410000 */
[----:B0-----:R-:W-:Y:S01]  /*6f80*/  @P3 FMUL.FTZ R184, R35, R184 ;  /* 0x000000b823b83220 */ /* 0x001fe20000410000 */
[----:B------:R-:W-:-:S05]  /*6f90*/  @P3 SHF.L.U32 R35, R150, 0x10, RZ ;  /* 0x0000001096233819 */ /* 0x000fca00000006ff */
        /* <DEDUP_REMOVED lines=32> */
[-CC-:B------:R-:W-:Y:S01]  /*71a0*/  FFMA.FTZ R53, R232, R3.reuse, R2.reuse ;  /* 0x00000003e8357223 */ /* 0x180fe20000010002 */
[----:B------:R-:W-:Y:S01]  /*71b0*/  FFMA.FTZ R2, R199, R3, R2 ;  /* 0x00000003c7027223 */ /* 0x000fe20000010002 */
[----:B------:R-:W-:Y:S02]  /*71c0*/  HFMA2 R3, -RZ, RZ, 0, 0 ;  /* 0x00000000ff037431 */ /* 0x000fe400000001ff */
[----:B------:R-:W-:Y:S01]  /*71d0*/  FADD.FTZ R53, R234, -R53 ;  /* 0x80000035ea357221 */ /* 0x000fe20000010000 */
[----:B------:R-:W-:-:S03]  /*71e0*/  FADD.FTZ R2, R211, -R2 ;  /* 0x80000002d3027221 */ /* 0x000fc60000010000 */
[C---:B------:R-:W-:Y:S01]  /*71f0*/  FMUL.FTZ R53, R30.reuse, R53 ;  /* 0x000000351e357220 */ /* 0x040fe20000410000 */
[----:B------:R-:W-:-:S03]  /*7200*/  FMUL.FTZ R30, R30, R2 ;  /* 0x000000021e1e7220 */ /* 0x000fc60000410000 */
[C---:B------:R-:W-:Y:S01]  /*7210*/  FMUL.FTZ R54, R53.reuse, R21 ;  /* 0x0000001535367220 */ /* 0x040fe20000410000 */
[----:B------:R-:W-:Y:S02]  /*7220*/  F2FP.BF16.F32.PACK_AB R35, R53, R35 ;  /* 0x000000233523723e */ /* 0x000fe400000010ff */
[----:B------:R-:W-:Y:S01]  /*7230*/  F2FP.BF16.F32.PACK_AB R32, R32, R30 ;  /* 0x0000001e2020723e */ /* 0x000fe200000010ff */
[----:B------:R-:W-:Y:S01]  /*7240*/  FMUL.FTZ R54, R54, UR14 ;  /* 0x0000000e36367c20 */ /* 0x000fe20008410000 */
[----:B------:R-:W-:-:S03]  /*7250*/  F2FP.BF16.F32.PACK_AB R53, R187, R186 ;  /* 0x000000babb35723e */ /* 0x000fc600000010ff */
[----:B------:R-:W-:-:S04]  /*7260*/  @P2 FMUL.FTZ R249, R54, R183 ;  /* 0x000000b736f92220 */ /* 0x000fc80000410000 */
[----:B------:R-:W-:Y:S01]  /*7270*/  FADD.FTZ R183, R55, R249 ;  /* 0x000000f937b77221 */ /* 0x000fe20000010000 */
[----:B------:R-:W-:Y:S02]  /*7280*/  @P2 SHF.L.U32 R249, R241, 0x10, RZ ;  /* 0x00000010f1f92819 */ /* 0x000fe400000006ff */
[----:B------:R-:W-:-:S03]  /*7290*/  MOV R55, RZ ;  /* 0x000000ff00377202 */ /* 0x000fc60000000f00 */
[----:B------:R-:W-:Y:S01]  /*72a0*/  @P2 FMUL.FTZ R55, R54, R249 ;  /* 0x000000f936372220 */ /* 0x000fe20000410000 */
[----:B------:R-:W-:-:S04]  /*72b0*/  LOP3.LUT P2, RZ, R28, 0xff, RZ, 0xc0, !PT ;  /* 0x000000ff1cff7812 */ /* 0x000fc8000784c0ff */
[----:B------:R-:W-:-:S09]  /*72c0*/  F2FP.BF16.F32.PACK_AB R55, R55, R247 ;  /* 0x000000f73737723e */ /* 0x000fd200000010ff */
[CC--:B------:R-:W-:Y:S01]  /*72d0*/  @P2 FMUL.FTZ R2, R21.reuse, R30.reuse ;  /* 0x0000001e15022220 */ /* 0x0c0fe20000410000 */
[----:B------:R-:W-:Y:S01]  /*72e0*/  @P2 SHF.L.U32 R180, R180, 0x10, RZ ;  /* 0x00000010b4b42819 */ /* 0x000fe200000006ff */
[----:B------:R-:W-:Y:S01]  /*72f0*/  @P2 FMUL.FTZ R21, R21, R30 ;  /* 0x0000001e15152220 */ /* 0x000fe20000410000 */
[----:B------:R-:W-:Y:S01]  /*7300*/  @P2 SHF.L.U32 R54, R148, 0x10, RZ ;  /* 0x0000001094362819 */ /* 0x000fe200000006ff */
[----:B------:R-:W-:-:S04]  /*7310*/  @P2 FMUL.FTZ R2, R2, UR14 ;  /* 0x0000000e02022c20 */ /* 0x000fc80008410000 */
[----:B------:R-:W-:Y:S02]  /*7320*/  @P2 FMUL.FTZ R3, R180, R2 ;  /* 0x00000002b4032220 */ /* 0x000fe40000410000 */
[----:B------:R-:W0:Y:S02]  /*7330*/  @P2 LDC R2, c[0x0][0x408] ;  /* 0x00010200ff022b82 */ /* 0x000e240000000800 */
[----:B------:R-:W-:Y:S01]  /*7340*/  FADD.FTZ R56, R56, R3 ;  /* 0x0000000338387221 */ /* 0x000fe20000010000 */
[----:B0-----:R-:W-:Y:S01]  /*7350*/  @P2 FMUL.FTZ R21, R21, R2 ;  /* 0x0000000215152220 */ /* 0x001fe20000410000 */
[----:B------:R-:W-:-:S03]  /*7360*/  MOV R2, RZ ;  /* 0x000000ff00027202 */ /* 0x000fc60000000f00 */
[----:B------:R-:W-:Y:S01]  /*7370*/  @P2 FMUL.FTZ R2, R21, R54 ;  /* 0x0000003615022220 */ /* 0x000fe20000410000 */
[----:B------:R-:W-:-:S04]  /*7380*/  F2FP.BF16.F32.PACK_AB R54, R52, R236 ;  /* 0x000000ec3436723e */ /* 0x000fc800000010ff */
[----:B------:R-:W-:Y:S01]  /*7390*/  F2FP.BF16.F32.PACK_AB R52, R185, R2 ;  /* 0x00000002b934723e */ /* 0x000fe200000010ff */
[----:B------:R-:W-:Y:S06]  /*73a0*/  BRA `(.L_x_871) ;  /* 0x0000000800847947 */ /* 0x000fec0003800000 */
.L_x_870:
[C---:B------:R-:W-:Y:S02]  /*73b0*/  LOP3.LUT P2, RZ, R28.reuse, 0xff00, RZ, 0xc0, !PT ;  /* 0x0000ff001cff7812 */ /* 0x040fe4000784c0ff */
[----:B------:R-:W-:-:S11]  /*73c0*/  LOP3.LUT P3, RZ, R28, 0xff0000, RZ, 0xc0, !PT ;  /* 0x00ff00001cff7812 */ /* 0x000fd6000786c0ff */
[----:B------:R-:W0:Y:S01]  /*73d0*/  @P2 LDC R184, c[0x0][0x408] ;  /* 0x00010200ffb82b82 */ /* 0x000e220000000800 */
[CCC-:B------:R-:W-:Y:S01]  /*73e0*/  @P2 FFMA.FTZ R186, R190.reuse, R3.reuse, R2.reuse ;  /* 0x00000003beba2223 */ /* 0x1c0fe20000010002 */
[----:B------:R-:W-:-:S03]  /*73f0*/  @P2 FFMA.FTZ R236, R190, R3, R2 ;  /* 0x00000003beec2223 */ /* 0x000fc60000010002 */
[----:B------:R-:W-:-:S04]  /*7400*/  @P2 FADD.FTZ R185, R217, -R186 ;  /* 0x800000bad9b92221 */ /* 0x000fc80000010000 */
[----:B-----5:R-:W-:-:S04]  /*7410*/  @P2 FMUL.FTZ R186, R30, R185 ;  /* 0x000000b91eba2220 */ /* 0x020fc80000410000 */
[----:B------:R-:W-:Y:S01]  /*7420*/  @P2 FMUL.FTZ R185, R21, R186 ;  /* 0x000000ba15b92220 */ /* 0x000fe20000410000 */
[----:B------:R-:W-:-:S03]  /*7430*/  HFMA2 R186, -RZ, RZ, 0, 0 ;  /* 0x00000000ffba7431 */ /* 0x000fc600000001ff */
[----:B0-----:R-:W-:Y:S01]  /*7440*/  @P2 FMUL.FTZ R184, R185, R184 ;  /* 0x000000b8b9b82220 */ /* 0x001fe20000410000 */
[----:B------:R-:W-:-:S04]  /*7450*/  @P2 PRMT R185, R180, 0x7632, R185 ;  /* 0x00007632b4b92816 */ /* 0x000fc800000000b9 */
[----:B------:R-:W-:-:S05]  /*7460*/  @P2 SHF.L.U32 R185, R185, 0x10, RZ ;  /* 0x00000010b9b92819 */ /* 0x000fca00000006ff */
[----:B------:R-:W-:Y:S01]  /*7470*/  @P2 FMUL.FTZ R186, R185, R184 ;  /* 0x000000b8b9ba2220 */ /* 0x000fe20000410000 */
[----:B------:R-:W-:Y:S01]  /*7480*/  @P2 FADD.FTZ R185, R217, -R236 ;  /* 0x800000ecd9b92221 */ /* 0x000fe20000010000 */
[----:B------:R-:W0:Y:S02]  /*7490*/  @P2 LDC R184, c[0x0][0x408] ;  /* 0x00010200ffb82b82 */ /* 0x000e240000000800 */
[----:B------:R-:W-:Y:S01]  /*74a0*/  FADD.FTZ R57, R57, R186 ;  /* 0x000000ba39397221 */ /* 0x000fe20000010000 */
[----:B------:R-:W-:Y:S01]  /*74b0*/  @P2 FMUL.FTZ R236, R30, R185 ;  /* 0x000000b91eec2220 */ /* 0x000fe20000410000 */
[----:B------:R-:W-:-:S03]  /*74c0*/  @P3 FFMA.FTZ R186, R31, R3, R2 ;  /* 0x000000031fba3223 */ /* 0x000fc60000010002 */
[----:B------:R-:W-:-:S04]  /*74d0*/  @P2 FMUL.FTZ R185, R21, R236 ;  /* 0x000000ec15b92220 */ /* 0x000fc80000410000 */
[----:B0-----:R-:W-:Y:S01]  /*74e0*/  @P2 FMUL.FTZ R187, R185, R184 ;  /* 0x000000b8b9bb2220 */ /* 0x001fe20000410000 */
[----:B------:R-:W-:Y:S02]  /*74f0*/  @P2 SHF.L.U32 R184, R238, 0x10, RZ ;  /* 0x00000010eeb82819 */ /* 0x000fe400000006ff */
[----:B------:R-:W-:-:S03]  /*7500*/  MOV R185, RZ ;  /* 0x000000ff00b97202 */ /* 0x000fc60000000f00 */
[----:B------:R-:W-:Y:S01]  /*7510*/  @P2 FMUL.FTZ R185, R187, R184 ;  /* 0x000000b8bbb92220 */ /* 0x000fe20000410000 */
[----:B------:R-:W-:Y:S01]  /*7520*/  @P3 FADD.FTZ R187, R207, -R186 ;  /* 0x800000bacfbb3221 */ /* 0x000fe20000010000 */
[----:B------:R-:W0:Y:S01]  /*7530*/  @P3 LDC R184, c[0x0][0x408] ;  /* 0x00010200ffb83b82 */ /* 0x000e220000000800 */
[----:B------:R-:W-:Y:S02]  /*7540*/  LOP3.LUT P2, RZ, R28, 0xff000000, RZ, 0xc0, !PT ;  /* 0xff0000001cff7812 */ /* 0x000fe4000784c0ff */
[----:B------:R-:W-:-:S04]  /*7550*/  @P3 FMUL.FTZ R186, R30, R187 ;  /* 0x000000bb1eba3220 */ /* 0x000fc80000410000 */
[----:B------:R-:W-:Y:S01]  /*7560*/  @P3 FMUL.FTZ R187, R21, R186 ;  /* 0x000000ba15bb3220 */ /* 0x000fe20000410000 */
[----:B------:R-:W-:-:S06]  /*7570*/  @P3 SHF.L.U32 R186, R181, 0x10, RZ ;  /* 0x00000010b5ba3819 */ /* 0x000fcc00000006ff */
[----:B------:R-:W-:-:S04]  /*7580*/  @P2 PRMT R181, R181, 0x7632, R181 ;  /* 0x00007632b5b52816 */ /* 0x000fc800000000b5 */
[----:B------:R-:W-:Y:S01]  /*7590*/  @P2 SHF.L.U32 R181, R181, 0x10, RZ ;  /* 0x00000010b5b52819 */ /* 0x000fe200000006ff */
[----:B0-----:R-:W-:Y:S01]  /*75a0*/  @P3 FMUL.FTZ R184, R187, R184 ;  /* 0x000000b8bbb83220 */ /* 0x001fe20000410000 */
[----:B------:R-:W-:-:S03]  /*75b0*/  HFMA2 R187, -RZ, RZ, 0, 0 ;  /* 0x00000000ffbb7431 */ /* 0x000fc600000001ff */
[----:B------:R-:W-:Y:S01]  /*75c0*/  @P3 FMUL.FTZ R187, R186, R184 ;  /* 0x000000b8babb3220 */ /* 0x000fe20000410000 */
[----:B------:R-:W-:Y:S01]  /*75d0*/  @P3 FFMA.FTZ R186, R31, R3, R2 ;  /* 0x000000031fba3223 */ /* 0x000fe20000010002 */
[----:B------:R-:W0:Y:S02]  /*75e0*/  @P3 LDC R184, c[0x0][0x408] ;  /* 0x00010200ffb83b82 */ /* 0x000e240000000800 */
[----:B------:R-:W-:Y:S01]  /*75f0*/  FADD.FTZ R58, R58, R187 ;  /* 0x000000bb3a3a7221 */ /* 0x000fe20000010000 */
[----:B------:R-:W-:-:S04]  /*7600*/  @P3 FADD.FTZ R187, R207, -R186 ;  /* 0x800000bacfbb3221 */ /* 0x000fc80000010000 */
[----:B------:R-:W-:-:S04]  /*7610*/  @P3 FMUL.FTZ R186, R30, R187 ;  /* 0x000000bb1eba3220 */ /* 0x000fc80000410000 */
        /* <DEDUP_REMOVED lines=14> */
[----:B------:R-:W-:Y:S02]  /*7700*/  @P2 FMUL.FTZ R187, R181, R184 ;  /* 0x000000b8b5bb2220 */ /* 0x000fe40000410000 */
[----:B------:R-:W0:Y:S02]  /*7710*/  @P2 LDC R181, c[0x0][0x408] ;  /* 0x00010200ffb52b82 */ /* 0x000e240000000800 */
[----:B------:R-:W-:Y:S01]  /*7720*/  FADD.FTZ R59, R59, R187 ;  /* 0x000000bb3b3b7221 */ /* 0x000fe20000010000 */
[----:B------:R-:W-:-:S04]  /*7730*/  @P2 FFMA.FTZ R187, R189, R3, R2 ;  /* 0x00000003bdbb2223 */ /* 0x000fc80000010002 */
[----:B------:R-:W-:-:S04]  /*7740*/  @P2 FADD.FTZ R187, R216, -R187 ;  /* 0x800000bbd8bb2221 */ /* 0x000fc80000010000 */
[----:B------:R-:W-:Y:S01]  /*7750*/  @P2 FMUL.FTZ R184, R30, R187 ;  /* 0x000000bb1eb82220 */ /* 0x000fe20000410000 */
[----:B------:R-:W-:-:S03]  /*7760*/  MOV R187, RZ ;  /* 0x000000ff00bb7202 */ /* 0x000fc60000000f00 */
        /* <DEDUP_REMOVED lines=65> */
[----:B------:R-:W-:Y:S01]  /*7b80*/  ISETP.GE.U32.AND P2, PT, R28, RZ, PT ;  /* 0x000000ff1c00720c */ /* 0x000fe20003f46070 */
[----:B------:R-:W-:-:S03]  /*7b90*/  FFMA.FTZ R53, R232, R3, R2 ;  /* 0x00000003e8357223 */ /* 0x000fc60000010002 */
[----:B------:R-:W-:Y:S01]  /*7ba0*/  ISETP.GE.U32.AND.EX P2, PT, R29, 0x1000000, PT, P2 ;  /* 0x010000001d00780c */ /* 0x000fe20003f46120 */
[----:B------:R-:W-:-:S04]  /*7bb0*/  FADD.FTZ R53, R234, -R53 ;  /* 0x80000035ea357221 */ /* 0x000fc80000010000 */
[----:B------:R-:W-:-:S04]  /*7bc0*/  FMUL.FTZ R53, R30, R53 ;  /* 0x000000351e357220 */ /* 0x000fc80000410000 */
[----:B------:R-:W-:-:S04]  /*7bd0*/  FMUL.FTZ R53, R21, R53 ;  /* 0x0000003515357220 */ /* 0x000fc80000410000 */
[----:B------:R-:W-:Y:S01]  /*7be0*/  @P2 PRMT R54, R183, 0x7632, R54 ;  /* 0x00007632b7362816 */ /* 0x000fe20000000036 */
[----:B------:R-:W-:Y:S02]  /*7bf0*/  HFMA2 R183, -RZ, RZ, 0, 0 ;  /* 0x00000000ffb77431 */ /* 0x000fe400000001ff */
[----:B------:R-:W-:Y:S01]  /*7c00*/  FMUL.FTZ R53, R53, UR14 ;  /* 0x0000000e35357c20 */ /* 0x000fe20008410000 */
[----:B------:R-:W-:-:S05]  /*7c10*/  @P2 SHF.L.U32 R54, R54, 0x10, RZ ;  /* 0x0000001036362819 */ /* 0x000fca00000006ff */
[----:B------:R-:W-:Y:S01]  /*7c20*/  @P2 FMUL.FTZ R183, R54, R53 ;  /* 0x0000003536b72220 */ /* 0x000fe20000410000 */
[----:B------:R-:W-:-:S03]  /*7c30*/  @P2 SHF.L.U32 R54, R241, 0x10, RZ ;  /* 0x00000010f1362819 */ /* 0x000fc600000006ff */
[----:B------:R-:W-:Y:S01]  /*7c40*/  FADD.FTZ R183, R55, R183 ;  /* 0x000000b737b77221 */ /* 0x000fe20000010000 */
[----:B------:R-:W-:Y:S01]  /*7c50*/  MOV R55, RZ ;  /* 0x000000ff00377202 */ /* 0x000fe20000000f00 */
[----:B------:R-:W-:Y:S01]  /*7c60*/  @P2 FMUL.FTZ R55, R54, R53 ;  /* 0x0000003536372220 */ /* 0x000fe20000410000 */
[CCC-:B------:R-:W-:Y:S01]  /*7c70*/  @P3 FFMA.FTZ R53, R199.reuse, R3.reuse, R2.reuse ;  /* 0x00000003c7353223 */ /* 0x1c0fe20000010002 */
[----:B------:R-:W-:Y:S01]  /*7c80*/  @P3 FFMA.FTZ R2, R199, R3, R2 ;  /* 0x00000003c7023223 */ /* 0x000fe20000010002 */
[----:B------:R-:W-:Y:S02]  /*7c90*/  HFMA2 R54, -RZ, RZ, 0, 0 ;  /* 0x00000000ff367431 */ /* 0x000fe400000001ff */
[C---:B------:R-:W-:Y:S01]  /*7ca0*/  @P3 FADD.FTZ R53, R211.reuse, -R53 ;  /* 0x80000035d3353221 */ /* 0x040fe20000010000 */
[----:B------:R-:W-:Y:S01]  /*7cb0*/  @P3 FADD.FTZ R3, R211, -R2 ;  /* 0x80000002d3033221 */ /* 0x000fe20000010000 */
[----:B------:R-:W-:Y:S01]  /*7cc0*/  F2FP.BF16.F32.PACK_AB R55, R55, R236 ;  /* 0x000000ec3737723e */ /* 0x000fe200000010ff */
[----:B------:R-:W0:Y:S01]  /*7cd0*/  @P3 LDC R2, c[0x0][0x408] ;  /* 0x00010200ff023b82 */ /* 0x000e220000000800 */
[C---:B------:R-:W-:Y:S01]  /*7ce0*/  @P3 FMUL.FTZ R53, R30.reuse, R53 ;  /* 0x000000351e353220 */ /* 0x040fe20000410000 */
[----:B------:R-:W-:Y:S01]  /*7cf0*/  @P3 FMUL.FTZ R30, R30, R3 ;  /* 0x000000031e1e3220 */ /* 0x000fe20000410000 */
[----:B------:R-:W-:-:S02]  /*7d00*/  @P3 SHF.L.U32 R3, R148, 0x10, RZ ;  /* 0x0000001094033819 */ /* 0x000fc400000006ff */
[C---:B------:R-:W-:Y:S01]  /*7d10*/  @P3 FMUL.FTZ R53, R21.reuse, R53 ;  /* 0x0000003515353220 */ /* 0x040fe20000410000 */
[----:B------:R-:W-:-:S03]  /*7d20*/  @P3 FMUL.FTZ R21, R21, R30 ;  /* 0x0000001e15153220 */ /* 0x000fc60000410000 */
[----:B------:R-:W-:-:S04]  /*7d30*/  @P3 FMUL.FTZ R53, R53, UR14 ;  /* 0x0000000e35353c20 */ /* 0x000fc80008410000 */
[----:B------:R-:W-:Y:S01]  /*7d40*/  @P3 FMUL.FTZ R54, R180, R53 ;  /* 0x00000035b4363220 */ /* 0x000fe20000410000 */
[----:B------:R-:W-:-:S03]  /*7d50*/  F2FP.BF16.F32.PACK_AB R53, R187, R186 ;  /* 0x000000babb35723e */ /* 0x000fc600000010ff */
[----:B------:R-:W-:Y:S01]  /*7d60*/  FADD.FTZ R56, R56, R54 ;  /* 0x0000003638387221 */ /* 0x000fe20000010000 */
[----:B------:R-:W-:Y:S01]  /*7d70*/  F2FP.BF16.F32.PACK_AB R54, R235, R52 ;  /* 0x00000034eb36723e */ /* 0x000fe200000010ff */
[----:B0-----:R-:W-:Y:S01]  /*7d80*/  @P3 FMUL.FTZ R30, R21, R2 ;  /* 0x00000002151e3220 */ /* 0x001fe20000410000 */
[----:B------:R-:W-:-:S03]  /*7d90*/  MOV R2, RZ ;  /* 0x000000ff00027202 */ /* 0x000fc60000000f00 */
[----:B------:R-:W-:-:S05]  /*7da0*/  @P3 FMUL.FTZ R2, R30, R3 ;  /* 0x000000031e023220 */ /* 0x000fca0000410000 */
[----:B------:R-:W-:-:S07]  /*7db0*/  F2FP.BF16.F32.PACK_AB R52, R185, R2 ;  /* 0x00000002b934723e */ /* 0x000fce00000010ff */
.L_x_871:
[----:B------:R-:W0:Y:S08]  /*7dc0*/  @P1 LDC.64 R2, c[0x0][0x478] ;  /* 0x00011e00ff021b82 */ /* 0x000e300000000a00 */
[----:B------:R-:W1:Y:S01]  /*7dd0*/  LDC.64 R186, c[0x0][0x468] ;  /* 0x00011a00ffba7b82 */ /* 0x000e620000000a00 */
[----:B0-----:R-:W-:-:S05]  /*7de0*/  @P1 IMAD.WIDE.U32 R2, R20, 0x10, R2 ;  /* 0x0000001014021825 */ /* 0x001fca00078e0002 */
[----:B------:R-:W-:Y:S01]  /*7df0*/  @P1 STG.E.128 desc[UR6][R2.64], R32 ;  /* 0x0000002002001986 */ /* 0x000fe2000c101d06 */
[----:B-1----:R-:W-:-:S05]  /*7e00*/  IMAD.WIDE.U32 R20, R20, 0x10, R186 ;  /* 0x0000001014147825 */ /* 0x002fca00078e00ba */
[----:B------:R0:W-:Y:S02]  /*7e10*/  STG.E.128 desc[UR6][R20.64], R52 ;  /* 0x0000003414007986 */ /* 0x0001e4000c101d06 */
[----:B0-----:R-:W-:Y:S02]  /*7e20*/  MOV R52, R181 ;  /* 0x000000b500347202 */ /* 0x001fe40000000f00 */
[----:B------:R-:W-:Y:S02]  /*7e30*/  MOV R53, R184 ;  /* 0x000000b800357202 */ /* 0x000fe40000000f00 */
[----:B------:R-:W-:Y:S02]  /*7e40*/  MOV R54, R182 ;  /* 0x000000b600367202 */ /* 0x000fe40000000f00 */
[----:B------:R-:W-:Y:S01]  /*7e50*/  MOV R55, R183 ;  /* 0x000000b700377202 */ /* 0x000fe20000000f00 */
[----:B------:R-:W-:Y:S06]  /*7e60*/  BRA `(.L_x_869) ;  /* 0x0000004400847947 */ /* 0x000fec0003800000 */
.L_x_856:
[----:B------:R-:W-:-:S04]  /*7e70*/  UISETP.NE.U32.AND UP0, UPT, UR12, URZ, UPT ;  /* 0x000000ff0c00728c */ /* 0x000fc8000bf05070 */
[----:B------:R-:W-:-:S09]  /*7e80*/  UISETP.NE.AND.EX UP0, UPT, UR13, URZ, UPT, UP0 ;  /* 0x000000ff0d00728c */ /* 0x000fd2000bf05300 */
[----:B------:R-:W-:Y:S05]  /*7e90*/  BRA.U UP0, `(.L_x_872) ;  /* 0x0000002100787547 */ /* 0x000fea000b800000 */
[----:B------:R-:W-:Y:S04]  /*7ea0*/  BSSY.RECONVERGENT B2, `(.L_x_873) ;  /* 0x0000089000027945 */ /* 0x000fe80003800200 */
[----:B------:R-:W-:Y:S05]  /*7eb0*/  @!P2 BRA `(.L_x_874) ;  /* 0x00000008001ca947 */ /* 0x000fea0003800000 */
[----:B------:R-:W0:Y:S01]  /*7ec0*/  LDC.64 R180, c[0x0][0x390] ;  /* 0x0000e400ffb47b82 */ /* 0x000e220000000a00 */
[----:B------:R-:W2:Y:S04]  /*7ed0*/  LDL R235, [R1+0xc] ;  /* 0x00000c0001eb7983 */ /* 0x000ea80000100800 */
[----:B------:R-:W3:Y:S01]  /*7ee0*/  LDL R247, [R1+0x10] ;  /* 0x0000100001f77983 */ /* 0x000ee20000100800 */
[----:B------:R-:W-:Y:S01]  /*7ef0*/  FFMA.FTZ R184, R0, R3, R2 ;  /* 0x0000000300b87223 */ /* 0x000fe20000010002 */
[----:B------:R-:W-:Y:S02]  /*7f00*/  LOP3.LUT P1, RZ, R22, 0xff, RZ, 0xc0, !PT ;  /* 0x000000ff16ff7812 */ /* 0x000fe4000782c0ff */
[----:B------:R-:W-:Y:S02]  /*7f10*/  SHF.L.U32 R185, R48, 0x10, RZ ;  /* 0x0000001030b97819 */ /* 0x000fe400000006ff */
[----:B------:R-:W-:Y:S01]  /*7f20*/  CS2R R186, SRZ ;  /* 0x0000000000ba7805 */ /* 0x000fe2000001ff00 */
[----:B------:R-:W4:Y:S01]  /*7f30*/  LDL R236, [R1+0x14] ;  /* 0x0000140001ec7983 */ /* 0x000f220000100800 */
[----:B0-----:R-:W-:-:S06]  /*7f40*/  IMAD.WIDE.U32 R180, R20, 0x10, R180 ;  /* 0x0000001014b47825 */ /* 0x001fcc00078e00b4 */
[----:B------:R-:W2:Y:S01]  /*7f50*/  LDG.E.128 R180, desc[UR6][R180.64] ;  /* 0x00000006b4b47981 */ /* 0x000ea2000c1e1d00 */
[----:B------:R-:W-:-:S04]  /*7f60*/  FADD.FTZ R184, R205, -R184 ;  /* 0x800000b8cdb87221 */ /* 0x000fc80000010000 */
[----:B-----5:R-:W-:-:S04]  /*7f70*/  FFMA.FTZ R184, R30, R184, R185 ;  /* 0x000000b81eb87223 */ /* 0x020fc800000100b9 */
[----:B------:R-:W-:-:S04]  /*7f80*/  FMUL.FTZ R184, R184, R21 ;  /* 0x00000015b8b87220 */ /* 0x000fc80000410000 */
[----:B------:R-:W-:Y:S01]  /*7f90*/  FMUL.FTZ R184, R184, UR14 ;  /* 0x0000000eb8b87c20 */ /* 0x000fe20008410000 */
[----:B--2---:R-:W-:-:S05]  /*7fa0*/  @P1 SHF.L.U32 R185, R180, 0x10, RZ ;  /* 0x00000010b4b91819 */ /* 0x004fca00000006ff */
[----:B------:R-:W-:Y:S01]  /*7fb0*/  @P1 FMUL.FTZ R186, R184, R185 ;  /* 0x000000b9b8ba1220 */ /* 0x000fe20000410000 */
[----:B------:R-:W-:-:S03]  /*7fc0*/  @P1 SHF.L.U32 R185, R172, 0x10, RZ ;  /* 0x00000010acb91819 */ /* 0x000fc600000006ff */
[----:B------:R-:W-:Y:S02]  /*7fd0*/  FADD.FTZ R80, R80, R186 ;  /* 0x000000ba50507221 */ /* 0x000fe40000010000 */
[----:B------:R-:W-:Y:S01]  /*7fe0*/  @P1 FMUL.FTZ R187, R185, R184 ;  /* 0x000000b8b9bb1220 */ /* 0x000fe20000410000 */
[----:B------:R-:W-:Y:S01]  /*7ff0*/  LOP3.LUT P1, RZ, R22, 0xff00, RZ, 0xc0, !PT ;  /* 0x0000ff0016ff7812 */ /* 0x000fe2000782c0ff */
[----:B------:R-:W-:Y:S01]  /*8000*/  FFMA.FTZ R184, R200, R3, R2 ;  /* 0x00000003c8b87223 */ /* 0x000fe20000010002 */
[----:B------:R-:W-:-:S03]  /*8010*/  PRMT R185, R48, 0x7632, R185 ;  /* 0x0000763230b97816 */ /* 0x000fc600000000b9 */
[----:B------:R-:W-:Y:S01]  /*8020*/  FADD.FTZ R184, R231, -R184 ;  /* 0x800000b8e7b87221 */ /* 0x000fe20000010000 */
[----:B------:R-:W-:-:S05]  /*8030*/  SHF.L.U32 R185, R185, 0x10, RZ ;  /* 0x00000010b9b97819 */ /* 0x000fca00000006ff */
[----:B------:R-:W-:Y:S01]  /*8040*/  FFMA.FTZ R184, R30, R184, R185 ;  /* 0x000000b81eb87223 */ /* 0x000fe200000100b9 */
[----:B------:R-:W-:Y:S01]  /*8050*/  HFMA2 R185, -RZ, RZ, 0, 0 ;  /* 0x00000000ffb97431 */ /* 0x000fe200000001ff */
[----:B------:R-:W-:Y:S02]  /*8060*/  @P1 PRMT R180, R180, 0x7632, R180 ;  /* 0x00007632b4b41816 */ /* 0x000fe400000000b4 */
[----:B------:R-:W-:Y:S01]  /*8070*/  FMUL.FTZ R184, R184, R21 ;  /* 0x00000015b8b87220 */ /* 0x000fe20000410000 */
[----:B------:R-:W-:Y:S02]  /*8080*/  @P1 SHF.L.U32 R186, R235, 0x10, RZ ;  /* 0x00000010ebba1819 */ /* 0x000fe400000006ff */
[----:B------:R-:W-:Y:S01]  /*8090*/  @P1 SHF.L.U32 R180, R180, 0x10, RZ ;  /* 0x00000010b4b41819 */ /* 0x000fe200000006ff */
[----:B------:R-:W-:Y:S01]  /*80a0*/  FMUL.FTZ R184, R184, UR14 ;  /* 0x0000000eb8b87c20 */ /* 0x000fe20008410000 */
[----:B------:R-:W-:-:S03]  /*80b0*/  FFMA.FTZ R235, R18, R3, R2 ;  /* 0x0000000312eb7223 */ /* 0x000fc60000010002 */
[----:B------:R-:W-:Y:S01]  /*80c0*/  @P1 FMUL.FTZ R185, R184, R180 ;  /* 0x000000b4b8b91220 */ /* 0x000fe20000410000 */
[----:B------:R-:W-:Y:S01]  /*80d0*/  MOV R180, RZ ;  /* 0x000000ff00b47202 */ /* 0x000fe20000000f00 */
[----:B------:R-:W-:Y:S01]  /*80e0*/  @P1 FMUL.FTZ R180, R186, R184 ;  /* 0x000000b8bab41220 */ /* 0x000fe20000410000 */
[----:B------:R-:W-:Y:S01]  /*80f0*/  SHF.L.U32 R186, R49, 0x10, RZ ;  /* 0x0000001031ba7819 */ /* 0x000fe200000006ff */
[----:B------:R-:W-:Y:S01]  /*8100*/  FADD.FTZ R184, R214, -R235 ;  /* 0x800000ebd6b87221 */ /* 0x000fe20000010000 */
[----:B------:R-:W-:-:S03]  /*8110*/  LOP3.LUT P1, RZ, R22, 0xff0000, RZ, 0xc0, !PT ;  /* 0x00ff000016ff7812 */ /* 0x000fc6000782c0ff */
[----:B------:R-:W-:Y:S01]  /*8120*/  FFMA.FTZ R184, R30, R184, R186 ;  /* 0x000000b81eb87223 */ /* 0x000fe200000100ba */
[----:B------:R-:W-:-:S03]  /*8130*/  FADD.FTZ R81, R81, R185 ;  /* 0x000000b951517221 */ /* 0x000fc60000010000 */
[----:B------:R-:W-:-:S04]  /*8140*/  FMUL.FTZ R184, R184, R21 ;  /* 0x00000015b8b87220 */ /* 0x000fc80000410000 */
[----:B------:R-:W-:Y:S01]  /*8150*/  FMUL.FTZ R185, R184, UR14 ;  /* 0x0000000eb8b97c20 */ /* 0x000fe20008410000 */
[----:B------:R-:W-:Y:S01]  /*8160*/  HFMA2 R184, -RZ, RZ, 0, 0 ;  /* 0x00000000ffb87431 */ /* 0x000fe200000001ff */
[----:B------:R-:W-:-:S05]  /*8170*/  @P1 SHF.L.U32 R186, R181, 0x10, RZ ;  /* 0x00000010b5ba1819 */ /* 0x000fca00000006ff */
[----:B------:R-:W-:-:S04]  /*8180*/  @P1 FMUL.FTZ R184, R185, R186 ;  /* 0x000000bab9b81220 */ /* 0x000fc80000410000 */
[----:B------:R-:W-:Y:S01]  /*8190*/  FADD.FTZ R82, R82, R184 ;  /* 0x000000b852527221 */ /* 0x000fe20000010000 */
[----:B------:R-:W-:Y:S02]  /*81a0*/  @P1 SHF.L.U32 R184, R173, 0x10, RZ ;  /* 0x00000010adb81819 */ /* 0x000fe400000006ff */
[----:B------:R-:W-:-:S03]  /*81b0*/  MOV R186, RZ ;  /* 0x000000ff00ba7202 */ /* 0x000fc60000000f00 */
[----:B------:R-:W-:Y:S01]  /*81c0*/  @P1 FMUL.FTZ R186, R184, R185 ;  /* 0x000000b9b8ba1220 */ /* 0x000fe20000410000 */
[----:B------:R-:W-:Y:S01]  /*81d0*/  LOP3.LUT P1, RZ, R22, 0xff000000, RZ, 0xc0, !PT ;  /* 0xff00000016ff7812 */ /* 0x000fe2000782c0ff */
[----:B------:R-:W-:Y:S01]  /*81e0*/  FFMA.FTZ R184, R198, R3, R2 ;  /* 0x00000003c6b87223 */ /* 0x000fe20000010002 */
[----:B------:R-:W-:-:S03]  /*81f0*/  PRMT R185, R49, 0x7632, R185 ;  /* 0x0000763231b97816 */ /* 0x000fc600000000b9 */
[----:B------:R-:W-:Y:S01]  /*8200*/  FADD.FTZ R184, R230, -R184 ;  /* 0x800000b8e6b87221 */ /* 0x000fe20000010000 */
[----:B------:R-:W-:-:S05]  /*8210*/  SHF.L.U32 R185, R185, 0x10, RZ ;  /* 0x00000010b9b97819 */ /* 0x000fca00000006ff */
[----:B------:R-:W-:Y:S02]  /*8220*/  FFMA.FTZ R184, R30, R184, R185 ;  /* 0x000000b81eb87223 */ /* 0x000fe400000100b9 */
[----:B------:R-:W-:Y:S02]  /*8230*/  @P1 PRMT R181, R181, 0x7632, R181 ;  /* 0x00007632b5b51816 */ /* 0x000fe400000000b5 */
[----:B------:R-:W-:Y:S01]  /*8240*/  FMUL.FTZ R184, R184, R21 ;  /* 0x00000015b8b87220 */ /* 0x000fe20000410000 */
[----:B------:R-:W-:Y:S01]  /*8250*/  HFMA2 R185, -RZ, RZ, 0, 0 ;  /* 0x00000000ffb97431 */ /* 0x000fe200000001ff */
[----:B------:R-:W-:Y:S02]  /*8260*/  @P1 SHF.L.U32 R181, R181, 0x10, RZ ;  /* 0x00000010b5b51819 */ /* 0x000fe400000006ff */
[----:B------:R-:W-:-:S04]  /*8270*/  FMUL.FTZ R184, R184, UR14 ;  /* 0x0000000eb8b87c20 */ /* 0x000fc80008410000 */
[----:B------:R-:W-:-:S04]  /*8280*/  @P1 FMUL.FTZ R185, R184, R181 ;  /* 0x000000b5b8b91220 */ /* 0x000fc80000410000 */
[----:B------:R-:W-:Y:S01]  /*8290*/  FADD.FTZ R83, R83, R185 ;  /* 0x000000b953537221 */ /* 0x000fe20000010000 */
[----:B---3--:R-:W-:Y:S02]  /*82a0*/  @P1 SHF.L.U32 R185, R247, 0x10, RZ ;  /* 0x00000010f7b91819 */ /* 0x008fe400000006ff */
[----:B------:R-:W2:Y:S01]  /*82b0*/  LDL R247, [R1+0x18] ;  /* 0x0000180001f77983 */ /* 0x000ea20000100800 */
[----:B------:R-:W-:Y:S02]  /*82c0*/  MOV R181, RZ ;  /* 0x000000ff00b57202 */ /* 0x000fe40000000f00 */
[----:B------:R-:W-:Y:S01]  /*82d0*/  @P1 FMUL.FTZ R181, R185, R184 ;  /* 0x000000b8b9b51220 */ /* 0x000fe20000410000 */
[----:B------:R-:W-:Y:S01]  /*82e0*/  FFMA.FTZ R185, R17, R3, R2 ;  /* 0x0000000311b97223 */ /* 0x000fe20000010002 */
[----:B------:R-:W-:-:S03]  /*82f0*/  LOP3.LUT P1, RZ, R23, 0xff, RZ, 0xc0, !PT ;  /* 0x000000ff17ff7812 */ /* 0x000fc6000782c0ff */
[----:B------:R-:W-:Y:S01]  /*8300*/  FADD.FTZ R184, R210, -R185 ;  /* 0x800000b9d2b87221 */ /* 0x000fe20000010000 */
[----:B------:R-:W-:-:S05]  /*8310*/  SHF.L.U32 R185, R50, 0x10, RZ ;  /* 0x0000001032b97819 */ /* 0x000fca00000006ff */
[----:B------:R-:W-:-:S04]  /*8320*/  FFMA.FTZ R184, R30, R184, R185 ;  /* 0x000000b81eb87223 */ /* 0x000fc800000100b9 */
[----:B------:R-:W-:Y:S01]  /*8330*/  FMUL.FTZ R184, R184, R21 ;  /* 0x00000015b8b87220 */ /* 0x000fe20000410000 */
[----:B------:R-:W-:-:S03]  /*8340*/  @P1 SHF.L.U32 R235, R182, 0x10, RZ ;  /* 0x00000010b6eb1819 */ /* 0x000fc600000006ff */
[----:B------:R-:W-:Y:S01]  /*8350*/  FMUL.FTZ R185, R184, UR14 ;  /* 0x0000000eb8b97c20 */ /* 0x000fe20008410000 */
[----:B------:R-:W-:-:S03]  /*8360*/  HFMA2 R184, -RZ, RZ, 0, 0 ;  /* 0x00000000ffb87431 */ /* 0x000fc600000001ff */
[----:B------:R-:W-:Y:S01]  /*8370*/  @P1 FMUL.FTZ R184, R185, R235 ;  /* 0x000000ebb9b81220 */ /* 0x000fe20000410000 */
[----:B------:R-:W-:-:S03]  /*8380*/  @P1 SHF.L.U32 R235, R174, 0x10, RZ ;  /* 0x00000010aeeb1819 */ /* 0x000fc600000006ff */
[----:B------:R-:W-:Y:S01]  /*8390*/  FADD.FTZ R76, R76, R184 ;  /* 0x000000b84c4c7221 */ /* 0x000fe20000010000 */
[----:B------:R-:W-:Y:S01]  /*83a0*/  MOV R184, RZ ;  /* 0x000000ff00b87202 */ /* 0x000fe20000000f00 */
        /* <DEDUP_REMOVED lines=14> */
[----:B----4-:R-:W-:Y:S02]  /*8490*/  @P1 SHF.L.U32 R235, R236, 0x10, RZ ;  /* 0x00000010eceb1819 */ /* 0x010fe400000006ff */
[----:B------:R-:W-:-:S03]  /*84a0*/  MOV R182, RZ ;  /* 0x000000ff00b67202 */ /* 0x000fc60000000f00 */
[----:B------:R-:W-:Y:S01]  /*84b0*/  @P1 FMUL.FTZ R182, R235, R185 ;  /* 0x000000b9ebb61220 */ /* 0x000fe20000410000 */
[----:B------:R-:W-:Y:S01]  /*84c0*/  FFMA.FTZ R185, R16, R3, R2 ;  /* 0x0000000310b97223 */ /* 0x000fe20000010002 */
[----:B------:R-:W-:Y:S02]  /*84d0*/  SHF.L.U32 R235, R51, 0x10, RZ ;  /* 0x0000001033eb7819 */ /* 0x000fe400000006ff */
[----:B------:R-:W-:Y:S01]  /*84e0*/  LOP3.LUT P1, RZ, R23, 0xff0000, RZ, 0xc0, !PT ;  /* 0x00ff000017ff7812 */ /* 0x000fe2000782c0ff */
[----:B------:R-:W-:-:S04]  /*84f0*/  FADD.FTZ R185, R206, -R185 ;  /* 0x800000b9ceb97221 */ /* 0x000fc80000010000 */
[----:B------:R-:W-:-:S04]  /*8500*/  FFMA.FTZ R185, R30, R185, R235 ;  /* 0x000000b91eb97223 */ /* 0x000fc800000100eb */
[----:B------:R-:W-:-:S04]  /*8510*/  FMUL.FTZ R185, R185, R21 ;  /* 0x00000015b9b97220 */ /* 0x000fc80000410000 */
[----:B------:R-:W-:Y:S01]  /*8520*/  FMUL.FTZ R235, R185, UR14 ;  /* 0x0000000eb9eb7c20 */ /* 0x000fe20008410000 */
[----:B------:R-:W-:Y:S01]  /*8530*/  HFMA2 R185, -RZ, RZ, 0, 0 ;  /* 0x00000000ffb97431 */ /* 0x000fe200000001ff */
[----:B------:R-:W-:-:S05]  /*8540*/  @P1 SHF.L.U32 R236, R183, 0x10, RZ ;  /* 0x00000010b7ec1819 */ /* 0x000fca00000006ff */
[----:B------:R-:W-:Y:S01]  /*8550*/  @P1 FMUL.FTZ R185, R235, R236 ;  /* 0x000000ecebb91220 */ /* 0x000fe20000410000 */
[----:B------:R-:W-:-:S03]  /*8560*/  @P1 SHF.L.U32 R236, R175, 0x10, RZ ;  /* 0x00000010afec1819 */ /* 0x000fc600000006ff */
[----:B------:R-:W-:Y:S01]  /*8570*/  FADD.FTZ R78, R78, R185 ;  /* 0x000000b94e4e7221 */ /* 0x000fe20000010000 */
[----:B------:R-:W-:Y:S01]  /*8580*/  MOV R185, RZ ;  /* 0x000000ff00b97202 */ /* 0x000fe20000000f00 */
[----:B------:R-:W-:Y:S01]  /*8590*/  @P1 FMUL.FTZ R185, R236, R235 ;  /* 0x000000ebecb91220 */ /* 0x000fe20000410000 */
[----:B------:R-:W-:Y:S01]  /*85a0*/  ISETP.GE.U32.AND P1, PT, R22, RZ, PT ;  /* 0x000000ff1600720c */ /* 0x000fe20003f26070 */
[----:B------:R-:W-:Y:S01]  /*85b0*/  FFMA.FTZ R236, R19, R3, R2 ;  /* 0x0000000313ec7223 */ /* 0x000fe20000010002 */
[----:B------:R-:W-:Y:S02]  /*85c0*/  PRMT R235, R51, 0x7632, R235 ;  /* 0x0000763233eb7816 */ /* 0x000fe400000000eb */
[----:B------:R-:W-:Y:S01]  /*85d0*/  ISETP.GE.U32.AND.EX P1, PT, R23, 0x1000000, PT, P1 ;  /* 0x010000001700780c */ /* 0x000fe20003f26110 */
[----:B------:R-:W-:Y:S01]  /*85e0*/  FADD.FTZ R236, R222, -R236 ;  /* 0x800000ecdeec7221 */ /* 0x000fe20000010000 */
[----:B------:R-:W-:Y:S02]  /*85f0*/  SHF.L.U32 R235, R235, 0x10, RZ ;  /* 0x00000010ebeb7819 */ /* 0x000fe400000006ff */
[----:B------:R-:W-:-:S03]  /*8600*/  F2FP.BF16.F32.PACK_AB R180, R180, R187 ;  /* 0x000000bbb4b4723e */ /* 0x000fc600000010ff */
[----:B------:R-:W-:Y:S01]  /*8610*/  FFMA.FTZ R235, R30, R236, R235 ;  /* 0x000000ec1eeb7223 */ /* 0x000fe200000100eb */
[----:B------:R-:W-:Y:S02]  /*8620*/  F2FP.BF16.F32.PACK_AB R181, R181, R186 ;  /* 0x000000bab5b5723e */ /* 0x000fe400000010ff */
[----:B------:R-:W0:Y:S01]  /*8630*/  LDC.64 R186, c[0x0][0x468] ;  /* 0x00011a00ffba7b82 */ /* 0x000e220000000a00 */
[----:B------:R-:W-:Y:S02]  /*8640*/  FMUL.FTZ R235, R235, R21 ;  /* 0x00000015ebeb7220 */ /* 0x000fe40000410000 */
[----:B------:R-:W-:Y:S01]  /*8650*/  @P1 PRMT R183, R183, 0x7632, R183 ;  /* 0x00007632b7b71816 */ /* 0x000fe200000000b7 */
[----:B------:R-:W-:Y:S02]  /*8660*/  HFMA2 R236, -RZ, RZ, 0, 0 ;  /* 0x00000000ffec7431 */ /* 0x000fe400000001ff */
[----:B------:R-:W-:Y:S01]  /*8670*/  FMUL.FTZ R235, R235, UR14 ;  /* 0x0000000eebeb7c20 */ /* 0x000fe20008410000 */
[----:B------:R-:W-:-:S05]  /*8680*/  @P1 SHF.L.U32 R183, R183, 0x10, RZ ;  /* 0x00000010b7b71819 */ /* 0x000fca00000006ff */
[----:B------:R-:W-:-:S04]  /*8690*/  @P1 FMUL.FTZ R236, R235, R183 ;  /* 0x000000b7ebec1220 */ /* 0x000fc80000410000 */
[----:B------:R-:W-:Y:S01]  /*86a0*/  FADD.FTZ R79, R79, R236 ;  /* 0x000000ec4f4f7221 */ /* 0x000fe20000010000 */
[----:B------:R-:W-:Y:S02]  /*86b0*/  MOV R183, RZ ;  /* 0x000000ff00b77202 */ /* 0x000fe40000000f00 */
[----:B------:R-:W-:Y:S02]  /*86c0*/  F2FP.BF16.F32.PACK_AB R182, R182, R184 ;  /* 0x000000b8b6b6723e */ /* 0x000fe400000010ff */
[----:B--2---:R-:W-:-:S05]  /*86d0*/  @P1 SHF.L.U32 R236, R247, 0x10, RZ ;  /* 0x00000010f7ec1819 */ /* 0x004fca00000006ff */
[----:B------:R-:W-:-:S05]  /*86e0*/  @P1 FMUL.FTZ R183, R236, R235 ;  /* 0x000000ebecb71220 */ /* 0x000fca0000410000 */
[----:B------:R-:W-:Y:S01]  /*86f0*/  F2FP.BF16.F32.PACK_AB R183, R183, R185 ;  /* 0x000000b9b7b7723e */ /* 0x000fe200000010ff */
[----:B0-----:R-:W-:-:S05]  /*8700*/  IMAD.WIDE.U32 R184, R20, 0x10, R186 ;  /* 0x0000001014b87825 */ /* 0x001fca00078e00ba */
[----:B------:R0:W-:Y:S01]  /*8710*/  STG.E.128 desc[UR6][R184.64], R180 ;  /* 0x000000b4b8007986 */ /* 0x0001e2000c101d06 */
[----:B------:R-:W-:-:S07]  /*8720*/  IADD3 R20, PT, PT, R20, 0x20, RZ ;  /* 0x0000002014147810 */ /* 0x000fce0007ffe0ff */
.L_x_874:
[----:B------:R-:W-:Y:S05]  /*8730*/  BSYNC.RECONVERGENT B2 ;  /* 0x0000000000027941 */ /* 0x000fea0003800200 */
.L_x_873:
[----:B------:R-:W-:Y:S04]  /*8740*/  BSSY.RECONVERGENT B2, `(.L_x_875) ;  /* 0x0000088000027945 */ /* 0x000fe80003800200 */
[----:B------:R-:W-:Y:S05]  /*8750*/  @!P3 BRA `(.L_x_876) ;  /* 0x000000080018b947 */ /* 0x000fea0003800000 */
[----:B0-----:R-:W0:Y:S01]  /*8760*/  LDC.64 R180, c[0x0][0x390] ;  /* 0x0000e400ffb47b82 */ /* 0x001e220000000a00 */
[----:B------:R-:W2:Y:S04]  /*8770*/  LDL R235, [R1] ;  /* 0x0000000001eb7983 */ /* 0x000ea80000100800 */
[----:B------:R-:W3:Y:S04]  /*8780*/  LDL R236, [R1+0x4] ;  /* 0x0000040001ec7983 */ /* 0x000ee80000100800 */
[----:B------:R-:W4:Y:S01]  /*8790*/  LDL R247, [R1+0x8] ;  /* 0x0000080001f77983 */ /* 0x000f220000100800 */
[----:B0-----:R-:W-:-:S06]  /*87a0*/  IMAD.WIDE.U32 R180, R20, 0x10, R180 ;  /* 0x0000001014b47825 */ /* 0x001fcc00078e00b4 */
[----:B------:R-:W2:Y:S01]  /*87b0*/  LDG.E.128 R180, desc[UR6][R180.64] ;  /* 0x00000006b4b47981 */ /* 0x000ea2000c1e1d00 */
[----:B------:R-:W-:Y:S01]  /*87c0*/  FFMA.FTZ R184, R14, R3, R2 ;  /* 0x000000030eb87223 */ /* 0x000fe20000010002 */
[----:B------:R-:W-:Y:S02]  /*87d0*/  LOP3.LUT P1, RZ, R24, 0xff, RZ, 0xc0, !PT ;  /* 0x000000ff18ff7812 */ /* 0x000fe4000782c0ff */
[----:B------:R-:W-:Y:S02]  /*87e0*/  CS2R R186, SRZ ;  /* 0x0000000000ba7805 */ /* 0x000fe4000001ff00 */
[----:B------:R-:W-:Y:S01]  /*87f0*/  SHF.L.U32 R185, R44, 0x10, RZ ;  /* 0x000000102cb97819 */ /* 0x000fe200000006ff */
        /* <DEDUP_REMOVED lines=20> */
[----:B------:R-:W-:-:S04]  /*8940*/  FMUL.FTZ R184, R184, UR14 ;  /* 0x0000000eb8b87c20 */ /* 0x000fc80008410000 */
[----:B------:R-:W-:Y:S01]  /*8950*/  @P1 FMUL.FTZ R185, R184, R180 ;  /* 0x000000b4b8b91220 */ /* 0x000fe20000410000 */
[----:B------:R-:W-:Y:S01]  /*8960*/  MOV R180, RZ ;  /* 0x000000ff00b47202 */ /* 0x000fe20000000f00 */
[----:B------:R-:W-:Y:S01]  /*8970*/  @P1 FMUL.FTZ R180, R186, R184 ;  /* 0x000000b8bab41220 */ /* 0x000fe20000410000 */
[----:B------:R-:W-:Y:S01]  /*8980*/  FFMA.FTZ R184, R13, R3, R2 ;  /* 0x000000030db87223 */ /* 0x000fe20000010002 */
[----:B------:R-:W-:Y:S01]  /*8990*/  SHF.L.U32 R186, R45, 0x10, RZ ;  /* 0x000000102dba7819 */ /* 0x000fe200000006ff */
[----:B------:R-:W-:Y:S01]  /*89a0*/  FADD.FTZ R73, R73, R185 ;  /* 0x000000b949497221 */ /* 0x000fe20000010000 */
        /* <DEDUP_REMOVED lines=8> */
[----:B------:R-:W-:-:S03]  /*8a30*/  MOV R186, RZ ;  /* 0x000000ff00ba7202 */ /* 0x000fc60000000f00 */
[----:B------:R-:W-:Y:S01]  /*8a40*/  FADD.FTZ R74, R74, R184 ;  /* 0x000000b84a4a7221 */ /* 0x000fe20000010000 */
[----:B------:R-:W-:-:S05]  /*8a50*/  @P1 SHF.L.U32 R184, R165, 0x10, RZ ;  /* 0x00000010a5b81819 */ /* 0x000fca00000006ff */
        /* <DEDUP_REMOVED lines=9> */
[----:B------:R-:W-:Y:S02]  /*8af0*/  FMUL.FTZ R184, R184, R21 ;  /* 0x00000015b8b87220 */ /* 0x000fe40000410000 */
[----:B------:R-:W-:Y:S02]  /*8b00*/  @P1 SHF.L.U32 R181, R181, 0x10, RZ ;  /* 0x00000010b5b51819 */ /* 0x000fe400000006ff */
[----:B------:R-:W-:-:S04]  /*8b10*/  FMUL.FTZ R184, R184, UR14 ;  /* 0x0000000eb8b87c20 */ /* 0x000fc80008410000 */
[----:B------:R-:W-:Y:S01]  /*8b20*/  @P1 FMUL.FTZ R185, R184, R181 ;  /* 0x000000b5b8b91220 */ /* 0x000fe20000410000 */
[----:B------:R-:W-:-:S03]  /*8b30*/  MOV R181, RZ ;  /* 0x000000ff00b57202 */ /* 0x000fc60000000f00 */
[----:B------:R-:W-:Y:S01]  /*8b40*/  FADD.FTZ R75, R75, R185 ;  /* 0x000000b94b4b7221 */ /* 0x000fe20000010000 */
[----:B------:R-:W-:-:S05]  /*8b50*/  @P1 SHF.L.U32 R185, R235, 0x10, RZ ;  /* 0x00000010ebb91819 */ /* 0x000fca00000006ff */
        /* <DEDUP_REMOVED lines=29> */
[----:B---3--:R-:W-:-:S05]  /*8d30*/  @P1 SHF.L.U32 R235, R236, 0x10, RZ ;  /* 0x00000010eceb1819 */ /* 0x008fca00000006ff */
        /* <DEDUP_REMOVED lines=32> */
[----:B----4-:R-:W-:Y:S02]  /*8f40*/  @P1 SHF.L.U32 R236, R247, 0x10, RZ ;  /* 0x00000010f7ec1819 */ /* 0x010fe400000006ff */
[----:B------:R-:W-:-:S03]  /*8f50*/  MOV R183, RZ ;  /* 0x000000ff00b77202 */ /* 0x000fc60000000f00 */
[----:B------:R-:W-:Y:S01]  /*8f60*/  @P1 FMUL.FTZ R183, R236, R235 ;  /* 0x000000ebecb71220 */ /* 0x000fe20000410000 */
[----:B------:R-:W-:-:S04]  /*8f70*/  F2FP.BF16.F32.PACK_AB R182, R182, R184 ;  /* 0x000000b8b6b6723e */ /* 0x000fc800000010ff */
[----:B------:R-:W-:Y:S01]  /*8f80*/  F2FP.BF16.F32.PACK_AB R183, R183, R185 ;  /* 0x000000b9b7b7723e */ /* 0x000fe200000010ff */
[----:B0-----:R-:W-:-:S05]  /*8f90*/  IMAD.WIDE.U32 R184, R20, 0x10, R186 ;  /* 0x0000001014b87825 */ /* 0x001fca00078e00ba */
[----:B------:R1:W-:Y:S01]  /*8fa0*/  STG.E.128 desc[UR6][R184.64], R180 ;  /* 0x000000b4b8007986 */ /* 0x0003e2000c101d06 */
[----:B------:R-:W-:-:S07]  /*8fb0*/  IADD3 R20, PT, PT, R20, 0x20, RZ ;  /* 0x0000002014147810 */ /* 0x000fce0007ffe0ff */
.L_x_876:
[----:B------:R-:W-:Y:S05]  /*8fc0*/  BSYNC.RECONVERGENT B2 ;  /* 0x0000000000027941 */ /* 0x000fea0003800200 */
.L_x_875:
[----:B------:R-:W-:Y:S04]  /*8fd0*/  BSSY.RECONVERGENT B2, `(.L_x_877) ;  /* 0x0000085000027945 */ /* 0x000fe80003800200 */
[----:B------:R-:W-:Y:S05]  /*8fe0*/  @!P4 BRA `(.L_x_878) ;  /* 0x00000008000cc947 */ /* 0x000fea0003800000 */
[----:B01----:R-:W0:Y:S02]  /*8ff0*/  LDC.64 R180, c[0x0][0x390] ;  /* 0x0000e400ffb47b82 */ /* 0x003e240000000a00 */
[----:B0-----:R-:W-:-:S06]  /*9000*/  IMAD.WIDE.U32 R180, R20, 0x10, R180 ;  /* 0x0000001014b47825 */ /* 0x001fcc00078e00b4 */
[----:B------:R-:W2:Y:S01]  /*9010*/  LDG.E.128 R180, desc[UR6][R180.64] ;  /* 0x00000006b4b47981 */ /* 0x000ea2000c1e1d00 */
[-CC-:B------:R-:W-:Y:S01]  /*9020*/  FFMA.FTZ R185, R8, R3.reuse, R2.reuse ;  /* 0x0000000308b97223 */ /* 0x180fe20000010002 */
[----:B------:R-:W-:Y:S02]  /*9030*/  LOP3.LUT P1, RZ, R26, 0xff, RZ, 0xc0, !PT ;  /* 0x000000ff1aff7812 */ /* 0x000fe4000782c0ff */
[----:B------:R-:W-:Y:S01]  /*9040*/  CS2R R186, SRZ ;  /* 0x0000000000ba7805 */ /* 0x000fe2000001ff00 */
[----:B------:R-:W-:Y:S01]  /*9050*/  FFMA.FTZ R235, R7, R3, R2 ;  /* 0x0000000307eb7223 */ /* 0x000fe20000010002 */
[----:B------:R-:W-:Y:S01]  /*9060*/  FADD.FTZ R184, R218, -R185 ;  /* 0x800000b9dab87221 */ /* 0x000fe20000010000 */
[----:B------:R-:W-:-:S05]  /*9070*/  SHF.L.U32 R185, R40, 0x10, RZ ;  /* 0x0000001028b97819 */ /* 0x000fca00000006ff */
        /* <DEDUP_REMOVED lines=23> */
[----:B------:R-:W-:Y:S01]  /*91f0*/  SHF.L.U32 R186, R41, 0x10, RZ ;  /* 0x0000001029ba7819 */ /* 0x000fe200000006ff */
[----:B------:R-:W-:Y:S01]  /*9200*/  FADD.FTZ R184, R212, -R235 ;  /* 0x800000ebd4b87221 */ /* 0x000fe20000010000 */
[----:B------:R-:W-:Y:S01]  /*9210*/  LOP3.LUT P1, RZ, R26, 0xff0000, RZ, 0xc0, !PT ;  /* 0x00ff00001aff7812 */ /* 0x000fe2000782c0ff */
[----:B------:R-:W-:Y:S01]  /*9220*/  FADD.FTZ R65, R65, R185 ;  /* 0x000000b941417221 */ /* 0x000fe20000010000 */
[----:B------:R-:W-:Y:S01]  /*9230*/  F2FP.BF16.F32.PACK_AB R180, R180, R187 ;  /* 0x000000bbb4b4723e */ /* 0x000fe200000010ff */
        /* <DEDUP_REMOVED lines=27> */
[----:B------:R-:W-:-:S03]  /*93f0*/  LOP3.LUT P1, RZ, R27, 0xff, RZ, 0xc0, !PT ;  /* 0x000000ff1bff7812 */ /* 0x000fc6000782c0ff */
[----:B------:R-:W-:Y:S01]  /*9400*/  FADD.FTZ R184, R208, -R185 ;  /* 0x800000b9d0b87221 */ /* 0x000fe20000010000 */
[----:B------:R-:W-:Y:S02]  /*9410*/  SHF.L.U32 R185, R42, 0x10, RZ ;  /* 0x000000102ab97819 */ /* 0x000fe400000006ff */
[----:B------:R-:W-:Y:S02]  /*9420*/  F2FP.BF16.F32.PACK_AB R181, R181, R186 ;  /* 0x000000bab5b5723e */ /* 0x000fe400000010ff */
[----:B------:R-:W0:Y:S01]  /*9430*/  LDC.64 R186, c[0x0][0x468] ;  /* 0x00011a00ffba7b82 */ /* 0x000e220000000a00 */
        /* <DEDUP_REMOVED lines=29> */
[----:B------:R-:W-:Y:S01]  /*9610*/  FADD.FTZ R185, R203, -R185 ;  /* 0x800000b9cbb97221 */ /* 0x000fe20000010000 */
[----:B------:R-:W-:-:S03]  /*9620*/  F2FP.BF16.F32.PACK_AB R182, R182, R184 ;  /* 0x000000b8b6b6723e */ /* 0x000fc600000010ff */
        /* <DEDUP_REMOVED lines=15> */
[----:B------:R-:W-:-:S05]  /*9720*/  SHF.L.U32 R235, R235, 0x10, RZ ;  /* 0x00000010ebeb7819 */ /* 0x000fca00000006ff */
[----:B------:R-:W-:Y:S01]  /*9730*/  FFMA.FTZ R235, R30, R236, R235 ;  /* 0x000000ec1eeb7223 */ /* 0x000fe200000100eb */
[----:B------:R-:W-:-:S03]  /*9740*/  HFMA2 R236, -RZ, RZ, 0, 0 ;  /* 0x00000000ffec7431 */ /* 0x000fc600000001ff */
[----:B------:R-:W-:Y:S02]  /*9750*/  FMUL.FTZ R235, R235, R21 ;  /* 0x00000015ebeb7220 */ /* 0x000fe40000410000 */
[----:B------:R-:W-:Y:S02]  /*9760*/  @P1 PRMT R183, R183, 0x7632, R183 ;  /* 0x00007632b7b71816 */ /* 0x000fe400000000b7 */
[----:B------:R-:W-:Y:S02]  /*9770*/  FMUL.FTZ R235, R235, UR14 ;  /* 0x0000000eebeb7c20 */ /* 0x000fe40008410000 */
[----:B------:R-:W-:-:S05]  /*9780*/  @P1 SHF.L.U32 R183, R183, 0x10, RZ ;  /* 0x00000010b7b71819 */ /* 0x000fca00000006ff */
[----:B------:R-:W-:Y:S01]  /*9790*/  @P1 FMUL.FTZ R236, R235, R183 ;  /* 0x000000b7ebec1220 */ /* 0x000fe20000410000 */
[----:B------:R-:W-:-:S03]  /*97a0*/  MOV R183, RZ ;  /* 0x000000ff00b77202 */ /* 0x000fc60000000f00 */
[----:B------:R-:W-:Y:S01]  /*97b0*/  FADD.FTZ R63, R63, R236 ;  /* 0x000000ec3f3f7221 */ /* 0x000fe20000010000 */
[----:B------:R-:W-:-:S05]  /*97c0*/  @P1 SHF.L.U32 R236, R245, 0x10, RZ ;  /* 0x00000010f5ec1819 */ /* 0x000fca00000006ff */
[----:B------:R-:W-:-:S05]  /*97d0*/  @P1 FMUL.FTZ R183, R236, R235 ;  /* 0x000000ebecb71220 */ /* 0x000fca0000410000 */
[----:B------:R-:W-:Y:S01]  /*97e0*/  F2FP.BF16.F32.PACK_AB R183, R183, R185 ;  /* 0x000000b9b7b7723e */ /* 0x000fe200000010ff */
[C---:B0-----:R-:W-:Y:S01]  /*97f0*/  IMAD.WIDE.U32 R184, R20.reuse, 0x10, R186 ;  /* 0x0000001014b87825 */ /* 0x041fe200078e00ba */
[----:B------:R-:W-:-:S04]  /*9800*/  IADD3 R20, PT, PT, R20, 0x20, RZ ;  /* 0x0000002014147810 */ /* 0x000fc80007ffe0ff */
[----:B------:R2:W-:Y:S03]  /*9810*/  STG.E.128 desc[UR6][R184.64], R180 ;  /* 0x000000b4b8007986 */ /* 0x0005e6000c101d06 */
.L_x_878:
[----:B------:R-:W-:Y:S05]  /*9820*/  BSYNC.RECONVERGENT B2 ;  /* 0x0000000000027941 */ /* 0x000fea0003800200 */
.L_x_877:
[----:B------:R-:W-:Y:S05]  /*9830*/  @!P5 BRA `(.L_x_869) ;  /* 0x0000002c0010d947 */ /* 0x000fea0003800000 */
[----:B012---:R-:W0:Y:S01]  /*9840*/  LDC.64 R180, c[0x0][0x390] ;  /* 0x0000e400ffb47b82 */ /* 0x007e220000000a00 */
[----:B------:R-:W-:Y:S01]  /*9850*/  FFMA.FTZ R184, R199, R3, R2 ;  /* 0x00000003c7b87223 */ /* 0x000fe20000010002 */
[----:B------:R-:W-:Y:S02]  /*9860*/  SHF.L.U32 R185, R36, 0x10, RZ ;  /* 0x0000001024b97819 */ /* 0x000fe400000006ff */
[----:B------:R-:W-:Y:S01]  /*9870*/  LOP3.LUT P1, RZ, R28, 0xff, RZ, 0xc0, !PT ;  /* 0x000000ff1cff7812 */ /* 0x000fe2000782c0ff */
[----:B------:R-:W-:Y:S01]  /*9880*/  HFMA2 R187, -RZ, RZ, 0, 0 ;  /* 0x00000000ffbb7431 */ /* 0x000fe200000001ff */
[----:B------:R-:W-:Y:S02]  /*9890*/  LOP3.LUT P2, RZ, R29, 0xff0000, RZ, 0xc0, !PT ;  /* 0x00ff00001dff7812 */ /* 0x000fe4000784c0ff */
[----:B------:R-:W1:Y:S01]  /*98a0*/  LDC.64 R248, c[0x0][0x468] ;  /* 0x00011a00fff87b82 */ /* 0x000e620000000a00 */
[----:B0-----:R-:W-:-:S06]  /*98b0*/  IMAD.WIDE.U32 R180, R20, 0x10, R180 ;  /* 0x0000001014b47825 */ /* 0x001fcc00078e00b4 */
[----:B------:R-:W2:Y:S01]  /*98c0*/  LDG.E.128 R180, desc[UR6][R180.64] ;  /* 0x00000006b4b47981 */ /* 0x000ea2000c1e1d00 */
[----:B------:R-:W-:Y:S01]  /*98d0*/  FADD.FTZ R184, R211, -R184 ;  /* 0x800000b8d3b87221 */ /* 0x000fe20000010000 */
[----:B------:R-:W-:-:S03]  /*98e0*/  @P1 SHF.L.U32 R186, R148, 0x10, RZ ;  /* 0x0000001094ba1819 */ /* 0x000fc600000006ff */
[----:B-----5:R-:W-:-:S04]  /*98f0*/  FFMA.FTZ R184, R30, R184, R185 ;  /* 0x000000b81eb87223 */ /* 0x020fc800000100b9 */
[----:B------:R-:W-:-:S04]  /*9900*/  FMUL.FTZ R184, R184, R21 ;  /* 0x00000015b8b87220 */ /* 0x000fc80000410000 */
[----:B------:R-:W-:Y:S01]  /*9910*/  FMUL.FTZ R185, R184, UR14 ;  /* 0x0000000eb8b97c20 */ /* 0x000fe20008410000 */
[----:B--2---:R-:W-:-:S05]  /*9920*/  @P1 SHF.L.U32 R184, R180, 0x10, RZ ;  /* 0x00000010b4b81819 */ /* 0x004fca00000006ff */
[----:B------:R-:W-:Y:S01]  /*9930*/  @P1 FMUL.FTZ R187, R185, R184 ;  /* 0x000000b8b9bb1220 */ /* 0x000fe20000410000 */
[----:B------:R-:W-:Y:S01]  /*9940*/  MOV R184, RZ ;  /* 0x000000ff00b87202 */ /* 0x000fe20000000f00 */
[----:B------:R-:W-:Y:S01]  /*9950*/  @P1 FMUL.FTZ R184, R186, R185 ;  /* 0x000000b9bab81220 */ /* 0x000fe20000410000 */
[----:B------:R-:W-:Y:S01]  /*9960*/  LOP3.LUT P1, RZ, R28, 0xff00, RZ, 0xc0, !PT ;  /* 0x0000ff001cff7812 */ /* 0x000fe2000782c0ff */
[----:B------:R-:W-:Y:S01]  /*9970*/  FFMA.FTZ R186, R190, R3, R2 ;  /* 0x00000003beba7223 */ /* 0x000fe20000010002 */
[----:B------:R-:W-:Y:S01]  /*9980*/  PRMT R185, R36, 0x7632, R185 ;  /* 0x0000763224b97816 */ /* 0x000fe200000000b9 */
[----:B------:R-:W-:Y:S02]  /*9990*/  FADD.FTZ R56, R56, R187 ;  /* 0x000000bb38387221 */ /* 0x000fe40000010000 */
[----:B------:R-:W-:Y:S01]  /*99a0*/  FADD.FTZ R186, R217, -R186 ;  /* 0x800000bad9ba7221 */ /* 0x000fe20000010000 */
[----:B------:R-:W-:-:S05]  /*99b0*/  SHF.L.U32 R185, R185, 0x10, RZ ;  /* 0x00000010b9b97819 */ /* 0x000fca00000006ff */
[----:B------:R-:W-:Y:S02]  /*99c0*/  FFMA.FTZ R186, R30, R186, R185 ;  /* 0x000000ba1eba7223 */ /* 0x000fe400000100b9 */
[----:B------:R-:W-:Y:S02]  /*99d0*/  @P1 PRMT R180, R180, 0x7632, R180 ;  /* 0x00007632b4b41816 */ /* 0x000fe400000000b4 */
[----:B------:R-:W-:Y:S02]  /*99e0*/  FMUL.FTZ R185, R186, R21 ;  /* 0x00000015bab97220 */ /* 0x000fe40000410000 */
[----:B------:R-:W-:Y:S01]  /*99f0*/  @P1 SHF.L.U32 R186, R180, 0x10, RZ ;  /* 0x00000010b4ba1819 */ /* 0x000fe200000006ff */
[----:B------:R-:W-:Y:S02]  /*9a00*/  HFMA2 R180, -RZ, RZ, 0, 0 ;  /* 0x00000000ffb47431 */ /* 0x000fe400000001ff */
[----:B------:R-:W-:-:S04]  /*9a10*/  FMUL.FTZ R185, R185, UR14 ;  /* 0x0000000eb9b97c20 */ /* 0x000fc80008410000 */
[----:B------:R-:W-:Y:S01]  /*9a20*/  @P1 FMUL.FTZ R180, R185, R186 ;  /* 0x000000bab9b41220 */ /* 0x000fe20000410000 */
[----:B------:R-:W-:-:S03]  /*9a30*/  @P1 SHF.L.U32 R186, R238, 0x10, RZ ;  /* 0x00000010eeba1819 */ /* 0x000fc600000006ff */
[----:B------:R-:W-:Y:S01]  /*9a40*/  FADD.FTZ R57, R57, R180 ;  /* 0x000000b439397221 */ /* 0x000fe20000010000 */
[----:B------:R-:W-:Y:S01]  /*9a50*/  MOV R180, RZ ;  /* 0x000000ff00b47202 */ /* 0x000fe20000000f00 */
[----:B------:R-:W-:Y:S01]  /*9a60*/  @P1 FMUL.FTZ R180, R186, R185 ;  /* 0x000000b9bab41220 */ /* 0x000fe20000410000 */
[----:B------:R-:W-:Y:S01]  /*9a70*/  FFMA.FTZ R186, R31, R3, R2 ;  /* 0x000000031fba7223 */ /* 0x000fe20000010002 */
[----:B------:R-:W-:Y:S02]  /*9a80*/  LOP3.LUT P1, RZ, R28, 0xff0000, RZ, 0xc0, !PT ;  /* 0x00ff00001cff7812 */ /* 0x000fe4000782c0ff */
[----:B------:R-:W-:Y:S01]  /*9a90*/  SHF.L.U32 R185, R37, 0x10, RZ ;  /* 0x0000001025b97819 */ /* 0x000fe200000006ff */
[----:B------:R-:W-:Y:S01]  /*9aa0*/  FADD.FTZ R186, R207, -R186 ;  /* 0x800000bacfba7221 */ /* 0x000fe20000010000 */
[----:B------:R-:W-:-:S03]  /*9ab0*/  F2FP.BF16.F32.PACK_AB R180, R180, R184 ;  /* 0x000000b8b4b4723e */ /* 0x000fc600000010ff */
[----:B------:R-:W-:Y:S01]  /*9ac0*/  FFMA.FTZ R186, R30, R186, R185 ;  /* 0x000000ba1eba7223 */ /* 0x000fe200000100b9 */
[----:B------:R-:W-:-:S03]  /*9ad0*/  HFMA2 R185, -RZ, RZ, 0, 0 ;  /* 0x00000000ffb97431 */ /* 0x000fc600000001ff */
[----:B------:R-:W-:Y:S02]  /*9ae0*/  FMUL.FTZ R186, R186, R21 ;  /* 0x00000015baba7220 */ /* 0x000fe40000410000 */
[----:B------:R-:W-:Y:S02]  /*9af0*/  @P1 SHF.L.U32 R187, R181, 0x10, RZ ;  /* 0x00000010b5bb1819 */ /* 0x000fe400000006ff */
[----:B------:R-:W-:-:S04]  /*9b00*/  FMUL.FTZ R186, R186, UR14 ;  /* 0x0000000ebaba7c20 */ /* 0x000fc80008410000 */
        /* <DEDUP_REMOVED lines=25> */
[----:B------:R-:W-:-:S03]  /*9ca0*/  F2FP.BF16.F32.PACK_AB R181, R181, R185 ;  /* 0x000000b9b5b5723e */ /* 0x000fc600000010ff */
        /* <DEDUP_REMOVED lines=26> */
[-CC-:B------:R-:W-:Y:S01]  /*9e50*/  FFMA.FTZ R187, R232, R3.reuse, R2.reuse ;  /* 0x00000003e8bb7223 */ /* 0x180fe20000010002 */
[----:B------:R-:W-:Y:S01]  /*9e60*/  FFMA.FTZ R2, R191, R3, R2 ;  /* 0x00000003bf027223 */ /* 0x000fe20000010002 */
[C---:B------:R-:W-:Y:S02]  /*9e70*/  PRMT R235, R39.reuse, 0x7632, R235 ;  /* 0x0000763227eb7816 */ /* 0x040fe400000000eb */
[----:B------:R-:W-:Y:S01]  /*9e80*/  SHF.L.U32 R3, R39, 0x10, RZ ;  /* 0x0000001027037819 */ /* 0x000fe200000006ff */
[----:B------:R-:W-:Y:S01]  /*9e90*/  FADD.FTZ R2, R201, -R2 ;  /* 0x80000002c9027221 */ /* 0x000fe20000010000 */
[----:B------:R-:W-:Y:S01]  /*9ea0*/  SHF.L.U32 R235, R235, 0x10, RZ ;  /* 0x00000010ebeb7819 */ /* 0x000fe200000006ff */
[----:B------:R-:W-:Y:S01]  /*9eb0*/  FADD.FTZ R187, R234, -R187 ;  /* 0x800000bbeabb7221 */ /* 0x000fe20000010000 */
[----:B------:R-:W-:Y:S01]  /*9ec0*/  ISETP.GE.U32.AND P1, PT, R28, RZ, PT ;  /* 0x000000ff1c00720c */ /* 0x000fe20003f26070 */
[----:B------:R-:W-:Y:S01]  /*9ed0*/  FFMA.FTZ R2, R30, R2, R3 ;  /* 0x000000021e027223 */ /* 0x000fe20000010003 */
[----:B------:R-:W-:-:S02]  /*9ee0*/  HFMA2 R3, -RZ, RZ, 0, 0 ;  /* 0x00000000ff037431 */ /* 0x000fc400000001ff */
[----:B------:R-:W-:Y:S01]  /*9ef0*/  FFMA.FTZ R187, R30, R187, R235 ;  /* 0x000000bb1ebb7223 */ /* 0x000fe200000100eb */
[----:B------:R-:W-:Y:S01]  /*9f00*/  ISETP.GE.U32.AND.EX P1, PT, R29, 0x1000000, PT, P1 ;  /* 0x010000001d00780c */ /* 0x000fe20003f26110 */
[-C--:B------:R-:W-:Y:S01]  /*9f10*/  FMUL.FTZ R2, R2, R21.reuse ;  /* 0x0000001502027220 */ /* 0x080fe20000410000 */
[----:B------:R-:W-:Y:S01]  /*9f20*/  F2FP.BF16.F32.PACK_AB R182, R182, R186 ;  /* 0x000000bab6b6723e */ /* 0x000fe200000010ff */
[----:B------:R-:W-:Y:S01]  /*9f30*/  FMUL.FTZ R187, R187, R21 ;  /* 0x00000015bbbb7220 */ /* 0x000fe20000410000 */
[----:B------:R-:W-:Y:S01]  /*9f40*/  @P2 SHF.L.U32 R21, R183, 0x10, RZ ;  /* 0x00000010b7152819 */ /* 0x000fe200000006ff */
[----:B------:R-:W-:Y:S02]  /*9f50*/  FMUL.FTZ R2, R2, UR14 ;  /* 0x0000000e02027c20 */ /* 0x000fe40008410000 */
[----:B------:R-:W-:Y:S02]  /*9f60*/  FMUL.FTZ R187, R187, UR14 ;  /* 0x0000000ebbbb7c20 */ /* 0x000fe40008410000 */
[----:B------:R-:W-:Y:S01]  /*9f70*/  @P2 FMUL.FTZ R3, R2, R21 ;  /* 0x0000001502032220 */ /* 0x000fe20000410000 */
[----:B------:R-:W-:-:S03]  /*9f80*/  @P2 SHF.L.U32 R21, R151, 0x10, RZ ;  /* 0x0000001097152819 */ /* 0x000fc600000006ff */
[----:B------:R-:W-:Y:S01]  /*9f90*/  FADD.FTZ R54, R54, R3 ;  /* 0x0000000336367221 */ /* 0x000fe20000010000 */
[----:B------:R-:W-:Y:S02]  /*9fa0*/  @P1 PRMT R183, R183, 0x7632, R183 ;  /* 0x00007632b7b71816 */ /* 0x000fe400000000b7 */
[----:B------:R-:W-:Y:S01]  /*9fb0*/  MOV R3, RZ ;  /* 0x000000ff00037202 */ /* 0x000fe20000000f00 */
[----:B------:R-:W-:Y:S01]  /*9fc0*/  @P2 FMUL.FTZ R3, R21, R2 ;  /* 0x0000000215032220 */ /* 0x000fe20000410000 */
[----:B------:R-:W-:Y:S01]  /*9fd0*/  HFMA2 R2, -RZ, RZ, 0, 0 ;  /* 0x00000000ff027431 */ /* 0x000fe200000001ff */
[----:B------:R-:W-:Y:S01]  /*9fe0*/  @P1 SHF.L.U32 R30, R183, 0x10, RZ ;  /* 0x00000010b71e1819 */ /* 0x000fe200000006ff */
[----:B-1----:R-:W-:Y:S01]  /*9ff0*/  IMAD.WIDE.U32 R20, R20, 0x10, R248 ;  /* 0x0000001014147825 */ /* 0x002fe200078e00f8 */
[----:B------:R-:W-:-:S03]  /*a000*/  MOV R183, RZ ;  /* 0x000000ff00b77202 */ /* 0x000fc60000000f00 */
[----:B------:R-:W-:Y:S01]  /*a010*/  @P1 FMUL.FTZ R2, R187, R30 ;  /* 0x0000001ebb021220 */ /* 0x000fe20000410000 */
[----:B------:R-:W-:-:S03]  /*a020*/  @P1 SHF.L.U32 R30, R241, 0x10, RZ ;  /* 0x00000010f11e1819 */ /* 0x000fc600000006ff */
[----:B------:R-:W-:Y:S02]  /*a030*/  FADD.FTZ R55, R55, R2 ;  /* 0x0000000237377221 */ /* 0x000fe40000010000 */
[----:B------:R-:W-:-:S05]  /*a040*/  @P1 FMUL.FTZ R183, R30, R187 ;  /* 0x000000bb1eb71220 */ /* 0x000fca0000410000 */
[----:B------:R-:W-:-:S05]  /*a050*/  F2FP.BF16.F32.PACK_AB R183, R183, R3 ;  /* 0x00000003b7b7723e */ /* 0x000fca00000010ff */
[----:B------:R3:W-:Y:S01]  /*a060*/  STG.E.128 desc[UR6][R20.64], R180 ;  /* 0x000000b414007986 */ /* 0x0007e2000c101d06 */
[----:B------:R-:W-:Y:S05]  /*a070*/  BRA `(.L_x_869) ;  /* 0x0000002400007947 */ /* 0x000fea0003800000 */
.L_x_872:
[----:B------:R-:W-:Y:S04]  /*a080*/  BSSY.RECONVERGENT B2, `(.L_x_879) ;  /* 0x0000096000027945 */ /* 0x000fe80003800200 */
[----:B------:R-:W-:Y:S05]  /*a090*/  @!P2 BRA `(.L_x_880) ;  /* 0x000000080050a947 */ /* 0x000fea0003800000 */
[----:B------:R-:W2:Y:S01]  /*a0a0*/  LDL R236, [R1+0x14] ;  /* 0x0000140001ec7983 */ /* 0x000ea20000100800 */
[----:B------:R-:W0:Y:S03]  /*a0b0*/  LDC.64 R32, c[0x0][0x390] ;  /* 0x0000e400ff207b82 */ /* 0x000e260000000a00 */
[----:B------:R-:W3:Y:S04]  /*a0c0*/  LDL R187, [R1+0xc] ;  /* 0x00000c0001bb7983 */ /* 0x000ee80000100800 */
[----:B------:R-:W4:Y:S01]  /*a0d0*/  LDL R235, [R1+0x18] ;  /* 0x0000180001eb7983 */ /* 0x000f220000100800 */
[----:B0-----:R-:W-:-:S06]  /*a0e0*/  IMAD.WIDE.U32 R32, R20, 0x10, R32 ;  /* 0x0000001014207825 */ /* 0x001fcc00078e0020 */
[----:B------:R-:W4:Y:S01]  /*a0f0*/  LDG.E.128 R32, desc[UR6][R32.64] ;  /* 0x0000000620207981 */ /* 0x000f22000c1e1d00 */
[-C--:B------:R-:W-:Y:S01]  /*a100*/  FFMA.FTZ R180, R0, R3.reuse, R2 ;  /* 0x0000000300b47223 */ /* 0x080fe20000010002 */
[----:B------:R-:W-:Y:S02]  /*a110*/  LOP3.LUT P1, RZ, R22, 0xff, RZ, 0xc0, !PT ;  /* 0x000000ff16ff7812 */ /* 0x000fe4000782c0ff */
[----:B------:R-:W-:Y:S01]  /*a120*/  PRMT R182, R48, 0x7632, R182 ;  /* 0x0000763230b67816 */ /* 0x000fe200000000b6 */
[----:B------:R-:W-:Y:S01]  /*a130*/  FADD.FTZ R181, R205, -R180 ;  /* 0x800000b4cdb57221 */ /* 0x000fe20000010000 */
[----:B------:R-:W-:Y:S01]  /*a140*/  FFMA.FTZ R180, R200, R3, R2 ;  /* 0x00000003c8b47223 */ /* 0x000fe20000010002 */
[----:B------:R-:W-:Y:S02]  /*a150*/  SHF.L.U32 R183, R48, 0x10, RZ ;  /* 0x0000001030b77819 */ /* 0x000fe400000006ff */
[----:B------:R-:W-:Y:S01]  /*a160*/  SHF.L.U32 R182, R182, 0x10, RZ ;  /* 0x00000010b6b67819 */ /* 0x000fe200000006ff */
[----:B------:R-:W-:Y:S01]  /*a170*/  FADD.FTZ R185, R231, -R180 ;  /* 0x800000b4e7b97221 */ /* 0x000fe20000010000 */
[----:B------:R-:W-:Y:S01]  /*a180*/  LOP3.LUT P2, RZ, R22, 0xff00, RZ, 0xc0, !PT ;  /* 0x0000ff0016ff7812 */ /* 0x000fe2000784c0ff */
[----:B-----5:R-:W-:-:S02]  /*a190*/  FFMA.FTZ R180, R30, R181, R183 ;  /* 0x000000b51eb47223 */ /* 0x020fc400000100b7 */
[----:B------:R-:W-:Y:S02]  /*a1a0*/  FFMA.FTZ R181, R30, R185, R182 ;  /* 0x000000b91eb57223 */ /* 0x000fe400000100b6 */
[----:B------:R-:W-:Y:S01]  /*a1b0*/  FMUL.FTZ R182, R180, R21 ;  /* 0x00000015b4b67220 */ /* 0x000fe20000410000 */
[----:B------:R-:W-:Y:S01]  /*a1c0*/  HFMA2 R184, -RZ, RZ, 0, 0 ;  /* 0x00000000ffb87431 */ /* 0x000fe200000001ff */
[----:B------:R-:W-:Y:S02]  /*a1d0*/  @P1 SHF.L.U32 R185, R172, 0x10, RZ ;  /* 0x00000010acb91819 */ /* 0x000fe400000006ff */
[----:B------:R-:W-:Y:S01]  /*a1e0*/  FMUL.FTZ R186, R182, UR14 ;  /* 0x0000000eb6ba7c20 */ /* 0x000fe20008410000 */
[----:B------:R-:W-:Y:S02]  /*a1f0*/  MOV R182, RZ ;  /* 0x000000ff00b67202 */ /* 0x000fe40000000f00 */
[----:B--2---:R-:W-:Y:S02]  /*a200*/  MOV R249, R236 ;  /* 0x000000ec00f97202 */ /* 0x004fe40000000f00 */
[----:B------:R-:W2:Y:S01]  /*a210*/  LDL R236, [R1+0x10] ;  /* 0x0000100001ec7983 */ /* 0x000ea20000100800 */
[----:B------:R-:W-:Y:S01]  /*a220*/  @P1 FMUL.FTZ R182, R185, R186 ;  /* 0x000000bab9b61220 */ /* 0x000fe20000410000 */
[----:B------:R-:W-:Y:S01]  /*a230*/  HFMA2 R185, -RZ, RZ, 0, 0 ;  /* 0x00000000ffb97431 */ /* 0x000fe200000001ff */
[----:B---3--:R-:W-:-:S02]  /*a240*/  @P2 SHF.L.U32 R187, R187, 0x10, RZ ;  /* 0x00000010bbbb2819 */ /* 0x008fc400000006ff */
[----:B------:R-:W-:Y:S02]  /*a250*/  SHF.L.U32 R247, R49, 0x10, RZ ;  /* 0x0000001031f77819 */ /* 0x000fe400000006ff */
[----:B----4-:R-:W-:-:S05]  /*a260*/  @P1 SHF.L.U32 R183, R32, 0x10, RZ ;  /* 0x0000001020b71819 */ /* 0x010fca00000006ff */
[----:B------:R-:W-:Y:S01]  /*a270*/  @P1 FMUL.FTZ R184, R186, R183 ;  /* 0x000000b7bab81220 */ /* 0x000fe20000410000 */
[----:B------:R-:W-:Y:S01]  /*a280*/  @P2 PRMT R183, R32, 0x7632, R183 ;  /* 0x0000763220b72816 */ /* 0x000fe200000000b7 */
[----:B------:R-:W-:-:S03]  /*a290*/  FMUL.FTZ R32, R181, R21 ;  /* 0x00000015b5207220 */ /* 0x000fc60000410000 */
[----:B------:R-:W-:Y:S01]  /*a2a0*/  @P2 SHF.L.U32 R183, R183, 0x10, RZ ;  /* 0x00000010b7b72819 */ /* 0x000fe200000006ff */
[----:B------:R-:W-:Y:S01]  /*a2b0*/  FMUL.FTZ R32, R32, UR14 ;  /* 0x0000000e20207c20 */ /* 0x000fe20008410000 */
[----:B------:R-:W-:-:S03]  /*a2c0*/  HFMA2 R186, -RZ, RZ, 0, 0 ;  /* 0x00000000ffba7431 */ /* 0x000fc600000001ff */
[----:B------:R-:W-:Y:S01]  /*a2d0*/  @P2 FMUL.FTZ R185, R32, R183 ;  /* 0x000000b720b92220 */ /* 0x000fe20000410000 */
[----:B------:R-:W-:-:S04]  /*a2e0*/  FFMA.FTZ R183, R18, R3, R2 ;  /* 0x0000000312b77223 */ /* 0x000fc80000010002 */
[----:B------:R-:W-:Y:S01]  /*a2f0*/  FADD.FTZ R183, R214, -R183 ;  /* 0x800000b7d6b77221 */ /* 0x000fe20000010000 */
[----:B------:R-:W-:Y:S01]  /*a300*/  @P2 FMUL.FTZ R186, R187, R32 ;  /* 0x00000020bbba2220 */ /* 0x000fe20000410000 */
[----:B------:R-:W-:Y:S02]  /*a310*/  PRMT R32, R49, 0x7632, R32 ;  /* 0x0000763231207816 */ /* 0x000fe40000000020 */
[----:B------:R-:W-:Y:S01]  /*a320*/  FFMA.FTZ R247, R30, R183, R247 ;  /* 0x000000b71ef77223 */ /* 0x000fe200000100f7 */
[----:B------:R-:W-:Y:S01]  /*a330*/  LOP3.LUT P1, RZ, R22, 0xff0000, RZ, 0xc0, !PT ;  /* 0x00ff000016ff7812 */ /* 0x000fe2000782c0ff */
[----:B------:R-:W-:Y:S01]  /*a340*/  FFMA.FTZ R183, R198, R3, R2 ;  /* 0x00000003c6b77223 */ /* 0x000fe20000010002 */
[----:B------:R-:W-:-:S03]  /*a350*/  SHF.L.U32 R32, R32, 0x10, RZ ;  /* 0x0000001020207819 */ /* 0x000fc600000006ff */
[----:B------:R-:W-:Y:S01]  /*a360*/  FADD.FTZ R183, R230, -R183 ;  /* 0x800000b7e6b77221 */ /* 0x000fe20000010000 */
[----:B------:R-:W-:-:S03]  /*a370*/  LOP3.LUT P2, RZ, R22, 0xff000000, RZ, 0xc0, !PT ;  /* 0xff00000016ff7812 */ /* 0x000fc6000784c0ff */
[----:B------:R-:W-:Y:S01]  /*a380*/  FFMA.FTZ R248, R30, R183, R32 ;  /* 0x000000b71ef87223 */ /* 0x000fe20000010020 */
[----:B------:R-:W-:-:S03]  /*a390*/  FMUL.FTZ R32, R247, R21 ;  /* 0x00000015f7207220 */ /* 0x000fc60000410000 */
[----:B------:R-:W-:Y:S01]  /*a3a0*/  @P1 SHF.L.U32 R187, R173, 0x10, RZ ;  /* 0x00000010adbb1819 */ /* 0x000fe200000006ff */
[----:B------:R-:W-:Y:S01]  /*a3b0*/  FMUL.FTZ R32, R32, UR14 ;  /* 0x0000000e20207c20 */ /* 0x000fe20008410000 */
[----:B------:R-:W-:Y:S01]  /*a3c0*/  MOV R251, R235 ;  /* 0x000000eb00fb7202 */ /* 0x000fe20000000f00 */
[----:B------:R-:W-:Y:S01]  /*a3d0*/  HFMA2 R235, -RZ, RZ, 0, 0 ;  /* 0x00000000ffeb7431 */ /* 0x000fe200000001ff */
[----:B------:R-:W-:Y:S01]  /*a3e0*/  MOV R183, RZ ;  /* 0x000000ff00b77202 */ /* 0x000fe20000000f00 */
[----:B------:R-:W-:Y:S01]  /*a3f0*/  @P1 FMUL.FTZ R183, R187, R32 ;  /* 0x00000020bbb71220 */ /* 0x000fe20000410000 */
[----:B------:R-:W-:-:S05]  /*a400*/  @P1 SHF.L.U32 R187, R33, 0x10, RZ ;  /* 0x0000001021bb1819 */ /* 0x000fca00000006ff */
[----:B------:R-:W-:Y:S01]  /*a410*/  @P1 FMUL.FTZ R235, R32, R187 ;  /* 0x000000bb20eb1220 */ /* 0x000fe20000410000 */
[----:B------:R-:W-:Y:S01]  /*a420*/  @P2 PRMT R187, R33, 0x7632, R187 ;  /* 0x0000763221bb2816 */ /* 0x000fe200000000bb */
[----:B------:R-:W-:-:S03]  /*a430*/  FMUL.FTZ R33, R248, R21 ;  /* 0x00000015f8217220 */ /* 0x000fc60000410000 */
[----:B------:R-:W-:Y:S01]  /*a440*/  @P2 SHF.L.U32 R187, R187, 0x10, RZ ;  /* 0x00000010bbbb2819 */ /* 0x000fe200000006ff */
[----:B------:R-:W-:Y:S01]  /*a450*/  FMUL.FTZ R33, R33, UR14 ;  /* 0x0000000e21217c20 */ /* 0x000fe20008410000 */
[----:B------:R-:W-:-:S03]  /*a460*/  MOV R32, RZ ;  /* 0x000000ff00207202 */ /* 0x000fc60000000f00 */
[----:B------:R-:W-:Y:S01]  /*a470*/  @P2 FMUL.FTZ R32, R33, R187 ;  /* 0x000000bb21202220 */ /* 0x000fe20000410000 */
[----:B------:R-:W-:Y:S01]  /*a480*/  HFMA2 R187, -RZ, RZ, 0, 0 ;  /* 0x00000000ffbb7431 */ /* 0x000fe200000001ff */
[----:B------:R-:W-:Y:S01]  /*a490*/  LOP3.LUT P1, RZ, R23, 0xff, RZ, 0xc0, !PT ;  /* 0x000000ff17ff7812 */ /* 0x000fe2000782c0ff */
[----:B------:R-:W-:Y:S01]  /*a4a0*/  FADD.FTZ R81, R81, R185 ;  /* 0x000000b951517221 */ /* 0x000fe20000010000 */
[----:B------:R-:W-:Y:S01]  /*a4b0*/  FADD.FTZ R80, R80, R184 ;  /* 0x000000b850507221 */ /* 0x000fe20000010000 */
[----:B------:R-:W-:Y:S01]  /*a4c0*/  FADD.FTZ R82, R82, R235 ;  /* 0x000000eb52527221 */ /* 0x000fe20000010000 */
[----:B------:R-:W-:-:S09]  /*a4d0*/  PRMT R250, R50, 0x7632, R250 ;  /* 0x0000763232fa7816 */ /* 0x000fd200000000fa */
[----:B------:R-:W-:Y:S02]  /*a4e0*/  @P1 SHF.L.U32 R184, R34, 0x10, RZ ;  /* 0x0000001022b81819 */ /* 0x000fe400000006ff */
[----:B------:R-:W-:Y:S02]  /*a4f0*/  @P1 SHF.L.U32 R235, R174, 0x10, RZ ;  /* 0x00000010aeeb1819 */ /* 0x000fe400000006ff */
[----:B------:R-:W-:Y:S01]  /*a500*/  SHF.L.U32 R250, R250, 0x10, RZ ;  /* 0x00000010fafa7819 */ /* 0x000fe200000006ff */
[----:B------:R-:W-:Y:S01]  /*a510*/  FADD.FTZ R83, R83, R32 ;  /* 0x0000002053537221 */ /* 0x000fe20000010000 */
[----:B------:R-:W-:Y:S01]  /*a520*/  HFMA2 R32, -RZ, RZ, 0, 0 ;  /* 0x00000000ff207431 */ /* 0x000fe200000001ff */
[----:B------:R-:W-:-:S04]  /*a530*/  PRMT R252, R51, 0x7632, R252 ;  /* 0x0000763233fc7816 */ /* 0x000fc800000000fc */
[----:B------:R-:W-:Y:S02]  /*a540*/  SHF.L.U32 R252, R252, 0x10, RZ ;  /* 0x00000010fcfc7819 */ /* 0x000fe400000006ff */
[----:B--2---:R-:W-:-:S05]  /*a550*/  @P2 SHF.L.U32 R236, R236, 0x10, RZ ;  /* 0x00000010ecec2819 */ /* 0x004fca00000006ff */
[----:B------:R-:W-:Y:S01]  /*a560*/  @P2 FMUL.FTZ R187, R236, R33 ;  /* 0x00000021ecbb2220 */ /* 0x000fe20000410000 */
[----:B------:R-:W-:Y:S02]  /*a570*/  MOV R236, R251 ;  /* 0x000000fb00ec7202 */ /* 0x000fe40000000f00 */
[----:B------:R-:W-:Y:S01]  /*a580*/  MOV R251, R249 ;  /* 0x000000f900fb7202 */ /* 0x000fe20000000f00 */
[----:B------:R-:W-:Y:S01]  /*a590*/  FFMA.FTZ R249, R17, R3, R2 ;  /* 0x0000000311f97223 */ /* 0x000fe20000010002 */
[----:B------:R-:W-:-:S03]  /*a5a0*/  SHF.L.U32 R33, R50, 0x10, RZ ;  /* 0x0000001032217819 */ /* 0x000fc600000006ff */
[----:B------:R-:W-:-:S04]  /*a5b0*/  FADD.FTZ R249, R210, -R249 ;  /* 0x800000f9d2f97221 */ /* 0x000fc80000010000 */
[----:B------:R-:W-:Y:S01]  /*a5c0*/  FFMA.FTZ R249, R30, R249, R33 ;  /* 0x000000f91ef97223 */ /* 0x000fe20000010021 */
[----:B------:R-:W-:-:S03]  /*a5d0*/  HFMA2 R33, -RZ, RZ, 0, 0 ;  /* 0x00000000ff217431 */ /* 0x000fc600000001ff */
[----:B------:R-:W-:-:S04]  /*a5e0*/  FMUL.FTZ R185, R249, R21 ;  /* 0x00000015f9b97220 */ /* 0x000fc80000410000 */
[----:B------:R-:W-:-:S04]  /*a5f0*/  FMUL.FTZ R185, R185, UR14 ;  /* 0x0000000eb9b97c20 */ /* 0x000fc80008410000 */
[----:B------:R-:W-:Y:S01]  /*a600*/  @P1 FMUL.FTZ R33, R185, R184 ;  /* 0x000000b8b9211220 */ /* 0x000fe20000410000 */
[----:B------:R-:W-:Y:S01]  /*a610*/  MOV R184, RZ ;  /* 0x000000ff00b87202 */ /* 0x000fe20000000f00 */
[----:B------:R-:W-:Y:S01]  /*a620*/  @P1 FMUL.FTZ R184, R235, R185 ;  /* 0x000000b9ebb81220 */ /* 0x000fe20000410000 */
[----:B------:R-:W-:Y:S01]  /*a630*/  LOP3.LUT P1, RZ, R23, 0xff00, RZ, 0xc0, !PT ;  /* 0x0000ff0017ff7812 */ /* 0x000fe2000782c0ff */
[----:B------:R-:W-:-:S04]  /*a640*/  FFMA.FTZ R185, R197, R3, R2 ;  /* 0x00000003c5b97223 */ /* 0x000fc80000010002 */
[----:B------:R-:W-:-:S04]  /*a650*/  FADD.FTZ R185, R229, -R185 ;  /* 0x800000b9e5b97221 */ /* 0x000fc80000010000 */
[----:B------:R-:W-:Y:S01]  /*a660*/  FFMA.FTZ R250, R30, R185, R250 ;  /* 0x000000b91efa7223 */ /* 0x000fe200000100fa */
[----:B------:R-:W-:-:S03]  /*a670*/  FADD.FTZ R76, R76, R33 ;  /* 0x000000214c4c7221 */ /* 0x000fc60000010000 */
[----:B------:R-:W-:Y:S01]  /*a680*/  @P1 PRMT R185, R34, 0x7632, R185 ;  /* 0x0000763222b91816 */ /* 0x000fe200000000b9 */
[----:B------:R-:W-:Y:S01]  /*a690*/  FMUL.FTZ R34, R250, R21 ;  /* 0x00000015fa227220 */ /* 0x000fe20000410000 */
[----:B------:R-:W-:Y:S02]  /*a6a0*/  @P1 SHF.L.U32 R33, R251, 0x10, RZ ;  /* 0x00000010fb211819 */ /* 0x000fe400000006ff */
[----:B------:R-:W-:Y:S01]  /*a6b0*/  @P1 SHF.L.U32 R185, R185, 0x10, RZ ;  /* 0x00000010b9b91819 */ /* 0x000fe200000006ff */
[----:B------:R-:W-:Y:S01]  /*a6c0*/  FMUL.FTZ R34, R34, UR14 ;  /* 0x0000000e22227c20 */ /* 0x000fe20008410000 */
[----:B------:R-:W-:Y:S01]  /*a6d0*/  MOV R235, RZ ;  /* 0x000000ff00eb7202 */ /* 0x000fe20000000f00 */
[----:B------:R-:W-:Y:S02]  /*a6e0*/  FFMA.FTZ R251, R16, R3, R2 ;  /* 0x0000000310fb7223 */ /* 0x000fe40000010002 */
[----:B------:R-:W-:Y:S01]  /*a6f0*/  @P1 FMUL.FTZ R32, R34, R185 ;  /* 0x000000b922201220 */ /* 0x000fe20000410000 */
[----:B------:R-:W-:Y:S01]  /*a700*/  @P1 FMUL.FTZ R235, R33, R34 ;  /* 0x0000002221eb1220 */ /* 0x000fe20000410000 */
[----:B------:R-:W-:Y:S01]  /*a710*/  LOP3.LUT P1, RZ, R23, 0xff0000, RZ, 0xc0, !PT ;  /* 0x00ff000017ff7812 */ /* 0x000fe2000782c0ff */
[----:B------:R-:W-:Y:S01]  /*a720*/  FADD.FTZ R251, R206, -R251 ;  /* 0x800000fbcefb7221 */ /* 0x000fe20000010000 */
[----:B------:R-:W-:Y:S01]  /*a730*/  SHF.L.U32 R33, R51, 0x10, RZ ;  /* 0x0000001033217819 */ /* 0x000fe200000006ff */
[----:B------:R-:W-:-:S04]  /*a740*/  FADD.FTZ R77, R77, R32 ;  /* 0x000000204d4d7221 */ /* 0x000fc80000010000 */
[----:B------:R-:W-:Y:S01]  /*a750*/  FFMA.FTZ R251, R30, R251, R33 ;  /* 0x000000fb1efb7223 */ /* 0x000fe20000010021 */
[----:B------:R-:W-:-:S03]  /*a760*/  HFMA2 R33, -RZ, RZ, 0, 0 ;  /* 0x00000000ff217431 */ /* 0x000fc600000001ff */
[----:B------:R-:W-:Y:S02]  /*a770*/  FMUL.FTZ R32, R251, R21 ;  /* 0x00000015fb207220 */ /* 0x000fe40000410000 */
[----:B------:R-:W-:Y:S02]  /*a780*/  @P1 SHF.L.U32 R34, R35, 0x10, RZ ;  /* 0x0000001023221819 */ /* 0x000fe400000006ff */
[----:B------:R-:W-:-:S04]  /*a790*/  FMUL.FTZ R32, R32, UR14 ;  /* 0x0000000e20207c20 */ /* 0x000fc80008410000 */
[----:B------:R-:W-:-:S04]  /*a7a0*/  @P1 FMUL.FTZ R33, R32, R34 ;  /* 0x0000002220211220 */ /* 0x000fc80000410000 */
[----:B------:R-:W-:Y:S01]  /*a7b0*/  FADD.FTZ R78, R78, R33 ;  /* 0x000000214e4e7221 */ /* 0x000fe20000010000 */
[----:B------:R-:W-:Y:S02]  /*a7c0*/  @P1 SHF.L.U32 R33, R175, 0x10, RZ ;  /* 0x00000010af211819 */ /* 0x000fe400000006ff */
[----:B------:R-:W-:-:S03]  /*a7d0*/  MOV R185, RZ ;  /* 0x000000ff00b97202 */ /* 0x000fc60000000f00 */
[----:B------:R-:W-:Y:S01]  /*a7e0*/  @P1 FMUL.FTZ R185, R33, R32 ;  /* 0x0000002021b91220 */ /* 0x000fe20000410000 */
[----:B------:R-:W-:Y:S01]  /*a7f0*/  ISETP.GE.U32.AND P1, PT, R22, RZ, PT ;  /* 0x000000ff1600720c */ /* 0x000fe20003f26070 */
[----:B------:R-:W-:-:S03]  /*a800*/  FFMA.FTZ R32, R19, R3, R2 ;  /* 0x0000000313207223 */ /* 0x000fc60000010002 */
[----:B------:R-:W-:Y:S01]  /*a810*/  ISETP.GE.U32.AND.EX P1, PT, R23, 0x1000000, PT, P1 ;  /* 0x010000001700780c */ /* 0x000fe20003f26110 */
[----:B------:R-:W-:-:S04]  /*a820*/  FADD.FTZ R32, R222, -R32 ;  /* 0x80000020de207221 */ /* 0x000fc80000010000 */
[----:B------:R-:W-:Y:S01]  /*a830*/  FFMA.FTZ R252, R30, R32, R252 ;  /* 0x000000201efc7223 */ /* 0x000fe200000100fc */
[----:B------:R-:W-:-:S03]  /*a840*/  HFMA2 R34, -RZ, RZ, 0, 0 ;  /* 0x00000000ff227431 */ /* 0x000fc600000001ff */
[----:B------:R-:W-:-:S04]  /*a850*/  FMUL.FTZ R32, R252, R21 ;  /* 0x00000015fc207220 */ /* 0x000fc80000410000 */
[----:B------:R-:W-:Y:S01]  /*a860*/  @P1 PRMT R33, R35, 0x7632, R33 ;  /* 0x0000763223211816 */ /* 0x000fe20000000021 */
[----:B------:R-:W-:Y:S01]  /*a870*/  FMUL.FTZ R32, R32, UR14 ;  /* 0x0000000e20207c20 */ /* 0x000fe20008410000 */
[----:B------:R-:W-:Y:S02]  /*a880*/  MOV R35, R236 ;  /* 0x000000ec00237202 */ /* 0x000fe40000000f00 */
[----:B------:R-:W-:-:S05]  /*a890*/  @P1 SHF.L.U32 R33, R33, 0x10, RZ ;  /* 0x0000001021211819 */ /* 0x000fca00000006ff */
[----:B------:R-:W-:Y:S01]  /*a8a0*/  @P1 FMUL.FTZ R34, R32, R33 ;  /* 0x0000002120221220 */ /* 0x000fe20000410000 */
[----:B------:R-:W-:Y:S02]  /*a8b0*/  @P1 SHF.L.U32 R33, R35, 0x10, RZ ;  /* 0x0000001023211819 */ /* 0x000fe400000006ff */
[----:B------:R-:W-:-:S03]  /*a8c0*/  MOV R236, RZ ;  /* 0x000000ff00ec7202 */ /* 0x000fc60000000f00 */
[----:B------:R-:W-:Y:S01]  /*a8d0*/  @P1 FMUL.FTZ R236, R33, R32 ;  /* 0x0000002021ec1220 */ /* 0x000fe20000410000 */
[----:B------:R-:W-:Y:S02]  /*a8e0*/  F2FP.BF16.F32.PACK_AB R32, R181, R180 ;  /* 0x000000b4b520723e */ /* 0x000fe400000010ff */
[----:B------:R-:W0:Y:S01]  /*a8f0*/  LDC.64 R180, c[0x0][0x478] ;  /* 0x00011e00ffb47b82 */ /* 0x000e220000000a00 */
[----:B------:R-:W-:Y:S01]  /*a900*/  FADD.FTZ R79, R79, R34 ;  /* 0x000000224f4f7221 */ /* 0x000fe20000010000 */
[----:B------:R-:W-:Y:S02]  /*a910*/  F2FP.BF16.F32.PACK_AB R33, R248, R247 ;  /* 0x000000f7f821723e */ /* 0x000fe400000010ff */
[----:B------:R-:W-:-:S04]  /*a920*/  F2FP.BF16.F32.PACK_AB R34, R250, R249 ;  /* 0x000000f9fa22723e */ /* 0x000fc800000010ff */
[----:B------:R-:W1:Y:S01]  /*a930*/  LDC.64 R248, c[0x0][0x468] ;  /* 0x00011a00fff87b82 */ /* 0x000e620000000a00 */
[----:B------:R-:W-:Y:S01]  /*a940*/  F2FP.BF16.F32.PACK_AB R35, R252, R251 ;  /* 0x000000fbfc23723e */ /* 0x000fe200000010ff */
[----:B0-----:R-:W-:-:S05]  /*a950*/  IMAD.WIDE.U32 R180, R20, 0x10, R180 ;  /* 0x0000001014b47825 */ /* 0x001fca00078e00b4 */
[----:B------:R0:W-:Y:S02]  /*a960*/  STG.E.128 desc[UR6][R180.64], R32 ;  /* 0x00000020b4007986 */ /* 0x0001e4000c101d06 */
[----:B0-----:R-:W-:Y:S02]  /*a970*/  F2FP.BF16.F32.PACK_AB R180, R186, R182 ;  /* 0x000000b6bab4723e */ /* 0x001fe400000010ff */
[----:B------:R-:W-:Y:S02]  /*a980*/  F2FP.BF16.F32.PACK_AB R181, R187, R183 ;  /* 0x000000b7bbb5723e */ /* 0x000fe400000010ff */
[----:B------:R-:W-:Y:S02]  /*a990*/  F2FP.BF16.F32.PACK_AB R182, R235, R184 ;  /* 0x000000b8ebb6723e */ /* 0x000fe400000010ff */
[----:B------:R-:W-:Y:S01]  /*a9a0*/  F2FP.BF16.F32.PACK_AB R183, R236, R185 ;  /* 0x000000b9ecb7723e */ /* 0x000fe200000010ff */
[----:B-1----:R-:W-:-:S05]  /*a9b0*/  IMAD.WIDE.U32 R184, R20, 0x10, R248 ;  /* 0x0000001014b87825 */ /* 0x002fca00078e00f8 */
[----:B------:R0:W-:Y:S01]  /*a9c0*/  STG.E.128 desc[UR6][R184.64], R180 ;  /* 0x000000b4b8007986 */ /* 0x0001e2000c101d06 */
[----:B------:R-:W-:-:S07]  /*a9d0*/  IADD3 R20, PT, PT, R20, 0x20, RZ ;  /* 0x0000002014147810 */ /* 0x000fce0007ffe0ff */
.L_x_880:
[----:B------:R-:W-:Y:S05]  /*a9e0*/  BSYNC.RECONVERGENT B2 ;  /* 0x0000000000027941 */ /* 0x000fea0003800200 */
.L_x_879:
[----:B------:R-:W-:Y:S04]  /*a9f0*/  BSSY.RECONVERGENT B2, `(.L_x_881) ;  /* 0x0000090000027945 */ /* 0x000fe80003800200 */
[----:B------:R-:W-:Y:S05]  /*aa00*/  @!P3 BRA `(.L_x_882) ;  /* 0x000000080038b947 */ /* 0x000fea0003800000 */
[----:B------:R-:W1:Y:S01]  /*aa10*/  LDC.64 R32, c[0x0][0x390] ;  /* 0x0000e400ff207b82 */ /* 0x000e620000000a00 */
[----:B------:R-:W2:Y:S04]  /*aa20*/  LDL R236, [R1] ;  /* 0x0000000001ec7983 */ /* 0x000ea80000100800 */
[----:B------:R-:W3:Y:S01]  /*aa30*/  LDL R251, [R1+0x4] ;  /* 0x0000040001fb7983 */ /* 0x000ee20000100800 */
[----:B-1----:R-:W-:-:S06]  /*aa40*/  IMAD.WIDE.U32 R32, R20, 0x10, R32 ;  /* 0x0000001014207825 */ /* 0x002fcc00078e0020 */
[----:B------:R-:W4:Y:S01]  /*aa50*/  LDG.E.128 R32, desc[UR6][R32.64] ;  /* 0x0000000620207981 */ /* 0x000f22000c1e1d00 */
[-CC-:B0-----:R-:W-:Y:S01]  /*aa60*/  FFMA.FTZ R180, R14, R3.reuse, R2.reuse ;  /* 0x000000030eb47223 */ /* 0x181fe20000010002 */
[----:B------:R-:W-:Y:S01]  /*aa70*/  LOP3.LUT P1, RZ, R24, 0xff, RZ, 0xc0, !PT ;  /* 0x000000ff18ff7812 */ /* 0x000fe2000782c0ff */
[----:B------:R-:W-:Y:S01]  /*aa80*/  FFMA.FTZ R185, R196, R3, R2 ;  /* 0x00000003c4b97223 */ /* 0x000fe20000010002 */
[C---:B------:R-:W-:Y:S01]  /*aa90*/  SHF.L.U32 R183, R44.reuse, 0x10, RZ ;  /* 0x000000102cb77819 */ /* 0x040fe200000006ff */
[--C-:B------:R-:W-:Y:S01]  /*aaa0*/  FADD.FTZ R181, R219, -R180.reuse ;  /* 0x800000b4dbb57221 */ /* 0x100fe20000010000 */
[----:B------:R-:W-:Y:S01]  /*aab0*/  PRMT R180, R44, 0x7632, R180 ;  /* 0x000076322cb47816 */ /* 0x000fe200000000b4 */
[----:B------:R-:W-:Y:S01]  /*aac0*/  FADD.FTZ R185, R228, -R185 ;  /* 0x800000b9e4b97221 */ /* 0x000fe20000010000 */
[----:B------:R-:W-:Y:S01]  /*aad0*/  LOP3.LUT P2, RZ, R24, 0xff00, RZ, 0xc0, !PT ;  /* 0x0000ff0018ff7812 */ /* 0x000fe2000784c0ff */
[----:B------:R-:W-:Y:S01]  /*aae0*/  HFMA2 R184, -RZ, RZ, 0, 0 ;  /* 0x00000000ffb87431 */ /* 0x000fe200000001ff */
[----:B------:R-:W-:Y:S01]  /*aaf0*/  SHF.L.U32 R182, R180, 0x10, RZ ;  /* 0x00000010b4b67819 */ /* 0x000fe200000006ff */
[----:B-----5:R-:W-:Y:S01]  /*ab00*/  FFMA.FTZ R180, R30, R181, R183 ;  /* 0x000000b51eb47223 */ /* 0x020fe200000100b7 */
[----:B------:R-:W-:-:S03]  /*ab10*/  MOV R235, RZ ;  /* 0x000000ff00eb7202 */ /* 0x000fc60000000f00 */
[----:B------:R-:W-:Y:S01]  /*ab20*/  FFMA.FTZ R181, R30, R185, R182 ;  /* 0x000000b91eb57223 */ /* 0x000fe200000100b6 */
[----:B------:R-:W-:Y:S01]  /*ab30*/  FMUL.FTZ R182, R180, R21 ;  /* 0x00000015b4b67220 */ /* 0x000fe20000410000 */
[----:B------:R-:W-:-:S03]  /*ab40*/  @P1 SHF.L.U32 R185, R164, 0x10, RZ ;  /* 0x00000010a4b91819 */ /* 0x000fc600000006ff */
[----:B------:R-:W-:Y:S01]  /*ab50*/  FMUL.FTZ R186, R182, UR14 ;  /* 0x0000000eb6ba7c20 */ /* 0x000fe20008410000 */
[----:B------:R-:W-:Y:S02]  /*ab60*/  MOV R182, RZ ;  /* 0x000000ff00b67202 */ /* 0x000fe40000000f00 */
[----:B------:R-:W-:Y:S01]  /*ab70*/  @P2 SHF.L.U32 R187, R246, 0x10, RZ ;  /* 0x00000010f6bb2819 */ /* 0x000fe200000006ff */
[----:B------:R-:W-:Y:S01]  /*ab80*/  @P1 FMUL.FTZ R182, R185, R186 ;  /* 0x000000bab9b61220 */ /* 0x000fe20000410000 */
[----:B------:R-:W-:Y:S01]  /*ab90*/  MOV R185, RZ ;  /* 0x000000ff00b97202 */ /* 0x000fe20000000f00 */
[----:B------:R-:W-:-:S04]  /*aba0*/  FFMA.FTZ R249, R12, R3, R2 ;  /* 0x000000030cf97223 */ /* 0x000fc80000010002 */
[----:B------:R-:W-:Y:S01]  /*abb0*/  FADD.FTZ R249, R209, -R249 ;  /* 0x800000f9d1f97221 */ /* 0x000fe20000010000 */
[----:B------:R-:W-:-:S04]  /*abc0*/  PRMT R250, R46, 0x7632, R250 ;  /* 0x000076322efa7816 */ /* 0x000fc800000000fa */
[----:B------:R-:W-:Y:S02]  /*abd0*/  SHF.L.U32 R250, R250, 0x10, RZ ;  /* 0x00000010fafa7819 */ /* 0x000fe400000006ff */
[----:B----4-:R-:W-:-:S05]  /*abe0*/  @P1 SHF.L.U32 R183, R32, 0x10, RZ ;  /* 0x0000001020b71819 */ /* 0x010fca00000006ff */
[----:B------:R-:W-:Y:S01]  /*abf0*/  @P1 FMUL.FTZ R184, R186, R183 ;  /* 0x000000b7bab81220 */ /* 0x000fe20000410000 */
[----:B------:R-:W-:Y:S01]  /*ac00*/  @P2 PRMT R183, R32, 0x7632, R183 ;  /* 0x0000763220b72816 */ /* 0x000fe200000000b7 */
[----:B------:R-:W-:Y:S01]  /*ac10*/  FMUL.FTZ R32, R181, R21 ;  /* 0x00000015b5207220 */ /* 0x000fe20000410000 */
[----:B------:R-:W-:Y:S01]  /*ac20*/  HFMA2 R186, -RZ, RZ, 0, 0 ;  /* 0x00000000ffba7431 */ /* 0x000fe200000001ff */
[----:B------:R-:W-:Y:S02]  /*ac30*/  LOP3.LUT P1, RZ, R24, 0xff0000, RZ, 0xc0, !PT ;  /* 0x00ff000018ff7812 */ /* 0x000fe4000782c0ff */
[----:B------:R-:W-:Y:S01]  /*ac40*/  @P2 SHF.L.U32 R183, R183, 0x10, RZ ;  /* 0x00000010b7b72819 */ /* 0x000fe200000006ff */
[----:B------:R-:W-:-:S04]  /*ac50*/  FMUL.FTZ R32, R32, UR14 ;  /* 0x0000000e20207c20 */ /* 0x000fc80008410000 */
[----:B------:R-:W-:Y:S01]  /*ac60*/  @P2 FMUL.FTZ R186, R187, R32 ;  /* 0x00000020bbba2220 */ /* 0x000fe20000410000 */
[----:B------:R-:W-:Y:S01]  /*ac70*/  @P2 FMUL.FTZ R185, R32, R183 ;  /* 0x000000b720b92220 */ /* 0x000fe20000410000 */
[----:B------:R-:W-:Y:S01]  /*ac80*/  FFMA.FTZ R32, R13, R3, R2 ;  /* 0x000000030d207223 */ /* 0x000fe20000010002 */
[----:B------:R-:W-:Y:S02]  /*ac90*/  SHF.L.U32 R183, R45, 0x10, RZ ;  /* 0x000000102db77819 */ /* 0x000fe400000006ff */
[----:B------:R-:W-:Y:S01]  /*aca0*/  LOP3.LUT P2, RZ, R24, 0xff000000, RZ, 0xc0, !PT ;  /* 0xff00000018ff7812 */ /* 0x000fe2000784c0ff */
[--C-:B------:R-:W-:Y:S01]  /*acb0*/  FADD.FTZ R247, R213, -R32.reuse ;  /* 0x80000020d5f77221 */ /* 0x100fe20000010000 */
[----:B------:R-:W-:Y:S02]  /*acc0*/  PRMT R32, R45, 0x7632, R32 ;  /* 0x000076322d207816 */ /* 0x000fe40000000020 */
[----:B------:R-:W-:Y:S01]  /*acd0*/  @P1 SHF.L.U32 R187, R165, 0x10, RZ ;  /* 0x00000010a5bb1819 */ /* 0x000fe200000006ff */
[----:B------:R-:W-:Y:S01]  /*ace0*/  FFMA.FTZ R247, R30, R247, R183 ;  /* 0x000000f71ef77223 */ /* 0x000fe200000100b7 */
[----:B------:R-:W-:Y:S01]  /*acf0*/  FFMA.FTZ R183, R195, R3, R2 ;  /* 0x00000003c3b77223 */ /* 0x000fe20000010002 */
[----:B------:R-:W-:-:S03]  /*ad00*/  SHF.L.U32 R32, R32, 0x10, RZ ;  /* 0x0000001020207819 */ /* 0x000fc600000006ff */
[----:B------:R-:W-:-:S03]  /*ad10*/  FADD.FTZ R183, R227, -R183 ;  /* 0x800000b7e3b77221 */ /* 0x000fc60000010000 */
[----:B--2---:R-:W-:Y:S01]  /*ad20*/  @P2 SHF.L.U32 R236, R236, 0x10, RZ ;  /* 0x00000010ecec2819 */ /* 0x004fe200000006ff */
[----:B------:R-:W-:Y:S01]  /*ad30*/  FFMA.FTZ R248, R30, R183, R32 ;  /* 0x000000b71ef87223 */ /* 0x000fe20000010020 */
[----:B------:R-:W-:Y:S01]  /*ad40*/  FMUL.FTZ R32, R247, R21 ;  /* 0x00000015f7207220 */ /* 0x000fe20000410000 */
[----:B------:R-:W-:-:S03]  /*ad50*/  HFMA2 R183, -RZ, RZ, 0, 0 ;  /* 0x00000000ffb77431 */ /* 0x000fc600000001ff */
[----:B------:R-:W-:-:S04]  /*ad60*/  FMUL.FTZ R32, R32, UR14 ;  /* 0x0000000e20207c20 */ /* 0x000fc80008410000 */
[----:B------:R-:W-:Y:S01]  /*ad70*/  @P1 FMUL.FTZ R183, R187, R32 ;  /* 0x00000020bbb71220 */ /* 0x000fe20000410000 */
[----:B------:R-:W-:-:S05]  /*ad80*/  @P1 SHF.L.U32 R187, R33, 0x10, RZ ;  /* 0x0000001021bb1819 */ /* 0x000fca00000006ff */
[----:B------:R-:W-:Y:S01]  /*ad90*/  @P1 FMUL.FTZ R235, R32, R187 ;  /* 0x000000bb20eb1220 */ /* 0x000fe20000410000 */
[----:B------:R-:W-:Y:S01]  /*ada0*/  @P2 PRMT R187, R33, 0x7632, R187 ;  /* 0x0000763221bb2816 */ /* 0x000fe200000000bb */
[----:B------:R-:W-:Y:S01]  /*adb0*/  FMUL.FTZ R33, R248, R21 ;  /* 0x00000015f8217220 */ /* 0x000fe20000410000 */
[----:B------:R-:W-:Y:S02]  /*adc0*/  HFMA2 R32, -RZ, RZ, 0, 0 ;  /* 0x00000000ff207431 */ /* 0x000fe400000001ff */
[----:B------:R-:W-:Y:S01]  /*add0*/  @P2 SHF.L.U32 R187, R187, 0x10, RZ ;  /* 0x00000010bbbb2819 */ /* 0x000fe200000006ff */
[----:B------:R-:W-:Y:S01]  /*ade0*/  FMUL.FTZ R33, R33, UR14 ;  /* 0x0000000e21217c20 */ /* 0x000fe20008410000 */
[----:B------:R-:W-:-:S03]  /*adf0*/  LOP3.LUT P1, RZ, R25, 0xff, RZ, 0xc0, !PT ;  /* 0x000000ff19ff7812 */ /* 0x000fc6000782c0ff */
[----:B------:R-:W-:Y:S01]  /*ae00*/  @P2 FMUL.FTZ R32, R33, R187 ;  /* 0x000000bb21202220 */ /* 0x000fe20000410000 */
[----:B------:R-:W-:Y:S01]  /*ae10*/  MOV R187, RZ ;  /* 0x000000ff00bb7202 */ /* 0x000fe20000000f00 */
[----:B------:R-:W-:Y:S01]  /*ae20*/  @P2 FMUL.FTZ R187, R236, R33 ;  /* 0x00000021ecbb2220 */ /* 0x000fe20000410000 */
[----:B------:R-:W-:Y:S01]  /*ae30*/  SHF.L.U32 R33, R46, 0x10, RZ ;  /* 0x000000102e217819 */ /* 0x000fe200000006ff */
[----:B------:R-:W-:-:S04]  /*ae40*/  FADD.FTZ R73, R73, R185 ;  /* 0x000000b949497221 */ /* 0x000fc80000010000 */
[----:B------:R-:W-:Y:S01]  /*ae50*/  FFMA.FTZ R249, R30, R249, R33 ;  /* 0x000000f91ef97223 */ /* 0x000fe20000010021 */
[----:B------:R-:W-:Y:S01]  /*ae60*/  FADD.FTZ R72, R72, R184 ;  /* 0x000000b848487221 */ /* 0x000fe20000010000 */
[----:B------:R-:W-:Y:S02]  /*ae70*/  HFMA2 R33, -RZ, RZ, 0, 0 ;  /* 0x00000000ff217431 */ /* 0x000fe400000001ff */
[----:B------:R-:W-:Y:S01]  /*ae80*/  FMUL.FTZ R185, R249, R21 ;  /* 0x00000015f9b97220 */ /* 0x000fe20000410000 */
[----:B------:R-:W-:Y:S01]  /*ae90*/  @P1 SHF.L.U32 R184, R34, 0x10, RZ ;  /* 0x0000001022b81819 */ /* 0x000fe200000006ff */
[----:B------:R-:W-:Y:S01]  /*aea0*/  FADD.FTZ R74, R74, R235 ;  /* 0x000000eb4a4a7221 */ /* 0x000fe20000010000 */
[----:B------:R-:W-:Y:S01]  /*aeb0*/  @P1 SHF.L.U32 R235, R166, 0x10, RZ ;  /* 0x00000010a6eb1819 */ /* 0x000fe200000006ff */
        /* <DEDUP_REMOVED lines=11> */
[----:B------:R-:W-:Y:S02]  /*af70*/  HFMA2 R32, -RZ, RZ, 0, 0 ;  /* 0x00000000ff207431 */ /* 0x000fe400000001ff */
[----:B------:R-:W-:Y:S01]  /*af80*/  FADD.FTZ R68, R68, R33 ;  /* 0x0000002144447221 */ /* 0x000fe20000010000 */
[----:B------:R-:W-:Y:S01]  /*af90*/  @P1 SHF.L.U32 R185, R185, 0x10, RZ ;  /* 0x00000010b9b91819 */ /* 0x000fe200000006ff */
[----:B------:R-:W-:Y:S01]  /*afa0*/  FMUL.FTZ R34, R34, UR14 ;  /* 0x0000000e22227c20 */ /* 0x000fe20008410000 */
[----:B---3--:R-:W-:Y:S01]  /*afb0*/  @P1 SHF.L.U32 R33, R251, 0x10, RZ ;  /* 0x00000010fb211819 */ /* 0x008fe200000006ff */
[----:B------:R-:W-:Y:S01]  /*afc0*/  FFMA.FTZ R251, R11, R3, R2 ;  /* 0x000000030bfb7223 */ /* 0x000fe20000010002 */
[----:B------:R-:W-:Y:S01]  /*afd0*/  MOV R235, RZ ;  /* 0x000000ff00eb7202 */ /* 0x000fe20000000f00 */
[----:B------:R-:W-:-:S02]  /*afe0*/  @P1 FMUL.FTZ R32, R34, R185 ;  /* 0x000000b922201220 */ /* 0x000fc40000410000 */
        /* <DEDUP_REMOVED lines=15> */
[----:B------:R-:W-:-:S04]  /*b0e0*/  ISETP.GE.U32.AND P1, PT, R24, RZ, PT ;  /* 0x000000ff1800720c */ /* 0x000fc80003f26070 */
[----:B------:R-:W-:-:S13]  /*b0f0*/  ISETP.GE.U32.AND.EX P1, PT, R25, 0x1000000, PT, P1 ;  /* 0x010000001900780c */ /* 0x000fda0003f26110 */
[----:B------:R-:W-:Y:S02]  /*b100*/  @P1 PRMT R33, R35, 0x7632, R33 ;  /* 0x0000763223211816 */ /* 0x000fe40000000021 */
[----:B------:R-:W2:Y:S01]  /*b110*/  LDL R35, [R1+0x8] ;  /* 0x0000080001237983 */ /* 0x000ea20000100800 */
[----:B------:R-:W-:Y:S01]  /*b120*/  PRMT R252, R47, 0x7632, R252 ;  /* 0x000076322ffc7816 */ /* 0x000fe200000000fc */
[----:B------:R-:W-:-:S03]  /*b130*/  FFMA.FTZ R32, R15, R3, R2 ;  /* 0x000000030f207223 */ /* 0x000fc60000010002 */
[----:B------:R-:W-:Y:S01]  /*b140*/  SHF.L.U32 R252, R252, 0x10, RZ ;  /* 0x00000010fcfc7819 */ /* 0x000fe200000006ff */
[----:B------:R-:W-:-:S04]  /*b150*/  FADD.FTZ R32, R221, -R32 ;  /* 0x80000020dd207221 */ /* 0x000fc80000010000 */
[----:B------:R-:W-:Y:S01]  /*b160*/  FFMA.FTZ R252, R30, R32, R252 ;  /* 0x000000201efc7223 */ /* 0x000fe200000100fc */
[----:B------:R-:W-:-:S03]  /*b170*/  HFMA2 R34, -RZ, RZ, 0, 0 ;  /* 0x00000000ff227431 */ /* 0x000fc600000001ff */
[----:B------:R-:W-:Y:S01]  /*b180*/  FMUL.FTZ R32, R252, R21 ;  /* 0x00000015fc207220 */ /* 0x000fe20000410000 */
[----:B------:R-:W-:-:S03]  /*b190*/  @P1 SHF.L.U32 R33, R33, 0x10, RZ ;  /* 0x0000001021211819 */ /* 0x000fc600000006ff */
[----:B------:R-:W-:-:S04]  /*b1a0*/  FMUL.FTZ R32, R32, UR14 ;  /* 0x0000000e20207c20 */ /* 0x000fc80008410000 */
[----:B------:R-:W-:Y:S01]  /*b1b0*/  @P1 FMUL.FTZ R34, R32, R33 ;  /* 0x0000002120221220 */ /* 0x000fe20000410000 */
[----:B------:R-:W-:-:S03]  /*b1c0*/  MOV R236, RZ ;  /* 0x000000ff00ec7202 */ /* 0x000fc60000000f00 */
[----:B------:R-:W-:Y:S01]  /*b1d0*/  FADD.FTZ R71, R71, R34 ;  /* 0x0000002247477221 */ /* 0x000fe20000010000 */
[----:B------:R-:W-:Y:S02]  /*b1e0*/  F2FP.BF16.F32.PACK_AB R34, R250, R249 ;  /* 0x000000f9fa22723e */ /* 0x000fe400000010ff */
[----:B--2---:R-:W-:-:S05]  /*b1f0*/  @P1 SHF.L.U32 R33, R35, 0x10, RZ ;  /* 0x0000001023211819 */ /* 0x004fca00000006ff */
[----:B------:R-:W-:Y:S01]  /*b200*/  @P1 FMUL.FTZ R236, R33, R32 ;  /* 0x0000002021ec1220 */ /* 0x000fe20000410000 */
[----:B------:R-:W-:Y:S02]  /*b210*/  F2FP.BF16.F32.PACK_AB R32, R181, R180 ;  /* 0x000000b4b520723e */ /* 0x000fe400000010ff */
[----:B------:R-:W0:Y:S01]  /*b220*/  LDC.64 R180, c[0x0][0x478] ;  /* 0x00011e00ffb47b82 */ /* 0x000e220000000a00 */
[----:B------:R-:W-:-:S07]  /*b230*/  F2FP.BF16.F32.PACK_AB R33, R248, R247 ;  /* 0x000000f7f821723e */ /* 0x000fce00000010ff */
        /* <DEDUP_REMOVED lines=11> */
.L_x_882:
[----:B------:R-:W-:Y:S05]  /*b2f0*/  BSYNC.RECONVERGENT B2 ;  /* 0x0000000000027941 */ /* 0x000fea0003800200 */
.L_x_881:
[----:B------:R-:W-:Y:S04]  /*b300*/  BSSY.RECONVERGENT B2, `(.L_x_883) ;  /* 0x000008d000027945 */ /* 0x000fe80003800200 */
[----:B------:R-:W-:Y:S05]  /*b310*/  @!P4 BRA `(.L_x_884) ;  /* 0x00000008002cc947 */ /* 0x000fea0003800000 */
[----:B------:R-:W2:Y:S02]  /*b320*/  LDC.64 R32, c[0x0][0x390] ;  /* 0x0000e400ff207b82 */ /* 0x000ea40000000a00 */
[----:B--2---:R-:W-:-:S06]  /*b330*/  IMAD.WIDE.U32 R32, R20, 0x10, R32 ;  /* 0x0000001014207825 */ /* 0x004fcc00078e0020 */
[----:B------:R-:W2:Y:S01]  /*b340*/  LDG.E.128 R32, desc[UR6][R32.64] ;  /* 0x0000000620207981 */ /* 0x000ea2000c1e1d00 */
[-CC-:B01----:R-:W-:Y:S01]  /*b350*/  FFMA.FTZ R181, R8, R3.reuse, R2.reuse ;  /* 0x0000000308b57223 */ /* 0x183fe20000010002 */
[----:B------:R-:W-:Y:S01]  /*b360*/  LOP3.LUT P1, RZ, R26, 0xff, RZ, 0xc0, !PT ;  /* 0x000000ff1aff7812 */ /* 0x000fe2000782c0ff */
[----:B------:R-:W-:Y:S01]  /*b370*/  FFMA.FTZ R180, R193, R3, R2 ;  /* 0x00000003c1b47223 */ /* 0x000fe20000010002 */
[----:B------:R-:W-:Y:S01]  /*b380*/  PRMT R182, R40, 0x7632, R182 ;  /* 0x0000763228b67816 */ /* 0x000fe200000000b6 */
[----:B------:R-:W-:Y:S01]  /*b390*/  FADD.FTZ R181, R218, -R181 ;  /* 0x800000b5dab57221 */ /* 0x000fe20000010000 */
[----:B------:R-:W-:Y:S01]  /*b3a0*/  SHF.L.U32 R183, R40, 0x10, RZ ;  /* 0x0000001028b77819 */ /* 0x000fe200000006ff */
[----:B------:R-:W-:Y:S01]  /*b3b0*/  FADD.FTZ R185, R225, -R180 ;  /* 0x800000b4e1b97221 */ /* 0x000fe20000010000 */
[----:B------:R-:W-:Y:S01]  /*b3c0*/  SHF.L.U32 R182, R182, 0x10, RZ ;  /* 0x00000010b6b67819 */ /* 0x000fe200000006ff */
[----:B------:R-:W-:Y:S01]  /*b3d0*/  HFMA2 R184, -RZ, RZ, 0, 0 ;  /* 0x00000000ffb87431 */ /* 0x000fe200000001ff */
[----:B------:R-:W-:Y:S01]  /*b3e0*/  LOP3.LUT P2, RZ, R26, 0xff00, RZ, 0xc0, !PT ;  /* 0x0000ff001aff7812 */ /* 0x000fe2000784c0ff */
[C---:B-----5:R-:W-:Y:S01]  /*b3f0*/  FFMA.FTZ R180, R30.reuse, R181, R183 ;  /* 0x000000b51eb47223 */ /* 0x060fe200000100b7 */
[----:B------:R-:W-:Y:S01]  /*b400*/  SHF.L.U32 R247, R41, 0x10, RZ ;  /* 0x0000001029f77819 */ /* 0x000fe200000006ff */
[----:B------:R-:W-:Y:S01]  /*b410*/  FFMA.FTZ R181, R30, R185, R182 ;  /* 0x000000b91eb57223 */ /* 0x000fe200000100b6 */
[----:B------:R-:W-:Y:S01]  /*b420*/  MOV R235, RZ ;  /* 0x000000ff00eb7202 */ /* 0x000fe20000000f00 */
[----:B------:R-:W-:Y:S01]  /*b430*/  FMUL.FTZ R182, R180, R21 ;  /* 0x00000015b4b67220 */ /* 0x000fe20000410000 */
[----:B------:R-:W-:Y:S01]  /*b440*/  @P1 SHF.L.U32 R185, R156, 0x10, RZ ;  /* 0x000000109cb91819 */ /* 0x000fe200000006ff */
[-C--:B------:R-:W-:Y:S01]  /*b450*/  FFMA.FTZ R249, R6, R3.reuse, R2 ;  /* 0x0000000306f97223 */ /* 0x080fe20000010002 */
[----:B------:R-:W-:Y:S01]  /*b460*/  PRMT R250, R42, 0x7632, R250 ;  /* 0x000076322afa7816 */ /* 0x000fe200000000fa */
[----:B------:R-:W-:Y:S01]  /*b470*/  FMUL.FTZ R186, R182, UR14 ;  /* 0x0000000eb6ba7c20 */ /* 0x000fe20008410000 */
[----:B------:R-:W-:Y:S01]  /*b480*/  MOV R182, RZ ;  /* 0x000000ff00b67202 */ /* 0x000fe20000000f00 */
[----:B------:R-:W-:Y:S01]  /*b490*/  FADD.FTZ R249, R208, -R249 ;  /* 0x800000f9d0f97221 */ /* 0x000fe20000010000 */
[----:B------:R-:W-:Y:S01]  /*b4a0*/  SHF.L.U32 R250, R250, 0x10, RZ ;  /* 0x00000010fafa7819 */ /* 0x000fe200000006ff */
[----:B------:R-:W-:Y:S01]  /*b4b0*/  @P1 FMUL.FTZ R182, R185, R186 ;  /* 0x000000bab9b61220 */ /* 0x000fe20000410000 */
[----:B------:R-:W-:Y:S01]  /*b4c0*/  MOV R185, RZ ;  /* 0x000000ff00b97202 */ /* 0x000fe20000000f00 */
[----:B------:R-:W-:Y:S01]  /*b4d0*/  FFMA.FTZ R251, R5, R3, R2 ;  /* 0x0000000305fb7223 */ /* 0x000fe20000010002 */
[----:B------:R-:W-:-:S02]  /*b4e0*/  @P2 SHF.L.U32 R187, R242, 0x10, RZ ;  /* 0x00000010f2bb2819 */ /* 0x000fc400000006ff */
[----:B------:R-:W-:Y:S01]  /*b4f0*/  PRMT R252, R43, 0x7632, R252 ;  /* 0x000076322bfc7816 */ /* 0x000fe200000000fc */
[----:B------:R-:W-:-:S03]  /*b500*/  FADD.FTZ R251, R203, -R251 ;  /* 0x800000fbcbfb7221 */ /* 0x000fc60000010000 */
[----:B------:R-:W-:Y:S02]  /*b510*/  SHF.L.U32 R252, R252, 0x10, RZ ;  /* 0x00000010fcfc7819 */ /* 0x000fe400000006ff */
[----:B--2---:R-:W-:-:S05]  /*b520*/  @P1 SHF.L.U32 R183, R32, 0x10, RZ ;  /* 0x0000001020b71819 */ /* 0x004fca00000006ff */
[----:B------:R-:W-:Y:S01]  /*b530*/  @P1 FMUL.FTZ R184, R186, R183 ;  /* 0x000000b7bab81220 */ /* 0x000fe20000410000 */
[----:B------:R-:W-:Y:S01]  /*b540*/  @P2 PRMT R183, R32, 0x7632, R183 ;  /* 0x0000763220b72816 */ /* 0x000fe200000000b7 */
[----:B------:R-:W-:Y:S01]  /*b550*/  FMUL.FTZ R32, R181, R21 ;  /* 0x00000015b5207220 */ /* 0x000fe20000410000 */
[----:B------:R-:W-:Y:S01]  /*b560*/  HFMA2 R186, -RZ, RZ, 0, 0 ;  /* 0x00000000ffba7431 */ /* 0x000fe200000001ff */
[----:B------:R-:W-:Y:S01]  /*b570*/  LOP3.LUT P1, RZ, R26, 0xff0000, RZ, 0xc0, !PT ;  /* 0x00ff00001aff7812 */ /* 0x000fe2000782c0ff */
[----:B------:R-:W-:Y:S01]  /*b580*/  FADD.FTZ R64, R64, R184 ;  /* 0x000000b840407221 */ /* 0x000fe20000010000 */
[----:B------:R-:W-:Y:S01]  /*b590*/  @P2 SHF.L.U32 R183, R183, 0x10, RZ ;  /* 0x00000010b7b72819 */ /* 0x000fe200000006ff */
[----:B------:R-:W-:-:S04]  /*b5a0*/  FMUL.FTZ R32, R32, UR14 ;  /* 0x0000000e20207c20 */ /* 0x000fc80008410000 */
[----:B------:R-:W-:Y:S01]  /*b5b0*/  @P2 FMUL.FTZ R185, R32, R183 ;  /* 0x000000b720b92220 */ /* 0x000fe20000410000 */
[----:B------:R-:W-:Y:S01]  /*b5c0*/  FFMA.FTZ R183, R7, R3, R2 ;  /* 0x0000000307b77223 */ /* 0x000fe20000010002 */
[----:B------:R-:W-:Y:S01]  /*b5d0*/  @P2 FMUL.FTZ R186, R187, R32 ;  /* 0x00000020bbba2220 */ /* 0x000fe20000410000 */
[----:B------:R-:W-:Y:S01]  /*b5e0*/  PRMT R32, R41, 0x7632, R32 ;  /* 0x0000763229207816 */ /* 0x000fe20000000020 */
[----:B------:R-:W-:Y:S01]  /*b5f0*/  FADD.FTZ R65, R65, R185 ;  /* 0x000000b941417221 */ /* 0x000fe20000010000 */
[----:B------:R-:W-:Y:S01]  /*b600*/  FADD.FTZ R183, R212, -R183 ;  /* 0x800000b7d4b77221 */ /* 0x000fe20000010000 */
[----:B------:R-:W-:Y:S02]  /*b610*/  LOP3.LUT P2, RZ, R26, 0xff000000, RZ, 0xc0, !PT ;  /* 0xff0000001aff7812 */ /* 0x000fe4000784c0ff */
[----:B------:R-:W-:Y:S01]  /*b620*/  SHF.L.U32 R32, R32, 0x10, RZ ;  /* 0x0000001020207819 */ /* 0x000fe200000006ff */
[----:B------:R-:W-:Y:S01]  /*b630*/  FFMA.FTZ R247, R30, R183, R247 ;  /* 0x000000b71ef77223 */ /* 0x000fe200000100f7 */
[----:B------:R-:W-:Y:S01]  /*b640*/  FFMA.FTZ R183, R192, R3, R2 ;  /* 0x00000003c0b77223 */ /* 0x000fe20000010002 */
[----:B------:R-:W-:-:S03]  /*b650*/  @P1 SHF.L.U32 R187, R157, 0x10, RZ ;  /* 0x000000109dbb1819 */ /* 0x000fc600000006ff */
[----:B------:R-:W-:-:S04]  /*b660*/  FADD.FTZ R183, R224, -R183 ;  /* 0x800000b7e0b77221 */ /* 0x000fc80000010000 */
[----:B------:R-:W-:Y:S01]  /*b670*/  FFMA.FTZ R248, R30, R183, R32 ;  /* 0x000000b71ef87223 */ /* 0x000fe20000010020 */
[----:B------:R-:W-:Y:S01]  /*b680*/  FMUL.FTZ R32, R247, R21 ;  /* 0x00000015f7207220 */ /* 0x000fe20000410000 */
[----:B------:R-:W-:Y:S01]  /*b690*/  HFMA2 R183, -RZ, RZ, 0, 0 ;  /* 0x00000000ffb77431 */ /* 0x000fe200000001ff */
[----:B------:R-:W-:Y:S02]  /*b6a0*/  @P2 SHF.L.U32 R236, R243, 0x10, RZ ;  /* 0x00000010f3ec2819 */ /* 0x000fe400000006ff */
[----:B------:R-:W-:-:S04]  /*b6b0*/  FMUL.FTZ R32, R32, UR14 ;  /* 0x0000000e20207c20 */ /* 0x000fc80008410000 */
[----:B------:R-:W-:Y:S01]  /*b6c0*/  @P1 FMUL.FTZ R183, R187, R32 ;  /* 0x00000020bbb71220 */ /* 0x000fe20000410000 */
[----:B------:R-:W-:-:S05]  /*b6d0*/  @P1 SHF.L.U32 R187, R33, 0x10, RZ ;  /* 0x0000001021bb1819 */ /* 0x000fca00000006ff */
        /* <DEDUP_REMOVED lines=9> */
[----:B------:R-:W-:Y:S01]  /*b770*/  MOV R187, RZ ;  /* 0x000000ff00bb7202 */ /* 0x000fe20000000f00 */
[----:B------:R-:W-:Y:S01]  /*b780*/  @P2 FMUL.FTZ R187, R236, R33 ;  /* 0x00000021ecbb2220 */ /* 0x000fe20000410000 */
[----:B------:R-:W-:Y:S01]  /*b790*/  SHF.L.U32 R33, R42, 0x10, RZ ;  /* 0x000000102a217819 */ /* 0x000fe200000006ff */
[----:B------:R-:W-:Y:S01]  /*b7a0*/  FADD.FTZ R67, R67, R32 ;  /* 0x0000002043437221 */ /* 0x000fe20000010000 */
[----:B------:R-:W-:Y:S01]  /*b7b0*/  HFMA2 R32, -RZ, RZ, 0, 0 ;  /* 0x00000000ff207431 */ /* 0x000fe200000001ff */
[----:B------:R-:W-:Y:S02]  /*b7c0*/  @P1 SHF.L.U32 R184, R34, 0x10, RZ ;  /* 0x0000001022b81819 */ /* 0x000fe400000006ff */
[----:B------:R-:W-:Y:S01]  /*b7d0*/  FFMA.FTZ R249, R30, R249, R33 ;  /* 0x000000f91ef97223 */ /* 0x000fe20000010021 */
[----:B------:R-:W-:Y:S01]  /*b7e0*/  HFMA2 R33, -RZ, RZ, 0, 0 ;  /* 0x00000000ff217431 */ /* 0x000fe200000001ff */
[----:B------:R-:W-:-:S02]  /*b7f0*/  @P1 SHF.L.U32 R235, R158, 0x10, RZ ;  /* 0x000000109eeb1819 */ /* 0x000fc400000006ff */
[----:B------:R-:W-:Y:S01]  /*b800*/  FMUL.FTZ R185, R249, R21 ;  /* 0x00000015f9b97220 */ /* 0x000fe20000410000 */
[----:B------:R-:W-:-:S03]  /*b810*/  MOV R236, RZ ;  /* 0x000000ff00ec7202 */ /* 0x000fc60000000f00 */
[----:B------:R-:W-:-:S04]  /*b820*/  FMUL.FTZ R185, R185, UR14 ;  /* 0x0000000eb9b97c20 */ /* 0x000fc80008410000 */
[----:B------:R-:W-:Y:S01]  /*b830*/  @P1 FMUL.FTZ R33, R185, R184 ;  /* 0x000000b8b9211220 */ /* 0x000fe20000410000 */
[----:B------:R-:W-:Y:S01]  /*b840*/  MOV R184, RZ ;  /* 0x000000ff00b87202 */ /* 0x000fe20000000f00 */
[----:B------:R-:W-:Y:S01]  /*b850*/  @P1 FMUL.FTZ R184, R235, R185 ;  /* 0x000000b9ebb81220 */ /* 0x000fe20000410000 */
[----:B------:R-:W-:Y:S01]  /*b860*/  LOP3.LUT P1, RZ, R27, 0xff00, RZ, 0xc0, !PT ;  /* 0x0000ff001bff7812 */ /* 0x000fe2000782c0ff */
[----:B------:R-:W-:Y:S01]  /*b870*/  FFMA.FTZ R185, R10, R3, R2 ;  /* 0x000000030ab97223 */ /* 0x000fe20000010002 */
[----:B------:R-:W-:Y:S01]  /*b880*/  FADD.FTZ R60, R60, R33 ;  /* 0x000000213c3c7221 */ /* 0x000fe20000010000 */
[----:B------:R-:W-:Y:S02]  /*b890*/  MOV R235, RZ ;  /* 0x000000ff00eb7202 */ /* 0x000fe40000000f00 */
[----:B------:R-:W-:-:S04]  /*b8a0*/  FADD.FTZ R185, R223, -R185 ;  /* 0x800000b9dfb97221 */ /* 0x000fc80000010000 */
[----:B------:R-:W-:-:S04]  /*b8b0*/  FFMA.FTZ R250, R30, R185, R250 ;  /* 0x000000b91efa7223 */ /* 0x000fc800000100fa */
[----:B------:R-:W-:Y:S01]  /*b8c0*/  @P1 PRMT R185, R34, 0x7632, R185 ;  /* 0x0000763222b91816 */ /* 0x000fe200000000b9 */
[----:B------:R-:W-:Y:S01]  /*b8d0*/  FMUL.FTZ R34, R250, R21 ;  /* 0x00000015fa227220 */ /* 0x000fe20000410000 */
[----:B------:R-:W-:Y:S02]  /*b8e0*/  @P1 SHF.L.U32 R33, R244, 0x10, RZ ;  /* 0x00000010f4211819 */ /* 0x000fe400000006ff */
[----:B------:R-:W-:Y:S01]  /*b8f0*/  @P1 SHF.L.U32 R185, R185, 0x10, RZ ;  /* 0x00000010b9b91819 */ /* 0x000fe200000006ff */
[----:B------:R-:W-:-:S04]  /*b900*/  FMUL.FTZ R34, R34, UR14 ;  /* 0x0000000e22227c20 */ /* 0x000fc80008410000 */
[----:B------:R-:W-:Y:S01]  /*b910*/  @P1 FMUL.FTZ R32, R34, R185 ;  /* 0x000000b922201220 */ /* 0x000fe20000410000 */
[----:B------:R-:W-:Y:S01]  /*b920*/  @P1 FMUL.FTZ R235, R33, R34 ;  /* 0x0000002221eb1220 */ /* 0x000fe20000410000 */
[----:B------:R-:W-:Y:S02]  /*b930*/  LOP3.LUT P1, RZ, R27, 0xff0000, RZ, 0xc0, !PT ;  /* 0x00ff00001bff7812 */ /* 0x000fe4000782c0ff */
[----:B------:R-:W-:Y:S01]  /*b940*/  SHF.L.U32 R33, R43, 0x10, RZ ;  /* 0x000000102b217819 */ /* 0x000fe200000006ff */
[----:B------:R-:W-:Y:S01]  /*b950*/  FADD.FTZ R61, R61, R32 ;  /* 0x000000203d3d7221 */ /* 0x000fe20000010000 */
[----:B------:R-:W-:-:S03]  /*b960*/  MOV R185, RZ ;  /* 0x000000ff00b97202 */ /* 0x000fc60000000f00 */
[----:B------:R-:W-:Y:S01]  /*b970*/  FFMA.FTZ R251, R30, R251, R33 ;  /* 0x000000fb1efb7223 */ /* 0x000fe20000010021 */
[----:B------:R-:W-:-:S03]  /*b980*/  HFMA2 R33, -RZ, RZ, 0, 0 ;  /* 0x00000000ff217431 */ /* 0x000fc600000001ff */
[----:B------:R-:W-:Y:S02]  /*b990*/  FMUL.FTZ R32, R251, R21 ;  /* 0x00000015fb207220 */ /* 0x000fe40000410000 */
[----:B------:R-:W-:Y:S02]  /*b9a0*/  @P1 SHF.L.U32 R34, R35, 0x10, RZ ;  /* 0x0000001023221819 */ /* 0x000fe400000006ff */
[----:B------:R-:W-:-:S04]  /*b9b0*/  FMUL.FTZ R32, R32, UR14 ;  /* 0x0000000e20207c20 */ /* 0x000fc80008410000 */
[----:B------:R-:W-:Y:S01]  /*b9c0*/  @P1 FMUL.FTZ R33, R32, R34 ;  /* 0x0000002220211220 */ /* 0x000fe20000410000 */
[----:B------:R-:W-:-:S03]  /*b9d0*/  HFMA2 R34, -RZ, RZ, 0, 0 ;  /* 0x00000000ff227431 */ /* 0x000fc600000001ff */
[----:B------:R-:W-:Y:S01]  /*b9e0*/  FADD.FTZ R62, R62, R33 ;  /* 0x000000213e3e7221 */ /* 0x000fe20000010000 */
[----:B------:R-:W-:-:S05]  /*b9f0*/  @P1 SHF.L.U32 R33, R159, 0x10, RZ ;  /* 0x000000109f211819 */ /* 0x000fca00000006ff */
[----:B------:R-:W-:Y:S01]  /*ba00*/  @P1 FMUL.FTZ R185, R33, R32 ;  /* 0x0000002021b91220 */ /* 0x000fe20000410000 */
[----:B------:R-:W-:Y:S01]  /*ba10*/  ISETP.GE.U32.AND P1, PT, R26, RZ, PT ;  /* 0x000000ff1a00720c */ /* 0x000fe20003f26070 */
[----:B------:R-:W-:-:S03]  /*ba20*/  FFMA.FTZ R32, R9, R3, R2 ;  /* 0x0000000309207223 */ /* 0x000fc60000010002 */
[----:B------:R-:W-:Y:S01]  /*ba30*/  ISETP.GE.U32.AND.EX P1, PT, R27, 0x1000000, PT, P1 ;  /* 0x010000001b00780c */ /* 0x000fe20003f26110 */
[----:B------:R-:W-:-:S04]  /*ba40*/  FADD.FTZ R32, R220, -R32 ;  /* 0x80000020dc207221 */ /* 0x000fc80000010000 */
[----:B------:R-:W-:-:S04]  /*ba50*/  FFMA.FTZ R252, R30, R32, R252 ;  /* 0x000000201efc7223 */ /* 0x000fc800000100fc */
[----:B------:R-:W-:-:S04]  /*ba60*/  FMUL.FTZ R32, R252, R21 ;  /* 0x00000015fc207220 */ /* 0x000fc80000410000 */
[----:B------:R-:W-:Y:S01]  /*ba70*/  @P1 PRMT R33, R35, 0x7632, R33 ;  /* 0x0000763223211816 */ /* 0x000fe20000000021 */
[----:B------:R-:W-:Y:S01]  /*ba80*/  FMUL.FTZ R32, R32, UR14 ;  /* 0x0000000e20207c20 */ /* 0x000fe20008410000 */
[----:B------:R-:W-:Y:S02]  /*ba90*/  F2FP.BF16.F32.PACK_AB R35, R252, R251 ;  /* 0x000000fbfc23723e */ /* 0x000fe400000010ff */
[----:B------:R-:W-:-:S05]  /*baa0*/  @P1 SHF.L.U32 R33, R33, 0x10, RZ ;  /* 0x0000001021211819 */ /* 0x000fca00000006ff */
[----:B------:R-:W-:Y:S01]  /*bab0*/  @P1 FMUL.FTZ R34, R32, R33 ;  /* 0x0000002120221220 */ /* 0x000fe20000410000 */
[----:B------:R-:W-:-:S03]  /*bac0*/  @P1 SHF.L.U32 R33, R245, 0x10, RZ ;  /* 0x00000010f5211819 */ /* 0x000fc600000006ff */
[----:B------:R-:W-:Y:S01]  /*bad0*/  FADD.FTZ R63, R63, R34 ;  /* 0x000000223f3f7221 */ /* 0x000fe20000010000 */
[----:B------:R-:W-:Y:S01]  /*bae0*/  F2FP.BF16.F32.PACK_AB R34, R250, R249 ;  /* 0x000000f9fa22723e */ /* 0x000fe200000010ff */
[----:B------:R-:W-:Y:S01]  /*baf0*/  @P1 FMUL.FTZ R236, R33, R32 ;  /* 0x0000002021ec1220 */ /* 0x000fe20000410000 */
[----:B------:R-:W-:Y:S02]  /*bb00*/  F2FP.BF16.F32.PACK_AB R32, R181, R180 ;  /* 0x000000b4b520723e */ /* 0x000fe400000010ff */
[----:B------:R-:W0:Y:S01]  /*bb10*/  LDC.64 R180, c[0x0][0x478] ;  /* 0x00011e00ffb47b82 */ /* 0x000e220000000a00 */
[----:B------:R-:W-:-:S07]  /*bb20*/  F2FP.BF16.F32.PACK_AB R33, R248, R247 ;  /* 0x000000f7f821723e */ /* 0x000fce00000010ff */
[----:B------:R-:W1:Y:S01]  /*bb30*/  LDC.64 R248, c[0x0][0x468] ;  /* 0x00011a00fff87b82 */ /* 0x000e620000000a00 */
[----:B0-----:R-:W-:-:S05]  /*bb40*/  IMAD.WIDE.U32 R180, R20, 0x10, R180 ;  /* 0x0000001014b47825 */ /* 0x001fca00078e00b4 */
[----:B------:R0:W-:Y:S02]  /*bb50*/  STG.E.128 desc[UR6][R180.64], R32 ;  /* 0x00000020b4007986 */ /* 0x0001e4000c101d06 */
[----:B0-----:R-:W-:Y:S02]  /*bb60*/  F2FP.BF16.F32.PACK_AB R180, R186, R182 ;  /* 0x000000b6bab4723e */ /* 0x001fe400000010ff */
[----:B------:R-:W-:Y:S02]  /*bb70*/  F2FP.BF16.F32.PACK_AB R181, R187, R183 ;  /* 0x000000b7bbb5723e */ /* 0x000fe400000010ff */
[----:B------:R-:W-:Y:S02]  /*bb80*/  F2FP.BF16.F32.PACK_AB R182, R235, R184 ;  /* 0x000000b8ebb6723e */ /* 0x000fe400000010ff */
[----:B------:R-:W-:Y:S01]  /*bb90*/  F2FP.BF16.F32.PACK_AB R183, R236, R185 ;  /* 0x000000b9ecb7723e */ /* 0x000fe200000010ff */
[C---:B-1----:R-:W-:Y:S01]  /*bba0*/  IMAD.WIDE.U32 R184, R20.reuse, 0x10, R248 ;  /* 0x0000001014b87825 */ /* 0x042fe200078e00f8 */
[----:B------:R-:W-:-:S04]  /*bbb0*/  IADD3 R20, PT, PT, R20, 0x20, RZ ;  /* 0x0000002014147810 */ /* 0x000fc80007ffe0ff */
[----:B------:R2:W-:Y:S03]  /*bbc0*/  STG.E.128 desc[UR6][R184.64], R180 ;  /* 0x000000b4b8007986 */ /* 0x0005e6000c101d06 */
.L_x_884:
[----:B------:R-:W-:Y:S05]  /*bbd0*/  BSYNC.RECONVERGENT B2 ;  /* 0x0000000000027941 */ /* 0x000fea0003800200 */
.L_x_883:
[----:B------:R-:W-:Y:S05]  /*bbe0*/  @!P5 BRA `(.L_x_869) ;  /* 0x000000080024d947 */ /* 0x000fea0003800000 */
[----:B------:R-:W3:Y:S02]  /*bbf0*/  LDC.64 R32, c[0x0][0x390] ;  /* 0x0000e400ff207b82 */ /* 0x000ee40000000a00 */
[----:B---3--:R-:W-:-:S06]  /*bc00*/  IMAD.WIDE.U32 R32, R20, 0x10, R32 ;  /* 0x0000001014207825 */ /* 0x008fcc00078e0020 */
[----:B------:R-:W3:Y:S01]  /*bc10*/  LDG.E.128 R32, desc[UR6][R32.64] ;  /* 0x0000000620207981 */ /* 0x000ee2000c1e1d00 */
[-CC-:B012---:R-:W-:Y:S01]  /*bc20*/  FFMA.FTZ R180, R199, R3.reuse, R2.reuse ;  /* 0x00000003c7b47223 */ /* 0x187fe20000010002 */
[----:B------:R-:W-:Y:S01]  /*bc30*/  LOP3.LUT P1, RZ, R28, 0xff, RZ, 0xc0, !PT ;  /* 0x000000ff1cff7812 */ /* 0x000fe2000782c0ff */
[-C--:B------:R-:W-:Y:S01]  /*bc40*/  FFMA.FTZ R236, R4, R3.reuse, R2 ;  /* 0x0000000304ec7223 */ /* 0x080fe20000010002 */
[C---:B------:R-:W-:Y:S01]  /*bc50*/  SHF.L.U32 R183, R36.reuse, 0x10, RZ ;  /* 0x0000001024b77819 */ /* 0x040fe200000006ff */
[----:B------:R-:W-:Y:S01]  /*bc60*/  FADD.FTZ R181, R211, -R180 ;  /* 0x800000b4d3b57221 */ /* 0x000fe20000010000 */
[----:B------:R-:W-:Y:S01]  /*bc70*/  PRMT R182, R36, 0x7632, R182 ;  /* 0x0000763224b67816 */ /* 0x000fe200000000b6 */
[----:B------:R-:W-:Y:S01]  /*bc80*/  FFMA.FTZ R180, R190, R3, R2 ;  /* 0x00000003beb47223 */ /* 0x000fe20000010002 */
[----:B------:R-:W-:Y:S01]  /*bc90*/  LOP3.LUT P2, RZ, R28, 0xff00, RZ, 0xc0, !PT ;  /* 0x0000ff001cff7812 */ /* 0x000fe2000784c0ff */
[----:B-----5:R-:W-:Y:S01]  /*bca0*/  FFMA.FTZ R248, R30, R181, R183 ;  /* 0x000000b51ef87223 */ /* 0x020fe200000100b7 */
[----:B------:R-:W-:Y:S01]  /*bcb0*/  SHF.L.U32 R182, R182, 0x10, RZ ;  /* 0x00000010b6b67819 */ /* 0x000fe200000006ff */
[----:B------:R-:W-:Y:S01]  /*bcc0*/  FADD.FTZ R249, R217, -R180 ;  /* 0x800000b4d9f97221 */ /* 0x000fe20000010000 */
[----:B------:R-:W-:Y:S01]  /*bcd0*/  PRMT R187, R37, 0x7632, R187 ;  /* 0x0000763225bb7816 */ /* 0x000fe200000000bb */
[----:B------:R-:W-:Y:S01]  /*bce0*/  FMUL.FTZ R180, R248, R21 ;  /* 0x00000015f8b47220 */ /* 0x000fe20000410000 */
[----:B------:R-:W-:Y:S01]  /*bcf0*/  FADD.FTZ R236, R202, -R236 ;  /* 0x800000eccaec7221 */ /* 0x000fe20000010000 */
[----:B------:R-:W-:Y:S01]  /*bd00*/  FFMA.FTZ R249, R30, R249, R182 ;  /* 0x000000f91ef97223 */ /* 0x000fe200000100b6 */
[----:B------:R-:W-:Y:S01]  /*bd10*/  HFMA2 R182, -RZ, RZ, 0, 0 ;  /* 0x00000000ffb67431 */ /* 0x000fe200000001ff */
[----:B------:R-:W-:Y:S01]  /*bd20*/  @P1 SHF.L.U32 R183, R148, 0x10, RZ ;  /* 0x0000001094b71819 */ /* 0x000fe200000006ff */
[----:B------:R-:W-:Y:S01]  /*bd30*/  FMUL.FTZ R184, R180, UR14 ;  /* 0x0000000eb4b87c20 */ /* 0x000fe20008410000 */
[----:B------:R-:W-:-:S02]  /*bd40*/  MOV R180, RZ ;  /* 0x000000ff00b47202 */ /* 0x000fc40000000f00 */
[----:B------:R-:W-:Y:S01]  /*bd50*/  @P2 SHF.L.U32 R185, R238, 0x10, RZ ;  /* 0x00000010eeb92819 */ /* 0x000fe200000006ff */
[----:B------:R-:W-:Y:S01]  /*bd60*/  @P1 FMUL.FTZ R180, R183, R184 ;  /* 0x000000b8b7b41220 */ /* 0x000fe20000410000 */
[----:B------:R-:W-:Y:S01]  /*bd70*/  HFMA2 R183, -RZ, RZ, 0, 0 ;  /* 0x00000000ffb77431 */ /* 0x000fe200000001ff */
[----:B------:R-:W-:Y:S02]  /*bd80*/  SHF.L.U32 R187, R187, 0x10, RZ ;  /* 0x00000010bbbb7819 */ /* 0x000fe400000006ff */
[----:B------:R-:W-:Y:S02]  /*bd90*/  PRMT R186, R38, 0x7632, R186 ;  /* 0x0000763226ba7816 */ /* 0x000fe400000000ba */
[----:B------:R-:W-:Y:S02]  /*bda0*/  PRMT R235, R39, 0x7632, R235 ;  /* 0x0000763227eb7816 */ /* 0x000fe400000000eb */
[----:B------:R-:W-:Y:S02]  /*bdb0*/  SHF.L.U32 R186, R186, 0x10, RZ ;  /* 0x00000010baba7819 */ /* 0x000fe400000006ff */
[----:B------:R-:W-:-:S02]  /*bdc0*/  SHF.L.U32 R235, R235, 0x10, RZ ;  /* 0x00000010ebeb7819 */ /* 0x000fc400000006ff */
[----:B---3--:R-:W-:-:S05]  /*bdd0*/  @P1 SHF.L.U32 R181, R32, 0x10, RZ ;  /* 0x0000001020b51819 */ /* 0x008fca00000006ff */
[----:B------:R-:W-:Y:S01]  /*bde0*/  @P1 FMUL.FTZ R182, R184, R181 ;  /* 0x000000b5b8b61220 */ /* 0x000fe20000410000 */
[----:B------:R-:W-:Y:S01]  /*bdf0*/  @P2 PRMT R184, R32, 0x7632, R184 ;  /* 0x0000763220b82816 */ /* 0x000fe200000000b8 */
[----:B------:R-:W-:Y:S01]  /*be00*/  FMUL.FTZ R181, R249, R21 ;  /* 0x00000015f9b57220 */ /* 0x000fe20000410000 */
[----:B------:R-:W-:Y:S01]  /*be10*/  MOV R32, RZ ;  /* 0x000000ff00207202 */ /* 0x000fe20000000f00 */
[----:B------:R-:W-:Y:S01]  /*be20*/  FADD.FTZ R56, R56, R182 ;  /* 0x000000b638387221 */ /* 0x000fe20000010000 */
[----:B------:R-:W-:Y:S01]  /*be30*/  @P2 SHF.L.U32 R184, R184, 0x10, RZ ;  /* 0x00000010b8b82819 */ /* 0x000fe200000006ff */
[----:B------:R-:W-:Y:S01]  /*be40*/  FMUL.FTZ R181, R181, UR14 ;  /* 0x0000000eb5b57c20 */ /* 0x000fe20008410000 */
[----:B------:R-:W-:Y:S01]  /*be50*/  LOP3.LUT P1, RZ, R28, 0xff0000, RZ, 0xc0, !PT ;  /* 0x00ff00001cff7812 */ /* 0x000fe2000782c0ff */
[----:B------:R-:W-:Y:S02]  /*be60*/  HFMA2 R182, -RZ, RZ, 0, 0 ;  /* 0x00000000ffb67431 */ /* 0x000fe400000001ff */
[----:B------:R-:W-:Y:S01]  /*be70*/  @P2 FMUL.FTZ R32, R181, R184 ;  /* 0x000000b8b5202220 */ /* 0x000fe20000410000 */
[----:B------:R-:W-:Y:S01]  /*be80*/  FFMA.FTZ R184, R31, R3, R2 ;  /* 0x000000031fb87223 */ /* 0x000fe20000010002 */
[----:B------:R-:W-:Y:S01]  /*be90*/  @P2 FMUL.FTZ R183, R185, R181 ;  /* 0x000000b5b9b72220 */ /* 0x000fe20000410000 */
[----:B------:R-:W-:Y:S01]  /*bea0*/  SHF.L.U32 R181, R37, 0x10, RZ ;  /* 0x0000001025b57819 */ /* 0x000fe200000006ff */
[----:B------:R-:W-:Y:S01]  /*beb0*/  FADD.FTZ R57, R57, R32 ;  /* 0x0000002039397221 */ /* 0x000fe20000010000 */
[----:B------:R-:W-:Y:S01]  /*bec0*/  FADD.FTZ R247, R207, -R184 ;  /* 0x800000b8cff77221 */ /* 0x000fe20000010000 */
[----:B------:R-:W-:Y:S01]  /*bed0*/  HFMA2 R32, -RZ, RZ, 0, 0 ;  /* 0x00000000ff207431 */ /* 0x000fe200000001ff */
[----:B------:R-:W-:-:S02]  /*bee0*/  F2FP.BF16.F32.PACK_AB R180, R183, R180 ;  /* 0x000000b4b7b4723e */ /* 0x000fc400000010ff */
[----:B------:R-:W-:Y:S01]  /*bef0*/  FFMA.FTZ R247, R30, R247, R181 ;  /* 0x000000f71ef77223 */ /* 0x000fe200000100b5 */
[----:B------:R-:W-:Y:S02]  /*bf00*/  @P1 SHF.L.U32 R181, R33, 0x10, RZ ;  /* 0x0000001021b51819 */ /* 0x000fe400000006ff */
[----:B------:R-:W-:Y:S01]  /*bf10*/  @P1 SHF.L.U32 R185, R149, 0x10, RZ ;  /* 0x0000001095b91819 */ /* 0x000fe200000006ff */
[----:B------:R-:W-:-:S04]  /*bf20*/  FMUL.FTZ R184, R247, R21 ;  /* 0x00000015f7b87220 */ /* 0x000fc80000410000 */
[----:B------:R-:W-:-:S04]  /*bf30*/  FMUL.FTZ R184, R184, UR14 ;  /* 0x0000000eb8b87c20 */ /* 0x000fc80008410000 */
[----:B------:R-:W-:Y:S01]  /*bf40*/  @P1 FMUL.FTZ R182, R184, R181 ;  /* 0x000000b5b8b61220 */ /* 0x000fe20000410000 */
[----:B------:R-:W-:Y:S01]  /*bf50*/  MOV R181, RZ ;  /* 0x000000ff00b57202 */ /* 0x000fe20000000f00 */
[----:B------:R-:W-:Y:S01]  /*bf60*/  @P1 FMUL.FTZ R181, R185, R184 ;  /* 0x000000b8b9b51220 */ /* 0x000fe20000410000 */
[----:B------:R-:W-:Y:S01]  /*bf70*/  LOP3.LUT P1, RZ, R28, 0xff000000, RZ, 0xc0, !PT ;  /* 0xff0000001cff7812 */ /* 0x000fe2000782c0ff */
[----:B------:R-:W-:Y:S01]  /*bf80*/  FFMA.FTZ R184, R189, R3, R2 ;  /* 0x00000003bdb87223 */ /* 0x000fe20000010002 */
[----:B------:R-:W-:-:S03]  /*bf90*/  FADD.FTZ R58, R58, R182 ;  /* 0x000000b63a3a7221 */ /* 0x000fc60000010000 */
        /* <DEDUP_REMOVED lines=8> */
[----:B------:R-:W-:Y:S02]  /*c020*/  CS2R R184, SRZ ;  /* 0x0000000000b87805 */ /* 0x000fe4000001ff00 */
[----:B------:R-:W-:Y:S01]  /*c030*/  @P1 FMUL.FTZ R184, R182, R33 ;  /* 0x00000021b6b81220 */ /* 0x000fe20000410000 */
[----:B------:R-:W-:Y:S01]  /*c040*/  LOP3.LUT P1, RZ, R29, 0xff, RZ, 0xc0, !PT ;  /* 0x000000ff1dff7812 */ /* 0x000fe2000782c0ff */
[----:B------:R-:W-:Y:S01]  /*c050*/  FADD.FTZ R59, R59, R32 ;  /* 0x000000203b3b7221 */ /* 0x000fe20000010000 */
[----:B------:R-:W-:Y:S02]  /*c060*/  SHF.L.U32 R33, R38, 0x10, RZ ;  /* 0x0000001026217819 */ /* 0x000fe400000006ff */
[----:B------:R-:W-:-:S03]  /*c070*/  F2FP.BF16.F32.PACK_AB R181, R184, R181 ;  /* 0x000000b5b8b5723e */ /* 0x000fc600000010ff */
[----:B------:R-:W-:Y:S01]  /*c080*/  FFMA.FTZ R236, R30, R236, R33 ;  /* 0x000000ec1eec7223 */ /* 0x000fe20000010021 */
[----:B------:R-:W-:-:S03]  /*c090*/  MOV R33, RZ ;  /* 0x000000ff00217202 */ /* 0x000fc60000000f00 */
        /* <DEDUP_REMOVED lines=8> */
[----:B------:R-:W-:Y:S01]  /*c120*/  LOP3.LUT P1, RZ, R29, 0xff00, RZ, 0xc0, !PT ;  /* 0x0000ff001dff7812 */ /* 0x000fe2000782c0ff */
[----:B------:R-:W-:-:S04]  /*c130*/  FFMA.FTZ R32, R188, R3, R2 ;  /* 0x00000003bc207223 */ /* 0x000fc80000010002 */
[----:B------:R-:W-:-:S04]  /*c140*/  FADD.FTZ R32, R215, -R32 ;  /* 0x80000020d7207221 */ /* 0x000fc80000010000 */
[----:B------:R-:W-:-:S04]  /*c150*/  FFMA.FTZ R186, R30, R32, R186 ;  /* 0x000000201eba7223 */ /* 0x000fc800000100ba */
[----:B------:R-:W-:Y:S01]  /*c160*/  @P1 PRMT R33, R34, 0x7632, R33 ;  /* 0x0000763222211816 */ /* 0x000fe20000000021 */
[----:B------:R-:W-:Y:S01]  /*c170*/  FMUL.FTZ R32, R186, R21 ;  /* 0x00000015ba207220 */ /* 0x000fe20000410000 */
[----:B------:R-:W-:Y:S02]  /*c180*/  MOV R34, RZ ;  /* 0x000000ff00227202 */ /* 0x000fe40000000f00 */
[----:B------:R-:W-:Y:S01]  /*c190*/  @P1 SHF.L.U32 R33, R33, 0x10, RZ ;  /* 0x0000001021211819 */ /* 0x000fe200000006ff */
[----:B------:R-:W-:-:S04]  /*c1a0*/  FMUL.FTZ R32, R32, UR14 ;  /* 0x0000000e20207c20 */ /* 0x000fc80008410000 */
[----:B------:R-:W-:Y:S01]  /*c1b0*/  @P1 FMUL.FTZ R34, R32, R33 ;  /* 0x0000002120221220 */ /* 0x000fe20000410000 */
[----:B------:R-:W-:-:S03]  /*c1c0*/  @P1 SHF.L.U32 R33, R240, 0x10, RZ ;  /* 0x00000010f0211819 */ /* 0x000fc600000006ff */
[----:B------:R-:W-:Y:S01]  /*c1d0*/  FADD.FTZ R53, R53, R34 ;  /* 0x0000002235357221 */ /* 0x000fe20000010000 */
[----:B------:R-:W-:Y:S01]  /*c1e0*/  F2FP.BF16.F32.PACK_AB R34, R186, R236 ;  /* 0x000000ecba22723e */ /* 0x000fe200000010ff */
[----:B------:R-:W-:Y:S01]  /*c1f0*/  @P1 FMUL.FTZ R185, R33, R32 ;  /* 0x0000002021b91220 */ /* 0x000fe20000410000 */
[-CC-:B------:R-:W-:Y:S01]  /*c200*/  FFMA.FTZ R32, R232, R3.reuse, R2.reuse ;  /* 0x00000003e8207223 */ /* 0x180fe20000010002 */
[----:B------:R-:W-:Y:S01]  /*c210*/  FFMA.FTZ R2, R191, R3, R2 ;  /* 0x00000003bf027223 */ /* 0x000fe20000010002 */
[----:B------:R-:W-:Y:S02]  /*c220*/  LOP3.LUT P1, RZ, R29, 0xff0000, RZ, 0xc0, !PT ;  /* 0x00ff00001dff7812 */ /* 0x000fe4000782c0ff */
[----:B------:R-:W-:Y:S01]  /*c230*/  FADD.FTZ R32, R234, -R32 ;  /* 0x80000020ea207221 */ /* 0x000fe20000010000 */
[----:B------:R-:W-:Y:S01]  /*c240*/  SHF.L.U32 R3, R39, 0x10, RZ ;  /* 0x0000001027037819 */ /* 0x000fe200000006ff */
[----:B------:R-:W-:Y:S01]  /*c250*/  FADD.FTZ R2, R201, -R2 ;  /* 0x80000002c9027221 */ /* 0x000fe20000010000 */
[----:B------:R-:W-:Y:S01]  /*c260*/  F2FP.BF16.F32.PACK_AB R33, R187, R247 ;  /* 0x000000f7bb21723e */ /* 0x000fe200000010ff */
[C---:B------:R-:W-:Y:S01]  /*c270*/  FFMA.FTZ R235, R30.reuse, R32, R235 ;  /* 0x000000201eeb7223 */ /* 0x040fe200000100eb */
[----:B------:R-:W0:Y:S01]  /*c280*/  LDC.64 R186, c[0x0][0x478] ;  /* 0x00011e00ffba7b82 */ /* 0x000e220000000a00 */
[----:B------:R-:W-:Y:S01]  /*c290*/  FFMA.FTZ R30, R30, R2, R3 ;  /* 0x000000021e1e7223 */ /* 0x000fe20000010003 */
[----:B------:R-:W-:Y:S01]  /*c2a0*/  HFMA2 R2, -RZ, RZ, 0, 0 ;  /* 0x00000000ff027431 */ /* 0x000fe200000001ff */
[----:B------:R-:W-:-:S02]  /*c2b0*/  F2FP.BF16.F32.PACK_AB R182, R185, R182 ;  /* 0x000000b6b9b6723e */ /* 0x000fc400000010ff */
[-C--:B------:R-:W-:Y:S01]  /*c2c0*/  FMUL.FTZ R3, R30, R21.reuse ;  /* 0x000000151e037220 */ /* 0x080fe20000410000 */
[----:B------:R-:W-:Y:S01]  /*c2d0*/  @P1 SHF.L.U32 R32, R35, 0x10, RZ ;  /* 0x0000001023201819 */ /* 0x000fe200000006ff */
[----:B------:R-:W-:Y:S02]  /*c2e0*/  FMUL.FTZ R21, R235, R21 ;  /* 0x00000015eb157220 */ /* 0x000fe40000410000 */
[----:B------:R-:W-:Y:S02]  /*c2f0*/  FMUL.FTZ R3, R3, UR14 ;  /* 0x0000000e03037c20 */ /* 0x000fe40008410000 */
[----:B------:R-:W-:Y:S02]  /*c300*/  FMUL.FTZ R21, R21, UR14 ;  /* 0x0000000e15157c20 */ /* 0x000fe40008410000 */
[----:B------:R-:W-:Y:S01]  /*c310*/  @P1 FMUL.FTZ R2, R3, R32 ;  /* 0x0000002003021220 */ /* 0x000fe20000410000 */
[----:B------:R-:W-:-:S03]  /*c320*/  @P1 SHF.L.U32 R32, R151, 0x10, RZ ;  /* 0x0000001097201819 */ /* 0x000fc600000006ff */
[----:B------:R-:W-:Y:S01]  /*c330*/  FADD.FTZ R54, R54, R2 ;  /* 0x0000000236367221 */ /* 0x000fe20000010000 */
[----:B------:R-:W-:Y:S01]  /*c340*/  MOV R2, RZ ;  /* 0x000000ff00027202 */ /* 0x000fe20000000f00 */
[----:B------:R-:W-:Y:S01]  /*c350*/  @P1 FMUL.FTZ R2, R32, R3 ;  /* 0x0000000320021220 */ /* 0x000fe20000410000 */
[----:B------:R-:W-:Y:S01]  /*c360*/  ISETP.GE.U32.AND P1, PT, R28, RZ, PT ;  /* 0x000000ff1c00720c */ /* 0x000fe20003f26070 */
[----:B------:R-:W-:-:S03]  /*c370*/  HFMA2 R3, -RZ, RZ, 0, 0 ;  /* 0x00000000ff037431 */ /* 0x000fc600000001ff */
[----:B------:R-:W-:-:S13]  /*c380*/  ISETP.GE.U32.AND.EX P1, PT, R29, 0x1000000, PT, P1 ;  /* 0x010000001d00780c */ /* 0x000fda0003f26110 */
[----:B------:R-:W-:Y:S02]  /*c390*/  @P1 PRMT R35, R35, 0x7632, R35 ;  /* 0x0000763223231816 */ /* 0x000fe40000000023 */
[----:B------:R-:W-:Y:S02]  /*c3a0*/  @P1 SHF.L.U32 R32, R241, 0x10, RZ ;  /* 0x00000010f1201819 */ /* 0x000fe400000006ff */
[----:B------:R-:W-:-:S05]  /*c3b0*/  @P1 SHF.L.U32 R35, R35, 0x10, RZ ;  /* 0x0000001023231819 */ /* 0x000fca00000006ff */
[----:B------:R-:W-:Y:S01]  /*c3c0*/  @P1 FMUL.FTZ R3, R21, R35 ;  /* 0x0000002315031220 */ /* 0x000fe20000410000 */
[----:B------:R-:W-:-:S03]  /*c3d0*/  F2FP.BF16.F32.PACK_AB R35, R235, R30 ;  /* 0x0000001eeb23723e */ /* 0x000fc600000010ff */
[----:B------:R-:W-:Y:S01]  /*c3e0*/  FADD.FTZ R55, R55, R3 ;  /* 0x0000000337377221 */ /* 0x000fe20000010000 */
[----:B------:R-:W-:Y:S01]  /*c3f0*/  MOV R3, RZ ;  /* 0x000000ff00037202 */ /* 0x000fe20000000f00 */
[----:B------:R-:W-:Y:S01]  /*c400*/  @P1 FMUL.FTZ R3, R32, R21 ;  /* 0x0000001520031220 */ /* 0x000fe20000410000 */
[----:B------:R-:W-:Y:S02]  /*c410*/  F2FP.BF16.F32.PACK_AB R32, R249, R248 ;  /* 0x000000f8f920723e */ /* 0x000fe400000010ff */
[----:B------:R-:W1:Y:S02]  /*c420*/  LDC.64 R248, c[0x0][0x468] ;  /* 0x00011a00fff87b82 */ /* 0x000e640000000a00 */
[----:B------:R-:W-:Y:S01]  /*c430*/  F2FP.BF16.F32.PACK_AB R183, R3, R2 ;  /* 0x0000000203b7723e */ /* 0x000fe200000010ff */
[----:B0-----:R-:W-:-:S05]  /*c440*/  IMAD.WIDE.U32 R2, R20, 0x10, R186 ;  /* 0x0000001014027825 */ /* 0x001fca00078e00ba */
[----:B------:R4:W-:Y:S01]  /*c450*/  STG.E.128 desc[UR6][R2.64], R32 ;  /* 0x0000002002007986 */ /* 0x0009e2000c101d06 */
[----:B-1----:R-:W-:-:S05]  /*c460*/  IMAD.WIDE.U32 R20, R20, 0x10, R248 ;  /* 0x0000001014147825 */ /* 0x002fca00078e00f8 */
[----:B------:R4:W-:Y:S02]  /*c470*/  STG.E.128 desc[UR6][R20.64], R180 ;  /* 0x000000b414007986 */ /* 0x0009e4000c101d06 */
.L_x_869:
[----:B------:R-:W-:Y:S05]  /*c480*/  BSYNC.RECONVERGENT B1 ;  /* 0x0000000000017941 */ /* 0x000fea0003800200 */
.L_x_855:
[----:B----4-:R-:W4:Y:S02]  /*c490*/  LDC.64 R2, c[0x0][0x380] ;  /* 0x0000e000ff027b82 */ /* 0x010f240000000a00 */
[----:B----4-:R-:W-:-:S04]  /*c4a0*/  LEA R233, R2, R233, 0x2 ;  /* 0x000000e902e97211 */ /* 0x010fc800078e10ff */
[----:B------:R-:W-:-:S13]  /*c4b0*/  ISETP.GE.AND P1, PT, R233, R3, PT ;  /* 0x00000003e900720c */ /* 0x000fda0003f26270 */
[----:B------:R-:W-:Y:S05]  /*c4c0*/  @!P1 BRA `(.L_x_885) ;  /* 0xffffff4400989947 */ /* 0x000fea000383ffff */
.L_x_845:
[----:B------:R-:W-:Y:S05]  /*c4d0*/  BSYNC B0 ;  /* 0x0000000000007941 */ /* 0x000fea0003800000 */
.L_x_844:
[----:B------:R-:W4:Y:S01]  /*c4e0*/  LDL.LU R2, [R1+0x1c] ;  /* 0x00001c0001027983 */ /* 0x000f220000300800 */
[----:B------:R-:W-:Y:S01]  /*c4f0*/  MOV R4, 0x400 ;  /* 0x0000040000047802 */ /* 0x000fe20000000f00 */
[----:B------:R-:W-:Y:S05]  /*c500*/  WARPSYNC.ALL ;  /* 0x0000000000007948 */ /* 0x000fea0003800000 */
[----:B0123--:R-:W0:Y:S01]  /*c510*/  S2R R181, SR_TID.X ;  /* 0x0000000000b57919 */ /* 0x00fe220000002100 */
[----:B------:R-:W1:Y:S01]  /*c520*/  S2UR UR4, SR_CTAID.X ;  /* 0x00000000000479c3 */ /* 0x000e620000002500 */
[----:B------:R-:W2:Y:S01]  /*c530*/  LDCU.128 UR16, c[0x0][0x440] ;  /* 0x00008800ff1077ac */ /* 0x000ea20008000c00 */
[----:B------:R-:W-:Y:S01]  /*c540*/  BSSY.RECONVERGENT B0, `(.L_x_886) ;  /* 0x0000098000007945 */ /* 0x000fe20003800200 */
[----:B------:R-:W3:Y:S01]  /*c550*/  S2R R5, SR_CgaCtaId ;  /* 0x0000000000057919 */ /* 0x000ee20000008800 */
[----:B0-----:R-:W-:-:S02]  /*c560*/  SHF.L.U32 R0, R181, 0x5, RZ ;  /* 0x00000005b5007819 */ /* 0x001fc400000006ff */
[----:B---3--:R-:W-:-:S04]  /*c570*/  LEA R5, R5, R4, 0x18 ;  /* 0x0000000405057211 */ /* 0x008fc800078ec0ff */
[C---:B------:R-:W-:Y:S02]  /*c580*/  LEA R8, R181.reuse, R5, 0x2 ;  /* 0x00000005b5087211 */ /* 0x040fe400078e10ff */
[----:B----4-:R-:W-:Y:S02]  /*c590*/  MOV R180, R2 ;  /* 0x0000000200b47202 */ /* 0x010fe40000000f00 */
[----:B------:R-:W-:-:S04]  /*c5a0*/  SHF.L.U32 R2, R181, 0x7, RZ ;  /* 0x00000007b5027819 */ /* 0x000fc800000006ff */
[----:B------:R-:W-:-:S04]  /*c5b0*/  LOP3.LUT R3, R2, 0x3000, RZ, 0xc0, !PT ;  /* 0x0000300002037812 */ /* 0x000fc800078ec0ff */
[----:B------:R-:W-:-:S04]  /*c5c0*/  LOP3.LUT R0, R3, 0x3e0, R0, 0xf8, !PT ;  /* 0x000003e003007812 */ /* 0x000fc800078ef800 */
        /* <DEDUP_REMOVED lines=35> */
[----:B-----5:R-:W-:Y:S04]  /*c800*/  LDS R30, [R8+0x2e00] ;  /* 0x002e0000081e7984 */ /* 0x020fe80000000800 */
[----:B------:R-:W-:Y:S04]  /*c810*/  LDS R7, [R8+0x3000] ;  /* 0x0030000008077984 */ /* 0x000fe80000000800 */
        /* <DEDUP_REMOVED lines=31> */
[----:B---3--:R-:W-:Y:S01]  /*ca10*/  FADD.FTZ R4, R4, R29 ;  /* 0x0000001d04047221 */ /* 0x008fe20000010000 */
[----:B------:R-:W-:Y:S02]  /*ca20*/  FADD.FTZ R29, R2, R7 ;  /* 0x00000007021d7221 */ /* 0x000fe40000010000 */
        /* <DEDUP_REMOVED lines=27> */
[----:B------:R1:W-:Y:S04]  /*cbe0*/  STS.128 [R0+0x800], R64 ;  /* 0x0008004000007388 */ /* 0x0003e80000000c00 */
[----:B------:R0:W-:Y:S04]  /*cbf0*/  STS.128 [R0+0x810], R60 ;  /* 0x0008103c00007388 */ /* 0x0001e80000000c00 */
[----:B------:R3:W-:Y:S04]  /*cc00*/  STS.128 [R0+0xc00], R56 ;  /* 0x000c003800007388 */ /* 0x0007e80000000c00 */
[----:B------:R4:W-:Y:S01]  /*cc10*/  STS.128 [R0+0xc10], R52 ;  /* 0x000c103400007388 */ /* 0x0009e20000000c00 */
[----:B------:R-:W-:Y:S01]  /*cc20*/  BAR.SYNC.DEFER_BLOCKING 0x0 ;  /* 0x0000000000007b1d */ /* 0x000fe20000010000 */
[----:B-1----:R-:W-:-:S05]  /*cc30*/  IMAD R64, R180, UR4, RZ ;  /* 0x00000004b4407c24 */ /* 0x002fca000f8e02ff */
[----:B------:R-:W1:Y:S01]  /*cc40*/  LDCU.64 UR4, c[0x0][0x460] ;  /* 0x00008c00ff0477ac */ /* 0x000e620008000a00 */
[----:B0-----:R-:W-:Y:S02]  /*cc50*/  IADD3 R60, P0, PT, R64, R181, RZ ;  /* 0x000000b5403c7210 */ /* 0x001fe40007f1e0ff */
[----:B---3--:R-:W-:Y:S02]  /*cc60*/  LOP3.LUT R56, R181, 0x7f, RZ, 0x3c, !PT ;  /* 0x0000007fb5387812 */ /* 0x008fe400078e3cff */
[----:B----4-:R-:W-:Y:S02]  /*cc70*/  IADD3.X R55, PT, PT, RZ, RZ, RZ, P0, !PT ;  /* 0x000000ffff377210 */ /* 0x010fe400007fe4ff */
[C---:B------:R-:W-:Y:S02]  /*cc80*/  SHF.L.U32 R52, R60.reuse, 0x2, RZ ;  /* 0x000000023c347819 */ /* 0x040fe400000006ff */
[----:B------:R-:W-:Y:S02]  /*cc90*/  SHF.L.U64.HI R55, R60, 0x2, R55 ;  /* 0x000000023c377819 */ /* 0x000fe40000010237 */
[----:B--2---:R-:W-:-:S02]  /*cca0*/  IADD3 R58, P0, PT, R52, UR18, RZ ;  /* 0x00000012343a7c10 */ /* 0x004fc4000ff1e0ff */
[C---:B------:R-:W-:Y:S02]  /*ccb0*/  IADD3 R54, P1, PT, R52.reuse, UR16, RZ ;  /* 0x0000001034367c10 */ /* 0x040fe4000ff3e0ff */
[C---:B------:R-:W-:Y:S01]  /*ccc0*/  IADD3.X R59, PT, PT, R55.reuse, UR19, RZ, P0, !PT ;  /* 0x00000013373b7c10 */ /* 0x040fe200087fe4ff */
[----:B------:R-:W0:Y:S01]  /*ccd0*/  LDS R6, [R8] ;  /* 0x0000000008067984 */ /* 0x000e220000000800 */
[----:B-1----:R-:W-:Y:S02]  /*cce0*/  IADD3 R52, P0, PT, R52, UR4, RZ ;  /* 0x0000000434347c10 */ /* 0x002fe4000ff1e0ff */
[----:B------:R-:W-:Y:S01]  /*ccf0*/  IADD3 R56, PT, PT, R56, R180, RZ ;  /* 0x000000b438387210 */ /* 0x000fe20007ffe0ff */
[----:B------:R-:W1:Y:S01]  /*cd00*/  LDS R81, [R8+0x1000] ;  /* 0x0010000008517984 */ /* 0x000e620000000800 */
[C---:B------:R-:W-:Y:S02]  /*cd10*/  IADD3.X R57, PT, PT, R55.reuse, UR17, RZ, P1, !PT ;  /* 0x0000001137397c10 */ /* 0x040fe40008ffe4ff */
[----:B------:R-:W-:Y:S01]  /*cd20*/  IADD3.X R55, PT, PT, R55, UR5, RZ, P0, !PT ;  /* 0x0000000537377c10 */ /* 0x000fe200087fe4ff */
[----:B------:R-:W2:Y:S01]  /*cd30*/  LDS R77, [R8+0x2000] ;  /* 0x00200000084d7984 */ /* 0x000ea20000000800 */
[----:B------:R-:W-:-:S02]  /*cd40*/  ISETP.GE.U32.AND P0, PT, R56, 0x80, PT ;  /* 0x000000803800780c */ /* 0x000fc40003f06070 */
[C---:B------:R-:W-:Y:S01]  /*cd50*/  ISETP.GE.U32.AND P6, PT, R56.reuse, 0x100, PT ;  /* 0x000001003800780c */ /* 0x040fe20003fc6070 */
[----:B------:R-:W3:Y:S01]  /*cd60*/  LDS R73, [R8+0x3000] ;  /* 0x0030000008497984 */ /* 0x000ee20000000800 */
[----:B------:R-:W-:Y:S01]  /*cd70*/  ISETP.GE.U32.AND P5, PT, R56, 0x180, PT ;  /* 0x000001803800780c */ /* 0x000fe20003fa6070 */
[----:B0-----:R-:W-:-:S04]  /*cd80*/  FADD.FTZ R6, RZ, R6 ;  /* 0x00000006ff067221 */ /* 0x001fc80000010000 */
[----:B-1----:R-:W-:-:S04]  /*cd90*/  FADD.FTZ R6, R6, R81 ;  /* 0x0000005106067221 */ /* 0x002fc80000010000 */
[----:B--2---:R-:W-:-:S04]  /*cda0*/  FADD.FTZ R6, R6, R77 ;  /* 0x0000004d06067221 */ /* 0x004fc80000010000 */
[----:B---3--:R-:W-:Y:S01]  /*cdb0*/  FADD.FTZ R73, R6, R73 ;  /* 0x0000004906497221 */ /* 0x008fe20000010000 */
[----:B------:R-:W-:Y:S06]  /*cdc0*/  @!P0 BRA `(.L_x_887) ;  /* 0x00000000003c8947 */ /* 0x000fec0003800000 */
        /* <DEDUP_REMOVED lines=15> */
.L_x_887:
[----:B------:R-:W-:Y:S05]  /*cec0*/  BSYNC.RECONVERGENT B0 ;  /* 0x0000000000007941 */ /* 0x000fea0003800200 */
.L_x_886:
        /* <DEDUP_REMOVED lines=22> */
[----:B------:R-:W-:Y:S01]  /*d030*/  FADD.FTZ R42, RZ, R42 ;  /* 0x0000002aff2a7221 */ /* 0x000fe20000010000 */
[----:B------:R-:W-:Y:S01]  /*d040*/  FADD.FTZ R9, R9, R16 ;  /* 0x0000001009097221 */ /* 0x000fe20000010000 */
[----:B------:R-:W-:Y:S01]  /*d050*/  FADD.FTZ R11, R11, R18 ;  /* 0x000000120b0b7221 */ /* 0x000fe20000010000 */
[----:B------:R-:W5:Y:S01]  /*d060*/  LDS R3, [R8+0x600] ;  /* 0x0006000008037984 */ /* 0x000f620000000800 */
        /* <DEDUP_REMOVED lines=103> */
.L_x_889:
[----:B------:R-:W-:Y:S05]  /*d6e0*/  BSYNC.RECONVERGENT B0 ;  /* 0x0000000000007941 */ /* 0x000fea0003800200 */
.L_x_888:
        /* <DEDUP_REMOVED lines=18> */
.L_x_891:
[----:B------:R-:W-:Y:S05]  /*d810*/  BSYNC.RECONVERGENT B0 ;  /* 0x0000000000007941 */ /* 0x000fea0003800200 */
.L_x_890:
        /* <DEDUP_REMOVED lines=18> */
.L_x_893:
[----:B------:R-:W-:Y:S05]  /*d940*/  BSYNC.RECONVERGENT B0 ;  /* 0x0000000000007941 */ /* 0x000fea0003800200 */
.L_x_892:
        /* <DEDUP_REMOVED lines=18> */
.L_x_895:
[----:B------:R-:W-:Y:S05]  /*da70*/  BSYNC.RECONVERGENT B0 ;  /* 0x0000000000007941 */ /* 0x000fea0003800200 */
.L_x_894:
        /* <DEDUP_REMOVED lines=18> */
.L_x_897:
[----:B------:R-:W-:Y:S05]  /*dba0*/  BSYNC.RECONVERGENT B0 ;  /* 0x0000000000007941 */ /* 0x000fea0003800200 */
.L_x_896:
        /* <DEDUP_REMOVED lines=18> */
.L_x_899:
[----:B------:R-:W-:Y:S05]  /*dcd0*/  BSYNC.RECONVERGENT B0 ;  /* 0x0000000000007941 */ /* 0x000fea0003800200 */
.L_x_898:
        /* <DEDUP_REMOVED lines=11> */
.L_x_854:
        /* <DEDUP_REMOVED lines=8> */
.L_x_901:
[----:B------:R-:W-:Y:S05]  /*de10*/  BSYNC B1 ;  /* 0x0000000000017941 */ /* 0x000fea0003800000 */
.L_x_900:
        /* <DEDUP_REMOVED lines=8> */
.L_x_902:
[----:B------:R-:W-:Y:S01]  /*dea0*/  HFMA2 R180, -RZ, RZ, 0, 1.1920928955078125e-07 ;  /* 0x00000002ffb47431 */ /* 0x000fe200000001ff */
[----:B------:R-:W-:Y:S02]  /*deb0*/  MOV R183, R184 ;  /* 0x000000b800b77202 */ /* 0x000fe40000000f00 */
[----:B------:R-:W-:-:S07]  /*dec0*/  MOV R186, R182 ;  /* 0x000000b600ba7202 */ /* 0x000fce0000000f00 */
[----:B------:R-:W-:Y:S05]  /*ded0*/  WARPSYNC.COLLECTIVE R2, `(.L_x_903) ;  /* 0x0000000002087348 */ /* 0x000fea0003c00000 */
[----:B------:R0:W1:Y:S02]  /*dee0*/  SHFL.BFLY P6, R182, R183, R180, R181 ;  /* 0x0c0000b4b7b67389 */ /* 0x00006400000c00b5 */
[----:B01----:R-:W-:Y:S05]  /*def0*/  ENDCOLLECTIVE ;  /* 0x000000000000791b */ /* 0x003fea0003800000 */
.L_x_903:
[----:B------:R-:W-:-:S05]  /*df00*/  FADD.FTZ R185, R186, R3 ;  /* 0x00000003bab97221 */ /* 0x000fca0000010000 */
[----:B------:R-:W-:Y:S01]  /*df10*/  MOV R183, R185 ;  /* 0x000000b900b77202 */ /* 0x000fe20000000f00 */
[----:B------:R-:W-:-:S07]  /*df20*/  FADD.FTZ R186, R184, R182 ;  /* 0x000000b6b8ba7221 */ /* 0x000fce0000010000 */
[----:B------:R-:W-:Y:S05]  /*df30*/  WARPSYNC.COLLECTIVE R2, `(.L_x_904) ;  /* 0x0000000002087348 */ /* 0x000fea0003c00000 */
[----:B------:R0:W1:Y:S02]  /*df40*/  SHFL.BFLY P6, R182, R183, R180, R181 ;  /* 0x0c0000b4b7b67389 */ /* 0x00006400000c00b5 */
[----:B01----:R-:W-:Y:S05]  /*df50*/  ENDCOLLECTIVE ;  /* 0x000000000000791b */ /* 0x003fea0003800000 */
.L_x_904:
[----:B------:R-:W-:Y:S01]  /*df60*/  HFMA2 R180, -RZ, RZ, 0, 2.384185791015625e-07 ;  /* 0x00000004ffb47431 */ /* 0x000fe200000001ff */
[----:B------:R-:W-:Y:S02]  /*df70*/  MOV R183, R186 ;  /* 0x000000ba00b77202 */ /* 0x000fe40000000f00 */
[----:B------:R-:W-:-:S07]  /*df80*/  MOV R248, R182 ;  /* 0x000000b600f87202 */ /* 0x000fce0000000f00 */
[----:B------:R-:W-:Y:S05]  /*df90*/  WARPSYNC.COLLECTIVE R2, `(.L_x_905) ;  /* 0x0000000002087348 */ /* 0x000fea0003c00000 */
[----:B------:R0:W1:Y:S02]  /*dfa0*/  SHFL.BFLY P6, R182, R183, R180, R181 ;  /* 0x0c0000b4b7b67389 */ /* 0x00006400000c00b5 */
[----:B01----:R-:W-:Y:S05]  /*dfb0*/  ENDCOLLECTIVE ;  /* 0x000000000000791b */ /* 0x003fea0003800000 */
.L_x_905:
[----:B------:R-:W-:-:S05]  /*dfc0*/  FADD.FTZ R187, R185, R248 ;  /* 0x000000f8b9bb7221 */ /* 0x000fca0000010000 */
[----:B------:R-:W-:Y:S01]  /*dfd0*/  MOV R183, R187 ;  /* 0x000000bb00b77202 */ /* 0x000fe20000000f00 */
[----:B------:R-:W-:-:S07]  /*dfe0*/  FADD.FTZ R235, R186, R182 ;  /* 0x000000b6baeb7221 */ /* 0x000fce0000010000 */
[----:B------:R-:W-:Y:S05]  /*dff0*/  WARPSYNC.COLLECTIVE R2, `(.L_x_906) ;  /* 0x0000000002087348 */ /* 0x000fea0003c00000 */
[----:B------:R0:W1:Y:S02]  /*e000*/  SHFL.BFLY P6, R182, R183, R180, R181 ;  /* 0x0c0000b4b7b67389 */ /* 0x00006400000c00b5 */
[----:B01----:R-:W-:Y:S05]  /*e010*/  ENDCOLLECTIVE ;  /* 0x000000000000791b */ /* 0x003fea0003800000 */
.L_x_906:
[----:B------:R-:W-:Y:S01]  /*e020*/  HFMA2 R180, -RZ, RZ, 0, 4.76837158203125e-07 ;  /* 0x00000008ffb47431 */ /* 0x000fe200000001ff */
[----:B------:R-:W-:Y:S02]  /*e030*/  MOV R183, R235 ;  /* 0x000000eb00b77202 */ /* 0x000fe40000000f00 */
[----:B------:R-:W-:-:S07]  /*e040*/  MOV R248, R182 ;  /* 0x000000b600f87202 */ /* 0x000fce0000000f00 */
[----:B------:R-:W-:Y:S05]  /*e050*/  WARPSYNC.COLLECTIVE R2, `(.L_x_907) ;  /* 0x0000000002087348 */ /* 0x000fea0003c00000 */
[----:B------:R0:W1:Y:S02]  /*e060*/  SHFL.BFLY P6, R182, R183, R180, R181 ;  /* 0x0c0000b4b7b67389 */ /* 0x00006400000c00b5 */
[----:B01----:R-:W-:Y:S05]  /*e070*/  ENDCOLLECTIVE ;  /* 0x000000000000791b */ /* 0x003fea0003800000 */
.L_x_907:
[----:B------:R-:W-:-:S05]  /*e080*/  FADD.FTZ R236, R187, R248 ;  /* 0x000000f8bbec7221 */ /* 0x000fca0000010000 */
[----:B------:R-:W-:Y:S01]  /*e090*/  MOV R183, R236 ;  /* 0x000000ec00b77202 */ /* 0x000fe20000000f00 */
[----:B------:R-:W-:-:S07]  /*e0a0*/  FADD.FTZ R3, R235, R182 ;  /* 0x000000b6eb037221 */ /* 0x000fce0000010000 */
[----:B------:R-:W-:Y:S05]  /*e0b0*/  WARPSYNC.COLLECTIVE R2, `(.L_x_908) ;  /* 0x0000000002087348 */ /* 0x000fea0003c00000 */
[----:B------:R0:W1:Y:S02]  /*e0c0*/  SHFL.BFLY P6, R182, R183, R180, R181 ;  /* 0x0c0000b4b7b67389 */ /* 0x00006400000c00b5 */
[----:B01----:R-:W-:Y:S05]  /*e0d0*/  ENDCOLLECTIVE ;  /* 0x000000000000791b */ /* 0x003fea0003800000 */
.L_x_908:
[----:B------:R-:W-:Y:S01]  /*e0e0*/  HFMA2 R180, -RZ, RZ, 0, 9.5367431640625e-07 ;  /* 0x00000010ffb47431 */ /* 0x000fe200000001ff */
[----:B------:R-:W-:Y:S02]  /*e0f0*/  MOV R183, R3 ;  /* 0x0000000300b77202 */ /* 0x000fe40000000f00 */
[----:B------:R-:W-:-:S07]  /*e100*/  MOV R247, R182 ;  /* 0x000000b600f77202 */ /* 0x000fce0000000f00 */
[----:B------:R-:W-:Y:S05]  /*e110*/  WARPSYNC.COLLECTIVE R2, `(.L_x_909) ;  /* 0x0000000002087348 */ /* 0x000fea0003c00000 */
[----:B------:R0:W1:Y:S02]  /*e120*/  SHFL.BFLY P6, R182, R183, R180, R181 ;  /* 0x0c0000b4b7b67389 */ /* 0x00006400000c00b5 */
[----:B01----:R-:W-:Y:S05]  /*e130*/  ENDCOLLECTIVE ;  /* 0x000000000000791b */ /* 0x003fea0003800000 */
.L_x_909:
[----:B------:R-:W-:-:S05]  /*e140*/  FADD.FTZ R184, R236, R247 ;  /* 0x000000f7ecb87221 */ /* 0x000fca0000010000 */
[----:B------:R-:W-:Y:S02]  /*e150*/  MOV R183, R184 ;  /* 0x000000b800b77202 */ /* 0x000fe40000000f00 */
[----:B------:R-:W-:-:S07]  /*e160*/  MOV R248, R182 ;  /* 0x000000b600f87202 */ /* 0x000fce0000000f00 */
[----:B------:R-:W-:Y:S05]  /*e170*/  WARPSYNC.COLLECTIVE R2, `(.L_x_910) ;  /* 0x0000000002087348 */ /* 0x000fea0003c00000 */
[----:B------:R0:W1:Y:S02]  /*e180*/  SHFL.BFLY P6, R182, R183, R180, R181 ;  /* 0x0c0000b4b7b67389 */ /* 0x00006400000c00b5 */
[----:B01----:R-:W-:Y:S05]  /*e190*/  ENDCOLLECTIVE ;  /* 0x000000000000791b */ /* 0x003fea0003800000 */
.L_x_910:
[----:B------:R-:W-:Y:S05]  /*e1a0*/  BRA `(.L_x_911) ;  /* 0xffffff4800047947 */ /* 0x000fea000383ffff */
.L_x_912:
        /* <DEDUP_REMOVED lines=13> */
.L_x_19960:


//--------------------- .text._ZN10layer_norm13ln_bwd_kernelINS_13Kernel_traitsI13__nv_bfloat16S2_S2_S2_fjLj1024ELj1ELj4ELj1ELj16ENS_18Kernel_traits_baseILj1024ES2_S2_S2_S2_fjLj128EEEEELb1ELb1ELb0ELb1EEEvNS_9BwdParamsE --------------------------
	.section	.text._ZN10layer_norm13ln_bwd_kernelINS_13Kernel_traitsI13__nv_bfloat16S2_S2_S2_fjLj1024ELj1ELj4ELj1ELj16ENS_18Kernel_traits_baseILj1024ES2_S2_S2_S2_fjLj128EEEEELb1ELb1ELb0ELb1EEEvNS_9BwdParamsE,"ax",@progbits
	.align	128
        .global         _ZN10layer_norm13ln_bwd_kernelINS_13Kernel_traitsI13__nv_bfloat16S2_S2_S2_fjLj1024ELj1ELj4ELj1ELj16ENS_18Kernel_traits_baseILj1024ES2_S2_S2_S2_fjLj128EEEEELb1ELb1ELb0ELb1EEEvNS_9BwdParamsE
        .type           _ZN10layer_norm13ln_bwd_kernelINS_13Kernel_traitsI13__nv_bfloat16S2_S2_S2_fjLj1024ELj1ELj4ELj1ELj16ENS_18Kernel_traits_baseILj1024ES2_S2_S2_S2_fjLj128EEEEELb1ELb1ELb0ELb1EEEvNS_9BwdParamsE,@function
        .size           _ZN10layer_norm13ln_bwd_kernelINS_13Kernel_traitsI13__nv_bfloat16S2_S2_S2_fjLj1024ELj1ELj4ELj1ELj16ENS_18Kernel_traits_baseILj1024ES2_S2_S2_S2_fjLj128EEEEELb1ELb1ELb0ELb1EEEvNS_9BwdParamsE,(.L_x_19961 - _ZN10layer_norm13ln_bwd_kernelINS_13Kernel_traitsI13__nv_bfloat16S2_S2_S2_fjLj1024ELj1ELj4ELj1ELj16ENS_18Kernel_traits_baseILj1024ES2_S2_S2_S2_fjLj128EEEEELb1ELb1ELb0ELb1EEEvNS_9BwdParamsE)
        .other          _ZN10layer_norm13ln_bwd_kernelINS_13Kernel_traitsI13__nv_bfloat16S2_S2_S2_fjLj1024ELj1ELj4ELj1ELj16ENS_18Kernel_traits_baseILj1024ES2_S2_S2_S2_fjLj128EEEEELb1ELb1ELb0ELb1EEEvNS_9BwdParamsE,@"STO_CUDA_ENTRY STV_DEFAULT"
_ZN10layer_norm13ln_bwd_kernelINS_13Kernel_traitsI13__nv_bfloat16S2_S2_S2_fjLj1024ELj1ELj4ELj1ELj16ENS_18Kernel_traits_baseILj1024ES2_S2_S2_S2_fjLj128EEEEELb1ELb1ELb0ELb1EEEvNS_9BwdParamsE:
.text._ZN10layer_norm13ln_bwd_kernelINS_13Kernel_traitsI13__nv_bfloat16S2_S2_S2_fjLj1024ELj1ELj4ELj1ELj16ENS_18Kernel_traits_baseILj1024ES2_S2_S2_S2_fjLj128EEEEELb1ELb1ELb0ELb1EEEvNS_9BwdParamsE:
        /* <DEDUP_REMOVED lines=23> */
[----:B------:R-:W0:Y:S01]  /*0170*/  LDCU UR14, c[0x0][0x400] ;  /* 0x00008000ff0e77ac */ /* 0x000e220008000800 */
        /* <DEDUP_REMOVED lines=9> */
[----:B-1----:R-:W-:Y:S01]  /*0210*/  SHF.R.U32.HI R0, RZ, 0x5, R36 ;  /* 0x00000005ff007819 */ /* 0x002fe20000011624 */
[----:B------:R-:W1:Y:S01]  /*0220*/  LDCU.64 UR12, c[0x0][0x438] ;  /* 0x00008700ff0c77ac */ /* 0x000e620008000a00 */
[----:B------:R-:W-:Y:S02]  /*0230*/  CS2R R72, SRZ ;  /* 0x0000000000487805 */ /* 0x000fe4000001ff00 */
[----:B------:R-:W-:Y:S02]  /*0240*/  CS2R R74, SRZ ;  /* 0x00000000004a7805 */ /* 0x000fe4000001ff00 */
[----:B------:R-:W-:-:S02]  /*0250*/  LOP3.LUT R144, R0, UR4, RZ, 0xfc, !PT ;  /* 0x0000000400907c12 */ /* 0x000fc4000f8efcff */
[----:B------:R-:W-:Y:S02]  /*0260*/  CS2R R68, SRZ ;  /* 0x0000000000447805 */ /* 0x000fe4000001ff00 */
[----:B------:R-:W-:Y:S02]  /*0270*/  CS2R R70, SRZ ;  /* 0x0000000000467805 */ /* 0x000fe4000001ff00 */
[----:B------:R-:W-:Y:S02]  /*0280*/  CS2R R64, SRZ ;  /* 0x0000000000407805 */ /* 0x000fe4000001ff00 */
[----:B---3--:R-:W-:Y:S02]  /*0290*/  ISETP.GE.AND P0, PT, R144, UR8, PT ;  /* 0x0000000890007c0c */ /* 0x008fe4000bf06270 */
        /* <DEDUP_REMOVED lines=110> */
[----:B---3--:R-:W-:Y:S02]  /*0980*/  PRMT R90, R44, 0x7632, R90 ;  /* 0x000076322c5a7816 */ /* 0x008fe4000000005a */
[----:B------:R-:W-:Y:S02]  /*0990*/  PRMT R89, R45, 0x7632, R89 ;  /* 0x000076322d597816 */ /* 0x000fe40000000059 */
[----:B------:R-:W-:Y:S02]  /*09a0*/  PRMT R88, R46, 0x7632, R88 ;  /* 0x000076322e587816 */ /* 0x000fe40000000058 */
[----:B------:R-:W-:-:S02]  /*09b0*/  PRMT R87, R47, 0x7632, R87 ;  /* 0x000076322f577816 */ /* 0x000fc40000000057 */
[----:B----4-:R-:W-:Y:S02]  /*09c0*/  PRMT R86, R51, 0x7632, R86 ;  /* 0x0000763233567816 */ /* 0x010fe40000000056 */
        /* <DEDUP_REMOVED lines=12> */
.L_x_937:
[----:B0-----:R-:W0:Y:S08]  /*0a90*/  @P0 LDC.64 R96, c[0x0][0x3e0] ;  /* 0x0000f800ff600b82 */ /* 0x001e300000000a00 */
        /* <DEDUP_REMOVED lines=25> */
[----:B------:R-:W-:-:S05]  /*0c30*/  IADD3 R2, PT, PT, R151, 0x60, RZ ;  /* 0x0000006097027810 */ /* 0x000fca0007ffe0ff */
[----:B------:R-:W2:Y:S01]  /*0c40*/  LDC.64 R140, c[0x0][0x3b0] ;  /* 0x0000ec00ff8c7b82 */ /* 0x000ea20000000a00 */
[----:B0-----:R-:W-:-:S04]  /*0c50*/  IMAD.WIDE.U32 R96, R151, 0x10, R108 ;  /* 0x0000001097607825 */ /* 0x001fc800078e006c */
[C---:B------:R-:W-:Y:S02]  /*0c60*/  IMAD.WIDE.U32 R100, R150.reuse, 0x10, R108 ;  /* 0x0000001096647825 */ /* 0x040fe400078e006c */
[----:B------:R-:W3:Y:S02]  /*0c70*/  LDG.E.128 R96, desc[UR6][R96.64] ;  /* 0x0000000660607981 */ /* 0x000ee4000c1e1d00 */
[----:B-1----:R-:W-:Y:S02]  /*0c80*/  IMAD.WIDE.U32 R112, R151, 0x10, R124 ;  /* 0x0000001097707825 */ /* 0x002fe400078e007c */
[----:B------:R-:W4:Y:S02]  /*0c90*/  LDG.E.128 R100, desc[UR6][R100.64] ;  /* 0x0000000664647981 */ /* 0x000f24000c1e1d00 */
[----:B------:R-:W-:Y:S02]  /*0ca0*/  IMAD.WIDE.U32 R104, R147, 0x10, R108 ;  /* 0x0000001093687825 */ /* 0x000fe400078e006c */
[----:B------:R-:W4:Y:S02]  /*0cb0*/  LDG.E.128 R112, desc[UR6][R112.64] ;  /* 0x0000000670707981 */ /* 0x000f24000c1e1d00 */
[----:B------:R-:W-:-:S02]  /*0cc0*/  IMAD.WIDE.U32 R116, R150, 0x10, R124 ;  /* 0x0000001096747825 */ /* 0x000fc400078e007c */
[----:B------:R-:W4:Y:S02]  /*0cd0*/  LDG.E.128 R104, desc[UR6][R104.64] ;  /* 0x0000000668687981 */ /* 0x000f24000c1e1d00 */
[--C-:B------:R-:W-:Y:S02]  /*0ce0*/  IMAD.WIDE.U32 R120, R147, 0x10, R124.reuse ;  /* 0x0000001093787825 */ /* 0x100fe400078e007c */
[----:B------:R-:W4:Y:S02]  /*0cf0*/  LDG.E.128 R116, desc[UR6][R116.64] ;  /* 0x0000000674747981 */ /* 0x000f24000c1e1d00 */
[C---:B------:R-:W-:Y:S02]  /*0d00*/  IMAD.WIDE.U32 R124, R2.reuse, 0x10, R124 ;  /* 0x00000010027c7825 */ /* 0x040fe400078e007c */
        /* <DEDUP_REMOVED lines=12> */
[----:B------:R-:W-:-:S02]  /*0dd0*/  PRMT R194, R72, 0x7632, R194 ;  /* 0x0000763248c27816 */ /* 0x000fc400000000c2 */
[----:B------:R-:W-:Y:S02]  /*0de0*/  SHF.L.U32 R196, R72, 0x10, RZ ;  /* 0x0000001048c47819 */ /* 0x000fe400000006ff */
[----:B------:R-:W-:Y:S02]  /*0df0*/  SHF.L.U32 R194, R194, 0x10, RZ ;  /* 0x00000010c2c27819 */ /* 0x000fe400000006ff */
[C---:B------:R-:W-:Y:S02]  /*0e00*/  SHF.L.U32 R191, R73.reuse, 0x10, RZ ;  /* 0x0000001049bf7819 */ /* 0x040fe400000006ff */
[----:B------:R-:W-:-:S04]  /*0e10*/  PRMT R189, R73, 0x7632, R189 ;  /* 0x0000763249bd7816 */ /* 0x000fc800000000bd */
[----:B------:R-:W-:Y:S02]  /*0e20*/  SHF.L.U32 R189, R189, 0x10, RZ ;  /* 0x00000010bdbd7819 */ /* 0x000fe400000006ff */
[C---:B------:R-:W-:Y:S02]  /*0e30*/  SHF.L.U32 R170, R69.reuse, 0x10, RZ ;  /* 0x0000001045aa7819 */ /* 0x040fe400000006ff */
        /* <DEDUP_REMOVED lines=8> */
[C---:B---3--:R-:W-:Y:S02]  /*0ec0*/  PRMT R156, R96.reuse, 0x7632, R156 ;  /* 0x00007632609c7816 */ /* 0x048fe4000000009c */
[----:B------:R-:W-:Y:S02]  /*0ed0*/  SHF.L.U32 R0, R96, 0x10, RZ ;  /* 0x0000001060007819 */ /* 0x000fe400000006ff */
[----:B----4-:R-:W-:Y:S02]  /*0ee0*/  PRMT R96, R102, 0x7632, R96 ;  /* 0x0000763266607816 */ /* 0x010fe40000000060 */
[----:B------:R-:W-:-:S02]  /*0ef0*/  PRMT R157, R97, 0x7632, R157 ;  /* 0x00007632619d7816 */ /* 0x000fc4000000009d */
[----:B------:R-:W-:Y:S02]  /*0f00*/  SHF.L.U32 R193, R97, 0x10, RZ ;  /* 0x0000001061c17819 */ /* 0x000fe400000006ff */
[----:B------:R-:W-:Y:S02]  /*0f10*/  PRMT R97, R100, 0x7632, R97 ;  /* 0x0000763264617816 */ /* 0x000fe40000000061 */
[----:B------:R-:W-:Y:S01]  /*0f20*/  SHF.L.U32 R167, R96, 0x10, RZ ;  /* 0x0000001060a77819 */ /* 0x000fe200000006ff */
[----:B------:R-:W-:Y:S01]  /*0f30*/  FADD.FTZ R0, -R202, R0 ;  /* 0x00000000ca007221 */ /* 0x000fe20000010100 */
[----:B------:R-:W-:Y:S02]  /*0f40*/  SHF.L.U32 R195, R156, 0x10, RZ ;  /* 0x000000109cc37819 */ /* 0x000fe400000006ff */
[C---:B------:R-:W-:Y:S02]  /*0f50*/  PRMT R241, R112.reuse, 0x7632, R241 ;  /* 0x0000763270f17816 */ /* 0x040fe400000000f1 */
[----:B------:R-:W-:-:S02]  /*0f60*/  SHF.L.U32 R96, R112, 0x10, RZ ;  /* 0x0000001070607819 */ /* 0x000fc400000006ff */
[----:B------:R-:W-:Y:S01]  /*0f70*/  SHF.L.U32 R97, R97, 0x10, RZ ;  /* 0x0000001061617819 */ /* 0x000fe200000006ff */
[----:B------:R-:W-:Y:S01]  /*0f80*/  FADD.FTZ R195, -R202, R195 ;  /* 0x000000c3cac37221 */ /* 0x000fe20000010100 */
[----:B------:R-:W-:Y:S01]  /*0f90*/  SHF.L.U32 R173, R100, 0x10, RZ ;  /* 0x0000001064ad7819 */ /* 0x000fe200000006ff */
[----:B------:R-:W-:Y:S01]  /*0fa0*/  FMUL.FTZ R196, R196, R96 ;  /* 0x00000060c4c47220 */ /* 0x000fe20000410000 */
[----:B------:R-:W-:Y:S01]  /*0fb0*/  SHF.L.U32 R241, R241, 0x10, RZ ;  /* 0x00000010f1f17819 */ /* 0x000fe200000006ff */
[----:B-----5:R-:W-:Y:S01]  /*0fc0*/  FMUL.FTZ R0, R146, R0 ;  /* 0x0000000092007220 */ /* 0x020fe20000410000 */
[C---:B------:R-:W-:Y:S02]  /*0fd0*/  PRMT R100, R103.reuse, 0x7632, R100 ;  /* 0x0000763267647816 */ /* 0x040fe40000000064 */
[----:B------:R-:W-:Y:S01]  /*0fe0*/  SHF.L.U32 R176, R103, 0x10, RZ ;  /* 0x0000001067b07819 */ /* 0x000fe200000006ff */
[----:B------:R-:W-:Y:S01]  /*0ff0*/  FADD.FTZ R178, -R202, R97 ;  /* 0x00000061cab27221 */ /* 0x000fe20000010100 */
[----:B------:R-:W-:-:S02]  /*1000*/  PRMT R103, R106, 0x7632, R103 ;  /* 0x000076326a677816 */ /* 0x000fc40000000067 */
[C---:B------:R-:W-:Y:S02]  /*1010*/  PRMT R158, R98.reuse, 0x7632, R158 ;  /* 0x00007632629e7816 */ /* 0x040fe4000000009e */
[----:B------:R-:W-:Y:S01]  /*1020*/  SHF.L.U32 R188, R98, 0x10, RZ ;  /* 0x0000001062bc7819 */ /* 0x000fe200000006ff */
[----:B------:R-:W-:Y:S01]  /*1030*/  FADD.FTZ R193, -R202, R193 ;  /* 0x000000c1cac17221 */ /* 0x000fe20000010100 */
[C---:B------:R-:W-:Y:S01]  /*1040*/  PRMT R98, R99.reuse, 0x7632, R98 ;  /* 0x0000763263627816 */ /* 0x040fe20000000062 */
[----:B------:R-:W-:Y:S01]  /*1050*/  FMUL.FTZ R194, R194, R241 ;  /* 0x000000f1c2c27220 */ /* 0x000fe20000410000 */
[----:B------:R-:W-:Y:S01]  /*1060*/  SHF.L.U32 R186, R99, 0x10, RZ ;  /* 0x0000001063ba7819 */ /* 0x000fe200000006ff */
[----:B------:R-:W-:Y:S01]  /*1070*/  FMUL.FTZ R195, R146, R195 ;  /* 0x000000c392c37220 */ /* 0x000fe20000410000 */
[----:B------:R-:W-:Y:S02]  /*1080*/  SHF.L.U32 R157, R157, 0x10, RZ ;  /* 0x000000109d9d7819 */ /* 0x000fe400000006ff */
[----:B------:R-:W-:-:S02]  /*1090*/  PRMT R240, R113, 0x7632, R240 ;  /* 0x0000763271f07816 */ /* 0x000fc400000000f0 */
[----:B------:R-:W-:Y:S01]  /*10a0*/  SHF.L.U32 R97, R113, 0x10, RZ ;  /* 0x0000001071617819 */ /* 0x000fe200000006ff */
[----:B------:R-:W-:Y:S01]  /*10b0*/  FADD.FTZ R113, RZ, R196 ;  /* 0x000000c4ff717221 */ /* 0x000fe20000010000 */
[C---:B------:R-:W-:Y:S02]  /*10c0*/  PRMT R228, R125.reuse, 0x7632, R228 ;  /* 0x000076327de47816 */ /* 0x040fe400000000e4 */
[----:B------:R-:W-:Y:S01]  /*10d0*/  SHF.L.U32 R200, R125, 0x10, RZ ;  /* 0x000000107dc87819 */ /* 0x000fe200000006ff */
[----:B------:R-:W-:Y:S01]  /*10e0*/  FFMA.FTZ R125, R0, R196, RZ ;  /* 0x000000c4007d7223 */ /* 0x000fe200000100ff */
[C---:B------:R-:W-:Y:S02]  /*10f0*/  PRMT R99, R101.reuse, 0x7632, R99 ;  /* 0x0000763265637816 */ /* 0x040fe40000000063 */
[----:B------:R-:W-:Y:S02]  /*1100*/  SHF.L.U32 R174, R101, 0x10, RZ ;  /* 0x0000001065ae7819 */ /* 0x000fe400000006ff */
[----:B------:R-:W-:-:S02]  /*1110*/  PRMT R101, R104, 0x7632, R101 ;  /* 0x0000763268657816 */ /* 0x000fc40000000065 */
[----:B------:R-:W-:Y:S02]  /*1120*/  SHF.L.U32 R159, R104, 0x10, RZ ;  /* 0x00000010689f7819 */ /* 0x000fe400000006ff */
[----:B------:R-:W-:Y:S02]  /*1130*/  SHF.L.U32 R103, R103, 0x10, RZ ;  /* 0x0000001067677819 */ /* 0x000fe400000006ff */
        /* <DEDUP_REMOVED lines=21> */
[----:B------:R-:W-:Y:S01]  /*1290*/  FADD.FTZ R113, R113, R191 ;  /* 0x000000bf71717221 */ /* 0x000fe20000010000 */
[C---:B------:R-:W-:Y:S01]  /*12a0*/  SHF.L.U32 R103, R74.reuse, 0x10, RZ ;  /* 0x000000104a677819 */ /* 0x040fe200000006ff */
[----:B------:R-:W-:Y:S01]  /*12b0*/  FFMA.FTZ R125, R193, R191, R125 ;  /* 0x000000bfc17d7223 */ /* 0x000fe2000001007d */
[----:B------:R-:W-:-:S02]  /*12c0*/  PRMT R104, R74, 0x7632, R104 ;  /* 0x000076324a687816 */ /* 0x000fc40000000068 */
[----:B------:R-:W-:Y:S02]  /*12d0*/  SHF.L.U32 R99, R99, 0x10, RZ ;  /* 0x0000001063637819 */ /* 0x000fe400000006ff */
        /* <DEDUP_REMOVED lines=8> */
[C---:B------:R-:W-:Y:S01]  /*1360*/  FADD.FTZ R180, -R202.reuse, R99 ;  /* 0x00000063cab47221 */ /* 0x040fe20000010100 */
[----:B------:R-:W-:Y:S01]  /*1370*/  FADD.FTZ R204, -R202, R105 ;  /* 0x00000069cacc7221 */ /* 0x000fe20000010100 */
[----:B------:R-:W-:-:S02]  /*1380*/  PRMT R229, R124, 0x7632, R229 ;  /* 0x000076327ce57816 */ /* 0x000fc400000000e5 */
[----:B------:R-:W-:Y:S01]  /*1390*/  SHF.L.U32 R199, R124, 0x10, RZ ;  /* 0x000000107cc77819 */ /* 0x000fe200000006ff */
        /* <DEDUP_REMOVED lines=18> */
[----:B------:R-:W-:-:S02]  /*14c0*/  PRMT R237, R116, 0x7632, R237 ;  /* 0x0000763274ed7816 */ /* 0x000fc400000000ed */
[----:B------:R-:W-:Y:S01]  /*14d0*/  PRMT R112, R68, 0x7632, R112 ;  /* 0x0000763244707816 */ /* 0x000fe20000000070 */
[----:B------:R-:W-:Y:S01]  /*14e0*/  FADD.FTZ R173, -R202, R173 ;  /* 0x000000adcaad7221 */ /* 0x000fe20000010100 */
[----:B------:R-:W-:Y:S01]  /*14f0*/  SHF.L.U32 R100, R116, 0x10, RZ ;  /* 0x0000001074647819 */ /* 0x000fe200000006ff */
[----:B------:R-:W-:Y:S01]  /*1500*/  FMUL.FTZ R124, R124, R238 ;  /* 0x000000ee7c7c7220 */ /* 0x000fe20000410000 */
[----:B------:R-:W-:Y:S01]  /*1510*/  SHF.L.U32 R169, R68, 0x10, RZ ;  /* 0x0000001044a97819 */ /* 0x000fe200000006ff */
[----:B------:R-:W-:Y:S01]  /*1520*/  FMUL.FTZ R185, R146, R185 ;  /* 0x000000b992b97220 */ /* 0x000fe20000410000 */
[----:B------:R-:W-:Y:S01]  /*1530*/  FADD.FTZ R113, R113, R105 ;  /* 0x0000006971717221 */ /* 0x000fe20000010000 */
[----:B------:R-:W-:Y:S01]  /*1540*/  FFMA.FTZ R125, R186, R105, R125 ;  /* 0x00000069ba7d7223 */ /* 0x000fe2000001007d */
[----:B------:R-:W-:Y:S01]  /*1550*/  SHF.L.U32 R101, R101, 0x10, RZ ;  /* 0x0000001065657819 */ /* 0x000fe200000006ff */
[----:B------:R-:W-:Y:S01]  /*1560*/  FADD.FTZ R177, -R202, R177 ;  /* 0x000000b1cab17221 */ /* 0x000fe20000010100 */
[----:B------:R-:W-:-:S02]  /*1570*/  SHF.L.U32 R112, R112, 0x10, RZ ;  /* 0x0000001070707819 */ /* 0x000fc400000006ff */
[----:B------:R-:W-:Y:S01]  /*1580*/  SHF.L.U32 R237, R237, 0x10, RZ ;  /* 0x00000010eded7819 */ /* 0x000fe200000006ff */
[----:B------:R-:W-:Y:S01]  /*1590*/  FMUL.FTZ R169, R169, R100 ;  /* 0x00000064a9a97220 */ /* 0x000fe20000410000 */
[----:B------:R-:W-:Y:S01]  /*15a0*/  FMUL.FTZ R173, R146, R173 ;  /* 0x000000ad92ad7220 */ /* 0x000fe20000410000 */
[----:B------:R-:W-:Y:S01]  /*15b0*/  FADD.FTZ R113, R113, R124 ;  /* 0x0000007c71717221 */ /* 0x000fe20000010000 */
[----:B------:R-:W-:Y:S01]  /*15c0*/  FFMA.FTZ R125, R185, R124, R125 ;  /* 0x0000007cb97d7223 */ /* 0x000fe2000001007d */
[C---:B------:R-:W-:Y:S01]  /*15d0*/  PRMT R226, R127.reuse, 0x7632, R226 ;  /* 0x000076327fe27816 */ /* 0x040fe200000000e2 */
[----:B------:R-:W-:Y:S01]  /*15e0*/  FADD.FTZ R164, -R202, R101 ;  /* 0x00000065caa47221 */ /* 0x000fe20000010100 */
[----:B------:R-:W-:Y:S01]  /*15f0*/  SHF.L.U32 R242, R127, 0x10, RZ ;  /* 0x000000107ff27819 */ /* 0x000fe200000006ff */
[----:B------:R-:W-:Y:S01]  /*1600*/  FMUL.FTZ R127, R146, R177 ;  /* 0x000000b1927f7220 */ /* 0x000fe20000410000 */
[C---:B------:R-:W-:Y:S01]  /*1610*/  PRMT R236, R117.reuse, 0x7632, R236 ;  /* 0x0000763275ec7816 */ /* 0x040fe200000000ec */
[----:B------:R-:W-:Y:S01]  /*1620*/  FMUL.FTZ R177, R112, R237 ;  /* 0x000000ed70b17220 */ /* 0x000fe20000410000 */
[----:B------:R-:W-:Y:S01]  /*1630*/  SHF.L.U32 R101, R117, 0x10, RZ ;  /* 0x0000001075657819 */ /* 0x000fe200000006ff */
[----:B------:R-:W-:Y:S01]  /*1640*/  FADD.FTZ R174, -R202, R174 ;  /* 0x000000aecaae7221 */ /* 0x000fe20000010100 */
        /* <DEDUP_REMOVED lines=8> */
[----:B------:R-:W-:Y:S01]  /*16d0*/  FADD.FTZ R156, -R202, R159 ;  /* 0x0000009fca9c7221 */ /* 0x000fe20000010100 */
[----:B------:R-:W-:Y:S01]  /*16e0*/  SHF.L.U32 R165, R106, 0x10, RZ ;  /* 0x000000106aa57819 */ /* 0x000fe200000006ff */
[----:B------:R-:W-:Y:S01]  /*16f0*/  FADD.FTZ R168, -R202, R171 ;  /* 0x000000abcaa87221 */ /* 0x000fe20000010100 */
[----:B------:R-:W-:-:S02]  /*1700*/  SHF.L.U32 R163, R107, 0x10, RZ ;  /* 0x000000106ba37819 */ /* 0x000fc400000006ff */
        /* <DEDUP_REMOVED lines=9> */
[C---:B------:R-:W-:Y:S01]  /*17a0*/  FADD.FTZ R165, -R202.reuse, R165 ;  /* 0x000000a5caa57221 */ /* 0x040fe20000010100 */
        /* <DEDUP_REMOVED lines=10> */
[C---:B------:R-:W-:Y:S01]  /*1850*/  PRMT R234, R119.reuse, 0x7632, R234 ;  /* 0x0000763277ea7816 */ /* 0x040fe200000000ea */
[----:B------:R-:W-:Y:S01]  /*1860*/  FADD.FTZ R176, -R202, R176 ;  /* 0x000000b0cab07221 */ /* 0x000fe20000010100 */
[----:B------:R-:W-:Y:S01]  /*1870*/  SHF.L.U32 R192, R119, 0x10, RZ ;  /* 0x0000001077c07819 */ /* 0x000fe200000006ff */
[----:B------:R-:W-:Y:S01]  /*1880*/  FMUL.FTZ R181, R181, R235 ;  /* 0x000000ebb5b57220 */ /* 0x000fe20000410000 */
[----:B------:R-:W-:Y:S01]  /*1890*/  SHF.L.U32 R109, R109, 0x10, RZ ;  /* 0x000000106d6d7819 */ /* 0x000fe200000006ff */
[----:B------:R-:W-:Y:S01]  /*18a0*/  FMUL.FTZ R182, R146, R182 ;  /* 0x000000b692b67220 */ /* 0x000fe20000410000 */
[----:B------:R-:W-:Y:S01]  /*18b0*/  FADD.FTZ R163, R113, R171 ;  /* 0x000000ab71a37221 */ /* 0x000fe20000010000 */
[----:B------:R-:W-:Y:S01]  /*18c0*/  FFMA.FTZ R165, R175, R171, R112 ;  /* 0x000000abafa57223 */ /* 0x000fe20000010070 */
[----:B------:R-:W-:-:S02]  /*18d0*/  SHF.L.U32 R162, R110, 0x10, RZ ;  /* 0x000000106ea27819 */ /* 0x000fc400000006ff */
[C---:B------:R-:W-:Y:S02]  /*18e0*/  PRMT R233, R120.reuse, 0x7632, R233 ;  /* 0x0000763278e97816 */ /* 0x040fe400000000e9 */
[----:B------:R-:W-:Y:S02]  /*18f0*/  SHF.L.U32 R197, R120, 0x10, RZ ;  /* 0x0000001078c57819 */ /* 0x000fe400000006ff */
[----:B------:R-:W-:Y:S02]  /*1900*/  PRMT R160, R111, 0x7632, R160 ;  /* 0x000076326fa07816 */ /* 0x000fe400000000a0 */
[----:B------:R-:W-:Y:S02]  /*1910*/  PRMT R232, R121, 0x7632, R232 ;  /* 0x0000763279e87816 */ /* 0x000fe400000000e8 */
[----:B------:R-:W-:Y:S01]  /*1920*/  PRMT R120, R65, 0x7632, R120 ;  /* 0x0000763241787816 */ /* 0x000fe20000000078 */
        /* <DEDUP_REMOVED lines=8> */
[----:B------:R-:W-:-:S02]  /*19b0*/  SHF.L.U32 R109, R160, 0x10, RZ ;  /* 0x00000010a06d7819 */ /* 0x000fc400000006ff */
[----:B------:R-:W-:Y:S02]  /*19c0*/  SHF.L.U32 R198, R121, 0x10, RZ ;  /* 0x0000001079c67819 */ /* 0x000fe400000006ff */
[----:B------:R-:W-:Y:S02]  /*19d0*/  PRMT R231, R122, 0x7632, R231 ;  /* 0x000076327ae77816 */ /* 0x000fe400000000e7 */
[----:B------:R-:W-:Y:S02]  /*19e0*/  PRMT R119, R66, 0x7632, R119 ;  /* 0x0000763242777816 */ /* 0x000fe40000000077 */
[----:B------:R-:W-:Y:S02]  /*19f0*/  SHF.L.U32 R120, R120, 0x10, RZ ;  /* 0x0000001078787819 */ /* 0x000fe400000006ff */
        /* <DEDUP_REMOVED lines=19> */
[----:B------:R-:W-:Y:S01]  /*1b30*/  SHF.L.U32 R159, R65, 0x10, RZ ;  /* 0x00000010419f7819 */ /* 0x000fe200000006ff */
[C---:B------:R-:W-:Y:S01]  /*1b40*/  FMUL.FTZ R113, R146.reuse, R161 ;  /* 0x000000a192717220 */ /* 0x040fe20000410000 */
[----:B------:R-:W-:Y:S01]  /*1b50*/  FMUL.FTZ R163, R119, R231 ;  /* 0x000000e777a37220 */ /* 0x000fe20000410000 */
        /* <DEDUP_REMOVED lines=11> */
[----:B------:R-:W-:Y:S01]  /*1c10*/  SHF.L.U32 R158, R66, 0x10, RZ ;  /* 0x00000010429e7819 */ /* 0x000fe200000006ff */
[----:B------:R-:W-:Y:S01]  /*1c20*/  FFMA.FTZ R119, R127, R159, R119 ;  /* 0x0000009f7f777223 */ /* 0x000fe20000010077 */
[----:B------:R-:W-:Y:S02]  /*1c30*/  PRMT R230, R123, 0x7632, R230 ;  /* 0x000076327be67816 */ /* 0x000fe400000000e6 */
[----:B------:R-:W-:-:S02]  /*1c40*/  PRMT R118, R67, 0x7632, R118 ;  /* 0x0000763243767816 */ /* 0x000fc40000000076 */
[----:B------:R-:W-:Y:S01]  /*1c50*/  SHF.L.U32 R205, R106, 0x10, RZ ;  /* 0x000000106acd7819 */ /* 0x000fe200000006ff */
[----:B------:R-:W-:Y:S01]  /*1c60*/  FMUL.FTZ R158, R158, R122 ;  /* 0x0000007a9e9e7220 */ /* 0x000fe20000410000 */
[----:B------:R-:W-:Y:S01]  /*1c70*/  FADD.FTZ R120, R120, R162 ;  /* 0x000000a278787221 */ /* 0x000fe20000010000 */
[----:B------:R-:W-:Y:S01]  /*1c80*/  FFMA.FTZ R119, R166, R162, R119 ;  /* 0x000000a2a6777223 */ /* 0x000fe20000010077 */
[----:B------:R-:W-:Y:S02]  /*1c90*/  SHF.L.U32 R118, R118, 0x10, RZ ;  /* 0x0000001076767819 */ /* 0x000fe400000006ff */
[----:B------:R-:W-:Y:S01]  /*1ca0*/  SHF.L.U32 R230, R230, 0x10, RZ ;  /* 0x00000010e6e67819 */ /* 0x000fe200000006ff */
[----:B------:R-:W-:Y:S01]  /*1cb0*/  FADD.FTZ R205, -R202, R205 ;  /* 0x000000cdcacd7221 */ /* 0x000fe20000010100 */
[----:B------:R-:W-:Y:S01]  /*1cc0*/  SHF.L.U32 R123, R123, 0x10, RZ ;  /* 0x000000107b7b7819 */ /* 0x000fe200000006ff */
[----:B------:R-:W-:Y:S01]  /*1cd0*/  FMUL.FTZ R167, R146, R167 ;  /* 0x000000a792a77220 */ /* 0x000fe20000410000 */
[----:B------:R-:W-:Y:S01]  /*1ce0*/  SHF.L.U32 R157, R67, 0x10, RZ ;  /* 0x00000010439d7819 */ /* 0x000fe200000006ff */
[----:B------:R-:W-:Y:S01]  /*1cf0*/  FADD.FTZ R120, R120, R158 ;  /* 0x0000009e78787221 */ /* 0x000fe20000010000 */
[----:B------:R-:W-:Y:S01]  /*1d00*/  FFMA.FTZ R121, R126, R158, R119 ;  /* 0x0000009e7e797223 */ /* 0x000fe20000010077 */
[----:B------:R-:W-:Y:S01]  /*1d10*/  FMUL.FTZ R165, R118, R230 ;  /* 0x000000e676a57220 */ /* 0x000fe20000410000 */
[----:B------:R-:W-:Y:S01]  /*1d20*/  SHF.L.U32 R108, R108, 0x10, RZ ;  /* 0x000000106c6c7819 */ /* 0x000fe200000006ff */
[C---:B------:R-:W-:Y:S01]  /*1d30*/  FMUL.FTZ R118, R146.reuse, R205 ;  /* 0x000000cd92767220 */ /* 0x040fe20000410000 */
[----:B------:R-:W-:Y:S01]  /*1d40*/  FMUL.FTZ R119, R146, R204 ;  /* 0x000000cc92777220 */ /* 0x000fe20000410000 */
[----:B------:R-:W-:Y:S01]  /*1d50*/  FMUL.FTZ R157, R157, R123 ;  /* 0x0000007b9d9d7220 */ /* 0x000fe20000410000 */
[----:B------:R-:W-:Y:S01]  /*1d60*/  FADD.FTZ R204, R120, R163 ;  /* 0x000000a378cc7221 */ /* 0x000fe20000010000 */
[----:B------:R-:W-:Y:S01]  /*1d70*/  FFMA.FTZ R205, R167, R163, R121 ;  /* 0x000000a3a7cd7223 */ /* 0x000fe20000010079 */
[----:B------:R-:W-:Y:S01]  /*1d80*/  PRMT R107, R110, 0x7632, R107 ;  /* 0x000076326e6b7816 */ /* 0x000fe2000000006b */
[----:B------:R-:W-:Y:S01]  /*1d90*/  FADD.FTZ R110, -R202, R108 ;  /* 0x0000006cca6e7221 */ /* 0x000fe20000010100 */
        /* <DEDUP_REMOVED lines=9> */
[----:B------:R-:W-:Y:S01]  /*1e30*/  SHF.L.U32 R229, R229, 0x10, RZ ;  /* 0x00000010e5e57819 */ /* 0x000fe200000006ff */
[----:B------:R-:W-:Y:S01]  /*1e40*/  FADD.FTZ R214, R204, R165 ;  /* 0x000000a5ccd67221 */ /* 0x000fe20000010000 */
[----:B------:R-:W-:Y:S01]  /*1e50*/  FFMA.FTZ R213, R168, R165, R205 ;  /* 0x000000a5a8d57223 */ /* 0x000fe200000100cd */
[----:B------:R-:W-:Y:S01]  /*1e60*/  FADD.FTZ R203, -R202, R107 ;  /* 0x0000006bcacb7221 */ /* 0x000fe20000010100 */
[C---:B------:R-:W-:Y:S01]  /*1e70*/  SHF.L.U32 R107, R49.reuse, 0x10, RZ ;  /* 0x00000010316b7819 */ /* 0x040fe200000006ff */
        /* <DEDUP_REMOVED lines=18> */
[----:B------:R-:W-:Y:S01]  /*1fa0*/  FADD.FTZ R214, R214, R115 ;  /* 0x00000073d6d67221 */ /* 0x000fe20000010000 */
[----:B------:R-:W-:Y:S01]  /*1fb0*/  FFMA.FTZ R213, R119, R115, R213 ;  /* 0x0000007377d57223 */ /* 0x000fe200000100d5 */
        /* <DEDUP_REMOVED lines=50> */
.L_x_916:
[----:B------:R-:W0:Y:S01]  /*22e0*/  LDC.64 R92, c[0x0][0x3a8] ;  /* 0x0000ea00ff5c7b82 */ /* 0x000e220000000a00 */
[C---:B------:R-:W-:Y:S02]  /*22f0*/  IADD3 R150, PT, PT, R151.reuse, 0x20, RZ ;  /* 0x0000002097967810 */ /* 0x040fe40007ffe0ff */
[C---:B------:R-:W-:Y:S02]  /*2300*/  IADD3 R147, PT, PT, R151.reuse, 0x40, RZ ;  /* 0x0000004097937810 */ /* 0x040fe40007ffe0ff */
[----:B------:R-:W-:-:S03]  /*2310*/  IADD3 R2, PT, PT, R151, 0x60, RZ ;  /* 0x0000006097027810 */ /* 0x000fc60007ffe0ff */
[----:B------:R-:W1:Y:S08]  /*2320*/  LDC.64 R108, c[0x0][0x428] ;  /* 0x00010a00ff6c7b82 */ /* 0x000e700000000a00 */
[----:B------:R-:W2:Y:S01]  /*2330*/  LDC.64 R140, c[0x0][0x3b0] ;  /* 0x0000ec00ff8c7b82 */ /* 0x000ea20000000a00 */
[----:B0-----:R-:W-:-:S06]  /*2340*/  IMAD.WIDE.U32 R76, R151, 0x10, R92 ;  /* 0x00000010974c7825 */ /* 0x001fcc00078e005c */
[----:B------:R-:W3:Y:S01]  /*2350*/  LDG.E.128 R76, desc[UR6][R76.64] ;  /* 0x000000064c4c7981 */ /* 0x000ee2000c1e1d00 */
[----:B------:R-:W-:-:S04]  /*2360*/  IMAD.WIDE.U32 R80, R150, 0x10, R92 ;  /* 0x0000001096507825 */ /* 0x000fc800078e005c */
        /* <DEDUP_REMOVED lines=27> */
[C---:B---3--:R-:W-:Y:S02]  /*2520*/  PRMT R112, R78.reuse, 0x7632, R112 ;  /* 0x000076324e707816 */ /* 0x048fe40000000070 */
[----:B------:R-:W-:Y:S02]  /*2530*/  SHF.L.U32 R188, R78, 0x10, RZ ;  /* 0x000000104ebc7819 */ /* 0x000fe400000006ff */
[C---:B------:R-:W-:Y:S02]  /*2540*/  PRMT R123, R79.reuse, 0x7632, R123 ;  /* 0x000076324f7b7816 */ /* 0x040fe4000000007b */
[----:B------:R-:W-:Y:S02]  /*2550*/  SHF.L.U32 R186, R79, 0x10, RZ ;  /* 0x000000104fba7819 */ /* 0x000fe400000006ff */
[----:B------:R-:W0:Y:S01]  /*2560*/  LDC.64 R78, c[0x0][0x438] ;  /* 0x00010e00ff4e7b82 */ /* 0x000e220000000a00 */
[----:B------:R-:W-:-:S02]  /*2570*/  PRMT R125, R76, 0x7632, R125 ;  /* 0x000076324c7d7816 */ /* 0x000fc4000000007d */
[----:B------:R-:W-:Y:S02]  /*2580*/  SHF.L.U32 R0, R76, 0x10, RZ ;  /* 0x000000104c007819 */ /* 0x000fe400000006ff */
[C---:B------:R-:W-:Y:S02]  /*2590*/  PRMT R126, R77.reuse, 0x7632, R126 ;  /* 0x000076324d7e7816 */ /* 0x040fe4000000007e */
[----:B------:R-:W-:Y:S02]  /*25a0*/  SHF.L.U32 R193, R77, 0x10, RZ ;  /* 0x000000104dc17819 */ /* 0x000fe400000006ff */
[C---:B----4-:R-:W-:Y:S02]  /*25b0*/  PRMT R118, R80.reuse, 0x7632, R118 ;  /* 0x0000763250767816 */ /* 0x050fe40000000076 */
[----:B------:R-:W-:Y:S02]  /*25c0*/  SHF.L.U32 R173, R80, 0x10, RZ ;  /* 0x0000001050ad7819 */ /* 0x000fe400000006ff */
[----:B------:R-:W-:-:S02]  /*25d0*/  PRMT R124, R81, 0x7632, R124 ;  /* 0x00007632517c7816 */ /* 0x000fc4000000007c */
[----:B------:R-:W-:Y:S02]  /*25e0*/  SHF.L.U32 R174, R81, 0x10, RZ ;  /* 0x0000001051ae7819 */ /* 0x000fe400000006ff */
[C---:B------:R-:W-:Y:S02]  /*25f0*/  PRMT R121, R88.reuse, 0x7632, R121 ;  /* 0x0000763258797816 */ /* 0x040fe40000000079 */
[----:B------:R-:W-:Y:S02]  /*2600*/  SHF.L.U32 R156, R88, 0x10, RZ ;  /* 0x00000010589c7819 */ /* 0x000fe400000006ff */
[C---:B------:R-:W-:Y:S02]  /*2610*/  PRMT R120, R89.reuse, 0x7632, R120 ;  /* 0x0000763259787816 */ /* 0x040fe40000000078 */
[----:B------:R-:W-:Y:S01]  /*2620*/  SHF.L.U32 R127, R89, 0x10, RZ ;  /* 0x00000010597f7819 */ /* 0x000fe200000006ff */
[----:B0-----:R-:W-:Y:S01]  /*2630*/  IMAD.WIDE.U32 R88, R151, 0x10, R78 ;  /* 0x0000001097587825 */ /* 0x001fe200078e004e */
[----:B------:R-:W-:-:S02]  /*2640*/  PRMT R117, R92, 0x7632, R117 ;  /* 0x000076325c757816 */ /* 0x000fc40000000075 */
[----:B------:R-:W-:Y:S01]  /*2650*/  SHF.L.U32 R160, R92, 0x10, RZ ;  /* 0x000000105ca07819 */ /* 0x000fe200000006ff */
[----:B------:R-:W-:Y:S01]  /*2660*/  IMAD.WIDE.U32 R76, R147, 0x10, R78 ;  /* 0x00000010934c7825 */ /* 0x000fe200078e004e */
[C---:B------:R-:W-:Y:S02]  /*2670*/  PRMT R116, R93.reuse, 0x7632, R116 ;  /* 0x000076325d747816 */ /* 0x040fe40000000074 */
[----:B------:R-:W-:Y:S01]  /*2680*/  SHF.L.U32 R161, R93, 0x10, RZ ;  /* 0x000000105da17819 */ /* 0x000fe200000006ff */
[----:B------:R-:W-:Y:S01]  /*2690*/  IMAD.WIDE.U32 R92, R150, 0x10, R78 ;  /* 0x00000010965c7825 */ /* 0x000fe200078e004e */
[C---:B------:R-:W-:Y:S02]  /*26a0*/  PRMT R122, R82.reuse, 0x7632, R122 ;  /* 0x00007632527a7816 */ /* 0x040fe4000000007a */
[----:B------:R-:W-:Y:S01]  /*26b0*/  SHF.L.U32 R175, R82, 0x10, RZ ;  /* 0x0000001052af7819 */ /* 0x000fe200000006ff */
[----:B------:R-:W-:Y:S01]  /*26c0*/  IMAD.WIDE.U32 R80, R2, 0x10, R78 ;  /* 0x0000001002507825 */ /* 0x000fe200078e004e */
[C---:B------:R-:W-:Y:S01]  /*26d0*/  PRMT R113, R83.reuse, 0x7632, R113 ;  /* 0x0000763253717816 */ /* 0x040fe20000000071 */
[----:B------:R-:W5:Y:S01]  /*26e0*/  LDG.E.128 R76, desc[UR6][R76.64] ;  /* 0x000000064c4c7981 */ /* 0x000f62000c1e1d00 */
[----:B------:R-:W-:-:S02]  /*26f0*/  SHF.L.U32 R176, R83, 0x10, RZ ;  /* 0x0000001053b07819 */ /* 0x000fc400000006ff */
[C---:B------:R-:W-:Y:S01]  /*2700*/  PRMT R115, R90.reuse, 0x7632, R115 ;  /* 0x000076325a737816 */ /* 0x040fe20000000073 */
[----:B------:R-:W5:Y:S01]  /*2710*/  LDG.E.128 R80, desc[UR6][R80.64] ;  /* 0x0000000650507981 */ /* 0x000f62000c1e1d00 */
[----:B------:R-:W-:Y:S02]  /*2720*/  SHF.L.U32 R158, R90, 0x10, RZ ;  /* 0x000000105a9e7819 */ /* 0x000fe400000006ff */
[C---:B------:R-:W-:Y:S02]  /*2730*/  PRMT R114, R91.reuse, 0x7632, R114 ;  /* 0x000076325b727816 */ /* 0x040fe40000000072 */
[----:B------:R-:W-:Y:S02]  /*2740*/  SHF.L.U32 R159, R91, 0x10, RZ ;  /* 0x000000105b9f7819 */ /* 0x000fe400000006ff */
[C---:B------:R-:W-:Y:S01]  /*2750*/  PRMT R119, R94.reuse, 0x7632, R119 ;  /* 0x000076325e777816 */ /* 0x040fe20000000077 */
[----:B------:R-:W5:Y:S01]  /*2760*/  LDG.E.128 R88, desc[UR6][R88.64] ;  /* 0x0000000658587981 */ /* 0x000f62000c1e1d00 */
[----:B------:R-:W-:-:S02]  /*2770*/  SHF.L.U32 R162, R94, 0x10, RZ ;  /* 0x000000105ea27819 */ /* 0x000fc400000006ff */
[C---:B------:R-:W-:Y:S02]  /*2780*/  PRMT R157, R95.reuse, 0x7632, R157 ;  /* 0x000076325f9d7816 */ /* 0x040fe4000000009d */
[----:B------:R-:W-:Y:S02]  /*2790*/  SHF.L.U32 R163, R95, 0x10, RZ ;  /* 0x000000105fa37819 */ /* 0x000fe400000006ff */
[----:B------:R-:W5:Y:S01]  /*27a0*/  LDG.E.128 R92, desc[UR6][R92.64] ;  /* 0x000000065c5c7981 */ /* 0x000f62000c1e1d00 */
[----:B------:R-:W-:Y:S01]  /*27b0*/  PRMT R241, R96, 0x7632, R241 ;  /* 0x0000763260f17816 */ /* 0x000fe200000000f1 */
[----:B------:R-:W-:Y:S01]  /*27c0*/  FADD.FTZ R0, -R202, R0 ;  /* 0x00000000ca007221 */ /* 0x000fe20000010100 */
[----:B------:R-:W-:Y:S02]  /*27d0*/  SHF.L.U32 R195, R125, 0x10, RZ ;  /* 0x000000107dc37819 */ /* 0x000fe400000006ff */
[----:B------:R-:W-:Y:S01]  /*27e0*/  SHF.L.U32 R96, R96, 0x10, RZ ;  /* 0x0000001060607819 */ /* 0x000fe200000006ff */
[----:B-----5:R-:W-:Y:S01]  /*27f0*/  FMUL.FTZ R0, R146, R0 ;  /* 0x0000000092007220 */ /* 0x020fe20000410000 */
[----:B------:R-:W-:Y:S01]  /*2800*/  SHF.L.U32 R241, R241, 0x10, RZ ;  /* 0x00000010f1f17819 */ /* 0x000fe200000006ff */
[----:B------:R-:W-:-:S02]  /*2810*/  FADD.FTZ R195, -R202, R195 ;  /* 0x000000c3cac37221 */ /* 0x000fc40000010100 */
[----:B------:R-:W-:Y:S01]  /*2820*/  FMUL.FTZ R196, R196, R96 ;  /* 0x00000060c4c47220 */ /* 0x000fe20000410000 */
[C---:B------:R-:W-:Y:S01]  /*2830*/  PRMT R240, R97.reuse, 0x7632, R240 ;  /* 0x0000763261f07816 */ /* 0x040fe200000000f0 */
[----:B------:R-:W-:Y:S01]  /*2840*/  FADD.FTZ R193, -R202, R193 ;  /* 0x000000c1cac17221 */ /* 0x000fe20000010100 */
[----:B------:R-:W-:Y:S01]  /*2850*/  SHF.L.U32 R165, R126, 0x10, RZ ;  /* 0x000000107ea57819 */ /* 0x000fe200000006ff */
[----:B------:R-:W-:Y:S01]  /*2860*/  FMUL.FTZ R194, R194, R241 ;  /* 0x000000f1c2c27220 */ /* 0x000fe20000410000 */
[----:B------:R-:W-:Y:S01]  /*2870*/  SHF.L.U32 R97, R97, 0x10, RZ ;  /* 0x0000001061617819 */ /* 0x000fe200000006ff */
[----:B------:R-:W-:Y:S01]  /*2880*/  FMUL.FTZ R195, R146, R195 ;  /* 0x000000c392c37220 */ /* 0x000fe20000410000 */
[C---:B------:R-:W-:Y:S02]  /*2890*/  PRMT R227, R110.reuse, 0x7632, R227 ;  /* 0x000076326ee37816 */ /* 0x040fe400000000e3 */
[----:B------:R-:W-:Y:S01]  /*28a0*/  SHF.L.U32 R201, R110, 0x10, RZ ;  /* 0x000000106ec97819 */ /* 0x000fe200000006ff */
[----:B------:R-:W-:Y:S01]  /*28b0*/  FADD.FTZ R110, RZ, R196 ;  /* 0x000000c4ff6e7221 */ /* 0x000fe20000010000 */
[----:B------:R-:W-:-:S02]  /*28c0*/  PRMT R226, R111, 0x7632, R226 ;  /* 0x000076326fe27816 */ /* 0x000fc400000000e2 */
[----:B------:R-:W-:Y:S01]  /*28d0*/  SHF.L.U32 R242, R111, 0x10, RZ ;  /* 0x000000106ff27819 */ /* 0x000fe200000006ff */
[----:B------:R-:W-:Y:S01]  /*28e0*/  FFMA.FTZ R111, R0, R196, RZ ;  /* 0x000000c4006f7223 */ /* 0x000fe200000100ff */
[----:B------:R-:W-:Y:S01]  /*28f0*/  SHF.L.U32 R240, R240, 0x10, RZ ;  /* 0x00000010f0f07819 */ /* 0x000fe200000006ff */
[----:B------:R-:W-:Y:S01]  /*2900*/  FADD.FTZ R190, -R202, R165 ;  /* 0x000000a5cabe7221 */ /* 0x000fe20000010100 */
[----:B------:R-:W-:Y:S01]  /*2910*/  FMUL.FTZ R191, R191, R97 ;  /* 0x00000061bfbf7220 */ /* 0x000fe20000410000 */
[----:B------:R-:W-:Y:S01]  /*2920*/  FMUL.FTZ R193, R146, R193 ;  /* 0x000000c192c17220 */ /* 0x000fe20000410000 */
[----:B------:R-:W-:Y:S01]  /*2930*/  FADD.FTZ R110, R110, R194 ;  /* 0x000000c26e6e7221 */ /* 0x000fe20000010000 */
[----:B------:R-:W-:Y:S01]  /*2940*/  FFMA.FTZ R111, R195, R194, R111 ;  /* 0x000000c2c36f7223 */ /* 0x000fe2000001006f */
[----:B------:R-:W-:Y:S02]  /*2950*/  PRMT R239, R98, 0x7632, R239 ;  /* 0x0000763262ef7816 */ /* 0x000fe400000000ef */
[----:B------:R-:W-:-:S02]  /*2960*/  PRMT R234, R103, 0x7632, R234 ;  /* 0x0000763267ea7816 */ /* 0x000fc400000000ea */
[----:B------:R-:W-:Y:S02]  /*2970*/  SHF.L.U32 R192, R103, 0x10, RZ ;  /* 0x0000001067c07819 */ /* 0x000fe400000006ff */
        /* <DEDUP_REMOVED lines=18> */
[----:B------:R-:W-:-:S02]  /*2aa0*/  SHF.L.U32 R169, R124, 0x10, RZ ;  /* 0x000000107ca97819 */ /* 0x000fc400000006ff */
[----:B------:R-:W-:Y:S02]  /*2ab0*/  PRMT R238, R99, 0x7632, R238 ;  /* 0x0000763263ee7816 */ /* 0x000fe400000000ee */
[C---:B------:R-:W-:Y:S02]  /*2ac0*/  PRMT R232, R105.reuse, 0x7632, R232 ;  /* 0x0000763269e87816 */ /* 0x040fe400000000e8 */
[----:B------:R-:W-:Y:S01]  /*2ad0*/  SHF.L.U32 R198, R105, 0x10, RZ ;  /* 0x0000001069c67819 */ /* 0x000fe200000006ff */
[----:B------:R-:W-:Y:S01]  /*2ae0*/  FADD.FTZ R186, -R202, R186 ;  /* 0x000000bacaba7221 */ /* 0x000fe20000010100 */
[----:B------:R-:W-:Y:S01]  /*2af0*/  SHF.L.U32 R123, R123, 0x10, RZ ;  /* 0x000000107b7b7819 */ /* 0x000fe200000006ff */
        /* <DEDUP_REMOVED lines=35> */
[C-C-:B------:R-:W-:Y:S01]  /*2d30*/  FADD.FTZ R166, -R202.reuse, R179.reuse ;  /* 0x000000b3caa67221 */ /* 0x140fe20000010100 */
[C---:B------:R-:W-:Y:S01]  /*2d40*/  PRMT R236, R101.reuse, 0x7632, R236 ;  /* 0x0000763265ec7816 */ /* 0x040fe200000000ec */
[----:B------:R-:W-:Y:S01]  /*2d50*/  FADD.FTZ R174, -R202, R174 ;  /* 0x000000aecaae7221 */ /* 0x000fe20000010100 */
[----:B------:R-:W-:Y:S01]  /*2d60*/  SHF.L.U32 R101, R101, 0x10, RZ ;  /* 0x0000001065657819 */ /* 0x000fe200000006ff */
[----:B------:R-:W-:Y:S01]  /*2d70*/  FMUL.FTZ R177, R177, R237 ;  /* 0x000000edb1b17220 */ /* 0x000fe20000410000 */
[C---:B------:R-:W-:Y:S01]  /*2d80*/  SHF.L.U32 R170, R69.reuse, 0x10, RZ ;  /* 0x0000001045aa7819 */ /* 0x040fe200000006ff */
[----:B------:R-:W-:Y:S01]  /*2d90*/  FMUL.FTZ R178, R146, R178 ;  /* 0x000000b292b27220 */ /* 0x000fe20000410000 */
[----:B------:R-:W-:Y:S01]  /*2da0*/  PRMT R179, R69, 0x7632, R179 ;  /* 0x0000763245b37816 */ /* 0x000fe200000000b3 */
[----:B------:R-:W-:Y:S01]  /*2db0*/  FADD.FTZ R110, R110, R169 ;  /* 0x000000a96e6e7221 */ /* 0x000fe20000010000 */
[----:B------:R-:W-:Y:S01]  /*2dc0*/  FFMA.FTZ R111, R173, R169, R111 ;  /* 0x000000a9ad6f7223 */ /* 0x000fe2000001006f */
[----:B------:R-:W-:-:S02]  /*2dd0*/  SHF.L.U32 R171, R122, 0x10, RZ ;  /* 0x000000107aab7819 */ /* 0x000fc400000006ff */
[----:B------:R-:W-:Y:S02]  /*2de0*/  SHF.L.U32 R181, R115, 0x10, RZ ;  /* 0x0000001073b57819 */ /* 0x000fe400000006ff */
        /* <DEDUP_REMOVED lines=8> */
[C---:B------:R-:W-:Y:S01]  /*2e70*/  FADD.FTZ R182, -R202.reuse, R171 ;  /* 0x000000abcab67221 */ /* 0x040fe20000010100 */
        /* <DEDUP_REMOVED lines=9> */
[----:B------:R-:W-:Y:S01]  /*2f10*/  FFMA.FTZ R205, R174, R170, R111 ;  /* 0x000000aaaecd7223 */ /* 0x000fe2000001006f */
[----:B------:R-:W-:Y:S01]  /*2f20*/  SHF.L.U32 R117, R204, 0x10, RZ ;  /* 0x00000010cc757819 */ /* 0x000fe200000006ff */
[----:B------:R-:W-:Y:S01]  /*2f30*/  FADD.FTZ R204, R110, R170 ;  /* 0x000000aa6ecc7221 */ /* 0x000fe20000010000 */
        /* <DEDUP_REMOVED lines=10> */
[C---:B------:R-:W-:Y:S01]  /*2fe0*/  FADD.FTZ R176, -R202.reuse, R176 ;  /* 0x000000b0cab07221 */ /* 0x040fe20000010100 */
[C---:B------:R-:W-:Y:S01]  /*2ff0*/  SHF.L.U32 R172, R71.reuse, 0x10, RZ ;  /* 0x0000001047ac7819 */ /* 0x040fe200000006ff */
[----:B------:R-:W-:Y:S01]  /*3000*/  FADD.FTZ R114, -R202, R161 ;  /* 0x000000a1ca727221 */ /* 0x000fe20000010100 */
[----:B------:R-:W-:Y:S01]  /*3010*/  PRMT R183, R71, 0x7632, R183 ;  /* 0x0000763247b77816 */ /* 0x000fe200000000b7 */
[----:B------:R-:W-:Y:S01]  /*3020*/  FMUL.FTZ R181, R181, R235 ;  /* 0x000000ebb5b57220 */ /* 0x000fe20000410000 */
[----:B------:R-:W-:Y:S01]  /*3030*/  FMUL.FTZ R182, R146, R182 ;  /* 0x000000b692b67220 */ /* 0x000fe20000410000 */
        /* <DEDUP_REMOVED lines=10> */
[C-C-:B------:R-:W-:Y:S01]  /*30e0*/  FADD.FTZ R119, -R202.reuse, R161.reuse ;  /* 0x000000a1ca777221 */ /* 0x140fe20000010100 */
[----:B------:R-:W-:Y:S01]  /*30f0*/  SHF.L.U32 R121, R121, 0x10, RZ ;  /* 0x0000001079797819 */ /* 0x000fe200000006ff */
[----:B------:R-:W-:Y:S01]  /*3100*/  FADD.FTZ R156, -R202, R156 ;  /* 0x0000009cca9c7221 */ /* 0x000fe20000010100 */
[C---:B------:R-:W-:Y:S01]  /*3110*/  SHF.L.U32 R160, R64.reuse, 0x10, RZ ;  /* 0x0000001040a07819 */ /* 0x040fe200000006ff */
[----:B------:R-:W-:Y:S01]  /*3120*/  FMUL.FTZ R183, R183, R234 ;  /* 0x000000eab7b77220 */ /* 0x000fe20000410000 */
[----:B------:R-:W-:Y:S01]  /*3130*/  PRMT R161, R64, 0x7632, R161 ;  /* 0x0000763240a17816 */ /* 0x000fe200000000a1 */
[----:B------:R-:W-:Y:S01]  /*3140*/  FMUL.FTZ R184, R146, R184 ;  /* 0x000000b892b87220 */ /* 0x000fe20000410000 */
        /* <DEDUP_REMOVED lines=9> */
[C-C-:B------:R-:W-:Y:S01]  /*31e0*/  FADD.FTZ R112, -R202.reuse, R162.reuse ;  /* 0x000000a2ca707221 */ /* 0x140fe20000010100 */
        /* <DEDUP_REMOVED lines=61> */
[C---:B------:R-:W-:Y:S01]  /*35c0*/  FMUL.FTZ R111, R146.reuse, R114 ;  /* 0x00000072926f7220 */ /* 0x040fe20000410000 */
[----:B------:R-:W-:Y:S01]  /*35d0*/  SHF.L.U32 R200, R109, 0x10, RZ ;  /* 0x000000106dc87819 */ /* 0x000fe200000006ff */
[----:B------:R-:W-:Y:S01]  /*35e0*/  FMUL.FTZ R114, R203, R229 ;  /* 0x000000e5cb727220 */ /* 0x000fe20000410000 */
        /* <DEDUP_REMOVED lines=70> */
.L_x_917:
[----:B------:R-:W-:Y:S01]  /*3a50*/  FADD.FTZ R3, R252, R3 ;  /* 0x00000003fc037221 */ /* 0x000fe20000010000 */
[----:B------:R-:W-:Y:S01]  /*3a60*/  FADD.FTZ R4, R251, R4 ;  /* 0x00000004fb047221 */ /* 0x000fe20000010000 */
[----:B------:R-:W2:Y:S01]  /*3a70*/  LDL.LU R252, [R1+0x20] ;  /* 0x0000200001fc7983 */ /* 0x000ea20000300800 */
[----:B------:R-:W-:Y:S01]  /*3a80*/  FADD.FTZ R5, R250, R5 ;  /* 0x00000005fa057221 */ /* 0x000fe20000010000 */
[----:B------:R-:W-:Y:S02]  /*3a90*/  FADD.FTZ R6, R249, R6 ;  /* 0x00000006f9067221 */ /* 0x000fe40000010000 */
[----:B------:R-:W3:Y:S01]  /*3aa0*/  LDL.LU R251, [R1+0x1c] ;  /* 0x00001c0001fb7983 */ /* 0x000ee20000300800 */
[----:B------:R-:W-:Y:S01]  /*3ab0*/  FADD.FTZ R7, R248, R7 ;  /* 0x00000007f8077221 */ /* 0x000fe20000010000 */
[----:B------:R-:W-:Y:S02]  /*3ac0*/  FADD.FTZ R8, R247, R8 ;  /* 0x00000008f7087221 */ /* 0x000fe40000010000 */
[----:B------:R-:W4:Y:S01]  /*3ad0*/  LDL.LU R250, [R1+0x18] ;  /* 0x0000180001fa7983 */ /* 0x000f220000300800 */
[----:B------:R-:W-:-:S03]  /*3ae0*/  FADD.FTZ R9, R246, R9 ;  /* 0x00000009f6097221 */ /* 0x000fc60000010000 */
[----:B------:R-:W5:Y:S01]  /*3af0*/  LDL.LU R249, [R1+0x14] ;  /* 0x0000140001f97983 */ /* 0x000f620000300800 */
[----:B------:R-:W-:-:S03]  /*3b00*/  FADD.FTZ R10, R245, R10 ;  /* 0x0000000af50a7221 */ /* 0x000fc60000010000 */
[----:B------:R-:W5:Y:S01]  /*3b10*/  LDL.LU R248, [R1+0x10] ;  /* 0x0000100001f87983 */ /* 0x000f620000300800 */
[----:B------:R-:W-:-:S03]  /*3b20*/  FADD.FTZ R11, R244, R11 ;  /* 0x0000000bf40b7221 */ /* 0x000fc60000010000 */
[----:B------:R-:W5:Y:S04]  /*3b30*/  LDL.LU R247, [R1+0xc] ;  /* 0x00000c0001f77983 */ /* 0x000f680000300800 */
[----:B------:R-:W5:Y:S04]  /*3b40*/  LDL.LU R246, [R1+0x8] ;  /* 0x0000080001f67983 */ /* 0x000f680000300800 */
[----:B------:R-:W5:Y:S04]  /*3b50*/  LDL.LU R245, [R1+0x4] ;  /* 0x0000040001f57983 */ /* 0x000f680000300800 */
[----:B------:R-:W5:Y:S01]  /*3b60*/  LDL.LU R244, [R1] ;  /* 0x0000000001f47983 */ /* 0x000f620000300800 */
        /* <DEDUP_REMOVED lines=48> */
[----:B---3--:R-:W-:Y:S01]  /*3e70*/  FADD.FTZ R241, R241, R251 ;  /* 0x000000fbf1f17221 */ /* 0x008fe20000010000 */
[----:B----4-:R-:W-:Y:S01]  /*3e80*/  FADD.FTZ R97, R97, R250 ;  /* 0x000000fa61617221 */ /* 0x010fe20000010000 */
[----:B-----5:R-:W-:Y:S01]  /*3e90*/  FADD.FTZ R240, R240, R249 ;  /* 0x000000f9f0f07221 */ /* 0x020fe20000010000 */
[----:B------:R-:W-:Y:S01]  /*3ea0*/  FADD.FTZ R98, R98, R248 ;  /* 0x000000f862627221 */ /* 0x000fe20000010000 */
[----:B------:R-:W-:Y:S01]  /*3eb0*/  FADD.FTZ R239, R239, R247 ;  /* 0x000000f7efef7221 */ /* 0x000fe20000010000 */
[----:B------:R-:W-:Y:S01]  /*3ec0*/  FADD.FTZ R99, R99, R246 ;  /* 0x000000f663637221 */ /* 0x000fe20000010000 */
[----:B------:R-:W-:Y:S01]  /*3ed0*/  FADD.FTZ R238, R238, R245 ;  /* 0x000000f5eeee7221 */ /* 0x000fe20000010000 */
[----:B------:R-:W-:Y:S01]  /*3ee0*/  FADD.FTZ R100, R100, R244 ;  /* 0x000000f464647221 */ /* 0x000fe20000010000 */
[----:B------:R-:W-:Y:S06]  /*3ef0*/  BRA.DIV UR4, `(.L_x_918) ;  /* 0x00000096048c7947 */ /* 0x000fec000b800000 */
[----:B------:R-:W0:Y:S04]  /*3f00*/  SHFL.BFLY PT, R122, R214, 0x1, 0x1f ;  /* 0x0c201f00d67a7f89 */ /* 0x000e2800000e0000 */
[----:B------:R-:W1:Y:S04]  /*3f10*/  SHFL.BFLY PT, R102, R213, 0x1, 0x1f ;  /* 0x0c201f00d5667f89 */ /* 0x000e6800000e0000 */
[----:B------:R-:W-:Y:S04]  /*3f20*/  STL [R1], R100 ;  /* 0x0000006401007387 */ /* 0x000fe80000100800 */
[----:B------:R-:W-:Y:S04]  /*3f30*/  STL [R1+0x4], R238 ;  /* 0x000004ee01007387 */ /* 0x000fe80000100800 */
[----:B------:R-:W-:Y:S04]  /*3f40*/  STL [R1+0x8], R99 ;  /* 0x0000086301007387 */ /* 0x000fe80000100800 */
[----:B------:R-:W-:Y:S01]  /*3f50*/  STL [R1+0xc], R239 ;  /* 0x00000cef01007387 */ /* 0x000fe20000100800 */
[----:B0-----:R-:W-:-:S03]  /*3f60*/  FADD.FTZ R214, R122, R214 ;  /* 0x000000d67ad67221 */ /* 0x001fc60000010000 */
[----:B------:R-:W-:Y:S01]  /*3f70*/  STL [R1+0x10], R98 ;  /* 0x0000106201007387 */ /* 0x000fe20000100800 */
[----:B-1----:R-:W-:-:S03]  /*3f80*/  FADD.FTZ R213, R102, R213 ;  /* 0x000000d566d57221 */ /* 0x002fc60000010000 */
[----:B------:R-:W0:Y:S04]  /*3f90*/  SHFL.BFLY PT, R101, R214, 0x2, 0x1f ;  /* 0x0c401f00d6657f89 */ /* 0x000e2800000e0000 */
[----:B------:R-:W1:Y:S04]  /*3fa0*/  SHFL.BFLY PT, R102, R213, 0x2, 0x1f ;  /* 0x0c401f00d5667f89 */ /* 0x000e6800000e0000 */
[----:B------:R-:W-:Y:S04]  /*3fb0*/  STL [R1+0x14], R240 ;  /* 0x000014f001007387 */ /* 0x000fe80000100800 */
[----:B------:R-:W-:Y:S04]  /*3fc0*/  STL [R1+0x18], R97 ;  /* 0x0000186101007387 */ /* 0x000fe80000100800 */
[----:B------:R-:W-:Y:S04]  /*3fd0*/  STL [R1+0x1c], R241 ;  /* 0x00001cf101007387 */ /* 0x000fe80000100800 */
[----:B------:R-:W-:Y:S01]  /*3fe0*/  STL [R1+0x20], R96 ;  /* 0x0000206001007387 */ /* 0x000fe20000100800 */
        /* <DEDUP_REMOVED lines=12> */
.L_x_949:
[----:B-1----:R-:W-:Y:S01]  /*40b0*/  FADD.FTZ R198, R101, R198 ;  /* 0x000000c665c67221 */ /* 0x002fe20000010000 */
[----:B--2---:R-:W-:-:S03]  /*40c0*/  FADD.FTZ R122, R102, R122 ;  /* 0x0000007a667a7221 */ /* 0x004fc60000010000 */
[----:B------:R-:W-:Y:S01]  /*40d0*/  FMUL.FTZ R123, R198, UR14 ;  /* 0x0000000ec67b7c20 */ /* 0x000fe20008410000 */
[----:B------:R-:W-:-:S04]  /*40e0*/  FMUL.FTZ R122, R122, UR14 ;  /* 0x0000000e7a7a7c20 */ /* 0x000fc80008410000 */
[----:B------:R-:W-:Y:S01]  /*40f0*/  FSEL R123, R123, RZ, !P2 ;  /* 0x000000ff7b7b7208 */ /* 0x000fe20005000000 */
[----:B------:R-:W-:Y:S06]  /*4100*/  @P1 BRA `(.L_x_919) ;  /* 0x0000003800181947 */ /* 0x000fec0003800000 */
[----:B------:R-:W1:Y:S02]  /*4110*/  LDC.64 R198, c[0x0][0x390] ;  /* 0x0000e400ffc67b82 */ /* 0x000e640000000a00 */
[----:B-1----:R-:W-:-:S06]  /*4120*/  IMAD.WIDE.U32 R96, R151, 0x10, R198 ;  /* 0x0000001097607825 */ /* 0x002fcc00078e00c6 */
        /* <DEDUP_REMOVED lines=8> */
[--C-:B------:R-:W-:Y:S01]  /*41b0*/  FFMA.FTZ R0, R122, R0, R123.reuse ;  /* 0x000000007a007223 */ /* 0x100fe2000001007b */
[----:B------:R-:W-:Y:S01]  /*41c0*/  LOP3.LUT P2, RZ, R154, 0xff, RZ, 0xc0, !PT ;  /* 0x000000ff9aff7812 */ /* 0x000fe2000784c0ff */
[----:B------:R-:W-:Y:S01]  /*41d0*/  UMOV UR4, UR5 ;  /* 0x0000000500047c82 */ /* 0x000fe20008000000 */
[----:B------:R-:W-:Y:S01]  /*41e0*/  MOV R192, RZ ;  /* 0x000000ff00c07202 */ /* 0x000fe20000000f00 */
[----:B0-----:R-:W-:Y:S01]  /*41f0*/  FADD.FTZ R101, -R0, R196 ;  /* 0x000000c400657221 */ /* 0x001fe20000010100 */
[C-C-:B------:R-:W-:Y:S01]  /*4200*/  FFMA.FTZ R195, R122.reuse, R195, R123.reuse ;  /* 0x000000c37ac37223 */ /* 0x140fe2000001007b */
[C-C-:B------:R-:W-:Y:S01]  /*4210*/  FFMA.FTZ R190, R122.reuse, R190, R123.reuse ;  /* 0x000000be7abe7223 */ /* 0x140fe2000001007b */
[----:B------:R-:W-:Y:S01]  /*4220*/  FFMA.FTZ R188, R122, R188, R123 ;  /* 0x000000bc7abc7223 */ /* 0x000fe2000001007b */
[----:B------:R-:W-:Y:S01]  /*4230*/  FMUL.FTZ R0, R146, R101 ;  /* 0x0000006592007220 */ /* 0x000fe20000410000 */
[----:B------:R-:W-:Y:S01]  /*4240*/  FADD.FTZ R195, -R195, R194 ;  /* 0x000000c2c3c37221 */ /* 0x000fe20000010100 */
[----:B------:R-:W-:Y:S01]  /*4250*/  FADD.FTZ R189, -R190, R189 ;  /* 0x000000bdbebd7221 */ /* 0x000fe20000010100 */
[----:B------:R-:W-:Y:S01]  /*4260*/  FADD.FTZ R103, -R188, R103 ;  /* 0x00000067bc677221 */ /* 0x000fe20000010100 */
[----:B------:R-:W-:Y:S01]  /*4270*/  FMUL.FTZ R0, R0, R145 ;  /* 0x0000009100007220 */ /* 0x000fe20000410000 */
[----:B------:R-:W-:Y:S01]  /*4280*/  FFMA.FTZ R187, R122, R187, R123 ;  /* 0x000000bb7abb7223 */ /* 0x000fe2000001007b */
[----:B-----5:R-:W-:Y:S01]  /*4290*/  @P2 SHF.L.U32 R101, R96, 0x10, RZ ;  /* 0x0000001060652819 */ /* 0x020fe200000006ff */
[----:B------:R-:W-:Y:S01]  /*42a0*/  FMUL.FTZ R188, R146, R103 ;  /* 0x0000006792bc7220 */ /* 0x000fe20000410000 */
[----:B------:R-:W-:Y:S01]  /*42b0*/  FMUL.FTZ R100, R0, UR4 ;  /* 0x0000000400647c20 */ /* 0x000fe20008410000 */
[----:B------:R-:W-:Y:S01]  /*42c0*/  HFMA2 R0, -RZ, RZ, 0, 0 ;  /* 0x00000000ff007431 */ /* 0x000fe200000001ff */
[----:B------:R-:W-:Y:S01]  /*42d0*/  LOP3.LUT P3, RZ, R155, 0xff00, RZ, 0xc0, !PT ;  /* 0x0000ff009bff7812 */ /* 0x000fe2000786c0ff */
[----:B------:R-:W-:Y:S01]  /*42e0*/  FADD.FTZ R187, -R187, R104 ;  /* 0x00000068bbbb7221 */ /* 0x000fe20000010100 */
[----:B------:R-:W-:Y:S01]  /*42f0*/  FMUL.FTZ R188, R188, R145 ;  /* 0x00000091bcbc7220 */ /* 0x000fe20000410000 */
[----:B------:R-:W-:-:S02]  /*4300*/  HFMA2 R103, -RZ, RZ, 0, 0 ;  /* 0x00000000ff677431 */ /* 0x000fc400000001ff */
[----:B------:R-:W-:Y:S01]  /*4310*/  FFMA.FTZ R186, R122, R186, R123 ;  /* 0x000000ba7aba7223 */ /* 0x000fe2000001007b */
[----:B------:R-:W-:Y:S01]  /*4320*/  @P2 FMUL.FTZ R0, R100, R101 ;  /* 0x0000006564002220 */ /* 0x000fe20000410000 */
[----:B------:R-:W-:Y:S01]  /*4330*/  @P2 SHF.L.U32 R101, R60, 0x10, RZ ;  /* 0x000000103c652819 */ /* 0x000fe200000006ff */
[----:B------:R-:W-:Y:S01]  /*4340*/  FMUL.FTZ R104, R146, R187 ;  /* 0x000000bb92687220 */ /* 0x000fe20000410000 */
[----:B------:R-:W-:Y:S01]  /*4350*/  LOP3.LUT P4, RZ, R155, 0xff0000, RZ, 0xc0, !PT ;  /* 0x00ff00009bff7812 */ /* 0x000fe2000788c0ff */
[----:B------:R-:W-:Y:S01]  /*4360*/  FADD.FTZ R105, -R186, R105 ;  /* 0x00000069ba697221 */ /* 0x000fe20000010100 */
[----:B------:R-:W-:Y:S01]  /*4370*/  FFMA.FTZ R185, R122, R185, R123 ;  /* 0x000000b97ab97223 */ /* 0x000fe2000001007b */
[----:B------:R-:W-:Y:S01]  /*4380*/  @P2 FMUL.FTZ R192, R100, R101 ;  /* 0x0000006564c02220 */ /* 0x000fe20000410000 */
[----:B------:R-:W-:Y:S01]  /*4390*/  LOP3.LUT P2, RZ, R154, 0xff00, RZ, 0xc0, !PT ;  /* 0x0000ff009aff7812 */ /* 0x000fe2000784c0ff */
[----:B------:R-:W-:Y:S01]  /*43a0*/  FMUL.FTZ R100, R146, R195 ;  /* 0x000000c392647220 */ /* 0x000fe20000410000 */
[-C--:B------:R-:W-:Y:S01]  /*43b0*/  FMUL.FTZ R104, R104, R145.reuse ;  /* 0x0000009168687220 */ /* 0x080fe20000410000 */
[----:B------:R-:W-:Y:S01]  /*43c0*/  FADD.FTZ R185, -R185, R124 ;  /* 0x0000007cb9b97221 */ /* 0x000fe20000010100 */
[----:B------:R-:W-:Y:S01]  /*43d0*/  MOV R124, RZ ;  /* 0x000000ff007c7202 */ /* 0x000fe20000000f00 */
[----:B------:R-:W-:Y:S01]  /*43e0*/  FMUL.FTZ R100, R100, R145 ;  /* 0x0000009164647220 */ /* 0x000fe20000410000 */
[----:B------:R-:W-:Y:S01]  /*43f0*/  FMUL.FTZ R187, R104, UR4 ;  /* 0x0000000468bb7c20 */ /* 0x000fe20008410000 */
[----:B------:R-:W-:-:S02]  /*4400*/  HFMA2 R104, -RZ, RZ, 0, 0 ;  /* 0x00000000ff687431 */ /* 0x000fc400000001ff */
[----:B------:R-:W-:Y:S01]  /*4410*/  FMUL.FTZ R101, R100, UR4 ;  /* 0x0000000464657c20 */ /* 0x000fe20008410000 */
[----:B------:R-:W-:-:S03]  /*4420*/  HFMA2 R100, -RZ, RZ, 0, 0 ;  /* 0x00000000ff647431 */ /* 0x000fc600000001ff */
[----:B------:R-:W-:Y:S02]  /*4430*/  @P2 PRMT R96, R96, 0x7632, R96 ;  /* 0x0000763260602816 */ /* 0x000fe40000000060 */
[----:B------:R-:W-:Y:S02]  /*4440*/  @P2 SHF.L.U32 R102, R202, 0x10, RZ ;  /* 0x00000010ca662819 */ /* 0x000fe400000006ff */
[----:B------:R-:W-:-:S05]  /*4450*/  @P2 SHF.L.U32 R96, R96, 0x10, RZ ;  /* 0x0000001060602819 */ /* 0x000fca00000006ff */
[C---:B------:R-:W-:Y:S01]  /*4460*/  @P2 FMUL.FTZ R100, R101.reuse, R96 ;  /* 0x0000006065642220 */ /* 0x040fe20000410000 */
[----:B------:R-:W-:Y:S01]  /*4470*/  MOV R96, RZ ;  /* 0x000000ff00607202 */ /* 0x000fe20000000f00 */
[----:B------:R-:W-:Y:S01]  /*4480*/  @P2 FMUL.FTZ R96, R101, R102 ;  /* 0x0000006665602220 */ /* 0x000fe20000410000 */
[----:B------:R-:W-:Y:S01]  /*4490*/  FFMA.FTZ R102, R122, R193, R123 ;  /* 0x000000c17a667223 */ /* 0x000fe2000001007b */
[----:B------:R-:W-:Y:S01]  /*44a0*/  LOP3.LUT P2, RZ, R154, 0xff0000, RZ, 0xc0, !PT ;  /* 0x00ff00009aff7812 */ /* 0x000fe2000784c0ff */
[----:B------:R-:W-:Y:S02]  /*44b0*/  HFMA2 R101, -RZ, RZ, 0, 0 ;  /* 0x00000000ff657431 */ /* 0x000fe400000001ff */
[----:B------:R-:W-:Y:S01]  /*44c0*/  FADD.FTZ R191, -R102, R191 ;  /* 0x000000bf66bf7221 */ /* 0x000fe20000010100 */
[----:B------:R-:W-:-:S03]  /*44d0*/  F2FP.BF16.F32.PACK_AB R96, R96, R192 ;  /* 0x000000c06060723e */ /* 0x000fc600000010ff */
[----:B------:R-:W-:-:S04]  /*44e0*/  FMUL.FTZ R102, R146, R191 ;  /* 0x000000bf92667220 */ /* 0x000fc80000410000 */
[----:B------:R-:W-:Y:S02]  /*44f0*/  FMUL.FTZ R102, R102, R145 ;  /* 0x0000009166667220 */ /* 0x000fe40000410000 */
[----:B------:R-:W-:Y:S02]  /*4500*/  @P2 SHF.L.U32 R191, R97, 0x10, RZ ;  /* 0x0000001061bf2819 */ /* 0x000fe400000006ff */
[----:B------:R-:W-:Y:S01]  /*4510*/  FMUL.FTZ R102, R102, UR4 ;  /* 0x0000000466667c20 */ /* 0x000fe20008410000 */
[----:B------:R-:W-:-:S03]  /*4520*/  @P2 SHF.L.U32 R193, R61, 0x10, RZ ;  /* 0x000000103dc12819 */ /* 0x000fc600000006ff */
[C---:B------:R-:W-:Y:S01]  /*4530*/  @P2 FMUL.FTZ R101, R102.reuse, R191 ;  /* 0x000000bf66652220 */ /* 0x040fe20000410000 */
[----:B------:R-:W-:Y:S01]  /*4540*/  MOV R191, RZ ;  /* 0x000000ff00bf7202 */ /* 0x000fe20000000f00 */
[----:B------:R-:W-:Y:S01]  /*4550*/  @P2 FMUL.FTZ R191, R102, R193 ;  /* 0x000000c166bf2220 */ /* 0x000fe20000410000 */
[----:B------:R-:W-:Y:S01]  /*4560*/  LOP3.LUT P2, RZ, R154, 0xff000000, RZ, 0xc0, !PT ;  /* 0xff0000009aff7812 */ /* 0x000fe2000784c0ff */
[----:B------:R-:W-:-:S04]  /*4570*/  FMUL.FTZ R102, R146, R189 ;  /* 0x000000bd92667220 */ /* 0x000fc80000410000 */
[----:B------:R-:W-:-:S04]  /*4580*/  FMUL.FTZ R102, R102, R145 ;  /* 0x0000009166667220 */ /* 0x000fc80000410000 */
[----:B------:R-:W-:Y:S01]  /*4590*/  FMUL.FTZ R189, R102, UR4 ;  /* 0x0000000466bd7c20 */ /* 0x000fe20008410000 */
[----:B------:R-:W-:-:S03]  /*45a0*/  HFMA2 R102, -RZ, RZ, 0, 0 ;  /* 0x00000000ff667431 */ /* 0x000fc600000001ff */
[----:B------:R-:W-:Y:S02]  /*45b0*/  @P2 PRMT R190, R97, 0x7632, R190 ;  /* 0x0000763261be2816 */ /* 0x000fe400000000be */
[----:B------:R-:W-:Y:S02]  /*45c0*/  MOV R97, RZ ;  /* 0x000000ff00617202 */ /* 0x000fe40000000f00 */
[----:B------:R-:W-:-:S05]  /*45d0*/  @P2 SHF.L.U32 R190, R190, 0x10, RZ ;  /* 0x00000010bebe2819 */ /* 0x000fca00000006ff */
[----:B------:R-:W-:Y:S01]  /*45e0*/  @P2 FMUL.FTZ R102, R189, R190 ;  /* 0x000000bebd662220 */ /* 0x000fe20000410000 */
[----:B------:R-:W-:-:S05]  /*45f0*/  @P2 SHF.L.U32 R190, R201, 0x10, RZ ;  /* 0x00000010c9be2819 */ /* 0x000fca00000006ff */
[----:B------:R-:W-:Y:S01]  /*4600*/  @P2 FMUL.FTZ R97, R189, R190 ;  /* 0x000000bebd612220 */ /* 0x000fe20000410000 */
[----:B------:R-:W-:Y:S01]  /*4610*/  LOP3.LUT P2, RZ, R155, 0xff, RZ, 0xc0, !PT ;  /* 0x000000ff9bff7812 */ /* 0x000fe2000784c0ff */
[----:B------:R-:W-:-:S03]  /*4620*/  FMUL.FTZ R189, R188, UR4 ;  /* 0x00000004bcbd7c20 */ /* 0x000fc60008410000 */
[----:B------:R-:W-:-:S09]  /*4630*/  F2FP.BF16.F32.PACK_AB R97, R97, R191 ;  /* 0x000000bf6161723e */ /* 0x000fd200000010ff */
[C---:B------:R-:W-:Y:S02]  /*4640*/  @P2 SHF.L.U32 R188, R98.reuse, 0x10, RZ ;  /* 0x0000001062bc2819 */ /* 0x040fe400000006ff */
[----:B------:R-:W-:Y:S02]  /*4650*/  @P3 PRMT R98, R98, 0x7632, R98 ;  /* 0x0000763262623816 */ /* 0x000fe40000000062 */
[----:B------:R-:W-:Y:S01]  /*4660*/  @P2 SHF.L.U32 R190, R62, 0x10, RZ ;  /* 0x000000103ebe2819 */ /* 0x000fe200000006ff */
[C---:B------:R-:W-:Y:S01]  /*4670*/  @P2 FMUL.FTZ R103, R189.reuse, R188 ;  /* 0x000000bcbd672220 */ /* 0x040fe20000410000 */
[----:B------:R-:W-:Y:S02]  /*4680*/  @P3 SHF.L.U32 R98, R98, 0x10, RZ ;  /* 0x0000001062623819 */ /* 0x000fe400000006ff */
[----:B------:R-:W-:Y:S01]  /*4690*/  MOV R188, RZ ;  /* 0x000000ff00bc7202 */ /* 0x000fe20000000f00 */
[----:B------:R-:W-:Y:S01]  /*46a0*/  @P2 FMUL.FTZ R188, R189, R190 ;  /* 0x000000bebdbc2220 */ /* 0x000fe20000410000 */
[----:B------:R-:W-:Y:S01]  /*46b0*/  ISETP.GE.U32.AND P2, PT, R154, RZ, PT ;  /* 0x000000ff9a00720c */ /* 0x000fe20003f46070 */
[----:B------:R-:W-:Y:S01]  /*46c0*/  @P3 FMUL.FTZ R104, R187, R98 ;  /* 0x00000062bb683220 */ /* 0x000fe20000410000 */
[----:B------:R-:W-:-:S02]  /*46d0*/  @P3 SHF.L.U32 R98, R200, 0x10, RZ ;  /* 0x00000010c8623819 */ /* 0x000fc400000006ff */
[----:B------:R-:W-:Y:S02]  /*46e0*/  ISETP.GE.U32.AND.EX P2, PT, R155, 0x1000000, PT, P2 ;  /* 0x010000009b00780c */ /* 0x000fe40003f46120 */
[----:B------:R-:W-:Y:S02]  /*46f0*/  CS2R R154, SRZ ;  /* 0x00000000009a7805 */ /* 0x000fe4000001ff00 */
[----:B------:R-:W-:Y:S01]  /*4700*/  @P3 FMUL.FTZ R155, R187, R98 ;  /* 0x00000062bb9b3220 */ /* 0x000fe20000410000 */
[----:B------:R-:W-:Y:S01]  /*4710*/  FMUL.FTZ R98, R146, R105 ;  /* 0x0000006992627220 */ /* 0x000fe20000410000 */
[----:B------:R-:W-:-:S03]  /*4720*/  MOV R105, RZ ;  /* 0x000000ff00697202 */ /* 0x000fc60000000f00 */
[----:B------:R-:W-:-:S04]  /*4730*/  FMUL.FTZ R98, R98, R145 ;  /* 0x0000009162627220 */ /* 0x000fc80000410000 */
[----:B------:R-:W-:Y:S01]  /*4740*/  FMUL.FTZ R187, R98, UR4 ;  /* 0x0000000462bb7c20 */ /* 0x000fe20008410000 */
[C---:B------:R-:W-:Y:S02]  /*4750*/  @P4 SHF.L.U32 R98, R99.reuse, 0x10, RZ ;  /* 0x0000001063624819 */ /* 0x040fe400000006ff */
[----:B------:R-:W-:-:S03]  /*4760*/  @P2 PRMT R99, R99, 0x7632, R99 ;  /* 0x0000763263632816 */ /* 0x000fc60000000063 */
[----:B------:R-:W-:Y:S01]  /*4770*/  @P4 FMUL.FTZ R105, R187, R98 ;  /* 0x00000062bb694220 */ /* 0x000fe20000410000 */
[----:B------:R-:W-:-:S05]  /*4780*/  @P4 SHF.L.U32 R98, R63, 0x10, RZ ;  /* 0x000000103f624819 */ /* 0x000fca00000006ff */
[----:B------:R-:W-:Y:S01]  /*4790*/  @P4 FMUL.FTZ R154, R187, R98 ;  /* 0x00000062bb9a4220 */ /* 0x000fe20000410000 */
[----:B------:R-:W-:Y:S01]  /*47a0*/  FMUL.FTZ R98, R146, R185 ;  /* 0x000000b992627220 */ /* 0x000fe20000410000 */
[----:B------:R-:W-:Y:S01]  /*47b0*/  @P2 SHF.L.U32 R185, R99, 0x10, RZ ;  /* 0x0000001063b92819 */ /* 0x000fe200000006ff */
[----:B------:R-:W-:Y:S02]  /*47c0*/  HFMA2 R99, -RZ, RZ, 0, 0 ;  /* 0x00000000ff637431 */ /* 0x000fe400000001ff */
[----:B------:R-:W-:-:S04]  /*47d0*/  FMUL.FTZ R98, R98, R145 ;  /* 0x0000009162627220 */ /* 0x000fc80000410000 */
[----:B------:R-:W-:Y:S01]  /*47e0*/  FMUL.FTZ R186, R98, UR4 ;  /* 0x0000000462ba7c20 */ /* 0x000fe20008410000 */
[----:B------:R-:W-:-:S03]  /*47f0*/  @P2 SHF.L.U32 R98, R197, 0x10, RZ ;  /* 0x00000010c5622819 */ /* 0x000fc600000006ff */
[C---:B------:R-:W-:Y:S02]  /*4800*/  @P2 FMUL.FTZ R124, R186.reuse, R185 ;  /* 0x000000b9ba7c2220 */ /* 0x040fe40000410000 */
[----:B------:R-:W-:Y:S01]  /*4810*/  @P2 FMUL.FTZ R99, R186, R98 ;  /* 0x00000062ba632220 */ /* 0x000fe20000410000 */
[----:B------:R-:W-:-:S04]  /*4820*/  F2FP.BF16.F32.PACK_AB R98, R155, R188 ;  /* 0x000000bc9b62723e */ /* 0x000fc800000010ff */
[----:B------:R-:W-:Y:S01]  /*4830*/  F2FP.BF16.F32.PACK_AB R99, R99, R154 ;  /* 0x0000009a6363723e */ /* 0x000fe200000010ff */
[----:B------:R-:W-:Y:S06]  /*4840*/  BRA `(.L_x_921) ;  /* 0x0000000400b47947 */ /* 0x000fec0003800000 */
.L_x_920:
[--C-:B------:R-:W-:Y:S01]  /*4850*/  FFMA.FTZ R85, R122, R0, R123.reuse ;  /* 0x000000007a557223 */ /* 0x100fe2000001007b */
[C---:B------:R-:W-:Y:S01]  /*4860*/  LOP3.LUT P2, RZ, R154.reuse, 0xff, RZ, 0xc0, !PT ;  /* 0x000000ff9aff7812 */ /* 0x040fe2000784c0ff */
[----:B------:R-:W-:Y:S01]  /*4870*/  UMOV UR4, UR5 ;  /* 0x0000000500047c82 */ /* 0x000fe20008000000 */
[----:B------:R-:W-:Y:S01]  /*4880*/  LOP3.LUT P3, RZ, R154, 0xff00, RZ, 0xc0, !PT ;  /* 0x0000ff009aff7812 */ /* 0x000fe2000786c0ff */
[----:B------:R-:W-:Y:S01]  /*4890*/  FADD.FTZ R85, -R85, R196 ;  /* 0x000000c455557221 */ /* 0x000fe20000010100 */
[--C-:B------:R-:W-:Y:S01]  /*48a0*/  FFMA.FTZ R87, R122, R195, R123.reuse ;  /* 0x000000c37a577223 */ /* 0x100fe2000001007b */
[----:B------:R-:W-:Y:S02]  /*48b0*/  MOV R192, RZ ;  /* 0x000000ff00c07202 */ /* 0x000fe40000000f00 */
[----:B0-----:R-:W-:Y:S01]  /*48c0*/  CS2R R100, SRZ ;  /* 0x0000000000647805 */ /* 0x001fe2000001ff00 */
[----:B------:R-:W-:Y:S01]  /*48d0*/  FMUL.FTZ R84, R146, R85 ;  /* 0x0000005592547220 */ /* 0x000fe20000410000 */
[----:B------:R-:W-:Y:S01]  /*48e0*/  FADD.FTZ R87, -R87, R194 ;  /* 0x000000c257577221 */ /* 0x000fe20000010100 */
[C-C-:B------:R-:W-:Y:S01]  /*48f0*/  FFMA.FTZ R190, R122.reuse, R190, R123.reuse ;  /* 0x000000be7abe7223 */ /* 0x140fe2000001007b */
[----:B------:R-:W-:Y:S01]  /*4900*/  FFMA.FTZ R188, R122, R188, R123 ;  /* 0x000000bc7abc7223 */ /* 0x000fe2000001007b */
[----:B------:R-:W-:Y:S01]  /*4910*/  FMUL.FTZ R0, R84, R145 ;  /* 0x0000009154007220 */ /* 0x000fe20000410000 */
[----:B------:R-:W-:Y:S01]  /*4920*/  FMUL.FTZ R87, R146, R87 ;  /* 0x0000005792577220 */ /* 0x000fe20000410000 */
[----:B-----5:R-:W-:Y:S01]  /*4930*/  @P2 SHF.L.U32 R86, R96, 0x10, RZ ;  /* 0x0000001060562819 */ /* 0x020fe200000006ff */
[----:B------:R-:W-:Y:S01]  /*4940*/  FADD.FTZ R189, -R190, R189 ;  /* 0x000000bdbebd7221 */ /* 0x000fe20000010100 */
[----:B------:R-:W-:Y:S01]  /*4950*/  FMUL.FTZ R85, R0, UR4 ;  /* 0x0000000400557c20 */ /* 0x000fe20008410000 */
[----:B------:R-:W-:Y:S01]  /*4960*/  HFMA2 R0, -RZ, RZ, 0, 0 ;  /* 0x00000000ff007431 */ /* 0x000fe200000001ff */
[----:B------:R-:W-:Y:S01]  /*4970*/  @P3 PRMT R96, R96, 0x7632, R96 ;  /* 0x0000763260603816 */ /* 0x000fe20000000060 */
[----:B------:R-:W-:Y:S01]  /*4980*/  FMUL.FTZ R189, R146, R189 ;  /* 0x000000bd92bd7220 */ /* 0x000fe20000410000 */
[----:B------:R-:W-:Y:S01]  /*4990*/  FADD.FTZ R103, -R188, R103 ;  /* 0x00000067bc677221 */ /* 0x000fe20000010100 */
[----:B------:R-:W-:Y:S01]  /*49a0*/  FFMA.FTZ R187, R122, R187, R123 ;  /* 0x000000bb7abb7223 */ /* 0x000fe2000001007b */
[----:B------:R-:W-:Y:S01]  /*49b0*/  @P3 SHF.L.U32 R96, R96, 0x10, RZ ;  /* 0x0000001060603819 */ /* 0x000fe200000006ff */
[----:B------:R-:W-:Y:S01]  /*49c0*/  @P2 FMUL.FTZ R0, R85, R86 ;  /* 0x0000005655002220 */ /* 0x000fe20000410000 */
[----:B------:R-:W-:Y:S01]  /*49d0*/  @P2 SHF.L.U32 R86, R60, 0x10, RZ ;  /* 0x000000103c562819 */ /* 0x000fe200000006ff */
[----:B------:R-:W-:Y:S01]  /*49e0*/  FADD.FTZ R187, -R187, R104 ;  /* 0x00000068bbbb7221 */ /* 0x000fe20000010100 */
[----:B------:R-:W-:-:S02]  /*49f0*/  HFMA2 R104, -RZ, RZ, 0, 0 ;  /* 0x00000000ff687431 */ /* 0x000fc400000001ff */
[C-C-:B------:R-:W-:Y:S01]  /*4a00*/  FFMA.FTZ R186, R122.reuse, R186, R123.reuse ;  /* 0x000000ba7aba7223 */ /* 0x140fe2000001007b */
[----:B------:R-:W-:Y:S01]  /*4a10*/  FFMA.FTZ R185, R122, R185, R123 ;  /* 0x000000b97ab97223 */ /* 0x000fe2000001007b */
[----:B------:R-:W-:Y:S01]  /*4a20*/  @P2 FMUL.FTZ R192, R85, R86 ;  /* 0x0000005655c02220 */ /* 0x000fe20000410000 */
[----:B------:R-:W-:Y:S01]  /*4a30*/  FMUL.FTZ R85, R87, R145 ;  /* 0x0000009157557220 */ /* 0x000fe20000410000 */
[----:B------:R-:W-:Y:S01]  /*4a40*/  @P3 SHF.L.U32 R86, R202, 0x10, RZ ;  /* 0x00000010ca563819 */ /* 0x000fe200000006ff */
[----:B------:R-:W-:Y:S01]  /*4a50*/  FADD.FTZ R185, -R185, R124 ;  /* 0x0000007cb9b97221 */ /* 0x000fe20000010100 */
[----:B------:R-:W-:Y:S01]  /*4a60*/  LOP3.LUT P2, RZ, R154, 0xff0000, RZ, 0xc0, !PT ;  /* 0x00ff00009aff7812 */ /* 0x000fe2000784c0ff */
[----:B------:R-:W-:Y:S01]  /*4a70*/  FMUL.FTZ R85, R85, UR4 ;  /* 0x0000000455557c20 */ /* 0x000fe20008410000 */
[----:B------:R-:W-:Y:S01]  /*4a80*/  HFMA2 R124, -RZ, RZ, 0, 0 ;  /* 0x00000000ff7c7431 */ /* 0x000fe200000001ff */
[----:B------:R-:W-:Y:S02]  /*4a90*/  F2FP.BF16.F32.PACK_AB R84, R87, R84 ;  /* 0x000000545754723e */ /* 0x000fe400000010ff */
[----:B------:R-:W-:Y:S01]  /*4aa0*/  @P3 FMUL.FTZ R100, R85, R96 ;  /* 0x0000006055643220 */ /* 0x000fe20000410000 */
[----:B------:R-:W-:-:S02]  /*4ab0*/  HFMA2 R96, -RZ, RZ, 0, 0 ;  /* 0x00000000ff607431 */ /* 0x000fc400000001ff */
[----:B------:R-:W-:Y:S01]  /*4ac0*/  @P3 FMUL.FTZ R96, R85, R86 ;  /* 0x0000005655603220 */ /* 0x000fe20000410000 */
[----:B------:R-:W-:-:S04]  /*4ad0*/  FFMA.FTZ R86, R122, R193, R123 ;  /* 0x000000c17a567223 */ /* 0x000fc8000001007b */
[----:B------:R-:W-:Y:S01]  /*4ae0*/  @P2 SHF.L.U32 R102, R61, 0x10, RZ ;  /* 0x000000103d662819 */ /* 0x000fe200000006ff */
[----:B------:R-:W-:Y:S01]  /*4af0*/  FADD.FTZ R85, -R86, R191 ;  /* 0x000000bf56557221 */ /* 0x000fe20000010100 */
[----:B------:R-:W-:Y:S02]  /*4b00*/  @P2 SHF.L.U32 R191, R97, 0x10, RZ ;  /* 0x0000001061bf2819 */ /* 0x000fe400000006ff */
[----:B------:R-:W-:Y:S01]  /*4b10*/  F2FP.BF16.F32.PACK_AB R96, R96, R192 ;  /* 0x000000c06060723e */ /* 0x000fe200000010ff */
[----:B------:R-:W-:-:S04]  /*4b20*/  FMUL.FTZ R85, R146, R85 ;  /* 0x0000005592557220 */ /* 0x000fc80000410000 */
[----:B------:R-:W-:Y:S01]  /*4b30*/  FMUL.FTZ R86, R85, R145 ;  /* 0x0000009155567220 */ /* 0x000fe20000410000 */
[----:B------:R-:W-:-:S03]  /*4b40*/  F2FP.BF16.F32.PACK_AB R85, R189, R85 ;  /* 0x00000055bd55723e */ /* 0x000fc600000010ff */
[----:B------:R-:W-:-:S04]  /*4b50*/  FMUL.FTZ R86, R86, UR4 ;  /* 0x0000000456567c20 */ /* 0x000fc80008410000 */
[C---:B------:R-:W-:Y:S01]  /*4b60*/  @P2 FMUL.FTZ R101, R86.reuse, R191 ;  /* 0x000000bf56652220 */ /* 0x040fe20000410000 */
[----:B------:R-:W-:Y:S01]  /*4b70*/  MOV R191, RZ ;  /* 0x000000ff00bf7202 */ /* 0x000fe20000000f00 */
[----:B------:R-:W-:Y:S01]  /*4b80*/  @P2 FMUL.FTZ R191, R86, R102 ;  /* 0x0000006656bf2220 */ /* 0x000fe20000410000 */
[----:B------:R-:W-:Y:S01]  /*4b90*/  LOP3.LUT P2, RZ, R154, 0xff000000, RZ, 0xc0, !PT ;  /* 0xff0000009aff7812 */ /* 0x000fe2000784c0ff */
[----:B------:R-:W-:Y:S01]  /*4ba0*/  FMUL.FTZ R86, R189, R145 ;  /* 0x00000091bd567220 */ /* 0x000fe20000410000 */
[----:B------:R-:W-:-:S03]  /*4bb0*/  HFMA2 R102, -RZ, RZ, 0, 0 ;  /* 0x00000000ff667431 */ /* 0x000fc600000001ff */
[----:B------:R-:W-:-:S08]  /*4bc0*/  FMUL.FTZ R86, R86, UR4 ;  /* 0x0000000456567c20 */ /* 0x000fd00008410000 */
[----:B------:R-:W-:Y:S02]  /*4bd0*/  @P2 PRMT R97, R97, 0x7632, R97 ;  /* 0x0000763261612816 */ /* 0x000fe40000000061 */
[----:B------:R-:W-:Y:S02]  /*4be0*/  @P2 SHF.L.U32 R190, R201, 0x10, RZ ;  /* 0x00000010c9be2819 */ /* 0x000fe400000006ff */
[----:B------:R-:W-:-:S05]  /*4bf0*/  @P2 SHF.L.U32 R97, R97, 0x10, RZ ;  /* 0x0000001061612819 */ /* 0x000fca00000006ff */
[C---:B------:R-:W-:Y:S01]  /*4c00*/  @P2 FMUL.FTZ R102, R86.reuse, R97 ;  /* 0x0000006156662220 */ /* 0x040fe20000410000 */
[----:B------:R-:W-:Y:S01]  /*4c10*/  MOV R97, RZ ;  /* 0x000000ff00617202 */ /* 0x000fe20000000f00 */
[----:B------:R-:W-:Y:S01]  /*4c20*/  @P2 FMUL.FTZ R97, R86, R190 ;  /* 0x000000be56612220 */ /* 0x000fe20000410000 */
[----:B------:R-:W-:Y:S01]  /*4c30*/  LOP3.LUT P2, RZ, R155, 0xff, RZ, 0xc0, !PT ;  /* 0x000000ff9bff7812 */ /* 0x000fe2000784c0ff */
[----:B------:R-:W-:Y:S01]  /*4c40*/  FMUL.FTZ R86, R146, R103 ;  /* 0x0000006792567220 */ /* 0x000fe20000410000 */
[----:B------:R-:W-:Y:S02]  /*4c50*/  HFMA2 R103, -RZ, RZ, 0, 0 ;  /* 0x00000000ff677431 */ /* 0x000fe400000001ff */
[----:B------:R-:W-:Y:S01]  /*4c60*/  F2FP.BF16.F32.PACK_AB R97, R97, R191 ;  /* 0x000000bf6161723e */ /* 0x000fe200000010ff */
[----:B------:R-:W-:-:S04]  /*4c70*/  FMUL.FTZ R190, R86, R145 ;  /* 0x0000009156be7220 */ /* 0x000fc80000410000 */
[----:B------:R-:W-:-:S04]  /*4c80*/  FMUL.FTZ R190, R190, UR4 ;  /* 0x00000004bebe7c20 */ /* 0x000fc80008410000 */
[----:B------:R-:W-:Y:S02]  /*4c90*/  @P2 SHF.L.U32 R188, R98, 0x10, RZ ;  /* 0x0000001062bc2819 */ /* 0x000fe400000006ff */
[----:B------:R-:W-:-:S03]  /*4ca0*/  @P2 SHF.L.U32 R193, R62, 0x10, RZ ;  /* 0x000000103ec12819 */ /* 0x000fc600000006ff */
[C---:B------:R-:W-:Y:S01]  /*4cb0*/  @P2 FMUL.FTZ R103, R190.reuse, R188 ;  /* 0x000000bcbe672220 */ /* 0x040fe20000410000 */
[----:B------:R-:W-:Y:S01]  /*4cc0*/  MOV R188, RZ ;  /* 0x000000ff00bc7202 */ /* 0x000fe20000000f00 */
[----:B------:R-:W-:Y:S01]  /*4cd0*/  @P2 FMUL.FTZ R188, R190, R193 ;  /* 0x000000c1bebc2220 */ /* 0x000fe20000410000 */
[----:B------:R-:W-:Y:S01]  /*4ce0*/  LOP3.LUT P2, RZ, R155, 0xff00, RZ, 0xc0, !PT ;  /* 0x0000ff009bff7812 */ /* 0x000fe2000784c0ff */
[----:B------:R-:W-:-:S04]  /*4cf0*/  FMUL.FTZ R190, R146, R187 ;  /* 0x000000bb92be7220 */ /* 0x000fc80000410000 */
[C---:B------:R-:W-:Y:S01]  /*4d00*/  FMUL.FTZ R187, R190.reuse, R145 ;  /* 0x00000091bebb7220 */ /* 0x040fe20000410000 */
[----:B------:R-:W-:-:S03]  /*4d10*/  F2FP.BF16.F32.PACK_AB R86, R190, R86 ;  /* 0x00000056be56723e */ /* 0x000fc600000010ff */
[----:B------:R-:W-:-:S04]  /*4d20*/  FMUL.FTZ R187, R187, UR4 ;  /* 0x00000004bbbb7c20 */ /* 0x000fc80008410000 */
[----:B------:R-:W-:Y:S02]  /*4d30*/  @P2 PRMT R98, R98, 0x7632, R98 ;  /* 0x0000763262622816 */ /* 0x000fe40000000062 */
[----:B------:R-:W-:Y:S02]  /*4d40*/  @P2 SHF.L.U32 R193, R200, 0x10, RZ ;  /* 0x00000010c8c12819 */ /* 0x000fe400000006ff */
[----:B------:R-:W-:-:S05]  /*4d50*/  @P2 SHF.L.U32 R98, R98, 0x10, RZ ;  /* 0x0000001062622819 */ /* 0x000fca00000006ff */
[C---:B------:R-:W-:Y:S01]  /*4d60*/  @P2 FMUL.FTZ R104, R187.reuse, R98 ;  /* 0x00000062bb682220 */ /* 0x040fe20000410000 */
[----:B------:R-:W-:Y:S01]  /*4d70*/  MOV R98, RZ ;  /* 0x000000ff00627202 */ /* 0x000fe20000000f00 */
[----:B------:R-:W-:Y:S01]  /*4d80*/  @P2 FMUL.FTZ R98, R187, R193 ;  /* 0x000000c1bb622220 */ /* 0x000fe20000410000 */
[----:B------:R-:W-:Y:S01]  /*4d90*/  LOP3.LUT P2, RZ, R155, 0xff0000, RZ, 0xc0, !PT ;  /* 0x00ff00009bff7812 */ /* 0x000fe2000784c0ff */
[----:B------:R-:W-:Y:S01]  /*4da0*/  FADD.FTZ R187, -R186, R105 ;  /* 0x00000069babb7221 */ /* 0x000fe20000010100 */
[----:B------:R-:W-:Y:S02]  /*4db0*/  HFMA2 R105, -RZ, RZ, 0, 0 ;  /* 0x00000000ff697431 */ /* 0x000fe400000001ff */
[----:B------:R-:W-:Y:S01]  /*4dc0*/  F2FP.BF16.F32.PACK_AB R98, R98, R188 ;  /* 0x000000bc6262723e */ /* 0x000fe200000010ff */
[----:B------:R-:W-:-:S04]  /*4dd0*/  FMUL.FTZ R187, R146, R187 ;  /* 0x000000bb92bb7220 */ /* 0x000fc80000410000 */
[----:B------:R-:W-:-:S04]  /*4de0*/  FMUL.FTZ R193, R187, R145 ;  /* 0x00000091bbc17220 */ /* 0x000fc80000410000 */
[----:B------:R-:W-:Y:S01]  /*4df0*/  @P2 SHF.L.U32 R186, R99, 0x10, RZ ;  /* 0x0000001063ba2819 */ /* 0x000fe200000006ff */
[----:B------:R-:W-:Y:S01]  /*4e00*/  FMUL.FTZ R193, R193, UR4 ;  /* 0x00000004c1c17c20 */ /* 0x000fe20008410000 */
[----:B------:R-:W-:-:S03]  /*4e10*/  @P2 SHF.L.U32 R194, R63, 0x10, RZ ;  /* 0x000000103fc22819 */ /* 0x000fc600000006ff */
[C---:B------:R-:W-:Y:S01]  /*4e20*/  @P2 FMUL.FTZ R105, R193.reuse, R186 ;  /* 0x000000bac1692220 */ /* 0x040fe20000410000 */
[----:B------:R-:W-:Y:S01]  /*4e30*/  MOV R186, RZ ;  /* 0x000000ff00ba7202 */ /* 0x000fe20000000f00 */
[----:B------:R-:W-:Y:S01]  /*4e40*/  @P2 FMUL.FTZ R186, R193, R194 ;  /* 0x000000c2c1ba2220 */ /* 0x000fe20000410000 */
[----:B------:R-:W-:Y:S01]  /*4e50*/  ISETP.GE.U32.AND P2, PT, R154, RZ, PT ;  /* 0x000000ff9a00720c */ /* 0x000fe20003f46070 */
[----:B------:R-:W-:-:S03]  /*4e60*/  FMUL.FTZ R154, R146, R185 ;  /* 0x000000b9929a7220 */ /* 0x000fc60000410000 */
[----:B------:R-:W-:Y:S01]  /*4e70*/  ISETP.GE.U32.AND.EX P2, PT, R155, 0x1000000, PT, P2 ;  /* 0x010000009b00780c */ /* 0x000fe20003f46120 */
[C---:B------:R-:W-:Y:S01]  /*4e80*/  FMUL.FTZ R155, R154.reuse, R145 ;  /* 0x000000919a9b7220 */ /* 0x040fe20000410000 */
[----:B------:R-:W-:-:S03]  /*4e90*/  F2FP.BF16.F32.PACK_AB R87, R154, R187 ;  /* 0x000000bb9a57723e */ /* 0x000fc600000010ff */
[----:B------:R-:W-:-:S08]  /*4ea0*/  FMUL.FTZ R155, R155, UR4 ;  /* 0x000000049b9b7c20 */ /* 0x000fd00008410000 */
[----:B------:R-:W-:Y:S02]  /*4eb0*/  @P2 SHF.L.U32 R185, R197, 0x10, RZ ;  /* 0x00000010c5b92819 */ /* 0x000fe400000006ff */
[----:B------:R-:W-:Y:S02]  /*4ec0*/  @P2 PRMT R194, R99, 0x7632, R194 ;  /* 0x0000763263c22816 */ /* 0x000fe400000000c2 */
[----:B------:R-:W-:Y:S01]  /*4ed0*/  MOV R99, RZ ;  /* 0x000000ff00637202 */ /* 0x000fe20000000f00 */
[----:B------:R-:W-:Y:S01]  /*4ee0*/  @P2 FMUL.FTZ R99, R155, R185 ;  /* 0x000000b99b632220 */ /* 0x000fe20000410000 */
[----:B------:R-:W-:-:S04]  /*4ef0*/  @P2 SHF.L.U32 R194, R194, 0x10, RZ ;  /* 0x00000010c2c22819 */ /* 0x000fc800000006ff */
[----:B------:R-:W-:Y:S01]  /*4f00*/  F2FP.BF16.F32.PACK_AB R99, R99, R186 ;  /* 0x000000ba6363723e */ /* 0x000fe200000010ff */
[----:B------:R-:W-:-:S07]  /*4f10*/  @P2 FMUL.FTZ R124, R155, R194 ;  /* 0x000000c29b7c2220 */ /* 0x000fce0000410000 */
.L_x_921:
        /* <DEDUP_REMOVED lines=13> */
[--C-:B------:R-:W-:Y:S01]  /*4ff0*/  FFMA.FTZ R84, R122, R173, R123.reuse ;  /* 0x000000ad7a547223 */ /* 0x100fe2000001007b */
[----:B------:R-:W-:Y:S01]  /*5000*/  LOP3.LUT P2, RZ, R152, 0xff, RZ, 0xc0, !PT ;  /* 0x000000ff98ff7812 */ /* 0x000fe2000784c0ff */
[----:B------:R-:W-:Y:S01]  /*5010*/  FFMA.FTZ R178, R122, R178, R123 ;  /* 0x000000b27ab27223 */ /* 0x000fe2000001007b */
[----:B------:R-:W-:Y:S01]  /*5020*/  LOP3.LUT P3, RZ, R152, 0xff00, RZ, 0xc0, !PT ;  /* 0x0000ff0098ff7812 */ /* 0x000fe2000786c0ff */
[----:B------:R-:W-:Y:S01]  /*5030*/  FADD.FTZ R169, -R84, R169 ;  /* 0x000000a954a97221 */ /* 0x000fe20000010100 */
[----:B------:R-:W-:Y:S02]  /*5040*/  HFMA2 R154, -RZ, RZ, 0, 0 ;  /* 0x00000000ff9a7431 */ /* 0x000fe400000001ff */
[----:B------:R-:W-:Y:S01]  /*5050*/  FADD.FTZ R87, -R178, R177 ;  /* 0x000000b1b2577221 */ /* 0x000fe20000010100 */
[----:B------:R-:W-:Y:S01]  /*5060*/  MOV R151, RZ ;  /* 0x000000ff00977202 */ /* 0x000fe20000000f00 */
[----:B------:R-:W-:Y:S01]  /*5070*/  FMUL.FTZ R84, R146, R169 ;  /* 0x000000a992547220 */ /* 0x000fe20000410000 */
[----:B------:R-:W-:-:S02]  /*5080*/  HFMA2 R169, -RZ, RZ, 0, 0 ;  /* 0x00000000ffa97431 */ /* 0x000fc400000001ff */
[----:B------:R-:W-:Y:S01]  /*5090*/  FMUL.FTZ R87, R146, R87 ;  /* 0x0000005792577220 */ /* 0x000fe20000410000 */
[--C-:B------:R-:W-:Y:S01]  /*50a0*/  FFMA.FTZ R180, R122, R180, R123.reuse ;  /* 0x000000b47ab47223 */ /* 0x100fe2000001007b */
[----:B------:R-:W-:Y:S01]  /*50b0*/  FMUL.FTZ R85, R84, R145 ;  /* 0x0000009154557220 */ /* 0x000fe20000410000 */
[----:B------:R-:W-:Y:S01]  /*50c0*/  LOP3.LUT P6, RZ, R152, 0xff000000, RZ, 0xc0, !PT ;  /* 0xff00000098ff7812 */ /* 0x000fe200078cc0ff */
[--C-:B------:R-:W-:Y:S01]  /*50d0*/  FFMA.FTZ R182, R122, R182, R123.reuse ;  /* 0x000000b67ab67223 */ /* 0x100fe2000001007b */
[----:B------:R-:W-:Y:S01]  /*50e0*/  @P2 SHF.L.U32 R86, R56, 0x10, RZ ;  /* 0x0000001038562819 */ /* 0x000fe200000006ff */
[----:B------:R-:W-:Y:S01]  /*50f0*/  FMUL.FTZ R155, R85, UR4 ;  /* 0x00000004559b7c20 */ /* 0x000fe20008410000 */
[----:B-----5:R-:W-:Y:S01]  /*5100*/  @P2 SHF.L.U32 R85, R96, 0x10, RZ ;  /* 0x0000001060552819 */ /* 0x020fe200000006ff */
[----:B------:R-:W-:Y:S01]  /*5110*/  FFMA.FTZ R184, R122, R184, R123 ;  /* 0x000000b87ab87223 */ /* 0x000fe2000001007b */
[----:B------:R-:W-:Y:S01]  /*5120*/  @P3 PRMT R96, R96, 0x7632, R96 ;  /* 0x0000763260603816 */ /* 0x000fe20000000060 */
[C---:B------:R-:W-:Y:S01]  /*5130*/  @P2 FMUL.FTZ R151, R155.reuse, R86 ;  /* 0x000000569b972220 */ /* 0x040fe20000410000 */
[----:B------:R-:W-:Y:S01]  /*5140*/  MOV R177, RZ ;  /* 0x000000ff00b17202 */ /* 0x000fe20000000f00 */
[----:B------:R-:W-:Y:S01]  /*5150*/  @P2 FMUL.FTZ R154, R155, R85 ;  /* 0x000000559b9a2220 */ /* 0x000fe20000410000 */
[----:B------:R-:W-:Y:S01]  /*5160*/  FMUL.FTZ R85, R87, R145 ;  /* 0x0000009157557220 */ /* 0x000fe20000410000 */
[----:B------:R-:W-:Y:S01]  /*5170*/  HFMA2 R155, -RZ, RZ, 0, 0 ;  /* 0x00000000ff9b7431 */ /* 0x000fe200000001ff */
[----:B------:R-:W-:Y:S01]  /*5180*/  @P3 SHF.L.U32 R96, R96, 0x10, RZ ;  /* 0x0000001060603819 */ /* 0x000fe200000006ff */
[----:B------:R-:W-:Y:S01]  /*5190*/  FADD.FTZ R183, -R184, R183 ;  /* 0x000000b7b8b77221 */ /* 0x000fe20000010100 */
[----:B------:R-:W-:Y:S01]  /*51a0*/  FMUL.FTZ R86, R85, UR4 ;  /* 0x0000000455567c20 */ /* 0x000fe20008410000 */
[----:B------:R-:W-:-:S02]  /*51b0*/  @P3 SHF.L.U32 R85, R185, 0x10, RZ ;  /* 0x00000010b9553819 */ /* 0x000fc400000006ff */
[----:B------:R-:W-:Y:S01]  /*51c0*/  LOP3.LUT P2, RZ, R152, 0xff0000, RZ, 0xc0, !PT ;  /* 0x00ff000098ff7812 */ /* 0x000fe2000784c0ff */
[C---:B------:R-:W-:Y:S01]  /*51d0*/  @P3 FMUL.FTZ R155, R86.reuse, R96 ;  /* 0x00000060569b3220 */ /* 0x040fe20000410000 */
[----:B------:R-:W-:Y:S01]  /*51e0*/  MOV R96, RZ ;  /* 0x000000ff00607202 */ /* 0x000fe20000000f00 */
[----:B------:R-:W-:Y:S01]  /*51f0*/  @P3 FMUL.FTZ R96, R86, R85 ;  /* 0x0000005556603220 */ /* 0x000fe20000410000 */
[----:B------:R-:W-:Y:S01]  /*5200*/  FFMA.FTZ R85, R122, R174, R123 ;  /* 0x000000ae7a557223 */ /* 0x000fe2000001007b */
[C---:B------:R-:W-:Y:S01]  /*5210*/  LOP3.LUT P5, RZ, R153.reuse, 0xff, RZ, 0xc0, !PT ;  /* 0x000000ff99ff7812 */ /* 0x040fe200078ac0ff */
[C---:B------:R-:W-:Y:S01]  /*5220*/  FMUL.FTZ R183, R146.reuse, R183 ;  /* 0x000000b792b77220 */ /* 0x040fe20000410000 */
[----:B------:R-:W-:Y:S01]  /*5230*/  LOP3.LUT P4, RZ, R153, 0xff00, RZ, 0xc0, !PT ;  /* 0x0000ff0099ff7812 */ /* 0x000fe2000788c0ff */
[----:B------:R-:W-:Y:S01]  /*5240*/  FADD.FTZ R85, -R85, R170 ;  /* 0x000000aa55557221 */ /* 0x000fe20000010100 */
[----:B------:R-:W-:Y:S02]  /*5250*/  LOP3.LUT P3, RZ, R153, 0xff0000, RZ, 0xc0, !PT ;  /* 0x00ff000099ff7812 */ /* 0x000fe4000786c0ff */
[----:B------:R-:W-:Y:S01]  /*5260*/  F2FP.BF16.F32.PACK_AB R84, R87, R84 ;  /* 0x000000545754723e */ /* 0x000fe200000010ff */
[----:B------:R-:W-:Y:S01]  /*5270*/  FMUL.FTZ R178, R146, R85 ;  /* 0x0000005592b27220 */ /* 0x000fe20000410000 */
[----:B------:R-:W-:-:S02]  /*5280*/  @P2 SHF.L.U32 R86, R57, 0x10, RZ ;  /* 0x0000001039562819 */ /* 0x000fc400000006ff */
[----:B------:R-:W-:Y:S01]  /*5290*/  F2FP.BF16.F32.PACK_AB R96, R96, R151 ;  /* 0x000000976060723e */ /* 0x000fe200000010ff */
[----:B------:R-:W-:Y:S02]  /*52a0*/  FMUL.FTZ R85, R178, R145 ;  /* 0x00000091b2557220 */ /* 0x000fe40000410000 */
[----:B------:R-:W-:Y:S02]  /*52b0*/  @P5 SHF.L.U32 R173, R58, 0x10, RZ ;  /* 0x000000103aad5819 */ /* 0x000fe400000006ff */
[----:B------:R-:W-:Y:S01]  /*52c0*/  FMUL.FTZ R170, R85, UR4 ;  /* 0x0000000455aa7c20 */ /* 0x000fe20008410000 */
[C---:B------:R-:W-:Y:S02]  /*52d0*/  @P2 SHF.L.U32 R85, R97.reuse, 0x10, RZ ;  /* 0x0000001061552819 */ /* 0x040fe400000006ff */
[----:B------:R-:W-:Y:S01]  /*52e0*/  @P6 PRMT R97, R97, 0x7632, R97 ;  /* 0x0000763261616816 */ /* 0x000fe20000000061 */
[----:B------:R-:W-:Y:S01]  /*52f0*/  @P2 FMUL.FTZ R177, R170, R86 ;  /* 0x00000056aab12220 */ /* 0x000fe20000410000 */
[----:B------:R-:W-:Y:S01]  /*5300*/  FFMA.FTZ R86, R122, R175, R123 ;  /* 0x000000af7a567223 */ /* 0x000fe2000001007b */
[----:B------:R-:W-:Y:S01]  /*5310*/  @P2 FMUL.FTZ R169, R170, R85 ;  /* 0x00000055aaa92220 */ /* 0x000fe20000410000 */
[----:B------:R-:W-:Y:S01]  /*5320*/  FADD.FTZ R85, -R180, R179 ;  /* 0x000000b3b4557221 */ /* 0x000fe20000010100 */
[----:B------:R-:W-:Y:S01]  /*5330*/  ISETP.GE.U32.AND P2, PT, R152, RZ, PT ;  /* 0x000000ff9800720c */ /* 0x000fe20003f46070 */
[----:B------:R-:W-:Y:S01]  /*5340*/  FADD.FTZ R171, -R86, R171 ;  /* 0x000000ab56ab7221 */ /* 0x000fe20000010100 */
[----:B------:R-:W-:-:S02]  /*5350*/  HFMA2 R170, -RZ, RZ, 0, 0 ;  /* 0x00000000ffaa7431 */ /* 0x000fc400000001ff */
[----:B------:R-:W-:Y:S01]  /*5360*/  FMUL.FTZ R85, R146, R85 ;  /* 0x0000005592557220 */ /* 0x000fe20000410000 */
[----:B------:R-:W-:Y:S02]  /*5370*/  ISETP.GE.U32.AND.EX P2, PT, R153, 0x1000000, PT, P2 ;  /* 0x010000009900780c */ /* 0x000fe40003f46120 */
[----:B------:R-:W-:Y:S01]  /*5380*/  @P6 SHF.L.U32 R97, R97, 0x10, RZ ;  /* 0x0000001061616819 */ /* 0x000fe200000006ff */
[C---:B------:R-:W-:Y:S01]  /*5390*/  FMUL.FTZ R86, R85.reuse, R145 ;  /* 0x0000009155567220 */ /* 0x040fe20000410000 */
[----:B------:R-:W-:Y:S02]  /*53a0*/  MOV R152, RZ ;  /* 0x000000ff00987202 */ /* 0x000fe40000000f00 */
[----:B------:R-:W-:Y:S01]  /*53b0*/  F2FP.BF16.F32.PACK_AB R85, R85, R178 ;  /* 0x000000b25555723e */ /* 0x000fe200000010ff */
[----:B------:R-:W-:Y:S01]  /*53c0*/  FMUL.FTZ R153, R86, UR4 ;  /* 0x0000000456997c20 */ /* 0x000fe20008410000 */
[----:B------:R-:W-:-:S03]  /*53d0*/  @P6 SHF.L.U32 R86, R191, 0x10, RZ ;  /* 0x00000010bf566819 */ /* 0x000fc600000006ff */
[C---:B------:R-:W-:Y:S02]  /*53e0*/  @P6 FMUL.FTZ R170, R153.reuse, R97 ;  /* 0x0000006199aa6220 */ /* 0x040fe40000410000 */
[----:B------:R-:W-:Y:S01]  /*53f0*/  @P6 FMUL.FTZ R152, R153, R86 ;  /* 0x0000005699986220 */ /* 0x000fe20000410000 */
[----:B------:R-:W-:Y:S01]  /*5400*/  FMUL.FTZ R86, R146, R171 ;  /* 0x000000ab92567220 */ /* 0x000fe20000410000 */
[----:B------:R-:W-:Y:S01]  /*5410*/  HFMA2 R171, -RZ, RZ, 0, 0 ;  /* 0x00000000ffab7431 */ /* 0x000fe200000001ff */
[----:B------:R-:W-:Y:S02]  /*5420*/  @P5 SHF.L.U32 R153, R98, 0x10, RZ ;  /* 0x0000001062995819 */ /* 0x000fe400000006ff */
[----:B------:R-:W-:-:S04]  /*5430*/  FMUL.FTZ R97, R86, R145 ;  /* 0x0000009156617220 */ /* 0x000fc80000410000 */
[----:B------:R-:W-:Y:S01]  /*5440*/  FMUL.FTZ R174, R97, UR4 ;  /* 0x0000000461ae7c20 */ /* 0x000fe20008410000 */
[----:B------:R-:W-:-:S03]  /*5450*/  MOV R97, RZ ;  /* 0x000000ff00617202 */ /* 0x000fc60000000f00 */
[----:B------:R-:W-:Y:S01]  /*5460*/  @P5 FMUL.FTZ R171, R174, R153 ;  /* 0x00000099aeab5220 */ /* 0x000fe20000410000 */
[----:B------:R-:W-:Y:S01]  /*5470*/  FADD.FTZ R153, -R182, R181 ;  /* 0x000000b5b6997221 */ /* 0x000fe20000010100 */
[----:B------:R-:W-:Y:S01]  /*5480*/  @P5 FMUL.FTZ R97, R174, R173 ;  /* 0x000000adae615220 */ /* 0x000fe20000410000 */
[----:B------:R-:W-:Y:S01]  /*5490*/  FFMA.FTZ R173, R122, R176, R123 ;  /* 0x000000b07aad7223 */ /* 0x000fe2000001007b */
[----:B------:R-:W-:Y:S01]  /*54a0*/  @P3 SHF.L.U32 R174, R99, 0x10, RZ ;  /* 0x0000001063ae3819 */ /* 0x000fe200000006ff */
[----:B------:R-:W-:Y:S02]  /*54b0*/  FMUL.FTZ R153, R146, R153 ;  /* 0x0000009992997220 */ /* 0x000fe40000410000 */
[--C-:B------:R-:W-:Y:S01]  /*54c0*/  FADD.FTZ R175, -R173, R172.reuse ;  /* 0x000000acadaf7221 */ /* 0x100fe20000010100 */
[----:B------:R-:W-:Y:S01]  /*54d0*/  @P4 PRMT R172, R98, 0x7632, R172 ;  /* 0x0000763262ac4816 */ /* 0x000fe200000000ac */
[----:B------:R-:W-:Y:S01]  /*54e0*/  FMUL.FTZ R98, R153, R145 ;  /* 0x0000009199627220 */ /* 0x000fe20000410000 */
[----:B------:R-:W-:-:S02]  /*54f0*/  HFMA2 R173, -RZ, RZ, 0, 0 ;  /* 0x00000000ffad7431 */ /* 0x000fc400000001ff */
[----:B------:R-:W-:Y:S01]  /*5500*/  FMUL.FTZ R176, R146, R175 ;  /* 0x000000af92b07220 */ /* 0x000fe20000410000 */
[----:B------:R-:W-:Y:S01]  /*5510*/  @P4 SHF.L.U32 R172, R172, 0x10, RZ ;  /* 0x00000010acac4819 */ /* 0x000fe200000006ff */
[----:B------:R-:W-:Y:S01]  /*5520*/  FMUL.FTZ R179, R98, UR4 ;  /* 0x0000000462b37c20 */ /* 0x000fe20008410000 */
[----:B------:R-:W-:Y:S02]  /*5530*/  MOV R98, RZ ;  /* 0x000000ff00627202 */ /* 0x000fe40000000f00 */
[----:B------:R-:W-:Y:S01]  /*5540*/  MOV R175, RZ ;  /* 0x000000ff00af7202 */ /* 0x000fe20000000f00 */
[----:B------:R-:W-:Y:S01]  /*5550*/  @P4 FMUL.FTZ R173, R179, R172 ;  /* 0x000000acb3ad4220 */ /* 0x000fe20000410000 */
[----:B------:R-:W-:Y:S02]  /*5560*/  @P4 SHF.L.U32 R172, R190, 0x10, RZ ;  /* 0x00000010beac4819 */ /* 0x000fe400000006ff */
[----:B------:R-:W-:Y:S02]  /*5570*/  F2FP.BF16.F32.PACK_AB R86, R153, R86 ;  /* 0x000000569956723e */ /* 0x000fe400000010ff */
[----:B------:R-:W-:Y:S01]  /*5580*/  F2FP.BF16.F32.PACK_AB R87, R183, R176 ;  /* 0x000000b0b757723e */ /* 0x000fe200000010ff */
[----:B------:R-:W-:Y:S01]  /*5590*/  @P4 FMUL.FTZ R98, R179, R172 ;  /* 0x000000acb3624220 */ /* 0x000fe20000410000 */
[----:B------:R-:W-:Y:S01]  /*55a0*/  FMUL.FTZ R172, R176, R145 ;  /* 0x00000091b0ac7220 */ /* 0x000fe20000410000 */
[----:B------:R-:W-:-:S03]  /*55b0*/  @P3 SHF.L.U32 R179, R59, 0x10, RZ ;  /* 0x000000103bb33819 */ /* 0x000fc600000006ff */
[----:B------:R-:W-:Y:S01]  /*55c0*/  FMUL.FTZ R180, R172, UR4 ;  /* 0x00000004acb47c20 */ /* 0x000fe20008410000 */
[----:B------:R-:W-:Y:S01]  /*55d0*/  HFMA2 R172, -RZ, RZ, 0, 0 ;  /* 0x00000000ffac7431 */ /* 0x000fe200000001ff */
[----:B------:R-:W-:Y:S02]  /*55e0*/  F2FP.BF16.F32.PACK_AB R98, R98, R97 ;  /* 0x000000616262723e */ /* 0x000fe400000010ff */
[----:B------:R-:W-:Y:S01]  /*55f0*/  @P3 FMUL.FTZ R175, R180, R179 ;  /* 0x000000b3b4af3220 */ /* 0x000fe20000410000 */
[----:B------:R-:W-:Y:S01]  /*5600*/  F2FP.BF16.F32.PACK_AB R97, R152, R177 ;  /* 0x000000b19861723e */ /* 0x000fe200000010ff */
[----:B------:R-:W-:Y:S01]  /*5610*/  @P3 FMUL.FTZ R172, R180, R174 ;  /* 0x000000aeb4ac3220 */ /* 0x000fe20000410000 */
[----:B------:R-:W-:Y:S01]  /*5620*/  @P2 PRMT R174, R99, 0x7632, R174 ;  /* 0x0000763263ae2816 */ /* 0x000fe200000000ae */
[----:B------:R-:W-:Y:S01]  /*5630*/  FMUL.FTZ R99, R183, R145 ;  /* 0x00000091b7637220 */ /* 0x000fe20000410000 */
[----:B------:R-:W-:Y:S02]  /*5640*/  MOV R180, RZ ;  /* 0x000000ff00b47202 */ /* 0x000fe40000000f00 */
[----:B------:R-:W-:Y:S01]  /*5650*/  @P2 SHF.L.U32 R179, R174, 0x10, RZ ;  /* 0x00000010aeb32819 */ /* 0x000fe200000006ff */
[----:B------:R-:W-:Y:S01]  /*5660*/  FMUL.FTZ R182, R99, UR4 ;  /* 0x0000000463b67c20 */ /* 0x000fe20008410000 */
[----:B------:R-:W-:Y:S01]  /*5670*/  @P2 SHF.L.U32 R99, R189, 0x10, RZ ;  /* 0x00000010bd632819 */ /* 0x000fe200000006ff */
[----:B------:R-:W-:-:S04]  /*5680*/  HFMA2 R174, -RZ, RZ, 0, 0 ;  /* 0x00000000ffae7431 */ /* 0x000fc800000001ff */
[C---:B------:R-:W-:Y:S01]  /*5690*/  @P2 FMUL.FTZ R180, R182.reuse, R99 ;  /* 0x00000063b6b42220 */ /* 0x040fe20000410000 */
[----:B------:R-:W-:-:S04]  /*56a0*/  @P2 FMUL.FTZ R174, R182, R179 ;  /* 0x000000b3b6ae2220 */ /* 0x000fc80000410000 */
[----:B------:R-:W-:Y:S01]  /*56b0*/  F2FP.BF16.F32.PACK_AB R99, R180, R175 ;  /* 0x000000afb463723e */ /* 0x000fe200000010ff */
[----:B------:R-:W-:Y:S06]  /*56c0*/  BRA `(.L_x_923) ;  /* 0x0000000400a47947 */ /* 0x000fec0003800000 */
.L_x_922:
[--C-:B------:R-:W-:Y:S01]  /*56d0*/  FFMA.FTZ R154, R122, R173, R123.reuse ;  /* 0x000000ad7a9a7223 */ /* 0x100fe2000001007b */
[----:B------:R-:W-:Y:S01]  /*56e0*/  LOP3.LUT P2, RZ, R152, 0xff, RZ, 0xc0, !PT ;  /* 0x000000ff98ff7812 */ /* 0x000fe2000784c0ff */
[----:B------:R-:W-:Y:S01]  /*56f0*/  FFMA.FTZ R178, R122, R178, R123 ;  /* 0x000000b27ab27223 */ /* 0x000fe2000001007b */
[----:B------:R-:W-:Y:S01]  /*5700*/  LOP3.LUT P3, RZ, R152, 0xff00, RZ, 0xc0, !PT ;  /* 0x0000ff0098ff7812 */ /* 0x000fe2000786c0ff */
[----:B------:R-:W-:Y:S01]  /*5710*/  FADD.FTZ R169, -R154, R169 ;  /* 0x000000a99aa97221 */ /* 0x000fe20000010100 */
[----:B------:R-:W-:Y:S01]  /*5720*/  LOP3.LUT P6, RZ, R152, 0xff000000, RZ, 0xc0, !PT ;  /* 0xff00000098ff7812 */ /* 0x000fe200078cc0ff */
[----:B------:R-:W-:Y:S01]  /*5730*/  FADD.FTZ R177, -R178, R177 ;  /* 0x000000b1b2b17221 */ /* 0x000fe20000010100 */
[--C-:B------:R-:W-:Y:S01]  /*5740*/  FFMA.FTZ R180, R122, R180, R123.reuse ;  /* 0x000000b47ab47223 */ /* 0x100fe2000001007b */
[----:B------:R-:W-:Y:S01]  /*5750*/  FMUL.FTZ R154, R146, R169 ;  /* 0x000000a9929a7220 */ /* 0x000fe20000410000 */
[----:B------:R-:W-:Y:S01]  /*5760*/  LOP3.LUT P5, RZ, R153, 0xff, RZ, 0xc0, !PT ;  /* 0x000000ff99ff7812 */ /* 0x000fe200078ac0ff */
[----:B------:R-:W-:Y:S01]  /*5770*/  FFMA.FTZ R182, R122, R182, R123 ;  /* 0x000000b67ab67223 */ /* 0x000fe2000001007b */
[----:B------:R-:W-:Y:S01]  /*5780*/  FADD.FTZ R179, -R180, R179 ;  /* 0x000000b3b4b37221 */ /* 0x000fe20000010100 */
[----:B------:R-:W-:Y:S01]  /*5790*/  FMUL.FTZ R151, R145, R154 ;  /* 0x0000009a91977220 */ /* 0x000fe20000410000 */
[----:B------:R-:W-:Y:S01]  /*57a0*/  HFMA2 R154, -RZ, RZ, 0, 0 ;  /* 0x00000000ff9a7431 */ /* 0x000fe200000001ff */
[----:B-----5:R-:W-:Y:S01]  /*57b0*/  @P2 SHF.L.U32 R178, R96, 0x10, RZ ;  /* 0x0000001060b22819 */ /* 0x020fe200000006ff */
[----:B------:R-:W-:Y:S01]  /*57c0*/  FADD.FTZ R181, -R182, R181 ;  /* 0x000000b5b6b57221 */ /* 0x000fe20000010100 */
[----:B------:R-:W-:Y:S01]  /*57d0*/  FMUL.FTZ R155, R151, UR4 ;  /* 0x00000004979b7c20 */ /* 0x000fe20008410000 */
[----:B------:R-:W-:Y:S01]  /*57e0*/  @P2 SHF.L.U32 R188, R56, 0x10, RZ ;  /* 0x0000001038bc2819 */ /* 0x000fe200000006ff */
[----:B------:R-:W-:Y:S01]  /*57f0*/  FFMA.FTZ R184, R122, R184, R123 ;  /* 0x000000b87ab87223 */ /* 0x000fe2000001007b */
[----:B------:R-:W-:Y:S01]  /*5800*/  MOV R151, RZ ;  /* 0x000000ff00977202 */ /* 0x000fe20000000f00 */
[----:B------:R-:W-:Y:S01]  /*5810*/  @P2 FMUL.FTZ R154, R178, R155 ;  /* 0x0000009bb29a2220 */ /* 0x000fe20000410000 */
[----:B------:R-:W-:Y:S01]  /*5820*/  FMUL.FTZ R178, R146, R177 ;  /* 0x000000b192b27220 */ /* 0x000fe20000410000 */
[----:B------:R-:W-:Y:S01]  /*5830*/  @P2 FMUL.FTZ R151, R188, R155 ;  /* 0x0000009bbc972220 */ /* 0x000fe20000410000 */
[----:B------:R-:W-:Y:S01]  /*5840*/  @P3 PRMT R155, R96, 0x7632, R155 ;  /* 0x00007632609b3816 */ /* 0x000fe2000000009b */
[----:B------:R-:W-:Y:S01]  /*5850*/  FADD.FTZ R183, -R184, R183 ;  /* 0x000000b7b8b77221 */ /* 0x000fe20000010100 */
[----:B------:R-:W-:Y:S01]  /*5860*/  FMUL.FTZ R96, R145, R178 ;  /* 0x000000b291607220 */ /* 0x000fe20000410000 */
[----:B------:R-:W-:-:S02]  /*5870*/  LOP3.LUT P2, RZ, R152, 0xff0000, RZ, 0xc0, !PT ;  /* 0x00ff000098ff7812 */ /* 0x000fc4000784c0ff */
[----:B------:R-:W-:Y:S01]  /*5880*/  @P3 SHF.L.U32 R178, R155, 0x10, RZ ;  /* 0x000000109bb23819 */ /* 0x000fe200000006ff */
[----:B------:R-:W-:Y:S02]  /*5890*/  HFMA2 R155, -RZ, RZ, 0, 0 ;  /* 0x00000000ff9b7431 */ /* 0x000fe400000001ff */
[----:B------:R-:W-:Y:S01]  /*58a0*/  FMUL.FTZ R169, R96, UR4 ;  /* 0x0000000460a97c20 */ /* 0x000fe20008410000 */
[----:B------:R-:W-:Y:S02]  /*58b0*/  MOV R96, RZ ;  /* 0x000000ff00607202 */ /* 0x000fe40000000f00 */
[----:B------:R-:W-:Y:S01]  /*58c0*/  MOV R177, RZ ;  /* 0x000000ff00b17202 */ /* 0x000fe20000000f00 */
[----:B------:R-:W-:Y:S01]  /*58d0*/  @P3 FMUL.FTZ R155, R178, R169 ;  /* 0x000000a9b29b3220 */ /* 0x000fe20000410000 */
[----:B------:R-:W-:Y:S02]  /*58e0*/  @P3 SHF.L.U32 R178, R185, 0x10, RZ ;  /* 0x00000010b9b23819 */ /* 0x000fe400000006ff */
[----:B------:R-:W-:-:S02]  /*58f0*/  LOP3.LUT P4, RZ, R153, 0xff00, RZ, 0xc0, !PT ;  /* 0x0000ff0099ff7812 */ /* 0x000fc4000788c0ff */
[----:B------:R-:W-:Y:S01]  /*5900*/  @P2 SHF.L.U32 R173, R97, 0x10, RZ ;  /* 0x0000001061ad2819 */ /* 0x000fe200000006ff */
[----:B------:R-:W-:Y:S01]  /*5910*/  @P3 FMUL.FTZ R96, R178, R169 ;  /* 0x000000a9b2603220 */ /* 0x000fe20000410000 */
[----:B------:R-:W-:Y:S01]  /*5920*/  FFMA.FTZ R169, R122, R174, R123 ;  /* 0x000000ae7aa97223 */ /* 0x000fe2000001007b */
[----:B------:R-:W-:Y:S02]  /*5930*/  @P2 SHF.L.U32 R185, R57, 0x10, RZ ;  /* 0x0000001039b92819 */ /* 0x000fe400000006ff */
[----:B------:R-:W-:Y:S01]  /*5940*/  LOP3.LUT P3, RZ, R153, 0xff0000, RZ, 0xc0, !PT ;  /* 0x00ff000099ff7812 */ /* 0x000fe2000786c0ff */
[----:B------:R-:W-:Y:S01]  /*5950*/  FADD.FTZ R169, -R169, R170 ;  /* 0x000000aaa9a97221 */ /* 0x000fe20000010100 */
[----:B------:R-:W-:Y:S02]  /*5960*/  @P6 SHF.L.U32 R174, R191, 0x10, RZ ;  /* 0x00000010bfae6819 */ /* 0x000fe400000006ff */
[----:B------:R-:W-:Y:S01]  /*5970*/  @P5 SHF.L.U32 R178, R58, 0x10, RZ ;  /* 0x000000103ab25819 */ /* 0x000fe200000006ff */
[----:B------:R-:W-:Y:S01]  /*5980*/  FMUL.FTZ R170, R146, R169 ;  /* 0x000000a992aa7220 */ /* 0x000fe20000410000 */
[----:B------:R-:W-:-:S03]  /*5990*/  F2FP.BF16.F32.PACK_AB R96, R96, R151 ;  /* 0x000000976060723e */ /* 0x000fc600000010ff */
[----:B------:R-:W-:-:S04]  /*59a0*/  FMUL.FTZ R169, R145, R170 ;  /* 0x000000aa91a97220 */ /* 0x000fc80000410000 */
[----:B------:R-:W-:Y:S01]  /*59b0*/  FMUL.FTZ R170, R169, UR4 ;  /* 0x00000004a9aa7c20 */ /* 0x000fe20008410000 */
[----:B------:R-:W-:-:S03]  /*59c0*/  HFMA2 R169, -RZ, RZ, 0, 0 ;  /* 0x00000000ffa97431 */ /* 0x000fc600000001ff */
[-C--:B------:R-:W-:Y:S01]  /*59d0*/  @P2 FMUL.FTZ R177, R185, R170.reuse ;  /* 0x000000aab9b12220 */ /* 0x080fe20000410000 */
[----:B------:R-:W-:Y:S01]  /*59e0*/  @P2 FMUL.FTZ R169, R173, R170 ;  /* 0x000000aaada92220 */ /* 0x000fe20000410000 */
[----:B------:R-:W-:Y:S01]  /*59f0*/  ISETP.GE.U32.AND P2, PT, R152, RZ, PT ;  /* 0x000000ff9800720c */ /* 0x000fe20003f46070 */
[----:B------:R-:W-:Y:S01]  /*5a00*/  FFMA.FTZ R152, R122, R175, R123 ;  /* 0x000000af7a987223 */ /* 0x000fe2000001007b */
[----:B------:R-:W-:Y:S02]  /*5a10*/  HFMA2 R170, -RZ, RZ, 0, 0 ;  /* 0x00000000ffaa7431 */ /* 0x000fe400000001ff */
[----:B------:R-:W-:Y:S01]  /*5a20*/  ISETP.GE.U32.AND.EX P2, PT, R153, 0x1000000, PT, P2 ;  /* 0x010000009900780c */ /* 0x000fe20003f46120 */
[----:B------:R-:W-:Y:S01]  /*5a30*/  FADD.FTZ R171, -R152, R171 ;  /* 0x000000ab98ab7221 */ /* 0x000fe20000010100 */
[----:B------:R-:W-:Y:S01]  /*5a40*/  FMUL.FTZ R152, R146, R179 ;  /* 0x000000b392987220 */ /* 0x000fe20000410000 */
[----:B------:R-:W-:Y:S01]  /*5a50*/  @P6 PRMT R153, R97, 0x7632, R153 ;  /* 0x0000763261996816 */ /* 0x000fe20000000099 */
[----:B------:R-:W-:Y:S01]  /*5a60*/  HFMA2 R173, -RZ, RZ, 0, 0 ;  /* 0x00000000ffad7431 */ /* 0x000fe200000001ff */
[----:B------:R-:W-:Y:S01]  /*5a70*/  @P3 SHF.L.U32 R179, R59, 0x10, RZ ;  /* 0x000000103bb33819 */ /* 0x000fe200000006ff */
[----:B------:R-:W-:Y:S01]  /*5a80*/  FMUL.FTZ R97, R145, R152 ;  /* 0x0000009891617220 */ /* 0x000fe20000410000 */
[----:B------:R-:W-:-:S03]  /*5a90*/  @P6 SHF.L.U32 R152, R153, 0x10, RZ ;  /* 0x0000001099986819 */ /* 0x000fc600000006ff */
[----:B------:R-:W-:-:S03]  /*5aa0*/  FMUL.FTZ R97, R97, UR4 ;  /* 0x0000000461617c20 */ /* 0x000fc60008410000 */
[----:B------:R-:W-:Y:S01]  /*5ab0*/  @P2 SHF.L.U32 R180, R189, 0x10, RZ ;  /* 0x00000010bdb42819 */ /* 0x000fe200000006ff */
[-C--:B------:R-:W-:Y:S01]  /*5ac0*/  @P6 FMUL.FTZ R170, R152, R97.reuse ;  /* 0x0000006198aa6220 */ /* 0x080fe20000410000 */
[----:B------:R-:W-:Y:S01]  /*5ad0*/  MOV R152, RZ ;  /* 0x000000ff00987202 */ /* 0x000fe20000000f00 */
[----:B------:R-:W-:Y:S01]  /*5ae0*/  @P6 FMUL.FTZ R152, R174, R97 ;  /* 0x00000061ae986220 */ /* 0x000fe20000410000 */
[----:B------:R-:W-:Y:S01]  /*5af0*/  FMUL.FTZ R174, R146, R171 ;  /* 0x000000ab92ae7220 */ /* 0x000fe20000410000 */
[----:B------:R-:W-:-:S03]  /*5b00*/  HFMA2 R171, -RZ, RZ, 0, 0 ;  /* 0x00000000ffab7431 */ /* 0x000fc600000001ff */
[----:B------:R-:W-:Y:S01]  /*5b10*/  FMUL.FTZ R97, R145, R174 ;  /* 0x000000ae91617220 */ /* 0x000fe20000410000 */
[----:B------:R-:W-:-:S03]  /*5b20*/  @P5 SHF.L.U32 R174, R98, 0x10, RZ ;  /* 0x0000001062ae5819 */ /* 0x000fc600000006ff */
[----:B------:R-:W-:Y:S01]  /*5b30*/  FMUL.FTZ R153, R97, UR4 ;  /* 0x0000000461997c20 */ /* 0x000fe20008410000 */
[----:B------:R-:W-:-:S03]  /*5b40*/  MOV R97, RZ ;  /* 0x000000ff00617202 */ /* 0x000fc60000000f00 */
[-C--:B------:R-:W-:Y:S01]  /*5b50*/  @P5 FMUL.FTZ R171, R174, R153.reuse ;  /* 0x00000099aeab5220 */ /* 0x080fe20000410000 */
[----:B------:R-:W-:Y:S01]  /*5b60*/  @P5 FMUL.FTZ R97, R178, R153 ;  /* 0x00000099b2615220 */ /* 0x000fe20000410000 */
[----:B------:R-:W-:Y:S01]  /*5b70*/  FFMA.FTZ R153, R122, R176, R123 ;  /* 0x000000b07a997223 */ /* 0x000fe2000001007b */
[----:B------:R-:W-:-:S03]  /*5b80*/  HFMA2 R176, -RZ, RZ, 0, 0 ;  /* 0x00000000ffb07431 */ /* 0x000fc600000001ff */
[----:B------:R-:W-:Y:S01]  /*5b90*/  FADD.FTZ R175, -R153, R172 ;  /* 0x000000ac99af7221 */ /* 0x000fe20000010100 */
[----:B------:R-:W-:Y:S01]  /*5ba0*/  FMUL.FTZ R172, R146, R181 ;  /* 0x000000b592ac7220 */ /* 0x000fe20000410000 */
[----:B------:R-:W-:-:S03]  /*5bb0*/  @P4 PRMT R153, R98, 0x7632, R153 ;  /* 0x0000763262994816 */ /* 0x000fc60000000099 */
[----:B------:R-:W-:Y:S01]  /*5bc0*/  FMUL.FTZ R98, R145, R172 ;  /* 0x000000ac91627220 */ /* 0x000fe20000410000 */
[----:B------:R-:W-:-:S03]  /*5bd0*/  @P4 SHF.L.U32 R172, R153, 0x10, RZ ;  /* 0x0000001099ac4819 */ /* 0x000fc600000006ff */
[----:B------:R-:W-:Y:S01]  /*5be0*/  FMUL.FTZ R153, R98, UR4 ;  /* 0x0000000462997c20 */ /* 0x000fe20008410000 */
[----:B------:R-:W-:-:S03]  /*5bf0*/  MOV R98, RZ ;  /* 0x000000ff00627202 */ /* 0x000fc60000000f00 */
[----:B------:R-:W-:Y:S01]  /*5c00*/  @P4 FMUL.FTZ R173, R172, R153 ;  /* 0x00000099acad4220 */ /* 0x000fe20000410000 */
[----:B------:R-:W-:-:S05]  /*5c10*/  @P4 SHF.L.U32 R172, R190, 0x10, RZ ;  /* 0x00000010beac4819 */ /* 0x000fca00000006ff */
[----:B------:R-:W-:Y:S01]  /*5c20*/  @P4 FMUL.FTZ R98, R172, R153 ;  /* 0x00000099ac624220 */ /* 0x000fe20000410000 */
[----:B------:R-:W-:Y:S01]  /*5c30*/  FMUL.FTZ R172, R146, R175 ;  /* 0x000000af92ac7220 */ /* 0x000fe20000410000 */
[----:B------:R-:W-:-:S03]  /*5c40*/  @P3 SHF.L.U32 R175, R99, 0x10, RZ ;  /* 0x0000001063af3819 */ /* 0x000fc600000006ff */
[----:B------:R-:W-:Y:S01]  /*5c50*/  FMUL.FTZ R153, R145, R172 ;  /* 0x000000ac91997220 */ /* 0x000fe20000410000 */
[----:B------:R-:W-:Y:S01]  /*5c60*/  HFMA2 R172, -RZ, RZ, 0, 0 ;  /* 0x00000000ffac7431 */ /* 0x000fe200000001ff */
[----:B------:R-:W-:Y:S02]  /*5c70*/  F2FP.BF16.F32.PACK_AB R98, R98, R97 ;  /* 0x000000616262723e */ /* 0x000fe400000010ff */
[----:B------:R-:W-:Y:S01]  /*5c80*/  FMUL.FTZ R174, R153, UR4 ;  /* 0x0000000499ae7c20 */ /* 0x000fe20008410000 */
[----:B------:R-:W-:Y:S02]  /*5c90*/  MOV R153, RZ ;  /* 0x000000ff00997202 */ /* 0x000fe40000000f00 */
[----:B------:R-:W-:Y:S01]  /*5ca0*/  F2FP.BF16.F32.PACK_AB R97, R152, R177 ;  /* 0x000000b19861723e */ /* 0x000fe200000010ff */
[-C--:B------:R-:W-:Y:S01]  /*5cb0*/  @P3 FMUL.FTZ R172, R175, R174.reuse ;  /* 0x000000aeafac3220 */ /* 0x080fe20000410000 */
[----:B------:R-:W-:Y:S01]  /*5cc0*/  @P3 FMUL.FTZ R153, R179, R174 ;  /* 0x000000aeb3993220 */ /* 0x000fe20000410000 */
[----:B------:R-:W-:Y:S01]  /*5cd0*/  FMUL.FTZ R174, R146, R183 ;  /* 0x000000b792ae7220 */ /* 0x000fe20000410000 */
[----:B------:R-:W-:-:S03]  /*5ce0*/  @P2 PRMT R175, R99, 0x7632, R175 ;  /* 0x0000763263af2816 */ /* 0x000fc600000000af */
[----:B------:R-:W-:Y:S01]  /*5cf0*/  FMUL.FTZ R99, R145, R174 ;  /* 0x000000ae91637220 */ /* 0x000fe20000410000 */
[----:B------:R-:W-:Y:S02]  /*5d00*/  @P2 SHF.L.U32 R178, R175, 0x10, RZ ;  /* 0x00000010afb22819 */ /* 0x000fe400000006ff */
[----:B------:R-:W-:Y:S01]  /*5d10*/  MOV R174, RZ ;  /* 0x000000ff00ae7202 */ /* 0x000fe20000000f00 */
[----:B------:R-:W-:-:S04]  /*5d20*/  FMUL.FTZ R99, R99, UR4 ;  /* 0x0000000463637c20 */ /* 0x000fc80008410000 */
[-C--:B------:R-:W-:Y:S01]  /*5d30*/  @P2 FMUL.FTZ R176, R180, R99.reuse ;  /* 0x00000063b4b02220 */ /* 0x080fe20000410000 */
[----:B------:R-:W-:-:S04]  /*5d40*/  @P2 FMUL.FTZ R174, R178, R99 ;  /* 0x00000063b2ae2220 */ /* 0x000fc80000410000 */
[----:B------:R-:W-:-:S07]  /*5d50*/  F2FP.BF16.F32.PACK_AB R99, R176, R153 ;  /* 0x00000099b063723e */ /* 0x000fce00000010ff */
.L_x_923:
[----:B------:R-:W0:Y:S01]  /*5d60*/  @P1 LDC.64 R152, c[0x0][0x478] ;  /* 0x00011e00ff981b82 */ /* 0x000e220000000a00 */
[----:B------:R-:W-:Y:S02]  /*5d70*/  PRMT R176, R55, 0x7632, R176 ;  /* 0x0000763237b07816 */ /* 0x000fe400000000b0 */
[----:B------:R-:W-:Y:S02]  /*5d80*/  PRMT R177, R54, 0x7632, R177 ;  /* 0x0000763236b17816 */ /* 0x000fe400000000b1 */
[----:B------:R-:W-:Y:S02]  /*5d90*/  PRMT R175, R53, 0x7632, R175 ;  /* 0x0000763235af7816 */ /* 0x000fe400000000af */
[----:B------:R-:W-:Y:S01]  /*5da0*/  PRMT R178, R52, 0x7632, R178 ;  /* 0x0000763234b27816 */ /* 0x000fe200000000b2 */
[----:B0-----:R-:W-:-:S04]  /*5db0*/  @P1 IMAD.WIDE.U32 R152, R150, 0x10, R152 ;  /* 0x0000001096981825 */ /* 0x001fc800078e0098 */
[----:B------:R-:W-:Y:S01]  /*5dc0*/  IMAD.WIDE.U32 R150, R150, 0x10, R186 ;  /* 0x0000001096967825 */ /* 0x000fe200078e00ba */
[----:B------:R-:W-:Y:S04]  /*5dd0*/  @P1 STG.E.128 desc[UR6][R152.64], R84 ;  /* 0x0000005498001986 */ /* 0x000fe8000c101d06 */
[----:B------:R0:W-:Y:S02]  /*5de0*/  STG.E.128 desc[UR6][R150.64], R96 ;  /* 0x0000006096007986 */ /* 0x0001e4000c101d06 */
[----:B0-----:R-:W-:-:S06]  /*5df0*/  IMAD.WIDE.U32 R96, R147, 0x10, R198 ;  /* 0x0000001093607825 */ /* 0x001fcc00078e00c6 */
[----:B------:R-:W5:Y:S01]  /*5e00*/  LDG.E.128 R96, desc[UR6][R96.64] ;  /* 0x0000000660607981 */ /* 0x000f62000c1e1d00 */
[----:B------:R-:W-:Y:S05]  /*5e10*/  @!P1 BRA `(.L_x_924) ;  /* 0x0000000400b49947 */ /* 0x000fea0003800000 */
[--C-:B------:R-:W-:Y:S01]  /*5e20*/  FFMA.FTZ R85, R122, R156, R123.reuse ;  /* 0x0000009c7a557223 */ /* 0x100fe2000001007b */
[----:B------:R-:W-:Y:S01]  /*5e30*/  LOP3.LUT P2, RZ, R148, 0xff, RZ, 0xc0, !PT ;  /* 0x000000ff94ff7812 */ /* 0x000fe2000784c0ff */
[--C-:B------:R-:W-:Y:S01]  /*5e40*/  FFMA.FTZ R164, R122, R164, R123.reuse ;  /* 0x000000a47aa47223 */ /* 0x100fe2000001007b */
[----:B------:R-:W-:Y:S01]  /*5e50*/  LOP3.LUT P3, RZ, R148, 0xff00, RZ, 0xc0, !PT ;  /* 0x0000ff0094ff7812 */ /* 0x000fe2000786c0ff */
[----:B------:R-:W-:Y:S01]  /*5e60*/  FADD.FTZ R85, -R85, R160 ;  /* 0x000000a055557221 */ /* 0x000fe20000010100 */
[----:B------:R-:W-:Y:S01]  /*5e70*/  FFMA.FTZ R150, R122, R127, R123 ;  /* 0x0000007f7a967223 */ /* 0x000fe2000001007b */
[----:B------:R-:W-:Y:S02]  /*5e80*/  HFMA2 R127, -RZ, RZ, 0, 0 ;  /* 0x00000000ff7f7431 */ /* 0x000fe400000001ff */
[----:B------:R-:W-:Y:S01]  /*5e90*/  FADD.FTZ R161, -R164, R161 ;  /* 0x000000a1a4a17221 */ /* 0x000fe20000010100 */
[----:B------:R-:W-:Y:S01]  /*5ea0*/  FMUL.FTZ R84, R146, R85 ;  /* 0x0000005592547220 */ /* 0x000fe20000410000 */
[----:B------:R-:W-:Y:S01]  /*5eb0*/  CS2R R152, SRZ ;  /* 0x0000000000987805 */ /* 0x000fe2000001ff00 */
[----:B------:R-:W-:Y:S01]  /*5ec0*/  FADD.FTZ R159, -R150, R159 ;  /* 0x0000009f969f7221 */ /* 0x000fe20000010100 */
[----:B------:R-:W-:-:S02]  /*5ed0*/  HFMA2 R156, -RZ, RZ, 0, 0 ;  /* 0x00000000ff9c7431 */ /* 0x000fc400000001ff */
[----:B------:R-:W-:Y:S01]  /*5ee0*/  FMUL.FTZ R85, R84, R145 ;  /* 0x0000009154557220 */ /* 0x000fe20000410000 */
[----:B------:R-:W-:Y:S01]  /*5ef0*/  LOP3.LUT P6, RZ, R148, 0xff000000, RZ, 0xc0, !PT ;  /* 0xff00000094ff7812 */ /* 0x000fe200078cc0ff */
[----:B------:R-:W-:Y:S01]  /*5f00*/  FMUL.FTZ R164, R146, R159 ;  /* 0x0000009f92a47220 */ /* 0x000fe20000410000 */
[----:B------:R-:W-:Y:S01]  /*5f10*/  @P2 SHF.L.U32 R87, R52, 0x10, RZ ;  /* 0x0000001034572819 */ /* 0x000fe200000006ff */
[----:B------:R-:W-:Y:S01]  /*5f20*/  FMUL.FTZ R85, R85, UR4 ;  /* 0x0000000455557c20 */ /* 0x000fe20008410000 */
[----:B-----5:R-:W-:Y:S01]  /*5f30*/  @P2 SHF.L.U32 R86, R96, 0x10, RZ ;  /* 0x0000001060562819 */ /* 0x020fe200000006ff */
[----:B------:R-:W-:Y:S01]  /*5f40*/  FFMA.FTZ R168, R122, R168, R123 ;  /* 0x000000a87aa87223 */ /* 0x000fe2000001007b */
[----:B------:R-:W-:Y:S01]  /*5f50*/  @P3 SHF.L.U32 R150, R178, 0x10, RZ ;  /* 0x00000010b2963819 */ /* 0x000fe200000006ff */
[C---:B------:R-:W-:Y:S01]  /*5f60*/  @P2 FMUL.FTZ R127, R85.reuse, R87 ;  /* 0x00000057557f2220 */ /* 0x040fe20000410000 */
[----:B------:R-:W-:Y:S01]  /*5f70*/  FMUL.FTZ R87, R146, R161 ;  /* 0x000000a192577220 */ /* 0x000fe20000410000 */
[----:B------:R-:W-:Y:S01]  /*5f80*/  @P2 FMUL.FTZ R152, R85, R86 ;  /* 0x0000005655982220 */ /* 0x000fe20000410000 */
[----:B------:R-:W-:Y:S01]  /*5f90*/  @P3 PRMT R86, R96, 0x7632, R86 ;  /* 0x0000763260563816 */ /* 0x000fe20000000056 */
[----:B------:R-:W-:Y:S01]  /*5fa0*/  FADD.FTZ R165, -R168, R165 ;  /* 0x000000a5a8a57221 */ /* 0x000fe20000010100 */
[----:B------:R-:W-:Y:S01]  /*5fb0*/  FMUL.FTZ R85, R87, R145 ;  /* 0x0000009157557220 */ /* 0x000fe20000410000 */
[----:B------:R-:W-:-:S02]  /*5fc0*/  LOP3.LUT P2, RZ, R148, 0xff0000, RZ, 0xc0, !PT ;  /* 0x00ff000094ff7812 */ /* 0x000fc4000784c0ff */
[----:B------:R-:W-:Y:S01]  /*5fd0*/  @P3 SHF.L.U32 R86, R86, 0x10, RZ ;  /* 0x0000001056563819 */ /* 0x000fe200000006ff */
[----:B------:R-:W-:Y:S01]  /*5fe0*/  FMUL.FTZ R85, R85, UR4 ;  /* 0x0000000455557c20 */ /* 0x000fe20008410000 */
[----:B------:R-:W-:Y:S01]  /*5ff0*/  MOV R96, RZ ;  /* 0x000000ff00607202 */ /* 0x000fe20000000f00 */
[----:B------:R-:W-:Y:S01]  /*6000*/  FMUL.FTZ R165, R146, R165 ;  /* 0x000000a592a57220 */ /* 0x000fe20000410000 */
[----:B------:R-:W-:Y:S01]  /*6010*/  LOP3.LUT P5, RZ, R149, 0xff, RZ, 0xc0, !PT ;  /* 0x000000ff95ff7812 */ /* 0x000fe200078ac0ff */
[C---:B------:R-:W-:Y:S01]  /*6020*/  @P3 FMUL.FTZ R153, R85.reuse, R86 ;  /* 0x0000005655993220 */ /* 0x040fe20000410000 */
[----:B------:R-:W-:Y:S01]  /*6030*/  @P3 FMUL.FTZ R96, R85, R150 ;  /* 0x0000009655603220 */ /* 0x000fe20000410000 */
[----:B------:R-:W-:Y:S01]  /*6040*/  FMUL.FTZ R85, R164, R145 ;  /* 0x00000091a4557220 */ /* 0x000fe20000410000 */
[----:B------:R-:W-:Y:S02]  /*6050*/  MOV R150, RZ ;  /* 0x000000ff00967202 */ /* 0x000fe40000000f00 */
[----:B------:R-:W-:Y:S01]  /*6060*/  LOP3.LUT P4, RZ, R149, 0xff00, RZ, 0xc0, !PT ;  /* 0x0000ff0095ff7812 */ /* 0x000fe2000788c0ff */
[----:B------:R-:W-:Y:S01]  /*6070*/  FMUL.FTZ R151, R85, UR4 ;  /* 0x0000000455977c20 */ /* 0x000fe20008410000 */
[----:B------:R-:W-:-:S02]  /*6080*/  @P2 SHF.L.U32 R86, R97, 0x10, RZ ;  /* 0x0000001061562819 */ /* 0x000fc400000006ff */
[----:B------:R-:W-:Y:S02]  /*6090*/  @P2 SHF.L.U32 R85, R53, 0x10, RZ ;  /* 0x0000001035552819 */ /* 0x000fe400000006ff */
[----:B------:R-:W-:Y:S01]  /*60a0*/  LOP3.LUT P3, RZ, R149, 0xff0000, RZ, 0xc0, !PT ;  /* 0x00ff000095ff7812 */ /* 0x000fe2000786c0ff */
[C---:B------:R-:W-:Y:S01]  /*60b0*/  @P2 FMUL.FTZ R156, R151.reuse, R86 ;  /* 0x00000056979c2220 */ /* 0x040fe20000410000 */
[--C-:B------:R-:W-:Y:S01]  /*60c0*/  FFMA.FTZ R86, R122, R167, R123.reuse ;  /* 0x000000a77a567223 */ /* 0x100fe2000001007b */
[----:B------:R-:W-:Y:S01]  /*60d0*/  @P2 FMUL.FTZ R150, R151, R85 ;  /* 0x0000005597962220 */ /* 0x000fe20000410000 */
[----:B------:R-:W-:Y:S01]  /*60e0*/  ISETP.GE.U32.AND P2, PT, R148, RZ, PT ;  /* 0x000000ff9400720c */ /* 0x000fe20003f46070 */
[----:B------:R-:W-:Y:S01]  /*60f0*/  FFMA.FTZ R85, R122, R166, R123 ;  /* 0x000000a67a557223 */ /* 0x000fe2000001007b */
[----:B------:R-:W-:Y:S01]  /*6100*/  FADD.FTZ R163, -R86, R163 ;  /* 0x000000a356a37221 */ /* 0x000fe20000010100 */
[----:B------:R-:W-:Y:S02]  /*6110*/  @P6 SHF.L.U32 R148, R175, 0x10, RZ ;  /* 0x00000010af946819 */ /* 0x000fe400000006ff */
[----:B------:R-:W-:Y:S01]  /*6120*/  ISETP.GE.U32.AND.EX P2, PT, R149, 0x1000000, PT, P2 ;  /* 0x010000009500780c */ /* 0x000fe20003f46120 */
[C-C-:B------:R-:W-:Y:S01]  /*6130*/  FFMA.FTZ R149, R122.reuse, R126, R123.reuse ;  /* 0x0000007e7a957223 */ /* 0x140fe2000001007b */
[----:B------:R-:W-:Y:S01]  /*6140*/  FADD.FTZ R85, -R85, R162 ;  /* 0x000000a255557221 */ /* 0x000fe20000010100 */
[----:B------:R-:W-:Y:S01]  /*6150*/  FFMA.FTZ R126, R122, R125, R123 ;  /* 0x0000007d7a7e7223 */ /* 0x000fe2000001007b */
[----:B------:R-:W-:-:S02]  /*6160*/  HFMA2 R125, -RZ, RZ, 0, 0 ;  /* 0x00000000ff7d7431 */ /* 0x000fc400000001ff */
[----:B------:R-:W-:Y:S01]  /*6170*/  FADD.FTZ R151, -R149, R158 ;  /* 0x0000009e95977221 */ /* 0x000fe20000010100 */
[----:B------:R-:W-:Y:S01]  /*6180*/  FMUL.FTZ R85, R146, R85 ;  /* 0x0000005592557220 */ /* 0x000fe20000410000 */
[----:B------:R-:W-:Y:S01]  /*6190*/  FADD.FTZ R161, -R126, R157 ;  /* 0x0000009d7ea17221 */ /* 0x000fe20000010100 */
[----:B------:R-:W-:Y:S01]  /*61a0*/  @P6 PRMT R126, R97, 0x7632, R126 ;  /* 0x00007632617e6816 */ /* 0x000fe2000000007e */
[C---:B------:R-:W-:Y:S01]  /*61b0*/  FMUL.FTZ R86, R146.reuse, R151 ;  /* 0x0000009792567220 */ /* 0x040fe20000410000 */
[----:B------:R-:W-:Y:S01]  /*61c0*/  FMUL.FTZ R97, R85, R145 ;  /* 0x0000009155617220 */ /* 0x000fe20000410000 */
[----:B------:R-:W-:Y:S01]  /*61d0*/  FMUL.FTZ R163, R146, R163 ;  /* 0x000000a392a37220 */ /* 0x000fe20000410000 */
[----:B------:R-:W-:Y:S01]  /*61e0*/  @P6 SHF.L.U32 R126, R126, 0x10, RZ ;  /* 0x000000107e7e6819 */ /* 0x000fe200000006ff */
[-C--:B------:R-:W-:Y:S01]  /*61f0*/  FMUL.FTZ R151, R86, R145.reuse ;  /* 0x0000009156977220 */ /* 0x080fe20000410000 */
[----:B------:R-:W-:Y:S01]  /*6200*/  FMUL.FTZ R159, R97, UR4 ;  /* 0x00000004619f7c20 */ /* 0x000fe20008410000 */
[----:B------:R-:W-:Y:S01]  /*6210*/  MOV R149, RZ ;  /* 0x000000ff00957202 */ /* 0x000fe20000000f00 */
[----:B------:R-:W-:Y:S01]  /*6220*/  HFMA2 R157, -RZ, RZ, 0, 0 ;  /* 0x00000000ff9d7431 */ /* 0x000fe200000001ff */
[C---:B------:R-:W-:Y:S01]  /*6230*/  @P5 SHF.L.U32 R97, R98.reuse, 0x10, RZ ;  /* 0x0000001062615819 */ /* 0x040fe200000006ff */
[----:B------:R-:W-:Y:S01]  /*6240*/  FMUL.FTZ R160, R151, UR4 ;  /* 0x0000000497a07c20 */ /* 0x000fe20008410000 */
[----:B------:R-:W-:Y:S01]  /*6250*/  @P6 FMUL.FTZ R149, R159, R148 ;  /* 0x000000949f956220 */ /* 0x000fe20000410000 */
[----:B------:R-:W-:Y:S01]  /*6260*/  @P4 PRMT R151, R98, 0x7632, R151 ;  /* 0x0000763262974816 */ /* 0x000fe20000000097 */
[----:B------:R-:W-:Y:S01]  /*6270*/  FMUL.FTZ R148, R163, R145 ;  /* 0x00000091a3947220 */ /* 0x000fe20000410000 */
[----:B------:R-:W-:Y:S01]  /*6280*/  @P5 SHF.L.U32 R98, R54, 0x10, RZ ;  /* 0x0000001036625819 */ /* 0x000fe200000006ff */
[----:B------:R-:W-:Y:S01]  /*6290*/  @P6 FMUL.FTZ R125, R159, R126 ;  /* 0x0000007e9f7d6220 */ /* 0x000fe20000410000 */
[----:B------:R-:W-:Y:S01]  /*62a0*/  HFMA2 R158, -RZ, RZ, 0, 0 ;  /* 0x00000000ff9e7431 */ /* 0x000fe200000001ff */
[----:B------:R-:W-:Y:S01]  /*62b0*/  @P4 SHF.L.U32 R159, R177, 0x10, RZ ;  /* 0x00000010b19f4819 */ /* 0x000fe200000006ff */
[----:B------:R-:W-:Y:S01]  /*62c0*/  FMUL.FTZ R162, R146, R161 ;  /* 0x000000a192a27220 */ /* 0x000fe20000410000 */
[----:B------:R-:W-:Y:S01]  /*62d0*/  @P5 FMUL.FTZ R157, R160, R97 ;  /* 0x00000061a09d5220 */ /* 0x000fe20000410000 */
[----:B------:R-:W-:Y:S01]  /*62e0*/  @P4 SHF.L.U32 R151, R151, 0x10, RZ ;  /* 0x0000001097974819 */ /* 0x000fe200000006ff */
[----:B------:R-:W-:Y:S01]  /*62f0*/  FMUL.FTZ R148, R148, UR4 ;  /* 0x0000000494947c20 */ /* 0x000fe20008410000 */
[----:B------:R-:W-:Y:S01]  /*6300*/  MOV R97, RZ ;  /* 0x000000ff00617202 */ /* 0x000fe20000000f00 */
[----:B------:R-:W-:Y:S01]  /*6310*/  @P5 FMUL.FTZ R97, R160, R98 ;  /* 0x00000062a0615220 */ /* 0x000fe20000410000 */
[----:B------:R-:W-:Y:S01]  /*6320*/  MOV R126, RZ ;  /* 0x000000ff007e7202 */ /* 0x000fe20000000f00 */
[----:B------:R-:W-:Y:S01]  /*6330*/  FMUL.FTZ R98, R162, R145 ;  /* 0x00000091a2627220 */ /* 0x000fe20000410000 */
[C---:B------:R-:W-:Y:S01]  /*6340*/  @P4 FMUL.FTZ R126, R148.reuse, R159 ;  /* 0x0000009f947e4220 */ /* 0x040fe20000410000 */
[----:B------:R-:W-:Y:S01]  /*6350*/  @P4 FMUL.FTZ R158, R148, R151 ;  /* 0x00000097949e4220 */ /* 0x000fe20000410000 */
[----:B------:R-:W-:Y:S01]  /*6360*/  HFMA2 R159, -RZ, RZ, 0, 0 ;  /* 0x00000000ff9f7431 */ /* 0x000fe200000001ff */
[----:B------:R-:W-:Y:S01]  /*6370*/  @P3 SHF.L.U32 R148, R99, 0x10, RZ ;  /* 0x0000001063943819 */ /* 0x000fe200000006ff */
[----:B------:R-:W-:Y:S01]  /*6380*/  FMUL.FTZ R161, R98, UR4 ;  /* 0x0000000462a17c20 */ /* 0x000fe20008410000 */
[----:B------:R-:W-:Y:S01]  /*6390*/  @P3 SHF.L.U32 R160, R55, 0x10, RZ ;  /* 0x0000001037a03819 */ /* 0x000fe200000006ff */
[----:B------:R-:W-:Y:S01]  /*63a0*/  FMUL.FTZ R98, R165, R145 ;  /* 0x00000091a5627220 */ /* 0x000fe20000410000 */
[----:B------:R-:W-:Y:S01]  /*63b0*/  MOV R151, RZ ;  /* 0x000000ff00977202 */ /* 0x000fe20000000f00 */
[----:B------:R-:W-:Y:S01]  /*63c0*/  @P3 FMUL.FTZ R159, R161, R148 ;  /* 0x00000094a19f3220 */ /* 0x000fe20000410000 */
[----:B------:R-:W-:Y:S01]  /*63d0*/  @P2 PRMT R99, R99, 0x7632, R99 ;  /* 0x0000763263632816 */ /* 0x000fe20000000063 */
[----:B------:R-:W-:Y:S01]  /*63e0*/  @P3 FMUL.FTZ R151, R161, R160 ;  /* 0x000000a0a1973220 */ /* 0x000fe20000410000 */
[----:B------:R-:W-:Y:S01]  /*63f0*/  FMUL.FTZ R161, R98, UR4 ;  /* 0x0000000462a17c20 */ /* 0x000fe20008410000 */
[----:B------:R-:W-:Y:S01]  /*6400*/  @P2 SHF.L.U32 R98, R176, 0x10, RZ ;  /* 0x00000010b0622819 */ /* 0x000fe200000006ff */
[----:B------:R-:W-:Y:S01]  /*6410*/  HFMA2 R160, -RZ, RZ, 0, 0 ;  /* 0x00000000ffa07431 */ /* 0x000fe200000001ff */
[----:B------:R-:W-:-:S02]  /*6420*/  MOV R148, RZ ;  /* 0x000000ff00947202 */ /* 0x000fc40000000f00 */
[----:B------:R-:W-:Y:S01]  /*6430*/  @P2 SHF.L.U32 R99, R99, 0x10, RZ ;  /* 0x0000001063632819 */ /* 0x000fe200000006ff */
[----:B------:R-:W-:Y:S01]  /*6440*/  @P2 FMUL.FTZ R148, R161, R98 ;  /* 0x00000062a1942220 */ /* 0x000fe20000410000 */
[----:B------:R-:W-:Y:S02]  /*6450*/  F2FP.BF16.F32.PACK_AB R84, R87, R84 ;  /* 0x000000545754723e */ /* 0x000fe400000010ff */
[----:B------:R-:W-:Y:S01]  /*6460*/  F2FP.BF16.F32.PACK_AB R98, R126, R97 ;  /* 0x000000617e62723e */ /* 0x000fe200000010ff */
[----:B------:R-:W-:Y:S01]  /*6470*/  @P2 FMUL.FTZ R160, R161, R99 ;  /* 0x00000063a1a02220 */ /* 0x000fe20000410000 */
[----:B------:R-:W-:Y:S02]  /*6480*/  F2FP.BF16.F32.PACK_AB R86, R163, R86 ;  /* 0x00000056a356723e */ /* 0x000fe400000010ff */
[----:B------:R-:W-:Y:S02]  /*6490*/  F2FP.BF16.F32.PACK_AB R85, R85, R164 ;  /* 0x000000a45555723e */ /* 0x000fe400000010ff */
[----:B------:R-:W-:-:S02]  /*64a0*/  F2FP.BF16.F32.PACK_AB R87, R165, R162 ;  /* 0x000000a2a557723e */ /* 0x000fc400000010ff */
[----:B------:R-:W-:Y:S02]  /*64b0*/  F2FP.BF16.F32.PACK_AB R97, R149, R150 ;  /* 0x000000969561723e */ /* 0x000fe400000010ff */
[----:B------:R-:W-:Y:S02]  /*64c0*/  F2FP.BF16.F32.PACK_AB R96, R96, R127 ;  /* 0x0000007f6060723e */ /* 0x000fe400000010ff */
[----:B------:R-:W-:Y:S01]  /*64d0*/  F2FP.BF16.F32.PACK_AB R99, R148, R151 ;  /* 0x000000979463723e */ /* 0x000fe200000010ff */
[----:B------:R-:W-:Y:S06]  /*64e0*/  BRA `(.L_x_925) ;  /* 0x0000000400a47947 */ /* 0x000fec0003800000 */
.L_x_924:
[--C-:B------:R-:W-:Y:S01]  /*64f0*/  FFMA.FTZ R151, R122, R156, R123.reuse ;  /* 0x0000009c7a977223 */ /* 0x100fe2000001007b */
[----:B------:R-:W-:Y:S01]  /*6500*/  LOP3.LUT P2, RZ, R148, 0xff, RZ, 0xc0, !PT ;  /* 0x000000ff94ff7812 */ /* 0x000fe2000784c0ff */
[--C-:B------:R-:W-:Y:S01]  /*6510*/  FFMA.FTZ R152, R122, R127, R123.reuse ;  /* 0x0000007f7a987223 */ /* 0x100fe2000001007b */
[----:B------:R-:W-:Y:S01]  /*6520*/  LOP3.LUT P3, RZ, R148, 0xff00, RZ, 0xc0, !PT ;  /* 0x0000ff0094ff7812 */ /* 0x000fe2000786c0ff */
[----:B------:R-:W-:Y:S01]  /*6530*/  FADD.FTZ R151, -R151, R160 ;  /* 0x000000a097977221 */ /* 0x000fe20000010100 */
[----:B------:R-:W-:Y:S01]  /*6540*/  FFMA.FTZ R164, R122, R164, R123 ;  /* 0x000000a47aa47223 */ /* 0x000fe2000001007b */
[----:B------:R-:W-:Y:S01]  /*6550*/  FADD.FTZ R159, -R152, R159 ;  /* 0x0000009f989f7221 */ /* 0x000fe20000010100 */
[----:B------:R-:W-:Y:S02]  /*6560*/  HFMA2 R152, -RZ, RZ, 0, 0 ;  /* 0x00000000ff987431 */ /* 0x000fe400000001ff */
[----:B------:R-:W-:Y:S01]  /*6570*/  FMUL.FTZ R150, R146, R151 ;  /* 0x0000009792967220 */ /* 0x000fe20000410000 */
[----:B------:R-:W-:Y:S01]  /*6580*/  FADD.FTZ R161, -R164, R161 ;  /* 0x000000a1a4a17221 */ /* 0x000fe20000010100 */
[----:B------:R-:W-:Y:S01]  /*6590*/  MOV R127, RZ ;  /* 0x000000ff007f7202 */ /* 0x000fe20000000f00 */
[----:B------:R-:W-:Y:S01]  /*65a0*/  FMUL.FTZ R156, R146, R159 ;  /* 0x0000009f929c7220 */ /* 0x000fe20000410000 */
[----:B------:R-:W-:Y:S01]  /*65b0*/  FMUL.FTZ R150, R145, R150 ;  /* 0x0000009691967220 */ /* 0x000fe20000410000 */
[----:B------:R-:W-:Y:S01]  /*65c0*/  LOP3.LUT P6, RZ, R148, 0xff000000, RZ, 0xc0, !PT ;  /* 0xff00000094ff7812 */ /* 0x000fe200078cc0ff */
[----:B------:R-:W-:Y:S01]  /*65d0*/  FFMA.FTZ R168, R122, R168, R123 ;  /* 0x000000a87aa87223 */ /* 0x000fe2000001007b */
[----:B-----5:R-:W-:Y:S01]  /*65e0*/  @P2 SHF.L.U32 R151, R96, 0x10, RZ ;  /* 0x0000001060972819 */ /* 0x020fe200000006ff */
[----:B------:R-:W-:Y:S01]  /*65f0*/  FMUL.FTZ R150, R150, UR4 ;  /* 0x0000000496967c20 */ /* 0x000fe20008410000 */
[----:B------:R-:W-:-:S02]  /*6600*/  @P2 SHF.L.U32 R153, R52, 0x10, RZ ;  /* 0x0000001034992819 */ /* 0x000fc400000006ff */
[----:B------:R-:W-:Y:S01]  /*6610*/  @P3 SHF.L.U32 R159, R178, 0x10, RZ ;  /* 0x00000010b29f3819 */ /* 0x000fe200000006ff */
[-C--:B------:R-:W-:Y:S01]  /*6620*/  @P2 FMUL.FTZ R152, R151, R150.reuse ;  /* 0x0000009697982220 */ /* 0x080fe20000410000 */
[----:B------:R-:W-:Y:S01]  /*6630*/  @P3 PRMT R151, R96, 0x7632, R151 ;  /* 0x0000763260973816 */ /* 0x000fe20000000097 */
[----:B------:R-:W-:Y:S01]  /*6640*/  @P2 FMUL.FTZ R127, R153, R150 ;  /* 0x00000096997f2220 */ /* 0x000fe20000410000 */
[----:B------:R-:W-:Y:S01]  /*6650*/  FMUL.FTZ R150, R146, R161 ;  /* 0x000000a192967220 */ /* 0x000fe20000410000 */
[----:B------:R-:W-:Y:S01]  /*6660*/  LOP3.LUT P2, RZ, R148, 0xff0000, RZ, 0xc0, !PT ;  /* 0x00ff000094ff7812 */ /* 0x000fe2000784c0ff */
[----:B------:R-:W-:Y:S01]  /*6670*/  HFMA2 R153, -RZ, RZ, 0, 0 ;  /* 0x00000000ff997431 */ /* 0x000fe200000001ff */
[----:B------:R-:W-:Y:S01]  /*6680*/  @P3 SHF.L.U32 R151, R151, 0x10, RZ ;  /* 0x0000001097973819 */ /* 0x000fe200000006ff */
[----:B------:R-:W-:Y:S01]  /*6690*/  FMUL.FTZ R150, R145, R150 ;  /* 0x0000009691967220 */ /* 0x000fe20000410000 */
[----:B------:R-:W-:Y:S02]  /*66a0*/  MOV R96, RZ ;  /* 0x000000ff00607202 */ /* 0x000fe40000000f00 */
[C---:B------:R-:W-:Y:S01]  /*66b0*/  LOP3.LUT P5, RZ, R149.reuse, 0xff, RZ, 0xc0, !PT ;  /* 0x000000ff95ff7812 */ /* 0x040fe200078ac0ff */
[----:B------:R-:W-:Y:S01]  /*66c0*/  FMUL.FTZ R150, R150, UR4 ;  /* 0x0000000496967c20 */ /* 0x000fe20008410000 */
[----:B------:R-:W-:-:S03]  /*66d0*/  LOP3.LUT P4, RZ, R149, 0xff00, RZ, 0xc0, !PT ;  /* 0x0000ff0095ff7812 */ /* 0x000fc6000788c0ff */
[----:B------:R-:W-:Y:S01]  /*66e0*/  @P3 FMUL.FTZ R153, R151, R150 ;  /* 0x0000009697993220 */ /* 0x000fe20000410000 */
[----:B------:R-:W-:Y:S01]  /*66f0*/  FMUL.FTZ R151, R145, R156 ;  /* 0x0000009c91977220 */ /* 0x000fe20000410000 */
[----:B------:R-:W-:Y:S01]  /*6700*/  HFMA2 R156, -RZ, RZ, 0, 0 ;  /* 0x00000000ff9c7431 */ /* 0x000fe200000001ff */
[----:B------:R-:W-:Y:S01]  /*6710*/  @P2 SHF.L.U32 R160, R97, 0x10, RZ ;  /* 0x0000001061a02819 */ /* 0x000fe200000006ff */
[----:B------:R-:W-:Y:S01]  /*6720*/  @P3 FMUL.FTZ R96, R159, R150 ;  /* 0x000000969f603220 */ /* 0x000fe20000410000 */
[----:B------:R-:W-:Y:S01]  /*6730*/  @P2 SHF.L.U32 R164, R53, 0x10, RZ ;  /* 0x0000001035a42819 */ /* 0x000fe200000006ff */
[----:B------:R-:W-:Y:S01]  /*6740*/  FMUL.FTZ R151, R151, UR4 ;  /* 0x0000000497977c20 */ /* 0x000fe20008410000 */
[----:B------:R-:W-:Y:S01]  /*6750*/  MOV R150, RZ ;  /* 0x000000ff00967202 */ /* 0x000fe20000000f00 */
[--C-:B------:R-:W-:Y:S01]  /*6760*/  FFMA.FTZ R159, R122, R126, R123.reuse ;  /* 0x0000007e7a9f7223 */ /* 0x100fe2000001007b */
[----:B------:R-:W-:Y:S01]  /*6770*/  LOP3.LUT P3, RZ, R149, 0xff0000, RZ, 0xc0, !PT ;  /* 0x00ff000095ff7812 */ /* 0x000fe2000786c0ff */
[-C--:B------:R-:W-:Y:S01]  /*6780*/  @P2 FMUL.FTZ R156, R160, R151.reuse ;  /* 0x00000097a09c2220 */ /* 0x080fe20000410000 */
[----:B------:R-:W-:Y:S01]  /*6790*/  @P2 FMUL.FTZ R150, R164, R151 ;  /* 0x00000097a4962220 */ /* 0x000fe20000410000 */
[C-C-:B------:R-:W-:Y:S01]  /*67a0*/  FFMA.FTZ R151, R122.reuse, R166, R123.reuse ;  /* 0x000000a67a977223 */ /* 0x140fe2000001007b */
[----:B------:R-:W-:Y:S01]  /*67b0*/  FADD.FTZ R159, -R159, R158 ;  /* 0x0000009e9f9f7221 */ /* 0x000fe20000010100 */
[--C-:B------:R-:W-:Y:S01]  /*67c0*/  FFMA.FTZ R158, R122, R167, R123.reuse ;  /* 0x000000a77a9e7223 */ /* 0x100fe2000001007b */
[----:B------:R-:W-:Y:S01]  /*67d0*/  ISETP.GE.U32.AND P2, PT, R148, RZ, PT ;  /* 0x000000ff9400720c */ /* 0x000fe20003f46070 */
[----:B------:R-:W-:Y:S01]  /*67e0*/  FADD.FTZ R151, -R151, R162 ;  /* 0x000000a297977221 */ /* 0x000fe20000010100 */
[----:B------:R-:W-:Y:S01]  /*67f0*/  @P6 PRMT R148, R97, 0x7632, R148 ;  /* 0x0000763261946816 */ /* 0x000fe20000000094 */
[----:B------:R-:W-:Y:S01]  /*6800*/  FFMA.FTZ R160, R122, R125, R123 ;  /* 0x0000007d7aa07223 */ /* 0x000fe2000001007b */
[----:B------:R-:W-:Y:S01]  /*6810*/  FADD.FTZ R163, -R158, R163 ;  /* 0x000000a39ea37221 */ /* 0x000fe20000010100 */
[----:B------:R-:W-:Y:S01]  /*6820*/  FMUL.FTZ R126, R146, R151 ;  /* 0x00000097927e7220 */ /* 0x000fe20000410000 */
[----:B------:R-:W-:Y:S01]  /*6830*/  @P6 SHF.L.U32 R151, R175, 0x10, RZ ;  /* 0x00000010af976819 */ /* 0x000fe200000006ff */
[----:B------:R-:W-:Y:S01]  /*6840*/  FADD.FTZ R167, -R160, R157 ;  /* 0x0000009da0a77221 */ /* 0x000fe20000010100 */
[----:B------:R-:W-:Y:S01]  /*6850*/  ISETP.GE.U32.AND.EX P2, PT, R149, 0x1000000, PT, P2 ;  /* 0x010000009500780c */ /* 0x000fe20003f46120 */
[----:B------:R-:W-:Y:S01]  /*6860*/  FMUL.FTZ R126, R145, R126 ;  /* 0x0000007e917e7220 */ /* 0x000fe20000410000 */
[----:B------:R-:W-:Y:S01]  /*6870*/  @P6 SHF.L.U32 R149, R148, 0x10, RZ ;  /* 0x0000001094956819 */ /* 0x000fe200000006ff */
[----:B------:R-:W-:Y:S01]  /*6880*/  FMUL.FTZ R148, R146, R159 ;  /* 0x0000009f92947220 */ /* 0x000fe20000410000 */
[----:B------:R-:W-:Y:S01]  /*6890*/  MOV R97, RZ ;  /* 0x000000ff00617202 */ /* 0x000fe20000000f00 */
[----:B------:R-:W-:Y:S01]  /*68a0*/  FMUL.FTZ R126, R126, UR4 ;  /* 0x000000047e7e7c20 */ /* 0x000fe20008410000 */
[----:B------:R-:W-:Y:S01]  /*68b0*/  FMUL.FTZ R160, R146, R163 ;  /* 0x000000a392a07220 */ /* 0x000fe20000410000 */
[----:B------:R-:W-:Y:S01]  /*68c0*/  @P4 PRMT R161, R98, 0x7632, R161 ;  /* 0x0000763262a14816 */ /* 0x000fe200000000a1 */
[----:B------:R-:W-:-:S02]  /*68d0*/  HFMA2 R125, -RZ, RZ, 0, 0 ;  /* 0x00000000ff7d7431 */ /* 0x000fc400000001ff */
[----:B------:R-:W-:Y:S01]  /*68e0*/  @P6 FMUL.FTZ R97, R151, R126 ;  /* 0x0000007e97616220 */ /* 0x000fe20000410000 */
[----:B------:R-:W-:Y:S01]  /*68f0*/  @P5 SHF.L.U32 R151, R98, 0x10, RZ ;  /* 0x0000001062975819 */ /* 0x000fe200000006ff */
[C---:B------:R-:W-:Y:S01]  /*6900*/  FMUL.FTZ R98, R145.reuse, R148 ;  /* 0x0000009491627220 */ /* 0x040fe20000410000 */
[----:B------:R-:W-:Y:S01]  /*6910*/  FMUL.FTZ R148, R145, R160 ;  /* 0x000000a091947220 */ /* 0x000fe20000410000 */
[----:B------:R-:W-:Y:S01]  /*6920*/  HFMA2 R157, -RZ, RZ, 0, 0 ;  /* 0x00000000ff9d7431 */ /* 0x000fe200000001ff */
[----:B------:R-:W-:Y:S01]  /*6930*/  @P5 SHF.L.U32 R159, R54, 0x10, RZ ;  /* 0x00000010369f5819 */ /* 0x000fe200000006ff */
[----:B------:R-:W-:Y:S01]  /*6940*/  HFMA2 R158, -RZ, RZ, 0, 0 ;  /* 0x00000000ff9e7431 */ /* 0x000fe200000001ff */
[----:B------:R-:W-:Y:S01]  /*6950*/  @P4 SHF.L.U32 R163, R177, 0x10, RZ ;  /* 0x00000010b1a34819 */ /* 0x000fe200000006ff */
[----:B------:R-:W-:Y:S01]  /*6960*/  FMUL.FTZ R98, R98, UR4 ;  /* 0x0000000462627c20 */ /* 0x000fe20008410000 */
[----:B------:R-:W-:Y:S01]  /*6970*/  @P4 SHF.L.U32 R161, R161, 0x10, RZ ;  /* 0x00000010a1a14819 */ /* 0x000fe200000006ff */
[----:B------:R-:W-:Y:S01]  /*6980*/  FMUL.FTZ R148, R148, UR4 ;  /* 0x0000000494947c20 */ /* 0x000fe20008410000 */
[----:B------:R-:W-:Y:S01]  /*6990*/  FADD.FTZ R175, -R168, R165 ;  /* 0x000000a5a8af7221 */ /* 0x000fe20000010100 */
[----:B------:R-:W-:Y:S01]  /*69a0*/  @P6 FMUL.FTZ R125, R149, R126 ;  /* 0x0000007e957d6220 */ /* 0x000fe20000410000 */
[----:B------:R-:W-:Y:S01]  /*69b0*/  MOV R149, RZ ;  /* 0x000000ff00957202 */ /* 0x000fe20000000f00 */
[-C--:B------:R-:W-:Y:S01]  /*69c0*/  @P5 FMUL.FTZ R157, R151, R98.reuse ;  /* 0x00000062979d5220 */ /* 0x080fe20000410000 */
[----:B------:R-:W-:Y:S01]  /*69d0*/  MOV R126, RZ ;  /* 0x000000ff007e7202 */ /* 0x000fe20000000f00 */
[----:B------:R-:W-:Y:S01]  /*69e0*/  @P5 FMUL.FTZ R149, R159, R98 ;  /* 0x000000629f955220 */ /* 0x000fe20000410000 */
[-C--:B------:R-:W-:Y:S01]  /*69f0*/  @P4 FMUL.FTZ R158, R161, R148.reuse ;  /* 0x00000094a19e4220 */ /* 0x080fe20000410000 */
[----:B------:R-:W-:Y:S01]  /*6a00*/  @P4 FMUL.FTZ R126, R163, R148 ;  /* 0x00000094a37e4220 */ /* 0x000fe20000410000 */
[C---:B------:R-:W-:Y:S01]  /*6a10*/  FMUL.FTZ R98, R146.reuse, R167 ;  /* 0x000000a792627220 */ /* 0x040fe20000410000 */
[----:B------:R-:W-:Y:S01]  /*6a20*/  FMUL.FTZ R148, R146, R175 ;  /* 0x000000af92947220 */ /* 0x000fe20000410000 */
[----:B------:R-:W-:Y:S01]  /*6a30*/  @P3 SHF.L.U32 R151, R55, 0x10, RZ ;  /* 0x0000001037973819 */ /* 0x000fe200000006ff */
[----:B------:R-:W-:-:S02]  /*6a40*/  HFMA2 R159, -RZ, RZ, 0, 0 ;  /* 0x00000000ff9f7431 */ /* 0x000fc400000001ff */
[C---:B------:R-:W-:Y:S01]  /*6a50*/  FMUL.FTZ R98, R145.reuse, R98 ;  /* 0x0000006291627220 */ /* 0x040fe20000410000 */
[----:B------:R-:W-:Y:S01]  /*6a60*/  FMUL.FTZ R148, R145, R148 ;  /* 0x0000009491947220 */ /* 0x000fe20000410000 */
[----:B------:R-:W-:Y:S01]  /*6a70*/  @P2 SHF.L.U32 R163, R176, 0x10, RZ ;  /* 0x00000010b0a32819 */ /* 0x000fe200000006ff */
[----:B------:R-:W-:Y:S01]  /*6a80*/  HFMA2 R160, -RZ, RZ, 0, 0 ;  /* 0x00000000ffa07431 */ /* 0x000fe200000001ff */
[C---:B------:R-:W-:Y:S01]  /*6a90*/  @P2 PRMT R164, R99.reuse, 0x7632, R164 ;  /* 0x0000763263a42816 */ /* 0x040fe200000000a4 */
[----:B------:R-:W-:Y:S01]  /*6aa0*/  FMUL.FTZ R98, R98, UR4 ;  /* 0x0000000462627c20 */ /* 0x000fe20008410000 */
[----:B------:R-:W-:Y:S01]  /*6ab0*/  FMUL.FTZ R148, R148, UR4 ;  /* 0x0000000494947c20 */ /* 0x000fe20008410000 */
[----:B------:R-:W-:Y:S02]  /*6ac0*/  @P3 SHF.L.U32 R165, R99, 0x10, RZ ;  /* 0x0000001063a53819 */ /* 0x000fe400000006ff */
[----:B------:R-:W-:Y:S01]  /*6ad0*/  MOV R99, RZ ;  /* 0x000000ff00637202 */ /* 0x000fe20000000f00 */
[----:B------:R-:W-:Y:S01]  /*6ae0*/  @P3 FMUL.FTZ R99, R151, R98 ;  /* 0x0000006297633220 */ /* 0x000fe20000410000 */
[----:B------:R-:W-:Y:S01]  /*6af0*/  MOV R162, RZ ;  /* 0x000000ff00a27202 */ /* 0x000fe20000000f00 */
[----:B------:R-:W-:Y:S01]  /*6b00*/  @P2 FMUL.FTZ R162, R163, R148 ;  /* 0x00000094a3a22220 */ /* 0x000fe20000410000 */
[----:B------:R-:W-:Y:S01]  /*6b10*/  @P2 SHF.L.U32 R161, R164, 0x10, RZ ;  /* 0x00000010a4a12819 */ /* 0x000fe200000006ff */
[----:B------:R-:W-:Y:S01]  /*6b20*/  @P3 FMUL.FTZ R159, R165, R98 ;  /* 0x00000062a59f3220 */ /* 0x000fe20000410000 */
[----:B------:R-:W-:-:S02]  /*6b30*/  F2FP.BF16.F32.PACK_AB R98, R126, R149 ;  /* 0x000000957e62723e */ /* 0x000fc400000010ff */
[----:B------:R-:W-:Y:S01]  /*6b40*/  F2FP.BF16.F32.PACK_AB R97, R97, R150 ;  /* 0x000000966161723e */ /* 0x000fe200000010ff */
[----:B------:R-:W-:Y:S01]  /*6b50*/  @P2 FMUL.FTZ R160, R161, R148 ;  /* 0x00000094a1a02220 */ /* 0x000fe20000410000 */
[----:B------:R-:W-:Y:S02]  /*6b60*/  F2FP.BF16.F32.PACK_AB R96, R96, R127 ;  /* 0x0000007f6060723e */ /* 0x000fe400000010ff */
[----:B------:R-:W-:-:S07]  /*6b70*/  F2FP.BF16.F32.PACK_AB R99, R162, R99 ;  /* 0x00000063a263723e */ /* 0x000fce00000010ff */
.L_x_925:
        /* <DEDUP_REMOVED lines=12> */
[--C-:B------:R-:W-:Y:S01]  /*6c40*/  FFMA.FTZ R85, R122, R110, R123.reuse ;  /* 0x0000006e7a557223 */ /* 0x100fe2000001007b */
[----:B------:R-:W-:Y:S01]  /*6c50*/  LOP3.LUT P2, RZ, R140, 0xff, RZ, 0xc0, !PT ;  /* 0x000000ff8cff7812 */ /* 0x000fe2000784c0ff */
[--C-:B------:R-:W-:Y:S01]  /*6c60*/  FFMA.FTZ R87, R122, R118, R123.reuse ;  /* 0x000000767a577223 */ /* 0x100fe2000001007b */
[----:B------:R-:W-:Y:S01]  /*6c70*/  LOP3.LUT P3, RZ, R140, 0xff00, RZ, 0xc0, !PT ;  /* 0x0000ff008cff7812 */ /* 0x000fe2000786c0ff */
[----:B------:R-:W-:Y:S01]  /*6c80*/  FADD.FTZ R85, -R85, R106 ;  /* 0x0000006a55557221 */ /* 0x000fe20000010100 */
[--C-:B------:R-:W-:Y:S01]  /*6c90*/  FFMA.FTZ R106, R122, R111, R123.reuse ;  /* 0x0000006f7a6a7223 */ /* 0x100fe2000001007b */
[----:B------:R-:W-:Y:S01]  /*6ca0*/  FADD.FTZ R87, -R87, R114 ;  /* 0x0000007257577221 */ /* 0x000fe20000010100 */
[----:B------:R-:W-:Y:S01]  /*6cb0*/  LOP3.LUT P4, RZ, R140, 0xff0000, RZ, 0xc0, !PT ;  /* 0x00ff00008cff7812 */ /* 0x000fe2000788c0ff */
[----:B------:R-:W-:Y:S01]  /*6cc0*/  FMUL.FTZ R84, R146, R85 ;  /* 0x0000005592547220 */ /* 0x000fe20000410000 */
[C-C-:B------:R-:W-:Y:S01]  /*6cd0*/  FFMA.FTZ R126, R122.reuse, R119, R123.reuse ;  /* 0x000000777a7e7223 */ /* 0x140fe2000001007b */
[C-C-:B------:R-:W-:Y:S01]  /*6ce0*/  FFMA.FTZ R127, R122.reuse, R112, R123.reuse ;  /* 0x000000707a7f7223 */ /* 0x140fe2000001007b */
[--C-:B------:R-:W-:Y:S01]  /*6cf0*/  FFMA.FTZ R147, R122, R120, R123.reuse ;  /* 0x000000787a937223 */ /* 0x100fe2000001007b */
[----:B------:R-:W-:Y:S01]  /*6d00*/  FMUL.FTZ R85, R84, R145 ;  /* 0x0000009154557220 */ /* 0x000fe20000410000 */
[C-C-:B------:R-:W-:Y:S01]  /*6d10*/  FFMA.FTZ R148, R122.reuse, R113, R123.reuse ;  /* 0x000000717a947223 */ /* 0x140fe2000001007b */
[----:B------:R-:W-:Y:S01]  /*6d20*/  FFMA.FTZ R122, R122, R121, R123 ;  /* 0x000000797a7a7223 */ /* 0x000fe2000001007b */
[----:B-----5:R-:W-:Y:S01]  /*6d30*/  @P2 SHF.L.U32 R86, R96, 0x10, RZ ;  /* 0x0000001060562819 */ /* 0x020fe200000006ff */
[----:B------:R-:W-:Y:S01]  /*6d40*/  FADD.FTZ R119, -R106, R107 ;  /* 0x0000006b6a777221 */ /* 0x000fe20000010100 */
[----:B------:R-:W-:Y:S01]  /*6d50*/  FMUL.FTZ R121, R85, UR4 ;  /* 0x0000000455797c20 */ /* 0x000fe20008410000 */
[----:B------:R-:W-:Y:S01]  /*6d60*/  @P3 PRMT R113, R96, 0x7632, R113 ;  /* 0x0000763260713816 */ /* 0x000fe20000000071 */
[C---:B------:R-:W-:Y:S01]  /*6d70*/  FMUL.FTZ R96, R146.reuse, R87 ;  /* 0x0000005792607220 */ /* 0x040fe20000410000 */
[----:B------:R-:W-:Y:S01]  /*6d80*/  CS2R R110, SRZ ;  /* 0x00000000006e7805 */ /* 0x000fe2000001ff00 */
[----:B------:R-:W-:Y:S01]  /*6d90*/  FMUL.FTZ R120, R146, R119 ;  /* 0x0000007792787220 */ /* 0x000fe20000410000 */
[----:B------:R-:W-:Y:S01]  /*6da0*/  @P2 FMUL.FTZ R110, R121, R86 ;  /* 0x00000056796e2220 */ /* 0x000fe20000410000 */
[-C--:B------:R-:W-:Y:S01]  /*6db0*/  FMUL.FTZ R86, R96, R145.reuse ;  /* 0x0000009160567220 */ /* 0x080fe20000410000 */
[----:B------:R-:W-:Y:S01]  /*6dc0*/  @P2 SHF.L.U32 R85, R44, 0x10, RZ ;  /* 0x000000102c552819 */ /* 0x000fe200000006ff */
[----:B------:R-:W-:Y:S01]  /*6dd0*/  FMUL.FTZ R114, R120, R145 ;  /* 0x0000009178727220 */ /* 0x000fe20000410000 */
[----:B------:R-:W-:Y:S01]  /*6de0*/  CS2R R106, SRZ ;  /* 0x00000000006a7805 */ /* 0x000fe2000001ff00 */
[----:B0-----:R-:W-:Y:S01]  /*6df0*/  FMUL.FTZ R150, R86, UR4 ;  /* 0x0000000456967c20 */ /* 0x001fe20008410000 */
[----:B------:R-:W-:Y:S01]  /*6e00*/  HFMA2 R112, -RZ, RZ, 0, 0 ;  /* 0x00000000ff707431 */ /* 0x000fe200000001ff */
[----:B------:R-:W-:Y:S01]  /*6e10*/  @P4 SHF.L.U32 R119, R97, 0x10, RZ ;  /* 0x0000001061774819 */ /* 0x000fe200000006ff */
[----:B------:R-:W-:Y:S01]  /*6e20*/  FMUL.FTZ R114, R114, UR4 ;  /* 0x0000000472727c20 */ /* 0x000fe20008410000 */
[----:B------:R-:W-:Y:S01]  /*6e30*/  @P4 SHF.L.U32 R86, R45, 0x10, RZ ;  /* 0x000000102d564819 */ /* 0x000fe200000006ff */
[----:B------:R-:W-:Y:S01]  /*6e40*/  @P2 FMUL.FTZ R107, R121, R85 ;  /* 0x00000055796b2220 */ /* 0x000fe20000410000 */
[----:B------:R-:W-:Y:S01]  /*6e50*/  @P3 SHF.L.U32 R87, R165, 0x10, RZ ;  /* 0x00000010a5573819 */ /* 0x000fe200000006ff */
[----:B------:R-:W-:Y:S01]  /*6e60*/  @P4 FMUL.FTZ R111, R114, R119 ;  /* 0x00000077726f4220 */ /* 0x000fe20000410000 */
[----:B------:R-:W-:Y:S01]  /*6e70*/  @P3 SHF.L.U32 R113, R113, 0x10, RZ ;  /* 0x0000001071713819 */ /* 0x000fe200000006ff */
[----:B------:R-:W-:Y:S01]  /*6e80*/  FADD.FTZ R127, -R127, R108 ;  /* 0x0000006c7f7f7221 */ /* 0x000fe20000010100 */
[----:B------:R-:W-:Y:S01]  /*6e90*/  ISETP.GE.U32.AND P2, PT, R140, RZ, PT ;  /* 0x000000ff8c00720c */ /* 0x000fe20003f46070 */
[----:B------:R-:W-:Y:S01]  /*6ea0*/  @P3 FMUL.FTZ R106, R150, R87 ;  /* 0x00000057966a3220 */ /* 0x000fe20000410000 */
[----:B------:R-:W-:Y:S01]  /*6eb0*/  MOV R118, RZ ;  /* 0x000000ff00767202 */ /* 0x000fe20000000f00 */
[----:B------:R-:W-:Y:S01]  /*6ec0*/  @P4 FMUL.FTZ R118, R114, R86 ;  /* 0x0000005672764220 */ /* 0x000fe20000410000 */
[----:B------:R-:W-:Y:S01]  /*6ed0*/  LOP3.LUT P6, RZ, R140, 0xff000000, RZ, 0xc0, !PT ;  /* 0xff0000008cff7812 */ /* 0x000fe200078cc0ff */
[----:B------:R-:W-:Y:S01]  /*6ee0*/  @P3 FMUL.FTZ R112, R150, R113 ;  /* 0x0000007196703220 */ /* 0x000fe20000410000 */
[C---:B------:R-:W-:Y:S01]  /*6ef0*/  LOP3.LUT P5, RZ, R141.reuse, 0xff, RZ, 0xc0, !PT ;  /* 0x000000ff8dff7812 */ /* 0x040fe200078ac0ff */
[----:B------:R-:W-:Y:S01]  /*6f00*/  FADD.FTZ R115, -R126, R115 ;  /* 0x000000737e737221 */ /* 0x000fe20000010100 */
[C---:B------:R-:W-:Y:S01]  /*6f10*/  LOP3.LUT P4, RZ, R141.reuse, 0xff00, RZ, 0xc0, !PT ;  /* 0x0000ff008dff7812 */ /* 0x040fe2000788c0ff */
[----:B------:R-:W-:Y:S01]  /*6f20*/  FADD.FTZ R109, -R148, R109 ;  /* 0x0000006d946d7221 */ /* 0x000fe20000010100 */
[C---:B------:R-:W-:Y:S01]  /*6f30*/  LOP3.LUT P3, RZ, R141.reuse, 0xff0000, RZ, 0xc0, !PT ;  /* 0x00ff00008dff7812 */ /* 0x040fe2000786c0ff */
[C---:B------:R-:W-:Y:S01]  /*6f40*/  FMUL.FTZ R126, R146.reuse, R127 ;  /* 0x0000007f927e7220 */ /* 0x040fe20000410000 */
[----:B------:R-:W-:Y:S01]  /*6f50*/  ISETP.GE.U32.AND.EX P2, PT, R141, 0x1000000, PT, P2 ;  /* 0x010000008d00780c */ /* 0x000fe20003f46120 */
[C---:B------:R-:W-:Y:S01]  /*6f60*/  FMUL.FTZ R123, R146.reuse, R115 ;  /* 0x00000073927b7220 */ /* 0x040fe20000410000 */
[----:B------:R-:W-:Y:S01]  /*6f70*/  FADD.FTZ R147, -R147, R116 ;  /* 0x0000007493937221 */ /* 0x000fe20000010100 */
[----:B------:R-:W-:Y:S01]  /*6f80*/  FMUL.FTZ R148, R146, R109 ;  /* 0x0000006d92947220 */ /* 0x000fe20000410000 */
[-C--:B------:R-:W-:Y:S01]  /*6f90*/  FMUL.FTZ R86, R126, R145.reuse ;  /* 0x000000917e567220 */ /* 0x080fe20000410000 */
[----:B------:R-:W-:Y:S01]  /*6fa0*/  @P6 PRMT R97, R97, 0x7632, R97 ;  /* 0x0000763261616816 */ /* 0x000fe20000000061 */
[----:B------:R-:W-:Y:S01]  /*6fb0*/  FMUL.FTZ R85, R123, R145 ;  /* 0x000000917b557220 */ /* 0x000fe20000410000 */
[----:B------:R-:W-:Y:S01]  /*6fc0*/  @P5 SHF.L.U32 R87, R98, 0x10, RZ ;  /* 0x0000001062575819 */ /* 0x000fe200000006ff */
[----:B------:R-:W-:Y:S01]  /*6fd0*/  FADD.FTZ R117, -R122, R117 ;  /* 0x000000757a757221 */ /* 0x000fe20000010100 */
[----:B------:R-:W-:Y:S01]  /*6fe0*/  @P4 PRMT R109, R98, 0x7632, R109 ;  /* 0x00007632626d4816 */ /* 0x000fe2000000006d */
[----:B------:R-:W-:Y:S01]  /*6ff0*/  HFMA2 R98, -RZ, RZ, 0, 0 ;  /* 0x00000000ff627431 */ /* 0x000fe200000001ff */
[C---:B------:R-:W-:Y:S01]  /*7000*/  @P3 SHF.L.U32 R119, R99.reuse, 0x10, RZ ;  /* 0x0000001063773819 */ /* 0x040fe200000006ff */
[----:B------:R-:W-:Y:S01]  /*7010*/  FMUL.FTZ R147, R146, R147 ;  /* 0x0000009392937220 */ /* 0x000fe20000410000 */
[----:B------:R-:W-:Y:S01]  /*7020*/  @P2 PRMT R121, R99, 0x7632, R121 ;  /* 0x0000763263792816 */ /* 0x000fe20000000079 */
[----:B------:R-:W-:Y:S01]  /*7030*/  HFMA2 R113, -RZ, RZ, 0, 0 ;  /* 0x00000000ff717431 */ /* 0x000fe200000001ff */
[----:B------:R-:W-:Y:S01]  /*7040*/  @P5 SHF.L.U32 R99, R46, 0x10, RZ ;  /* 0x000000102e635819 */ /* 0x000fe200000006ff */
[----:B------:R-:W-:Y:S01]  /*7050*/  FMUL.FTZ R86, R86, UR4 ;  /* 0x0000000456567c20 */ /* 0x000fe20008410000 */
[----:B------:R-:W-:Y:S01]  /*7060*/  @P6 SHF.L.U32 R97, R97, 0x10, RZ ;  /* 0x0000001061616819 */ /* 0x000fe200000006ff */
[----:B------:R-:W-:Y:S01]  /*7070*/  FMUL.FTZ R116, R85, UR4 ;  /* 0x0000000455747c20 */ /* 0x000fe20008410000 */
[----:B------:R-:W-:Y:S01]  /*7080*/  FMUL.FTZ R146, R146, R117 ;  /* 0x0000007592927220 */ /* 0x000fe20000410000 */
[----:B------:R-:W-:-:S02]  /*7090*/  CS2R R114, SRZ ;  /* 0x0000000000727805 */ /* 0x000fc4000001ff00 */
[----:B------:R-:W-:Y:S01]  /*70a0*/  @P6 SHF.L.U32 R85, R164, 0x10, RZ ;  /* 0x00000010a4556819 */ /* 0x000fe200000006ff */
[----:B------:R-:W-:Y:S01]  /*70b0*/  FMUL.FTZ R108, R147, R145 ;  /* 0x00000091936c7220 */ /* 0x000fe20000410000 */
[C---:B------:R-:W-:Y:S01]  /*70c0*/  @P5 FMUL.FTZ R115, R86.reuse, R87 ;  /* 0x0000005756735220 */ /* 0x040fe20000410000 */
[----:B------:R-:W-:Y:S01]  /*70d0*/  @P5 FMUL.FTZ R98, R86, R99 ;  /* 0x0000006356625220 */ /* 0x000fe20000410000 */
[----:B------:R-:W-:Y:S01]  /*70e0*/  @P6 FMUL.FTZ R113, R116, R97 ;  /* 0x0000006174716220 */ /* 0x000fe20000410000 */
[-C--:B------:R-:W-:Y:S01]  /*70f0*/  FMUL.FTZ R86, R148, R145.reuse ;  /* 0x0000009194567220 */ /* 0x080fe20000410000 */
[----:B------:R-:W-:Y:S01]  /*7100*/  MOV R97, RZ ;  /* 0x000000ff00617202 */ /* 0x000fe20000000f00 */
[----:B------:R-:W-:Y:S01]  /*7110*/  FMUL.FTZ R145, R146, R145 ;  /* 0x0000009192917220 */ /* 0x000fe20000410000 */
[----:B------:R-:W-:Y:S01]  /*7120*/  @P4 SHF.L.U32 R109, R109, 0x10, RZ ;  /* 0x000000106d6d4819 */ /* 0x000fe200000006ff */
[----:B------:R-:W-:Y:S01]  /*7130*/  FMUL.FTZ R140, R108, UR4 ;  /* 0x000000046c8c7c20 */ /* 0x000fe20008410000 */
[----:B------:R-:W-:Y:S01]  /*7140*/  @P6 FMUL.FTZ R97, R116, R85 ;  /* 0x0000005574616220 */ /* 0x000fe20000410000 */
[----:B------:R-:W-:Y:S01]  /*7150*/  @P4 SHF.L.U32 R85, R163, 0x10, RZ ;  /* 0x00000010a3554819 */ /* 0x000fe200000006ff */
[----:B------:R-:W-:Y:S01]  /*7160*/  FMUL.FTZ R86, R86, UR4 ;  /* 0x0000000456567c20 */ /* 0x000fe20008410000 */
[----:B------:R-:W-:Y:S01]  /*7170*/  @P3 SHF.L.U32 R87, R47, 0x10, RZ ;  /* 0x000000102f573819 */ /* 0x000fe200000006ff */
[----:B------:R-:W-:Y:S01]  /*7180*/  FMUL.FTZ R145, R145, UR4 ;  /* 0x0000000491917c20 */ /* 0x000fe20008410000 */
[----:B------:R-:W-:Y:S01]  /*7190*/  @P2 SHF.L.U32 R122, R161, 0x10, RZ ;  /* 0x00000010a17a2819 */ /* 0x000fe200000006ff */
[----:B------:R-:W-:Y:S01]  /*71a0*/  @P4 FMUL.FTZ R114, R140, R109 ;  /* 0x0000006d8c724220 */ /* 0x000fe20000410000 */
[----:B------:R-:W-:-:S02]  /*71b0*/  MOV R99, RZ ;  /* 0x000000ff00637202 */ /* 0x000fc40000000f00 */
[----:B------:R-:W-:Y:S01]  /*71c0*/  CS2R R108, SRZ ;  /* 0x00000000006c7805 */ /* 0x000fe2000001ff00 */
[----:B------:R-:W-:Y:S01]  /*71d0*/  @P4 FMUL.FTZ R99, R140, R85 ;  /* 0x000000558c634220 */ /* 0x000fe20000410000 */
[----:B------:R-:W-:Y:S01]  /*71e0*/  @P2 SHF.L.U32 R121, R121, 0x10, RZ ;  /* 0x0000001079792819 */ /* 0x000fe200000006ff */
[----:B------:R-:W-:Y:S01]  /*71f0*/  @P3 FMUL.FTZ R108, R86, R87 ;  /* 0x00000057566c3220 */ /* 0x000fe20000410000 */
[----:B------:R-:W-:Y:S01]  /*7200*/  @P2 FMUL.FTZ R109, R145, R122 ;  /* 0x0000007a916d2220 */ /* 0x000fe20000410000 */
[----:B------:R-:W-:Y:S02]  /*7210*/  CS2R R116, SRZ ;  /* 0x0000000000747805 */ /* 0x000fe4000001ff00 */
[----:B------:R-:W-:Y:S01]  /*7220*/  F2FP.BF16.F32.PACK_AB R84, R96, R84 ;  /* 0x000000546054723e */ /* 0x000fe200000010ff */
[----:B------:R-:W-:Y:S01]  /*7230*/  @P3 FMUL.FTZ R116, R86, R119 ;  /* 0x0000007756743220 */ /* 0x000fe20000410000 */
[----:B------:R-:W-:Y:S01]  /*7240*/  F2FP.BF16.F32.PACK_AB R98, R99, R98 ;  /* 0x000000626362723e */ /* 0x000fe200000010ff */
[----:B------:R-:W-:Y:S01]  /*7250*/  @P2 FMUL.FTZ R117, R145, R121 ;  /* 0x0000007991752220 */ /* 0x000fe20000410000 */
[----:B------:R-:W-:-:S02]  /*7260*/  F2FP.BF16.F32.PACK_AB R87, R146, R148 ;  /* 0x000000949257723e */ /* 0x000fc400000010ff */
[----:B------:R-:W-:Y:S02]  /*7270*/  F2FP.BF16.F32.PACK_AB R86, R147, R126 ;  /* 0x0000007e9356723e */ /* 0x000fe400000010ff */
[----:B------:R-:W-:Y:S02]  /*7280*/  F2FP.BF16.F32.PACK_AB R85, R123, R120 ;  /* 0x000000787b55723e */ /* 0x000fe400000010ff */
[----:B------:R-:W-:Y:S02]  /*7290*/  F2FP.BF16.F32.PACK_AB R97, R97, R118 ;  /* 0x000000766161723e */ /* 0x000fe400000010ff */
[----:B------:R-:W-:Y:S02]  /*72a0*/  F2FP.BF16.F32.PACK_AB R96, R106, R107 ;  /* 0x0000006b6a60723e */ /* 0x000fe400000010ff */
[----:B------:R-:W-:Y:S01]  /*72b0*/  F2FP.BF16.F32.PACK_AB R99, R109, R108 ;  /* 0x0000006c6d63723e */ /* 0x000fe200000010ff */
[----:B------:R-:W-:Y:S06]  /*72c0*/  BRA `(.L_x_927) ;  /* 0x0000000400907947 */ /* 0x000fec0003800000 */
.L_x_926:
[--C-:B------:R-:W-:Y:S01]  /*72d0*/  FFMA.FTZ R127, R122, R110, R123.reuse ;  /* 0x0000006e7a7f7223 */ /* 0x100fe2000001007b */
[----:B------:R-:W-:Y:S01]  /*72e0*/  LOP3.LUT P2, RZ, R140, 0xff, RZ, 0xc0, !PT ;  /* 0x000000ff8cff7812 */ /* 0x000fe2000784c0ff */
[--C-:B------:R-:W-:Y:S01]  /*72f0*/  FFMA.FTZ R147, R122, R118, R123.reuse ;  /* 0x000000767a937223 */ /* 0x100fe2000001007b */
[----:B------:R-:W-:Y:S01]  /*7300*/  LOP3.LUT P3, RZ, R140, 0xff00, RZ, 0xc0, !PT ;  /* 0x0000ff008cff7812 */ /* 0x000fe2000786c0ff */
[----:B------:R-:W-:Y:S01]  /*7310*/  FADD.FTZ R127, -R127, R106 ;  /* 0x0000006a7f7f7221 */ /* 0x000fe20000010100 */
[--C-:B------:R-:W-:Y:S01]  /*7320*/  FFMA.FTZ R118, R122, R111, R123.reuse ;  /* 0x0000006f7a767223 */ /* 0x100fe2000001007b */
[----:B------:R-:W-:Y:S01]  /*7330*/  LOP3.LUT P4, RZ, R140, 0xff0000, RZ, 0xc0, !PT ;  /* 0x00ff00008cff7812 */ /* 0x000fe2000788c0ff */
[----:B0-----:R-:W-:Y:S01]  /*7340*/  FFMA.FTZ R150, R122, R113, R123 ;  /* 0x000000717a967223 */ /* 0x001fe2000001007b */
[----:B------:R-:W-:Y:S01]  /*7350*/  FMUL.FTZ R106, R146, R127 ;  /* 0x0000007f926a7220 */ /* 0x000fe20000410000 */
[----:B------:R-:W-:Y:S01]  /*7360*/  FADD.FTZ R113, -R118, R107 ;  /* 0x0000006b76717221 */ /* 0x000fe20000010100 */
[----:B------:R-:W-:Y:S01]  /*7370*/  FADD.FTZ R147, -R147, R114 ;  /* 0x0000007293937221 */ /* 0x000fe20000010100 */
[C-C-:B------:R-:W-:Y:S01]  /*7380*/  FFMA.FTZ R148, R122.reuse, R119, R123.reuse ;  /* 0x000000777a947223 */ /* 0x140fe2000001007b */
[C-C-:B------:R-:W-:Y:S01]  /*7390*/  FFMA.FTZ R149, R122.reuse, R112, R123.reuse ;  /* 0x000000707a957223 */ /* 0x140fe2000001007b */
[C-C-:B------:R-:W-:Y:S01]  /*73a0*/  FFMA.FTZ R127, R122.reuse, R120, R123.reuse ;  /* 0x000000787a7f7223 */ /* 0x140fe2000001007b */
[----:B------:R-:W-:Y:S01]  /*73b0*/  FFMA.FTZ R162, R122, R121, R123 ;  /* 0x000000797aa27223 */ /* 0x000fe2000001007b */
[----:B------:R-:W-:Y:S01]  /*73c0*/  FMUL.FTZ R106, R145, R106 ;  /* 0x0000006a916a7220 */ /* 0x000fe20000410000 */
[----:B------:R-:W-:Y:S01]  /*73d0*/  FMUL.FTZ R122, R146, R113 ;  /* 0x00000071927a7220 */ /* 0x000fe20000410000 */
[----:B-----5:R-:W-:-:S02]  /*73e0*/  @P2 SHF.L.U32 R112, R96, 0x10, RZ ;  /* 0x0000001060702819 */ /* 0x020fc400000006ff */
[----:B------:R-:W-:Y:S02]  /*73f0*/  CS2R R110, SRZ ;  /* 0x00000000006e7805 */ /* 0x000fe4000001ff00 */
[----:B------:R-:W-:Y:S01]  /*7400*/  @P3 PRMT R120, R96, 0x7632, R120 ;  /* 0x0000763260783816 */ /* 0x000fe20000000078 */
[----:B------:R-:W-:Y:S01]  /*7410*/  FMUL.FTZ R96, R146, R147 ;  /* 0x0000009392607220 */ /* 0x000fe20000410000 */
[----:B------:R-:W-:Y:S01]  /*7420*/  FMUL.FTZ R119, R106, UR4 ;  /* 0x000000046a777c20 */ /* 0x000fe20008410000 */
[C---:B------:R-:W-:Y:S01]  /*7430*/  FMUL.FTZ R113, R145.reuse, R122 ;  /* 0x0000007a91717220 */ /* 0x040fe20000410000 */
[----:B------:R-:W-:Y:S01]  /*7440*/  @P2 SHF.L.U32 R114, R44, 0x10, RZ ;  /* 0x000000102c722819 */ /* 0x000fe200000006ff */
[----:B------:R-:W-:Y:S01]  /*7450*/  FMUL.FTZ R96, R145, R96 ;  /* 0x0000006091607220 */ /* 0x000fe20000410000 */
[----:B------:R-:W-:Y:S01]  /*7460*/  @P3 SHF.L.U32 R121, R120, 0x10, RZ ;  /* 0x0000001078793819 */ /* 0x000fe200000006ff */
[----:B------:R-:W-:Y:S01]  /*7470*/  @P2 FMUL.FTZ R110, R112, R119 ;  /* 0x00000077706e2220 */ /* 0x000fe20000410000 */
[----:B------:R-:W-:-:S02]  /*7480*/  @P4 SHF.L.U32 R126, R97, 0x10, RZ ;  /* 0x00000010617e4819 */ /* 0x000fc400000006ff */
[----:B------:R-:W-:Y:S02]  /*7490*/  CS2R R106, SRZ ;  /* 0x00000000006a7805 */ /* 0x000fe4000001ff00 */
[----:B------:R-:W-:Y:S01]  /*74a0*/  @P4 SHF.L.U32 R120, R45, 0x10, RZ ;  /* 0x000000102d784819 */ /* 0x000fe200000006ff */
[----:B------:R-:W-:Y:S02]  /*74b0*/  HFMA2 R112, -RZ, RZ, 0, 0 ;  /* 0x00000000ff707431 */ /* 0x000fe400000001ff */
[----:B------:R-:W-:Y:S01]  /*74c0*/  FMUL.FTZ R113, R113, UR4 ;  /* 0x0000000471717c20 */ /* 0x000fe20008410000 */
[----:B------:R-:W-:Y:S01]  /*74d0*/  @P3 SHF.L.U32 R123, R165, 0x10, RZ ;  /* 0x00000010a57b3819 */ /* 0x000fe200000006ff */
[----:B------:R-:W-:Y:S01]  /*74e0*/  FMUL.FTZ R96, R96, UR4 ;  /* 0x0000000460607c20 */ /* 0x000fe20008410000 */
[----:B------:R-:W-:Y:S01]  /*74f0*/  @P2 FMUL.FTZ R107, R114, R119 ;  /* 0x00000077726b2220 */ /* 0x000fe20000410000 */
[----:B------:R-:W-:Y:S01]  /*7500*/  LOP3.LUT P6, RZ, R140, 0xff000000, RZ, 0xc0, !PT ;  /* 0xff0000008cff7812 */ /* 0x000fe200078cc0ff */
[-C--:B------:R-:W-:Y:S01]  /*7510*/  @P4 FMUL.FTZ R111, R126, R113.reuse ;  /* 0x000000717e6f4220 */ /* 0x080fe20000410000 */
[----:B------:R-:W-:Y:S01]  /*7520*/  MOV R118, RZ ;  /* 0x000000ff00767202 */ /* 0x000fe20000000f00 */
[----:B------:R-:W-:Y:S01]  /*7530*/  @P4 FMUL.FTZ R118, R120, R113 ;  /* 0x0000007178764220 */ /* 0x000fe20000410000 */
[----:B------:R-:W-:Y:S01]  /*7540*/  ISETP.GE.U32.AND P2, PT, R140, RZ, PT ;  /* 0x000000ff8c00720c */ /* 0x000fe20003f46070 */
[-C--:B------:R-:W-:Y:S01]  /*7550*/  @P3 FMUL.FTZ R112, R121, R96.reuse ;  /* 0x0000006079703220 */ /* 0x080fe20000410000 */
[----:B------:R-:W-:Y:S01]  /*7560*/  LOP3.LUT P5, RZ, R141, 0xff, RZ, 0xc0, !PT ;  /* 0x000000ff8dff7812 */ /* 0x000fe200078ac0ff */
[----:B------:R-:W-:Y:S01]  /*7570*/  @P3 FMUL.FTZ R106, R123, R96 ;  /* 0x000000607b6a3220 */ /* 0x000fe20000410000 */
[C---:B------:R-:W-:Y:S01]  /*7580*/  LOP3.LUT P4, RZ, R141.reuse, 0xff00, RZ, 0xc0, !PT ;  /* 0x0000ff008dff7812 */ /* 0x040fe2000788c0ff */
[----:B------:R-:W-:Y:S01]  /*7590*/  FADD.FTZ R115, -R148, R115 ;  /* 0x0000007394737221 */ /* 0x000fe20000010100 */
[----:B------:R-:W-:Y:S01]  /*75a0*/  LOP3.LUT P3, RZ, R141, 0xff0000, RZ, 0xc0, !PT ;  /* 0x00ff00008dff7812 */ /* 0x000fe2000786c0ff */
[----:B------:R-:W-:Y:S01]  /*75b0*/  FADD.FTZ R149, -R149, R108 ;  /* 0x0000006c95957221 */ /* 0x000fe20000010100 */
[----:B------:R-:W-:Y:S01]  /*75c0*/  ISETP.GE.U32.AND.EX P2, PT, R141, 0x1000000, PT, P2 ;  /* 0x010000008d00780c */ /* 0x000fe20003f46120 */
[----:B------:R-:W-:Y:S01]  /*75d0*/  FADD.FTZ R127, -R127, R116 ;  /* 0x000000747f7f7221 */ /* 0x000fe20000010100 */
[----:B------:R-:W-:Y:S01]  /*75e0*/  FADD.FTZ R109, -R150, R109 ;  /* 0x0000006d966d7221 */ /* 0x000fe20000010100 */
[----:B------:R-:W-:Y:S01]  /*75f0*/  FMUL.FTZ R96, R146, R115 ;  /* 0x0000007392607220 */ /* 0x000fe20000410000 */
[----:B------:R-:W-:Y:S01]  /*7600*/  FADD.FTZ R117, -R162, R117 ;  /* 0x00000075a2757221 */ /* 0x000fe20000010100 */
[C---:B------:R-:W-:Y:S01]  /*7610*/  FMUL.FTZ R108, R146.reuse, R149 ;  /* 0x00000095926c7220 */ /* 0x040fe20000410000 */
[----:B------:R-:W-:Y:S01]  /*7620*/  @P6 PRMT R97, R97, 0x7632, R97 ;  /* 0x0000763261616816 */ /* 0x000fe20000000061 */
[C---:B------:R-:W-:Y:S01]  /*7630*/  FMUL.FTZ R116, R146.reuse, R127 ;  /* 0x0000007f92747220 */ /* 0x040fe20000410000 */
[C---:B------:R-:W-:Y:S01]  /*7640*/  FMUL.FTZ R120, R146.reuse, R109 ;  /* 0x0000006d92787220 */ /* 0x040fe20000410000 */
[C---:B------:R-:W-:Y:S01]  /*7650*/  FMUL.FTZ R96, R145.reuse, R96 ;  /* 0x0000006091607220 */ /* 0x040fe20000410000 */
[----:B------:R-:W-:Y:S01]  /*7660*/  FMUL.FTZ R146, R146, R117 ;  /* 0x0000007592927220 */ /* 0x000fe20000410000 */
[C---:B------:R-:W-:Y:S01]  /*7670*/  @P5 SHF.L.U32 R117, R98.reuse, 0x10, RZ ;  /* 0x0000001062755819 */ /* 0x040fe200000006ff */
[----:B------:R-:W-:Y:S01]  /*7680*/  HFMA2 R113, -RZ, RZ, 0, 0 ;  /* 0x00000000ff717431 */ /* 0x000fe200000001ff */
[----:B------:R-:W-:Y:S01]  /*7690*/  @P4 PRMT R119, R98, 0x7632, R119 ;  /* 0x0000763262774816 */ /* 0x000fe20000000077 */
[----:B------:R-:W-:Y:S01]  /*76a0*/  FMUL.FTZ R98, R145, R108 ;  /* 0x0000006c91627220 */ /* 0x000fe20000410000 */
[----:B------:R-:W-:Y:S01]  /*76b0*/  @P6 SHF.L.U32 R114, R97, 0x10, RZ ;  /* 0x0000001061726819 */ /* 0x000fe200000006ff */
[----:B------:R-:W-:Y:S01]  /*76c0*/  FMUL.FTZ R109, R96, UR4 ;  /* 0x00000004606d7c20 */ /* 0x000fe20008410000 */
[C---:B------:R-:W-:Y:S01]  /*76d0*/  @P3 SHF.L.U32 R123, R99.reuse, 0x10, RZ ;  /* 0x00000010637b3819 */ /* 0x040fe200000006ff */
[----:B------:R-:W-:Y:S01]  /*76e0*/  FMUL.FTZ R98, R98, UR4 ;  /* 0x0000000462627c20 */ /* 0x000fe20008410000 */
[----:B------:R-:W-:Y:S01]  /*76f0*/  @P2 PRMT R122, R99, 0x7632, R122 ;  /* 0x00007632637a2816 */ /* 0x000fe2000000007a */
[C---:B------:R-:W-:Y:S01]  /*7700*/  FMUL.FTZ R99, R145.reuse, R116 ;  /* 0x0000007491637220 */ /* 0x040fe20000410000 */
[----:B------:R-:W-:Y:S01]  /*7710*/  @P6 SHF.L.U32 R116, R164, 0x10, RZ ;  /* 0x00000010a4746819 */ /* 0x000fe200000006ff */
[----:B------:R-:W-:Y:S01]  /*7720*/  @P6 FMUL.FTZ R113, R114, R109 ;  /* 0x0000006d72716220 */ /* 0x000fe20000410000 */
[----:B------:R-:W-:Y:S01]  /*7730*/  @P5 SHF.L.U32 R121, R46, 0x10, RZ ;  /* 0x000000102e795819 */ /* 0x000fe200000006ff */
[----:B------:R-:W-:Y:S01]  /*7740*/  FMUL.FTZ R108, R145, R120 ;  /* 0x00000078916c7220 */ /* 0x000fe20000410000 */
[----:B------:R-:W-:-:S02]  /*7750*/  CS2R R96, SRZ ;  /* 0x0000000000607805 */ /* 0x000fc4000001ff00 */
[----:B------:R-:W-:Y:S01]  /*7760*/  CS2R R114, SRZ ;  /* 0x0000000000727805 */ /* 0x000fe2000001ff00 */
[----:B------:R-:W-:Y:S01]  /*7770*/  FMUL.FTZ R145, R145, R146 ;  /* 0x0000009291917220 */ /* 0x000fe20000410000 */
[----:B------:R-:W-:Y:S01]  /*7780*/  @P4 SHF.L.U32 R120, R119, 0x10, RZ ;  /* 0x0000001077784819 */ /* 0x000fe200000006ff */
[----:B------:R-:W-:Y:S01]  /*7790*/  @P6 FMUL.FTZ R97, R116, R109 ;  /* 0x0000006d74616220 */ /* 0x000fe20000410000 */
[-C--:B------:R-:W-:Y:S01]  /*77a0*/  @P5 FMUL.FTZ R115, R117, R98.reuse ;  /* 0x0000006275735220 */ /* 0x080fe20000410000 */
[----:B------:R-:W-:Y:S01]  /*77b0*/  @P5 FMUL.FTZ R96, R121, R98 ;  /* 0x0000006279605220 */ /* 0x000fe20000410000 */
[----:B------:R-:W-:Y:S01]  /*77c0*/  FMUL.FTZ R119, R99, UR4 ;  /* 0x0000000463777c20 */ /* 0x000fe20008410000 */
[----:B------:R-:W-:Y:S01]  /*77d0*/  HFMA2 R109, -RZ, RZ, 0, 0 ;  /* 0x00000000ff6d7431 */ /* 0x000fe200000001ff */
[----:B------:R-:W-:Y:S01]  /*77e0*/  @P4 SHF.L.U32 R98, R163, 0x10, RZ ;  /* 0x00000010a3624819 */ /* 0x000fe200000006ff */
[----:B------:R-:W-:Y:S01]  /*77f0*/  FMUL.FTZ R108, R108, UR4 ;  /* 0x000000046c6c7c20 */ /* 0x000fe20008410000 */
[----:B------:R-:W-:Y:S01]  /*7800*/  @P3 SHF.L.U32 R121, R47, 0x10, RZ ;  /* 0x000000102f793819 */ /* 0x000fe200000006ff */
[----:B------:R-:W-:Y:S01]  /*7810*/  FMUL.FTZ R145, R145, UR4 ;  /* 0x0000000491917c20 */ /* 0x000fe20008410000 */
[----:B------:R-:W-:Y:S01]  /*7820*/  @P2 SHF.L.U32 R126, R161, 0x10, RZ ;  /* 0x00000010a17e2819 */ /* 0x000fe200000006ff */
[-C--:B------:R-:W-:Y:S01]  /*7830*/  @P4 FMUL.FTZ R114, R120, R119.reuse ;  /* 0x0000007778724220 */ /* 0x080fe20000410000 */
[----:B------:R-:W-:Y:S01]  /*7840*/  MOV R99, RZ ;  /* 0x000000ff00637202 */ /* 0x000fe20000000f00 */
[----:B------:R-:W-:Y:S01]  /*7850*/  @P4 FMUL.FTZ R99, R98, R119 ;  /* 0x0000007762634220 */ /* 0x000fe20000410000 */
[----:B------:R-:W-:Y:S01]  /*7860*/  MOV R120, RZ ;  /* 0x000000ff00787202 */ /* 0x000fe20000000f00 */
[----:B------:R-:W-:Y:S01]  /*7870*/  @P3 FMUL.FTZ R109, R121, R108 ;  /* 0x0000006c796d3220 */ /* 0x000fe20000410000 */
[----:B------:R-:W-:Y:S01]  /*7880*/  @P2 SHF.L.U32 R122, R122, 0x10, RZ ;  /* 0x000000107a7a2819 */ /* 0x000fe200000006ff */
[----:B------:R-:W-:Y:S01]  /*7890*/  @P2 FMUL.FTZ R120, R126, R145 ;  /* 0x000000917e782220 */ /* 0x000fe20000410000 */
[----:B------:R-:W-:-:S02]  /*78a0*/  CS2R R116, SRZ ;  /* 0x0000000000747805 */ /* 0x000fc4000001ff00 */
[----:B------:R-:W-:Y:S01]  /*78b0*/  F2FP.BF16.F32.PACK_AB R98, R99, R96 ;  /* 0x000000606362723e */ /* 0x000fe200000010ff */
[----:B------:R-:W-:Y:S01]  /*78c0*/  @P3 FMUL.FTZ R116, R123, R108 ;  /* 0x0000006c7b743220 */ /* 0x000fe20000410000 */
[----:B------:R-:W-:Y:S01]  /*78d0*/  @P2 FMUL.FTZ R117, R122, R145 ;  /* 0x000000917a752220 */ /* 0x000fe20000410000 */
[----:B------:R-:W-:Y:S02]  /*78e0*/  F2FP.BF16.F32.PACK_AB R97, R97, R118 ;  /* 0x000000766161723e */ /* 0x000fe400000010ff */
[----:B------:R-:W-:Y:S02]  /*78f0*/  F2FP.BF16.F32.PACK_AB R96, R106, R107 ;  /* 0x0000006b6a60723e */ /* 0x000fe400000010ff */
[----:B------:R-:W-:-:S07]  /*7900*/  F2FP.BF16.F32.PACK_AB R99, R120, R109 ;  /* 0x0000006d7863723e */ /* 0x000fce00000010ff */
.L_x_927:
[----:B------:R-:W0:Y:S01]  /*7910*/  @P1 LDC.64 R106, c[0x0][0x478] ;  /* 0x00011e00ff6a1b82 */ /* 0x000e220000000a00 */
[----:B------:R-:W-:-:S04]  /*7920*/  IMAD.WIDE.U32 R108, R2, 0x10, R186 ;  /* 0x00000010026c7825 */ /* 0x000fc800078e00ba */
[----:B0-----:R-:W-:-:S05]  /*7930*/  @P1 IMAD.WIDE.U32 R106, R2, 0x10, R106 ;  /* 0x00000010026a1825 */ /* 0x001fca00078e006a */
[----:B------:R0:W-:Y:S04]  /*7940*/  @P1 STG.E.128 desc[UR6][R106.64], R84 ;  /* 0x000000546a001986 */ /* 0x0001e8000c101d06 */
[----:B------:R0:W-:Y:S01]  /*7950*/  STG.E.128 desc[UR6][R108.64], R96 ;  /* 0x000000606c007986 */ /* 0x0001e2000c101d06 */
[----:B------:R-:W-:Y:S05]  /*7960*/  BRA `(.L_x_928) ;  /* 0x0000003c009c7947 */ /* 0x000fea0003800000 */
.L_x_919:
[----:B------:R-:W1:Y:S02]  /*7970*/  LDC.64 R198, c[0x0][0x390] ;  /* 0x0000e400ffc67b82 */ /* 0x000e640000000a00 */
[----:B-1----:R-:W-:-:S06]  /*7980*/  IMAD.WIDE.U32 R96, R151, 0x10, R198 ;  /* 0x0000001097607825 */ /* 0x002fcc00078e00c6 */
        /* <DEDUP_REMOVED lines=8> */
[--C-:B------:R-:W-:Y:S01]  /*7a10*/  FFMA.FTZ R0, R122, R0, R123.reuse ;  /* 0x000000007a007223 */ /* 0x100fe2000001007b */
[----:B------:R-:W-:Y:S01]  /*7a20*/  SHF.L.U32 R100, R88, 0x10, RZ ;  /* 0x0000001058647819 */ /* 0x000fe200000006ff */
[----:B------:R-:W-:Y:S01]  /*7a30*/  UMOV UR4, UR5 ;  /* 0x0000000500047c82 */ /* 0x000fe20008000000 */
[----:B------:R-:W-:Y:S01]  /*7a40*/  LOP3.LUT P1, RZ, R154, 0xff, RZ, 0xc0, !PT ;  /* 0x000000ff9aff7812 */ /* 0x000fe2000782c0ff */
[----:B------:R-:W-:Y:S01]  /*7a50*/  FADD.FTZ R0, -R0, R196 ;  /* 0x000000c400007221 */ /* 0x000fe20000010100 */
[----:B------:R-:W-:Y:S01]  /*7a60*/  MOV R192, RZ ;  /* 0x000000ff00c07202 */ /* 0x000fe20000000f00 */
[C-C-:B------:R-:W-:Y:S01]  /*7a70*/  FFMA.FTZ R195, R122.reuse, R195, R123.reuse ;  /* 0x000000c37ac37223 */ /* 0x140fe2000001007b */
[--C-:B------:R-:W-:Y:S01]  /*7a80*/  FFMA.FTZ R190, R122, R190, R123.reuse ;  /* 0x000000be7abe7223 */ /* 0x100fe2000001007b */
[----:B------:R-:W-:Y:S01]  /*7a90*/  FFMA.FTZ R0, R146, R0, R100 ;  /* 0x0000000092007223 */ /* 0x000fe20000010064 */
[----:B------:R-:W-:Y:S01]  /*7aa0*/  FFMA.FTZ R188, R122, R188, R123 ;  /* 0x000000bc7abc7223 */ /* 0x000fe2000001007b */
[----:B------:R-:W-:Y:S01]  /*7ab0*/  FADD.FTZ R195, -R195, R194 ;  /* 0x000000c2c3c37221 */ /* 0x000fe20000010100 */
[----:B------:R-:W-:Y:S01]  /*7ac0*/  FADD.FTZ R189, -R190, R189 ;  /* 0x000000bdbebd7221 */ /* 0x000fe20000010100 */
[----:B------:R-:W-:Y:S01]  /*7ad0*/  FMUL.FTZ R0, R0, R145 ;  /* 0x0000009100007220 */ /* 0x000fe20000410000 */
[----:B------:R-:W-:Y:S01]  /*7ae0*/  FADD.FTZ R188, -R188, R103 ;  /* 0x00000067bcbc7221 */ /* 0x000fe20000010100 */
[----:B------:R-:W-:Y:S01]  /*7af0*/  SHF.L.U32 R103, R90, 0x10, RZ ;  /* 0x000000105a677819 */ /* 0x000fe200000006ff */
[----:B------:R-:W-:Y:S01]  /*7b00*/  FFMA.FTZ R187, R122, R187, R123 ;  /* 0x000000bb7abb7223 */ /* 0x000fe2000001007b */
[----:B------:R-:W-:Y:S01]  /*7b10*/  FMUL.FTZ R100, R0, UR4 ;  /* 0x0000000400647c20 */ /* 0x000fe20008410000 */
[----:B------:R-:W-:Y:S01]  /*7b20*/  HFMA2 R0, -RZ, RZ, 0, 0 ;  /* 0x00000000ff007431 */ /* 0x000fe200000001ff */
[----:B0----5:R-:W-:Y:S01]  /*7b30*/  @P1 SHF.L.U32 R101, R96, 0x10, RZ ;  /* 0x0000001060651819 */ /* 0x021fe200000006ff */
[----:B------:R-:W-:Y:S01]  /*7b40*/  FFMA.FTZ R188, R146, R188, R103 ;  /* 0x000000bc92bc7223 */ /* 0x000fe20000010067 */
[----:B------:R-:W-:Y:S01]  /*7b50*/  LOP3.LUT P2, RZ, R155, 0xff00, RZ, 0xc0, !PT ;  /* 0x0000ff009bff7812 */ /* 0x000fe2000784c0ff */
[----:B------:R-:W-:Y:S01]  /*7b60*/  FADD.FTZ R104, -R187, R104 ;  /* 0x00000068bb687221 */ /* 0x000fe20000010100 */
[----:B------:R-:W-:-:S02]  /*7b70*/  HFMA2 R103, -RZ, RZ, 0, 0 ;  /* 0x00000000ff677431 */ /* 0x000fc400000001ff */
[----:B------:R-:W-:Y:S01]  /*7b80*/  @P1 FMUL.FTZ R0, R100, R101 ;  /* 0x0000006564001220 */ /* 0x000fe20000410000 */
[----:B------:R-:W-:Y:S01]  /*7b90*/  @P1 SHF.L.U32 R101, R60, 0x10, RZ ;  /* 0x000000103c651819 */ /* 0x000fe200000006ff */
[----:B------:R-:W-:Y:S01]  /*7ba0*/  FMUL.FTZ R188, R188, R145 ;  /* 0x00000091bcbc7220 */ /* 0x000fe20000410000 */
[----:B------:R-:W-:Y:S01]  /*7bb0*/  LOP3.LUT P3, RZ, R155, 0xff0000, RZ, 0xc0, !PT ;  /* 0x00ff00009bff7812 */ /* 0x000fe2000786c0ff */
[C-C-:B------:R-:W-:Y:S01]  /*7bc0*/  FFMA.FTZ R186, R122.reuse, R186, R123.reuse ;  /* 0x000000ba7aba7223 */ /* 0x140fe2000001007b */
[----:B------:R-:W-:Y:S01]  /*7bd0*/  FFMA.FTZ R185, R122, R185, R123 ;  /* 0x000000b97ab97223 */ /* 0x000fe2000001007b */
[----:B------:R-:W-:Y:S01]  /*7be0*/  @P1 FMUL.FTZ R192, R101, R100 ;  /* 0x0000006465c01220 */ /* 0x000fe20000410000 */
[----:B------:R-:W-:Y:S02]  /*7bf0*/  PRMT R100, R88, 0x7632, R100 ;  /* 0x0000763258647816 */ /* 0x000fe40000000064 */
[----:B------:R-:W-:Y:S01]  /*7c00*/  LOP3.LUT P1, RZ, R154, 0xff00, RZ, 0xc0, !PT ;  /* 0x0000ff009aff7812 */ /* 0x000fe2000782c0ff */
[----:B------:R-:W-:Y:S01]  /*7c10*/  FADD.FTZ R124, -R185, R124 ;  /* 0x0000007cb97c7221 */ /* 0x000fe20000010100 */
[----:B------:R-:W-:-:S05]  /*7c20*/  SHF.L.U32 R100, R100, 0x10, RZ ;  /* 0x0000001064647819 */ /* 0x000fca00000006ff */
[----:B------:R-:W-:-:S04]  /*7c30*/  FFMA.FTZ R100, R146, R195, R100 ;  /* 0x000000c392647223 */ /* 0x000fc80000010064 */
[----:B------:R-:W-:Y:S02]  /*7c40*/  FMUL.FTZ R100, R100, R145 ;  /* 0x0000009164647220 */ /* 0x000fe40000410000 */
[----:B------:R-:W-:Y:S02]  /*7c50*/  @P1 PRMT R96, R96, 0x7632, R96 ;  /* 0x0000763260601816 */ /* 0x000fe40000000060 */
[----:B------:R-:W-:Y:S01]  /*7c60*/  FMUL.FTZ R101, R100, UR4 ;  /* 0x0000000464657c20 */ /* 0x000fe20008410000 */
[----:B------:R-:W-:Y:S01]  /*7c70*/  HFMA2 R100, -RZ, RZ, 0, 0 ;  /* 0x00000000ff647431 */ /* 0x000fe200000001ff */
[----:B------:R-:W-:Y:S02]  /*7c80*/  @P1 SHF.L.U32 R96, R96, 0x10, RZ ;  /* 0x0000001060601819 */ /* 0x000fe400000006ff */
[----:B------:R-:W-:-:S03]  /*7c90*/  @P1 SHF.L.U32 R102, R202, 0x10, RZ ;  /* 0x00000010ca661819 */ /* 0x000fc600000006ff */
[----:B------:R-:W-:Y:S01]  /*7ca0*/  @P1 FMUL.FTZ R100, R101, R96 ;  /* 0x0000006065641220 */ /* 0x000fe20000410000 */
[----:B------:R-:W-:Y:S01]  /*7cb0*/  MOV R96, RZ ;  /* 0x000000ff00607202 */ /* 0x000fe20000000f00 */
[----:B------:R-:W-:Y:S01]  /*7cc0*/  @P1 FMUL.FTZ R96, R102, R101 ;  /* 0x0000006566601220 */ /* 0x000fe20000410000 */
[----:B------:R-:W-:Y:S01]  /*7cd0*/  FFMA.FTZ R102, R122, R193, R123 ;  /* 0x000000c17a667223 */ /* 0x000fe2000001007b */
[----:B------:R-:W-:Y:S02]  /*7ce0*/  LOP3.LUT P1, RZ, R154, 0xff0000, RZ, 0xc0, !PT ;  /* 0x00ff00009aff7812 */ /* 0x000fe4000782c0ff */
[----:B------:R-:W-:Y:S01]  /*7cf0*/  SHF.L.U32 R101, R89, 0x10, RZ ;  /* 0x0000001059657819 */ /* 0x000fe200000006ff */
[----:B------:R-:W-:Y:S01]  /*7d00*/  FADD.FTZ R102, -R102, R191 ;  /* 0x000000bf66667221 */ /* 0x000fe20000010100 */
[----:B------:R-:W-:-:S03]  /*7d10*/  F2FP.BF16.F32.PACK_AB R96, R96, R192 ;  /* 0x000000c06060723e */ /* 0x000fc600000010ff */
[----:B------:R-:W-:Y:S01]  /*7d20*/  FFMA.FTZ R102, R146, R102, R101 ;  /* 0x0000006692667223 */ /* 0x000fe20000010065 */
[----:B------:R-:W-:-:S03]  /*7d30*/  HFMA2 R101, -RZ, RZ, 0, 0 ;  /* 0x00000000ff657431 */ /* 0x000fc600000001ff */
[----:B------:R-:W-:Y:S02]  /*7d40*/  FMUL.FTZ R102, R102, R145 ;  /* 0x0000009166667220 */ /* 0x000fe40000410000 */
[----:B------:R-:W-:Y:S02]  /*7d50*/  @P1 SHF.L.U32 R191, R97, 0x10, RZ ;  /* 0x0000001061bf1819 */ /* 0x000fe400000006ff */
[----:B------:R-:W-:Y:S01]  /*7d60*/  FMUL.FTZ R102, R102, UR4 ;  /* 0x0000000466667c20 */ /* 0x000fe20008410000 */
[----:B------:R-:W-:Y:S02]  /*7d70*/  @P1 SHF.L.U32 R193, R61, 0x10, RZ ;  /* 0x000000103dc11819 */ /* 0x000fe400000006ff */
[----:B------:R-:W-:Y:S01]  /*7d80*/  PRMT R97, R89, 0x7632, R97 ;  /* 0x0000763259617816 */ /* 0x000fe20000000061 */
[----:B------:R-:W-:Y:S01]  /*7d90*/  @P1 FMUL.FTZ R101, R102, R191 ;  /* 0x000000bf66651220 */ /* 0x000fe20000410000 */
[----:B------:R-:W-:Y:S01]  /*7da0*/  MOV R191, RZ ;  /* 0x000000ff00bf7202 */ /* 0x000fe20000000f00 */
[----:B------:R-:W-:Y:S01]  /*7db0*/  @P1 FMUL.FTZ R191, R193, R102 ;  /* 0x00000066c1bf1220 */ /* 0x000fe20000410000 */
[----:B------:R-:W-:-:S02]  /*7dc0*/  LOP3.LUT P1, RZ, R154, 0xff000000, RZ, 0xc0, !PT ;  /* 0xff0000009aff7812 */ /* 0x000fc4000782c0ff */
[----:B------:R-:W-:-:S05]  /*7dd0*/  SHF.L.U32 R193, R97, 0x10, RZ ;  /* 0x0000001061c17819 */ /* 0x000fca00000006ff */
[----:B------:R-:W-:-:S04]  /*7de0*/  FFMA.FTZ R102, R146, R189, R193 ;  /* 0x000000bd92667223 */ /* 0x000fc800000100c1 */
[----:B------:R-:W-:Y:S02]  /*7df0*/  FMUL.FTZ R102, R102, R145 ;  /* 0x0000009166667220 */ /* 0x000fe40000410000 */
[----:B------:R-:W-:Y:S02]  /*7e00*/  @P1 PRMT R190, R97, 0x7632, R190 ;  /* 0x0000763261be1816 */ /* 0x000fe400000000be */
[----:B------:R-:W-:Y:S01]  /*7e10*/  FMUL.FTZ R189, R102, UR4 ;  /* 0x0000000466bd7c20 */ /* 0x000fe20008410000 */
[----:B------:R-:W-:Y:S01]  /*7e20*/  HFMA2 R102, -RZ, RZ, 0, 0 ;  /* 0x00000000ff667431 */ /* 0x000fe200000001ff */
[----:B------:R-:W-:Y:S02]  /*7e30*/  @P1 SHF.L.U32 R190, R190, 0x10, RZ ;  /* 0x00000010bebe1819 */ /* 0x000fe400000006ff */
[----:B------:R-:W-:-:S03]  /*7e40*/  MOV R97, RZ ;  /* 0x000000ff00617202 */ /* 0x000fc60000000f00 */
[----:B------:R-:W-:Y:S01]  /*7e50*/  @P1 FMUL.FTZ R102, R189, R190 ;  /* 0x000000bebd661220 */ /* 0x000fe20000410000 */
[----:B------:R-:W-:-:S05]  /*7e60*/  @P1 SHF.L.U32 R190, R201, 0x10, RZ ;  /* 0x00000010c9be1819 */ /* 0x000fca00000006ff */
[----:B------:R-:W-:Y:S01]  /*7e70*/  @P1 FMUL.FTZ R97, R190, R189 ;  /* 0x000000bdbe611220 */ /* 0x000fe20000410000 */
[----:B------:R-:W-:Y:S01]  /*7e80*/  LOP3.LUT P1, RZ, R155, 0xff, RZ, 0xc0, !PT ;  /* 0x000000ff9bff7812 */ /* 0x000fe2000782c0ff */
[----:B------:R-:W-:-:S03]  /*7e90*/  FMUL.FTZ R189, R188, UR4 ;  /* 0x00000004bcbd7c20 */ /* 0x000fc60008410000 */
[----:B------:R-:W-:-:S09]  /*7ea0*/  F2FP.BF16.F32.PACK_AB R97, R97, R191 ;  /* 0x000000bf6161723e */ /* 0x000fd200000010ff */
[----:B------:R-:W-:Y:S02]  /*7eb0*/  @P1 SHF.L.U32 R188, R98, 0x10, RZ ;  /* 0x0000001062bc1819 */ /* 0x000fe400000006ff */
[----:B------:R-:W-:Y:S02]  /*7ec0*/  PRMT R98, R90, 0x7632, R98 ;  /* 0x000076325a627816 */ /* 0x000fe40000000062 */
[----:B------:R-:W-:Y:S01]  /*7ed0*/  @P1 SHF.L.U32 R190, R62, 0x10, RZ ;  /* 0x000000103ebe1819 */ /* 0x000fe200000006ff */
[----:B------:R-:W-:Y:S01]  /*7ee0*/  @P1 FMUL.FTZ R103, R189, R188 ;  /* 0x000000bcbd671220 */ /* 0x000fe20000410000 */
[C---:B------:R-:W-:Y:S02]  /*7ef0*/  SHF.L.U32 R187, R98.reuse, 0x10, RZ ;  /* 0x0000001062bb7819 */ /* 0x040fe400000006ff */
[----:B------:R-:W-:Y:S02]  /*7f00*/  @P2 PRMT R98, R98, 0x7632, R98 ;  /* 0x0000763262622816 */ /* 0x000fe40000000062 */
[----:B------:R-:W-:Y:S01]  /*7f10*/  MOV R188, RZ ;  /* 0x000000ff00bc7202 */ /* 0x000fe20000000f00 */
[----:B------:R-:W-:Y:S01]  /*7f20*/  FFMA.FTZ R104, R146, R104, R187 ;  /* 0x0000006892687223 */ /* 0x000fe200000100bb */
[----:B------:R-:W-:Y:S01]  /*7f30*/  @P2 SHF.L.U32 R98, R98, 0x10, RZ ;  /* 0x0000001062622819 */ /* 0x000fe200000006ff */
[----:B------:R-:W-:Y:S01]  /*7f40*/  @P1 FMUL.FTZ R188, R190, R189 ;  /* 0x000000bdbebc1220 */ /* 0x000fe20000410000 */
[----:B------:R-:W-:Y:S01]  /*7f50*/  ISETP.GE.U32.AND P1, PT, R154, RZ, PT ;  /* 0x000000ff9a00720c */ /* 0x000fe20003f26070 */
[----:B------:R-:W-:-:S03]  /*7f60*/  FMUL.FTZ R104, R104, R145 ;  /* 0x0000009168687220 */ /* 0x000fc60000410000 */
[----:B------:R-:W-:Y:S01]  /*7f70*/  ISETP.GE.U32.AND.EX P1, PT, R155, 0x1000000, PT, P1 ;  /* 0x010000009b00780c */ /* 0x000fe20003f26110 */
[----:B------:R-:W-:Y:S01]  /*7f80*/  FMUL.FTZ R187, R104, UR4 ;  /* 0x0000000468bb7c20 */ /* 0x000fe20008410000 */
[----:B------:R-:W-:Y:S01]  /*7f90*/  HFMA2 R104, -RZ, RZ, 0, 0 ;  /* 0x00000000ff687431 */ /* 0x000fe200000001ff */
[----:B------:R-:W-:Y:S02]  /*7fa0*/  CS2R R154, SRZ ;  /* 0x00000000009a7805 */ /* 0x000fe4000001ff00 */
[----:B------:R-:W-:Y:S01]  /*7fb0*/  @P2 FMUL.FTZ R104, R187, R98 ;  /* 0x00000062bb682220 */ /* 0x000fe20000410000 */
[----:B------:R-:W-:-:S05]  /*7fc0*/  @P2 SHF.L.U32 R98, R200, 0x10, RZ ;  /* 0x00000010c8622819 */ /* 0x000fca00000006ff */
[----:B------:R-:W-:Y:S01]  /*7fd0*/  @P2 FMUL.FTZ R155, R98, R187 ;  /* 0x000000bb629b2220 */ /* 0x000fe20000410000 */
[----:B------:R-:W-:Y:S01]  /*7fe0*/  FADD.FTZ R98, -R186, R105 ;  /* 0x00000069ba627221 */ /* 0x000fe20000010100 */
[----:B------:R-:W-:Y:S02]  /*7ff0*/  SHF.L.U32 R105, R91, 0x10, RZ ;  /* 0x000000105b697819 */ /* 0x000fe400000006ff */
[----:B------:R-:W-:-:S03]  /*8000*/  @P1 SHF.L.U32 R186, R197, 0x10, RZ ;  /* 0x00000010c5ba1819 */ /* 0x000fc600000006ff */
[--C-:B------:R-:W-:Y:S01]  /*8010*/  FFMA.FTZ R98, R146, R98, R105.reuse ;  /* 0x0000006292627223 */ /* 0x100fe20000010069 */
[----:B------:R-:W-:-:S03]  /*8020*/  PRMT R105, R91, 0x7632, R105 ;  /* 0x000076325b697816 */ /* 0x000fc60000000069 */
[----:B------:R-:W-:Y:S01]  /*8030*/  FMUL.FTZ R98, R98, R145 ;  /* 0x0000009162627220 */ /* 0x000fe20000410000 */
[----:B------:R-:W-:-:S03]  /*8040*/  SHF.L.U32 R105, R105, 0x10, RZ ;  /* 0x0000001069697819 */ /* 0x000fc600000006ff */
[----:B------:R-:W-:Y:S01]  /*8050*/  FMUL.FTZ R185, R98, UR4 ;  /* 0x0000000462b97c20 */ /* 0x000fe20008410000 */
[C---:B------:R-:W-:Y:S01]  /*8060*/  @P3 SHF.L.U32 R98, R99.reuse, 0x10, RZ ;  /* 0x0000001063623819 */ /* 0x040fe200000006ff */
[----:B------:R-:W-:Y:S01]  /*8070*/  FFMA.FTZ R124, R146, R124, R105 ;  /* 0x0000007c927c7223 */ /* 0x000fe20000010069 */
[----:B------:R-:W-:Y:S02]  /*8080*/  MOV R105, RZ ;  /* 0x000000ff00697202 */ /* 0x000fe40000000f00 */
[----:B------:R-:W-:Y:S01]  /*8090*/  @P1 PRMT R99, R99, 0x7632, R99 ;  /* 0x0000763263631816 */ /* 0x000fe20000000063 */
[----:B------:R-:W-:Y:S01]  /*80a0*/  @P3 FMUL.FTZ R105, R185, R98 ;  /* 0x00000062b9693220 */ /* 0x000fe20000410000 */
[----:B------:R-:W-:Y:S01]  /*80b0*/  @P3 SHF.L.U32 R98, R63, 0x10, RZ ;  /* 0x000000103f623819 */ /* 0x000fe200000006ff */
[----:B------:R-:W-:-:S04]  /*80c0*/  FMUL.FTZ R124, R124, R145 ;  /* 0x000000917c7c7220 */ /* 0x000fc80000410000 */
[----:B------:R-:W-:Y:S01]  /*80d0*/  @P3 FMUL.FTZ R154, R98, R185 ;  /* 0x000000b9629a3220 */ /* 0x000fe20000410000 */
[----:B------:R-:W-:Y:S01]  /*80e0*/  @P1 SHF.L.U32 R98, R99, 0x10, RZ ;  /* 0x0000001063621819 */ /* 0x000fe200000006ff */
[----:B------:R-:W-:Y:S02]  /*80f0*/  HFMA2 R99, -RZ, RZ, 0, 0 ;  /* 0x00000000ff637431 */ /* 0x000fe400000001ff */
[----:B------:R-:W-:Y:S01]  /*8100*/  FMUL.FTZ R185, R124, UR4 ;  /* 0x000000047cb97c20 */ /* 0x000fe20008410000 */
[----:B------:R-:W-:-:S03]  /*8110*/  MOV R124, RZ ;  /* 0x000000ff007c7202 */ /* 0x000fc60000000f00 */
[----:B------:R-:W-:Y:S01]  /*8120*/  @P1 FMUL.FTZ R124, R185, R98 ;  /* 0x00000062b97c1220 */ /* 0x000fe20000410000 */
[----:B------:R-:W-:Y:S01]  /*8130*/  @P1 FMUL.FTZ R99, R186, R185 ;  /* 0x000000b9ba631220 */ /* 0x000fe20000410000 */
[----:B------:R-:W-:-:S04]  /*8140*/  F2FP.BF16.F32.PACK_AB R98, R155, R188 ;  /* 0x000000bc9b62723e */ /* 0x000fc800000010ff */
[----:B------:R-:W-:Y:S01]  /*8150*/  F2FP.BF16.F32.PACK_AB R99, R99, R154 ;  /* 0x0000009a6363723e */ /* 0x000fe200000010ff */
[----:B------:R-:W-:Y:S06]  /*8160*/  BRA `(.L_x_930) ;  /* 0x0000000400e87947 */ /* 0x000fec0003800000 */
.L_x_929:
[--C-:B------:R-:W-:Y:S01]  /*8170*/  FFMA.FTZ R85, R122, R0, R123.reuse ;  /* 0x000000007a557223 */ /* 0x100fe2000001007b */
[----:B------:R-:W-:Y:S01]  /*8180*/  LOP3.LUT P1, RZ, R154, 0xff, RZ, 0xc0, !PT ;  /* 0x000000ff9aff7812 */ /* 0x000fe2000782c0ff */
[----:B------:R-:W-:Y:S01]  /*8190*/  UMOV UR4, UR5 ;  /* 0x0000000500047c82 */ /* 0x000fe20008000000 */
[----:B------:R-:W-:Y:S01]  /*81a0*/  SHF.L.U32 R87, R88, 0x10, RZ ;  /* 0x0000001058577819 */ /* 0x000fe200000006ff */
[----:B------:R-:W-:Y:S01]  /*81b0*/  FADD.FTZ R85, -R85, R196 ;  /* 0x000000c455557221 */ /* 0x000fe20000010100 */
[----:B------:R-:W-:Y:S01]  /*81c0*/  HFMA2 R0, -RZ, RZ, 0, 0 ;  /* 0x00000000ff007431 */ /* 0x000fe200000001ff */
[----:B------:R-:W-:Y:S01]  /*81d0*/  MOV R192, RZ ;  /* 0x000000ff00c07202 */ /* 0x000fe20000000f00 */
[----:B------:R-:W-:Y:S01]  /*81e0*/  FFMA.FTZ R195, R122, R195, R123 ;  /* 0x000000c37ac37223 */ /* 0x000fe2000001007b */
[----:B------:R-:W-:Y:S01]  /*81f0*/  FFMA.FTZ R84, R146, R85, R87 ;  /* 0x0000005592547223 */ /* 0x000fe20000010057 */
[----:B------:R-:W-:Y:S01]  /*8200*/  HFMA2 R100, -RZ, RZ, 0, 0 ;  /* 0x00000000ff647431 */ /* 0x000fe200000001ff */
[----:B------:R-:W-:Y:S01]  /*8210*/  LOP3.LUT P2, RZ, R154, 0xff0000, RZ, 0xc0, !PT ;  /* 0x00ff00009aff7812 */ /* 0x000fe2000784c0ff */
[----:B------:R-:W-:Y:S01]  /*8220*/  FADD.FTZ R87, -R195, R194 ;  /* 0x000000c2c3577221 */ /* 0x000fe20000010100 */
[----:B------:R-:W-:Y:S01]  /*8230*/  FMUL.FTZ R85, R84, R145 ;  /* 0x0000009154557220 */ /* 0x000fe20000410000 */
[--C-:B------:R-:W-:Y:S01]  /*8240*/  FFMA.FTZ R190, R122, R190, R123.reuse ;  /* 0x000000be7abe7223 */ /* 0x100fe2000001007b */
[----:B-----5:R-:W-:Y:S01]  /*8250*/  @P1 SHF.L.U32 R86, R96, 0x10, RZ ;  /* 0x0000001060561819 */ /* 0x020fe200000006ff */
[----:B------:R-:W-:Y:S01]  /*8260*/  FFMA.FTZ R188, R122, R188, R123 ;  /* 0x000000bc7abc7223 */ /* 0x000fe2000001007b */
[----:B------:R-:W-:Y:S01]  /*8270*/  FMUL.FTZ R85, R85, UR4 ;  /* 0x0000000455557c20 */ /* 0x000fe20008410000 */
[----:B------:R-:W-:Y:S01]  /*8280*/  FADD.FTZ R189, -R190, R189 ;  /* 0x000000bdbebd7221 */ /* 0x000fe20000010100 */
[----:B------:R-:W-:Y:S01]  /*8290*/  FFMA.FTZ R187, R122, R187, R123 ;  /* 0x000000bb7abb7223 */ /* 0x000fe2000001007b */
[----:B------:R-:W-:Y:S01]  /*82a0*/  FADD.FTZ R103, -R188, R103 ;  /* 0x00000067bc677221 */ /* 0x000fe20000010100 */
[----:B------:R-:W-:Y:S01]  /*82b0*/  @P1 FMUL.FTZ R0, R86, R85 ;  /* 0x0000005556001220 */ /* 0x000fe20000410000 */
[----:B------:R-:W-:Y:S01]  /*82c0*/  @P1 SHF.L.U32 R86, R60, 0x10, RZ ;  /* 0x000000103c561819 */ /* 0x000fe200000006ff */
[----:B------:R-:W-:Y:S01]  /*82d0*/  FADD.FTZ R187, -R187, R104 ;  /* 0x00000068bbbb7221 */ /* 0x000fe20000010100 */
[----:B0-----:R-:W-:Y:S01]  /*82e0*/  @P2 SHF.L.U32 R102, R61, 0x10, RZ ;  /* 0x000000103d662819 */ /* 0x001fe200000006ff */
[----:B------:R-:W-:-:S02]  /*82f0*/  HFMA2 R104, -RZ, RZ, 0, 0 ;  /* 0x00000000ff687431 */ /* 0x000fc400000001ff */
[--C-:B------:R-:W-:Y:S01]  /*8300*/  FFMA.FTZ R186, R122, R186, R123.reuse ;  /* 0x000000ba7aba7223 */ /* 0x100fe2000001007b */
[----:B------:R-:W-:Y:S01]  /*8310*/  @P1 FMUL.FTZ R192, R86, R85 ;  /* 0x0000005556c01220 */ /* 0x000fe20000410000 */
[----:B------:R-:W-:Y:S01]  /*8320*/  LOP3.LUT P1, RZ, R154, 0xff00, RZ, 0xc0, !PT ;  /* 0x0000ff009aff7812 */ /* 0x000fe2000782c0ff */
[----:B------:R-:W-:Y:S01]  /*8330*/  FFMA.FTZ R86, R122, R193, R123 ;  /* 0x000000c17a567223 */ /* 0x000fe2000001007b */
[----:B------:R-:W-:Y:S01]  /*8340*/  PRMT R85, R88, 0x7632, R85 ;  /* 0x0000763258557816 */ /* 0x000fe20000000055 */
[----:B------:R-:W-:-:S03]  /*8350*/  FFMA.FTZ R185, R122, R185, R123 ;  /* 0x000000b97ab97223 */ /* 0x000fc6000001007b */
[----:B------:R-:W-:Y:S01]  /*8360*/  SHF.L.U32 R85, R85, 0x10, RZ ;  /* 0x0000001055557819 */ /* 0x000fe200000006ff */
[----:B------:R-:W-:Y:S01]  /*8370*/  FADD.FTZ R185, -R185, R124 ;  /* 0x0000007cb9b97221 */ /* 0x000fe20000010100 */
[----:B------:R-:W-:-:S03]  /*8380*/  HFMA2 R124, -RZ, RZ, 0, 0 ;  /* 0x00000000ff7c7431 */ /* 0x000fc600000001ff */
[----:B------:R-:W-:Y:S01]  /*8390*/  FFMA.FTZ R87, R146, R87, R85 ;  /* 0x0000005792577223 */ /* 0x000fe20000010055 */
[----:B------:R-:W-:Y:S01]  /*83a0*/  FADD.FTZ R85, -R86, R191 ;  /* 0x000000bf56557221 */ /* 0x000fe20000010100 */
[----:B------:R-:W-:Y:S02]  /*83b0*/  @P1 PRMT R96, R96, 0x7632, R96 ;  /* 0x0000763260601816 */ /* 0x000fe40000000060 */
[----:B------:R-:W-:Y:S01]  /*83c0*/  FMUL.FTZ R86, R87, R145 ;  /* 0x0000009157567220 */ /* 0x000fe20000410000 */
[----:B------:R-:W-:Y:S02]  /*83d0*/  @P2 SHF.L.U32 R191, R97, 0x10, RZ ;  /* 0x0000001061bf2819 */ /* 0x000fe400000006ff */
[----:B------:R-:W-:Y:S01]  /*83e0*/  @P1 SHF.L.U32 R101, R96, 0x10, RZ ;  /* 0x0000001060651819 */ /* 0x000fe200000006ff */
[----:B------:R-:W-:Y:S01]  /*83f0*/  FMUL.FTZ R86, R86, UR4 ;  /* 0x0000000456567c20 */ /* 0x000fe20008410000 */
[----:B------:R-:W-:Y:S02]  /*8400*/  MOV R96, RZ ;  /* 0x000000ff00607202 */ /* 0x000fe40000000f00 */
[----:B------:R-:W-:Y:S01]  /*8410*/  F2FP.BF16.F32.PACK_AB R84, R87, R84 ;  /* 0x000000545754723e */ /* 0x000fe200000010ff */
[----:B------:R-:W-:Y:S01]  /*8420*/  @P1 FMUL.FTZ R100, R101, R86 ;  /* 0x0000005665641220 */ /* 0x000fe20000410000 */
[----:B------:R-:W-:-:S05]  /*8430*/  SHF.L.U32 R101, R89, 0x10, RZ ;  /* 0x0000001059657819 */ /* 0x000fca00000006ff */
[----:B------:R-:W-:Y:S01]  /*8440*/  FFMA.FTZ R85, R146, R85, R101 ;  /* 0x0000005592557223 */ /* 0x000fe20000010065 */
[----:B------:R-:W-:-:S05]  /*8450*/  @P1 SHF.L.U32 R101, R202, 0x10, RZ ;  /* 0x00000010ca651819 */ /* 0x000fca00000006ff */
[----:B------:R-:W-:Y:S01]  /*8460*/  @P1 FMUL.FTZ R96, R101, R86 ;  /* 0x0000005665601220 */ /* 0x000fe20000410000 */
[----:B------:R-:W-:Y:S01]  /*8470*/  FMUL.FTZ R86, R85, R145 ;  /* 0x0000009155567220 */ /* 0x000fe20000410000 */
[----:B------:R-:W-:Y:S01]  /*8480*/  HFMA2 R101, -RZ, RZ, 0, 0 ;  /* 0x00000000ff657431 */ /* 0x000fe200000001ff */
[----:B------:R-:W-:Y:S02]  /*8490*/  LOP3.LUT P1, RZ, R154, 0xff000000, RZ, 0xc0, !PT ;  /* 0xff0000009aff7812 */ /* 0x000fe4000782c0ff */
[----:B------:R-:W-:Y:S01]  /*84a0*/  FMUL.FTZ R86, R86, UR4 ;  /* 0x0000000456567c20 */ /* 0x000fe20008410000 */
[----:B------:R-:W-:-:S03]  /*84b0*/  F2FP.BF16.F32.PACK_AB R96, R96, R192 ;  /* 0x000000c06060723e */ /* 0x000fc600000010ff */
[-C--:B------:R-:W-:Y:S01]  /*84c0*/  @P2 FMUL.FTZ R101, R191, R86.reuse ;  /* 0x00000056bf652220 */ /* 0x080fe20000410000 */
[----:B------:R-:W-:Y:S01]  /*84d0*/  MOV R191, RZ ;  /* 0x000000ff00bf7202 */ /* 0x000fe20000000f00 */
[----:B------:R-:W-:Y:S01]  /*84e0*/  @P2 FMUL.FTZ R191, R102, R86 ;  /* 0x0000005666bf2220 */ /* 0x000fe20000410000 */
[----:B------:R-:W-:Y:S01]  /*84f0*/  PRMT R86, R89, 0x7632, R86 ;  /* 0x0000763259567816 */ /* 0x000fe20000000056 */
[----:B------:R-:W-:-:S03]  /*8500*/  HFMA2 R102, -RZ, RZ, 0, 0 ;  /* 0x00000000ff667431 */ /* 0x000fc600000001ff */
[----:B------:R-:W-:Y:S02]  /*8510*/  SHF.L.U32 R193, R86, 0x10, RZ ;  /* 0x0000001056c17819 */ /* 0x000fe400000006ff */
[----:B------:R-:W-:Y:S02]  /*8520*/  @P1 PRMT R97, R97, 0x7632, R97 ;  /* 0x0000763261611816 */ /* 0x000fe40000000061 */
[----:B------:R-:W-:Y:S01]  /*8530*/  @P1 SHF.L.U32 R190, R201, 0x10, RZ ;  /* 0x00000010c9be1819 */ /* 0x000fe200000006ff */
[----:B------:R-:W-:Y:S01]  /*8540*/  FFMA.FTZ R189, R146, R189, R193 ;  /* 0x000000bd92bd7223 */ /* 0x000fe200000100c1 */
[----:B------:R-:W-:Y:S02]  /*8550*/  @P1 SHF.L.U32 R97, R97, 0x10, RZ ;  /* 0x0000001061611819 */ /* 0x000fe400000006ff */
[----:B------:R-:W-:Y:S01]  /*8560*/  SHF.L.U32 R193, R90, 0x10, RZ ;  /* 0x000000105ac17819 */ /* 0x000fe200000006ff */
[C---:B------:R-:W-:Y:S01]  /*8570*/  FMUL.FTZ R86, R189.reuse, R145 ;  /* 0x00000091bd567220 */ /* 0x040fe20000410000 */
[----:B------:R-:W-:-:S03]  /*8580*/  F2FP.BF16.F32.PACK_AB R85, R189, R85 ;  /* 0x00000055bd55723e */ /* 0x000fc600000010ff */
[----:B------:R-:W-:-:S04]  /*8590*/  FMUL.FTZ R86, R86, UR4 ;  /* 0x0000000456567c20 */ /* 0x000fc80008410000 */
[-C--:B------:R-:W-:Y:S01]  /*85a0*/  @P1 FMUL.FTZ R102, R97, R86.reuse ;  /* 0x0000005661661220 */ /* 0x080fe20000410000 */
[----:B------:R-:W-:Y:S01]  /*85b0*/  MOV R97, RZ ;  /* 0x000000ff00617202 */ /* 0x000fe20000000f00 */
[----:B------:R-:W-:Y:S01]  /*85c0*/  @P1 FMUL.FTZ R97, R190, R86 ;  /* 0x00000056be611220 */ /* 0x000fe20000410000 */
[----:B------:R-:W-:Y:S01]  /*85d0*/  LOP3.LUT P1, RZ, R155, 0xff, RZ, 0xc0, !PT ;  /* 0x000000ff9bff7812 */ /* 0x000fe2000782c0ff */
[----:B------:R-:W-:Y:S01]  /*85e0*/  FFMA.FTZ R86, R146, R103, R193 ;  /* 0x0000006792567223 */ /* 0x000fe200000100c1 */
[----:B------:R-:W-:Y:S02]  /*85f0*/  HFMA2 R103, -RZ, RZ, 0, 0 ;  /* 0x00000000ff677431 */ /* 0x000fe400000001ff */
[----:B------:R-:W-:Y:S01]  /*8600*/  F2FP.BF16.F32.PACK_AB R97, R97, R191 ;  /* 0x000000bf6161723e */ /* 0x000fe200000010ff */
[----:B------:R-:W-:-:S04]  /*8610*/  FMUL.FTZ R190, R86, R145 ;  /* 0x0000009156be7220 */ /* 0x000fc80000410000 */
[----:B------:R-:W-:-:S04]  /*8620*/  FMUL.FTZ R190, R190, UR4 ;  /* 0x00000004bebe7c20 */ /* 0x000fc80008410000 */
[----:B------:R-:W-:Y:S02]  /*8630*/  @P1 SHF.L.U32 R188, R98, 0x10, RZ ;  /* 0x0000001062bc1819 */ /* 0x000fe400000006ff */
[----:B------:R-:W-:Y:S02]  /*8640*/  @P1 SHF.L.U32 R193, R62, 0x10, RZ ;  /* 0x000000103ec11819 */ /* 0x000fe400000006ff */
[----:B------:R-:W-:Y:S01]  /*8650*/  PRMT R98, R90, 0x7632, R98 ;  /* 0x000076325a627816 */ /* 0x000fe20000000062 */
[-C--:B------:R-:W-:Y:S01]  /*8660*/  @P1 FMUL.FTZ R103, R188, R190.reuse ;  /* 0x000000bebc671220 */ /* 0x080fe20000410000 */
[----:B------:R-:W-:Y:S01]  /*8670*/  MOV R188, RZ ;  /* 0x000000ff00bc7202 */ /* 0x000fe20000000f00 */
[----:B------:R-:W-:Y:S01]  /*8680*/  @P1 FMUL.FTZ R188, R193, R190 ;  /* 0x000000bec1bc1220 */ /* 0x000fe20000410000 */
[----:B------:R-:W-:Y:S02]  /*8690*/  LOP3.LUT P1, RZ, R155, 0xff00, RZ, 0xc0, !PT ;  /* 0x0000ff009bff7812 */ /* 0x000fe4000782c0ff */
[----:B------:R-:W-:-:S05]  /*86a0*/  SHF.L.U32 R193, R98, 0x10, RZ ;  /* 0x0000001062c17819 */ /* 0x000fca00000006ff */
[----:B------:R-:W-:-:S04]  /*86b0*/  FFMA.FTZ R190, R146, R187, R193 ;  /* 0x000000bb92be7223 */ /* 0x000fc800000100c1 */
[C---:B------:R-:W-:Y:S01]  /*86c0*/  FMUL.FTZ R187, R190.reuse, R145 ;  /* 0x00000091bebb7220 */ /* 0x040fe20000410000 */
[----:B------:R-:W-:Y:S02]  /*86d0*/  F2FP.BF16.F32.PACK_AB R86, R190, R86 ;  /* 0x00000056be56723e */ /* 0x000fe400000010ff */
[----:B------:R-:W-:Y:S01]  /*86e0*/  @P1 PRMT R98, R98, 0x7632, R98 ;  /* 0x0000763262621816 */ /* 0x000fe20000000062 */
[----:B------:R-:W-:Y:S01]  /*86f0*/  FMUL.FTZ R187, R187, UR4 ;  /* 0x00000004bbbb7c20 */ /* 0x000fe20008410000 */
[----:B------:R-:W-:Y:S02]  /*8700*/  @P1 SHF.L.U32 R193, R200, 0x10, RZ ;  /* 0x00000010c8c11819 */ /* 0x000fe400000006ff */
[----:B------:R-:W-:-:S05]  /*8710*/  @P1 SHF.L.U32 R98, R98, 0x10, RZ ;  /* 0x0000001062621819 */ /* 0x000fca00000006ff */
[-C--:B------:R-:W-:Y:S01]  /*8720*/  @P1 FMUL.FTZ R104, R98, R187.reuse ;  /* 0x000000bb62681220 */ /* 0x080fe20000410000 */
[----:B------:R-:W-:Y:S01]  /*8730*/  MOV R98, RZ ;  /* 0x000000ff00627202 */ /* 0x000fe20000000f00 */
[----:B------:R-:W-:Y:S01]  /*8740*/  @P1 FMUL.FTZ R98, R193, R187 ;  /* 0x000000bbc1621220 */ /* 0x000fe20000410000 */
[----:B------:R-:W-:Y:S01]  /*8750*/  FADD.FTZ R187, -R186, R105 ;  /* 0x00000069babb7221 */ /* 0x000fe20000010100 */
[----:B------:R-:W-:Y:S02]  /*8760*/  LOP3.LUT P1, RZ, R155, 0xff0000, RZ, 0xc0, !PT ;  /* 0x00ff00009bff7812 */ /* 0x000fe4000782c0ff */
[----:B------:R-:W-:Y:S02]  /*8770*/  SHF.L.U32 R105, R91, 0x10, RZ ;  /* 0x000000105b697819 */ /* 0x000fe400000006ff */
        /* <DEDUP_REMOVED lines=8> */
[-C--:B------:R-:W-:Y:S01]  /*8800*/  @P1 FMUL.FTZ R105, R186, R193.reuse ;  /* 0x000000c1ba691220 */ /* 0x080fe20000410000 */
[----:B------:R-:W-:Y:S01]  /*8810*/  MOV R186, RZ ;  /* 0x000000ff00ba7202 */ /* 0x000fe20000000f00 */
[----:B------:R-:W-:Y:S01]  /*8820*/  @P1 FMUL.FTZ R186, R194, R193 ;  /* 0x000000c1c2ba1220 */ /* 0x000fe20000410000 */
[----:B------:R-:W-:-:S04]  /*8830*/  ISETP.GE.U32.AND P1, PT, R154, RZ, PT ;  /* 0x000000ff9a00720c */ /* 0x000fc80003f26070 */
[----:B------:R-:W-:Y:S02]  /*8840*/  ISETP.GE.U32.AND.EX P1, PT, R155, 0x1000000, PT, P1 ;  /* 0x010000009b00780c */ /* 0x000fe40003f26110 */
[----:B------:R-:W-:-:S05]  /*8850*/  SHF.L.U32 R155, R99, 0x10, RZ ;  /* 0x00000010639b7819 */ /* 0x000fca00000006ff */
[----:B------:R-:W-:-:S04]  /*8860*/  FFMA.FTZ R154, R146, R185, R155 ;  /* 0x000000b9929a7223 */ /* 0x000fc8000001009b */
[C---:B------:R-:W-:Y:S01]  /*8870*/  FMUL.FTZ R155, R154.reuse, R145 ;  /* 0x000000919a9b7220 */ /* 0x040fe20000410000 */
[----:B------:R-:W-:Y:S02]  /*8880*/  F2FP.BF16.F32.PACK_AB R87, R154, R187 ;  /* 0x000000bb9a57723e */ /* 0x000fe400000010ff */
[----:B------:R-:W-:Y:S01]  /*8890*/  @P1 SHF.L.U32 R185, R197, 0x10, RZ ;  /* 0x00000010c5b91819 */ /* 0x000fe200000006ff */
[----:B------:R-:W-:Y:S01]  /*88a0*/  FMUL.FTZ R155, R155, UR4 ;  /* 0x000000049b9b7c20 */ /* 0x000fe20008410000 */
[----:B------:R-:W-:Y:S02]  /*88b0*/  @P1 PRMT R194, R99, 0x7632, R194 ;  /* 0x0000763263c21816 */ /* 0x000fe400000000c2 */
[----:B------:R-:W-:Y:S01]  /*88c0*/  MOV R99, RZ ;  /* 0x000000ff00637202 */ /* 0x000fe20000000f00 */
[----:B------:R-:W-:Y:S01]  /*88d0*/  @P1 FMUL.FTZ R99, R185, R155 ;  /* 0x0000009bb9631220 */ /* 0x000fe20000410000 */
[----:B------:R-:W-:-:S04]  /*88e0*/  @P1 SHF.L.U32 R194, R194, 0x10, RZ ;  /* 0x00000010c2c21819 */ /* 0x000fc800000006ff */
[----:B------:R-:W-:Y:S01]  /*88f0*/  F2FP.BF16.F32.PACK_AB R99, R99, R186 ;  /* 0x000000ba6363723e */ /* 0x000fe200000010ff */
[----:B------:R-:W-:-:S07]  /*8900*/  @P1 FMUL.FTZ R124, R194, R155 ;  /* 0x0000009bc27c1220 */ /* 0x000fce0000410000 */
.L_x_930:
        /* <DEDUP_REMOVED lines=15> */
[----:B------:R-:W-:Y:S01]  /*8a00*/  FFMA.FTZ R84, R122, R173, R123 ;  /* 0x000000ad7a547223 */ /* 0x000fe2000001007b */
[----:B------:R-:W-:Y:S02]  /*8a10*/  SHF.L.U32 R85, R92, 0x10, RZ ;  /* 0x000000105c557819 */ /* 0x000fe400000006ff */
[----:B------:R-:W-:Y:S02]  /*8a20*/  CS2R R154, SRZ ;  /* 0x00000000009a7805 */ /* 0x000fe4000001ff00 */
[----:B------:R-:W-:Y:S01]  /*8a30*/  LOP3.LUT P2, RZ, R152, 0xff, RZ, 0xc0, !PT ;  /* 0x000000ff98ff7812 */ /* 0x000fe2000784c0ff */
[----:B------:R-:W-:Y:S01]  /*8a40*/  FADD.FTZ R84, -R84, R169 ;  /* 0x000000a954547221 */ /* 0x000fe20000010100 */
[----:B------:R-:W-:Y:S02]  /*8a50*/  HFMA2 R151, -RZ, RZ, 0, 0 ;  /* 0x00000000ff977431 */ /* 0x000fe400000001ff */
[----:B------:R-:W-:Y:S01]  /*8a60*/  FFMA.FTZ R178, R122, R178, R123 ;  /* 0x000000b27ab27223 */ /* 0x000fe2000001007b */
[----:B------:R-:W-:Y:S01]  /*8a70*/  LOP3.LUT P3, RZ, R152, 0xff0000, RZ, 0xc0, !PT ;  /* 0x00ff000098ff7812 */ /* 0x000fe2000786c0ff */
[----:B------:R-:W-:Y:S01]  /*8a80*/  FFMA.FTZ R84, R146, R84, R85 ;  /* 0x0000005492547223 */ /* 0x000fe20000010055 */
[----:B------:R-:W-:Y:S01]  /*8a90*/  LOP3.LUT P6, RZ, R152, 0xff000000, RZ, 0xc0, !PT ;  /* 0xff00000098ff7812 */ /* 0x000fe200078cc0ff */
[----:B------:R-:W-:Y:S01]  /*8aa0*/  FFMA.FTZ R180, R122, R180, R123 ;  /* 0x000000b47ab47223 */ /* 0x000fe2000001007b */
[C---:B------:R-:W-:Y:S01]  /*8ab0*/  LOP3.LUT P5, RZ, R153.reuse, 0xff, RZ, 0xc0, !PT ;  /* 0x000000ff99ff7812 */ /* 0x040fe200078ac0ff */
[----:B------:R-:W-:Y:S01]  /*8ac0*/  FMUL.FTZ R85, R84, R145 ;  /* 0x0000009154557220 */ /* 0x000fe20000410000 */
[----:B------:R-:W-:Y:S01]  /*8ad0*/  LOP3.LUT P4, RZ, R153, 0xff00, RZ, 0xc0, !PT ;  /* 0x0000ff0099ff7812 */ /* 0x000fe2000788c0ff */
[----:B------:R-:W-:Y:S01]  /*8ae0*/  FADD.FTZ R180, -R180, R179 ;  /* 0x000000b3b4b47221 */ /* 0x000fe20000010100 */
[--C-:B------:R-:W-:Y:S01]  /*8af0*/  FFMA.FTZ R182, R122, R182, R123.reuse ;  /* 0x000000b67ab67223 */ /* 0x100fe2000001007b */
[----:B------:R-:W-:Y:S01]  /*8b00*/  FMUL.FTZ R86, R85, UR4 ;  /* 0x0000000455567c20 */ /* 0x000fe20008410000 */
[----:B-----5:R-:W-:Y:S01]  /*8b10*/  @P2 SHF.L.U32 R85, R96, 0x10, RZ ;  /* 0x0000001060552819 */ /* 0x020fe200000006ff */
[----:B------:R-:W-:Y:S01]  /*8b20*/  FFMA.FTZ R184, R122, R184, R123 ;  /* 0x000000b87ab87223 */ /* 0x000fe2000001007b */
[----:B------:R-:W-:Y:S01]  /*8b30*/  @P2 SHF.L.U32 R87, R56, 0x10, RZ ;  /* 0x0000001038572819 */ /* 0x000fe200000006ff */
[----:B------:R-:W-:Y:S01]  /*8b40*/  FADD.FTZ R182, -R182, R181 ;  /* 0x000000b5b6b67221 */ /* 0x000fe20000010100 */
[----:B------:R-:W-:Y:S01]  /*8b50*/  @P3 SHF.L.U32 R173, R57, 0x10, RZ ;  /* 0x0000001039ad3819 */ /* 0x000fe200000006ff */
[----:B------:R-:W-:Y:S01]  /*8b60*/  @P2 FMUL.FTZ R154, R86, R85 ;  /* 0x00000055569a2220 */ /* 0x000fe20000410000 */
[----:B------:R-:W-:Y:S01]  /*8b70*/  PRMT R85, R92, 0x7632, R85 ;  /* 0x000076325c557816 */ /* 0x000fe20000000055 */
[----:B------:R-:W-:Y:S01]  /*8b80*/  @P2 FMUL.FTZ R151, R87, R86 ;  /* 0x0000005657972220 */ /* 0x000fe20000410000 */
[----:B------:R-:W-:Y:S01]  /*8b90*/  FADD.FTZ R87, -R178, R177 ;  /* 0x000000b1b2577221 */ /* 0x000fe20000010100 */
[----:B------:R-:W-:Y:S01]  /*8ba0*/  LOP3.LUT P2, RZ, R152, 0xff00, RZ, 0xc0, !PT ;  /* 0x0000ff0098ff7812 */ /* 0x000fe2000784c0ff */
[----:B------:R-:W-:Y:S01]  /*8bb0*/  FADD.FTZ R184, -R184, R183 ;  /* 0x000000b7b8b87221 */ /* 0x000fe20000010100 */
[----:B------:R-:W-:-:S02]  /*8bc0*/  SHF.L.U32 R85, R85, 0x10, RZ ;  /* 0x0000001055557819 */ /* 0x000fc400000006ff */
[----:B------:R-:W-:-:S03]  /*8bd0*/  MOV R177, RZ ;  /* 0x000000ff00b17202 */ /* 0x000fc60000000f00 */
[----:B------:R-:W-:Y:S01]  /*8be0*/  FFMA.FTZ R87, R146, R87, R85 ;  /* 0x0000005792577223 */ /* 0x000fe20000010055 */
[----:B------:R-:W-:-:S04]  /*8bf0*/  FFMA.FTZ R85, R122, R174, R123 ;  /* 0x000000ae7a557223 */ /* 0x000fc8000001007b */
[----:B------:R-:W-:Y:S01]  /*8c00*/  FADD.FTZ R178, -R85, R170 ;  /* 0x000000aa55b27221 */ /* 0x000fe20000010100 */
[----:B------:R-:W-:Y:S01]  /*8c10*/  FMUL.FTZ R85, R87, R145 ;  /* 0x0000009157557220 */ /* 0x000fe20000410000 */
[----:B------:R-:W-:Y:S01]  /*8c20*/  @P2 PRMT R96, R96, 0x7632, R96 ;  /* 0x0000763260602816 */ /* 0x000fe20000000060 */
[----:B------:R-:W-:Y:S01]  /*8c30*/  HFMA2 R170, -RZ, RZ, 0, 0 ;  /* 0x00000000ffaa7431 */ /* 0x000fe200000001ff */
[----:B------:R-:W-:Y:S01]  /*8c40*/  @P2 SHF.L.U32 R86, R185, 0x10, RZ ;  /* 0x00000010b9562819 */ /* 0x000fe200000006ff */
[----:B------:R-:W-:Y:S01]  /*8c50*/  FMUL.FTZ R169, R85, UR4 ;  /* 0x0000000455a97c20 */ /* 0x000fe20008410000 */
[----:B------:R-:W-:Y:S02]  /*8c60*/  SHF.L.U32 R85, R93, 0x10, RZ ;  /* 0x000000105d557819 */ /* 0x000fe400000006ff */
[----:B------:R-:W-:Y:S02]  /*8c70*/  @P2 SHF.L.U32 R96, R96, 0x10, RZ ;  /* 0x0000001060602819 */ /* 0x000fe400000006ff */
[----:B------:R-:W-:Y:S01]  /*8c80*/  F2FP.BF16.F32.PACK_AB R84, R87, R84 ;  /* 0x000000545754723e */ /* 0x000fe200000010ff */
[----:B------:R-:W-:-:S02]  /*8c90*/  FFMA.FTZ R178, R146, R178, R85 ;  /* 0x000000b292b27223 */ /* 0x000fc40000010055 */
[----:B------:R-:W-:Y:S01]  /*8ca0*/  @P2 FMUL.FTZ R155, R169, R96 ;  /* 0x00000060a99b2220 */ /* 0x000fe20000410000 */
[----:B------:R-:W-:Y:S01]  /*8cb0*/  MOV R96, RZ ;  /* 0x000000ff00607202 */ /* 0x000fe20000000f00 */
[----:B------:R-:W-:Y:S01]  /*8cc0*/  FMUL.FTZ R85, R178, R145 ;  /* 0x00000091b2557220 */ /* 0x000fe20000410000 */
[----:B------:R-:W-:Y:S01]  /*8cd0*/  @P2 FMUL.FTZ R96, R86, R169 ;  /* 0x000000a956602220 */ /* 0x000fe20000410000 */
[----:B------:R-:W-:Y:S01]  /*8ce0*/  HFMA2 R169, -RZ, RZ, 0, 0 ;  /* 0x00000000ffa97431 */ /* 0x000fe200000001ff */
[----:B------:R-:W-:Y:S01]  /*8cf0*/  ISETP.GE.U32.AND P2, PT, R152, RZ, PT ;  /* 0x000000ff9800720c */ /* 0x000fe20003f46070 */
[----:B------:R-:W-:Y:S01]  /*8d00*/  FMUL.FTZ R86, R85, UR4 ;  /* 0x0000000455567c20 */ /* 0x000fe20008410000 */
[C---:B------:R-:W-:Y:S02]  /*8d10*/  @P3 SHF.L.U32 R85, R97.reuse, 0x10, RZ ;  /* 0x0000001061553819 */ /* 0x040fe400000006ff */
[----:B------:R-:W-:Y:S01]  /*8d20*/  @P6 PRMT R97, R97, 0x7632, R97 ;  /* 0x0000763261616816 */ /* 0x000fe20000000061 */
[----:B------:R-:W-:Y:S01]  /*8d30*/  @P3 FMUL.FTZ R177, R173, R86 ;  /* 0x00000056adb13220 */ /* 0x000fe20000410000 */
[----:B------:R-:W-:Y:S01]  /*8d40*/  MOV R152, RZ ;  /* 0x000000ff00987202 */ /* 0x000fe20000000f00 */
[----:B------:R-:W-:Y:S01]  /*8d50*/  @P3 FMUL.FTZ R169, R86, R85 ;  /* 0x0000005556a93220 */ /* 0x000fe20000410000 */
[----:B------:R-:W-:-:S02]  /*8d60*/  PRMT R85, R93, 0x7632, R85 ;  /* 0x000076325d557816 */ /* 0x000fc40000000055 */
[----:B------:R-:W-:Y:S02]  /*8d70*/  @P6 SHF.L.U32 R97, R97, 0x10, RZ ;  /* 0x0000001061616819 */ /* 0x000fe400000006ff */
[----:B------:R-:W-:Y:S02]  /*8d80*/  SHF.L.U32 R85, R85, 0x10, RZ ;  /* 0x0000001055557819 */ /* 0x000fe400000006ff */
[C---:B------:R-:W-:Y:S02]  /*8d90*/  LOP3.LUT P3, RZ, R153.reuse, 0xff0000, RZ, 0xc0, !PT ;  /* 0x00ff000099ff7812 */ /* 0x040fe4000786c0ff */
[----:B------:R-:W-:Y:S01]  /*8da0*/  ISETP.GE.U32.AND.EX P2, PT, R153, 0x1000000, PT, P2 ;  /* 0x010000009900780c */ /* 0x000fe20003f46120 */
[----:B------:R-:W-:Y:S01]  /*8db0*/  FFMA.FTZ R85, R146, R180, R85 ;  /* 0x000000b492557223 */ /* 0x000fe20000010055 */
[----:B------:R-:W-:Y:S02]  /*8dc0*/  @P5 SHF.L.U32 R173, R98, 0x10, RZ ;  /* 0x0000001062ad5819 */ /* 0x000fe400000006ff */
[----:B------:R-:W-:Y:S01]  /*8dd0*/  F2FP.BF16.F32.PACK_AB R96, R96, R151 ;  /* 0x000000976060723e */ /* 0x000fe200000010ff */
[C---:B------:R-:W-:Y:S01]  /*8de0*/  FMUL.FTZ R86, R85.reuse, R145 ;  /* 0x0000009155567220 */ /* 0x040fe20000410000 */
[----:B------:R-:W-:-:S03]  /*8df0*/  F2FP.BF16.F32.PACK_AB R85, R85, R178 ;  /* 0x000000b25555723e */ /* 0x000fc600000010ff */
[----:B------:R-:W-:Y:S02]  /*8e00*/  FMUL.FTZ R86, R86, UR4 ;  /* 0x0000000456567c20 */ /* 0x000fe40008410000 */
[----:B------:R-:W-:Y:S02]  /*8e10*/  @P3 SHF.L.U32 R180, R59, 0x10, RZ ;  /* 0x000000103bb43819 */ /* 0x000fe400000006ff */
[----:B------:R-:W-:Y:S01]  /*8e20*/  @P6 FMUL.FTZ R170, R86, R97 ;  /* 0x0000006156aa6220 */ /* 0x000fe20000410000 */
[----:B------:R-:W-:-:S05]  /*8e30*/  @P6 SHF.L.U32 R97, R192, 0x10, RZ ;  /* 0x00000010c0616819 */ /* 0x000fca00000006ff */
[----:B------:R-:W-:Y:S01]  /*8e40*/  @P6 FMUL.FTZ R152, R97, R86 ;  /* 0x0000005661986220 */ /* 0x000fe20000410000 */
[----:B------:R-:W-:Y:S01]  /*8e50*/  FFMA.FTZ R86, R122, R175, R123 ;  /* 0x000000af7a567223 */ /* 0x000fe2000001007b */
[----:B------:R-:W-:Y:S02]  /*8e60*/  SHF.L.U32 R97, R94, 0x10, RZ ;  /* 0x000000105e617819 */ /* 0x000fe400000006ff */
[----:B------:R-:W-:Y:S01]  /*8e70*/  @P5 SHF.L.U32 R175, R58, 0x10, RZ ;  /* 0x000000103aaf5819 */ /* 0x000fe200000006ff */
[----:B------:R-:W-:Y:S01]  /*8e80*/  FADD.FTZ R171, -R86, R171 ;  /* 0x000000ab56ab7221 */ /* 0x000fe20000010100 */
[----:B------:R-:W-:-:S04]  /*8e90*/  PRMT R86, R94, 0x7632, R86 ;  /* 0x000076325e567816 */ /* 0x000fc80000000056 */
[----:B------:R-:W-:Y:S01]  /*8ea0*/  SHF.L.U32 R153, R86, 0x10, RZ ;  /* 0x0000001056997819 */ /* 0x000fe200000006ff */
[----:B------:R-:W-:Y:S01]  /*8eb0*/  FFMA.FTZ R86, R146, R171, R97 ;  /* 0x000000ab92567223 */ /* 0x000fe20000010061 */
[----:B------:R-:W-:-:S03]  /*8ec0*/  HFMA2 R171, -RZ, RZ, 0, 0 ;  /* 0x00000000ffab7431 */ /* 0x000fc600000001ff */
[----:B------:R-:W-:Y:S01]  /*8ed0*/  FMUL.FTZ R97, R86, R145 ;  /* 0x0000009156617220 */ /* 0x000fe20000410000 */
[----:B------:R-:W-:Y:S01]  /*8ee0*/  FFMA.FTZ R153, R146, R182, R153 ;  /* 0x000000b692997223 */ /* 0x000fe20000010099 */
[----:B------:R-:W-:Y:S02]  /*8ef0*/  @P2 SHF.L.U32 R182, R189, 0x10, RZ ;  /* 0x00000010bdb62819 */ /* 0x000fe400000006ff */
[----:B------:R-:W-:Y:S01]  /*8f00*/  FMUL.FTZ R174, R97, UR4 ;  /* 0x0000000461ae7c20 */ /* 0x000fe20008410000 */
[----:B------:R-:W-:Y:S02]  /*8f10*/  MOV R97, RZ ;  /* 0x000000ff00617202 */ /* 0x000fe40000000f00 */
[----:B------:R-:W-:Y:S01]  /*8f20*/  F2FP.BF16.F32.PACK_AB R86, R153, R86 ;  /* 0x000000569956723e */ /* 0x000fe200000010ff */
[----:B------:R-:W-:Y:S01]  /*8f30*/  @P5 FMUL.FTZ R171, R174, R173 ;  /* 0x000000adaeab5220 */ /* 0x000fe20000410000 */
[----:B------:R-:W-:Y:S01]  /*8f40*/  @P4 PRMT R173, R98, 0x7632, R173 ;  /* 0x0000763262ad4816 */ /* 0x000fe200000000ad */
[----:B------:R-:W-:Y:S01]  /*8f50*/  @P5 FMUL.FTZ R97, R175, R174 ;  /* 0x000000aeaf615220 */ /* 0x000fe20000410000 */
[----:B------:R-:W-:-:S02]  /*8f60*/  FMUL.FTZ R98, R153, R145 ;  /* 0x0000009199627220 */ /* 0x000fc40000410000 */
[----:B------:R-:W-:Y:S01]  /*8f70*/  @P4 SHF.L.U32 R174, R173, 0x10, RZ ;  /* 0x00000010adae4819 */ /* 0x000fe200000006ff */
[----:B------:R-:W-:Y:S02]  /*8f80*/  HFMA2 R173, -RZ, RZ, 0, 0 ;  /* 0x00000000ffad7431 */ /* 0x000fe400000001ff */
[----:B------:R-:W-:Y:S01]  /*8f90*/  FMUL.FTZ R175, R98, UR4 ;  /* 0x0000000462af7c20 */ /* 0x000fe20008410000 */
[----:B------:R-:W-:-:S03]  /*8fa0*/  MOV R98, RZ ;  /* 0x000000ff00627202 */ /* 0x000fc60000000f00 */
[----:B------:R-:W-:Y:S01]  /*8fb0*/  @P4 FMUL.FTZ R173, R175, R174 ;  /* 0x000000aeafad4220 */ /* 0x000fe20000410000 */
[----:B------:R-:W-:-:S05]  /*8fc0*/  @P4 SHF.L.U32 R174, R191, 0x10, RZ ;  /* 0x00000010bfae4819 */ /* 0x000fca00000006ff */
[----:B------:R-:W-:Y:S01]  /*8fd0*/  @P4 FMUL.FTZ R98, R174, R175 ;  /* 0x000000afae624220 */ /* 0x000fe20000410000 */
[----:B------:R-:W-:Y:S01]  /*8fe0*/  FFMA.FTZ R175, R122, R176, R123 ;  /* 0x000000b07aaf7223 */ /* 0x000fe2000001007b */
[----:B------:R-:W-:-:S03]  /*8ff0*/  @P3 SHF.L.U32 R174, R99, 0x10, RZ ;  /* 0x0000001063ae3819 */ /* 0x000fc600000006ff */
[--C-:B------:R-:W-:Y:S01]  /*9000*/  FADD.FTZ R176, -R175, R172.reuse ;  /* 0x000000acafb07221 */ /* 0x100fe20000010100 */
[C---:B------:R-:W-:Y:S02]  /*9010*/  SHF.L.U32 R175, R95.reuse, 0x10, RZ ;  /* 0x000000105faf7819 */ /* 0x040fe400000006ff */
[----:B------:R-:W-:Y:S02]  /*9020*/  PRMT R172, R95, 0x7632, R172 ;  /* 0x000076325fac7816 */ /* 0x000fe400000000ac */
[----:B------:R-:W-:Y:S01]  /*9030*/  F2FP.BF16.F32.PACK_AB R98, R98, R97 ;  /* 0x000000616262723e */ /* 0x000fe200000010ff */
[----:B------:R-:W-:Y:S01]  /*9040*/  FFMA.FTZ R176, R146, R176, R175 ;  /* 0x000000b092b07223 */ /* 0x000fe200000100af */
[----:B------:R-:W-:Y:S02]  /*9050*/  SHF.L.U32 R179, R172, 0x10, RZ ;  /* 0x00000010acb37819 */ /* 0x000fe400000006ff */
[----:B------:R-:W-:Y:S01]  /*9060*/  MOV R175, RZ ;  /* 0x000000ff00af7202 */ /* 0x000fe20000000f00 */
[----:B------:R-:W-:Y:S01]  /*9070*/  FMUL.FTZ R172, R176, R145 ;  /* 0x00000091b0ac7220 */ /* 0x000fe20000410000 */
[----:B------:R-:W-:Y:S01]  /*9080*/  F2FP.BF16.F32.PACK_AB R97, R152, R177 ;  /* 0x000000b19861723e */ /* 0x000fe200000010ff */
[----:B------:R-:W-:-:S02]  /*9090*/  FFMA.FTZ R179, R146, R184, R179 ;  /* 0x000000b892b37223 */ /* 0x000fc400000100b3 */
[----:B------:R-:W-:Y:S01]  /*90a0*/  FMUL.FTZ R181, R172, UR4 ;  /* 0x00000004acb57c20 */ /* 0x000fe20008410000 */
[----:B------:R-:W-:Y:S02]  /*90b0*/  HFMA2 R172, -RZ, RZ, 0, 0 ;  /* 0x00000000ffac7431 */ /* 0x000fe400000001ff */
[----:B------:R-:W-:Y:S01]  /*90c0*/  F2FP.BF16.F32.PACK_AB R87, R179, R176 ;  /* 0x000000b0b357723e */ /* 0x000fe200000010ff */
[----:B------:R-:W-:Y:S01]  /*90d0*/  @P3 FMUL.FTZ R175, R180, R181 ;  /* 0x000000b5b4af3220 */ /* 0x000fe20000410000 */
[----:B------:R-:W-:Y:S01]  /*90e0*/  @P3 FMUL.FTZ R172, R181, R174 ;  /* 0x000000aeb5ac3220 */ /* 0x000fe20000410000 */
[----:B------:R-:W-:Y:S01]  /*90f0*/  @P2 PRMT R174, R99, 0x7632, R174 ;  /* 0x0000763263ae2816 */ /* 0x000fe200000000ae */
[----:B------:R-:W-:-:S03]  /*9100*/  FMUL.FTZ R99, R179, R145 ;  /* 0x00000091b3637220 */ /* 0x000fc60000410000 */
[----:B------:R-:W-:Y:S01]  /*9110*/  @P2 SHF.L.U32 R180, R174, 0x10, RZ ;  /* 0x00000010aeb42819 */ /* 0x000fe200000006ff */
[----:B------:R-:W-:Y:S02]  /*9120*/  HFMA2 R174, -RZ, RZ, 0, 0 ;  /* 0x00000000ffae7431 */ /* 0x000fe400000001ff */
[----:B------:R-:W-:-:S04]  /*9130*/  FMUL.FTZ R99, R99, UR4 ;  /* 0x0000000463637c20 */ /* 0x000fc80008410000 */
[----:B------:R-:W-:Y:S01]  /*9140*/  @P2 FMUL.FTZ R174, R99, R180 ;  /* 0x000000b463ae2220 */ /* 0x000fe20000410000 */
[----:B------:R-:W-:Y:S01]  /*9150*/  MOV R180, RZ ;  /* 0x000000ff00b47202 */ /* 0x000fe20000000f00 */
[----:B------:R-:W-:-:S05]  /*9160*/  @P2 FMUL.FTZ R180, R182, R99 ;  /* 0x00000063b6b42220 */ /* 0x000fca0000410000 */
[----:B------:R-:W-:Y:S01]  /*9170*/  F2FP.BF16.F32.PACK_AB R99, R180, R175 ;  /* 0x000000afb463723e */ /* 0x000fe200000010ff */
[----:B------:R-:W-:Y:S06]  /*9180*/  BRA `(.L_x_932) ;  /* 0x0000000400d47947 */ /* 0x000fec0003800000 */
.L_x_931:
[--C-:B------:R-:W-:Y:S01]  /*9190*/  FFMA.FTZ R154, R122, R173, R123.reuse ;  /* 0x000000ad7a9a7223 */ /* 0x100fe2000001007b */
[----:B------:R-:W-:Y:S01]  /*91a0*/  LOP3.LUT P2, RZ, R152, 0xff, RZ, 0xc0, !PT ;  /* 0x000000ff98ff7812 */ /* 0x000fe2000784c0ff */
[----:B------:R-:W-:Y:S01]  /*91b0*/  FFMA.FTZ R178, R122, R178, R123 ;  /* 0x000000b27ab27223 */ /* 0x000fe2000001007b */
[----:B------:R-:W-:Y:S01]  /*91c0*/  SHF.L.U32 R151, R92, 0x10, RZ ;  /* 0x000000105c977819 */ /* 0x000fe200000006ff */
[----:B------:R-:W-:Y:S01]  /*91d0*/  FADD.FTZ R169, -R154, R169 ;  /* 0x000000a99aa97221 */ /* 0x000fe20000010100 */
[----:B------:R-:W-:Y:S01]  /*91e0*/  LOP3.LUT P3, RZ, R152, 0xff0000, RZ, 0xc0, !PT ;  /* 0x00ff000098ff7812 */ /* 0x000fe2000786c0ff */
[----:B------:R-:W-:Y:S01]  /*91f0*/  FADD.FTZ R177, -R178, R177 ;  /* 0x000000b1b2b17221 */ /* 0x000fe20000010100 */
[----:B------:R-:W-:Y:S01]  /*9200*/  LOP3.LUT P6, RZ, R152, 0xff000000, RZ, 0xc0, !PT ;  /* 0xff00000098ff7812 */ /* 0x000fe200078cc0ff */
[----:B------:R-:W-:Y:S01]  /*9210*/  FFMA.FTZ R154, R146, R169, R151 ;  /* 0x000000a9929a7223 */ /* 0x000fe20000010097 */
[C-C-:B------:R-:W-:Y:S01]  /*9220*/  FFMA.FTZ R180, R122.reuse, R180, R123.reuse ;  /* 0x000000b47ab47223 */ /* 0x140fe2000001007b */
[----:B------:R-:W-:Y:S01]  /*9230*/  LOP3.LUT P5, RZ, R153, 0xff, RZ, 0xc0, !PT ;  /* 0x000000ff99ff7812 */ /* 0x000fe200078ac0ff */
[----:B------:R-:W-:Y:S01]  /*9240*/  FFMA.FTZ R182, R122, R182, R123 ;  /* 0x000000b67ab67223 */ /* 0x000fe2000001007b */
[----:B------:R-:W-:Y:S01]  /*9250*/  FMUL.FTZ R151, R145, R154 ;  /* 0x0000009a91977220 */ /* 0x000fe20000410000 */
[----:B------:R-:W-:Y:S01]  /*9260*/  HFMA2 R154, -RZ, RZ, 0, 0 ;  /* 0x00000000ff9a7431 */ /* 0x000fe200000001ff */
[----:B-----5:R-:W-:Y:S01]  /*9270*/  @P2 SHF.L.U32 R188, R96, 0x10, RZ ;  /* 0x0000001060bc2819 */ /* 0x020fe200000006ff */
[----:B------:R-:W-:Y:S01]  /*9280*/  FADD.FTZ R179, -R180, R179 ;  /* 0x000000b3b4b37221 */ /* 0x000fe20000010100 */
[----:B------:R-:W-:Y:S01]  /*9290*/  @P2 SHF.L.U32 R190, R56, 0x10, RZ ;  /* 0x0000001038be2819 */ /* 0x000fe200000006ff */
[----:B------:R-:W-:Y:S01]  /*92a0*/  FMUL.FTZ R155, R151, UR4 ;  /* 0x00000004979b7c20 */ /* 0x000fe20008410000 */
[----:B------:R-:W-:Y:S01]  /*92b0*/  MOV R151, RZ ;  /* 0x000000ff00977202 */ /* 0x000fe20000000f00 */
[----:B------:R-:W-:Y:S01]  /*92c0*/  FADD.FTZ R181, -R182, R181 ;  /* 0x000000b5b6b57221 */ /* 0x000fe20000010100 */
[----:B------:R-:W-:Y:S01]  /*92d0*/  PRMT R96, R92, 0x7632, R96 ;  /* 0x000076325c607816 */ /* 0x000fe20000000060 */
[-C--:B------:R-:W-:Y:S01]  /*92e0*/  @P2 FMUL.FTZ R154, R188, R155.reuse ;  /* 0x0000009bbc9a2220 */ /* 0x080fe20000410000 */
[----:B------:R-:W-:Y:S01]  /*92f0*/  @P2 FMUL.FTZ R151, R190, R155 ;  /* 0x0000009bbe972220 */ /* 0x000fe20000410000 */
[----:B------:R-:W-:Y:S01]  /*9300*/  LOP3.LUT P2, RZ, R152, 0xff00, RZ, 0xc0, !PT ;  /* 0x0000ff0098ff7812 */ /* 0x000fe2000784c0ff */
[----:B------:R-:W-:Y:S01]  /*9310*/  FFMA.FTZ R184, R122, R184, R123 ;  /* 0x000000b87ab87223 */ /* 0x000fe2000001007b */
[----:B------:R-:W-:-:S02]  /*9320*/  SHF.L.U32 R155, R96, 0x10, RZ ;  /* 0x00000010609b7819 */ /* 0x000fc400000006ff */
[----:B------:R-:W-:Y:S01]  /*9330*/  LOP3.LUT P4, RZ, R153, 0xff00, RZ, 0xc0, !PT ;  /* 0x0000ff0099ff7812 */ /* 0x000fe2000788c0ff */
[----:B------:R-:W-:Y:S02]  /*9340*/  FADD.FTZ R183, -R184, R183 ;  /* 0x000000b7b8b77221 */ /* 0x000fe40000010100 */
[----:B------:R-:W-:Y:S01]  /*9350*/  FFMA.FTZ R178, R146, R177, R155 ;  /* 0x000000b192b27223 */ /* 0x000fe2000001009b */
[----:B------:R-:W-:Y:S01]  /*9360*/  FFMA.FTZ R155, R122, R174, R123 ;  /* 0x000000ae7a9b7223 */ /* 0x000fe2000001007b */
[----:B------:R-:W-:-:S03]  /*9370*/  SHF.L.U32 R177, R93, 0x10, RZ ;  /* 0x000000105db17819 */ /* 0x000fc600000006ff */
[----:B------:R-:W-:Y:S01]  /*9380*/  FADD.FTZ R173, -R155, R170 ;  /* 0x000000aa9bad7221 */ /* 0x000fe20000010100 */
[----:B------:R-:W-:Y:S01]  /*9390*/  @P2 PRMT R155, R96, 0x7632, R155 ;  /* 0x00007632609b2816 */ /* 0x000fe2000000009b */
[----:B------:R-:W-:Y:S01]  /*93a0*/  FMUL.FTZ R96, R145, R178 ;  /* 0x000000b291607220 */ /* 0x000fe20000410000 */
[----:B------:R-:W-:Y:S01]  /*93b0*/  @P5 SHF.L.U32 R178, R58, 0x10, RZ ;  /* 0x000000103ab25819 */ /* 0x000fe200000006ff */
[----:B------:R-:W-:Y:S01]  /*93c0*/  FFMA.FTZ R174, R146, R173, R177 ;  /* 0x000000ad92ae7223 */ /* 0x000fe200000100b1 */
[----:B------:R-:W-:Y:S01]  /*93d0*/  @P2 SHF.L.U32 R170, R155, 0x10, RZ ;  /* 0x000000109baa2819 */ /* 0x000fe200000006ff */
[----:B------:R-:W-:Y:S02]  /*93e0*/  HFMA2 R155, -RZ, RZ, 0, 0 ;  /* 0x00000000ff9b7431 */ /* 0x000fe400000001ff */
[----:B------:R-:W-:Y:S01]  /*93f0*/  FMUL.FTZ R169, R96, UR4 ;  /* 0x0000000460a97c20 */ /* 0x000fe20008410000 */
[----:B------:R-:W-:Y:S02]  /*9400*/  MOV R96, RZ ;  /* 0x000000ff00607202 */ /* 0x000fe40000000f00 */
[----:B------:R-:W-:Y:S01]  /*9410*/  @P3 SHF.L.U32 R173, R97, 0x10, RZ ;  /* 0x0000001061ad3819 */ /* 0x000fe200000006ff */
[----:B------:R-:W-:Y:S01]  /*9420*/  @P2 FMUL.FTZ R155, R170, R169 ;  /* 0x000000a9aa9b2220 */ /* 0x000fe20000410000 */
[----:B------:R-:W-:-:S02]  /*9430*/  @P2 SHF.L.U32 R170, R185, 0x10, RZ ;  /* 0x00000010b9aa2819 */ /* 0x000fc400000006ff */
[----:B------:R-:W-:Y:S02]  /*9440*/  PRMT R97, R93, 0x7632, R97 ;  /* 0x000076325d617816 */ /* 0x000fe40000000061 */
[----:B------:R-:W-:Y:S01]  /*9450*/  @P3 SHF.L.U32 R185, R57, 0x10, RZ ;  /* 0x0000001039b93819 */ /* 0x000fe200000006ff */
[----:B------:R-:W-:Y:S01]  /*9460*/  @P2 FMUL.FTZ R96, R170, R169 ;  /* 0x000000a9aa602220 */ /* 0x000fe20000410000 */
[----:B------:R-:W-:Y:S01]  /*9470*/  FMUL.FTZ R169, R145, R174 ;  /* 0x000000ae91a97220 */ /* 0x000fe20000410000 */
[----:B------:R-:W-:Y:S02]  /*9480*/  MOV R177, RZ ;  /* 0x000000ff00b17202 */ /* 0x000fe40000000f00 */
[----:B------:R-:W-:Y:S01]  /*9490*/  ISETP.GE.U32.AND P2, PT, R152, RZ, PT ;  /* 0x000000ff9800720c */ /* 0x000fe20003f46070 */
[----:B------:R-:W-:Y:S01]  /*94a0*/  FMUL.FTZ R170, R169, UR4 ;  /* 0x00000004a9aa7c20 */ /* 0x000fe20008410000 */
[----:B------:R-:W-:Y:S01]  /*94b0*/  HFMA2 R169, -RZ, RZ, 0, 0 ;  /* 0x00000000ffa97431 */ /* 0x000fe200000001ff */
[----:B------:R-:W-:-:S02]  /*94c0*/  @P6 PRMT R152, R97, 0x7632, R152 ;  /* 0x0000763261986816 */ /* 0x000fc40000000098 */
[-C--:B------:R-:W-:Y:S01]  /*94d0*/  @P3 FMUL.FTZ R177, R185, R170.reuse ;  /* 0x000000aab9b13220 */ /* 0x080fe20000410000 */
[----:B------:R-:W-:Y:S01]  /*94e0*/  @P6 SHF.L.U32 R174, R192, 0x10, RZ ;  /* 0x00000010c0ae6819 */ /* 0x000fe200000006ff */
[----:B------:R-:W-:Y:S01]  /*94f0*/  @P3 FMUL.FTZ R169, R173, R170 ;  /* 0x000000aaada93220 */ /* 0x000fe20000410000 */
[----:B------:R-:W-:Y:S02]  /*9500*/  SHF.L.U32 R173, R97, 0x10, RZ ;  /* 0x0000001061ad7819 */ /* 0x000fe400000006ff */
[----:B------:R-:W-:Y:S02]  /*9510*/  @P6 SHF.L.U32 R152, R152, 0x10, RZ ;  /* 0x0000001098986819 */ /* 0x000fe400000006ff */
[C---:B------:R-:W-:Y:S01]  /*9520*/  LOP3.LUT P3, RZ, R153.reuse, 0xff0000, RZ, 0xc0, !PT ;  /* 0x00ff000099ff7812 */ /* 0x040fe2000786c0ff */
[----:B------:R-:W-:Y:S01]  /*9530*/  FFMA.FTZ R170, R146, R179, R173 ;  /* 0x000000b392aa7223 */ /* 0x000fe200000100ad */
[----:B------:R-:W-:Y:S01]  /*9540*/  ISETP.GE.U32.AND.EX P2, PT, R153, 0x1000000, PT, P2 ;  /* 0x010000009900780c */ /* 0x000fe20003f46120 */
[----:B------:R-:W-:Y:S01]  /*9550*/  HFMA2 R173, -RZ, RZ, 0, 0 ;  /* 0x00000000ffad7431 */ /* 0x000fe200000001ff */
[----:B------:R-:W-:Y:S01]  /*9560*/  F2FP.BF16.F32.PACK_AB R96, R96, R151 ;  /* 0x000000976060723e */ /* 0x000fe200000010ff */
[----:B------:R-:W-:Y:S01]  /*9570*/  FMUL.FTZ R97, R145, R170 ;  /* 0x000000aa91617220 */ /* 0x000fe20000410000 */
[----:B------:R-:W-:-:S03]  /*9580*/  HFMA2 R170, -RZ, RZ, 0, 0 ;  /* 0x00000000ffaa7431 */ /* 0x000fc600000001ff */
[----:B------:R-:W-:-:S04]  /*9590*/  FMUL.FTZ R97, R97, UR4 ;  /* 0x0000000461617c20 */ /* 0x000fc80008410000 */
[-C--:B------:R-:W-:Y:S01]  /*95a0*/  @P6 FMUL.FTZ R170, R152, R97.reuse ;  /* 0x0000006198aa6220 */ /* 0x080fe20000410000 */
[----:B------:R-:W-:Y:S01]  /*95b0*/  MOV R152, RZ ;  /* 0x000000ff00987202 */ /* 0x000fe20000000f00 */
[----:B------:R-:W-:Y:S01]  /*95c0*/  @P6 FMUL.FTZ R152, R174, R97 ;  /* 0x00000061ae986220 */ /* 0x000fe20000410000 */
[----:B------:R-:W-:Y:S01]  /*95d0*/  FFMA.FTZ R174, R122, R175, R123 ;  /* 0x000000af7aae7223 */ /* 0x000fe2000001007b */
[----:B------:R-:W-:Y:S02]  /*95e0*/  SHF.L.U32 R97, R94, 0x10, RZ ;  /* 0x000000105e617819 */ /* 0x000fe400000006ff */
[----:B------:R-:W-:Y:S01]  /*95f0*/  SHF.L.U32 R175, R95, 0x10, RZ ;  /* 0x000000105faf7819 */ /* 0x000fe200000006ff */
[----:B------:R-:W-:Y:S01]  /*9600*/  FADD.FTZ R171, -R174, R171 ;  /* 0x000000abaeab7221 */ /* 0x000fe20000010100 */
[----:B------:R-:W-:-:S03]  /*9610*/  @P3 SHF.L.U32 R179, R59, 0x10, RZ ;  /* 0x000000103bb33819 */ /* 0x000fc600000006ff */
[--C-:B------:R-:W-:Y:S01]  /*9620*/  FFMA.FTZ R174, R146, R171, R97.reuse ;  /* 0x000000ab92ae7223 */ /* 0x100fe20000010061 */
[----:B------:R-:W-:Y:S01]  /*9630*/  PRMT R97, R94, 0x7632, R97 ;  /* 0x000076325e617816 */ /* 0x000fe20000000061 */
[----:B------:R-:W-:-:S03]  /*9640*/  HFMA2 R171, -RZ, RZ, 0, 0 ;  /* 0x00000000ffab7431 */ /* 0x000fc600000001ff */
[----:B------:R-:W-:Y:S01]  /*9650*/  SHF.L.U32 R153, R97, 0x10, RZ ;  /* 0x0000001061997819 */ /* 0x000fe200000006ff */
[----:B------:R-:W-:Y:S01]  /*9660*/  FMUL.FTZ R97, R145, R174 ;  /* 0x000000ae91617220 */ /* 0x000fe20000410000 */
[----:B------:R-:W-:-:S03]  /*9670*/  @P5 SHF.L.U32 R174, R98, 0x10, RZ ;  /* 0x0000001062ae5819 */ /* 0x000fc600000006ff */
[----:B------:R-:W-:Y:S01]  /*9680*/  FFMA.FTZ R180, R146, R181, R153 ;  /* 0x000000b592b47223 */ /* 0x000fe20000010099 */
[----:B------:R-:W-:Y:S01]  /*9690*/  FMUL.FTZ R153, R97, UR4 ;  /* 0x0000000461997c20 */ /* 0x000fe20008410000 */
[----:B------:R-:W-:-:S03]  /*96a0*/  MOV R97, RZ ;  /* 0x000000ff00617202 */ /* 0x000fc60000000f00 */
[-C--:B------:R-:W-:Y:S01]  /*96b0*/  @P5 FMUL.FTZ R171, R174, R153.reuse ;  /* 0x00000099aeab5220 */ /* 0x080fe20000410000 */
[----:B------:R-:W-:Y:S01]  /*96c0*/  @P5 FMUL.FTZ R97, R178, R153 ;  /* 0x00000099b2615220 */ /* 0x000fe20000410000 */
[----:B------:R-:W-:Y:S01]  /*96d0*/  @P4 PRMT R153, R98, 0x7632, R153 ;  /* 0x0000763262994816 */ /* 0x000fe20000000099 */
[----:B------:R-:W-:Y:S01]  /*96e0*/  FMUL.FTZ R98, R145, R180 ;  /* 0x000000b491627220 */ /* 0x000fe20000410000 */
[----:B------:R-:W-:Y:S02]  /*96f0*/  @P2 SHF.L.U32 R180, R189, 0x10, RZ ;  /* 0x00000010bdb42819 */ /* 0x000fe400000006ff */
[----:B------:R-:W-:Y:S01]  /*9700*/  @P4 SHF.L.U32 R174, R153, 0x10, RZ ;  /* 0x0000001099ae4819 */ /* 0x000fe200000006ff */
[----:B------:R-:W-:Y:S01]  /*9710*/  FMUL.FTZ R153, R98, UR4 ;  /* 0x0000000462997c20 */ /* 0x000fe20008410000 */
[----:B------:R-:W-:-:S03]  /*9720*/  MOV R98, RZ ;  /* 0x000000ff00627202 */ /* 0x000fc60000000f00 */
[----:B------:R-:W-:Y:S01]  /*9730*/  @P4 FMUL.FTZ R173, R174, R153 ;  /* 0x00000099aead4220 */ /* 0x000fe20000410000 */
[----:B------:R-:W-:-:S05]  /*9740*/  @P4 SHF.L.U32 R174, R191, 0x10, RZ ;  /* 0x00000010bfae4819 */ /* 0x000fca00000006ff */
[----:B------:R-:W-:Y:S01]  /*9750*/  @P4 FMUL.FTZ R98, R174, R153 ;  /* 0x00000099ae624220 */ /* 0x000fe20000410000 */
[----:B------:R-:W-:-:S04]  /*9760*/  FFMA.FTZ R153, R122, R176, R123 ;  /* 0x000000b07a997223 */ /* 0x000fc8000001007b */
[----:B------:R-:W-:Y:S01]  /*9770*/  FADD.FTZ R153, -R153, R172 ;  /* 0x000000ac99997221 */ /* 0x000fe20000010100 */
[----:B------:R-:W-:Y:S02]  /*9780*/  F2FP.BF16.F32.PACK_AB R98, R98, R97 ;  /* 0x000000616262723e */ /* 0x000fe400000010ff */
[----:B------:R-:W-:Y:S01]  /*9790*/  F2FP.BF16.F32.PACK_AB R97, R152, R177 ;  /* 0x000000b19861723e */ /* 0x000fe200000010ff */
[----:B------:R-:W-:Y:S01]  /*97a0*/  FFMA.FTZ R172, R146, R153, R175 ;  /* 0x0000009992ac7223 */ /* 0x000fe200000100af */
[----:B------:R-:W-:-:S04]  /*97b0*/  PRMT R153, R95, 0x7632, R153 ;  /* 0x000076325f997816 */ /* 0x000fc80000000099 */
[----:B------:R-:W-:Y:S01]  /*97c0*/  SHF.L.U32 R175, R153, 0x10, RZ ;  /* 0x0000001099af7819 */ /* 0x000fe200000006ff */
[----:B------:R-:W-:Y:S01]  /*97d0*/  FMUL.FTZ R153, R145, R172 ;  /* 0x000000ac91997220 */ /* 0x000fe20000410000 */
[----:B------:R-:W-:-:S03]  /*97e0*/  HFMA2 R172, -RZ, RZ, 0, 0 ;  /* 0x00000000ffac7431 */ /* 0x000fc600000001ff */
[----:B------:R-:W-:Y:S01]  /*97f0*/  FFMA.FTZ R176, R146, R183, R175 ;  /* 0x000000b792b07223 */ /* 0x000fe200000100af */
[----:B------:R-:W-:Y:S01]  /*9800*/  @P3 SHF.L.U32 R175, R99, 0x10, RZ ;  /* 0x0000001063af3819 */ /* 0x000fe200000006ff */
[----:B------:R-:W-:Y:S01]  /*9810*/  FMUL.FTZ R174, R153, UR4 ;  /* 0x0000000499ae7c20 */ /* 0x000fe20008410000 */
[----:B------:R-:W-:-:S03]  /*9820*/  MOV R153, RZ ;  /* 0x000000ff00997202 */ /* 0x000fc60000000f00 */
[-C--:B------:R-:W-:Y:S01]  /*9830*/  @P3 FMUL.FTZ R172, R175, R174.reuse ;  /* 0x000000aeafac3220 */ /* 0x080fe20000410000 */
[----:B------:R-:W-:Y:S01]  /*9840*/  @P3 FMUL.FTZ R153, R179, R174 ;  /* 0x000000aeb3993220 */ /* 0x000fe20000410000 */
[----:B------:R-:W-:Y:S01]  /*9850*/  @P2 PRMT R174, R99, 0x7632, R174 ;  /* 0x0000763263ae2816 */ /* 0x000fe200000000ae */
[----:B------:R-:W-:Y:S01]  /*9860*/  FMUL.FTZ R99, R145, R176 ;  /* 0x000000b091637220 */ /* 0x000fe20000410000 */
[----:B------:R-:W-:Y:S02]  /*9870*/  HFMA2 R176, -RZ, RZ, 0, 0 ;  /* 0x00000000ffb07431 */ /* 0x000fe400000001ff */
[----:B------:R-:W-:Y:S01]  /*9880*/  @P2 SHF.L.U32 R178, R174, 0x10, RZ ;  /* 0x00000010aeb22819 */ /* 0x000fe200000006ff */
[----:B------:R-:W-:Y:S01]  /*9890*/  FMUL.FTZ R99, R99, UR4 ;  /* 0x0000000463637c20 */ /* 0x000fe20008410000 */
[----:B------:R-:W-:-:S03]  /*98a0*/  MOV R174, RZ ;  /* 0x000000ff00ae7202 */ /* 0x000fc60000000f00 */
[-C--:B------:R-:W-:Y:S01]  /*98b0*/  @P2 FMUL.FTZ R176, R180, R99.reuse ;  /* 0x00000063b4b02220 */ /* 0x080fe20000410000 */
[----:B------:R-:W-:-:S04]  /*98c0*/  @P2 FMUL.FTZ R174, R178, R99 ;  /* 0x00000063b2ae2220 */ /* 0x000fc80000410000 */
[----:B------:R-:W-:-:S07]  /*98d0*/  F2FP.BF16.F32.PACK_AB R99, R176, R153 ;  /* 0x00000099b063723e */ /* 0x000fce00000010ff */
.L_x_932:
        /* <DEDUP_REMOVED lines=15> */
[----:B------:R-:W-:Y:S01]  /*99d0*/  SHF.L.U32 R85, R76, 0x10, RZ ;  /* 0x000000104c557819 */ /* 0x000fe200000006ff */
[----:B------:R-:W-:Y:S01]  /*99e0*/  FADD.FTZ R84, -R87, R160 ;  /* 0x000000a057547221 */ /* 0x000fe20000010100 */
[----:B------:R-:W-:Y:S01]  /*99f0*/  LOP3.LUT P3, RZ, R148, 0xff00, RZ, 0xc0, !PT ;  /* 0x0000ff0094ff7812 */ /* 0x000fe2000786c0ff */
[----:B------:R-:W-:Y:S01]  /*9a00*/  FFMA.FTZ R156, R122, R127, R123 ;  /* 0x0000007f7a9c7223 */ /* 0x000fe2000001007b */
[----:B------:R-:W-:Y:S01]  /*9a10*/  PRMT R86, R76, 0x7632, R86 ;  /* 0x000076324c567816 */ /* 0x000fe20000000056 */
[----:B------:R-:W-:Y:S01]  /*9a20*/  FFMA.FTZ R84, R146, R84, R85 ;  /* 0x0000005492547223 */ /* 0x000fe20000010055 */
[----:B------:R-:W-:Y:S01]  /*9a30*/  FADD.FTZ R164, -R164, R161 ;  /* 0x000000a1a4a47221 */ /* 0x000fe20000010100 */
[----:B------:R-:W-:Y:S01]  /*9a40*/  HFMA2 R127, -RZ, RZ, 0, 0 ;  /* 0x00000000ff7f7431 */ /* 0x000fe200000001ff */
[----:B------:R-:W-:Y:S01]  /*9a50*/  SHF.L.U32 R87, R86, 0x10, RZ ;  /* 0x0000001056577819 */ /* 0x000fe200000006ff */
[----:B------:R-:W-:Y:S01]  /*9a60*/  FMUL.FTZ R85, R84, R145 ;  /* 0x0000009154557220 */ /* 0x000fe20000410000 */
[----:B------:R-:W-:-:S02]  /*9a70*/  CS2R R152, SRZ ;  /* 0x0000000000987805 */ /* 0x000fc4000001ff00 */
[----:B-----5:R-:W-:Y:S01]  /*9a80*/  @P2 SHF.L.U32 R86, R96, 0x10, RZ ;  /* 0x0000001060562819 */ /* 0x020fe200000006ff */
[----:B------:R-:W-:Y:S01]  /*9a90*/  FADD.FTZ R156, -R156, R159 ;  /* 0x0000009f9c9c7221 */ /* 0x000fe20000010100 */
[----:B------:R-:W-:Y:S01]  /*9aa0*/  @P2 SHF.L.U32 R150, R52, 0x10, RZ ;  /* 0x0000001034962819 */ /* 0x000fe200000006ff */
[----:B------:R-:W-:Y:S01]  /*9ab0*/  FMUL.FTZ R85, R85, UR4 ;  /* 0x0000000455557c20 */ /* 0x000fe20008410000 */
[----:B------:R-:W-:Y:S01]  /*9ac0*/  FFMA.FTZ R87, R146, R164, R87 ;  /* 0x000000a492577223 */ /* 0x000fe20000010057 */
[----:B------:R-:W-:Y:S01]  /*9ad0*/  @P3 PRMT R96, R96, 0x7632, R96 ;  /* 0x0000763260603816 */ /* 0x000fe20000000060 */
[----:B------:R-:W-:Y:S01]  /*9ae0*/  FFMA.FTZ R168, R122, R168, R123 ;  /* 0x000000a87aa87223 */ /* 0x000fe2000001007b */
[----:B------:R-:W-:Y:S01]  /*9af0*/  @P2 FMUL.FTZ R152, R85, R86 ;  /* 0x0000005655982220 */ /* 0x000fe20000410000 */
[----:B------:R-:W-:Y:S01]  /*9b00*/  @P2 FMUL.FTZ R127, R150, R85 ;  /* 0x00000055967f2220 */ /* 0x000fe20000410000 */
[----:B------:R-:W-:Y:S01]  /*9b10*/  LOP3.LUT P2, RZ, R148, 0xff0000, RZ, 0xc0, !PT ;  /* 0x00ff000094ff7812 */ /* 0x000fe2000784c0ff */
[----:B------:R-:W-:Y:S01]  /*9b20*/  FMUL.FTZ R85, R87, R145 ;  /* 0x0000009157557220 */ /* 0x000fe20000410000 */
[----:B------:R-:W-:Y:S01]  /*9b30*/  SHF.L.U32 R151, R77, 0x10, RZ ;  /* 0x000000104d977819 */ /* 0x000fe200000006ff */
[----:B------:R-:W-:Y:S01]  /*9b40*/  FADD.FTZ R165, -R168, R165 ;  /* 0x000000a5a8a57221 */ /* 0x000fe20000010100 */
[----:B------:R-:W-:Y:S01]  /*9b50*/  @P3 SHF.L.U32 R86, R178, 0x10, RZ ;  /* 0x00000010b2563819 */ /* 0x000fe200000006ff */
[----:B------:R-:W-:Y:S01]  /*9b60*/  FMUL.FTZ R85, R85, UR4 ;  /* 0x0000000455557c20 */ /* 0x000fe20008410000 */
[----:B------:R-:W-:Y:S01]  /*9b70*/  @P3 SHF.L.U32 R96, R96, 0x10, RZ ;  /* 0x0000001060603819 */ /* 0x000fe200000006ff */
[----:B------:R-:W-:Y:S01]  /*9b80*/  FFMA.FTZ R164, R146, R156, R151 ;  /* 0x0000009c92a47223 */ /* 0x000fe20000010097 */
[----:B------:R-:W-:Y:S01]  /*9b90*/  MOV R150, RZ ;  /* 0x000000ff00967202 */ /* 0x000fe20000000f00 */
[----:B------:R-:W-:Y:S01]  /*9ba0*/  @P3 FMUL.FTZ R150, R86, R85 ;  /* 0x0000005556963220 */ /* 0x000fe20000410000 */
[----:B------:R-:W-:-:S02]  /*9bb0*/  HFMA2 R156, -RZ, RZ, 0, 0 ;  /* 0x00000000ff9c7431 */ /* 0x000fc400000001ff */
[----:B------:R-:W-:Y:S01]  /*9bc0*/  @P3 FMUL.FTZ R153, R85, R96 ;  /* 0x0000006055993220 */ /* 0x000fe20000410000 */
[----:B------:R-:W-:Y:S01]  /*9bd0*/  FMUL.FTZ R85, R164, R145 ;  /* 0x00000091a4557220 */ /* 0x000fe20000410000 */
[----:B------:R-:W-:Y:S01]  /*9be0*/  @P2 SHF.L.U32 R86, R97, 0x10, RZ ;  /* 0x0000001061562819 */ /* 0x000fe200000006ff */
[C-C-:B------:R-:W-:Y:S01]  /*9bf0*/  FFMA.FTZ R151, R122.reuse, R126, R123.reuse ;  /* 0x0000007e7a977223 */ /* 0x140fe2000001007b */
[----:B------:R-:W-:Y:S01]  /*9c00*/  @P2 SHF.L.U32 R160, R53, 0x10, RZ ;  /* 0x0000001035a02819 */ /* 0x000fe200000006ff */
[----:B------:R-:W-:Y:S01]  /*9c10*/  FMUL.FTZ R85, R85, UR4 ;  /* 0x0000000455557c20 */ /* 0x000fe20008410000 */
[----:B------:R-:W-:Y:S01]  /*9c20*/  MOV R96, RZ ;  /* 0x000000ff00607202 */ /* 0x000fe20000000f00 */
[--C-:B------:R-:W-:Y:S01]  /*9c30*/  FFMA.FTZ R126, R122, R167, R123.reuse ;  /* 0x000000a77a7e7223 */ /* 0x100fe2000001007b */
[----:B------:R-:W-:Y:S01]  /*9c40*/  LOP3.LUT P6, RZ, R148, 0xff000000, RZ, 0xc0, !PT ;  /* 0xff00000094ff7812 */ /* 0x000fe200078cc0ff */
[----:B------:R-:W-:Y:S01]  /*9c50*/  @P2 FMUL.FTZ R156, R85, R86 ;  /* 0x00000056559c2220 */ /* 0x000fe20000410000 */
[----:B------:R-:W-:Y:S01]  /*9c60*/  @P2 FMUL.FTZ R96, R160, R85 ;  /* 0x00000055a0602220 */ /* 0x000fe20000410000 */
[--C-:B------:R-:W-:Y:S01]  /*9c70*/  FFMA.FTZ R85, R122, R166, R123.reuse ;  /* 0x000000a67a557223 */ /* 0x100fe2000001007b */
[----:B------:R-:W-:Y:S01]  /*9c80*/  ISETP.GE.U32.AND P2, PT, R148, RZ, PT ;  /* 0x000000ff9400720c */ /* 0x000fe20003f46070 */
[----:B------:R-:W-:Y:S01]  /*9c90*/  FFMA.FTZ R148, R122, R125, R123 ;  /* 0x0000007d7a947223 */ /* 0x000fe2000001007b */
[C---:B------:R-:W-:Y:S01]  /*9ca0*/  SHF.L.U32 R125, R78.reuse, 0x10, RZ ;  /* 0x000000104e7d7819 */ /* 0x040fe200000006ff */
[----:B------:R-:W-:Y:S01]  /*9cb0*/  FADD.FTZ R162, -R85, R162 ;  /* 0x000000a255a27221 */ /* 0x000fe20000010100 */
[----:B------:R-:W-:Y:S01]  /*9cc0*/  PRMT R85, R77, 0x7632, R85 ;  /* 0x000076324d557816 */ /* 0x000fe20000000055 */
[----:B------:R-:W-:Y:S01]  /*9cd0*/  FADD.FTZ R86, -R151, R158 ;  /* 0x0000009e97567221 */ /* 0x000fe20000010100 */
[----:B------:R-:W-:Y:S01]  /*9ce0*/  PRMT R97, R78, 0x7632, R97 ;  /* 0x000076324e617816 */ /* 0x000fe20000000061 */
[----:B------:R-:W-:Y:S01]  /*9cf0*/  FADD.FTZ R163, -R126, R163 ;  /* 0x000000a37ea37221 */ /* 0x000fe20000010100 */
[----:B------:R-:W-:Y:S01]  /*9d00*/  SHF.L.U32 R85, R85, 0x10, RZ ;  /* 0x0000001055557819 */ /* 0x000fe200000006ff */
[----:B------:R-:W-:Y:S01]  /*9d10*/  FFMA.FTZ R86, R146, R86, R125 ;  /* 0x0000005692567223 */ /* 0x000fe2000001007d */
[C---:B------:R-:W-:Y:S01]  /*9d20*/  LOP3.LUT P5, RZ, R149.reuse, 0xff, RZ, 0xc0, !PT ;  /* 0x000000ff95ff7812 */ /* 0x040fe200078ac0ff */
[----:B------:R-:W-:Y:S01]  /*9d30*/  FADD.FTZ R151, -R148, R157 ;  /* 0x0000009d94977221 */ /* 0x000fe20000010100 */
[----:B------:R-:W-:Y:S01]  /*9d40*/  LOP3.LUT P4, RZ, R149, 0xff00, RZ, 0xc0, !PT ;  /* 0x0000ff0095ff7812 */ /* 0x000fe2000788c0ff */
[----:B------:R-:W-:Y:S01]  /*9d50*/  FFMA.FTZ R85, R146, R162, R85 ;  /* 0x000000a292557223 */ /* 0x000fe20000010055 */
[C---:B------:R-:W-:Y:S01]  /*9d60*/  @P6 PRMT R126, R97.reuse, 0x7632, R126 ;  /* 0x00007632617e6816 */ /* 0x040fe2000000007e */
[-C--:B------:R-:W-:Y:S01]  /*9d70*/  FMUL.FTZ R148, R86, R145.reuse ;  /* 0x0000009156947220 */ /* 0x080fe20000410000 */
[----:B------:R-:W-:Y:S01]  /*9d80*/  SHF.L.U32 R159, R97, 0x10, RZ ;  /* 0x00000010619f7819 */ /* 0x000fe200000006ff */
[----:B------:R-:W-:Y:S01]  /*9d90*/  FMUL.FTZ R97, R85, R145 ;  /* 0x0000009155617220 */ /* 0x000fe20000410000 */
[----:B------:R-:W-:Y:S01]  /*9da0*/  HFMA2 R125, -RZ, RZ, 0, 0 ;  /* 0x00000000ff7d7431 */ /* 0x000fe200000001ff */
[----:B------:R-:W-:Y:S01]  /*9db0*/  @P6 SHF.L.U32 R158, R177, 0x10, RZ ;  /* 0x00000010b19e6819 */ /* 0x000fe200000006ff */
[----:B------:R-:W-:Y:S01]  /*9dc0*/  FMUL.FTZ R160, R148, UR4 ;  /* 0x0000000494a07c20 */ /* 0x000fe20008410000 */
[----:B------:R-:W-:Y:S01]  /*9dd0*/  @P6 SHF.L.U32 R126, R126, 0x10, RZ ;  /* 0x000000107e7e6819 */ /* 0x000fe200000006ff */
[----:B------:R-:W-:Y:S01]  /*9de0*/  FMUL.FTZ R161, R97, UR4 ;  /* 0x0000000461a17c20 */ /* 0x000fe20008410000 */
[C---:B------:R-:W-:Y:S01]  /*9df0*/  LOP3.LUT P3, RZ, R149.reuse, 0xff0000, RZ, 0xc0, !PT ;  /* 0x00ff000095ff7812 */ /* 0x040fe2000786c0ff */
[--C-:B------:R-:W-:Y:S01]  /*9e00*/  FFMA.FTZ R148, R146, R163, R159.reuse ;  /* 0x000000a392947223 */ /* 0x100fe2000001009f */
[----:B------:R-:W-:Y:S01]  /*9e10*/  ISETP.GE.U32.AND.EX P2, PT, R149, 0x1000000, PT, P2 ;  /* 0x010000009500780c */ /* 0x000fe20003f46120 */
[----:B------:R-:W-:Y:S01]  /*9e20*/  @P6 FMUL.FTZ R125, R161, R126 ;  /* 0x0000007ea17d6220 */ /* 0x000fe20000410000 */
[----:B------:R-:W-:Y:S01]  /*9e30*/  MOV R149, RZ ;  /* 0x000000ff00957202 */ /* 0x000fe20000000f00 */
[----:B------:R-:W-:Y:S01]  /*9e40*/  @P6 FMUL.FTZ R149, R158, R161 ;  /* 0x000000a19e956220 */ /* 0x000fe20000410000 */
[C---:B------:R-:W-:Y:S01]  /*9e50*/  @P5 SHF.L.U32 R97, R98.reuse, 0x10, RZ ;  /* 0x0000001062615819 */ /* 0x040fe200000006ff */
[----:B------:R-:W-:Y:S01]  /*9e60*/  HFMA2 R157, -RZ, RZ, 0, 0 ;  /* 0x00000000ff9d7431 */ /* 0x000fe200000001ff */
[----:B------:R-:W-:Y:S01]  /*9e70*/  @P4 PRMT R159, R98, 0x7632, R159 ;  /* 0x00007632629f4816 */ /* 0x000fe2000000009f */
[----:B------:R-:W-:Y:S01]  /*9e80*/  FMUL.FTZ R98, R148, R145 ;  /* 0x0000009194627220 */ /* 0x000fe20000410000 */
[----:B------:R-:W-:Y:S01]  /*9e90*/  SHF.L.U32 R161, R79, 0x10, RZ ;  /* 0x000000104fa17819 */ /* 0x000fe200000006ff */
[----:B------:R-:W-:Y:S01]  /*9ea0*/  HFMA2 R158, -RZ, RZ, 0, 0 ;  /* 0x00000000ff9e7431 */ /* 0x000fe200000001ff */
[----:B------:R-:W-:Y:S01]  /*9eb0*/  @P5 SHF.L.U32 R163, R54, 0x10, RZ ;  /* 0x0000001036a35819 */ /* 0x000fe200000006ff */
[----:B------:R-:W-:Y:S01]  /*9ec0*/  FMUL.FTZ R98, R98, UR4 ;  /* 0x0000000462627c20 */ /* 0x000fe20008410000 */
[----:B------:R-:W-:Y:S01]  /*9ed0*/  @P4 SHF.L.U32 R159, R159, 0x10, RZ ;  /* 0x000000109f9f4819 */ /* 0x000fe200000006ff */
[----:B------:R-:W-:Y:S01]  /*9ee0*/  FFMA.FTZ R166, R146, R151, R161 ;  /* 0x0000009792a67223 */ /* 0x000fe200000100a1 */
[----:B------:R-:W-:Y:S01]  /*9ef0*/  @P4 SHF.L.U32 R167, R176, 0x10, RZ ;  /* 0x00000010b0a74819 */ /* 0x000fe200000006ff */
[----:B------:R-:W-:Y:S01]  /*9f00*/  @P5 FMUL.FTZ R157, R160, R97 ;  /* 0x00000061a09d5220 */ /* 0x000fe20000410000 */
[----:B------:R-:W-:Y:S01]  /*9f10*/  PRMT R151, R79, 0x7632, R151 ;  /* 0x000076324f977816 */ /* 0x000fe20000000097 */
[----:B------:R-:W-:Y:S01]  /*9f20*/  @P4 FMUL.FTZ R158, R98, R159 ;  /* 0x0000009f629e4220 */ /* 0x000fe20000410000 */
[----:B------:R-:W-:Y:S01]  /*9f30*/  MOV R126, RZ ;  /* 0x000000ff007e7202 */ /* 0x000fe20000000f00 */
[----:B------:R-:W-:Y:S01]  /*9f40*/  @P5 FMUL.FTZ R126, R163, R160 ;  /* 0x000000a0a37e5220 */ /* 0x000fe20000410000 */
[----:B------:R-:W-:Y:S01]  /*9f50*/  MOV R97, RZ ;  /* 0x000000ff00617202 */ /* 0x000fe20000000f00 */
[----:B------:R-:W-:Y:S01]  /*9f60*/  @P4 FMUL.FTZ R97, R167, R98 ;  /* 0x00000062a7614220 */ /* 0x000fe20000410000 */
[----:B------:R-:W-:Y:S01]  /*9f70*/  FMUL.FTZ R98, R166, R145 ;  /* 0x00000091a6627220 */ /* 0x000fe20000410000 */
[----:B------:R-:W-:Y:S01]  /*9f80*/  SHF.L.U32 R163, R151, 0x10, RZ ;  /* 0x0000001097a37819 */ /* 0x000fe200000006ff */
[----:B------:R-:W-:Y:S01]  /*9f90*/  HFMA2 R159, -RZ, RZ, 0, 0 ;  /* 0x00000000ff9f7431 */ /* 0x000fe200000001ff */
[----:B------:R-:W-:Y:S01]  /*9fa0*/  @P3 SHF.L.U32 R151, R99, 0x10, RZ ;  /* 0x0000001063973819 */ /* 0x000fe200000006ff */
[----:B------:R-:W-:Y:S01]  /*9fb0*/  FMUL.FTZ R98, R98, UR4 ;  /* 0x0000000462627c20 */ /* 0x000fe20008410000 */
[----:B------:R-:W-:Y:S01]  /*9fc0*/  @P3 SHF.L.U32 R167, R55, 0x10, RZ ;  /* 0x0000001037a73819 */ /* 0x000fe200000006ff */
[----:B------:R-:W-:Y:S01]  /*9fd0*/  FFMA.FTZ R163, R146, R165, R163 ;  /* 0x000000a592a37223 */ /* 0x000fe200000100a3 */
[----:B------:R-:W-:Y:S01]  /*9fe0*/  CS2R R160, SRZ ;  /* 0x0000000000a07805 */ /* 0x000fe2000001ff00 */
[----:B------:R-:W-:Y:S01]  /*9ff0*/  @P3 FMUL.FTZ R159, R98, R151 ;  /* 0x00000097629f3220 */ /* 0x000fe20000410000 */
[----:B------:R-:W-:Y:S01]  /*a000*/  @P2 PRMT R99, R99, 0x7632, R99 ;  /* 0x0000763263632816 */ /* 0x000fe20000000063 */
[----:B------:R-:W-:Y:S01]  /*a010*/  @P3 FMUL.FTZ R161, R167, R98 ;  /* 0x00000062a7a13220 */ /* 0x000fe20000410000 */
[----:B------:R-:W-:Y:S01]  /*a020*/  FMUL.FTZ R98, R163, R145 ;  /* 0x00000091a3627220 */ /* 0x000fe20000410000 */
[----:B------:R-:W-:-:S02]  /*a030*/  @P2 SHF.L.U32 R151, R175, 0x10, RZ ;  /* 0x00000010af972819 */ /* 0x000fc400000006ff */
[----:B------:R-:W-:Y:S01]  /*a040*/  @P2 SHF.L.U32 R99, R99, 0x10, RZ ;  /* 0x0000001063632819 */ /* 0x000fe200000006ff */
[----:B------:R-:W-:Y:S01]  /*a050*/  FMUL.FTZ R98, R98, UR4 ;  /* 0x0000000462627c20 */ /* 0x000fe20008410000 */
[----:B------:R-:W-:Y:S02]  /*a060*/  MOV R162, RZ ;  /* 0x000000ff00a27202 */ /* 0x000fe40000000f00 */
[----:B------:R-:W-:Y:S01]  /*a070*/  F2FP.BF16.F32.PACK_AB R84, R87, R84 ;  /* 0x000000545754723e */ /* 0x000fe200000010ff */
[----:B------:R-:W-:Y:S01]  /*a080*/  @P2 FMUL.FTZ R162, R151, R98 ;  /* 0x0000006297a22220 */ /* 0x000fe20000410000 */
[----:B------:R-:W-:Y:S01]  /*a090*/  @P2 FMUL.FTZ R160, R98, R99 ;  /* 0x0000006362a02220 */ /* 0x000fe20000410000 */
[----:B------:R-:W-:Y:S02]  /*a0a0*/  F2FP.BF16.F32.PACK_AB R98, R97, R126 ;  /* 0x0000007e6162723e */ /* 0x000fe400000010ff */
[----:B------:R-:W-:Y:S02]  /*a0b0*/  F2FP.BF16.F32.PACK_AB R97, R149, R96 ;  /* 0x000000609561723e */ /* 0x000fe400000010ff */
[----:B------:R-:W-:-:S02]  /*a0c0*/  F2FP.BF16.F32.PACK_AB R86, R148, R86 ;  /* 0x000000569456723e */ /* 0x000fc400000010ff */
[----:B------:R-:W-:Y:S02]  /*a0d0*/  F2FP.BF16.F32.PACK_AB R85, R85, R164 ;  /* 0x000000a45555723e */ /* 0x000fe400000010ff */
[----:B------:R-:W-:Y:S02]  /*a0e0*/  F2FP.BF16.F32.PACK_AB R87, R163, R166 ;  /* 0x000000a6a357723e */ /* 0x000fe400000010ff */
[----:B------:R-:W-:Y:S02]  /*a0f0*/  F2FP.BF16.F32.PACK_AB R96, R150, R127 ;  /* 0x0000007f9660723e */ /* 0x000fe400000010ff */
[----:B------:R-:W-:Y:S01]  /*a100*/  F2FP.BF16.F32.PACK_AB R99, R162, R161 ;  /* 0x000000a1a263723e */ /* 0x000fe200000010ff */
[----:B------:R-:W-:Y:S06]  /*a110*/  BRA `(.L_x_934) ;  /* 0x0000000400d47947 */ /* 0x000fec0003800000 */
.L_x_933:
[--C-:B------:R-:W-:Y:S01]  /*a120*/  FFMA.FTZ R151, R122, R156, R123.reuse ;  /* 0x0000009c7a977223 */ /* 0x100fe2000001007b */
[----:B------:R-:W-:Y:S01]  /*a130*/  LOP3.LUT P2, RZ, R148, 0xff, RZ, 0xc0, !PT ;  /* 0x000000ff94ff7812 */ /* 0x000fe2000784c0ff */
[--C-:B------:R-:W-:Y:S01]  /*a140*/  FFMA.FTZ R164, R122, R164, R123.reuse ;  /* 0x000000a47aa47223 */ /* 0x100fe2000001007b */
[C---:B------:R-:W-:Y:S01]  /*a150*/  PRMT R150, R76.reuse, 0x7632, R150 ;  /* 0x000076324c967816 */ /* 0x040fe20000000096 */
[----:B------:R-:W-:Y:S01]  /*a160*/  FADD.FTZ R151, -R151, R160 ;  /* 0x000000a097977221 */ /* 0x000fe20000010100 */
[----:B------:R-:W-:Y:S01]  /*a170*/  SHF.L.U32 R153, R76, 0x10, RZ ;  /* 0x000000104c997819 */ /* 0x000fe200000006ff */
[----:B------:R-:W-:Y:S01]  /*a180*/  FFMA.FTZ R156, R122, R127, R123 ;  /* 0x0000007f7a9c7223 */ /* 0x000fe2000001007b */
[----:B------:R-:W-:Y:S01]  /*a190*/  SHF.L.U32 R152, R150, 0x10, RZ ;  /* 0x0000001096987819 */ /* 0x000fe200000006ff */
[----:B------:R-:W-:Y:S01]  /*a1a0*/  FADD.FTZ R161, -R164, R161 ;  /* 0x000000a1a4a17221 */ /* 0x000fe20000010100 */
[----:B------:R-:W-:Y:S01]  /*a1b0*/  LOP3.LUT P3, RZ, R148, 0xff00, RZ, 0xc0, !PT ;  /* 0x0000ff0094ff7812 */ /* 0x000fe2000786c0ff */
[----:B------:R-:W-:Y:S01]  /*a1c0*/  FFMA.FTZ R150, R146, R151, R153 ;  /* 0x0000009792967223 */ /* 0x000fe20000010099 */
[----:B------:R-:W-:Y:S01]  /*a1d0*/  FADD.FTZ R159, -R156, R159 ;  /* 0x0000009f9c9f7221 */ /* 0x000fe20000010100 */
[----:B------:R-:W-:Y:S01]  /*a1e0*/  FFMA.FTZ R156, R146, R161, R152 ;  /* 0x000000a1929c7223 */ /* 0x000fe20000010098 */
[----:B------:R-:W-:-:S02]  /*a1f0*/  HFMA2 R152, -RZ, RZ, 0, 0 ;  /* 0x00000000ff987431 */ /* 0x000fc400000001ff */
[----:B------:R-:W-:Y:S01]  /*a200*/  FMUL.FTZ R150, R145, R150 ;  /* 0x0000009691967220 */ /* 0x000fe20000410000 */
[----:B-----5:R-:W-:Y:S01]  /*a210*/  @P2 SHF.L.U32 R151, R96, 0x10, RZ ;  /* 0x0000001060972819 */ /* 0x020fe200000006ff */
[----:B------:R-:W-:Y:S01]  /*a220*/  FFMA.FTZ R168, R122, R168, R123 ;  /* 0x000000a87aa87223 */ /* 0x000fe2000001007b */
[----:B------:R-:W-:Y:S01]  /*a230*/  @P2 SHF.L.U32 R153, R52, 0x10, RZ ;  /* 0x0000001034992819 */ /* 0x000fe200000006ff */
[----:B------:R-:W-:Y:S01]  /*a240*/  FMUL.FTZ R150, R150, UR4 ;  /* 0x0000000496967c20 */ /* 0x000fe20008410000 */
[----:B------:R-:W-:Y:S01]  /*a250*/  MOV R127, RZ ;  /* 0x000000ff007f7202 */ /* 0x000fe20000000f00 */
[----:B------:R-:W-:Y:S01]  /*a260*/  FADD.FTZ R165, -R168, R165 ;  /* 0x000000a5a8a57221 */ /* 0x000fe20000010100 */
[----:B------:R-:W-:Y:S01]  /*a270*/  SHF.L.U32 R161, R77, 0x10, RZ ;  /* 0x000000104da17819 */ /* 0x000fe200000006ff */
[-C--:B------:R-:W-:Y:S01]  /*a280*/  @P2 FMUL.FTZ R152, R151, R150.reuse ;  /* 0x0000009697982220 */ /* 0x080fe20000410000 */
[----:B------:R-:W-:Y:S01]  /*a290*/  @P2 FMUL.FTZ R127, R153, R150 ;  /* 0x00000096997f2220 */ /* 0x000fe20000410000 */
[----:B------:R-:W-:Y:S01]  /*a2a0*/  LOP3.LUT P2, RZ, R148, 0xff0000, RZ, 0xc0, !PT ;  /* 0x00ff000094ff7812 */ /* 0x000fe2000784c0ff */
[----:B------:R-:W-:Y:S01]  /*a2b0*/  FMUL.FTZ R150, R145, R156 ;  /* 0x0000009c91967220 */ /* 0x000fe20000410000 */
[----:B------:R-:W-:Y:S01]  /*a2c0*/  @P3 PRMT R151, R96, 0x7632, R151 ;  /* 0x0000763260973816 */ /* 0x000fe20000000097 */
[----:B------:R-:W-:-:S02]  /*a2d0*/  HFMA2 R153, -RZ, RZ, 0, 0 ;  /* 0x00000000ff997431 */ /* 0x000fc400000001ff */
[----:B------:R-:W-:Y:S01]  /*a2e0*/  FFMA.FTZ R160, R146, R159, R161 ;  /* 0x0000009f92a07223 */ /* 0x000fe200000100a1 */
[----:B------:R-:W-:Y:S01]  /*a2f0*/  FMUL.FTZ R150, R150, UR4 ;  /* 0x0000000496967c20 */ /* 0x000fe20008410000 */
[----:B------:R-:W-:Y:S01]  /*a300*/  @P3 SHF.L.U32 R151, R151, 0x10, RZ ;  /* 0x0000001097973819 */ /* 0x000fe200000006ff */
[----:B------:R-:W-:Y:S01]  /*a310*/  HFMA2 R156, -RZ, RZ, 0, 0 ;  /* 0x00000000ff9c7431 */ /* 0x000fe200000001ff */
[----:B------:R-:W-:Y:S02]  /*a320*/  @P3 SHF.L.U32 R159, R178, 0x10, RZ ;  /* 0x00000010b29f3819 */ /* 0x000fe400000006ff */
[----:B------:R-:W-:Y:S01]  /*a330*/  MOV R96, RZ ;  /* 0x000000ff00607202 */ /* 0x000fe20000000f00 */
[----:B------:R-:W-:Y:S01]  /*a340*/  @P3 FMUL.FTZ R153, R151, R150 ;  /* 0x0000009697993220 */ /* 0x000fe20000410000 */
[----:B------:R-:W-:Y:S01]  /*a350*/  FMUL.FTZ R151, R145, R160 ;  /* 0x000000a091977220 */ /* 0x000fe20000410000 */
[----:B------:R-:W-:Y:S01]  /*a360*/  @P2 SHF.L.U32 R160, R97, 0x10, RZ ;  /* 0x0000001061a02819 */ /* 0x000fe200000006ff */
[----:B------:R-:W-:Y:S01]  /*a370*/  @P3 FMUL.FTZ R96, R159, R150 ;  /* 0x000000969f603220 */ /* 0x000fe20000410000 */
[----:B------:R-:W-:Y:S01]  /*a380*/  @P2 SHF.L.U32 R164, R53, 0x10, RZ ;  /* 0x0000001035a42819 */ /* 0x000fe200000006ff */
[----:B------:R-:W-:Y:S01]  /*a390*/  FMUL.FTZ R151, R151, UR4 ;  /* 0x0000000497977c20 */ /* 0x000fe20008410000 */
[C-C-:B------:R-:W-:Y:S01]  /*a3a0*/  FFMA.FTZ R159, R122.reuse, R126, R123.reuse ;  /* 0x0000007e7a9f7223 */ /* 0x140fe2000001007b */
[----:B------:R-:W-:Y:S01]  /*a3b0*/  MOV R150, RZ ;  /* 0x000000ff00967202 */ /* 0x000fe20000000f00 */
[----:B------:R-:W-:Y:S01]  /*a3c0*/  FFMA.FTZ R126, R122, R167, R123 ;  /* 0x000000a77a7e7223 */ /* 0x000fe2000001007b */
[----:B------:R-:W-:Y:S01]  /*a3d0*/  LOP3.LUT P6, RZ, R148, 0xff000000, RZ, 0xc0, !PT ;  /* 0xff00000094ff7812 */ /* 0x000fe200078cc0ff */
[-C--:B------:R-:W-:Y:S01]  /*a3e0*/  @P2 FMUL.FTZ R156, R160, R151.reuse ;  /* 0x00000097a09c2220 */ /* 0x080fe20000410000 */
[----:B------:R-:W-:Y:S01]  /*a3f0*/  @P2 FMUL.FTZ R150, R164, R151 ;  /* 0x00000097a4962220 */ /* 0x000fe20000410000 */
[----:B------:R-:W-:Y:S01]  /*a400*/  PRMT R97, R77, 0x7632, R97 ;  /* 0x000076324d617816 */ /* 0x000fe20000000061 */
[C-C-:B------:R-:W-:Y:S01]  /*a410*/  FFMA.FTZ R151, R122.reuse, R166, R123.reuse ;  /* 0x000000a67a977223 */ /* 0x140fe2000001007b */
[----:B------:R-:W-:Y:S01]  /*a420*/  FADD.FTZ R159, -R159, R158 ;  /* 0x0000009e9f9f7221 */ /* 0x000fe20000010100 */
[----:B------:R-:W-:Y:S01]  /*a430*/  FFMA.FTZ R158, R122, R125, R123 ;  /* 0x0000007d7a9e7223 */ /* 0x000fe2000001007b */
[----:B------:R-:W-:Y:S01]  /*a440*/  SHF.L.U32 R125, R97, 0x10, RZ ;  /* 0x00000010617d7819 */ /* 0x000fe200000006ff */
[----:B------:R-:W-:Y:S01]  /*a450*/  FADD.FTZ R151, -R151, R162 ;  /* 0x000000a297977221 */ /* 0x000fe20000010100 */
[----:B------:R-:W-:Y:S01]  /*a460*/  ISETP.GE.U32.AND P2, PT, R148, RZ, PT ;  /* 0x000000ff9400720c */ /* 0x000fe20003f46070 */
[----:B------:R-:W-:Y:S01]  /*a470*/  FADD.FTZ R163, -R126, R163 ;  /* 0x000000a37ea37221 */ /* 0x000fe20000010100 */
[----:B------:R-:W-:Y:S01]  /*a480*/  SHF.L.U32 R148, R78, 0x10, RZ ;  /* 0x000000104e947819 */ /* 0x000fe200000006ff */
[----:B------:R-:W-:Y:S01]  /*a490*/  FFMA.FTZ R126, R146, R151, R125 ;  /* 0x00000097927e7223 */ /* 0x000fe2000001007d */
[----:B------:R-:W-:Y:S01]  /*a4a0*/  PRMT R97, R78, 0x7632, R97 ;  /* 0x000076324e617816 */ /* 0x000fe20000000061 */
[----:B------:R-:W-:Y:S01]  /*a4b0*/  HFMA2 R125, -RZ, RZ, 0, 0 ;  /* 0x00000000ff7d7431 */ /* 0x000fe200000001ff */
[C---:B------:R-:W-:Y:S01]  /*a4c0*/  LOP3.LUT P5, RZ, R149.reuse, 0xff, RZ, 0xc0, !PT ;  /* 0x000000ff95ff7812 */ /* 0x040fe200078ac0ff */
[--C-:B------:R-:W-:Y:S01]  /*a4d0*/  FFMA.FTZ R160, R146, R159, R148.reuse ;  /* 0x0000009f92a07223 */ /* 0x100fe20000010094 */
[----:B------:R-:W-:Y:S01]  /*a4e0*/  LOP3.LUT P4, RZ, R149, 0xff00, RZ, 0xc0, !PT ;  /* 0x0000ff0095ff7812 */ /* 0x000fe2000788c0ff */
[----:B------:R-:W-:Y:S01]  /*a4f0*/  FADD.FTZ R157, -R158, R157 ;  /* 0x0000009d9e9d7221 */ /* 0x000fe20000010100 */
[----:B------:R-:W-:-:S02]  /*a500*/  @P6 PRMT R148, R97, 0x7632, R148 ;  /* 0x0000763261946816 */ /* 0x000fc40000000094 */
[----:B------:R-:W-:Y:S01]  /*a510*/  SHF.L.U32 R151, R97, 0x10, RZ ;  /* 0x0000001061977819 */ /* 0x000fe200000006ff */
[----:B------:R-:W-:Y:S01]  /*a520*/  FMUL.FTZ R97, R145, R126 ;  /* 0x0000007e91617220 */ /* 0x000fe20000410000 */
[----:B------:R-:W-:Y:S02]  /*a530*/  PRMT R159, R79, 0x7632, R159 ;  /* 0x000076324f9f7816 */ /* 0x000fe4000000009f */
[----:B------:R-:W-:Y:S01]  /*a540*/  @P6 SHF.L.U32 R148, R148, 0x10, RZ ;  /* 0x0000001094946819 */ /* 0x000fe200000006ff */
[----:B------:R-:W-:Y:S01]  /*a550*/  FMUL.FTZ R97, R97, UR4 ;  /* 0x0000000461617c20 */ /* 0x000fe20008410000 */
[----:B------:R-:W-:Y:S01]  /*a560*/  @P6 SHF.L.U32 R126, R177, 0x10, RZ ;  /* 0x00000010b17e6819 */ /* 0x000fe200000006ff */
[----:B------:R-:W-:Y:S01]  /*a570*/  FFMA.FTZ R164, R146, R163, R151 ;  /* 0x000000a392a47223 */ /* 0x000fe20000010097 */
[----:B------:R-:W-:Y:S01]  /*a580*/  SHF.L.U32 R158, R79, 0x10, RZ ;  /* 0x000000104f9e7819 */ /* 0x000fe200000006ff */
[----:B------:R-:W-:Y:S01]  /*a590*/  @P6 FMUL.FTZ R125, R148, R97 ;  /* 0x00000061947d6220 */ /* 0x000fe20000410000 */
[----:B------:R-:W-:-:S02]  /*a5a0*/  LOP3.LUT P3, RZ, R149, 0xff0000, RZ, 0xc0, !PT ;  /* 0x00ff000095ff7812 */ /* 0x000fc4000786c0ff */
[----:B------:R-:W-:Y:S01]  /*a5b0*/  ISETP.GE.U32.AND.EX P2, PT, R149, 0x1000000, PT, P2 ;  /* 0x010000009500780c */ /* 0x000fe20003f46120 */
[----:B------:R-:W-:Y:S01]  /*a5c0*/  FFMA.FTZ R166, R146, R157, R158 ;  /* 0x0000009d92a67223 */ /* 0x000fe2000001009e */
[----:B------:R-:W-:Y:S01]  /*a5d0*/  SHF.L.U32 R162, R159, 0x10, RZ ;  /* 0x000000109fa27819 */ /* 0x000fe200000006ff */
[----:B------:R-:W-:Y:S01]  /*a5e0*/  HFMA2 R157, -RZ, RZ, 0, 0 ;  /* 0x00000000ff9d7431 */ /* 0x000fe200000001ff */
[----:B------:R-:W-:Y:S01]  /*a5f0*/  MOV R149, RZ ;  /* 0x000000ff00957202 */ /* 0x000fe20000000f00 */
[----:B------:R-:W-:Y:S01]  /*a600*/  @P6 FMUL.FTZ R149, R126, R97 ;  /* 0x000000617e956220 */ /* 0x000fe20000410000 */
[C---:B------:R-:W-:Y:S01]  /*a610*/  @P5 SHF.L.U32 R148, R98.reuse, 0x10, RZ ;  /* 0x0000001062945819 */ /* 0x040fe200000006ff */
[C---:B------:R-:W-:Y:S01]  /*a620*/  FMUL.FTZ R97, R145.reuse, R160 ;  /* 0x000000a091617220 */ /* 0x040fe20000410000 */
[----:B------:R-:W-:Y:S01]  /*a630*/  @P4 PRMT R159, R98, 0x7632, R159 ;  /* 0x00007632629f4816 */ /* 0x000fe2000000009f */
[----:B------:R-:W-:Y:S01]  /*a640*/  FMUL.FTZ R98, R145, R164 ;  /* 0x000000a491627220 */ /* 0x000fe20000410000 */
[----:B------:R-:W-:Y:S01]  /*a650*/  FFMA.FTZ R168, R146, R165, R162 ;  /* 0x000000a592a87223 */ /* 0x000fe200000100a2 */
        /* <DEDUP_REMOVED lines=10> */
[-C--:B------:R-:W-:Y:S01]  /*a700*/  @P4 FMUL.FTZ R158, R159, R98.reuse ;  /* 0x000000629f9e4220 */ /* 0x080fe20000410000 */
[----:B------:R-:W-:Y:S01]  /*a710*/  @P4 FMUL.FTZ R151, R161, R98 ;  /* 0x00000062a1974220 */ /* 0x000fe20000410000 */
[C---:B------:R-:W-:Y:S01]  /*a720*/  FMUL.FTZ R97, R145.reuse, R166 ;  /* 0x000000a691617220 */ /* 0x040fe20000410000 */
[----:B------:R-:W-:Y:S01]  /*a730*/  FMUL.FTZ R98, R145, R168 ;  /* 0x000000a891627220 */ /* 0x000fe20000410000 */
[----:B------:R-:W-:Y:S01]  /*a740*/  @P2 PRMT R163, R99, 0x7632, R163 ;  /* 0x0000763263a32816 */ /* 0x000fe200000000a3 */
[----:B------:R-:W-:Y:S01]  /*a750*/  HFMA2 R159, -RZ, RZ, 0, 0 ;  /* 0x00000000ff9f7431 */ /* 0x000fe200000001ff */
[----:B------:R-:W-:Y:S01]  /*a760*/  @P3 SHF.L.U32 R162, R55, 0x10, RZ ;  /* 0x0000001037a23819 */ /* 0x000fe200000006ff */
[----:B------:R-:W-:Y:S01]  /*a770*/  FMUL.FTZ R97, R97, UR4 ;  /* 0x0000000461617c20 */ /* 0x000fe20008410000 */
[----:B------:R-:W-:Y:S01]  /*a780*/  @P2 SHF.L.U32 R161, R175, 0x10, RZ ;  /* 0x00000010afa12819 */ /* 0x000fe200000006ff */
[----:B------:R-:W-:Y:S01]  /*a790*/  FMUL.FTZ R98, R98, UR4 ;  /* 0x0000000462627c20 */ /* 0x000fe20008410000 */
[----:B------:R-:W-:Y:S01]  /*a7a0*/  @P3 SHF.L.U32 R164, R99, 0x10, RZ ;  /* 0x0000001063a43819 */ /* 0x000fe200000006ff */
[----:B------:R-:W-:Y:S01]  /*a7b0*/  HFMA2 R160, -RZ, RZ, 0, 0 ;  /* 0x00000000ffa07431 */ /* 0x000fe200000001ff */
[----:B------:R-:W-:Y:S01]  /*a7c0*/  MOV R99, RZ ;  /* 0x000000ff00637202 */ /* 0x000fe20000000f00 */
[-C--:B------:R-:W-:Y:S01]  /*a7d0*/  @P3 FMUL.FTZ R99, R162, R97.reuse ;  /* 0x00000061a2633220 */ /* 0x080fe20000410000 */
        /* <DEDUP_REMOVED lines=9> */
.L_x_934:
        /* <DEDUP_REMOVED lines=13> */
[--C-:B------:R-:W-:Y:S01]  /*a940*/  FFMA.FTZ R86, R122, R111, R123.reuse ;  /* 0x0000006f7a567223 */ /* 0x100fe2000001007b */
[----:B------:R-:W-:Y:S01]  /*a950*/  LOP3.LUT P2, RZ, R140, 0xff, RZ, 0xc0, !PT ;  /* 0x000000ff8cff7812 */ /* 0x000fe2000784c0ff */
[C-C-:B------:R-:W-:Y:S01]  /*a960*/  FFMA.FTZ R147, R122.reuse, R120, R123.reuse ;  /* 0x000000787a937223 */ /* 0x140fe2000001007b */
[----:B------:R-:W-:Y:S01]  /*a970*/  FADD.FTZ R84, -R85, R106 ;  /* 0x0000006a55547221 */ /* 0x000fe20000010100 */
[----:B------:R-:W-:Y:S01]  /*a980*/  FFMA.FTZ R87, R122, R118, R123 ;  /* 0x000000767a577223 */ /* 0x000fe2000001007b */
[----:B------:R-:W-:Y:S01]  /*a990*/  SHF.L.U32 R85, R80, 0x10, RZ ;  /* 0x0000001050557819 */ /* 0x000fe200000006ff */
[----:B------:R-:W-:Y:S01]  /*a9a0*/  FADD.FTZ R120, -R86, R107 ;  /* 0x0000006b56787221 */ /* 0x000fe20000010100 */
[----:B------:R-:W-:Y:S01]  /*a9b0*/  LOP3.LUT P3, RZ, R140, 0xff00, RZ, 0xc0, !PT ;  /* 0x0000ff008cff7812 */ /* 0x000fe2000786c0ff */
[----:B------:R-:W-:Y:S01]  /*a9c0*/  FADD.FTZ R118, -R87, R114 ;  /* 0x0000007257767221 */ /* 0x000fe20000010100 */
[----:B------:R-:W-:Y:S01]  /*a9d0*/  PRMT R86, R80, 0x7632, R86 ;  /* 0x0000763250567816 */ /* 0x000fe20000000056 */
[----:B------:R-:W-:Y:S01]  /*a9e0*/  FFMA.FTZ R84, R146, R84, R85 ;  /* 0x0000005492547223 */ /* 0x000fe20000010055 */
[----:B------:R-:W-:Y:S01]  /*a9f0*/  LOP3.LUT P4, RZ, R140, 0xff0000, RZ, 0xc0, !PT ;  /* 0x00ff00008cff7812 */ /* 0x000fe2000788c0ff */
[--C-:B------:R-:W-:Y:S01]  /*aa00*/  FFMA.FTZ R148, R122, R113, R123.reuse ;  /* 0x000000717a947223 */ /* 0x100fe2000001007b */
[----:B------:R-:W-:Y:S01]  /*aa10*/  SHF.L.U32 R87, R86, 0x10, RZ ;  /* 0x0000001056577819 */ /* 0x000fe200000006ff */
[----:B------:R-:W-:Y:S01]  /*aa20*/  FMUL.FTZ R85, R84, R145 ;  /* 0x0000009154557220 */ /* 0x000fe20000410000 */
[----:B------:R-:W-:Y:S01]  /*aa30*/  SHF.L.U32 R107, R81, 0x10, RZ ;  /* 0x00000010516b7819 */ /* 0x000fe200000006ff */
[----:B------:R-:W-:Y:S01]  /*aa40*/  FFMA.FTZ R127, R122, R112, R123 ;  /* 0x000000707a7f7223 */ /* 0x000fe2000001007b */
[----:B-----5:R-:W-:Y:S01]  /*aa50*/  @P2 SHF.L.U32 R86, R96, 0x10, RZ ;  /* 0x0000001060562819 */ /* 0x020fe200000006ff */
[----:B------:R-:W-:Y:S01]  /*aa60*/  FFMA.FTZ R118, R146, R118, R87 ;  /* 0x0000007692767223 */ /* 0x000fe20000010057 */
[----:B------:R-:W-:Y:S01]  /*aa70*/  FMUL.FTZ R113, R85, UR4 ;  /* 0x0000000455717c20 */ /* 0x000fe20008410000 */
[----:B------:R-:W-:Y:S01]  /*aa80*/  @P3 PRMT R96, R96, 0x7632, R96 ;  /* 0x0000763260603816 */ /* 0x000fe20000000060 */
[--C-:B------:R-:W-:Y:S01]  /*aa90*/  FFMA.FTZ R126, R122, R119, R123.reuse ;  /* 0x000000777a7e7223 */ /* 0x100fe2000001007b */
[----:B------:R-:W-:Y:S01]  /*aaa0*/  FMUL.FTZ R85, R118, R145 ;  /* 0x0000009176557220 */ /* 0x000fe20000410000 */
[----:B0-----:R-:W-:Y:S01]  /*aab0*/  FFMA.FTZ R150, R122, R121, R123 ;  /* 0x000000797a967223 */ /* 0x001fe2000001007b */
[----:B------:R-:W-:-:S02]  /*aac0*/  HFMA2 R112, -RZ, RZ, 0, 0 ;  /* 0x00000000ff707431 */ /* 0x000fc400000001ff */
[----:B------:R-:W-:Y:S01]  /*aad0*/  FFMA.FTZ R120, R146, R120, R107 ;  /* 0x0000007892787223 */ /* 0x000fe2000001006b */
[----:B------:R-:W-:Y:S02]  /*aae0*/  @P3 SHF.L.U32 R122, R164, 0x10, RZ ;  /* 0x00000010a47a3819 */ /* 0x000fe400000006ff */
[----:B------:R-:W-:Y:S02]  /*aaf0*/  CS2R R110, SRZ ;  /* 0x00000000006e7805 */ /* 0x000fe4000001ff00 */
[----:B------:R-:W-:Y:S01]  /*ab00*/  @P3 SHF.L.U32 R96, R96, 0x10, RZ ;  /* 0x0000001060603819 */ /* 0x000fe200000006ff */
[----:B------:R-:W-:Y:S01]  /*ab10*/  FMUL.FTZ R85, R85, UR4 ;  /* 0x0000000455557c20 */ /* 0x000fe20008410000 */
[----:B------:R-:W-:Y:S01]  /*ab20*/  @P2 FMUL.FTZ R110, R113, R86 ;  /* 0x00000056716e2220 */ /* 0x000fe20000410000 */
[----:B------:R-:W-:Y:S01]  /*ab30*/  CS2R R106, SRZ ;  /* 0x00000000006a7805 */ /* 0x000fe2000001ff00 */
[----:B------:R-:W-:Y:S01]  /*ab40*/  FMUL.FTZ R86, R120, R145 ;  /* 0x0000009178567220 */ /* 0x000fe20000410000 */
[----:B------:R-:W-:Y:S01]  /*ab50*/  @P3 FMUL.FTZ R112, R85, R96 ;  /* 0x0000006055703220 */ /* 0x000fe20000410000 */
[----:B------:R-:W-:Y:S01]  /*ab60*/  @P3 FMUL.FTZ R106, R122, R85 ;  /* 0x000000557a6a3220 */ /* 0x000fe20000410000 */
[----:B------:R-:W-:Y:S01]  /*ab70*/  LOP3.LUT P6, RZ, R140, 0xff000000, RZ, 0xc0, !PT ;  /* 0xff0000008cff7812 */ /* 0x000fe200078cc0ff */
[----:B------:R-:W-:Y:S01]  /*ab80*/  FMUL.FTZ R86, R86, UR4 ;  /* 0x0000000456567c20 */ /* 0x000fe20008410000 */
[----:B------:R-:W-:Y:S01]  /*ab90*/  @P2 SHF.L.U32 R114, R44, 0x10, RZ ;  /* 0x000000102c722819 */ /* 0x000fe200000006ff */
[----:B------:R-:W-:Y:S01]  /*aba0*/  FADD.FTZ R122, -R126, R115 ;  /* 0x000000737e7a7221 */ /* 0x000fe20000010100 */
[----:B------:R-:W-:Y:S01]  /*abb0*/  PRMT R85, R81, 0x7632, R85 ;  /* 0x0000763251557816 */ /* 0x000fe20000000055 */
[----:B------:R-:W-:Y:S01]  /*abc0*/  FADD.FTZ R126, -R127, R108 ;  /* 0x0000006c7f7e7221 */ /* 0x000fe20000010100 */
[----:B------:R-:W-:Y:S01]  /*abd0*/  @P4 SHF.L.U32 R87, R97, 0x10, RZ ;  /* 0x0000001061574819 */ /* 0x000fe200000006ff */
[----:B------:R-:W-:Y:S01]  /*abe0*/  @P2 FMUL.FTZ R107, R114, R113 ;  /* 0x00000071726b2220 */ /* 0x000fe20000410000 */
[----:B------:R-:W-:Y:S01]  /*abf0*/  @P4 SHF.L.U32 R121, R45, 0x10, RZ ;  /* 0x000000102d794819 */ /* 0x000fe200000006ff */
[----:B------:R-:W-:Y:S01]  /*ac00*/  FADD.FTZ R116, -R147, R116 ;  /* 0x0000007493747221 */ /* 0x000fe20000010100 */
[----:B------:R-:W-:Y:S01]  /*ac10*/  SHF.L.U32 R85, R85, 0x10, RZ ;  /* 0x0000001055557819 */ /* 0x000fe200000006ff */
[----:B------:R-:W-:Y:S01]  /*ac20*/  @P4 FMUL.FTZ R111, R86, R87 ;  /* 0x00000057566f4220 */ /* 0x000fe20000410000 */
[----:B------:R-:W-:Y:S01]  /*ac30*/  MOV R119, RZ ;  /* 0x000000ff00777202 */ /* 0x000fe20000000f00 */
[----:B------:R-:W-:Y:S01]  /*ac40*/  @P4 FMUL.FTZ R119, R121, R86 ;  /* 0x0000005679774220 */ /* 0x000fe20000410000 */
[----:B------:R-:W-:Y:S01]  /*ac50*/  ISETP.GE.U32.AND P2, PT, R140, RZ, PT ;  /* 0x000000ff8c00720c */ /* 0x000fe20003f46070 */
[----:B------:R-:W-:Y:S01]  /*ac60*/  FFMA.FTZ R122, R146, R122, R85 ;  /* 0x0000007a927a7223 */ /* 0x000fe20000010055 */
[----:B------:R-:W-:Y:S01]  /*ac70*/  PRMT R86, R82, 0x7632, R86 ;  /* 0x0000763252567816 */ /* 0x000fe20000000056 */
[----:B------:R-:W-:Y:S01]  /*ac80*/  FADD.FTZ R140, -R148, R109 ;  /* 0x0000006d948c7221 */ /* 0x000fe20000010100 */
[----:B------:R-:W-:Y:S01]  /*ac90*/  LOP3.LUT P5, RZ, R141, 0xff, RZ, 0xc0, !PT ;  /* 0x000000ff8dff7812 */ /* 0x000fe200078ac0ff */
[----:B------:R-:W-:Y:S01]  /*aca0*/  FMUL.FTZ R85, R122, R145 ;  /* 0x000000917a557220 */ /* 0x000fe20000410000 */
[----:B------:R-:W-:Y:S01]  /*acb0*/  SHF.L.U32 R87, R82, 0x10, RZ ;  /* 0x0000001052577819 */ /* 0x000fe200000006ff */
[----:B------:R-:W-:Y:S01]  /*acc0*/  FADD.FTZ R150, -R150, R117 ;  /* 0x0000007596967221 */ /* 0x000fe20000010100 */
[----:B------:R-:W-:-:S02]  /*acd0*/  SHF.L.U32 R113, R83, 0x10, RZ ;  /* 0x0000001053717819 */ /* 0x000fc400000006ff */
[C---:B------:R-:W-:Y:S01]  /*ace0*/  LOP3.LUT P4, RZ, R141.reuse, 0xff00, RZ, 0xc0, !PT ;  /* 0x0000ff008dff7812 */ /* 0x040fe2000788c0ff */
[C---:B------:R-:W-:Y:S01]  /*acf0*/  FFMA.FTZ R126, R146.reuse, R126, R87 ;  /* 0x0000007e927e7223 */ /* 0x040fe20000010057 */
[C---:B------:R-:W-:Y:S01]  /*ad00*/  LOP3.LUT P3, RZ, R141.reuse, 0xff0000, RZ, 0xc0, !PT ;  /* 0x00ff00008dff7812 */ /* 0x040fe2000786c0ff */
[----:B------:R-:W-:Y:S01]  /*ad10*/  FFMA.FTZ R140, R146, R140, R113 ;  /* 0x0000008c928c7223 */ /* 0x000fe20000010071 */
[----:B------:R-:W-:Y:S01]  /*ad20*/  ISETP.GE.U32.AND.EX P2, PT, R141, 0x1000000, PT, P2 ;  /* 0x010000008d00780c */ /* 0x000fe20003f46120 */
[----:B------:R-:W-:Y:S01]  /*ad30*/  HFMA2 R113, -RZ, RZ, 0, 0 ;  /* 0x00000000ff717431 */ /* 0x000fe200000001ff */
[----:B------:R-:W-:Y:S02]  /*ad40*/  SHF.L.U32 R109, R86, 0x10, RZ ;  /* 0x00000010566d7819 */ /* 0x000fe400000006ff */
[----:B------:R-:W-:Y:S02]  /*ad50*/  @P6 PRMT R97, R97, 0x7632, R97 ;  /* 0x0000763261616816 */ /* 0x000fe40000000061 */
[----:B------:R-:W-:Y:S01]  /*ad60*/  PRMT R96, R83, 0x7632, R96 ;  /* 0x0000763253607816 */ /* 0x000fe20000000060 */
[----:B------:R-:W-:Y:S01]  /*ad70*/  FFMA.FTZ R123, R146, R116, R109 ;  /* 0x00000074927b7223 */ /* 0x000fe2000001006d */
[----:B------:R-:W-:Y:S01]  /*ad80*/  @P6 SHF.L.U32 R97, R97, 0x10, RZ ;  /* 0x0000001061616819 */ /* 0x000fe200000006ff */
[----:B------:R-:W-:Y:S01]  /*ad90*/  FMUL.FTZ R116, R85, UR4 ;  /* 0x0000000455747c20 */ /* 0x000fe20008410000 */
[----:B------:R-:W-:Y:S01]  /*ada0*/  SHF.L.U32 R115, R96, 0x10, RZ ;  /* 0x0000001060737819 */ /* 0x000fe200000006ff */
[----:B------:R-:W-:Y:S01]  /*adb0*/  FMUL.FTZ R85, R126, R145 ;  /* 0x000000917e557220 */ /* 0x000fe20000410000 */
[----:B------:R-:W-:Y:S01]  /*adc0*/  @P5 SHF.L.U32 R86, R98, 0x10, RZ ;  /* 0x0000001062565819 */ /* 0x000fe200000006ff */
[----:B------:R-:W-:Y:S01]  /*add0*/  @P6 FMUL.FTZ R113, R116, R97 ;  /* 0x0000006174716220 */ /* 0x000fe20000410000 */
[----:B------:R-:W-:Y:S01]  /*ade0*/  @P5 SHF.L.U32 R148, R46, 0x10, RZ ;  /* 0x000000102e945819 */ /* 0x000fe200000006ff */
[----:B------:R-:W-:Y:S01]  /*adf0*/  FMUL.FTZ R85, R85, UR4 ;  /* 0x0000000455557c20 */ /* 0x000fe20008410000 */
[----:B------:R-:W-:Y:S01]  /*ae00*/  @P6 SHF.L.U32 R97, R163, 0x10, RZ ;  /* 0x00000010a3616819 */ /* 0x000fe200000006ff */
[----:B------:R-:W-:Y:S01]  /*ae10*/  FFMA.FTZ R146, R146, R150, R115 ;  /* 0x0000009692927223 */ /* 0x000fe20000010073 */
[----:B------:R-:W-:-:S02]  /*ae20*/  @P4 PRMT R108, R98, 0x7632, R108 ;  /* 0x00007632626c4816 */ /* 0x000fc4000000006c */
[----:B------:R-:W-:Y:S02]  /*ae30*/  CS2R R114, SRZ ;  /* 0x0000000000727805 */ /* 0x000fe4000001ff00 */
[----:B------:R-:W-:Y:S01]  /*ae40*/  @P3 SHF.L.U32 R109, R99, 0x10, RZ ;  /* 0x00000010636d3819 */ /* 0x000fe200000006ff */
[----:B------:R-:W-:Y:S01]  /*ae50*/  FMUL.FTZ R87, R123, R145 ;  /* 0x000000917b577220 */ /* 0x000fe20000410000 */
[----:B------:R-:W-:Y:S02]  /*ae60*/  @P2 PRMT R121, R99, 0x7632, R121 ;  /* 0x0000763263792816 */ /* 0x000fe40000000079 */
[----:B------:R-:W-:Y:S02]  /*ae70*/  CS2R R98, SRZ ;  /* 0x0000000000627805 */ /* 0x000fe4000001ff00 */
[----:B------:R-:W-:Y:S01]  /*ae80*/  MOV R96, RZ ;  /* 0x000000ff00607202 */ /* 0x000fe20000000f00 */
[----:B------:R-:W-:Y:S01]  /*ae90*/  @P5 FMUL.FTZ R115, R85, R86 ;  /* 0x0000005655735220 */ /* 0x000fe20000410000 */
[----:B------:R-:W-:Y:S01]  /*aea0*/  @P5 FMUL.FTZ R98, R148, R85 ;  /* 0x0000005594625220 */ /* 0x000fe20000410000 */
[----:B------:R-:W-:Y:S01]  /*aeb0*/  @P6 FMUL.FTZ R96, R97, R116 ;  /* 0x0000007461606220 */ /* 0x000fe20000410000 */
[----:B------:R-:W-:Y:S01]  /*aec0*/  FMUL.FTZ R85, R140, R145 ;  /* 0x000000918c557220 */ /* 0x000fe20000410000 */
[----:B------:R-:W-:-:S02]  /*aed0*/  HFMA2 R97, -RZ, RZ, 0, 0 ;  /* 0x00000000ff617431 */ /* 0x000fc400000001ff */
[----:B------:R-:W-:Y:S01]  /*aee0*/  FMUL.FTZ R145, R146, R145 ;  /* 0x0000009192917220 */ /* 0x000fe20000410000 */
[----:B------:R-:W-:Y:S01]  /*aef0*/  @P4 SHF.L.U32 R108, R108, 0x10, RZ ;  /* 0x000000106c6c4819 */ /* 0x000fe200000006ff */
[----:B------:R-:W-:Y:S01]  /*af00*/  FMUL.FTZ R87, R87, UR4 ;  /* 0x0000000457577c20 */ /* 0x000fe20008410000 */
[----:B------:R-:W-:Y:S01]  /*af10*/  @P4 SHF.L.U32 R150, R162, 0x10, RZ ;  /* 0x00000010a2964819 */ /* 0x000fe200000006ff */
[----:B------:R-:W-:Y:S01]  /*af20*/  FMUL.FTZ R86, R85, UR4 ;  /* 0x0000000455567c20 */ /* 0x000fe20008410000 */
[----:B------:R-:W-:Y:S01]  /*af30*/  @P3 SHF.L.U32 R127, R47, 0x10, RZ ;  /* 0x000000102f7f3819 */ /* 0x000fe200000006ff */
[----:B------:R-:W-:Y:S01]  /*af40*/  FMUL.FTZ R148, R145, UR4 ;  /* 0x0000000491947c20 */ /* 0x000fe20008410000 */
[----:B------:R-:W-:Y:S01]  /*af50*/  @P2 SHF.L.U32 R141, R161, 0x10, RZ ;  /* 0x00000010a18d2819 */ /* 0x000fe200000006ff */
[----:B------:R-:W-:Y:S01]  /*af60*/  @P4 FMUL.FTZ R114, R87, R108 ;  /* 0x0000006c57724220 */ /* 0x000fe20000410000 */
        /* <DEDUP_REMOVED lines=8> */
[----:B------:R-:W-:Y:S01]  /*aff0*/  F2FP.BF16.F32.PACK_AB R97, R96, R119 ;  /* 0x000000776061723e */ /* 0x000fe200000010ff */
[----:B------:R-:W-:Y:S01]  /*b000*/  @P2 FMUL.FTZ R117, R148, R121 ;  /* 0x0000007994752220 */ /* 0x000fe20000410000 */
[----:B------:R-:W-:Y:S02]  /*b010*/  F2FP.BF16.F32.PACK_AB R87, R146, R140 ;  /* 0x0000008c9257723e */ /* 0x000fe400000010ff */
[----:B------:R-:W-:Y:S02]  /*b020*/  F2FP.BF16.F32.PACK_AB R86, R123, R126 ;  /* 0x0000007e7b56723e */ /* 0x000fe400000010ff */
[----:B------:R-:W-:Y:S02]  /*b030*/  F2FP.BF16.F32.PACK_AB R85, R122, R120 ;  /* 0x000000787a55723e */ /* 0x000fe400000010ff */
[----:B------:R-:W-:-:S02]  /*b040*/  F2FP.BF16.F32.PACK_AB R84, R118, R84 ;  /* 0x000000547654723e */ /* 0x000fc400000010ff */
[----:B------:R-:W-:Y:S02]  /*b050*/  F2FP.BF16.F32.PACK_AB R96, R106, R107 ;  /* 0x0000006b6a60723e */ /* 0x000fe400000010ff */
[----:B------:R-:W-:Y:S01]  /*b060*/  F2FP.BF16.F32.PACK_AB R99, R108, R99 ;  /* 0x000000636c63723e */ /* 0x000fe200000010ff */
[----:B------:R-:W-:Y:S06]  /*b070*/  BRA `(.L_x_936) ;  /* 0x0000000400c47947 */ /* 0x000fec0003800000 */
.L_x_935:
[C-C-:B------:R-:W-:Y:S01]  /*b080*/  FFMA.FTZ R127, R122.reuse, R110, R123.reuse ;  /* 0x0000006e7a7f7223 */ /* 0x140fe2000001007b */
[--C-:B------:R-:W-:Y:S01]  /*b090*/  FFMA.FTZ R148, R122, R113, R123.reuse ;  /* 0x000000717a947223 */ /* 0x100fe2000001007b */
[----:B------:R-:W-:Y:S01]  /*b0a0*/  LOP3.LUT P2, RZ, R140, 0xff, RZ, 0xc0, !PT ;  /* 0x000000ff8cff7812 */ /* 0x000fe2000784c0ff */
[C-C-:B------:R-:W-:Y:S01]  /*b0b0*/  FFMA.FTZ R147, R122.reuse, R118, R123.reuse ;  /* 0x000000767a937223 */ /* 0x140fe2000001007b */
[----:B------:R-:W-:Y:S01]  /*b0c0*/  FADD.FTZ R127, -R127, R106 ;  /* 0x0000006a7f7f7221 */ /* 0x000fe20000010100 */
[--C-:B------:R-:W-:Y:S01]  /*b0d0*/  FFMA.FTZ R106, R122, R111, R123.reuse ;  /* 0x0000006f7a6a7223 */ /* 0x100fe2000001007b */
[----:B------:R-:W-:Y:S01]  /*b0e0*/  SHF.L.U32 R111, R80, 0x10, RZ ;  /* 0x00000010506f7819 */ /* 0x000fe200000006ff */
[----:B------:R-:W-:Y:S01]  /*b0f0*/  FFMA.FTZ R149, R122, R112, R123 ;  /* 0x000000707a957223 */ /* 0x000fe2000001007b */
[----:B------:R-:W-:Y:S01]  /*b100*/  LOP3.LUT P3, RZ, R140, 0xff00, RZ, 0xc0, !PT ;  /* 0x0000ff008cff7812 */ /* 0x000fe2000786c0ff */
[--C-:B------:R-:W-:Y:S01]  /*b110*/  FADD.FTZ R113, -R106, R107.reuse ;  /* 0x0000006b6a717221 */ /* 0x100fe20000010100 */
[----:B------:R-:W-:Y:S01]  /*b120*/  PRMT R107, R80, 0x7632, R107 ;  /* 0x00007632506b7816 */ /* 0x000fe2000000006b */
[----:B------:R-:W-:Y:S01]  /*b130*/  FFMA.FTZ R106, R146, R127, R111 ;  /* 0x0000007f926a7223 */ /* 0x000fe2000001006f */
[----:B------:R-:W-:Y:S01]  /*b140*/  FADD.FTZ R147, -R147, R114 ;  /* 0x0000007293937221 */ /* 0x000fe20000010100 */
[----:B------:R-:W-:Y:S01]  /*b150*/  LOP3.LUT P4, RZ, R140, 0xff0000, RZ, 0xc0, !PT ;  /* 0x00ff00008cff7812 */ /* 0x000fe2000788c0ff */
[C-C-:B0-----:R-:W-:Y:S01]  /*b160*/  FFMA.FTZ R151, R122.reuse, R120, R123.reuse ;  /* 0x000000787a977223 */ /* 0x141fe2000001007b */
[----:B------:R-:W-:Y:S01]  /*b170*/  SHF.L.U32 R111, R107, 0x10, RZ ;  /* 0x000000106b6f7819 */ /* 0x000fe200000006ff */
[C-C-:B------:R-:W-:Y:S01]  /*b180*/  FFMA.FTZ R126, R122.reuse, R119, R123.reuse ;  /* 0x000000777a7e7223 */ /* 0x140fe2000001007b */
[----:B------:R-:W-:Y:S01]  /*b190*/  SHF.L.U32 R112, R81, 0x10, RZ ;  /* 0x0000001051707819 */ /* 0x000fe200000006ff */
[----:B------:R-:W-:Y:S01]  /*b1a0*/  FFMA.FTZ R150, R122, R121, R123 ;  /* 0x000000797a967223 */ /* 0x000fe2000001007b */
[----:B------:R-:W-:Y:S01]  /*b1b0*/  FMUL.FTZ R106, R145, R106 ;  /* 0x0000006a916a7220 */ /* 0x000fe20000410000 */
[----:B------:R-:W-:Y:S01]  /*b1c0*/  FFMA.FTZ R120, R146, R147, R111 ;  /* 0x0000009392787223 */ /* 0x000fe2000001006f */
[----:B------:R-:W-:-:S02]  /*b1d0*/  HFMA2 R110, -RZ, RZ, 0, 0 ;  /* 0x00000000ff6e7431 */ /* 0x000fc400000001ff */
[----:B------:R-:W-:Y:S01]  /*b1e0*/  FFMA.FTZ R122, R146, R113, R112 ;  /* 0x00000071927a7223 */ /* 0x000fe20000010070 */
[----:B-----5:R-:W-:Y:S01]  /*b1f0*/  @P2 SHF.L.U32 R107, R96, 0x10, RZ ;  /* 0x00000010606b2819 */ /* 0x020fe200000006ff */
[----:B------:R-:W-:Y:S01]  /*b200*/  FMUL.FTZ R114, R106, UR4 ;  /* 0x000000046a727c20 */ /* 0x000fe20008410000 */
[----:B------:R-:W-:Y:S01]  /*b210*/  @P3 PRMT R121, R96, 0x7632, R121 ;  /* 0x0000763260793816 */ /* 0x000fe20000000079 */
[C---:B------:R-:W-:Y:S01]  /*b220*/  FMUL.FTZ R96, R145.reuse, R120 ;  /* 0x0000007891607220 */ /* 0x040fe20000410000 */
[----:B------:R-:W-:Y:S01]  /*b230*/  FMUL.FTZ R113, R145, R122 ;  /* 0x0000007a91717220 */ /* 0x000fe20000410000 */
[----:B------:R-:W-:Y:S01]  /*b240*/  @P2 SHF.L.U32 R119, R44, 0x10, RZ ;  /* 0x000000102c772819 */ /* 0x000fe200000006ff */
[----:B------:R-:W-:Y:S01]  /*b250*/  HFMA2 R111, -RZ, RZ, 0, 0 ;  /* 0x00000000ff6f7431 */ /* 0x000fe200000001ff */
[----:B------:R-:W-:Y:S01]  /*b260*/  @P3 SHF.L.U32 R123, R164, 0x10, RZ ;  /* 0x00000010a47b3819 */ /* 0x000fe200000006ff */
[----:B------:R-:W-:Y:S01]  /*b270*/  FMUL.FTZ R96, R96, UR4 ;  /* 0x0000000460607c20 */ /* 0x000fe20008410000 */
[----:B------:R-:W-:Y:S01]  /*b280*/  @P3 SHF.L.U32 R121, R121, 0x10, RZ ;  /* 0x0000001079793819 */ /* 0x000fe200000006ff */
[----:B------:R-:W-:Y:S01]  /*b290*/  @P2 FMUL.FTZ R110, R107, R114 ;  /* 0x000000726b6e2220 */ /* 0x000fe20000410000 */
[----:B------:R-:W-:-:S02]  /*b2a0*/  @P4 SHF.L.U32 R120, R97, 0x10, RZ ;  /* 0x0000001061784819 */ /* 0x000fc400000006ff */
[----:B------:R-:W-:Y:S02]  /*b2b0*/  CS2R R106, SRZ ;  /* 0x00000000006a7805 */ /* 0x000fe4000001ff00 */
[----:B------:R-:W-:Y:S01]  /*b2c0*/  @P4 SHF.L.U32 R122, R45, 0x10, RZ ;  /* 0x000000102d7a4819 */ /* 0x000fe200000006ff */
[----:B------:R-:W-:Y:S01]  /*b2d0*/  FMUL.FTZ R113, R113, UR4 ;  /* 0x0000000471717c20 */ /* 0x000fe20008410000 */
[----:B------:R-:W-:Y:S01]  /*b2e0*/  MOV R112, RZ ;  /* 0x000000ff00707202 */ /* 0x000fe20000000f00 */
[----:B------:R-:W-:Y:S01]  /*b2f0*/  @P2 FMUL.FTZ R107, R119, R114 ;  /* 0x00000072776b2220 */ /* 0x000fe20000410000 */
[-C--:B------:R-:W-:Y:S01]  /*b300*/  @P3 FMUL.FTZ R112, R121, R96.reuse ;  /* 0x0000006079703220 */ /* 0x080fe20000410000 */
[----:B------:R-:W-:Y:S01]  /*b310*/  @P3 FMUL.FTZ R106, R123, R96 ;  /* 0x000000607b6a3220 */ /* 0x000fe20000410000 */
[----:B------:R-:W-:Y:S01]  /*b320*/  LOP3.LUT P6, RZ, R140, 0xff000000, RZ, 0xc0, !PT ;  /* 0xff0000008cff7812 */ /* 0x000fe200078cc0ff */
[-C--:B------:R-:W-:Y:S01]  /*b330*/  @P4 FMUL.FTZ R111, R120, R113.reuse ;  /* 0x00000071786f4220 */ /* 0x080fe20000410000 */
[----:B------:R-:W-:Y:S01]  /*b340*/  MOV R118, RZ ;  /* 0x000000ff00767202 */ /* 0x000fe20000000f00 */
[----:B------:R-:W-:Y:S01]  /*b350*/  @P4 FMUL.FTZ R118, R122, R113 ;  /* 0x000000717a764220 */ /* 0x000fe20000410000 */
[----:B------:R-:W-:Y:S01]  /*b360*/  ISETP.GE.U32.AND P2, PT, R140, RZ, PT ;  /* 0x000000ff8c00720c */ /* 0x000fe20003f46070 */
[----:B------:R-:W-:Y:S01]  /*b370*/  FADD.FTZ R113, -R148, R109 ;  /* 0x0000006d94717221 */ /* 0x000fe20000010100 */
[----:B------:R-:W-:Y:S01]  /*b380*/  PRMT R96, R81, 0x7632, R96 ;  /* 0x0000763251607816 */ /* 0x000fe20000000060 */
[----:B------:R-:W-:Y:S01]  /*b390*/  FADD.FTZ R151, -R151, R116 ;  /* 0x0000007497977221 */ /* 0x000fe20000010100 */
[C---:B------:R-:W-:Y:S01]  /*b3a0*/  LOP3.LUT P5, RZ, R141.reuse, 0xff, RZ, 0xc0, !PT ;  /* 0x000000ff8dff7812 */ /* 0x040fe200078ac0ff */
[----:B------:R-:W-:Y:S01]  /*b3b0*/  FADD.FTZ R115, -R126, R115 ;  /* 0x000000737e737221 */ /* 0x000fe20000010100 */
[----:B------:R-:W-:Y:S01]  /*b3c0*/  LOP3.LUT P4, RZ, R141, 0xff00, RZ, 0xc0, !PT ;  /* 0x0000ff008dff7812 */ /* 0x000fe2000788c0ff */
[----:B------:R-:W-:Y:S01]  /*b3d0*/  FADD.FTZ R149, -R149, R108 ;  /* 0x0000006c95957221 */ /* 0x000fe20000010100 */
[C---:B------:R-:W-:Y:S01]  /*b3e0*/  LOP3.LUT P3, RZ, R141.reuse, 0xff0000, RZ, 0xc0, !PT ;  /* 0x00ff00008dff7812 */ /* 0x040fe2000786c0ff */
[----:B------:R-:W-:Y:S01]  /*b3f0*/  FADD.FTZ R117, -R150, R117 ;  /* 0x0000007596757221 */ /* 0x000fe20000010100 */
[----:B------:R-:W-:-:S02]  /*b400*/  ISETP.GE.U32.AND.EX P2, PT, R141, 0x1000000, PT, P2 ;  /* 0x010000008d00780c */ /* 0x000fc40003f46120 */
[----:B------:R-:W-:Y:S02]  /*b410*/  SHF.L.U32 R109, R96, 0x10, RZ ;  /* 0x00000010606d7819 */ /* 0x000fe400000006ff */
[----:B------:R-:W-:Y:S02]  /*b420*/  PRMT R97, R82, 0x7632, R97 ;  /* 0x0000763252617816 */ /* 0x000fe40000000061 */
[----:B------:R-:W-:Y:S01]  /*b430*/  PRMT R116, R83, 0x7632, R116 ;  /* 0x0000763253747816 */ /* 0x000fe20000000074 */
[----:B------:R-:W-:Y:S01]  /*b440*/  FFMA.FTZ R96, R146, R115, R109 ;  /* 0x0000007392607223 */ /* 0x000fe2000001006d */
[----:B------:R-:W-:Y:S02]  /*b450*/  SHF.L.U32 R108, R82, 0x10, RZ ;  /* 0x00000010526c7819 */ /* 0x000fe400000006ff */
[----:B------:R-:W-:Y:S01]  /*b460*/  SHF.L.U32 R114, R97, 0x10, RZ ;  /* 0x0000001061727819 */ /* 0x000fe200000006ff */
[----:B------:R-:W-:Y:S01]  /*b470*/  FMUL.FTZ R96, R145, R96 ;  /* 0x0000006091607220 */ /* 0x000fe20000410000 */
[----:B------:R-:W-:Y:S01]  /*b480*/  SHF.L.U32 R120, R83, 0x10, RZ ;  /* 0x0000001053787819 */ /* 0x000fe200000006ff */
[----:B------:R-:W-:Y:S01]  /*b490*/  FFMA.FTZ R108, R146, R149, R108 ;  /* 0x00000095926c7223 */ /* 0x000fe2000001006c */
[----:B------:R-:W-:Y:S01]  /*b4a0*/  SHF.L.U32 R122, R116, 0x10, RZ ;  /* 0x00000010747a7819 */ /* 0x000fe200000006ff */
[C---:B------:R-:W-:Y:S01]  /*b4b0*/  FFMA.FTZ R116, R146.reuse, R151, R114 ;  /* 0x0000009792747223 */ /* 0x040fe20000010072 */
[----:B------:R-:W-:Y:S01]  /*b4c0*/  @P6 PRMT R97, R97, 0x7632, R97 ;  /* 0x0000763261616816 */ /* 0x000fe20000000061 */
[----:B------:R-:W-:Y:S01]  /*b4d0*/  FFMA.FTZ R120, R146, R113, R120 ;  /* 0x0000007192787223 */ /* 0x000fe20000010078 */
[----:B------:R-:W-:Y:S01]  /*b4e0*/  @P4 PRMT R119, R98, 0x7632, R119 ;  /* 0x0000763262774816 */ /* 0x000fe20000000077 */
[----:B------:R-:W-:Y:S01]  /*b4f0*/  FFMA.FTZ R122, R146, R117, R122 ;  /* 0x00000075927a7223 */ /* 0x000fe2000001007a */
[----:B------:R-:W-:Y:S01]  /*b500*/  @P5 SHF.L.U32 R117, R98, 0x10, RZ ;  /* 0x0000001062755819 */ /* 0x000fe200000006ff */
[----:B------:R-:W-:Y:S01]  /*b510*/  HFMA2 R113, -RZ, RZ, 0, 0 ;  /* 0x00000000ff717431 */ /* 0x000fe200000001ff */
[----:B------:R-:W-:Y:S01]  /*b520*/  @P6 SHF.L.U32 R114, R97, 0x10, RZ ;  /* 0x0000001061726819 */ /* 0x000fe200000006ff */
[----:B------:R-:W-:Y:S01]  /*b530*/  FMUL.FTZ R98, R145, R108 ;  /* 0x0000006c91627220 */ /* 0x000fe20000410000 */
[C---:B------:R-:W-:Y:S01]  /*b540*/  @P3 SHF.L.U32 R123, R99.reuse, 0x10, RZ ;  /* 0x00000010637b3819 */ /* 0x040fe200000006ff */
[----:B------:R-:W-:Y:S01]  /*b550*/  FMUL.FTZ R109, R96, UR4 ;  /* 0x00000004606d7c20 */ /* 0x000fe20008410000 */
[----:B------:R-:W-:Y:S01]  /*b560*/  @P2 PRMT R126, R99, 0x7632, R126 ;  /* 0x00007632637e2816 */ /* 0x000fe2000000007e */
[----:B------:R-:W-:Y:S01]  /*b570*/  FMUL.FTZ R99, R145, R116 ;  /* 0x0000007491637220 */ /* 0x000fe20000410000 */
[----:B------:R-:W-:Y:S01]  /*b580*/  @P6 SHF.L.U32 R116, R163, 0x10, RZ ;  /* 0x00000010a3746819 */ /* 0x000fe200000006ff */
[----:B------:R-:W-:Y:S01]  /*b590*/  FMUL.FTZ R98, R98, UR4 ;  /* 0x0000000462627c20 */ /* 0x000fe20008410000 */
[----:B------:R-:W-:Y:S01]  /*b5a0*/  @P5 SHF.L.U32 R121, R46, 0x10, RZ ;  /* 0x000000102e795819 */ /* 0x000fe200000006ff */
[----:B------:R-:W-:Y:S01]  /*b5b0*/  @P6 FMUL.FTZ R113, R114, R109 ;  /* 0x0000006d72716220 */ /* 0x000fe20000410000 */
        /* <DEDUP_REMOVED lines=29> */
.L_x_936:
[----:B------:R-:W0:Y:S01]  /*b790*/  @P1 LDC.64 R106, c[0x0][0x478] ;  /* 0x00011e00ff6a1b82 */ /* 0x000e220000000a00 */
[----:B------:R-:W-:-:S04]  /*b7a0*/  IMAD.WIDE.U32 R108, R2, 0x10, R186 ;  /* 0x00000010026c7825 */ /* 0x000fc800078e00ba */
[----:B0-----:R-:W-:-:S05]  /*b7b0*/  @P1 IMAD.WIDE.U32 R106, R2, 0x10, R106 ;  /* 0x00000010026a1825 */ /* 0x001fca00078e006a */
[----:B------:R1:W-:Y:S04]  /*b7c0*/  @P1 STG.E.128 desc[UR6][R106.64], R84 ;  /* 0x000000546a001986 */ /* 0x0003e8000c101d06 */
[----:B------:R1:W-:Y:S02]  /*b7d0*/  STG.E.128 desc[UR6][R108.64], R96 ;  /* 0x000000606c007986 */ /* 0x0003e4000c101d06 */
.L_x_928:
[----:B------:R-:W2:Y:S01]  /*b7e0*/  LDL.LU R168, [R1+0x24] ;  /* 0x0000240001a87983 */ /* 0x000ea20000300800 */
[----:B01----:R-:W0:Y:S03]  /*b7f0*/  LDC.64 R96, c[0x0][0x380] ;  /* 0x0000e000ff607b82 */ /* 0x003e260000000a00 */
[----:B------:R-:W3:Y:S04]  /*b800*/  LDL.LU R167, [R1+0x28] ;  /* 0x0000280001a77983 */ /* 0x000ee80000300800 */
        /* <DEDUP_REMOVED lines=30> */
[----:B0-----:R-:W-:-:S04]  /*b9f0*/  LEA R144, R96, R144, 0x2 ;  /* 0x0000009060907211 */ /* 0x001fc800078e10ff */
[----:B------:R-:W-:Y:S01]  /*ba00*/  ISETP.GE.AND P1, PT, R144, R97, PT ;  /* 0x000000619000720c */ /* 0x000fe20003f26270 */
        /* <DEDUP_REMOVED lines=66> */
.L_x_915:
[----:B------:R1:W5:Y:S01]  /*be30*/  LDL.LU R44, [R1+0x20] ;  /* 0x00002000012c7983 */ /* 0x0003620000300800 */
[----:B------:R-:W-:Y:S02]  /*be40*/  MOV R64, R140 ;  /* 0x0000008c00407202 */ /* 0x000fe40000000f00 */
[----:B------:R-:W-:Y:S01]  /*be50*/  MOV R71, R141 ;  /* 0x0000008d00477202 */ /* 0x000fe20000000f00 */
[----:B------:R1:W5:Y:S01]  /*be60*/  LDL.LU R45, [R1+0x1c] ;  /* 0x00001c00012d7983 */ /* 0x0003620000300800 */
[----:B------:R-:W-:Y:S02]  /*be70*/  MOV R50, R98 ;  /* 0x0000006200327202 */ /* 0x000fe40000000f00 */
[----:B------:R-:W-:Y:S01]  /*be80*/  MOV R49, R99 ;  /* 0x0000006300317202 */ /* 0x000fe20000000f00 */
[----:B------:R1:W5:Y:S01]  /*be90*/  LDL.LU R46, [R1+0x18] ;  /* 0x00001800012e7983 */ /* 0x0003620000300800 */
[----:B------:R-:W-:Y:S02]  /*bea0*/  MOV R84, R168 ;  /* 0x000000a800547202 */ /* 0x000fe40000000f00 */
[----:B------:R-:W-:Y:S01]  /*beb0*/  MOV R85, R167 ;  /* 0x000000a700557202 */ /* 0x000fe20000000f00 */
[----:B------:R1:W5:Y:S01]  /*bec0*/  LDL.LU R47, [R1+0x14] ;  /* 0x00001400012f7983 */ /* 0x0003620000300800 */
[----:B------:R-:W-:-:S02]  /*bed0*/  MOV R86, R166 ;  /* 0x000000a600567202 */ /* 0x000fc40000000f00 */
        /* <DEDUP_REMOVED lines=13> */
[----:B0-----:R1:W5:Y:S01]  /*bfb0*/  LDL.LU R140, [R1] ;  /* 0x00000000018c7983 */ /* 0x0013620000300800 */
        /* <DEDUP_REMOVED lines=69> */
[----:B-1----:R-:W-:-:S07]  /*c410*/  MOV R4, R3 ;  /* 0x0000000300047202 */ /* 0x002fce0000000f00 */
.L_x_914:
[----:B------:R-:W-:Y:S05]  /*c420*/  BSYNC B0 ;  /* 0x0000000000007941 */ /* 0x000fea0003800000 */
.L_x_913:
[----:B------:R-:W0:Y:S01]  /*c430*/  S2R R100, SR_TID.X ;  /* 0x0000000000647919 */ /* 0x000e220000002100 */
[----:B------:R-:W-:Y:S01]  /*c440*/  MOV R36, 0x400 ;  /* 0x0000040000247802 */ /* 0x000fe20000000f00 */
[----:B------:R-:W-:Y:S05]  /*c450*/  WARPSYNC.ALL ;  /* 0x0000000000007948 */ /* 0x000fea0003800000 */
[----:B------:R-:W1:Y:S01]  /*c460*/  S2R R37, SR_CgaCtaId ;  /* 0x0000000000257919 */ /* 0x000e620000008800 */
[----:B------:R-:W2:Y:S01]  /*c470*/  S2UR UR4, SR_CTAID.X ;  /* 0x00000000000479c3 */ /* 0x000ea20000002500 */
[----:B------:R-:W3:Y:S01]  /*c480*/  LDCU.128 UR20, c[0x0][0x440] ;  /* 0x00008800ff1477ac */ /* 0x000ee20008000c00 */
[----:B------:R-:W4:Y:S01]  /*c490*/  LDCU.64 UR8, c[0x0][0x460] ;  /* 0x00008c00ff0877ac */ /* 0x000f220008000a00 */
        /* <DEDUP_REMOVED lines=31> */
[----:B---3--:R-:W-:-:S03]  /*c690*/  FADD.FTZ R36, RZ, R36 ;  /* 0x00000024ff247221 */ /* 0x008fc60000010000 */
[----:B------:R-:W3:Y:S01]  /*c6a0*/  LDS R97, [R37+0x3400] ;  /* 0x0034000025617984 */ /* 0x000ee20000000800 */
[----:B----4-:R-:W-:Y:S01]  /*c6b0*/  FADD.FTZ R2, R2, R45 ;  /* 0x0000002d02027221 */ /* 0x010fe20000010000 */
[----:B--2---:R-:W-:Y:S02]  /*c6c0*/  FADD.FTZ R3, R3, R44 ;  /* 0x0000002c03037221 */ /* 0x004fe40000010000 */
[----:B------:R-:W2:Y:S01]  /*c6d0*/  LDS R39, [R37+0x800] ;  /* 0x0008000025277984 */ /* 0x000ea20000000800 */
[----:B------:R-:W-:-:S03]  /*c6e0*/  FADD.FTZ R36, R36, R47 ;  /* 0x0000002f24247221 */ /* 0x000fc60000010000 */
[----:B------:R-:W4:Y:S01]  /*c6f0*/  LDS R40, [R37+0xa00] ;  /* 0x000a000025287984 */ /* 0x000f220000000800 */
[----:B------:R-:W-:-:S03]  /*c700*/  FADD.FTZ R38, RZ, R38 ;  /* 0x00000026ff267221 */ /* 0x000fc60000010000 */
        /* <DEDUP_REMOVED lines=9> */
[----:B0-----:R-:W-:-:S03]  /*c7a0*/  FADD.FTZ R95, R2, R95 ;  /* 0x0000005f025f7221 */ /* 0x001fc60000010000 */
[----:B------:R-:W0:Y:S01]  /*c7b0*/  LDS R55, [R37+0x1e00] ;  /* 0x001e000025377984 */ /* 0x000e220000000800 */
[----:B-1----:R-:W-:-:S03]  /*c7c0*/  FADD.FTZ R43, R3, R88 ;  /* 0x00000058032b7221 */ /* 0x002fc60000010000 */
[----:B------:R-:W1:Y:S01]  /*c7d0*/  LDS R89, [R37+0x2600] ;  /* 0x0026000025597984 */ /* 0x000e620000000800 */
[----:B---3--:R-:W-:-:S03]  /*c7e0*/  FADD.FTZ R97, R36, R97 ;  /* 0x0000006124617221 */ /* 0x008fc60000010000 */
[----:B------:R-:W3:Y:S04]  /*c7f0*/  LDS R80, [R37+0x2800] ;  /* 0x0028000025507984 */ /* 0x000ee80000000800 */
[----:B------:R-:W3:Y:S01]  /*c800*/  LDS R91, [R37+0x2a00] ;  /* 0x002a0000255b7984 */ /* 0x000ee20000000800 */
[----:B--2---:R-:W-:-:S03]  /*c810*/  FADD.FTZ R39, RZ, R39 ;  /* 0x00000027ff277221 */ /* 0x004fc60000010000 */
[----:B------:R-:W2:Y:S01]  /*c820*/  LDS R82, [R37+0x2c00] ;  /* 0x002c000025527984 */ /* 0x000ea20000000800 */
[----:B----4-:R-:W-:-:S03]  /*c830*/  FADD.FTZ R40, RZ, R40 ;  /* 0x00000028ff287221 */ /* 0x010fc60000010000 */
[----:B------:R-:W4:Y:S01]  /*c840*/  LDS R93, [R37+0x2e00] ;  /* 0x002e0000255d7984 */ /* 0x000f220000000800 */
[----:B------:R-:W-:-:S03]  /*c850*/  FADD.FTZ R41, RZ, R41 ;  /* 0x00000029ff297221 */ /* 0x000fc60000010000 */
[----:B------:R-:W4:Y:S01]  /*c860*/  LDS R99, [R37+0x3600] ;  /* 0x0036000025637984 */ /* 0x000f220000000800 */
[----:B------:R-:W-:-:S03]  /*c870*/  FADD.FTZ R42, RZ, R42 ;  /* 0x0000002aff2a7221 */ /* 0x000fc60000010000 */
[----:B------:R-:W4:Y:S01]  /*c880*/  LDS R2, [R37+0x3800] ;  /* 0x0038000025027984 */ /* 0x000f220000000800 */
[----:B------:R-:W-:-:S03]  /*c890*/  FADD.FTZ R39, R39, R46 ;  /* 0x0000002e27277221 */ /* 0x000fc60000010000 */
[----:B------:R-:W-:Y:S01]  /*c8a0*/  LDS R3, [R37+0x3a00] ;  /* 0x003a000025037984 */ /* 0x000fe20000000800 */
[----:B------:R-:W-:-:S03]  /*c8b0*/  FADD.FTZ R40, R40, R53 ;  /* 0x0000003528287221 */ /* 0x000fc60000010000 */
[----:B------:R-:W4:Y:S01]  /*c8c0*/  LDS R36, [R37+0x3c00] ;  /* 0x003c000025247984 */ /* 0x000f220000000800 */
[----:B------:R-:W-:-:S03]  /*c8d0*/  FADD.FTZ R41, R41, R52 ;  /* 0x0000003429297221 */ /* 0x000fc60000010000 */
[----:B------:R-:W4:Y:S01]  /*c8e0*/  LDS R45, [R37+0x3e00] ;  /* 0x003e0000252d7984 */ /* 0x000f220000000800 */
[----:B0-----:R-:W-:Y:S01]  /*c8f0*/  FADD.FTZ R42, R42, R55 ;  /* 0x000000372a2a7221 */ /* 0x001fe20000010000 */
[----:B------:R-:W-:Y:S01]  /*c900*/  BAR.SYNC.DEFER_BLOCKING 0x0 ;  /* 0x0000000000007b1d */ /* 0x000fe20000010000 */
[----:B-1----:R-:W-:Y:S01]  /*c910*/  FADD.FTZ R38, R38, R89 ;  /* 0x0000005926267221 */ /* 0x002fe20000010000 */
[----:B---3--:R-:W-:Y:S01]  /*c920*/  FADD.FTZ R39, R39, R80 ;  /* 0x0000005027277221 */ /* 0x008fe20000010000 */
[----:B------:R-:W-:Y:S01]  /*c930*/  FADD.FTZ R40, R40, R91 ;  /* 0x0000005b28287221 */ /* 0x000fe20000010000 */
[----:B--2---:R-:W-:Y:S01]  /*c940*/  FADD.FTZ R41, R41, R82 ;  /* 0x0000005229297221 */ /* 0x004fe20000010000 */
[----:B----4-:R-:W-:Y:S01]  /*c950*/  FADD.FTZ R42, R42, R93 ;  /* 0x0000005d2a2a7221 */ /* 0x010fe20000010000 */
        /* <DEDUP_REMOVED lines=77> */
[----:B------:R-:W-:Y:S01]  /*ce30*/  STS.128 [R0], R84 ;  /* 0x0000005400007388 */ /* 0x000fe20000000c00 */
[----:B------:R-:W-:-:S03]  /*ce40*/  FADD.FTZ R15, R7, R28 ;  /* 0x0000001c070f7221 */ /* 0x000fc60000010000 */
        /* <DEDUP_REMOVED lines=33> */
[----:B---3--:R-:W-:Y:S01]  /*d060*/  FADD.FTZ R61, R2, R47 ;  /* 0x0000002f023d7221 */ /* 0x008fe20000010000 */
[C---:B------:R-:W-:Y:S02]  /*d070*/  IADD3 R2, P0, PT, R6.reuse, UR22, RZ ;  /* 0x0000001606027c10 */ /* 0x040fe4000ff1e0ff */
[----:B------:R-:W3:Y:S01]  /*d080*/  LDS R20, [R37+0x3200] ;  /* 0x0032000025147984 */ /* 0x000ee20000000800 */
[----:B----4-:R-:W-:Y:S01]  /*d090*/  FADD.FTZ R0, RZ, R0 ;  /* 0x00000000ff007221 */ /* 0x010fe20000010000 */
[----:B------:R-:W-:Y:S02]  /*d0a0*/  IADD3.X R3, PT, PT, R7, UR23, RZ, P0, !PT ;  /* 0x0000001707037c10 */ /* 0x000fe400087fe4ff */
[----:B------:R-:W4:Y:S01]  /*d0b0*/  LDS R14, [R37+0xa00] ;  /* 0x000a0000250e7984 */ /* 0x000f220000000800 */
[----:B------:R-:W-:Y:S01]  /*d0c0*/  IADD3 R6, P0, PT, R6, UR8, RZ ;  /* 0x0000000806067c10 */ /* 0x000fe2000ff1e0ff */
[----:B------:R-:W-:-:S02]  /*d0d0*/  FADD.FTZ R17, R0, R17 ;  /* 0x0000001100117221 */ /* 0x000fc40000010000 */
[----:B------:R-:W4:Y:S01]  /*d0e0*/  LDS R25, [R37+0x1800] ;  /* 0x0018000025197984 */ /* 0x000f220000000800 */
[----:B------:R-:W-:Y:S01]  /*d0f0*/  IADD3.X R7, PT, PT, R7, UR9, RZ, P0, !PT ;  /* 0x0000000907077c10 */ /* 0x000fe200087fe4ff */
[----:B------:R-:W-:Y:S02]  /*d100*/  FADD.FTZ R8, RZ, R8 ;  /* 0x00000008ff087221 */ /* 0x000fe40000010000 */
[----:B------:R-:W4:Y:S01]  /*d110*/  LDS R51, [R37+0x2600] ;  /* 0x0026000025337984 */ /* 0x000f220000000800 */
[----:B------:R-:W-:-:S03]  /*d120*/  FADD.FTZ R10, RZ, R10 ;  /* 0x0000000aff0a7221 */ /* 0x000fc60000010000 */
[----:B------:R-:W4:Y:S01]  /*d130*/  LDS R63, [R37+0x3400] ;  /* 0x00340000253f7984 */ /* 0x000f220000000800 */
[----:B------:R-:W-:-:S03]  /*d140*/  FADD.FTZ R8, R8, R21 ;  /* 0x0000001508087221 */ /* 0x000fc60000010000 */
[----:B------:R-:W4:Y:S01]  /*d150*/  LDS R0, [R37+0xc00] ;  /* 0x000c000025007984 */ /* 0x000f220000000800 */
[----:B------:R-:W-:-:S03]  /*d160*/  FADD.FTZ R17, R17, R18 ;  /* 0x0000001211117221 */ /* 0x000fc60000010000 */
[----:B------:R-:W4:Y:S01]  /*d170*/  LDS R27, [R37+0x1a00] ;  /* 0x001a0000251b7984 */ /* 0x000f220000000800 */
[----:B0-----:R-:W-:-:S03]  /*d180*/  FADD.FTZ R12, RZ, R12 ;  /* 0x0000000cff0c7221 */ /* 0x001fc60000010000 */
[----:B------:R-:W0:Y:S01]  /*d190*/  LDS R53, [R37+0x2800] ;  /* 0x0028000025357984 */ /* 0x000e220000000800 */
[----:B-1----:R-:W-:-:S03]  /*d1a0*/  FADD.FTZ R10, R10, R23 ;  /* 0x000000170a0a7221 */ /* 0x002fc60000010000 */
[----:B------:R-:W-:Y:S01]  /*d1b0*/  STG.E desc[UR6][R2.64], R19 ;  /* 0x0000001302007986 */ /* 0x000fe2000c101906 */
[----:B--2---:R-:W-:-:S03]  /*d1c0*/  FADD.FTZ R8, R8, R49 ;  /* 0x0000003108087221 */ /* 0x004fc60000010000 */
[----:B------:R-:W1:Y:S04]  /*d1d0*/  LDS R65, [R37+0x3600] ;  /* 0x0036000025417984 */ /* 0x000e680000000800 */
[----:B------:R-:W2:Y:S01]  /*d1e0*/  LDS R16, [R37+0xe00] ;  /* 0x000e000025107984 */ /* 0x000ea20000000800 */
[----:B---3--:R-:W-:-:S03]  /*d1f0*/  FADD.FTZ R17, R17, R20 ;  /* 0x0000001411117221 */ /* 0x008fc60000010000 */
[----:B------:R-:W3:Y:S01]  /*d200*/  LDS R19, [R37+0x1c00] ;  /* 0x001c000025137984 */ /* 0x000ee20000000800 */
[----:B----4-:R-:W-:-:S03]  /*d210*/  FADD.FTZ R14, RZ, R14 ;  /* 0x0000000eff0e7221 */ /* 0x010fc60000010000 */
[----:B------:R-:W4:Y:S01]  /*d220*/  LDS R55, [R37+0x2a00] ;  /* 0x002a000025377984 */ /* 0x000f220000000800 */
[----:B------:R-:W-:-:S03]  /*d230*/  FADD.FTZ R12, R12, R25 ;  /* 0x000000190c0c7221 */ /* 0x000fc60000010000 */
[----:B------:R-:W4:Y:S01]  /*d240*/  LDS R67, [R37+0x3800] ;  /* 0x0038000025437984 */ /* 0x000f220000000800 */
[----:B------:R-:W-:-:S03]  /*d250*/  FADD.FTZ R10, R10, R51 ;  /* 0x000000330a0a7221 */ /* 0x000fc60000010000 */
[----:B------:R-:W4:Y:S01]  /*d260*/  LDS R47, [R37+0x1e00] ;  /* 0x001e0000252f7984 */ /* 0x000f220000000800 */
[----:B------:R-:W-:-:S03]  /*d270*/  FADD.FTZ R63, R8, R63 ;  /* 0x0000003f083f7221 */ /* 0x000fc60000010000 */
[----:B------:R-:W4:Y:S01]  /*d280*/  LDS R57, [R37+0x2c00] ;  /* 0x002c000025397984 */ /* 0x000f220000000800 */
[----:B------:R-:W-:-:S03]  /*d290*/  FADD.FTZ R0, RZ, R0 ;  /* 0x00000000ff007221 */ /* 0x000fc60000010000 */
[----:B------:R-:W4:Y:S01]  /*d2a0*/  LDS R69, [R37+0x3a00] ;  /* 0x003a000025457984 */ /* 0x000f220000000800 */
[----:B------:R-:W-:-:S03]  /*d2b0*/  FADD.FTZ R14, R14, R27 ;  /* 0x0000001b0e0e7221 */ /* 0x000fc60000010000 */
[----:B------:R-:W4:Y:S01]  /*d2c0*/  LDS R59, [R37+0x2e00] ;  /* 0x002e0000253b7984 */ /* 0x000f220000000800 */
[----:B0-----:R-:W-:-:S03]  /*d2d0*/  FADD.FTZ R12, R12, R53 ;  /* 0x000000350c0c7221 */ /* 0x001fc60000010000 */
[----:B------:R-:W0:Y:S04]  /*d2e0*/  LDS R71, [R37+0x3c00] ;  /* 0x003c000025477984 */ /* 0x000e280000000800 */
[----:B------:R-:W0:Y:S01]  /*d2f0*/  LDS R73, [R37+0x3e00] ;  /* 0x003e000025497984 */ /* 0x000e220000000800 */
[----:B-1----:R-:W-:-:S03]  /*d300*/  FADD.FTZ R65, R10, R65 ;  /* 0x000000410a417221 */ /* 0x002fc60000010000 */
[----:B------:R-:W-:Y:S01]  /*d310*/  STG.E desc[UR6][R4.64], R95 ;  /* 0x0000005f04007986 */ /* 0x000fe2000c101906 */
[----:B--2---:R-:W-:-:S03]  /*d320*/  FADD.FTZ R16, RZ, R16 ;  /* 0x00000010ff107221 */ /* 0x004fc60000010000 */
[----:B------:R-:W-:Y:S01]  /*d330*/  STG.E desc[UR6][R6.64], R61 ;  /* 0x0000003d06007986 */ /* 0x000fe2000c101906 */
[----:B---3--:R-:W-:-:S03]  /*d340*/  FADD.FTZ R0, R0, R19 ;  /* 0x0000001300007221 */ /* 0x008fc60000010000 */
[----:B------:R-:W-:Y:S01]  /*d350*/  STG.E desc[UR6][R2.64+0x200], R29 ;  /* 0x0002001d02007986 */ /* 0x000fe2000c101906 */
[----:B----4-:R-:W-:-:S03]  /*d360*/  FADD.FTZ R14, R14, R55 ;  /* 0x000000370e0e7221 */ /* 0x010fc60000010000 */
        /* <DEDUP_REMOVED lines=11> */
[----:B0-----:R-:W-:-:S03]  /*d420*/  FADD.FTZ R71, R0, R71 ;  /* 0x0000004700477221 */ /* 0x001fc60000010000 */
        /* <DEDUP_REMOVED lines=16> */
.L_x_918:
        /* <DEDUP_REMOVED lines=8> */
.L_x_939:
[----:B------:R-:W-:Y:S05]  /*d5b0*/  BSYNC B2 ;  /* 0x0000000000027941 */ /* 0x000fea0003800000 */
.L_x_938:
[----:B------:R-:W-:Y:S01]  /*d5c0*/  FADD.FTZ R214, R122, R214 ;  /* 0x000000d67ad67221 */ /* 0x000fe20000010000 */
[----:B------:R-:W-:Y:S01]  /*d5d0*/  HFMA2 R122, -RZ, RZ, 0, 5.9604644775390625e-08 ;  /* 0x00000001ff7a7431 */ /* 0x000fe200000001ff */
[----:B------:R-:W-:Y:S01]  /*d5e0*/  MOV R197, R213 ;  /* 0x000000d500c57202 */ /* 0x000fe20000000f00 */
[----:B------:R0:W-:Y:S01]  /*d5f0*/  STL [R1], R100 ;  /* 0x0000006401007387 */ /* 0x0001e20000100800 */
[----:B------:R-:W-:Y:S02]  /*d600*/  MOV R123, 0x1f ;  /* 0x0000001f007b7802 */ /* 0x000fe40000000f00 */
[----:B------:R-:W-:Y:S01]  /*d610*/  MOV R192, 0xffffffff ;  /* 0xffffffff00c07802 */ /* 0x000fe20000000f00 */
[----:B------:R0:W-:Y:S06]  /*d620*/  STL [R1+0x4], R238 ;  /* 0x000004ee01007387 */ /* 0x0001ec0000100800 */
[----:B0-----:R-:W-:Y:S05]  /*d630*/  WARPSYNC.COLLECTIVE R192, `(.L_x_940) ;  /* 0x00000000c0087348 */ /* 0x001fea0003c00000 */
[----:B------:R1:W2:Y:S02]  /*d640*/  SHFL.BFLY P3, R122, R197, R122, R123 ;  /* 0x0c00007ac57a7389 */ /* 0x0002a4000006007b */
[----:B012---:R-:W-:Y:S05]  /*d650*/  ENDCOLLECTIVE ;  /* 0x000000000000791b */ /* 0x007fea0003800000 */
.L_x_940:
[----:B------:R0:W-:Y:S04]  /*d660*/  STL [R1+0x8], R99 ;  /* 0x0000086301007387 */ /* 0x0001e80000100800 */
[----:B------:R0:W-:Y:S04]  /*d670*/  STL [R1+0xc], R239 ;  /* 0x00000cef01007387 */ /* 0x0001e80000100800 */
[----:B------:R0:W-:Y:S01]  /*d680*/  STL [R1+0x10], R98 ;  /* 0x0000106201007387 */ /* 0x0001e20000100800 */
[----:B------:R-:W-:-:S03]  /*d690*/  MOV R197, R214 ;  /* 0x000000d600c57202 */ /* 0x000fc60000000f00 */
[----:B------:R0:W-:Y:S04]  /*d6a0*/  STL [R1+0x14], R240 ;  /* 0x000014f001007387 */ /* 0x0001e80000100800 */
[----:B------:R0:W-:Y:S01]  /*d6b0*/  STL [R1+0x18], R97 ;  /* 0x0000186101007387 */ /* 0x0001e20000100800 */
[----:B------:R-:W-:Y:S01]  /*d6c0*/  MOV R102, R122 ;  /* 0x0000007a00667202 */ /* 0x000fe20000000f00 */
[----:B------:R-:W-:Y:S02]  /*d6d0*/  HFMA2 R122, -RZ, RZ, 0, 1.1920928955078125e-07 ;  /* 0x00000002ff7a7431 */ /* 0x000fe400000001ff */
[----:B------:R0:W-:Y:S02]  /*d6e0*/  STL [R1+0x1c], R241 ;  /* 0x00001cf101007387 */ /* 0x0001e40000100800 */
[----:B------:R-:W-:-:S02]  /*d6f0*/  FADD.FTZ R213, R102, R213 ;  /* 0x000000d566d57221 */ /* 0x000fc40000010000 */
[----:B------:R0:W-:Y:S05]  /*d700*/  STL [R1+0x20], R96 ;  /* 0x0000206001007387 */ /* 0x0001ea0000100800 */
[----:B0-----:R-:W-:Y:S05]  /*d710*/  WARPSYNC.COLLECTIVE R192, `(.L_x_941) ;  /* 0x00000000c0087348 */ /* 0x001fea0003c00000 */
[----:B------:R1:W2:Y:S02]  /*d720*/  SHFL.BFLY P3, R122, R197, R122, R123 ;  /* 0x0c00007ac57a7389 */ /* 0x0002a4000006007b */
[----:B012---:R-:W-:Y:S05]  /*d730*/  ENDCOLLECTIVE ;  /* 0x000000000000791b */ /* 0x007fea0003800000 */
.L_x_941:
[----:B------:R-:W-:Y:S02]  /*d740*/  MOV R197, R213 ;  /* 0x000000d500c57202 */ /* 0x000fe40000000f00 */
[----:B------:R-:W-:Y:S01]  /*d750*/  MOV R101, R122 ;  /* 0x0000007a00657202 */ /* 0x000fe20000000f00 */
[----:B------:R-:W-:-:S04]  /*d760*/  HFMA2 R122, -RZ, RZ, 0, 1.1920928955078125e-07 ;  /* 0x00000002ff7a7431 */ /* 0x000fc800000001ff */
[----:B------:R-:W-:-:S07]  /*d770*/  FADD.FTZ R214, R214, R101 ;  /* 0x00000065d6d67221 */ /* 0x000fce0000010000 */
[----:B------:R-:W-:Y:S05]  /*d780*/  WARPSYNC.COLLECTIVE R192, `(.L_x_942) ;  /* 0x00000000c0087348 */ /* 0x000fea0003c00000 */
[----:B------:R0:W1:Y:S02]  /*d790*/  SHFL.BFLY P3, R122, R197, R122, R123 ;  /* 0x0c00007ac57a7389 */ /* 0x000064000006007b */
[----:B01----:R-:W-:Y:S05]  /*d7a0*/  ENDCOLLECTIVE ;  /* 0x000000000000791b */ /* 0x003fea0003800000 */
.L_x_942:
[----:B------:R-:W-:Y:S02]  /*d7b0*/  MOV R197, R214 ;  /* 0x000000d600c57202 */ /* 0x000fe40000000f00 */
[----:B------:R-:W-:Y:S01]  /*d7c0*/  MOV R102, R122 ;  /* 0x0000007a00667202 */ /* 0x000fe20000000f00 */
[----:B------:R-:W-:-:S04]  /*d7d0*/  HFMA2 R122, -RZ, RZ, 0, 2.384185791015625e-07 ;  /* 0x00000004ff7a7431 */ /* 0x000fc800000001ff */
[----:B------:R-:W-:-:S07]  /*d7e0*/  FADD.FTZ R213, R213, R102 ;  /* 0x00000066d5d57221 */ /* 0x000fce0000010000 */
[----:B------:R-:W-:Y:S05]  /*d7f0*/  WARPSYNC.COLLECTIVE R192, `(.L_x_943) ;  /* 0x00000000c0087348 */ /* 0x000fea0003c00000 */
[----:B------:R0:W1:Y:S02]  /*d800*/  SHFL.BFLY P3, R122, R197, R122, R123 ;  /* 0x0c00007ac57a7389 */ /* 0x000064000006007b */
[----:B01----:R-:W-:Y:S05]  /*d810*/  ENDCOLLECTIVE ;  /* 0x000000000000791b */ /* 0x003fea0003800000 */
.L_x_943:
[----:B------:R-:W-:Y:S02]  /*d820*/  MOV R197, R213 ;  /* 0x000000d500c57202 */ /* 0x000fe40000000f00 */
[----:B------:R-:W-:Y:S01]  /*d830*/  MOV R101, R122 ;  /* 0x0000007a00657202 */ /* 0x000fe20000000f00 */
[----:B------:R-:W-:-:S04]  /*d840*/  HFMA2 R122, -RZ, RZ, 0, 2.384185791015625e-07 ;  /* 0x00000004ff7a7431 */ /* 0x000fc800000001ff */
[----:B------:R-:W-:-:S07]  /*d850*/  FADD.FTZ R101, R214, R101 ;  /* 0x00000065d6657221 */ /* 0x000fce0000010000 */
[----:B------:R-:W-:Y:S05]  /*d860*/  WARPSYNC.COLLECTIVE R192, `(.L_x_944) ;  /* 0x00000000c0087348 */ /* 0x000fea0003c00000 */
[----:B------:R0:W1:Y:S02]  /*d870*/  SHFL.BFLY P3, R122, R197, R122, R123 ;  /* 0x0c00007ac57a7389 */ /* 0x000064000006007b */
[----:B01----:R-:W-:Y:S05]  /*d880*/  ENDCOLLECTIVE ;  /* 0x000000000000791b */ /* 0x003fea0003800000 */
.L_x_944:
[----:B------:R-:W-:Y:S02]  /*d890*/  MOV R197, R101 ;  /* 0x0000006500c57202 */ /* 0x000fe40000000f00 */
[----:B------:R-:W-:Y:S01]  /*d8a0*/  MOV R102, R122 ;  /* 0x0000007a00667202 */ /* 0x000fe20000000f00 */
[----:B------:R-:W-:-:S04]  /*d8b0*/  HFMA2 R122, -RZ, RZ, 0, 4.76837158203125e-07 ;  /* 0x00000008ff7a7431 */ /* 0x000fc800000001ff */
[----:B------:R-:W-:-:S07]  /*d8c0*/  FADD.FTZ R102, R213, R102 ;  /* 0x00000066d5667221 */ /* 0x000fce0000010000 */
[----:B------:R-:W-:Y:S05]  /*d8d0*/  WARPSYNC.COLLECTIVE R192, `(.L_x_945) ;  /* 0x00000000c0087348 */ /* 0x000fea0003c00000 */
[----:B------:R0:W1:Y:S02]  /*d8e0*/  SHFL.BFLY P3, R122, R197, R122, R123 ;  /* 0x0c00007ac57a7389 */ /* 0x000064000006007b */
[----:B01----:R-:W-:Y:S05]  /*d8f0*/  ENDCOLLECTIVE ;  /* 0x000000000000791b */ /* 0x003fea0003800000 */
.L_x_945:
[----:B------:R-:W-:Y:S02]  /*d900*/  MOV R197, R102 ;  /* 0x0000006600c57202 */ /* 0x000fe40000000f00 */
[----:B------:R-:W-:Y:S01]  /*d910*/  MOV R198, R122 ;  /* 0x0000007a00c67202 */ /* 0x000fe20000000f00 */
[----:B------:R-:W-:-:S04]  /*d920*/  HFMA2 R122, -RZ, RZ, 0, 4.76837158203125e-07 ;  /* 0x00000008ff7a7431 */ /* 0x000fc800000001ff */
[----:B------:R-:W-:-:S07]  /*d930*/  FADD.FTZ R101, R101, R198 ;  /* 0x000000c665657221 */ /* 0x000fce0000010000 */
[----:B------:R-:W-:Y:S05]  /*d940*/  WARPSYNC.COLLECTIVE R192, `(.L_x_946) ;  /* 0x00000000c0087348 */ /* 0x000fea0003c00000 */
[----:B------:R0:W1:Y:S02]  /*d950*/  SHFL.BFLY P3, R122, R197, R122, R123 ;  /* 0x0c00007ac57a7389 */ /* 0x000064000006007b */
[----:B01----:R-:W-:Y:S05]  /*d960*/  ENDCOLLECTIVE ;  /* 0x000000000000791b */ /* 0x003fea0003800000 */
.L_x_946:
[----:B------:R-:W-:Y:S02]  /*d970*/  MOV R197, R101 ;  /* 0x0000006500c57202 */ /* 0x000fe40000000f00 */
[----:B------:R-:W-:Y:S01]  /*d980*/  MOV R199, R122 ;  /* 0x0000007a00c77202 */ /* 0x000fe20000000f00 */
[----:B------:R-:W-:-:S04]  /*d990*/  HFMA2 R122, -RZ, RZ, 0, 9.5367431640625e-07 ;  /* 0x00000010ff7a7431 */ /* 0x000fc800000001ff */
[----:B------:R-:W-:-:S07]  /*d9a0*/  FADD.FTZ R102, R102, R199 ;  /* 0x000000c766667221 */ /* 0x000fce0000010000 */
[----:B------:R-:W-:Y:S05]  /*d9b0*/  WARPSYNC.COLLECTIVE R192, `(.L_x_947) ;  /* 0x00000000c0087348 */ /* 0x000fea0003c00000 */
[----:B------:R0:W1:Y:S02]  /*d9c0*/  SHFL.BFLY P3, R122, R197, R122, R123 ;  /* 0x0c00007ac57a7389 */ /* 0x000064000006007b */
[----:B01----:R-:W-:Y:S05]  /*d9d0*/  ENDCOLLECTIVE ;  /* 0x000000000000791b */ /* 0x003fea0003800000 */
.L_x_947:
[----:B------:R-:W-:Y:S02]  /*d9e0*/  MOV R197, R102 ;  /* 0x0000006600c57202 */ /* 0x000fe40000000f00 */
[----:B------:R-:W-:Y:S01]  /*d9f0*/  MOV R198, R122 ;  /* 0x0000007a00c67202 */ /* 0x000fe20000000f00 */
[----:B------:R-:W-:-:S07]  /*da00*/  HFMA2 R122, -RZ, RZ, 0, 9.5367431640625e-07 ;  /* 0x00000010ff7a7431 */ /* 0x000fce00000001ff */
[----:B------:R-:W-:Y:S05]  /*da10*/  WARPSYNC.COLLECTIVE R192, `(.L_x_948) ;  /* 0x00000000c0087348 */ /* 0x000fea0003c00000 */
[----:B------:R0:W1:Y:S02]  /*da20*/  SHFL.BFLY P3, R122, R197, R122, R123 ;  /* 0x0c00007ac57a7389 */ /* 0x000064000006007b */
[----:B01----:R-:W-:Y:S05]  /*da30*/  ENDCOLLECTIVE ;  /* 0x000000000000791b */ /* 0x003fea0003800000 */
.L_x_948:
[----:B------:R-:W-:Y:S05]  /*da40*/  BRA `(.L_x_949) ;  /* 0xffffff6400987947 */ /* 0x000fea000383ffff */
.L_x_950:
        /* <DEDUP_REMOVED lines=11> */
.L_x_19961:


//--------------------- .text._ZN10layer_norm22ln_bwd_finalize_kernelINS_22Kernel_traits_finalizeILj1024E13__nv_bfloat16S2_S2_S2_fjLb1ELj1024ELj4ENS_18Kernel_traits_baseILj1024ES2_S2_S2_S2_fjLj1024EEEEELb1ELb0EEEvNS_9BwdParamsE --------------------------
	.section	.text._ZN10layer_norm22ln_bwd_finalize_kernelINS_22Kernel_traits_finalizeILj1024E13__nv_bfloat16S2_S2_S2_fjLb1ELj1024ELj4ENS_18Kernel_traits_baseILj1024ES2_S2_S2_S2_fjLj1024EEEEELb1ELb0EEEvNS_9BwdParamsE,"ax",@progbits
	.align	128
        .global         _ZN10layer_norm22ln_bwd_finalize_kernelINS_22Kernel_traits_finalizeILj1024E13__nv_bfloat16S2_S2_S2_fjLb1ELj1024ELj4ENS_18Kernel_traits_baseILj1024ES2_S2_S2_S2_fjLj1024EEEEELb1ELb0EEEvNS_9BwdParamsE
        .type           _ZN10layer_norm22ln_bwd_finalize_kernelINS_22Kernel_traits_finalizeILj1024E13__nv_bfloat16S2_S2_S2_fjLb1ELj1024ELj4ENS_18Kernel_traits_baseILj1024ES2_S2_S2_S2_fjLj1024EEEEELb1ELb0EEEvNS_9BwdParamsE,@function
        .size           _ZN10layer_norm22ln_bwd_finalize_kernelINS_22Kernel_traits_finalizeILj1024E13__nv_bfloat16S2_S2_S2_fjLb1ELj1024ELj4ENS_18Kernel_traits_baseILj1024ES2_S2_S2_S2_fjLj1024EEEEELb1ELb0EEEvNS_9BwdParamsE,(.L_x_19962 - _ZN10layer_norm22ln_bwd_finalize_kernelINS_22Kernel_traits_finalizeILj1024E13__nv_bfloat16S2_S2_S2_fjLb1ELj1024ELj4ENS_18Kernel_traits_baseILj1024ES2_S2_S2_S2_fjLj1024EEEEELb1ELb0EEEvNS_9BwdParamsE)
        .other          _ZN10layer_norm22ln_bwd_finalize_kernelINS_22Kernel_traits_finalizeILj1024E13__nv_bfloat16S2_S2_S2_fjLb1ELj1024ELj4ENS_18Kernel_traits_baseILj1024ES2_S2_S2_S2_fjLj1024EEEEELb1ELb0EEEvNS_9BwdParamsE,@"STO_CUDA_ENTRY STV_DEFAULT"
_ZN10layer_norm22ln_bwd_finalize_kernelINS_22Kernel_traits_finalizeILj1024E13__nv_bfloat16S2_S2_S2_fjLb1ELj1024ELj4ENS_18Kernel_traits_baseILj1024ES2_S2_S2_S2_fjLj1024EEEEELb1ELb0EEEvNS_9BwdParamsE:
.text._ZN10layer_norm22ln_bwd_finalize_kernelINS_22Kernel_traits_finalizeILj1024E13__nv_bfloat16S2_S2_S2_fjLb1ELj1024ELj4ENS_18Kernel_traits_baseILj1024ES2_S2_S2_S2_fjLj1024EEEEELb1ELb0EEEvNS_9BwdParamsE:
        /* <DEDUP_REMOVED lines=11> */
[----:B------:R-:W-:Y:S01]  /*00b0*/  HFMA2 R26, -RZ, RZ, 0, 0 ;  /* 0x00000000ff1a7431 */ /* 0x000fe200000001ff */
[----:B------:R-:W2:Y:S01]  /*00c0*/  LDCU.64 UR6, c[0x0][0x358] ;  /* 0x00006b00ff0677ac */ /* 0x000ea20008000a00 */
[----:B------:R-:W-:Y:S01]  /*00d0*/  HFMA2 R8, -RZ, RZ, 0, 0 ;  /* 0x00000000ff087431 */ /* 0x000fe200000001ff */
[----:B------:R-:W-:Y:S02]  /*00e0*/  LOP3.LUT R6, R2, 0x1f, RZ, 0xc0, !PT ;  /* 0x0000001f02067812 */ /* 0x000fe400078ec0ff */
[----:B------:R-:W-:Y:S02]  /*00f0*/  MOV R25, RZ ;  /* 0x000000ff00197202 */ /* 0x000fe40000000f00 */
[----:B-1----:R-:W-:-:S04]  /*0100*/  ISETP.GE.U32.AND P0, PT, R5, UR8, PT ;  /* 0x0000000805007c0c */ /* 0x002fc8000bf06070 */
[----:B0-----:R-:W-:-:S13]  /*0110*/  ISETP.GE.U32.OR P0, PT, R3, R4, P0 ;  /* 0x000000040300720c */ /* 0x001fda0000706470 */
[----:B--2---:R-:W-:Y:S05]  /*0120*/  @P0 BRA `(.L_x_952) ;  /* 0x0000000c00740947 */ /* 0x004fea0003800000 */
[----:B------:R-:W-:Y:S01]  /*0130*/  LOP3.LUT R10, R5, 0x20, RZ, 0xfc, !PT ;  /* 0x00000020050a7812 */ /* 0x000fe200078efcff */
[----:B------:R-:W-:Y:S01]  /*0140*/  BSSY.RECONVERGENT B1, `(.L_x_953) ;  /* 0x000007c000017945 */ /* 0x000fe20003800200 */
[-C--:B------:R-:W-:Y:S02]  /*0150*/  LOP3.LUT R8, RZ, R5.reuse, RZ, 0x33, !PT ;  /* 0x00000005ff087212 */ /* 0x080fe400078e33ff */
[----:B------:R-:W-:Y:S02]  /*0160*/  VIMNMX.U32 R9, PT, PT, R10, UR8, !PT ;  /* 0x000000080a097c48 */ /* 0x000fe4000ffe0000 */
[----:B------:R-:W-:Y:S02]  /*0170*/  MOV R7, R5 ;  /* 0x0000000500077202 */ /* 0x000fe40000000f00 */
[----:B------:R-:W-:Y:S02]  /*0180*/  IADD3 R9, PT, PT, R9, R8, RZ ;  /* 0x0000000809097210 */ /* 0x000fe40007ffe0ff */
[----:B------:R-:W-:-:S02]  /*0190*/  MOV R8, RZ ;  /* 0x000000ff00087202 */ /* 0x000fc40000000f00 */
[C---:B------:R-:W-:Y:S02]  /*01a0*/  ISETP.GE.U32.AND P0, PT, R9.reuse, 0xe0, PT ;  /* 0x000000e00900780c */ /* 0x040fe40003f06070 */
[----:B------:R-:W-:Y:S02]  /*01b0*/  MOV R25, RZ ;  /* 0x000000ff00197202 */ /* 0x000fe40000000f00 */
[----:B------:R-:W-:Y:S02]  /*01c0*/  MOV R26, RZ ;  /* 0x000000ff001a7202 */ /* 0x000fe40000000f00 */
[----:B------:R-:W-:-:S07]  /*01d0*/  LEA.HI R11, R9, 0x1, RZ, 0x1b ;  /* 0x00000001090b7811 */ /* 0x000fce00078fd8ff */
[----:B------:R-:W-:Y:S05]  /*01e0*/  @!P0 BRA `(.L_x_954) ;  /* 0x0000000400c48947 */ /* 0x000fea0003800000 */
[C---:B------:R-:W-:Y:S01]  /*01f0*/  LOP3.LUT R15, R5.reuse, 0x80, RZ, 0xfc, !PT ;  /* 0x00000080050f7812 */ /* 0x040fe200078efcff */
[-CC-:B------:R-:W-:Y:S01]  /*0200*/  IMAD R29, R10, R4.reuse, R13.reuse ;  /* 0x000000040a1d7224 */ /* 0x180fe200078e020d */
[C---:B------:R-:W-:Y:S01]  /*0210*/  LOP3.LUT R19, R5.reuse, 0xa0, RZ, 0xfc, !PT ;  /* 0x000000a005137812 */ /* 0x040fe200078efcff */
[CCC-:B------:R-:W-:Y:S01]  /*0220*/  IMAD R10, R5.reuse, R4.reuse, R13.reuse ;  /* 0x00000004050a7224 */ /* 0x1c0fe200078e020d */
[----:B------:R-:W-:Y:S01]  /*0230*/  LOP3.LUT R17, R5, 0xc0, RZ, 0xfc, !PT ;  /* 0x000000c005117812 */ /* 0x000fe200078efcff */
[-CC-:B------:R-:W-:Y:S01]  /*0240*/  IMAD R15, R15, R4.reuse, R13.reuse ;  /* 0x000000040f0f7224 */ /* 0x180fe200078e020d */
        /* <DEDUP_REMOVED lines=8> */
[----:B------:R-:W-:Y:S01]  /*02d0*/  MOV R8, RZ ;  /* 0x000000ff00087202 */ /* 0x000fe20000000f00 */
[----:B------:R-:W-:Y:S01]  /*02e0*/  IMAD R23, R23, R4, R13 ;  /* 0x0000000417177224 */ /* 0x000fe200078e020d */
[----:B------:R-:W-:-:S02]  /*02f0*/  MOV R7, R5 ;  /* 0x0000000500077202 */ /* 0x000fc40000000f00 */
[C---:B------:R-:W-:Y:S02]  /*0300*/  IADD3 R13, PT, PT, R6.reuse, R29, RZ ;  /* 0x0000001d060d7210 */ /* 0x040fe40007ffe0ff */
[----:B------:R-:W-:Y:S02]  /*0310*/  IADD3 R10, PT, PT, R6, R10, RZ ;  /* 0x0000000a060a7210 */ /* 0x000fe40007ffe0ff */
[----:B------:R-:W-:Y:S02]  /*0320*/  IADD3 R24, PT, PT, -R24, RZ, RZ ;  /* 0x000000ff18187210 */ /* 0x000fe40007ffe1ff */
[C---:B------:R-:W-:Y:S02]  /*0330*/  IADD3 R22, PT, PT, R6.reuse, R15, RZ ;  /* 0x0000000f06167210 */ /* 0x040fe40007ffe0ff */
[C---:B------:R-:W-:Y:S02]  /*0340*/  IADD3 R19, PT, PT, R6.reuse, R19, RZ ;  /* 0x0000001306137210 */ /* 0x040fe40007ffe0ff */
[----:B------:R-:W-:-:S02]  /*0350*/  IADD3 R20, PT, PT, R6, R17, RZ ;  /* 0x0000001106147210 */ /* 0x000fc40007ffe0ff */
[C---:B------:R-:W-:Y:S02]  /*0360*/  IADD3 R21, PT, PT, R6.reuse, R21, RZ ;  /* 0x0000001506157210 */ /* 0x040fe40007ffe0ff */
[C---:B------:R-:W-:Y:S02]  /*0370*/  IADD3 R12, PT, PT, R6.reuse, R27, RZ ;  /* 0x0000001b060c7210 */ /* 0x040fe40007ffe0ff */
[----:B------:R-:W-:-:S07]  /*0380*/  IADD3 R23, PT, PT, R6, R23, RZ ;  /* 0x0000001706177210 */ /* 0x000fce0007ffe0ff */
.L_x_955:
[----:B------:R-:W0:Y:S02]  /*0390*/  LDC.64 R14, c[0x0][0x440] ;  /* 0x00011000ff0e7b82 */ /* 0x000e240000000a00 */
[----:B0-----:R-:W-:-:S05]  /*03a0*/  IMAD.WIDE.U32 R16, R10, 0x4, R14 ;  /* 0x000000040a107825 */ /* 0x001fca00078e000e */
[----:B------:R0:W2:Y:S02]  /*03b0*/  LDG.E R27, desc[UR6][R16.64] ;  /* 0x00000006101b7981 */ /* 0x0000a4000c1e1900 */
[----:B0-----:R-:W-:-:S05]  /*03c0*/  IMAD.WIDE.U32 R16, R13, 0x4, R14 ;  /* 0x000000040d107825 */ /* 0x001fca00078e000e */
[----:B------:R0:W3:Y:S02]  /*03d0*/  LDG.E R18, desc[UR6][R16.64] ;  /* 0x0000000610127981 */ /* 0x0000e4000c1e1900 */
[----:B0-----:R-:W-:-:S05]  /*03e0*/  IMAD.WIDE.U32 R16, R12, 0x4, R14 ;  /* 0x000000040c107825 */ /* 0x001fca00078e000e */
[----:B------:R0:W4:Y:S02]  /*03f0*/  LDG.E R29, desc[UR6][R16.64] ;  /* 0x00000006101d7981 */ /* 0x000124000c1e1900 */
[----:B0-----:R-:W-:-:S04]  /*0400*/  IMAD.WIDE.U32 R16, R23, 0x4, R14 ;  /* 0x0000000417107825 */ /* 0x001fc800078e000e */
[----:B--2---:R-:W-:-:S04]  /*0410*/  FADD.FTZ R27, R27, R8 ;  /* 0x000000081b1b7221 */ /* 0x004fc80000010000 */
[----:B---3--:R-:W-:Y:S02]  /*0420*/  FADD.FTZ R18, R27, R18 ;  /* 0x000000121b127221 */ /* 0x008fe40000010000 */
[----:B------:R0:W2:Y:S02]  /*0430*/  LDG.E R27, desc[UR6][R16.64] ;  /* 0x00000006101b7981 */ /* 0x0000a4000c1e1900 */
[----:B0-----:R-:W-:-:S04]  /*0440*/  IMAD.WIDE.U32 R16, R22, 0x4, R14 ;  /* 0x0000000416107825 */ /* 0x001fc800078e000e */
[----:B----4-:R-:W-:Y:S02]  /*0450*/  FADD.FTZ R18, R18, R29 ;  /* 0x0000001d12127221 */ /* 0x010fe40000010000 */
[----:B------:R0:W3:Y:S02]  /*0460*/  LDG.E R29, desc[UR6][R16.64] ;  /* 0x00000006101d7981 */ /* 0x0000e4000c1e1900 */
[----:B0-----:R-:W-:-:S04]  /*0470*/  IMAD.WIDE.U32 R16, R19, 0x4, R14 ;  /* 0x0000000413107825 */ /* 0x001fc800078e000e */
[----:B--2---:R-:W-:Y:S02]  /*0480*/  FADD.FTZ R18, R18, R27 ;  /* 0x0000001b12127221 */ /* 0x004fe40000010000 */
[----:B------:R0:W2:Y:S02]  /*0490*/  LDG.E R27, desc[UR6][R16.64] ;  /* 0x00000006101b7981 */ /* 0x0000a4000c1e1900 */
[----:B0-----:R-:W-:-:S05]  /*04a0*/  IMAD.WIDE.U32 R16, R20, 0x4, R14 ;  /* 0x0000000414107825 */ /* 0x001fca00078e000e */
[----:B------:R0:W4:Y:S02]  /*04b0*/  LDG.E R8, desc[UR6][R16.64] ;  /* 0x0000000610087981 */ /* 0x000124000c1e1900 */
[----:B0-----:R-:W0:Y:S01]  /*04c0*/  LDC.64 R16, c[0x0][0x448] ;  /* 0x00011200ff107b82 */ /* 0x001e220000000a00 */
[----:B---3--:R-:W-:Y:S01]  /*04d0*/  FADD.FTZ R18, R18, R29 ;  /* 0x0000001d12127221 */ /* 0x008fe20000010000 */
[----:B------:R-:W-:-:S04]  /*04e0*/  IMAD.WIDE.U32 R14, R21, 0x4, R14 ;  /* 0x00000004150e7825 */ /* 0x000fc800078e000e */
[----:B--2---:R-:W-:Y:S02]  /*04f0*/  FADD.FTZ R27, R18, R27 ;  /* 0x0000001b121b7221 */ /* 0x004fe40000010000 */
[----:B------:R0:W2:Y:S02]  /*0500*/  LDG.E R18, desc[UR6][R14.64] ;  /* 0x000000060e127981 */ /* 0x0000a4000c1e1900 */
[----:B0-----:R-:W-:-:S05]  /*0510*/  IMAD.WIDE.U32 R14, R10, 0x4, R16 ;  /* 0x000000040a0e7825 */ /* 0x001fca00078e0010 */
[----:B------:R0:W3:Y:S02]  /*0520*/  LDG.E R28, desc[UR6][R14.64] ;  /* 0x000000060e1c7981 */ /* 0x0000e4000c1e1900 */
[----:B0-----:R-:W-:-:S04]  /*0530*/  IMAD.WIDE.U32 R14, R13, 0x4, R16 ;  /* 0x000000040d0e7825 */ /* 0x001fc800078e0010 */
[----:B---3--:R-:W-:Y:S02]  /*0540*/  FADD.FTZ R28, R28, R25 ;  /* 0x000000191c1c7221 */ /* 0x008fe40000010000 */
        /* <DEDUP_REMOVED lines=11> */
[----:B----4-:R-:W-:Y:S01]  /*0600*/  FADD.FTZ R8, R27, R8 ;  /* 0x000000081b087221 */ /* 0x010fe20000010000 */
[----:B---3--:R-:W-:Y:S02]  /*0610*/  FADD.FTZ R25, R25, R28 ;  /* 0x0000001c19197221 */ /* 0x008fe40000010000 */
[----:B------:R0:W3:Y:S02]  /*0620*/  LDG.E R28, desc[UR6][R14.64] ;  /* 0x000000060e1c7981 */ /* 0x0000e4000c1e1900 */
[----:B0-----:R-:W-:-:S05]  /*0630*/  IMAD.WIDE.U32 R14, R20, 0x4, R16 ;  /* 0x00000004140e7825 */ /* 0x001fca00078e0010 */
[----:B------:R0:W4:Y:S02]  /*0640*/  LDG.E R27, desc[UR6][R14.64] ;  /* 0x000000060e1b7981 */ /* 0x000124000c1e1900 */
[----:B0-----:R-:W0:Y:S01]  /*0650*/  LDC.64 R14, c[0x0][0x460] ;  /* 0x00011800ff0e7b82 */ /* 0x001e220000000a00 */
[----:B------:R-:W-:-:S04]  /*0660*/  IMAD.WIDE.U32 R16, R21, 0x4, R16 ;  /* 0x0000000415107825 */ /* 0x000fc800078e0010 */
[----:B--2---:R-:W-:Y:S02]  /*0670*/  FADD.FTZ R8, R8, R18 ;  /* 0x0000001208087221 */ /* 0x004fe40000010000 */
[----:B------:R0:W2:Y:S02]  /*0680*/  LDG.E R18, desc[UR6][R16.64] ;  /* 0x0000000610127981 */ /* 0x0000a4000c1e1900 */
[----:B0-----:R-:W-:-:S04]  /*0690*/  IMAD.WIDE.U32 R16, R10, 0x4, R14 ;  /* 0x000000040a107825 */ /* 0x001fc800078e000e */
[----:B---3--:R-:W-:-:S04]  /*06a0*/  FADD.FTZ R25, R25, R28 ;  /* 0x0000001c19197221 */ /* 0x008fc80000010000 */
[----:B----4-:R-:W-:Y:S02]  /*06b0*/  FADD.FTZ R25, R25, R27 ;  /* 0x0000001b19197221 */ /* 0x010fe40000010000 */
        /* <DEDUP_REMOVED lines=17> */
[----:B------:R-:W-:-:S06]  /*07d0*/  IMAD.WIDE.U32 R14, R21, 0x4, R14 ;  /* 0x00000004150e7825 */ /* 0x000fcc00078e000e */
[----:B------:R-:W4:Y:S01]  /*07e0*/  LDG.E R15, desc[UR6][R14.64] ;  /* 0x000000060e0f7981 */ /* 0x000f22000c1e1900 */
[----:B---3--:R-:W-:-:S03]  /*07f0*/  FADD.FTZ R26, R26, R27 ;  /* 0x0000001b1a1a7221 */ /* 0x008fc60000010000 */
[----:B------:R-:W3:Y:S01]  /*0800*/  LDG.E R27, desc[UR6][R16.64] ;  /* 0x00000006101b7981 */ /* 0x000ee2000c1e1900 */
[----:B------:R-:W-:-:S04]  /*0810*/  IADD3 R24, PT, PT, R24, 0x8, RZ ;  /* 0x0000000818187810 */ /* 0x000fc80007ffe0ff */
[----:B------:R-:W-:Y:S01]  /*0820*/  ISETP.NE.AND P0, PT, R24, RZ, PT ;  /* 0x000000ff1800720c */ /* 0x000fe20003f05270 */
[----:B--2---:R-:W-:Y:S01]  /*0830*/  FADD.FTZ R25, R25, R18 ;  /* 0x0000001219197221 */ /* 0x004fe20000010000 */
[----:B------:R-:W-:Y:S02]  /*0840*/  IADD3 R7, PT, PT, R7, 0x100, RZ ;  /* 0x0000010007077810 */ /* 0x000fe40007ffe0ff */
[C---:B------:R-:W-:Y:S02]  /*0850*/  LEA R10, R4.reuse, R10, 0x8 ;  /* 0x0000000a040a7211 */ /* 0x040fe400078e40ff */
[C---:B------:R-:W-:Y:S02]  /*0860*/  LEA R13, R4.reuse, R13, 0x8 ;  /* 0x0000000d040d7211 */ /* 0x040fe400078e40ff */
[C---:B------:R-:W-:Y:S02]  /*0870*/  LEA R12, R4.reuse, R12, 0x8 ;  /* 0x0000000c040c7211 */ /* 0x040fe400078e40ff */
[----:B------:R-:W-:-:S02]  /*0880*/  LEA R23, R4, R23, 0x8 ;  /* 0x0000001704177211 */ /* 0x000fc400078e40ff */
[C---:B------:R-:W-:Y:S02]  /*0890*/  LEA R22, R4.reuse, R22, 0x8 ;  /* 0x0000001604167211 */ /* 0x040fe400078e40ff */
[C---:B------:R-:W-:Y:S02]  /*08a0*/  LEA R19, R4.reuse, R19, 0x8 ;  /* 0x0000001304137211 */ /* 0x040fe400078e40ff */
[C---:B------:R-:W-:Y:S02]  /*08b0*/  LEA R20, R4.reuse, R20, 0x8 ;  /* 0x0000001404147211 */ /* 0x040fe400078e40ff */
[----:B------:R-:W-:Y:S01]  /*08c0*/  LEA R21, R4, R21, 0x8 ;  /* 0x0000001504157211 */ /* 0x000fe200078e40ff */
[----:B---3--:R-:W-:-:S04]  /*08d0*/  FADD.FTZ R26, R26, R27 ;  /* 0x0000001b1a1a7221 */ /* 0x008fc80000010000 */
[----:B----4-:R-:W-:Y:S01]  /*08e0*/  FADD.FTZ R26, R26, R15 ;  /* 0x0000000f1a1a7221 */ /* 0x010fe20000010000 */
[----:B------:R-:W-:Y:S06]  /*08f0*/  @P0 BRA `(.L_x_955) ;  /* 0xfffffff800a40947 */ /* 0x000fec000383ffff */
.L_x_954:
[----:B------:R-:W-:Y:S05]  /*0900*/  BSYNC.RECONVERGENT B1 ;  /* 0x0000000000017941 */ /* 0x000fea0003800200 */
.L_x_953:
[----:B------:R-:W-:-:S13]  /*0910*/  LOP3.LUT P0, R10, R11, 0x7, RZ, 0xc0, !PT ;  /* 0x000000070b0a7812 */ /* 0x000fda000780c0ff */
[----:B------:R-:W-:Y:S05]  /*0920*/  @!P0 BRA `(.L_x_952) ;  /* 0x0000000400748947 */ /* 0x000fea0003800000 */
[----:B------:R-:W-:Y:S01]  /*0930*/  ISETP.GE.U32.AND P0, PT, R10, 0x4, PT ;  /* 0x000000040a00780c */ /* 0x000fe20003f06070 */
[----:B------:R-:W-:Y:S01]  /*0940*/  BSSY.RECONVERGENT B1, `(.L_x_956) ;  /* 0x000002f000017945 */ /* 0x000fe20003800200 */
[----:B------:R-:W-:-:S11]  /*0950*/  LOP3.LUT P1, R17, R11, 0x3, RZ, 0xc0, !PT ;  /* 0x000000030b117812 */ /* 0x000fd6000782c0ff */
[----:B------:R-:W-:Y:S05]  /*0960*/  @!P0 BRA `(.L_x_957) ;  /* 0x0000000000b08947 */ /* 0x000fea0003800000 */
[----:B------:R-:W0:Y:S01]  /*0970*/  LDC.64 R10, c[0x0][0x440] ;  /* 0x00011000ff0a7b82 */ /* 0x000e220000000a00 */
[----:B------:R-:W-:-:S07]  /*0980*/  IMAD R16, R7, R4, R3 ;  /* 0x0000000407107224 */ /* 0x000fce00078e0203 */
[----:B------:R-:W1:Y:S08]  /*0990*/  LDC.64 R14, c[0x0][0x448] ;  /* 0x00011200ff0e7b82 */ /* 0x000e700000000a00 */
[----:B------:R-:W2:Y:S01]  /*09a0*/  LDC.64 R12, c[0x0][0x460] ;  /* 0x00011800ff0c7b82 */ /* 0x000ea20000000a00 */
[----:B0-----:R-:W-:-:S06]  /*09b0*/  IMAD.WIDE.U32 R22, R16, 0x4, R10 ;  /* 0x0000000410167825 */ /* 0x001fcc00078e000a */
[----:B------:R-:W3:Y:S01]  /*09c0*/  LDG.E R22, desc[UR6][R22.64] ;  /* 0x0000000616167981 */ /* 0x000ee2000c1e1900 */
[----:B-1----:R-:W-:-:S05]  /*09d0*/  IMAD.WIDE.U32 R18, R16, 0x4, R14 ;  /* 0x0000000410127825 */ /* 0x002fca00078e000e */
[----:B------:R2:W4:Y:S02]  /*09e0*/  LDG.E R23, desc[UR6][R18.64] ;  /* 0x0000000612177981 */ /* 0x000524000c1e1900 */
[----:B--2---:R-:W-:-:S06]  /*09f0*/  IMAD.WIDE.U32 R18, R16, 0x4, R12 ;  /* 0x0000000410127825 */ /* 0x004fcc00078e000c */
[----:B------:R0:W2:Y:S01]  /*0a00*/  LDG.E R19, desc[UR6][R18.64] ;  /* 0x0000000612137981 */ /* 0x0000a2000c1e1900 */
[----:B------:R-:W-:-:S05]  /*0a10*/  LEA R28, R4, R16, 0x5 ;  /* 0x00000010041c7211 */ /* 0x000fca00078e28ff */
[----:B------:R-:W-:Y:S01]  /*0a20*/  IMAD.WIDE.U32 R20, R28, 0x4, R10 ;  /* 0x000000041c147825 */ /* 0x000fe200078e000a */
[----:B0-----:R-:W-:-:S04]  /*0a30*/  LEA R18, R4, R16, 0x6 ;  /* 0x0000001004127211 */ /* 0x001fc800078e30ff */
[----:B------:R0:W5:Y:S02]  /*0a40*/  LDG.E R16, desc[UR6][R20.64] ;  /* 0x0000000614107981 */ /* 0x000164000c1e1900 */
[----:B0-----:R-:W-:-:S06]  /*0a50*/  IMAD.WIDE.U32 R20, R18, 0x4, R10 ;  /* 0x0000000412147825 */ /* 0x001fcc00078e000a */
[----:B------:R-:W5:Y:S01]  /*0a60*/  LDG.E R20, desc[UR6][R20.64] ;  /* 0x0000000614147981 */ /* 0x000f62000c1e1900 */
[----:B------:R-:W-:-:S05]  /*0a70*/  LEA R24, R4, R18, 0x5 ;  /* 0x0000001204187211 */ /* 0x000fca00078e28ff */
[----:B------:R-:W-:-:S06]  /*0a80*/  IMAD.WIDE.U32 R10, R24, 0x4, R10 ;  /* 0x00000004180a7825 */ /* 0x000fcc00078e000a */
[----:B------:R-:W5:Y:S01]  /*0a90*/  LDG.E R10, desc[UR6][R10.64] ;  /* 0x000000060a0a7981 */ /* 0x000f62000c1e1900 */
[----:B---3--:R-:W-:Y:S01]  /*0aa0*/  FADD.FTZ R8, R8, R22 ;  /* 0x0000001608087221 */ /* 0x008fe20000010000 */
[----:B----4-:R-:W-:Y:S01]  /*0ab0*/  FADD.FTZ R25, R25, R23 ;  /* 0x0000001719197221 */ /* 0x010fe20000010000 */
[----:B------:R-:W-:-:S05]  /*0ac0*/  IMAD.WIDE.U32 R22, R28, 0x4, R14 ;  /* 0x000000041c167825 */ /* 0x000fca00078e000e */
[----:B------:R0:W3:Y:S01]  /*0ad0*/  LDG.E R21, desc[UR6][R22.64] ;  /* 0x0000000616157981 */ /* 0x0000e2000c1e1900 */
[----:B------:R-:W-:-:S04]  /*0ae0*/  IMAD.WIDE.U32 R28, R28, 0x4, R12 ;  /* 0x000000041c1c7825 */ /* 0x000fc800078e000c */
[----:B0-----:R-:W-:-:S04]  /*0af0*/  IMAD.WIDE.U32 R22, R18, 0x4, R14 ;  /* 0x0000000412167825 */ /* 0x001fc800078e000e */
[----:B--2---:R-:W-:Y:S01]  /*0b00*/  FADD.FTZ R26, R26, R19 ;  /* 0x000000131a1a7221 */ /* 0x004fe20000010000 */
[----:B------:R-:W-:Y:S01]  /*0b10*/  IMAD.WIDE.U32 R18, R18, 0x4, R12 ;  /* 0x0000000412127825 */ /* 0x000fe200078e000c */
[----:B------:R-:W2:Y:S03]  /*0b20*/  LDG.E R22, desc[UR6][R22.64] ;  /* 0x0000000616167981 */ /* 0x000ea6000c1e1900 */
[C---:B------:R-:W-:Y:S02]  /*0b30*/  IMAD.WIDE.U32 R14, R24.reuse, 0x4, R14 ;  /* 0x00000004180e7825 */ /* 0x040fe400078e000e */
[----:B------:R-:W4:Y:S02]  /*0b40*/  LDG.E R18, desc[UR6][R18.64] ;  /* 0x0000000612127981 */ /* 0x000f24000c1e1900 */
[----:B------:R-:W-:Y:S02]  /*0b50*/  IMAD.WIDE.U32 R12, R24, 0x4, R12 ;  /* 0x00000004180c7825 */ /* 0x000fe400078e000c */
[----:B------:R-:W4:Y:S04]  /*0b60*/  LDG.E R14, desc[UR6][R14.64] ;  /* 0x000000060e0e7981 */ /* 0x000f28000c1e1900 */
[----:B------:R-:W4:Y:S04]  /*0b70*/  LDG.E R23, desc[UR6][R28.64] ;  /* 0x000000061c177981 */ /* 0x000f28000c1e1900 */
[----:B------:R-:W4:Y:S01]  /*0b80*/  LDG.E R12, desc[UR6][R12.64] ;  /* 0x000000060c0c7981 */ /* 0x000f22000c1e1900 */
[----:B-----5:R-:W-:Y:S01]  /*0b90*/  FADD.FTZ R27, R8, R16 ;  /* 0x00000010081b7221 */ /* 0x020fe20000010000 */
[----:B------:R-:W-:-:S03]  /*0ba0*/  IADD3 R7, PT, PT, R7, 0x80, RZ ;  /* 0x0000008007077810 */ /* 0x000fc60007ffe0ff */
[----:B------:R-:W-:-:S04]  /*0bb0*/  FADD.FTZ R27, R27, R20 ;  /* 0x000000141b1b7221 */ /* 0x000fc80000010000 */
[----:B------:R-:W-:Y:S01]  /*0bc0*/  FADD.FTZ R8, R27, R10 ;  /* 0x0000000a1b087221 */ /* 0x000fe20000010000 */
[----:B---3--:R-:W-:-:S04]  /*0bd0*/  FADD.FTZ R21, R25, R21 ;  /* 0x0000001519157221 */ /* 0x008fc80000010000 */
[----:B--2---:R-:W-:Y:S01]  /*0be0*/  FADD.FTZ R21, R21, R22 ;  /* 0x0000001615157221 */ /* 0x004fe20000010000 */
[----:B----4-:R-:W-:-:S04]  /*0bf0*/  FADD.FTZ R23, R26, R23 ;  /* 0x000000171a177221 */ /* 0x010fc80000010000 */
[----:B------:R-:W-:Y:S01]  /*0c00*/  FADD.FTZ R23, R23, R18 ;  /* 0x0000001217177221 */ /* 0x000fe20000010000 */
[----:B------:R-:W-:-:S03]  /*0c10*/  FADD.FTZ R25, R21, R14 ;  /* 0x0000000e15197221 */ /* 0x000fc60000010000 */
[----:B------:R-:W-:-:S07]  /*0c20*/  FADD.FTZ R26, R23, R12 ;  /* 0x0000000c171a7221 */ /* 0x000fce0000010000 */
.L_x_957:
[----:B------:R-:W-:Y:S05]  /*0c30*/  BSYNC.RECONVERGENT B1 ;  /* 0x0000000000017941 */ /* 0x000fea0003800200 */
.L_x_956:
[----:B------:R-:W-:Y:S05]  /*0c40*/  @!P1 BRA `(.L_x_952) ;  /* 0x0000000000ac9947 */ /* 0x000fea0003800000 */
[----:B------:R-:W-:Y:S01]  /*0c50*/  ISETP.NE.AND P1, PT, R17, 0x1, PT ;  /* 0x000000011100780c */ /* 0x000fe20003f25270 */
[----:B------:R-:W-:Y:S01]  /*0c60*/  BSSY.RECONVERGENT B1, `(.L_x_958) ;  /* 0x000001b000017945 */ /* 0x000fe20003800200 */
[----:B------:R-:W-:-:S11]  /*0c70*/  LOP3.LUT P0, RZ, R9, 0x20, RZ, 0xc0, !PT ;  /* 0x0000002009ff7812 */ /* 0x000fd6000780c0ff */
[----:B------:R-:W-:Y:S05]  /*0c80*/  @!P1 BRA `(.L_x_959) ;  /* 0x0000000000609947 */ /* 0x000fea0003800000 */
[----:B------:R-:W0:Y:S01]  /*0c90*/  LDC.64 R18, c[0x0][0x440] ;  /* 0x00011000ff127b82 */ /* 0x000e220000000a00 */
[----:B------:R-:W-:-:S05]  /*0ca0*/  IMAD R17, R7, R4, R3 ;  /* 0x0000000407117224 */ /* 0x000fca00078e0203 */
[----:B------:R-:W-:Y:S02]  /*0cb0*/  LEA R9, R4, R17, 0x5 ;  /* 0x0000001104097211 */ /* 0x000fe400078e28ff */
[----:B------:R-:W1:Y:S08]  /*0cc0*/  LDC.64 R10, c[0x0][0x448] ;  /* 0x00011200ff0a7b82 */ /* 0x000e700000000a00 */
[----:B------:R-:W2:Y:S01]  /*0cd0*/  LDC.64 R12, c[0x0][0x460] ;  /* 0x00011800ff0c7b82 */ /* 0x000ea20000000a00 */
[----:B0-----:R-:W-:-:S04]  /*0ce0*/  IMAD.WIDE.U32 R20, R17, 0x4, R18 ;  /* 0x0000000411147825 */ /* 0x001fc800078e0012 */
[----:B-1----:R-:W-:Y:S02]  /*0cf0*/  IMAD.WIDE.U32 R14, R17, 0x4, R10 ;  /* 0x00000004110e7825 */ /* 0x002fe400078e000a */
[----:B------:R-:W3:Y:S02]  /*0d00*/  LDG.E R21, desc[UR6][R20.64] ;  /* 0x0000000614157981 */ /* 0x000ee4000c1e1900 */
[----:B------:R-:W-:Y:S02]  /*0d10*/  IMAD.WIDE.U32 R18, R9, 0x4, R18 ;  /* 0x0000000409127825 */ /* 0x000fe400078e0012 */
[----:B------:R-:W4:Y:S02]  /*0d20*/  LDG.E R14, desc[UR6][R14.64] ;  /* 0x000000060e0e7981 */ /* 0x000f24000c1e1900 */
[----:B--2---:R-:W-:Y:S02]  /*0d30*/  IMAD.WIDE.U32 R16, R17, 0x4, R12 ;  /* 0x0000000411107825 */ /* 0x004fe400078e000c */
[----:B------:R-:W2:Y:S02]  /*0d40*/  LDG.E R19, desc[UR6][R18.64] ;  /* 0x0000000612137981 */ /* 0x000ea4000c1e1900 */
[----:B------:R-:W-:-:S02]  /*0d50*/  IMAD.WIDE.U32 R10, R9, 0x4, R10 ;  /* 0x00000004090a7825 */ /* 0x000fc400078e000a */
[----:B------:R-:W5:Y:S02]  /*0d60*/  LDG.E R17, desc[UR6][R16.64] ;  /* 0x0000000610117981 */ /* 0x000f64000c1e1900 */
[----:B------:R-:W-:Y:S02]  /*0d70*/  IMAD.WIDE.U32 R12, R9, 0x4, R12 ;  /* 0x00000004090c7825 */ /* 0x000fe400078e000c */
[----:B------:R-:W5:Y:S04]  /*0d80*/  LDG.E R10, desc[UR6][R10.64] ;  /* 0x000000060a0a7981 */ /* 0x000f68000c1e1900 */
[----:B------:R-:W5:Y:S01]  /*0d90*/  LDG.E R13, desc[UR6][R12.64] ;  /* 0x000000060c0d7981 */ /* 0x000f62000c1e1900 */
[----:B------:R-:W-:Y:S01]  /*0da0*/  IADD3 R7, PT, PT, R7, 0x40, RZ ;  /* 0x0000004007077810 */ /* 0x000fe20007ffe0ff */
[----:B---3--:R-:W-:Y:S01]  /*0db0*/  FADD.FTZ R8, R8, R21 ;  /* 0x0000001508087221 */ /* 0x008fe20000010000 */
[----:B----4-:R-:W-:-:S03]  /*0dc0*/  FADD.FTZ R25, R25, R14 ;  /* 0x0000000e19197221 */ /* 0x010fc60000010000 */
[----:B--2---:R-:W-:Y:S01]  /*0dd0*/  FADD.FTZ R8, R8, R19 ;  /* 0x0000001308087221 */ /* 0x004fe20000010000 */
[----:B-----5:R-:W-:Y:S01]  /*0de0*/  FADD.FTZ R26, R26, R17 ;  /* 0x000000111a1a7221 */ /* 0x020fe20000010000 */
[----:B------:R-:W-:-:S03]  /*0df0*/  FADD.FTZ R25, R25, R10 ;  /* 0x0000000a19197221 */ /* 0x000fc60000010000 */
[----:B------:R-:W-:-:S07]  /*0e00*/  FADD.FTZ R26, R26, R13 ;  /* 0x0000000d1a1a7221 */ /* 0x000fce0000010000 */
.L_x_959:
[----:B------:R-:W-:Y:S05]  /*0e10*/  BSYNC.RECONVERGENT B1 ;  /* 0x0000000000017941 */ /* 0x000fea0003800200 */
.L_x_958:
[----:B------:R-:W-:Y:S05]  /*0e20*/  @P0 BRA `(.L_x_952) ;  /* 0x0000000000340947 */ /* 0x000fea0003800000 */
[----:B------:R-:W0:Y:S01]  /*0e30*/  LDC.64 R14, c[0x0][0x440] ;  /* 0x00011000ff0e7b82 */ /* 0x000e220000000a00 */
[----:B------:R-:W-:-:S07]  /*0e40*/  IMAD R3, R7, R4, R3 ;  /* 0x0000000407037224 */ /* 0x000fce00078e0203 */
[----:B------:R-:W1:Y:S08]  /*0e50*/  LDC.64 R12, c[0x0][0x448] ;  /* 0x00011200ff0c7b82 */ /* 0x000e700000000a00 */
[----:B------:R-:W2:Y:S01]  /*0e60*/  LDC.64 R10, c[0x0][0x460] ;  /* 0x00011800ff0a7b82 */ /* 0x000ea20000000a00 */
[----:B0-----:R-:W-:-:S06]  /*0e70*/  IMAD.WIDE.U32 R14, R3, 0x4, R14 ;  /* 0x00000004030e7825 */ /* 0x001fcc00078e000e */
[----:B------:R-:W3:Y:S01]  /*0e80*/  LDG.E R15, desc[UR6][R14.64] ;  /* 0x000000060e0f7981 */ /* 0x000ee2000c1e1900 */
[----:B-1----:R-:W-:-:S06]  /*0e90*/  IMAD.WIDE.U32 R12, R3, 0x4, R12 ;  /* 0x00000004030c7825 */ /* 0x002fcc00078e000c */
[----:B------:R-:W4:Y:S01]  /*0ea0*/  LDG.E R12, desc[UR6][R12.64] ;  /* 0x000000060c0c7981 */ /* 0x000f22000c1e1900 */
[----:B--2---:R-:W-:-:S06]  /*0eb0*/  IMAD.WIDE.U32 R10, R3, 0x4, R10 ;  /* 0x00000004030a7825 */ /* 0x004fcc00078e000a */
[----:B------:R-:W2:Y:S01]  /*0ec0*/  LDG.E R11, desc[UR6][R10.64] ;  /* 0x000000060a0b7981 */ /* 0x000ea2000c1e1900 */
[----:B---3--:R-:W-:Y:S01]  /*0ed0*/  FADD.FTZ R8, R8, R15 ;  /* 0x0000000f08087221 */ /* 0x008fe20000010000 */
[----:B----4-:R-:W-:Y:S01]  /*0ee0*/  FADD.FTZ R25, R25, R12 ;  /* 0x0000000c19197221 */ /* 0x010fe20000010000 */
[----:B--2---:R-:W-:-:S07]  /*0ef0*/  FADD.FTZ R26, R26, R11 ;  /* 0x0000000b1a1a7221 */ /* 0x004fce0000010000 */
.L_x_952:
[----:B------:R-:W-:Y:S05]  /*0f00*/  BSYNC.RECONVERGENT B0 ;  /* 0x0000000000007941 */ /* 0x000fea0003800200 */
.L_x_951:
[----:B------:R-:W0:Y:S01]  /*0f10*/  S2UR UR5, SR_CgaCtaId ;  /* 0x00000000000579c3 */ /* 0x000e220000008800 */
[----:B------:R-:W-:Y:S01]  /*0f20*/  UMOV UR4, 0x400 ;  /* 0x0000040000047882 */ /* 0x000fe20000000000 */
[--C-:B------:R-:W-:Y:S02]  /*0f30*/  LOP3.LUT R3, R5, 0x1f, R2.reuse, 0x78, !PT ;  /* 0x0000001f05037812 */ /* 0x100fe400078e7802 */
[----:B------:R-:W-:Y:S02]  /*0f40*/  SHF.L.U32 R10, R6, 0x7, RZ ;  /* 0x00000007060a7819 */ /* 0x000fe400000006ff */
[C---:B------:R-:W-:Y:S02]  /*0f50*/  LOP3.LUT R2, R3.reuse, 0x3e0, R2, 0xf8, !PT ;  /* 0x000003e003027812 */ /* 0x040fe400078ef802 */
[----:B------:R-:W-:Y:S02]  /*0f60*/  SHF.L.U32 R7, R3, 0x2, RZ ;  /* 0x0000000203077819 */ /* 0x000fe400000006ff */
[----:B------:R-:W-:-:S02]  /*0f70*/  SHF.L.U32 R0, R0, 0x4, RZ ;  /* 0x0000000400007819 */ /* 0x000fc400000006ff */
[----:B------:R-:W-:Y:S02]  /*0f80*/  LOP3.LUT R7, R10, R7, RZ, 0xfc, !PT ;  /* 0x000000070a077212 */ /* 0x000fe400078efcff */
[----:B------:R-:W-:Y:S01]  /*0f90*/  ISETP.NE.AND P0, PT, R6, RZ, PT ;  /* 0x000000ff0600720c */ /* 0x000fe20003f05270 */
[----:B0-----:R-:W-:-:S06]  /*0fa0*/  ULEA UR4, UR5, UR4, 0x18 ;  /* 0x0000000405047291 */ /* 0x001fcc000f8ec0ff */
[----:B------:R-:W-:-:S05]  /*0fb0*/  LEA R3, R2, UR4, 0x2 ;  /* 0x0000000402037c11 */ /* 0x000fca000f8e10ff */
[----:B------:R-:W-:Y:S04]  /*0fc0*/  STS [R3], R25 ;  /* 0x0000001903007388 */ /* 0x000fe80000000800 */
[----:B------:R-:W-:Y:S04]  /*0fd0*/  STS [R3+0x1000], R8 ;  /* 0x0010000803007388 */ /* 0x000fe80000000800 */
[----:B------:R-:W-:Y:S01]  /*0fe0*/  STS [R3+0x2000], R26 ;  /* 0x0020001a03007388 */ /* 0x000fe20000000800 */
[----:B------:R-:W-:Y:S06]  /*0ff0*/  BAR.SYNC.DEFER_BLOCKING 0x0 ;  /* 0x0000000000007b1d */ /* 0x000fec0000010000 */
[----:B------:R-:W0:Y:S04]  /*1000*/  LDS R10, [R7+UR4+0x1000] ;  /* 0x00100004070a7984 */ /* 0x000e280008000800 */
[----:B------:R-:W1:Y:S04]  /*1010*/  LDS R2, [R7+UR4] ;  /* 0x0000000407027984 */ /* 0x000e680008000800 */
[----:B------:R-:W2:Y:S04]  /*1020*/  LDS R9, [R7+UR4+0x2000] ;  /* 0x0020000407097984 */ /* 0x000ea80008000800 */
[----:B0-----:R-:W0:Y:S04]  /*1030*/  SHFL.BFLY PT, R11, R10, 0x1, 0x1f ;  /* 0x0c201f000a0b7f89 */ /* 0x001e2800000e0000 */
[----:B-1----:R-:W1:Y:S04]  /*1040*/  SHFL.BFLY PT, R13, R2, 0x1, 0x1f ;  /* 0x0c201f00020d7f89 */ /* 0x002e6800000e0000 */
[----:B--2---:R-:W2:Y:S01]  /*1050*/  SHFL.BFLY PT, R12, R9, 0x1, 0x1f ;  /* 0x0c201f00090c7f89 */ /* 0x004ea200000e0000 */
[----:B0-----:R-:W-:Y:S01]  /*1060*/  FADD.FTZ R11, R10, R11 ;  /* 0x0000000b0a0b7221 */ /* 0x001fe20000010000 */
[----:B-1----:R-:W-:-:S04]  /*1070*/  FADD.FTZ R13, R2, R13 ;  /* 0x0000000d020d7221 */ /* 0x002fc80000010000 */
[----:B------:R-:W0:Y:S01]  /*1080*/  SHFL.BFLY PT, R8, R11, 0x2, 0x1f ;  /* 0x0c401f000b087f89 */ /* 0x000e2200000e0000 */
[----:B--2---:R-:W-:-:S03]  /*1090*/  FADD.FTZ R14, R9, R12 ;  /* 0x0000000c090e7221 */ /* 0x004fc60000010000 */
[----:B------:R-:W1:Y:S04]  /*10a0*/  SHFL.BFLY PT, R12, R13, 0x2, 0x1f ;  /* 0x0c401f000d0c7f89 */ /* 0x000e6800000e0000 */
[----:B------:R-:W2:Y:S01]  /*10b0*/  SHFL.BFLY PT, R3, R14, 0x2, 0x1f ;  /* 0x0c401f000e037f89 */ /* 0x000ea200000e0000 */
[----:B0-----:R-:W-:Y:S01]  /*10c0*/  FADD.FTZ R8, R11, R8 ;  /* 0x000000080b087221 */ /* 0x001fe20000010000 */
[----:B-1----:R-:W-:Y:S01]  /*10d0*/  FADD.FTZ R12, R13, R12 ;  /* 0x0000000c0d0c7221 */ /* 0x002fe20000010000 */
[----:B--2---:R-:W-:-:S04]  /*10e0*/  FADD.FTZ R15, R14, R3 ;  /* 0x000000030e0f7221 */ /* 0x004fc80000010000 */
[----:B------:R-:W0:Y:S04]  /*10f0*/  SHFL.BFLY PT, R7, R12, 0x4, 0x1f ;  /* 0x0c801f000c077f89 */ /* 0x000e2800000e0000 */
[----:B------:R-:W1:Y:S04]  /*1100*/  SHFL.BFLY PT, R3, R8, 0x4, 0x1f ;  /* 0x0c801f0008037f89 */ /* 0x000e6800000e0000 */
[----:B------:R-:W2:Y:S01]  /*1110*/  SHFL.BFLY PT, R2, R15, 0x4, 0x1f ;  /* 0x0c801f000f027f89 */ /* 0x000ea200000e0000 */
[----:B0-----:R-:W-:Y:S01]  /*1120*/  FADD.FTZ R9, R12, R7 ;  /* 0x000000070c097221 */ /* 0x001fe20000010000 */
[----:B-1----:R-:W-:-:S04]  /*1130*/  FADD.FTZ R3, R8, R3 ;  /* 0x0000000308037221 */ /* 0x002fc80000010000 */
[----:B------:R-:W0:Y:S01]  /*1140*/  SHFL.BFLY PT, R10, R9, 0x8, 0x1f ;  /* 0x0d001f00090a7f89 */ /* 0x000e2200000e0000 */
[----:B--2---:R-:W-:Y:S01]  /*1150*/  FADD.FTZ R16, R15, R2 ;  /* 0x000000020f107221 */ /* 0x004fe20000010000 */
[----:B------:R-:W-:Y:S02]  /*1160*/  LOP3.LUT R15, R0, 0x7ffffff0, RZ, 0xc0, !PT ;  /* 0x7ffffff0000f7812 */ /* 0x000fe400078ec0ff */
[----:B------:R-:W1:Y:S02]  /*1170*/  SHFL.BFLY PT, R2, R3, 0x8, 0x1f ;  /* 0x0d001f0003027f89 */ /* 0x000e6400000e0000 */
[----:B------:R-:W-:Y:S02]  /*1180*/  IADD3 R0, PT, PT, R6, R15, RZ ;  /* 0x0000000f06007210 */ /* 0x000fe40007ffe0ff */
[----:B------:R-:W2:Y:S01]  /*1190*/  SHFL.BFLY PT, R7, R16, 0x8, 0x1f ;  /* 0x0d001f0010077f89 */ /* 0x000ea200000e0000 */
[----:B0-----:R-:W-:Y:S01]  /*11a0*/  FADD.FTZ R10, R9, R10 ;  /* 0x0000000a090a7221 */ /* 0x001fe20000010000 */
[----:B-1----:R-:W-:-:S04]  /*11b0*/  FADD.FTZ R2, R3, R2 ;  /* 0x0000000203027221 */ /* 0x002fc80000010000 */
[----:B------:R-:W0:Y:S01]  /*11c0*/  SHFL.BFLY PT, R11, R10, 0x10, 0x1f ;  /* 0x0e001f000a0b7f89 */ /* 0x000e2200000e0000 */
[----:B------:R-:W-:Y:S01]  /*11d0*/  SHF.L.U32 R3, R0, 0x1, RZ ;  /* 0x0000000100037819 */ /* 0x000fe200000006ff */
[----:B--2---:R-:W-:Y:S02]  /*11e0*/  FADD.FTZ R8, R16, R7 ;  /* 0x0000000710087221 */ /* 0x004fe40000010000 */
[----:B------:R-:W1:Y:S01]  /*11f0*/  SHFL.BFLY PT, R7, R2, 0x10, 0x1f ;  /* 0x0e001f0002077f89 */ /* 0x000e6200000e0000 */
[----:B------:R-:W-:Y:S02]  /*1200*/  ISETP.GE.U32.AND P1, PT, R3, R4, PT ;  /* 0x000000040300720c */ /* 0x000fe40003f26070 */
[----:B------:R-:W-:Y:S01]  /*1210*/  @!P0 LEA R4, R5, UR4, 0x2 ;  /* 0x0000000405048c11 */ /* 0x000fe2000f8e10ff */
[----:B------:R-:W2:Y:S01]  /*1220*/  SHFL.BFLY PT, R13, R8, 0x10, 0x1f ;  /* 0x0e001f00080d7f89 */ /* 0x000ea200000e0000 */
[----:B0-----:R-:W-:Y:S01]  /*1230*/  FADD.FTZ R11, R10, R11 ;  /* 0x0000000b0a0b7221 */ /* 0x001fe20000010000 */
[----:B-1----:R-:W-:-:S04]  /*1240*/  FADD.FTZ R7, R2, R7 ;  /* 0x0000000702077221 */ /* 0x002fc80000010000 */
[----:B------:R0:W-:Y:S01]  /*1250*/  @!P0 STS [R4+0x3000], R11 ;  /* 0x0030000b04008388 */ /* 0x0001e20000000800 */
[----:B--2---:R-:W-:-:S03]  /*1260*/  FADD.FTZ R13, R8, R13 ;  /* 0x0000000d080d7221 */ /* 0x004fc60000010000 */
        /* <DEDUP_REMOVED lines=11> */
[----:B------:R-:W3:Y:S03]  /*1320*/  LDC.64 R4, c[0x0][0x480] ;  /* 0x00012000ff047b82 */ /* 0x000ee60000000a00 */
[----:B------:R-:W4:Y:S05]  /*1330*/  LDS.64 R14, [R8+0x3100] ;  /* 0x00310000080e7984 */ /* 0x000f2a0000000a00 */
[----:B------:R-:W5:Y:S01]  /*1340*/  LDC.64 R6, c[0x0][0x4a0] ;  /* 0x00012800ff067b82 */ /* 0x000f620000000a00 */
[----:B-1----:R-:W-:-:S04]  /*1350*/  IMAD.WIDE.U32 R2, R0, 0x4, R2 ;  /* 0x0000000400027825 */ /* 0x002fc800078e0002 */
[----:B---3--:R-:W-:-:S04]  /*1360*/  IMAD.WIDE.U32 R4, R0, 0x4, R4 ;  /* 0x0000000400047825 */ /* 0x008fc800078e0004 */
[----:B-----5:R-:W-:Y:S01]  /*1370*/  IMAD.WIDE.U32 R6, R0, 0x4, R6 ;  /* 0x0000000400067825 */ /* 0x020fe200078e0006 */
[----:B0-----:R-:W-:Y:S02]  /*1380*/  F2FP.BF16.F32.PACK_AB R11, R11, R10 ;  /* 0x0000000a0b0b723e */ /* 0x001fe400000010ff */
[----:B--2---:R-:W-:-:S03]  /*1390*/  F2FP.BF16.F32.PACK_AB R13, R13, R12 ;  /* 0x0000000c0d0d723e */ /* 0x004fc600000010ff */
[----:B------:R-:W-:Y:S01]  /*13a0*/  STG.E desc[UR6][R2.64], R11 ;  /* 0x0000000b02007986 */ /* 0x000fe2000c101906 */
[----:B----4-:R-:W-:-:S03]  /*13b0*/  F2FP.BF16.F32.PACK_AB R15, R15, R14 ;  /* 0x0000000e0f0f723e */ /* 0x010fc600000010ff */
[----:B------:R-:W-:Y:S04]  /*13c0*/  STG.E desc[UR6][R4.64], R13 ;  /* 0x0000000d04007986 */ /* 0x000fe8000c101906 */
[----:B------:R-:W-:Y:S01]  /*13d0*/  STG.E desc[UR6][R6.64], R15 ;  /* 0x0000000f06007986 */ /* 0x000fe2000c101906 */
[----:B------:R-:W-:Y:S05]  /*13e0*/  EXIT ;  /* 0x000000000000794d */ /* 0x000fea0003800000 */
.L_x_960:
        /* <DEDUP_REMOVED lines=9> */
.L_x_19962:


//--------------------- .text._ZN10layer_norm13ln_bwd_kernelINS_13Kernel_traitsI13__nv_bfloat16S2_S2_S2_fjLj1024ELj1ELj4ELj1ELj16ENS_18Kernel_traits_baseILj1024ES2_S2_S2_S2_fjLj128EEEEELb1ELb1ELb1ELb0EEEvNS_9BwdParamsE --------------------------
	.section	.text._ZN10layer_norm13ln_bwd_kernelINS_13Kernel_traitsI13__nv_bfloat16S2_S2_S2_fjLj1024ELj1ELj4ELj1ELj16ENS_18Kernel_traits_baseILj1024ES2_S2_S2_S2_fjLj128EEEEELb1ELb1ELb1ELb0EEEvNS_9BwdParamsE,"ax",@progbits
	.align	128
        .global         _ZN10layer_norm13ln_bwd_kernelINS_13Kernel_traitsI13__nv_bfloat16S2_S2_S2_fjLj1024ELj1ELj4ELj1ELj16ENS_18Kernel_traits_baseILj1024ES2_S2_S2_S2_fjLj128EEEEELb1ELb1ELb1ELb0EEEvNS_9BwdParamsE
        .type           _ZN10layer_norm13ln_bwd_kernelINS_13Kernel_traitsI13__nv_bfloat16S2_S2_S2_fjLj1024ELj1ELj4ELj1ELj16ENS_18Kernel_traits_baseILj1024ES2_S2_S2_S2_fjLj128EEEEELb1ELb1ELb1ELb0EEEvNS_9BwdParamsE,@function
        .size           _ZN10layer_norm13ln_bwd_kernelINS_13Kernel_traitsI13__nv_bfloat16S2_S2_S2_fjLj1024ELj1ELj4ELj1ELj16ENS_18Kernel_traits_baseILj1024ES2_S2_S2_S2_fjLj128EEEEELb1ELb1ELb1ELb0EEEvNS_9BwdParamsE,(.L_x_19963 - _ZN10layer_norm13ln_bwd_kernelINS_13Kernel_traitsI13__nv_bfloat16S2_S2_S2_fjLj1024ELj1ELj4ELj1ELj16ENS_18Kernel_traits_baseILj1024ES2_S2_S2_S2_fjLj128EEEEELb1ELb1ELb1ELb0EEEvNS_9BwdParamsE)
        .other          _ZN10layer_norm13ln_bwd_kernelINS_13Kernel_traitsI13__nv_bfloat16S2_S2_S2_fjLj1024ELj1ELj4ELj1ELj16ENS_18Kernel_traits_baseILj1024ES2_S2_S2_S2_fjLj128EEEEELb1ELb1ELb1ELb0EEEvNS_9BwdParamsE,@"STO_CUDA_ENTRY STV_DEFAULT"
_ZN10layer_norm13ln_bwd_kernelINS_13Kernel_traitsI13__nv_bfloat16S2_S2_S2_fjLj1024ELj1ELj4ELj1ELj16ENS_18Kernel_traits_baseILj1024ES2_S2_S2_S2_fjLj128EEEEELb1ELb1ELb1ELb0EEEvNS_9BwdParamsE:
.text._ZN10layer_norm13ln_bwd_kernelINS_13Kernel_traitsI13__nv_bfloat16S2_S2_S2_fjLj1024ELj1ELj4ELj1ELj16ENS_18Kernel_traits_baseILj1024ES2_S2_S2_S2_fjLj128EEEEELb1ELb1ELb1ELb0EEEvNS_9BwdParamsE:
[----:B------:R-:W0:Y:S01]  /*0000*/  LDC R1, c[0x0][0x37c] ;  /* 0x0000df00ff017b82 */ /* 0x000e220000000800 */
[----:B------:R-:W1:Y:S01]  /*0010*/  S2R R24, SR_TID.X ;  /* 0x0000000000187919 */ /* 0x000e620000002100 */
[----:B------:R-:W2:Y:S01]  /*0020*/  LDCU UR4, c[0x0][0x388] ;  /* 0x00007100ff0477ac */ /* 0x000ea20008000800 */
[----:B0-----:R-:W-:Y:S01]  /*0030*/  IADD3 R1, PT, PT, R1, -0x28, RZ ;  /* 0xffffffd801017810 */ /* 0x001fe20007ffe0ff */
[----:B------:R-:W0:Y:S01]  /*0040*/  LDCU.64 UR6, c[0x0][0x358] ;  /* 0x00006b00ff0677ac */ /* 0x000e220008000a00 */
[----:B------:R-:W3:Y:S01]  /*0050*/  LDCU UR5, c[0x0][0x384] ;  /* 0x00007080ff0577ac */ /* 0x000ee20008000800 */
[----:B------:R-:W4:Y:S01]  /*0060*/  LDCU UR14, c[0x0][0x388] ;  /* 0x00007100ff0e77ac */ /* 0x000f220008000800 */
[----:B------:R-:W0:Y:S01]  /*0070*/  LDCU.U8 UR8, c[0x0][0x410] ;  /* 0x00008200ff0877ac */ /* 0x000e220008000000 */
[----:B--2---:R-:W-:Y:S01]  /*0080*/  MOV R15, UR4 ;  /* 0x00000004000f7c02 */ /* 0x004fe20008000f00 */
[----:B------:R-:W2:Y:S03]  /*0090*/  LDCU UR9, c[0x0][0x400] ;  /* 0x00008000ff0977ac */ /* 0x000ea60008000800 */
[----:B------:R-:W-:Y:S01]  /*00a0*/  SHF.R.S32.HI R0, RZ, 0x1f, R15 ;  /* 0x0000001fff007819 */ /* 0x000fe2000001140f */
[----:B------:R-:W0:Y:S03]  /*00b0*/  LDCU.64 UR12, c[0x0][0x408] ;  /* 0x00008100ff0c77ac */ /* 0x000e260008000a00 */
        /* <DEDUP_REMOVED lines=26> */
[----:B------:R1:W5:Y:S02]  /*0260*/  @P1 LDG.E.128 R40, desc[UR6][R12.64] ;  /* 0x000000060c281981 */ /* 0x000364000c1e1d00 */
[----:B------:R-:W4:Y:S01]  /*0270*/  @P3 LDC.64 R22, c[0x0][0x3e8] ;  /* 0x0000fa00ff163b82 */ /* 0x000f220000000a00 */
[----:B0-----:R-:W-:-:S05]  /*0280*/  @P2 IMAD.WIDE.U32 R16, R25, 0x10, R16 ;  /* 0x0000001019102825 */ /* 0x001fca00078e0010 */
[----:B------:R0:W5:Y:S01]  /*0290*/  @P2 LDG.E.128 R44, desc[UR6][R16.64] ;  /* 0x00000006102c2981 */ /* 0x000162000c1e1d00 */
[C---:B---3--:R-:W-:Y:S01]  /*02a0*/  @P2 IMAD.WIDE.U32 R18, R25.reuse, 0x10, R18 ;  /* 0x0000001019122825 */ /* 0x048fe200078e0012 */
[----:B------:R-:W-:-:S04]  /*02b0*/  @P2 IADD3 R25, PT, PT, R25, 0x20, RZ ;  /* 0x0000002019192810 */ /* 0x000fc80007ffe0ff */
[----:B------:R0:W5:Y:S01]  /*02c0*/  @P2 LDG.E.128 R48, desc[UR6][R18.64] ;  /* 0x0000000612302981 */ /* 0x000162000c1e1d00 */
[----:B--2---:R-:W-:-:S05]  /*02d0*/  @P3 IMAD.WIDE.U32 R6, R25, 0x10, R20 ;  /* 0x0000001019063825 */ /* 0x004fca00078e0014 */
[----:B------:R0:W5:Y:S01]  /*02e0*/  @P3 LDG.E.128 R52, desc[UR6][R6.64] ;  /* 0x0000000606343981 */ /* 0x000162000c1e1d00 */
[----:B----4-:R-:W-:-:S05]  /*02f0*/  @P3 IMAD.WIDE.U32 R8, R25, 0x10, R22 ;  /* 0x0000001019083825 */ /* 0x010fca00078e0016 */
[----:B------:R0:W5:Y:S01]  /*0300*/  @P3 LDG.E.128 R56, desc[UR6][R8.64] ;  /* 0x0000000608383981 */ /* 0x000162000c1e1d00 */
[----:B------:R-:W2:Y:S01]  /*0310*/  S2UR UR4, SR_CTAID.X ;  /* 0x00000000000479c3 */ /* 0x000ea20000002500 */
[----:B-1----:R-:W-:Y:S01]  /*0320*/  SHF.R.U32.HI R13, RZ, 0x5, R24 ;  /* 0x00000005ff0d7819 */ /* 0x002fe20000011618 */
[----:B------:R-:W-:Y:S01]  /*0330*/  BSSY B0, `(.L_x_961) ;  /* 0x0000fbe000007945 */ /* 0x000fe20003800000 */
[----:B--2---:R-:W-:-:S06]  /*0340*/  USHF.L.U32 UR4, UR4, 0x2, URZ ;  /* 0x0000000204047899 */ /* 0x004fcc00080006ff */
        /* <DEDUP_REMOVED lines=75> */
[----:B------:R-:W-:Y:S01]  /*0800*/  CS2R R98, SRZ ;  /* 0x0000000000627805 */ /* 0x000fe2000001ff00 */
[----:B------:R0:W-:Y:S01]  /*0810*/  STL.S16 [R1+0x10], R5 ;  /* 0x0000100501007387 */ /* 0x0001e20000100600 */
[----:B------:R-:W-:Y:S02]  /*0820*/  CS2R R68, SRZ ;  /* 0x0000000000447805 */ /* 0x000fe4000001ff00 */
[----:B------:R-:W-:Y:S02]  /*0830*/  CS2R R70, SRZ ;  /* 0x0000000000467805 */ /* 0x000fe4000001ff00 */
[----:B------:R-:W-:Y:S01]  /*0840*/  CS2R R72, SRZ ;  /* 0x0000000000487805 */ /* 0x000fe2000001ff00 */
[----:B------:R0:W-:Y:S01]  /*0850*/  STL.S16 [R1+0xc], R4 ;  /* 0x00000c0401007387 */ /* 0x0001e20000100600 */
[----:B------:R-:W-:-:S02]  /*0860*/  CS2R R74, SRZ ;  /* 0x00000000004a7805 */ /* 0x000fc4000001ff00 */
        /* <DEDUP_REMOVED lines=10> */
[----:B------:R0:W-:Y:S01]  /*0910*/  STL.S16 [R1], R0 ;  /* 0x0000000001007387 */ /* 0x0001e20000100600 */
        /* <DEDUP_REMOVED lines=27> */
[----:B0-----:R-:W-:-:S07]  /*0ad0*/  CS2R R146, SRZ ;  /* 0x0000000000927805 */ /* 0x001fce000001ff00 */
.L_x_1358:
[----:B------:R-:W0:Y:S08]  /*0ae0*/  LDC.64 R8, c[0x0][0x3f8] ;  /* 0x0000fe00ff087b82 */ /* 0x000e300000000a00 */
[----:B----4-:R-:W1:Y:S08]  /*0af0*/  LDC.64 R180, c[0x0][0x3f0] ;  /* 0x0000fc00ffb47b82 */ /* 0x010e700000000a00 */
[----:B--2---:R-:W2:Y:S01]  /*0b00*/  LDC.64 R10, c[0x0][0x3c8] ;  /* 0x0000f200ff0a7b82 */ /* 0x004ea20000000a00 */
[----:B0-----:R-:W-:-:S05]  /*0b10*/  IMAD.WIDE R8, R13, 0x4, R8 ;  /* 0x000000040d087825 */ /* 0x001fca00078e0208 */
[----:B------:R2:W3:Y:S01]  /*0b20*/  LDG.E R12, desc[UR6][R8.64] ;  /* 0x00000006080c7981 */ /* 0x0004e2000c1e1900 */
[----:B-1----:R-:W-:-:S05]  /*0b30*/  IMAD.WIDE R180, R13, 0x4, R180 ;  /* 0x000000040db47825 */ /* 0x002fca00078e02b4 */
[----:B-----5:R-:W5:Y:S01]  /*0b40*/  LDG.E R247, desc[UR6][R180.64] ;  /* 0x00000006b4f77981 */ /* 0x020f62000c1e1900 */
[----:B--2---:R-:W-:-:S05]  /*0b50*/  IMAD.WIDE R8, R13, 0x4, R10 ;  /* 0x000000040d087825 */ /* 0x004fca00078e020a */
[----:B------:R0:W5:Y:S02]  /*0b60*/  LDG.E R11, desc[UR6][R8.64] ;  /* 0x00000006080b7981 */ /* 0x000164000c1e1900 */
[----:B0-----:R-:W0:Y:S01]  /*0b70*/  LDC.64 R8, c[0x0][0x3c0] ;  /* 0x0000f000ff087b82 */ /* 0x001e220000000a00 */
[----:B------:R-:W-:Y:S01]  /*0b80*/  BSSY.RECONVERGENT B1, `(.L_x_963) ;  /* 0x000022a000017945 */ /* 0x000fe20003800200 */
[----:B---3--:R-:W-:-:S13]  /*0b90*/  ISETP.GE.AND P5, PT, R12, 0x1, PT ;  /* 0x000000010c00780c */ /* 0x008fda0003fa6270 */
[----:B0-----:R-:W-:Y:S05]  /*0ba0*/  @!P5 BRA `(.L_x_964) ;  /* 0x0000001c0068d947 */ /* 0x001fea0003800000 */
[----:B------:R-:W-:-:S06]  /*0bb0*/  IMAD.WIDE R8, R13, 0x4, R8 ;  /* 0x000000040d087825 */ /* 0x000fcc00078e0208 */
[----:B------:R0:W2:Y:S01]  /*0bc0*/  LDG.E R9, desc[UR6][R8.64] ;  /* 0x0000000608097981 */ /* 0x0000a2000c1e1900 */
[----:B-----5:R-:W-:Y:S01]  /*0bd0*/  ISETP.GE.AND P1, PT, R247, 0x1, PT ;  /* 0x00000001f700780c */ /* 0x020fe20003f26270 */
[----:B------:R-:W-:Y:S01]  /*0be0*/  BSSY.RECONVERGENT B2, `(.L_x_965) ;  /* 0x000008a000027945 */ /* 0x000fe20003800200 */
[----:B------:R-:W-:Y:S01]  /*0bf0*/  MOV R15, UR14 ;  /* 0x0000000e000f7c02 */ /* 0x000fe20008000f00 */
[----:B------:R-:W1:Y:S01]  /*0c00*/  S2R R180, SR_TID.X ;  /* 0x0000000000b47919 */ /* 0x000e620000002100 */
[----:B------:R-:W-:Y:S01]  /*0c10*/  IADD3 R208, PT, PT, R12, -0x1, RZ ;  /* 0xffffffff0cd07810 */ /* 0x000fe20007ffe0ff */
[----:B------:R-:W-:Y:S01]  /*0c20*/  IMAD.MOV.U32 R225, RZ, RZ, RZ ;  /* 0x000000ffffe17224 */ /* 0x000fe200078e00ff */
[----:B------:R-:W-:Y:S01]  /*0c30*/  ISETP.GE.U32.AND P6, PT, R14, 0x20, PT ;  /* 0x000000200e00780c */ /* 0x000fe20003fc6070 */
[-C--:B------:R-:W-:Y:S01]  /*0c40*/  IMAD R248, R13, R15.reuse, RZ ;  /* 0x0000000f0df87224 */ /* 0x080fe200078e02ff */
[----:B------:R-:W-:Y:S01]  /*0c50*/  ISETP.NE.AND P0, PT, RZ, UR8, PT ;  /* 0x00000008ff007c0c */ /* 0x000fe2000bf05270 */
[----:B------:R-:W-:Y:S01]  /*0c60*/  IMAD R208, R208, R15, RZ ;  /* 0x0000000fd0d07224 */ /* 0x000fe200078e02ff */
[----:B------:R-:W-:-:S02]  /*0c70*/  ISETP.GE.U32.AND P2, PT, R14, 0x40, PT ;  /* 0x000000400e00780c */ /* 0x000fc40003f46070 */
[----:B------:R-:W-:Y:S02]  /*0c80*/  SHF.R.S32.HI R181, RZ, 0x1f, R248 ;  /* 0x0000001fffb57819 */ /* 0x000fe400000114f8 */
[----:B------:R-:W-:Y:S02]  /*0c90*/  @P1 IADD3 R10, PT, PT, R247, -0x1, RZ ;  /* 0xfffffffff70a1810 */ /* 0x000fe40007ffe0ff */
[----:B------:R-:W-:Y:S02]  /*0ca0*/  LEA.HI R248, R181, R248, RZ, 0x3 ;  /* 0x000000f8b5f87211 */ /* 0x000fe400078f18ff */
[----:B------:R-:W-:Y:S01]  /*0cb0*/  SHF.R.S32.HI R181, RZ, 0x1f, R208 ;  /* 0x0000001fffb57819 */ /* 0x000fe200000114d0 */
[----:B------:R-:W-:Y:S01]  /*0cc0*/  @P1 IMAD R10, R10, R15, RZ ;  /* 0x0000000f0a0a1224 */ /* 0x000fe200078e02ff */
[----:B------:R-:W-:Y:S02]  /*0cd0*/  ISETP.GE.U32.AND P3, PT, R14, 0x60, PT ;  /* 0x000000600e00780c */ /* 0x000fe40003f66070 */
[----:B------:R-:W-:-:S02]  /*0ce0*/  LEA.HI R208, R181, R208, RZ, 0x3 ;  /* 0x000000d0b5d07211 */ /* 0x000fc400078f18ff */
[----:B------:R-:W-:Y:S02]  /*0cf0*/  @P1 SHF.R.S32.HI R181, RZ, 0x1f, R10 ;  /* 0x0000001fffb51819 */ /* 0x000fe4000001140a */
[----:B------:R-:W-:Y:S02]  /*0d00*/  ISETP.GE.U32.AND P4, PT, R14, 0x80, PT ;  /* 0x000000800e00780c */ /* 0x000fe40003f86070 */
[----:B0-----:R-:W-:Y:S01]  /*0d10*/  @P1 LEA.HI R8, R181, R10, RZ, 0x3 ;  /* 0x0000000ab5081211 */ /* 0x001fe200078f18ff */
[----:B------:R-:W-:Y:S01]  /*0d20*/  HFMA2 R10, -RZ, RZ, 0, 0 ;  /* 0x00000000ff0a7431 */ /* 0x000fe200000001ff */
[----:B------:R-:W-:Y:S02]  /*0d30*/  MOV R226, RZ ;  /* 0x000000ff00e27202 */ /* 0x000fe40000000f00 */
[----:B-1----:R-:W-:-:S04]  /*0d40*/  LOP3.LUT R237, R180, 0x1f, RZ, 0xc0, !PT ;  /* 0x0000001fb4ed7812 */ /* 0x002fc800078ec0ff */
[-C--:B------:R-:W-:Y:S02]  /*0d50*/  LEA.HI.SX32 R248, R248, R237.reuse, 0x1d ;  /* 0x000000edf8f87211 */ /* 0x080fe400078feaff */
[-C--:B------:R-:W-:Y:S02]  /*0d60*/  @P1 LEA.HI.SX32 R10, R8, R237.reuse, 0x1d ;  /* 0x000000ed080a1211 */ /* 0x080fe400078feaff */
[----:B------:R-:W-:Y:S02]  /*0d70*/  LEA.HI.SX32 R208, R208, R237, 0x1d ;  /* 0x000000edd0d07211 */ /* 0x000fe400078feaff */
        /* <DEDUP_REMOVED lines=22> */
[----:B------:R-:W-:Y:S01]  /*0ee0*/  SHF.L.U32 R21, R21, 0x10, RZ ;  /* 0x0000001015157819 */ /* 0x000fe200000006ff */
[----:B------:R-:W-:Y:S01]  /*0ef0*/  IMAD.U32 R201, R28, 0x10000, RZ ;  /* 0x000100001cc97824 */ /* 0x000fe200078e00ff */
[----:B------:R-:W-:Y:S02]  /*0f00*/  SHF.L.U32 R215, R29, 0x10, RZ ;  /* 0x000000101dd77819 */ /* 0x000fe400000006ff */
[----:B------:R-:W-:Y:S02]  /*0f10*/  SHF.L.U32 R222, R30, 0x10, RZ ;  /* 0x000000101ede7819 */ /* 0x000fe400000006ff */
[----:B------:R-:W-:Y:S01]  /*0f20*/  SHF.L.U32 R228, R31, 0x10, RZ ;  /* 0x000000101fe47819 */ /* 0x000fe200000006ff */
[----:B------:R-:W-:Y:S01]  /*0f30*/  VIADD R208, R208, 0x20 ;  /* 0x00000020d0d07836 */ /* 0x000fe20000000000 */
[----:B------:R-:W-:Y:S02]  /*0f40*/  IADD3 R10, PT, PT, R10, 0x20, RZ ;  /* 0x000000200a0a7810 */ /* 0x000fe40007ffe0ff */
[----:B------:R-:W-:-:S02]  /*0f50*/  IADD3 R8, PT, PT, R8, 0x20, RZ ;  /* 0x0000002008087810 */ /* 0x000fc40007ffe0ff */
[----:B---3--:R-:W-:-:S04]  /*0f60*/  PRMT R0, R180, 0x7632, R0 ;  /* 0x00007632b4007816 */ /* 0x008fc80000000000 */
[----:B------:R-:W-:Y:S02]  /*0f70*/  SHF.L.U32 R22, R0, 0x10, RZ ;  /* 0x0000001000167819 */ /* 0x000fe400000006ff */
[----:B----4-:R-:W-:-:S03]  /*0f80*/  PRMT R0, R184, 0x7632, R0 ;  /* 0x00007632b8007816 */ /* 0x010fc60000000000 */
[----:B------:R-:W-:Y:S01]  /*0f90*/  FADD.FTZ R22, -R9, R22 ;  /* 0x0000001609167221 */ /* 0x000fe20000010100 */
[----:B------:R-:W-:-:S03]  /*0fa0*/  SHF.L.U32 R0, R0, 0x10, RZ ;  /* 0x0000001000007819 */ /* 0x000fc600000006ff */
[----:B0-----:R-:W-:Y:S02]  /*0fb0*/  FMUL.FTZ R7, R11, R22 ;  /* 0x000000160b077220 */ /* 0x001fe40000410000 */
[-C--:B------:R-:W-:Y:S01]  /*0fc0*/  FMUL.FTZ R246, R246, R0.reuse ;  /* 0x00000000f6f67220 */ /* 0x080fe20000410000 */
[--C-:B------:R-:W-:Y:S01]  /*0fd0*/  FADD.FTZ R85, R85, R0.reuse ;  /* 0x0000000055557221 */ /* 0x100fe20000010000 */
[----:B------:R-:W-:Y:S01]  /*0fe0*/  FFMA.FTZ R61, R7, R0, R61 ;  /* 0x00000000073d7223 */ /* 0x000fe2000001003d */
[----:B------:R-:W-:Y:S02]  /*0ff0*/  PRMT R0, R181, 0x7632, R0 ;  /* 0x00007632b5007816 */ /* 0x000fe40000000000 */
[----:B------:R-:W-:Y:S02]  /*1000*/  PRMT R22, R182, 0x7632, R22 ;  /* 0x00007632b6167816 */ /* 0x000fe40000000016 */
[----:B------:R-:W-:Y:S02]  /*1010*/  SHF.L.U32 R6, R0, 0x10, RZ ;  /* 0x0000001000067819 */ /* 0x000fe400000006ff */
[----:B------:R-:W-:Y:S01]  /*1020*/  PRMT R0, R185, 0x7632, R0 ;  /* 0x00007632b9007816 */ /* 0x000fe20000000000 */
[----:B------:R-:W-:-:S02]  /*1030*/  IMAD.U32 R22, R22, 0x10000, RZ ;  /* 0x0001000016167824 */ /* 0x000fc400078e00ff */
[C---:B------:R-:W-:Y:S01]  /*1040*/  FADD.FTZ R6, -R9.reuse, R6 ;  /* 0x0000000609067221 */ /* 0x040fe20000010100 */
[----:B------:R-:W-:Y:S01]  /*1050*/  SHF.L.U32 R0, R0, 0x10, RZ ;  /* 0x0000001000007819 */ /* 0x000fe200000006ff */
[----:B------:R-:W-:Y:S02]  /*1060*/  FADD.FTZ R22, -R9, R22 ;  /* 0x0000001609167221 */ /* 0x000fe40000010100 */
[----:B------:R-:W-:Y:S02]  /*1070*/  FMUL.FTZ R6, R11, R6 ;  /* 0x000000060b067220 */ /* 0x000fe40000410000 */
[-C--:B------:R-:W-:Y:S01]  /*1080*/  FMUL.FTZ R245, R245, R0.reuse ;  /* 0x00000000f5f57220 */ /* 0x080fe20000410000 */
[--C-:B------:R-:W-:Y:S01]  /*1090*/  FADD.FTZ R87, R87, R0.reuse ;  /* 0x0000000057577221 */ /* 0x100fe20000010000 */
[----:B------:R-:W-:Y:S01]  /*10a0*/  FFMA.FTZ R63, R6, R0, R63 ;  /* 0x00000000063f7223 */ /* 0x000fe2000001003f */
[----:B------:R-:W-:Y:S01]  /*10b0*/  PRMT R0, R186, 0x7632, R0 ;  /* 0x00007632ba007816 */ /* 0x000fe20000000000 */
[----:B------:R-:W-:Y:S01]  /*10c0*/  FMUL.FTZ R5, R11, R22 ;  /* 0x000000160b057220 */ /* 0x000fe20000410000 */
[----:B------:R-:W-:-:S02]  /*10d0*/  PRMT R22, R183, 0x7632, R22 ;  /* 0x00007632b7167816 */ /* 0x000fc40000000016 */
[----:B------:R-:W-:Y:S02]  /*10e0*/  SHF.L.U32 R0, R0, 0x10, RZ ;  /* 0x0000001000007819 */ /* 0x000fe400000006ff */
[----:B------:R-:W-:-:S03]  /*10f0*/  SHF.L.U32 R22, R22, 0x10, RZ ;  /* 0x0000001016167819 */ /* 0x000fc600000006ff */
[-C--:B------:R-:W-:Y:S01]  /*1100*/  FMUL.FTZ R244, R21, R0.reuse ;  /* 0x0000000015f47220 */ /* 0x080fe20000410000 */
[----:B------:R-:W-:Y:S01]  /*1110*/  FADD.FTZ R89, R89, R0 ;  /* 0x0000000059597221 */ /* 0x000fe20000010000 */
[----:B------:R-:W-:Y:S01]  /*1120*/  FFMA.FTZ R65, R5, R0, R65 ;  /* 0x0000000005417223 */ /* 0x000fe20000010041 */
[----:B------:R-:W-:Y:S01]  /*1130*/  PRMT R21, R31, 0x7632, R21 ;  /* 0x000076321f157816 */ /* 0x000fe20000000015 */
[----:B------:R-:W-:Y:S01]  /*1140*/  FADD.FTZ R22, -R9, R22 ;  /* 0x0000001609167221 */ /* 0x000fe20000010100 */
[----:B------:R-:W-:Y:S02]  /*1150*/  PRMT R0, R187, 0x7632, R0 ;  /* 0x00007632bb007816 */ /* 0x000fe40000000000 */
[----:B------:R-:W-:Y:S01]  /*1160*/  SHF.L.U32 R21, R21, 0x10, RZ ;  /* 0x0000001015157819 */ /* 0x000fe200000006ff */
[----:B------:R-:W-:Y:S01]  /*1170*/  FMUL.FTZ R22, R11, R22 ;  /* 0x000000160b167220 */ /* 0x000fe20000410000 */
[----:B------:R-:W-:Y:S02]  /*1180*/  SHF.L.U32 R0, R0, 0x10, RZ ;  /* 0x0000001000007819 */ /* 0x000fe400000006ff */
[----:B------:R-:W-:-:S02]  /*1190*/  SHF.L.U32 R180, R180, 0x10, RZ ;  /* 0x00000010b4b47819 */ /* 0x000fc400000006ff */
[----:B------:R-:W-:Y:S01]  /*11a0*/  SHF.L.U32 R184, R184, 0x10, RZ ;  /* 0x00000010b8b87819 */ /* 0x000fe200000006ff */
[-C--:B------:R-:W-:Y:S01]  /*11b0*/  FMUL.FTZ R21, R21, R0.reuse ;  /* 0x0000000015157220 */ /* 0x080fe20000410000 */
[----:B------:R-:W-:Y:S01]  /*11c0*/  FADD.FTZ R91, R91, R0 ;  /* 0x000000005b5b7221 */ /* 0x000fe20000010000 */
[----:B------:R-:W-:Y:S01]  /*11d0*/  FFMA.FTZ R67, R22, R0, R67 ;  /* 0x0000000016437223 */ /* 0x000fe20000010043 */
[----:B------:R-:W-:Y:S01]  /*11e0*/  FADD.FTZ R0, -R9, R180 ;  /* 0x000000b409007221 */ /* 0x000fe20000010100 */
[----:B------:R-:W-:Y:S01]  /*11f0*/  SHF.L.U32 R216, R181, 0x10, RZ ;  /* 0x00000010b5d87819 */ /* 0x000fe200000006ff */
[----:B------:R-:W-:Y:S02]  /*1200*/  FMUL.FTZ R201, R201, R184 ;  /* 0x000000b8c9c97220 */ /* 0x000fe40000410000 */
[----:B------:R-:W-:Y:S01]  /*1210*/  FMUL.FTZ R0, R11, R0 ;  /* 0x000000000b007220 */ /* 0x000fe20000410000 */
[----:B------:R-:W-:Y:S01]  /*1220*/  SHF.L.U32 R185, R185, 0x10, RZ ;  /* 0x00000010b9b97819 */ /* 0x000fe200000006ff */
[----:B------:R-:W-:Y:S01]  /*1230*/  FADD.FTZ R216, -R9, R216 ;  /* 0x000000d809d87221 */ /* 0x000fe20000010100 */
[----:B------:R-:W-:Y:S01]  /*1240*/  FADD.FTZ R225, RZ, R201 ;  /* 0x000000c9ffe17221 */ /* 0x000fe20000010000 */
[----:B------:R-:W-:Y:S01]  /*1250*/  FFMA.FTZ R226, R0, R201, RZ ;  /* 0x000000c900e27223 */ /* 0x000fe200000100ff */
[----:B------:R-:W-:Y:S01]  /*1260*/  SHF.L.U32 R223, R182, 0x10, RZ ;  /* 0x00000010b6df7819 */ /* 0x000fe200000006ff */
[----:B------:R-:W-:Y:S01]  /*1270*/  FMUL.FTZ R216, R11, R216 ;  /* 0x000000d80bd87220 */ /* 0x000fe20000410000 */
[----:B------:R-:W-:Y:S01]  /*1280*/  FMUL.FTZ R215, R215, R185 ;  /* 0x000000b9d7d77220 */ /* 0x000fe20000410000 */
        /* <DEDUP_REMOVED lines=31> */
.L_x_966:
[----:B------:R-:W-:Y:S05]  /*1480*/  BSYNC.RECONVERGENT B2 ;  /* 0x0000000000027941 */ /* 0x000fea0003800200 */
.L_x_965:
        /* <DEDUP_REMOVED lines=15> */
[----:B------:R-:W-:Y:S02]  /*1580*/  SHF.L.U32 R243, R243, 0x10, RZ ;  /* 0x00000010f3f37819 */ /* 0x000fe400000006ff */
        /* <DEDUP_REMOVED lines=23> */
[----:B0-----:R-:W-:-:S03]  /*1700*/  PRMT R2, R185, 0x7632, R2 ;  /* 0x00007632b9027816 */ /* 0x001fc60000000002 */
[----:B------:R-:W-:Y:S01]  /*1710*/  FADD.FTZ R20, -R9, R20 ;  /* 0x0000001409147221 */ /* 0x000fe20000010100 */
[----:B------:R-:W-:-:S03]  /*1720*/  SHF.L.U32 R2, R2, 0x10, RZ ;  /* 0x0000001002027819 */ /* 0x000fc600000006ff */
[----:B------:R-:W-:Y:S02]  /*1730*/  FMUL.FTZ R3, R11, R20 ;  /* 0x000000140b037220 */ /* 0x000fe40000410000 */
[-C--:B------:R-:W-:Y:S01]  /*1740*/  FMUL.FTZ R242, R19, R2.reuse ;  /* 0x0000000213f27220 */ /* 0x080fe20000410000 */
[--C-:B------:R-:W-:Y:S01]  /*1750*/  FADD.FTZ R163, R163, R2.reuse ;  /* 0x00000002a3a37221 */ /* 0x100fe20000010000 */
[----:B------:R-:W-:Y:S01]  /*1760*/  FFMA.FTZ R95, R3, R2, R95 ;  /* 0x00000002035f7223 */ /* 0x000fe2000001005f */
[----:B------:R-:W-:Y:S02]  /*1770*/  PRMT R2, R182, 0x7632, R2 ;  /* 0x00007632b6027816 */ /* 0x000fe40000000002 */
[----:B------:R-:W-:-:S03]  /*1780*/  PRMT R19, R186, 0x7632, R19 ;  /* 0x00007632ba137816 */ /* 0x000fc60000000013 */
[----:B------:R-:W-:Y:S01]  /*1790*/  IMAD.U32 R2, R2, 0x10000, RZ ;  /* 0x0001000002027824 */ /* 0x000fe200078e00ff */
[----:B------:R-:W-:-:S03]  /*17a0*/  PRMT R20, R183, 0x7632, R20 ;  /* 0x00007632b7147816 */ /* 0x000fc60000000014 */
[----:B------:R-:W-:Y:S01]  /*17b0*/  FADD.FTZ R2, -R9, R2 ;  /* 0x0000000209027221 */ /* 0x000fe20000010100 */
[----:B------:R-:W-:Y:S02]  /*17c0*/  SHF.L.U32 R19, R19, 0x10, RZ ;  /* 0x0000001013137819 */ /* 0x000fe400000006ff */
[----:B------:R-:W-:Y:S01]  /*17d0*/  SHF.L.U32 R20, R20, 0x10, RZ ;  /* 0x0000001014147819 */ /* 0x000fe200000006ff */
[----:B------:R-:W-:Y:S01]  /*17e0*/  FMUL.FTZ R2, R11, R2 ;  /* 0x000000020b027220 */ /* 0x000fe20000410000 */
[----:B------:R-:W-:Y:S01]  /*17f0*/  PRMT R191, R187, 0x7632, R191 ;  /* 0x00007632bbbf7816 */ /* 0x000fe200000000bf */
[-C--:B------:R-:W-:Y:S01]  /*1800*/  FMUL.FTZ R241, R241, R19.reuse ;  /* 0x00000013f1f17220 */ /* 0x080fe20000410000 */
[----:B------:R-:W-:Y:S01]  /*1810*/  FADD.FTZ R169, R169, R19 ;  /* 0x00000013a9a97221 */ /* 0x000fe20000010000 */
[----:B------:R-:W-:Y:S01]  /*1820*/  FFMA.FTZ R97, R2, R19, R97 ;  /* 0x0000001302617223 */ /* 0x000fe20000010061 */
[----:B------:R-:W-:Y:S01]  /*1830*/  PRMT R19, R39, 0x7632, R19 ;  /* 0x0000763227137816 */ /* 0x000fe20000000013 */
[----:B------:R-:W-:Y:S01]  /*1840*/  FADD.FTZ R20, -R9, R20 ;  /* 0x0000001409147221 */ /* 0x000fe20000010100 */
[----:B------:R-:W-:-:S02]  /*1850*/  SHF.L.U32 R191, R191, 0x10, RZ ;  /* 0x00000010bfbf7819 */ /* 0x000fc400000006ff */
[----:B------:R-:W-:Y:S01]  /*1860*/  SHF.L.U32 R19, R19, 0x10, RZ ;  /* 0x0000001013137819 */ /* 0x000fe200000006ff */
[----:B------:R-:W-:Y:S01]  /*1870*/  FMUL.FTZ R20, R11, R20 ;  /* 0x000000140b147220 */ /* 0x000fe20000410000 */
[----:B------:R-:W-:Y:S01]  /*1880*/  SHF.L.U32 R200, R180, 0x10, RZ ;  /* 0x00000010b4c87819 */ /* 0x000fe200000006ff */
[----:B------:R-:W-:Y:S01]  /*1890*/  FADD.FTZ R171, R171, R191 ;  /* 0x000000bfabab7221 */ /* 0x000fe20000010000 */
[----:B------:R-:W-:Y:S01]  /*18a0*/  SHF.L.U32 R184, R184, 0x10, RZ ;  /* 0x00000010b8b87819 */ /* 0x000fe200000006ff */
[-C--:B------:R-:W-:Y:S01]  /*18b0*/  FMUL.FTZ R19, R19, R191.reuse ;  /* 0x000000bf13137220 */ /* 0x080fe20000410000 */
[----:B------:R-:W-:Y:S01]  /*18c0*/  FFMA.FTZ R99, R20, R191, R99 ;  /* 0x000000bf14637223 */ /* 0x000fe20000010063 */
[----:B------:R-:W-:Y:S01]  /*18d0*/  FADD.FTZ R200, -R9, R200 ;  /* 0x000000c809c87221 */ /* 0x000fe20000010100 */
[----:B------:R-:W-:Y:S01]  /*18e0*/  IMAD.U32 R191, R36, 0x10000, RZ ;  /* 0x0001000024bf7824 */ /* 0x000fe200078e00ff */
[----:B------:R-:W-:Y:S02]  /*18f0*/  SHF.L.U32 R214, R181, 0x10, RZ ;  /* 0x00000010b5d67819 */ /* 0x000fe400000006ff */
[----:B------:R-:W-:Y:S01]  /*1900*/  FMUL.FTZ R200, R11, R200 ;  /* 0x000000c80bc87220 */ /* 0x000fe20000410000 */
[----:B------:R-:W-:Y:S01]  /*1910*/  FMUL.FTZ R191, R191, R184 ;  /* 0x000000b8bfbf7220 */ /* 0x000fe20000410000 */
[----:B------:R-:W-:Y:S01]  /*1920*/  SHF.L.U32 R185, R185, 0x10, RZ ;  /* 0x00000010b9b97819 */ /* 0x000fe200000006ff */
[----:B------:R-:W-:-:S02]  /*1930*/  FADD.FTZ R214, -R9, R214 ;  /* 0x000000d609d67221 */ /* 0x000fc40000010100 */
        /* <DEDUP_REMOVED lines=36> */
.L_x_968:
[----:B------:R-:W-:Y:S05]  /*1b80*/  BSYNC.RECONVERGENT B2 ;  /* 0x0000000000027941 */ /* 0x000fea0003800200 */
.L_x_967:
        /* <DEDUP_REMOVED lines=16> */
[----:B------:R-:W-:Y:S01]  /*1c90*/  PRMT R239, R45, 0x7632, R239 ;  /* 0x000076322def7816 */ /* 0x000fe200000000ef */
[----:B0-----:R-:W-:-:S05]  /*1ca0*/  @P0 IMAD.WIDE.U32 R16, R8, 0x10, R16 ;  /* 0x0000001008100825 */ /* 0x001fca00078e0010 */
[----:B------:R0:W5:Y:S01]  /*1cb0*/  @P0 LDG.E.128 R172, desc[UR6][R16.64] ;  /* 0x0000000610ac0981 */ /* 0x000162000c1e1d00 */
[----:B------:R-:W-:Y:S02]  /*1cc0*/  SHF.L.U32 R239, R239, 0x10, RZ ;  /* 0x00000010efef7819 */ /* 0x000fe400000006ff */
        /* <DEDUP_REMOVED lines=9> */
[----:B------:R-:W-:-:S05]  /*1d60*/  SHF.L.U32 R188, R18, 0x10, RZ ;  /* 0x0000001012bc7819 */ /* 0x000fca00000006ff */
[----:B------:R-:W-:Y:S01]  /*1d70*/  FADD.FTZ R188, -R9, R188 ;  /* 0x000000bc09bc7221 */ /* 0x000fe20000010100 */
[----:B----4-:R-:W-:-:S03]  /*1d80*/  PRMT R18, R184, 0x7632, R18 ;  /* 0x00007632b8127816 */ /* 0x010fc60000000012 */
[----:B0-----:R-:W-:Y:S01]  /*1d90*/  FMUL.FTZ R16, R11, R188 ;  /* 0x000000bc0b107220 */ /* 0x001fe20000410000 */
[----:B------:R-:W-:Y:S02]  /*1da0*/  PRMT R188, R181, 0x7632, R188 ;  /* 0x00007632b5bc7816 */ /* 0x000fe400000000bc */
[----:B------:R-:W-:Y:S02]  /*1db0*/  SHF.L.U32 R18, R18, 0x10, RZ ;  /* 0x0000001012127819 */ /* 0x000fe400000006ff */
[----:B------:R-:W-:-:S03]  /*1dc0*/  SHF.L.U32 R188, R188, 0x10, RZ ;  /* 0x00000010bcbc7819 */ /* 0x000fc600000006ff */
[-C--:B------:R-:W-:Y:S01]  /*1dd0*/  FMUL.FTZ R240, R240, R18.reuse ;  /* 0x00000012f0f07220 */ /* 0x080fe20000410000 */
[--C-:B------:R-:W-:Y:S01]  /*1de0*/  FADD.FTZ R101, R101, R18.reuse ;  /* 0x0000001265657221 */ /* 0x100fe20000010000 */
[----:B------:R-:W-:Y:S01]  /*1df0*/  FFMA.FTZ R69, R16, R18, R69 ;  /* 0x0000001210457223 */ /* 0x000fe20000010045 */
[----:B------:R-:W-:Y:S01]  /*1e00*/  PRMT R18, R185, 0x7632, R18 ;  /* 0x00007632b9127816 */ /* 0x000fe20000000012 */
[----:B------:R-:W-:-:S03]  /*1e10*/  FADD.FTZ R188, -R9, R188 ;  /* 0x000000bc09bc7221 */ /* 0x000fc60000010100 */
[----:B------:R-:W-:Y:S01]  /*1e20*/  SHF.L.U32 R18, R18, 0x10, RZ ;  /* 0x0000001012127819 */ /* 0x000fe200000006ff */
[----:B------:R-:W-:-:S04]  /*1e30*/  FMUL.FTZ R17, R11, R188 ;  /* 0x000000bc0b117220 */ /* 0x000fc80000410000 */
[-C--:B------:R-:W-:Y:S01]  /*1e40*/  FMUL.FTZ R239, R239, R18.reuse ;  /* 0x00000012efef7220 */ /* 0x080fe20000410000 */
[--C-:B------:R-:W-:Y:S01]  /*1e50*/  FADD.FTZ R103, R103, R18.reuse ;  /* 0x0000001267677221 */ /* 0x100fe20000010000 */
[----:B------:R-:W-:Y:S01]  /*1e60*/  FFMA.FTZ R71, R17, R18, R71 ;  /* 0x0000001211477223 */ /* 0x000fe20000010047 */
[----:B------:R-:W-:Y:S02]  /*1e70*/  PRMT R18, R182, 0x7632, R18 ;  /* 0x00007632b6127816 */ /* 0x000fe40000000012 */
[----:B------:R-:W-:-:S03]  /*1e80*/  PRMT R23, R186, 0x7632, R23 ;  /* 0x00007632ba177816 */ /* 0x000fc60000000017 */
[----:B------:R-:W-:Y:S01]  /*1e90*/  IMAD.U32 R18, R18, 0x10000, RZ ;  /* 0x0001000012127824 */ /* 0x000fe200078e00ff */
[----:B------:R-:W-:-:S03]  /*1ea0*/  SHF.L.U32 R23, R23, 0x10, RZ ;  /* 0x0000001017177819 */ /* 0x000fc600000006ff */
[----:B------:R-:W-:-:S04]  /*1eb0*/  FADD.FTZ R18, -R9, R18 ;  /* 0x0000001209127221 */ /* 0x000fc80000010100 */
[----:B------:R-:W-:Y:S01]  /*1ec0*/  FMUL.FTZ R18, R11, R18 ;  /* 0x000000120b127220 */ /* 0x000fe20000410000 */
[-C--:B------:R-:W-:Y:S01]  /*1ed0*/  FMUL.FTZ R238, R238, R23.reuse ;  /* 0x00000017eeee7220 */ /* 0x080fe20000410000 */
[----:B------:R-:W-:Y:S02]  /*1ee0*/  FADD.FTZ R105, R105, R23 ;  /* 0x0000001769697221 */ /* 0x000fe40000010000 */
        /* <DEDUP_REMOVED lines=8> */
[----:B------:R-:W-:Y:S01]  /*1f70*/  FMUL.FTZ R23, R11, R23 ;  /* 0x000000170b177220 */ /* 0x000fe20000410000 */
[----:B------:R-:W-:-:S02]  /*1f80*/  SHF.L.U32 R190, R180, 0x10, RZ ;  /* 0x00000010b4be7819 */ /* 0x000fc400000006ff */
[----:B------:R-:W-:Y:S01]  /*1f90*/  SHF.L.U32 R184, R184, 0x10, RZ ;  /* 0x00000010b8b87819 */ /* 0x000fe200000006ff */
[-C--:B------:R-:W-:Y:S01]  /*1fa0*/  FMUL.FTZ R188, R188, R189.reuse ;  /* 0x000000bdbcbc7220 */ /* 0x080fe20000410000 */
[----:B------:R-:W-:Y:S01]  /*1fb0*/  FADD.FTZ R107, R107, R189 ;  /* 0x000000bd6b6b7221 */ /* 0x000fe20000010000 */
        /* <DEDUP_REMOVED lines=44> */
.L_x_970:
[----:B------:R-:W-:Y:S05]  /*2280*/  BSYNC.RECONVERGENT B2 ;  /* 0x0000000000027941 */ /* 0x000fea0003800200 */
.L_x_969:
        /* <DEDUP_REMOVED lines=17> */
[----:B------:R-:W-:Y:S02]  /*23a0*/  SHF.L.U32 R224, R53, 0x10, RZ ;  /* 0x0000001035e07819 */ /* 0x000fe400000006ff */
[----:B------:R-:W-:Y:S02]  /*23b0*/  SHF.L.U32 R234, R54, 0x10, RZ ;  /* 0x0000001036ea7819 */ /* 0x000fe400000006ff */
[----:B------:R-:W-:Y:S02]  /*23c0*/  SHF.L.U32 R236, R55, 0x10, RZ ;  /* 0x0000001037ec7819 */ /* 0x000fe400000006ff */
[----:B---3--:R-:W-:Y:S02]  /*23d0*/  PRMT R8, R182, 0x7632, R8 ;  /* 0x00007632b6087816 */ /* 0x008fe40000000008 */
[C---:B------:R-:W-:Y:S02]  /*23e0*/  PRMT R204, R180.reuse, 0x7632, R204 ;  /* 0x00007632b4cc7816 */ /* 0x040fe400000000cc */
[----:B------:R-:W-:Y:S01]  /*23f0*/  SHF.L.U32 R210, R180, 0x10, RZ ;  /* 0x00000010b4d27819 */ /* 0x000fe200000006ff */
[----:B------:R-:W-:Y:S01]  /*2400*/  IMAD.U32 R8, R8, 0x10000, RZ ;  /* 0x0001000008087824 */ /* 0x000fe200078e00ff */
[----:B------:R-:W-:-:S03]  /*2410*/  PRMT R180, R183, 0x7632, R180 ;  /* 0x00007632b7b47816 */ /* 0x000fc600000000b4 */
[----:B------:R-:W-:Y:S01]  /*2420*/  FADD.FTZ R8, -R9, R8 ;  /* 0x0000000809087221 */ /* 0x000fe20000010100 */
[----:B------:R-:W-:Y:S02]  /*2430*/  SHF.L.U32 R180, R180, 0x10, RZ ;  /* 0x00000010b4b47819 */ /* 0x000fe400000006ff */
[----:B------:R-:W-:Y:S01]  /*2440*/  PRMT R10, R181, 0x7632, R10 ;  /* 0x00007632b50a7816 */ /* 0x000fe2000000000a */
[----:B0-----:R-:W-:Y:S01]  /*2450*/  FMUL.FTZ R203, R11, R8 ;  /* 0x000000080bcb7220 */ /* 0x001fe20000410000 */
[----:B----4-:R-:W-:Y:S01]  /*2460*/  PRMT R8, R187, 0x7632, R8 ;  /* 0x00007632bb087816 */ /* 0x010fe20000000008 */
[----:B------:R-:W-:Y:S01]  /*2470*/  FADD.FTZ R250, -R9, R180 ;  /* 0x000000b409fa7221 */ /* 0x000fe20000010100 */
[----:B------:R-:W-:Y:S02]  /*2480*/  SHF.L.U32 R208, R181, 0x10, RZ ;  /* 0x00000010b5d07819 */ /* 0x000fe400000006ff */
[----:B------:R-:W-:Y:S01]  /*2490*/  SHF.L.U32 R182, R182, 0x10, RZ ;  /* 0x00000010b6b67819 */ /* 0x000fe200000006ff */
[----:B------:R-:W-:Y:S01]  /*24a0*/  IMAD.U32 R8, R8, 0x10000, RZ ;  /* 0x0001000008087824 */ /* 0x000fe200078e00ff */
[----:B------:R-:W-:Y:S01]  /*24b0*/  SHF.L.U32 R206, R183, 0x10, RZ ;  /* 0x00000010b7ce7819 */ /* 0x000fe200000006ff */
[----:B------:R-:W-:Y:S01]  /*24c0*/  FMUL.FTZ R250, R11, R250 ;  /* 0x000000fa0bfa7220 */ /* 0x000fe20000410000 */
[----:B------:R-:W-:-:S02]  /*24d0*/  SHF.L.U32 R204, R204, 0x10, RZ ;  /* 0x00000010cccc7819 */ /* 0x000fc400000006ff */
[----:B------:R-:W-:Y:S01]  /*24e0*/  SHF.L.U32 R10, R10, 0x10, RZ ;  /* 0x000000100a0a7819 */ /* 0x000fe200000006ff */
[C---:B------:R-:W-:Y:S01]  /*24f0*/  FADD.FTZ R210, -R9.reuse, R210 ;  /* 0x000000d209d27221 */ /* 0x040fe20000010100 */
[C---:B------:R-:W-:Y:S01]  /*2500*/  FADD.FTZ R217, -R9.reuse, R208 ;  /* 0x000000d009d97221 */ /* 0x040fe20000010100 */
[C---:B------:R-:W-:Y:S01]  /*2510*/  FADD.FTZ R233, -R9.reuse, R182 ;  /* 0x000000b609e97221 */ /* 0x040fe20000010100 */
[C---:B------:R-:W-:Y:S01]  /*2520*/  FADD.FTZ R235, -R9.reuse, R206 ;  /* 0x000000ce09eb7221 */ /* 0x040fe20000010100 */
[C---:B------:R-:W-:Y:S01]  /*2530*/  FADD.FTZ R204, -R9.reuse, R204 ;  /* 0x000000cc09cc7221 */ /* 0x040fe20000010100 */
[----:B------:R-:W-:Y:S01]  /*2540*/  FADD.FTZ R10, -R9, R10 ;  /* 0x0000000a090a7221 */ /* 0x000fe20000010100 */
[-C--:B------:R-:W-:Y:S01]  /*2550*/  FMUL.FTZ R249, R249, R8.reuse ;  /* 0x00000008f9f97220 */ /* 0x080fe20000410000 */
[----:B------:R-:W-:Y:S01]  /*2560*/  FADD.FTZ R115, R115, R8 ;  /* 0x0000000873737221 */ /* 0x000fe20000010000 */
[----:B------:R-:W-:Y:S01]  /*2570*/  FFMA.FTZ R83, R250, R8, R83 ;  /* 0x00000008fa537223 */ /* 0x000fe20000010053 */
[----:B------:R-:W-:Y:S01]  /*2580*/  SHF.L.U32 R209, R184, 0x10, RZ ;  /* 0x00000010b8d17819 */ /* 0x000fe200000006ff */
[----:B------:R-:W-:Y:S01]  /*2590*/  FMUL.FTZ R210, R11, R210 ;  /* 0x000000d20bd27220 */ /* 0x000fe20000410000 */
[----:B------:R-:W-:-:S02]  /*25a0*/  PRMT R206, R52, 0x7632, R206 ;  /* 0x0000763234ce7816 */ /* 0x000fc400000000ce */
[----:B------:R-:W-:Y:S02]  /*25b0*/  PRMT R9, R184, 0x7632, R9 ;  /* 0x00007632b8097816 */ /* 0x000fe40000000009 */
[----:B------:R-:W-:Y:S01]  /*25c0*/  SHF.L.U32 R8, R52, 0x10, RZ ;  /* 0x0000001034087819 */ /* 0x000fe200000006ff */
[----:B------:R-:W-:Y:S01]  /*25d0*/  FADD.FTZ R108, R108, R209 ;  /* 0x000000d16c6c7221 */ /* 0x000fe20000010000 */
[----:B------:R-:W-:Y:S01]  /*25e0*/  SHF.L.U32 R206, R206, 0x10, RZ ;  /* 0x00000010cece7819 */ /* 0x000fe200000006ff */
[-C--:B------:R-:W-:Y:S01]  /*25f0*/  FFMA.FTZ R76, R210, R209.reuse, R76 ;  /* 0x000000d1d24c7223 */ /* 0x080fe2000001004c */
[----:B------:R-:W-:Y:S01]  /*2600*/  SHF.L.U32 R180, R9, 0x10, RZ ;  /* 0x0000001009b47819 */ /* 0x000fe200000006ff */
[----:B------:R-:W-:Y:S01]  /*2610*/  FMUL.FTZ R209, R8, R209 ;  /* 0x000000d108d17220 */ /* 0x000fe20000410000 */
[----:B------:R-:W-:Y:S01]  /*2620*/  FMUL.FTZ R207, R11, R204 ;  /* 0x000000cc0bcf7220 */ /* 0x000fe20000410000 */
[----:B------:R-:W-:Y:S02]  /*2630*/  PRMT R9, R185, 0x7632, R9 ;  /* 0x00007632b9097816 */ /* 0x000fe40000000009 */
        /* <DEDUP_REMOVED lines=13> */
[----:B------:R-:W-:Y:S01]  /*2710*/  FMUL.FTZ R205, R11, R10 ;  /* 0x0000000a0bcd7220 */ /* 0x000fe20000410000 */
[----:B------:R-:W-:Y:S01]  /*2720*/  PRMT R10, R186, 0x7632, R10 ;  /* 0x00007632ba0a7816 */ /* 0x000fe2000000000a */
[----:B------:R-:W-:Y:S01]  /*2730*/  FMUL.FTZ R204, R204, R180 ;  /* 0x000000b4cccc7220 */ /* 0x000fe20000410000 */
[----:B------:R-:W-:Y:S01]  /*2740*/  PRMT R9, R54, 0x7632, R9 ;  /* 0x0000763236097816 */ /* 0x000fe20000000009 */
        /* <DEDUP_REMOVED lines=32> */
.L_x_964:
[----:B------:R-:W0:Y:S01]  /*2950*/  S2R R181, SR_TID.X ;  /* 0x0000000000b57919 */ /* 0x000e220000002100 */
[----:B-----5:R-:W-:Y:S01]  /*2960*/  ISETP.GE.AND P1, PT, R247, 0x1, PT ;  /* 0x00000001f700780c */ /* 0x020fe20003f26270 */
[----:B------:R-:W-:Y:S01]  /*2970*/  IMAD.U32 R15, RZ, RZ, UR14 ;  /* 0x0000000eff0f7e24 */ /* 0x000fe2000f8e00ff */
[----:B------:R-:W-:-:S03]  /*2980*/  UISETP.NE.U32.AND UP0, UPT, UR10, URZ, UPT ;  /* 0x000000ff0a00728c */ /* 0x000fc6000bf05070 */
[----:B------:R-:W-:Y:S01]  /*2990*/  IMAD R8, R13, R15, RZ ;  /* 0x0000000f0d087224 */ /* 0x000fe200078e02ff */
[----:B------:R-:W-:-:S04]  /*29a0*/  UISETP.NE.AND.EX UP0, UPT, UR11, URZ, UPT, UP0 ;  /* 0x000000ff0b00728c */ /* 0x000fc8000bf05300 */
[----:B------:R-:W-:-:S03]  /*29b0*/  SHF.R.S32.HI R9, RZ, 0x1f, R8 ;  /* 0x0000001fff097819 */ /* 0x000fc60000011408 */
[----:B------:R-:W-:Y:S02]  /*29c0*/  @P1 IADD3 R10, PT, PT, R247, -0x1, RZ ;  /* 0xfffffffff70a1810 */ /* 0x000fe40007ffe0ff */
[----:B------:R-:W-:-:S03]  /*29d0*/  LEA.HI R8, R9, R8, RZ, 0x3 ;  /* 0x0000000809087211 */ /* 0x000fc600078f18ff */
[----:B------:R-:W-:-:S05]  /*29e0*/  @P1 IMAD R10, R10, R15, RZ ;  /* 0x0000000f0a0a1224 */ /* 0x000fca00078e02ff */
[----:B------:R-:W-:-:S04]  /*29f0*/  @P1 SHF.R.S32.HI R9, RZ, 0x1f, R10 ;  /* 0x0000001fff091819 */ /* 0x000fc8000001140a */
[----:B------:R-:W-:Y:S01]  /*2a00*/  @P1 LEA.HI R180, R9, R10, RZ, 0x3 ;  /* 0x0000000a09b41211 */ /* 0x000fe200078f18ff */
[----:B------:R-:W-:Y:S01]  /*2a10*/  HFMA2 R10, -RZ, RZ, 0, 0 ;  /* 0x00000000ff0a7431 */ /* 0x000fe200000001ff */
[----:B0-----:R-:W-:-:S04]  /*2a20*/  LOP3.LUT R237, R181, 0x1f, RZ, 0xc0, !PT ;  /* 0x0000001fb5ed7812 */ /* 0x001fc800078ec0ff */
[-C--:B------:R-:W-:Y:S02]  /*2a30*/  LEA.HI.SX32 R248, R8, R237.reuse, 0x1d ;  /* 0x000000ed08f87211 */ /* 0x080fe400078feaff */
[----:B------:R-:W-:Y:S02]  /*2a40*/  @P1 LEA.HI.SX32 R10, R180, R237, 0x1d ;  /* 0x000000edb40a1211 */ /* 0x000fe400078feaff */
[----:B------:R-:W-:Y:S01]  /*2a50*/  MOV R186, R248 ;  /* 0x000000f800ba7202 */ /* 0x000fe20000000f00 */
[----:B------:R-:W-:Y:S06]  /*2a60*/  BRA.U UP0, `(.L_x_972) ;  /* 0x00000001005c7547 */ /* 0x000fec000b800000 */
[C---:B------:R-:W-:Y:S02]  /*2a70*/  ISETP.GE.U32.AND P6, PT, R14.reuse, 0x20, PT ;  /* 0x000000200e00780c */ /* 0x040fe40003fc6070 */
[----:B------:R-:W-:-:S11]  /*2a80*/  ISETP.GE.U32.AND P2, PT, R14, 0x40, PT ;  /* 0x000000400e00780c */ /* 0x000fd60003f46070 */
[----:B------:R-:W0:Y:S01]  /*2a90*/  @P6 LDC.64 R8, c[0x0][0x3b0] ;  /* 0x0000ec00ff086b82 */ /* 0x000e220000000a00 */
[----:B------:R-:W-:Y:S01]  /*2aa0*/  ISETP.GE.U32.AND P3, PT, R14, 0x60, PT ;  /* 0x000000600e00780c */ /* 0x000fe20003f66070 */
[----:B0-----:R-:W-:-:S05]  /*2ab0*/  @P6 IMAD.WIDE.U32 R8, R10, 0x8, R8 ;  /* 0x000000080a086825 */ /* 0x001fca00078e0008 */
[----:B------:R0:W5:Y:S01]  /*2ac0*/  @P6 LDG.E.64 R194, desc[UR6][R8.64] ;  /* 0x0000000608c26981 */ /* 0x000162000c1e1b00 */
[----:B------:R-:W-:Y:S01]  /*2ad0*/  @P6 IADD3 R10, PT, PT, R10, 0x20, RZ ;  /* 0x000000200a0a6810 */ /* 0x000fe20007ffe0ff */
[----:B0-----:R-:W0:Y:S04]  /*2ae0*/  @P2 LDC.64 R8, c[0x0][0x3b0] ;  /* 0x0000ec00ff082b82 */ /* 0x001e280000000a00 */
[----:B0-----:R-:W-:-:S05]  /*2af0*/  @P2 IMAD.WIDE.U32 R8, R10, 0x8, R8 ;  /* 0x000000080a082825 */ /* 0x001fca00078e0008 */
[----:B------:R0:W5:Y:S01]  /*2b00*/  @P2 LDG.E.64 R192, desc[UR6][R8.64] ;  /* 0x0000000608c02981 */ /* 0x000162000c1e1b00 */
[----:B------:R-:W-:Y:S01]  /*2b10*/  @P2 IADD3 R10, PT, PT, R10, 0x20, RZ ;  /* 0x000000200a0a2810 */ /* 0x000fe20007ffe0ff */
[----:B0-----:R-:W0:Y:S04]  /*2b20*/  @P3 LDC.64 R8, c[0x0][0x3b0] ;  /* 0x0000ec00ff083b82 */ /* 0x001e280000000a00 */
[----:B0-----:R-:W-:-:S05]  /*2b30*/  @P3 IMAD.WIDE.U32 R8, R10, 0x8, R8 ;  /* 0x000000080a083825 */ /* 0x001fca00078e0008 */
[----:B------:R1:W5:Y:S01]  /*2b40*/  @P3 LDG.E.64 R196, desc[UR6][R8.64] ;  /* 0x0000000608c43981 */ /* 0x000362000c1e1b00 */
[----:B------:R-:W-:Y:S02]  /*2b50*/  ISETP.GE.U32.AND P4, PT, R14, 0x80, PT ;  /* 0x000000800e00780c */ /* 0x000fe40003f86070 */
[----:B------:R-:W-:Y:S02]  /*2b60*/  @P3 IADD3 R10, PT, PT, R10, 0x20, RZ ;  /* 0x000000200a0a3810 */ /* 0x000fe40007ffe0ff */
[----:B------:R-:W-:Y:S02]  /*2b70*/  MOV R225, RZ ;  /* 0x000000ff00e17202 */ /* 0x000fe40000000f00 */
[----:B------:R-:W-:-:S07]  /*2b80*/  MOV R226, RZ ;  /* 0x000000ff00e27202 */ /* 0x000fce0000000f00 */
[----:B-1----:R-:W-:Y:S05]  /*2b90*/  @!P4 BRA `(.L_x_971) ;  /* 0x0000000000a0c947 */ /* 0x002fea0003800000 */
[----:B------:R-:W0:Y:S02]  /*2ba0*/  LDC.64 R198, c[0x0][0x3b0] ;  /* 0x0000ec00ffc67b82 */ /* 0x000e240000000a00 */
[----:B0-----:R-:W-:-:S06]  /*2bb0*/  IMAD.WIDE.U32 R198, R10, 0x8, R198 ;  /* 0x000000080ac67825 */ /* 0x001fcc00078e00c6 */
[----:B------:R-:W5:Y:S01]  /*2bc0*/  LDG.E.64 R198, desc[UR6][R198.64] ;  /* 0x00000006c6c67981 */ /* 0x000f62000c1e1b00 */
[----:B------:R-:W-:Y:S05]  /*2bd0*/  BRA `(.L_x_971) ;  /* 0x0000000000907947 */ /* 0x000fea0003800000 */
.L_x_972:
[C---:B------:R-:W-:Y:S02]  /*2be0*/  ISETP.GE.U32.AND P6, PT, R14.reuse, 0x20, PT ;  /* 0x000000200e00780c */ /* 0x040fe40003fc6070 */
[C---:B------:R-:W-:Y:S02]  /*2bf0*/  ISETP.GE.U32.AND P2, PT, R14.reuse, 0x40, PT ;  /* 0x000000400e00780c */ /* 0x040fe40003f46070 */
[----:B------:R-:W-:-:S09]  /*2c00*/  ISETP.GE.U32.AND P3, PT, R14, 0x60, PT ;  /* 0x000000600e00780c */ /* 0x000fd20003f66070 */
[----:B------:R-:W0:Y:S01]  /*2c10*/  @P6 LDC.64 R8, c[0x0][0x438] ;  /* 0x00010e00ff086b82 */ /* 0x000e220000000a00 */
[----:B------:R-:W-:-:S07]  /*2c20*/  ISETP.GE.U32.AND P4, PT, R14, 0x80, PT ;  /* 0x000000800e00780c */ /* 0x000fce0003f86070 */
[----:B------:R-:W1:Y:S08]  /*2c30*/  @P2 LDC.64 R182, c[0x0][0x438] ;  /* 0x00010e00ffb62b82 */ /* 0x000e700000000a00 */
[----:B------:R-:W2:Y:S01]  /*2c40*/  @P3 LDC.64 R180, c[0x0][0x438] ;  /* 0x00010e00ffb43b82 */ /* 0x000ea20000000a00 */
[----:B0-----:R-:W-:-:S05]  /*2c50*/  @P6 IMAD.WIDE.U32 R8, R186, 0x10, R8 ;  /* 0x00000010ba086825 */ /* 0x001fca00078e0008 */
[----:B------:R0:W5:Y:S01]  /*2c60*/  @P6 LDG.E.128 R148, desc[UR6][R8.64] ;  /* 0x0000000608946981 */ /* 0x000162000c1e1d00 */
[----:B------:R-:W-:-:S04]  /*2c70*/  @P6 VIADD R186, R186, 0x20 ;  /* 0x00000020baba6836 */ /* 0x000fc80000000000 */
[C---:B-1----:R-:W-:Y:S01]  /*2c80*/  @P2 IMAD.WIDE.U32 R184, R186.reuse, 0x10, R182 ;  /* 0x00000010bab82825 */ /* 0x042fe200078e00b6 */
[----:B------:R-:W-:Y:S01]  /*2c90*/  @P2 IADD3 R186, PT, PT, R186, 0x20, RZ ;  /* 0x00000020baba2810 */ /* 0x000fe20007ffe0ff */
[----:B0-----:R-:W0:Y:S04]  /*2ca0*/  @P4 LDC.64 R8, c[0x0][0x438] ;  /* 0x00010e00ff084b82 */ /* 0x001e280000000a00 */
[C---:B--2---:R-:W-:Y:S01]  /*2cb0*/  @P3 IMAD.WIDE.U32 R182, R186.reuse, 0x10, R180 ;  /* 0x00000010bab63825 */ /* 0x044fe200078e00b4 */
[----:B------:R-:W-:Y:S01]  /*2cc0*/  @P3 IADD3 R186, PT, PT, R186, 0x20, RZ ;  /* 0x00000020baba3810 */ /* 0x000fe20007ffe0ff */
[----:B------:R-:W5:Y:S04]  /*2cd0*/  @P2 LDG.E.128 R24, desc[UR6][R184.64] ;  /* 0x00000006b8182981 */ /* 0x000f68000c1e1d00 */
[----:B------:R-:W5:Y:S01]  /*2ce0*/  @P3 LDG.E.128 R172, desc[UR6][R182.64] ;  /* 0x00000006b6ac3981 */ /* 0x000f62000c1e1d00 */
[----:B0-----:R-:W-:-:S02]  /*2cf0*/  @P4 IMAD.WIDE.U32 R180, R186, 0x10, R8 ;  /* 0x00000010bab44825 */ /* 0x001fc400078e0008 */
[----:B------:R-:W0:Y:S03]  /*2d00*/  @P6 LDC.64 R8, c[0x0][0x3b0] ;  /* 0x0000ec00ff086b82 */ /* 0x000e260000000a00 */
[----:B------:R-:W5:Y:S01]  /*2d10*/  @P4 LDG.E.128 R176, desc[UR6][R180.64] ;  /* 0x00000006b4b04981 */ /* 0x000f62000c1e1d00 */
        /* <DEDUP_REMOVED lines=14> */
[----:B------:R-:W-:Y:S02]  /*2e00*/  MOV R225, RZ ;  /* 0x000000ff00e17202 */ /* 0x000fe40000000f00 */
[----:B------:R-:W-:-:S07]  /*2e10*/  MOV R226, RZ ;  /* 0x000000ff00e27202 */ /* 0x000fce0000000f00 */
.L_x_971:
[----:B------:R-:W-:Y:S05]  /*2e20*/  BSYNC.RECONVERGENT B1 ;  /* 0x0000000000017941 */ /* 0x000fea0003800200 */
.L_x_963:
[----:B------:R-:W-:-:S03]  /*2e30*/  UMOV UR4, 0xffffffff ;  /* 0xffffffff00047882 */ /* 0x000fc60000000000 */
[----:B------:R-:W-:Y:S05]  /*2e40*/  BRA.DIV UR4, `(.L_x_973) ;  /* 0x000000ea04587947 */ /* 0x000fea000b800000 */
        /* <DEDUP_REMOVED lines=18> */
.L_x_1384:
[----:B------:R-:W-:Y:S01]  /*2f70*/  @P1 IADD3 R10, PT, PT, R247, -0x1, RZ ;  /* 0xfffffffff70a1810 */ /* 0x000fe20007ffe0ff */
[----:B------:R-:W-:Y:S01]  /*2f80*/  FADD.FTZ R182, R225, R182 ;  /* 0x000000b6e1b67221 */ /* 0x000fe20000010000 */
[----:B0-----:R-:W-:Y:S01]  /*2f90*/  FADD.FTZ R8, R226, R8 ;  /* 0x00000008e2087221 */ /* 0x001fe20000010000 */
[----:B------:R-:W-:Y:S01]  /*2fa0*/  ISETP.NE.AND P0, PT, RZ, UR8, PT ;  /* 0x00000008ff007c0c */ /* 0x000fe2000bf05270 */
[----:B------:R-:W-:Y:S01]  /*2fb0*/  BSSY.RECONVERGENT B2, `(.L_x_974) ;  /* 0x000034c000027945 */ /* 0x000fe20003800200 */
[----:B------:R-:W-:Y:S02]  /*2fc0*/  @P1 IMAD R10, R10, R15, RZ ;  /* 0x0000000f0a0a1224 */ /* 0x000fe400078e02ff */
[----:B------:R-:W-:Y:S01]  /*2fd0*/  FMUL.FTZ R181, R182, UR9 ;  /* 0x00000009b6b57c20 */ /* 0x000fe20008410000 */
[----:B------:R-:W-:Y:S02]  /*2fe0*/  FMUL.FTZ R182, R8, UR9 ;  /* 0x0000000908b67c20 */ /* 0x000fe40008410000 */
        /* <DEDUP_REMOVED lines=12> */
.L_x_977:
[----:B------:R-:W-:Y:S05]  /*30b0*/  BSYNC.RECONVERGENT B1 ;  /* 0x0000000000017941 */ /* 0x000fea0003800200 */
.L_x_976:
        /* <DEDUP_REMOVED lines=11> */
[----:B-----5:R-:W-:Y:S01]  /*3170*/  LOP3.LUT P5, RZ, R194, 0xff, RZ, 0xc0, !PT ;  /* 0x000000ffc2ff7812 */ /* 0x020fe200078ac0ff */
[----:B------:R-:W-:Y:S01]  /*3180*/  BSSY.RECONVERGENT B4, `(.L_x_983) ;  /* 0x000000c000047945 */ /* 0x000fe20003800200 */
[----:B------:R-:W-:-:S11]  /*3190*/  HFMA2 R8, -RZ, RZ, 0, 0 ;  /* 0x00000000ff087431 */ /* 0x000fd600000001ff */
[----:B------:R-:W-:Y:S05]  /*31a0*/  @!P5 BRA `(.L_x_984) ;  /* 0x000000000024d947 */ /* 0x000fea0003800000 */
[----:B------:R-:W-:Y:S01]  /*31b0*/  FFMA.FTZ R8, R0, R182, R181 ;  /* 0x000000b600087223 */ /* 0x000fe200000100b5 */
[----:B------:R-:W-:Y:S02]  /*31c0*/  ISETP.GT.AND P0, PT, R12, RZ, PT ;  /* 0x000000ff0c00720c */ /* 0x000fe40003f04270 */
[----:B------:R-:W-:Y:S01]  /*31d0*/  SHF.L.U32 R9, R164, 0x10, RZ ;  /* 0x00000010a4097819 */ /* 0x000fe200000006ff */
[----:B------:R-:W-:-:S04]  /*31e0*/  FADD.FTZ R8, R201, -R8 ;  /* 0x80000008c9087221 */ /* 0x000fc80000010000 */
[----:B------:R-:W-:-:S05]  /*31f0*/  FMUL.FTZ R8, R11, R8 ;  /* 0x000000080b087220 */ /* 0x000fca0000410000 */
[----:B------:R-:W-:-:S05]  /*3200*/  FSEL R8, R8, RZ, P0 ;  /* 0x000000ff08087208 */ /* 0x000fca0000000000 */
[----:B------:R-:W-:-:S04]  /*3210*/  FMUL.FTZ R8, R8, UR13 ;  /* 0x0000000d08087c20 */ /* 0x000fc80008410000 */
[----:B------:R-:W-:-:S04]  /*3220*/  FMUL.FTZ R8, R8, UR12 ;  /* 0x0000000c08087c20 */ /* 0x000fc80008410000 */
[----:B------:R-:W-:-:S07]  /*3230*/  FMUL.FTZ R8, R9, R8 ;  /* 0x0000000809087220 */ /* 0x000fce0000410000 */
.L_x_984:
[----:B------:R-:W-:Y:S05]  /*3240*/  BSYNC.RECONVERGENT B4 ;  /* 0x0000000000047941 */ /* 0x000fea0003800200 */
.L_x_983:
[----:B------:R-:W-:Y:S01]  /*3250*/  BSSY.RECONVERGENT B4, `(.L_x_985) ;  /* 0x000000d000047945 */ /* 0x000fe20003800200 */
[----:B------:R-:W-:Y:S01]  /*3260*/  FADD.FTZ R116, R116, R8 ;  /* 0x0000000874747221 */ /* 0x000fe20000010000 */
[----:B------:R-:W-:Y:S02]  /*3270*/  MOV R8, RZ ;  /* 0x000000ff00087202 */ /* 0x000fe40000000f00 */
        /* <DEDUP_REMOVED lines=10> */
.L_x_986:
[----:B------:R-:W-:Y:S05]  /*3320*/  BSYNC.RECONVERGENT B4 ;  /* 0x0000000000047941 */ /* 0x000fea0003800200 */
.L_x_985:
[----:B------:R-:W-:-:S04]  /*3330*/  F2FP.BF16.F32.PACK_AB R8, RZ, R8 ;  /* 0x00000008ff08723e */ /* 0x000fc800000010ff */
[----:B------:R-:W-:-:S07]  /*3340*/  PRMT R152, R8, 0x7610, R152 ;  /* 0x0000761008987816 */ /* 0x000fce0000000098 */
.L_x_982:
[----:B------:R-:W-:Y:S05]  /*3350*/  BSYNC.RECONVERGENT B3 ;  /* 0x0000000000037941 */ /* 0x000fea0003800200 */
.L_x_981:
        /* <DEDUP_REMOVED lines=8> */
[----:B------:R-:W-:Y:S01]  /*33e0*/  PRMT R9, R164, 0x7632, R9 ;  /* 0x00007632a4097816 */ /* 0x000fe20000000009 */
[----:B------:R-:W-:-:S04]  /*33f0*/  FADD.FTZ R8, R246, -R8 ;  /* 0x80000008f6087221 */ /* 0x000fc80000010000 */
[----:B------:R-:W-:Y:S01]  /*3400*/  FMUL.FTZ R8, R11, R8 ;  /* 0x000000080b087220 */ /* 0x000fe20000410000 */
[----:B------:R-:W-:-:S04]  /*3410*/  IMAD.U32 R9, R9, 0x10000, RZ ;  /* 0x0001000009097824 */ /* 0x000fc800078e00ff */
[----:B------:R-:W-:-:S05]  /*3420*/  FSEL R8, R8, RZ, P5 ;  /* 0x000000ff08087208 */ /* 0x000fca0002800000 */
[----:B------:R-:W-:-:S04]  /*3430*/  FMUL.FTZ R8, R8, UR13 ;  /* 0x0000000d08087c20 */ /* 0x000fc80008410000 */
[----:B------:R-:W-:-:S04]  /*3440*/  FMUL.FTZ R8, R8, UR12 ;  /* 0x0000000c08087c20 */ /* 0x000fc80008410000 */
[----:B------:R-:W-:-:S07]  /*3450*/  FMUL.FTZ R8, R9, R8 ;  /* 0x0000000809087220 */ /* 0x000fce0000410000 */
.L_x_990:
[----:B------:R-:W-:Y:S05]  /*3460*/  BSYNC.RECONVERGENT B4 ;  /* 0x0000000000047941 */ /* 0x000fea0003800200 */
.L_x_989:
[----:B------:R-:W-:Y:S01]  /*3470*/  BSSY.RECONVERGENT B4, `(.L_x_991) ;  /* 0x000000e000047945 */ /* 0x000fe20003800200 */
[----:B------:R-:W-:Y:S01]  /*3480*/  FADD.FTZ R117, R117, R8 ;  /* 0x0000000875757221 */ /* 0x000fe20000010000 */
[----:B------:R-:W-:Y:S02]  /*3490*/  MOV R8, RZ ;  /* 0x000000ff00087202 */ /* 0x000fe40000000f00 */
[----:B------:R-:W-:Y:S05]  /*34a0*/  @!P0 BRA `(.L_x_992) ;  /* 0x0000000000288947 */ /* 0x000fea0003800000 */
[----:B------:R-:W3:Y:S01]  /*34b0*/  LDL R9, [R1+0x18] ;  /* 0x0000180001097983 */ /* 0x000ee20000100800 */
[----:B------:R-:W-:Y:S01]  /*34c0*/  FFMA.FTZ R8, R7, R182, R181 ;  /* 0x000000b607087223 */ /* 0x000fe200000100b5 */
[----:B------:R-:W-:-:S03]  /*34d0*/  ISETP.GT.AND P0, PT, R12, RZ, PT ;  /* 0x000000ff0c00720c */ /* 0x000fc60003f04270 */
[----:B------:R-:W-:-:S04]  /*34e0*/  FADD.FTZ R8, R246, -R8 ;  /* 0x80000008f6087221 */ /* 0x000fc80000010000 */
[----:B------:R-:W-:-:S05]  /*34f0*/  FMUL.FTZ R8, R11, R8 ;  /* 0x000000080b087220 */ /* 0x000fca0000410000 */
[----:B------:R-:W-:-:S05]  /*3500*/  FSEL R8, R8, RZ, P0 ;  /* 0x000000ff08087208 */ /* 0x000fca0000000000 */
[----:B------:R-:W-:-:S04]  /*3510*/  FMUL.FTZ R8, R8, UR13 ;  /* 0x0000000d08087c20 */ /* 0x000fc80008410000 */
[----:B------:R-:W-:Y:S01]  /*3520*/  FMUL.FTZ R8, R8, UR12 ;  /* 0x0000000c08087c20 */ /* 0x000fe20008410000 */
[----:B---3--:R-:W-:-:S05]  /*3530*/  SHF.L.U32 R9, R9, 0x10, RZ ;  /* 0x0000001009097819 */ /* 0x008fca00000006ff */
[----:B------:R-:W-:-:S07]  /*3540*/  FMUL.FTZ R8, R8, R9 ;  /* 0x0000000908087220 */ /* 0x000fce0000410000 */
.L_x_992:
[----:B------:R-:W-:Y:S05]  /*3550*/  BSYNC.RECONVERGENT B4 ;  /* 0x0000000000047941 */ /* 0x000fea0003800200 */
.L_x_991:
[----:B------:R-:W-:-:S04]  /*3560*/  F2FP.BF16.F32.PACK_AB R8, RZ, R8 ;  /* 0x00000008ff08723e */ /* 0x000fc800000010ff */
[----:B------:R-:W-:-:S07]  /*3570*/  PRMT R152, R152, 0x5410, R8 ;  /* 0x0000541098987816 */ /* 0x000fce0000000008 */
.L_x_988:
[----:B------:R-:W-:Y:S05]  /*3580*/  BSYNC.RECONVERGENT B3 ;  /* 0x0000000000037941 */ /* 0x000fea0003800200 */
.L_x_987:
        /* <DEDUP_REMOVED lines=15> */
.L_x_996:
[----:B------:R-:W-:Y:S05]  /*3680*/  BSYNC.RECONVERGENT B4 ;  /* 0x0000000000047941 */ /* 0x000fea0003800200 */
.L_x_995:
        /* <DEDUP_REMOVED lines=13> */
.L_x_998:
[----:B------:R-:W-:Y:S05]  /*3760*/  BSYNC.RECONVERGENT B4 ;  /* 0x0000000000047941 */ /* 0x000fea0003800200 */
.L_x_997:
[----:B------:R-:W-:-:S04]  /*3770*/  F2FP.BF16.F32.PACK_AB R8, RZ, R8 ;  /* 0x00000008ff08723e */ /* 0x000fc800000010ff */
[----:B------:R-:W-:-:S07]  /*3780*/  PRMT R153, R8, 0x7610, R153 ;  /* 0x0000761008997816 */ /* 0x000fce0000000099 */
.L_x_994:
[----:B------:R-:W-:Y:S05]  /*3790*/  BSYNC.RECONVERGENT B3 ;  /* 0x0000000000037941 */ /* 0x000fea0003800200 */
.L_x_993:
        /* <DEDUP_REMOVED lines=9> */
[----:B------:R-:W-:-:S03]  /*3830*/  FADD.FTZ R8, R245, -R8 ;  /* 0x80000008f5087221 */ /* 0x000fc60000010000 */
[----:B------:R-:W-:Y:S01]  /*3840*/  SHF.L.U32 R9, R9, 0x10, RZ ;  /* 0x0000001009097819 */ /* 0x000fe200000006ff */
[----:B------:R-:W-:-:S05]  /*3850*/  FMUL.FTZ R8, R11, R8 ;  /* 0x000000080b087220 */ /* 0x000fca0000410000 */
[----:B------:R-:W-:-:S05]  /*3860*/  FSEL R8, R8, RZ, P5 ;  /* 0x000000ff08087208 */ /* 0x000fca0002800000 */
[----:B------:R-:W-:-:S04]  /*3870*/  FMUL.FTZ R8, R8, UR13 ;  /* 0x0000000d08087c20 */ /* 0x000fc80008410000 */
[----:B------:R-:W-:-:S04]  /*3880*/  FMUL.FTZ R8, R8, UR12 ;  /* 0x0000000c08087c20 */ /* 0x000fc80008410000 */
[----:B------:R-:W-:-:S07]  /*3890*/  FMUL.FTZ R8, R9, R8 ;  /* 0x0000000809087220 */ /* 0x000fce0000410000 */
.L_x_1002:
[----:B------:R-:W-:Y:S05]  /*38a0*/  BSYNC.RECONVERGENT B4 ;  /* 0x0000000000047941 */ /* 0x000fea0003800200 */
.L_x_1001:
[----:B------:R-:W-:Y:S01]  /*38b0*/  BSSY.RECONVERGENT B4, `(.L_x_1003) ;  /* 0x000000e000047945 */ /* 0x000fe20003800200 */
[----:B------:R-:W-:Y:S01]  /*38c0*/  FADD.FTZ R119, R119, R8 ;  /* 0x0000000877777221 */ /* 0x000fe20000010000 */
[----:B------:R-:W-:Y:S02]  /*38d0*/  IMAD.MOV.U32 R8, RZ, RZ, RZ ;  /* 0x000000ffff087224 */ /* 0x000fe400078e00ff */
        /* <DEDUP_REMOVED lines=11> */
.L_x_1004:
[----:B------:R-:W-:Y:S05]  /*3990*/  BSYNC.RECONVERGENT B4 ;  /* 0x0000000000047941 */ /* 0x000fea0003800200 */
.L_x_1003:
[----:B------:R-:W-:-:S04]  /*39a0*/  F2FP.BF16.F32.PACK_AB R8, RZ, R8 ;  /* 0x00000008ff08723e */ /* 0x000fc800000010ff */
[----:B------:R-:W-:-:S07]  /*39b0*/  PRMT R153, R153, 0x5410, R8 ;  /* 0x0000541099997816 */ /* 0x000fce0000000008 */
.L_x_1000:
[----:B------:R-:W-:Y:S05]  /*39c0*/  BSYNC.RECONVERGENT B3 ;  /* 0x0000000000037941 */ /* 0x000fea0003800200 */
.L_x_999:
[----:B------:R-:W-:Y:S04]  /*39d0*/  BSSY.RECONVERGENT B3, `(.L_x_1005) ;  /* 0x0000020000037945 */ /* 0x000fe80003800200 */
[----:B------:R-:W-:Y:S05]  /*39e0*/  @!P1 BRA `(.L_x_1006) ;  /* 0x0000000000789947 */ /* 0x000fea0003800000 */
[----:B-----5:R-:W-:Y:S01]  /*39f0*/  LOP3.LUT P0, RZ, R195, 0xff, RZ, 0xc0, !PT ;  /* 0x000000ffc3ff7812 */ /* 0x020fe2000780c0ff */
[----:B------:R-:W-:Y:S01]  /*3a00*/  BSSY.RECONVERGENT B4, `(.L_x_1007) ;  /* 0x000000c000047945 */ /* 0x000fe20003800200 */
[----:B------:R-:W-:-:S11]  /*3a10*/  MOV R8, RZ ;  /* 0x000000ff00087202 */ /* 0x000fd60000000f00 */
        /* <DEDUP_REMOVED lines=10> */
.L_x_1008:
[----:B------:R-:W-:Y:S05]  /*3ac0*/  BSYNC.RECONVERGENT B4 ;  /* 0x0000000000047941 */ /* 0x000fea0003800200 */
.L_x_1007:
[----:B------:R-:W-:Y:S01]  /*3ad0*/  FADD.FTZ R120, R120, R8 ;  /* 0x0000000878787221 */ /* 0x000fe20000010000 */
[----:B------:R-:W-:Y:S01]  /*3ae0*/  BSSY.RECONVERGENT B4, `(.L_x_1009) ;  /* 0x000000c000047945 */ /* 0x000fe20003800200 */
[----:B------:R-:W-:-:S03]  /*3af0*/  HFMA2 R8, -RZ, RZ, 0, 0 ;  /* 0x00000000ff087431 */ /* 0x000fc600000001ff */
        /* <DEDUP_REMOVED lines=10> */
.L_x_1010:
[----:B------:R-:W-:Y:S05]  /*3ba0*/  BSYNC.RECONVERGENT B4 ;  /* 0x0000000000047941 */ /* 0x000fea0003800200 */
.L_x_1009:
[----:B------:R-:W-:-:S04]  /*3bb0*/  F2FP.BF16.F32.PACK_AB R8, RZ, R8 ;  /* 0x00000008ff08723e */ /* 0x000fc800000010ff */
[----:B------:R-:W-:-:S07]  /*3bc0*/  PRMT R154, R8, 0x7610, R154 ;  /* 0x00007610089a7816 */ /* 0x000fce000000009a */
.L_x_1006:
[----:B------:R-:W-:Y:S05]  /*3bd0*/  BSYNC.RECONVERGENT B3 ;  /* 0x0000000000037941 */ /* 0x000fea0003800200 */
.L_x_1005:
        /* <DEDUP_REMOVED lines=16> */
.L_x_1014:
[----:B------:R-:W-:Y:S05]  /*3ce0*/  BSYNC.RECONVERGENT B4 ;  /* 0x0000000000047941 */ /* 0x000fea0003800200 */
.L_x_1013:
[----:B------:R-:W-:Y:S01]  /*3cf0*/  FADD.FTZ R121, R121, R8 ;  /* 0x0000000879797221 */ /* 0x000fe20000010000 */
[----:B------:R-:W-:Y:S01]  /*3d00*/  BSSY.RECONVERGENT B4, `(.L_x_1015) ;  /* 0x000000d000047945 */ /* 0x000fe20003800200 */
[----:B------:R-:W-:-:S03]  /*3d10*/  HFMA2 R8, -RZ, RZ, 0, 0 ;  /* 0x00000000ff087431 */ /* 0x000fc600000001ff */
        /* <DEDUP_REMOVED lines=9> */
[----:B---3--:R-:W-:-:S04]  /*3db0*/  IMAD.U32 R9, R9, 0x10000, RZ ;  /* 0x0001000009097824 */ /* 0x008fc800078e00ff */
[----:B------:R-:W-:-:S07]  /*3dc0*/  FMUL.FTZ R8, R8, R9 ;  /* 0x0000000908087220 */ /* 0x000fce0000410000 */
.L_x_1016:
[----:B------:R-:W-:Y:S05]  /*3dd0*/  BSYNC.RECONVERGENT B4 ;  /* 0x0000000000047941 */ /* 0x000fea0003800200 */
.L_x_1015:
[----:B------:R-:W-:-:S04]  /*3de0*/  F2FP.BF16.F32.PACK_AB R8, RZ, R8 ;  /* 0x00000008ff08723e */ /* 0x000fc800000010ff */
[----:B------:R-:W-:-:S07]  /*3df0*/  PRMT R154, R154, 0x5410, R8 ;  /* 0x000054109a9a7816 */ /* 0x000fce0000000008 */
.L_x_1012:
[----:B------:R-:W-:Y:S05]  /*3e00*/  BSYNC.RECONVERGENT B3 ;  /* 0x0000000000037941 */ /* 0x000fea0003800200 */
.L_x_1011:
        /* <DEDUP_REMOVED lines=15> */
.L_x_1020:
[----:B------:R-:W-:Y:S05]  /*3f00*/  BSYNC.RECONVERGENT B4 ;  /* 0x0000000000047941 */ /* 0x000fea0003800200 */
.L_x_1019:
        /* <DEDUP_REMOVED lines=13> */
.L_x_1022:
[----:B------:R-:W-:Y:S05]  /*3fe0*/  BSYNC.RECONVERGENT B4 ;  /* 0x0000000000047941 */ /* 0x000fea0003800200 */
.L_x_1021:
[----:B------:R-:W-:-:S04]  /*3ff0*/  F2FP.BF16.F32.PACK_AB R8, RZ, R8 ;  /* 0x00000008ff08723e */ /* 0x000fc800000010ff */
[----:B------:R-:W-:-:S07]  /*4000*/  PRMT R155, R8, 0x7610, R155 ;  /* 0x00007610089b7816 */ /* 0x000fce000000009b */
.L_x_1018:
[----:B------:R-:W-:Y:S05]  /*4010*/  BSYNC.RECONVERGENT B3 ;  /* 0x0000000000037941 */ /* 0x000fea0003800200 */
.L_x_1017:
[----:B------:R-:W-:Y:S05]  /*4020*/  @!P1 BRA `(.L_x_1023) ;  /* 0x0000002000e49947 */ /* 0x000fea0003800000 */
[----:B-----5:R-:W-:Y:S01]  /*4030*/  ISETP.GE.U32.AND P0, PT, R194, RZ, PT ;  /* 0x000000ffc200720c */ /* 0x020fe20003f06070 */
[----:B------:R-:W-:Y:S01]  /*4040*/  BSSY.RECONVERGENT B3, `(.L_x_1024) ;  /* 0x000000e000037945 */ /* 0x000fe20003800200 */
[----:B------:R-:W-:Y:S02]  /*4050*/  MOV R8, RZ ;  /* 0x000000ff00087202 */ /* 0x000fe40000000f00 */
[----:B------:R-:W-:-:S13]  /*4060*/  ISETP.GE.U32.AND.EX P0, PT, R195, 0x1000000, PT, P0 ;  /* 0x01000000c300780c */ /* 0x000fda0003f06100 */
        /* <DEDUP_REMOVED lines=11> */
.L_x_1025:
[----:B------:R-:W-:Y:S05]  /*4120*/  BSYNC.RECONVERGENT B3 ;  /* 0x0000000000037941 */ /* 0x000fea0003800200 */
.L_x_1024:
        /* <DEDUP_REMOVED lines=14> */
.L_x_1027:
[----:B------:R-:W-:Y:S05]  /*4210*/  BSYNC.RECONVERGENT B3 ;  /* 0x0000000000037941 */ /* 0x000fea0003800200 */
.L_x_1026:
[----:B------:R-:W-:-:S04]  /*4220*/  F2FP.BF16.F32.PACK_AB R8, RZ, R8 ;  /* 0x00000008ff08723e */ /* 0x000fc800000010ff */
[----:B------:R-:W-:Y:S01]  /*4230*/  PRMT R155, R155, 0x5410, R8 ;  /* 0x000054109b9b7816 */ /* 0x000fe20000000008 */
[----:B------:R-:W-:Y:S06]  /*4240*/  BRA `(.L_x_1023) ;  /* 0x00000020005c7947 */ /* 0x000fec0003800000 */
.L_x_980:
[----:B------:R-:W-:Y:S01]  /*4250*/  FFMA.FTZ R8, R0, R182, R181 ;  /* 0x000000b600087223 */ /* 0x000fe200000100b5 */
[----:B------:R-:W-:Y:S01]  /*4260*/  ISETP.GT.AND P0, PT, R12, RZ, PT ;  /* 0x000000ff0c00720c */ /* 0x000fe20003f04270 */
[----:B------:R-:W-:Y:S02]  /*4270*/  BSSY.RECONVERGENT B3, `(.L_x_1028) ;  /* 0x0000015000037945 */ /* 0x000fe40003800200 */
[----:B------:R-:W-:-:S04]  /*4280*/  FADD.FTZ R8, R201, -R8 ;  /* 0x80000008c9087221 */ /* 0x000fc80000010000 */
[----:B------:R-:W-:-:S05]  /*4290*/  FMUL.FTZ R8, R11, R8 ;  /* 0x000000080b087220 */ /* 0x000fca0000410000 */
[----:B------:R-:W-:Y:S01]  /*42a0*/  FSEL R159, R8, RZ, P0 ;  /* 0x000000ff089f7208 */ /* 0x000fe20000000000 */
[----:B------:R-:W-:Y:S06]  /*42b0*/  @!P1 BRA `(.L_x_1029) ;  /* 0x0000000000409947 */ /* 0x000fec0003800000 */
[----:B-----5:R-:W-:-:S13]  /*42c0*/  LOP3.LUT P5, RZ, R194, 0xff, RZ, 0xc0, !PT ;  /* 0x000000ffc2ff7812 */ /* 0x020fda00078ac0ff */
[----:B------:R-:W0:Y:S01]  /*42d0*/  @P5 LDC.64 R8, c[0x0][0x408] ;  /* 0x00010200ff085b82 */ /* 0x000e220000000a00 */
[----:B------:R-:W-:Y:S02]  /*42e0*/  @P5 IMAD.U32 R157, R164, 0x10000, RZ ;  /* 0x00010000a49d5824 */ /* 0x000fe400078e00ff */
[----:B0-----:R-:W-:-:S04]  /*42f0*/  @P5 FMUL.FTZ R9, R9, R159 ;  /* 0x0000009f09095220 */ /* 0x001fc80000410000 */
[----:B------:R-:W-:Y:S01]  /*4300*/  @P5 FMUL.FTZ R8, R9, R8 ;  /* 0x0000000809085220 */ /* 0x000fe20000410000 */
[----:B------:R-:W-:-:S03]  /*4310*/  MOV R9, RZ ;  /* 0x000000ff00097202 */ /* 0x000fc60000000f00 */
[----:B------:R-:W-:-:S04]  /*4320*/  @P5 FMUL.FTZ R9, R157, R8 ;  /* 0x000000089d095220 */ /* 0x000fc80000410000 */
[----:B------:R-:W-:Y:S02]  /*4330*/  FADD.FTZ R116, R116, R9 ;  /* 0x0000000974747221 */ /* 0x000fe40000010000 */
[----:B------:R-:W0:Y:S02]  /*4340*/  @P5 LDC.64 R8, c[0x0][0x408] ;  /* 0x00010200ff085b82 */ /* 0x000e240000000a00 */
[----:B0-----:R-:W-:-:S04]  /*4350*/  @P5 FMUL.FTZ R9, R9, R159 ;  /* 0x0000009f09095220 */ /* 0x001fc80000410000 */
[----:B------:R-:W-:Y:S01]  /*4360*/  @P5 FMUL.FTZ R156, R9, R8 ;  /* 0x00000008099c5220 */ /* 0x000fe20000410000 */
[----:B------:R-:W-:Y:S01]  /*4370*/  HFMA2 R8, -RZ, RZ, 0, 0 ;  /* 0x00000000ff087431 */ /* 0x000fe200000001ff */
[----:B------:R-:W-:-:S05]  /*4380*/  @P5 SHF.L.U32 R9, R32, 0x10, RZ ;  /* 0x0000001020095819 */ /* 0x000fca00000006ff */
[----:B------:R-:W-:-:S05]  /*4390*/  @P5 FMUL.FTZ R8, R9, R156 ;  /* 0x0000009c09085220 */ /* 0x000fca0000410000 */
[----:B------:R-:W-:-:S04]  /*43a0*/  F2FP.BF16.F32.PACK_AB R8, RZ, R8 ;  /* 0x00000008ff08723e */ /* 0x000fc800000010ff */
[----:B------:R-:W-:-:S07]  /*43b0*/  PRMT R152, R8, 0x7610, R152 ;  /* 0x0000761008987816 */ /* 0x000fce0000000098 */
.L_x_1029:
[----:B------:R-:W-:Y:S05]  /*43c0*/  BSYNC.RECONVERGENT B3 ;  /* 0x0000000000037941 */ /* 0x000fea0003800200 */
.L_x_1028:
[----:B------:R-:W-:Y:S01]  /*43d0*/  FFMA.FTZ R9, R7, R182, R181 ;  /* 0x000000b607097223 */ /* 0x000fe200000100b5 */
[----:B------:R-:W-:Y:S03]  /*43e0*/  BSSY.RECONVERGENT B3, `(.L_x_1030) ;  /* 0x0000017000037945 */ /* 0x000fe60003800200 */
[----:B------:R-:W-:-:S04]  /*43f0*/  FADD.FTZ R8, R246, -R9 ;  /* 0x80000009f6087221 */ /* 0x000fc80000010000 */
[----:B------:R-:W-:-:S05]  /*4400*/  FMUL.FTZ R8, R11, R8 ;  /* 0x000000080b087220 */ /* 0x000fca0000410000 */
[----:B------:R-:W-:Y:S01]  /*4410*/  FSEL R156, R8, RZ, P0 ;  /* 0x000000ff089c7208 */ /* 0x000fe20000000000 */
[----:B------:R-:W-:Y:S06]  /*4420*/  @!P1 BRA `(.L_x_1031) ;  /* 0x0000000000489947 */ /* 0x000fec0003800000 */
[----:B------:R-:W3:Y:S01]  /*4430*/  LDL R158, [R1+0x18] ;  /* 0x00001800019e7983 */ /* 0x000ee20000100800 */
[----:B-----5:R-:W-:Y:S02]  /*4440*/  LOP3.LUT P5, RZ, R194, 0xff00, RZ, 0xc0, !PT ;  /* 0x0000ff00c2ff7812 */ /* 0x020fe400078ac0ff */
[----:B------:R-:W-:-:S11]  /*4450*/  MOV R157, RZ ;  /* 0x000000ff009d7202 */ /* 0x000fd60000000f00 */
[----:B------:R-:W0:Y:S02]  /*4460*/  @P5 LDC.64 R8, c[0x0][0x408] ;  /* 0x00010200ff085b82 */ /* 0x000e240000000a00 */
[----:B0-----:R-:W-:-:S04]  /*4470*/  @P5 FMUL.FTZ R9, R9, R156 ;  /* 0x0000009c09095220 */ /* 0x001fc80000410000 */
[----:B------:R-:W-:Y:S01]  /*4480*/  @P5 FMUL.FTZ R8, R9, R8 ;  /* 0x0000000809085220 */ /* 0x000fe20000410000 */
[----:B------:R-:W-:-:S04]  /*4490*/  @P5 PRMT R9, R164, 0x7632, R9 ;  /* 0x00007632a4095816 */ /* 0x000fc80000000009 */
[----:B------:R-:W-:-:S05]  /*44a0*/  @P5 SHF.L.U32 R9, R9, 0x10, RZ ;  /* 0x0000001009095819 */ /* 0x000fca00000006ff */
[----:B------:R-:W-:Y:S02]  /*44b0*/  @P5 FMUL.FTZ R157, R9, R8 ;  /* 0x00000008099d5220 */ /* 0x000fe40000410000 */
[----:B------:R-:W0:Y:S02]  /*44c0*/  @P5 LDC.64 R8, c[0x0][0x408] ;  /* 0x00010200ff085b82 */ /* 0x000e240000000a00 */
[----:B------:R-:W-:Y:S01]  /*44d0*/  FADD.FTZ R117, R117, R157 ;  /* 0x0000009d75757221 */ /* 0x000fe20000010000 */
[----:B0-----:R-:W-:-:S04]  /*44e0*/  @P5 FMUL.FTZ R9, R9, R156 ;  /* 0x0000009c09095220 */ /* 0x001fc80000410000 */
[----:B------:R-:W-:Y:S01]  /*44f0*/  @P5 FMUL.FTZ R8, R9, R8 ;  /* 0x0000000809085220 */ /* 0x000fe20000410000 */
[----:B------:R-:W-:Y:S01]  /*4500*/  HFMA2 R9, -RZ, RZ, 0, 0 ;  /* 0x00000000ff097431 */ /* 0x000fe200000001ff */
[----:B---3--:R-:W-:-:S05]  /*4510*/  @P5 SHF.L.U32 R157, R158, 0x10, RZ ;  /* 0x000000109e9d5819 */ /* 0x008fca00000006ff */
[----:B------:R-:W-:-:S05]  /*4520*/  @P5 FMUL.FTZ R9, R157, R8 ;  /* 0x000000089d095220 */ /* 0x000fca0000410000 */
[----:B------:R-:W-:-:S04]  /*4530*/  F2FP.BF16.F32.PACK_AB R9, RZ, R9 ;  /* 0x00000009ff09723e */ /* 0x000fc800000010ff */
[----:B------:R-:W-:-:S07]  /*4540*/  PRMT R152, R152, 0x5410, R9 ;  /* 0x0000541098987816 */ /* 0x000fce0000000009 */
.L_x_1031:
[----:B------:R-:W-:Y:S05]  /*4550*/  BSYNC.RECONVERGENT B3 ;  /* 0x0000000000037941 */ /* 0x000fea0003800200 */
.L_x_1030:
[----:B------:R-:W-:Y:S01]  /*4560*/  FFMA.FTZ R8, R216, R182, R181 ;  /* 0x000000b6d8087223 */ /* 0x000fe200000100b5 */
[----:B------:R-:W-:Y:S03]  /*4570*/  BSSY.RECONVERGENT B3, `(.L_x_1032) ;  /* 0x0000015000037945 */ /* 0x000fe60003800200 */
[----:B------:R-:W-:-:S04]  /*4580*/  FADD.FTZ R8, R215, -R8 ;  /* 0x80000008d7087221 */ /* 0x000fc80000010000 */
[----:B------:R-:W-:-:S05]  /*4590*/  FMUL.FTZ R8, R11, R8 ;  /* 0x000000080b087220 */ /* 0x000fca0000410000 */
[----:B------:R-:W-:Y:S01]  /*45a0*/  FSEL R157, R8, RZ, P0 ;  /* 0x000000ff089d7208 */ /* 0x000fe20000000000 */
[----:B------:R-:W-:Y:S06]  /*45b0*/  @!P1 BRA `(.L_x_1033) ;  /* 0x0000000000409947 */ /* 0x000fec0003800000 */
[----:B-----5:R-:W-:-:S13]  /*45c0*/  LOP3.LUT P5, RZ, R194, 0xff0000, RZ, 0xc0, !PT ;  /* 0x00ff0000c2ff7812 */ /* 0x020fda00078ac0ff */
[----:B------:R-:W0:Y:S01]  /*45d0*/  @P5 LDC.64 R8, c[0x0][0x408] ;  /* 0x00010200ff085b82 */ /* 0x000e220000000a00 */
[----:B------:R-:W-:Y:S01]  /*45e0*/  @P5 SHF.L.U32 R158, R165, 0x10, RZ ;  /* 0x00000010a59e5819 */ /* 0x000fe200000006ff */
[----:B0-----:R-:W-:-:S04]  /*45f0*/  @P5 FMUL.FTZ R9, R9, R157 ;  /* 0x0000009d09095220 */ /* 0x001fc80000410000 */
[----:B------:R-:W-:Y:S01]  /*4600*/  @P5 FMUL.FTZ R8, R9, R8 ;  /* 0x0000000809085220 */ /* 0x000fe20000410000 */
[----:B------:R-:W-:-:S03]  /*4610*/  MOV R9, RZ ;  /* 0x000000ff00097202 */ /* 0x000fc60000000f00 */
[----:B------:R-:W-:Y:S01]  /*4620*/  @P5 FMUL.FTZ R9, R158, R8 ;  /* 0x000000089e095220 */ /* 0x000fe20000410000 */
[----:B------:R-:W-:-:S03]  /*4630*/  @P5 IMAD.U32 R158, R33, 0x10000, RZ ;  /* 0x00010000219e5824 */ /* 0x000fc600078e00ff */
[----:B------:R-:W-:Y:S02]  /*4640*/  FADD.FTZ R118, R118, R9 ;  /* 0x0000000976767221 */ /* 0x000fe40000010000 */
[----:B------:R-:W0:Y:S02]  /*4650*/  @P5 LDC.64 R8, c[0x0][0x408] ;  /* 0x00010200ff085b82 */ /* 0x000e240000000a00 */
[----:B0-----:R-:W-:-:S04]  /*4660*/  @P5 FMUL.FTZ R9, R9, R157 ;  /* 0x0000009d09095220 */ /* 0x001fc80000410000 */
[----:B------:R-:W-:Y:S01]  /*4670*/  @P5 FMUL.FTZ R8, R9, R8 ;  /* 0x0000000809085220 */ /* 0x000fe20000410000 */
[----:B------:R-:W-:-:S03]  /*4680*/  HFMA2 R9, -RZ, RZ, 0, 0 ;  /* 0x00000000ff097431 */ /* 0x000fc600000001ff */
[----:B------:R-:W-:-:S05]  /*4690*/  @P5 FMUL.FTZ R9, R158, R8 ;  /* 0x000000089e095220 */ /* 0x000fca0000410000 */
[----:B------:R-:W-:-:S04]  /*46a0*/  F2FP.BF16.F32.PACK_AB R9, RZ, R9 ;  /* 0x00000009ff09723e */ /* 0x000fc800000010ff */
[----:B------:R-:W-:-:S07]  /*46b0*/  PRMT R153, R9, 0x7610, R153 ;  /* 0x0000761009997816 */ /* 0x000fce0000000099 */
.L_x_1033:
[----:B------:R-:W-:Y:S05]  /*46c0*/  BSYNC.RECONVERGENT B3 ;  /* 0x0000000000037941 */ /* 0x000fea0003800200 */
.L_x_1032:
        /* <DEDUP_REMOVED lines=24> */
.L_x_1035:
[----:B------:R-:W-:Y:S05]  /*4850*/  BSYNC.RECONVERGENT B3 ;  /* 0x0000000000037941 */ /* 0x000fea0003800200 */
.L_x_1034:
[----:B------:R-:W-:Y:S01]  /*4860*/  FFMA.FTZ R8, R223, R182, R181 ;  /* 0x000000b6df087223 */ /* 0x000fe200000100b5 */
[----:B------:R-:W-:Y:S03]  /*4870*/  BSSY.RECONVERGENT B3, `(.L_x_1036) ;  /* 0x0000015000037945 */ /* 0x000fe60003800200 */
[----:B------:R-:W-:-:S04]  /*4880*/  FADD.FTZ R8, R222, -R8 ;  /* 0x80000008de087221 */ /* 0x000fc80000010000 */
[----:B------:R-:W-:-:S05]  /*4890*/  FMUL.FTZ R8, R11, R8 ;  /* 0x000000080b087220 */ /* 0x000fca0000410000 */
[----:B------:R-:W-:Y:S01]  /*48a0*/  FSEL R158, R8, RZ, P0 ;  /* 0x000000ff089e7208 */ /* 0x000fe20000000000 */
[----:B------:R-:W-:Y:S06]  /*48b0*/  @!P1 BRA `(.L_x_1037) ;  /* 0x0000000000409947 */ /* 0x000fec0003800000 */
[----:B-----5:R-:W-:-:S13]  /*48c0*/  LOP3.LUT P5, RZ, R195, 0xff, RZ, 0xc0, !PT ;  /* 0x000000ffc3ff7812 */ /* 0x020fda00078ac0ff */
[----:B------:R-:W0:Y:S02]  /*48d0*/  @P5 LDC.64 R8, c[0x0][0x408] ;  /* 0x00010200ff085b82 */ /* 0x000e240000000a00 */
[----:B0-----:R-:W-:-:S04]  /*48e0*/  @P5 FMUL.FTZ R9, R9, R158 ;  /* 0x0000009e09095220 */ /* 0x001fc80000410000 */
[----:B------:R-:W-:Y:S01]  /*48f0*/  @P5 FMUL.FTZ R186, R9, R8 ;  /* 0x0000000809ba5220 */ /* 0x000fe20000410000 */
[----:B------:R-:W-:Y:S02]  /*4900*/  @P5 SHF.L.U32 R9, R166, 0x10, RZ ;  /* 0x00000010a6095819 */ /* 0x000fe400000006ff */
        /* <DEDUP_REMOVED lines=11> */
.L_x_1037:
[----:B------:R-:W-:Y:S05]  /*49c0*/  BSYNC.RECONVERGENT B3 ;  /* 0x0000000000037941 */ /* 0x000fea0003800200 */
.L_x_1036:
[----:B------:R-:W-:Y:S01]  /*49d0*/  FFMA.FTZ R8, R5, R182, R181 ;  /* 0x000000b605087223 */ /* 0x000fe200000100b5 */
[----:B------:R-:W-:Y:S03]  /*49e0*/  BSSY.RECONVERGENT B3, `(.L_x_1038) ;  /* 0x0000017000037945 */ /* 0x000fe60003800200 */
[----:B------:R-:W-:-:S04]  /*49f0*/  FADD.FTZ R8, R244, -R8 ;  /* 0x80000008f4087221 */ /* 0x000fc80000010000 */
[----:B------:R-:W-:-:S05]  /*4a00*/  FMUL.FTZ R8, R11, R8 ;  /* 0x000000080b087220 */ /* 0x000fca0000410000 */
[----:B------:R-:W-:Y:S01]  /*4a10*/  FSEL R186, R8, RZ, P0 ;  /* 0x000000ff08ba7208 */ /* 0x000fe20000000000 */
[----:B------:R-:W-:Y:S06]  /*4a20*/  @!P1 BRA `(.L_x_1039) ;  /* 0x0000000000489947 */ /* 0x000fec0003800000 */
[----:B------:R-:W3:Y:S01]  /*4a30*/  LDL R208, [R1+0x20] ;  /* 0x0000200001d07983 */ /* 0x000ee20000100800 */
[----:B-----5:R-:W-:-:S13]  /*4a40*/  LOP3.LUT P5, RZ, R195, 0xff00, RZ, 0xc0, !PT ;  /* 0x0000ff00c3ff7812 */ /* 0x020fda00078ac0ff */
[----:B------:R-:W0:Y:S02]  /*4a50*/  @P5 LDC.64 R8, c[0x0][0x408] ;  /* 0x00010200ff085b82 */ /* 0x000e240000000a00 */
[----:B0-----:R-:W-:-:S04]  /*4a60*/  @P5 FMUL.FTZ R9, R9, R186 ;  /* 0x000000ba09095220 */ /* 0x001fc80000410000 */
[----:B------:R-:W-:Y:S01]  /*4a70*/  @P5 FMUL.FTZ R187, R9, R8 ;  /* 0x0000000809bb5220 */ /* 0x000fe20000410000 */
[----:B------:R-:W-:Y:S01]  /*4a80*/  @P5 PRMT R8, R166, 0x7632, R8 ;  /* 0x00007632a6085816 */ /* 0x000fe20000000008 */
[----:B------:R-:W-:-:S03]  /*4a90*/  IMAD.MOV.U32 R9, RZ, RZ, RZ ;  /* 0x000000ffff097224 */ /* 0x000fc600078e00ff */
[----:B------:R-:W-:-:S05]  /*4aa0*/  @P5 SHF.L.U32 R8, R8, 0x10, RZ ;  /* 0x0000001008085819 */ /* 0x000fca00000006ff */
[----:B------:R-:W-:-:S04]  /*4ab0*/  @P5 FMUL.FTZ R9, R8, R187 ;  /* 0x000000bb08095220 */ /* 0x000fc80000410000 */
[----:B------:R-:W-:Y:S02]  /*4ac0*/  FADD.FTZ R121, R121, R9 ;  /* 0x0000000979797221 */ /* 0x000fe40000010000 */
[----:B------:R-:W0:Y:S02]  /*4ad0*/  @P5 LDC.64 R8, c[0x0][0x408] ;  /* 0x00010200ff085b82 */ /* 0x000e240000000a00 */
[----:B0-----:R-:W-:-:S04]  /*4ae0*/  @P5 FMUL.FTZ R9, R9, R186 ;  /* 0x000000ba09095220 */ /* 0x001fc80000410000 */
[----:B------:R-:W-:Y:S01]  /*4af0*/  @P5 FMUL.FTZ R187, R9, R8 ;  /* 0x0000000809bb5220 */ /* 0x000fe20000410000 */
[----:B------:R-:W-:Y:S02]  /*4b00*/  MOV R8, RZ ;  /* 0x000000ff00087202 */ /* 0x000fe40000000f00 */
[----:B---3--:R-:W-:-:S05]  /*4b10*/  @P5 SHF.L.U32 R9, R208, 0x10, RZ ;  /* 0x00000010d0095819 */ /* 0x008fca00000006ff */
[----:B------:R-:W-:-:S05]  /*4b20*/  @P5 FMUL.FTZ R8, R9, R187 ;  /* 0x000000bb09085220 */ /* 0x000fca0000410000 */
[----:B------:R-:W-:-:S04]  /*4b30*/  F2FP.BF16.F32.PACK_AB R8, RZ, R8 ;  /* 0x00000008ff08723e */ /* 0x000fc800000010ff */
[----:B------:R-:W-:-:S07]  /*4b40*/  PRMT R154, R154, 0x5410, R8 ;  /* 0x000054109a9a7816 */ /* 0x000fce0000000008 */
.L_x_1039:
[----:B------:R-:W-:Y:S05]  /*4b50*/  BSYNC.RECONVERGENT B3 ;  /* 0x0000000000037941 */ /* 0x000fea0003800200 */
.L_x_1038:
[----:B------:R-:W-:Y:S01]  /*4b60*/  F2FP.BF16.F32.PACK_AB R157, R185, R157 ;  /* 0x0000009db99d723e */ /* 0x000fe200000010ff */
[-CC-:B------:R-:W-:Y:S01]  /*4b70*/  FFMA.FTZ R185, R22, R182.reuse, R181.reuse ;  /* 0x000000b616b97223 */ /* 0x180fe200000100b5 */
[----:B------:R-:W-:Y:S01]  /*4b80*/  F2FP.BF16.F32.PACK_AB R156, R156, R159 ;  /* 0x0000009f9c9c723e */ /* 0x000fe200000010ff */
[----:B------:R-:W-:Y:S01]  /*4b90*/  FFMA.FTZ R159, R227, R182, R181 ;  /* 0x000000b6e39f7223 */ /* 0x000fe200000100b5 */
[----:B------:R-:W-:Y:S01]  /*4ba0*/  BSSY.RECONVERGENT B3, `(.L_x_1040) ;  /* 0x0000019000037945 */ /* 0x000fe20003800200 */
[----:B------:R-:W-:Y:S01]  /*4bb0*/  FADD.FTZ R185, R21, -R185 ;  /* 0x800000b915b97221 */ /* 0x000fe20000010000 */
[----:B------:R-:W-:Y:S01]  /*4bc0*/  F2FP.BF16.F32.PACK_AB R158, R186, R158 ;  /* 0x0000009eba9e723e */ /* 0x000fe200000010ff */
[----:B------:R-:W-:Y:S02]  /*4bd0*/  FADD.FTZ R159, R228, -R159 ;  /* 0x8000009fe49f7221 */ /* 0x000fe40000010000 */
[C---:B------:R-:W-:Y:S02]  /*4be0*/  FMUL.FTZ R185, R11.reuse, R185 ;  /* 0x000000b90bb97220 */ /* 0x040fe40000410000 */
[----:B------:R-:W-:-:S03]  /*4bf0*/  FMUL.FTZ R159, R11, R159 ;  /* 0x0000009f0b9f7220 */ /* 0x000fc60000410000 */
[----:B------:R-:W-:Y:S02]  /*4c00*/  FSEL R185, R185, RZ, P0 ;  /* 0x000000ffb9b97208 */ /* 0x000fe40000000000 */
[----:B------:R-:W-:Y:S01]  /*4c10*/  FSEL R159, R159, RZ, P0 ;  /* 0x000000ff9f9f7208 */ /* 0x000fe20000000000 */
[----:B------:R-:W-:Y:S06]  /*4c20*/  @!P1 BRA `(.L_x_1041) ;  /* 0x0000000000409947 */ /* 0x000fec0003800000 */
[----:B-----5:R-:W-:-:S13]  /*4c30*/  LOP3.LUT P0, RZ, R195, 0xff0000, RZ, 0xc0, !PT ;  /* 0x00ff0000c3ff7812 */ /* 0x020fda000780c0ff */
[----:B------:R-:W0:Y:S02]  /*4c40*/  @P0 LDC.64 R8, c[0x0][0x408] ;  /* 0x00010200ff080b82 */ /* 0x000e240000000a00 */
[----:B0-----:R-:W-:-:S04]  /*4c50*/  @P0 FMUL.FTZ R9, R9, R159 ;  /* 0x0000009f09090220 */ /* 0x001fc80000410000 */
[----:B------:R-:W-:Y:S01]  /*4c60*/  @P0 FMUL.FTZ R186, R9, R8 ;  /* 0x0000000809ba0220 */ /* 0x000fe20000410000 */
[----:B------:R-:W-:Y:S01]  /*4c70*/  HFMA2 R8, -RZ, RZ, 0, 0 ;  /* 0x00000000ff087431 */ /* 0x000fe200000001ff */
[----:B------:R-:W-:-:S05]  /*4c80*/  @P0 SHF.L.U32 R9, R167, 0x10, RZ ;  /* 0x00000010a7090819 */ /* 0x000fca00000006ff */
[----:B------:R-:W-:-:S04]  /*4c90*/  @P0 FMUL.FTZ R8, R9, R186 ;  /* 0x000000ba09080220 */ /* 0x000fc80000410000 */
[----:B------:R-:W-:Y:S02]  /*4ca0*/  FADD.FTZ R122, R122, R8 ;  /* 0x000000087a7a7221 */ /* 0x000fe40000010000 */
[----:B------:R-:W0:Y:S02]  /*4cb0*/  @P0 LDC.64 R8, c[0x0][0x408] ;  /* 0x00010200ff080b82 */ /* 0x000e240000000a00 */
[----:B0-----:R-:W-:-:S04]  /*4cc0*/  @P0 FMUL.FTZ R9, R9, R159 ;  /* 0x0000009f09090220 */ /* 0x001fc80000410000 */
[----:B------:R-:W-:Y:S01]  /*4cd0*/  @P0 FMUL.FTZ R186, R9, R8 ;  /* 0x0000000809ba0220 */ /* 0x000fe20000410000 */
[----:B------:R-:W-:Y:S02]  /*4ce0*/  @P0 SHF.L.U32 R9, R35, 0x10, RZ ;  /* 0x0000001023090819 */ /* 0x000fe400000006ff */
[----:B------:R-:W-:-:S03]  /*4cf0*/  MOV R8, RZ ;  /* 0x000000ff00087202 */ /* 0x000fc60000000f00 */
[----:B------:R-:W-:-:S05]  /*4d00*/  @P0 FMUL.FTZ R8, R9, R186 ;  /* 0x000000ba09080220 */ /* 0x000fca0000410000 */
[----:B------:R-:W-:-:S04]  /*4d10*/  F2FP.BF16.F32.PACK_AB R8, RZ, R8 ;  /* 0x00000008ff08723e */ /* 0x000fc800000010ff */
[----:B------:R-:W-:-:S07]  /*4d20*/  PRMT R155, R8, 0x7610, R155 ;  /* 0x00007610089b7816 */ /* 0x000fce000000009b */
.L_x_1041:
[----:B------:R-:W-:Y:S05]  /*4d30*/  BSYNC.RECONVERGENT B3 ;  /* 0x0000000000037941 */ /* 0x000fea0003800200 */
.L_x_1040:
[----:B------:R-:W-:Y:S01]  /*4d40*/  F2FP.BF16.F32.PACK_AB R159, R185, R159 ;  /* 0x0000009fb99f723e */ /* 0x000fe200000010ff */
[----:B------:R-:W-:Y:S06]  /*4d50*/  @!P1 BRA `(.L_x_1023) ;  /* 0x0000001400989947 */ /* 0x000fec0003800000 */
[----:B------:R-:W3:Y:S01]  /*4d60*/  LDL R187, [R1+0x24] ;  /* 0x0000240001bb7983 */ /* 0x000ee20000100800 */
[----:B-----5:R-:W-:Y:S01]  /*4d70*/  ISETP.GE.U32.AND P0, PT, R194, RZ, PT ;  /* 0x000000ffc200720c */ /* 0x020fe20003f06070 */
[----:B------:R-:W-:-:S03]  /*4d80*/  HFMA2 R186, -RZ, RZ, 0, 0 ;  /* 0x00000000ffba7431 */ /* 0x000fc600000001ff */
[----:B------:R-:W-:-:S13]  /*4d90*/  ISETP.GE.U32.AND.EX P0, PT, R195, 0x1000000, PT, P0 ;  /* 0x01000000c300780c */ /* 0x000fda0003f06100 */
        /* <DEDUP_REMOVED lines=10> */
[----:B------:R-:W-:Y:S01]  /*4e40*/  MOV R9, RZ ;  /* 0x000000ff00097202 */ /* 0x000fe20000000f00 */
[----:B---3--:R-:W-:-:S04]  /*4e50*/  @P0 IMAD.U32 R185, R187, 0x10000, RZ ;  /* 0x00010000bbb90824 */ /* 0x008fc800078e00ff */
[----:B------:R-:W-:-:S05]  /*4e60*/  @P0 FMUL.FTZ R9, R185, R8 ;  /* 0x00000008b9090220 */ /* 0x000fca0000410000 */
[----:B------:R-:W-:-:S04]  /*4e70*/  F2FP.BF16.F32.PACK_AB R9, RZ, R9 ;  /* 0x00000009ff09723e */ /* 0x000fc800000010ff */
[----:B------:R-:W-:Y:S01]  /*4e80*/  PRMT R155, R155, 0x5410, R9 ;  /* 0x000054109b9b7816 */ /* 0x000fe20000000009 */
[----:B------:R-:W-:Y:S06]  /*4e90*/  BRA `(.L_x_1023) ;  /* 0x0000001400487947 */ /* 0x000fec0003800000 */
.L_x_979:
[----:B------:R-:W-:Y:S02]  /*4ea0*/  MOV R183, UR20 ;  /* 0x0000001400b77c02 */ /* 0x000fe40008000f00 */
[----:B------:R-:W-:Y:S02]  /*4eb0*/  MOV R184, UR21 ;  /* 0x0000001500b87c02 */ /* 0x000fe40008000f00 */
[----:B------:R-:W-:-:S04]  /*4ec0*/  ISETP.NE.U32.AND P0, PT, R183, RZ, PT ;  /* 0x000000ffb700720c */ /* 0x000fc80003f05070 */
[----:B------:R-:W-:-:S13]  /*4ed0*/  ISETP.NE.AND.EX P0, PT, R184, RZ, PT, P0 ;  /* 0x000000ffb800720c */ /* 0x000fda0003f05300 */
[----:B------:R-:W-:Y:S05]  /*4ee0*/  @P0 BRA `(.L_x_1042) ;  /* 0x0000000800940947 */ /* 0x000fea0003800000 */
[----:B------:R-:W-:Y:S01]  /*4ef0*/  BSSY.RECONVERGENT B3, `(.L_x_1043) ;  /* 0x0000013000037945 */ /* 0x000fe20003800200 */
[----:B------:R-:W-:-:S03]  /*4f00*/  ISETP.GT.AND P5, PT, R12, RZ, PT ;  /* 0x000000ff0c00720c */ /* 0x000fc60003fa4270 */
[----:B------:R-:W-:Y:S10]  /*4f10*/  @!P1 BRA `(.L_x_1044) ;  /* 0x0000000000409947 */ /* 0x000ff40003800000 */
[----:B------:R-:W-:Y:S01]  /*4f20*/  @P5 FFMA.FTZ R8, R0, R182, R181 ;  /* 0x000000b600085223 */ /* 0x000fe200000100b5 */
[----:B-----5:R-:W-:Y:S02]  /*4f30*/  LOP3.LUT P0, RZ, R194, 0xff, RZ, 0xc0, !PT ;  /* 0x000000ffc2ff7812 */ /* 0x020fe4000780c0ff */
[----:B------:R-:W-:Y:S01]  /*4f40*/  SHF.L.U32 R9, R148, 0x10, RZ ;  /* 0x0000001094097819 */ /* 0x000fe200000006ff */
[----:B------:R-:W-:-:S04]  /*4f50*/  @P5 FADD.FTZ R8, R201, -R8 ;  /* 0x80000008c9085221 */ /* 0x000fc80000010000 */
[----:B------:R-:W-:-:S04]  /*4f60*/  @P5 FFMA.FTZ R9, R11, R8, R9 ;  /* 0x000000080b095223 */ /* 0x000fc80000010009 */
[----:B------:R-:W-:Y:S01]  /*4f70*/  FMUL.FTZ R8, R9, UR13 ;  /* 0x0000000d09087c20 */ /* 0x000fe20008410000 */
[----:B------:R-:W-:Y:S01]  /*4f80*/  HFMA2 R9, -RZ, RZ, 0, 0 ;  /* 0x00000000ff097431 */ /* 0x000fe200000001ff */
[----:B------:R-:W-:Y:S02]  /*4f90*/  @P0 SHF.L.U32 R185, R164, 0x10, RZ ;  /* 0x00000010a4b90819 */ /* 0x000fe400000006ff */
[----:B------:R-:W-:-:S04]  /*4fa0*/  FMUL.FTZ R8, R8, UR12 ;  /* 0x0000000c08087c20 */ /* 0x000fc80008410000 */
[----:B------:R-:W-:Y:S01]  /*4fb0*/  @P0 FMUL.FTZ R9, R185, R8 ;  /* 0x00000008b9090220 */ /* 0x000fe20000410000 */
[----:B------:R-:W-:-:S03]  /*4fc0*/  @P0 SHF.L.U32 R185, R32, 0x10, RZ ;  /* 0x0000001020b90819 */ /* 0x000fc600000006ff */
[----:B------:R-:W-:Y:S01]  /*4fd0*/  FADD.FTZ R116, R116, R9 ;  /* 0x0000000974747221 */ /* 0x000fe20000010000 */
[----:B------:R-:W-:Y:S01]  /*4fe0*/  MOV R9, RZ ;  /* 0x000000ff00097202 */ /* 0x000fe20000000f00 */
[----:B------:R-:W-:-:S05]  /*4ff0*/  @P0 FMUL.FTZ R9, R185, R8 ;  /* 0x00000008b9090220 */ /* 0x000fca0000410000 */
[----:B------:R-:W-:-:S04]  /*5000*/  F2FP.BF16.F32.PACK_AB R9, RZ, R9 ;  /* 0x00000009ff09723e */ /* 0x000fc800000010ff */
[----:B------:R-:W-:-:S07]  /*5010*/  PRMT R152, R9, 0x7610, R152 ;  /* 0x0000761009987816 */ /* 0x000fce0000000098 */
.L_x_1044:
[----:B------:R-:W-:Y:S05]  /*5020*/  BSYNC.RECONVERGENT B3 ;  /* 0x0000000000037941 */ /* 0x000fea0003800200 */
.L_x_1043:
[----:B------:R-:W-:Y:S04]  /*5030*/  BSSY.RECONVERGENT B3, `(.L_x_1045) ;  /* 0x0000015000037945 */ /* 0x000fe80003800200 */
[----:B------:R-:W-:Y:S05]  /*5040*/  @!P1 BRA `(.L_x_1046) ;  /* 0x00000000004c9947 */ /* 0x000fea0003800000 */
[----:B------:R-:W3:Y:S01]  /*5050*/  LDL R186, [R1+0x18] ;  /* 0x0000180001ba7983 */ /* 0x000ee20000100800 */
[----:B-----5:R-:W-:Y:S01]  /*5060*/  PRMT R9, R148, 0x7632, R9 ;  /* 0x0000763294097816 */ /* 0x020fe20000000009 */
[----:B------:R-:W-:Y:S01]  /*5070*/  @P5 FFMA.FTZ R8, R7, R182, R181 ;  /* 0x000000b607085223 */ /* 0x000fe200000100b5 */
[----:B------:R-:W-:Y:S01]  /*5080*/  LOP3.LUT P0, RZ, R194, 0xff00, RZ, 0xc0, !PT ;  /* 0x0000ff00c2ff7812 */ /* 0x000fe2000780c0ff */
[----:B------:R-:W-:Y:S01]  /*5090*/  IMAD.MOV.U32 R185, RZ, RZ, RZ ;  /* 0x000000ffffb97224 */ /* 0x000fe200078e00ff */
[----:B------:R-:W-:Y:S01]  /*50a0*/  SHF.L.U32 R9, R9, 0x10, RZ ;  /* 0x0000001009097819 */ /* 0x000fe200000006ff */
[----:B------:R-:W-:-:S04]  /*50b0*/  @P5 FADD.FTZ R8, R246, -R8 ;  /* 0x80000008f6085221 */ /* 0x000fc80000010000 */
[----:B------:R-:W-:-:S04]  /*50c0*/  @P5 FFMA.FTZ R9, R11, R8, R9 ;  /* 0x000000080b095223 */ /* 0x000fc80000010009 */
[----:B------:R-:W-:Y:S02]  /*50d0*/  FMUL.FTZ R8, R9, UR13 ;  /* 0x0000000d09087c20 */ /* 0x000fe40008410000 */
[----:B------:R-:W-:Y:S02]  /*50e0*/  @P0 PRMT R9, R164, 0x7632, R9 ;  /* 0x00007632a4090816 */ /* 0x000fe40000000009 */
[----:B------:R-:W-:Y:S02]  /*50f0*/  FMUL.FTZ R8, R8, UR12 ;  /* 0x0000000c08087c20 */ /* 0x000fe40008410000 */
[----:B------:R-:W-:-:S05]  /*5100*/  @P0 SHF.L.U32 R9, R9, 0x10, RZ ;  /* 0x0000001009090819 */ /* 0x000fca00000006ff */
[----:B------:R-:W-:Y:S01]  /*5110*/  @P0 FMUL.FTZ R185, R8, R9 ;  /* 0x0000000908b90220 */ /* 0x000fe20000410000 */
[----:B------:R-:W-:-:S03]  /*5120*/  HFMA2 R9, -RZ, RZ, 0, 0 ;  /* 0x00000000ff097431 */ /* 0x000fc600000001ff */
[----:B------:R-:W-:Y:S01]  /*5130*/  FADD.FTZ R117, R117, R185 ;  /* 0x000000b975757221 */ /* 0x000fe20000010000 */
[----:B---3--:R-:W-:-:S05]  /*5140*/  @P0 SHF.L.U32 R185, R186, 0x10, RZ ;  /* 0x00000010bab90819 */ /* 0x008fca00000006ff */
[----:B------:R-:W-:-:S05]  /*5150*/  @P0 FMUL.FTZ R9, R185, R8 ;  /* 0x00000008b9090220 */ /* 0x000fca0000410000 */
[----:B------:R-:W-:-:S04]  /*5160*/  F2FP.BF16.F32.PACK_AB R9, RZ, R9 ;  /* 0x00000009ff09723e */ /* 0x000fc800000010ff */
[----:B------:R-:W-:-:S07]  /*5170*/  PRMT R152, R152, 0x5410, R9 ;  /* 0x0000541098987816 */ /* 0x000fce0000000009 */
.L_x_1046:
[----:B------:R-:W-:Y:S05]  /*5180*/  BSYNC.RECONVERGENT B3 ;  /* 0x0000000000037941 */ /* 0x000fea0003800200 */
.L_x_1045:
[----:B------:R-:W-:Y:S04]  /*5190*/  BSSY.RECONVERGENT B3, `(.L_x_1047) ;  /* 0x0000012000037945 */ /* 0x000fe80003800200 */
[----:B------:R-:W-:Y:S05]  /*51a0*/  @!P1 BRA `(.L_x_1048) ;  /* 0x0000000000409947 */ /* 0x000fea0003800000 */
[----:B------:R-:W-:Y:S01]  /*51b0*/  @P5 FFMA.FTZ R8, R216, R182, R181 ;  /* 0x000000b6d8085223 */ /* 0x000fe200000100b5 */
[----:B-----5:R-:W-:Y:S02]  /*51c0*/  LOP3.LUT P0, RZ, R194, 0xff0000, RZ, 0xc0, !PT ;  /* 0x00ff0000c2ff7812 */ /* 0x020fe4000780c0ff */
[----:B------:R-:W-:Y:S01]  /*51d0*/  SHF.L.U32 R9, R149, 0x10, RZ ;  /* 0x0000001095097819 */ /* 0x000fe200000006ff */
[----:B------:R-:W-:-:S04]  /*51e0*/  @P5 FADD.FTZ R8, R215, -R8 ;  /* 0x80000008d7085221 */ /* 0x000fc80000010000 */
[----:B------:R-:W-:-:S04]  /*51f0*/  @P5 FFMA.FTZ R9, R11, R8, R9 ;  /* 0x000000080b095223 */ /* 0x000fc80000010009 */
[----:B------:R-:W-:Y:S01]  /*5200*/  FMUL.FTZ R8, R9, UR13 ;  /* 0x0000000d09087c20 */ /* 0x000fe20008410000 */
[----:B------:R-:W-:Y:S02]  /*5210*/  MOV R9, RZ ;  /* 0x000000ff00097202 */ /* 0x000fe40000000f00 */
[----:B------:R-:W-:Y:S01]  /*5220*/  @P0 SHF.L.U32 R185, R165, 0x10, RZ ;  /* 0x00000010a5b90819 */ /* 0x000fe200000006ff */
[----:B------:R-:W-:-:S04]  /*5230*/  FMUL.FTZ R8, R8, UR12 ;  /* 0x0000000c08087c20 */ /* 0x000fc80008410000 */
[----:B------:R-:W-:Y:S01]  /*5240*/  @P0 FMUL.FTZ R9, R185, R8 ;  /* 0x00000008b9090220 */ /* 0x000fe20000410000 */
[----:B------:R-:W-:-:S03]  /*5250*/  @P0 SHF.L.U32 R185, R33, 0x10, RZ ;  /* 0x0000001021b90819 */ /* 0x000fc600000006ff */
[----:B------:R-:W-:Y:S01]  /*5260*/  FADD.FTZ R118, R118, R9 ;  /* 0x0000000976767221 */ /* 0x000fe20000010000 */
[----:B------:R-:W-:Y:S02]  /*5270*/  HFMA2 R9, -RZ, RZ, 0, 0 ;  /* 0x00000000ff097431 */ /* 0x000fe400000001ff */
[----:B------:R-:W-:-:S05]  /*5280*/  @P0 FMUL.FTZ R9, R185, R8 ;  /* 0x00000008b9090220 */ /* 0x000fca0000410000 */
[----:B------:R-:W-:-:S04]  /*5290*/  F2FP.BF16.F32.PACK_AB R9, RZ, R9 ;  /* 0x00000009ff09723e */ /* 0x000fc800000010ff */
[----:B------:R-:W-:-:S07]  /*52a0*/  PRMT R153, R9, 0x7610, R153 ;  /* 0x0000761009997816 */ /* 0x000fce0000000099 */
.L_x_1048:
[----:B------:R-:W-:Y:S05]  /*52b0*/  BSYNC.RECONVERGENT B3 ;  /* 0x0000000000037941 */ /* 0x000fea0003800200 */
.L_x_1047:
        /* <DEDUP_REMOVED lines=15> */
[----:B------:R-:W-:-:S03]  /*53b0*/  MOV R9, RZ ;  /* 0x000000ff00097202 */ /* 0x000fc60000000f00 */
[----:B------:R-:W-:Y:S01]  /*53c0*/  FADD.FTZ R119, R119, R185 ;  /* 0x000000b977777221 */ /* 0x000fe20000010000 */
[----:B---3--:R-:W-:-:S05]  /*53d0*/  @P0 SHF.L.U32 R185, R186, 0x10, RZ ;  /* 0x00000010bab90819 */ /* 0x008fca00000006ff */
[----:B------:R-:W-:-:S05]  /*53e0*/  @P0 FMUL.FTZ R9, R185, R8 ;  /* 0x00000008b9090220 */ /* 0x000fca0000410000 */
[----:B------:R-:W-:-:S04]  /*53f0*/  F2FP.BF16.F32.PACK_AB R9, RZ, R9 ;  /* 0x00000009ff09723e */ /* 0x000fc800000010ff */
[----:B------:R-:W-:-:S07]  /*5400*/  PRMT R153, R153, 0x5410, R9 ;  /* 0x0000541099997816 */ /* 0x000fce0000000009 */
.L_x_1050:
[----:B------:R-:W-:Y:S05]  /*5410*/  BSYNC.RECONVERGENT B3 ;  /* 0x0000000000037941 */ /* 0x000fea0003800200 */
.L_x_1049:
        /* <DEDUP_REMOVED lines=18> */
.L_x_1052:
[----:B------:R-:W-:Y:S05]  /*5540*/  BSYNC.RECONVERGENT B3 ;  /* 0x0000000000037941 */ /* 0x000fea0003800200 */
.L_x_1051:
        /* <DEDUP_REMOVED lines=21> */
.L_x_1054:
[----:B------:R-:W-:Y:S05]  /*56a0*/  BSYNC.RECONVERGENT B3 ;  /* 0x0000000000037941 */ /* 0x000fea0003800200 */
.L_x_1053:
        /* <DEDUP_REMOVED lines=18> */
.L_x_1056:
[----:B------:R-:W-:Y:S05]  /*57d0*/  BSYNC.RECONVERGENT B3 ;  /* 0x0000000000037941 */ /* 0x000fea0003800200 */
.L_x_1055:
[----:B------:R-:W-:Y:S05]  /*57e0*/  @!P1 BRA `(.L_x_1023) ;  /* 0x0000000800f49947 */ /* 0x000fea0003800000 */
[----:B------:R-:W3:Y:S01]  /*57f0*/  LDL R186, [R1+0x24] ;  /* 0x0000240001ba7983 */ /* 0x000ee20000100800 */
[----:B-----5:R-:W-:Y:S01]  /*5800*/  ISETP.GE.U32.AND P0, PT, R194, RZ, PT ;  /* 0x000000ffc200720c */ /* 0x020fe20003f06070 */
[----:B------:R-:W-:Y:S01]  /*5810*/  @P5 FFMA.FTZ R8, R22, R182, R181 ;  /* 0x000000b616085223 */ /* 0x000fe200000100b5 */
[----:B------:R-:W-:Y:S01]  /*5820*/  PRMT R9, R151, 0x7632, R9 ;  /* 0x0000763297097816 */ /* 0x000fe20000000009 */
[----:B------:R-:W-:Y:S01]  /*5830*/  IMAD.MOV.U32 R185, RZ, RZ, RZ ;  /* 0x000000ffffb97224 */ /* 0x000fe200078e00ff */
[----:B------:R-:W-:Y:S01]  /*5840*/  ISETP.GE.U32.AND.EX P0, PT, R195, 0x1000000, PT, P0 ;  /* 0x01000000c300780c */ /* 0x000fe20003f06100 */
[----:B------:R-:W-:Y:S01]  /*5850*/  @P5 FADD.FTZ R8, R21, -R8 ;  /* 0x8000000815085221 */ /* 0x000fe20000010000 */
[----:B------:R-:W-:-:S05]  /*5860*/  SHF.L.U32 R9, R9, 0x10, RZ ;  /* 0x0000001009097819 */ /* 0x000fca00000006ff */
        /* <DEDUP_REMOVED lines=11> */
[----:B------:R-:W-:Y:S01]  /*5920*/  PRMT R155, R155, 0x5410, R9 ;  /* 0x000054109b9b7816 */ /* 0x000fe20000000009 */
[----:B------:R-:W-:Y:S06]  /*5930*/  BRA `(.L_x_1023) ;  /* 0x0000000800a07947 */ /* 0x000fec0003800000 */
.L_x_1042:
[----:B------:R-:W-:Y:S01]  /*5940*/  ISETP.GT.AND P0, PT, R12, RZ, PT ;  /* 0x000000ff0c00720c */ /* 0x000fe20003f04270 */
[----:B------:R-:W-:Y:S01]  /*5950*/  @P5 FFMA.FTZ R8, R0, R182, R181 ;  /* 0x000000b600085223 */ /* 0x000fe200000100b5 */
[----:B-----5:R-:W-:Y:S01]  /*5960*/  PRMT R156, R148, 0x7632, R156 ;  /* 0x00007632949c7816 */ /* 0x020fe2000000009c */
[----:B------:R-:W-:Y:S03]  /*5970*/  BSSY.RECONVERGENT B3, `(.L_x_1057) ;  /* 0x0000015000037945 */ /* 0x000fe60003800200 */
[----:B------:R-:W-:-:S07]  /*5980*/  SHF.L.U32 R156, R156, 0x10, RZ ;  /* 0x000000109c9c7819 */ /* 0x000fce00000006ff */
[----:B------:R-:W-:-:S04]  /*5990*/  @P0 FFMA.FTZ R9, R7, R182, R181 ;  /* 0x000000b607090223 */ /* 0x000fc800000100b5 */
[----:B------:R-:W-:-:S04]  /*59a0*/  @P0 FADD.FTZ R9, R246, -R9 ;  /* 0x80000009f6090221 */ /* 0x000fc80000010000 */
[----:B------:R-:W-:Y:S01]  /*59b0*/  @P0 FFMA.FTZ R156, R11, R9, R156 ;  /* 0x000000090b9c0223 */ /* 0x000fe2000001009c */
[----:B------:R-:W-:Y:S01]  /*59c0*/  @P5 FADD.FTZ R9, R201, -R8 ;  /* 0x80000008c9095221 */ /* 0x000fe20000010000 */
[----:B------:R-:W-:-:S05]  /*59d0*/  SHF.L.U32 R8, R148, 0x10, RZ ;  /* 0x0000001094087819 */ /* 0x000fca00000006ff */
[----:B------:R-:W-:Y:S01]  /*59e0*/  @P5 FFMA.FTZ R8, R11, R9, R8 ;  /* 0x000000090b085223 */ /* 0x000fe20000010008 */
[----:B------:R-:W-:Y:S06]  /*59f0*/  @!P1 BRA `(.L_x_1058) ;  /* 0x0000000000309947 */ /* 0x000fec0003800000 */
[----:B------:R-:W-:Y:S01]  /*5a00*/  LOP3.LUT P5, RZ, R194, 0xff, RZ, 0xc0, !PT ;  /* 0x000000ffc2ff7812 */ /* 0x000fe200078ac0ff */
[----:B------:R-:W-:Y:S01]  /*5a10*/  FMUL.FTZ R158, R8, UR13 ;  /* 0x0000000d089e7c20 */ /* 0x000fe20008410000 */
[----:B------:R-:W-:-:S03]  /*5a20*/  HFMA2 R9, -RZ, RZ, 0, 0 ;  /* 0x00000000ff097431 */ /* 0x000fc600000001ff */
[----:B------:R-:W-:-:S08]  /*5a30*/  FMUL.FTZ R158, R158, UR12 ;  /* 0x0000000c9e9e7c20 */ /* 0x000fd00008410000 */
[----:B------:R-:W-:-:S05]  /*5a40*/  @P5 SHF.L.U32 R157, R164, 0x10, RZ ;  /* 0x00000010a49d5819 */ /* 0x000fca00000006ff */
[----:B------:R-:W-:Y:S01]  /*5a50*/  @P5 FMUL.FTZ R9, R157, R158 ;  /* 0x0000009e9d095220 */ /* 0x000fe20000410000 */
[----:B------:R-:W-:-:S03]  /*5a60*/  @P5 SHF.L.U32 R157, R32, 0x10, RZ ;  /* 0x00000010209d5819 */ /* 0x000fc600000006ff */
[----:B------:R-:W-:Y:S01]  /*5a70*/  FADD.FTZ R116, R116, R9 ;  /* 0x0000000974747221 */ /* 0x000fe20000010000 */
[----:B------:R-:W-:Y:S01]  /*5a80*/  MOV R9, RZ ;  /* 0x000000ff00097202 */ /* 0x000fe20000000f00 */
[----:B------:R-:W-:-:S05]  /*5a90*/  @P5 FMUL.FTZ R9, R157, R158 ;  /* 0x0000009e9d095220 */ /* 0x000fca0000410000 */
[----:B------:R-:W-:-:S04]  /*5aa0*/  F2FP.BF16.F32.PACK_AB R9, RZ, R9 ;  /* 0x00000009ff09723e */ /* 0x000fc800000010ff */
[----:B------:R-:W-:-:S07]  /*5ab0*/  PRMT R152, R9, 0x7610, R152 ;  /* 0x0000761009987816 */ /* 0x000fce0000000098 */
.L_x_1058:
[----:B------:R-:W-:Y:S05]  /*5ac0*/  BSYNC.RECONVERGENT B3 ;  /* 0x0000000000037941 */ /* 0x000fea0003800200 */
.L_x_1057:
[----:B------:R-:W-:Y:S04]  /*5ad0*/  BSSY.RECONVERGENT B3, `(.L_x_1059) ;  /* 0x0000010000037945 */ /* 0x000fe80003800200 */
[----:B------:R-:W-:Y:S05]  /*5ae0*/  @!P1 BRA `(.L_x_1060) ;  /* 0x0000000000389947 */ /* 0x000fea0003800000 */
[----:B------:R-:W3:Y:S01]  /*5af0*/  LDL R159, [R1+0x18] ;  /* 0x00001800019f7983 */ /* 0x000ee20000100800 */
[----:B------:R-:W-:Y:S01]  /*5b00*/  LOP3.LUT P5, RZ, R194, 0xff00, RZ, 0xc0, !PT ;  /* 0x0000ff00c2ff7812 */ /* 0x000fe200078ac0ff */
[----:B------:R-:W-:Y:S01]  /*5b10*/  FMUL.FTZ R158, R156, UR13 ;  /* 0x0000000d9c9e7c20 */ /* 0x000fe20008410000 */
[----:B------:R-:W-:-:S03]  /*5b20*/  IMAD.MOV.U32 R157, RZ, RZ, RZ ;  /* 0x000000ffff9d7224 */ /* 0x000fc600078e00ff */
[----:B------:R-:W-:-:S08]  /*5b30*/  FMUL.FTZ R158, R158, UR12 ;  /* 0x0000000c9e9e7c20 */ /* 0x000fd00008410000 */
[----:B------:R-:W-:-:S04]  /*5b40*/  @P5 PRMT R9, R164, 0x7632, R9 ;  /* 0x00007632a4095816 */ /* 0x000fc80000000009 */
        /* <DEDUP_REMOVED lines=8> */
.L_x_1060:
[----:B------:R-:W-:Y:S05]  /*5bd0*/  BSYNC.RECONVERGENT B3 ;  /* 0x0000000000037941 */ /* 0x000fea0003800200 */
.L_x_1059:
[----:B------:R-:W-:Y:S01]  /*5be0*/  @P0 FFMA.FTZ R158, R216, R182, R181 ;  /* 0x000000b6d89e0223 */ /* 0x000fe200000100b5 */
[----:B------:R-:W-:Y:S01]  /*5bf0*/  SHF.L.U32 R157, R149, 0x10, RZ ;  /* 0x00000010959d7819 */ /* 0x000fe200000006ff */
[----:B------:R-:W-:Y:S02]  /*5c00*/  BSSY.RECONVERGENT B3, `(.L_x_1061) ;  /* 0x0000010000037945 */ /* 0x000fe40003800200 */
[----:B------:R-:W-:-:S04]  /*5c10*/  @P0 FADD.FTZ R158, R215, -R158 ;  /* 0x8000009ed79e0221 */ /* 0x000fc80000010000 */
[----:B------:R-:W-:Y:S01]  /*5c20*/  @P0 FFMA.FTZ R157, R11, R158, R157 ;  /* 0x0000009e0b9d0223 */ /* 0x000fe2000001009d */
[----:B------:R-:W-:Y:S06]  /*5c30*/  @!P1 BRA `(.L_x_1062) ;  /* 0x0000000000309947 */ /* 0x000fec0003800000 */
[----:B------:R-:W-:Y:S01]  /*5c40*/  LOP3.LUT P5, RZ, R194, 0xff0000, RZ, 0xc0, !PT ;  /* 0x00ff0000c2ff7812 */ /* 0x000fe200078ac0ff */
[----:B------:R-:W-:Y:S01]  /*5c50*/  FMUL.FTZ R9, R157, UR13 ;  /* 0x0000000d9d097c20 */ /* 0x000fe20008410000 */
[----:B------:R-:W-:-:S03]  /*5c60*/  MOV R158, RZ ;  /* 0x000000ff009e7202 */ /* 0x000fc60000000f00 */
[----:B------:R-:W-:-:S08]  /*5c70*/  FMUL.FTZ R9, R9, UR12 ;  /* 0x0000000c09097c20 */ /* 0x000fd00008410000 */
[----:B------:R-:W-:-:S05]  /*5c80*/  @P5 SHF.L.U32 R159, R165, 0x10, RZ ;  /* 0x00000010a59f5819 */ /* 0x000fca00000006ff */
[----:B------:R-:W-:Y:S01]  /*5c90*/  @P5 FMUL.FTZ R158, R159, R9 ;  /* 0x000000099f9e5220 */ /* 0x000fe20000410000 */
[----:B------:R-:W-:-:S03]  /*5ca0*/  @P5 SHF.L.U32 R159, R33, 0x10, RZ ;  /* 0x00000010219f5819 */ /* 0x000fc600000006ff */
[----:B------:R-:W-:Y:S01]  /*5cb0*/  FADD.FTZ R118, R118, R158 ;  /* 0x0000009e76767221 */ /* 0x000fe20000010000 */
[----:B------:R-:W-:Y:S02]  /*5cc0*/  HFMA2 R158, -RZ, RZ, 0, 0 ;  /* 0x00000000ff9e7431 */ /* 0x000fe400000001ff */
[----:B------:R-:W-:-:S05]  /*5cd0*/  @P5 FMUL.FTZ R158, R159, R9 ;  /* 0x000000099f9e5220 */ /* 0x000fca0000410000 */
[----:B------:R-:W-:-:S04]  /*5ce0*/  F2FP.BF16.F32.PACK_AB R158, RZ, R158 ;  /* 0x0000009eff9e723e */ /* 0x000fc800000010ff */
[----:B------:R-:W-:-:S07]  /*5cf0*/  PRMT R153, R158, 0x7610, R153 ;  /* 0x000076109e997816 */ /* 0x000fce0000000099 */
.L_x_1062:
[----:B------:R-:W-:Y:S05]  /*5d00*/  BSYNC.RECONVERGENT B3 ;  /* 0x0000000000037941 */ /* 0x000fea0003800200 */
.L_x_1061:
[----:B------:R-:W-:Y:S01]  /*5d10*/  PRMT R9, R149, 0x7632, R9 ;  /* 0x0000763295097816 */ /* 0x000fe20000000009 */
[----:B------:R-:W-:Y:S01]  /*5d20*/  @P0 FFMA.FTZ R158, R6, R182, R181 ;  /* 0x000000b6069e0223 */ /* 0x000fe200000100b5 */
[----:B------:R-:W-:Y:S02]  /*5d30*/  BSSY.RECONVERGENT B3, `(.L_x_1063) ;  /* 0x0000013000037945 */ /* 0x000fe40003800200 */
[----:B------:R-:W-:Y:S01]  /*5d40*/  SHF.L.U32 R9, R9, 0x10, RZ ;  /* 0x0000001009097819 */ /* 0x000fe200000006ff */
[----:B------:R-:W-:-:S04]  /*5d50*/  @P0 FADD.FTZ R158, R245, -R158 ;  /* 0x8000009ef59e0221 */ /* 0x000fc80000010000 */
[----:B------:R-:W-:Y:S01]  /*5d60*/  @P0 FFMA.FTZ R9, R11, R158, R9 ;  /* 0x0000009e0b090223 */ /* 0x000fe20000010009 */
[----:B------:R-:W-:Y:S06]  /*5d70*/  @!P1 BRA `(.L_x_1064) ;  /* 0x0000000000389947 */ /* 0x000fec0003800000 */
        /* <DEDUP_REMOVED lines=14> */
.L_x_1064:
[----:B------:R-:W-:Y:S05]  /*5e60*/  BSYNC.RECONVERGENT B3 ;  /* 0x0000000000037941 */ /* 0x000fea0003800200 */
.L_x_1063:
        /* <DEDUP_REMOVED lines=18> */
.L_x_1066:
[----:B------:R-:W-:Y:S05]  /*5f90*/  BSYNC.RECONVERGENT B3 ;  /* 0x0000000000037941 */ /* 0x000fea0003800200 */
.L_x_1065:
        /* <DEDUP_REMOVED lines=21> */
.L_x_1068:
[----:B------:R-:W-:Y:S05]  /*60f0*/  BSYNC.RECONVERGENT B3 ;  /* 0x0000000000037941 */ /* 0x000fea0003800200 */
.L_x_1067:
[----:B------:R-:W-:Y:S01]  /*6100*/  F2FP.BF16.F32.PACK_AB R156, R156, R8 ;  /* 0x000000089c9c723e */ /* 0x000fe200000010ff */
[-CC-:B------:R-:W-:Y:S01]  /*6110*/  @P0 FFMA.FTZ R186, R227, R182.reuse, R181.reuse ;  /* 0x000000b6e3ba0223 */ /* 0x180fe200000100b5 */
[----:B------:R-:W-:Y:S01]  /*6120*/  F2FP.BF16.F32.PACK_AB R157, R9, R157 ;  /* 0x0000009d099d723e */ /* 0x000fe200000010ff */
[----:B------:R-:W-:Y:S01]  /*6130*/  @P0 FFMA.FTZ R9, R22, R182, R181 ;  /* 0x000000b616090223 */ /* 0x000fe200000100b5 */
[C---:B------:R-:W-:Y:S01]  /*6140*/  PRMT R8, R151.reuse, 0x7632, R8 ;  /* 0x0000763297087816 */ /* 0x040fe20000000008 */
[----:B------:R-:W-:Y:S01]  /*6150*/  @P0 FADD.FTZ R186, R228, -R186 ;  /* 0x800000bae4ba0221 */ /* 0x000fe20000010000 */
[----:B------:R-:W-:Y:S01]  /*6160*/  SHF.L.U32 R159, R151, 0x10, RZ ;  /* 0x00000010979f7819 */ /* 0x000fe200000006ff */
[----:B------:R-:W-:Y:S01]  /*6170*/  @P0 FADD.FTZ R9, R21, -R9 ;  /* 0x8000000915090221 */ /* 0x000fe20000010000 */
[----:B------:R-:W-:Y:S01]  /*6180*/  SHF.L.U32 R8, R8, 0x10, RZ ;  /* 0x0000001008087819 */ /* 0x000fe200000006ff */
[----:B------:R-:W-:Y:S01]  /*6190*/  BSSY.RECONVERGENT B3, `(.L_x_1069) ;  /* 0x0000011000037945 */ /* 0x000fe20003800200 */
[----:B------:R-:W-:Y:S01]  /*61a0*/  F2FP.BF16.F32.PACK_AB R158, R158, R185 ;  /* 0x000000b99e9e723e */ /* 0x000fe200000010ff */
[----:B------:R-:W-:-:S02]  /*61b0*/  @P0 FFMA.FTZ R159, R11, R186, R159 ;  /* 0x000000ba0b9f0223 */ /* 0x000fc4000001009f */
        /* <DEDUP_REMOVED lines=14> */
.L_x_1070:
[----:B------:R-:W-:Y:S05]  /*62a0*/  BSYNC.RECONVERGENT B3 ;  /* 0x0000000000037941 */ /* 0x000fea0003800200 */
.L_x_1069:
[----:B------:R-:W-:Y:S01]  /*62b0*/  F2FP.BF16.F32.PACK_AB R159, R8, R159 ;  /* 0x0000009f089f723e */ /* 0x000fe200000010ff */
[----:B------:R-:W-:Y:S06]  /*62c0*/  @!P1 BRA `(.L_x_1023) ;  /* 0x00000000003c9947 */ /* 0x000fec0003800000 */
[----:B------:R-:W3:Y:S01]  /*62d0*/  LDL R186, [R1+0x24] ;  /* 0x0000240001ba7983 */ /* 0x000ee20000100800 */
[----:B------:R-:W-:Y:S01]  /*62e0*/  ISETP.GE.U32.AND P0, PT, R194, RZ, PT ;  /* 0x000000ffc200720c */ /* 0x000fe20003f06070 */
[----:B------:R-:W-:Y:S01]  /*62f0*/  FMUL.FTZ R8, R8, UR13 ;  /* 0x0000000d08087c20 */ /* 0x000fe20008410000 */
[----:B------:R-:W-:Y:S02]  /*6300*/  IMAD.MOV.U32 R185, RZ, RZ, RZ ;  /* 0x000000ffffb97224 */ /* 0x000fe400078e00ff */
[----:B------:R-:W-:Y:S01]  /*6310*/  ISETP.GE.U32.AND.EX P0, PT, R195, 0x1000000, PT, P0 ;  /* 0x01000000c300780c */ /* 0x000fe20003f06100 */
[----:B------:R-:W-:-:S12]  /*6320*/  FMUL.FTZ R8, R8, UR12 ;  /* 0x0000000c08087c20 */ /* 0x000fd80008410000 */
        /* <DEDUP_REMOVED lines=9> */
.L_x_1023:
[----:B------:R-:W-:Y:S05]  /*63c0*/  BSYNC.RECONVERGENT B1 ;  /* 0x0000000000017941 */ /* 0x000fea0003800200 */
.L_x_978:
        /* <DEDUP_REMOVED lines=10> */
.L_x_975:
[----:B------:R-:W-:Y:S05]  /*6470*/  BSYNC.RECONVERGENT B2 ;  /* 0x0000000000027941 */ /* 0x000fea0003800200 */
.L_x_974:
[----:B------:R-:W-:Y:S04]  /*6480*/  BSSY.RECONVERGENT B2, `(.L_x_1071) ;  /* 0x000033f000027945 */ /* 0x000fe80003800200 */
[----:B------:R-:W-:Y:S05]  /*6490*/  @!P2 BRA `(.L_x_1072) ;  /* 0x0000003000f4a947 */ /* 0x000fea0003800000 */
[----:B------:R-:W-:Y:S04]  /*64a0*/  BSSY.RECONVERGENT B1, `(.L_x_1073) ;  /* 0x0000005000017945 */ /* 0x000fe80003800200 */
[----:B------:R-:W-:Y:S05]  /*64b0*/  @!P1 BRA `(.L_x_1074) ;  /* 0x00000000000c9947 */ /* 0x000fea0003800000 */
[----:B-----5:R-:W1:Y:S02]  /*64c0*/  LDC.64 R164, c[0x0][0x390] ;  /* 0x0000e400ffa47b82 */ /* 0x020e640000000a00 */
[----:B-1----:R-:W-:-:S06]  /*64d0*/  IMAD.WIDE.U32 R164, R10, 0x10, R164 ;  /* 0x000000100aa47825 */ /* 0x002fcc00078e00a4 */
[----:B------:R-:W5:Y:S02]  /*64e0*/  LDG.E.128 R164, desc[UR6][R164.64] ;  /* 0x00000006a4a47981 */ /* 0x000f64000c1e1d00 */
.L_x_1074:
[----:B------:R-:W-:Y:S05]  /*64f0*/  BSYNC.RECONVERGENT B1 ;  /* 0x0000000000017941 */ /* 0x000fea0003800200 */
.L_x_1073:
        /* <DEDUP_REMOVED lines=9> */
[----:B------:R-:W-:Y:S01]  /*6590*/  BSSY.RECONVERGENT B3, `(.L_x_1078) ;  /* 0x0000017000037945 */ /* 0x000fe20003800200 */
[----:B-----5:R-:W-:-:S04]  /*65a0*/  PRMT R156, R24, 0x7632, R156 ;  /* 0x00007632189c7816 */ /* 0x020fc8000000009c */
[----:B------:R-:W-:-:S07]  /*65b0*/  SHF.L.U32 R156, R156, 0x10, RZ ;  /* 0x000000109c9c7819 */ /* 0x000fce00000006ff */
[----:B0-----:R-:W-:-:S04]  /*65c0*/  @P0 FFMA.FTZ R8, R4, R182, R181 ;  /* 0x000000b604080223 */ /* 0x001fc800000100b5 */
[----:B------:R-:W-:-:S04]  /*65d0*/  @P0 FADD.FTZ R8, R243, -R8 ;  /* 0x80000008f3080221 */ /* 0x000fc80000010000 */
[----:B------:R-:W-:Y:S01]  /*65e0*/  @P0 FFMA.FTZ R156, R11, R8, R156 ;  /* 0x000000080b9c0223 */ /* 0x000fe2000001009c */
[----:B------:R-:W-:-:S04]  /*65f0*/  @P0 FFMA.FTZ R8, R200, R182, R181 ;  /* 0x000000b6c8080223 */ /* 0x000fc800000100b5 */
        /* <DEDUP_REMOVED lines=10> */
[----:B------:R-:W-:-:S03]  /*66a0*/  @P5 IMAD.U32 R158, R40, 0x10000, RZ ;  /* 0x00010000289e5824 */ /* 0x000fc600078e00ff */
[----:B------:R-:W-:Y:S01]  /*66b0*/  FADD.FTZ R124, R124, R157 ;  /* 0x0000009d7c7c7221 */ /* 0x000fe20000010000 */
[----:B------:R-:W-:Y:S01]  /*66c0*/  MOV R157, RZ ;  /* 0x000000ff009d7202 */ /* 0x000fe20000000f00 */
[----:B------:R-:W-:-:S05]  /*66d0*/  @P5 FMUL.FTZ R157, R9, R158 ;  /* 0x0000009e099d5220 */ /* 0x000fca0000410000 */
[----:B------:R-:W-:-:S04]  /*66e0*/  F2FP.BF16.F32.PACK_AB R157, RZ, R157 ;  /* 0x0000009dff9d723e */ /* 0x000fc800000010ff */
[----:B------:R-:W-:-:S07]  /*66f0*/  PRMT R152, R157, 0x7610, R152 ;  /* 0x000076109d987816 */ /* 0x000fce0000000098 */
.L_x_1079:
[----:B------:R-:W-:Y:S05]  /*6700*/  BSYNC.RECONVERGENT B3 ;  /* 0x0000000000037941 */ /* 0x000fea0003800200 */
.L_x_1078:
[----:B------:R-:W-:Y:S04]  /*6710*/  BSSY.RECONVERGENT B3, `(.L_x_1080) ;  /* 0x0000010000037945 */ /* 0x000fe80003800200 */
[----:B------:R-:W-:Y:S05]  /*6720*/  @!P1 BRA `(.L_x_1081) ;  /* 0x0000000000389947 */ /* 0x000fea0003800000 */
[----:B------:R-:W3:Y:S01]  /*6730*/  LDL R159, [R1+0x8] ;  /* 0x00000800019f7983 */ /* 0x000ee20000100800 */
[----:B------:R-:W-:Y:S01]  /*6740*/  LOP3.LUT P5, RZ, R192, 0xff00, RZ, 0xc0, !PT ;  /* 0x0000ff00c0ff7812 */ /* 0x000fe200078ac0ff */
[----:B------:R-:W-:Y:S01]  /*6750*/  FMUL.FTZ R9, R156, UR13 ;  /* 0x0000000d9c097c20 */ /* 0x000fe20008410000 */
[----:B------:R-:W-:-:S03]  /*6760*/  HFMA2 R158, -RZ, RZ, 0, 0 ;  /* 0x00000000ff9e7431 */ /* 0x000fc600000001ff */
[----:B------:R-:W-:-:S08]  /*6770*/  FMUL.FTZ R9, R9, UR12 ;  /* 0x0000000c09097c20 */ /* 0x000fd00008410000 */
[----:B------:R-:W-:-:S04]  /*6780*/  @P5 PRMT R157, R164, 0x7632, R157 ;  /* 0x00007632a49d5816 */ /* 0x000fc8000000009d */
[----:B------:R-:W-:Y:S02]  /*6790*/  @P5 SHF.L.U32 R184, R157, 0x10, RZ ;  /* 0x000000109db85819 */ /* 0x000fe400000006ff */
[----:B------:R-:W-:-:S03]  /*67a0*/  MOV R157, RZ ;  /* 0x000000ff009d7202 */ /* 0x000fc60000000f00 */
[----:B------:R-:W-:-:S04]  /*67b0*/  @P5 FMUL.FTZ R158, R9, R184 ;  /* 0x000000b8099e5220 */ /* 0x000fc80000410000 */
[----:B------:R-:W-:Y:S01]  /*67c0*/  FADD.FTZ R125, R125, R158 ;  /* 0x0000009e7d7d7221 */ /* 0x000fe20000010000 */
[----:B---3--:R-:W-:-:S05]  /*67d0*/  @P5 SHF.L.U32 R158, R159, 0x10, RZ ;  /* 0x000000109f9e5819 */ /* 0x008fca00000006ff */
[----:B------:R-:W-:-:S05]  /*67e0*/  @P5 FMUL.FTZ R157, R9, R158 ;  /* 0x0000009e099d5220 */ /* 0x000fca0000410000 */
[----:B------:R-:W-:-:S04]  /*67f0*/  F2FP.BF16.F32.PACK_AB R157, RZ, R157 ;  /* 0x0000009dff9d723e */ /* 0x000fc800000010ff */
[----:B------:R-:W-:-:S07]  /*6800*/  PRMT R152, R152, 0x5410, R157 ;  /* 0x0000541098987816 */ /* 0x000fce000000009d */
.L_x_1081:
[----:B------:R-:W-:Y:S05]  /*6810*/  BSYNC.RECONVERGENT B3 ;  /* 0x0000000000037941 */ /* 0x000fea0003800200 */
.L_x_1080:
        /* <DEDUP_REMOVED lines=10> */
[----:B------:R-:W-:Y:S02]  /*68c0*/  @P5 SHF.L.U32 R158, R165, 0x10, RZ ;  /* 0x00000010a59e5819 */ /* 0x000fe400000006ff */
[----:B------:R-:W-:-:S03]  /*68d0*/  @P5 SHF.L.U32 R184, R41, 0x10, RZ ;  /* 0x0000001029b85819 */ /* 0x000fc600000006ff */
[----:B------:R-:W-:Y:S01]  /*68e0*/  @P5 FMUL.FTZ R159, R158, R9 ;  /* 0x000000099e9f5220 */ /* 0x000fe20000410000 */
[----:B------:R-:W-:Y:S01]  /*68f0*/  MOV R158, RZ ;  /* 0x000000ff009e7202 */ /* 0x000fe20000000f00 */
[----:B------:R-:W-:Y:S02]  /*6900*/  @P5 FMUL.FTZ R158, R9, R184 ;  /* 0x000000b8099e5220 */ /* 0x000fe40000410000 */
[----:B------:R-:W-:-:S03]  /*6910*/  FADD.FTZ R126, R126, R159 ;  /* 0x0000009f7e7e7221 */ /* 0x000fc60000010000 */
[----:B------:R-:W-:-:S04]  /*6920*/  F2FP.BF16.F32.PACK_AB R158, RZ, R158 ;  /* 0x0000009eff9e723e */ /* 0x000fc800000010ff */
[----:B------:R-:W-:-:S07]  /*6930*/  PRMT R153, R158, 0x7610, R153 ;  /* 0x000076109e997816 */ /* 0x000fce0000000099 */
.L_x_1083:
[----:B------:R-:W-:Y:S05]  /*6940*/  BSYNC.RECONVERGENT B3 ;  /* 0x0000000000037941 */ /* 0x000fea0003800200 */
.L_x_1082:
[----:B------:R-:W-:Y:S01]  /*6950*/  PRMT R9, R25, 0x7632, R9 ;  /* 0x0000763219097816 */ /* 0x000fe20000000009 */
[----:B------:R-:W-:Y:S01]  /*6960*/  @P0 FFMA.FTZ R159, R3, R182, R181 ;  /* 0x000000b6039f0223 */ /* 0x000fe200000100b5 */
[----:B------:R-:W-:Y:S03]  /*6970*/  BSSY.RECONVERGENT B3, `(.L_x_1084) ;  /* 0x0000013000037945 */ /* 0x000fe60003800200 */
[----:B------:R-:W-:Y:S02]  /*6980*/  IMAD.U32 R9, R9, 0x10000, RZ ;  /* 0x0001000009097824 */ /* 0x000fe400078e00ff */
[----:B------:R-:W-:-:S04]  /*6990*/  @P0 FADD.FTZ R158, R242, -R159 ;  /* 0x8000009ff29e0221 */ /* 0x000fc80000010000 */
[----:B------:R-:W-:Y:S01]  /*69a0*/  @P0 FFMA.FTZ R9, R11, R158, R9 ;  /* 0x0000009e0b090223 */ /* 0x000fe20000010009 */
[----:B------:R-:W-:Y:S06]  /*69b0*/  @!P1 BRA `(.L_x_1085) ;  /* 0x0000000000389947 */ /* 0x000fec0003800000 */
[----:B------:R-:W3:Y:S01]  /*69c0*/  LDL R184, [R1+0xc] ;  /* 0x00000c0001b87983 */ /* 0x000ee20000100800 */
[----:B------:R-:W-:Y:S01]  /*69d0*/  LOP3.LUT P5, RZ, R192, 0xff000000, RZ, 0xc0, !PT ;  /* 0xff000000c0ff7812 */ /* 0x000fe200078ac0ff */
[----:B------:R-:W-:Y:S01]  /*69e0*/  FMUL.FTZ R183, R9, UR13 ;  /* 0x0000000d09b77c20 */ /* 0x000fe20008410000 */
[----:B------:R-:W-:-:S03]  /*69f0*/  HFMA2 R159, -RZ, RZ, 0, 0 ;  /* 0x00000000ff9f7431 */ /* 0x000fc600000001ff */
        /* <DEDUP_REMOVED lines=10> */
.L_x_1085:
[----:B------:R-:W-:Y:S05]  /*6aa0*/  BSYNC.RECONVERGENT B3 ;  /* 0x0000000000037941 */ /* 0x000fea0003800200 */
.L_x_1084:
        /* <DEDUP_REMOVED lines=18> */
.L_x_1087:
[----:B------:R-:W-:Y:S05]  /*6bd0*/  BSYNC.RECONVERGENT B3 ;  /* 0x0000000000037941 */ /* 0x000fea0003800200 */
.L_x_1086:
        /* <DEDUP_REMOVED lines=21> */
.L_x_1089:
[----:B------:R-:W-:Y:S05]  /*6d30*/  BSYNC.RECONVERGENT B3 ;  /* 0x0000000000037941 */ /* 0x000fea0003800200 */
.L_x_1088:
[----:B------:R-:W-:Y:S01]  /*6d40*/  @P0 FFMA.FTZ R184, R229, R182, R181 ;  /* 0x000000b6e5b80223 */ /* 0x000fe200000100b5 */
[C---:B------:R-:W-:Y:S01]  /*6d50*/  SHF.L.U32 R159, R27.reuse, 0x10, RZ ;  /* 0x000000101b9f7819 */ /* 0x040fe200000006ff */
[----:B------:R-:W-:Y:S01]  /*6d60*/  BSSY.RECONVERGENT B3, `(.L_x_1090) ;  /* 0x0000018000037945 */ /* 0x000fe20003800200 */
[----:B------:R-:W-:Y:S01]  /*6d70*/  F2FP.BF16.F32.PACK_AB R156, R156, R8 ;  /* 0x000000089c9c723e */ /* 0x000fe200000010ff */
[----:B------:R-:W-:Y:S01]  /*6d80*/  @P0 FADD.FTZ R184, R230, -R184 ;  /* 0x800000b8e6b80221 */ /* 0x000fe20000010000 */
[----:B------:R-:W-:Y:S02]  /*6d90*/  PRMT R8, R27, 0x7632, R8 ;  /* 0x000076321b087816 */ /* 0x000fe40000000008 */
[----:B------:R-:W-:Y:S01]  /*6da0*/  F2FP.BF16.F32.PACK_AB R158, R158, R183 ;  /* 0x000000b79e9e723e */ /* 0x000fe200000010ff */
[----:B------:R-:W-:Y:S01]  /*6db0*/  @P0 FFMA.FTZ R159, R11, R184, R159 ;  /* 0x000000b80b9f0223 */ /* 0x000fe2000001009f */
[----:B------:R-:W-:Y:S01]  /*6dc0*/  @P0 FFMA.FTZ R184, R20, R182, R181 ;  /* 0x000000b614b80223 */ /* 0x000fe200000100b5 */
[----:B------:R-:W-:-:S02]  /*6dd0*/  SHF.L.U32 R8, R8, 0x10, RZ ;  /* 0x0000001008087819 */ /* 0x000fc400000006ff */
[----:B------:R-:W-:Y:S01]  /*6de0*/  F2FP.BF16.F32.PACK_AB R157, R9, R157 ;  /* 0x0000009d099d723e */ /* 0x000fe200000010ff */
        /* <DEDUP_REMOVED lines=15> */
.L_x_1091:
[----:B------:R-:W-:Y:S05]  /*6ee0*/  BSYNC.RECONVERGENT B3 ;  /* 0x0000000000037941 */ /* 0x000fea0003800200 */
.L_x_1090:
[----:B------:R-:W-:Y:S01]  /*6ef0*/  F2FP.BF16.F32.PACK_AB R159, R8, R159 ;  /* 0x0000009f089f723e */ /* 0x000fe200000010ff */
[----:B------:R-:W-:Y:S06]  /*6f00*/  @!P1 BRA `(.L_x_1092) ;  /* 0x0000002800349947 */ /* 0x000fec0003800000 */
[----:B------:R-:W3:Y:S01]  /*6f10*/  LDL R184, [R1+0x14] ;  /* 0x0000140001b87983 */ /* 0x000ee20000100800 */
[----:B------:R-:W-:Y:S01]  /*6f20*/  ISETP.GE.U32.AND P0, PT, R192, RZ, PT ;  /* 0x000000ffc000720c */ /* 0x000fe20003f06070 */
[----:B------:R-:W-:Y:S01]  /*6f30*/  FMUL.FTZ R183, R8, UR13 ;  /* 0x0000000d08b77c20 */ /* 0x000fe20008410000 */
[----:B------:R-:W-:Y:S02]  /*6f40*/  HFMA2 R9, -RZ, RZ, 0, 0 ;  /* 0x00000000ff097431 */ /* 0x000fe400000001ff */
        /* <DEDUP_REMOVED lines=12> */
.L_x_1077:
[----:B------:R-:W-:Y:S01]  /*7010*/  BSSY.RECONVERGENT B3, `(.L_x_1093) ;  /* 0x0000013000037945 */ /* 0x000fe20003800200 */
[----:B------:R-:W-:-:S03]  /*7020*/  ISETP.GT.AND P5, PT, R12, RZ, PT ;  /* 0x000000ff0c00720c */ /* 0x000fc60003fa4270 */
[----:B------:R-:W-:Y:S10]  /*7030*/  @!P1 BRA `(.L_x_1094) ;  /* 0x0000000000409947 */ /* 0x000ff40003800000 */
[----:B0-----:R-:W-:Y:S01]  /*7040*/  @P5 FFMA.FTZ R8, R200, R182, R181 ;  /* 0x000000b6c8085223 */ /* 0x001fe200000100b5 */
[----:B-----5:R-:W-:-:S03]  /*7050*/  LOP3.LUT P0, RZ, R192, 0xff, RZ, 0xc0, !PT ;  /* 0x000000ffc0ff7812 */ /* 0x020fc6000780c0ff */
[----:B------:R-:W-:Y:S01]  /*7060*/  @P5 FADD.FTZ R9, R191, -R8 ;  /* 0x80000008bf095221 */ /* 0x000fe20000010000 */
[----:B------:R-:W-:-:S05]  /*7070*/  SHF.L.U32 R8, R24, 0x10, RZ ;  /* 0x0000001018087819 */ /* 0x000fca00000006ff */
        /* <DEDUP_REMOVED lines=12> */
.L_x_1094:
[----:B------:R-:W-:Y:S05]  /*7140*/  BSYNC.RECONVERGENT B3 ;  /* 0x0000000000037941 */ /* 0x000fea0003800200 */
.L_x_1093:
[----:B------:R-:W-:Y:S04]  /*7150*/  BSSY.RECONVERGENT B3, `(.L_x_1095) ;  /* 0x0000015000037945 */ /* 0x000fe80003800200 */
[----:B------:R-:W-:Y:S05]  /*7160*/  @!P1 BRA `(.L_x_1096) ;  /* 0x00000000004c9947 */ /* 0x000fea0003800000 */
[----:B------:R-:W3:Y:S01]  /*7170*/  LDL R185, [R1+0x8] ;  /* 0x0000080001b97983 */ /* 0x000ee20000100800 */
[----:B-----5:R-:W-:Y:S01]  /*7180*/  LOP3.LUT P0, RZ, R192, 0xff00, RZ, 0xc0, !PT ;  /* 0x0000ff00c0ff7812 */ /* 0x020fe2000780c0ff */
[----:B0-----:R-:W-:Y:S01]  /*7190*/  @P5 FFMA.FTZ R8, R4, R182, R181 ;  /* 0x000000b604085223 */ /* 0x001fe200000100b5 */
[----:B------:R-:W-:Y:S01]  /*71a0*/  PRMT R184, R24, 0x7632, R184 ;  /* 0x0000763218b87816 */ /* 0x000fe200000000b8 */
[----:B------:R-:W-:Y:S02]  /*71b0*/  HFMA2 R9, -RZ, RZ, 0, 0 ;  /* 0x00000000ff097431 */ /* 0x000fe400000001ff */
[----:B------:R-:W-:Y:S02]  /*71c0*/  @P5 FADD.FTZ R8, R243, -R8 ;  /* 0x80000008f3085221 */ /* 0x000fe40000010000 */
[----:B------:R-:W-:-:S04]  /*71d0*/  IMAD.U32 R184, R184, 0x10000, RZ ;  /* 0x00010000b8b87824 */ /* 0x000fc800078e00ff */
[----:B------:R-:W-:Y:S02]  /*71e0*/  @P5 FFMA.FTZ R184, R11, R8, R184 ;  /* 0x000000080bb85223 */ /* 0x000fe400000100b8 */
[----:B------:R-:W-:Y:S02]  /*71f0*/  @P0 PRMT R8, R164, 0x7632, R8 ;  /* 0x00007632a4080816 */ /* 0x000fe40000000008 */
[----:B------:R-:W-:Y:S02]  /*7200*/  FMUL.FTZ R183, R184, UR13 ;  /* 0x0000000db8b77c20 */ /* 0x000fe40008410000 */
[----:B------:R-:W-:Y:S02]  /*7210*/  @P0 SHF.L.U32 R8, R8, 0x10, RZ ;  /* 0x0000001008080819 */ /* 0x000fe400000006ff */
[----:B------:R-:W-:-:S04]  /*7220*/  FMUL.FTZ R183, R183, UR12 ;  /* 0x0000000cb7b77c20 */ /* 0x000fc80008410000 */
[----:B------:R-:W-:Y:S01]  /*7230*/  @P0 FMUL.FTZ R9, R183, R8 ;  /* 0x00000008b7090220 */ /* 0x000fe20000410000 */
[----:B------:R-:W-:-:S03]  /*7240*/  MOV R8, RZ ;  /* 0x000000ff00087202 */ /* 0x000fc60000000f00 */
[----:B------:R-:W-:Y:S01]  /*7250*/  FADD.FTZ R125, R125, R9 ;  /* 0x000000097d7d7221 */ /* 0x000fe20000010000 */
[----:B---3--:R-:W-:-:S05]  /*7260*/  @P0 SHF.L.U32 R9, R185, 0x10, RZ ;  /* 0x00000010b9090819 */ /* 0x008fca00000006ff */
[----:B------:R-:W-:-:S05]  /*7270*/  @P0 FMUL.FTZ R8, R9, R183 ;  /* 0x000000b709080220 */ /* 0x000fca0000410000 */
[----:B------:R-:W-:-:S04]  /*7280*/  F2FP.BF16.F32.PACK_AB R8, RZ, R8 ;  /* 0x00000008ff08723e */ /* 0x000fc800000010ff */
[----:B------:R-:W-:-:S07]  /*7290*/  PRMT R152, R152, 0x5410, R8 ;  /* 0x0000541098987816 */ /* 0x000fce0000000008 */
.L_x_1096:
[----:B------:R-:W-:Y:S05]  /*72a0*/  BSYNC.RECONVERGENT B3 ;  /* 0x0000000000037941 */ /* 0x000fea0003800200 */
.L_x_1095:
[----:B------:R-:W-:Y:S04]  /*72b0*/  BSSY.RECONVERGENT B3, `(.L_x_1097) ;  /* 0x0000012000037945 */ /* 0x000fe80003800200 */
[----:B------:R-:W-:Y:S05]  /*72c0*/  @!P1 BRA `(.L_x_1098) ;  /* 0x0000000000409947 */ /* 0x000fea0003800000 */
        /* <DEDUP_REMOVED lines=16> */
.L_x_1098:
[----:B------:R-:W-:Y:S05]  /*73d0*/  BSYNC.RECONVERGENT B3 ;  /* 0x0000000000037941 */ /* 0x000fea0003800200 */
.L_x_1097:
[----:B------:R-:W-:Y:S04]  /*73e0*/  BSSY.RECONVERGENT B3, `(.L_x_1099) ;  /* 0x0000015000037945 */ /* 0x000fe80003800200 */
[----:B------:R-:W-:Y:S05]  /*73f0*/  @!P1 BRA `(.L_x_1100) ;  /* 0x00000000004c9947 */ /* 0x000fea0003800000 */
[----:B------:R-:W3:Y:S01]  /*7400*/  LDL R184, [R1+0xc] ;  /* 0x00000c0001b87983 */ /* 0x000ee20000100800 */
[----:B0----5:R-:W-:Y:S01]  /*7410*/  PRMT R8, R25, 0x7632, R8 ;  /* 0x0000763219087816 */ /* 0x021fe20000000008 */
[----:B------:R-:W-:Y:S01]  /*7420*/  @P5 FFMA.FTZ R9, R3, R182, R181 ;  /* 0x000000b603095223 */ /* 0x000fe200000100b5 */
[----:B------:R-:W-:-:S03]  /*7430*/  LOP3.LUT P0, RZ, R192, 0xff000000, RZ, 0xc0, !PT ;  /* 0xff000000c0ff7812 */ /* 0x000fc6000780c0ff */
[----:B------:R-:W-:Y:S02]  /*7440*/  IMAD.U32 R8, R8, 0x10000, RZ ;  /* 0x0001000008087824 */ /* 0x000fe400078e00ff */
[----:B------:R-:W-:-:S04]  /*7450*/  @P5 FADD.FTZ R9, R242, -R9 ;  /* 0x80000009f2095221 */ /* 0x000fc80000010000 */
[----:B------:R-:W-:Y:S01]  /*7460*/  @P5 FFMA.FTZ R8, R11, R9, R8 ;  /* 0x000000090b085223 */ /* 0x000fe20000010008 */
[----:B------:R-:W-:-:S03]  /*7470*/  HFMA2 R9, -RZ, RZ, 0, 0 ;  /* 0x00000000ff097431 */ /* 0x000fc600000001ff */
[----:B------:R-:W-:Y:S01]  /*7480*/  FMUL.FTZ R183, R8, UR13 ;  /* 0x0000000d08b77c20 */ /* 0x000fe20008410000 */
[----:B------:R-:W-:-:S03]  /*7490*/  @P0 PRMT R8, R165, 0x7632, R8 ;  /* 0x00007632a5080816 */ /* 0x000fc60000000008 */
[----:B------:R-:W-:Y:S01]  /*74a0*/  FMUL.FTZ R183, R183, UR12 ;  /* 0x0000000cb7b77c20 */ /* 0x000fe20008410000 */
        /* <DEDUP_REMOVED lines=8> */
.L_x_1100:
[----:B------:R-:W-:Y:S05]  /*7530*/  BSYNC.RECONVERGENT B3 ;  /* 0x0000000000037941 */ /* 0x000fea0003800200 */
.L_x_1099:
[----:B------:R-:W-:Y:S04]  /*7540*/  BSSY.RECONVERGENT B3, `(.L_x_1101) ;  /* 0x0000012000037945 */ /* 0x000fe80003800200 */
[----:B------:R-:W-:Y:S05]  /*7550*/  @!P1 BRA `(.L_x_1102) ;  /* 0x0000000000409947 */ /* 0x000fea0003800000 */
[----:B0-----:R-:W-:Y:S01]  /*7560*/  @P5 FFMA.FTZ R9, R221, R182, R181 ;  /* 0x000000b6dd095223 */ /* 0x001fe200000100b5 */
        /* <DEDUP_REMOVED lines=15> */
.L_x_1102:
[----:B------:R-:W-:Y:S05]  /*7660*/  BSYNC.RECONVERGENT B3 ;  /* 0x0000000000037941 */ /* 0x000fea0003800200 */
.L_x_1101:
        /* <DEDUP_REMOVED lines=21> */
.L_x_1104:
[----:B------:R-:W-:Y:S05]  /*77c0*/  BSYNC.RECONVERGENT B3 ;  /* 0x0000000000037941 */ /* 0x000fea0003800200 */
.L_x_1103:
        /* <DEDUP_REMOVED lines=18> */
.L_x_1106:
[----:B------:R-:W-:Y:S05]  /*78f0*/  BSYNC.RECONVERGENT B3 ;  /* 0x0000000000037941 */ /* 0x000fea0003800200 */
.L_x_1105:
[----:B------:R-:W-:Y:S05]  /*7900*/  @!P1 BRA `(.L_x_1092) ;  /* 0x0000001c00b49947 */ /* 0x000fea0003800000 */
[----:B------:R-:W3:Y:S01]  /*7910*/  LDL R185, [R1+0x14] ;  /* 0x0000140001b97983 */ /* 0x000ee20000100800 */
[----:B-----5:R-:W-:Y:S01]  /*7920*/  ISETP.GE.U32.AND P0, PT, R192, RZ, PT ;  /* 0x000000ffc000720c */ /* 0x020fe20003f06070 */
[----:B0-----:R-:W-:Y:S01]  /*7930*/  @P5 FFMA.FTZ R8, R20, R182, R181 ;  /* 0x000000b614085223 */ /* 0x001fe200000100b5 */
[----:B------:R-:W-:Y:S01]  /*7940*/  PRMT R184, R27, 0x7632, R184 ;  /* 0x000076321bb87816 */ /* 0x000fe200000000b8 */
[----:B------:R-:W-:Y:S01]  /*7950*/  HFMA2 R9, -RZ, RZ, 0, 0 ;  /* 0x00000000ff097431 */ /* 0x000fe200000001ff */
[----:B------:R-:W-:Y:S01]  /*7960*/  ISETP.GE.U32.AND.EX P0, PT, R193, 0x1000000, PT, P0 ;  /* 0x01000000c100780c */ /* 0x000fe20003f06100 */
[----:B------:R-:W-:Y:S02]  /*7970*/  @P5 FADD.FTZ R8, R19, -R8 ;  /* 0x8000000813085221 */ /* 0x000fe40000010000 */
[----:B------:R-:W-:-:S04]  /*7980*/  IMAD.U32 R184, R184, 0x10000, RZ ;  /* 0x00010000b8b87824 */ /* 0x000fc800078e00ff */
        /* <DEDUP_REMOVED lines=13> */
.L_x_1076:
[----:B------:R-:W-:-:S04]  /*7a60*/  UISETP.NE.U32.AND UP0, UPT, UR20, URZ, UPT ;  /* 0x000000ff1400728c */ /* 0x000fc8000bf05070 */
[----:B------:R-:W-:-:S06]  /*7a70*/  UISETP.NE.AND.EX UP0, UPT, UR21, URZ, UPT, UP0 ;  /* 0x000000ff1500728c */ /* 0x000fcc000bf05300 */
[----:B------:R-:W-:-:S13]  /*7a80*/  PLOP3.LUT P2, PT, PT, PT, UP0, 0x80, 0x8 ;  /* 0x000000000008781c */ /* 0x000fda0003f4f008 */
[----:B------:R-:W-:Y:S05]  /*7a90*/  @!P2 BRA `(.L_x_1107) ;  /* 0x0000000c0014a947 */ /* 0x000fea0003800000 */
[----:B0-----:R-:W-:Y:S01]  /*7aa0*/  FFMA.FTZ R8, R200, R182, R181 ;  /* 0x000000b6c8087223 */ /* 0x001fe200000100b5 */
        /* <DEDUP_REMOVED lines=11> */
[----:B------:R-:W-:-:S03]  /*7b60*/  HFMA2 R9, -RZ, RZ, 0, 0 ;  /* 0x00000000ff097431 */ /* 0x000fc600000001ff */
        /* <DEDUP_REMOVED lines=10> */
.L_x_1109:
[----:B------:R-:W-:Y:S05]  /*7c10*/  BSYNC.RECONVERGENT B3 ;  /* 0x0000000000037941 */ /* 0x000fea0003800200 */
.L_x_1108:
        /* <DEDUP_REMOVED lines=11> */
[----:B------:R-:W-:-:S04]  /*7cd0*/  @P5 PRMT R8, R164, 0x7632, R8 ;  /* 0x00007632a4085816 */ /* 0x000fc80000000008 */
[----:B------:R-:W-:Y:S01]  /*7ce0*/  @P5 SHF.L.U32 R9, R8, 0x10, RZ ;  /* 0x0000001008095819 */ /* 0x000fe200000006ff */
[----:B------:R-:W-:-:S04]  /*7cf0*/  IMAD.MOV.U32 R8, RZ, RZ, RZ ;  /* 0x000000ffff087224 */ /* 0x000fc800078e00ff */
[----:B------:R-:W-:-:S04]  /*7d00*/  @P5 FMUL.FTZ R8, R9, R158 ;  /* 0x0000009e09085220 */ /* 0x000fc80000410000 */
[----:B------:R-:W-:Y:S02]  /*7d10*/  FADD.FTZ R125, R125, R8 ;  /* 0x000000087d7d7221 */ /* 0x000fe40000010000 */
[----:B------:R-:W0:Y:S02]  /*7d20*/  @P5 LDC.64 R8, c[0x0][0x408] ;  /* 0x00010200ff085b82 */ /* 0x000e240000000a00 */
[----:B0-----:R-:W-:-:S04]  /*7d30*/  @P5 FMUL.FTZ R9, R9, R156 ;  /* 0x0000009c09095220 */ /* 0x001fc80000410000 */
[----:B------:R-:W-:Y:S01]  /*7d40*/  @P5 FMUL.FTZ R158, R9, R8 ;  /* 0x00000008099e5220 */ /* 0x000fe20000410000 */
[----:B------:R-:W-:Y:S01]  /*7d50*/  HFMA2 R8, -RZ, RZ, 0, 0 ;  /* 0x00000000ff087431 */ /* 0x000fe200000001ff */
[----:B---3--:R-:W-:-:S05]  /*7d60*/  @P5 SHF.L.U32 R9, R157, 0x10, RZ ;  /* 0x000000109d095819 */ /* 0x008fca00000006ff */
[----:B------:R-:W-:-:S05]  /*7d70*/  @P5 FMUL.FTZ R8, R9, R158 ;  /* 0x0000009e09085220 */ /* 0x000fca0000410000 */
[----:B------:R-:W-:-:S04]  /*7d80*/  F2FP.BF16.F32.PACK_AB R8, RZ, R8 ;  /* 0x00000008ff08723e */ /* 0x000fc800000010ff */
[----:B------:R-:W-:-:S07]  /*7d90*/  PRMT R152, R152, 0x5410, R8 ;  /* 0x0000541098987816 */ /* 0x000fce0000000008 */
.L_x_1111:
[----:B------:R-:W-:Y:S05]  /*7da0*/  BSYNC.RECONVERGENT B3 ;  /* 0x0000000000037941 */ /* 0x000fea0003800200 */
.L_x_1110:
        /* <DEDUP_REMOVED lines=22> */
.L_x_1113:
[----:B------:R-:W-:Y:S05]  /*7f10*/  BSYNC.RECONVERGENT B3 ;  /* 0x0000000000037941 */ /* 0x000fea0003800200 */
.L_x_1112:
        /* <DEDUP_REMOVED lines=19> */
[----:B------:R-:W-:Y:S02]  /*8050*/  HFMA2 R9, -RZ, RZ, 0, 0 ;  /* 0x00000000ff097431 */ /* 0x000fe400000001ff */
[----:B---3--:R-:W-:-:S04]  /*8060*/  @P5 IMAD.U32 R158, R184, 0x10000, RZ ;  /* 0x00010000b89e5824 */ /* 0x008fc800078e00ff */
[----:B------:R-:W-:-:S05]  /*8070*/  @P5 FMUL.FTZ R9, R158, R8 ;  /* 0x000000089e095220 */ /* 0x000fca0000410000 */
[----:B------:R-:W-:-:S04]  /*8080*/  F2FP.BF16.F32.PACK_AB R9, RZ, R9 ;  /* 0x00000009ff09723e */ /* 0x000fc800000010ff */
[----:B------:R-:W-:-:S07]  /*8090*/  PRMT R153, R153, 0x5410, R9 ;  /* 0x0000541099997816 */ /* 0x000fce0000000009 */
.L_x_1115:
[----:B------:R-:W-:Y:S05]  /*80a0*/  BSYNC.RECONVERGENT B3 ;  /* 0x0000000000037941 */ /* 0x000fea0003800200 */
.L_x_1114:
        /* <DEDUP_REMOVED lines=13> */
[----:B------:R-:W-:-:S03]  /*8180*/  @P5 SHF.L.U32 R184, R42, 0x10, RZ ;  /* 0x000000102ab85819 */ /* 0x000fc600000006ff */
        /* <DEDUP_REMOVED lines=8> */
.L_x_1117:
[----:B------:R-:W-:Y:S05]  /*8210*/  BSYNC.RECONVERGENT B3 ;  /* 0x0000000000037941 */ /* 0x000fea0003800200 */
.L_x_1116:
        /* <DEDUP_REMOVED lines=24> */
.L_x_1119:
[----:B------:R-:W-:Y:S05]  /*83a0*/  BSYNC.RECONVERGENT B3 ;  /* 0x0000000000037941 */ /* 0x000fea0003800200 */
.L_x_1118:
[-CC-:B------:R-:W-:Y:S01]  /*83b0*/  FFMA.FTZ R8, R20, R182.reuse, R181.reuse ;  /* 0x000000b614087223 */ /* 0x180fe200000100b5 */
[----:B------:R-:W-:Y:S01]  /*83c0*/  FFMA.FTZ R9, R229, R182, R181 ;  /* 0x000000b6e5097223 */ /* 0x000fe200000100b5 */
[----:B------:R-:W-:Y:S01]  /*83d0*/  F2FP.BF16.F32.PACK_AB R158, R184, R158 ;  /* 0x0000009eb89e723e */ /* 0x000fe200000010ff */
[----:B------:R-:W-:Y:S01]  /*83e0*/  BSSY.RECONVERGENT B3, `(.L_x_1120) ;  /* 0x000001a000037945 */ /* 0x000fe20003800200 */
[----:B------:R-:W-:Y:S01]  /*83f0*/  FADD.FTZ R184, R19, -R8 ;  /* 0x8000000813b87221 */ /* 0x000fe20000010000 */
[----:B------:R-:W-:Y:S01]  /*8400*/  FADD.FTZ R8, R230, -R9 ;  /* 0x80000009e6087221 */ /* 0x000fe20000010000 */
[----:B------:R-:W-:Y:S02]  /*8410*/  F2FP.BF16.F32.PACK_AB R157, R183, R157 ;  /* 0x0000009db79d723e */ /* 0x000fe400000010ff */
[----:B------:R-:W-:Y:S01]  /*8420*/  F2FP.BF16.F32.PACK_AB R156, R156, R159 ;  /* 0x0000009f9c9c723e */ /* 0x000fe200000010ff */
[C---:B------:R-:W-:Y:S01]  /*8430*/  FMUL.FTZ R183, R11.reuse, R184 ;  /* 0x000000b80bb77220 */ /* 0x040fe20000410000 */
[----:B------:R-:W-:-:S04]  /*8440*/  FMUL.FTZ R159, R11, R8 ;  /* 0x000000080b9f7220 */ /* 0x000fc80000410000 */
[----:B------:R-:W-:Y:S02]  /*8450*/  FSEL R183, R183, RZ, P0 ;  /* 0x000000ffb7b77208 */ /* 0x000fe40000000000 */
        /* <DEDUP_REMOVED lines=18> */
.L_x_1121:
[----:B------:R-:W-:Y:S05]  /*8580*/  BSYNC.RECONVERGENT B3 ;  /* 0x0000000000037941 */ /* 0x000fea0003800200 */
.L_x_1120:
[----:B------:R-:W-:Y:S01]  /*8590*/  F2FP.BF16.F32.PACK_AB R159, R183, R159 ;  /* 0x0000009fb79f723e */ /* 0x000fe200000010ff */
[----:B------:R-:W-:Y:S06]  /*85a0*/  @!P1 BRA `(.L_x_1092) ;  /* 0x00000010008c9947 */ /* 0x000fec0003800000 */
[----:B------:R-:W3:Y:S01]  /*85b0*/  LDL R185, [R1+0x14] ;  /* 0x0000140001b97983 */ /* 0x000ee20000100800 */
[----:B-----5:R-:W-:Y:S02]  /*85c0*/  ISETP.GE.U32.AND P0, PT, R192, RZ, PT ;  /* 0x000000ffc000720c */ /* 0x020fe40003f06070 */
[----:B------:R-:W-:Y:S02]  /*85d0*/  MOV R184, RZ ;  /* 0x000000ff00b87202 */ /* 0x000fe40000000f00 */
        /* <DEDUP_REMOVED lines=15> */
[----:B------:R-:W-:Y:S01]  /*86d0*/  PRMT R155, R155, 0x5410, R9 ;  /* 0x000054109b9b7816 */ /* 0x000fe20000000009 */
[----:B------:R-:W-:Y:S06]  /*86e0*/  BRA `(.L_x_1092) ;  /* 0x00000010003c7947 */ /* 0x000fec0003800000 */
.L_x_1107:
[----:B------:R-:W-:Y:S04]  /*86f0*/  BSSY.RECONVERGENT B3, `(.L_x_1122) ;  /* 0x0000020000037945 */ /* 0x000fe80003800200 */
[----:B------:R-:W-:Y:S05]  /*8700*/  @!P1 BRA `(.L_x_1123) ;  /* 0x0000000000789947 */ /* 0x000fea0003800000 */
[----:B-----5:R-:W-:Y:S01]  /*8710*/  LOP3.LUT P0, RZ, R192, 0xff, RZ, 0xc0, !PT ;  /* 0x000000ffc0ff7812 */ /* 0x020fe2000780c0ff */
[----:B------:R-:W-:Y:S01]  /*8720*/  BSSY.RECONVERGENT B4, `(.L_x_1124) ;  /* 0x000000c000047945 */ /* 0x000fe20003800200 */
[----:B0-----:R-:W-:-:S11]  /*8730*/  MOV R9, RZ ;  /* 0x000000ff00097202 */ /* 0x001fd60000000f00 */
        /* <DEDUP_REMOVED lines=10> */
.L_x_1125:
[----:B------:R-:W-:Y:S05]  /*87e0*/  BSYNC.RECONVERGENT B4 ;  /* 0x0000000000047941 */ /* 0x000fea0003800200 */
.L_x_1124:
[----:B------:R-:W-:Y:S01]  /*87f0*/  BSSY.RECONVERGENT B4, `(.L_x_1126) ;  /* 0x000000d000047945 */ /* 0x000fe20003800200 */
[----:B------:R-:W-:Y:S02]  /*8800*/  HFMA2 R8, -RZ, RZ, 0, 0 ;  /* 0x00000000ff087431 */ /* 0x000fe400000001ff */
[----:B------:R-:W-:Y:S01]  /*8810*/  FADD.FTZ R124, R124, R9 ;  /* 0x000000097c7c7221 */ /* 0x000fe20000010000 */
[----:B------:R-:W-:Y:S06]  /*8820*/  @!P0 BRA `(.L_x_1127) ;  /* 0x0000000000248947 */ /* 0x000fec0003800000 */
[----:B------:R-:W-:Y:S01]  /*8830*/  FFMA.FTZ R8, R200, R182, R181 ;  /* 0x000000b6c8087223 */ /* 0x000fe200000100b5 */
[----:B------:R-:W-:-:S03]  /*8840*/  ISETP.GT.AND P0, PT, R12, RZ, PT ;  /* 0x000000ff0c00720c */ /* 0x000fc60003f04270 */
[----:B------:R-:W-:-:S04]  /*8850*/  FADD.FTZ R8, R191, -R8 ;  /* 0x80000008bf087221 */ /* 0x000fc80000010000 */
[----:B------:R-:W-:-:S05]  /*8860*/  FMUL.FTZ R8, R11, R8 ;  /* 0x000000080b087220 */ /* 0x000fca0000410000 */
[----:B------:R-:W-:-:S05]  /*8870*/  FSEL R8, R8, RZ, P0 ;  /* 0x000000ff08087208 */ /* 0x000fca0000000000 */
[----:B------:R-:W-:-:S04]  /*8880*/  FMUL.FTZ R8, R8, UR13 ;  /* 0x0000000d08087c20 */ /* 0x000fc80008410000 */
[----:B------:R-:W-:Y:S01]  /*8890*/  FMUL.FTZ R9, R8, UR12 ;  /* 0x0000000c08097c20 */ /* 0x000fe20008410000 */
[----:B------:R-:W-:-:S04]  /*88a0*/  IMAD.U32 R8, R40, 0x10000, RZ ;  /* 0x0001000028087824 */ /* 0x000fc800078e00ff */
[----:B------:R-:W-:-:S07]  /*88b0*/  FMUL.FTZ R8, R8, R9 ;  /* 0x0000000908087220 */ /* 0x000fce0000410000 */
.L_x_1127:
[----:B------:R-:W-:Y:S05]  /*88c0*/  BSYNC.RECONVERGENT B4 ;  /* 0x0000000000047941 */ /* 0x000fea0003800200 */
.L_x_1126:
[----:B------:R-:W-:-:S04]  /*88d0*/  F2FP.BF16.F32.PACK_AB R8, RZ, R8 ;  /* 0x00000008ff08723e */ /* 0x000fc800000010ff */
[----:B------:R-:W-:-:S07]  /*88e0*/  PRMT R152, R8, 0x7610, R152 ;  /* 0x0000761008987816 */ /* 0x000fce0000000098 */
.L_x_1123:
[----:B------:R-:W-:Y:S05]  /*88f0*/  BSYNC.RECONVERGENT B3 ;  /* 0x0000000000037941 */ /* 0x000fea0003800200 */
.L_x_1122:
        /* <DEDUP_REMOVED lines=16> */
.L_x_1131:
[----:B------:R-:W-:Y:S05]  /*8a00*/  BSYNC.RECONVERGENT B4 ;  /* 0x0000000000047941 */ /* 0x000fea0003800200 */
.L_x_1130:
        /* <DEDUP_REMOVED lines=14> */
.L_x_1133:
[----:B------:R-:W-:Y:S05]  /*8af0*/  BSYNC.RECONVERGENT B4 ;  /* 0x0000000000047941 */ /* 0x000fea0003800200 */
.L_x_1132:
[----:B------:R-:W-:-:S04]  /*8b00*/  F2FP.BF16.F32.PACK_AB R8, RZ, R8 ;  /* 0x00000008ff08723e */ /* 0x000fc800000010ff */
[----:B------:R-:W-:-:S07]  /*8b10*/  PRMT R152, R152, 0x5410, R8 ;  /* 0x0000541098987816 */ /* 0x000fce0000000008 */
.L_x_1129:
[----:B------:R-:W-:Y:S05]  /*8b20*/  BSYNC.RECONVERGENT B3 ;  /* 0x0000000000037941 */ /* 0x000fea0003800200 */
.L_x_1128:
        /* <DEDUP_REMOVED lines=15> */
.L_x_1137:
[----:B------:R-:W-:Y:S05]  /*8c20*/  BSYNC.RECONVERGENT B4 ;  /* 0x0000000000047941 */ /* 0x000fea0003800200 */
.L_x_1136:
        /* <DEDUP_REMOVED lines=11> */
[----:B------:R-:W-:-:S05]  /*8ce0*/  SHF.L.U32 R8, R41, 0x10, RZ ;  /* 0x0000001029087819 */ /* 0x000fca00000006ff */
[----:B------:R-:W-:-:S07]  /*8cf0*/  FMUL.FTZ R8, R8, R9 ;  /* 0x0000000908087220 */ /* 0x000fce0000410000 */
.L_x_1139:
[----:B------:R-:W-:Y:S05]  /*8d00*/  BSYNC.RECONVERGENT B4 ;  /* 0x0000000000047941 */ /* 0x000fea0003800200 */
.L_x_1138:
[----:B------:R-:W-:-:S04]  /*8d10*/  F2FP.BF16.F32.PACK_AB R8, RZ, R8 ;  /* 0x00000008ff08723e */ /* 0x000fc800000010ff */
[----:B------:R-:W-:-:S07]  /*8d20*/  PRMT R153, R8, 0x7610, R153 ;  /* 0x0000761008997816 */ /* 0x000fce0000000099 */
.L_x_1135:
[----:B------:R-:W-:Y:S05]  /*8d30*/  BSYNC.RECONVERGENT B3 ;  /* 0x0000000000037941 */ /* 0x000fea0003800200 */
.L_x_1134:
[----:B------:R-:W-:Y:S04]  /*8d40*/  BSSY.RECONVERGENT B3, `(.L_x_1140) ;  /* 0x0000022000037945 */ /* 0x000fe80003800200 */
[----:B------:R-:W-:Y:S05]  /*8d50*/  @!P1 BRA `(.L_x_1141) ;  /* 0x0000000000809947 */ /* 0x000fea0003800000 */
[----:B-----5:R-:W-:Y:S01]  /*8d60*/  LOP3.LUT P0, RZ, R192, 0xff000000, RZ, 0xc0, !PT ;  /* 0xff000000c0ff7812 */ /* 0x020fe2000780c0ff */
[----:B------:R-:W-:Y:S01]  /*8d70*/  BSSY.RECONVERGENT B4, `(.L_x_1142) ;  /* 0x000000d000047945 */ /* 0x000fe20003800200 */
[----:B0-----:R-:W-:-:S11]  /*8d80*/  MOV R8, RZ ;  /* 0x000000ff00087202 */ /* 0x001fd60000000f00 */
[----:B------:R-:W-:Y:S05]  /*8d90*/  @!P0 BRA `(.L_x_1143) ;  /* 0x0000000000288947 */ /* 0x000fea0003800000 */
[----:B------:R-:W-:Y:S01]  /*8da0*/  FFMA.FTZ R9, R3, R182, R181 ;  /* 0x000000b603097223 */ /* 0x000fe200000100b5 */
[----:B------:R-:W-:-:S03]  /*8db0*/  ISETP.GT.AND P5, PT, R12, RZ, PT ;  /* 0x000000ff0c00720c */ /* 0x000fc60003fa4270 */
[--C-:B------:R-:W-:Y:S01]  /*8dc0*/  FADD.FTZ R8, R242, -R9.reuse ;  /* 0x80000009f2087221 */ /* 0x100fe20000010000 */
[----:B------:R-:W-:-:S03]  /*8dd0*/  PRMT R9, R165, 0x7632, R9 ;  /* 0x00007632a5097816 */ /* 0x000fc60000000009 */
[----:B------:R-:W-:Y:S02]  /*8de0*/  FMUL.FTZ R8, R11, R8 ;  /* 0x000000080b087220 */ /* 0x000fe40000410000 */
[----:B------:R-:W-:-:S03]  /*8df0*/  IMAD.U32 R9, R9, 0x10000, RZ ;  /* 0x0001000009097824 */ /* 0x000fc600078e00ff */
[----:B------:R-:W-:-:S05]  /*8e00*/  FSEL R8, R8, RZ, P5 ;  /* 0x000000ff08087208 */ /* 0x000fca0002800000 */
[----:B------:R-:W-:-:S04]  /*8e10*/  FMUL.FTZ R8, R8, UR13 ;  /* 0x0000000d08087c20 */ /* 0x000fc80008410000 */
[----:B------:R-:W-:-:S04]  /*8e20*/  FMUL.FTZ R8, R8, UR12 ;  /* 0x0000000c08087c20 */ /* 0x000fc80008410000 */
[----:B------:R-:W-:-:S07]  /*8e30*/  FMUL.FTZ R8, R9, R8 ;  /* 0x0000000809087220 */ /* 0x000fce0000410000 */
.L_x_1143:
[----:B------:R-:W-:Y:S05]  /*8e40*/  BSYNC.RECONVERGENT B4 ;  /* 0x0000000000047941 */ /* 0x000fea0003800200 */
.L_x_1142:
        /* <DEDUP_REMOVED lines=14> */
.L_x_1145:
[----:B------:R-:W-:Y:S05]  /*8f30*/  BSYNC.RECONVERGENT B4 ;  /* 0x0000000000047941 */ /* 0x000fea0003800200 */
.L_x_1144:
[----:B------:R-:W-:-:S04]  /*8f40*/  F2FP.BF16.F32.PACK_AB R8, RZ, R8 ;  /* 0x00000008ff08723e */ /* 0x000fc800000010ff */
[----:B------:R-:W-:-:S07]  /*8f50*/  PRMT R153, R153, 0x5410, R8 ;  /* 0x0000541099997816 */ /* 0x000fce0000000008 */
.L_x_1141:
[----:B------:R-:W-:Y:S05]  /*8f60*/  BSYNC.RECONVERGENT B3 ;  /* 0x0000000000037941 */ /* 0x000fea0003800200 */
.L_x_1140:
        /* <DEDUP_REMOVED lines=8> */
[----:B------:R-:W-:Y:S01]  /*8ff0*/  FADD.FTZ R8, R220, -R9 ;  /* 0x80000009dc087221 */ /* 0x000fe20000010000 */
[----:B------:R-:W-:-:S03]  /*9000*/  SHF.L.U32 R9, R166, 0x10, RZ ;  /* 0x00000010a6097819 */ /* 0x000fc600000006ff */
[----:B------:R-:W-:-:S05]  /*9010*/  FMUL.FTZ R8, R11, R8 ;  /* 0x000000080b087220 */ /* 0x000fca0000410000 */
[----:B------:R-:W-:-:S05]  /*9020*/  FSEL R8, R8, RZ, P5 ;  /* 0x000000ff08087208 */ /* 0x000fca0002800000 */
[----:B------:R-:W-:-:S04]  /*9030*/  FMUL.FTZ R8, R8, UR13 ;  /* 0x0000000d08087c20 */ /* 0x000fc80008410000 */
[----:B------:R-:W-:-:S04]  /*9040*/  FMUL.FTZ R8, R8, UR12 ;  /* 0x0000000c08087c20 */ /* 0x000fc80008410000 */
[----:B------:R-:W-:-:S07]  /*9050*/  FMUL.FTZ R9, R9, R8 ;  /* 0x0000000809097220 */ /* 0x000fce0000410000 */
.L_x_1149:
[----:B------:R-:W-:Y:S05]  /*9060*/  BSYNC.RECONVERGENT B4 ;  /* 0x0000000000047941 */ /* 0x000fea0003800200 */
.L_x_1148:
        /* <DEDUP_REMOVED lines=13> */
.L_x_1151:
[----:B------:R-:W-:Y:S05]  /*9140*/  BSYNC.RECONVERGENT B4 ;  /* 0x0000000000047941 */ /* 0x000fea0003800200 */
.L_x_1150:
[----:B------:R-:W-:-:S04]  /*9150*/  F2FP.BF16.F32.PACK_AB R8, RZ, R8 ;  /* 0x00000008ff08723e */ /* 0x000fc800000010ff */
[----:B------:R-:W-:-:S07]  /*9160*/  PRMT R154, R8, 0x7610, R154 ;  /* 0x00007610089a7816 */ /* 0x000fce000000009a */
.L_x_1147:
[----:B------:R-:W-:Y:S05]  /*9170*/  BSYNC.RECONVERGENT B3 ;  /* 0x0000000000037941 */ /* 0x000fea0003800200 */
.L_x_1146:
        /* <DEDUP_REMOVED lines=16> */
.L_x_1155:
[----:B------:R-:W-:Y:S05]  /*9280*/  BSYNC.RECONVERGENT B4 ;  /* 0x0000000000047941 */ /* 0x000fea0003800200 */
.L_x_1154:
        /* <DEDUP_REMOVED lines=14> */
.L_x_1157:
[----:B------:R-:W-:Y:S05]  /*9370*/  BSYNC.RECONVERGENT B4 ;  /* 0x0000000000047941 */ /* 0x000fea0003800200 */
.L_x_1156:
[----:B------:R-:W-:-:S04]  /*9380*/  F2FP.BF16.F32.PACK_AB R8, RZ, R8 ;  /* 0x00000008ff08723e */ /* 0x000fc800000010ff */
[----:B------:R-:W-:-:S07]  /*9390*/  PRMT R154, R154, 0x5410, R8 ;  /* 0x000054109a9a7816 */ /* 0x000fce0000000008 */
.L_x_1153:
[----:B------:R-:W-:Y:S05]  /*93a0*/  BSYNC.RECONVERGENT B3 ;  /* 0x0000000000037941 */ /* 0x000fea0003800200 */
.L_x_1152:
        /* <DEDUP_REMOVED lines=15> */
.L_x_1161:
[----:B------:R-:W-:Y:S05]  /*94a0*/  BSYNC.RECONVERGENT B4 ;  /* 0x0000000000047941 */ /* 0x000fea0003800200 */
.L_x_1160:
        /* <DEDUP_REMOVED lines=13> */
.L_x_1163:
[----:B------:R-:W-:Y:S05]  /*9580*/  BSYNC.RECONVERGENT B4 ;  /* 0x0000000000047941 */ /* 0x000fea0003800200 */
.L_x_1162:
[----:B------:R-:W-:-:S04]  /*9590*/  F2FP.BF16.F32.PACK_AB R8, RZ, R8 ;  /* 0x00000008ff08723e */ /* 0x000fc800000010ff */
[----:B------:R-:W-:-:S07]  /*95a0*/  PRMT R155, R8, 0x7610, R155 ;  /* 0x00007610089b7816 */ /* 0x000fce000000009b */
.L_x_1159:
[----:B------:R-:W-:Y:S05]  /*95b0*/  BSYNC.RECONVERGENT B3 ;  /* 0x0000000000037941 */ /* 0x000fea0003800200 */
.L_x_1158:
[----:B------:R-:W-:Y:S05]  /*95c0*/  @!P1 BRA `(.L_x_1092) ;  /* 0x0000000000849947 */ /* 0x000fea0003800000 */
[----:B-----5:R-:W-:Y:S01]  /*95d0*/  ISETP.GE.U32.AND P0, PT, R192, RZ, PT ;  /* 0x000000ffc000720c */ /* 0x020fe20003f06070 */
[----:B------:R-:W-:Y:S01]  /*95e0*/  BSSY.RECONVERGENT B3, `(.L_x_1164) ;  /* 0x000000e000037945 */ /* 0x000fe20003800200 */
[----:B0-----:R-:W-:Y:S02]  /*95f0*/  MOV R8, RZ ;  /* 0x000000ff00087202 */ /* 0x001fe40000000f00 */
        /* <DEDUP_REMOVED lines=12> */
.L_x_1165:
[----:B------:R-:W-:Y:S05]  /*96c0*/  BSYNC.RECONVERGENT B3 ;  /* 0x0000000000037941 */ /* 0x000fea0003800200 */
.L_x_1164:
        /* <DEDUP_REMOVED lines=14> */
.L_x_1167:
[----:B------:R-:W-:Y:S05]  /*97b0*/  BSYNC.RECONVERGENT B3 ;  /* 0x0000000000037941 */ /* 0x000fea0003800200 */
.L_x_1166:
[----:B------:R-:W-:-:S04]  /*97c0*/  F2FP.BF16.F32.PACK_AB R8, RZ, R8 ;  /* 0x00000008ff08723e */ /* 0x000fc800000010ff */
[----:B------:R-:W-:-:S07]  /*97d0*/  PRMT R155, R155, 0x5410, R8 ;  /* 0x000054109b9b7816 */ /* 0x000fce0000000008 */
.L_x_1092:
[----:B------:R-:W-:Y:S05]  /*97e0*/  BSYNC.RECONVERGENT B1 ;  /* 0x0000000000017941 */ /* 0x000fea0003800200 */
.L_x_1075:
[----:B0-----:R-:W0:Y:S02]  /*97f0*/  @P2 LDC.64 R8, c[0x0][0x478] ;  /* 0x00011e00ff082b82 */ /* 0x001e240000000a00 */
[C---:B0-----:R-:W-:Y:S01]  /*9800*/  @P2 IMAD.WIDE.U32 R8, R180.reuse, 0x10, R8 ;  /* 0x00000010b4082825 */ /* 0x041fe200078e0008 */
[----:B------:R-:W-:-:S04]  /*9810*/  IADD3 R180, PT, PT, R180, 0x20, RZ ;  /* 0x00000020b4b47810 */ /* 0x000fc80007ffe0ff */
[----:B------:R0:W-:Y:S02]  /*9820*/  @P2 STG.E.128 desc[UR6][R8.64], R156 ;  /* 0x0000009c08002986 */ /* 0x0001e4000c101d06 */
[----:B0-----:R-:W0:Y:S02]  /*9830*/  @P1 LDC.64 R8, c[0x0][0x468] ;  /* 0x00011a00ff081b82 */ /* 0x001e240000000a00 */
[----:B0-----:R-:W-:-:S04]  /*9840*/  @P1 IMAD.WIDE.U32 R8, R10, 0x10, R8 ;  /* 0x000000100a081825 */ /* 0x001fc800078e0008 */
[----:B------:R-:W-:Y:S01]  /*9850*/  VIADD R10, R10, 0x20 ;  /* 0x000000200a0a7836 */ /* 0x000fe20000000000 */
[----:B------:R1:W-:Y:S06]  /*9860*/  @P1 STG.E.128 desc[UR6][R8.64], R152 ;  /* 0x0000009808001986 */ /* 0x0003ec000c101d06 */
.L_x_1072:
[----:B------:R-:W-:Y:S05]  /*9870*/  BSYNC.RECONVERGENT B2 ;  /* 0x0000000000027941 */ /* 0x000fea0003800200 */
.L_x_1071:
[----:B------:R-:W-:Y:S04]  /*9880*/  BSSY.RECONVERGENT B2, `(.L_x_1168) ;  /* 0x0000337000027945 */ /* 0x000fe80003800200 */
[----:B------:R-:W-:Y:S05]  /*9890*/  @!P3 BRA `(.L_x_1169) ;  /* 0x0000003000d4b947 */ /* 0x000fea0003800000 */
[----:B------:R-:W-:Y:S04]  /*98a0*/  BSSY.RECONVERGENT B1, `(.L_x_1170) ;  /* 0x0000005000017945 */ /* 0x000fe80003800200 */
[----:B------:R-:W-:Y:S05]  /*98b0*/  @!P1 BRA `(.L_x_1171) ;  /* 0x00000000000c9947 */ /* 0x000fea0003800000 */
[----:B-----5:R-:W3:Y:S02]  /*98c0*/  LDC.64 R164, c[0x0][0x390] ;  /* 0x0000e400ffa47b82 */ /* 0x020ee40000000a00 */
[----:B---3--:R-:W-:-:S06]  /*98d0*/  IMAD.WIDE.U32 R164, R10, 0x10, R164 ;  /* 0x000000100aa47825 */ /* 0x008fcc00078e00a4 */
[----:B------:R-:W5:Y:S02]  /*98e0*/  LDG.E.128 R164, desc[UR6][R164.64] ;  /* 0x00000006a4a47981 */ /* 0x000f64000c1e1d00 */
.L_x_1171:
[----:B------:R-:W-:Y:S05]  /*98f0*/  BSYNC.RECONVERGENT B1 ;  /* 0x0000000000017941 */ /* 0x000fea0003800200 */
.L_x_1170:
        /* <DEDUP_REMOVED lines=12> */
[-CC-:B01----:R-:W-:Y:S01]  /*99c0*/  @P0 FFMA.FTZ R9, R16, R182.reuse, R181.reuse ;  /* 0x000000b610090223 */ /* 0x183fe200000100b5 */
[----:B------:R-:W-:-:S03]  /*99d0*/  @P0 FFMA.FTZ R8, R190, R182, R181 ;  /* 0x000000b6be080223 */ /* 0x000fc600000100b5 */
        /* <DEDUP_REMOVED lines=18> */
.L_x_1176:
[----:B------:R-:W-:Y:S05]  /*9b00*/  BSYNC.RECONVERGENT B3 ;  /* 0x0000000000037941 */ /* 0x000fea0003800200 */
.L_x_1175:
[----:B------:R-:W-:Y:S04]  /*9b10*/  BSSY.RECONVERGENT B3, `(.L_x_1177) ;  /* 0x000000f000037945 */ /* 0x000fe80003800200 */
[----:B------:R-:W-:Y:S05]  /*9b20*/  @!P1 BRA `(.L_x_1178) ;  /* 0x0000000000349947 */ /* 0x000fea0003800000 */
[----:B------:R-:W-:Y:S01]  /*9b30*/  LOP3.LUT P3, RZ, R196, 0xff00, RZ, 0xc0, !PT ;  /* 0x0000ff00c4ff7812 */ /* 0x000fe2000786c0ff */
[----:B------:R-:W-:Y:S01]  /*9b40*/  FMUL.FTZ R9, R156, UR13 ;  /* 0x0000000d9c097c20 */ /* 0x000fe20008410000 */
[----:B------:R-:W-:-:S03]  /*9b50*/  MOV R158, RZ ;  /* 0x000000ff009e7202 */ /* 0x000fc60000000f00 */
[----:B------:R-:W-:-:S08]  /*9b60*/  FMUL.FTZ R9, R9, UR12 ;  /* 0x0000000c09097c20 */ /* 0x000fd00008410000 */
[----:B------:R-:W-:-:S04]  /*9b70*/  @P3 PRMT R157, R164, 0x7632, R157 ;  /* 0x00007632a49d3816 */ /* 0x000fc8000000009d */
[----:B------:R-:W-:Y:S01]  /*9b80*/  @P3 SHF.L.U32 R184, R157, 0x10, RZ ;  /* 0x000000109db83819 */ /* 0x000fe200000006ff */
[----:B------:R-:W-:-:S04]  /*9b90*/  HFMA2 R157, -RZ, RZ, 0, 0 ;  /* 0x00000000ff9d7431 */ /* 0x000fc800000001ff */
[----:B------:R-:W-:-:S04]  /*9ba0*/  @P3 FMUL.FTZ R158, R9, R184 ;  /* 0x000000b8099e3220 */ /* 0x000fc80000410000 */
[----:B------:R-:W-:Y:S01]  /*9bb0*/  FADD.FTZ R133, R133, R158 ;  /* 0x0000009e85857221 */ /* 0x000fe20000010000 */
[----:B------:R-:W-:-:S04]  /*9bc0*/  @P3 IMAD.U32 R158, R251, 0x10000, RZ ;  /* 0x00010000fb9e3824 */ /* 0x000fc800078e00ff */
[----:B------:R-:W-:-:S05]  /*9bd0*/  @P3 FMUL.FTZ R157, R9, R158 ;  /* 0x0000009e099d3220 */ /* 0x000fca0000410000 */
[----:B------:R-:W-:-:S04]  /*9be0*/  F2FP.BF16.F32.PACK_AB R157, RZ, R157 ;  /* 0x0000009dff9d723e */ /* 0x000fc800000010ff */
[----:B------:R-:W-:-:S07]  /*9bf0*/  PRMT R152, R152, 0x5410, R157 ;  /* 0x0000541098987816 */ /* 0x000fce000000009d */
.L_x_1178:
[----:B------:R-:W-:Y:S05]  /*9c00*/  BSYNC.RECONVERGENT B3 ;  /* 0x0000000000037941 */ /* 0x000fea0003800200 */
.L_x_1177:
        /* <DEDUP_REMOVED lines=10> */
[----:B------:R-:W-:Y:S02]  /*9cb0*/  @P3 SHF.L.U32 R158, R165, 0x10, RZ ;  /* 0x00000010a59e3819 */ /* 0x000fe400000006ff */
[----:B------:R-:W-:-:S03]  /*9cc0*/  @P3 SHF.L.U32 R184, R49, 0x10, RZ ;  /* 0x0000001031b83819 */ /* 0x000fc600000006ff */
[----:B------:R-:W-:Y:S01]  /*9cd0*/  @P3 FMUL.FTZ R159, R158, R9 ;  /* 0x000000099e9f3220 */ /* 0x000fe20000410000 */
[----:B------:R-:W-:-:S03]  /*9ce0*/  HFMA2 R158, -RZ, RZ, 0, 0 ;  /* 0x00000000ff9e7431 */ /* 0x000fc600000001ff */
[----:B------:R-:W-:Y:S01]  /*9cf0*/  FADD.FTZ R134, R134, R159 ;  /* 0x0000009f86867221 */ /* 0x000fe20000010000 */
[----:B------:R-:W-:-:S05]  /*9d00*/  @P3 FMUL.FTZ R158, R9, R184 ;  /* 0x000000b8099e3220 */ /* 0x000fca0000410000 */
[----:B------:R-:W-:-:S04]  /*9d10*/  F2FP.BF16.F32.PACK_AB R158, RZ, R158 ;  /* 0x0000009eff9e723e */ /* 0x000fc800000010ff */
[----:B------:R-:W-:-:S07]  /*9d20*/  PRMT R153, R158, 0x7610, R153 ;  /* 0x000076109e997816 */ /* 0x000fce0000000099 */
.L_x_1180:
[----:B------:R-:W-:Y:S05]  /*9d30*/  BSYNC.RECONVERGENT B3 ;  /* 0x0000000000037941 */ /* 0x000fea0003800200 */
.L_x_1179:
[----:B------:R-:W-:Y:S01]  /*9d40*/  PRMT R9, R173, 0x7632, R9 ;  /* 0x00007632ad097816 */ /* 0x000fe20000000009 */
[----:B------:R-:W-:Y:S01]  /*9d50*/  @P0 FFMA.FTZ R158, R17, R182, R181 ;  /* 0x000000b6119e0223 */ /* 0x000fe200000100b5 */
[----:B------:R-:W-:Y:S02]  /*9d60*/  BSSY.RECONVERGENT B3, `(.L_x_1181) ;  /* 0x0000012000037945 */ /* 0x000fe40003800200 */
[----:B------:R-:W-:Y:S01]  /*9d70*/  SHF.L.U32 R9, R9, 0x10, RZ ;  /* 0x0000001009097819 */ /* 0x000fe200000006ff */
[----:B------:R-:W-:-:S04]  /*9d80*/  @P0 FADD.FTZ R158, R239, -R158 ;  /* 0x8000009eef9e0221 */ /* 0x000fc80000010000 */
[----:B------:R-:W-:Y:S01]  /*9d90*/  @P0 FFMA.FTZ R9, R11, R158, R9 ;  /* 0x0000009e0b090223 */ /* 0x000fe20000010009 */
[----:B------:R-:W-:Y:S06]  /*9da0*/  @!P1 BRA `(.L_x_1182) ;  /* 0x0000000000349947 */ /* 0x000fec0003800000 */
[----:B------:R-:W-:Y:S01]  /*9db0*/  LOP3.LUT P3, RZ, R196, 0xff000000, RZ, 0xc0, !PT ;  /* 0xff000000c4ff7812 */ /* 0x000fe2000786c0ff */
[----:B------:R-:W-:Y:S01]  /*9dc0*/  FMUL.FTZ R183, R9, UR13 ;  /* 0x0000000d09b77c20 */ /* 0x000fe20008410000 */
[----:B------:R-:W-:-:S03]  /*9dd0*/  MOV R159, RZ ;  /* 0x000000ff009f7202 */ /* 0x000fc60000000f00 */
[----:B------:R-:W-:-:S08]  /*9de0*/  FMUL.FTZ R183, R183, UR12 ;  /* 0x0000000cb7b77c20 */ /* 0x000fd00008410000 */
[----:B------:R-:W-:-:S04]  /*9df0*/  @P3 PRMT R158, R165, 0x7632, R158 ;  /* 0x00007632a59e3816 */ /* 0x000fc8000000009e */
[----:B------:R-:W-:-:S05]  /*9e00*/  @P3 SHF.L.U32 R158, R158, 0x10, RZ ;  /* 0x000000109e9e3819 */ /* 0x000fca00000006ff */
[----:B------:R-:W-:Y:S01]  /*9e10*/  @P3 FMUL.FTZ R159, R183, R158 ;  /* 0x0000009eb79f3220 */ /* 0x000fe20000410000 */
[----:B------:R-:W-:-:S03]  /*9e20*/  HFMA2 R158, -RZ, RZ, 0, 0 ;  /* 0x00000000ff9e7431 */ /* 0x000fc600000001ff */
[----:B------:R-:W-:Y:S01]  /*9e30*/  FADD.FTZ R135, R135, R159 ;  /* 0x0000009f87877221 */ /* 0x000fe20000010000 */
[----:B------:R-:W-:-:S04]  /*9e40*/  @P3 IMAD.U32 R159, R252, 0x10000, RZ ;  /* 0x00010000fc9f3824 */ /* 0x000fc800078e00ff */
[----:B------:R-:W-:-:S05]  /*9e50*/  @P3 FMUL.FTZ R158, R183, R159 ;  /* 0x0000009fb79e3220 */ /* 0x000fca0000410000 */
[----:B------:R-:W-:-:S04]  /*9e60*/  F2FP.BF16.F32.PACK_AB R158, RZ, R158 ;  /* 0x0000009eff9e723e */ /* 0x000fc800000010ff */
[----:B------:R-:W-:-:S07]  /*9e70*/  PRMT R153, R153, 0x5410, R158 ;  /* 0x0000541099997816 */ /* 0x000fce000000009e */
.L_x_1182:
[----:B------:R-:W-:Y:S05]  /*9e80*/  BSYNC.RECONVERGENT B3 ;  /* 0x0000000000037941 */ /* 0x000fea0003800200 */
.L_x_1181:
        /* <DEDUP_REMOVED lines=18> */
.L_x_1184:
[----:B------:R-:W-:Y:S05]  /*9fb0*/  BSYNC.RECONVERGENT B3 ;  /* 0x0000000000037941 */ /* 0x000fea0003800200 */
.L_x_1183:
[----:B------:R-:W-:Y:S01]  /*9fc0*/  PRMT R158, R174, 0x7632, R158 ;  /* 0x00007632ae9e7816 */ /* 0x000fe2000000009e */
[----:B------:R-:W-:Y:S01]  /*9fd0*/  @P0 FFMA.FTZ R159, R18, R182, R181 ;  /* 0x000000b6129f0223 */ /* 0x000fe200000100b5 */
[----:B------:R-:W-:Y:S02]  /*9fe0*/  BSSY.RECONVERGENT B3, `(.L_x_1185) ;  /* 0x0000013000037945 */ /* 0x000fe40003800200 */
[----:B------:R-:W-:Y:S01]  /*9ff0*/  SHF.L.U32 R158, R158, 0x10, RZ ;  /* 0x000000109e9e7819 */ /* 0x000fe200000006ff */
[----:B------:R-:W-:-:S04]  /*a000*/  @P0 FADD.FTZ R159, R238, -R159 ;  /* 0x8000009fee9f0221 */ /* 0x000fc80000010000 */
[----:B------:R-:W-:Y:S01]  /*a010*/  @P0 FFMA.FTZ R158, R11, R159, R158 ;  /* 0x0000009f0b9e0223 */ /* 0x000fe2000001009e */
[----:B------:R-:W-:Y:S06]  /*a020*/  @!P1 BRA `(.L_x_1186) ;  /* 0x0000000000389947 */ /* 0x000fec0003800000 */
[----:B------:R-:W3:Y:S01]  /*a030*/  LDL R186, [R1] ;  /* 0x0000000001ba7983 */ /* 0x000ee20000100800 */
        /* <DEDUP_REMOVED lines=9> */
[----:B---3--:R-:W-:-:S04]  /*a0d0*/  @P3 IMAD.U32 R185, R186, 0x10000, RZ ;  /* 0x00010000bab93824 */ /* 0x008fc800078e00ff */
[----:B------:R-:W-:-:S05]  /*a0e0*/  @P3 FMUL.FTZ R184, R159, R185 ;  /* 0x000000b99fb83220 */ /* 0x000fca0000410000 */
[----:B------:R-:W-:-:S04]  /*a0f0*/  F2FP.BF16.F32.PACK_AB R184, RZ, R184 ;  /* 0x000000b8ffb8723e */ /* 0x000fc800000010ff */
[----:B------:R-:W-:-:S07]  /*a100*/  PRMT R154, R154, 0x5410, R184 ;  /* 0x000054109a9a7816 */ /* 0x000fce00000000b8 */
.L_x_1186:
[----:B------:R-:W-:Y:S05]  /*a110*/  BSYNC.RECONVERGENT B3 ;  /* 0x0000000000037941 */ /* 0x000fea0003800200 */
.L_x_1185:
        /* <DEDUP_REMOVED lines=26> */
.L_x_1188:
[----:B------:R-:W-:Y:S05]  /*a2c0*/  BSYNC.RECONVERGENT B3 ;  /* 0x0000000000037941 */ /* 0x000fea0003800200 */
.L_x_1187:
[----:B------:R-:W-:Y:S01]  /*a2d0*/  F2FP.BF16.F32.PACK_AB R159, R8, R159 ;  /* 0x0000009f089f723e */ /* 0x000fe200000010ff */
[----:B------:R-:W-:Y:S06]  /*a2e0*/  @!P1 BRA `(.L_x_1189) ;  /* 0x00000028001c9947 */ /* 0x000fec0003800000 */
[----:B------:R-:W3:Y:S01]  /*a2f0*/  LDL R184, [R1+0x4] ;  /* 0x0000040001b87983 */ /* 0x000ee20000100800 */
[----:B------:R-:W-:Y:S01]  /*a300*/  ISETP.GE.U32.AND P0, PT, R196, RZ, PT ;  /* 0x000000ffc400720c */ /* 0x000fe20003f06070 */
[----:B------:R-:W-:Y:S01]  /*a310*/  FMUL.FTZ R183, R8, UR13 ;  /* 0x0000000d08b77c20 */ /* 0x000fe20008410000 */
[----:B------:R-:W-:Y:S02]  /*a320*/  MOV R9, RZ ;  /* 0x000000ff00097202 */ /* 0x000fe40000000f00 */
[----:B------:R-:W-:Y:S01]  /*a330*/  ISETP.GE.U32.AND.EX P0, PT, R197, 0x1000000, PT, P0 ;  /* 0x01000000c500780c */ /* 0x000fe20003f06100 */
[----:B------:R-:W-:-:S12]  /*a340*/  FMUL.FTZ R183, R183, UR12 ;  /* 0x0000000cb7b77c20 */ /* 0x000fd80008410000 */
        /* <DEDUP_REMOVED lines=8> */
[----:B------:R-:W-:Y:S01]  /*a3d0*/  PRMT R155, R155, 0x5410, R8 ;  /* 0x000054109b9b7816 */ /* 0x000fe20000000008 */
[----:B------:R-:W-:Y:S06]  /*a3e0*/  BRA `(.L_x_1189) ;  /* 0x0000002400dc7947 */ /* 0x000fec0003800000 */
.L_x_1174:
[----:B------:R-:W-:Y:S01]  /*a3f0*/  BSSY.RECONVERGENT B3, `(.L_x_1190) ;  /* 0x0000013000037945 */ /* 0x000fe20003800200 */
[----:B------:R-:W-:-:S03]  /*a400*/  ISETP.GT.AND P3, PT, R12, RZ, PT ;  /* 0x000000ff0c00720c */ /* 0x000fc60003f64270 */
[----:B------:R-:W-:Y:S10]  /*a410*/  @!P1 BRA `(.L_x_1191) ;  /* 0x0000000000409947 */ /* 0x000ff40003800000 */
[----:B01----:R-:W-:Y:S01]  /*a420*/  @P3 FFMA.FTZ R8, R190, R182, R181 ;  /* 0x000000b6be083223 */ /* 0x003fe200000100b5 */
[----:B-----5:R-:W-:-:S03]  /*a430*/  LOP3.LUT P0, RZ, R196, 0xff, RZ, 0xc0, !PT ;  /* 0x000000ffc4ff7812 */ /* 0x020fc6000780c0ff */
[----:B------:R-:W-:Y:S01]  /*a440*/  @P3 FADD.FTZ R9, R189, -R8 ;  /* 0x80000008bd093221 */ /* 0x000fe20000010000 */
[----:B------:R-:W-:-:S05]  /*a450*/  SHF.L.U32 R8, R172, 0x10, RZ ;  /* 0x00000010ac087819 */ /* 0x000fca00000006ff */
[----:B------:R-:W-:-:S04]  /*a460*/  @P3 FFMA.FTZ R8, R11, R9, R8 ;  /* 0x000000090b083223 */ /* 0x000fc80000010008 */
[----:B------:R-:W-:Y:S01]  /*a470*/  FMUL.FTZ R183, R8, UR13 ;  /* 0x0000000d08b77c20 */ /* 0x000fe20008410000 */
[----:B------:R-:W-:Y:S02]  /*a480*/  @P0 SHF.L.U32 R9, R164, 0x10, RZ ;  /* 0x00000010a4090819 */ /* 0x000fe400000006ff */
[----:B------:R-:W-:Y:S01]  /*a490*/  MOV R8, RZ ;  /* 0x000000ff00087202 */ /* 0x000fe20000000f00 */
        /* <DEDUP_REMOVED lines=8> */
.L_x_1191:
[----:B------:R-:W-:Y:S05]  /*a520*/  BSYNC.RECONVERGENT B3 ;  /* 0x0000000000037941 */ /* 0x000fea0003800200 */
.L_x_1190:
[----:B------:R-:W-:Y:S04]  /*a530*/  BSSY.RECONVERGENT B3, `(.L_x_1192) ;  /* 0x0000014000037945 */ /* 0x000fe80003800200 */
[----:B------:R-:W-:Y:S05]  /*a540*/  @!P1 BRA `(.L_x_1193) ;  /* 0x0000000000489947 */ /* 0x000fea0003800000 */
[----:B01---5:R-:W-:Y:S01]  /*a550*/  PRMT R8, R172, 0x7632, R8 ;  /* 0x00007632ac087816 */ /* 0x023fe20000000008 */
[----:B------:R-:W-:Y:S01]  /*a560*/  @P3 FFMA.FTZ R9, R16, R182, R181 ;  /* 0x000000b610093223 */ /* 0x000fe200000100b5 */
[----:B------:R-:W-:Y:S02]  /*a570*/  LOP3.LUT P0, RZ, R196, 0xff00, RZ, 0xc0, !PT ;  /* 0x0000ff00c4ff7812 */ /* 0x000fe4000780c0ff */
[----:B------:R-:W-:Y:S01]  /*a580*/  SHF.L.U32 R8, R8, 0x10, RZ ;  /* 0x0000001008087819 */ /* 0x000fe200000006ff */
[----:B------:R-:W-:-:S04]  /*a590*/  @P3 FADD.FTZ R9, R240, -R9 ;  /* 0x80000009f0093221 */ /* 0x000fc80000010000 */
[----:B------:R-:W-:Y:S01]  /*a5a0*/  @P3 FFMA.FTZ R8, R11, R9, R8 ;  /* 0x000000090b083223 */ /* 0x000fe20000010008 */
[----:B------:R-:W-:-:S03]  /*a5b0*/  MOV R9, RZ ;  /* 0x000000ff00097202 */ /* 0x000fc60000000f00 */
[----:B------:R-:W-:Y:S02]  /*a5c0*/  FMUL.FTZ R183, R8, UR13 ;  /* 0x0000000d08b77c20 */ /* 0x000fe40008410000 */
[----:B------:R-:W-:Y:S02]  /*a5d0*/  @P0 PRMT R8, R164, 0x7632, R8 ;  /* 0x00007632a4080816 */ /* 0x000fe40000000008 */
[----:B------:R-:W-:Y:S02]  /*a5e0*/  FMUL.FTZ R183, R183, UR12 ;  /* 0x0000000cb7b77c20 */ /* 0x000fe40008410000 */
        /* <DEDUP_REMOVED lines=8> */
.L_x_1193:
[----:B------:R-:W-:Y:S05]  /*a670*/  BSYNC.RECONVERGENT B3 ;  /* 0x0000000000037941 */ /* 0x000fea0003800200 */
.L_x_1192:
[----:B------:R-:W-:Y:S04]  /*a680*/  BSSY.RECONVERGENT B3, `(.L_x_1194) ;  /* 0x0000012000037945 */ /* 0x000fe80003800200 */
[----:B------:R-:W-:Y:S05]  /*a690*/  @!P1 BRA `(.L_x_1195) ;  /* 0x0000000000409947 */ /* 0x000fea0003800000 */
        /* <DEDUP_REMOVED lines=16> */
.L_x_1195:
[----:B------:R-:W-:Y:S05]  /*a7a0*/  BSYNC.RECONVERGENT B3 ;  /* 0x0000000000037941 */ /* 0x000fea0003800200 */
.L_x_1194:
[----:B------:R-:W-:Y:S04]  /*a7b0*/  BSSY.RECONVERGENT B3, `(.L_x_1196) ;  /* 0x0000014000037945 */ /* 0x000fe80003800200 */
[----:B------:R-:W-:Y:S05]  /*a7c0*/  @!P1 BRA `(.L_x_1197) ;  /* 0x0000000000489947 */ /* 0x000fea0003800000 */
[----:B-----5:R-:W-:Y:S01]  /*a7d0*/  LOP3.LUT P0, RZ, R196, 0xff000000, RZ, 0xc0, !PT ;  /* 0xff000000c4ff7812 */ /* 0x020fe2000780c0ff */
[----:B01----:R-:W-:Y:S01]  /*a7e0*/  @P3 FFMA.FTZ R8, R17, R182, R181 ;  /* 0x000000b611083223 */ /* 0x003fe200000100b5 */
[----:B------:R-:W-:Y:S02]  /*a7f0*/  PRMT R184, R173, 0x7632, R184 ;  /* 0x00007632adb87816 */ /* 0x000fe400000000b8 */
[----:B------:R-:W-:Y:S01]  /*a800*/  MOV R9, RZ ;  /* 0x000000ff00097202 */ /* 0x000fe20000000f00 */
[----:B------:R-:W-:Y:S01]  /*a810*/  @P3 FADD.FTZ R8, R239, -R8 ;  /* 0x80000008ef083221 */ /* 0x000fe20000010000 */
[----:B------:R-:W-:-:S05]  /*a820*/  SHF.L.U32 R184, R184, 0x10, RZ ;  /* 0x00000010b8b87819 */ /* 0x000fca00000006ff */
[----:B------:R-:W-:Y:S02]  /*a830*/  @P3 FFMA.FTZ R184, R11, R8, R184 ;  /* 0x000000080bb83223 */ /* 0x000fe400000100b8 */
[----:B------:R-:W-:Y:S02]  /*a840*/  @P0 PRMT R8, R165, 0x7632, R8 ;  /* 0x00007632a5080816 */ /* 0x000fe40000000008 */
[----:B------:R-:W-:Y:S02]  /*a850*/  FMUL.FTZ R183, R184, UR13 ;  /* 0x0000000db8b77c20 */ /* 0x000fe40008410000 */
[----:B------:R-:W-:Y:S02]  /*a860*/  @P0 SHF.L.U32 R8, R8, 0x10, RZ ;  /* 0x0000001008080819 */ /* 0x000fe400000006ff */
[----:B------:R-:W-:-:S04]  /*a870*/  FMUL.FTZ R183, R183, UR12 ;  /* 0x0000000cb7b77c20 */ /* 0x000fc80008410000 */
[----:B------:R-:W-:Y:S01]  /*a880*/  @P0 FMUL.FTZ R9, R183, R8 ;  /* 0x00000008b7090220 */ /* 0x000fe20000410000 */
[----:B------:R-:W-:-:S03]  /*a890*/  HFMA2 R8, -RZ, RZ, 0, 0 ;  /* 0x00000000ff087431 */ /* 0x000fc600000001ff */
[----:B------:R-:W-:Y:S01]  /*a8a0*/  FADD.FTZ R135, R135, R9 ;  /* 0x0000000987877221 */ /* 0x000fe20000010000 */
[----:B------:R-:W-:-:S04]  /*a8b0*/  @P0 IMAD.U32 R9, R252, 0x10000, RZ ;  /* 0x00010000fc090824 */ /* 0x000fc800078e00ff */
[----:B------:R-:W-:-:S05]  /*a8c0*/  @P0 FMUL.FTZ R8, R9, R183 ;  /* 0x000000b709080220 */ /* 0x000fca0000410000 */
[----:B------:R-:W-:-:S04]  /*a8d0*/  F2FP.BF16.F32.PACK_AB R8, RZ, R8 ;  /* 0x00000008ff08723e */ /* 0x000fc800000010ff */
[----:B------:R-:W-:-:S07]  /*a8e0*/  PRMT R153, R153, 0x5410, R8 ;  /* 0x0000541099997816 */ /* 0x000fce0000000008 */
.L_x_1197:
[----:B------:R-:W-:Y:S05]  /*a8f0*/  BSYNC.RECONVERGENT B3 ;  /* 0x0000000000037941 */ /* 0x000fea0003800200 */
.L_x_1196:
[----:B------:R-:W-:Y:S04]  /*a900*/  BSSY.RECONVERGENT B3, `(.L_x_1198) ;  /* 0x0000012000037945 */ /* 0x000fe80003800200 */
[----:B------:R-:W-:Y:S05]  /*a910*/  @!P1 BRA `(.L_x_1199) ;  /* 0x0000000000409947 */ /* 0x000fea0003800000 */
[----:B01----:R-:W-:Y:S01]  /*a920*/  @P3 FFMA.FTZ R9, R219, R182, R181 ;  /* 0x000000b6db093223 */ /* 0x003fe200000100b5 */
        /* <DEDUP_REMOVED lines=15> */
.L_x_1199:
[----:B------:R-:W-:Y:S05]  /*aa20*/  BSYNC.RECONVERGENT B3 ;  /* 0x0000000000037941 */ /* 0x000fea0003800200 */
.L_x_1198:
[----:B------:R-:W-:Y:S04]  /*aa30*/  BSSY.RECONVERGENT B3, `(.L_x_1200) ;  /* 0x0000015000037945 */ /* 0x000fe80003800200 */
[----:B------:R-:W-:Y:S05]  /*aa40*/  @!P1 BRA `(.L_x_1201) ;  /* 0x00000000004c9947 */ /* 0x000fea0003800000 */
[----:B------:R-:W3:Y:S01]  /*aa50*/  LDL R184, [R1] ;  /* 0x0000000001b87983 */ /* 0x000ee20000100800 */
        /* <DEDUP_REMOVED lines=18> */
.L_x_1201:
[----:B------:R-:W-:Y:S05]  /*ab80*/  BSYNC.RECONVERGENT B3 ;  /* 0x0000000000037941 */ /* 0x000fea0003800200 */
.L_x_1200:
        /* <DEDUP_REMOVED lines=18> */
.L_x_1203:
[----:B------:R-:W-:Y:S05]  /*acb0*/  BSYNC.RECONVERGENT B3 ;  /* 0x0000000000037941 */ /* 0x000fea0003800200 */
.L_x_1202:
[----:B------:R-:W-:Y:S05]  /*acc0*/  @!P1 BRA `(.L_x_1189) ;  /* 0x0000001c00a49947 */ /* 0x000fea0003800000 */
[----:B------:R-:W3:Y:S01]  /*acd0*/  LDL R184, [R1+0x4] ;  /* 0x0000040001b87983 */ /* 0x000ee20000100800 */
[----:B-----5:R-:W-:Y:S01]  /*ace0*/  ISETP.GE.U32.AND P0, PT, R196, RZ, PT ;  /* 0x000000ffc400720c */ /* 0x020fe20003f06070 */
[----:B01----:R-:W-:Y:S01]  /*acf0*/  @P3 FFMA.FTZ R9, R23, R182, R181 ;  /* 0x000000b617093223 */ /* 0x003fe200000100b5 */
[----:B------:R-:W-:Y:S02]  /*ad00*/  PRMT R8, R175, 0x7632, R8 ;  /* 0x00007632af087816 */ /* 0x000fe40000000008 */
[----:B------:R-:W-:Y:S01]  /*ad10*/  ISETP.GE.U32.AND.EX P0, PT, R197, 0x1000000, PT, P0 ;  /* 0x01000000c500780c */ /* 0x000fe20003f06100 */
[----:B------:R-:W-:Y:S01]  /*ad20*/  @P3 FADD.FTZ R9, R188, -R9 ;  /* 0x80000009bc093221 */ /* 0x000fe20000010000 */
[----:B------:R-:W-:-:S05]  /*ad30*/  SHF.L.U32 R8, R8, 0x10, RZ ;  /* 0x0000001008087819 */ /* 0x000fca00000006ff */
        /* <DEDUP_REMOVED lines=14> */
.L_x_1173:
[----:B------:R-:W-:-:S04]  /*ae20*/  UISETP.NE.U32.AND UP0, UPT, UR20, URZ, UPT ;  /* 0x000000ff1400728c */ /* 0x000fc8000bf05070 */
[----:B------:R-:W-:-:S06]  /*ae30*/  UISETP.NE.AND.EX UP0, UPT, UR21, URZ, UPT, UP0 ;  /* 0x000000ff1500728c */ /* 0x000fcc000bf05300 */
[----:B------:R-:W-:-:S13]  /*ae40*/  PLOP3.LUT P2, PT, PT, PT, UP0, 0x80, 0x8 ;  /* 0x000000000008781c */ /* 0x000fda0003f4f008 */
[----:B------:R-:W-:Y:S05]  /*ae50*/  @!P2 BRA `(.L_x_1204) ;  /* 0x0000000c000ca947 */ /* 0x000fea0003800000 */
[----:B01----:R-:W-:Y:S01]  /*ae60*/  FFMA.FTZ R8, R190, R182, R181 ;  /* 0x000000b6be087223 */ /* 0x003fe200000100b5 */
        /* <DEDUP_REMOVED lines=22> */
.L_x_1206:
[----:B------:R-:W-:Y:S05]  /*afd0*/  BSYNC.RECONVERGENT B3 ;  /* 0x0000000000037941 */ /* 0x000fea0003800200 */
.L_x_1205:
        /* <DEDUP_REMOVED lines=10> */
[----:B------:R-:W-:-:S04]  /*b080*/  @P3 PRMT R8, R164, 0x7632, R8 ;  /* 0x00007632a4083816 */ /* 0x000fc80000000008 */
        /* <DEDUP_REMOVED lines=12> */
.L_x_1208:
[----:B------:R-:W-:Y:S05]  /*b150*/  BSYNC.RECONVERGENT B3 ;  /* 0x0000000000037941 */ /* 0x000fea0003800200 */
.L_x_1207:
        /* <DEDUP_REMOVED lines=22> */
.L_x_1210:
[----:B------:R-:W-:Y:S05]  /*b2c0*/  BSYNC.RECONVERGENT B3 ;  /* 0x0000000000037941 */ /* 0x000fea0003800200 */
.L_x_1209:
[----:B------:R-:W-:Y:S01]  /*b2d0*/  FFMA.FTZ R8, R17, R182, R181 ;  /* 0x000000b611087223 */ /* 0x000fe200000100b5 */
[----:B------:R-:W-:Y:S03]  /*b2e0*/  BSSY.RECONVERGENT B3, `(.L_x_1211) ;  /* 0x0000016000037945 */ /* 0x000fe60003800200 */
[----:B------:R-:W-:-:S04]  /*b2f0*/  FADD.FTZ R8, R239, -R8 ;  /* 0x80000008ef087221 */ /* 0x000fc80000010000 */
[----:B------:R-:W-:-:S05]  /*b300*/  FMUL.FTZ R183, R11, R8 ;  /* 0x000000080bb77220 */ /* 0x000fca0000410000 */
[----:B------:R-:W-:Y:S01]  /*b310*/  FSEL R183, R183, RZ, P0 ;  /* 0x000000ffb7b77208 */ /* 0x000fe20000000000 */
[----:B------:R-:W-:Y:S06]  /*b320*/  @!P1 BRA `(.L_x_1212) ;  /* 0x0000000000449947 */ /* 0x000fec0003800000 */
        /* <DEDUP_REMOVED lines=10> */
[----:B------:R-:W-:Y:S01]  /*b3d0*/  @P3 SHF.L.U32 R158, R252, 0x10, RZ ;  /* 0x00000010fc9e3819 */ /* 0x000fe200000006ff */
[----:B0-----:R-:W-:-:S04]  /*b3e0*/  @P3 FMUL.FTZ R9, R9, R183 ;  /* 0x000000b709093220 */ /* 0x001fc80000410000 */
[----:B------:R-:W-:Y:S01]  /*b3f0*/  @P3 FMUL.FTZ R8, R9, R8 ;  /* 0x0000000809083220 */ /* 0x000fe20000410000 */
[----:B------:R-:W-:-:S03]  /*b400*/  HFMA2 R9, -RZ, RZ, 0, 0 ;  /* 0x00000000ff097431 */ /* 0x000fc600000001ff */
[----:B------:R-:W-:-:S05]  /*b410*/  @P3 FMUL.FTZ R9, R158, R8 ;  /* 0x000000089e093220 */ /* 0x000fca0000410000 */
[----:B------:R-:W-:-:S04]  /*b420*/  F2FP.BF16.F32.PACK_AB R9, RZ, R9 ;  /* 0x00000009ff09723e */ /* 0x000fc800000010ff */
[----:B------:R-:W-:-:S07]  /*b430*/  PRMT R153, R153, 0x5410, R9 ;  /* 0x0000541099997816 */ /* 0x000fce0000000009 */
.L_x_1212:
[----:B------:R-:W-:Y:S05]  /*b440*/  BSYNC.RECONVERGENT B3 ;  /* 0x0000000000037941 */ /* 0x000fea0003800200 */
.L_x_1211:
        /* <DEDUP_REMOVED lines=22> */
.L_x_1214:
[----:B------:R-:W-:Y:S05]  /*b5b0*/  BSYNC.RECONVERGENT B3 ;  /* 0x0000000000037941 */ /* 0x000fea0003800200 */
.L_x_1213:
[----:B------:R-:W-:Y:S01]  /*b5c0*/  FFMA.FTZ R9, R18, R182, R181 ;  /* 0x000000b612097223 */ /* 0x000fe200000100b5 */
[----:B------:R-:W-:Y:S03]  /*b5d0*/  BSSY.RECONVERGENT B3, `(.L_x_1215) ;  /* 0x0000017000037945 */ /* 0x000fe60003800200 */
[----:B------:R-:W-:-:S04]  /*b5e0*/  FADD.FTZ R184, R238, -R9 ;  /* 0x80000009eeb87221 */ /* 0x000fc80000010000 */
[----:B------:R-:W-:-:S05]  /*b5f0*/  FMUL.FTZ R184, R11, R184 ;  /* 0x000000b80bb87220 */ /* 0x000fca0000410000 */
[----:B------:R-:W-:Y:S01]  /*b600*/  FSEL R184, R184, RZ, P0 ;  /* 0x000000ffb8b87208 */ /* 0x000fe20000000000 */
[----:B------:R-:W-:Y:S06]  /*b610*/  @!P1 BRA `(.L_x_1216) ;  /* 0x0000000000489947 */ /* 0x000fec0003800000 */
[----:B------:R-:W3:Y:S01]  /*b620*/  LDL R186, [R1] ;  /* 0x0000000001ba7983 */ /* 0x000ee20000100800 */
        /* <DEDUP_REMOVED lines=17> */
.L_x_1216:
[----:B------:R-:W-:Y:S05]  /*b740*/  BSYNC.RECONVERGENT B3 ;  /* 0x0000000000037941 */ /* 0x000fea0003800200 */
.L_x_1215:
[----:B------:R-:W-:Y:S01]  /*b750*/  F2FP.BF16.F32.PACK_AB R156, R156, R159 ;  /* 0x0000009f9c9c723e */ /* 0x000fe200000010ff */
[-CC-:B------:R-:W-:Y:S01]  /*b760*/  FFMA.FTZ R159, R23, R182.reuse, R181.reuse ;  /* 0x000000b6179f7223 */ /* 0x180fe200000100b5 */
[----:B------:R-:W-:Y:S01]  /*b770*/  FFMA.FTZ R9, R231, R182, R181 ;  /* 0x000000b6e7097223 */ /* 0x000fe200000100b5 */
[----:B------:R-:W-:Y:S01]  /*b780*/  F2FP.BF16.F32.PACK_AB R158, R184, R158 ;  /* 0x0000009eb89e723e */ /* 0x000fe200000010ff */
[----:B------:R-:W-:Y:S01]  /*b790*/  BSSY.RECONVERGENT B3, `(.L_x_1217) ;  /* 0x0000019000037945 */ /* 0x000fe20003800200 */
[----:B------:R-:W-:Y:S01]  /*b7a0*/  FADD.FTZ R184, R188, -R159 ;  /* 0x8000009fbcb87221 */ /* 0x000fe20000010000 */
[----:B------:R-:W-:Y:S01]  /*b7b0*/  FADD.FTZ R8, R232, -R9 ;  /* 0x80000009e8087221 */ /* 0x000fe20000010000 */
[----:B------:R-:W-:Y:S02]  /*b7c0*/  F2FP.BF16.F32.PACK_AB R157, R183, R157 ;  /* 0x0000009db79d723e */ /* 0x000fe400000010ff */
[C---:B------:R-:W-:Y:S01]  /*b7d0*/  FMUL.FTZ R183, R11.reuse, R184 ;  /* 0x000000b80bb77220 */ /* 0x040fe20000410000 */
[----:B------:R-:W-:-:S04]  /*b7e0*/  FMUL.FTZ R159, R11, R8 ;  /* 0x000000080b9f7220 */ /* 0x000fc80000410000 */
[----:B------:R-:W-:Y:S02]  /*b7f0*/  FSEL R183, R183, RZ, P0 ;  /* 0x000000ffb7b77208 */ /* 0x000fe40000000000 */
        /* <DEDUP_REMOVED lines=18> */
.L_x_1218:
[----:B------:R-:W-:Y:S05]  /*b920*/  BSYNC.RECONVERGENT B3 ;  /* 0x0000000000037941 */ /* 0x000fea0003800200 */
.L_x_1217:
[----:B------:R-:W-:Y:S01]  /*b930*/  F2FP.BF16.F32.PACK_AB R159, R183, R159 ;  /* 0x0000009fb79f723e */ /* 0x000fe200000010ff */
[----:B------:R-:W-:Y:S06]  /*b940*/  @!P1 BRA `(.L_x_1189) ;  /* 0x0000001000849947 */ /* 0x000fec0003800000 */
[----:B------:R-:W3:Y:S01]  /*b950*/  LDL R185, [R1+0x4] ;  /* 0x0000040001b97983 */ /* 0x000ee20000100800 */
[----:B-----5:R-:W-:Y:S01]  /*b960*/  ISETP.GE.U32.AND P0, PT, R196, RZ, PT ;  /* 0x000000ffc400720c */ /* 0x020fe20003f06070 */
[----:B------:R-:W-:-:S03]  /*b970*/  IMAD.MOV.U32 R184, RZ, RZ, RZ ;  /* 0x000000ffffb87224 */ /* 0x000fc600078e00ff */
        /* <DEDUP_REMOVED lines=11> */
[----:B------:R-:W-:Y:S02]  /*ba30*/  MOV R9, RZ ;  /* 0x000000ff00097202 */ /* 0x000fe40000000f00 */
[----:B---3--:R-:W-:-:S05]  /*ba40*/  @P0 SHF.L.U32 R183, R185, 0x10, RZ ;  /* 0x00000010b9b70819 */ /* 0x008fca00000006ff */
[----:B------:R-:W-:-:S05]  /*ba50*/  @P0 FMUL.FTZ R9, R183, R8 ;  /* 0x00000008b7090220 */ /* 0x000fca0000410000 */
[----:B------:R-:W-:-:S04]  /*ba60*/  F2FP.BF16.F32.PACK_AB R9, RZ, R9 ;  /* 0x00000009ff09723e */ /* 0x000fc800000010ff */
[----:B------:R-:W-:Y:S01]  /*ba70*/  PRMT R155, R155, 0x5410, R9 ;  /* 0x000054109b9b7816 */ /* 0x000fe20000000009 */
[----:B------:R-:W-:Y:S06]  /*ba80*/  BRA `(.L_x_1189) ;  /* 0x0000001000347947 */ /* 0x000fec0003800000 */
.L_x_1204:
[----:B------:R-:W-:Y:S04]  /*ba90*/  BSSY.RECONVERGENT B3, `(.L_x_1219) ;  /* 0x0000020000037945 */ /* 0x000fe80003800200 */
[----:B------:R-:W-:Y:S05]  /*baa0*/  @!P1 BRA `(.L_x_1220) ;  /* 0x0000000000789947 */ /* 0x000fea0003800000 */
[----:B-----5:R-:W-:Y:S01]  /*bab0*/  LOP3.LUT P0, RZ, R196, 0xff, RZ, 0xc0, !PT ;  /* 0x000000ffc4ff7812 */ /* 0x020fe2000780c0ff */
[----:B------:R-:W-:Y:S01]  /*bac0*/  BSSY.RECONVERGENT B4, `(.L_x_1221) ;  /* 0x000000c000047945 */ /* 0x000fe20003800200 */
[----:B01----:R-:W-:-:S11]  /*bad0*/  HFMA2 R9, -RZ, RZ, 0, 0 ;  /* 0x00000000ff097431 */ /* 0x003fd600000001ff */
        /* <DEDUP_REMOVED lines=10> */
.L_x_1222:
[----:B------:R-:W-:Y:S05]  /*bb80*/  BSYNC.RECONVERGENT B4 ;  /* 0x0000000000047941 */ /* 0x000fea0003800200 */
.L_x_1221:
[----:B------:R-:W-:Y:S01]  /*bb90*/  BSSY.RECONVERGENT B4, `(.L_x_1223) ;  /* 0x000000d000047945 */ /* 0x000fe20003800200 */
[----:B------:R-:W-:Y:S01]  /*bba0*/  FADD.FTZ R132, R132, R9 ;  /* 0x0000000984847221 */ /* 0x000fe20000010000 */
[----:B------:R-:W-:Y:S02]  /*bbb0*/  MOV R8, RZ ;  /* 0x000000ff00087202 */ /* 0x000fe40000000f00 */
[----:B------:R-:W-:Y:S05]  /*bbc0*/  @!P0 BRA `(.L_x_1224) ;  /* 0x0000000000248947 */ /* 0x000fea0003800000 */
        /* <DEDUP_REMOVED lines=9> */
.L_x_1224:
[----:B------:R-:W-:Y:S05]  /*bc60*/  BSYNC.RECONVERGENT B4 ;  /* 0x0000000000047941 */ /* 0x000fea0003800200 */
.L_x_1223:
[----:B------:R-:W-:-:S04]  /*bc70*/  F2FP.BF16.F32.PACK_AB R8, RZ, R8 ;  /* 0x00000008ff08723e */ /* 0x000fc800000010ff */
[----:B------:R-:W-:-:S07]  /*bc80*/  PRMT R152, R8, 0x7610, R152 ;  /* 0x0000761008987816 */ /* 0x000fce0000000098 */
.L_x_1220:
[----:B------:R-:W-:Y:S05]  /*bc90*/  BSYNC.RECONVERGENT B3 ;  /* 0x0000000000037941 */ /* 0x000fea0003800200 */
.L_x_1219:
[----:B------:R-:W-:Y:S04]  /*bca0*/  BSSY.RECONVERGENT B3, `(.L_x_1225) ;  /* 0x0000021000037945 */ /* 0x000fe80003800200 */
[----:B------:R-:W-:Y:S05]  /*bcb0*/  @!P1 BRA `(.L_x_1226) ;  /* 0x00000000007c9947 */ /* 0x000fea0003800000 */
[----:B-----5:R-:W-:Y:S01]  /*bcc0*/  LOP3.LUT P0, RZ, R196, 0xff00, RZ, 0xc0, !PT ;  /* 0x0000ff00c4ff7812 */ /* 0x020fe2000780c0ff */
[----:B------:R-:W-:Y:S01]  /*bcd0*/  BSSY.RECONVERGENT B4, `(.L_x_1227) ;  /* 0x000000d000047945 */ /* 0x000fe20003800200 */
[----:B01----:R-:W-:-:S11]  /*bce0*/  HFMA2 R8, -RZ, RZ, 0, 0 ;  /* 0x00000000ff087431 */ /* 0x003fd600000001ff */
[----:B------:R-:W-:Y:S05]  /*bcf0*/  @!P0 BRA `(.L_x_1228) ;  /* 0x0000000000288947 */ /* 0x000fea0003800000 */
[----:B------:R-:W-:Y:S01]  /*bd00*/  FFMA.FTZ R9, R16, R182, R181 ;  /* 0x000000b610097223 */ /* 0x000fe200000100b5 */
[----:B------:R-:W-:-:S03]  /*bd10*/  ISETP.GT.AND P3, PT, R12, RZ, PT ;  /* 0x000000ff0c00720c */ /* 0x000fc60003f64270 */
[--C-:B------:R-:W-:Y:S01]  /*bd20*/  FADD.FTZ R8, R240, -R9.reuse ;  /* 0x80000009f0087221 */ /* 0x100fe20000010000 */
[----:B------:R-:W-:-:S03]  /*bd30*/  PRMT R9, R164, 0x7632, R9 ;  /* 0x00007632a4097816 */ /* 0x000fc60000000009 */
[----:B------:R-:W-:Y:S01]  /*bd40*/  FMUL.FTZ R8, R11, R8 ;  /* 0x000000080b087220 */ /* 0x000fe20000410000 */
[----:B------:R-:W-:-:S04]  /*bd50*/  SHF.L.U32 R9, R9, 0x10, RZ ;  /* 0x0000001009097819 */ /* 0x000fc800000006ff */
[----:B------:R-:W-:-:S05]  /*bd60*/  FSEL R8, R8, RZ, P3 ;  /* 0x000000ff08087208 */ /* 0x000fca0001800000 */
[----:B------:R-:W-:-:S04]  /*bd70*/  FMUL.FTZ R8, R8, UR13 ;  /* 0x0000000d08087c20 */ /* 0x000fc80008410000 */
[----:B------:R-:W-:-:S04]  /*bd80*/  FMUL.FTZ R8, R8, UR12 ;  /* 0x0000000c08087c20 */ /* 0x000fc80008410000 */
[----:B------:R-:W-:-:S07]  /*bd90*/  FMUL.FTZ R8, R9, R8 ;  /* 0x0000000809087220 */ /* 0x000fce0000410000 */
.L_x_1228:
[----:B------:R-:W-:Y:S05]  /*bda0*/  BSYNC.RECONVERGENT B4 ;  /* 0x0000000000047941 */ /* 0x000fea0003800200 */
.L_x_1227:
        /* <DEDUP_REMOVED lines=13> */
.L_x_1230:
[----:B------:R-:W-:Y:S05]  /*be80*/  BSYNC.RECONVERGENT B4 ;  /* 0x0000000000047941 */ /* 0x000fea0003800200 */
.L_x_1229:
[----:B------:R-:W-:-:S04]  /*be90*/  F2FP.BF16.F32.PACK_AB R8, RZ, R8 ;  /* 0x00000008ff08723e */ /* 0x000fc800000010ff */
[----:B------:R-:W-:-:S07]  /*bea0*/  PRMT R152, R152, 0x5410, R8 ;  /* 0x0000541098987816 */ /* 0x000fce0000000008 */
.L_x_1226:
[----:B------:R-:W-:Y:S05]  /*beb0*/  BSYNC.RECONVERGENT B3 ;  /* 0x0000000000037941 */ /* 0x000fea0003800200 */
.L_x_1225:
        /* <DEDUP_REMOVED lines=15> */
.L_x_1234:
[----:B------:R-:W-:Y:S05]  /*bfb0*/  BSYNC.RECONVERGENT B4 ;  /* 0x0000000000047941 */ /* 0x000fea0003800200 */
.L_x_1233:
        /* <DEDUP_REMOVED lines=13> */
.L_x_1236:
[----:B------:R-:W-:Y:S05]  /*c090*/  BSYNC.RECONVERGENT B4 ;  /* 0x0000000000047941 */ /* 0x000fea0003800200 */
.L_x_1235:
[----:B------:R-:W-:-:S04]  /*c0a0*/  F2FP.BF16.F32.PACK_AB R8, RZ, R8 ;  /* 0x00000008ff08723e */ /* 0x000fc800000010ff */
[----:B------:R-:W-:-:S07]  /*c0b0*/  PRMT R153, R8, 0x7610, R153 ;  /* 0x0000761008997816 */ /* 0x000fce0000000099 */
.L_x_1232:
[----:B------:R-:W-:Y:S05]  /*c0c0*/  BSYNC.RECONVERGENT B3 ;  /* 0x0000000000037941 */ /* 0x000fea0003800200 */
.L_x_1231:
        /* <DEDUP_REMOVED lines=16> */
.L_x_1240:
[----:B------:R-:W-:Y:S05]  /*c1d0*/  BSYNC.RECONVERGENT B4 ;  /* 0x0000000000047941 */ /* 0x000fea0003800200 */
.L_x_1239:
        /* <DEDUP_REMOVED lines=13> */
.L_x_1242:
[----:B------:R-:W-:Y:S05]  /*c2b0*/  BSYNC.RECONVERGENT B4 ;  /* 0x0000000000047941 */ /* 0x000fea0003800200 */
.L_x_1241:
[----:B------:R-:W-:-:S04]  /*c2c0*/  F2FP.BF16.F32.PACK_AB R8, RZ, R8 ;  /* 0x00000008ff08723e */ /* 0x000fc800000010ff */
[----:B------:R-:W-:-:S07]  /*c2d0*/  PRMT R153, R153, 0x5410, R8 ;  /* 0x0000541099997816 */ /* 0x000fce0000000008 */
.L_x_1238:
[----:B------:R-:W-:Y:S05]  /*c2e0*/  BSYNC.RECONVERGENT B3 ;  /* 0x0000000000037941 */ /* 0x000fea0003800200 */
.L_x_1237:
        /* <DEDUP_REMOVED lines=8> */
[----:B------:R-:W-:Y:S01]  /*c370*/  FADD.FTZ R8, R218, -R9 ;  /* 0x80000009da087221 */ /* 0x000fe20000010000 */
[----:B------:R-:W-:-:S03]  /*c380*/  IMAD.U32 R9, R166, 0x10000, RZ ;  /* 0x00010000a6097824 */ /* 0x000fc600078e00ff */
[----:B------:R-:W-:-:S05]  /*c390*/  FMUL.FTZ R8, R11, R8 ;  /* 0x000000080b087220 */ /* 0x000fca0000410000 */
[----:B------:R-:W-:-:S05]  /*c3a0*/  FSEL R8, R8, RZ, P3 ;  /* 0x000000ff08087208 */ /* 0x000fca0001800000 */
[----:B------:R-:W-:-:S04]  /*c3b0*/  FMUL.FTZ R8, R8, UR13 ;  /* 0x0000000d08087c20 */ /* 0x000fc80008410000 */
[----:B------:R-:W-:-:S04]  /*c3c0*/  FMUL.FTZ R8, R8, UR12 ;  /* 0x0000000c08087c20 */ /* 0x000fc80008410000 */
[----:B------:R-:W-:-:S07]  /*c3d0*/  FMUL.FTZ R9, R9, R8 ;  /* 0x0000000809097220 */ /* 0x000fce0000410000 */
.L_x_1246:
[----:B------:R-:W-:Y:S05]  /*c3e0*/  BSYNC.RECONVERGENT B4 ;  /* 0x0000000000047941 */ /* 0x000fea0003800200 */
.L_x_1245:
        /* <DEDUP_REMOVED lines=13> */
.L_x_1248:
[----:B------:R-:W-:Y:S05]  /*c4c0*/  BSYNC.RECONVERGENT B4 ;  /* 0x0000000000047941 */ /* 0x000fea0003800200 */
.L_x_1247:
[----:B------:R-:W-:-:S04]  /*c4d0*/  F2FP.BF16.F32.PACK_AB R8, RZ, R8 ;  /* 0x00000008ff08723e */ /* 0x000fc800000010ff */
[----:B------:R-:W-:-:S07]  /*c4e0*/  PRMT R154, R8, 0x7610, R154 ;  /* 0x00007610089a7816 */ /* 0x000fce000000009a */
.L_x_1244:
[----:B------:R-:W-:Y:S05]  /*c4f0*/  BSYNC.RECONVERGENT B3 ;  /* 0x0000000000037941 */ /* 0x000fea0003800200 */
.L_x_1243:
        /* <DEDUP_REMOVED lines=16> */
.L_x_1252:
[----:B------:R-:W-:Y:S05]  /*c600*/  BSYNC.RECONVERGENT B4 ;  /* 0x0000000000047941 */ /* 0x000fea0003800200 */
.L_x_1251:
[----:B------:R-:W-:Y:S01]  /*c610*/  BSSY.RECONVERGENT B4, `(.L_x_1253) ;  /* 0x000000e000047945 */ /* 0x000fe20003800200 */
[----:B------:R-:W-:Y:S01]  /*c620*/  FADD.FTZ R137, R137, R8 ;  /* 0x0000000889897221 */ /* 0x000fe20000010000 */
[----:B------:R-:W-:Y:S02]  /*c630*/  MOV R8, RZ ;  /* 0x000000ff00087202 */ /* 0x000fe40000000f00 */
[----:B------:R-:W-:Y:S05]  /*c640*/  @!P0 BRA `(.L_x_1254) ;  /* 0x0000000000288947 */ /* 0x000fea0003800000 */
[----:B------:R-:W3:Y:S01]  /*c650*/  LDL R183, [R1] ;  /* 0x0000000001b77983 */ /* 0x000ee20000100800 */
        /* <DEDUP_REMOVED lines=9> */
.L_x_1254:
[----:B------:R-:W-:Y:S05]  /*c6f0*/  BSYNC.RECONVERGENT B4 ;  /* 0x0000000000047941 */ /* 0x000fea0003800200 */
.L_x_1253:
[----:B------:R-:W-:-:S04]  /*c700*/  F2FP.BF16.F32.PACK_AB R8, RZ, R8 ;  /* 0x00000008ff08723e */ /* 0x000fc800000010ff */
[----:B------:R-:W-:-:S07]  /*c710*/  PRMT R154, R154, 0x5410, R8 ;  /* 0x000054109a9a7816 */ /* 0x000fce0000000008 */
.L_x_1250:
[----:B------:R-:W-:Y:S05]  /*c720*/  BSYNC.RECONVERGENT B3 ;  /* 0x0000000000037941 */ /* 0x000fea0003800200 */
.L_x_1249:
        /* <DEDUP_REMOVED lines=15> */
.L_x_1258:
[----:B------:R-:W-:Y:S05]  /*c820*/  BSYNC.RECONVERGENT B4 ;  /* 0x0000000000047941 */ /* 0x000fea0003800200 */
.L_x_1257:
        /* <DEDUP_REMOVED lines=13> */
.L_x_1260:
[----:B------:R-:W-:Y:S05]  /*c900*/  BSYNC.RECONVERGENT B4 ;  /* 0x0000000000047941 */ /* 0x000fea0003800200 */
.L_x_1259:
[----:B------:R-:W-:-:S04]  /*c910*/  F2FP.BF16.F32.PACK_AB R8, RZ, R8 ;  /* 0x00000008ff08723e */ /* 0x000fc800000010ff */
[----:B------:R-:W-:-:S07]  /*c920*/  PRMT R155, R8, 0x7610, R155 ;  /* 0x00007610089b7816 */ /* 0x000fce000000009b */
.L_x_1256:
[----:B------:R-:W-:Y:S05]  /*c930*/  BSYNC.RECONVERGENT B3 ;  /* 0x0000000000037941 */ /* 0x000fea0003800200 */
.L_x_1255:
[----:B------:R-:W-:Y:S05]  /*c940*/  @!P1 BRA `(.L_x_1189) ;  /* 0x0000000000849947 */ /* 0x000fea0003800000 */
[----:B-----5:R-:W-:Y:S01]  /*c950*/  ISETP.GE.U32.AND P0, PT, R196, RZ, PT ;  /* 0x000000ffc400720c */ /* 0x020fe20003f06070 */
[----:B------:R-:W-:Y:S01]  /*c960*/  BSSY.RECONVERGENT B3, `(.L_x_1261) ;  /* 0x000000e000037945 */ /* 0x000fe20003800200 */
[----:B01----:R-:W-:Y:S02]  /*c970*/  HFMA2 R8, -RZ, RZ, 0, 0 ;  /* 0x00000000ff087431 */ /* 0x003fe400000001ff */
[----:B------:R-:W-:-:S13]  /*c980*/  ISETP.GE.U32.AND.EX P0, PT, R197, 0x1000000, PT, P0 ;  /* 0x01000000c500780c */ /* 0x000fda0003f06100 */
        /* <DEDUP_REMOVED lines=11> */
.L_x_1262:
[----:B------:R-:W-:Y:S05]  /*ca40*/  BSYNC.RECONVERGENT B3 ;  /* 0x0000000000037941 */ /* 0x000fea0003800200 */
.L_x_1261:
        /* <DEDUP_REMOVED lines=14> */
.L_x_1264:
[----:B------:R-:W-:Y:S05]  /*cb30*/  BSYNC.RECONVERGENT B3 ;  /* 0x0000000000037941 */ /* 0x000fea0003800200 */
.L_x_1263:
[----:B------:R-:W-:-:S04]  /*cb40*/  F2FP.BF16.F32.PACK_AB R8, RZ, R8 ;  /* 0x00000008ff08723e */ /* 0x000fc800000010ff */
[----:B------:R-:W-:-:S07]  /*cb50*/  PRMT R155, R155, 0x5410, R8 ;  /* 0x000054109b9b7816 */ /* 0x000fce0000000008 */
.L_x_1189:
[----:B------:R-:W-:Y:S05]  /*cb60*/  BSYNC.RECONVERGENT B1 ;  /* 0x0000000000017941 */ /* 0x000fea0003800200 */
.L_x_1172:
        /* <DEDUP_REMOVED lines=8> */
.L_x_1169:
[----:B------:R-:W-:Y:S05]  /*cbf0*/  BSYNC.RECONVERGENT B2 ;  /* 0x0000000000027941 */ /* 0x000fea0003800200 */
.L_x_1168:
[----:B------:R-:W-:Y:S04]  /*cc00*/  BSSY.RECONVERGENT B2, `(.L_x_1265) ;  /* 0x000032c000027945 */ /* 0x000fe80003800200 */
[----:B------:R-:W-:Y:S05]  /*cc10*/  @!P4 BRA `(.L_x_1266) ;  /* 0x0000003000a8c947 */ /* 0x000fea0003800000 */
[----:B------:R-:W-:Y:S04]  /*cc20*/  BSSY.RECONVERGENT B1, `(.L_x_1267) ;  /* 0x0000005000017945 */ /* 0x000fe80003800200 */
[----:B------:R-:W-:Y:S05]  /*cc30*/  @!P1 BRA `(.L_x_1268) ;  /* 0x00000000000c9947 */ /* 0x000fea0003800000 */
[----:B-----5:R-:W4:Y:S02]  /*cc40*/  LDC.64 R164, c[0x0][0x390] ;  /* 0x0000e400ffa47b82 */ /* 0x020f240000000a00 */
[----:B----4-:R-:W-:-:S06]  /*cc50*/  IMAD.WIDE.U32 R164, R10, 0x10, R164 ;  /* 0x000000100aa47825 */ /* 0x010fcc00078e00a4 */
[----:B------:R-:W5:Y:S02]  /*cc60*/  LDG.E.128 R164, desc[UR6][R164.64] ;  /* 0x00000006a4a47981 */ /* 0x000f64000c1e1d00 */
.L_x_1268:
[----:B------:R-:W-:Y:S05]  /*cc70*/  BSYNC.RECONVERGENT B1 ;  /* 0x0000000000017941 */ /* 0x000fea0003800200 */
.L_x_1267:
        /* <DEDUP_REMOVED lines=10> */
[C---:B01-3-5:R-:W-:Y:S02]  /*cd20*/  PRMT R8, R176.reuse, 0x7632, R8 ;  /* 0x00007632b0087816 */ /* 0x06bfe40000000008 */
[----:B------:R-:W-:Y:S02]  /*cd30*/  SHF.L.U32 R156, R176, 0x10, RZ ;  /* 0x00000010b09c7819 */ /* 0x000fe400000006ff */
[----:B------:R-:W-:-:S07]  /*cd40*/  SHF.L.U32 R8, R8, 0x10, RZ ;  /* 0x0000001008087819 */ /* 0x000fce00000006ff */
[-CC-:B------:R-:W-:Y:S01]  /*cd50*/  @P3 FFMA.FTZ R9, R207, R182.reuse, R181.reuse ;  /* 0x000000b6cf093223 */ /* 0x180fe200000100b5 */
[----:B------:R-:W-:-:S03]  /*cd60*/  @P3 FFMA.FTZ R12, R210, R182, R181 ;  /* 0x000000b6d20c3223 */ /* 0x000fc600000100b5 */
[----:B------:R-:W-:Y:S01]  /*cd70*/  @P3 FADD.FTZ R9, R206, -R9 ;  /* 0x80000009ce093221 */ /* 0x000fe20000010000 */
[----:B------:R-:W-:-:S03]  /*cd80*/  @P3 FADD.FTZ R12, R209, -R12 ;  /* 0x8000000cd10c3221 */ /* 0x000fc60000010000 */
[C---:B------:R-:W-:Y:S01]  /*cd90*/  @P3 FFMA.FTZ R8, R11.reuse, R9, R8 ;  /* 0x000000090b083223 */ /* 0x040fe20000010008 */
[----:B------:R-:W-:Y:S01]  /*cda0*/  @P3 FFMA.FTZ R156, R11, R12, R156 ;  /* 0x0000000c0b9c3223 */ /* 0x000fe2000001009c */
[----:B------:R-:W-:Y:S06]  /*cdb0*/  @!P1 BRA `(.L_x_1273) ;  /* 0x0000000000309947 */ /* 0x000fec0003800000 */
[----:B------:R-:W-:Y:S01]  /*cdc0*/  LOP3.LUT P0, RZ, R198, 0xff, RZ, 0xc0, !PT ;  /* 0x000000ffc6ff7812 */ /* 0x000fe2000780c0ff */
[----:B------:R-:W-:-:S04]  /*cdd0*/  FMUL.FTZ R9, R156, UR13 ;  /* 0x0000000d9c097c20 */ /* 0x000fc80008410000 */
[----:B------:R-:W-:Y:S01]  /*cde0*/  FMUL.FTZ R157, R9, UR12 ;  /* 0x0000000c099d7c20 */ /* 0x000fe20008410000 */
[----:B------:R-:W-:-:S07]  /*cdf0*/  HFMA2 R9, -RZ, RZ, 0, 0 ;  /* 0x00000000ff097431 */ /* 0x000fce00000001ff */
[----:B------:R-:W-:-:S04]  /*ce00*/  @P0 IMAD.U32 R12, R164, 0x10000, RZ ;  /* 0x00010000a40c0824 */ /* 0x000fc800078e00ff */
[----:B------:R-:W-:Y:S01]  /*ce10*/  @P0 FMUL.FTZ R9, R12, R157 ;  /* 0x0000009d0c090220 */ /* 0x000fe20000410000 */
[----:B------:R-:W-:-:S03]  /*ce20*/  @P0 SHF.L.U32 R12, R56, 0x10, RZ ;  /* 0x00000010380c0819 */ /* 0x000fc600000006ff */
[----:B------:R-:W-:Y:S01]  /*ce30*/  FADD.FTZ R140, R140, R9 ;  /* 0x000000098c8c7221 */ /* 0x000fe20000010000 */
[----:B------:R-:W-:Y:S01]  /*ce40*/  MOV R9, RZ ;  /* 0x000000ff00097202 */ /* 0x000fe20000000f00 */
[----:B------:R-:W-:-:S05]  /*ce50*/  @P0 FMUL.FTZ R9, R157, R12 ;  /* 0x0000000c9d090220 */ /* 0x000fca0000410000 */
[----:B------:R-:W-:-:S04]  /*ce60*/  F2FP.BF16.F32.PACK_AB R9, RZ, R9 ;  /* 0x00000009ff09723e */ /* 0x000fc800000010ff */
[----:B------:R-:W-:-:S07]  /*ce70*/  PRMT R152, R9, 0x7610, R152 ;  /* 0x0000761009987816 */ /* 0x000fce0000000098 */
.L_x_1273:
[----:B------:R-:W-:Y:S05]  /*ce80*/  BSYNC.RECONVERGENT B3 ;  /* 0x0000000000037941 */ /* 0x000fea0003800200 */
.L_x_1272:
[----:B------:R-:W-:Y:S04]  /*ce90*/  BSSY.RECONVERGENT B3, `(.L_x_1274) ;  /* 0x0000010000037945 */ /* 0x000fe80003800200 */
[----:B------:R-:W-:Y:S05]  /*cea0*/  @!P1 BRA `(.L_x_1275) ;  /* 0x0000000000389947 */ /* 0x000fea0003800000 */
[----:B------:R-:W-:Y:S01]  /*ceb0*/  LOP3.LUT P0, RZ, R198, 0xff00, RZ, 0xc0, !PT ;  /* 0x0000ff00c6ff7812 */ /* 0x000fe2000780c0ff */
[----:B------:R-:W-:-:S04]  /*cec0*/  FMUL.FTZ R9, R8, UR13 ;  /* 0x0000000d08097c20 */ /* 0x000fc80008410000 */
[----:B------:R-:W-:-:S08]  /*ced0*/  FMUL.FTZ R9, R9, UR12 ;  /* 0x0000000c09097c20 */ /* 0x000fd00008410000 */
[----:B------:R-:W-:-:S04]  /*cee0*/  @P0 PRMT R12, R164, 0x7632, R12 ;  /* 0x00007632a40c0816 */ /* 0x000fc8000000000c */
[----:B------:R-:W-:Y:S01]  /*cef0*/  @P0 SHF.L.U32 R158, R12, 0x10, RZ ;  /* 0x000000100c9e0819 */ /* 0x000fe200000006ff */
[----:B------:R-:W-:-:S04]  /*cf00*/  HFMA2 R12, -RZ, RZ, 0, 0 ;  /* 0x00000000ff0c7431 */ /* 0x000fc800000001ff */
[----:B------:R-:W-:Y:S01]  /*cf10*/  @P0 FMUL.FTZ R12, R9, R158 ;  /* 0x0000009e090c0220 */ /* 0x000fe20000410000 */
[----:B------:R-:W-:-:S03]  /*cf20*/  PRMT R158, R56, 0x7632, R158 ;  /* 0x00007632389e7816 */ /* 0x000fc6000000009e */
[----:B------:R-:W-:Y:S01]  /*cf30*/  FADD.FTZ R141, R141, R12 ;  /* 0x0000000c8d8d7221 */ /* 0x000fe20000010000 */
[----:B------:R-:W-:Y:S02]  /*cf40*/  @P0 SHF.L.U32 R158, R158, 0x10, RZ ;  /* 0x000000109e9e0819 */ /* 0x000fe400000006ff */
[----:B------:R-:W-:-:S03]  /*cf50*/  MOV R12, RZ ;  /* 0x000000ff000c7202 */ /* 0x000fc60000000f00 */
[----:B------:R-:W-:-:S05]  /*cf60*/  @P0 FMUL.FTZ R12, R9, R158 ;  /* 0x0000009e090c0220 */ /* 0x000fca0000410000 */
[----:B------:R-:W-:-:S04]  /*cf70*/  F2FP.BF16.F32.PACK_AB R12, RZ, R12 ;  /* 0x0000000cff0c723e */ /* 0x000fc800000010ff */
[----:B------:R-:W-:-:S07]  /*cf80*/  PRMT R152, R152, 0x5410, R12 ;  /* 0x0000541098987816 */ /* 0x000fce000000000c */
.L_x_1275:
[----:B------:R-:W-:Y:S05]  /*cf90*/  BSYNC.RECONVERGENT B3 ;  /* 0x0000000000037941 */ /* 0x000fea0003800200 */
.L_x_1274:
        /* <DEDUP_REMOVED lines=14> */
[----:B------:R-:W-:Y:S02]  /*d080*/  IMAD.MOV.U32 R157, RZ, RZ, RZ ;  /* 0x000000ffff9d7224 */ /* 0x000fe400078e00ff */
[----:B------:R-:W-:-:S05]  /*d090*/  @P0 FMUL.FTZ R157, R9, R158 ;  /* 0x0000009e099d0220 */ /* 0x000fca0000410000 */
[----:B------:R-:W-:-:S04]  /*d0a0*/  F2FP.BF16.F32.PACK_AB R157, RZ, R157 ;  /* 0x0000009dff9d723e */ /* 0x000fc800000010ff */
[----:B------:R-:W-:-:S07]  /*d0b0*/  PRMT R153, R157, 0x7610, R153 ;  /* 0x000076109d997816 */ /* 0x000fce0000000099 */
.L_x_1277:
[----:B------:R-:W-:Y:S05]  /*d0c0*/  BSYNC.RECONVERGENT B3 ;  /* 0x0000000000037941 */ /* 0x000fea0003800200 */
.L_x_1276:
        /* <DEDUP_REMOVED lines=8> */
[----:B------:R-:W-:-:S04]  /*d150*/  FMUL.FTZ R9, R157, UR13 ;  /* 0x0000000d9d097c20 */ /* 0x000fc80008410000 */
[----:B------:R-:W-:-:S08]  /*d160*/  FMUL.FTZ R9, R9, UR12 ;  /* 0x0000000c09097c20 */ /* 0x000fd00008410000 */
[----:B------:R-:W-:-:S04]  /*d170*/  @P0 PRMT R158, R165, 0x7632, R158 ;  /* 0x00007632a59e0816 */ /* 0x000fc8000000009e */
[----:B------:R-:W-:Y:S02]  /*d180*/  @P0 SHF.L.U32 R184, R158, 0x10, RZ ;  /* 0x000000109eb80819 */ /* 0x000fe400000006ff */
[----:B------:R-:W-:-:S03]  /*d190*/  MOV R158, RZ ;  /* 0x000000ff009e7202 */ /* 0x000fc60000000f00 */
[----:B------:R-:W-:Y:S01]  /*d1a0*/  @P0 FMUL.FTZ R158, R9, R184 ;  /* 0x000000b8099e0220 */ /* 0x000fe20000410000 */
[----:B------:R-:W-:-:S03]  /*d1b0*/  PRMT R184, R57, 0x7632, R184 ;  /* 0x0000763239b87816 */ /* 0x000fc600000000b8 */
[----:B------:R-:W-:Y:S01]  /*d1c0*/  FADD.FTZ R143, R143, R158 ;  /* 0x0000009e8f8f7221 */ /* 0x000fe20000010000 */
[----:B------:R-:W-:Y:S01]  /*d1d0*/  HFMA2 R158, -RZ, RZ, 0, 0 ;  /* 0x00000000ff9e7431 */ /* 0x000fe200000001ff */
[----:B------:R-:W-:-:S05]  /*d1e0*/  @P0 SHF.L.U32 R184, R184, 0x10, RZ ;  /* 0x00000010b8b80819 */ /* 0x000fca00000006ff */
[----:B------:R-:W-:-:S05]  /*d1f0*/  @P0 FMUL.FTZ R158, R9, R184 ;  /* 0x000000b8099e0220 */ /* 0x000fca0000410000 */
[----:B------:R-:W-:-:S04]  /*d200*/  F2FP.BF16.F32.PACK_AB R158, RZ, R158 ;  /* 0x0000009eff9e723e */ /* 0x000fc800000010ff */
[----:B------:R-:W-:-:S07]  /*d210*/  PRMT R153, R153, 0x5410, R158 ;  /* 0x0000541099997816 */ /* 0x000fce000000009e */
.L_x_1279:
[----:B------:R-:W-:Y:S05]  /*d220*/  BSYNC.RECONVERGENT B3 ;  /* 0x0000000000037941 */ /* 0x000fea0003800200 */
.L_x_1278:
[----:B------:R-:W-:Y:S01]  /*d230*/  @P3 FFMA.FTZ R9, R233, R182, R181 ;  /* 0x000000b6e9093223 */ /* 0x000fe200000100b5 */
[----:B------:R-:W-:Y:S01]  /*d240*/  SHF.L.U32 R158, R178, 0x10, RZ ;  /* 0x00000010b29e7819 */ /* 0x000fe200000006ff */
[----:B------:R-:W-:Y:S01]  /*d250*/  BSSY.RECONVERGENT B3, `(.L_x_1280) ;  /* 0x000001e000037945 */ /* 0x000fe20003800200 */
[----:B------:R-:W-:Y:S01]  /*d260*/  SHF.L.U32 R159, R179, 0x10, RZ ;  /* 0x00000010b39f7819 */ /* 0x000fe200000006ff */
[----:B------:R-:W-:Y:S01]  /*d270*/  @P3 FADD.FTZ R9, R234, -R9 ;  /* 0x80000009ea093221 */ /* 0x000fe20000010000 */
[----:B------:R-:W-:-:S03]  /*d280*/  PRMT R183, R178, 0x7632, R183 ;  /* 0x00007632b2b77816 */ /* 0x000fc600000000b7 */
[----:B------:R-:W-:Y:S01]  /*d290*/  @P3 FFMA.FTZ R158, R11, R9, R158 ;  /* 0x000000090b9e3223 */ /* 0x000fe2000001009e */
[----:B------:R-:W-:Y:S01]  /*d2a0*/  @P3 FFMA.FTZ R9, R203, R182, R181 ;  /* 0x000000b6cb093223 */ /* 0x000fe200000100b5 */
[----:B------:R-:W-:-:S03]  /*d2b0*/  SHF.L.U32 R183, R183, 0x10, RZ ;  /* 0x00000010b7b77819 */ /* 0x000fc600000006ff */
[----:B------:R-:W-:Y:S01]  /*d2c0*/  @P3 FADD.FTZ R184, R202, -R9 ;  /* 0x80000009cab83221 */ /* 0x000fe20000010000 */
[-CC-:B------:R-:W-:Y:S01]  /*d2d0*/  @P3 FFMA.FTZ R9, R235, R182.reuse, R181.reuse ;  /* 0x000000b6eb093223 */ /* 0x180fe200000100b5 */
[----:B------:R-:W-:Y:S02]  /*d2e0*/  @P3 FFMA.FTZ R182, R250, R182, R181 ;  /* 0x000000b6fab63223 */ /* 0x000fe400000100b5 */
[----:B------:R-:W-:Y:S01]  /*d2f0*/  @P3 FFMA.FTZ R183, R11, R184, R183 ;  /* 0x000000b80bb73223 */ /* 0x000fe200000100b7 */
[----:B------:R-:W-:Y:S01]  /*d300*/  @P3 FADD.FTZ R9, R236, -R9 ;  /* 0x80000009ec093221 */ /* 0x000fe20000010000 */
[----:B------:R-:W-:-:S03]  /*d310*/  @P3 FADD.FTZ R182, R249, -R182 ;  /* 0x800000b6f9b63221 */ /* 0x000fc60000010000 */
[----:B------:R-:W-:Y:S01]  /*d320*/  @P3 FFMA.FTZ R159, R11, R9, R159 ;  /* 0x000000090b9f3223 */ /* 0x000fe2000001009f */
[----:B------:R-:W-:-:S05]  /*d330*/  PRMT R9, R179, 0x7632, R9 ;  /* 0x00007632b3097816 */ /* 0x000fca0000000009 */
[----:B------:R-:W-:-:S04]  /*d340*/  IMAD.U32 R9, R9, 0x10000, RZ ;  /* 0x0001000009097824 */ /* 0x000fc800078e00ff */
        /* <DEDUP_REMOVED lines=14> */
.L_x_1281:
[----:B------:R-:W-:Y:S05]  /*d430*/  BSYNC.RECONVERGENT B3 ;  /* 0x0000000000037941 */ /* 0x000fea0003800200 */
.L_x_1280:
[----:B------:R-:W-:Y:S04]  /*d440*/  BSSY.RECONVERGENT B3, `(.L_x_1282) ;  /* 0x0000010000037945 */ /* 0x000fe80003800200 */
[----:B------:R-:W-:Y:S05]  /*d450*/  @!P1 BRA `(.L_x_1283) ;  /* 0x0000000000389947 */ /* 0x000fea0003800000 */
[----:B------:R-:W-:Y:S01]  /*d460*/  LOP3.LUT P0, RZ, R199, 0xff00, RZ, 0xc0, !PT ;  /* 0x0000ff00c7ff7812 */ /* 0x000fe2000780c0ff */
[----:B------:R-:W-:Y:S01]  /*d470*/  FMUL.FTZ R182, R183, UR13 ;  /* 0x0000000db7b67c20 */ /* 0x000fe20008410000 */
[----:B------:R-:W-:-:S03]  /*d480*/  MOV R181, RZ ;  /* 0x000000ff00b57202 */ /* 0x000fc60000000f00 */
[----:B------:R-:W-:-:S08]  /*d490*/  FMUL.FTZ R182, R182, UR12 ;  /* 0x0000000cb6b67c20 */ /* 0x000fd00008410000 */
[----:B------:R-:W-:-:S04]  /*d4a0*/  @P0 PRMT R11, R166, 0x7632, R11 ;  /* 0x00007632a60b0816 */ /* 0x000fc8000000000b */
[----:B------:R-:W-:-:S05]  /*d4b0*/  @P0 SHF.L.U32 R11, R11, 0x10, RZ ;  /* 0x000000100b0b0819 */ /* 0x000fca00000006ff */
        /* <DEDUP_REMOVED lines=8> */
.L_x_1283:
[----:B------:R-:W-:Y:S05]  /*d540*/  BSYNC.RECONVERGENT B3 ;  /* 0x0000000000037941 */ /* 0x000fea0003800200 */
.L_x_1282:
[----:B------:R-:W-:Y:S01]  /*d550*/  BSSY.RECONVERGENT B3, `(.L_x_1284) ;  /* 0x0000011000037945 */ /* 0x000fe20003800200 */
[----:B------:R-:W-:Y:S02]  /*d560*/  F2FP.BF16.F32.PACK_AB R158, R183, R158 ;  /* 0x0000009eb79e723e */ /* 0x000fe400000010ff */
[----:B------:R-:W-:Y:S02]  /*d570*/  F2FP.BF16.F32.PACK_AB R157, R157, R12 ;  /* 0x0000000c9d9d723e */ /* 0x000fe400000010ff */
[----:B------:R-:W-:Y:S01]  /*d580*/  F2FP.BF16.F32.PACK_AB R156, R8, R156 ;  /* 0x0000009c089c723e */ /* 0x000fe200000010ff */
[----:B------:R-:W-:Y:S06]  /*d590*/  @!P1 BRA `(.L_x_1285) ;  /* 0x0000000000309947 */ /* 0x000fec0003800000 */
[----:B------:R-:W-:Y:S01]  /*d5a0*/  LOP3.LUT P0, RZ, R199, 0xff0000, RZ, 0xc0, !PT ;  /* 0x00ff0000c7ff7812 */ /* 0x000fe2000780c0ff */
[----:B------:R-:W-:Y:S01]  /*d5b0*/  FMUL.FTZ R8, R159, UR13 ;  /* 0x0000000d9f087c20 */ /* 0x000fe20008410000 */
[----:B------:R-:W-:-:S03]  /*d5c0*/  MOV R11, RZ ;  /* 0x000000ff000b7202 */ /* 0x000fc60000000f00 */
[----:B------:R-:W-:Y:S01]  /*d5d0*/  FMUL.FTZ R12, R8, UR12 ;  /* 0x0000000c080c7c20 */ /* 0x000fe20008410000 */
[----:B------:R-:W-:-:S07]  /*d5e0*/  HFMA2 R8, -RZ, RZ, 0, 0 ;  /* 0x00000000ff087431 */ /* 0x000fce00000001ff */
[----:B------:R-:W-:-:S04]  /*d5f0*/  @P0 IMAD.U32 R181, R167, 0x10000, RZ ;  /* 0x00010000a7b50824 */ /* 0x000fc800078e00ff */
[----:B------:R-:W-:-:S04]  /*d600*/  @P0 FMUL.FTZ R11, R181, R12 ;  /* 0x0000000cb50b0220 */ /* 0x000fc80000410000 */
[----:B------:R-:W-:Y:S01]  /*d610*/  FADD.FTZ R146, R146, R11 ;  /* 0x0000000b92927221 */ /* 0x000fe20000010000 */
[----:B------:R-:W-:-:S05]  /*d620*/  @P0 SHF.L.U32 R11, R59, 0x10, RZ ;  /* 0x000000103b0b0819 */ /* 0x000fca00000006ff */
[----:B------:R-:W-:-:S05]  /*d630*/  @P0 FMUL.FTZ R8, R12, R11 ;  /* 0x0000000b0c080220 */ /* 0x000fca0000410000 */
[----:B------:R-:W-:-:S04]  /*d640*/  F2FP.BF16.F32.PACK_AB R8, RZ, R8 ;  /* 0x00000008ff08723e */ /* 0x000fc800000010ff */
[----:B------:R-:W-:-:S07]  /*d650*/  PRMT R155, R8, 0x7610, R155 ;  /* 0x00007610089b7816 */ /* 0x000fce000000009b */
.L_x_1285:
[----:B------:R-:W-:Y:S05]  /*d660*/  BSYNC.RECONVERGENT B3 ;  /* 0x0000000000037941 */ /* 0x000fea0003800200 */
.L_x_1284:
[----:B------:R-:W-:Y:S01]  /*d670*/  F2FP.BF16.F32.PACK_AB R159, R9, R159 ;  /* 0x0000009f099f723e */ /* 0x000fe200000010ff */
[----:B------:R-:W-:Y:S06]  /*d680*/  @!P1 BRA `(.L_x_1286) ;  /* 0x0000002400f09947 */ /* 0x000fec0003800000 */
[----:B------:R-:W-:Y:S01]  /*d690*/  ISETP.GE.U32.AND P0, PT, R198, RZ, PT ;  /* 0x000000ffc600720c */ /* 0x000fe20003f06070 */
[----:B------:R-:W-:Y:S01]  /*d6a0*/  FMUL.FTZ R8, R9, UR13 ;  /* 0x0000000d09087c20 */ /* 0x000fe20008410000 */
[----:B------:R-:W-:Y:S02]  /*d6b0*/  PRMT R11, R59, 0x7632, R11 ;  /* 0x000076323b0b7816 */ /* 0x000fe4000000000b */
[----:B------:R-:W-:Y:S01]  /*d6c0*/  ISETP.GE.U32.AND.EX P0, PT, R199, 0x1000000, PT, P0 ;  /* 0x01000000c700780c */ /* 0x000fe20003f06100 */
[----:B------:R-:W-:Y:S01]  /*d6d0*/  FMUL.FTZ R8, R8, UR12 ;  /* 0x0000000c08087c20 */ /* 0x000fe20008410000 */
[----:B------:R-:W-:-:S11]  /*d6e0*/  MOV R12, RZ ;  /* 0x000000ff000c7202 */ /* 0x000fd60000000f00 */
[----:B------:R-:W-:Y:S02]  /*d6f0*/  @P0 PRMT R9, R167, 0x7632, R9 ;  /* 0x00007632a7090816 */ /* 0x000fe40000000009 */
[----:B------:R-:W-:Y:S02]  /*d700*/  @P0 SHF.L.U32 R11, R11, 0x10, RZ ;  /* 0x000000100b0b0819 */ /* 0x000fe400000006ff */
[----:B------:R-:W-:-:S05]  /*d710*/  @P0 SHF.L.U32 R9, R9, 0x10, RZ ;  /* 0x0000001009090819 */ /* 0x000fca00000006ff */
[----:B------:R-:W-:Y:S01]  /*d720*/  @P0 FMUL.FTZ R12, R8, R9 ;  /* 0x00000009080c0220 */ /* 0x000fe20000410000 */
[----:B------:R-:W-:-:S03]  /*d730*/  HFMA2 R9, -RZ, RZ, 0, 0 ;  /* 0x00000000ff097431 */ /* 0x000fc600000001ff */
[----:B------:R-:W-:Y:S01]  /*d740*/  FADD.FTZ R147, R147, R12 ;  /* 0x0000000c93937221 */ /* 0x000fe20000010000 */
[----:B------:R-:W-:-:S05]  /*d750*/  @P0 FMUL.FTZ R9, R8, R11 ;  /* 0x0000000b08090220 */ /* 0x000fca0000410000 */
[----:B------:R-:W-:-:S04]  /*d760*/  F2FP.BF16.F32.PACK_AB R9, RZ, R9 ;  /* 0x00000009ff09723e */ /* 0x000fc800000010ff */
[----:B------:R-:W-:Y:S01]  /*d770*/  PRMT R155, R155, 0x5410, R9 ;  /* 0x000054109b9b7816 */ /* 0x000fe20000000009 */
[----:B------:R-:W-:Y:S06]  /*d780*/  BRA `(.L_x_1286) ;  /* 0x0000002400b07947 */ /* 0x000fec0003800000 */
.L_x_1271:
[----:B------:R-:W-:Y:S01]  /*d790*/  BSSY.RECONVERGENT B3, `(.L_x_1287) ;  /* 0x0000013000037945 */ /* 0x000fe20003800200 */
[----:B------:R-:W-:-:S03]  /*d7a0*/  ISETP.GT.AND P3, PT, R12, RZ, PT ;  /* 0x000000ff0c00720c */ /* 0x000fc60003f64270 */
[----:B------:R-:W-:Y:S10]  /*d7b0*/  @!P1 BRA `(.L_x_1288) ;  /* 0x0000000000409947 */ /* 0x000ff40003800000 */
[----:B01-3--:R-:W-:Y:S01]  /*d7c0*/  @P3 FFMA.FTZ R8, R210, R182, R181 ;  /* 0x000000b6d2083223 */ /* 0x00bfe200000100b5 */
[----:B-----5:R-:W-:-:S03]  /*d7d0*/  LOP3.LUT P0, RZ, R198, 0xff, RZ, 0xc0, !PT ;  /* 0x000000ffc6ff7812 */ /* 0x020fc6000780c0ff */
[----:B------:R-:W-:Y:S01]  /*d7e0*/  @P3 FADD.FTZ R9, R209, -R8 ;  /* 0x80000008d1093221 */ /* 0x000fe20000010000 */
[----:B------:R-:W-:-:S05]  /*d7f0*/  SHF.L.U32 R8, R176, 0x10, RZ ;  /* 0x00000010b0087819 */ /* 0x000fca00000006ff */
[----:B------:R-:W-:Y:S01]  /*d800*/  @P3 FFMA.FTZ R8, R11, R9, R8 ;  /* 0x000000090b083223 */ /* 0x000fe20000010008 */
[----:B------:R-:W-:-:S03]  /*d810*/  MOV R9, RZ ;  /* 0x000000ff00097202 */ /* 0x000fc60000000f00 */
[----:B------:R-:W-:Y:S01]  /*d820*/  FMUL.FTZ R8, R8, UR13 ;  /* 0x0000000d08087c20 */ /* 0x000fe20008410000 */
[----:B------:R-:W-:-:S03]  /*d830*/  @P0 SHF.L.U32 R183, R164, 0x10, RZ ;  /* 0x00000010a4b70819 */ /* 0x000fc600000006ff */
[----:B------:R-:W-:-:S04]  /*d840*/  FMUL.FTZ R8, R8, UR12 ;  /* 0x0000000c08087c20 */ /* 0x000fc80008410000 */
[----:B------:R-:W-:Y:S01]  /*d850*/  @P0 FMUL.FTZ R9, R183, R8 ;  /* 0x00000008b7090220 */ /* 0x000fe20000410000 */
[----:B------:R-:W-:-:S03]  /*d860*/  @P0 SHF.L.U32 R183, R56, 0x10, RZ ;  /* 0x0000001038b70819 */ /* 0x000fc600000006ff */
[----:B------:R-:W-:Y:S01]  /*d870*/  FADD.FTZ R140, R140, R9 ;  /* 0x000000098c8c7221 */ /* 0x000fe20000010000 */
[----:B------:R-:W-:Y:S02]  /*d880*/  IMAD.MOV.U32 R9, RZ, RZ, RZ ;  /* 0x000000ffff097224 */ /* 0x000fe400078e00ff */
[----:B------:R-:W-:-:S05]  /*d890*/  @P0 FMUL.FTZ R9, R183, R8 ;  /* 0x00000008b7090220 */ /* 0x000fca0000410000 */
[----:B------:R-:W-:-:S04]  /*d8a0*/  F2FP.BF16.F32.PACK_AB R9, RZ, R9 ;  /* 0x00000009ff09723e */ /* 0x000fc800000010ff */
[----:B------:R-:W-:-:S07]  /*d8b0*/  PRMT R152, R9, 0x7610, R152 ;  /* 0x0000761009987816 */ /* 0x000fce0000000098 */
.L_x_1288:
[----:B------:R-:W-:Y:S05]  /*d8c0*/  BSYNC.RECONVERGENT B3 ;  /* 0x0000000000037941 */ /* 0x000fea0003800200 */
.L_x_1287:
[----:B------:R-:W-:Y:S04]  /*d8d0*/  BSSY.RECONVERGENT B3, `(.L_x_1289) ;  /* 0x0000015000037945 */ /* 0x000fe80003800200 */
[----:B------:R-:W-:Y:S05]  /*d8e0*/  @!P1 BRA `(.L_x_1290) ;  /* 0x00000000004c9947 */ /* 0x000fea0003800000 */
[----:B01-3-5:R-:W-:Y:S01]  /*d8f0*/  PRMT R8, R176, 0x7632, R8 ;  /* 0x00007632b0087816 */ /* 0x02bfe20000000008 */
[----:B------:R-:W-:Y:S01]  /*d900*/  @P3 FFMA.FTZ R9, R207, R182, R181 ;  /* 0x000000b6cf093223 */ /* 0x000fe200000100b5 */
[----:B------:R-:W-:Y:S01]  /*d910*/  LOP3.LUT P0, RZ, R198, 0xff00, RZ, 0xc0, !PT ;  /* 0x0000ff00c6ff7812 */ /* 0x000fe2000780c0ff */
[----:B------:R-:W-:Y:S01]  /*d920*/  HFMA2 R12, -RZ, RZ, 0, 0 ;  /* 0x00000000ff0c7431 */ /* 0x000fe200000001ff */
        /* <DEDUP_REMOVED lines=9> */
[--C-:B------:R-:W-:Y:S01]  /*d9c0*/  FADD.FTZ R141, R141, R12.reuse ;  /* 0x0000000c8d8d7221 */ /* 0x100fe20000010000 */
[----:B------:R-:W-:-:S04]  /*d9d0*/  PRMT R12, R56, 0x7632, R12 ;  /* 0x00007632380c7816 */ /* 0x000fc8000000000c */
[----:B------:R-:W-:-:S05]  /*d9e0*/  @P0 SHF.L.U32 R12, R12, 0x10, RZ ;  /* 0x000000100c0c0819 */ /* 0x000fca00000006ff */
[----:B------:R-:W-:-:S05]  /*d9f0*/  @P0 FMUL.FTZ R8, R12, R9 ;  /* 0x000000090c080220 */ /* 0x000fca0000410000 */
[----:B------:R-:W-:-:S04]  /*da00*/  F2FP.BF16.F32.PACK_AB R8, RZ, R8 ;  /* 0x00000008ff08723e */ /* 0x000fc800000010ff */
[----:B------:R-:W-:-:S07]  /*da10*/  PRMT R152, R152, 0x5410, R8 ;  /* 0x0000541098987816 */ /* 0x000fce0000000008 */
.L_x_1290:
[----:B------:R-:W-:Y:S05]  /*da20*/  BSYNC.RECONVERGENT B3 ;  /* 0x0000000000037941 */ /* 0x000fea0003800200 */
.L_x_1289:
[----:B------:R-:W-:Y:S04]  /*da30*/  BSSY.RECONVERGENT B3, `(.L_x_1291) ;  /* 0x0000012000037945 */ /* 0x000fe80003800200 */
[----:B------:R-:W-:Y:S05]  /*da40*/  @!P1 BRA `(.L_x_1292) ;  /* 0x0000000000409947 */ /* 0x000fea0003800000 */
[----:B01-3--:R-:W-:Y:S01]  /*da50*/  @P3 FFMA.FTZ R9, R217, R182, R181 ;  /* 0x000000b6d9093223 */ /* 0x00bfe200000100b5 */
[----:B-----5:R-:W-:Y:S02]  /*da60*/  LOP3.LUT P0, RZ, R198, 0xff0000, RZ, 0xc0, !PT ;  /* 0x00ff0000c6ff7812 */ /* 0x020fe4000780c0ff */
[----:B------:R-:W-:Y:S01]  /*da70*/  SHF.L.U32 R8, R177, 0x10, RZ ;  /* 0x00000010b1087819 */ /* 0x000fe200000006ff */
[----:B------:R-:W-:-:S04]  /*da80*/  @P3 FADD.FTZ R9, R224, -R9 ;  /* 0x80000009e0093221 */ /* 0x000fc80000010000 */
[----:B------:R-:W-:Y:S01]  /*da90*/  @P3 FFMA.FTZ R8, R11, R9, R8 ;  /* 0x000000090b083223 */ /* 0x000fe20000010008 */
[----:B------:R-:W-:-:S03]  /*daa0*/  HFMA2 R9, -RZ, RZ, 0, 0 ;  /* 0x00000000ff097431 */ /* 0x000fc600000001ff */
[----:B------:R-:W-:Y:S02]  /*dab0*/  FMUL.FTZ R8, R8, UR13 ;  /* 0x0000000d08087c20 */ /* 0x000fe40008410000 */
[----:B------:R-:W-:Y:S02]  /*dac0*/  @P0 SHF.L.U32 R183, R165, 0x10, RZ ;  /* 0x00000010a5b70819 */ /* 0x000fe400000006ff */
        /* <DEDUP_REMOVED lines=8> */
.L_x_1292:
[----:B------:R-:W-:Y:S05]  /*db50*/  BSYNC.RECONVERGENT B3 ;  /* 0x0000000000037941 */ /* 0x000fea0003800200 */
.L_x_1291:
[----:B------:R-:W-:Y:S04]  /*db60*/  BSSY.RECONVERGENT B3, `(.L_x_1293) ;  /* 0x0000015000037945 */ /* 0x000fe80003800200 */
[----:B------:R-:W-:Y:S05]  /*db70*/  @!P1 BRA `(.L_x_1294) ;  /* 0x00000000004c9947 */ /* 0x000fea0003800000 */
[----:B01-3-5:R-:W-:Y:S01]  /*db80*/  PRMT R8, R177, 0x7632, R8 ;  /* 0x00007632b1087816 */ /* 0x02bfe20000000008 */
[----:B------:R-:W-:Y:S01]  /*db90*/  @P3 FFMA.FTZ R9, R205, R182, R181 ;  /* 0x000000b6cd093223 */ /* 0x000fe200000100b5 */
[----:B------:R-:W-:Y:S02]  /*dba0*/  LOP3.LUT P0, RZ, R198, 0xff000000, RZ, 0xc0, !PT ;  /* 0xff000000c6ff7812 */ /* 0x000fe4000780c0ff */
[----:B------:R-:W-:Y:S01]  /*dbb0*/  SHF.L.U32 R8, R8, 0x10, RZ ;  /* 0x0000001008087819 */ /* 0x000fe200000006ff */
[----:B------:R-:W-:Y:S01]  /*dbc0*/  @P3 FADD.FTZ R9, R204, -R9 ;  /* 0x80000009cc093221 */ /* 0x000fe20000010000 */
[----:B------:R-:W-:-:S03]  /*dbd0*/  MOV R12, RZ ;  /* 0x000000ff000c7202 */ /* 0x000fc60000000f00 */
[----:B------:R-:W-:-:S04]  /*dbe0*/  @P3 FFMA.FTZ R8, R11, R9, R8 ;  /* 0x000000090b083223 */ /* 0x000fc80000010008 */
[----:B------:R-:W-:Y:S02]  /*dbf0*/  FMUL.FTZ R9, R8, UR13 ;  /* 0x0000000d08097c20 */ /* 0x000fe40008410000 */
[----:B------:R-:W-:Y:S02]  /*dc00*/  @P0 PRMT R8, R165, 0x7632, R8 ;  /* 0x00007632a5080816 */ /* 0x000fe40000000008 */
[----:B------:R-:W-:Y:S02]  /*dc10*/  FMUL.FTZ R9, R9, UR12 ;  /* 0x0000000c09097c20 */ /* 0x000fe40008410000 */
[----:B------:R-:W-:-:S05]  /*dc20*/  @P0 SHF.L.U32 R8, R8, 0x10, RZ ;  /* 0x0000001008080819 */ /* 0x000fca00000006ff */
[----:B------:R-:W-:Y:S01]  /*dc30*/  @P0 FMUL.FTZ R12, R9, R8 ;  /* 0x00000008090c0220 */ /* 0x000fe20000410000 */
[----:B------:R-:W-:-:S03]  /*dc40*/  HFMA2 R8, -RZ, RZ, 0, 0 ;  /* 0x00000000ff087431 */ /* 0x000fc600000001ff */
[--C-:B------:R-:W-:Y:S01]  /*dc50*/  FADD.FTZ R143, R143, R12.reuse ;  /* 0x0000000c8f8f7221 */ /* 0x100fe20000010000 */
[----:B------:R-:W-:-:S04]  /*dc60*/  PRMT R12, R57, 0x7632, R12 ;  /* 0x00007632390c7816 */ /* 0x000fc8000000000c */
[----:B------:R-:W-:-:S05]  /*dc70*/  @P0 SHF.L.U32 R12, R12, 0x10, RZ ;  /* 0x000000100c0c0819 */ /* 0x000fca00000006ff */
[----:B------:R-:W-:-:S05]  /*dc80*/  @P0 FMUL.FTZ R8, R12, R9 ;  /* 0x000000090c080220 */ /* 0x000fca0000410000 */
[----:B------:R-:W-:-:S04]  /*dc90*/  F2FP.BF16.F32.PACK_AB R8, RZ, R8 ;  /* 0x00000008ff08723e */ /* 0x000fc800000010ff */
[----:B------:R-:W-:-:S07]  /*dca0*/  PRMT R153, R153, 0x5410, R8 ;  /* 0x0000541099997816 */ /* 0x000fce0000000008 */
.L_x_1294:
[----:B------:R-:W-:Y:S05]  /*dcb0*/  BSYNC.RECONVERGENT B3 ;  /* 0x0000000000037941 */ /* 0x000fea0003800200 */
.L_x_1293:
[----:B------:R-:W-:Y:S04]  /*dcc0*/  BSSY.RECONVERGENT B3, `(.L_x_1295) ;  /* 0x0000012000037945 */ /* 0x000fe80003800200 */
[----:B------:R-:W-:Y:S05]  /*dcd0*/  @!P1 BRA `(.L_x_1296) ;  /* 0x0000000000409947 */ /* 0x000fea0003800000 */
[----:B01-3--:R-:W-:Y:S01]  /*dce0*/  @P3 FFMA.FTZ R9, R233, R182, R181 ;  /* 0x000000b6e9093223 */ /* 0x00bfe200000100b5 */
[----:B-----5:R-:W-:Y:S02]  /*dcf0*/  LOP3.LUT P0, RZ, R199, 0xff, RZ, 0xc0, !PT ;  /* 0x000000ffc7ff7812 */ /* 0x020fe4000780c0ff */
[----:B------:R-:W-:Y:S01]  /*dd00*/  SHF.L.U32 R8, R178, 0x10, RZ ;  /* 0x00000010b2087819 */ /* 0x000fe200000006ff */
[----:B------:R-:W-:-:S04]  /*dd10*/  @P3 FADD.FTZ R9, R234, -R9 ;  /* 0x80000009ea093221 */ /* 0x000fc80000010000 */
[----:B------:R-:W-:Y:S01]  /*dd20*/  @P3 FFMA.FTZ R8, R11, R9, R8 ;  /* 0x000000090b083223 */ /* 0x000fe20000010008 */
[----:B------:R-:W-:-:S03]  /*dd30*/  MOV R9, RZ ;  /* 0x000000ff00097202 */ /* 0x000fc60000000f00 */
        /* <DEDUP_REMOVED lines=10> */
.L_x_1296:
[----:B------:R-:W-:Y:S05]  /*dde0*/  BSYNC.RECONVERGENT B3 ;  /* 0x0000000000037941 */ /* 0x000fea0003800200 */
.L_x_1295:
        /* <DEDUP_REMOVED lines=21> */
.L_x_1298:
[----:B------:R-:W-:Y:S05]  /*df40*/  BSYNC.RECONVERGENT B3 ;  /* 0x0000000000037941 */ /* 0x000fea0003800200 */
.L_x_1297:
        /* <DEDUP_REMOVED lines=18> */
.L_x_1300:
[----:B------:R-:W-:Y:S05]  /*e070*/  BSYNC.RECONVERGENT B3 ;  /* 0x0000000000037941 */ /* 0x000fea0003800200 */
.L_x_1299:
[----:B------:R-:W-:Y:S05]  /*e080*/  @!P1 BRA `(.L_x_1286) ;  /* 0x0000001c00709947 */ /* 0x000fea0003800000 */
[----:B-----5:R-:W-:Y:S01]  /*e090*/  ISETP.GE.U32.AND P0, PT, R198, RZ, PT ;  /* 0x000000ffc600720c */ /* 0x020fe20003f06070 */
[----:B------:R-:W-:Y:S01]  /*e0a0*/  @P3 FFMA.FTZ R182, R250, R182, R181 ;  /* 0x000000b6fab63223 */ /* 0x000fe200000100b5 */
[----:B01-3--:R-:W-:Y:S02]  /*e0b0*/  PRMT R8, R179, 0x7632, R8 ;  /* 0x00007632b3087816 */ /* 0x00bfe40000000008 */
[----:B------:R-:W-:Y:S01]  /*e0c0*/  ISETP.GE.U32.AND.EX P0, PT, R199, 0x1000000, PT, P0 ;  /* 0x01000000c700780c */ /* 0x000fe20003f06100 */
[----:B------:R-:W-:Y:S01]  /*e0d0*/  @P3 FADD.FTZ R182, R249, -R182 ;  /* 0x800000b6f9b63221 */ /* 0x000fe20000010000 */
[----:B------:R-:W-:-:S05]  /*e0e0*/  SHF.L.U32 R8, R8, 0x10, RZ ;  /* 0x0000001008087819 */ /* 0x000fca00000006ff */
[----:B------:R-:W-:-:S04]  /*e0f0*/  @P3 FFMA.FTZ R8, R11, R182, R8 ;  /* 0x000000b60b083223 */ /* 0x000fc80000010008 */
[----:B------:R-:W-:Y:S02]  /*e100*/  FMUL.FTZ R8, R8, UR13 ;  /* 0x0000000d08087c20 */ /* 0x000fe40008410000 */
[----:B------:R-:W-:Y:S02]  /*e110*/  @P0 PRMT R9, R167, 0x7632, R9 ;  /* 0x00007632a7090816 */ /* 0x000fe40000000009 */
[----:B------:R-:W-:Y:S01]  /*e120*/  FMUL.FTZ R12, R8, UR12 ;  /* 0x0000000c080c7c20 */ /* 0x000fe20008410000 */
[----:B------:R-:W-:Y:S02]  /*e130*/  MOV R8, RZ ;  /* 0x000000ff00087202 */ /* 0x000fe40000000f00 */
        /* <DEDUP_REMOVED lines=8> */
[----:B------:R-:W-:Y:S01]  /*e1c0*/  PRMT R155, R155, 0x5410, R8 ;  /* 0x000054109b9b7816 */ /* 0x000fe20000000008 */
[----:B------:R-:W-:Y:S06]  /*e1d0*/  BRA `(.L_x_1286) ;  /* 0x0000001c001c7947 */ /* 0x000fec0003800000 */
.L_x_1270:
[----:B------:R-:W-:-:S04]  /*e1e0*/  UISETP.NE.U32.AND UP0, UPT, UR20, URZ, UPT ;  /* 0x000000ff1400728c */ /* 0x000fc8000bf05070 */
[----:B------:R-:W-:-:S06]  /*e1f0*/  UISETP.NE.AND.EX UP0, UPT, UR21, URZ, UPT, UP0 ;  /* 0x000000ff1500728c */ /* 0x000fcc000bf05300 */
[----:B------:R-:W-:-:S13]  /*e200*/  PLOP3.LUT P2, PT, PT, PT, UP0, 0x80, 0x8 ;  /* 0x000000000008781c */ /* 0x000fda0003f4f008 */
[----:B------:R-:W-:Y:S05]  /*e210*/  @!P2 BRA `(.L_x_1301) ;  /* 0x0000000c0004a947 */ /* 0x000fea0003800000 */
[----:B01-3--:R-:W-:Y:S01]  /*e220*/  FFMA.FTZ R8, R210, R182, R181 ;  /* 0x000000b6d2087223 */ /* 0x00bfe200000100b5 */
[----:B------:R-:W-:Y:S01]  /*e230*/  ISETP.GT.AND P0, PT, R12, RZ, PT ;  /* 0x000000ff0c00720c */ /* 0x000fe20003f04270 */
[----:B------:R-:W-:Y:S02]  /*e240*/  BSSY.RECONVERGENT B3, `(.L_x_1302) ;  /* 0x0000015000037945 */ /* 0x000fe40003800200 */
        /* <DEDUP_REMOVED lines=9> */
[----:B------:R-:W-:-:S05]  /*e2e0*/  @P3 SHF.L.U32 R9, R164, 0x10, RZ ;  /* 0x00000010a4093819 */ /* 0x000fca00000006ff */
[----:B------:R-:W-:Y:S02]  /*e2f0*/  @P3 FMUL.FTZ R157, R9, R8 ;  /* 0x00000008099d3220 */ /* 0x000fe40000410000 */
[----:B------:R-:W0:Y:S02]  /*e300*/  @P3 LDC.64 R8, c[0x0][0x408] ;  /* 0x00010200ff083b82 */ /* 0x000e240000000a00 */
[----:B------:R-:W-:Y:S01]  /*e310*/  FADD.FTZ R140, R140, R157 ;  /* 0x0000009d8c8c7221 */ /* 0x000fe20000010000 */
[----:B0-----:R-:W-:-:S04]  /*e320*/  @P3 FMUL.FTZ R9, R9, R12 ;  /* 0x0000000c09093220 */ /* 0x001fc80000410000 */
[----:B------:R-:W-:Y:S01]  /*e330*/  @P3 FMUL.FTZ R156, R9, R8 ;  /* 0x00000008099c3220 */ /* 0x000fe20000410000 */
[----:B------:R-:W-:Y:S02]  /*e340*/  HFMA2 R8, -RZ, RZ, 0, 0 ;  /* 0x00000000ff087431 */ /* 0x000fe400000001ff */
[----:B------:R-:W-:-:S04]  /*e350*/  @P3 IMAD.U32 R9, R56, 0x10000, RZ ;  /* 0x0001000038093824 */ /* 0x000fc800078e00ff */
[----:B------:R-:W-:-:S05]  /*e360*/  @P3 FMUL.FTZ R8, R9, R156 ;  /* 0x0000009c09083220 */ /* 0x000fca0000410000 */
[----:B------:R-:W-:-:S04]  /*e370*/  F2FP.BF16.F32.PACK_AB R8, RZ, R8 ;  /* 0x00000008ff08723e */ /* 0x000fc800000010ff */
[----:B------:R-:W-:-:S07]  /*e380*/  PRMT R152, R8, 0x7610, R152 ;  /* 0x0000761008987816 */ /* 0x000fce0000000098 */
.L_x_1303:
[----:B------:R-:W-:Y:S05]  /*e390*/  BSYNC.RECONVERGENT B3 ;  /* 0x0000000000037941 */ /* 0x000fea0003800200 */
.L_x_1302:
        /* <DEDUP_REMOVED lines=18> */
[----:B------:R-:W-:Y:S01]  /*e4c0*/  PRMT R9, R56, 0x7632, R9 ;  /* 0x0000763238097816 */ /* 0x000fe20000000009 */
[----:B------:R-:W-:-:S03]  /*e4d0*/  HFMA2 R8, -RZ, RZ, 0, 0 ;  /* 0x00000000ff087431 */ /* 0x000fc600000001ff */
[----:B------:R-:W-:-:S05]  /*e4e0*/  @P3 SHF.L.U32 R9, R9, 0x10, RZ ;  /* 0x0000001009093819 */ /* 0x000fca00000006ff */
[----:B------:R-:W-:-:S05]  /*e4f0*/  @P3 FMUL.FTZ R8, R9, R158 ;  /* 0x0000009e09083220 */ /* 0x000fca0000410000 */
[----:B------:R-:W-:-:S04]  /*e500*/  F2FP.BF16.F32.PACK_AB R8, RZ, R8 ;  /* 0x00000008ff08723e */ /* 0x000fc800000010ff */
[----:B------:R-:W-:-:S07]  /*e510*/  PRMT R152, R152, 0x5410, R8 ;  /* 0x0000541098987816 */ /* 0x000fce0000000008 */
.L_x_1305:
[----:B------:R-:W-:Y:S05]  /*e520*/  BSYNC.RECONVERGENT B3 ;  /* 0x0000000000037941 */ /* 0x000fea0003800200 */
.L_x_1304:
        /* <DEDUP_REMOVED lines=22> */
.L_x_1307:
[----:B------:R-:W-:Y:S05]  /*e690*/  BSYNC.RECONVERGENT B3 ;  /* 0x0000000000037941 */ /* 0x000fea0003800200 */
.L_x_1306:
[----:B------:R-:W-:Y:S01]  /*e6a0*/  FFMA.FTZ R9, R205, R182, R181 ;  /* 0x000000b6cd097223 */ /* 0x000fe200000100b5 */
[----:B------:R-:W-:Y:S03]  /*e6b0*/  BSSY.RECONVERGENT B3, `(.L_x_1308) ;  /* 0x0000017000037945 */ /* 0x000fe60003800200 */
[----:B------:R-:W-:-:S04]  /*e6c0*/  FADD.FTZ R8, R204, -R9 ;  /* 0x80000009cc087221 */ /* 0x000fc80000010000 */
[----:B------:R-:W-:-:S05]  /*e6d0*/  FMUL.FTZ R159, R11, R8 ;  /* 0x000000080b9f7220 */ /* 0x000fca0000410000 */
[----:B------:R-:W-:Y:S01]  /*e6e0*/  FSEL R159, R159, RZ, P0 ;  /* 0x000000ff9f9f7208 */ /* 0x000fe20000000000 */
[----:B------:R-:W-:Y:S06]  /*e6f0*/  @!P1 BRA `(.L_x_1309) ;  /* 0x0000000000489947 */ /* 0x000fec0003800000 */
[----:B-----5:R-:W-:Y:S01]  /*e700*/  LOP3.LUT P3, RZ, R198, 0xff000000, RZ, 0xc0, !PT ;  /* 0xff000000c6ff7812 */ /* 0x020fe2000786c0ff */
[----:B------:R-:W-:Y:S01]  /*e710*/  IMAD.MOV.U32 R158, RZ, RZ, RZ ;  /* 0x000000ffff9e7224 */ /* 0x000fe200078e00ff */
[----:B------:R-:W-:-:S11]  /*e720*/  PRMT R183, R57, 0x7632, R183 ;  /* 0x0000763239b77816 */ /* 0x000fd600000000b7 */
[----:B------:R-:W0:Y:S01]  /*e730*/  @P3 LDC.64 R8, c[0x0][0x408] ;  /* 0x00010200ff083b82 */ /* 0x000e220000000a00 */
[----:B------:R-:W-:Y:S01]  /*e740*/  @P3 SHF.L.U32 R183, R183, 0x10, RZ ;  /* 0x00000010b7b73819 */ /* 0x000fe200000006ff */
        /* <DEDUP_REMOVED lines=9> */
[----:B------:R-:W-:-:S03]  /*e7e0*/  MOV R9, RZ ;  /* 0x000000ff00097202 */ /* 0x000fc60000000f00 */
[----:B------:R-:W-:-:S05]  /*e7f0*/  @P3 FMUL.FTZ R9, R183, R8 ;  /* 0x00000008b7093220 */ /* 0x000fca0000410000 */
[----:B------:R-:W-:-:S04]  /*e800*/  F2FP.BF16.F32.PACK_AB R9, RZ, R9 ;  /* 0x00000009ff09723e */ /* 0x000fc800000010ff */
[----:B------:R-:W-:-:S07]  /*e810*/  PRMT R153, R153, 0x5410, R9 ;  /* 0x0000541099997816 */ /* 0x000fce0000000009 */
.L_x_1309:
[----:B------:R-:W-:Y:S05]  /*e820*/  BSYNC.RECONVERGENT B3 ;  /* 0x0000000000037941 */ /* 0x000fea0003800200 */
.L_x_1308:
        /* <DEDUP_REMOVED lines=12> */
[----:B------:R-:W-:Y:S01]  /*e8f0*/  @P3 FMUL.FTZ R9, R183, R8 ;  /* 0x00000008b7093220 */ /* 0x000fe20000410000 */
[----:B------:R-:W-:-:S03]  /*e900*/  @P3 SHF.L.U32 R183, R58, 0x10, RZ ;  /* 0x000000103ab73819 */ /* 0x000fc600000006ff */
[----:B------:R-:W-:Y:S02]  /*e910*/  FADD.FTZ R144, R144, R9 ;  /* 0x0000000990907221 */ /* 0x000fe40000010000 */
[----:B------:R-:W0:Y:S02]  /*e920*/  @P3 LDC.64 R8, c[0x0][0x408] ;  /* 0x00010200ff083b82 */ /* 0x000e240000000a00 */
[----:B0-----:R-:W-:-:S04]  /*e930*/  @P3 FMUL.FTZ R9, R9, R158 ;  /* 0x0000009e09093220 */ /* 0x001fc80000410000 */
[----:B------:R-:W-:Y:S01]  /*e940*/  @P3 FMUL.FTZ R8, R9, R8 ;  /* 0x0000000809083220 */ /* 0x000fe20000410000 */
[----:B------:R-:W-:-:S03]  /*e950*/  MOV R9, RZ ;  /* 0x000000ff00097202 */ /* 0x000fc60000000f00 */
[----:B------:R-:W-:-:S05]  /*e960*/  @P3 FMUL.FTZ R9, R183, R8 ;  /* 0x00000008b7093220 */ /* 0x000fca0000410000 */
[----:B------:R-:W-:-:S04]  /*e970*/  F2FP.BF16.F32.PACK_AB R9, RZ, R9 ;  /* 0x00000009ff09723e */ /* 0x000fc800000010ff */
[----:B------:R-:W-:-:S07]  /*e980*/  PRMT R154, R9, 0x7610, R154 ;  /* 0x00007610099a7816 */ /* 0x000fce000000009a */
.L_x_1311:
[----:B------:R-:W-:Y:S05]  /*e990*/  BSYNC.RECONVERGENT B3 ;  /* 0x0000000000037941 */ /* 0x000fea0003800200 */
.L_x_1310:
[----:B------:R-:W-:Y:S01]  /*e9a0*/  FFMA.FTZ R9, R203, R182, R181 ;  /* 0x000000b6cb097223 */ /* 0x000fe200000100b5 */
[----:B------:R-:W-:Y:S03]  /*e9b0*/  BSSY.RECONVERGENT B3, `(.L_x_1312) ;  /* 0x0000017000037945 */ /* 0x000fe60003800200 */
[----:B------:R-:W-:-:S04]  /*e9c0*/  FADD.FTZ R8, R202, -R9 ;  /* 0x80000009ca087221 */ /* 0x000fc80000010000 */
[----:B------:R-:W-:-:S05]  /*e9d0*/  FMUL.FTZ R183, R11, R8 ;  /* 0x000000080bb77220 */ /* 0x000fca0000410000 */
[----:B------:R-:W-:Y:S01]  /*e9e0*/  FSEL R183, R183, RZ, P0 ;  /* 0x000000ffb7b77208 */ /* 0x000fe20000000000 */
[----:B------:R-:W-:Y:S06]  /*e9f0*/  @!P1 BRA `(.L_x_1313) ;  /* 0x0000000000489947 */ /* 0x000fec0003800000 */
[----:B-----5:R-:W-:Y:S01]  /*ea00*/  LOP3.LUT P3, RZ, R199, 0xff00, RZ, 0xc0, !PT ;  /* 0x0000ff00c7ff7812 */ /* 0x020fe2000786c0ff */
[----:B------:R-:W-:-:S12]  /*ea10*/  HFMA2 R184, -RZ, RZ, 0, 0 ;  /* 0x00000000ffb87431 */ /* 0x000fd800000001ff */
        /* <DEDUP_REMOVED lines=8> */
[----:B------:R-:W-:Y:S02]  /*eaa0*/  IMAD.MOV.U32 R184, RZ, RZ, RZ ;  /* 0x000000ffffb87224 */ /* 0x000fe400078e00ff */
[----:B0-----:R-:W-:-:S04]  /*eab0*/  @P3 FMUL.FTZ R9, R9, R183 ;  /* 0x000000b709093220 */ /* 0x001fc80000410000 */
[----:B------:R-:W-:Y:S01]  /*eac0*/  @P3 FMUL.FTZ R8, R9, R8 ;  /* 0x0000000809083220 */ /* 0x000fe20000410000 */
[----:B------:R-:W-:-:S04]  /*ead0*/  PRMT R9, R58, 0x7632, R9 ;  /* 0x000076323a097816 */ /* 0x000fc80000000009 */
[----:B------:R-:W-:-:S05]  /*eae0*/  @P3 SHF.L.U32 R9, R9, 0x10, RZ ;  /* 0x0000001009093819 */ /* 0x000fca00000006ff */
[----:B------:R-:W-:-:S05]  /*eaf0*/  @P3 FMUL.FTZ R184, R9, R8 ;  /* 0x0000000809b83220 */ /* 0x000fca0000410000 */
[----:B------:R-:W-:-:S04]  /*eb00*/  F2FP.BF16.F32.PACK_AB R184, RZ, R184 ;  /* 0x000000b8ffb8723e */ /* 0x000fc800000010ff */
[----:B------:R-:W-:-:S07]  /*eb10*/  PRMT R154, R154, 0x5410, R184 ;  /* 0x000054109a9a7816 */ /* 0x000fce00000000b8 */
.L_x_1313:
[----:B------:R-:W-:Y:S05]  /*eb20*/  BSYNC.RECONVERGENT B3 ;  /* 0x0000000000037941 */ /* 0x000fea0003800200 */
.L_x_1312:
[-CC-:B------:R-:W-:Y:S01]  /*eb30*/  FFMA.FTZ R9, R235, R182.reuse, R181.reuse ;  /* 0x000000b6eb097223 */ /* 0x180fe200000100b5 */
[----:B------:R-:W-:Y:S01]  /*eb40*/  FFMA.FTZ R182, R250, R182, R181 ;  /* 0x000000b6fab67223 */ /* 0x000fe200000100b5 */
[----:B------:R-:W-:Y:S01]  /*eb50*/  BSSY.RECONVERGENT B3, `(.L_x_1314) ;  /* 0x000001b000037945 */ /* 0x000fe20003800200 */
[----:B------:R-:W-:Y:S01]  /*eb60*/  F2FP.BF16.F32.PACK_AB R156, R156, R12 ;  /* 0x0000000c9c9c723e */ /* 0x000fe200000010ff */
[----:B------:R-:W-:Y:S01]  /*eb70*/  FADD.FTZ R8, R236, -R9 ;  /* 0x80000009ec087221 */ /* 0x000fe20000010000 */
[----:B------:R-:W-:Y:S01]  /*eb80*/  FADD.FTZ R182, R249, -R182 ;  /* 0x800000b6f9b67221 */ /* 0x000fe20000010000 */
[----:B------:R-:W-:Y:S02]  /*eb90*/  F2FP.BF16.F32.PACK_AB R158, R183, R158 ;  /* 0x0000009eb79e723e */ /* 0x000fe400000010ff */
[C---:B------:R-:W-:Y:S01]  /*eba0*/  FMUL.FTZ R8, R11.reuse, R8 ;  /* 0x000000080b087220 */ /* 0x040fe20000410000 */
[----:B------:R-:W-:Y:S01]  /*ebb0*/  FMUL.FTZ R11, R11, R182 ;  /* 0x000000b60b0b7220 */ /* 0x000fe20000410000 */
[----:B------:R-:W-:-:S03]  /*ebc0*/  F2FP.BF16.F32.PACK_AB R157, R159, R157 ;  /* 0x0000009d9f9d723e */ /* 0x000fc600000010ff */
        /* <DEDUP_REMOVED lines=19> */
.L_x_1315:
[----:B------:R-:W-:Y:S05]  /*ed00*/  BSYNC.RECONVERGENT B3 ;  /* 0x0000000000037941 */ /* 0x000fea0003800200 */
.L_x_1314:
[----:B------:R-:W-:Y:S01]  /*ed10*/  F2FP.BF16.F32.PACK_AB R159, R11, R12 ;  /* 0x0000000c0b9f723e */ /* 0x000fe200000010ff */
[----:B------:R-:W-:Y:S06]  /*ed20*/  @!P1 BRA `(.L_x_1286) ;  /* 0x0000001000489947 */ /* 0x000fec0003800000 */
[----:B-----5:R-:W-:Y:S01]  /*ed30*/  ISETP.GE.U32.AND P0, PT, R198, RZ, PT ;  /* 0x000000ffc600720c */ /* 0x020fe20003f06070 */
        /* <DEDUP_REMOVED lines=15> */
.L_x_1301:
[----:B------:R-:W-:Y:S04]  /*ee30*/  BSSY.RECONVERGENT B3, `(.L_x_1316) ;  /* 0x0000020000037945 */ /* 0x000fe80003800200 */
[----:B------:R-:W-:Y:S05]  /*ee40*/  @!P1 BRA `(.L_x_1317) ;  /* 0x0000000000789947 */ /* 0x000fea0003800000 */
[----:B-----5:R-:W-:Y:S01]  /*ee50*/  LOP3.LUT P0, RZ, R198, 0xff, RZ, 0xc0, !PT ;  /* 0x000000ffc6ff7812 */ /* 0x020fe2000780c0ff */
[----:B------:R-:W-:Y:S01]  /*ee60*/  BSSY.RECONVERGENT B4, `(.L_x_1318) ;  /* 0x000000c000047945 */ /* 0x000fe20003800200 */
[----:B01-3--:R-:W-:-:S11]  /*ee70*/  MOV R9, RZ ;  /* 0x000000ff00097202 */ /* 0x00bfd60000000f00 */
[----:B------:R-:W-:Y:S05]  /*ee80*/  @!P0 BRA `(.L_x_1319) ;  /* 0x0000000000248947 */ /* 0x000fea0003800000 */
[----:B------:R-:W-:Y:S01]  /*ee90*/  FFMA.FTZ R8, R210, R182, R181 ;  /* 0x000000b6d2087223 */ /* 0x000fe200000100b5 */
[----:B------:R-:W-:Y:S01]  /*eea0*/  ISETP.GT.AND P3, PT, R12, RZ, PT ;  /* 0x000000ff0c00720c */ /* 0x000fe20003f64270 */
[----:B------:R-:W-:Y:S02]  /*eeb0*/  IMAD.U32 R9, R164, 0x10000, RZ ;  /* 0x00010000a4097824 */ /* 0x000fe400078e00ff */
[----:B------:R-:W-:-:S04]  /*eec0*/  FADD.FTZ R8, R209, -R8 ;  /* 0x80000008d1087221 */ /* 0x000fc80000010000 */
[----:B------:R-:W-:-:S05]  /*eed0*/  FMUL.FTZ R8, R11, R8 ;  /* 0x000000080b087220 */ /* 0x000fca0000410000 */
[----:B------:R-:W-:-:S05]  /*eee0*/  FSEL R8, R8, RZ, P3 ;  /* 0x000000ff08087208 */ /* 0x000fca0001800000 */
[----:B------:R-:W-:-:S04]  /*eef0*/  FMUL.FTZ R8, R8, UR13 ;  /* 0x0000000d08087c20 */ /* 0x000fc80008410000 */
[----:B------:R-:W-:-:S04]  /*ef00*/  FMUL.FTZ R8, R8, UR12 ;  /* 0x0000000c08087c20 */ /* 0x000fc80008410000 */
[----:B------:R-:W-:-:S07]  /*ef10*/  FMUL.FTZ R9, R9, R8 ;  /* 0x0000000809097220 */ /* 0x000fce0000410000 */
.L_x_1319:
[----:B------:R-:W-:Y:S05]  /*ef20*/  BSYNC.RECONVERGENT B4 ;  /* 0x0000000000047941 */ /* 0x000fea0003800200 */
.L_x_1318:
        /* <DEDUP_REMOVED lines=13> */
.L_x_1321:
[----:B------:R-:W-:Y:S05]  /*f000*/  BSYNC.RECONVERGENT B4 ;  /* 0x0000000000047941 */ /* 0x000fea0003800200 */
.L_x_1320:
[----:B------:R-:W-:-:S04]  /*f010*/  F2FP.BF16.F32.PACK_AB R8, RZ, R8 ;  /* 0x00000008ff08723e */ /* 0x000fc800000010ff */
[----:B------:R-:W-:-:S07]  /*f020*/  PRMT R152, R8, 0x7610, R152 ;  /* 0x0000761008987816 */ /* 0x000fce0000000098 */
.L_x_1317:
[----:B------:R-:W-:Y:S05]  /*f030*/  BSYNC.RECONVERGENT B3 ;  /* 0x0000000000037941 */ /* 0x000fea0003800200 */
.L_x_1316:
[----:B------:R-:W-:Y:S04]  /*f040*/  BSSY.RECONVERGENT B3, `(.L_x_1322) ;  /* 0x0000022000037945 */ /* 0x000fe80003800200 */
[----:B------:R-:W-:Y:S05]  /*f050*/  @!P1 BRA `(.L_x_1323) ;  /* 0x0000000000809947 */ /* 0x000fea0003800000 */
[----:B-----5:R-:W-:Y:S01]  /*f060*/  LOP3.LUT P0, RZ, R198, 0xff00, RZ, 0xc0, !PT ;  /* 0x0000ff00c6ff7812 */ /* 0x020fe2000780c0ff */
[----:B------:R-:W-:Y:S01]  /*f070*/  BSSY.RECONVERGENT B4, `(.L_x_1324) ;  /* 0x000000d000047945 */ /* 0x000fe20003800200 */
[----:B01-3--:R-:W-:-:S11]  /*f080*/  MOV R8, RZ ;  /* 0x000000ff00087202 */ /* 0x00bfd60000000f00 */
        /* <DEDUP_REMOVED lines=11> */
.L_x_1325:
[----:B------:R-:W-:Y:S05]  /*f140*/  BSYNC.RECONVERGENT B4 ;  /* 0x0000000000047941 */ /* 0x000fea0003800200 */
.L_x_1324:
[----:B------:R-:W-:Y:S01]  /*f150*/  FADD.FTZ R141, R141, R8 ;  /* 0x000000088d8d7221 */ /* 0x000fe20000010000 */
[----:B------:R-:W-:Y:S01]  /*f160*/  BSSY.RECONVERGENT B4, `(.L_x_1326) ;  /* 0x000000d000047945 */ /* 0x000fe20003800200 */
[----:B------:R-:W-:-:S03]  /*f170*/  HFMA2 R8, -RZ, RZ, 0, 0 ;  /* 0x00000000ff087431 */ /* 0x000fc600000001ff */
[----:B------:R-:W-:Y:S05]  /*f180*/  @!P0 BRA `(.L_x_1327) ;  /* 0x0000000000288947 */ /* 0x000fea0003800000 */
[----:B------:R-:W-:Y:S01]  /*f190*/  FFMA.FTZ R9, R207, R182, R181 ;  /* 0x000000b6cf097223 */ /* 0x000fe200000100b5 */
[----:B------:R-:W-:-:S03]  /*f1a0*/  ISETP.GT.AND P0, PT, R12, RZ, PT ;  /* 0x000000ff0c00720c */ /* 0x000fc60003f04270 */
[----:B------:R-:W-:-:S04]  /*f1b0*/  FADD.FTZ R8, R206, -R9 ;  /* 0x80000009ce087221 */ /* 0x000fc80000010000 */
[----:B------:R-:W-:-:S05]  /*f1c0*/  FMUL.FTZ R8, R11, R8 ;  /* 0x000000080b087220 */ /* 0x000fca0000410000 */
[----:B------:R-:W-:-:S05]  /*f1d0*/  FSEL R8, R8, RZ, P0 ;  /* 0x000000ff08087208 */ /* 0x000fca0000000000 */
[----:B------:R-:W-:Y:S01]  /*f1e0*/  FMUL.FTZ R9, R8, UR13 ;  /* 0x0000000d08097c20 */ /* 0x000fe20008410000 */
[----:B------:R-:W-:-:S03]  /*f1f0*/  PRMT R8, R56, 0x7632, R8 ;  /* 0x0000763238087816 */ /* 0x000fc60000000008 */
[----:B------:R-:W-:Y:S01]  /*f200*/  FMUL.FTZ R9, R9, UR12 ;  /* 0x0000000c09097c20 */ /* 0x000fe20008410000 */
[----:B------:R-:W-:-:S05]  /*f210*/  SHF.L.U32 R8, R8, 0x10, RZ ;  /* 0x0000001008087819 */ /* 0x000fca00000006ff */
[----:B------:R-:W-:-:S07]  /*f220*/  FMUL.FTZ R8, R8, R9 ;  /* 0x0000000908087220 */ /* 0x000fce0000410000 */
.L_x_1327:
[----:B------:R-:W-:Y:S05]  /*f230*/  BSYNC.RECONVERGENT B4 ;  /* 0x0000000000047941 */ /* 0x000fea0003800200 */
.L_x_1326:
[----:B------:R-:W-:-:S04]  /*f240*/  F2FP.BF16.F32.PACK_AB R8, RZ, R8 ;  /* 0x00000008ff08723e */ /* 0x000fc800000010ff */
[----:B------:R-:W-:-:S07]  /*f250*/  PRMT R152, R152, 0x5410, R8 ;  /* 0x0000541098987816 */ /* 0x000fce0000000008 */
.L_x_1323:
[----:B------:R-:W-:Y:S05]  /*f260*/  BSYNC.RECONVERGENT B3 ;  /* 0x0000000000037941 */ /* 0x000fea0003800200 */
.L_x_1322:
        /* <DEDUP_REMOVED lines=15> */
.L_x_1331:
[----:B------:R-:W-:Y:S05]  /*f360*/  BSYNC.RECONVERGENT B4 ;  /* 0x0000000000047941 */ /* 0x000fea0003800200 */
.L_x_1330:
        /* <DEDUP_REMOVED lines=13> */
.L_x_1333:
[----:B------:R-:W-:Y:S05]  /*f440*/  BSYNC.RECONVERGENT B4 ;  /* 0x0000000000047941 */ /* 0x000fea0003800200 */
.L_x_1332:
[----:B------:R-:W-:-:S04]  /*f450*/  F2FP.BF16.F32.PACK_AB R8, RZ, R8 ;  /* 0x00000008ff08723e */ /* 0x000fc800000010ff */
[----:B------:R-:W-:-:S07]  /*f460*/  PRMT R153, R8, 0x7610, R153 ;  /* 0x0000761008997816 */ /* 0x000fce0000000099 */
.L_x_1329:
[----:B------:R-:W-:Y:S05]  /*f470*/  BSYNC.RECONVERGENT B3 ;  /* 0x0000000000037941 */ /* 0x000fea0003800200 */
.L_x_1328:
        /* <DEDUP_REMOVED lines=16> */
.L_x_1337:
[----:B------:R-:W-:Y:S05]  /*f580*/  BSYNC.RECONVERGENT B4 ;  /* 0x0000000000047941 */ /* 0x000fea0003800200 */
.L_x_1336:
        /* <DEDUP_REMOVED lines=14> */
.L_x_1339:
[----:B------:R-:W-:Y:S05]  /*f670*/  BSYNC.RECONVERGENT B4 ;  /* 0x0000000000047941 */ /* 0x000fea0003800200 */
.L_x_1338:
[----:B------:R-:W-:-:S04]  /*f680*/  F2FP.BF16.F32.PACK_AB R8, RZ, R8 ;  /* 0x00000008ff08723e */ /* 0x000fc800000010ff */
[----:B------:R-:W-:-:S07]  /*f690*/  PRMT R153, R153, 0x5410, R8 ;  /* 0x0000541099997816 */ /* 0x000fce0000000008 */
.L_x_1335:
[----:B------:R-:W-:Y:S05]  /*f6a0*/  BSYNC.RECONVERGENT B3 ;  /* 0x0000000000037941 */ /* 0x000fea0003800200 */
.L_x_1334:
        /* <DEDUP_REMOVED lines=15> */
.L_x_1343:
[----:B------:R-:W-:Y:S05]  /*f7a0*/  BSYNC.RECONVERGENT B4 ;  /* 0x0000000000047941 */ /* 0x000fea0003800200 */
.L_x_1342:
        /* <DEDUP_REMOVED lines=13> */
.L_x_1345:
[----:B------:R-:W-:Y:S05]  /*f880*/  BSYNC.RECONVERGENT B4 ;  /* 0x0000000000047941 */ /* 0x000fea0003800200 */
.L_x_1344:
[----:B------:R-:W-:-:S04]  /*f890*/  F2FP.BF16.F32.PACK_AB R8, RZ, R8 ;  /* 0x00000008ff08723e */ /* 0x000fc800000010ff */
[----:B------:R-:W-:-:S07]  /*f8a0*/  PRMT R154, R8, 0x7610, R154 ;  /* 0x00007610089a7816 */ /* 0x000fce000000009a */
.L_x_1341:
[----:B------:R-:W-:Y:S05]  /*f8b0*/  BSYNC.RECONVERGENT B3 ;  /* 0x0000000000037941 */ /* 0x000fea0003800200 */
.L_x_1340:
        /* <DEDUP_REMOVED lines=16> */
.L_x_1349:
[----:B------:R-:W-:Y:S05]  /*f9c0*/  BSYNC.RECONVERGENT B4 ;  /* 0x0000000000047941 */ /* 0x000fea0003800200 */
.L_x_1348:
        /* <DEDUP_REMOVED lines=14> */
.L_x_1351:
[----:B------:R-:W-:Y:S05]  /*fab0*/  BSYNC.RECONVERGENT B4 ;  /* 0x0000000000047941 */ /* 0x000fea0003800200 */
.L_x_1350:
[----:B------:R-:W-:-:S04]  /*fac0*/  F2FP.BF16.F32.PACK_AB R8, RZ, R8 ;  /* 0x00000008ff08723e */ /* 0x000fc800000010ff */
[----:B------:R-:W-:-:S07]  /*fad0*/  PRMT R154, R154, 0x5410, R8 ;  /* 0x000054109a9a7816 */ /* 0x000fce0000000008 */
.L_x_1347:
[----:B------:R-:W-:Y:S05]  /*fae0*/  BSYNC.RECONVERGENT B3 ;  /* 0x0000000000037941 */ /* 0x000fea0003800200 */
.L_x_1346:
        /* <DEDUP_REMOVED lines=15> */
.L_x_1355:
[----:B------:R-:W-:Y:S05]  /*fbe0*/  BSYNC.RECONVERGENT B4 ;  /* 0x0000000000047941 */ /* 0x000fea0003800200 */
.L_x_1354:
        /* <DEDUP_REMOVED lines=13> */
.L_x_1357:
[----:B------:R-:W-:Y:S05]  /*fcc0*/  BSYNC.RECONVERGENT B4 ;  /* 0x0000000000047941 */ /* 0x000fea0003800200 */
.L_x_1356:
[----:B------:R-:W-:-:S04]  /*fcd0*/  F2FP.BF16.F32.PACK_AB R8, RZ, R8 ;  /* 0x00000008ff08723e */ /* 0x000fc800000010ff */
[----:B------:R-:W-:-:S07]  /*fce0*/  PRMT R155, R8, 0x7610, R155 ;  /* 0x00007610089b7816 */ /* 0x000fce000000009b */
.L_x_1353:
[----:B------:R-:W-:Y:S05]  /*fcf0*/  BSYNC.RECONVERGENT B3 ;  /* 0x0000000000037941 */ /* 0x000fea0003800200 */
.L_x_1352:
[----:B------:R-:W-:Y:S05]  /*fd00*/  @!P1 BRA `(.L_x_1286) ;  /* 0x0000000000509947 */ /* 0x000fea0003800000 */
[----:B------:R-:W-:Y:S01]  /*fd10*/  FFMA.FTZ R182, R250, R182, R181 ;  /* 0x000000b6fab67223 */ /* 0x000fe200000100b5 */
[----:B-----5:R-:W-:Y:S02]  /*fd20*/  ISETP.GE.U32.AND P0, PT, R198, RZ, PT ;  /* 0x000000ffc600720c */ /* 0x020fe40003f06070 */
[----:B------:R-:W-:Y:S01]  /*fd30*/  ISETP.GT.AND P3, PT, R12, RZ, PT ;  /* 0x000000ff0c00720c */ /* 0x000fe20003f64270 */
[----:B------:R-:W-:Y:S01]  /*fd40*/  FADD.FTZ R182, R249, -R182 ;  /* 0x800000b6f9b67221 */ /* 0x000fe20000010000 */
[----:B------:R-:W-:-:S03]  /*fd50*/  ISETP.GE.U32.AND.EX P0, PT, R199, 0x1000000, PT, P0 ;  /* 0x01000000c700780c */ /* 0x000fc60003f06100 */
[----:B01-3--:R-:W-:-:S05]  /*fd60*/  FMUL.FTZ R8, R11, R182 ;  /* 0x000000b60b087220 */ /* 0x00bfca0000410000 */
[----:B------:R-:W-:-:S05]  /*fd70*/  FSEL R8, R8, RZ, P3 ;  /* 0x000000ff08087208 */ /* 0x000fca0001800000 */
[----:B------:R-:W-:Y:S01]  /*fd80*/  @P0 PRMT R9, R167, 0x7632, R9 ;  /* 0x00007632a7090816 */ /* 0x000fe20000000009 */
[----:B------:R-:W-:-:S03]  /*fd90*/  FMUL.FTZ R8, R8, UR13 ;  /* 0x0000000d08087c20 */ /* 0x000fc60008410000 */
[----:B------:R-:W-:Y:S01]  /*fda0*/  @P0 SHF.L.U32 R9, R9, 0x10, RZ ;  /* 0x0000001009090819 */ /* 0x000fe200000006ff */
[----:B------:R-:W-:Y:S01]  /*fdb0*/  FMUL.FTZ R12, R8, UR12 ;  /* 0x0000000c080c7c20 */ /* 0x000fe20008410000 */
[----:B------:R-:W-:-:S03]  /*fdc0*/  MOV R8, RZ ;  /* 0x000000ff00087202 */ /* 0x000fc60000000f00 */
[----:B------:R-:W-:Y:S01]  /*fdd0*/  @P0 FMUL.FTZ R8, R12, R9 ;  /* 0x000000090c080220 */ /* 0x000fe20000410000 */
[----:B------:R-:W-:-:S03]  /*fde0*/  PRMT R9, R59, 0x7632, R9 ;  /* 0x000076323b097816 */ /* 0x000fc60000000009 */
[----:B------:R-:W-:Y:S01]  /*fdf0*/  FADD.FTZ R147, R147, R8 ;  /* 0x0000000893937221 */ /* 0x000fe20000010000 */
[----:B------:R-:W-:Y:S01]  /*fe00*/  @P0 SHF.L.U32 R9, R9, 0x10, RZ ;  /* 0x0000001009090819 */ /* 0x000fe200000006ff */
[----:B------:R-:W-:-:S04]  /*fe10*/  IMAD.MOV.U32 R8, RZ, RZ, RZ ;  /* 0x000000ffff087224 */ /* 0x000fc800078e00ff */
[----:B------:R-:W-:-:S05]  /*fe20*/  @P0 FMUL.FTZ R8, R9, R12 ;  /* 0x0000000c09080220 */ /* 0x000fca0000410000 */
[----:B------:R-:W-:-:S04]  /*fe30*/  F2FP.BF16.F32.PACK_AB R8, RZ, R8 ;  /* 0x00000008ff08723e */ /* 0x000fc800000010ff */
[----:B------:R-:W-:-:S07]  /*fe40*/  PRMT R155, R155, 0x5410, R8 ;  /* 0x000054109b9b7816 */ /* 0x000fce0000000008 */
.L_x_1286:
[----:B------:R-:W-:Y:S05]  /*fe50*/  BSYNC.RECONVERGENT B1 ;  /* 0x0000000000017941 */ /* 0x000fea0003800200 */
.L_x_1269:
[----:B01-3--:R-:W0:Y:S02]  /*fe60*/  @P2 LDC.64 R8, c[0x0][0x478] ;  /* 0x00011e00ff082b82 */ /* 0x00be240000000a00 */
[----:B0-----:R-:W-:-:S06]  /*fe70*/  @P2 IMAD.WIDE.U32 R180, R180, 0x10, R8 ;  /* 0x00000010b4b42825 */ /* 0x001fcc00078e0008 */
[----:B------:R-:W0:Y:S01]  /*fe80*/  @P1 LDC.64 R8, c[0x0][0x468] ;  /* 0x00011a00ff081b82 */ /* 0x000e220000000a00 */
[----:B------:R4:W-:Y:S01]  /*fe90*/  @P2 STG.E.128 desc[UR6][R180.64], R156 ;  /* 0x0000009cb4002986 */ /* 0x0009e2000c101d06 */
[----:B0-----:R-:W-:-:S05]  /*fea0*/  @P1 IMAD.WIDE.U32 R10, R10, 0x10, R8 ;  /* 0x000000100a0a1825 */ /* 0x001fca00078e0008 */
[----:B------:R4:W-:Y:S02]  /*feb0*/  @P1 STG.E.128 desc[UR6][R10.64], R152 ;  /* 0x000000980a001986 */ /* 0x0009e4000c101d06 */
.L_x_1266:
[----:B------:R-:W-:Y:S05]  /*fec0*/  BSYNC.RECONVERGENT B2 ;  /* 0x0000000000027941 */ /* 0x000fea0003800200 */
.L_x_1265:
[----:B01-3--:R-:W0:Y:S02]  /*fed0*/  LDC.64 R8, c[0x0][0x380] ;  /* 0x0000e000ff087b82 */ /* 0x00be240000000a00 */
[----:B0-----:R-:W-:-:S04]  /*fee0*/  LEA R13, R8, R13, 0x2 ;  /* 0x0000000d080d7211 */ /* 0x001fc800078e10ff */
[----:B------:R-:W-:-:S13]  /*fef0*/  ISETP.GE.AND P0, PT, R13, R9, PT ;  /* 0x000000090d00720c */ /* 0x000fda0003f06270 */
[----:B------:R-:W-:Y:S05]  /*ff00*/  @!P0 BRA `(.L_x_1358) ;  /* 0xffffff0800f48947 */ /* 0x000fea000383ffff */
.L_x_962:
[----:B------:R-:W-:Y:S05]  /*ff10*/  BSYNC B0 ;  /* 0x0000000000007941 */ /* 0x000fea0003800000 */
.L_x_961:
[----:B----4-:R-:W0:Y:S01]  /*ff20*/  S2R R180, SR_TID.X ;  /* 0x0000000000b47919 */ /* 0x010e220000002100 */
[----:B------:R-:W-:Y:S01]  /*ff30*/  MOV R4, 0x400 ;  /* 0x0000040000047802 */ /* 0x000fe20000000f00 */
[----:B------:R-:W-:Y:S05]  /*ff40*/  WARPSYNC.ALL ;  /* 0x0000000000007948 */ /* 0x000fea0003800000 */
[----:B------:R-:W1:Y:S01]  /*ff50*/  S2R R5, SR_CgaCtaId ;  /* 0x0000000000057919 */ /* 0x000e620000008800 */
[----:B------:R-:W3:Y:S01]  /*ff60*/  S2UR UR4, SR_CTAID.X ;  /* 0x00000000000479c3 */ /* 0x000ee20000002500 */
[----:B------:R-:W4:Y:S01]  /*ff70*/  LDCU.128 UR16, c[0x0][0x440] ;  /* 0x00008800ff1077ac */ /* 0x000f220008000c00 */
[----:B------:R-:W-:Y:S01]  /*ff80*/  BSSY.RECONVERGENT B0, `(.L_x_1359) ;  /* 0x0000096000007945 */ /* 0x000fe20003800200 */
[----:B0-----:R-:W-:-:S02]  /*ff90*/  SHF.L.U32 R2, R180, 0x7, RZ ;  /* 0x00000007b4027819 */ /* 0x001fc400000006ff */
[----:B------:R-:W-:Y:S02]  /*ffa0*/  SHF.L.U32 R0, R180, 0x5, RZ ;  /* 0x00000005b4007819 */ /* 0x000fe400000006ff */
[----:B------:R-:W-:Y:S02]  /*ffb0*/  LOP3.LUT R3, R2, 0x3000, RZ, 0xc0, !PT ;  /* 0x0000300002037812 */ /* 0x000fe400078ec0ff */
[C---:B-----5:R-:W-:Y:S02]  /*ffc0*/  LOP3.LUT R58, R180.reuse, 0x7f, RZ, 0x3c, !PT ;  /* 0x0000007fb43a7812 */ /* 0x060fe400078e3cff */
[----:B-1----:R-:W-:Y:S02]  /*ffd0*/  LEA R5, R5, R4, 0x18 ;  /* 0x0000000405057211 */ /* 0x002fe400078ec0ff */
[----:B------:R-:W-:Y:S02]  /*ffe0*/  LOP3.LUT R0, R3, 0x3e0, R0, 0xf8, !PT ;  /* 0x000003e003007812 */ /* 0x000fe400078ef800 */
[----:B------:R-:W-:-:S02]  /*fff0*/  LEA R8, R180, R5, 0x2 ;  /* 0x00000005b4087211 */ /* 0x000fc400078e10ff */
[----:B------:R-:W-:Y:S02]  /*10000*/  IADD3 R0, PT, PT, R0, R5, RZ ;  /* 0x0000000500007210 */ /* 0x000fe40007ffe0ff */
[----:B------:R-:W-:-:S03]  /*10010*/  IADD3 R58, PT, PT, R58, R15, RZ ;  /* 0x0000000f3a3a7210 */ /* 0x000fc60007ffe0ff */
[----:B------:R-:W-:Y:S01]  /*10020*/  STS.128 [R0], R84 ;  /* 0x0000005400007388 */ /* 0x000fe20000000c00 */
[C---:B------:R-:W-:Y:S02]  /*10030*/  ISETP.GE.U32.AND P6, PT, R58.reuse, 0x100, PT ;  /* 0x000001003a00780c */ /* 0x040fe40003fc6070 */
[----:B------:R-:W-:Y:S01]  /*10040*/  ISETP.GE.U32.AND P5, PT, R58, 0x180, PT ;  /* 0x000001803a00780c */ /* 0x000fe20003fa6070 */
        /* <DEDUP_REMOVED lines=45> */
[----:B------:R-:W-:Y:S04]  /*10320*/  STS.128 [R0+0x10], R64 ;  /* 0x0000104000007388 */ /* 0x000fe80000000c00 */
[----:B------:R-:W-:Y:S04]  /*10330*/  STS.128 [R0+0x400], R92 ;  /* 0x0004005c00007388 */ /* 0x000fe80000000c00 */
[----:B------:R-:W-:Y:S04]  /*10340*/  STS.128 [R0+0x410], R96 ;  /* 0x0004106000007388 */ /* 0x000fe80000000c00 */
[----:B------:R-:W-:Y:S01]  /*10350*/  STS.128 [R0+0x800], R68 ;  /* 0x0008004400007388 */ /* 0x000fe20000000c00 */
[----:B---3--:R-:W-:Y:S01]  /*10360*/  IMAD R62, R15, UR4, RZ ;  /* 0x000000040f3e7c24 */ /* 0x008fe2000f8e02ff */
[----:B------:R-:W0:Y:S01]  /*10370*/  LDCU.64 UR4, c[0x0][0x460] ;  /* 0x00008c00ff0477ac */ /* 0x000e220008000a00 */
[----:B-1----:R-:W-:Y:S01]  /*10380*/  FADD.FTZ R15, R2, R7 ;  /* 0x00000007020f7221 */ /* 0x002fe20000010000 */
[----:B------:R-:W-:Y:S02]  /*10390*/  STS.128 [R0+0x810], R72 ;  /* 0x0008104800007388 */ /* 0x000fe40000000c00 */
[----:B------:R-:W-:-:S02]  /*103a0*/  IADD3 R62, P0, PT, R62, R180, RZ ;  /* 0x000000b43e3e7210 */ /* 0x000fc40007f1e0ff */
[----:B------:R-:W-:Y:S02]  /*103b0*/  STS.128 [R0+0xc00], R76 ;  /* 0x000c004c00007388 */ /* 0x000fe40000000c00 */
[----:B------:R-:W-:Y:S02]  /*103c0*/  IADD3.X R87, PT, PT, RZ, RZ, RZ, P0, !PT ;  /* 0x000000ffff577210 */ /* 0x000fe400007fe4ff */
[----:B------:R-:W-:Y:S02]  /*103d0*/  STS.128 [R0+0xc10], R80 ;  /* 0x000c105000007388 */ /* 0x000fe40000000c00 */
[----:B------:R-:W-:Y:S01]  /*103e0*/  SHF.L.U64.HI R60, R62, 0x2, R87 ;  /* 0x000000023e3c7819 */ /* 0x000fe20000010257 */
[----:B------:R-:W-:Y:S06]  /*103f0*/  BAR.SYNC.DEFER_BLOCKING 0x0 ;  /* 0x0000000000007b1d */ /* 0x000fec0000010000 */
        /* <DEDUP_REMOVED lines=78> */
.L_x_1360:
[----:B------:R-:W-:Y:S05]  /*108e0*/  BSYNC.RECONVERGENT B0 ;  /* 0x0000000000007941 */ /* 0x000fea0003800200 */
.L_x_1359:
        /* <DEDUP_REMOVED lines=129> */
.L_x_1362:
[----:B------:R-:W-:Y:S05]  /*11100*/  BSYNC.RECONVERGENT B0 ;  /* 0x0000000000007941 */ /* 0x000fea0003800200 */
.L_x_1361:
        /* <DEDUP_REMOVED lines=18> */
.L_x_1364:
[----:B------:R-:W-:Y:S05]  /*11230*/  BSYNC.RECONVERGENT B0 ;  /* 0x0000000000007941 */ /* 0x000fea0003800200 */
.L_x_1363:
        /* <DEDUP_REMOVED lines=18> */
.L_x_1366:
[----:B------:R-:W-:Y:S05]  /*11360*/  BSYNC.RECONVERGENT B0 ;  /* 0x0000000000007941 */ /* 0x000fea0003800200 */
.L_x_1365:
[----:B------:R-:W-:Y:S01]  /*11370*/  BSSY.RECONVERGENT B0, `(.L_x_1367) ;  /* 0x0000012000007945 */ /* 0x000fe20003800200 */
[----:B------:R-:W-:-:S03]  /*11380*/  FADD.FTZ R27, R27, R24 ;  /* 0x000000181b1b7221 */ /* 0x000fc60000010000 */
[----:B------:R-:W-:Y:S05]  /*11390*/  @!P1 BRA `(.L_x_1368) ;  /* 0x00000000003c9947 */ /* 0x000fea0003800000 */
[----:B01-3--:R-:W-:Y:S01]  /*113a0*/  MOV R2, R64 ;  /* 0x0000004000027202 */ /* 0x00bfe20000000f00 */
        /* <DEDUP_REMOVED lines=14> */
.L_x_1368:
[----:B------:R-:W-:Y:S05]  /*11490*/  BSYNC.RECONVERGENT B0 ;  /* 0x0000000000007941 */ /* 0x000fea0003800200 */
.L_x_1367:
[----:B------:R-:W-:Y:S01]  /*114a0*/  BSSY.RECONVERGENT B0, `(.L_x_1369) ;  /* 0x0000012000007945 */ /* 0x000fe20003800200 */
[----:B------:R-:W-:-:S03]  /*114b0*/  FADD.FTZ R47, R18, R47 ;  /* 0x0000002f122f7221 */ /* 0x000fc60000010000 */
[----:B------:R-:W-:Y:S05]  /*114c0*/  @!P2 BRA `(.L_x_1370) ;  /* 0x00000000003ca947 */ /* 0x000fea0003800000 */
[----:B01-34-:R-:W-:Y:S02]  /*114d0*/  MOV R2, R64 ;  /* 0x0000004000027202 */ /* 0x01bfe40000000f00 */
        /* <DEDUP_REMOVED lines=14> */
.L_x_1370:
[----:B------:R-:W-:Y:S05]  /*115c0*/  BSYNC.RECONVERGENT B0 ;  /* 0x0000000000007941 */ /* 0x000fea0003800200 */
.L_x_1369:
[----:B------:R-:W-:Y:S01]  /*115d0*/  BSSY.RECONVERGENT B0, `(.L_x_1371) ;  /* 0x0000012000007945 */ /* 0x000fe20003800200 */
[----:B--2---:R-:W-:-:S03]  /*115e0*/  FADD.FTZ R29, R29, R26 ;  /* 0x0000001a1d1d7221 */ /* 0x004fc60000010000 */
        /* <DEDUP_REMOVED lines=16> */
.L_x_1372:
[----:B------:R-:W-:Y:S05]  /*116f0*/  BSYNC.RECONVERGENT B0 ;  /* 0x0000000000007941 */ /* 0x000fea0003800200 */
.L_x_1371:
        /* <DEDUP_REMOVED lines=11> */
.L_x_973:
[----:B------:R-:W-:Y:S01]  /*117b0*/  HFMA2 R10, -RZ, RZ, 0, 5.9604644775390625e-08 ;  /* 0x00000001ff0a7431 */ /* 0x000fe200000001ff */
[----:B------:R-:W-:Y:S01]  /*117c0*/  BSSY B1, `(.L_x_1373) ;  /* 0x0000007000017945 */ /* 0x000fe20003800000 */
[----:B------:R-:W-:Y:S01]  /*117d0*/  MOV R180, R225 ;  /* 0x000000e100b47202 */ /* 0x000fe20000000f00 */
[----:B0-----:R-:W-:Y:S01]  /*117e0*/  IMAD.MOV.U32 R9, RZ, RZ, 0x1f ;  /* 0x0000001fff097424 */ /* 0x001fe200078e00ff */
[----:B------:R-:W-:-:S07]  /*117f0*/  MOV R8, 0xffffffff ;  /* 0xffffffff00087802 */ /* 0x000fce0000000f00 */
[----:B-----5:R-:W-:Y:S05]  /*11800*/  WARPSYNC.COLLECTIVE R8, `(.L_x_1374) ;  /* 0x0000000008087348 */ /* 0x020fea0003c00000 */
[----:B------:R0:W1:Y:S02]  /*11810*/  SHFL.BFLY P0, R181, R180, R10, R9 ;  /* 0x0c00000ab4b57389 */ /* 0x0000640000000009 */
[----:B01---5:R-:W-:Y:S05]  /*11820*/  ENDCOLLECTIVE ;  /* 0x000000000000791b */ /* 0x023fea0003800000 */
.L_x_1374:
[----:B------:R-:W-:Y:S05]  /*11830*/  BSYNC B1 ;  /* 0x0000000000017941 */ /* 0x000fea0003800000 */
.L_x_1373:
        /* <DEDUP_REMOVED lines=8> */
.L_x_1375:
[----:B------:R-:W-:Y:S01]  /*118c0*/  HFMA2 R10, -RZ, RZ, 0, 1.1920928955078125e-07 ;  /* 0x00000002ff0a7431 */ /* 0x000fe200000001ff */
[----:B------:R-:W-:Y:S01]  /*118d0*/  MOV R180, R225 ;  /* 0x000000e100b47202 */ /* 0x000fe20000000f00 */
[----:B------:R-:W-:-:S07]  /*118e0*/  FADD.FTZ R226, R181, R226 ;  /* 0x000000e2b5e27221 */ /* 0x000fce0000010000 */
[----:B------:R-:W-:Y:S05]  /*118f0*/  WARPSYNC.COLLECTIVE R8, `(.L_x_1376) ;  /* 0x0000000008087348 */ /* 0x000fea0003c00000 */
[----:B------:R0:W1:Y:S02]  /*11900*/  SHFL.BFLY P0, R181, R180, R10, R9 ;  /* 0x0c00000ab4b57389 */ /* 0x0000640000000009 */
[----:B01----:R-:W-:Y:S05]  /*11910*/  ENDCOLLECTIVE ;  /* 0x000000000000791b */ /* 0x003fea0003800000 */
.L_x_1376:
[----:B------:R-:W-:Y:S01]  /*11920*/  MOV R180, R226 ;  /* 0x000000e200b47202 */ /* 0x000fe20000000f00 */
[----:B------:R-:W-:-:S07]  /*11930*/  FADD.FTZ R225, R225, R181 ;  /* 0x000000b5e1e17221 */ /* 0x000fce0000010000 */
[----:B------:R-:W-:Y:S05]  /*11940*/  WARPSYNC.COLLECTIVE R8, `(.L_x_1377) ;  /* 0x0000000008087348 */ /* 0x000fea0003c00000 */
[----:B------:R0:W1:Y:S02]  /*11950*/  SHFL.BFLY P0, R181, R180, R10, R9 ;  /* 0x0c00000ab4b57389 */ /* 0x0000640000000009 */
[----:B01----:R-:W-:Y:S05]  /*11960*/  ENDCOLLECTIVE ;  /* 0x000000000000791b */ /* 0x003fea0003800000 */
.L_x_1377:
[----:B------:R-:W-:Y:S01]  /*11970*/  MOV R180, R225 ;  /* 0x000000e100b47202 */ /* 0x000fe20000000f00 */
[----:B------:R-:W-:Y:S02]  /*11980*/  IMAD.MOV.U32 R10, RZ, RZ, 0x4 ;  /* 0x00000004ff0a7424 */ /* 0x000fe400078e00ff */
[----:B------:R-:W-:-:S07]  /*11990*/  FADD.FTZ R226, R226, R181 ;  /* 0x000000b5e2e27221 */ /* 0x000fce0000010000 */
[----:B------:R-:W-:Y:S05]  /*119a0*/  WARPSYNC.COLLECTIVE R8, `(.L_x_1378) ;  /* 0x0000000008087348 */ /* 0x000fea0003c00000 */
[----:B------:R0:W1:Y:S02]  /*119b0*/  SHFL.BFLY P0, R181, R180, R10, R9 ;  /* 0x0c00000ab4b57389 */ /* 0x0000640000000009 */
[----:B01----:R-:W-:Y:S05]  /*119c0*/  ENDCOLLECTIVE ;  /* 0x000000000000791b */ /* 0x003fea0003800000 */
.L_x_1378:
[----:B------:R-:W-:Y:S01]  /*119d0*/  MOV R180, R226 ;  /* 0x000000e200b47202 */ /* 0x000fe20000000f00 */
[----:B------:R-:W-:-:S07]  /*119e0*/  FADD.FTZ R225, R225, R181 ;  /* 0x000000b5e1e17221 */ /* 0x000fce0000010000 */
[----:B------:R-:W-:Y:S05]  /*119f0*/  WARPSYNC.COLLECTIVE R8, `(.L_x_1379) ;  /* 0x0000000008087348 */ /* 0x000fea0003c00000 */
[----:B------:R0:W1:Y:S02]  /*11a00*/  SHFL.BFLY P0, R181, R180, R10, R9 ;  /* 0x0c00000ab4b57389 */ /* 0x0000640000000009 */
[----:B01----:R-:W-:Y:S05]  /*11a10*/  ENDCOLLECTIVE ;  /* 0x000000000000791b */ /* 0x003fea0003800000 */
.L_x_1379:
[----:B------:R-:W-:Y:S01]  /*11a20*/  HFMA2 R10, -RZ, RZ, 0, 4.76837158203125e-07 ;  /* 0x00000008ff0a7431 */ /* 0x000fe200000001ff */
[----:B------:R-:W-:Y:S01]  /*11a30*/  MOV R180, R225 ;  /* 0x000000e100b47202 */ /* 0x000fe20000000f00 */
[----:B------:R-:W-:-:S07]  /*11a40*/  FADD.FTZ R226, R226, R181 ;  /* 0x000000b5e2e27221 */ /* 0x000fce0000010000 */
[----:B------:R-:W-:Y:S05]  /*11a50*/  WARPSYNC.COLLECTIVE R8, `(.L_x_1380) ;  /* 0x0000000008087348 */ /* 0x000fea0003c00000 */
[----:B------:R0:W1:Y:S02]  /*11a60*/  SHFL.BFLY P0, R181, R180, R10, R9 ;  /* 0x0c00000ab4b57389 */ /* 0x0000640000000009 */
[----:B01----:R-:W-:Y:S05]  /*11a70*/  ENDCOLLECTIVE ;  /* 0x000000000000791b */ /* 0x003fea0003800000 */
.L_x_1380:
[----:B------:R-:W-:Y:S01]  /*11a80*/  MOV R180, R226 ;  /* 0x000000e200b47202 */ /* 0x000fe20000000f00 */
[----:B------:R-:W-:-:S07]  /*11a90*/  FADD.FTZ R225, R225, R181 ;  /* 0x000000b5e1e17221 */ /* 0x000fce0000010000 */
[----:B------:R-:W-:Y:S05]  /*11aa0*/  WARPSYNC.COLLECTIVE R8, `(.L_x_1381) ;  /* 0x0000000008087348 */ /* 0x000fea0003c00000 */
[----:B------:R0:W1:Y:S02]  /*11ab0*/  SHFL.BFLY P0, R181, R180, R10, R9 ;  /* 0x0c00000ab4b57389 */ /* 0x0000640000000009 */
[----:B01----:R-:W-:Y:S05]  /*11ac0*/  ENDCOLLECTIVE ;  /* 0x000000000000791b */ /* 0x003fea0003800000 */
.L_x_1381:
[----:B------:R-:W-:Y:S01]  /*11ad0*/  HFMA2 R10, -RZ, RZ, 0, 9.5367431640625e-07 ;  /* 0x00000010ff0a7431 */ /* 0x000fe200000001ff */
[----:B------:R-:W-:Y:S01]  /*11ae0*/  MOV R180, R225 ;  /* 0x000000e100b47202 */ /* 0x000fe20000000f00 */
[----:B------:R-:W-:-:S07]  /*11af0*/  FADD.FTZ R226, R226, R181 ;  /* 0x000000b5e2e27221 */ /* 0x000fce0000010000 */
[----:B------:R-:W-:Y:S05]  /*11b00*/  WARPSYNC.COLLECTIVE R8, `(.L_x_1382) ;  /* 0x0000000008087348 */ /* 0x000fea0003c00000 */
[----:B------:R0:W1:Y:S02]  /*11b10*/  SHFL.BFLY P0, R181, R180, R10, R9 ;  /* 0x0c00000ab4b57389 */ /* 0x0000640000000009 */
[----:B01----:R-:W-:Y:S05]  /*11b20*/  ENDCOLLECTIVE ;  /* 0x000000000000791b */ /* 0x003fea0003800000 */
.L_x_1382:
[----:B------:R-:W-:Y:S02]  /*11b30*/  MOV R180, R226 ;  /* 0x000000e200b47202 */ /* 0x000fe40000000f00 */
[----:B------:R-:W-:-:S07]  /*11b40*/  MOV R182, R181 ;  /* 0x000000b500b67202 */ /* 0x000fce0000000f00 */
[----:B------:R-:W-:Y:S05]  /*11b50*/  WARPSYNC.COLLECTIVE R8, `(.L_x_1383) ;  /* 0x0000000008087348 */ /* 0x000fea0003c00000 */
[----:B------:R0:W1:Y:S02]  /*11b60*/  SHFL.BFLY P0, R181, R180, R10, R9 ;  /* 0x0c00000ab4b57389 */ /* 0x0000640000000009 */
[----:B01----:R-:W-:Y:S05]  /*11b70*/  ENDCOLLECTIVE ;  /* 0x000000000000791b */ /* 0x003fea0003800000 */
.L_x_1383:
[----:B------:R-:W-:Y:S01]  /*11b80*/  MOV R8, R181 ;  /* 0x000000b500087202 */ /* 0x000fe20000000f00 */
[----:B------:R-:W-:Y:S06]  /*11b90*/  BRA `(.L_x_1384) ;  /* 0xffffff1000f47947 */ /* 0x000fec000383ffff */
.L_x_1385:
        /* <DEDUP_REMOVED lines=14> */
.L_x_19963:


//--------------------- .text._ZN10layer_norm22ln_bwd_finalize_kernelINS_22Kernel_traits_finalizeILj1024E13__nv_bfloat16S2_S2_S2_fjLb1ELj1024ELj4ENS_18Kernel_traits_baseILj1024ES2_S2_S2_S2_fjLj1024EEEEELb1ELb1EEEvNS_9BwdParamsE --------------------------
	.section	.text._ZN10layer_norm22ln_bwd_finalize_kernelINS_22Kernel_traits_finalizeILj1024E13__nv_bfloat16S2_S2_S2_fjLb1ELj1024ELj4ENS_18Kernel_traits_baseILj1024ES2_S2_S2_S2_fjLj1024EEEEELb1ELb1EEEvNS_9BwdParamsE,"ax",@progbits
	.align	128
        .global         _ZN10layer_norm22ln_bwd_finalize_kernelINS_22Kernel_traits_finalizeILj1024E13__nv_bfloat16S2_S2_S2_fjLb1ELj1024ELj4ENS_18Kernel_traits_baseILj1024ES2_S2_S2_S2_fjLj1024EEEEELb1ELb1EEEvNS_9BwdParamsE
        .type           _ZN10layer_norm22ln_bwd_finalize_kernelINS_22Kernel_traits_finalizeILj1024E13__nv_bfloat16S2_S2_S2_fjLb1ELj1024ELj4ENS_18Kernel_traits_baseILj1024ES2_S2_S2_S2_fjLj1024EEEEELb1ELb1EEEvNS_9BwdParamsE,@function
        .size           _ZN10layer_norm22ln_bwd_finalize_kernelINS_22Kernel_traits_finalizeILj1024E13__nv_bfloat16S2_S2_S2_fjLb1ELj1024ELj4ENS_18Kernel_traits_baseILj1024ES2_S2_S2_S2_fjLj1024EEEEELb1ELb1EEEvNS_9BwdParamsE,(.L_x_19964 - _ZN10layer_norm22ln_bwd_finalize_kernelINS_22Kernel_traits_finalizeILj1024E13__nv_bfloat16S2_S2_S2_fjLb1ELj1024ELj4ENS_18Kernel_traits_baseILj1024ES2_S2_S2_S2_fjLj1024EEEEELb1ELb1EEEvNS_9BwdParamsE)
        .other          _ZN10layer_norm22ln_bwd_finalize_kernelINS_22Kernel_traits_finalizeILj1024E13__nv_bfloat16S2_S2_S2_fjLb1ELj1024ELj4ENS_18Kernel_traits_baseILj1024ES2_S2_S2_S2_fjLj1024EEEEELb1ELb1EEEvNS_9BwdParamsE,@"STO_CUDA_ENTRY STV_DEFAULT"
_ZN10layer_norm22ln_bwd_finalize_kernelINS_22Kernel_traits_finalizeILj1024E13__nv_bfloat16S2_S2_S2_fjLb1ELj1024ELj4ENS_18Kernel_traits_baseILj1024ES2_S2_S2_S2_fjLj1024EEEEELb1ELb1EEEvNS_9BwdParamsE:
.text._ZN10layer_norm22ln_bwd_finalize_kernelINS_22Kernel_traits_finalizeILj1024E13__nv_bfloat16S2_S2_S2_fjLb1ELj1024ELj4ENS_18Kernel_traits_baseILj1024ES2_S2_S2_S2_fjLj1024EEEEELb1ELb1EEEvNS_9BwdParamsE:
        /* <DEDUP_REMOVED lines=12> */
[----:B------:R-:W-:Y:S01]  /*00c0*/  HFMA2 R7, -RZ, RZ, 0, 0 ;  /* 0x00000000ff077431 */ /* 0x000fe200000001ff */
[----:B------:R-:W-:Y:S02]  /*00d0*/  LOP3.LUT R5, R2, 0x1f, RZ, 0xc0, !PT ;  /* 0x0000001f02057812 */ /* 0x000fe400078ec0ff */
[----:B------:R-:W-:Y:S02]  /*00e0*/  MOV R25, RZ ;  /* 0x000000ff00197202 */ /* 0x000fe40000000f00 */
[----:B0-----:R-:W-:-:S13]  /*00f0*/  ISETP.GE.U32.AND P0, PT, R4, UR8, PT ;  /* 0x0000000804007c0c */ /* 0x001fda000bf06070 */
[----:B-1----:R-:W-:Y:S05]  /*0100*/  @P0 BRA `(.L_x_1387) ;  /* 0x0000000c00840947 */ /* 0x002fea0003800000 */
        /* <DEDUP_REMOVED lines=12> */
[----:B------:R-:W0:Y:S01]  /*01d0*/  LDC R11, c[0x0][0x388] ;  /* 0x0000e200ff0b7b82 */ /* 0x000e220000000800 */
[C---:B------:R-:W-:Y:S02]  /*01e0*/  LOP3.LUT R13, R4.reuse, 0x80, RZ, 0xfc, !PT ;  /* 0x00000080040d7812 */ /* 0x040fe400078efcff */
[C---:B------:R-:W-:Y:S02]  /*01f0*/  LOP3.LUT R15, R4.reuse, 0xa0, RZ, 0xfc, !PT ;  /* 0x000000a0040f7812 */ /* 0x040fe400078efcff */
[C---:B------:R-:W-:Y:S02]  /*0200*/  LOP3.LUT R16, R4.reuse, 0xc0, RZ, 0xfc, !PT ;  /* 0x000000c004107812 */ /* 0x040fe400078efcff */
[C---:B------:R-:W-:Y:S02]  /*0210*/  LOP3.LUT R17, R4.reuse, 0xe0, RZ, 0xfc, !PT ;  /* 0x000000e004117812 */ /* 0x040fe400078efcff */
[C---:B------:R-:W-:Y:S02]  /*0220*/  LOP3.LUT R19, R4.reuse, 0x40, RZ, 0xfc, !PT ;  /* 0x0000004004137812 */ /* 0x040fe400078efcff */
[----:B------:R-:W-:-:S02]  /*0230*/  LOP3.LUT R21, R4, 0x60, RZ, 0xfc, !PT ;  /* 0x0000006004157812 */ /* 0x000fc400078efcff */
[----:B------:R-:W-:Y:S02]  /*0240*/  LOP3.LUT R24, R10, 0xffffff8, RZ, 0xc0, !PT ;  /* 0x0ffffff80a187812 */ /* 0x000fe400078ec0ff */
[----:B------:R-:W-:Y:S02]  /*0250*/  MOV R7, RZ ;  /* 0x000000ff00077202 */ /* 0x000fe40000000f00 */
[----:B------:R-:W-:Y:S02]  /*0260*/  MOV R6, R4 ;  /* 0x0000000400067202 */ /* 0x000fe40000000f00 */
[----:B------:R-:W-:Y:S01]  /*0270*/  IADD3 R24, PT, PT, -R24, RZ, RZ ;  /* 0x000000ff18187210 */ /* 0x000fe20007ffe1ff */
[-CC-:B0-----:R-:W-:Y:S02]  /*0280*/  IMAD R9, R9, R11.reuse, R12.reuse ;  /* 0x0000000b09097224 */ /* 0x181fe400078e020c */
[-CC-:B------:R-:W-:Y:S02]  /*0290*/  IMAD R14, R13, R11.reuse, R12.reuse ;  /* 0x0000000b0d0e7224 */ /* 0x180fe400078e020c */
[----:B------:R-:W-:-:S02]  /*02a0*/  IMAD R18, R15, R11, R12 ;  /* 0x0000000b0f127224 */ /* 0x000fc400078e020c */
[-CC-:B------:R-:W-:Y:S01]  /*02b0*/  IMAD R16, R16, R11.reuse, R12.reuse ;  /* 0x0000000b10107224 */ /* 0x180fe200078e020c */
[----:B------:R-:W-:Y:S01]  /*02c0*/  IADD3 R23, PT, PT, R5, R14, RZ ;  /* 0x0000000e05177210 */ /* 0x000fe20007ffe0ff */
[-CC-:B------:R-:W-:Y:S01]  /*02d0*/  IMAD R20, R17, R11.reuse, R12.reuse ;  /* 0x0000000b11147224 */ /* 0x180fe200078e020c */
[----:B------:R-:W-:Y:S01]  /*02e0*/  IADD3 R18, PT, PT, R5, R18, RZ ;  /* 0x0000001205127210 */ /* 0x000fe20007ffe0ff */
[-CC-:B------:R-:W-:Y:S01]  /*02f0*/  IMAD R22, R19, R11.reuse, R12.reuse ;  /* 0x0000000b13167224 */ /* 0x180fe200078e020c */
[----:B------:R-:W-:Y:S01]  /*0300*/  IADD3 R19, PT, PT, R5, R16, RZ ;  /* 0x0000001005137210 */ /* 0x000fe20007ffe0ff */
[--C-:B------:R-:W-:Y:S01]  /*0310*/  IMAD R28, R21, R11, R12.reuse ;  /* 0x0000000b151c7224 */ /* 0x100fe200078e020c */
[C---:B------:R-:W-:Y:S01]  /*0320*/  IADD3 R21, PT, PT, R5.reuse, R9, RZ ;  /* 0x0000000905157210 */ /* 0x040fe20007ffe0ff */
[----:B------:R-:W-:Y:S01]  /*0330*/  IMAD R12, R4, R11, R12 ;  /* 0x0000000b040c7224 */ /* 0x000fe200078e020c */
[C---:B------:R-:W-:Y:S02]  /*0340*/  IADD3 R13, PT, PT, R5.reuse, R22, RZ ;  /* 0x00000016050d7210 */ /* 0x040fe40007ffe0ff */
[----:B------:R-:W-:-:S02]  /*0350*/  IADD3 R20, PT, PT, R5, R20, RZ ;  /* 0x0000001405147210 */ /* 0x000fc40007ffe0ff */
[C---:B------:R-:W-:Y:S02]  /*0360*/  IADD3 R22, PT, PT, R5.reuse, R28, RZ ;  /* 0x0000001c05167210 */ /* 0x040fe40007ffe0ff */
[----:B------:R-:W-:-:S07]  /*0370*/  IADD3 R9, PT, PT, R5, R12, RZ ;  /* 0x0000000c05097210 */ /* 0x000fce0007ffe0ff */
.L_x_1390:
[----:B------:R-:W0:Y:S02]  /*0380*/  LDC.64 R14, c[0x0][0x440] ;  /* 0x00011000ff0e7b82 */ /* 0x000e240000000a00 */
[----:B0-----:R-:W-:-:S05]  /*0390*/  IMAD.WIDE.U32 R16, R9, 0x4, R14 ;  /* 0x0000000409107825 */ /* 0x001fca00078e000e */
[----:B------:R0:W2:Y:S02]  /*03a0*/  LDG.E R12, desc[UR6][R16.64] ;  /* 0x00000006100c7981 */ /* 0x0000a4000c1e1900 */
[----:B0-----:R-:W-:-:S05]  /*03b0*/  IMAD.WIDE.U32 R16, R21, 0x4, R14 ;  /* 0x0000000415107825 */ /* 0x001fca00078e000e */
[----:B------:R0:W3:Y:S02]  /*03c0*/  LDG.E R27, desc[UR6][R16.64] ;  /* 0x00000006101b7981 */ /* 0x0000e4000c1e1900 */
[----:B0-----:R-:W-:-:S04]  /*03d0*/  IMAD.WIDE.U32 R16, R13, 0x4, R14 ;  /* 0x000000040d107825 */ /* 0x001fc800078e000e */
[----:B--2---:R-:W-:Y:S02]  /*03e0*/  FADD.FTZ R12, R12, R7 ;  /* 0x000000070c0c7221 */ /* 0x004fe40000010000 */
[----:B------:R0:W2:Y:S02]  /*03f0*/  LDG.E R7, desc[UR6][R16.64] ;  /* 0x0000000610077981 */ /* 0x0000a4000c1e1900 */
[----:B0-----:R-:W-:-:S04]  /*0400*/  IMAD.WIDE.U32 R16, R22, 0x4, R14 ;  /* 0x0000000416107825 */ /* 0x001fc800078e000e */
[----:B---3--:R-:W-:Y:S01]  /*0410*/  FADD.FTZ R12, R12, R27 ;  /* 0x0000001b0c0c7221 */ /* 0x008fe20000010000 */
        /* <DEDUP_REMOVED lines=9> */
[----:B------:R0:W2:Y:S01]  /*04b0*/  LDG.E R7, desc[UR6][R16.64] ;  /* 0x0000000610077981 */ /* 0x0000a2000c1e1900 */
[----:B------:R-:W-:Y:S01]  /*04c0*/  IMAD.WIDE.U32 R14, R20, 0x4, R14 ;  /* 0x00000004140e7825 */ /* 0x000fe200078e000e */
[----:B0-----:R-:W0:Y:S03]  /*04d0*/  LDC.64 R16, c[0x0][0x448] ;  /* 0x00011200ff107b82 */ /* 0x001e260000000a00 */
[----:B---3--:R-:W-:Y:S02]  /*04e0*/  FADD.FTZ R28, R12, R27 ;  /* 0x0000001b0c1c7221 */ /* 0x008fe40000010000 */
[----:B------:R0:W3:Y:S02]  /*04f0*/  LDG.E R12, desc[UR6][R14.64] ;  /* 0x000000060e0c7981 */ /* 0x0000e4000c1e1900 */
[----:B0-----:R-:W-:-:S04]  /*0500*/  IMAD.WIDE.U32 R14, R9, 0x4, R16 ;  /* 0x00000004090e7825 */ /* 0x001fc800078e0010 */
[----:B--2---:R-:W-:Y:S02]  /*0510*/  FADD.FTZ R7, R28, R7 ;  /* 0x000000071c077221 */ /* 0x004fe40000010000 */
[----:B------:R0:W2:Y:S02]  /*0520*/  LDG.E R28, desc[UR6][R14.64] ;  /* 0x000000060e1c7981 */ /* 0x0000a4000c1e1900 */
        /* <DEDUP_REMOVED lines=15> */
[----:B0-----:R-:W-:-:S05]  /*0620*/  IMAD.WIDE.U32 R14, R19, 0x4, R16 ;  /* 0x00000004130e7825 */ /* 0x001fca00078e0010 */
[----:B------:R0:W4:Y:S02]  /*0630*/  LDG.E R27, desc[UR6][R14.64] ;  /* 0x000000060e1b7981 */ /* 0x000124000c1e1900 */
[----:B0-----:R-:W0:Y:S01]  /*0640*/  LDC.64 R14, c[0x0][0x460] ;  /* 0x00011800ff0e7b82 */ /* 0x001e220000000a00 */
[----:B------:R-:W-:-:S04]  /*0650*/  IMAD.WIDE.U32 R16, R20, 0x4, R16 ;  /* 0x0000000414107825 */ /* 0x000fc800078e0010 */
[----:B---3--:R-:W-:Y:S02]  /*0660*/  FADD.FTZ R7, R7, R12 ;  /* 0x0000000c07077221 */ /* 0x008fe40000010000 */
[----:B------:R0:W3:Y:S02]  /*0670*/  LDG.E R12, desc[UR6][R16.64] ;  /* 0x00000006100c7981 */ /* 0x0000e4000c1e1900 */
[----:B0-----:R-:W-:-:S04]  /*0680*/  IMAD.WIDE.U32 R16, R9, 0x4, R14 ;  /* 0x0000000409107825 */ /* 0x001fc800078e000e */
[----:B--2---:R-:W-:-:S04]  /*0690*/  FADD.FTZ R25, R25, R28 ;  /* 0x0000001c19197221 */ /* 0x004fc80000010000 */
[----:B----4-:R-:W-:Y:S02]  /*06a0*/  FADD.FTZ R25, R25, R27 ;  /* 0x0000001b19197221 */ /* 0x010fe40000010000 */
        /* <DEDUP_REMOVED lines=17> */
[----:B------:R-:W-:-:S06]  /*07c0*/  IMAD.WIDE.U32 R14, R20, 0x4, R14 ;  /* 0x00000004140e7825 */ /* 0x000fcc00078e000e */
[----:B------:R-:W4:Y:S01]  /*07d0*/  LDG.E R15, desc[UR6][R14.64] ;  /* 0x000000060e0f7981 */ /* 0x000f22000c1e1900 */
[----:B--2---:R-:W-:-:S03]  /*07e0*/  FADD.FTZ R26, R26, R27 ;  /* 0x0000001b1a1a7221 */ /* 0x004fc60000010000 */
[----:B------:R-:W2:Y:S01]  /*07f0*/  LDG.E R27, desc[UR6][R16.64] ;  /* 0x00000006101b7981 */ /* 0x000ea2000c1e1900 */
[----:B------:R-:W-:-:S04]  /*0800*/  IADD3 R24, PT, PT, R24, 0x8, RZ ;  /* 0x0000000818187810 */ /* 0x000fc80007ffe0ff */
[----:B------:R-:W-:Y:S01]  /*0810*/  ISETP.NE.AND P0, PT, R24, RZ, PT ;  /* 0x000000ff1800720c */ /* 0x000fe20003f05270 */
[----:B---3--:R-:W-:Y:S01]  /*0820*/  FADD.FTZ R25, R25, R12 ;  /* 0x0000000c19197221 */ /* 0x008fe20000010000 */
        /* <DEDUP_REMOVED lines=9> */
[----:B--2---:R-:W-:-:S04]  /*08c0*/  FADD.FTZ R26, R26, R27 ;  /* 0x0000001b1a1a7221 */ /* 0x004fc80000010000 */
[----:B----4-:R-:W-:Y:S01]  /*08d0*/  FADD.FTZ R26, R26, R15 ;  /* 0x0000000f1a1a7221 */ /* 0x010fe20000010000 */
[----:B------:R-:W-:Y:S06]  /*08e0*/  @P0 BRA `(.L_x_1390) ;  /* 0xfffffff800a40947 */ /* 0x000fec000383ffff */
.L_x_1389:
[----:B------:R-:W-:Y:S05]  /*08f0*/  BSYNC.RECONVERGENT B1 ;  /* 0x0000000000017941 */ /* 0x000fea0003800200 */
.L_x_1388:
[----:B------:R-:W-:-:S13]  /*0900*/  LOP3.LUT P0, R9, R10, 0x7, RZ, 0xc0, !PT ;  /* 0x000000070a097812 */ /* 0x000fda000780c0ff */
[----:B------:R-:W-:Y:S05]  /*0910*/  @!P0 BRA `(.L_x_1387) ;  /* 0x0000000400808947 */ /* 0x000fea0003800000 */
[----:B------:R-:W-:Y:S01]  /*0920*/  ISETP.GE.U32.AND P0, PT, R9, 0x4, PT ;  /* 0x000000040900780c */ /* 0x000fe20003f06070 */
[----:B------:R-:W-:Y:S01]  /*0930*/  BSSY.RECONVERGENT B1, `(.L_x_1391) ;  /* 0x0000030000017945 */ /* 0x000fe20003800200 */
[----:B------:R-:W-:-:S11]  /*0940*/  LOP3.LUT P1, R10, R10, 0x3, RZ, 0xc0, !PT ;  /* 0x000000030a0a7812 */ /* 0x000fd6000782c0ff */
[----:B------:R-:W-:Y:S05]  /*0950*/  @!P0 BRA `(.L_x_1392) ;  /* 0x0000000000b48947 */ /* 0x000fea0003800000 */
[----:B------:R-:W0:Y:S08]  /*0960*/  LDC R22, c[0x0][0x388] ;  /* 0x0000e200ff167b82 */ /* 0x000e300000000800 */
[----:B------:R-:W1:Y:S08]  /*0970*/  LDC.64 R12, c[0x0][0x440] ;  /* 0x00011000ff0c7b82 */ /* 0x000e700000000a00 */
[----:B------:R-:W2:Y:S01]  /*0980*/  LDC.64 R14, c[0x0][0x460] ;  /* 0x00011800ff0e7b82 */ /* 0x000ea20000000a00 */
[----:B0-----:R-:W-:-:S07]  /*0990*/  IMAD R9, R6, R22, R3 ;  /* 0x0000001606097224 */ /* 0x001fce00078e0203 */
[----:B------:R-:W0:Y:S01]  /*09a0*/  LDC.64 R16, c[0x0][0x448] ;  /* 0x00011200ff107b82 */ /* 0x000e220000000a00 */
[----:B-1----:R-:W-:-:S06]  /*09b0*/  IMAD.WIDE.U32 R20, R9, 0x4, R12 ;  /* 0x0000000409147825 */ /* 0x002fcc00078e000c */
[----:B------:R-:W3:Y:S01]  /*09c0*/  LDG.E R20, desc[UR6][R20.64] ;  /* 0x0000000614147981 */ /* 0x000ee2000c1e1900 */
[CC--:B------:R-:W-:Y:S01]  /*09d0*/  LEA R23, R22.reuse, R9.reuse, 0x5 ;  /* 0x0000000916177211 */ /* 0x0c0fe200078e28ff */
[----:B--2---:R-:W-:Y:S01]  /*09e0*/  IMAD.WIDE.U32 R18, R9, 0x4, R14 ;  /* 0x0000000409127825 */ /* 0x004fe200078e000e */
[----:B------:R-:W-:-:S04]  /*09f0*/  LEA R24, R22, R9, 0x6 ;  /* 0x0000000916187211 */ /* 0x000fc800078e30ff */
[----:B------:R1:W2:Y:S01]  /*0a00*/  LDG.E R27, desc[UR6][R18.64] ;  /* 0x00000006121b7981 */ /* 0x0002a2000c1e1900 */
[----:B0-----:R-:W-:-:S04]  /*0a10*/  IMAD.WIDE.U32 R28, R9, 0x4, R16 ;  /* 0x00000004091c7825 */ /* 0x001fc800078e0010 */
[C---:B-1----:R-:W-:Y:S02]  /*0a20*/  IMAD.WIDE.U32 R18, R24.reuse, 0x4, R12 ;  /* 0x0000000418127825 */ /* 0x042fe400078e000c */
[----:B------:R-:W4:Y:S04]  /*0a30*/  LDG.E R28, desc[UR6][R28.64] ;  /* 0x000000061c1c7981 */ /* 0x000f28000c1e1900 */
[----:B------:R0:W5:Y:S02]  /*0a40*/  LDG.E R9, desc[UR6][R18.64] ;  /* 0x0000000612097981 */ /* 0x000164000c1e1900 */
[----:B0-----:R-:W-:Y:S01]  /*0a50*/  IMAD.WIDE.U32 R18, R24, 0x4, R16 ;  /* 0x0000000418127825 */ /* 0x001fe200078e0010 */
[----:B------:R-:W-:-:S03]  /*0a60*/  LEA R22, R22, R24, 0x5 ;  /* 0x0000001816167211 */ /* 0x000fc600078e28ff */
[----:B---3--:R-:W-:Y:S01]  /*0a70*/  FADD.FTZ R11, R7, R20 ;  /* 0x00000014070b7221 */ /* 0x008fe20000010000 */
[----:B------:R-:W-:-:S05]  /*0a80*/  IMAD.WIDE.U32 R20, R23, 0x4, R12 ;  /* 0x0000000417147825 */ /* 0x000fca00078e000c */
[----:B------:R0:W3:Y:S02]  /*0a90*/  LDG.E R7, desc[UR6][R20.64] ;  /* 0x0000000614077981 */ /* 0x0000e4000c1e1900 */
[----:B0-----:R-:W-:-:S06]  /*0aa0*/  IMAD.WIDE.U32 R20, R23, 0x4, R16 ;  /* 0x0000000417147825 */ /* 0x001fcc00078e0010 */
[----:B------:R-:W5:Y:S04]  /*0ab0*/  LDG.E R21, desc[UR6][R20.64] ;  /* 0x0000000614157981 */ /* 0x000f68000c1e1900 */
[----:B------:R0:W5:Y:S01]  /*0ac0*/  LDG.E R20, desc[UR6][R18.64] ;  /* 0x0000000612147981 */ /* 0x000162000c1e1900 */
[----:B------:R-:W-:-:S04]  /*0ad0*/  IMAD.WIDE.U32 R12, R22, 0x4, R12 ;  /* 0x00000004160c7825 */ /* 0x000fc800078e000c */
[----:B------:R-:W-:Y:S02]  /*0ae0*/  IMAD.WIDE.U32 R16, R22, 0x4, R16 ;  /* 0x0000000416107825 */ /* 0x000fe400078e0010 */
[----:B------:R-:W5:Y:S02]  /*0af0*/  LDG.E R12, desc[UR6][R12.64] ;  /* 0x000000060c0c7981 */ /* 0x000f64000c1e1900 */
[--C-:B0-----:R-:W-:Y:S02]  /*0b00*/  IMAD.WIDE.U32 R18, R23, 0x4, R14.reuse ;  /* 0x0000000417127825 */ /* 0x101fe400078e000e */
[----:B------:R-:W5:Y:S04]  /*0b10*/  LDG.E R17, desc[UR6][R16.64] ;  /* 0x0000000610117981 */ /* 0x000f68000c1e1900 */
[----:B------:R0:W5:Y:S02]  /*0b20*/  LDG.E R23, desc[UR6][R18.64] ;  /* 0x0000000612177981 */ /* 0x000164000c1e1900 */
[----:B0-----:R-:W-:-:S04]  /*0b30*/  IMAD.WIDE.U32 R18, R24, 0x4, R14 ;  /* 0x0000000418127825 */ /* 0x001fc800078e000e */
[----:B------:R-:W-:Y:S02]  /*0b40*/  IMAD.WIDE.U32 R14, R22, 0x4, R14 ;  /* 0x00000004160e7825 */ /* 0x000fe400078e000e */
[----:B------:R-:W5:Y:S04]  /*0b50*/  LDG.E R22, desc[UR6][R18.64] ;  /* 0x0000000612167981 */ /* 0x000f68000c1e1900 */
[----:B------:R-:W5:Y:S01]  /*0b60*/  LDG.E R15, desc[UR6][R14.64] ;  /* 0x000000060e0f7981 */ /* 0x000f62000c1e1900 */
[----:B----4-:R-:W-:Y:S01]  /*0b70*/  FADD.FTZ R25, R25, R28 ;  /* 0x0000001c19197221 */ /* 0x010fe20000010000 */
[----:B--2---:R-:W-:Y:S01]  /*0b80*/  FADD.FTZ R26, R26, R27 ;  /* 0x0000001b1a1a7221 */ /* 0x004fe20000010000 */
[----:B------:R-:W-:Y:S01]  /*0b90*/  IADD3 R6, PT, PT, R6, 0x80, RZ ;  /* 0x0000008006067810 */ /* 0x000fe20007ffe0ff */
[----:B---3--:R-:W-:-:S04]  /*0ba0*/  FADD.FTZ R24, R11, R7 ;  /* 0x000000070b187221 */ /* 0x008fc80000010000 */
[----:B-----5:R-:W-:Y:S01]  /*0bb0*/  FADD.FTZ R9, R24, R9 ;  /* 0x0000000918097221 */ /* 0x020fe20000010000 */
[----:B------:R-:W-:-:S04]  /*0bc0*/  FADD.FTZ R21, R25, R21 ;  /* 0x0000001519157221 */ /* 0x000fc80000010000 */
[----:B------:R-:W-:Y:S01]  /*0bd0*/  FADD.FTZ R20, R21, R20 ;  /* 0x0000001415147221 */ /* 0x000fe20000010000 */
[----:B------:R-:W-:Y:S01]  /*0be0*/  FADD.FTZ R7, R9, R12 ;  /* 0x0000000c09077221 */ /* 0x000fe20000010000 */
[----:B------:R-:W-:Y:S02]  /*0bf0*/  FADD.FTZ R23, R26, R23 ;  /* 0x000000171a177221 */ /* 0x000fe40000010000 */
[----:B------:R-:W-:Y:S02]  /*0c00*/  FADD.FTZ R25, R20, R17 ;  /* 0x0000001114197221 */ /* 0x000fe40000010000 */
[----:B------:R-:W-:-:S04]  /*0c10*/  FADD.FTZ R22, R23, R22 ;  /* 0x0000001617167221 */ /* 0x000fc80000010000 */
[----:B------:R-:W-:-:S07]  /*0c20*/  FADD.FTZ R26, R22, R15 ;  /* 0x0000000f161a7221 */ /* 0x000fce0000010000 */
.L_x_1392:
[----:B------:R-:W-:Y:S05]  /*0c30*/  BSYNC.RECONVERGENT B1 ;  /* 0x0000000000017941 */ /* 0x000fea0003800200 */
.L_x_1391:
[----:B------:R-:W-:Y:S05]  /*0c40*/  @!P1 BRA `(.L_x_1387) ;  /* 0x0000000000b49947 */ /* 0x000fea0003800000 */
[----:B------:R-:W-:Y:S01]  /*0c50*/  ISETP.NE.AND P1, PT, R10, 0x1, PT ;  /* 0x000000010a00780c */ /* 0x000fe20003f25270 */
[----:B------:R-:W-:Y:S01]  /*0c60*/  BSSY.RECONVERGENT B1, `(.L_x_1393) ;  /* 0x000001c000017945 */ /* 0x000fe20003800200 */
[----:B------:R-:W-:-:S11]  /*0c70*/  LOP3.LUT P0, RZ, R8, 0x20, RZ, 0xc0, !PT ;  /* 0x0000002008ff7812 */ /* 0x000fd6000780c0ff */
[----:B------:R-:W-:Y:S05]  /*0c80*/  @!P1 BRA `(.L_x_1394) ;  /* 0x0000000000649947 */ /* 0x000fea0003800000 */
[----:B------:R-:W0:Y:S08]  /*0c90*/  LDC R12, c[0x0][0x388] ;  /* 0x0000e200ff0c7b82 */ /* 0x000e300000000800 */
[----:B------:R-:W1:Y:S08]  /*0ca0*/  LDC.64 R14, c[0x0][0x440] ;  /* 0x00011000ff0e7b82 */ /* 0x000e700000000a00 */
[----:B------:R-:W2:Y:S08]  /*0cb0*/  LDC.64 R10, c[0x0][0x448] ;  /* 0x00011200ff0a7b82 */ /* 0x000eb00000000a00 */
[----:B------:R-:W3:Y:S01]  /*0cc0*/  LDC.64 R8, c[0x0][0x460] ;  /* 0x00011800ff087b82 */ /* 0x000ee20000000a00 */
[----:B0-----:R-:W-:-:S05]  /*0cd0*/  IMAD R13, R6, R12, R3 ;  /* 0x0000000c060d7224 */ /* 0x001fca00078e0203 */
[----:B------:R-:W-:Y:S01]  /*0ce0*/  LEA R21, R12, R13, 0x5 ;  /* 0x0000000d0c157211 */ /* 0x000fe200078e28ff */
[----:B-1----:R-:W-:-:S04]  /*0cf0*/  IMAD.WIDE.U32 R18, R13, 0x4, R14 ;  /* 0x000000040d127825 */ /* 0x002fc800078e000e */
[----:B--2---:R-:W-:Y:S02]  /*0d00*/  IMAD.WIDE.U32 R16, R13, 0x4, R10 ;  /* 0x000000040d107825 */ /* 0x004fe400078e000a */
[----:B------:R-:W2:Y:S02]  /*0d10*/  LDG.E R18, desc[UR6][R18.64] ;  /* 0x0000000612127981 */ /* 0x000ea4000c1e1900 */
[----:B------:R-:W-:Y:S02]  /*0d20*/  IMAD.WIDE.U32 R14, R21, 0x4, R14 ;  /* 0x00000004150e7825 */ /* 0x000fe400078e000e */
[----:B------:R-:W4:Y:S02]  /*0d30*/  LDG.E R16, desc[UR6][R16.64] ;  /* 0x0000000610107981 */ /* 0x000f24000c1e1900 */
[----:B---3--:R-:W-:Y:S02]  /*0d40*/  IMAD.WIDE.U32 R12, R13, 0x4, R8 ;  /* 0x000000040d0c7825 */ /* 0x008fe400078e0008 */
[----:B------:R-:W3:Y:S02]  /*0d50*/  LDG.E R14, desc[UR6][R14.64] ;  /* 0x000000060e0e7981 */ /* 0x000ee4000c1e1900 */
[----:B------:R-:W-:-:S02]  /*0d60*/  IMAD.WIDE.U32 R10, R21, 0x4, R10 ;  /* 0x00000004150a7825 */ /* 0x000fc400078e000a */
[----:B------:R-:W5:Y:S02]  /*0d70*/  LDG.E R13, desc[UR6][R12.64] ;  /* 0x000000060c0d7981 */ /* 0x000f64000c1e1900 */
[----:B------:R-:W-:Y:S02]  /*0d80*/  IMAD.WIDE.U32 R8, R21, 0x4, R8 ;  /* 0x0000000415087825 */ /* 0x000fe400078e0008 */
[----:B------:R-:W5:Y:S04]  /*0d90*/  LDG.E R10, desc[UR6][R10.64] ;  /* 0x000000060a0a7981 */ /* 0x000f68000c1e1900 */
[----:B------:R-:W5:Y:S01]  /*0da0*/  LDG.E R9, desc[UR6][R8.64] ;  /* 0x0000000608097981 */ /* 0x000f62000c1e1900 */
[----:B------:R-:W-:Y:S01]  /*0db0*/  IADD3 R6, PT, PT, R6, 0x40, RZ ;  /* 0x0000004006067810 */ /* 0x000fe20007ffe0ff */
[----:B--2---:R-:W-:Y:S01]  /*0dc0*/  FADD.FTZ R7, R7, R18 ;  /* 0x0000001207077221 */ /* 0x004fe20000010000 */
[----:B----4-:R-:W-:-:S03]  /*0dd0*/  FADD.FTZ R25, R25, R16 ;  /* 0x0000001019197221 */ /* 0x010fc60000010000 */
[----:B---3--:R-:W-:Y:S01]  /*0de0*/  FADD.FTZ R7, R7, R14 ;  /* 0x0000000e07077221 */ /* 0x008fe20000010000 */
[----:B-----5:R-:W-:Y:S01]  /*0df0*/  FADD.FTZ R26, R26, R13 ;  /* 0x0000000d1a1a7221 */ /* 0x020fe20000010000 */
[----:B------:R-:W-:-:S03]  /*0e00*/  FADD.FTZ R25, R25, R10 ;  /* 0x0000000a19197221 */ /* 0x000fc60000010000 */
[----:B------:R-:W-:-:S07]  /*0e10*/  FADD.FTZ R26, R26, R9 ;  /* 0x000000091a1a7221 */ /* 0x000fce0000010000 */
.L_x_1394:
[----:B------:R-:W-:Y:S05]  /*0e20*/  BSYNC.RECONVERGENT B1 ;  /* 0x0000000000017941 */ /* 0x000fea0003800200 */
.L_x_1393:
[----:B------:R-:W-:Y:S05]  /*0e30*/  @P0 BRA `(.L_x_1387) ;  /* 0x0000000000380947 */ /* 0x000fea0003800000 */
[----:B------:R-:W0:Y:S01]  /*0e40*/  LDC.64 R10, c[0x0][0x440] ;  /* 0x00011000ff0a7b82 */ /* 0x000e220000000a00 */
[----:B------:R-:W1:Y:S07]  /*0e50*/  LDCU UR4, c[0x0][0x388] ;  /* 0x00007100ff0477ac */ /* 0x000e6e0008000800 */
[----:B------:R-:W2:Y:S08]  /*0e60*/  LDC.64 R12, c[0x0][0x448] ;  /* 0x00011200ff0c7b82 */ /* 0x000eb00000000a00 */
[----:B------:R-:W3:Y:S01]  /*0e70*/  LDC.64 R8, c[0x0][0x460] ;  /* 0x00011800ff087b82 */ /* 0x000ee20000000a00 */
[----:B-1----:R-:W-:-:S04]  /*0e80*/  IMAD R3, R6, UR4, R3 ;  /* 0x0000000406037c24 */ /* 0x002fc8000f8e0203 */
[----:B0-----:R-:W-:-:S06]  /*0e90*/  IMAD.WIDE.U32 R10, R3, 0x4, R10 ;  /* 0x00000004030a7825 */ /* 0x001fcc00078e000a */
[----:B------:R-:W4:Y:S01]  /*0ea0*/  LDG.E R10, desc[UR6][R10.64] ;  /* 0x000000060a0a7981 */ /* 0x000f22000c1e1900 */
[----:B--2---:R-:W-:-:S06]  /*0eb0*/  IMAD.WIDE.U32 R12, R3, 0x4, R12 ;  /* 0x00000004030c7825 */ /* 0x004fcc00078e000c */
[----:B------:R-:W2:Y:S01]  /*0ec0*/  LDG.E R12, desc[UR6][R12.64] ;  /* 0x000000060c0c7981 */ /* 0x000ea2000c1e1900 */
[----:B---3--:R-:W-:-:S06]  /*0ed0*/  IMAD.WIDE.U32 R8, R3, 0x4, R8 ;  /* 0x0000000403087825 */ /* 0x008fcc00078e0008 */
[----:B------:R-:W3:Y:S01]  /*0ee0*/  LDG.E R9, desc[UR6][R8.64] ;  /* 0x0000000608097981 */ /* 0x000ee2000c1e1900 */
[----:B----4-:R-:W-:Y:S01]  /*0ef0*/  FADD.FTZ R7, R7, R10 ;  /* 0x0000000a07077221 */ /* 0x010fe20000010000 */
[----:B--2---:R-:W-:Y:S01]  /*0f00*/  FADD.FTZ R25, R25, R12 ;  /* 0x0000000c19197221 */ /* 0x004fe20000010000 */
[----:B---3--:R-:W-:-:S07]  /*0f10*/  FADD.FTZ R26, R26, R9 ;  /* 0x000000091a1a7221 */ /* 0x008fce0000010000 */
.L_x_1387:
[----:B------:R-:W-:Y:S05]  /*0f20*/  BSYNC.RECONVERGENT B0 ;  /* 0x0000000000007941 */ /* 0x000fea0003800200 */
.L_x_1386:
[----:B------:R-:W0:Y:S01]  /*0f30*/  S2UR UR5, SR_CgaCtaId ;  /* 0x00000000000579c3 */ /* 0x000e220000008800 */
[----:B------:R-:W-:Y:S01]  /*0f40*/  UMOV UR4, 0x400 ;  /* 0x0000040000047882 */ /* 0x000fe20000000000 */
[--C-:B------:R-:W-:Y:S02]  /*0f50*/  LOP3.LUT R3, R4, 0x1f, R2.reuse, 0x78, !PT ;  /* 0x0000001f04037812 */ /* 0x100fe400078e7802 */
[----:B------:R-:W-:Y:S02]  /*0f60*/  SHF.L.U32 R6, R5, 0x7, RZ ;  /* 0x0000000705067819 */ /* 0x000fe400000006ff */
[C---:B------:R-:W-:Y:S02]  /*0f70*/  LOP3.LUT R2, R3.reuse, 0x3e0, R2, 0xf8, !PT ;  /* 0x000003e003027812 */ /* 0x040fe400078ef802 */
[----:B------:R-:W-:Y:S02]  /*0f80*/  SHF.L.U32 R3, R3, 0x2, RZ ;  /* 0x0000000203037819 */ /* 0x000fe400000006ff */
[----:B------:R-:W-:-:S02]  /*0f90*/  ISETP.NE.AND P1, PT, R5, RZ, PT ;  /* 0x000000ff0500720c */ /* 0x000fc40003f25270 */
[----:B------:R-:W-:Y:S02]  /*0fa0*/  LOP3.LUT R3, R6, R3, RZ, 0xfc, !PT ;  /* 0x0000000306037212 */ /* 0x000fe400078efcff */
[----:B------:R-:W-:-:S04]  /*0fb0*/  ISETP.GT.U32.AND P0, PT, R5, 0xf, PT ;  /* 0x0000000f0500780c */ /* 0x000fc80003f04070 */
[----:B------:R-:W-:Y:S01]  /*0fc0*/  ISETP.NE.OR P0, PT, R4, 0x1f, P0 ;  /* 0x0000001f0400780c */ /* 0x000fe20000705670 */
        /* <DEDUP_REMOVED lines=20> */
[----:B------:R-:W-:-:S03]  /*1110*/  @!P1 LEA R11, R4, UR4, 0x2 ;  /* 0x00000004040b9c11 */ /* 0x000fc6000f8e10ff */
[----:B------:R-:W0:Y:S01]  /*1120*/  SHFL.BFLY PT, R2, R7, 0x4, 0x1f ;  /* 0x0c801f0007027f89 */ /* 0x000e2200000e0000 */
[----:B--2---:R-:W-:-:S03]  /*1130*/  FADD.FTZ R14, R13, R14 ;  /* 0x0000000e0d0e7221 */ /* 0x004fc60000010000 */
[----:B------:R-:W1:Y:S04]  /*1140*/  SHFL.BFLY PT, R3, R12, 0x4, 0x1f ;  /* 0x0c801f000c037f89 */ /* 0x000e6800000e0000 */
[----:B------:R-:W2:Y:S01]  /*1150*/  SHFL.BFLY PT, R9, R14, 0x4, 0x1f ;  /* 0x0c801f000e097f89 */ /* 0x000ea200000e0000 */
        /* <DEDUP_REMOVED lines=27> */
[----:B------:R-:W-:Y:S02]  /*1310*/  IADD3 R11, PT, PT, R5, R0, RZ ;  /* 0x00000000050b7210 */ /* 0x000fe40007ffe0ff */
[----:B------:R-:W4:Y:S05]  /*1320*/  LDS.64 R16, [R10+0x3100] ;  /* 0x003100000a107984 */ /* 0x000f2a0000000a00 */
[----:B------:R-:W5:Y:S01]  /*1330*/  LDC.64 R2, c[0x0][0x4a0] ;  /* 0x00012800ff027b82 */ /* 0x000f620000000a00 */
[----:B0-----:R-:W-:-:S04]  /*1340*/  IMAD.WIDE.U32 R4, R11, 0x4, R8 ;  /* 0x000000040b047825 */ /* 0x001fc800078e0008 */
[----:B---3--:R-:W-:-:S04]  /*1350*/  IMAD.WIDE.U32 R6, R11, 0x4, R6 ;  /* 0x000000040b067825 */ /* 0x008fc800078e0006 */
[----:B-----5:R-:W-:Y:S01]  /*1360*/  IMAD.WIDE.U32 R2, R11, 0x4, R2 ;  /* 0x000000040b027825 */ /* 0x020fe200078e0002 */
[----:B-1----:R-:W-:Y:S02]  /*1370*/  F2FP.BF16.F32.PACK_AB R13, R13, R12 ;  /* 0x0000000c0d0d723e */ /* 0x002fe400000010ff */
[----:B--2---:R-:W-:-:S03]  /*1380*/  F2FP.BF16.F32.PACK_AB R15, R15, R14 ;  /* 0x0000000e0f0f723e */ /* 0x004fc600000010ff */
[----:B------:R-:W-:Y:S01]  /*1390*/  STG.E desc[UR6][R4.64], R13 ;  /* 0x0000000d04007986 */ /* 0x000fe2000c101906 */
[----:B----4-:R-:W-:-:S03]  /*13a0*/  F2FP.BF16.F32.PACK_AB R17, R17, R16 ;  /* 0x000000101111723e */ /* 0x010fc600000010ff */
[----:B------:R-:W-:Y:S04]  /*13b0*/  STG.E desc[UR6][R6.64], R15 ;  /* 0x0000000f06007986 */ /* 0x000fe8000c101906 */
[----:B------:R-:W-:Y:S01]  /*13c0*/  STG.E desc[UR6][R2.64], R17 ;  /* 0x0000001102007986 */ /* 0x000fe2000c101906 */
[----:B------:R-:W-:Y:S05]  /*13d0*/  EXIT ;  /* 0x000000000000794d */ /* 0x000fea0003800000 */
.L_x_1395:
        /* <DEDUP_REMOVED lines=10> */
.L_x_19964:


//--------------------- .text._ZN10layer_norm13ln_bwd_kernelINS_13Kernel_traitsI13__nv_bfloat16S2_S2_S2_fjLj1024ELj1ELj4ELj1ELj16ENS_18Kernel_traits_baseILj1024ES2_S2_S2_S2_fjLj128EEEEELb1ELb1ELb1ELb1EEEvNS_9BwdParamsE --------------------------
	.section	.text._ZN10layer_norm13ln_bwd_kernelINS_13Kernel_traitsI13__nv_bfloat16S2_S2_S2_fjLj1024ELj1ELj4ELj1ELj16ENS_18Kernel_traits_baseILj1024ES2_S2_S2_S2_fjLj128EEEEELb1ELb1ELb1ELb1EEEvNS_9BwdParamsE,"ax",@progbits
	.align	128
        .global         _ZN10layer_norm13ln_bwd_kernelINS_13Kernel_traitsI13__nv_bfloat16S2_S2_S2_fjLj1024ELj1ELj4ELj1ELj16ENS_18Kernel_traits_baseILj1024ES2_S2_S2_S2_fjLj128EEEEELb1ELb1ELb1ELb1EEEvNS_9BwdParamsE
        .type           _ZN10layer_norm13ln_bwd_kernelINS_13Kernel_traitsI13__nv_bfloat16S2_S2_S2_fjLj1024ELj1ELj4ELj1ELj16ENS_18Kernel_traits_baseILj1024ES2_S2_S2_S2_fjLj128EEEEELb1ELb1ELb1ELb1EEEvNS_9BwdParamsE,@function
        .size           _ZN10layer_norm13ln_bwd_kernelINS_13Kernel_traitsI13__nv_bfloat16S2_S2_S2_fjLj1024ELj1ELj4ELj1ELj16ENS_18Kernel_traits_baseILj1024ES2_S2_S2_S2_fjLj128EEEEELb1ELb1ELb1ELb1EEEvNS_9BwdParamsE,(.L_x_19965 - _ZN10layer_norm13ln_bwd_kernelINS_13Kernel_traitsI13__nv_bfloat16S2_S2_S2_fjLj1024ELj1ELj4ELj1ELj16ENS_18Kernel_traits_baseILj1024ES2_S2_S2_S2_fjLj128EEEEELb1ELb1ELb1ELb1EEEvNS_9BwdParamsE)
        .other          _ZN10layer_norm13ln_bwd_kernelINS_13Kernel_traitsI13__nv_bfloat16S2_S2_S2_fjLj1024ELj1ELj4ELj1ELj16ENS_18Kernel_traits_baseILj1024ES2_S2_S2_S2_fjLj128EEEEELb1ELb1ELb1ELb1EEEvNS_9BwdParamsE,@"STO_CUDA_ENTRY STV_DEFAULT"
_ZN10layer_norm13ln_bwd_kernelINS_13Kernel_traitsI13__nv_bfloat16S2_S2_S2_fjLj1024ELj1ELj4ELj1ELj16ENS_18Kernel_traits_baseILj1024ES2_S2_S2_S2_fjLj128EEEEELb1ELb1ELb1ELb1EEEvNS_9BwdParamsE:
.text._ZN10layer_norm13ln_bwd_kernelINS_13Kernel_traitsI13__nv_bfloat16S2_S2_S2_fjLj1024ELj1ELj4ELj1ELj16ENS_18Kernel_traits_baseILj1024ES2_S2_S2_S2_fjLj128EEEEELb1ELb1ELb1ELb1EEEvNS_9BwdParamsE:
        /* <DEDUP_REMOVED lines=71> */
[----:B------:R-:W4:Y:S01]  /*0470*/  LDG.E.128 R56, desc[UR6][R4.64] ;  /* 0x0000000604387981 */ /* 0x000f22000c1e1d00 */
[----:B-1----:R-:W-:-:S04]  /*0480*/  IMAD.WIDE.U32 R2, R7, 0x10, R2 ;  /* 0x0000001007027825 */ /* 0x002fc800078e0002 */
[----:B------:R-:W-:Y:S01]  /*0490*/  HFMA2 R160, -RZ, RZ, 0, 0 ;  /* 0x00000000ffa07431 */ /* 0x000fe200000001ff */
[----:B------:R4:W5:Y:S04]  /*04a0*/  LDG.E.128 R36, desc[UR6][R4.64+0x600] ;  /* 0x0006000604247981 */ /* 0x000968000c1e1d00 */
        /* <DEDUP_REMOVED lines=13> */
[----:B0-----:R-:W-:Y:S02]  /*0580*/  PRMT R3, R57, 0x7632, R3 ;  /* 0x0000763239037816 */ /* 0x001fe40000000003 */
[----:B------:R-:W-:Y:S02]  /*0590*/  PRMT R2, R58, 0x7632, R2 ;  /* 0x000076323a027816 */ /* 0x000fe40000000002 */
[----:B------:R-:W-:-:S07]  /*05a0*/  PRMT R0, R59, 0x7632, R0 ;  /* 0x000076323b007816 */ /* 0x000fce0000000000 */
.L_x_1777:
[----:B------:R-:W0:Y:S08]  /*05b0*/  LDC.64 R228, c[0x0][0x3f8] ;  /* 0x0000fe00ffe47b82 */ /* 0x000e300000000a00 */
[----:B------:R-:W1:Y:S08]  /*05c0*/  LDC.64 R230, c[0x0][0x3f0] ;  /* 0x0000fc00ffe67b82 */ /* 0x000e700000000a00 */
[----:B------:R-:W2:Y:S01]  /*05d0*/  LDC.64 R206, c[0x0][0x3c8] ;  /* 0x0000f200ffce7b82 */ /* 0x000ea20000000a00 */
[----:B0-----:R-:W-:-:S06]  /*05e0*/  IMAD.WIDE R228, R204, 0x4, R228 ;  /* 0x00000004cce47825 */ /* 0x001fcc00078e02e4 */
[----:B------:R-:W3:Y:S01]  /*05f0*/  LDG.E R228, desc[UR6][R228.64] ;  /* 0x00000006e4e47981 */ /* 0x000ee2000c1e1900 */
[----:B-1----:R-:W-:-:S06]  /*0600*/  IMAD.WIDE R230, R204, 0x4, R230 ;  /* 0x00000004cce67825 */ /* 0x002fcc00078e02e6 */
[----:B-----5:R-:W5:Y:S01]  /*0610*/  LDG.E R230, desc[UR6][R230.64] ;  /* 0x00000006e6e67981 */ /* 0x020f62000c1e1900 */
[----:B--2---:R-:W-:-:S05]  /*0620*/  IMAD.WIDE R206, R204, 0x4, R206 ;  /* 0x00000004ccce7825 */ /* 0x004fca00078e02ce */
[----:B------:R0:W5:Y:S02]  /*0630*/  LDG.E R229, desc[UR6][R206.64] ;  /* 0x00000006cee57981 */ /* 0x000164000c1e1900 */
[----:B0-----:R-:W0:Y:S01]  /*0640*/  LDC.64 R206, c[0x0][0x3c0] ;  /* 0x0000f000ffce7b82 */ /* 0x001e220000000a00 */
[----:B------:R-:W-:Y:S01]  /*0650*/  BSSY.RECONVERGENT B1, `(.L_x_1398) ;  /* 0x00001fa000017945 */ /* 0x000fe20003800200 */
[----:B---3--:R-:W-:-:S13]  /*0660*/  ISETP.GE.AND P1, PT, R228, 0x1, PT ;  /* 0x00000001e400780c */ /* 0x008fda0003f26270 */
[----:B0-----:R-:W-:Y:S05]  /*0670*/  @!P1 BRA `(.L_x_1399) ;  /* 0x0000001800ec9947 */ /* 0x001fea0003800000 */
[----:B------:R-:W0:Y:S01]  /*0680*/  S2R R0, SR_TID.X ;  /* 0x0000000000007919 */ /* 0x000e220000002100 */
[----:B------:R-:W1:Y:S01]  /*0690*/  LDC.64 R16, c[0x0][0x3a8] ;  /* 0x0000ea00ff107b82 */ /* 0x000e620000000a00 */
[----:B------:R-:W-:-:S05]  /*06a0*/  IMAD R2, R204, UR8, RZ ;  /* 0x00000008cc027c24 */ /* 0x000fca000f8e02ff */
[----:B------:R-:W-:Y:S02]  /*06b0*/  SHF.R.S32.HI R3, RZ, 0x1f, R2 ;  /* 0x0000001fff037819 */ /* 0x000fe40000011402 */
[----:B------:R-:W2:Y:S02]  /*06c0*/  LDC.64 R10, c[0x0][0x428] ;  /* 0x00010a00ff0a7b82 */ /* 0x000ea40000000a00 */
[----:B------:R-:W-:Y:S02]  /*06d0*/  LEA.HI R3, R3, R2, RZ, 0x3 ;  /* 0x0000000203037211 */ /* 0x000fe400078f18ff */
[----:B0-----:R-:W-:-:S04]  /*06e0*/  LOP3.LUT R0, R0, 0x1f, RZ, 0xc0, !PT ;  /* 0x0000001f00007812 */ /* 0x001fc800078ec0ff */
[----:B------:R-:W-:-:S04]  /*06f0*/  LEA.HI.SX32 R3, R3, R0, 0x1d ;  /* 0x0000000003037211 */ /* 0x000fc800078feaff */
[C---:B------:R-:W-:Y:S01]  /*0700*/  IADD3 R9, PT, PT, R3.reuse, 0x20, RZ ;  /* 0x0000002003097810 */ /* 0x040fe20007ffe0ff */
[C-C-:B-1----:R-:W-:Y:S01]  /*0710*/  IMAD.WIDE.U32 R192, R3.reuse, 0x10, R16.reuse ;  /* 0x0000001003c07825 */ /* 0x142fe200078e0010 */
[C---:B------:R-:W-:Y:S02]  /*0720*/  IADD3 R200, PT, PT, R3.reuse, 0x40, RZ ;  /* 0x0000004003c87810 */ /* 0x040fe40007ffe0ff */
[----:B------:R-:W-:Y:S01]  /*0730*/  IADD3 R8, PT, PT, R3, 0x60, RZ ;  /* 0x0000006003087810 */ /* 0x000fe20007ffe0ff */
[--C-:B------:R-:W-:Y:S01]  /*0740*/  IMAD.WIDE.U32 R196, R9, 0x10, R16.reuse ;  /* 0x0000001009c47825 */ /* 0x100fe200078e0010 */
[----:B------:R-:W-:Y:S01]  /*0750*/  IADD3 R2, PT, PT, R228, -0x1, RZ ;  /* 0xffffffffe4027810 */ /* 0x000fe20007ffe0ff */
[----:B------:R-:W3:Y:S02]  /*0760*/  LDG.E.128 R192, desc[UR6][R192.64] ;  /* 0x00000006c0c07981 */ /* 0x000ee4000c1e1d00 */
[--C-:B------:R-:W-:Y:S02]  /*0770*/  IMAD.WIDE.U32 R4, R200, 0x10, R16.reuse ;  /* 0x00000010c8047825 */ /* 0x100fe400078e0010 */
[----:B------:R-:W4:Y:S02]  /*0780*/  LDG.E.128 R196, desc[UR6][R196.64] ;  /* 0x00000006c4c47981 */ /* 0x000f24000c1e1d00 */
[----:B------:R-:W-:-:S02]  /*0790*/  IMAD.WIDE.U32 R16, R8, 0x10, R16 ;  /* 0x0000001008107825 */ /* 0x000fc400078e0010 */
[----:B------:R-:W4:Y:S02]  /*07a0*/  LDG.E.128 R4, desc[UR6][R4.64] ;  /* 0x0000000604047981 */ /* 0x000f24000c1e1d00 */
[----:B------:R-:W-:Y:S02]  /*07b0*/  IMAD.WIDE R206, R204, 0x4, R206 ;  /* 0x00000004ccce7825 */ /* 0x000fe400078e02ce */
[----:B------:R-:W4:Y:S02]  /*07c0*/  LDG.E.128 R16, desc[UR6][R16.64] ;  /* 0x0000000610107981 */ /* 0x000f24000c1e1d00 */
[----:B------:R-:W-:Y:S02]  /*07d0*/  IMAD R2, R2, UR8, RZ ;  /* 0x0000000802027c24 */ /* 0x000fe4000f8e02ff */
[----:B------:R0:W4:Y:S03]  /*07e0*/  LDG.E R240, desc[UR6][R206.64] ;  /* 0x00000006cef07981 */ /* 0x000126000c1e1900 */
[----:B------:R-:W-:-:S04]  /*07f0*/  SHF.R.S32.HI R13, RZ, 0x1f, R2 ;  /* 0x0000001fff0d7819 */ /* 0x000fc80000011402 */
[----:B------:R-:W-:Y:S02]  /*0800*/  LEA.HI R13, R13, R2, RZ, 0x3 ;  /* 0x000000020d0d7211 */ /* 0x000fe400078f18ff */
[----:B------:R-:W-:Y:S01]  /*0810*/  MOV R231, UR14 ;  /* 0x0000000e00e77c02 */ /* 0x000fe20008000f00 */
[----:B0-----:R-:W0:Y:S01]  /*0820*/  LDC.64 R206, c[0x0][0x3b0] ;  /* 0x0000ec00ffce7b82 */ /* 0x001e220000000a00 */
[----:B------:R-:W-:-:S05]  /*0830*/  LEA.HI.SX32 R13, R13, R0, 0x1d ;  /* 0x000000000d0d7211 */ /* 0x000fca00078feaff */
[----:B--2---:R-:W-:-:S06]  /*0840*/  IMAD.WIDE.U32 R176, R13, 0x10, R10 ;  /* 0x000000100db07825 */ /* 0x004fcc00078e000a */
[----:B------:R-:W2:Y:S01]  /*0850*/  LDG.E.128 R176, desc[UR6][R176.64] ;  /* 0x00000006b0b07981 */ /* 0x000ea2000c1e1d00 */
[----:B------:R-:W-:-:S05]  /*0860*/  IADD3 R181, PT, PT, R13, 0x20, RZ ;  /* 0x000000200db57810 */ /* 0x000fca0007ffe0ff */
[----:B------:R-:W-:-:S06]  /*0870*/  IMAD.WIDE.U32 R180, R181, 0x10, R10 ;  /* 0x00000010b5b47825 */ /* 0x000fcc00078e000a */
[----:B------:R-:W2:Y:S01]  /*0880*/  LDG.E.128 R180, desc[UR6][R180.64] ;  /* 0x00000006b4b47981 */ /* 0x000ea2000c1e1d00 */
[----:B------:R-:W-:-:S05]  /*0890*/  IADD3 R185, PT, PT, R13, 0x40, RZ ;  /* 0x000000400db97810 */ /* 0x000fca0007ffe0ff */
[----:B------:R-:W-:-:S06]  /*08a0*/  IMAD.WIDE.U32 R184, R185, 0x10, R10 ;  /* 0x00000010b9b87825 */ /* 0x000fcc00078e000a */
[----:B------:R-:W2:Y:S01]  /*08b0*/  LDG.E.128 R184, desc[UR6][R184.64] ;  /* 0x00000006b8b87981 */ /* 0x000ea2000c1e1d00 */
[----:B------:R-:W-:-:S05]  /*08c0*/  IADD3 R189, PT, PT, R13, 0x60, RZ ;  /* 0x000000600dbd7810 */ /* 0x000fca0007ffe0ff */
[----:B------:R-:W-:-:S06]  /*08d0*/  IMAD.WIDE.U32 R188, R189, 0x10, R10 ;  /* 0x00000010bdbc7825 */ /* 0x000fcc00078e000a */
[----:B------:R-:W2:Y:S01]  /*08e0*/  LDG.E.128 R188, desc[UR6][R188.64] ;  /* 0x00000006bcbc7981 */ /* 0x000ea2000c1e1d00 */
[----:B------:R-:W-:Y:S02]  /*08f0*/  MOV R233, UR15 ;  /* 0x0000000f00e97c02 */ /* 0x000fe40008000f00 */
[----:B------:R-:W-:Y:S02]  /*0900*/  ISETP.NE.U32.AND P0, PT, R231, RZ, PT ;  /* 0x000000ffe700720c */ /* 0x000fe40003f05070 */
[----:B-----5:R-:W-:Y:S02]  /*0910*/  ISETP.GE.AND P2, PT, R230, 0x1, PT ;  /* 0x00000001e600780c */ /* 0x020fe40003f46270 */
[----:B------:R-:W-:-:S11]  /*0920*/  ISETP.NE.AND.EX P0, PT, R233, RZ, PT, P0 ;  /* 0x000000ffe900720c */ /* 0x000fd60003f05300 */
[----:B------:R-:W-:Y:S02]  /*0930*/  @P2 IADD3 R2, PT, PT, R230, -0x1, RZ ;  /* 0xffffffffe6022810 */ /* 0x000fe40007ffe0ff */
[----:B------:R-:W1:Y:S03]  /*0940*/  @P0 LDC.64 R10, c[0x0][0x438] ;  /* 0x00010e00ff0a0b82 */ /* 0x000e660000000a00 */
[----:B------:R-:W-:-:S05]  /*0950*/  @P2 IMAD R2, R2, UR8, RZ ;  /* 0x0000000802022c24 */ /* 0x000fca000f8e02ff */
[----:B------:R-:W-:Y:S01]  /*0960*/  @P2 SHF.R.S32.HI R15, RZ, 0x1f, R2 ;  /* 0x0000001fff0f2819 */ /* 0x000fe20000011402 */
[----:B------:R-:W0:Y:S03]  /*0970*/  @P0 LDC.64 R12, c[0x0][0x438] ;  /* 0x00010e00ff0c0b82 */ /* 0x000e260000000a00 */
[----:B------:R-:W-:Y:S02]  /*0980*/  @P2 LEA.HI R15, R15, R2, RZ, 0x3 ;  /* 0x000000020f0f2211 */ /* 0x000fe400078f18ff */
[----:B------:R-:W-:Y:S02]  /*0990*/  MOV R213, RZ ;  /* 0x000000ff00d57202 */ /* 0x000fe40000000f00 */
[----:B------:R-:W-:-:S04]  /*09a0*/  @P2 LEA.HI.SX32 R213, R15, R0, 0x1d ;  /* 0x000000000fd52211 */ /* 0x000fc800078feaff */
[C---:B------:R-:W-:Y:S02]  /*09b0*/  IADD3 R211, PT, PT, R213.reuse, 0x20, RZ ;  /* 0x00000020d5d37810 */ /* 0x040fe40007ffe0ff */
[----:B------:R-:W-:Y:S01]  /*09c0*/  IADD3 R209, PT, PT, R213, 0x40, RZ ;  /* 0x00000040d5d17810 */ /* 0x000fe20007ffe0ff */
[----:B-1----:R-:W-:Y:S01]  /*09d0*/  @P0 IMAD.WIDE.U32 R10, R3, 0x10, R10 ;  /* 0x00000010030a0825 */ /* 0x002fe200078e000a */
[----:B------:R-:W-:-:S03]  /*09e0*/  IADD3 R3, PT, PT, R213, 0x60, RZ ;  /* 0x00000060d5037810 */ /* 0x000fc60007ffe0ff */
[--C-:B0-----:R-:W-:Y:S01]  /*09f0*/  IMAD.WIDE.U32 R212, R213, 0x8, R206.reuse ;  /* 0x00000008d5d47825 */ /* 0x101fe200078e00ce */
[----:B------:R-:W-:Y:S01]  /*0a00*/  ISETP.NE.AND P3, PT, RZ, UR9, PT ;  /* 0x00000009ff007c0c */ /* 0x000fe2000bf65270 */
[----:B------:R-:W5:Y:S02]  /*0a10*/  @P0 LDG.E.128 R32, desc[UR6][R10.64] ;  /* 0x000000060a200981 */ /* 0x000f64000c1e1d00 */
[--C-:B------:R-:W-:Y:S02]  /*0a20*/  IMAD.WIDE.U32 R210, R211, 0x8, R206.reuse ;  /* 0x00000008d3d27825 */ /* 0x100fe400078e00ce */
[----:B------:R-:W5:Y:S02]  /*0a30*/  LDG.E.64 R212, desc[UR6][R212.64] ;  /* 0x00000006d4d47981 */ /* 0x000f64000c1e1b00 */
[--C-:B------:R-:W-:Y:S02]  /*0a40*/  IMAD.WIDE.U32 R208, R209, 0x8, R206.reuse ;  /* 0x00000008d1d07825 */ /* 0x100fe400078e00ce */
[----:B------:R-:W5:Y:S02]  /*0a50*/  LDG.E.64 R210, desc[UR6][R210.64] ;  /* 0x00000006d2d27981 */ /* 0x000f64000c1e1b00 */
[----:B------:R-:W-:-:S02]  /*0a60*/  IMAD.WIDE.U32 R206, R3, 0x8, R206 ;  /* 0x0000000803ce7825 */ /* 0x000fc400078e00ce */
[----:B------:R-:W5:Y:S04]  /*0a70*/  LDG.E.64 R208, desc[UR6][R208.64] ;  /* 0x00000006d0d07981 */ /* 0x000f68000c1e1b00 */
[----:B------:R-:W5:Y:S01]  /*0a80*/  LDG.E.64 R206, desc[UR6][R206.64] ;  /* 0x00000006cece7981 */ /* 0x000f62000c1e1b00 */
[----:B------:R-:W-:-:S05]  /*0a90*/  @P0 IMAD.WIDE.U32 R12, R9, 0x10, R12 ;  /* 0x00000010090c0825 */ /* 0x000fca00078e000c */
[----:B------:R0:W5:Y:S02]  /*0aa0*/  @P0 LDG.E.128 R28, desc[UR6][R12.64] ;  /* 0x000000060c1c0981 */ /* 0x000164000c1e1d00 */
[----:B0-----:R-:W-:-:S04]  /*0ab0*/  PRMT R12, R49, 0x7632, R12 ;  /* 0x00007632310c7816 */ /* 0x001fc8000000000c */
[----:B------:R-:W-:Y:S02]  /*0ac0*/  SHF.L.U32 R12, R12, 0x10, RZ ;  /* 0x000000100c0c7819 */ /* 0x000fe400000006ff */
[C---:B---3--:R-:W-:Y:S02]  /*0ad0*/  PRMT R201, R194.reuse, 0x7632, R201 ;  /* 0x00007632c2c97816 */ /* 0x048fe400000000c9 */
[----:B------:R-:W-:Y:S02]  /*0ae0*/  SHF.L.U32 R214, R194, 0x10, RZ ;  /* 0x00000010c2d67819 */ /* 0x000fe400000006ff */
[----:B----4-:R-:W-:Y:S02]  /*0af0*/  PRMT R15, R197, 0x7632, R15 ;  /* 0x00007632c50f7816 */ /* 0x010fe4000000000f */
[----:B------:R-:W-:Y:S02]  /*0b00*/  PRMT R14, R198, 0x7632, R14 ;  /* 0x00007632c60e7816 */ /* 0x000fe4000000000e */
[----:B------:R-:W-:-:S02]  /*0b10*/  PRMT R194, R5, 0x7632, R194 ;  /* 0x0000763205c27816 */ /* 0x000fc400000000c2 */
[----:B------:R-:W-:Y:S02]  /*0b20*/  SHF.L.U32 R221, R5, 0x10, RZ ;  /* 0x0000001005dd7819 */ /* 0x000fe400000006ff */
[C---:B------:R-:W-:Y:S02]  /*0b30*/  PRMT R5, R19.reuse, 0x7632, R5 ;  /* 0x0000763213057816 */ /* 0x040fe40000000005 */
[----:B------:R-:W-:Y:S02]  /*0b40*/  SHF.L.U32 R227, R19, 0x10, RZ ;  /* 0x0000001013e37819 */ /* 0x000fe400000006ff */
[----:B------:R-:W-:Y:S02]  /*0b50*/  SHF.L.U32 R19, R15, 0x10, RZ ;  /* 0x000000100f137819 */ /* 0x000fe400000006ff */
[----:B------:R-:W-:Y:S02]  /*0b60*/  SHF.L.U32 R235, R14, 0x10, RZ ;  /* 0x000000100eeb7819 */ /* 0x000fe400000006ff */
[----:B------:R-:W0:Y:S01]  /*0b70*/  @P0 LDC.64 R14, c[0x0][0x438] ;  /* 0x00010e00ff0e0b82 */ /* 0x000e220000000a00 */
[----:B------:R-:W-:-:S02]  /*0b80*/  PRMT R203, R192, 0x7632, R203 ;  /* 0x00007632c0cb7816 */ /* 0x000fc400000000cb */
[C---:B------:R-:W-:Y:S02]  /*0b90*/  PRMT R2, R16.reuse, 0x7632, R2 ;  /* 0x0000763210027816 */ /* 0x040fe40000000002 */
[----:B------:R-:W-:Y:S02]  /*0ba0*/  SHF.L.U32 R224, R16, 0x10, RZ ;  /* 0x0000001010e07819 */ /* 0x000fe400000006ff */
[C---:B------:R-:W-:Y:S02]  /*0bb0*/  PRMT R3, R17.reuse, 0x7632, R3 ;  /* 0x0000763211037816 */ /* 0x040fe40000000003 */
[----:B------:R-:W-:Y:S02]  /*0bc0*/  SHF.L.U32 R225, R17, 0x10, RZ ;  /* 0x0000001011e17819 */ /* 0x000fe400000006ff */
[----:B------:R-:W-:Y:S01]  /*0bd0*/  PRMT R202, R193, 0x7632, R202 ;  /* 0x00007632c1ca7816 */ /* 0x000fe200000000ca */
[----:B------:R-:W1:Y:S01]  /*0be0*/  @P0 LDC.64 R16, c[0x0][0x438] ;  /* 0x00010e00ff100b82 */ /* 0x000e620000000a00 */
[----:B------:R-:W-:-:S02]  /*0bf0*/  PRMT R215, R195, 0x7632, R215 ;  /* 0x00007632c3d77816 */ /* 0x000fc400000000d7 */
[----:B------:R-:W-:Y:S02]  /*0c00*/  SHF.L.U32 R232, R195, 0x10, RZ ;  /* 0x00000010c3e87819 */ /* 0x000fe400000006ff */
[----:B------:R-:W-:Y:S02]  /*0c10*/  FSEL R240, R240, RZ, !P3 ;  /* 0x000000fff0f07208 */ /* 0x000fe40005800000 */
[----:B------:R-:W-:Y:S02]  /*0c20*/  SHF.L.U32 R203, R203, 0x10, RZ ;  /* 0x00000010cbcb7819 */ /* 0x000fe400000006ff */
[C---:B------:R-:W-:Y:S02]  /*0c30*/  PRMT R195, R6.reuse, 0x7632, R195 ;  /* 0x0000763206c37816 */ /* 0x040fe400000000c3 */
[----:B------:R-:W-:Y:S01]  /*0c40*/  SHF.L.U32 R222, R6, 0x10, RZ ;  /* 0x0000001006de7819 */ /* 0x000fe200000006ff */
[----:B0-----:R-:W-:Y:S01]  /*0c50*/  @P0 IMAD.WIDE.U32 R14, R8, 0x10, R14 ;  /* 0x00000010080e0825 */ /* 0x001fe200078e000e */
[----:B------:R-:W-:-:S02]  /*0c60*/  PRMT R6, R7, 0x7632, R6 ;  /* 0x0000763207067816 */ /* 0x000fc40000000006 */
[----:B------:R-:W-:Y:S02]  /*0c70*/  SHF.L.U32 R223, R7, 0x10, RZ ;  /* 0x0000001007df7819 */ /* 0x000fe400000006ff */
[----:B------:R-:W-:Y:S01]  /*0c80*/  SHF.L.U32 R7, R202, 0x10, RZ ;  /* 0x00000010ca077819 */ /* 0x000fe200000006ff */
[----:B------:R-:W-:Y:S01]  /*0c90*/  FADD.FTZ R203, -R240, R203 ;  /* 0x000000cbf0cb7221 */ /* 0x000fe20000010100 */
[----:B------:R-:W-:Y:S02]  /*0ca0*/  PRMT R202, R40, 0x7632, R202 ;  /* 0x0000763228ca7816 */ /* 0x000fe400000000ca */
[----:B------:R-:W-:Y:S02]  /*0cb0*/  PRMT R9, R199, 0x7632, R9 ;  /* 0x00007632c7097816 */ /* 0x000fe40000000009 */
[----:B--2---:R-:W-:Y:S01]  /*0cc0*/  PRMT R8, R176, 0x7632, R8 ;  /* 0x00007632b0087816 */ /* 0x004fe20000000008 */
[----:B------:R-:W-:Y:S01]  /*0cd0*/  FMUL.FTZ R203, R229, R203 ;  /* 0x000000cbe5cb7220 */ /* 0x000fe20000410000 */
        /* <DEDUP_REMOVED lines=10> */
[----:B------:R-:W-:Y:S01]  /*0d80*/  SHF.L.U32 R216, R196, 0x10, RZ ;  /* 0x00000010c4d87819 */ /* 0x000fe200000006ff */
[----:B-1----:R-:W-:Y:S01]  /*0d90*/  @P0 IMAD.WIDE.U32 R16, R200, 0x10, R16 ;  /* 0x00000010c8100825 */ /* 0x002fe200078e0010 */
[----:B------:R-:W-:Y:S02]  /*0da0*/  SHF.L.U32 R8, R8, 0x10, RZ ;  /* 0x0000001008087819 */ /* 0x000fe400000006ff */
[----:B------:R-:W-:Y:S01]  /*0db0*/  SHF.L.U32 R241, R195, 0x10, RZ ;  /* 0x00000010c3f17819 */ /* 0x000fe200000006ff */
[----:B------:R-:W-:Y:S01]  /*0dc0*/  FADD.FTZ R214, -R240, R214 ;  /* 0x000000d6f0d67221 */ /* 0x000fe20000010100 */
[----:B------:R-:W-:Y:S01]  /*0dd0*/  SHF.L.U32 R199, R201, 0x10, RZ ;  /* 0x00000010c9c77819 */ /* 0x000fe200000006ff */
[-C--:B------:R-:W-:Y:S01]  /*0de0*/  FMUL.FTZ R202, R202, R8.reuse ;  /* 0x00000008caca7220 */ /* 0x080fe20000410000 */
[----:B------:R-:W-:Y:S01]  /*0df0*/  PRMT R193, R4, 0x7632, R193 ;  /* 0x0000763204c17816 */ /* 0x000fe200000000c1 */
[----:B------:R-:W-:Y:S01]  /*0e00*/  FADD.FTZ R161, R161, R8 ;  /* 0x00000008a1a17221 */ /* 0x000fe20000010000 */
[----:B------:R-:W-:Y:S01]  /*0e10*/  FFMA.FTZ R69, R203, R8, R69 ;  /* 0x00000008cb457223 */ /* 0x000fe20000010045 */
[----:B------:R-:W-:Y:S01]  /*0e20*/  PRMT R4, R18, 0x7632, R4 ;  /* 0x0000763212047816 */ /* 0x000fe20000000004 */
[----:B------:R-:W-:Y:S01]  /*0e30*/  FADD.FTZ R199, -R240, R199 ;  /* 0x000000c7f0c77221 */ /* 0x000fe20000010100 */
[----:B------:R-:W-:Y:S01]  /*0e40*/  PRMT R198, R42, 0x7632, R198 ;  /* 0x000076322ac67816 */ /* 0x000fe200000000c6 */
[----:B------:R0:W5:Y:S01]  /*0e50*/  @P0 LDG.E.128 R24, desc[UR6][R16.64] ;  /* 0x0000000610180981 */ /* 0x000162000c1e1d00 */
[----:B------:R-:W-:-:S02]  /*0e60*/  PRMT R8, R178, 0x7632, R8 ;  /* 0x00007632b2087816 */ /* 0x000fc40000000008 */
[----:B------:R-:W-:Y:S01]  /*0e70*/  PRMT R192, R196, 0x7632, R192 ;  /* 0x00007632c4c07816 */ /* 0x000fe200000000c0 */
[C---:B------:R-:W-:Y:S01]  /*0e80*/  FADD.FTZ R221, -R240.reuse, R221 ;  /* 0x000000ddf0dd7221 */ /* 0x040fe20000010100 */
[----:B------:R-:W-:Y:S01]  /*0e90*/  SHF.L.U32 R9, R9, 0x10, RZ ;  /* 0x0000001009097819 */ /* 0x000fe200000006ff */
[----:B------:R-:W-:Y:S01]  /*0ea0*/  FADD.FTZ R201, -R240, R7 ;  /* 0x00000007f0c97221 */ /* 0x000fe20000010100 */
[----:B------:R-:W-:Y:S01]  /*0eb0*/  SHF.L.U32 R18, R6, 0x10, RZ ;  /* 0x0000001006127819 */ /* 0x000fe200000006ff */
[----:B------:R-:W-:Y:S01]  /*0ec0*/  FMUL.FTZ R199, R229, R199 ;  /* 0x000000c7e5c77220 */ /* 0x000fe20000410000 */
[----:B------:R-:W-:Y:S01]  /*0ed0*/  SHF.L.U32 R194, R4, 0x10, RZ ;  /* 0x0000001004c27819 */ /* 0x000fe200000006ff */
[----:B------:R-:W-:Y:S01]  /*0ee0*/  FADD.FTZ R222, -R240, R222 ;  /* 0x000000def0de7221 */ /* 0x000fe20000010100 */
[----:B------:R-:W-:Y:S01]  /*0ef0*/  SHF.L.U32 R198, R198, 0x10, RZ ;  /* 0x00000010c6c67819 */ /* 0x000fe200000006ff */
[----:B------:R-:W-:Y:S01]  /*0f00*/  FADD.FTZ R224, -R240, R224 ;  /* 0x000000e0f0e07221 */ /* 0x000fe20000010100 */
[----:B------:R-:W-:Y:S01]  /*0f10*/  SHF.L.U32 R8, R8, 0x10, RZ ;  /* 0x0000001008087819 */ /* 0x000fe200000006ff */
[C---:B------:R-:W-:Y:S01]  /*0f20*/  FADD.FTZ R225, -R240.reuse, R225 ;  /* 0x000000e1f0e17221 */ /* 0x040fe20000010100 */
[----:B------:R-:W-:Y:S01]  /*0f30*/  SHF.L.U32 R197, R215, 0x10, RZ ;  /* 0x00000010d7c57819 */ /* 0x000fe200000006ff */
[----:B------:R-:W-:Y:S01]  /*0f40*/  FADD.FTZ R215, -R240, R232 ;  /* 0x000000e8f0d77221 */ /* 0x000fe20000010100 */
[----:B------:R-:W-:Y:S01]  /*0f50*/  SHF.L.U32 R7, R192, 0x10, RZ ;  /* 0x00000010c0077819 */ /* 0x000fe200000006ff */
[C---:B------:R-:W-:Y:S01]  /*0f60*/  FADD.FTZ R232, -R240.reuse, R9 ;  /* 0x00000009f0e87221 */ /* 0x040fe20000010100 */
[----:B------:R-:W-:Y:S01]  /*0f70*/  SHF.L.U32 R196, R5, 0x10, RZ ;  /* 0x0000001005c47819 */ /* 0x000fe200000006ff */
[C---:B------:R-:W-:Y:S01]  /*0f80*/  FADD.FTZ R5, -R240.reuse, R3 ;  /* 0x00000003f0057221 */ /* 0x040fe20000010100 */
[C---:B------:R-:W-:Y:S01]  /*0f90*/  FADD.FTZ R9, -R240.reuse, R18 ;  /* 0x00000012f0097221 */ /* 0x040fe20000010100 */
[----:B------:R-:W-:Y:S01]  /*0fa0*/  FADD.FTZ R3, -R240, R194 ;  /* 0x000000c2f0037221 */ /* 0x000fe20000010100 */
[-C--:B------:R-:W-:Y:S01]  /*0fb0*/  FMUL.FTZ R198, R198, R8.reuse ;  /* 0x00000008c6c67220 */ /* 0x080fe20000410000 */
[----:B------:R-:W-:Y:S01]  /*0fc0*/  FADD.FTZ R157, R157, R8 ;  /* 0x000000089d9d7221 */ /* 0x000fe20000010000 */
[----:B------:R-:W-:Y:S01]  /*0fd0*/  FFMA.FTZ R73, R199, R8, R73 ;  /* 0x00000008c7497223 */ /* 0x000fe20000010049 */
[----:B------:R-:W-:Y:S01]  /*0fe0*/  PRMT R200, R41, 0x7632, R200 ;  /* 0x0000763229c87816 */ /* 0x000fe200000000c8 */
[C---:B------:R-:W-:Y:S01]  /*0ff0*/  FADD.FTZ R195, -R240.reuse, R7 ;  /* 0x00000007f0c37221 */ /* 0x040fe20000010100 */
[----:B------:R-:W-:Y:S01]  /*1000*/  PRMT R18, R177, 0x7632, R18 ;  /* 0x00007632b1127816 */ /* 0x000fe20000000012 */
[----:B------:R-:W-:Y:S01]  /*1010*/  FADD.FTZ R227, -R240, R227 ;  /* 0x000000e3f0e37221 */ /* 0x000fe20000010100 */
[----:B------:R-:W-:Y:S01]  /*1020*/  PRMT R194, R44, 0x7632, R194 ;  /* 0x000076322cc27816 */ /* 0x000fe200000000c2 */
[----:B------:R1:W5:Y:S01]  /*1030*/  @P0 LDG.E.128 R20, desc[UR6][R14.64] ;  /* 0x000000060e140981 */ /* 0x000362000c1e1d00 */
[----:B------:R-:W-:Y:S01]  /*1040*/  PRMT R8, R180, 0x7632, R8 ;  /* 0x00007632b4087816 */ /* 0x000fe20000000008 */
[C---:B------:R-:W-:Y:S01]  /*1050*/  FMUL.FTZ R201, R229.reuse, R201 ;  /* 0x000000c9e5c97220 */ /* 0x040fe20000410000 */
[----:B------:R-:W-:Y:S01]  /*1060*/  SHF.L.U32 R200, R200, 0x10, RZ ;  /* 0x00000010c8c87819 */ /* 0x000fe200000006ff */
[----:B------:R-:W-:Y:S01]  /*1070*/  FMUL.FTZ R195, R229, R195 ;  /* 0x000000c3e5c37220 */ /* 0x000fe20000410000 */
[----:B------:R-:W-:-:S02]  /*1080*/  SHF.L.U32 R18, R18, 0x10, RZ ;  /* 0x0000001012127819 */ /* 0x000fc400000006ff */
[----:B------:R-:W-:Y:S02]  /*1090*/  SHF.L.U32 R194, R194, 0x10, RZ ;  /* 0x00000010c2c27819 */ /* 0x000fe400000006ff */
[----:B------:R-:W-:Y:S01]  /*10a0*/  SHF.L.U32 R8, R8, 0x10, RZ ;  /* 0x0000001008087819 */ /* 0x000fe200000006ff */
[-C--:B------:R-:W-:Y:S01]  /*10b0*/  FMUL.FTZ R200, R200, R18.reuse ;  /* 0x00000012c8c87220 */ /* 0x080fe20000410000 */
[----:B------:R-:W-:Y:S01]  /*10c0*/  SHF.L.U32 R237, R193, 0x10, RZ ;  /* 0x00000010c1ed7819 */ /* 0x000fe200000006ff */
[----:B------:R-:W-:Y:S01]  /*10d0*/  FADD.FTZ R163, R163, R18 ;  /* 0x00000012a3a37221 */ /* 0x000fe20000010000 */
[----:B------:R-:W-:Y:S01]  /*10e0*/  FFMA.FTZ R71, R201, R18, R71 ;  /* 0x00000012c9477223 */ /* 0x000fe20000010047 */
[-C--:B------:R-:W-:Y:S01]  /*10f0*/  FMUL.FTZ R194, R194, R8.reuse ;  /* 0x00000008c2c27220 */ /* 0x080fe20000410000 */
[----:B------:R-:W-:Y:S01]  /*1100*/  FADD.FTZ R153, R153, R8 ;  /* 0x0000000899997221 */ /* 0x000fe20000010000 */
[----:B------:R-:W-:Y:S01]  /*1110*/  FFMA.FTZ R77, R195, R8, R77 ;  /* 0x00000008c34d7223 */ /* 0x000fe2000001004d */
[----:B------:R-:W-:Y:S01]  /*1120*/  FADD.FTZ R193, -R240, R19 ;  /* 0x00000013f0c17221 */ /* 0x000fe20000010100 */
[----:B------:R-:W-:Y:S01]  /*1130*/  PRMT R18, R46, 0x7632, R18 ;  /* 0x000076322e127816 */ /* 0x000fe20000000012 */
[----:B------:R-:W-:Y:S01]  /*1140*/  FADD.FTZ R19, -R240, R235 ;  /* 0x000000ebf0137221 */ /* 0x000fe20000010100 */
[----:B------:R-:W-:-:S02]  /*1150*/  PRMT R8, R182, 0x7632, R8 ;  /* 0x00007632b6087816 */ /* 0x000fc40000000008 */
[----:B------:R-:W-:Y:S01]  /*1160*/  SHF.L.U32 R18, R18, 0x10, RZ ;  /* 0x0000001012127819 */ /* 0x000fe200000006ff */
[----:B------:R-:W-:Y:S01]  /*1170*/  FMUL.FTZ R19, R229, R19 ;  /* 0x00000013e5137220 */ /* 0x000fe20000410000 */
[----:B------:R-:W-:Y:S02]  /*1180*/  SHF.L.U32 R8, R8, 0x10, RZ ;  /* 0x0000001008087819 */ /* 0x000fe400000006ff */
[----:B0-----:R-:W-:-:S03]  /*1190*/  PRMT R16, R47, 0x7632, R16 ;  /* 0x000076322f107816 */ /* 0x001fc60000000010 */
[-C--:B------:R-:W-:Y:S01]  /*11a0*/  FMUL.FTZ R18, R18, R8.reuse ;  /* 0x0000000812127220 */ /* 0x080fe20000410000 */
[--C-:B------:R-:W-:Y:S01]  /*11b0*/  FADD.FTZ R149, R149, R8.reuse ;  /* 0x0000000895957221 */ /* 0x100fe20000010000 */
[----:B------:R-:W-:Y:S01]  /*11c0*/  FFMA.FTZ R81, R19, R8, R81 ;  /* 0x0000000813517223 */ /* 0x000fe20000010051 */
[----:B------:R-:W-:Y:S02]  /*11d0*/  PRMT R8, R183, 0x7632, R8 ;  /* 0x00007632b7087816 */ /* 0x000fe40000000008 */
[----:B------:R-:W-:Y:S01]  /*11e0*/  SHF.L.U32 R192, R2, 0x10, RZ ;  /* 0x0000001002c07819 */ /* 0x000fe200000006ff */
[----:B------:R-:W-:Y:S01]  /*11f0*/  FMUL.FTZ R17, R229, R232 ;  /* 0x000000e8e5117220 */ /* 0x000fe20000410000 */
        /* <DEDUP_REMOVED lines=20> */
[----:B------:R-:W-:-:S02]  /*1340*/  PRMT R196, R43, 0x7632, R196 ;  /* 0x000076322bc47816 */ /* 0x000fc400000000c4 */
[----:B------:R-:W-:Y:S02]  /*1350*/  PRMT R10, R179, 0x7632, R10 ;  /* 0x00007632b30a7816 */ /* 0x000fe4000000000a */
[----:B-1----:R-:W-:Y:S02]  /*1360*/  PRMT R14, R48, 0x7632, R14 ;  /* 0x00007632300e7816 */ /* 0x002fe4000000000e */
[----:B------:R-:W-:Y:S01]  /*1370*/  PRMT R8, R184, 0x7632, R8 ;  /* 0x00007632b8087816 */ /* 0x000fe20000000008 */
[C---:B------:R-:W-:Y:S01]  /*1380*/  FMUL.FTZ R197, R229.reuse, R197 ;  /* 0x000000c5e5c57220 */ /* 0x040fe20000410000 */
        /* <DEDUP_REMOVED lines=12> */
[----:B------:R-:W-:Y:S02]  /*1450*/  PRMT R192, R45, 0x7632, R192 ;  /* 0x000076322dc07816 */ /* 0x000fe400000000c0 */
[----:B------:R-:W-:-:S02]  /*1460*/  PRMT R10, R181, 0x7632, R10 ;  /* 0x00007632b50a7816 */ /* 0x000fc4000000000a */
[----:B------:R-:W-:Y:S02]  /*1470*/  PRMT R6, R185, 0x7632, R6 ;  /* 0x00007632b9067816 */ /* 0x000fe40000000006 */
[----:B------:R-:W-:Y:S02]  /*1480*/  PRMT R8, R51, 0x7632, R8 ;  /* 0x0000763233087816 */ /* 0x000fe40000000008 */
[----:B------:R-:W-:Y:S01]  /*1490*/  PRMT R2, R187, 0x7632, R2 ;  /* 0x00007632bb027816 */ /* 0x000fe20000000002 */
[C---:B------:R-:W-:Y:S01]  /*14a0*/  FMUL.FTZ R193, R229.reuse, R193 ;  /* 0x000000c1e5c17220 */ /* 0x040fe20000410000 */
[----:B------:R-:W-:Y:S01]  /*14b0*/  SHF.L.U32 R192, R192, 0x10, RZ ;  /* 0x00000010c0c07819 */ /* 0x000fe200000006ff */
[C---:B------:R-:W-:Y:S01]  /*14c0*/  FMUL.FTZ R13, R229.reuse, R4 ;  /* 0x00000004e50d7220 */ /* 0x040fe20000410000 */
[----:B------:R-:W-:Y:S01]  /*14d0*/  SHF.L.U32 R10, R10, 0x10, RZ ;  /* 0x000000100a0a7819 */ /* 0x000fe200000006ff */
[----:B------:R-:W-:Y:S01]  /*14e0*/  FMUL.FTZ R9, R229, R9 ;  /* 0x00000009e5097220 */ /* 0x000fe20000410000 */
[----:B------:R-:W-:-:S02]  /*14f0*/  SHF.L.U32 R6, R6, 0x10, RZ ;  /* 0x0000001006067819 */ /* 0x000fc400000006ff */
        /* <DEDUP_REMOVED lines=11> */
[----:B------:R-:W-:-:S02]  /*15b0*/  PRMT R10, R50, 0x7632, R10 ;  /* 0x00007632320a7816 */ /* 0x000fc4000000000a */
[----:B------:R-:W-:Y:S02]  /*15c0*/  PRMT R4, R186, 0x7632, R4 ;  /* 0x00007632ba047816 */ /* 0x000fe40000000004 */
[----:B------:R-:W-:Y:S02]  /*15d0*/  PRMT R6, R52, 0x7632, R6 ;  /* 0x0000763234067816 */ /* 0x000fe40000000006 */
[----:B------:R-:W-:Y:S01]  /*15e0*/  PRMT R2, R188, 0x7632, R2 ;  /* 0x00007632bc027816 */ /* 0x000fe20000000002 */
[----:B------:R-:W-:Y:S01]  /*15f0*/  FMUL.FTZ R7, R229, R7 ;  /* 0x00000007e5077220 */ /* 0x000fe20000410000 */
[----:B------:R-:W-:Y:S02]  /*1600*/  SHF.L.U32 R10, R10, 0x10, RZ ;  /* 0x000000100a0a7819 */ /* 0x000fe400000006ff */
[----:B------:R-:W-:Y:S02]  /*1610*/  SHF.L.U32 R4, R4, 0x10, RZ ;  /* 0x0000001004047819 */ /* 0x000fe400000006ff */
[----:B------:R-:W-:-:S02]  /*1620*/  SHF.L.U32 R6, R6, 0x10, RZ ;  /* 0x0000001006067819 */ /* 0x000fc400000006ff */
[----:B------:R-:W-:Y:S01]  /*1630*/  SHF.L.U32 R2, R2, 0x10, RZ ;  /* 0x0000001002027819 */ /* 0x000fe200000006ff */
[-C--:B------:R-:W-:Y:S01]  /*1640*/  FMUL.FTZ R10, R10, R4.reuse ;  /* 0x000000040a0a7220 */ /* 0x080fe20000410000 */
[--C-:B------:R-:W-:Y:S01]  /*1650*/  FADD.FTZ R141, R141, R4.reuse ;  /* 0x000000048d8d7221 */ /* 0x100fe20000010000 */
[----:B------:R-:W-:Y:S01]  /*1660*/  FFMA.FTZ R89, R11, R4, R89 ;  /* 0x000000040b597223 */ /* 0x000fe20000010059 */
[----:B------:R-:W-:Y:S01]  /*1670*/  PRMT R4, R53, 0x7632, R4 ;  /* 0x0000763235047816 */ /* 0x000fe20000000004 */
[-C--:B------:R-:W-:Y:S01]  /*1680*/  FMUL.FTZ R6, R6, R2.reuse ;  /* 0x0000000206067220 */ /* 0x080fe20000410000 */
[--C-:B------:R-:W-:Y:S01]  /*1690*/  FADD.FTZ R137, R137, R2.reuse ;  /* 0x0000000289897221 */ /* 0x100fe20000010000 */
[----:B------:R-:W-:Y:S01]  /*16a0*/  FFMA.FTZ R93, R7, R2, R93 ;  /* 0x00000002075d7223 */ /* 0x000fe2000001005d */
[----:B------:R-:W-:Y:S01]  /*16b0*/  PRMT R2, R189, 0x7632, R2 ;  /* 0x00007632bd027816 */ /* 0x000fe20000000002 */
[----:B------:R-:W-:Y:S01]  /*16c0*/  FMUL.FTZ R5, R229, R5 ;  /* 0x00000005e5057220 */ /* 0x000fe20000410000 */
[----:B------:R-:W-:-:S02]  /*16d0*/  SHF.L.U32 R4, R4, 0x10, RZ ;  /* 0x0000001004047819 */ /* 0x000fc400000006ff */
[----:B------:R-:W-:Y:S02]  /*16e0*/  SHF.L.U32 R2, R2, 0x10, RZ ;  /* 0x0000001002027819 */ /* 0x000fe400000006ff */
[----:B------:R-:W-:-:S03]  /*16f0*/  PRMT R232, R54, 0x7632, R232 ;  /* 0x0000763236e87816 */ /* 0x000fc600000000e8 */
[-C--:B------:R-:W-:Y:S01]  /*1700*/  FMUL.FTZ R4, R4, R2.reuse ;  /* 0x0000000204047220 */ /* 0x080fe20000410000 */
[--C-:B------:R-:W-:Y:S01]  /*1710*/  FADD.FTZ R139, R139, R2.reuse ;  /* 0x000000028b8b7221 */ /* 0x100fe20000010000 */
[----:B------:R-:W-:Y:S01]  /*1720*/  FFMA.FTZ R95, R5, R2, R95 ;  /* 0x00000002055f7223 */ /* 0x000fe2000001005f */
[----:B------:R-:W-:Y:S02]  /*1730*/  PRMT R2, R190, 0x7632, R2 ;  /* 0x00007632be027816 */ /* 0x000fe40000000002 */
[----:B------:R-:W-:Y:S02]  /*1740*/  SHF.L.U32 R232, R232, 0x10, RZ ;  /* 0x00000010e8e87819 */ /* 0x000fe400000006ff */
[----:B------:R-:W-:Y:S02]  /*1750*/  SHF.L.U32 R234, R2, 0x10, RZ ;  /* 0x0000001002ea7819 */ /* 0x000fe400000006ff */
[----:B------:R-:W-:-:S03]  /*1760*/  PRMT R239, R55, 0x7632, R239 ;  /* 0x0000763237ef7816 */ /* 0x000fc600000000ef */
[----:B------:R-:W-:Y:S01]  /*1770*/  FMUL.FTZ R2, R232, R234 ;  /* 0x000000eae8027220 */ /* 0x000fe20000410000 */
[----:B------:R-:W-:Y:S01]  /*1780*/  PRMT R232, R191, 0x7632, R232 ;  /* 0x00007632bfe87816 */ /* 0x000fe200000000e8 */
[----:B------:R-:W-:Y:S01]  /*1790*/  FMUL.FTZ R240, R229, R240 ;  /* 0x000000f0e5f07220 */ /* 0x000fe20000410000 */
[----:B------:R-:W-:Y:S02]  /*17a0*/  SHF.L.U32 R239, R239, 0x10, RZ ;  /* 0x00000010efef7819 */ /* 0x000fe400000006ff */
[----:B------:R-:W-:Y:S02]  /*17b0*/  SHF.L.U32 R232, R232, 0x10, RZ ;  /* 0x00000010e8e87819 */ /* 0x000fe400000006ff */
[----:B------:R-:W-:Y:S01]  /*17c0*/  SHF.L.U32 R235, R176, 0x10, RZ ;  /* 0x00000010b0eb7819 */ /* 0x000fe200000006ff */
[----:B------:R-:W-:Y:S01]  /*17d0*/  FMUL.FTZ R0, R229, R0 ;  /* 0x00000000e5007220 */ /* 0x000fe20000410000 */
[----:B------:R-:W-:Y:S01]  /*17e0*/  SHF.L.U32 R176, R40, 0x10, RZ ;  /* 0x0000001028b07819 */ /* 0x000fe200000006ff */
[-C--:B------:R-:W-:Y:S01]  /*17f0*/  FMUL.FTZ R239, R239, R232.reuse ;  /* 0x000000e8efef7220 */ /* 0x080fe20000410000 */
[----:B------:R-:W-:Y:S01]  /*1800*/  FADD.FTZ R135, R135, R232 ;  /* 0x000000e887877221 */ /* 0x000fe20000010000 */
[----:B------:R-:W-:Y:S01]  /*1810*/  FFMA.FTZ R99, R240, R232, R99 ;  /* 0x000000e8f0637223 */ /* 0x000fe20000010063 */
[----:B------:R-:W-:Y:S01]  /*1820*/  FADD.FTZ R160, R160, R235 ;  /* 0x000000eba0a07221 */ /* 0x000fe20000010000 */
[-C--:B------:R-:W-:Y:S01]  /*1830*/  FFMA.FTZ R68, R0, R235.reuse, R68 ;  /* 0x000000eb00447223 */ /* 0x080fe20000010044 */
[----:B------:R-:W-:Y:S01]  /*1840*/  FMUL.FTZ R176, R176, R235 ;  /* 0x000000ebb0b07220 */ /* 0x000fe20000410000 */
[----:B------:R-:W-:Y:S01]  /*1850*/  SHF.L.U32 R232, R177, 0x10, RZ ;  /* 0x00000010b1e87819 */ /* 0x000fe200000006ff */
[----:B------:R-:W-:Y:S01]  /*1860*/  FMUL.FTZ R205, R229, R205 ;  /* 0x000000cde5cd7220 */ /* 0x000fe20000410000 */
[----:B------:R-:W-:-:S02]  /*1870*/  SHF.L.U32 R177, R41, 0x10, RZ ;  /* 0x0000001029b17819 */ /* 0x000fc400000006ff */
        /* <DEDUP_REMOVED lines=42> */
[----:B------:R-:W-:Y:S01]  /*1b20*/  FMUL.FTZ R3, R229, R3 ;  /* 0x00000003e5037220 */ /* 0x000fe20000410000 */
[----:B------:R-:W-:Y:S01]  /*1b30*/  FADD.FTZ R144, R144, R235 ;  /* 0x000000eb90907221 */ /* 0x000fe20000010000 */
[-C--:B------:R-:W-:Y:S01]  /*1b40*/  FFMA.FTZ R84, R220, R235.reuse, R84 ;  /* 0x000000ebdc547223 */ /* 0x080fe20000010054 */
[----:B------:R-:W-:Y:S01]  /*1b50*/  FMUL.FTZ R184, R184, R235 ;  /* 0x000000ebb8b87220 */ /* 0x000fe20000410000 */
[----:B------:R-:W-:Y:S01]  /*1b60*/  FFMA.FTZ R232, R0, R176, RZ ;  /* 0x000000b000e87223 */ /* 0x000fe200000100ff */
[----:B------:R-:W-:Y:S01]  /*1b70*/  FADD.FTZ R235, RZ, R176 ;  /* 0x000000b0ffeb7221 */ /* 0x000fe20000010000 */
[----:B------:R-:W-:Y:S01]  /*1b80*/  FADD.FTZ R133, R133, R234 ;  /* 0x000000ea85857221 */ /* 0x000fe20000010000 */
[----:B------:R-:W-:Y:S01]  /*1b90*/  FFMA.FTZ R97, R3, R234, R97 ;  /* 0x000000ea03617223 */ /* 0x000fe20000010061 */
[----:B------:R-:W-:Y:S01]  /*1ba0*/  FFMA.FTZ R232, R203, R202, R232 ;  /* 0x000000cacbe87223 */ /* 0x000fe200000100e8 */
[----:B------:R-:W-:-:S03]  /*1bb0*/  FADD.FTZ R234, R202, R235 ;  /* 0x000000ebcaea7221 */ /* 0x000fc60000010000 */
[----:B------:R-:W-:Y:S01]  /*1bc0*/  FFMA.FTZ R232, R205, R177, R232 ;  /* 0x000000b1cde87223 */ /* 0x000fe200000100e8 */
[----:B------:R-:W-:Y:S01]  /*1bd0*/  FADD.FTZ R237, R177, R234 ;  /* 0x000000eab1ed7221 */ /* 0x000fe20000010000 */
[----:B------:R-:W-:Y:S02]  /*1be0*/  SHF.L.U32 R185, R185, 0x10, RZ ;  /* 0x00000010b9b97819 */ /* 0x000fe400000006ff */
[----:B------:R-:W-:Y:S01]  /*1bf0*/  FFMA.FTZ R235, R201, R200, R232 ;  /* 0x000000c8c9eb7223 */ /* 0x000fe200000100e8 */
[----:B------:R-:W-:Y:S01]  /*1c00*/  FADD.FTZ R237, R200, R237 ;  /* 0x000000edc8ed7221 */ /* 0x000fe20000010000 */
[----:B------:R-:W-:Y:S01]  /*1c10*/  FMUL.FTZ R221, R229, R221 ;  /* 0x000000dde5dd7220 */ /* 0x000fe20000410000 */
[----:B------:R-:W-:Y:S01]  /*1c20*/  SHF.L.U32 R234, R49, 0x10, RZ ;  /* 0x0000001031ea7819 */ /* 0x000fe200000006ff */
        /* <DEDUP_REMOVED lines=24> */
[----:B------:R-:W-:Y:S01]  /*1db0*/  FADD.FTZ R237, R192, R237 ;  /* 0x000000edc0ed7221 */ /* 0x000fe20000010000 */
[----:B------:R-:W-:Y:S01]  /*1dc0*/  SHF.L.U32 R187, R187, 0x10, RZ ;  /* 0x00000010bbbb7819 */ /* 0x000fe200000006ff */
        /* <DEDUP_REMOVED lines=49> */
[----:B------:R-:W-:Y:S01]  /*20e0*/  FFMA.FTZ R96, R190, R235, R96 ;  /* 0x000000ebbe607223 */ /* 0x000fe20000010060 */
[----:B------:R-:W-:Y:S01]  /*20f0*/  FFMA.FTZ R234, R225, R189, R234 ;  /* 0x000000bde1ea7223 */ /* 0x000fe200000100ea */
[----:B------:R-:W-:Y:S01]  /*2100*/  FMUL.FTZ R226, R226, R235 ;  /* 0x000000ebe2e27220 */ /* 0x000fe20000410000 */
[----:B------:R-:W-:Y:S01]  /*2110*/  FADD.FTZ R237, R232, R189 ;  /* 0x000000bde8ed7221 */ /* 0x000fe20000010000 */
[----:B------:R-:W-:Y:S01]  /*2120*/  SHF.L.U32 R235, R191, 0x10, RZ ;  /* 0x00000010bfeb7819 */ /* 0x000fe200000006ff */
[----:B------:R-:W-:Y:S01]  /*2130*/  FMUL.FTZ R191, R229, R227 ;  /* 0x000000e3e5bf7220 */ /* 0x000fe20000410000 */
[----:B------:R-:W-:Y:S01]  /*2140*/  FFMA.FTZ R227, R5, R4, R234 ;  /* 0x0000000405e37223 */ /* 0x000fe200000100ea */
[----:B------:R-:W-:Y:S01]  /*2150*/  FADD.FTZ R237, R237, R4 ;  /* 0x00000004eded7221 */ /* 0x000fe20000010000 */
[----:B------:R-:W-:-:S02]  /*2160*/  SHF.L.U32 R234, R55, 0x10, RZ ;  /* 0x0000001037ea7819 */ /* 0x000fc400000006ff */
[----:B------:R-:W-:Y:S01]  /*2170*/  FFMA.FTZ R232, R190, R226, R227 ;  /* 0x000000e2bee87223 */ /* 0x000fe200000100e3 */
[----:B------:R-:W-:Y:S02]  /*2180*/  FADD.FTZ R237, R237, R226 ;  /* 0x000000e2eded7221 */ /* 0x000fe40000010000 */
[-C--:B------:R-:W-:Y:S01]  /*2190*/  FMUL.FTZ R227, R234, R235.reuse ;  /* 0x000000ebeae37220 */ /* 0x080fe20000410000 */
[----:B------:R-:W-:Y:S01]  /*21a0*/  FFMA.FTZ R234, R3, R2, R232 ;  /* 0x0000000203ea7223 */ /* 0x000fe200000100e8 */
[----:B------:R-:W-:Y:S01]  /*21b0*/  FADD.FTZ R232, R237, R2 ;  /* 0x00000002ede87221 */ /* 0x000fe20000010000 */
[----:B------:R-:W-:Y:S01]  /*21c0*/  FADD.FTZ R134, R134, R235 ;  /* 0x000000eb86867221 */ /* 0x000fe20000010000 */
[C---:B------:R-:W-:Y:S01]  /*21d0*/  FFMA.FTZ R98, R191.reuse, R235, R98 ;  /* 0x000000ebbf627223 */ /* 0x040fe20000010062 */
[----:B------:R-:W-:Y:S01]  /*21e0*/  FFMA.FTZ R235, R191, R227, R234 ;  /* 0x000000e3bfeb7223 */ /* 0x000fe200000100ea */
[----:B------:R-:W-:-:S03]  /*21f0*/  FADD.FTZ R232, R232, R227 ;  /* 0x000000e3e8e87221 */ /* 0x000fc60000010000 */
[----:B------:R-:W-:Y:S01]  /*2200*/  FFMA.FTZ R234, R240, R239, R235 ;  /* 0x000000eff0ea7223 */ /* 0x000fe200000100eb */
[----:B------:R-:W-:Y:S01]  /*2210*/  FADD.FTZ R232, R232, R239 ;  /* 0x000000efe8e87221 */ /* 0x000fe20000010000 */
[----:B------:R-:W-:Y:S06]  /*2220*/  BRA `(.L_x_1400) ;  /* 0x0000000000f07947 */ /* 0x000fec0003800000 */
.L_x_1399:
[----:B-----5:R-:W-:Y:S01]  /*2230*/  ISETP.GE.AND P2, PT, R230, 0x1, PT ;  /* 0x00000001e600780c */ /* 0x020fe20003f46270 */
[----:B------:R-:W-:Y:S01]  /*2240*/  HFMA2 R213, -RZ, RZ, 0, 0 ;  /* 0x00000000ffd57431 */ /* 0x000fe200000001ff */
[----:B------:R-:W-:Y:S01]  /*2250*/  MOV R231, UR14 ;  /* 0x0000000e00e77c02 */ /* 0x000fe20008000f00 */
[----:B------:R-:W-:Y:S01]  /*2260*/  HFMA2 R234, -RZ, RZ, 0, 0 ;  /* 0x00000000ffea7431 */ /* 0x000fe200000001ff */
[----:B------:R-:W-:Y:S02]  /*2270*/  MOV R233, UR15 ;  /* 0x0000000f00e97c02 */ /* 0x000fe40008000f00 */
[----:B------:R-:W-:Y:S02]  /*2280*/  ISETP.NE.U32.AND P0, PT, R231, RZ, PT ;  /* 0x000000ffe700720c */ /* 0x000fe40003f05070 */
[----:B------:R-:W-:Y:S02]  /*2290*/  MOV R232, RZ ;  /* 0x000000ff00e87202 */ /* 0x000fe40000000f00 */
[----:B------:R-:W-:-:S03]  /*22a0*/  ISETP.NE.AND.EX P0, PT, R233, RZ, PT, P0 ;  /* 0x000000ffe900720c */ /* 0x000fc60003f05300 */
[----:B------:R-:W0:Y:S01]  /*22b0*/  @P2 LDC R207, c[0x0][0x388] ;  /* 0x0000e200ffcf2b82 */ /* 0x000e220000000800 */
[----:B------:R-:W1:Y:S01]  /*22c0*/  @P2 S2R R208, SR_TID.X ;  /* 0x0000000000d02919 */ /* 0x000e620000002100 */
[----:B------:R-:W-:-:S05]  /*22d0*/  @P2 IADD3 R206, PT, PT, R230, -0x1, RZ ;  /* 0xffffffffe6ce2810 */ /* 0x000fca0007ffe0ff */
[----:B0-----:R-:W-:-:S05]  /*22e0*/  @P2 IMAD R206, R206, R207, RZ ;  /* 0x000000cfcece2224 */ /* 0x001fca00078e02ff */
[----:B------:R-:W-:-:S04]  /*22f0*/  @P2 SHF.R.S32.HI R207, RZ, 0x1f, R206 ;  /* 0x0000001fffcf2819 */ /* 0x000fc800000114ce */
[----:B------:R-:W-:Y:S02]  /*2300*/  @P2 LEA.HI R207, R207, R206, RZ, 0x3 ;  /* 0x000000cecfcf2211 */ /* 0x000fe400078f18ff */
[----:B-1----:R-:W-:-:S04]  /*2310*/  @P2 LOP3.LUT R208, R208, 0x1f, RZ, 0xc0, !PT ;  /* 0x0000001fd0d02812 */ /* 0x002fc800078ec0ff */
[----:B------:R-:W-:Y:S01]  /*2320*/  @P2 LEA.HI.SX32 R213, R207, R208, 0x1d ;  /* 0x000000d0cfd52211 */ /* 0x000fe200078feaff */
[----:B------:R-:W-:Y:S06]  /*2330*/  @P0 BRA `(.L_x_1401) ;  /* 0x0000000000340947 */ /* 0x000fec0003800000 */
[----:B------:R-:W0:Y:S01]  /*2340*/  LDC.64 R206, c[0x0][0x3b0] ;  /* 0x0000ec00ffce7b82 */ /* 0x000e220000000a00 */
[C---:B------:R-:W-:Y:S02]  /*2350*/  IADD3 R211, PT, PT, R213.reuse, 0x20, RZ ;  /* 0x00000020d5d37810 */ /* 0x040fe40007ffe0ff */
[C---:B------:R-:W-:Y:S02]  /*2360*/  IADD3 R209, PT, PT, R213.reuse, 0x40, RZ ;  /* 0x00000040d5d17810 */ /* 0x040fe40007ffe0ff */
[C---:B------:R-:W-:Y:S01]  /*2370*/  IADD3 R235, PT, PT, R213.reuse, 0x60, RZ ;  /* 0x00000060d5eb7810 */ /* 0x040fe20007ffe0ff */
[----:B0-----:R-:W-:-:S04]  /*2380*/  IMAD.WIDE.U32 R212, R213, 0x8, R206 ;  /* 0x00000008d5d47825 */ /* 0x001fc800078e00ce */
        /* <DEDUP_REMOVED lines=8> */
.L_x_1401:
[----:B------:R-:W0:Y:S01]  /*2410*/  S2R R24, SR_TID.X ;  /* 0x0000000000187919 */ /* 0x000e220000002100 */
[----:B------:R-:W1:Y:S01]  /*2420*/  LDC.64 R206, c[0x0][0x3b0] ;  /* 0x0000ec00ffce7b82 */ /* 0x000e620000000a00 */
[----:B------:R-:W-:Y:S01]  /*2430*/  IMAD R22, R204, UR8, RZ ;  /* 0x00000008cc167c24 */ /* 0x000fe2000f8e02ff */
[C---:B------:R-:W-:Y:S02]  /*2440*/  IADD3 R211, PT, PT, R213.reuse, 0x20, RZ ;  /* 0x00000020d5d37810 */ /* 0x040fe40007ffe0ff */
[C---:B------:R-:W-:Y:S02]  /*2450*/  IADD3 R209, PT, PT, R213.reuse, 0x40, RZ ;  /* 0x00000040d5d17810 */ /* 0x040fe40007ffe0ff */
[----:B------:R-:W-:Y:S02]  /*2460*/  SHF.R.S32.HI R23, RZ, 0x1f, R22 ;  /* 0x0000001fff177819 */ /* 0x000fe40000011416 */
[----:B------:R-:W2:Y:S01]  /*2470*/  LDC.64 R20, c[0x0][0x438] ;  /* 0x00010e00ff147b82 */ /* 0x000ea20000000a00 */
[----:B------:R-:W-:-:S02]  /*2480*/  IADD3 R25, PT, PT, R213, 0x60, RZ ;  /* 0x00000060d5197810 */ /* 0x000fc40007ffe0ff */
[----:B------:R-:W-:Y:S01]  /*2490*/  LEA.HI R23, R23, R22, RZ, 0x3 ;  /* 0x0000001617177211 */ /* 0x000fe200078f18ff */
[----:B-1----:R-:W-:-:S04]  /*24a0*/  IMAD.WIDE.U32 R212, R213, 0x8, R206 ;  /* 0x00000008d5d47825 */ /* 0x002fc800078e00ce */
[--C-:B------:R-:W-:Y:S02]  /*24b0*/  IMAD.WIDE.U32 R210, R211, 0x8, R206.reuse ;  /* 0x00000008d3d27825 */ /* 0x100fe400078e00ce */
[----:B------:R-:W5:Y:S01]  /*24c0*/  LDG.E.64 R212, desc[UR6][R212.64] ;  /* 0x00000006d4d47981 */ /* 0x000f62000c1e1b00 */
[----:B0-----:R-:W-:Y:S01]  /*24d0*/  LOP3.LUT R24, R24, 0x1f, RZ, 0xc0, !PT ;  /* 0x0000001f18187812 */ /* 0x001fe200078ec0ff */
[--C-:B------:R-:W-:Y:S02]  /*24e0*/  IMAD.WIDE.U32 R208, R209, 0x8, R206.reuse ;  /* 0x00000008d1d07825 */ /* 0x100fe400078e00ce */
[----:B------:R-:W5:Y:S01]  /*24f0*/  LDG.E.64 R210, desc[UR6][R210.64] ;  /* 0x00000006d2d27981 */ /* 0x000f62000c1e1b00 */
[----:B------:R-:W-:Y:S01]  /*2500*/  LEA.HI.SX32 R33, R23, R24, 0x1d ;  /* 0x0000001817217211 */ /* 0x000fe200078feaff */
[----:B------:R-:W-:Y:S02]  /*2510*/  IMAD.WIDE.U32 R206, R25, 0x8, R206 ;  /* 0x0000000819ce7825 */ /* 0x000fe400078e00ce */
[----:B------:R-:W5:Y:S01]  /*2520*/  LDG.E.64 R208, desc[UR6][R208.64] ;  /* 0x00000006d0d07981 */ /* 0x000f62000c1e1b00 */
[----:B------:R-:W-:-:S02]  /*2530*/  IADD3 R29, PT, PT, R33, 0x20, RZ ;  /* 0x00000020211d7810 */ /* 0x000fc40007ffe0ff */
[C---:B------:R-:W-:Y:S01]  /*2540*/  IADD3 R25, PT, PT, R33.reuse, 0x40, RZ ;  /* 0x0000004021197810 */ /* 0x040fe20007ffe0ff */
[----:B------:R-:W5:Y:S01]  /*2550*/  LDG.E.64 R206, desc[UR6][R206.64] ;  /* 0x00000006cece7981 */ /* 0x000f62000c1e1b00 */
[C---:B------:R-:W-:Y:S01]  /*2560*/  IADD3 R23, PT, PT, R33.reuse, 0x60, RZ ;  /* 0x0000006021177810 */ /* 0x040fe20007ffe0ff */
[----:B--2---:R-:W-:-:S04]  /*2570*/  IMAD.WIDE.U32 R32, R33, 0x10, R20 ;  /* 0x0000001021207825 */ /* 0x004fc800078e0014 */
[--C-:B------:R-:W-:Y:S02]  /*2580*/  IMAD.WIDE.U32 R28, R29, 0x10, R20.reuse ;  /* 0x000000101d1c7825 */ /* 0x100fe400078e0014 */
[----:B------:R-:W5:Y:S02]  /*2590*/  LDG.E.128 R32, desc[UR6][R32.64] ;  /* 0x0000000620207981 */ /* 0x000f64000c1e1d00 */
[--C-:B------:R-:W-:Y:S02]  /*25a0*/  IMAD.WIDE.U32 R24, R25, 0x10, R20.reuse ;  /* 0x0000001019187825 */ /* 0x100fe400078e0014 */
[----:B------:R-:W5:Y:S02]  /*25b0*/  LDG.E.128 R28, desc[UR6][R28.64] ;  /* 0x000000061c1c7981 */ /* 0x000f64000c1e1d00 */
[----:B------:R-:W-:Y:S02]  /*25c0*/  IMAD.WIDE.U32 R20, R23, 0x10, R20 ;  /* 0x0000001017147825 */ /* 0x000fe400078e0014 */
[----:B------:R-:W5:Y:S04]  /*25d0*/  LDG.E.128 R24, desc[UR6][R24.64] ;  /* 0x0000000618187981 */ /* 0x000f68000c1e1d00 */
[----:B------:R-:W5:Y:S02]  /*25e0*/  LDG.E.128 R20, desc[UR6][R20.64] ;  /* 0x0000000614147981 */ /* 0x000f64000c1e1d00 */
.L_x_1400:
[----:B------:R-:W-:Y:S05]  /*25f0*/  BSYNC.RECONVERGENT B1 ;  /* 0x0000000000017941 */ /* 0x000fea0003800200 */
.L_x_1398:
[----:B------:R-:W-:-:S03]  /*2600*/  UMOV UR4, 0xffffffff ;  /* 0xffffffff00047882 */ /* 0x000fc60000000000 */
[----:B------:R-:W-:Y:S05]  /*2610*/  BRA.DIV UR4, `(.L_x_1402) ;  /* 0x000000de048c7947 */ /* 0x000fea000b800000 */
[----:B------:R-:W0:Y:S02]  /*2620*/  SHFL.BFLY PT, R241, R232, 0x1, 0x1f ;  /* 0x0c201f00e8f17f89 */ /* 0x000e2400000e0000 */
[----:B0-----:R-:W-:Y:S02]  /*2630*/  FADD.FTZ R238, R241, R232 ;  /* 0x000000e8f1ee7221 */ /* 0x001fe40000010000 */
[----:B------:R-:W0:Y:S02]  /*2640*/  SHFL.BFLY PT, R241, R234, 0x1, 0x1f ;  /* 0x0c201f00eaf17f89 */ /* 0x000e2400000e0000 */
[----:B0-----:R-:W-:Y:S02]  /*2650*/  FADD.FTZ R234, R241, R234 ;  /* 0x000000eaf1ea7221 */ /* 0x001fe40000010000 */
[----:B------:R-:W0:Y:S02]  /*2660*/  SHFL.BFLY PT, R241, R238, 0x2, 0x1f ;  /* 0x0c401f00eef17f89 */ /* 0x000e2400000e0000 */
[----:B0-----:R-:W-:-:S02]  /*2670*/  FADD.FTZ R238, R238, R241 ;  /* 0x000000f1eeee7221 */ /* 0x001fc40000010000 */
        /* <DEDUP_REMOVED lines=8> */
[----:B------:R-:W0:Y:S04]  /*2700*/  SHFL.BFLY PT, R241, R234, 0x8, 0x1f ;  /* 0x0d001f00eaf17f89 */ /* 0x000e2800000e0000 */
[----:B------:R1:W2:Y:S01]  /*2710*/  SHFL.BFLY PT, R242, R238, 0x10, 0x1f ;  /* 0x0e001f00eef27f89 */ /* 0x0002a200000e0000 */
[----:B0-----:R-:W-:-:S05]  /*2720*/  FADD.FTZ R234, R234, R241 ;  /* 0x000000f1eaea7221 */ /* 0x001fca0000010000 */
[----:B--2---:R1:W0:Y:S02]  /*2730*/  SHFL.BFLY PT, R241, R234, 0x10, 0x1f ;  /* 0x0e001f00eaf17f89 */ /* 0x00422400000e0000 */
.L_x_1789:
[----:B------:R-:W2:Y:S01]  /*2740*/  S2R R237, SR_TID.X ;  /* 0x0000000000ed7919 */ /* 0x000ea20000002100 */
[----:B------:R-:W-:Y:S01]  /*2750*/  FADD.FTZ R232, R238, R242 ;  /* 0x000000f2eee87221 */ /* 0x000fe20000010000 */
[----:B------:R-:W-:Y:S01]  /*2760*/  @P2 IADD3 R230, PT, PT, R230, -0x1, RZ ;  /* 0xffffffffe6e62810 */ /* 0x000fe20007ffe0ff */
[----:B-1----:R-:W-:Y:S02]  /*2770*/  IMAD R238, R204, UR8, RZ ;  /* 0x00000008ccee7c24 */ /* 0x002fe4000f8e02ff */
[----:B0-----:R-:W-:Y:S02]  /*2780*/  FADD.FTZ R236, R234, R241 ;  /* 0x000000f1eaec7221 */ /* 0x001fe40000010000 */
[----:B------:R-:W-:Y:S01]  /*2790*/  @P2 IMAD R230, R230, UR8, RZ ;  /* 0x00000008e6e62c24 */ /* 0x000fe2000f8e02ff */
[----:B------:R-:W-:-:S04]  /*27a0*/  SHF.R.S32.HI R235, RZ, 0x1f, R238 ;  /* 0x0000001fffeb7819 */ /* 0x000fc800000114ee */
[----:B------:R-:W-:Y:S02]  /*27b0*/  LEA.HI R238, R235, R238, RZ, 0x3 ;  /* 0x000000eeebee7211 */ /* 0x000fe400078f18ff */
[----:B------:R-:W-:-:S04]  /*27c0*/  @P2 SHF.R.S32.HI R235, RZ, 0x1f, R230 ;  /* 0x0000001fffeb2819 */ /* 0x000fc800000114e6 */
[----:B------:R-:W-:Y:S01]  /*27d0*/  @P2 LEA.HI R234, R235, R230, RZ, 0x3 ;  /* 0x000000e6ebea2211 */ /* 0x000fe200078f18ff */
[----:B------:R-:W-:Y:S01]  /*27e0*/  HFMA2 R230, -RZ, RZ, 0, 0 ;  /* 0x00000000ffe67431 */ /* 0x000fe200000001ff */
[----:B--2---:R-:W-:-:S04]  /*27f0*/  LOP3.LUT R235, R237, 0x1f, RZ, 0xc0, !PT ;  /* 0x0000001fedeb7812 */ /* 0x004fc800078ec0ff */
[-C--:B------:R-:W-:Y:S02]  /*2800*/  LEA.HI.SX32 R241, R238, R235.reuse, 0x1d ;  /* 0x000000ebeef17211 */ /* 0x080fe400078feaff */
[----:B------:R-:W-:Y:S02]  /*2810*/  @P2 LEA.HI.SX32 R230, R234, R235, 0x1d ;  /* 0x000000ebeae62211 */ /* 0x000fe400078feaff */
[----:B------:R-:W0:Y:S01]  /*2820*/  @P2 LDC.64 R234, c[0x0][0x390] ;  /* 0x0000e400ffea2b82 */ /* 0x000e220000000a00 */
[----:B------:R-:W-:-:S04]  /*2830*/  ISETP.NE.U32.AND P0, PT, R231, RZ, PT ;  /* 0x000000ffe700720c */ /* 0x000fc80003f05070 */
[----:B------:R-:W-:Y:S01]  /*2840*/  ISETP.NE.AND.EX P0, PT, R233, RZ, PT, P0 ;  /* 0x000000ffe900720c */ /* 0x000fe20003f05300 */
[----:B------:R-:W-:Y:S01]  /*2850*/  FMUL.FTZ R237, R232, UR10 ;  /* 0x0000000ae8ed7c20 */ /* 0x000fe20008410000 */
[----:B------:R-:W-:Y:S01]  /*2860*/  ISETP.NE.AND P3, PT, RZ, UR9, PT ;  /* 0x00000009ff007c0c */ /* 0x000fe2000bf65270 */
[----:B------:R-:W-:Y:S01]  /*2870*/  BSSY.RECONVERGENT B1, `(.L_x_1403) ;  /* 0x0000332000017945 */ /* 0x000fe20003800200 */
[----:B------:R-:W-:Y:S01]  /*2880*/  FMUL.FTZ R232, R236, UR10 ;  /* 0x0000000aece87c20 */ /* 0x000fe20008410000 */
[----:B0-----:R-:W-:-:S05]  /*2890*/  @P2 IMAD.WIDE.U32 R234, R230, 0x10, R234 ;  /* 0x00000010e6ea2825 */ /* 0x001fca00078e00ea */
[----:B------:R0:W5:Y:S02]  /*28a0*/  @P2 LDG.E.128 R164, desc[UR6][R234.64] ;  /* 0x00000006eaa42981 */ /* 0x000164000c1e1d00 */
[----:B0-----:R-:W-:Y:S01]  /*28b0*/  FSEL R234, R237, RZ, !P3 ;  /* 0x000000ffedea7208 */ /* 0x001fe20005800000 */
[----:B------:R-:W-:Y:S06]  /*28c0*/  @P0 BRA `(.L_x_1404) ;  /* 0x0000001c00680947 */ /* 0x000fec0003800000 */
        /* <DEDUP_REMOVED lines=20> */
.L_x_1409:
[----:B------:R-:W-:Y:S05]  /*2a10*/  BSYNC.RECONVERGENT B3 ;  /* 0x0000000000037941 */ /* 0x000fea0003800200 */
.L_x_1408:
        /* <DEDUP_REMOVED lines=13> */
.L_x_1411:
[----:B------:R-:W-:Y:S05]  /*2af0*/  BSYNC.RECONVERGENT B3 ;  /* 0x0000000000037941 */ /* 0x000fea0003800200 */
.L_x_1410:
[----:B------:R-:W-:-:S04]  /*2b00*/  F2FP.BF16.F32.PACK_AB R236, RZ, R236 ;  /* 0x000000ecffec723e */ /* 0x000fc800000010ff */
[----:B------:R-:W-:-:S07]  /*2b10*/  PRMT R168, R236, 0x7610, R168 ;  /* 0x00007610eca87816 */ /* 0x000fce00000000a8 */
.L_x_1407:
[----:B------:R-:W-:Y:S05]  /*2b20*/  BSYNC.RECONVERGENT B2 ;  /* 0x0000000000027941 */ /* 0x000fea0003800200 */
.L_x_1406:
        /* <DEDUP_REMOVED lines=16> */
.L_x_1415:
[----:B------:R-:W-:Y:S05]  /*2c30*/  BSYNC.RECONVERGENT B3 ;  /* 0x0000000000037941 */ /* 0x000fea0003800200 */
.L_x_1414:
[----:B------:R-:W-:Y:S01]  /*2c40*/  FADD.FTZ R129, R129, R236 ;  /* 0x000000ec81817221 */ /* 0x000fe20000010000 */
[----:B------:R-:W-:Y:S01]  /*2c50*/  BSSY.RECONVERGENT B3, `(.L_x_1416) ;  /* 0x000000d000037945 */ /* 0x000fe20003800200 */
[----:B------:R-:W-:-:S03]  /*2c60*/  HFMA2 R236, -RZ, RZ, 0, 0 ;  /* 0x00000000ffec7431 */ /* 0x000fc600000001ff */
        /* <DEDUP_REMOVED lines=11> */
.L_x_1417:
[----:B------:R-:W-:Y:S05]  /*2d20*/  BSYNC.RECONVERGENT B3 ;  /* 0x0000000000037941 */ /* 0x000fea0003800200 */
.L_x_1416:
[----:B------:R-:W-:-:S04]  /*2d30*/  F2FP.BF16.F32.PACK_AB R236, RZ, R236 ;  /* 0x000000ecffec723e */ /* 0x000fc800000010ff */
[----:B------:R-:W-:-:S07]  /*2d40*/  PRMT R168, R168, 0x5410, R236 ;  /* 0x00005410a8a87816 */ /* 0x000fce00000000ec */
.L_x_1413:
[----:B------:R-:W-:Y:S05]  /*2d50*/  BSYNC.RECONVERGENT B2 ;  /* 0x0000000000027941 */ /* 0x000fea0003800200 */
.L_x_1412:
        /* <DEDUP_REMOVED lines=15> */
.L_x_1421:
[----:B------:R-:W-:Y:S05]  /*2e50*/  BSYNC.RECONVERGENT B3 ;  /* 0x0000000000037941 */ /* 0x000fea0003800200 */
.L_x_1420:
        /* <DEDUP_REMOVED lines=13> */
.L_x_1423:
[----:B------:R-:W-:Y:S05]  /*2f30*/  BSYNC.RECONVERGENT B3 ;  /* 0x0000000000037941 */ /* 0x000fea0003800200 */
.L_x_1422:
[----:B------:R-:W-:-:S04]  /*2f40*/  F2FP.BF16.F32.PACK_AB R236, RZ, R236 ;  /* 0x000000ecffec723e */ /* 0x000fc800000010ff */
[----:B------:R-:W-:-:S07]  /*2f50*/  PRMT R169, R236, 0x7610, R169 ;  /* 0x00007610eca97816 */ /* 0x000fce00000000a9 */
.L_x_1419:
[----:B------:R-:W-:Y:S05]  /*2f60*/  BSYNC.RECONVERGENT B2 ;  /* 0x0000000000027941 */ /* 0x000fea0003800200 */
.L_x_1418:
        /* <DEDUP_REMOVED lines=16> */
.L_x_1427:
[----:B------:R-:W-:Y:S05]  /*3070*/  BSYNC.RECONVERGENT B3 ;  /* 0x0000000000037941 */ /* 0x000fea0003800200 */
.L_x_1426:
        /* <DEDUP_REMOVED lines=14> */
.L_x_1429:
[----:B------:R-:W-:Y:S05]  /*3160*/  BSYNC.RECONVERGENT B3 ;  /* 0x0000000000037941 */ /* 0x000fea0003800200 */
.L_x_1428:
[----:B------:R-:W-:-:S04]  /*3170*/  F2FP.BF16.F32.PACK_AB R236, RZ, R236 ;  /* 0x000000ecffec723e */ /* 0x000fc800000010ff */
[----:B------:R-:W-:-:S07]  /*3180*/  PRMT R169, R169, 0x5410, R236 ;  /* 0x00005410a9a97816 */ /* 0x000fce00000000ec */
.L_x_1425:
[----:B------:R-:W-:Y:S05]  /*3190*/  BSYNC.RECONVERGENT B2 ;  /* 0x0000000000027941 */ /* 0x000fea0003800200 */
.L_x_1424:
        /* <DEDUP_REMOVED lines=15> */
.L_x_1433:
[----:B------:R-:W-:Y:S05]  /*3290*/  BSYNC.RECONVERGENT B3 ;  /* 0x0000000000037941 */ /* 0x000fea0003800200 */
.L_x_1432:
        /* <DEDUP_REMOVED lines=13> */
.L_x_1435:
[----:B------:R-:W-:Y:S05]  /*3370*/  BSYNC.RECONVERGENT B3 ;  /* 0x0000000000037941 */ /* 0x000fea0003800200 */
.L_x_1434:
[----:B------:R-:W-:-:S04]  /*3380*/  F2FP.BF16.F32.PACK_AB R236, RZ, R236 ;  /* 0x000000ecffec723e */ /* 0x000fc800000010ff */
[----:B------:R-:W-:-:S07]  /*3390*/  PRMT R170, R236, 0x7610, R170 ;  /* 0x00007610ecaa7816 */ /* 0x000fce00000000aa */
.L_x_1431:
[----:B------:R-:W-:Y:S05]  /*33a0*/  BSYNC.RECONVERGENT B2 ;  /* 0x0000000000027941 */ /* 0x000fea0003800200 */
.L_x_1430:
        /* <DEDUP_REMOVED lines=16> */
.L_x_1439:
[----:B------:R-:W-:Y:S05]  /*34b0*/  BSYNC.RECONVERGENT B3 ;  /* 0x0000000000037941 */ /* 0x000fea0003800200 */
.L_x_1438:
        /* <DEDUP_REMOVED lines=14> */
.L_x_1441:
[----:B------:R-:W-:Y:S05]  /*35a0*/  BSYNC.RECONVERGENT B3 ;  /* 0x0000000000037941 */ /* 0x000fea0003800200 */
.L_x_1440:
[----:B------:R-:W-:-:S04]  /*35b0*/  F2FP.BF16.F32.PACK_AB R236, RZ, R236 ;  /* 0x000000ecffec723e */ /* 0x000fc800000010ff */
[----:B------:R-:W-:-:S07]  /*35c0*/  PRMT R170, R170, 0x5410, R236 ;  /* 0x00005410aaaa7816 */ /* 0x000fce00000000ec */
.L_x_1437:
[----:B------:R-:W-:Y:S05]  /*35d0*/  BSYNC.RECONVERGENT B2 ;  /* 0x0000000000027941 */ /* 0x000fea0003800200 */
.L_x_1436:
        /* <DEDUP_REMOVED lines=15> */
.L_x_1445:
[----:B------:R-:W-:Y:S05]  /*36d0*/  BSYNC.RECONVERGENT B3 ;  /* 0x0000000000037941 */ /* 0x000fea0003800200 */
.L_x_1444:
        /* <DEDUP_REMOVED lines=13> */
.L_x_1447:
[----:B------:R-:W-:Y:S05]  /*37b0*/  BSYNC.RECONVERGENT B3 ;  /* 0x0000000000037941 */ /* 0x000fea0003800200 */
.L_x_1446:
[----:B------:R-:W-:-:S04]  /*37c0*/  F2FP.BF16.F32.PACK_AB R236, RZ, R236 ;  /* 0x000000ecffec723e */ /* 0x000fc800000010ff */
[----:B------:R-:W-:-:S07]  /*37d0*/  PRMT R171, R236, 0x7610, R171 ;  /* 0x00007610ecab7816 */ /* 0x000fce00000000ab */
.L_x_1443:
[----:B------:R-:W-:Y:S05]  /*37e0*/  BSYNC.RECONVERGENT B2 ;  /* 0x0000000000027941 */ /* 0x000fea0003800200 */
.L_x_1442:
[----:B------:R-:W-:Y:S05]  /*37f0*/  @!P2 BRA `(.L_x_1448) ;  /* 0x0000002000e4a947 */ /* 0x000fea0003800000 */
[----:B-----5:R-:W-:Y:S01]  /*3800*/  ISETP.GE.U32.AND P0, PT, R212, RZ, PT ;  /* 0x000000ffd400720c */ /* 0x020fe20003f06070 */
[----:B------:R-:W-:Y:S01]  /*3810*/  BSSY.RECONVERGENT B2, `(.L_x_1449) ;  /* 0x000000e000027945 */ /* 0x000fe20003800200 */
[----:B------:R-:W-:Y:S02]  /*3820*/  MOV R212, RZ ;  /* 0x000000ff00d47202 */ /* 0x000fe40000000f00 */
        /* <DEDUP_REMOVED lines=12> */
.L_x_1450:
[----:B------:R-:W-:Y:S05]  /*38f0*/  BSYNC.RECONVERGENT B2 ;  /* 0x0000000000027941 */ /* 0x000fea0003800200 */
.L_x_1449:
[----:B------:R-:W-:Y:S01]  /*3900*/  FADD.FTZ R127, R127, R212 ;  /* 0x000000d47f7f7221 */ /* 0x000fe20000010000 */
[----:B------:R-:W-:Y:S01]  /*3910*/  BSSY.RECONVERGENT B2, `(.L_x_1451) ;  /* 0x000000d000027945 */ /* 0x000fe20003800200 */
[----:B------:R-:W-:-:S03]  /*3920*/  HFMA2 R212, -RZ, RZ, 0, 0 ;  /* 0x00000000ffd47431 */ /* 0x000fc600000001ff */
[----:B------:R-:W-:Y:S05]  /*3930*/  @!P0 BRA `(.L_x_1452) ;  /* 0x0000000000288947 */ /* 0x000fea0003800000 */
[----:B------:R-:W-:Y:S01]  /*3940*/  FFMA.FTZ R213, R197, R232, R234 ;  /* 0x000000e8c5d57223 */ /* 0x000fe200000100ea */
[----:B------:R-:W-:Y:S02]  /*3950*/  ISETP.GT.AND P0, PT, R228, RZ, PT ;  /* 0x000000ffe400720c */ /* 0x000fe40003f04270 */
[----:B------:R-:W-:Y:S01]  /*3960*/  PRMT R236, R59, 0x7632, R236 ;  /* 0x000076323bec7816 */ /* 0x000fe200000000ec */
[----:B------:R-:W-:-:S04]  /*3970*/  FADD.FTZ R212, R196, -R213 ;  /* 0x800000d5c4d47221 */ /* 0x000fc80000010000 */
[----:B------:R-:W-:-:S05]  /*3980*/  FMUL.FTZ R212, R229, R212 ;  /* 0x000000d4e5d47220 */ /* 0x000fca0000410000 */
[----:B------:R-:W-:-:S05]  /*3990*/  FSEL R212, R212, RZ, P0 ;  /* 0x000000ffd4d47208 */ /* 0x000fca0000000000 */
[----:B------:R-:W-:-:S04]  /*39a0*/  FMUL.FTZ R212, R212, UR13 ;  /* 0x0000000dd4d47c20 */ /* 0x000fc80008410000 */
[----:B------:R-:W-:Y:S01]  /*39b0*/  FMUL.FTZ R213, R212, UR12 ;  /* 0x0000000cd4d57c20 */ /* 0x000fe20008410000 */
[----:B------:R-:W-:-:S05]  /*39c0*/  SHF.L.U32 R212, R236, 0x10, RZ ;  /* 0x00000010ecd47819 */ /* 0x000fca00000006ff */
[----:B------:R-:W-:-:S07]  /*39d0*/  FMUL.FTZ R212, R213, R212 ;  /* 0x000000d4d5d47220 */ /* 0x000fce0000410000 */
.L_x_1452:
[----:B------:R-:W-:Y:S05]  /*39e0*/  BSYNC.RECONVERGENT B2 ;  /* 0x0000000000027941 */ /* 0x000fea0003800200 */
.L_x_1451:
[----:B------:R-:W-:-:S04]  /*39f0*/  F2FP.BF16.F32.PACK_AB R212, RZ, R212 ;  /* 0x000000d4ffd4723e */ /* 0x000fc800000010ff */
[----:B------:R-:W-:Y:S01]  /*3a00*/  PRMT R171, R171, 0x5410, R212 ;  /* 0x00005410abab7816 */ /* 0x000fe200000000d4 */
[----:B------:R-:W-:Y:S06]  /*3a10*/  BRA `(.L_x_1448) ;  /* 0x00000020005c7947 */ /* 0x000fec0003800000 */
.L_x_1405:
        /* <DEDUP_REMOVED lines=23> */
.L_x_1454:
[----:B------:R-:W-:Y:S05]  /*3b90*/  BSYNC.RECONVERGENT B2 ;  /* 0x0000000000027941 */ /* 0x000fea0003800200 */
.L_x_1453:
[----:B------:R-:W-:Y:S01]  /*3ba0*/  FFMA.FTZ R173, R203, R232, R234 ;  /* 0x000000e8cbad7223 */ /* 0x000fe200000100ea */
[----:B------:R-:W-:Y:S03]  /*3bb0*/  BSSY.RECONVERGENT B2, `(.L_x_1455) ;  /* 0x0000017000027945 */ /* 0x000fe60003800200 */
[----:B------:R-:W-:-:S04]  /*3bc0*/  FADD.FTZ R172, R202, -R173 ;  /* 0x800000adcaac7221 */ /* 0x000fc80000010000 */
[----:B------:R-:W-:-:S05]  /*3bd0*/  FMUL.FTZ R172, R229, R172 ;  /* 0x000000ace5ac7220 */ /* 0x000fca0000410000 */
[----:B------:R-:W-:Y:S01]  /*3be0*/  FSEL R236, R172, RZ, P0 ;  /* 0x000000ffacec7208 */ /* 0x000fe20000000000 */
[----:B------:R-:W-:Y:S06]  /*3bf0*/  @!P2 BRA `(.L_x_1456) ;  /* 0x000000000048a947 */ /* 0x000fec0003800000 */
[----:B-----5:R-:W-:Y:S02]  /*3c00*/  LOP3.LUT P1, RZ, R212, 0xff00, RZ, 0xc0, !PT ;  /* 0x0000ff00d4ff7812 */ /* 0x020fe4000782c0ff */
[----:B------:R-:W-:Y:S02]  /*3c10*/  MOV R174, RZ ;  /* 0x000000ff00ae7202 */ /* 0x000fe40000000f00 */
[----:B------:R-:W-:-:S09]  /*3c20*/  PRMT R175, R56, 0x7632, R175 ;  /* 0x0000763238af7816 */ /* 0x000fd200000000af */
        /* <DEDUP_REMOVED lines=15> */
.L_x_1456:
[----:B------:R-:W-:Y:S05]  /*3d20*/  BSYNC.RECONVERGENT B2 ;  /* 0x0000000000027941 */ /* 0x000fea0003800200 */
.L_x_1455:
        /* <DEDUP_REMOVED lines=22> */
.L_x_1458:
[----:B------:R-:W-:Y:S05]  /*3e90*/  BSYNC.RECONVERGENT B2 ;  /* 0x0000000000027941 */ /* 0x000fea0003800200 */
.L_x_1457:
        /* <DEDUP_REMOVED lines=24> */
.L_x_1460:
[----:B------:R-:W-:Y:S05]  /*4020*/  BSYNC.RECONVERGENT B2 ;  /* 0x0000000000027941 */ /* 0x000fea0003800200 */
.L_x_1459:
        /* <DEDUP_REMOVED lines=22> */
.L_x_1462:
[----:B------:R-:W-:Y:S05]  /*4190*/  BSYNC.RECONVERGENT B2 ;  /* 0x0000000000027941 */ /* 0x000fea0003800200 */
.L_x_1461:
        /* <DEDUP_REMOVED lines=15> */
[--C-:B------:R-:W-:Y:S01]  /*4290*/  FADD.FTZ R125, R125, R252.reuse ;  /* 0x000000fc7d7d7221 */ /* 0x100fe20000010000 */
[----:B------:R-:W-:-:S04]  /*42a0*/  PRMT R252, R58, 0x7632, R252 ;  /* 0x000076323afc7816 */ /* 0x000fc800000000fc */
[----:B------:R-:W-:Y:S01]  /*42b0*/  @P1 SHF.L.U32 R252, R252, 0x10, RZ ;  /* 0x00000010fcfc1819 */ /* 0x000fe200000006ff */
[----:B0-----:R-:W-:-:S04]  /*42c0*/  @P1 FMUL.FTZ R173, R173, R250 ;  /* 0x000000faadad1220 */ /* 0x001fc80000410000 */
[----:B------:R-:W-:Y:S01]  /*42d0*/  @P1 FMUL.FTZ R172, R173, R172 ;  /* 0x000000acadac1220 */ /* 0x000fe20000410000 */
[----:B------:R-:W-:-:S03]  /*42e0*/  HFMA2 R173, -RZ, RZ, 0, 0 ;  /* 0x00000000ffad7431 */ /* 0x000fc600000001ff */
[----:B------:R-:W-:-:S05]  /*42f0*/  @P1 FMUL.FTZ R173, R252, R172 ;  /* 0x000000acfcad1220 */ /* 0x000fca0000410000 */
[----:B------:R-:W-:-:S04]  /*4300*/  F2FP.BF16.F32.PACK_AB R173, RZ, R173 ;  /* 0x000000adffad723e */ /* 0x000fc800000010ff */
[----:B------:R-:W-:-:S07]  /*4310*/  PRMT R170, R170, 0x5410, R173 ;  /* 0x00005410aaaa7816 */ /* 0x000fce00000000ad */
.L_x_1464:
[----:B------:R-:W-:Y:S05]  /*4320*/  BSYNC.RECONVERGENT B2 ;  /* 0x0000000000027941 */ /* 0x000fea0003800200 */
.L_x_1463:
[----:B------:R-:W-:Y:S01]  /*4330*/  F2FP.BF16.F32.PACK_AB R173, R242, R175 ;  /* 0x000000aff2ad723e */ /* 0x000fe200000010ff */
        /* <DEDUP_REMOVED lines=28> */
.L_x_1466:
[----:B------:R-:W-:Y:S05]  /*4500*/  BSYNC.RECONVERGENT B2 ;  /* 0x0000000000027941 */ /* 0x000fea0003800200 */
.L_x_1465:
[----:B------:R-:W-:Y:S01]  /*4510*/  F2FP.BF16.F32.PACK_AB R175, R242, R175 ;  /* 0x000000aff2af723e */ /* 0x000fe200000010ff */
[----:B------:R-:W-:Y:S06]  /*4520*/  @!P2 BRA `(.L_x_1448) ;  /* 0x000000140098a947 */ /* 0x000fec0003800000 */
[----:B-----5:R-:W-:Y:S02]  /*4530*/  ISETP.GE.U32.AND P0, PT, R212, RZ, PT ;  /* 0x000000ffd400720c */ /* 0x020fe40003f06070 */
[----:B------:R-:W-:Y:S02]  /*4540*/  MOV R236, RZ ;  /* 0x000000ff00ec7202 */ /* 0x000fe40000000f00 */
[----:B------:R-:W-:Y:S02]  /*4550*/  ISETP.GE.U32.AND.EX P0, PT, R213, 0x1000000, PT, P0 ;  /* 0x01000000d500780c */ /* 0x000fe40003f06100 */
[----:B------:R-:W-:-:S11]  /*4560*/  PRMT R237, R59, 0x7632, R237 ;  /* 0x000076323bed7816 */ /* 0x000fd600000000ed */
        /* <DEDUP_REMOVED lines=14> */
[----:B------:R-:W-:Y:S01]  /*4650*/  PRMT R171, R171, 0x5410, R213 ;  /* 0x00005410abab7816 */ /* 0x000fe200000000d5 */
[----:B------:R-:W-:Y:S06]  /*4660*/  BRA `(.L_x_1448) ;  /* 0x0000001400487947 */ /* 0x000fec0003800000 */
.L_x_1404:
        /* <DEDUP_REMOVED lines=24> */
.L_x_1469:
[----:B------:R-:W-:Y:S05]  /*47f0*/  BSYNC.RECONVERGENT B2 ;  /* 0x0000000000027941 */ /* 0x000fea0003800200 */
.L_x_1468:
[----:B------:R-:W-:Y:S04]  /*4800*/  BSSY.RECONVERGENT B2, `(.L_x_1470) ;  /* 0x0000015000027945 */ /* 0x000fe80003800200 */
[----:B------:R-:W-:Y:S05]  /*4810*/  @!P2 BRA `(.L_x_1471) ;  /* 0x00000000004ca947 */ /* 0x000fea0003800000 */
[----:B-----5:R-:W-:Y:S01]  /*4820*/  PRMT R237, R32, 0x7632, R237 ;  /* 0x0000763220ed7816 */ /* 0x020fe200000000ed */
[----:B------:R-:W-:Y:S01]  /*4830*/  @P1 FFMA.FTZ R236, R203, R232, R234 ;  /* 0x000000e8cbec1223 */ /* 0x000fe200000100ea */
[----:B------:R-:W-:Y:S02]  /*4840*/  LOP3.LUT P0, RZ, R212, 0xff00, RZ, 0xc0, !PT ;  /* 0x0000ff00d4ff7812 */ /* 0x000fe4000780c0ff */
[----:B------:R-:W-:Y:S01]  /*4850*/  SHF.L.U32 R237, R237, 0x10, RZ ;  /* 0x00000010eded7819 */ /* 0x000fe200000006ff */
[----:B------:R-:W-:Y:S01]  /*4860*/  @P1 FADD.FTZ R236, R202, -R236 ;  /* 0x800000eccaec1221 */ /* 0x000fe20000010000 */
[----:B------:R-:W-:Y:S02]  /*4870*/  MOV R242, RZ ;  /* 0x000000ff00f27202 */ /* 0x000fe40000000f00 */
[----:B------:R-:W-:Y:S01]  /*4880*/  PRMT R250, R56, 0x7632, R250 ;  /* 0x0000763238fa7816 */ /* 0x000fe200000000fa */
        /* <DEDUP_REMOVED lines=8> */
[----:B------:R-:W-:-:S05]  /*4910*/  @P0 SHF.L.U32 R242, R250, 0x10, RZ ;  /* 0x00000010faf20819 */ /* 0x000fca00000006ff */
[----:B------:R-:W-:-:S05]  /*4920*/  @P0 FMUL.FTZ R237, R242, R236 ;  /* 0x000000ecf2ed0220 */ /* 0x000fca0000410000 */
[----:B------:R-:W-:-:S04]  /*4930*/  F2FP.BF16.F32.PACK_AB R237, RZ, R237 ;  /* 0x000000edffed723e */ /* 0x000fc800000010ff */
[----:B------:R-:W-:-:S07]  /*4940*/  PRMT R168, R168, 0x5410, R237 ;  /* 0x00005410a8a87816 */ /* 0x000fce00000000ed */
.L_x_1471:
[----:B------:R-:W-:Y:S05]  /*4950*/  BSYNC.RECONVERGENT B2 ;  /* 0x0000000000027941 */ /* 0x000fea0003800200 */
.L_x_1470:
        /* <DEDUP_REMOVED lines=18> */
.L_x_1473:
[----:B------:R-:W-:Y:S05]  /*4a80*/  BSYNC.RECONVERGENT B2 ;  /* 0x0000000000027941 */ /* 0x000fea0003800200 */
.L_x_1472:
        /* <DEDUP_REMOVED lines=21> */
.L_x_1475:
[----:B------:R-:W-:Y:S05]  /*4be0*/  BSYNC.RECONVERGENT B2 ;  /* 0x0000000000027941 */ /* 0x000fea0003800200 */
.L_x_1474:
        /* <DEDUP_REMOVED lines=18> */
.L_x_1477:
[----:B------:R-:W-:Y:S05]  /*4d10*/  BSYNC.RECONVERGENT B2 ;  /* 0x0000000000027941 */ /* 0x000fea0003800200 */
.L_x_1476:
        /* <DEDUP_REMOVED lines=21> */
.L_x_1479:
[----:B------:R-:W-:Y:S05]  /*4e70*/  BSYNC.RECONVERGENT B2 ;  /* 0x0000000000027941 */ /* 0x000fea0003800200 */
.L_x_1478:
        /* <DEDUP_REMOVED lines=18> */
.L_x_1481:
[----:B------:R-:W-:Y:S05]  /*4fa0*/  BSYNC.RECONVERGENT B2 ;  /* 0x0000000000027941 */ /* 0x000fea0003800200 */
.L_x_1480:
[----:B------:R-:W-:Y:S05]  /*4fb0*/  @!P2 BRA `(.L_x_1448) ;  /* 0x0000000800f4a947 */ /* 0x000fea0003800000 */
[----:B-----5:R-:W-:Y:S02]  /*4fc0*/  ISETP.GE.U32.AND P0, PT, R212, RZ, PT ;  /* 0x000000ffd400720c */ /* 0x020fe40003f06070 */
[----:B------:R-:W-:Y:S02]  /*4fd0*/  PRMT R236, R35, 0x7632, R236 ;  /* 0x0000763223ec7816 */ /* 0x000fe400000000ec */
[----:B------:R-:W-:Y:S01]  /*4fe0*/  ISETP.GE.U32.AND.EX P0, PT, R213, 0x1000000, PT, P0 ;  /* 0x01000000d500780c */ /* 0x000fe20003f06100 */
[----:B------:R-:W-:Y:S01]  /*4ff0*/  @P1 FFMA.FTZ R213, R197, R232, R234 ;  /* 0x000000e8c5d51223 */ /* 0x000fe200000100ea */
[----:B------:R-:W-:Y:S02]  /*5000*/  SHF.L.U32 R236, R236, 0x10, RZ ;  /* 0x00000010ecec7819 */ /* 0x000fe400000006ff */
[----:B------:R-:W-:Y:S01]  /*5010*/  PRMT R237, R59, 0x7632, R237 ;  /* 0x000076323bed7816 */ /* 0x000fe200000000ed */
[----:B------:R-:W-:-:S04]  /*5020*/  @P1 FADD.FTZ R213, R196, -R213 ;  /* 0x800000d5c4d51221 */ /* 0x000fc80000010000 */
[----:B------:R-:W-:Y:S01]  /*5030*/  @P1 FFMA.FTZ R236, R229, R213, R236 ;  /* 0x000000d5e5ec1223 */ /* 0x000fe200000100ec */
[----:B------:R-:W-:-:S03]  /*5040*/  MOV R213, RZ ;  /* 0x000000ff00d57202 */ /* 0x000fc60000000f00 */
[----:B------:R-:W-:Y:S01]  /*5050*/  @P0 PRMT R212, R167, 0x7632, R212 ;  /* 0x00007632a7d40816 */ /* 0x000fe200000000d4 */
[----:B------:R-:W-:-:S03]  /*5060*/  FMUL.FTZ R236, R236, UR13 ;  /* 0x0000000decec7c20 */ /* 0x000fc60008410000 */
[----:B------:R-:W-:Y:S01]  /*5070*/  @P0 SHF.L.U32 R212, R212, 0x10, RZ ;  /* 0x00000010d4d40819 */ /* 0x000fe200000006ff */
[----:B------:R-:W-:-:S04]  /*5080*/  FMUL.FTZ R236, R236, UR12 ;  /* 0x0000000cecec7c20 */ /* 0x000fc80008410000 */
[----:B------:R-:W-:Y:S01]  /*5090*/  @P0 FMUL.FTZ R213, R236, R212 ;  /* 0x000000d4ecd50220 */ /* 0x000fe20000410000 */
[----:B------:R-:W-:-:S03]  /*50a0*/  HFMA2 R212, -RZ, RZ, 0, 0 ;  /* 0x00000000ffd47431 */ /* 0x000fc600000001ff */
[----:B------:R-:W-:Y:S01]  /*50b0*/  FADD.FTZ R127, R127, R213 ;  /* 0x000000d57f7f7221 */ /* 0x000fe20000010000 */
[----:B------:R-:W-:-:S05]  /*50c0*/  @P0 SHF.L.U32 R213, R237, 0x10, RZ ;  /* 0x00000010edd50819 */ /* 0x000fca00000006ff */
[----:B------:R-:W-:-:S05]  /*50d0*/  @P0 FMUL.FTZ R212, R213, R236 ;  /* 0x000000ecd5d40220 */ /* 0x000fca0000410000 */
[----:B------:R-:W-:-:S04]  /*50e0*/  F2FP.BF16.F32.PACK_AB R212, RZ, R212 ;  /* 0x000000d4ffd4723e */ /* 0x000fc800000010ff */
[----:B------:R-:W-:Y:S01]  /*50f0*/  PRMT R171, R171, 0x5410, R212 ;  /* 0x00005410abab7816 */ /* 0x000fe200000000d4 */
[----:B------:R-:W-:Y:S06]  /*5100*/  BRA `(.L_x_1448) ;  /* 0x0000000800a07947 */ /* 0x000fec0003800000 */
.L_x_1467:
[----:B------:R-:W-:Y:S01]  /*5110*/  ISETP.GT.AND P0, PT, R228, RZ, PT ;  /* 0x000000ffe400720c */ /* 0x000fe20003f04270 */
[----:B------:R-:W-:Y:S01]  /*5120*/  BSSY.RECONVERGENT B2, `(.L_x_1482) ;  /* 0x0000017000027945 */ /* 0x000fe20003800200 */
[C---:B-----5:R-:W-:Y:S02]  /*5130*/  PRMT R172, R32.reuse, 0x7632, R172 ;  /* 0x0000763220ac7816 */ /* 0x060fe400000000ac */
[----:B------:R-:W-:Y:S02]  /*5140*/  SHF.L.U32 R236, R32, 0x10, RZ ;  /* 0x0000001020ec7819 */ /* 0x000fe400000006ff */
[----:B------:R-:W-:-:S07]  /*5150*/  SHF.L.U32 R172, R172, 0x10, RZ ;  /* 0x00000010acac7819 */ /* 0x000fce00000006ff */
[----:B------:R-:W-:-:S04]  /*5160*/  @P0 FFMA.FTZ R173, R203, R232, R234 ;  /* 0x000000e8cbad0223 */ /* 0x000fc800000100ea */
[----:B------:R-:W-:-:S04]  /*5170*/  @P0 FADD.FTZ R173, R202, -R173 ;  /* 0x800000adcaad0221 */ /* 0x000fc80000010000 */
[----:B------:R-:W-:Y:S01]  /*5180*/  @P0 FFMA.FTZ R172, R229, R173, R172 ;  /* 0x000000ade5ac0223 */ /* 0x000fe200000100ac */
[----:B------:R-:W-:-:S04]  /*5190*/  @P1 FFMA.FTZ R173, R0, R232, R234 ;  /* 0x000000e800ad1223 */ /* 0x000fc800000100ea */
        /* <DEDUP_REMOVED lines=15> */
.L_x_1483:
[----:B------:R-:W-:Y:S05]  /*5290*/  BSYNC.RECONVERGENT B2 ;  /* 0x0000000000027941 */ /* 0x000fea0003800200 */
.L_x_1482:
[----:B------:R-:W-:Y:S04]  /*52a0*/  BSSY.RECONVERGENT B2, `(.L_x_1484) ;  /* 0x0000010000027945 */ /* 0x000fe80003800200 */
[----:B------:R-:W-:Y:S05]  /*52b0*/  @!P2 BRA `(.L_x_1485) ;  /* 0x000000000038a947 */ /* 0x000fea0003800000 */
[----:B------:R-:W-:Y:S01]  /*52c0*/  LOP3.LUT P1, RZ, R212, 0xff00, RZ, 0xc0, !PT ;  /* 0x0000ff00d4ff7812 */ /* 0x000fe2000782c0ff */
[----:B------:R-:W-:Y:S01]  /*52d0*/  FMUL.FTZ R175, R172, UR13 ;  /* 0x0000000dacaf7c20 */ /* 0x000fe20008410000 */
[----:B------:R-:W-:Y:S02]  /*52e0*/  MOV R174, RZ ;  /* 0x000000ff00ae7202 */ /* 0x000fe40000000f00 */
[----:B------:R-:W-:Y:S01]  /*52f0*/  PRMT R237, R56, 0x7632, R237 ;  /* 0x0000763238ed7816 */ /* 0x000fe200000000ed */
[----:B------:R-:W-:-:S08]  /*5300*/  FMUL.FTZ R175, R175, UR12 ;  /* 0x0000000cafaf7c20 */ /* 0x000fd00008410000 */
[----:B------:R-:W-:-:S04]  /*5310*/  @P1 PRMT R173, R164, 0x7632, R173 ;  /* 0x00007632a4ad1816 */ /* 0x000fc800000000ad */
        /* <DEDUP_REMOVED lines=8> */
.L_x_1485:
[----:B------:R-:W-:Y:S05]  /*53a0*/  BSYNC.RECONVERGENT B2 ;  /* 0x0000000000027941 */ /* 0x000fea0003800200 */
.L_x_1484:
        /* <DEDUP_REMOVED lines=18> */
.L_x_1487:
[----:B------:R-:W-:Y:S05]  /*54d0*/  BSYNC.RECONVERGENT B2 ;  /* 0x0000000000027941 */ /* 0x000fea0003800200 */
.L_x_1486:
        /* <DEDUP_REMOVED lines=21> */
.L_x_1489:
[----:B------:R-:W-:Y:S05]  /*5630*/  BSYNC.RECONVERGENT B2 ;  /* 0x0000000000027941 */ /* 0x000fea0003800200 */
.L_x_1488:
        /* <DEDUP_REMOVED lines=18> */
.L_x_1491:
[----:B------:R-:W-:Y:S05]  /*5760*/  BSYNC.RECONVERGENT B2 ;  /* 0x0000000000027941 */ /* 0x000fea0003800200 */
.L_x_1490:
        /* <DEDUP_REMOVED lines=21> */
.L_x_1493:
[----:B------:R-:W-:Y:S05]  /*58c0*/  BSYNC.RECONVERGENT B2 ;  /* 0x0000000000027941 */ /* 0x000fea0003800200 */
.L_x_1492:
[----:B------:R-:W-:Y:S01]  /*58d0*/  F2FP.BF16.F32.PACK_AB R172, R172, R236 ;  /* 0x000000ecacac723e */ /* 0x000fe200000010ff */
[-CC-:B------:R-:W-:Y:S01]  /*58e0*/  @P0 FFMA.FTZ R250, R215, R232.reuse, R234.reuse ;  /* 0x000000e8d7fa0223 */ /* 0x180fe200000100ea */
[----:B------:R-:W-:Y:S01]  /*58f0*/  F2FP.BF16.F32.PACK_AB R173, R237, R173 ;  /* 0x000000adedad723e */ /* 0x000fe200000010ff */
[----:B------:R-:W-:Y:S01]  /*5900*/  @P0 FFMA.FTZ R237, R197, R232, R234 ;  /* 0x000000e8c5ed0223 */ /* 0x000fe200000100ea */
[----:B------:R-:W-:Y:S01]  /*5910*/  PRMT R236, R35, 0x7632, R236 ;  /* 0x0000763223ec7816 */ /* 0x000fe200000000ec */
        /* <DEDUP_REMOVED lines=21> */
.L_x_1495:
[----:B------:R-:W-:Y:S05]  /*5a70*/  BSYNC.RECONVERGENT B2 ;  /* 0x0000000000027941 */ /* 0x000fea0003800200 */
.L_x_1494:
        /* <DEDUP_REMOVED lines=17> */
.L_x_1448:
[----:B------:R-:W-:Y:S05]  /*5b90*/  BSYNC.RECONVERGENT B1 ;  /* 0x0000000000017941 */ /* 0x000fea0003800200 */
.L_x_1403:
[----:B------:R-:W-:Y:S01]  /*5ba0*/  ISETP.NE.U32.AND P0, PT, R235, RZ, PT ;  /* 0x000000ffeb00720c */ /* 0x000fe20003f05070 */
[----:B------:R-:W-:Y:S01]  /*5bb0*/  BSSY.RECONVERGENT B1, `(.L_x_1496) ;  /* 0x000000f000017945 */ /* 0x000fe20003800200 */
[----:B------:R-:W-:Y:S02]  /*5bc0*/  ISETP.NE.U32.AND P1, PT, R231, RZ, PT ;  /* 0x000000ffe700720c */ /* 0x000fe40003f25070 */
[----:B------:R-:W-:Y:S02]  /*5bd0*/  ISETP.NE.AND.EX P0, PT, R238, RZ, PT, P0 ;  /* 0x000000ffee00720c */ /* 0x000fe40003f05300 */
[----:B------:R-:W-:-:S11]  /*5be0*/  ISETP.NE.AND.EX P1, PT, R233, RZ, PT, P1 ;  /* 0x000000ffe900720c */ /* 0x000fd60003f25310 */
[----:B-----5:R-:W0:Y:S02]  /*5bf0*/  @P0 LDC.64 R212, c[0x0][0x478] ;  /* 0x00011e00ffd40b82 */ /* 0x020e240000000a00 */
[----:B0-----:R-:W-:-:S05]  /*5c00*/  @P0 IMAD.WIDE.U32 R212, R241, 0x10, R212 ;  /* 0x00000010f1d40825 */ /* 0x001fca00078e00d4 */
[----:B------:R0:W-:Y:S02]  /*5c10*/  @P0 STG.E.128 desc[UR6][R212.64], R172 ;  /* 0x000000acd4000986 */ /* 0x0001e4000c101d06 */
[----:B0-----:R-:W0:Y:S02]  /*5c20*/  @P2 LDC.64 R212, c[0x0][0x468] ;  /* 0x00011a00ffd42b82 */ /* 0x001e240000000a00 */
[----:B0-----:R-:W-:-:S05]  /*5c30*/  @P2 IMAD.WIDE.U32 R212, R230, 0x10, R212 ;  /* 0x00000010e6d42825 */ /* 0x001fca00078e00d4 */
[----:B------:R0:W-:Y:S01]  /*5c40*/  @P2 STG.E.128 desc[UR6][R212.64], R168 ;  /* 0x000000a8d4002986 */ /* 0x0001e2000c101d06 */
[----:B------:R-:W-:Y:S05]  /*5c50*/  @!P2 BRA `(.L_x_1497) ;  /* 0x000000000010a947 */ /* 0x000fea0003800000 */
[----:B------:R-:W1:Y:S01]  /*5c60*/  LDC.64 R164, c[0x0][0x390] ;  /* 0x0000e400ffa47b82 */ /* 0x000e620000000a00 */
[----:B------:R-:W-:-:S05]  /*5c70*/  IADD3 R167, PT, PT, R230, 0x20, RZ ;  /* 0x00000020e6a77810 */ /* 0x000fca0007ffe0ff */
[----:B-1----:R-:W-:-:S06]  /*5c80*/  IMAD.WIDE.U32 R164, R167, 0x10, R164 ;  /* 0x00000010a7a47825 */ /* 0x002fcc00078e00a4 */
[----:B------:R-:W5:Y:S02]  /*5c90*/  LDG.E.128 R164, desc[UR6][R164.64] ;  /* 0x00000006a4a47981 */ /* 0x000f64000c1e1d00 */
.L_x_1497:
[----:B------:R-:W-:Y:S05]  /*5ca0*/  BSYNC.RECONVERGENT B1 ;  /* 0x0000000000017941 */ /* 0x000fea0003800200 */
.L_x_1496:
[----:B------:R-:W-:Y:S04]  /*5cb0*/  BSSY.RECONVERGENT B1, `(.L_x_1498) ;  /* 0x0000316000017945 */ /* 0x000fe80003800200 */
[----:B------:R-:W-:Y:S05]  /*5cc0*/  @!P1 BRA `(.L_x_1499) ;  /* 0x00000014001c9947 */ /* 0x000fea0003800000 */
[----:B------:R-:W-:Y:S05]  /*5cd0*/  @!P0 BRA `(.L_x_1500) ;  /* 0x0000000800948947 */ /* 0x000fea0003800000 */
[----:B------:R-:W-:Y:S01]  /*5ce0*/  ISETP.GT.AND P3, PT, R228, RZ, PT ;  /* 0x000000ffe400720c */ /* 0x000fe20003f64270 */
[----:B------:R-:W-:Y:S01]  /*5cf0*/  BSSY.RECONVERGENT B2, `(.L_x_1501) ;  /* 0x0000020000027945 */ /* 0x000fe20003800200 */
[----:B------:R-:W-:Y:S02]  /*5d00*/  PRMT R172, R28, 0x7632, R172 ;  /* 0x000076321cac7816 */ /* 0x000fe400000000ac */
[C---:B------:R-:W-:Y:S02]  /*5d10*/  PRMT R238, R29.reuse, 0x7632, R238 ;  /* 0x000076321dee7816 */ /* 0x040fe400000000ee */
[----:B------:R-:W-:Y:S02]  /*5d20*/  SHF.L.U32 R172, R172, 0x10, RZ ;  /* 0x00000010acac7819 */ /* 0x000fe400000006ff */
[----:B------:R-:W-:Y:S02]  /*5d30*/  SHF.L.U32 R238, R238, 0x10, RZ ;  /* 0x00000010eeee7819 */ /* 0x000fe400000006ff */
[----:B------:R-:W-:-:S02]  /*5d40*/  SHF.L.U32 R242, R29, 0x10, RZ ;  /* 0x000000101df27819 */ /* 0x000fc400000006ff */
[----:B------:R-:W-:Y:S01]  /*5d50*/  SHF.L.U32 R236, R28, 0x10, RZ ;  /* 0x000000101cec7819 */ /* 0x000fe200000006ff */
[-CC-:B------:R-:W-:Y:S01]  /*5d60*/  @P3 FFMA.FTZ R173, R195, R232.reuse, R234.reuse ;  /* 0x000000e8c3ad3223 */ /* 0x180fe200000100ea */
[----:B------:R-:W-:-:S03]  /*5d70*/  @P3 FFMA.FTZ R174, R217, R232, R234 ;  /* 0x000000e8d9ae3223 */ /* 0x000fc600000100ea */
[----:B------:R-:W-:Y:S01]  /*5d80*/  @P3 FADD.FTZ R173, R194, -R173 ;  /* 0x800000adc2ad3221 */ /* 0x000fe20000010000 */
[----:B------:R-:W-:-:S03]  /*5d90*/  @P3 FADD.FTZ R174, R181, -R174 ;  /* 0x800000aeb5ae3221 */ /* 0x000fc60000010000 */
[----:B------:R-:W-:Y:S01]  /*5da0*/  @P3 FFMA.FTZ R172, R229, R173, R172 ;  /* 0x000000ade5ac3223 */ /* 0x000fe200000100ac */
[----:B------:R-:W-:Y:S01]  /*5db0*/  @P3 FFMA.FTZ R173, R193, R232, R234 ;  /* 0x000000e8c1ad3223 */ /* 0x000fe200000100ea */
[----:B------:R-:W-:-:S03]  /*5dc0*/  @P3 FFMA.FTZ R242, R229, R174, R242 ;  /* 0x000000aee5f23223 */ /* 0x000fc600000100f2 */
[----:B------:R-:W-:-:S04]  /*5dd0*/  @P3 FADD.FTZ R173, R192, -R173 ;  /* 0x800000adc0ad3221 */ /* 0x000fc80000010000 */
[----:B------:R-:W-:Y:S01]  /*5de0*/  @P3 FFMA.FTZ R238, R229, R173, R238 ;  /* 0x000000ade5ee3223 */ /* 0x000fe200000100ee */
[----:B------:R-:W-:-:S04]  /*5df0*/  @P3 FFMA.FTZ R173, R216, R232, R234 ;  /* 0x000000e8d8ad3223 */ /* 0x000fc800000100ea */
[----:B------:R-:W-:-:S04]  /*5e00*/  @P3 FADD.FTZ R173, R180, -R173 ;  /* 0x800000adb4ad3221 */ /* 0x000fc80000010000 */
[----:B------:R-:W-:Y:S01]  /*5e10*/  @P3 FFMA.FTZ R236, R229, R173, R236 ;  /* 0x000000ade5ec3223 */ /* 0x000fe200000100ec */
[----:B------:R-:W-:Y:S06]  /*5e20*/  @!P2 BRA `(.L_x_1502) ;  /* 0x000000000030a947 */ /* 0x000fec0003800000 */
[----:B------:R-:W-:Y:S01]  /*5e30*/  LOP3.LUT P4, RZ, R210, 0xff, RZ, 0xc0, !PT ;  /* 0x000000ffd2ff7812 */ /* 0x000fe2000788c0ff */
[----:B------:R-:W-:-:S04]  /*5e40*/  FMUL.FTZ R173, R236, UR13 ;  /* 0x0000000decad7c20 */ /* 0x000fc80008410000 */
[----:B------:R-:W-:Y:S01]  /*5e50*/  FMUL.FTZ R175, R173, UR12 ;  /* 0x0000000cadaf7c20 */ /* 0x000fe20008410000 */
[----:B------:R-:W-:-:S07]  /*5e60*/  MOV R173, RZ ;  /* 0x000000ff00ad7202 */ /* 0x000fce0000000f00 */
[----:B-----5:R-:W-:-:S05]  /*5e70*/  @P4 SHF.L.U32 R174, R164, 0x10, RZ ;  /* 0x00000010a4ae4819 */ /* 0x020fca00000006ff */
[----:B------:R-:W-:Y:S01]  /*5e80*/  @P4 FMUL.FTZ R173, R174, R175 ;  /* 0x000000afaead4220 */ /* 0x000fe20000410000 */
[----:B------:R-:W-:-:S03]  /*5e90*/  @P4 SHF.L.U32 R174, R60, 0x10, RZ ;  /* 0x000000103cae4819 */ /* 0x000fc600000006ff */
[----:B------:R-:W-:Y:S01]  /*5ea0*/  FADD.FTZ R120, R120, R173 ;  /* 0x000000ad78787221 */ /* 0x000fe20000010000 */
[----:B------:R-:W-:Y:S02]  /*5eb0*/  HFMA2 R173, -RZ, RZ, 0, 0 ;  /* 0x00000000ffad7431 */ /* 0x000fe400000001ff */
[----:B------:R-:W-:-:S05]  /*5ec0*/  @P4 FMUL.FTZ R173, R175, R174 ;  /* 0x000000aeafad4220 */ /* 0x000fca0000410000 */
[----:B------:R-:W-:-:S04]  /*5ed0*/  F2FP.BF16.F32.PACK_AB R173, RZ, R173 ;  /* 0x000000adffad723e */ /* 0x000fc800000010ff */
[----:B0-----:R-:W-:-:S07]  /*5ee0*/  PRMT R168, R173, 0x7610, R168 ;  /* 0x00007610ada87816 */ /* 0x001fce00000000a8 */
.L_x_1502:
[----:B------:R-:W-:Y:S05]  /*5ef0*/  BSYNC.RECONVERGENT B2 ;  /* 0x0000000000027941 */ /* 0x000fea0003800200 */
.L_x_1501:
[----:B------:R-:W-:Y:S04]  /*5f00*/  BSSY.RECONVERGENT B2, `(.L_x_1503) ;  /* 0x000000f000027945 */ /* 0x000fe80003800200 */
[----:B------:R-:W-:Y:S05]  /*5f10*/  @!P2 BRA `(.L_x_1504) ;  /* 0x000000000034a947 */ /* 0x000fea0003800000 */
[----:B------:R-:W-:Y:S01]  /*5f20*/  LOP3.LUT P4, RZ, R210, 0xff00, RZ, 0xc0, !PT ;  /* 0x0000ff00d2ff7812 */ /* 0x000fe2000788c0ff */
[----:B------:R-:W-:-:S04]  /*5f30*/  FMUL.FTZ R173, R172, UR13 ;  /* 0x0000000dacad7c20 */ /* 0x000fc80008410000 */
[----:B------:R-:W-:-:S08]  /*5f40*/  FMUL.FTZ R175, R173, UR12 ;  /* 0x0000000cadaf7c20 */ /* 0x000fd00008410000 */
[----:B-----5:R-:W-:-:S04]  /*5f50*/  @P4 PRMT R174, R164, 0x7632, R174 ;  /* 0x00007632a4ae4816 */ /* 0x020fc800000000ae */
[----:B------:R-:W-:Y:S02]  /*5f60*/  @P4 SHF.L.U32 R173, R174, 0x10, RZ ;  /* 0x00000010aead4819 */ /* 0x000fe400000006ff */
[----:B------:R-:W-:-:S03]  /*5f70*/  MOV R174, RZ ;  /* 0x000000ff00ae7202 */ /* 0x000fc60000000f00 */
[----:B------:R-:W-:Y:S01]  /*5f80*/  @P4 FMUL.FTZ R174, R175, R173 ;  /* 0x000000adafae4220 */ /* 0x000fe20000410000 */
[----:B------:R-:W-:-:S03]  /*5f90*/  HFMA2 R173, -RZ, RZ, 0, 0 ;  /* 0x00000000ffad7431 */ /* 0x000fc600000001ff */
[----:B------:R-:W-:Y:S01]  /*5fa0*/  FADD.FTZ R121, R121, R174 ;  /* 0x000000ae79797221 */ /* 0x000fe20000010000 */
[----:B------:R-:W-:-:S05]  /*5fb0*/  @P4 SHF.L.U32 R174, R251, 0x10, RZ ;  /* 0x00000010fbae4819 */ /* 0x000fca00000006ff */
[----:B------:R-:W-:-:S05]  /*5fc0*/  @P4 FMUL.FTZ R173, R175, R174 ;  /* 0x000000aeafad4220 */ /* 0x000fca0000410000 */
[----:B------:R-:W-:-:S04]  /*5fd0*/  F2FP.BF16.F32.PACK_AB R173, RZ, R173 ;  /* 0x000000adffad723e */ /* 0x000fc800000010ff */
[----:B0-----:R-:W-:-:S07]  /*5fe0*/  PRMT R168, R168, 0x5410, R173 ;  /* 0x00005410a8a87816 */ /* 0x001fce00000000ad */
.L_x_1504:
[----:B------:R-:W-:Y:S05]  /*5ff0*/  BSYNC.RECONVERGENT B2 ;  /* 0x0000000000027941 */ /* 0x000fea0003800200 */
.L_x_1503:
[----:B------:R-:W-:Y:S04]  /*6000*/  BSSY.RECONVERGENT B2, `(.L_x_1505) ;  /* 0x000000e000027945 */ /* 0x000fe80003800200 */
[----:B------:R-:W-:Y:S05]  /*6010*/  @!P2 BRA `(.L_x_1506) ;  /* 0x000000000030a947 */ /* 0x000fea0003800000 */
        /* <DEDUP_REMOVED lines=12> */
.L_x_1506:
[----:B------:R-:W-:Y:S05]  /*60e0*/  BSYNC.RECONVERGENT B2 ;  /* 0x0000000000027941 */ /* 0x000fea0003800200 */
.L_x_1505:
        /* <DEDUP_REMOVED lines=15> */
.L_x_1508:
[----:B------:R-:W-:Y:S05]  /*61e0*/  BSYNC.RECONVERGENT B2 ;  /* 0x0000000000027941 */ /* 0x000fea0003800200 */
.L_x_1507:
[----:B------:R-:W-:Y:S01]  /*61f0*/  @P3 FFMA.FTZ R173, R218, R232, R234 ;  /* 0x000000e8daad3223 */ /* 0x000fe200000100ea */
[----:B------:R-:W-:Y:S01]  /*6200*/  SHF.L.U32 R174, R30, 0x10, RZ ;  /* 0x000000101eae7819 */ /* 0x000fe200000006ff */
[----:B------:R-:W-:Y:S02]  /*6210*/  BSSY.RECONVERGENT B2, `(.L_x_1509) ;  /* 0x0000010000027945 */ /* 0x000fe40003800200 */
[----:B------:R-:W-:-:S04]  /*6220*/  @P3 FADD.FTZ R173, R182, -R173 ;  /* 0x800000adb6ad3221 */ /* 0x000fc80000010000 */
[----:B------:R-:W-:Y:S01]  /*6230*/  @P3 FFMA.FTZ R174, R229, R173, R174 ;  /* 0x000000ade5ae3223 */ /* 0x000fe200000100ae */
[----:B------:R-:W-:Y:S06]  /*6240*/  @!P2 BRA `(.L_x_1510) ;  /* 0x000000000030a947 */ /* 0x000fec0003800000 */
[----:B------:R-:W-:Y:S01]  /*6250*/  LOP3.LUT P4, RZ, R211, 0xff, RZ, 0xc0, !PT ;  /* 0x000000ffd3ff7812 */ /* 0x000fe2000788c0ff */
[----:B------:R-:W-:-:S04]  /*6260*/  FMUL.FTZ R173, R174, UR13 ;  /* 0x0000000daead7c20 */ /* 0x000fc80008410000 */
[----:B0-----:R-:W-:Y:S01]  /*6270*/  FMUL.FTZ R212, R173, UR12 ;  /* 0x0000000cadd47c20 */ /* 0x001fe20008410000 */
        /* <DEDUP_REMOVED lines=8> */
[----:B------:R-:W-:-:S07]  /*6300*/  PRMT R170, R173, 0x7610, R170 ;  /* 0x00007610adaa7816 */ /* 0x000fce00000000aa */
.L_x_1510:
[----:B------:R-:W-:Y:S05]  /*6310*/  BSYNC.RECONVERGENT B2 ;  /* 0x0000000000027941 */ /* 0x000fea0003800200 */
.L_x_1509:
[----:B------:R-:W-:Y:S01]  /*6320*/  PRMT R250, R30, 0x7632, R250 ;  /* 0x000076321efa7816 */ /* 0x000fe200000000fa */
[----:B------:R-:W-:Y:S01]  /*6330*/  @P3 FFMA.FTZ R173, R19, R232, R234 ;  /* 0x000000e813ad3223 */ /* 0x000fe200000100ea */
[----:B0-----:R-:W-:Y:S01]  /*6340*/  PRMT R212, R31, 0x7632, R212 ;  /* 0x000076321fd47816 */ /* 0x001fe200000000d4 */
[----:B------:R-:W-:Y:S01]  /*6350*/  BSSY.RECONVERGENT B2, `(.L_x_1511) ;  /* 0x0000017000027945 */ /* 0x000fe20003800200 */
[----:B------:R-:W-:Y:S01]  /*6360*/  SHF.L.U32 R250, R250, 0x10, RZ ;  /* 0x00000010fafa7819 */ /* 0x000fe200000006ff */
[----:B------:R-:W-:Y:S01]  /*6370*/  @P3 FADD.FTZ R173, R18, -R173 ;  /* 0x800000ad12ad3221 */ /* 0x000fe20000010000 */
[----:B------:R-:W-:-:S03]  /*6380*/  SHF.L.U32 R212, R212, 0x10, RZ ;  /* 0x00000010d4d47819 */ /* 0x000fc600000006ff */
[----:B------:R-:W-:Y:S01]  /*6390*/  @P3 FFMA.FTZ R250, R229, R173, R250 ;  /* 0x000000ade5fa3223 */ /* 0x000fe200000100fa */
[----:B------:R-:W-:-:S04]  /*63a0*/  @P3 FFMA.FTZ R173, R17, R232, R234 ;  /* 0x000000e811ad3223 */ /* 0x000fc800000100ea */
[----:B------:R-:W-:Y:S01]  /*63b0*/  @P3 FADD.FTZ R173, R16, -R173 ;  /* 0x800000ad10ad3221 */ /* 0x000fe20000010000 */
[----:B------:R-:W-:-:S03]  /*63c0*/  F2FP.BF16.F32.PACK_AB R174, R250, R174 ;  /* 0x000000aefaae723e */ /* 0x000fc600000010ff */
[----:B------:R-:W-:Y:S01]  /*63d0*/  @P3 FFMA.FTZ R212, R229, R173, R212 ;  /* 0x000000ade5d43223 */ /* 0x000fe200000100d4 */
[----:B------:R-:W-:Y:S06]  /*63e0*/  @!P2 BRA `(.L_x_1512) ;  /* 0x000000000034a947 */ /* 0x000fec0003800000 */
[----:B------:R-:W-:Y:S01]  /*63f0*/  LOP3.LUT P4, RZ, R211, 0xff00, RZ, 0xc0, !PT ;  /* 0x0000ff00d3ff7812 */ /* 0x000fe2000788c0ff */
[----:B------:R-:W-:Y:S01]  /*6400*/  FMUL.FTZ R173, R250, UR13 ;  /* 0x0000000dfaad7c20 */ /* 0x000fe20008410000 */
[----:B------:R-:W-:-:S03]  /*6410*/  MOV R250, RZ ;  /* 0x000000ff00fa7202 */ /* 0x000fc60000000f00 */
[----:B------:R-:W-:-:S08]  /*6420*/  FMUL.FTZ R173, R173, UR12 ;  /* 0x0000000cadad7c20 */ /* 0x000fd00008410000 */
[----:B-----5:R-:W-:-:S04]  /*6430*/  @P4 PRMT R175, R166, 0x7632, R175 ;  /* 0x00007632a6af4816 */ /* 0x020fc800000000af */
[----:B------:R-:W-:Y:S01]  /*6440*/  @P4 SHF.L.U32 R252, R175, 0x10, RZ ;  /* 0x00000010affc4819 */ /* 0x000fe200000006ff */
[----:B------:R-:W-:-:S04]  /*6450*/  HFMA2 R175, -RZ, RZ, 0, 0 ;  /* 0x00000000ffaf7431 */ /* 0x000fc800000001ff */
[----:B------:R-:W-:-:S04]  /*6460*/  @P4 FMUL.FTZ R250, R173, R252 ;  /* 0x000000fcadfa4220 */ /* 0x000fc80000410000 */
[----:B------:R-:W-:Y:S01]  /*6470*/  FADD.FTZ R117, R117, R250 ;  /* 0x000000fa75757221 */ /* 0x000fe20000010000 */
[----:B------:R-:W-:-:S05]  /*6480*/  @P4 SHF.L.U32 R250, R248, 0x10, RZ ;  /* 0x00000010f8fa4819 */ /* 0x000fca00000006ff */
[----:B------:R-:W-:-:S05]  /*6490*/  @P4 FMUL.FTZ R175, R173, R250 ;  /* 0x000000faadaf4220 */ /* 0x000fca0000410000 */
[----:B------:R-:W-:-:S04]  /*64a0*/  F2FP.BF16.F32.PACK_AB R175, RZ, R175 ;  /* 0x000000afffaf723e */ /* 0x000fc800000010ff */
[----:B------:R-:W-:-:S07]  /*64b0*/  PRMT R170, R170, 0x5410, R175 ;  /* 0x00005410aaaa7816 */ /* 0x000fce00000000af */
.L_x_1512:
[----:B------:R-:W-:Y:S05]  /*64c0*/  BSYNC.RECONVERGENT B2 ;  /* 0x0000000000027941 */ /* 0x000fea0003800200 */
.L_x_1511:
[----:B------:R-:W-:Y:S01]  /*64d0*/  F2FP.BF16.F32.PACK_AB R172, R172, R236 ;  /* 0x000000ecacac723e */ /* 0x000fe200000010ff */
[----:B------:R-:W-:Y:S01]  /*64e0*/  @P3 FFMA.FTZ R236, R219, R232, R234 ;  /* 0x000000e8dbec3223 */ /* 0x000fe200000100ea */
[----:B------:R-:W-:Y:S01]  /*64f0*/  BSSY.RECONVERGENT B2, `(.L_x_1513) ;  /* 0x0000012000027945 */ /* 0x000fe20003800200 */
[----:B------:R-:W-:Y:S02]  /*6500*/  F2FP.BF16.F32.PACK_AB R173, R238, R242 ;  /* 0x000000f2eead723e */ /* 0x000fe400000010ff */
[----:B------:R-:W-:Y:S01]  /*6510*/  @P3 FADD.FTZ R175, R183, -R236 ;  /* 0x800000ecb7af3221 */ /* 0x000fe20000010000 */
[----:B------:R-:W-:-:S05]  /*6520*/  SHF.L.U32 R236, R31, 0x10, RZ ;  /* 0x000000101fec7819 */ /* 0x000fca00000006ff */
        /* <DEDUP_REMOVED lines=14> */
.L_x_1514:
[----:B------:R-:W-:Y:S05]  /*6610*/  BSYNC.RECONVERGENT B2 ;  /* 0x0000000000027941 */ /* 0x000fea0003800200 */
.L_x_1513:
[----:B------:R-:W-:Y:S01]  /*6620*/  F2FP.BF16.F32.PACK_AB R175, R212, R236 ;  /* 0x000000ecd4af723e */ /* 0x000fe200000010ff */
[----:B------:R-:W-:Y:S06]  /*6630*/  @!P2 BRA `(.L_x_1515) ;  /* 0x0000002400f4a947 */ /* 0x000fec0003800000 */
[----:B------:R-:W-:Y:S01]  /*6640*/  ISETP.GE.U32.AND P3, PT, R210, RZ, PT ;  /* 0x000000ffd200720c */ /* 0x000fe20003f66070 */
[----:B------:R-:W-:-:S03]  /*6650*/  FMUL.FTZ R212, R212, UR13 ;  /* 0x0000000dd4d47c20 */ /* 0x000fc60008410000 */
[----:B------:R-:W-:Y:S01]  /*6660*/  ISETP.GE.U32.AND.EX P3, PT, R211, 0x1000000, PT, P3 ;  /* 0x01000000d300780c */ /* 0x000fe20003f66130 */
[----:B------:R-:W-:Y:S01]  /*6670*/  FMUL.FTZ R213, R212, UR12 ;  /* 0x0000000cd4d57c20 */ /* 0x000fe20008410000 */
[----:B------:R-:W-:-:S11]  /*6680*/  MOV R212, RZ ;  /* 0x000000ff00d47202 */ /* 0x000fd60000000f00 */
[----:B------:R-:W-:-:S05]  /*6690*/  @P3 SHF.L.U32 R210, R247, 0x10, RZ ;  /* 0x00000010f7d23819 */ /* 0x000fca00000006ff */
[----:B------:R-:W-:Y:S01]  /*66a0*/  @P3 FMUL.FTZ R212, R213, R210 ;  /* 0x000000d2d5d43220 */ /* 0x000fe20000410000 */
[----:B-----5:R-:W-:-:S04]  /*66b0*/  @P3 PRMT R210, R167, 0x7632, R210 ;  /* 0x00007632a7d23816 */ /* 0x020fc800000000d2 */
[----:B------:R-:W-:Y:S01]  /*66c0*/  @P3 SHF.L.U32 R211, R210, 0x10, RZ ;  /* 0x00000010d2d33819 */ /* 0x000fe200000006ff */
[----:B------:R-:W-:Y:S01]  /*66d0*/  HFMA2 R210, -RZ, RZ, 0, 0 ;  /* 0x00000000ffd27431 */ /* 0x000fe200000001ff */
[----:B------:R-:W-:-:S04]  /*66e0*/  F2FP.BF16.F32.PACK_AB R212, RZ, R212 ;  /* 0x000000d4ffd4723e */ /* 0x000fc800000010ff */
[----:B------:R-:W-:Y:S01]  /*66f0*/  PRMT R171, R171, 0x5410, R212 ;  /* 0x00005410abab7816 */ /* 0x000fe200000000d4 */
[----:B------:R-:W-:-:S04]  /*6700*/  @P3 FMUL.FTZ R210, R213, R211 ;  /* 0x000000d3d5d23220 */ /* 0x000fc80000410000 */
[----:B------:R-:W-:Y:S01]  /*6710*/  FADD.FTZ R119, R119, R210 ;  /* 0x000000d277777221 */ /* 0x000fe20000010000 */
[----:B------:R-:W-:Y:S06]  /*6720*/  BRA `(.L_x_1515) ;  /* 0x0000002400b87947 */ /* 0x000fec0003800000 */
.L_x_1500:
[----:B------:R-:W-:Y:S01]  /*6730*/  BSSY.RECONVERGENT B2, `(.L_x_1516) ;  /* 0x0000013000027945 */ /* 0x000fe20003800200 */
[----:B------:R-:W-:-:S03]  /*6740*/  ISETP.GT.AND P4, PT, R228, RZ, PT ;  /* 0x000000ffe400720c */ /* 0x000fc60003f84270 */
[----:B------:R-:W-:Y:S10]  /*6750*/  @!P2 BRA `(.L_x_1517) ;  /* 0x000000000040a947 */ /* 0x000ff40003800000 */
[----:B0-----:R-:W-:Y:S01]  /*6760*/  @P4 FFMA.FTZ R213, R216, R232, R234 ;  /* 0x000000e8d8d54223 */ /* 0x001fe200000100ea */
[----:B------:R-:W-:Y:S02]  /*6770*/  SHF.L.U32 R212, R28, 0x10, RZ ;  /* 0x000000101cd47819 */ /* 0x000fe400000006ff */
[----:B------:R-:W-:Y:S01]  /*6780*/  LOP3.LUT P3, RZ, R210, 0xff, RZ, 0xc0, !PT ;  /* 0x000000ffd2ff7812 */ /* 0x000fe2000786c0ff */
[----:B------:R-:W-:-:S04]  /*6790*/  @P4 FADD.FTZ R213, R180, -R213 ;  /* 0x800000d5b4d54221 */ /* 0x000fc80000010000 */
[----:B------:R-:W-:Y:S01]  /*67a0*/  @P4 FFMA.FTZ R212, R229, R213, R212 ;  /* 0x000000d5e5d44223 */ /* 0x000fe200000100d4 */
[----:B------:R-:W-:-:S03]  /*67b0*/  MOV R213, RZ ;  /* 0x000000ff00d57202 */ /* 0x000fc60000000f00 */
[----:B------:R-:W-:-:S04]  /*67c0*/  FMUL.FTZ R212, R212, UR13 ;  /* 0x0000000dd4d47c20 */ /* 0x000fc80008410000 */
[----:B------:R-:W-:Y:S01]  /*67d0*/  FMUL.FTZ R231, R212, UR12 ;  /* 0x0000000cd4e77c20 */ /* 0x000fe20008410000 */
[----:B-----5:R-:W-:Y:S02]  /*67e0*/  @P3 SHF.L.U32 R212, R164, 0x10, RZ ;  /* 0x00000010a4d43819 */ /* 0x020fe400000006ff */
[----:B------:R-:W-:-:S03]  /*67f0*/  @P3 SHF.L.U32 R236, R60, 0x10, RZ ;  /* 0x000000103cec3819 */ /* 0x000fc600000006ff */
[----:B------:R-:W-:Y:S01]  /*6800*/  @P3 FMUL.FTZ R213, R212, R231 ;  /* 0x000000e7d4d53220 */ /* 0x000fe20000410000 */
[----:B------:R-:W-:-:S03]  /*6810*/  HFMA2 R212, -RZ, RZ, 0, 0 ;  /* 0x00000000ffd47431 */ /* 0x000fc600000001ff */
[----:B------:R-:W-:Y:S01]  /*6820*/  FADD.FTZ R120, R120, R213 ;  /* 0x000000d578787221 */ /* 0x000fe20000010000 */
[----:B------:R-:W-:-:S05]  /*6830*/  @P3 FMUL.FTZ R212, R236, R231 ;  /* 0x000000e7ecd43220 */ /* 0x000fca0000410000 */
[----:B------:R-:W-:-:S04]  /*6840*/  F2FP.BF16.F32.PACK_AB R212, RZ, R212 ;  /* 0x000000d4ffd4723e */ /* 0x000fc800000010ff */
[----:B------:R-:W-:-:S07]  /*6850*/  PRMT R168, R212, 0x7610, R168 ;  /* 0x00007610d4a87816 */ /* 0x000fce00000000a8 */
.L_x_1517:
[----:B------:R-:W-:Y:S05]  /*6860*/  BSYNC.RECONVERGENT B2 ;  /* 0x0000000000027941 */ /* 0x000fea0003800200 */
.L_x_1516:
[----:B------:R-:W-:Y:S04]  /*6870*/  BSSY.RECONVERGENT B2, `(.L_x_1518) ;  /* 0x0000014000027945 */ /* 0x000fe80003800200 */
[----:B------:R-:W-:Y:S05]  /*6880*/  @!P2 BRA `(.L_x_1519) ;  /* 0x000000000048a947 */ /* 0x000fea0003800000 */
[----:B------:R-:W-:Y:S01]  /*6890*/  LOP3.LUT P3, RZ, R210, 0xff00, RZ, 0xc0, !PT ;  /* 0x0000ff00d2ff7812 */ /* 0x000fe2000786c0ff */
[----:B0-----:R-:W-:Y:S01]  /*68a0*/  @P4 FFMA.FTZ R213, R195, R232, R234 ;  /* 0x000000e8c3d54223 */ /* 0x001fe200000100ea */
[----:B------:R-:W-:-:S03]  /*68b0*/  PRMT R212, R28, 0x7632, R212 ;  /* 0x000076321cd47816 */ /* 0x000fc600000000d4 */
[----:B------:R-:W-:Y:S01]  /*68c0*/  @P4 FADD.FTZ R213, R194, -R213 ;  /* 0x800000d5c2d54221 */ /* 0x000fe20000010000 */
[----:B------:R-:W-:-:S05]  /*68d0*/  SHF.L.U32 R212, R212, 0x10, RZ ;  /* 0x00000010d4d47819 */ /* 0x000fca00000006ff */
[----:B------:R-:W-:Y:S02]  /*68e0*/  @P4 FFMA.FTZ R212, R229, R213, R212 ;  /* 0x000000d5e5d44223 */ /* 0x000fe400000100d4 */
[----:B-----5:R-:W-:Y:S02]  /*68f0*/  @P3 PRMT R213, R164, 0x7632, R213 ;  /* 0x00007632a4d53816 */ /* 0x020fe400000000d5 */
[----:B------:R-:W-:Y:S02]  /*6900*/  FMUL.FTZ R212, R212, UR13 ;  /* 0x0000000dd4d47c20 */ /* 0x000fe40008410000 */
[----:B------:R-:W-:Y:S02]  /*6910*/  @P3 SHF.L.U32 R213, R213, 0x10, RZ ;  /* 0x00000010d5d53819 */ /* 0x000fe400000006ff */
[----:B------:R-:W-:Y:S01]  /*6920*/  FMUL.FTZ R236, R212, UR12 ;  /* 0x0000000cd4ec7c20 */ /* 0x000fe20008410000 */
[----:B------:R-:W-:-:S03]  /*6930*/  MOV R212, RZ ;  /* 0x000000ff00d47202 */ /* 0x000fc60000000f00 */
[----:B------:R-:W-:Y:S01]  /*6940*/  @P3 FMUL.FTZ R212, R236, R213 ;  /* 0x000000d5ecd43220 */ /* 0x000fe20000410000 */
[----:B------:R-:W-:-:S03]  /*6950*/  @P3 SHF.L.U32 R213, R251, 0x10, RZ ;  /* 0x00000010fbd53819 */ /* 0x000fc600000006ff */
[----:B------:R-:W-:Y:S01]  /*6960*/  FADD.FTZ R121, R121, R212 ;  /* 0x000000d479797221 */ /* 0x000fe20000010000 */
[----:B------:R-:W-:Y:S02]  /*6970*/  HFMA2 R212, -RZ, RZ, 0, 0 ;  /* 0x00000000ffd47431 */ /* 0x000fe400000001ff */
[----:B------:R-:W-:-:S05]  /*6980*/  @P3 FMUL.FTZ R212, R213, R236 ;  /* 0x000000ecd5d43220 */ /* 0x000fca0000410000 */
[----:B------:R-:W-:-:S04]  /*6990*/  F2FP.BF16.F32.PACK_AB R212, RZ, R212 ;  /* 0x000000d4ffd4723e */ /* 0x000fc800000010ff */
[----:B------:R-:W-:-:S07]  /*69a0*/  PRMT R168, R168, 0x5410, R212 ;  /* 0x00005410a8a87816 */ /* 0x000fce00000000d4 */
.L_x_1519:
[----:B------:R-:W-:Y:S05]  /*69b0*/  BSYNC.RECONVERGENT B2 ;  /* 0x0000000000027941 */ /* 0x000fea0003800200 */
.L_x_1518:
[----:B------:R-:W-:Y:S04]  /*69c0*/  BSSY.RECONVERGENT B2, `(.L_x_1520) ;  /* 0x0000012000027945 */ /* 0x000fe80003800200 */
[----:B------:R-:W-:Y:S05]  /*69d0*/  @!P2 BRA `(.L_x_1521) ;  /* 0x000000000040a947 */ /* 0x000fea0003800000 */
[----:B0-----:R-:W-:Y:S01]  /*69e0*/  @P4 FFMA.FTZ R212, R217, R232, R234 ;  /* 0x000000e8d9d44223 */ /* 0x001fe200000100ea */
[----:B------:R-:W-:-:S03]  /*69f0*/  LOP3.LUT P3, RZ, R210, 0xff0000, RZ, 0xc0, !PT ;  /* 0x00ff0000d2ff7812 */ /* 0x000fc6000786c0ff */
[----:B------:R-:W-:Y:S01]  /*6a00*/  @P4 FADD.FTZ R213, R181, -R212 ;  /* 0x800000d4b5d54221 */ /* 0x000fe20000010000 */
[----:B------:R-:W-:-:S05]  /*6a10*/  SHF.L.U32 R212, R29, 0x10, RZ ;  /* 0x000000101dd47819 */ /* 0x000fca00000006ff */
[----:B------:R-:W-:Y:S01]  /*6a20*/  @P4 FFMA.FTZ R212, R229, R213, R212 ;  /* 0x000000d5e5d44223 */ /* 0x000fe200000100d4 */
[----:B------:R-:W-:-:S03]  /*6a30*/  MOV R213, RZ ;  /* 0x000000ff00d57202 */ /* 0x000fc60000000f00 */
[----:B------:R-:W-:Y:S01]  /*6a40*/  FMUL.FTZ R212, R212, UR13 ;  /* 0x0000000dd4d47c20 */ /* 0x000fe20008410000 */
[----:B------:R-:W-:-:S03]  /*6a50*/  @P3 SHF.L.U32 R236, R61, 0x10, RZ ;  /* 0x000000103dec3819 */ /* 0x000fc600000006ff */
[----:B------:R-:W-:Y:S01]  /*6a60*/  FMUL.FTZ R231, R212, UR12 ;  /* 0x0000000cd4e77c20 */ /* 0x000fe20008410000 */
[----:B-----5:R-:W-:-:S05]  /*6a70*/  @P3 SHF.L.U32 R212, R165, 0x10, RZ ;  /* 0x00000010a5d43819 */ /* 0x020fca00000006ff */
[----:B------:R-:W-:Y:S01]  /*6a80*/  @P3 FMUL.FTZ R213, R212, R231 ;  /* 0x000000e7d4d53220 */ /* 0x000fe20000410000 */
[----:B------:R-:W-:-:S03]  /*6a90*/  HFMA2 R212, -RZ, RZ, 0, 0 ;  /* 0x00000000ffd47431 */ /* 0x000fc600000001ff */
[----:B------:R-:W-:Y:S01]  /*6aa0*/  FADD.FTZ R122, R122, R213 ;  /* 0x000000d57a7a7221 */ /* 0x000fe20000010000 */
[----:B------:R-:W-:-:S05]  /*6ab0*/  @P3 FMUL.FTZ R212, R236, R231 ;  /* 0x000000e7ecd43220 */ /* 0x000fca0000410000 */
[----:B------:R-:W-:-:S04]  /*6ac0*/  F2FP.BF16.F32.PACK_AB R212, RZ, R212 ;  /* 0x000000d4ffd4723e */ /* 0x000fc800000010ff */
[----:B------:R-:W-:-:S07]  /*6ad0*/  PRMT R169, R212, 0x7610, R169 ;  /* 0x00007610d4a97816 */ /* 0x000fce00000000a9 */
.L_x_1521:
[----:B------:R-:W-:Y:S05]  /*6ae0*/  BSYNC.RECONVERGENT B2 ;  /* 0x0000000000027941 */ /* 0x000fea0003800200 */
.L_x_1520:
        /* <DEDUP_REMOVED lines=20> */
.L_x_1523:
[----:B------:R-:W-:Y:S05]  /*6c30*/  BSYNC.RECONVERGENT B2 ;  /* 0x0000000000027941 */ /* 0x000fea0003800200 */
.L_x_1522:
[----:B------:R-:W-:Y:S04]  /*6c40*/  BSSY.RECONVERGENT B2, `(.L_x_1524) ;  /* 0x0000012000027945 */ /* 0x000fe80003800200 */
[----:B------:R-:W-:Y:S05]  /*6c50*/  @!P2 BRA `(.L_x_1525) ;  /* 0x000000000040a947 */ /* 0x000fea0003800000 */
        /* <DEDUP_REMOVED lines=16> */
.L_x_1525:
[----:B------:R-:W-:Y:S05]  /*6d60*/  BSYNC.RECONVERGENT B2 ;  /* 0x0000000000027941 */ /* 0x000fea0003800200 */
.L_x_1524:
        /* <DEDUP_REMOVED lines=20> */
.L_x_1527:
[----:B------:R-:W-:Y:S05]  /*6eb0*/  BSYNC.RECONVERGENT B2 ;  /* 0x0000000000027941 */ /* 0x000fea0003800200 */
.L_x_1526:
        /* <DEDUP_REMOVED lines=18> */
.L_x_1529:
[----:B------:R-:W-:Y:S05]  /*6fe0*/  BSYNC.RECONVERGENT B2 ;  /* 0x0000000000027941 */ /* 0x000fea0003800200 */
.L_x_1528:
[----:B------:R-:W-:Y:S05]  /*6ff0*/  @!P2 BRA `(.L_x_1515) ;  /* 0x0000001c0084a947 */ /* 0x000fea0003800000 */
[----:B------:R-:W-:Y:S02]  /*7000*/  ISETP.GE.U32.AND P3, PT, R210, RZ, PT ;  /* 0x000000ffd200720c */ /* 0x000fe40003f66070 */
[----:B------:R-:W-:Y:S02]  /*7010*/  PRMT R210, R31, 0x7632, R210 ;  /* 0x000076321fd27816 */ /* 0x000fe400000000d2 */
[----:B------:R-:W-:Y:S01]  /*7020*/  ISETP.GE.U32.AND.EX P3, PT, R211, 0x1000000, PT, P3 ;  /* 0x01000000d300780c */ /* 0x000fe20003f66130 */
[----:B------:R-:W-:Y:S01]  /*7030*/  @P4 FFMA.FTZ R211, R17, R232, R234 ;  /* 0x000000e811d34223 */ /* 0x000fe200000100ea */
[----:B------:R-:W-:Y:S02]  /*7040*/  SHF.L.U32 R210, R210, 0x10, RZ ;  /* 0x00000010d2d27819 */ /* 0x000fe400000006ff */
[----:B0-----:R-:W-:Y:S01]  /*7050*/  MOV R212, RZ ;  /* 0x000000ff00d47202 */ /* 0x001fe20000000f00 */
[----:B------:R-:W-:-:S04]  /*7060*/  @P4 FADD.FTZ R211, R16, -R211 ;  /* 0x800000d310d34221 */ /* 0x000fc80000010000 */
[----:B------:R-:W-:-:S04]  /*7070*/  @P4 FFMA.FTZ R210, R229, R211, R210 ;  /* 0x000000d3e5d24223 */ /* 0x000fc800000100d2 */
[----:B------:R-:W-:Y:S01]  /*7080*/  FMUL.FTZ R210, R210, UR13 ;  /* 0x0000000dd2d27c20 */ /* 0x000fe20008410000 */
[----:B------:R-:W-:-:S03]  /*7090*/  @P3 SHF.L.U32 R211, R247, 0x10, RZ ;  /* 0x00000010f7d33819 */ /* 0x000fc600000006ff */
[----:B------:R-:W-:Y:S01]  /*70a0*/  FMUL.FTZ R236, R210, UR12 ;  /* 0x0000000cd2ec7c20 */ /* 0x000fe20008410000 */
[----:B-----5:R-:W-:-:S03]  /*70b0*/  @P3 PRMT R210, R167, 0x7632, R210 ;  /* 0x00007632a7d23816 */ /* 0x020fc600000000d2 */
[----:B------:R-:W-:Y:S01]  /*70c0*/  @P3 FMUL.FTZ R212, R211, R236 ;  /* 0x000000ecd3d43220 */ /* 0x000fe20000410000 */
[----:B------:R-:W-:Y:S01]  /*70d0*/  @P3 SHF.L.U32 R211, R210, 0x10, RZ ;  /* 0x00000010d2d33819 */ /* 0x000fe200000006ff */
[----:B------:R-:W-:-:S03]  /*70e0*/  HFMA2 R210, -RZ, RZ, 0, 0 ;  /* 0x00000000ffd27431 */ /* 0x000fc600000001ff */
[----:B------:R-:W-:Y:S01]  /*70f0*/  F2FP.BF16.F32.PACK_AB R212, RZ, R212 ;  /* 0x000000d4ffd4723e */ /* 0x000fe200000010ff */
[----:B------:R-:W-:-:S03]  /*7100*/  @P3 FMUL.FTZ R210, R236, R211 ;  /* 0x000000d3ecd23220 */ /* 0x000fc60000410000 */
[----:B------:R-:W-:Y:S01]  /*7110*/  PRMT R171, R171, 0x5410, R212 ;  /* 0x00005410abab7816 */ /* 0x000fe200000000d4 */
[----:B------:R-:W-:Y:S01]  /*7120*/  FADD.FTZ R119, R119, R210 ;  /* 0x000000d277777221 */ /* 0x000fe20000010000 */
[----:B------:R-:W-:Y:S06]  /*7130*/  BRA `(.L_x_1515) ;  /* 0x0000001c00347947 */ /* 0x000fec0003800000 */
.L_x_1499:
[----:B------:R-:W-:Y:S05]  /*7140*/  @!P0 BRA `(.L_x_1530) ;  /* 0x0000000c00048947 */ /* 0x000fea0003800000 */
[----:B------:R-:W-:Y:S01]  /*7150*/  FFMA.FTZ R173, R216, R232, R234 ;  /* 0x000000e8d8ad7223 */ /* 0x000fe200000100ea */
[----:B------:R-:W-:Y:S01]  /*7160*/  ISETP.GT.AND P3, PT, R228, RZ, PT ;  /* 0x000000ffe400720c */ /* 0x000fe20003f64270 */
[----:B------:R-:W-:Y:S02]  /*7170*/  BSSY.RECONVERGENT B2, `(.L_x_1531) ;  /* 0x0000015000027945 */ /* 0x000fe40003800200 */
[----:B------:R-:W-:-:S04]  /*7180*/  FADD.FTZ R172, R180, -R173 ;  /* 0x800000adb4ac7221 */ /* 0x000fc80000010000 */
[----:B------:R-:W-:-:S05]  /*7190*/  FMUL.FTZ R231, R229, R172 ;  /* 0x000000ace5e77220 */ /* 0x000fca0000410000 */
[----:B------:R-:W-:Y:S01]  /*71a0*/  FSEL R231, R231, RZ, P3 ;  /* 0x000000ffe7e77208 */ /* 0x000fe20001800000 */
[----:B------:R-:W-:Y:S06]  /*71b0*/  @!P2 BRA `(.L_x_1532) ;  /* 0x000000000040a947 */ /* 0x000fec0003800000 */
[----:B------:R-:W-:-:S13]  /*71c0*/  LOP3.LUT P4, RZ, R210, 0xff, RZ, 0xc0, !PT ;  /* 0x000000ffd2ff7812 */ /* 0x000fda000788c0ff */
[----:B------:R-:W1:Y:S01]  /*71d0*/  @P4 LDC.64 R174, c[0x0][0x408] ;  /* 0x00010200ffae4b82 */ /* 0x000e620000000a00 */
[----:B0----5:R-:W-:-:S07]  /*71e0*/  @P4 SHF.L.U32 R213, R164, 0x10, RZ ;  /* 0x00000010a4d54819 */ /* 0x021fce00000006ff */
[----:B------:R-:W0:Y:S01]  /*71f0*/  @P4 LDC.64 R172, c[0x0][0x408] ;  /* 0x00010200ffac4b82 */ /* 0x000e220000000a00 */
[----:B-1----:R-:W-:-:S04]  /*7200*/  @P4 FMUL.FTZ R175, R175, R231 ;  /* 0x000000e7afaf4220 */ /* 0x002fc80000410000 */
[----:B------:R-:W-:Y:S01]  /*7210*/  @P4 FMUL.FTZ R174, R175, R174 ;  /* 0x000000aeafae4220 */ /* 0x000fe20000410000 */
[----:B------:R-:W-:Y:S01]  /*7220*/  MOV R175, RZ ;  /* 0x000000ff00af7202 */ /* 0x000fe20000000f00 */
[----:B0-----:R-:W-:Y:S02]  /*7230*/  @P4 FMUL.FTZ R173, R173, R231 ;  /* 0x000000e7adad4220 */ /* 0x001fe40000410000 */
[----:B------:R-:W-:Y:S02]  /*7240*/  @P4 FMUL.FTZ R175, R213, R174 ;  /* 0x000000aed5af4220 */ /* 0x000fe40000410000 */
[----:B------:R-:W-:Y:S01]  /*7250*/  @P4 FMUL.FTZ R174, R173, R172 ;  /* 0x000000acadae4220 */ /* 0x000fe20000410000 */
[----:B------:R-:W-:Y:S01]  /*7260*/  HFMA2 R172, -RZ, RZ, 0, 0 ;  /* 0x00000000ffac7431 */ /* 0x000fe200000001ff */
[----:B------:R-:W-:Y:S01]  /*7270*/  @P4 SHF.L.U32 R173, R60, 0x10, RZ ;  /* 0x000000103cad4819 */ /* 0x000fe200000006ff */
[----:B------:R-:W-:-:S04]  /*7280*/  FADD.FTZ R120, R120, R175 ;  /* 0x000000af78787221 */ /* 0x000fc80000010000 */
[----:B------:R-:W-:-:S05]  /*7290*/  @P4 FMUL.FTZ R172, R173, R174 ;  /* 0x000000aeadac4220 */ /* 0x000fca0000410000 */
[----:B------:R-:W-:-:S04]  /*72a0*/  F2FP.BF16.F32.PACK_AB R172, RZ, R172 ;  /* 0x000000acffac723e */ /* 0x000fc800000010ff */
[----:B------:R-:W-:-:S07]  /*72b0*/  PRMT R168, R172, 0x7610, R168 ;  /* 0x00007610aca87816 */ /* 0x000fce00000000a8 */
.L_x_1532:
[----:B------:R-:W-:Y:S05]  /*72c0*/  BSYNC.RECONVERGENT B2 ;  /* 0x0000000000027941 */ /* 0x000fea0003800200 */
.L_x_1531:
[----:B------:R-:W-:Y:S01]  /*72d0*/  FFMA.FTZ R173, R195, R232, R234 ;  /* 0x000000e8c3ad7223 */ /* 0x000fe200000100ea */
[----:B------:R-:W-:Y:S03]  /*72e0*/  BSSY.RECONVERGENT B2, `(.L_x_1533) ;  /* 0x0000016000027945 */ /* 0x000fe60003800200 */
[----:B------:R-:W-:-:S04]  /*72f0*/  FADD.FTZ R172, R194, -R173 ;  /* 0x800000adc2ac7221 */ /* 0x000fc80000010000 */
[----:B------:R-:W-:-:S05]  /*7300*/  FMUL.FTZ R233, R229, R172 ;  /* 0x000000ace5e97220 */ /* 0x000fca0000410000 */
[----:B------:R-:W-:Y:S01]  /*7310*/  FSEL R233, R233, RZ, P3 ;  /* 0x000000ffe9e97208 */ /* 0x000fe20001800000 */
[----:B------:R-:W-:Y:S06]  /*7320*/  @!P2 BRA `(.L_x_1534) ;  /* 0x000000000044a947 */ /* 0x000fec0003800000 */
[----:B------:R-:W-:-:S13]  /*7330*/  LOP3.LUT P4, RZ, R210, 0xff00, RZ, 0xc0, !PT ;  /* 0x0000ff00d2ff7812 */ /* 0x000fda000788c0ff */
[----:B------:R-:W1:Y:S08]  /*7340*/  @P4 LDC.64 R174, c[0x0][0x408] ;  /* 0x00010200ffae4b82 */ /* 0x000e700000000a00 */
[----:B------:R-:W2:Y:S01]  /*7350*/  @P4 LDC.64 R172, c[0x0][0x408] ;  /* 0x00010200ffac4b82 */ /* 0x000ea20000000a00 */
[----:B-1----:R-:W-:-:S04]  /*7360*/  @P4 FMUL.FTZ R175, R175, R233 ;  /* 0x000000e9afaf4220 */ /* 0x002fc80000410000 */
[----:B0-----:R-:W-:Y:S01]  /*7370*/  @P4 FMUL.FTZ R212, R175, R174 ;  /* 0x000000aeafd44220 */ /* 0x001fe20000410000 */
[----:B-----5:R-:W-:Y:S01]  /*7380*/  @P4 PRMT R174, R164, 0x7632, R174 ;  /* 0x00007632a4ae4816 */ /* 0x020fe200000000ae */
[----:B--2---:R-:W-:-:S03]  /*7390*/  @P4 FMUL.FTZ R173, R173, R233 ;  /* 0x000000e9adad4220 */ /* 0x004fc60000410000 */
[----:B------:R-:W-:Y:S01]  /*73a0*/  @P4 SHF.L.U32 R175, R174, 0x10, RZ ;  /* 0x00000010aeaf4819 */ /* 0x000fe200000006ff */
[----:B------:R-:W-:-:S04]  /*73b0*/  IMAD.MOV.U32 R174, RZ, RZ, RZ ;  /* 0x000000ffffae7224 */ /* 0x000fc800078e00ff */
[----:B------:R-:W-:Y:S01]  /*73c0*/  @P4 FMUL.FTZ R174, R175, R212 ;  /* 0x000000d4afae4220 */ /* 0x000fe20000410000 */
[----:B------:R-:W-:Y:S01]  /*73d0*/  @P4 FMUL.FTZ R212, R173, R172 ;  /* 0x000000acadd44220 */ /* 0x000fe20000410000 */
[----:B------:R-:W-:Y:S02]  /*73e0*/  @P4 SHF.L.U32 R173, R251, 0x10, RZ ;  /* 0x00000010fbad4819 */ /* 0x000fe400000006ff */
[----:B------:R-:W-:Y:S01]  /*73f0*/  MOV R172, RZ ;  /* 0x000000ff00ac7202 */ /* 0x000fe20000000f00 */
[----:B------:R-:W-:Y:S02]  /*7400*/  FADD.FTZ R121, R121, R174 ;  /* 0x000000ae79797221 */ /* 0x000fe40000010000 */
[----:B------:R-:W-:-:S05]  /*7410*/  @P4 FMUL.FTZ R172, R173, R212 ;  /* 0x000000d4adac4220 */ /* 0x000fca0000410000 */
[----:B------:R-:W-:-:S04]  /*7420*/  F2FP.BF16.F32.PACK_AB R172, RZ, R172 ;  /* 0x000000acffac723e */ /* 0x000fc800000010ff */
[----:B------:R-:W-:-:S07]  /*7430*/  PRMT R168, R168, 0x5410, R172 ;  /* 0x00005410a8a87816 */ /* 0x000fce00000000ac */
.L_x_1534:
[----:B------:R-:W-:Y:S05]  /*7440*/  BSYNC.RECONVERGENT B2 ;  /* 0x0000000000027941 */ /* 0x000fea0003800200 */
.L_x_1533:
[----:B------:R-:W-:Y:S01]  /*7450*/  FFMA.FTZ R172, R217, R232, R234 ;  /* 0x000000e8d9ac7223 */ /* 0x000fe200000100ea */
[----:B------:R-:W-:Y:S03]  /*7460*/  BSSY.RECONVERGENT B2, `(.L_x_1535) ;  /* 0x0000015000027945 */ /* 0x000fe60003800200 */
[----:B------:R-:W-:-:S04]  /*7470*/  FADD.FTZ R172, R181, -R172 ;  /* 0x800000acb5ac7221 */ /* 0x000fc80000010000 */
[----:B------:R-:W-:-:S05]  /*7480*/  FMUL.FTZ R174, R229, R172 ;  /* 0x000000ace5ae7220 */ /* 0x000fca0000410000 */
[----:B------:R-:W-:Y:S01]  /*7490*/  FSEL R174, R174, RZ, P3 ;  /* 0x000000ffaeae7208 */ /* 0x000fe20001800000 */
[----:B------:R-:W-:Y:S06]  /*74a0*/  @!P2 BRA `(.L_x_1536) ;  /* 0x000000000040a947 */ /* 0x000fec0003800000 */
[----:B------:R-:W-:Y:S01]  /*74b0*/  LOP3.LUT P4, RZ, R210, 0xff0000, RZ, 0xc0, !PT ;  /* 0x00ff0000d2ff7812 */ /* 0x000fe2000788c0ff */
[----:B------:R-:W-:-:S12]  /*74c0*/  HFMA2 R175, -RZ, RZ, 0, 0 ;  /* 0x00000000ffaf7431 */ /* 0x000fd800000001ff */
[----:B------:R-:W1:Y:S02]  /*74d0*/  @P4 LDC.64 R172, c[0x0][0x408] ;  /* 0x00010200ffac4b82 */ /* 0x000e640000000a00 */
[----:B-1----:R-:W-:-:S04]  /*74e0*/  @P4 FMUL.FTZ R173, R173, R174 ;  /* 0x000000aeadad4220 */ /* 0x002fc80000410000 */
[----:B------:R-:W-:Y:S01]  /*74f0*/  @P4 FMUL.FTZ R172, R173, R172 ;  /* 0x000000acadac4220 */ /* 0x000fe20000410000 */
[----:B-----5:R-:W-:-:S05]  /*7500*/  @P4 SHF.L.U32 R173, R165, 0x10, RZ ;  /* 0x00000010a5ad4819 */ /* 0x020fca00000006ff */
[----:B------:R-:W-:Y:S02]  /*7510*/  @P4 FMUL.FTZ R175, R173, R172 ;  /* 0x000000acadaf4220 */ /* 0x000fe40000410000 */
[----:B------:R-:W1:Y:S02]  /*7520*/  @P4 LDC.64 R172, c[0x0][0x408] ;  /* 0x00010200ffac4b82 */ /* 0x000e640000000a00 */
[----:B------:R-:W-:Y:S01]  /*7530*/  FADD.FTZ R122, R122, R175 ;  /* 0x000000af7a7a7221 */ /* 0x000fe20000010000 */
[----:B-1----:R-:W-:-:S04]  /*7540*/  @P4 FMUL.FTZ R173, R173, R174 ;  /* 0x000000aeadad4220 */ /* 0x002fc80000410000 */
[----:B0-----:R-:W-:Y:S01]  /*7550*/  @P4 FMUL.FTZ R212, R173, R172 ;  /* 0x000000acadd44220 */ /* 0x001fe20000410000 */
[----:B------:R-:W-:Y:S02]  /*7560*/  @P4 SHF.L.U32 R173, R61, 0x10, RZ ;  /* 0x000000103dad4819 */ /* 0x000fe400000006ff */
[----:B------:R-:W-:-:S03]  /*7570*/  MOV R172, RZ ;  /* 0x000000ff00ac7202 */ /* 0x000fc60000000f00 */
[----:B------:R-:W-:-:S05]  /*7580*/  @P4 FMUL.FTZ R172, R173, R212 ;  /* 0x000000d4adac4220 */ /* 0x000fca0000410000 */
[----:B------:R-:W-:-:S04]  /*7590*/  F2FP.BF16.F32.PACK_AB R172, RZ, R172 ;  /* 0x000000acffac723e */ /* 0x000fc800000010ff */
[----:B------:R-:W-:-:S07]  /*75a0*/  PRMT R169, R172, 0x7610, R169 ;  /* 0x00007610aca97816 */ /* 0x000fce00000000a9 */
.L_x_1536:
[----:B------:R-:W-:Y:S05]  /*75b0*/  BSYNC.RECONVERGENT B2 ;  /* 0x0000000000027941 */ /* 0x000fea0003800200 */
.L_x_1535:
[----:B------:R-:W-:Y:S01]  /*75c0*/  FFMA.FTZ R173, R193, R232, R234 ;  /* 0x000000e8c1ad7223 */ /* 0x000fe200000100ea */
[----:B------:R-:W-:Y:S03]  /*75d0*/  BSSY.RECONVERGENT B2, `(.L_x_1537) ;  /* 0x0000016000027945 */ /* 0x000fe60003800200 */
[----:B0-----:R-:W-:-:S04]  /*75e0*/  FADD.FTZ R212, R192, -R173 ;  /* 0x800000adc0d47221 */ /* 0x001fc80000010000 */
[----:B------:R-:W-:-:S05]  /*75f0*/  FMUL.FTZ R212, R229, R212 ;  /* 0x000000d4e5d47220 */ /* 0x000fca0000410000 */
[----:B------:R-:W-:Y:S01]  /*7600*/  FSEL R212, R212, RZ, P3 ;  /* 0x000000ffd4d47208 */ /* 0x000fe20001800000 */
[----:B------:R-:W-:Y:S06]  /*7610*/  @!P2 BRA `(.L_x_1538) ;  /* 0x000000000044a947 */ /* 0x000fec0003800000 */
[----:B------:R-:W-:Y:S01]  /*7620*/  LOP3.LUT P4, RZ, R210, 0xff000000, RZ, 0xc0, !PT ;  /* 0xff000000d2ff7812 */ /* 0x000fe2000788c0ff */
[----:B------:R-:W-:-:S12]  /*7630*/  HFMA2 R236, -RZ, RZ, 0, 0 ;  /* 0x00000000ffec7431 */ /* 0x000fd800000001ff */
[----:B------:R-:W0:Y:S02]  /*7640*/  @P4 LDC.64 R172, c[0x0][0x408] ;  /* 0x00010200ffac4b82 */ /* 0x000e240000000a00 */
[----:B0-----:R-:W-:-:S04]  /*7650*/  @P4 FMUL.FTZ R173, R173, R212 ;  /* 0x000000d4adad4220 */ /* 0x001fc80000410000 */
[----:B------:R-:W-:Y:S01]  /*7660*/  @P4 FMUL.FTZ R173, R173, R172 ;  /* 0x000000acadad4220 */ /* 0x000fe20000410000 */
[----:B-----5:R-:W-:-:S04]  /*7670*/  @P4 PRMT R172, R165, 0x7632, R172 ;  /* 0x00007632a5ac4816 */ /* 0x020fc800000000ac */
[----:B------:R-:W-:-:S05]  /*7680*/  @P4 SHF.L.U32 R172, R172, 0x10, RZ ;  /* 0x00000010acac4819 */ /* 0x000fca00000006ff */
[----:B------:R-:W-:Y:S02]  /*7690*/  @P4 FMUL.FTZ R236, R172, R173 ;  /* 0x000000adacec4220 */ /* 0x000fe40000410000 */
[----:B------:R-:W0:Y:S02]  /*76a0*/  @P4 LDC.64 R172, c[0x0][0x408] ;  /* 0x00010200ffac4b82 */ /* 0x000e240000000a00 */
[----:B------:R-:W-:Y:S01]  /*76b0*/  FADD.FTZ R123, R123, R236 ;  /* 0x000000ec7b7b7221 */ /* 0x000fe20000010000 */
[----:B0-----:R-:W-:-:S04]  /*76c0*/  @P4 FMUL.FTZ R173, R173, R212 ;  /* 0x000000d4adad4220 */ /* 0x001fc80000410000 */
[----:B------:R-:W-:Y:S01]  /*76d0*/  @P4 FMUL.FTZ R238, R173, R172 ;  /* 0x000000acadee4220 */ /* 0x000fe20000410000 */
[----:B------:R-:W-:Y:S02]  /*76e0*/  @P4 SHF.L.U32 R173, R249, 0x10, RZ ;  /* 0x00000010f9ad4819 */ /* 0x000fe400000006ff */
[----:B------:R-:W-:-:S03]  /*76f0*/  MOV R172, RZ ;  /* 0x000000ff00ac7202 */ /* 0x000fc60000000f00 */
[----:B------:R-:W-:-:S05]  /*7700*/  @P4 FMUL.FTZ R172, R173, R238 ;  /* 0x000000eeadac4220 */ /* 0x000fca0000410000 */
[----:B------:R-:W-:-:S04]  /*7710*/  F2FP.BF16.F32.PACK_AB R172, RZ, R172 ;  /* 0x000000acffac723e */ /* 0x000fc800000010ff */
[----:B------:R-:W-:-:S07]  /*7720*/  PRMT R169, R169, 0x5410, R172 ;  /* 0x00005410a9a97816 */ /* 0x000fce00000000ac */
.L_x_1538:
[----:B------:R-:W-:Y:S05]  /*7730*/  BSYNC.RECONVERGENT B2 ;  /* 0x0000000000027941 */ /* 0x000fea0003800200 */
.L_x_1537:
[-CC-:B------:R-:W-:Y:S01]  /*7740*/  FFMA.FTZ R175, R19, R232.reuse, R234.reuse ;  /* 0x000000e813af7223 */ /* 0x180fe200000100ea */
[----:B------:R-:W-:Y:S01]  /*7750*/  FFMA.FTZ R173, R218, R232, R234 ;  /* 0x000000e8daad7223 */ /* 0x000fe200000100ea */
[----:B------:R-:W-:Y:S02]  /*7760*/  BSSY.RECONVERGENT B2, `(.L_x_1539) ;  /* 0x0000019000027945 */ /* 0x000fe40003800200 */
        /* <DEDUP_REMOVED lines=8> */
[----:B------:R-:W-:-:S13]  /*77f0*/  LOP3.LUT P4, RZ, R211, 0xff, RZ, 0xc0, !PT ;  /* 0x000000ffd3ff7812 */ /* 0x000fda000788c0ff */
[----:B------:R-:W0:Y:S01]  /*7800*/  @P4 LDC.64 R174, c[0x0][0x408] ;  /* 0x00010200ffae4b82 */ /* 0x000e220000000a00 */
[----:B-----5:R-:W-:Y:S01]  /*7810*/  @P4 SHF.L.U32 R213, R166, 0x10, RZ ;  /* 0x00000010a6d54819 */ /* 0x020fe200000006ff */
        /* <DEDUP_REMOVED lines=13> */
.L_x_1540:
[----:B------:R-:W-:Y:S05]  /*78f0*/  BSYNC.RECONVERGENT B2 ;  /* 0x0000000000027941 */ /* 0x000fea0003800200 */
.L_x_1539:
[----:B------:R-:W-:Y:S01]  /*7900*/  BSSY.RECONVERGENT B2, `(.L_x_1541) ;  /* 0x0000014000027945 */ /* 0x000fe20003800200 */
[----:B------:R-:W-:-:S03]  /*7910*/  F2FP.BF16.F32.PACK_AB R174, R172, R212 ;  /* 0x000000d4acae723e */ /* 0x000fc600000010ff */
[----:B------:R-:W-:Y:S05]  /*7920*/  @!P2 BRA `(.L_x_1542) ;  /* 0x000000000044a947 */ /* 0x000fea0003800000 */
[----:B------:R-:W-:-:S13]  /*7930*/  LOP3.LUT P4, RZ, R211, 0xff00, RZ, 0xc0, !PT ;  /* 0x0000ff00d3ff7812 */ /* 0x000fda000788c0ff */
[----:B------:R-:W0:Y:S01]  /*7940*/  @P4 LDC.64 R212, c[0x0][0x408] ;  /* 0x00010200ffd44b82 */ /* 0x000e220000000a00 */
[----:B-----5:R-:W-:-:S04]  /*7950*/  @P4 PRMT R175, R166, 0x7632, R175 ;  /* 0x00007632a6af4816 */ /* 0x020fc800000000af */
        /* <DEDUP_REMOVED lines=8> */
[----:B0-----:R-:W-:Y:S01]  /*79e0*/  @P4 FMUL.FTZ R213, R213, R172 ;  /* 0x000000acd5d54220 */ /* 0x001fe20000410000 */
[----:B------:R-:W-:-:S03]  /*79f0*/  MOV R172, RZ ;  /* 0x000000ff00ac7202 */ /* 0x000fc60000000f00 */
[----:B------:R-:W-:-:S04]  /*7a00*/  @P4 FMUL.FTZ R212, R213, R212 ;  /* 0x000000d4d5d44220 */ /* 0x000fc80000410000 */
[----:B------:R-:W-:-:S05]  /*7a10*/  @P4 FMUL.FTZ R172, R175, R212 ;  /* 0x000000d4afac4220 */ /* 0x000fca0000410000 */
[----:B------:R-:W-:-:S04]  /*7a20*/  F2FP.BF16.F32.PACK_AB R172, RZ, R172 ;  /* 0x000000acffac723e */ /* 0x000fc800000010ff */
[----:B------:R-:W-:-:S07]  /*7a30*/  PRMT R170, R170, 0x5410, R172 ;  /* 0x00005410aaaa7816 */ /* 0x000fce00000000ac */
.L_x_1542:
[----:B------:R-:W-:Y:S05]  /*7a40*/  BSYNC.RECONVERGENT B2 ;  /* 0x0000000000027941 */ /* 0x000fea0003800200 */
.L_x_1541:
[-CC-:B------:R-:W-:Y:S01]  /*7a50*/  FFMA.FTZ R175, R17, R232.reuse, R234.reuse ;  /* 0x000000e811af7223 */ /* 0x180fe200000100ea */
[----:B------:R-:W-:Y:S01]  /*7a60*/  FFMA.FTZ R172, R219, R232, R234 ;  /* 0x000000e8dbac7223 */ /* 0x000fe200000100ea */
[----:B------:R-:W-:Y:S02]  /*7a70*/  BSSY.RECONVERGENT B2, `(.L_x_1543) ;  /* 0x0000019000027945 */ /* 0x000fe40003800200 */
[----:B------:R-:W-:Y:S01]  /*7a80*/  FADD.FTZ R212, R16, -R175 ;  /* 0x800000af10d47221 */ /* 0x000fe20000010000 */
[----:B------:R-:W-:-:S03]  /*7a90*/  FADD.FTZ R172, R183, -R172 ;  /* 0x800000acb7ac7221 */ /* 0x000fc60000010000 */
[C---:B------:R-:W-:Y:S01]  /*7aa0*/  FMUL.FTZ R175, R229.reuse, R212 ;  /* 0x000000d4e5af7220 */ /* 0x040fe20000410000 */
[----:B------:R-:W-:Y:S01]  /*7ab0*/  FMUL.FTZ R236, R229, R172 ;  /* 0x000000ace5ec7220 */ /* 0x000fe20000410000 */
[----:B------:R-:W-:-:S03]  /*7ac0*/  F2FP.BF16.F32.PACK_AB R172, R233, R231 ;  /* 0x000000e7e9ac723e */ /* 0x000fc600000010ff */
[----:B------:R-:W-:Y:S02]  /*7ad0*/  FSEL R231, R175, RZ, P3 ;  /* 0x000000ffafe77208 */ /* 0x000fe40001800000 */
[----:B------:R-:W-:Y:S01]  /*7ae0*/  FSEL R236, R236, RZ, P3 ;  /* 0x000000ffecec7208 */ /* 0x000fe20001800000 */
[----:B------:R-:W-:Y:S06]  /*7af0*/  @!P2 BRA `(.L_x_1544) ;  /* 0x000000000040a947 */ /* 0x000fec0003800000 */
[----:B------:R-:W-:Y:S01]  /*7b00*/  LOP3.LUT P3, RZ, R211, 0xff0000, RZ, 0xc0, !PT ;  /* 0x00ff0000d3ff7812 */ /* 0x000fe2000786c0ff */
[----:B------:R-:W-:-:S12]  /*7b10*/  HFMA2 R175, -RZ, RZ, 0, 0 ;  /* 0x00000000ffaf7431 */ /* 0x000fd800000001ff */
[----:B------:R-:W0:Y:S02]  /*7b20*/  @P3 LDC.64 R212, c[0x0][0x408] ;  /* 0x00010200ffd43b82 */ /* 0x000e240000000a00 */
[----:B0-----:R-:W-:-:S04]  /*7b30*/  @P3 FMUL.FTZ R213, R213, R236 ;  /* 0x000000ecd5d53220 */ /* 0x001fc80000410000 */
[----:B------:R-:W-:Y:S01]  /*7b40*/  @P3 FMUL.FTZ R212, R213, R212 ;  /* 0x000000d4d5d43220 */ /* 0x000fe20000410000 */
[----:B-----5:R-:W-:-:S05]  /*7b50*/  @P3 SHF.L.U32 R213, R167, 0x10, RZ ;  /* 0x00000010a7d53819 */ /* 0x020fca00000006ff */
[----:B------:R-:W-:Y:S02]  /*7b60*/  @P3 FMUL.FTZ R175, R213, R212 ;  /* 0x000000d4d5af3220 */ /* 0x000fe40000410000 */
[----:B------:R-:W0:Y:S02]  /*7b70*/  @P3 LDC.64 R212, c[0x0][0x408] ;  /* 0x00010200ffd43b82 */ /* 0x000e240000000a00 */
[----:B------:R-:W-:Y:S01]  /*7b80*/  FADD.FTZ R118, R118, R175 ;  /* 0x000000af76767221 */ /* 0x000fe20000010000 */
[----:B------:R-:W-:Y:S01]  /*7b90*/  MOV R175, RZ ;  /* 0x000000ff00af7202 */ /* 0x000fe20000000f00 */
[----:B0-----:R-:W-:-:S04]  /*7ba0*/  @P3 FMUL.FTZ R213, R213, R236 ;  /* 0x000000ecd5d53220 */ /* 0x001fc80000410000 */
[----:B------:R-:W-:Y:S01]  /*7bb0*/  @P3 FMUL.FTZ R213, R213, R212 ;  /* 0x000000d4d5d53220 */ /* 0x000fe20000410000 */
[----:B------:R-:W-:-:S05]  /*7bc0*/  @P3 SHF.L.U32 R212, R63, 0x10, RZ ;  /* 0x000000103fd43819 */ /* 0x000fca00000006ff */
[----:B------:R-:W-:-:S05]  /*7bd0*/  @P3 FMUL.FTZ R175, R212, R213 ;  /* 0x000000d5d4af3220 */ /* 0x000fca0000410000 */
[----:B------:R-:W-:-:S04]  /*7be0*/  F2FP.BF16.F32.PACK_AB R175, RZ, R175 ;  /* 0x000000afffaf723e */ /* 0x000fc800000010ff */
[----:B------:R-:W-:-:S07]  /*7bf0*/  PRMT R171, R175, 0x7610, R171 ;  /* 0x00007610afab7816 */ /* 0x000fce00000000ab */
.L_x_1544:
[----:B------:R-:W-:Y:S05]  /*7c00*/  BSYNC.RECONVERGENT B2 ;  /* 0x0000000000027941 */ /* 0x000fea0003800200 */
.L_x_1543:
[----:B------:R-:W-:Y:S01]  /*7c10*/  F2FP.BF16.F32.PACK_AB R175, R231, R236 ;  /* 0x000000ece7af723e */ /* 0x000fe200000010ff */
[----:B------:R-:W-:Y:S06]  /*7c20*/  @!P2 BRA `(.L_x_1515) ;  /* 0x000000100078a947 */ /* 0x000fec0003800000 */
[----:B------:R-:W-:Y:S01]  /*7c30*/  ISETP.GE.U32.AND P3, PT, R210, RZ, PT ;  /* 0x000000ffd200720c */ /* 0x000fe20003f66070 */
[----:B------:R-:W-:-:S03]  /*7c40*/  HFMA2 R212, -RZ, RZ, 0, 0 ;  /* 0x00000000ffd47431 */ /* 0x000fc600000001ff */
[----:B------:R-:W-:-:S13]  /*7c50*/  ISETP.GE.U32.AND.EX P3, PT, R211, 0x1000000, PT, P3 ;  /* 0x01000000d300780c */ /* 0x000fda0003f66130 */
        /* <DEDUP_REMOVED lines=14> */
[----:B------:R-:W-:Y:S01]  /*7d40*/  PRMT R171, R171, 0x5410, R210 ;  /* 0x00005410abab7816 */ /* 0x000fe200000000d2 */
[----:B------:R-:W-:Y:S06]  /*7d50*/  BRA `(.L_x_1515) ;  /* 0x00000010002c7947 */ /* 0x000fec0003800000 */
.L_x_1530:
[----:B------:R-:W-:Y:S04]  /*7d60*/  BSSY.RECONVERGENT B2, `(.L_x_1545) ;  /* 0x0000020000027945 */ /* 0x000fe80003800200 */
[----:B------:R-:W-:Y:S05]  /*7d70*/  @!P2 BRA `(.L_x_1546) ;  /* 0x000000000078a947 */ /* 0x000fea0003800000 */
[----:B------:R-:W-:Y:S01]  /*7d80*/  LOP3.LUT P3, RZ, R210, 0xff, RZ, 0xc0, !PT ;  /* 0x000000ffd2ff7812 */ /* 0x000fe2000786c0ff */
[----:B------:R-:W-:Y:S01]  /*7d90*/  BSSY.RECONVERGENT B3, `(.L_x_1547) ;  /* 0x000000c000037945 */ /* 0x000fe20003800200 */
[----:B0-----:R-:W-:-:S11]  /*7da0*/  HFMA2 R213, -RZ, RZ, 0, 0 ;  /* 0x00000000ffd57431 */ /* 0x001fd600000001ff */
[----:B------:R-:W-:Y:S05]  /*7db0*/  @!P3 BRA `(.L_x_1548) ;  /* 0x000000000024b947 */ /* 0x000fea0003800000 */
[----:B------:R-:W-:Y:S01]  /*7dc0*/  FFMA.FTZ R213, R216, R232, R234 ;  /* 0x000000e8d8d57223 */ /* 0x000fe200000100ea */
[----:B------:R-:W-:-:S03]  /*7dd0*/  ISETP.GT.AND P4, PT, R228, RZ, PT ;  /* 0x000000ffe400720c */ /* 0x000fc60003f84270 */
[----:B------:R-:W-:Y:S01]  /*7de0*/  FADD.FTZ R212, R180, -R213 ;  /* 0x800000d5b4d47221 */ /* 0x000fe20000010000 */
[----:B-----5:R-:W-:-:S03]  /*7df0*/  SHF.L.U32 R213, R164, 0x10, RZ ;  /* 0x00000010a4d57819 */ /* 0x020fc600000006ff */
[----:B------:R-:W-:-:S05]  /*7e00*/  FMUL.FTZ R212, R229, R212 ;  /* 0x000000d4e5d47220 */ /* 0x000fca0000410000 */
[----:B------:R-:W-:-:S05]  /*7e10*/  FSEL R212, R212, RZ, P4 ;  /* 0x000000ffd4d47208 */ /* 0x000fca0002000000 */
[----:B------:R-:W-:-:S04]  /*7e20*/  FMUL.FTZ R212, R212, UR13 ;  /* 0x0000000dd4d47c20 */ /* 0x000fc80008410000 */
[----:B------:R-:W-:-:S04]  /*7e30*/  FMUL.FTZ R212, R212, UR12 ;  /* 0x0000000cd4d47c20 */ /* 0x000fc80008410000 */
[----:B------:R-:W-:-:S07]  /*7e40*/  FMUL.FTZ R213, R213, R212 ;  /* 0x000000d4d5d57220 */ /* 0x000fce0000410000 */
.L_x_1548:
[----:B------:R-:W-:Y:S05]  /*7e50*/  BSYNC.RECONVERGENT B3 ;  /* 0x0000000000037941 */ /* 0x000fea0003800200 */
.L_x_1547:
        /* <DEDUP_REMOVED lines=13> */
.L_x_1550:
[----:B------:R-:W-:Y:S05]  /*7f30*/  BSYNC.RECONVERGENT B3 ;  /* 0x0000000000037941 */ /* 0x000fea0003800200 */
.L_x_1549:
[----:B------:R-:W-:-:S04]  /*7f40*/  F2FP.BF16.F32.PACK_AB R212, RZ, R212 ;  /* 0x000000d4ffd4723e */ /* 0x000fc800000010ff */
[----:B------:R-:W-:-:S07]  /*7f50*/  PRMT R168, R212, 0x7610, R168 ;  /* 0x00007610d4a87816 */ /* 0x000fce00000000a8 */
.L_x_1546:
[----:B------:R-:W-:Y:S05]  /*7f60*/  BSYNC.RECONVERGENT B2 ;  /* 0x0000000000027941 */ /* 0x000fea0003800200 */
.L_x_1545:
        /* <DEDUP_REMOVED lines=8> */
[----:B------:R-:W-:-:S04]  /*7ff0*/  FADD.FTZ R212, R194, -R213 ;  /* 0x800000d5c2d47221 */ /* 0x000fc80000010000 */
[----:B------:R-:W-:-:S05]  /*8000*/  FMUL.FTZ R212, R229, R212 ;  /* 0x000000d4e5d47220 */ /* 0x000fca0000410000 */
[----:B------:R-:W-:-:S05]  /*8010*/  FSEL R212, R212, RZ, P4 ;  /* 0x000000ffd4d47208 */ /* 0x000fca0002000000 */
[----:B------:R-:W-:Y:S01]  /*8020*/  FMUL.FTZ R213, R212, UR13 ;  /* 0x0000000dd4d57c20 */ /* 0x000fe20008410000 */
[----:B-----5:R-:W-:-:S03]  /*8030*/  PRMT R212, R164, 0x7632, R212 ;  /* 0x00007632a4d47816 */ /* 0x020fc600000000d4 */
[----:B------:R-:W-:Y:S01]  /*8040*/  FMUL.FTZ R213, R213, UR12 ;  /* 0x0000000cd5d57c20 */ /* 0x000fe20008410000 */
[----:B------:R-:W-:-:S05]  /*8050*/  SHF.L.U32 R212, R212, 0x10, RZ ;  /* 0x00000010d4d47819 */ /* 0x000fca00000006ff */
[----:B------:R-:W-:-:S07]  /*8060*/  FMUL.FTZ R212, R212, R213 ;  /* 0x000000d5d4d47220 */ /* 0x000fce0000410000 */
.L_x_1554:
[----:B------:R-:W-:Y:S05]  /*8070*/  BSYNC.RECONVERGENT B3 ;  /* 0x0000000000037941 */ /* 0x000fea0003800200 */
.L_x_1553:
        /* <DEDUP_REMOVED lines=13> */
.L_x_1556:
[----:B------:R-:W-:Y:S05]  /*8150*/  BSYNC.RECONVERGENT B3 ;  /* 0x0000000000037941 */ /* 0x000fea0003800200 */
.L_x_1555:
[----:B------:R-:W-:-:S04]  /*8160*/  F2FP.BF16.F32.PACK_AB R212, RZ, R212 ;  /* 0x000000d4ffd4723e */ /* 0x000fc800000010ff */
[----:B------:R-:W-:-:S07]  /*8170*/  PRMT R168, R168, 0x5410, R212 ;  /* 0x00005410a8a87816 */ /* 0x000fce00000000d4 */
.L_x_1552:
[----:B------:R-:W-:Y:S05]  /*8180*/  BSYNC.RECONVERGENT B2 ;  /* 0x0000000000027941 */ /* 0x000fea0003800200 */
.L_x_1551:
[----:B------:R-:W-:Y:S04]  /*8190*/  BSSY.RECONVERGENT B2, `(.L_x_1557) ;  /* 0x0000020000027945 */ /* 0x000fe80003800200 */
[----:B------:R-:W-:Y:S05]  /*81a0*/  @!P2 BRA `(.L_x_1558) ;  /* 0x000000000078a947 */ /* 0x000fea0003800000 */
[----:B------:R-:W-:Y:S01]  /*81b0*/  LOP3.LUT P3, RZ, R210, 0xff0000, RZ, 0xc0, !PT ;  /* 0x00ff0000d2ff7812 */ /* 0x000fe2000786c0ff */
[----:B------:R-:W-:Y:S01]  /*81c0*/  BSSY.RECONVERGENT B3, `(.L_x_1559) ;  /* 0x000000c000037945 */ /* 0x000fe20003800200 */
[----:B0-----:R-:W-:-:S11]  /*81d0*/  HFMA2 R213, -RZ, RZ, 0, 0 ;  /* 0x00000000ffd57431 */ /* 0x001fd600000001ff */
        /* <DEDUP_REMOVED lines=8> */
[----:B------:R-:W-:-:S04]  /*8260*/  FMUL.FTZ R212, R212, UR12 ;  /* 0x0000000cd4d47c20 */ /* 0x000fc80008410000 */
[----:B------:R-:W-:-:S07]  /*8270*/  FMUL.FTZ R213, R213, R212 ;  /* 0x000000d4d5d57220 */ /* 0x000fce0000410000 */
.L_x_1560:
[----:B------:R-:W-:Y:S05]  /*8280*/  BSYNC.RECONVERGENT B3 ;  /* 0x0000000000037941 */ /* 0x000fea0003800200 */
.L_x_1559:
        /* <DEDUP_REMOVED lines=13> */
.L_x_1562:
[----:B------:R-:W-:Y:S05]  /*8360*/  BSYNC.RECONVERGENT B3 ;  /* 0x0000000000037941 */ /* 0x000fea0003800200 */
.L_x_1561:
[----:B------:R-:W-:-:S04]  /*8370*/  F2FP.BF16.F32.PACK_AB R212, RZ, R212 ;  /* 0x000000d4ffd4723e */ /* 0x000fc800000010ff */
[----:B------:R-:W-:-:S07]  /*8380*/  PRMT R169, R212, 0x7610, R169 ;  /* 0x00007610d4a97816 */ /* 0x000fce00000000a9 */
.L_x_1558:
[----:B------:R-:W-:Y:S05]  /*8390*/  BSYNC.RECONVERGENT B2 ;  /* 0x0000000000027941 */ /* 0x000fea0003800200 */
.L_x_1557:
        /* <DEDUP_REMOVED lines=16> */
.L_x_1566:
[----:B------:R-:W-:Y:S05]  /*84a0*/  BSYNC.RECONVERGENT B3 ;  /* 0x0000000000037941 */ /* 0x000fea0003800200 */
.L_x_1565:
        /* <DEDUP_REMOVED lines=13> */
.L_x_1568:
[----:B------:R-:W-:Y:S05]  /*8580*/  BSYNC.RECONVERGENT B3 ;  /* 0x0000000000037941 */ /* 0x000fea0003800200 */
.L_x_1567:
[----:B------:R-:W-:-:S04]  /*8590*/  F2FP.BF16.F32.PACK_AB R212, RZ, R212 ;  /* 0x000000d4ffd4723e */ /* 0x000fc800000010ff */
[----:B------:R-:W-:-:S07]  /*85a0*/  PRMT R169, R169, 0x5410, R212 ;  /* 0x00005410a9a97816 */ /* 0x000fce00000000d4 */
.L_x_1564:
[----:B------:R-:W-:Y:S05]  /*85b0*/  BSYNC.RECONVERGENT B2 ;  /* 0x0000000000027941 */ /* 0x000fea0003800200 */
.L_x_1563:
        /* <DEDUP_REMOVED lines=15> */
.L_x_1572:
[----:B------:R-:W-:Y:S05]  /*86b0*/  BSYNC.RECONVERGENT B3 ;  /* 0x0000000000037941 */ /* 0x000fea0003800200 */
.L_x_1571:
        /* <DEDUP_REMOVED lines=13> */
.L_x_1574:
[----:B------:R-:W-:Y:S05]  /*8790*/  BSYNC.RECONVERGENT B3 ;  /* 0x0000000000037941 */ /* 0x000fea0003800200 */
.L_x_1573:
[----:B------:R-:W-:-:S04]  /*87a0*/  F2FP.BF16.F32.PACK_AB R212, RZ, R212 ;  /* 0x000000d4ffd4723e */ /* 0x000fc800000010ff */
[----:B------:R-:W-:-:S07]  /*87b0*/  PRMT R170, R212, 0x7610, R170 ;  /* 0x00007610d4aa7816 */ /* 0x000fce00000000aa */
.L_x_1570:
[----:B------:R-:W-:Y:S05]  /*87c0*/  BSYNC.RECONVERGENT B2 ;  /* 0x0000000000027941 */ /* 0x000fea0003800200 */
.L_x_1569:
        /* <DEDUP_REMOVED lines=16> */
.L_x_1578:
[----:B------:R-:W-:Y:S05]  /*88d0*/  BSYNC.RECONVERGENT B3 ;  /* 0x0000000000037941 */ /* 0x000fea0003800200 */
.L_x_1577:
        /* <DEDUP_REMOVED lines=13> */
.L_x_1580:
[----:B------:R-:W-:Y:S05]  /*89b0*/  BSYNC.RECONVERGENT B3 ;  /* 0x0000000000037941 */ /* 0x000fea0003800200 */
.L_x_1579:
[----:B------:R-:W-:-:S04]  /*89c0*/  F2FP.BF16.F32.PACK_AB R212, RZ, R212 ;  /* 0x000000d4ffd4723e */ /* 0x000fc800000010ff */
[----:B------:R-:W-:-:S07]  /*89d0*/  PRMT R170, R170, 0x5410, R212 ;  /* 0x00005410aaaa7816 */ /* 0x000fce00000000d4 */
.L_x_1576:
[----:B------:R-:W-:Y:S05]  /*89e0*/  BSYNC.RECONVERGENT B2 ;  /* 0x0000000000027941 */ /* 0x000fea0003800200 */
.L_x_1575:
        /* <DEDUP_REMOVED lines=15> */
.L_x_1584:
[----:B------:R-:W-:Y:S05]  /*8ae0*/  BSYNC.RECONVERGENT B3 ;  /* 0x0000000000037941 */ /* 0x000fea0003800200 */
.L_x_1583:
        /* <DEDUP_REMOVED lines=13> */
.L_x_1586:
[----:B------:R-:W-:Y:S05]  /*8bc0*/  BSYNC.RECONVERGENT B3 ;  /* 0x0000000000037941 */ /* 0x000fea0003800200 */
.L_x_1585:
[----:B------:R-:W-:-:S04]  /*8bd0*/  F2FP.BF16.F32.PACK_AB R212, RZ, R212 ;  /* 0x000000d4ffd4723e */ /* 0x000fc800000010ff */
[----:B------:R-:W-:-:S07]  /*8be0*/  PRMT R171, R212, 0x7610, R171 ;  /* 0x00007610d4ab7816 */ /* 0x000fce00000000ab */
.L_x_1582:
[----:B------:R-:W-:Y:S05]  /*8bf0*/  BSYNC.RECONVERGENT B2 ;  /* 0x0000000000027941 */ /* 0x000fea0003800200 */
.L_x_1581:
[----:B------:R-:W-:Y:S05]  /*8c00*/  @!P2 BRA `(.L_x_1515) ;  /* 0x000000000080a947 */ /* 0x000fea0003800000 */
[----:B------:R-:W-:Y:S01]  /*8c10*/  ISETP.GE.U32.AND P3, PT, R210, RZ, PT ;  /* 0x000000ffd200720c */ /* 0x000fe20003f66070 */
[----:B------:R-:W-:Y:S01]  /*8c20*/  BSSY.RECONVERGENT B2, `(.L_x_1587) ;  /* 0x000000e000027945 */ /* 0x000fe20003800200 */
[----:B------:R-:W-:Y:S02]  /*8c30*/  HFMA2 R210, -RZ, RZ, 0, 0 ;  /* 0x00000000ffd27431 */ /* 0x000fe400000001ff */
[----:B------:R-:W-:-:S13]  /*8c40*/  ISETP.GE.U32.AND.EX P3, PT, R211, 0x1000000, PT, P3 ;  /* 0x01000000d300780c */ /* 0x000fda0003f66130 */
        /* <DEDUP_REMOVED lines=11> */
.L_x_1588:
[----:B------:R-:W-:Y:S05]  /*8d00*/  BSYNC.RECONVERGENT B2 ;  /* 0x0000000000027941 */ /* 0x000fea0003800200 */
.L_x_1587:
        /* <DEDUP_REMOVED lines=13> */
.L_x_1590:
[----:B------:R-:W-:Y:S05]  /*8de0*/  BSYNC.RECONVERGENT B2 ;  /* 0x0000000000027941 */ /* 0x000fea0003800200 */
.L_x_1589:
[----:B------:R-:W-:-:S04]  /*8df0*/  F2FP.BF16.F32.PACK_AB R210, RZ, R210 ;  /* 0x000000d2ffd2723e */ /* 0x000fc800000010ff */
[----:B0-----:R-:W-:-:S07]  /*8e00*/  PRMT R171, R171, 0x5410, R210 ;  /* 0x00005410abab7816 */ /* 0x001fce00000000d2 */
.L_x_1515:
[----:B------:R-:W-:Y:S05]  /*8e10*/  BSYNC.RECONVERGENT B1 ;  /* 0x0000000000017941 */ /* 0x000fea0003800200 */
.L_x_1498:
        /* <DEDUP_REMOVED lines=14> */
.L_x_1592:
[----:B------:R-:W-:Y:S05]  /*8f00*/  BSYNC.RECONVERGENT B1 ;  /* 0x0000000000017941 */ /* 0x000fea0003800200 */
.L_x_1591:
[----:B------:R-:W-:Y:S04]  /*8f10*/  BSSY.RECONVERGENT B1, `(.L_x_1593) ;  /* 0x0000312000017945 */ /* 0x000fe80003800200 */
[----:B------:R-:W-:Y:S05]  /*8f20*/  @!P1 BRA `(.L_x_1594) ;  /* 0x0000001400089947 */ /* 0x000fea0003800000 */
[----:B------:R-:W-:Y:S05]  /*8f30*/  @!P0 BRA `(.L_x_1595) ;  /* 0x0000000800908947 */ /* 0x000fea0003800000 */
[----:B------:R-:W-:Y:S01]  /*8f40*/  ISETP.GT.AND P3, PT, R228, RZ, PT ;  /* 0x000000ffe400720c */ /* 0x000fe20003f64270 */
[----:B------:R-:W-:Y:S01]  /*8f50*/  BSSY.RECONVERGENT B2, `(.L_x_1596) ;  /* 0x0000029000027945 */ /* 0x000fe20003800200 */
[----:B0-----:R-:W-:Y:S02]  /*8f60*/  PRMT R172, R24, 0x7632, R172 ;  /* 0x0000763218ac7816 */ /* 0x001fe400000000ac */
[C---:B------:R-:W-:Y:S02]  /*8f70*/  PRMT R174, R25.reuse, 0x7632, R174 ;  /* 0x0000763219ae7816 */ /* 0x040fe400000000ae */
[----:B------:R-:W-:Y:S02]  /*8f80*/  SHF.L.U32 R172, R172, 0x10, RZ ;  /* 0x00000010acac7819 */ /* 0x000fe400000006ff */
[----:B------:R-:W-:Y:S02]  /*8f90*/  SHF.L.U32 R174, R174, 0x10, RZ ;  /* 0x00000010aeae7819 */ /* 0x000fe400000006ff */
[----:B------:R-:W-:-:S02]  /*8fa0*/  SHF.L.U32 R236, R25, 0x10, RZ ;  /* 0x0000001019ec7819 */ /* 0x000fc400000006ff */
[----:B------:R-:W-:Y:S01]  /*8fb0*/  SHF.L.U32 R212, R26, 0x10, RZ ;  /* 0x000000101ad47819 */ /* 0x000fe200000006ff */
[-CC-:B------:R-:W-:Y:S01]  /*8fc0*/  @P3 FFMA.FTZ R173, R15, R232.reuse, R234.reuse ;  /* 0x000000e80fad3223 */ /* 0x180fe200000100ea */
[-CC-:B------:R-:W-:Y:S01]  /*8fd0*/  @P3 FFMA.FTZ R210, R221, R232.reuse, R234.reuse ;  /* 0x000000e8ddd23223 */ /* 0x180fe200000100ea */
[-C--:B------:R-:W-:Y:S01]  /*8fe0*/  @P3 FFMA.FTZ R175, R11, R232.reuse, R234 ;  /* 0x000000e80baf3223 */ /* 0x080fe200000100ea */
[----:B------:R-:W-:Y:S01]  /*8ff0*/  SHF.L.U32 R238, R24, 0x10, RZ ;  /* 0x0000001018ee7819 */ /* 0x000fe200000006ff */
[----:B------:R-:W-:Y:S01]  /*9000*/  @P3 FADD.FTZ R173, R14, -R173 ;  /* 0x800000ad0ead3221 */ /* 0x000fe20000010000 */
[----:B------:R-:W-:Y:S01]  /*9010*/  @P3 FADD.FTZ R210, R185, -R210 ;  /* 0x800000d2b9d23221 */ /* 0x000fe20000010000 */
[----:B------:R-:W-:Y:S02]  /*9020*/  @P3 FADD.FTZ R175, R10, -R175 ;  /* 0x800000af0aaf3221 */ /* 0x000fe40000010000 */
[----:B------:R-:W-:Y:S01]  /*9030*/  @P3 FFMA.FTZ R172, R229, R173, R172 ;  /* 0x000000ade5ac3223 */ /* 0x000fe200000100ac */
[----:B------:R-:W-:Y:S01]  /*9040*/  @P3 FFMA.FTZ R173, R13, R232, R234 ;  /* 0x000000e80dad3223 */ /* 0x000fe200000100ea */
[----:B------:R-:W-:Y:S01]  /*9050*/  @P3 FFMA.FTZ R236, R229, R210, R236 ;  /* 0x000000d2e5ec3223 */ /* 0x000fe200000100ec */
[----:B------:R-:W-:-:S02]  /*9060*/  PRMT R210, R26, 0x7632, R210 ;  /* 0x000076321ad27816 */ /* 0x000fc400000000d2 */
[----:B------:R-:W-:Y:S02]  /*9070*/  @P3 FADD.FTZ R173, R12, -R173 ;  /* 0x800000ad0cad3221 */ /* 0x000fe40000010000 */
[----:B------:R-:W-:Y:S02]  /*9080*/  SHF.L.U32 R210, R210, 0x10, RZ ;  /* 0x00000010d2d27819 */ /* 0x000fe400000006ff */
[C---:B------:R-:W-:Y:S01]  /*9090*/  @P3 FFMA.FTZ R174, R229.reuse, R173, R174 ;  /* 0x000000ade5ae3223 */ /* 0x040fe200000100ae */
[----:B------:R-:W-:Y:S02]  /*90a0*/  @P3 FFMA.FTZ R173, R222, R232, R234 ;  /* 0x000000e8dead3223 */ /* 0x000fe400000100ea */
[----:B------:R-:W-:Y:S02]  /*90b0*/  @P3 FFMA.FTZ R210, R229, R175, R210 ;  /* 0x000000afe5d23223 */ /* 0x000fe400000100d2 */
        /* <DEDUP_REMOVED lines=9> */
[----:B------:R-:W-:-:S07]  /*9150*/  HFMA2 R173, -RZ, RZ, 0, 0 ;  /* 0x00000000ffad7431 */ /* 0x000fce00000001ff */
[----:B-----5:R-:W-:-:S05]  /*9160*/  @P4 SHF.L.U32 R175, R164, 0x10, RZ ;  /* 0x00000010a4af4819 */ /* 0x020fca00000006ff */
[----:B------:R-:W-:Y:S01]  /*9170*/  @P4 FMUL.FTZ R173, R175, R242 ;  /* 0x000000f2afad4220 */ /* 0x000fe20000410000 */
[----:B------:R-:W-:-:S03]  /*9180*/  @P4 SHF.L.U32 R175, R64, 0x10, RZ ;  /* 0x0000001040af4819 */ /* 0x000fc600000006ff */
[----:B------:R-:W-:Y:S01]  /*9190*/  FADD.FTZ R112, R112, R173 ;  /* 0x000000ad70707221 */ /* 0x000fe20000010000 */
[----:B------:R-:W-:Y:S01]  /*91a0*/  MOV R173, RZ ;  /* 0x000000ff00ad7202 */ /* 0x000fe20000000f00 */
[----:B------:R-:W-:-:S05]  /*91b0*/  @P4 FMUL.FTZ R173, R242, R175 ;  /* 0x000000aff2ad4220 */ /* 0x000fca0000410000 */
[----:B------:R-:W-:-:S04]  /*91c0*/  F2FP.BF16.F32.PACK_AB R173, RZ, R173 ;  /* 0x000000adffad723e */ /* 0x000fc800000010ff */
[----:B------:R-:W-:-:S07]  /*91d0*/  PRMT R168, R173, 0x7610, R168 ;  /* 0x00007610ada87816 */ /* 0x000fce00000000a8 */
.L_x_1597:
[----:B------:R-:W-:Y:S05]  /*91e0*/  BSYNC.RECONVERGENT B2 ;  /* 0x0000000000027941 */ /* 0x000fea0003800200 */
.L_x_1596:
[----:B------:R-:W-:Y:S04]  /*91f0*/  BSSY.RECONVERGENT B2, `(.L_x_1598) ;  /* 0x000000f000027945 */ /* 0x000fe80003800200 */
[----:B------:R-:W-:Y:S05]  /*9200*/  @!P2 BRA `(.L_x_1599) ;  /* 0x000000000034a947 */ /* 0x000fea0003800000 */
[----:B------:R-:W-:Y:S01]  /*9210*/  LOP3.LUT P4, RZ, R208, 0xff00, RZ, 0xc0, !PT ;  /* 0x0000ff00d0ff7812 */ /* 0x000fe2000788c0ff */
[----:B------:R-:W-:Y:S01]  /*9220*/  FMUL.FTZ R173, R172, UR13 ;  /* 0x0000000dacad7c20 */ /* 0x000fe20008410000 */
[----:B------:R-:W-:-:S03]  /*9230*/  HFMA2 R242, -RZ, RZ, 0, 0 ;  /* 0x00000000fff27431 */ /* 0x000fc600000001ff */
[----:B------:R-:W-:Y:S01]  /*9240*/  FMUL.FTZ R250, R173, UR12 ;  /* 0x0000000cadfa7c20 */ /* 0x000fe20008410000 */
[----:B------:R-:W-:-:S07]  /*9250*/  MOV R173, RZ ;  /* 0x000000ff00ad7202 */ /* 0x000fce0000000f00 */
[----:B-----5:R-:W-:-:S04]  /*9260*/  @P4 PRMT R175, R164, 0x7632, R175 ;  /* 0x00007632a4af4816 */ /* 0x020fc800000000af */
[----:B------:R-:W-:-:S05]  /*9270*/  @P4 SHF.L.U32 R175, R175, 0x10, RZ ;  /* 0x00000010afaf4819 */ /* 0x000fca00000006ff */
[----:B------:R-:W-:Y:S01]  /*9280*/  @P4 FMUL.FTZ R242, R250, R175 ;  /* 0x000000affaf24220 */ /* 0x000fe20000410000 */
[----:B------:R-:W-:-:S03]  /*9290*/  @P4 SHF.L.U32 R175, R246, 0x10, RZ ;  /* 0x00000010f6af4819 */ /* 0x000fc600000006ff */
[----:B------:R-:W-:Y:S02]  /*92a0*/  FADD.FTZ R113, R113, R242 ;  /* 0x000000f271717221 */ /* 0x000fe40000010000 */
[----:B------:R-:W-:-:S05]  /*92b0*/  @P4 FMUL.FTZ R173, R250, R175 ;  /* 0x000000affaad4220 */ /* 0x000fca0000410000 */
[----:B------:R-:W-:-:S04]  /*92c0*/  F2FP.BF16.F32.PACK_AB R173, RZ, R173 ;  /* 0x000000adffad723e */ /* 0x000fc800000010ff */
[----:B------:R-:W-:-:S07]  /*92d0*/  PRMT R168, R168, 0x5410, R173 ;  /* 0x00005410a8a87816 */ /* 0x000fce00000000ad */
.L_x_1599:
[----:B------:R-:W-:Y:S05]  /*92e0*/  BSYNC.RECONVERGENT B2 ;  /* 0x0000000000027941 */ /* 0x000fea0003800200 */
.L_x_1598:
[----:B------:R-:W-:Y:S04]  /*92f0*/  BSSY.RECONVERGENT B2, `(.L_x_1600) ;  /* 0x000000e000027945 */ /* 0x000fe80003800200 */
[----:B------:R-:W-:Y:S05]  /*9300*/  @!P2 BRA `(.L_x_1601) ;  /* 0x000000000030a947 */ /* 0x000fea0003800000 */
        /* <DEDUP_REMOVED lines=12> */
.L_x_1601:
[----:B------:R-:W-:Y:S05]  /*93d0*/  BSYNC.RECONVERGENT B2 ;  /* 0x0000000000027941 */ /* 0x000fea0003800200 */
.L_x_1600:
[-CC-:B------:R-:W-:Y:S01]  /*93e0*/  @P3 FFMA.FTZ R242, R223, R232.reuse, R234.reuse ;  /* 0x000000e8dff23223 */ /* 0x180fe200000100ea */
[----:B------:R-:W-:Y:S01]  /*93f0*/  SHF.L.U32 R250, R27, 0x10, RZ ;  /* 0x000000101bfa7819 */ /* 0x000fe200000006ff */
[----:B------:R-:W-:Y:S01]  /*9400*/  @P3 FFMA.FTZ R173, R9, R232, R234 ;  /* 0x000000e809ad3223 */ /* 0x000fe200000100ea */
[----:B------:R-:W-:Y:S01]  /*9410*/  BSSY.RECONVERGENT B2, `(.L_x_1602) ;  /* 0x0000017000027945 */ /* 0x000fe20003800200 */
[----:B------:R-:W-:Y:S01]  /*9420*/  @P3 FADD.FTZ R242, R187, -R242 ;  /* 0x800000f2bbf23221 */ /* 0x000fe20000010000 */
[----:B------:R-:W-:Y:S01]  /*9430*/  F2FP.BF16.F32.PACK_AB R172, R172, R238 ;  /* 0x000000eeacac723e */ /* 0x000fe200000010ff */
[----:B------:R-:W-:Y:S02]  /*9440*/  @P3 FADD.FTZ R173, R8, -R173 ;  /* 0x800000ad08ad3221 */ /* 0x000fe40000010000 */
[----:B------:R-:W-:Y:S01]  /*9450*/  @P3 FFMA.FTZ R250, R229, R242, R250 ;  /* 0x000000f2e5fa3223 */ /* 0x000fe200000100fa */
[----:B------:R-:W-:-:S04]  /*9460*/  PRMT R242, R27, 0x7632, R242 ;  /* 0x000076321bf27816 */ /* 0x000fc800000000f2 */
[----:B------:R-:W-:-:S05]  /*9470*/  SHF.L.U32 R242, R242, 0x10, RZ ;  /* 0x00000010f2f27819 */ /* 0x000fca00000006ff */
[----:B------:R-:W-:Y:S01]  /*9480*/  @P3 FFMA.FTZ R242, R229, R173, R242 ;  /* 0x000000ade5f23223 */ /* 0x000fe200000100f2 */
[----:B------:R-:W-:Y:S01]  /*9490*/  F2FP.BF16.F32.PACK_AB R173, R174, R236 ;  /* 0x000000ecaead723e */ /* 0x000fe200000010ff */
[----:B------:R-:W-:Y:S06]  /*94a0*/  @!P2 BRA `(.L_x_1603) ;  /* 0x000000000034a947 */ /* 0x000fec0003800000 */
[----:B------:R-:W-:Y:S01]  /*94b0*/  LOP3.LUT P3, RZ, R208, 0xff000000, RZ, 0xc0, !PT ;  /* 0xff000000d0ff7812 */ /* 0x000fe2000786c0ff */
[----:B------:R-:W-:-:S04]  /*94c0*/  FMUL.FTZ R174, R174, UR13 ;  /* 0x0000000daeae7c20 */ /* 0x000fc80008410000 */
[----:B------:R-:W-:Y:S01]  /*94d0*/  FMUL.FTZ R236, R174, UR12 ;  /* 0x0000000caeec7c20 */ /* 0x000fe20008410000 */
[----:B------:R-:W-:-:S07]  /*94e0*/  HFMA2 R174, -RZ, RZ, 0, 0 ;  /* 0x00000000ffae7431 */ /* 0x000fce00000001ff */
[----:B-----5:R-:W-:-:S04]  /*94f0*/  @P3 PRMT R175, R165, 0x7632, R175 ;  /* 0x00007632a5af3816 */ /* 0x020fc800000000af */
        /* <DEDUP_REMOVED lines=8> */
.L_x_1603:
[----:B------:R-:W-:Y:S05]  /*9580*/  BSYNC.RECONVERGENT B2 ;  /* 0x0000000000027941 */ /* 0x000fea0003800200 */
.L_x_1602:
[----:B------:R-:W-:Y:S04]  /*9590*/  BSSY.RECONVERGENT B2, `(.L_x_1604) ;  /* 0x000000d000027945 */ /* 0x000fe80003800200 */
[----:B------:R-:W-:Y:S05]  /*95a0*/  @!P2 BRA `(.L_x_1605) ;  /* 0x00000000002ca947 */ /* 0x000fea0003800000 */
[----:B------:R-:W-:Y:S01]  /*95b0*/  LOP3.LUT P3, RZ, R209, 0xff, RZ, 0xc0, !PT ;  /* 0x000000ffd1ff7812 */ /* 0x000fe2000786c0ff */
[----:B------:R-:W-:-:S04]  /*95c0*/  FMUL.FTZ R174, R212, UR13 ;  /* 0x0000000dd4ae7c20 */ /* 0x000fc80008410000 */
[----:B------:R-:W-:Y:S01]  /*95d0*/  FMUL.FTZ R236, R174, UR12 ;  /* 0x0000000caeec7c20 */ /* 0x000fe20008410000 */
[----:B------:R-:W-:-:S07]  /*95e0*/  CS2R R174, SRZ ;  /* 0x0000000000ae7805 */ /* 0x000fce000001ff00 */
[----:B-----5:R-:W-:-:S05]  /*95f0*/  @P3 SHF.L.U32 R211, R166, 0x10, RZ ;  /* 0x00000010a6d33819 */ /* 0x020fca00000006ff */
[----:B------:R-:W-:-:S04]  /*9600*/  @P3 FMUL.FTZ R175, R211, R236 ;  /* 0x000000ecd3af3220 */ /* 0x000fc80000410000 */
[----:B------:R-:W-:Y:S01]  /*9610*/  FADD.FTZ R108, R108, R175 ;  /* 0x000000af6c6c7221 */ /* 0x000fe20000010000 */
[----:B------:R-:W-:-:S05]  /*9620*/  @P3 SHF.L.U32 R175, R66, 0x10, RZ ;  /* 0x0000001042af3819 */ /* 0x000fca00000006ff */
[----:B------:R-:W-:-:S05]  /*9630*/  @P3 FMUL.FTZ R174, R236, R175 ;  /* 0x000000afecae3220 */ /* 0x000fca0000410000 */
[----:B------:R-:W-:-:S04]  /*9640*/  F2FP.BF16.F32.PACK_AB R174, RZ, R174 ;  /* 0x000000aeffae723e */ /* 0x000fc800000010ff */
[----:B------:R-:W-:-:S07]  /*9650*/  PRMT R170, R174, 0x7610, R170 ;  /* 0x00007610aeaa7816 */ /* 0x000fce00000000aa */
.L_x_1605:
[----:B------:R-:W-:Y:S05]  /*9660*/  BSYNC.RECONVERGENT B2 ;  /* 0x0000000000027941 */ /* 0x000fea0003800200 */
.L_x_1604:
[----:B------:R-:W-:Y:S01]  /*9670*/  BSSY.RECONVERGENT B2, `(.L_x_1606) ;  /* 0x0000010000027945 */ /* 0x000fe20003800200 */
[----:B------:R-:W-:-:S03]  /*9680*/  F2FP.BF16.F32.PACK_AB R174, R210, R212 ;  /* 0x000000d4d2ae723e */ /* 0x000fc600000010ff */
[----:B------:R-:W-:Y:S05]  /*9690*/  @!P2 BRA `(.L_x_1607) ;  /* 0x000000000034a947 */ /* 0x000fea0003800000 */
[----:B------:R-:W-:Y:S01]  /*96a0*/  LOP3.LUT P3, RZ, R209, 0xff00, RZ, 0xc0, !PT ;  /* 0x0000ff00d1ff7812 */ /* 0x000fe2000786c0ff */
[----:B------:R-:W-:-:S04]  /*96b0*/  FMUL.FTZ R210, R210, UR13 ;  /* 0x0000000dd2d27c20 */ /* 0x000fc80008410000 */
[----:B------:R-:W-:Y:S01]  /*96c0*/  FMUL.FTZ R212, R210, UR12 ;  /* 0x0000000cd2d47c20 */ /* 0x000fe20008410000 */
[----:B------:R-:W-:-:S07]  /*96d0*/  HFMA2 R210, -RZ, RZ, 0, 0 ;  /* 0x00000000ffd27431 */ /* 0x000fce00000001ff */
[----:B-----5:R-:W-:Y:S02]  /*96e0*/  @P3 PRMT R175, R166, 0x7632, R175 ;  /* 0x00007632a6af3816 */ /* 0x020fe400000000af */
[----:B------:R-:W-:Y:S02]  /*96f0*/  @P3 SHF.L.U32 R211, R244, 0x10, RZ ;  /* 0x00000010f4d33819 */ /* 0x000fe400000006ff */
[----:B------:R-:W-:-:S05]  /*9700*/  @P3 SHF.L.U32 R175, R175, 0x10, RZ ;  /* 0x00000010afaf3819 */ /* 0x000fca00000006ff */
[C---:B------:R-:W-:Y:S01]  /*9710*/  @P3 FMUL.FTZ R210, R212.reuse, R175 ;  /* 0x000000afd4d23220 */ /* 0x040fe20000410000 */
[----:B------:R-:W-:Y:S01]  /*9720*/  MOV R175, RZ ;  /* 0x000000ff00af7202 */ /* 0x000fe20000000f00 */
[----:B------:R-:W-:Y:S02]  /*9730*/  @P3 FMUL.FTZ R175, R212, R211 ;  /* 0x000000d3d4af3220 */ /* 0x000fe40000410000 */
[----:B------:R-:W-:-:S03]  /*9740*/  FADD.FTZ R109, R109, R210 ;  /* 0x000000d26d6d7221 */ /* 0x000fc60000010000 */
[----:B------:R-:W-:-:S04]  /*9750*/  F2FP.BF16.F32.PACK_AB R175, RZ, R175 ;  /* 0x000000afffaf723e */ /* 0x000fc800000010ff */
[----:B------:R-:W-:-:S07]  /*9760*/  PRMT R170, R170, 0x5410, R175 ;  /* 0x00005410aaaa7816 */ /* 0x000fce00000000af */
.L_x_1607:
[----:B------:R-:W-:Y:S05]  /*9770*/  BSYNC.RECONVERGENT B2 ;  /* 0x0000000000027941 */ /* 0x000fea0003800200 */
.L_x_1606:
[----:B------:R-:W-:Y:S04]  /*9780*/  BSSY.RECONVERGENT B2, `(.L_x_1608) ;  /* 0x000000e000027945 */ /* 0x000fe80003800200 */
[----:B------:R-:W-:Y:S05]  /*9790*/  @!P2 BRA `(.L_x_1609) ;  /* 0x000000000030a947 */ /* 0x000fea0003800000 */
[----:B------:R-:W-:Y:S01]  /*97a0*/  LOP3.LUT P3, RZ, R209, 0xff0000, RZ, 0xc0, !PT ;  /* 0x00ff0000d1ff7812 */ /* 0x000fe2000786c0ff */
[----:B------:R-:W-:Y:S01]  /*97b0*/  FMUL.FTZ R175, R250, UR13 ;  /* 0x0000000dfaaf7c20 */ /* 0x000fe20008410000 */
[----:B------:R-:W-:-:S03]  /*97c0*/  MOV R210, RZ ;  /* 0x000000ff00d27202 */ /* 0x000fc60000000f00 */
[----:B------:R-:W-:Y:S01]  /*97d0*/  FMUL.FTZ R212, R175, UR12 ;  /* 0x0000000cafd47c20 */ /* 0x000fe20008410000 */
[----:B------:R-:W-:-:S07]  /*97e0*/  HFMA2 R175, -RZ, RZ, 0, 0 ;  /* 0x00000000ffaf7431 */ /* 0x000fce00000001ff */
[----:B-----5:R-:W-:-:S05]  /*97f0*/  @P3 SHF.L.U32 R211, R167, 0x10, RZ ;  /* 0x00000010a7d33819 */ /* 0x020fca00000006ff */
[----:B------:R-:W-:Y:S01]  /*9800*/  @P3 FMUL.FTZ R175, R211, R212 ;  /* 0x000000d4d3af3220 */ /* 0x000fe20000410000 */
[----:B------:R-:W-:-:S03]  /*9810*/  @P3 SHF.L.U32 R211, R67, 0x10, RZ ;  /* 0x0000001043d33819 */ /* 0x000fc600000006ff */
[----:B------:R-:W-:Y:S02]  /*9820*/  FADD.FTZ R110, R110, R175 ;  /* 0x000000af6e6e7221 */ /* 0x000fe40000010000 */
[----:B------:R-:W-:-:S05]  /*9830*/  @P3 FMUL.FTZ R210, R212, R211 ;  /* 0x000000d3d4d23220 */ /* 0x000fca0000410000 */
[----:B------:R-:W-:-:S04]  /*9840*/  F2FP.BF16.F32.PACK_AB R210, RZ, R210 ;  /* 0x000000d2ffd2723e */ /* 0x000fc800000010ff */
[----:B------:R-:W-:-:S07]  /*9850*/  PRMT R171, R210, 0x7610, R171 ;  /* 0x00007610d2ab7816 */ /* 0x000fce00000000ab */
.L_x_1609:
[----:B------:R-:W-:Y:S05]  /*9860*/  BSYNC.RECONVERGENT B2 ;  /* 0x0000000000027941 */ /* 0x000fea0003800200 */
.L_x_1608:
[----:B------:R-:W-:Y:S01]  /*9870*/  F2FP.BF16.F32.PACK_AB R175, R242, R250 ;  /* 0x000000faf2af723e */ /* 0x000fe200000010ff */
[----:B------:R-:W-:Y:S06]  /*9880*/  @!P2 BRA `(.L_x_1610) ;  /* 0x0000002400e8a947 */ /* 0x000fec0003800000 */
[----:B------:R-:W-:Y:S01]  /*9890*/  ISETP.GE.U32.AND P3, PT, R208, RZ, PT ;  /* 0x000000ffd000720c */ /* 0x000fe20003f66070 */
[----:B------:R-:W-:Y:S01]  /*98a0*/  FMUL.FTZ R242, R242, UR13 ;  /* 0x0000000df2f27c20 */ /* 0x000fe20008410000 */
[----:B------:R-:W-:Y:S02]  /*98b0*/  HFMA2 R210, -RZ, RZ, 0, 0 ;  /* 0x00000000ffd27431 */ /* 0x000fe400000001ff */
[----:B------:R-:W-:Y:S01]  /*98c0*/  ISETP.GE.U32.AND.EX P3, PT, R209, 0x1000000, PT, P3 ;  /* 0x01000000d100780c */ /* 0x000fe20003f66130 */
[----:B------:R-:W-:-:S12]  /*98d0*/  FMUL.FTZ R242, R242, UR12 ;  /* 0x0000000cf2f27c20 */ /* 0x000fd80008410000 */
[----:B------:R-:W-:-:S05]  /*98e0*/  @P3 SHF.L.U32 R208, R243, 0x10, RZ ;  /* 0x00000010f3d03819 */ /* 0x000fca00000006ff */
[----:B------:R-:W-:Y:S01]  /*98f0*/  @P3 FMUL.FTZ R210, R242, R208 ;  /* 0x000000d0f2d23220 */ /* 0x000fe20000410000 */
[----:B-----5:R-:W-:-:S04]  /*9900*/  @P3 PRMT R208, R167, 0x7632, R208 ;  /* 0x00007632a7d03816 */ /* 0x020fc800000000d0 */
[----:B------:R-:W-:Y:S02]  /*9910*/  @P3 SHF.L.U32 R209, R208, 0x10, RZ ;  /* 0x00000010d0d13819 */ /* 0x000fe400000006ff */
[----:B------:R-:W-:Y:S02]  /*9920*/  MOV R208, RZ ;  /* 0x000000ff00d07202 */ /* 0x000fe40000000f00 */
[----:B------:R-:W-:Y:S01]  /*9930*/  F2FP.BF16.F32.PACK_AB R210, RZ, R210 ;  /* 0x000000d2ffd2723e */ /* 0x000fe200000010ff */
[----:B------:R-:W-:-:S03]  /*9940*/  @P3 FMUL.FTZ R208, R242, R209 ;  /* 0x000000d1f2d03220 */ /* 0x000fc60000410000 */
[----:B------:R-:W-:Y:S01]  /*9950*/  PRMT R171, R171, 0x5410, R210 ;  /* 0x00005410abab7816 */ /* 0x000fe200000000d2 */
[----:B------:R-:W-:Y:S01]  /*9960*/  FADD.FTZ R111, R111, R208 ;  /* 0x000000d06f6f7221 */ /* 0x000fe20000010000 */
[----:B------:R-:W-:Y:S06]  /*9970*/  BRA `(.L_x_1610) ;  /* 0x0000002400ac7947 */ /* 0x000fec0003800000 */
.L_x_1595:
[----:B------:R-:W-:Y:S01]  /*9980*/  BSSY.RECONVERGENT B2, `(.L_x_1611) ;  /* 0x0000012000027945 */ /* 0x000fe20003800200 */
[----:B------:R-:W-:-:S03]  /*9990*/  ISETP.GT.AND P4, PT, R228, RZ, PT ;  /* 0x000000ffe400720c */ /* 0x000fc60003f84270 */
[----:B------:R-:W-:Y:S10]  /*99a0*/  @!P2 BRA `(.L_x_1612) ;  /* 0x00000000003ca947 */ /* 0x000ff40003800000 */
[----:B0-----:R-:W-:Y:S01]  /*99b0*/  @P4 FFMA.FTZ R211, R220, R232, R234 ;  /* 0x000000e8dcd34223 */ /* 0x001fe200000100ea */
[----:B------:R-:W-:Y:S02]  /*99c0*/  LOP3.LUT P3, RZ, R208, 0xff, RZ, 0xc0, !PT ;  /* 0x000000ffd0ff7812 */ /* 0x000fe4000786c0ff */
[----:B------:R-:W-:Y:S01]  /*99d0*/  SHF.L.U32 R210, R24, 0x10, RZ ;  /* 0x0000001018d27819 */ /* 0x000fe200000006ff */
[----:B------:R-:W-:-:S04]  /*99e0*/  @P4 FADD.FTZ R211, R184, -R211 ;  /* 0x800000d3b8d34221 */ /* 0x000fc80000010000 */
[----:B------:R-:W-:-:S04]  /*99f0*/  @P4 FFMA.FTZ R210, R229, R211, R210 ;  /* 0x000000d3e5d24223 */ /* 0x000fc800000100d2 */
[----:B------:R-:W-:Y:S02]  /*9a00*/  FMUL.FTZ R210, R210, UR13 ;  /* 0x0000000dd2d27c20 */ /* 0x000fe40008410000 */
[----:B------:R-:W-:Y:S02]  /*9a10*/  @P3 SHF.L.U32 R231, R64, 0x10, RZ ;  /* 0x0000001040e73819 */ /* 0x000fe400000006ff */
[----:B------:R-:W-:Y:S01]  /*9a20*/  FMUL.FTZ R212, R210, UR12 ;  /* 0x0000000cd2d47c20 */ /* 0x000fe20008410000 */
[----:B------:R-:W-:Y:S02]  /*9a30*/  CS2R R210, SRZ ;  /* 0x0000000000d27805 */ /* 0x000fe4000001ff00 */
[----:B-----5:R-:W-:Y:S01]  /*9a40*/  @P3 SHF.L.U32 R213, R164, 0x10, RZ ;  /* 0x00000010a4d53819 */ /* 0x020fe200000006ff */
[----:B------:R-:W-:-:S04]  /*9a50*/  @P3 FMUL.FTZ R210, R231, R212 ;  /* 0x000000d4e7d23220 */ /* 0x000fc80000410000 */
[----:B------:R-:W-:Y:S01]  /*9a60*/  @P3 FMUL.FTZ R211, R213, R212 ;  /* 0x000000d4d5d33220 */ /* 0x000fe20000410000 */
[----:B------:R-:W-:-:S03]  /*9a70*/  F2FP.BF16.F32.PACK_AB R210, RZ, R210 ;  /* 0x000000d2ffd2723e */ /* 0x000fc600000010ff */
[----:B------:R-:W-:Y:S01]  /*9a80*/  FADD.FTZ R112, R112, R211 ;  /* 0x000000d370707221 */ /* 0x000fe20000010000 */
[----:B------:R-:W-:-:S07]  /*9a90*/  PRMT R168, R210, 0x7610, R168 ;  /* 0x00007610d2a87816 */ /* 0x000fce00000000a8 */
.L_x_1612:
[----:B------:R-:W-:Y:S05]  /*9aa0*/  BSYNC.RECONVERGENT B2 ;  /* 0x0000000000027941 */ /* 0x000fea0003800200 */
.L_x_1611:
[----:B------:R-:W-:Y:S04]  /*9ab0*/  BSSY.RECONVERGENT B2, `(.L_x_1613) ;  /* 0x0000014000027945 */ /* 0x000fe80003800200 */
[----:B------:R-:W-:Y:S05]  /*9ac0*/  @!P2 BRA `(.L_x_1614) ;  /* 0x000000000048a947 */ /* 0x000fea0003800000 */
[----:B0-----:R-:W-:Y:S01]  /*9ad0*/  PRMT R210, R24, 0x7632, R210 ;  /* 0x0000763218d27816 */ /* 0x001fe200000000d2 */
[----:B------:R-:W-:Y:S01]  /*9ae0*/  @P4 FFMA.FTZ R211, R15, R232, R234 ;  /* 0x000000e80fd34223 */ /* 0x000fe200000100ea */
[----:B------:R-:W-:Y:S02]  /*9af0*/  LOP3.LUT P3, RZ, R208, 0xff00, RZ, 0xc0, !PT ;  /* 0x0000ff00d0ff7812 */ /* 0x000fe4000786c0ff */
[----:B------:R-:W-:Y:S01]  /*9b00*/  SHF.L.U32 R210, R210, 0x10, RZ ;  /* 0x00000010d2d27819 */ /* 0x000fe200000006ff */
[----:B------:R-:W-:-:S04]  /*9b10*/  @P4 FADD.FTZ R211, R14, -R211 ;  /* 0x800000d30ed34221 */ /* 0x000fc80000010000 */
[----:B------:R-:W-:-:S04]  /*9b20*/  @P4 FFMA.FTZ R210, R229, R211, R210 ;  /* 0x000000d3e5d24223 */ /* 0x000fc800000100d2 */
[----:B------:R-:W-:Y:S02]  /*9b30*/  FMUL.FTZ R210, R210, UR13 ;  /* 0x0000000dd2d27c20 */ /* 0x000fe40008410000 */
[----:B-----5:R-:W-:Y:S02]  /*9b40*/  @P3 PRMT R211, R164, 0x7632, R211 ;  /* 0x00007632a4d33816 */ /* 0x020fe400000000d3 */
[----:B------:R-:W-:Y:S01]  /*9b50*/  FMUL.FTZ R212, R210, UR12 ;  /* 0x0000000cd2d47c20 */ /* 0x000fe20008410000 */
[----:B------:R-:W-:Y:S01]  /*9b60*/  HFMA2 R210, -RZ, RZ, 0, 0 ;  /* 0x00000000ffd27431 */ /* 0x000fe200000001ff */
        /* <DEDUP_REMOVED lines=8> */
.L_x_1614:
[----:B------:R-:W-:Y:S05]  /*9bf0*/  BSYNC.RECONVERGENT B2 ;  /* 0x0000000000027941 */ /* 0x000fea0003800200 */
.L_x_1613:
[----:B------:R-:W-:Y:S04]  /*9c00*/  BSSY.RECONVERGENT B2, `(.L_x_1615) ;  /* 0x0000011000027945 */ /* 0x000fe80003800200 */
[----:B------:R-:W-:Y:S05]  /*9c10*/  @!P2 BRA `(.L_x_1616) ;  /* 0x00000000003ca947 */ /* 0x000fea0003800000 */
[----:B0-----:R-:W-:Y:S01]  /*9c20*/  @P4 FFMA.FTZ R210, R221, R232, R234 ;  /* 0x000000e8ddd24223 */ /* 0x001fe200000100ea */
[----:B------:R-:W-:-:S03]  /*9c30*/  LOP3.LUT P3, RZ, R208, 0xff0000, RZ, 0xc0, !PT ;  /* 0x00ff0000d0ff7812 */ /* 0x000fc6000786c0ff */
[----:B------:R-:W-:Y:S01]  /*9c40*/  @P4 FADD.FTZ R211, R185, -R210 ;  /* 0x800000d2b9d34221 */ /* 0x000fe20000010000 */
[----:B------:R-:W-:-:S05]  /*9c50*/  SHF.L.U32 R210, R25, 0x10, RZ ;  /* 0x0000001019d27819 */ /* 0x000fca00000006ff */
[----:B------:R-:W-:-:S04]  /*9c60*/  @P4 FFMA.FTZ R210, R229, R211, R210 ;  /* 0x000000d3e5d24223 */ /* 0x000fc800000100d2 */
[----:B------:R-:W-:Y:S01]  /*9c70*/  FMUL.FTZ R210, R210, UR13 ;  /* 0x0000000dd2d27c20 */ /* 0x000fe20008410000 */
[----:B------:R-:W-:Y:S02]  /*9c80*/  @P3 SHF.L.U32 R231, R65, 0x10, RZ ;  /* 0x0000001041e73819 */ /* 0x000fe400000006ff */
[----:B-----5:R-:W-:Y:S01]  /*9c90*/  @P3 SHF.L.U32 R213, R165, 0x10, RZ ;  /* 0x00000010a5d53819 */ /* 0x020fe200000006ff */
[----:B------:R-:W-:Y:S01]  /*9ca0*/  FMUL.FTZ R212, R210, UR12 ;  /* 0x0000000cd2d47c20 */ /* 0x000fe20008410000 */
[----:B------:R-:W-:-:S03]  /*9cb0*/  CS2R R210, SRZ ;  /* 0x0000000000d27805 */ /* 0x000fc6000001ff00 */
[-C--:B------:R-:W-:Y:S01]  /*9cc0*/  @P3 FMUL.FTZ R210, R231, R212.reuse ;  /* 0x000000d4e7d23220 */ /* 0x080fe20000410000 */
[----:B------:R-:W-:-:S04]  /*9cd0*/  @P3 FMUL.FTZ R211, R213, R212 ;  /* 0x000000d4d5d33220 */ /* 0x000fc80000410000 */
[----:B------:R-:W-:Y:S01]  /*9ce0*/  F2FP.BF16.F32.PACK_AB R210, RZ, R210 ;  /* 0x000000d2ffd2723e */ /* 0x000fe200000010ff */
[----:B------:R-:W-:-:S03]  /*9cf0*/  FADD.FTZ R114, R114, R211 ;  /* 0x000000d372727221 */ /* 0x000fc60000010000 */
[----:B------:R-:W-:-:S07]  /*9d00*/  PRMT R169, R210, 0x7610, R169 ;  /* 0x00007610d2a97816 */ /* 0x000fce00000000a9 */
.L_x_1616:
[----:B------:R-:W-:Y:S05]  /*9d10*/  BSYNC.RECONVERGENT B2 ;  /* 0x0000000000027941 */ /* 0x000fea0003800200 */
.L_x_1615:
        /* <DEDUP_REMOVED lines=20> */
.L_x_1618:
[----:B------:R-:W-:Y:S05]  /*9e60*/  BSYNC.RECONVERGENT B2 ;  /* 0x0000000000027941 */ /* 0x000fea0003800200 */
.L_x_1617:
[----:B------:R-:W-:Y:S04]  /*9e70*/  BSSY.RECONVERGENT B2, `(.L_x_1619) ;  /* 0x0000011000027945 */ /* 0x000fe80003800200 */
[----:B------:R-:W-:Y:S05]  /*9e80*/  @!P2 BRA `(.L_x_1620) ;  /* 0x00000000003ca947 */ /* 0x000fea0003800000 */
        /* <DEDUP_REMOVED lines=15> */
.L_x_1620:
[----:B------:R-:W-:Y:S05]  /*9f80*/  BSYNC.RECONVERGENT B2 ;  /* 0x0000000000027941 */ /* 0x000fea0003800200 */
.L_x_1619:
        /* <DEDUP_REMOVED lines=20> */
.L_x_1622:
[----:B------:R-:W-:Y:S05]  /*a0d0*/  BSYNC.RECONVERGENT B2 ;  /* 0x0000000000027941 */ /* 0x000fea0003800200 */
.L_x_1621:
        /* <DEDUP_REMOVED lines=17> */
.L_x_1624:
[----:B------:R-:W-:Y:S05]  /*a1f0*/  BSYNC.RECONVERGENT B2 ;  /* 0x0000000000027941 */ /* 0x000fea0003800200 */
.L_x_1623:
[----:B------:R-:W-:Y:S05]  /*a200*/  @!P2 BRA `(.L_x_1610) ;  /* 0x0000001c0088a947 */ /* 0x000fea0003800000 */
[----:B------:R-:W-:Y:S01]  /*a210*/  ISETP.GE.U32.AND P3, PT, R208, RZ, PT ;  /* 0x000000ffd000720c */ /* 0x000fe20003f66070 */
[----:B0-----:R-:W-:Y:S01]  /*a220*/  HFMA2 R210, -RZ, RZ, 0, 0 ;  /* 0x00000000ffd27431 */ /* 0x001fe200000001ff */
[----:B------:R-:W-:Y:S02]  /*a230*/  PRMT R208, R27, 0x7632, R208 ;  /* 0x000076321bd07816 */ /* 0x000fe400000000d0 */
[----:B------:R-:W-:Y:S01]  /*a240*/  ISETP.GE.U32.AND.EX P3, PT, R209, 0x1000000, PT, P3 ;  /* 0x01000000d100780c */ /* 0x000fe20003f66130 */
[----:B------:R-:W-:Y:S01]  /*a250*/  @P4 FFMA.FTZ R209, R9, R232, R234 ;  /* 0x000000e809d14223 */ /* 0x000fe200000100ea */
[----:B------:R-:W-:-:S03]  /*a260*/  SHF.L.U32 R208, R208, 0x10, RZ ;  /* 0x00000010d0d07819 */ /* 0x000fc600000006ff */
[----:B------:R-:W-:-:S04]  /*a270*/  @P4 FADD.FTZ R209, R8, -R209 ;  /* 0x800000d108d14221 */ /* 0x000fc80000010000 */
[----:B------:R-:W-:-:S04]  /*a280*/  @P4 FFMA.FTZ R208, R229, R209, R208 ;  /* 0x000000d1e5d04223 */ /* 0x000fc800000100d0 */
[----:B------:R-:W-:Y:S01]  /*a290*/  FMUL.FTZ R208, R208, UR13 ;  /* 0x0000000dd0d07c20 */ /* 0x000fe20008410000 */
[----:B------:R-:W-:-:S03]  /*a2a0*/  @P3 SHF.L.U32 R209, R243, 0x10, RZ ;  /* 0x00000010f3d13819 */ /* 0x000fc600000006ff */
[----:B------:R-:W-:Y:S01]  /*a2b0*/  FMUL.FTZ R212, R208, UR12 ;  /* 0x0000000cd0d47c20 */ /* 0x000fe20008410000 */
[----:B-----5:R-:W-:-:S03]  /*a2c0*/  @P3 PRMT R208, R167, 0x7632, R208 ;  /* 0x00007632a7d03816 */ /* 0x020fc600000000d0 */
[----:B------:R-:W-:Y:S01]  /*a2d0*/  @P3 FMUL.FTZ R210, R209, R212 ;  /* 0x000000d4d1d23220 */ /* 0x000fe20000410000 */
[----:B------:R-:W-:Y:S02]  /*a2e0*/  @P3 SHF.L.U32 R209, R208, 0x10, RZ ;  /* 0x00000010d0d13819 */ /* 0x000fe400000006ff */
[----:B------:R-:W-:Y:S02]  /*a2f0*/  MOV R208, RZ ;  /* 0x000000ff00d07202 */ /* 0x000fe40000000f00 */
[----:B------:R-:W-:Y:S01]  /*a300*/  F2FP.BF16.F32.PACK_AB R210, RZ, R210 ;  /* 0x000000d2ffd2723e */ /* 0x000fe200000010ff */
[----:B------:R-:W-:-:S03]  /*a310*/  @P3 FMUL.FTZ R208, R212, R209 ;  /* 0x000000d1d4d03220 */ /* 0x000fc60000410000 */
[----:B------:R-:W-:Y:S01]  /*a320*/  PRMT R171, R171, 0x5410, R210 ;  /* 0x00005410abab7816 */ /* 0x000fe200000000d2 */
[----:B------:R-:W-:Y:S01]  /*a330*/  FADD.FTZ R111, R111, R208 ;  /* 0x000000d06f6f7221 */ /* 0x000fe20000010000 */
[----:B------:R-:W-:Y:S06]  /*a340*/  BRA `(.L_x_1610) ;  /* 0x0000001c00387947 */ /* 0x000fec0003800000 */
.L_x_1594:
[----:B------:R-:W-:Y:S05]  /*a350*/  @!P0 BRA `(.L_x_1625) ;  /* 0x0000000c00048947 */ /* 0x000fea0003800000 */
[-CC-:B0-----:R-:W-:Y:S01]  /*a360*/  FFMA.FTZ R175, R15, R232.reuse, R234.reuse ;  /* 0x000000e80faf7223 */ /* 0x181fe200000100ea */
[----:B------:R-:W-:Y:S01]  /*a370*/  FFMA.FTZ R173, R220, R232, R234 ;  /* 0x000000e8dcad7223 */ /* 0x000fe200000100ea */
[----:B------:R-:W-:Y:S01]  /*a380*/  ISETP.GT.AND P3, PT, R228, RZ, PT ;  /* 0x000000ffe400720c */ /* 0x000fe20003f64270 */
[----:B------:R-:W-:Y:S01]  /*a390*/  BSSY.RECONVERGENT B2, `(.L_x_1626) ;  /* 0x0000018000027945 */ /* 0x000fe20003800200 */
[----:B------:R-:W-:Y:S01]  /*a3a0*/  FADD.FTZ R212, R14, -R175 ;  /* 0x800000af0ed47221 */ /* 0x000fe20000010000 */
[----:B------:R-:W-:-:S03]  /*a3b0*/  FADD.FTZ R172, R184, -R173 ;  /* 0x800000adb8ac7221 */ /* 0x000fc60000010000 */
[C---:B------:R-:W-:Y:S01]  /*a3c0*/  FMUL.FTZ R212, R229.reuse, R212 ;  /* 0x000000d4e5d47220 */ /* 0x040fe20000410000 */
[----:B------:R-:W-:-:S04]  /*a3d0*/  FMUL.FTZ R213, R229, R172 ;  /* 0x000000ace5d57220 */ /* 0x000fc80000410000 */
[----:B------:R-:W-:Y:S02]  /*a3e0*/  FSEL R212, R212, RZ, P3 ;  /* 0x000000ffd4d47208 */ /* 0x000fe40001800000 */
[----:B------:R-:W-:Y:S01]  /*a3f0*/  FSEL R213, R213, RZ, P3 ;  /* 0x000000ffd5d57208 */ /* 0x000fe20001800000 */
[----:B------:R-:W-:Y:S06]  /*a400*/  @!P2 BRA `(.L_x_1627) ;  /* 0x000000000040a947 */ /* 0x000fec0003800000 */
[----:B------:R-:W-:-:S13]  /*a410*/  LOP3.LUT P4, RZ, R208, 0xff, RZ, 0xc0, !PT ;  /* 0x000000ffd0ff7812 */ /* 0x000fda000788c0ff */
[----:B------:R-:W0:Y:S01]  /*a420*/  @P4 LDC.64 R174, c[0x0][0x408] ;  /* 0x00010200ffae4b82 */ /* 0x000e220000000a00 */
[----:B-----5:R-:W-:-:S07]  /*a430*/  @P4 SHF.L.U32 R211, R164, 0x10, RZ ;  /* 0x00000010a4d34819 */ /* 0x020fce00000006ff */
[----:B------:R-:W1:Y:S01]  /*a440*/  @P4 LDC.64 R172, c[0x0][0x408] ;  /* 0x00010200ffac4b82 */ /* 0x000e620000000a00 */
[----:B0-----:R-:W-:-:S04]  /*a450*/  @P4 FMUL.FTZ R175, R175, R213 ;  /* 0x000000d5afaf4220 */ /* 0x001fc80000410000 */
[----:B------:R-:W-:Y:S01]  /*a460*/  @P4 FMUL.FTZ R174, R175, R174 ;  /* 0x000000aeafae4220 */ /* 0x000fe20000410000 */
[----:B------:R-:W-:Y:S02]  /*a470*/  HFMA2 R175, -RZ, RZ, 0, 0 ;  /* 0x00000000ffaf7431 */ /* 0x000fe400000001ff */
[----:B-1----:R-:W-:Y:S01]  /*a480*/  @P4 FMUL.FTZ R173, R173, R213 ;  /* 0x000000d5adad4220 */ /* 0x002fe20000410000 */
[----:B------:R-:W-:-:S03]  /*a490*/  @P4 FMUL.FTZ R175, R211, R174 ;  /* 0x000000aed3af4220 */ /* 0x000fc60000410000 */
[----:B------:R-:W-:Y:S01]  /*a4a0*/  @P4 FMUL.FTZ R174, R173, R172 ;  /* 0x000000acadae4220 */ /* 0x000fe20000410000 */
[----:B------:R-:W-:Y:S02]  /*a4b0*/  @P4 SHF.L.U32 R173, R64, 0x10, RZ ;  /* 0x0000001040ad4819 */ /* 0x000fe400000006ff */
[----:B------:R-:W-:Y:S01]  /*a4c0*/  MOV R172, RZ ;  /* 0x000000ff00ac7202 */ /* 0x000fe20000000f00 */
[----:B------:R-:W-:Y:S02]  /*a4d0*/  FADD.FTZ R112, R112, R175 ;  /* 0x000000af70707221 */ /* 0x000fe40000010000 */
[----:B------:R-:W-:-:S05]  /*a4e0*/  @P4 FMUL.FTZ R172, R173, R174 ;  /* 0x000000aeadac4220 */ /* 0x000fca0000410000 */
[----:B------:R-:W-:-:S04]  /*a4f0*/  F2FP.BF16.F32.PACK_AB R172, RZ, R172 ;  /* 0x000000acffac723e */ /* 0x000fc800000010ff */
[----:B------:R-:W-:-:S07]  /*a500*/  PRMT R168, R172, 0x7610, R168 ;  /* 0x00007610aca87816 */ /* 0x000fce00000000a8 */
.L_x_1627:
[----:B------:R-:W-:Y:S05]  /*a510*/  BSYNC.RECONVERGENT B2 ;  /* 0x0000000000027941 */ /* 0x000fea0003800200 */
.L_x_1626:
[----:B------:R-:W-:Y:S04]  /*a520*/  BSSY.RECONVERGENT B2, `(.L_x_1628) ;  /* 0x0000013000027945 */ /* 0x000fe80003800200 */
[----:B------:R-:W-:Y:S05]  /*a530*/  @!P2 BRA `(.L_x_1629) ;  /* 0x000000000044a947 */ /* 0x000fea0003800000 */
[----:B------:R-:W-:-:S13]  /*a540*/  LOP3.LUT P4, RZ, R208, 0xff00, RZ, 0xc0, !PT ;  /* 0x0000ff00d0ff7812 */ /* 0x000fda000788c0ff */
[----:B------:R-:W0:Y:S08]  /*a550*/  @P4 LDC.64 R174, c[0x0][0x408] ;  /* 0x00010200ffae4b82 */ /* 0x000e300000000a00 */
[----:B------:R-:W1:Y:S01]  /*a560*/  @P4 LDC.64 R172, c[0x0][0x408] ;  /* 0x00010200ffac4b82 */ /* 0x000e620000000a00 */
[----:B0-----:R-:W-:-:S04]  /*a570*/  @P4 FMUL.FTZ R175, R175, R212 ;  /* 0x000000d4afaf4220 */ /* 0x001fc80000410000 */
[----:B------:R-:W-:Y:S01]  /*a580*/  @P4 FMUL.FTZ R210, R175, R174 ;  /* 0x000000aeafd24220 */ /* 0x000fe20000410000 */
[----:B-----5:R-:W-:Y:S01]  /*a590*/  @P4 PRMT R174, R164, 0x7632, R174 ;  /* 0x00007632a4ae4816 */ /* 0x020fe200000000ae */
[----:B-1----:R-:W-:-:S03]  /*a5a0*/  @P4 FMUL.FTZ R173, R173, R212 ;  /* 0x000000d4adad4220 */ /* 0x002fc60000410000 */
[----:B------:R-:W-:Y:S01]  /*a5b0*/  @P4 SHF.L.U32 R175, R174, 0x10, RZ ;  /* 0x00000010aeaf4819 */ /* 0x000fe200000006ff */
[----:B------:R-:W-:-:S04]  /*a5c0*/  HFMA2 R174, -RZ, RZ, 0, 0 ;  /* 0x00000000ffae7431 */ /* 0x000fc800000001ff */
        /* <DEDUP_REMOVED lines=8> */
.L_x_1629:
[----:B------:R-:W-:Y:S05]  /*a650*/  BSYNC.RECONVERGENT B2 ;  /* 0x0000000000027941 */ /* 0x000fea0003800200 */
.L_x_1628:
[----:B------:R-:W-:Y:S01]  /*a660*/  FFMA.FTZ R172, R221, R232, R234 ;  /* 0x000000e8ddac7223 */ /* 0x000fe200000100ea */
[----:B------:R-:W-:Y:S03]  /*a670*/  BSSY.RECONVERGENT B2, `(.L_x_1630) ;  /* 0x0000015000027945 */ /* 0x000fe60003800200 */
[----:B------:R-:W-:-:S04]  /*a680*/  FADD.FTZ R172, R185, -R172 ;  /* 0x800000acb9ac7221 */ /* 0x000fc80000010000 */
[----:B------:R-:W-:-:S05]  /*a690*/  FMUL.FTZ R210, R229, R172 ;  /* 0x000000ace5d27220 */ /* 0x000fca0000410000 */
        /* <DEDUP_REMOVED lines=18> */
.L_x_1631:
[----:B------:R-:W-:Y:S05]  /*a7c0*/  BSYNC.RECONVERGENT B2 ;  /* 0x0000000000027941 */ /* 0x000fea0003800200 */
.L_x_1630:
[----:B------:R-:W-:Y:S01]  /*a7d0*/  FFMA.FTZ R173, R13, R232, R234 ;  /* 0x000000e80dad7223 */ /* 0x000fe200000100ea */
[----:B------:R-:W-:Y:S03]  /*a7e0*/  BSSY.RECONVERGENT B2, `(.L_x_1632) ;  /* 0x0000016000027945 */ /* 0x000fe60003800200 */
[----:B------:R-:W-:-:S04]  /*a7f0*/  FADD.FTZ R236, R12, -R173 ;  /* 0x800000ad0cec7221 */ /* 0x000fc80000010000 */
[----:B------:R-:W-:-:S05]  /*a800*/  FMUL.FTZ R236, R229, R236 ;  /* 0x000000ece5ec7220 */ /* 0x000fca0000410000 */
[----:B------:R-:W-:Y:S01]  /*a810*/  FSEL R236, R236, RZ, P3 ;  /* 0x000000ffecec7208 */ /* 0x000fe20001800000 */
[----:B------:R-:W-:Y:S06]  /*a820*/  @!P2 BRA `(.L_x_1633) ;  /* 0x000000000044a947 */ /* 0x000fec0003800000 */
        /* <DEDUP_REMOVED lines=17> */
.L_x_1633:
[----:B------:R-:W-:Y:S05]  /*a940*/  BSYNC.RECONVERGENT B2 ;  /* 0x0000000000027941 */ /* 0x000fea0003800200 */
.L_x_1632:
        /* <DEDUP_REMOVED lines=27> */
.L_x_1635:
[----:B------:R-:W-:Y:S05]  /*ab00*/  BSYNC.RECONVERGENT B2 ;  /* 0x0000000000027941 */ /* 0x000fea0003800200 */
.L_x_1634:
[----:B------:R-:W-:Y:S01]  /*ab10*/  BSSY.RECONVERGENT B2, `(.L_x_1636) ;  /* 0x0000014000027945 */ /* 0x000fe20003800200 */
[----:B------:R-:W-:-:S03]  /*ab20*/  F2FP.BF16.F32.PACK_AB R174, R172, R210 ;  /* 0x000000d2acae723e */ /* 0x000fc600000010ff */
[----:B------:R-:W-:Y:S05]  /*ab30*/  @!P2 BRA `(.L_x_1637) ;  /* 0x000000000044a947 */ /* 0x000fea0003800000 */
[----:B------:R-:W-:Y:S01]  /*ab40*/  LOP3.LUT P4, RZ, R209, 0xff00, RZ, 0xc0, !PT ;  /* 0x0000ff00d1ff7812 */ /* 0x000fe2000788c0ff */
[----:B------:R-:W-:-:S12]  /*ab50*/  HFMA2 R236, -RZ, RZ, 0, 0 ;  /* 0x00000000ffec7431 */ /* 0x000fd800000001ff */
[----:B------:R-:W0:Y:S01]  /*ab60*/  @P4 LDC.64 R210, c[0x0][0x408] ;  /* 0x00010200ffd24b82 */ /* 0x000e220000000a00 */
[----:B-----5:R-:W-:-:S04]  /*ab70*/  @P4 PRMT R175, R166, 0x7632, R175 ;  /* 0x00007632a6af4816 */ /* 0x020fc800000000af */
[----:B------:R-:W-:Y:S01]  /*ab80*/  @P4 SHF.L.U32 R175, R175, 0x10, RZ ;  /* 0x00000010afaf4819 */ /* 0x000fe200000006ff */
[----:B0-----:R-:W-:-:S04]  /*ab90*/  @P4 FMUL.FTZ R211, R211, R172 ;  /* 0x000000acd3d34220 */ /* 0x001fc80000410000 */
[----:B------:R-:W-:-:S04]  /*aba0*/  @P4 FMUL.FTZ R210, R211, R210 ;  /* 0x000000d2d3d24220 */ /* 0x000fc80000410000 */
[----:B------:R-:W-:Y:S01]  /*abb0*/  @P4 FMUL.FTZ R236, R175, R210 ;  /* 0x000000d2afec4220 */ /* 0x000fe20000410000 */
[----:B------:R-:W-:Y:S01]  /*abc0*/  @P4 SHF.L.U32 R175, R244, 0x10, RZ ;  /* 0x00000010f4af4819 */ /* 0x000fe200000006ff */
[----:B------:R-:W0:Y:S02]  /*abd0*/  @P4 LDC.64 R210, c[0x0][0x408] ;  /* 0x00010200ffd24b82 */ /* 0x000e240000000a00 */
[----:B------:R-:W-:Y:S01]  /*abe0*/  FADD.FTZ R109, R109, R236 ;  /* 0x000000ec6d6d7221 */ /* 0x000fe20000010000 */
[----:B0-----:R-:W-:Y:S01]  /*abf0*/  @P4 FMUL.FTZ R211, R211, R172 ;  /* 0x000000acd3d34220 */ /* 0x001fe20000410000 */
[----:B------:R-:W-:-:S03]  /*ac00*/  MOV R172, RZ ;  /* 0x000000ff00ac7202 */ /* 0x000fc60000000f00 */
[----:B------:R-:W-:-:S04]  /*ac10*/  @P4 FMUL.FTZ R210, R211, R210 ;  /* 0x000000d2d3d24220 */ /* 0x000fc80000410000 */
[----:B------:R-:W-:-:S05]  /*ac20*/  @P4 FMUL.FTZ R172, R175, R210 ;  /* 0x000000d2afac4220 */ /* 0x000fca0000410000 */
[----:B------:R-:W-:-:S04]  /*ac30*/  F2FP.BF16.F32.PACK_AB R172, RZ, R172 ;  /* 0x000000acffac723e */ /* 0x000fc800000010ff */
[----:B------:R-:W-:-:S07]  /*ac40*/  PRMT R170, R170, 0x5410, R172 ;  /* 0x00005410aaaa7816 */ /* 0x000fce00000000ac */
.L_x_1637:
[----:B------:R-:W-:Y:S05]  /*ac50*/  BSYNC.RECONVERGENT B2 ;  /* 0x0000000000027941 */ /* 0x000fea0003800200 */
.L_x_1636:
        /* <DEDUP_REMOVED lines=27> */
.L_x_1639:
[----:B------:R-:W-:Y:S05]  /*ae10*/  BSYNC.RECONVERGENT B2 ;  /* 0x0000000000027941 */ /* 0x000fea0003800200 */
.L_x_1638:
[----:B------:R-:W-:Y:S01]  /*ae20*/  F2FP.BF16.F32.PACK_AB R175, R212, R236 ;  /* 0x000000ecd4af723e */ /* 0x000fe200000010ff */
[----:B------:R-:W-:Y:S06]  /*ae30*/  @!P2 BRA `(.L_x_1610) ;  /* 0x00000010007ca947 */ /* 0x000fec0003800000 */
[----:B------:R-:W-:-:S04]  /*ae40*/  ISETP.GE.U32.AND P3, PT, R208, RZ, PT ;  /* 0x000000ffd000720c */ /* 0x000fc80003f66070 */
[----:B------:R-:W-:-:S13]  /*ae50*/  ISETP.GE.U32.AND.EX P3, PT, R209, 0x1000000, PT, P3 ;  /* 0x01000000d100780c */ /* 0x000fda0003f66130 */
[----:B------:R-:W0:Y:S08]  /*ae60*/  @P3 LDC.64 R208, c[0x0][0x408] ;  /* 0x00010200ffd03b82 */ /* 0x000e300000000a00 */
[----:B------:R-:W1:Y:S01]  /*ae70*/  @P3 LDC.64 R210, c[0x0][0x408] ;  /* 0x00010200ffd23b82 */ /* 0x000e620000000a00 */
[----:B0-----:R-:W-:-:S04]  /*ae80*/  @P3 FMUL.FTZ R209, R212, R209 ;  /* 0x000000d1d4d13220 */ /* 0x001fc80000410000 */
[----:B------:R-:W-:Y:S01]  /*ae90*/  @P3 FMUL.FTZ R209, R209, R208 ;  /* 0x000000d0d1d13220 */ /* 0x000fe20000410000 */
[----:B------:R-:W-:Y:S01]  /*aea0*/  @P3 SHF.L.U32 R208, R243, 0x10, RZ ;  /* 0x00000010f3d03819 */ /* 0x000fe200000006ff */
[----:B-1----:R-:W-:Y:S01]  /*aeb0*/  @P3 FMUL.FTZ R211, R212, R211 ;  /* 0x000000d3d4d33220 */ /* 0x002fe20000410000 */
[----:B------:R-:W-:-:S03]  /*aec0*/  HFMA2 R212, -RZ, RZ, 0, 0 ;  /* 0x00000000ffd47431 */ /* 0x000fc600000001ff */
[----:B------:R-:W-:Y:S01]  /*aed0*/  @P3 FMUL.FTZ R210, R211, R210 ;  /* 0x000000d2d3d23220 */ /* 0x000fe20000410000 */
        /* <DEDUP_REMOVED lines=9> */
.L_x_1625:
        /* <DEDUP_REMOVED lines=15> */
.L_x_1643:
[----:B------:R-:W-:Y:S05]  /*b060*/  BSYNC.RECONVERGENT B3 ;  /* 0x0000000000037941 */ /* 0x000fea0003800200 */
.L_x_1642:
        /* <DEDUP_REMOVED lines=13> */
.L_x_1645:
[----:B------:R-:W-:Y:S05]  /*b140*/  BSYNC.RECONVERGENT B3 ;  /* 0x0000000000037941 */ /* 0x000fea0003800200 */
.L_x_1644:
[----:B------:R-:W-:-:S04]  /*b150*/  F2FP.BF16.F32.PACK_AB R210, RZ, R210 ;  /* 0x000000d2ffd2723e */ /* 0x000fc800000010ff */
[----:B------:R-:W-:-:S07]  /*b160*/  PRMT R168, R210, 0x7610, R168 ;  /* 0x00007610d2a87816 */ /* 0x000fce00000000a8 */
.L_x_1641:
[----:B------:R-:W-:Y:S05]  /*b170*/  BSYNC.RECONVERGENT B2 ;  /* 0x0000000000027941 */ /* 0x000fea0003800200 */
.L_x_1640:
        /* <DEDUP_REMOVED lines=16> */
.L_x_1649:
[----:B------:R-:W-:Y:S05]  /*b280*/  BSYNC.RECONVERGENT B3 ;  /* 0x0000000000037941 */ /* 0x000fea0003800200 */
.L_x_1648:
        /* <DEDUP_REMOVED lines=13> */
.L_x_1651:
[----:B------:R-:W-:Y:S05]  /*b360*/  BSYNC.RECONVERGENT B3 ;  /* 0x0000000000037941 */ /* 0x000fea0003800200 */
.L_x_1650:
[----:B------:R-:W-:-:S04]  /*b370*/  F2FP.BF16.F32.PACK_AB R210, RZ, R210 ;  /* 0x000000d2ffd2723e */ /* 0x000fc800000010ff */
[----:B------:R-:W-:-:S07]  /*b380*/  PRMT R168, R168, 0x5410, R210 ;  /* 0x00005410a8a87816 */ /* 0x000fce00000000d2 */
.L_x_1647:
[----:B------:R-:W-:Y:S05]  /*b390*/  BSYNC.RECONVERGENT B2 ;  /* 0x0000000000027941 */ /* 0x000fea0003800200 */
.L_x_1646:
        /* <DEDUP_REMOVED lines=15> */
.L_x_1655:
[----:B------:R-:W-:Y:S05]  /*b490*/  BSYNC.RECONVERGENT B3 ;  /* 0x0000000000037941 */ /* 0x000fea0003800200 */
.L_x_1654:
        /* <DEDUP_REMOVED lines=13> */
.L_x_1657:
[----:B------:R-:W-:Y:S05]  /*b570*/  BSYNC.RECONVERGENT B3 ;  /* 0x0000000000037941 */ /* 0x000fea0003800200 */
.L_x_1656:
[----:B------:R-:W-:-:S04]  /*b580*/  F2FP.BF16.F32.PACK_AB R210, RZ, R210 ;  /* 0x000000d2ffd2723e */ /* 0x000fc800000010ff */
[----:B------:R-:W-:-:S07]  /*b590*/  PRMT R169, R210, 0x7610, R169 ;  /* 0x00007610d2a97816 */ /* 0x000fce00000000a9 */
.L_x_1653:
[----:B------:R-:W-:Y:S05]  /*b5a0*/  BSYNC.RECONVERGENT B2 ;  /* 0x0000000000027941 */ /* 0x000fea0003800200 */
.L_x_1652:
        /* <DEDUP_REMOVED lines=16> */
.L_x_1661:
[----:B------:R-:W-:Y:S05]  /*b6b0*/  BSYNC.RECONVERGENT B3 ;  /* 0x0000000000037941 */ /* 0x000fea0003800200 */
.L_x_1660:
        /* <DEDUP_REMOVED lines=13> */
.L_x_1663:
[----:B------:R-:W-:Y:S05]  /*b790*/  BSYNC.RECONVERGENT B3 ;  /* 0x0000000000037941 */ /* 0x000fea0003800200 */
.L_x_1662:
[----:B------:R-:W-:-:S04]  /*b7a0*/  F2FP.BF16.F32.PACK_AB R210, RZ, R210 ;  /* 0x000000d2ffd2723e */ /* 0x000fc800000010ff */
[----:B------:R-:W-:-:S07]  /*b7b0*/  PRMT R169, R169, 0x5410, R210 ;  /* 0x00005410a9a97816 */ /* 0x000fce00000000d2 */
.L_x_1659:
[----:B------:R-:W-:Y:S05]  /*b7c0*/  BSYNC.RECONVERGENT B2 ;  /* 0x0000000000027941 */ /* 0x000fea0003800200 */
.L_x_1658:
        /* <DEDUP_REMOVED lines=15> */
.L_x_1667:
[----:B------:R-:W-:Y:S05]  /*b8c0*/  BSYNC.RECONVERGENT B3 ;  /* 0x0000000000037941 */ /* 0x000fea0003800200 */
.L_x_1666:
[----:B------:R-:W-:Y:S01]  /*b8d0*/  BSSY.RECONVERGENT B3, `(.L_x_1668) ;  /* 0x000000d000037945 */ /* 0x000fe20003800200 */
[----:B------:R-:W-:Y:S01]  /*b8e0*/  FADD.FTZ R108, R108, R211 ;  /* 0x000000d36c6c7221 */ /* 0x000fe20000010000 */
[----:B------:R-:W-:Y:S02]  /*b8f0*/  IMAD.MOV.U32 R210, RZ, RZ, RZ ;  /* 0x000000ffffd27224 */ /* 0x000fe400078e00ff */
        /* <DEDUP_REMOVED lines=10> */
.L_x_1669:
[----:B------:R-:W-:Y:S05]  /*b9a0*/  BSYNC.RECONVERGENT B3 ;  /* 0x0000000000037941 */ /* 0x000fea0003800200 */
.L_x_1668:
[----:B------:R-:W-:-:S04]  /*b9b0*/  F2FP.BF16.F32.PACK_AB R210, RZ, R210 ;  /* 0x000000d2ffd2723e */ /* 0x000fc800000010ff */
[----:B------:R-:W-:-:S07]  /*b9c0*/  PRMT R170, R210, 0x7610, R170 ;  /* 0x00007610d2aa7816 */ /* 0x000fce00000000aa */
.L_x_1665:
[----:B------:R-:W-:Y:S05]  /*b9d0*/  BSYNC.RECONVERGENT B2 ;  /* 0x0000000000027941 */ /* 0x000fea0003800200 */
.L_x_1664:
[----:B------:R-:W-:Y:S04]  /*b9e0*/  BSSY.RECONVERGENT B2, `(.L_x_1670) ;  /* 0x0000021000027945 */ /* 0x000fe80003800200 */
[----:B------:R-:W-:Y:S05]  /*b9f0*/  @!P2 BRA `(.L_x_1671) ;  /* 0x00000000007ca947 */ /* 0x000fea0003800000 */
[----:B------:R-:W-:Y:S01]  /*ba00*/  LOP3.LUT P3, RZ, R209, 0xff00, RZ, 0xc0, !PT ;  /* 0x0000ff00d1ff7812 */ /* 0x000fe2000786c0ff */
[----:B------:R-:W-:Y:S01]  /*ba10*/  BSSY.RECONVERGENT B3, `(.L_x_1672) ;  /* 0x000000d000037945 */ /* 0x000fe20003800200 */
[----:B0-----:R-:W-:-:S11]  /*ba20*/  MOV R210, RZ ;  /* 0x000000ff00d27202 */ /* 0x001fd60000000f00 */
        /* <DEDUP_REMOVED lines=11> */
.L_x_1673:
[----:B------:R-:W-:Y:S05]  /*bae0*/  BSYNC.RECONVERGENT B3 ;  /* 0x0000000000037941 */ /* 0x000fea0003800200 */
.L_x_1672:
        /* <DEDUP_REMOVED lines=13> */
.L_x_1675:
[----:B------:R-:W-:Y:S05]  /*bbc0*/  BSYNC.RECONVERGENT B3 ;  /* 0x0000000000037941 */ /* 0x000fea0003800200 */
.L_x_1674:
[----:B------:R-:W-:-:S04]  /*bbd0*/  F2FP.BF16.F32.PACK_AB R210, RZ, R210 ;  /* 0x000000d2ffd2723e */ /* 0x000fc800000010ff */
[----:B------:R-:W-:-:S07]  /*bbe0*/  PRMT R170, R170, 0x5410, R210 ;  /* 0x00005410aaaa7816 */ /* 0x000fce00000000d2 */
.L_x_1671:
[----:B------:R-:W-:Y:S05]  /*bbf0*/  BSYNC.RECONVERGENT B2 ;  /* 0x0000000000027941 */ /* 0x000fea0003800200 */
.L_x_1670:
[----:B------:R-:W-:Y:S04]  /*bc00*/  BSSY.RECONVERGENT B2, `(.L_x_1676) ;  /* 0x0000020000027945 */ /* 0x000fe80003800200 */
[----:B------:R-:W-:Y:S05]  /*bc10*/  @!P2 BRA `(.L_x_1677) ;  /* 0x000000000078a947 */ /* 0x000fea0003800000 */
[----:B------:R-:W-:Y:S01]  /*bc20*/  LOP3.LUT P3, RZ, R209, 0xff0000, RZ, 0xc0, !PT ;  /* 0x00ff0000d1ff7812 */ /* 0x000fe2000786c0ff */
[----:B------:R-:W-:Y:S01]  /*bc30*/  BSSY.RECONVERGENT B3, `(.L_x_1678) ;  /* 0x000000c000037945 */ /* 0x000fe20003800200 */
[----:B0-----:R-:W-:-:S11]  /*bc40*/  MOV R211, RZ ;  /* 0x000000ff00d37202 */ /* 0x001fd60000000f00 */
        /* <DEDUP_REMOVED lines=10> */
.L_x_1679:
[----:B------:R-:W-:Y:S05]  /*bcf0*/  BSYNC.RECONVERGENT B3 ;  /* 0x0000000000037941 */ /* 0x000fea0003800200 */
.L_x_1678:
        /* <DEDUP_REMOVED lines=13> */
.L_x_1681:
[----:B------:R-:W-:Y:S05]  /*bdd0*/  BSYNC.RECONVERGENT B3 ;  /* 0x0000000000037941 */ /* 0x000fea0003800200 */
.L_x_1680:
[----:B------:R-:W-:-:S04]  /*bde0*/  F2FP.BF16.F32.PACK_AB R210, RZ, R210 ;  /* 0x000000d2ffd2723e */ /* 0x000fc800000010ff */
[----:B------:R-:W-:-:S07]  /*bdf0*/  PRMT R171, R210, 0x7610, R171 ;  /* 0x00007610d2ab7816 */ /* 0x000fce00000000ab */
.L_x_1677:
[----:B------:R-:W-:Y:S05]  /*be00*/  BSYNC.RECONVERGENT B2 ;  /* 0x0000000000027941 */ /* 0x000fea0003800200 */
.L_x_1676:
[----:B------:R-:W-:Y:S05]  /*be10*/  @!P2 BRA `(.L_x_1610) ;  /* 0x000000000084a947 */ /* 0x000fea0003800000 */
[----:B------:R-:W-:Y:S01]  /*be20*/  ISETP.GE.U32.AND P3, PT, R208, RZ, PT ;  /* 0x000000ffd000720c */ /* 0x000fe20003f66070 */
[----:B------:R-:W-:Y:S01]  /*be30*/  BSSY.RECONVERGENT B2, `(.L_x_1682) ;  /* 0x000000e000027945 */ /* 0x000fe20003800200 */
[----:B------:R-:W-:Y:S02]  /*be40*/  MOV R208, RZ ;  /* 0x000000ff00d07202 */ /* 0x000fe40000000f00 */
        /* <DEDUP_REMOVED lines=12> */
.L_x_1683:
[----:B------:R-:W-:Y:S05]  /*bf10*/  BSYNC.RECONVERGENT B2 ;  /* 0x0000000000027941 */ /* 0x000fea0003800200 */
.L_x_1682:
[----:B------:R-:W-:Y:S01]  /*bf20*/  FADD.FTZ R209, R111, R208 ;  /* 0x000000d06fd17221 */ /* 0x000fe20000010000 */
[----:B------:R-:W-:Y:S01]  /*bf30*/  BSSY.RECONVERGENT B2, `(.L_x_1684) ;  /* 0x000000c000027945 */ /* 0x000fe20003800200 */
[----:B------:R-:W-:-:S03]  /*bf40*/  HFMA2 R111, -RZ, RZ, 0, 0 ;  /* 0x00000000ff6f7431 */ /* 0x000fc600000001ff */
        /* <DEDUP_REMOVED lines=10> */
.L_x_1685:
[----:B------:R-:W-:Y:S05]  /*bff0*/  BSYNC.RECONVERGENT B2 ;  /* 0x0000000000027941 */ /* 0x000fea0003800200 */
.L_x_1684:
[----:B------:R-:W-:Y:S02]  /*c000*/  F2FP.BF16.F32.PACK_AB R208, RZ, R111 ;  /* 0x0000006fffd0723e */ /* 0x000fe400000010ff */
[----:B------:R-:W-:Y:S02]  /*c010*/  MOV R111, R209 ;  /* 0x000000d1006f7202 */ /* 0x000fe40000000f00 */
[----:B0-----:R-:W-:-:S07]  /*c020*/  PRMT R171, R171, 0x5410, R208 ;  /* 0x00005410abab7816 */ /* 0x001fce00000000d0 */
.L_x_1610:
[----:B------:R-:W-:Y:S05]  /*c030*/  BSYNC.RECONVERGENT B1 ;  /* 0x0000000000017941 */ /* 0x000fea0003800200 */
.L_x_1593:
[----:B0-----:R-:W0:Y:S01]  /*c040*/  @P0 LDC.64 R210, c[0x0][0x478] ;  /* 0x00011e00ffd20b82 */ /* 0x001e220000000a00 */
[----:B------:R-:W-:Y:S01]  /*c050*/  @P0 IADD3 R213, PT, PT, R241, 0x40, RZ ;  /* 0x00000040f1d50810 */ /* 0x000fe20007ffe0ff */
[----:B------:R-:W-:Y:S01]  /*c060*/  BSSY.RECONVERGENT B1, `(.L_x_1686) ;  /* 0x000000c000017945 */ /* 0x000fe20003800200 */
[C---:B------:R-:W-:Y:S02]  /*c070*/  @P2 IADD3 R231, PT, PT, R230.reuse, 0x40, RZ ;  /* 0x00000040e6e72810 */ /* 0x040fe40007ffe0ff */
[----:B------:R-:W-:-:S03]  /*c080*/  IADD3 R230, PT, PT, R230, 0x60, RZ ;  /* 0x00000060e6e67810 */ /* 0x000fc60007ffe0ff */
[----:B------:R-:W1:Y:S01]  /*c090*/  @P2 LDC.64 R208, c[0x0][0x468] ;  /* 0x00011a00ffd02b82 */ /* 0x000e620000000a00 */
[----:B0-----:R-:W-:-:S05]  /*c0a0*/  @P0 IMAD.WIDE.U32 R210, R213, 0x10, R210 ;  /* 0x00000010d5d20825 */ /* 0x001fca00078e00d2 */
[----:B------:R0:W-:Y:S01]  /*c0b0*/  @P0 STG.E.128 desc[UR6][R210.64], R172 ;  /* 0x000000acd2000986 */ /* 0x0001e2000c101d06 */
[----:B-1----:R-:W-:-:S05]  /*c0c0*/  @P2 IMAD.WIDE.U32 R208, R231, 0x10, R208 ;  /* 0x00000010e7d02825 */ /* 0x002fca00078e00d0 */
[----:B------:R0:W-:Y:S01]  /*c0d0*/  @P2 STG.E.128 desc[UR6][R208.64], R168 ;  /* 0x000000a8d0002986 */ /* 0x0001e2000c101d06 */
[----:B------:R-:W-:Y:S05]  /*c0e0*/  @!P2 BRA `(.L_x_1687) ;  /* 0x00000000000ca947 */ /* 0x000fea0003800000 */
[----:B-----5:R-:W1:Y:S02]  /*c0f0*/  LDC.64 R164, c[0x0][0x390] ;  /* 0x0000e400ffa47b82 */ /* 0x020e640000000a00 */
[----:B-1----:R-:W-:-:S06]  /*c100*/  IMAD.WIDE.U32 R164, R230, 0x10, R164 ;  /* 0x00000010e6a47825 */ /* 0x002fcc00078e00a4 */
[----:B------:R-:W5:Y:S02]  /*c110*/  LDG.E.128 R164, desc[UR6][R164.64] ;  /* 0x00000006a4a47981 */ /* 0x000f64000c1e1d00 */
.L_x_1687:
[----:B------:R-:W-:Y:S05]  /*c120*/  BSYNC.RECONVERGENT B1 ;  /* 0x0000000000017941 */ /* 0x000fea0003800200 */
.L_x_1686:
[----:B------:R-:W-:Y:S04]  /*c130*/  BSSY.RECONVERGENT B1, `(.L_x_1688) ;  /* 0x0000315000017945 */ /* 0x000fe80003800200 */
[----:B------:R-:W-:Y:S05]  /*c140*/  @!P1 BRA `(.L_x_1689) ;  /* 0x0000001400209947 */ /* 0x000fea0003800000 */
[----:B------:R-:W-:Y:S05]  /*c150*/  @!P0 BRA `(.L_x_1690) ;  /* 0x0000000800988947 */ /* 0x000fea0003800000 */
[----:B------:R-:W-:Y:S01]  /*c160*/  ISETP.GT.AND P1, PT, R228, RZ, PT ;  /* 0x000000ffe400720c */ /* 0x000fe20003f24270 */
[----:B------:R-:W-:Y:S01]  /*c170*/  BSSY.RECONVERGENT B2, `(.L_x_1691) ;  /* 0x0000032000027945 */ /* 0x000fe20003800200 */
[----:B0-----:R-:W-:Y:S02]  /*c180*/  PRMT R174, R20, 0x7632, R174 ;  /* 0x0000763214ae7816 */ /* 0x001fe400000000ae */
[C---:B------:R-:W-:Y:S02]  /*c190*/  SHF.L.U32 R228, R21.reuse, 0x10, RZ ;  /* 0x0000001015e47819 */ /* 0x040fe400000006ff */
[----:B------:R-:W-:Y:S02]  /*c1a0*/  SHF.L.U32 R174, R174, 0x10, RZ ;  /* 0x00000010aeae7819 */ /* 0x000fe400000006ff */
[----:B------:R-:W-:-:S04]  /*c1b0*/  PRMT R210, R21, 0x7632, R210 ;  /* 0x0000763215d27816 */ /* 0x000fc800000000d2 */
[----:B------:R-:W-:Y:S01]  /*c1c0*/  SHF.L.U32 R210, R210, 0x10, RZ ;  /* 0x00000010d2d27819 */ /* 0x000fe200000006ff */
[-CC-:B------:R-:W-:Y:S01]  /*c1d0*/  @P1 FFMA.FTZ R173, R7, R232.reuse, R234.reuse ;  /* 0x000000e807ad1223 */ /* 0x180fe200000100ea */
[-CC-:B------:R-:W-:Y:S01]  /*c1e0*/  @P1 FFMA.FTZ R212, R225, R232.reuse, R234.reuse ;  /* 0x000000e8e1d41223 */ /* 0x180fe200000100ea */
[-CC-:B------:R-:W-:Y:S01]  /*c1f0*/  @P1 FFMA.FTZ R172, R191, R232.reuse, R234.reuse ;  /* 0x000000e8bfac1223 */ /* 0x180fe200000100ea */
[-C--:B------:R-:W-:Y:S01]  /*c200*/  @P1 FFMA.FTZ R175, R3, R232.reuse, R234 ;  /* 0x000000e803af1223 */ /* 0x080fe200000100ea */
[----:B------:R-:W-:Y:S01]  /*c210*/  @P1 FADD.FTZ R208, R6, -R173 ;  /* 0x800000ad06d01221 */ /* 0x000fe20000010000 */
[----:B------:R-:W-:Y:S01]  /*c220*/  @P1 FADD.FTZ R212, R189, -R212 ;  /* 0x800000d4bdd41221 */ /* 0x000fe20000010000 */
[-CC-:B------:R-:W-:Y:S01]  /*c230*/  @P1 FFMA.FTZ R173, R224, R232.reuse, R234.reuse ;  /* 0x000000e8e0ad1223 */ /* 0x180fe200000100ea */
[----:B------:R-:W-:Y:S01]  /*c240*/  @P1 FFMA.FTZ R211, R5, R232, R234 ;  /* 0x000000e805d31223 */ /* 0x000fe200000100ea */
[----:B------:R-:W-:Y:S01]  /*c250*/  @P1 FFMA.FTZ R174, R229, R208, R174 ;  /* 0x000000d0e5ae1223 */ /* 0x000fe200000100ae */
[----:B------:R-:W-:Y:S01]  /*c260*/  PRMT R208, R22, 0x7632, R208 ;  /* 0x0000763216d07816 */ /* 0x000fe200000000d0 */
[-CC-:B------:R-:W-:Y:S01]  /*c270*/  @P1 FFMA.FTZ R209, R190, R232.reuse, R234.reuse ;  /* 0x000000e8bed11223 */ /* 0x180fe200000100ea */
[----:B------:R-:W-:Y:S01]  /*c280*/  @P1 FFMA.FTZ R236, R240, R232, R234 ;  /* 0x000000e8f0ec1223 */ /* 0x000fe200000100ea */
[----:B------:R-:W-:Y:S01]  /*c290*/  SHF.L.U32 R234, R23, 0x10, RZ ;  /* 0x0000001017ea7819 */ /* 0x000fe200000006ff */
[----:B------:R-:W-:Y:S01]  /*c2a0*/  @P1 FFMA.FTZ R228, R229, R212, R228 ;  /* 0x000000d4e5e41223 */ /* 0x000fe200000100e4 */
[----:B------:R-:W-:Y:S01]  /*c2b0*/  SHF.L.U32 R208, R208, 0x10, RZ ;  /* 0x00000010d0d07819 */ /* 0x000fe200000006ff */
[----:B------:R-:W-:Y:S01]  /*c2c0*/  @P1 FADD.FTZ R172, R227, -R172 ;  /* 0x800000ace3ac1221 */ /* 0x000fe20000010000 */
[----:B------:R-:W-:Y:S01]  /*c2d0*/  @P1 FADD.FTZ R175, R2, -R175 ;  /* 0x800000af02af1221 */ /* 0x000fe20000010000 */
[----:B------:R-:W-:Y:S01]  /*c2e0*/  PRMT R212, R23, 0x7632, R212 ;  /* 0x0000763217d47816 */ /* 0x000fe200000000d4 */
[----:B------:R-:W-:Y:S01]  /*c2f0*/  @P1 FADD.FTZ R211, R4, -R211 ;  /* 0x800000d304d31221 */ /* 0x000fe20000010000 */
[C---:B------:R-:W-:Y:S01]  /*c300*/  @P1 FFMA.FTZ R234, R229.reuse, R172, R234 ;  /* 0x000000ace5ea1223 */ /* 0x040fe200000100ea */
[----:B------:R-:W-:Y:S01]  /*c310*/  SHF.L.U32 R232, R22, 0x10, RZ ;  /* 0x0000001016e87819 */ /* 0x000fe200000006ff */
[----:B------:R-:W-:Y:S01]  /*c320*/  @P1 FFMA.FTZ R208, R229, R175, R208 ;  /* 0x000000afe5d01223 */ /* 0x000fe200000100d0 */
[----:B------:R-:W-:Y:S01]  /*c330*/  SHF.L.U32 R212, R212, 0x10, RZ ;  /* 0x00000010d4d47819 */ /* 0x000fe200000006ff */
[----:B------:R-:W-:Y:S01]  /*c340*/  @P1 FADD.FTZ R209, R226, -R209 ;  /* 0x800000d1e2d11221 */ /* 0x000fe20000010000 */
[----:B------:R-:W-:Y:S01]  /*c350*/  SHF.L.U32 R172, R20, 0x10, RZ ;  /* 0x0000001014ac7819 */ /* 0x000fe200000006ff */
[----:B------:R-:W-:Y:S01]  /*c360*/  @P1 FADD.FTZ R175, R239, -R236 ;  /* 0x800000ecefaf1221 */ /* 0x000fe20000010000 */
[----:B------:R-:W-:Y:S01]  /*c370*/  @P1 FADD.FTZ R173, R188, -R173 ;  /* 0x800000adbcad1221 */ /* 0x000fe20000010000 */
[C---:B------:R-:W-:Y:S01]  /*c380*/  @P1 FFMA.FTZ R210, R229.reuse, R211, R210 ;  /* 0x000000d3e5d21223 */ /* 0x040fe200000100d2 */
[C---:B------:R-:W-:Y:S01]  /*c390*/  @P1 FFMA.FTZ R232, R229.reuse, R209, R232 ;  /* 0x000000d1e5e81223 */ /* 0x040fe200000100e8 */
[C---:B------:R-:W-:Y:S01]  /*c3a0*/  @P1 FFMA.FTZ R212, R229.reuse, R175, R212 ;  /* 0x000000afe5d41223 */ /* 0x040fe200000100d4 */
[----:B------:R-:W-:Y:S01]  /*c3b0*/  @P1 FFMA.FTZ R172, R229, R173, R172 ;  /* 0x000000ade5ac1223 */ /* 0x000fe200000100ac */
[----:B------:R-:W-:Y:S06]  /*c3c0*/  @!P2 BRA `(.L_x_1692) ;  /* 0x000000000030a947 */ /* 0x000fec0003800000 */
[----:B------:R-:W-:Y:S01]  /*c3d0*/  LOP3.LUT P1, RZ, R206, 0xff, RZ, 0xc0, !PT ;  /* 0x000000ffceff7812 */ /* 0x000fe2000782c0ff */
[----:B------:R-:W-:Y:S01]  /*c3e0*/  FMUL.FTZ R173, R172, UR13 ;  /* 0x0000000dacad7c20 */ /* 0x000fe20008410000 */
[----:B------:R-:W-:-:S03]  /*c3f0*/  MOV R175, RZ ;  /* 0x000000ff00af7202 */ /* 0x000fc60000000f00 */
[----:B------:R-:W-:Y:S01]  /*c400*/  FMUL.FTZ R236, R173, UR12 ;  /* 0x0000000cadec7c20 */ /* 0x000fe20008410000 */
[----:B------:R-:W-:-:S07]  /*c410*/  HFMA2 R173, -RZ, RZ, 0, 0 ;  /* 0x00000000ffad7431 */ /* 0x000fce00000001ff */
[----:B------:R-:W-:Y:S02]  /*c420*/  @P1 SHF.L.U32 R209, R36, 0x10, RZ ;  /* 0x0000001024d11819 */ /* 0x000fe400000006ff */
[----:B-----5:R-:W-:-:S03]  /*c430*/  @P1 SHF.L.U32 R211, R164, 0x10, RZ ;  /* 0x00000010a4d31819 */ /* 0x020fc600000006ff */
[----:B------:R-:W-:Y:S02]  /*c440*/  @P1 FMUL.FTZ R175, R236, R209 ;  /* 0x000000d1ecaf1220 */ /* 0x000fe40000410000 */
[----:B------:R-:W-:-:S03]  /*c450*/  @P1 FMUL.FTZ R173, R211, R236 ;  /* 0x000000ecd3ad1220 */ /* 0x000fc60000410000 */
[----:B------:R-:W-:Y:S01]  /*c460*/  F2FP.BF16.F32.PACK_AB R175, RZ, R175 ;  /* 0x000000afffaf723e */ /* 0x000fe200000010ff */
[----:B------:R-:W-:-:S03]  /*c470*/  FADD.FTZ R104, R104, R173 ;  /* 0x000000ad68687221 */ /* 0x000fc60000010000 */
[----:B------:R-:W-:-:S07]  /*c480*/  PRMT R168, R175, 0x7610, R168 ;  /* 0x00007610afa87816 */ /* 0x000fce00000000a8 */
.L_x_1692:
[----:B------:R-:W-:Y:S05]  /*c490*/  BSYNC.RECONVERGENT B2 ;  /* 0x0000000000027941 */ /* 0x000fea0003800200 */
.L_x_1691:
[----:B------:R-:W-:Y:S01]  /*c4a0*/  BSSY.RECONVERGENT B2, `(.L_x_1693) ;  /* 0x0000010000027945 */ /* 0x000fe20003800200 */
[----:B------:R-:W-:-:S03]  /*c4b0*/  F2FP.BF16.F32.PACK_AB R172, R174, R172 ;  /* 0x000000acaeac723e */ /* 0x000fc600000010ff */
[----:B------:R-:W-:Y:S05]  /*c4c0*/  @!P2 BRA `(.L_x_1694) ;  /* 0x000000000034a947 */ /* 0x000fea0003800000 */
[----:B------:R-:W-:Y:S01]  /*c4d0*/  LOP3.LUT P1, RZ, R206, 0xff00, RZ, 0xc0, !PT ;  /* 0x0000ff00ceff7812 */ /* 0x000fe2000782c0ff */
[----:B------:R-:W-:Y:S01]  /*c4e0*/  FMUL.FTZ R174, R174, UR13 ;  /* 0x0000000daeae7c20 */ /* 0x000fe20008410000 */
[----:B------:R-:W-:-:S03]  /*c4f0*/  PRMT R173, R36, 0x7632, R173 ;  /* 0x0000763224ad7816 */ /* 0x000fc600000000ad */
[----:B------:R-:W-:Y:S01]  /*c500*/  FMUL.FTZ R236, R174, UR12 ;  /* 0x0000000caeec7c20 */ /* 0x000fe20008410000 */
[----:B------:R-:W-:-:S07]  /*c510*/  CS2R R174, SRZ ;  /* 0x0000000000ae7805 */ /* 0x000fce000001ff00 */
[----:B------:R-:W-:-:S05]  /*c520*/  @P1 SHF.L.U32 R173, R173, 0x10, RZ ;  /* 0x00000010adad1819 */ /* 0x000fca00000006ff */
[----:B------:R-:W-:Y:S01]  /*c530*/  @P1 FMUL.FTZ R175, R236, R173 ;  /* 0x000000adecaf1220 */ /* 0x000fe20000410000 */
[----:B-----5:R-:W-:-:S04]  /*c540*/  @P1 PRMT R173, R164, 0x7632, R173 ;  /* 0x00007632a4ad1816 */ /* 0x020fc800000000ad */
[----:B------:R-:W-:Y:S02]  /*c550*/  @P1 SHF.L.U32 R173, R173, 0x10, RZ ;  /* 0x00000010adad1819 */ /* 0x000fe400000006ff */
[----:B------:R-:W-:-:S03]  /*c560*/  F2FP.BF16.F32.PACK_AB R175, RZ, R175 ;  /* 0x000000afffaf723e */ /* 0x000fc600000010ff */
[----:B------:R-:W-:Y:S01]  /*c570*/  @P1 FMUL.FTZ R174, R236, R173 ;  /* 0x000000adecae1220 */ /* 0x000fe20000410000 */
[----:B------:R-:W-:-:S03]  /*c580*/  PRMT R168, R168, 0x5410, R175 ;  /* 0x00005410a8a87816 */ /* 0x000fc600000000af */
[----:B------:R-:W-:-:S07]  /*c590*/  FADD.FTZ R105, R105, R174 ;  /* 0x000000ae69697221 */ /* 0x000fce0000010000 */
.L_x_1694:
[----:B------:R-:W-:Y:S05]  /*c5a0*/  BSYNC.RECONVERGENT B2 ;  /* 0x0000000000027941 */ /* 0x000fea0003800200 */
.L_x_1693:
[----:B------:R-:W-:Y:S04]  /*c5b0*/  BSSY.RECONVERGENT B2, `(.L_x_1695) ;  /* 0x000000e000027945 */ /* 0x000fe80003800200 */
[----:B------:R-:W-:Y:S05]  /*c5c0*/  @!P2 BRA `(.L_x_1696) ;  /* 0x000000000030a947 */ /* 0x000fea0003800000 */
        /* <DEDUP_REMOVED lines=12> */
.L_x_1696:
[----:B------:R-:W-:Y:S05]  /*c690*/  BSYNC.RECONVERGENT B2 ;  /* 0x0000000000027941 */ /* 0x000fea0003800200 */
.L_x_1695:
[----:B------:R-:W-:Y:S01]  /*c6a0*/  BSSY.RECONVERGENT B2, `(.L_x_1697) ;  /* 0x0000011000027945 */ /* 0x000fe20003800200 */
[----:B------:R-:W-:-:S03]  /*c6b0*/  F2FP.BF16.F32.PACK_AB R173, R210, R228 ;  /* 0x000000e4d2ad723e */ /* 0x000fc600000010ff */
[----:B------:R-:W-:Y:S05]  /*c6c0*/  @!P2 BRA `(.L_x_1698) ;  /* 0x000000000038a947 */ /* 0x000fea0003800000 */
[----:B------:R-:W-:Y:S01]  /*c6d0*/  LOP3.LUT P1, RZ, R206, 0xff000000, RZ, 0xc0, !PT ;  /* 0xff000000ceff7812 */ /* 0x000fe2000782c0ff */
[----:B------:R-:W-:Y:S01]  /*c6e0*/  FMUL.FTZ R210, R210, UR13 ;  /* 0x0000000dd2d27c20 */ /* 0x000fe20008410000 */
[----:B------:R-:W-:Y:S01]  /*c6f0*/  PRMT R174, R37, 0x7632, R174 ;  /* 0x0000763225ae7816 */ /* 0x000fe200000000ae */
[----:B------:R-:W-:Y:S02]  /*c700*/  HFMA2 R209, -RZ, RZ, 0, 0 ;  /* 0x00000000ffd17431 */ /* 0x000fe400000001ff */
[----:B------:R-:W-:-:S08]  /*c710*/  FMUL.FTZ R210, R210, UR12 ;  /* 0x0000000cd2d27c20 */ /* 0x000fd00008410000 */
        /* <DEDUP_REMOVED lines=8> */
[----:B------:R-:W-:-:S07]  /*c7a0*/  FADD.FTZ R107, R107, R174 ;  /* 0x000000ae6b6b7221 */ /* 0x000fce0000010000 */
.L_x_1698:
[----:B------:R-:W-:Y:S05]  /*c7b0*/  BSYNC.RECONVERGENT B2 ;  /* 0x0000000000027941 */ /* 0x000fea0003800200 */
.L_x_1697:
[----:B------:R-:W-:Y:S04]  /*c7c0*/  BSSY.RECONVERGENT B2, `(.L_x_1699) ;  /* 0x000000d000027945 */ /* 0x000fe80003800200 */
[----:B------:R-:W-:Y:S05]  /*c7d0*/  @!P2 BRA `(.L_x_1700) ;  /* 0x00000000002ca947 */ /* 0x000fea0003800000 */
[----:B------:R-:W-:Y:S01]  /*c7e0*/  LOP3.LUT P1, RZ, R207, 0xff, RZ, 0xc0, !PT ;  /* 0x000000ffcfff7812 */ /* 0x000fe2000782c0ff */
[----:B------:R-:W-:-:S04]  /*c7f0*/  FMUL.FTZ R174, R232, UR13 ;  /* 0x0000000de8ae7c20 */ /* 0x000fc80008410000 */
[----:B------:R-:W-:Y:S01]  /*c800*/  FMUL.FTZ R210, R174, UR12 ;  /* 0x0000000caed27c20 */ /* 0x000fe20008410000 */
[----:B------:R-:W-:-:S07]  /*c810*/  CS2R R174, SRZ ;  /* 0x0000000000ae7805 */ /* 0x000fce000001ff00 */
[----:B------:R-:W-:Y:S02]  /*c820*/  @P1 SHF.L.U32 R209, R38, 0x10, RZ ;  /* 0x0000001026d11819 */ /* 0x000fe400000006ff */
[----:B-----5:R-:W-:-:S03]  /*c830*/  @P1 SHF.L.U32 R211, R166, 0x10, RZ ;  /* 0x00000010a6d31819 */ /* 0x020fc600000006ff */
[----:B------:R-:W-:Y:S02]  /*c840*/  @P1 FMUL.FTZ R174, R210, R209 ;  /* 0x000000d1d2ae1220 */ /* 0x000fe40000410000 */
[----:B------:R-:W-:-:S03]  /*c850*/  @P1 FMUL.FTZ R175, R211, R210 ;  /* 0x000000d2d3af1220 */ /* 0x000fc60000410000 */
[----:B------:R-:W-:Y:S01]  /*c860*/  F2FP.BF16.F32.PACK_AB R174, RZ, R174 ;  /* 0x000000aeffae723e */ /* 0x000fe200000010ff */
[----:B------:R-:W-:-:S03]  /*c870*/  FADD.FTZ R100, R100, R175 ;  /* 0x000000af64647221 */ /* 0x000fc60000010000 */
[----:B------:R-:W-:-:S07]  /*c880*/  PRMT R170, R174, 0x7610, R170 ;  /* 0x00007610aeaa7816 */ /* 0x000fce00000000aa */
.L_x_1700:
[----:B------:R-:W-:Y:S05]  /*c890*/  BSYNC.RECONVERGENT B2 ;  /* 0x0000000000027941 */ /* 0x000fea0003800200 */
.L_x_1699:
        /* <DEDUP_REMOVED lines=16> */
.L_x_1702:
[----:B------:R-:W-:Y:S05]  /*c9a0*/  BSYNC.RECONVERGENT B2 ;  /* 0x0000000000027941 */ /* 0x000fea0003800200 */
.L_x_1701:
        /* <DEDUP_REMOVED lines=14> */
.L_x_1704:
[----:B------:R-:W-:Y:S05]  /*ca90*/  BSYNC.RECONVERGENT B2 ;  /* 0x0000000000027941 */ /* 0x000fea0003800200 */
.L_x_1703:
[----:B------:R-:W-:Y:S01]  /*caa0*/  F2FP.BF16.F32.PACK_AB R175, R212, R234 ;  /* 0x000000ead4af723e */ /* 0x000fe200000010ff */
[----:B------:R-:W-:Y:S06]  /*cab0*/  @!P2 BRA `(.L_x_1705) ;  /* 0x0000002400f0a947 */ /* 0x000fec0003800000 */
[----:B------:R-:W-:Y:S01]  /*cac0*/  ISETP.GE.U32.AND P1, PT, R206, RZ, PT ;  /* 0x000000ffce00720c */ /* 0x000fe20003f26070 */
[----:B------:R-:W-:Y:S01]  /*cad0*/  FMUL.FTZ R212, R212, UR13 ;  /* 0x0000000dd4d47c20 */ /* 0x000fe20008410000 */
[----:B------:R-:W-:Y:S01]  /*cae0*/  PRMT R206, R39, 0x7632, R206 ;  /* 0x0000763227ce7816 */ /* 0x000fe200000000ce */
[----:B------:R-:W-:Y:S01]  /*caf0*/  HFMA2 R208, -RZ, RZ, 0, 0 ;  /* 0x00000000ffd07431 */ /* 0x000fe200000001ff */
        /* <DEDUP_REMOVED lines=12> */
.L_x_1690:
        /* <DEDUP_REMOVED lines=18> */
.L_x_1707:
[----:B------:R-:W-:Y:S05]  /*cce0*/  BSYNC.RECONVERGENT B2 ;  /* 0x0000000000027941 */ /* 0x000fea0003800200 */
.L_x_1706:
[----:B------:R-:W-:Y:S04]  /*ccf0*/  BSSY.RECONVERGENT B2, `(.L_x_1708) ;  /* 0x0000015000027945 */ /* 0x000fe80003800200 */
[----:B------:R-:W-:Y:S05]  /*cd00*/  @!P2 BRA `(.L_x_1709) ;  /* 0x00000000004ca947 */ /* 0x000fea0003800000 */
[----:B0-----:R-:W-:Y:S01]  /*cd10*/  PRMT R208, R20, 0x7632, R208 ;  /* 0x0000763214d07816 */ /* 0x001fe200000000d0 */
[----:B------:R-:W-:Y:S01]  /*cd20*/  @P3 FFMA.FTZ R209, R7, R232, R234 ;  /* 0x000000e807d13223 */ /* 0x000fe200000100ea */
[----:B------:R-:W-:Y:S02]  /*cd30*/  LOP3.LUT P1, RZ, R206, 0xff00, RZ, 0xc0, !PT ;  /* 0x0000ff00ceff7812 */ /* 0x000fe4000782c0ff */
[----:B------:R-:W-:Y:S01]  /*cd40*/  SHF.L.U32 R208, R208, 0x10, RZ ;  /* 0x00000010d0d07819 */ /* 0x000fe200000006ff */
[----:B------:R-:W-:Y:S01]  /*cd50*/  @P3 FADD.FTZ R209, R6, -R209 ;  /* 0x800000d106d13221 */ /* 0x000fe20000010000 */
[----:B------:R-:W-:-:S03]  /*cd60*/  PRMT R211, R36, 0x7632, R211 ;  /* 0x0000763224d37816 */ /* 0x000fc600000000d3 */
        /* <DEDUP_REMOVED lines=13> */
.L_x_1709:
[----:B------:R-:W-:Y:S05]  /*ce40*/  BSYNC.RECONVERGENT B2 ;  /* 0x0000000000027941 */ /* 0x000fea0003800200 */
.L_x_1708:
        /* <DEDUP_REMOVED lines=17> */
.L_x_1711:
[----:B------:R-:W-:Y:S05]  /*cf60*/  BSYNC.RECONVERGENT B2 ;  /* 0x0000000000027941 */ /* 0x000fea0003800200 */
.L_x_1710:
        /* <DEDUP_REMOVED lines=21> */
.L_x_1713:
[----:B------:R-:W-:Y:S05]  /*d0c0*/  BSYNC.RECONVERGENT B2 ;  /* 0x0000000000027941 */ /* 0x000fea0003800200 */
.L_x_1712:
        /* <DEDUP_REMOVED lines=17> */
.L_x_1715:
[----:B------:R-:W-:Y:S05]  /*d1e0*/  BSYNC.RECONVERGENT B2 ;  /* 0x0000000000027941 */ /* 0x000fea0003800200 */
.L_x_1714:
        /* <DEDUP_REMOVED lines=21> */
.L_x_1717:
[----:B------:R-:W-:Y:S05]  /*d340*/  BSYNC.RECONVERGENT B2 ;  /* 0x0000000000027941 */ /* 0x000fea0003800200 */
.L_x_1716:
        /* <DEDUP_REMOVED lines=17> */
.L_x_1719:
[----:B------:R-:W-:Y:S05]  /*d460*/  BSYNC.RECONVERGENT B2 ;  /* 0x0000000000027941 */ /* 0x000fea0003800200 */
.L_x_1718:
[----:B------:R-:W-:Y:S05]  /*d470*/  @!P2 BRA `(.L_x_1705) ;  /* 0x0000001c0080a947 */ /* 0x000fea0003800000 */
[----:B------:R-:W-:Y:S01]  /*d480*/  ISETP.GE.U32.AND P1, PT, R206, RZ, PT ;  /* 0x000000ffce00720c */ /* 0x000fe20003f26070 */
[----:B------:R-:W-:Y:S01]  /*d490*/  @P3 FFMA.FTZ R232, R240, R232, R234 ;  /* 0x000000e8f0e83223 */ /* 0x000fe200000100ea */
[----:B------:R-:W-:Y:S01]  /*d4a0*/  PRMT R206, R23, 0x7632, R206 ;  /* 0x0000763217ce7816 */ /* 0x000fe200000000ce */
[----:B0-----:R-:W-:Y:S01]  /*d4b0*/  HFMA2 R208, -RZ, RZ, 0, 0 ;  /* 0x00000000ffd07431 */ /* 0x001fe200000001ff */
[----:B------:R-:W-:Y:S01]  /*d4c0*/  ISETP.GE.U32.AND.EX P1, PT, R207, 0x1000000, PT, P1 ;  /* 0x01000000cf00780c */ /* 0x000fe20003f26110 */
[----:B------:R-:W-:Y:S01]  /*d4d0*/  @P3 FADD.FTZ R232, R239, -R232 ;  /* 0x800000e8efe83221 */ /* 0x000fe20000010000 */
[----:B------:R-:W-:Y:S02]  /*d4e0*/  SHF.L.U32 R206, R206, 0x10, RZ ;  /* 0x00000010cece7819 */ /* 0x000fe400000006ff */
[----:B------:R-:W-:-:S03]  /*d4f0*/  PRMT R207, R39, 0x7632, R207 ;  /* 0x0000763227cf7816 */ /* 0x000fc600000000cf */
[----:B------:R-:W-:-:S04]  /*d500*/  @P3 FFMA.FTZ R206, R229, R232, R206 ;  /* 0x000000e8e5ce3223 */ /* 0x000fc800000100ce */
[----:B------:R-:W-:Y:S02]  /*d510*/  FMUL.FTZ R206, R206, UR13 ;  /* 0x0000000dcece7c20 */ /* 0x000fe40008410000 */
[----:B------:R-:W-:Y:S02]  /*d520*/  @P1 SHF.L.U32 R207, R207, 0x10, RZ ;  /* 0x00000010cfcf1819 */ /* 0x000fe400000006ff */
        /* <DEDUP_REMOVED lines=10> */
.L_x_1689:
[----:B------:R-:W-:Y:S05]  /*d5d0*/  @!P0 BRA `(.L_x_1720) ;  /* 0x0000000c00048947 */ /* 0x000fea0003800000 */
[-CC-:B0-----:R-:W-:Y:S01]  /*d5e0*/  FFMA.FTZ R173, R224, R232.reuse, R234.reuse ;  /* 0x000000e8e0ad7223 */ /* 0x181fe200000100ea */
[-CC-:B------:R-:W-:Y:S01]  /*d5f0*/  FFMA.FTZ R175, R7, R232.reuse, R234.reuse ;  /* 0x000000e807af7223 */ /* 0x180fe200000100ea */
[-CC-:B------:R-:W-:Y:S01]  /*d600*/  FFMA.FTZ R174, R225, R232.reuse, R234.reuse ;  /* 0x000000e8e1ae7223 */ /* 0x180fe200000100ea */
[-CC-:B------:R-:W-:Y:S01]  /*d610*/  FFMA.FTZ R209, R5, R232.reuse, R234.reuse ;  /* 0x000000e805d17223 */ /* 0x180fe200000100ea */
[-CC-:B------:R-:W-:Y:S01]  /*d620*/  FFMA.FTZ R211, R190, R232.reuse, R234.reuse ;  /* 0x000000e8bed37223 */ /* 0x180fe200000100ea */
[-CC-:B------:R-:W-:Y:S01]  /*d630*/  FFMA.FTZ R213, R3, R232.reuse, R234.reuse ;  /* 0x000000e803d57223 */ /* 0x180fe200000100ea */
[----:B------:R-:W-:Y:S01]  /*d640*/  ISETP.GT.AND P1, PT, R228, RZ, PT ;  /* 0x000000ffe400720c */ /* 0x000fe20003f24270 */
[-C--:B------:R-:W-:Y:S01]  /*d650*/  FFMA.FTZ R236, R191, R232.reuse, R234 ;  /* 0x000000e8bfec7223 */ /* 0x080fe200000100ea */
[----:B------:R-:W-:Y:S01]  /*d660*/  FADD.FTZ R172, R188, -R173 ;  /* 0x800000adbcac7221 */ /* 0x000fe20000010000 */
[----:B------:R-:W-:Y:S01]  /*d670*/  FADD.FTZ R208, R6, -R175 ;  /* 0x800000af06d07221 */ /* 0x000fe20000010000 */
[----:B------:R-:W-:Y:S01]  /*d680*/  FADD.FTZ R174, R189, -R174 ;  /* 0x800000aebdae7221 */ /* 0x000fe20000010000 */
[----:B------:R-:W-:Y:S01]  /*d690*/  FADD.FTZ R210, R4, -R209 ;  /* 0x800000d104d27221 */ /* 0x000fe20000010000 */
[----:B------:R-:W-:Y:S01]  /*d6a0*/  FADD.FTZ R212, R226, -R211 ;  /* 0x800000d3e2d47221 */ /* 0x000fe20000010000 */
[----:B------:R-:W-:Y:S01]  /*d6b0*/  FADD.FTZ R228, R2, -R213 ;  /* 0x800000d502e47221 */ /* 0x000fe20000010000 */
[----:B------:R-:W-:Y:S01]  /*d6c0*/  FFMA.FTZ R232, R240, R232, R234 ;  /* 0x000000e8f0e87223 */ /* 0x000fe200000100ea */
[----:B------:R-:W-:Y:S01]  /*d6d0*/  FADD.FTZ R236, R227, -R236 ;  /* 0x800000ece3ec7221 */ /* 0x000fe20000010000 */
[C---:B------:R-:W-:Y:S01]  /*d6e0*/  FMUL.FTZ R209, R229.reuse, R172 ;  /* 0x000000ace5d17220 */ /* 0x040fe20000410000 */
[C---:B------:R-:W-:Y:S01]  /*d6f0*/  FMUL.FTZ R208, R229.reuse, R208 ;  /* 0x000000d0e5d07220 */ /* 0x040fe20000410000 */
[C---:B------:R-:W-:Y:S01]  /*d700*/  FMUL.FTZ R211, R229.reuse, R174 ;  /* 0x000000aee5d37220 */ /* 0x040fe20000410000 */
[C---:B------:R-:W-:Y:S01]  /*d710*/  FMUL.FTZ R210, R229.reuse, R210 ;  /* 0x000000d2e5d27220 */ /* 0x040fe20000410000 */
[C---:B------:R-:W-:Y:S01]  /*d720*/  FMUL.FTZ R212, R229.reuse, R212 ;  /* 0x000000d4e5d47220 */ /* 0x040fe20000410000 */
[----:B------:R-:W-:Y:S01]  /*d730*/  FMUL.FTZ R213, R229, R228 ;  /* 0x000000e4e5d57220 */ /* 0x000fe20000410000 */
[----:B------:R-:W-:Y:S01]  /*d740*/  FADD.FTZ R232, R239, -R232 ;  /* 0x800000e8efe87221 */ /* 0x000fe20000010000 */
[----:B------:R-:W-:Y:S01]  /*d750*/  BSSY.RECONVERGENT B2, `(.L_x_1721) ;  /* 0x000001a000027945 */ /* 0x000fe20003800200 */
[C---:B------:R-:W-:Y:S01]  /*d760*/  FMUL.FTZ R228, R229.reuse, R236 ;  /* 0x000000ece5e47220 */ /* 0x040fe20000410000 */
[----:B------:R-:W-:Y:S01]  /*d770*/  FSEL R208, R208, RZ, P1 ;  /* 0x000000ffd0d07208 */ /* 0x000fe20000800000 */
[----:B------:R-:W-:Y:S01]  /*d780*/  FMUL.FTZ R229, R229, R232 ;  /* 0x000000e8e5e57220 */ /* 0x000fe20000410000 */
[----:B------:R-:W-:-:S02]  /*d790*/  FSEL R211, R211, RZ, P1 ;  /* 0x000000ffd3d37208 */ /* 0x000fc40000800000 */
[----:B------:R-:W-:Y:S02]  /*d7a0*/  FSEL R210, R210, RZ, P1 ;  /* 0x000000ffd2d27208 */ /* 0x000fe40000800000 */
[----:B------:R-:W-:Y:S02]  /*d7b0*/  FSEL R212, R212, RZ, P1 ;  /* 0x000000ffd4d47208 */ /* 0x000fe40000800000 */
        /* <DEDUP_REMOVED lines=19> */
.L_x_1722:
[----:B------:R-:W-:Y:S05]  /*d8f0*/  BSYNC.RECONVERGENT B2 ;  /* 0x0000000000027941 */ /* 0x000fea0003800200 */
.L_x_1721:
        /* <DEDUP_REMOVED lines=10> */
[----:B------:R-:W-:Y:S02]  /*d9a0*/  HFMA2 R172, -RZ, RZ, 0, 0 ;  /* 0x00000000ffac7431 */ /* 0x000fe400000001ff */
[----:B------:R-:W-:Y:S01]  /*d9b0*/  @P3 FMUL.FTZ R175, R175, R174 ;  /* 0x000000aeafaf3220 */ /* 0x000fe20000410000 */
[----:B------:R-:W-:Y:S01]  /*d9c0*/  PRMT R174, R36, 0x7632, R174 ;  /* 0x0000763224ae7816 */ /* 0x000fe200000000ae */
[----:B------:R-:W-:-:S03]  /*d9d0*/  @P3 FMUL.FTZ R172, R173, R232 ;  /* 0x000000e8adac3220 */ /* 0x000fc60000410000 */
[----:B------:R-:W-:Y:S02]  /*d9e0*/  @P3 SHF.L.U32 R174, R174, 0x10, RZ ;  /* 0x00000010aeae3819 */ /* 0x000fe400000006ff */
[----:B------:R-:W-:Y:S01]  /*d9f0*/  MOV R173, RZ ;  /* 0x000000ff00ad7202 */ /* 0x000fe20000000f00 */
[----:B------:R-:W-:Y:S02]  /*da00*/  FADD.FTZ R105, R105, R172 ;  /* 0x000000ac69697221 */ /* 0x000fe40000010000 */
[----:B------:R-:W-:-:S05]  /*da10*/  @P3 FMUL.FTZ R173, R174, R175 ;  /* 0x000000afaead3220 */ /* 0x000fca0000410000 */
[----:B------:R-:W-:-:S04]  /*da20*/  F2FP.BF16.F32.PACK_AB R173, RZ, R173 ;  /* 0x000000adffad723e */ /* 0x000fc800000010ff */
[----:B------:R-:W-:-:S07]  /*da30*/  PRMT R168, R168, 0x5410, R173 ;  /* 0x00005410a8a87816 */ /* 0x000fce00000000ad */
.L_x_1724:
[----:B------:R-:W-:Y:S05]  /*da40*/  BSYNC.RECONVERGENT B2 ;  /* 0x0000000000027941 */ /* 0x000fea0003800200 */
.L_x_1723:
[----:B------:R-:W-:Y:S04]  /*da50*/  BSSY.RECONVERGENT B2, `(.L_x_1725) ;  /* 0x0000012000027945 */ /* 0x000fe80003800200 */
[----:B------:R-:W-:Y:S05]  /*da60*/  @!P2 BRA `(.L_x_1726) ;  /* 0x000000000040a947 */ /* 0x000fea0003800000 */
        /* <DEDUP_REMOVED lines=16> */
.L_x_1726:
[----:B------:R-:W-:Y:S05]  /*db70*/  BSYNC.RECONVERGENT B2 ;  /* 0x0000000000027941 */ /* 0x000fea0003800200 */
.L_x_1725:
        /* <DEDUP_REMOVED lines=20> */
.L_x_1728:
[----:B------:R-:W-:Y:S05]  /*dcc0*/  BSYNC.RECONVERGENT B2 ;  /* 0x0000000000027941 */ /* 0x000fea0003800200 */
.L_x_1727:
        /* <DEDUP_REMOVED lines=18> */
.L_x_1730:
[----:B------:R-:W-:Y:S05]  /*ddf0*/  BSYNC.RECONVERGENT B2 ;  /* 0x0000000000027941 */ /* 0x000fea0003800200 */
.L_x_1729:
        /* <DEDUP_REMOVED lines=20> */
.L_x_1732:
[----:B------:R-:W-:Y:S05]  /*df40*/  BSYNC.RECONVERGENT B2 ;  /* 0x0000000000027941 */ /* 0x000fea0003800200 */
.L_x_1731:
[----:B------:R-:W-:Y:S01]  /*df50*/  BSSY.RECONVERGENT B2, `(.L_x_1733) ;  /* 0x0000017000027945 */ /* 0x000fe20003800200 */
[----:B------:R-:W-:Y:S02]  /*df60*/  F2FP.BF16.F32.PACK_AB R174, R213, R212 ;  /* 0x000000d4d5ae723e */ /* 0x000fe400000010ff */
[----:B------:R-:W-:Y:S02]  /*df70*/  F2FP.BF16.F32.PACK_AB R173, R210, R211 ;  /* 0x000000d3d2ad723e */ /* 0x000fe400000010ff */
[----:B------:R-:W-:Y:S02]  /*df80*/  F2FP.BF16.F32.PACK_AB R172, R208, R209 ;  /* 0x000000d1d0ac723e */ /* 0x000fe400000010ff */
[----:B------:R-:W-:Y:S02]  /*df90*/  FSEL R229, R229, RZ, P1 ;  /* 0x000000ffe5e57208 */ /* 0x000fe40000800000 */
[----:B------:R-:W-:Y:S01]  /*dfa0*/  FSEL R228, R228, RZ, P1 ;  /* 0x000000ffe4e47208 */ /* 0x000fe20000800000 */
[----:B------:R-:W-:Y:S06]  /*dfb0*/  @!P2 BRA `(.L_x_1734) ;  /* 0x000000000040a947 */ /* 0x000fec0003800000 */
[----:B------:R-:W-:Y:S01]  /*dfc0*/  LOP3.LUT P1, RZ, R207, 0xff0000, RZ, 0xc0, !PT ;  /* 0x00ff0000cfff7812 */ /* 0x000fe2000782c0ff */
[----:B------:R-:W-:-:S12]  /*dfd0*/  HFMA2 R175, -RZ, RZ, 0, 0 ;  /* 0x00000000ffaf7431 */ /* 0x000fd800000001ff */
[----:B------:R-:W0:Y:S08]  /*dfe0*/  @P1 LDC.64 R210, c[0x0][0x408] ;  /* 0x00010200ffd21b82 */ /* 0x000e300000000a00 */
[----:B------:R-:W1:Y:S01]  /*dff0*/  @P1 LDC.64 R208, c[0x0][0x408] ;  /* 0x00010200ffd01b82 */ /* 0x000e620000000a00 */
[----:B0-----:R-:W-:-:S04]  /*e000*/  @P1 FMUL.FTZ R211, R211, R228 ;  /* 0x000000e4d3d31220 */ /* 0x001fc80000410000 */
[----:B------:R-:W-:Y:S01]  /*e010*/  @P1 FMUL.FTZ R210, R211, R210 ;  /* 0x000000d2d3d21220 */ /* 0x000fe20000410000 */
[----:B-----5:R-:W-:Y:S01]  /*e020*/  @P1 SHF.L.U32 R211, R167, 0x10, RZ ;  /* 0x00000010a7d31819 */ /* 0x020fe200000006ff */
[----:B-1----:R-:W-:-:S04]  /*e030*/  @P1 FMUL.FTZ R209, R209, R228 ;  /* 0x000000e4d1d11220 */ /* 0x002fc80000410000 */
[----:B------:R-:W-:Y:S01]  /*e040*/  @P1 FMUL.FTZ R175, R211, R210 ;  /* 0x000000d2d3af1220 */ /* 0x000fe20000410000 */
[----:B------:R-:W-:Y:S01]  /*e050*/  @P1 FMUL.FTZ R210, R209, R208 ;  /* 0x000000d0d1d21220 */ /* 0x000fe20000410000 */
[----:B------:R-:W-:Y:S02]  /*e060*/  @P1 SHF.L.U32 R209, R39, 0x10, RZ ;  /* 0x0000001027d11819 */ /* 0x000fe400000006ff */
[----:B------:R-:W-:Y:S01]  /*e070*/  FADD.FTZ R102, R102, R175 ;  /* 0x000000af66667221 */ /* 0x000fe20000010000 */
[----:B------:R-:W-:Y:S02]  /*e080*/  MOV R208, RZ ;  /* 0x000000ff00d07202 */ /* 0x000fe40000000f00 */
[----:B------:R-:W-:-:S05]  /*e090*/  @P1 FMUL.FTZ R208, R209, R210 ;  /* 0x000000d2d1d01220 */ /* 0x000fca0000410000 */
[----:B------:R-:W-:-:S04]  /*e0a0*/  F2FP.BF16.F32.PACK_AB R208, RZ, R208 ;  /* 0x000000d0ffd0723e */ /* 0x000fc800000010ff */
[----:B------:R-:W-:-:S07]  /*e0b0*/  PRMT R171, R208, 0x7610, R171 ;  /* 0x00007610d0ab7816 */ /* 0x000fce00000000ab */
.L_x_1734:
[----:B------:R-:W-:Y:S05]  /*e0c0*/  BSYNC.RECONVERGENT B2 ;  /* 0x0000000000027941 */ /* 0x000fea0003800200 */
.L_x_1733:
[----:B------:R-:W-:Y:S01]  /*e0d0*/  F2FP.BF16.F32.PACK_AB R175, R229, R228 ;  /* 0x000000e4e5af723e */ /* 0x000fe200000010ff */
[----:B------:R-:W-:Y:S06]  /*e0e0*/  @!P2 BRA `(.L_x_1705) ;  /* 0x000000100064a947 */ /* 0x000fec0003800000 */
[----:B------:R-:W-:Y:S01]  /*e0f0*/  ISETP.GE.U32.AND P1, PT, R206, RZ, PT ;  /* 0x000000ffce00720c */ /* 0x000fe20003f26070 */
[----:B------:R-:W-:Y:S01]  /*e100*/  FMUL.FTZ R229, R229, UR13 ;  /* 0x0000000de5e57c20 */ /* 0x000fe20008410000 */
[----:B------:R-:W-:Y:S02]  /*e110*/  HFMA2 R208, -RZ, RZ, 0, 0 ;  /* 0x00000000ffd07431 */ /* 0x000fe400000001ff */
[----:B------:R-:W-:Y:S01]  /*e120*/  ISETP.GE.U32.AND.EX P1, PT, R207, 0x1000000, PT, P1 ;  /* 0x01000000cf00780c */ /* 0x000fe20003f26110 */
[----:B------:R-:W-:Y:S01]  /*e130*/  FMUL.FTZ R210, R229, UR12 ;  /* 0x0000000ce5d27c20 */ /* 0x000fe20008410000 */
[----:B------:R-:W-:-:S11]  /*e140*/  PRMT R207, R39, 0x7632, R207 ;  /* 0x0000763227cf7816 */ /* 0x000fd600000000cf */
[----:B------:R-:W-:Y:S02]  /*e150*/  @P1 SHF.L.U32 R207, R207, 0x10, RZ ;  /* 0x00000010cfcf1819 */ /* 0x000fe400000006ff */
        /* <DEDUP_REMOVED lines=9> */
.L_x_1720:
        /* <DEDUP_REMOVED lines=15> */
.L_x_1738:
[----:B------:R-:W-:Y:S05]  /*e2e0*/  BSYNC.RECONVERGENT B3 ;  /* 0x0000000000037941 */ /* 0x000fea0003800200 */
.L_x_1737:
        /* <DEDUP_REMOVED lines=13> */
.L_x_1740:
[----:B------:R-:W-:Y:S05]  /*e3c0*/  BSYNC.RECONVERGENT B3 ;  /* 0x0000000000037941 */ /* 0x000fea0003800200 */
.L_x_1739:
[----:B------:R-:W-:Y:S02]  /*e3d0*/  F2FP.BF16.F32.PACK_AB R208, RZ, R104 ;  /* 0x00000068ffd0723e */ /* 0x000fe400000010ff */
[----:B------:R-:W-:Y:S02]  /*e3e0*/  MOV R104, R209 ;  /* 0x000000d100687202 */ /* 0x000fe40000000f00 */
[----:B------:R-:W-:-:S07]  /*e3f0*/  PRMT R168, R208, 0x7610, R168 ;  /* 0x00007610d0a87816 */ /* 0x000fce00000000a8 */
.L_x_1736:
[----:B------:R-:W-:Y:S05]  /*e400*/  BSYNC.RECONVERGENT B2 ;  /* 0x0000000000027941 */ /* 0x000fea0003800200 */
.L_x_1735:
        /* <DEDUP_REMOVED lines=16> */
.L_x_1744:
[----:B------:R-:W-:Y:S05]  /*e510*/  BSYNC.RECONVERGENT B3 ;  /* 0x0000000000037941 */ /* 0x000fea0003800200 */
.L_x_1743:
[----:B------:R-:W-:Y:S01]  /*e520*/  BSSY.RECONVERGENT B3, `(.L_x_1745) ;  /* 0x000000e000037945 */ /* 0x000fe20003800200 */
[----:B------:R-:W-:Y:S01]  /*e530*/  FADD.FTZ R209, R105, R208 ;  /* 0x000000d069d17221 */ /* 0x000fe20000010000 */
[----:B------:R-:W-:Y:S02]  /*e540*/  MOV R105, RZ ;  /* 0x000000ff00697202 */ /* 0x000fe40000000f00 */
        /* <DEDUP_REMOVED lines=11> */
.L_x_1746:
[----:B------:R-:W-:Y:S05]  /*e600*/  BSYNC.RECONVERGENT B3 ;  /* 0x0000000000037941 */ /* 0x000fea0003800200 */
.L_x_1745:
[----:B------:R-:W-:Y:S02]  /*e610*/  F2FP.BF16.F32.PACK_AB R208, RZ, R105 ;  /* 0x00000069ffd0723e */ /* 0x000fe400000010ff */
[----:B------:R-:W-:Y:S02]  /*e620*/  MOV R105, R209 ;  /* 0x000000d100697202 */ /* 0x000fe40000000f00 */
[----:B------:R-:W-:-:S07]  /*e630*/  PRMT R168, R168, 0x5410, R208 ;  /* 0x00005410a8a87816 */ /* 0x000fce00000000d0 */
.L_x_1742:
[----:B------:R-:W-:Y:S05]  /*e640*/  BSYNC.RECONVERGENT B2 ;  /* 0x0000000000027941 */ /* 0x000fea0003800200 */
.L_x_1741:
        /* <DEDUP_REMOVED lines=15> */
.L_x_1750:
[----:B------:R-:W-:Y:S05]  /*e740*/  BSYNC.RECONVERGENT B3 ;  /* 0x0000000000037941 */ /* 0x000fea0003800200 */
.L_x_1749:
        /* <DEDUP_REMOVED lines=13> */
.L_x_1752:
[----:B------:R-:W-:Y:S05]  /*e820*/  BSYNC.RECONVERGENT B3 ;  /* 0x0000000000037941 */ /* 0x000fea0003800200 */
.L_x_1751:
[----:B------:R-:W-:Y:S02]  /*e830*/  F2FP.BF16.F32.PACK_AB R208, RZ, R106 ;  /* 0x0000006affd0723e */ /* 0x000fe400000010ff */
[----:B------:R-:W-:Y:S02]  /*e840*/  MOV R106, R209 ;  /* 0x000000d1006a7202 */ /* 0x000fe40000000f00 */
[----:B------:R-:W-:-:S07]  /*e850*/  PRMT R169, R208, 0x7610, R169 ;  /* 0x00007610d0a97816 */ /* 0x000fce00000000a9 */
.L_x_1748:
[----:B------:R-:W-:Y:S05]  /*e860*/  BSYNC.RECONVERGENT B2 ;  /* 0x0000000000027941 */ /* 0x000fea0003800200 */
.L_x_1747:
        /* <DEDUP_REMOVED lines=16> */
.L_x_1756:
[----:B------:R-:W-:Y:S05]  /*e970*/  BSYNC.RECONVERGENT B3 ;  /* 0x0000000000037941 */ /* 0x000fea0003800200 */
.L_x_1755:
        /* <DEDUP_REMOVED lines=14> */
.L_x_1758:
[----:B------:R-:W-:Y:S05]  /*ea60*/  BSYNC.RECONVERGENT B3 ;  /* 0x0000000000037941 */ /* 0x000fea0003800200 */
.L_x_1757:
[----:B------:R-:W-:Y:S02]  /*ea70*/  F2FP.BF16.F32.PACK_AB R208, RZ, R107 ;  /* 0x0000006bffd0723e */ /* 0x000fe400000010ff */
[----:B------:R-:W-:Y:S02]  /*ea80*/  MOV R107, R209 ;  /* 0x000000d1006b7202 */ /* 0x000fe40000000f00 */
[----:B------:R-:W-:-:S07]  /*ea90*/  PRMT R169, R169, 0x5410, R208 ;  /* 0x00005410a9a97816 */ /* 0x000fce00000000d0 */
.L_x_1754:
[----:B------:R-:W-:Y:S05]  /*eaa0*/  BSYNC.RECONVERGENT B2 ;  /* 0x0000000000027941 */ /* 0x000fea0003800200 */
.L_x_1753:
        /* <DEDUP_REMOVED lines=15> */
.L_x_1762:
[----:B------:R-:W-:Y:S05]  /*eba0*/  BSYNC.RECONVERGENT B3 ;  /* 0x0000000000037941 */ /* 0x000fea0003800200 */
.L_x_1761:
        /* <DEDUP_REMOVED lines=13> */
.L_x_1764:
[----:B------:R-:W-:Y:S05]  /*ec80*/  BSYNC.RECONVERGENT B3 ;  /* 0x0000000000037941 */ /* 0x000fea0003800200 */
.L_x_1763:
[----:B------:R-:W-:Y:S02]  /*ec90*/  F2FP.BF16.F32.PACK_AB R208, RZ, R100 ;  /* 0x00000064ffd0723e */ /* 0x000fe400000010ff */
[----:B------:R-:W-:Y:S02]  /*eca0*/  MOV R100, R209 ;  /* 0x000000d100647202 */ /* 0x000fe40000000f00 */
[----:B------:R-:W-:-:S07]  /*ecb0*/  PRMT R170, R208, 0x7610, R170 ;  /* 0x00007610d0aa7816 */ /* 0x000fce00000000aa */
.L_x_1760:
[----:B------:R-:W-:Y:S05]  /*ecc0*/  BSYNC.RECONVERGENT B2 ;  /* 0x0000000000027941 */ /* 0x000fea0003800200 */
.L_x_1759:
        /* <DEDUP_REMOVED lines=16> */
.L_x_1768:
[----:B------:R-:W-:Y:S05]  /*edd0*/  BSYNC.RECONVERGENT B3 ;  /* 0x0000000000037941 */ /* 0x000fea0003800200 */
.L_x_1767:
        /* <DEDUP_REMOVED lines=14> */
.L_x_1770:
[----:B------:R-:W-:Y:S05]  /*eec0*/  BSYNC.RECONVERGENT B3 ;  /* 0x0000000000037941 */ /* 0x000fea0003800200 */
.L_x_1769:
[----:B------:R-:W-:Y:S02]  /*eed0*/  F2FP.BF16.F32.PACK_AB R208, RZ, R101 ;  /* 0x00000065ffd0723e */ /* 0x000fe400000010ff */
[----:B------:R-:W-:Y:S02]  /*eee0*/  MOV R101, R209 ;  /* 0x000000d100657202 */ /* 0x000fe40000000f00 */
[----:B------:R-:W-:-:S07]  /*eef0*/  PRMT R170, R170, 0x5410, R208 ;  /* 0x00005410aaaa7816 */ /* 0x000fce00000000d0 */
.L_x_1766:
[----:B------:R-:W-:Y:S05]  /*ef00*/  BSYNC.RECONVERGENT B2 ;  /* 0x0000000000027941 */ /* 0x000fea0003800200 */
.L_x_1765:
        /* <DEDUP_REMOVED lines=15> */
.L_x_1774:
[----:B------:R-:W-:Y:S05]  /*f000*/  BSYNC.RECONVERGENT B3 ;  /* 0x0000000000037941 */ /* 0x000fea0003800200 */
.L_x_1773:
        /* <DEDUP_REMOVED lines=13> */
.L_x_1776:
[----:B------:R-:W-:Y:S05]  /*f0e0*/  BSYNC.RECONVERGENT B3 ;  /* 0x0000000000037941 */ /* 0x000fea0003800200 */
.L_x_1775:
[----:B------:R-:W-:Y:S02]  /*f0f0*/  F2FP.BF16.F32.PACK_AB R208, RZ, R102 ;  /* 0x00000066ffd0723e */ /* 0x000fe400000010ff */
[----:B------:R-:W-:Y:S02]  /*f100*/  MOV R102, R209 ;  /* 0x000000d100667202 */ /* 0x000fe40000000f00 */
[----:B------:R-:W-:-:S07]  /*f110*/  PRMT R171, R208, 0x7610, R171 ;  /* 0x00007610d0ab7816 */ /* 0x000fce00000000ab */
.L_x_1772:
[----:B------:R-:W-:Y:S05]  /*f120*/  BSYNC.RECONVERGENT B2 ;  /* 0x0000000000027941 */ /* 0x000fea0003800200 */
.L_x_1771:
[----:B------:R-:W-:Y:S05]  /*f130*/  @!P2 BRA `(.L_x_1705) ;  /* 0x000000000050a947 */ /* 0x000fea0003800000 */
[----:B------:R-:W-:Y:S01]  /*f140*/  FFMA.FTZ R232, R240, R232, R234 ;  /* 0x000000e8f0e87223 */ /* 0x000fe200000100ea */
[----:B------:R-:W-:Y:S02]  /*f150*/  ISETP.GE.U32.AND P1, PT, R206, RZ, PT ;  /* 0x000000ffce00720c */ /* 0x000fe40003f26070 */
[----:B------:R-:W-:Y:S01]  /*f160*/  ISETP.GT.AND P3, PT, R228, RZ, PT ;  /* 0x000000ffe400720c */ /* 0x000fe20003f64270 */
[----:B------:R-:W-:Y:S01]  /*f170*/  FADD.FTZ R232, R239, -R232 ;  /* 0x800000e8efe87221 */ /* 0x000fe20000010000 */
[----:B------:R-:W-:Y:S02]  /*f180*/  ISETP.GE.U32.AND.EX P1, PT, R207, 0x1000000, PT, P1 ;  /* 0x01000000cf00780c */ /* 0x000fe40003f26110 */
[----:B0-----:R-:W-:Y:S01]  /*f190*/  PRMT R209, R39, 0x7632, R209 ;  /* 0x0000763227d17816 */ /* 0x001fe200000000d1 */
[----:B------:R-:W-:-:S05]  /*f1a0*/  FMUL.FTZ R206, R229, R232 ;  /* 0x000000e8e5ce7220 */ /* 0x000fca0000410000 */
[----:B------:R-:W-:-:S05]  /*f1b0*/  FSEL R206, R206, RZ, P3 ;  /* 0x000000ffcece7208 */ /* 0x000fca0001800000 */
[----:B------:R-:W-:Y:S01]  /*f1c0*/  FMUL.FTZ R206, R206, UR13 ;  /* 0x0000000dcece7c20 */ /* 0x000fe20008410000 */
[----:B-----5:R-:W-:Y:S02]  /*f1d0*/  @P1 PRMT R207, R167, 0x7632, R207 ;  /* 0x00007632a7cf1816 */ /* 0x020fe400000000cf */
[----:B------:R-:W-:Y:S01]  /*f1e0*/  @P1 SHF.L.U32 R209, R209, 0x10, RZ ;  /* 0x00000010d1d11819 */ /* 0x000fe200000006ff */
[----:B------:R-:W-:Y:S01]  /*f1f0*/  FMUL.FTZ R208, R206, UR12 ;  /* 0x0000000cced07c20 */ /* 0x000fe20008410000 */
[----:B------:R-:W-:Y:S01]  /*f200*/  HFMA2 R206, -RZ, RZ, 0, 0 ;  /* 0x00000000ffce7431 */ /* 0x000fe200000001ff */
[----:B------:R-:W-:-:S05]  /*f210*/  @P1 SHF.L.U32 R207, R207, 0x10, RZ ;  /* 0x00000010cfcf1819 */ /* 0x000fca00000006ff */
[----:B------:R-:W-:Y:S01]  /*f220*/  @P1 FMUL.FTZ R206, R208, R207 ;  /* 0x000000cfd0ce1220 */ /* 0x000fe20000410000 */
[----:B------:R-:W-:Y:S01]  /*f230*/  MOV R207, RZ ;  /* 0x000000ff00cf7202 */ /* 0x000fe20000000f00 */
[----:B------:R-:W-:Y:S02]  /*f240*/  @P1 FMUL.FTZ R207, R209, R208 ;  /* 0x000000d0d1cf1220 */ /* 0x000fe40000410000 */
[----:B------:R-:W-:-:S03]  /*f250*/  FADD.FTZ R103, R103, R206 ;  /* 0x000000ce67677221 */ /* 0x000fc60000010000 */
[----:B------:R-:W-:-:S04]  /*f260*/  F2FP.BF16.F32.PACK_AB R207, RZ, R207 ;  /* 0x000000cfffcf723e */ /* 0x000fc800000010ff */
[----:B------:R-:W-:-:S07]  /*f270*/  PRMT R171, R171, 0x5410, R207 ;  /* 0x00005410abab7816 */ /* 0x000fce00000000cf */
.L_x_1705:
[----:B------:R-:W-:Y:S05]  /*f280*/  BSYNC.RECONVERGENT B1 ;  /* 0x0000000000017941 */ /* 0x000fea0003800200 */
.L_x_1688:
[----:B0-----:R-:W0:Y:S01]  /*f290*/  @P0 LDC.64 R210, c[0x0][0x478] ;  /* 0x00011e00ffd20b82 */ /* 0x001e220000000a00 */
        /* <DEDUP_REMOVED lines=10> */
.L_x_1397:
[----:B------:R-:W-:Y:S05]  /*f340*/  BSYNC B0 ;  /* 0x0000000000007941 */ /* 0x000fea0003800000 */
.L_x_1396:
        /* <DEDUP_REMOVED lines=39> */
[----:B---3--:R-:W-:-:S03]  /*f5c0*/  FADD.FTZ R5, RZ, R5 ;  /* 0x00000005ff057221 */ /* 0x008fc60000010000 */
[----:B------:R-:W3:Y:S01]  /*f5d0*/  LDS R29, [R8+0x3400] ;  /* 0x00340000081d7984 */ /* 0x000ee20000000800 */
[----:B--2---:R-:W-:-:S03]  /*f5e0*/  FADD.FTZ R2, R2, R11 ;  /* 0x0000000b02027221 */ /* 0x004fc60000010000 */
[----:B------:R-:W2:Y:S01]  /*f5f0*/  LDS R30, [R8+0x3600] ;  /* 0x00360000081e7984 */ /* 0x000ea20000000800 */
[----:B------:R-:W-:Y:S01]  /*f600*/  FADD.FTZ R3, R3, R12 ;  /* 0x0000000c03037221 */ /* 0x000fe20000010000 */
[----:B------:R-:W-:Y:S02]  /*f610*/  FADD.FTZ R4, R4, R13 ;  /* 0x0000000d04047221 */ /* 0x000fe40000010000 */
        /* <DEDUP_REMOVED lines=9> */
[----:B0-----:R-:W-:-:S03]  /*f6b0*/  FADD.FTZ R5, R5, R22 ;  /* 0x0000001605057221 */ /* 0x001fc60000010000 */
[----:B------:R-:W0:Y:S01]  /*f6c0*/  LDS R16, [R8+0x1a00] ;  /* 0x001a000008107984 */ /* 0x000e220000000800 */
[----:B-1----:R-:W-:-:S03]  /*f6d0*/  FADD.FTZ R27, R2, R27 ;  /* 0x0000001b021b7221 */ /* 0x002fc60000010000 */
[----:B------:R-:W1:Y:S01]  /*f6e0*/  LDS R18, [R8+0x1c00] ;  /* 0x001c000008127984 */ /* 0x000e620000000800 */
[----:B----4-:R-:W-:-:S03]  /*f6f0*/  FADD.FTZ R11, R3, R28 ;  /* 0x0000001c030b7221 */ /* 0x010fc60000010000 */
[----:B------:R-:W4:Y:S01]  /*f700*/  LDS R17, [R8+0x1e00] ;  /* 0x001e000008117984 */ /* 0x000f220000000800 */
[----:B---3--:R-:W-:-:S03]  /*f710*/  FADD.FTZ R29, R4, R29 ;  /* 0x0000001d041d7221 */ /* 0x008fc60000010000 */
[----:B------:R-:W3:Y:S01]  /*f720*/  LDS R23, [R8+0x2800] ;  /* 0x0028000008177984 */ /* 0x000ee20000000800 */
[----:B--2---:R-:W-:-:S03]  /*f730*/  FADD.FTZ R13, R5, R30 ;  /* 0x0000001e050d7221 */ /* 0x004fc60000010000 */
[----:B------:R-:W2:Y:S04]  /*f740*/  LDS R24, [R8+0x2a00] ;  /* 0x002a000008187984 */ /* 0x000ea80000000800 */
[----:B------:R-:W2:Y:S01]  /*f750*/  LDS R26, [R8+0x2c00] ;  /* 0x002c0000081a7984 */ /* 0x000ea20000000800 */
[----:B------:R-:W-:-:S03]  /*f760*/  FADD.FTZ R6, RZ, R6 ;  /* 0x00000006ff067221 */ /* 0x000fc60000010000 */
[----:B------:R-:W2:Y:S01]  /*f770*/  LDS R25, [R8+0x2e00] ;  /* 0x002e000008197984 */ /* 0x000ea20000000800 */
[----:B------:R-:W-:-:S03]  /*f780*/  FADD.FTZ R7, RZ, R7 ;  /* 0x00000007ff077221 */ /* 0x000fc60000010000 */
[----:B------:R-:W2:Y:S01]  /*f790*/  LDS R3, [R8+0x3800] ;  /* 0x0038000008037984 */ /* 0x000ea20000000800 */
[----:B------:R-:W-:-:S03]  /*f7a0*/  FADD.FTZ R9, RZ, R9 ;  /* 0x00000009ff097221 */ /* 0x000fc60000010000 */
[----:B------:R-:W2:Y:S01]  /*f7b0*/  LDS R2, [R8+0x3a00] ;  /* 0x003a000008027984 */ /* 0x000ea20000000800 */
[----:B------:R-:W-:-:S03]  /*f7c0*/  FADD.FTZ R10, RZ, R10 ;  /* 0x0000000aff0a7221 */ /* 0x000fc60000010000 */
[----:B------:R-:W2:Y:S01]  /*f7d0*/  LDS R4, [R8+0x3c00] ;  /* 0x003c000008047984 */ /* 0x000ea20000000800 */
[----:B------:R-:W-:-:S03]  /*f7e0*/  FADD.FTZ R6, R6, R15 ;  /* 0x0000000f06067221 */ /* 0x000fc60000010000 */
[----:B------:R-:W2:Y:S01]  /*f7f0*/  LDS R5, [R8+0x3e00] ;  /* 0x003e000008057984 */ /* 0x000ea20000000800 */
[----:B0-----:R-:W-:Y:S01]  /*f800*/  FADD.FTZ R7, R7, R16 ;  /* 0x0000001007077221 */ /* 0x001fe20000010000 */
[----:B------:R-:W-:Y:S01]  /*f810*/  BAR.SYNC.DEFER_BLOCKING 0x0 ;  /* 0x0000000000007b1d */ /* 0x000fe20000010000 */
[----:B-1----:R-:W-:Y:S01]  /*f820*/  FADD.FTZ R9, R9, R18 ;  /* 0x0000001209097221 */ /* 0x002fe20000010000 */
[----:B----4-:R-:W-:Y:S01]  /*f830*/  FADD.FTZ R10, R10, R17 ;  /* 0x000000110a0a7221 */ /* 0x010fe20000010000 */
[----:B---3--:R-:W-:Y:S01]  /*f840*/  FADD.FTZ R6, R6, R23 ;  /* 0x0000001706067221 */ /* 0x008fe20000010000 */
[----:B--2---:R-:W-:Y:S01]  /*f850*/  FADD.FTZ R7, R7, R24 ;  /* 0x0000001807077221 */ /* 0x004fe20000010000 */
[----:B------:R-:W-:Y:S01]  /*f860*/  FADD.FTZ R9, R9, R26 ;  /* 0x0000001a09097221 */ /* 0x000fe20000010000 */
[----:B------:R-:W-:Y:S01]  /*f870*/  FADD.FTZ R10, R10, R25 ;  /* 0x000000190a0a7221 */ /* 0x000fe20000010000 */
        /* <DEDUP_REMOVED lines=36> */
[----:B0-----:R-:W-:-:S03]  /*fac0*/  FADD.FTZ R16, RZ, R16 ;  /* 0x00000010ff107221 */ /* 0x001fc60000010000 */
        /* <DEDUP_REMOVED lines=39> */
[----:B0-----:R-:W-:Y:S01]  /*fd40*/  FADD.FTZ R57, R16, R57 ;  /* 0x0000003910397221 */ /* 0x001fe20000010000 */
        /* <DEDUP_REMOVED lines=38> */
[----:B------:R-:W-:Y:S01]  /*ffb0*/  FADD.FTZ R20, R0, R7 ;  /* 0x0000000700147221 */ /* 0x000fe20000010000 */
[----:B------:R-:W-:Y:S01]  /*ffc0*/  IADD3 R4, P1, PT, R6, UR16, RZ ;  /* 0x0000001006047c10 */ /* 0x000fe2000ff3e0ff */
[----:B------:R-:W4:Y:S01]  /*ffd0*/  LDS R33, [R8+0x1800] ;  /* 0x0018000008217984 */ /* 0x000f220000000800 */
[----:B------:R-:W-:Y:S01]  /*ffe0*/  IADD3.X R3, PT, PT, R22, UR19, RZ, P0, !PT ;  /* 0x0000001316037c10 */ /* 0x000fe200087fe4ff */
[----:B------:R-:W-:Y:S01]  /*fff0*/  FADD.FTZ R20, R20, R39 ;  /* 0x0000002714147221 */ /* 0x000fe20000010000 */
[----:B------:R-:W-:Y:S01]  /*10000*/  IADD3.X R5, PT, PT, R22, UR17, RZ, P1, !PT ;  /* 0x0000001116057c10 */ /* 0x000fe20008ffe4ff */
[----:B------:R-:W4:Y:S01]  /*10010*/  LDS R43, [R8+0x2600] ;  /* 0x00260000082b7984 */ /* 0x000f220000000800 */
[----:B------:R-:W-:Y:S01]  /*10020*/  IADD3 R6, P0, PT, R6, UR4, RZ ;  /* 0x0000000406067c10 */ /* 0x000fe2000ff1e0ff */
[----:B------:R-:W-:-:S02]  /*10030*/  FADD.FTZ R10, RZ, R10 ;  /* 0x0000000aff0a7221 */ /* 0x000fc40000010000 */
[----:B------:R-:W4:Y:S01]  /*10040*/  LDS R67, [R8+0x3400] ;  /* 0x0034000008437984 */ /* 0x000f220000000800 */
[----:B------:R-:W-:Y:S01]  /*10050*/  IADD3.X R7, PT, PT, R22, UR5, RZ, P0, !PT ;  /* 0x0000000516077c10 */ /* 0x000fe200087fe4ff */
[----:B------:R-:W-:Y:S02]  /*10060*/  FADD.FTZ R12, RZ, R12 ;  /* 0x0000000cff0c7221 */ /* 0x000fe40000010000 */
[----:B------:R-:W4:Y:S01]  /*10070*/  LDS R0, [R8+0xc00] ;  /* 0x000c000008007984 */ /* 0x000f220000000800 */
[----:B------:R-:W-:-:S03]  /*10080*/  FADD.FTZ R10, R10, R25 ;  /* 0x000000190a0a7221 */ /* 0x000fc60000010000 */
[----:B------:R-:W4:Y:S01]  /*10090*/  LDS R35, [R8+0x1a00] ;  /* 0x001a000008237984 */ /* 0x000f220000000800 */
        /* <DEDUP_REMOVED lines=11> */
[----:B------:R-:W-:-:S03]  /*10150*/  FADD.FTZ R14, R14, R33 ;  /* 0x000000210e0e7221 */ /* 0x000fc60000010000 */
[----:B------:R-:W-:Y:S01]  /*10160*/  STG.E desc[UR6][R4.64], R27 ;  /* 0x0000001b04007986 */ /* 0x000fe2000c101906 */
        /* <DEDUP_REMOVED lines=46> */
.L_x_1402:
[----:B------:R-:W-:Y:S01]  /*10450*/  HFMA2 R237, -RZ, RZ, 0, 5.9604644775390625e-08 ;  /* 0x00000001ffed7431 */ /* 0x000fe200000001ff */
[----:B------:R-:W-:Y:S01]  /*10460*/  BSSY B1, `(.L_x_1778) ;  /* 0x0000006000017945 */ /* 0x000fe20003800000 */
[----:B------:R-:W-:Y:S02]  /*10470*/  MOV R236, 0x1f ;  /* 0x0000001f00ec7802 */ /* 0x000fe40000000f00 */
[----:B------:R-:W-:-:S07]  /*10480*/  MOV R235, 0xffffffff ;  /* 0xffffffff00eb7802 */ /* 0x000fce0000000f00 */
[----:B-----5:R-:W-:Y:S05]  /*10490*/  WARPSYNC.COLLECTIVE R235, `(.L_x_1779) ;  /* 0x00000000eb087348 */ /* 0x020fea0003c00000 */
[----:B------:R0:W1:Y:S02]  /*104a0*/  SHFL.BFLY P0, R241, R232, R237, R236 ;  /* 0x0c0000ede8f17389 */ /* 0x00006400000000ec */
[----:B01---5:R-:W-:Y:S05]  /*104b0*/  ENDCOLLECTIVE ;  /* 0x000000000000791b */ /* 0x023fea0003800000 */
.L_x_1779:
[----:B------:R-:W-:Y:S05]  /*104c0*/  BSYNC B1 ;  /* 0x0000000000017941 */ /* 0x000fea0003800000 */
.L_x_1778:
        /* <DEDUP_REMOVED lines=8> */
.L_x_1780:
[----:B------:R-:W-:Y:S01]  /*10550*/  HFMA2 R237, -RZ, RZ, 0, 1.1920928955078125e-07 ;  /* 0x00000002ffed7431 */ /* 0x000fe200000001ff */
[----:B------:R-:W-:Y:S01]  /*10560*/  MOV R232, R238 ;  /* 0x000000ee00e87202 */ /* 0x000fe20000000f00 */
[----:B------:R-:W-:-:S07]  /*10570*/  FADD.FTZ R234, R241, R234 ;  /* 0x000000eaf1ea7221 */ /* 0x000fce0000010000 */
[----:B------:R-:W-:Y:S05]  /*10580*/  WARPSYNC.COLLECTIVE R235, `(.L_x_1781) ;  /* 0x00000000eb087348 */ /* 0x000fea0003c00000 */
[----:B------:R0:W1:Y:S02]  /*10590*/  SHFL.BFLY P0, R241, R232, R237, R236 ;  /* 0x0c0000ede8f17389 */ /* 0x00006400000000ec */
[----:B01----:R-:W-:Y:S05]  /*105a0*/  ENDCOLLECTIVE ;  /* 0x000000000000791b */ /* 0x003fea0003800000 */
.L_x_1781:
[----:B------:R-:W-:Y:S01]  /*105b0*/  MOV R232, R234 ;  /* 0x000000ea00e87202 */ /* 0x000fe20000000f00 */
[----:B------:R-:W-:-:S07]  /*105c0*/  FADD.FTZ R238, R238, R241 ;  /* 0x000000f1eeee7221 */ /* 0x000fce0000010000 */
[----:B------:R-:W-:Y:S05]  /*105d0*/  WARPSYNC.COLLECTIVE R235, `(.L_x_1782) ;  /* 0x00000000eb087348 */ /* 0x000fea0003c00000 */
[----:B------:R0:W1:Y:S02]  /*105e0*/  SHFL.BFLY P0, R241, R232, R237, R236 ;  /* 0x0c0000ede8f17389 */ /* 0x00006400000000ec */
[----:B01----:R-:W-:Y:S05]  /*105f0*/  ENDCOLLECTIVE ;  /* 0x000000000000791b */ /* 0x003fea0003800000 */
.L_x_1782:
[----:B------:R-:W-:Y:S01]  /*10600*/  HFMA2 R237, -RZ, RZ, 0, 2.384185791015625e-07 ;  /* 0x00000004ffed7431 */ /* 0x000fe200000001ff */
[----:B------:R-:W-:Y:S01]  /*10610*/  MOV R232, R238 ;  /* 0x000000ee00e87202 */ /* 0x000fe20000000f00 */
[----:B------:R-:W-:-:S07]  /*10620*/  FADD.FTZ R234, R234, R241 ;  /* 0x000000f1eaea7221 */ /* 0x000fce0000010000 */
[----:B------:R-:W-:Y:S05]  /*10630*/  WARPSYNC.COLLECTIVE R235, `(.L_x_1783) ;  /* 0x00000000eb087348 */ /* 0x000fea0003c00000 */
[----:B------:R0:W1:Y:S02]  /*10640*/  SHFL.BFLY P0, R241, R232, R237, R236 ;  /* 0x0c0000ede8f17389 */ /* 0x00006400000000ec */
[----:B01----:R-:W-:Y:S05]  /*10650*/  ENDCOLLECTIVE ;  /* 0x000000000000791b */ /* 0x003fea0003800000 */
.L_x_1783:
[----:B------:R-:W-:Y:S01]  /*10660*/  MOV R232, R234 ;  /* 0x000000ea00e87202 */ /* 0x000fe20000000f00 */
[----:B------:R-:W-:-:S07]  /*10670*/  FADD.FTZ R238, R238, R241 ;  /* 0x000000f1eeee7221 */ /* 0x000fce0000010000 */
[----:B------:R-:W-:Y:S05]  /*10680*/  WARPSYNC.COLLECTIVE R235, `(.L_x_1784) ;  /* 0x00000000eb087348 */ /* 0x000fea0003c00000 */
[----:B------:R0:W1:Y:S02]  /*10690*/  SHFL.BFLY P0, R241, R232, R237, R236 ;  /* 0x0c0000ede8f17389 */ /* 0x00006400000000ec */
[----:B01----:R-:W-:Y:S05]  /*106a0*/  ENDCOLLECTIVE ;  /* 0x000000000000791b */ /* 0x003fea0003800000 */
.L_x_1784:
[----:B------:R-:W-:Y:S01]  /*106b0*/  HFMA2 R237, -RZ, RZ, 0, 4.76837158203125e-07 ;  /* 0x00000008ffed7431 */ /* 0x000fe200000001ff */
[----:B------:R-:W-:Y:S01]  /*106c0*/  MOV R232, R238 ;  /* 0x000000ee00e87202 */ /* 0x000fe20000000f00 */
[----:B------:R-:W-:-:S07]  /*106d0*/  FADD.FTZ R234, R234, R241 ;  /* 0x000000f1eaea7221 */ /* 0x000fce0000010000 */
[----:B------:R-:W-:Y:S05]  /*106e0*/  WARPSYNC.COLLECTIVE R235, `(.L_x_1785) ;  /* 0x00000000eb087348 */ /* 0x000fea0003c00000 */
[----:B------:R0:W1:Y:S02]  /*106f0*/  SHFL.BFLY P0, R241, R232, R237, R236 ;  /* 0x0c0000ede8f17389 */ /* 0x00006400000000ec */
[----:B01----:R-:W-:Y:S05]  /*10700*/  ENDCOLLECTIVE ;  /* 0x000000000000791b */ /* 0x003fea0003800000 */
.L_x_1785:
[----:B------:R-:W-:Y:S01]  /*10710*/  MOV R232, R234 ;  /* 0x000000ea00e87202 */ /* 0x000fe20000000f00 */
[----:B------:R-:W-:-:S07]  /*10720*/  FADD.FTZ R238, R238, R241 ;  /* 0x000000f1eeee7221 */ /* 0x000fce0000010000 */
[----:B------:R-:W-:Y:S05]  /*10730*/  WARPSYNC.COLLECTIVE R235, `(.L_x_1786) ;  /* 0x00000000eb087348 */ /* 0x000fea0003c00000 */
[----:B------:R0:W1:Y:S02]  /*10740*/  SHFL.BFLY P0, R241, R232, R237, R236 ;  /* 0x0c0000ede8f17389 */ /* 0x00006400000000ec */
[----:B01----:R-:W-:Y:S05]  /*10750*/  ENDCOLLECTIVE ;  /* 0x000000000000791b */ /* 0x003fea0003800000 */
.L_x_1786:
[----:B------:R-:W-:Y:S01]  /*10760*/  HFMA2 R237, -RZ, RZ, 0, 9.5367431640625e-07 ;  /* 0x00000010ffed7431 */ /* 0x000fe200000001ff */
[----:B------:R-:W-:Y:S01]  /*10770*/  MOV R232, R238 ;  /* 0x000000ee00e87202 */ /* 0x000fe20000000f00 */
[----:B------:R-:W-:-:S07]  /*10780*/  FADD.FTZ R234, R234, R241 ;  /* 0x000000f1eaea7221 */ /* 0x000fce0000010000 */
[----:B------:R-:W-:Y:S05]  /*10790*/  WARPSYNC.COLLECTIVE R235, `(.L_x_1787) ;  /* 0x00000000eb087348 */ /* 0x000fea0003c00000 */
[----:B------:R0:W1:Y:S02]  /*107a0*/  SHFL.BFLY P0, R241, R232, R237, R236 ;  /* 0x0c0000ede8f17389 */ /* 0x00006400000000ec */
[----:B01----:R-:W-:Y:S05]  /*107b0*/  ENDCOLLECTIVE ;  /* 0x000000000000791b */ /* 0x003fea0003800000 */
.L_x_1787:
[----:B------:R-:W-:Y:S02]  /*107c0*/  MOV R232, R234 ;  /* 0x000000ea00e87202 */ /* 0x000fe40000000f00 */
[----:B------:R-:W-:-:S07]  /*107d0*/  MOV R242, R241 ;  /* 0x000000f100f27202 */ /* 0x000fce0000000f00 */
[----:B------:R-:W-:Y:S05]  /*107e0*/  WARPSYNC.COLLECTIVE R235, `(.L_x_1788) ;  /* 0x00000000eb087348 */ /* 0x000fea0003c00000 */
[----:B------:R0:W1:Y:S02]  /*107f0*/  SHFL.BFLY P0, R241, R232, R237, R236 ;  /* 0x0c0000ede8f17389 */ /* 0x00006400000000ec */
[----:B01----:R-:W-:Y:S05]  /*10800*/  ENDCOLLECTIVE ;  /* 0x000000000000791b */ /* 0x003fea0003800000 */
.L_x_1788:
[----:B------:R-:W-:Y:S05]  /*10810*/  BRA `(.L_x_1789) ;  /* 0xffffff1c00c87947 */ /* 0x000fea000383ffff */
.L_x_1790:
        /* <DEDUP_REMOVED lines=14> */
.L_x_19965:


//--------------------- .text._ZN10layer_norm13ln_bwd_kernelINS_13Kernel_traitsI6__halfS2_S2_S2_fjLj1024ELj1ELj4ELj1ELj16ENS_18Kernel_traits_baseILj1024ES2_S2_S2_S2_fjLj128EEEEELb0ELb0ELb0ELb0EEEvNS_9BwdParamsE --------------------------
	.section	.text._ZN10layer_norm13ln_bwd_kernelINS_13Kernel_traitsI6__halfS2_S2_S2_fjLj1024ELj1ELj4ELj1ELj16ENS_18Kernel_traits_baseILj1024ES2_S2_S2_S2_fjLj128EEEEELb0ELb0ELb0ELb0EEEvNS_9BwdParamsE,"ax",@progbits
	.align	128
        .global         _ZN10layer_norm13ln_bwd_kernelINS_13Kernel_traitsI6__halfS2_S2_S2_fjLj1024ELj1ELj4ELj1ELj16ENS_18Kernel_traits_baseILj1024ES2_S2_S2_S2_fjLj128EEEEELb0ELb0ELb0ELb0EEEvNS_9BwdParamsE
        .type           _ZN10layer_norm13ln_bwd_kernelINS_13Kernel_traitsI6__halfS2_S2_S2_fjLj1024ELj1ELj4ELj1ELj16ENS_18Kernel_traits_baseILj1024ES2_S2_S2_S2_fjLj128EEEEELb0ELb0ELb0ELb0EEEvNS_9BwdParamsE,@function
        .size           _ZN10layer_norm13ln_bwd_kernelINS_13Kernel_traitsI6__halfS2_S2_S2_fjLj1024ELj1ELj4ELj1ELj16ENS_18Kernel_traits_baseILj1024ES2_S2_S2_S2_fjLj128EEEEELb0ELb0ELb0ELb0EEEvNS_9BwdParamsE,(.L_x_19966 - _ZN10layer_norm13ln_bwd_kernelINS_13Kernel_traitsI6__halfS2_S2_S2_fjLj1024ELj1ELj4ELj1ELj16ENS_18Kernel_traits_baseILj1024ES2_S2_S2_S2_fjLj128EEEEELb0ELb0ELb0ELb0EEEvNS_9BwdParamsE)
        .other          _ZN10layer_norm13ln_bwd_kernelINS_13Kernel_traitsI6__halfS2_S2_S2_fjLj1024ELj1ELj4ELj1ELj16ENS_18Kernel_traits_baseILj1024ES2_S2_S2_S2_fjLj128EEEEELb0ELb0ELb0ELb0EEEvNS_9BwdParamsE,@"STO_CUDA_ENTRY STV_DEFAULT"
_ZN10layer_norm13ln_bwd_kernelINS_13Kernel_traitsI6__halfS2_S2_S2_fjLj1024ELj1ELj4ELj1ELj16ENS_18Kernel_traits_baseILj1024ES2_S2_S2_S2_fjLj128EEEEELb0ELb0ELb0ELb0EEEvNS_9BwdParamsE:
.text._ZN10layer_norm13ln_bwd_kernelINS_13Kernel_traitsI6__halfS2_S2_S2_fjLj1024ELj1ELj4ELj1ELj16ENS_18Kernel_traits_baseILj1024ES2_S2_S2_S2_fjLj128EEEEELb0ELb0ELb0ELb0EEEvNS_9BwdParamsE:
        /* <DEDUP_REMOVED lines=92> */
[----:B0-----:R-:W-:-:S02]  /*05c0*/  ISETP.NE.U32.AND P0, PT, RZ, UR4, PT ;  /* 0x00000004ff007c0c */ /* 0x001fc4000bf05070 */
[----:B------:R-:W-:Y:S02]  /*05d0*/  CS2R R78, SRZ ;  /* 0x00000000004e7805 */ /* 0x000fe4000001ff00 */
[----:B------:R-:W-:Y:S02]  /*05e0*/  CS2R R80, SRZ ;  /* 0x0000000000507805 */ /* 0x000fe4000001ff00 */
[----:B------:R-:W-:Y:S02]  /*05f0*/  CS2R R82, SRZ ;  /* 0x0000000000527805 */ /* 0x000fe4000001ff00 */
[----:B------:R-:W-:Y:S02]  /*0600*/  ISETP.NE.AND.EX P0, PT, RZ, UR5, PT, P0 ;  /* 0x00000005ff007c0c */ /* 0x000fe4000bf05300 */
        /* <DEDUP_REMOVED lines=11> */
[----:B------:R-:W-:-:S07]  /*06c0*/  CS2R R122, SRZ ;  /* 0x00000000007a7805 */ /* 0x000fce000001ff00 */
.L_x_1839:
[----:B------:R-:W0:Y:S08]  /*06d0*/  @P0 LDC.64 R140, c[0x0][0x3e0] ;  /* 0x0000f800ff8c0b82 */ /* 0x000e300000000a00 */
[----:B------:R-:W1:Y:S08]  /*06e0*/  LDC.64 R136, c[0x0][0x3c0] ;  /* 0x0000f000ff887b82 */ /* 0x000e700000000a00 */
[----:B------:R-:W2:Y:S01]  /*06f0*/  LDC.64 R138, c[0x0][0x3c8] ;  /* 0x0000f200ff8a7b82 */ /* 0x000ea20000000a00 */
[----:B0-----:R-:W-:-:S06]  /*0700*/  @P0 IMAD.WIDE R140, R5, 0x2, R140 ;  /* 0x00000002058c0825 */ /* 0x001fcc00078e028c */
[----:B------:R-:W3:Y:S01]  /*0710*/  @P0 LDG.E.U16 R140, desc[UR6][R140.64] ;  /* 0x000000068c8c0981 */ /* 0x000ee2000c1e1500 */
[----:B-1----:R-:W-:-:S06]  /*0720*/  IMAD.WIDE R136, R5, 0x4, R136 ;  /* 0x0000000405887825 */ /* 0x002fcc00078e0288 */
[----:B------:R0:W4:Y:S01]  /*0730*/  LDG.E R136, desc[UR6][R136.64] ;  /* 0x0000000688887981 */ /* 0x000122000c1e1900 */
[----:B--2---:R-:W-:-:S05]  /*0740*/  IMAD.WIDE R138, R5, 0x4, R138 ;  /* 0x00000004058a7825 */ /* 0x004fca00078e028a */
[----:B-----5:R1:W5:Y:S01]  /*0750*/  LDG.E R147, desc[UR6][R138.64] ;  /* 0x000000068a937981 */ /* 0x020362000c1e1900 */
[----:B------:R-:W0:Y:S01]  /*0760*/  S2R R0, SR_TID.X ;  /* 0x0000000000007919 */ /* 0x000e220000002100 */
[----:B------:R-:W-:Y:S02]  /*0770*/  ISETP.NE.U32.AND P1, PT, RZ, UR10, PT ;  /* 0x0000000aff007c0c */ /* 0x000fe4000bf25070 */
[----:B------:R-:W-:Y:S02]  /*0780*/  MOV R2, UR14 ;  /* 0x0000000e00027c02 */ /* 0x000fe40008000f00 */
[----:B------:R-:W-:-:S03]  /*0790*/  ISETP.NE.AND.EX P1, PT, RZ, UR11, PT, P1 ;  /* 0x0000000bff007c0c */ /* 0x000fc6000bf25310 */
[----:B------:R-:W-:Y:S02]  /*07a0*/  IMAD R4, R5, R2, RZ ;  /* 0x0000000205047224 */ /* 0x000fe400078e02ff */
[----:B------:R-:W-:-:S03]  /*07b0*/  HFMA2 R145, -RZ, RZ, 1.875, 0 ;  /* 0x3f800000ff917431 */ /* 0x000fc600000001ff */
[----:B------:R-:W-:Y:S01]  /*07c0*/  SHF.R.S32.HI R143, RZ, 0x1f, R4 ;  /* 0x0000001fff8f7819 */ /* 0x000fe20000011404 */
[----:B------:R-:W-:Y:S01]  /*07d0*/  BSSY.RECONVERGENT B1, `(.L_x_1793) ;  /* 0x00002ed000017945 */ /* 0x000fe20003800200 */
[----:B------:R-:W-:Y:S02]  /*07e0*/  ISETP.NE.AND P2, PT, RZ, UR8, PT ;  /* 0x00000008ff007c0c */ /* 0x000fe4000bf45270 */
[----:B------:R-:W-:Y:S02]  /*07f0*/  LEA.HI R4, R143, R4, RZ, 0x3 ;  /* 0x000000048f047211 */ /* 0x000fe400078f18ff */
[----:B0-----:R-:W-:-:S04]  /*0800*/  LOP3.LUT R137, R0, 0x1f, RZ, 0xc0, !PT ;  /* 0x0000001f00897812 */ /* 0x001fc800078ec0ff */
[----:B------:R-:W-:Y:S01]  /*0810*/  LEA.HI.SX32 R4, R4, R137, 0x1d ;  /* 0x0000008904047211 */ /* 0x000fe200078feaff */
[----:B---3--:R-:W-:Y:S01]  /*0820*/  @P0 HADD2.F32 R145, -RZ, R140.H0_H0 ;  /* 0x2000008cff910230 */ /* 0x008fe20000004100 */
[----:B----4-:R-:W-:Y:S01]  /*0830*/  FSEL R180, R136, RZ, !P2 ;  /* 0x000000ff88b47208 */ /* 0x010fe20005000000 */
[----:B-1----:R-:W-:Y:S06]  /*0840*/  @P1 BRA `(.L_x_1794) ;  /* 0x0000001400b41947 */ /* 0x002fec0003800000 */
        /* <DEDUP_REMOVED lines=15> */
[--C-:B------:R-:W-:Y:S02]  /*0940*/  HADD2.F32 R177, -RZ, R36.reuse.H0_H0 ;  /* 0x20000024ffb17230 */ /* 0x100fe40000004100 */
[----:B------:R-:W-:Y:S02]  /*0950*/  HADD2.F32 R176, -RZ, R36.H1_H1 ;  /* 0x30000024ffb07230 */ /* 0x000fe40000004100 */
[--C-:B------:R-:W-:Y:S02]  /*0960*/  HADD2.F32 R173, -RZ, R37.reuse.H0_H0 ;  /* 0x20000025ffad7230 */ /* 0x100fe40000004100 */
[----:B------:R-:W-:Y:S02]  /*0970*/  HADD2.F32 R172, -RZ, R37.H1_H1 ;  /* 0x30000025ffac7230 */ /* 0x000fe40000004100 */
[----:B------:R-:W-:Y:S02]  /*0980*/  HADD2.F32 R168, -RZ, R38.H1_H1 ;  /* 0x30000026ffa87230 */ /* 0x000fe40000004100 */
[----:B--2---:R-:W-:-:S02]  /*0990*/  HADD2.F32 R165, -RZ, R136.H0_H0 ;  /* 0x20000088ffa57230 */ /* 0x004fc40000004100 */
[----:B------:R-:W-:Y:S02]  /*09a0*/  HADD2.F32 R167, -RZ, R136.H1_H1 ;  /* 0x30000088ffa77230 */ /* 0x000fe40000004100 */
[--C-:B------:R-:W-:Y:S02]  /*09b0*/  HADD2.F32 R169, -RZ, R137.reuse.H0_H0 ;  /* 0x20000089ffa97230 */ /* 0x100fe40000004100 */
[C---:B------:R-:W-:Y:S01]  /*09c0*/  FADD.FTZ R136, -R180.reuse, R165 ;  /* 0x000000a5b4887221 */ /* 0x040fe20000010100 */
[----:B------:R-:W-:Y:S02]  /*09d0*/  HADD2.F32 R181, -RZ, R138.H0_H0 ;  /* 0x2000008affb57230 */ /* 0x000fe40000004100 */
[C---:B------:R-:W-:Y:S01]  /*09e0*/  FADD.FTZ R178, -R180.reuse, R167 ;  /* 0x000000a7b4b27221 */ /* 0x040fe20000010100 */
[----:B------:R-:W-:Y:S02]  /*09f0*/  HADD2.F32 R171, -RZ, R137.H1_H1 ;  /* 0x30000089ffab7230 */ /* 0x000fe40000004100 */
[----:B-----5:R-:W-:Y:S01]  /*0a00*/  FMUL.FTZ R179, R147, R136 ;  /* 0x0000008893b37220 */ /* 0x020fe20000410000 */
[----:B------:R-:W-:Y:S01]  /*0a10*/  FADD.FTZ R136, -R180, R169 ;  /* 0x000000a9b4887221 */ /* 0x000fe20000010100 */
[----:B---3--:R-:W-:-:S02]  /*0a20*/  HADD2.F32 R137, -RZ, R140.H0_H0 ;  /* 0x2000008cff897230 */ /* 0x008fc40000004100 */
[C---:B------:R-:W-:Y:S01]  /*0a30*/  FMUL.FTZ R178, R147.reuse, R178 ;  /* 0x000000b293b27220 */ /* 0x040fe20000410000 */
[--C-:B------:R-:W-:Y:S02]  /*0a40*/  HADD2.F32 R185, -RZ, R139.reuse.H0_H0 ;  /* 0x2000008bffb97230 */ /* 0x100fe40000004100 */
[C---:B------:R-:W-:Y:S01]  /*0a50*/  FMUL.FTZ R175, R147.reuse, R136 ;  /* 0x0000008893af7220 */ /* 0x040fe20000410000 */
[C---:B------:R-:W-:Y:S01]  /*0a60*/  FADD.FTZ R136, -R180.reuse, R181 ;  /* 0x000000b5b4887221 */ /* 0x040fe20000010100 */
[----:B------:R-:W-:Y:S02]  /*0a70*/  HADD2.F32 R187, -RZ, R139.H1_H1 ;  /* 0x3000008bffbb7230 */ /* 0x000fe40000004100 */
[----:B------:R-:W-:Y:S01]  /*0a80*/  FADD.FTZ R174, -R180, R171 ;  /* 0x000000abb4ae7221 */ /* 0x000fe20000010100 */
[----:B------:R-:W-:Y:S02]  /*0a90*/  HADD2.F32 R139, -RZ, R142.H0_H0 ;  /* 0x2000008eff8b7230 */ /* 0x000fe40000004100 */
[----:B------:R-:W-:Y:S01]  /*0aa0*/  FMUL.FTZ R171, R147, R136 ;  /* 0x0000008893ab7220 */ /* 0x000fe20000410000 */
[----:B------:R-:W-:-:S02]  /*0ab0*/  HADD2.F32 R169, -RZ, R38.H0_H0 ;  /* 0x20000026ffa97230 */ /* 0x000fc40000004100 */
[-C--:B------:R-:W-:Y:S01]  /*0ac0*/  FMUL.FTZ R177, R177, R137.reuse ;  /* 0x00000089b1b17220 */ /* 0x080fe20000410000 */
[----:B------:R-:W-:Y:S02]  /*0ad0*/  HADD2.F32 R140, -RZ, R140.H1_H1 ;  /* 0x3000008cff8c7230 */ /* 0x000fe40000004100 */
[----:B------:R-:W-:Y:S01]  /*0ae0*/  FADD.FTZ R76, R76, R137 ;  /* 0x000000894c4c7221 */ /* 0x000fe20000010000 */
[----:B------:R-:W-:Y:S02]  /*0af0*/  HADD2.F32 R183, -RZ, R138.H1_H1 ;  /* 0x3000008affb77230 */ /* 0x000fe40000004100 */
[----:B------:R-:W-:Y:S01]  /*0b00*/  FFMA.FTZ R52, R179, R137, R52 ;  /* 0x00000089b3347223 */ /* 0x000fe20000010034 */
[--C-:B------:R-:W-:Y:S02]  /*0b10*/  HADD2.F32 R138, -RZ, R141.reuse.H0_H0 ;  /* 0x2000008dff8a7230 */ /* 0x100fe40000004100 */
[-C--:B------:R-:W-:Y:S01]  /*0b20*/  FMUL.FTZ R169, R169, R139.reuse ;  /* 0x0000008ba9a97220 */ /* 0x080fe20000410000 */
[----:B------:R-:W-:Y:S01]  /*0b30*/  FADD.FTZ R80, R80, R139 ;  /* 0x0000008b50507221 */ /* 0x000fe20000010000 */
[----:B------:R-:W-:Y:S01]  /*0b40*/  FFMA.FTZ R56, R171, R139, R56 ;  /* 0x0000008bab387223 */ /* 0x000fe20000010038 */
[----:B------:R-:W-:Y:S01]  /*0b50*/  FMUL.FTZ R176, R176, R140 ;  /* 0x0000008cb0b07220 */ /* 0x000fe20000410000 */
[----:B------:R-:W-:Y:S01]  /*0b60*/  FADD.FTZ R137, RZ, R177 ;  /* 0x000000b1ff897221 */ /* 0x000fe20000010000 */
[----:B------:R-:W-:Y:S01]  /*0b70*/  FFMA.FTZ R139, R179, R177, RZ ;  /* 0x000000b1b38b7223 */ /* 0x000fe200000100ff */
[----:B------:R-:W-:-:S02]  /*0b80*/  HADD2.F32 R141, -RZ, R141.H1_H1 ;  /* 0x3000008dff8d7230 */ /* 0x000fc40000004100 */
[-C--:B------:R-:W-:Y:S01]  /*0b90*/  FMUL.FTZ R173, R173, R138.reuse ;  /* 0x0000008aadad7220 */ /* 0x080fe20000410000 */
[----:B------:R-:W-:Y:S01]  /*0ba0*/  FADD.FTZ R78, R78, R138 ;  /* 0x0000008a4e4e7221 */ /* 0x000fe20000010000 */
[----:B------:R-:W-:Y:S01]  /*0bb0*/  FFMA.FTZ R54, R175, R138, R54 ;  /* 0x0000008aaf367223 */ /* 0x000fe20000010036 */
[----:B------:R-:W-:Y:S01]  /*0bc0*/  FADD.FTZ R136, R137, R176 ;  /* 0x000000b089887221 */ /* 0x000fe20000010000 */
[----:B------:R-:W-:Y:S01]  /*0bd0*/  FFMA.FTZ R138, R178, R176, R139 ;  /* 0x000000b0b28a7223 */ /* 0x000fe2000001008b */
[----:B------:R-:W-:Y:S01]  /*0be0*/  FMUL.FTZ R174, R147, R174 ;  /* 0x000000ae93ae7220 */ /* 0x000fe20000410000 */
[----:B------:R-:W-:Y:S01]  /*0bf0*/  FMUL.FTZ R172, R172, R141 ;  /* 0x0000008dacac7220 */ /* 0x000fe20000410000 */
[----:B------:R-:W-:Y:S01]  /*0c00*/  FADD.FTZ R137, R136, R173 ;  /* 0x000000ad88897221 */ /* 0x000fe20000010000 */
[----:B------:R-:W-:Y:S01]  /*0c10*/  FFMA.FTZ R139, R175, R173, R138 ;  /* 0x000000adaf8b7223 */ /* 0x000fe2000001008a */
[----:B------:R-:W-:Y:S02]  /*0c20*/  HADD2.F32 R142, -RZ, R142.H1_H1 ;  /* 0x3000008eff8e7230 */ /* 0x000fe40000004100 */
[----:B------:R-:W-:Y:S01]  /*0c30*/  FADD.FTZ R170, -R180, R183 ;  /* 0x000000b7b4aa7221 */ /* 0x000fe20000010100 */
[----:B------:R-:W-:Y:S01]  /*0c40*/  FADD.FTZ R136, R137, R172 ;  /* 0x000000ac89887221 */ /* 0x000fe20000010000 */
[----:B------:R-:W-:Y:S01]  /*0c50*/  FFMA.FTZ R138, R174, R172, R139 ;  /* 0x000000acae8a7223 */ /* 0x000fe2000001008b */
[----:B------:R-:W-:Y:S01]  /*0c60*/  FADD.FTZ R77, R77, R140 ;  /* 0x0000008c4d4d7221 */ /* 0x000fe20000010000 */
[----:B------:R-:W-:Y:S01]  /*0c70*/  FFMA.FTZ R53, R178, R140, R53 ;  /* 0x0000008cb2357223 */ /* 0x000fe20000010035 */
[----:B------:R-:W-:-:S02]  /*0c80*/  HADD2.F32 R148, -RZ, R143.H0_H0 ;  /* 0x2000008fff947230 */ /* 0x000fc40000004100 */
[----:B------:R-:W-:Y:S01]  /*0c90*/  FADD.FTZ R140, -R180, R185 ;  /* 0x000000b9b48c7221 */ /* 0x000fe20000010100 */
[----:B------:R-:W-:Y:S02]  /*0ca0*/  HADD2.F32 R165, -RZ, R39.H0_H0 ;  /* 0x20000027ffa57230 */ /* 0x000fe40000004100 */
[----:B------:R-:W-:Y:S01]  /*0cb0*/  FMUL.FTZ R168, R168, R142 ;  /* 0x0000008ea8a87220 */ /* 0x000fe20000410000 */
[----:B------:R-:W-:Y:S01]  /*0cc0*/  FMUL.FTZ R170, R147, R170 ;  /* 0x000000aa93aa7220 */ /* 0x000fe20000410000 */
[----:B------:R-:W-:Y:S01]  /*0cd0*/  FADD.FTZ R137, R136, R169 ;  /* 0x000000a988897221 */ /* 0x000fe20000010000 */
[----:B------:R-:W-:Y:S01]  /*0ce0*/  FFMA.FTZ R139, R171, R169, R138 ;  /* 0x000000a9ab8b7223 */ /* 0x000fe2000001008a */
[----:B------:R-:W-:Y:S01]  /*0cf0*/  FADD.FTZ R79, R79, R141 ;  /* 0x0000008d4f4f7221 */ /* 0x000fe20000010000 */
[----:B------:R-:W-:Y:S01]  /*0d00*/  FFMA.FTZ R55, R174, R141, R55 ;  /* 0x0000008dae377223 */ /* 0x000fe20000010037 */
[----:B------:R-:W-:Y:S02]  /*0d10*/  HADD2.F32 R182, -RZ, R143.H1_H1 ;  /* 0x3000008fffb67230 */ /* 0x000fe40000004100 */
[----:B------:R-:W-:Y:S01]  /*0d20*/  FMUL.FTZ R167, R147, R140 ;  /* 0x0000008c93a77220 */ /* 0x000fe20000410000 */
[----:B------:R-:W-:-:S02]  /*0d30*/  HADD2.F32 R141, -RZ, R39.H1_H1 ;  /* 0x30000027ff8d7230 */ /* 0x000fc40000004100 */
[----:B------:R-:W-:Y:S01]  /*0d40*/  FADD.FTZ R166, -R180, R187 ;  /* 0x000000bbb4a67221 */ /* 0x000fe20000010100 */
[----:B------:R-:W-:Y:S01]  /*0d50*/  FMUL.FTZ R165, R165, R148 ;  /* 0x00000094a5a57220 */ /* 0x000fe20000410000 */
[----:B------:R-:W-:Y:S01]  /*0d60*/  FADD.FTZ R136, R137, R168 ;  /* 0x000000a889887221 */ /* 0x000fe20000010000 */
[----:B------:R-:W-:Y:S01]  /*0d70*/  FFMA.FTZ R138, R170, R168, R139 ;  /* 0x000000a8aa8a7223 */ /* 0x000fe2000001008b */
        /* <DEDUP_REMOVED lines=13> */
.L_x_1796:
[----:B------:R-:W-:Y:S05]  /*0e50*/  BSYNC.RECONVERGENT B2 ;  /* 0x0000000000027941 */ /* 0x000fea0003800200 */
.L_x_1795:
        /* <DEDUP_REMOVED lines=8> */
[----:B------:R-:W-:Y:S01]  /*0ee0*/  HADD2.F32 R138, -RZ, R43.H0_H0 ;  /* 0x2000002bff8a7230 */ /* 0x000fe20000004100 */
[----:B------:R-:W-:Y:S01]  /*0ef0*/  IADD3 R140, PT, PT, R140, 0x20, RZ ;  /* 0x000000208c8c7810 */ /* 0x000fe20007ffe0ff */
[--C-:B--2---:R-:W-:Y:S02]  /*0f00*/  HADD2.F32 R7, -RZ, R8.reuse.H0_H0 ;  /* 0x20000008ff077230 */ /* 0x104fe40000004100 */
[----:B------:R-:W-:Y:S02]  /*0f10*/  HADD2.F32 R17, -RZ, R8.H1_H1 ;  /* 0x30000008ff117230 */ /* 0x000fe40000004100 */
[--C-:B------:R-:W-:Y:S02]  /*0f20*/  HADD2.F32 R19, -RZ, R9.reuse.H0_H0 ;  /* 0x20000009ff137230 */ /* 0x100fe40000004100 */
[----:B------:R-:W-:Y:S01]  /*0f30*/  FADD.FTZ R6, -R180, R7 ;  /* 0x00000007b4067221 */ /* 0x000fe20000010100 */
[----:B------:R-:W-:-:S02]  /*0f40*/  HADD2.F32 R137, -RZ, R9.H1_H1 ;  /* 0x30000009ff897230 */ /* 0x000fc40000004100 */
[----:B------:R-:W-:Y:S02]  /*0f50*/  HADD2.F32 R8, -RZ, R40.H0_H0 ;  /* 0x20000028ff087230 */ /* 0x000fe40000004100 */
[----:B-----5:R-:W-:Y:S01]  /*0f60*/  FMUL.FTZ R7, R147, R6 ;  /* 0x0000000693077220 */ /* 0x020fe20000410000 */
[----:B---3--:R-:W-:Y:S02]  /*0f70*/  HADD2.F32 R9, -RZ, R12.H0_H0 ;  /* 0x2000000cff097230 */ /* 0x008fe40000004100 */
[--C-:B------:R-:W-:Y:S02]  /*0f80*/  HADD2.F32 R139, -RZ, R10.reuse.H0_H0 ;  /* 0x2000000aff8b7230 */ /* 0x100fe40000004100 */
[----:B------:R-:W-:Y:S02]  /*0f90*/  HADD2.F32 R141, -RZ, R10.H1_H1 ;  /* 0x3000000aff8d7230 */ /* 0x000fe40000004100 */
[----:B------:R-:W-:Y:S01]  /*0fa0*/  FADD.FTZ R10, -R180, R17 ;  /* 0x00000011b40a7221 */ /* 0x000fe20000010100 */
[----:B------:R-:W-:-:S02]  /*0fb0*/  HADD2.F32 R143, -RZ, R11.H0_H0 ;  /* 0x2000000bff8f7230 */ /* 0x000fc40000004100 */
[----:B------:R-:W-:Y:S01]  /*0fc0*/  FMUL.FTZ R6, R8, R9 ;  /* 0x0000000908067220 */ /* 0x000fe20000410000 */
[----:B------:R-:W-:Y:S02]  /*0fd0*/  HADD2.F32 R185, -RZ, R11.H1_H1 ;  /* 0x3000000bffb97230 */ /* 0x000fe40000004100 */
[----:B------:R-:W-:Y:S01]  /*0fe0*/  FMUL.FTZ R8, R147, R10 ;  /* 0x0000000a93087220 */ /* 0x000fe20000410000 */
[----:B------:R-:W-:Y:S02]  /*0ff0*/  HADD2.F32 R12, -RZ, R12.H1_H1 ;  /* 0x3000000cff0c7230 */ /* 0x000fe40000004100 */
[----:B------:R-:W-:Y:S01]  /*1000*/  FADD.FTZ R10, -R180, R19 ;  /* 0x00000013b40a7221 */ /* 0x000fe20000010100 */
[----:B------:R-:W-:Y:S02]  /*1010*/  HADD2.F32 R11, -RZ, R40.H1_H1 ;  /* 0x30000028ff0b7230 */ /* 0x000fe40000004100 */
[----:B------:R-:W-:Y:S01]  /*1020*/  FADD.FTZ R84, R84, R9 ;  /* 0x0000000954547221 */ /* 0x000fe20000010000 */
[----:B------:R-:W-:-:S02]  /*1030*/  HADD2.F32 R16, -RZ, R13.H0_H0 ;  /* 0x2000000dff107230 */ /* 0x000fc40000004100 */
[----:B------:R-:W-:Y:S01]  /*1040*/  FFMA.FTZ R60, R7, R9, R60 ;  /* 0x00000009073c7223 */ /* 0x000fe2000001003c */
[----:B------:R-:W-:Y:S02]  /*1050*/  HADD2.F32 R18, -RZ, R13.H1_H1 ;  /* 0x3000000dff127230 */ /* 0x000fe40000004100 */
[----:B------:R-:W-:Y:S01]  /*1060*/  FMUL.FTZ R9, R11, R12 ;  /* 0x0000000c0b097220 */ /* 0x000fe20000410000 */
[----:B------:R-:W-:Y:S02]  /*1070*/  HADD2.F32 R13, -RZ, R41.H0_H0 ;  /* 0x20000029ff0d7230 */ /* 0x000fe40000004100 */
[----:B------:R-:W-:Y:S01]  /*1080*/  FMUL.FTZ R11, R147, R10 ;  /* 0x0000000a930b7220 */ /* 0x000fe20000410000 */
[----:B------:R-:W-:Y:S01]  /*1090*/  FADD.FTZ R85, R85, R12 ;  /* 0x0000000c55557221 */ /* 0x000fe20000010000 */
[----:B------:R-:W-:Y:S01]  /*10a0*/  FFMA.FTZ R61, R8, R12, R61 ;  /* 0x0000000c083d7223 */ /* 0x000fe2000001003d */
[----:B------:R-:W-:Y:S01]  /*10b0*/  FADD.FTZ R86, R86, R16 ;  /* 0x0000001056567221 */ /* 0x000fe20000010000 */
[-C--:B------:R-:W-:Y:S01]  /*10c0*/  FMUL.FTZ R10, R13, R16.reuse ;  /* 0x000000100d0a7220 */ /* 0x080fe20000410000 */
[----:B------:R-:W-:Y:S01]  /*10d0*/  FFMA.FTZ R62, R11, R16, R62 ;  /* 0x000000100b3e7223 */ /* 0x000fe2000001003e */
[C---:B------:R-:W-:Y:S01]  /*10e0*/  FADD.FTZ R12, -R180.reuse, R137 ;  /* 0x00000089b40c7221 */ /* 0x040fe20000010100 */
[----:B------:R-:W-:Y:S01]  /*10f0*/  FADD.FTZ R16, -R180, R139 ;  /* 0x0000008bb4107221 */ /* 0x000fe20000010100 */
[----:B------:R-:W-:-:S02]  /*1100*/  HADD2.F32 R20, -RZ, R14.H0_H0 ;  /* 0x2000000eff147230 */ /* 0x000fc40000004100 */
[----:B------:R-:W-:Y:S01]  /*1110*/  FADD.FTZ R87, R87, R18 ;  /* 0x0000001257577221 */ /* 0x000fe20000010000 */
[----:B------:R-:W-:Y:S02]  /*1120*/  HADD2.F32 R22, -RZ, R14.H1_H1 ;  /* 0x3000000eff167230 */ /* 0x000fe40000004100 */
[----:B------:R-:W-:Y:S01]  /*1130*/  FMUL.FTZ R12, R147, R12 ;  /* 0x0000000c930c7220 */ /* 0x000fe20000410000 */
[----:B------:R-:W-:Y:S02]  /*1140*/  HADD2.F32 R14, -RZ, R41.H1_H1 ;  /* 0x30000029ff0e7230 */ /* 0x000fe40000004100 */
[----:B------:R-:W-:Y:S01]  /*1150*/  FADD.FTZ R88, R88, R20 ;  /* 0x0000001458587221 */ /* 0x000fe20000010000 */
[--C-:B------:R-:W-:Y:S02]  /*1160*/  HADD2.F32 R183, -RZ, R15.reuse.H0_H0 ;  /* 0x2000000fffb77230 */ /* 0x100fe40000004100 */
[----:B------:R-:W-:Y:S01]  /*1170*/  FFMA.FTZ R63, R12, R18, R63 ;  /* 0x000000120c3f7223 */ /* 0x000fe2000001003f */
[----:B------:R-:W-:-:S02]  /*1180*/  HADD2.F32 R142, -RZ, R15.H1_H1 ;  /* 0x3000000fff8e7230 */ /* 0x000fc40000004100 */
[----:B------:R-:W-:Y:S01]  /*1190*/  FMUL.FTZ R15, R147, R16 ;  /* 0x00000010930f7220 */ /* 0x000fe20000410000 */
[--C-:B------:R-:W-:Y:S02]  /*11a0*/  HADD2.F32 R17, -RZ, R42.reuse.H0_H0 ;  /* 0x2000002aff117230 */ /* 0x100fe40000004100 */
[----:B------:R-:W-:Y:S01]  /*11b0*/  FMUL.FTZ R13, R14, R18 ;  /* 0x000000120e0d7220 */ /* 0x000fe20000410000 */
[----:B------:R-:W-:Y:S02]  /*11c0*/  HADD2.F32 R19, -RZ, R42.H1_H1 ;  /* 0x3000002aff137230 */ /* 0x000fe40000004100 */
[-C--:B------:R-:W-:Y:S01]  /*11d0*/  FFMA.FTZ R64, R15, R20.reuse, R64 ;  /* 0x000000140f407223 */ /* 0x080fe20000010040 */
[----:B------:R-:W-:Y:S01]  /*11e0*/  FADD.FTZ R18, -R180, R141 ;  /* 0x0000008db4127221 */ /* 0x000fe20000010100 */
[----:B------:R-:W-:Y:S01]  /*11f0*/  FMUL.FTZ R14, R17, R20 ;  /* 0x00000014110e7220 */ /* 0x000fe20000410000 */
        /* <DEDUP_REMOVED lines=10> */
[----:B------:R-:W-:Y:S01]  /*12a0*/  FADD.FTZ R136, -R180, R143 ;  /* 0x0000008fb4887221 */ /* 0x000fe20000010100 */
[----:B------:R-:W-:-:S02]  /*12b0*/  HADD2.F32 R141, -RZ, R43.H1_H1 ;  /* 0x3000002bff8d7230 */ /* 0x000fc40000004100 */
[----:B------:R-:W-:Y:S01]  /*12c0*/  FADD.FTZ R139, R22, R13 ;  /* 0x0000000d168b7221 */ /* 0x000fe20000010000 */
[----:B------:R-:W-:Y:S01]  /*12d0*/  FFMA.FTZ R20, R12, R13, R137 ;  /* 0x0000000d0c147223 */ /* 0x000fe20000010089 */
[----:B------:R-:W-:Y:S01]  /*12e0*/  FMUL.FTZ R17, R138, R183 ;  /* 0x000000b78a117220 */ /* 0x000fe20000410000 */
[----:B------:R-:W-:Y:S01]  /*12f0*/  FMUL.FTZ R19, R147, R136 ;  /* 0x0000008893137220 */ /* 0x000fe20000410000 */
[----:B------:R-:W-:Y:S01]  /*1300*/  FADD.FTZ R139, R139, R14 ;  /* 0x0000000e8b8b7221 */ /* 0x000fe20000010000 */
[----:B------:R-:W-:Y:S01]  /*1310*/  FFMA.FTZ R137, R15, R14, R20 ;  /* 0x0000000e0f897223 */ /* 0x000fe20000010014 */
[----:B------:R-:W-:Y:S01]  /*1320*/  FADD.FTZ R22, -R180, R185 ;  /* 0x000000b9b4167221 */ /* 0x000fe20000010100 */
[----:B------:R-:W-:Y:S01]  /*1330*/  FMUL.FTZ R20, R141, R142 ;  /* 0x0000008e8d147220 */ /* 0x000fe20000410000 */
[----:B------:R-:W-:Y:S01]  /*1340*/  FADD.FTZ R136, R139, R16 ;  /* 0x000000108b887221 */ /* 0x000fe20000010000 */
[----:B------:R-:W-:Y:S01]  /*1350*/  FFMA.FTZ R138, R18, R16, R137 ;  /* 0x00000010128a7223 */ /* 0x000fe20000010089 */
[----:B------:R-:W-:Y:S01]  /*1360*/  FMUL.FTZ R22, R147, R22 ;  /* 0x0000001693167220 */ /* 0x000fe20000410000 */
[----:B------:R-:W-:Y:S01]  /*1370*/  FADD.FTZ R90, R90, R183 ;  /* 0x000000b75a5a7221 */ /* 0x000fe20000010000 */
[----:B------:R-:W-:Y:S01]  /*1380*/  FADD.FTZ R181, R136, R17 ;  /* 0x0000001188b57221 */ /* 0x000fe20000010000 */
[C---:B------:R-:W-:Y:S01]  /*1390*/  FFMA.FTZ R137, R19.reuse, R17, R138 ;  /* 0x0000001113897223 */ /* 0x040fe2000001008a */
[----:B------:R-:W-:Y:S01]  /*13a0*/  FFMA.FTZ R66, R19, R183, R66 ;  /* 0x000000b713427223 */ /* 0x000fe20000010042 */
[----:B------:R-:W-:Y:S01]  /*13b0*/  FADD.FTZ R91, R91, R142 ;  /* 0x0000008e5b5b7221 */ /* 0x000fe20000010000 */
[C---:B------:R-:W-:Y:S01]  /*13c0*/  FFMA.FTZ R67, R22.reuse, R142, R67 ;  /* 0x0000008e16437223 */ /* 0x040fe20000010043 */
[----:B------:R-:W-:Y:S01]  /*13d0*/  FADD.FTZ R181, R181, R20 ;  /* 0x00000014b5b57221 */ /* 0x000fe20000010000 */
[----:B------:R-:W-:-:S07]  /*13e0*/  FFMA.FTZ R182, R22, R20, R137 ;  /* 0x0000001416b67223 */ /* 0x000fce0000010089 */
.L_x_1798:
[----:B------:R-:W-:Y:S05]  /*13f0*/  BSYNC.RECONVERGENT B2 ;  /* 0x0000000000027941 */ /* 0x000fea0003800200 */
.L_x_1797:
        /* <DEDUP_REMOVED lines=8> */
[----:B------:R-:W-:Y:S01]  /*1480*/  HADD2.F32 R23, -RZ, R44.H1_H1 ;  /* 0x3000002cff177230 */ /* 0x000fe20000004100 */
[----:B------:R-:W-:Y:S01]  /*1490*/  IADD3 R140, PT, PT, R140, 0x20, RZ ;  /* 0x000000208c8c7810 */ /* 0x000fe20007ffe0ff */
[----:B------:R-:W-:Y:S02]  /*14a0*/  HADD2.F32 R144, -RZ, R47.H1_H1 ;  /* 0x3000002fff907230 */ /* 0x000fe40000004100 */
[----:B--2---:R-:W-:Y:S02]  /*14b0*/  HADD2.F32 R21, -RZ, R24.H0_H0 ;  /* 0x20000018ff157230 */ /* 0x004fe40000004100 */
[--C-:B------:R-:W-:Y:S02]  /*14c0*/  HADD2.F32 R141, -RZ, R26.reuse.H0_H0 ;  /* 0x2000001aff8d7230 */ /* 0x100fe40000004100 */
[----:B------:R-:W-:Y:S02]  /*14d0*/  HADD2.F32 R183, -RZ, R26.H1_H1 ;  /* 0x3000001affb77230 */ /* 0x000fe40000004100 */
[----:B------:R-:W-:Y:S01]  /*14e0*/  FADD.FTZ R26, -R180, R21 ;  /* 0x00000015b41a7221 */ /* 0x000fe20000010100 */
[----:B------:R-:W-:-:S02]  /*14f0*/  HADD2.F32 R35, -RZ, R25.H0_H0 ;  /* 0x20000019ff237230 */ /* 0x000fc40000004100 */
[C---:B------:R-:W-:Y:S01]  /*1500*/  FADD.FTZ R136, -R180.reuse, R141 ;  /* 0x0000008db4887221 */ /* 0x040fe20000010100 */
[----:B------:R-:W-:Y:S02]  /*1510*/  HADD2.F32 R33, -RZ, R24.H1_H1 ;  /* 0x30000018ff217230 */ /* 0x000fe40000004100 */
[----:B-----5:R-:W-:Y:S01]  /*1520*/  FMUL.FTZ R21, R147, R26 ;  /* 0x0000001a93157220 */ /* 0x020fe20000410000 */
[----:B------:R-:W-:Y:S02]  /*1530*/  HADD2.F32 R139, -RZ, R25.H1_H1 ;  /* 0x30000019ff8b7230 */ /* 0x000fe40000004100 */
[----:B------:R-:W-:Y:S02]  /*1540*/  HADD2.F32 R24, -RZ, R44.H0_H0 ;  /* 0x2000002cff187230 */ /* 0x000fe40000004100 */
[----:B------:R-:W-:Y:S01]  /*1550*/  FADD.FTZ R26, -R180, R33 ;  /* 0x00000021b41a7221 */ /* 0x000fe20000010100 */
[----:B---3--:R-:W-:Y:S02]  /*1560*/  HADD2.F32 R25, -RZ, R28.H0_H0 ;  /* 0x2000001cff197230 */ /* 0x008fe40000004100 */
[----:B------:R-:W-:-:S02]  /*1570*/  HADD2.F32 R143, -RZ, R30.H0_H0 ;  /* 0x2000001eff8f7230 */ /* 0x000fc40000004100 */
[----:B------:R-:W-:Y:S01]  /*1580*/  FMUL.FTZ R26, R147, R26 ;  /* 0x0000001a931a7220 */ /* 0x000fe20000410000 */
[----:B------:R-:W-:Y:S02]  /*1590*/  HADD2.F32 R138, -RZ, R30.H1_H1 ;  /* 0x3000001eff8a7230 */ /* 0x000fe40000004100 */
[----:B------:R-:W-:Y:S01]  /*15a0*/  FADD.FTZ R30, -R180, R35 ;  /* 0x00000023b41e7221 */ /* 0x000fe20000010100 */
[----:B------:R-:W-:Y:S01]  /*15b0*/  FMUL.FTZ R24, R25, R24 ;  /* 0x0000001819187220 */ /* 0x000fe20000410000 */
[----:B------:R-:W-:Y:S01]  /*15c0*/  FADD.FTZ R92, R92, R25 ;  /* 0x000000195c5c7221 */ /* 0x000fe20000010000 */
[----:B------:R-:W-:Y:S01]  /*15d0*/  FFMA.FTZ R68, R21, R25, R68 ;  /* 0x0000001915447223 */ /* 0x000fe20000010044 */
[----:B------:R-:W-:Y:S01]  /*15e0*/  FMUL.FTZ R25, R147, R30 ;  /* 0x0000001e93197220 */ /* 0x000fe20000410000 */
[----:B------:R-:W-:Y:S01]  /*15f0*/  FADD.FTZ R30, -R180, R139 ;  /* 0x0000008bb41e7221 */ /* 0x000fe20000010100 */
[--C-:B------:R-:W-:Y:S02]  /*1600*/  HADD2.F32 R185, -RZ, R27.reuse.H0_H0 ;  /* 0x2000001bffb97230 */ /* 0x100fe40000004100 */
[----:B------:R-:W-:Y:S01]  /*1610*/  FFMA.FTZ R33, R21, R24, R182 ;  /* 0x0000001815217223 */ /* 0x000fe200000100b6 */
[----:B------:R-:W-:-:S02]  /*1620*/  HADD2.F32 R187, -RZ, R27.H1_H1 ;  /* 0x3000001bffbb7230 */ /* 0x000fc40000004100 */
[----:B------:R-:W-:Y:S01]  /*1630*/  FMUL.FTZ R30, R147, R30 ;  /* 0x0000001e931e7220 */ /* 0x000fe20000410000 */
[----:B------:R-:W-:Y:S02]  /*1640*/  HADD2.F32 R34, -RZ, R29.H1_H1 ;  /* 0x3000001dff227230 */ /* 0x000fe40000004100 */
[----:B------:R-:W-:Y:S01]  /*1650*/  FADD.FTZ R97, R97, R138 ;  /* 0x0000008a61617221 */ /* 0x000fe20000010000 */
[----:B------:R-:W-:Y:S02]  /*1660*/  HADD2.F32 R27, -RZ, R45.H1_H1 ;  /* 0x3000002dff1b7230 */ /* 0x000fe40000004100 */
[----:B------:R-:W-:Y:S01]  /*1670*/  FADD.FTZ R142, -R180, R185 ;  /* 0x000000b9b48e7221 */ /* 0x000fe20000010100 */
[----:B------:R-:W-:Y:S02]  /*1680*/  HADD2.F32 R32, -RZ, R28.H1_H1 ;  /* 0x3000001cff207230 */ /* 0x000fe40000004100 */
[----:B------:R-:W-:Y:S01]  /*1690*/  FADD.FTZ R95, R95, R34 ;  /* 0x000000225f5f7221 */ /* 0x000fe20000010000 */
[----:B------:R-:W-:-:S02]  /*16a0*/  HADD2.F32 R137, -RZ, R29.H0_H0 ;  /* 0x2000001dff897230 */ /* 0x000fc40000004100 */
[----:B------:R-:W-:Y:S01]  /*16b0*/  FMUL.FTZ R27, R34, R27 ;  /* 0x0000001b221b7220 */ /* 0x000fe20000410000 */
[----:B------:R-:W-:Y:S01]  /*16c0*/  FFMA.FTZ R71, R30, R34, R71 ;  /* 0x000000221e477223 */ /* 0x000fe20000010047 */
[----:B------:R-:W-:Y:S01]  /*16d0*/  FMUL.FTZ R29, R147, R136 ;  /* 0x00000088931d7220 */ /* 0x000fe20000410000 */
[----:B------:R-:W-:Y:S02]  /*16e0*/  HADD2.F32 R28, -RZ, R45.H0_H0 ;  /* 0x2000002dff1c7230 */ /* 0x000fe40000004100 */
[----:B------:R-:W-:Y:S01]  /*16f0*/  FMUL.FTZ R23, R32, R23 ;  /* 0x0000001720177220 */ /* 0x000fe20000410000 */
[----:B------:R-:W-:Y:S01]  /*1700*/  FADD.FTZ R34, -R180, R183 ;  /* 0x000000b7b4227221 */ /* 0x000fe20000010100 */
[----:B------:R-:W-:Y:S01]  /*1710*/  FADD.FTZ R136, R181, R24 ;  /* 0x00000018b5887221 */ /* 0x000fe20000010000 */
[--C-:B------:R-:W-:Y:S02]  /*1720*/  HADD2.F32 R146, -RZ, R31.reuse.H0_H0 ;  /* 0x2000001fff927230 */ /* 0x100fe40000004100 */
[----:B------:R-:W-:Y:S01]  /*1730*/  FMUL.FTZ R28, R137, R28 ;  /* 0x0000001c891c7220 */ /* 0x000fe20000410000 */
[----:B------:R-:W-:-:S02]  /*1740*/  HADD2.F32 R184, -RZ, R31.H1_H1 ;  /* 0x3000001fffb87230 */ /* 0x000fc40000004100 */
[----:B------:R-:W-:Y:S01]  /*1750*/  FMUL.FTZ R34, R147, R34 ;  /* 0x0000002293227220 */ /* 0x000fe20000410000 */
[--C-:B------:R-:W-:Y:S02]  /*1760*/  HADD2.F32 R31, -RZ, R46.reuse.H1_H1 ;  /* 0x3000002eff1f7230 */ /* 0x100fe40000004100 */
[----:B------:R-:W-:Y:S01]  /*1770*/  FADD.FTZ R35, R136, R23 ;  /* 0x0000001788237221 */ /* 0x000fe20000010000 */
[C---:B------:R-:W-:Y:S01]  /*1780*/  FFMA.FTZ R136, R26.reuse, R23, R33 ;  /* 0x000000171a887223 */ /* 0x040fe20000010021 */
[----:B------:R-:W-:Y:S01]  /*1790*/  FADD.FTZ R93, R93, R32 ;  /* 0x000000205d5d7221 */ /* 0x000fe20000010000 */
[----:B------:R-:W-:Y:S01]  /*17a0*/  FFMA.FTZ R69, R26, R32, R69 ;  /* 0x000000201a457223 */ /* 0x000fe20000010045 */
[----:B------:R-:W-:Y:S02]  /*17b0*/  HADD2.F32 R139, -RZ, R47.H0_H0 ;  /* 0x2000002fff8b7230 */ /* 0x000fe40000004100 */
[----:B------:R-:W-:Y:S01]  /*17c0*/  FADD.FTZ R94, R94, R137 ;  /* 0x000000895e5e7221 */ /* 0x000fe20000010000 */
[----:B------:R-:W-:Y:S01]  /*17d0*/  FFMA.FTZ R70, R25, R137, R70 ;  /* 0x0000008919467223 */ /* 0x000fe20000010046 */
[----:B------:R-:W-:-:S02]  /*17e0*/  HADD2.F32 R32, -RZ, R46.H0_H0 ;  /* 0x2000002eff207230 */ /* 0x000fc40000004100 */
[----:B------:R-:W-:Y:S01]  /*17f0*/  FMUL.FTZ R31, R138, R31 ;  /* 0x0000001f8a1f7220 */ /* 0x000fe20000410000 */
[----:B------:R-:W-:Y:S01]  /*1800*/  FFMA.FTZ R73, R34, R138, R73 ;  /* 0x0000008a22497223 */ /* 0x000fe20000010049 */
[----:B------:R-:W-:Y:S01]  /*1810*/  FADD.FTZ R138, R35, R28 ;  /* 0x0000001c238a7221 */ /* 0x000fe20000010000 */
[----:B------:R-:W-:Y:S01]  /*1820*/  FFMA.FTZ R137, R25, R28, R136 ;  /* 0x0000001c19897223 */ /* 0x000fe20000010088 */
[----:B------:R-:W-:Y:S01]  /*1830*/  FMUL.FTZ R33, R146, R139 ;  /* 0x0000008b92217220 */ /* 0x000fe20000410000 */
[----:B------:R-:W-:Y:S01]  /*1840*/  FMUL.FTZ R32, R143, R32 ;  /* 0x000000208f207220 */ /* 0x000fe20000410000 */
[----:B------:R-:W-:Y:S01]  /*1850*/  FADD.FTZ R139, R138, R27 ;  /* 0x0000001b8a8b7221 */ /* 0x000fe20000010000 */
[----:B------:R-:W-:Y:S01]  /*1860*/  FFMA.FTZ R136, R30, R27, R137 ;  /* 0x0000001b1e887223 */ /* 0x000fe20000010089 */
[----:B------:R-:W-:Y:S01]  /*1870*/  FMUL.FTZ R35, R147, R142 ;  /* 0x0000008e93237220 */ /* 0x000fe20000410000 */
[----:B------:R-:W-:Y:S01]  /*1880*/  FADD.FTZ R98, R98, R146 ;  /* 0x0000009262627221 */ /* 0x000fe20000010000 */
[----:B------:R-:W-:Y:S01]  /*1890*/  FADD.FTZ R138, R139, R32 ;  /* 0x000000208b8a7221 */ /* 0x000fe20000010000 */
[----:B------:R-:W-:Y:S01]  /*18a0*/  FFMA.FTZ R137, R29, R32, R136 ;  /* 0x000000201d897223 */ /* 0x000fe20000010088 */
[----:B------:R-:W-:Y:S01]  /*18b0*/  FFMA.FTZ R74, R35, R146, R74 ;  /* 0x00000092234a7223 */ /* 0x000fe2000001004a */
        /* <DEDUP_REMOVED lines=13> */
.L_x_1800:
[----:B------:R-:W-:Y:S05]  /*1990*/  BSYNC.RECONVERGENT B2 ;  /* 0x0000000000027941 */ /* 0x000fea0003800200 */
.L_x_1799:
[----:B------:R-:W-:Y:S05]  /*19a0*/  @!P5 BRA `(.L_x_1801) ;  /* 0x0000001c003cd947 */ /* 0x000fea0003800000 */
[----:B------:R-:W0:Y:S08]  /*19b0*/  LDC.64 R136, c[0x0][0x3a8] ;  /* 0x0000ea00ff887b82 */ /* 0x000e300000000a00 */
[----:B------:R-:W1:Y:S01]  /*19c0*/  LDC.64 R142, c[0x0][0x428] ;  /* 0x00010a00ff8e7b82 */ /* 0x000e620000000a00 */
[----:B0-----:R-:W-:-:S06]  /*19d0*/  IMAD.WIDE.U32 R136, R140, 0x10, R136 ;  /* 0x000000108c887825 */ /* 0x001fcc00078e0088 */
[----:B------:R-:W2:Y:S01]  /*19e0*/  LDG.E.128 R136, desc[UR6][R136.64] ;  /* 0x0000000688887981 */ /* 0x000ea2000c1e1d00 */
[----:B-1----:R-:W-:-:S06]  /*19f0*/  IMAD.WIDE.U32 R140, R140, 0x10, R142 ;  /* 0x000000108c8c7825 */ /* 0x002fcc00078e008e */
[----:B------:R-:W3:Y:S01]  /*1a00*/  LDG.E.128 R140, desc[UR6][R140.64] ;  /* 0x000000068c8c7981 */ /* 0x000ee2000c1e1d00 */
[----:B------:R-:W-:Y:S02]  /*1a10*/  HADD2.F32 R150, -RZ, R48.H0_H0 ;  /* 0x20000030ff967230 */ /* 0x000fe40000004100 */
[----:B------:R-:W-:Y:S02]  /*1a20*/  HADD2.F32 R154, -RZ, R49.H0_H0 ;  /* 0x20000031ff9a7230 */ /* 0x000fe40000004100 */
[----:B--2---:R-:W-:Y:S02]  /*1a30*/  HADD2.F32 R149, -RZ, R136.H0_H0 ;  /* 0x20000088ff957230 */ /* 0x004fe40000004100 */
[----:B------:R-:W-:Y:S02]  /*1a40*/  HADD2.F32 R155, -RZ, R137.H1_H1 ;  /* 0x30000089ff9b7230 */ /* 0x000fe40000004100 */
[--C-:B------:R-:W-:Y:S02]  /*1a50*/  HADD2.F32 R161, -RZ, R139.reuse.H0_H0 ;  /* 0x2000008bffa17230 */ /* 0x100fe40000004100 */
[----:B------:R-:W-:-:S02]  /*1a60*/  HADD2.F32 R139, -RZ, R139.H1_H1 ;  /* 0x3000008bff8b7230 */ /* 0x000fc40000004100 */
[C---:B------:R-:W-:Y:S01]  /*1a70*/  FADD.FTZ R156, -R180.reuse, R155 ;  /* 0x0000009bb49c7221 */ /* 0x040fe20000010100 */
[----:B------:R-:W-:Y:S02]  /*1a80*/  HADD2.F32 R151, -RZ, R136.H1_H1 ;  /* 0x30000088ff977230 */ /* 0x000fe40000004100 */
[C---:B------:R-:W-:Y:S01]  /*1a90*/  FADD.FTZ R136, -R180.reuse, R149 ;  /* 0x00000095b4887221 */ /* 0x040fe20000010100 */
[----:B------:R-:W-:Y:S02]  /*1aa0*/  HADD2.F32 R153, -RZ, R137.H0_H0 ;  /* 0x20000089ff997230 */ /* 0x000fe40000004100 */
[----:B------:R-:W-:Y:S01]  /*1ab0*/  FADD.FTZ R184, -R180, R139 ;  /* 0x0000008bb4b87221 */ /* 0x000fe20000010100 */
[----:B---3--:R-:W-:Y:S02]  /*1ac0*/  HADD2.F32 R137, -RZ, R140.H0_H0 ;  /* 0x2000008cff897230 */ /* 0x008fe40000004100 */
[----:B-----5:R-:W-:Y:S01]  /*1ad0*/  FMUL.FTZ R149, R147, R136 ;  /* 0x0000008893957220 */ /* 0x020fe20000410000 */
[----:B------:R-:W-:-:S02]  /*1ae0*/  HADD2.F32 R139, -RZ, R141.H0_H0 ;  /* 0x2000008dff8b7230 */ /* 0x000fc40000004100 */
[----:B------:R-:W-:Y:S01]  /*1af0*/  FADD.FTZ R152, -R180, R151 ;  /* 0x00000097b4987221 */ /* 0x000fe20000010100 */
[----:B------:R-:W-:Y:S02]  /*1b00*/  HADD2.F32 R158, -RZ, R141.H1_H1 ;  /* 0x3000008dff9e7230 */ /* 0x000fe40000004100 */
[----:B------:R-:W-:Y:S01]  /*1b10*/  FMUL.FTZ R156, R147, R156 ;  /* 0x0000009c939c7220 */ /* 0x000fe20000410000 */
[----:B------:R-:W-:Y:S02]  /*1b20*/  HADD2.F32 R155, -RZ, R49.H1_H1 ;  /* 0x30000031ff9b7230 */ /* 0x000fe40000004100 */
[----:B------:R-:W-:Y:S01]  /*1b30*/  FMUL.FTZ R150, R150, R137 ;  /* 0x0000008996967220 */ /* 0x000fe20000410000 */
[--C-:B------:R-:W-:Y:S02]  /*1b40*/  HADD2.F32 R157, -RZ, R138.reuse.H0_H0 ;  /* 0x2000008aff9d7230 */ /* 0x100fe40000004100 */
[----:B------:R-:W-:Y:S01]  /*1b50*/  FADD.FTZ R119, R119, R158 ;  /* 0x0000009e77777221 */ /* 0x000fe20000010000 */
[----:B------:R-:W-:-:S02]  /*1b60*/  HADD2.F32 R159, -RZ, R138.H1_H1 ;  /* 0x3000008aff9f7230 */ /* 0x000fc40000004100 */
[----:B------:R-:W-:Y:S01]  /*1b70*/  FADD.FTZ R138, -R180, R153 ;  /* 0x00000099b48a7221 */ /* 0x000fe20000010100 */
[----:B------:R-:W-:Y:S02]  /*1b80*/  HADD2.F32 R141, -RZ, R142.H0_H0 ;  /* 0x2000008eff8d7230 */ /* 0x000fe40000004100 */
[-C--:B------:R-:W-:Y:S01]  /*1b90*/  FMUL.FTZ R155, R155, R158.reuse ;  /* 0x0000009e9b9b7220 */ /* 0x080fe20000410000 */
[----:B------:R-:W-:Y:S02]  /*1ba0*/  HADD2.F32 R136, -RZ, R50.H0_H0 ;  /* 0x20000032ff887230 */ /* 0x000fe40000004100 */
[----:B------:R-:W-:Y:S01]  /*1bb0*/  FFMA.FTZ R103, R156, R158, R103 ;  /* 0x0000009e9c677223 */ /* 0x000fe20000010067 */
[----:B------:R-:W-:Y:S02]  /*1bc0*/  HADD2.F32 R140, -RZ, R140.H1_H1 ;  /* 0x3000008cff8c7230 */ /* 0x000fe40000004100 */
[----:B------:R-:W-:Y:S01]  /*1bd0*/  FMUL.FTZ R153, R147, R138 ;  /* 0x0000008a93997220 */ /* 0x000fe20000410000 */
[----:B------:R-:W-:-:S02]  /*1be0*/  HADD2.F32 R151, -RZ, R48.H1_H1 ;  /* 0x30000030ff977230 */ /* 0x000fc40000004100 */
[----:B------:R-:W-:Y:S01]  /*1bf0*/  FMUL.FTZ R158, R136, R141 ;  /* 0x0000008d889e7220 */ /* 0x000fe20000410000 */
[----:B------:R-:W-:Y:S01]  /*1c00*/  FADD.FTZ R116, R116, R137 ;  /* 0x0000008974747221 */ /* 0x000fe20000010000 */
[----:B------:R-:W-:Y:S01]  /*1c10*/  FFMA.FTZ R100, R149, R137, R100 ;  /* 0x0000008995647223 */ /* 0x000fe20000010064 */
[----:B------:R-:W-:Y:S01]  /*1c20*/  FADD.FTZ R136, R181, R150 ;  /* 0x00000096b5887221 */ /* 0x000fe20000010000 */
[----:B------:R-:W-:Y:S01]  /*1c30*/  FMUL.FTZ R151, R151, R140 ;  /* 0x0000008c97977220 */ /* 0x000fe20000410000 */
[----:B------:R-:W-:Y:S01]  /*1c40*/  FMUL.FTZ R152, R147, R152 ;  /* 0x0000009893987220 */ /* 0x000fe20000410000 */
[----:B------:R-:W-:Y:S01]  /*1c50*/  FFMA.FTZ R137, R149, R150, R182 ;  /* 0x0000009695897223 */ /* 0x000fe200000100b6 */
[-C--:B------:R-:W-:Y:S01]  /*1c60*/  FMUL.FTZ R154, R154, R139.reuse ;  /* 0x0000008b9a9a7220 */ /* 0x080fe20000410000 */
[----:B------:R-:W-:Y:S01]  /*1c70*/  FADD.FTZ R118, R118, R139 ;  /* 0x0000008b76767221 */ /* 0x000fe20000010000 */
[----:B------:R-:W-:Y:S01]  /*1c80*/  FFMA.FTZ R102, R153, R139, R102 ;  /* 0x0000008b99667223 */ /* 0x000fe20000010066 */
[----:B------:R-:W-:Y:S01]  /*1c90*/  FADD.FTZ R139, R136, R151 ;  /* 0x00000097888b7221 */ /* 0x000fe20000010000 */
[----:B------:R-:W-:Y:S01]  /*1ca0*/  FFMA.FTZ R136, R152, R151, R137 ;  /* 0x0000009798887223 */ /* 0x000fe20000010089 */
[C---:B------:R-:W-:Y:S01]  /*1cb0*/  FADD.FTZ R160, -R180.reuse, R157 ;  /* 0x0000009db4a07221 */ /* 0x040fe20000010100 */
[----:B------:R-:W-:Y:S01]  /*1cc0*/  FADD.FTZ R162, -R180, R159 ;  /* 0x0000009fb4a27221 */ /* 0x000fe20000010100 */
[----:B------:R-:W-:Y:S01]  /*1cd0*/  FADD.FTZ R138, R139, R154 ;  /* 0x0000009a8b8a7221 */ /* 0x000fe20000010000 */
[----:B------:R-:W-:Y:S01]  /*1ce0*/  FFMA.FTZ R137, R153, R154, R136 ;  /* 0x0000009a99897223 */ /* 0x000fe20000010088 */
[----:B------:R-:W-:-:S02]  /*1cf0*/  HADD2.F32 R142, -RZ, R142.H1_H1 ;  /* 0x3000008eff8e7230 */ /* 0x000fc40000004100 */
[----:B------:R-:W-:Y:S01]  /*1d00*/  FMUL.FTZ R157, R147, R160 ;  /* 0x000000a0939d7220 */ /* 0x000fe20000410000 */
[----:B------:R-:W-:Y:S02]  /*1d10*/  HADD2.F32 R159, -RZ, R50.H1_H1 ;  /* 0x30000032ff9f7230 */ /* 0x000fe40000004100 */
[----:B------:R-:W-:Y:S01]  /*1d20*/  FADD.FTZ R139, R138, R155 ;  /* 0x0000009b8a8b7221 */ /* 0x000fe20000010000 */
[----:B------:R-:W-:Y:S01]  /*1d30*/  FFMA.FTZ R136, R156, R155, R137 ;  /* 0x0000009b9c887223 */ /* 0x000fe20000010089 */
[----:B------:R-:W-:Y:S01]  /*1d40*/  FADD.FTZ R164, -R180, R161 ;  /* 0x000000a1b4a47221 */ /* 0x000fe20000010100 */
[----:B------:R-:W-:Y:S02]  /*1d50*/  HADD2.F32 R180, -RZ, R143.H0_H0 ;  /* 0x2000008fffb47230 */ /* 0x000fe40000004100 */
[----:B------:R-:W-:Y:S01]  /*1d60*/  FMUL.FTZ R159, R159, R142 ;  /* 0x0000008e9f9f7220 */ /* 0x000fe20000410000 */
[----:B------:R-:W-:Y:S02]  /*1d70*/  HADD2.F32 R161, -RZ, R51.H0_H0 ;  /* 0x20000033ffa17230 */ /* 0x000fe40000004100 */
[----:B------:R-:W-:Y:S01]  /*1d80*/  FMUL.FTZ R160, R147, R162 ;  /* 0x000000a293a07220 */ /* 0x000fe20000410000 */
[----:B------:R-:W-:Y:S01]  /*1d90*/  FADD.FTZ R138, R139, R158 ;  /* 0x0000009e8b8a7221 */ /* 0x000fe20000010000 */
[----:B------:R-:W-:Y:S01]  /*1da0*/  FFMA.FTZ R137, R157, R158, R136 ;  /* 0x0000009e9d897223 */ /* 0x000fe20000010088 */
[----:B------:R-:W-:-:S02]  /*1db0*/  HADD2.F32 R143, -RZ, R143.H1_H1 ;  /* 0x3000008fff8f7230 */ /* 0x000fc40000004100 */
[----:B------:R-:W-:Y:S01]  /*1dc0*/  FMUL.FTZ R161, R161, R180 ;  /* 0x000000b4a1a17220 */ /* 0x000fe20000410000 */
[----:B------:R-:W-:Y:S02]  /*1dd0*/  HADD2.F32 R162, -RZ, R51.H1_H1 ;  /* 0x30000033ffa27230 */ /* 0x000fe40000004100 */
[C---:B------:R-:W-:Y:S01]  /*1de0*/  FMUL.FTZ R163, R147.reuse, R164 ;  /* 0x000000a493a37220 */ /* 0x040fe20000410000 */
        /* <DEDUP_REMOVED lines=15> */
[C---:B------:R-:W-:Y:S01]  /*1ee0*/  FFMA.FTZ R107, R164.reuse, R143, R107 ;  /* 0x0000008fa46b7223 */ /* 0x040fe2000001006b */
[----:B------:R-:W-:Y:S01]  /*1ef0*/  FADD.FTZ R181, R181, R162 ;  /* 0x000000a2b5b57221 */ /* 0x000fe20000010000 */
[----:B------:R-:W-:Y:S01]  /*1f00*/  FFMA.FTZ R182, R164, R162, R137 ;  /* 0x000000a2a4b67223 */ /* 0x000fe20000010089 */
[----:B------:R-:W-:Y:S06]  /*1f10*/  BRA `(.L_x_1801) ;  /* 0x0000001400e07947 */ /* 0x000fec0003800000 */
.L_x_1794:
        /* <DEDUP_REMOVED lines=99> */
.L_x_1803:
[----:B------:R-:W-:Y:S05]  /*2550*/  BSYNC.RECONVERGENT B2 ;  /* 0x0000000000027941 */ /* 0x000fea0003800200 */
.L_x_1802:
        /* <DEDUP_REMOVED lines=11> */
[----:B------:R-:W-:Y:S01]  /*2610*/  HADD2.F32 R20, -RZ, R42.H0_H0 ;  /* 0x2000002aff147230 */ /* 0x000fe20000004100 */
[----:B------:R-:W-:Y:S01]  /*2620*/  IADD3 R183, PT, PT, R183, 0x20, RZ ;  /* 0x00000020b7b77810 */ /* 0x000fe20007ffe0ff */
[----:B------:R-:W-:Y:S02]  /*2630*/  HADD2.F32 R138, -RZ, R43.H0_H0 ;  /* 0x2000002bff8a7230 */ /* 0x000fe40000004100 */
[--C-:B---3--:R-:W-:Y:S02]  /*2640*/  HADD2.F32 R7, -RZ, R8.reuse.H0_H0 ;  /* 0x20000008ff077230 */ /* 0x108fe40000004100 */
[----:B------:R-:W-:Y:S02]  /*2650*/  HADD2.F32 R17, -RZ, R8.H1_H1 ;  /* 0x30000008ff117230 */ /* 0x000fe40000004100 */
[--C-:B------:R-:W-:Y:S02]  /*2660*/  HADD2.F32 R19, -RZ, R9.reuse.H0_H0 ;  /* 0x20000009ff137230 */ /* 0x100fe40000004100 */
[----:B------:R-:W-:Y:S01]  /*2670*/  FADD.FTZ R6, -R180, R7 ;  /* 0x00000007b4067221 */ /* 0x000fe20000010100 */
[----:B------:R-:W-:-:S02]  /*2680*/  HADD2.F32 R139, -RZ, R9.H1_H1 ;  /* 0x30000009ff8b7230 */ /* 0x000fc40000004100 */
[C---:B------:R-:W-:Y:S01]  /*2690*/  FADD.FTZ R8, -R180.reuse, R17 ;  /* 0x00000011b4087221 */ /* 0x040fe20000010100 */
[--C-:B------:R-:W-:Y:S02]  /*26a0*/  HADD2.F32 R141, -RZ, R10.reuse.H0_H0 ;  /* 0x2000000aff8d7230 */ /* 0x100fe40000004100 */
[C---:B-----5:R-:W-:Y:S01]  /*26b0*/  FMUL.FTZ R7, R147.reuse, R6 ;  /* 0x0000000693077220 */ /* 0x060fe20000410000 */
[----:B------:R-:W-:Y:S02]  /*26c0*/  HADD2.F32 R185, -RZ, R10.H1_H1 ;  /* 0x3000000affb97230 */ /* 0x000fe40000004100 */
[----:B------:R-:W-:Y:S01]  /*26d0*/  FMUL.FTZ R8, R147, R8 ;  /* 0x0000000893087220 */ /* 0x000fe20000410000 */
[----:B------:R-:W-:Y:S02]  /*26e0*/  HADD2.F32 R10, -RZ, R40.H0_H0 ;  /* 0x20000028ff0a7230 */ /* 0x000fe40000004100 */
[----:B----4-:R-:W-:Y:S02]  /*26f0*/  HADD2.F32 R9, -RZ, R12.H0_H0 ;  /* 0x2000000cff097230 */ /* 0x010fe40000004100 */
[----:B------:R-:W-:Y:S01]  /*2700*/  FADD.FTZ R18, -R180, R185 ;  /* 0x000000b9b4127221 */ /* 0x000fe20000010100 */
[----:B------:R-:W-:-:S02]  /*2710*/  HADD2.F32 R187, -RZ, R11.H0_H0 ;  /* 0x2000000bffbb7230 */ /* 0x000fc40000004100 */
[----:B------:R-:W-:Y:S02]  /*2720*/  HADD2.F32 R191, -RZ, R11.H1_H1 ;  /* 0x3000000bffbf7230 */ /* 0x000fe40000004100 */
[-C--:B------:R-:W-:Y:S01]  /*2730*/  FMUL.FTZ R6, R10, R9.reuse ;  /* 0x000000090a067220 */ /* 0x080fe20000410000 */
[----:B------:R-:W-:Y:S02]  /*2740*/  HADD2.F32 R12, -RZ, R12.H1_H1 ;  /* 0x3000000cff0c7230 */ /* 0x000fe40000004100 */
[----:B------:R-:W-:Y:S01]  /*2750*/  FADD.FTZ R10, -R180, R19 ;  /* 0x00000013b40a7221 */ /* 0x000fe20000010100 */
[----:B------:R-:W-:Y:S02]  /*2760*/  HADD2.F32 R11, -RZ, R40.H1_H1 ;  /* 0x30000028ff0b7230 */ /* 0x000fe40000004100 */
[----:B------:R-:W-:Y:S01]  /*2770*/  FADD.FTZ R84, R84, R9 ;  /* 0x0000000954547221 */ /* 0x000fe20000010000 */
[--C-:B------:R-:W-:Y:S02]  /*2780*/  HADD2.F32 R143, -RZ, R14.reuse.H0_H0 ;  /* 0x2000000eff8f7230 */ /* 0x100fe40000004100 */
[----:B------:R-:W-:Y:S01]  /*2790*/  FFMA.FTZ R60, R7, R9, R60 ;  /* 0x00000009073c7223 */ /* 0x000fe2000001003c */
[----:B------:R-:W-:-:S02]  /*27a0*/  HADD2.F32 R22, -RZ, R14.H1_H1 ;  /* 0x3000000eff167230 */ /* 0x000fc40000004100 */
[-C--:B------:R-:W-:Y:S01]  /*27b0*/  FMUL.FTZ R9, R11, R12.reuse ;  /* 0x0000000c0b097220 */ /* 0x080fe20000410000 */
[----:B------:R-:W-:Y:S02]  /*27c0*/  HADD2.F32 R137, -RZ, R13.H0_H0 ;  /* 0x2000000dff897230 */ /* 0x000fe40000004100 */
[----:B------:R-:W-:Y:S01]  /*27d0*/  FADD.FTZ R85, R85, R12 ;  /* 0x0000000c55557221 */ /* 0x000fe20000010000 */
[----:B------:R-:W-:Y:S02]  /*27e0*/  HADD2.F32 R14, -RZ, R41.H0_H0 ;  /* 0x20000029ff0e7230 */ /* 0x000fe40000004100 */
[----:B------:R-:W-:Y:S01]  /*27f0*/  FFMA.FTZ R61, R8, R12, R61 ;  /* 0x0000000c083d7223 */ /* 0x000fe2000001003d */
[----:B------:R-:W-:Y:S01]  /*2800*/  FADD.FTZ R12, -R180, R139 ;  /* 0x0000008bb40c7221 */ /* 0x000fe20000010100 */
[----:B------:R-:W-:Y:S01]  /*2810*/  FMUL.FTZ R11, R147, R10 ;  /* 0x0000000a930b7220 */ /* 0x000fe20000410000 */
[----:B------:R-:W-:Y:S02]  /*2820*/  HADD2.F32 R16, -RZ, R13.H1_H1 ;  /* 0x3000000dff107230 */ /* 0x000fe40000004100 */
[----:B------:R-:W-:Y:S01]  /*2830*/  FMUL.FTZ R10, R14, R137 ;  /* 0x000000890e0a7220 */ /* 0x000fe20000410000 */
[----:B------:R-:W-:-:S02]  /*2840*/  HADD2.F32 R13, -RZ, R41.H1_H1 ;  /* 0x30000029ff0d7230 */ /* 0x000fc40000004100 */
[----:B------:R-:W-:Y:S01]  /*2850*/  FADD.FTZ R14, -R180, R141 ;  /* 0x0000008db40e7221 */ /* 0x000fe20000010100 */
[----:B------:R-:W-:Y:S01]  /*2860*/  FMUL.FTZ R12, R147, R12 ;  /* 0x0000000c930c7220 */ /* 0x000fe20000410000 */
[----:B------:R-:W-:Y:S02]  /*2870*/  HADD2.F32 R17, -RZ, R42.H1_H1 ;  /* 0x3000002aff117230 */ /* 0x000fe40000004100 */
[----:B------:R-:W-:Y:S01]  /*2880*/  FADD.FTZ R87, R87, R16 ;  /* 0x0000001057577221 */ /* 0x000fe20000010000 */
[--C-:B------:R-:W-:Y:S02]  /*2890*/  HADD2.F32 R189, -RZ, R15.reuse.H0_H0 ;  /* 0x2000000fffbd7230 */ /* 0x100fe40000004100 */
[----:B------:R-:W-:Y:S01]  /*28a0*/  FMUL.FTZ R13, R13, R16 ;  /* 0x000000100d0d7220 */ /* 0x000fe20000410000 */
[----:B------:R-:W-:Y:S02]  /*28b0*/  HADD2.F32 R140, -RZ, R15.H1_H1 ;  /* 0x3000000fff8c7230 */ /* 0x000fe40000004100 */
[----:B------:R-:W-:Y:S01]  /*28c0*/  FMUL.FTZ R15, R147, R14 ;  /* 0x0000000e930f7220 */ /* 0x000fe20000410000 */
        /* <DEDUP_REMOVED lines=34> */
[C---:B------:R-:W-:Y:S01]  /*2af0*/  FFMA.FTZ R67, R22.reuse, R140, R67 ;  /* 0x0000008c16437223 */ /* 0x040fe20000010043 */
[----:B------:R-:W-:Y:S01]  /*2b00*/  FADD.FTZ R181, R181, R20 ;  /* 0x00000014b5b57221 */ /* 0x000fe20000010000 */
[----:B------:R-:W-:-:S07]  /*2b10*/  FFMA.FTZ R182, R22, R20, R137 ;  /* 0x0000001416b67223 */ /* 0x000fce0000010089 */
.L_x_1805:
[----:B------:R-:W-:Y:S05]  /*2b20*/  BSYNC.RECONVERGENT B2 ;  /* 0x0000000000027941 */ /* 0x000fea0003800200 */
.L_x_1804:
        /* <DEDUP_REMOVED lines=9> */
[----:B--2---:R-:W-:-:S04]  /*2bc0*/  IMAD.WIDE.U32 R32, R183, 0x10, R32 ;  /* 0x00000010b7207825 */ /* 0x004fc800078e0020 */
[----:B------:R-:W-:Y:S01]  /*2bd0*/  HADD2.F32 R23, -RZ, R44.H0_H0 ;  /* 0x2000002cff177230 */ /* 0x000fe20000004100 */
[----:B------:R0:W5:Y:S01]  /*2be0*/  LDG.E.128 R132, desc[UR6][R32.64] ;  /* 0x0000000620847981 */ /* 0x000162000c1e1d00 */
[----:B------:R-:W-:Y:S01]  /*2bf0*/  HADD2.F32 R144, -RZ, R47.H1_H1 ;  /* 0x3000002fff907230 */ /* 0x000fe20000004100 */
[----:B------:R-:W-:Y:S01]  /*2c00*/  IADD3 R183, PT, PT, R183, 0x20, RZ ;  /* 0x00000020b7b77810 */ /* 0x000fe20007ffe0ff */
[--C-:B---3--:R-:W-:Y:S02]  /*2c10*/  HADD2.F32 R21, -RZ, R24.reuse.H0_H0 ;  /* 0x20000018ff157230 */ /* 0x108fe40000004100 */
[----:B------:R-:W-:Y:S02]  /*2c20*/  HADD2.F32 R35, -RZ, R24.H1_H1 ;  /* 0x30000018ff237230 */ /* 0x000fe40000004100 */
[--C-:B------:R-:W-:Y:S02]  /*2c30*/  HADD2.F32 R137, -RZ, R25.reuse.H0_H0 ;  /* 0x20000019ff897230 */ /* 0x100fe40000004100 */
[----:B------:R-:W-:Y:S01]  /*2c40*/  FADD.FTZ R24, -R180, R21 ;  /* 0x00000015b4187221 */ /* 0x000fe20000010100 */
[----:B------:R-:W-:-:S02]  /*2c50*/  HADD2.F32 R139, -RZ, R25.H1_H1 ;  /* 0x30000019ff8b7230 */ /* 0x000fc40000004100 */
[--C-:B------:R-:W-:Y:S02]  /*2c60*/  HADD2.F32 R141, -RZ, R26.reuse.H0_H0 ;  /* 0x2000001aff8d7230 */ /* 0x100fe40000004100 */
[C---:B-----5:R-:W-:Y:S01]  /*2c70*/  FMUL.FTZ R21, R147.reuse, R24 ;  /* 0x0000001893157220 */ /* 0x060fe20000410000 */
[----:B------:R-:W-:Y:S02]  /*2c80*/  HADD2.F32 R143, -RZ, R26.H1_H1 ;  /* 0x3000001aff8f7230 */ /* 0x000fe40000004100 */
[----:B------:R-:W-:Y:S01]  /*2c90*/  FADD.FTZ R26, -R180, R35 ;  /* 0x00000023b41a7221 */ /* 0x000fe20000010100 */
[----:B----4-:R-:W-:Y:S02]  /*2ca0*/  HADD2.F32 R25, -RZ, R28.H0_H0 ;  /* 0x2000001cff197230 */ /* 0x010fe40000004100 */
[--C-:B0-----:R-:W-:Y:S02]  /*2cb0*/  HADD2.F32 R33, -RZ, R30.reuse.H0_H0 ;  /* 0x2000001eff217230 */ /* 0x101fe40000004100 */
[----:B------:R-:W-:Y:S01]  /*2cc0*/  FMUL.FTZ R26, R147, R26 ;  /* 0x0000001a931a7220 */ /* 0x000fe20000410000 */
[----:B------:R-:W-:-:S02]  /*2cd0*/  HADD2.F32 R138, -RZ, R30.H1_H1 ;  /* 0x3000001eff8a7230 */ /* 0x000fc40000004100 */
[----:B------:R-:W-:Y:S01]  /*2ce0*/  FADD.FTZ R30, -R180, R137 ;  /* 0x00000089b41e7221 */ /* 0x000fe20000010100 */
[--C-:B------:R-:W-:Y:S02]  /*2cf0*/  HADD2.F32 R185, -RZ, R27.reuse.H0_H0 ;  /* 0x2000001bffb97230 */ /* 0x100fe40000004100 */
[-C--:B------:R-:W-:Y:S01]  /*2d00*/  FMUL.FTZ R24, R23, R25.reuse ;  /* 0x0000001917187220 */ /* 0x080fe20000410000 */
[----:B------:R-:W-:Y:S02]  /*2d10*/  HADD2.F32 R187, -RZ, R27.H1_H1 ;  /* 0x3000001bffbb7230 */ /* 0x000fe40000004100 */
[----:B------:R-:W-:Y:S01]  /*2d20*/  FADD.FTZ R92, R92, R25 ;  /* 0x000000195c5c7221 */ /* 0x000fe20000010000 */
[----:B------:R-:W-:Y:S02]  /*2d30*/  HADD2.F32 R28, -RZ, R28.H1_H1 ;  /* 0x3000001cff1c7230 */ /* 0x000fe40000004100 */
[----:B------:R-:W-:Y:S01]  /*2d40*/  FFMA.FTZ R68, R21, R25, R68 ;  /* 0x0000001915447223 */ /* 0x000fe20000010044 */
[----:B------:R-:W-:-:S02]  /*2d50*/  HADD2.F32 R32, -RZ, R29.H0_H0 ;  /* 0x2000001dff207230 */ /* 0x000fc40000004100 */
[----:B------:R-:W-:Y:S01]  /*2d60*/  FMUL.FTZ R25, R147, R30 ;  /* 0x0000001e93197220 */ /* 0x000fe20000410000 */
[----:B------:R-:W-:Y:S02]  /*2d70*/  HADD2.F32 R34, -RZ, R29.H1_H1 ;  /* 0x3000001dff227230 */ /* 0x000fe40000004100 */
[----:B------:R-:W-:Y:S01]  /*2d80*/  FADD.FTZ R93, R93, R28 ;  /* 0x0000001c5d5d7221 */ /* 0x000fe20000010000 */
[----:B------:R-:W-:Y:S02]  /*2d90*/  HADD2.F32 R27, -RZ, R44.H1_H1 ;  /* 0x3000002cff1b7230 */ /* 0x000fe40000004100 */
[-C--:B------:R-:W-:Y:S01]  /*2da0*/  FFMA.FTZ R69, R26, R28.reuse, R69 ;  /* 0x0000001c1a457223 */ /* 0x080fe20000010045 */
[----:B------:R-:W-:Y:S02]  /*2db0*/  HADD2.F32 R29, -RZ, R45.H0_H0 ;  /* 0x2000002dff1d7230 */ /* 0x000fe40000004100 */
[----:B------:R-:W-:Y:S01]  /*2dc0*/  FADD.FTZ R30, -R180, R139 ;  /* 0x0000008bb41e7221 */ /* 0x000fe20000010100 */
[----:B------:R-:W-:Y:S01]  /*2dd0*/  FADD.FTZ R94, R94, R32 ;  /* 0x000000205e5e7221 */ /* 0x000fe20000010000 */
[----:B------:R-:W-:Y:S01]  /*2de0*/  FMUL.FTZ R23, R27, R28 ;  /* 0x0000001c1b177220 */ /* 0x000fe20000410000 */
[-C--:B------:R-:W-:Y:S01]  /*2df0*/  FFMA.FTZ R70, R25, R32.reuse, R70 ;  /* 0x0000002019467223 */ /* 0x080fe20000010046 */
[----:B------:R-:W-:Y:S01]  /*2e00*/  FMUL.FTZ R28, R29, R32 ;  /* 0x000000201d1c7220 */ /* 0x000fe20000410000 */
[----:B------:R-:W-:Y:S01]  /*2e10*/  FADD.FTZ R32, -R180, R141 ;  /* 0x0000008db4207221 */ /* 0x000fe20000010100 */
[----:B------:R-:W-:-:S02]  /*2e20*/  HADD2.F32 R142, -RZ, R31.H0_H0 ;  /* 0x2000001fff8e7230 */ /* 0x000fc40000004100 */
[C---:B------:R-:W-:Y:S01]  /*2e30*/  FMUL.FTZ R30, R147.reuse, R30 ;  /* 0x0000001e931e7220 */ /* 0x040fe20000410000 */
        /* <DEDUP_REMOVED lines=8> */
[----:B------:R-:W-:Y:S01]  /*2ec0*/  FADD.FTZ R34, -R180, R143 ;  /* 0x0000008fb4227221 */ /* 0x000fe20000010100 */
        /* <DEDUP_REMOVED lines=9> */
[----:B------:R-:W-:-:S02]  /*2f60*/  HADD2.F32 R139, -RZ, R47.H0_H0 ;  /* 0x2000002fff8b7230 */ /* 0x000fc40000004100 */
[----:B------:R-:W-:Y:S01]  /*2f70*/  FADD.FTZ R97, R97, R138 ;  /* 0x0000008a61617221 */ /* 0x000fe20000010000 */
[----:B------:R-:W-:Y:S01]  /*2f80*/  FFMA.FTZ R73, R34, R138, R73 ;  /* 0x0000008a22497223 */ /* 0x000fe20000010049 */
[----:B------:R-:W-:Y:S01]  /*2f90*/  FADD.FTZ R138, R35, R28 ;  /* 0x0000001c238a7221 */ /* 0x000fe20000010000 */
[----:B------:R-:W-:Y:S01]  /*2fa0*/  FFMA.FTZ R137, R25, R28, R136 ;  /* 0x0000001c19897223 */ /* 0x000fe20000010088 */
[----:B------:R-:W-:Y:S01]  /*2fb0*/  FMUL.FTZ R33, R139, R142 ;  /* 0x0000008e8b217220 */ /* 0x000fe20000410000 */
[----:B------:R-:W-:Y:S01]  /*2fc0*/  FADD.FTZ R140, -R180, R185 ;  /* 0x000000b9b48c7221 */ /* 0x000fe20000010100 */
[----:B------:R-:W-:Y:S01]  /*2fd0*/  FADD.FTZ R139, R138, R27 ;  /* 0x0000001b8a8b7221 */ /* 0x000fe20000010000 */
[----:B------:R-:W-:Y:S01]  /*2fe0*/  FFMA.FTZ R136, R30, R27, R137 ;  /* 0x0000001b1e887223 */ /* 0x000fe20000010089 */
        /* <DEDUP_REMOVED lines=16> */
.L_x_1807:
[----:B------:R-:W-:Y:S05]  /*30f0*/  BSYNC.RECONVERGENT B2 ;  /* 0x0000000000027941 */ /* 0x000fea0003800200 */
.L_x_1806:
        /* <DEDUP_REMOVED lines=10> */
[----:B------:R-:W-:Y:S02]  /*31a0*/  HADD2.F32 R150, -RZ, R48.H0_H0 ;  /* 0x20000030ff967230 */ /* 0x000fe40000004100 */
[----:B------:R-:W-:Y:S02]  /*31b0*/  HADD2.F32 R154, -RZ, R49.H0_H0 ;  /* 0x20000031ff9a7230 */ /* 0x000fe40000004100 */
[----:B---3--:R-:W-:Y:S02]  /*31c0*/  HADD2.F32 R149, -RZ, R136.H0_H0 ;  /* 0x20000088ff957230 */ /* 0x008fe40000004100 */
[--C-:B------:R-:W-:Y:S02]  /*31d0*/  HADD2.F32 R153, -RZ, R137.reuse.H0_H0 ;  /* 0x20000089ff997230 */ /* 0x100fe40000004100 */
[----:B------:R-:W-:Y:S02]  /*31e0*/  HADD2.F32 R155, -RZ, R137.H1_H1 ;  /* 0x30000089ff9b7230 */ /* 0x000fe40000004100 */
[----:B------:R-:W-:-:S02]  /*31f0*/  HADD2.F32 R137, -RZ, R138.H1_H1 ;  /* 0x3000008aff897230 */ /* 0x000fc40000004100 */
[----:B------:R-:W-:Y:S02]  /*3200*/  HADD2.F32 R151, -RZ, R136.H1_H1 ;  /* 0x30000088ff977230 */ /* 0x000fe40000004100 */
[C---:B------:R-:W-:Y:S01]  /*3210*/  FADD.FTZ R136, -R180.reuse, R149 ;  /* 0x00000095b4887221 */ /* 0x040fe20000010100 */
[----:B------:R-:W-:Y:S02]  /*3220*/  HADD2.F32 R157, -RZ, R138.H0_H0 ;  /* 0x2000008aff9d7230 */ /* 0x000fe40000004100 */
[C---:B------:R-:W-:Y:S01]  /*3230*/  FADD.FTZ R156, -R180.reuse, R155 ;  /* 0x0000009bb49c7221 */ /* 0x040fe20000010100 */
[--C-:B------:R-:W-:Y:S02]  /*3240*/  HADD2.F32 R159, -RZ, R139.reuse.H0_H0 ;  /* 0x2000008bff9f7230 */ /* 0x100fe40000004100 */
[C---:B------:R-:W-:Y:S01]  /*3250*/  FADD.FTZ R162, -R180.reuse, R137 ;  /* 0x00000089b4a27221 */ /* 0x040fe20000010100 */
[----:B------:R-:W-:Y:S02]  /*3260*/  HADD2.F32 R139, -RZ, R139.H1_H1 ;  /* 0x3000008bff8b7230 */ /* 0x000fe40000004100 */
[C---:B------:R-:W-:Y:S01]  /*3270*/  FADD.FTZ R152, -R180.reuse, R151 ;  /* 0x00000097b4987221 */ /* 0x040fe20000010100 */
[C---:B------:R-:W-:Y:S01]  /*3280*/  FADD.FTZ R138, -R180.reuse, R153 ;  /* 0x00000099b48a7221 */ /* 0x040fe20000010100 */
[C---:B------:R-:W-:Y:S01]  /*3290*/  FADD.FTZ R160, -R180.reuse, R157 ;  /* 0x0000009db4a07221 */ /* 0x040fe20000010100 */
[----:B------:R-:W-:Y:S01]  /*32a0*/  FADD.FTZ R164, -R180, R159 ;  /* 0x0000009fb4a47221 */ /* 0x000fe20000010100 */
[----:B----4-:R-:W-:-:S02]  /*32b0*/  HADD2.F32 R137, -RZ, R140.H0_H0 ;  /* 0x2000008cff897230 */ /* 0x010fc40000004100 */
[----:B------:R-:W-:Y:S01]  /*32c0*/  FADD.FTZ R180, -R180, R139 ;  /* 0x0000008bb4b47221 */ /* 0x000fe20000010100 */
[--C-:B------:R-:W-:Y:S02]  /*32d0*/  HADD2.F32 R139, -RZ, R141.reuse.H0_H0 ;  /* 0x2000008dff8b7230 */ /* 0x100fe40000004100 */
[C---:B-----5:R-:W-:Y:S01]  /*32e0*/  FMUL.FTZ R149, R147.reuse, R136 ;  /* 0x0000008893957220 */ /* 0x060fe20000410000 */
[----:B------:R-:W-:Y:S02]  /*32f0*/  HADD2.F32 R158, -RZ, R141.H1_H1 ;  /* 0x3000008dff9e7230 */ /* 0x000fe40000004100 */
[----:B------:R-:W-:Y:S01]  /*3300*/  FMUL.FTZ R156, R147, R156 ;  /* 0x0000009c939c7220 */ /* 0x000fe20000410000 */
[----:B------:R-:W-:Y:S02]  /*3310*/  HADD2.F32 R155, -RZ, R49.H1_H1 ;  /* 0x30000031ff9b7230 */ /* 0x000fe40000004100 */
[----:B------:R-:W-:Y:S01]  /*3320*/  FMUL.FTZ R150, R150, R137 ;  /* 0x0000008996967220 */ /* 0x000fe20000410000 */
[----:B------:R-:W-:-:S02]  /*3330*/  HADD2.F32 R141, -RZ, R142.H0_H0 ;  /* 0x2000008eff8d7230 */ /* 0x000fc40000004100 */
[----:B------:R-:W-:Y:S01]  /*3340*/  FADD.FTZ R119, R119, R158 ;  /* 0x0000009e77777221 */ /* 0x000fe20000010000 */
[----:B------:R-:W-:Y:S02]  /*3350*/  HADD2.F32 R136, -RZ, R50.H0_H0 ;  /* 0x20000032ff887230 */ /* 0x000fe40000004100 */
[-C--:B------:R-:W-:Y:S01]  /*3360*/  FMUL.FTZ R155, R155, R158.reuse ;  /* 0x0000009e9b9b7220 */ /* 0x080fe20000410000 */
[----:B------:R-:W-:Y:S02]  /*3370*/  HADD2.F32 R140, -RZ, R140.H1_H1 ;  /* 0x3000008cff8c7230 */ /* 0x000fe40000004100 */
[----:B------:R-:W-:Y:S01]  /*3380*/  FFMA.FTZ R103, R156, R158, R103 ;  /* 0x0000009e9c677223 */ /* 0x000fe20000010067 */
[----:B------:R-:W-:Y:S02]  /*3390*/  HADD2.F32 R151, -RZ, R48.H1_H1 ;  /* 0x30000030ff977230 */ /* 0x000fe40000004100 */
[----:B------:R-:W-:Y:S01]  /*33a0*/  FMUL.FTZ R153, R147, R138 ;  /* 0x0000008a93997220 */ /* 0x000fe20000410000 */
[----:B------:R-:W-:Y:S01]  /*33b0*/  FMUL.FTZ R158, R136, R141 ;  /* 0x0000008d889e7220 */ /* 0x000fe20000410000 */
[----:B------:R-:W-:Y:S01]  /*33c0*/  FADD.FTZ R116, R116, R137 ;  /* 0x0000008974747221 */ /* 0x000fe20000010000 */
[----:B------:R-:W-:Y:S01]  /*33d0*/  FFMA.FTZ R100, R149, R137, R100 ;  /* 0x0000008995647223 */ /* 0x000fe20000010064 */
[----:B------:R-:W-:Y:S01]  /*33e0*/  FMUL.FTZ R151, R151, R140 ;  /* 0x0000008c97977220 */ /* 0x000fe20000410000 */
[----:B------:R-:W-:Y:S01]  /*33f0*/  FADD.FTZ R136, R181, R150 ;  /* 0x00000096b5887221 */ /* 0x000fe20000010000 */
[----:B------:R-:W-:Y:S01]  /*3400*/  FMUL.FTZ R152, R147, R152 ;  /* 0x0000009893987220 */ /* 0x000fe20000410000 */
[----:B------:R-:W-:Y:S01]  /*3410*/  FFMA.FTZ R137, R149, R150, R182 ;  /* 0x0000009695897223 */ /* 0x000fe200000100b6 */
[-C--:B------:R-:W-:Y:S01]  /*3420*/  FMUL.FTZ R154, R154, R139.reuse ;  /* 0x0000008b9a9a7220 */ /* 0x080fe20000410000 */
[----:B------:R-:W-:Y:S01]  /*3430*/  FADD.FTZ R118, R118, R139 ;  /* 0x0000008b76767221 */ /* 0x000fe20000010000 */
[----:B------:R-:W-:Y:S01]  /*3440*/  FFMA.FTZ R102, R153, R139, R102 ;  /* 0x0000008b99667223 */ /* 0x000fe20000010066 */
[----:B------:R-:W-:Y:S01]  /*3450*/  FADD.FTZ R139, R136, R151 ;  /* 0x00000097888b7221 */ /* 0x000fe20000010000 */
[----:B------:R-:W-:Y:S01]  /*3460*/  FFMA.FTZ R136, R152, R151, R137 ;  /* 0x0000009798887223 */ /* 0x000fe20000010089 */
[----:B------:R-:W-:-:S02]  /*3470*/  HADD2.F32 R142, -RZ, R142.H1_H1 ;  /* 0x3000008eff8e7230 */ /* 0x000fc40000004100 */
[----:B------:R-:W-:Y:S01]  /*3480*/  FMUL.FTZ R157, R147, R160 ;  /* 0x000000a0939d7220 */ /* 0x000fe20000410000 */
[----:B------:R-:W-:Y:S01]  /*3490*/  FADD.FTZ R138, R139, R154 ;  /* 0x0000009a8b8a7221 */ /* 0x000fe20000010000 */
[----:B------:R-:W-:Y:S01]  /*34a0*/  FFMA.FTZ R137, R153, R154, R136 ;  /* 0x0000009a99897223 */ /* 0x000fe20000010088 */
[----:B------:R-:W-:Y:S02]  /*34b0*/  HADD2.F32 R159, -RZ, R50.H1_H1 ;  /* 0x30000032ff9f7230 */ /* 0x000fe40000004100 */
[----:B------:R-:W-:Y:S01]  /*34c0*/  FADD.FTZ R117, R117, R140 ;  /* 0x0000008c75757221 */ /* 0x000fe20000010000 */
[----:B------:R-:W-:Y:S01]  /*34d0*/  FADD.FTZ R139, R138, R155 ;  /* 0x0000009b8a8b7221 */ /* 0x000fe20000010000 */
[----:B------:R-:W-:Y:S01]  /*34e0*/  FFMA.FTZ R136, R156, R155, R137 ;  /* 0x0000009b9c887223 */ /* 0x000fe20000010089 */
[----:B------:R-:W-:Y:S01]  /*34f0*/  FFMA.FTZ R101, R152, R140, R101 ;  /* 0x0000008c98657223 */ /* 0x000fe20000010065 */
[----:B------:R-:W-:Y:S02]  /*3500*/  HADD2.F32 R183, -RZ, R143.H0_H0 ;  /* 0x2000008fffb77230 */ /* 0x000fe40000004100 */
[----:B------:R-:W-:Y:S01]  /*3510*/  FMUL.FTZ R159, R159, R142 ;  /* 0x0000008e9f9f7220 */ /* 0x000fe20000410000 */
[----:B------:R-:W-:-:S02]  /*3520*/  HADD2.F32 R140, -RZ, R51.H0_H0 ;  /* 0x20000033ff8c7230 */ /* 0x000fc40000004100 */
[----:B------:R-:W-:Y:S01]  /*3530*/  FMUL.FTZ R160, R147, R162 ;  /* 0x000000a293a07220 */ /* 0x000fe20000410000 */
[----:B------:R-:W-:Y:S01]  /*3540*/  FADD.FTZ R138, R139, R158 ;  /* 0x0000009e8b8a7221 */ /* 0x000fe20000010000 */
[C---:B------:R-:W-:Y:S01]  /*3550*/  FFMA.FTZ R137, R157.reuse, R158, R136 ;  /* 0x0000009e9d897223 */ /* 0x040fe20000010088 */
[----:B------:R-:W-:Y:S01]  /*3560*/  FADD.FTZ R120, R120, R141 ;  /* 0x0000008d78787221 */ /* 0x000fe20000010000 */
[----:B------:R-:W-:Y:S01]  /*3570*/  FFMA.FTZ R104, R157, R141, R104 ;  /* 0x0000008d9d687223 */ /* 0x000fe20000010068 */
[----:B------:R-:W-:Y:S02]  /*3580*/  HADD2.F32 R184, -RZ, R143.H1_H1 ;  /* 0x3000008fffb87230 */ /* 0x000fe40000004100 */
        /* <DEDUP_REMOVED lines=17> */
.L_x_1801:
[----:B------:R-:W-:Y:S05]  /*36a0*/  BSYNC.RECONVERGENT B1 ;  /* 0x0000000000017941 */ /* 0x000fea0003800200 */
.L_x_1793:
        /* <DEDUP_REMOVED lines=20> */
.L_x_1851:
[----:B-1----:R-:W-:Y:S01]  /*37f0*/  FADD.FTZ R136, R143, R136 ;  /* 0x000000888f887221 */ /* 0x002fe20000010000 */
[----:B------:R-:W-:Y:S01]  /*3800*/  ISETP.NE.AND P6, PT, RZ, UR8, PT ;  /* 0x00000008ff007c0c */ /* 0x000fe2000bfc5270 */
[----:B--2---:R-:W-:Y:S01]  /*3810*/  FADD.FTZ R137, R142, R137 ;  /* 0x000000898e897221 */ /* 0x004fe20000010000 */
        /* <DEDUP_REMOVED lines=17> */
[----:B0-----:R-:W-:Y:S01]  /*3930*/  FFMA.FTZ R143, R166, R180, R181 ;  /* 0x000000b4a68f7223 */ /* 0x001fe200000100b5 */
        /* <DEDUP_REMOVED lines=24> */
[----:B------:R-:W-:-:S02]  /*3ac0*/  F2FP.F16.F32.PACK_AB R136, R137, R136 ;  /* 0x000000888988723e */ /* 0x000fc400000000ff */
[----:B------:R-:W-:Y:S02]  /*3ad0*/  F2FP.F16.F32.PACK_AB R137, R139, R140 ;  /* 0x0000008c8b89723e */ /* 0x000fe400000000ff */
[----:B------:R-:W-:Y:S02]  /*3ae0*/  F2FP.F16.F32.PACK_AB R138, R141, R138 ;  /* 0x0000008a8d8a723e */ /* 0x000fe400000000ff */
[----:B------:R-:W-:Y:S01]  /*3af0*/  F2FP.F16.F32.PACK_AB R139, R143, R186 ;  /* 0x000000ba8f8b723e */ /* 0x000fe200000000ff */
[----:B------:R-:W-:Y:S06]  /*3b00*/  BRA `(.L_x_1814) ;  /* 0x0000000000a07947 */ /* 0x000fec0003800000 */
.L_x_1813:
        /* <DEDUP_REMOVED lines=10> */
[----:B0-----:R-:W-:Y:S01]  /*3bb0*/  FADD.FTZ R142, R168, -R137 ;  /* 0x80000089a88e7221 */ /* 0x001fe20000010000 */
        /* <DEDUP_REMOVED lines=14> */
[C---:B------:R-:W-:Y:S01]  /*3ca0*/  F2FP.F16.F32.PACK_AB R110, R109.reuse, R140 ;  /* 0x0000008c6d6e723e */ /* 0x040fe200000000ff */
[-C--:B------:R-:W-:Y:S01]  /*3cb0*/  FMUL.FTZ R183, R109, R145.reuse ;  /* 0x000000916db77220 */ /* 0x080fe20000410000 */
[----:B------:R-:W-:Y:S01]  /*3cc0*/  F2FP.F16.F32.PACK_AB R111, R184, R182 ;  /* 0x000000b6b86f723e */ /* 0x000fe200000000ff */
[-C--:B------:R-:W-:Y:S01]  /*3cd0*/  FMUL.FTZ R140, R136, R145.reuse ;  /* 0x00000091888c7220 */ /* 0x080fe20000410000 */
[----:B------:R-:W-:Y:S01]  /*3ce0*/  F2FP.F16.F32.PACK_AB R109, R138, R136 ;  /* 0x000000888a6d723e */ /* 0x000fe200000000ff */
[-C--:B------:R-:W-:Y:S01]  /*3cf0*/  FMUL.FTZ R139, R182, R145.reuse ;  /* 0x00000091b68b7220 */ /* 0x080fe20000410000 */
[-C--:B------:R-:W-:Y:S01]  /*3d00*/  FMUL.FTZ R184, R184, R145.reuse ;  /* 0x00000091b8b87220 */ /* 0x080fe20000410000 */
[-C--:B------:R-:W-:Y:S01]  /*3d10*/  FMUL.FTZ R143, R138, R145.reuse ;  /* 0x000000918a8f7220 */ /* 0x080fe20000410000 */
[-C--:B------:R-:W-:Y:S01]  /*3d20*/  FMUL.FTZ R136, R108, R145.reuse ;  /* 0x000000916c887220 */ /* 0x080fe20000410000 */
[C---:B------:R-:W-:Y:S01]  /*3d30*/  FMUL.FTZ R141, R137.reuse, R145 ;  /* 0x00000091898d7220 */ /* 0x040fe20000410000 */
[----:B------:R-:W-:-:S02]  /*3d40*/  F2FP.F16.F32.PACK_AB R108, R137, R108 ;  /* 0x0000006c896c723e */ /* 0x000fc400000000ff */
[----:B------:R-:W-:Y:S02]  /*3d50*/  F2FP.F16.F32.PACK_AB R139, R184, R139 ;  /* 0x0000008bb88b723e */ /* 0x000fe400000000ff */
[----:B------:R-:W-:Y:S02]  /*3d60*/  F2FP.F16.F32.PACK_AB R138, R183, R142 ;  /* 0x0000008eb78a723e */ /* 0x000fe400000000ff */
[----:B------:R-:W-:Y:S02]  /*3d70*/  F2FP.F16.F32.PACK_AB R137, R143, R140 ;  /* 0x0000008c8f89723e */ /* 0x000fe400000000ff */
[----:B------:R-:W-:-:S07]  /*3d80*/  F2FP.F16.F32.PACK_AB R136, R141, R136 ;  /* 0x000000888d88723e */ /* 0x000fce00000000ff */
.L_x_1814:
[----:B------:R-:W0:Y:S08]  /*3d90*/  @P1 LDC.64 R142, c[0x0][0x478] ;  /* 0x00011e00ff8e1b82 */ /* 0x000e300000000a00 */
[----:B------:R-:W1:Y:S01]  /*3da0*/  LDC.64 R140, c[0x0][0x468] ;  /* 0x00011a00ff8c7b82 */ /* 0x000e620000000a00 */
[----:B0-----:R-:W-:-:S05]  /*3db0*/  @P1 IMAD.WIDE.U32 R142, R4, 0x10, R142 ;  /* 0x00000010048e1825 */ /* 0x001fca00078e008e */
[----:B------:R2:W-:Y:S01]  /*3dc0*/  @P1 STG.E.128 desc[UR6][R142.64], R108 ;  /* 0x0000006c8e001986 */ /* 0x0005e2000c101d06 */
[C---:B-1----:R-:W-:Y:S01]  /*3dd0*/  IMAD.WIDE.U32 R140, R4.reuse, 0x10, R140 ;  /* 0x00000010048c7825 */ /* 0x042fe200078e008c */
[----:B------:R-:W-:-:S04]  /*3de0*/  IADD3 R4, PT, PT, R4, 0x20, RZ ;  /* 0x0000002004047810 */ /* 0x000fc80007ffe0ff */
[----:B------:R2:W-:Y:S03]  /*3df0*/  STG.E.128 desc[UR6][R140.64], R136 ;  /* 0x000000888c007986 */ /* 0x0005e6000c101d06 */
.L_x_1812:
[----:B------:R-:W-:Y:S05]  /*3e00*/  BSYNC.RECONVERGENT B2 ;  /* 0x0000000000027941 */ /* 0x000fea0003800200 */
.L_x_1811:
[----:B------:R-:W-:Y:S04]  /*3e10*/  BSSY.RECONVERGENT B2, `(.L_x_1815) ;  /* 0x0000059000027945 */ /* 0x000fe80003800200 */
[----:B------:R-:W-:Y:S05]  /*3e20*/  @!P3 BRA `(.L_x_1816) ;  /* 0x00000004005cb947 */ /* 0x000fea0003800000 */
[----:B------:R-:W-:-:S04]  /*3e30*/  ISETP.NE.U32.AND P1, PT, RZ, UR12, PT ;  /* 0x0000000cff007c0c */ /* 0x000fc8000bf25070 */
[----:B------:R-:W-:-:S13]  /*3e40*/  ISETP.NE.AND.EX P1, PT, RZ, UR13, PT, P1 ;  /* 0x0000000dff007c0c */ /* 0x000fda000bf25310 */
[----:B------:R-:W-:Y:S05]  /*3e50*/  @!P1 BRA `(.L_x_1817) ;  /* 0x0000000000a49947 */ /* 0x000fea0003800000 */
[-CC-:B--2---:R-:W-:Y:S01]  /*3e60*/  FFMA.FTZ R136, R19, R180.reuse, R181.reuse ;  /* 0x000000b413887223 */ /* 0x184fe200000100b5 */
        /* <DEDUP_REMOVED lines=38> */
[----:B------:R-:W-:Y:S01]  /*40d0*/  F2FP.F16.F32.PACK_AB R136, R141, R136 ;  /* 0x000000888d88723e */ /* 0x000fe200000000ff */
[----:B------:R-:W-:Y:S06]  /*40e0*/  BRA `(.L_x_1818) ;  /* 0x0000000000907947 */ /* 0x000fec0003800000 */
.L_x_1817:
[-CC-:B--2---:R-:W-:Y:S01]  /*40f0*/  FFMA.FTZ R137, R7, R180.reuse, R181.reuse ;  /* 0x000000b407897223 */ /* 0x184fe200000100b5 */
[-CC-:B------:R-:W-:Y:S01]  /*4100*/  FFMA.FTZ R138, R8, R180.reuse, R181.reuse ;  /* 0x000000b4088a7223 */ /* 0x180fe200000100b5 */
[-CC-:B------:R-:W-:Y:S01]  /*4110*/  FFMA.FTZ R139, R11, R180.reuse, R181.reuse ;  /* 0x000000b40b8b7223 */ /* 0x180fe200000100b5 */
[-CC-:B0-----:R-:W-:Y:S01]  /*4120*/  FFMA.FTZ R142, R12, R180.reuse, R181.reuse ;  /* 0x000000b40c8e7223 */ /* 0x181fe200000100b5 */
        /* <DEDUP_REMOVED lines=31> */
[----:B------:R-:W-:-:S07]  /*4320*/  F2FP.F16.F32.PACK_AB R139, R143, R186 ;  /* 0x000000ba8f8b723e */ /* 0x000fce00000000ff */
.L_x_1818:
[----:B------:R-:W0:Y:S08]  /*4330*/  @P1 LDC.64 R142, c[0x0][0x478] ;  /* 0x00011e00ff8e1b82 */ /* 0x000e300000000a00 */
[----:B------:R-:W1:Y:S01]  /*4340*/  LDC.64 R140, c[0x0][0x468] ;  /* 0x00011a00ff8c7b82 */ /* 0x000e620000000a00 */
[----:B0-----:R-:W-:-:S05]  /*4350*/  @P1 IMAD.WIDE.U32 R142, R4, 0x10, R142 ;  /* 0x00000010048e1825 */ /* 0x001fca00078e008e */
[----:B------:R3:W-:Y:S01]  /*4360*/  @P1 STG.E.128 desc[UR6][R142.64], R108 ;  /* 0x0000006c8e001986 */ /* 0x0007e2000c101d06 */
[C---:B-1----:R-:W-:Y:S01]  /*4370*/  IMAD.WIDE.U32 R140, R4.reuse, 0x10, R140 ;  /* 0x00000010048c7825 */ /* 0x042fe200078e008c */
[----:B------:R-:W-:-:S04]  /*4380*/  IADD3 R4, PT, PT, R4, 0x20, RZ ;  /* 0x0000002004047810 */ /* 0x000fc80007ffe0ff */
[----:B------:R3:W-:Y:S03]  /*4390*/  STG.E.128 desc[UR6][R140.64], R136 ;  /* 0x000000888c007986 */ /* 0x0007e6000c101d06 */
.L_x_1816:
[----:B------:R-:W-:Y:S05]  /*43a0*/  BSYNC.RECONVERGENT B2 ;  /* 0x0000000000027941 */ /* 0x000fea0003800200 */
.L_x_1815:
[----:B------:R-:W-:Y:S04]  /*43b0*/  BSSY.RECONVERGENT B2, `(.L_x_1819) ;  /* 0x0000059000027945 */ /* 0x000fe80003800200 */
[----:B------:R-:W-:Y:S05]  /*43c0*/  @!P4 BRA `(.L_x_1820) ;  /* 0x00000004005cc947 */ /* 0x000fea0003800000 */
[----:B------:R-:W-:-:S04]  /*43d0*/  ISETP.NE.U32.AND P1, PT, RZ, UR12, PT ;  /* 0x0000000cff007c0c */ /* 0x000fc8000bf25070 */
[----:B------:R-:W-:-:S13]  /*43e0*/  ISETP.NE.AND.EX P1, PT, RZ, UR13, PT, P1 ;  /* 0x0000000dff007c0c */ /* 0x000fda000bf25310 */
[----:B------:R-:W-:Y:S05]  /*43f0*/  @!P1 BRA `(.L_x_1821) ;  /* 0x0000000000a49947 */ /* 0x000fea0003800000 */
[-CC-:B--23--:R-:W-:Y:S01]  /*4400*/  FFMA.FTZ R138, R35, R180.reuse, R181.reuse ;  /* 0x000000b4238a7223 */ /* 0x18cfe200000100b5 */
        /* <DEDUP_REMOVED lines=40> */
.L_x_1821:
[-CC-:B--23--:R-:W-:Y:S01]  /*4690*/  FFMA.FTZ R137, R21, R180.reuse, R181.reuse ;  /* 0x000000b415897223 */ /* 0x18cfe200000100b5 */
        /* <DEDUP_REMOVED lines=35> */
.L_x_1822:
[----:B------:R-:W0:Y:S08]  /*48d0*/  @P1 LDC.64 R142, c[0x0][0x478] ;  /* 0x00011e00ff8e1b82 */ /* 0x000e300000000a00 */
[----:B------:R-:W1:Y:S01]  /*48e0*/  LDC.64 R140, c[0x0][0x468] ;  /* 0x00011a00ff8c7b82 */ /* 0x000e620000000a00 */
[----:B0-----:R-:W-:-:S05]  /*48f0*/  @P1 IMAD.WIDE.U32 R142, R4, 0x10, R142 ;  /* 0x00000010048e1825 */ /* 0x001fca00078e008e */
[----:B------:R4:W-:Y:S01]  /*4900*/  @P1 STG.E.128 desc[UR6][R142.64], R108 ;  /* 0x0000006c8e001986 */ /* 0x0009e2000c101d06 */
[C---:B-1----:R-:W-:Y:S01]  /*4910*/  IMAD.WIDE.U32 R140, R4.reuse, 0x10, R140 ;  /* 0x00000010048c7825 */ /* 0x042fe200078e008c */
[----:B------:R-:W-:-:S04]  /*4920*/  IADD3 R4, PT, PT, R4, 0x20, RZ ;  /* 0x0000002004047810 */ /* 0x000fc80007ffe0ff */
[----:B------:R4:W-:Y:S03]  /*4930*/  STG.E.128 desc[UR6][R140.64], R136 ;  /* 0x000000888c007986 */ /* 0x0009e6000c101d06 */
.L_x_1820:
[----:B------:R-:W-:Y:S05]  /*4940*/  BSYNC.RECONVERGENT B2 ;  /* 0x0000000000027941 */ /* 0x000fea0003800200 */
.L_x_1819:
[----:B------:R-:W-:Y:S05]  /*4950*/  @!P5 BRA `(.L_x_1823) ;  /* 0x000000200028d947 */ /* 0x000fea0003800000 */
[----:B------:R-:W-:-:S04]  /*4960*/  ISETP.NE.U32.AND P1, PT, RZ, UR12, PT ;  /* 0x0000000cff007c0c */ /* 0x000fc8000bf25070 */
[----:B------:R-:W-:-:S13]  /*4970*/  ISETP.NE.AND.EX P1, PT, RZ, UR13, PT, P1 ;  /* 0x0000000dff007c0c */ /* 0x000fda000bf25310 */
[----:B------:R-:W-:Y:S05]  /*4980*/  @!P1 BRA `(.L_x_1824) ;  /* 0x0000000000a49947 */ /* 0x000fea0003800000 */
[-CC-:B--234-:R-:W-:Y:S01]  /*4990*/  FFMA.FTZ R139, R164, R180.reuse, R181.reuse ;  /* 0x000000b4a48b7223 */ /* 0x19cfe200000100b5 */
[-CC-:B------:R-:W-:Y:S01]  /*49a0*/  FFMA.FTZ R136, R163, R180.reuse, R181.reuse ;  /* 0x000000b4a3887223 */ /* 0x180fe200000100b5 */
[-CC-:B------:R-:W-:Y:S01]  /*49b0*/  FFMA.FTZ R137, R157, R180.reuse, R181.reuse ;  /* 0x000000b49d897223 */ /* 0x180fe200000100b5 */
[-CC-:B------:R-:W-:Y:S01]  /*49c0*/  FFMA.FTZ R110, R160, R180.reuse, R181.reuse ;  /* 0x000000b4a06e7223 */ /* 0x180fe200000100b5 */
[-CC-:B------:R-:W-:Y:S01]  /*49d0*/  FFMA.FTZ R111, R153, R180.reuse, R181.reuse ;  /* 0x000000b4996f7223 */ /* 0x180fe200000100b5 */
[-C--:B------:R-:W-:Y:S01]  /*49e0*/  FFMA.FTZ R108, R156, R180.reuse, R181 ;  /* 0x000000b49c6c7223 */ /* 0x080fe200000100b5 */
[----:B------:R-:W-:Y:S01]  /*49f0*/  FADD.FTZ R182, R162, -R139 ;  /* 0x8000008ba2b67221 */ /* 0x000fe20000010000 */
[-CC-:B------:R-:W-:Y:S01]  /*4a00*/  FFMA.FTZ R109, R149, R180.reuse, R181.reuse ;  /* 0x000000b4956d7223 */ /* 0x180fe200000100b5 */
[----:B------:R-:W-:Y:S01]  /*4a10*/  FADD.FTZ R140, R161, -R136 ;  /* 0x80000088a18c7221 */ /* 0x000fe20000010000 */
[----:B------:R-:W-:Y:S01]  /*4a20*/  FFMA.FTZ R180, R152, R180, R181 ;  /* 0x000000b498b47223 */ /* 0x000fe200000100b5 */
[----:B------:R-:W-:Y:S01]  /*4a30*/  FADD.FTZ R136, R158, -R137 ;  /* 0x800000899e887221 */ /* 0x000fe20000010000 */
[----:B0-----:R-:W-:Y:S01]  /*4a40*/  FADD.FTZ R142, R159, -R110 ;  /* 0x8000006e9f8e7221 */ /* 0x001fe20000010000 */
        /* <DEDUP_REMOVED lines=13> */
[----:B------:R-:W-:Y:S01]  /*4b20*/  F2FP.F16.F32.PACK_AB R110, R142, R140 ;  /* 0x0000008c8e6e723e */ /* 0x000fe200000000ff */
[-C--:B------:R-:W-:Y:S01]  /*4b30*/  FMUL.FTZ R137, R136, R145.reuse ;  /* 0x0000009188897220 */ /* 0x080fe20000410000 */
[----:B------:R-:W-:Y:S01]  /*4b40*/  F2FP.F16.F32.PACK_AB R109, R138, R136 ;  /* 0x000000888a6d723e */ /* 0x000fe200000000ff */
[CC--:B------:R-:W-:Y:S01]  /*4b50*/  FMUL.FTZ R184, R111.reuse, R145.reuse ;  /* 0x000000916fb87220 */ /* 0x0c0fe20000410000 */
        /* <DEDUP_REMOVED lines=8> */
[----:B------:R-:W-:Y:S02]  /*4be0*/  F2FP.F16.F32.PACK_AB R138, R142, R141 ;  /* 0x0000008d8e8a723e */ /* 0x000fe400000000ff */
[----:B------:R-:W-:Y:S02]  /*4bf0*/  F2FP.F16.F32.PACK_AB R137, R140, R137 ;  /* 0x000000898c89723e */ /* 0x000fe400000000ff */
[----:B------:R-:W-:Y:S01]  /*4c00*/  F2FP.F16.F32.PACK_AB R136, R145, R136 ;  /* 0x000000889188723e */ /* 0x000fe200000000ff */
[----:B------:R-:W-:Y:S06]  /*4c10*/  BRA `(.L_x_1825) ;  /* 0x0000000000907947 */ /* 0x000fec0003800000 */
.L_x_1824:
[-CC-:B--234-:R-:W-:Y:S01]  /*4c20*/  FFMA.FTZ R137, R149, R180.reuse, R181.reuse ;  /* 0x000000b495897223 */ /* 0x19cfe200000100b5 */
        /* <DEDUP_REMOVED lines=35> */
.L_x_1825:
[----:B------:R-:W0:Y:S08]  /*4e60*/  @P1 LDC.64 R140, c[0x0][0x478] ;  /* 0x00011e00ff8c1b82 */ /* 0x000e300000000a00 */
[----:B------:R-:W1:Y:S01]  /*4e70*/  LDC.64 R142, c[0x0][0x468] ;  /* 0x00011a00ff8e7b82 */ /* 0x000e620000000a00 */
[----:B0-----:R-:W-:-:S05]  /*4e80*/  @P1 IMAD.WIDE.U32 R140, R4, 0x10, R140 ;  /* 0x00000010048c1825 */ /* 0x001fca00078e008c */
[----:B------:R0:W-:Y:S01]  /*4e90*/  @P1 STG.E.128 desc[UR6][R140.64], R108 ;  /* 0x0000006c8c001986 */ /* 0x0001e2000c101d06 */
[----:B-1----:R-:W-:-:S05]  /*4ea0*/  IMAD.WIDE.U32 R142, R4, 0x10, R142 ;  /* 0x00000010048e7825 */ /* 0x002fca00078e008e */
[----:B------:R0:W-:Y:S01]  /*4eb0*/  STG.E.128 desc[UR6][R142.64], R136 ;  /* 0x000000888e007986 */ /* 0x0001e2000c101d06 */
[----:B------:R-:W-:Y:S05]  /*4ec0*/  BRA `(.L_x_1823) ;  /* 0x0000001800cc7947 */ /* 0x000fea0003800000 */
.L_x_1810:
        /* <DEDUP_REMOVED lines=8> */
[--C-:B------:R-:W-:Y:S02]  /*4f50*/  HADD2.F32 R140, -RZ, R127.reuse.H0_H0 ;  /* 0x2000007fff8c7230 */ /* 0x100fe40000004100 */
[-C--:B------:R-:W-:Y:S01]  /*4f60*/  FFMA.FTZ R182, R171, R180.reuse, R181 ;  /* 0x000000b4abb67223 */ /* 0x080fe200000100b5 */
[----:B0-----:R-:W-:Y:S02]  /*4f70*/  HADD2.F32 R142, -RZ, R127.H1_H1 ;  /* 0x3000007fff8e7230 */ /* 0x001fe40000004100 */
[----:B------:R-:W-:Y:S01]  /*4f80*/  FADD.FTZ R141, R148, -R137 ;  /* 0x80000089948d7221 */ /* 0x000fe20000010000 */
[----:B------:R-:W-:Y:S01]  /*4f90*/  FADD.FTZ R184, R165, -R184 ;  /* 0x800000b8a5b87221 */ /* 0x000fe20000010000 */
[----:B------:R-:W-:Y:S01]  /*4fa0*/  FFMA.FTZ R139, R170, R180, R181 ;  /* 0x000000b4aa8b7223 */ /* 0x000fe200000100b5 */
[----:B------:R-:W-:-:S02]  /*4fb0*/  HADD2.F32 R136, -RZ, R126.H0_H0 ;  /* 0x2000007eff887230 */ /* 0x000fc40000004100 */
[C---:B-----5:R-:W-:Y:S01]  /*4fc0*/  FFMA.FTZ R190, R147.reuse, R141, R142 ;  /* 0x0000008d93be7223 */ /* 0x060fe2000001008e */
[----:B------:R-:W-:Y:S01]  /*4fd0*/  FFMA.FTZ R188, R147, R184, R140 ;  /* 0x000000b893bc7223 */ /* 0x000fe2000001008c */
[----:B------:R-:W-:Y:S01]  /*4fe0*/  HADD2.F32 R138, -RZ, R126.H1_H1 ;  /* 0x3000007eff8a7230 */ /* 0x000fe20000004100 */
[----:B------:R-:W0:Y:S01]  /*4ff0*/  LDC.64 R140, c[0x0][0x468] ;  /* 0x00011a00ff8c7b82 */ /* 0x000e220000000a00 */
[----:B------:R-:W-:Y:S01]  /*5000*/  FADD.FTZ R137, R169, -R182 ;  /* 0x800000b6a9897221 */ /* 0x000fe20000010000 */
[----:B------:R-:W-:Y:S01]  /*5010*/  FADD.FTZ R139, R168, -R139 ;  /* 0x8000008ba88b7221 */ /* 0x000fe20000010000 */
[-CC-:B------:R-:W-:Y:S01]  /*5020*/  FFMA.FTZ R194, R175, R180.reuse, R181.reuse ;  /* 0x000000b4afc27223 */ /* 0x180fe200000100b5 */
[-CC-:B------:R-:W-:Y:S01]  /*5030*/  FFMA.FTZ R192, R179, R180.reuse, R181.reuse ;  /* 0x000000b4b3c07223 */ /* 0x180fe200000100b5 */
[C---:B------:R-:W-:Y:S01]  /*5040*/  FFMA.FTZ R184, R147.reuse, R137, R136 ;  /* 0x0000008993b87223 */ /* 0x040fe20000010088 */
[----:B------:R-:W-:Y:S01]  /*5050*/  FFMA.FTZ R186, R147, R139, R138 ;  /* 0x0000008b93ba7223 */ /* 0x000fe2000001008a */
[-CC-:B------:R-:W-:Y:S01]  /*5060*/  FFMA.FTZ R137, R174, R180.reuse, R181.reuse ;  /* 0x000000b4ae897223 */ /* 0x180fe200000100b5 */
[----:B------:R-:W-:Y:S01]  /*5070*/  FFMA.FTZ R139, R178, R180, R181 ;  /* 0x000000b4b28b7223 */ /* 0x000fe200000100b5 */
[----:B------:R-:W-:-:S02]  /*5080*/  HADD2.F32 R142, -RZ, R125.H0_H0 ;  /* 0x2000007dff8e7230 */ /* 0x000fc40000004100 */
[----:B------:R-:W-:Y:S01]  /*5090*/  FADD.FTZ R194, R173, -R194 ;  /* 0x800000c2adc27221 */ /* 0x000fe20000010000 */
[----:B------:R-:W-:Y:S02]  /*50a0*/  HADD2.F32 R182, -RZ, R125.H1_H1 ;  /* 0x3000007dffb67230 */ /* 0x000fe40000004100 */
[----:B------:R-:W-:Y:S01]  /*50b0*/  FADD.FTZ R143, R172, -R137 ;  /* 0x80000089ac8f7221 */ /* 0x000fe20000010000 */
[--C-:B------:R-:W-:Y:S02]  /*50c0*/  HADD2.F32 R136, -RZ, R124.reuse.H0_H0 ;  /* 0x2000007cff887230 */ /* 0x100fe40000004100 */
[----:B------:R-:W-:Y:S01]  /*50d0*/  FADD.FTZ R137, R177, -R192 ;  /* 0x800000c0b1897221 */ /* 0x000fe20000010000 */
[----:B------:R-:W-:Y:S02]  /*50e0*/  HADD2.F32 R138, -RZ, R124.H1_H1 ;  /* 0x3000007cff8a7230 */ /* 0x000fe40000004100 */
        /* <DEDUP_REMOVED lines=13> */
[----:B------:R-:W-:Y:S01]  /*51c0*/  F2FP.F16.F32.PACK_AB R139, R190, R139 ;  /* 0x0000008bbe8b723e */ /* 0x000fe200000000ff */
[----:B0-----:R-:W-:Y:S01]  /*51d0*/  IMAD.WIDE.U32 R140, R4, 0x10, R140 ;  /* 0x00000010048c7825 */ /* 0x001fe200078e008c */
[----:B------:R-:W-:-:S02]  /*51e0*/  F2FP.F16.F32.PACK_AB R138, R183, R184 ;  /* 0x000000b8b78a723e */ /* 0x000fc400000000ff */
[----:B------:R-:W-:Y:S02]  /*51f0*/  F2FP.F16.F32.PACK_AB R137, R182, R137 ;  /* 0x00000089b689723e */ /* 0x000fe400000000ff */
[----:B------:R-:W-:Y:S02]  /*5200*/  F2FP.F16.F32.PACK_AB R136, R143, R136 ;  /* 0x000000888f88723e */ /* 0x000fe400000000ff */
[----:B------:R-:W-:-:S03]  /*5210*/  IADD3 R4, PT, PT, R4, 0x20, RZ ;  /* 0x0000002004047810 */ /* 0x000fc60007ffe0ff */
[----:B------:R1:W-:Y:S04]  /*5220*/  STG.E.128 desc[UR6][R140.64], R136 ;  /* 0x000000888c007986 */ /* 0x0003e8000c101d06 */
.L_x_1828:
[----:B------:R-:W-:Y:S05]  /*5230*/  BSYNC.RECONVERGENT B2 ;  /* 0x0000000000027941 */ /* 0x000fea0003800200 */
.L_x_1827:
[----:B------:R-:W-:Y:S04]  /*5240*/  BSSY.RECONVERGENT B2, `(.L_x_1829) ;  /* 0x0000032000027945 */ /* 0x000fe80003800200 */
[----:B------:R-:W-:Y:S05]  /*5250*/  @!P3 BRA `(.L_x_1830) ;  /* 0x0000000000c0b947 */ /* 0x000fea0003800000 */
[-CC-:B-1----:R-:W-:Y:S01]  /*5260*/  FFMA.FTZ R141, R22, R180.reuse, R181.reuse ;  /* 0x000000b4168d7223 */ /* 0x182fe200000100b5 */
[-CC-:B------:R-:W-:Y:S01]  /*5270*/  FFMA.FTZ R182, R19, R180.reuse, R181.reuse ;  /* 0x000000b413b67223 */ /* 0x180fe200000100b5 */
[--C-:B------:R-:W-:Y:S02]  /*5280*/  HADD2.F32 R140, -RZ, R131.reuse.H0_H0 ;  /* 0x20000083ff8c7230 */ /* 0x100fe40000004100 */
[-C--:B------:R-:W-:Y:S01]  /*5290*/  FFMA.FTZ R139, R18, R180.reuse, R181 ;  /* 0x000000b4128b7223 */ /* 0x080fe200000100b5 */
[----:B0-----:R-:W-:Y:S02]  /*52a0*/  HADD2.F32 R142, -RZ, R131.H1_H1 ;  /* 0x30000083ff8e7230 */ /* 0x001fe40000004100 */
[----:B------:R-:W-:Y:S01]  /*52b0*/  FADD.FTZ R141, R20, -R141 ;  /* 0x8000008d148d7221 */ /* 0x000fe20000010000 */
[----:B------:R-:W-:Y:S01]  /*52c0*/  FADD.FTZ R182, R17, -R182 ;  /* 0x800000b611b67221 */ /* 0x000fe20000010000 */
[----:B------:R-:W-:Y:S01]  /*52d0*/  FFMA.FTZ R137, R15, R180, R181 ;  /* 0x000000b40f897223 */ /* 0x000fe200000100b5 */
[----:B------:R-:W-:-:S02]  /*52e0*/  HADD2.F32 R138, -RZ, R130.H1_H1 ;  /* 0x30000082ff8a7230 */ /* 0x000fc40000004100 */
[C---:B-----5:R-:W-:Y:S01]  /*52f0*/  FFMA.FTZ R190, R147.reuse, R141, R142 ;  /* 0x0000008d93be7223 */ /* 0x060fe2000001008e */
[C---:B------:R-:W-:Y:S01]  /*5300*/  FFMA.FTZ R188, R147.reuse, R182, R140 ;  /* 0x000000b693bc7223 */ /* 0x040fe2000001008c */
[----:B------:R-:W-:Y:S01]  /*5310*/  HADD2.F32 R136, -RZ, R130.H0_H0 ;  /* 0x20000082ff887230 */ /* 0x000fe20000004100 */
        /* <DEDUP_REMOVED lines=36> */
.L_x_1830:
[----:B------:R-:W-:Y:S05]  /*5560*/  BSYNC.RECONVERGENT B2 ;  /* 0x0000000000027941 */ /* 0x000fea0003800200 */
.L_x_1829:
[----:B------:R-:W-:Y:S04]  /*5570*/  BSSY.RECONVERGENT B2, `(.L_x_1831) ;  /* 0x0000032000027945 */ /* 0x000fe80003800200 */
[----:B------:R-:W-:Y:S05]  /*5580*/  @!P4 BRA `(.L_x_1832) ;  /* 0x0000000000c0c947 */ /* 0x000fea0003800000 */
[-CC-:B-12---:R-:W-:Y:S01]  /*5590*/  FFMA.FTZ R139, R146, R180.reuse, R181.reuse ;  /* 0x000000b4928b7223 */ /* 0x186fe200000100b5 */
        /* <DEDUP_REMOVED lines=9> */
[----:B------:R-:W-:Y:S01]  /*5630*/  FFMA.FTZ R188, R147, R184, R140 ;  /* 0x000000b893bc7223 */ /* 0x000fe2000001008c */
        /* <DEDUP_REMOVED lines=37> */
.L_x_1832:
[----:B------:R-:W-:Y:S05]  /*5890*/  BSYNC.RECONVERGENT B2 ;  /* 0x0000000000027941 */ /* 0x000fea0003800200 */
.L_x_1831:
[----:B------:R-:W-:Y:S05]  /*58a0*/  @!P5 BRA `(.L_x_1823) ;  /* 0x000000100054d947 */ /* 0x000fea0003800000 */
[-CC-:B-123--:R-:W-:Y:S01]  /*58b0*/  FFMA.FTZ R139, R164, R180.reuse, R181.reuse ;  /* 0x000000b4a48b7223 */ /* 0x18efe200000100b5 */
[--C-:B------:R-:W-:Y:S02]  /*58c0*/  HADD2.F32 R136, -RZ, R115.reuse.H1_H1 ;  /* 0x30000073ff887230 */ /* 0x100fe40000004100 */
[-CC-:B------:R-:W-:Y:S01]  /*58d0*/  FFMA.FTZ R137, R157, R180.reuse, R181.reuse ;  /* 0x000000b49d897223 */ /* 0x180fe200000100b5 */
[-C--:B------:R-:W-:Y:S01]  /*58e0*/  FFMA.FTZ R184, R163, R180.reuse, R181 ;  /* 0x000000b4a3b87223 */ /* 0x080fe200000100b5 */
[----:B------:R-:W-:Y:S01]  /*58f0*/  FADD.FTZ R188, R162, -R139 ;  /* 0x8000008ba2bc7221 */ /* 0x000fe20000010000 */
[----:B------:R-:W-:Y:S01]  /*5900*/  FFMA.FTZ R182, R160, R180, R181 ;  /* 0x000000b4a0b67223 */ /* 0x000fe200000100b5 */
[----:B0-----:R-:W-:Y:S01]  /*5910*/  FADD.FTZ R143, R158, -R137 ;  /* 0x800000899e8f7221 */ /* 0x001fe20000010000 */
[----:B------:R-:W-:Y:S02]  /*5920*/  HADD2.F32 R142, -RZ, R115.H0_H0 ;  /* 0x20000073ff8e7230 */ /* 0x000fe40000004100 */
[----:B-----5:R-:W-:Y:S01]  /*5930*/  FFMA.FTZ R188, R147, R188, R136 ;  /* 0x000000bc93bc7223 */ /* 0x020fe20000010088 */
[--C-:B------:R-:W-:Y:S01]  /*5940*/  HADD2.F32 R138, -RZ, R114.reuse.H0_H0 ;  /* 0x20000072ff8a7230 */ /* 0x100fe20000004100 */
[----:B------:R-:W0:Y:S01]  /*5950*/  LDC.64 R136, c[0x0][0x468] ;  /* 0x00011a00ff887b82 */ /* 0x000e220000000a00 */
[----:B------:R-:W-:Y:S01]  /*5960*/  FADD.FTZ R184, R161, -R184 ;  /* 0x800000b8a1b87221 */ /* 0x000fe20000010000 */
[-CC-:B------:R-:W-:Y:S01]  /*5970*/  FFMA.FTZ R141, R153, R180.reuse, R181.reuse ;  /* 0x000000b4998d7223 */ /* 0x180fe200000100b5 */
[-CC-:B------:R-:W-:Y:S01]  /*5980*/  FFMA.FTZ R192, R156, R180.reuse, R181.reuse ;  /* 0x000000b49cc07223 */ /* 0x180fe200000100b5 */
[-CC-:B------:R-:W-:Y:S01]  /*5990*/  FFMA.FTZ R139, R149, R180.reuse, R181.reuse ;  /* 0x000000b4958b7223 */ /* 0x180fe200000100b5 */
[----:B------:R-:W-:Y:S01]  /*59a0*/  FFMA.FTZ R190, R152, R180, R181 ;  /* 0x000000b498be7223 */ /* 0x000fe200000100b5 */
[----:B------:R-:W-:-:S02]  /*59b0*/  HADD2.F32 R140, -RZ, R114.H1_H1 ;  /* 0x30000072ff8c7230 */ /* 0x000fc40000004100 */
[----:B------:R-:W-:Y:S01]  /*59c0*/  FADD.FTZ R181, R159, -R182 ;  /* 0x800000b69fb57221 */ /* 0x000fe20000010000 */
[C---:B------:R-:W-:Y:S01]  /*59d0*/  FFMA.FTZ R186, R147.reuse, R184, R142 ;  /* 0x000000b893ba7223 */ /* 0x040fe2000001008e */
[C---:B------:R-:W-:Y:S01]  /*59e0*/  FFMA.FTZ R182, R147.reuse, R143, R138 ;  /* 0x0000008f93b67223 */ /* 0x040fe2000001008a */
[--C-:B------:R-:W-:Y:S02]  /*59f0*/  HADD2.F32 R142, -RZ, R113.reuse.H0_H0 ;  /* 0x20000071ff8e7230 */ /* 0x100fe40000004100 */
[----:B------:R-:W-:Y:S01]  /*5a00*/  FFMA.FTZ R184, R147, R181, R140 ;  /* 0x000000b593b87223 */ /* 0x000fe2000001008c */
[----:B------:R-:W-:Y:S02]  /*5a10*/  HADD2.F32 R180, -RZ, R113.H1_H1 ;  /* 0x30000071ffb47230 */ /* 0x000fe40000004100 */
[----:B------:R-:W-:Y:S01]  /*5a20*/  FADD.FTZ R143, R154, -R141 ;  /* 0x8000008d9a8f7221 */ /* 0x000fe20000010000 */
[--C-:B------:R-:W-:Y:S02]  /*5a30*/  HADD2.F32 R138, -RZ, R112.reuse.H0_H0 ;  /* 0x20000070ff8a7230 */ /* 0x100fe40000004100 */
[----:B------:R-:W-:Y:S01]  /*5a40*/  FADD.FTZ R181, R155, -R192 ;  /* 0x800000c09bb57221 */ /* 0x000fe20000010000 */
[----:B------:R-:W-:-:S02]  /*5a50*/  HADD2.F32 R140, -RZ, R112.H1_H1 ;  /* 0x30000070ff8c7230 */ /* 0x000fc40000004100 */
        /* <DEDUP_REMOVED lines=15> */
[----:B------:R-:W-:-:S02]  /*5b50*/  F2FP.F16.F32.PACK_AB R139, R188, R139 ;  /* 0x0000008bbc8b723e */ /* 0x000fc400000000ff */
[----:B------:R-:W-:Y:S02]  /*5b60*/  F2FP.F16.F32.PACK_AB R138, R147, R182 ;  /* 0x000000b6938a723e */ /* 0x000fe400000000ff */
[----:B------:R-:W-:Y:S02]  /*5b70*/  F2FP.F16.F32.PACK_AB R137, R180, R143 ;  /* 0x0000008fb489723e */ /* 0x000fe400000000ff */
[----:B------:R-:W-:-:S05]  /*5b80*/  F2FP.F16.F32.PACK_AB R136, R145, R142 ;  /* 0x0000008e9188723e */ /* 0x000fca00000000ff */
[----:B------:R0:W-:Y:S01]  /*5b90*/  STG.E.128 desc[UR6][R140.64], R136 ;  /* 0x000000888c007986 */ /* 0x0001e2000c101d06 */
[----:B------:R-:W-:Y:S05]  /*5ba0*/  BRA `(.L_x_1823) ;  /* 0x0000000c00947947 */ /* 0x000fea0003800000 */
.L_x_1826:
[----:B------:R-:W-:Y:S04]  /*5bb0*/  BSSY.RECONVERGENT B2, `(.L_x_1833) ;  /* 0x0000039000027945 */ /* 0x000fe80003800200 */
[----:B------:R-:W-:Y:S05]  /*5bc0*/  @!P2 BRA `(.L_x_1834) ;  /* 0x0000000000dca947 */ /* 0x000fea0003800000 */
[-CC-:B------:R-:W-:Y:S01]  /*5bd0*/  FFMA.FTZ R108, R179, R180.reuse, R181.reuse ;  /* 0x000000b4b36c7223 */ /* 0x180fe200000100b5 */
[-CC-:B------:R-:W-:Y:S01]  /*5be0*/  FFMA.FTZ R139, R174, R180.reuse, R181.reuse ;  /* 0x000000b4ae8b7223 */ /* 0x180fe200000100b5 */
[--C-:B------:R-:W-:Y:S02]  /*5bf0*/  HADD2.F32 R110, -RZ, R124.reuse.H0_H0 ;  /* 0x2000007cff6e7230 */ /* 0x100fe40000004100 */
[-C--:B------:R-:W-:Y:S01]  /*5c00*/  FFMA.FTZ R109, R178, R180.reuse, R181 ;  /* 0x000000b4b26d7223 */ /* 0x080fe200000100b5 */
[--C-:B------:R-:W-:Y:S02]  /*5c10*/  HADD2.F32 R141, -RZ, R125.reuse.H1_H1 ;  /* 0x3000007dff8d7230 */ /* 0x100fe40000004100 */
[----:B------:R-:W-:Y:S01]  /*5c20*/  FADD.FTZ R108, R177, -R108 ;  /* 0x8000006cb16c7221 */ /* 0x000fe20000010000 */
[----:B------:R-:W-:Y:S01]  /*5c30*/  FADD.FTZ R140, R172, -R139 ;  /* 0x8000008bac8c7221 */ /* 0x000fe20000010000 */
[----:B------:R-:W-:Y:S02]  /*5c40*/  HADD2.F32 R111, -RZ, R124.H1_H1 ;  /* 0x3000007cff6f7230 */ /* 0x000fe40000004100 */
[----:B------:R-:W-:Y:S01]  /*5c50*/  FFMA.FTZ R138, R175, R180, R181 ;  /* 0x000000b4af8a7223 */ /* 0x000fe200000100b5 */
[C---:B-----5:R-:W-:Y:S01]  /*5c60*/  FFMA.FTZ R108, R147.reuse, R108, R110 ;  /* 0x0000006c936c7223 */ /* 0x060fe2000001006e */
[----:B------:R-:W-:Y:S01]  /*5c70*/  FFMA.FTZ R110, R147, R140, R141 ;  /* 0x0000008c936e7223 */ /* 0x000fe2000001008d */
[----:B0-----:R-:W0:Y:S01]  /*5c80*/  LDC.64 R142, c[0x0][0x478] ;  /* 0x00011e00ff8e7b82 */ /* 0x001e220000000a00 */
[----:B------:R-:W-:Y:S01]  /*5c90*/  FADD.FTZ R136, R176, -R109 ;  /* 0x8000006db0887221 */ /* 0x000fe20000010000 */
[----:B------:R-:W-:-:S02]  /*5ca0*/  HADD2.F32 R137, -RZ, R125.H0_H0 ;  /* 0x2000007dff897230 */ /* 0x000fc40000004100 */
[----:B------:R-:W-:Y:S01]  /*5cb0*/  FADD.FTZ R138, R173, -R138 ;  /* 0x8000008aad8a7221 */ /* 0x000fe20000010000 */
[----:B------:R-:W-:Y:S01]  /*5cc0*/  FFMA.FTZ R109, R170, R180, R181 ;  /* 0x000000b4aa6d7223 */ /* 0x000fe200000100b5 */
[----:B------:R-:W-:Y:S01]  /*5cd0*/  FFMA.FTZ R111, R147, R136, R111 ;  /* 0x00000088936f7223 */ /* 0x000fe2000001006f */
[----:B------:R-:W-:Y:S01]  /*5ce0*/  FFMA.FTZ R136, R171, R180, R181 ;  /* 0x000000b4ab887223 */ /* 0x000fe200000100b5 */
[----:B------:R-:W-:Y:S01]  /*5cf0*/  FFMA.FTZ R138, R147, R138, R137 ;  /* 0x0000008a938a7223 */ /* 0x000fe20000010089 */
[----:B------:R-:W1:Y:S01]  /*5d00*/  LDC.64 R140, c[0x0][0x468] ;  /* 0x00011a00ff8c7b82 */ /* 0x000e620000000a00 */
[-CC-:B------:R-:W-:Y:S01]  /*5d10*/  FFMA.FTZ R186, R167, R180.reuse, R181.reuse ;  /* 0x000000b4a7ba7223 */ /* 0x180fe200000100b5 */
[----:B------:R-:W-:Y:S01]  /*5d20*/  FFMA.FTZ R183, R166, R180, R181 ;  /* 0x000000b4a6b77223 */ /* 0x000fe200000100b5 */
[--C-:B------:R-:W-:Y:S02]  /*5d30*/  HADD2.F32 R182, -RZ, R126.reuse.H0_H0 ;  /* 0x2000007effb67230 */ /* 0x100fe40000004100 */
[----:B------:R-:W-:Y:S01]  /*5d40*/  FADD.FTZ R136, R169, -R136 ;  /* 0x80000088a9887221 */ /* 0x000fe20000010000 */
[----:B------:R-:W-:-:S02]  /*5d50*/  HADD2.F32 R137, -RZ, R126.H1_H1 ;  /* 0x3000007eff897230 */ /* 0x000fc40000004100 */
        /* <DEDUP_REMOVED lines=10> */
[----:B------:R-:W-:Y:S01]  /*5e00*/  F2FP.F16.F32.PACK_AB R109, R110, R138 ;  /* 0x0000008a6e6d723e */ /* 0x000fe200000000ff */
[-C--:B------:R-:W-:Y:S01]  /*5e10*/  FMUL.FTZ R136, R108, R145.reuse ;  /* 0x000000916c887220 */ /* 0x080fe20000410000 */
[-C--:B------:R-:W-:Y:S01]  /*5e20*/  FMUL.FTZ R137, R111, R145.reuse ;  /* 0x000000916f897220 */ /* 0x080fe20000410000 */
[-C--:B------:R-:W-:Y:S01]  /*5e30*/  FMUL.FTZ R138, R110, R145.reuse ;  /* 0x000000916e8a7220 */ /* 0x080fe20000410000 */
[-C--:B------:R-:W-:Y:S01]  /*5e40*/  FMUL.FTZ R183, R182, R145.reuse ;  /* 0x00000091b6b77220 */ /* 0x080fe20000410000 */
[C---:B------:R-:W-:Y:S01]  /*5e50*/  F2FP.F16.F32.PACK_AB R110, R184.reuse, R182 ;  /* 0x000000b6b86e723e */ /* 0x040fe200000000ff */
[-C--:B------:R-:W-:Y:S01]  /*5e60*/  FMUL.FTZ R184, R184, R145.reuse ;  /* 0x00000091b8b87220 */ /* 0x080fe20000410000 */
[-C--:B------:R-:W-:Y:S01]  /*5e70*/  FMUL.FTZ R182, R186, R145.reuse ;  /* 0x00000091bab67220 */ /* 0x080fe20000410000 */
[----:B------:R-:W-:Y:S01]  /*5e80*/  FMUL.FTZ R187, R185, R145 ;  /* 0x00000091b9bb7220 */ /* 0x000fe20000410000 */
[----:B------:R-:W-:Y:S01]  /*5e90*/  F2FP.F16.F32.PACK_AB R108, R111, R108 ;  /* 0x0000006c6f6c723e */ /* 0x000fe200000000ff */
[----:B0-----:R-:W-:Y:S01]  /*5ea0*/  IMAD.WIDE.U32 R142, R4, 0x10, R142 ;  /* 0x00000010048e7825 */ /* 0x001fe200078e008e */
[----:B------:R-:W-:-:S02]  /*5eb0*/  F2FP.F16.F32.PACK_AB R136, R137, R136 ;  /* 0x000000888988723e */ /* 0x000fc400000000ff */
[----:B------:R-:W-:Y:S01]  /*5ec0*/  F2FP.F16.F32.PACK_AB R111, R185, R186 ;  /* 0x000000bab96f723e */ /* 0x000fe200000000ff */
[----:B-1----:R-:W-:Y:S01]  /*5ed0*/  IMAD.WIDE.U32 R140, R4, 0x10, R140 ;  /* 0x00000010048c7825 */ /* 0x002fe200078e008c */
[----:B------:R-:W-:Y:S02]  /*5ee0*/  F2FP.F16.F32.PACK_AB R137, R138, R139 ;  /* 0x0000008b8a89723e */ /* 0x000fe400000000ff */
[----:B------:R-:W-:Y:S01]  /*5ef0*/  F2FP.F16.F32.PACK_AB R138, R184, R183 ;  /* 0x000000b7b88a723e */ /* 0x000fe200000000ff */
[----:B------:R1:W-:Y:S01]  /*5f00*/  STG.E.128 desc[UR6][R142.64], R108 ;  /* 0x0000006c8e007986 */ /* 0x0003e2000c101d06 */
[----:B------:R-:W-:Y:S02]  /*5f10*/  F2FP.F16.F32.PACK_AB R139, R187, R182 ;  /* 0x000000b6bb8b723e */ /* 0x000fe400000000ff */
[----:B------:R-:W-:-:S03]  /*5f20*/  IADD3 R4, PT, PT, R4, 0x20, RZ ;  /* 0x0000002004047810 */ /* 0x000fc60007ffe0ff */
[----:B------:R1:W-:Y:S04]  /*5f30*/  STG.E.128 desc[UR6][R140.64], R136 ;  /* 0x000000888c007986 */ /* 0x0003e8000c101d06 */
.L_x_1834:
[----:B------:R-:W-:Y:S05]  /*5f40*/  BSYNC.RECONVERGENT B2 ;  /* 0x0000000000027941 */ /* 0x000fea0003800200 */
.L_x_1833:
[----:B------:R-:W-:Y:S04]  /*5f50*/  BSSY.RECONVERGENT B2, `(.L_x_1835) ;  /* 0x0000039000027945 */ /* 0x000fe80003800200 */
[----:B------:R-:W-:Y:S05]  /*5f60*/  @!P3 BRA `(.L_x_1836) ;  /* 0x0000000000dcb947 */ /* 0x000fea0003800000 */
[-CC-:B-1----:R-:W-:Y:S01]  /*5f70*/  FFMA.FTZ R109, R7, R180.reuse, R181.reuse ;  /* 0x000000b4076d7223 */ /* 0x182fe200000100b5 */
[-CC-:B------:R-:W-:Y:S01]  /*5f80*/  FFMA.FTZ R140, R12, R180.reuse, R181.reuse ;  /* 0x000000b40c8c7223 */ /* 0x180fe200000100b5 */
[----:B------:R-:W-:Y:S02]  /*5f90*/  HADD2.F32 R110, -RZ, R128.H0_H0 ;  /* 0x20000080ff6e7230 */ /* 0x000fe40000004100 */
[-C--:B------:R-:W-:Y:S01]  /*5fa0*/  FFMA.FTZ R137, R11, R180.reuse, R181 ;  /* 0x000000b40b897223 */ /* 0x080fe200000100b5 */
[--C-:B------:R-:W-:Y:S02]  /*5fb0*/  HADD2.F32 R141, -RZ, R129.reuse.H1_H1 ;  /* 0x30000081ff8d7230 */ /* 0x100fe40000004100 */
[----:B------:R-:W-:Y:S01]  /*5fc0*/  FADD.FTZ R108, R6, -R109 ;  /* 0x8000006d066c7221 */ /* 0x000fe20000010000 */
[----:B------:R-:W-:Y:S01]  /*5fd0*/  FADD.FTZ R140, R13, -R140 ;  /* 0x8000008c0d8c7221 */ /* 0x000fe20000010000 */
[----:B0-----:R-:W0:Y:S01]  /*5fe0*/  LDC.64 R142, c[0x0][0x478] ;  /* 0x00011e00ff8e7b82 */ /* 0x001e220000000a00 */
[----:B------:R-:W-:Y:S01]  /*5ff0*/  FFMA.FTZ R136, R8, R180, R181 ;  /* 0x000000b408887223 */ /* 0x000fe200000100b5 */
[C---:B-----5:R-:W-:Y:S01]  /*6000*/  FFMA.FTZ R108, R147.reuse, R108, R110 ;  /* 0x0000006c936c7223 */ /* 0x060fe2000001006e */
[----:B------:R-:W-:Y:S01]  /*6010*/  FFMA.FTZ R110, R147, R140, R141 ;  /* 0x0000008c936e7223 */ /* 0x000fe2000001008d */
[----:B------:R-:W-:-:S02]  /*6020*/  HADD2.F32 R139, -RZ, R129.H0_H0 ;  /* 0x20000081ff8b7230 */ /* 0x000fc40000004100 */
[----:B------:R-:W-:Y:S01]  /*6030*/  FADD.FTZ R138, R10, -R137 ;  /* 0x800000890a8a7221 */ /* 0x000fe20000010000 */
[----:B------:R-:W-:Y:S02]  /*6040*/  HADD2.F32 R111, -RZ, R128.H1_H1 ;  /* 0x30000080ff6f7230 */ /* 0x000fe40000004100 */
[----:B------:R-:W-:Y:S01]  /*6050*/  FADD.FTZ R136, R9, -R136 ;  /* 0x8000008809887221 */ /* 0x000fe20000010000 */
[----:B------:R-:W1:Y:S01]  /*6060*/  LDC.64 R140, c[0x0][0x468] ;  /* 0x00011a00ff8c7b82 */ /* 0x000e620000000a00 */
[-CC-:B------:R-:W-:Y:S01]  /*6070*/  FFMA.FTZ R109, R15, R180.reuse, R181.reuse ;  /* 0x000000b40f6d7223 */ /* 0x180fe200000100b5 */
[----:B------:R-:W-:Y:S01]  /*6080*/  FFMA.FTZ R137, R18, R180, R181 ;  /* 0x000000b412897223 */ /* 0x000fe200000100b5 */
[----:B------:R-:W-:Y:S01]  /*6090*/  FFMA.FTZ R138, R147, R138, R139 ;  /* 0x0000008a938a7223 */ /* 0x000fe2000001008b */
[-CC-:B------:R-:W-:Y:S01]  /*60a0*/  FFMA.FTZ R186, R19, R180.reuse, R181.reuse ;  /* 0x000000b413ba7223 */ /* 0x180fe200000100b5 */
[----:B------:R-:W-:Y:S01]  /*60b0*/  FFMA.FTZ R185, R22, R180, R181 ;  /* 0x000000b416b97223 */ /* 0x000fe200000100b5 */
        /* <DEDUP_REMOVED lines=34> */
.L_x_1836:
[----:B------:R-:W-:Y:S05]  /*62e0*/  BSYNC.RECONVERGENT B2 ;  /* 0x0000000000027941 */ /* 0x000fea0003800200 */
.L_x_1835:
[----:B------:R-:W-:Y:S04]  /*62f0*/  BSSY.RECONVERGENT B2, `(.L_x_1837) ;  /* 0x0000039000027945 */ /* 0x000fe80003800200 */
[----:B------:R-:W-:Y:S05]  /*6300*/  @!P4 BRA `(.L_x_1838) ;  /* 0x0000000000dcc947 */ /* 0x000fea0003800000 */
[-CC-:B-12---:R-:W-:Y:S01]  /*6310*/  FFMA.FTZ R109, R21, R180.reuse, R181.reuse ;  /* 0x000000b4156d7223 */ /* 0x186fe200000100b5 */
[-C--:B------:R-:W-:Y:S01]  /*6320*/  FFMA.FTZ R140, R30, R180.reuse, R181 ;  /* 0x000000b41e8c7223 */ /* 0x080fe200000100b5 */
[--C-:B------:R-:W-:Y:S01]  /*6330*/  HADD2.F32 R110, -RZ, R132.reuse.H0_H0 ;  /* 0x20000084ff6e7230 */ /* 0x100fe20000004100 */
[----:B0-----:R-:W0:Y:S01]  /*6340*/  LDC.64 R142, c[0x0][0x478] ;  /* 0x00011e00ff8e7b82 */ /* 0x001e220000000a00 */
[--C-:B------:R-:W-:Y:S02]  /*6350*/  HADD2.F32 R141, -RZ, R133.reuse.H1_H1 ;  /* 0x30000085ff8d7230 */ /* 0x100fe40000004100 */
[----:B------:R-:W-:Y:S01]  /*6360*/  FADD.FTZ R108, R24, -R109 ;  /* 0x8000006d186c7221 */ /* 0x000fe20000010000 */
[----:B------:R-:W-:Y:S01]  /*6370*/  FADD.FTZ R140, R27, -R140 ;  /* 0x8000008c1b8c7221 */ /* 0x000fe20000010000 */
[-CC-:B------:R-:W-:Y:S01]  /*6380*/  FFMA.FTZ R136, R26, R180.reuse, R181.reuse ;  /* 0x000000b41a887223 */ /* 0x180fe200000100b5 */
[----:B------:R-:W-:Y:S01]  /*6390*/  FFMA.FTZ R137, R25, R180, R181 ;  /* 0x000000b419897223 */ /* 0x000fe200000100b5 */
[C---:B-----5:R-:W-:Y:S01]  /*63a0*/  FFMA.FTZ R108, R147.reuse, R108, R110 ;  /* 0x0000006c936c7223 */ /* 0x060fe2000001006e */
[----:B------:R-:W-:Y:S01]  /*63b0*/  FFMA.FTZ R110, R147, R140, R141 ;  /* 0x0000008c936e7223 */ /* 0x000fe2000001008d */
[----:B------:R-:W-:Y:S01]  /*63c0*/  HADD2.F32 R111, -RZ, R132.H1_H1 ;  /* 0x30000084ff6f7230 */ /* 0x000fe20000004100 */
[----:B------:R-:W1:Y:S01]  /*63d0*/  LDC.64 R140, c[0x0][0x468] ;  /* 0x00011a00ff8c7b82 */ /* 0x000e620000000a00 */
[----:B------:R-:W-:-:S02]  /*63e0*/  HADD2.F32 R139, -RZ, R133.H0_H0 ;  /* 0x20000085ff8b7230 */ /* 0x000fc40000004100 */
[----:B------:R-:W-:Y:S01]  /*63f0*/  FADD.FTZ R136, R23, -R136 ;  /* 0x8000008817887221 */ /* 0x000fe20000010000 */
[----:B------:R-:W-:Y:S01]  /*6400*/  FADD.FTZ R138, R28, -R137 ;  /* 0x800000891c8a7221 */ /* 0x000fe20000010000 */
[-CC-:B------:R-:W-:Y:S01]  /*6410*/  FFMA.FTZ R109, R29, R180.reuse, R181.reuse ;  /* 0x000000b41d6d7223 */ /* 0x180fe200000100b5 */
[-CC-:B------:R-:W-:Y:S01]  /*6420*/  FFMA.FTZ R184, R34, R180.reuse, R181.reuse ;  /* 0x000000b422b87223 */ /* 0x180fe200000100b5 */
[-CC-:B------:R-:W-:Y:S01]  /*6430*/  FFMA.FTZ R186, R35, R180.reuse, R181.reuse ;  /* 0x000000b423ba7223 */ /* 0x180fe200000100b5 */
[----:B------:R-:W-:Y:S01]  /*6440*/  FFMA.FTZ R183, R146, R180, R181 ;  /* 0x000000b492b77223 */ /* 0x000fe200000100b5 */
[C---:B------:R-:W-:Y:S01]  /*6450*/  FFMA.FTZ R111, R147.reuse, R136, R111 ;  /* 0x00000088936f7223 */ /* 0x040fe2000001006f */
[--C-:B------:R-:W-:Y:S02]  /*6460*/  HADD2.F32 R182, -RZ, R134.reuse.H0_H0 ;  /* 0x20000086ffb67230 */ /* 0x100fe40000004100 */
[----:B------:R-:W-:Y:S01]  /*6470*/  FFMA.FTZ R138, R147, R138, R139 ;  /* 0x0000008a938a7223 */ /* 0x000fe2000001008b */
[----:B------:R-:W-:-:S02]  /*6480*/  HADD2.F32 R137, -RZ, R134.H1_H1 ;  /* 0x30000086ff897230 */ /* 0x000fc40000004100 */
[----:B------:R-:W-:Y:S01]  /*6490*/  FADD.FTZ R136, R32, -R109 ;  /* 0x8000006d20887221 */ /* 0x000fe20000010000 */
        /* <DEDUP_REMOVED lines=30> */
.L_x_1838:
[----:B------:R-:W-:Y:S05]  /*6680*/  BSYNC.RECONVERGENT B2 ;  /* 0x0000000000027941 */ /* 0x000fea0003800200 */
.L_x_1837:
[----:B------:R-:W-:Y:S05]  /*6690*/  @!P5 BRA `(.L_x_1823) ;  /* 0x0000000000d8d947 */ /* 0x000fea0003800000 */
[----:B-123--:R-:W1:Y:S01]  /*66a0*/  LDC.64 R140, c[0x0][0x478] ;  /* 0x00011e00ff8c7b82 */ /* 0x00ee620000000a00 */
[-CC-:B------:R-:W-:Y:S01]  /*66b0*/  FFMA.FTZ R110, R163, R180.reuse, R181.reuse ;  /* 0x000000b4a36e7223 */ /* 0x180fe200000100b5 */
[-CC-:B------:R-:W-:Y:S01]  /*66c0*/  FFMA.FTZ R185, R164, R180.reuse, R181.reuse ;  /* 0x000000b4a4b97223 */ /* 0x180fe200000100b5 */
[-CC-:B------:R-:W-:Y:S01]  /*66d0*/  FFMA.FTZ R111, R149, R180.reuse, R181.reuse ;  /* 0x000000b4956f7223 */ /* 0x180fe200000100b5 */
[-CC-:B------:R-:W-:Y:S01]  /*66e0*/  FFMA.FTZ R136, R152, R180.reuse, R181.reuse ;  /* 0x000000b498887223 */ /* 0x180fe200000100b5 */
[-CC-:B0-----:R-:W-:Y:S01]  /*66f0*/  FFMA.FTZ R143, R153, R180.reuse, R181.reuse ;  /* 0x000000b4998f7223 */ /* 0x181fe200000100b5 */
[-CC-:B------:R-:W-:Y:S01]  /*6700*/  FFMA.FTZ R142, R156, R180.reuse, R181.reuse ;  /* 0x000000b49c8e7223 */ /* 0x180fe200000100b5 */
[-CC-:B------:R-:W-:Y:S01]  /*6710*/  FFMA.FTZ R183, R157, R180.reuse, R181.reuse ;  /* 0x000000b49db77223 */ /* 0x180fe200000100b5 */
[----:B------:R-:W0:Y:S01]  /*6720*/  LDC.64 R108, c[0x0][0x468] ;  /* 0x00011a00ff6c7b82 */ /* 0x000e220000000a00 */
[----:B------:R-:W-:Y:S01]  /*6730*/  FFMA.FTZ R180, R160, R180, R181 ;  /* 0x000000b4a0b47223 */ /* 0x000fe200000100b5 */
[----:B------:R-:W-:-:S02]  /*6740*/  HADD2.F32 R181, -RZ, R115.H0_H0 ;  /* 0x20000073ffb57230 */ /* 0x000fc40000004100 */
[----:B------:R-:W-:Y:S01]  /*6750*/  FADD.FTZ R138, R161, -R110 ;  /* 0x8000006ea18a7221 */ /* 0x000fe20000010000 */
[--C-:B------:R-:W-:Y:S02]  /*6760*/  HADD2.F32 R139, -RZ, R112.reuse.H1_H1 ;  /* 0x30000070ff8b7230 */ /* 0x100fe40000004100 */
[----:B------:R-:W-:Y:S01]  /*6770*/  FADD.FTZ R136, R151, -R136 ;  /* 0x8000008897887221 */ /* 0x000fe20000010000 */
[----:B------:R-:W-:Y:S02]  /*6780*/  HADD2.F32 R137, -RZ, R112.H0_H0 ;  /* 0x20000070ff897230 */ /* 0x000fe40000004100 */
[----:B------:R-:W-:Y:S01]  /*6790*/  FADD.FTZ R110, R150, -R111 ;  /* 0x8000006f966e7221 */ /* 0x000fe20000010000 */
[----:B------:R-:W-:Y:S02]  /*67a0*/  HADD2.F32 R184, -RZ, R115.H1_H1 ;  /* 0x30000073ffb87230 */ /* 0x000fe40000004100 */
[----:B------:R-:W-:Y:S01]  /*67b0*/  FADD.FTZ R182, R162, -R185 ;  /* 0x800000b9a2b67221 */ /* 0x000fe20000010000 */
[C---:B-----5:R-:W-:Y:S01]  /*67c0*/  FFMA.FTZ R186, R147.reuse, R138, R181 ;  /* 0x0000008a93ba7223 */ /* 0x060fe200000100b5 */
[----:B------:R-:W-:Y:S01]  /*67d0*/  FFMA.FTZ R139, R147, R136, R139 ;  /* 0x00000088938b7223 */ /* 0x000fe2000001008b */
[----:B------:R-:W-:-:S02]  /*67e0*/  HADD2.F32 R138, -RZ, R113.H0_H0 ;  /* 0x20000071ff8a7230 */ /* 0x000fc40000004100 */
[----:B------:R-:W-:Y:S01]  /*67f0*/  FFMA.FTZ R110, R147, R110, R137 ;  /* 0x0000006e936e7223 */ /* 0x000fe20000010089 */
[----:B------:R-:W-:Y:S02]  /*6800*/  HADD2.F32 R111, -RZ, R113.H1_H1 ;  /* 0x30000071ff6f7230 */ /* 0x000fe40000004100 */
[----:B------:R-:W-:Y:S01]  /*6810*/  FADD.FTZ R136, R154, -R143 ;  /* 0x8000008f9a887221 */ /* 0x000fe20000010000 */
[----:B------:R-:W-:Y:S01]  /*6820*/  FADD.FTZ R142, R155, -R142 ;  /* 0x8000008e9b8e7221 */ /* 0x000fe20000010000 */
[----:B------:R-:W-:Y:S01]  /*6830*/  FFMA.FTZ R185, R147, R182, R184 ;  /* 0x000000b693b97223 */ /* 0x000fe200000100b8 */
        /* <DEDUP_REMOVED lines=8> */
[----:B-1----:R-:W-:-:S04]  /*68c0*/  IMAD.WIDE.U32 R140, R4, 0x10, R140 ;  /* 0x00000010048c7825 */ /* 0x002fc800078e008c */
[-C--:B------:R-:W-:Y:S01]  /*68d0*/  FMUL.FTZ R183, R186, R145.reuse ;  /* 0x00000091bab77220 */ /* 0x080fe20000410000 */
[-C--:B------:R-:W-:Y:S01]  /*68e0*/  FMUL.FTZ R184, R185, R145.reuse ;  /* 0x00000091b9b87220 */ /* 0x080fe20000410000 */
[----:B------:R-:W-:Y:S01]  /*68f0*/  FMUL.FTZ R136, R110, R145 ;  /* 0x000000916e887220 */ /* 0x000fe20000410000 */
[----:B0-----:R-:W-:-:S04]  /*6900*/  IMAD.WIDE.U32 R142, R4, 0x10, R108 ;  /* 0x00000010048e7825 */ /* 0x001fc800078e006c */
[-C--:B------:R-:W-:Y:S01]  /*6910*/  FMUL.FTZ R4, R138, R145.reuse ;  /* 0x000000918a047220 */ /* 0x080fe20000410000 */
[C---:B------:R-:W-:Y:S01]  /*6920*/  F2FP.F16.F32.PACK_AB R109, R180.reuse, R138 ;  /* 0x0000008ab46d723e */ /* 0x040fe200000000ff */
[-C--:B------:R-:W-:Y:S01]  /*6930*/  FMUL.FTZ R137, R139, R145.reuse ;  /* 0x000000918b897220 */ /* 0x080fe20000410000 */
[-C--:B------:R-:W-:Y:S01]  /*6940*/  FMUL.FTZ R147, R180, R145.reuse ;  /* 0x00000091b4937220 */ /* 0x080fe20000410000 */
[-C--:B------:R-:W-:Y:S01]  /*6950*/  FMUL.FTZ R138, R182, R145.reuse ;  /* 0x00000091b68a7220 */ /* 0x080fe20000410000 */
[----:B------:R-:W-:Y:S01]  /*6960*/  FMUL.FTZ R145, R181, R145 ;  /* 0x00000091b5917220 */ /* 0x000fe20000410000 */
[----:B------:R-:W-:Y:S02]  /*6970*/  F2FP.F16.F32.PACK_AB R108, R139, R110 ;  /* 0x0000006e8b6c723e */ /* 0x000fe400000000ff */
[----:B------:R-:W-:Y:S02]  /*6980*/  F2FP.F16.F32.PACK_AB R111, R185, R186 ;  /* 0x000000bab96f723e */ /* 0x000fe400000000ff */
[----:B------:R-:W-:-:S02]  /*6990*/  F2FP.F16.F32.PACK_AB R110, R181, R182 ;  /* 0x000000b6b56e723e */ /* 0x000fc400000000ff */
[----:B------:R-:W-:Y:S02]  /*69a0*/  F2FP.F16.F32.PACK_AB R136, R137, R136 ;  /* 0x000000888988723e */ /* 0x000fe400000000ff */
[----:B------:R-:W-:Y:S01]  /*69b0*/  F2FP.F16.F32.PACK_AB R139, R184, R183 ;  /* 0x000000b7b88b723e */ /* 0x000fe200000000ff */
[----:B------:R4:W-:Y:S01]  /*69c0*/  STG.E.128 desc[UR6][R140.64], R108 ;  /* 0x0000006c8c007986 */ /* 0x0009e2000c101d06 */
[----:B------:R-:W-:Y:S02]  /*69d0*/  F2FP.F16.F32.PACK_AB R137, R147, R4 ;  /* 0x000000049389723e */ /* 0x000fe400000000ff */
[----:B------:R-:W-:-:S05]  /*69e0*/  F2FP.F16.F32.PACK_AB R138, R145, R138 ;  /* 0x0000008a918a723e */ /* 0x000fca00000000ff */
[----:B------:R4:W-:Y:S02]  /*69f0*/  STG.E.128 desc[UR6][R142.64], R136 ;  /* 0x000000888e007986 */ /* 0x0009e4000c101d06 */
.L_x_1823:
[----:B------:R-:W-:Y:S05]  /*6a00*/  BSYNC.RECONVERGENT B1 ;  /* 0x0000000000017941 */ /* 0x000fea0003800200 */
.L_x_1809:
[----:B01234-:R-:W0:Y:S02]  /*6a10*/  LDC.64 R136, c[0x0][0x380] ;  /* 0x0000e000ff887b82 */ /* 0x01fe240000000a00 */
[----:B0-----:R-:W-:-:S04]  /*6a20*/  LEA R5, R136, R5, 0x2 ;  /* 0x0000000588057211 */ /* 0x001fc800078e10ff */
[----:B------:R-:W-:-:S13]  /*6a30*/  ISETP.GE.AND P1, PT, R5, R137, PT ;  /* 0x000000890500720c */ /* 0x000fda0003f26270 */
[----:B------:R-:W-:Y:S05]  /*6a40*/  @!P1 BRA `(.L_x_1839) ;  /* 0xffffff9c00209947 */ /* 0x000fea000383ffff */
.L_x_1792:
[----:B------:R-:W-:Y:S05]  /*6a50*/  BSYNC B0 ;  /* 0x0000000000007941 */ /* 0x000fea0003800000 */
.L_x_1791:
        /* <DEDUP_REMOVED lines=256> */
.L_x_1808:
        /* <DEDUP_REMOVED lines=8> */
.L_x_1841:
[----:B------:R-:W-:Y:S05]  /*7ae0*/  BSYNC B1 ;  /* 0x0000000000017941 */ /* 0x000fea0003800000 */
.L_x_1840:
        /* <DEDUP_REMOVED lines=8> */
.L_x_1842:
[----:B------:R-:W-:Y:S01]  /*7b70*/  FADD.FTZ R136, R136, R181 ;  /* 0x000000b588887221 */ /* 0x000fe20000010000 */
[----:B------:R-:W-:-:S04]  /*7b80*/  HFMA2 R184, -RZ, RZ, 0, 1.1920928955078125e-07 ;  /* 0x00000002ffb87431 */ /* 0x000fc800000001ff */
[----:B------:R-:W-:Y:S02]  /*7b90*/  MOV R185, R136 ;  /* 0x0000008800b97202 */ /* 0x000fe40000000f00 */
[----:B------:R-:W-:-:S07]  /*7ba0*/  MOV R137, R183 ;  /* 0x000000b700897202 */ /* 0x000fce0000000f00 */
[----:B------:R-:W-:Y:S05]  /*7bb0*/  WARPSYNC.COLLECTIVE R180, `(.L_x_1843) ;  /* 0x00000000b4087348 */ /* 0x000fea0003c00000 */
[----:B------:R0:W1:Y:S02]  /*7bc0*/  SHFL.BFLY P6, R183, R185, R184, R187 ;  /* 0x0c0000b8b9b77389 */ /* 0x00006400000c00bb */
[----:B01----:R-:W-:Y:S05]  /*7bd0*/  ENDCOLLECTIVE ;  /* 0x000000000000791b */ /* 0x003fea0003800000 */
.L_x_1843:
[----:B------:R-:W-:-:S05]  /*7be0*/  FADD.FTZ R137, R137, R182 ;  /* 0x000000b689897221 */ /* 0x000fca0000010000 */
[----:B------:R-:W-:Y:S02]  /*7bf0*/  MOV R185, R137 ;  /* 0x0000008900b97202 */ /* 0x000fe40000000f00 */
[----:B------:R-:W-:-:S07]  /*7c00*/  MOV R139, R183 ;  /* 0x000000b7008b7202 */ /* 0x000fce0000000f00 */
[----:B------:R-:W-:Y:S05]  /*7c10*/  WARPSYNC.COLLECTIVE R180, `(.L_x_1844) ;  /* 0x00000000b4087348 */ /* 0x000fea0003c00000 */
[----:B------:R0:W1:Y:S02]  /*7c20*/  SHFL.BFLY P6, R183, R185, R184, R187 ;  /* 0x0c0000b8b9b77389 */ /* 0x00006400000c00bb */
[----:B01----:R-:W-:Y:S05]  /*7c30*/  ENDCOLLECTIVE ;  /* 0x000000000000791b */ /* 0x003fea0003800000 */
.L_x_1844:
[----:B------:R-:W-:Y:S01]  /*7c40*/  FADD.FTZ R139, R136, R139 ;  /* 0x0000008b888b7221 */ /* 0x000fe20000010000 */
[----:B------:R-:W-:-:S04]  /*7c50*/  HFMA2 R184, -RZ, RZ, 0, 2.384185791015625e-07 ;  /* 0x00000004ffb87431 */ /* 0x000fc800000001ff */
[----:B------:R-:W-:Y:S02]  /*7c60*/  MOV R185, R139 ;  /* 0x0000008b00b97202 */ /* 0x000fe40000000f00 */
[----:B------:R-:W-:-:S07]  /*7c70*/  MOV R138, R183 ;  /* 0x000000b7008a7202 */ /* 0x000fce0000000f00 */
[----:B------:R-:W-:Y:S05]  /*7c80*/  WARPSYNC.COLLECTIVE R180, `(.L_x_1845) ;  /* 0x00000000b4087348 */ /* 0x000fea0003c00000 */
[----:B------:R0:W1:Y:S02]  /*7c90*/  SHFL.BFLY P6, R183, R185, R184, R187 ;  /* 0x0c0000b8b9b77389 */ /* 0x00006400000c00bb */
[----:B01----:R-:W-:Y:S05]  /*7ca0*/  ENDCOLLECTIVE ;  /* 0x000000000000791b */ /* 0x003fea0003800000 */
.L_x_1845:
[----:B------:R-:W-:-:S05]  /*7cb0*/  FADD.FTZ R138, R137, R138 ;  /* 0x0000008a898a7221 */ /* 0x000fca0000010000 */
[----:B------:R-:W-:Y:S02]  /*7cc0*/  MOV R185, R138 ;  /* 0x0000008a00b97202 */ /* 0x000fe40000000f00 */
[----:B------:R-:W-:-:S07]  /*7cd0*/  MOV R140, R183 ;  /* 0x000000b7008c7202 */ /* 0x000fce0000000f00 */
[----:B------:R-:W-:Y:S05]  /*7ce0*/  WARPSYNC.COLLECTIVE R180, `(.L_x_1846) ;  /* 0x00000000b4087348 */ /* 0x000fea0003c00000 */
[----:B------:R0:W1:Y:S02]  /*7cf0*/  SHFL.BFLY P6, R183, R185, R184, R187 ;  /* 0x0c0000b8b9b77389 */ /* 0x00006400000c00bb */
[----:B01----:R-:W-:Y:S05]  /*7d00*/  ENDCOLLECTIVE ;  /* 0x000000000000791b */ /* 0x003fea0003800000 */
.L_x_1846:
[----:B------:R-:W-:Y:S01]  /*7d10*/  FADD.FTZ R140, R139, R140 ;  /* 0x0000008c8b8c7221 */ /* 0x000fe20000010000 */
[----:B------:R-:W-:-:S04]  /*7d20*/  HFMA2 R184, -RZ, RZ, 0, 4.76837158203125e-07 ;  /* 0x00000008ffb87431 */ /* 0x000fc800000001ff */
[----:B------:R-:W-:Y:S02]  /*7d30*/  MOV R185, R140 ;  /* 0x0000008c00b97202 */ /* 0x000fe40000000f00 */
[----:B------:R-:W-:-:S07]  /*7d40*/  MOV R141, R183 ;  /* 0x000000b7008d7202 */ /* 0x000fce0000000f00 */
[----:B------:R-:W-:Y:S05]  /*7d50*/  WARPSYNC.COLLECTIVE R180, `(.L_x_1847) ;  /* 0x00000000b4087348 */ /* 0x000fea0003c00000 */
[----:B------:R0:W1:Y:S02]  /*7d60*/  SHFL.BFLY P6, R183, R185, R184, R187 ;  /* 0x0c0000b8b9b77389 */ /* 0x00006400000c00bb */
[----:B01----:R-:W-:Y:S05]  /*7d70*/  ENDCOLLECTIVE ;  /* 0x000000000000791b */ /* 0x003fea0003800000 */
.L_x_1847:
[----:B------:R-:W-:-:S05]  /*7d80*/  FADD.FTZ R141, R138, R141 ;  /* 0x0000008d8a8d7221 */ /* 0x000fca0000010000 */
[----:B------:R-:W-:Y:S02]  /*7d90*/  MOV R185, R141 ;  /* 0x0000008d00b97202 */ /* 0x000fe40000000f00 */
[----:B------:R-:W-:-:S07]  /*7da0*/  MOV R143, R183 ;  /* 0x000000b7008f7202 */ /* 0x000fce0000000f00 */
[----:B------:R-:W-:Y:S05]  /*7db0*/  WARPSYNC.COLLECTIVE R180, `(.L_x_1848) ;  /* 0x00000000b4087348 */ /* 0x000fea0003c00000 */
[----:B------:R0:W1:Y:S02]  /*7dc0*/  SHFL.BFLY P6, R183, R185, R184, R187 ;  /* 0x0c0000b8b9b77389 */ /* 0x00006400000c00bb */
[----:B01----:R-:W-:Y:S05]  /*7dd0*/  ENDCOLLECTIVE ;  /* 0x000000000000791b */ /* 0x003fea0003800000 */
.L_x_1848:
[----:B------:R-:W-:Y:S01]  /*7de0*/  FADD.FTZ R143, R140, R143 ;  /* 0x0000008f8c8f7221 */ /* 0x000fe20000010000 */
[----:B------:R-:W-:-:S04]  /*7df0*/  HFMA2 R184, -RZ, RZ, 0, 9.5367431640625e-07 ;  /* 0x00000010ffb87431 */ /* 0x000fc800000001ff */
[----:B------:R-:W-:Y:S02]  /*7e00*/  MOV R185, R143 ;  /* 0x0000008f00b97202 */ /* 0x000fe40000000f00 */
[----:B------:R-:W-:-:S07]  /*7e10*/  MOV R142, R183 ;  /* 0x000000b7008e7202 */ /* 0x000fce0000000f00 */
[----:B------:R-:W-:Y:S05]  /*7e20*/  WARPSYNC.COLLECTIVE R180, `(.L_x_1849) ;  /* 0x00000000b4087348 */ /* 0x000fea0003c00000 */
[----:B------:R0:W1:Y:S02]  /*7e30*/  SHFL.BFLY P6, R183, R185, R184, R187 ;  /* 0x0c0000b8b9b77389 */ /* 0x00006400000c00bb */
[----:B01----:R-:W-:Y:S05]  /*7e40*/  ENDCOLLECTIVE ;  /* 0x000000000000791b */ /* 0x003fea0003800000 */
.L_x_1849:
[----:B------:R-:W-:-:S05]  /*7e50*/  FADD.FTZ R142, R141, R142 ;  /* 0x0000008e8d8e7221 */ /* 0x000fca0000010000 */
[----:B------:R-:W-:Y:S02]  /*7e60*/  MOV R185, R142 ;  /* 0x0000008e00b97202 */ /* 0x000fe40000000f00 */
[----:B------:R-:W-:-:S07]  /*7e70*/  MOV R136, R183 ;  /* 0x000000b700887202 */ /* 0x000fce0000000f00 */
[----:B------:R-:W-:Y:S05]  /*7e80*/  WARPSYNC.COLLECTIVE R180, `(.L_x_1850) ;  /* 0x00000000b4087348 */ /* 0x000fea0003c00000 */
[----:B------:R0:W1:Y:S02]  /*7e90*/  SHFL.BFLY P6, R183, R185, R184, R187 ;  /* 0x0c0000b8b9b77389 */ /* 0x00006400000c00bb */
[----:B01----:R-:W-:Y:S05]  /*7ea0*/  ENDCOLLECTIVE ;  /* 0x000000000000791b */ /* 0x003fea0003800000 */
.L_x_1850:
[----:B------:R-:W-:Y:S01]  /*7eb0*/  MOV R137, R183 ;  /* 0x000000b700897202 */ /* 0x000fe20000000f00 */
[----:B------:R-:W-:Y:S06]  /*7ec0*/  BRA `(.L_x_1851) ;  /* 0xffffffb800487947 */ /* 0x000fec000383ffff */
.L_x_1852:
        /* <DEDUP_REMOVED lines=11> */
.L_x_19966:


//--------------------- .text._ZN10layer_norm13ln_bwd_kernelINS_13Kernel_traitsI6__halfS2_S2_S2_fjLj1024ELj1ELj4ELj1ELj16ENS_18Kernel_traits_baseILj1024ES2_S2_S2_S2_fjLj128EEEEELb0ELb0ELb0ELb1EEEvNS_9BwdParamsE --------------------------
	.section	.text._ZN10layer_norm13ln_bwd_kernelINS_13Kernel_traitsI6__halfS2_S2_S2_fjLj1024ELj1ELj4ELj1ELj16ENS_18Kernel_traits_baseILj1024ES2_S2_S2_S2_fjLj128EEEEELb0ELb0ELb0ELb1EEEvNS_9BwdParamsE,"ax",@progbits
	.align	128
        .global         _ZN10layer_norm13ln_bwd_kernelINS_13Kernel_traitsI6__halfS2_S2_S2_fjLj1024ELj1ELj4ELj1ELj16ENS_18Kernel_traits_baseILj1024ES2_S2_S2_S2_fjLj128EEEEELb0ELb0ELb0ELb1EEEvNS_9BwdParamsE
        .type           _ZN10layer_norm13ln_bwd_kernelINS_13Kernel_traitsI6__halfS2_S2_S2_fjLj1024ELj1ELj4ELj1ELj16ENS_18Kernel_traits_baseILj1024ES2_S2_S2_S2_fjLj128EEEEELb0ELb0ELb0ELb1EEEvNS_9BwdParamsE,@function
        .size           _ZN10layer_norm13ln_bwd_kernelINS_13Kernel_traitsI6__halfS2_S2_S2_fjLj1024ELj1ELj4ELj1ELj16ENS_18Kernel_traits_baseILj1024ES2_S2_S2_S2_fjLj128EEEEELb0ELb0ELb0ELb1EEEvNS_9BwdParamsE,(.L_x_19967 - _ZN10layer_norm13ln_bwd_kernelINS_13Kernel_traitsI6__halfS2_S2_S2_fjLj1024ELj1ELj4ELj1ELj16ENS_18Kernel_traits_baseILj1024ES2_S2_S2_S2_fjLj128EEEEELb0ELb0ELb0ELb1EEEvNS_9BwdParamsE)
        .other          _ZN10layer_norm13ln_bwd_kernelINS_13Kernel_traitsI6__halfS2_S2_S2_fjLj1024ELj1ELj4ELj1ELj16ENS_18Kernel_traits_baseILj1024ES2_S2_S2_S2_fjLj128EEEEELb0ELb0ELb0ELb1EEEvNS_9BwdParamsE,@"STO_CUDA_ENTRY STV_DEFAULT"
_ZN10layer_norm13ln_bwd_kernelINS_13Kernel_traitsI6__halfS2_S2_S2_fjLj1024ELj1ELj4ELj1ELj16ENS_18Kernel_traits_baseILj1024ES2_S2_S2_S2_fjLj128EEEEELb0ELb0ELb0ELb1EEEvNS_9BwdParamsE:
.text._ZN10layer_norm13ln_bwd_kernelINS_13Kernel_traitsI6__halfS2_S2_S2_fjLj1024ELj1ELj4ELj1ELj16ENS_18Kernel_traits_baseILj1024ES2_S2_S2_S2_fjLj128EEEEELb0ELb0ELb0ELb1EEEvNS_9BwdParamsE:
        /* <DEDUP_REMOVED lines=49> */
[----:B------:R-:W1:Y:S01]  /*0310*/  LDCU.64 UR4, c[0x0][0x3e0] ;  /* 0x00007c00ff0477ac */ /* 0x000e620008000a00 */
[----:B------:R-:W-:Y:S01]  /*0320*/  LOP3.LUT R3, R0, 0x1f, RZ, 0xc0, !PT ;  /* 0x0000001f00037812 */ /* 0x000fe200078ec0ff */
[----:B------:R-:W-:Y:S01]  /*0330*/  BSSY B1, `(.L_x_1855) ;  /* 0x00005ef000017945 */ /* 0x000fe20003800000 */
        /* <DEDUP_REMOVED lines=12> */
[----:B-1----:R-:W-:Y:S01]  /*0400*/  ISETP.NE.U32.AND P0, PT, RZ, UR4, PT ;  /* 0x00000004ff007c0c */ /* 0x002fe2000bf05070 */
[----:B0-----:R-:W-:-:S03]  /*0410*/  IMAD.WIDE.U32 R4, R3, 0x10, R4 ;  /* 0x0000001003047825 */ /* 0x001fc600078e0004 */
[----:B------:R-:W-:Y:S02]  /*0420*/  ISETP.NE.AND.EX P0, PT, RZ, UR5, PT, P0 ;  /* 0x00000005ff007c0c */ /* 0x000fe4000bf05300 */
[----:B------:R-:W-:Y:S02]  /*0430*/  CS2R R2, SRZ ;  /* 0x0000000000027805 */ /* 0x000fe4000001ff00 */
[----:B------:R-:W-:Y:S02]  /*0440*/  CS2R R24, SRZ ;  /* 0x0000000000187805 */ /* 0x000fe4000001ff00 */
[----:B------:R-:W-:Y:S01]  /*0450*/  CS2R R26, SRZ ;  /* 0x00000000001a7805 */ /* 0x000fe2000001ff00 */
[----:B------:R-:W5:Y:S01]  /*0460*/  LDG.E.128 R64, desc[UR6][R4.64+0x600] ;  /* 0x0006000604407981 */ /* 0x000f62000c1e1d00 */
[----:B------:R-:W-:Y:S02]  /*0470*/  CS2R R28, SRZ ;  /* 0x00000000001c7805 */ /* 0x000fe4000001ff00 */
[----:B------:R-:W-:-:S02]  /*0480*/  CS2R R30, SRZ ;  /* 0x00000000001e7805 */ /* 0x000fc4000001ff00 */
[----:B------:R-:W-:Y:S01]  /*0490*/  CS2R R32, SRZ ;  /* 0x0000000000207805 */ /* 0x000fe2000001ff00 */
[----:B------:R-:W5:Y:S01]  /*04a0*/  LDG.E.128 R68, desc[UR6][R4.64+0x400] ;  /* 0x0004000604447981 */ /* 0x000f62000c1e1d00 */
[----:B------:R-:W-:Y:S02]  /*04b0*/  CS2R R34, SRZ ;  /* 0x0000000000227805 */ /* 0x000fe4000001ff00 */
[----:B------:R-:W-:Y:S02]  /*04c0*/  CS2R R36, SRZ ;  /* 0x0000000000247805 */ /* 0x000fe4000001ff00 */
[----:B------:R-:W-:Y:S01]  /*04d0*/  CS2R R38, SRZ ;  /* 0x0000000000267805 */ /* 0x000fe2000001ff00 */
[----:B------:R-:W5:Y:S01]  /*04e0*/  LDG.E.128 R72, desc[UR6][R4.64+0x200] ;  /* 0x0002000604487981 */ /* 0x000f62000c1e1d00 */
[----:B------:R-:W-:Y:S02]  /*04f0*/  CS2R R40, SRZ ;  /* 0x0000000000287805 */ /* 0x000fe4000001ff00 */
[----:B------:R-:W-:-:S02]  /*0500*/  CS2R R42, SRZ ;  /* 0x00000000002a7805 */ /* 0x000fc4000001ff00 */
[----:B------:R-:W-:Y:S01]  /*0510*/  CS2R R44, SRZ ;  /* 0x00000000002c7805 */ /* 0x000fe2000001ff00 */
[----:B------:R0:W5:Y:S01]  /*0520*/  LDG.E.128 R76, desc[UR6][R4.64] ;  /* 0x00000006044c7981 */ /* 0x000162000c1e1d00 */
[----:B------:R-:W-:Y:S02]  /*0530*/  CS2R R46, SRZ ;  /* 0x00000000002e7805 */ /* 0x000fe4000001ff00 */
[----:B------:R-:W-:Y:S02]  /*0540*/  CS2R R112, SRZ ;  /* 0x0000000000707805 */ /* 0x000fe4000001ff00 */
[----:B------:R-:W-:Y:S02]  /*0550*/  CS2R R114, SRZ ;  /* 0x0000000000727805 */ /* 0x000fe4000001ff00 */
[----:B------:R-:W-:Y:S02]  /*0560*/  CS2R R116, SRZ ;  /* 0x0000000000747805 */ /* 0x000fe4000001ff00 */
[----:B------:R-:W-:-:S02]  /*0570*/  CS2R R118, SRZ ;  /* 0x0000000000767805 */ /* 0x000fc4000001ff00 */
[----:B------:R-:W-:Y:S02]  /*0580*/  CS2R R120, SRZ ;  /* 0x0000000000787805 */ /* 0x000fe4000001ff00 */
[----:B------:R-:W-:Y:S02]  /*0590*/  CS2R R122, SRZ ;  /* 0x00000000007a7805 */ /* 0x000fe4000001ff00 */
[----:B0-----:R-:W-:-:S07]  /*05a0*/  CS2R R4, SRZ ;  /* 0x0000000000047805 */ /* 0x001fce000001ff00 */
.L_x_1863:
[----:B------:R-:W0:Y:S08]  /*05b0*/  @P0 LDC.64 R82, c[0x0][0x3e0] ;  /* 0x0000f800ff520b82 */ /* 0x000e300000000a00 */
[----:B------:R-:W1:Y:S08]  /*05c0*/  LDC.64 R80, c[0x0][0x3c0] ;  /* 0x0000f000ff507b82 */ /* 0x000e700000000a00 */
[----:B------:R-:W2:Y:S01]  /*05d0*/  LDC.64 R136, c[0x0][0x3c8] ;  /* 0x0000f200ff887b82 */ /* 0x000ea20000000a00 */
[----:B0-----:R-:W-:-:S06]  /*05e0*/  @P0 IMAD.WIDE R82, R130, 0x2, R82 ;  /* 0x0000000282520825 */ /* 0x001fcc00078e0252 */
[----:B------:R-:W3:Y:S01]  /*05f0*/  @P0 LDG.E.U16 R82, desc[UR6][R82.64] ;  /* 0x0000000652520981 */ /* 0x000ee2000c1e1500 */
[----:B-1----:R-:W-:-:S06]  /*0600*/  IMAD.WIDE R80, R130, 0x4, R80 ;  /* 0x0000000482507825 */ /* 0x002fcc00078e0250 */
[----:B------:R-:W4:Y:S01]  /*0610*/  LDG.E R80, desc[UR6][R80.64] ;  /* 0x0000000650507981 */ /* 0x000f22000c1e1900 */
[----:B------:R-:W0:Y:S01]  /*0620*/  S2R R0, SR_TID.X ;  /* 0x0000000000007919 */ /* 0x000e220000002100 */
[----:B------:R-:W-:Y:S01]  /*0630*/  ISETP.NE.U32.AND P1, PT, RZ, UR10, PT ;  /* 0x0000000aff007c0c */ /* 0x000fe2000bf25070 */
[----:B------:R-:W-:-:S03]  /*0640*/  IMAD R84, R130, UR9, RZ ;  /* 0x0000000982547c24 */ /* 0x000fc6000f8e02ff */
[----:B------:R-:W-:Y:S02]  /*0650*/  ISETP.NE.AND.EX P1, PT, RZ, UR11, PT, P1 ;  /* 0x0000000bff007c0c */ /* 0x000fe4000bf25310 */
[----:B------:R-:W-:Y:S01]  /*0660*/  SHF.R.S32.HI R85, RZ, 0x1f, R84 ;  /* 0x0000001fff557819 */ /* 0x000fe20000011454 */
[----:B--2---:R-:W-:-:S04]  /*0670*/  IMAD.WIDE R136, R130, 0x4, R136 ;  /* 0x0000000482887825 */ /* 0x004fc800078e0288 */
[----:B------:R-:W-:Y:S01]  /*0680*/  HFMA2 R131, -RZ, RZ, 1.875, 0 ;  /* 0x3f800000ff837431 */ /* 0x000fe200000001ff */
[----:B------:R-:W-:Y:S02]  /*0690*/  ISETP.NE.AND P2, PT, RZ, UR8, PT ;  /* 0x00000008ff007c0c */ /* 0x000fe4000bf45270 */
[----:B------:R-:W-:Y:S01]  /*06a0*/  LEA.HI R85, R85, R84, RZ, 0x3 ;  /* 0x0000005455557211 */ /* 0x000fe200078f18ff */
[----:B-----5:R4:W5:Y:S01]  /*06b0*/  LDG.E R136, desc[UR6][R136.64] ;  /* 0x0000000688887981 */ /* 0x020962000c1e1900 */
[----:B0-----:R-:W-:-:S04]  /*06c0*/  LOP3.LUT R84, R0, 0x1f, RZ, 0xc0, !PT ;  /* 0x0000001f00547812 */ /* 0x001fc800078ec0ff */
[----:B------:R-:W-:Y:S01]  /*06d0*/  LEA.HI.SX32 R135, R85, R84, 0x1d ;  /* 0x0000005455877211 */ /* 0x000fe200078feaff */
[----:B---3--:R-:W-:Y:S01]  /*06e0*/  @P0 HADD2.F32 R131, -RZ, R82.H0_H0 ;  /* 0x20000052ff830230 */ /* 0x008fe20000004100 */
[----:B----4-:R-:W-:Y:S01]  /*06f0*/  FSEL R137, R80, RZ, !P2 ;  /* 0x000000ff50897208 */ /* 0x010fe20005000000 */
[----:B------:R-:W-:Y:S06]  /*0700*/  @P1 BRA `(.L_x_1856) ;  /* 0x0000001000d81947 */ /* 0x000fec0003800000 */
        /* <DEDUP_REMOVED lines=13> */
[----:B------:R-:W3:Y:S02]  /*07e0*/  LDG.E.128 R92, desc[UR6][R92.64] ;  /* 0x000000065c5c7981 */ /* 0x000ee4000c1e1d00 */
[--C-:B------:R-:W-:Y:S02]  /*07f0*/  IMAD.WIDE.U32 R100, R134, 0x10, R108.reuse ;  /* 0x0000001086647825 */ /* 0x100fe400078e006c */
[----:B------:R-:W4:Y:S02]  /*0800*/  LDG.E.128 R96, desc[UR6][R96.64] ;  /* 0x0000000660607981 */ /* 0x000f24000c1e1d00 */
[--C-:B------:R-:W-:Y:S02]  /*0810*/  IMAD.WIDE.U32 R104, R133, 0x10, R108.reuse ;  /* 0x0000001085687825 */ /* 0x100fe400078e006c */
[----:B------:R-:W4:Y:S02]  /*0820*/  LDG.E.128 R100, desc[UR6][R100.64] ;  /* 0x0000000664647981 */ /* 0x000f24000c1e1d00 */
[----:B------:R-:W-:-:S02]  /*0830*/  IMAD.WIDE.U32 R108, R132, 0x10, R108 ;  /* 0x00000010846c7825 */ /* 0x000fc400078e006c */
[----:B------:R-:W4:Y:S04]  /*0840*/  LDG.E.128 R104, desc[UR6][R104.64] ;  /* 0x0000000668687981 */ /* 0x000f28000c1e1d00 */
[----:B------:R-:W4:Y:S01]  /*0850*/  LDG.E.128 R108, desc[UR6][R108.64] ;  /* 0x000000066c6c7981 */ /* 0x000f22000c1e1d00 */
[----:B------:R-:W-:Y:S02]  /*0860*/  HADD2.F32 R179, -RZ, R72.H0_H0 ;  /* 0x20000048ffb37230 */ /* 0x000fe40000004100 */
[----:B------:R-:W-:Y:S02]  /*0870*/  HADD2.F32 R181, -RZ, R73.H0_H0 ;  /* 0x20000049ffb57230 */ /* 0x000fe40000004100 */
[----:B------:R-:W-:Y:S02]  /*0880*/  HADD2.F32 R183, -RZ, R74.H0_H0 ;  /* 0x2000004affb77230 */ /* 0x000fe40000004100 */
[----:B------:R-:W-:-:S02]  /*0890*/  HADD2.F32 R185, -RZ, R75.H0_H0 ;  /* 0x2000004bffb97230 */ /* 0x000fc40000004100 */
[----:B------:R-:W-:Y:S02]  /*08a0*/  HADD2.F32 R187, -RZ, R68.H0_H0 ;  /* 0x20000044ffbb7230 */ /* 0x000fe40000004100 */
[----:B------:R-:W-:Y:S02]  /*08b0*/  HADD2.F32 R235, -RZ, R69.H0_H0 ;  /* 0x20000045ffeb7230 */ /* 0x000fe40000004100 */
[----:B------:R-:W-:Y:S02]  /*08c0*/  HADD2.F32 R237, -RZ, R70.H0_H0 ;  /* 0x20000046ffed7230 */ /* 0x000fe40000004100 */
[--C-:B------:R-:W-:Y:S02]  /*08d0*/  HADD2.F32 R239, -RZ, R71.reuse.H0_H0 ;  /* 0x20000047ffef7230 */ /* 0x100fe40000004100 */
[----:B------:R-:W-:Y:S02]  /*08e0*/  HADD2.F32 R241, -RZ, R71.H1_H1 ;  /* 0x30000047fff17230 */ /* 0x000fe40000004100 */
[----:B------:R-:W-:-:S02]  /*08f0*/  HADD2.F32 R243, -RZ, R64.H1_H1 ;  /* 0x30000040fff37230 */ /* 0x000fc40000004100 */
[----:B------:R-:W-:Y:S02]  /*0900*/  HADD2.F32 R245, -RZ, R65.H1_H1 ;  /* 0x30000041fff57230 */ /* 0x000fe40000004100 */
[----:B------:R-:W-:Y:S02]  /*0910*/  HADD2.F32 R247, -RZ, R66.H1_H1 ;  /* 0x30000042fff77230 */ /* 0x000fe40000004100 */
[--C-:B------:R-:W-:Y:S02]  /*0920*/  HADD2.F32 R249, -RZ, R67.reuse.H0_H0 ;  /* 0x20000043fff97230 */ /* 0x100fe40000004100 */
[----:B------:R-:W-:Y:S02]  /*0930*/  HADD2.F32 R251, -RZ, R67.H1_H1 ;  /* 0x30000043fffb7230 */ /* 0x000fe40000004100 */
[--C-:B--2---:R-:W-:Y:S02]  /*0940*/  HADD2.F32 R138, -RZ, R80.reuse.H0_H0 ;  /* 0x20000050ff8a7230 */ /* 0x104fe40000004100 */
[----:B------:R-:W-:-:S02]  /*0950*/  HADD2.F32 R80, -RZ, R80.H1_H1 ;  /* 0x30000050ff507230 */ /* 0x000fc40000004100 */
[--C-:B------:R-:W-:Y:S02]  /*0960*/  HADD2.F32 R144, -RZ, R82.reuse.H0_H0 ;  /* 0x20000052ff907230 */ /* 0x100fe40000004100 */
[C---:B------:R-:W-:Y:S01]  /*0970*/  FADD.FTZ R233, -R137.reuse, R138 ;  /* 0x0000008a89e97221 */ /* 0x040fe20000010100 */
[----:B------:R-:W-:Y:S02]  /*0980*/  HADD2.F32 R82, -RZ, R82.H1_H1 ;  /* 0x30000052ff527230 */ /* 0x000fe40000004100 */
[C---:B------:R-:W-:Y:S01]  /*0990*/  FADD.FTZ R231, -R137.reuse, R80 ;  /* 0x0000005089e77221 */ /* 0x040fe20000010100 */
[--C-:B------:R-:W-:Y:S02]  /*09a0*/  HADD2.F32 R140, -RZ, R81.reuse.H0_H0 ;  /* 0x20000051ff8c7230 */ /* 0x100fe40000004100 */
[C---:B------:R-:W-:Y:S01]  /*09b0*/  FADD.FTZ R229, -R137.reuse, R144 ;  /* 0x0000009089e57221 */ /* 0x040fe20000010100 */
[----:B------:R-:W-:Y:S02]  /*09c0*/  HADD2.F32 R142, -RZ, R81.H1_H1 ;  /* 0x30000051ff8e7230 */ /* 0x000fe40000004100 */
[----:B------:R-:W-:Y:S01]  /*09d0*/  FADD.FTZ R173, -R137, R82 ;  /* 0x0000005289ad7221 */ /* 0x000fe20000010100 */
[----:B---3--:R-:W-:-:S02]  /*09e0*/  HADD2.F32 R174, -RZ, R92.H0_H0 ;  /* 0x2000005cffae7230 */ /* 0x008fc40000004100 */
[C---:B------:R-:W-:Y:S01]  /*09f0*/  FADD.FTZ R177, -R137.reuse, R140 ;  /* 0x0000008c89b17221 */ /* 0x040fe20000010100 */
[----:B------:R-:W-:Y:S02]  /*0a00*/  HADD2.F32 R92, -RZ, R92.H1_H1 ;  /* 0x3000005cff5c7230 */ /* 0x000fe40000004100 */
[C---:B------:R-:W-:Y:S01]  /*0a10*/  FADD.FTZ R175, -R137.reuse, R142 ;  /* 0x0000008e89af7221 */ /* 0x040fe20000010100 */
[--C-:B------:R-:W-:Y:S02]  /*0a20*/  HADD2.F32 R146, -RZ, R83.reuse.H0_H0 ;  /* 0x20000053ff927230 */ /* 0x100fe40000004100 */
[----:B-----5:R-:W-:Y:S01]  /*0a30*/  FMUL.FTZ R177, R136, R177 ;  /* 0x000000b188b17220 */ /* 0x020fe20000410000 */
[----:B------:R-:W-:Y:S02]  /*0a40*/  HADD2.F32 R148, -RZ, R83.H1_H1 ;  /* 0x30000053ff947230 */ /* 0x000fe40000004100 */
[----:B------:R-:W-:Y:S01]  /*0a50*/  FADD.FTZ R153, -R137, R92 ;  /* 0x0000005c89997221 */ /* 0x000fe20000010100 */
[----:B------:R-:W-:-:S02]  /*0a60*/  HADD2.F32 R150, -RZ, R84.H0_H0 ;  /* 0x20000054ff967230 */ /* 0x000fc40000004100 */
[C---:B------:R-:W-:Y:S01]  /*0a70*/  FADD.FTZ R141, -R137.reuse, R174 ;  /* 0x000000ae898d7221 */ /* 0x040fe20000010100 */
[----:B----4-:R-:W-:Y:S02]  /*0a80*/  HADD2.F32 R81, -RZ, R96.H0_H0 ;  /* 0x20000060ff517230 */ /* 0x010fe40000004100 */
[C---:B------:R-:W-:Y:S01]  /*0a90*/  FMUL.FTZ R174, R136.reuse, R175 ;  /* 0x000000af88ae7220 */ /* 0x040fe20000410000 */
[----:B------:R-:W-:Y:S02]  /*0aa0*/  HADD2.F32 R80, -RZ, R76.H0_H0 ;  /* 0x2000004cff507230 */ /* 0x000fe40000004100 */
[----:B------:R-:W-:Y:S01]  /*0ab0*/  FMUL.FTZ R175, R136, R229 ;  /* 0x000000e588af7220 */ /* 0x000fe20000410000 */
[----:B------:R-:W-:Y:S02]  /*0ac0*/  HADD2.F32 R84, -RZ, R84.H1_H1 ;  /* 0x30000054ff547230 */ /* 0x000fe40000004100 */
[----:B------:R-:W-:Y:S01]  /*0ad0*/  FADD.FTZ R227, -R137, R146 ;  /* 0x0000009289e37221 */ /* 0x000fe20000010100 */
[----:B------:R-:W-:-:S02]  /*0ae0*/  HADD2.F32 R164, -RZ, R89.H0_H0 ;  /* 0x20000059ffa47230 */ /* 0x000fc40000004100 */
[----:B------:R-:W-:Y:S01]  /*0af0*/  FMUL.FTZ R207, R80, R81 ;  /* 0x0000005150cf7220 */ /* 0x000fe20000410000 */
[----:B------:R-:W-:Y:S02]  /*0b00*/  HADD2.F32 R166, -RZ, R89.H1_H1 ;  /* 0x30000059ffa67230 */ /* 0x000fe40000004100 */
[C---:B------:R-:W-:Y:S01]  /*0b10*/  FADD.FTZ R169, -R137.reuse, R84 ;  /* 0x0000005489a97221 */ /* 0x040fe20000010100 */
[--C-:B------:R-:W-:Y:S02]  /*0b20*/  HADD2.F32 R170, -RZ, R91.reuse.H0_H0 ;  /* 0x2000005bffaa7230 */ /* 0x100fe40000004100 */
[----:B------:R-:W-:Y:S01]  /*0b30*/  FMUL.FTZ R80, R136, R233 ;  /* 0x000000e988507220 */ /* 0x000fe20000410000 */
[----:B------:R-:W-:Y:S02]  /*0b40*/  HADD2.F32 R172, -RZ, R91.H1_H1 ;  /* 0x3000005bffac7230 */ /* 0x000fe40000004100 */
[----:B------:R-:W-:Y:S01]  /*0b50*/  FADD.FTZ R171, -R137, R148 ;  /* 0x0000009489ab7221 */ /* 0x000fe20000010100 */
[----:B------:R-:W-:-:S02]  /*0b60*/  HADD2.F32 R83, -RZ, R96.H1_H1 ;  /* 0x30000060ff537230 */ /* 0x000fc40000004100 */
[C---:B------:R-:W-:Y:S01]  /*0b70*/  FADD.FTZ R157, -R137.reuse, R170 ;  /* 0x000000aa899d7221 */ /* 0x040fe20000010100 */
[----:B------:R-:W-:Y:S02]  /*0b80*/  HADD2.F32 R162, -RZ, R88.H0_H0 ;  /* 0x20000058ffa27230 */ /* 0x000fe40000004100 */
[----:B------:R-:W-:Y:S01]  /*0b90*/  FADD.FTZ R155, -R137, R172 ;  /* 0x000000ac899b7221 */ /* 0x000fe20000010100 */
[--C-:B------:R-:W-:Y:S02]  /*0ba0*/  HADD2.F32 R92, -RZ, R102.reuse.H0_H0 ;  /* 0x20000066ff5c7230 */ /* 0x100fe40000004100 */
[C---:B------:R-:W-:Y:S01]  /*0bb0*/  FMUL.FTZ R172, R136.reuse, R173 ;  /* 0x000000ad88ac7220 */ /* 0x040fe20000410000 */
[----:B------:R-:W-:Y:S02]  /*0bc0*/  HADD2.F32 R89, -RZ, R102.H1_H1 ;  /* 0x30000066ff597230 */ /* 0x000fe40000004100 */
[----:B------:R-:W-:Y:S01]  /*0bd0*/  FMUL.FTZ R173, R136, R227 ;  /* 0x000000e388ad7220 */ /* 0x000fe20000410000 */
[----:B------:R-:W-:-:S02]  /*0be0*/  HADD2.F32 R96, -RZ, R104.H0_H0 ;  /* 0x20000068ff607230 */ /* 0x000fc40000004100 */
[C---:B------:R-:W-:Y:S01]  /*0bf0*/  FADD.FTZ R225, -R137.reuse, R150 ;  /* 0x0000009689e17221 */ /* 0x040fe20000010100 */
[----:B------:R-:W-:Y:S02]  /*0c00*/  HADD2.F32 R91, -RZ, R104.H1_H1 ;  /* 0x30000068ff5b7230 */ /* 0x000fe40000004100 */
[C---:B------:R-:W-:Y:S01]  /*0c10*/  FMUL.FTZ R170, R136.reuse, R171 ;  /* 0x000000ab88aa7220 */ /* 0x040fe20000410000 */
[----:B------:R-:W-:Y:S02]  /*0c20*/  HADD2.F32 R88, -RZ, R88.H1_H1 ;  /* 0x30000058ff587230 */ /* 0x000fe40000004100 */
[----:B------:R-:W-:Y:S01]  /*0c30*/  FMUL.FTZ R171, R136, R225 ;  /* 0x000000e188ab7220 */ /* 0x000fe20000410000 */
[--C-:B------:R-:W-:Y:S02]  /*0c40*/  HADD2.F32 R102, -RZ, R107.reuse.H0_H0 ;  /* 0x2000006bff667230 */ /* 0x100fe40000004100 */
[----:B------:R-:W-:Y:S01]  /*0c50*/  FADD.FTZ R145, -R137, R166 ;  /* 0x000000a689917221 */ /* 0x000fe20000010100 */
[----:B------:R-:W-:-:S02]  /*0c60*/  HADD2.F32 R212, -RZ, R107.H1_H1 ;  /* 0x3000006bffd47230 */ /* 0x000fc40000004100 */
[----:B------:R-:W-:Y:S01]  /*0c70*/  FADD.FTZ R215, -R137, R88 ;  /* 0x0000005889d77221 */ /* 0x000fe20000010100 */
[----:B------:R-:W-:Y:S02]  /*0c80*/  HADD2.F32 R104, -RZ, R76.H1_H1 ;  /* 0x3000004cff687230 */ /* 0x000fe40000004100 */
[----:B------:R-:W-:Y:S01]  /*0c90*/  FMUL.FTZ R200, R183, R92 ;  /* 0x0000005cb7c87220 */ /* 0x000fe20000410000 */
[----:B------:R-:W-:Y:S02]  /*0ca0*/  HADD2.F32 R178, -RZ, R93.H1_H1 ;  /* 0x3000005dffb27230 */ /* 0x000fe40000004100 */
[----:B------:R-:W-:Y:S01]  /*0cb0*/  FADD.FTZ R161, -R137, R164 ;  /* 0x000000a489a17221 */ /* 0x000fe20000010100 */
[----:B------:R-:W-:Y:S02]  /*0cc0*/  HADD2.F32 R82, -RZ, R97.H0_H0 ;  /* 0x20000061ff527230 */ /* 0x000fe40000004100 */
[----:B------:R-:W-:Y:S01]  /*0cd0*/  FMUL.FTZ R205, R104, R83 ;  /* 0x0000005368cd7220 */ /* 0x000fe20000410000 */
[----:B------:R-:W-:-:S02]  /*0ce0*/  HADD2.F32 R107, -RZ, R77.H0_H0 ;  /* 0x2000004dff6b7230 */ /* 0x000fc40000004100 */
[----:B------:R-:W-:Y:S01]  /*0cf0*/  FADD.FTZ R151, -R137, R178 ;  /* 0x000000b289977221 */ /* 0x000fe20000010100 */
[--C-:B------:R-:W-:Y:S02]  /*0d00*/  HADD2.F32 R211, -RZ, R109.reuse.H0_H0 ;  /* 0x2000006dffd37230 */ /* 0x100fe40000004100 */
[----:B------:R-:W-:Y:S01]  /*0d10*/  FADD.FTZ R104, RZ, R207 ;  /* 0x000000cfff687221 */ /* 0x000fe20000010000 */
[----:B------:R-:W-:Y:S02]  /*0d20*/  HADD2.F32 R216, -RZ, R109.H1_H1 ;  /* 0x3000006dffd87230 */ /* 0x000fe40000004100 */
[----:B------:R-:W-:Y:S01]  /*0d30*/  FMUL.FTZ R210, R107, R82 ;  /* 0x000000526bd27220 */ /* 0x000fe20000410000 */
[----:B------:R-:W-:Y:S02]  /*0d40*/  HADD2.F32 R84, -RZ, R98.H0_H0 ;  /* 0x20000062ff547230 */ /* 0x000fe40000004100 */
[----:B------:R-:W-:Y:S01]  /*0d50*/  FMUL.FTZ R178, R136, R231 ;  /* 0x000000e788b27220 */ /* 0x000fe20000410000 */
[----:B------:R-:W-:-:S02]  /*0d60*/  HADD2.F32 R109, -RZ, R78.H0_H0 ;  /* 0x2000004eff6d7230 */ /* 0x000fc40000004100 */
[----:B------:R-:W-:Y:S01]  /*0d70*/  FFMA.FTZ R107, R80, R207, RZ ;  /* 0x000000cf506b7223 */ /* 0x000fe200000100ff */
[--C-:B------:R-:W-:Y:S02]  /*0d80*/  HADD2.F32 R158, -RZ, R87.reuse.H0_H0 ;  /* 0x20000057ff9e7230 */ /* 0x100fe40000004100 */
[----:B------:R-:W-:Y:S01]  /*0d90*/  FADD.FTZ R163, -R137, R162 ;  /* 0x000000a289a37221 */ /* 0x000fe20000010100 */
[----:B------:R-:W-:Y:S02]  /*0da0*/  HADD2.F32 R160, -RZ, R87.H1_H1 ;  /* 0x30000057ffa07230 */ /* 0x000fe40000004100 */
[----:B------:R-:W-:Y:S01]  /*0db0*/  FMUL.FTZ R208, R109, R84 ;  /* 0x000000546dd07220 */ /* 0x000fe20000410000 */
[----:B------:R-:W-:Y:S02]  /*0dc0*/  HADD2.F32 R176, -RZ, R93.H0_H0 ;  /* 0x2000005dffb07230 */ /* 0x000fe40000004100 */
[----:B------:R-:W-:Y:S01]  /*0dd0*/  FADD.FTZ R109, R104, R205 ;  /* 0x000000cd686d7221 */ /* 0x000fe20000010000 */
[----:B------:R-:W-:-:S02]  /*0de0*/  HADD2.F32 R88, -RZ, R100.H0_H0 ;  /* 0x20000064ff587230 */ /* 0x000fc40000004100 */
[----:B------:R-:W-:Y:S01]  /*0df0*/  FFMA.FTZ R104, R178, R205, R107 ;  /* 0x000000cdb2687223 */ /* 0x000fe2000001006b */
[----:B------:R-:W-:Y:S02]  /*0e00*/  HADD2.F32 R87, -RZ, R100.H1_H1 ;  /* 0x30000064ff577230 */ /* 0x000fe40000004100 */
[----:B------:R-:W-:Y:S01]  /*0e10*/  FADD.FTZ R165, -R137, R158 ;  /* 0x0000009e89a57221 */ /* 0x000fe20000010100 */
[--C-:B------:R-:W-:Y:S02]  /*0e20*/  HADD2.F32 R100, -RZ, R106.reuse.H0_H0 ;  /* 0x2000006aff647230 */ /* 0x100fe40000004100 */
[----:B------:R-:W-:Y:S01]  /*0e30*/  FFMA.FTZ R107, R177, R210, R104 ;  /* 0x000000d2b16b7223 */ /* 0x000fe20000010068 */
[----:B------:R-:W-:Y:S02]  /*0e40*/  HADD2.F32 R93, -RZ, R106.H1_H1 ;  /* 0x3000006aff5d7230 */ /* 0x000fe40000004100 */
[----:B------:R-:W-:Y:S01]  /*0e50*/  FMUL.FTZ R204, R179, R88 ;  /* 0x00000058b3cc7220 */ /* 0x000fe20000410000 */
[----:B------:R-:W-:-:S02]  /*0e60*/  HADD2.F32 R97, -RZ, R97.H1_H1 ;  /* 0x30000061ff617230 */ /* 0x000fc40000004100 */
[----:B------:R-:W-:Y:S01]  /*0e70*/  FADD.FTZ R217, -R137, R160 ;  /* 0x000000a089d97221 */ /* 0x000fe20000010100 */
[----:B------:R-:W-:Y:S02]  /*0e80*/  HADD2.F32 R106, -RZ, R77.H1_H1 ;  /* 0x3000004dff6a7230 */ /* 0x000fe40000004100 */
[C---:B------:R-:W-:Y:S01]  /*0e90*/  FMUL.FTZ R165, R136.reuse, R165 ;  /* 0x000000a588a57220 */ /* 0x040fe20000410000 */
[--C-:B------:R-:W-:Y:S02]  /*0ea0*/  HADD2.F32 R156, -RZ, R86.reuse.H0_H0 ;  /* 0x20000056ff9c7230 */ /* 0x100fe40000004100 */
[----:B------:R-:W-:Y:S01]  /*0eb0*/  FMUL.FTZ R162, R136, R217 ;  /* 0x000000d988a27220 */ /* 0x000fe20000410000 */
[----:B------:R-:W-:Y:S02]  /*0ec0*/  HADD2.F32 R86, -RZ, R86.H1_H1 ;  /* 0x30000056ff567230 */ /* 0x000fe40000004100 */
[----:B------:R-:W-:Y:S01]  /*0ed0*/  FMUL.FTZ R203, R106, R97 ;  /* 0x000000616acb7220 */ /* 0x000fe20000410000 */
[----:B------:R-:W-:Y:S01]  /*0ee0*/  FADD.FTZ R106, R109, R210 ;  /* 0x000000d26d6a7221 */ /* 0x000fe20000010000 */
[----:B------:R-:W-:-:S02]  /*0ef0*/  HADD2.F32 R152, -RZ, R85.H0_H0 ;  /* 0x20000055ff987230 */ /* 0x000fc40000004100 */
[C---:B------:R-:W-:Y:S01]  /*0f00*/  FADD.FTZ R167, -R137.reuse, R156 ;  /* 0x0000009c89a77221 */ /* 0x040fe20000010100 */
[----:B------:R-:W-:Y:S02]  /*0f10*/  HADD2.F32 R154, -RZ, R85.H1_H1 ;  /* 0x30000055ff9a7230 */ /* 0x000fe40000004100 */
[----:B------:R-:W-:Y:S01]  /*0f20*/  FADD.FTZ R109, R106, R203 ;  /* 0x000000cb6a6d7221 */ /* 0x000fe20000010000 */
[--C-:B------:R-:W-:Y:S02]  /*0f30*/  HADD2.F32 R209, -RZ, R108.reuse.H0_H0 ;  /* 0x2000006cffd17230 */ /* 0x100fe40000004100 */
[----:B------:R-:W-:Y:S01]  /*0f40*/  FFMA.FTZ R104, R174, R203, R107 ;  /* 0x000000cbae687223 */ /* 0x000fe2000001006b */
[----:B------:R-:W-:Y:S02]  /*0f50*/  HADD2.F32 R214, -RZ, R108.H1_H1 ;  /* 0x3000006cffd67230 */ /* 0x000fe40000004100 */
[----:B------:R-:W-:Y:S01]  /*0f60*/  FADD.FTZ R219, -R137, R86 ;  /* 0x0000005689db7221 */ /* 0x000fe20000010100 */
[----:B------:R-:W-:-:S02]  /*0f70*/  HADD2.F32 R85, -RZ, R98.H1_H1 ;  /* 0x30000062ff557230 */ /* 0x000fc40000004100 */
[----:B------:R-:W-:Y:S01]  /*0f80*/  FADD.FTZ R106, R109, R208 ;  /* 0x000000d06d6a7221 */ /* 0x000fe20000010000 */
[----:B------:R-:W-:Y:S02]  /*0f90*/  HADD2.F32 R108, -RZ, R78.H1_H1 ;  /* 0x3000004eff6c7230 */ /* 0x000fe40000004100 */
[----:B------:R-:W-:Y:S01]  /*0fa0*/  FFMA.FTZ R107, R175, R208, R104 ;  /* 0x000000d0af6b7223 */ /* 0x000fe20000010068 */
[--C-:B------:R-:W-:Y:S02]  /*0fb0*/  HADD2.F32 R220, -RZ, R111.reuse.H0_H0 ;  /* 0x2000006fffdc7230 */ /* 0x100fe40000004100 */
[----:B------:R-:W-:Y:S01]  /*0fc0*/  FADD.FTZ R223, -R137, R152 ;  /* 0x0000009889df7221 */ /* 0x000fe20000010100 */
[----:B------:R-:W-:Y:S02]  /*0fd0*/  HADD2.F32 R222, -RZ, R111.H1_H1 ;  /* 0x3000006fffde7230 */ /* 0x000fe40000004100 */
[----:B------:R-:W-:Y:S01]  /*0fe0*/  FMUL.FTZ R201, R108, R85 ;  /* 0x000000556cc97220 */ /* 0x000fe20000410000 */
[----:B------:R-:W-:-:S02]  /*0ff0*/  HADD2.F32 R86, -RZ, R99.H0_H0 ;  /* 0x20000063ff567230 */ /* 0x000fc40000004100 */
[----:B------:R-:W-:Y:S01]  /*1000*/  FADD.FTZ R221, -R137, R154 ;  /* 0x0000009a89dd7221 */ /* 0x000fe20000010100 */
[----:B------:R-:W-:Y:S02]  /*1010*/  HADD2.F32 R111, -RZ, R79.H0_H0 ;  /* 0x2000004fff6f7230 */ /* 0x000fe40000004100 */
[----:B------:R-:W-:Y:S01]  /*1020*/  FADD.FTZ R109, R106, R201 ;  /* 0x000000c96a6d7221 */ /* 0x000fe20000010000 */
[--C-:B------:R-:W-:Y:S02]  /*1030*/  HADD2.F32 R213, -RZ, R110.reuse.H0_H0 ;  /* 0x2000006effd57230 */ /* 0x100fe40000004100 */
[----:B------:R-:W-:Y:S01]  /*1040*/  FFMA.FTZ R104, R172, R201, R107 ;  /* 0x000000c9ac687223 */ /* 0x000fe2000001006b */
[----:B------:R-:W-:Y:S02]  /*1050*/  HADD2.F32 R218, -RZ, R110.H1_H1 ;  /* 0x3000006effda7230 */ /* 0x000fe40000004100 */
[----:B------:R-:W-:Y:S01]  /*1060*/  FMUL.FTZ R206, R111, R86 ;  /* 0x000000566fce7220 */ /* 0x000fe20000410000 */
[----:B------:R-:W-:-:S02]  /*1070*/  HADD2.F32 R99, -RZ, R99.H1_H1 ;  /* 0x30000063ff637230 */ /* 0x000fc40000004100 */
[----:B------:R-:W-:Y:S01]  /*1080*/  FMUL.FTZ R166, R136, R221 ;  /* 0x000000dd88a67220 */ /* 0x000fe20000410000 */
[----:B------:R-:W-:Y:S02]  /*1090*/  HADD2.F32 R110, -RZ, R79.H1_H1 ;  /* 0x3000004fff6e7230 */ /* 0x000fe40000004100 */
[----:B------:R-:W-:Y:S01]  /*10a0*/  FADD.FTZ R106, R109, R206 ;  /* 0x000000ce6d6a7221 */ /* 0x000fe20000010000 */
[--C-:B------:R-:W-:Y:S02]  /*10b0*/  HADD2.F32 R168, -RZ, R90.reuse.H0_H0 ;  /* 0x2000005affa87230 */ /* 0x100fe40000004100 */
[----:B------:R-:W-:Y:S01]  /*10c0*/  FFMA.FTZ R107, R173, R206, R104 ;  /* 0x000000cead6b7223 */ /* 0x000fe20000010068 */
[----:B------:R-:W-:Y:S02]  /*10d0*/  HADD2.F32 R90, -RZ, R90.H1_H1 ;  /* 0x3000005aff5a7230 */ /* 0x000fe40000004100 */
[----:B------:R-:W-:Y:S01]  /*10e0*/  FMUL.FTZ R199, R110, R99 ;  /* 0x000000636ec77220 */ /* 0x000fe20000410000 */
[----:B------:R-:W-:-:S02]  /*10f0*/  HADD2.F32 R138, -RZ, R72.H1_H1 ;  /* 0x30000048ff8a7230 */ /* 0x000fc40000004100 */
[C---:B------:R-:W-:Y:S01]  /*1100*/  FADD.FTZ R159, -R137.reuse, R168 ;  /* 0x000000a8899f7221 */ /* 0x040fe20000010100 */
[----:B------:R-:W-:Y:S01]  /*1110*/  FMUL.FTZ R168, R136, R169 ;  /* 0x000000a988a87220 */ /* 0x000fe20000410000 */
[----:B------:R-:W-:Y:S01]  /*1120*/  FADD.FTZ R109, R106, R199 ;  /* 0x000000c76a6d7221 */ /* 0x000fe20000010000 */
[----:B------:R-:W-:Y:S01]  /*1130*/  FFMA.FTZ R104, R170, R199, R107 ;  /* 0x000000c7aa687223 */ /* 0x000fe2000001006b */
[----:B------:R-:W-:Y:S01]  /*1140*/  FADD.FTZ R143, -R137, R90 ;  /* 0x0000005a898f7221 */ /* 0x000fe20000010100 */
[--C-:B------:R-:W-:Y:S02]  /*1150*/  HADD2.F32 R90, -RZ, R101.reuse.H0_H0 ;  /* 0x20000065ff5a7230 */ /* 0x100fe40000004100 */
[----:B------:R-:W-:Y:S01]  /*1160*/  FMUL.FTZ R197, R138, R87 ;  /* 0x000000578ac57220 */ /* 0x000fe20000410000 */
[----:B------:R-:W-:Y:S01]  /*1170*/  FADD.FTZ R106, R109, R204 ;  /* 0x000000cc6d6a7221 */ /* 0x000fe20000010000 */
[----:B------:R-:W-:Y:S01]  /*1180*/  FFMA.FTZ R107, R171, R204, R104 ;  /* 0x000000ccab6b7223 */ /* 0x000fe20000010068 */
[----:B------:R-:W-:-:S02]  /*1190*/  HADD2.F32 R101, -RZ, R101.H1_H1 ;  /* 0x30000065ff657230 */ /* 0x000fc40000004100 */
[----:B------:R-:W-:Y:S01]  /*11a0*/  FMUL.FTZ R202, R181, R90 ;  /* 0x0000005ab5ca7220 */ /* 0x000fe20000410000 */
[----:B------:R-:W-:Y:S02]  /*11b0*/  HADD2.F32 R140, -RZ, R73.H1_H1 ;  /* 0x30000049ff8c7230 */ /* 0x000fe40000004100 */
[----:B------:R-:W-:Y:S01]  /*11c0*/  FADD.FTZ R109, R106, R197 ;  /* 0x000000c56a6d7221 */ /* 0x000fe20000010000 */
[----:B------:R-:W-:Y:S01]  /*11d0*/  FMUL.FTZ R169, R136, R223 ;  /* 0x000000df88a97220 */ /* 0x000fe20000410000 */
[----:B------:R-:W-:Y:S01]  /*11e0*/  FFMA.FTZ R104, R168, R197, R107 ;  /* 0x000000c5a8687223 */ /* 0x000fe2000001006b */
[--C-:B------:R-:W-:Y:S02]  /*11f0*/  HADD2.F32 R180, -RZ, R94.reuse.H0_H0 ;  /* 0x2000005effb47230 */ /* 0x100fe40000004100 */
[----:B------:R-:W-:Y:S01]  /*1200*/  FMUL.FTZ R195, R140, R101 ;  /* 0x000000658cc37220 */ /* 0x000fe20000410000 */
[----:B------:R-:W-:Y:S01]  /*1210*/  FADD.FTZ R106, R109, R202 ;  /* 0x000000ca6d6a7221 */ /* 0x000fe20000010000 */
[----:B------:R-:W-:-:S02]  /*1220*/  HADD2.F32 R94, -RZ, R94.H1_H1 ;  /* 0x3000005eff5e7230 */ /* 0x000fc40000004100 */
[----:B------:R-:W-:Y:S01]  /*1230*/  FFMA.FTZ R107, R169, R202, R104 ;  /* 0x000000caa96b7223 */ /* 0x000fe20000010068 */
[----:B------:R-:W-:Y:S02]  /*1240*/  HADD2.F32 R142, -RZ, R74.H1_H1 ;  /* 0x3000004aff8e7230 */ /* 0x000fe40000004100 */
[----:B------:R-:W-:Y:S01]  /*1250*/  FADD.FTZ R109, R106, R195 ;  /* 0x000000c36a6d7221 */ /* 0x000fe20000010000 */
[----:B------:R-:W-:Y:S01]  /*1260*/  FMUL.FTZ R167, R136, R167 ;  /* 0x000000a788a77220 */ /* 0x000fe20000410000 */
[----:B------:R-:W-:Y:S01]  /*1270*/  FFMA.FTZ R104, R166, R195, R107 ;  /* 0x000000c3a6687223 */ /* 0x000fe2000001006b */
[----:B------:R-:W-:Y:S01]  /*1280*/  FADD.FTZ R149, -R137, R94 ;  /* 0x0000005e89957221 */ /* 0x000fe20000010100 */
[----:B------:R-:W-:Y:S02]  /*1290*/  HADD2.F32 R94, -RZ, R103.H0_H0 ;  /* 0x20000067ff5e7230 */ /* 0x000fe40000004100 */
[----:B------:R-:W-:Y:S01]  /*12a0*/  FMUL.FTZ R193, R142, R89 ;  /* 0x000000598ec17220 */ /* 0x000fe20000410000 */
[----:B------:R-:W-:Y:S01]  /*12b0*/  FADD.FTZ R106, R109, R200 ;  /* 0x000000c86d6a7221 */ /* 0x000fe20000010000 */
[----:B------:R-:W-:Y:S01]  /*12c0*/  FMUL.FTZ R164, R136, R219 ;  /* 0x000000db88a47220 */ /* 0x000fe20000410000 */
[----:B------:R-:W-:Y:S01]  /*12d0*/  FFMA.FTZ R107, R167, R200, R104 ;  /* 0x000000c8a76b7223 */ /* 0x000fe20000010068 */
[----:B------:R-:W-:-:S02]  /*12e0*/  HADD2.F32 R150, -RZ, R70.H1_H1 ;  /* 0x30000046ff967230 */ /* 0x000fc40000004100 */
[----:B------:R-:W-:Y:S01]  /*12f0*/  FMUL.FTZ R198, R185, R94 ;  /* 0x0000005eb9c67220 */ /* 0x000fe20000410000 */
[--C-:B------:R-:W-:Y:S02]  /*1300*/  HADD2.F32 R182, -RZ, R95.reuse.H0_H0 ;  /* 0x2000005fffb67230 */ /* 0x100fe40000004100 */
[----:B------:R-:W-:Y:S01]  /*1310*/  FADD.FTZ R109, R106, R193 ;  /* 0x000000c16a6d7221 */ /* 0x000fe20000010000 */
[----:B------:R-:W-:Y:S02]  /*1320*/  HADD2.F32 R184, -RZ, R95.H1_H1 ;  /* 0x3000005fffb87230 */ /* 0x000fe40000004100 */
[----:B------:R-:W-:Y:S01]  /*1330*/  FADD.FTZ R95, -R137, R180 ;  /* 0x000000b4895f7221 */ /* 0x000fe20000010100 */
[----:B------:R-:W-:Y:S02]  /*1340*/  HADD2.F32 R103, -RZ, R103.H1_H1 ;  /* 0x30000067ff677230 */ /* 0x000fe40000004100 */
[----:B------:R-:W-:Y:S01]  /*1350*/  FFMA.FTZ R104, R164, R193, R107 ;  /* 0x000000c1a4687223 */ /* 0x000fe2000001006b */
[----:B------:R-:W-:-:S02]  /*1360*/  HADD2.F32 R144, -RZ, R75.H1_H1 ;  /* 0x3000004bff907230 */ /* 0x000fc40000004100 */
[----:B------:R-:W-:Y:S01]  /*1370*/  FMUL.FTZ R185, R150, R93 ;  /* 0x0000005d96b97220 */ /* 0x000fe20000410000 */
[----:B------:R-:W-:Y:S01]  /*1380*/  FMUL.FTZ R150, R136, R95 ;  /* 0x0000005f88967220 */ /* 0x000fe20000410000 */
[----:B------:R-:W-:Y:S01]  /*1390*/  FADD.FTZ R106, R109, R198 ;  /* 0x000000c66d6a7221 */ /* 0x000fe20000010000 */
[----:B------:R-:W-:Y:S01]  /*13a0*/  FFMA.FTZ R95, R165, R198, R104 ;  /* 0x000000c6a55f7223 */ /* 0x000fe20000010068 */
[----:B------:R-:W-:Y:S01]  /*13b0*/  FMUL.FTZ R191, R144, R103 ;  /* 0x0000006790bf7220 */ /* 0x000fe20000410000 */
[----:B------:R-:W-:Y:S02]  /*13c0*/  HADD2.F32 R146, -RZ, R68.H1_H1 ;  /* 0x30000044ff927230 */ /* 0x000fe40000004100 */
[----:B------:R-:W-:Y:S01]  /*13d0*/  FMUL.FTZ R196, R187, R96 ;  /* 0x00000060bbc47220 */ /* 0x000fe20000410000 */
[----:B------:R-:W-:Y:S01]  /*13e0*/  FMUL.FTZ R163, R136, R163 ;  /* 0x000000a388a37220 */ /* 0x000fe20000410000 */
[----:B------:R-:W-:Y:S01]  /*13f0*/  FADD.FTZ R107, R106, R191 ;  /* 0x000000bf6a6b7221 */ /* 0x000fe20000010000 */
[----:B------:R-:W-:Y:S01]  /*1400*/  FFMA.FTZ R104, R162, R191, R95 ;  /* 0x000000bfa2687223 */ /* 0x000fe2000001005f */
[----:B------:R-:W-:-:S02]  /*1410*/  HADD2.F32 R98, -RZ, R105.H0_H0 ;  /* 0x20000069ff627230 */ /* 0x000fc40000004100 */
[----:B------:R-:W-:Y:S01]  /*1420*/  FMUL.FTZ R189, R146, R91 ;  /* 0x0000005b92bd7220 */ /* 0x000fe20000410000 */
[----:B------:R-:W-:Y:S01]  /*1430*/  FADD.FTZ R106, R107, R196 ;  /* 0x000000c46b6a7221 */ /* 0x000fe20000010000 */
[----:B------:R-:W-:Y:S01]  /*1440*/  FMUL.FTZ R160, R136, R215 ;  /* 0x000000d788a07220 */ /* 0x000fe20000410000 */
[----:B------:R-:W-:Y:S01]  /*1450*/  FFMA.FTZ R95, R163, R196, R104 ;  /* 0x000000c4a35f7223 */ /* 0x000fe20000010068 */
[----:B------:R-:W-:Y:S02]  /*1460*/  HADD2.F32 R105, -RZ, R105.H1_H1 ;  /* 0x30000069ff697230 */ /* 0x000fe40000004100 */
[----:B------:R-:W-:Y:S01]  /*1470*/  FMUL.FTZ R194, R235, R98 ;  /* 0x00000062ebc27220 */ /* 0x000fe20000410000 */
[----:B------:R-:W-:Y:S02]  /*1480*/  HADD2.F32 R148, -RZ, R69.H1_H1 ;  /* 0x30000045ff947230 */ /* 0x000fe40000004100 */
[----:B------:R-:W-:Y:S01]  /*1490*/  FADD.FTZ R107, R106, R189 ;  /* 0x000000bd6a6b7221 */ /* 0x000fe20000010000 */
[----:B------:R-:W-:Y:S01]  /*14a0*/  FMUL.FTZ R161, R136, R161 ;  /* 0x000000a188a17220 */ /* 0x000fe20000410000 */
[----:B------:R-:W-:Y:S01]  /*14b0*/  FFMA.FTZ R104, R160, R189, R95 ;  /* 0x000000bda0687223 */ /* 0x000fe2000001005f */
        /* <DEDUP_REMOVED lines=17> */
[----:B------:R-:W-:-:S02]  /*15d0*/  HADD2.F32 R152, -RZ, R64.H0_H0 ;  /* 0x20000040ff987230 */ /* 0x000fc40000004100 */
[----:B------:R-:W-:Y:S01]  /*15e0*/  FMUL.FTZ R188, R241, R212 ;  /* 0x000000d4f1bc7220 */ /* 0x000fe20000410000 */
[----:B------:R-:W-:Y:S02]  /*15f0*/  HADD2.F32 R154, -RZ, R65.H0_H0 ;  /* 0x20000041ff9a7230 */ /* 0x000fe40000004100 */
[----:B------:R-:W-:Y:S01]  /*1600*/  FADD.FTZ R107, R107, R190 ;  /* 0x000000be6b6b7221 */ /* 0x000fe20000010000 */
[----:B------:R-:W-:Y:S01]  /*1610*/  FMUL.FTZ R155, R136, R155 ;  /* 0x0000009b889b7220 */ /* 0x000fe20000410000 */
[----:B------:R-:W-:Y:S01]  /*1620*/  FFMA.FTZ R104, R157, R190, R104 ;  /* 0x000000be9d687223 */ /* 0x000fe20000010068 */
[----:B------:R-:W-:Y:S01]  /*1630*/  FMUL.FTZ R183, R152, R209 ;  /* 0x000000d198b77220 */ /* 0x000fe20000410000 */
[----:B------:R-:W-:Y:S01]  /*1640*/  FMUL.FTZ R181, R154, R211 ;  /* 0x000000d39ab57220 */ /* 0x000fe20000410000 */
[----:B------:R-:W-:Y:S01]  /*1650*/  FADD.FTZ R106, R107, R188 ;  /* 0x000000bc6b6a7221 */ /* 0x000fe20000010000 */
[----:B------:R-:W-:Y:S01]  /*1660*/  FMUL.FTZ R154, R136, R141 ;  /* 0x0000008d889a7220 */ /* 0x000fe20000410000 */
[----:B------:R-:W-:Y:S01]  /*1670*/  FFMA.FTZ R95, R155, R188, R104 ;  /* 0x000000bc9b5f7223 */ /* 0x000fe20000010068 */
[----:B------:R-:W-:Y:S01]  /*1680*/  FMUL.FTZ R186, R243, R214 ;  /* 0x000000d6f3ba7220 */ /* 0x000fe20000410000 */
[----:B------:R-:W-:Y:S01]  /*1690*/  FADD.FTZ R107, R106, R183 ;  /* 0x000000b76a6b7221 */ /* 0x000fe20000010000 */
[----:B------:R-:W-:Y:S01]  /*16a0*/  FADD.FTZ R139, -R137, R176 ;  /* 0x000000b0898b7221 */ /* 0x000fe20000010100 */
[----:B------:R-:W-:Y:S01]  /*16b0*/  FMUL.FTZ R153, R136, R153 ;  /* 0x0000009988997220 */ /* 0x000fe20000410000 */
[----:B------:R-:W-:Y:S01]  /*16c0*/  FFMA.FTZ R104, R154, R183, R95 ;  /* 0x000000b79a687223 */ /* 0x000fe2000001005f */
[----:B------:R-:W-:Y:S01]  /*16d0*/  FADD.FTZ R106, R107, R186 ;  /* 0x000000ba6b6a7221 */ /* 0x000fe20000010000 */
[----:B------:R-:W-:Y:S01]  /*16e0*/  FMUL.FTZ R152, R136, R139 ;  /* 0x0000008b88987220 */ /* 0x000fe20000410000 */
[----:B------:R-:W-:Y:S01]  /*16f0*/  FADD.FTZ R147, -R137, R182 ;  /* 0x000000b689937221 */ /* 0x000fe20000010100 */
[----:B------:R-:W-:Y:S01]  /*1700*/  FFMA.FTZ R95, R153, R186, R104 ;  /* 0x000000ba995f7223 */ /* 0x000fe20000010068 */
[----:B------:R-:W-:Y:S01]  /*1710*/  FADD.FTZ R137, -R137, R184 ;  /* 0x000000b889897221 */ /* 0x000fe20000010100 */
        /* <DEDUP_REMOVED lines=50> */
[C---:B------:R-:W-:Y:S01]  /*1a40*/  FFMA.FTZ R104, R145.reuse, R176, R104 ;  /* 0x000000b091687223 */ /* 0x040fe20000010068 */
[----:B------:R-:W-:Y:S01]  /*1a50*/  FMUL.FTZ R95, R145, R222 ;  /* 0x000000de915f7220 */ /* 0x000fe20000410000 */
[----:B------:R-:W-:Y:S06]  /*1a60*/  BRA `(.L_x_1857) ;  /* 0x0000001000f87947 */ /* 0x000fec0003800000 */
.L_x_1856:
[----:B------:R-:W0:Y:S01]  /*1a70*/  LDC.64 R48, c[0x0][0x3a8] ;  /* 0x0000ea00ff307b82 */ /* 0x000e220000000a00 */
[C---:B------:R-:W-:Y:S02]  /*1a80*/  IADD3 R134, PT, PT, R135.reuse, 0x20, RZ ;  /* 0x0000002087867810 */ /* 0x040fe40007ffe0ff */
        /* <DEDUP_REMOVED lines=8> */
[----:B------:R-:W0:Y:S01]  /*1b10*/  LDC.64 R48, c[0x0][0x428] ;  /* 0x00010a00ff307b82 */ /* 0x000e220000000a00 */
[----:B------:R-:W4:Y:S04]  /*1b20*/  LDG.E.128 R88, desc[UR6][R88.64] ;  /* 0x0000000658587981 */ /* 0x000f28000c1e1d00 */
[----:B------:R-:W3:Y:S01]  /*1b30*/  LDG.E.128 R92, desc[UR6][R92.64] ;  /* 0x000000065c5c7981 */ /* 0x000ee2000c1e1d00 */
[----:B0-----:R-:W-:-:S04]  /*1b40*/  IMAD.WIDE.U32 R96, R135, 0x10, R48 ;  /* 0x0000001087607825 */ /* 0x001fc800078e0030 */
[--C-:B------:R-:W-:Y:S02]  /*1b50*/  IMAD.WIDE.U32 R100, R134, 0x10, R48.reuse ;  /* 0x0000001086647825 */ /* 0x100fe400078e0030 */
[----:B------:R-:W4:Y:S02]  /*1b60*/  LDG.E.128 R96, desc[UR6][R96.64] ;  /* 0x0000000660607981 */ /* 0x000f24000c1e1d00 */
[--C-:B------:R-:W-:Y:S02]  /*1b70*/  IMAD.WIDE.U32 R104, R133, 0x10, R48.reuse ;  /* 0x0000001085687825 */ /* 0x100fe400078e0030 */
[----:B------:R-:W4:Y:S02]  /*1b80*/  LDG.E.128 R100, desc[UR6][R100.64] ;  /* 0x0000000664647981 */ /* 0x000f24000c1e1d00 */
[----:B------:R-:W-:Y:S02]  /*1b90*/  IMAD.WIDE.U32 R108, R132, 0x10, R48 ;  /* 0x00000010846c7825 */ /* 0x000fe400078e0030 */
[----:B------:R-:W4:Y:S01]  /*1ba0*/  LDG.E.128 R104, desc[UR6][R104.64] ;  /* 0x0000000668687981 */ /* 0x000f22000c1e1d00 */
[----:B------:R-:W0:Y:S03]  /*1bb0*/  LDC.64 R48, c[0x0][0x438] ;  /* 0x00010e00ff307b82 */ /* 0x000e260000000a00 */
[----:B------:R-:W4:Y:S01]  /*1bc0*/  LDG.E.128 R108, desc[UR6][R108.64] ;  /* 0x000000066c6c7981 */ /* 0x000f22000c1e1d00 */
[----:B0-----:R-:W-:-:S04]  /*1bd0*/  IMAD.WIDE.U32 R60, R135, 0x10, R48 ;  /* 0x00000010873c7825 */ /* 0x001fc800078e0030 */
[--C-:B------:R-:W-:Y:S02]  /*1be0*/  IMAD.WIDE.U32 R56, R134, 0x10, R48.reuse ;  /* 0x0000001086387825 */ /* 0x100fe400078e0030 */
[----:B------:R-:W5:Y:S02]  /*1bf0*/  LDG.E.128 R60, desc[UR6][R60.64] ;  /* 0x000000063c3c7981 */ /* 0x000f64000c1e1d00 */
[--C-:B------:R-:W-:Y:S02]  /*1c00*/  IMAD.WIDE.U32 R52, R133, 0x10, R48.reuse ;  /* 0x0000001085347825 */ /* 0x100fe400078e0030 */
[----:B------:R-:W5:Y:S02]  /*1c10*/  LDG.E.128 R56, desc[UR6][R56.64] ;  /* 0x0000000638387981 */ /* 0x000f64000c1e1d00 */
[----:B------:R-:W-:Y:S02]  /*1c20*/  IMAD.WIDE.U32 R48, R132, 0x10, R48 ;  /* 0x0000001084307825 */ /* 0x000fe400078e0030 */
[----:B------:R-:W5:Y:S04]  /*1c30*/  LDG.E.128 R52, desc[UR6][R52.64] ;  /* 0x0000000634347981 */ /* 0x000f68000c1e1d00 */
[----:B------:R-:W5:Y:S01]  /*1c40*/  LDG.E.128 R48, desc[UR6][R48.64] ;  /* 0x0000000630307981 */ /* 0x000f62000c1e1d00 */
[----:B------:R-:W-:-:S02]  /*1c50*/  HADD2.F32 R179, -RZ, R72.H0_H0 ;  /* 0x20000048ffb37230 */ /* 0x000fc40000004100 */
[----:B------:R-:W-:Y:S02]  /*1c60*/  HADD2.F32 R181, -RZ, R73.H0_H0 ;  /* 0x20000049ffb57230 */ /* 0x000fe40000004100 */
[----:B------:R-:W-:Y:S02]  /*1c70*/  HADD2.F32 R183, -RZ, R74.H0_H0 ;  /* 0x2000004affb77230 */ /* 0x000fe40000004100 */
[----:B------:R-:W-:Y:S02]  /*1c80*/  HADD2.F32 R185, -RZ, R75.H0_H0 ;  /* 0x2000004bffb97230 */ /* 0x000fe40000004100 */
[----:B------:R-:W-:Y:S02]  /*1c90*/  HADD2.F32 R187, -RZ, R68.H0_H0 ;  /* 0x20000044ffbb7230 */ /* 0x000fe40000004100 */
[----:B------:R-:W-:Y:S02]  /*1ca0*/  HADD2.F32 R235, -RZ, R69.H0_H0 ;  /* 0x20000045ffeb7230 */ /* 0x000fe40000004100 */
[----:B------:R-:W-:-:S02]  /*1cb0*/  HADD2.F32 R237, -RZ, R70.H0_H0 ;  /* 0x20000046ffed7230 */ /* 0x000fc40000004100 */
[--C-:B------:R-:W-:Y:S02]  /*1cc0*/  HADD2.F32 R239, -RZ, R71.reuse.H0_H0 ;  /* 0x20000047ffef7230 */ /* 0x100fe40000004100 */
[----:B------:R-:W-:Y:S02]  /*1cd0*/  HADD2.F32 R241, -RZ, R71.H1_H1 ;  /* 0x30000047fff17230 */ /* 0x000fe40000004100 */
[----:B------:R-:W-:Y:S02]  /*1ce0*/  HADD2.F32 R243, -RZ, R64.H1_H1 ;  /* 0x30000040fff37230 */ /* 0x000fe40000004100 */
[----:B------:R-:W-:Y:S02]  /*1cf0*/  HADD2.F32 R245, -RZ, R65.H1_H1 ;  /* 0x30000041fff57230 */ /* 0x000fe40000004100 */
[----:B------:R-:W-:Y:S02]  /*1d00*/  HADD2.F32 R247, -RZ, R66.H1_H1 ;  /* 0x30000042fff77230 */ /* 0x000fe40000004100 */
[----:B------:R-:W-:-:S02]  /*1d10*/  HADD2.F32 R249, -RZ, R67.H0_H0 ;  /* 0x20000043fff97230 */ /* 0x000fc40000004100 */
[----:B------:R-:W-:Y:S02]  /*1d20*/  HADD2.F32 R251, -RZ, R67.H1_H1 ;  /* 0x30000043fffb7230 */ /* 0x000fe40000004100 */
[--C-:B--2---:R-:W-:Y:S02]  /*1d30*/  HADD2.F32 R138, -RZ, R80.reuse.H0_H0 ;  /* 0x20000050ff8a7230 */ /* 0x104fe40000004100 */
[----:B------:R-:W-:Y:S02]  /*1d40*/  HADD2.F32 R80, -RZ, R80.H1_H1 ;  /* 0x30000050ff507230 */ /* 0x000fe40000004100 */
[--C-:B------:R-:W-:Y:S02]  /*1d50*/  HADD2.F32 R144, -RZ, R82.reuse.H0_H0 ;  /* 0x20000052ff907230 */ /* 0x100fe40000004100 */
[----:B------:R-:W-:Y:S02]  /*1d60*/  HADD2.F32 R82, -RZ, R82.H1_H1 ;  /* 0x30000052ff527230 */ /* 0x000fe40000004100 */
[----:B------:R-:W-:Y:S01]  /*1d70*/  FADD.FTZ R231, -R137, R80 ;  /* 0x0000005089e77221 */ /* 0x000fe20000010100 */
[----:B------:R-:W-:-:S02]  /*1d80*/  HADD2.F32 R140, -RZ, R81.H0_H0 ;  /* 0x20000051ff8c7230 */ /* 0x000fc40000004100 */
[--C-:B---3--:R-:W-:Y:S02]  /*1d90*/  HADD2.F32 R174, -RZ, R92.reuse.H0_H0 ;  /* 0x2000005cffae7230 */ /* 0x108fe40000004100 */
[----:B------:R-:W-:Y:S02]  /*1da0*/  HADD2.F32 R92, -RZ, R92.H1_H1 ;  /* 0x3000005cff5c7230 */ /* 0x000fe40000004100 */
[----:B------:R-:W-:Y:S02]  /*1db0*/  HADD2.F32 R142, -RZ, R81.H1_H1 ;  /* 0x30000051ff8e7230 */ /* 0x000fe40000004100 */
[--C-:B------:R-:W-:Y:S02]  /*1dc0*/  HADD2.F32 R146, -RZ, R83.reuse.H0_H0 ;  /* 0x20000053ff927230 */ /* 0x100fe40000004100 */
[----:B------:R-:W-:Y:S01]  /*1dd0*/  FADD.FTZ R153, -R137, R92 ;  /* 0x0000005c89997221 */ /* 0x000fe20000010100 */
[----:B------:R-:W-:Y:S02]  /*1de0*/  HADD2.F32 R148, -RZ, R83.H1_H1 ;  /* 0x30000053ff947230 */ /* 0x000fe40000004100 */
[----:B------:R-:W-:-:S02]  /*1df0*/  HADD2.F32 R150, -RZ, R84.H0_H0 ;  /* 0x20000054ff967230 */ /* 0x000fc40000004100 */
[----:B------:R-:W-:Y:S02]  /*1e00*/  HADD2.F32 R80, -RZ, R76.H0_H0 ;  /* 0x2000004cff507230 */ /* 0x000fe40000004100 */
[----:B------:R-:W-:Y:S01]  /*1e10*/  FADD.FTZ R233, -R137, R138 ;  /* 0x0000008a89e97221 */ /* 0x000fe20000010100 */
[----:B------:R-:W-:Y:S02]  /*1e20*/  HADD2.F32 R84, -RZ, R84.H1_H1 ;  /* 0x30000054ff547230 */ /* 0x000fe40000004100 */
[--C-:B----4-:R-:W-:Y:S02]  /*1e30*/  HADD2.F32 R164, -RZ, R89.reuse.H0_H0 ;  /* 0x20000059ffa47230 */ /* 0x110fe40000004100 */
[----:B------:R-:W-:Y:S02]  /*1e40*/  HADD2.F32 R166, -RZ, R89.H1_H1 ;  /* 0x30000059ffa67230 */ /* 0x000fe40000004100 */
[--C-:B------:R-:W-:Y:S02]  /*1e50*/  HADD2.F32 R170, -RZ, R91.reuse.H0_H0 ;  /* 0x2000005bffaa7230 */ /* 0x100fe40000004100 */
[----:B------:R-:W-:-:S02]  /*1e60*/  HADD2.F32 R172, -RZ, R91.H1_H1 ;  /* 0x3000005bffac7230 */ /* 0x000fc40000004100 */
[--C-:B------:R-:W-:Y:S02]  /*1e70*/  HADD2.F32 R81, -RZ, R96.reuse.H0_H0 ;  /* 0x20000060ff517230 */ /* 0x100fe40000004100 */
[----:B------:R-:W-:Y:S02]  /*1e80*/  HADD2.F32 R83, -RZ, R96.H1_H1 ;  /* 0x30000060ff537230 */ /* 0x000fe40000004100 */
[----:B------:R-:W-:Y:S01]  /*1e90*/  FADD.FTZ R173, -R137, R82 ;  /* 0x0000005289ad7221 */ /* 0x000fe20000010100 */
[----:B------:R-:W-:Y:S02]  /*1ea0*/  HADD2.F32 R162, -RZ, R88.H0_H0 ;  /* 0x20000058ffa27230 */ /* 0x000fe40000004100 */
[--C-:B------:R-:W-:Y:S02]  /*1eb0*/  HADD2.F32 R92, -RZ, R102.reuse.H0_H0 ;  /* 0x20000066ff5c7230 */ /* 0x100fe40000004100 */
[----:B------:R-:W-:Y:S02]  /*1ec0*/  HADD2.F32 R89, -RZ, R102.H1_H1 ;  /* 0x30000066ff597230 */ /* 0x000fe40000004100 */
[----:B------:R-:W-:-:S02]  /*1ed0*/  HADD2.F32 R96, -RZ, R104.H0_H0 ;  /* 0x20000068ff607230 */ /* 0x000fc40000004100 */
[----:B------:R-:W-:Y:S02]  /*1ee0*/  HADD2.F32 R91, -RZ, R104.H1_H1 ;  /* 0x30000068ff5b7230 */ /* 0x000fe40000004100 */
[----:B------:R-:W-:Y:S02]  /*1ef0*/  HADD2.F32 R88, -RZ, R88.H1_H1 ;  /* 0x30000058ff587230 */ /* 0x000fe40000004100 */
[--C-:B------:R-:W-:Y:S02]  /*1f00*/  HADD2.F32 R102, -RZ, R107.reuse.H0_H0 ;  /* 0x2000006bff667230 */ /* 0x100fe40000004100 */
[----:B------:R-:W-:Y:S02]  /*1f10*/  HADD2.F32 R212, -RZ, R107.H1_H1 ;  /* 0x3000006bffd47230 */ /* 0x000fe40000004100 */
[----:B------:R-:W-:Y:S02]  /*1f20*/  HADD2.F32 R104, -RZ, R76.H1_H1 ;  /* 0x3000004cff687230 */ /* 0x000fe40000004100 */
[----:B------:R-:W-:Y:S01]  /*1f30*/  FMUL.FTZ R207, R80, R81 ;  /* 0x0000005150cf7220 */ /* 0x000fe20000410000 */
[----:B------:R-:W-:-:S02]  /*1f40*/  HADD2.F32 R178, -RZ, R93.H1_H1 ;  /* 0x3000005dffb27230 */ /* 0x000fc40000004100 */
[----:B------:R-:W-:Y:S02]  /*1f50*/  HADD2.F32 R82, -RZ, R97.H0_H0 ;  /* 0x20000061ff527230 */ /* 0x000fe40000004100 */
[----:B------:R-:W-:Y:S02]  /*1f60*/  HADD2.F32 R107, -RZ, R77.H0_H0 ;  /* 0x2000004dff6b7230 */ /* 0x000fe40000004100 */
[C---:B------:R-:W-:Y:S01]  /*1f70*/  FADD.FTZ R169, -R137.reuse, R84 ;  /* 0x0000005489a97221 */ /* 0x040fe20000010100 */
[--C-:B------:R-:W-:Y:S02]  /*1f80*/  HADD2.F32 R211, -RZ, R109.reuse.H0_H0 ;  /* 0x2000006dffd37230 */ /* 0x100fe40000004100 */
[----:B-----5:R-:W-:Y:S01]  /*1f90*/  FMUL.FTZ R80, R136, R233 ;  /* 0x000000e988507220 */ /* 0x020fe20000410000 */
[----:B------:R-:W-:Y:S02]  /*1fa0*/  HADD2.F32 R216, -RZ, R109.H1_H1 ;  /* 0x3000006dffd87230 */ /* 0x000fe40000004100 */
[----:B------:R-:W-:Y:S01]  /*1fb0*/  FADD.FTZ R215, -R137, R88 ;  /* 0x0000005889d77221 */ /* 0x000fe20000010100 */
[----:B------:R-:W-:-:S02]  /*1fc0*/  HADD2.F32 R84, -RZ, R98.H0_H0 ;  /* 0x20000062ff547230 */ /* 0x000fc40000004100 */
[----:B------:R-:W-:Y:S01]  /*1fd0*/  FMUL.FTZ R205, R104, R83 ;  /* 0x0000005368cd7220 */ /* 0x000fe20000410000 */
[----:B------:R-:W-:Y:S02]  /*1fe0*/  HADD2.F32 R109, -RZ, R78.H0_H0 ;  /* 0x2000004eff6d7230 */ /* 0x000fe40000004100 */
[----:B------:R-:W-:Y:S01]  /*1ff0*/  FADD.FTZ R151, -R137, R178 ;  /* 0x000000b289977221 */ /* 0x000fe20000010100 */
[--C-:B------:R-:W-:Y:S02]  /*2000*/  HADD2.F32 R158, -RZ, R87.reuse.H0_H0 ;  /* 0x20000057ff9e7230 */ /* 0x100fe40000004100 */
[----:B------:R-:W-:Y:S01]  /*2010*/  FMUL.FTZ R210, R107, R82 ;  /* 0x000000526bd27220 */ /* 0x000fe20000410000 */
[----:B------:R-:W-:Y:S02]  /*2020*/  HADD2.F32 R160, -RZ, R87.H1_H1 ;  /* 0x30000057ffa07230 */ /* 0x000fe40000004100 */
[----:B------:R-:W-:Y:S01]  /*2030*/  FADD.FTZ R104, RZ, R207 ;  /* 0x000000cfff687221 */ /* 0x000fe20000010000 */
[----:B------:R-:W-:-:S02]  /*2040*/  HADD2.F32 R176, -RZ, R93.H0_H0 ;  /* 0x2000005dffb07230 */ /* 0x000fc40000004100 */
[----:B------:R-:W-:Y:S01]  /*2050*/  FADD.FTZ R177, -R137, R140 ;  /* 0x0000008c89b17221 */ /* 0x000fe20000010100 */
[--C-:B------:R-:W-:Y:S02]  /*2060*/  HADD2.F32 R88, -RZ, R100.reuse.H0_H0 ;  /* 0x20000064ff587230 */ /* 0x100fe40000004100 */
[----:B------:R-:W-:Y:S01]  /*2070*/  FMUL.FTZ R178, R136, R231 ;  /* 0x000000e788b27220 */ /* 0x000fe20000410000 */
[----:B------:R-:W-:Y:S02]  /*2080*/  HADD2.F32 R87, -RZ, R100.H1_H1 ;  /* 0x30000064ff577230 */ /* 0x000fe40000004100 */
[----:B------:R-:W-:Y:S01]  /*2090*/  FFMA.FTZ R107, R80, R207, RZ ;  /* 0x000000cf506b7223 */ /* 0x000fe200000100ff */
[--C-:B------:R-:W-:Y:S02]  /*20a0*/  HADD2.F32 R100, -RZ, R106.reuse.H0_H0 ;  /* 0x2000006aff647230 */ /* 0x100fe40000004100 */
[----:B------:R-:W-:Y:S02]  /*20b0*/  HADD2.F32 R93, -RZ, R106.H1_H1 ;  /* 0x3000006aff5d7230 */ /* 0x000fe40000004100 */
[----:B------:R-:W-:Y:S01]  /*20c0*/  FMUL.FTZ R208, R109, R84 ;  /* 0x000000546dd07220 */ /* 0x000fe20000410000 */
[----:B------:R-:W-:-:S02]  /*20d0*/  HADD2.F32 R97, -RZ, R97.H1_H1 ;  /* 0x30000061ff617230 */ /* 0x000fc40000004100 */
[----:B------:R-:W-:Y:S02]  /*20e0*/  HADD2.F32 R106, -RZ, R77.H1_H1 ;  /* 0x3000004dff6a7230 */ /* 0x000fe40000004100 */
[----:B------:R-:W-:Y:S01]  /*20f0*/  FADD.FTZ R109, R104, R205 ;  /* 0x000000cd686d7221 */ /* 0x000fe20000010000 */
[C---:B------:R-:W-:Y:S01]  /*2100*/  FADD.FTZ R175, -R137.reuse, R142 ;  /* 0x0000008e89af7221 */ /* 0x040fe20000010100 */
[----:B------:R-:W-:Y:S01]  /*2110*/  FMUL.FTZ R177, R136, R177 ;  /* 0x000000b188b17220 */ /* 0x000fe20000410000 */
[----:B------:R-:W-:Y:S01]  /*2120*/  FFMA.FTZ R104, R178, R205, R107 ;  /* 0x000000cdb2687223 */ /* 0x000fe2000001006b */
[----:B------:R-:W-:Y:S01]  /*2130*/  FMUL.FTZ R203, R106, R97 ;  /* 0x000000616acb7220 */ /* 0x000fe20000410000 */
[--C-:B------:R-:W-:Y:S02]  /*2140*/  HADD2.F32 R156, -RZ, R86.reuse.H0_H0 ;  /* 0x20000056ff9c7230 */ /* 0x100fe40000004100 */
[----:B------:R-:W-:Y:S01]  /*2150*/  FADD.FTZ R141, -R137, R174 ;  /* 0x000000ae898d7221 */ /* 0x000fe20000010100 */
[----:B------:R-:W-:Y:S01]  /*2160*/  FADD.FTZ R106, R109, R210 ;  /* 0x000000d26d6a7221 */ /* 0x000fe20000010000 */
[----:B------:R-:W-:-:S02]  /*2170*/  HADD2.F32 R86, -RZ, R86.H1_H1 ;  /* 0x30000056ff567230 */ /* 0x000fc40000004100 */
[----:B------:R-:W-:Y:S01]  /*2180*/  FADD.FTZ R229, -R137, R144 ;  /* 0x0000009089e57221 */ /* 0x000fe20000010100 */
[----:B------:R-:W-:Y:S01]  /*2190*/  FMUL.FTZ R174, R136, R175 ;  /* 0x000000af88ae7220 */ /* 0x000fe20000410000 */
[----:B------:R-:W-:Y:S01]  /*21a0*/  FFMA.FTZ R107, R177, R210, R104 ;  /* 0x000000d2b16b7223 */ /* 0x000fe20000010068 */
[--C-:B------:R-:W-:Y:S02]  /*21b0*/  HADD2.F32 R152, -RZ, R85.reuse.H0_H0 ;  /* 0x20000055ff987230 */ /* 0x100fe40000004100 */
[----:B------:R-:W-:Y:S02]  /*21c0*/  HADD2.F32 R154, -RZ, R85.H1_H1 ;  /* 0x30000055ff9a7230 */ /* 0x000fe40000004100 */
[--C-:B------:R-:W-:Y:S02]  /*21d0*/  HADD2.F32 R209, -RZ, R108.reuse.H0_H0 ;  /* 0x2000006cffd17230 */ /* 0x100fe40000004100 */
[----:B------:R-:W-:Y:S02]  /*21e0*/  HADD2.F32 R214, -RZ, R108.H1_H1 ;  /* 0x3000006cffd67230 */ /* 0x000fe40000004100 */
[----:B------:R-:W-:Y:S01]  /*21f0*/  FADD.FTZ R109, R106, R203 ;  /* 0x000000cb6a6d7221 */ /* 0x000fe20000010000 */
[----:B------:R-:W-:-:S02]  /*2200*/  HADD2.F32 R85, -RZ, R98.H1_H1 ;  /* 0x30000062ff557230 */ /* 0x000fc40000004100 */
[----:B------:R-:W-:Y:S02]  /*2210*/  HADD2.F32 R108, -RZ, R78.H1_H1 ;  /* 0x3000004eff6c7230 */ /* 0x000fe40000004100 */
[----:B------:R-:W-:Y:S01]  /*2220*/  FMUL.FTZ R175, R136, R229 ;  /* 0x000000e588af7220 */ /* 0x000fe20000410000 */
[----:B------:R-:W-:Y:S01]  /*2230*/  FFMA.FTZ R104, R174, R203, R107 ;  /* 0x000000cbae687223 */ /* 0x000fe2000001006b */
[C---:B------:R-:W-:Y:S01]  /*2240*/  FADD.FTZ R219, -R137.reuse, R86 ;  /* 0x0000005689db7221 */ /* 0x040fe20000010100 */
[--C-:B------:R-:W-:Y:S02]  /*2250*/  HADD2.F32 R220, -RZ, R111.reuse.H0_H0 ;  /* 0x2000006fffdc7230 */ /* 0x100fe40000004100 */
[----:B------:R-:W-:Y:S02]  /*2260*/  HADD2.F32 R222, -RZ, R111.H1_H1 ;  /* 0x3000006fffde7230 */ /* 0x000fe40000004100 */
[----:B------:R-:W-:Y:S01]  /*2270*/  FADD.FTZ R155, -R137, R172 ;  /* 0x000000ac899b7221 */ /* 0x000fe20000010100 */
[----:B------:R-:W-:-:S02]  /*2280*/  HADD2.F32 R86, -RZ, R99.H0_H0 ;  /* 0x20000063ff567230 */ /* 0x000fc40000004100 */
[----:B------:R-:W-:Y:S01]  /*2290*/  FMUL.FTZ R201, R108, R85 ;  /* 0x000000556cc97220 */ /* 0x000fe20000410000 */
[----:B------:R-:W-:Y:S02]  /*22a0*/  HADD2.F32 R111, -RZ, R79.H0_H0 ;  /* 0x2000004fff6f7230 */ /* 0x000fe40000004100 */
[----:B------:R-:W-:Y:S01]  /*22b0*/  FADD.FTZ R106, R109, R208 ;  /* 0x000000d06d6a7221 */ /* 0x000fe20000010000 */
[----:B------:R-:W-:Y:S01]  /*22c0*/  FADD.FTZ R227, -R137, R146 ;  /* 0x0000009289e37221 */ /* 0x000fe20000010100 */
[----:B------:R-:W-:Y:S01]  /*22d0*/  FMUL.FTZ R172, R136, R173 ;  /* 0x000000ad88ac7220 */ /* 0x000fe20000410000 */
[----:B------:R-:W-:Y:S01]  /*22e0*/  FFMA.FTZ R107, R175, R208, R104 ;  /* 0x000000d0af6b7223 */ /* 0x000fe20000010068 */
[--C-:B------:R-:W-:Y:S02]  /*22f0*/  HADD2.F32 R213, -RZ, R110.reuse.H0_H0 ;  /* 0x2000006effd57230 */ /* 0x100fe40000004100 */
[----:B------:R-:W-:Y:S02]  /*2300*/  HADD2.F32 R218, -RZ, R110.H1_H1 ;  /* 0x3000006effda7230 */ /* 0x000fe40000004100 */
[----:B------:R-:W-:Y:S01]  /*2310*/  FMUL.FTZ R206, R111, R86 ;  /* 0x000000566fce7220 */ /* 0x000fe20000410000 */
[----:B------:R-:W-:-:S02]  /*2320*/  HADD2.F32 R99, -RZ, R99.H1_H1 ;  /* 0x30000063ff637230 */ /* 0x000fc40000004100 */
[----:B------:R-:W-:Y:S01]  /*2330*/  FADD.FTZ R109, R106, R201 ;  /* 0x000000c96a6d7221 */ /* 0x000fe20000010000 */
[----:B------:R-:W-:Y:S02]  /*2340*/  HADD2.F32 R110, -RZ, R79.H1_H1 ;  /* 0x3000004fff6e7230 */ /* 0x000fe40000004100 */
[C---:B------:R-:W-:Y:S01]  /*2350*/  FADD.FTZ R171, -R137.reuse, R148 ;  /* 0x0000009489ab7221 */ /* 0x040fe20000010100 */
[----:B------:R-:W-:Y:S01]  /*2360*/  FMUL.FTZ R173, R136, R227 ;  /* 0x000000e388ad7220 */ /* 0x000fe20000410000 */
[----:B------:R-:W-:Y:S01]  /*2370*/  FFMA.FTZ R104, R172, R201, R107 ;  /* 0x000000c9ac687223 */ /* 0x000fe2000001006b */
[--C-:B------:R-:W-:Y:S02]  /*2380*/  HADD2.F32 R168, -RZ, R90.reuse.H0_H0 ;  /* 0x2000005affa87230 */ /* 0x100fe40000004100 */
[----:B------:R-:W-:Y:S01]  /*2390*/  FADD.FTZ R157, -R137, R170 ;  /* 0x000000aa899d7221 */ /* 0x000fe20000010100 */
[----:B------:R-:W-:Y:S01]  /*23a0*/  FMUL.FTZ R199, R110, R99 ;  /* 0x000000636ec77220 */ /* 0x000fe20000410000 */
[----:B------:R-:W-:Y:S01]  /*23b0*/  FADD.FTZ R106, R109, R206 ;  /* 0x000000ce6d6a7221 */ /* 0x000fe20000010000 */
[----:B------:R-:W-:-:S02]  /*23c0*/  HADD2.F32 R90, -RZ, R90.H1_H1 ;  /* 0x3000005aff5a7230 */ /* 0x000fc40000004100 */
[----:B------:R-:W-:Y:S01]  /*23d0*/  FADD.FTZ R225, -R137, R150 ;  /* 0x0000009689e17221 */ /* 0x000fe20000010100 */
[----:B------:R-:W-:Y:S01]  /*23e0*/  FMUL.FTZ R170, R136, R171 ;  /* 0x000000ab88aa7220 */ /* 0x000fe20000410000 */
[----:B------:R-:W-:Y:S01]  /*23f0*/  FFMA.FTZ R107, R173, R206, R104 ;  /* 0x000000cead6b7223 */ /* 0x000fe20000010068 */
[----:B------:R-:W-:Y:S02]  /*2400*/  HADD2.F32 R138, -RZ, R72.H1_H1 ;  /* 0x30000048ff8a7230 */ /* 0x000fe40000004100 */
[----:B------:R-:W-:Y:S01]  /*2410*/  FMUL.FTZ R204, R179, R88 ;  /* 0x00000058b3cc7220 */ /* 0x000fe20000410000 */
[----:B------:R-:W-:Y:S01]  /*2420*/  FADD.FTZ R109, R106, R199 ;  /* 0x000000c76a6d7221 */ /* 0x000fe20000010000 */
[----:B------:R-:W-:Y:S01]  /*2430*/  FMUL.FTZ R171, R136, R225 ;  /* 0x000000e188ab7220 */ /* 0x000fe20000410000 */
[----:B------:R-:W-:Y:S01]  /*2440*/  FFMA.FTZ R104, R170, R199, R107 ;  /* 0x000000c7aa687223 */ /* 0x000fe2000001006b */
[----:B------:R-:W-:Y:S01]  /*2450*/  FADD.FTZ R143, -R137, R90 ;  /* 0x0000005a898f7221 */ /* 0x000fe20000010100 */
[----:B------:R-:W-:-:S02]  /*2460*/  HADD2.F32 R90, -RZ, R101.H0_H0 ;  /* 0x20000065ff5a7230 */ /* 0x000fc40000004100 */
[----:B------:R-:W-:Y:S01]  /*2470*/  FADD.FTZ R159, -R137, R168 ;  /* 0x000000a8899f7221 */ /* 0x000fe20000010100 */
[----:B------:R-:W-:Y:S01]  /*2480*/  FMUL.FTZ R197, R138, R87 ;  /* 0x000000578ac57220 */ /* 0x000fe20000410000 */
[----:B------:R-:W-:Y:S01]  /*2490*/  FADD.FTZ R106, R109, R204 ;  /* 0x000000cc6d6a7221 */ /* 0x000fe20000010000 */
[----:B------:R-:W-:Y:S01]  /*24a0*/  FADD.FTZ R223, -R137, R152 ;  /* 0x0000009889df7221 */ /* 0x000fe20000010100 */
[----:B------:R-:W-:Y:S01]  /*24b0*/  FMUL.FTZ R168, R136, R169 ;  /* 0x000000a988a87220 */ /* 0x000fe20000410000 */
[----:B------:R-:W-:Y:S01]  /*24c0*/  FFMA.FTZ R107, R171, R204, R104 ;  /* 0x000000ccab6b7223 */ /* 0x000fe20000010068 */
[----:B------:R-:W-:Y:S02]  /*24d0*/  HADD2.F32 R101, -RZ, R101.H1_H1 ;  /* 0x30000065ff657230 */ /* 0x000fe40000004100 */
[----:B------:R-:W-:Y:S01]  /*24e0*/  FMUL.FTZ R202, R181, R90 ;  /* 0x0000005ab5ca7220 */ /* 0x000fe20000410000 */
[----:B------:R-:W-:Y:S02]  /*24f0*/  HADD2.F32 R140, -RZ, R73.H1_H1 ;  /* 0x30000049ff8c7230 */ /* 0x000fe40000004100 */
[----:B------:R-:W-:Y:S01]  /*2500*/  FADD.FTZ R109, R106, R197 ;  /* 0x000000c56a6d7221 */ /* 0x000fe20000010000 */
[----:B------:R-:W-:Y:S01]  /*2510*/  FADD.FTZ R221, -R137, R154 ;  /* 0x0000009a89dd7221 */ /* 0x000fe20000010100 */
[----:B------:R-:W-:Y:S01]  /*2520*/  FMUL.FTZ R169, R136, R223 ;  /* 0x000000df88a97220 */ /* 0x000fe20000410000 */
[----:B------:R-:W-:Y:S01]  /*2530*/  FFMA.FTZ R104, R168, R197, R107 ;  /* 0x000000c5a8687223 */ /* 0x000fe2000001006b */
[----:B------:R-:W-:-:S02]  /*2540*/  HADD2.F32 R180, -RZ, R94.H0_H0 ;  /* 0x2000005effb47230 */ /* 0x000fc40000004100 */
[----:B------:R-:W-:Y:S01]  /*2550*/  FADD.FTZ R145, -R137, R166 ;  /* 0x000000a689917221 */ /* 0x000fe20000010100 */
[----:B------:R-:W-:Y:S01]  /*2560*/  FMUL.FTZ R195, R140, R101 ;  /* 0x000000658cc37220 */ /* 0x000fe20000410000 */
[----:B------:R-:W-:Y:S01]  /*2570*/  FADD.FTZ R106, R109, R202 ;  /* 0x000000ca6d6a7221 */ /* 0x000fe20000010000 */
[----:B------:R-:W-:Y:S02]  /*2580*/  HADD2.F32 R94, -RZ, R94.H1_H1 ;  /* 0x3000005eff5e7230 */ /* 0x000fe40000004100 */
        /* <DEDUP_REMOVED lines=18> */
[--C-:B------:R-:W-:Y:S02]  /*26b0*/  HADD2.F32 R182, -RZ, R95.reuse.H0_H0 ;  /* 0x2000005fffb67230 */ /* 0x100fe40000004100 */
[----:B------:R-:W-:Y:S01]  /*26c0*/  FADD.FTZ R109, R106, R193 ;  /* 0x000000c16a6d7221 */ /* 0x000fe20000010000 */
[----:B------:R-:W-:-:S02]  /*26d0*/  HADD2.F32 R184, -RZ, R95.H1_H1 ;  /* 0x3000005fffb87230 */ /* 0x000fc40000004100 */
[C---:B------:R-:W-:Y:S01]  /*26e0*/  FADD.FTZ R95, -R137.reuse, R180 ;  /* 0x000000b4895f7221 */ /* 0x040fe20000010100 */
[----:B------:R-:W-:Y:S02]  /*26f0*/  HADD2.F32 R103, -RZ, R103.H1_H1 ;  /* 0x30000067ff677230 */ /* 0x000fe40000004100 */
[----:B------:R-:W-:Y:S02]  /*2700*/  HADD2.F32 R144, -RZ, R75.H1_H1 ;  /* 0x3000004bff907230 */ /* 0x000fe40000004100 */
[C---:B------:R-:W-:Y:S01]  /*2710*/  FADD.FTZ R217, -R137.reuse, R160 ;  /* 0x000000a089d97221 */ /* 0x040fe20000010100 */
[----:B------:R-:W-:Y:S01]  /*2720*/  FMUL.FTZ R165, R136, R165 ;  /* 0x000000a588a57220 */ /* 0x000fe20000410000 */
[----:B------:R-:W-:Y:S01]  /*2730*/  FFMA.FTZ R104, R164, R193, R107 ;  /* 0x000000c1a4687223 */ /* 0x000fe2000001006b */
[----:B------:R-:W-:Y:S01]  /*2740*/  FMUL.FTZ R185, R150, R93 ;  /* 0x0000005d96b97220 */ /* 0x000fe20000410000 */
[----:B------:R-:W-:Y:S01]  /*2750*/  FADD.FTZ R163, -R137, R162 ;  /* 0x000000a289a37221 */ /* 0x000fe20000010100 */
[----:B------:R-:W-:Y:S01]  /*2760*/  FMUL.FTZ R191, R144, R103 ;  /* 0x0000006790bf7220 */ /* 0x000fe20000410000 */
[C---:B------:R-:W-:Y:S01]  /*2770*/  FMUL.FTZ R150, R136.reuse, R95 ;  /* 0x0000005f88967220 */ /* 0x040fe20000410000 */
[----:B------:R-:W-:Y:S01]  /*2780*/  FADD.FTZ R106, R109, R198 ;  /* 0x000000c66d6a7221 */ /* 0x000fe20000010000 */
[----:B------:R-:W-:Y:S01]  /*2790*/  FMUL.FTZ R162, R136, R217 ;  /* 0x000000d988a27220 */ /* 0x000fe20000410000 */
[----:B------:R-:W-:Y:S01]  /*27a0*/  FFMA.FTZ R95, R165, R198, R104 ;  /* 0x000000c6a55f7223 */ /* 0x000fe20000010068 */
[----:B------:R-:W-:-:S02]  /*27b0*/  HADD2.F32 R146, -RZ, R68.H1_H1 ;  /* 0x30000044ff927230 */ /* 0x000fc40000004100 */
[----:B------:R-:W-:Y:S01]  /*27c0*/  FMUL.FTZ R196, R187, R96 ;  /* 0x00000060bbc47220 */ /* 0x000fe20000410000 */
[----:B------:R-:W-:Y:S01]  /*27d0*/  FADD.FTZ R107, R106, R191 ;  /* 0x000000bf6a6b7221 */ /* 0x000fe20000010000 */
[----:B------:R-:W-:Y:S01]  /*27e0*/  FMUL.FTZ R163, R136, R163 ;  /* 0x000000a388a37220 */ /* 0x000fe20000410000 */
[----:B------:R-:W-:Y:S01]  /*27f0*/  FFMA.FTZ R104, R162, R191, R95 ;  /* 0x000000bfa2687223 */ /* 0x000fe2000001005f */
[--C-:B------:R-:W-:Y:S02]  /*2800*/  HADD2.F32 R98, -RZ, R105.reuse.H0_H0 ;  /* 0x20000069ff627230 */ /* 0x100fe40000004100 */
[----:B------:R-:W-:Y:S01]  /*2810*/  FMUL.FTZ R189, R146, R91 ;  /* 0x0000005b92bd7220 */ /* 0x000fe20000410000 */
[----:B------:R-:W-:Y:S01]  /*2820*/  FADD.FTZ R106, R107, R196 ;  /* 0x000000c46b6a7221 */ /* 0x000fe20000010000 */
[----:B------:R-:W-:Y:S01]  /*2830*/  FMUL.FTZ R160, R136, R215 ;  /* 0x000000d788a07220 */ /* 0x000fe20000410000 */
[----:B------:R-:W-:Y:S01]  /*2840*/  FFMA.FTZ R95, R163, R196, R104 ;  /* 0x000000c4a35f7223 */ /* 0x000fe20000010068 */
[----:B------:R-:W-:-:S02]  /*2850*/  HADD2.F32 R105, -RZ, R105.H1_H1 ;  /* 0x30000069ff697230 */ /* 0x000fc40000004100 */
        /* <DEDUP_REMOVED lines=46> */
[----:B------:R-:W-:-:S02]  /*2b40*/  FFMA.FTZ R104, R152, R181, R95 ;  /* 0x000000b598687223 */ /* 0x000fc4000001005f */
[----:B------:R-:W-:Y:S02]  /*2b50*/  FADD.FTZ R106, R107, R184 ;  /* 0x000000b86b6a7221 */ /* 0x000fe40000010000 */
[----:B------:R-:W-:Y:S01]  /*2b60*/  FFMA.FTZ R95, R151, R184, R104 ;  /* 0x000000b8975f7223 */ /* 0x000fe20000010068 */
[----:B------:R-:W-:Y:S01]  /*2b70*/  FMUL.FTZ R182, R247, R218 ;  /* 0x000000daf7b67220 */ /* 0x000fe20000410000 */
[----:B------:R-:W-:Y:S01]  /*2b80*/  FADD.FTZ R107, R106, R179 ;  /* 0x000000b36a6b7221 */ /* 0x000fe20000010000 */
[----:B------:R-:W-:Y:S01]  /*2b90*/  FMUL.FTZ R149, R136, R149 ;  /* 0x0000009588957220 */ /* 0x000fe20000410000 */
[----:B------:R-:W-:Y:S01]  /*2ba0*/  FFMA.FTZ R104, R150, R179, R95 ;  /* 0x000000b396687223 */ /* 0x000fe2000001005f */
[----:B------:R-:W-:Y:S01]  /*2bb0*/  FMUL.FTZ R180, R249, R220 ;  /* 0x000000dcf9b47220 */ /* 0x000fe20000410000 */
[----:B------:R-:W-:Y:S01]  /*2bc0*/  FADD.FTZ R107, R107, R182 ;  /* 0x000000b66b6b7221 */ /* 0x000fe20000010000 */
[C---:B------:R-:W-:Y:S01]  /*2bd0*/  FMUL.FTZ R147, R136.reuse, R147 ;  /* 0x0000009388937220 */ /* 0x040fe20000410000 */
        /* <DEDUP_REMOVED lines=38> */
[----:B------:R-:W-:-:S07]  /*2e40*/  FMUL.FTZ R95, R145, R222 ;  /* 0x000000de915f7220 */ /* 0x000fce0000410000 */
.L_x_1857:
        /* <DEDUP_REMOVED lines=84> */
.L_x_1875:
[----:B-1----:R-:W-:Y:S01]  /*3390*/  FADD.FTZ R81, R86, R81 ;  /* 0x0000005156517221 */ /* 0x002fe20000010000 */
[----:B--2---:R-:W-:-:S03]  /*33a0*/  FADD.FTZ R82, R88, R83 ;  /* 0x0000005358527221 */ /* 0x004fc60000010000 */
        /* <DEDUP_REMOVED lines=72> */
[C---:B0-----:R-:W-:Y:S01]  /*3830*/  FMUL.FTZ R86, R136.reuse, R205 ;  /* 0x000000cd88567220 */ /* 0x041fe20000410000 */
        /* <DEDUP_REMOVED lines=65> */
[----:B------:R-:W-:Y:S01]  /*3c50*/  F2FP.F16.F32.PACK_AB R82, R89, R82 ;  /* 0x000000525952723e */ /* 0x000fe200000000ff */
[--C-:B------:R-:W-:Y:S01]  /*3c60*/  IMAD.WIDE.U32 R98, R133, 0x10, R80.reuse ;  /* 0x0000001085627825 */ /* 0x100fe200078e0050 */
[----:B------:R-:W-:Y:S02]  /*3c70*/  F2FP.F16.F32.PACK_AB R86, R95, R108 ;  /* 0x0000006c5f56723e */ /* 0x000fe400000000ff */
[----:B------:R-:W-:Y:S01]  /*3c80*/  F2FP.F16.F32.PACK_AB R90, R107, R90 ;  /* 0x0000005a6b5a723e */ /* 0x000fe200000000ff */
[--C-:B------:R-:W-:Y:S01]  /*3c90*/  IMAD.WIDE.U32 R134, R134, 0x10, R80.reuse ;  /* 0x0000001086867825 */ /* 0x100fe200078e0050 */
[----:B------:R-:W-:Y:S02]  /*3ca0*/  F2FP.F16.F32.PACK_AB R89, R105, R146 ;  /* 0x000000926959723e */ /* 0x000fe400000000ff */
[----:B------:R-:W-:Y:S01]  /*3cb0*/  F2FP.F16.F32.PACK_AB R95, R131, R170 ;  /* 0x000000aa835f723e */ /* 0x000fe200000000ff */
[----:B------:R-:W-:Y:S01]  /*3cc0*/  IMAD.WIDE.U32 R132, R132, 0x10, R80 ;  /* 0x0000001084847825 */ /* 0x000fe200078e0050 */
[----:B------:R-:W-:-:S02]  /*3cd0*/  F2FP.F16.F32.PACK_AB R81, R87, R88 ;  /* 0x000000585751723e */ /* 0x000fc400000000ff */
[----:B------:R-:W-:Y:S02]  /*3ce0*/  F2FP.F16.F32.PACK_AB R80, R85, R84 ;  /* 0x000000545550723e */ /* 0x000fe400000000ff */
[----:B------:R-:W-:Y:S02]  /*3cf0*/  F2FP.F16.F32.PACK_AB R87, R101, R138 ;  /* 0x0000008a6557723e */ /* 0x000fe400000000ff */
[----:B------:R-:W-:Y:S01]  /*3d00*/  F2FP.F16.F32.PACK_AB R85, R93, R104 ;  /* 0x000000685d55723e */ /* 0x000fe200000000ff */
[----:B------:R3:W-:Y:S01]  /*3d10*/  STG.E.128 desc[UR6][R96.64], R80 ;  /* 0x0000005060007986 */ /* 0x0007e2000c101d06 */
[----:B------:R-:W-:Y:S02]  /*3d20*/  F2FP.F16.F32.PACK_AB R84, R91, R100 ;  /* 0x000000645b54723e */ /* 0x000fe400000000ff */
[----:B------:R-:W-:Y:S02]  /*3d30*/  F2FP.F16.F32.PACK_AB R91, R109, R154 ;  /* 0x0000009a6d5b723e */ /* 0x000fe400000000ff */
[----:B------:R-:W-:Y:S01]  /*3d40*/  F2FP.F16.F32.PACK_AB R88, R103, R142 ;  /* 0x0000008e6758723e */ /* 0x000fe200000000ff */
[----:B------:R3:W-:Y:S01]  /*3d50*/  STG.E.128 desc[UR6][R134.64], R84 ;  /* 0x0000005486007986 */ /* 0x0007e2000c101d06 */
[----:B------:R-:W-:-:S02]  /*3d60*/  F2FP.F16.F32.PACK_AB R94, R139, R94 ;  /* 0x0000005e8b5e723e */ /* 0x000fc400000000ff */
[----:B------:R-:W-:Y:S01]  /*3d70*/  F2FP.F16.F32.PACK_AB R93, R137, R162 ;  /* 0x000000a2895d723e */ /* 0x000fe200000000ff */
[----:B------:R3:W-:Y:S01]  /*3d80*/  STG.E.128 desc[UR6][R98.64], R88 ;  /* 0x0000005862007986 */ /* 0x0007e2000c101d06 */
[----:B------:R-:W-:-:S05]  /*3d90*/  F2FP.F16.F32.PACK_AB R92, R111, R92 ;  /* 0x0000005c6f5c723e */ /* 0x000fca00000000ff */
[----:B------:R3:W-:Y:S01]  /*3da0*/  STG.E.128 desc[UR6][R132.64], R92 ;  /* 0x0000005c84007986 */ /* 0x0007e2000c101d06 */
[----:B------:R-:W-:Y:S05]  /*3db0*/  BRA `(.L_x_1861) ;  /* 0x0000002400087947 */ /* 0x000fea0003800000 */
.L_x_1860:
[----:B------:R-:W1:Y:S01]  /*3dc0*/  LDC.64 R84, c[0x0][0x478] ;  /* 0x00011e00ff547b82 */ /* 0x000e620000000a00 */
[C-C-:B------:R-:W-:Y:S01]  /*3dd0*/  FFMA.FTZ R177, R82.reuse, R177, R81.reuse ;  /* 0x000000b152b17223 */ /* 0x140fe20000010051 */
[C-C-:B------:R-:W-:Y:S01]  /*3de0*/  FFMA.FTZ R174, R82.reuse, R174, R81.reuse ;  /* 0x000000ae52ae7223 */ /* 0x140fe20000010051 */
[C-C-:B------:R-:W-:Y:S01]  /*3df0*/  FFMA.FTZ R173, R82.reuse, R173, R81.reuse ;  /* 0x000000ad52ad7223 */ /* 0x140fe20000010051 */
[C-C-:B------:R-:W-:Y:S01]  /*3e00*/  FFMA.FTZ R170, R82.reuse, R170, R81.reuse ;  /* 0x000000aa52aa7223 */ /* 0x140fe20000010051 */
[C-C-:B------:R-:W-:Y:S01]  /*3e10*/  FFMA.FTZ R80, R82.reuse, R80, R81.reuse ;  /* 0x0000005052507223 */ /* 0x140fe20000010051 */
[C-C-:B------:R-:W-:Y:S01]  /*3e20*/  FFMA.FTZ R178, R82.reuse, R178, R81.reuse ;  /* 0x000000b252b27223 */ /* 0x140fe20000010051 */
[C-C-:B------:R-:W-:Y:S01]  /*3e30*/  FFMA.FTZ R175, R82.reuse, R175, R81.reuse ;  /* 0x000000af52af7223 */ /* 0x140fe20000010051 */
[----:B------:R-:W2:Y:S01]  /*3e40*/  LDC.64 R92, c[0x0][0x468] ;  /* 0x00011a00ff5c7b82 */ /* 0x000ea20000000a00 */
        /* <DEDUP_REMOVED lines=38> */
[C---:B0-----:R-:W-:Y:S01]  /*40b0*/  FMUL.FTZ R88, R136.reuse, R207 ;  /* 0x000000cf88587220 */ /* 0x041fe20000410000 */
        /* <DEDUP_REMOVED lines=11> */
[----:B------:R-:W-:Y:S01]  /*4170*/  FMUL.FTZ R111, R136, R81 ;  /* 0x00000051886f7220 */ /* 0x000fe20000410000 */
[-C--:B------:R-:W-:Y:S01]  /*4180*/  FMUL.FTZ R80, R88, R131.reuse ;  /* 0x0000008358507220 */ /* 0x080fe20000410000 */
[-C--:B------:R-:W-:Y:S01]  /*4190*/  FMUL.FTZ R81, R82, R131.reuse ;  /* 0x0000008352517220 */ /* 0x080fe20000410000 */
[-C--:B------:R-:W-:Y:S01]  /*41a0*/  FMUL.FTZ R83, R94, R131.reuse ;  /* 0x000000835e537220 */ /* 0x080fe20000410000 */
[----:B------:R-:W-:Y:S01]  /*41b0*/  F2FP.F16.F32.PACK_AB R89, R203, R82 ;  /* 0x00000052cb59723e */ /* 0x000fe200000000ff */
[-C--:B------:R-:W-:Y:S01]  /*41c0*/  FMUL.FTZ R95, R90, R131.reuse ;  /* 0x000000835a5f7220 */ /* 0x080fe20000410000 */
[C---:B------:R-:W-:Y:S01]  /*41d0*/  F2FP.F16.F32.PACK_AB R91, R199.reuse, R94 ;  /* 0x0000005ec75b723e */ /* 0x040fe200000000ff */
[-C--:B------:R-:W-:Y:S01]  /*41e0*/  FMUL.FTZ R96, R199, R131.reuse ;  /* 0x00000083c7607220 */ /* 0x080fe20000410000 */
[----:B------:R-:W-:Y:S01]  /*41f0*/  F2FP.F16.F32.PACK_AB R88, R205, R88 ;  /* 0x00000058cd58723e */ /* 0x000fe200000000ff */
[-C--:B------:R-:W-:Y:S01]  /*4200*/  FMUL.FTZ R82, R201, R131.reuse ;  /* 0x00000083c9527220 */ /* 0x080fe20000410000 */
[----:B------:R-:W-:Y:S01]  /*4210*/  FMUL.FTZ R94, R203, R131 ;  /* 0x00000083cb5e7220 */ /* 0x000fe20000410000 */
[----:B-1----:R-:W-:Y:S01]  /*4220*/  IMAD.WIDE.U32 R86, R135, 0x10, R84 ;  /* 0x0000001087567825 */ /* 0x002fe200078e0054 */
[----:B------:R-:W-:-:S03]  /*4230*/  F2FP.F16.F32.PACK_AB R90, R201, R90 ;  /* 0x0000005ac95a723e */ /* 0x000fc600000000ff */
        /* <DEDUP_REMOVED lines=17> */
[----:B------:R-:W-:Y:S01]  /*4350*/  F2FP.F16.F32.PACK_AB R83, R96, R83 ;  /* 0x000000536053723e */ /* 0x000fe200000000ff */
[----:B------:R-:W-:Y:S01]  /*4360*/  FADD.FTZ R183, -R154, R183 ;  /* 0x000000b79ab77221 */ /* 0x000fe20000010100 */
[----:B------:R-:W-:Y:S01]  /*4370*/  F2FP.F16.F32.PACK_AB R82, R82, R95 ;  /* 0x0000005f5252723e */ /* 0x000fe200000000ff */
[----:B------:R-:W-:Y:S01]  /*4380*/  FADD.FTZ R153, -R153, R186 ;  /* 0x000000ba99997221 */ /* 0x000fe20000010100 */
[----:B------:R-:W-:Y:S01]  /*4390*/  F2FP.F16.F32.PACK_AB R81, R94, R81 ;  /* 0x000000515e51723e */ /* 0x000fe200000000ff */
[----:B------:R-:W-:Y:S01]  /*43a0*/  FADD.FTZ R181, -R152, R181 ;  /* 0x000000b598b57221 */ /* 0x000fe20000010100 */
[----:B------:R-:W-:Y:S01]  /*43b0*/  FADD.FTZ R151, -R151, R184 ;  /* 0x000000b897977221 */ /* 0x000fe20000010100 */
[----:B------:R-:W-:Y:S01]  /*43c0*/  FADD.FTZ R179, -R150, R179 ;  /* 0x000000b396b37221 */ /* 0x000fe20000010100 */
[----:B------:R-:W-:Y:S01]  /*43d0*/  FADD.FTZ R149, -R149, R182 ;  /* 0x000000b695957221 */ /* 0x000fe20000010100 */
[----:B------:R0:W-:Y:S01]  /*43e0*/  STG.E.128 desc[UR6][R86.64], R88 ;  /* 0x0000005856007986 */ /* 0x0001e2000c101d06 */
[----:B------:R-:W-:Y:S01]  /*43f0*/  F2FP.F16.F32.PACK_AB R80, R205, R80 ;  /* 0x00000050cd50723e */ /* 0x000fe200000000ff */
[----:B------:R-:W-:-:S04]  /*4400*/  IMAD.WIDE.U32 R94, R134, 0x10, R84 ;  /* 0x00000010865e7825 */ /* 0x000fc800078e0054 */
[----:B------:R-:W-:Y:S01]  /*4410*/  FADD.FTZ R147, -R147, R180 ;  /* 0x000000b493937221 */ /* 0x000fe20000010100 */
[C---:B------:R-:W-:Y:S01]  /*4420*/  FMUL.FTZ R142, R136.reuse, R159 ;  /* 0x0000009f888e7220 */ /* 0x040fe20000410000 */
[----:B------:R-:W-:Y:S01]  /*4430*/  FMUL.FTZ R185, R136, R185 ;  /* 0x000000b988b97220 */ /* 0x000fe20000410000 */
[----:B------:R-:W-:-:S04]  /*4440*/  IMAD.WIDE.U32 R100, R133, 0x10, R84 ;  /* 0x0000001085647825 */ /* 0x000fc800078e0054 */
[C---:B------:R-:W-:Y:S01]  /*4450*/  FMUL.FTZ R138, R136.reuse, R163 ;  /* 0x000000a3888a7220 */ /* 0x040fe20000410000 */
[C---:B------:R-:W-:Y:S01]  /*4460*/  FMUL.FTZ R189, R136.reuse, R189 ;  /* 0x000000bd88bd7220 */ /* 0x040fe20000410000 */
[----:B------:R-:W-:Y:S01]  /*4470*/  FMUL.FTZ R140, R136, R161 ;  /* 0x000000a1888c7220 */ /* 0x000fe20000410000 */
[----:B------:R-:W-:Y:S01]  /*4480*/  IMAD.WIDE.U32 R102, R132, 0x10, R84 ;  /* 0x0000001084667825 */ /* 0x000fe200078e0054 */
[----:B------:R-:W-:-:S03]  /*4490*/  F2FP.F16.F32.PACK_AB R84, R197, R98 ;  /* 0x00000062c554723e */ /* 0x000fc600000000ff */
[----:B------:R-:W-:Y:S01]  /*44a0*/  FMUL.FTZ R187, R136, R187 ;  /* 0x000000bb88bb7220 */ /* 0x000fe20000410000 */
[----:B------:R-:W-:Y:S01]  /*44b0*/  F2FP.F16.F32.PACK_AB R85, R195, R106 ;  /* 0x0000006ac355723e */ /* 0x000fe200000000ff */
[----:B--2---:R-:W-:-:S04]  /*44c0*/  IMAD.WIDE.U32 R96, R135, 0x10, R92 ;  /* 0x0000001087607825 */ /* 0x004fc800078e005c */
[C---:B------:R-:W-:Y:S01]  /*44d0*/  FMUL.FTZ R144, R136.reuse, R157 ;  /* 0x0000009d88907220 */ /* 0x040fe20000410000 */
[C---:B------:R-:W-:Y:S01]  /*44e0*/  FMUL.FTZ R155, R136.reuse, R155 ;  /* 0x0000009b889b7220 */ /* 0x040fe20000410000 */
[----:B------:R-:W-:Y:S01]  /*44f0*/  FMUL.FTZ R146, R136, R183 ;  /* 0x000000b788927220 */ /* 0x000fe20000410000 */
[----:B0-----:R-:W-:Y:S01]  /*4500*/  F2FP.F16.F32.PACK_AB R86, R193, R108 ;  /* 0x0000006cc156723e */ /* 0x001fe200000000ff */
[----:B------:R-:W-:Y:S01]  /*4510*/  IMAD.WIDE.U32 R104, R133, 0x10, R92 ;  /* 0x0000001085687825 */ /* 0x000fe200078e005c */
[----:B------:R-:W-:-:S03]  /*4520*/  F2FP.F16.F32.PACK_AB R87, R191, R110 ;  /* 0x0000006ebf57723e */ /* 0x000fc600000000ff */
[C---:B------:R-:W-:Y:S01]  /*4530*/  FMUL.FTZ R153, R136.reuse, R153 ;  /* 0x0000009988997220 */ /* 0x040fe20000410000 */
[C---:B------:R-:W-:Y:S01]  /*4540*/  FMUL.FTZ R148, R136.reuse, R181 ;  /* 0x000000b588947220 */ /* 0x040fe20000410000 */
[C---:B------:R-:W-:Y:S01]  /*4550*/  FMUL.FTZ R151, R136.reuse, R151 ;  /* 0x0000009788977220 */ /* 0x040fe20000410000 */
[C---:B------:R-:W-:Y:S01]  /*4560*/  FMUL.FTZ R150, R136.reuse, R179 ;  /* 0x000000b388967220 */ /* 0x040fe20000410000 */
[----:B------:R-:W-:Y:S01]  /*4570*/  FMUL.FTZ R149, R136, R149 ;  /* 0x0000009588957220 */ /* 0x000fe20000410000 */
[----:B------:R-:W-:-:S04]  /*4580*/  IMAD.WIDE.U32 R134, R134, 0x10, R92 ;  /* 0x0000001086867825 */ /* 0x000fc800078e005c */
[----:B------:R-:W-:Y:S01]  /*4590*/  FMUL.FTZ R88, R98, R131 ;  /* 0x0000008362587220 */ /* 0x000fe20000410000 */
[----:B------:R-:W-:Y:S01]  /*45a0*/  FMUL.FTZ R152, R136, R147 ;  /* 0x0000009388987220 */ /* 0x000fe20000410000 */
[----:B------:R0:W-:Y:S01]  /*45b0*/  STG.E.128 desc[UR6][R96.64], R80 ;  /* 0x0000005060007986 */ /* 0x0001e2000c101d06 */
[----:B------:R-:W-:-:S04]  /*45c0*/  IMAD.WIDE.U32 R132, R132, 0x10, R92 ;  /* 0x0000001084847825 */ /* 0x000fc800078e005c */
[-C--:B------:R-:W-:Y:S01]  /*45d0*/  FMUL.FTZ R197, R197, R131.reuse ;  /* 0x00000083c5c57220 */ /* 0x080fe20000410000 */
[-C--:B------:R-:W-:Y:S01]  /*45e0*/  FMUL.FTZ R89, R106, R131.reuse ;  /* 0x000000836a597220 */ /* 0x080fe20000410000 */
[-C--:B------:R-:W-:Y:S01]  /*45f0*/  FMUL.FTZ R92, R195, R131.reuse ;  /* 0x00000083c35c7220 */ /* 0x080fe20000410000 */
[-C--:B------:R-:W-:Y:S01]  /*4600*/  FMUL.FTZ R90, R108, R131.reuse ;  /* 0x000000836c5a7220 */ /* 0x080fe20000410000 */
[-C--:B------:R-:W-:Y:S01]  /*4610*/  FMUL.FTZ R193, R193, R131.reuse ;  /* 0x00000083c1c17220 */ /* 0x080fe20000410000 */
        /* <DEDUP_REMOVED lines=11> */
[----:B0-----:R-:W-:Y:S01]  /*46d0*/  F2FP.F16.F32.PACK_AB R82, R185, R142 ;  /* 0x0000008eb952723e */ /* 0x001fe200000000ff */
[CC--:B------:R-:W-:Y:S01]  /*46e0*/  FMUL.FTZ R96, R189.reuse, R131.reuse ;  /* 0x00000083bd607220 */ /* 0x0c0fe20000410000 */
[----:B------:R-:W-:Y:S01]  /*46f0*/  F2FP.F16.F32.PACK_AB R80, R189, R138 ;  /* 0x0000008abd50723e */ /* 0x000fe200000000ff */
[-C--:B------:R-:W-:Y:S01]  /*4700*/  FMUL.FTZ R185, R185, R131.reuse ;  /* 0x00000083b9b97220 */ /* 0x080fe20000410000 */
[----:B------:R-:W-:Y:S01]  /*4710*/  F2FP.F16.F32.PACK_AB R81, R187, R140 ;  /* 0x0000008cbb51723e */ /* 0x000fe200000000ff */
[-C--:B------:R-:W-:Y:S01]  /*4720*/  FMUL.FTZ R97, R148, R131.reuse ;  /* 0x0000008394617220 */ /* 0x080fe20000410000 */
[-C--:B------:R-:W-:Y:S01]  /*4730*/  FMUL.FTZ R138, R149, R131.reuse ;  /* 0x00000083958a7220 */ /* 0x080fe20000410000 */
[----:B------:R-:W-:Y:S01]  /*4740*/  FMUL.FTZ R140, R111, R131 ;  /* 0x000000836f8c7220 */ /* 0x000fe20000410000 */
[----:B------:R-:W-:Y:S01]  /*4750*/  F2FP.F16.F32.PACK_AB R91, R98, R91 ;  /* 0x0000005b625b723e */ /* 0x000fe200000000ff */
[-C--:B-1----:R-:W-:Y:S01]  /*4760*/  FMUL.FTZ R94, R142, R131.reuse ;  /* 0x000000838e5e7220 */ /* 0x082fe20000410000 */
[-C--:B------:R-:W-:Y:S01]  /*4770*/  FMUL.FTZ R95, R144, R131.reuse ;  /* 0x00000083905f7220 */ /* 0x080fe20000410000 */
[----:B------:R-:W-:Y:S01]  /*4780*/  FMUL.FTZ R131, R152, R131 ;  /* 0x0000008398837220 */ /* 0x000fe20000410000 */
[----:B------:R-:W-:-:S02]  /*4790*/  F2FP.F16.F32.PACK_AB R90, R193, R90 ;  /* 0x0000005ac15a723e */ /* 0x000fc400000000ff */
[----:B------:R-:W-:Y:S02]  /*47a0*/  F2FP.F16.F32.PACK_AB R89, R92, R89 ;  /* 0x000000595c59723e */ /* 0x000fe400000000ff */
[----:B------:R-:W-:Y:S02]  /*47b0*/  F2FP.F16.F32.PACK_AB R88, R197, R88 ;  /* 0x00000058c558723e */ /* 0x000fe400000000ff */
[----:B------:R-:W-:Y:S02]  /*47c0*/  F2FP.F16.F32.PACK_AB R83, R155, R144 ;  /* 0x000000909b53723e */ /* 0x000fe400000000ff */
[----:B------:R-:W-:Y:S01]  /*47d0*/  F2FP.F16.F32.PACK_AB R95, R108, R95 ;  /* 0x0000005f6c5f723e */ /* 0x000fe200000000ff */
[----:B------:R2:W-:Y:S01]  /*47e0*/  STG.E.128 desc[UR6][R134.64], R88 ;  /* 0x0000005886007986 */ /* 0x0005e2000c101d06 */
[----:B------:R-:W-:Y:S02]  /*47f0*/  F2FP.F16.F32.PACK_AB R94, R185, R94 ;  /* 0x0000005eb95e723e */ /* 0x000fe400000000ff */
[----:B------:R-:W-:Y:S01]  /*4800*/  F2FP.F16.F32.PACK_AB R93, R106, R93 ;  /* 0x0000005d6a5d723e */ /* 0x000fe200000000ff */
[----:B------:R2:W-:Y:S01]  /*4810*/  STG.E.128 desc[UR6][R100.64], R80 ;  /* 0x0000005064007986 */ /* 0x0005e2000c101d06 */
[----:B------:R-:W-:-:S02]  /*4820*/  F2FP.F16.F32.PACK_AB R92, R96, R99 ;  /* 0x00000063605c723e */ /* 0x000fc400000000ff */
[----:B------:R-:W-:Y:S02]  /*4830*/  F2FP.F16.F32.PACK_AB R84, R153, R146 ;  /* 0x000000929954723e */ /* 0x000fe400000000ff */
[----:B------:R-:W-:Y:S01]  /*4840*/  F2FP.F16.F32.PACK_AB R85, R151, R148 ;  /* 0x000000949755723e */ /* 0x000fe200000000ff */
[----:B------:R2:W-:Y:S01]  /*4850*/  STG.E.128 desc[UR6][R104.64], R92 ;  /* 0x0000005c68007986 */ /* 0x0005e2000c101d06 */
[----:B------:R-:W-:Y:S02]  /*4860*/  F2FP.F16.F32.PACK_AB R86, R149, R150 ;  /* 0x000000969556723e */ /* 0x000fe400000000ff */
[----:B------:R-:W-:Y:S02]  /*4870*/  F2FP.F16.F32.PACK_AB R87, R111, R152 ;  /* 0x000000986f57723e */ /* 0x000fe400000000ff */
[----:B------:R-:W-:Y:S02]  /*4880*/  F2FP.F16.F32.PACK_AB R99, R140, R131 ;  /* 0x000000838c63723e */ /* 0x000fe400000000ff */
[----:B------:R-:W-:Y:S01]  /*4890*/  F2FP.F16.F32.PACK_AB R98, R138, R109 ;  /* 0x0000006d8a62723e */ /* 0x000fe200000000ff */
[----:B------:R2:W-:Y:S01]  /*48a0*/  STG.E.128 desc[UR6][R102.64], R84 ;  /* 0x0000005466007986 */ /* 0x0005e2000c101d06 */
[----:B------:R-:W-:-:S02]  /*48b0*/  F2FP.F16.F32.PACK_AB R97, R136, R97 ;  /* 0x000000618861723e */ /* 0x000fc400000000ff */
[----:B------:R-:W-:-:S05]  /*48c0*/  F2FP.F16.F32.PACK_AB R96, R110, R107 ;  /* 0x0000006b6e60723e */ /* 0x000fca00000000ff */
[----:B------:R2:W-:Y:S01]  /*48d0*/  STG.E.128 desc[UR6][R132.64], R96 ;  /* 0x0000006084007986 */ /* 0x0005e2000c101d06 */
[----:B------:R-:W-:Y:S05]  /*48e0*/  BRA `(.L_x_1861) ;  /* 0x00000018003c7947 */ /* 0x000fea0003800000 */
.L_x_1859:
        /* <DEDUP_REMOVED lines=35> */
[----:B------:R-:W-:-:S02]  /*4b20*/  HADD2.F32 R81, -RZ, R63.H0_H0 ;  /* 0x2000003fff517230 */ /* 0x000fc40000004100 */
[----:B------:R-:W-:Y:S01]  /*4b30*/  FADD.FTZ R94, -R173, R206 ;  /* 0x000000cead5e7221 */ /* 0x000fe20000010100 */
[----:B------:R-:W-:Y:S01]  /*4b40*/  FADD.FTZ R80, -R80, R207 ;  /* 0x000000cf50507221 */ /* 0x000fe20000010100 */
[----:B0-----:R-:W-:Y:S01]  /*4b50*/  FADD.FTZ R86, -R178, R205 ;  /* 0x000000cdb2567221 */ /* 0x001fe20000010100 */
[----:B------:R-:W-:Y:S01]  /*4b60*/  FADD.FTZ R98, -R171, R204 ;  /* 0x000000ccab627221 */ /* 0x000fe20000010100 */
[----:B------:R-:W-:Y:S01]  /*4b70*/  FFMA.FTZ R94, R136, R94, R81 ;  /* 0x0000005e885e7223 */ /* 0x000fe20000010051 */
[----:B------:R-:W-:Y:S02]  /*4b80*/  HADD2.F32 R81, -RZ, R60.H0_H0 ;  /* 0x2000003cff517230 */ /* 0x000fe40000004100 */
[----:B------:R-:W-:Y:S01]  /*4b90*/  FADD.FTZ R96, -R170, R199 ;  /* 0x000000c7aa607221 */ /* 0x000fe20000010100 */
[----:B------:R-:W-:Y:S02]  /*4ba0*/  HADD2.F32 R83, -RZ, R63.H1_H1 ;  /* 0x3000003fff537230 */ /* 0x000fe40000004100 */
[----:B------:R-:W-:Y:S01]  /*4bb0*/  FADD.FTZ R144, -R161, R194 ;  /* 0x000000c2a1907221 */ /* 0x000fe20000010100 */
[----:B------:R-:W-:-:S02]  /*4bc0*/  HADD2.F32 R87, -RZ, R62.H0_H0 ;  /* 0x2000003eff577230 */ /* 0x000fc40000004100 */
[C---:B------:R-:W-:Y:S01]  /*4bd0*/  FFMA.FTZ R82, R136.reuse, R80, R81 ;  /* 0x0000005088527223 */ /* 0x040fe20000010051 */
[----:B------:R-:W-:Y:S02]  /*4be0*/  HADD2.F32 R81, -RZ, R60.H1_H1 ;  /* 0x3000003cff517230 */ /* 0x000fe40000004100 */
[----:B------:R-:W-:Y:S01]  /*4bf0*/  FFMA.FTZ R96, R136, R96, R83 ;  /* 0x0000006088607223 */ /* 0x000fe20000010053 */
[----:B------:R-:W-:Y:S02]  /*4c00*/  HADD2.F32 R89, -RZ, R62.H1_H1 ;  /* 0x3000003eff597230 */ /* 0x000fe40000004100 */
[----:B------:R-:W-:Y:S01]  /*4c10*/  FADD.FTZ R88, -R174, R203 ;  /* 0x000000cbae587221 */ /* 0x000fe20000010100 */
[----:B------:R-:W-:Y:S02]  /*4c20*/  HADD2.F32 R85, -RZ, R61.H1_H1 ;  /* 0x3000003dff557230 */ /* 0x000fe40000004100 */
[----:B------:R-:W-:Y:S01]  /*4c30*/  FFMA.FTZ R86, R136, R86, R81 ;  /* 0x0000005688567223 */ /* 0x000fe20000010051 */
[----:B------:R-:W-:-:S02]  /*4c40*/  HADD2.F32 R81, -RZ, R56.H0_H0 ;  /* 0x20000038ff517230 */ /* 0x000fc40000004100 */
[----:B------:R-:W-:Y:S01]  /*4c50*/  FADD.FTZ R90, -R175, R208 ;  /* 0x000000d0af5a7221 */ /* 0x000fe20000010100 */
[----:B------:R-:W-:Y:S01]  /*4c60*/  FADD.FTZ R92, -R172, R201 ;  /* 0x000000c9ac5c7221 */ /* 0x000fe20000010100 */
[----:B------:R-:W-:Y:S02]  /*4c70*/  HADD2.F32 R83, -RZ, R61.H0_H0 ;  /* 0x2000003dff537230 */ /* 0x000fe40000004100 */
[----:B------:R-:W-:Y:S01]  /*4c80*/  FADD.FTZ R84, -R177, R210 ;  /* 0x000000d2b1547221 */ /* 0x000fe20000010100 */
[C---:B------:R-:W-:Y:S01]  /*4c90*/  FFMA.FTZ R98, R136.reuse, R98, R81 ;  /* 0x0000006288627223 */ /* 0x040fe20000010051 */
[----:B------:R-:W-:Y:S02]  /*4ca0*/  HADD2.F32 R81, -RZ, R53.H0_H0 ;  /* 0x20000035ff517230 */ /* 0x000fe40000004100 */
[C---:B------:R-:W-:Y:S01]  /*4cb0*/  FFMA.FTZ R90, R136.reuse, R90, R87 ;  /* 0x0000005a885a7223 */ /* 0x040fe20000010057 */
[C---:B------:R-:W-:Y:S01]  /*4cc0*/  FFMA.FTZ R92, R136.reuse, R92, R89 ;  /* 0x0000005c885c7223 */ /* 0x040fe20000010059 */
[C---:B------:R-:W-:Y:S01]  /*4cd0*/  FFMA.FTZ R88, R136.reuse, R88, R85 ;  /* 0x0000005888587223 */ /* 0x040fe20000010055 */
[----:B------:R-:W-:Y:S01]  /*4ce0*/  FADD.FTZ R140, -R163, R196 ;  /* 0x000000c4a38c7221 */ /* 0x000fe20000010100 */
[----:B------:R-:W-:Y:S01]  /*4cf0*/  FFMA.FTZ R144, R136, R144, R81 ;  /* 0x0000009088907223 */ /* 0x000fe20000010051 */
[----:B------:R-:W-:-:S02]  /*4d00*/  HADD2.F32 R81, -RZ, R52.H0_H0 ;  /* 0x20000034ff517230 */ /* 0x000fc40000004100 */
[----:B------:R-:W-:Y:S01]  /*4d10*/  FFMA.FTZ R84, R136, R84, R83 ;  /* 0x0000005488547223 */ /* 0x000fe20000010053 */
[--C-:B------:R-:W-:Y:S02]  /*4d20*/  HADD2.F32 R87, -RZ, R59.reuse.H0_H0 ;  /* 0x2000003bff577230 */ /* 0x100fe40000004100 */
[----:B------:R-:W-:Y:S01]  /*4d30*/  FADD.FTZ R108, -R164, R193 ;  /* 0x000000c1a46c7221 */ /* 0x000fe20000010100 */
[----:B------:R-:W-:Y:S02]  /*4d40*/  HADD2.F32 R89, -RZ, R59.H1_H1 ;  /* 0x3000003bff597230 */ /* 0x000fe40000004100 */
[----:B------:R-:W-:Y:S01]  /*4d50*/  FADD.FTZ R110, -R165, R198 ;  /* 0x000000c6a56e7221 */ /* 0x000fe20000010100 */
[--C-:B------:R-:W-:Y:S02]  /*4d60*/  HADD2.F32 R85, -RZ, R58.reuse.H1_H1 ;  /* 0x3000003aff557230 */ /* 0x100fe40000004100 */
[----:B------:R-:W-:Y:S01]  /*4d70*/  FADD.FTZ R138, -R162, R191 ;  /* 0x000000bfa28a7221 */ /* 0x000fe20000010100 */
[----:B------:R-:W-:-:S02]  /*4d80*/  HADD2.F32 R83, -RZ, R58.H0_H0 ;  /* 0x2000003aff537230 */ /* 0x000fc40000004100 */
[----:B------:R-:W-:Y:S01]  /*4d90*/  FADD.FTZ R106, -R167, R200 ;  /* 0x000000c8a76a7221 */ /* 0x000fe20000010100 */
[----:B------:R-:W-:Y:S01]  /*4da0*/  FFMA.FTZ R140, R136, R140, R81 ;  /* 0x0000008c888c7223 */ /* 0x000fe20000010051 */
[----:B------:R-:W-:Y:S01]  /*4db0*/  FADD.FTZ R150, -R156, R185 ;  /* 0x000000b99c967221 */ /* 0x000fe20000010100 */
[C---:B------:R-:W-:Y:S01]  /*4dc0*/  FFMA.FTZ R110, R136.reuse, R110, R87 ;  /* 0x0000006e886e7223 */ /* 0x040fe20000010057 */
[C---:B------:R-:W-:Y:S01]  /*4dd0*/  FFMA.FTZ R138, R136.reuse, R138, R89 ;  /* 0x0000008a888a7223 */ /* 0x040fe20000010059 */
[----:B------:R-:W-:Y:S01]  /*4de0*/  FFMA.FTZ R108, R136, R108, R85 ;  /* 0x0000006c886c7223 */ /* 0x000fe20000010055 */
[----:B------:R-:W-:Y:S02]  /*4df0*/  HADD2.F32 R81, -RZ, R48.H0_H0 ;  /* 0x20000030ff517230 */ /* 0x000fe40000004100 */
[----:B------:R-:W-:Y:S01]  /*4e00*/  FADD.FTZ R156, -R212, R183 ;  /* 0x000000b7d49c7221 */ /* 0x000fe20000010100 */
[----:B------:R-:W-:Y:S01]  /*4e10*/  FFMA.FTZ R106, R136, R106, R83 ;  /* 0x0000006a886a7223 */ /* 0x000fe20000010053 */
[----:B------:R-:W-:-:S02]  /*4e20*/  HADD2.F32 R85, -RZ, R57.H0_H0 ;  /* 0x20000039ff557230 */ /* 0x000fc40000004100 */
[----:B------:R-:W-:Y:S01]  /*4e30*/  FADD.FTZ R102, -R169, R202 ;  /* 0x000000caa9667221 */ /* 0x000fe20000010100 */
[----:B------:R-:W-:Y:S02]  /*4e40*/  HADD2.F32 R87, -RZ, R57.H1_H1 ;  /* 0x30000039ff577230 */ /* 0x000fe40000004100 */
[----:B------:R-:W-:Y:S01]  /*4e50*/  FADD.FTZ R104, -R166, R195 ;  /* 0x000000c3a6687221 */ /* 0x000fe20000010100 */
[--C-:B------:R-:W-:Y:S02]  /*4e60*/  HADD2.F32 R89, -RZ, R55.reuse.H0_H0 ;  /* 0x20000037ff597230 */ /* 0x100fe40000004100 */
[----:B------:R-:W-:Y:S01]  /*4e70*/  FADD.FTZ R152, -R157, R190 ;  /* 0x000000be9d987221 */ /* 0x000fe20000010100 */
[----:B------:R-:W-:Y:S02]  /*4e80*/  HADD2.F32 R83, -RZ, R56.H1_H1 ;  /* 0x30000038ff537230 */ /* 0x000fe40000004100 */
[----:B------:R-:W-:Y:S01]  /*4e90*/  FADD.FTZ R100, -R168, R197 ;  /* 0x000000c5a8647221 */ /* 0x000fe20000010100 */
[C---:B------:R-:W-:Y:S01]  /*4ea0*/  FFMA.FTZ R156, R136.reuse, R156, R81 ;  /* 0x0000009c889c7223 */ /* 0x040fe20000010051 */
[C---:B------:R-:W-:Y:S01]  /*4eb0*/  FFMA.FTZ R102, R136.reuse, R102, R85 ;  /* 0x0000006688667223 */ /* 0x040fe20000010055 */
[C---:B------:R-:W-:Y:S01]  /*4ec0*/  FFMA.FTZ R104, R136.reuse, R104, R87 ;  /* 0x0000006888687223 */ /* 0x040fe20000010057 */
[C---:B------:R-:W-:Y:S01]  /*4ed0*/  FFMA.FTZ R152, R136.reuse, R152, R89 ;  /* 0x0000009888987223 */ /* 0x040fe20000010059 */
[----:B------:R-:W0:Y:S01]  /*4ee0*/  LDC.64 R80, c[0x0][0x468] ;  /* 0x00011a00ff507b82 */ /* 0x000e220000000a00 */
[----:B------:R-:W-:Y:S01]  /*4ef0*/  FFMA.FTZ R100, R136, R100, R83 ;  /* 0x0000006488647223 */ /* 0x000fe20000010053 */
[----:B------:R-:W-:-:S02]  /*4f00*/  HADD2.F32 R89, -RZ, R55.H1_H1 ;  /* 0x30000037ff597230 */ /* 0x000fc40000004100 */
[----:B------:R-:W-:Y:S01]  /*4f10*/  FADD.FTZ R148, -R159, R192 ;  /* 0x000000c09f947221 */ /* 0x000fe20000010100 */
[--C-:B------:R-:W-:Y:S02]  /*4f20*/  HADD2.F32 R85, -RZ, R54.reuse.H0_H0 ;  /* 0x20000036ff557230 */ /* 0x100fe40000004100 */
[----:B------:R-:W-:Y:S01]  /*4f30*/  FADD.FTZ R154, -R155, R188 ;  /* 0x000000bc9b9a7221 */ /* 0x000fe20000010100 */
[----:B------:R-:W-:Y:S02]  /*4f40*/  HADD2.F32 R87, -RZ, R54.H1_H1 ;  /* 0x30000036ff577230 */ /* 0x000fe40000004100 */
[----:B------:R-:W-:Y:S01]  /*4f50*/  FADD.FTZ R146, -R158, R187 ;  /* 0x000000bb9e927221 */ /* 0x000fe20000010100 */
[----:B------:R-:W-:Y:S02]  /*4f60*/  HADD2.F32 R83, -RZ, R53.H1_H1 ;  /* 0x30000035ff537230 */ /* 0x000fe40000004100 */
[C---:B------:R-:W-:Y:S01]  /*4f70*/  FFMA.FTZ R154, R136.reuse, R154, R89 ;  /* 0x0000009a889a7223 */ /* 0x040fe20000010059 */
[C---:B------:R-:W-:Y:S01]  /*4f80*/  FFMA.FTZ R148, R136.reuse, R148, R85 ;  /* 0x0000009488947223 */ /* 0x040fe20000010055 */
[----:B------:R-:W-:Y:S01]  /*4f90*/  FFMA.FTZ R150, R136, R150, R87 ;  /* 0x0000009688967223 */ /* 0x000fe20000010057 */
[----:B------:R-:W-:-:S02]  /*4fa0*/  HADD2.F32 R89, -RZ, R51.H1_H1 ;  /* 0x30000033ff597230 */ /* 0x000fc40000004100 */
[----:B------:R-:W-:Y:S01]  /*4fb0*/  FFMA.FTZ R146, R136, R146, R83 ;  /* 0x0000009288927223 */ /* 0x000fe20000010053 */
[----:B------:R-:W-:Y:S02]  /*4fc0*/  HADD2.F32 R87, -RZ, R51.H0_H0 ;  /* 0x20000033ff577230 */ /* 0x000fe40000004100 */
[----:B------:R-:W-:Y:S01]  /*4fd0*/  FADD.FTZ R162, -R216, R179 ;  /* 0x000000b3d8a27221 */ /* 0x000fe20000010100 */
[----:B------:R-:W-:Y:S02]  /*4fe0*/  HADD2.F32 R85, -RZ, R50.H0_H0 ;  /* 0x20000032ff557230 */ /* 0x000fe40000004100 */
[----:B------:R-:W-:Y:S01]  /*4ff0*/  FADD.FTZ R166, -R147, R180 ;  /* 0x000000b493a67221 */ /* 0x000fe20000010100 */
[----:B------:R-:W-:Y:S01]  /*5000*/  FADD.FTZ R168, -R145, R176 ;  /* 0x000000b091a87221 */ /* 0x000fe20000010100 */
[----:B------:R-:W-:Y:S02]  /*5010*/  HADD2.F32 R83, -RZ, R52.H1_H1 ;  /* 0x30000034ff537230 */ /* 0x000fe40000004100 */
[----:B------:R-:W-:Y:S01]  /*5020*/  FADD.FTZ R142, -R160, R189 ;  /* 0x000000bda08e7221 */ /* 0x000fe20000010100 */
[C---:B------:R-:W-:Y:S01]  /*5030*/  FFMA.FTZ R166, R136.reuse, R166, R87 ;  /* 0x000000a688a67223 */ /* 0x040fe20000010057 */
[C---:B------:R-:W-:Y:S01]  /*5040*/  FFMA.FTZ R168, R136.reuse, R168, R89 ;  /* 0x000000a888a87223 */ /* 0x040fe20000010059 */
[C---:B------:R-:W-:Y:S01]  /*5050*/  FFMA.FTZ R162, R136.reuse, R162, R85 ;  /* 0x000000a288a27223 */ /* 0x040fe20000010055 */
        /* <DEDUP_REMOVED lines=8> */
[----:B------:R-:W-:Y:S01]  /*50e0*/  FADD.FTZ R186, -R153, R186 ;  /* 0x000000ba99ba7221 */ /* 0x000fe20000010100 */
        /* <DEDUP_REMOVED lines=61> */
.L_x_1862:
[C-C-:B------:R-:W-:Y:S01]  /*54c0*/  FFMA.FTZ R80, R82.reuse, R80, R81.reuse ;  /* 0x0000005052507223 */ /* 0x140fe20000010051 */
[C-C-:B------:R-:W-:Y:S01]  /*54d0*/  FFMA.FTZ R178, R82.reuse, R178, R81.reuse ;  /* 0x000000b252b27223 */ /* 0x140fe20000010051 */
[C-C-:B------:R-:W-:Y:S01]  /*54e0*/  FFMA.FTZ R175, R82.reuse, R175, R81.reuse ;  /* 0x000000af52af7223 */ /* 0x140fe20000010051 */
[----:B------:R-:W-:Y:S01]  /*54f0*/  FFMA.FTZ R173, R82, R173, R81 ;  /* 0x000000ad52ad7223 */ /* 0x000fe20000010051 */
[----:B------:R-:W-:Y:S01]  /*5500*/  FADD.FTZ R207, -R80, R207 ;  /* 0x000000cf50cf7221 */ /* 0x000fe20000010100 */
[----:B------:R-:W-:Y:S02]  /*5510*/  HADD2.F32 R80, -RZ, R60.H1_H1 ;  /* 0x3000003cff507230 */ /* 0x000fe40000004100 */
[----:B------:R-:W-:Y:S01]  /*5520*/  FADD.FTZ R205, -R178, R205 ;  /* 0x000000cdb2cd7221 */ /* 0x000fe20000010100 */
[----:B------:R-:W-:Y:S01]  /*5530*/  FADD.FTZ R175, -R175, R208 ;  /* 0x000000d0afaf7221 */ /* 0x000fe20000010100 */
[----:B------:R-:W-:Y:S02]  /*5540*/  HADD2.F32 R92, -RZ, R63.H0_H0 ;  /* 0x2000003fff5c7230 */ /* 0x000fe40000004100 */
[----:B------:R-:W-:Y:S01]  /*5550*/  FADD.FTZ R173, -R173, R206 ;  /* 0x000000ceadad7221 */ /* 0x000fe20000010100 */
[----:B------:R-:W-:Y:S01]  /*5560*/  FFMA.FTZ R205, R136, R205, R80 ;  /* 0x000000cd88cd7223 */ /* 0x000fe20000010050 */
[----:B------:R-:W-:-:S02]  /*5570*/  HADD2.F32 R80, -RZ, R62.H0_H0 ;  /* 0x2000003eff507230 */ /* 0x000fc40000004100 */
[C-C-:B------:R-:W-:Y:S01]  /*5580*/  FFMA.FTZ R170, R82.reuse, R170, R81.reuse ;  /* 0x000000aa52aa7223 */ /* 0x140fe20000010051 */
[C-C-:B------:R-:W-:Y:S01]  /*5590*/  FFMA.FTZ R166, R82.reuse, R166, R81.reuse ;  /* 0x000000a652a67223 */ /* 0x140fe20000010051 */
[----:B------:R-:W-:Y:S01]  /*55a0*/  FFMA.FTZ R172, R82, R172, R81 ;  /* 0x000000ac52ac7223 */ /* 0x000fe20000010051 */
[C---:B------:R-:W-:Y:S01]  /*55b0*/  FFMA.FTZ R94, R136.reuse, R173, R92 ;  /* 0x000000ad885e7223 */ /* 0x040fe2000001005c */
[----:B------:R-:W-:Y:S01]  /*55c0*/  FFMA.FTZ R90, R136, R175, R80 ;  /* 0x000000af885a7223 */ /* 0x000fe20000010050 */
[----:B------:R-:W-:Y:S02]  /*55d0*/  HADD2.F32 R80, -RZ, R63.H1_H1 ;  /* 0x3000003fff507230 */ /* 0x000fe40000004100 */
[----:B------:R-:W-:Y:S01]  /*55e0*/  FADD.FTZ R199, -R170, R199 ;  /* 0x000000c7aac77221 */ /* 0x000fe20000010100 */
[----:B------:R-:W-:Y:S02]  /*55f0*/  HADD2.F32 R92, -RZ, R57.H1_H1 ;  /* 0x30000039ff5c7230 */ /* 0x000fe40000004100 */
[----:B------:R-:W-:Y:S01]  /*5600*/  FADD.FTZ R195, -R166, R195 ;  /* 0x000000c3a6c37221 */ /* 0x000fe20000010100 */
[----:B0-----:R-:W-:-:S02]  /*5610*/  HADD2.F32 R86, -RZ, R62.H1_H1 ;  /* 0x3000003eff567230 */ /* 0x001fc40000004100 */
[----:B------:R-:W-:Y:S01]  /*5620*/  FFMA.FTZ R169, R82, R169, R81 ;  /* 0x000000a952a97223 */ /* 0x000fe20000010051 */
[----:B------:R-:W-:Y:S01]  /*5630*/  FADD.FTZ R201, -R172, R201 ;  /* 0x000000c9acc97221 */ /* 0x000fe20000010100 */
[C-C-:B------:R-:W-:Y:S01]  /*5640*/  FFMA.FTZ R163, R82.reuse, R163, R81.reuse ;  /* 0x000000a352a37223 */ /* 0x140fe20000010051 */
[----:B------:R-:W-:Y:S01]  /*5650*/  FFMA.FTZ R168, R82, R168, R81 ;  /* 0x000000a852a87223 */ /* 0x000fe20000010051 */
[C---:B------:R-:W-:Y:S01]  /*5660*/  FFMA.FTZ R199, R136.reuse, R199, R80 ;  /* 0x000000c788c77223 */ /* 0x040fe20000010050 */
[----:B------:R-:W-:Y:S02]  /*5670*/  HADD2.F32 R80, -RZ, R57.H0_H0 ;  /* 0x20000039ff507230 */ /* 0x000fe40000004100 */
[C---:B------:R-:W-:Y:S01]  /*5680*/  FFMA.FTZ R195, R136.reuse, R195, R92 ;  /* 0x000000c388c37223 */ /* 0x040fe2000001005c */
[----:B------:R-:W-:Y:S01]  /*5690*/  FADD.FTZ R169, -R169, R202 ;  /* 0x000000caa9a97221 */ /* 0x000fe20000010100 */
[----:B------:R-:W-:Y:S01]  /*56a0*/  FFMA.FTZ R201, R136, R201, R86 ;  /* 0x000000c988c97223 */ /* 0x000fe20000010056 */
[----:B------:R-:W-:-:S02]  /*56b0*/  HADD2.F32 R92, -RZ, R52.H0_H0 ;  /* 0x20000034ff5c7230 */ /* 0x000fc40000004100 */
[----:B------:R-:W-:Y:S01]  /*56c0*/  FADD.FTZ R163, -R163, R196 ;  /* 0x000000c4a3a37221 */ /* 0x000fe20000010100 */
[----:B------:R-:W-:Y:S02]  /*56d0*/  HADD2.F32 R86, -RZ, R56.H1_H1 ;  /* 0x30000038ff567230 */ /* 0x000fe40000004100 */
        /* <DEDUP_REMOVED lines=9> */
[----:B------:R-:W-:-:S02]  /*5770*/  HADD2.F32 R92, -RZ, R54.H1_H1 ;  /* 0x30000036ff5c7230 */ /* 0x000fc40000004100 */
[----:B------:R-:W-:Y:S01]  /*5780*/  FADD.FTZ R185, -R156, R185 ;  /* 0x000000b99cb97221 */ /* 0x000fe20000010100 */
[----:B------:R-:W-:Y:S02]  /*5790*/  HADD2.F32 R86, -RZ, R58.H0_H0 ;  /* 0x2000003aff567230 */ /* 0x000fe40000004100 */
[C-C-:B------:R-:W-:Y:S01]  /*57a0*/  FFMA.FTZ R160, R82.reuse, R160, R81.reuse ;  /* 0x000000a052a07223 */ /* 0x140fe20000010051 */
[----:B------:R-:W-:Y:S01]  /*57b0*/  FADD.FTZ R167, -R167, R200 ;  /* 0x000000c8a7a77221 */ /* 0x000fe20000010100 */
[C-C-:B------:R-:W-:Y:S01]  /*57c0*/  FFMA.FTZ R153, R82.reuse, R153, R81.reuse ;  /* 0x0000009952997223 */ /* 0x140fe20000010051 */
[----:B------:R-:W-:Y:S01]  /*57d0*/  FFMA.FTZ R162, R82, R162, R81 ;  /* 0x000000a252a27223 */ /* 0x000fe20000010051 */
[C---:B------:R-:W-:Y:S01]  /*57e0*/  FFMA.FTZ R110, R136.reuse, R165, R80 ;  /* 0x000000a5886e7223 */ /* 0x040fe20000010050 */
[----:B------:R-:W-:Y:S02]  /*57f0*/  HADD2.F32 R80, -RZ, R52.H1_H1 ;  /* 0x30000034ff507230 */ /* 0x000fe40000004100 */
[----:B------:R-:W-:Y:S01]  /*5800*/  FFMA.FTZ R185, R136, R185, R92 ;  /* 0x000000b988b97223 */ /* 0x000fe2000001005c */
[----:B------:R-:W-:Y:S01]  /*5810*/  FADD.FTZ R189, -R160, R189 ;  /* 0x000000bda0bd7221 */ /* 0x000fe20000010100 */
[----:B------:R-:W-:Y:S01]  /*5820*/  FFMA.FTZ R108, R136, R167, R86 ;  /* 0x000000a7886c7223 */ /* 0x000fe20000010056 */
[----:B------:R-:W-:-:S02]  /*5830*/  HADD2.F32 R92, -RZ, R48.H1_H1 ;  /* 0x30000030ff5c7230 */ /* 0x000fc40000004100 */
[----:B------:R-:W-:Y:S01]  /*5840*/  FADD.FTZ R153, -R153, R186 ;  /* 0x000000ba99997221 */ /* 0x000fe20000010100 */
[----:B------:R-:W-:Y:S02]  /*5850*/  HADD2.F32 R86, -RZ, R59.H1_H1 ;  /* 0x3000003bff567230 */ /* 0x000fe40000004100 */
[----:B------:R-:W-:Y:S01]  /*5860*/  FFMA.FTZ R159, R82, R159, R81 ;  /* 0x0000009f529f7223 */ /* 0x000fe20000010051 */
[----:B------:R-:W-:Y:S01]  /*5870*/  FADD.FTZ R191, -R162, R191 ;  /* 0x000000bfa2bf7221 */ /* 0x000fe20000010100 */
[C-C-:B------:R-:W-:Y:S01]  /*5880*/  FFMA.FTZ R150, R82.reuse, R150, R81.reuse ;  /* 0x0000009652967223 */ /* 0x140fe20000010051 */
        /* <DEDUP_REMOVED lines=9> */
[----:B------:R-:W-:Y:S01]  /*5920*/  HADD2.F32 R96, -RZ, R56.H0_H0 ;  /* 0x20000038ff607230 */ /* 0x000fe20000004100 */
[----:B------:R-:W0:Y:S01]  /*5930*/  LDC.64 R102, c[0x0][0x478] ;  /* 0x00011e00ff667b82 */ /* 0x000e220000000a00 */
[----:B------:R-:W-:Y:S02]  /*5940*/  HADD2.F32 R86, -RZ, R53.H1_H1 ;  /* 0x30000035ff567230 */ /* 0x000fe40000004100 */
[----:B------:R-:W-:Y:S01]  /*5950*/  FFMA.FTZ R155, R82, R155, R81 ;  /* 0x0000009b529b7223 */ /* 0x000fe20000010051 */
[----:B------:R-:W-:Y:S01]  /*5960*/  FADD.FTZ R171, -R171, R204 ;  /* 0x000000ccabab7221 */ /* 0x000fe20000010100 */
[----:B------:R-:W-:Y:S01]  /*5970*/  FADD.FTZ R187, -R158, R187 ;  /* 0x000000bb9ebb7221 */ /* 0x000fe20000010100 */
[C-C-:B------:R-:W-:Y:S01]  /*5980*/  FFMA.FTZ R164, R82.reuse, R164, R81.reuse ;  /* 0x000000a452a47223 */ /* 0x140fe20000010051 */
[----:B------:R-:W-:Y:S01]  /*5990*/  FFMA.FTZ R157, R82, R157, R81 ;  /* 0x0000009d529d7223 */ /* 0x000fe20000010051 */
[----:B------:R-:W-:Y:S01]  /*59a0*/  FFMA.FTZ R142, R136, R159, R80 ;  /* 0x0000009f888e7223 */ /* 0x000fe20000010050 */
[----:B------:R-:W-:-:S02]  /*59b0*/  HADD2.F32 R80, -RZ, R55.H1_H1 ;  /* 0x30000037ff507230 */ /* 0x000fc40000004100 */
[C---:B------:R-:W-:Y:S01]  /*59c0*/  FFMA.FTZ R150, R136.reuse, R179, R92 ;  /* 0x000000b388967223 */ /* 0x040fe2000001005c */
[----:B------:R-:W-:Y:S01]  /*59d0*/  FADD.FTZ R155, -R155, R188 ;  /* 0x000000bc9b9b7221 */ /* 0x000fe20000010100 */
[C---:B------:R-:W-:Y:S01]  /*59e0*/  FFMA.FTZ R98, R136.reuse, R171, R96 ;  /* 0x000000ab88627223 */ /* 0x040fe20000010060 */
[----:B------:R-:W-:Y:S01]  /*59f0*/  FFMA.FTZ R187, R136, R187, R86 ;  /* 0x000000bb88bb7223 */ /* 0x000fe20000010056 */
[----:B------:R-:W1:Y:S01]  /*5a00*/  LDC.64 R92, c[0x0][0x468] ;  /* 0x00011a00ff5c7b82 */ /* 0x000e620000000a00 */
[----:B------:R-:W-:Y:S02]  /*5a10*/  HADD2.F32 R96, -RZ, R58.H1_H1 ;  /* 0x3000003aff607230 */ /* 0x000fe40000004100 */
[----:B------:R-:W-:Y:S01]  /*5a20*/  FFMA.FTZ R152, R82, R152, R81 ;  /* 0x0000009852987223 */ /* 0x000fe20000010051 */
[----:B------:R-:W-:Y:S02]  /*5a30*/  HADD2.F32 R86, -RZ, R55.H0_H0 ;  /* 0x20000037ff567230 */ /* 0x000fe40000004100 */
[----:B------:R-:W-:Y:S01]  /*5a40*/  FADD.FTZ R193, -R164, R193 ;  /* 0x000000c1a4c17221 */ /* 0x000fe20000010100 */
[----:B------:R-:W-:Y:S01]  /*5a50*/  FADD.FTZ R157, -R157, R190 ;  /* 0x000000be9d9d7221 */ /* 0x000fe20000010100 */
[C-C-:B------:R-:W-:Y:S01]  /*5a60*/  FFMA.FTZ R161, R82.reuse, R161, R81.reuse ;  /* 0x000000a152a17223 */ /* 0x140fe20000010051 */
[--C-:B------:R-:W-:Y:S01]  /*5a70*/  FFMA.FTZ R154, R82, R154, R81.reuse ;  /* 0x0000009a529a7223 */ /* 0x100fe20000010051 */
[----:B------:R-:W-:Y:S01]  /*5a80*/  FFMA.FTZ R155, R136, R155, R80 ;  /* 0x0000009b889b7223 */ /* 0x000fe20000010050 */
[C-C-:B------:R-:W-:Y:S01]  /*5a90*/  FFMA.FTZ R177, R82.reuse, R177, R81.reuse ;  /* 0x000000b152b17223 */ /* 0x140fe20000010051 */
[----:B------:R-:W-:Y:S01]  /*5aa0*/  FFMA.FTZ R174, R82, R174, R81 ;  /* 0x000000ae52ae7223 */ /* 0x000fe20000010051 */
[----:B------:R-:W-:-:S02]  /*5ab0*/  HADD2.F32 R80, -RZ, R49.H0_H0 ;  /* 0x20000031ff507230 */ /* 0x000fc40000004100 */
[----:B------:R-:W-:Y:S01]  /*5ac0*/  FADD.FTZ R181, -R152, R181 ;  /* 0x000000b598b57221 */ /* 0x000fe20000010100 */
[C---:B------:R-:W-:Y:S01]  /*5ad0*/  FFMA.FTZ R193, R136.reuse, R193, R96 ;  /* 0x000000c188c17223 */ /* 0x040fe20000010060 */
[----:B------:R-:W-:Y:S01]  /*5ae0*/  FFMA.FTZ R144, R136, R157, R86 ;  /* 0x0000009d88907223 */ /* 0x000fe20000010056 */
[C-C-:B------:R-:W-:Y:S01]  /*5af0*/  FFMA.FTZ R151, R82.reuse, R151, R81.reuse ;  /* 0x0000009752977223 */ /* 0x140fe20000010051 */
[C-C-:B------:R-:W-:Y:S01]  /*5b00*/  FFMA.FTZ R149, R82.reuse, R149, R81.reuse ;  /* 0x0000009552957223 */ /* 0x140fe20000010051 */
[C-C-:B------:R-:W-:Y:S01]  /*5b10*/  FFMA.FTZ R147, R82.reuse, R147, R81.reuse ;  /* 0x0000009352937223 */ /* 0x140fe20000010051 */
[----:B------:R-:W-:Y:S01]  /*5b20*/  FFMA.FTZ R145, R82, R145, R81 ;  /* 0x0000009152917223 */ /* 0x000fe20000010051 */
[----:B------:R-:W-:Y:S02]  /*5b30*/  HADD2.F32 R96, -RZ, R53.H0_H0 ;  /* 0x20000035ff607230 */ /* 0x000fe40000004100 */
[----:B------:R-:W-:Y:S01]  /*5b40*/  FADD.FTZ R161, -R161, R194 ;  /* 0x000000c2a1a17221 */ /* 0x000fe20000010100 */
[----:B------:R-:W-:-:S02]  /*5b50*/  HADD2.F32 R86, -RZ, R48.H0_H0 ;  /* 0x20000030ff567230 */ /* 0x000fc40000004100 */
[----:B------:R-:W-:Y:S01]  /*5b60*/  FADD.FTZ R183, -R154, R183 ;  /* 0x000000b79ab77221 */ /* 0x000fe20000010100 */
[----:B------:R-:W-:Y:S02]  /*5b70*/  HADD2.F32 R81, -RZ, R60.H0_H0 ;  /* 0x2000003cff517230 */ /* 0x000fe40000004100 */
[----:B------:R-:W-:Y:S01]  /*5b80*/  FADD.FTZ R177, -R177, R210 ;  /* 0x000000d2b1b17221 */ /* 0x000fe20000010100 */
[--C-:B------:R-:W-:Y:S02]  /*5b90*/  HADD2.F32 R82, -RZ, R61.reuse.H0_H0 ;  /* 0x2000003dff527230 */ /* 0x100fe40000004100 */
[----:B------:R-:W-:Y:S01]  /*5ba0*/  FADD.FTZ R203, -R174, R203 ;  /* 0x000000cbaecb7221 */ /* 0x000fe20000010100 */
[----:B------:R-:W-:Y:S02]  /*5bb0*/  HADD2.F32 R84, -RZ, R61.H1_H1 ;  /* 0x3000003dff547230 */ /* 0x000fe40000004100 */
[----:B------:R-:W-:Y:S01]  /*5bc0*/  FFMA.FTZ R148, R136, R181, R80 ;  /* 0x000000b588947223 */ /* 0x000fe20000010050 */
[----:B------:R-:W-:-:S02]  /*5bd0*/  HADD2.F32 R80, -RZ, R50.H1_H1 ;  /* 0x30000032ff507230 */ /* 0x000fc40000004100 */
[----:B------:R-:W-:Y:S01]  /*5be0*/  FADD.FTZ R149, -R149, R182 ;  /* 0x000000b695957221 */ /* 0x000fe20000010100 */
[C---:B------:R-:W-:Y:S01]  /*5bf0*/  FFMA.FTZ R140, R136.reuse, R161, R96 ;  /* 0x000000a1888c7223 */ /* 0x040fe20000010060 */
[C---:B------:R-:W-:Y:S01]  /*5c00*/  FFMA.FTZ R146, R136.reuse, R183, R86 ;  /* 0x000000b788927223 */ /* 0x040fe20000010056 */
[C---:B------:R-:W-:Y:S01]  /*5c10*/  FFMA.FTZ R88, R136.reuse, R207, R81 ;  /* 0x000000cf88587223 */ /* 0x040fe20000010051 */
[C---:B------:R-:W-:Y:S01]  /*5c20*/  FFMA.FTZ R82, R136.reuse, R177, R82 ;  /* 0x000000b188527223 */ /* 0x040fe20000010052 */
[C---:B------:R-:W-:Y:S01]  /*5c30*/  FFMA.FTZ R84, R136.reuse, R203, R84 ;  /* 0x000000cb88547223 */ /* 0x040fe20000010054 */
[----:B------:R-:W-:Y:S02]  /*5c40*/  HADD2.F32 R96, -RZ, R51.H1_H1 ;  /* 0x30000033ff607230 */ /* 0x000fe40000004100 */
[----:B------:R-:W-:Y:S01]  /*5c50*/  FADD.FTZ R151, -R151, R184 ;  /* 0x000000b897977221 */ /* 0x000fe20000010100 */
[----:B------:R-:W-:Y:S02]  /*5c60*/  HADD2.F32 R86, -RZ, R49.H1_H1 ;  /* 0x30000031ff567230 */ /* 0x000fe40000004100 */
[----:B------:R-:W-:Y:S01]  /*5c70*/  FADD.FTZ R145, -R145, R176 ;  /* 0x000000b091917221 */ /* 0x000fe20000010100 */
[----:B------:R-:W-:Y:S01]  /*5c80*/  FFMA.FTZ R149, R136, R149, R80 ;  /* 0x0000009588957223 */ /* 0x000fe20000010050 */
[-C--:B------:R-:W-:Y:S01]  /*5c90*/  FMUL.FTZ R80, R88, R131.reuse ;  /* 0x0000008358507220 */ /* 0x080fe20000410000 */
[----:B------:R-:W-:Y:S01]  /*5ca0*/  FMUL.FTZ R83, R94, R131 ;  /* 0x000000835e537220 */ /* 0x000fe20000410000 */
[----:B------:R-:W-:Y:S01]  /*5cb0*/  F2FP.F16.F32.PACK_AB R91, R199, R94 ;  /* 0x0000005ec75b723e */ /* 0x000fe200000000ff */
[C---:B------:R-:W-:Y:S01]  /*5cc0*/  FFMA.FTZ R145, R136.reuse, R145, R96 ;  /* 0x0000009188917223 */ /* 0x040fe20000010060 */
[----:B------:R-:W-:Y:S01]  /*5cd0*/  FFMA.FTZ R151, R136, R151, R86 ;  /* 0x0000009788977223 */ /* 0x000fe20000010056 */
[-C--:B------:R-:W-:Y:S01]  /*5ce0*/  FMUL.FTZ R81, R82, R131.reuse ;  /* 0x0000008352517220 */ /* 0x080fe20000410000 */
[-C--:B------:R-:W-:Y:S01]  /*5cf0*/  FMUL.FTZ R85, R90, R131.reuse ;  /* 0x000000835a557220 */ /* 0x080fe20000410000 */
[----:B------:R-:W-:Y:S01]  /*5d00*/  F2FP.F16.F32.PACK_AB R88, R205, R88 ;  /* 0x00000058cd58723e */ /* 0x000fe200000000ff */
[----:B------:R-:W-:Y:S01]  /*5d10*/  FMUL.FTZ R94, R199, R131 ;  /* 0x00000083c75e7220 */ /* 0x000fe20000410000 */
[----:B------:R-:W-:Y:S01]  /*5d20*/  F2FP.F16.F32.PACK_AB R89, R84, R82 ;  /* 0x000000525459723e */ /* 0x000fe200000000ff */
[----:B------:R-:W-:Y:S01]  /*5d30*/  HADD2.F32 R96, -RZ, R51.H0_H0 ;  /* 0x20000033ff607230 */ /* 0x000fe20000004100 */
[----:B------:R-:W-:Y:S01]  /*5d40*/  F2FP.F16.F32.PACK_AB R90, R201, R90 ;  /* 0x0000005ac95a723e */ /* 0x000fe200000000ff */
[----:B0-----:R-:W-:-:S04]  /*5d50*/  IMAD.WIDE.U32 R86, R135, 0x10, R102 ;  /* 0x0000001087567825 */ /* 0x001fc800078e0066 */
[-C--:B------:R-:W-:Y:S01]  /*5d60*/  FMUL.FTZ R82, R201, R131.reuse ;  /* 0x00000083c9527220 */ /* 0x080fe20000410000 */
[-C--:B------:R-:W-:Y:S01]  /*5d70*/  FMUL.FTZ R84, R84, R131.reuse ;  /* 0x0000008354547220 */ /* 0x080fe20000410000 */
[----:B------:R-:W-:Y:S01]  /*5d80*/  FMUL.FTZ R205, R205, R131 ;  /* 0x00000083cdcd7220 */ /* 0x000fe20000410000 */
[----:B------:R-:W-:Y:S01]  /*5d90*/  FADD.FTZ R147, -R147, R180 ;  /* 0x000000b493937221 */ /* 0x000fe20000010100 */
[----:B------:R-:W-:Y:S01]  /*5da0*/  F2FP.F16.F32.PACK_AB R83, R94, R83 ;  /* 0x000000535e53723e */ /* 0x000fe200000000ff */
[----:B------:R0:W-:Y:S01]  /*5db0*/  STG.E.128 desc[UR6][R86.64], R88 ;  /* 0x0000005856007986 */ /* 0x0001e2000c101d06 */
[----:B------:R-:W-:Y:S01]  /*5dc0*/  F2FP.F16.F32.PACK_AB R82, R82, R85 ;  /* 0x000000555252723e */ /* 0x000fe200000000ff */
[----:B------:R-:W-:Y:S01]  /*5dd0*/  FFMA.FTZ R152, R136, R147, R96 ;  /* 0x0000009388987223 */ /* 0x000fe20000010060 */
[----:B------:R-:W-:Y:S01]  /*5de0*/  F2FP.F16.F32.PACK_AB R81, R84, R81 ;  /* 0x000000515451723e */ /* 0x000fe200000000ff */
[----:B-1----:R-:W-:Y:S01]  /*5df0*/  IMAD.WIDE.U32 R94, R135, 0x10, R92 ;  /* 0x00000010875e7825 */ /* 0x002fe200078e005c */
[----:B------:R-:W-:-:S03]  /*5e00*/  F2FP.F16.F32.PACK_AB R80, R205, R80 ;  /* 0x00000050cd50723e */ /* 0x000fc600000000ff */
[-C--:B------:R-:W-:Y:S01]  /*5e10*/  FMUL.FTZ R99, R138, R131.reuse ;  /* 0x000000838a637220 */ /* 0x080fe20000410000 */
[----:B------:R-:W-:Y:S01]  /*5e20*/  F2FP.F16.F32.PACK_AB R84, R197, R98 ;  /* 0x00000062c554723e */ /* 0x000fe200000000ff */
[--C-:B------:R-:W-:Y:S01]  /*5e30*/  IMAD.WIDE.U32 R96, R134, 0x10, R102.reuse ;  /* 0x0000001086607825 */ /* 0x100fe200078e0066 */
[----:B------:R-:W-:Y:S01]  /*5e40*/  F2FP.F16.F32.PACK_AB R85, R195, R106 ;  /* 0x0000006ac355723e */ /* 0x000fe200000000ff */
[----:B------:R1:W-:Y:S02]  /*5e50*/  STG.E.128 desc[UR6][R94.64], R80 ;  /* 0x000000505e007986 */ /* 0x0003e4000c101d06 */
[----:B------:R-:W-:Y:S01]  /*5e60*/  FMUL.FTZ R197, R197, R131 ;  /* 0x00000083c5c57220 */ /* 0x000fe20000410000 */
[----:B------:R-:W-:-:S04]  /*5e70*/  IMAD.WIDE.U32 R100, R133, 0x10, R102 ;  /* 0x0000001085647825 */ /* 0x000fc800078e0066 */
[-C--:B------:R-:W-:Y:S01]  /*5e80*/  FMUL.FTZ R107, R146, R131.reuse ;  /* 0x00000083926b7220 */ /* 0x080fe20000410000 */
[-C--:B------:R-:W-:Y:S01]  /*5e90*/  FMUL.FTZ R136, R151, R131.reuse ;  /* 0x0000008397887220 */ /* 0x080fe20000410000 */
[----:B------:R-:W-:Y:S01]  /*5ea0*/  FMUL.FTZ R109, R150, R131 ;  /* 0x00000083966d7220 */ /* 0x000fe20000410000 */
[----:B------:R-:W-:Y:S01]  /*5eb0*/  IMAD.WIDE.U32 R102, R132, 0x10, R102 ;  /* 0x0000001084667825 */ /* 0x000fe200078e0066 */
[----:B0-----:R-:W-:-:S03]  /*5ec0*/  F2FP.F16.F32.PACK_AB R86, R193, R108 ;  /* 0x0000006cc156723e */ /* 0x001fc600000000ff */
[----:B------:R-:W-:Y:S01]  /*5ed0*/  FMUL.FTZ R88, R98, R131 ;  /* 0x0000008362587220 */ /* 0x000fe20000410000 */
[----:B------:R-:W-:Y:S01]  /*5ee0*/  F2FP.F16.F32.PACK_AB R87, R191, R110 ;  /* 0x0000006ebf57723e */ /* 0x000fe200000000ff */
[----:B------:R-:W-:-:S04]  /*5ef0*/  IMAD.WIDE.U32 R104, R133, 0x10, R92 ;  /* 0x0000001085687825 */ /* 0x000fc800078e005c */
[-C--:B------:R-:W-:Y:S01]  /*5f00*/  FMUL.FTZ R89, R106, R131.reuse ;  /* 0x000000836a597220 */ /* 0x080fe20000410000 */
[-C--:B------:R-:W-:Y:S01]  /*5f10*/  FMUL.FTZ R90, R108, R131.reuse ;  /* 0x000000836c5a7220 */ /* 0x080fe20000410000 */
[----:B------:R-:W-:Y:S01]  /*5f20*/  FMUL.FTZ R193, R193, R131 ;  /* 0x00000083c1c17220 */ /* 0x000fe20000410000 */
[----:B------:R-:W-:-:S04]  /*5f30*/  IMAD.WIDE.U32 R134, R134, 0x10, R92 ;  /* 0x0000001086867825 */ /* 0x000fc800078e005c */
[-C--:B------:R-:W-:Y:S01]  /*5f40*/  FMUL.FTZ R91, R110, R131.reuse ;  /* 0x000000836e5b7220 */ /* 0x080fe20000410000 */
[----:B------:R-:W-:Y:S01]  /*5f50*/  FMUL.FTZ R98, R191, R131 ;  /* 0x00000083bf627220 */ /* 0x000fe20000410000 */
[----:B------:R0:W-:Y:S01]  /*5f60*/  STG.E.128 desc[UR6][R96.64], R84 ;  /* 0x0000005460007986 */ /* 0x0001e2000c101d06 */
[----:B------:R-:W-:-:S04]  /*5f70*/  IMAD.WIDE.U32 R132, R132, 0x10, R92 ;  /* 0x0000001084847825 */ /* 0x000fc800078e005c */
[-C--:B------:R-:W-:Y:S01]  /*5f80*/  FMUL.FTZ R92, R195, R131.reuse ;  /* 0x00000083c35c7220 */ /* 0x080fe20000410000 */
[----:B-1----:R-:W-:Y:S01]  /*5f90*/  F2FP.F16.F32.PACK_AB R82, R185, R142 ;  /* 0x0000008eb952723e */ /* 0x002fe200000000ff */
[-C--:B------:R-:W-:Y:S01]  /*5fa0*/  FMUL.FTZ R93, R140, R131.reuse ;  /* 0x000000838c5d7220 */ /* 0x080fe20000410000 */
[----:B------:R-:W-:Y:S01]  /*5fb0*/  F2FP.F16.F32.PACK_AB R80, R189, R138 ;  /* 0x0000008abd50723e */ /* 0x000fe200000000ff */
[CC--:B------:R-:W-:Y:S01]  /*5fc0*/  FMUL.FTZ R106, R187.reuse, R131.reuse ;  /* 0x00000083bb6a7220 */ /* 0x0c0fe20000410000 */
[----:B------:R-:W-:Y:S01]  /*5fd0*/  F2FP.F16.F32.PACK_AB R81, R187, R140 ;  /* 0x0000008cbb51723e */ /* 0x000fe200000000ff */
        /* <DEDUP_REMOVED lines=8> */
[----:B------:R-:W-:Y:S01]  /*6060*/  F2FP.F16.F32.PACK_AB R90, R193, R90 ;  /* 0x0000005ac15a723e */ /* 0x000fe200000000ff */
[-C--:B0-----:R-:W-:Y:S01]  /*6070*/  FMUL.FTZ R96, R189, R131.reuse ;  /* 0x00000083bd607220 */ /* 0x081fe20000410000 */
[-C--:B------:R-:W-:Y:S01]  /*6080*/  FMUL.FTZ R97, R148, R131.reuse ;  /* 0x0000008394617220 */ /* 0x080fe20000410000 */
[----:B------:R-:W-:Y:S01]  /*6090*/  FMUL.FTZ R131, R152, R131 ;  /* 0x0000008398837220 */ /* 0x000fe20000410000 */
[----:B------:R-:W-:Y:S02]  /*60a0*/  F2FP.F16.F32.PACK_AB R89, R92, R89 ;  /* 0x000000595c59723e */ /* 0x000fe400000000ff */
[----:B------:R-:W-:Y:S02]  /*60b0*/  F2FP.F16.F32.PACK_AB R88, R197, R88 ;  /* 0x00000058c558723e */ /* 0x000fe400000000ff */
[----:B------:R-:W-:Y:S02]  /*60c0*/  F2FP.F16.F32.PACK_AB R83, R155, R144 ;  /* 0x000000909b53723e */ /* 0x000fe400000000ff */
[----:B------:R-:W-:Y:S01]  /*60d0*/  F2FP.F16.F32.PACK_AB R95, R108, R95 ;  /* 0x0000005f6c5f723e */ /* 0x000fe200000000ff */
[----:B------:R1:W-:Y:S01]  /*60e0*/  STG.E.128 desc[UR6][R134.64], R88 ;  /* 0x0000005886007986 */ /* 0x0003e2000c101d06 */
[----:B------:R-:W-:-:S02]  /*60f0*/  F2FP.F16.F32.PACK_AB R94, R185, R94 ;  /* 0x0000005eb95e723e */ /* 0x000fc400000000ff */
[----:B------:R-:W-:Y:S01]  /*6100*/  F2FP.F16.F32.PACK_AB R93, R106, R93 ;  /* 0x0000005d6a5d723e */ /* 0x000fe200000000ff */
[----:B------:R1:W-:Y:S01]  /*6110*/  STG.E.128 desc[UR6][R100.64], R80 ;  /* 0x0000005064007986 */ /* 0x0003e2000c101d06 */
[----:B------:R-:W-:Y:S02]  /*6120*/  F2FP.F16.F32.PACK_AB R92, R96, R99 ;  /* 0x00000063605c723e */ /* 0x000fe400000000ff */
[----:B------:R-:W-:Y:S02]  /*6130*/  F2FP.F16.F32.PACK_AB R84, R153, R146 ;  /* 0x000000929954723e */ /* 0x000fe400000000ff */
[----:B------:R-:W-:Y:S01]  /*6140*/  F2FP.F16.F32.PACK_AB R85, R151, R148 ;  /* 0x000000949755723e */ /* 0x000fe200000000ff */
[----:B------:R1:W-:Y:S01]  /*6150*/  STG.E.128 desc[UR6][R104.64], R92 ;  /* 0x0000005c68007986 */ /* 0x0003e2000c101d06 */
        /* <DEDUP_REMOVED lines=8> */
.L_x_1861:
[----:B0123--:R-:W0:Y:S02]  /*61e0*/  LDC.64 R80, c[0x0][0x380] ;  /* 0x0000e000ff507b82 */ /* 0x00fe240000000a00 */
[----:B0-----:R-:W-:-:S04]  /*61f0*/  LEA R130, R80, R130, 0x2 ;  /* 0x0000008250827211 */ /* 0x001fc800078e10ff */
[----:B------:R-:W-:-:S13]  /*6200*/  ISETP.GE.AND P1, PT, R130, R81, PT ;  /* 0x000000518200720c */ /* 0x000fda0003f26270 */
[----:B------:R-:W-:Y:S05]  /*6210*/  @!P1 BRA `(.L_x_1863) ;  /* 0xffffffa000e49947 */ /* 0x000fea000383ffff */
[----:B------:R-:W-:Y:S05]  /*6220*/  BSYNC B1 ;  /* 0x0000000000017941 */ /* 0x000fea0003800000 */
.L_x_1855:
        /* <DEDUP_REMOVED lines=63> */
.L_x_1854:
[----:B------:R-:W-:Y:S05]  /*6620*/  BSYNC B0 ;  /* 0x0000000000007941 */ /* 0x000fea0003800000 */
.L_x_1853:
        /* <DEDUP_REMOVED lines=186> */
.L_x_1858:
        /* <DEDUP_REMOVED lines=8> */
.L_x_1865:
[----:B------:R-:W-:Y:S05]  /*7250*/  BSYNC B2 ;  /* 0x0000000000027941 */ /* 0x000fea0003800000 */
.L_x_1864:
        /* <DEDUP_REMOVED lines=8> */
.L_x_1866:
[----:B------:R-:W-:Y:S01]  /*72e0*/  FADD.FTZ R81, R81, R106 ;  /* 0x0000006a51517221 */ /* 0x000fe20000010000 */
[----:B------:R-:W-:-:S04]  /*72f0*/  HFMA2 R91, -RZ, RZ, 0, 1.1920928955078125e-07 ;  /* 0x00000002ff5b7431 */ /* 0x000fc800000001ff */
[----:B------:R-:W-:Y:S02]  /*7300*/  MOV R92, R81 ;  /* 0x00000051005c7202 */ /* 0x000fe40000000f00 */
[----:B------:R-:W-:-:S07]  /*7310*/  MOV R83, R90 ;  /* 0x0000005a00537202 */ /* 0x000fce0000000f00 */
[----:B------:R-:W-:Y:S05]  /*7320*/  WARPSYNC.COLLECTIVE R89, `(.L_x_1867) ;  /* 0x0000000059087348 */ /* 0x000fea0003c00000 */
[----:B------:R0:W1:Y:S02]  /*7330*/  SHFL.BFLY P3, R90, R92, R91, R94 ;  /* 0x0c00005b5c5a7389 */ /* 0x000064000006005e */
[----:B01----:R-:W-:Y:S05]  /*7340*/  ENDCOLLECTIVE ;  /* 0x000000000000791b */ /* 0x003fea0003800000 */
.L_x_1867:
[----:B------:R-:W-:-:S05]  /*7350*/  FADD.FTZ R83, R83, R104 ;  /* 0x0000006853537221 */ /* 0x000fca0000010000 */
[----:B------:R-:W-:Y:S02]  /*7360*/  MOV R92, R83 ;  /* 0x00000053005c7202 */ /* 0x000fe40000000f00 */
[----:B------:R-:W-:-:S07]  /*7370*/  MOV R82, R90 ;  /* 0x0000005a00527202 */ /* 0x000fce0000000f00 */
[----:B------:R-:W-:Y:S05]  /*7380*/  WARPSYNC.COLLECTIVE R89, `(.L_x_1868) ;  /* 0x0000000059087348 */ /* 0x000fea0003c00000 */
[----:B------:R0:W1:Y:S02]  /*7390*/  SHFL.BFLY P3, R90, R92, R91, R94 ;  /* 0x0c00005b5c5a7389 */ /* 0x000064000006005e */
[----:B01----:R-:W-:Y:S05]  /*73a0*/  ENDCOLLECTIVE ;  /* 0x000000000000791b */ /* 0x003fea0003800000 */
.L_x_1868:
[----:B------:R-:W-:Y:S01]  /*73b0*/  FADD.FTZ R82, R81, R82 ;  /* 0x0000005251527221 */ /* 0x000fe20000010000 */
[----:B------:R-:W-:-:S04]  /*73c0*/  HFMA2 R91, -RZ, RZ, 0, 2.384185791015625e-07 ;  /* 0x00000004ff5b7431 */ /* 0x000fc800000001ff */
[----:B------:R-:W-:Y:S02]  /*73d0*/  MOV R92, R82 ;  /* 0x00000052005c7202 */ /* 0x000fe40000000f00 */
[----:B------:R-:W-:-:S07]  /*73e0*/  MOV R84, R90 ;  /* 0x0000005a00547202 */ /* 0x000fce0000000f00 */
[----:B------:R-:W-:Y:S05]  /*73f0*/  WARPSYNC.COLLECTIVE R89, `(.L_x_1869) ;  /* 0x0000000059087348 */ /* 0x000fea0003c00000 */
[----:B------:R0:W1:Y:S02]  /*7400*/  SHFL.BFLY P3, R90, R92, R91, R94 ;  /* 0x0c00005b5c5a7389 */ /* 0x000064000006005e */
[----:B01----:R-:W-:Y:S05]  /*7410*/  ENDCOLLECTIVE ;  /* 0x000000000000791b */ /* 0x003fea0003800000 */
.L_x_1869:
[----:B------:R-:W-:-:S05]  /*7420*/  FADD.FTZ R84, R83, R84 ;  /* 0x0000005453547221 */ /* 0x000fca0000010000 */
[----:B------:R-:W-:Y:S02]  /*7430*/  MOV R92, R84 ;  /* 0x00000054005c7202 */ /* 0x000fe40000000f00 */
[----:B------:R-:W-:-:S07]  /*7440*/  MOV R85, R90 ;  /* 0x0000005a00557202 */ /* 0x000fce0000000f00 */
[----:B------:R-:W-:Y:S05]  /*7450*/  WARPSYNC.COLLECTIVE R89, `(.L_x_1870) ;  /* 0x0000000059087348 */ /* 0x000fea0003c00000 */
[----:B------:R0:W1:Y:S02]  /*7460*/  SHFL.BFLY P3, R90, R92, R91, R94 ;  /* 0x0c00005b5c5a7389 */ /* 0x000064000006005e */
[----:B01----:R-:W-:Y:S05]  /*7470*/  ENDCOLLECTIVE ;  /* 0x000000000000791b */ /* 0x003fea0003800000 */
.L_x_1870:
[----:B------:R-:W-:Y:S01]  /*7480*/  FADD.FTZ R85, R82, R85 ;  /* 0x0000005552557221 */ /* 0x000fe20000010000 */
[----:B------:R-:W-:-:S04]  /*7490*/  HFMA2 R91, -RZ, RZ, 0, 4.76837158203125e-07 ;  /* 0x00000008ff5b7431 */ /* 0x000fc800000001ff */
[----:B------:R-:W-:Y:S02]  /*74a0*/  MOV R92, R85 ;  /* 0x00000055005c7202 */ /* 0x000fe40000000f00 */
[----:B------:R-:W-:-:S07]  /*74b0*/  MOV R87, R90 ;  /* 0x0000005a00577202 */ /* 0x000fce0000000f00 */
[----:B------:R-:W-:Y:S05]  /*74c0*/  WARPSYNC.COLLECTIVE R89, `(.L_x_1871) ;  /* 0x0000000059087348 */ /* 0x000fea0003c00000 */
[----:B------:R0:W1:Y:S02]  /*74d0*/  SHFL.BFLY P3, R90, R92, R91, R94 ;  /* 0x0c00005b5c5a7389 */ /* 0x000064000006005e */
[----:B01----:R-:W-:Y:S05]  /*74e0*/  ENDCOLLECTIVE ;  /* 0x000000000000791b */ /* 0x003fea0003800000 */
.L_x_1871:
[----:B------:R-:W-:-:S05]  /*74f0*/  FADD.FTZ R87, R84, R87 ;  /* 0x0000005754577221 */ /* 0x000fca0000010000 */
[----:B------:R-:W-:Y:S02]  /*7500*/  MOV R92, R87 ;  /* 0x00000057005c7202 */ /* 0x000fe40000000f00 */
[----:B------:R-:W-:-:S07]  /*7510*/  MOV R86, R90 ;  /* 0x0000005a00567202 */ /* 0x000fce0000000f00 */
[----:B------:R-:W-:Y:S05]  /*7520*/  WARPSYNC.COLLECTIVE R89, `(.L_x_1872) ;  /* 0x0000000059087348 */ /* 0x000fea0003c00000 */
[----:B------:R0:W1:Y:S02]  /*7530*/  SHFL.BFLY P3, R90, R92, R91, R94 ;  /* 0x0c00005b5c5a7389 */ /* 0x000064000006005e */
[----:B01----:R-:W-:Y:S05]  /*7540*/  ENDCOLLECTIVE ;  /* 0x000000000000791b */ /* 0x003fea0003800000 */
.L_x_1872:
[----:B------:R-:W-:Y:S01]  /*7550*/  FADD.FTZ R86, R85, R86 ;  /* 0x0000005655567221 */ /* 0x000fe20000010000 */
[----:B------:R-:W-:-:S04]  /*7560*/  HFMA2 R91, -RZ, RZ, 0, 9.5367431640625e-07 ;  /* 0x00000010ff5b7431 */ /* 0x000fc800000001ff */
[----:B------:R-:W-:Y:S02]  /*7570*/  MOV R92, R86 ;  /* 0x00000056005c7202 */ /* 0x000fe40000000f00 */
[----:B------:R-:W-:-:S07]  /*7580*/  MOV R88, R90 ;  /* 0x0000005a00587202 */ /* 0x000fce0000000f00 */
[----:B------:R-:W-:Y:S05]  /*7590*/  WARPSYNC.COLLECTIVE R89, `(.L_x_1873) ;  /* 0x0000000059087348 */ /* 0x000fea0003c00000 */
[----:B------:R0:W1:Y:S02]  /*75a0*/  SHFL.BFLY P3, R90, R92, R91, R94 ;  /* 0x0c00005b5c5a7389 */ /* 0x000064000006005e */
[----:B01----:R-:W-:Y:S05]  /*75b0*/  ENDCOLLECTIVE ;  /* 0x000000000000791b */ /* 0x003fea0003800000 */
.L_x_1873:
[----:B------:R-:W-:-:S05]  /*75c0*/  FADD.FTZ R88, R87, R88 ;  /* 0x0000005857587221 */ /* 0x000fca0000010000 */
[----:B------:R-:W-:Y:S02]  /*75d0*/  MOV R92, R88 ;  /* 0x00000058005c7202 */ /* 0x000fe40000000f00 */
[----:B------:R-:W-:-:S07]  /*75e0*/  MOV R81, R90 ;  /* 0x0000005a00517202 */ /* 0x000fce0000000f00 */
[----:B------:R-:W-:Y:S05]  /*75f0*/  WARPSYNC.COLLECTIVE R89, `(.L_x_1874) ;  /* 0x0000000059087348 */ /* 0x000fea0003c00000 */
[----:B------:R0:W1:Y:S02]  /*7600*/  SHFL.BFLY P3, R90, R92, R91, R94 ;  /* 0x0c00005b5c5a7389 */ /* 0x000064000006005e */
[----:B01----:R-:W-:Y:S05]  /*7610*/  ENDCOLLECTIVE ;  /* 0x000000000000791b */ /* 0x003fea0003800000 */
.L_x_1874:
[----:B------:R-:W-:Y:S01]  /*7620*/  MOV R83, R90 ;  /* 0x0000005a00537202 */ /* 0x000fe20000000f00 */
[----:B------:R-:W-:Y:S06]  /*7630*/  BRA `(.L_x_1875) ;  /* 0xffffffbc00547947 */ /* 0x000fec000383ffff */
.L_x_1876:
        /* <DEDUP_REMOVED lines=12> */
.L_x_19967:


//--------------------- .text._ZN10layer_norm13ln_bwd_kernelINS_13Kernel_traitsI6__halfS2_S2_S2_fjLj1024ELj1ELj4ELj1ELj16ENS_18Kernel_traits_baseILj1024ES2_S2_S2_S2_fjLj128EEEEELb0ELb0ELb1ELb0EEEvNS_9BwdParamsE --------------------------
	.section	.text._ZN10layer_norm13ln_bwd_kernelINS_13Kernel_traitsI6__halfS2_S2_S2_fjLj1024ELj1ELj4ELj1ELj16ENS_18Kernel_traits_baseILj1024ES2_S2_S2_S2_fjLj128EEEEELb0ELb0ELb1ELb0EEEvNS_9BwdParamsE,"ax",@progbits
	.align	128
        .global         _ZN10layer_norm13ln_bwd_kernelINS_13Kernel_traitsI6__halfS2_S2_S2_fjLj1024ELj1ELj4ELj1ELj16ENS_18Kernel_traits_baseILj1024ES2_S2_S2_S2_fjLj128EEEEELb0ELb0ELb1ELb0EEEvNS_9BwdParamsE
        .type           _ZN10layer_norm13ln_bwd_kernelINS_13Kernel_traitsI6__halfS2_S2_S2_fjLj1024ELj1ELj4ELj1ELj16ENS_18Kernel_traits_baseILj1024ES2_S2_S2_S2_fjLj128EEEEELb0ELb0ELb1ELb0EEEvNS_9BwdParamsE,@function
        .size           _ZN10layer_norm13ln_bwd_kernelINS_13Kernel_traitsI6__halfS2_S2_S2_fjLj1024ELj1ELj4ELj1ELj16ENS_18Kernel_traits_baseILj1024ES2_S2_S2_S2_fjLj128EEEEELb0ELb0ELb1ELb0EEEvNS_9BwdParamsE,(.L_x_19968 - _ZN10layer_norm13ln_bwd_kernelINS_13Kernel_traitsI6__halfS2_S2_S2_fjLj1024ELj1ELj4ELj1ELj16ENS_18Kernel_traits_baseILj1024ES2_S2_S2_S2_fjLj128EEEEELb0ELb0ELb1ELb0EEEvNS_9BwdParamsE)
        .other          _ZN10layer_norm13ln_bwd_kernelINS_13Kernel_traitsI6__halfS2_S2_S2_fjLj1024ELj1ELj4ELj1ELj16ENS_18Kernel_traits_baseILj1024ES2_S2_S2_S2_fjLj128EEEEELb0ELb0ELb1ELb0EEEvNS_9BwdParamsE,@"STO_CUDA_ENTRY STV_DEFAULT"
_ZN10layer_norm13ln_bwd_kernelINS_13Kernel_traitsI6__halfS2_S2_S2_fjLj1024ELj1ELj4ELj1ELj16ENS_18Kernel_traits_baseILj1024ES2_S2_S2_S2_fjLj128EEEEELb0ELb0ELb1ELb0EEEvNS_9BwdParamsE:
.text._ZN10layer_norm13ln_bwd_kernelINS_13Kernel_traitsI6__halfS2_S2_S2_fjLj1024ELj1ELj4ELj1ELj16ENS_18Kernel_traits_baseILj1024ES2_S2_S2_S2_fjLj128EEEEELb0ELb0ELb1ELb0EEEvNS_9BwdParamsE:
        /* <DEDUP_REMOVED lines=30> */
[----:B------:R-:W5:Y:S01]  /*01e0*/  @P0 LDG.E.128 R120, desc[UR6][R4.64] ;  /* 0x0000000604780981 */ /* 0x000f62000c1e1d00 */
[C---:B---3--:R-:W-:Y:S01]  /*01f0*/  @P1 IMAD.WIDE.U32 R8, R3.reuse, 0x10, R6 ;  /* 0x0000001003081825 */ /* 0x048fe200078e0006 */
[----:B------:R-:W-:Y:S01]  /*0200*/  @P1 IADD3 R3, PT, PT, R3, 0x20, RZ ;  /* 0x0000002003031810 */ /* 0x000fe20007ffe0ff */
[----:B------:R-:W2:Y:S01]  /*0210*/  S2UR UR4, SR_CTAID.X ;  /* 0x00000000000479c3 */ /* 0x000ea20000002500 */
[----:B------:R-:W-:Y:S01]  /*0220*/  BSSY B1, `(.L_x_1877) ;  /* 0x00006e8000017945 */ /* 0x000fe20003800000 */
[----:B------:R-:W-:Y:S01]  /*0230*/  CS2R R68, SRZ ;  /* 0x0000000000447805 */ /* 0x000fe2000001ff00 */
[----:B------:R3:W5:Y:S01]  /*0240*/  @P1 LDG.E.128 R80, desc[UR6][R8.64] ;  /* 0x0000000608501981 */ /* 0x000762000c1e1d00 */
[C---:B----4-:R-:W-:Y:S01]  /*0250*/  @P2 IMAD.WIDE.U32 R10, R3.reuse, 0x10, R10 ;  /* 0x00000010030a2825 */ /* 0x050fe200078e000a */
[----:B------:R-:W-:-:S02]  /*0260*/  @P2 IADD3 R3, PT, PT, R3, 0x20, RZ ;  /* 0x0000002003032810 */ /* 0x000fc40007ffe0ff */
[----:B------:R-:W-:Y:S02]  /*0270*/  CS2R R70, SRZ ;  /* 0x0000000000467805 */ /* 0x000fe4000001ff00 */
[----:B------:R-:W-:Y:S02]  /*0280*/  CS2R R64, SRZ ;  /* 0x0000000000407805 */ /* 0x000fe4000001ff00 */
[----:B------:R-:W-:Y:S01]  /*0290*/  CS2R R66, SRZ ;  /* 0x0000000000427805 */ /* 0x000fe2000001ff00 */
[----:B------:R4:W5:Y:S01]  /*02a0*/  @P2 LDG.E.128 R76, desc[UR6][R10.64] ;  /* 0x000000060a4c2981 */ /* 0x000962000c1e1d00 */
[----:B-1----:R-:W-:-:S05]  /*02b0*/  @P3 IMAD.WIDE.U32 R6, R3, 0x10, R12 ;  /* 0x0000001003063825 */ /* 0x002fca00078e000c */
[----:B------:R1:W5:Y:S01]  /*02c0*/  @P3 LDG.E.128 R72, desc[UR6][R6.64] ;  /* 0x0000000606483981 */ /* 0x000362000c1e1d00 */
        /* <DEDUP_REMOVED lines=29> */
[----:B---3--:R-:W-:Y:S02]  /*04a0*/  CS2R R8, SRZ ;  /* 0x0000000000087805 */ /* 0x008fe4000001ff00 */
[----:B----4-:R-:W-:Y:S01]  /*04b0*/  CS2R R10, SRZ ;  /* 0x00000000000a7805 */ /* 0x010fe2000001ff00 */
[----:B01----:R-:W-:Y:S06]  /*04c0*/  @P0 BRA `(.L_x_1878) ;  /* 0x0000006800f40947 */ /* 0x003fec0003800000 */
        /* <DEDUP_REMOVED lines=32> */
.L_x_1917:
[----:B------:R-:W0:Y:S08]  /*06d0*/  LDC.64 R106, c[0x0][0x3f8] ;  /* 0x0000fe00ff6a7b82 */ /* 0x000e300000000a00 */
[----:B------:R-:W1:Y:S08]  /*06e0*/  LDC.64 R104, c[0x0][0x3c8] ;  /* 0x0000f200ff687b82 */ /* 0x000e700000000a00 */
[----:B------:R-:W2:Y:S01]  /*06f0*/  LDC.64 R110, c[0x0][0x3f0] ;  /* 0x0000fc00ff6e7b82 */ /* 0x000ea20000000a00 */
[----:B0-----:R-:W-:-:S05]  /*0700*/  IMAD.WIDE R106, R113, 0x4, R106 ;  /* 0x00000004716a7825 */ /* 0x001fca00078e026a */
[----:B------:R-:W3:Y:S01]  /*0710*/  LDG.E R114, desc[UR6][R106.64] ;  /* 0x000000066a727981 */ /* 0x000ee2000c1e1900 */
[----:B-1----:R-:W-:-:S05]  /*0720*/  IMAD.WIDE R104, R113, 0x4, R104 ;  /* 0x0000000471687825 */ /* 0x002fca00078e0268 */
[----:B-----5:R0:W5:Y:S01]  /*0730*/  LDG.E R112, desc[UR6][R104.64] ;  /* 0x0000000668707981 */ /* 0x020162000c1e1900 */
[----:B--2---:R-:W-:-:S05]  /*0740*/  IMAD.WIDE R110, R113, 0x4, R110 ;  /* 0x00000004716e7825 */ /* 0x004fca00078e026e */
[----:B------:R0:W5:Y:S01]  /*0750*/  LDG.E R181, desc[UR6][R110.64] ;  /* 0x000000066eb57981 */ /* 0x000162000c1e1900 */
[----:B------:R-:W-:Y:S01]  /*0760*/  BSSY.RECONVERGENT B0, `(.L_x_1879) ;  /* 0x00001b5000007945 */ /* 0x000fe20003800200 */
[----:B------:R-:W-:Y:S01]  /*0770*/  HFMA2 R185, -RZ, RZ, 0, 0 ;  /* 0x00000000ffb97431 */ /* 0x000fe200000001ff */
[----:B------:R-:W-:Y:S02]  /*0780*/  MOV R188, RZ ;  /* 0x000000ff00bc7202 */ /* 0x000fe40000000f00 */
        /* <DEDUP_REMOVED lines=9> */
[C---:B------:R-:W-:Y:S01]  /*0820*/  ISETP.GE.U32.AND P5, PT, R2.reuse, 0x20, PT ;  /* 0x000000200200780c */ /* 0x040fe20003fa6070 */
[-C--:B------:R-:W-:Y:S01]  /*0830*/  IMAD R106, R113, R0.reuse, RZ ;  /* 0x00000000716a7224 */ /* 0x080fe200078e02ff */
[----:B------:R-:W-:Y:S01]  /*0840*/  ISETP.NE.AND P0, PT, RZ, UR8, PT ;  /* 0x00000008ff007c0c */ /* 0x000fe2000bf05270 */
[----:B------:R-:W-:Y:S01]  /*0850*/  IMAD R109, R107, R0, RZ ;  /* 0x000000006b6d7224 */ /* 0x000fe200078e02ff */
[----:B------:R-:W-:Y:S02]  /*0860*/  ISETP.GE.U32.AND P4, PT, R2, 0x40, PT ;  /* 0x000000400200780c */ /* 0x000fe40003f86070 */
[----:B------:R-:W-:-:S02]  /*0870*/  SHF.R.S32.HI R107, RZ, 0x1f, R106 ;  /* 0x0000001fff6b7819 */ /* 0x000fc4000001146a */
[----:B------:R-:W-:Y:S02]  /*0880*/  SHF.R.S32.HI R110, RZ, 0x1f, R109 ;  /* 0x0000001fff6e7819 */ /* 0x000fe4000001146d */
[----:B------:R-:W-:Y:S02]  /*0890*/  LEA.HI R107, R107, R106, RZ, 0x3 ;  /* 0x0000006a6b6b7211 */ /* 0x000fe400078f18ff */
[----:B------:R-:W-:Y:S02]  /*08a0*/  LEA.HI R109, R110, R109, RZ, 0x3 ;  /* 0x0000006d6e6d7211 */ /* 0x000fe400078f18ff */
[----:B------:R-:W-:Y:S02]  /*08b0*/  LEA.HI.SX32 R183, R107, R108, 0x1d ;  /* 0x0000006c6bb77211 */ /* 0x000fe400078feaff */
[C---:B------:R-:W-:Y:S02]  /*08c0*/  ISETP.GE.U32.AND P3, PT, R2.reuse, 0x60, PT ;  /* 0x000000600200780c */ /* 0x040fe40003f66070 */
[----:B------:R-:W-:-:S02]  /*08d0*/  ISETP.GE.U32.AND P2, PT, R2, 0x80, PT ;  /* 0x000000800200780c */ /* 0x000fc40003f46070 */
[----:B------:R-:W-:Y:S02]  /*08e0*/  LEA.HI.SX32 R187, R109, R108, 0x1d ;  /* 0x0000006c6dbb7211 */ /* 0x000fe400078feaff */
[----:B------:R-:W-:Y:S02]  /*08f0*/  MOV R185, RZ ;  /* 0x000000ff00b97202 */ /* 0x000fe40000000f00 */
[----:B------:R-:W-:Y:S02]  /*0900*/  MOV R188, RZ ;  /* 0x000000ff00bc7202 */ /* 0x000fe40000000f00 */
        /* <DEDUP_REMOVED lines=12> */
[----:B------:R-:W-:Y:S02]  /*09d0*/  HADD2.F32 R124, -RZ, R121.H0_H0 ;  /* 0x20000079ff7c7230 */ /* 0x000fe40000004100 */
[----:B0-----:R-:W-:-:S05]  /*09e0*/  @P0 IMAD.WIDE.U32 R116, R186, 0x10, R116 ;  /* 0x00000010ba740825 */ /* 0x001fca00078e0074 */
[----:B------:R0:W5:Y:S01]  /*09f0*/  @P0 LDG.E.128 R4, desc[UR6][R116.64] ;  /* 0x0000000674040981 */ /* 0x000162000c1e1d00 */
[----:B------:R-:W-:Y:S02]  /*0a00*/  IADD3 R187, PT, PT, R187, 0x20, RZ ;  /* 0x00000020bbbb7810 */ /* 0x000fe40007ffe0ff */
[----:B------:R-:W-:Y:S01]  /*0a10*/  IADD3 R186, PT, PT, R186, 0x20, RZ ;  /* 0x00000020baba7810 */ /* 0x000fe20007ffe0ff */
[--C-:B--2---:R-:W-:Y:S02]  /*0a20*/  HADD2.F32 R125, -RZ, R105.reuse.H1_H1 ;  /* 0x30000069ff7d7230 */ /* 0x104fe40000004100 */
[--C-:B------:R-:W-:Y:S02]  /*0a30*/  HADD2.F32 R3, -RZ, R104.reuse.H0_H0 ;  /* 0x20000068ff037230 */ /* 0x100fe40000004100 */
[----:B------:R-:W-:Y:S02]  /*0a40*/  HADD2.F32 R115, -RZ, R104.H1_H1 ;  /* 0x30000068ff737230 */ /* 0x000fe40000004100 */
[----:B------:R-:W-:Y:S01]  /*0a50*/  FADD.FTZ R125, -R184, R125 ;  /* 0x0000007db87d7221 */ /* 0x000fe20000010100 */
[----:B------:R-:W-:-:S02]  /*0a60*/  HADD2.F32 R119, -RZ, R105.H0_H0 ;  /* 0x20000069ff777230 */ /* 0x000fc40000004100 */
[----:B------:R-:W-:Y:S01]  /*0a70*/  FADD.FTZ R3, -R184, R3 ;  /* 0x00000003b8037221 */ /* 0x000fe20000010100 */
[----:B------:R-:W-:Y:S02]  /*0a80*/  HADD2.F32 R104, -RZ, R120.H0_H0 ;  /* 0x20000078ff687230 */ /* 0x000fe40000004100 */
[----:B-----5:R-:W-:Y:S01]  /*0a90*/  FMUL.FTZ R126, R112, R125 ;  /* 0x0000007d707e7220 */ /* 0x020fe20000410000 */
[----:B---3--:R-:W-:Y:S02]  /*0aa0*/  HADD2.F32 R105, -RZ, R108.H0_H0 ;  /* 0x2000006cff697230 */ /* 0x008fe40000004100 */
[C---:B0-----:R-:W-:Y:S01]  /*0ab0*/  FADD.FTZ R117, -R184.reuse, R119 ;  /* 0x00000077b8757221 */ /* 0x041fe20000010100 */
[--C-:B------:R-:W-:Y:S02]  /*0ac0*/  HADD2.F32 R131, -RZ, R107.reuse.H0_H0 ;  /* 0x2000006bff837230 */ /* 0x100fe40000004100 */
[----:B------:R-:W-:Y:S01]  /*0ad0*/  FADD.FTZ R115, -R184, R115 ;  /* 0x00000073b8737221 */ /* 0x000fe20000010100 */
[----:B------:R-:W-:-:S02]  /*0ae0*/  HADD2.F32 R185, -RZ, R107.H1_H1 ;  /* 0x3000006bffb97230 */ /* 0x000fc40000004100 */
[----:B------:R-:W-:Y:S01]  /*0af0*/  FMUL.FTZ R116, R104, R105 ;  /* 0x0000006968747220 */ /* 0x000fe20000410000 */
[--C-:B------:R-:W-:Y:S02]  /*0b00*/  HADD2.F32 R107, -RZ, R109.reuse.H0_H0 ;  /* 0x2000006dff6b7230 */ /* 0x100fe40000004100 */
[C---:B------:R-:W-:Y:S01]  /*0b10*/  FMUL.FTZ R3, R112.reuse, R3 ;  /* 0x0000000370037220 */ /* 0x040fe20000410000 */
[----:B------:R-:W-:Y:S02]  /*0b20*/  HADD2.F32 R128, -RZ, R109.H1_H1 ;  /* 0x3000006dff807230 */ /* 0x000fe40000004100 */
[C---:B------:R-:W-:Y:S01]  /*0b30*/  FMUL.FTZ R118, R112.reuse, R115 ;  /* 0x0000007370767220 */ /* 0x040fe20000410000 */
[----:B------:R-:W-:Y:S02]  /*0b40*/  HADD2.F32 R119, -RZ, R121.H1_H1 ;  /* 0x30000079ff777230 */ /* 0x000fe40000004100 */
[----:B------:R-:W-:Y:S01]  /*0b50*/  FMUL.FTZ R117, R112, R117 ;  /* 0x0000007570757220 */ /* 0x000fe20000410000 */
[----:B------:R-:W-:-:S02]  /*0b60*/  HADD2.F32 R127, -RZ, R106.H0_H0 ;  /* 0x2000006aff7f7230 */ /* 0x000fc40000004100 */
[----:B------:R-:W-:Y:S01]  /*0b70*/  FADD.FTZ R39, R39, R128 ;  /* 0x0000008027277221 */ /* 0x000fe20000010000 */
[----:B------:R-:W-:Y:S02]  /*0b80*/  HADD2.F32 R129, -RZ, R106.H1_H1 ;  /* 0x3000006aff817230 */ /* 0x000fe40000004100 */
[-C--:B------:R-:W-:Y:S01]  /*0b90*/  FMUL.FTZ R119, R119, R128.reuse ;  /* 0x0000008077777220 */ /* 0x080fe20000410000 */
[----:B------:R-:W-:Y:S02]  /*0ba0*/  HADD2.F32 R109, -RZ, R110.H0_H0 ;  /* 0x2000006eff6d7230 */ /* 0x000fe40000004100 */
[----:B------:R-:W-:Y:S01]  /*0bb0*/  FFMA.FTZ R71, R126, R128, R71 ;  /* 0x000000807e477223 */ /* 0x000fe20000010047 */
[----:B------:R-:W-:Y:S02]  /*0bc0*/  HADD2.F32 R104, -RZ, R122.H0_H0 ;  /* 0x2000007aff687230 */ /* 0x000fe40000004100 */
[----:B------:R-:W-:Y:S01]  /*0bd0*/  FADD.FTZ R36, R36, R105 ;  /* 0x0000006924247221 */ /* 0x000fe20000010000 */
[----:B------:R-:W-:-:S02]  /*0be0*/  HADD2.F32 R108, -RZ, R108.H1_H1 ;  /* 0x3000006cff6c7230 */ /* 0x000fc40000004100 */
[C---:B------:R-:W-:Y:S01]  /*0bf0*/  FFMA.FTZ R68, R3.reuse, R105, R68 ;  /* 0x0000006903447223 */ /* 0x040fe20000010044 */
[----:B------:R-:W-:Y:S02]  /*0c00*/  HADD2.F32 R106, -RZ, R120.H1_H1 ;  /* 0x30000078ff6a7230 */ /* 0x000fe40000004100 */
[----:B------:R-:W-:Y:S01]  /*0c10*/  FMUL.FTZ R128, R104, R109 ;  /* 0x0000006d68807220 */ /* 0x000fe20000410000 */
[----:B------:R-:W-:Y:S01]  /*0c20*/  FADD.FTZ R104, RZ, R116 ;  /* 0x00000074ff687221 */ /* 0x000fe20000010000 */
[----:B------:R-:W-:Y:S01]  /*0c30*/  FFMA.FTZ R105, R3, R116, RZ ;  /* 0x0000007403697223 */ /* 0x000fe200000100ff */
[-C--:B------:R-:W-:Y:S01]  /*0c40*/  FMUL.FTZ R124, R124, R107.reuse ;  /* 0x0000006b7c7c7220 */ /* 0x080fe20000410000 */
[----:B------:R-:W-:Y:S01]  /*0c50*/  FMUL.FTZ R115, R106, R108 ;  /* 0x0000006c6a737220 */ /* 0x000fe20000410000 */
[----:B------:R-:W-:Y:S01]  /*0c60*/  FADD.FTZ R38, R38, R107 ;  /* 0x0000006b26267221 */ /* 0x000fe20000010000 */
[----:B------:R-:W-:Y:S01]  /*0c70*/  FFMA.FTZ R70, R117, R107, R70 ;  /* 0x0000006b75467223 */ /* 0x000fe20000010046 */
[----:B------:R-:W-:Y:S01]  /*0c80*/  FADD.FTZ R125, -R184, R127 ;  /* 0x0000007fb87d7221 */ /* 0x000fe20000010100 */
[----:B------:R-:W-:Y:S01]  /*0c90*/  FADD.FTZ R107, R104, R115 ;  /* 0x00000073686b7221 */ /* 0x000fe20000010000 */
[----:B------:R-:W-:Y:S01]  /*0ca0*/  FFMA.FTZ R104, R118, R115, R105 ;  /* 0x0000007376687223 */ /* 0x000fe20000010069 */
[----:B------:R-:W-:Y:S01]  /*0cb0*/  FADD.FTZ R129, -R184, R129 ;  /* 0x00000081b8817221 */ /* 0x000fe20000010100 */
[----:B------:R-:W-:-:S02]  /*0cc0*/  HADD2.F32 R110, -RZ, R110.H1_H1 ;  /* 0x3000006eff6e7230 */ /* 0x000fc40000004100 */
[----:B------:R-:W-:Y:S01]  /*0cd0*/  FADD.FTZ R106, R107, R124 ;  /* 0x0000007c6b6a7221 */ /* 0x000fe20000010000 */
[----:B------:R-:W-:Y:S01]  /*0ce0*/  FFMA.FTZ R105, R117, R124, R104 ;  /* 0x0000007c75697223 */ /* 0x000fe20000010068 */
[----:B------:R-:W-:Y:S02]  /*0cf0*/  HADD2.F32 R127, -RZ, R122.H1_H1 ;  /* 0x3000007aff7f7230 */ /* 0x000fe40000004100 */
[----:B------:R-:W-:Y:S01]  /*0d00*/  FMUL.FTZ R125, R112, R125 ;  /* 0x0000007d707d7220 */ /* 0x000fe20000410000 */
[----:B------:R-:W-:Y:S01]  /*0d10*/  FADD.FTZ R107, R106, R119 ;  /* 0x000000776a6b7221 */ /* 0x000fe20000010000 */
[----:B------:R-:W-:Y:S01]  /*0d20*/  FFMA.FTZ R104, R126, R119, R105 ;  /* 0x000000777e687223 */ /* 0x000fe20000010069 */
[----:B------:R-:W-:Y:S01]  /*0d30*/  FMUL.FTZ R130, R112, R129 ;  /* 0x0000008170827220 */ /* 0x000fe20000410000 */
[----:B------:R-:W-:Y:S02]  /*0d40*/  HADD2.F32 R132, -RZ, R111.H0_H0 ;  /* 0x2000006fff847230 */ /* 0x000fe40000004100 */
[----:B------:R-:W-:Y:S01]  /*0d50*/  FADD.FTZ R131, -R184, R131 ;  /* 0x00000083b8837221 */ /* 0x000fe20000010100 */
[----:B------:R-:W-:-:S02]  /*0d60*/  HADD2.F32 R129, -RZ, R123.H0_H0 ;  /* 0x2000007bff817230 */ /* 0x000fc40000004100 */
[----:B------:R-:W-:Y:S01]  /*0d70*/  FMUL.FTZ R127, R127, R110 ;  /* 0x0000006e7f7f7220 */ /* 0x000fe20000410000 */
[----:B------:R-:W-:Y:S01]  /*0d80*/  FADD.FTZ R106, R107, R128 ;  /* 0x000000806b6a7221 */ /* 0x000fe20000010000 */
[----:B------:R-:W-:Y:S01]  /*0d90*/  FFMA.FTZ R105, R125, R128, R104 ;  /* 0x000000807d697223 */ /* 0x000fe20000010068 */
[----:B------:R-:W-:Y:S01]  /*0da0*/  FADD.FTZ R37, R37, R108 ;  /* 0x0000006c25257221 */ /* 0x000fe20000010000 */
[----:B------:R-:W-:Y:S01]  /*0db0*/  FFMA.FTZ R69, R118, R108, R69 ;  /* 0x0000006c76457223 */ /* 0x000fe20000010045 */
[----:B------:R-:W-:Y:S02]  /*0dc0*/  HADD2.F32 R111, -RZ, R111.H1_H1 ;  /* 0x3000006fff6f7230 */ /* 0x000fe40000004100 */
[----:B------:R-:W-:Y:S01]  /*0dd0*/  FMUL.FTZ R131, R112, R131 ;  /* 0x0000008370837220 */ /* 0x000fe20000410000 */
[----:B------:R-:W-:Y:S02]  /*0de0*/  HADD2.F32 R108, -RZ, R123.H1_H1 ;  /* 0x3000007bff6c7230 */ /* 0x000fe40000004100 */
[----:B------:R-:W-:Y:S01]  /*0df0*/  FADD.FTZ R185, -R184, R185 ;  /* 0x000000b9b8b97221 */ /* 0x000fe20000010100 */
[-C--:B------:R-:W-:Y:S01]  /*0e00*/  FMUL.FTZ R129, R129, R132.reuse ;  /* 0x0000008481817220 */ /* 0x080fe20000410000 */
[----:B------:R-:W-:Y:S01]  /*0e10*/  FADD.FTZ R106, R106, R127 ;  /* 0x0000007f6a6a7221 */ /* 0x000fe20000010000 */
[----:B------:R-:W-:Y:S01]  /*0e20*/  FFMA.FTZ R104, R130, R127, R105 ;  /* 0x0000007f82687223 */ /* 0x000fe20000010069 */
[----:B------:R-:W-:Y:S01]  /*0e30*/  FADD.FTZ R34, R34, R132 ;  /* 0x0000008422227221 */ /* 0x000fe20000010000 */
[C---:B------:R-:W-:Y:S01]  /*0e40*/  FFMA.FTZ R66, R131.reuse, R132, R66 ;  /* 0x0000008483427223 */ /* 0x040fe20000010042 */
        /* <DEDUP_REMOVED lines=12> */
.L_x_1882:
[----:B------:R-:W-:Y:S05]  /*0f10*/  BSYNC.RECONVERGENT B2 ;  /* 0x0000000000027941 */ /* 0x000fea0003800200 */
.L_x_1881:
        /* <DEDUP_REMOVED lines=11> */
[----:B------:R-:W-:Y:S02]  /*0fd0*/  HADD2.F32 R135, -RZ, R80.H1_H1 ;  /* 0x30000050ff877230 */ /* 0x000fe40000004100 */
[----:B------:R-:W-:Y:S02]  /*0fe0*/  HADD2.F32 R140, -RZ, R81.H0_H0 ;  /* 0x20000051ff8c7230 */ /* 0x000fe40000004100 */
[----:B------:R-:W-:Y:S02]  /*0ff0*/  HADD2.F32 R144, -RZ, R82.H0_H0 ;  /* 0x20000052ff907230 */ /* 0x000fe40000004100 */
[----:B0-----:R-:W-:-:S05]  /*1000*/  @P0 IMAD.WIDE.U32 R136, R186, 0x10, R136 ;  /* 0x00000010ba880825 */ /* 0x001fca00078e0088 */
[----:B------:R0:W5:Y:S01]  /*1010*/  @P0 LDG.E.128 R84, desc[UR6][R136.64] ;  /* 0x0000000688540981 */ /* 0x000162000c1e1d00 */
[----:B------:R-:W-:Y:S02]  /*1020*/  IADD3 R187, PT, PT, R187, 0x20, RZ ;  /* 0x00000020bbbb7810 */ /* 0x000fe40007ffe0ff */
[----:B------:R-:W-:Y:S01]  /*1030*/  IADD3 R186, PT, PT, R186, 0x20, RZ ;  /* 0x00000020baba7810 */ /* 0x000fe20007ffe0ff */
[--C-:B--2---:R-:W-:Y:S02]  /*1040*/  HADD2.F32 R133, -RZ, R104.reuse.H0_H0 ;  /* 0x20000068ff857230 */ /* 0x104fe40000004100 */
[----:B------:R-:W-:Y:S02]  /*1050*/  HADD2.F32 R139, -RZ, R104.H1_H1 ;  /* 0x30000068ff8b7230 */ /* 0x000fe40000004100 */
[--C-:B------:R-:W-:Y:S02]  /*1060*/  HADD2.F32 R141, -RZ, R105.reuse.H0_H0 ;  /* 0x20000069ff8d7230 */ /* 0x100fe40000004100 */
[----:B------:R-:W-:Y:S01]  /*1070*/  FADD.FTZ R133, -R184, R133 ;  /* 0x00000085b8857221 */ /* 0x000fe20000010100 */
[----:B------:R-:W-:-:S02]  /*1080*/  HADD2.F32 R143, -RZ, R105.H1_H1 ;  /* 0x30000069ff8f7230 */ /* 0x000fc40000004100 */
[C---:B------:R-:W-:Y:S01]  /*1090*/  FADD.FTZ R139, -R184.reuse, R139 ;  /* 0x0000008bb88b7221 */ /* 0x040fe20000010100 */
[----:B------:R-:W-:Y:S02]  /*10a0*/  HADD2.F32 R104, -RZ, R80.H0_H0 ;  /* 0x20000050ff687230 */ /* 0x000fe40000004100 */
[----:B0-----:R-:W-:Y:S01]  /*10b0*/  FADD.FTZ R137, -R184, R141 ;  /* 0x0000008db8897221 */ /* 0x001fe20000010100 */
[--C-:B---3--:R-:W-:Y:S02]  /*10c0*/  HADD2.F32 R105, -RZ, R108.reuse.H0_H0 ;  /* 0x2000006cff697230 */ /* 0x108fe40000004100 */
[C---:B-----5:R-:W-:Y:S01]  /*10d0*/  FMUL.FTZ R133, R112.reuse, R133 ;  /* 0x0000008570857220 */ /* 0x060fe20000410000 */
[----:B------:R-:W-:Y:S02]  /*10e0*/  HADD2.F32 R108, -RZ, R108.H1_H1 ;  /* 0x3000006cff6c7230 */ /* 0x000fe40000004100 */
[----:B------:R-:W-:Y:S01]  /*10f0*/  FMUL.FTZ R137, R112, R137 ;  /* 0x0000008970897220 */ /* 0x000fe20000410000 */
[----:B------:R-:W-:-:S02]  /*1100*/  HADD2.F32 R189, -RZ, R107.H0_H0 ;  /* 0x2000006bffbd7230 */ /* 0x000fc40000004100 */
[-C--:B------:R-:W-:Y:S01]  /*1110*/  FMUL.FTZ R136, R104, R105.reuse ;  /* 0x0000006968887220 */ /* 0x080fe20000410000 */
[----:B------:R-:W-:Y:S02]  /*1120*/  HADD2.F32 R191, -RZ, R107.H1_H1 ;  /* 0x3000006bffbf7230 */ /* 0x000fe40000004100 */
[----:B------:R-:W-:Y:S01]  /*1130*/  FADD.FTZ R28, R28, R105 ;  /* 0x000000691c1c7221 */ /* 0x000fe20000010000 */
[----:B------:R-:W-:Y:S02]  /*1140*/  HADD2.F32 R107, -RZ, R109.H0_H0 ;  /* 0x2000006dff6b7230 */ /* 0x000fe40000004100 */
[----:B------:R-:W-:Y:S01]  /*1150*/  FFMA.FTZ R60, R133, R105, R60 ;  /* 0x00000069853c7223 */ /* 0x000fe2000001003c */
[----:B------:R-:W-:Y:S01]  /*1160*/  FMUL.FTZ R135, R135, R108 ;  /* 0x0000006c87877220 */ /* 0x000fe20000410000 */
[----:B------:R-:W-:Y:S01]  /*1170*/  FADD.FTZ R143, -R184, R143 ;  /* 0x0000008fb88f7221 */ /* 0x000fe20000010100 */
[----:B------:R-:W-:Y:S01]  /*1180*/  FADD.FTZ R104, R185, R136 ;  /* 0x00000088b9687221 */ /* 0x000fe20000010000 */
[----:B------:R-:W-:Y:S01]  /*1190*/  FMUL.FTZ R138, R112, R139 ;  /* 0x0000008b708a7220 */ /* 0x000fe20000410000 */
[----:B------:R-:W-:Y:S01]  /*11a0*/  FFMA.FTZ R105, R133, R136, R188 ;  /* 0x0000008885697223 */ /* 0x000fe200000100bc */
[----:B------:R-:W-:-:S02]  /*11b0*/  HADD2.F32 R145, -RZ, R106.H0_H0 ;  /* 0x2000006aff917230 */ /* 0x000fc40000004100 */
[-C--:B------:R-:W-:Y:S01]  /*11c0*/  FMUL.FTZ R140, R140, R107.reuse ;  /* 0x0000006b8c8c7220 */ /* 0x080fe20000410000 */
[----:B------:R-:W-:Y:S02]  /*11d0*/  HADD2.F32 R147, -RZ, R106.H1_H1 ;  /* 0x3000006aff937230 */ /* 0x000fe40000004100 */
[----:B------:R-:W-:Y:S01]  /*11e0*/  FADD.FTZ R30, R30, R107 ;  /* 0x0000006b1e1e7221 */ /* 0x000fe20000010000 */
[----:B------:R-:W-:Y:S02]  /*11f0*/  HADD2.F32 R106, -RZ, R109.H1_H1 ;  /* 0x3000006dff6a7230 */ /* 0x000fe40000004100 */
[----:B------:R-:W-:Y:S01]  /*1200*/  FFMA.FTZ R62, R137, R107, R62 ;  /* 0x0000006b893e7223 */ /* 0x000fe2000001003e */
[----:B------:R-:W-:Y:S02]  /*1210*/  HADD2.F32 R139, -RZ, R81.H1_H1 ;  /* 0x30000051ff8b7230 */ /* 0x000fe40000004100 */
[----:B------:R-:W-:Y:S01]  /*1220*/  FMUL.FTZ R142, R112, R143 ;  /* 0x0000008f708e7220 */ /* 0x000fe20000410000 */
[----:B------:R-:W-:Y:S01]  /*1230*/  FADD.FTZ R107, R104, R135 ;  /* 0x00000087686b7221 */ /* 0x000fe20000010000 */
[----:B------:R-:W-:Y:S01]  /*1240*/  FFMA.FTZ R104, R138, R135, R105 ;  /* 0x000000878a687223 */ /* 0x000fe20000010069 */
[----:B------:R-:W-:-:S02]  /*1250*/  HADD2.F32 R109, -RZ, R110.H0_H0 ;  /* 0x2000006eff6d7230 */ /* 0x000fc40000004100 */
[-C--:B------:R-:W-:Y:S01]  /*1260*/  FMUL.FTZ R139, R139, R106.reuse ;  /* 0x0000006a8b8b7220 */ /* 0x080fe20000410000 */
[----:B------:R-:W-:Y:S01]  /*1270*/  FADD.FTZ R31, R31, R106 ;  /* 0x0000006a1f1f7221 */ /* 0x000fe20000010000 */
[----:B------:R-:W-:Y:S01]  /*1280*/  FFMA.FTZ R63, R142, R106, R63 ;  /* 0x0000006a8e3f7223 */ /* 0x000fe2000001003f */
[C---:B------:R-:W-:Y:S01]  /*1290*/  FADD.FTZ R141, -R184.reuse, R145 ;  /* 0x00000091b88d7221 */ /* 0x040fe20000010100 */
[----:B------:R-:W-:Y:S01]  /*12a0*/  FADD.FTZ R106, R107, R140 ;  /* 0x0000008c6b6a7221 */ /* 0x000fe20000010000 */
[----:B------:R-:W-:Y:S01]  /*12b0*/  FFMA.FTZ R105, R137, R140, R104 ;  /* 0x0000008c89697223 */ /* 0x000fe20000010068 */
[----:B------:R-:W-:Y:S01]  /*12c0*/  FADD.FTZ R147, -R184, R147 ;  /* 0x00000093b8937221 */ /* 0x000fe20000010100 */
[----:B------:R-:W-:Y:S02]  /*12d0*/  HADD2.F32 R110, -RZ, R110.H1_H1 ;  /* 0x3000006eff6e7230 */ /* 0x000fe40000004100 */
[----:B------:R-:W-:Y:S01]  /*12e0*/  FMUL.FTZ R141, R112, R141 ;  /* 0x0000008d708d7220 */ /* 0x000fe20000410000 */
[----:B------:R-:W-:-:S02]  /*12f0*/  HADD2.F32 R143, -RZ, R82.H1_H1 ;  /* 0x30000052ff8f7230 */ /* 0x000fc40000004100 */
[----:B------:R-:W-:Y:S01]  /*1300*/  FMUL.FTZ R144, R144, R109 ;  /* 0x0000006d90907220 */ /* 0x000fe20000410000 */
[----:B------:R-:W-:Y:S01]  /*1310*/  FADD.FTZ R107, R106, R139 ;  /* 0x0000008b6a6b7221 */ /* 0x000fe20000010000 */
[----:B------:R-:W-:Y:S01]  /*1320*/  FFMA.FTZ R104, R142, R139, R105 ;  /* 0x0000008b8e687223 */ /* 0x000fe20000010069 */
[----:B------:R-:W-:Y:S01]  /*1330*/  FMUL.FTZ R146, R112, R147 ;  /* 0x0000009370927220 */ /* 0x000fe20000410000 */
[----:B------:R-:W-:Y:S02]  /*1340*/  HADD2.F32 R148, -RZ, R111.H0_H0 ;  /* 0x2000006fff947230 */ /* 0x000fe40000004100 */
[----:B------:R-:W-:Y:S01]  /*1350*/  FADD.FTZ R147, -R184, R189 ;  /* 0x000000bdb8937221 */ /* 0x000fe20000010100 */
[----:B------:R-:W-:Y:S02]  /*1360*/  HADD2.F32 R145, -RZ, R83.H0_H0 ;  /* 0x20000053ff917230 */ /* 0x000fe40000004100 */
[----:B------:R-:W-:Y:S01]  /*1370*/  FMUL.FTZ R143, R143, R110 ;  /* 0x0000006e8f8f7220 */ /* 0x000fe20000410000 */
[----:B------:R-:W-:Y:S01]  /*1380*/  FADD.FTZ R106, R107, R144 ;  /* 0x000000906b6a7221 */ /* 0x000fe20000010000 */
[----:B------:R-:W-:Y:S01]  /*1390*/  FFMA.FTZ R105, R141, R144, R104 ;  /* 0x000000908d697223 */ /* 0x000fe20000010068 */
[----:B------:R-:W-:Y:S01]  /*13a0*/  FADD.FTZ R29, R29, R108 ;  /* 0x0000006c1d1d7221 */ /* 0x000fe20000010000 */
[----:B------:R-:W-:Y:S01]  /*13b0*/  FFMA.FTZ R61, R138, R108, R61 ;  /* 0x0000006c8a3d7223 */ /* 0x000fe2000001003d */
[----:B------:R-:W-:-:S02]  /*13c0*/  HADD2.F32 R111, -RZ, R111.H1_H1 ;  /* 0x3000006fff6f7230 */ /* 0x000fc40000004100 */
[----:B------:R-:W-:Y:S01]  /*13d0*/  FMUL.FTZ R147, R112, R147 ;  /* 0x0000009370937220 */ /* 0x000fe20000410000 */
[----:B------:R-:W-:Y:S02]  /*13e0*/  HADD2.F32 R108, -RZ, R83.H1_H1 ;  /* 0x30000053ff6c7230 */ /* 0x000fe40000004100 */
[-C--:B------:R-:W-:Y:S01]  /*13f0*/  FMUL.FTZ R145, R145, R148.reuse ;  /* 0x0000009491917220 */ /* 0x080fe20000410000 */
[----:B------:R-:W-:Y:S01]  /*1400*/  FADD.FTZ R191, -R184, R191 ;  /* 0x000000bfb8bf7221 */ /* 0x000fe20000010100 */
        /* <DEDUP_REMOVED lines=16> */
.L_x_1884:
[----:B------:R-:W-:Y:S05]  /*1510*/  BSYNC.RECONVERGENT B2 ;  /* 0x0000000000027941 */ /* 0x000fea0003800200 */
.L_x_1883:
        /* <DEDUP_REMOVED lines=95> */
.L_x_1886:
[----:B------:R-:W-:Y:S05]  /*1b10*/  BSYNC.RECONVERGENT B2 ;  /* 0x0000000000027941 */ /* 0x000fea0003800200 */
.L_x_1885:
        /* <DEDUP_REMOVED lines=13> */
[----:B------:R-:W-:Y:S02]  /*1bf0*/  HADD2.F32 R176, -RZ, R74.H0_H0 ;  /* 0x2000004affb07230 */ /* 0x000fe40000004100 */
[----:B------:R-:W-:Y:S02]  /*1c00*/  HADD2.F32 R180, -RZ, R75.H1_H1 ;  /* 0x3000004bffb47230 */ /* 0x000fe40000004100 */
[----:B0-----:R-:W-:Y:S02]  /*1c10*/  HADD2.F32 R168, -RZ, R72.H0_H0 ;  /* 0x20000048ffa87230 */ /* 0x001fe40000004100 */
[--C-:B--2---:R-:W-:Y:S02]  /*1c20*/  HADD2.F32 R171, -RZ, R105.reuse.H0_H0 ;  /* 0x20000069ffab7230 */ /* 0x104fe40000004100 */
[----:B------:R-:W-:Y:S02]  /*1c30*/  HADD2.F32 R105, -RZ, R105.H1_H1 ;  /* 0x30000069ff697230 */ /* 0x000fe40000004100 */
[----:B------:R-:W-:-:S02]  /*1c40*/  HADD2.F32 R167, -RZ, R104.H1_H1 ;  /* 0x30000068ffa77230 */ /* 0x000fc40000004100 */
[C---:B------:R-:W-:Y:S01]  /*1c50*/  FADD.FTZ R169, -R184.reuse, R171 ;  /* 0x000000abb8a97221 */ /* 0x040fe20000010100 */
[--C-:B------:R-:W-:Y:S02]  /*1c60*/  HADD2.F32 R179, -RZ, R107.reuse.H0_H0 ;  /* 0x2000006bffb37230 */ /* 0x100fe40000004100 */
[C---:B------:R-:W-:Y:S01]  /*1c70*/  FADD.FTZ R171, -R184.reuse, R105 ;  /* 0x00000069b8ab7221 */ /* 0x040fe20000010100 */
[----:B------:R-:W-:Y:S02]  /*1c80*/  HADD2.F32 R165, -RZ, R104.H0_H0 ;  /* 0x20000068ffa57230 */ /* 0x000fe40000004100 */
[----:B------:R-:W-:Y:S01]  /*1c90*/  FADD.FTZ R167, -R184, R167 ;  /* 0x000000a7b8a77221 */ /* 0x000fe20000010100 */
[----:B------:R-:W-:Y:S02]  /*1ca0*/  HADD2.F32 R107, -RZ, R107.H1_H1 ;  /* 0x3000006bff6b7230 */ /* 0x000fe40000004100 */
[----:B-----5:R-:W-:Y:S01]  /*1cb0*/  FMUL.FTZ R174, R112, R171 ;  /* 0x000000ab70ae7220 */ /* 0x020fe20000410000 */
[----:B---3--:R-:W-:-:S02]  /*1cc0*/  HADD2.F32 R105, -RZ, R108.H0_H0 ;  /* 0x2000006cff697230 */ /* 0x008fc40000004100 */
[C---:B------:R-:W-:Y:S01]  /*1cd0*/  FADD.FTZ R165, -R184.reuse, R165 ;  /* 0x000000a5b8a57221 */ /* 0x040fe20000010100 */
[----:B------:R-:W-:Y:S02]  /*1ce0*/  HADD2.F32 R108, -RZ, R108.H1_H1 ;  /* 0x3000006cff6c7230 */ /* 0x000fe40000004100 */
[----:B------:R-:W-:Y:S01]  /*1cf0*/  FADD.FTZ R189, -R184, R107 ;  /* 0x0000006bb8bd7221 */ /* 0x000fe20000010100 */
[----:B------:R-:W-:Y:S02]  /*1d00*/  HADD2.F32 R104, -RZ, R72.H1_H1 ;  /* 0x30000048ff687230 */ /* 0x000fe40000004100 */
[C---:B------:R-:W-:Y:S01]  /*1d10*/  FMUL.FTZ R170, R112.reuse, R167 ;  /* 0x000000a770aa7220 */ /* 0x040fe20000410000 */
[----:B------:R-:W-:Y:S02]  /*1d20*/  HADD2.F32 R107, -RZ, R109.H0_H0 ;  /* 0x2000006dff6b7230 */ /* 0x000fe40000004100 */
[----:B------:R-:W-:Y:S01]  /*1d30*/  FMUL.FTZ R165, R112, R165 ;  /* 0x000000a570a57220 */ /* 0x000fe20000410000 */
[----:B------:R-:W-:-:S02]  /*1d40*/  HADD2.F32 R173, -RZ, R106.H0_H0 ;  /* 0x2000006affad7230 */ /* 0x000fc40000004100 */
[----:B------:R-:W-:Y:S01]  /*1d50*/  FMUL.FTZ R167, R104, R108 ;  /* 0x0000006c68a77220 */ /* 0x000fe20000410000 */
[----:B------:R-:W-:Y:S02]  /*1d60*/  HADD2.F32 R109, -RZ, R109.H1_H1 ;  /* 0x3000006dff6d7230 */ /* 0x000fe40000004100 */
[----:B------:R-:W-:Y:S01]  /*1d70*/  FMUL.FTZ R168, R168, R105 ;  /* 0x00000069a8a87220 */ /* 0x000fe20000410000 */
[----:B------:R-:W-:Y:S02]  /*1d80*/  HADD2.F32 R104, -RZ, R73.H1_H1 ;  /* 0x30000049ff687230 */ /* 0x000fe40000004100 */
[----:B------:R-:W-:Y:S01]  /*1d90*/  FADD.FTZ R173, -R184, R173 ;  /* 0x000000adb8ad7221 */ /* 0x000fe20000010100 */
[----:B------:R-:W-:Y:S02]  /*1da0*/  HADD2.F32 R175, -RZ, R106.H1_H1 ;  /* 0x3000006affaf7230 */ /* 0x000fe40000004100 */
[----:B------:R-:W-:Y:S01]  /*1db0*/  FMUL.FTZ R169, R112, R169 ;  /* 0x000000a970a97220 */ /* 0x000fe20000410000 */
[----:B------:R-:W-:Y:S01]  /*1dc0*/  FADD.FTZ R12, R12, R105 ;  /* 0x000000690c0c7221 */ /* 0x000fe20000010000 */
[----:B------:R-:W-:Y:S01]  /*1dd0*/  FMUL.FTZ R171, R104, R109 ;  /* 0x0000006d68ab7220 */ /* 0x000fe20000410000 */
[----:B------:R-:W-:Y:S01]  /*1de0*/  FFMA.FTZ R44, R165, R105, R44 ;  /* 0x00000069a52c7223 */ /* 0x000fe2000001002c */
[----:B------:R-:W-:Y:S01]  /*1df0*/  FADD.FTZ R104, R185, R168 ;  /* 0x000000a8b9687221 */ /* 0x000fe20000010000 */
[----:B------:R-:W-:Y:S01]  /*1e00*/  FADD.FTZ R177, -R184, R175 ;  /* 0x000000afb8b17221 */ /* 0x000fe20000010100 */
[----:B------:R-:W-:Y:S01]  /*1e10*/  FFMA.FTZ R105, R165, R168, R188 ;  /* 0x000000a8a5697223 */ /* 0x000fe200000100bc */
[----:B------:R-:W-:-:S02]  /*1e20*/  HADD2.F32 R175, -RZ, R110.H0_H0 ;  /* 0x2000006effaf7230 */ /* 0x000fc40000004100 */
[-C--:B------:R-:W-:Y:S01]  /*1e30*/  FMUL.FTZ R172, R172, R107.reuse ;  /* 0x0000006bacac7220 */ /* 0x080fe20000410000 */
[----:B------:R-:W-:Y:S02]  /*1e40*/  HADD2.F32 R110, -RZ, R110.H1_H1 ;  /* 0x3000006eff6e7230 */ /* 0x000fe40000004100 */
[----:B------:R-:W-:Y:S01]  /*1e50*/  FADD.FTZ R14, R14, R107 ;  /* 0x0000006b0e0e7221 */ /* 0x000fe20000010000 */
[----:B------:R-:W-:Y:S01]  /*1e60*/  FFMA.FTZ R46, R169, R107, R46 ;  /* 0x0000006ba92e7223 */ /* 0x000fe2000001002e */
[----:B------:R-:W-:Y:S01]  /*1e70*/  FMUL.FTZ R173, R112, R173 ;  /* 0x000000ad70ad7220 */ /* 0x000fe20000410000 */
[----:B------:R-:W-:Y:S02]  /*1e80*/  HADD2.F32 R106, -RZ, R74.H1_H1 ;  /* 0x3000004aff6a7230 */ /* 0x000fe40000004100 */
[----:B------:R-:W-:Y:S01]  /*1e90*/  FADD.FTZ R107, R104, R167 ;  /* 0x000000a7686b7221 */ /* 0x000fe20000010000 */
[----:B------:R-:W-:Y:S01]  /*1ea0*/  FFMA.FTZ R104, R170, R167, R105 ;  /* 0x000000a7aa687223 */ /* 0x000fe20000010069 */
[-C--:B------:R-:W-:Y:S01]  /*1eb0*/  FMUL.FTZ R176, R176, R175.reuse ;  /* 0x000000afb0b07220 */ /* 0x080fe20000410000 */
[----:B------:R-:W-:Y:S01]  /*1ec0*/  FADD.FTZ R8, R8, R175 ;  /* 0x000000af08087221 */ /* 0x000fe20000010000 */
[----:B------:R-:W-:Y:S01]  /*1ed0*/  FFMA.FTZ R40, R173, R175, R40 ;  /* 0x000000afad287223 */ /* 0x000fe20000010028 */
[----:B------:R-:W-:Y:S01]  /*1ee0*/  FMUL.FTZ R175, R106, R110 ;  /* 0x0000006e6aaf7220 */ /* 0x000fe20000410000 */
[----:B------:R-:W-:Y:S01]  /*1ef0*/  FADD.FTZ R106, R107, R172 ;  /* 0x000000ac6b6a7221 */ /* 0x000fe20000010000 */
[----:B------:R-:W-:Y:S01]  /*1f00*/  FFMA.FTZ R105, R169, R172, R104 ;  /* 0x000000aca9697223 */ /* 0x000fe20000010068 */
        /* <DEDUP_REMOVED lines=8> */
[----:B------:R-:W-:Y:S01]  /*1f90*/  FADD.FTZ R106, R107, R176 ;  /* 0x000000b06b6a7221 */ /* 0x000fe20000010000 */
[----:B------:R-:W-:Y:S01]  /*1fa0*/  FFMA.FTZ R105, R173, R176, R104 ;  /* 0x000000b0ad697223 */ /* 0x000fe20000010068 */
[----:B------:R-:W-:Y:S02]  /*1fb0*/  HADD2.F32 R111, -RZ, R111.H1_H1 ;  /* 0x3000006fff6f7230 */ /* 0x000fe40000004100 */
        /* <DEDUP_REMOVED lines=19> */
.L_x_1880:
        /* <DEDUP_REMOVED lines=28> */
.L_x_1887:
[----:B------:R-:W-:Y:S05]  /*22b0*/  BSYNC.RECONVERGENT B0 ;  /* 0x0000000000007941 */ /* 0x000fea0003800200 */
.L_x_1879:
        /* <DEDUP_REMOVED lines=21> */
.L_x_1929:
[----:B------:R-:W3:Y:S01]  /*2410*/  S2R R109, SR_TID.X ;  /* 0x00000000006d7919 */ /* 0x000ee20000002100 */
[----:B------:R-:W-:Y:S01]  /*2420*/  @P2 IADD3 R181, PT, PT, R181, -0x1, RZ ;  /* 0xffffffffb5b52810 */ /* 0x000fe20007ffe0ff */
[----:B-1----:R-:W-:Y:S01]  /*2430*/  FADD.FTZ R104, R111, R104 ;  /* 0x000000686f687221 */ /* 0x002fe20000010000 */
[----:B------:R-:W-:Y:S01]  /*2440*/  ISETP.GE.U32.AND P3, PT, R2, 0x20, PT ;  /* 0x000000200200780c */ /* 0x000fe20003f66070 */
[----:B0-----:R-:W-:Y:S02]  /*2450*/  HFMA2 R111, -RZ, RZ, 0, 0 ;  /* 0x00000000ff6f7431 */ /* 0x001fe400000001ff */
[----:B--2---:R-:W-:Y:S01]  /*2460*/  FADD.FTZ R110, R110, R105 ;  /* 0x000000696e6e7221 */ /* 0x004fe20000010000 */
[----:B------:R-:W-:Y:S02]  /*2470*/  @P2 IMAD R181, R181, R0, RZ ;  /* 0x00000000b5b52224 */ /* 0x000fe400078e02ff */
[----:B------:R-:W-:Y:S01]  /*2480*/  FMUL.FTZ R104, R104, UR9 ;  /* 0x0000000968687c20 */ /* 0x000fe20008410000 */
[----:B------:R-:W-:Y:S01]  /*2490*/  ISETP.NE.AND P0, PT, RZ, UR8, PT ;  /* 0x00000008ff007c0c */ /* 0x000fe2000bf05270 */
[----:B------:R-:W-:Y:S01]  /*24a0*/  BSSY.RECONVERGENT B0, `(.L_x_1889) ;  /* 0x0000137000007945 */ /* 0x000fe20003800200 */
[----:B------:R-:W-:Y:S01]  /*24b0*/  FMUL.FTZ R110, R110, UR9 ;  /* 0x000000096e6e7c20 */ /* 0x000fe20008410000 */
[----:B------:R-:W-:-:S04]  /*24c0*/  @P2 SHF.R.S32.HI R106, RZ, 0x1f, R181 ;  /* 0x0000001fff6a2819 */ /* 0x000fc800000114b5 */
[----:B------:R-:W-:Y:S02]  /*24d0*/  @P2 LEA.HI R181, R106, R181, RZ, 0x3 ;  /* 0x000000b56ab52211 */ /* 0x000fe400078f18ff */
[----:B---3--:R-:W-:-:S04]  /*24e0*/  LOP3.LUT R108, R109, 0x1f, RZ, 0xc0, !PT ;  /* 0x0000001f6d6c7812 */ /* 0x008fc800078ec0ff */
[----:B------:R-:W-:Y:S02]  /*24f0*/  @P2 LEA.HI.SX32 R111, R181, R108, 0x1d ;  /* 0x0000006cb56f2211 */ /* 0x000fe400078feaff */
[----:B------:R-:W-:Y:S01]  /*2500*/  FSEL R181, R104, RZ, !P0 ;  /* 0x000000ff68b57208 */ /* 0x000fe20004000000 */
[----:B------:R-:W-:Y:S06]  /*2510*/  @!P3 BRA `(.L_x_1890) ;  /* 0x0000001000bcb947 */ /* 0x000fec0003800000 */
        /* <DEDUP_REMOVED lines=20> */
[----:B------:R-:W-:Y:S01]  /*2660*/  FFMA.FTZ R106, R130, R110, R181 ;  /* 0x0000006e826a7223 */ /* 0x000fe200000100b5 */
[----:B------:R-:W-:Y:S01]  /*2670*/  @P2 FADD.FTZ R185, R128, -R185 ;  /* 0x800000b980b92221 */ /* 0x000fe20000010000 */
[----:B------:R-:W-:-:S02]  /*2680*/  @P2 ISETP.GT.AND P3, PT, R114, RZ, PT ;  /* 0x000000ff7200220c */ /* 0x000fc40003f64270 */
[----:B------:R-:W-:Y:S01]  /*2690*/  @P2 FSEL R105, R105, RZ, P0 ;  /* 0x000000ff69692208 */ /* 0x000fe20000000000 */
[----:B------:R-:W2:Y:S01]  /*26a0*/  @P2 LDC R186, c[0x0][0x40c] ;  /* 0x00010300ffba2b82 */ /* 0x000ea20000000800 */
[----:B------:R-:W-:Y:S01]  /*26b0*/  @P2 FSEL R107, R107, RZ, P1 ;  /* 0x000000ff6b6b2208 */ /* 0x000fe20000800000 */
[----:B------:R-:W-:Y:S01]  /*26c0*/  @P2 FADD.FTZ R187, R127, -R106 ;  /* 0x8000006a7fbb2221 */ /* 0x000fe20000010000 */
[----:B------:R-:W-:Y:S01]  /*26d0*/  @P2 FMUL.FTZ R185, R112, R185 ;  /* 0x000000b970b92220 */ /* 0x000fe20000410000 */
[----:B------:R-:W-:Y:S02]  /*26e0*/  @P2 ISETP.GT.AND P0, PT, R114, RZ, PT ;  /* 0x000000ff7200220c */ /* 0x000fe40003f04270 */
[----:B------:R-:W-:Y:S01]  /*26f0*/  @P2 FMUL.FTZ R187, R112, R187 ;  /* 0x000000bb70bb2220 */ /* 0x000fe20000410000 */
[----:B------:R-:W-:Y:S01]  /*2700*/  @P2 ISETP.GT.AND P1, PT, R114, RZ, PT ;  /* 0x000000ff7200220c */ /* 0x000fe20003f24270 */
[----:B0-----:R-:W-:Y:S01]  /*2710*/  @P2 FMUL.FTZ R105, R105, R104 ;  /* 0x0000006869692220 */ /* 0x001fe20000410000 */
[----:B------:R-:W0:Y:S01]  /*2720*/  @P2 LDC R194, c[0x0][0x40c] ;  /* 0x00010300ffc22b82 */ /* 0x000e220000000800 */
[----:B------:R-:W-:Y:S01]  /*2730*/  FFMA.FTZ R104, R126, R110, R181 ;  /* 0x0000006e7e687223 */ /* 0x000fe200000100b5 */
[----:B------:R-:W-:-:S02]  /*2740*/  @P2 ISETP.GT.AND P4, PT, R114, RZ, PT ;  /* 0x000000ff7200220c */ /* 0x000fc40003f84270 */
[----:B------:R-:W-:Y:S02]  /*2750*/  @P2 F2FP.F16.F32.PACK_AB R105, RZ, R105 ;  /* 0x00000069ff69223e */ /* 0x000fe400000000ff */
[----:B------:R-:W-:Y:S01]  /*2760*/  @P2 ISETP.GT.AND P5, PT, R114, RZ, PT ;  /* 0x000000ff7200220c */ /* 0x000fe20003fa4270 */
[----:B-1----:R-:W-:Y:S01]  /*2770*/  @P2 FMUL.FTZ R107, R107, R184 ;  /* 0x000000b86b6b2220 */ /* 0x002fe20000410000 */
[----:B------:R-:W1:Y:S01]  /*2780*/  @P2 LDC R192, c[0x0][0x40c] ;  /* 0x00010300ffc02b82 */ /* 0x000e620000000800 */
[----:B------:R-:W-:Y:S01]  /*2790*/  @P2 PRMT R96, R105, 0x7610, R96 ;  /* 0x0000761069602816 */ /* 0x000fe20000000060 */
[-CC-:B------:R-:W-:Y:S01]  /*27a0*/  FFMA.FTZ R105, R117, R110.reuse, R181.reuse ;  /* 0x0000006e75697223 */ /* 0x180fe200000100b5 */
[----:B------:R-:W-:Y:S01]  /*27b0*/  FFMA.FTZ R184, R131, R110, R181 ;  /* 0x0000006e83b87223 */ /* 0x000fe200000100b5 */
[----:B------:R-:W-:Y:S02]  /*27c0*/  @P2 F2FP.F16.F32.PACK_AB R107, RZ, R107 ;  /* 0x0000006bff6b223e */ /* 0x000fe400000000ff */
[----:B------:R-:W-:Y:S01]  /*27d0*/  @P2 FADD.FTZ R105, R124, -R105 ;  /* 0x800000697c692221 */ /* 0x000fe20000010000 */
[----:B------:R-:W-:Y:S01]  /*27e0*/  @P2 FADD.FTZ R189, R129, -R184 ;  /* 0x800000b881bd2221 */ /* 0x000fe20000010000 */
[----:B------:R-:W3:Y:S01]  /*27f0*/  @P2 LDC R196, c[0x0][0x40c] ;  /* 0x00010300ffc42b82 */ /* 0x000ee20000000800 */
[----:B------:R-:W-:Y:S01]  /*2800*/  @P2 PRMT R96, R96, 0x5410, R107 ;  /* 0x0000541060602816 */ /* 0x000fe2000000006b */
[----:B------:R-:W-:Y:S01]  /*2810*/  @P2 FADD.FTZ R107, R119, -R104 ;  /* 0x80000068776b2221 */ /* 0x000fe20000010000 */
[C---:B------:R-:W-:Y:S01]  /*2820*/  @P2 FMUL.FTZ R105, R112.reuse, R105 ;  /* 0x0000006970692220 */ /* 0x040fe20000410000 */
[C---:B------:R-:W-:Y:S01]  /*2830*/  @P2 FMUL.FTZ R189, R112.reuse, R189 ;  /* 0x000000bd70bd2220 */ /* 0x040fe20000410000 */
[----:B------:R-:W-:Y:S01]  /*2840*/  @P2 FSEL R185, R185, RZ, P3 ;  /* 0x000000ffb9b92208 */ /* 0x000fe20001800000 */
[----:B------:R-:W-:Y:S01]  /*2850*/  @P2 FMUL.FTZ R107, R112, R107 ;  /* 0x0000006b706b2220 */ /* 0x000fe20000410000 */
[----:B------:R-:W-:Y:S01]  /*2860*/  @P2 FSEL R187, R187, RZ, P4 ;  /* 0x000000ffbbbb2208 */ /* 0x000fe20002000000 */
[----:B------:R-:W4:Y:S01]  /*2870*/  @P2 LDC R198, c[0x0][0x40c] ;  /* 0x00010300ffc62b82 */ /* 0x000f220000000800 */
[----:B------:R-:W-:Y:S01]  /*2880*/  @P2 FSEL R105, R105, RZ, P0 ;  /* 0x000000ff69692208 */ /* 0x000fe20000000000 */
[----:B0-----:R-:W-:Y:S01]  /*2890*/  @P2 FMUL.FTZ R185, R185, R194 ;  /* 0x000000c2b9b92220 */ /* 0x001fe20000410000 */
[----:B------:R-:W-:-:S02]  /*28a0*/  @P2 FSEL R107, R107, RZ, P1 ;  /* 0x000000ff6b6b2208 */ /* 0x000fc40000800000 */
[----:B------:R-:W-:Y:S01]  /*28b0*/  @P2 FSEL R189, R189, RZ, P5 ;  /* 0x000000ffbdbd2208 */ /* 0x000fe20002800000 */
[----:B--2---:R-:W-:Y:S01]  /*28c0*/  @P2 FMUL.FTZ R105, R105, R186 ;  /* 0x000000ba69692220 */ /* 0x004fe20000410000 */
[----:B------:R-:W-:Y:S01]  /*28d0*/  @P2 F2FP.F16.F32.PACK_AB R185, RZ, R185 ;  /* 0x000000b9ffb9223e */ /* 0x000fe200000000ff */
[----:B-1----:R-:W-:-:S03]  /*28e0*/  @P2 FMUL.FTZ R107, R107, R192 ;  /* 0x000000c06b6b2220 */ /* 0x002fc60000410000 */
[----:B------:R-:W-:Y:S02]  /*28f0*/  @P2 F2FP.F16.F32.PACK_AB R105, RZ, R105 ;  /* 0x00000069ff69223e */ /* 0x000fe400000000ff */
[----:B------:R-:W-:Y:S02]  /*2900*/  @P2 F2FP.F16.F32.PACK_AB R107, RZ, R107 ;  /* 0x0000006bff6b223e */ /* 0x000fe400000000ff */
[----:B------:R-:W-:Y:S01]  /*2910*/  @P2 PRMT R97, R105, 0x7610, R97 ;  /* 0x0000761069612816 */ /* 0x000fe20000000061 */
[----:B---3--:R-:W-:Y:S01]  /*2920*/  @P2 FMUL.FTZ R187, R187, R196 ;  /* 0x000000c4bbbb2220 */ /* 0x008fe20000410000 */
[----:B------:R-:W-:Y:S02]  /*2930*/  @P2 PRMT R98, R185, 0x7610, R98 ;  /* 0x00007610b9622816 */ /* 0x000fe40000000062 */
[----:B------:R-:W-:Y:S02]  /*2940*/  @P2 PRMT R97, R97, 0x5410, R107 ;  /* 0x0000541061612816 */ /* 0x000fe4000000006b */
[----:B------:R-:W-:Y:S01]  /*2950*/  @P2 F2FP.F16.F32.PACK_AB R187, RZ, R187 ;  /* 0x000000bbffbb223e */ /* 0x000fe200000000ff */
[----:B----4-:R-:W-:-:S03]  /*2960*/  @P2 FMUL.FTZ R189, R189, R198 ;  /* 0x000000c6bdbd2220 */ /* 0x010fc60000410000 */
[----:B------:R-:W-:Y:S02]  /*2970*/  @P2 PRMT R98, R98, 0x5410, R187 ;  /* 0x0000541062622816 */ /* 0x000fe400000000bb */
[----:B------:R-:W-:-:S04]  /*2980*/  @P2 F2FP.F16.F32.PACK_AB R189, RZ, R189 ;  /* 0x000000bdffbd223e */ /* 0x000fc800000000ff */
        /* <DEDUP_REMOVED lines=8> */
[----:B------:R-:W-:-:S04]  /*2a10*/  F2FP.F16.F32.PACK_AB R105, RZ, R105 ;  /* 0x00000069ff69723e */ /* 0x000fc800000000ff */
[----:B------:R-:W-:Y:S01]  /*2a20*/  PRMT R99, R99, 0x5410, R105 ;  /* 0x0000541063637816 */ /* 0x000fe20000000069 */
[----:B------:R-:W-:Y:S06]  /*2a30*/  BRA `(.L_x_1894) ;  /* 0x0000000c00487947 */ /* 0x000fec0003800000 */
.L_x_1893:
        /* <DEDUP_REMOVED lines=12> */
[----:B------:R-:W-:-:S02]  /*2b00*/  FFMA.FTZ R192, R131, R110, R181 ;  /* 0x0000006e83c07223 */ /* 0x000fc400000100b5 */
[----:B------:R-:W-:Y:S01]  /*2b10*/  FSEL R187, R103, RZ, P0 ;  /* 0x000000ff67bb7208 */ /* 0x000fe20000000000 */
[C---:B------:R-:W-:Y:S01]  /*2b20*/  FMUL.FTZ R107, R112.reuse, R107 ;  /* 0x0000006b706b7220 */ /* 0x040fe20000410000 */
[----:B------:R-:W-:Y:S01]  /*2b30*/  FSEL R186, R101, RZ, P0 ;  /* 0x000000ff65ba7208 */ /* 0x000fe20000000000 */
[----:B------:R-:W2:Y:S01]  /*2b40*/  @P2 LDC R106, c[0x0][0x40c] ;  /* 0x00010300ff6a2b82 */ /* 0x000ea20000000800 */
[----:B------:R-:W-:Y:S02]  /*2b50*/  FADD.FTZ R185, R129, -R192 ;  /* 0x800000c081b97221 */ /* 0x000fe40000010000 */
[----:B------:R-:W-:Y:S02]  /*2b60*/  FSEL R191, R107, RZ, P0 ;  /* 0x000000ff6bbf7208 */ /* 0x000fe40000000000 */
[----:B------:R-:W-:Y:S01]  /*2b70*/  FMUL.FTZ R185, R112, R185 ;  /* 0x000000b970b97220 */ /* 0x000fe20000410000 */
[----:B0-----:R-:W-:Y:S02]  /*2b80*/  @P2 FMUL.FTZ R101, R187, R102 ;  /* 0x00000066bb652220 */ /* 0x001fe40000410000 */
[----:B------:R-:W0:Y:S02]  /*2b90*/  @P2 LDC R195, c[0x0][0x40c] ;  /* 0x00010300ffc32b82 */ /* 0x000e240000000800 */
[----:B------:R-:W-:-:S02]  /*2ba0*/  FSEL R193, R185, RZ, P0 ;  /* 0x000000ffb9c17208 */ /* 0x000fc40000000000 */
[----:B------:R-:W-:Y:S01]  /*2bb0*/  @P2 F2FP.F16.F32.PACK_AB R104, RZ, R101 ;  /* 0x00000065ff68223e */ /* 0x000fe200000000ff */
[----:B------:R-:W-:Y:S01]  /*2bc0*/  FFMA.FTZ R101, R117, R110, R181 ;  /* 0x0000006e75657223 */ /* 0x000fe200000100b5 */
[----:B-1----:R-:W-:Y:S02]  /*2bd0*/  @P2 FMUL.FTZ R100, R186, R105 ;  /* 0x00000069ba642220 */ /* 0x002fe40000410000 */
[----:B------:R-:W1:Y:S01]  /*2be0*/  @P2 LDC R102, c[0x0][0x40c] ;  /* 0x00010300ff662b82 */ /* 0x000e620000000800 */
[----:B------:R-:W-:Y:S02]  /*2bf0*/  FADD.FTZ R101, R124, -R101 ;  /* 0x800000657c657221 */ /* 0x000fe40000010000 */
[----:B------:R-:W-:Y:S01]  /*2c00*/  @P2 F2FP.F16.F32.PACK_AB R103, RZ, R100 ;  /* 0x00000064ff67223e */ /* 0x000fe200000000ff */
[----:B------:R-:W-:Y:S01]  /*2c10*/  FFMA.FTZ R100, R126, R110, R181 ;  /* 0x0000006e7e647223 */ /* 0x000fe200000100b5 */
[----:B------:R-:W-:-:S03]  /*2c20*/  FMUL.FTZ R101, R112, R101 ;  /* 0x0000006570657220 */ /* 0x000fc60000410000 */
[----:B------:R-:W3:Y:S01]  /*2c30*/  @P2 LDC R197, c[0x0][0x40c] ;  /* 0x00010300ffc52b82 */ /* 0x000ee20000000800 */
[----:B------:R-:W-:Y:S01]  /*2c40*/  FADD.FTZ R105, R119, -R100 ;  /* 0x8000006477697221 */ /* 0x000fe20000010000 */
[----:B------:R-:W-:Y:S02]  /*2c50*/  @P2 PRMT R96, R103, 0x7610, R96 ;  /* 0x0000761067602816 */ /* 0x000fe40000000060 */
[----:B------:R-:W-:Y:S01]  /*2c60*/  FSEL R189, R101, RZ, P0 ;  /* 0x000000ff65bd7208 */ /* 0x000fe20000000000 */
[----:B------:R-:W-:Y:S01]  /*2c70*/  FADD.FTZ R101, R127, -R184 ;  /* 0x800000b87f657221 */ /* 0x000fe20000010000 */
[----:B------:R-:W-:Y:S01]  /*2c80*/  FMUL.FTZ R105, R112, R105 ;  /* 0x0000006970697220 */ /* 0x000fe20000410000 */
[----:B------:R-:W-:Y:S01]  /*2c90*/  @P2 PRMT R96, R96, 0x5410, R104 ;  /* 0x0000541060602816 */ /* 0x000fe20000000068 */
[----:B------:R-:W4:Y:S01]  /*2ca0*/  @P2 LDC R196, c[0x0][0x40c] ;  /* 0x00010300ffc42b82 */ /* 0x000f220000000800 */
[----:B------:R-:W-:Y:S01]  /*2cb0*/  FMUL.FTZ R101, R112, R101 ;  /* 0x0000006570657220 */ /* 0x000fe20000410000 */
[----:B--2---:R-:W-:Y:S01]  /*2cc0*/  @P2 FMUL.FTZ R100, R189, R106 ;  /* 0x0000006abd642220 */ /* 0x004fe20000410000 */
[----:B------:R-:W-:-:S03]  /*2cd0*/  FSEL R192, R105, RZ, P0 ;  /* 0x000000ff69c07208 */ /* 0x000fc60000000000 */
[----:B------:R-:W-:Y:S02]  /*2ce0*/  FSEL R194, R101, RZ, P0 ;  /* 0x000000ff65c27208 */ /* 0x000fe40000000000 */
[----:B------:R-:W-:Y:S01]  /*2cf0*/  @P2 F2FP.F16.F32.PACK_AB R105, RZ, R100 ;  /* 0x00000064ff69223e */ /* 0x000fe200000000ff */
[----:B-1----:R-:W-:Y:S01]  /*2d00*/  @P2 FMUL.FTZ R101, R191, R102 ;  /* 0x00000066bf652220 */ /* 0x002fe20000410000 */
[----:B0-----:R-:W-:Y:S01]  /*2d10*/  @P2 FMUL.FTZ R100, R192, R195 ;  /* 0x000000c3c0642220 */ /* 0x001fe20000410000 */
[----:B------:R-:W-:Y:S01]  /*2d20*/  FFMA.FTZ R195, R134, R110, R181 ;  /* 0x0000006e86c37223 */ /* 0x000fe200000100b5 */
[----:B------:R-:W-:Y:S02]  /*2d30*/  @P2 PRMT R97, R105, 0x7610, R97 ;  /* 0x0000761069612816 */ /* 0x000fe40000000061 */
[----:B------:R-:W-:Y:S01]  /*2d40*/  @P2 F2FP.F16.F32.PACK_AB R107, RZ, R101 ;  /* 0x00000065ff6b223e */ /* 0x000fe200000000ff */
[----:B------:R-:W-:Y:S01]  /*2d50*/  FADD.FTZ R101, R132, -R195 ;  /* 0x800000c384657221 */ /* 0x000fe20000010000 */
[----:B------:R-:W-:Y:S01]  /*2d60*/  @P2 F2FP.F16.F32.PACK_AB R106, RZ, R100 ;  /* 0x00000064ff6a223e */ /* 0x000fe200000000ff */
[----:B---3--:R-:W-:Y:S01]  /*2d70*/  @P2 FMUL.FTZ R102, R194, R197 ;  /* 0x000000c5c2662220 */ /* 0x008fe20000410000 */
[----:B------:R-:W-:Y:S01]  /*2d80*/  F2FP.F16.F32.PACK_AB R100, R187, R186 ;  /* 0x000000babb64723e */ /* 0x000fe200000000ff */
[----:B------:R-:W-:Y:S01]  /*2d90*/  FMUL.FTZ R186, R112, R101 ;  /* 0x0000006570ba7220 */ /* 0x000fe20000410000 */
[----:B------:R-:W-:-:S02]  /*2da0*/  @P2 PRMT R98, R107, 0x7610, R98 ;  /* 0x000076106b622816 */ /* 0x000fc40000000062 */
[----:B------:R-:W-:Y:S01]  /*2db0*/  @P2 F2FP.F16.F32.PACK_AB R184, RZ, R102 ;  /* 0x00000066ffb8223e */ /* 0x000fe200000000ff */
[----:B----4-:R-:W-:Y:S01]  /*2dc0*/  @P2 FMUL.FTZ R185, R193, R196 ;  /* 0x000000c4c1b92220 */ /* 0x010fe20000410000 */
[----:B------:R-:W-:Y:S02]  /*2dd0*/  FSEL R186, R186, RZ, P0 ;  /* 0x000000ffbaba7208 */ /* 0x000fe40000000000 */
[----:B------:R-:W-:Y:S02]  /*2de0*/  F2FP.F16.F32.PACK_AB R101, R192, R189 ;  /* 0x000000bdc065723e */ /* 0x000fe400000000ff */
[----:B------:R-:W-:Y:S02]  /*2df0*/  @P2 F2FP.F16.F32.PACK_AB R185, RZ, R185 ;  /* 0x000000b9ffb9223e */ /* 0x000fe400000000ff */
[----:B------:R-:W-:Y:S02]  /*2e00*/  F2FP.F16.F32.PACK_AB R102, R194, R191 ;  /* 0x000000bfc266723e */ /* 0x000fe400000000ff */
[----:B------:R-:W-:-:S02]  /*2e10*/  @P2 PRMT R97, R97, 0x5410, R106 ;  /* 0x0000541061612816 */ /* 0x000fc4000000006a */
[----:B------:R-:W-:Y:S02]  /*2e20*/  F2FP.F16.F32.PACK_AB R103, R186, R193 ;  /* 0x000000c1ba67723e */ /* 0x000fe400000000ff */
[----:B------:R-:W-:Y:S02]  /*2e30*/  @P2 PRMT R98, R98, 0x5410, R184 ;  /* 0x0000541062622816 */ /* 0x000fe400000000b8 */
[----:B------:R-:W-:Y:S01]  /*2e40*/  @P2 PRMT R99, R185, 0x7610, R99 ;  /* 0x00007610b9632816 */ /* 0x000fe20000000063 */
[----:B------:R-:W-:Y:S06]  /*2e50*/  @!P2 BRA `(.L_x_1894) ;  /* 0x000000080040a947 */ /* 0x000fec0003800000 */
[----:B------:R-:W-:-:S05]  /*2e60*/  FMUL.FTZ R104, R186, UR14 ;  /* 0x0000000eba687c20 */ /* 0x000fca0008410000 */
[----:B------:R-:W-:-:S04]  /*2e70*/  F2FP.F16.F32.PACK_AB R104, RZ, R104 ;  /* 0x00000068ff68723e */ /* 0x000fc800000000ff */
[----:B------:R-:W-:Y:S01]  /*2e80*/  PRMT R99, R99, 0x5410, R104 ;  /* 0x0000541063637816 */ /* 0x000fe20000000068 */
[----:B------:R-:W-:Y:S06]  /*2e90*/  BRA `(.L_x_1894) ;  /* 0x0000000800307947 */ /* 0x000fec0003800000 */
.L_x_1892:
[----:B------:R-:W-:Y:S02]  /*2ea0*/  MOV R188, UR20 ;  /* 0x0000001400bc7c02 */ /* 0x000fe40008000f00 */
[----:B------:R-:W-:Y:S02]  /*2eb0*/  MOV R190, UR21 ;  /* 0x0000001500be7c02 */ /* 0x000fe40008000f00 */
[----:B------:R-:W-:-:S04]  /*2ec0*/  ISETP.NE.U32.AND P0, PT, R188, RZ, PT ;  /* 0x000000ffbc00720c */ /* 0x000fc80003f05070 */
[----:B------:R-:W-:-:S13]  /*2ed0*/  ISETP.NE.AND.EX P0, PT, R190, RZ, PT, P0 ;  /* 0x000000ffbe00720c */ /* 0x000fda0003f05300 */
[----:B------:R-:W-:Y:S05]  /*2ee0*/  @P0 BRA `(.L_x_1895) ;  /* 0x0000000400080947 */ /* 0x000fea0003800000 */
[----:B------:R-:W-:Y:S01]  /*2ef0*/  ISETP.GT.AND P0, PT, R114, RZ, PT ;  /* 0x000000ff7200720c */ /* 0x000fe20003f04270 */
[----:B------:R-:W0:Y:S01]  /*2f00*/  @P2 LDC R106, c[0x0][0x40c] ;  /* 0x00010300ff6a2b82 */ /* 0x000e220000000800 */
[----:B------:R-:W-:Y:S02]  /*2f10*/  HADD2.F32 R105, -RZ, R4.H0_H0 ;  /* 0x20000004ff697230 */ /* 0x000fe40000004100 */
[--C-:B------:R-:W-:Y:S02]  /*2f20*/  HADD2.F32 R185, -RZ, R5.reuse.H0_H0 ;  /* 0x20000005ffb97230 */ /* 0x100fe40000004100 */
[----:B------:R-:W-:Y:S02]  /*2f30*/  HADD2.F32 R187, -RZ, R5.H1_H1 ;  /* 0x30000005ffbb7230 */ /* 0x000fe40000004100 */
[----:B------:R-:W-:Y:S01]  /*2f40*/  HADD2.F32 R191, -RZ, R6.H1_H1 ;  /* 0x30000006ffbf7230 */ /* 0x000fe20000004100 */
[----:B------:R-:W1:Y:S01]  /*2f50*/  @P2 LDC R186, c[0x0][0x40c] ;  /* 0x00010300ffba2b82 */ /* 0x000e620000000800 */
[----:B------:R-:W-:-:S03]  /*2f60*/  HADD2.F32 R193, -RZ, R7.H0_H0 ;  /* 0x20000007ffc17230 */ /* 0x000fc60000004100 */
[-CC-:B------:R-:W-:Y:S01]  /*2f70*/  @P0 FFMA.FTZ R107, R3, R110.reuse, R181.reuse ;  /* 0x0000006e036b0223 */ /* 0x180fe200000100b5 */
[-CC-:B------:R-:W-:Y:S01]  /*2f80*/  @P0 FFMA.FTZ R184, R118, R110.reuse, R181.reuse ;  /* 0x0000006e76b80223 */ /* 0x180fe200000100b5 */
[-CC-:B------:R-:W-:Y:S01]  /*2f90*/  @P0 FFMA.FTZ R189, R117, R110.reuse, R181.reuse ;  /* 0x0000006e75bd0223 */ /* 0x180fe200000100b5 */
[----:B------:R-:W-:Y:S01]  /*2fa0*/  @P0 FFMA.FTZ R195, R125, R110, R181 ;  /* 0x0000006e7dc30223 */ /* 0x000fe200000100b5 */
[----:B------:R-:W-:Y:S01]  /*2fb0*/  @P0 FADD.FTZ R104, R116, -R107 ;  /* 0x8000006b74680221 */ /* 0x000fe20000010000 */
[----:B------:R-:W-:Y:S02]  /*2fc0*/  HADD2.F32 R107, -RZ, R4.H1_H1 ;  /* 0x30000004ff6b7230 */ /* 0x000fe40000004100 */
[----:B------:R-:W-:Y:S01]  /*2fd0*/  @P0 FADD.FTZ R184, R115, -R184 ;  /* 0x800000b873b80221 */ /* 0x000fe20000010000 */
[----:B------:R-:W2:Y:S01]  /*2fe0*/  @P2 LDC R192, c[0x0][0x40c] ;  /* 0x00010300ffc02b82 */ /* 0x000ea20000000800 */
[----:B------:R-:W-:Y:S01]  /*2ff0*/  @P0 FFMA.FTZ R105, R112, R104, R105 ;  /* 0x0000006870690223 */ /* 0x000fe20000010069 */
[----:B------:R-:W-:Y:S01]  /*3000*/  @P0 FADD.FTZ R189, R124, -R189 ;  /* 0x800000bd7cbd0221 */ /* 0x000fe20000010000 */
[----:B------:R-:W-:Y:S01]  /*3010*/  @P0 FFMA.FTZ R107, R112, R184, R107 ;  /* 0x000000b8706b0223 */ /* 0x000fe2000001006b */
[----:B------:R-:W-:Y:S01]  /*3020*/  @P0 FADD.FTZ R195, R128, -R195 ;  /* 0x800000c380c30221 */ /* 0x000fe20000010000 */
[----:B0-----:R-:W-:Y:S01]  /*3030*/  @P2 FMUL.FTZ R105, R105, R106 ;  /* 0x0000006a69692220 */ /* 0x001fe20000410000 */
[----:B------:R-:W-:Y:S01]  /*3040*/  @P0 FFMA.FTZ R106, R126, R110, R181 ;  /* 0x0000006e7e6a0223 */ /* 0x000fe200000100b5 */
[----:B------:R-:W-:Y:S01]  /*3050*/  @P0 FFMA.FTZ R185, R112, R189, R185 ;  /* 0x000000bd70b90223 */ /* 0x000fe200000100b9 */
[----:B------:R-:W0:Y:S01]  /*3060*/  @P2 LDC R104, c[0x0][0x40c] ;  /* 0x00010300ff682b82 */ /* 0x000e220000000800 */
[----:B------:R-:W-:-:S02]  /*3070*/  HADD2.F32 R189, -RZ, R6.H0_H0 ;  /* 0x20000006ffbd7230 */ /* 0x000fc40000004100 */
[----:B------:R-:W-:Y:S01]  /*3080*/  @P0 FADD.FTZ R106, R119, -R106 ;  /* 0x8000006a776a0221 */ /* 0x000fe20000010000 */
[----:B------:R-:W-:Y:S01]  /*3090*/  @P2 F2FP.F16.F32.PACK_AB R105, RZ, R105 ;  /* 0x00000069ff69223e */ /* 0x000fe200000000ff */
[----:B-1----:R-:W-:Y:S02]  /*30a0*/  @P2 FMUL.FTZ R107, R107, R186 ;  /* 0x000000ba6b6b2220 */ /* 0x002fe40000410000 */
[----:B------:R-:W-:Y:S01]  /*30b0*/  @P0 FFMA.FTZ R187, R112, R106, R187 ;  /* 0x0000006a70bb0223 */ /* 0x000fe200000100bb */
[-CC-:B------:R-:W-:Y:S01]  /*30c0*/  @P0 FFMA.FTZ R106, R130, R110.reuse, R181.reuse ;  /* 0x0000006e826a0223 */ /* 0x180fe200000100b5 */
[----:B------:R-:W1:Y:S01]  /*30d0*/  @P2 LDC R184, c[0x0][0x40c] ;  /* 0x00010300ffb82b82 */ /* 0x000e620000000800 */
[----:B------:R-:W-:Y:S01]  /*30e0*/  @P0 FFMA.FTZ R186, R131, R110, R181 ;  /* 0x0000006e83ba0223 */ /* 0x000fe200000100b5 */
[C---:B------:R-:W-:Y:S01]  /*30f0*/  @P0 FFMA.FTZ R189, R112.reuse, R195, R189 ;  /* 0x000000c370bd0223 */ /* 0x040fe200000100bd */
[----:B------:R-:W-:Y:S01]  /*3100*/  @P0 FADD.FTZ R106, R127, -R106 ;  /* 0x8000006a7f6a0221 */ /* 0x000fe20000010000 */
[----:B------:R-:W-:Y:S01]  /*3110*/  @P2 F2FP.F16.F32.PACK_AB R107, RZ, R107 ;  /* 0x0000006bff6b223e */ /* 0x000fe200000000ff */
[----:B------:R-:W-:Y:S01]  /*3120*/  @P0 FADD.FTZ R186, R129, -R186 ;  /* 0x800000ba81ba0221 */ /* 0x000fe20000010000 */
[----:B------:R-:W-:Y:S01]  /*3130*/  @P2 PRMT R96, R105, 0x7610, R96 ;  /* 0x0000761069602816 */ /* 0x000fe20000000060 */
[C---:B------:R-:W-:Y:S01]  /*3140*/  @P0 FFMA.FTZ R191, R112.reuse, R106, R191 ;  /* 0x0000006a70bf0223 */ /* 0x040fe200000100bf */
[----:B------:R-:W3:Y:S01]  /*3150*/  @P2 LDC R194, c[0x0][0x40c] ;  /* 0x00010300ffc22b82 */ /* 0x000ee20000000800 */
[----:B------:R-:W-:Y:S01]  /*3160*/  @P0 FFMA.FTZ R193, R112, R186, R193 ;  /* 0x000000ba70c10223 */ /* 0x000fe200000100c1 */
[----:B--2---:R-:W-:Y:S01]  /*3170*/  @P2 FMUL.FTZ R189, R189, R192 ;  /* 0x000000c0bdbd2220 */ /* 0x004fe20000410000 */
[----:B------:R-:W-:-:S04]  /*3180*/  @P2 PRMT R96, R96, 0x5410, R107 ;  /* 0x0000541060602816 */ /* 0x000fc8000000006b */
[----:B------:R-:W-:Y:S01]  /*3190*/  @P2 F2FP.F16.F32.PACK_AB R189, RZ, R189 ;  /* 0x000000bdffbd223e */ /* 0x000fe200000000ff */
[----:B------:R-:W2:Y:S01]  /*31a0*/  @P2 LDC R196, c[0x0][0x40c] ;  /* 0x00010300ffc42b82 */ /* 0x000ea20000000800 */
[----:B0-----:R-:W-:Y:S02]  /*31b0*/  @P2 FMUL.FTZ R185, R185, R104 ;  /* 0x00000068b9b92220 */ /* 0x001fe40000410000 */
[----:B------:R-:W-:-:S03]  /*31c0*/  @P2 PRMT R98, R189, 0x7610, R98 ;  /* 0x00007610bd622816 */ /* 0x000fc60000000062 */
[----:B------:R-:W-:Y:S01]  /*31d0*/  @P2 F2FP.F16.F32.PACK_AB R185, RZ, R185 ;  /* 0x000000b9ffb9223e */ /* 0x000fe200000000ff */
[----:B-1----:R-:W-:-:S03]  /*31e0*/  @P2 FMUL.FTZ R187, R187, R184 ;  /* 0x000000b8bbbb2220 */ /* 0x002fc60000410000 */
[----:B------:R-:W-:Y:S02]  /*31f0*/  @P2 PRMT R97, R185, 0x7610, R97 ;  /* 0x00007610b9612816 */ /* 0x000fe40000000061 */
[----:B------:R-:W-:Y:S01]  /*3200*/  @P2 F2FP.F16.F32.PACK_AB R187, RZ, R187 ;  /* 0x000000bbffbb223e */ /* 0x000fe200000000ff */
[----:B---3--:R-:W-:-:S03]  /*3210*/  @P2 FMUL.FTZ R191, R191, R194 ;  /* 0x000000c2bfbf2220 */ /* 0x008fc60000410000 */
[----:B------:R-:W-:Y:S02]  /*3220*/  @P2 PRMT R97, R97, 0x5410, R187 ;  /* 0x0000541061612816 */ /* 0x000fe400000000bb */
[----:B------:R-:W-:Y:S01]  /*3230*/  @P2 F2FP.F16.F32.PACK_AB R191, RZ, R191 ;  /* 0x000000bfffbf223e */ /* 0x000fe200000000ff */
[----:B--2---:R-:W-:-:S03]  /*3240*/  @P2 FMUL.FTZ R193, R193, R196 ;  /* 0x000000c4c1c12220 */ /* 0x004fc60000410000 */
[----:B------:R-:W-:Y:S02]  /*3250*/  @P2 PRMT R98, R98, 0x5410, R191 ;  /* 0x0000541062622816 */ /* 0x000fe400000000bf */
[----:B------:R-:W-:-:S04]  /*3260*/  @P2 F2FP.F16.F32.PACK_AB R193, RZ, R193 ;  /* 0x000000c1ffc1223e */ /* 0x000fc800000000ff */
[----:B------:R-:W-:Y:S01]  /*3270*/  @P2 PRMT R99, R193, 0x7610, R99 ;  /* 0x00007610c1632816 */ /* 0x000fe20000000063 */
[----:B------:R-:W-:Y:S06]  /*3280*/  @!P2 BRA `(.L_x_1894) ;  /* 0x000000040034a947 */ /* 0x000fec0003800000 */
[----:B------:R-:W-:Y:S01]  /*3290*/  @P0 FFMA.FTZ R107, R134, R110, R181 ;  /* 0x0000006e866b0223 */ /* 0x000fe200000100b5 */
[----:B------:R-:W-:-:S03]  /*32a0*/  HADD2.F32 R105, -RZ, R7.H1_H1 ;  /* 0x30000007ff697230 */ /* 0x000fc60000004100 */
[----:B------:R-:W-:-:S04]  /*32b0*/  @P0 FADD.FTZ R107, R132, -R107 ;  /* 0x8000006b846b0221 */ /* 0x000fc80000010000 */
[----:B------:R-:W-:-:S04]  /*32c0*/  @P0 FFMA.FTZ R105, R112, R107, R105 ;  /* 0x0000006b70690223 */ /* 0x000fc80000010069 */
[----:B------:R-:W-:-:S05]  /*32d0*/  FMUL.FTZ R105, R105, UR14 ;  /* 0x0000000e69697c20 */ /* 0x000fca0008410000 */
[----:B------:R-:W-:-:S04]  /*32e0*/  F2FP.F16.F32.PACK_AB R105, RZ, R105 ;  /* 0x00000069ff69723e */ /* 0x000fc800000000ff */
[----:B------:R-:W-:Y:S01]  /*32f0*/  PRMT R99, R99, 0x5410, R105 ;  /* 0x0000541063637816 */ /* 0x000fe20000000069 */
[----:B------:R-:W-:Y:S06]  /*3300*/  BRA `(.L_x_1894) ;  /* 0x0000000400147947 */ /* 0x000fec0003800000 */
.L_x_1895:
[----:B------:R-:W-:Y:S01]  /*3310*/  ISETP.GT.AND P0, PT, R114, RZ, PT ;  /* 0x000000ff7200720c */ /* 0x000fe20003f04270 */
[----:B------:R-:W-:Y:S01]  /*3320*/  @P1 FFMA.FTZ R103, R3, R110, R181 ;  /* 0x0000006e03671223 */ /* 0x000fe200000100b5 */
[--C-:B------:R-:W-:Y:S01]  /*3330*/  HADD2.F32 R101, -RZ, R4.reuse.H0_H0 ;  /* 0x20000004ff657230 */ /* 0x100fe20000004100 */
[----:B------:R-:W0:Y:S01]  /*3340*/  @P2 LDC R106, c[0x0][0x40c] ;  /* 0x00010300ff6a2b82 */ /* 0x000e220000000800 */
[----:B------:R-:W-:Y:S02]  /*3350*/  HADD2.F32 R102, -RZ, R4.H1_H1 ;  /* 0x30000004ff667230 */ /* 0x000fe40000004100 */
[----:B------:R-:W-:Y:S01]  /*3360*/  @P1 FADD.FTZ R103, R116, -R103 ;  /* 0x8000006774671221 */ /* 0x000fe20000010000 */
[----:B------:R-:W-:Y:S02]  /*3370*/  HADD2.F32 R187, -RZ, R6.H0_H0 ;  /* 0x20000006ffbb7230 */ /* 0x000fe40000004100 */
[----:B------:R-:W-:Y:S02]  /*3380*/  HADD2.F32 R107, -RZ, R5.H0_H0 ;  /* 0x20000005ff6b7230 */ /* 0x000fe40000004100 */
[----:B------:R-:W-:Y:S01]  /*3390*/  @P1 FFMA.FTZ R101, R112, R103, R101 ;  /* 0x0000006770651223 */ /* 0x000fe20000010065 */
[----:B------:R-:W-:Y:S01]  /*33a0*/  HADD2.F32 R194, -RZ, R7.H1_H1 ;  /* 0x30000007ffc27230 */ /* 0x000fe20000004100 */
[----:B------:R-:W1:Y:S01]  /*33b0*/  @P2 LDC R103, c[0x0][0x40c] ;  /* 0x00010300ff672b82 */ /* 0x000e620000000800 */
[----:B------:R-:W-:-:S02]  /*33c0*/  HADD2.F32 R184, -RZ, R5.H1_H1 ;  /* 0x30000005ffb87230 */ /* 0x000fc40000004100 */
[-CC-:B------:R-:W-:Y:S01]  /*33d0*/  @P0 FFMA.FTZ R100, R118, R110.reuse, R181.reuse ;  /* 0x0000006e76640223 */ /* 0x180fe200000100b5 */
[-CC-:B------:R-:W-:Y:S01]  /*33e0*/  @P0 FFMA.FTZ R104, R126, R110.reuse, R181.reuse ;  /* 0x0000006e7e680223 */ /* 0x180fe200000100b5 */
[-CC-:B------:R-:W-:Y:S01]  /*33f0*/  @P0 FFMA.FTZ R193, R125, R110.reuse, R181.reuse ;  /* 0x0000006e7dc10223 */ /* 0x180fe200000100b5 */
[-C--:B------:R-:W-:Y:S01]  /*3400*/  @P0 FFMA.FTZ R192, R130, R110.reuse, R181 ;  /* 0x0000006e82c00223 */ /* 0x080fe200000100b5 */
[----:B------:R-:W-:Y:S01]  /*3410*/  @P0 FADD.FTZ R105, R115, -R100 ;  /* 0x8000006473690221 */ /* 0x000fe20000010000 */
[----:B------:R-:W-:Y:S01]  /*3420*/  @P0 FADD.FTZ R185, R119, -R104 ;  /* 0x8000006877b90221 */ /* 0x000fe20000010000 */
[----:B------:R-:W2:Y:S01]  /*3430*/  @P2 LDC R100, c[0x0][0x40c] ;  /* 0x00010300ff642b82 */ /* 0x000ea20000000800 */
[----:B------:R-:W-:Y:S01]  /*3440*/  @P0 FADD.FTZ R104, R128, -R193 ;  /* 0x800000c180680221 */ /* 0x000fe20000010000 */
[----:B------:R-:W-:Y:S01]  /*3450*/  @P0 FFMA.FTZ R102, R112, R105, R102 ;  /* 0x0000006970660223 */ /* 0x000fe20000010066 */
[----:B------:R-:W-:Y:S01]  /*3460*/  @P0 FFMA.FTZ R105, R117, R110, R181 ;  /* 0x0000006e75690223 */ /* 0x000fe200000100b5 */
[----:B------:R-:W-:-:S02]  /*3470*/  HADD2.F32 R193, -RZ, R7.H0_H0 ;  /* 0x20000007ffc17230 */ /* 0x000fc40000004100 */
[----:B------:R-:W-:Y:S01]  /*3480*/  @P0 FFMA.FTZ R187, R112, R104, R187 ;  /* 0x0000006870bb0223 */ /* 0x000fe200000100bb */
[-C--:B------:R-:W-:Y:S01]  /*3490*/  @P0 FFMA.FTZ R104, R131, R110.reuse, R181 ;  /* 0x0000006e83680223 */ /* 0x080fe200000100b5 */
[----:B------:R-:W-:Y:S01]  /*34a0*/  @P0 FADD.FTZ R105, R124, -R105 ;  /* 0x800000697c690221 */ /* 0x000fe20000010000 */
[----:B------:R-:W3:Y:S01]  /*34b0*/  @P2 LDC R186, c[0x0][0x40c] ;  /* 0x00010300ffba2b82 */ /* 0x000ee20000000800 */
[----:B------:R-:W-:Y:S02]  /*34c0*/  HADD2.F32 R189, -RZ, R6.H1_H1 ;  /* 0x30000006ffbd7230 */ /* 0x000fe40000004100 */
[----:B------:R-:W-:Y:S01]  /*34d0*/  @P0 FADD.FTZ R104, R129, -R104 ;  /* 0x8000006881680221 */ /* 0x000fe20000010000 */
[----:B------:R-:W-:Y:S01]  /*34e0*/  @P0 FFMA.FTZ R107, R112, R105, R107 ;  /* 0x00000069706b0223 */ /* 0x000fe2000001006b */
[----:B------:R-:W-:Y:S01]  /*34f0*/  @P0 FFMA.FTZ R105, R134, R110, R181 ;  /* 0x0000006e86690223 */ /* 0x000fe200000100b5 */
[----:B------:R-:W-:Y:S01]  /*3500*/  @P0 FADD.FTZ R192, R127, -R192 ;  /* 0x800000c07fc00221 */ /* 0x000fe20000010000 */
[C---:B------:R-:W-:Y:S01]  /*3510*/  @P0 FFMA.FTZ R193, R112.reuse, R104, R193 ;  /* 0x0000006870c10223 */ /* 0x040fe200000100c1 */
[----:B------:R-:W-:Y:S01]  /*3520*/  @P0 FFMA.FTZ R184, R112, R185, R184 ;  /* 0x000000b970b80223 */ /* 0x000fe200000100b8 */
[----:B------:R-:W4:Y:S01]  /*3530*/  @P2 LDC R198, c[0x0][0x40c] ;  /* 0x00010300ffc62b82 */ /* 0x000f220000000800 */
[----:B------:R-:W-:Y:S01]  /*3540*/  @P0 FADD.FTZ R105, R132, -R105 ;  /* 0x8000006984690221 */ /* 0x000fe20000010000 */
[----:B-1----:R-:W-:Y:S01]  /*3550*/  @P2 FMUL.FTZ R103, R102, R103 ;  /* 0x0000006766672220 */ /* 0x002fe20000410000 */
[C---:B------:R-:W-:Y:S01]  /*3560*/  @P0 FFMA.FTZ R189, R112.reuse, R192, R189 ;  /* 0x000000c070bd0223 */ /* 0x040fe200000100bd */
[----:B0-----:R-:W-:Y:S01]  /*3570*/  @P2 FMUL.FTZ R106, R107, R106 ;  /* 0x0000006a6b6a2220 */ /* 0x001fe20000410000 */
[----:B------:R-:W-:-:S02]  /*3580*/  @P0 FFMA.FTZ R194, R112, R105, R194 ;  /* 0x0000006970c20223 */ /* 0x000fc400000100c2 */
[----:B------:R-:W-:Y:S01]  /*3590*/  @P2 F2FP.F16.F32.PACK_AB R105, RZ, R103 ;  /* 0x00000067ff69223e */ /* 0x000fe200000000ff */
[----:B------:R-:W0:Y:S01]  /*35a0*/  @P2 LDC R191, c[0x0][0x40c] ;  /* 0x00010300ffbf2b82 */ /* 0x000e220000000800 */
[----:B--2---:R-:W-:Y:S01]  /*35b0*/  @P2 FMUL.FTZ R100, R101, R100 ;  /* 0x0000006465642220 */ /* 0x004fe20000410000 */
[----:B------:R-:W-:-:S04]  /*35c0*/  @P2 F2FP.F16.F32.PACK_AB R106, RZ, R106 ;  /* 0x0000006aff6a223e */ /* 0x000fc800000000ff */
[----:B------:R-:W-:Y:S02]  /*35d0*/  @P2 F2FP.F16.F32.PACK_AB R104, RZ, R100 ;  /* 0x00000064ff68223e */ /* 0x000fe400000000ff */
[----:B------:R-:W1:Y:S01]  /*35e0*/  @P2 LDC R196, c[0x0][0x40c] ;  /* 0x00010300ffc42b82 */ /* 0x000e620000000800 */
[----:B---3--:R-:W-:Y:S01]  /*35f0*/  @P2 FMUL.FTZ R103, R187, R186 ;  /* 0x000000babb672220 */ /* 0x008fe20000410000 */
[----:B------:R-:W-:Y:S02]  /*3600*/  @P2 PRMT R96, R104, 0x7610, R96 ;  /* 0x0000761068602816 */ /* 0x000fe40000000060 */
[----:B------:R-:W-:Y:S02]  /*3610*/  @P2 PRMT R97, R106, 0x7610, R97 ;  /* 0x000076106a612816 */ /* 0x000fe40000000061 */
[----:B------:R-:W-:Y:S02]  /*3620*/  @P2 F2FP.F16.F32.PACK_AB R186, RZ, R103 ;  /* 0x00000067ffba223e */ /* 0x000fe400000000ff */
[----:B------:R-:W2:Y:S01]  /*3630*/  @P2 LDC R195, c[0x0][0x40c] ;  /* 0x00010300ffc32b82 */ /* 0x000ea20000000800 */
[----:B----4-:R-:W-:Y:S01]  /*3640*/  @P2 FMUL.FTZ R192, R193, R198 ;  /* 0x000000c6c1c02220 */ /* 0x010fe20000410000 */
[----:B------:R-:W-:-:S02]  /*3650*/  @P2 PRMT R98, R186, 0x7610, R98 ;  /* 0x00007610ba622816 */ /* 0x000fc40000000062 */
[----:B------:R-:W-:Y:S02]  /*3660*/  F2FP.F16.F32.PACK_AB R103, R194, R193 ;  /* 0x000000c1c267723e */ /* 0x000fe400000000ff */
[----:B------:R-:W-:Y:S01]  /*3670*/  @P2 F2FP.F16.F32.PACK_AB R192, RZ, R192 ;  /* 0x000000c0ffc0223e */ /* 0x000fe200000000ff */
[----:B0-----:R-:W-:Y:S01]  /*3680*/  @P2 FMUL.FTZ R100, R184, R191 ;  /* 0x000000bfb8642220 */ /* 0x001fe20000410000 */
[----:B------:R-:W-:Y:S02]  /*3690*/  @P2 PRMT R96, R96, 0x5410, R105 ;  /* 0x0000541060602816 */ /* 0x000fe40000000069 */
[----:B------:R-:W-:Y:S02]  /*36a0*/  @P2 PRMT R99, R192, 0x7610, R99 ;  /* 0x00007610c0632816 */ /* 0x000fe40000000063 */
[----:B------:R-:W-:Y:S02]  /*36b0*/  @P2 F2FP.F16.F32.PACK_AB R185, RZ, R100 ;  /* 0x00000064ffb9223e */ /* 0x000fe400000000ff */
[----:B------:R-:W-:Y:S01]  /*36c0*/  F2FP.F16.F32.PACK_AB R100, R102, R101 ;  /* 0x000000656664723e */ /* 0x000fe200000000ff */
[----:B-1----:R-:W-:Y:S01]  /*36d0*/  @P2 FMUL.FTZ R191, R189, R196 ;  /* 0x000000c4bdbf2220 */ /* 0x002fe20000410000 */
[----:B------:R-:W-:-:S02]  /*36e0*/  F2FP.F16.F32.PACK_AB R101, R184, R107 ;  /* 0x0000006bb865723e */ /* 0x000fc400000000ff */
[----:B------:R-:W-:Y:S02]  /*36f0*/  F2FP.F16.F32.PACK_AB R102, R189, R187 ;  /* 0x000000bbbd66723e */ /* 0x000fe400000000ff */
[----:B------:R-:W-:Y:S02]  /*3700*/  @P2 F2FP.F16.F32.PACK_AB R191, RZ, R191 ;  /* 0x000000bfffbf223e */ /* 0x000fe400000000ff */
[----:B------:R-:W-:Y:S01]  /*3710*/  @P2 PRMT R97, R97, 0x5410, R185 ;  /* 0x0000541061612816 */ /* 0x000fe200000000b9 */
[----:B--2---:R-:W-:Y:S01]  /*3720*/  @P2 FMUL.FTZ R195, R194, R195 ;  /* 0x000000c3c2c32220 */ /* 0x004fe20000410000 */
[----:B------:R-:W-:-:S04]  /*3730*/  @P2 PRMT R98, R98, 0x5410, R191 ;  /* 0x0000541062622816 */ /* 0x000fc800000000bf */
[----:B------:R-:W-:-:S04]  /*3740*/  @P2 F2FP.F16.F32.PACK_AB R195, RZ, R195 ;  /* 0x000000c3ffc3223e */ /* 0x000fc800000000ff */
[----:B------:R-:W-:-:S07]  /*3750*/  @P2 PRMT R99, R99, 0x5410, R195 ;  /* 0x0000541063632816 */ /* 0x000fce00000000c3 */
.L_x_1894:
[----:B------:R-:W-:Y:S05]  /*3760*/  BSYNC.RECONVERGENT B2 ;  /* 0x0000000000027941 */ /* 0x000fea0003800200 */
.L_x_1891:
[----:B------:R-:W-:Y:S01]  /*3770*/  ISETP.NE.U32.AND P0, PT, R188, RZ, PT ;  /* 0x000000ffbc00720c */ /* 0x000fe20003f05070 */
[----:B------:R-:W0:Y:S03]  /*3780*/  @P2 LDC.64 R104, c[0x0][0x468] ;  /* 0x00011a00ff682b82 */ /* 0x000e260000000a00 */
        /* <DEDUP_REMOVED lines=8> */
.L_x_1890:
[----:B------:R-:W-:Y:S05]  /*3810*/  BSYNC.RECONVERGENT B0 ;  /* 0x0000000000007941 */ /* 0x000fea0003800200 */
.L_x_1889:
        /* <DEDUP_REMOVED lines=13> */
[--C-:B0-----:R-:W-:Y:S02]  /*38f0*/  HADD2.F32 R101, -RZ, R84.reuse.H0_H0 ;  /* 0x20000054ff657230 */ /* 0x101fe40000004100 */
[----:B------:R-:W-:Y:S02]  /*3900*/  HADD2.F32 R102, -RZ, R84.H1_H1 ;  /* 0x30000054ff667230 */ /* 0x000fe40000004100 */
[----:B------:R-:W-:Y:S02]  /*3910*/  HADD2.F32 R107, -RZ, R85.H1_H1 ;  /* 0x30000055ff6b7230 */ /* 0x000fe40000004100 */
[----:B------:R-:W-:Y:S01]  /*3920*/  HADD2.F32 R185, -RZ, R86.H0_H0 ;  /* 0x20000056ffb97230 */ /* 0x000fe20000004100 */
[----:B------:R-:W0:Y:S01]  /*3930*/  @P2 LDC R188, c[0x0][0x40c] ;  /* 0x00010300ffbc2b82 */ /* 0x000e220000000800 */
[----:B------:R-:W-:-:S02]  /*3940*/  HADD2.F32 R189, -RZ, R87.H0_H0 ;  /* 0x20000057ffbd7230 */ /* 0x000fc40000004100 */
[----:B------:R-:W-:Y:S02]  /*3950*/  HADD2.F32 R191, -RZ, R87.H1_H1 ;  /* 0x30000057ffbf7230 */ /* 0x000fe40000004100 */
[-CC-:B------:R-:W-:Y:S01]  /*3960*/  @P1 FFMA.FTZ R103, R133, R110.reuse, R181.reuse ;  /* 0x0000006e85671223 */ /* 0x180fe200000100b5 */
[-CC-:B------:R-:W-:Y:S01]  /*3970*/  @P1 FFMA.FTZ R100, R138, R110.reuse, R181.reuse ;  /* 0x0000006e8a641223 */ /* 0x180fe200000100b5 */
[-CC-:B------:R-:W-:Y:S01]  /*3980*/  @P1 FFMA.FTZ R187, R141, R110.reuse, R181.reuse ;  /* 0x0000006e8dbb1223 */ /* 0x180fe200000100b5 */
[-C--:B------:R-:W-:Y:S01]  /*3990*/  @P1 FFMA.FTZ R193, R150, R110.reuse, R181 ;  /* 0x0000006e96c11223 */ /* 0x080fe200000100b5 */
[----:B------:R-:W2:Y:S01]  /*39a0*/  @P2 LDC R192, c[0x0][0x40c] ;  /* 0x00010300ffc02b82 */ /* 0x000ea20000000800 */
[----:B------:R-:W-:Y:S01]  /*39b0*/  @P1 FADD.FTZ R103, R136, -R103 ;  /* 0x8000006788671221 */ /* 0x000fe20000010000 */
[----:B------:R-:W-:Y:S01]  /*39c0*/  @P1 FADD.FTZ R105, R135, -R100 ;  /* 0x8000006487691221 */ /* 0x000fe20000010000 */
[-C--:B------:R-:W-:Y:S01]  /*39d0*/  @P1 FFMA.FTZ R100, R142, R110.reuse, R181 ;  /* 0x0000006e8e641223 */ /* 0x080fe200000100b5 */
[----:B------:R-:W-:Y:S01]  /*39e0*/  @P1 FADD.FTZ R104, R144, -R187 ;  /* 0x800000bb90681221 */ /* 0x000fe20000010000 */
[C---:B------:R-:W-:Y:S01]  /*39f0*/  @P1 FFMA.FTZ R101, R112.reuse, R103, R101 ;  /* 0x0000006770651223 */ /* 0x040fe20000010065 */
[----:B------:R-:W-:Y:S01]  /*3a00*/  @P1 FFMA.FTZ R103, R137, R110, R181 ;  /* 0x0000006e89671223 */ /* 0x000fe200000100b5 */
[----:B------:R-:W-:Y:S01]  /*3a10*/  @P1 FADD.FTZ R100, R139, -R100 ;  /* 0x800000648b641221 */ /* 0x000fe20000010000 */
[----:B------:R-:W3:Y:S01]  /*3a20*/  @P2 LDC R190, c[0x0][0x40c] ;  /* 0x00010300ffbe2b82 */ /* 0x000ee20000000800 */
[----:B------:R-:W-:Y:S01]  /*3a30*/  @P1 FFMA.FTZ R102, R112, R105, R102 ;  /* 0x0000006970661223 */ /* 0x000fe20000010066 */
[----:B------:R-:W-:-:S02]  /*3a40*/  HADD2.F32 R105, -RZ, R85.H0_H0 ;  /* 0x20000055ff697230 */ /* 0x000fc40000004100 */
[----:B------:R-:W-:Y:S01]  /*3a50*/  @P1 FADD.FTZ R103, R140, -R103 ;  /* 0x800000678c671221 */ /* 0x000fe20000010000 */
[----:B------:R-:W-:Y:S01]  /*3a60*/  @P1 FFMA.FTZ R107, R112, R100, R107 ;  /* 0x00000064706b1223 */ /* 0x000fe2000001006b */
[----:B------:R-:W-:Y:S01]  /*3a70*/  @P1 FFMA.FTZ R100, R146, R110, R181 ;  /* 0x0000006e92641223 */ /* 0x000fe200000100b5 */
[C---:B------:R-:W-:Y:S01]  /*3a80*/  @P1 FFMA.FTZ R185, R112.reuse, R104, R185 ;  /* 0x0000006870b91223 */ /* 0x040fe200000100b9 */
[----:B------:R-:W-:Y:S01]  /*3a90*/  @P1 FFMA.FTZ R105, R112, R103, R105 ;  /* 0x0000006770691223 */ /* 0x000fe20000010069 */
[----:B------:R-:W4:Y:S01]  /*3aa0*/  @P2 LDC R195, c[0x0][0x40c] ;  /* 0x00010300ffc32b82 */ /* 0x000f220000000800 */
[----:B------:R-:W-:Y:S01]  /*3ab0*/  @P1 FFMA.FTZ R104, R147, R110, R181 ;  /* 0x0000006e93681223 */ /* 0x000fe200000100b5 */
[----:B------:R-:W-:Y:S02]  /*3ac0*/  HADD2.F32 R187, -RZ, R86.H1_H1 ;  /* 0x30000056ffbb7230 */ /* 0x000fe40000004100 */
[----:B------:R-:W-:Y:S01]  /*3ad0*/  @P1 FADD.FTZ R103, R143, -R100 ;  /* 0x800000648f671221 */ /* 0x000fe20000010000 */
[----:B-1----:R-:W-:Y:S01]  /*3ae0*/  @P2 FMUL.FTZ R100, R101, R186 ;  /* 0x000000ba65642220 */ /* 0x002fe20000410000 */
[----:B------:R-:W-:Y:S01]  /*3af0*/  @P1 FADD.FTZ R106, R145, -R104 ;  /* 0x80000068916a1221 */ /* 0x000fe20000010000 */
[----:B------:R-:W-:Y:S01]  /*3b00*/  @P1 FADD.FTZ R184, R148, -R193 ;  /* 0x800000c194b81221 */ /* 0x000fe20000010000 */
[C---:B------:R-:W-:Y:S01]  /*3b10*/  @P1 FFMA.FTZ R187, R112.reuse, R103, R187 ;  /* 0x0000006770bb1223 */ /* 0x040fe200000100bb */
[----:B------:R-:W1:Y:S01]  /*3b20*/  @P2 LDC R194, c[0x0][0x40c] ;  /* 0x00010300ffc22b82 */ /* 0x000e620000000800 */
[----:B------:R-:W-:Y:S01]  /*3b30*/  @P2 F2FP.F16.F32.PACK_AB R103, RZ, R100 ;  /* 0x00000064ff67223e */ /* 0x000fe200000000ff */
[C---:B------:R-:W-:Y:S01]  /*3b40*/  @P1 FFMA.FTZ R189, R112.reuse, R106, R189 ;  /* 0x0000006a70bd1223 */ /* 0x040fe200000100bd */
[----:B0-----:R-:W-:Y:S01]  /*3b50*/  @P2 FMUL.FTZ R100, R105, R188 ;  /* 0x000000bc69642220 */ /* 0x001fe20000410000 */
[----:B--2---:R-:W-:Y:S01]  /*3b60*/  @P2 FMUL.FTZ R186, R185, R192 ;  /* 0x000000c0b9ba2220 */ /* 0x004fe20000410000 */
[----:B------:R-:W-:Y:S01]  /*3b70*/  @P1 FFMA.FTZ R191, R112, R184, R191 ;  /* 0x000000b870bf1223 */ /* 0x000fe200000100bf */
[----:B------:R-:W-:-:S02]  /*3b80*/  @P2 PRMT R96, R103, 0x7610, R96 ;  /* 0x0000761067602816 */ /* 0x000fc40000000060 */
[----:B------:R-:W0:Y:S01]  /*3b90*/  @P2 LDC R196, c[0x0][0x40c] ;  /* 0x00010300ffc42b82 */ /* 0x000e220000000800 */
[----:B---3--:R-:W-:Y:S01]  /*3ba0*/  @P2 FMUL.FTZ R184, R107, R190 ;  /* 0x000000be6bb82220 */ /* 0x008fe20000410000 */
[----:B------:R-:W-:Y:S02]  /*3bb0*/  @P2 F2FP.F16.F32.PACK_AB R106, RZ, R100 ;  /* 0x00000064ff6a223e */ /* 0x000fe400000000ff */
[----:B------:R-:W-:Y:S02]  /*3bc0*/  @P2 F2FP.F16.F32.PACK_AB R186, RZ, R186 ;  /* 0x000000baffba223e */ /* 0x000fe400000000ff */
[----:B------:R-:W-:Y:S01]  /*3bd0*/  @P2 F2FP.F16.F32.PACK_AB R184, RZ, R184 ;  /* 0x000000b8ffb8223e */ /* 0x000fe200000000ff */
[----:B----4-:R-:W-:Y:S01]  /*3be0*/  @P2 FMUL.FTZ R104, R102, R195 ;  /* 0x000000c366682220 */ /* 0x010fe20000410000 */
[----:B------:R-:W-:Y:S02]  /*3bf0*/  @P2 PRMT R97, R106, 0x7610, R97 ;  /* 0x000076106a612816 */ /* 0x000fe40000000061 */
[----:B------:R-:W-:-:S02]  /*3c00*/  @P2 PRMT R98, R186, 0x7610, R98 ;  /* 0x00007610ba622816 */ /* 0x000fc40000000062 */
[----:B------:R-:W-:Y:S02]  /*3c10*/  @P2 F2FP.F16.F32.PACK_AB R104, RZ, R104 ;  /* 0x00000068ff68223e */ /* 0x000fe400000000ff */
[----:B------:R-:W-:Y:S01]  /*3c20*/  F2FP.F16.F32.PACK_AB R100, R102, R101 ;  /* 0x000000656664723e */ /* 0x000fe200000000ff */
[----:B-1----:R-:W-:Y:S01]  /*3c30*/  @P2 FMUL.FTZ R188, R187, R194 ;  /* 0x000000c2bbbc2220 */ /* 0x002fe20000410000 */
[----:B------:R-:W-:Y:S02]  /*3c40*/  F2FP.F16.F32.PACK_AB R101, R107, R105 ;  /* 0x000000696b65723e */ /* 0x000fe400000000ff */
[----:B------:R-:W-:Y:S02]  /*3c50*/  F2FP.F16.F32.PACK_AB R102, R187, R185 ;  /* 0x000000b9bb66723e */ /* 0x000fe400000000ff */
[----:B------:R-:W-:Y:S02]  /*3c60*/  @P2 F2FP.F16.F32.PACK_AB R188, RZ, R188 ;  /* 0x000000bcffbc223e */ /* 0x000fe400000000ff */
[----:B------:R-:W-:Y:S01]  /*3c70*/  @P2 PRMT R96, R96, 0x5410, R104 ;  /* 0x0000541060602816 */ /* 0x000fe20000000068 */
[----:B0-----:R-:W-:Y:S01]  /*3c80*/  @P2 FMUL.FTZ R190, R189, R196 ;  /* 0x000000c4bdbe2220 */ /* 0x001fe20000410000 */
[----:B------:R-:W-:-:S02]  /*3c90*/  @P2 PRMT R97, R97, 0x5410, R184 ;  /* 0x0000541061612816 */ /* 0x000fc400000000b8 */
[----:B------:R-:W-:Y:S02]  /*3ca0*/  F2FP.F16.F32.PACK_AB R103, R191, R189 ;  /* 0x000000bdbf67723e */ /* 0x000fe400000000ff */
[----:B------:R-:W-:Y:S02]  /*3cb0*/  @P2 F2FP.F16.F32.PACK_AB R190, RZ, R190 ;  /* 0x000000beffbe223e */ /* 0x000fe400000000ff */
[----:B------:R-:W-:Y:S02]  /*3cc0*/  @P2 PRMT R98, R98, 0x5410, R188 ;  /* 0x0000541062622816 */ /* 0x000fe400000000bc */
[----:B------:R-:W-:Y:S01]  /*3cd0*/  @P2 PRMT R99, R190, 0x7610, R99 ;  /* 0x00007610be632816 */ /* 0x000fe20000000063 */
[----:B------:R-:W-:Y:S06]  /*3ce0*/  @!P2 BRA `(.L_x_1901) ;  /* 0x0000000c0060a947 */ /* 0x000fec0003800000 */
[----:B------:R-:W-:-:S05]  /*3cf0*/  FMUL.FTZ R191, R191, UR14 ;  /* 0x0000000ebfbf7c20 */ /* 0x000fca0008410000 */
[----:B------:R-:W-:-:S04]  /*3d00*/  F2FP.F16.F32.PACK_AB R191, RZ, R191 ;  /* 0x000000bfffbf723e */ /* 0x000fc800000000ff */
[----:B------:R-:W-:Y:S01]  /*3d10*/  PRMT R99, R99, 0x5410, R191 ;  /* 0x0000541063637816 */ /* 0x000fe200000000bf */
[----:B------:R-:W-:Y:S06]  /*3d20*/  BRA `(.L_x_1901) ;  /* 0x0000000c00507947 */ /* 0x000fec0003800000 */
.L_x_1900:
[----:B------:R-:W-:Y:S01]  /*3d30*/  ISETP.GT.AND P1, PT, R114, RZ, PT ;  /* 0x000000ff7200720c */ /* 0x000fe20003f24270 */
[----:B0-----:R-:W0:Y:S01]  /*3d40*/  @P2 LDC R106, c[0x0][0x40c] ;  /* 0x00010300ff6a2b82 */ /* 0x001e220000000800 */
        /* <DEDUP_REMOVED lines=64> */
.L_x_1899:
        /* <DEDUP_REMOVED lines=24> */
[----:B------:R-:W-:Y:S01]  /*42d0*/  FADD.FTZ R195, R148, -R195 ;  /* 0x800000c394c37221 */ /* 0x000fe20000010000 */
[----:B0-----:R-:W-:Y:S01]  /*42e0*/  @P2 FMUL.FTZ R101, R187, R102 ;  /* 0x00000066bb652220 */ /* 0x001fe20000410000 */
[----:B------:R-:W0:Y:S01]  /*42f0*/  @P2 LDC R184, c[0x0][0x40c] ;  /* 0x00010300ffb82b82 */ /* 0x000e220000000800 */
[----:B------:R-:W-:-:S03]  /*4300*/  FFMA.FTZ R102, R142, R110, R181 ;  /* 0x0000006e8e667223 */ /* 0x000fc600000100b5 */
[----:B------:R-:W-:Y:S01]  /*4310*/  @P2 F2FP.F16.F32.PACK_AB R104, RZ, R101 ;  /* 0x00000065ff68223e */ /* 0x000fe200000000ff */
[----:B------:R-:W-:Y:S01]  /*4320*/  FFMA.FTZ R101, R137, R110, R181 ;  /* 0x0000006e89657223 */ /* 0x000fe200000100b5 */
[----:B-1----:R-:W-:Y:S02]  /*4330*/  @P2 FMUL.FTZ R100, R186, R103 ;  /* 0x00000067ba642220 */ /* 0x002fe40000410000 */
[----:B------:R-:W1:Y:S01]  /*4340*/  @P2 LDC R185, c[0x0][0x40c] ;  /* 0x00010300ffb92b82 */ /* 0x000e620000000800 */
[----:B------:R-:W-:Y:S02]  /*4350*/  FADD.FTZ R101, R140, -R101 ;  /* 0x800000658c657221 */ /* 0x000fe40000010000 */
[----:B------:R-:W-:Y:S02]  /*4360*/  @P2 F2FP.F16.F32.PACK_AB R103, RZ, R100 ;  /* 0x00000064ff67223e */ /* 0x000fe400000000ff */
[C---:B------:R-:W-:Y:S01]  /*4370*/  FMUL.FTZ R100, R112.reuse, R101 ;  /* 0x0000006570647220 */ /* 0x040fe20000410000 */
[----:B------:R-:W-:Y:S01]  /*4380*/  FADD.FTZ R101, R139, -R102 ;  /* 0x800000668b657221 */ /* 0x000fe20000010000 */
[C---:B------:R-:W-:Y:S01]  /*4390*/  FMUL.FTZ R102, R112.reuse, R107 ;  /* 0x0000006b70667220 */ /* 0x040fe20000410000 */
[----:B------:R-:W3:Y:S01]  /*43a0*/  @P2 LDC R194, c[0x0][0x40c] ;  /* 0x00010300ffc22b82 */ /* 0x000ee20000000800 */
[----:B------:R-:W-:Y:S01]  /*43b0*/  FMUL.FTZ R107, R112, R191 ;  /* 0x000000bf706b7220 */ /* 0x000fe20000410000 */
[----:B------:R-:W-:Y:S01]  /*43c0*/  FSEL R188, R100, RZ, P1 ;  /* 0x000000ff64bc7208 */ /* 0x000fe20000800000 */
[----:B------:R-:W-:Y:S01]  /*43d0*/  FMUL.FTZ R101, R112, R101 ;  /* 0x0000006570657220 */ /* 0x000fe20000410000 */
[----:B------:R-:W-:-:S02]  /*43e0*/  FSEL R190, R102, RZ, P1 ;  /* 0x000000ff66be7208 */ /* 0x000fc40000800000 */
[----:B------:R-:W-:Y:S01]  /*43f0*/  FSEL R191, R106, RZ, P1 ;  /* 0x000000ff6abf7208 */ /* 0x000fe20000800000 */
[----:B--2---:R-:W-:Y:S01]  /*4400*/  @P2 FMUL.FTZ R100, R188, R105 ;  /* 0x00000069bc642220 */ /* 0x004fe20000410000 */
[----:B------:R-:W2:Y:S01]  /*4410*/  @P2 LDC R193, c[0x0][0x40c] ;  /* 0x00010300ffc12b82 */ /* 0x000ea20000000800 */
[----:B------:R-:W-:Y:S02]  /*4420*/  FSEL R189, R101, RZ, P1 ;  /* 0x000000ff65bd7208 */ /* 0x000fe40000800000 */
[----:B------:R-:W-:Y:S02]  /*4430*/  FSEL R192, R107, RZ, P1 ;  /* 0x000000ff6bc07208 */ /* 0x000fe40000800000 */
[----:B------:R-:W-:Y:S01]  /*4440*/  @P2 F2FP.F16.F32.PACK_AB R105, RZ, R100 ;  /* 0x00000064ff69223e */ /* 0x000fe200000000ff */
[----:B0-----:R-:W-:Y:S01]  /*4450*/  @P2 FMUL.FTZ R100, R189, R184 ;  /* 0x000000b8bd642220 */ /* 0x001fe20000410000 */
[----:B------:R-:W-:Y:S01]  /*4460*/  @P2 PRMT R96, R103, 0x7610, R96 ;  /* 0x0000761067602816 */ /* 0x000fe20000000060 */
[----:B-1----:R-:W-:Y:S01]  /*4470*/  @P2 FMUL.FTZ R101, R190, R185 ;  /* 0x000000b9be652220 */ /* 0x002fe20000410000 */
[----:B------:R-:W-:-:S02]  /*4480*/  @P2 PRMT R97, R105, 0x7610, R97 ;  /* 0x0000761069612816 */ /* 0x000fc40000000061 */
[----:B------:R-:W-:Y:S02]  /*4490*/  @P2 F2FP.F16.F32.PACK_AB R106, RZ, R100 ;  /* 0x00000064ff6a223e */ /* 0x000fe400000000ff */
[----:B------:R-:W-:Y:S01]  /*44a0*/  F2FP.F16.F32.PACK_AB R100, R187, R186 ;  /* 0x000000babb64723e */ /* 0x000fe200000000ff */
[----:B------:R-:W-:Y:S01]  /*44b0*/  FMUL.FTZ R186, R112, R195 ;  /* 0x000000c370ba7220 */ /* 0x000fe20000410000 */
[----:B------:R-:W-:Y:S01]  /*44c0*/  @P2 F2FP.F16.F32.PACK_AB R107, RZ, R101 ;  /* 0x00000065ff6b223e */ /* 0x000fe200000000ff */
[----:B---3--:R-:W-:Y:S01]  /*44d0*/  @P2 FMUL.FTZ R102, R191, R194 ;  /* 0x000000c2bf662220 */ /* 0x008fe20000410000 */
[----:B------:R-:W-:Y:S02]  /*44e0*/  F2FP.F16.F32.PACK_AB R101, R189, R188 ;  /* 0x000000bcbd65723e */ /* 0x000fe400000000ff */
[----:B------:R-:W-:Y:S02]  /*44f0*/  FSEL R187, R186, RZ, P1 ;  /* 0x000000ffbabb7208 */ /* 0x000fe40000800000 */
[----:B------:R-:W-:-:S02]  /*4500*/  @P2 F2FP.F16.F32.PACK_AB R184, RZ, R102 ;  /* 0x00000066ffb8223e */ /* 0x000fc400000000ff */
[----:B------:R-:W-:Y:S01]  /*4510*/  @P2 PRMT R98, R107, 0x7610, R98 ;  /* 0x000076106b622816 */ /* 0x000fe20000000062 */
[----:B--2---:R-:W-:Y:S01]  /*4520*/  @P2 FMUL.FTZ R185, R192, R193 ;  /* 0x000000c1c0b92220 */ /* 0x004fe20000410000 */
[----:B------:R-:W-:Y:S02]  /*4530*/  F2FP.F16.F32.PACK_AB R102, R191, R190 ;  /* 0x000000bebf66723e */ /* 0x000fe400000000ff */
[----:B------:R-:W-:Y:S02]  /*4540*/  @P2 PRMT R96, R96, 0x5410, R104 ;  /* 0x0000541060602816 */ /* 0x000fe40000000068 */
[----:B------:R-:W-:Y:S02]  /*4550*/  @P2 F2FP.F16.F32.PACK_AB R185, RZ, R185 ;  /* 0x000000b9ffb9223e */ /* 0x000fe400000000ff */
[----:B------:R-:W-:Y:S02]  /*4560*/  @P2 PRMT R97, R97, 0x5410, R106 ;  /* 0x0000541061612816 */ /* 0x000fe4000000006a */
[----:B------:R-:W-:-:S02]  /*4570*/  F2FP.F16.F32.PACK_AB R103, R187, R192 ;  /* 0x000000c0bb67723e */ /* 0x000fc400000000ff */
[----:B------:R-:W-:Y:S02]  /*4580*/  @P2 PRMT R98, R98, 0x5410, R184 ;  /* 0x0000541062622816 */ /* 0x000fe400000000b8 */
[----:B------:R-:W-:Y:S01]  /*4590*/  @P2 PRMT R99, R185, 0x7610, R99 ;  /* 0x00007610b9632816 */ /* 0x000fe20000000063 */
[----:B------:R-:W-:Y:S06]  /*45a0*/  @!P2 BRA `(.L_x_1901) ;  /* 0x000000040030a947 */ /* 0x000fec0003800000 */
[----:B------:R-:W-:-:S05]  /*45b0*/  FMUL.FTZ R104, R187, UR14 ;  /* 0x0000000ebb687c20 */ /* 0x000fca0008410000 */
[----:B------:R-:W-:-:S04]  /*45c0*/  F2FP.F16.F32.PACK_AB R104, RZ, R104 ;  /* 0x00000068ff68723e */ /* 0x000fc800000000ff */
[----:B------:R-:W-:Y:S01]  /*45d0*/  PRMT R99, R99, 0x5410, R104 ;  /* 0x0000541063637816 */ /* 0x000fe20000000068 */
[----:B------:R-:W-:Y:S06]  /*45e0*/  BRA `(.L_x_1901) ;  /* 0x0000000400207947 */ /* 0x000fec0003800000 */
.L_x_1902:
        /* <DEDUP_REMOVED lines=36> */
[----:B------:R-:W-:Y:S01]  /*4830*/  @P2 F2FP.F16.F32.PACK_AB R105, RZ, R105 ;  /* 0x00000069ff69223e */ /* 0x000fe200000000ff */
        /* <DEDUP_REMOVED lines=18> */
[----:B------:R-:W-:Y:S02]  /*4960*/  @P2 F2FP.F16.F32.PACK_AB R185, RZ, R185 ;  /* 0x000000b9ffb9223e */ /* 0x000fe400000000ff */
[----:B------:R-:W-:Y:S01]  /*4970*/  @P2 F2FP.F16.F32.PACK_AB R107, RZ, R107 ;  /* 0x0000006bff6b223e */ /* 0x000fe200000000ff */
[----:B0-----:R-:W-:Y:S01]  /*4980*/  @P2 FMUL.FTZ R105, R105, R106 ;  /* 0x0000006a69692220 */ /* 0x001fe20000410000 */
[----:B------:R-:W-:-:S02]  /*4990*/  @P2 F2FP.F16.F32.PACK_AB R187, RZ, R187 ;  /* 0x000000bbffbb223e */ /* 0x000fc400000000ff */
[----:B------:R-:W-:Y:S02]  /*49a0*/  @P2 F2FP.F16.F32.PACK_AB R191, RZ, R191 ;  /* 0x000000bfffbf223e */ /* 0x000fe400000000ff */
[----:B------:R-:W-:Y:S02]  /*49b0*/  @P2 F2FP.F16.F32.PACK_AB R105, RZ, R105 ;  /* 0x00000069ff69223e */ /* 0x000fe400000000ff */
[----:B------:R-:W-:Y:S01]  /*49c0*/  @P2 PRMT R97, R185, 0x7610, R97 ;  /* 0x00007610b9612816 */ /* 0x000fe20000000061 */
[----:B--2---:R-:W-:Y:S01]  /*49d0*/  @P2 FMUL.FTZ R189, R189, R188 ;  /* 0x000000bcbdbd2220 */ /* 0x004fe20000410000 */
[----:B------:R-:W-:Y:S02]  /*49e0*/  @P2 PRMT R98, R187, 0x7610, R98 ;  /* 0x00007610bb622816 */ /* 0x000fe40000000062 */
[----:B------:R-:W-:Y:S02]  /*49f0*/  @P2 PRMT R99, R191, 0x7610, R99 ;  /* 0x00007610bf632816 */ /* 0x000fe40000000063 */
[----:B------:R-:W-:-:S02]  /*4a00*/  @P2 F2FP.F16.F32.PACK_AB R189, RZ, R189 ;  /* 0x000000bdffbd223e */ /* 0x000fc400000000ff */
[----:B------:R-:W-:Y:S01]  /*4a10*/  @P2 PRMT R96, R96, 0x5410, R107 ;  /* 0x0000541060602816 */ /* 0x000fe2000000006b */
[----:B----4-:R-:W-:Y:S01]  /*4a20*/  @P2 FMUL.FTZ R193, R193, R194 ;  /* 0x000000c2c1c12220 */ /* 0x010fe20000410000 */
[----:B------:R-:W-:Y:S02]  /*4a30*/  @P2 PRMT R97, R97, 0x5410, R105 ;  /* 0x0000541061612816 */ /* 0x000fe40000000069 */
[----:B------:R-:W-:Y:S02]  /*4a40*/  @P2 PRMT R98, R98, 0x5410, R189 ;  /* 0x0000541062622816 */ /* 0x000fe400000000bd */
[----:B------:R-:W-:-:S04]  /*4a50*/  @P2 F2FP.F16.F32.PACK_AB R193, RZ, R193 ;  /* 0x000000c1ffc1223e */ /* 0x000fc800000000ff */
[----:B------:R-:W-:-:S07]  /*4a60*/  @P2 PRMT R99, R99, 0x5410, R193 ;  /* 0x0000541063632816 */ /* 0x000fce00000000c1 */
.L_x_1901:
[----:B------:R-:W-:Y:S05]  /*4a70*/  BSYNC.RECONVERGENT B2 ;  /* 0x0000000000027941 */ /* 0x000fea0003800200 */
.L_x_1898:
        /* <DEDUP_REMOVED lines=8> */
.L_x_1897:
[----:B------:R-:W-:Y:S05]  /*4b00*/  BSYNC.RECONVERGENT B0 ;  /* 0x0000000000007941 */ /* 0x000fea0003800200 */
.L_x_1896:
        /* <DEDUP_REMOVED lines=13> */
[--C-:B0-2---:R-:W-:Y:S02]  /*4be0*/  HADD2.F32 R101, -RZ, R88.reuse.H0_H0 ;  /* 0x20000058ff657230 */ /* 0x105fe40000004100 */
        /* <DEDUP_REMOVED lines=67> */
.L_x_1907:
[----:B------:R-:W-:Y:S01]  /*5020*/  ISETP.GT.AND P1, PT, R114, RZ, PT ;  /* 0x000000ff7200720c */ /* 0x000fe20003f24270 */
[----:B0-2---:R-:W0:Y:S01]  /*5030*/  @P2 LDC R106, c[0x0][0x40c] ;  /* 0x00010300ff6a2b82 */ /* 0x005e220000000800 */
        /* <DEDUP_REMOVED lines=64> */
.L_x_1906:
        /* <DEDUP_REMOVED lines=74> */
.L_x_1909:
        /* <DEDUP_REMOVED lines=72> */
.L_x_1908:
[----:B------:R-:W-:Y:S05]  /*5d60*/  BSYNC.RECONVERGENT B2 ;  /* 0x0000000000027941 */ /* 0x000fea0003800200 */
.L_x_1905:
        /* <DEDUP_REMOVED lines=8> */
.L_x_1904:
[----:B------:R-:W-:Y:S05]  /*5df0*/  BSYNC.RECONVERGENT B0 ;  /* 0x0000000000007941 */ /* 0x000fea0003800200 */
.L_x_1903:
        /* <DEDUP_REMOVED lines=13> */
[--C-:B0-23--:R-:W-:Y:S02]  /*5ed0*/  HADD2.F32 R101, -RZ, R92.reuse.H0_H0 ;  /* 0x2000005cff657230 */ /* 0x10dfe40000004100 */
[----:B------:R-:W-:Y:S02]  /*5ee0*/  HADD2.F32 R105, -RZ, R92.H1_H1 ;  /* 0x3000005cff697230 */ /* 0x000fe40000004100 */
[----:B------:R-:W-:Y:S02]  /*5ef0*/  HADD2.F32 R107, -RZ, R93.H0_H0 ;  /* 0x2000005dff6b7230 */ /* 0x000fe40000004100 */
[----:B------:R-:W-:Y:S01]  /*5f00*/  HADD2.F32 R188, -RZ, R95.H1_H1 ;  /* 0x3000005fffbc7230 */ /* 0x000fe20000004100 */
[----:B------:R-:W0:Y:S04]  /*5f10*/  @P2 LDC R186, c[0x0][0x40c] ;  /* 0x00010300ffba2b82 */ /* 0x000e280000000800 */
[-CC-:B------:R-:W-:Y:S01]  /*5f20*/  @P1 FFMA.FTZ R103, R165, R110.reuse, R181.reuse ;  /* 0x0000006ea5671223 */ /* 0x180fe200000100b5 */
[-CC-:B------:R-:W-:Y:S01]  /*5f30*/  @P1 FFMA.FTZ R100, R170, R110.reuse, R181.reuse ;  /* 0x0000006eaa641223 */ /* 0x180fe200000100b5 */
[-CC-:B------:R-:W-:Y:S01]  /*5f40*/  @P1 FFMA.FTZ R104, R174, R110.reuse, R181.reuse ;  /* 0x0000006eae681223 */ /* 0x180fe200000100b5 */
[-C--:B------:R-:W-:Y:S01]  /*5f50*/  @P1 FFMA.FTZ R185, R169, R110.reuse, R181 ;  /* 0x0000006ea9b91223 */ /* 0x080fe200000100b5 */
[----:B------:R-:W2:Y:S01]  /*5f60*/  @P2 LDC R190, c[0x0][0x40c] ;  /* 0x00010300ffbe2b82 */ /* 0x000ea20000000800 */
[----:B------:R-:W-:Y:S01]  /*5f70*/  @P1 FADD.FTZ R103, R168, -R103 ;  /* 0x80000067a8671221 */ /* 0x000fe20000010000 */
[-CC-:B------:R-:W-:Y:S01]  /*5f80*/  @P1 FFMA.FTZ R187, R173, R110.reuse, R181.reuse ;  /* 0x0000006eadbb1223 */ /* 0x180fe200000100b5 */
[----:B------:R-:W-:Y:S01]  /*5f90*/  @P1 FADD.FTZ R100, R167, -R100 ;  /* 0x80000064a7641221 */ /* 0x000fe20000010000 */
[-CC-:B------:R-:W-:Y:S01]  /*5fa0*/  @P1 FFMA.FTZ R106, R178, R110.reuse, R181.reuse ;  /* 0x0000006eb26a1223 */ /* 0x180fe200000100b5 */
[-CC-:B------:R-:W-:Y:S01]  /*5fb0*/  @P1 FFMA.FTZ R189, R182, R110.reuse, R181.reuse ;  /* 0x0000006eb6bd1223 */ /* 0x180fe200000100b5 */
[----:B------:R-:W-:Y:S01]  /*5fc0*/  @P1 FFMA.FTZ R114, R179, R110, R181 ;  /* 0x0000006eb3721223 */ /* 0x000fe200000100b5 */
[----:B------:R-:W-:Y:S01]  /*5fd0*/  @P1 FFMA.FTZ R101, R112, R103, R101 ;  /* 0x0000006770651223 */ /* 0x000fe20000010065 */
[----:B------:R-:W3:Y:S01]  /*5fe0*/  @P2 LDC R192, c[0x0][0x40c] ;  /* 0x00010300ffc02b82 */ /* 0x000ee20000000800 */
[----:B------:R-:W-:-:S02]  /*5ff0*/  HADD2.F32 R181, -RZ, R94.H0_H0 ;  /* 0x2000005effb57230 */ /* 0x000fc40000004100 */
[----:B------:R-:W-:Y:S01]  /*6000*/  @P1 FADD.FTZ R103, R171, -R104 ;  /* 0x80000068ab671221 */ /* 0x000fe20000010000 */
[----:B------:R-:W-:Y:S01]  /*6010*/  @P1 FADD.FTZ R102, R172, -R185 ;  /* 0x800000b9ac661221 */ /* 0x000fe20000010000 */
[----:B------:R-:W-:Y:S01]  /*6020*/  @P1 FADD.FTZ R104, R176, -R187 ;  /* 0x800000bbb0681221 */ /* 0x000fe20000010000 */
[----:B------:R-:W-:Y:S02]  /*6030*/  HADD2.F32 R110, -RZ, R93.H1_H1 ;  /* 0x3000005dff6e7230 */ /* 0x000fe40000004100 */
[C---:B------:R-:W-:Y:S01]  /*6040*/  @P1 FFMA.FTZ R105, R112.reuse, R100, R105 ;  /* 0x0000006470691223 */ /* 0x040fe20000010069 */
[----:B------:R-:W-:Y:S01]  /*6050*/  HADD2.F32 R187, -RZ, R95.H0_H0 ;  /* 0x2000005fffbb7230 */ /* 0x000fe20000004100 */
[----:B------:R-:W4:Y:S01]  /*6060*/  @P2 LDC R191, c[0x0][0x40c] ;  /* 0x00010300ffbf2b82 */ /* 0x000f220000000800 */
[----:B-1----:R-:W-:Y:S01]  /*6070*/  @P2 FMUL.FTZ R100, R101, R184 ;  /* 0x000000b865642220 */ /* 0x002fe20000410000 */
[----:B------:R-:W-:Y:S02]  /*6080*/  HADD2.F32 R185, -RZ, R94.H1_H1 ;  /* 0x3000005effb97230 */ /* 0x000fe40000004100 */
[----:B------:R-:W-:Y:S01]  /*6090*/  @P1 FADD.FTZ R114, R177, -R114 ;  /* 0x80000072b1721221 */ /* 0x000fe20000010000 */
[C---:B------:R-:W-:Y:S01]  /*60a0*/  @P1 FFMA.FTZ R107, R112.reuse, R102, R107 ;  /* 0x00000066706b1223 */ /* 0x040fe2000001006b */
[C---:B------:R-:W-:Y:S01]  /*60b0*/  @P1 FFMA.FTZ R181, R112.reuse, R104, R181 ;  /* 0x0000006870b51223 */ /* 0x040fe200000100b5 */
[----:B------:R-:W-:Y:S01]  /*60c0*/  @P1 FADD.FTZ R106, R175, -R106 ;  /* 0x8000006aaf6a1221 */ /* 0x000fe20000010000 */
[C---:B------:R-:W-:Y:S01]  /*60d0*/  @P1 FFMA.FTZ R110, R112.reuse, R103, R110 ;  /* 0x00000067706e1223 */ /* 0x040fe2000001006e */
[----:B------:R-:W1:Y:S01]  /*60e0*/  @P2 LDC R194, c[0x0][0x40c] ;  /* 0x00010300ffc22b82 */ /* 0x000e620000000800 */
[----:B0-----:R-:W-:Y:S01]  /*60f0*/  @P2 FMUL.FTZ R102, R105, R186 ;  /* 0x000000ba69662220 */ /* 0x001fe20000410000 */
[C---:B------:R-:W-:Y:S01]  /*6100*/  @P1 FFMA.FTZ R187, R112.reuse, R114, R187 ;  /* 0x0000007270bb1223 */ /* 0x040fe200000100bb */
[----:B------:R-:W-:Y:S01]  /*6110*/  @P2 F2FP.F16.F32.PACK_AB R103, RZ, R100 ;  /* 0x00000064ff67223e */ /* 0x000fe200000000ff */
[----:B------:R-:W-:Y:S01]  /*6120*/  @P1 FFMA.FTZ R185, R112, R106, R185 ;  /* 0x0000006a70b91223 */ /* 0x000fe200000100b9 */
[----:B--2---:R-:W-:Y:S01]  /*6130*/  @P2 FMUL.FTZ R100, R107, R190 ;  /* 0x000000be6b642220 */ /* 0x004fe20000410000 */
[----:B------:R-:W-:Y:S01]  /*6140*/  @P2 F2FP.F16.F32.PACK_AB R104, RZ, R102 ;  /* 0x00000066ff68223e */ /* 0x000fe200000000ff */
[----:B------:R-:W-:Y:S01]  /*6150*/  @P1 FADD.FTZ R189, R180, -R189 ;  /* 0x800000bdb4bd1221 */ /* 0x000fe20000010000 */
[----:B------:R-:W0:Y:S01]  /*6160*/  @P2 LDC R196, c[0x0][0x40c] ;  /* 0x00010300ffc42b82 */ /* 0x000e220000000800 */
[----:B---3--:R-:W-:Y:S01]  /*6170*/  @P2 FMUL.FTZ R114, R181, R192 ;  /* 0x000000c0b5722220 */ /* 0x008fe20000410000 */
[----:B------:R-:W-:Y:S01]  /*6180*/  @P2 F2FP.F16.F32.PACK_AB R106, RZ, R100 ;  /* 0x00000064ff6a223e */ /* 0x000fe200000000ff */
[----:B------:R-:W-:Y:S01]  /*6190*/  @P1 FFMA.FTZ R188, R112, R189, R188 ;  /* 0x000000bd70bc1223 */ /* 0x000fe200000100bc */
[----:B------:R-:W-:-:S02]  /*61a0*/  @P2 PRMT R96, R103, 0x7610, R96 ;  /* 0x0000761067602816 */ /* 0x000fc40000000060 */
[----:B------:R-:W-:Y:S01]  /*61b0*/  @P2 F2FP.F16.F32.PACK_AB R114, RZ, R114 ;  /* 0x00000072ff72223e */ /* 0x000fe200000000ff */
[----:B----4-:R-:W-:Y:S01]  /*61c0*/  @P2 FMUL.FTZ R102, R110, R191 ;  /* 0x000000bf6e662220 */ /* 0x010fe20000410000 */
        /* <DEDUP_REMOVED lines=9> */
[----:B0-----:R-:W-:Y:S01]  /*6260*/  @P2 FMUL.FTZ R186, R187, R196 ;  /* 0x000000c4bbba2220 */ /* 0x001fe20000410000 */
[----:B------:R-:W-:Y:S02]  /*6270*/  @P2 PRMT R97, R97, 0x5410, R112 ;  /* 0x0000541061612816 */ /* 0x000fe40000000070 */
[----:B------:R-:W-:Y:S02]  /*6280*/  F2FP.F16.F32.PACK_AB R103, R188, R187 ;  /* 0x000000bbbc67723e */ /* 0x000fe400000000ff */
[----:B------:R-:W-:-:S02]  /*6290*/  @P2 F2FP.F16.F32.PACK_AB R186, RZ, R186 ;  /* 0x000000baffba223e */ /* 0x000fc400000000ff */
[----:B------:R-:W-:Y:S02]  /*62a0*/  @P2 PRMT R98, R98, 0x5410, R184 ;  /* 0x0000541062622816 */ /* 0x000fe400000000b8 */
[----:B------:R-:W-:Y:S01]  /*62b0*/  @P2 PRMT R99, R186, 0x7610, R99 ;  /* 0x00007610ba632816 */ /* 0x000fe20000000063 */
[----:B------:R-:W-:Y:S06]  /*62c0*/  @!P2 BRA `(.L_x_1915) ;  /* 0x0000000c0044a947 */ /* 0x000fec0003800000 */
[----:B------:R-:W-:-:S05]  /*62d0*/  FMUL.FTZ R188, R188, UR14 ;  /* 0x0000000ebcbc7c20 */ /* 0x000fca0008410000 */
[----:B------:R-:W-:-:S04]  /*62e0*/  F2FP.F16.F32.PACK_AB R188, RZ, R188 ;  /* 0x000000bcffbc723e */ /* 0x000fc800000000ff */
[----:B------:R-:W-:Y:S01]  /*62f0*/  PRMT R99, R99, 0x5410, R188 ;  /* 0x0000541063637816 */ /* 0x000fe200000000bc */
[----:B------:R-:W-:Y:S06]  /*6300*/  BRA `(.L_x_1915) ;  /* 0x0000000c00347947 */ /* 0x000fec0003800000 */
.L_x_1914:
[----:B------:R-:W-:Y:S01]  /*6310*/  ISETP.GT.AND P1, PT, R114, RZ, PT ;  /* 0x000000ff7200720c */ /* 0x000fe20003f24270 */
[----:B0-23--:R-:W0:Y:S01]  /*6320*/  @P2 LDC R106, c[0x0][0x40c] ;  /* 0x00010300ff6a2b82 */ /* 0x00de220000000800 */
        /* <DEDUP_REMOVED lines=64> */
.L_x_1913:
[----:B------:R-:W-:-:S04]  /*6730*/  UISETP.NE.U32.AND UP0, UPT, UR20, URZ, UPT ;  /* 0x000000ff1400728c */ /* 0x000fc8000bf05070 */
[----:B------:R-:W-:-:S06]  /*6740*/  UISETP.NE.AND.EX UP0, UPT, UR21, URZ, UPT, UP0 ;  /* 0x000000ff1500728c */ /* 0x000fcc000bf05300 */
[----:B------:R-:W-:-:S13]  /*6750*/  PLOP3.LUT P0, PT, PT, PT, UP0, 0x80, 0x8 ;  /* 0x000000000008781c */ /* 0x000fda0003f0f008 */
[----:B------:R-:W-:Y:S05]  /*6760*/  @!P0 BRA `(.L_x_1916) ;  /* 0x0000000400188947 */ /* 0x000fea0003800000 */
[----:B0-23--:R-:W0:Y:S01]  /*6770*/  @P2 LDC R107, c[0x0][0x40c] ;  /* 0x00010300ff6b2b82 */ /* 0x00de220000000800 */
[-CC-:B------:R-:W-:Y:S01]  /*6780*/  FFMA.FTZ R101, R165, R110.reuse, R181.reuse ;  /* 0x0000006ea5657223 */ /* 0x180fe200000100b5 */
[----:B------:R-:W-:Y:S01]  /*6790*/  ISETP.GT.AND P1, PT, R114, RZ, PT ;  /* 0x000000ff7200720c */ /* 0x000fe20003f24270 */
        /* <DEDUP_REMOVED lines=24> */
[----:B------:R-:W-:Y:S01]  /*6920*/  FMUL.FTZ R105, R112, R185 ;  /* 0x000000b970697220 */ /* 0x000fe20000410000 */
[----:B0-----:R-:W-:Y:S01]  /*6930*/  @P2 FMUL.FTZ R101, R184, R107 ;  /* 0x0000006bb8652220 */ /* 0x001fe20000410000 */
[C---:B------:R-:W-:Y:S01]  /*6940*/  FMUL.FTZ R107, R112.reuse, R103 ;  /* 0x00000067706b7220 */ /* 0x040fe20000410000 */
[C---:B------:R-:W-:Y:S01]  /*6950*/  FMUL.FTZ R114, R112.reuse, R195 ;  /* 0x000000c370727220 */ /* 0x040fe20000410000 */
[----:B------:R-:W-:Y:S01]  /*6960*/  FMUL.FTZ R112, R112, R189 ;  /* 0x000000bd70707220 */ /* 0x000fe20000410000 */
[----:B------:R-:W0:Y:S01]  /*6970*/  @P2 LDC R191, c[0x0][0x40c] ;  /* 0x00010300ffbf2b82 */ /* 0x000e220000000800 */
[----:B-1----:R-:W-:Y:S01]  /*6980*/  @P2 FMUL.FTZ R100, R181, R104 ;  /* 0x00000068b5642220 */ /* 0x002fe20000410000 */
[----:B------:R-:W-:-:S02]  /*6990*/  FSEL R185, R102, RZ, P1 ;  /* 0x000000ff66b97208 */ /* 0x000fc40000800000 */
[----:B------:R-:W-:Y:S02]  /*69a0*/  FSEL R187, R106, RZ, P1 ;  /* 0x000000ff6abb7208 */ /* 0x000fe40000800000 */
[----:B------:R-:W-:Y:S02]  /*69b0*/  @P2 F2FP.F16.F32.PACK_AB R103, RZ, R100 ;  /* 0x00000064ff67223e */ /* 0x000fe400000000ff */
[----:B------:R-:W1:Y:S01]  /*69c0*/  @P2 LDC R193, c[0x0][0x40c] ;  /* 0x00010300ffc12b82 */ /* 0x000e620000000800 */
[----:B------:R-:W-:Y:S01]  /*69d0*/  FSEL R186, R105, RZ, P1 ;  /* 0x000000ff69ba7208 */ /* 0x000fe20000800000 */
[----:B--2---:R-:W-:Y:S01]  /*69e0*/  @P2 FMUL.FTZ R100, R185, R110 ;  /* 0x0000006eb9642220 */ /* 0x004fe20000410000 */
[----:B------:R-:W-:Y:S02]  /*69f0*/  FSEL R188, R107, RZ, P1 ;  /* 0x000000ff6bbc7208 */ /* 0x000fe40000800000 */
[----:B------:R-:W-:Y:S02]  /*6a00*/  FSEL R189, R112, RZ, P1 ;  /* 0x000000ff70bd7208 */ /* 0x000fe40000800000 */
[----:B------:R-:W-:Y:S01]  /*6a10*/  @P2 F2FP.F16.F32.PACK_AB R104, RZ, R101 ;  /* 0x00000065ff68223e */ /* 0x000fe200000000ff */
[----:B------:R-:W2:Y:S01]  /*6a20*/  @P2 LDC R192, c[0x0][0x40c] ;  /* 0x00010300ffc02b82 */ /* 0x000ea20000000800 */
[----:B---3--:R-:W-:Y:S01]  /*6a30*/  @P2 FMUL.FTZ R102, R187, R190 ;  /* 0x000000bebb662220 */ /* 0x008fe20000410000 */
[----:B------:R-:W-:-:S02]  /*6a40*/  @P2 F2FP.F16.F32.PACK_AB R105, RZ, R100 ;  /* 0x00000064ff69223e */ /* 0x000fc400000000ff */
[----:B------:R-:W-:Y:S02]  /*6a50*/  @P2 PRMT R96, R103, 0x7610, R96 ;  /* 0x0000761067602816 */ /* 0x000fe40000000060 */
[----:B------:R-:W-:Y:S01]  /*6a60*/  @P2 F2FP.F16.F32.PACK_AB R107, RZ, R102 ;  /* 0x00000066ff6b223e */ /* 0x000fe200000000ff */
[----:B0-----:R-:W-:Y:S01]  /*6a70*/  @P2 FMUL.FTZ R101, R186, R191 ;  /* 0x000000bfba652220 */ /* 0x001fe20000410000 */
[----:B------:R-:W-:Y:S02]  /*6a80*/  FSEL R114, R114, RZ, P1 ;  /* 0x000000ff72727208 */ /* 0x000fe40000800000 */
[----:B------:R-:W-:Y:S02]  /*6a90*/  @P2 PRMT R97, R105, 0x7610, R97 ;  /* 0x0000761069612816 */ /* 0x000fe40000000061 */
[----:B------:R-:W-:Y:S02]  /*6aa0*/  @P2 F2FP.F16.F32.PACK_AB R106, RZ, R101 ;  /* 0x00000065ff6a223e */ /* 0x000fe400000000ff */
[----:B------:R-:W-:Y:S01]  /*6ab0*/  @P2 PRMT R98, R107, 0x7610, R98 ;  /* 0x000076106b622816 */ /* 0x000fe20000000062 */
[----:B-1----:R-:W-:Y:S01]  /*6ac0*/  @P2 FMUL.FTZ R110, R188, R193 ;  /* 0x000000c1bc6e2220 */ /* 0x002fe20000410000 */
[----:B------:R-:W-:-:S02]  /*6ad0*/  F2FP.F16.F32.PACK_AB R100, R184, R181 ;  /* 0x000000b5b864723e */ /* 0x000fc400000000ff */
[----:B------:R-:W-:Y:S02]  /*6ae0*/  F2FP.F16.F32.PACK_AB R101, R186, R185 ;  /* 0x000000b9ba65723e */ /* 0x000fe400000000ff */
[----:B------:R-:W-:Y:S02]  /*6af0*/  @P2 F2FP.F16.F32.PACK_AB R110, RZ, R110 ;  /* 0x0000006eff6e223e */ /* 0x000fe400000000ff */
[----:B------:R-:W-:Y:S01]  /*6b00*/  F2FP.F16.F32.PACK_AB R102, R188, R187 ;  /* 0x000000bbbc66723e */ /* 0x000fe200000000ff */
[----:B--2---:R-:W-:Y:S01]  /*6b10*/  @P2 FMUL.FTZ R112, R189, R192 ;  /* 0x000000c0bd702220 */ /* 0x004fe20000410000 */
[----:B------:R-:W-:Y:S02]  /*6b20*/  @P2 PRMT R96, R96, 0x5410, R104 ;  /* 0x0000541060602816 */ /* 0x000fe40000000068 */
[----:B------:R-:W-:Y:S02]  /*6b30*/  @P2 PRMT R97, R97, 0x5410, R106 ;  /* 0x0000541061612816 */ /* 0x000fe4000000006a */
[----:B------:R-:W-:-:S02]  /*6b40*/  @P2 F2FP.F16.F32.PACK_AB R112, RZ, R112 ;  /* 0x00000070ff70223e */ /* 0x000fc400000000ff */
        /* <DEDUP_REMOVED lines=8> */
.L_x_1916:
        /* <DEDUP_REMOVED lines=8> */
[-CC-:B------:R-:W-:Y:S01]  /*6c50*/  FFMA.FTZ R188, R178, R110.reuse, R181.reuse ;  /* 0x0000006eb2bc7223 */ /* 0x180fe200000100b5 */
[----:B------:R-:W-:Y:S01]  /*6c60*/  @P2 FMUL.FTZ R105, R112, R105 ;  /* 0x0000006970692220 */ /* 0x000fe20000410000 */
[-CC-:B------:R-:W-:Y:S01]  /*6c70*/  FFMA.FTZ R192, R179, R110.reuse, R181.reuse ;  /* 0x0000006eb3c07223 */ /* 0x180fe200000100b5 */
[----:B------:R-:W-:Y:S01]  /*6c80*/  FFMA.FTZ R193, R182, R110, R181 ;  /* 0x0000006eb6c17223 */ /* 0x000fe200000100b5 */
[----:B------:R-:W1:Y:S01]  /*6c90*/  @P2 LDC R186, c[0x0][0x40c] ;  /* 0x00010300ffba2b82 */ /* 0x000e620000000800 */
[----:B------:R-:W-:Y:S01]  /*6ca0*/  @P2 FADD.FTZ R107, R167, -R106 ;  /* 0x8000006aa76b2221 */ /* 0x000fe20000010000 */
[----:B------:R-:W-:Y:S01]  /*6cb0*/  @P2 FSEL R105, R105, RZ, P1 ;  /* 0x000000ff69692208 */ /* 0x000fe20000800000 */
[----:B------:R-:W-:Y:S01]  /*6cc0*/  @P2 FADD.FTZ R181, R172, -R185 ;  /* 0x800000b9acb52221 */ /* 0x000fe20000010000 */
[----:B------:R-:W-:Y:S01]  /*6cd0*/  @P2 FADD.FTZ R187, R176, -R187 ;  /* 0x800000bbb0bb2221 */ /* 0x000fe20000010000 */
[----:B------:R-:W-:Y:S01]  /*6ce0*/  @P2 FADD.FTZ R191, R177, -R192 ;  /* 0x800000c0b1bf2221 */ /* 0x000fe20000010000 */
[----:B------:R-:W-:Y:S01]  /*6cf0*/  @P2 FMUL.FTZ R107, R112, R107 ;  /* 0x0000006b706b2220 */ /* 0x000fe20000410000 */
[----:B------:R-:W-:Y:S01]  /*6d00*/  @P2 FADD.FTZ R185, R171, -R114 ;  /* 0x80000072abb92221 */ /* 0x000fe20000010000 */
[----:B------:R-:W2:Y:S01]  /*6d10*/  @P2 LDC R110, c[0x0][0x40c] ;  /* 0x00010300ff6e2b82 */ /* 0x000ea20000000800 */
[----:B------:R-:W-:Y:S01]  /*6d20*/  @P2 FADD.FTZ R189, R175, -R188 ;  /* 0x800000bcafbd2221 */ /* 0x000fe20000010000 */
[----:B------:R-:W-:Y:S01]  /*6d30*/  FADD.FTZ R193, R180, -R193 ;  /* 0x800000c1b4c17221 */ /* 0x000fe20000010000 */
[C---:B------:R-:W-:Y:S01]  /*6d40*/  @P2 FMUL.FTZ R181, R112.reuse, R181 ;  /* 0x000000b570b52220 */ /* 0x040fe20000410000 */
[----:B0-----:R-:W-:Y:S01]  /*6d50*/  @P2 FMUL.FTZ R105, R105, R104 ;  /* 0x0000006869692220 */ /* 0x001fe20000410000 */
[C---:B------:R-:W-:Y:S01]  /*6d60*/  @P2 FMUL.FTZ R187, R112.reuse, R187 ;  /* 0x000000bb70bb2220 */ /* 0x040fe20000410000 */
[C---:B------:R-:W-:Y:S01]  /*6d70*/  @P2 FMUL.FTZ R191, R112.reuse, R191 ;  /* 0x000000bf70bf2220 */ /* 0x040fe20000410000 */
[----:B------:R-:W-:Y:S01]  /*6d80*/  @P2 FSEL R107, R107, RZ, P1 ;  /* 0x000000ff6b6b2208 */ /* 0x000fe20000800000 */
[----:B------:R-:W0:Y:S01]  /*6d90*/  @P2 LDC R104, c[0x0][0x40c] ;  /* 0x00010300ff682b82 */ /* 0x000e220000000800 */
[C---:B------:R-:W-:Y:S01]  /*6da0*/  @P2 FMUL.FTZ R185, R112.reuse, R185 ;  /* 0x000000b970b92220 */ /* 0x040fe20000410000 */
[C---:B------:R-:W-:Y:S01]  /*6db0*/  @P2 FMUL.FTZ R189, R112.reuse, R189 ;  /* 0x000000bd70bd2220 */ /* 0x040fe20000410000 */
[----:B------:R-:W-:Y:S01]  /*6dc0*/  FMUL.FTZ R193, R112, R193 ;  /* 0x000000c170c17220 */ /* 0x000fe20000410000 */
[----:B------:R-:W-:-:S02]  /*6dd0*/  @P2 FSEL R181, R181, RZ, P1 ;  /* 0x000000ffb5b52208 */ /* 0x000fc40000800000 */
[----:B------:R-:W-:Y:S02]  /*6de0*/  @P2 FSEL R187, R187, RZ, P1 ;  /* 0x000000ffbbbb2208 */ /* 0x000fe40000800000 */
[----:B------:R-:W3:Y:S01]  /*6df0*/  @P2 LDC R194, c[0x0][0x40c] ;  /* 0x00010300ffc22b82 */ /* 0x000ee20000000800 */
[----:B------:R-:W-:Y:S02]  /*6e00*/  @P2 FSEL R191, R191, RZ, P1 ;  /* 0x000000ffbfbf2208 */ /* 0x000fe40000800000 */
[----:B------:R-:W-:Y:S01]  /*6e10*/  @P2 FSEL R185, R185, RZ, P1 ;  /* 0x000000ffb9b92208 */ /* 0x000fe20000800000 */
[----:B-1----:R-:W-:Y:S01]  /*6e20*/  @P2 FMUL.FTZ R187, R187, R186 ;  /* 0x000000babbbb2220 */ /* 0x002fe20000410000 */
[----:B------:R-:W-:Y:S02]  /*6e30*/  @P2 FSEL R189, R189, RZ, P1 ;  /* 0x000000ffbdbd2208 */ /* 0x000fe40000800000 */
[----:B------:R-:W-:Y:S01]  /*6e40*/  @P2 F2FP.F16.F32.PACK_AB R105, RZ, R105 ;  /* 0x00000069ff69223e */ /* 0x000fe200000000ff */
[----:B------:R-:W1:Y:S01]  /*6e50*/  @P2 LDC R184, c[0x0][0x40c] ;  /* 0x00010300ffb82b82 */ /* 0x000e620000000800 */
[----:B--2---:R-:W-:Y:S01]  /*6e60*/  @P2 FMUL.FTZ R181, R181, R110 ;  /* 0x0000006eb5b52220 */ /* 0x004fe20000410000 */
[----:B------:R-:W-:-:S02]  /*6e70*/  @P2 F2FP.F16.F32.PACK_AB R187, RZ, R187 ;  /* 0x000000bbffbb223e */ /* 0x000fc400000000ff */
[----:B------:R-:W-:Y:S02]  /*6e80*/  @P2 PRMT R96, R105, 0x7610, R96 ;  /* 0x0000761069602816 */ /* 0x000fe40000000060 */
[----:B------:R-:W-:Y:S02]  /*6e90*/  @P2 F2FP.F16.F32.PACK_AB R181, RZ, R181 ;  /* 0x000000b5ffb5223e */ /* 0x000fe400000000ff */
[----:B------:R-:W2:Y:S01]  /*6ea0*/  @P2 LDC R190, c[0x0][0x40c] ;  /* 0x00010300ffbe2b82 */ /* 0x000ea20000000800 */
[----:B0-----:R-:W-:Y:S01]  /*6eb0*/  @P2 FMUL.FTZ R107, R107, R104 ;  /* 0x000000686b6b2220 */ /* 0x001fe20000410000 */
[----:B------:R-:W-:Y:S02]  /*6ec0*/  FSEL R104, R193, RZ, P1 ;  /* 0x000000ffc1687208 */ /* 0x000fe40000800000 */
[----:B------:R-:W-:Y:S02]  /*6ed0*/  @P2 PRMT R97, R181, 0x7610, R97 ;  /* 0x00007610b5612816 */ /* 0x000fe40000000061 */
[----:B------:R-:W-:-:S02]  /*6ee0*/  @P2 F2FP.F16.F32.PACK_AB R107, RZ, R107 ;  /* 0x0000006bff6b223e */ /* 0x000fc400000000ff */
[----:B------:R-:W0:Y:S01]  /*6ef0*/  @P2 LDC R195, c[0x0][0x40c] ;  /* 0x00010300ffc32b82 */ /* 0x000e220000000800 */
[----:B---3--:R-:W-:Y:S01]  /*6f00*/  @P2 FMUL.FTZ R191, R191, R194 ;  /* 0x000000c2bfbf2220 */ /* 0x008fe20000410000 */
[----:B------:R-:W-:Y:S02]  /*6f10*/  @P2 PRMT R98, R187, 0x7610, R98 ;  /* 0x00007610bb622816 */ /* 0x000fe40000000062 */
[----:B------:R-:W-:Y:S02]  /*6f20*/  @P2 PRMT R96, R96, 0x5410, R107 ;  /* 0x0000541060602816 */ /* 0x000fe4000000006b */
[----:B------:R-:W-:Y:S01]  /*6f30*/  @P2 F2FP.F16.F32.PACK_AB R191, RZ, R191 ;  /* 0x000000bfffbf223e */ /* 0x000fe200000000ff */
[----:B-1----:R-:W-:-:S03]  /*6f40*/  @P2 FMUL.FTZ R185, R185, R184 ;  /* 0x000000b8b9b92220 */ /* 0x002fc60000410000 */
[----:B------:R-:W-:Y:S02]  /*6f50*/  @P2 PRMT R99, R191, 0x7610, R99 ;  /* 0x00007610bf632816 */ /* 0x000fe40000000063 */
[----:B------:R-:W-:Y:S01]  /*6f60*/  @P2 F2FP.F16.F32.PACK_AB R185, RZ, R185 ;  /* 0x000000b9ffb9223e */ /* 0x000fe200000000ff */
[----:B--2---:R-:W-:-:S03]  /*6f70*/  @P2 FMUL.FTZ R189, R189, R190 ;  /* 0x000000bebdbd2220 */ /* 0x004fc60000410000 */
[----:B------:R-:W-:Y:S02]  /*6f80*/  @P2 PRMT R97, R97, 0x5410, R185 ;  /* 0x0000541061612816 */ /* 0x000fe400000000b9 */
[----:B------:R-:W-:Y:S01]  /*6f90*/  @P2 F2FP.F16.F32.PACK_AB R189, RZ, R189 ;  /* 0x000000bdffbd223e */ /* 0x000fe200000000ff */
[----:B0-----:R-:W-:-:S03]  /*6fa0*/  @P2 FMUL.FTZ R104, R104, R195 ;  /* 0x000000c368682220 */ /* 0x001fc60000410000 */
[----:B------:R-:W-:Y:S02]  /*6fb0*/  @P2 PRMT R98, R98, 0x5410, R189 ;  /* 0x0000541062622816 */ /* 0x000fe400000000bd */
[----:B------:R-:W-:-:S04]  /*6fc0*/  @P2 F2FP.F16.F32.PACK_AB R104, RZ, R104 ;  /* 0x00000068ff68223e */ /* 0x000fc800000000ff */
[----:B------:R-:W-:-:S07]  /*6fd0*/  @P2 PRMT R99, R99, 0x5410, R104 ;  /* 0x0000541063632816 */ /* 0x000fce0000000068 */
.L_x_1915:
[----:B------:R-:W-:Y:S05]  /*6fe0*/  BSYNC.RECONVERGENT B2 ;  /* 0x0000000000027941 */ /* 0x000fea0003800200 */
.L_x_1912:
[----:B------:R-:W0:Y:S08]  /*6ff0*/  @P0 LDC.64 R106, c[0x0][0x478] ;  /* 0x00011e00ff6a0b82 */ /* 0x000e300000000a00 */
[----:B------:R-:W1:Y:S01]  /*7000*/  @P2 LDC.64 R104, c[0x0][0x468] ;  /* 0x00011a00ff682b82 */ /* 0x000e620000000a00 */
[----:B0-----:R-:W-:-:S05]  /*7010*/  @P0 IMAD.WIDE.U32 R106, R183, 0x10, R106 ;  /* 0x00000010b76a0825 */ /* 0x001fca00078e006a */
[----:B------:R4:W-:Y:S01]  /*7020*/  @P0 STG.E.128 desc[UR6][R106.64], R100 ;  /* 0x000000646a000986 */ /* 0x0009e2000c101d06 */
[----:B-1----:R-:W-:-:S05]  /*7030*/  @P2 IMAD.WIDE.U32 R104, R111, 0x10, R104 ;  /* 0x000000106f682825 */ /* 0x002fca00078e0068 */
[----:B------:R4:W-:Y:S02]  /*7040*/  @P2 STG.E.128 desc[UR6][R104.64], R96 ;  /* 0x0000006068002986 */ /* 0x0009e4000c101d06 */
.L_x_1911:
[----:B------:R-:W-:Y:S05]  /*7050*/  BSYNC.RECONVERGENT B0 ;  /* 0x0000000000007941 */ /* 0x000fea0003800200 */
.L_x_1910:
[----:B0-234-:R-:W0:Y:S02]  /*7060*/  LDC.64 R104, c[0x0][0x380] ;  /* 0x0000e000ff687b82 */ /* 0x01de240000000a00 */
[----:B0-----:R-:W-:-:S04]  /*7070*/  LEA R113, R104, R113, 0x2 ;  /* 0x0000007168717211 */ /* 0x001fc800078e10ff */
[----:B------:R-:W-:-:S13]  /*7080*/  ISETP.GE.AND P0, PT, R113, R105, PT ;  /* 0x000000697100720c */ /* 0x000fda0003f06270 */
[----:B------:R-:W-:Y:S05]  /*7090*/  @!P0 BRA `(.L_x_1917) ;  /* 0xffffff94008c8947 */ /* 0x000fea000383ffff */
.L_x_1878:
[----:B------:R-:W-:Y:S05]  /*70a0*/  BSYNC B1 ;  /* 0x0000000000017941 */ /* 0x000fea0003800000 */
.L_x_1877:
        /* <DEDUP_REMOVED lines=13> */
[----:B------:R0:W-:Y:S04]  /*7180*/  STS.128 [R2+0x10], R32 ;  /* 0x0000102002007388 */ /* 0x0001e80000000c00 */
[----:B------:R-:W-:Y:S04]  /*7190*/  STS.128 [R2+0x400], R28 ;  /* 0x0004001c02007388 */ /* 0x000fe80000000c00 */
[----:B------:R-:W-:Y:S04]  /*71a0*/  STS.128 [R2+0x410], R24 ;  /* 0x0004101802007388 */ /* 0x000fe80000000c00 */
[----:B------:R-:W-:Y:S04]  /*71b0*/  STS.128 [R2+0x800], R20 ;  /* 0x0008001402007388 */ /* 0x000fe80000000c00 */
[----:B------:R-:W-:Y:S01]  /*71c0*/  STS.128 [R2+0x810], R16 ;  /* 0x0008101002007388 */ /* 0x000fe20000000c00 */
[----:B0-----:R-:W-:-:S03]  /*71d0*/  LOP3.LUT R33, R109, 0x7f, RZ, 0x3c, !PT ;  /* 0x0000007f6d217812 */ /* 0x001fc600078e3cff */
[----:B------:R-:W-:Y:S01]  /*71e0*/  STS.128 [R2+0xc00], R12 ;  /* 0x000c000c02007388 */ /* 0x000fe20000000c00 */
[----:B------:R-:W-:-:S03]  /*71f0*/  IADD3 R35, PT, PT, R33, R0, RZ ;  /* 0x0000000021237210 */ /* 0x000fc60007ffe0ff */
[----:B------:R-:W-:Y:S01]  /*7200*/  STS.128 [R2+0xc10], R8 ;  /* 0x000c100802007388 */ /* 0x000fe20000000c00 */
[----:B------:R-:W-:Y:S01]  /*7210*/  BAR.SYNC.DEFER_BLOCKING 0x0 ;  /* 0x0000000000007b1d */ /* 0x000fe20000010000 */
[C---:B------:R-:W-:Y:S02]  /*7220*/  ISETP.GE.U32.AND P5, PT, R35.reuse, 0x80, PT ;  /* 0x000000802300780c */ /* 0x040fe40003fa6070 */
[C---:B------:R-:W-:Y:S02]  /*7230*/  ISETP.GE.U32.AND P4, PT, R35.reuse, 0x180, PT ;  /* 0x000001802300780c */ /* 0x040fe40003f86070 */
[C---:B------:R-:W-:Y:S02]  /*7240*/  ISETP.GE.U32.AND P3, PT, R35.reuse, 0x200, PT ;  /* 0x000002002300780c */ /* 0x040fe40003f66070 */
[----:B------:R-:W-:Y:S01]  /*7250*/  ISETP.GE.U32.AND P2, PT, R35, 0x280, PT ;  /* 0x000002802300780c */ /* 0x000fe20003f46070 */
[----:B------:R-:W0:Y:S04]  /*7260*/  LDS R3, [R6] ;  /* 0x0000000006037984 */ /* 0x000e280000000800 */
[----:B------:R-:W3:Y:S04]  /*7270*/  LDS R4, [R6+0x1000] ;  /* 0x0010000006047984 */ /* 0x000ee80000000800 */
[----:B------:R-:W4:Y:S04]  /*7280*/  LDS R7, [R6+0x200] ;  /* 0x0002000006077984 */ /* 0x000f280000000800 */
[----:B------:R-:W2:Y:S04]  /*7290*/  LDS R24, [R6+0x1200] ;  /* 0x0012000006187984 */ /* 0x000ea80000000800 */
[----:B------:R-:W1:Y:S04]  /*72a0*/  LDS R20, [R6+0x400] ;  /* 0x0004000006147984 */ /* 0x000e680000000800 */
        /* <DEDUP_REMOVED lines=12> */
[----:B--2---:R-:W-:-:S03]  /*7370*/  FADD.FTZ R7, R7, R24 ;  /* 0x0000001807077221 */ /* 0x004fc60000010000 */
[----:B------:R-:W2:Y:S01]  /*7380*/  LDS R11, [R6+0xe00] ;  /* 0x000e0000060b7984 */ /* 0x000ea20000000800 */
[----:B-1----:R-:W-:-:S03]  /*7390*/  FADD.FTZ R20, RZ, R20 ;  /* 0x00000014ff147221 */ /* 0x002fc60000010000 */
        /* <DEDUP_REMOVED lines=19> */
[----:B--2---:R-:W-:-:S03]  /*74d0*/  FADD.FTZ R11, RZ, R11 ;  /* 0x0000000bff0b7221 */ /* 0x004fc60000010000 */
[----:B------:R-:W2:Y:S01]  /*74e0*/  LDS R34, [R6+0x3200] ;  /* 0x0032000006227984 */ /* 0x000ea20000000800 */
[----:B-1----:R-:W-:-:S03]  /*74f0*/  FADD.FTZ R11, R11, R16 ;  /* 0x000000100b0b7221 */ /* 0x002fc60000010000 */
[----:B------:R-:W1:Y:S01]  /*7500*/  LDS R36, [R6+0x3400] ;  /* 0x0034000006247984 */ /* 0x000e620000000800 */
        /* <DEDUP_REMOVED lines=9> */
[----:B-----5:R-:W4:Y:S01]  /*75a0*/  LDS R72, [R6+0x3e00] ;  /* 0x003e000006487984 */ /* 0x020f220000000800 */
[----:B------:R-:W-:Y:S01]  /*75b0*/  FADD.FTZ R9, R9, R28 ;  /* 0x0000001c09097221 */ /* 0x000fe20000010000 */
[----:B------:R-:W-:Y:S01]  /*75c0*/  BAR.SYNC.DEFER_BLOCKING 0x0 ;  /* 0x0000000000007b1d */ /* 0x000fe20000010000 */
[----:B0-----:R-:W-:Y:S01]  /*75d0*/  FADD.FTZ R10, R10, R25 ;  /* 0x000000190a0a7221 */ /* 0x001fe20000010000 */
[----:B---3--:R-:W-:Y:S01]  /*75e0*/  FADD.FTZ R11, R11, R30 ;  /* 0x0000001e0b0b7221 */ /* 0x008fe20000010000 */
[----:B--2---:R-:W-:Y:S01]  /*75f0*/  FADD.FTZ R7, R7, R34 ;  /* 0x0000002207077221 */ /* 0x004fe20000010000 */
[----:B-1----:R-:W-:Y:S01]  /*7600*/  FADD.FTZ R17, R17, R36 ;  /* 0x0000002411117221 */ /* 0x002fe20000010000 */
        /* <DEDUP_REMOVED lines=10> */
[----:B------:R0:W-:Y:S04]  /*76b0*/  STS.128 [R2+0x810], R48 ;  /* 0x0008103002007388 */ /* 0x0001e80000000c00 */
[----:B------:R1:W-:Y:S04]  /*76c0*/  STS.128 [R2+0xc00], R44 ;  /* 0x000c002c02007388 */ /* 0x0003e80000000c00 */
[----:B------:R2:W-:Y:S01]  /*76d0*/  STS.128 [R2+0xc10], R40 ;  /* 0x000c102802007388 */ /* 0x0005e20000000c00 */
[----:B------:R-:W-:Y:S01]  /*76e0*/  BAR.SYNC.DEFER_BLOCKING 0x0 ;  /* 0x0000000000007b1d */ /* 0x000fe20000010000 */
[----:B0-----:R-:W-:-:S05]  /*76f0*/  IMAD R48, R0, UR4, RZ ;  /* 0x0000000400307c24 */ /* 0x001fca000f8e02ff */
[----:B-1----:R-:W-:-:S04]  /*7700*/  IADD3 R45, P0, PT, R48, R109, RZ ;  /* 0x0000006d302d7210 */ /* 0x002fc80007f1e0ff */
[----:B------:R-:W-:Y:S02]  /*7710*/  IADD3.X R0, PT, PT, RZ, RZ, RZ, P0, !PT ;  /* 0x000000ffff007210 */ /* 0x000fe400007fe4ff */
[C---:B--2---:R-:W-:Y:S02]  /*7720*/  SHF.L.U32 R40, R45.reuse, 0x2, RZ ;  /* 0x000000022d287819 */ /* 0x044fe400000006ff */
[----:B------:R-:W-:Y:S02]  /*7730*/  SHF.L.U64.HI R45, R45, 0x2, R0 ;  /* 0x000000022d2d7819 */ /* 0x000fe40000010200 */
[C---:B------:R-:W-:Y:S02]  /*7740*/  IADD3 R42, P0, PT, R40.reuse, UR18, RZ ;  /* 0x00000012282a7c10 */ /* 0x040fe4000ff1e0ff */
[----:B------:R-:W-:Y:S02]  /*7750*/  IADD3 R40, P1, PT, R40, UR16, RZ ;  /* 0x0000001028287c10 */ /* 0x000fe4000ff3e0ff */
[----:B------:R-:W-:Y:S01]  /*7760*/  IADD3.X R47, PT, PT, R45, UR19, RZ, P0, !PT ;  /* 0x000000132d2f7c10 */ /* 0x000fe200087fe4ff */
[----:B------:R-:W0:Y:S01]  /*7770*/  LDS R5, [R6] ;  /* 0x0000000006057984 */ /* 0x000e220000000800 */
[----:B------:R-:W-:-:S02]  /*7780*/  ISETP.GE.U32.AND P0, PT, R35, 0x100, PT ;  /* 0x000001002300780c */ /* 0x000fc40003f06070 */
[----:B------:R-:W-:Y:S01]  /*7790*/  @P5 MOV R2, R42 ;  /* 0x0000002a00025202 */ /* 0x000fe20000000f00 */
[----:B------:R-:W1:Y:S01]  /*77a0*/  LDS R74, [R6+0x1000] ;  /* 0x00100000064a7984 */ /* 0x000e620000000800 */
[----:B------:R-:W-:Y:S02]  /*77b0*/  IADD3.X R45, PT, PT, R45, UR17, RZ, P1, !PT ;  /* 0x000000112d2d7c10 */ /* 0x000fe40008ffe4ff */
[----:B------:R-:W-:Y:S01]  /*77c0*/  @P5 IADD3 R42, P1, PT, R42, 0x200, RZ ;  /* 0x000002002a2a5810 */ /* 0x000fe20007f3e0ff */
[----:B------:R-:W2:Y:S04]  /*77d0*/  LDS R64, [R6+0x2000] ;  /* 0x0020000006407984 */ /* 0x000ea80000000800 */
[----:B------:R-:W3:Y:S04]  /*77e0*/  LDS R60, [R6+0x3000] ;  /* 0x00300000063c7984 */ /* 0x000ee80000000800 */
[----:B------:R-:W4:Y:S04]  /*77f0*/  LDS R0, [R6+0x200] ;  /* 0x0002000006007984 */ /* 0x000f280000000800 */
[----:B------:R-:W4:Y:S04]  /*7800*/  LDS R18, [R6+0x400] ;  /* 0x0004000006127984 */ /* 0x000f280000000800 */
[----:B------:R-:W-:Y:S04]  /*7810*/  LDS R37, [R6+0x2200] ;  /* 0x0022000006257984 */ /* 0x000fe80000000800 */
[----:B------:R-:W-:Y:S04]  /*7820*/  LDS R41, [R6+0x3200] ;  /* 0x0032000006297984 */ /* 0x000fe80000000800 */
[----:B------:R-:W-:Y:S04]  /*7830*/  LDS R39, [R6+0x2400] ;  /* 0x0024000006277984 */ /* 0x000fe80000000800 */
[----:B------:R-:W4:Y:S01]  /*7840*/  LDS R13, [R6+0x600] ;  /* 0x00060000060d7984 */ /* 0x000f220000000800 */
[----:B0-----:R-:W-:-:S03]  /*7850*/  FADD.FTZ R5, RZ, R5 ;  /* 0x00000005ff057221 */ /* 0x001fc60000010000 */
[----:B------:R-:W-:Y:S01]  /*7860*/  LDS R43, [R6+0x3400] ;  /* 0x00340000062b7984 */ /* 0x000fe20000000800 */
[----:B-1----:R-:W-:-:S03]  /*7870*/  FADD.FTZ R5, R5, R74 ;  /* 0x0000004a05057221 */ /* 0x002fc60000010000 */
[----:B------:R-:W0:Y:S01]  /*7880*/  LDS R20, [R6+0x1600] ;  /* 0x0016000006147984 */ /* 0x000e220000000800 */
[----:B--2---:R-:W-:-:S03]  /*7890*/  FADD.FTZ R5, R5, R64 ;  /* 0x0000004005057221 */ /* 0x004fc60000010000 */
[----:B------:R-:W1:Y:S01]  /*78a0*/  LDS R16, [R6+0x2600] ;  /* 0x0026000006107984 */ /* 0x000e620000000800 */
[----:B---3--:R-:W-:Y:S01]  /*78b0*/  FADD.FTZ R33, R5, R60 ;  /* 0x0000003c05217221 */ /* 0x008fe20000010000 */
[----:B------:R-:W-:Y:S01]  /*78c0*/  FADD.FTZ R5, R3, R32 ;  /* 0x0000002003057221 */ /* 0x000fe20000010000 */
[-C--:B------:R-:W-:Y:S01]  /*78d0*/  @P5 MOV R3, R47.reuse ;  /* 0x0000002f00035202 */ /* 0x080fe20000000f00 */
[----:B------:R-:W-:Y:S01]  /*78e0*/  LDS R22, [R6+0x3600] ;  /* 0x0036000006167984 */ /* 0x000fe20000000800 */
[----:B------:R-:W-:Y:S01]  /*78f0*/  @P5 IADD3.X R47, PT, PT, RZ, R47, RZ, P1, !PT ;  /* 0x0000002fff2f5210 */ /* 0x000fe20000ffe4ff */
[----:B----4-:R-:W-:Y:S01]  /*7900*/  FADD.FTZ R0, RZ, R0 ;  /* 0x00000000ff007221 */ /* 0x010fe20000010000 */
[----:B------:R-:W-:Y:S01]  /*7910*/  ISETP.GE.U32.AND P1, PT, R35, 0x300, PT ;  /* 0x000003002300780c */ /* 0x000fe20003f26070 */
[----:B------:R2:W-:Y:S01]  /*7920*/  @P5 STG.E desc[UR6][R2.64], R33 ;  /* 0x0000002102005986 */ /* 0x0005e2000c101906 */
[----:B------:R-:W-:-:S03]  /*7930*/  FADD.FTZ R18, RZ, R18 ;  /* 0x00000012ff127221 */ /* 0x000fc60000010000 */
[----:B------:R-:W3:Y:S04]  /*7940*/  LDS R33, [R6+0x1200] ;  /* 0x0012000006217984 */ /* 0x000ee80000000800 */
[----:B------:R-:W4:Y:S01]  /*7950*/  LDS R14, [R6+0x800] ;  /* 0x00080000060e7984 */ /* 0x000f220000000800 */
[----:B--2---:R-:W-:-:S03]  /*7960*/  @P5 MOV R2, R40 ;  /* 0x0000002800025202 */ /* 0x004fc60000000f00 */
[----:B------:R-:W2:Y:S01]  /*7970*/  LDS R15, [R6+0x1800] ;  /* 0x00180000060f7984 */ /* 0x000ea20000000800 */
[-C--:B------:R-:W-:Y:S02]  /*7980*/  @P5 MOV R3, R45.reuse ;  /* 0x0000002d00035202 */ /* 0x080fe40000000f00 */
[----:B------:R-:W-:Y:S01]  /*7990*/  @P5 IADD3 R40, P6, PT, R40, 0x200, RZ ;  /* 0x0000020028285810 */ /* 0x000fe20007fde0ff */
[----:B------:R-:W2:Y:S01]  /*79a0*/  LDS R23, [R6+0x2800] ;  /* 0x0028000006177984 */ /* 0x000ea20000000800 */
[----:B------:R-:W-:Y:S02]  /*79b0*/  FADD.FTZ R13, RZ, R13 ;  /* 0x0000000dff0d7221 */ /* 0x000fe40000010000 */
[----:B------:R-:W-:Y:S01]  /*79c0*/  @P5 IADD3.X R45, PT, PT, RZ, R45, RZ, P6, !PT ;  /* 0x0000002dff2d5210 */ /* 0x000fe200037fe4ff */
[----:B------:R1:W-:Y:S01]  /*79d0*/  @P5 STG.E desc[UR6][R2.64], R5 ;  /* 0x0000000502005986 */ /* 0x0003e2000c101906 */
[----:B------:R-:W-:Y:S02]  /*79e0*/  @P0 MOV R4, R40 ;  /* 0x0000002800040202 */ /* 0x000fe40000000f00 */
[----:B------:R-:W-:Y:S01]  /*79f0*/  ISETP.GE.U32.AND P5, PT, R35, 0x380, PT ;  /* 0x000003802300780c */ /* 0x000fe20003fa6070 */
[----:B------:R-:W-:Y:S01]  /*7a00*/  LDS R19, [R6+0x1a00] ;  /* 0x001a000006137984 */ /* 0x000fe20000000800 */
[----:B0-----:R-:W-:-:S03]  /*7a10*/  FADD.FTZ R13, R13, R20 ;  /* 0x000000140d0d7221 */ /* 0x001fc60000010000 */
[----:B------:R-:W0:Y:S01]  /*7a20*/  LDS R8, [R6+0xc00] ;  /* 0x000c000006087984 */ /* 0x000e220000000800 */
[----:B-1----:R-:W-:Y:S01]  /*7a30*/  FADD.FTZ R13, R13, R16 ;  /* 0x000000100d0d7221 */ /* 0x002fe20000010000 */
[----:B------:R-:W-:Y:S02]  /*7a40*/  @P0 MOV R2, R42 ;  /* 0x0000002a00020202 */ /* 0x000fe40000000f00 */
[----:B------:R-:W-:Y:S01]  /*7a50*/  LDS R25, [R6+0x2a00] ;  /* 0x002a000006197984 */ /* 0x000fe20000000800 */
[----:B------:R-:W-:Y:S02]  /*7a60*/  @P0 IADD3 R42, P6, PT, R42, 0x200, RZ ;  /* 0x000002002a2a0810 */ /* 0x000fe40007fde0ff */
[-C--:B------:R-:W-:Y:S01]  /*7a70*/  @P0 MOV R3, R47.reuse ;  /* 0x0000002f00030202 */ /* 0x080fe20000000f00 */
[----:B------:R-:W1:Y:S01]  /*7a80*/  LDS R21, [R6+0x1c00] ;  /* 0x001c000006157984 */ /* 0x000e620000000800 */
[----:B------:R-:W-:Y:S02]  /*7a90*/  @P0 IADD3.X R47, PT, PT, RZ, R47, RZ, P6, !PT ;  /* 0x0000002fff2f0210 */ /* 0x000fe400037fe4ff */
[----:B------:R-:W-:Y:S01]  /*7aa0*/  @P0 IADD3 R40, P6, PT, R40, 0x200, RZ ;  /* 0x0000020028280810 */ /* 0x000fe20007fde0ff */
[----:B------:R-:W-:Y:S01]  /*7ab0*/  LDS R10, [R6+0x1e00] ;  /* 0x001e0000060a7984 */ /* 0x000fe20000000800 */
[-C--:B------:R-:W-:Y:S01]  /*7ac0*/  @P0 MOV R5, R45.reuse ;  /* 0x0000002d00050202 */ /* 0x080fe20000000f00 */
[----:B---3--:R-:W-:Y:S01]  /*7ad0*/  FADD.FTZ R0, R0, R33 ;  /* 0x0000002100007221 */ /* 0x008fe20000010000 */
[----:B------:R-:W-:Y:S01]  /*7ae0*/  @P0 IADD3.X R45, PT, PT, RZ, R45, RZ, P6, !PT ;  /* 0x0000002dff2d0210 */ /* 0x000fe200037fe4ff */
[----:B------:R-:W3:Y:S01]  /*7af0*/  LDS R33, [R6+0x2c00] ;  /* 0x002c000006217984 */ /* 0x000ee20000000800 */
[----:B------:R-:W-:Y:S01]  /*7b00*/  ISETP.GE.U32.AND P6, PT, R35, 0x400, PT ;  /* 0x000004002300780c */ /* 0x000fe20003fc6070 */
[----:B------:R-:W-:Y:S01]  /*7b10*/  FADD.FTZ R0, R0, R37 ;  /* 0x0000002500007221 */ /* 0x000fe20000010000 */
[----:B----4-:R-:W-:Y:S01]  /*7b20*/  FADD.FTZ R14, RZ, R14 ;  /* 0x0000000eff0e7221 */ /* 0x010fe20000010000 */
[----:B------:R-:W4:Y:S02]  /*7b30*/  LDS R35, [R6+0x1400] ;  /* 0x0014000006237984 */ /* 0x000f240000000800 */
[----:B------:R-:W-:Y:S01]  /*7b40*/  FADD.FTZ R41, R0, R41 ;  /* 0x0000002900297221 */ /* 0x000fe20000010000 */
[----:B--2---:R-:W-:Y:S01]  /*7b50*/  FADD.FTZ R14, R14, R15 ;  /* 0x0000000f0e0e7221 */ /* 0x004fe20000010000 */
[----:B------:R-:W2:Y:S03]  /*7b60*/  LDS R0, [R6+0xa00] ;  /* 0x000a000006007984 */ /* 0x000ea60000000800 */
[----:B------:R-:W-:Y:S01]  /*7b70*/  FADD.FTZ R14, R14, R23 ;  /* 0x000000170e0e7221 */ /* 0x000fe20000010000 */
[----:B------:R0:W-:Y:S04]  /*7b80*/  @P0 STG.E desc[UR6][R2.64], R41 ;  /* 0x0000002902000986 */ /* 0x0001e8000c101906 */
[----:B------:R-:W2:Y:S04]  /*7b90*/  LDS R37, [R6+0x3a00] ;  /* 0x003a000006257984 */ /* 0x000ea80000000800 */
[----:B------:R1:W-:Y:S01]  /*7ba0*/  @P0 STG.E desc[UR6][R4.64], R7 ;  /* 0x0000000704000986 */ /* 0x0003e2000c101906 */
[----:B0-----:R-:W-:Y:S01]  /*7bb0*/  FADD.FTZ R8, RZ, R8 ;  /* 0x00000008ff087221 */ /* 0x001fe20000010000 */
[----:B------:R-:W-:-:S02]  /*7bc0*/  @P4 MOV R2, R42 ;  /* 0x0000002a00024202 */ /* 0x000fc40000000f00 */
[----:B------:R-:W0:Y:S01]  /*7bd0*/  LDS R7, [R6+0xe00] ;  /* 0x000e000006077984 */ /* 0x000e220000000800 */
[-C--:B------:R-:W-:Y:S02]  /*7be0*/  @P4 MOV R3, R47.reuse ;  /* 0x0000002f00034202 */ /* 0x080fe40000000f00 */
[----:B------:R-:W-:Y:S01]  /*7bf0*/  @P4 IADD3 R42, P0, PT, R42, 0x200, RZ ;  /* 0x000002002a2a4810 */ /* 0x000fe20007f1e0ff */
[----:B------:R-:W-:Y:S03]  /*7c00*/  LDS R15, [R6+0x3e00] ;  /* 0x003e0000060f7984 */ /* 0x000fe60000000800 */
[----:B------:R-:W-:Y:S01]  /*7c10*/  @P4 IADD3.X R47, PT, PT, RZ, R47, RZ, P0, !PT ;  /* 0x0000002fff2f4210 */ /* 0x000fe200007fe4ff */
[----:B-1----:R-:W-:Y:S01]  /*7c20*/  FADD.FTZ R5, R13, R22 ;  /* 0x000000160d057221 */ /* 0x002fe20000010000 */
[----:B------:R-:W-:Y:S01]  /*7c30*/  FADD.FTZ R8, R8, R21 ;  /* 0x0000001508087221 */ /* 0x000fe20000010000 */
[----:B------:R-:W1:Y:S03]  /*7c40*/  LDS R13, [R6+0x2e00] ;  /* 0x002e0000060d7984 */ /* 0x000e660000000800 */
[----:B---3--:R-:W-:Y:S01]  /*7c50*/  FADD.FTZ R8, R8, R33 ;  /* 0x0000002108087221 */ /* 0x008fe20000010000 */
[----:B----4-:R-:W-:-:S02]  /*7c60*/  FADD.FTZ R18, R18, R35 ;  /* 0x0000002312127221 */ /* 0x010fc40000010000 */
[----:B------:R-:W3:Y:S02]  /*7c70*/  LDS R35, [R6+0x3800] ;  /* 0x0038000006237984 */ /* 0x000ee40000000800 */
[----:B------:R-:W-:Y:S01]  /*7c80*/  FADD.FTZ R18, R18, R39 ;  /* 0x0000002712127221 */ /* 0x000fe20000010000 */
[----:B--2---:R-:W-:Y:S01]  /*7c90*/  FADD.FTZ R0, RZ, R0 ;  /* 0x00000000ff007221 */ /* 0x004fe20000010000 */
[----:B------:R-:W2:Y:S02]  /*7ca0*/  LDS R39, [R6+0x3c00] ;  /* 0x003c000006277984 */ /* 0x000ea40000000800 */
[----:B------:R-:W-:Y:S01]  /*7cb0*/  FADD.FTZ R43, R18, R43 ;  /* 0x0000002b122b7221 */ /* 0x000fe20000010000 */
[----:B------:R-:W-:-:S04]  /*7cc0*/  FADD.FTZ R0, R0, R19 ;  /* 0x0000001300007221 */ /* 0x000fc80000010000 */
[----:B------:R4:W-:Y:S01]  /*7cd0*/  @P4 STG.E desc[UR6][R2.64], R43 ;  /* 0x0000002b02004986 */ /* 0x0009e2000c101906 */
[----:B------:R-:W-:-:S04]  /*7ce0*/  FADD.FTZ R0, R0, R25 ;  /* 0x0000001900007221 */ /* 0x000fc80000010000 */
[----:B------:R-:W-:Y:S01]  /*7cf0*/  FADD.FTZ R37, R0, R37 ;  /* 0x0000002500257221 */ /* 0x000fe20000010000 */
[----:B0-----:R-:W-:Y:S01]  /*7d00*/  FADD.FTZ R7, RZ, R7 ;  /* 0x00000007ff077221 */ /* 0x001fe20000010000 */
[----:B----4-:R-:W-:-:S03]  /*7d10*/  @P4 MOV R2, R40 ;  /* 0x0000002800024202 */ /* 0x010fc60000000f00 */
[----:B------:R-:W-:Y:S01]  /*7d20*/  FADD.FTZ R10, R7, R10 ;  /* 0x0000000a070a7221 */ /* 0x000fe20000010000 */
[-C--:B------:R-:W-:Y:S02]  /*7d30*/  @P4 MOV R3, R45.reuse ;  /* 0x0000002d00034202 */ /* 0x080fe40000000f00 */
[----:B------:R-:W-:Y:S01]  /*7d40*/  @P4 IADD3 R40, P0, PT, R40, 0x200, RZ ;  /* 0x0000020028284810 */ /* 0x000fe20007f1e0ff */
[----:B-1----:R-:W-:Y:S02]  /*7d50*/  FADD.FTZ R10, R10, R13 ;  /* 0x0000000d0a0a7221 */ /* 0x002fe40000010000 */
[----:B------:R0:W-:Y:S01]  /*7d60*/  @P4 STG.E desc[UR6][R2.64], R17 ;  /* 0x0000001102004986 */ /* 0x0001e2000c101906 */
[----:B------:R-:W-:Y:S01]  /*7d70*/  @P4 IADD3.X R45, PT, PT, RZ, R45, RZ, P0, !PT ;  /* 0x0000002dff2d4210 */ /* 0x000fe200007fe4ff */
[----:B------:R-:W-:Y:S01]  /*7d80*/  FADD.FTZ R15, R10, R15 ;  /* 0x0000000f0a0f7221 */ /* 0x000fe20000010000 */
[----:B---3--:R-:W-:Y:S01]  /*7d90*/  FADD.FTZ R35, R14, R35 ;  /* 0x000000230e237221 */ /* 0x008fe20000010000 */
[----:B0-----:R-:W-:-:S02]  /*7da0*/  @P3 MOV R2, R42 ;  /* 0x0000002a00023202 */ /* 0x001fc40000000f00 */
[----:B------:R-:W-:Y:S01]  /*7db0*/  @P3 MOV R3, R47 ;  /* 0x0000002f00033202 */ /* 0x000fe20000000f00 */
[----:B--2---:R-:W-:Y:S01]  /*7dc0*/  FADD.FTZ R39, R8, R39 ;  /* 0x0000002708277221 */ /* 0x004fe20000010000 */
        /* <DEDUP_REMOVED lines=46> */
.L_x_1888:
[----:B------:R-:W-:Y:S01]  /*80b0*/  HFMA2 R189, -RZ, RZ, 0, 5.9604644775390625e-08 ;  /* 0x00000001ffbd7431 */ /* 0x000fe200000001ff */
[----:B------:R-:W-:Y:S01]  /*80c0*/  BSSY B0, `(.L_x_1918) ;  /* 0x0000007000007945 */ /* 0x000fe20003800000 */
[----:B------:R-:W-:Y:S02]  /*80d0*/  MOV R187, R185 ;  /* 0x000000b900bb7202 */ /* 0x000fe40000000f00 */
[----:B------:R-:W-:Y:S02]  /*80e0*/  MOV R190, 0x1f ;  /* 0x0000001f00be7802 */ /* 0x000fe40000000f00 */
[----:B------:R-:W-:-:S07]  /*80f0*/  MOV R184, 0xffffffff ;  /* 0xffffffff00b87802 */ /* 0x000fce0000000f00 */
[----:B0-----:R-:W-:Y:S05]  /*8100*/  WARPSYNC.COLLECTIVE R184, `(.L_x_1919) ;  /* 0x00000000b8087348 */ /* 0x001fea0003c00000 */
[----:B------:R1:W2:Y:S02]  /*8110*/  SHFL.BFLY P0, R186, R187, R189, R190 ;  /* 0x0c0000bdbbba7389 */ /* 0x0002a400000000be */
[----:B012---:R-:W-:Y:S05]  /*8120*/  ENDCOLLECTIVE ;  /* 0x000000000000791b */ /* 0x007fea0003800000 */
.L_x_1919:
[----:B------:R-:W-:Y:S05]  /*8130*/  BSYNC B0 ;  /* 0x0000000000007941 */ /* 0x000fea0003800000 */
.L_x_1918:
        /* <DEDUP_REMOVED lines=8> */
.L_x_1920:
[----:B------:R-:W-:Y:S01]  /*81c0*/  FADD.FTZ R104, R104, R185 ;  /* 0x000000b968687221 */ /* 0x000fe20000010000 */
[----:B------:R-:W-:-:S04]  /*81d0*/  HFMA2 R189, -RZ, RZ, 0, 1.1920928955078125e-07 ;  /* 0x00000002ffbd7431 */ /* 0x000fc800000001ff */
[----:B------:R-:W-:Y:S02]  /*81e0*/  MOV R187, R104 ;  /* 0x0000006800bb7202 */ /* 0x000fe40000000f00 */
[----:B------:R-:W-:-:S07]  /*81f0*/  MOV R105, R186 ;  /* 0x000000ba00697202 */ /* 0x000fce0000000f00 */
[----:B------:R-:W-:Y:S05]  /*8200*/  WARPSYNC.COLLECTIVE R184, `(.L_x_1921) ;  /* 0x00000000b8087348 */ /* 0x000fea0003c00000 */
[----:B------:R0:W1:Y:S02]  /*8210*/  SHFL.BFLY P0, R186, R187, R189, R190 ;  /* 0x0c0000bdbbba7389 */ /* 0x00006400000000be */
[----:B01----:R-:W-:Y:S05]  /*8220*/  ENDCOLLECTIVE ;  /* 0x000000000000791b */ /* 0x003fea0003800000 */
.L_x_1921:
[----:B------:R-:W-:-:S05]  /*8230*/  FADD.FTZ R105, R105, R188 ;  /* 0x000000bc69697221 */ /* 0x000fca0000010000 */
[----:B------:R-:W-:Y:S02]  /*8240*/  MOV R187, R105 ;  /* 0x0000006900bb7202 */ /* 0x000fe40000000f00 */
[----:B------:R-:W-:-:S07]  /*8250*/  MOV R107, R186 ;  /* 0x000000ba006b7202 */ /* 0x000fce0000000f00 */
[----:B------:R-:W-:Y:S05]  /*8260*/  WARPSYNC.COLLECTIVE R184, `(.L_x_1922) ;  /* 0x00000000b8087348 */ /* 0x000fea0003c00000 */
[----:B------:R0:W1:Y:S02]  /*8270*/  SHFL.BFLY P0, R186, R187, R189, R190 ;  /* 0x0c0000bdbbba7389 */ /* 0x00006400000000be */
[----:B01----:R-:W-:Y:S05]  /*8280*/  ENDCOLLECTIVE ;  /* 0x000000000000791b */ /* 0x003fea0003800000 */
.L_x_1922:
[----:B------:R-:W-:Y:S01]  /*8290*/  FADD.FTZ R107, R104, R107 ;  /* 0x0000006b686b7221 */ /* 0x000fe20000010000 */
[----:B------:R-:W-:-:S04]  /*82a0*/  HFMA2 R189, -RZ, RZ, 0, 2.384185791015625e-07 ;  /* 0x00000004ffbd7431 */ /* 0x000fc800000001ff */
[----:B------:R-:W-:Y:S02]  /*82b0*/  MOV R187, R107 ;  /* 0x0000006b00bb7202 */ /* 0x000fe40000000f00 */
[----:B------:R-:W-:-:S07]  /*82c0*/  MOV R106, R186 ;  /* 0x000000ba006a7202 */ /* 0x000fce0000000f00 */
[----:B------:R-:W-:Y:S05]  /*82d0*/  WARPSYNC.COLLECTIVE R184, `(.L_x_1923) ;  /* 0x00000000b8087348 */ /* 0x000fea0003c00000 */
[----:B------:R0:W1:Y:S02]  /*82e0*/  SHFL.BFLY P0, R186, R187, R189, R190 ;  /* 0x0c0000bdbbba7389 */ /* 0x00006400000000be */
[----:B01----:R-:W-:Y:S05]  /*82f0*/  ENDCOLLECTIVE ;  /* 0x000000000000791b */ /* 0x003fea0003800000 */
.L_x_1923:
[----:B------:R-:W-:-:S05]  /*8300*/  FADD.FTZ R106, R105, R106 ;  /* 0x0000006a696a7221 */ /* 0x000fca0000010000 */
[----:B------:R-:W-:Y:S02]  /*8310*/  MOV R187, R106 ;  /* 0x0000006a00bb7202 */ /* 0x000fe40000000f00 */
[----:B------:R-:W-:-:S07]  /*8320*/  MOV R108, R186 ;  /* 0x000000ba006c7202 */ /* 0x000fce0000000f00 */
[----:B------:R-:W-:Y:S05]  /*8330*/  WARPSYNC.COLLECTIVE R184, `(.L_x_1924) ;  /* 0x00000000b8087348 */ /* 0x000fea0003c00000 */
[----:B------:R0:W1:Y:S02]  /*8340*/  SHFL.BFLY P0, R186, R187, R189, R190 ;  /* 0x0c0000bdbbba7389 */ /* 0x00006400000000be */
[----:B01----:R-:W-:Y:S05]  /*8350*/  ENDCOLLECTIVE ;  /* 0x000000000000791b */ /* 0x003fea0003800000 */
.L_x_1924:
[----:B------:R-:W-:Y:S01]  /*8360*/  FADD.FTZ R108, R107, R108 ;  /* 0x0000006c6b6c7221 */ /* 0x000fe20000010000 */
[----:B------:R-:W-:-:S04]  /*8370*/  HFMA2 R189, -RZ, RZ, 0, 4.76837158203125e-07 ;  /* 0x00000008ffbd7431 */ /* 0x000fc800000001ff */
[----:B------:R-:W-:Y:S02]  /*8380*/  MOV R187, R108 ;  /* 0x0000006c00bb7202 */ /* 0x000fe40000000f00 */
[----:B------:R-:W-:-:S07]  /*8390*/  MOV R109, R186 ;  /* 0x000000ba006d7202 */ /* 0x000fce0000000f00 */
[----:B------:R-:W-:Y:S05]  /*83a0*/  WARPSYNC.COLLECTIVE R184, `(.L_x_1925) ;  /* 0x00000000b8087348 */ /* 0x000fea0003c00000 */
[----:B------:R0:W1:Y:S02]  /*83b0*/  SHFL.BFLY P0, R186, R187, R189, R190 ;  /* 0x0c0000bdbbba7389 */ /* 0x00006400000000be */
[----:B01----:R-:W-:Y:S05]  /*83c0*/  ENDCOLLECTIVE ;  /* 0x000000000000791b */ /* 0x003fea0003800000 */
.L_x_1925:
[----:B------:R-:W-:-:S05]  /*83d0*/  FADD.FTZ R109, R106, R109 ;  /* 0x0000006d6a6d7221 */ /* 0x000fca0000010000 */
[----:B------:R-:W-:Y:S02]  /*83e0*/  MOV R187, R109 ;  /* 0x0000006d00bb7202 */ /* 0x000fe40000000f00 */
[----:B------:R-:W-:-:S07]  /*83f0*/  MOV R111, R186 ;  /* 0x000000ba006f7202 */ /* 0x000fce0000000f00 */
[----:B------:R-:W-:Y:S05]  /*8400*/  WARPSYNC.COLLECTIVE R184, `(.L_x_1926) ;  /* 0x00000000b8087348 */ /* 0x000fea0003c00000 */
[----:B------:R0:W1:Y:S02]  /*8410*/  SHFL.BFLY P0, R186, R187, R189, R190 ;  /* 0x0c0000bdbbba7389 */ /* 0x00006400000000be */
[----:B01----:R-:W-:Y:S05]  /*8420*/  ENDCOLLECTIVE ;  /* 0x000000000000791b */ /* 0x003fea0003800000 */
.L_x_1926:
[----:B------:R-:W-:Y:S01]  /*8430*/  FADD.FTZ R111, R108, R111 ;  /* 0x0000006f6c6f7221 */ /* 0x000fe20000010000 */
[----:B------:R-:W-:-:S04]  /*8440*/  HFMA2 R189, -RZ, RZ, 0, 9.5367431640625e-07 ;  /* 0x00000010ffbd7431 */ /* 0x000fc800000001ff */
[----:B------:R-:W-:Y:S02]  /*8450*/  MOV R187, R111 ;  /* 0x0000006f00bb7202 */ /* 0x000fe40000000f00 */
[----:B------:R-:W-:-:S07]  /*8460*/  MOV R110, R186 ;  /* 0x000000ba006e7202 */ /* 0x000fce0000000f00 */
[----:B------:R-:W-:Y:S05]  /*8470*/  WARPSYNC.COLLECTIVE R184, `(.L_x_1927) ;  /* 0x00000000b8087348 */ /* 0x000fea0003c00000 */
[----:B------:R0:W1:Y:S02]  /*8480*/  SHFL.BFLY P0, R186, R187, R189, R190 ;  /* 0x0c0000bdbbba7389 */ /* 0x00006400000000be */
[----:B01----:R-:W-:Y:S05]  /*8490*/  ENDCOLLECTIVE ;  /* 0x000000000000791b */ /* 0x003fea0003800000 */
.L_x_1927:
[----:B------:R-:W-:-:S05]  /*84a0*/  FADD.FTZ R110, R109, R110 ;  /* 0x0000006e6d6e7221 */ /* 0x000fca0000010000 */
[----:B------:R-:W-:Y:S02]  /*84b0*/  MOV R187, R110 ;  /* 0x0000006e00bb7202 */ /* 0x000fe40000000f00 */
[----:B------:R-:W-:-:S07]  /*84c0*/  MOV R104, R186 ;  /* 0x000000ba00687202 */ /* 0x000fce0000000f00 */
[----:B------:R-:W-:Y:S05]  /*84d0*/  WARPSYNC.COLLECTIVE R184, `(.L_x_1928) ;  /* 0x00000000b8087348 */ /* 0x000fea0003c00000 */
[----:B------:R0:W1:Y:S02]  /*84e0*/  SHFL.BFLY P0, R186, R187, R189, R190 ;  /* 0x0c0000bdbbba7389 */ /* 0x00006400000000be */
[----:B01----:R-:W-:Y:S05]  /*84f0*/  ENDCOLLECTIVE ;  /* 0x000000000000791b */ /* 0x003fea0003800000 */
.L_x_1928:
[----:B------:R-:W-:Y:S01]  /*8500*/  MOV R105, R186 ;  /* 0x000000ba00697202 */ /* 0x000fe20000000f00 */
[----:B------:R-:W-:Y:S06]  /*8510*/  BRA `(.L_x_1929) ;  /* 0xffffff9c00bc7947 */ /* 0x000fec000383ffff */
.L_x_1930:
        /* <DEDUP_REMOVED lines=14> */
.L_x_19968:


//--------------------- .text._ZN10layer_norm13ln_bwd_kernelINS_13Kernel_traitsI6__halfS2_S2_S2_fjLj1024ELj1ELj4ELj1ELj16ENS_18Kernel_traits_baseILj1024ES2_S2_S2_S2_fjLj128EEEEELb0ELb0ELb1ELb1EEEvNS_9BwdParamsE --------------------------
	.section	.text._ZN10layer_norm13ln_bwd_kernelINS_13Kernel_traitsI6__halfS2_S2_S2_fjLj1024ELj1ELj4ELj1ELj16ENS_18Kernel_traits_baseILj1024ES2_S2_S2_S2_fjLj128EEEEELb0ELb0ELb1ELb1EEEvNS_9BwdParamsE,"ax",@progbits
	.align	128
        .global         _ZN10layer_norm13ln_bwd_kernelINS_13Kernel_traitsI6__halfS2_S2_S2_fjLj1024ELj1ELj4ELj1ELj16ENS_18Kernel_traits_baseILj1024ES2_S2_S2_S2_fjLj128EEEEELb0ELb0ELb1ELb1EEEvNS_9BwdParamsE
        .type           _ZN10layer_norm13ln_bwd_kernelINS_13Kernel_traitsI6__halfS2_S2_S2_fjLj1024ELj1ELj4ELj1ELj16ENS_18Kernel_traits_baseILj1024ES2_S2_S2_S2_fjLj128EEEEELb0ELb0ELb1ELb1EEEvNS_9BwdParamsE,@function
        .size           _ZN10layer_norm13ln_bwd_kernelINS_13Kernel_traitsI6__halfS2_S2_S2_fjLj1024ELj1ELj4ELj1ELj16ENS_18Kernel_traits_baseILj1024ES2_S2_S2_S2_fjLj128EEEEELb0ELb0ELb1ELb1EEEvNS_9BwdParamsE,(.L_x_19969 - _ZN10layer_norm13ln_bwd_kernelINS_13Kernel_traitsI6__halfS2_S2_S2_fjLj1024ELj1ELj4ELj1ELj16ENS_18Kernel_traits_baseILj1024ES2_S2_S2_S2_fjLj128EEEEELb0ELb0ELb1ELb1EEEvNS_9BwdParamsE)
        .other          _ZN10layer_norm13ln_bwd_kernelINS_13Kernel_traitsI6__halfS2_S2_S2_fjLj1024ELj1ELj4ELj1ELj16ENS_18Kernel_traits_baseILj1024ES2_S2_S2_S2_fjLj128EEEEELb0ELb0ELb1ELb1EEEvNS_9BwdParamsE,@"STO_CUDA_ENTRY STV_DEFAULT"
_ZN10layer_norm13ln_bwd_kernelINS_13Kernel_traitsI6__halfS2_S2_S2_fjLj1024ELj1ELj4ELj1ELj16ENS_18Kernel_traits_baseILj1024ES2_S2_S2_S2_fjLj128EEEEELb0ELb0ELb1ELb1EEEvNS_9BwdParamsE:
.text._ZN10layer_norm13ln_bwd_kernelINS_13Kernel_traitsI6__halfS2_S2_S2_fjLj1024ELj1ELj4ELj1ELj16ENS_18Kernel_traits_baseILj1024ES2_S2_S2_S2_fjLj128EEEEELb0ELb0ELb1ELb1EEEvNS_9BwdParamsE:
        /* <DEDUP_REMOVED lines=58> */
.L_x_1957:
[----:B------:R-:W1:Y:S08]  /*03a0*/  LDC.64 R106, c[0x0][0x3f8] ;  /* 0x0000fe00ff6a7b82 */ /* 0x000e700000000a00 */
[----:B------:R-:W2:Y:S08]  /*03b0*/  LDC.64 R104, c[0x0][0x3c8] ;  /* 0x0000f200ff687b82 */ /* 0x000eb00000000a00 */
[----:B------:R-:W3:Y:S01]  /*03c0*/  LDC.64 R110, c[0x0][0x3f0] ;  /* 0x0000fc00ff6e7b82 */ /* 0x000ee20000000a00 */
[----:B-1----:R-:W-:-:S05]  /*03d0*/  IMAD.WIDE R106, R0, 0x4, R106 ;  /* 0x00000004006a7825 */ /* 0x002fca00078e026a */
[----:B0-----:R-:W4:Y:S01]  /*03e0*/  LDG.E R2, desc[UR6][R106.64] ;  /* 0x000000066a027981 */ /* 0x001f22000c1e1900 */
[----:B--2---:R-:W-:-:S05]  /*03f0*/  IMAD.WIDE R104, R0, 0x4, R104 ;  /* 0x0000000400687825 */ /* 0x004fca00078e0268 */
[----:B-----5:R0:W5:Y:S01]  /*0400*/  LDG.E R108, desc[UR6][R104.64] ;  /* 0x00000006686c7981 */ /* 0x020162000c1e1900 */
[----:B---3--:R-:W-:-:S05]  /*0410*/  IMAD.WIDE R110, R0, 0x4, R110 ;  /* 0x00000004006e7825 */ /* 0x008fca00078e026e */
[----:B------:R0:W5:Y:S01]  /*0420*/  LDG.E R109, desc[UR6][R110.64] ;  /* 0x000000066e6d7981 */ /* 0x000162000c1e1900 */
[----:B------:R-:W-:Y:S01]  /*0430*/  BSSY.RECONVERGENT B1, `(.L_x_1933) ;  /* 0x0000192000017945 */ /* 0x000fe20003800200 */
[----:B------:R-:W-:Y:S02]  /*0440*/  MOV R177, RZ ;  /* 0x000000ff00b17202 */ /* 0x000fe40000000f00 */
[----:B------:R-:W-:Y:S02]  /*0450*/  MOV R181, RZ ;  /* 0x000000ff00b57202 */ /* 0x000fe40000000f00 */
[----:B----4-:R-:W-:-:S13]  /*0460*/  ISETP.GE.AND P3, PT, R2, 0x1, PT ;  /* 0x000000010200780c */ /* 0x010fda0003f66270 */
        /* <DEDUP_REMOVED lines=15> */
[--C-:B0-----:R-:W-:Y:S01]  /*0560*/  IMAD.WIDE.U32 R140, R147, 0x10, R112.reuse ;  /* 0x00000010938c7825 */ /* 0x101fe200078e0070 */
[----:B------:R-:W-:Y:S02]  /*0570*/  IADD3 R117, PT, PT, R107, 0x40, RZ ;  /* 0x000000406b757810 */ /* 0x000fe40007ffe0ff */
[----:B------:R-:W-:Y:S01]  /*0580*/  IADD3 R161, PT, PT, R147, 0x60, RZ ;  /* 0x0000006093a17810 */ /* 0x000fe20007ffe0ff */
[----:B------:R-:W-:Y:S01]  /*0590*/  IMAD.WIDE.U32 R132, R157, 0x10, R112 ;  /* 0x000000109d847825 */ /* 0x000fe200078e0070 */
[----:B------:R-:W-:Y:S01]  /*05a0*/  SHF.R.S32.HI R3, RZ, 0x1f, R0 ;  /* 0x0000001fff037819 */ /* 0x000fe20000011400 */
[----:B------:R-:W2:Y:S01]  /*05b0*/  LDG.E.128 R140, desc[UR6][R140.64] ;  /* 0x000000068c8c7981 */ /* 0x000ea2000c1e1d00 */
[----:B------:R-:W-:Y:S01]  /*05c0*/  LEA R144, P0, R0, UR10, 0x2 ;  /* 0x0000000a00907c11 */ /* 0x000fe2000f8010ff */
[----:B-1----:R-:W-:-:S02]  /*05d0*/  IMAD.WIDE.U32 R120, R121, 0x10, R104 ;  /* 0x0000001079787825 */ /* 0x002fc400078e0068 */
[----:B------:R-:W3:Y:S02]  /*05e0*/  LDG.E.128 R132, desc[UR6][R132.64] ;  /* 0x0000000684847981 */ /* 0x000ee4000c1e1d00 */
[----:B------:R-:W-:Y:S01]  /*05f0*/  IMAD.WIDE.U32 R124, R159, 0x10, R112 ;  /* 0x000000109f7c7825 */ /* 0x000fe200078e0070 */
[----:B------:R-:W-:Y:S01]  /*0600*/  LEA.HI.X R145, R0, UR11, R3, 0x2, P0 ;  /* 0x0000000b00917c11 */ /* 0x000fe200080f1403 */
[----:B------:R-:W4:Y:S02]  /*0610*/  LDG.E.128 R120, desc[UR6][R120.64] ;  /* 0x0000000678787981 */ /* 0x000f24000c1e1d00 */
[----:B------:R-:W-:Y:S02]  /*0620*/  IMAD.WIDE.U32 R116, R117, 0x10, R104 ;  /* 0x0000001075747825 */ /* 0x000fe400078e0068 */
[----:B------:R-:W4:Y:S02]  /*0630*/  LDG.E.128 R124, desc[UR6][R124.64] ;  /* 0x000000067c7c7981 */ /* 0x000f24000c1e1d00 */
[----:B------:R-:W-:-:S02]  /*0640*/  IMAD.WIDE.U32 R112, R161, 0x10, R112 ;  /* 0x00000010a1707825 */ /* 0x000fc400078e0070 */
[----:B------:R-:W4:Y:S02]  /*0650*/  LDG.E.128 R116, desc[UR6][R116.64] ;  /* 0x0000000674747981 */ /* 0x000f24000c1e1d00 */
[C-C-:B------:R-:W-:Y:S01]  /*0660*/  IMAD.WIDE.U32 R136, R107.reuse, 0x10, R104.reuse ;  /* 0x000000106b887825 */ /* 0x140fe200078e0068 */
[----:B------:R-:W-:Y:S01]  /*0670*/  IADD3 R107, PT, PT, R107, 0x60, RZ ;  /* 0x000000606b6b7810 */ /* 0x000fe20007ffe0ff */
[----:B------:R-:W4:Y:S04]  /*0680*/  LDG.E R3, desc[UR6][R144.64] ;  /* 0x0000000690037981 */ /* 0x000f28000c1e1900 */
[----:B------:R-:W4:Y:S01]  /*0690*/  LDG.E.128 R112, desc[UR6][R112.64] ;  /* 0x0000000670707981 */ /* 0x000f22000c1e1d00 */
[----:B------:R-:W-:-:S03]  /*06a0*/  IMAD.WIDE.U32 R104, R107, 0x10, R104 ;  /* 0x000000106b687825 */ /* 0x000fc600078e0068 */
[----:B------:R-:W4:Y:S04]  /*06b0*/  LDG.E.128 R136, desc[UR6][R136.64] ;  /* 0x0000000688887981 */ /* 0x000f28000c1e1d00 */
        /* <DEDUP_REMOVED lines=11> */
[----:B------:R0:W5:Y:S01]  /*0770*/  @P0 LDG.E.128 R16, desc[UR6][R148.64] ;  /* 0x0000000694100981 */ /* 0x000162000c1e1d00 */
[----:B-1----:R-:W-:-:S05]  /*0780*/  @P0 IMAD.WIDE.U32 R152, R159, 0x10, R152 ;  /* 0x000000109f980825 */ /* 0x002fca00078e0098 */
[----:B------:R1:W5:Y:S01]  /*0790*/  @P0 LDG.E.128 R8, desc[UR6][R152.64] ;  /* 0x0000000698080981 */ /* 0x000362000c1e1d00 */
[----:B------:R-:W-:-:S05]  /*07a0*/  @P0 IMAD.WIDE.U32 R154, R161, 0x10, R154 ;  /* 0x00000010a19a0825 */ /* 0x000fca00078e009a */
[----:B------:R1:W5:Y:S01]  /*07b0*/  @P0 LDG.E.128 R4, desc[UR6][R154.64] ;  /* 0x000000069a040981 */ /* 0x000362000c1e1d00 */
[----:B------:R-:W-:-:S05]  /*07c0*/  @P0 IMAD.WIDE.U32 R150, R157, 0x10, R150 ;  /* 0x000000109d960825 */ /* 0x000fca00078e0096 */
[----:B------:R1:W5:Y:S01]  /*07d0*/  @P0 LDG.E.128 R12, desc[UR6][R150.64] ;  /* 0x00000006960c0981 */ /* 0x000362000c1e1d00 */
[--C-:B--2---:R-:W-:Y:S02]  /*07e0*/  HADD2.F32 R166, -RZ, R142.reuse.H0_H0 ;  /* 0x2000008effa67230 */ /* 0x104fe40000004100 */
[----:B------:R-:W-:Y:S02]  /*07f0*/  HADD2.F32 R167, -RZ, R142.H1_H1 ;  /* 0x3000008effa77230 */ /* 0x000fe40000004100 */
[--C-:B---3--:R-:W-:Y:S02]  /*0800*/  HADD2.F32 R171, -RZ, R133.reuse.H0_H0 ;  /* 0x20000085ffab7230 */ /* 0x108fe40000004100 */
[----:B------:R-:W-:Y:S02]  /*0810*/  HADD2.F32 R172, -RZ, R133.H1_H1 ;  /* 0x30000085ffac7230 */ /* 0x000fe40000004100 */
[--C-:B------:R-:W-:Y:S02]  /*0820*/  HADD2.F32 R163, -RZ, R141.reuse.H0_H0 ;  /* 0x2000008dffa37230 */ /* 0x100fe40000004100 */
[----:B------:R-:W-:-:S02]  /*0830*/  HADD2.F32 R165, -RZ, R141.H1_H1 ;  /* 0x3000008dffa57230 */ /* 0x000fc40000004100 */
[--C-:B----4-:R-:W-:Y:S02]  /*0840*/  HADD2.F32 R133, -RZ, R120.reuse.H0_H0 ;  /* 0x20000078ff857230 */ /* 0x110fe40000004100 */
[----:B------:R-:W-:Y:S02]  /*0850*/  HADD2.F32 R142, -RZ, R120.H1_H1 ;  /* 0x30000078ff8e7230 */ /* 0x000fe40000004100 */
[--C-:B0-----:R-:W-:Y:S02]  /*0860*/  HADD2.F32 R149, -RZ, R116.reuse.H0_H0 ;  /* 0x20000074ff957230 */ /* 0x101fe40000004100 */
[----:B-1----:R-:W-:Y:S02]  /*0870*/  HADD2.F32 R152, -RZ, R116.H1_H1 ;  /* 0x30000074ff987230 */ /* 0x002fe40000004100 */
[--C-:B------:R-:W-:Y:S01]  /*0880*/  HADD2.F32 R157, -RZ, R118.reuse.H0_H0 ;  /* 0x20000076ff9d7230 */ /* 0x100fe20000004100 */
[----:B------:R-:W-:Y:S01]  /*0890*/  FSEL R177, R3, RZ, !P1 ;  /* 0x000000ff03b17208 */ /* 0x000fe20004800000 */
[----:B------:R-:W-:-:S02]  /*08a0*/  HADD2.F32 R160, -RZ, R118.H1_H1 ;  /* 0x30000076ffa07230 */ /* 0x000fc40000004100 */
[----:B------:R-:W-:Y:S02]  /*08b0*/  HADD2.F32 R159, -RZ, R140.H1_H1 ;  /* 0x3000008cff9f7230 */ /* 0x000fe40000004100 */
[----:B------:R-:W-:Y:S02]  /*08c0*/  HADD2.F32 R169, -RZ, R143.H1_H1 ;  /* 0x3000008fffa97230 */ /* 0x000fe40000004100 */
[----:B------:R-:W-:Y:S02]  /*08d0*/  HADD2.F32 R170, -RZ, R132.H0_H0 ;  /* 0x20000084ffaa7230 */ /* 0x000fe40000004100 */
[----:B------:R-:W-:Y:S02]  /*08e0*/  HADD2.F32 R173, -RZ, R134.H0_H0 ;  /* 0x20000086ffad7230 */ /* 0x000fe40000004100 */
[----:B------:R-:W-:Y:S02]  /*08f0*/  HADD2.F32 R175, -RZ, R135.H1_H1 ;  /* 0x30000087ffaf7230 */ /* 0x000fe40000004100 */
[----:B------:R-:W-:-:S02]  /*0900*/  HADD2.F32 R141, -RZ, R122.H0_H0 ;  /* 0x2000007aff8d7230 */ /* 0x000fc40000004100 */
[----:B------:R-:W-:Y:S02]  /*0910*/  HADD2.F32 R144, -RZ, R122.H1_H1 ;  /* 0x3000007aff907230 */ /* 0x000fe40000004100 */
[----:B------:R-:W-:Y:S02]  /*0920*/  HADD2.F32 R120, -RZ, R124.H0_H0 ;  /* 0x2000007cff787230 */ /* 0x000fe40000004100 */
[--C-:B------:R-:W-:Y:S02]  /*0930*/  HADD2.F32 R155, -RZ, R126.reuse.H0_H0 ;  /* 0x2000007eff9b7230 */ /* 0x100fe40000004100 */
[----:B------:R-:W-:Y:S02]  /*0940*/  HADD2.F32 R187, -RZ, R126.H1_H1 ;  /* 0x3000007effbb7230 */ /* 0x000fe40000004100 */
[--C-:B------:R-:W-:Y:S02]  /*0950*/  HADD2.F32 R116, -RZ, R112.reuse.H0_H0 ;  /* 0x20000070ff747230 */ /* 0x100fe40000004100 */
[----:B------:R-:W-:-:S02]  /*0960*/  HADD2.F32 R181, -RZ, R112.H1_H1 ;  /* 0x30000070ffb57230 */ /* 0x000fc40000004100 */
[----:B------:R-:W-:Y:S02]  /*0970*/  HADD2.F32 R118, -RZ, R114.H0_H0 ;  /* 0x20000072ff767230 */ /* 0x000fe40000004100 */
[----:B------:R-:W-:Y:S02]  /*0980*/  HADD2.F32 R158, -RZ, R140.H0_H0 ;  /* 0x2000008cff9e7230 */ /* 0x000fe40000004100 */
[----:B------:R-:W-:Y:S02]  /*0990*/  HADD2.F32 R168, -RZ, R143.H0_H0 ;  /* 0x2000008fffa87230 */ /* 0x000fe40000004100 */
[----:B------:R-:W-:Y:S02]  /*09a0*/  HADD2.F32 R132, -RZ, R132.H1_H1 ;  /* 0x30000084ff847230 */ /* 0x000fe40000004100 */
[----:B------:R-:W-:Y:S02]  /*09b0*/  HADD2.F32 R134, -RZ, R134.H1_H1 ;  /* 0x30000086ff867230 */ /* 0x000fe40000004100 */
[----:B------:R-:W-:-:S02]  /*09c0*/  HADD2.F32 R174, -RZ, R135.H0_H0 ;  /* 0x20000087ffae7230 */ /* 0x000fc40000004100 */
[----:B------:R-:W-:Y:S02]  /*09d0*/  HADD2.F32 R124, -RZ, R124.H1_H1 ;  /* 0x3000007cff7c7230 */ /* 0x000fe40000004100 */
[--C-:B------:R-:W-:Y:S02]  /*09e0*/  HADD2.F32 R122, -RZ, R125.reuse.H0_H0 ;  /* 0x2000007dff7a7230 */ /* 0x100fe40000004100 */
[----:B------:R-:W-:Y:S02]  /*09f0*/  HADD2.F32 R150, -RZ, R125.H1_H1 ;  /* 0x3000007dff967230 */ /* 0x000fe40000004100 */
[--C-:B------:R-:W-:Y:S02]  /*0a00*/  HADD2.F32 R126, -RZ, R127.reuse.H0_H0 ;  /* 0x2000007fff7e7230 */ /* 0x100fe40000004100 */
[----:B------:R-:W-:Y:S02]  /*0a10*/  HADD2.F32 R185, -RZ, R127.H1_H1 ;  /* 0x3000007fffb97230 */ /* 0x000fe40000004100 */
[----:B------:R-:W-:-:S02]  /*0a20*/  HADD2.F32 R179, -RZ, R113.H0_H0 ;  /* 0x20000071ffb37230 */ /* 0x000fc40000004100 */
[----:B------:R-:W-:Y:S02]  /*0a30*/  HADD2.F32 R112, -RZ, R113.H1_H1 ;  /* 0x30000071ff707230 */ /* 0x000fe40000004100 */
[----:B------:R-:W-:Y:S02]  /*0a40*/  HADD2.F32 R114, -RZ, R114.H1_H1 ;  /* 0x30000072ff727230 */ /* 0x000fe40000004100 */
[--C-:B------:R-:W-:Y:S02]  /*0a50*/  HADD2.F32 R154, -RZ, R115.reuse.H0_H0 ;  /* 0x20000073ff9a7230 */ /* 0x100fe40000004100 */
[----:B------:R-:W-:Y:S02]  /*0a60*/  HADD2.F32 R176, -RZ, R115.H1_H1 ;  /* 0x30000073ffb07230 */ /* 0x000fe40000004100 */
[--C-:B------:R-:W-:Y:S02]  /*0a70*/  HADD2.F32 R189, -RZ, R136.reuse.H0_H0 ;  /* 0x20000088ffbd7230 */ /* 0x100fe40000004100 */
[----:B------:R-:W-:-:S02]  /*0a80*/  HADD2.F32 R162, -RZ, R136.H1_H1 ;  /* 0x30000088ffa27230 */ /* 0x000fc40000004100 */
[--C-:B------:R-:W-:Y:S02]  /*0a90*/  HADD2.F32 R147, -RZ, R137.reuse.H0_H0 ;  /* 0x20000089ff937230 */ /* 0x100fe40000004100 */
[----:B------:R-:W-:Y:S02]  /*0aa0*/  HADD2.F32 R146, -RZ, R137.H1_H1 ;  /* 0x30000089ff927230 */ /* 0x000fe40000004100 */
[--C-:B------:R-:W-:Y:S02]  /*0ab0*/  HADD2.F32 R137, -RZ, R139.reuse.H0_H0 ;  /* 0x2000008bff897230 */ /* 0x100fe40000004100 */
[----:B------:R-:W-:Y:S02]  /*0ac0*/  HADD2.F32 R136, -RZ, R139.H1_H1 ;  /* 0x3000008bff887230 */ /* 0x000fe40000004100 */
[C---:B------:R-:W-:Y:S01]  /*0ad0*/  FADD.FTZ R113, -R177.reuse, R159 ;  /* 0x0000009fb1717221 */ /* 0x040fe20000010100 */
[--C-:B------:R-:W-:Y:S02]  /*0ae0*/  HADD2.F32 R139, -RZ, R121.reuse.H0_H0 ;  /* 0x20000079ff8b7230 */ /* 0x100fe40000004100 */
[----:B------:R-:W-:Y:S01]  /*0af0*/  FADD.FTZ R115, -R177, R163 ;  /* 0x000000a3b1737221 */ /* 0x000fe20000010100 */
[----:B------:R-:W-:-:S02]  /*0b00*/  HADD2.F32 R140, -RZ, R121.H1_H1 ;  /* 0x30000079ff8c7230 */ /* 0x000fc40000004100 */
[C---:B------:R-:W-:Y:S01]  /*0b10*/  FADD.FTZ R121, -R177.reuse, R167 ;  /* 0x000000a7b1797221 */ /* 0x040fe20000010100 */
[--C-:B------:R-:W-:Y:S02]  /*0b20*/  HADD2.F32 R153, -RZ, R117.reuse.H0_H0 ;  /* 0x20000075ff997230 */ /* 0x100fe40000004100 */
[C---:B------:R-:W-:Y:S01]  /*0b30*/  FADD.FTZ R125, -R177.reuse, R169 ;  /* 0x000000a9b17d7221 */ /* 0x040fe20000010100 */
        /* <DEDUP_REMOVED lines=33> */
[----:B------:R-:W-:-:S02]  /*0d50*/  HADD2.F32 R183, -RZ, R104.H0_H0 ;  /* 0x20000068ffb77230 */ /* 0x000fc40000004100 */
[----:B------:R-:W-:Y:S02]  /*0d60*/  HADD2.F32 R168, -RZ, R104.H1_H1 ;  /* 0x30000068ffa87230 */ /* 0x000fe40000004100 */
[--C-:B------:R-:W-:Y:S02]  /*0d70*/  HADD2.F32 R177, -RZ, R105.reuse.H0_H0 ;  /* 0x20000069ffb17230 */ /* 0x100fe40000004100 */
[----:B------:R-:W-:Y:S02]  /*0d80*/  HADD2.F32 R166, -RZ, R105.H1_H1 ;  /* 0x30000069ffa67230 */ /* 0x000fe40000004100 */
[--C-:B------:R-:W-:Y:S02]  /*0d90*/  HADD2.F32 R105, -RZ, R107.reuse.H0_H0 ;  /* 0x2000006bff697230 */ /* 0x100fe40000004100 */
[----:B------:R-:W-:Y:S02]  /*0da0*/  HADD2.F32 R104, -RZ, R107.H1_H1 ;  /* 0x3000006bff687230 */ /* 0x000fe40000004100 */
[----:B------:R-:W-:-:S02]  /*0db0*/  HADD2.F32 R107, -RZ, R20.H1_H1 ;  /* 0x30000014ff6b7230 */ /* 0x000fc40000004100 */
[----:B-----5:R-:W-:-:S03]  /*0dc0*/  FMUL.FTZ R114, R108, R113 ;  /* 0x000000716c727220 */ /* 0x020fc60000410000 */
[----:B------:R-:W-:Y:S01]  /*0dd0*/  FMUL.FTZ R113, R107, R162 ;  /* 0x000000a26b717220 */ /* 0x000fe20000410000 */
[----:B------:R-:W-:Y:S02]  /*0de0*/  HADD2.F32 R107, -RZ, R21.H1_H1 ;  /* 0x30000015ff6b7230 */ /* 0x000fe40000004100 */
[C---:B------:R-:W-:Y:S01]  /*0df0*/  FMUL.FTZ R118, R108.reuse, R117 ;  /* 0x000000756c767220 */ /* 0x040fe20000410000 */
[--C-:B------:R-:W-:Y:S02]  /*0e00*/  HADD2.F32 R143, -RZ, R138.reuse.H0_H0 ;  /* 0x2000008aff8f7230 */ /* 0x100fe40000004100 */
[----:B------:R-:W-:Y:S02]  /*0e10*/  HADD2.F32 R138, -RZ, R138.H1_H1 ;  /* 0x3000008aff8a7230 */ /* 0x000fe40000004100 */
[----:B------:R-:W-:Y:S01]  /*0e20*/  FMUL.FTZ R117, R107, R146 ;  /* 0x000000926b757220 */ /* 0x000fe20000410000 */
[----:B------:R-:W-:Y:S02]  /*0e30*/  HADD2.F32 R107, -RZ, R22.H1_H1 ;  /* 0x30000016ff6b7230 */ /* 0x000fe40000004100 */
[----:B------:R-:W-:-:S03]  /*0e40*/  FMUL.FTZ R122, R108, R121 ;  /* 0x000000796c7a7220 */ /* 0x000fc60000410000 */
[----:B------:R-:W-:Y:S01]  /*0e50*/  FMUL.FTZ R121, R107, R138 ;  /* 0x0000008a6b797220 */ /* 0x000fe20000410000 */
[--C-:B------:R-:W-:Y:S02]  /*0e60*/  HADD2.F32 R107, -RZ, R23.reuse.H1_H1 ;  /* 0x30000017ff6b7230 */ /* 0x100fe40000004100 */
[C---:B------:R-:W-:Y:S01]  /*0e70*/  FMUL.FTZ R126, R108.reuse, R125 ;  /* 0x0000007d6c7e7220 */ /* 0x040fe20000410000 */
[----:B------:R-:W-:Y:S02]  /*0e80*/  HADD2.F32 R124, -RZ, R23.H0_H0 ;  /* 0x20000017ff7c7230 */ /* 0x000fe40000004100 */
[C---:B------:R-:W-:Y:S01]  /*0e90*/  FMUL.FTZ R123, R108.reuse, R123 ;  /* 0x0000007b6c7b7220 */ /* 0x040fe20000410000 */
[--C-:B------:R-:W-:Y:S02]  /*0ea0*/  HADD2.F32 R132, -RZ, R24.reuse.H0_H0 ;  /* 0x20000018ff847230 */ /* 0x100fe40000004100 */
[----:B------:R-:W-:Y:S01]  /*0eb0*/  FMUL.FTZ R125, R107, R136 ;  /* 0x000000886b7d7220 */ /* 0x000fe20000410000 */
[----:B------:R-:W-:Y:S01]  /*0ec0*/  FMUL.FTZ R127, R108, R127 ;  /* 0x0000007f6c7f7220 */ /* 0x000fe20000410000 */
[----:B------:R-:W-:-:S02]  /*0ed0*/  HADD2.F32 R107, -RZ, R24.H1_H1 ;  /* 0x30000018ff6b7230 */ /* 0x000fc40000004100 */
[----:B------:R-:W-:Y:S01]  /*0ee0*/  FMUL.FTZ R134, R108, R135 ;  /* 0x000000876c867220 */ /* 0x000fe20000410000 */
[-C--:B------:R-:W-:Y:S01]  /*0ef0*/  FMUL.FTZ R124, R124, R137.reuse ;  /* 0x000000897c7c7220 */ /* 0x080fe20000410000 */
[----:B------:R-:W-:Y:S01]  /*0f00*/  FADD.FTZ R74, R74, R137 ;  /* 0x000000894a4a7221 */ /* 0x000fe20000010000 */
        /* <DEDUP_REMOVED lines=8> */
[----:B------:R-:W-:-:S02]  /*0f90*/  HADD2.F32 R136, -RZ, R25.H0_H0 ;  /* 0x20000019ff887230 */ /* 0x000fc40000004100 */
[-C--:B------:R-:W-:Y:S01]  /*0fa0*/  FMUL.FTZ R133, R107, R142.reuse ;  /* 0x0000008e6b857220 */ /* 0x080fe20000410000 */
[----:B------:R-:W-:Y:S01]  /*0fb0*/  FADD.FTZ R69, R69, R142 ;  /* 0x0000008e45457221 */ /* 0x000fe20000010000 */
[----:B------:R-:W-:Y:S01]  /*0fc0*/  FFMA.FTZ R41, R134, R142, R41 ;  /* 0x0000008e86297223 */ /* 0x000fe20000010029 */
[----:B------:R-:W-:Y:S02]  /*0fd0*/  HADD2.F32 R137, -RZ, R25.H1_H1 ;  /* 0x30000019ff897230 */ /* 0x000fe40000004100 */
[C---:B------:R-:W-:Y:S01]  /*0fe0*/  FMUL.FTZ R135, R108.reuse, R151 ;  /* 0x000000976c877220 */ /* 0x040fe20000410000 */
[----:B------:R-:W-:Y:S01]  /*0ff0*/  FMUL.FTZ R138, R108, R191 ;  /* 0x000000bf6c8a7220 */ /* 0x000fe20000410000 */
[----:B------:R-:W-:Y:S02]  /*1000*/  HADD2.F32 R142, -RZ, R26.H0_H0 ;  /* 0x2000001aff8e7230 */ /* 0x000fe40000004100 */
[-C--:B------:R-:W-:Y:S01]  /*1010*/  FMUL.FTZ R136, R136, R139.reuse ;  /* 0x0000008b88887220 */ /* 0x080fe20000410000 */
[----:B------:R-:W-:Y:S01]  /*1020*/  FADD.FTZ R70, R70, R139 ;  /* 0x0000008b46467221 */ /* 0x000fe20000010000 */
[----:B------:R-:W-:Y:S01]  /*1030*/  FFMA.FTZ R42, R135, R139, R42 ;  /* 0x0000008b872a7223 */ /* 0x000fe2000001002a */
[-C--:B------:R-:W-:Y:S01]  /*1040*/  FMUL.FTZ R137, R137, R140.reuse ;  /* 0x0000008c89897220 */ /* 0x080fe20000410000 */
[----:B------:R-:W-:Y:S01]  /*1050*/  FADD.FTZ R71, R71, R140 ;  /* 0x0000008c47477221 */ /* 0x000fe20000010000 */
[----:B------:R-:W-:Y:S01]  /*1060*/  FFMA.FTZ R43, R138, R140, R43 ;  /* 0x0000008c8a2b7223 */ /* 0x000fe2000001002b */
[----:B------:R-:W-:-:S02]  /*1070*/  HADD2.F32 R120, -RZ, R22.H0_H0 ;  /* 0x20000016ff787230 */ /* 0x000fc40000004100 */
[----:B------:R-:W-:Y:S01]  /*1080*/  FADD.FTZ R79, R79, R146 ;  /* 0x000000924f4f7221 */ /* 0x000fe20000010000 */
[----:B------:R-:W-:Y:S01]  /*1090*/  FFMA.FTZ R35, R118, R146, R35 ;  /* 0x0000009276237223 */ /* 0x000fe20000010023 */
[----:B------:R-:W-:Y:S01]  /*10a0*/  FMUL.FTZ R139, R108, R193 ;  /* 0x000000c16c8b7220 */ /* 0x000fe20000410000 */
[----:B------:R-:W-:Y:S02]  /*10b0*/  HADD2.F32 R107, -RZ, R26.H1_H1 ;  /* 0x3000001aff6b7230 */ /* 0x000fe40000004100 */
[----:B------:R-:W-:Y:S01]  /*10c0*/  FMUL.FTZ R140, R142, R141 ;  /* 0x0000008d8e8c7220 */ /* 0x000fe20000410000 */
[C---:B------:R-:W-:Y:S01]  /*10d0*/  FMUL.FTZ R119, R108.reuse, R119 ;  /* 0x000000776c777220 */ /* 0x040fe20000410000 */
[----:B------:R-:W-:Y:S01]  /*10e0*/  FMUL.FTZ R142, R108, R195 ;  /* 0x000000c36c8e7220 */ /* 0x000fe20000410000 */
[----:B------:R-:W-:Y:S02]  /*10f0*/  HADD2.F32 R146, -RZ, R27.H0_H0 ;  /* 0x2000001bff927230 */ /* 0x000fe40000004100 */
        /* <DEDUP_REMOVED lines=8> */
[----:B------:R-:W-:-:S02]  /*1180*/  HADD2.F32 R116, -RZ, R21.H0_H0 ;  /* 0x20000015ff747230 */ /* 0x000fc40000004100 */
[----:B------:R-:W-:Y:S01]  /*1190*/  FMUL.FTZ R143, R108, R197 ;  /* 0x000000c56c8f7220 */ /* 0x000fe20000410000 */
[----:B------:R-:W-:Y:S02]  /*11a0*/  HADD2.F32 R107, -RZ, R27.H1_H1 ;  /* 0x3000001bff6b7230 */ /* 0x000fe40000004100 */
[----:B------:R-:W-:Y:S01]  /*11b0*/  FMUL.FTZ R144, R146, R145 ;  /* 0x0000009192907220 */ /* 0x000fe20000410000 */
[C---:B------:R-:W-:Y:S01]  /*11c0*/  FMUL.FTZ R115, R108.reuse, R115 ;  /* 0x000000736c737220 */ /* 0x040fe20000410000 */
[----:B------:R-:W-:Y:S01]  /*11d0*/  FMUL.FTZ R146, R108, R199 ;  /* 0x000000c76c927220 */ /* 0x000fe20000410000 */
[----:B------:R-:W-:Y:S02]  /*11e0*/  HADD2.F32 R150, -RZ, R28.H0_H0 ;  /* 0x2000001cff967230 */ /* 0x000fe40000004100 */
[----:B------:R-:W-:Y:S01]  /*11f0*/  FADD.FTZ R66, R66, R145 ;  /* 0x0000009142427221 */ /* 0x000fe20000010000 */
[----:B------:R-:W-:Y:S02]  /*1200*/  HADD2.F32 R112, -RZ, R20.H0_H0 ;  /* 0x20000014ff707230 */ /* 0x000fe40000004100 */
[----:B------:R-:W-:Y:S01]  /*1210*/  FFMA.FTZ R46, R143, R145, R46 ;  /* 0x000000918f2e7223 */ /* 0x000fe2000001002e */
[-C--:B------:R-:W-:Y:S01]  /*1220*/  FMUL.FTZ R116, R116, R147.reuse ;  /* 0x0000009374747220 */ /* 0x080fe20000410000 */
[----:B------:R-:W-:Y:S01]  /*1230*/  FADD.FTZ R78, R78, R147 ;  /* 0x000000934e4e7221 */ /* 0x000fe20000010000 */
[----:B------:R-:W-:Y:S01]  /*1240*/  FFMA.FTZ R34, R115, R147, R34 ;  /* 0x0000009373227223 */ /* 0x000fe20000010022 */
[-C--:B------:R-:W-:Y:S01]  /*1250*/  FMUL.FTZ R145, R107, R148.reuse ;  /* 0x000000946b917220 */ /* 0x080fe20000410000 */
[----:B------:R-:W-:Y:S01]  /*1260*/  FADD.FTZ R67, R67, R148 ;  /* 0x0000009443437221 */ /* 0x000fe20000010000 */
[----:B------:R-:W-:Y:S01]  /*1270*/  FFMA.FTZ R47, R146, R148, R47 ;  /* 0x00000094922f7223 */ /* 0x000fe2000001002f */
[C---:B------:R-:W-:Y:S01]  /*1280*/  FMUL.FTZ R3, R108.reuse, R3 ;  /* 0x000000036c037220 */ /* 0x040fe20000410000 */
[----:B------:R-:W-:Y:S01]  /*1290*/  FMUL.FTZ R147, R108, R201 ;  /* 0x000000c96c937220 */ /* 0x000fe20000410000 */
[----:B------:R-:W-:-:S02]  /*12a0*/  HADD2.F32 R107, -RZ, R28.H1_H1 ;  /* 0x3000001cff6b7230 */ /* 0x000fc40000004100 */
[----:B------:R-:W-:Y:S01]  /*12b0*/  FMUL.FTZ R148, R150, R149 ;  /* 0x0000009596947220 */ /* 0x000fe20000410000 */
[----:B------:R-:W-:Y:S01]  /*12c0*/  FMUL.FTZ R150, R108, R203 ;  /* 0x000000cb6c967220 */ /* 0x000fe20000410000 */
[--C-:B------:R-:W-:Y:S02]  /*12d0*/  HADD2.F32 R154, -RZ, R29.reuse.H0_H0 ;  /* 0x2000001dff9a7230 */ /* 0x100fe40000004100 */
        /* <DEDUP_REMOVED lines=8> */
[----:B------:R-:W-:Y:S01]  /*1360*/  FMUL.FTZ R151, R108, R205 ;  /* 0x000000cd6c977220 */ /* 0x000fe20000410000 */
[----:B------:R-:W-:-:S02]  /*1370*/  HADD2.F32 R189, -RZ, R29.H1_H1 ;  /* 0x3000001dffbd7230 */ /* 0x000fc40000004100 */
[----:B------:R-:W-:Y:S01]  /*1380*/  FMUL.FTZ R152, R154, R153 ;  /* 0x000000999a987220 */ /* 0x000fe20000410000 */
[----:B------:R-:W-:Y:S01]  /*1390*/  FADD.FTZ R158, RZ, R112 ;  /* 0x00000070ff9e7221 */ /* 0x000fe20000010000 */
[----:B------:R-:W-:Y:S01]  /*13a0*/  FMUL.FTZ R154, R108, R207 ;  /* 0x000000cf6c9a7220 */ /* 0x000fe20000410000 */
[----:B------:R-:W-:Y:S01]  /*13b0*/  FFMA.FTZ R107, R3, R112, RZ ;  /* 0x00000070036b7223 */ /* 0x000fe200000100ff */
[----:B------:R-:W-:Y:S01]  /*13c0*/  FADD.FTZ R62, R62, R153 ;  /* 0x000000993e3e7221 */ /* 0x000fe20000010000 */
[----:B------:R-:W-:Y:S01]  /*13d0*/  FFMA.FTZ R94, R151, R153, R94 ;  /* 0x00000099975e7223 */ /* 0x000fe2000001005e */
[-C--:B------:R-:W-:Y:S01]  /*13e0*/  FMUL.FTZ R153, R189, R156.reuse ;  /* 0x0000009cbd997220 */ /* 0x080fe20000410000 */
[----:B------:R-:W-:Y:S01]  /*13f0*/  FADD.FTZ R63, R63, R156 ;  /* 0x0000009c3f3f7221 */ /* 0x000fe20000010000 */
[----:B------:R-:W-:Y:S01]  /*1400*/  FFMA.FTZ R95, R154, R156, R95 ;  /* 0x0000009c9a5f7223 */ /* 0x000fe2000001005f */
[----:B------:R-:W-:Y:S01]  /*1410*/  FADD.FTZ R189, R158, R113 ;  /* 0x000000719ebd7221 */ /* 0x000fe20000010000 */
[C---:B------:R-:W-:Y:S01]  /*1420*/  FFMA.FTZ R156, R114.reuse, R113, R107 ;  /* 0x00000071729c7223 */ /* 0x040fe2000001006b */
[----:B------:R-:W-:Y:S01]  /*1430*/  FADD.FTZ R77, R77, R162 ;  /* 0x000000a24d4d7221 */ /* 0x000fe20000010000 */
[----:B------:R-:W-:Y:S01]  /*1440*/  FFMA.FTZ R33, R114, R162, R33 ;  /* 0x000000a272217223 */ /* 0x000fe20000010021 */
[----:B------:R-:W-:Y:S01]  /*1450*/  FADD.FTZ R158, R189, R116 ;  /* 0x00000074bd9e7221 */ /* 0x000fe20000010000 */
[----:B------:R-:W-:Y:S01]  /*1460*/  FFMA.FTZ R107, R115, R116, R156 ;  /* 0x00000074736b7223 */ /* 0x000fe2000001009c */
[----:B------:R-:W-:-:S02]  /*1470*/  HADD2.F32 R162, -RZ, R30.H0_H0 ;  /* 0x2000001effa27230 */ /* 0x000fc40000004100 */
[----:B------:R-:W-:Y:S01]  /*1480*/  FADD.FTZ R189, R158, R117 ;  /* 0x000000759ebd7221 */ /* 0x000fe20000010000 */
[----:B------:R-:W-:Y:S02]  /*1490*/  FFMA.FTZ R158, R118, R117, R107 ;  /* 0x00000075769e7223 */ /* 0x000fe4000001006b */
[----:B------:R-:W-:Y:S01]  /*14a0*/  FMUL.FTZ R156, R162, R157 ;  /* 0x0000009da29c7220 */ /* 0x000fe20000410000 */
[----:B------:R-:W-:Y:S01]  /*14b0*/  FADD.FTZ R162, R189, R120 ;  /* 0x00000078bda27221 */ /* 0x000fe20000010000 */
[----:B------:R-:W-:Y:S01]  /*14c0*/  FFMA.FTZ R107, R119, R120, R158 ;  /* 0x00000078776b7223 */ /* 0x000fe2000001009e */
[----:B------:R-:W-:Y:S02]  /*14d0*/  HADD2.F32 R191, -RZ, R30.H1_H1 ;  /* 0x3000001effbf7230 */ /* 0x000fe40000004100 */
[C---:B------:R-:W-:Y:S01]  /*14e0*/  FMUL.FTZ R155, R108.reuse, R155 ;  /* 0x0000009b6c9b7220 */ /* 0x040fe20000410000 */
[----:B------:R-:W-:Y:S01]  /*14f0*/  FMUL.FTZ R158, R108, R187 ;  /* 0x000000bb6c9e7220 */ /* 0x000fe20000410000 */
        /* <DEDUP_REMOVED lines=14> */
[----:B------:R-:W-:-:S03]  /*15e0*/  FFMA.FTZ R107, R127, R132, R170 ;  /* 0x000000847f6b7223 */ /* 0x000fc600000100aa */
        /* <DEDUP_REMOVED lines=16> */
[--C-:B------:R-:W-:Y:S02]  /*16f0*/  HADD2.F32 R172, -RZ, R128.reuse.H0_H0 ;  /* 0x20000080ffac7230 */ /* 0x100fe40000004100 */
[----:B------:R-:W-:Y:S01]  /*1700*/  FADD.FTZ R185, R170, R141 ;  /* 0x0000008daab97221 */ /* 0x000fe20000010000 */
[----:B------:R-:W-:Y:S01]  /*1710*/  FFMA.FTZ R170, R142, R141, R107 ;  /* 0x0000008d8eaa7223 */ /* 0x000fe2000001006b */
[----:B------:R-:W-:Y:S02]  /*1720*/  HADD2.F32 R187, -RZ, R128.H1_H1 ;  /* 0x30000080ffbb7230 */ /* 0x000fe40000004100 */
[----:B------:R-:W-:Y:S01]  /*1730*/  FADD.FTZ R174, R185, R144 ;  /* 0x00000090b9ae7221 */ /* 0x000fe20000010000 */
[----:B------:R-:W-:Y:S01]  /*1740*/  FFMA.FTZ R107, R143, R144, R170 ;  /* 0x000000908f6b7223 */ /* 0x000fe200000100aa */
[----:B------:R-:W-:Y:S01]  /*1750*/  FMUL.FTZ R164, R172, R183 ;  /* 0x000000b7aca47220 */ /* 0x000fe20000410000 */
[----:B------:R-:W-:Y:S01]  /*1760*/  FMUL.FTZ R172, R108, R181 ;  /* 0x000000b56cac7220 */ /* 0x000fe20000410000 */
        /* <DEDUP_REMOVED lines=32> */
[----:B------:R-:W-:Y:S02]  /*1970*/  HADD2.F32 R173, -RZ, R106.H0_H0 ;  /* 0x2000006affad7230 */ /* 0x000fe40000004100 */
[----:B------:R-:W-:Y:S01]  /*1980*/  FMUL.FTZ R171, R108, R171 ;  /* 0x000000ab6cab7220 */ /* 0x000fe20000410000 */
[----:B------:R-:W-:Y:S02]  /*1990*/  HADD2.F32 R178, -RZ, R130.H0_H0 ;  /* 0x20000082ffb27230 */ /* 0x000fe40000004100 */
[----:B------:R-:W-:Y:S01]  /*19a0*/  FADD.FTZ R177, R176, R161 ;  /* 0x000000a1b0b17221 */ /* 0x000fe20000010000 */
[----:B------:R-:W-:Y:S01]  /*19b0*/  FFMA.FTZ R176, R162, R161, R107 ;  /* 0x000000a1a2b07223 */ /* 0x000fe2000001006b */
[----:B------:R-:W-:Y:S01]  /*19c0*/  FADD.FTZ R48, R48, R173 ;  /* 0x000000ad30307221 */ /* 0x000fe20000010000 */
[-C--:B------:R-:W-:Y:S01]  /*19d0*/  FFMA.FTZ R80, R171, R173.reuse, R80 ;  /* 0x000000adab507223 */ /* 0x080fe20000010050 */
[----:B------:R-:W-:Y:S01]  /*19e0*/  FMUL.FTZ R166, R178, R173 ;  /* 0x000000adb2a67220 */ /* 0x000fe20000410000 */
[----:B------:R-:W-:Y:S01]  /*19f0*/  FADD.FTZ R107, R177, R164 ;  /* 0x000000a4b16b7221 */ /* 0x000fe20000010000 */
[----:B------:R-:W-:Y:S01]  /*1a00*/  FFMA.FTZ R173, R163, R164, R176 ;  /* 0x000000a4a3ad7223 */ /* 0x000fe200000100b0 */
[----:B------:R-:W-:-:S02]  /*1a10*/  HADD2.F32 R106, -RZ, R106.H1_H1 ;  /* 0x3000006aff6a7230 */ /* 0x000fc40000004100 */
[----:B------:R-:W-:Y:S01]  /*1a20*/  FMUL.FTZ R176, R108, R169 ;  /* 0x000000a96cb07220 */ /* 0x000fe20000410000 */
[----:B------:R-:W-:Y:S02]  /*1a30*/  HADD2.F32 R181, -RZ, R130.H1_H1 ;  /* 0x30000082ffb57230 */ /* 0x000fe40000004100 */
        /* <DEDUP_REMOVED lines=9> */
[--C-:B------:R-:W-:Y:S02]  /*1ad0*/  HADD2.F32 R178, -RZ, R131.reuse.H0_H0 ;  /* 0x20000083ffb27230 */ /* 0x100fe40000004100 */
[----:B------:R-:W-:Y:S01]  /*1ae0*/  FMUL.FTZ R167, R108, R167 ;  /* 0x000000a76ca77220 */ /* 0x000fe20000410000 */
[----:B------:R-:W-:Y:S01]  /*1af0*/  FADD.FTZ R180, R173, R166 ;  /* 0x000000a6adb47221 */ /* 0x000fe20000010000 */
[----:B------:R-:W-:Y:S01]  /*1b00*/  FFMA.FTZ R107, R171, R166, R106 ;  /* 0x000000a6ab6b7223 */ /* 0x000fe2000001006a */
[----:B------:R-:W-:Y:S02]  /*1b10*/  HADD2.F32 R177, -RZ, R131.H1_H1 ;  /* 0x30000083ffb17230 */ /* 0x000fe40000004100 */
        /* <DEDUP_REMOVED lines=13> */
[----:B------:R-:W-:Y:S06]  /*1bf0*/  BRA `(.L_x_1935) ;  /* 0x0000000000547947 */ /* 0x000fec0003800000 */
.L_x_1934:
        /* <DEDUP_REMOVED lines=14> */
[--C-:B------:R-:W-:Y:S02]  /*1ce0*/  IMAD.WIDE.U32 R12, R13, 0x10, R4.reuse ;  /* 0x000000100d0c7825 */ /* 0x100fe400078e0004 */
[----:B------:R-:W5:Y:S02]  /*1cf0*/  LDG.E.128 R16, desc[UR6][R16.64] ;  /* 0x0000000610107981 */ /* 0x000f64000c1e1d00 */
[--C-:B------:R-:W-:Y:S02]  /*1d00*/  IMAD.WIDE.U32 R8, R9, 0x10, R4.reuse ;  /* 0x0000001009087825 */ /* 0x100fe400078e0004 */
[----:B------:R-:W5:Y:S02]  /*1d10*/  LDG.E.128 R12, desc[UR6][R12.64] ;  /* 0x000000060c0c7981 */ /* 0x000f64000c1e1d00 */
[----:B------:R-:W-:Y:S02]  /*1d20*/  IMAD.WIDE.U32 R4, R7, 0x10, R4 ;  /* 0x0000001007047825 */ /* 0x000fe400078e0004 */
[----:B------:R-:W5:Y:S04]  /*1d30*/  LDG.E.128 R8, desc[UR6][R8.64] ;  /* 0x0000000608087981 */ /* 0x000f68000c1e1d00 */
[----:B------:R-:W5:Y:S02]  /*1d40*/  LDG.E.128 R4, desc[UR6][R4.64] ;  /* 0x0000000604047981 */ /* 0x000f64000c1e1d00 */
.L_x_1935:
[----:B------:R-:W-:Y:S05]  /*1d50*/  BSYNC.RECONVERGENT B1 ;  /* 0x0000000000017941 */ /* 0x000fea0003800200 */
.L_x_1933:
        /* <DEDUP_REMOVED lines=21> */
.L_x_1969:
[----:B------:R-:W3:Y:S01]  /*1eb0*/  S2R R177, SR_TID.X ;  /* 0x0000000000b17919 */ /* 0x000ee20000002100 */
[----:B------:R-:W-:Y:S01]  /*1ec0*/  @P2 IADD3 R109, PT, PT, R109, -0x1, RZ ;  /* 0xffffffff6d6d2810 */ /* 0x000fe20007ffe0ff */
[----:B-1----:R-:W-:Y:S01]  /*1ed0*/  FADD.FTZ R105, R173, R106 ;  /* 0x0000006aad697221 */ /* 0x002fe20000010000 */
[----:B------:R-:W-:Y:S01]  /*1ee0*/  ISETP.NE.U32.AND P1, PT, R110, RZ, PT ;  /* 0x000000ff6e00720c */ /* 0x000fe20003f25070 */
[----:B--2---:R-:W-:Y:S01]  /*1ef0*/  FADD.FTZ R110, R104, R181 ;  /* 0x000000b5686e7221 */ /* 0x004fe20000010000 */
[----:B0-----:R-:W-:Y:S02]  /*1f00*/  IMAD R104, R0, UR9, RZ ;  /* 0x0000000900687c24 */ /* 0x001fe4000f8e02ff */
[----:B------:R-:W-:Y:S01]  /*1f10*/  FMUL.FTZ R181, R105, UR12 ;  /* 0x0000000c69b57c20 */ /* 0x000fe20008410000 */
[----:B------:R-:W-:Y:S01]  /*1f20*/  @P2 IMAD R109, R109, UR9, RZ ;  /* 0x000000096d6d2c24 */ /* 0x000fe2000f8e02ff */
[----:B------:R-:W-:Y:S01]  /*1f30*/  ISETP.NE.AND.EX P1, PT, R111, RZ, PT, P1 ;  /* 0x000000ff6f00720c */ /* 0x000fe20003f25310 */
[----:B------:R-:W-:Y:S01]  /*1f40*/  BSSY.RECONVERGENT B1, `(.L_x_1937) ;  /* 0x000012d000017945 */ /* 0x000fe20003800200 */
[----:B------:R-:W-:Y:S01]  /*1f50*/  SHF.R.S32.HI R107, RZ, 0x1f, R104 ;  /* 0x0000001fff6b7819 */ /* 0x000fe20000011468 */
[----:B------:R-:W-:Y:S01]  /*1f60*/  FMUL.FTZ R110, R110, UR12 ;  /* 0x0000000c6e6e7c20 */ /* 0x000fe20008410000 */
[----:B------:R-:W-:-:S02]  /*1f70*/  @P2 SHF.R.S32.HI R106, RZ, 0x1f, R109 ;  /* 0x0000001fff6a2819 */ /* 0x000fc4000001146d */
[----:B------:R-:W-:Y:S02]  /*1f80*/  ISETP.NE.AND P4, PT, RZ, UR8, PT ;  /* 0x00000008ff007c0c */ /* 0x000fe4000bf85270 */
[----:B------:R-:W-:Y:S01]  /*1f90*/  @P2 LEA.HI R106, R106, R109, RZ, 0x3 ;  /* 0x0000006d6a6a2211 */ /* 0x000fe200078f18ff */
[----:B------:R-:W-:Y:S01]  /*1fa0*/  HFMA2 R109, -RZ, RZ, 0, 0 ;  /* 0x00000000ff6d7431 */ /* 0x000fe200000001ff */
[----:B------:R-:W-:Y:S02]  /*1fb0*/  LEA.HI R104, R107, R104, RZ, 0x3 ;  /* 0x000000686b687211 */ /* 0x000fe400078f18ff */
[----:B------:R-:W-:Y:S02]  /*1fc0*/  FSEL R181, R181, RZ, !P4 ;  /* 0x000000ffb5b57208 */ /* 0x000fe40006000000 */
[----:B---3--:R-:W-:-:S04]  /*1fd0*/  LOP3.LUT R173, R177, 0x1f, RZ, 0xc0, !PT ;  /* 0x0000001fb1ad7812 */ /* 0x008fc800078ec0ff */
[-C--:B------:R-:W-:Y:S02]  /*1fe0*/  @P2 LEA.HI.SX32 R109, R106, R173.reuse, 0x1d ;  /* 0x000000ad6a6d2211 */ /* 0x080fe400078feaff */
[----:B------:R-:W-:Y:S01]  /*1ff0*/  LEA.HI.SX32 R111, R104, R173, 0x1d ;  /* 0x000000ad686f7211 */ /* 0x000fe200078feaff */
        /* <DEDUP_REMOVED lines=34> */
[----:B------:R-:W-:Y:S02]  /*2220*/  @P2 F2FP.F16.F32.PACK_AB R105, RZ, R105 ;  /* 0x00000069ff69223e */ /* 0x000fe400000000ff */
[C---:B------:R-:W-:Y:S01]  /*2230*/  @P2 ISETP.GT.AND P5, PT, R2.reuse, RZ, PT ;  /* 0x000000ff0200220c */ /* 0x040fe20003fa4270 */
[----:B-1----:R-:W-:Y:S01]  /*2240*/  @P2 FMUL.FTZ R107, R107, R182 ;  /* 0x000000b66b6b2220 */ /* 0x002fe20000410000 */
[----:B------:R-:W1:Y:S01]  /*2250*/  @P2 LDC R192, c[0x0][0x40c] ;  /* 0x00010300ffc02b82 */ /* 0x000e620000000800 */
[----:B------:R-:W-:Y:S01]  /*2260*/  @P2 PRMT R96, R105, 0x7610, R96 ;  /* 0x0000761069602816 */ /* 0x000fe20000000060 */
[----:B------:R-:W-:Y:S01]  /*2270*/  FFMA.FTZ R105, R115, R110, R181 ;  /* 0x0000006e73697223 */ /* 0x000fe200000100b5 */
[----:B------:R-:W-:Y:S02]  /*2280*/  @P2 ISETP.GT.AND P6, PT, R2, RZ, PT ;  /* 0x000000ff0200220c */ /* 0x000fe40003fc4270 */
[----:B------:R-:W-:Y:S01]  /*2290*/  @P2 F2FP.F16.F32.PACK_AB R107, RZ, R107 ;  /* 0x0000006bff6b223e */ /* 0x000fe200000000ff */
        /* <DEDUP_REMOVED lines=13> */
[----:B------:R-:W-:-:S03]  /*2370*/  @P2 F2FP.F16.F32.PACK_AB R183, RZ, R183 ;  /* 0x000000b7ffb7223e */ /* 0x000fc600000000ff */
[----:B0-----:R-:W-:Y:S01]  /*2380*/  @P2 FMUL.FTZ R107, R107, R184 ;  /* 0x000000b86b6b2220 */ /* 0x001fe20000410000 */
[----:B-1----:R-:W-:Y:S01]  /*2390*/  @P2 FMUL.FTZ R185, R185, R192 ;  /* 0x000000c0b9b92220 */ /* 0x002fe20000410000 */
[----:B------:R-:W-:-:S03]  /*23a0*/  @P2 PRMT R98, R183, 0x7610, R98 ;  /* 0x00007610b7622816 */ /* 0x000fc60000000062 */
[----:B------:R-:W-:Y:S02]  /*23b0*/  @P2 F2FP.F16.F32.PACK_AB R107, RZ, R107 ;  /* 0x0000006bff6b223e */ /* 0x000fe400000000ff */
[----:B------:R-:W-:Y:S01]  /*23c0*/  @P2 F2FP.F16.F32.PACK_AB R185, RZ, R185 ;  /* 0x000000b9ffb9223e */ /* 0x000fe200000000ff */
[----:B---3--:R-:W-:-:S03]  /*23d0*/  @P2 FMUL.FTZ R105, R105, R182 ;  /* 0x000000b669692220 */ /* 0x008fc60000410000 */
[----:B------:R-:W-:Y:S02]  /*23e0*/  @P2 PRMT R98, R98, 0x5410, R185 ;  /* 0x0000541062622816 */ /* 0x000fe400000000b9 */
[----:B------:R-:W-:Y:S01]  /*23f0*/  @P2 F2FP.F16.F32.PACK_AB R105, RZ, R105 ;  /* 0x00000069ff69223e */ /* 0x000fe200000000ff */
[----:B--2---:R-:W-:-:S03]  /*2400*/  @P2 FMUL.FTZ R187, R187, R194 ;  /* 0x000000c2bbbb2220 */ /* 0x004fc60000410000 */
[----:B------:R-:W-:Y:S02]  /*2410*/  @P2 PRMT R97, R105, 0x7610, R97 ;  /* 0x0000761069612816 */ /* 0x000fe40000000061 */
[----:B------:R-:W-:Y:S02]  /*2420*/  @P2 F2FP.F16.F32.PACK_AB R187, RZ, R187 ;  /* 0x000000bbffbb223e */ /* 0x000fe400000000ff */
        /* <DEDUP_REMOVED lines=12> */
.L_x_1939:
        /* <DEDUP_REMOVED lines=14> */
[----:B------:R-:W-:Y:S01]  /*25d0*/  FMUL.FTZ R107, R108, R107 ;  /* 0x0000006b6c6b7220 */ /* 0x000fe20000410000 */
        /* <DEDUP_REMOVED lines=13> */
[----:B------:R-:W-:Y:S02]  /*26b0*/  @P2 F2FP.F16.F32.PACK_AB R103, RZ, R100 ;  /* 0x00000064ff67223e */ /* 0x000fe400000000ff */
[----:B------:R-:W-:Y:S01]  /*26c0*/  FMUL.FTZ R101, R108, R101 ;  /* 0x000000656c657220 */ /* 0x000fe20000410000 */
[----:B------:R-:W-:-:S02]  /*26d0*/  FFMA.FTZ R100, R118, R110, R181 ;  /* 0x0000006e76647223 */ /* 0x000fc400000100b5 */
[----:B------:R-:W3:Y:S01]  /*26e0*/  @P2 LDC R195, c[0x0][0x40c] ;  /* 0x00010300ffc32b82 */ /* 0x000ee20000000800 */
[----:B------:R-:W-:Y:S01]  /*26f0*/  @P2 PRMT R96, R103, 0x7610, R96 ;  /* 0x0000761067602816 */ /* 0x000fe20000000060 */
[----:B------:R-:W-:Y:S01]  /*2700*/  FADD.FTZ R105, R117, -R100 ;  /* 0x8000006475697221 */ /* 0x000fe20000010000 */
[----:B------:R-:W-:Y:S01]  /*2710*/  FSEL R187, R101, RZ, P1 ;  /* 0x000000ff65bb7208 */ /* 0x000fe20000800000 */
[----:B------:R-:W-:Y:S01]  /*2720*/  FADD.FTZ R101, R121, -R182 ;  /* 0x800000b679657221 */ /* 0x000fe20000010000 */
[----:B------:R-:W-:Y:S01]  /*2730*/  FFMA.FTZ R182, R126, R110, R181 ;  /* 0x0000006e7eb67223 */ /* 0x000fe200000100b5 */
[----:B------:R-:W-:Y:S01]  /*2740*/  FMUL.FTZ R105, R108, R105 ;  /* 0x000000696c697220 */ /* 0x000fe20000410000 */
[----:B------:R-:W-:Y:S01]  /*2750*/  @P2 PRMT R96, R96, 0x5410, R104 ;  /* 0x0000541060602816 */ /* 0x000fe20000000068 */
[----:B------:R-:W4:Y:S01]  /*2760*/  @P2 LDC R194, c[0x0][0x40c] ;  /* 0x00010300ffc22b82 */ /* 0x000f220000000800 */
[----:B------:R-:W-:Y:S01]  /*2770*/  FMUL.FTZ R101, R108, R101 ;  /* 0x000000656c657220 */ /* 0x000fe20000410000 */
[----:B--2---:R-:W-:Y:S01]  /*2780*/  @P2 FMUL.FTZ R100, R187, R106 ;  /* 0x0000006abb642220 */ /* 0x004fe20000410000 */
[----:B------:R-:W-:-:S03]  /*2790*/  FSEL R190, R105, RZ, P1 ;  /* 0x000000ff69be7208 */ /* 0x000fc60000800000 */
[----:B------:R-:W-:Y:S01]  /*27a0*/  FSEL R192, R101, RZ, P1 ;  /* 0x000000ff65c07208 */ /* 0x000fe20000800000 */
[----:B-1----:R-:W-:Y:S01]  /*27b0*/  @P2 FMUL.FTZ R101, R189, R102 ;  /* 0x00000066bd652220 */ /* 0x002fe20000410000 */
[----:B------:R-:W-:Y:S01]  /*27c0*/  @P2 F2FP.F16.F32.PACK_AB R105, RZ, R100 ;  /* 0x00000064ff69223e */ /* 0x000fe200000000ff */
[----:B0-----:R-:W-:-:S03]  /*27d0*/  @P2 FMUL.FTZ R100, R190, R193 ;  /* 0x000000c1be642220 */ /* 0x001fc60000410000 */
[----:B------:R-:W-:Y:S01]  /*27e0*/  @P2 F2FP.F16.F32.PACK_AB R107, RZ, R101 ;  /* 0x00000065ff6b223e */ /* 0x000fe200000000ff */
[----:B------:R-:W-:Y:S01]  /*27f0*/  FADD.FTZ R101, R125, -R182 ;  /* 0x800000b67d657221 */ /* 0x000fe20000010000 */
[----:B------:R-:W-:Y:S01]  /*2800*/  @P2 F2FP.F16.F32.PACK_AB R106, RZ, R100 ;  /* 0x00000064ff6a223e */ /* 0x000fe200000000ff */
[----:B---3--:R-:W-:Y:S01]  /*2810*/  @P2 FMUL.FTZ R102, R192, R195 ;  /* 0x000000c3c0662220 */ /* 0x008fe20000410000 */
[----:B------:R-:W-:Y:S01]  /*2820*/  F2FP.F16.F32.PACK_AB R100, R185, R184 ;  /* 0x000000b8b964723e */ /* 0x000fe200000000ff */
[----:B------:R-:W-:Y:S01]  /*2830*/  FMUL.FTZ R184, R108, R101 ;  /* 0x000000656cb87220 */ /* 0x000fe20000410000 */
[----:B------:R-:W-:Y:S02]  /*2840*/  @P2 PRMT R97, R105, 0x7610, R97 ;  /* 0x0000761069612816 */ /* 0x000fe40000000061 */
[----:B------:R-:W-:Y:S02]  /*2850*/  @P2 F2FP.F16.F32.PACK_AB R182, RZ, R102 ;  /* 0x00000066ffb6223e */ /* 0x000fe400000000ff */
[----:B------:R-:W-:Y:S01]  /*2860*/  FSEL R184, R184, RZ, P1 ;  /* 0x000000ffb8b87208 */ /* 0x000fe20000800000 */
[----:B----4-:R-:W-:Y:S01]  /*2870*/  @P2 FMUL.FTZ R183, R191, R194 ;  /* 0x000000c2bfb72220 */ /* 0x010fe20000410000 */
[----:B------:R-:W-:-:S02]  /*2880*/  @P2 PRMT R98, R107, 0x7610, R98 ;  /* 0x000076106b622816 */ /* 0x000fc40000000062 */
[----:B------:R-:W-:Y:S02]  /*2890*/  F2FP.F16.F32.PACK_AB R101, R190, R187 ;  /* 0x000000bbbe65723e */ /* 0x000fe400000000ff */
[----:B------:R-:W-:Y:S02]  /*28a0*/  @P2 F2FP.F16.F32.PACK_AB R183, RZ, R183 ;  /* 0x000000b7ffb7223e */ /* 0x000fe400000000ff */
[----:B------:R-:W-:Y:S02]  /*28b0*/  F2FP.F16.F32.PACK_AB R102, R192, R189 ;  /* 0x000000bdc066723e */ /* 0x000fe400000000ff */
[----:B------:R-:W-:Y:S02]  /*28c0*/  @P2 PRMT R97, R97, 0x5410, R106 ;  /* 0x0000541061612816 */ /* 0x000fe4000000006a */
[----:B------:R-:W-:Y:S02]  /*28d0*/  F2FP.F16.F32.PACK_AB R103, R184, R191 ;  /* 0x000000bfb867723e */ /* 0x000fe400000000ff */
[----:B------:R-:W-:-:S02]  /*28e0*/  @P2 PRMT R98, R98, 0x5410, R182 ;  /* 0x0000541062622816 */ /* 0x000fc400000000b6 */
[----:B------:R-:W-:Y:S01]  /*28f0*/  @P2 PRMT R99, R183, 0x7610, R99 ;  /* 0x00007610b7632816 */ /* 0x000fe20000000063 */
[----:B------:R-:W-:Y:S06]  /*2900*/  @!P2 BRA `(.L_x_1940) ;  /* 0x000000080040a947 */ /* 0x000fec0003800000 */
[----:B------:R-:W-:-:S05]  /*2910*/  FMUL.FTZ R104, R184, UR13 ;  /* 0x0000000db8687c20 */ /* 0x000fca0008410000 */
[----:B------:R-:W-:-:S04]  /*2920*/  F2FP.F16.F32.PACK_AB R104, RZ, R104 ;  /* 0x00000068ff68723e */ /* 0x000fc800000000ff */
[----:B------:R-:W-:Y:S01]  /*2930*/  PRMT R99, R99, 0x5410, R104 ;  /* 0x0000541063637816 */ /* 0x000fe20000000068 */
[----:B------:R-:W-:Y:S06]  /*2940*/  BRA `(.L_x_1940) ;  /* 0x0000000800307947 */ /* 0x000fec0003800000 */
.L_x_1938:
        /* <DEDUP_REMOVED lines=24> */
[--C-:B------:R-:W-:Y:S01]  /*2ad0*/  @P1 FFMA.FTZ R195, R123, R110, R181.reuse ;  /* 0x0000006e7bc31223 */ /* 0x100fe200000100b5 */
[----:B0-----:R-:W-:Y:S01]  /*2ae0*/  @P2 FMUL.FTZ R105, R105, R106 ;  /* 0x0000006a69692220 */ /* 0x001fe20000410000 */
[----:B------:R-:W-:Y:S01]  /*2af0*/  @P1 FFMA.FTZ R106, R118, R110, R181 ;  /* 0x0000006e766a1223 */ /* 0x000fe200000100b5 */
[----:B------:R-:W-:Y:S01]  /*2b00*/  @P1 FFMA.FTZ R183, R108, R187, R183 ;  /* 0x000000bb6cb71223 */ /* 0x000fe200000100b7 */
[----:B------:R-:W0:Y:S01]  /*2b10*/  @P2 LDC R104, c[0x0][0x40c] ;  /* 0x00010300ff682b82 */ /* 0x000e220000000800 */
[----:B------:R-:W-:-:S02]  /*2b20*/  HADD2.F32 R187, -RZ, R18.H0_H0 ;  /* 0x20000012ffbb7230 */ /* 0x000fc40000004100 */
[----:B------:R-:W-:Y:S01]  /*2b30*/  @P1 FADD.FTZ R106, R117, -R106 ;  /* 0x8000006a756a1221 */ /* 0x000fe20000010000 */
[----:B------:R-:W-:Y:S01]  /*2b40*/  @P1 FADD.FTZ R193, R120, -R193 ;  /* 0x800000c178c11221 */ /* 0x000fe20000010000 */
[----:B------:R-:W-:Y:S01]  /*2b50*/  @P2 F2FP.F16.F32.PACK_AB R105, RZ, R105 ;  /* 0x00000069ff69223e */ /* 0x000fe200000000ff */
[----:B-1----:R-:W-:Y:S01]  /*2b60*/  @P2 FMUL.FTZ R107, R107, R184 ;  /* 0x000000b86b6b2220 */ /* 0x002fe20000410000 */
[----:B------:R-:W-:Y:S01]  /*2b70*/  @P1 FFMA.FTZ R185, R108, R106, R185 ;  /* 0x0000006a6cb91223 */ /* 0x000fe200000100b9 */
[----:B------:R-:W-:Y:S01]  /*2b80*/  @P1 FFMA.FTZ R106, R122, R110, R181 ;  /* 0x0000006e7a6a1223 */ /* 0x000fe200000100b5 */
[----:B------:R-:W1:Y:S01]  /*2b90*/  @P2 LDC R182, c[0x0][0x40c] ;  /* 0x00010300ffb62b82 */ /* 0x000e620000000800 */
[----:B------:R-:W-:Y:S01]  /*2ba0*/  @P1 FADD.FTZ R184, R124, -R195 ;  /* 0x800000c37cb81221 */ /* 0x000fe20000010000 */
[C---:B------:R-:W-:Y:S01]  /*2bb0*/  @P1 FFMA.FTZ R187, R108.reuse, R193, R187 ;  /* 0x000000c16cbb1223 */ /* 0x040fe200000100bb */
[----:B------:R-:W-:Y:S01]  /*2bc0*/  @P1 FADD.FTZ R106, R121, -R106 ;  /* 0x8000006a796a1221 */ /* 0x000fe20000010000 */
[----:B------:R-:W-:Y:S01]  /*2bd0*/  @P2 F2FP.F16.F32.PACK_AB R107, RZ, R107 ;  /* 0x0000006bff6b223e */ /* 0x000fe200000000ff */
[C---:B------:R-:W-:Y:S01]  /*2be0*/  @P1 FFMA.FTZ R191, R108.reuse, R184, R191 ;  /* 0x000000b86cbf1223 */ /* 0x040fe200000100bf */
[----:B------:R-:W-:Y:S01]  /*2bf0*/  @P2 PRMT R96, R105, 0x7610, R96 ;  /* 0x0000761069602816 */ /* 0x000fe20000000060 */
[----:B------:R-:W-:Y:S01]  /*2c00*/  @P1 FFMA.FTZ R189, R108, R106, R189 ;  /* 0x0000006a6cbd1223 */ /* 0x000fe200000100bd */
[----:B------:R-:W3:Y:S01]  /*2c10*/  @P2 LDC R192, c[0x0][0x40c] ;  /* 0x00010300ffc02b82 */ /* 0x000ee20000000800 */
[----:B--2---:R-:W-:Y:S01]  /*2c20*/  @P2 FMUL.FTZ R187, R187, R190 ;  /* 0x000000bebbbb2220 */ /* 0x004fe20000410000 */
[----:B------:R-:W-:-:S04]  /*2c30*/  @P2 PRMT R96, R96, 0x5410, R107 ;  /* 0x0000541060602816 */ /* 0x000fc8000000006b */
[----:B------:R-:W-:Y:S02]  /*2c40*/  @P2 F2FP.F16.F32.PACK_AB R187, RZ, R187 ;  /* 0x000000bbffbb223e */ /* 0x000fe400000000ff */
[----:B------:R-:W2:Y:S01]  /*2c50*/  @P2 LDC R194, c[0x0][0x40c] ;  /* 0x00010300ffc22b82 */ /* 0x000ea20000000800 */
[----:B0-----:R-:W-:Y:S01]  /*2c60*/  @P2 FMUL.FTZ R183, R183, R104 ;  /* 0x00000068b7b72220 */ /* 0x001fe20000410000 */
[----:B------:R-:W-:-:S04]  /*2c70*/  @P2 PRMT R98, R187, 0x7610, R98 ;  /* 0x00007610bb622816 */ /* 0x000fc80000000062 */
        /* <DEDUP_REMOVED lines=20> */
.L_x_1941:
[----:B------:R-:W-:Y:S01]  /*2dc0*/  ISETP.GT.AND P1, PT, R2, RZ, PT ;  /* 0x000000ff0200720c */ /* 0x000fe20003f24270 */
[----:B------:R-:W-:Y:S01]  /*2dd0*/  @P3 FFMA.FTZ R103, R3, R110, R181 ;  /* 0x0000006e03673223 */ /* 0x000fe200000100b5 */
[--C-:B------:R-:W-:Y:S01]  /*2de0*/  HADD2.F32 R101, -RZ, R16.reuse.H0_H0 ;  /* 0x20000010ff657230 */ /* 0x100fe20000004100 */
[----:B------:R-:W0:Y:S01]  /*2df0*/  @P2 LDC R106, c[0x0][0x40c] ;  /* 0x00010300ff6a2b82 */ /* 0x000e220000000800 */
[----:B------:R-:W-:Y:S02]  /*2e00*/  HADD2.F32 R102, -RZ, R16.H1_H1 ;  /* 0x30000010ff667230 */ /* 0x000fe40000004100 */
[----:B------:R-:W-:Y:S01]  /*2e10*/  @P3 FADD.FTZ R103, R112, -R103 ;  /* 0x8000006770673221 */ /* 0x000fe20000010000 */
[--C-:B------:R-:W-:Y:S02]  /*2e20*/  HADD2.F32 R107, -RZ, R17.reuse.H0_H0 ;  /* 0x20000011ff6b7230 */ /* 0x100fe40000004100 */
[--C-:B------:R-:W-:Y:S02]  /*2e30*/  HADD2.F32 R185, -RZ, R18.reuse.H0_H0 ;  /* 0x20000012ffb97230 */ /* 0x100fe40000004100 */
        /* <DEDUP_REMOVED lines=19> */
[----:B------:R-:W-:Y:S01]  /*2f70*/  @P1 FADD.FTZ R190, R121, -R190 ;  /* 0x800000be79be1221 */ /* 0x000fe20000010000 */
[C---:B------:R-:W-:Y:S01]  /*2f80*/  @P1 FFMA.FTZ R182, R108.reuse, R183, R182 ;  /* 0x000000b76cb61223 */ /* 0x040fe200000100b6 */
[C---:B------:R-:W-:Y:S01]  /*2f90*/  @P1 FFMA.FTZ R107, R108.reuse, R105, R107 ;  /* 0x000000696c6b1223 */ /* 0x040fe2000001006b */
[----:B------:R-:W-:Y:S01]  /*2fa0*/  @P1 FFMA.FTZ R105, R123, R110, R181 ;  /* 0x0000006e7b691223 */ /* 0x000fe200000100b5 */
[----:B------:R-:W-:Y:S02]  /*2fb0*/  HADD2.F32 R192, -RZ, R19.H1_H1 ;  /* 0x30000013ffc07230 */ /* 0x000fe40000004100 */
[----:B------:R-:W-:Y:S01]  /*2fc0*/  @P1 FADD.FTZ R183, R125, -R104 ;  /* 0x800000687db71221 */ /* 0x000fe20000010000 */
[----:B------:R-:W-:Y:S01]  /*2fd0*/  @P1 FFMA.FTZ R187, R108, R190, R187 ;  /* 0x000000be6cbb1223 */ /* 0x000fe200000100bb */
[----:B------:R-:W4:Y:S01]  /*2fe0*/  @P2 LDC R196, c[0x0][0x40c] ;  /* 0x00010300ffc42b82 */ /* 0x000f220000000800 */
[----:B------:R-:W-:Y:S01]  /*2ff0*/  @P1 FADD.FTZ R105, R124, -R105 ;  /* 0x800000697c691221 */ /* 0x000fe20000010000 */
[----:B-1----:R-:W-:Y:S01]  /*3000*/  @P2 FMUL.FTZ R103, R102, R103 ;  /* 0x0000006766672220 */ /* 0x002fe20000410000 */
[----:B0-----:R-:W-:Y:S01]  /*3010*/  @P2 FMUL.FTZ R106, R107, R106 ;  /* 0x0000006a6b6a2220 */ /* 0x001fe20000410000 */
[C---:B------:R-:W-:Y:S01]  /*3020*/  @P1 FFMA.FTZ R192, R108.reuse, R183, R192 ;  /* 0x000000b76cc01223 */ /* 0x040fe200000100c0 */
        /* <DEDUP_REMOVED lines=30> */
.L_x_1940:
[----:B------:R-:W-:Y:S05]  /*3210*/  BSYNC.RECONVERGENT B1 ;  /* 0x0000000000017941 */ /* 0x000fea0003800200 */
.L_x_1937:
        /* <DEDUP_REMOVED lines=38> */
[----:B------:R-:W-:Y:S02]  /*3480*/  HADD2.F32 R185, -RZ, R14.H1_H1 ;  /* 0x3000000effb97230 */ /* 0x000fe40000004100 */
[C---:B------:R-:W-:Y:S01]  /*3490*/  @P3 FFMA.FTZ R105, R108.reuse, R103, R105 ;  /* 0x000000676c693223 */ /* 0x040fe20000010069 */
[----:B------:R-:W4:Y:S01]  /*34a0*/  @P2 LDC R191, c[0x0][0x40c] ;  /* 0x00010300ffbf2b82 */ /* 0x000f220000000800 */
[----:B------:R-:W-:Y:S01]  /*34b0*/  @P3 FADD.FTZ R103, R141, -R100 ;  /* 0x800000648d673221 */ /* 0x000fe20000010000 */
[----:B-1----:R-:W-:Y:S01]  /*34c0*/  @P2 FMUL.FTZ R100, R101, R182 ;  /* 0x000000b665642220 */ /* 0x002fe20000410000 */
[----:B------:R-:W-:Y:S01]  /*34d0*/  @P3 FFMA.FTZ R183, R108, R104, R183 ;  /* 0x000000686cb73223 */ /* 0x000fe200000100b7 */
[----:B------:R-:W-:Y:S01]  /*34e0*/  @P3 FADD.FTZ R106, R144, -R189 ;  /* 0x800000bd906a3221 */ /* 0x000fe20000010000 */
[----:B------:R-:W-:Y:S01]  /*34f0*/  @P3 FFMA.FTZ R185, R108, R103, R185 ;  /* 0x000000676cb93223 */ /* 0x000fe200000100b9 */
[----:B------:R-:W-:Y:S01]  /*3500*/  @P3 FFMA.FTZ R104, R146, R110, R181 ;  /* 0x0000006e92683223 */ /* 0x000fe200000100b5 */
[----:B------:R-:W-:Y:S01]  /*3510*/  @P2 F2FP.F16.F32.PACK_AB R103, RZ, R100 ;  /* 0x00000064ff67223e */ /* 0x000fe200000000ff */
[----:B------:R-:W1:Y:S01]  /*3520*/  @P2 LDC R192, c[0x0][0x40c] ;  /* 0x00010300ffc02b82 */ /* 0x000e620000000800 */
[----:B0-----:R-:W-:Y:S01]  /*3530*/  @P2 FMUL.FTZ R100, R105, R184 ;  /* 0x000000b869642220 */ /* 0x001fe20000410000 */
[----:B------:R-:W-:Y:S01]  /*3540*/  @P3 FFMA.FTZ R187, R108, R106, R187 ;  /* 0x0000006a6cbb3223 */ /* 0x000fe200000100bb */
[----:B--2---:R-:W-:Y:S01]  /*3550*/  @P2 FMUL.FTZ R184, R183, R188 ;  /* 0x000000bcb7b82220 */ /* 0x004fe20000410000 */
[----:B------:R-:W-:Y:S01]  /*3560*/  @P3 FADD.FTZ R189, R145, -R104 ;  /* 0x8000006891bd3221 */ /* 0x000fe20000010000 */
[----:B------:R-:W-:-:S02]  /*3570*/  @P2 PRMT R96, R103, 0x7610, R96 ;  /* 0x0000761067602816 */ /* 0x000fc40000000060 */
[----:B------:R-:W-:Y:S01]  /*3580*/  @P2 F2FP.F16.F32.PACK_AB R106, RZ, R100 ;  /* 0x00000064ff6a223e */ /* 0x000fe200000000ff */
[----:B------:R-:W0:Y:S01]  /*3590*/  @P2 LDC R194, c[0x0][0x40c] ;  /* 0x00010300ffc22b82 */ /* 0x000e220000000800 */
[----:B---3--:R-:W-:Y:S01]  /*35a0*/  @P2 FMUL.FTZ R182, R107, R186 ;  /* 0x000000ba6bb62220 */ /* 0x008fe20000410000 */
[----:B------:R-:W-:Y:S01]  /*35b0*/  @P2 F2FP.F16.F32.PACK_AB R184, RZ, R184 ;  /* 0x000000b8ffb8223e */ /* 0x000fe200000000ff */
[----:B------:R-:W-:Y:S01]  /*35c0*/  @P3 FFMA.FTZ R190, R108, R189, R190 ;  /* 0x000000bd6cbe3223 */ /* 0x000fe200000100be */
[----:B------:R-:W-:Y:S02]  /*35d0*/  @P2 PRMT R97, R106, 0x7610, R97 ;  /* 0x000076106a612816 */ /* 0x000fe40000000061 */
[----:B------:R-:W-:Y:S01]  /*35e0*/  @P2 F2FP.F16.F32.PACK_AB R182, RZ, R182 ;  /* 0x000000b6ffb6223e */ /* 0x000fe200000000ff */
[----:B----4-:R-:W-:Y:S01]  /*35f0*/  @P2 FMUL.FTZ R104, R102, R191 ;  /* 0x000000bf66682220 */ /* 0x010fe20000410000 */
[----:B------:R-:W-:Y:S02]  /*3600*/  @P2 PRMT R98, R184, 0x7610, R98 ;  /* 0x00007610b8622816 */ /* 0x000fe40000000062 */
[----:B------:R-:W-:-:S02]  /*3610*/  F2FP.F16.F32.PACK_AB R100, R102, R101 ;  /* 0x000000656664723e */ /* 0x000fc400000000ff */
[----:B------:R-:W-:Y:S02]  /*3620*/  @P2 F2FP.F16.F32.PACK_AB R104, RZ, R104 ;  /* 0x00000068ff68223e */ /* 0x000fe400000000ff */
[----:B------:R-:W-:Y:S01]  /*3630*/  F2FP.F16.F32.PACK_AB R101, R107, R105 ;  /* 0x000000696b65723e */ /* 0x000fe200000000ff */
[C---:B-1----:R-:W-:Y:S01]  /*3640*/  @P2 FMUL.FTZ R186, R185.reuse, R192 ;  /* 0x000000c0b9ba2220 */ /* 0x042fe20000410000 */
[----:B------:R-:W-:Y:S02]  /*3650*/  F2FP.F16.F32.PACK_AB R102, R185, R183 ;  /* 0x000000b7b966723e */ /* 0x000fe400000000ff */
[----:B------:R-:W-:Y:S02]  /*3660*/  @P2 PRMT R96, R96, 0x5410, R104 ;  /* 0x0000541060602816 */ /* 0x000fe40000000068 */
[----:B------:R-:W-:Y:S02]  /*3670*/  @P2 F2FP.F16.F32.PACK_AB R186, RZ, R186 ;  /* 0x000000baffba223e */ /* 0x000fe400000000ff */
[----:B------:R-:W-:Y:S01]  /*3680*/  @P2 PRMT R97, R97, 0x5410, R182 ;  /* 0x0000541061612816 */ /* 0x000fe200000000b6 */
[----:B0-----:R-:W-:Y:S01]  /*3690*/  @P2 FMUL.FTZ R188, R187, R194 ;  /* 0x000000c2bbbc2220 */ /* 0x001fe20000410000 */
[----:B------:R-:W-:-:S02]  /*36a0*/  F2FP.F16.F32.PACK_AB R103, R190, R187 ;  /* 0x000000bbbe67723e */ /* 0x000fc400000000ff */
[----:B------:R-:W-:Y:S02]  /*36b0*/  @P2 PRMT R98, R98, 0x5410, R186 ;  /* 0x0000541062622816 */ /* 0x000fe400000000ba */
[----:B------:R-:W-:-:S04]  /*36c0*/  @P2 F2FP.F16.F32.PACK_AB R188, RZ, R188 ;  /* 0x000000bcffbc223e */ /* 0x000fc800000000ff */
[----:B------:R-:W-:Y:S01]  /*36d0*/  @P2 PRMT R99, R188, 0x7610, R99 ;  /* 0x00007610bc632816 */ /* 0x000fe20000000063 */
[----:B------:R-:W-:Y:S06]  /*36e0*/  @!P2 BRA `(.L_x_1945) ;  /* 0x0000000c0054a947 */ /* 0x000fec0003800000 */
[----:B------:R-:W-:-:S05]  /*36f0*/  FMUL.FTZ R190, R190, UR13 ;  /* 0x0000000dbebe7c20 */ /* 0x000fca0008410000 */
[----:B------:R-:W-:-:S04]  /*3700*/  F2FP.F16.F32.PACK_AB R190, RZ, R190 ;  /* 0x000000beffbe723e */ /* 0x000fc800000000ff */
[----:B------:R-:W-:Y:S01]  /*3710*/  PRMT R99, R99, 0x5410, R190 ;  /* 0x0000541063637816 */ /* 0x000fe200000000be */
[----:B------:R-:W-:Y:S06]  /*3720*/  BRA `(.L_x_1945) ;  /* 0x0000000c00447947 */ /* 0x000fec0003800000 */
.L_x_1944:
        /* <DEDUP_REMOVED lines=66> */
.L_x_1943:
        /* <DEDUP_REMOVED lines=13> */
[----:B------:R-:W-:Y:S01]  /*3c20*/  FFMA.FTZ R189, R143, R110, R181 ;  /* 0x0000006e8fbd7223 */ /* 0x000fe200000100b5 */
[----:B------:R-:W-:Y:S01]  /*3c30*/  FADD.FTZ R187, R141, -R106 ;  /* 0x8000006a8dbb7221 */ /* 0x000fe20000010000 */
[----:B------:R-:W-:-:S02]  /*3c40*/  FSEL R184, R100, RZ, P3 ;  /* 0x000000ff64b87208 */ /* 0x000fc40001800000 */
[----:B------:R-:W-:Y:S01]  /*3c50*/  FSEL R185, R101, RZ, P3 ;  /* 0x000000ff65b97208 */ /* 0x000fe20001800000 */
[----:B------:R-:W2:Y:S01]  /*3c60*/  @P2 LDC R105, c[0x0][0x40c] ;  /* 0x00010300ff692b82 */ /* 0x000ea20000000800 */
[----:B------:R-:W-:Y:S01]  /*3c70*/  FADD.FTZ R189, R144, -R189 ;  /* 0x800000bd90bd7221 */ /* 0x000fe20000010000 */
[----:B------:R-:W-:Y:S02]  /*3c80*/  FMUL.FTZ R106, R108, R187 ;  /* 0x000000bb6c6a7220 */ /* 0x000fe40000410000 */
[----:B0-----:R-:W-:-:S04]  /*3c90*/  @P2 FMUL.FTZ R101, R185, R102 ;  /* 0x00000066b9652220 */ /* 0x001fc80000410000 */
[----:B------:R-:W0:Y:S01]  /*3ca0*/  @P2 LDC R183, c[0x0][0x40c] ;  /* 0x00010300ffb72b82 */ /* 0x000e220000000800 */
[-CC-:B------:R-:W-:Y:S01]  /*3cb0*/  FFMA.FTZ R102, R138, R110.reuse, R181.reuse ;  /* 0x0000006e8a667223 */ /* 0x180fe200000100b5 */
[----:B------:R-:W-:Y:S01]  /*3cc0*/  @P2 F2FP.F16.F32.PACK_AB R104, RZ, R101 ;  /* 0x00000065ff68223e */ /* 0x000fe200000000ff */
[----:B------:R-:W-:Y:S01]  /*3cd0*/  FFMA.FTZ R101, R135, R110, R181 ;  /* 0x0000006e87657223 */ /* 0x000fe200000100b5 */
[----:B-1----:R-:W-:-:S04]  /*3ce0*/  @P2 FMUL.FTZ R100, R184, R103 ;  /* 0x00000067b8642220 */ /* 0x002fc80000410000 */
[----:B------:R-:W1:Y:S01]  /*3cf0*/  @P2 LDC R182, c[0x0][0x40c] ;  /* 0x00010300ffb62b82 */ /* 0x000e620000000800 */
[----:B------:R-:W-:Y:S01]  /*3d00*/  FADD.FTZ R101, R136, -R101 ;  /* 0x8000006588657221 */ /* 0x000fe20000010000 */
[----:B------:R-:W-:-:S03]  /*3d10*/  @P2 F2FP.F16.F32.PACK_AB R103, RZ, R100 ;  /* 0x00000064ff67223e */ /* 0x000fc600000000ff */
[C---:B------:R-:W-:Y:S01]  /*3d20*/  FMUL.FTZ R100, R108.reuse, R101 ;  /* 0x000000656c647220 */ /* 0x040fe20000410000 */
[----:B------:R-:W-:Y:S01]  /*3d30*/  FADD.FTZ R101, R137, -R102 ;  /* 0x8000006689657221 */ /* 0x000fe20000010000 */
[C---:B------:R-:W-:Y:S01]  /*3d40*/  FMUL.FTZ R102, R108.reuse, R107 ;  /* 0x0000006b6c667220 */ /* 0x040fe20000410000 */
[----:B------:R-:W3:Y:S01]  /*3d50*/  @P2 LDC R192, c[0x0][0x40c] ;  /* 0x00010300ffc02b82 */ /* 0x000ee20000000800 */
[----:B------:R-:W-:Y:S01]  /*3d60*/  FMUL.FTZ R107, R108, R189 ;  /* 0x000000bd6c6b7220 */ /* 0x000fe20000410000 */
[----:B------:R-:W-:Y:S01]  /*3d70*/  FSEL R186, R100, RZ, P3 ;  /* 0x000000ff64ba7208 */ /* 0x000fe20001800000 */
[----:B------:R-:W-:Y:S01]  /*3d80*/  FMUL.FTZ R101, R108, R101 ;  /* 0x000000656c657220 */ /* 0x000fe20000410000 */
[----:B------:R-:W-:Y:S02]  /*3d90*/  FSEL R188, R102, RZ, P3 ;  /* 0x000000ff66bc7208 */ /* 0x000fe40001800000 */
[----:B------:R-:W-:Y:S01]  /*3da0*/  FSEL R190, R107, RZ, P3 ;  /* 0x000000ff6bbe7208 */ /* 0x000fe20001800000 */
[----:B--2---:R-:W-:Y:S01]  /*3db0*/  @P2 FMUL.FTZ R100, R186, R105 ;  /* 0x00000069ba642220 */ /* 0x004fe20000410000 */
[----:B------:R-:W2:Y:S01]  /*3dc0*/  @P2 LDC R191, c[0x0][0x40c] ;  /* 0x00010300ffbf2b82 */ /* 0x000ea20000000800 */
[----:B------:R-:W-:Y:S01]  /*3dd0*/  FSEL R187, R101, RZ, P3 ;  /* 0x000000ff65bb7208 */ /* 0x000fe20001800000 */
[----:B0-----:R-:W-:Y:S01]  /*3de0*/  @P2 FMUL.FTZ R101, R188, R183 ;  /* 0x000000b7bc652220 */ /* 0x001fe20000410000 */
[----:B------:R-:W-:-:S02]  /*3df0*/  FSEL R189, R106, RZ, P3 ;  /* 0x000000ff6abd7208 */ /* 0x000fc40001800000 */
[----:B------:R-:W-:Y:S02]  /*3e00*/  @P2 F2FP.F16.F32.PACK_AB R105, RZ, R100 ;  /* 0x00000064ff69223e */ /* 0x000fe400000000ff */
[----:B------:R-:W-:Y:S01]  /*3e10*/  @P2 F2FP.F16.F32.PACK_AB R107, RZ, R101 ;  /* 0x00000065ff6b223e */ /* 0x000fe200000000ff */
[----:B-1----:R-:W-:Y:S01]  /*3e20*/  @P2 FMUL.FTZ R100, R187, R182 ;  /* 0x000000b6bb642220 */ /* 0x002fe20000410000 */
[----:B------:R-:W-:Y:S01]  /*3e30*/  FFMA.FTZ R182, R146, R110, R181 ;  /* 0x0000006e92b67223 */ /* 0x000fe200000100b5 */
[----:B------:R-:W-:Y:S02]  /*3e40*/  @P2 PRMT R96, R103, 0x7610, R96 ;  /* 0x0000761067602816 */ /* 0x000fe40000000060 */
[----:B------:R-:W-:Y:S01]  /*3e50*/  @P2 PRMT R97, R105, 0x7610, R97 ;  /* 0x0000761069612816 */ /* 0x000fe20000000061 */
[----:B------:R-:W-:Y:S01]  /*3e60*/  FADD.FTZ R101, R145, -R182 ;  /* 0x800000b691657221 */ /* 0x000fe20000010000 */
[----:B------:R-:W-:Y:S02]  /*3e70*/  @P2 F2FP.F16.F32.PACK_AB R106, RZ, R100 ;  /* 0x00000064ff6a223e */ /* 0x000fe400000000ff */
[----:B------:R-:W-:Y:S01]  /*3e80*/  F2FP.F16.F32.PACK_AB R100, R185, R184 ;  /* 0x000000b8b964723e */ /* 0x000fe200000000ff */
[----:B---3--:R-:W-:Y:S01]  /*3e90*/  @P2 FMUL.FTZ R102, R189, R192 ;  /* 0x000000c0bd662220 */ /* 0x008fe20000410000 */
[----:B------:R-:W-:Y:S01]  /*3ea0*/  FMUL.FTZ R184, R108, R101 ;  /* 0x000000656cb87220 */ /* 0x000fe20000410000 */
[----:B------:R-:W-:-:S02]  /*3eb0*/  @P2 PRMT R98, R107, 0x7610, R98 ;  /* 0x000076106b622816 */ /* 0x000fc40000000062 */
[----:B------:R-:W-:Y:S02]  /*3ec0*/  F2FP.F16.F32.PACK_AB R101, R187, R186 ;  /* 0x000000babb65723e */ /* 0x000fe400000000ff */
[----:B------:R-:W-:Y:S01]  /*3ed0*/  @P2 F2FP.F16.F32.PACK_AB R182, RZ, R102 ;  /* 0x00000066ffb6223e */ /* 0x000fe200000000ff */
[----:B--2---:R-:W-:Y:S01]  /*3ee0*/  @P2 FMUL.FTZ R183, R190, R191 ;  /* 0x000000bfbeb72220 */ /* 0x004fe20000410000 */
[----:B------:R-:W-:Y:S02]  /*3ef0*/  FSEL R185, R184, RZ, P3 ;  /* 0x000000ffb8b97208 */ /* 0x000fe40001800000 */
[----:B------:R-:W-:Y:S02]  /*3f00*/  F2FP.F16.F32.PACK_AB R102, R189, R188 ;  /* 0x000000bcbd66723e */ /* 0x000fe400000000ff */
[----:B------:R-:W-:Y:S02]  /*3f10*/  @P2 F2FP.F16.F32.PACK_AB R183, RZ, R183 ;  /* 0x000000b7ffb7223e */ /* 0x000fe400000000ff */
[----:B------:R-:W-:-:S02]  /*3f20*/  @P2 PRMT R96, R96, 0x5410, R104 ;  /* 0x0000541060602816 */ /* 0x000fc40000000068 */
[----:B------:R-:W-:Y:S02]  /*3f30*/  @P2 PRMT R97, R97, 0x5410, R106 ;  /* 0x0000541061612816 */ /* 0x000fe4000000006a */
        /* <DEDUP_REMOVED lines=8> */
.L_x_1946:
        /* <DEDUP_REMOVED lines=17> */
[----:B------:R-:W-:Y:S01]  /*40d0*/  @P2 FSEL R183, R183, RZ, P4 ;  /* 0x000000ffb7b72208 */ /* 0x000fe20002000000 */
[----:B------:R-:W-:Y:S01]  /*40e0*/  @P2 FADD.FTZ R185, R141, -R186 ;  /* 0x800000ba8db92221 */ /* 0x000fe20000010000 */
[----:B------:R-:W-:Y:S01]  /*40f0*/  @P2 ISETP.GT.AND P3, PT, R2, RZ, PT ;  /* 0x000000ff0200220c */ /* 0x000fe20003f64270 */
[----:B------:R-:W-:Y:S01]  /*4100*/  FFMA.FTZ R192, R146, R110, R181 ;  /* 0x0000006e92c07223 */ /* 0x000fe200000100b5 */
[----:B------:R-:W-:Y:S01]  /*4110*/  @P2 ISETP.GT.AND P6, PT, R2, RZ, PT ;  /* 0x000000ff0200220c */ /* 0x000fe20003fc4270 */
[----:B------:R-:W-:Y:S01]  /*4120*/  @P2 FMUL.FTZ R185, R108, R185 ;  /* 0x000000b96cb92220 */ /* 0x000fe20000410000 */
[----:B------:R-:W-:Y:S01]  /*4130*/  @P2 FSEL R107, R107, RZ, P3 ;  /* 0x000000ff6b6b2208 */ /* 0x000fe20001800000 */
[----:B0-----:R-:W-:Y:S01]  /*4140*/  @P2 FMUL.FTZ R105, R105, R104 ;  /* 0x0000006869692220 */ /* 0x001fe20000410000 */
[----:B------:R-:W0:Y:S01]  /*4150*/  @P2 LDC R190, c[0x0][0x40c] ;  /* 0x00010300ffbe2b82 */ /* 0x000e220000000800 */
[----:B------:R-:W-:Y:S01]  /*4160*/  @P2 FADD.FTZ R187, R144, -R187 ;  /* 0x800000bb90bb2221 */ /* 0x000fe20000010000 */
[----:B------:R-:W-:Y:S01]  /*4170*/  @P2 FADD.FTZ R189, R145, -R192 ;  /* 0x800000c091bd2221 */ /* 0x000fe20000010000 */
[----:B------:R-:W-:-:S02]  /*4180*/  @P2 FSEL R185, R185, RZ, P6 ;  /* 0x000000ffb9b92208 */ /* 0x000fc40003000000 */
[----:B------:R-:W-:Y:S01]  /*4190*/  @P2 F2FP.F16.F32.PACK_AB R105, RZ, R105 ;  /* 0x00000069ff69223e */ /* 0x000fe200000000ff */
[----:B------:R-:W-:Y:S01]  /*41a0*/  @P2 FMUL.FTZ R187, R108, R187 ;  /* 0x000000bb6cbb2220 */ /* 0x000fe20000410000 */
[----:B-1----:R-:W-:Y:S01]  /*41b0*/  @P2 FMUL.FTZ R183, R183, R184 ;  /* 0x000000b8b7b72220 */ /* 0x002fe20000410000 */
[----:B------:R-:W1:Y:S01]  /*41c0*/  @P2 LDC R106, c[0x0][0x40c] ;  /* 0x00010300ff6a2b82 */ /* 0x000e620000000800 */
[----:B------:R-:W-:Y:S01]  /*41d0*/  @P2 PRMT R97, R105, 0x7610, R97 ;  /* 0x0000761069612816 */ /* 0x000fe20000000061 */
[----:B------:R-:W-:Y:S01]  /*41e0*/  FFMA.FTZ R105, R127, R110, R181 ;  /* 0x0000006e7f697223 */ /* 0x000fe200000100b5 */
[----:B------:R-:W-:Y:S01]  /*41f0*/  @P2 ISETP.GT.AND P3, PT, R2, RZ, PT ;  /* 0x000000ff0200220c */ /* 0x000fe20003f64270 */
[----:B------:R-:W-:Y:S01]  /*4200*/  @P2 FMUL.FTZ R189, R108, R189 ;  /* 0x000000bd6cbd2220 */ /* 0x000fe20000410000 */
[----:B------:R-:W-:Y:S01]  /*4210*/  @P2 ISETP.GT.AND P6, PT, R2, RZ, PT ;  /* 0x000000ff0200220c */ /* 0x000fe20003fc4270 */
[----:B------:R-:W-:Y:S01]  /*4220*/  @P2 FADD.FTZ R105, R132, -R105 ;  /* 0x8000006984692221 */ /* 0x000fe20000010000 */
[----:B--2---:R-:W-:Y:S01]  /*4230*/  @P2 FMUL.FTZ R104, R107, R182 ;  /* 0x000000b66b682220 */ /* 0x004fe20000410000 */
[----:B------:R-:W2:Y:S01]  /*4240*/  @P2 LDC R188, c[0x0][0x40c] ;  /* 0x00010300ffbc2b82 */ /* 0x000ea20000000800 */
[----:B------:R-:W-:Y:S01]  /*4250*/  FFMA.FTZ R182, R134, R110, R181 ;  /* 0x0000006e86b67223 */ /* 0x000fe200000100b5 */
[----:B------:R-:W-:Y:S01]  /*4260*/  @P2 FMUL.FTZ R105, R108, R105 ;  /* 0x000000696c692220 */ /* 0x000fe20000410000 */
[----:B------:R-:W-:-:S02]  /*4270*/  @P2 ISETP.GT.AND P4, PT, R2, RZ, PT ;  /* 0x000000ff0200220c */ /* 0x000fc40003f84270 */
        /* <DEDUP_REMOVED lines=11> */
[----:B------:R-:W-:-:S02]  /*4330*/  @P2 F2FP.F16.F32.PACK_AB R183, RZ, R183 ;  /* 0x000000b7ffb7223e */ /* 0x000fc400000000ff */
[----:B------:R-:W-:Y:S02]  /*4340*/  @P2 F2FP.F16.F32.PACK_AB R187, RZ, R187 ;  /* 0x000000bbffbb223e */ /* 0x000fe400000000ff */
[----:B------:R-:W-:Y:S01]  /*4350*/  @P2 F2FP.F16.F32.PACK_AB R105, RZ, R105 ;  /* 0x00000069ff69223e */ /* 0x000fe200000000ff */
[----:B--2---:R-:W-:Y:S01]  /*4360*/  @P2 FMUL.FTZ R185, R185, R188 ;  /* 0x000000bcb9b92220 */ /* 0x004fe20000410000 */
[----:B------:R-:W-:Y:S02]  /*4370*/  @P2 F2FP.F16.F32.PACK_AB R104, RZ, R104 ;  /* 0x00000068ff68223e */ /* 0x000fe400000000ff */
[----:B------:R-:W-:Y:S02]  /*4380*/  @P2 PRMT R98, R183, 0x7610, R98 ;  /* 0x00007610b7622816 */ /* 0x000fe40000000062 */
[----:B------:R-:W-:Y:S02]  /*4390*/  @P2 F2FP.F16.F32.PACK_AB R185, RZ, R185 ;  /* 0x000000b9ffb9223e */ /* 0x000fe400000000ff */
[----:B------:R-:W-:Y:S01]  /*43a0*/  @P2 PRMT R99, R187, 0x7610, R99 ;  /* 0x00007610bb632816 */ /* 0x000fe20000000063 */
[----:B---3--:R-:W-:Y:S01]  /*43b0*/  @P2 FMUL.FTZ R189, R189, R194 ;  /* 0x000000c2bdbd2220 */ /* 0x008fe20000410000 */
[----:B------:R-:W-:-:S02]  /*43c0*/  @P2 PRMT R96, R105, 0x7610, R96 ;  /* 0x0000761069602816 */ /* 0x000fc40000000060 */
[----:B------:R-:W-:Y:S02]  /*43d0*/  @P2 PRMT R97, R97, 0x5410, R104 ;  /* 0x0000541061612816 */ /* 0x000fe40000000068 */
[----:B------:R-:W-:Y:S02]  /*43e0*/  @P2 F2FP.F16.F32.PACK_AB R189, RZ, R189 ;  /* 0x000000bdffbd223e */ /* 0x000fe400000000ff */
[----:B------:R-:W-:Y:S01]  /*43f0*/  @P2 PRMT R98, R98, 0x5410, R185 ;  /* 0x0000541062622816 */ /* 0x000fe200000000b9 */
[----:B0-----:R-:W-:Y:S01]  /*4400*/  @P2 FMUL.FTZ R107, R107, R184 ;  /* 0x000000b86b6b2220 */ /* 0x001fe20000410000 */
[----:B------:R-:W-:-:S04]  /*4410*/  @P2 PRMT R99, R99, 0x5410, R189 ;  /* 0x0000541063632816 */ /* 0x000fc800000000bd */
[----:B------:R-:W-:-:S04]  /*4420*/  @P2 F2FP.F16.F32.PACK_AB R107, RZ, R107 ;  /* 0x0000006bff6b223e */ /* 0x000fc800000000ff */
[----:B------:R-:W-:-:S07]  /*4430*/  @P2 PRMT R96, R96, 0x5410, R107 ;  /* 0x0000541060602816 */ /* 0x000fce000000006b */
.L_x_1945:
[----:B------:R-:W-:Y:S05]  /*4440*/  BSYNC.RECONVERGENT B1 ;  /* 0x0000000000017941 */ /* 0x000fea0003800200 */
.L_x_1942:
        /* <DEDUP_REMOVED lines=81> */
.L_x_1949:
        /* <DEDUP_REMOVED lines=66> */
.L_x_1948:
        /* <DEDUP_REMOVED lines=71> */
.L_x_1951:
        /* <DEDUP_REMOVED lines=72> */
.L_x_1950:
[----:B------:R-:W-:Y:S05]  /*5670*/  BSYNC.RECONVERGENT B1 ;  /* 0x0000000000017941 */ /* 0x000fea0003800200 */
.L_x_1947:
        /* <DEDUP_REMOVED lines=13> */
[----:B0-----:R-:W-:Y:S02]  /*5750*/  HADD2.F32 R101, -RZ, R4.H0_H0 ;  /* 0x20000004ff657230 */ /* 0x001fe40000004100 */
[--C-:B------:R-:W-:Y:S02]  /*5760*/  HADD2.F32 R102, -RZ, R5.reuse.H1_H1 ;  /* 0x30000005ff667230 */ /* 0x100fe40000004100 */
[----:B------:R-:W-:Y:S02]  /*5770*/  HADD2.F32 R185, -RZ, R6.H0_H0 ;  /* 0x20000006ffb97230 */ /* 0x000fe40000004100 */
[----:B------:R-:W-:Y:S01]  /*5780*/  HADD2.F32 R107, -RZ, R5.H0_H0 ;  /* 0x20000005ff6b7230 */ /* 0x000fe20000004100 */
[----:B------:R-:W0:Y:S01]  /*5790*/  @P2 LDC R186, c[0x0][0x40c] ;  /* 0x00010300ffba2b82 */ /* 0x000e220000000800 */
[----:B------:R-:W-:-:S03]  /*57a0*/  HADD2.F32 R184, -RZ, R7.H1_H1 ;  /* 0x30000007ffb87230 */ /* 0x000fc60000004100 */
        /* <DEDUP_REMOVED lines=14> */
[----:B------:R-:W-:-:S02]  /*5890*/  HADD2.F32 R103, -RZ, R4.H1_H1 ;  /* 0x30000004ff677230 */ /* 0x000fc40000004100 */
[----:B------:R-:W-:Y:S01]  /*58a0*/  @P0 FADD.FTZ R2, R168, -R183 ;  /* 0x800000b7a8020221 */ /* 0x000fe20000010000 */
[----:B------:R-:W3:Y:S01]  /*58b0*/  @P2 LDC R110, c[0x0][0x40c] ;  /* 0x00010300ff6e2b82 */ /* 0x000ee20000000800 */
[C---:B------:R-:W-:Y:S01]  /*58c0*/  @P0 FFMA.FTZ R102, R108.reuse, R181, R102 ;  /* 0x000000b56c660223 */ /* 0x040fe20000010066 */
[C---:B------:R-:W-:Y:S01]  /*58d0*/  @P0 FFMA.FTZ R185, R108.reuse, R100, R185 ;  /* 0x000000646cb90223 */ /* 0x040fe200000100b9 */
[----:B------:R-:W-:Y:S01]  /*58e0*/  @P0 FFMA.FTZ R103, R108, R105, R103 ;  /* 0x000000696c670223 */ /* 0x000fe20000010067 */
[----:B------:R-:W-:Y:S02]  /*58f0*/  HADD2.F32 R181, -RZ, R6.H1_H1 ;  /* 0x30000006ffb57230 */ /* 0x000fe40000004100 */
[----:B------:R-:W-:Y:S01]  /*5900*/  @P0 FADD.FTZ R104, R169, -R104 ;  /* 0x80000068a9680221 */ /* 0x000fe20000010000 */
[----:B------:R-:W-:Y:S02]  /*5910*/  HADD2.F32 R183, -RZ, R7.H0_H0 ;  /* 0x20000007ffb77230 */ /* 0x000fe40000004100 */
[----:B------:R-:W-:Y:S01]  /*5920*/  @P0 FADD.FTZ R105, R165, -R106 ;  /* 0x8000006aa5690221 */ /* 0x000fe20000010000 */
[----:B------:R-:W4:Y:S01]  /*5930*/  @P2 LDC R191, c[0x0][0x40c] ;  /* 0x00010300ffbf2b82 */ /* 0x000f220000000800 */
[----:B-1----:R-:W-:Y:S01]  /*5940*/  @P2 FMUL.FTZ R100, R103, R182 ;  /* 0x000000b667642220 */ /* 0x002fe20000410000 */
[----:B------:R-:W-:Y:S01]  /*5950*/  @P0 FADD.FTZ R106, R178, -R189 ;  /* 0x800000bdb26a0221 */ /* 0x000fe20000010000 */
[C---:B------:R-:W-:Y:S01]  /*5960*/  @P0 FFMA.FTZ R107, R108.reuse, R2, R107 ;  /* 0x000000026c6b0223 */ /* 0x040fe2000001006b */
[C---:B------:R-:W-:Y:S01]  /*5970*/  @P0 FFMA.FTZ R181, R108.reuse, R104, R181 ;  /* 0x000000686cb50223 */ /* 0x040fe200000100b5 */
[C---:B------:R-:W-:Y:S01]  /*5980*/  @P0 FFMA.FTZ R184, R108.reuse, R105, R184 ;  /* 0x000000696cb80223 */ /* 0x040fe200000100b8 */
[----:B------:R-:W-:Y:S01]  /*5990*/  @P0 FFMA.FTZ R183, R108, R106, R183 ;  /* 0x0000006a6cb70223 */ /* 0x000fe200000100b7 */
[----:B------:R-:W-:Y:S01]  /*59a0*/  @P2 F2FP.F16.F32.PACK_AB R104, RZ, R100 ;  /* 0x00000064ff68223e */ /* 0x000fe200000000ff */
[----:B------:R-:W1:Y:S01]  /*59b0*/  @P2 LDC R190, c[0x0][0x40c] ;  /* 0x00010300ffbe2b82 */ /* 0x000e620000000800 */
[----:B0-----:R-:W-:Y:S01]  /*59c0*/  @P2 FMUL.FTZ R100, R107, R186 ;  /* 0x000000ba6b642220 */ /* 0x001fe20000410000 */
[----:B--2---:R-:W-:-:S04]  /*59d0*/  @P2 FMUL.FTZ R108, R185, R188 ;  /* 0x000000bcb96c2220 */ /* 0x004fc80000410000 */
[----:B------:R-:W-:Y:S02]  /*59e0*/  @P2 F2FP.F16.F32.PACK_AB R105, RZ, R100 ;  /* 0x00000064ff69223e */ /* 0x000fe400000000ff */
[----:B------:R-:W0:Y:S01]  /*59f0*/  @P2 LDC R192, c[0x0][0x40c] ;  /* 0x00010300ffc02b82 */ /* 0x000e220000000800 */
[----:B---3--:R-:W-:Y:S01]  /*5a00*/  @P2 FMUL.FTZ R2, R101, R110 ;  /* 0x0000006e65022220 */ /* 0x008fe20000410000 */
[----:B------:R-:W-:Y:S02]  /*5a10*/  @P2 F2FP.F16.F32.PACK_AB R108, RZ, R108 ;  /* 0x0000006cff6c223e */ /* 0x000fe400000000ff */
[----:B------:R-:W-:Y:S02]  /*5a20*/  @P2 PRMT R97, R105, 0x7610, R97 ;  /* 0x0000761069612816 */ /* 0x000fe40000000061 */
[----:B------:R-:W-:Y:S01]  /*5a30*/  @P2 F2FP.F16.F32.PACK_AB R2, RZ, R2 ;  /* 0x00000002ff02223e */ /* 0x000fe200000000ff */
[----:B----4-:R-:W-:Y:S01]  /*5a40*/  @P2 FMUL.FTZ R106, R102, R191 ;  /* 0x000000bf666a2220 */ /* 0x010fe20000410000 */
[----:B------:R-:W-:-:S02]  /*5a50*/  @P2 PRMT R98, R108, 0x7610, R98 ;  /* 0x000076106c622816 */ /* 0x000fc40000000062 */
[----:B------:R-:W-:Y:S02]  /*5a60*/  @P2 PRMT R96, R2, 0x7610, R96 ;  /* 0x0000761002602816 */ /* 0x000fe40000000060 */
[----:B------:R-:W-:Y:S02]  /*5a70*/  @P2 F2FP.F16.F32.PACK_AB R106, RZ, R106 ;  /* 0x0000006aff6a223e */ /* 0x000fe400000000ff */
[----:B------:R-:W-:Y:S01]  /*5a80*/  F2FP.F16.F32.PACK_AB R100, R103, R101 ;  /* 0x000000656764723e */ /* 0x000fe200000000ff */
[C---:B-1----:R-:W-:Y:S01]  /*5a90*/  @P2 FMUL.FTZ R110, R181.reuse, R190 ;  /* 0x000000beb56e2220 */ /* 0x042fe20000410000 */
[----:B------:R-:W-:Y:S02]  /*5aa0*/  F2FP.F16.F32.PACK_AB R101, R102, R107 ;  /* 0x0000006b6665723e */ /* 0x000fe400000000ff */
[----:B------:R-:W-:Y:S02]  /*5ab0*/  F2FP.F16.F32.PACK_AB R102, R181, R185 ;  /* 0x000000b9b566723e */ /* 0x000fe400000000ff */
[----:B------:R-:W-:-:S02]  /*5ac0*/  @P2 F2FP.F16.F32.PACK_AB R110, RZ, R110 ;  /* 0x0000006eff6e223e */ /* 0x000fc400000000ff */
[----:B------:R-:W-:Y:S01]  /*5ad0*/  @P2 PRMT R96, R96, 0x5410, R104 ;  /* 0x0000541060602816 */ /* 0x000fe20000000068 */
[----:B0-----:R-:W-:Y:S01]  /*5ae0*/  @P2 FMUL.FTZ R182, R183, R192 ;  /* 0x000000c0b7b62220 */ /* 0x001fe20000410000 */
[----:B------:R-:W-:Y:S02]  /*5af0*/  @P2 PRMT R97, R97, 0x5410, R106 ;  /* 0x0000541061612816 */ /* 0x000fe4000000006a */
        /* <DEDUP_REMOVED lines=9> */
.L_x_1954:
[----:B------:R-:W-:Y:S01]  /*5b90*/  ISETP.GT.AND P0, PT, R2, RZ, PT ;  /* 0x000000ff0200720c */ /* 0x000fe20003f04270 */
[----:B0-----:R-:W0:Y:S01]  /*5ba0*/  @P2 LDC R104, c[0x0][0x40c] ;  /* 0x00010300ff682b82 */ /* 0x001e220000000800 */
[----:B------:R-:W-:Y:S02]  /*5bb0*/  HADD2.F32 R105, -RZ, R4.H0_H0 ;  /* 0x20000004ff697230 */ /* 0x000fe40000004100 */
[----:B------:R-:W-:Y:S02]  /*5bc0*/  HADD2.F32 R185, -RZ, R5.H1_H1 ;  /* 0x30000005ffb97230 */ /* 0x000fe40000004100 */
[----:B------:R-:W-:Y:S02]  /*5bd0*/  HADD2.F32 R189, -RZ, R6.H1_H1 ;  /* 0x30000006ffbd7230 */ /* 0x000fe40000004100 */
[----:B------:R-:W-:Y:S01]  /*5be0*/  HADD2.F32 R191, -RZ, R7.H0_H0 ;  /* 0x20000007ffbf7230 */ /* 0x000fe20000004100 */
[----:B------:R-:W1:Y:S04]  /*5bf0*/  @P2 LDC R182, c[0x0][0x40c] ;  /* 0x00010300ffb62b82 */ /* 0x000e680000000800 */
[-CC-:B------:R-:W-:Y:S01]  /*5c00*/  @P0 FFMA.FTZ R107, R163, R110.reuse, R181.reuse ;  /* 0x0000006ea36b0223 */ /* 0x180fe200000100b5 */
[-CC-:B------:R-:W-:Y:S01]  /*5c10*/  @P0 FFMA.FTZ R183, R172, R110.reuse, R181.reuse ;  /* 0x0000006eacb70223 */ /* 0x180fe200000100b5 */
[-CC-:B------:R-:W-:Y:S01]  /*5c20*/  @P0 FFMA.FTZ R187, R179, R110.reuse, R181.reuse ;  /* 0x0000006eb3bb0223 */ /* 0x180fe200000100b5 */
[----:B------:R-:W-:Y:S01]  /*5c30*/  @P0 FFMA.FTZ R193, R171, R110, R181 ;  /* 0x0000006eabc10223 */ /* 0x000fe200000100b5 */
[----:B------:R-:W-:Y:S01]  /*5c40*/  @P0 FADD.FTZ R2, R164, -R107 ;  /* 0x8000006ba4020221 */ /* 0x000fe20000010000 */
[----:B------:R-:W-:-:S02]  /*5c50*/  HADD2.F32 R107, -RZ, R4.H1_H1 ;  /* 0x30000004ff6b7230 */ /* 0x000fc40000004100 */
[----:B------:R-:W-:Y:S01]  /*5c60*/  @P0 FADD.FTZ R106, R170, -R183 ;  /* 0x800000b7aa6a0221 */ /* 0x000fe20000010000 */
[----:B------:R-:W2:Y:S01]  /*5c70*/  @P2 LDC R184, c[0x0][0x40c] ;  /* 0x00010300ffb82b82 */ /* 0x000ea20000000800 */
[C---:B------:R-:W-:Y:S01]  /*5c80*/  @P0 FFMA.FTZ R105, R108.reuse, R2, R105 ;  /* 0x000000026c690223 */ /* 0x040fe20000010069 */
[----:B------:R-:W-:Y:S02]  /*5c90*/  HADD2.F32 R183, -RZ, R5.H0_H0 ;  /* 0x20000005ffb77230 */ /* 0x000fe40000004100 */
[----:B------:R-:W-:Y:S01]  /*5ca0*/  @P0 FFMA.FTZ R107, R108, R106, R107 ;  /* 0x0000006a6c6b0223 */ /* 0x000fe2000001006b */
[----:B------:R-:W-:Y:S01]  /*5cb0*/  @P0 FADD.FTZ R187, R168, -R187 ;  /* 0x800000bba8bb0221 */ /* 0x000fe20000010000 */
[----:B0-----:R-:W-:Y:S01]  /*5cc0*/  @P2 FMUL.FTZ R105, R105, R104 ;  /* 0x0000006869692220 */ /* 0x001fe20000410000 */
[-CC-:B------:R-:W-:Y:S01]  /*5cd0*/  @P0 FFMA.FTZ R104, R174, R110.reuse, R181.reuse ;  /* 0x0000006eae680223 */ /* 0x180fe200000100b5 */
[----:B------:R-:W-:Y:S01]  /*5ce0*/  @P0 FFMA.FTZ R195, R167, R110, R181 ;  /* 0x0000006ea7c30223 */ /* 0x000fe200000100b5 */
[----:B------:R-:W0:Y:S01]  /*5cf0*/  @P2 LDC R2, c[0x0][0x40c] ;  /* 0x00010300ff022b82 */ /* 0x000e220000000800 */
[----:B------:R-:W-:Y:S01]  /*5d00*/  @P0 FFMA.FTZ R183, R108, R187, R183 ;  /* 0x000000bb6cb70223 */ /* 0x000fe200000100b7 */
[----:B------:R-:W-:Y:S01]  /*5d10*/  @P0 FADD.FTZ R104, R175, -R104 ;  /* 0x80000068af680221 */ /* 0x000fe20000010000 */
[----:B------:R-:W-:-:S02]  /*5d20*/  HADD2.F32 R187, -RZ, R6.H0_H0 ;  /* 0x20000006ffbb7230 */ /* 0x000fc40000004100 */
[----:B------:R-:W-:Y:S01]  /*5d30*/  @P0 FADD.FTZ R193, R166, -R193 ;  /* 0x800000c1a6c10221 */ /* 0x000fe20000010000 */
        /* <DEDUP_REMOVED lines=9> */
[----:B------:R-:W-:Y:S01]  /*5dd0*/  @P2 F2FP.F16.F32.PACK_AB R107, RZ, R107 ;  /* 0x0000006bff6b223e */ /* 0x000fe200000000ff */
[----:B------:R-:W-:Y:S01]  /*5de0*/  @P0 FFMA.FTZ R189, R108, R104, R189 ;  /* 0x000000686cbd0223 */ /* 0x000fe200000100bd */
[----:B------:R-:W3:Y:S01]  /*5df0*/  @P2 LDC R186, c[0x0][0x40c] ;  /* 0x00010300ffba2b82 */ /* 0x000ee20000000800 */
[----:B--2---:R-:W-:Y:S01]  /*5e00*/  @P2 FMUL.FTZ R187, R187, R184 ;  /* 0x000000b8bbbb2220 */ /* 0x004fe20000410000 */
[----:B------:R-:W-:-:S04]  /*5e10*/  @P2 PRMT R96, R105, 0x7610, R96 ;  /* 0x0000761069602816 */ /* 0x000fc80000000060 */
[----:B------:R-:W-:Y:S02]  /*5e20*/  @P2 F2FP.F16.F32.PACK_AB R187, RZ, R187 ;  /* 0x000000bbffbb223e */ /* 0x000fe400000000ff */
[----:B------:R-:W2:Y:S01]  /*5e30*/  @P2 LDC R188, c[0x0][0x40c] ;  /* 0x00010300ffbc2b82 */ /* 0x000ea20000000800 */
[----:B0-----:R-:W-:Y:S01]  /*5e40*/  @P2 FMUL.FTZ R183, R183, R2 ;  /* 0x00000002b7b72220 */ /* 0x001fe20000410000 */
[----:B------:R-:W-:Y:S02]  /*5e50*/  @P2 PRMT R98, R187, 0x7610, R98 ;  /* 0x00007610bb622816 */ /* 0x000fe40000000062 */
[----:B------:R-:W-:Y:S02]  /*5e60*/  @P2 PRMT R96, R96, 0x5410, R107 ;  /* 0x0000541060602816 */ /* 0x000fe4000000006b */
        /* <DEDUP_REMOVED lines=20> */
.L_x_1953:
[----:B------:R-:W-:Y:S05]  /*5fb0*/  @!P1 BRA `(.L_x_1956) ;  /* 0x0000000400189947 */ /* 0x000fea0003800000 */
[----:B0-----:R-:W0:Y:S01]  /*5fc0*/  @P2 LDC R105, c[0x0][0x40c] ;  /* 0x00010300ff692b82 */ /* 0x001e220000000800 */
[-CC-:B------:R-:W-:Y:S01]  /*5fd0*/  FFMA.FTZ R103, R172, R110.reuse, R181.reuse ;  /* 0x0000006eac677223 */ /* 0x180fe200000100b5 */
[-CC-:B------:R-:W-:Y:S01]  /*5fe0*/  FFMA.FTZ R101, R163, R110.reuse, R181.reuse ;  /* 0x0000006ea3657223 */ /* 0x180fe200000100b5 */
[-CC-:B------:R-:W-:Y:S01]  /*5ff0*/  FFMA.FTZ R107, R179, R110.reuse, R181.reuse ;  /* 0x0000006eb36b7223 */ /* 0x180fe200000100b5 */
[-C--:B------:R-:W-:Y:S01]  /*6000*/  FFMA.FTZ R185, R171, R110.reuse, R181 ;  /* 0x0000006eabb97223 */ /* 0x080fe200000100b5 */
[----:B------:R-:W-:Y:S01]  /*6010*/  FADD.FTZ R103, R170, -R103 ;  /* 0x80000067aa677221 */ /* 0x000fe20000010000 */
[----:B------:R-:W-:Y:S01]  /*6020*/  ISETP.GT.AND P0, PT, R2, RZ, PT ;  /* 0x000000ff0200720c */ /* 0x000fe20003f04270 */
[-CC-:B------:R-:W-:Y:S01]  /*6030*/  FFMA.FTZ R2, R174, R110.reuse, R181.reuse ;  /* 0x0000006eae027223 */ /* 0x180fe200000100b5 */
[----:B------:R-:W1:Y:S01]  /*6040*/  @P2 LDC R106, c[0x0][0x40c] ;  /* 0x00010300ff6a2b82 */ /* 0x000e620000000800 */
[----:B------:R-:W-:Y:S01]  /*6050*/  FMUL.FTZ R100, R108, R103 ;  /* 0x000000676c647220 */ /* 0x000fe20000410000 */
[-CC-:B------:R-:W-:Y:S01]  /*6060*/  FFMA.FTZ R102, R176, R110.reuse, R181.reuse ;  /* 0x0000006eb0667223 */ /* 0x180fe200000100b5 */
[-C--:B------:R-:W-:Y:S01]  /*6070*/  FFMA.FTZ R104, R180, R110.reuse, R181 ;  /* 0x0000006eb4687223 */ /* 0x080fe200000100b5 */
[----:B------:R-:W-:Y:S01]  /*6080*/  FADD.FTZ R101, R164, -R101 ;  /* 0x80000065a4657221 */ /* 0x000fe20000010000 */
[----:B------:R-:W-:Y:S01]  /*6090*/  FFMA.FTZ R181, R167, R110, R181 ;  /* 0x0000006ea7b57223 */ /* 0x000fe200000100b5 */
[----:B------:R-:W-:Y:S01]  /*60a0*/  FADD.FTZ R107, R168, -R107 ;  /* 0x8000006ba86b7221 */ /* 0x000fe20000010000 */
[----:B------:R-:W-:Y:S01]  /*60b0*/  FADD.FTZ R185, R166, -R185 ;  /* 0x800000b9a6b97221 */ /* 0x000fe20000010000 */
[----:B------:R-:W2:Y:S01]  /*60c0*/  @P2 LDC R188, c[0x0][0x40c] ;  /* 0x00010300ffbc2b82 */ /* 0x000ea20000000800 */
[----:B------:R-:W-:Y:S01]  /*60d0*/  FSEL R182, R100, RZ, P0 ;  /* 0x000000ff64b67208 */ /* 0x000fe20000000000 */
[----:B------:R-:W-:Y:S01]  /*60e0*/  FADD.FTZ R183, R175, -R2 ;  /* 0x80000002afb77221 */ /* 0x000fe20000010000 */
[----:B------:R-:W-:Y:S01]  /*60f0*/  FMUL.FTZ R2, R108, R101 ;  /* 0x000000656c027220 */ /* 0x000fe20000410000 */
[----:B------:R-:W-:Y:S01]  /*6100*/  FADD.FTZ R103, R169, -R102 ;  /* 0x80000066a9677221 */ /* 0x000fe20000010000 */
[----:B------:R-:W-:Y:S01]  /*6110*/  FADD.FTZ R193, R165, -R104 ;  /* 0x80000068a5c17221 */ /* 0x000fe20000010000 */
[----:B------:R-:W-:Y:S01]  /*6120*/  FADD.FTZ R187, R178, -R181 ;  /* 0x800000b5b2bb7221 */ /* 0x000fe20000010000 */
[C---:B------:R-:W-:Y:S01]  /*6130*/  FMUL.FTZ R101, R108.reuse, R107 ;  /* 0x0000006b6c657220 */ /* 0x040fe20000410000 */
[----:B------:R-:W3:Y:S01]  /*6140*/  @P2 LDC R190, c[0x0][0x40c] ;  /* 0x00010300ffbe2b82 */ /* 0x000ee20000000800 */
[----:B------:R-:W-:Y:S01]  /*6150*/  FMUL.FTZ R104, R108, R185 ;  /* 0x000000b96c687220 */ /* 0x000fe20000410000 */
[----:B0-----:R-:W-:Y:S01]  /*6160*/  @P2 FMUL.FTZ R100, R182, R105 ;  /* 0x00000069b6642220 */ /* 0x001fe20000410000 */
[C---:B------:R-:W-:Y:S01]  /*6170*/  FMUL.FTZ R102, R108.reuse, R183 ;  /* 0x000000b76c667220 */ /* 0x040fe20000410000 */
[C---:B------:R-:W-:Y:S01]  /*6180*/  FMUL.FTZ R105, R108.reuse, R103 ;  /* 0x000000676c697220 */ /* 0x040fe20000410000 */
[----:B------:R-:W-:Y:S01]  /*6190*/  FMUL.FTZ R110, R108, R193 ;  /* 0x000000c16c6e7220 */ /* 0x000fe20000410000 */
[----:B------:R-:W-:Y:S01]  /*61a0*/  FSEL R181, R2, RZ, P0 ;  /* 0x000000ff02b57208 */ /* 0x000fe20000000000 */
[----:B------:R-:W-:Y:S01]  /*61b0*/  FMUL.FTZ R108, R108, R187 ;  /* 0x000000bb6c6c7220 */ /* 0x000fe20000410000 */
[----:B------:R-:W0:Y:S01]  /*61c0*/  @P2 LDC R189, c[0x0][0x40c] ;  /* 0x00010300ffbd2b82 */ /* 0x000e220000000800 */
[----:B------:R-:W-:-:S02]  /*61d0*/  FSEL R183, R101, RZ, P0 ;  /* 0x000000ff65b77208 */ /* 0x000fc40000000000 */
[----:B------:R-:W-:Y:S01]  /*61e0*/  FSEL R185, R104, RZ, P0 ;  /* 0x000000ff68b97208 */ /* 0x000fe20000000000 */
[----:B-1----:R-:W-:Y:S01]  /*61f0*/  @P2 FMUL.FTZ R2, R181, R106 ;  /* 0x0000006ab5022220 */ /* 0x002fe20000410000 */
[----:B------:R-:W-:Y:S02]  /*6200*/  @P2 F2FP.F16.F32.PACK_AB R103, RZ, R100 ;  /* 0x00000064ff67223e */ /* 0x000fe400000000ff */
[----:B------:R-:W-:Y:S01]  /*6210*/  FSEL R184, R102, RZ, P0 ;  /* 0x000000ff66b87208 */ /* 0x000fe20000000000 */
[----:B------:R-:W1:Y:S01]  /*6220*/  @P2 LDC R191, c[0x0][0x40c] ;  /* 0x00010300ffbf2b82 */ /* 0x000e620000000800 */
[----:B------:R-:W-:Y:S01]  /*6230*/  FSEL R186, R105, RZ, P0 ;  /* 0x000000ff69ba7208 */ /* 0x000fe20000000000 */
[----:B--2---:R-:W-:Y:S01]  /*6240*/  @P2 FMUL.FTZ R100, R183, R188 ;  /* 0x000000bcb7642220 */ /* 0x004fe20000410000 */
[----:B------:R-:W-:Y:S02]  /*6250*/  FSEL R187, R108, RZ, P0 ;  /* 0x000000ff6cbb7208 */ /* 0x000fe40000000000 */
[----:B------:R-:W-:-:S02]  /*6260*/  @P2 F2FP.F16.F32.PACK_AB R2, RZ, R2 ;  /* 0x00000002ff02223e */ /* 0x000fc400000000ff */
[----:B------:R-:W-:Y:S01]  /*6270*/  @P2 F2FP.F16.F32.PACK_AB R104, RZ, R100 ;  /* 0x00000064ff68223e */ /* 0x000fe200000000ff */
[----:B------:R-:W2:Y:S01]  /*6280*/  @P2 LDC R192, c[0x0][0x40c] ;  /* 0x00010300ffc02b82 */ /* 0x000ea20000000800 */
[----:B---3--:R-:W-:Y:S01]  /*6290*/  @P2 FMUL.FTZ R102, R185, R190 ;  /* 0x000000beb9662220 */ /* 0x008fe20000410000 */
[----:B------:R-:W-:Y:S02]  /*62a0*/  @P2 PRMT R96, R2, 0x7610, R96 ;  /* 0x0000761002602816 */ /* 0x000fe40000000060 */
[----:B------:R-:W-:Y:S02]  /*62b0*/  FSEL R110, R110, RZ, P0 ;  /* 0x000000ff6e6e7208 */ /* 0x000fe40000000000 */
[----:B------:R-:W-:Y:S01]  /*62c0*/  @P2 F2FP.F16.F32.PACK_AB R106, RZ, R102 ;  /* 0x00000066ff6a223e */ /* 0x000fe200000000ff */
[----:B0-----:R-:W-:Y:S01]  /*62d0*/  @P2 FMUL.FTZ R101, R184, R189 ;  /* 0x000000bdb8652220 */ /* 0x001fe20000410000 */
[----:B------:R-:W-:Y:S02]  /*62e0*/  @P2 PRMT R97, R104, 0x7610, R97 ;  /* 0x0000761068612816 */ /* 0x000fe40000000061 */
[----:B------:R-:W-:-:S02]  /*62f0*/  @P2 PRMT R98, R106, 0x7610, R98 ;  /* 0x000076106a622816 */ /* 0x000fc40000000062 */
[----:B------:R-:W-:Y:S02]  /*6300*/  @P2 F2FP.F16.F32.PACK_AB R105, RZ, R101 ;  /* 0x00000065ff69223e */ /* 0x000fe400000000ff */
[----:B------:R-:W-:Y:S01]  /*6310*/  @P2 PRMT R96, R96, 0x5410, R103 ;  /* 0x0000541060602816 */ /* 0x000fe20000000067 */
[----:B-1----:R-:W-:Y:S01]  /*6320*/  @P2 FMUL.FTZ R107, R186, R191 ;  /* 0x000000bfba6b2220 */ /* 0x002fe20000410000 */
[----:B------:R-:W-:Y:S02]  /*6330*/  F2FP.F16.F32.PACK_AB R100, R182, R181 ;  /* 0x000000b5b664723e */ /* 0x000fe400000000ff */
[----:B------:R-:W-:Y:S02]  /*6340*/  F2FP.F16.F32.PACK_AB R101, R184, R183 ;  /* 0x000000b7b865723e */ /* 0x000fe400000000ff */
[----:B------:R-:W-:Y:S02]  /*6350*/  @P2 F2FP.F16.F32.PACK_AB R107, RZ, R107 ;  /* 0x0000006bff6b223e */ /* 0x000fe400000000ff */
[----:B------:R-:W-:Y:S01]  /*6360*/  F2FP.F16.F32.PACK_AB R102, R186, R185 ;  /* 0x000000b9ba66723e */ /* 0x000fe200000000ff */
[----:B--2---:R-:W-:Y:S01]  /*6370*/  @P2 FMUL.FTZ R108, R187, R192 ;  /* 0x000000c0bb6c2220 */ /* 0x004fe20000410000 */
        /* <DEDUP_REMOVED lines=10> */
.L_x_1956:
[----:B0-----:R-:W0:Y:S01]  /*6420*/  @P2 LDC R104, c[0x0][0x40c] ;  /* 0x00010300ff682b82 */ /* 0x001e220000000800 */
        /* <DEDUP_REMOVED lines=18> */
[C---:B------:R-:W-:Y:S01]  /*6550*/  @P2 FMUL.FTZ R107, R108.reuse, R107 ;  /* 0x0000006b6c6b2220 */ /* 0x040fe20000410000 */
[----:B------:R-:W-:Y:S01]  /*6560*/  @P2 FADD.FTZ R183, R175, -R106 ;  /* 0x8000006aafb72221 */ /* 0x000fe20000010000 */
[----:B------:R-:W-:Y:S01]  /*6570*/  @P2 FADD.FTZ R187, R169, -R184 ;  /* 0x800000b8a9bb2221 */ /* 0x000fe20000010000 */
[----:B------:R-:W-:Y:S01]  /*6580*/  FADD.FTZ R191, R165, -R190 ;  /* 0x800000bea5bf7221 */ /* 0x000fe20000010000 */
[C---:B------:R-:W-:Y:S01]  /*6590*/  @P2 FMUL.FTZ R181, R108.reuse, R181 ;  /* 0x000000b56cb52220 */ /* 0x040fe20000410000 */
[----:B0-----:R-:W-:Y:S01]  /*65a0*/  @P2 FMUL.FTZ R105, R105, R104 ;  /* 0x0000006869692220 */ /* 0x001fe20000410000 */
[----:B------:R-:W0:Y:S01]  /*65b0*/  @P2 LDC R188, c[0x0][0x40c] ;  /* 0x00010300ffbc2b82 */ /* 0x000e220000000800 */
[C---:B------:R-:W-:Y:S01]  /*65c0*/  @P2 FMUL.FTZ R185, R108.reuse, R185 ;  /* 0x000000b96cb92220 */ /* 0x040fe20000410000 */
[C---:B------:R-:W-:Y:S01]  /*65d0*/  @P2 FMUL.FTZ R189, R108.reuse, R189 ;  /* 0x000000bd6cbd2220 */ /* 0x040fe20000410000 */
[----:B------:R-:W-:Y:S01]  /*65e0*/  @P2 FSEL R107, R107, RZ, P0 ;  /* 0x000000ff6b6b2208 */ /* 0x000fe20000000000 */
[C---:B------:R-:W-:Y:S01]  /*65f0*/  @P2 FMUL.FTZ R183, R108.reuse, R183 ;  /* 0x000000b76cb72220 */ /* 0x040fe20000410000 */
[C---:B------:R-:W-:Y:S01]  /*6600*/  @P2 FMUL.FTZ R187, R108.reuse, R187 ;  /* 0x000000bb6cbb2220 */ /* 0x040fe20000410000 */
[----:B------:R-:W-:Y:S01]  /*6610*/  FMUL.FTZ R191, R108, R191 ;  /* 0x000000bf6cbf7220 */ /* 0x000fe20000410000 */
[----:B------:R-:W-:Y:S01]  /*6620*/  @P2 FSEL R181, R181, RZ, P0 ;  /* 0x000000ffb5b52208 */ /* 0x000fe20000000000 */
[----:B------:R-:W3:Y:S01]  /*6630*/  @P2 LDC R104, c[0x0][0x40c] ;  /* 0x00010300ff682b82 */ /* 0x000ee20000000800 */
[----:B------:R-:W-:Y:S01]  /*6640*/  @P2 FSEL R185, R185, RZ, P0 ;  /* 0x000000ffb9b92208 */ /* 0x000fe20000000000 */
[----:B-1----:R-:W-:Y:S01]  /*6650*/  @P2 FMUL.FTZ R107, R107, R2 ;  /* 0x000000026b6b2220 */ /* 0x002fe20000410000 */
[----:B------:R-:W-:-:S02]  /*6660*/  @P2 FSEL R189, R189, RZ, P0 ;  /* 0x000000ffbdbd2208 */ /* 0x000fc40000000000 */
[----:B------:R-:W-:Y:S02]  /*6670*/  @P2 FSEL R183, R183, RZ, P0 ;  /* 0x000000ffb7b72208 */ /* 0x000fe40000000000 */
[----:B------:R-:W-:Y:S01]  /*6680*/  @P2 FSEL R187, R187, RZ, P0 ;  /* 0x000000ffbbbb2208 */ /* 0x000fe20000000000 */
[----:B------:R-:W1:Y:S01]  /*6690*/  @P2 LDC R110, c[0x0][0x40c] ;  /* 0x00010300ff6e2b82 */ /* 0x000e620000000800 */
[----:B------:R-:W-:Y:S01]  /*66a0*/  FSEL R2, R191, RZ, P0 ;  /* 0x000000ffbf027208 */ /* 0x000fe20000000000 */
[----:B--2---:R-:W-:Y:S01]  /*66b0*/  @P2 FMUL.FTZ R185, R185, R182 ;  /* 0x000000b6b9b92220 */ /* 0x004fe20000410000 */
[----:B------:R-:W-:Y:S02]  /*66c0*/  @P2 F2FP.F16.F32.PACK_AB R105, RZ, R105 ;  /* 0x00000069ff69223e */ /* 0x000fe400000000ff */
[----:B------:R-:W-:Y:S02]  /*66d0*/  @P2 F2FP.F16.F32.PACK_AB R107, RZ, R107 ;  /* 0x0000006bff6b223e */ /* 0x000fe400000000ff */
[----:B------:R-:W-:Y:S01]  /*66e0*/  @P2 F2FP.F16.F32.PACK_AB R185, RZ, R185 ;  /* 0x000000b9ffb9223e */ /* 0x000fe200000000ff */
[----:B------:R-:W2:Y:S01]  /*66f0*/  @P2 LDC R186, c[0x0][0x40c] ;  /* 0x00010300ffba2b82 */ /* 0x000ea20000000800 */
[----:B0-----:R-:W-:Y:S01]  /*6700*/  @P2 FMUL.FTZ R189, R189, R188 ;  /* 0x000000bcbdbd2220 */ /* 0x001fe20000410000 */
[----:B------:R-:W-:-:S02]  /*6710*/  @P2 PRMT R96, R105, 0x7610, R96 ;  /* 0x0000761069602816 */ /* 0x000fc40000000060 */
[----:B------:R-:W-:Y:S02]  /*6720*/  @P2 PRMT R98, R185, 0x7610, R98 ;  /* 0x00007610b9622816 */ /* 0x000fe40000000062 */
[----:B------:R-:W-:Y:S02]  /*6730*/  @P2 F2FP.F16.F32.PACK_AB R189, RZ, R189 ;  /* 0x000000bdffbd223e */ /* 0x000fe400000000ff */
        /* <DEDUP_REMOVED lines=15> */
.L_x_1955:
[----:B------:R-:W-:Y:S05]  /*6830*/  BSYNC.RECONVERGENT B1 ;  /* 0x0000000000017941 */ /* 0x000fea0003800200 */
.L_x_1952:
        /* <DEDUP_REMOVED lines=11> */
[----:B---3--:R-:W-:Y:S05]  /*68f0*/  @!P0 BRA `(.L_x_1957) ;  /* 0xffffff9800a88947 */ /* 0x008fea000383ffff */
.L_x_1932:
[----:B------:R-:W-:Y:S05]  /*6900*/  BSYNC B0 ;  /* 0x0000000000007941 */ /* 0x000fea0003800000 */
.L_x_1931:
        /* <DEDUP_REMOVED lines=51> */
[----:B------:R-:W-:Y:S01]  /*6c40*/  FADD.FTZ R7, R7, R16 ;  /* 0x0000001007077221 */ /* 0x000fe20000010000 */
[----:B-----5:R-:W-:Y:S02]  /*6c50*/  IMAD R12, R12, UR4, RZ ;  /* 0x000000040c0c7c24 */ /* 0x020fe4000f8e02ff */
        /* <DEDUP_REMOVED lines=15> */
[----:B------:R-:W-:-:S03]  /*6d50*/  FADD.FTZ R3, R3, R20 ;  /* 0x0000001403037221 */ /* 0x000fc60000010000 */
[----:B------:R-:W1:Y:S01]  /*6d60*/  LDS R48, [R6+0x3800] ;  /* 0x0038000006307984 */ /* 0x000e620000000800 */
[----:B------:R-:W-:-:S03]  /*6d70*/  FADD.FTZ R4, R4, R21 ;  /* 0x0000001504047221 */ /* 0x000fc60000010000 */
[----:B------:R-:W1:Y:S01]  /*6d80*/  LDS R31, [R6+0x3a00] ;  /* 0x003a0000061f7984 */ /* 0x000e620000000800 */
[----:B------:R-:W-:Y:S01]  /*6d90*/  FADD.FTZ R5, R5, R22 ;  /* 0x0000001605057221 */ /* 0x000fe20000010000 */
[----:B------:R-:W-:Y:S02]  /*6da0*/  IADD3 R22, P0, PT, R12, R177, RZ ;  /* 0x000000b10c167210 */ /* 0x000fe40007f1e0ff */
[----:B------:R-:W1:Y:S01]  /*6db0*/  LDS R50, [R6+0x3c00] ;  /* 0x003c000006327984 */ /* 0x000e620000000800 */
[----:B-----5:R-:W-:-:S03]  /*6dc0*/  FADD.FTZ R7, R7, R24 ;  /* 0x0000001807077221 */ /* 0x020fc60000010000 */
[----:B------:R-:W5:Y:S01]  /*6dd0*/  LDS R49, [R6+0x3e00] ;  /* 0x003e000006317984 */ /* 0x000f620000000800 */
[----:B------:R-:W-:Y:S01]  /*6de0*/  FADD.FTZ R8, R8, R23 ;  /* 0x0000001708087221 */ /* 0x000fe20000010000 */
[----:B------:R-:W-:Y:S01]  /*6df0*/  BAR.SYNC.DEFER_BLOCKING 0x0 ;  /* 0x0000000000007b1d */ /* 0x000fe20000010000 */
[----:B0-----:R-:W-:Y:S01]  /*6e00*/  FADD.FTZ R9, R9, R26 ;  /* 0x0000001a09097221 */ /* 0x001fe20000010000 */
[----:B---3--:R-:W-:Y:S01]  /*6e10*/  FADD.FTZ R10, R10, R25 ;  /* 0x000000190a0a7221 */ /* 0x008fe20000010000 */
[----:B----4-:R-:W-:Y:S01]  /*6e20*/  FADD.FTZ R27, R2, R27 ;  /* 0x0000001b021b7221 */ /* 0x010fe20000010000 */
[----:B------:R-:W-:Y:S01]  /*6e30*/  FADD.FTZ R11, R3, R28 ;  /* 0x0000001c030b7221 */ /* 0x000fe20000010000 */
[----:B------:R-:W-:Y:S01]  /*6e40*/  IADD3.X R3, PT, PT, RZ, RZ, RZ, P0, !PT ;  /* 0x000000ffff037210 */ /* 0x000fe200007fe4ff */
[----:B--2---:R-:W-:Y:S01]  /*6e50*/  FADD.FTZ R29, R4, R29 ;  /* 0x0000001d041d7221 */ /* 0x004fe20000010000 */
[C---:B------:R-:W-:Y:S02]  /*6e60*/  SHF.L.U32 R4, R22.reuse, 0x2, RZ ;  /* 0x0000000216047819 */ /* 0x040fe400000006ff */
[----:B------:R-:W-:Y:S01]  /*6e70*/  SHF.L.U64.HI R22, R22, 0x2, R3 ;  /* 0x0000000216167819 */ /* 0x000fe20000010203 */
[----:B-1----:R-:W-:Y:S01]  /*6e80*/  FADD.FTZ R13, R5, R30 ;  /* 0x0000001e050d7221 */ /* 0x002fe20000010000 */
[----:B------:R-:W-:-:S02]  /*6e90*/  IADD3 R2, P0, PT, R4, UR18, RZ ;  /* 0x0000001204027c10 */ /* 0x000fc4000ff1e0ff */
[----:B------:R-:W-:Y:S01]  /*6ea0*/  IADD3 R4, P1, PT, R4, UR16, RZ ;  /* 0x0000001004047c10 */ /* 0x000fe2000ff3e0ff */
[----:B------:R-:W-:Y:S01]  /*6eb0*/  STS.128 [R0], R32 ;  /* 0x0000002000007388 */ /* 0x000fe20000000c00 */
[----:B------:R-:W-:Y:S01]  /*6ec0*/  IADD3.X R3, PT, PT, R22, UR19, RZ, P0, !PT ;  /* 0x0000001316037c10 */ /* 0x000fe200087fe4ff */
[----:B------:R-:W-:Y:S02]  /*6ed0*/  FADD.FTZ R7, R7, R48 ;  /* 0x0000003007077221 */ /* 0x000fe40000010000 */
[----:B------:R-:W-:Y:S01]  /*6ee0*/  STS.128 [R0+0x10], R36 ;  /* 0x0000102400007388 */ /* 0x000fe20000000c00 */
[----:B------:R-:W-:-:S03]  /*6ef0*/  FADD.FTZ R31, R8, R31 ;  /* 0x0000001f081f7221 */ /* 0x000fc60000010000 */
[----:B------:R-:W-:Y:S01]  /*6f00*/  STS.128 [R0+0x400], R40 ;  /* 0x0004002800007388 */ /* 0x000fe20000000c00 */
[----:B------:R-:W-:-:S03]  /*6f10*/  FADD.FTZ R9, R9, R50 ;  /* 0x0000003209097221 */ /* 0x000fc60000010000 */
[----:B------:R-:W-:Y:S01]  /*6f20*/  STS.128 [R0+0x410], R44 ;  /* 0x0004102c00007388 */ /* 0x000fe20000000c00 */
[----:B-----5:R-:W-:-:S03]  /*6f30*/  FADD.FTZ R49, R10, R49 ;  /* 0x000000310a317221 */ /* 0x020fc60000010000 */
        /* <DEDUP_REMOVED lines=42> */
[----:B---3--:R-:W-:Y:S01]  /*71e0*/  FADD.FTZ R45, R32, R5 ;  /* 0x00000005202d7221 */ /* 0x008fe20000010000 */
[----:B------:R-:W-:Y:S02]  /*71f0*/  IADD3.X R5, PT, PT, R22, UR17, RZ, P1, !PT ;  /* 0x0000001116057c10 */ /* 0x000fe40008ffe4ff */
        /* <DEDUP_REMOVED lines=43> */
.L_x_1936:
        /* <DEDUP_REMOVED lines=8> */
.L_x_1959:
[----:B------:R-:W-:Y:S05]  /*7530*/  BSYNC B1 ;  /* 0x0000000000017941 */ /* 0x000fea0003800000 */
.L_x_1958:
        /* <DEDUP_REMOVED lines=8> */
.L_x_1960:
[----:B------:R-:W-:Y:S01]  /*75c0*/  FADD.FTZ R104, R104, R177 ;  /* 0x000000b168687221 */ /* 0x000fe20000010000 */
[----:B------:R-:W-:-:S04]  /*75d0*/  HFMA2 R187, -RZ, RZ, 0, 1.1920928955078125e-07 ;  /* 0x00000002ffbb7431 */ /* 0x000fc800000001ff */
[----:B------:R-:W-:Y:S02]  /*75e0*/  MOV R186, R104 ;  /* 0x0000006800ba7202 */ /* 0x000fe40000000f00 */
[----:B------:R-:W-:-:S07]  /*75f0*/  MOV R106, R185 ;  /* 0x000000b9006a7202 */ /* 0x000fce0000000f00 */
[----:B------:R-:W-:Y:S05]  /*7600*/  WARPSYNC.COLLECTIVE R183, `(.L_x_1961) ;  /* 0x00000000b7087348 */ /* 0x000fea0003c00000 */
[----:B------:R0:W1:Y:S02]  /*7610*/  SHFL.BFLY P1, R185, R186, R187, R188 ;  /* 0x0c0000bbbab97389 */ /* 0x00006400000200bc */
[----:B01----:R-:W-:Y:S05]  /*7620*/  ENDCOLLECTIVE ;  /* 0x000000000000791b */ /* 0x003fea0003800000 */
.L_x_1961:
[----:B------:R-:W-:-:S05]  /*7630*/  FADD.FTZ R106, R106, R181 ;  /* 0x000000b56a6a7221 */ /* 0x000fca0000010000 */
[----:B------:R-:W-:Y:S02]  /*7640*/  MOV R186, R106 ;  /* 0x0000006a00ba7202 */ /* 0x000fe40000000f00 */
[----:B------:R-:W-:-:S07]  /*7650*/  MOV R105, R185 ;  /* 0x000000b900697202 */ /* 0x000fce0000000f00 */
[----:B------:R-:W-:Y:S05]  /*7660*/  WARPSYNC.COLLECTIVE R183, `(.L_x_1962) ;  /* 0x00000000b7087348 */ /* 0x000fea0003c00000 */
[----:B------:R0:W1:Y:S02]  /*7670*/  SHFL.BFLY P1, R185, R186, R187, R188 ;  /* 0x0c0000bbbab97389 */ /* 0x00006400000200bc */
[----:B01----:R-:W-:Y:S05]  /*7680*/  ENDCOLLECTIVE ;  /* 0x000000000000791b */ /* 0x003fea0003800000 */
.L_x_1962:
[----:B------:R-:W-:Y:S01]  /*7690*/  FADD.FTZ R105, R104, R105 ;  /* 0x0000006968697221 */ /* 0x000fe20000010000 */
[----:B------:R-:W-:-:S04]  /*76a0*/  HFMA2 R187, -RZ, RZ, 0, 2.384185791015625e-07 ;  /* 0x00000004ffbb7431 */ /* 0x000fc800000001ff */
[----:B------:R-:W-:Y:S02]  /*76b0*/  MOV R186, R105 ;  /* 0x0000006900ba7202 */ /* 0x000fe40000000f00 */
[----:B------:R-:W-:-:S07]  /*76c0*/  MOV R107, R185 ;  /* 0x000000b9006b7202 */ /* 0x000fce0000000f00 */
[----:B------:R-:W-:Y:S05]  /*76d0*/  WARPSYNC.COLLECTIVE R183, `(.L_x_1963) ;  /* 0x00000000b7087348 */ /* 0x000fea0003c00000 */
[----:B------:R0:W1:Y:S02]  /*76e0*/  SHFL.BFLY P1, R185, R186, R187, R188 ;  /* 0x0c0000bbbab97389 */ /* 0x00006400000200bc */
[----:B01----:R-:W-:Y:S05]  /*76f0*/  ENDCOLLECTIVE ;  /* 0x000000000000791b */ /* 0x003fea0003800000 */
.L_x_1963:
[----:B------:R-:W-:-:S05]  /*7700*/  FADD.FTZ R107, R106, R107 ;  /* 0x0000006b6a6b7221 */ /* 0x000fca0000010000 */
[----:B------:R-:W-:Y:S02]  /*7710*/  MOV R186, R107 ;  /* 0x0000006b00ba7202 */ /* 0x000fe40000000f00 */
[----:B------:R-:W-:-:S07]  /*7720*/  MOV R182, R185 ;  /* 0x000000b900b67202 */ /* 0x000fce0000000f00 */
[----:B------:R-:W-:Y:S05]  /*7730*/  WARPSYNC.COLLECTIVE R183, `(.L_x_1964) ;  /* 0x00000000b7087348 */ /* 0x000fea0003c00000 */
[----:B------:R0:W1:Y:S02]  /*7740*/  SHFL.BFLY P1, R185, R186, R187, R188 ;  /* 0x0c0000bbbab97389 */ /* 0x00006400000200bc */
[----:B01----:R-:W-:Y:S05]  /*7750*/  ENDCOLLECTIVE ;  /* 0x000000000000791b */ /* 0x003fea0003800000 */
.L_x_1964:
[----:B------:R-:W-:Y:S01]  /*7760*/  FADD.FTZ R182, R105, R182 ;  /* 0x000000b669b67221 */ /* 0x000fe20000010000 */
[----:B------:R-:W-:-:S04]  /*7770*/  HFMA2 R187, -RZ, RZ, 0, 4.76837158203125e-07 ;  /* 0x00000008ffbb7431 */ /* 0x000fc800000001ff */
[----:B------:R-:W-:Y:S02]  /*7780*/  MOV R186, R182 ;  /* 0x000000b600ba7202 */ /* 0x000fe40000000f00 */
[----:B------:R-:W-:-:S07]  /*7790*/  MOV R184, R185 ;  /* 0x000000b900b87202 */ /* 0x000fce0000000f00 */
[----:B------:R-:W-:Y:S05]  /*77a0*/  WARPSYNC.COLLECTIVE R183, `(.L_x_1965) ;  /* 0x00000000b7087348 */ /* 0x000fea0003c00000 */
[----:B------:R0:W1:Y:S02]  /*77b0*/  SHFL.BFLY P1, R185, R186, R187, R188 ;  /* 0x0c0000bbbab97389 */ /* 0x00006400000200bc */
[----:B01----:R-:W-:Y:S05]  /*77c0*/  ENDCOLLECTIVE ;  /* 0x000000000000791b */ /* 0x003fea0003800000 */
.L_x_1965:
[----:B------:R-:W-:-:S05]  /*77d0*/  FADD.FTZ R184, R107, R184 ;  /* 0x000000b86bb87221 */ /* 0x000fca0000010000 */
[----:B------:R-:W-:Y:S02]  /*77e0*/  MOV R186, R184 ;  /* 0x000000b800ba7202 */ /* 0x000fe40000000f00 */
[----:B------:R-:W-:-:S07]  /*77f0*/  MOV R173, R185 ;  /* 0x000000b900ad7202 */ /* 0x000fce0000000f00 */
[----:B------:R-:W-:Y:S05]  /*7800*/  WARPSYNC.COLLECTIVE R183, `(.L_x_1966) ;  /* 0x00000000b7087348 */ /* 0x000fea0003c00000 */
[----:B------:R0:W1:Y:S02]  /*7810*/  SHFL.BFLY P1, R185, R186, R187, R188 ;  /* 0x0c0000bbbab97389 */ /* 0x00006400000200bc */
[----:B01----:R-:W-:Y:S05]  /*7820*/  ENDCOLLECTIVE ;  /* 0x000000000000791b */ /* 0x003fea0003800000 */
.L_x_1966:
[----:B------:R-:W-:Y:S01]  /*7830*/  FADD.FTZ R173, R182, R173 ;  /* 0x000000adb6ad7221 */ /* 0x000fe20000010000 */
[----:B------:R-:W-:-:S04]  /*7840*/  HFMA2 R187, -RZ, RZ, 0, 9.5367431640625e-07 ;  /* 0x00000010ffbb7431 */ /* 0x000fc800000001ff */
[----:B------:R-:W-:Y:S02]  /*7850*/  MOV R186, R173 ;  /* 0x000000ad00ba7202 */ /* 0x000fe40000000f00 */
[----:B------:R-:W-:-:S07]  /*7860*/  MOV R177, R185 ;  /* 0x000000b900b17202 */ /* 0x000fce0000000f00 */
[----:B------:R-:W-:Y:S05]  /*7870*/  WARPSYNC.COLLECTIVE R183, `(.L_x_1967) ;  /* 0x00000000b7087348 */ /* 0x000fea0003c00000 */
[----:B------:R0:W1:Y:S02]  /*7880*/  SHFL.BFLY P1, R185, R186, R187, R188 ;  /* 0x0c0000bbbab97389 */ /* 0x00006400000200bc */
[----:B01----:R-:W-:Y:S05]  /*7890*/  ENDCOLLECTIVE ;  /* 0x000000000000791b */ /* 0x003fea0003800000 */
.L_x_1967:
[----:B------:R-:W-:-:S05]  /*78a0*/  FADD.FTZ R104, R184, R177 ;  /* 0x000000b1b8687221 */ /* 0x000fca0000010000 */
[----:B------:R-:W-:Y:S02]  /*78b0*/  MOV R186, R104 ;  /* 0x0000006800ba7202 */ /* 0x000fe40000000f00 */
[----:B------:R-:W-:-:S07]  /*78c0*/  MOV R106, R185 ;  /* 0x000000b9006a7202 */ /* 0x000fce0000000f00 */
[----:B------:R-:W-:Y:S05]  /*78d0*/  WARPSYNC.COLLECTIVE R183, `(.L_x_1968) ;  /* 0x00000000b7087348 */ /* 0x000fea0003c00000 */
[----:B------:R0:W1:Y:S02]  /*78e0*/  SHFL.BFLY P1, R185, R186, R187, R188 ;  /* 0x0c0000bbbab97389 */ /* 0x00006400000200bc */
[----:B01----:R-:W-:Y:S05]  /*78f0*/  ENDCOLLECTIVE ;  /* 0x000000000000791b */ /* 0x003fea0003800000 */
.L_x_1968:
[----:B------:R-:W-:Y:S01]  /*7900*/  MOV R181, R185 ;  /* 0x000000b900b57202 */ /* 0x000fe20000000f00 */
[----:B------:R-:W-:Y:S06]  /*7910*/  BRA `(.L_x_1969) ;  /* 0xffffffa400647947 */ /* 0x000fec000383ffff */
.L_x_1970:
        /* <DEDUP_REMOVED lines=14> */
.L_x_19969:


//--------------------- .text._ZN10layer_norm13ln_bwd_kernelINS_13Kernel_traitsI6__halfS2_S2_S2_fjLj1024ELj1ELj4ELj1ELj16ENS_18Kernel_traits_baseILj1024ES2_S2_S2_S2_fjLj128EEEEELb0ELb1ELb0ELb0EEEvNS_9BwdParamsE --------------------------
	.section	.text._ZN10layer_norm13ln_bwd_kernelINS_13Kernel_traitsI6__halfS2_S2_S2_fjLj1024ELj1ELj4ELj1ELj16ENS_18Kernel_traits_baseILj1024ES2_S2_S2_S2_fjLj128EEEEELb0ELb1ELb0ELb0EEEvNS_9BwdParamsE,"ax",@progbits
	.align	128
        .global         _ZN10layer_norm13ln_bwd_kernelINS_13Kernel_traitsI6__halfS2_S2_S2_fjLj1024ELj1ELj4ELj1ELj16ENS_18Kernel_traits_baseILj1024ES2_S2_S2_S2_fjLj128EEEEELb0ELb1ELb0ELb0EEEvNS_9BwdParamsE
        .type           _ZN10layer_norm13ln_bwd_kernelINS_13Kernel_traitsI6__halfS2_S2_S2_fjLj1024ELj1ELj4ELj1ELj16ENS_18Kernel_traits_baseILj1024ES2_S2_S2_S2_fjLj128EEEEELb0ELb1ELb0ELb0EEEvNS_9BwdParamsE,@function
        .size           _ZN10layer_norm13ln_bwd_kernelINS_13Kernel_traitsI6__halfS2_S2_S2_fjLj1024ELj1ELj4ELj1ELj16ENS_18Kernel_traits_baseILj1024ES2_S2_S2_S2_fjLj128EEEEELb0ELb1ELb0ELb0EEEvNS_9BwdParamsE,(.L_x_19970 - _ZN10layer_norm13ln_bwd_kernelINS_13Kernel_traitsI6__halfS2_S2_S2_fjLj1024ELj1ELj4ELj1ELj16ENS_18Kernel_traits_baseILj1024ES2_S2_S2_S2_fjLj128EEEEELb0ELb1ELb0ELb0EEEvNS_9BwdParamsE)
        .other          _ZN10layer_norm13ln_bwd_kernelINS_13Kernel_traitsI6__halfS2_S2_S2_fjLj1024ELj1ELj4ELj1ELj16ENS_18Kernel_traits_baseILj1024ES2_S2_S2_S2_fjLj128EEEEELb0ELb1ELb0ELb0EEEvNS_9BwdParamsE,@"STO_CUDA_ENTRY STV_DEFAULT"
_ZN10layer_norm13ln_bwd_kernelINS_13Kernel_traitsI6__halfS2_S2_S2_fjLj1024ELj1ELj4ELj1ELj16ENS_18Kernel_traits_baseILj1024ES2_S2_S2_S2_fjLj128EEEEELb0ELb1ELb0ELb0EEEvNS_9BwdParamsE:
.text._ZN10layer_norm13ln_bwd_kernelINS_13Kernel_traitsI6__halfS2_S2_S2_fjLj1024ELj1ELj4ELj1ELj16ENS_18Kernel_traits_baseILj1024ES2_S2_S2_S2_fjLj128EEEEELb0ELb1ELb0ELb0EEEvNS_9BwdParamsE:
        /* <DEDUP_REMOVED lines=153> */
.L_x_2020:
[----:B------:R-:W0:Y:S08]  /*0990*/  @P0 LDC.64 R172, c[0x0][0x3e0] ;  /* 0x0000f800ffac0b82 */ /* 0x000e300000000a00 */
[----:B------:R-:W1:Y:S08]  /*09a0*/  LDC.64 R176, c[0x0][0x3c0] ;  /* 0x0000f000ffb07b82 */ /* 0x000e700000000a00 */
[----:B------:R-:W2:Y:S01]  /*09b0*/  LDC.64 R174, c[0x0][0x3c8] ;  /* 0x0000f200ffae7b82 */ /* 0x000ea20000000a00 */
[----:B0-----:R-:W-:-:S06]  /*09c0*/  @P0 IMAD.WIDE R172, R193, 0x2, R172 ;  /* 0x00000002c1ac0825 */ /* 0x001fcc00078e02ac */
[----:B------:R0:W3:Y:S01]  /*09d0*/  @P0 LDG.E.U16 R172, desc[UR6][R172.64] ;  /* 0x00000006acac0981 */ /* 0x0000e2000c1e1500 */
[----:B-1----:R-:W-:-:S06]  /*09e0*/  IMAD.WIDE R176, R193, 0x4, R176 ;  /* 0x00000004c1b07825 */ /* 0x002fcc00078e02b0 */
[----:B------:R-:W4:Y:S01]  /*09f0*/  LDG.E R176, desc[UR6][R176.64] ;  /* 0x00000006b0b07981 */ /* 0x000f22000c1e1900 */
[----:B--2---:R-:W-:-:S05]  /*0a00*/  IMAD.WIDE R174, R193, 0x4, R174 ;  /* 0x00000004c1ae7825 */ /* 0x004fca00078e02ae */
[----:B-----5:R1:W5:Y:S01]  /*0a10*/  LDG.E R194, desc[UR6][R174.64] ;  /* 0x00000006aec27981 */ /* 0x020362000c1e1900 */
[----:B------:R-:W2:Y:S01]  /*0a20*/  S2R R182, SR_TID.X ;  /* 0x0000000000b67919 */ /* 0x000ea20000002100 */
        /* <DEDUP_REMOVED lines=9> */
[----:B0-----:R-:W-:Y:S02]  /*0ac0*/  P2R R173, PR, RZ, 0x4 ;  /* 0x00000004ffad7803 */ /* 0x001fe40000000000 */
[----:B--2---:R-:W-:-:S04]  /*0ad0*/  LOP3.LUT R190, R182, 0x1f, RZ, 0xc0, !PT ;  /* 0x0000001fb6be7812 */ /* 0x004fc800078ec0ff */
        /* <DEDUP_REMOVED lines=20> */
[--C-:B------:R-:W-:Y:S02]  /*0c20*/  HADD2.F32 R220, -RZ, R25.reuse.H1_H1 ;  /* 0x30000019ffdc7230 */ /* 0x100fe40000004100 */
[----:B------:R-:W-:Y:S02]  /*0c30*/  HADD2.F32 R224, -RZ, R24.H1_H1 ;  /* 0x30000018ffe07230 */ /* 0x000fe40000004100 */
[----:B------:R-:W-:Y:S02]  /*0c40*/  HADD2.F32 R221, -RZ, R25.H0_H0 ;  /* 0x20000019ffdd7230 */ /* 0x000fe40000004100 */
[----:B------:R-:W-:Y:S02]  /*0c50*/  HADD2.F32 R216, -RZ, R26.H1_H1 ;  /* 0x3000001affd87230 */ /* 0x000fe40000004100 */
[----:B--2---:R-:W-:-:S02]  /*0c60*/  HADD2.F32 R229, -RZ, R173.H1_H1 ;  /* 0x300000adffe57230 */ /* 0x004fc40000004100 */
[--C-:B------:R-:W-:Y:S02]  /*0c70*/  HADD2.F32 R215, -RZ, R172.reuse.H0_H0 ;  /* 0x200000acffd77230 */ /* 0x100fe40000004100 */
[----:B------:R-:W-:Y:S02]  /*0c80*/  HADD2.F32 R217, -RZ, R172.H1_H1 ;  /* 0x300000acffd97230 */ /* 0x000fe40000004100 */
[C---:B------:R-:W-:Y:S01]  /*0c90*/  FADD.FTZ R229, -R228.reuse, R229 ;  /* 0x000000e5e4e57221 */ /* 0x040fe20000010100 */
[--C-:B------:R-:W-:Y:S02]  /*0ca0*/  HADD2.F32 R231, -RZ, R174.reuse.H0_H0 ;  /* 0x200000aeffe77230 */ /* 0x100fe40000004100 */
[C---:B------:R-:W-:Y:S01]  /*0cb0*/  FADD.FTZ R215, -R228.reuse, R215 ;  /* 0x000000d7e4d77221 */ /* 0x040fe20000010100 */
[----:B------:R-:W-:Y:S02]  /*0cc0*/  HADD2.F32 R233, -RZ, R174.H1_H1 ;  /* 0x300000aeffe97230 */ /* 0x000fe40000004100 */
[----:B------:R-:W-:Y:S01]  /*0cd0*/  FADD.FTZ R217, -R228, R217 ;  /* 0x000000d9e4d97221 */ /* 0x000fe20000010100 */
[----:B---3--:R-:W-:-:S02]  /*0ce0*/  HADD2.F32 R174, -RZ, R176.H0_H0 ;  /* 0x200000b0ffae7230 */ /* 0x008fc40000004100 */
[C---:B-----5:R-:W-:Y:S01]  /*0cf0*/  FMUL.FTZ R222, R194.reuse, R229 ;  /* 0x000000e5c2de7220 */ /* 0x060fe20000410000 */
[--C-:B------:R-:W-:Y:S02]  /*0d00*/  HADD2.F32 R212, -RZ, R177.reuse.H0_H0 ;  /* 0x200000b1ffd47230 */ /* 0x100fe40000004100 */
[C---:B------:R-:W-:Y:S01]  /*0d10*/  FMUL.FTZ R227, R194.reuse, R215 ;  /* 0x000000d7c2e37220 */ /* 0x040fe20000410000 */
[----:B------:R-:W-:Y:S02]  /*0d20*/  HADD2.F32 R177, -RZ, R177.H1_H1 ;  /* 0x300000b1ffb17230 */ /* 0x000fe40000004100 */
[----:B------:R-:W-:Y:S01]  /*0d30*/  FMUL.FTZ R225, R225, R174 ;  /* 0x000000aee1e17220 */ /* 0x000fe20000410000 */
[----:B------:R-:W-:Y:S02]  /*0d40*/  HADD2.F32 R219, -RZ, R173.H0_H0 ;  /* 0x200000adffdb7230 */ /* 0x000fe40000004100 */
[----:B------:R-:W-:Y:S01]  /*0d50*/  FMUL.FTZ R226, R194, R217 ;  /* 0x000000d9c2e27220 */ /* 0x000fe20000410000 */
[----:B------:R-:W-:-:S02]  /*0d60*/  HADD2.F32 R176, -RZ, R176.H1_H1 ;  /* 0x300000b0ffb07230 */ /* 0x000fc40000004100 */
[-C--:B------:R-:W-:Y:S01]  /*0d70*/  FMUL.FTZ R220, R220, R177.reuse ;  /* 0x000000b1dcdc7220 */ /* 0x080fe20000410000 */
[--C-:B------:R-:W-:Y:S02]  /*0d80*/  HADD2.F32 R173, -RZ, R179.reuse.H0_H0 ;  /* 0x200000b3ffad7230 */ /* 0x100fe40000004100 */
[----:B------:R-:W-:Y:S01]  /*0d90*/  FADD.FTZ R83, R83, R177 ;  /* 0x000000b153537221 */ /* 0x000fe20000010000 */
[----:B------:R-:W-:Y:S02]  /*0da0*/  HADD2.F32 R172, -RZ, R179.H1_H1 ;  /* 0x300000b3ffac7230 */ /* 0x000fe40000004100 */
[----:B------:R-:W-:Y:S01]  /*0db0*/  FFMA.FTZ R59, R222, R177, R59 ;  /* 0x000000b1de3b7223 */ /* 0x000fe2000001003b */
[----:B------:R-:W-:Y:S01]  /*0dc0*/  FADD.FTZ R219, -R228, R219 ;  /* 0x000000dbe4db7221 */ /* 0x000fe20000010100 */
[----:B------:R-:W-:Y:S01]  /*0dd0*/  FMUL.FTZ R224, R224, R176 ;  /* 0x000000b0e0e07220 */ /* 0x000fe20000410000 */
[----:B------:R-:W-:Y:S01]  /*0de0*/  FADD.FTZ R177, RZ, R225 ;  /* 0x000000e1ffb17221 */ /* 0x000fe20000010000 */
[----:B------:R-:W-:Y:S01]  /*0df0*/  FFMA.FTZ R179, R227, R225, RZ ;  /* 0x000000e1e3b37223 */ /* 0x000fe200000100ff */
[----:B------:R-:W-:Y:S01]  /*0e00*/  FADD.FTZ R233, -R228, R233 ;  /* 0x000000e9e4e97221 */ /* 0x000fe20000010100 */
[----:B------:R-:W-:-:S02]  /*0e10*/  HADD2.F32 R213, -RZ, R175.H0_H0 ;  /* 0x200000afffd57230 */ /* 0x000fc40000004100 */
[----:B------:R-:W-:Y:S01]  /*0e20*/  FADD.FTZ R80, R80, R174 ;  /* 0x000000ae50507221 */ /* 0x000fe20000010000 */
[--C-:B------:R-:W-:Y:S02]  /*0e30*/  HADD2.F32 R214, -RZ, R178.reuse.H0_H0 ;  /* 0x200000b2ffd67230 */ /* 0x100fe40000004100 */
[----:B------:R-:W-:Y:S01]  /*0e40*/  FFMA.FTZ R56, R227, R174, R56 ;  /* 0x000000aee3387223 */ /* 0x000fe20000010038 */
        /* <DEDUP_REMOVED lines=8> */
[----:B------:R-:W-:-:S02]  /*0ed0*/  HADD2.F32 R217, -RZ, R26.H0_H0 ;  /* 0x2000001affd97230 */ /* 0x000fc40000004100 */
[C---:B------:R-:W-:Y:S01]  /*0ee0*/  FADD.FTZ R215, -R228.reuse, R213 ;  /* 0x000000d5e4d77221 */ /* 0x040fe20000010100 */
[----:B------:R-:W-:Y:S01]  /*0ef0*/  FADD.FTZ R231, -R228, R231 ;  /* 0x000000e7e4e77221 */ /* 0x000fe20000010100 */
[----:B------:R-:W-:Y:S01]  /*0f00*/  FADD.FTZ R177, R174, R221 ;  /* 0x000000ddaeb17221 */ /* 0x000fe20000010000 */
[----:B------:R-:W-:Y:S01]  /*0f10*/  FFMA.FTZ R179, R223, R221, R176 ;  /* 0x000000dddfb37223 */ /* 0x000fe200000100b0 */
[-C--:B------:R-:W-:Y:S01]  /*0f20*/  FMUL.FTZ R216, R216, R178.reuse ;  /* 0x000000b2d8d87220 */ /* 0x080fe20000410000 */
[----:B------:R-:W-:Y:S01]  /*0f30*/  FADD.FTZ R85, R85, R178 ;  /* 0x000000b255557221 */ /* 0x000fe20000010000 */
[----:B------:R-:W-:Y:S01]  /*0f40*/  FFMA.FTZ R61, R218, R178, R61 ;  /* 0x000000b2da3d7223 */ /* 0x000fe2000001003d */
[----:B------:R-:W-:Y:S02]  /*0f50*/  HADD2.F32 R178, -RZ, R27.H0_H0 ;  /* 0x2000001bffb27230 */ /* 0x000fe40000004100 */
[C---:B------:R-:W-:Y:S01]  /*0f60*/  FMUL.FTZ R215, R194.reuse, R215 ;  /* 0x000000d7c2d77220 */ /* 0x040fe20000410000 */
[----:B------:R-:W-:Y:S01]  /*0f70*/  FMUL.FTZ R219, R194, R231 ;  /* 0x000000e7c2db7220 */ /* 0x000fe20000410000 */
[----:B------:R-:W-:Y:S01]  /*0f80*/  FMUL.FTZ R217, R217, R214 ;  /* 0x000000d6d9d97220 */ /* 0x000fe20000410000 */
[----:B------:R-:W-:Y:S01]  /*0f90*/  FADD.FTZ R174, R177, R220 ;  /* 0x000000dcb1ae7221 */ /* 0x000fe20000010000 */
[----:B------:R-:W-:Y:S01]  /*0fa0*/  FFMA.FTZ R176, R222, R220, R179 ;  /* 0x000000dcdeb07223 */ /* 0x000fe200000100b3 */
[----:B------:R-:W-:-:S02]  /*0fb0*/  HADD2.F32 R175, -RZ, R175.H1_H1 ;  /* 0x300000afffaf7230 */ /* 0x000fc40000004100 */
[-C--:B------:R-:W-:Y:S01]  /*0fc0*/  FMUL.FTZ R213, R178, R173.reuse ;  /* 0x000000adb2d57220 */ /* 0x080fe20000410000 */
[----:B------:R-:W-:Y:S01]  /*0fd0*/  FADD.FTZ R86, R86, R173 ;  /* 0x000000ad56567221 */ /* 0x000fe20000010000 */
[----:B------:R-:W-:Y:S01]  /*0fe0*/  FFMA.FTZ R62, R215, R173, R62 ;  /* 0x000000add73e7223 */ /* 0x000fe2000001003e */
        /* <DEDUP_REMOVED lines=16> */
[----:B------:R-:W-:Y:S01]  /*10f0*/  IADD3 R229, PT, PT, R190, 0x20, RZ ;  /* 0x00000020bee57810 */ /* 0x000fe20007ffe0ff */
[----:B------:R-:W-:Y:S01]  /*1100*/  FADD.FTZ R232, R173, R212 ;  /* 0x000000d4ade87221 */ /* 0x000fe20000010000 */
[----:B------:R-:W-:-:S07]  /*1110*/  FFMA.FTZ R230, R214, R212, R175 ;  /* 0x000000d4d6e67223 */ /* 0x000fce00000100af */
.L_x_1976:
[----:B------:R-:W-:Y:S05]  /*1120*/  BSYNC.RECONVERGENT B2 ;  /* 0x0000000000027941 */ /* 0x000fea0003800200 */
.L_x_1975:
        /* <DEDUP_REMOVED lines=8> */
[--C-:B------:R-:W-:Y:S01]  /*11b0*/  HADD2.F32 R209, -RZ, R32.reuse.H0_H0 ;  /* 0x20000020ffd17230 */ /* 0x100fe20000004100 */
[----:B------:R-:W-:Y:S01]  /*11c0*/  IADD3 R229, PT, PT, R229, 0x20, RZ ;  /* 0x00000020e5e57810 */ /* 0x000fe20007ffe0ff */
        /* <DEDUP_REMOVED lines=28> */
[----:B------:R-:W-:Y:S01]  /*1390*/  FADD.FTZ R177, R232, R209 ;  /* 0x000000d1e8b17221 */ /* 0x000fe20000010000 */
[----:B------:R-:W-:Y:S01]  /*13a0*/  FFMA.FTZ R179, R211, R209, R230 ;  /* 0x000000d1d3b37223 */ /* 0x000fe200000100e6 */
        /* <DEDUP_REMOVED lines=46> */
[C---:B------:R-:W-:Y:S01]  /*1690*/  FFMA.FTZ R95, R198.reuse, R172, R95 ;  /* 0x000000acc65f7223 */ /* 0x040fe2000001005f */
[----:B------:R-:W-:Y:S01]  /*16a0*/  FADD.FTZ R232, R173, R196 ;  /* 0x000000c4ade87221 */ /* 0x000fe20000010000 */
[----:B------:R-:W-:-:S07]  /*16b0*/  FFMA.FTZ R230, R198, R196, R175 ;  /* 0x000000c4c6e67223 */ /* 0x000fce00000100af */
.L_x_1978:
[----:B------:R-:W-:Y:S05]  /*16c0*/  BSYNC.RECONVERGENT B2 ;  /* 0x0000000000027941 */ /* 0x000fea0003800200 */
.L_x_1977:
        /* <DEDUP_REMOVED lines=10> */
[----:B------:R-:W-:Y:S02]  /*1770*/  HADD2.F32 R186, -RZ, R40.H1_H1 ;  /* 0x30000028ffba7230 */ /* 0x000fe40000004100 */
[----:B------:R-:W-:Y:S02]  /*1780*/  HADD2.F32 R185, -RZ, R41.H0_H0 ;  /* 0x20000029ffb97230 */ /* 0x000fe40000004100 */
[----:B--2---:R-:W-:Y:S02]  /*1790*/  HADD2.F32 R181, -RZ, R20.H1_H1 ;  /* 0x30000014ffb57230 */ /* 0x004fe40000004100 */
[----:B------:R-:W-:Y:S02]  /*17a0*/  HADD2.F32 R233, -RZ, R22.H0_H0 ;  /* 0x20000016ffe97230 */ /* 0x000fe40000004100 */
[----:B------:R-:W-:-:S02]  /*17b0*/  HADD2.F32 R179, -RZ, R20.H0_H0 ;  /* 0x20000014ffb37230 */ /* 0x000fc40000004100 */
[C---:B------:R-:W-:Y:S01]  /*17c0*/  FADD.FTZ R181, -R228.reuse, R181 ;  /* 0x000000b5e4b57221 */ /* 0x040fe20000010100 */
[--C-:B------:R-:W-:Y:S02]  /*17d0*/  HADD2.F32 R183, -RZ, R21.reuse.H0_H0 ;  /* 0x20000015ffb77230 */ /* 0x100fe40000004100 */
[C---:B------:R-:W-:Y:S01]  /*17e0*/  FADD.FTZ R233, -R228.reuse, R233 ;  /* 0x000000e9e4e97221 */ /* 0x040fe20000010100 */
[----:B---3--:R-:W-:Y:S02]  /*17f0*/  HADD2.F32 R16, -RZ, R172.H0_H0 ;  /* 0x200000acff107230 */ /* 0x008fe40000004100 */
[----:B------:R-:W-:Y:S01]  /*1800*/  FADD.FTZ R179, -R228, R179 ;  /* 0x000000b3e4b37221 */ /* 0x000fe20000010100 */
[----:B------:R-:W-:Y:S02]  /*1810*/  HADD2.F32 R231, -RZ, R21.H1_H1 ;  /* 0x30000015ffe77230 */ /* 0x000fe40000004100 */
[----:B-----5:R-:W-:Y:S01]  /*1820*/  FMUL.FTZ R188, R194, R181 ;  /* 0x000000b5c2bc7220 */ /* 0x020fe20000410000 */
[----:B------:R-:W-:-:S02]  /*1830*/  HADD2.F32 R235, -RZ, R22.H1_H1 ;  /* 0x30000016ffeb7230 */ /* 0x000fc40000004100 */
[----:B------:R-:W-:Y:S01]  /*1840*/  FMUL.FTZ R181, R194, R233 ;  /* 0x000000e9c2b57220 */ /* 0x000fe20000410000 */
[----:B------:R-:W-:Y:S02]  /*1850*/  HADD2.F32 R21, -RZ, R174.H0_H0 ;  /* 0x200000aeff157230 */ /* 0x000fe40000004100 */
[----:B------:R-:W-:Y:S01]  /*1860*/  FMUL.FTZ R189, R16, R189 ;  /* 0x000000bd10bd7220 */ /* 0x000fe20000410000 */
[----:B------:R-:W-:Y:S02]  /*1870*/  HADD2.F32 R22, -RZ, R42.H0_H0 ;  /* 0x2000002aff167230 */ /* 0x000fe40000004100 */
[----:B------:R-:W-:Y:S01]  /*1880*/  FADD.FTZ R187, -R228, R183 ;  /* 0x000000b7e4bb7221 */ /* 0x000fe20000010100 */
[----:B------:R-:W-:Y:S02]  /*1890*/  HADD2.F32 R18, -RZ, R172.H1_H1 ;  /* 0x300000acff127230 */ /* 0x000fe40000004100 */
[----:B------:R-:W-:Y:S01]  /*18a0*/  FMUL.FTZ R191, R194, R179 ;  /* 0x000000b3c2bf7220 */ /* 0x000fe20000410000 */
[----:B------:R-:W-:-:S02]  /*18b0*/  HADD2.F32 R20, -RZ, R173.H0_H0 ;  /* 0x200000adff147230 */ /* 0x000fc40000004100 */
[----:B------:R-:W-:Y:S01]  /*18c0*/  FMUL.FTZ R22, R21, R22 ;  /* 0x0000001615167220 */ /* 0x000fe20000410000 */
[----:B------:R-:W-:Y:S02]  /*18d0*/  HADD2.F32 R176, -RZ, R173.H1_H1 ;  /* 0x300000adffb07230 */ /* 0x000fe40000004100 */
[----:B------:R-:W-:Y:S01]  /*18e0*/  FADD.FTZ R100, R100, R21 ;  /* 0x0000001564647221 */ /* 0x000fe20000010000 */
[----:B------:R-:W-:Y:S01]  /*18f0*/  FFMA.FTZ R68, R181, R21, R68 ;  /* 0x00000015b5447223 */ /* 0x000fe20000010044 */
[--C-:B------:R-:W-:Y:S02]  /*1900*/  HADD2.F32 R173, -RZ, R175.reuse.H0_H0 ;  /* 0x200000afffad7230 */ /* 0x100fe40000004100 */
[----:B------:R-:W-:Y:S01]  /*1910*/  FMUL.FTZ R186, R18, R186 ;  /* 0x000000ba12ba7220 */ /* 0x000fe20000410000 */
[----:B------:R-:W-:Y:S02]  /*1920*/  HADD2.F32 R172, -RZ, R175.H1_H1 ;  /* 0x300000afffac7230 */ /* 0x000fe40000004100 */
[----:B------:R-:W-:Y:S01]  /*1930*/  FMUL.FTZ R187, R194, R187 ;  /* 0x000000bbc2bb7220 */ /* 0x000fe20000410000 */
[----:B------:R-:W-:Y:S01]  /*1940*/  FADD.FTZ R21, R232, R189 ;  /* 0x000000bde8157221 */ /* 0x000fe20000010000 */
[----:B------:R-:W-:Y:S01]  /*1950*/  FADD.FTZ R235, -R228, R235 ;  /* 0x000000ebe4eb7221 */ /* 0x000fe20000010100 */
[----:B------:R-:W-:Y:S01]  /*1960*/  FFMA.FTZ R175, R191, R189, R230 ;  /* 0x000000bdbfaf7223 */ /* 0x000fe200000100e6 */
[----:B------:R-:W-:-:S02]  /*1970*/  HADD2.F32 R177, -RZ, R23.H0_H0 ;  /* 0x20000017ffb17230 */ /* 0x000fc40000004100 */
[----:B------:R-:W-:Y:S01]  /*1980*/  FADD.FTZ R96, R96, R16 ;  /* 0x0000001060607221 */ /* 0x000fe20000010000 */
[----:B------:R-:W-:Y:S02]  /*1990*/  HADD2.F32 R19, -RZ, R23.H1_H1 ;  /* 0x30000017ff137230 */ /* 0x000fe40000004100 */
[----:B------:R-:W-:Y:S01]  /*19a0*/  FFMA.FTZ R64, R191, R16, R64 ;  /* 0x00000010bf407223 */ /* 0x000fe20000010040 */
[----:B------:R-:W-:Y:S02]  /*19b0*/  HADD2.F32 R183, -RZ, R41.H1_H1 ;  /* 0x30000029ffb77230 */ /* 0x000fe40000004100 */
[----:B------:R-:W-:Y:S01]  /*19c0*/  FADD.FTZ R97, R97, R18 ;  /* 0x0000001261617221 */ /* 0x000fe20000010000 */
[----:B------:R-:W-:Y:S02]  /*19d0*/  HADD2.F32 R174, -RZ, R174.H1_H1 ;  /* 0x300000aeffae7230 */ /* 0x000fe40000004100 */
[----:B------:R-:W-:Y:S01]  /*19e0*/  FFMA.FTZ R65, R188, R18, R65 ;  /* 0x00000012bc417223 */ /* 0x000fe20000010041 */
[----:B------:R-:W-:Y:S01]  /*19f0*/  FMUL.FTZ R185, R20, R185 ;  /* 0x000000b914b97220 */ /* 0x000fe20000410000 */
[----:B------:R-:W-:Y:S01]  /*1a00*/  FADD.FTZ R98, R98, R20 ;  /* 0x0000001462627221 */ /* 0x000fe20000010000 */
[----:B------:R-:W-:Y:S01]  /*1a10*/  FFMA.FTZ R66, R187, R20, R66 ;  /* 0x00000014bb427223 */ /* 0x000fe20000010042 */
[----:B------:R-:W-:-:S02]  /*1a20*/  HADD2.F32 R23, -RZ, R42.H1_H1 ;  /* 0x3000002aff177230 */ /* 0x000fc40000004100 */
[----:B------:R-:W-:Y:S01]  /*1a30*/  FADD.FTZ R16, R21, R186 ;  /* 0x000000ba15107221 */ /* 0x000fe20000010000 */
[----:B------:R-:W-:Y:S01]  /*1a40*/  FADD.FTZ R231, -R228, R231 ;  /* 0x000000e7e4e77221 */ /* 0x000fe20000010100 */
[----:B------:R-:W-:Y:S01]  /*1a50*/  FMUL.FTZ R20, R194, R235 ;  /* 0x000000ebc2147220 */ /* 0x000fe20000410000 */
[----:B------:R-:W-:Y:S01]  /*1a60*/  FFMA.FTZ R18, R188, R186, R175 ;  /* 0x000000babc127223 */ /* 0x000fe200000100af */
[----:B------:R-:W-:Y:S01]  /*1a70*/  FADD.FTZ R177, -R228, R177 ;  /* 0x000000b1e4b17221 */ /* 0x000fe20000010100 */
[----:B------:R-:W-:Y:S01]  /*1a80*/  FMUL.FTZ R183, R176, R183 ;  /* 0x000000b7b0b77220 */ /* 0x000fe20000410000 */
[----:B------:R-:W-:Y:S01]  /*1a90*/  FADD.FTZ R16, R16, R185 ;  /* 0x000000b910107221 */ /* 0x000fe20000010000 */
[----:B------:R-:W-:Y:S01]  /*1aa0*/  FMUL.FTZ R184, R194, R231 ;  /* 0x000000e7c2b87220 */ /* 0x000fe20000410000 */
[----:B------:R-:W-:Y:S01]  /*1ab0*/  FMUL.FTZ R23, R174, R23 ;  /* 0x00000017ae177220 */ /* 0x000fe20000410000 */
[----:B------:R-:W-:Y:S01]  /*1ac0*/  FADD.FTZ R101, R101, R174 ;  /* 0x000000ae65657221 */ /* 0x000fe20000010000 */
[----:B------:R-:W-:Y:S01]  /*1ad0*/  FFMA.FTZ R69, R20, R174, R69 ;  /* 0x000000ae14457223 */ /* 0x000fe20000010045 */
[----:B------:R-:W-:Y:S01]  /*1ae0*/  FFMA.FTZ R175, R187, R185, R18 ;  /* 0x000000b9bbaf7223 */ /* 0x000fe20000010012 */
[----:B------:R-:W-:-:S02]  /*1af0*/  HADD2.F32 R174, -RZ, R43.H0_H0 ;  /* 0x2000002bffae7230 */ /* 0x000fc40000004100 */
[----:B------:R-:W-:Y:S01]  /*1b00*/  FMUL.FTZ R21, R194, R177 ;  /* 0x000000b1c2157220 */ /* 0x000fe20000410000 */
[----:B------:R-:W-:Y:S01]  /*1b10*/  FADD.FTZ R177, R16, R183 ;  /* 0x000000b710b17221 */ /* 0x000fe20000010000 */
[----:B------:R-:W-:Y:S01]  /*1b20*/  FFMA.FTZ R16, R184, R183, R175 ;  /* 0x000000b7b8107223 */ /* 0x000fe200000100af */
[----:B------:R-:W-:Y:S01]  /*1b30*/  FADD.FTZ R102, R102, R173 ;  /* 0x000000ad66667221 */ /* 0x000fe20000010000 */
[----:B------:R-:W-:Y:S01]  /*1b40*/  FMUL.FTZ R18, R173, R174 ;  /* 0x000000aead127220 */ /* 0x000fe20000410000 */
        /* <DEDUP_REMOVED lines=8> */
[----:B------:R-:W-:Y:S01]  /*1bd0*/  FMUL.FTZ R19, R172, R179 ;  /* 0x000000b3ac137220 */ /* 0x000fe20000410000 */
        /* <DEDUP_REMOVED lines=8> */
.L_x_1980:
[----:B------:R-:W-:Y:S05]  /*1c60*/  BSYNC.RECONVERGENT B2 ;  /* 0x0000000000027941 */ /* 0x000fea0003800200 */
.L_x_1979:
[----:B------:R-:W-:Y:S05]  /*1c70*/  @!P5 BRA `(.L_x_1981) ;  /* 0x0000001c003cd947 */ /* 0x000fea0003800000 */
[----:B------:R-:W0:Y:S08]  /*1c80*/  LDC.64 R4, c[0x0][0x3a8] ;  /* 0x0000ea00ff047b82 */ /* 0x000e300000000a00 */
[----:B------:R-:W1:Y:S01]  /*1c90*/  LDC.64 R2, c[0x0][0x428] ;  /* 0x00010a00ff027b82 */ /* 0x000e620000000a00 */
[----:B0-----:R-:W-:-:S06]  /*1ca0*/  IMAD.WIDE.U32 R4, R229, 0x10, R4 ;  /* 0x00000010e5047825 */ /* 0x001fcc00078e0004 */
[----:B------:R-:W2:Y:S01]  /*1cb0*/  LDG.E.128 R4, desc[UR6][R4.64] ;  /* 0x0000000604047981 */ /* 0x000ea2000c1e1d00 */
[----:B-1----:R-:W-:-:S05]  /*1cc0*/  IMAD.WIDE.U32 R2, R229, 0x10, R2 ;  /* 0x00000010e5027825 */ /* 0x002fca00078e0002 */
[----:B------:R-:W3:Y:S01]  /*1cd0*/  LDG.E.128 R8, desc[UR6][R2.64] ;  /* 0x0000000602087981 */ /* 0x000ee2000c1e1d00 */
[----:B------:R-:W-:Y:S02]  /*1ce0*/  HADD2.F32 R12, -RZ, R48.H1_H1 ;  /* 0x30000030ff0c7230 */ /* 0x000fe40000004100 */
[----:B------:R-:W-:Y:S02]  /*1cf0*/  HADD2.F32 R176, -RZ, R51.H0_H0 ;  /* 0x20000033ffb07230 */ /* 0x000fe40000004100 */
[--C-:B--2---:R-:W-:Y:S02]  /*1d00*/  HADD2.F32 R15, -RZ, R4.reuse.H1_H1 ;  /* 0x30000004ff0f7230 */ /* 0x104fe40000004100 */
[----:B------:R-:W-:Y:S02]  /*1d10*/  HADD2.F32 R13, -RZ, R4.H0_H0 ;  /* 0x20000004ff0d7230 */ /* 0x000fe40000004100 */
[--C-:B------:R-:W-:Y:S02]  /*1d20*/  HADD2.F32 R233, -RZ, R7.reuse.H0_H0 ;  /* 0x20000007ffe97230 */ /* 0x100fe40000004100 */
[----:B------:R-:W-:-:S02]  /*1d30*/  HADD2.F32 R235, -RZ, R7.H1_H1 ;  /* 0x30000007ffeb7230 */ /* 0x000fc40000004100 */
[C---:B------:R-:W-:Y:S01]  /*1d40*/  FADD.FTZ R7, -R228.reuse, R15 ;  /* 0x0000000fe4077221 */ /* 0x040fe20000010100 */
[--C-:B------:R-:W-:Y:S02]  /*1d50*/  HADD2.F32 R17, -RZ, R5.reuse.H0_H0 ;  /* 0x20000005ff117230 */ /* 0x100fe40000004100 */
[----:B------:R-:W-:Y:S01]  /*1d60*/  FADD.FTZ R13, -R228, R13 ;  /* 0x0000000de40d7221 */ /* 0x000fe20000010100 */
[----:B------:R-:W-:Y:S02]  /*1d70*/  HADD2.F32 R173, -RZ, R5.H1_H1 ;  /* 0x30000005ffad7230 */ /* 0x000fe40000004100 */
[----:B-----5:R-:W-:Y:S01]  /*1d80*/  FMUL.FTZ R14, R194, R7 ;  /* 0x00000007c20e7220 */ /* 0x020fe20000410000 */
[----:B------:R-:W-:Y:S02]  /*1d90*/  HADD2.F32 R15, -RZ, R48.H0_H0 ;  /* 0x20000030ff0f7230 */ /* 0x000fe40000004100 */
[----:B------:R-:W-:Y:S01]  /*1da0*/  FADD.FTZ R175, -R228, R17 ;  /* 0x00000011e4af7221 */ /* 0x000fe20000010100 */
[----:B---3--:R-:W-:-:S02]  /*1db0*/  HADD2.F32 R0, -RZ, R8.H0_H0 ;  /* 0x20000008ff007230 */ /* 0x008fc40000004100 */
[----:B------:R-:W-:Y:S01]  /*1dc0*/  FADD.FTZ R177, -R228, R173 ;  /* 0x000000ade4b17221 */ /* 0x000fe20000010100 */
[----:B------:R-:W-:Y:S02]  /*1dd0*/  HADD2.F32 R229, -RZ, R6.H1_H1 ;  /* 0x30000006ffe57230 */ /* 0x000fe40000004100 */
[----:B------:R-:W-:Y:S01]  /*1de0*/  FMUL.FTZ R17, R194, R13 ;  /* 0x0000000dc2117220 */ /* 0x000fe20000410000 */
[----:B------:R-:W-:Y:S02]  /*1df0*/  HADD2.F32 R8, -RZ, R8.H1_H1 ;  /* 0x30000008ff087230 */ /* 0x000fe40000004100 */
[----:B------:R-:W-:Y:S01]  /*1e00*/  FMUL.FTZ R15, R15, R0 ;  /* 0x000000000f0f7220 */ /* 0x000fe20000410000 */
[--C-:B------:R-:W-:Y:S02]  /*1e10*/  HADD2.F32 R3, -RZ, R11.reuse.H0_H0 ;  /* 0x2000000bff037230 */ /* 0x100fe40000004100 */
[----:B------:R-:W-:Y:S01]  /*1e20*/  FADD.FTZ R231, -R228, R229 ;  /* 0x000000e5e4e77221 */ /* 0x000fe20000010100 */
[----:B------:R-:W-:-:S02]  /*1e30*/  HADD2.F32 R172, -RZ, R11.H1_H1 ;  /* 0x3000000bffac7230 */ /* 0x000fc40000004100 */
[----:B------:R-:W-:Y:S01]  /*1e40*/  FMUL.FTZ R13, R194, R175 ;  /* 0x000000afc20d7220 */ /* 0x000fe20000410000 */
[----:B------:R-:W-:Y:S02]  /*1e50*/  HADD2.F32 R2, -RZ, R9.H0_H0 ;  /* 0x20000009ff027230 */ /* 0x000fe40000004100 */
[----:B------:R-:W-:Y:S01]  /*1e60*/  FMUL.FTZ R12, R12, R8 ;  /* 0x000000080c0c7220 */ /* 0x000fe20000410000 */
[--C-:B------:R-:W-:Y:S02]  /*1e70*/  HADD2.F32 R229, -RZ, R10.reuse.H0_H0 ;  /* 0x2000000affe57230 */ /* 0x100fe40000004100 */
[----:B------:R-:W-:Y:S01]  /*1e80*/  FADD.FTZ R175, R232, R15 ;  /* 0x0000000fe8af7221 */ /* 0x000fe20000010000 */
[----:B------:R-:W-:Y:S02]  /*1e90*/  HADD2.F32 R174, -RZ, R10.H1_H1 ;  /* 0x3000000affae7230 */ /* 0x000fe40000004100 */
[----:B------:R-:W-:Y:S01]  /*1ea0*/  FMUL.FTZ R10, R194, R177 ;  /* 0x000000b1c20a7220 */ /* 0x000fe20000410000 */
[----:B------:R-:W-:-:S02]  /*1eb0*/  HADD2.F32 R11, -RZ, R49.H0_H0 ;  /* 0x20000031ff0b7230 */ /* 0x000fc40000004100 */
[----:B------:R-:W-:Y:S01]  /*1ec0*/  FFMA.FTZ R177, R17, R15, R230 ;  /* 0x0000000f11b17223 */ /* 0x000fe200000100e6 */
[----:B------:R-:W-:Y:S01]  /*1ed0*/  FADD.FTZ R105, R105, R8 ;  /* 0x0000000869697221 */ /* 0x000fe20000010000 */
[----:B------:R-:W-:Y:S01]  /*1ee0*/  FFMA.FTZ R73, R14, R8, R73 ;  /* 0x000000080e497223 */ /* 0x000fe20000010049 */
[----:B------:R-:W-:Y:S02]  /*1ef0*/  HADD2.F32 R9, -RZ, R9.H1_H1 ;  /* 0x30000009ff097230 */ /* 0x000fe40000004100 */
[----:B------:R-:W-:Y:S01]  /*1f00*/  FADD.FTZ R104, R104, R0 ;  /* 0x0000000068687221 */ /* 0x000fe20000010000 */
[----:B------:R-:W-:Y:S01]  /*1f10*/  FFMA.FTZ R72, R17, R0, R72 ;  /* 0x0000000011487223 */ /* 0x000fe20000010048 */
[----:B------:R-:W-:Y:S02]  /*1f20*/  HADD2.F32 R8, -RZ, R49.H1_H1 ;  /* 0x30000031ff087230 */ /* 0x000fe40000004100 */
[----:B------:R-:W-:Y:S01]  /*1f30*/  FMUL.FTZ R11, R11, R2 ;  /* 0x000000020b0b7220 */ /* 0x000fe20000410000 */
[----:B------:R-:W-:-:S02]  /*1f40*/  HADD2.F32 R179, -RZ, R6.H0_H0 ;  /* 0x20000006ffb37230 */ /* 0x000fc40000004100 */
[----:B------:R-:W-:Y:S01]  /*1f50*/  FADD.FTZ R106, R106, R2 ;  /* 0x000000026a6a7221 */ /* 0x000fe20000010000 */
[----:B------:R-:W-:Y:S01]  /*1f60*/  FFMA.FTZ R74, R13, R2, R74 ;  /* 0x000000020d4a7223 */ /* 0x000fe2000001004a */
[----:B------:R-:W-:Y:S01]  /*1f70*/  FADD.FTZ R0, R175, R12 ;  /* 0x0000000caf007221 */ /* 0x000fe20000010000 */
[----:B------:R-:W-:Y:S01]  /*1f80*/  FFMA.FTZ R2, R14, R12, R177 ;  /* 0x0000000c0e027223 */ /* 0x000fe200000100b1 */
[--C-:B------:R-:W-:Y:S02]  /*1f90*/  HADD2.F32 R6, -RZ, R50.reuse.H0_H0 ;  /* 0x20000032ff067230 */ /* 0x100fe40000004100 */
[----:B------:R-:W-:Y:S01]  /*1fa0*/  FMUL.FTZ R8, R8, R9 ;  /* 0x0000000908087220 */ /* 0x000fe20000410000 */
[----:B------:R-:W-:Y:S01]  /*1fb0*/  FADD.FTZ R175, R0, R11 ;  /* 0x0000000b00af7221 */ /* 0x000fe20000010000 */
[----:B------:R-:W-:Y:S01]  /*1fc0*/  FADD.FTZ R179, -R228, R179 ;  /* 0x000000b3e4b37221 */ /* 0x000fe20000010100 */
[----:B------:R-:W-:Y:S01]  /*1fd0*/  FFMA.FTZ R177, R13, R11, R2 ;  /* 0x0000000b0db17223 */ /* 0x000fe20000010002 */
[----:B------:R-:W-:-:S02]  /*1fe0*/  HADD2.F32 R7, -RZ, R50.H1_H1 ;  /* 0x30000032ff077230 */ /* 0x000fc40000004100 */
        /* <DEDUP_REMOVED lines=10> */
[----:B------:R-:W-:Y:S01]  /*2090*/  FADD.FTZ R5, -R228, R233 ;  /* 0x000000e9e4057221 */ /* 0x000fe20000010100 */
[----:B------:R-:W-:Y:S01]  /*20a0*/  FADD.FTZ R174, R175, R6 ;  /* 0x00000006afae7221 */ /* 0x000fe20000010000 */
[----:B------:R-:W-:Y:S01]  /*20b0*/  FFMA.FTZ R175, R9, R6, R0 ;  /* 0x0000000609af7223 */ /* 0x000fe20000010000 */
[----:B------:R-:W-:-:S02]  /*20c0*/  HADD2.F32 R179, -RZ, R51.H1_H1 ;  /* 0x30000033ffb37230 */ /* 0x000fc40000004100 */
[----:B------:R-:W-:Y:S01]  /*20d0*/  FMUL.FTZ R5, R194, R5 ;  /* 0x00000005c2057220 */ /* 0x000fe20000410000 */
[----:B------:R-:W-:Y:S01]  /*20e0*/  FADD.FTZ R177, R174, R7 ;  /* 0x00000007aeb17221 */ /* 0x000fe20000010000 */
[----:B------:R-:W-:Y:S01]  /*20f0*/  FADD.FTZ R173, -R228, R235 ;  /* 0x000000ebe4ad7221 */ /* 0x000fe20000010100 */
        /* <DEDUP_REMOVED lines=15> */
.L_x_1974:
        /* <DEDUP_REMOVED lines=18> */
[--C-:B------:R-:W-:Y:S02]  /*2310*/  HADD2.F32 R225, -RZ, R24.reuse.H0_H0 ;  /* 0x20000018ffe17230 */ /* 0x100fe40000004100 */
[--C-:B------:R-:W-:Y:S02]  /*2320*/  HADD2.F32 R220, -RZ, R25.reuse.H1_H1 ;  /* 0x30000019ffdc7230 */ /* 0x100fe40000004100 */
[----:B------:R-:W-:Y:S02]  /*2330*/  HADD2.F32 R224, -RZ, R24.H1_H1 ;  /* 0x30000018ffe07230 */ /* 0x000fe40000004100 */
[----:B------:R-:W-:Y:S02]  /*2340*/  HADD2.F32 R221, -RZ, R25.H0_H0 ;  /* 0x20000019ffdd7230 */ /* 0x000fe40000004100 */
[----:B------:R-:W-:Y:S02]  /*2350*/  HADD2.F32 R216, -RZ, R26.H1_H1 ;  /* 0x3000001affd87230 */ /* 0x000fe40000004100 */
[----:B---3--:R-:W-:-:S02]  /*2360*/  HADD2.F32 R229, -RZ, R173.H1_H1 ;  /* 0x300000adffe57230 */ /* 0x008fc40000004100 */
[--C-:B------:R-:W-:Y:S02]  /*2370*/  HADD2.F32 R215, -RZ, R172.reuse.H0_H0 ;  /* 0x200000acffd77230 */ /* 0x100fe40000004100 */
[----:B------:R-:W-:Y:S02]  /*2380*/  HADD2.F32 R217, -RZ, R172.H1_H1 ;  /* 0x300000acffd97230 */ /* 0x000fe40000004100 */
[C---:B------:R-:W-:Y:S01]  /*2390*/  FADD.FTZ R229, -R228.reuse, R229 ;  /* 0x000000e5e4e57221 */ /* 0x040fe20000010100 */
[--C-:B------:R-:W-:Y:S02]  /*23a0*/  HADD2.F32 R231, -RZ, R174.reuse.H0_H0 ;  /* 0x200000aeffe77230 */ /* 0x100fe40000004100 */
[C---:B------:R-:W-:Y:S01]  /*23b0*/  FADD.FTZ R215, -R228.reuse, R215 ;  /* 0x000000d7e4d77221 */ /* 0x040fe20000010100 */
[----:B------:R-:W-:Y:S02]  /*23c0*/  HADD2.F32 R233, -RZ, R174.H1_H1 ;  /* 0x300000aeffe97230 */ /* 0x000fe40000004100 */
[----:B------:R-:W-:Y:S01]  /*23d0*/  FADD.FTZ R217, -R228, R217 ;  /* 0x000000d9e4d97221 */ /* 0x000fe20000010100 */
[----:B----4-:R-:W-:-:S02]  /*23e0*/  HADD2.F32 R174, -RZ, R176.H0_H0 ;  /* 0x200000b0ffae7230 */ /* 0x010fc40000004100 */
        /* <DEDUP_REMOVED lines=67> */
.L_x_1983:
[----:B------:R-:W-:Y:S05]  /*2820*/  BSYNC.RECONVERGENT B2 ;  /* 0x0000000000027941 */ /* 0x000fea0003800200 */
.L_x_1982:
        /* <DEDUP_REMOVED lines=11> */
[----:B------:R-:W-:Y:S01]  /*28e0*/  HADD2.F32 R196, -RZ, R32.H0_H0 ;  /* 0x20000020ffc47230 */ /* 0x000fe20000004100 */
[----:B------:R-:W-:Y:S01]  /*28f0*/  IADD3 R229, PT, PT, R229, 0x20, RZ ;  /* 0x00000020e5e57810 */ /* 0x000fe20007ffe0ff */
[--C-:B--2---:R-:W-:Y:S02]  /*2900*/  HADD2.F32 R199, -RZ, R172.reuse.H0_H0 ;  /* 0x200000acffc77230 */ /* 0x104fe40000004100 */
[----:B------:R-:W-:Y:S02]  /*2910*/  HADD2.F32 R203, -RZ, R172.H1_H1 ;  /* 0x300000acffcb7230 */ /* 0x000fe40000004100 */
[--C-:B------:R-:W-:Y:S02]  /*2920*/  HADD2.F32 R205, -RZ, R173.reuse.H0_H0 ;  /* 0x200000adffcd7230 */ /* 0x100fe40000004100 */
[----:B------:R-:W-:Y:S01]  /*2930*/  FADD.FTZ R199, -R228, R199 ;  /* 0x000000c7e4c77221 */ /* 0x000fe20000010100 */
[----:B------:R-:W-:-:S02]  /*2940*/  HADD2.F32 R233, -RZ, R173.H1_H1 ;  /* 0x300000adffe97230 */ /* 0x000fc40000004100 */
[----:B------:R-:W-:Y:S01]  /*2950*/  FADD.FTZ R203, -R228, R203 ;  /* 0x000000cbe4cb7221 */ /* 0x000fe20000010100 */
[--C-:B---3--:R-:W-:Y:S02]  /*2960*/  HADD2.F32 R201, -RZ, R176.reuse.H0_H0 ;  /* 0x200000b0ffc97230 */ /* 0x108fe40000004100 */
[C---:B-----5:R-:W-:Y:S01]  /*2970*/  FMUL.FTZ R211, R194.reuse, R199 ;  /* 0x000000c7c2d37220 */ /* 0x060fe20000410000 */
[--C-:B------:R-:W-:Y:S02]  /*2980*/  HADD2.F32 R173, -RZ, R179.reuse.H0_H0 ;  /* 0x200000b3ffad7230 */ /* 0x100fe40000004100 */
[----:B------:R-:W-:Y:S01]  /*2990*/  FMUL.FTZ R210, R194, R203 ;  /* 0x000000cbc2d27220 */ /* 0x000fe20000410000 */
[----:B------:R-:W-:Y:S02]  /*29a0*/  HADD2.F32 R172, -RZ, R179.H1_H1 ;  /* 0x300000b3ffac7230 */ /* 0x000fe40000004100 */
[----:B------:R-:W-:Y:S01]  /*29b0*/  FADD.FTZ R233, -R228, R233 ;  /* 0x000000e9e4e97221 */ /* 0x000fe20000010100 */
[----:B------:R-:W-:-:S02]  /*29c0*/  HADD2.F32 R176, -RZ, R176.H1_H1 ;  /* 0x300000b0ffb07230 */ /* 0x000fc40000004100 */
[----:B------:R-:W-:Y:S01]  /*29d0*/  FMUL.FTZ R209, R196, R201 ;  /* 0x000000c9c4d17220 */ /* 0x000fe20000410000 */
[----:B------:R-:W-:Y:S02]  /*29e0*/  HADD2.F32 R179, -RZ, R32.H1_H1 ;  /* 0x30000020ffb37230 */ /* 0x000fe40000004100 */
[----:B------:R-:W-:Y:S01]  /*29f0*/  FADD.FTZ R152, R152, R201 ;  /* 0x000000c998987221 */ /* 0x000fe20000010000 */
[--C-:B------:R-:W-:Y:S02]  /*2a00*/  HADD2.F32 R235, -RZ, R174.reuse.H0_H0 ;  /* 0x200000aeffeb7230 */ /* 0x100fe40000004100 */
[----:B------:R-:W-:Y:S01]  /*2a10*/  FADD.FTZ R153, R153, R176 ;  /* 0x000000b099997221 */ /* 0x000fe20000010000 */
[----:B------:R-:W-:Y:S02]  /*2a20*/  HADD2.F32 R237, -RZ, R174.H1_H1 ;  /* 0x300000aeffed7230 */ /* 0x000fe40000004100 */
[----:B------:R-:W-:Y:S01]  /*2a30*/  FMUL.FTZ R208, R179, R176 ;  /* 0x000000b0b3d07220 */ /* 0x000fe20000410000 */
[----:B------:R-:W-:-:S02]  /*2a40*/  HADD2.F32 R174, -RZ, R177.H1_H1 ;  /* 0x300000b1ffae7230 */ /* 0x000fc40000004100 */
[----:B------:R-:W-:Y:S01]  /*2a50*/  FADD.FTZ R235, -R228, R235 ;  /* 0x000000ebe4eb7221 */ /* 0x000fe20000010100 */
[----:B------:R-:W-:Y:S02]  /*2a60*/  HADD2.F32 R179, -RZ, R33.H1_H1 ;  /* 0x30000021ffb37230 */ /* 0x000fe40000004100 */
[----:B------:R-:W-:Y:S01]  /*2a70*/  FFMA.FTZ R89, R210, R176, R89 ;  /* 0x000000b0d2597223 */ /* 0x000fe20000010059 */
[----:B------:R-:W-:Y:S02]  /*2a80*/  HADD2.F32 R231, -RZ, R177.H0_H0 ;  /* 0x200000b1ffe77230 */ /* 0x000fe40000004100 */
[----:B------:R-:W-:Y:S01]  /*2a90*/  FMUL.FTZ R203, R194, R235 ;  /* 0x000000ebc2cb7220 */ /* 0x000fe20000410000 */
[--C-:B------:R-:W-:Y:S02]  /*2aa0*/  HADD2.F32 R177, -RZ, R178.reuse.H0_H0 ;  /* 0x200000b2ffb17230 */ /* 0x100fe40000004100 */
[----:B------:R-:W-:Y:S01]  /*2ab0*/  FMUL.FTZ R204, R179, R174 ;  /* 0x000000aeb3cc7220 */ /* 0x000fe20000410000 */
[----:B------:R-:W-:-:S02]  /*2ac0*/  HADD2.F32 R178, -RZ, R178.H1_H1 ;  /* 0x300000b2ffb27230 */ /* 0x000fc40000004100 */
[----:B------:R-:W-:Y:S01]  /*2ad0*/  FFMA.FTZ R88, R211, R201, R88 ;  /* 0x000000c9d3587223 */ /* 0x000fe20000010058 */
[--C-:B------:R-:W-:Y:S02]  /*2ae0*/  HADD2.F32 R176, -RZ, R34.reuse.H0_H0 ;  /* 0x20000022ffb07230 */ /* 0x100fe40000004100 */
[----:B------:R-:W-:Y:S01]  /*2af0*/  FADD.FTZ R205, -R228, R205 ;  /* 0x000000cde4cd7221 */ /* 0x000fe20000010100 */
[----:B------:R-:W-:Y:S02]  /*2b00*/  HADD2.F32 R179, -RZ, R34.H1_H1 ;  /* 0x30000022ffb37230 */ /* 0x000fe40000004100 */
[----:B------:R-:W-:Y:S01]  /*2b10*/  FMUL.FTZ R206, R194, R233 ;  /* 0x000000e9c2ce7220 */ /* 0x000fe20000410000 */
[----:B------:R-:W-:Y:S02]  /*2b20*/  HADD2.F32 R196, -RZ, R33.H0_H0 ;  /* 0x20000021ffc47230 */ /* 0x000fe40000004100 */
[-C--:B------:R-:W-:Y:S01]  /*2b30*/  FMUL.FTZ R201, R176, R177.reuse ;  /* 0x000000b1b0c97220 */ /* 0x080fe20000410000 */
[----:B------:R-:W-:Y:S01]  /*2b40*/  FADD.FTZ R156, R156, R177 ;  /* 0x000000b19c9c7221 */ /* 0x000fe20000010000 */
[----:B------:R-:W-:Y:S01]  /*2b50*/  FFMA.FTZ R92, R203, R177, R92 ;  /* 0x000000b1cb5c7223 */ /* 0x000fe2000001005c */
[----:B------:R-:W-:Y:S01]  /*2b60*/  FMUL.FTZ R200, R179, R178 ;  /* 0x000000b2b3c87220 */ /* 0x000fe20000410000 */
[----:B------:R-:W-:Y:S01]  /*2b70*/  FADD.FTZ R177, R232, R209 ;  /* 0x000000d1e8b17221 */ /* 0x000fe20000010000 */
[----:B------:R-:W-:Y:S01]  /*2b80*/  FFMA.FTZ R179, R211, R209, R230 ;  /* 0x000000d1d3b37223 */ /* 0x000fe200000100e6 */
[----:B------:R-:W-:Y:S01]  /*2b90*/  FADD.FTZ R237, -R228, R237 ;  /* 0x000000ede4ed7221 */ /* 0x000fe20000010100 */
[----:B------:R-:W-:-:S02]  /*2ba0*/  HADD2.F32 R197, -RZ, R175.H0_H0 ;  /* 0x200000afffc57230 */ /* 0x000fc40000004100 */
[----:B------:R-:W-:Y:S01]  /*2bb0*/  FMUL.FTZ R207, R194, R205 ;  /* 0x000000cdc2cf7220 */ /* 0x000fe20000410000 */
[----:B------:R-:W-:Y:S01]  /*2bc0*/  FADD.FTZ R155, R155, R174 ;  /* 0x000000ae9b9b7221 */ /* 0x000fe20000010000 */
[----:B------:R-:W-:Y:S01]  /*2bd0*/  FFMA.FTZ R91, R206, R174, R91 ;  /* 0x000000aece5b7223 */ /* 0x000fe2000001005b */
[----:B------:R-:W-:Y:S01]  /*2be0*/  FMUL.FTZ R205, R196, R231 ;  /* 0x000000e7c4cd7220 */ /* 0x000fe20000410000 */
[----:B------:R-:W-:Y:S01]  /*2bf0*/  FADD.FTZ R174, R177, R208 ;  /* 0x000000d0b1ae7221 */ /* 0x000fe20000010000 */
[----:B------:R-:W-:Y:S01]  /*2c00*/  FFMA.FTZ R176, R210, R208, R179 ;  /* 0x000000d0d2b07223 */ /* 0x000fe200000100b3 */
[----:B------:R-:W-:Y:S01]  /*2c10*/  FMUL.FTZ R202, R194, R237 ;  /* 0x000000edc2ca7220 */ /* 0x000fe20000410000 */
[----:B------:R-:W-:Y:S01]  /*2c20*/  FADD.FTZ R199, -R228, R197 ;  /* 0x000000c5e4c77221 */ /* 0x000fe20000010100 */
[----:B------:R-:W-:Y:S01]  /*2c30*/  FADD.FTZ R177, R174, R205 ;  /* 0x000000cdaeb17221 */ /* 0x000fe20000010000 */
[----:B------:R-:W-:Y:S01]  /*2c40*/  FFMA.FTZ R179, R207, R205, R176 ;  /* 0x000000cdcfb37223 */ /* 0x000fe200000100b0 */
[----:B------:R-:W-:Y:S01]  /*2c50*/  FADD.FTZ R157, R157, R178 ;  /* 0x000000b29d9d7221 */ /* 0x000fe20000010000 */
[----:B------:R-:W-:Y:S01]  /*2c60*/  FFMA.FTZ R93, R202, R178, R93 ;  /* 0x000000b2ca5d7223 */ /* 0x000fe2000001005d */
[----:B------:R-:W-:-:S02]  /*2c70*/  HADD2.F32 R178, -RZ, R35.H0_H0 ;  /* 0x20000023ffb27230 */ /* 0x000fc40000004100 */
        /* <DEDUP_REMOVED lines=9> */
[----:B------:R-:W-:Y:S01]  /*2d10*/  FADD.FTZ R154, R154, R231 ;  /* 0x000000e79a9a7221 */ /* 0x000fe20000010000 */
[----:B------:R-:W-:Y:S01]  /*2d20*/  FFMA.FTZ R90, R207, R231, R90 ;  /* 0x000000e7cf5a7223 */ /* 0x000fe2000001005a */
[----:B------:R-:W-:-:S02]  /*2d30*/  HADD2.F32 R231, -RZ, R35.H1_H1 ;  /* 0x30000023ffe77230 */ /* 0x000fc40000004100 */
[----:B------:R-:W-:Y:S01]  /*2d40*/  FADD.FTZ R175, -R228, R175 ;  /* 0x000000afe4af7221 */ /* 0x000fe20000010100 */
[----:B------:R-:W-:Y:S01]  /*2d50*/  FADD.FTZ R174, R173, R200 ;  /* 0x000000c8adae7221 */ /* 0x000fe20000010000 */
[----:B------:R-:W-:Y:S01]  /*2d60*/  FFMA.FTZ R176, R202, R200, R177 ;  /* 0x000000c8cab07223 */ /* 0x000fe200000100b1 */
[----:B------:R-:W-:Y:S01]  /*2d70*/  FADD.FTZ R159, R159, R172 ;  /* 0x000000ac9f9f7221 */ /* 0x000fe20000010000 */
[----:B------:R-:W-:Y:S01]  /*2d80*/  FMUL.FTZ R198, R194, R175 ;  /* 0x000000afc2c67220 */ /* 0x000fe20000410000 */
[-C--:B------:R-:W-:Y:S01]  /*2d90*/  FMUL.FTZ R196, R231, R172.reuse ;  /* 0x000000ace7c47220 */ /* 0x080fe20000410000 */
[----:B------:R-:W-:Y:S01]  /*2da0*/  FADD.FTZ R173, R174, R197 ;  /* 0x000000c5aead7221 */ /* 0x000fe20000010000 */
[----:B------:R-:W-:Y:S01]  /*2db0*/  FFMA.FTZ R175, R199, R197, R176 ;  /* 0x000000c5c7af7223 */ /* 0x000fe200000100b0 */
[C---:B------:R-:W-:Y:S02]  /*2dc0*/  FFMA.FTZ R95, R198.reuse, R172, R95 ;  /* 0x000000acc65f7223 */ /* 0x040fe4000001005f */
[----:B------:R-:W-:Y:S01]  /*2dd0*/  FADD.FTZ R232, R173, R196 ;  /* 0x000000c4ade87221 */ /* 0x000fe20000010000 */
[----:B------:R-:W-:-:S07]  /*2de0*/  FFMA.FTZ R230, R198, R196, R175 ;  /* 0x000000c4c6e67223 */ /* 0x000fce00000100af */
.L_x_1985:
[----:B------:R-:W-:Y:S05]  /*2df0*/  BSYNC.RECONVERGENT B2 ;  /* 0x0000000000027941 */ /* 0x000fea0003800200 */
.L_x_1984:
        /* <DEDUP_REMOVED lines=11> */
[--C-:B------:R-:W-:Y:S01]  /*2eb0*/  HADD2.F32 R189, -RZ, R40.reuse.H0_H0 ;  /* 0x20000028ffbd7230 */ /* 0x100fe20000004100 */
[----:B------:R-:W-:Y:S01]  /*2ec0*/  IADD3 R229, PT, PT, R229, 0x20, RZ ;  /* 0x00000020e5e57810 */ /* 0x000fe20007ffe0ff */
[----:B------:R-:W-:Y:S02]  /*2ed0*/  HADD2.F32 R186, -RZ, R40.H1_H1 ;  /* 0x30000028ffba7230 */ /* 0x000fe40000004100 */
[----:B------:R-:W-:Y:S02]  /*2ee0*/  HADD2.F32 R185, -RZ, R41.H0_H0 ;  /* 0x20000029ffb97230 */ /* 0x000fe40000004100 */
[--C-:B---3--:R-:W-:Y:S02]  /*2ef0*/  HADD2.F32 R177, -RZ, R20.reuse.H0_H0 ;  /* 0x20000014ffb17230 */ /* 0x108fe40000004100 */
[----:B------:R-:W-:Y:S02]  /*2f00*/  HADD2.F32 R179, -RZ, R20.H1_H1 ;  /* 0x30000014ffb37230 */ /* 0x000fe40000004100 */
[----:B------:R-:W-:-:S02]  /*2f10*/  HADD2.F32 R183, -RZ, R21.H1_H1 ;  /* 0x30000015ffb77230 */ /* 0x000fc40000004100 */
[C---:B------:R-:W-:Y:S01]  /*2f20*/  FADD.FTZ R177, -R228.reuse, R177 ;  /* 0x000000b1e4b17221 */ /* 0x040fe20000010100 */
[----:B------:R-:W-:Y:S02]  /*2f30*/  HADD2.F32 R181, -RZ, R21.H0_H0 ;  /* 0x20000015ffb57230 */ /* 0x000fe40000004100 */
[----:B------:R-:W-:Y:S01]  /*2f40*/  FADD.FTZ R179, -R228, R179 ;  /* 0x000000b3e4b37221 */ /* 0x000fe20000010100 */
[----:B----4-:R-:W-:Y:S02]  /*2f50*/  HADD2.F32 R16, -RZ, R172.H0_H0 ;  /* 0x200000acff107230 */ /* 0x010fe40000004100 */
[C---:B-----5:R-:W-:Y:S01]  /*2f60*/  FMUL.FTZ R191, R194.reuse, R177 ;  /* 0x000000b1c2bf7220 */ /* 0x060fe20000410000 */
[--C-:B------:R-:W-:Y:S02]  /*2f70*/  HADD2.F32 R231, -RZ, R22.reuse.H0_H0 ;  /* 0x20000016ffe77230 */ /* 0x100fe40000004100 */
[----:B------:R-:W-:Y:S01]  /*2f80*/  FMUL.FTZ R188, R194, R179 ;  /* 0x000000b3c2bc7220 */ /* 0x000fe20000410000 */
[----:B------:R-:W-:-:S02]  /*2f90*/  HADD2.F32 R233, -RZ, R22.H1_H1 ;  /* 0x30000016ffe97230 */ /* 0x000fc40000004100 */
[-C--:B------:R-:W-:Y:S01]  /*2fa0*/  FMUL.FTZ R189, R189, R16.reuse ;  /* 0x00000010bdbd7220 */ /* 0x080fe20000410000 */
[----:B------:R-:W-:Y:S02]  /*2fb0*/  HADD2.F32 R18, -RZ, R172.H1_H1 ;  /* 0x300000acff127230 */ /* 0x000fe40000004100 */
[----:B------:R-:W-:Y:S01]  /*2fc0*/  FADD.FTZ R96, R96, R16 ;  /* 0x0000001060607221 */ /* 0x000fe20000010000 */
[----:B------:R-:W-:Y:S01]  /*2fd0*/  FFMA.FTZ R64, R191, R16, R64 ;  /* 0x00000010bf407223 */ /* 0x000fe20000010040 */
[----:B------:R-:W-:Y:S02]  /*2fe0*/  HADD2.F32 R22, -RZ, R173.H1_H1 ;  /* 0x300000adff167230 */ /* 0x000fe40000004100 */
[C---:B------:R-:W-:Y:S01]  /*2ff0*/  FADD.FTZ R183, -R228.reuse, R183 ;  /* 0x000000b7e4b77221 */ /* 0x040fe20000010100 */
[----:B------:R-:W-:Y:S02]  /*3000*/  HADD2.F32 R16, -RZ, R41.H1_H1 ;  /* 0x30000029ff107230 */ /* 0x000fe40000004100 */
[C---:B------:R-:W-:Y:S01]  /*3010*/  FADD.FTZ R181, -R228.reuse, R181 ;  /* 0x000000b5e4b57221 */ /* 0x040fe20000010100 */
[----:B------:R-:W-:Y:S01]  /*3020*/  FADD.FTZ R231, -R228, R231 ;  /* 0x000000e7e4e77221 */ /* 0x000fe20000010100 */
[----:B------:R-:W-:-:S02]  /*3030*/  HADD2.F32 R21, -RZ, R23.H0_H0 ;  /* 0x20000017ff157230 */ /* 0x000fc40000004100 */
[-C--:B------:R-:W-:Y:S01]  /*3040*/  FMUL.FTZ R186, R186, R18.reuse ;  /* 0x00000012baba7220 */ /* 0x080fe20000410000 */
[----:B------:R-:W-:Y:S02]  /*3050*/  HADD2.F32 R19, -RZ, R23.H1_H1 ;  /* 0x30000017ff137230 */ /* 0x000fe40000004100 */
[----:B------:R-:W-:Y:S01]  /*3060*/  FADD.FTZ R97, R97, R18 ;  /* 0x0000001261617221 */ /* 0x000fe20000010000 */
[----:B------:R-:W-:Y:S01]  /*3070*/  FFMA.FTZ R65, R188, R18, R65 ;  /* 0x00000012bc417223 */ /* 0x000fe20000010041 */
[C---:B------:R-:W-:Y:S01]  /*3080*/  FMUL.FTZ R184, R194.reuse, R183 ;  /* 0x000000b7c2b87220 */ /* 0x040fe20000410000 */
[----:B------:R-:W-:Y:S02]  /*3090*/  HADD2.F32 R23, -RZ, R174.H0_H0 ;  /* 0x200000aeff177230 */ /* 0x000fe40000004100 */
[----:B------:R-:W-:Y:S01]  /*30a0*/  FMUL.FTZ R187, R194, R181 ;  /* 0x000000b5c2bb7220 */ /* 0x000fe20000410000 */
[----:B------:R-:W-:Y:S02]  /*30b0*/  HADD2.F32 R18, -RZ, R42.H0_H0 ;  /* 0x2000002aff127230 */ /* 0x000fe40000004100 */
[----:B------:R-:W-:Y:S01]  /*30c0*/  FMUL.FTZ R183, R16, R22 ;  /* 0x0000001610b77220 */ /* 0x000fe20000410000 */
[----:B------:R-:W-:-:S02]  /*30d0*/  HADD2.F32 R20, -RZ, R173.H0_H0 ;  /* 0x200000adff147230 */ /* 0x000fc40000004100 */
[----:B------:R-:W-:Y:S01]  /*30e0*/  FMUL.FTZ R181, R194, R231 ;  /* 0x000000e7c2b57220 */ /* 0x000fe20000410000 */
[----:B------:R-:W-:Y:S02]  /*30f0*/  HADD2.F32 R174, -RZ, R174.H1_H1 ;  /* 0x300000aeffae7230 */ /* 0x000fe40000004100 */
[----:B------:R-:W-:Y:S01]  /*3100*/  FADD.FTZ R99, R99, R22 ;  /* 0x0000001663637221 */ /* 0x000fe20000010000 */
[----:B------:R-:W-:Y:S02]  /*3110*/  HADD2.F32 R16, -RZ, R42.H1_H1 ;  /* 0x3000002aff107230 */ /* 0x000fe40000004100 */
[----:B------:R-:W-:Y:S01]  /*3120*/  FFMA.FTZ R67, R184, R22, R67 ;  /* 0x00000016b8437223 */ /* 0x000fe20000010043 */
[--C-:B------:R-:W-:Y:S02]  /*3130*/  HADD2.F32 R173, -RZ, R175.reuse.H0_H0 ;  /* 0x200000afffad7230 */ /* 0x100fe40000004100 */
[----:B------:R-:W-:Y:S01]  /*3140*/  FADD.FTZ R233, -R228, R233 ;  /* 0x000000e9e4e97221 */ /* 0x000fe20000010100 */
[----:B------:R-:W-:-:S02]  /*3150*/  HADD2.F32 R172, -RZ, R175.H1_H1 ;  /* 0x300000afffac7230 */ /* 0x000fc40000004100 */
[----:B------:R-:W-:Y:S01]  /*3160*/  FADD.FTZ R175, R232, R189 ;  /* 0x000000bde8af7221 */ /* 0x000fe20000010000 */
[----:B------:R-:W-:Y:S01]  /*3170*/  FFMA.FTZ R177, R191, R189, R230 ;  /* 0x000000bdbfb17223 */ /* 0x000fe200000100e6 */
[-C--:B------:R-:W-:Y:S01]  /*3180*/  FMUL.FTZ R22, R18, R23.reuse ;  /* 0x0000001712167220 */ /* 0x080fe20000410000 */
        /* <DEDUP_REMOVED lines=9> */
[----:B------:R-:W-:Y:S01]  /*3220*/  FADD.FTZ R21, -R228, R21 ;  /* 0x00000015e4157221 */ /* 0x000fe20000010100 */
[----:B------:R-:W-:Y:S01]  /*3230*/  FADD.FTZ R16, R16, R185 ;  /* 0x000000b910107221 */ /* 0x000fe20000010000 */
        /* <DEDUP_REMOVED lines=20> */
[----:B------:R-:W-:-:S02]  /*3380*/  FFMA.FTZ R174, R21, R18, R174 ;  /* 0x0000001215ae7223 */ /* 0x000fc400000100ae */
[----:B------:R-:W-:Y:S01]  /*3390*/  FFMA.FTZ R71, R16, R172, R71 ;  /* 0x000000ac10477223 */ /* 0x000fe20000010047 */
[----:B------:R-:W-:Y:S01]  /*33a0*/  FADD.FTZ R232, R232, R19 ;  /* 0x00000013e8e87221 */ /* 0x000fe20000010000 */
[----:B------:R-:W-:-:S07]  /*33b0*/  FFMA.FTZ R230, R16, R19, R174 ;  /* 0x0000001310e67223 */ /* 0x000fce00000100ae */
.L_x_1987:
[----:B------:R-:W-:Y:S05]  /*33c0*/  BSYNC.RECONVERGENT B2 ;  /* 0x0000000000027941 */ /* 0x000fea0003800200 */
.L_x_1986:
        /* <DEDUP_REMOVED lines=10> */
[----:B------:R-:W-:Y:S02]  /*3470*/  HADD2.F32 R176, -RZ, R51.H0_H0 ;  /* 0x20000033ffb07230 */ /* 0x000fe40000004100 */
[----:B0-----:R-:W-:Y:S02]  /*3480*/  HADD2.F32 R2, -RZ, R48.H0_H0 ;  /* 0x20000030ff027230 */ /* 0x001fe40000004100 */
[----:B--2---:R-:W-:Y:S02]  /*3490*/  HADD2.F32 R13, -RZ, R4.H0_H0 ;  /* 0x20000004ff0d7230 */ /* 0x004fe40000004100 */
[----:B------:R-:W-:Y:S02]  /*34a0*/  HADD2.F32 R173, -RZ, R5.H1_H1 ;  /* 0x30000005ffad7230 */ /* 0x000fe40000004100 */
[--C-:B------:R-:W-:Y:S02]  /*34b0*/  HADD2.F32 R233, -RZ, R7.reuse.H0_H0 ;  /* 0x20000007ffe97230 */ /* 0x100fe40000004100 */
[----:B------:R-:W-:Y:S01]  /*34c0*/  FADD.FTZ R13, -R228, R13 ;  /* 0x0000000de40d7221 */ /* 0x000fe20000010100 */
[----:B------:R-:W-:-:S02]  /*34d0*/  HADD2.F32 R7, -RZ, R7.H1_H1 ;  /* 0x30000007ff077230 */ /* 0x000fc40000004100 */
[C---:B------:R-:W-:Y:S01]  /*34e0*/  FADD.FTZ R229, -R228.reuse, R173 ;  /* 0x000000ade4e57221 */ /* 0x040fe20000010100 */
[----:B------:R-:W-:Y:S02]  /*34f0*/  HADD2.F32 R17, -RZ, R5.H0_H0 ;  /* 0x20000005ff117230 */ /* 0x000fe40000004100 */
[----:B------:R-:W-:Y:S02]  /*3500*/  HADD2.F32 R179, -RZ, R6.H0_H0 ;  /* 0x20000006ffb37230 */ /* 0x000fe40000004100 */
[C---:B------:R-:W-:Y:S01]  /*3510*/  FADD.FTZ R173, -R228.reuse, R7 ;  /* 0x00000007e4ad7221 */ /* 0x040fe20000010100 */
[----:B------:R-:W-:Y:S02]  /*3520*/  HADD2.F32 R15, -RZ, R4.H1_H1 ;  /* 0x30000004ff0f7230 */ /* 0x000fe40000004100 */
[C---:B------:R-:W-:Y:S01]  /*3530*/  FADD.FTZ R177, -R228.reuse, R17 ;  /* 0x00000011e4b17221 */ /* 0x040fe20000010100 */
[----:B------:R-:W-:Y:S02]  /*3540*/  HADD2.F32 R5, -RZ, R6.H1_H1 ;  /* 0x30000006ff057230 */ /* 0x000fe40000004100 */
[----:B------:R-:W-:Y:S01]  /*3550*/  FADD.FTZ R231, -R228, R179 ;  /* 0x000000b3e4e77221 */ /* 0x000fe20000010100 */
[----:B---3--:R-:W-:-:S02]  /*3560*/  HADD2.F32 R7, -RZ, R8.H0_H0 ;  /* 0x20000008ff077230 */ /* 0x008fc40000004100 */
[----:B-----5:R-:W-:Y:S01]  /*3570*/  FMUL.FTZ R17, R194, R13 ;  /* 0x0000000dc2117220 */ /* 0x020fe20000410000 */
[C---:B------:R-:W-:Y:S01]  /*3580*/  FADD.FTZ R175, -R228.reuse, R15 ;  /* 0x0000000fe4af7221 */ /* 0x040fe20000010100 */
[--C-:B------:R-:W-:Y:S02]  /*3590*/  HADD2.F32 R179, -RZ, R9.reuse.H0_H0 ;  /* 0x20000009ffb37230 */ /* 0x100fe40000004100 */
[----:B------:R-:W-:Y:S01]  /*35a0*/  FADD.FTZ R235, -R228, R5 ;  /* 0x00000005e4eb7221 */ /* 0x000fe20000010100 */
[----:B------:R-:W-:Y:S02]  /*35b0*/  HADD2.F32 R0, -RZ, R9.H1_H1 ;  /* 0x30000009ff007230 */ /* 0x000fe40000004100 */
[----:B------:R-:W-:Y:S01]  /*35c0*/  FMUL.FTZ R15, R2, R7 ;  /* 0x00000007020f7220 */ /* 0x000fe20000410000 */
[----:B------:R-:W-:Y:S02]  /*35d0*/  HADD2.F32 R8, -RZ, R8.H1_H1 ;  /* 0x30000008ff087230 */ /* 0x000fe40000004100 */
[----:B------:R-:W-:Y:S01]  /*35e0*/  FADD.FTZ R5, -R228, R233 ;  /* 0x000000e9e4057221 */ /* 0x000fe20000010100 */
[----:B------:R-:W-:-:S02]  /*35f0*/  HADD2.F32 R9, -RZ, R48.H1_H1 ;  /* 0x30000030ff097230 */ /* 0x000fc40000004100 */
[----:B------:R-:W-:Y:S01]  /*3600*/  FADD.FTZ R104, R104, R7 ;  /* 0x0000000768687221 */ /* 0x000fe20000010000 */
[----:B------:R-:W-:Y:S01]  /*3610*/  FFMA.FTZ R72, R17, R7, R72 ;  /* 0x0000000711487223 */ /* 0x000fe20000010048 */
[--C-:B------:R-:W-:Y:S02]  /*3620*/  HADD2.F32 R233, -RZ, R10.reuse.H0_H0 ;  /* 0x2000000affe97230 */ /* 0x100fe40000004100 */
[C---:B------:R-:W-:Y:S01]  /*3630*/  FMUL.FTZ R14, R194.reuse, R175 ;  /* 0x000000afc20e7220 */ /* 0x040fe20000410000 */
[----:B------:R-:W-:Y:S02]  /*3640*/  HADD2.F32 R174, -RZ, R10.H1_H1 ;  /* 0x3000000affae7230 */ /* 0x000fe40000004100 */
[----:B------:R-:W-:Y:S01]  /*3650*/  FMUL.FTZ R10, R194, R229 ;  /* 0x000000e5c20a7220 */ /* 0x000fe20000410000 */
[--C-:B------:R-:W-:Y:S02]  /*3660*/  HADD2.F32 R7, -RZ, R49.reuse.H1_H1 ;  /* 0x30000031ff077230 */ /* 0x100fe40000004100 */
[----:B------:R-:W-:Y:S01]  /*3670*/  FMUL.FTZ R12, R9, R8 ;  /* 0x00000008090c7220 */ /* 0x000fe20000410000 */
[----:B------:R-:W-:-:S02]  /*3680*/  HADD2.F32 R2, -RZ, R49.H0_H0 ;  /* 0x20000031ff027230 */ /* 0x000fc40000004100 */
[----:B------:R-:W-:Y:S01]  /*3690*/  FMUL.FTZ R13, R194, R177 ;  /* 0x000000b1c20d7220 */ /* 0x000fe20000410000 */
[----:B------:R-:W-:Y:S01]  /*36a0*/  FADD.FTZ R175, R232, R15 ;  /* 0x0000000fe8af7221 */ /* 0x000fe20000010000 */
[----:B------:R-:W-:Y:S01]  /*36b0*/  FFMA.FTZ R177, R17, R15, R230 ;  /* 0x0000000f11b17223 */ /* 0x000fe200000100e6 */
[----:B------:R-:W-:Y:S01]  /*36c0*/  FADD.FTZ R105, R105, R8 ;  /* 0x0000000869697221 */ /* 0x000fe20000010000 */
[----:B------:R-:W-:Y:S01]  /*36d0*/  FFMA.FTZ R73, R14, R8, R73 ;  /* 0x000000080e497223 */ /* 0x000fe20000010049 */
[--C-:B------:R-:W-:Y:S02]  /*36e0*/  HADD2.F32 R3, -RZ, R11.reuse.H0_H0 ;  /* 0x2000000bff037230 */ /* 0x100fe40000004100 */
[-C--:B------:R-:W-:Y:S01]  /*36f0*/  FMUL.FTZ R8, R7, R0.reuse ;  /* 0x0000000007087220 */ /* 0x080fe20000410000 */
[----:B------:R-:W-:Y:S02]  /*3700*/  HADD2.F32 R172, -RZ, R11.H1_H1 ;  /* 0x3000000bffac7230 */ /* 0x000fe40000004100 */
[----:B------:R-:W-:Y:S01]  /*3710*/  FADD.FTZ R107, R107, R0 ;  /* 0x000000006b6b7221 */ /* 0x000fe20000010000 */
[----:B------:R-:W-:Y:S01]  /*3720*/  FFMA.FTZ R75, R10, R0, R75 ;  /* 0x000000000a4b7223 */ /* 0x000fe2000001004b */
[----:B------:R-:W-:Y:S01]  /*3730*/  FMUL.FTZ R11, R2, R179 ;  /* 0x000000b3020b7220 */ /* 0x000fe20000410000 */
[----:B------:R-:W-:Y:S01]  /*3740*/  FADD.FTZ R0, R175, R12 ;  /* 0x0000000caf007221 */ /* 0x000fe20000010000 */
[----:B------:R-:W-:Y:S01]  /*3750*/  FFMA.FTZ R2, R14, R12, R177 ;  /* 0x0000000c0e027223 */ /* 0x000fe200000100b1 */
[----:B------:R-:W-:-:S02]  /*3760*/  HADD2.F32 R6, -RZ, R50.H0_H0 ;  /* 0x20000032ff067230 */ /* 0x000fc40000004100 */
[----:B------:R-:W-:Y:S01]  /*3770*/  FMUL.FTZ R4, R194, R235 ;  /* 0x000000ebc2047220 */ /* 0x000fe20000410000 */
[----:B------:R-:W-:Y:S01]  /*3780*/  FADD.FTZ R175, R0, R11 ;  /* 0x0000000b00af7221 */ /* 0x000fe20000010000 */
[----:B------:R-:W-:Y:S01]  /*3790*/  FFMA.FTZ R177, R13, R11, R2 ;  /* 0x0000000b0db17223 */ /* 0x000fe20000010002 */
[----:B------:R-:W-:Y:S02]  /*37a0*/  HADD2.F32 R7, -RZ, R50.H1_H1 ;  /* 0x30000032ff077230 */ /* 0x000fe40000004100 */
        /* <DEDUP_REMOVED lines=28> */
.L_x_1981:
[----:B------:R-:W-:Y:S05]  /*3970*/  BSYNC.RECONVERGENT B1 ;  /* 0x0000000000017941 */ /* 0x000fea0003800200 */
.L_x_1973:
        /* <DEDUP_REMOVED lines=20> */
.L_x_2046:
        /* <DEDUP_REMOVED lines=16> */
[-C--:B------:R-:W-:Y:S01]  /*3bc0*/  FFMA.FTZ R178, R215, R177.reuse, R176 ;  /* 0x000000b1d7b27223 */ /* 0x080fe200000100b0 */
[----:B-----5:R-:W-:Y:S02]  /*3bd0*/  HADD2.F32 R230, -RZ, R175.H0_H0 ;  /* 0x200000afffe67230 */ /* 0x020fe40000004100 */
[----:B------:R-:W-:Y:S02]  /*3be0*/  HADD2.F32 R233, -RZ, R31.H1_H1 ;  /* 0x3000001fffe97230 */ /* 0x000fe40000004100 */
[----:B------:R-:W-:Y:S01]  /*3bf0*/  FADD.FTZ R179, R213, -R178 ;  /* 0x800000b2d5b37221 */ /* 0x000fe20000010000 */
[--C-:B------:R-:W-:Y:S01]  /*3c00*/  FFMA.FTZ R178, R219, R177, R176.reuse ;  /* 0x000000b1dbb27223 */ /* 0x100fe200000100b0 */
[----:B------:R-:W-:Y:S02]  /*3c10*/  HADD2.F32 R232, -RZ, R175.H1_H1 ;  /* 0x300000afffe87230 */ /* 0x000fe40000004100 */
[----:B------:R-:W-:Y:S01]  /*3c20*/  FMUL.FTZ R228, R194, R179 ;  /* 0x000000b3c2e47220 */ /* 0x000fe20000410000 */
[----:B------:R-:W-:Y:S01]  /*3c30*/  FFMA.FTZ R179, R214, R177, R176 ;  /* 0x000000b1d6b37223 */ /* 0x000fe200000100b0 */
[----:B------:R-:W-:-:S02]  /*3c40*/  HADD2.F32 R235, -RZ, R174.H1_H1 ;  /* 0x300000aeffeb7230 */ /* 0x000fc40000004100 */
[----:B------:R-:W-:Y:S01]  /*3c50*/  FMUL.FTZ R229, R228, R195 ;  /* 0x000000c3e4e57220 */ /* 0x000fe20000410000 */
[----:B------:R-:W-:Y:S01]  /*3c60*/  FADD.FTZ R231, R212, -R179 ;  /* 0x800000b3d4e77221 */ /* 0x000fe20000010000 */
[----:B------:R-:W-:Y:S01]  /*3c70*/  FADD.FTZ R179, R217, -R178 ;  /* 0x800000b2d9b37221 */ /* 0x000fe20000010000 */
[----:B------:R-:W-:Y:S02]  /*3c80*/  HADD2.F32 R228, -RZ, R31.H0_H0 ;  /* 0x2000001fffe47230 */ /* 0x000fe40000004100 */
[C---:B------:R-:W-:Y:S01]  /*3c90*/  FFMA.FTZ R118, R229.reuse, R230, R118 ;  /* 0x000000e6e5767223 */ /* 0x040fe20000010076 */
[C---:B------:R-:W-:Y:S01]  /*3ca0*/  FMUL.FTZ R230, R194.reuse, R231 ;  /* 0x000000e7c2e67220 */ /* 0x040fe20000410000 */
[----:B------:R-:W-:Y:S01]  /*3cb0*/  FMUL.FTZ R178, R194, R179 ;  /* 0x000000b3c2b27220 */ /* 0x000fe20000410000 */
[----:B------:R-:W-:Y:S02]  /*3cc0*/  HADD2.F32 R179, -RZ, R174.H0_H0 ;  /* 0x200000aeffb37230 */ /* 0x000fe40000004100 */
[----:B------:R-:W-:Y:S01]  /*3cd0*/  FMUL.FTZ R175, R229, R228 ;  /* 0x000000e4e5af7220 */ /* 0x000fe20000410000 */
[-C--:B------:R-:W-:Y:S01]  /*3ce0*/  FMUL.FTZ R230, R230, R195.reuse ;  /* 0x000000c3e6e67220 */ /* 0x080fe20000410000 */
[----:B------:R-:W-:Y:S01]  /*3cf0*/  FMUL.FTZ R231, R178, R195 ;  /* 0x000000c3b2e77220 */ /* 0x000fe20000410000 */
[-CC-:B------:R-:W-:Y:S01]  /*3d00*/  FFMA.FTZ R174, R223, R177.reuse, R176.reuse ;  /* 0x000000b1dfae7223 */ /* 0x180fe200000100b0 */
[----:B------:R-:W-:Y:S01]  /*3d10*/  FFMA.FTZ R229, R222, R177, R176 ;  /* 0x000000b1dee57223 */ /* 0x000fe200000100b0 */
[----:B------:R-:W-:Y:S01]  /*3d20*/  FMUL.FTZ R178, R230, R233 ;  /* 0x000000e9e6b27220 */ /* 0x000fe20000410000 */
[----:B------:R-:W-:Y:S01]  /*3d30*/  FFMA.FTZ R116, R231, R179, R116 ;  /* 0x000000b3e7747223 */ /* 0x000fe20000010074 */
[----:B------:R-:W-:Y:S01]  /*3d40*/  FFMA.FTZ R179, R218, R177, R176 ;  /* 0x000000b1dab37223 */ /* 0x000fe200000100b0 */
[----:B------:R-:W-:Y:S01]  /*3d50*/  FADD.FTZ R229, R220, -R229 ;  /* 0x800000e5dce57221 */ /* 0x000fe20000010000 */
[----:B------:R-:W-:Y:S01]  /*3d60*/  FFMA.FTZ R119, R230, R232, R119 ;  /* 0x000000e8e6777223 */ /* 0x000fe20000010077 */
[----:B------:R-:W-:-:S02]  /*3d70*/  HADD2.F32 R232, -RZ, R30.H0_H0 ;  /* 0x2000001effe87230 */ /* 0x000fc40000004100 */
[----:B------:R-:W-:Y:S01]  /*3d80*/  FADD.FTZ R233, R216, -R179 ;  /* 0x800000b3d8e97221 */ /* 0x000fe20000010000 */
[----:B------:R-:W-:Y:S01]  /*3d90*/  FADD.FTZ R179, R221, -R174 ;  /* 0x800000aeddb37221 */ /* 0x000fe20000010000 */
[C---:B------:R-:W-:Y:S01]  /*3da0*/  FMUL.FTZ R228, R194.reuse, R229 ;  /* 0x000000e5c2e47220 */ /* 0x040fe20000410000 */
[--C-:B------:R-:W-:Y:S02]  /*3db0*/  HADD2.F32 R230, -RZ, R173.reuse.H0_H0 ;  /* 0x200000adffe67230 */ /* 0x100fe40000004100 */
[C---:B------:R-:W-:Y:S01]  /*3dc0*/  FMUL.FTZ R234, R194.reuse, R233 ;  /* 0x000000e9c2ea7220 */ /* 0x040fe20000410000 */
[----:B------:R-:W-:Y:S01]  /*3dd0*/  FMUL.FTZ R174, R194, R179 ;  /* 0x000000b3c2ae7220 */ /* 0x000fe20000410000 */
[----:B------:R-:W-:Y:S02]  /*3de0*/  HADD2.F32 R173, -RZ, R173.H1_H1 ;  /* 0x300000adffad7230 */ /* 0x000fe40000004100 */
[-C--:B------:R-:W-:Y:S01]  /*3df0*/  FMUL.FTZ R228, R228, R195.reuse ;  /* 0x000000c3e4e47220 */ /* 0x080fe20000410000 */
[-C--:B------:R-:W-:Y:S01]  /*3e00*/  FMUL.FTZ R236, R234, R195.reuse ;  /* 0x000000c3eaec7220 */ /* 0x080fe20000410000 */
[----:B------:R-:W-:Y:S01]  /*3e10*/  FMUL.FTZ R179, R174, R195 ;  /* 0x000000c3aeb37220 */ /* 0x000fe20000410000 */
[----:B------:R-:W-:Y:S01]  /*3e20*/  FMUL.FTZ R174, R231, R232 ;  /* 0x000000e8e7ae7220 */ /* 0x000fe20000410000 */
[----:B------:R-:W-:Y:S01]  /*3e30*/  FFMA.FTZ R231, R228, R173, R115 ;  /* 0x000000ade4e77223 */ /* 0x000fe20000010073 */
[-C--:B------:R-:W-:Y:S01]  /*3e40*/  FFMA.FTZ R173, R226, R177.reuse, R176 ;  /* 0x000000b1e2ad7223 */ /* 0x080fe200000100b0 */
[----:B------:R-:W-:Y:S01]  /*3e50*/  FFMA.FTZ R230, R179, R230, R114 ;  /* 0x000000e6b3e67223 */ /* 0x000fe20000010072 */
[----:B------:R-:W-:Y:S01]  /*3e60*/  FFMA.FTZ R114, R227, R177, R176 ;  /* 0x000000b1e3727223 */ /* 0x000fe200000100b0 */
[----:B------:R-:W-:-:S02]  /*3e70*/  HADD2.F32 R234, -RZ, R29.H0_H0 ;  /* 0x2000001dffea7230 */ /* 0x000fc40000004100 */
[----:B------:R-:W-:Y:S01]  /*3e80*/  FADD.FTZ R173, R224, -R173 ;  /* 0x800000ade0ad7221 */ /* 0x000fe20000010000 */
[----:B------:R-:W-:Y:S02]  /*3e90*/  HADD2.F32 R229, -RZ, R30.H1_H1 ;  /* 0x3000001effe57230 */ /* 0x000fe40000004100 */
[----:B------:R-:W-:Y:S01]  /*3ea0*/  FADD.FTZ R115, R225, -R114 ;  /* 0x80000072e1737221 */ /* 0x000fe20000010000 */
[----:B------:R-:W-:Y:S01]  /*3eb0*/  FFMA.FTZ R117, R236, R235, R117 ;  /* 0x000000ebec757223 */ /* 0x000fe20000010075 */
[----:B------:R-:W-:Y:S01]  /*3ec0*/  FMUL.FTZ R179, R179, R234 ;  /* 0x000000eab3b37220 */ /* 0x000fe20000410000 */
[C---:B------:R-:W-:Y:S01]  /*3ed0*/  FMUL.FTZ R234, R194.reuse, R173 ;  /* 0x000000adc2ea7220 */ /* 0x040fe20000410000 */
[----:B------:R-:W-:Y:S01]  /*3ee0*/  FMUL.FTZ R114, R194, R115 ;  /* 0x00000073c2727220 */ /* 0x000fe20000410000 */
[--C-:B------:R-:W-:Y:S02]  /*3ef0*/  HADD2.F32 R232, -RZ, R172.reuse.H0_H0 ;  /* 0x200000acffe87230 */ /* 0x100fe40000004100 */
[----:B------:R-:W-:Y:S01]  /*3f00*/  FMUL.FTZ R235, R236, R229 ;  /* 0x000000e5eceb7220 */ /* 0x000fe20000410000 */
[----:B------:R-:W-:-:S02]  /*3f10*/  HADD2.F32 R233, -RZ, R172.H1_H1 ;  /* 0x300000acffe97230 */ /* 0x000fc40000004100 */
[-C--:B------:R-:W-:Y:S01]  /*3f20*/  FMUL.FTZ R115, R114, R195.reuse ;  /* 0x000000c372737220 */ /* 0x080fe20000410000 */
[--C-:B------:R-:W-:Y:S02]  /*3f30*/  HADD2.F32 R172, -RZ, R28.reuse.H0_H0 ;  /* 0x2000001cffac7230 */ /* 0x100fe40000004100 */
[----:B------:R-:W-:Y:S01]  /*3f40*/  FMUL.FTZ R234, R234, R195 ;  /* 0x000000c3eaea7220 */ /* 0x000fe20000410000 */
[----:B------:R-:W-:Y:S02]  /*3f50*/  HADD2.F32 R229, -RZ, R29.H1_H1 ;  /* 0x3000001dffe57230 */ /* 0x000fe40000004100 */
[C---:B------:R-:W-:Y:S01]  /*3f60*/  FFMA.FTZ R232, R115.reuse, R232, R112 ;  /* 0x000000e873e87223 */ /* 0x040fe20000010070 */
[----:B------:R-:W-:Y:S02]  /*3f70*/  HADD2.F32 R173, -RZ, R28.H1_H1 ;  /* 0x3000001cffad7230 */ /* 0x000fe40000004100 */
[----:B------:R-:W-:Y:S01]  /*3f80*/  FMUL.FTZ R172, R115, R172 ;  /* 0x000000ac73ac7220 */ /* 0x000fe20000410000 */
[----:B------:R-:W-:Y:S01]  /*3f90*/  FFMA.FTZ R233, R234, R233, R113 ;  /* 0x000000e9eae97223 */ /* 0x000fe20000010071 */
[----:B------:R-:W-:Y:S01]  /*3fa0*/  FMUL.FTZ R228, R228, R229 ;  /* 0x000000e5e4e47220 */ /* 0x000fe20000410000 */
[----:B------:R-:W-:Y:S01]  /*3fb0*/  F2FP.F16.F32.PACK_AB R175, R178, R175 ;  /* 0x000000afb2af723e */ /* 0x000fe200000000ff */
[----:B------:R-:W-:Y:S01]  /*3fc0*/  FMUL.FTZ R115, R234, R173 ;  /* 0x000000adea737220 */ /* 0x000fe20000410000 */
[----:B------:R-:W-:-:S02]  /*3fd0*/  F2FP.F16.F32.PACK_AB R174, R235, R174 ;  /* 0x000000aeebae723e */ /* 0x000fc400000000ff */
[----:B------:R-:W-:Y:S02]  /*3fe0*/  F2FP.F16.F32.PACK_AB R173, R228, R179 ;  /* 0x000000b3e4ad723e */ /* 0x000fe400000000ff */
[----:B------:R-:W-:Y:S01]  /*3ff0*/  F2FP.F16.F32.PACK_AB R172, R115, R172 ;  /* 0x000000ac73ac723e */ /* 0x000fe200000000ff */
[----:B------:R-:W-:Y:S06]  /*4000*/  BRA `(.L_x_1994) ;  /* 0x0000000400207947 */ /* 0x000fec0003800000 */
.L_x_1993:
[-CC-:B------:R-:W-:Y:S01]  /*4010*/  FFMA.FTZ R144, R215, R177.reuse, R176.reuse ;  /* 0x000000b1d7907223 */ /* 0x180fe200000100b0 */
[-CC-:B------:R-:W-:Y:S01]  /*4020*/  FFMA.FTZ R145, R214, R177.reuse, R176.reuse ;  /* 0x000000b1d6917223 */ /* 0x180fe200000100b0 */
[----:B------:R-:W-:Y:S01]  /*4030*/  FFMA.FTZ R146, R219, R177, R176 ;  /* 0x000000b1db927223 */ /* 0x000fe200000100b0 */
[----:B-----5:R-:W-:Y:S02]  /*4040*/  HADD2.F32 R178, -RZ, R175.H0_H0 ;  /* 0x200000afffb27230 */ /* 0x020fe40000004100 */
[----:B------:R-:W-:Y:S01]  /*4050*/  FADD.FTZ R147, R213, -R144 ;  /* 0x80000090d5937221 */ /* 0x000fe20000010000 */
[----:B------:R-:W-:Y:S01]  /*4060*/  FADD.FTZ R145, R212, -R145 ;  /* 0x80000091d4917221 */ /* 0x000fe20000010000 */
[----:B------:R-:W-:Y:S02]  /*4070*/  HADD2.F32 R228, -RZ, R31.H0_H0 ;  /* 0x2000001fffe47230 */ /* 0x000fe40000004100 */
[C---:B------:R-:W-:Y:S01]  /*4080*/  FMUL.FTZ R147, R194.reuse, R147 ;  /* 0x00000093c2937220 */ /* 0x040fe20000410000 */
[----:B------:R-:W-:Y:S01]  /*4090*/  FMUL.FTZ R144, R194, R145 ;  /* 0x00000091c2907220 */ /* 0x000fe20000410000 */
[----:B------:R-:W-:Y:S01]  /*40a0*/  FADD.FTZ R145, R217, -R146 ;  /* 0x80000092d9917221 */ /* 0x000fe20000010000 */
[----:B------:R-:W-:-:S02]  /*40b0*/  HADD2.F32 R229, -RZ, R175.H1_H1 ;  /* 0x300000afffe57230 */ /* 0x000fc40000004100 */
[-C--:B------:R-:W-:Y:S01]  /*40c0*/  FMUL.FTZ R179, R147, R195.reuse ;  /* 0x000000c393b37220 */ /* 0x080fe20000410000 */
[----:B------:R-:W-:Y:S01]  /*40d0*/  FMUL.FTZ R232, R144, R195 ;  /* 0x000000c390e87220 */ /* 0x000fe20000410000 */
[----:B------:R-:W-:Y:S01]  /*40e0*/  FMUL.FTZ R146, R194, R145 ;  /* 0x00000091c2927220 */ /* 0x000fe20000410000 */
[----:B------:R-:W-:Y:S02]  /*40f0*/  HADD2.F32 R145, -RZ, R174.H0_H0 ;  /* 0x200000aeff917230 */ /* 0x000fe40000004100 */
[C---:B------:R-:W-:Y:S01]  /*4100*/  FFMA.FTZ R118, R179.reuse, R178, R118 ;  /* 0x000000b2b3767223 */ /* 0x040fe20000010076 */
[----:B------:R-:W-:Y:S01]  /*4110*/  FMUL.FTZ R175, R179, R228 ;  /* 0x000000e4b3af7220 */ /* 0x000fe20000410000 */
[----:B------:R-:W-:Y:S01]  /*4120*/  FFMA.FTZ R119, R232, R229, R119 ;  /* 0x000000e5e8777223 */ /* 0x000fe20000010077 */
[----:B------:R-:W-:Y:S01]  /*4130*/  FMUL.FTZ R179, R146, R195 ;  /* 0x000000c392b37220 */ /* 0x000fe20000410000 */
[-CC-:B------:R-:W-:Y:S01]  /*4140*/  FFMA.FTZ R229, R218, R177.reuse, R176.reuse ;  /* 0x000000b1dae57223 */ /* 0x180fe200000100b0 */
[----:B------:R-:W-:Y:S01]  /*4150*/  FFMA.FTZ R228, R223, R177, R176 ;  /* 0x000000b1dfe47223 */ /* 0x000fe200000100b0 */
[----:B------:R-:W-:-:S02]  /*4160*/  HADD2.F32 R230, -RZ, R30.H0_H0 ;  /* 0x2000001effe67230 */ /* 0x000fc40000004100 */
[----:B------:R-:W-:Y:S01]  /*4170*/  FFMA.FTZ R116, R179, R145, R116 ;  /* 0x00000091b3747223 */ /* 0x000fe20000010074 */
[----:B------:R-:W-:Y:S01]  /*4180*/  FADD.FTZ R145, R216, -R229 ;  /* 0x800000e5d8917221 */ /* 0x000fe20000010000 */
[----:B------:R-:W-:Y:S01]  /*4190*/  FADD.FTZ R229, R221, -R228 ;  /* 0x800000e4dde57221 */ /* 0x000fe20000010000 */
[----:B------:R-:W-:Y:S02]  /*41a0*/  HADD2.F32 R231, -RZ, R31.H1_H1 ;  /* 0x3000001fffe77230 */ /* 0x000fe40000004100 */
[----:B------:R-:W-:Y:S01]  /*41b0*/  FMUL.FTZ R179, R179, R230 ;  /* 0x000000e6b3b37220 */ /* 0x000fe20000410000 */
[C---:B------:R-:W-:Y:S01]  /*41c0*/  FMUL.FTZ R145, R194.reuse, R145 ;  /* 0x00000091c2917220 */ /* 0x040fe20000410000 */
[----:B------:R-:W-:Y:S01]  /*41d0*/  FMUL.FTZ R228, R194, R229 ;  /* 0x000000e5c2e47220 */ /* 0x000fe20000410000 */
[----:B------:R-:W-:Y:S01]  /*41e0*/  FFMA.FTZ R229, R222, R177, R176 ;  /* 0x000000b1dee57223 */ /* 0x000fe200000100b0 */
[----:B------:R-:W-:Y:S01]  /*41f0*/  FMUL.FTZ R178, R232, R231 ;  /* 0x000000e7e8b27220 */ /* 0x000fe20000410000 */
[----:B------:R-:W-:-:S02]  /*4200*/  HADD2.F32 R230, -RZ, R173.H0_H0 ;  /* 0x200000adffe67230 */ /* 0x000fc40000004100 */
[-C--:B------:R-:W-:Y:S01]  /*4210*/  FMUL.FTZ R231, R228, R195.reuse ;  /* 0x000000c3e4e77220 */ /* 0x080fe20000410000 */
[----:B------:R-:W-:Y:S02]  /*4220*/  HADD2.F32 R232, -RZ, R174.H1_H1 ;  /* 0x300000aeffe87230 */ /* 0x000fe40000004100 */
[----:B------:R-:W-:Y:S01]  /*4230*/  FADD.FTZ R229, R220, -R229 ;  /* 0x800000e5dce57221 */ /* 0x000fe20000010000 */
[----:B------:R-:W-:Y:S02]  /*4240*/  HADD2.F32 R233, -RZ, R30.H1_H1 ;  /* 0x3000001effe97230 */ /* 0x000fe40000004100 */
[----:B------:R-:W-:Y:S01]  /*4250*/  FMUL.FTZ R174, R145, R195 ;  /* 0x000000c391ae7220 */ /* 0x000fe20000410000 */
[----:B------:R-:W-:Y:S01]  /*4260*/  FFMA.FTZ R230, R231, R230, R114 ;  /* 0x000000e6e7e67223 */ /* 0x000fe20000010072 */
[----:B------:R-:W-:Y:S01]  /*4270*/  FMUL.FTZ R114, R194, R229 ;  /* 0x000000e5c2727220 */ /* 0x000fe20000410000 */
[----:B------:R-:W-:Y:S02]  /*4280*/  HADD2.F32 R234, -RZ, R29.H0_H0 ;  /* 0x2000001dffea7230 */ /* 0x000fe40000004100 */
[C---:B------:R-:W-:Y:S01]  /*4290*/  FFMA.FTZ R117, R174.reuse, R232, R117 ;  /* 0x000000e8ae757223 */ /* 0x040fe20000010075 */
[----:B------:R-:W-:Y:S01]  /*42a0*/  FMUL.FTZ R174, R174, R233 ;  /* 0x000000e9aeae7220 */ /* 0x000fe20000410000 */
[----:B------:R-:W-:Y:S01]  /*42b0*/  FFMA.FTZ R232, R227, R177, R176 ;  /* 0x000000b1e3e87223 */ /* 0x000fe200000100b0 */
[----:B------:R-:W-:-:S02]  /*42c0*/  HADD2.F32 R233, -RZ, R173.H1_H1 ;  /* 0x300000adffe97230 */ /* 0x000fc40000004100 */
[----:B------:R-:W-:Y:S01]  /*42d0*/  FMUL.FTZ R236, R114, R195 ;  /* 0x000000c372ec7220 */ /* 0x000fe20000410000 */
[----:B------:R-:W-:Y:S01]  /*42e0*/  FMUL.FTZ R173, R231, R234 ;  /* 0x000000eae7ad7220 */ /* 0x000fe20000410000 */
[----:B------:R-:W-:Y:S01]  /*42f0*/  FADD.FTZ R229, R225, -R232 ;  /* 0x800000e8e1e57221 */ /* 0x000fe20000010000 */
[----:B------:R-:W-:Y:S02]  /*4300*/  HADD2.F32 R235, -RZ, R29.H1_H1 ;  /* 0x3000001dffeb7230 */ /* 0x000fe40000004100 */
[----:B------:R-:W-:Y:S01]  /*4310*/  FFMA.FTZ R231, R236, R233, R115 ;  /* 0x000000e9ece77223 */ /* 0x000fe20000010073 */
[----:B------:R-:W-:Y:S01]  /*4320*/  FFMA.FTZ R115, R226, R177, R176 ;  /* 0x000000b1e2737223 */ /* 0x000fe200000100b0 */
[----:B------:R-:W-:Y:S01]  /*4330*/  FMUL.FTZ R234, R194, R229 ;  /* 0x000000e5c2ea7220 */ /* 0x000fe20000410000 */
[----:B------:R-:W-:Y:S02]  /*4340*/  HADD2.F32 R232, -RZ, R172.H0_H0 ;  /* 0x200000acffe87230 */ /* 0x000fe40000004100 */
[----:B------:R-:W-:Y:S01]  /*4350*/  FMUL.FTZ R238, R236, R235 ;  /* 0x000000ebecee7220 */ /* 0x000fe20000410000 */
[----:B------:R-:W-:Y:S01]  /*4360*/  FADD.FTZ R229, R224, -R115 ;  /* 0x80000073e0e57221 */ /* 0x000fe20000010000 */
[----:B------:R-:W-:-:S02]  /*4370*/  HADD2.F32 R236, -RZ, R28.H0_H0 ;  /* 0x2000001cffec7230 */ /* 0x000fc40000004100 */
[----:B------:R-:W-:Y:S01]  /*4380*/  FMUL.FTZ R115, R234, R195 ;  /* 0x000000c3ea737220 */ /* 0x000fe20000410000 */
[----:B------:R-:W-:Y:S02]  /*4390*/  HADD2.F32 R172, -RZ, R172.H1_H1 ;  /* 0x300000acffac7230 */ /* 0x000fe40000004100 */
[----:B------:R-:W-:Y:S01]  /*43a0*/  FMUL.FTZ R229, R194, R229 ;  /* 0x000000e5c2e57220 */ /* 0x000fe20000410000 */
[----:B------:R-:W-:Y:S01]  /*43b0*/  F2FP.F16.F32.PACK_AB R147, R144, R147 ;  /* 0x000000939093723e */ /* 0x000fe200000000ff */
[C---:B------:R-:W-:Y:S01]  /*43c0*/  FFMA.FTZ R232, R115.reuse, R232, R112 ;  /* 0x000000e873e87223 */ /* 0x040fe20000010070 */
[----:B------:R-:W-:Y:S01]  /*43d0*/  FMUL.FTZ R236, R115, R236 ;  /* 0x000000ec73ec7220 */ /* 0x000fe20000410000 */
[----:B------:R-:W-:Y:S02]  /*43e0*/  HADD2.F32 R115, -RZ, R28.H1_H1 ;  /* 0x3000001cff737230 */ /* 0x000fe40000004100 */
[----:B------:R-:W-:Y:S01]  /*43f0*/  FMUL.FTZ R112, R229, R195 ;  /* 0x000000c3e5707220 */ /* 0x000fe20000410000 */
[----:B------:R-:W-:-:S02]  /*4400*/  F2FP.F16.F32.PACK_AB R146, R145, R146 ;  /* 0x000000929192723e */ /* 0x000fc400000000ff */
[----:B------:R-:W-:Y:S01]  /*4410*/  F2FP.F16.F32.PACK_AB R145, R114, R228 ;  /* 0x000000e47291723e */ /* 0x000fe200000000ff */
[C---:B------:R-:W-:Y:S01]  /*4420*/  FMUL.FTZ R115, R112.reuse, R115 ;  /* 0x0000007370737220 */ /* 0x040fe20000410000 */
[----:B------:R-:W-:Y:S01]  /*4430*/  FFMA.FTZ R233, R112, R172, R113 ;  /* 0x000000ac70e97223 */ /* 0x000fe20000010071 */
[----:B------:R-:W-:Y:S02]  /*4440*/  F2FP.F16.F32.PACK_AB R144, R229, R234 ;  /* 0x000000eae590723e */ /* 0x000fe400000000ff */
[----:B------:R-:W-:Y:S02]  /*4450*/  F2FP.F16.F32.PACK_AB R175, R178, R175 ;  /* 0x000000afb2af723e */ /* 0x000fe400000000ff */
[----:B------:R-:W-:Y:S02]  /*4460*/  F2FP.F16.F32.PACK_AB R174, R174, R179 ;  /* 0x000000b3aeae723e */ /* 0x000fe400000000ff */
[----:B------:R-:W-:Y:S02]  /*4470*/  F2FP.F16.F32.PACK_AB R173, R238, R173 ;  /* 0x000000adeead723e */ /* 0x000fe400000000ff */
[----:B------:R-:W-:-:S07]  /*4480*/  F2FP.F16.F32.PACK_AB R172, R115, R236 ;  /* 0x000000ec73ac723e */ /* 0x000fce00000000ff */
.L_x_1994:
        /* <DEDUP_REMOVED lines=11> */
.L_x_1992:
[----:B------:R-:W-:Y:S05]  /*4540*/  BSYNC.RECONVERGENT B2 ;  /* 0x0000000000027941 */ /* 0x000fea0003800200 */
.L_x_1991:
        /* <DEDUP_REMOVED lines=29> */
[----:B------:R-:W-:-:S02]  /*4720*/  HADD2.F32 R231, -RZ, R39.H1_H1 ;  /* 0x30000027ffe77230 */ /* 0x000fc40000004100 */
[----:B------:R-:W-:Y:S01]  /*4730*/  FFMA.FTZ R124, R179, R145, R124 ;  /* 0x00000091b37c7223 */ /* 0x000fe2000001007c */
[----:B------:R-:W-:Y:S01]  /*4740*/  FADD.FTZ R145, R200, -R229 ;  /* 0x800000e5c8917221 */ /* 0x000fe20000010000 */
[----:B------:R-:W-:Y:S02]  /*4750*/  HADD2.F32 R230, -RZ, R38.H0_H0 ;  /* 0x20000026ffe67230 */ /* 0x000fe40000004100 */
[----:B------:R-:W-:Y:S01]  /*4760*/  FADD.FTZ R229, R205, -R228 ;  /* 0x800000e4cde57221 */ /* 0x000fe20000010000 */
[----:B------:R-:W-:Y:S01]  /*4770*/  FMUL.FTZ R178, R232, R231 ;  /* 0x000000e7e8b27220 */ /* 0x000fe20000410000 */
[----:B------:R-:W-:Y:S01]  /*4780*/  FMUL.FTZ R145, R194, R145 ;  /* 0x00000091c2917220 */ /* 0x000fe20000410000 */
[----:B------:R-:W-:Y:S01]  /*4790*/  FFMA.FTZ R231, R206, R177, R176 ;  /* 0x000000b1cee77223 */ /* 0x000fe200000100b0 */
[----:B------:R-:W-:Y:S01]  /*47a0*/  FMUL.FTZ R179, R179, R230 ;  /* 0x000000e6b3b37220 */ /* 0x000fe20000410000 */
[----:B------:R-:W-:Y:S01]  /*47b0*/  FMUL.FTZ R228, R194, R229 ;  /* 0x000000e5c2e47220 */ /* 0x000fe20000410000 */
[----:B------:R-:W-:-:S02]  /*47c0*/  HADD2.F32 R230, -RZ, R174.H1_H1 ;  /* 0x300000aeffe67230 */ /* 0x000fc40000004100 */
[-C--:B------:R-:W-:Y:S01]  /*47d0*/  FMUL.FTZ R174, R145, R195.reuse ;  /* 0x000000c391ae7220 */ /* 0x080fe20000410000 */
[----:B------:R-:W-:Y:S02]  /*47e0*/  HADD2.F32 R229, -RZ, R173.H0_H0 ;  /* 0x200000adffe57230 */ /* 0x000fe40000004100 */
[----:B------:R-:W-:Y:S01]  /*47f0*/  FMUL.FTZ R233, R228, R195 ;  /* 0x000000c3e4e97220 */ /* 0x000fe20000410000 */
[----:B------:R-:W-:Y:S02]  /*4800*/  HADD2.F32 R235, -RZ, R38.H1_H1 ;  /* 0x30000026ffeb7230 */ /* 0x000fe40000004100 */
[----:B------:R-:W-:Y:S01]  /*4810*/  FADD.FTZ R231, R204, -R231 ;  /* 0x800000e7cce77221 */ /* 0x000fe20000010000 */
[----:B------:R-:W-:Y:S01]  /*4820*/  FFMA.FTZ R125, R174, R230, R125 ;  /* 0x000000e6ae7d7223 */ /* 0x000fe2000001007d */
[----:B------:R-:W-:Y:S01]  /*4830*/  FFMA.FTZ R230, R211, R177, R176 ;  /* 0x000000b1d3e67223 */ /* 0x000fe200000100b0 */
[----:B------:R-:W-:Y:S02]  /*4840*/  HADD2.F32 R232, -RZ, R37.H0_H0 ;  /* 0x20000025ffe87230 */ /* 0x000fe40000004100 */
[----:B------:R-:W-:Y:S01]  /*4850*/  FFMA.FTZ R122, R233, R229, R122 ;  /* 0x000000e5e97a7223 */ /* 0x000fe2000001007a */
[----:B------:R-:W-:Y:S01]  /*4860*/  FMUL.FTZ R229, R194, R231 ;  /* 0x000000e7c2e57220 */ /* 0x000fe20000410000 */
[----:B------:R-:W-:Y:S01]  /*4870*/  FMUL.FTZ R174, R174, R235 ;  /* 0x000000ebaeae7220 */ /* 0x000fe20000410000 */
[----:B------:R-:W-:-:S02]  /*4880*/  HADD2.F32 R235, -RZ, R173.H1_H1 ;  /* 0x300000adffeb7230 */ /* 0x000fc40000004100 */
[----:B------:R-:W-:Y:S01]  /*4890*/  FADD.FTZ R231, R209, -R230 ;  /* 0x800000e6d1e77221 */ /* 0x000fe20000010000 */
[----:B------:R-:W-:Y:S02]  /*48a0*/  HADD2.F32 R237, -RZ, R37.H1_H1 ;  /* 0x30000025ffed7230 */ /* 0x000fe40000004100 */
[----:B------:R-:W-:Y:S01]  /*48b0*/  FMUL.FTZ R173, R233, R232 ;  /* 0x000000e8e9ad7220 */ /* 0x000fe20000410000 */
[----:B------:R-:W-:Y:S01]  /*48c0*/  FMUL.FTZ R234, R229, R195 ;  /* 0x000000c3e5ea7220 */ /* 0x000fe20000410000 */
[----:B------:R-:W-:Y:S01]  /*48d0*/  FFMA.FTZ R233, R210, R177, R176 ;  /* 0x000000b1d2e97223 */ /* 0x000fe200000100b0 */
[----:B------:R-:W-:Y:S01]  /*48e0*/  FMUL.FTZ R230, R194, R231 ;  /* 0x000000e7c2e67220 */ /* 0x000fe20000410000 */
[----:B------:R-:W-:Y:S02]  /*48f0*/  HADD2.F32 R232, -RZ, R172.H0_H0 ;  /* 0x200000acffe87230 */ /* 0x000fe40000004100 */
[C---:B------:R-:W-:Y:S01]  /*4900*/  FFMA.FTZ R123, R234.reuse, R235, R123 ;  /* 0x000000ebea7b7223 */ /* 0x040fe2000001007b */
        /* <DEDUP_REMOVED lines=19> */
[----:B------:R-:W-:Y:S01]  /*4a40*/  F2FP.F16.F32.PACK_AB R172, R235, R234 ;  /* 0x000000eaebac723e */ /* 0x000fe200000000ff */
[----:B------:R-:W-:Y:S06]  /*4a50*/  BRA `(.L_x_1998) ;  /* 0x0000000400107947 */ /* 0x000fec0003800000 */
.L_x_1997:
[-C--:B------:R-:W-:Y:S01]  /*4a60*/  FFMA.FTZ R178, R199, R177.reuse, R176 ;  /* 0x000000b1c7b27223 */ /* 0x080fe200000100b0 */
[--C-:B-----5:R-:W-:Y:S02]  /*4a70*/  HADD2.F32 R230, -RZ, R175.reuse.H0_H0 ;  /* 0x200000afffe67230 */ /* 0x120fe40000004100 */
[----:B------:R-:W-:Y:S02]  /*4a80*/  HADD2.F32 R236, -RZ, R174.H1_H1 ;  /* 0x300000aeffec7230 */ /* 0x000fe40000004100 */
[----:B------:R-:W-:Y:S01]  /*4a90*/  FADD.FTZ R179, R197, -R178 ;  /* 0x800000b2c5b37221 */ /* 0x000fe20000010000 */
[--C-:B------:R-:W-:Y:S01]  /*4aa0*/  FFMA.FTZ R178, R203, R177, R176.reuse ;  /* 0x000000b1cbb27223 */ /* 0x100fe200000100b0 */
[----:B------:R-:W-:Y:S02]  /*4ab0*/  HADD2.F32 R232, -RZ, R175.H1_H1 ;  /* 0x300000afffe87230 */ /* 0x000fe40000004100 */
[----:B------:R-:W-:Y:S01]  /*4ac0*/  FMUL.FTZ R228, R194, R179 ;  /* 0x000000b3c2e47220 */ /* 0x000fe20000410000 */
[----:B------:R-:W-:-:S03]  /*4ad0*/  FFMA.FTZ R179, R198, R177, R176 ;  /* 0x000000b1c6b37223 */ /* 0x000fc600000100b0 */
[----:B------:R-:W-:Y:S01]  /*4ae0*/  FMUL.FTZ R229, R228, R195 ;  /* 0x000000c3e4e57220 */ /* 0x000fe20000410000 */
[----:B------:R-:W-:Y:S01]  /*4af0*/  FADD.FTZ R231, R196, -R179 ;  /* 0x800000b3c4e77221 */ /* 0x000fe20000010000 */
[----:B------:R-:W-:Y:S01]  /*4b00*/  FADD.FTZ R179, R201, -R178 ;  /* 0x800000b2c9b37221 */ /* 0x000fe20000010000 */
[--C-:B------:R-:W-:Y:S02]  /*4b10*/  HADD2.F32 R228, -RZ, R39.reuse.H0_H0 ;  /* 0x20000027ffe47230 */ /* 0x100fe40000004100 */
[----:B------:R-:W-:Y:S01]  /*4b20*/  FFMA.FTZ R126, R229, R230, R126 ;  /* 0x000000e6e57e7223 */ /* 0x000fe2000001007e */
[C---:B------:R-:W-:Y:S01]  /*4b30*/  FMUL.FTZ R230, R194.reuse, R231 ;  /* 0x000000e7c2e67220 */ /* 0x040fe20000410000 */
[----:B------:R-:W-:Y:S01]  /*4b40*/  FMUL.FTZ R178, R194, R179 ;  /* 0x000000b3c2b27220 */ /* 0x000fe20000410000 */
[----:B------:R-:W-:Y:S02]  /*4b50*/  HADD2.F32 R179, -RZ, R174.H0_H0 ;  /* 0x200000aeffb37230 */ /* 0x000fe40000004100 */
[----:B------:R-:W-:Y:S01]  /*4b60*/  FFMA.FTZ R174, R207, R177, R176 ;  /* 0x000000b1cfae7223 */ /* 0x000fe200000100b0 */
[----:B------:R-:W-:-:S02]  /*4b70*/  HADD2.F32 R231, -RZ, R39.H1_H1 ;  /* 0x30000027ffe77230 */ /* 0x000fc40000004100 */
[-C--:B------:R-:W-:Y:S01]  /*4b80*/  FMUL.FTZ R235, R178, R195.reuse ;  /* 0x000000c3b2eb7220 */ /* 0x080fe20000410000 */
[----:B------:R-:W-:Y:S01]  /*4b90*/  FMUL.FTZ R230, R230, R195 ;  /* 0x000000c3e6e67220 */ /* 0x000fe20000410000 */
[----:B------:R-:W-:Y:S01]  /*4ba0*/  FMUL.FTZ R175, R229, R228 ;  /* 0x000000e4e5af7220 */ /* 0x000fe20000410000 */
[----:B------:R-:W-:Y:S01]  /*4bb0*/  FFMA.FTZ R229, R206, R177, R176 ;  /* 0x000000b1cee57223 */ /* 0x000fe200000100b0 */
[----:B------:R-:W-:Y:S01]  /*4bc0*/  FFMA.FTZ R124, R235, R179, R124 ;  /* 0x000000b3eb7c7223 */ /* 0x000fe2000001007c */
[----:B------:R-:W-:Y:S01]  /*4bd0*/  FFMA.FTZ R179, R202, R177, R176 ;  /* 0x000000b1cab37223 */ /* 0x000fe200000100b0 */
[----:B------:R-:W-:Y:S01]  /*4be0*/  FMUL.FTZ R178, R230, R231 ;  /* 0x000000e7e6b27220 */ /* 0x000fe20000410000 */
[----:B------:R-:W-:Y:S01]  /*4bf0*/  FADD.FTZ R231, R204, -R229 ;  /* 0x800000e5cce77221 */ /* 0x000fe20000010000 */
[----:B------:R-:W-:Y:S01]  /*4c00*/  FFMA.FTZ R127, R230, R232, R127 ;  /* 0x000000e8e67f7223 */ /* 0x000fe2000001007f */
[----:B------:R-:W-:Y:S01]  /*4c10*/  FADD.FTZ R233, R200, -R179 ;  /* 0x800000b3c8e97221 */ /* 0x000fe20000010000 */
[----:B------:R-:W-:Y:S01]  /*4c20*/  FADD.FTZ R179, R205, -R174 ;  /* 0x800000aecdb37221 */ /* 0x000fe20000010000 */
[----:B------:R-:W-:-:S02]  /*4c30*/  HADD2.F32 R230, -RZ, R38.H0_H0 ;  /* 0x20000026ffe67230 */ /* 0x000fc40000004100 */
[C---:B------:R-:W-:Y:S01]  /*4c40*/  FMUL.FTZ R228, R194.reuse, R231 ;  /* 0x000000e7c2e47220 */ /* 0x040fe20000410000 */
[--C-:B------:R-:W-:Y:S02]  /*4c50*/  HADD2.F32 R229, -RZ, R173.reuse.H0_H0 ;  /* 0x200000adffe57230 */ /* 0x100fe40000004100 */
[C---:B------:R-:W-:Y:S01]  /*4c60*/  FMUL.FTZ R174, R194.reuse, R179 ;  /* 0x000000b3c2ae7220 */ /* 0x040fe20000410000 */
[----:B------:R-:W-:Y:S01]  /*4c70*/  FMUL.FTZ R232, R194, R233 ;  /* 0x000000e9c2e87220 */ /* 0x000fe20000410000 */
[----:B------:R-:W-:Y:S02]  /*4c80*/  HADD2.F32 R173, -RZ, R173.H1_H1 ;  /* 0x300000adffad7230 */ /* 0x000fe40000004100 */
[-C--:B------:R-:W-:Y:S01]  /*4c90*/  FMUL.FTZ R228, R228, R195.reuse ;  /* 0x000000c3e4e47220 */ /* 0x080fe20000410000 */
[----:B------:R-:W-:Y:S01]  /*4ca0*/  FMUL.FTZ R233, R174, R195 ;  /* 0x000000c3aee97220 */ /* 0x000fe20000410000 */
[----:B------:R-:W-:Y:S01]  /*4cb0*/  FMUL.FTZ R174, R235, R230 ;  /* 0x000000e6ebae7220 */ /* 0x000fe20000410000 */
[----:B------:R-:W-:Y:S01]  /*4cc0*/  FFMA.FTZ R230, R211, R177, R176 ;  /* 0x000000b1d3e67223 */ /* 0x000fe200000100b0 */
[----:B------:R-:W-:Y:S01]  /*4cd0*/  FMUL.FTZ R234, R232, R195 ;  /* 0x000000c3e8ea7220 */ /* 0x000fe20000410000 */
[----:B------:R-:W-:Y:S01]  /*4ce0*/  FFMA.FTZ R122, R233, R229, R122 ;  /* 0x000000e5e97a7223 */ /* 0x000fe2000001007a */
[----:B------:R-:W-:Y:S01]  /*4cf0*/  FFMA.FTZ R229, R210, R177, R176 ;  /* 0x000000b1d2e57223 */ /* 0x000fe200000100b0 */
[----:B------:R-:W-:-:S02]  /*4d00*/  HADD2.F32 R232, -RZ, R37.H0_H0 ;  /* 0x20000025ffe87230 */ /* 0x000fc40000004100 */
[----:B------:R-:W-:Y:S01]  /*4d10*/  FFMA.FTZ R123, R228, R173, R123 ;  /* 0x000000ade47b7223 */ /* 0x000fe2000001007b */
[----:B------:R-:W-:Y:S01]  /*4d20*/  FADD.FTZ R173, R209, -R230 ;  /* 0x800000e6d1ad7221 */ /* 0x000fe20000010000 */
[----:B------:R-:W-:Y:S01]  /*4d30*/  FADD.FTZ R229, R208, -R229 ;  /* 0x800000e5d0e57221 */ /* 0x000fe20000010000 */
[----:B------:R-:W-:Y:S02]  /*4d40*/  HADD2.F32 R235, -RZ, R38.H1_H1 ;  /* 0x30000026ffeb7230 */ /* 0x000fe40000004100 */
[----:B------:R-:W-:Y:S01]  /*4d50*/  FMUL.FTZ R233, R233, R232 ;  /* 0x000000e8e9e97220 */ /* 0x000fe20000410000 */
[--C-:B------:R-:W-:Y:S02]  /*4d60*/  HADD2.F32 R179, -RZ, R172.reuse.H0_H0 ;  /* 0x200000acffb37230 */ /* 0x100fe40000004100 */
[C---:B------:R-:W-:Y:S01]  /*4d70*/  FMUL.FTZ R232, R194.reuse, R229 ;  /* 0x000000e5c2e87220 */ /* 0x040fe20000410000 */
[----:B------:R-:W-:Y:S02]  /*4d80*/  HADD2.F32 R231, -RZ, R172.H1_H1 ;  /* 0x300000acffe77230 */ /* 0x000fe40000004100 */
[----:B------:R-:W-:Y:S01]  /*4d90*/  FMUL.FTZ R172, R194, R173 ;  /* 0x000000adc2ac7220 */ /* 0x000fe20000410000 */
[----:B------:R-:W-:Y:S01]  /*4da0*/  FMUL.FTZ R237, R234, R235 ;  /* 0x000000ebeaed7220 */ /* 0x000fe20000410000 */
[----:B------:R-:W-:-:S02]  /*4db0*/  HADD2.F32 R235, -RZ, R37.H1_H1 ;  /* 0x30000025ffeb7230 */ /* 0x000fc40000004100 */
[-C--:B------:R-:W-:Y:S01]  /*4dc0*/  FMUL.FTZ R232, R232, R195.reuse ;  /* 0x000000c3e8e87220 */ /* 0x080fe20000410000 */
[--C-:B------:R-:W-:Y:S02]  /*4dd0*/  HADD2.F32 R230, -RZ, R36.reuse.H0_H0 ;  /* 0x20000024ffe67230 */ /* 0x100fe40000004100 */
[----:B------:R-:W-:Y:S01]  /*4de0*/  FMUL.FTZ R173, R172, R195 ;  /* 0x000000c3acad7220 */ /* 0x000fe20000410000 */
[----:B------:R-:W-:Y:S02]  /*4df0*/  HADD2.F32 R229, -RZ, R36.H1_H1 ;  /* 0x30000024ffe57230 */ /* 0x000fe40000004100 */
[----:B------:R-:W-:Y:S01]  /*4e00*/  FMUL.FTZ R228, R228, R235 ;  /* 0x000000ebe4e47220 */ /* 0x000fe20000410000 */
[----:B------:R-:W-:Y:S01]  /*4e10*/  FFMA.FTZ R125, R234, R236, R125 ;  /* 0x000000ecea7d7223 */ /* 0x000fe2000001007d */
[C---:B------:R-:W-:Y:S01]  /*4e20*/  FMUL.FTZ R172, R173.reuse, R230 ;  /* 0x000000e6adac7220 */ /* 0x040fe20000410000 */
[----:B------:R-:W-:Y:S01]  /*4e30*/  FFMA.FTZ R120, R173, R179, R120 ;  /* 0x000000b3ad787223 */ /* 0x000fe20000010078 */
[C---:B------:R-:W-:Y:S01]  /*4e40*/  FMUL.FTZ R229, R232.reuse, R229 ;  /* 0x000000e5e8e57220 */ /* 0x040fe20000410000 */
[----:B------:R-:W-:Y:S01]  /*4e50*/  FFMA.FTZ R121, R232, R231, R121 ;  /* 0x000000e7e8797223 */ /* 0x000fe20000010079 */
[----:B------:R-:W-:-:S02]  /*4e60*/  F2FP.F16.F32.PACK_AB R175, R178, R175 ;  /* 0x000000afb2af723e */ /* 0x000fc400000000ff */
[----:B------:R-:W-:Y:S02]  /*4e70*/  F2FP.F16.F32.PACK_AB R174, R237, R174 ;  /* 0x000000aeedae723e */ /* 0x000fe400000000ff */
[----:B------:R-:W-:Y:S02]  /*4e80*/  F2FP.F16.F32.PACK_AB R173, R228, R233 ;  /* 0x000000e9e4ad723e */ /* 0x000fe400000000ff */
[----:B------:R-:W-:-:S07]  /*4e90*/  F2FP.F16.F32.PACK_AB R172, R229, R172 ;  /* 0x000000ace5ac723e */ /* 0x000fce00000000ff */
.L_x_1998:
[----:B------:R-:W0:Y:S08]  /*4ea0*/  @P1 LDC.64 R228, c[0x0][0x478] ;  /* 0x00011e00ffe41b82 */ /* 0x000e300000000a00 */
[----:B------:R-:W1:Y:S01]  /*4eb0*/  LDC.64 R178, c[0x0][0x468] ;  /* 0x00011a00ffb27b82 */ /* 0x000e620000000a00 */
[----:B0-----:R-:W-:-:S05]  /*4ec0*/  @P1 IMAD.WIDE.U32 R228, R190, 0x10, R228 ;  /* 0x00000010bee41825 */ /* 0x001fca00078e00e4 */
[----:B------:R2:W-:Y:S01]  /*4ed0*/  @P1 STG.E.128 desc[UR6][R228.64], R144 ;  /* 0x00000090e4001986 */ /* 0x0005e2000c101d06 */
[C---:B-1----:R-:W-:Y:S01]  /*4ee0*/  IMAD.WIDE.U32 R178, R190.reuse, 0x10, R178 ;  /* 0x00000010beb27825 */ /* 0x042fe200078e00b2 */
[----:B------:R-:W-:-:S04]  /*4ef0*/  IADD3 R190, PT, PT, R190, 0x20, RZ ;  /* 0x00000020bebe7810 */ /* 0x000fc80007ffe0ff */
[----:B------:R2:W-:Y:S03]  /*4f00*/  STG.E.128 desc[UR6][R178.64], R172 ;  /* 0x000000acb2007986 */ /* 0x0005e6000c101d06 */
.L_x_1996:
[----:B------:R-:W-:Y:S05]  /*4f10*/  BSYNC.RECONVERGENT B2 ;  /* 0x0000000000027941 */ /* 0x000fea0003800200 */
.L_x_1995:
        /* <DEDUP_REMOVED lines=10> */
[--C-:B-----5:R-:W-:Y:S02]  /*4fc0*/  HADD2.F32 R146, -RZ, R175.reuse.H0_H0 ;  /* 0x200000afff927230 */ /* 0x120fe40000004100 */
[----:B------:R-:W-:Y:S01]  /*4fd0*/  FFMA.FTZ R232, R20, R177, R176 ;  /* 0x000000b114e87223 */ /* 0x000fe200000100b0 */
[----:B------:R-:W-:Y:S01]  /*4fe0*/  FADD.FTZ R145, R18, -R145 ;  /* 0x8000009112917221 */ /* 0x000fe20000010000 */
[----:B------:R-:W-:Y:S01]  /*4ff0*/  FADD.FTZ R179, R19, -R144 ;  /* 0x8000009013b37221 */ /* 0x000fe20000010000 */
[----:B------:R-:W-:Y:S02]  /*5000*/  HADD2.F32 R229, -RZ, R175.H1_H1 ;  /* 0x300000afffe57230 */ /* 0x000fe40000004100 */
[C---:B------:R-:W-:Y:S01]  /*5010*/  FMUL.FTZ R147, R194.reuse, R145 ;  /* 0x00000091c2937220 */ /* 0x040fe20000410000 */
[----:B------:R-:W-:Y:S01]  /*5020*/  FMUL.FTZ R144, R194, R179 ;  /* 0x000000b3c2907220 */ /* 0x000fe20000410000 */
[----:B------:R-:W-:Y:S01]  /*5030*/  FFMA.FTZ R145, R181, R177, R176 ;  /* 0x000000b1b5917223 */ /* 0x000fe200000100b0 */
[----:B------:R-:W-:-:S02]  /*5040*/  HADD2.F32 R178, -RZ, R47.H0_H0 ;  /* 0x2000002fffb27230 */ /* 0x000fc40000004100 */
[-C--:B------:R-:W-:Y:S01]  /*5050*/  FMUL.FTZ R179, R147, R195.reuse ;  /* 0x000000c393b37220 */ /* 0x080fe20000410000 */
[----:B------:R-:W-:Y:S01]  /*5060*/  FMUL.FTZ R228, R144, R195 ;  /* 0x000000c390e47220 */ /* 0x000fe20000410000 */
[----:B------:R-:W-:Y:S01]  /*5070*/  FADD.FTZ R145, R22, -R145 ;  /* 0x8000009116917221 */ /* 0x000fe20000010000 */
[----:B------:R-:W-:Y:S02]  /*5080*/  HADD2.F32 R230, -RZ, R46.H0_H0 ;  /* 0x2000002effe67230 */ /* 0x000fe40000004100 */
[C---:B------:R-:W-:Y:S01]  /*5090*/  FFMA.FTZ R134, R179.reuse, R146, R134 ;  /* 0x00000092b3867223 */ /* 0x040fe20000010086 */
[----:B------:R-:W-:Y:S01]  /*50a0*/  FFMA.FTZ R135, R228, R229, R135 ;  /* 0x000000e5e4877223 */ /* 0x000fe20000010087 */
[----:B------:R-:W-:Y:S01]  /*50b0*/  FMUL.FTZ R146, R194, R145 ;  /* 0x00000091c2927220 */ /* 0x000fe20000410000 */
[----:B------:R-:W-:Y:S02]  /*50c0*/  HADD2.F32 R229, -RZ, R47.H1_H1 ;  /* 0x3000002fffe57230 */ /* 0x000fe40000004100 */
[----:B------:R-:W-:Y:S01]  /*50d0*/  FMUL.FTZ R175, R179, R178 ;  /* 0x000000b2b3af7220 */ /* 0x000fe20000410000 */
[----:B------:R-:W-:-:S02]  /*50e0*/  HADD2.F32 R145, -RZ, R174.H0_H0 ;  /* 0x200000aeff917230 */ /* 0x000fc40000004100 */
[----:B------:R-:W-:Y:S01]  /*50f0*/  FMUL.FTZ R179, R146, R195 ;  /* 0x000000c392b37220 */ /* 0x000fe20000410000 */
[----:B------:R-:W-:Y:S02]  /*5100*/  HADD2.F32 R235, -RZ, R46.H1_H1 ;  /* 0x3000002effeb7230 */ /* 0x000fe40000004100 */
[----:B------:R-:W-:Y:S01]  /*5110*/  FMUL.FTZ R178, R228, R229 ;  /* 0x000000e5e4b27220 */ /* 0x000fe20000410000 */
[----:B------:R-:W-:Y:S01]  /*5120*/  FFMA.FTZ R228, R187, R177, R176 ;  /* 0x000000b1bbe47223 */ /* 0x000fe200000100b0 */
[----:B------:R-:W-:Y:S01]  /*5130*/  FFMA.FTZ R132, R179, R145, R132 ;  /* 0x00000091b3847223 */ /* 0x000fe20000010084 */
[----:B------:R-:W-:Y:S01]  /*5140*/  FADD.FTZ R145, R23, -R232 ;  /* 0x800000e817917221 */ /* 0x000fe20000010000 */
[----:B------:R-:W-:Y:S02]  /*5150*/  HADD2.F32 R232, -RZ, R174.H1_H1 ;  /* 0x300000aeffe87230 */ /* 0x000fe40000004100 */
[----:B------:R-:W-:Y:S01]  /*5160*/  FADD.FTZ R229, R185, -R228 ;  /* 0x800000e4b9e57221 */ /* 0x000fe20000010000 */
[----:B------:R-:W-:Y:S01]  /*5170*/  FMUL.FTZ R179, R179, R230 ;  /* 0x000000e6b3b37220 */ /* 0x000fe20000410000 */
[----:B------:R-:W-:Y:S01]  /*5180*/  FMUL.FTZ R145, R194, R145 ;  /* 0x00000091c2917220 */ /* 0x000fe20000410000 */
[----:B------:R-:W-:Y:S01]  /*5190*/  FFMA.FTZ R174, R184, R177, R176 ;  /* 0x000000b1b8ae7223 */ /* 0x000fe200000100b0 */
[----:B------:R-:W-:Y:S01]  /*51a0*/  FMUL.FTZ R228, R194, R229 ;  /* 0x000000e5c2e47220 */ /* 0x000fe20000410000 */
[----:B------:R-:W-:-:S02]  /*51b0*/  HADD2.F32 R229, -RZ, R173.H0_H0 ;  /* 0x200000adffe57230 */ /* 0x000fc40000004100 */
[-C--:B------:R-:W-:Y:S01]  /*51c0*/  FMUL.FTZ R230, R145, R195.reuse ;  /* 0x000000c391e67220 */ /* 0x080fe20000410000 */
[----:B------:R-:W-:Y:S01]  /*51d0*/  FADD.FTZ R231, R183, -R174 ;  /* 0x800000aeb7e77221 */ /* 0x000fe20000010000 */
[----:B------:R-:W-:Y:S01]  /*51e0*/  FMUL.FTZ R233, R228, R195 ;  /* 0x000000c3e4e97220 */ /* 0x000fe20000410000 */
[--C-:B------:R-:W-:Y:S02]  /*51f0*/  HADD2.F32 R237, -RZ, R45.reuse.H1_H1 ;  /* 0x3000002dffed7230 */ /* 0x100fe40000004100 */
[C---:B------:R-:W-:Y:S01]  /*5200*/  FFMA.FTZ R133, R230.reuse, R232, R133 ;  /* 0x000000e8e6857223 */ /* 0x040fe20000010085 */
[----:B------:R-:W-:Y:S01]  /*5210*/  FMUL.FTZ R174, R230, R235 ;  /* 0x000000ebe6ae7220 */ /* 0x000fe20000410000 */
[----:B------:R-:W-:Y:S01]  /*5220*/  FFMA.FTZ R230, R191, R177, R176 ;  /* 0x000000b1bfe67223 */ /* 0x000fe200000100b0 */
[----:B------:R-:W-:Y:S02]  /*5230*/  HADD2.F32 R232, -RZ, R45.H0_H0 ;  /* 0x2000002dffe87230 */ /* 0x000fe40000004100 */
[----:B------:R-:W-:Y:S01]  /*5240*/  FFMA.FTZ R130, R233, R229, R130 ;  /* 0x000000e5e9827223 */ /* 0x000fe20000010082 */
[----:B------:R-:W-:Y:S01]  /*5250*/  FMUL.FTZ R229, R194, R231 ;  /* 0x000000e7c2e57220 */ /* 0x000fe20000410000 */
[----:B------:R-:W-:-:S02]  /*5260*/  HADD2.F32 R235, -RZ, R173.H1_H1 ;  /* 0x300000adffeb7230 */ /* 0x000fc40000004100 */
[----:B------:R-:W-:Y:S01]  /*5270*/  FADD.FTZ R231, R189, -R230 ;  /* 0x800000e6bde77221 */ /* 0x000fe20000010000 */
        /* <DEDUP_REMOVED lines=27> */
.L_x_2001:
[-CC-:B------:R-:W-:Y:S01]  /*5430*/  FFMA.FTZ R179, R21, R177.reuse, R176.reuse ;  /* 0x000000b115b37223 */ /* 0x180fe200000100b0 */
[----:B------:R-:W-:Y:S01]  /*5440*/  FFMA.FTZ R230, R16, R177, R176 ;  /* 0x000000b110e67223 */ /* 0x000fe200000100b0 */
[--C-:B-----5:R-:W-:Y:S02]  /*5450*/  HADD2.F32 R228, -RZ, R175.reuse.H0_H0 ;  /* 0x200000afffe47230 */ /* 0x120fe40000004100 */
[----:B------:R-:W-:Y:S01]  /*5460*/  FADD.FTZ R179, R18, -R179 ;  /* 0x800000b312b37221 */ /* 0x000fe20000010000 */
[----:B------:R-:W-:Y:S01]  /*5470*/  FADD.FTZ R231, R19, -R230 ;  /* 0x800000e613e77221 */ /* 0x000fe20000010000 */
[----:B------:R-:W-:Y:S02]  /*5480*/  HADD2.F32 R232, -RZ, R175.H1_H1 ;  /* 0x300000afffe87230 */ /* 0x000fe40000004100 */
[C---:B------:R-:W-:Y:S01]  /*5490*/  FMUL.FTZ R178, R194.reuse, R179 ;  /* 0x000000b3c2b27220 */ /* 0x040fe20000410000 */
[----:B------:R-:W-:Y:S01]  /*54a0*/  FFMA.FTZ R179, R181, R177, R176 ;  /* 0x000000b1b5b37223 */ /* 0x000fe200000100b0 */
[----:B------:R-:W-:Y:S01]  /*54b0*/  FMUL.FTZ R230, R194, R231 ;  /* 0x000000e7c2e67220 */ /* 0x000fe20000410000 */
[----:B------:R-:W-:-:S02]  /*54c0*/  HADD2.F32 R236, -RZ, R174.H1_H1 ;  /* 0x300000aeffec7230 */ /* 0x000fc40000004100 */
[-C--:B------:R-:W-:Y:S01]  /*54d0*/  FMUL.FTZ R229, R178, R195.reuse ;  /* 0x000000c3b2e57220 */ /* 0x080fe20000410000 */
[----:B------:R-:W-:Y:S01]  /*54e0*/  FADD.FTZ R179, R22, -R179 ;  /* 0x800000b316b37221 */ /* 0x000fe20000010000 */
[----:B------:R-:W-:Y:S01]  /*54f0*/  FMUL.FTZ R230, R230, R195 ;  /* 0x000000c3e6e67220 */ /* 0x000fe20000410000 */
[--C-:B------:R-:W-:Y:S02]  /*5500*/  HADD2.F32 R231, -RZ, R47.reuse.H1_H1 ;  /* 0x3000002fffe77230 */ /* 0x100fe40000004100 */
[----:B------:R-:W-:Y:S01]  /*5510*/  FFMA.FTZ R134, R229, R228, R134 ;  /* 0x000000e4e5867223 */ /* 0x000fe20000010086 */
[----:B------:R-:W-:Y:S01]  /*5520*/  FMUL.FTZ R178, R194, R179 ;  /* 0x000000b3c2b27220 */ /* 0x000fe20000410000 */
[----:B------:R-:W-:Y:S02]  /*5530*/  HADD2.F32 R228, -RZ, R47.H0_H0 ;  /* 0x2000002fffe47230 */ /* 0x000fe40000004100 */
[----:B------:R-:W-:Y:S01]  /*5540*/  FFMA.FTZ R135, R230, R232, R135 ;  /* 0x000000e8e6877223 */ /* 0x000fe20000010087 */
[----:B------:R-:W-:-:S02]  /*5550*/  HADD2.F32 R179, -RZ, R174.H0_H0 ;  /* 0x200000aeffb37230 */ /* 0x000fc40000004100 */
[----:B------:R-:W-:Y:S01]  /*5560*/  FMUL.FTZ R235, R178, R195 ;  /* 0x000000c3b2eb7220 */ /* 0x000fe20000410000 */
[-CC-:B------:R-:W-:Y:S01]  /*5570*/  FFMA.FTZ R174, R187, R177.reuse, R176.reuse ;  /* 0x000000b1bbae7223 */ /* 0x180fe200000100b0 */
[----:B------:R-:W-:Y:S01]  /*5580*/  FMUL.FTZ R175, R229, R228 ;  /* 0x000000e4e5af7220 */ /* 0x000fe20000410000 */
[----:B------:R-:W-:Y:S01]  /*5590*/  FFMA.FTZ R232, R20, R177, R176 ;  /* 0x000000b114e87223 */ /* 0x000fe200000100b0 */
[----:B------:R-:W-:Y:S01]  /*55a0*/  FFMA.FTZ R132, R235, R179, R132 ;  /* 0x000000b3eb847223 */ /* 0x000fe20000010084 */
[----:B------:R-:W-:Y:S01]  /*55b0*/  FFMA.FTZ R228, R184, R177, R176 ;  /* 0x000000b1b8e47223 */ /* 0x000fe200000100b0 */
[----:B------:R-:W-:Y:S01]  /*55c0*/  FADD.FTZ R179, R185, -R174 ;  /* 0x800000aeb9b37221 */ /* 0x000fe20000010000 */
[----:B------:R-:W-:Y:S01]  /*55d0*/  FMUL.FTZ R178, R230, R231 ;  /* 0x000000e7e6b27220 */ /* 0x000fe20000410000 */
[----:B------:R-:W-:Y:S01]  /*55e0*/  FADD.FTZ R233, R23, -R232 ;  /* 0x800000e817e97221 */ /* 0x000fe20000010000 */
[----:B------:R-:W-:Y:S01]  /*55f0*/  FADD.FTZ R231, R183, -R228 ;  /* 0x800000e4b7e77221 */ /* 0x000fe20000010000 */
[----:B------:R-:W-:Y:S01]  /*5600*/  FMUL.FTZ R174, R194, R179 ;  /* 0x000000b3c2ae7220 */ /* 0x000fe20000410000 */
[----:B------:R-:W-:-:S02]  /*5610*/  HADD2.F32 R230, -RZ, R46.H0_H0 ;  /* 0x2000002effe67230 */ /* 0x000fc40000004100 */
[C---:B------:R-:W-:Y:S01]  /*5620*/  FMUL.FTZ R232, R194.reuse, R233 ;  /* 0x000000e9c2e87220 */ /* 0x040fe20000410000 */
[--C-:B------:R-:W-:Y:S02]  /*5630*/  HADD2.F32 R229, -RZ, R173.reuse.H0_H0 ;  /* 0x200000adffe57230 */ /* 0x100fe40000004100 */
[----:B------:R-:W-:Y:S01]  /*5640*/  FMUL.FTZ R228, R194, R231 ;  /* 0x000000e7c2e47220 */ /* 0x000fe20000410000 */
[-C--:B------:R-:W-:Y:S01]  /*5650*/  FMUL.FTZ R233, R174, R195.reuse ;  /* 0x000000c3aee97220 */ /* 0x080fe20000410000 */
[----:B------:R-:W-:Y:S02]  /*5660*/  HADD2.F32 R173, -RZ, R173.H1_H1 ;  /* 0x300000adffad7230 */ /* 0x000fe40000004100 */
[----:B------:R-:W-:Y:S01]  /*5670*/  FMUL.FTZ R174, R235, R230 ;  /* 0x000000e6ebae7220 */ /* 0x000fe20000410000 */
[----:B------:R-:W-:Y:S01]  /*5680*/  FMUL.FTZ R228, R228, R195 ;  /* 0x000000c3e4e47220 */ /* 0x000fe20000410000 */
[----:B------:R-:W-:Y:S01]  /*5690*/  FFMA.FTZ R130, R233, R229, R130 ;  /* 0x000000e5e9827223 */ /* 0x000fe20000010082 */
[-CC-:B------:R-:W-:Y:S01]  /*56a0*/  FFMA.FTZ R230, R191, R177.reuse, R176.reuse ;  /* 0x000000b1bfe67223 */ /* 0x180fe200000100b0 */
[----:B------:R-:W-:Y:S01]  /*56b0*/  FFMA.FTZ R229, R188, R177, R176 ;  /* 0x000000b1bce57223 */ /* 0x000fe200000100b0 */
[----:B------:R-:W-:Y:S01]  /*56c0*/  FMUL.FTZ R234, R232, R195 ;  /* 0x000000c3e8ea7220 */ /* 0x000fe20000410000 */
        /* <DEDUP_REMOVED lines=26> */
.L_x_2002:
[----:B------:R-:W0:Y:S08]  /*5870*/  @P1 LDC.64 R228, c[0x0][0x478] ;  /* 0x00011e00ffe41b82 */ /* 0x000e300000000a00 */
[----:B------:R-:W1:Y:S01]  /*5880*/  LDC.64 R178, c[0x0][0x468] ;  /* 0x00011a00ffb27b82 */ /* 0x000e620000000a00 */
[----:B0-----:R-:W-:-:S05]  /*5890*/  @P1 IMAD.WIDE.U32 R228, R190, 0x10, R228 ;  /* 0x00000010bee41825 */ /* 0x001fca00078e00e4 */
[----:B------:R3:W-:Y:S01]  /*58a0*/  @P1 STG.E.128 desc[UR6][R228.64], R144 ;  /* 0x00000090e4001986 */ /* 0x0007e2000c101d06 */
[C---:B-1----:R-:W-:Y:S01]  /*58b0*/  IMAD.WIDE.U32 R178, R190.reuse, 0x10, R178 ;  /* 0x00000010beb27825 */ /* 0x042fe200078e00b2 */
[----:B------:R-:W-:-:S04]  /*58c0*/  IADD3 R190, PT, PT, R190, 0x20, RZ ;  /* 0x00000020bebe7810 */ /* 0x000fc80007ffe0ff */
[----:B------:R3:W-:Y:S03]  /*58d0*/  STG.E.128 desc[UR6][R178.64], R172 ;  /* 0x000000acb2007986 */ /* 0x0007e6000c101d06 */
.L_x_2000:
[----:B------:R-:W-:Y:S05]  /*58e0*/  BSYNC.RECONVERGENT B2 ;  /* 0x0000000000027941 */ /* 0x000fea0003800200 */
.L_x_1999:
        /* <DEDUP_REMOVED lines=11> */
[----:B------:R-:W-:Y:S01]  /*59a0*/  FADD.FTZ R235, R2, -R229 ;  /* 0x800000e502eb7221 */ /* 0x000fe20000010000 */
[-CC-:B------:R-:W-:Y:S01]  /*59b0*/  FFMA.FTZ R178, R4, R177.reuse, R176.reuse ;  /* 0x000000b104b27223 */ /* 0x180fe200000100b0 */
[-CC-:B------:R-:W-:Y:S01]  /*59c0*/  FFMA.FTZ R144, R17, R177.reuse, R176.reuse ;  /* 0x000000b111907223 */ /* 0x180fe200000100b0 */
[-CC-:B------:R-:W-:Y:S01]  /*59d0*/  FFMA.FTZ R145, R14, R177.reuse, R176.reuse ;  /* 0x000000b10e917223 */ /* 0x180fe200000100b0 */
[----:B------:R-:W-:Y:S01]  /*59e0*/  FFMA.FTZ R232, R0, R177, R176 ;  /* 0x000000b100e87223 */ /* 0x000fe200000100b0 */
[----:B------:R-:W-:Y:S01]  /*59f0*/  FADD.FTZ R229, R11, -R146 ;  /* 0x800000920be57221 */ /* 0x000fe20000010000 */
[----:B------:R-:W-:Y:S01]  /*5a00*/  FADD.FTZ R231, R8, -R147 ;  /* 0x8000009308e77221 */ /* 0x000fe20000010000 */
[----:B-----5:R-:W-:-:S02]  /*5a10*/  HADD2.F32 R228, -RZ, R175.H0_H0 ;  /* 0x200000afffe47230 */ /* 0x020fc40000004100 */
[----:B------:R-:W-:Y:S01]  /*5a20*/  FMUL.FTZ R147, R194, R235 ;  /* 0x000000ebc2937220 */ /* 0x000fe20000410000 */
[----:B------:R-:W-:Y:S02]  /*5a30*/  HADD2.F32 R234, -RZ, R175.H1_H1 ;  /* 0x300000afffea7230 */ /* 0x000fe40000004100 */
[----:B------:R-:W-:Y:S01]  /*5a40*/  FADD.FTZ R175, R6, -R179 ;  /* 0x800000b306af7221 */ /* 0x000fe20000010000 */
[----:B------:R-:W-:Y:S01]  /*5a50*/  FADD.FTZ R233, R7, -R178 ;  /* 0x800000b207e97221 */ /* 0x000fe20000010000 */
[----:B------:R-:W-:Y:S01]  /*5a60*/  FADD.FTZ R177, R15, -R144 ;  /* 0x800000900fb17221 */ /* 0x000fe20000010000 */
[----:B------:R-:W-:Y:S01]  /*5a70*/  FADD.FTZ R179, R12, -R145 ;  /* 0x800000910cb37221 */ /* 0x000fe20000010000 */
[----:B------:R-:W-:Y:S02]  /*5a80*/  HADD2.F32 R230, -RZ, R55.H0_H0 ;  /* 0x20000037ffe67230 */ /* 0x000fe40000004100 */
[----:B------:R-:W-:Y:S01]  /*5a90*/  FADD.FTZ R237, R3, -R232 ;  /* 0x800000e803ed7221 */ /* 0x000fe20000010000 */
[C---:B------:R-:W-:Y:S01]  /*5aa0*/  FMUL.FTZ R145, R194.reuse, R229 ;  /* 0x000000e5c2917220 */ /* 0x040fe20000410000 */
[----:B------:R-:W-:Y:S01]  /*5ab0*/  FMUL.FTZ R229, R147, R195 ;  /* 0x000000c393e57220 */ /* 0x000fe20000410000 */
[C---:B------:R-:W-:Y:S01]  /*5ac0*/  FMUL.FTZ R175, R194.reuse, R175 ;  /* 0x000000afc2af7220 */ /* 0x040fe20000410000 */
[C---:B------:R-:W-:Y:S01]  /*5ad0*/  FMUL.FTZ R146, R194.reuse, R233 ;  /* 0x000000e9c2927220 */ /* 0x040fe20000410000 */
[C---:B------:R-:W-:Y:S01]  /*5ae0*/  FMUL.FTZ R176, R194.reuse, R177 ;  /* 0x000000b1c2b07220 */ /* 0x040fe20000410000 */
[C---:B------:R-:W-:Y:S01]  /*5af0*/  FMUL.FTZ R178, R194.reuse, R237 ;  /* 0x000000edc2b27220 */ /* 0x040fe20000410000 */
[C---:B------:R-:W-:Y:S01]  /*5b00*/  FMUL.FTZ R144, R194.reuse, R231 ;  /* 0x000000e7c2907220 */ /* 0x040fe20000410000 */
[----:B------:R-:W-:Y:S01]  /*5b10*/  FMUL.FTZ R177, R194, R179 ;  /* 0x000000b3c2b17220 */ /* 0x000fe20000410000 */
[C---:B------:R-:W-:Y:S01]  /*5b20*/  FFMA.FTZ R142, R229.reuse, R228, R142 ;  /* 0x000000e4e58e7223 */ /* 0x040fe2000001008e */
[----:B------:R-:W-:Y:S01]  /*5b30*/  FMUL.FTZ R179, R229, R230 ;  /* 0x000000e6e5b37220 */ /* 0x000fe20000410000 */
[----:B------:R-:W-:-:S02]  /*5b40*/  HADD2.F32 R194, -RZ, R174.H0_H0 ;  /* 0x200000aeffc27230 */ /* 0x000fc40000004100 */
[-C--:B------:R-:W-:Y:S01]  /*5b50*/  FMUL.FTZ R229, R175, R195.reuse ;  /* 0x000000c3afe57220 */ /* 0x080fe20000410000 */
[----:B------:R-:W-:Y:S02]  /*5b60*/  HADD2.F32 R231, -RZ, R174.H1_H1 ;  /* 0x300000aeffe77230 */ /* 0x000fe40000004100 */
[-C--:B------:R-:W-:Y:S01]  /*5b70*/  FMUL.FTZ R230, R146, R195.reuse ;  /* 0x000000c392e67220 */ /* 0x080fe20000410000 */
[--C-:B------:R-:W-:Y:S02]  /*5b80*/  HADD2.F32 R228, -RZ, R54.reuse.H0_H0 ;  /* 0x20000036ffe47230 */ /* 0x100fe40000004100 */
[----:B------:R-:W-:Y:S01]  /*5b90*/  FMUL.FTZ R232, R178, R195 ;  /* 0x000000c3b2e87220 */ /* 0x000fe20000410000 */
[----:B------:R-:W-:Y:S02]  /*5ba0*/  HADD2.F32 R235, -RZ, R55.H1_H1 ;  /* 0x30000037ffeb7230 */ /* 0x000fe40000004100 */
[----:B------:R-:W-:Y:S01]  /*5bb0*/  FFMA.FTZ R140, R229, R194, R140 ;  /* 0x000000c2e58c7223 */ /* 0x000fe2000001008c */
[----:B------:R-:W-:-:S02]  /*5bc0*/  HADD2.F32 R233, -RZ, R54.H1_H1 ;  /* 0x30000036ffe97230 */ /* 0x000fc40000004100 */
[----:B------:R-:W-:Y:S01]  /*5bd0*/  FMUL.FTZ R229, R229, R228 ;  /* 0x000000e4e5e57220 */ /* 0x000fe20000410000 */
[----:B------:R-:W-:Y:S01]  /*5be0*/  FFMA.FTZ R141, R230, R231, R141 ;  /* 0x000000e7e68d7223 */ /* 0x000fe2000001008d */
[----:B------:R-:W-:Y:S01]  /*5bf0*/  FMUL.FTZ R174, R232, R235 ;  /* 0x000000ebe8ae7220 */ /* 0x000fe20000410000 */
[----:B------:R-:W-:Y:S02]  /*5c00*/  HADD2.F32 R228, -RZ, R53.H0_H0 ;  /* 0x20000035ffe47230 */ /* 0x000fe40000004100 */
[----:B------:R-:W-:Y:S01]  /*5c10*/  FMUL.FTZ R230, R230, R233 ;  /* 0x000000e9e6e67220 */ /* 0x000fe20000410000 */
[----:B------:R-:W-:Y:S01]  /*5c20*/  FFMA.FTZ R143, R232, R234, R143 ;  /* 0x000000eae88f7223 */ /* 0x000fe2000001008f */
[--C-:B------:R-:W-:Y:S02]  /*5c30*/  HADD2.F32 R194, -RZ, R173.reuse.H0_H0 ;  /* 0x200000adffc27230 */ /* 0x100fe40000004100 */
[----:B------:R-:W-:Y:S01]  /*5c40*/  FMUL.FTZ R233, R145, R195 ;  /* 0x000000c391e97220 */ /* 0x000fe20000410000 */
[----:B------:R-:W-:-:S02]  /*5c50*/  HADD2.F32 R235, -RZ, R173.H1_H1 ;  /* 0x300000adffeb7230 */ /* 0x000fc40000004100 */
[----:B------:R-:W-:Y:S01]  /*5c60*/  FMUL.FTZ R234, R144, R195 ;  /* 0x000000c390ea7220 */ /* 0x000fe20000410000 */
[--C-:B------:R-:W-:Y:S02]  /*5c70*/  HADD2.F32 R173, -RZ, R172.reuse.H0_H0 ;  /* 0x200000acffad7230 */ /* 0x100fe40000004100 */
[C---:B------:R-:W-:Y:S01]  /*5c80*/  FMUL.FTZ R232, R233.reuse, R228 ;  /* 0x000000e4e9e87220 */ /* 0x040fe20000410000 */
[----:B------:R-:W-:Y:S01]  /*5c90*/  FFMA.FTZ R194, R233, R194, R138 ;  /* 0x000000c2e9c27223 */ /* 0x000fe2000001008a */
[----:B------:R-:W-:Y:S01]  /*5ca0*/  FFMA.FTZ R228, R234, R235, R139 ;  /* 0x000000ebeae47223 */ /* 0x000fe2000001008b */
[----:B------:R-:W-:Y:S02]  /*5cb0*/  HADD2.F32 R231, -RZ, R172.H1_H1 ;  /* 0x300000acffe77230 */ /* 0x000fe40000004100 */
[-C--:B------:R-:W-:Y:S01]  /*5cc0*/  FMUL.FTZ R139, R176, R195.reuse ;  /* 0x000000c3b08b7220 */ /* 0x080fe20000410000 */
[----:B------:R-:W-:Y:S02]  /*5cd0*/  HADD2.F32 R235, -RZ, R53.H1_H1 ;  /* 0x30000035ffeb7230 */ /* 0x000fe40000004100 */
[----:B------:R-:W-:Y:S01]  /*5ce0*/  FMUL.FTZ R172, R177, R195 ;  /* 0x000000c3b1ac7220 */ /* 0x000fe20000410000 */
[--C-:B------:R-:W-:Y:S01]  /*5cf0*/  HADD2.F32 R138, -RZ, R52.reuse.H0_H0 ;  /* 0x20000034ff8a7230 */ /* 0x100fe20000004100 */
[----:B------:R-:W-:Y:S01]  /*5d00*/  F2FP.F16.F32.PACK_AB R146, R146, R175 ;  /* 0x000000af9292723e */ /* 0x000fe200000000ff */
[----:B------:R-:W-:-:S02]  /*5d10*/  HADD2.F32 R233, -RZ, R52.H1_H1 ;  /* 0x30000034ffe97230 */ /* 0x000fc40000004100 */
[----:B------:R-:W-:Y:S01]  /*5d20*/  FMUL.FTZ R235, R234, R235 ;  /* 0x000000ebeaeb7220 */ /* 0x000fe20000410000 */
[C---:B------:R-:W-:Y:S01]  /*5d30*/  FFMA.FTZ R195, R139.reuse, R173, R136 ;  /* 0x000000ad8bc37223 */ /* 0x040fe20000010088 */
[----:B------:R-:W-:Y:S01]  /*5d40*/  FMUL.FTZ R138, R139, R138 ;  /* 0x0000008a8b8a7220 */ /* 0x000fe20000410000 */
[C---:B------:R-:W-:Y:S01]  /*5d50*/  FFMA.FTZ R231, R172.reuse, R231, R137 ;  /* 0x000000e7ace77223 */ /* 0x040fe20000010089 */
[----:B------:R-:W-:Y:S01]  /*5d60*/  FMUL.FTZ R233, R172, R233 ;  /* 0x000000e9ace97220 */ /* 0x000fe20000410000 */
[----:B------:R-:W-:Y:S02]  /*5d70*/  F2FP.F16.F32.PACK_AB R145, R144, R145 ;  /* 0x000000919091723e */ /* 0x000fe400000000ff */
[----:B------:R-:W-:Y:S02]  /*5d80*/  F2FP.F16.F32.PACK_AB R175, R174, R179 ;  /* 0x000000b3aeaf723e */ /* 0x000fe400000000ff */
[----:B------:R-:W-:Y:S02]  /*5d90*/  F2FP.F16.F32.PACK_AB R147, R178, R147 ;  /* 0x00000093b293723e */ /* 0x000fe400000000ff */
[----:B------:R-:W-:-:S02]  /*5da0*/  F2FP.F16.F32.PACK_AB R144, R177, R176 ;  /* 0x000000b0b190723e */ /* 0x000fc400000000ff */
[----:B------:R-:W-:Y:S02]  /*5db0*/  F2FP.F16.F32.PACK_AB R174, R230, R229 ;  /* 0x000000e5e6ae723e */ /* 0x000fe400000000ff */
[----:B------:R-:W-:Y:S02]  /*5dc0*/  F2FP.F16.F32.PACK_AB R173, R235, R232 ;  /* 0x000000e8ebad723e */ /* 0x000fe400000000ff */
[----:B------:R-:W-:Y:S01]  /*5dd0*/  F2FP.F16.F32.PACK_AB R172, R233, R138 ;  /* 0x0000008ae9ac723e */ /* 0x000fe200000000ff */
[----:B------:R-:W-:Y:S06]  /*5de0*/  BRA `(.L_x_2005) ;  /* 0x0000000400107947 */ /* 0x000fec0003800000 */
.L_x_2004:
[-CC-:B------:R-:W-:Y:S01]  /*5df0*/  FFMA.FTZ R232, R0, R177.reuse, R176.reuse ;  /* 0x000000b100e87223 */ /* 0x180fe200000100b0 */
[-CC-:B------:R-:W-:Y:S01]  /*5e00*/  FFMA.FTZ R233, R5, R177.reuse, R176.reuse ;  /* 0x000000b105e97223 */ /* 0x180fe200000100b0 */
[-CC-:B------:R-:W-:Y:S01]  /*5e10*/  FFMA.FTZ R229, R9, R177.reuse, R176.reuse ;  /* 0x000000b109e57223 */ /* 0x180fe200000100b0 */
[-CC-:B------:R-:W-:Y:S01]  /*5e20*/  FFMA.FTZ R228, R13, R177.reuse, R176.reuse ;  /* 0x000000b10de47223 */ /* 0x180fe200000100b0 */
[-CC-:B------:R-:W-:Y:S01]  /*5e30*/  FFMA.FTZ R178, R17, R177.reuse, R176.reuse ;  /* 0x000000b111b27223 */ /* 0x180fe200000100b0 */
[-C--:B------:R-:W-:Y:S01]  /*5e40*/  FFMA.FTZ R179, R14, R177.reuse, R176 ;  /* 0x000000b10eb37223 */ /* 0x080fe200000100b0 */
[----:B------:R-:W-:Y:S01]  /*5e50*/  FADD.FTZ R239, R3, -R232 ;  /* 0x800000e803ef7221 */ /* 0x000fe20000010000 */
[----:B------:R-:W-:Y:S01]  /*5e60*/  FADD.FTZ R237, R2, -R233 ;  /* 0x800000e902ed7221 */ /* 0x000fe20000010000 */
[-CC-:B------:R-:W-:Y:S01]  /*5e70*/  FFMA.FTZ R230, R4, R177.reuse, R176.reuse ;  /* 0x000000b104e67223 */ /* 0x180fe200000100b0 */
[----:B------:R-:W-:Y:S01]  /*5e80*/  FFMA.FTZ R231, R10, R177, R176 ;  /* 0x000000b10ae77223 */ /* 0x000fe200000100b0 */
[----:B------:R-:W-:Y:S01]  /*5e90*/  FADD.FTZ R233, R6, -R229 ;  /* 0x800000e506e97221 */ /* 0x000fe20000010000 */
[----:B------:R-:W-:Y:S01]  /*5ea0*/  FADD.FTZ R229, R11, -R228 ;  /* 0x800000e40be57221 */ /* 0x000fe20000010000 */
[----:B------:R-:W-:Y:S01]  /*5eb0*/  FADD.FTZ R177, R15, -R178 ;  /* 0x800000b20fb17221 */ /* 0x000fe20000010000 */
[----:B------:R-:W-:Y:S01]  /*5ec0*/  FADD.FTZ R179, R12, -R179 ;  /* 0x800000b30cb37221 */ /* 0x000fe20000010000 */
[C---:B-----5:R-:W-:Y:S01]  /*5ed0*/  FMUL.FTZ R240, R194.reuse, R239 ;  /* 0x000000efc2f07220 */ /* 0x060fe20000410000 */
[----:B------:R-:W-:Y:S01]  /*5ee0*/  FMUL.FTZ R236, R194, R237 ;  /* 0x000000edc2ec7220 */ /* 0x000fe20000410000 */
[----:B------:R-:W-:Y:S01]  /*5ef0*/  FADD.FTZ R231, R8, -R231 ;  /* 0x800000e708e77221 */ /* 0x000fe20000010000 */
[C---:B------:R-:W-:Y:S01]  /*5f00*/  FMUL.FTZ R232, R194.reuse, R233 ;  /* 0x000000e9c2e87220 */ /* 0x040fe20000410000 */
[C---:B------:R-:W-:Y:S01]  /*5f10*/  FMUL.FTZ R178, R194.reuse, R229 ;  /* 0x000000e5c2b27220 */ /* 0x040fe20000410000 */
[C---:B------:R-:W-:Y:S01]  /*5f20*/  FMUL.FTZ R176, R194.reuse, R177 ;  /* 0x000000b1c2b07220 */ /* 0x040fe20000410000 */
[----:B------:R-:W-:Y:S01]  /*5f30*/  FADD.FTZ R235, R7, -R230 ;  /* 0x800000e607eb7221 */ /* 0x000fe20000010000 */
[----:B------:R-:W-:Y:S01]  /*5f40*/  FMUL.FTZ R228, R194, R179 ;  /* 0x000000b3c2e47220 */ /* 0x000fe20000410000 */
[----:B------:R-:W-:-:S02]  /*5f50*/  HADD2.F32 R229, -RZ, R175.H0_H0 ;  /* 0x200000afffe57230 */ /* 0x000fc40000004100 */
[-C--:B------:R-:W-:Y:S01]  /*5f60*/  FMUL.FTZ R240, R240, R195.reuse ;  /* 0x000000c3f0f07220 */ /* 0x080fe20000410000 */
[----:B------:R-:W-:Y:S02]  /*5f70*/  HADD2.F32 R233, -RZ, R175.H1_H1 ;  /* 0x300000afffe97230 */ /* 0x000fe40000004100 */
[----:B------:R-:W-:Y:S01]  /*5f80*/  FMUL.FTZ R179, R236, R195 ;  /* 0x000000c3ecb37220 */ /* 0x000fe20000410000 */
[----:B------:R-:W-:Y:S01]  /*5f90*/  FMUL.FTZ R230, R194, R231 ;  /* 0x000000e7c2e67220 */ /* 0x000fe20000410000 */
[----:B------:R-:W-:Y:S01]  /*5fa0*/  FMUL.FTZ R175, R176, R195 ;  /* 0x000000c3b0af7220 */ /* 0x000fe20000410000 */
[----:B------:R-:W-:Y:S01]  /*5fb0*/  FMUL.FTZ R234, R194, R235 ;  /* 0x000000ebc2ea7220 */ /* 0x000fe20000410000 */
[-C--:B------:R-:W-:Y:S01]  /*5fc0*/  FMUL.FTZ R231, R232, R195.reuse ;  /* 0x000000c3e8e77220 */ /* 0x080fe20000410000 */
[----:B------:R-:W-:Y:S01]  /*5fd0*/  FMUL.FTZ R176, R228, R195 ;  /* 0x000000c3e4b07220 */ /* 0x000fe20000410000 */
[----:B------:R-:W-:Y:S01]  /*5fe0*/  FFMA.FTZ R143, R240, R233, R143 ;  /* 0x000000e9f08f7223 */ /* 0x000fe2000001008f */
[----:B------:R-:W-:Y:S01]  /*5ff0*/  FFMA.FTZ R142, R179, R229, R142 ;  /* 0x000000e5b38e7223 */ /* 0x000fe2000001008e */
[----:B------:R-:W-:-:S02]  /*6000*/  HADD2.F32 R228, -RZ, R174.H0_H0 ;  /* 0x200000aeffe47230 */ /* 0x000fc40000004100 */
[-C--:B------:R-:W-:Y:S01]  /*6010*/  FMUL.FTZ R177, R178, R195.reuse ;  /* 0x000000c3b2b17220 */ /* 0x080fe20000410000 */
[----:B------:R-:W-:Y:S02]  /*6020*/  HADD2.F32 R232, -RZ, R174.H1_H1 ;  /* 0x300000aeffe87230 */ /* 0x000fe40000004100 */
[-C--:B------:R-:W-:Y:S01]  /*6030*/  FMUL.FTZ R178, R230, R195.reuse ;  /* 0x000000c3e6b27220 */ /* 0x080fe20000410000 */
[----:B------:R-:W-:Y:S02]  /*6040*/  HADD2.F32 R233, -RZ, R55.H1_H1 ;  /* 0x30000037ffe97230 */ /* 0x000fe40000004100 */
[----:B------:R-:W-:Y:S01]  /*6050*/  FMUL.FTZ R194, R234, R195 ;  /* 0x000000c3eac27220 */ /* 0x000fe20000410000 */
[--C-:B------:R-:W-:Y:S02]  /*6060*/  HADD2.F32 R174, -RZ, R173.reuse.H0_H0 ;  /* 0x200000adffae7230 */ /* 0x100fe40000004100 */
[----:B------:R-:W-:Y:S01]  /*6070*/  FFMA.FTZ R140, R231, R228, R140 ;  /* 0x000000e4e78c7223 */ /* 0x000fe2000001008c */
[----:B------:R-:W-:-:S02]  /*6080*/  HADD2.F32 R229, -RZ, R173.H1_H1 ;  /* 0x300000adffe57230 */ /* 0x000fc40000004100 */
[----:B------:R-:W-:Y:S01]  /*6090*/  FMUL.FTZ R240, R240, R233 ;  /* 0x000000e9f0f07220 */ /* 0x000fe20000410000 */
[--C-:B------:R-:W-:Y:S02]  /*60a0*/  HADD2.F32 R173, -RZ, R54.reuse.H1_H1 ;  /* 0x30000036ffad7230 */ /* 0x100fe40000004100 */
[C---:B------:R-:W-:Y:S01]  /*60b0*/  FFMA.FTZ R141, R194.reuse, R232, R141 ;  /* 0x000000e8c28d7223 */ /* 0x040fe2000001008d */
[----:B------:R-:W-:Y:S02]  /*60c0*/  HADD2.F32 R230, -RZ, R54.H0_H0 ;  /* 0x20000036ffe67230 */ /* 0x000fe40000004100 */
[----:B------:R-:W-:Y:S02]  /*60d0*/  HADD2.F32 R228, -RZ, R53.H0_H0 ;  /* 0x20000035ffe47230 */ /* 0x000fe40000004100 */
[----:B------:R-:W-:Y:S01]  /*60e0*/  FMUL.FTZ R233, R194, R173 ;  /* 0x000000adc2e97220 */ /* 0x000fe20000410000 */
[----:B------:R-:W-:Y:S01]  /*60f0*/  FFMA.FTZ R194, R177, R174, R138 ;  /* 0x000000aeb1c27223 */ /* 0x000fe2000001008a */
[----:B------:R-:W-:Y:S01]  /*6100*/  FMUL.FTZ R230, R231, R230 ;  /* 0x000000e6e7e67220 */ /* 0x000fe20000410000 */
[----:B------:R-:W-:-:S02]  /*6110*/  HADD2.F32 R238, -RZ, R55.H0_H0 ;  /* 0x20000037ffee7230 */ /* 0x000fc40000004100 */
[----:B------:R-:W-:Y:S01]  /*6120*/  FMUL.FTZ R177, R177, R228 ;  /* 0x000000e4b1b17220 */ /* 0x000fe20000410000 */
[----:B------:R-:W-:Y:S02]  /*6130*/  HADD2.F32 R231, -RZ, R53.H1_H1 ;  /* 0x30000035ffe77230 */ /* 0x000fe40000004100 */
[C---:B------:R-:W-:Y:S01]  /*6140*/  FFMA.FTZ R228, R178.reuse, R229, R139 ;  /* 0x000000e5b2e47223 */ /* 0x040fe2000001008b */
[--C-:B------:R-:W-:Y:S02]  /*6150*/  HADD2.F32 R138, -RZ, R52.reuse.H0_H0 ;  /* 0x20000034ff8a7230 */ /* 0x100fe40000004100 */
[----:B------:R-:W-:Y:S01]  /*6160*/  FMUL.FTZ R179, R179, R238 ;  /* 0x000000eeb3b37220 */ /* 0x000fe20000410000 */
[----:B------:R-:W-:Y:S02]  /*6170*/  HADD2.F32 R173, -RZ, R52.H1_H1 ;  /* 0x30000034ffad7230 */ /* 0x000fe40000004100 */
[----:B------:R-:W-:Y:S01]  /*6180*/  FMUL.FTZ R178, R178, R231 ;  /* 0x000000e7b2b27220 */ /* 0x000fe20000410000 */
[----:B------:R-:W-:-:S02]  /*6190*/  HADD2.F32 R195, -RZ, R172.H0_H0 ;  /* 0x200000acffc37230 */ /* 0x000fc40000004100 */
[----:B------:R-:W-:Y:S01]  /*61a0*/  FMUL.FTZ R138, R175, R138 ;  /* 0x0000008aaf8a7220 */ /* 0x000fe20000410000 */
[----:B------:R-:W-:Y:S02]  /*61b0*/  HADD2.F32 R172, -RZ, R172.H1_H1 ;  /* 0x300000acffac7230 */ /* 0x000fe40000004100 */
[----:B------:R-:W-:Y:S01]  /*61c0*/  FMUL.FTZ R139, R176, R173 ;  /* 0x000000adb08b7220 */ /* 0x000fe20000410000 */
[----:B------:R-:W-:Y:S01]  /*61d0*/  F2FP.F16.F32.PACK_AB R174, R233, R230 ;  /* 0x000000e6e9ae723e */ /* 0x000fe200000000ff */
[----:B------:R-:W-:Y:S01]  /*61e0*/  FFMA.FTZ R195, R175, R195, R136 ;  /* 0x000000c3afc37223 */ /* 0x000fe20000010088 */
[----:B------:R-:W-:Y:S01]  /*61f0*/  F2FP.F16.F32.PACK_AB R175, R240, R179 ;  /* 0x000000b3f0af723e */ /* 0x000fe200000000ff */
[----:B------:R-:W-:Y:S01]  /*6200*/  FFMA.FTZ R231, R176, R172, R137 ;  /* 0x000000acb0e77223 */ /* 0x000fe20000010089 */
[----:B------:R-:W-:Y:S02]  /*6210*/  F2FP.F16.F32.PACK_AB R173, R178, R177 ;  /* 0x000000b1b2ad723e */ /* 0x000fe400000000ff */
[----:B------:R-:W-:-:S07]  /*6220*/  F2FP.F16.F32.PACK_AB R172, R139, R138 ;  /* 0x0000008a8bac723e */ /* 0x000fce00000000ff */
.L_x_2005:
[----:B------:R-:W0:Y:S08]  /*6230*/  @P1 LDC.64 R138, c[0x0][0x478] ;  /* 0x00011e00ff8a1b82 */ /* 0x000e300000000a00 */
[----:B------:R-:W1:Y:S01]  /*6240*/  LDC.64 R136, c[0x0][0x468] ;  /* 0x00011a00ff887b82 */ /* 0x000e620000000a00 */
[----:B0-----:R-:W-:Y:S01]  /*6250*/  @P1 IMAD.WIDE.U32 R176, R190, 0x10, R138 ;  /* 0x00000010beb01825 */ /* 0x001fe200078e008a */
[----:B------:R-:W-:-:S02]  /*6260*/  MOV R138, R194 ;  /* 0x000000c2008a7202 */ /* 0x000fc40000000f00 */
[----:B------:R-:W-:Y:S02]  /*6270*/  MOV R139, R228 ;  /* 0x000000e4008b7202 */ /* 0x000fe40000000f00 */
[----:B------:R0:W-:Y:S01]  /*6280*/  @P1 STG.E.128 desc[UR6][R176.64], R144 ;  /* 0x00000090b0001986 */ /* 0x0001e2000c101d06 */
[----:B-1----:R-:W-:Y:S01]  /*6290*/  IMAD.WIDE.U32 R178, R190, 0x10, R136 ;  /* 0x00000010beb27825 */ /* 0x002fe200078e0088 */
[----:B------:R-:W-:Y:S02]  /*62a0*/  MOV R136, R195 ;  /* 0x000000c300887202 */ /* 0x000fe40000000f00 */
[----:B------:R-:W-:Y:S02]  /*62b0*/  MOV R137, R231 ;  /* 0x000000e700897202 */ /* 0x000fe40000000f00 */
[----:B------:R0:W-:Y:S01]  /*62c0*/  STG.E.128 desc[UR6][R178.64], R172 ;  /* 0x000000acb2007986 */ /* 0x0001e2000c101d06 */
[----:B------:R-:W-:Y:S05]  /*62d0*/  BRA `(.L_x_2003) ;  /* 0x0000002800dc7947 */ /* 0x000fea0003800000 */
.L_x_1990:
        /* <DEDUP_REMOVED lines=9> */
[--C-:B------:R-:W-:Y:S02]  /*6370*/  HADD2.F32 R179, -RZ, R164.reuse.H0_H0 ;  /* 0x200000a4ffb37230 */ /* 0x100fe40000004100 */
[-C--:B------:R-:W-:Y:S01]  /*6380*/  FFMA.FTZ R235, R226, R177.reuse, R176 ;  /* 0x000000b1e2eb7223 */ /* 0x080fe200000100b0 */
[----:B------:R-:W-:Y:S02]  /*6390*/  HADD2.F32 R229, -RZ, R164.H1_H1 ;  /* 0x300000a4ffe57230 */ /* 0x000fe40000004100 */
[----:B------:R-:W-:Y:S01]  /*63a0*/  FADD.FTZ R178, R225, -R178 ;  /* 0x800000b2e1b27221 */ /* 0x000fe20000010000 */
[-CC-:B------:R-:W-:Y:S01]  /*63b0*/  FFMA.FTZ R237, R222, R177.reuse, R176.reuse ;  /* 0x000000b1deed7223 */ /* 0x180fe200000100b0 */
[----:B------:R-:W-:Y:S01]  /*63c0*/  FADD.FTZ R230, R224, -R235 ;  /* 0x800000ebe0e67221 */ /* 0x000fe20000010000 */
[-CC-:B------:R-:W-:Y:S01]  /*63d0*/  FFMA.FTZ R228, R223, R177.reuse, R176.reuse ;  /* 0x000000b1dfe47223 */ /* 0x180fe200000100b0 */
[----:B-----5:R-:W-:Y:S01]  /*63e0*/  FFMA.FTZ R178, R194, R178, R179 ;  /* 0x000000b2c2b27223 */ /* 0x020fe200000100b3 */
[----:B------:R-:W-:Y:S01]  /*63f0*/  FFMA.FTZ R179, R218, R177, R176 ;  /* 0x000000b1dab37223 */ /* 0x000fe200000100b0 */
[----:B------:R-:W-:Y:S01]  /*6400*/  FFMA.FTZ R230, R194, R230, R229 ;  /* 0x000000e6c2e67223 */ /* 0x000fe200000100e5 */
[----:B------:R-:W-:-:S02]  /*6410*/  HADD2.F32 R229, -RZ, R172.H0_H0 ;  /* 0x200000acffe57230 */ /* 0x000fc40000004100 */
[----:B------:R-:W-:Y:S01]  /*6420*/  FADD.FTZ R234, R220, -R237 ;  /* 0x800000eddcea7221 */ /* 0x000fe20000010000 */
[----:B------:R-:W-:Y:S01]  /*6430*/  FADD.FTZ R236, R216, -R179 ;  /* 0x800000b3d8ec7221 */ /* 0x000fe20000010000 */
[----:B------:R-:W-:Y:S01]  /*6440*/  FMUL.FTZ R179, R178, R195 ;  /* 0x000000c3b2b37220 */ /* 0x000fe20000410000 */
[--C-:B------:R-:W-:Y:S02]  /*6450*/  HADD2.F32 R233, -RZ, R165.reuse.H1_H1 ;  /* 0x300000a5ffe97230 */ /* 0x100fe40000004100 */
[----:B------:R-:W-:Y:S01]  /*6460*/  FADD.FTZ R228, R221, -R228 ;  /* 0x800000e4dde47221 */ /* 0x000fe20000010000 */
[----:B------:R-:W-:Y:S02]  /*6470*/  HADD2.F32 R231, -RZ, R165.H0_H0 ;  /* 0x200000a5ffe77230 */ /* 0x000fe40000004100 */
[----:B------:R-:W-:Y:S01]  /*6480*/  FFMA.FTZ R112, R179, R229, R112 ;  /* 0x000000e5b3707223 */ /* 0x000fe20000010070 */
[----:B------:R-:W-:Y:S02]  /*6490*/  HADD2.F32 R229, -RZ, R172.H1_H1 ;  /* 0x300000acffe57230 */ /* 0x000fe40000004100 */
[----:B------:R-:W-:Y:S01]  /*64a0*/  FFMA.FTZ R172, R215, R177, R176 ;  /* 0x000000b1d7ac7223 */ /* 0x000fe200000100b0 */
[C---:B------:R-:W-:Y:S01]  /*64b0*/  FFMA.FTZ R234, R194.reuse, R234, R233 ;  /* 0x000000eac2ea7223 */ /* 0x040fe200000100e9 */
[----:B------:R-:W-:Y:S01]  /*64c0*/  FFMA.FTZ R232, R194, R228, R231 ;  /* 0x000000e4c2e87223 */ /* 0x000fe200000100e7 */
[----:B------:R-:W-:-:S02]  /*64d0*/  HADD2.F32 R233, -RZ, R166.H1_H1 ;  /* 0x300000a6ffe97230 */ /* 0x000fc40000004100 */
[----:B------:R-:W-:Y:S01]  /*64e0*/  FFMA.FTZ R228, R219, R177, R176 ;  /* 0x000000b1dbe47223 */ /* 0x000fe200000100b0 */
[----:B------:R-:W-:Y:S01]  /*64f0*/  FADD.FTZ R237, R213, -R172 ;  /* 0x800000acd5ed7221 */ /* 0x000fe20000010000 */
[-C--:B------:R-:W-:Y:S01]  /*6500*/  FMUL.FTZ R172, R230, R195.reuse ;  /* 0x000000c3e6ac7220 */ /* 0x080fe20000410000 */
[----:B------:R-:W-:Y:S02]  /*6510*/  HADD2.F32 R231, -RZ, R166.H0_H0 ;  /* 0x200000a6ffe77230 */ /* 0x000fe40000004100 */
[----:B------:R-:W-:Y:S01]  /*6520*/  FADD.FTZ R228, R217, -R228 ;  /* 0x800000e4d9e47221 */ /* 0x000fe20000010000 */
[----:B------:R-:W-:Y:S01]  /*6530*/  FFMA.FTZ R236, R194, R236, R233 ;  /* 0x000000ecc2ec7223 */ /* 0x000fe200000100e9 */
[----:B------:R-:W-:Y:S02]  /*6540*/  HADD2.F32 R233, -RZ, R173.H1_H1 ;  /* 0x300000adffe97230 */ /* 0x000fe40000004100 */
[----:B------:R-:W-:Y:S01]  /*6550*/  FMUL.FTZ R178, R234, R195 ;  /* 0x000000c3eab27220 */ /* 0x000fe20000410000 */
[----:B------:R-:W-:-:S02]  /*6560*/  HADD2.F32 R235, -RZ, R167.H0_H0 ;  /* 0x200000a7ffeb7230 */ /* 0x000fc40000004100 */
[----:B------:R-:W-:Y:S01]  /*6570*/  FFMA.FTZ R113, R172, R229, R113 ;  /* 0x000000e5ac717223 */ /* 0x000fe20000010071 */
[----:B------:R-:W-:Y:S01]  /*6580*/  FFMA.FTZ R229, R214, R177, R176 ;  /* 0x000000b1d6e57223 */ /* 0x000fe200000100b0 */
[----:B------:R-:W-:Y:S01]  /*6590*/  FFMA.FTZ R228, R194, R228, R231 ;  /* 0x000000e4c2e47223 */ /* 0x000fe200000100e7 */
[----:B------:R-:W-:Y:S02]  /*65a0*/  HADD2.F32 R231, -RZ, R173.H0_H0 ;  /* 0x200000adffe77230 */ /* 0x000fe40000004100 */
[----:B------:R-:W-:Y:S01]  /*65b0*/  FMUL.FTZ R173, R232, R195 ;  /* 0x000000c3e8ad7220 */ /* 0x000fe20000410000 */
[--C-:B------:R-:W-:Y:S02]  /*65c0*/  HADD2.F32 R230, -RZ, R174.reuse.H0_H0 ;  /* 0x200000aeffe67230 */ /* 0x100fe40000004100 */
[----:B------:R-:W-:Y:S01]  /*65d0*/  FFMA.FTZ R115, R178, R233, R115 ;  /* 0x000000e9b2737223 */ /* 0x000fe20000010073 */
[----:B------:R-:W-:Y:S02]  /*65e0*/  HADD2.F32 R174, -RZ, R174.H1_H1 ;  /* 0x300000aeffae7230 */ /* 0x000fe40000004100 */
[----:B------:R-:W-:Y:S01]  /*65f0*/  FFMA.FTZ R232, R194, R237, R235 ;  /* 0x000000edc2e87223 */ /* 0x000fe200000100eb */
[----:B------:R-:W-:-:S02]  /*6600*/  HADD2.F32 R233, -RZ, R167.H1_H1 ;  /* 0x300000a7ffe97230 */ /* 0x000fc40000004100 */
[----:B------:R-:W-:Y:S01]  /*6610*/  FADD.FTZ R234, R212, -R229 ;  /* 0x800000e5d4ea7221 */ /* 0x000fe20000010000 */
[-C--:B------:R-:W-:Y:S01]  /*6620*/  FMUL.FTZ R236, R236, R195.reuse ;  /* 0x000000c3ecec7220 */ /* 0x080fe20000410000 */
[----:B------:R-:W-:Y:S01]  /*6630*/  FMUL.FTZ R229, R228, R195 ;  /* 0x000000c3e4e57220 */ /* 0x000fe20000410000 */
[----:B------:R-:W-:Y:S01]  /*6640*/  FFMA.FTZ R114, R173, R231, R114 ;  /* 0x000000e7ad727223 */ /* 0x000fe20000010072 */
[----:B------:R-:W-:Y:S01]  /*6650*/  FMUL.FTZ R231, R232, R195 ;  /* 0x000000c3e8e77220 */ /* 0x000fe20000410000 */
[----:B------:R-:W-:Y:S01]  /*6660*/  FFMA.FTZ R117, R236, R174, R117 ;  /* 0x000000aeec757223 */ /* 0x000fe20000010075 */
[----:B------:R-:W-:Y:S02]  /*6670*/  HADD2.F32 R228, -RZ, R175.H0_H0 ;  /* 0x200000afffe47230 */ /* 0x000fe40000004100 */
[----:B------:R-:W-:Y:S01]  /*6680*/  FFMA.FTZ R232, R194, R234, R233 ;  /* 0x000000eac2e87223 */ /* 0x000fe200000100e9 */
[----:B------:R-:W-:Y:S01]  /*6690*/  FFMA.FTZ R116, R229, R230, R116 ;  /* 0x000000e6e5747223 */ /* 0x000fe20000010074 */
[----:B------:R-:W-:-:S02]  /*66a0*/  HADD2.F32 R174, -RZ, R30.H0_H0 ;  /* 0x2000001effae7230 */ /* 0x000fc40000004100 */
[----:B------:R-:W-:Y:S02]  /*66b0*/  HADD2.F32 R230, -RZ, R31.H0_H0 ;  /* 0x2000001fffe67230 */ /* 0x000fe40000004100 */
[----:B------:R-:W-:Y:S01]  /*66c0*/  FFMA.FTZ R118, R231, R228, R118 ;  /* 0x000000e4e7767223 */ /* 0x000fe20000010076 */
[----:B------:R-:W-:Y:S02]  /*66d0*/  HADD2.F32 R233, -RZ, R30.H1_H1 ;  /* 0x3000001effe97230 */ /* 0x000fe40000004100 */
[----:B------:R-:W-:Y:S01]  /*66e0*/  FMUL.FTZ R174, R174, R229 ;  /* 0x000000e5aeae7220 */ /* 0x000fe20000410000 */
[----:B------:R-:W-:Y:S02]  /*66f0*/  HADD2.F32 R228, -RZ, R29.H0_H0 ;  /* 0x2000001dffe47230 */ /* 0x000fe40000004100 */
[----:B------:R-:W-:Y:S01]  /*6700*/  FMUL.FTZ R231, R230, R231 ;  /* 0x000000e7e6e77220 */ /* 0x000fe20000410000 */
[----:B------:R-:W-:Y:S02]  /*6710*/  HADD2.F32 R237, -RZ, R31.H1_H1 ;  /* 0x3000001fffed7230 */ /* 0x000fe40000004100 */
[----:B------:R-:W-:Y:S01]  /*6720*/  FMUL.FTZ R229, R233, R236 ;  /* 0x000000ece9e57220 */ /* 0x000fe20000410000 */
[----:B------:R-:W-:-:S02]  /*6730*/  HADD2.F32 R235, -RZ, R29.H1_H1 ;  /* 0x3000001dffeb7230 */ /* 0x000fc40000004100 */
[----:B------:R-:W-:Y:S01]  /*6740*/  FMUL.FTZ R232, R232, R195 ;  /* 0x000000c3e8e87220 */ /* 0x000fe20000410000 */
[--C-:B------:R-:W-:Y:S02]  /*6750*/  HADD2.F32 R230, -RZ, R28.reuse.H0_H0 ;  /* 0x2000001cffe67230 */ /* 0x100fe40000004100 */
[----:B------:R-:W-:Y:S01]  /*6760*/  FMUL.FTZ R173, R228, R173 ;  /* 0x000000ade4ad7220 */ /* 0x000fe20000410000 */
[----:B------:R-:W-:Y:S02]  /*6770*/  HADD2.F32 R233, -RZ, R28.H1_H1 ;  /* 0x3000001cffe97230 */ /* 0x000fe40000004100 */
[----:B------:R-:W-:Y:S01]  /*6780*/  FMUL.FTZ R228, R237, R232 ;  /* 0x000000e8ede47220 */ /* 0x000fe20000410000 */
[----:B------:R-:W-:Y:S02]  /*6790*/  HADD2.F32 R175, -RZ, R175.H1_H1 ;  /* 0x300000afffaf7230 */ /* 0x000fe40000004100 */
[----:B------:R-:W-:Y:S01]  /*67a0*/  FMUL.FTZ R178, R235, R178 ;  /* 0x000000b2ebb27220 */ /* 0x000fe20000410000 */
[----:B------:R-:W-:Y:S01]  /*67b0*/  FMUL.FTZ R179, R230, R179 ;  /* 0x000000b3e6b37220 */ /* 0x000fe20000410000 */
[----:B------:R-:W-:Y:S01]  /*67c0*/  FMUL.FTZ R172, R233, R172 ;  /* 0x000000ace9ac7220 */ /* 0x000fe20000410000 */
[----:B------:R-:W-:Y:S01]  /*67d0*/  F2FP.F16.F32.PACK_AB R174, R229, R174 ;  /* 0x000000aee5ae723e */ /* 0x000fe200000000ff */
[----:B------:R-:W-:Y:S01]  /*67e0*/  FFMA.FTZ R119, R232, R175, R119 ;  /* 0x000000afe8777223 */ /* 0x000fe20000010077 */
[----:B------:R-:W-:-:S02]  /*67f0*/  F2FP.F16.F32.PACK_AB R175, R228, R231 ;  /* 0x000000e7e4af723e */ /* 0x000fc400000000ff */
[----:B------:R-:W-:Y:S02]  /*6800*/  F2FP.F16.F32.PACK_AB R173, R178, R173 ;  /* 0x000000adb2ad723e */ /* 0x000fe400000000ff */
[----:B------:R-:W-:Y:S01]  /*6810*/  F2FP.F16.F32.PACK_AB R172, R172, R179 ;  /* 0x000000b3acac723e */ /* 0x000fe200000000ff */
[----:B------:R-:W-:Y:S06]  /*6820*/  BRA `(.L_x_2009) ;  /* 0x0000000400407947 */ /* 0x000fec0003800000 */
.L_x_2008:
[-CC-:B------:R-:W-:Y:S01]  /*6830*/  FFMA.FTZ R145, R214, R177.reuse, R176.reuse ;  /* 0x000000b1d6917223 */ /* 0x180fe200000100b0 */
[-CC-:B------:R-:W-:Y:S01]  /*6840*/  FFMA.FTZ R144, R219, R177.reuse, R176.reuse ;  /* 0x000000b1db907223 */ /* 0x180fe200000100b0 */
[-C--:B------:R-:W-:Y:S01]  /*6850*/  FFMA.FTZ R147, R218, R177.reuse, R176 ;  /* 0x000000b1da937223 */ /* 0x080fe200000100b0 */
[--C-:B------:R-:W-:Y:S02]  /*6860*/  HADD2.F32 R146, -RZ, R166.reuse.H0_H0 ;  /* 0x200000a6ff927230 */ /* 0x100fe40000004100 */
[----:B------:R-:W-:Y:S01]  /*6870*/  FADD.FTZ R233, R212, -R145 ;  /* 0x80000091d4e97221 */ /* 0x000fe20000010000 */
[----:B------:R-:W-:Y:S02]  /*6880*/  HADD2.F32 R178, -RZ, R166.H1_H1 ;  /* 0x300000a6ffb27230 */ /* 0x000fe40000004100 */
[----:B------:R-:W-:Y:S01]  /*6890*/  FADD.FTZ R145, R217, -R144 ;  /* 0x80000090d9917221 */ /* 0x000fe20000010000 */
[----:B------:R-:W-:Y:S01]  /*68a0*/  FADD.FTZ R179, R216, -R147 ;  /* 0x80000093d8b37221 */ /* 0x000fe20000010000 */
[----:B------:R-:W-:Y:S01]  /*68b0*/  FFMA.FTZ R228, R215, R177, R176 ;  /* 0x000000b1d7e47223 */ /* 0x000fe200000100b0 */
[----:B------:R-:W-:-:S02]  /*68c0*/  HADD2.F32 R230, -RZ, R167.H1_H1 ;  /* 0x300000a7ffe67230 */ /* 0x000fc40000004100 */
[C---:B-----5:R-:W-:Y:S01]  /*68d0*/  FFMA.FTZ R144, R194.reuse, R145, R146 ;  /* 0x00000091c2907223 */ /* 0x060fe20000010092 */
[----:B------:R-:W-:Y:S01]  /*68e0*/  FFMA.FTZ R146, R194, R179, R178 ;  /* 0x000000b3c2927223 */ /* 0x000fe200000100b2 */
[----:B------:R-:W-:Y:S02]  /*68f0*/  HADD2.F32 R231, -RZ, R167.H0_H0 ;  /* 0x200000a7ffe77230 */ /* 0x000fe40000004100 */
[-C--:B------:R-:W-:Y:S01]  /*6900*/  FFMA.FTZ R179, R222, R177.reuse, R176 ;  /* 0x000000b1deb37223 */ /* 0x080fe200000100b0 */
[----:B------:R-:W-:Y:S01]  /*6910*/  FADD.FTZ R229, R213, -R228 ;  /* 0x800000e4d5e57221 */ /* 0x000fe20000010000 */
[-CC-:B------:R-:W-:Y:S01]  /*6920*/  FFMA.FTZ R178, R227, R177.reuse, R176.reuse ;  /* 0x000000b1e3b27223 */ /* 0x180fe200000100b0 */
[-CC-:B------:R-:W-:Y:S01]  /*6930*/  FFMA.FTZ R234, R223, R177.reuse, R176.reuse ;  /* 0x000000b1dfea7223 */ /* 0x180fe200000100b0 */
[----:B------:R-:W-:Y:S01]  /*6940*/  FFMA.FTZ R145, R226, R177, R176 ;  /* 0x000000b1e2917223 */ /* 0x000fe200000100b0 */
[----:B------:R-:W-:Y:S01]  /*6950*/  FFMA.FTZ R228, R194, R233, R230 ;  /* 0x000000e9c2e47223 */ /* 0x000fe200000100e6 */
[----:B------:R-:W-:-:S02]  /*6960*/  HADD2.F32 R230, -RZ, R164.H0_H0 ;  /* 0x200000a4ffe67230 */ /* 0x000fc40000004100 */
[----:B------:R-:W-:Y:S01]  /*6970*/  FADD.FTZ R235, R220, -R179 ;  /* 0x800000b3dceb7221 */ /* 0x000fe20000010000 */
[----:B------:R-:W-:Y:S01]  /*6980*/  FFMA.FTZ R147, R194, R229, R231 ;  /* 0x000000e5c2937223 */ /* 0x000fe200000100e7 */
[----:B------:R-:W-:Y:S02]  /*6990*/  HADD2.F32 R233, -RZ, R165.H0_H0 ;  /* 0x200000a5ffe97230 */ /* 0x000fe40000004100 */
[----:B------:R-:W-:Y:S01]  /*69a0*/  FADD.FTZ R179, R225, -R178 ;  /* 0x800000b2e1b37221 */ /* 0x000fe20000010000 */
[----:B------:R-:W-:Y:S02]  /*69b0*/  HADD2.F32 R232, -RZ, R164.H1_H1 ;  /* 0x300000a4ffe87230 */ /* 0x000fe40000004100 */
[----:B------:R-:W-:Y:S01]  /*69c0*/  FADD.FTZ R231, R221, -R234 ;  /* 0x800000eadde77221 */ /* 0x000fe20000010000 */
[----:B------:R-:W-:Y:S01]  /*69d0*/  FADD.FTZ R229, R224, -R145 ;  /* 0x80000091e0e57221 */ /* 0x000fe20000010000 */
[----:B------:R-:W-:Y:S01]  /*69e0*/  FFMA.FTZ R230, R194, R179, R230 ;  /* 0x000000b3c2e67223 */ /* 0x000fe200000100e6 */
[----:B------:R-:W-:Y:S01]  /*69f0*/  FMUL.FTZ R234, R228, R195 ;  /* 0x000000c3e4ea7220 */ /* 0x000fe20000410000 */
[C---:B------:R-:W-:Y:S01]  /*6a00*/  FFMA.FTZ R145, R194.reuse, R231, R233 ;  /* 0x000000e7c2917223 */ /* 0x040fe200000100e9 */
[----:B------:R-:W-:Y:S01]  /*6a10*/  FFMA.FTZ R179, R194, R229, R232 ;  /* 0x000000e5c2b37223 */ /* 0x000fe200000100e8 */
[----:B------:R-:W-:-:S02]  /*6a20*/  HADD2.F32 R229, -RZ, R175.H0_H0 ;  /* 0x200000afffe57230 */ /* 0x000fc40000004100 */
[----:B------:R-:W-:Y:S02]  /*6a30*/  HADD2.F32 R231, -RZ, R175.H1_H1 ;  /* 0x300000afffe77230 */ /* 0x000fe40000004100 */
[----:B------:R-:W-:Y:S01]  /*6a40*/  FMUL.FTZ R175, R147, R195 ;  /* 0x000000c393af7220 */ /* 0x000fe20000410000 */
[--C-:B------:R-:W-:Y:S01]  /*6a50*/  HADD2.F32 R232, -RZ, R31.reuse.H0_H0 ;  /* 0x2000001fffe87230 */ /* 0x100fe20000004100 */
[----:B------:R-:W-:Y:S01]  /*6a60*/  F2FP.F16.F32.PACK_AB R147, R228, R147 ;  /* 0x00000093e493723e */ /* 0x000fe200000000ff */
[----:B------:R-:W-:Y:S02]  /*6a70*/  HADD2.F32 R233, -RZ, R31.H1_H1 ;  /* 0x3000001fffe97230 */ /* 0x000fe40000004100 */
[----:B------:R-:W-:Y:S01]  /*6a80*/  FFMA.FTZ R118, R175, R229, R118 ;  /* 0x000000e5af767223 */ /* 0x000fe20000010076 */
[----:B------:R-:W-:Y:S02]  /*6a90*/  HADD2.F32 R236, -RZ, R165.H1_H1 ;  /* 0x300000a5ffec7230 */ /* 0x000fe40000004100 */
[----:B------:R-:W-:Y:S01]  /*6aa0*/  FMUL.FTZ R175, R232, R175 ;  /* 0x000000afe8af7220 */ /* 0x000fe20000410000 */
[----:B------:R-:W-:Y:S01]  /*6ab0*/  FFMA.FTZ R119, R234, R231, R119 ;  /* 0x000000e7ea777223 */ /* 0x000fe20000010077 */
[----:B------:R-:W-:Y:S01]  /*6ac0*/  FMUL.FTZ R232, R233, R234 ;  /* 0x000000eae9e87220 */ /* 0x000fe20000410000 */
[----:B------:R-:W-:-:S02]  /*6ad0*/  HADD2.F32 R231, -RZ, R174.H0_H0 ;  /* 0x200000aeffe77230 */ /* 0x000fc40000004100 */
[----:B------:R-:W-:Y:S01]  /*6ae0*/  FMUL.FTZ R229, R144, R195 ;  /* 0x000000c390e57220 */ /* 0x000fe20000410000 */
[----:B------:R-:W-:Y:S02]  /*6af0*/  HADD2.F32 R234, -RZ, R30.H0_H0 ;  /* 0x2000001effea7230 */ /* 0x000fe40000004100 */
[----:B------:R-:W-:Y:S01]  /*6b00*/  FFMA.FTZ R178, R194, R235, R236 ;  /* 0x000000ebc2b27223 */ /* 0x000fe200000100ec */
[----:B------:R-:W-:Y:S02]  /*6b10*/  HADD2.F32 R233, -RZ, R174.H1_H1 ;  /* 0x300000aeffe97230 */ /* 0x000fe40000004100 */
[----:B------:R-:W-:Y:S01]  /*6b20*/  FMUL.FTZ R236, R146, R195 ;  /* 0x000000c392ec7220 */ /* 0x000fe20000410000 */
[----:B------:R-:W-:Y:S01]  /*6b30*/  FFMA.FTZ R116, R229, R231, R116 ;  /* 0x000000e7e5747223 */ /* 0x000fe20000010074 */
[----:B------:R-:W-:Y:S01]  /*6b40*/  FMUL.FTZ R174, R234, R229 ;  /* 0x000000e5eaae7220 */ /* 0x000fe20000410000 */
[----:B------:R-:W-:Y:S02]  /*6b50*/  HADD2.F32 R229, -RZ, R30.H1_H1 ;  /* 0x3000001effe57230 */ /* 0x000fe40000004100 */
[----:B------:R-:W-:Y:S01]  /*6b60*/  FFMA.FTZ R117, R236, R233, R117 ;  /* 0x000000e9ec757223 */ /* 0x000fe20000010075 */
[----:B------:R-:W-:-:S02]  /*6b70*/  HADD2.F32 R233, -RZ, R173.H0_H0 ;  /* 0x200000adffe97230 */ /* 0x000fc40000004100 */
[-C--:B------:R-:W-:Y:S01]  /*6b80*/  FMUL.FTZ R231, R145, R195.reuse ;  /* 0x000000c391e77220 */ /* 0x080fe20000410000 */
[----:B------:R-:W-:Y:S02]  /*6b90*/  HADD2.F32 R234, -RZ, R29.H0_H0 ;  /* 0x2000001dffea7230 */ /* 0x000fe40000004100 */
[----:B------:R-:W-:Y:S01]  /*6ba0*/  FMUL.FTZ R229, R229, R236 ;  /* 0x000000ece5e57220 */ /* 0x000fe20000410000 */
[----:B------:R-:W-:Y:S02]  /*6bb0*/  HADD2.F32 R173, -RZ, R173.H1_H1 ;  /* 0x300000adffad7230 */ /* 0x000fe40000004100 */
[----:B------:R-:W-:Y:S01]  /*6bc0*/  FMUL.FTZ R236, R178, R195 ;  /* 0x000000c3b2ec7220 */ /* 0x000fe20000410000 */
[----:B------:R-:W-:Y:S01]  /*6bd0*/  FFMA.FTZ R114, R231, R233, R114 ;  /* 0x000000e9e7727223 */ /* 0x000fe20000010072 */
[----:B------:R-:W-:Y:S01]  /*6be0*/  FMUL.FTZ R233, R234, R231 ;  /* 0x000000e7eae97220 */ /* 0x000fe20000410000 */
[----:B------:R-:W-:Y:S02]  /*6bf0*/  HADD2.F32 R231, -RZ, R172.H0_H0 ;  /* 0x200000acffe77230 */ /* 0x000fe40000004100 */
[----:B------:R-:W-:Y:S01]  /*6c00*/  FFMA.FTZ R115, R236, R173, R115 ;  /* 0x000000adec737223 */ /* 0x000fe20000010073 */
[----:B------:R-:W-:-:S02]  /*6c10*/  HADD2.F32 R234, -RZ, R28.H0_H0 ;  /* 0x2000001cffea7230 */ /* 0x000fc40000004100 */
[----:B------:R-:W-:Y:S01]  /*6c20*/  FMUL.FTZ R173, R230, R195 ;  /* 0x000000c3e6ad7220 */ /* 0x000fe20000410000 */
[----:B------:R-:W-:Y:S01]  /*6c30*/  HADD2.F32 R235, -RZ, R29.H1_H1 ;  /* 0x3000001dffeb7230 */ /* 0x000fe20000004100 */
[----:B------:R-:W-:Y:S02]  /*6c40*/  F2FP.F16.F32.PACK_AB R146, R146, R144 ;  /* 0x000000909292723e */ /* 0x000fe400000000ff */
[----:B------:R-:W-:Y:S01]  /*6c50*/  FFMA.FTZ R112, R173, R231, R112 ;  /* 0x000000e7ad707223 */ /* 0x000fe20000010070 */
[----:B------:R-:W-:Y:S01]  /*6c60*/  FMUL.FTZ R234, R234, R173 ;  /* 0x000000adeaea7220 */ /* 0x000fe20000410000 */
[----:B------:R-:W-:Y:S02]  /*6c70*/  HADD2.F32 R173, -RZ, R172.H1_H1 ;  /* 0x300000acffad7230 */ /* 0x000fe40000004100 */
[----:B------:R-:W-:Y:S01]  /*6c80*/  FMUL.FTZ R172, R179, R195 ;  /* 0x000000c3b3ac7220 */ /* 0x000fe20000410000 */
[----:B------:R-:W-:Y:S02]  /*6c90*/  HADD2.F32 R231, -RZ, R28.H1_H1 ;  /* 0x3000001cffe77230 */ /* 0x000fe40000004100 */
[----:B------:R-:W-:Y:S01]  /*6ca0*/  FMUL.FTZ R236, R235, R236 ;  /* 0x000000ecebec7220 */ /* 0x000fe20000410000 */
[----:B------:R-:W-:Y:S01]  /*6cb0*/  F2FP.F16.F32.PACK_AB R145, R178, R145 ;  /* 0x00000091b291723e */ /* 0x000fe200000000ff */
[----:B------:R-:W-:Y:S01]  /*6cc0*/  FFMA.FTZ R113, R172, R173, R113 ;  /* 0x000000adac717223 */ /* 0x000fe20000010071 */
[----:B------:R-:W-:Y:S01]  /*6cd0*/  F2FP.F16.F32.PACK_AB R144, R179, R230 ;  /* 0x000000e6b390723e */ /* 0x000fe200000000ff */
[----:B------:R-:W-:Y:S01]  /*6ce0*/  FMUL.FTZ R231, R231, R172 ;  /* 0x000000ace7e77220 */ /* 0x000fe20000410000 */
[----:B------:R-:W-:-:S02]  /*6cf0*/  F2FP.F16.F32.PACK_AB R175, R232, R175 ;  /* 0x000000afe8af723e */ /* 0x000fc400000000ff */
[----:B------:R-:W-:Y:S02]  /*6d00*/  F2FP.F16.F32.PACK_AB R174, R229, R174 ;  /* 0x000000aee5ae723e */ /* 0x000fe400000000ff */
[----:B------:R-:W-:Y:S02]  /*6d10*/  F2FP.F16.F32.PACK_AB R173, R236, R233 ;  /* 0x000000e9ecad723e */ /* 0x000fe400000000ff */
[----:B------:R-:W-:-:S07]  /*6d20*/  F2FP.F16.F32.PACK_AB R172, R231, R234 ;  /* 0x000000eae7ac723e */ /* 0x000fce00000000ff */
.L_x_2009:
        /* <DEDUP_REMOVED lines=9> */
.L_x_2007:
[----:B------:R-:W-:Y:S05]  /*6dc0*/  BSYNC.RECONVERGENT B2 ;  /* 0x0000000000027941 */ /* 0x000fea0003800200 */
.L_x_2006:
        /* <DEDUP_REMOVED lines=10> */
[-C--:B------:R-:W-:Y:S01]  /*6e70*/  FFMA.FTZ R144, R203, R177.reuse, R176 ;  /* 0x000000b1cb907223 */ /* 0x080fe200000100b0 */
[--C-:B------:R-:W-:Y:S02]  /*6e80*/  HADD2.F32 R147, -RZ, R171.reuse.H0_H0 ;  /* 0x200000abff937230 */ /* 0x100fe40000004100 */
[----:B------:R-:W-:Y:S01]  /*6e90*/  FADD.FTZ R230, R197, -R146 ;  /* 0x80000092c5e67221 */ /* 0x000fe20000010000 */
[----:B------:R-:W-:Y:S02]  /*6ea0*/  HADD2.F32 R229, -RZ, R171.H1_H1 ;  /* 0x300000abffe57230 */ /* 0x000fe40000004100 */
[----:B------:R-:W-:Y:S01]  /*6eb0*/  FFMA.FTZ R231, R202, R177, R176 ;  /* 0x000000b1cae77223 */ /* 0x000fe200000100b0 */
[--C-:B------:R-:W-:Y:S02]  /*6ec0*/  HADD2.F32 R179, -RZ, R170.reuse.H0_H0 ;  /* 0x200000aaffb37230 */ /* 0x100fe40000004100 */
[----:B------:R-:W-:Y:S01]  /*6ed0*/  FADD.FTZ R178, R196, -R233 ;  /* 0x800000e9c4b27221 */ /* 0x000fe20000010000 */
[----:B------:R-:W-:Y:S01]  /*6ee0*/  FADD.FTZ R144, R201, -R144 ;  /* 0x80000090c9907221 */ /* 0x000fe20000010000 */
[----:B------:R-:W-:-:S02]  /*6ef0*/  HADD2.F32 R145, -RZ, R170.H1_H1 ;  /* 0x300000aaff917230 */ /* 0x000fc40000004100 */
[----:B-----5:R-:W-:Y:S01]  /*6f00*/  FFMA.FTZ R230, R194, R230, R147 ;  /* 0x000000e6c2e67223 */ /* 0x020fe20000010093 */
[----:B------:R-:W-:Y:S01]  /*6f10*/  FADD.FTZ R146, R200, -R231 ;  /* 0x800000e7c8927221 */ /* 0x000fe20000010000 */
[C---:B------:R-:W-:Y:S01]  /*6f20*/  FFMA.FTZ R147, R194.reuse, R178, R229 ;  /* 0x000000b2c2937223 */ /* 0x040fe200000100e5 */
[----:B------:R-:W-:Y:S01]  /*6f30*/  FFMA.FTZ R179, R194, R144, R179 ;  /* 0x00000090c2b37223 */ /* 0x000fe200000100b3 */
[-CC-:B------:R-:W-:Y:S01]  /*6f40*/  FFMA.FTZ R178, R207, R177.reuse, R176.reuse ;  /* 0x000000b1cfb27223 */ /* 0x180fe200000100b0 */
[-CC-:B------:R-:W-:Y:S01]  /*6f50*/  FFMA.FTZ R235, R210, R177.reuse, R176.reuse ;  /* 0x000000b1d2eb7223 */ /* 0x180fe200000100b0 */
[-CC-:B------:R-:W-:Y:S01]  /*6f60*/  FFMA.FTZ R144, R211, R177.reuse, R176.reuse ;  /* 0x000000b1d3907223 */ /* 0x180fe200000100b0 */
[----:B------:R-:W-:Y:S01]  /*6f70*/  FFMA.FTZ R146, R194, R146, R145 ;  /* 0x00000092c2927223 */ /* 0x000fe20000010091 */
[----:B------:R-:W-:Y:S01]  /*6f80*/  FFMA.FTZ R237, R206, R177, R176 ;  /* 0x000000b1ceed7223 */ /* 0x000fe200000100b0 */
[----:B------:R-:W-:Y:S02]  /*6f90*/  HADD2.F32 R231, -RZ, R168.H1_H1 ;  /* 0x300000a8ffe77230 */ /* 0x000fe40000004100 */
[----:B------:R-:W-:Y:S01]  /*6fa0*/  FADD.FTZ R232, R205, -R178 ;  /* 0x800000b2cde87221 */ /* 0x000fe20000010000 */
[----:B------:R-:W-:-:S02]  /*6fb0*/  HADD2.F32 R145, -RZ, R169.H0_H0 ;  /* 0x200000a9ff917230 */ /* 0x000fc40000004100 */
[----:B------:R-:W-:Y:S01]  /*6fc0*/  FADD.FTZ R228, R208, -R235 ;  /* 0x800000ebd0e47221 */ /* 0x000fe20000010000 */
[----:B------:R-:W-:Y:S02]  /*6fd0*/  HADD2.F32 R229, -RZ, R168.H0_H0 ;  /* 0x200000a8ffe57230 */ /* 0x000fe40000004100 */
[----:B------:R-:W-:Y:S01]  /*6fe0*/  FADD.FTZ R178, R209, -R144 ;  /* 0x80000090d1b27221 */ /* 0x000fe20000010000 */
[----:B------:R-:W-:Y:S02]  /*6ff0*/  HADD2.F32 R233, -RZ, R169.H1_H1 ;  /* 0x300000a9ffe97230 */ /* 0x000fe40000004100 */
[----:B------:R-:W-:Y:S01]  /*7000*/  FADD.FTZ R234, R204, -R237 ;  /* 0x800000edccea7221 */ /* 0x000fe20000010000 */
[C---:B------:R-:W-:Y:S01]  /*7010*/  FFMA.FTZ R228, R194.reuse, R228, R231 ;  /* 0x000000e4c2e47223 */ /* 0x040fe200000100e7 */
[C---:B------:R-:W-:Y:S01]  /*7020*/  FFMA.FTZ R145, R194.reuse, R232, R145 ;  /* 0x000000e8c2917223 */ /* 0x040fe20000010091 */
[----:B------:R-:W-:Y:S01]  /*7030*/  FFMA.FTZ R178, R194, R178, R229 ;  /* 0x000000b2c2b27223 */ /* 0x000fe200000100e5 */
[----:B------:R-:W-:-:S02]  /*7040*/  HADD2.F32 R231, -RZ, R175.H1_H1 ;  /* 0x300000afffe77230 */ /* 0x000fc40000004100 */
[-C--:B------:R-:W-:Y:S01]  /*7050*/  FMUL.FTZ R232, R147, R195.reuse ;  /* 0x000000c393e87220 */ /* 0x080fe20000410000 */
[----:B------:R-:W-:Y:S02]  /*7060*/  HADD2.F32 R229, -RZ, R175.H0_H0 ;  /* 0x200000afffe57230 */ /* 0x000fe40000004100 */
[----:B------:R-:W-:Y:S01]  /*7070*/  FFMA.FTZ R144, R194, R234, R233 ;  /* 0x000000eac2907223 */ /* 0x000fe200000100e9 */
[----:B------:R-:W-:Y:S01]  /*7080*/  FMUL.FTZ R175, R230, R195 ;  /* 0x000000c3e6af7220 */ /* 0x000fe20000410000 */
[--C-:B------:R-:W-:Y:S02]  /*7090*/  HADD2.F32 R233, -RZ, R39.reuse.H1_H1 ;  /* 0x30000027ffe97230 */ /* 0x100fe40000004100 */
[----:B------:R-:W-:Y:S01]  /*70a0*/  FFMA.FTZ R127, R232, R231, R127 ;  /* 0x000000e7e87f7223 */ /* 0x000fe2000001007f */
[----:B------:R-:W-:Y:S02]  /*70b0*/  HADD2.F32 R234, -RZ, R39.H0_H0 ;  /* 0x20000027ffea7230 */ /* 0x000fe40000004100 */
[----:B------:R-:W-:Y:S01]  /*70c0*/  FFMA.FTZ R126, R175, R229, R126 ;  /* 0x000000e5af7e7223 */ /* 0x000fe2000001007e */
[----:B------:R-:W-:-:S02]  /*70d0*/  HADD2.F32 R231, -RZ, R174.H0_H0 ;  /* 0x200000aeffe77230 */ /* 0x000fc40000004100 */
[----:B------:R-:W-:Y:S01]  /*70e0*/  FMUL.FTZ R229, R179, R195 ;  /* 0x000000c3b3e57220 */ /* 0x000fe20000410000 */
[----:B------:R-:W-:Y:S02]  /*70f0*/  HADD2.F32 R236, -RZ, R38.H0_H0 ;  /* 0x20000026ffec7230 */ /* 0x000fe40000004100 */
[----:B------:R-:W-:Y:S01]  /*7100*/  FMUL.FTZ R232, R233, R232 ;  /* 0x000000e8e9e87220 */ /* 0x000fe20000410000 */
[----:B------:R-:W-:Y:S01]  /*7110*/  FMUL.FTZ R175, R234, R175 ;  /* 0x000000afeaaf7220 */ /* 0x000fe20000410000 */
[----:B------:R-:W-:Y:S02]  /*7120*/  HADD2.F32 R233, -RZ, R174.H1_H1 ;  /* 0x300000aeffe97230 */ /* 0x000fe40000004100 */
[----:B------:R-:W-:Y:S01]  /*7130*/  FMUL.FTZ R234, R146, R195 ;  /* 0x000000c392ea7220 */ /* 0x000fe20000410000 */
[----:B------:R-:W-:Y:S01]  /*7140*/  FFMA.FTZ R124, R229, R231, R124 ;  /* 0x000000e7e57c7223 */ /* 0x000fe2000001007c */
[----:B------:R-:W-:Y:S01]  /*7150*/  FMUL.FTZ R174, R236, R229 ;  /* 0x000000e5ecae7220 */ /* 0x000fe20000410000 */
[----:B------:R-:W-:-:S02]  /*7160*/  HADD2.F32 R229, -RZ, R38.H1_H1 ;  /* 0x30000026ffe57230 */ /* 0x000fc40000004100 */
[----:B------:R-:W-:Y:S01]  /*7170*/  FFMA.FTZ R125, R234, R233, R125 ;  /* 0x000000e9ea7d7223 */ /* 0x000fe2000001007d */
[----:B------:R-:W-:Y:S02]  /*7180*/  HADD2.F32 R233, -RZ, R173.H0_H0 ;  /* 0x200000adffe97230 */ /* 0x000fe40000004100 */
[-C--:B------:R-:W-:Y:S01]  /*7190*/  FMUL.FTZ R231, R145, R195.reuse ;  /* 0x000000c391e77220 */ /* 0x080fe20000410000 */
[----:B------:R-:W-:Y:S02]  /*71a0*/  HADD2.F32 R236, -RZ, R37.H0_H0 ;  /* 0x20000025ffec7230 */ /* 0x000fe40000004100 */
[----:B------:R-:W-:Y:S01]  /*71b0*/  FMUL.FTZ R229, R229, R234 ;  /* 0x000000eae5e57220 */ /* 0x000fe20000410000 */
[----:B------:R-:W-:Y:S02]  /*71c0*/  HADD2.F32 R173, -RZ, R173.H1_H1 ;  /* 0x300000adffad7230 */ /* 0x000fe40000004100 */
[----:B------:R-:W-:Y:S01]  /*71d0*/  FMUL.FTZ R234, R144, R195 ;  /* 0x000000c390ea7220 */ /* 0x000fe20000410000 */
[----:B------:R-:W-:Y:S01]  /*71e0*/  FFMA.FTZ R122, R231, R233, R122 ;  /* 0x000000e9e77a7223 */ /* 0x000fe2000001007a */
[----:B------:R-:W-:Y:S01]  /*71f0*/  FMUL.FTZ R233, R236, R231 ;  /* 0x000000e7ece97220 */ /* 0x000fe20000410000 */
[----:B------:R-:W-:-:S02]  /*7200*/  HADD2.F32 R231, -RZ, R172.H0_H0 ;  /* 0x200000acffe77230 */ /* 0x000fc40000004100 */
[----:B------:R-:W-:Y:S01]  /*7210*/  FFMA.FTZ R123, R234, R173, R123 ;  /* 0x000000adea7b7223 */ /* 0x000fe2000001007b */
[----:B------:R-:W-:Y:S02]  /*7220*/  HADD2.F32 R236, -RZ, R36.H0_H0 ;  /* 0x20000024ffec7230 */ /* 0x000fe40000004100 */
[----:B------:R-:W-:Y:S01]  /*7230*/  FMUL.FTZ R173, R178, R195 ;  /* 0x000000c3b2ad7220 */ /* 0x000fe20000410000 */
[----:B------:R-:W-:Y:S01]  /*7240*/  HADD2.F32 R235, -RZ, R37.H1_H1 ;  /* 0x30000025ffeb7230 */ /* 0x000fe20000004100 */
[----:B------:R-:W-:Y:S02]  /*7250*/  F2FP.F16.F32.PACK_AB R145, R144, R145 ;  /* 0x000000919091723e */ /* 0x000fe400000000ff */
[----:B------:R-:W-:Y:S01]  /*7260*/  FFMA.FTZ R120, R173, R231, R120 ;  /* 0x000000e7ad787223 */ /* 0x000fe20000010078 */
[----:B------:R-:W-:Y:S01]  /*7270*/  FMUL.FTZ R231, R236, R173 ;  /* 0x000000adece77220 */ /* 0x000fe20000410000 */
[----:B------:R-:W-:Y:S01]  /*7280*/  FMUL.FTZ R234, R235, R234 ;  /* 0x000000eaebea7220 */ /* 0x000fe20000410000 */
[----:B------:R-:W-:-:S02]  /*7290*/  HADD2.F32 R173, -RZ, R172.H1_H1 ;  /* 0x300000acffad7230 */ /* 0x000fc40000004100 */
[----:B------:R-:W-:Y:S01]  /*72a0*/  FMUL.FTZ R172, R228, R195 ;  /* 0x000000c3e4ac7220 */ /* 0x000fe20000410000 */
[----:B------:R-:W-:Y:S01]  /*72b0*/  HADD2.F32 R235, -RZ, R36.H1_H1 ;  /* 0x30000024ffeb7230 */ /* 0x000fe20000004100 */
[----:B------:R-:W-:Y:S02]  /*72c0*/  F2FP.F16.F32.PACK_AB R147, R147, R230 ;  /* 0x000000e69393723e */ /* 0x000fe400000000ff */
[----:B------:R-:W-:Y:S01]  /*72d0*/  FFMA.FTZ R121, R172, R173, R121 ;  /* 0x000000adac797223 */ /* 0x000fe20000010079 */
[----:B------:R-:W-:Y:S01]  /*72e0*/  F2FP.F16.F32.PACK_AB R146, R146, R179 ;  /* 0x000000b39292723e */ /* 0x000fe200000000ff */
[----:B------:R-:W-:Y:S01]  /*72f0*/  FMUL.FTZ R172, R235, R172 ;  /* 0x000000acebac7220 */ /* 0x000fe20000410000 */
[----:B------:R-:W-:Y:S02]  /*7300*/  F2FP.F16.F32.PACK_AB R144, R228, R178 ;  /* 0x000000b2e490723e */ /* 0x000fe400000000ff */
[----:B------:R-:W-:Y:S02]  /*7310*/  F2FP.F16.F32.PACK_AB R175, R232, R175 ;  /* 0x000000afe8af723e */ /* 0x000fe400000000ff */
[----:B------:R-:W-:-:S02]  /*7320*/  F2FP.F16.F32.PACK_AB R174, R229, R174 ;  /* 0x000000aee5ae723e */ /* 0x000fc400000000ff */
[----:B------:R-:W-:Y:S02]  /*7330*/  F2FP.F16.F32.PACK_AB R173, R234, R233 ;  /* 0x000000e9eaad723e */ /* 0x000fe400000000ff */
[----:B------:R-:W-:Y:S01]  /*7340*/  F2FP.F16.F32.PACK_AB R172, R172, R231 ;  /* 0x000000e7acac723e */ /* 0x000fe200000000ff */
[----:B------:R-:W-:Y:S06]  /*7350*/  BRA `(.L_x_2013) ;  /* 0x0000000400307947 */ /* 0x000fec0003800000 */
.L_x_2012:
[-CC-:B------:R-:W-:Y:S01]  /*7360*/  FFMA.FTZ R178, R211, R177.reuse, R176.reuse ;  /* 0x000000b1d3b27223 */ /* 0x180fe200000100b0 */
[--C-:B------:R-:W-:Y:S02]  /*7370*/  HADD2.F32 R229, -RZ, R168.reuse.H0_H0 ;  /* 0x200000a8ffe57230 */ /* 0x100fe40000004100 */
[-C--:B------:R-:W-:Y:S01]  /*7380*/  FFMA.FTZ R235, R206, R177.reuse, R176 ;  /* 0x000000b1ceeb7223 */ /* 0x080fe200000100b0 */
[----:B------:R-:W-:Y:S02]  /*7390*/  HADD2.F32 R234, -RZ, R169.H1_H1 ;  /* 0x300000a9ffea7230 */ /* 0x000fe40000004100 */
[----:B------:R-:W-:Y:S01]  /*73a0*/  FADD.FTZ R179, R209, -R178 ;  /* 0x800000b2d1b37221 */ /* 0x000fe20000010000 */
[--C-:B------:R-:W-:Y:S01]  /*73b0*/  FFMA.FTZ R231, R210, R177, R176.reuse ;  /* 0x000000b1d2e77223 */ /* 0x100fe200000100b0 */
[----:B------:R-:W-:Y:S01]  /*73c0*/  FADD.FTZ R235, R204, -R235 ;  /* 0x800000ebcceb7221 */ /* 0x000fe20000010000 */
[----:B------:R-:W-:Y:S02]  /*73d0*/  HADD2.F32 R228, -RZ, R168.H1_H1 ;  /* 0x300000a8ffe47230 */ /* 0x000fe40000004100 */
[----:B-----5:R-:W-:Y:S01]  /*73e0*/  FFMA.FTZ R178, R194, R179, R229 ;  /* 0x000000b3c2b27223 */ /* 0x020fe200000100e5 */
[----:B------:R-:W-:Y:S01]  /*73f0*/  FFMA.FTZ R179, R202, R177, R176 ;  /* 0x000000b1cab37223 */ /* 0x000fe200000100b0 */
[----:B------:R-:W-:Y:S01]  /*7400*/  FFMA.FTZ R234, R194, R235, R234 ;  /* 0x000000ebc2ea7223 */ /* 0x000fe200000100ea */
[----:B------:R-:W-:Y:S01]  /*7410*/  FFMA.FTZ R230, R207, R177, R176 ;  /* 0x000000b1cfe67223 */ /* 0x000fe200000100b0 */
[----:B------:R-:W-:-:S02]  /*7420*/  HADD2.F32 R229, -RZ, R172.H0_H0 ;  /* 0x200000acffe57230 */ /* 0x000fc40000004100 */
[----:B------:R-:W-:Y:S01]  /*7430*/  FADD.FTZ R235, R200, -R179 ;  /* 0x800000b3c8eb7221 */ /* 0x000fe20000010000 */
[----:B------:R-:W-:Y:S01]  /*7440*/  FADD.FTZ R231, R208, -R231 ;  /* 0x800000e7d0e77221 */ /* 0x000fe20000010000 */
[----:B------:R-:W-:Y:S01]  /*7450*/  FMUL.FTZ R179, R178, R195 ;  /* 0x000000c3b2b37220 */ /* 0x000fe20000410000 */
[----:B------:R-:W-:Y:S02]  /*7460*/  HADD2.F32 R232, -RZ, R169.H0_H0 ;  /* 0x200000a9ffe87230 */ /* 0x000fe40000004100 */
[----:B------:R-:W-:Y:S01]  /*7470*/  FADD.FTZ R233, R205, -R230 ;  /* 0x800000e6cde97221 */ /* 0x000fe20000010000 */
[----:B------:R-:W-:Y:S01]  /*7480*/  FFMA.FTZ R230, R194, R231, R228 ;  /* 0x000000e7c2e67223 */ /* 0x000fe200000100e4 */
[----:B------:R-:W-:Y:S02]  /*7490*/  HADD2.F32 R236, -RZ, R170.H1_H1 ;  /* 0x300000aaffec7230 */ /* 0x000fe40000004100 */
[----:B------:R-:W-:Y:S01]  /*74a0*/  FFMA.FTZ R120, R179, R229, R120 ;  /* 0x000000e5b3787223 */ /* 0x000fe20000010078 */
[----:B------:R-:W-:Y:S01]  /*74b0*/  FFMA.FTZ R228, R203, R177, R176 ;  /* 0x000000b1cbe47223 */ /* 0x000fe200000100b0 */
[----:B------:R-:W-:-:S02]  /*74c0*/  HADD2.F32 R229, -RZ, R172.H1_H1 ;  /* 0x300000acffe57230 */ /* 0x000fc40000004100 */
[----:B------:R-:W-:Y:S01]  /*74d0*/  FFMA.FTZ R172, R199, R177, R176 ;  /* 0x000000b1c7ac7223 */ /* 0x000fe200000100b0 */
[C---:B------:R-:W-:Y:S01]  /*74e0*/  FFMA.FTZ R232, R194.reuse, R233, R232 ;  /* 0x000000e9c2e87223 */ /* 0x040fe200000100e8 */
[----:B------:R-:W-:Y:S02]  /*74f0*/  HADD2.F32 R233, -RZ, R170.H0_H0 ;  /* 0x200000aaffe97230 */ /* 0x000fe40000004100 */
[----:B------:R-:W-:Y:S01]  /*7500*/  FADD.FTZ R231, R201, -R228 ;  /* 0x800000e4c9e77221 */ /* 0x000fe20000010000 */
[----:B------:R-:W-:Y:S01]  /*7510*/  FFMA.FTZ R236, R194, R235, R236 ;  /* 0x000000ebc2ec7223 */ /* 0x000fe200000100ec */
[----:B------:R-:W-:Y:S01]  /*7520*/  FADD.FTZ R235, R197, -R172 ;  /* 0x800000acc5eb7221 */ /* 0x000fe20000010000 */
[----:B------:R-:W-:Y:S01]  /*7530*/  FMUL.FTZ R172, R230, R195 ;  /* 0x000000c3e6ac7220 */ /* 0x000fe20000410000 */
[----:B------:R-:W-:Y:S01]  /*7540*/  FFMA.FTZ R228, R194, R231, R233 ;  /* 0x000000e7c2e47223 */ /* 0x000fe200000100e9 */
[--C-:B------:R-:W-:Y:S02]  /*7550*/  HADD2.F32 R231, -RZ, R173.reuse.H0_H0 ;  /* 0x200000adffe77230 */ /* 0x100fe40000004100 */
[----:B------:R-:W-:Y:S01]  /*7560*/  FMUL.FTZ R178, R234, R195 ;  /* 0x000000c3eab27220 */ /* 0x000fe20000410000 */
[----:B------:R-:W-:-:S02]  /*7570*/  HADD2.F32 R233, -RZ, R173.H1_H1 ;  /* 0x300000adffe97230 */ /* 0x000fc40000004100 */
[----:B------:R-:W-:Y:S01]  /*7580*/  FMUL.FTZ R173, R232, R195 ;  /* 0x000000c3e8ad7220 */ /* 0x000fe20000410000 */
[----:B------:R-:W-:Y:S02]  /*7590*/  HADD2.F32 R237, -RZ, R171.H0_H0 ;  /* 0x200000abffed7230 */ /* 0x000fe40000004100 */
[----:B------:R-:W-:Y:S01]  /*75a0*/  FFMA.FTZ R121, R172, R229, R121 ;  /* 0x000000e5ac797223 */ /* 0x000fe20000010079 */
[----:B------:R-:W-:Y:S01]  /*75b0*/  FFMA.FTZ R229, R198, R177, R176 ;  /* 0x000000b1c6e57223 */ /* 0x000fe200000100b0 */
[----:B------:R-:W-:Y:S01]  /*75c0*/  FFMA.FTZ R122, R173, R231, R122 ;  /* 0x000000e7ad7a7223 */ /* 0x000fe2000001007a */
[----:B------:R-:W-:Y:S02]  /*75d0*/  HADD2.F32 R230, -RZ, R174.H0_H0 ;  /* 0x200000aeffe67230 */ /* 0x000fe40000004100 */
[----:B------:R-:W-:Y:S01]  /*75e0*/  FFMA.FTZ R232, R194, R235, R237 ;  /* 0x000000ebc2e87223 */ /* 0x000fe200000100ed */
[----:B------:R-:W-:Y:S01]  /*75f0*/  FADD.FTZ R231, R196, -R229 ;  /* 0x800000e5c4e77221 */ /* 0x000fe20000010000 */
[----:B------:R-:W-:Y:S01]  /*7600*/  FMUL.FTZ R229, R228, R195 ;  /* 0x000000c3e4e57220 */ /* 0x000fe20000410000 */
[----:B------:R-:W-:Y:S01]  /*7610*/  FFMA.FTZ R123, R178, R233, R123 ;  /* 0x000000e9b27b7223 */ /* 0x000fe2000001007b */
[----:B------:R-:W-:-:S02]  /*7620*/  HADD2.F32 R228, -RZ, R175.H0_H0 ;  /* 0x200000afffe47230 */ /* 0x000fc40000004100 */
[-C--:B------:R-:W-:Y:S01]  /*7630*/  FMUL.FTZ R233, R232, R195.reuse ;  /* 0x000000c3e8e97220 */ /* 0x080fe20000410000 */
[----:B------:R-:W-:Y:S02]  /*7640*/  HADD2.F32 R174, -RZ, R174.H1_H1 ;  /* 0x300000aeffae7230 */ /* 0x000fe40000004100 */
[----:B------:R-:W-:Y:S01]  /*7650*/  FMUL.FTZ R236, R236, R195 ;  /* 0x000000c3ecec7220 */ /* 0x000fe20000410000 */
[----:B------:R-:W-:Y:S01]  /*7660*/  FFMA.FTZ R124, R229, R230, R124 ;  /* 0x000000e6e57c7223 */ /* 0x000fe2000001007c */
[----:B------:R-:W-:Y:S02]  /*7670*/  HADD2.F32 R235, -RZ, R171.H1_H1 ;  /* 0x300000abffeb7230 */ /* 0x000fe40000004100 */
[----:B------:R-:W-:Y:S01]  /*7680*/  FFMA.FTZ R126, R233, R228, R126 ;  /* 0x000000e4e97e7223 */ /* 0x000fe2000001007e */
[----:B------:R-:W-:Y:S02]  /*7690*/  HADD2.F32 R230, -RZ, R39.H0_H0 ;  /* 0x20000027ffe67230 */ /* 0x000fe40000004100 */
[----:B------:R-:W-:Y:S01]  /*76a0*/  FFMA.FTZ R125, R236, R174, R125 ;  /* 0x000000aeec7d7223 */ /* 0x000fe2000001007d */
[----:B------:R-:W-:-:S02]  /*76b0*/  HADD2.F32 R228, -RZ, R38.H0_H0 ;  /* 0x20000026ffe47230 */ /* 0x000fc40000004100 */
[----:B------:R-:W-:Y:S01]  /*76c0*/  FFMA.FTZ R232, R194, R231, R235 ;  /* 0x000000e7c2e87223 */ /* 0x000fe200000100eb */
[----:B------:R-:W-:Y:S02]  /*76d0*/  HADD2.F32 R174, -RZ, R37.H0_H0 ;  /* 0x20000025ffae7230 */ /* 0x000fe40000004100 */
[----:B------:R-:W-:Y:S01]  /*76e0*/  FMUL.FTZ R233, R230, R233 ;  /* 0x000000e9e6e97220 */ /* 0x000fe20000410000 */
[----:B------:R-:W-:Y:S02]  /*76f0*/  HADD2.F32 R231, -RZ, R38.H1_H1 ;  /* 0x30000026ffe77230 */ /* 0x000fe40000004100 */
        /* <DEDUP_REMOVED lines=17> */
[----:B------:R-:W-:-:S07]  /*7810*/  F2FP.F16.F32.PACK_AB R172, R172, R179 ;  /* 0x000000b3acac723e */ /* 0x000fce00000000ff */
.L_x_2013:
[----:B------:R-:W0:Y:S08]  /*7820*/  @P1 LDC.64 R228, c[0x0][0x478] ;  /* 0x00011e00ffe41b82 */ /* 0x000e300000000a00 */
[----:B------:R-:W1:Y:S01]  /*7830*/  LDC.64 R178, c[0x0][0x468] ;  /* 0x00011a00ffb27b82 */ /* 0x000e620000000a00 */
[----:B0-----:R-:W-:-:S05]  /*7840*/  @P1 IMAD.WIDE.U32 R228, R190, 0x10, R228 ;  /* 0x00000010bee41825 */ /* 0x001fca00078e00e4 */
[----:B------:R2:W-:Y:S01]  /*7850*/  @P1 STG.E.128 desc[UR6][R228.64], R144 ;  /* 0x00000090e4001986 */ /* 0x0005e2000c101d06 */
[C---:B-1----:R-:W-:Y:S01]  /*7860*/  IMAD.WIDE.U32 R178, R190.reuse, 0x10, R178 ;  /* 0x00000010beb27825 */ /* 0x042fe200078e00b2 */
[----:B------:R-:W-:-:S04]  /*7870*/  IADD3 R190, PT, PT, R190, 0x20, RZ ;  /* 0x00000020bebe7810 */ /* 0x000fc80007ffe0ff */
[----:B------:R2:W-:Y:S03]  /*7880*/  STG.E.128 desc[UR6][R178.64], R172 ;  /* 0x000000acb2007986 */ /* 0x0005e6000c101d06 */
.L_x_2011:
[----:B------:R-:W-:Y:S05]  /*7890*/  BSYNC.RECONVERGENT B2 ;  /* 0x0000000000027941 */ /* 0x000fea0003800200 */
.L_x_2010:
        /* <DEDUP_REMOVED lines=19> */
[C---:B-----5:R-:W-:Y:S01]  /*79d0*/  FFMA.FTZ R230, R194.reuse, R230, R147 ;  /* 0x000000e6c2e67223 */ /* 0x060fe20000010093 */
[----:B------:R-:W-:Y:S01]  /*79e0*/  FADD.FTZ R146, R23, -R146 ;  /* 0x8000009217927221 */ /* 0x000fe20000010000 */
[----:B------:R-:W-:Y:S01]  /*79f0*/  FFMA.FTZ R147, R194, R178, R229 ;  /* 0x000000b2c2937223 */ /* 0x000fe200000100e5 */
[-CC-:B------:R-:W-:Y:S01]  /*7a00*/  FFMA.FTZ R228, R184, R177.reuse, R176.reuse ;  /* 0x000000b1b8e47223 */ /* 0x180fe200000100b0 */
[----:B------:R-:W-:Y:S01]  /*7a10*/  FFMA.FTZ R179, R194, R144, R179 ;  /* 0x00000090c2b37223 */ /* 0x000fe200000100b3 */
        /* <DEDUP_REMOVED lines=10> */
[----:B------:R-:W-:Y:S01]  /*7ac0*/  FADD.FTZ R178, R189, -R144 ;  /* 0x80000090bdb27221 */ /* 0x000fe20000010000 */
[----:B------:R-:W-:Y:S02]  /*7ad0*/  HADD2.F32 R233, -RZ, R161.H1_H1 ;  /* 0x300000a1ffe97230 */ /* 0x000fe40000004100 */
        /* <DEDUP_REMOVED lines=53> */
.L_x_2016:
[-CC-:B------:R-:W-:Y:S01]  /*7e30*/  FFMA.FTZ R231, R188, R177.reuse, R176.reuse ;  /* 0x000000b1bce77223 */ /* 0x180fe200000100b0 */
[-CC-:B------:R-:W-:Y:S01]  /*7e40*/  FFMA.FTZ R178, R191, R177.reuse, R176.reuse ;  /* 0x000000b1bfb27223 */ /* 0x180fe200000100b0 */
[--C-:B------:R-:W-:Y:S02]  /*7e50*/  HADD2.F32 R228, -RZ, R160.reuse.H1_H1 ;  /* 0x300000a0ffe47230 */ /* 0x100fe40000004100 */
[-CC-:B------:R-:W-:Y:S01]  /*7e60*/  FFMA.FTZ R230, R187, R177.reuse, R176.reuse ;  /* 0x000000b1bbe67223 */ /* 0x180fe200000100b0 */
[----:B------:R-:W-:Y:S01]  /*7e70*/  FFMA.FTZ R234, R184, R177, R176 ;  /* 0x000000b1b8ea7223 */ /* 0x000fe200000100b0 */
[----:B------:R-:W-:Y:S01]  /*7e80*/  FADD.FTZ R231, R186, -R231 ;  /* 0x800000e7bae77221 */ /* 0x000fe20000010000 */
[----:B------:R-:W-:Y:S02]  /*7e90*/  HADD2.F32 R229, -RZ, R160.H0_H0 ;  /* 0x200000a0ffe57230 */ /* 0x000fe40000004100 */
[----:B------:R-:W-:Y:S01]  /*7ea0*/  FADD.FTZ R179, R189, -R178 ;  /* 0x800000b2bdb37221 */ /* 0x000fe20000010000 */
[----:B------:R-:W-:-:S02]  /*7eb0*/  HADD2.F32 R236, -RZ, R161.H1_H1 ;  /* 0x300000a1ffec7230 */ /* 0x000fc40000004100 */
[----:B------:R-:W-:Y:S01]  /*7ec0*/  FADD.FTZ R233, R185, -R230 ;  /* 0x800000e6b9e97221 */ /* 0x000fe20000010000 */
[----:B------:R-:W-:Y:S01]  /*7ed0*/  FADD.FTZ R235, R183, -R234 ;  /* 0x800000eab7eb7221 */ /* 0x000fe20000010000 */
[----:B-----5:R-:W-:Y:S01]  /*7ee0*/  FFMA.FTZ R230, R194, R231, R228 ;  /* 0x000000e7c2e67223 */ /* 0x020fe200000100e4 */
[----:B------:R-:W-:Y:S01]  /*7ef0*/  FFMA.FTZ R228, R20, R177, R176 ;  /* 0x000000b114e47223 */ /* 0x000fe200000100b0 */
[C---:B------:R-:W-:Y:S01]  /*7f00*/  FFMA.FTZ R178, R194.reuse, R179, R229 ;  /* 0x000000b3c2b27223 */ /* 0x040fe200000100e5 */
[----:B------:R-:W-:Y:S02]  /*7f10*/  HADD2.F32 R232, -RZ, R161.H0_H0 ;  /* 0x200000a1ffe87230 */ /* 0x000fe40000004100 */
[----:B------:R-:W-:Y:S01]  /*7f20*/  FFMA.FTZ R236, R194, R235, R236 ;  /* 0x000000ebc2ec7223 */ /* 0x000fe200000100ec */
[----:B------:R-:W-:Y:S01]  /*7f30*/  FFMA.FTZ R179, R181, R177, R176 ;  /* 0x000000b1b5b37223 */ /* 0x000fe200000100b0 */
[----:B------:R-:W-:Y:S02]  /*7f40*/  HADD2.F32 R234, -RZ, R162.H1_H1 ;  /* 0x300000a2ffea7230 */ /* 0x000fe40000004100 */
[----:B------:R-:W-:Y:S01]  /*7f50*/  FADD.FTZ R235, R23, -R228 ;  /* 0x800000e417eb7221 */ /* 0x000fe20000010000 */
[----:B------:R-:W-:-:S02]  /*7f60*/  HADD2.F32 R229, -RZ, R172.H0_H0 ;  /* 0x200000acffe57230 */ /* 0x000fc40000004100 */
[----:B------:R-:W-:Y:S01]  /*7f70*/  FADD.FTZ R231, R22, -R179 ;  /* 0x800000b316e77221 */ /* 0x000fe20000010000 */
[----:B------:R-:W-:Y:S01]  /*7f80*/  FFMA.FTZ R232, R194, R233, R232 ;  /* 0x000000e9c2e87223 */ /* 0x000fe200000100e8 */
[----:B------:R-:W-:Y:S01]  /*7f90*/  FMUL.FTZ R179, R178, R195 ;  /* 0x000000c3b2b37220 */ /* 0x000fe20000410000 */
[----:B------:R-:W-:Y:S01]  /*7fa0*/  FFMA.FTZ R234, R194, R235, R234 ;  /* 0x000000ebc2ea7223 */ /* 0x000fe200000100ea */
[----:B------:R-:W-:Y:S02]  /*7fb0*/  HADD2.F32 R233, -RZ, R162.H0_H0 ;  /* 0x200000a2ffe97230 */ /* 0x000fe40000004100 */
[----:B------:R-:W-:Y:S01]  /*7fc0*/  FFMA.FTZ R235, R21, R177, R176 ;  /* 0x000000b115eb7223 */ /* 0x000fe200000100b0 */
[----:B------:R-:W-:Y:S01]  /*7fd0*/  FFMA.FTZ R128, R179, R229, R128 ;  /* 0x000000e5b3807223 */ /* 0x000fe20000010080 */
[----:B------:R-:W-:Y:S02]  /*7fe0*/  HADD2.F32 R237, -RZ, R163.H0_H0 ;  /* 0x200000a3ffed7230 */ /* 0x000fe40000004100 */
[----:B------:R-:W-:Y:S01]  /*7ff0*/  FMUL.FTZ R178, R236, R195 ;  /* 0x000000c3ecb27220 */ /* 0x000fe20000410000 */
[----:B------:R-:W-:-:S02]  /*8000*/  HADD2.F32 R229, -RZ, R172.H1_H1 ;  /* 0x300000acffe57230 */ /* 0x000fc40000004100 */
[----:B------:R-:W-:Y:S01]  /*8010*/  FADD.FTZ R235, R18, -R235 ;  /* 0x800000eb12eb7221 */ /* 0x000fe20000010000 */
[----:B------:R-:W-:Y:S01]  /*8020*/  FFMA.FTZ R228, R194, R231, R233 ;  /* 0x000000e7c2e47223 */ /* 0x000fe200000100e9 */
[----:B------:R-:W-:Y:S01]  /*8030*/  FMUL.FTZ R172, R230, R195 ;  /* 0x000000c3e6ac7220 */ /* 0x000fe20000410000 */
[--C-:B------:R-:W-:Y:S02]  /*8040*/  HADD2.F32 R231, -RZ, R173.reuse.H0_H0 ;  /* 0x200000adffe77230 */ /* 0x100fe40000004100 */
[----:B------:R-:W-:Y:S01]  /*8050*/  FFMA.FTZ R236, R16, R177, R176 ;  /* 0x000000b110ec7223 */ /* 0x000fe200000100b0 */
[----:B------:R-:W-:Y:S02]  /*8060*/  HADD2.F32 R233, -RZ, R173.H1_H1 ;  /* 0x300000adffe97230 */ /* 0x000fe40000004100 */
[----:B------:R-:W-:Y:S01]  /*8070*/  FMUL.FTZ R173, R232, R195 ;  /* 0x000000c3e8ad7220 */ /* 0x000fe20000410000 */
[----:B------:R-:W-:Y:S01]  /*8080*/  FFMA.FTZ R232, R194, R235, R237 ;  /* 0x000000ebc2e87223 */ /* 0x000fe200000100ed */
[----:B------:R-:W-:Y:S01]  /*8090*/  FFMA.FTZ R129, R172, R229, R129 ;  /* 0x000000e5ac817223 */ /* 0x000fe20000010081 */
[----:B------:R-:W-:-:S02]  /*80a0*/  HADD2.F32 R230, -RZ, R174.H0_H0 ;  /* 0x200000aeffe67230 */ /* 0x000fc40000004100 */
[----:B------:R-:W-:Y:S01]  /*80b0*/  FMUL.FTZ R229, R228, R195 ;  /* 0x000000c3e4e57220 */ /* 0x000fe20000410000 */
[----:B------:R-:W-:Y:S01]  /*80c0*/  FFMA.FTZ R131, R178, R233, R131 ;  /* 0x000000e9b2837223 */ /* 0x000fe20000010083 */
[----:B------:R-:W-:Y:S02]  /*80d0*/  HADD2.F32 R228, -RZ, R175.H0_H0 ;  /* 0x200000afffe47230 */ /* 0x000fe40000004100 */
[-C--:B------:R-:W-:Y:S01]  /*80e0*/  FMUL.FTZ R233, R232, R195.reuse ;  /* 0x000000c3e8e97220 */ /* 0x080fe20000410000 */
[----:B------:R-:W-:Y:S02]  /*80f0*/  HADD2.F32 R174, -RZ, R174.H1_H1 ;  /* 0x300000aeffae7230 */ /* 0x000fe40000004100 */
[----:B------:R-:W-:Y:S01]  /*8100*/  FMUL.FTZ R234, R234, R195 ;  /* 0x000000c3eaea7220 */ /* 0x000fe20000410000 */
[----:B------:R-:W-:Y:S01]  /*8110*/  FFMA.FTZ R132, R229, R230, R132 ;  /* 0x000000e6e5847223 */ /* 0x000fe20000010084 */
[----:B------:R-:W-:Y:S01]  /*8120*/  FFMA.FTZ R130, R173, R231, R130 ;  /* 0x000000e7ad827223 */ /* 0x000fe20000010082 */
[----:B------:R-:W-:-:S02]  /*8130*/  HADD2.F32 R235, -RZ, R163.H1_H1 ;  /* 0x300000a3ffeb7230 */ /* 0x000fc40000004100 */
[----:B------:R-:W-:Y:S01]  /*8140*/  FFMA.FTZ R134, R233, R228, R134 ;  /* 0x000000e4e9867223 */ /* 0x000fe20000010086 */
[----:B------:R-:W-:Y:S02]  /*8150*/  HADD2.F32 R230, -RZ, R47.H0_H0 ;  /* 0x2000002fffe67230 */ /* 0x000fe40000004100 */
[----:B------:R-:W-:Y:S01]  /*8160*/  FADD.FTZ R231, R19, -R236 ;  /* 0x800000ec13e77221 */ /* 0x000fe20000010000 */
[----:B------:R-:W-:Y:S01]  /*8170*/  FFMA.FTZ R133, R234, R174, R133 ;  /* 0x000000aeea857223 */ /* 0x000fe20000010085 */
[--C-:B------:R-:W-:Y:S02]  /*8180*/  HADD2.F32 R228, -RZ, R46.reuse.H0_H0 ;  /* 0x2000002effe47230 */ /* 0x100fe40000004100 */
[----:B------:R-:W-:Y:S02]  /*8190*/  HADD2.F32 R174, -RZ, R45.H0_H0 ;  /* 0x2000002dffae7230 */ /* 0x000fe40000004100 */
[----:B------:R-:W-:Y:S01]  /*81a0*/  FFMA.FTZ R232, R194, R231, R235 ;  /* 0x000000e7c2e87223 */ /* 0x000fe200000100eb */
[----:B------:R-:W-:Y:S01]  /*81b0*/  FMUL.FTZ R233, R230, R233 ;  /* 0x000000e9e6e97220 */ /* 0x000fe20000410000 */
[----:B------:R-:W-:Y:S01]  /*81c0*/  FMUL.FTZ R230, R228, R229 ;  /* 0x000000e5e4e67220 */ /* 0x000fe20000410000 */
[----:B------:R-:W-:-:S02]  /*81d0*/  HADD2.F32 R231, -RZ, R46.H1_H1 ;  /* 0x3000002effe77230 */ /* 0x000fc40000004100 */
[----:B------:R-:W-:Y:S01]  /*81e0*/  FMUL.FTZ R228, R174, R173 ;  /* 0x000000adaee47220 */ /* 0x000fe20000410000 */
[----:B------:R-:W-:Y:S02]  /*81f0*/  HADD2.F32 R235, -RZ, R47.H1_H1 ;  /* 0x3000002fffeb7230 */ /* 0x000fe40000004100 */
[----:B------:R-:W-:Y:S01]  /*8200*/  FMUL.FTZ R232, R232, R195 ;  /* 0x000000c3e8e87220 */ /* 0x000fe20000410000 */
[----:B------:R-:W-:Y:S02]  /*8210*/  HADD2.F32 R229, -RZ, R45.H1_H1 ;  /* 0x3000002dffe57230 */ /* 0x000fe40000004100 */
[----:B------:R-:W-:Y:S01]  /*8220*/  FMUL.FTZ R231, R231, R234 ;  /* 0x000000eae7e77220 */ /* 0x000fe20000410000 */
[--C-:B------:R-:W-:Y:S02]  /*8230*/  HADD2.F32 R174, -RZ, R44.reuse.H0_H0 ;  /* 0x2000002cffae7230 */ /* 0x100fe40000004100 */
[----:B------:R-:W-:Y:S01]  /*8240*/  FMUL.FTZ R234, R235, R232 ;  /* 0x000000e8ebea7220 */ /* 0x000fe20000410000 */
[----:B------:R-:W-:-:S02]  /*8250*/  HADD2.F32 R173, -RZ, R44.H1_H1 ;  /* 0x3000002cffad7230 */ /* 0x000fc40000004100 */
[----:B------:R-:W-:Y:S01]  /*8260*/  FMUL.FTZ R229, R229, R178 ;  /* 0x000000b2e5e57220 */ /* 0x000fe20000410000 */
[----:B------:R-:W-:Y:S02]  /*8270*/  HADD2.F32 R175, -RZ, R175.H1_H1 ;  /* 0x300000afffaf7230 */ /* 0x000fe40000004100 */
[----:B------:R-:W-:Y:S01]  /*8280*/  FMUL.FTZ R179, R174, R179 ;  /* 0x000000b3aeb37220 */ /* 0x000fe20000410000 */
[----:B------:R-:W-:Y:S01]  /*8290*/  F2FP.F16.F32.PACK_AB R174, R231, R230 ;  /* 0x000000e6e7ae723e */ /* 0x000fe200000000ff */
[----:B------:R-:W-:Y:S01]  /*82a0*/  FMUL.FTZ R172, R173, R172 ;  /* 0x000000acadac7220 */ /* 0x000fe20000410000 */
[----:B------:R-:W-:Y:S01]  /*82b0*/  F2FP.F16.F32.PACK_AB R173, R229, R228 ;  /* 0x000000e4e5ad723e */ /* 0x000fe200000000ff */
[----:B------:R-:W-:Y:S01]  /*82c0*/  FFMA.FTZ R135, R232, R175, R135 ;  /* 0x000000afe8877223 */ /* 0x000fe20000010087 */
[----:B------:R-:W-:Y:S02]  /*82d0*/  F2FP.F16.F32.PACK_AB R175, R234, R233 ;  /* 0x000000e9eaaf723e */ /* 0x000fe400000000ff */
[----:B------:R-:W-:-:S07]  /*82e0*/  F2FP.F16.F32.PACK_AB R172, R172, R179 ;  /* 0x000000b3acac723e */ /* 0x000fce00000000ff */
.L_x_2017:
[----:B------:R-:W0:Y:S08]  /*82f0*/  @P1 LDC.64 R228, c[0x0][0x478] ;  /* 0x00011e00ffe41b82 */ /* 0x000e300000000a00 */
[----:B------:R-:W1:Y:S01]  /*8300*/  LDC.64 R178, c[0x0][0x468] ;  /* 0x00011a00ffb27b82 */ /* 0x000e620000000a00 */
[----:B0-----:R-:W-:-:S05]  /*8310*/  @P1 IMAD.WIDE.U32 R228, R190, 0x10, R228 ;  /* 0x00000010bee41825 */ /* 0x001fca00078e00e4 */
[----:B------:R3:W-:Y:S01]  /*8320*/  @P1 STG.E.128 desc[UR6][R228.64], R144 ;  /* 0x00000090e4001986 */ /* 0x0007e2000c101d06 */
[C---:B-1----:R-:W-:Y:S01]  /*8330*/  IMAD.WIDE.U32 R178, R190.reuse, 0x10, R178 ;  /* 0x00000010beb27825 */ /* 0x042fe200078e00b2 */
[----:B------:R-:W-:-:S04]  /*8340*/  IADD3 R190, PT, PT, R190, 0x20, RZ ;  /* 0x00000020bebe7810 */ /* 0x000fc80007ffe0ff */
[----:B------:R3:W-:Y:S03]  /*8350*/  STG.E.128 desc[UR6][R178.64], R172 ;  /* 0x000000acb2007986 */ /* 0x0007e6000c101d06 */
.L_x_2015:
[----:B------:R-:W-:Y:S05]  /*8360*/  BSYNC.RECONVERGENT B2 ;  /* 0x0000000000027941 */ /* 0x000fea0003800200 */
.L_x_2014:
        /* <DEDUP_REMOVED lines=9> */
[--C-:B------:R-:W-:Y:S02]  /*8400*/  HADD2.F32 R179, -RZ, R151.reuse.H1_H1 ;  /* 0x30000097ffb37230 */ /* 0x100fe40000004100 */
[-C--:B------:R-:W-:Y:S01]  /*8410*/  FFMA.FTZ R231, R5, R177.reuse, R176 ;  /* 0x000000b105e77223 */ /* 0x080fe200000100b0 */
[----:B------:R-:W-:Y:S01]  /*8420*/  FADD.FTZ R178, R3, -R178 ;  /* 0x800000b203b27221 */ /* 0x000fe20000010000 */
[----:B------:R-:W-:Y:S02]  /*8430*/  HADD2.F32 R145, -RZ, R150.H0_H0 ;  /* 0x20000096ff917230 */ /* 0x000fe40000004100 */
[-CC-:B------:R-:W-:Y:S01]  /*8440*/  FFMA.FTZ R146, R13, R177.reuse, R176.reuse ;  /* 0x000000b10d927223 */ /* 0x180fe200000100b0 */
[----:B------:R-:W-:Y:S02]  /*8450*/  HADD2.F32 R147, -RZ, R151.H0_H0 ;  /* 0x20000097ff937230 */ /* 0x000fe40000004100 */
[----:B------:R-:W-:Y:S01]  /*8460*/  FADD.FTZ R228, R6, -R229 ;  /* 0x800000e506e47221 */ /* 0x000fe20000010000 */
[-CC-:B------:R-:W-:Y:S01]  /*8470*/  FFMA.FTZ R235, R10, R177.reuse, R176.reuse ;  /* 0x000000b10aeb7223 */ /* 0x180fe200000100b0 */
[----:B------:R-:W-:Y:S01]  /*8480*/  FADD.FTZ R232, R2, -R231 ;  /* 0x800000e702e87221 */ /* 0x000fe20000010000 */
[-CC-:B------:R-:W-:Y:S01]  /*8490*/  FFMA.FTZ R230, R4, R177.reuse, R176.reuse ;  /* 0x000000b104e67223 */ /* 0x180fe200000100b0 */
[----:B-----5:R-:W-:Y:S01]  /*84a0*/  FFMA.FTZ R178, R194, R178, R179 ;  /* 0x000000b2c2b27223 */ /* 0x020fe200000100b3 */
[-CC-:B------:R-:W-:Y:S01]  /*84b0*/  FFMA.FTZ R144, R17, R177.reuse, R176.reuse ;  /* 0x000000b111907223 */ /* 0x180fe200000100b0 */
[----:B------:R-:W-:Y:S01]  /*84c0*/  FFMA.FTZ R233, R14, R177, R176 ;  /* 0x000000b10ee97223 */ /* 0x000fe200000100b0 */
[----:B------:R-:W-:-:S02]  /*84d0*/  HADD2.F32 R179, -RZ, R149.H0_H0 ;  /* 0x20000095ffb37230 */ /* 0x000fc40000004100 */
[C---:B------:R-:W-:Y:S01]  /*84e0*/  FFMA.FTZ R145, R194.reuse, R228, R145 ;  /* 0x000000e4c2917223 */ /* 0x040fe20000010091 */
[----:B------:R-:W-:Y:S02]  /*84f0*/  HADD2.F32 R229, -RZ, R149.H1_H1 ;  /* 0x30000095ffe57230 */ /* 0x000fe40000004100 */
[----:B------:R-:W-:Y:S01]  /*8500*/  FADD.FTZ R176, R11, -R146 ;  /* 0x800000920bb07221 */ /* 0x000fe20000010000 */
[----:B------:R-:W-:Y:S01]  /*8510*/  FFMA.FTZ R147, R194, R232, R147 ;  /* 0x000000e8c2937223 */ /* 0x000fe20000010093 */
[----:B------:R-:W-:Y:S02]  /*8520*/  HADD2.F32 R231, -RZ, R150.H1_H1 ;  /* 0x30000096ffe77230 */ /* 0x000fe40000004100 */
[----:B------:R-:W-:Y:S01]  /*8530*/  FADD.FTZ R228, R8, -R235 ;  /* 0x800000eb08e47221 */ /* 0x000fe20000010000 */
[----:B------:R-:W-:Y:S02]  /*8540*/  HADD2.F32 R177, -RZ, R148.H0_H0 ;  /* 0x20000094ffb17230 */ /* 0x000fe40000004100 */
[----:B------:R-:W-:Y:S01]  /*8550*/  FADD.FTZ R232, R7, -R230 ;  /* 0x800000e607e87221 */ /* 0x000fe20000010000 */
[----:B------:R-:W-:Y:S01]  /*8560*/  FADD.FTZ R230, R15, -R144 ;  /* 0x800000900fe67221 */ /* 0x000fe20000010000 */
[C---:B------:R-:W-:Y:S01]  /*8570*/  FFMA.FTZ R144, R194.reuse, R176, R179 ;  /* 0x000000b0c2907223 */ /* 0x040fe200000100b3 */
[C---:B------:R-:W-:Y:S01]  /*8580*/  FFMA.FTZ R176, R194.reuse, R228, R229 ;  /* 0x000000e4c2b07223 */ /* 0x040fe200000100e5 */
[----:B------:R-:W-:Y:S01]  /*8590*/  FFMA.FTZ R146, R194, R232, R231 ;  /* 0x000000e8c2927223 */ /* 0x000fe200000100e7 */
[----:B------:R-:W-:-:S02]  /*85a0*/  HADD2.F32 R179, -RZ, R175.H0_H0 ;  /* 0x200000afffb37230 */ /* 0x000fc40000004100 */
[----:B------:R-:W-:Y:S01]  /*85b0*/  FFMA.FTZ R230, R194, R230, R177 ;  /* 0x000000e6c2e67223 */ /* 0x000fe200000100b1 */
[----:B------:R-:W-:Y:S02]  /*85c0*/  HADD2.F32 R229, -RZ, R175.H1_H1 ;  /* 0x300000afffe57230 */ /* 0x000fe40000004100 */
[----:B------:R-:W-:Y:S01]  /*85d0*/  FADD.FTZ R233, R12, -R233 ;  /* 0x800000e90ce97221 */ /* 0x000fe20000010000 */
[--C-:B------:R-:W-:Y:S02]  /*85e0*/  HADD2.F32 R232, -RZ, R55.reuse.H0_H0 ;  /* 0x20000037ffe87230 */ /* 0x100fe40000004100 */
[-C--:B------:R-:W-:Y:S01]  /*85f0*/  FMUL.FTZ R177, R147, R195.reuse ;  /* 0x000000c393b17220 */ /* 0x080fe20000410000 */
[----:B------:R-:W-:Y:S02]  /*8600*/  HADD2.F32 R175, -RZ, R148.H1_H1 ;  /* 0x30000094ffaf7230 */ /* 0x000fe40000004100 */
[----:B------:R-:W-:Y:S01]  /*8610*/  FMUL.FTZ R228, R178, R195 ;  /* 0x000000c3b2e47220 */ /* 0x000fe20000410000 */
[----:B------:R-:W-:-:S02]  /*8620*/  HADD2.F32 R231, -RZ, R55.H1_H1 ;  /* 0x30000037ffe77230 */ /* 0x000fc40000004100 */
[----:B------:R-:W-:Y:S01]  /*8630*/  FFMA.FTZ R142, R177, R179, R142 ;  /* 0x000000b3b18e7223 */ /* 0x000fe2000001008e */
[----:B------:R-:W-:Y:S01]  /*8640*/  FMUL.FTZ R232, R232, R177 ;  /* 0x000000b1e8e87220 */ /* 0x000fe20000410000 */
[----:B------:R-:W-:Y:S01]  /*8650*/  FFMA.FTZ R175, R194, R233, R175 ;  /* 0x000000e9c2af7223 */ /* 0x000fe200000100af */
[----:B------:R-:W-:Y:S01]  /*8660*/  FFMA.FTZ R143, R228, R229, R143 ;  /* 0x000000e5e48f7223 */ /* 0x000fe2000001008f */
[----:B------:R-:W-:Y:S01]  /*8670*/  FMUL.FTZ R177, R231, R228 ;  /* 0x000000e4e7b17220 */ /* 0x000fe20000410000 */
[----:B------:R-:W-:Y:S02]  /*8680*/  HADD2.F32 R194, -RZ, R173.H0_H0 ;  /* 0x200000adffc27230 */ /* 0x000fe40000004100 */
[-C--:B------:R-:W-:Y:S01]  /*8690*/  FMUL.FTZ R179, R144, R195.reuse ;  /* 0x000000c390b37220 */ /* 0x080fe20000410000 */
[--C-:B------:R-:W-:Y:S02]  /*86a0*/  HADD2.F32 R228, -RZ, R174.reuse.H0_H0 ;  /* 0x200000aeffe47230 */ /* 0x100fe40000004100 */
[----:B------:R-:W-:Y:S01]  /*86b0*/  FMUL.FTZ R229, R145, R195 ;  /* 0x000000c391e57220 */ /* 0x000fe20000410000 */
[----:B------:R-:W-:-:S02]  /*86c0*/  HADD2.F32 R231, -RZ, R174.H1_H1 ;  /* 0x300000aeffe77230 */ /* 0x000fc40000004100 */
[----:B------:R-:W-:Y:S01]  /*86d0*/  FFMA.FTZ R194, R179, R194, R138 ;  /* 0x000000c2b3c27223 */ /* 0x000fe2000001008a */
[----:B------:R-:W-:Y:S02]  /*86e0*/  HADD2.F32 R174, -RZ, R54.H0_H0 ;  /* 0x20000036ffae7230 */ /* 0x000fe40000004100 */
[----:B------:R-:W-:Y:S01]  /*86f0*/  FFMA.FTZ R140, R229, R228, R140 ;  /* 0x000000e4e58c7223 */ /* 0x000fe2000001008c */
[----:B------:R-:W-:Y:S02]  /*8700*/  HADD2.F32 R138, -RZ, R53.H0_H0 ;  /* 0x20000035ff8a7230 */ /* 0x000fe40000004100 */
[-C--:B------:R-:W-:Y:S01]  /*8710*/  FMUL.FTZ R236, R146, R195.reuse ;  /* 0x000000c392ec7220 */ /* 0x080fe20000410000 */
[----:B------:R-:W-:Y:S02]  /*8720*/  HADD2.F32 R228, -RZ, R173.H1_H1 ;  /* 0x300000adffe47230 */ /* 0x000fe40000004100 */
[----:B------:R-:W-:Y:S01]  /*8730*/  FMUL.FTZ R234, R176, R195 ;  /* 0x000000c3b0ea7220 */ /* 0x000fe20000410000 */
[----:B------:R-:W-:Y:S01]  /*8740*/  FMUL.FTZ R174, R174, R229 ;  /* 0x000000e5aeae7220 */ /* 0x000fe20000410000 */
[----:B------:R-:W-:Y:S01]  /*8750*/  FFMA.FTZ R141, R236, R231, R141 ;  /* 0x000000e7ec8d7223 */ /* 0x000fe2000001008d */
[----:B------:R-:W-:-:S02]  /*8760*/  HADD2.F32 R229, -RZ, R172.H0_H0 ;  /* 0x200000acffe57230 */ /* 0x000fc40000004100 */
[----:B------:R-:W-:Y:S01]  /*8770*/  FMUL.FTZ R179, R138, R179 ;  /* 0x000000b38ab37220 */ /* 0x000fe20000410000 */
[----:B------:R-:W-:Y:S02]  /*8780*/  HADD2.F32 R173, -RZ, R172.H1_H1 ;  /* 0x300000acffad7230 */ /* 0x000fe40000004100 */
[----:B------:R-:W-:Y:S01]  /*8790*/  FFMA.FTZ R228, R234, R228, R139 ;  /* 0x000000e4eae47223 */ /* 0x000fe2000001008b */
[----:B------:R-:W-:Y:S02]  /*87a0*/  HADD2.F32 R231, -RZ, R54.H1_H1 ;  /* 0x30000036ffe77230 */ /* 0x000fe40000004100 */
[-C--:B------:R-:W-:Y:S01]  /*87b0*/  FMUL.FTZ R138, R175, R195.reuse ;  /* 0x000000c3af8a7220 */ /* 0x080fe20000410000 */
[----:B------:R-:W-:Y:S02]  /*87c0*/  HADD2.F32 R235, -RZ, R53.H1_H1 ;  /* 0x30000035ffeb7230 */ /* 0x000fe40000004100 */
[----:B------:R-:W-:Y:S01]  /*87d0*/  FMUL.FTZ R139, R230, R195 ;  /* 0x000000c3e68b7220 */ /* 0x000fe20000410000 */
[----:B------:R-:W-:-:S02]  /*87e0*/  HADD2.F32 R172, -RZ, R52.H0_H0 ;  /* 0x20000034ffac7230 */ /* 0x000fc40000004100 */
[----:B------:R-:W-:Y:S01]  /*87f0*/  FFMA.FTZ R195, R138, R173, R137 ;  /* 0x000000ad8ac37223 */ /* 0x000fe20000010089 */
[----:B------:R-:W-:Y:S02]  /*8800*/  HADD2.F32 R233, -RZ, R52.H1_H1 ;  /* 0x30000034ffe97230 */ /* 0x000fe40000004100 */
[----:B------:R-:W-:Y:S01]  /*8810*/  FMUL.FTZ R231, R231, R236 ;  /* 0x000000ece7e77220 */ /* 0x000fe20000410000 */
[----:B------:R-:W-:Y:S01]  /*8820*/  FMUL.FTZ R234, R235, R234 ;  /* 0x000000eaebea7220 */ /* 0x000fe20000410000 */
[----:B------:R-:W-:Y:S01]  /*8830*/  FMUL.FTZ R172, R172, R139 ;  /* 0x0000008bacac7220 */ /* 0x000fe20000410000 */
[----:B------:R-:W-:Y:S01]  /*8840*/  F2FP.F16.F32.PACK_AB R146, R146, R145 ;  /* 0x000000919292723e */ /* 0x000fe200000000ff */
[----:B------:R-:W-:Y:S01]  /*8850*/  FMUL.FTZ R137, R233, R138 ;  /* 0x0000008ae9897220 */ /* 0x000fe20000410000 */
[----:B------:R-:W-:Y:S01]  /*8860*/  F2FP.F16.F32.PACK_AB R145, R176, R144 ;  /* 0x00000090b091723e */ /* 0x000fe200000000ff */
[----:B------:R-:W-:Y:S01]  /*8870*/  FFMA.FTZ R229, R139, R229, R136 ;  /* 0x000000e58be57223 */ /* 0x000fe20000010088 */
[----:B------:R-:W-:-:S02]  /*8880*/  F2FP.F16.F32.PACK_AB R144, R175, R230 ;  /* 0x000000e6af90723e */ /* 0x000fc400000000ff */
[----:B------:R-:W-:Y:S02]  /*8890*/  F2FP.F16.F32.PACK_AB R147, R178, R147 ;  /* 0x00000093b293723e */ /* 0x000fe400000000ff */
[----:B------:R-:W-:Y:S02]  /*88a0*/  F2FP.F16.F32.PACK_AB R175, R177, R232 ;  /* 0x000000e8b1af723e */ /* 0x000fe400000000ff */
[----:B------:R-:W-:Y:S02]  /*88b0*/  F2FP.F16.F32.PACK_AB R174, R231, R174 ;  /* 0x000000aee7ae723e */ /* 0x000fe400000000ff */
[----:B------:R-:W-:Y:S02]  /*88c0*/  F2FP.F16.F32.PACK_AB R173, R234, R179 ;  /* 0x000000b3eaad723e */ /* 0x000fe400000000ff */
[----:B------:R-:W-:Y:S01]  /*88d0*/  F2FP.F16.F32.PACK_AB R172, R137, R172 ;  /* 0x000000ac89ac723e */ /* 0x000fe200000000ff */
[----:B------:R-:W-:Y:S06]  /*88e0*/  BRA `(.L_x_2019) ;  /* 0x0000000400307947 */ /* 0x000fec0003800000 */
.L_x_2018:
        /* <DEDUP_REMOVED lines=8> */
[--C-:B------:R-:W-:Y:S02]  /*8970*/  HADD2.F32 R179, -RZ, R148.reuse.H0_H0 ;  /* 0x20000094ffb37230 */ /* 0x100fe40000004100 */
[----:B------:R-:W-:Y:S01]  /*8980*/  FADD.FTZ R177, R15, -R178 ;  /* 0x800000b20fb17221 */ /* 0x000fe20000010000 */
[----:B------:R-:W-:-:S02]  /*8990*/  HADD2.F32 R228, -RZ, R148.H1_H1 ;  /* 0x30000094ffe47230 */ /* 0x000fc40000004100 */
[----:B------:R-:W-:Y:S01]  /*89a0*/  FADD.FTZ R229, R12, -R229 ;  /* 0x800000e50ce57221 */ /* 0x000fe20000010000 */
[----:B------:R-:W-:Y:S02]  /*89b0*/  HADD2.F32 R238, -RZ, R151.H0_H0 ;  /* 0x20000097ffee7230 */ /* 0x000fe40000004100 */
[----:B------:R-:W-:Y:S01]  /*89c0*/  FADD.FTZ R237, R2, -R237 ;  /* 0x800000ed02ed7221 */ /* 0x000fe20000010000 */
[--C-:B------:R-:W-:Y:S02]  /*89d0*/  HADD2.F32 R236, -RZ, R149.reuse.H0_H0 ;  /* 0x20000095ffec7230 */ /* 0x100fe40000004100 */
[----:B------:R-:W-:Y:S01]  /*89e0*/  FADD.FTZ R231, R11, -R232 ;  /* 0x800000e80be77221 */ /* 0x000fe20000010000 */
[----:B-----5:R-:W-:Y:S01]  /*89f0*/  FFMA.FTZ R176, R194, R177, R179 ;  /* 0x000000b1c2b07223 */ /* 0x020fe200000100b3 */
[----:B------:R-:W-:Y:S02]  /*8a00*/  HADD2.F32 R177, -RZ, R149.H1_H1 ;  /* 0x30000095ffb17230 */ /* 0x000fe40000004100 */
[----:B------:R-:W-:Y:S01]  /*8a10*/  FADD.FTZ R233, R8, -R233 ;  /* 0x800000e908e97221 */ /* 0x000fe20000010000 */
[C---:B------:R-:W-:Y:S01]  /*8a20*/  FFMA.FTZ R178, R194.reuse, R229, R228 ;  /* 0x000000e5c2b27223 */ /* 0x040fe200000100e4 */
[C---:B------:R-:W-:Y:S01]  /*8a30*/  FFMA.FTZ R238, R194.reuse, R237, R238 ;  /* 0x000000edc2ee7223 */ /* 0x040fe200000100ee */
[----:B------:R-:W-:Y:S01]  /*8a40*/  FFMA.FTZ R228, R194, R231, R236 ;  /* 0x000000e7c2e47223 */ /* 0x000fe200000100ec */
[----:B------:R-:W-:-:S02]  /*8a50*/  HADD2.F32 R229, -RZ, R150.H1_H1 ;  /* 0x30000096ffe57230 */ /* 0x000fc40000004100 */
[----:B------:R-:W-:Y:S01]  /*8a60*/  FADD.FTZ R231, R3, -R230 ;  /* 0x800000e603e77221 */ /* 0x000fe20000010000 */
[----:B------:R-:W-:Y:S02]  /*8a70*/  HADD2.F32 R236, -RZ, R150.H0_H0 ;  /* 0x20000096ffec7230 */ /* 0x000fe40000004100 */
[----:B------:R-:W-:Y:S01]  /*8a80*/  FFMA.FTZ R232, R194, R233, R177 ;  /* 0x000000e9c2e87223 */ /* 0x000fe200000100b1 */
[----:B------:R-:W-:Y:S02]  /*8a90*/  HADD2.F32 R240, -RZ, R151.H1_H1 ;  /* 0x30000097fff07230 */ /* 0x000fe40000004100 */
[----:B------:R-:W-:Y:S01]  /*8aa0*/  FADD.FTZ R179, R7, -R234 ;  /* 0x800000ea07b37221 */ /* 0x000fe20000010000 */
[----:B------:R-:W-:Y:S02]  /*8ab0*/  HADD2.F32 R230, -RZ, R175.H0_H0 ;  /* 0x200000afffe67230 */ /* 0x000fe40000004100 */
[----:B------:R-:W-:Y:S01]  /*8ac0*/  FADD.FTZ R235, R6, -R235 ;  /* 0x800000eb06eb7221 */ /* 0x000fe20000010000 */
[----:B------:R-:W-:Y:S01]  /*8ad0*/  FMUL.FTZ R177, R238, R195 ;  /* 0x000000c3eeb17220 */ /* 0x000fe20000410000 */
[C---:B------:R-:W-:Y:S01]  /*8ae0*/  FFMA.FTZ R234, R194.reuse, R179, R229 ;  /* 0x000000b3c2ea7223 */ /* 0x040fe200000100e5 */
[C---:B------:R-:W-:Y:S01]  /*8af0*/  FFMA.FTZ R240, R194.reuse, R231, R240 ;  /* 0x000000e7c2f07223 */ /* 0x040fe200000100f0 */
[----:B------:R-:W-:Y:S01]  /*8b00*/  FFMA.FTZ R236, R194, R235, R236 ;  /* 0x000000ebc2ec7223 */ /* 0x000fe200000100ec */
[----:B------:R-:W-:Y:S01]  /*8b10*/  FFMA.FTZ R142, R177, R230, R142 ;  /* 0x000000e6b18e7223 */ /* 0x000fe2000001008e */
[----:B------:R-:W-:-:S02]  /*8b20*/  HADD2.F32 R229, -RZ, R172.H0_H0 ;  /* 0x200000acffe57230 */ /* 0x000fc40000004100 */
[-C--:B------:R-:W-:Y:S01]  /*8b30*/  FMUL.FTZ R232, R232, R195.reuse ;  /* 0x000000c3e8e87220 */ /* 0x080fe20000410000 */
[----:B------:R-:W-:Y:S02]  /*8b40*/  HADD2.F32 R179, -RZ, R172.H1_H1 ;  /* 0x300000acffb37230 */ /* 0x000fe40000004100 */
[-C--:B------:R-:W-:Y:S01]  /*8b50*/  FMUL.FTZ R231, R236, R195.reuse ;  /* 0x000000c3ece77220 */ /* 0x080fe20000410000 */
[--C-:B------:R-:W-:Y:S02]  /*8b60*/  HADD2.F32 R194, -RZ, R173.reuse.H0_H0 ;  /* 0x200000adffc27230 */ /* 0x100fe40000004100 */
[-C--:B------:R-:W-:Y:S01]  /*8b70*/  FMUL.FTZ R234, R234, R195.reuse ;  /* 0x000000c3eaea7220 */ /* 0x080fe20000410000 */
[----:B------:R-:W-:Y:S02]  /*8b80*/  HADD2.F32 R230, -RZ, R173.H1_H1 ;  /* 0x300000adffe67230 */ /* 0x000fe40000004100 */
[----:B------:R-:W-:Y:S01]  /*8b90*/  FMUL.FTZ R173, R176, R195 ;  /* 0x000000c3b0ad7220 */ /* 0x000fe20000410000 */
[----:B------:R-:W-:-:S02]  /*8ba0*/  HADD2.F32 R233, -RZ, R174.H0_H0 ;  /* 0x200000aeffe97230 */ /* 0x000fc40000004100 */
[-C--:B------:R-:W-:Y:S01]  /*8bb0*/  FMUL.FTZ R176, R240, R195.reuse ;  /* 0x000000c3f0b07220 */ /* 0x080fe20000410000 */
[----:B------:R-:W-:Y:S02]  /*8bc0*/  HADD2.F32 R235, -RZ, R174.H1_H1 ;  /* 0x300000aeffeb7230 */ /* 0x000fe40000004100 */
[-C--:B------:R-:W-:Y:S01]  /*8bd0*/  FMUL.FTZ R174, R178, R195.reuse ;  /* 0x000000c3b2ae7220 */ /* 0x080fe20000410000 */
[----:B------:R-:W-:Y:S02]  /*8be0*/  HADD2.F32 R172, -RZ, R175.H1_H1 ;  /* 0x300000afffac7230 */ /* 0x000fe40000004100 */
[----:B------:R-:W-:Y:S01]  /*8bf0*/  FMUL.FTZ R175, R228, R195 ;  /* 0x000000c3e4af7220 */ /* 0x000fe20000410000 */
[----:B------:R-:W-:Y:S01]  /*8c00*/  FFMA.FTZ R229, R173, R229, R136 ;  /* 0x000000e5ade57223 */ /* 0x000fe20000010088 */
[----:B------:R-:W-:Y:S01]  /*8c10*/  FFMA.FTZ R195, R174, R179, R137 ;  /* 0x000000b3aec37223 */ /* 0x000fe20000010089 */
[----:B------:R-:W-:Y:S02]  /*8c20*/  HADD2.F32 R136, -RZ, R54.H0_H0 ;  /* 0x20000036ff887230 */ /* 0x000fe40000004100 */
[----:B------:R-:W-:Y:S01]  /*8c30*/  FFMA.FTZ R194, R175, R194, R138 ;  /* 0x000000c2afc27223 */ /* 0x000fe2000001008a */
[----:B------:R-:W-:-:S02]  /*8c40*/  HADD2.F32 R138, -RZ, R55.H0_H0 ;  /* 0x20000037ff8a7230 */ /* 0x000fc40000004100 */
[----:B------:R-:W-:Y:S01]  /*8c50*/  FFMA.FTZ R140, R231, R233, R140 ;  /* 0x000000e9e78c7223 */ /* 0x000fe2000001008c */
[----:B------:R-:W-:Y:S02]  /*8c60*/  HADD2.F32 R137, -RZ, R54.H1_H1 ;  /* 0x30000036ff897230 */ /* 0x000fe40000004100 */
[----:B------:R-:W-:Y:S01]  /*8c70*/  FFMA.FTZ R141, R234, R235, R141 ;  /* 0x000000ebea8d7223 */ /* 0x000fe2000001008d */
[----:B------:R-:W-:Y:S01]  /*8c80*/  FFMA.FTZ R228, R232, R230, R139 ;  /* 0x000000e6e8e47223 */ /* 0x000fe2000001008b */
[----:B------:R-:W-:Y:S01]  /*8c90*/  FMUL.FTZ R177, R138, R177 ;  /* 0x000000b18ab17220 */ /* 0x000fe20000410000 */
[----:B------:R-:W-:Y:S01]  /*8ca0*/  FMUL.FTZ R231, R136, R231 ;  /* 0x000000e788e77220 */ /* 0x000fe20000410000 */
[----:B------:R-:W-:Y:S01]  /*8cb0*/  FMUL.FTZ R234, R137, R234 ;  /* 0x000000ea89ea7220 */ /* 0x000fe20000410000 */
[----:B------:R-:W-:Y:S02]  /*8cc0*/  HADD2.F32 R138, -RZ, R53.H0_H0 ;  /* 0x20000035ff8a7230 */ /* 0x000fe40000004100 */
[----:B------:R-:W-:Y:S01]  /*8cd0*/  FFMA.FTZ R143, R176, R172, R143 ;  /* 0x000000acb08f7223 */ /* 0x000fe2000001008f */
[----:B------:R-:W-:-:S02]  /*8ce0*/  HADD2.F32 R179, -RZ, R55.H1_H1 ;  /* 0x30000037ffb37230 */ /* 0x000fc40000004100 */
[----:B------:R-:W-:Y:S02]  /*8cf0*/  HADD2.F32 R139, -RZ, R53.H1_H1 ;  /* 0x30000035ff8b7230 */ /* 0x000fe40000004100 */
[----:B------:R-:W-:Y:S01]  /*8d00*/  FMUL.FTZ R138, R138, R175 ;  /* 0x000000af8a8a7220 */ /* 0x000fe20000410000 */
[--C-:B------:R-:W-:Y:S02]  /*8d10*/  HADD2.F32 R136, -RZ, R52.reuse.H0_H0 ;  /* 0x20000034ff887230 */ /* 0x100fe40000004100 */
[----:B------:R-:W-:Y:S01]  /*8d20*/  FMUL.FTZ R178, R179, R176 ;  /* 0x000000b0b3b27220 */ /* 0x000fe20000410000 */
[----:B------:R-:W-:Y:S02]  /*8d30*/  HADD2.F32 R137, -RZ, R52.H1_H1 ;  /* 0x30000034ff897230 */ /* 0x000fe40000004100 */
[----:B------:R-:W-:Y:S01]  /*8d40*/  FMUL.FTZ R139, R139, R232 ;  /* 0x000000e88b8b7220 */ /* 0x000fe20000410000 */
[----:B------:R-:W-:Y:S01]  /*8d50*/  FMUL.FTZ R136, R136, R173 ;  /* 0x000000ad88887220 */ /* 0x000fe20000410000 */
[----:B------:R-:W-:Y:S01]  /*8d60*/  F2FP.F16.F32.PACK_AB R175, R178, R177 ;  /* 0x000000b1b2af723e */ /* 0x000fe200000000ff */
[----:B------:R-:W-:Y:S01]  /*8d70*/  FMUL.FTZ R137, R137, R174 ;  /* 0x000000ae89897220 */ /* 0x000fe20000410000 */
[----:B------:R-:W-:-:S02]  /*8d80*/  F2FP.F16.F32.PACK_AB R174, R234, R231 ;  /* 0x000000e7eaae723e */ /* 0x000fc400000000ff */
[----:B------:R-:W-:Y:S02]  /*8d90*/  F2FP.F16.F32.PACK_AB R173, R139, R138 ;  /* 0x0000008a8bad723e */ /* 0x000fe400000000ff */
[----:B------:R-:W-:-:S07]  /*8da0*/  F2FP.F16.F32.PACK_AB R172, R137, R136 ;  /* 0x0000008889ac723e */ /* 0x000fce00000000ff */
.L_x_2019:
        /* <DEDUP_REMOVED lines=9> */
[----:B------:R4:W-:Y:S05]  /*8e40*/  STG.E.128 desc[UR6][R178.64], R172 ;  /* 0x000000acb2007986 */ /* 0x0009ea000c101d06 */
.L_x_2003:
[----:B------:R-:W-:Y:S05]  /*8e50*/  BSYNC.RECONVERGENT B1 ;  /* 0x0000000000017941 */ /* 0x000fea0003800200 */
.L_x_1989:
[----:B0-234-:R-:W0:Y:S02]  /*8e60*/  LDC.64 R172, c[0x0][0x380] ;  /* 0x0000e000ffac7b82 */ /* 0x01de240000000a00 */
[----:B0-----:R-:W-:-:S04]  /*8e70*/  LEA R193, R172, R193, 0x2 ;  /* 0x000000c1acc17211 */ /* 0x001fc800078e10ff */
[----:B------:R-:W-:-:S13]  /*8e80*/  ISETP.GE.AND P1, PT, R193, R173, PT ;  /* 0x000000adc100720c */ /* 0x000fda0003f26270 */
[----:B------:R-:W-:Y:S05]  /*8e90*/  @!P1 BRA `(.L_x_2020) ;  /* 0xffffff7800bc9947 */ /* 0x000fea000383ffff */
.L_x_1972:
[----:B------:R-:W-:Y:S05]  /*8ea0*/  BSYNC B0 ;  /* 0x0000000000007941 */ /* 0x000fea0003800000 */
.L_x_1971:
        /* <DEDUP_REMOVED lines=72> */
[----:B------:R-:W-:Y:S02]  /*9330*/  IADD3 R73, PT, PT, R73, R180, RZ ;  /* 0x000000b449497210 */ /* 0x000fe40007ffe0ff */
        /* <DEDUP_REMOVED lines=16> */
[----:B---3--:R-:W-:Y:S01]  /*9440*/  FADD.FTZ R4, R4, R29 ;  /* 0x0000001d04047221 */ /* 0x008fe20000010000 */
[----:B------:R-:W-:Y:S02]  /*9450*/  FADD.FTZ R29, R2, R7 ;  /* 0x00000007021d7221 */ /* 0x000fe40000010000 */
        /* <DEDUP_REMOVED lines=64> */
.L_x_2022:
[----:B------:R-:W-:Y:S05]  /*9860*/  BSYNC.RECONVERGENT B0 ;  /* 0x0000000000007941 */ /* 0x000fea0003800200 */
.L_x_2021:
        /* <DEDUP_REMOVED lines=71> */
[----:B------:R-:W-:Y:S01]  /*9ce0*/  ISETP.GE.U32.AND P1, PT, R73, 0x280, PT ;  /* 0x000002804900780c */ /* 0x000fe20003f26070 */
[----:B------:R-:W-:Y:S01]  /*9cf0*/  FADD.FTZ R9, R9, R32 ;  /* 0x0000002009097221 */ /* 0x000fe20000010000 */
        /* <DEDUP_REMOVED lines=56> */
.L_x_2024:
[----:B------:R-:W-:Y:S05]  /*a080*/  BSYNC.RECONVERGENT B0 ;  /* 0x0000000000007941 */ /* 0x000fea0003800200 */
.L_x_2023:
        /* <DEDUP_REMOVED lines=18> */
.L_x_2026:
[----:B------:R-:W-:Y:S05]  /*a1b0*/  BSYNC.RECONVERGENT B0 ;  /* 0x0000000000007941 */ /* 0x000fea0003800200 */
.L_x_2025:
        /* <DEDUP_REMOVED lines=18> */
.L_x_2028:
[----:B------:R-:W-:Y:S05]  /*a2e0*/  BSYNC.RECONVERGENT B0 ;  /* 0x0000000000007941 */ /* 0x000fea0003800200 */
.L_x_2027:
        /* <DEDUP_REMOVED lines=18> */
.L_x_2030:
[----:B------:R-:W-:Y:S05]  /*a410*/  BSYNC.RECONVERGENT B0 ;  /* 0x0000000000007941 */ /* 0x000fea0003800200 */
.L_x_2029:
        /* <DEDUP_REMOVED lines=18> */
.L_x_2032:
[----:B------:R-:W-:Y:S05]  /*a540*/  BSYNC.RECONVERGENT B0 ;  /* 0x0000000000007941 */ /* 0x000fea0003800200 */
.L_x_2031:
        /* <DEDUP_REMOVED lines=18> */
.L_x_2034:
[----:B------:R-:W-:Y:S05]  /*a670*/  BSYNC.RECONVERGENT B0 ;  /* 0x0000000000007941 */ /* 0x000fea0003800200 */
.L_x_2033:
        /* <DEDUP_REMOVED lines=11> */
.L_x_1988:
        /* <DEDUP_REMOVED lines=8> */
.L_x_2036:
[----:B------:R-:W-:Y:S05]  /*a7b0*/  BSYNC B1 ;  /* 0x0000000000017941 */ /* 0x000fea0003800000 */
.L_x_2035:
        /* <DEDUP_REMOVED lines=8> */
.L_x_2037:
[----:B------:R-:W-:Y:S01]  /*a840*/  FADD.FTZ R173, R173, R232 ;  /* 0x000000e8adad7221 */ /* 0x000fe20000010000 */
[----:B------:R-:W-:-:S04]  /*a850*/  HFMA2 R233, -RZ, RZ, 0, 1.1920928955078125e-07 ;  /* 0x00000002ffe97431 */ /* 0x000fc800000001ff */
[----:B------:R-:W-:Y:S02]  /*a860*/  MOV R231, R173 ;  /* 0x000000ad00e77202 */ /* 0x000fe40000000f00 */
[----:B------:R-:W-:-:S07]  /*a870*/  MOV R175, R229 ;  /* 0x000000e500af7202 */ /* 0x000fce0000000f00 */
[----:B------:R-:W-:Y:S05]  /*a880*/  WARPSYNC.COLLECTIVE R228, `(.L_x_2038) ;  /* 0x00000000e4087348 */ /* 0x000fea0003c00000 */
[----:B------:R0:W1:Y:S02]  /*a890*/  SHFL.BFLY P6, R229, R231, R233, R234 ;  /* 0x0c0000e9e7e57389 */ /* 0x00006400000c00ea */
[----:B01----:R-:W-:Y:S05]  /*a8a0*/  ENDCOLLECTIVE ;  /* 0x000000000000791b */ /* 0x003fea0003800000 */
.L_x_2038:
[----:B------:R-:W-:-:S05]  /*a8b0*/  FADD.FTZ R175, R175, R230 ;  /* 0x000000e6afaf7221 */ /* 0x000fca0000010000 */
[----:B------:R-:W-:Y:S02]  /*a8c0*/  MOV R231, R175 ;  /* 0x000000af00e77202 */ /* 0x000fe40000000f00 */
[----:B------:R-:W-:-:S07]  /*a8d0*/  MOV R172, R229 ;  /* 0x000000e500ac7202 */ /* 0x000fce0000000f00 */
[----:B------:R-:W-:Y:S05]  /*a8e0*/  WARPSYNC.COLLECTIVE R228, `(.L_x_2039) ;  /* 0x00000000e4087348 */ /* 0x000fea0003c00000 */
[----:B------:R0:W1:Y:S02]  /*a8f0*/  SHFL.BFLY P6, R229, R231, R233, R234 ;  /* 0x0c0000e9e7e57389 */ /* 0x00006400000c00ea */
[----:B01----:R-:W-:Y:S05]  /*a900*/  ENDCOLLECTIVE ;  /* 0x000000000000791b */ /* 0x003fea0003800000 */
.L_x_2039:
[----:B------:R-:W-:Y:S01]  /*a910*/  FADD.FTZ R172, R173, R172 ;  /* 0x000000acadac7221 */ /* 0x000fe20000010000 */
[----:B------:R-:W-:-:S04]  /*a920*/  HFMA2 R233, -RZ, RZ, 0, 2.384185791015625e-07 ;  /* 0x00000004ffe97431 */ /* 0x000fc800000001ff */
[----:B------:R-:W-:Y:S02]  /*a930*/  MOV R231, R172 ;  /* 0x000000ac00e77202 */ /* 0x000fe40000000f00 */
[----:B------:R-:W-:-:S07]  /*a940*/  MOV R174, R229 ;  /* 0x000000e500ae7202 */ /* 0x000fce0000000f00 */
[----:B------:R-:W-:Y:S05]  /*a950*/  WARPSYNC.COLLECTIVE R228, `(.L_x_2040) ;  /* 0x00000000e4087348 */ /* 0x000fea0003c00000 */
[----:B------:R0:W1:Y:S02]  /*a960*/  SHFL.BFLY P6, R229, R231, R233, R234 ;  /* 0x0c0000e9e7e57389 */ /* 0x00006400000c00ea */
[----:B01----:R-:W-:Y:S05]  /*a970*/  ENDCOLLECTIVE ;  /* 0x000000000000791b */ /* 0x003fea0003800000 */
.L_x_2040:
[----:B------:R-:W-:-:S05]  /*a980*/  FADD.FTZ R174, R175, R174 ;  /* 0x000000aeafae7221 */ /* 0x000fca0000010000 */
[----:B------:R-:W-:Y:S02]  /*a990*/  MOV R231, R174 ;  /* 0x000000ae00e77202 */ /* 0x000fe40000000f00 */
[----:B------:R-:W-:-:S07]  /*a9a0*/  MOV R177, R229 ;  /* 0x000000e500b17202 */ /* 0x000fce0000000f00 */
[----:B------:R-:W-:Y:S05]  /*a9b0*/  WARPSYNC.COLLECTIVE R228, `(.L_x_2041) ;  /* 0x00000000e4087348 */ /* 0x000fea0003c00000 */
[----:B------:R0:W1:Y:S02]  /*a9c0*/  SHFL.BFLY P6, R229, R231, R233, R234 ;  /* 0x0c0000e9e7e57389 */ /* 0x00006400000c00ea */
[----:B01----:R-:W-:Y:S05]  /*a9d0*/  ENDCOLLECTIVE ;  /* 0x000000000000791b */ /* 0x003fea0003800000 */
.L_x_2041:
[----:B------:R-:W-:Y:S01]  /*a9e0*/  FADD.FTZ R177, R172, R177 ;  /* 0x000000b1acb17221 */ /* 0x000fe20000010000 */
[----:B------:R-:W-:-:S04]  /*a9f0*/  HFMA2 R233, -RZ, RZ, 0, 4.76837158203125e-07 ;  /* 0x00000008ffe97431 */ /* 0x000fc800000001ff */
[----:B------:R-:W-:Y:S02]  /*aa00*/  MOV R231, R177 ;  /* 0x000000b100e77202 */ /* 0x000fe40000000f00 */
[----:B------:R-:W-:-:S07]  /*aa10*/  MOV R179, R229 ;  /* 0x000000e500b37202 */ /* 0x000fce0000000f00 */
[----:B------:R-:W-:Y:S05]  /*aa20*/  WARPSYNC.COLLECTIVE R228, `(.L_x_2042) ;  /* 0x00000000e4087348 */ /* 0x000fea0003c00000 */
[----:B------:R0:W1:Y:S02]  /*aa30*/  SHFL.BFLY P6, R229, R231, R233, R234 ;  /* 0x0c0000e9e7e57389 */ /* 0x00006400000c00ea */
[----:B01----:R-:W-:Y:S05]  /*aa40*/  ENDCOLLECTIVE ;  /* 0x000000000000791b */ /* 0x003fea0003800000 */
.L_x_2042:
[----:B------:R-:W-:-:S05]  /*aa50*/  FADD.FTZ R179, R174, R179 ;  /* 0x000000b3aeb37221 */ /* 0x000fca0000010000 */
[----:B------:R-:W-:Y:S02]  /*aa60*/  MOV R231, R179 ;  /* 0x000000b300e77202 */ /* 0x000fe40000000f00 */
[----:B------:R-:W-:-:S07]  /*aa70*/  MOV R176, R229 ;  /* 0x000000e500b07202 */ /* 0x000fce0000000f00 */
[----:B------:R-:W-:Y:S05]  /*aa80*/  WARPSYNC.COLLECTIVE R228, `(.L_x_2043) ;  /* 0x00000000e4087348 */ /* 0x000fea0003c00000 */
[----:B------:R0:W1:Y:S02]  /*aa90*/  SHFL.BFLY P6, R229, R231, R233, R234 ;  /* 0x0c0000e9e7e57389 */ /* 0x00006400000c00ea */
[----:B01----:R-:W-:Y:S05]  /*aaa0*/  ENDCOLLECTIVE ;  /* 0x000000000000791b */ /* 0x003fea0003800000 */
.L_x_2043:
[----:B------:R-:W-:Y:S01]  /*aab0*/  FADD.FTZ R176, R177, R176 ;  /* 0x000000b0b1b07221 */ /* 0x000fe20000010000 */
[----:B------:R-:W-:-:S04]  /*aac0*/  HFMA2 R233, -RZ, RZ, 0, 9.5367431640625e-07 ;  /* 0x00000010ffe97431 */ /* 0x000fc800000001ff */
[----:B------:R-:W-:Y:S02]  /*aad0*/  MOV R231, R176 ;  /* 0x000000b000e77202 */ /* 0x000fe40000000f00 */
[----:B------:R-:W-:-:S07]  /*aae0*/  MOV R178, R229 ;  /* 0x000000e500b27202 */ /* 0x000fce0000000f00 */
[----:B------:R-:W-:Y:S05]  /*aaf0*/  WARPSYNC.COLLECTIVE R228, `(.L_x_2044) ;  /* 0x00000000e4087348 */ /* 0x000fea0003c00000 */
[----:B------:R0:W1:Y:S02]  /*ab00*/  SHFL.BFLY P6, R229, R231, R233, R234 ;  /* 0x0c0000e9e7e57389 */ /* 0x00006400000c00ea */
[----:B01----:R-:W-:Y:S05]  /*ab10*/  ENDCOLLECTIVE ;  /* 0x000000000000791b */ /* 0x003fea0003800000 */
.L_x_2044:
[----:B------:R-:W-:-:S05]  /*ab20*/  FADD.FTZ R178, R179, R178 ;  /* 0x000000b2b3b27221 */ /* 0x000fca0000010000 */
[----:B------:R-:W-:Y:S02]  /*ab30*/  MOV R231, R178 ;  /* 0x000000b200e77202 */ /* 0x000fe40000000f00 */
[----:B------:R-:W-:-:S07]  /*ab40*/  MOV R173, R229 ;  /* 0x000000e500ad7202 */ /* 0x000fce0000000f00 */
[----:B------:R-:W-:Y:S05]  /*ab50*/  WARPSYNC.COLLECTIVE R228, `(.L_x_2045) ;  /* 0x00000000e4087348 */ /* 0x000fea0003c00000 */
[----:B------:R0:W1:Y:S02]  /*ab60*/  SHFL.BFLY P6, R229, R231, R233, R234 ;  /* 0x0c0000e9e7e57389 */ /* 0x00006400000c00ea */
[----:B01----:R-:W-:Y:S05]  /*ab70*/  ENDCOLLECTIVE ;  /* 0x000000000000791b */ /* 0x003fea0003800000 */
.L_x_2045:
[----:B------:R-:W-:Y:S01]  /*ab80*/  MOV R175, R229 ;  /* 0x000000e500af7202 */ /* 0x000fe20000000f00 */
[----:B------:R-:W-:Y:S06]  /*ab90*/  BRA `(.L_x_2046) ;  /* 0xffffff8c00c87947 */ /* 0x000fec000383ffff */
.L_x_2047:
        /* <DEDUP_REMOVED lines=14> */
.L_x_19970:


//--------------------- .text._ZN10layer_norm13ln_bwd_kernelINS_13Kernel_traitsI6__halfS2_S2_S2_fjLj1024ELj1ELj4ELj1ELj16ENS_18Kernel_traits_baseILj1024ES2_S2_S2_S2_fjLj128EEEEELb0ELb1ELb0ELb1EEEvNS_9BwdParamsE --------------------------
	.section	.text._ZN10layer_norm13ln_bwd_kernelINS_13Kernel_traitsI6__halfS2_S2_S2_fjLj1024ELj1ELj4ELj1ELj16ENS_18Kernel_traits_baseILj1024ES2_S2_S2_S2_fjLj128EEEEELb0ELb1ELb0ELb1EEEvNS_9BwdParamsE,"ax",@progbits
	.align	128
        .global         _ZN10layer_norm13ln_bwd_kernelINS_13Kernel_traitsI6__halfS2_S2_S2_fjLj1024ELj1ELj4ELj1ELj16ENS_18Kernel_traits_baseILj1024ES2_S2_S2_S2_fjLj128EEEEELb0ELb1ELb0ELb1EEEvNS_9BwdParamsE
        .type           _ZN10layer_norm13ln_bwd_kernelINS_13Kernel_traitsI6__halfS2_S2_S2_fjLj1024ELj1ELj4ELj1ELj16ENS_18Kernel_traits_baseILj1024ES2_S2_S2_S2_fjLj128EEEEELb0ELb1ELb0ELb1EEEvNS_9BwdParamsE,@function
        .size           _ZN10layer_norm13ln_bwd_kernelINS_13Kernel_traitsI6__halfS2_S2_S2_fjLj1024ELj1ELj4ELj1ELj16ENS_18Kernel_traits_baseILj1024ES2_S2_S2_S2_fjLj128EEEEELb0ELb1ELb0ELb1EEEvNS_9BwdParamsE,(.L_x_19971 - _ZN10layer_norm13ln_bwd_kernelINS_13Kernel_traitsI6__halfS2_S2_S2_fjLj1024ELj1ELj4ELj1ELj16ENS_18Kernel_traits_baseILj1024ES2_S2_S2_S2_fjLj128EEEEELb0ELb1ELb0ELb1EEEvNS_9BwdParamsE)
        .other          _ZN10layer_norm13ln_bwd_kernelINS_13Kernel_traitsI6__halfS2_S2_S2_fjLj1024ELj1ELj4ELj1ELj16ENS_18Kernel_traits_baseILj1024ES2_S2_S2_S2_fjLj128EEEEELb0ELb1ELb0ELb1EEEvNS_9BwdParamsE,@"STO_CUDA_ENTRY STV_DEFAULT"
_ZN10layer_norm13ln_bwd_kernelINS_13Kernel_traitsI6__halfS2_S2_S2_fjLj1024ELj1ELj4ELj1ELj16ENS_18Kernel_traits_baseILj1024ES2_S2_S2_S2_fjLj128EEEEELb0ELb1ELb0ELb1EEEvNS_9BwdParamsE:
.text._ZN10layer_norm13ln_bwd_kernelINS_13Kernel_traitsI6__halfS2_S2_S2_fjLj1024ELj1ELj4ELj1ELj16ENS_18Kernel_traits_baseILj1024ES2_S2_S2_S2_fjLj128EEEEELb0ELb1ELb0ELb1EEEvNS_9BwdParamsE:
        /* <DEDUP_REMOVED lines=65> */
[----:B------:R0:W-:Y:S01]  /*0410*/  STL [R1], RZ ;  /* 0x000000ff01007387 */ /* 0x0001e20000100800 */
[----:B------:R-:W1:Y:S01]  /*0420*/  LDC.64 R2, c[0x0][0x3d0] ;  /* 0x0000f400ff027b82 */ /* 0x000e620000000a00 */
[----:B------:R-:W2:Y:S01]  /*0430*/  LDCU.64 UR4, c[0x0][0x3e0] ;  /* 0x00007c00ff0477ac */ /* 0x000ea20008000a00 */
[----:B------:R-:W-:Y:S01]  /*0440*/  LOP3.LUT R7, R36, 0x1f, RZ, 0xc0, !PT ;  /* 0x0000001f24077812 */ /* 0x000fe200078ec0ff */
[----:B------:R0:W-:Y:S04]  /*0450*/  STL [R1+0x4], RZ ;  /* 0x000004ff01007387 */ /* 0x0001e80000100800 */
[----:B------:R0:W-:Y:S01]  /*0460*/  STL [R1+0x8], RZ ;  /* 0x000008ff01007387 */ /* 0x0001e20000100800 */
[----:B------:R-:W3:Y:S03]  /*0470*/  LDC.64 R4, c[0x0][0x3e8] ;  /* 0x0000fa00ff047b82 */ /* 0x000ee60000000a00 */
[----:B------:R0:W-:Y:S04]  /*0480*/  STL [R1+0xc], RZ ;  /* 0x00000cff01007387 */ /* 0x0001e80000100800 */
[----:B------:R0:W-:Y:S04]  /*0490*/  STL [R1+0x10], RZ ;  /* 0x000010ff01007387 */ /* 0x0001e80000100800 */
[----:B------:R0:W-:Y:S04]  /*04a0*/  STL [R1+0x14], RZ ;  /* 0x000014ff01007387 */ /* 0x0001e80000100800 */
[----:B------:R0:W-:Y:S01]  /*04b0*/  STL [R1+0x18], RZ ;  /* 0x000018ff01007387 */ /* 0x0001e20000100800 */
[----:B-1----:R-:W-:-:S03]  /*04c0*/  IMAD.WIDE.U32 R2, R7, 0x10, R2 ;  /* 0x0000001007027825 */ /* 0x002fc600078e0002 */
[----:B------:R0:W-:Y:S04]  /*04d0*/  STL [R1+0x1c], RZ ;  /* 0x00001cff01007387 */ /* 0x0001e80000100800 */
[----:B------:R0:W-:Y:S01]  /*04e0*/  STL [R1+0x20], RZ ;  /* 0x000020ff01007387 */ /* 0x0001e20000100800 */
[----:B---3--:R-:W-:-:S03]  /*04f0*/  IMAD.WIDE.U32 R4, R7, 0x10, R4 ;  /* 0x0000001007047825 */ /* 0x008fc600078e0004 */
        /* <DEDUP_REMOVED lines=24> */
[----:B--2---:R-:W-:Y:S01]  /*0680*/  ISETP.NE.U32.AND P0, PT, RZ, UR4, PT ;  /* 0x00000004ff007c0c */ /* 0x004fe2000bf05070 */
[----:B------:R-:W-:Y:S02]  /*0690*/  BSSY B1, `(.L_x_2050) ;  /* 0x0000867000017945 */ /* 0x000fe40003800000 */
[----:B------:R-:W5:Y:S01]  /*06a0*/  LDG.E.128 R44, desc[UR6][R2.64+0x600] ;  /* 0x00060006022c7981 */ /* 0x000f62000c1e1d00 */
[----:B------:R-:W-:-:S03]  /*06b0*/  ISETP.NE.AND.EX P0, PT, RZ, UR5, PT, P0 ;  /* 0x00000005ff007c0c */ /* 0x000fc6000bf05300 */
[----:B------:R-:W5:Y:S01]  /*06c0*/  LDG.E.128 R48, desc[UR6][R2.64+0x400] ;  /* 0x0004000602307981 */ /* 0x000f62000c1e1d00 */
[----:B------:R-:W-:-:S03]  /*06d0*/  CS2R R148, SRZ ;  /* 0x0000000000947805 */ /* 0x000fc6000001ff00 */
[----:B------:R-:W5:Y:S01]  /*06e0*/  LDG.E.128 R52, desc[UR6][R2.64+0x200] ;  /* 0x0002000602347981 */ /* 0x000f62000c1e1d00 */
[----:B------:R-:W-:-:S03]  /*06f0*/  CS2R R146, SRZ ;  /* 0x0000000000927805 */ /* 0x000fc6000001ff00 */
[----:B------:R1:W5:Y:S01]  /*0700*/  LDG.E.128 R56, desc[UR6][R2.64] ;  /* 0x0000000602387981 */ /* 0x000362000c1e1d00 */
[----:B------:R-:W-:Y:S02]  /*0710*/  CS2R R144, SRZ ;  /* 0x0000000000907805 */ /* 0x000fe4000001ff00 */
[----:B------:R-:W-:Y:S02]  /*0720*/  CS2R R142, SRZ ;  /* 0x00000000008e7805 */ /* 0x000fe4000001ff00 */
[----:B------:R-:W-:Y:S01]  /*0730*/  CS2R R140, SRZ ;  /* 0x00000000008c7805 */ /* 0x000fe2000001ff00 */
[----:B------:R-:W5:Y:S01]  /*0740*/  LDG.E.128 R60, desc[UR6][R4.64+0x600] ;  /* 0x00060006043c7981 */ /* 0x000f62000c1e1d00 */
[----:B------:R-:W-:Y:S02]  /*0750*/  CS2R R138, SRZ ;  /* 0x00000000008a7805 */ /* 0x000fe4000001ff00 */
[----:B------:R-:W-:Y:S02]  /*0760*/  CS2R R136, SRZ ;  /* 0x0000000000887805 */ /* 0x000fe4000001ff00 */
[----:B------:R-:W-:Y:S01]  /*0770*/  CS2R R134, SRZ ;  /* 0x0000000000867805 */ /* 0x000fe2000001ff00 */
[----:B------:R-:W5:Y:S01]  /*0780*/  LDG.E.128 R64, desc[UR6][R4.64+0x400] ;  /* 0x0004000604407981 */ /* 0x000f62000c1e1d00 */
[----:B-1----:R-:W-:Y:S01]  /*0790*/  HFMA2 R3, -RZ, RZ, 0, 0 ;  /* 0x00000000ff037431 */ /* 0x002fe200000001ff */
[----:B------:R-:W-:-:S02]  /*07a0*/  CS2R R132, SRZ ;  /* 0x0000000000847805 */ /* 0x000fc4000001ff00 */
[----:B------:R-:W5:Y:S01]  /*07b0*/  LDG.E.128 R68, desc[UR6][R4.64+0x200] ;  /* 0x0002000604447981 */ /* 0x000f62000c1e1d00 */
[----:B------:R-:W-:Y:S02]  /*07c0*/  CS2R R130, SRZ ;  /* 0x0000000000827805 */ /* 0x000fe4000001ff00 */
[----:B------:R-:W-:Y:S02]  /*07d0*/  CS2R R128, SRZ ;  /* 0x0000000000807805 */ /* 0x000fe4000001ff00 */
[----:B------:R-:W-:Y:S01]  /*07e0*/  CS2R R42, SRZ ;  /* 0x00000000002a7805 */ /* 0x000fe2000001ff00 */
[----:B------:R1:W5:Y:S01]  /*07f0*/  LDG.E.128 R72, desc[UR6][R4.64] ;  /* 0x0000000604487981 */ /* 0x000362000c1e1d00 */
        /* <DEDUP_REMOVED lines=18> */
[----:B01----:R-:W-:-:S07]  /*0920*/  CS2R R4, SRZ ;  /* 0x0000000000047805 */ /* 0x003fce000001ff00 */
.L_x_2072:
        /* <DEDUP_REMOVED lines=18> */
[----:B------:R-:W-:Y:S01]  /*0a50*/  LEA.HI.SX32 R155, R103, R0, 0x1d ;  /* 0x00000000679b7211 */ /* 0x000fe200078feaff */
[----:B---3--:R-:W-:Y:S01]  /*0a60*/  @P0 HADD2.F32 R151, -RZ, R98.H0_H0 ;  /* 0x20000062ff970230 */ /* 0x008fe20000004100 */
        /* <DEDUP_REMOVED lines=26> */
[----:B------:R-:W-:-:S02]  /*0c10*/  HADD2.F32 R176, -RZ, R52.H1_H1 ;  /* 0x30000034ffb07230 */ /* 0x000fc40000004100 */
[----:B------:R-:W-:Y:S02]  /*0c20*/  HADD2.F32 R180, -RZ, R54.H1_H1 ;  /* 0x30000036ffb47230 */ /* 0x000fe40000004100 */
[----:B------:R-:W-:Y:S02]  /*0c30*/  HADD2.F32 R160, -RZ, R48.H1_H1 ;  /* 0x30000030ffa07230 */ /* 0x000fe40000004100 */
[----:B------:R-:W-:Y:S02]  /*0c40*/  HADD2.F32 R164, -RZ, R50.H1_H1 ;  /* 0x30000032ffa47230 */ /* 0x000fe40000004100 */
[----:B------:R-:W-:Y:S02]  /*0c50*/  HADD2.F32 R166, -RZ, R51.H1_H1 ;  /* 0x30000033ffa67230 */ /* 0x000fe40000004100 */
[----:B------:R-:W-:Y:S02]  /*0c60*/  HADD2.F32 R222, -RZ, R44.H0_H0 ;  /* 0x2000002cffde7230 */ /* 0x000fe40000004100 */
[----:B--2---:R-:W-:-:S02]  /*0c70*/  HADD2.F32 R157, -RZ, R96.H0_H0 ;  /* 0x20000060ff9d7230 */ /* 0x004fc40000004100 */
[----:B------:R-:W-:Y:S02]  /*0c80*/  HADD2.F32 R161, -RZ, R96.H1_H1 ;  /* 0x30000060ffa17230 */ /* 0x000fe40000004100 */
[----:B---3--:R-:W-:Y:S02]  /*0c90*/  HADD2.F32 R171, -RZ, R101.H1_H1 ;  /* 0x30000065ffab7230 */ /* 0x008fe40000004100 */
[C---:B------:R-:W-:Y:S01]  /*0ca0*/  FADD.FTZ R0, -R218.reuse, R157 ;  /* 0x0000009dda007221 */ /* 0x040fe20000010100 */
[----:B------:R-:W-:Y:S02]  /*0cb0*/  HADD2.F32 R175, -RZ, R103.H1_H1 ;  /* 0x30000067ffaf7230 */ /* 0x000fe40000004100 */
[C---:B------:R-:W-:Y:S01]  /*0cc0*/  FADD.FTZ R161, -R218.reuse, R161 ;  /* 0x000000a1daa17221 */ /* 0x040fe20000010100 */
[----:B----4-:R-:W-:Y:S02]  /*0cd0*/  HADD2.F32 R191, -RZ, R106.H0_H0 ;  /* 0x2000006affbf7230 */ /* 0x010fe40000004100 */
[----:B------:R-:W-:Y:S01]  /*0ce0*/  FADD.FTZ R186, -R218, R171 ;  /* 0x000000abdaba7221 */ /* 0x000fe20000010100 */
[----:B------:R-:W-:-:S02]  /*0cf0*/  HADD2.F32 R179, -RZ, R104.H1_H1 ;  /* 0x30000068ffb37230 */ /* 0x000fc40000004100 */
[C---:B------:R-:W-:Y:S01]  /*0d00*/  FADD.FTZ R190, -R218.reuse, R175 ;  /* 0x000000afdabe7221 */ /* 0x040fe20000010100 */
[----:B------:R-:W-:Y:S02]  /*0d10*/  HADD2.F32 R203, -RZ, R109.H1_H1 ;  /* 0x3000006dffcb7230 */ /* 0x000fe40000004100 */
[C---:B------:R-:W-:Y:S01]  /*0d20*/  FADD.FTZ R171, -R218.reuse, R191 ;  /* 0x000000bfdaab7221 */ /* 0x040fe20000010100 */
[--C-:B------:R-:W-:Y:S02]  /*0d30*/  HADD2.F32 R219, -RZ, R111.reuse.H0_H0 ;  /* 0x2000006fffdb7230 */ /* 0x100fe40000004100 */
[C---:B------:R-:W-:Y:S01]  /*0d40*/  FADD.FTZ R168, -R218.reuse, R179 ;  /* 0x000000b3daa87221 */ /* 0x040fe20000010100 */
[----:B------:R-:W-:Y:S02]  /*0d50*/  HADD2.F32 R207, -RZ, R111.H1_H1 ;  /* 0x3000006fffcf7230 */ /* 0x000fe40000004100 */
[----:B------:R-:W-:Y:S01]  /*0d60*/  FADD.FTZ R111, -R218, R203 ;  /* 0x000000cbda6f7221 */ /* 0x000fe20000010100 */
[----:B------:R-:W-:-:S02]  /*0d70*/  HADD2.F32 R96, -RZ, R112.H0_H0 ;  /* 0x20000070ff607230 */ /* 0x000fc40000004100 */
[----:B-----5:R-:W-:Y:S01]  /*0d80*/  FMUL.FTZ R0, R152, R0 ;  /* 0x0000000098007220 */ /* 0x020fe20000410000 */
[----:B------:R-:W-:Y:S02]  /*0d90*/  HADD2.F32 R203, -RZ, R56.H0_H0 ;  /* 0x20000038ffcb7230 */ /* 0x000fe40000004100 */
[----:B------:R-:W-:Y:S01]  /*0da0*/  FADD.FTZ R219, -R218, R219 ;  /* 0x000000dbdadb7221 */ /* 0x000fe20000010100 */
[--C-:B------:R-:W-:Y:S02]  /*0db0*/  HADD2.F32 R159, -RZ, R97.reuse.H0_H0 ;  /* 0x20000061ff9f7230 */ /* 0x100fe40000004100 */
[----:B------:R-:W-:Y:S01]  /*0dc0*/  FMUL.FTZ R186, R152, R186 ;  /* 0x000000ba98ba7220 */ /* 0x000fe20000410000 */
[----:B------:R-:W-:Y:S02]  /*0dd0*/  HADD2.F32 R97, -RZ, R97.H1_H1 ;  /* 0x30000061ff617230 */ /* 0x000fe40000004100 */
[----:B------:R-:W-:Y:S01]  /*0de0*/  FMUL.FTZ R203, R203, R96 ;  /* 0x00000060cbcb7220 */ /* 0x000fe20000410000 */
[----:B------:R-:W-:-:S02]  /*0df0*/  HADD2.F32 R156, -RZ, R113.H1_H1 ;  /* 0x30000071ff9c7230 */ /* 0x000fc40000004100 */
[----:B------:R-:W-:Y:S01]  /*0e00*/  FADD.FTZ R162, -R218, R159 ;  /* 0x0000009fdaa27221 */ /* 0x000fe20000010100 */
[--C-:B------:R-:W-:Y:S02]  /*0e10*/  HADD2.F32 R214, -RZ, R126.reuse.H0_H0 ;  /* 0x2000007effd67230 */ /* 0x100fe40000004100 */
[----:B------:R-:W-:Y:S01]  /*0e20*/  FADD.FTZ R233, RZ, R203 ;  /* 0x000000cbffe97221 */ /* 0x000fe20000010000 */
[----:B------:R-:W-:Y:S02]  /*0e30*/  HADD2.F32 R217, -RZ, R126.H1_H1 ;  /* 0x3000007effd97230 */ /* 0x000fe40000004100 */
[----:B------:R-:W-:Y:S01]  /*0e40*/  FFMA.FTZ R232, R0, R203, RZ ;  /* 0x000000cb00e87223 */ /* 0x000fe200000100ff */
[----:B------:R-:W-:Y:S02]  /*0e50*/  HADD2.F32 R175, -RZ, R57.H1_H1 ;  /* 0x30000039ffaf7230 */ /* 0x000fe40000004100 */
[----:B------:R-:W-:Y:S01]  /*0e60*/  FMUL.FTZ R190, R152, R190 ;  /* 0x000000be98be7220 */ /* 0x000fe20000410000 */
[----:B------:R-:W-:-:S02]  /*0e70*/  HADD2.F32 R163, -RZ, R98.H0_H0 ;  /* 0x20000062ffa37230 */ /* 0x000fc40000004100 */
[C---:B------:R-:W-:Y:S01]  /*0e80*/  FMUL.FTZ R168, R152.reuse, R168 ;  /* 0x000000a898a87220 */ /* 0x040fe20000410000 */
[----:B------:R-:W-:Y:S02]  /*0e90*/  HADD2.F32 R165, -RZ, R98.H1_H1 ;  /* 0x30000062ffa57230 */ /* 0x000fe40000004100 */
[----:B------:R-:W-:Y:S01]  /*0ea0*/  FMUL.FTZ R200, R175, R156 ;  /* 0x0000009cafc87220 */ /* 0x000fe20000410000 */
[----:B------:R-:W-:Y:S02]  /*0eb0*/  HADD2.F32 R193, -RZ, R106.H1_H1 ;  /* 0x3000006affc17230 */ /* 0x000fe40000004100 */
[C---:B------:R-:W-:Y:S01]  /*0ec0*/  FMUL.FTZ R171, R152.reuse, R171 ;  /* 0x000000ab98ab7220 */ /* 0x040fe20000410000 */
[----:B------:R-:W-:Y:S02]  /*0ed0*/  HADD2.F32 R191, -RZ, R116.H0_H0 ;  /* 0x20000074ffbf7230 */ /* 0x000fe40000004100 */
[----:B------:R-:W-:Y:S01]  /*0ee0*/  FMUL.FTZ R111, R152, R111 ;  /* 0x0000006f986f7220 */ /* 0x000fe20000410000 */
[----:B------:R-:W-:-:S02]  /*0ef0*/  HADD2.F32 R126, -RZ, R52.H0_H0 ;  /* 0x20000034ff7e7230 */ /* 0x000fc40000004100 */
[----:B------:R-:W-:Y:S01]  /*0f00*/  FADD.FTZ R172, -R218, R193 ;  /* 0x000000c1daac7221 */ /* 0x000fe20000010100 */
[----:B------:R-:W-:Y:S02]  /*0f10*/  HADD2.F32 R98, -RZ, R112.H1_H1 ;  /* 0x30000070ff627230 */ /* 0x000fe40000004100 */
[----:B------:R-:W-:Y:S01]  /*0f20*/  FMUL.FTZ R252, R0, R96 ;  /* 0x0000006000fc7220 */ /* 0x000fe20000410000 */
[----:B------:R-:W-:Y:S02]  /*0f30*/  HADD2.F32 R179, -RZ, R56.H1_H1 ;  /* 0x30000038ffb37230 */ /* 0x000fe40000004100 */
[----:B------:R-:W-:Y:S01]  /*0f40*/  FMUL.FTZ R175, R126, R191 ;  /* 0x000000bf7eaf7220 */ /* 0x000fe20000410000 */
[----:B------:R-:W-:Y:S02]  /*0f50*/  HADD2.F32 R197, -RZ, R108.H0_H0 ;  /* 0x2000006cffc57230 */ /* 0x000fe40000004100 */
[----:B------:R-:W-:Y:S01]  /*0f60*/  FMUL.FTZ R126, R152, R161 ;  /* 0x000000a1987e7220 */ /* 0x000fe20000410000 */
[----:B------:R-:W-:-:S02]  /*0f70*/  HADD2.F32 R177, -RZ, R104.H0_H0 ;  /* 0x20000068ffb17230 */ /* 0x000fc40000004100 */
[----:B------:R-:W-:Y:S01]  /*0f80*/  FADD.FTZ R104, -R218, R97 ;  /* 0x00000061da687221 */ /* 0x000fe20000010100 */
[----:B------:R-:W-:Y:S02]  /*0f90*/  HADD2.F32 R157, -RZ, R115.H0_H0 ;  /* 0x20000073ff9d7230 */ /* 0x000fe40000004100 */
[----:B------:R-:W-:Y:S01]  /*0fa0*/  FMUL.FTZ R202, R179, R98 ;  /* 0x00000062b3ca7220 */ /* 0x000fe20000410000 */
[--C-:B------:R-:W-:Y:S02]  /*0fb0*/  HADD2.F32 R212, -RZ, R125.reuse.H0_H0 ;  /* 0x2000007dffd47230 */ /* 0x100fe40000004100 */
[----:B------:R-:W-:Y:S01]  /*0fc0*/  FMUL.FTZ R172, R152, R172 ;  /* 0x000000ac98ac7220 */ /* 0x000fe20000410000 */
[----:B------:R-:W-:Y:S02]  /*0fd0*/  HADD2.F32 R215, -RZ, R125.H1_H1 ;  /* 0x3000007dffd77230 */ /* 0x000fe40000004100 */
[----:B------:R-:W-:Y:S01]  /*0fe0*/  FADD.FTZ R233, R233, R202 ;  /* 0x000000cae9e97221 */ /* 0x000fe20000010000 */
[----:B------:R-:W-:-:S02]  /*0ff0*/  HADD2.F32 R167, -RZ, R99.H0_H0 ;  /* 0x20000063ffa77230 */ /* 0x000fc40000004100 */
[C---:B------:R-:W-:Y:S01]  /*1000*/  FFMA.FTZ R232, R126.reuse, R202, R232 ;  /* 0x000000ca7ee87223 */ /* 0x040fe200000100e8 */
[----:B------:R-:W-:Y:S02]  /*1010*/  HADD2.F32 R201, -RZ, R109.H0_H0 ;  /* 0x2000006dffc97230 */ /* 0x000fe40000004100 */
[----:B------:R-:W-:Y:S01]  /*1020*/  FMUL.FTZ R251, R126, R98 ;  /* 0x000000627efb7220 */ /* 0x000fe20000410000 */
[----:B------:R-:W-:Y:S02]  /*1030*/  HADD2.F32 R194, -RZ, R117.H1_H1 ;  /* 0x30000075ffc27230 */ /* 0x000fe40000004100 */
[----:B------:R-:W-:Y:S02]  /*1040*/  HADD2.F32 R125, -RZ, R53.H1_H1 ;  /* 0x30000035ff7d7230 */ /* 0x000fe40000004100 */
[----:B------:R-:W-:Y:S02]  /*1050*/  HADD2.F32 R99, -RZ, R99.H1_H1 ;  /* 0x30000063ff637230 */ /* 0x000fe40000004100 */
[----:B------:R-:W-:Y:S01]  /*1060*/  FMUL.FTZ R240, R186, R194 ;  /* 0x000000c2baf07220 */ /* 0x000fe20000410000 */
[----:B------:R-:W-:-:S02]  /*1070*/  HADD2.F32 R97, -RZ, R113.H0_H0 ;  /* 0x20000071ff617230 */ /* 0x000fc40000004100 */
[----:B------:R-:W-:Y:S02]  /*1080*/  HADD2.F32 R199, -RZ, R108.H1_H1 ;  /* 0x3000006cffc77230 */ /* 0x000fe40000004100 */
        /* <DEDUP_REMOVED lines=8> */
[C---:B------:R-:W-:Y:S01]  /*1110*/  FADD.FTZ R188, -R218.reuse, R173 ;  /* 0x000000addabc7221 */ /* 0x040fe20000010100 */
[----:B------:R-:W-:Y:S02]  /*1120*/  HADD2.F32 R213, -RZ, R124.H1_H1 ;  /* 0x3000007cffd57230 */ /* 0x000fe40000004100 */
[----:B------:R-:W-:Y:S01]  /*1130*/  FADD.FTZ R109, -R218, R199 ;  /* 0x000000c7da6d7221 */ /* 0x000fe20000010100 */
[----:B------:R-:W-:Y:S02]  /*1140*/  HADD2.F32 R195, -RZ, R107.H0_H0 ;  /* 0x2000006bffc37230 */ /* 0x000fe40000004100 */
[----:B------:R-:W-:Y:S01]  /*1150*/  FMUL.FTZ R176, R176, R193 ;  /* 0x000000c1b0b07220 */ /* 0x000fe20000410000 */
[--C-:B------:R-:W-:Y:S02]  /*1160*/  HADD2.F32 R221, -RZ, R110.reuse.H0_H0 ;  /* 0x2000006effdd7230 */ /* 0x100fe40000004100 */
[----:B------:R-:W-:Y:S01]  /*1170*/  FMUL.FTZ R188, R152, R188 ;  /* 0x000000bc98bc7220 */ /* 0x000fe20000410000 */
[----:B------:R-:W-:-:S02]  /*1180*/  HADD2.F32 R205, -RZ, R110.H1_H1 ;  /* 0x3000006effcd7230 */ /* 0x000fc40000004100 */
[----:B------:R-:W-:Y:S01]  /*1190*/  FADD.FTZ R110, -R218, R201 ;  /* 0x000000c9da6e7221 */ /* 0x000fe20000010100 */
[----:B------:R-:W-:Y:S02]  /*11a0*/  HADD2.F32 R117, -RZ, R118.H0_H0 ;  /* 0x20000076ff757230 */ /* 0x000fe40000004100 */
[----:B------:R-:W-:Y:S01]  /*11b0*/  FMUL.FTZ R201, R198, R97 ;  /* 0x00000061c6c97220 */ /* 0x000fe20000410000 */
[----:B------:R-:W-:Y:S02]  /*11c0*/  HADD2.F32 R124, -RZ, R54.H0_H0 ;  /* 0x20000036ff7c7230 */ /* 0x000fe40000004100 */
[----:B------:R-:W-:Y:S01]  /*11d0*/  FADD.FTZ R173, -R218, R195 ;  /* 0x000000c3daad7221 */ /* 0x000fe20000010100 */
[--C-:B------:R-:W-:Y:S02]  /*11e0*/  HADD2.F32 R183, -RZ, R100.reuse.H0_H0 ;  /* 0x20000064ffb77230 */ /* 0x100fe40000004100 */
[----:B------:R-:W-:Y:S01]  /*11f0*/  FADD.FTZ R233, R233, R201 ;  /* 0x000000c9e9e97221 */ /* 0x000fe20000010000 */
[----:B------:R-:W-:-:S02]  /*1200*/  HADD2.F32 R169, -RZ, R100.H1_H1 ;  /* 0x30000064ffa97230 */ /* 0x000fc40000004100 */
[----:B------:R-:W-:Y:S01]  /*1210*/  FADD.FTZ R100, -R218, R99 ;  /* 0x00000063da647221 */ /* 0x000fe20000010100 */
[----:B------:R-:W-:Y:S02]  /*1220*/  HADD2.F32 R181, -RZ, R105.H0_H0 ;  /* 0x20000069ffb57230 */ /* 0x000fe40000004100 */
[----:B------:R-:W-:Y:S01]  /*1230*/  FMUL.FTZ R179, R124, R117 ;  /* 0x000000757cb37220 */ /* 0x000fe20000410000 */
[----:B------:R-:W-:Y:S02]  /*1240*/  HADD2.F32 R99, -RZ, R114.H0_H0 ;  /* 0x20000072ff637230 */ /* 0x000fe40000004100 */
[----:B------:R-:W-:Y:S01]  /*1250*/  FMUL.FTZ R124, R152, R104 ;  /* 0x00000068987c7220 */ /* 0x000fe20000410000 */
[--C-:B------:R-:W-:Y:S02]  /*1260*/  HADD2.F32 R208, -RZ, R123.reuse.H0_H0 ;  /* 0x2000007bffd07230 */ /* 0x100fe40000004100 */
[----:B------:R-:W-:Y:S01]  /*1270*/  FFMA.FTZ R232, R125, R201, R232 ;  /* 0x000000c97de87223 */ /* 0x000fe200000100e8 */
[----:B------:R-:W-:-:S02]  /*1280*/  HADD2.F32 R211, -RZ, R123.H1_H1 ;  /* 0x3000007bffd37230 */ /* 0x000fc40000004100 */
[C---:B------:R-:W-:Y:S01]  /*1290*/  FADD.FTZ R184, -R218.reuse, R169 ;  /* 0x000000a9dab87221 */ /* 0x040fe20000010100 */
[----:B------:R-:W-:Y:S02]  /*12a0*/  HADD2.F32 R185, -RZ, R101.H0_H0 ;  /* 0x20000065ffb97230 */ /* 0x000fe40000004100 */
[----:B------:R-:W-:Y:S01]  /*12b0*/  FADD.FTZ R101, -R218, R167 ;  /* 0x000000a7da657221 */ /* 0x000fe20000010100 */
[----:B------:R-:W-:Y:S02]  /*12c0*/  HADD2.F32 R187, -RZ, R102.H0_H0 ;  /* 0x20000066ffbb7230 */ /* 0x000fe40000004100 */
[----:B------:R-:W-:Y:S01]  /*12d0*/  FMUL.FTZ R199, R182, R99 ;  /* 0x00000063b6c77220 */ /* 0x000fe20000410000 */
[----:B------:R-:W-:Y:S02]  /*12e0*/  HADD2.F32 R189, -RZ, R103.H0_H0 ;  /* 0x20000067ffbd7230 */ /* 0x000fe40000004100 */
[----:B------:R-:W-:Y:S01]  /*12f0*/  FADD.FTZ R103, -R218, R163 ;  /* 0x000000a3da677221 */ /* 0x000fe20000010100 */
[----:B------:R-:W-:-:S02]  /*1300*/  HADD2.F32 R105, -RZ, R105.H1_H1 ;  /* 0x30000069ff697230 */ /* 0x000fc40000004100 */
[C---:B------:R-:W-:Y:S01]  /*1310*/  FADD.FTZ R102, -R218.reuse, R165 ;  /* 0x000000a5da667221 */ /* 0x040fe20000010100 */
[----:B------:R-:W-:Y:S02]  /*1320*/  HADD2.F32 R107, -RZ, R107.H1_H1 ;  /* 0x3000006bff6b7230 */ /* 0x000fe40000004100 */
[C---:B------:R-:W-:Y:S01]  /*1330*/  FADD.FTZ R183, -R218.reuse, R183 ;  /* 0x000000b7dab77221 */ /* 0x040fe20000010100 */
[----:B------:R-:W-:Y:S02]  /*1340*/  HADD2.F32 R196, -RZ, R119.H1_H1 ;  /* 0x30000077ffc47230 */ /* 0x000fe40000004100 */
[C---:B------:R-:W-:Y:S01]  /*1350*/  FADD.FTZ R185, -R218.reuse, R185 ;  /* 0x000000b9dab97221 */ /* 0x040fe20000010100 */
[----:B------:R-:W-:Y:S02]  /*1360*/  HADD2.F32 R123, -RZ, R55.H1_H1 ;  /* 0x30000037ff7b7230 */ /* 0x000fe40000004100 */
[----:B------:R-:W-:Y:S01]  /*1370*/  FADD.FTZ R187, -R218, R187 ;  /* 0x000000bbdabb7221 */ /* 0x000fe20000010100 */
[----:B------:R-:W-:-:S02]  /*1380*/  HADD2.F32 R195, -RZ, R118.H1_H1 ;  /* 0x30000076ffc37230 */ /* 0x000fc40000004100 */
[C---:B------:R-:W-:Y:S01]  /*1390*/  FADD.FTZ R189, -R218.reuse, R189 ;  /* 0x000000bddabd7221 */ /* 0x040fe20000010100 */
[----:B------:R-:W-:Y:S02]  /*13a0*/  HADD2.F32 R158, -RZ, R114.H1_H1 ;  /* 0x30000072ff9e7230 */ /* 0x000fe40000004100 */
[C---:B------:R-:W-:Y:S01]  /*13b0*/  FADD.FTZ R167, -R218.reuse, R177 ;  /* 0x000000b1daa77221 */ /* 0x040fe20000010100 */
[----:B------:R-:W-:Y:S02]  /*13c0*/  HADD2.F32 R118, -RZ, R119.H0_H0 ;  /* 0x20000077ff767230 */ /* 0x000fe40000004100 */
[C---:B------:R-:W-:Y:S01]  /*13d0*/  FADD.FTZ R169, -R218.reuse, R181 ;  /* 0x000000b5daa97221 */ /* 0x040fe20000010100 */
[--C-:B------:R-:W-:Y:S02]  /*13e0*/  HADD2.F32 R206, -RZ, R122.reuse.H0_H0 ;  /* 0x2000007affce7230 */ /* 0x100fe40000004100 */
[----:B------:R-:W-:Y:S01]  /*13f0*/  FADD.FTZ R170, -R218, R105 ;  /* 0x00000069daaa7221 */ /* 0x000fe20000010100 */
[----:B------:R-:W-:-:S02]  /*1400*/  HADD2.F32 R209, -RZ, R122.H1_H1 ;  /* 0x3000007affd17230 */ /* 0x000fc40000004100 */
[C---:B------:R-:W-:Y:S01]  /*1410*/  FADD.FTZ R174, -R218.reuse, R107 ;  /* 0x0000006bdaae7221 */ /* 0x040fe20000010100 */
[----:B------:R-:W-:Y:S02]  /*1420*/  HADD2.F32 R159, -RZ, R58.H1_H1 ;  /* 0x3000003aff9f7230 */ /* 0x000fe40000004100 */
[C---:B------:R-:W-:Y:S01]  /*1430*/  FADD.FTZ R221, -R218.reuse, R221 ;  /* 0x000000dddadd7221 */ /* 0x040fe20000010100 */
[----:B------:R-:W-:Y:S02]  /*1440*/  HADD2.F32 R119, -RZ, R120.H0_H0 ;  /* 0x20000078ff777230 */ /* 0x000fe40000004100 */
[C---:B------:R-:W-:Y:S01]  /*1450*/  FADD.FTZ R220, -R218.reuse, R205 ;  /* 0x000000cddadc7221 */ /* 0x040fe20000010100 */
[----:B------:R-:W-:Y:S02]  /*1460*/  HADD2.F32 R122, -RZ, R48.H0_H0 ;  /* 0x20000030ff7a7230 */ /* 0x000fe40000004100 */
[----:B------:R-:W-:Y:S01]  /*1470*/  FMUL.FTZ R182, R123, R196 ;  /* 0x000000c47bb67220 */ /* 0x000fe20000410000 */
[----:B------:R-:W-:Y:S01]  /*1480*/  FADD.FTZ R218, -R218, R207 ;  /* 0x000000cfdada7221 */ /* 0x000fe20000010100 */
[----:B------:R-:W-:Y:S01]  /*1490*/  FMUL.FTZ R123, R152, R103 ;  /* 0x00000067987b7220 */ /* 0x000fe20000410000 */
[----:B------:R-:W-:Y:S01]  /*14a0*/  FADD.FTZ R233, R233, R200 ;  /* 0x000000c8e9e97221 */ /* 0x000fe20000010000 */
[----:B------:R-:W-:Y:S01]  /*14b0*/  FFMA.FTZ R232, R124, R200, R232 ;  /* 0x000000c87ce87223 */ /* 0x000fe200000100e8 */
[----:B------:R-:W-:-:S02]  /*14c0*/  HADD2.F32 R204, -RZ, R121.H0_H0 ;  /* 0x20000079ffcc7230 */ /* 0x000fc40000004100 */
[----:B------:R-:W-:Y:S01]  /*14d0*/  FMUL.FTZ R198, R159, R158 ;  /* 0x0000009e9fc67220 */ /* 0x000fe20000410000 */
[----:B------:R-:W-:Y:S02]  /*14e0*/  HADD2.F32 R207, -RZ, R121.H1_H1 ;  /* 0x30000079ffcf7230 */ /* 0x000fe40000004100 */
[----:B------:R-:W-:Y:S01]  /*14f0*/  FMUL.FTZ R159, R122, R119 ;  /* 0x000000777a9f7220 */ /* 0x000fe20000410000 */
[----:B------:R-:W-:Y:S02]  /*1500*/  HADD2.F32 R121, -RZ, R49.H0_H0 ;  /* 0x20000031ff797230 */ /* 0x000fe40000004100 */
[----:B------:R-:W-:Y:S01]  /*1510*/  FMUL.FTZ R122, R152, R102 ;  /* 0x00000066987a7220 */ /* 0x000fe20000410000 */
[----:B------:R-:W-:Y:S01]  /*1520*/  FADD.FTZ R233, R233, R199 ;  /* 0x000000c7e9e97221 */ /* 0x000fe20000010000 */
[----:B------:R-:W-:Y:S01]  /*1530*/  FFMA.FTZ R232, R123, R199, R232 ;  /* 0x000000c77be87223 */ /* 0x000fe200000100e8 */
[----:B------:R-:W-:Y:S02]  /*1540*/  HADD2.F32 R205, -RZ, R120.H1_H1 ;  /* 0x30000078ffcd7230 */ /* 0x000fe40000004100 */
[----:B------:R-:W-:Y:S01]  /*1550*/  FMUL.FTZ R161, R121, R204 ;  /* 0x000000cc79a17220 */ /* 0x000fe20000410000 */
[----:B------:R-:W-:-:S02]  /*1560*/  HADD2.F32 R216, -RZ, R127.H0_H0 ;  /* 0x2000007fffd87230 */ /* 0x000fc40000004100 */
[----:B------:R-:W-:Y:S01]  /*1570*/  FMUL.FTZ R121, R152, R101 ;  /* 0x0000006598797220 */ /* 0x000fe20000410000 */
[----:B------:R-:W-:Y:S02]  /*1580*/  HADD2.F32 R250, -RZ, R127.H1_H1 ;  /* 0x3000007ffffa7230 */ /* 0x000fe40000004100 */
[----:B------:R-:W-:Y:S01]  /*1590*/  FADD.FTZ R233, R233, R198 ;  /* 0x000000c6e9e97221 */ /* 0x000fe20000010000 */
[----:B------:R-:W-:Y:S02]  /*15a0*/  HADD2.F32 R120, -RZ, R49.H1_H1 ;  /* 0x30000031ff787230 */ /* 0x000fe40000004100 */
[----:B------:R-:W-:Y:S01]  /*15b0*/  FFMA.FTZ R232, R122, R198, R232 ;  /* 0x000000c67ae87223 */ /* 0x000fe200000100e8 */
[----:B------:R-:W-:Y:S02]  /*15c0*/  HADD2.F32 R192, -RZ, R115.H1_H1 ;  /* 0x30000073ffc07230 */ /* 0x000fe40000004100 */
[----:B------:R-:W-:Y:S01]  /*15d0*/  FADD.FTZ R233, R233, R197 ;  /* 0x000000c5e9e97221 */ /* 0x000fe20000010000 */
[----:B------:R-:W-:-:S02]  /*15e0*/  HADD2.F32 R127, -RZ, R59.H1_H1 ;  /* 0x3000003bff7f7230 */ /* 0x000fc40000004100 */
[----:B------:R-:W-:Y:S01]  /*15f0*/  FMUL.FTZ R162, R120, R207 ;  /* 0x000000cf78a27220 */ /* 0x000fe20000410000 */
[C---:B------:R-:W-:Y:S01]  /*1600*/  FMUL.FTZ R120, R152.reuse, R100 ;  /* 0x0000006498787220 */ /* 0x040fe20000410000 */
[----:B------:R-:W-:Y:S01]  /*1610*/  FFMA.FTZ R232, R121, R197, R232 ;  /* 0x000000c579e87223 */ /* 0x000fe200000100e8 */
[C---:B------:R-:W-:Y:S01]  /*1620*/  FMUL.FTZ R183, R152.reuse, R183 ;  /* 0x000000b798b77220 */ /* 0x040fe20000410000 */
[----:B------:R-:W-:Y:S01]  /*1630*/  FMUL.FTZ R127, R127, R192 ;  /* 0x000000c07f7f7220 */ /* 0x000fe20000410000 */
[----:B------:R-:W-:Y:S02]  /*1640*/  HADD2.F32 R177, -RZ, R53.H0_H0 ;  /* 0x20000035ffb17230 */ /* 0x000fe40000004100 */
[C---:B------:R-:W-:Y:S01]  /*1650*/  FMUL.FTZ R184, R152.reuse, R184 ;  /* 0x000000b898b87220 */ /* 0x040fe20000410000 */
[----:B------:R-:W-:Y:S01]  /*1660*/  FMUL.FTZ R185, R152, R185 ;  /* 0x000000b998b97220 */ /* 0x000fe20000410000 */
[----:B------:R-:W-:Y:S01]  /*1670*/  FADD.FTZ R233, R233, R127 ;  /* 0x0000007fe9e97221 */ /* 0x000fe20000010000 */
        /* <DEDUP_REMOVED lines=8> */
[----:B------:R-:W-:Y:S01]  /*1700*/  FFMA.FTZ R232, R184, R176, R232 ;  /* 0x000000b0b8e87223 */ /* 0x000fe200000100e8 */
        /* <DEDUP_REMOVED lines=9> */
[----:B------:R-:W-:-:S02]  /*17a0*/  HADD2.F32 R163, -RZ, R50.H0_H0 ;  /* 0x20000032ffa37230 */ /* 0x000fc40000004100 */
[----:B------:R-:W-:Y:S01]  /*17b0*/  FADD.FTZ R233, R233, R179 ;  /* 0x000000b3e9e97221 */ /* 0x000fe20000010000 */
[----:B------:R-:W-:Y:S01]  /*17c0*/  FFMA.FTZ R232, R187, R179, R232 ;  /* 0x000000b3bbe87223 */ /* 0x000fe200000100e8 */
[----:B------:R-:W-:Y:S01]  /*17d0*/  FMUL.FTZ R170, R152, R170 ;  /* 0x000000aa98aa7220 */ /* 0x000fe20000410000 */
[----:B------:R-:W-:Y:S02]  /*17e0*/  HADD2.F32 R165, -RZ, R51.H0_H0 ;  /* 0x20000033ffa57230 */ /* 0x000fe40000004100 */
        /* <DEDUP_REMOVED lines=14> */
[----:B------:R-:W-:-:S02]  /*18d0*/  HADD2.F32 R115, -RZ, R44.H1_H1 ;  /* 0x3000002cff737230 */ /* 0x000fc40000004100 */
[----:B------:R-:W-:Y:S01]  /*18e0*/  FMUL.FTZ R100, R222, R210 ;  /* 0x000000d2de647220 */ /* 0x000fe20000410000 */
[----:B------:R-:W-:Y:S01]  /*18f0*/  FADD.FTZ R233, R233, R160 ;  /* 0x000000a0e9e97221 */ /* 0x000fe20000010000 */
[----:B------:R-:W-:Y:S01]  /*1900*/  FFMA.FTZ R232, R168, R160, R232 ;  /* 0x000000a0a8e87223 */ /* 0x000fe200000100e8 */
[C---:B------:R-:W-:Y:S01]  /*1910*/  FMUL.FTZ R108, R152.reuse, R108 ;  /* 0x0000006c986c7220 */ /* 0x040fe20000410000 */
[--C-:B------:R-:W-:Y:S02]  /*1920*/  HADD2.F32 R114, -RZ, R45.reuse.H0_H0 ;  /* 0x2000002dff727230 */ /* 0x100fe40000004100 */
        /* <DEDUP_REMOVED lines=10> */
[----:B------:R-:W-:Y:S01]  /*19d0*/  FMUL.FTZ R110, R152, R110 ;  /* 0x0000006e986e7220 */ /* 0x000fe20000410000 */
[--C-:B------:R-:W-:Y:S02]  /*19e0*/  HADD2.F32 R112, -RZ, R46.reuse.H0_H0 ;  /* 0x2000002eff707230 */ /* 0x100fe40000004100 */
[----:B------:R-:W-:Y:S01]  /*19f0*/  FADD.FTZ R233, R233, R164 ;  /* 0x000000a4e9e97221 */ /* 0x000fe20000010000 */
[----:B------:R-:W-:Y:S01]  /*1a00*/  FFMA.FTZ R232, R172, R164, R232 ;  /* 0x000000a4ace87223 */ /* 0x000fe200000100e8 */
[----:B------:R-:W-:Y:S01]  /*1a10*/  FMUL.FTZ R103, R113, R215 ;  /* 0x000000d771677220 */ /* 0x000fe20000410000 */
[----:B------:R-:W-:Y:S02]  /*1a20*/  HADD2.F32 R105, -RZ, R46.H1_H1 ;  /* 0x3000002eff697230 */ /* 0x000fe40000004100 */
        /* <DEDUP_REMOVED lines=60> */
.L_x_2051:
        /* <DEDUP_REMOVED lines=34> */
[----:B------:R-:W-:Y:S02]  /*2010*/  HADD2.F32 R176, -RZ, R52.H1_H1 ;  /* 0x30000034ffb07230 */ /* 0x000fe40000004100 */
[----:B------:R-:W-:Y:S02]  /*2020*/  HADD2.F32 R180, -RZ, R54.H1_H1 ;  /* 0x30000036ffb47230 */ /* 0x000fe40000004100 */
[----:B------:R-:W-:-:S02]  /*2030*/  HADD2.F32 R160, -RZ, R48.H1_H1 ;  /* 0x30000030ffa07230 */ /* 0x000fc40000004100 */
[----:B------:R-:W-:Y:S02]  /*2040*/  HADD2.F32 R162, -RZ, R49.H1_H1 ;  /* 0x30000031ffa27230 */ /* 0x000fe40000004100 */
[----:B------:R-:W-:Y:S02]  /*2050*/  HADD2.F32 R164, -RZ, R50.H1_H1 ;  /* 0x30000032ffa47230 */ /* 0x000fe40000004100 */
[----:B------:R-:W-:Y:S02]  /*2060*/  HADD2.F32 R166, -RZ, R51.H1_H1 ;  /* 0x30000033ffa67230 */ /* 0x000fe40000004100 */
[----:B---3--:R-:W-:Y:S02]  /*2070*/  HADD2.F32 R157, -RZ, R96.H0_H0 ;  /* 0x20000060ff9d7230 */ /* 0x008fe40000004100 */
[----:B----4-:R-:W-:Y:S02]  /*2080*/  HADD2.F32 R171, -RZ, R101.H1_H1 ;  /* 0x30000065ffab7230 */ /* 0x010fe40000004100 */
[----:B------:R-:W-:-:S02]  /*2090*/  HADD2.F32 R159, -RZ, R97.H0_H0 ;  /* 0x20000061ff9f7230 */ /* 0x000fc40000004100 */
[----:B------:R-:W-:Y:S02]  /*20a0*/  HADD2.F32 R191, -RZ, R105.H1_H1 ;  /* 0x30000069ffbf7230 */ /* 0x000fe40000004100 */
[----:B------:R-:W-:Y:S02]  /*20b0*/  HADD2.F32 R193, -RZ, R106.H0_H0 ;  /* 0x2000006affc17230 */ /* 0x000fe40000004100 */
[----:B------:R-:W-:Y:S02]  /*20c0*/  HADD2.F32 R203, -RZ, R109.H0_H0 ;  /* 0x2000006dffcb7230 */ /* 0x000fe40000004100 */
[----:B------:R-:W-:Y:S02]  /*20d0*/  HADD2.F32 R179, -RZ, R104.H1_H1 ;  /* 0x30000068ffb37230 */ /* 0x000fe40000004100 */
[----:B------:R-:W-:Y:S01]  /*20e0*/  FADD.FTZ R186, -R218, R171 ;  /* 0x000000abdaba7221 */ /* 0x000fe20000010100 */
[----:B------:R-:W-:Y:S02]  /*20f0*/  HADD2.F32 R97, -RZ, R97.H1_H1 ;  /* 0x30000061ff617230 */ /* 0x000fe40000004100 */
[----:B------:R-:W-:-:S02]  /*2100*/  HADD2.F32 R221, -RZ, R110.H0_H0 ;  /* 0x2000006effdd7230 */ /* 0x000fc40000004100 */
[----:B------:R-:W-:Y:S02]  /*2110*/  HADD2.F32 R207, -RZ, R110.H1_H1 ;  /* 0x3000006effcf7230 */ /* 0x000fe40000004100 */
[C---:B------:R-:W-:Y:S01]  /*2120*/  FADD.FTZ R110, -R218.reuse, R203 ;  /* 0x000000cbda6e7221 */ /* 0x040fe20000010100 */
[----:B------:R-:W-:Y:S02]  /*2130*/  HADD2.F32 R163, -RZ, R96.H1_H1 ;  /* 0x30000060ffa37230 */ /* 0x000fe40000004100 */
[C---:B------:R-:W-:Y:S01]  /*2140*/  FADD.FTZ R170, -R218.reuse, R191 ;  /* 0x000000bfdaaa7221 */ /* 0x040fe20000010100 */
[----:B------:R-:W-:Y:S02]  /*2150*/  HADD2.F32 R175, -RZ, R103.H1_H1 ;  /* 0x30000067ffaf7230 */ /* 0x000fe40000004100 */
[C---:B------:R-:W-:Y:S01]  /*2160*/  FADD.FTZ R171, -R218.reuse, R193 ;  /* 0x000000c1daab7221 */ /* 0x040fe20000010100 */
[----:B------:R-:W-:Y:S02]  /*2170*/  HADD2.F32 R96, -RZ, R112.H0_H0 ;  /* 0x20000070ff607230 */ /* 0x000fe40000004100 */
[----:B------:R-:W-:Y:S01]  /*2180*/  FADD.FTZ R0, -R218, R157 ;  /* 0x0000009dda007221 */ /* 0x000fe20000010100 */
[----:B------:R-:W-:-:S02]  /*2190*/  HADD2.F32 R203, -RZ, R56.H0_H0 ;  /* 0x20000038ffcb7230 */ /* 0x000fc40000004100 */
[----:B------:R-:W-:Y:S01]  /*21a0*/  FADD.FTZ R168, -R218, R179 ;  /* 0x000000b3daa87221 */ /* 0x000fe20000010100 */
[--C-:B------:R-:W-:Y:S02]  /*21b0*/  HADD2.F32 R161, -RZ, R98.reuse.H0_H0 ;  /* 0x20000062ffa17230 */ /* 0x100fe40000004100 */
[----:B------:R-:W-:Y:S02]  /*21c0*/  HADD2.F32 R165, -RZ, R98.H1_H1 ;  /* 0x30000062ffa57230 */ /* 0x000fe40000004100 */
[--C-:B------:R-:W-:Y:S02]  /*21d0*/  HADD2.F32 R191, -RZ, R116.reuse.H0_H0 ;  /* 0x20000074ffbf7230 */ /* 0x100fe40000004100 */
[----:B------:R-:W-:Y:S02]  /*21e0*/  HADD2.F32 R193, -RZ, R116.H1_H1 ;  /* 0x30000074ffc17230 */ /* 0x000fe40000004100 */
[----:B------:R-:W-:Y:S02]  /*21f0*/  HADD2.F32 R167, -RZ, R99.H0_H0 ;  /* 0x20000063ffa77230 */ /* 0x000fe40000004100 */
[----:B------:R-:W-:-:S02]  /*2200*/  HADD2.F32 R177, -RZ, R104.H0_H0 ;  /* 0x20000068ffb17230 */ /* 0x000fc40000004100 */
[----:B------:R-:W-:Y:S01]  /*2210*/  FADD.FTZ R104, -R218, R97 ;  /* 0x00000061da687221 */ /* 0x000fe20000010100 */
[----:B------:R-:W-:Y:S02]  /*2220*/  HADD2.F32 R98, -RZ, R112.H1_H1 ;  /* 0x30000070ff627230 */ /* 0x000fe40000004100 */
[--C-:B------:R-:W-:Y:S02]  /*2230*/  HADD2.F32 R116, -RZ, R117.reuse.H0_H0 ;  /* 0x20000075ff747230 */ /* 0x100fe40000004100 */
[----:B------:R-:W-:Y:S02]  /*2240*/  HADD2.F32 R194, -RZ, R117.H1_H1 ;  /* 0x30000075ffc27230 */ /* 0x000fe40000004100 */
[--C-:B------:R-:W-:Y:S02]  /*2250*/  HADD2.F32 R214, -RZ, R126.reuse.H0_H0 ;  /* 0x2000007effd67230 */ /* 0x100fe40000004100 */
[----:B------:R-:W-:Y:S02]  /*2260*/  HADD2.F32 R217, -RZ, R126.H1_H1 ;  /* 0x3000007effd97230 */ /* 0x000fe40000004100 */
[----:B------:R-:W-:-:S02]  /*2270*/  HADD2.F32 R179, -RZ, R56.H1_H1 ;  /* 0x30000038ffb37230 */ /* 0x000fc40000004100 */
[C---:B------:R-:W-:Y:S01]  /*2280*/  FADD.FTZ R190, -R218.reuse, R175 ;  /* 0x000000afdabe7221 */ /* 0x040fe20000010100 */
[----:B------:R-:W-:Y:S02]  /*2290*/  HADD2.F32 R99, -RZ, R99.H1_H1 ;  /* 0x30000063ff637230 */ /* 0x000fe40000004100 */
[----:B------:R-:W-:Y:S02]  /*22a0*/  HADD2.F32 R195, -RZ, R106.H1_H1 ;  /* 0x3000006affc37230 */ /* 0x000fe40000004100 */
[----:B------:R-:W-:Y:S02]  /*22b0*/  HADD2.F32 R201, -RZ, R108.H1_H1 ;  /* 0x3000006cffc97230 */ /* 0x000fe40000004100 */
[----:B------:R-:W-:Y:S02]  /*22c0*/  HADD2.F32 R117, -RZ, R118.H0_H0 ;  /* 0x20000076ff757230 */ /* 0x000fe40000004100 */
[----:B------:R-:W-:Y:S02]  /*22d0*/  HADD2.F32 R126, -RZ, R54.H0_H0 ;  /* 0x20000036ff7e7230 */ /* 0x000fe40000004100 */
[----:B------:R-:W-:Y:S01]  /*22e0*/  FADD.FTZ R163, -R218, R163 ;  /* 0x000000a3daa37221 */ /* 0x000fe20000010100 */
[----:B------:R-:W-:-:S02]  /*22f0*/  HADD2.F32 R97, -RZ, R113.H0_H0 ;  /* 0x20000071ff617230 */ /* 0x000fc40000004100 */
[----:B------:R-:W-:Y:S01]  /*2300*/  FMUL.FTZ R203, R203, R96 ;  /* 0x00000060cbcb7220 */ /* 0x000fe20000410000 */
[----:B------:R-:W-:Y:S02]  /*2310*/  HADD2.F32 R156, -RZ, R113.H1_H1 ;  /* 0x30000071ff9c7230 */ /* 0x000fe40000004100 */
[----:B-----5:R-:W-:Y:S01]  /*2320*/  FMUL.FTZ R0, R152, R0 ;  /* 0x0000000098007220 */ /* 0x020fe20000410000 */
[----:B------:R-:W-:Y:S02]  /*2330*/  HADD2.F32 R175, -RZ, R57.H1_H1 ;  /* 0x30000039ffaf7230 */ /* 0x000fe40000004100 */
[----:B------:R-:W-:Y:S01]  /*2340*/  FMUL.FTZ R202, R179, R98 ;  /* 0x00000062b3ca7220 */ /* 0x000fe20000410000 */
[--C-:B------:R-:W-:Y:S02]  /*2350*/  HADD2.F32 R212, -RZ, R125.reuse.H0_H0 ;  /* 0x2000007dffd47230 */ /* 0x100fe40000004100 */
[----:B------:R-:W-:Y:S02]  /*2360*/  HADD2.F32 R215, -RZ, R125.H1_H1 ;  /* 0x3000007dffd77230 */ /* 0x000fe40000004100 */
[----:B------:R-:W-:Y:S01]  /*2370*/  FADD.FTZ R172, -R218, R195 ;  /* 0x000000c3daac7221 */ /* 0x000fe20000010100 */
[----:B------:R-:W-:-:S02]  /*2380*/  HADD2.F32 R187, -RZ, R102.H0_H0 ;  /* 0x20000066ffbb7230 */ /* 0x000fc40000004100 */
[----:B------:R-:W-:Y:S01]  /*2390*/  FMUL.FTZ R179, R126, R117 ;  /* 0x000000757eb37220 */ /* 0x000fe20000410000 */
[----:B------:R-:W-:Y:S02]  /*23a0*/  HADD2.F32 R173, -RZ, R102.H1_H1 ;  /* 0x30000066ffad7230 */ /* 0x000fe40000004100 */
[C---:B------:R-:W-:Y:S01]  /*23b0*/  FADD.FTZ R102, -R218.reuse, R99 ;  /* 0x00000063da667221 */ /* 0x040fe20000010100 */
[----:B------:R-:W-:Y:S02]  /*23c0*/  HADD2.F32 R205, -RZ, R109.H1_H1 ;  /* 0x3000006dffcd7230 */ /* 0x000fe40000004100 */
[----:B------:R-:W-:Y:S01]  /*23d0*/  FADD.FTZ R109, -R218, R201 ;  /* 0x000000c9da6d7221 */ /* 0x000fe20000010100 */
[----:B------:R-:W-:Y:S02]  /*23e0*/  HADD2.F32 R125, -RZ, R53.H1_H1 ;  /* 0x30000035ff7d7230 */ /* 0x000fe40000004100 */
[----:B------:R-:W-:Y:S01]  /*23f0*/  FMUL.FTZ R201, R200, R97 ;  /* 0x00000061c8c97220 */ /* 0x000fe20000410000 */
[----:B------:R-:W-:-:S02]  /*2400*/  HADD2.F32 R181, -RZ, R105.H0_H0 ;  /* 0x20000069ffb57230 */ /* 0x000fc40000004100 */
[----:B------:R-:W-:Y:S01]  /*2410*/  FADD.FTZ R105, -R218, R159 ;  /* 0x0000009fda697221 */ /* 0x000fe20000010100 */
[----:B------:R-:W-:Y:S02]  /*2420*/  HADD2.F32 R199, -RZ, R108.H0_H0 ;  /* 0x2000006cffc77230 */ /* 0x000fe40000004100 */
[----:B------:R-:W-:Y:S01]  /*2430*/  FMUL.FTZ R126, R152, R163 ;  /* 0x000000a3987e7220 */ /* 0x000fe20000410000 */
[----:B------:R-:W-:Y:S02]  /*2440*/  HADD2.F32 R99, -RZ, R114.H0_H0 ;  /* 0x20000072ff637230 */ /* 0x000fe40000004100 */
[----:B------:R-:W-:Y:S01]  /*2450*/  FADD.FTZ R233, RZ, R203 ;  /* 0x000000cbffe97221 */ /* 0x000fe20000010000 */
[----:B------:R-:W-:Y:S02]  /*2460*/  HADD2.F32 R195, -RZ, R118.H1_H1 ;  /* 0x30000076ffc37230 */ /* 0x000fe40000004100 */
[----:B------:R-:W-:Y:S01]  /*2470*/  FFMA.FTZ R232, R0, R203, RZ ;  /* 0x000000cb00e87223 */ /* 0x000fe200000100ff */
[----:B------:R-:W-:-:S02]  /*2480*/  HADD2.F32 R169, -RZ, R100.H1_H1 ;  /* 0x30000064ffa97230 */ /* 0x000fc40000004100 */
[----:B------:R-:W-:Y:S01]  /*2490*/  FMUL.FTZ R200, R175, R156 ;  /* 0x0000009cafc87220 */ /* 0x000fe20000410000 */
[----:B------:R-:W-:Y:S02]  /*24a0*/  HADD2.F32 R197, -RZ, R107.H0_H0 ;  /* 0x2000006bffc57230 */ /* 0x000fe40000004100 */
[----:B------:R-:W-:Y:S01]  /*24b0*/  FMUL.FTZ R175, R178, R191 ;  /* 0x000000bfb2af7220 */ /* 0x000fe20000410000 */
[----:B------:R-:W-:Y:S02]  /*24c0*/  HADD2.F32 R158, -RZ, R114.H1_H1 ;  /* 0x30000072ff9e7230 */ /* 0x000fe40000004100 */
[--C-:B------:R-:W-:Y:S02]  /*24d0*/  HADD2.F32 R118, -RZ, R119.reuse.H0_H0 ;  /* 0x20000077ff767230 */ /* 0x100fe40000004100 */
[----:B------:R-:W-:Y:S02]  /*24e0*/  HADD2.F32 R196, -RZ, R119.H1_H1 ;  /* 0x30000077ffc47230 */ /* 0x000fe40000004100 */
[----:B------:R-:W-:-:S02]  /*24f0*/  HADD2.F32 R210, -RZ, R124.H0_H0 ;  /* 0x2000007cffd27230 */ /* 0x000fc40000004100 */
[----:B------:R-:W-:Y:S02]  /*2500*/  HADD2.F32 R213, -RZ, R124.H1_H1 ;  /* 0x3000007cffd57230 */ /* 0x000fe40000004100 */
[----:B------:R-:W-:Y:S02]  /*2510*/  HADD2.F32 R159, -RZ, R58.H1_H1 ;  /* 0x3000003aff9f7230 */ /* 0x000fe40000004100 */
[----:B------:R-:W-:Y:S01]  /*2520*/  FMUL.FTZ R178, R125, R194 ;  /* 0x000000c27db27220 */ /* 0x000fe20000410000 */
[----:B------:R-:W-:Y:S02]  /*2530*/  HADD2.F32 R183, -RZ, R100.H0_H0 ;  /* 0x20000064ffb77230 */ /* 0x000fe40000004100 */
[----:B------:R-:W-:Y:S02]  /*2540*/  HADD2.F32 R185, -RZ, R101.H0_H0 ;  /* 0x20000065ffb97230 */ /* 0x000fe40000004100 */
[----:B------:R-:W-:Y:S02]  /*2550*/  HADD2.F32 R189, -RZ, R103.H0_H0 ;  /* 0x20000067ffbd7230 */ /* 0x000fe40000004100 */
[----:B------:R-:W-:-:S02]  /*2560*/  HADD2.F32 R107, -RZ, R107.H1_H1 ;  /* 0x3000006bff6b7230 */ /* 0x000fc40000004100 */
[--C-:B------:R-:W-:Y:S02]  /*2570*/  HADD2.F32 R219, -RZ, R111.reuse.H0_H0 ;  /* 0x2000006fffdb7230 */ /* 0x100fe40000004100 */
[----:B------:R-:W-:Y:S02]  /*2580*/  HADD2.F32 R119, -RZ, R120.H0_H0 ;  /* 0x20000078ff777230 */ /* 0x000fe40000004100 */
[----:B------:R-:W-:Y:S02]  /*2590*/  HADD2.F32 R124, -RZ, R48.H0_H0 ;  /* 0x20000030ff7c7230 */ /* 0x000fe40000004100 */
[----:B------:R-:W-:Y:S01]  /*25a0*/  FADD.FTZ R108, -R218, R199 ;  /* 0x000000c7da6c7221 */ /* 0x000fe20000010100 */
[----:B------:R-:W-:Y:S02]  /*25b0*/  HADD2.F32 R209, -RZ, R111.H1_H1 ;  /* 0x3000006fffd17230 */ /* 0x000fe40000004100 */
[----:B------:R-:W-:Y:S01]  /*25c0*/  FMUL.FTZ R125, R152, R105 ;  /* 0x00000069987d7220 */ /* 0x000fe20000410000 */
[----:B------:R-:W-:Y:S01]  /*25d0*/  FADD.FTZ R233, R233, R202 ;  /* 0x000000cae9e97221 */ /* 0x000fe20000010000 */
[----:B------:R-:W-:Y:S01]  /*25e0*/  FFMA.FTZ R232, R126, R202, R232 ;  /* 0x000000ca7ee87223 */ /* 0x000fe200000100e8 */
[----:B------:R-:W-:-:S02]  /*25f0*/  HADD2.F32 R157, -RZ, R115.H0_H0 ;  /* 0x20000073ff9d7230 */ /* 0x000fc40000004100 */
[----:B------:R-:W-:Y:S01]  /*2600*/  FMUL.FTZ R199, R198, R99 ;  /* 0x00000063c6c77220 */ /* 0x000fe20000410000 */
[--C-:B------:R-:W-:Y:S02]  /*2610*/  HADD2.F32 R208, -RZ, R123.reuse.H0_H0 ;  /* 0x2000007bffd07230 */ /* 0x100fe40000004100 */
[C---:B------:R-:W-:Y:S01]  /*2620*/  FADD.FTZ R101, -R218.reuse, R167 ;  /* 0x000000a7da657221 */ /* 0x040fe20000010100 */
[----:B------:R-:W-:Y:S02]  /*2630*/  HADD2.F32 R211, -RZ, R123.H1_H1 ;  /* 0x3000007bffd37230 */ /* 0x000fe40000004100 */
[C---:B------:R-:W-:Y:S01]  /*2640*/  FADD.FTZ R184, -R218.reuse, R169 ;  /* 0x000000a9dab87221 */ /* 0x040fe20000010100 */
[C---:B------:R-:W-:Y:S01]  /*2650*/  FADD.FTZ R188, -R218.reuse, R173 ;  /* 0x000000addabc7221 */ /* 0x040fe20000010100 */
[----:B------:R-:W-:Y:S02]  /*2660*/  HADD2.F32 R123, -RZ, R55.H1_H1 ;  /* 0x30000037ff7b7230 */ /* 0x000fe40000004100 */
[----:B------:R-:W-:Y:S01]  /*2670*/  FMUL.FTZ R198, R159, R158 ;  /* 0x0000009e9fc67220 */ /* 0x000fe20000410000 */
        /* <DEDUP_REMOVED lines=27> */
[--C-:B------:R-:W-:Y:S02]  /*2830*/  HADD2.F32 R204, -RZ, R121.reuse.H0_H0 ;  /* 0x20000079ffcc7230 */ /* 0x100fe40000004100 */
[----:B------:R-:W-:-:S02]  /*2840*/  HADD2.F32 R207, -RZ, R121.H1_H1 ;  /* 0x30000079ffcf7230 */ /* 0x000fc40000004100 */
[----:B------:R-:W-:Y:S01]  /*2850*/  FMUL.FTZ R163, R122, R206 ;  /* 0x000000ce7aa37220 */ /* 0x000fe20000410000 */
[----:B------:R-:W-:Y:S02]  /*2860*/  HADD2.F32 R121, -RZ, R44.H0_H0 ;  /* 0x2000002cff797230 */ /* 0x000fe40000004100 */
[----:B------:R-:W-:Y:S01]  /*2870*/  FMUL.FTZ R122, R152, R100 ;  /* 0x00000064987a7220 */ /* 0x000fe20000410000 */
[----:B------:R-:W-:Y:S01]  /*2880*/  FADD.FTZ R233, R233, R199 ;  /* 0x000000c7e9e97221 */ /* 0x000fe20000010000 */
[----:B------:R-:W-:Y:S01]  /*2890*/  FFMA.FTZ R232, R123, R199, R232 ;  /* 0x000000c77be87223 */ /* 0x000fe200000100e8 */
[----:B------:R-:W-:Y:S02]  /*28a0*/  HADD2.F32 R205, -RZ, R120.H1_H1 ;  /* 0x30000078ffcd7230 */ /* 0x000fe40000004100 */
[----:B------:R-:W-:Y:S01]  /*28b0*/  FMUL.FTZ R100, R121, R210 ;  /* 0x000000d279647220 */ /* 0x000fe20000410000 */
[--C-:B------:R-:W-:Y:S02]  /*28c0*/  HADD2.F32 R216, -RZ, R127.reuse.H0_H0 ;  /* 0x2000007fffd87230 */ /* 0x100fe40000004100 */
[----:B------:R-:W-:-:S02]  /*28d0*/  HADD2.F32 R250, -RZ, R127.H1_H1 ;  /* 0x3000007ffffa7230 */ /* 0x000fc40000004100 */
[----:B------:R-:W-:Y:S02]  /*28e0*/  HADD2.F32 R120, -RZ, R44.H1_H1 ;  /* 0x3000002cff787230 */ /* 0x000fe40000004100 */
[----:B------:R-:W-:Y:S01]  /*28f0*/  FMUL.FTZ R121, R152, R101 ;  /* 0x0000006598797220 */ /* 0x000fe20000410000 */
[----:B------:R-:W-:Y:S02]  /*2900*/  HADD2.F32 R192, -RZ, R115.H1_H1 ;  /* 0x30000073ffc07230 */ /* 0x000fe40000004100 */
[----:B------:R-:W-:Y:S01]  /*2910*/  FADD.FTZ R233, R233, R198 ;  /* 0x000000c6e9e97221 */ /* 0x000fe20000010000 */
[----:B------:R-:W-:Y:S02]  /*2920*/  HADD2.F32 R127, -RZ, R59.H1_H1 ;  /* 0x3000003bff7f7230 */ /* 0x000fe40000004100 */
[----:B------:R-:W-:Y:S01]  /*2930*/  FFMA.FTZ R232, R122, R198, R232 ;  /* 0x000000c67ae87223 */ /* 0x000fe200000100e8 */
[----:B------:R-:W-:Y:S01]  /*2940*/  FMUL.FTZ R101, R120, R213 ;  /* 0x000000d578657220 */ /* 0x000fe20000410000 */
[C---:B------:R-:W-:Y:S01]  /*2950*/  FMUL.FTZ R120, R152.reuse, R102 ;  /* 0x0000006698787220 */ /* 0x040fe20000410000 */
[----:B------:R-:W-:Y:S01]  /*2960*/  FADD.FTZ R233, R233, R197 ;  /* 0x000000c5e9e97221 */ /* 0x000fe20000010000 */
[----:B------:R-:W-:Y:S01]  /*2970*/  FMUL.FTZ R127, R127, R192 ;  /* 0x000000c07f7f7220 */ /* 0x000fe20000410000 */
[----:B------:R-:W-:Y:S01]  /*2980*/  FFMA.FTZ R232, R121, R197, R232 ;  /* 0x000000c579e87223 */ /* 0x000fe200000100e8 */
[----:B------:R-:W-:-:S02]  /*2990*/  FMUL.FTZ R183, R152, R183 ;  /* 0x000000b798b77220 */ /* 0x000fc40000410000 */
[----:B------:R-:W-:Y:S01]  /*29a0*/  FADD.FTZ R233, R233, R127 ;  /* 0x0000007fe9e97221 */ /* 0x000fe20000010000 */
[----:B------:R-:W-:Y:S01]  /*29b0*/  FFMA.FTZ R232, R120, R127, R232 ;  /* 0x0000007f78e87223 */ /* 0x000fe200000100e8 */
[----:B------:R-:W-:Y:S02]  /*29c0*/  HADD2.F32 R177, -RZ, R53.H0_H0 ;  /* 0x20000035ffb17230 */ /* 0x000fe40000004100 */
[----:B------:R-:W-:Y:S01]  /*29d0*/  FMUL.FTZ R176, R176, R193 ;  /* 0x000000c1b0b07220 */ /* 0x000fe20000410000 */
[C---:B------:R-:W-:Y:S01]  /*29e0*/  FMUL.FTZ R184, R152.reuse, R184 ;  /* 0x000000b898b87220 */ /* 0x040fe20000410000 */
[----:B------:R-:W-:Y:S01]  /*29f0*/  FADD.FTZ R233, R233, R175 ;  /* 0x000000afe9e97221 */ /* 0x000fe20000010000 */
[----:B------:R-:W-:Y:S01]  /*2a00*/  FFMA.FTZ R232, R183, R175, R232 ;  /* 0x000000afb7e87223 */ /* 0x000fe200000100e8 */
[----:B------:R-:W-:Y:S01]  /*2a10*/  FMUL.FTZ R177, R177, R116 ;  /* 0x00000074b1b17220 */ /* 0x000fe20000410000 */
[----:B------:R-:W-:Y:S01]  /*2a20*/  FMUL.FTZ R185, R152, R185 ;  /* 0x000000b998b97220 */ /* 0x000fe20000410000 */
[----:B------:R-:W-:Y:S01]  /*2a30*/  FADD.FTZ R233, R233, R176 ;  /* 0x000000b0e9e97221 */ /* 0x000fe20000010000 */
[----:B------:R-:W-:Y:S01]  /*2a40*/  FFMA.FTZ R232, R184, R176, R232 ;  /* 0x000000b0b8e87223 */ /* 0x000fe200000100e8 */
[----:B------:R-:W-:-:S02]  /*2a50*/  FMUL.FTZ R186, R152, R186 ;  /* 0x000000ba98ba7220 */ /* 0x000fc40000410000 */
[----:B------:R-:W-:Y:S01]  /*2a60*/  FADD.FTZ R233, R233, R177 ;  /* 0x000000b1e9e97221 */ /* 0x000fe20000010000 */
[----:B------:R-:W-:Y:S01]  /*2a70*/  FFMA.FTZ R232, R185, R177, R232 ;  /* 0x000000b1b9e87223 */ /* 0x000fe200000100e8 */
[----:B------:R-:W-:Y:S02]  /*2a80*/  FMUL.FTZ R187, R152, R187 ;  /* 0x000000bb98bb7220 */ /* 0x000fe40000410000 */
        /* <DEDUP_REMOVED lines=26> */
[----:B------:R-:W-:Y:S01]  /*2c30*/  FMUL.FTZ R162, R162, R207 ;  /* 0x000000cfa2a27220 */ /* 0x000fe20000410000 */
[C---:B------:R-:W-:Y:S01]  /*2c40*/  FMUL.FTZ R170, R152.reuse, R170 ;  /* 0x000000aa98aa7220 */ /* 0x040fe20000410000 */
[----:B------:R-:W-:Y:S01]  /*2c50*/  FADD.FTZ R233, R233, R161 ;  /* 0x000000a1e9e97221 */ /* 0x000fe20000010000 */
        /* <DEDUP_REMOVED lines=20> */
[--C-:B------:R-:W-:Y:S02]  /*2da0*/  HADD2.F32 R115, -RZ, R45.reuse.H0_H0 ;  /* 0x2000002dff737230 */ /* 0x100fe40000004100 */
        /* <DEDUP_REMOVED lines=8> */
[----:B------:R-:W-:-:S02]  /*2e30*/  HADD2.F32 R112, -RZ, R46.H1_H1 ;  /* 0x3000002eff707230 */ /* 0x000fc40000004100 */
[----:B------:R-:W-:Y:S01]  /*2e40*/  FMUL.FTZ R103, R114, R215 ;  /* 0x000000d772677220 */ /* 0x000fe20000410000 */
[----:B------:R-:W-:Y:S02]  /*2e50*/  HADD2.F32 R113, -RZ, R46.H0_H0 ;  /* 0x2000002eff717230 */ /* 0x000fe40000004100 */
[----:B------:R-:W-:Y:S01]  /*2e60*/  FMUL.FTZ R111, R152, R111 ;  /* 0x0000006f986f7220 */ /* 0x000fe20000410000 */
[----:B------:R-:W-:Y:S01]  /*2e70*/  FADD.FTZ R233, R233, R102 ;  /* 0x00000066e9e97221 */ /* 0x000fe20000010000 */
[----:B------:R-:W-:Y:S01]  /*2e80*/  FFMA.FTZ R232, R110, R102, R232 ;  /* 0x000000666ee87223 */ /* 0x000fe200000100e8 */
[----:B------:R-:W-:Y:S01]  /*2e90*/  FMUL.FTZ R105, R112, R217 ;  /* 0x000000d970697220 */ /* 0x000fe20000410000 */
        /* <DEDUP_REMOVED lines=51> */
.L_x_2052:
        /* <DEDUP_REMOVED lines=86> */
.L_x_2084:
        /* <DEDUP_REMOVED lines=9> */
[----:B------:R-:W-:-:S04]  /*37c0*/  ISETP.NE.U32.AND P1, PT, RZ, UR14, PT ;  /* 0x0000000eff007c0c */ /* 0x000fc8000bf25070 */
[----:B------:R-:W-:-:S13]  /*37d0*/  ISETP.NE.AND.EX P1, PT, RZ, UR15, PT, P1 ;  /* 0x0000000fff007c0c */ /* 0x000fda000bf25310 */
[----:B------:R-:W-:Y:S05]  /*37e0*/  @P1 BRA `(.L_x_2055) ;  /* 0x0000000400141947 */ /* 0x000fea0003800000 */
[C-C-:B------:R-:W-:Y:S01]  /*37f0*/  FFMA.FTZ R191, R116.reuse, R126, R117.reuse ;  /* 0x0000007e74bf7223 */ /* 0x140fe20000010075 */
[C-C-:B------:R-:W-:Y:S01]  /*3800*/  FFMA.FTZ R126, R116.reuse, R125, R117.reuse ;  /* 0x0000007d747e7223 */ /* 0x140fe20000010075 */
[C-C-:B------:R-:W-:Y:S01]  /*3810*/  FFMA.FTZ R0, R116.reuse, R0, R117.reuse ;  /* 0x0000000074007223 */ /* 0x140fe20000010075 */
[----:B------:R-:W-:Y:S01]  /*3820*/  FFMA.FTZ R120, R116, R120, R117 ;  /* 0x0000007874787223 */ /* 0x000fe20000010075 */
[----:B-----5:R-:W-:Y:S02]  /*3830*/  HADD2.F32 R157, -RZ, R99.H0_H0 ;  /* 0x20000063ff9d7230 */ /* 0x020fe40000004100 */
[----:B------:R-:W-:Y:S01]  /*3840*/  FADD.FTZ R201, -R126, R201 ;  /* 0x000000c97ec97221 */ /* 0x000fe20000010100 */
[----:B------:R-:W-:Y:S01]  /*3850*/  FFMA.FTZ R126, R116, R121, R117 ;  /* 0x00000079747e7223 */ /* 0x000fe20000010075 */
[----:B------:R-:W-:Y:S01]  /*3860*/  FADD.FTZ R203, -R0, R203 ;  /* 0x000000cb00cb7221 */ /* 0x000fe20000010100 */
[C-C-:B------:R-:W-:Y:S01]  /*3870*/  FFMA.FTZ R0, R116.reuse, R123, R117.reuse ;  /* 0x0000007b74007223 */ /* 0x140fe20000010075 */
[----:B------:R-:W-:Y:S01]  /*3880*/  FFMA.FTZ R121, R116, R124, R117 ;  /* 0x0000007c74797223 */ /* 0x000fe20000010075 */
[----:B------:R-:W-:Y:S01]  /*3890*/  FADD.FTZ R197, -R126, R197 ;  /* 0x000000c57ec57221 */ /* 0x000fe20000010100 */
[----:B------:R-:W-:Y:S01]  /*38a0*/  FADD.FTZ R127, -R120, R127 ;  /* 0x0000007f787f7221 */ /* 0x000fe20000010100 */
[----:B------:R-:W-:Y:S01]  /*38b0*/  FADD.FTZ R199, -R0, R199 ;  /* 0x000000c700c77221 */ /* 0x000fe20000010100 */
[----:B------:R-:W-:Y:S01]  /*38c0*/  FADD.FTZ R123, -R121, R200 ;  /* 0x000000c8797b7221 */ /* 0x000fe20000010100 */
[C---:B------:R-:W-:Y:S01]  /*38d0*/  FMUL.FTZ R0, R152.reuse, R197 ;  /* 0x000000c598007220 */ /* 0x040fe20000410000 */
[----:B------:R-:W-:Y:S01]  /*38e0*/  FMUL.FTZ R120, R152, R127 ;  /* 0x0000007f98787220 */ /* 0x000fe20000410000 */
[----:B------:R-:W-:Y:S01]  /*38f0*/  FFMA.FTZ R121, R116, R122, R117 ;  /* 0x0000007a74797223 */ /* 0x000fe20000010075 */
[----:B------:R-:W-:-:S02]  /*3900*/  HADD2.F32 R127, -RZ, R75.H0_H0 ;  /* 0x2000004bff7f7230 */ /* 0x000fc40000004100 */
[-C--:B------:R-:W-:Y:S01]  /*3910*/  FMUL.FTZ R124, R0, R151.reuse ;  /* 0x00000097007c7220 */ /* 0x080fe20000410000 */
[----:B------:R-:W-:Y:S02]  /*3920*/  HADD2.F32 R122, -RZ, R75.H1_H1 ;  /* 0x3000004bff7a7230 */ /* 0x000fe40000004100 */
[----:B------:R-:W-:Y:S01]  /*3930*/  FADD.FTZ R125, -R191, R202 ;  /* 0x000000cabf7d7221 */ /* 0x000fe20000010100 */
[----:B------:R-:W-:Y:S01]  /*3940*/  FMUL.FTZ R193, R120, R151 ;  /* 0x0000009778c17220 */ /* 0x000fe20000410000 */
[----:B------:R-:W-:Y:S01]  /*3950*/  FADD.FTZ R191, -R121, R198 ;  /* 0x000000c679bf7221 */ /* 0x000fe20000010100 */
[C---:B------:R-:W-:Y:S01]  /*3960*/  FMUL.FTZ R0, R124.reuse, R157 ;  /* 0x0000009d7c007220 */ /* 0x040fe20000410000 */
[----:B------:R-:W-:Y:S01]  /*3970*/  FMUL.FTZ R124, R124, R127 ;  /* 0x0000007f7c7c7220 */ /* 0x000fe20000410000 */
[----:B------:R-:W-:Y:S01]  /*3980*/  FMUL.FTZ R127, R193, R122 ;  /* 0x0000007ac17f7220 */ /* 0x000fe20000410000 */
[C---:B------:R-:W-:Y:S01]  /*3990*/  FMUL.FTZ R122, R152.reuse, R199 ;  /* 0x000000c7987a7220 */ /* 0x040fe20000410000 */
[C---:B------:R-:W-:Y:S01]  /*39a0*/  FMUL.FTZ R158, R152.reuse, R191 ;  /* 0x000000bf989e7220 */ /* 0x040fe20000410000 */
[----:B------:R-:W-:Y:S01]  /*39b0*/  FMUL.FTZ R120, R152, R201 ;  /* 0x000000c998787220 */ /* 0x000fe20000410000 */
[----:B------:R-:W-:-:S02]  /*39c0*/  HADD2.F32 R118, -RZ, R99.H1_H1 ;  /* 0x30000063ff767230 */ /* 0x000fc40000004100 */
[-C--:B------:R-:W-:Y:S01]  /*39d0*/  FMUL.FTZ R126, R122, R151.reuse ;  /* 0x000000977a7e7220 */ /* 0x080fe20000410000 */
[----:B------:R-:W-:Y:S02]  /*39e0*/  HADD2.F32 R156, -RZ, R98.H1_H1 ;  /* 0x30000062ff9c7230 */ /* 0x000fe40000004100 */
[-C--:B------:R-:W-:Y:S01]  /*39f0*/  FMUL.FTZ R191, R158, R151.reuse ;  /* 0x000000979ebf7220 */ /* 0x080fe20000410000 */
[--C-:B------:R-:W-:Y:S02]  /*3a00*/  HADD2.F32 R121, -RZ, R74.reuse.H0_H0 ;  /* 0x2000004aff797230 */ /* 0x100fe40000004100 */
[----:B------:R-:W-:Y:S01]  /*3a10*/  FMUL.FTZ R122, R120, R151 ;  /* 0x00000097787a7220 */ /* 0x000fe20000410000 */
[----:B------:R-:W-:Y:S02]  /*3a20*/  HADD2.F32 R192, -RZ, R74.H1_H1 ;  /* 0x3000004affc07230 */ /* 0x000fe40000004100 */
[----:B------:R-:W-:Y:S01]  /*3a30*/  FMUL.FTZ R118, R193, R118 ;  /* 0x00000076c1767220 */ /* 0x000fe20000410000 */
[----:B------:R-:W-:-:S02]  /*3a40*/  HADD2.F32 R99, -RZ, R97.H0_H0 ;  /* 0x20000061ff637230 */ /* 0x000fc40000004100 */
[----:B------:R-:W-:Y:S01]  /*3a50*/  FMUL.FTZ R193, R126, R121 ;  /* 0x000000797ec17220 */ /* 0x000fe20000410000 */
[----:B------:R-:W-:Y:S02]  /*3a60*/  HADD2.F32 R157, -RZ, R73.H0_H0 ;  /* 0x20000049ff9d7230 */ /* 0x000fe40000004100 */
[C---:B------:R-:W-:Y:S01]  /*3a70*/  FMUL.FTZ R120, R191.reuse, R156 ;  /* 0x0000009cbf787220 */ /* 0x040fe20000410000 */
[----:B------:R-:W-:Y:S02]  /*3a80*/  HADD2.F32 R119, -RZ, R98.H0_H0 ;  /* 0x20000062ff777230 */ /* 0x000fe40000004100 */
[----:B------:R-:W-:Y:S01]  /*3a90*/  FMUL.FTZ R196, R191, R192 ;  /* 0x000000c0bfc47220 */ /* 0x000fe20000410000 */
[----:B------:R-:W-:Y:S01]  /*3aa0*/  FMUL.FTZ R158, R152, R123 ;  /* 0x0000007b989e7220 */ /* 0x000fe20000410000 */
[C---:B------:R-:W-:Y:S01]  /*3ab0*/  FMUL.FTZ R121, R122.reuse, R99 ;  /* 0x000000637a797220 */ /* 0x040fe20000410000 */
[----:B------:R-:W-:Y:S01]  /*3ac0*/  FMUL.FTZ R191, R122, R157 ;  /* 0x0000009d7abf7220 */ /* 0x000fe20000410000 */
[C---:B------:R-:W-:Y:S01]  /*3ad0*/  FMUL.FTZ R122, R152.reuse, R203 ;  /* 0x000000cb987a7220 */ /* 0x040fe20000410000 */
[----:B------:R-:W-:Y:S01]  /*3ae0*/  FMUL.FTZ R156, R152, R125 ;  /* 0x0000007d989c7220 */ /* 0x000fe20000410000 */
[----:B------:R-:W-:-:S02]  /*3af0*/  HADD2.F32 R97, -RZ, R97.H1_H1 ;  /* 0x30000061ff617230 */ /* 0x000fc40000004100 */
[----:B------:R-:W-:Y:S01]  /*3b00*/  FMUL.FTZ R119, R126, R119 ;  /* 0x000000777e777220 */ /* 0x000fe20000410000 */
[----:B------:R-:W-:Y:S02]  /*3b10*/  HADD2.F32 R157, -RZ, R73.H1_H1 ;  /* 0x30000049ff9d7230 */ /* 0x000fe40000004100 */
[-C--:B------:R-:W-:Y:S01]  /*3b20*/  FMUL.FTZ R192, R158, R151.reuse ;  /* 0x000000979ec07220 */ /* 0x080fe20000410000 */
[--C-:B------:R-:W-:Y:S02]  /*3b30*/  HADD2.F32 R126, -RZ, R72.reuse.H0_H0 ;  /* 0x20000048ff7e7230 */ /* 0x100fe40000004100 */
[-C--:B------:R-:W-:Y:S01]  /*3b40*/  FMUL.FTZ R99, R122, R151.reuse ;  /* 0x000000977a637220 */ /* 0x080fe20000410000 */
[----:B------:R-:W-:Y:S02]  /*3b50*/  HADD2.F32 R158, -RZ, R72.H1_H1 ;  /* 0x30000048ff9e7230 */ /* 0x000fe40000004100 */
[----:B------:R-:W-:Y:S01]  /*3b60*/  FMUL.FTZ R125, R156, R151 ;  /* 0x000000979c7d7220 */ /* 0x000fe20000410000 */
[----:B------:R-:W-:-:S02]  /*3b70*/  HADD2.F32 R98, -RZ, R96.H0_H0 ;  /* 0x20000060ff627230 */ /* 0x000fc40000004100 */
[C---:B------:R-:W-:Y:S01]  /*3b80*/  FMUL.FTZ R122, R192.reuse, R97 ;  /* 0x00000061c07a7220 */ /* 0x040fe20000410000 */
[----:B------:R-:W-:Y:S02]  /*3b90*/  HADD2.F32 R96, -RZ, R96.H1_H1 ;  /* 0x30000060ff607230 */ /* 0x000fe40000004100 */
[----:B------:R-:W-:Y:S01]  /*3ba0*/  FMUL.FTZ R192, R192, R157 ;  /* 0x0000009dc0c07220 */ /* 0x000fe20000410000 */
[----:B------:R-:W-:Y:S01]  /*3bb0*/  FMUL.FTZ R126, R99, R126 ;  /* 0x0000007e637e7220 */ /* 0x000fe20000410000 */
[----:B------:R-:W-:Y:S01]  /*3bc0*/  FMUL.FTZ R157, R125, R158 ;  /* 0x0000009e7d9d7220 */ /* 0x000fe20000410000 */
[----:B------:R-:W-:Y:S01]  /*3bd0*/  FMUL.FTZ R123, R99, R98 ;  /* 0x00000062637b7220 */ /* 0x000fe20000410000 */
[----:B------:R-:W-:Y:S01]  /*3be0*/  FMUL.FTZ R158, R125, R96 ;  /* 0x000000607d9e7220 */ /* 0x000fe20000410000 */
[----:B------:R-:W-:Y:S02]  /*3bf0*/  F2FP.F16.F32.PACK_AB R99, R127, R124 ;  /* 0x0000007c7f63723e */ /* 0x000fe400000000ff */
[----:B------:R-:W-:-:S02]  /*3c00*/  F2FP.F16.F32.PACK_AB R98, R196, R193 ;  /* 0x000000c1c462723e */ /* 0x000fc400000000ff */
[----:B------:R-:W-:Y:S02]  /*3c10*/  F2FP.F16.F32.PACK_AB R97, R192, R191 ;  /* 0x000000bfc061723e */ /* 0x000fe400000000ff */
[----:B------:R-:W-:Y:S01]  /*3c20*/  F2FP.F16.F32.PACK_AB R96, R157, R126 ;  /* 0x0000007e9d60723e */ /* 0x000fe200000000ff */
[----:B------:R-:W-:Y:S06]  /*3c30*/  BRA `(.L_x_2056) ;  /* 0x0000000400207947 */ /* 0x000fec0003800000 */
.L_x_2055:
[C-C-:B------:R-:W-:Y:S01]  /*3c40*/  FFMA.FTZ R78, R116.reuse, R125, R117.reuse ;  /* 0x0000007d744e7223 */ /* 0x140fe20000010075 */
[C-C-:B------:R-:W-:Y:S01]  /*3c50*/  FFMA.FTZ R0, R116.reuse, R0, R117.reuse ;  /* 0x0000000074007223 */ /* 0x140fe20000010075 */
[--C-:B-----5:R-:W-:Y:S02]  /*3c60*/  HADD2.F32 R156, -RZ, R99.reuse.H0_H0 ;  /* 0x20000063ff9c7230 */ /* 0x120fe40000004100 */
[----:B------:R-:W-:Y:S01]  /*3c70*/  FFMA.FTZ R120, R116, R120, R117 ;  /* 0x0000007874787223 */ /* 0x000fe20000010075 */
[----:B------:R-:W-:Y:S01]  /*3c80*/  FADD.FTZ R201, -R78, R201 ;  /* 0x000000c94ec97221 */ /* 0x000fe20000010100 */
[C-C-:B------:R-:W-:Y:S01]  /*3c90*/  FFMA.FTZ R78, R116.reuse, R121, R117.reuse ;  /* 0x00000079744e7223 */ /* 0x140fe20000010075 */
[----:B------:R-:W-:Y:S02]  /*3ca0*/  HADD2.F32 R118, -RZ, R99.H1_H1 ;  /* 0x30000063ff767230 */ /* 0x000fe40000004100 */
[----:B------:R-:W-:Y:S01]  /*3cb0*/  FFMA.FTZ R99, R116, R124, R117 ;  /* 0x0000007c74637223 */ /* 0x000fe20000010075 */
[----:B------:R-:W-:Y:S01]  /*3cc0*/  FADD.FTZ R203, -R0, R203 ;  /* 0x000000cb00cb7221 */ /* 0x000fe20000010100 */
[----:B------:R-:W-:Y:S01]  /*3cd0*/  FADD.FTZ R197, -R78, R197 ;  /* 0x000000c54ec57221 */ /* 0x000fe20000010100 */
[----:B------:R-:W-:Y:S01]  /*3ce0*/  FFMA.FTZ R0, R116, R123, R117 ;  /* 0x0000007b74007223 */ /* 0x000fe20000010075 */
[----:B------:R-:W-:Y:S01]  /*3cf0*/  FADD.FTZ R123, -R99, R200 ;  /* 0x000000c8637b7221 */ /* 0x000fe20000010100 */
[----:B------:R-:W-:Y:S01]  /*3d00*/  FADD.FTZ R127, -R120, R127 ;  /* 0x0000007f787f7221 */ /* 0x000fe20000010100 */
[----:B------:R-:W-:Y:S01]  /*3d10*/  FFMA.FTZ R99, R116, R122, R117 ;  /* 0x0000007a74637223 */ /* 0x000fe20000010075 */
[----:B------:R-:W-:Y:S01]  /*3d20*/  FMUL.FTZ R78, R152, R197 ;  /* 0x000000c5984e7220 */ /* 0x000fe20000410000 */
[----:B------:R-:W-:Y:S01]  /*3d30*/  FADD.FTZ R199, -R0, R199 ;  /* 0x000000c700c77221 */ /* 0x000fe20000010100 */
[----:B------:R-:W-:Y:S01]  /*3d40*/  FMUL.FTZ R124, R152, R127 ;  /* 0x0000007f987c7220 */ /* 0x000fe20000410000 */
[----:B------:R-:W-:-:S02]  /*3d50*/  HADD2.F32 R120, -RZ, R75.H0_H0 ;  /* 0x2000004bff787230 */ /* 0x000fc40000004100 */
[----:B------:R-:W-:Y:S01]  /*3d60*/  FADD.FTZ R125, -R99, R198 ;  /* 0x000000c6637d7221 */ /* 0x000fe20000010100 */
[----:B------:R-:W-:Y:S01]  /*3d70*/  FFMA.FTZ R79, R116, R126, R117 ;  /* 0x0000007e744f7223 */ /* 0x000fe20000010075 */
[-C--:B------:R-:W-:Y:S01]  /*3d80*/  FMUL.FTZ R121, R78, R151.reuse ;  /* 0x000000974e797220 */ /* 0x080fe20000410000 */
[----:B------:R-:W-:Y:S02]  /*3d90*/  HADD2.F32 R126, -RZ, R75.H1_H1 ;  /* 0x3000004bff7e7230 */ /* 0x000fe40000004100 */
[----:B------:R-:W-:Y:S01]  /*3da0*/  FMUL.FTZ R127, R124, R151 ;  /* 0x000000977c7f7220 */ /* 0x000fe20000410000 */
[C---:B------:R-:W-:Y:S01]  /*3db0*/  FMUL.FTZ R200, R152.reuse, R199 ;  /* 0x000000c798c87220 */ /* 0x040fe20000410000 */
[C---:B------:R-:W-:Y:S01]  /*3dc0*/  FMUL.FTZ R197, R152.reuse, R125 ;  /* 0x0000007d98c57220 */ /* 0x040fe20000410000 */
[----:B------:R-:W-:Y:S01]  /*3dd0*/  FMUL.FTZ R196, R152, R201 ;  /* 0x000000c998c47220 */ /* 0x000fe20000410000 */
[C---:B------:R-:W-:Y:S01]  /*3de0*/  FMUL.FTZ R0, R121.reuse, R156 ;  /* 0x0000009c79007220 */ /* 0x040fe20000410000 */
[----:B------:R-:W-:Y:S01]  /*3df0*/  FMUL.FTZ R99, R121, R120 ;  /* 0x0000007879637220 */ /* 0x000fe20000410000 */
[----:B------:R-:W-:-:S02]  /*3e00*/  HADD2.F32 R119, -RZ, R98.H0_H0 ;  /* 0x20000062ff777230 */ /* 0x000fc40000004100 */
[C---:B------:R-:W-:Y:S01]  /*3e10*/  FMUL.FTZ R118, R127.reuse, R118 ;  /* 0x000000767f767220 */ /* 0x040fe20000410000 */
[----:B------:R-:W-:Y:S02]  /*3e20*/  HADD2.F32 R121, -RZ, R74.H0_H0 ;  /* 0x2000004aff797230 */ /* 0x000fe40000004100 */
[----:B------:R-:W-:Y:S01]  /*3e30*/  FMUL.FTZ R126, R127, R126 ;  /* 0x0000007e7f7e7220 */ /* 0x000fe20000410000 */
[----:B------:R-:W-:Y:S02]  /*3e40*/  HADD2.F32 R98, -RZ, R98.H1_H1 ;  /* 0x30000062ff627230 */ /* 0x000fe40000004100 */
[-C--:B------:R-:W-:Y:S01]  /*3e50*/  FMUL.FTZ R120, R200, R151.reuse ;  /* 0x00000097c8787220 */ /* 0x080fe20000410000 */
[----:B------:R-:W-:Y:S02]  /*3e60*/  HADD2.F32 R125, -RZ, R73.H0_H0 ;  /* 0x20000049ff7d7230 */ /* 0x000fe40000004100 */
[-C--:B------:R-:W-:Y:S01]  /*3e70*/  FMUL.FTZ R127, R197, R151.reuse ;  /* 0x00000097c57f7220 */ /* 0x080fe20000410000 */
[----:B------:R-:W-:Y:S01]  /*3e80*/  FMUL.FTZ R122, R196, R151 ;  /* 0x00000097c47a7220 */ /* 0x000fe20000410000 */
[----:B------:R-:W-:Y:S01]  /*3e90*/  FADD.FTZ R79, -R79, R202 ;  /* 0x000000ca4f4f7221 */ /* 0x000fe20000010100 */
[----:B------:R-:W-:-:S02]  /*3ea0*/  HADD2.F32 R156, -RZ, R74.H1_H1 ;  /* 0x3000004aff9c7230 */ /* 0x000fc40000004100 */
[C---:B------:R-:W-:Y:S01]  /*3eb0*/  FMUL.FTZ R119, R120.reuse, R119 ;  /* 0x0000007778777220 */ /* 0x040fe20000410000 */
[----:B------:R-:W-:Y:S02]  /*3ec0*/  HADD2.F32 R77, -RZ, R97.H0_H0 ;  /* 0x20000061ff4d7230 */ /* 0x000fe40000004100 */
[----:B------:R-:W-:Y:S01]  /*3ed0*/  FMUL.FTZ R193, R120, R121 ;  /* 0x0000007978c17220 */ /* 0x000fe20000410000 */
[C---:B------:R-:W-:Y:S01]  /*3ee0*/  FMUL.FTZ R120, R127.reuse, R98 ;  /* 0x000000627f787220 */ /* 0x040fe20000410000 */
[----:B------:R-:W-:Y:S01]  /*3ef0*/  FMUL.FTZ R157, R122, R125 ;  /* 0x0000007d7a9d7220 */ /* 0x000fe20000410000 */
[C---:B------:R-:W-:Y:S01]  /*3f00*/  FMUL.FTZ R191, R152.reuse, R123 ;  /* 0x0000007b98bf7220 */ /* 0x040fe20000410000 */
[C---:B------:R-:W-:Y:S01]  /*3f10*/  FMUL.FTZ R98, R152.reuse, R203 ;  /* 0x000000cb98627220 */ /* 0x040fe20000410000 */
[----:B------:R-:W-:Y:S01]  /*3f20*/  FMUL.FTZ R125, R152, R79 ;  /* 0x0000004f987d7220 */ /* 0x000fe20000410000 */
[----:B------:R-:W-:Y:S01]  /*3f30*/  FMUL.FTZ R202, R127, R156 ;  /* 0x0000009c7fca7220 */ /* 0x000fe20000410000 */
[----:B------:R-:W-:-:S02]  /*3f40*/  HADD2.F32 R127, -RZ, R73.H1_H1 ;  /* 0x30000049ff7f7230 */ /* 0x000fc40000004100 */
[----:B------:R-:W-:Y:S01]  /*3f50*/  FMUL.FTZ R121, R122, R77 ;  /* 0x0000004d7a797220 */ /* 0x000fe20000410000 */
[--C-:B------:R-:W-:Y:S02]  /*3f60*/  HADD2.F32 R156, -RZ, R72.reuse.H0_H0 ;  /* 0x20000048ff9c7230 */ /* 0x100fe40000004100 */
[-C--:B------:R-:W-:Y:S01]  /*3f70*/  FMUL.FTZ R158, R191, R151.reuse ;  /* 0x00000097bf9e7220 */ /* 0x080fe20000410000 */
[----:B------:R-:W-:Y:S02]  /*3f80*/  HADD2.F32 R192, -RZ, R72.H1_H1 ;  /* 0x30000048ffc07230 */ /* 0x000fe40000004100 */
[-C--:B------:R-:W-:Y:S01]  /*3f90*/  FMUL.FTZ R77, R98, R151.reuse ;  /* 0x00000097624d7220 */ /* 0x080fe20000410000 */
[----:B------:R-:W-:Y:S01]  /*3fa0*/  FMUL.FTZ R79, R125, R151 ;  /* 0x000000977d4f7220 */ /* 0x000fe20000410000 */
[----:B------:R-:W-:Y:S02]  /*3fb0*/  HADD2.F32 R97, -RZ, R97.H1_H1 ;  /* 0x30000061ff617230 */ /* 0x000fe40000004100 */
[----:B------:R-:W-:Y:S01]  /*3fc0*/  FMUL.FTZ R198, R158, R127 ;  /* 0x0000007f9ec67220 */ /* 0x000fe20000410000 */
[----:B------:R-:W-:-:S02]  /*3fd0*/  HADD2.F32 R76, -RZ, R96.H0_H0 ;  /* 0x20000060ff4c7230 */ /* 0x000fc40000004100 */
[----:B------:R-:W-:Y:S01]  /*3fe0*/  FMUL.FTZ R156, R77, R156 ;  /* 0x0000009c4d9c7220 */ /* 0x000fe20000410000 */
[----:B------:R-:W-:Y:S02]  /*3ff0*/  HADD2.F32 R96, -RZ, R96.H1_H1 ;  /* 0x30000060ff607230 */ /* 0x000fe40000004100 */
[----:B------:R-:W-:Y:S01]  /*4000*/  FMUL.FTZ R127, R79, R192 ;  /* 0x000000c04f7f7220 */ /* 0x000fe20000410000 */
[----:B------:R-:W-:Y:S01]  /*4010*/  FMUL.FTZ R122, R158, R97 ;  /* 0x000000619e7a7220 */ /* 0x000fe20000410000 */
[----:B------:R-:W-:Y:S01]  /*4020*/  FMUL.FTZ R123, R77, R76 ;  /* 0x0000004c4d7b7220 */ /* 0x000fe20000410000 */
[----:B------:R-:W-:Y:S01]  /*4030*/  F2FP.F16.F32.PACK_AB R76, R125, R98 ;  /* 0x000000627d4c723e */ /* 0x000fe200000000ff */
[----:B------:R-:W-:Y:S01]  /*4040*/  FMUL.FTZ R158, R79, R96 ;  /* 0x000000604f9e7220 */ /* 0x000fe20000410000 */
[----:B------:R-:W-:Y:S02]  /*4050*/  F2FP.F16.F32.PACK_AB R79, R124, R78 ;  /* 0x0000004e7c4f723e */ /* 0x000fe400000000ff */
[----:B------:R-:W-:-:S02]  /*4060*/  F2FP.F16.F32.PACK_AB R78, R197, R200 ;  /* 0x000000c8c54e723e */ /* 0x000fc400000000ff */
[----:B------:R-:W-:Y:S02]  /*4070*/  F2FP.F16.F32.PACK_AB R77, R191, R196 ;  /* 0x000000c4bf4d723e */ /* 0x000fe400000000ff */
[----:B------:R-:W-:Y:S02]  /*4080*/  F2FP.F16.F32.PACK_AB R99, R126, R99 ;  /* 0x000000637e63723e */ /* 0x000fe400000000ff */
[----:B------:R-:W-:Y:S02]  /*4090*/  F2FP.F16.F32.PACK_AB R98, R202, R193 ;  /* 0x000000c1ca62723e */ /* 0x000fe400000000ff */
[----:B------:R-:W-:Y:S02]  /*40a0*/  F2FP.F16.F32.PACK_AB R97, R198, R157 ;  /* 0x0000009dc661723e */ /* 0x000fe400000000ff */
[----:B------:R-:W-:-:S07]  /*40b0*/  F2FP.F16.F32.PACK_AB R96, R127, R156 ;  /* 0x0000009c7f60723e */ /* 0x000fce00000000ff */
.L_x_2056:
[----:B------:R-:W0:Y:S01]  /*40c0*/  @P1 LDC.64 R124, c[0x0][0x478] ;  /* 0x00011e00ff7c1b82 */ /* 0x000e220000000a00 */
[----:B------:R-:W-:-:S07]  /*40d0*/  IMAD.WIDE.U32 R156, R154, 0x10, R194 ;  /* 0x000000109a9c7825 */ /* 0x000fce00078e00c2 */
[----:B------:R-:W1:Y:S01]  /*40e0*/  LDC.64 R192, c[0x0][0x468] ;  /* 0x00011a00ffc07b82 */ /* 0x000e620000000a00 */
[----:B0-----:R-:W-:-:S05]  /*40f0*/  @P1 IMAD.WIDE.U32 R124, R155, 0x10, R124 ;  /* 0x000000109b7c1825 */ /* 0x001fca00078e007c */
[----:B------:R-:W-:Y:S01]  /*4100*/  @P1 STG.E.128 desc[UR6][R124.64], R76 ;  /* 0x0000004c7c001986 */ /* 0x000fe2000c101d06 */
[----:B-1----:R-:W-:-:S05]  /*4110*/  IMAD.WIDE.U32 R126, R155, 0x10, R192 ;  /* 0x000000109b7e7825 */ /* 0x002fca00078e00c0 */
[----:B------:R0:W-:Y:S04]  /*4120*/  STG.E.128 desc[UR6][R126.64], R96 ;  /* 0x000000607e007986 */ /* 0x0001e8000c101d06 */
[----:B0-----:R0:W5:Y:S01]  /*4130*/  LDG.E.128 R96, desc[UR6][R156.64] ;  /* 0x000000069c607981 */ /* 0x001162000c1e1d00 */
[----:B------:R-:W-:Y:S05]  /*4140*/  @!P1 BRA `(.L_x_2057) ;  /* 0x0000000400249947 */ /* 0x000fea0003800000 */
[C-C-:B------:R-:W-:Y:S01]  /*4150*/  FFMA.FTZ R126, R116.reuse, R185, R117.reuse ;  /* 0x000000b9747e7223 */ /* 0x140fe20000010075 */
[C-C-:B------:R-:W-:Y:S01]  /*4160*/  FFMA.FTZ R124, R116.reuse, R183, R117.reuse ;  /* 0x000000b7747c7223 */ /* 0x140fe20000010075 */
[C-C-:B------:R-:W-:Y:S01]  /*4170*/  FFMA.FTZ R125, R116.reuse, R186, R117.reuse ;  /* 0x000000ba747d7223 */ /* 0x140fe20000010075 */
[----:B0-----:R-:W-:Y:S01]  /*4180*/  FFMA.FTZ R157, R116, R190, R117 ;  /* 0x000000be749d7223 */ /* 0x001fe20000010075 */
[----:B------:R-:W-:Y:S01]  /*4190*/  FADD.FTZ R177, -R126, R177 ;  /* 0x000000b17eb17221 */ /* 0x000fe20000010100 */
[----:B------:R-:W-:Y:S01]  /*41a0*/  FFMA.FTZ R126, R116, R189, R117 ;  /* 0x000000bd747e7223 */ /* 0x000fe20000010075 */
[----:B------:R-:W-:Y:S01]  /*41b0*/  FADD.FTZ R79, -R124, R175 ;  /* 0x000000af7c4f7221 */ /* 0x000fe20000010100 */
[----:B------:R-:W-:Y:S01]  /*41c0*/  FFMA.FTZ R124, R116, R187, R117 ;  /* 0x000000bb747c7223 */ /* 0x000fe20000010075 */
[--C-:B-----5:R-:W-:Y:S02]  /*41d0*/  HADD2.F32 R155, -RZ, R99.reuse.H0_H0 ;  /* 0x20000063ff9b7230 */ /* 0x120fe40000004100 */
[----:B------:R-:W-:Y:S01]  /*41e0*/  FADD.FTZ R127, -R126, R181 ;  /* 0x000000b57e7f7221 */ /* 0x000fe20000010100 */
[----:B------:R-:W-:Y:S01]  /*41f0*/  FADD.FTZ R181, -R125, R178 ;  /* 0x000000b27db57221 */ /* 0x000fe20000010100 */
[----:B------:R-:W-:Y:S01]  /*4200*/  FADD.FTZ R125, -R157, R182 ;  /* 0x000000b69d7d7221 */ /* 0x000fe20000010100 */
[----:B------:R-:W-:-:S02]  /*4210*/  HADD2.F32 R196, -RZ, R99.H1_H1 ;  /* 0x30000063ffc47230 */ /* 0x000fc40000004100 */
[----:B------:R-:W-:Y:S01]  /*4220*/  FADD.FTZ R179, -R124, R179 ;  /* 0x000000b37cb37221 */ /* 0x000fe20000010100 */
[--C-:B------:R-:W-:Y:S01]  /*4230*/  FFMA.FTZ R99, R116, R184, R117.reuse ;  /* 0x000000b874637223 */ /* 0x100fe20000010075 */
[----:B------:R-:W-:Y:S01]  /*4240*/  FMUL.FTZ R124, R152, R127 ;  /* 0x0000007f987c7220 */ /* 0x000fe20000410000 */
[----:B------:R-:W-:Y:S01]  /*4250*/  FFMA.FTZ R127, R116, R188, R117 ;  /* 0x000000bc747f7223 */ /* 0x000fe20000010075 */
[----:B------:R-:W-:Y:S01]  /*4260*/  FMUL.FTZ R125, R152, R125 ;  /* 0x0000007d987d7220 */ /* 0x000fe20000410000 */
[--C-:B------:R-:W-:Y:S02]  /*4270*/  HADD2.F32 R157, -RZ, R71.reuse.H0_H0 ;  /* 0x20000047ff9d7230 */ /* 0x100fe40000004100 */
[----:B------:R-:W-:Y:S01]  /*4280*/  FADD.FTZ R99, -R99, R176 ;  /* 0x000000b063637221 */ /* 0x000fe20000010100 */
[-C--:B------:R-:W-:Y:S01]  /*4290*/  FMUL.FTZ R126, R124, R151.reuse ;  /* 0x000000977c7e7220 */ /* 0x080fe20000410000 */
[----:B------:R-:W-:Y:S02]  /*42a0*/  HADD2.F32 R176, -RZ, R71.H1_H1 ;  /* 0x30000047ffb07230 */ /* 0x000fe40000004100 */
[----:B------:R-:W-:Y:S01]  /*42b0*/  FMUL.FTZ R175, R125, R151 ;  /* 0x000000977daf7220 */ /* 0x000fe20000410000 */
[----:B------:R-:W-:Y:S01]  /*42c0*/  FADD.FTZ R127, -R127, R180 ;  /* 0x000000b47f7f7221 */ /* 0x000fe20000010100 */
[----:B------:R-:W-:Y:S01]  /*42d0*/  FMUL.FTZ R187, R126, R157 ;  /* 0x0000009d7ebb7220 */ /* 0x000fe20000410000 */
[C---:B------:R-:W-:Y:S01]  /*42e0*/  FMUL.FTZ R188, R152.reuse, R179 ;  /* 0x000000b398bc7220 */ /* 0x040fe20000410000 */
[C---:B------:R-:W-:Y:S01]  /*42f0*/  FMUL.FTZ R157, R175.reuse, R196 ;  /* 0x000000c4af9d7220 */ /* 0x040fe20000410000 */
[----:B------:R-:W-:Y:S01]  /*4300*/  FMUL.FTZ R185, R152, R127 ;  /* 0x0000007f98b97220 */ /* 0x000fe20000410000 */
[----:B------:R-:W-:Y:S01]  /*4310*/  FMUL.FTZ R196, R175, R176 ;  /* 0x000000b0afc47220 */ /* 0x000fe20000410000 */
[----:B------:R-:W-:-:S02]  /*4320*/  HADD2.F32 R78, -RZ, R98.H0_H0 ;  /* 0x20000062ff4e7230 */ /* 0x000fc40000004100 */
[----:B------:R-:W-:Y:S01]  /*4330*/  FMUL.FTZ R156, R126, R155 ;  /* 0x0000009b7e9c7220 */ /* 0x000fe20000410000 */
[----:B------:R-:W-:Y:S02]  /*4340*/  HADD2.F32 R176, -RZ, R70.H0_H0 ;  /* 0x20000046ffb07230 */ /* 0x000fe40000004100 */
[----:B------:R-:W-:Y:S01]  /*4350*/  FMUL.FTZ R184, R152, R177 ;  /* 0x000000b198b87220 */ /* 0x000fe20000410000 */
[----:B------:R-:W-:Y:S02]  /*4360*/  HADD2.F32 R98, -RZ, R98.H1_H1 ;  /* 0x30000062ff627230 */ /* 0x000fe40000004100 */
[-C--:B------:R-:W-:Y:S01]  /*4370*/  FMUL.FTZ R155, R188, R151.reuse ;  /* 0x00000097bc9b7220 */ /* 0x080fe20000410000 */
[-C--:B------:R-:W-:Y:S01]  /*4380*/  FMUL.FTZ R177, R185, R151.reuse ;  /* 0x00000097b9b17220 */ /* 0x080fe20000410000 */
[----:B------:R-:W-:Y:S02]  /*4390*/  HADD2.F32 R178, -RZ, R70.H1_H1 ;  /* 0x30000046ffb27230 */ /* 0x000fe40000004100 */
[----:B------:R-:W-:Y:S01]  /*43a0*/  FMUL.FTZ R126, R184, R151 ;  /* 0x00000097b87e7220 */ /* 0x000fe20000410000 */
[----:B------:R-:W-:-:S02]  /*43b0*/  HADD2.F32 R127, -RZ, R69.H0_H0 ;  /* 0x20000045ff7f7230 */ /* 0x000fc40000004100 */
[----:B------:R-:W-:Y:S01]  /*43c0*/  FMUL.FTZ R183, R155, R176 ;  /* 0x000000b09bb77220 */ /* 0x000fe20000410000 */
[--C-:B------:R-:W-:Y:S02]  /*43d0*/  HADD2.F32 R77, -RZ, R97.reuse.H0_H0 ;  /* 0x20000061ff4d7230 */ /* 0x100fe40000004100 */
[----:B------:R-:W-:Y:S01]  /*43e0*/  FMUL.FTZ R176, R177, R98 ;  /* 0x00000062b1b07220 */ /* 0x000fe20000410000 */
[C---:B------:R-:W-:Y:S01]  /*43f0*/  FMUL.FTZ R181, R152.reuse, R181 ;  /* 0x000000b598b57220 */ /* 0x040fe20000410000 */
[----:B------:R-:W-:Y:S01]  /*4400*/  FMUL.FTZ R175, R155, R78 ;  /* 0x0000004e9baf7220 */ /* 0x000fe20000410000 */
[C---:B------:R-:W-:Y:S01]  /*4410*/  FMUL.FTZ R98, R152.reuse, R79 ;  /* 0x0000004f98627220 */ /* 0x040fe20000410000 */
[----:B------:R-:W-:Y:S01]  /*4420*/  FMUL.FTZ R99, R152, R99 ;  /* 0x0000006398637220 */ /* 0x000fe20000410000 */
[----:B------:R-:W-:Y:S01]  /*4430*/  FMUL.FTZ R190, R177, R178 ;  /* 0x000000b2b1be7220 */ /* 0x000fe20000410000 */
        /* <DEDUP_REMOVED lines=20> */
[----:B------:R-:W-:Y:S02]  /*4580*/  F2FP.F16.F32.PACK_AB R77, R181, R184 ;  /* 0x000000b8b54d723e */ /* 0x000fe400000000ff */
[----:B------:R-:W-:Y:S02]  /*4590*/  F2FP.F16.F32.PACK_AB R99, R196, R187 ;  /* 0x000000bbc463723e */ /* 0x000fe400000000ff */
[----:B------:R-:W-:Y:S02]  /*45a0*/  F2FP.F16.F32.PACK_AB R98, R190, R183 ;  /* 0x000000b7be62723e */ /* 0x000fe400000000ff */
[----:B------:R-:W-:Y:S02]  /*45b0*/  F2FP.F16.F32.PACK_AB R97, R186, R155 ;  /* 0x0000009bba61723e */ /* 0x000fe400000000ff */
[----:B------:R-:W-:Y:S01]  /*45c0*/  F2FP.F16.F32.PACK_AB R96, R127, R126 ;  /* 0x0000007e7f60723e */ /* 0x000fe200000000ff */
[----:B------:R-:W-:Y:S06]  /*45d0*/  BRA `(.L_x_2058) ;  /* 0x0000000400107947 */ /* 0x000fec0003800000 */
.L_x_2057:
[C-C-:B------:R-:W-:Y:S01]  /*45e0*/  FFMA.FTZ R127, R116.reuse, R184, R117.reuse ;  /* 0x000000b8747f7223 */ /* 0x140fe20000010075 */
[C-C-:B0-----:R-:W-:Y:S01]  /*45f0*/  FFMA.FTZ R156, R116.reuse, R183, R117.reuse ;  /* 0x000000b7749c7223 */ /* 0x141fe20000010075 */
[----:B------:R-:W-:Y:S01]  /*4600*/  FFMA.FTZ R155, R116, R186, R117 ;  /* 0x000000ba749b7223 */ /* 0x000fe20000010075 */
[--C-:B-----5:R-:W-:Y:S02]  /*4610*/  HADD2.F32 R196, -RZ, R99.reuse.H0_H0 ;  /* 0x20000063ffc47230 */ /* 0x120fe40000004100 */
[----:B------:R-:W-:Y:S01]  /*4620*/  FADD.FTZ R127, -R127, R176 ;  /* 0x000000b07f7f7221 */ /* 0x000fe20000010100 */
[----:B------:R-:W-:Y:S01]  /*4630*/  FADD.FTZ R125, -R156, R175 ;  /* 0x000000af9c7d7221 */ /* 0x000fe20000010100 */
[C-C-:B------:R-:W-:Y:S01]  /*4640*/  FFMA.FTZ R176, R116.reuse, R189, R117.reuse ;  /* 0x000000bd74b07223 */ /* 0x140fe20000010075 */
[C-C-:B------:R-:W-:Y:S01]  /*4650*/  FFMA.FTZ R175, R116.reuse, R190, R117.reuse ;  /* 0x000000be74af7223 */ /* 0x140fe20000010075 */
[----:B------:R-:W-:Y:S01]  /*4660*/  FFMA.FTZ R156, R116, R187, R117 ;  /* 0x000000bb749c7223 */ /* 0x000fe20000010075 */
[----:B------:R-:W-:-:S02]  /*4670*/  HADD2.F32 R191, -RZ, R99.H1_H1 ;  /* 0x30000063ffbf7230 */ /* 0x000fc40000004100 */
[----:B------:R-:W-:Y:S01]  /*4680*/  FADD.FTZ R157, -R176, R181 ;  /* 0x000000b5b09d7221 */ /* 0x000fe20000010100 */
[----:B------:R-:W-:Y:S01]  /*4690*/  FADD.FTZ R175, -R175, R182 ;  /* 0x000000b6afaf7221 */ /* 0x000fe20000010100 */
[----:B------:R-:W-:Y:S01]  /*46a0*/  FADD.FTZ R179, -R156, R179 ;  /* 0x000000b39cb37221 */ /* 0x000fe20000010100 */
[----:B------:R-:W-:Y:S01]  /*46b0*/  FADD.FTZ R181, -R155, R178 ;  /* 0x000000b29bb57221 */ /* 0x000fe20000010100 */
[C---:B------:R-:W-:Y:S01]  /*46c0*/  FMUL.FTZ R156, R152.reuse, R157 ;  /* 0x0000009d989c7220 */ /* 0x040fe20000410000 */
[----:B------:R-:W-:Y:S01]  /*46d0*/  FMUL.FTZ R178, R152, R175 ;  /* 0x000000af98b27220 */ /* 0x000fe20000410000 */
[--C-:B------:R-:W-:Y:S02]  /*46e0*/  HADD2.F32 R176, -RZ, R71.reuse.H0_H0 ;  /* 0x20000047ffb07230 */ /* 0x100fe40000004100 */
[C-C-:B------:R-:W-:Y:S01]  /*46f0*/  FFMA.FTZ R184, R116.reuse, R185, R117.reuse ;  /* 0x000000b974b87223 */ /* 0x140fe20000010075 */
[----:B------:R-:W-:Y:S01]  /*4700*/  FFMA.FTZ R155, R116, R188, R117 ;  /* 0x000000bc749b7223 */ /* 0x000fe20000010075 */
[----:B------:R-:W-:Y:S01]  /*4710*/  FMUL.FTZ R157, R156, R151 ;  /* 0x000000979c9d7220 */ /* 0x000fe20000410000 */
[----:B------:R-:W-:-:S02]  /*4720*/  HADD2.F32 R175, -RZ, R71.H1_H1 ;  /* 0x30000047ffaf7230 */ /* 0x000fc40000004100 */
[----:B------:R-:W-:Y:S01]  /*4730*/  FMUL.FTZ R178, R178, R151 ;  /* 0x00000097b2b27220 */ /* 0x000fe20000410000 */
[----:B------:R-:W-:Y:S01]  /*4740*/  FADD.FTZ R177, -R184, R177 ;  /* 0x000000b1b8b17221 */ /* 0x000fe20000010100 */
[----:B------:R-:W-:Y:S01]  /*4750*/  FADD.FTZ R155, -R155, R180 ;  /* 0x000000b49b9b7221 */ /* 0x000fe20000010100 */
[C---:B------:R-:W-:Y:S01]  /*4760*/  FMUL.FTZ R156, R157.reuse, R196 ;  /* 0x000000c49d9c7220 */ /* 0x040fe20000410000 */
[----:B------:R-:W-:Y:S01]  /*4770*/  FMUL.FTZ R185, R157, R176 ;  /* 0x000000b09db97220 */ /* 0x000fe20000410000 */
[C---:B------:R-:W-:Y:S01]  /*4780*/  FMUL.FTZ R157, R178.reuse, R191 ;  /* 0x000000bfb29d7220 */ /* 0x040fe20000410000 */
[----:B------:R-:W-:Y:S01]  /*4790*/  FMUL.FTZ R186, R178, R175 ;  /* 0x000000afb2ba7220 */ /* 0x000fe20000410000 */
[C---:B------:R-:W-:Y:S01]  /*47a0*/  FMUL.FTZ R178, R152.reuse, R179 ;  /* 0x000000b398b27220 */ /* 0x040fe20000410000 */
[C---:B------:R-:W-:Y:S01]  /*47b0*/  FMUL.FTZ R182, R152.reuse, R155 ;  /* 0x0000009b98b67220 */ /* 0x040fe20000410000 */
[----:B------:R-:W-:Y:S01]  /*47c0*/  FMUL.FTZ R176, R152, R177 ;  /* 0x000000b198b07220 */ /* 0x000fe20000410000 */
[----:B------:R-:W-:-:S02]  /*47d0*/  HADD2.F32 R180, -RZ, R70.H0_H0 ;  /* 0x20000046ffb47230 */ /* 0x000fc40000004100 */
[-C--:B------:R-:W-:Y:S01]  /*47e0*/  FMUL.FTZ R177, R178, R151.reuse ;  /* 0x00000097b2b17220 */ /* 0x080fe20000410000 */
[--C-:B------:R-:W-:Y:S02]  /*47f0*/  HADD2.F32 R126, -RZ, R98.reuse.H0_H0 ;  /* 0x20000062ff7e7230 */ /* 0x100fe40000004100 */
[-C--:B------:R-:W-:Y:S01]  /*4800*/  FMUL.FTZ R179, R182, R151.reuse ;  /* 0x00000097b6b37220 */ /* 0x080fe20000410000 */
[----:B------:R-:W-:Y:S02]  /*4810*/  HADD2.F32 R124, -RZ, R98.H1_H1 ;  /* 0x30000062ff7c7230 */ /* 0x000fe40000004100 */
[----:B------:R-:W-:Y:S01]  /*4820*/  FMUL.FTZ R178, R176, R151 ;  /* 0x00000097b0b27220 */ /* 0x000fe20000410000 */
[----:B------:R-:W-:Y:S02]  /*4830*/  HADD2.F32 R99, -RZ, R97.H0_H0 ;  /* 0x20000061ff637230 */ /* 0x000fe40000004100 */
[----:B------:R-:W-:Y:S01]  /*4840*/  FMUL.FTZ R183, R177, R180 ;  /* 0x000000b4b1b77220 */ /* 0x000fe20000410000 */
[----:B------:R-:W-:-:S02]  /*4850*/  HADD2.F32 R155, -RZ, R69.H0_H0 ;  /* 0x20000045ff9b7230 */ /* 0x000fc40000004100 */
[----:B------:R-:W-:Y:S01]  /*4860*/  FMUL.FTZ R175, R177, R126 ;  /* 0x0000007eb1af7220 */ /* 0x000fe20000410000 */
[----:B------:R-:W-:Y:S02]  /*4870*/  HADD2.F32 R184, -RZ, R70.H1_H1 ;  /* 0x30000046ffb87230 */ /* 0x000fe40000004100 */
[----:B------:R-:W-:Y:S01]  /*4880*/  FMUL.FTZ R180, R152, R181 ;  /* 0x000000b598b47220 */ /* 0x000fe20000410000 */
[C---:B------:R-:W-:Y:S01]  /*4890*/  FMUL.FTZ R176, R179.reuse, R124 ;  /* 0x0000007cb3b07220 */ /* 0x040fe20000410000 */
[C---:B------:R-:W-:Y:S01]  /*48a0*/  FMUL.FTZ R177, R178.reuse, R99 ;  /* 0x00000063b2b17220 */ /* 0x040fe20000410000 */
[----:B------:R-:W-:Y:S01]  /*48b0*/  FMUL.FTZ R155, R178, R155 ;  /* 0x0000009bb29b7220 */ /* 0x000fe20000410000 */
[C---:B------:R-:W-:Y:S01]  /*48c0*/  FMUL.FTZ R124, R152.reuse, R125 ;  /* 0x0000007d987c7220 */ /* 0x040fe20000410000 */
[----:B------:R-:W-:Y:S01]  /*48d0*/  FMUL.FTZ R178, R152, R127 ;  /* 0x0000007f98b27220 */ /* 0x000fe20000410000 */
        /* <DEDUP_REMOVED lines=8> */
[C---:B------:R-:W-:Y:S01]  /*4960*/  FMUL.FTZ R178, R182.reuse, R97 ;  /* 0x00000061b6b27220 */ /* 0x040fe20000410000 */
[--C-:B------:R-:W-:Y:S02]  /*4970*/  HADD2.F32 R98, -RZ, R96.reuse.H0_H0 ;  /* 0x20000060ff627230 */ /* 0x100fe40000004100 */
[----:B------:R-:W-:Y:S01]  /*4980*/  FMUL.FTZ R182, R182, R179 ;  /* 0x000000b3b6b67220 */ /* 0x000fe20000410000 */
[----:B------:R-:W-:-:S02]  /*4990*/  HADD2.F32 R96, -RZ, R96.H1_H1 ;  /* 0x30000060ff607230 */ /* 0x000fc40000004100 */
[----:B------:R-:W-:Y:S01]  /*49a0*/  FMUL.FTZ R126, R99, R126 ;  /* 0x0000007e637e7220 */ /* 0x000fe20000410000 */
[----:B------:R-:W-:Y:S01]  /*49b0*/  FMUL.FTZ R127, R125, R180 ;  /* 0x000000b47d7f7220 */ /* 0x000fe20000410000 */
[----:B------:R-:W-:Y:S01]  /*49c0*/  FMUL.FTZ R179, R99, R98 ;  /* 0x0000006263b37220 */ /* 0x000fe20000410000 */
[----:B------:R-:W-:Y:S01]  /*49d0*/  F2FP.F16.F32.PACK_AB R99, R186, R185 ;  /* 0x000000b9ba63723e */ /* 0x000fe200000000ff */
[----:B------:R-:W-:Y:S01]  /*49e0*/  FMUL.FTZ R180, R125, R96 ;  /* 0x000000607db47220 */ /* 0x000fe20000410000 */
[----:B------:R-:W-:Y:S02]  /*49f0*/  F2FP.F16.F32.PACK_AB R98, R184, R183 ;  /* 0x000000b7b862723e */ /* 0x000fe400000000ff */
[----:B------:R-:W-:Y:S02]  /*4a00*/  F2FP.F16.F32.PACK_AB R97, R182, R155 ;  /* 0x0000009bb661723e */ /* 0x000fe400000000ff */
[----:B------:R-:W-:-:S07]  /*4a10*/  F2FP.F16.F32.PACK_AB R96, R127, R126 ;  /* 0x0000007e7f60723e */ /* 0x000fce00000000ff */
.L_x_2058:
[----:B------:R-:W0:Y:S01]  /*4a20*/  @P1 LDC.64 R124, c[0x0][0x478] ;  /* 0x00011e00ff7c1b82 */ /* 0x000e220000000a00 */
[----:B------:R-:W-:-:S04]  /*4a30*/  IMAD.WIDE.U32 R126, R153, 0x10, R194 ;  /* 0x00000010997e7825 */ /* 0x000fc800078e00c2 */
[----:B0-----:R-:W-:-:S04]  /*4a40*/  @P1 IMAD.WIDE.U32 R124, R154, 0x10, R124 ;  /* 0x000000109a7c1825 */ /* 0x001fc800078e007c */
[----:B------:R-:W-:Y:S01]  /*4a50*/  IMAD.WIDE.U32 R154, R154, 0x10, R192 ;  /* 0x000000109a9a7825 */ /* 0x000fe200078e00c0 */
[----:B------:R-:W-:Y:S04]  /*4a60*/  @P1 STG.E.128 desc[UR6][R124.64], R76 ;  /* 0x0000004c7c001986 */ /* 0x000fe8000c101d06 */
[----:B------:R0:W-:Y:S04]  /*4a70*/  STG.E.128 desc[UR6][R154.64], R96 ;  /* 0x000000609a007986 */ /* 0x0001e8000c101d06 */
[----:B0-----:R0:W5:Y:S01]  /*4a80*/  LDG.E.128 R96, desc[UR6][R126.64] ;  /* 0x000000067e607981 */ /* 0x001162000c1e1d00 */
[----:B------:R-:W-:Y:S05]  /*4a90*/  @!P1 BRA `(.L_x_2059) ;  /* 0x0000000400249947 */ /* 0x000fea0003800000 */
[--C-:B0----5:R-:W-:Y:S02]  /*4aa0*/  HADD2.F32 R127, -RZ, R98.reuse.H0_H0 ;  /* 0x20000062ff7f7230 */ /* 0x121fe40000004100 */
[C-C-:B------:R-:W-:Y:S01]  /*4ab0*/  FFMA.FTZ R78, R116.reuse, R167, R117.reuse ;  /* 0x000000a7744e7223 */ /* 0x140fe20000010075 */
[----:B------:R-:W-:Y:S02]  /*4ac0*/  HADD2.F32 R181, -RZ, R98.H1_H1 ;  /* 0x30000062ffb57230 */ /* 0x000fe40000004100 */
[C-C-:B------:R-:W-:Y:S01]  /*4ad0*/  FFMA.FTZ R98, R116.reuse, R169, R117.reuse ;  /* 0x000000a974627223 */ /* 0x140fe20000010075 */
[----:B------:R-:W-:Y:S01]  /*4ae0*/  FFMA.FTZ R125, R116, R170, R117 ;  /* 0x000000aa747d7223 */ /* 0x000fe20000010075 */
        /* <DEDUP_REMOVED lines=14> */
[----:B------:R-:W-:Y:S02]  /*4bd0*/  HADD2.F32 R185, -RZ, R99.H1_H1 ;  /* 0x30000063ffb97230 */ /* 0x000fe40000004100 */
[----:B------:R-:W-:Y:S01]  /*4be0*/  FFMA.FTZ R99, R116, R168, R117 ;  /* 0x000000a874637223 */ /* 0x000fe20000010075 */
[--C-:B------:R-:W-:Y:S02]  /*4bf0*/  HADD2.F32 R165, -RZ, R67.reuse.H0_H0 ;  /* 0x20000043ffa57230 */ /* 0x100fe40000004100 */
[-C--:B------:R-:W-:Y:S01]  /*4c00*/  FMUL.FTZ R78, R174, R151.reuse ;  /* 0x00000097ae4e7220 */ /* 0x080fe20000410000 */
[----:B------:R-:W-:Y:S02]  /*4c10*/  HADD2.F32 R167, -RZ, R67.H1_H1 ;  /* 0x30000043ffa77230 */ /* 0x000fe40000004100 */
[----:B------:R-:W-:Y:S01]  /*4c20*/  FMUL.FTZ R98, R173, R151 ;  /* 0x00000097ad627220 */ /* 0x000fe20000410000 */
[----:B------:R-:W-:Y:S01]  /*4c30*/  FMUL.FTZ R170, R152, R163 ;  /* 0x000000a398aa7220 */ /* 0x000fe20000410000 */
[----:B------:R-:W-:Y:S01]  /*4c40*/  FADD.FTZ R99, -R99, R160 ;  /* 0x000000a063637221 */ /* 0x000fe20000010100 */
[----:B------:R-:W-:Y:S01]  /*4c50*/  FMUL.FTZ R171, R78, R165 ;  /* 0x000000a54eab7220 */ /* 0x000fe20000410000 */
[C---:B------:R-:W-:Y:S01]  /*4c60*/  FMUL.FTZ R169, R152.reuse, R125 ;  /* 0x0000007d98a97220 */ /* 0x040fe20000410000 */
[----:B------:R-:W-:Y:S01]  /*4c70*/  FMUL.FTZ R154, R152, R161 ;  /* 0x000000a1989a7220 */ /* 0x000fe20000410000 */
[C---:B------:R-:W-:Y:S01]  /*4c80*/  FMUL.FTZ R160, R98.reuse, R185 ;  /* 0x000000b962a07220 */ /* 0x040fe20000410000 */
[----:B------:R-:W-:Y:S01]  /*4c90*/  FMUL.FTZ R182, R98, R167 ;  /* 0x000000a762b67220 */ /* 0x000fe20000410000 */
[----:B------:R-:W-:-:S02]  /*4ca0*/  HADD2.F32 R165, -RZ, R66.H0_H0 ;  /* 0x20000042ffa57230 */ /* 0x000fc40000004100 */
[----:B------:R-:W-:Y:S01]  /*4cb0*/  FMUL.FTZ R98, R170, R151 ;  /* 0x00000097aa627220 */ /* 0x000fe20000410000 */
[----:B------:R-:W-:Y:S01]  /*4cc0*/  FMUL.FTZ R159, R78, R183 ;  /* 0x000000b74e9f7220 */ /* 0x000fe20000410000 */
[----:B------:R-:W-:Y:S02]  /*4cd0*/  HADD2.F32 R163, -RZ, R66.H1_H1 ;  /* 0x30000042ffa37230 */ /* 0x000fe40000004100 */
[-C--:B------:R-:W-:Y:S01]  /*4ce0*/  FMUL.FTZ R124, R169, R151.reuse ;  /* 0x00000097a97c7220 */ /* 0x080fe20000410000 */
[----:B------:R-:W-:Y:S02]  /*4cf0*/  HADD2.F32 R125, -RZ, R65.H0_H0 ;  /* 0x20000041ff7d7230 */ /* 0x000fe40000004100 */
[----:B------:R-:W-:Y:S01]  /*4d00*/  FMUL.FTZ R78, R154, R151 ;  /* 0x000000979a4e7220 */ /* 0x000fe20000410000 */
[--C-:B------:R-:W-:Y:S02]  /*4d10*/  HADD2.F32 R77, -RZ, R97.reuse.H0_H0 ;  /* 0x20000061ff4d7230 */ /* 0x100fe40000004100 */
[C---:B------:R-:W-:Y:S01]  /*4d20*/  FMUL.FTZ R161, R98.reuse, R127 ;  /* 0x0000007f62a17220 */ /* 0x040fe20000410000 */
[----:B------:R-:W-:Y:S01]  /*4d30*/  FMUL.FTZ R167, R98, R165 ;  /* 0x000000a562a77220 */ /* 0x000fe20000410000 */
[C---:B------:R-:W-:Y:S01]  /*4d40*/  FMUL.FTZ R155, R152.reuse, R155 ;  /* 0x0000009b989b7220 */ /* 0x040fe20000410000 */
[C---:B------:R-:W-:Y:S01]  /*4d50*/  FMUL.FTZ R98, R152.reuse, R79 ;  /* 0x0000004f98627220 */ /* 0x040fe20000410000 */
[----:B------:R-:W-:Y:S01]  /*4d60*/  FMUL.FTZ R99, R152, R99 ;  /* 0x0000006398637220 */ /* 0x000fe20000410000 */
[----:B------:R-:W-:Y:S01]  /*4d70*/  FMUL.FTZ R172, R124, R163 ;  /* 0x000000a37cac7220 */ /* 0x000fe20000410000 */
[----:B------:R-:W-:Y:S01]  /*4d80*/  FMUL.FTZ R127, R78, R125 ;  /* 0x0000007d4e7f7220 */ /* 0x000fe20000410000 */
[----:B------:R-:W-:-:S02]  /*4d90*/  HADD2.F32 R97, -RZ, R97.H1_H1 ;  /* 0x30000061ff617230 */ /* 0x000fc40000004100 */
[----:B------:R-:W-:Y:S01]  /*4da0*/  FMUL.FTZ R162, R124, R181 ;  /* 0x000000b57ca27220 */ /* 0x000fe20000410000 */
        /* <DEDUP_REMOVED lines=24> */
.L_x_2059:
[C-C-:B0-----:R-:W-:Y:S01]  /*4f30*/  FFMA.FTZ R127, R116.reuse, R168, R117.reuse ;  /* 0x000000a8747f7223 */ /* 0x141fe20000010075 */
[C-C-:B------:R-:W-:Y:S01]  /*4f40*/  FFMA.FTZ R154, R116.reuse, R167, R117.reuse ;  /* 0x000000a7749a7223 */ /* 0x140fe20000010075 */
[C-C-:B------:R-:W-:Y:S01]  /*4f50*/  FFMA.FTZ R167, R116.reuse, R174, R117.reuse ;  /* 0x000000ae74a77223 */ /* 0x140fe20000010075 */
[C-C-:B------:R-:W-:Y:S01]  /*4f60*/  FFMA.FTZ R155, R116.reuse, R170, R117.reuse ;  /* 0x000000aa749b7223 */ /* 0x140fe20000010075 */
[----:B------:R-:W-:Y:S01]  /*4f70*/  FADD.FTZ R127, -R127, R160 ;  /* 0x000000a07f7f7221 */ /* 0x000fe20000010100 */
[----:B------:R-:W-:Y:S01]  /*4f80*/  FFMA.FTZ R160, R116, R173, R117 ;  /* 0x000000ad74a07223 */ /* 0x000fe20000010075 */
[----:B------:R-:W-:Y:S01]  /*4f90*/  FADD.FTZ R125, -R154, R159 ;  /* 0x0000009f9a7d7221 */ /* 0x000fe20000010100 */
[----:B------:R-:W-:Y:S01]  /*4fa0*/  FFMA.FTZ R154, R116, R171, R117 ;  /* 0x000000ab749a7223 */ /* 0x000fe20000010075 */
[----:B------:R-:W-:Y:S01]  /*4fb0*/  FADD.FTZ R167, -R167, R166 ;  /* 0x000000a6a7a77221 */ /* 0x000fe20000010100 */
[----:B------:R-:W-:Y:S01]  /*4fc0*/  FADD.FTZ R159, -R160, R165 ;  /* 0x000000a5a09f7221 */ /* 0x000fe20000010100 */
[----:B------:R-:W-:Y:S01]  /*4fd0*/  FADD.FTZ R165, -R155, R162 ;  /* 0x000000a29ba57221 */ /* 0x000fe20000010100 */
[----:B------:R-:W-:Y:S01]  /*4fe0*/  FADD.FTZ R163, -R154, R163 ;  /* 0x000000a39aa37221 */ /* 0x000fe20000010100 */
[C---:B------:R-:W-:Y:S01]  /*4ff0*/  FMUL.FTZ R160, R152.reuse, R167 ;  /* 0x000000a798a07220 */ /* 0x040fe20000410000 */
[----:B------:R-:W-:Y:S01]  /*5000*/  FMUL.FTZ R154, R152, R159 ;  /* 0x0000009f989a7220 */ /* 0x000fe20000410000 */
[C-C-:B------:R-:W-:Y:S01]  /*5010*/  FFMA.FTZ R168, R116.reuse, R169, R117.reuse ;  /* 0x000000a974a87223 */ /* 0x140fe20000010075 */
[----:B------:R-:W-:Y:S01]  /*5020*/  FFMA.FTZ R155, R116, R172, R117 ;  /* 0x000000ac749b7223 */ /* 0x000fe20000010075 */
[----:B-----5:R-:W-:-:S02]  /*5030*/  HADD2.F32 R183, -RZ, R99.H1_H1 ;  /* 0x30000063ffb77230 */ /* 0x020fc40000004100 */
[-C--:B------:R-:W-:Y:S01]  /*5040*/  FMUL.FTZ R162, R160, R151.reuse ;  /* 0x00000097a0a27220 */ /* 0x080fe20000410000 */
[----:B------:R-:W-:Y:S02]  /*5050*/  HADD2.F32 R169, -RZ, R67.H1_H1 ;  /* 0x30000043ffa97230 */ /* 0x000fe40000004100 */
[----:B------:R-:W-:Y:S01]  /*5060*/  FMUL.FTZ R154, R154, R151 ;  /* 0x000000979a9a7220 */ /* 0x000fe20000410000 */
[----:B------:R-:W-:Y:S02]  /*5070*/  HADD2.F32 R181, -RZ, R99.H0_H0 ;  /* 0x20000063ffb57230 */ /* 0x000fe40000004100 */
[----:B------:R-:W-:Y:S01]  /*5080*/  FADD.FTZ R161, -R168, R161 ;  /* 0x000000a1a8a17221 */ /* 0x000fe20000010100 */
[----:B------:R-:W-:Y:S02]  /*5090*/  HADD2.F32 R167, -RZ, R67.H0_H0 ;  /* 0x20000043ffa77230 */ /* 0x000fe40000004100 */
        /* <DEDUP_REMOVED lines=10> */
[----:B------:R-:W-:Y:S02]  /*5140*/  HADD2.F32 R164, -RZ, R66.H0_H0 ;  /* 0x20000042ffa47230 */ /* 0x000fe40000004100 */
        /* <DEDUP_REMOVED lines=8> */
[C---:B------:R-:W-:Y:S01]  /*51d0*/  FMUL.FTZ R162, R167.reuse, R124 ;  /* 0x0000007ca7a27220 */ /* 0x040fe20000410000 */
[C---:B------:R-:W-:Y:S01]  /*51e0*/  FMUL.FTZ R163, R154.reuse, R99 ;  /* 0x000000639aa37220 */ /* 0x040fe20000410000 */
[----:B------:R-:W-:Y:S01]  /*51f0*/  FMUL.FTZ R155, R154, R155 ;  /* 0x0000009b9a9b7220 */ /* 0x000fe20000410000 */
[C---:B------:R-:W-:Y:S01]  /*5200*/  FMUL.FTZ R164, R152.reuse, R165 ;  /* 0x000000a598a47220 */ /* 0x040fe20000410000 */
[C---:B------:R-:W-:Y:S01]  /*5210*/  FMUL.FTZ R124, R152.reuse, R125 ;  /* 0x0000007d987c7220 */ /* 0x040fe20000410000 */
[----:B------:R-:W-:Y:S01]  /*5220*/  FMUL.FTZ R154, R152, R127 ;  /* 0x0000007f989a7220 */ /* 0x000fe20000410000 */
[----:B------:R-:W-:Y:S02]  /*5230*/  HADD2.F32 R97, -RZ, R97.H1_H1 ;  /* 0x30000061ff617230 */ /* 0x000fe40000004100 */
[----:B------:R-:W-:Y:S01]  /*5240*/  FMUL.FTZ R170, R167, R168 ;  /* 0x000000a8a7aa7220 */ /* 0x000fe20000410000 */
[----:B------:R-:W-:-:S02]  /*5250*/  HADD2.F32 R167, -RZ, R65.H1_H1 ;  /* 0x30000041ffa77230 */ /* 0x000fc40000004100 */
[-C--:B------:R-:W-:Y:S01]  /*5260*/  FMUL.FTZ R168, R164, R151.reuse ;  /* 0x00000097a4a87220 */ /* 0x080fe20000410000 */
[--C-:B------:R-:W-:Y:S02]  /*5270*/  HADD2.F32 R126, -RZ, R64.reuse.H0_H0 ;  /* 0x20000040ff7e7230 */ /* 0x100fe40000004100 */
[-C--:B------:R-:W-:Y:S01]  /*5280*/  FMUL.FTZ R99, R124, R151.reuse ;  /* 0x000000977c637220 */ /* 0x080fe20000410000 */
[----:B------:R-:W-:Y:S02]  /*5290*/  HADD2.F32 R166, -RZ, R64.H1_H1 ;  /* 0x30000040ffa67230 */ /* 0x000fe40000004100 */
[----:B------:R-:W-:Y:S01]  /*52a0*/  FMUL.FTZ R125, R154, R151 ;  /* 0x000000979a7d7220 */ /* 0x000fe20000410000 */
[--C-:B------:R-:W-:Y:S02]  /*52b0*/  HADD2.F32 R98, -RZ, R96.reuse.H0_H0 ;  /* 0x20000060ff627230 */ /* 0x100fe40000004100 */
[----:B------:R-:W-:Y:S01]  /*52c0*/  FMUL.FTZ R164, R168, R97 ;  /* 0x00000061a8a47220 */ /* 0x000fe20000410000 */
[----:B------:R-:W-:-:S02]  /*52d0*/  HADD2.F32 R96, -RZ, R96.H1_H1 ;  /* 0x30000060ff607230 */ /* 0x000fc40000004100 */
[----:B------:R-:W-:Y:S01]  /*52e0*/  FMUL.FTZ R168, R168, R167 ;  /* 0x000000a7a8a87220 */ /* 0x000fe20000410000 */
[----:B------:R-:W-:Y:S01]  /*52f0*/  FMUL.FTZ R126, R99, R126 ;  /* 0x0000007e637e7220 */ /* 0x000fe20000410000 */
[----:B------:R-:W-:Y:S01]  /*5300*/  FMUL.FTZ R127, R125, R166 ;  /* 0x000000a67d7f7220 */ /* 0x000fe20000410000 */
[----:B------:R-:W-:Y:S01]  /*5310*/  FMUL.FTZ R165, R99, R98 ;  /* 0x0000006263a57220 */ /* 0x000fe20000410000 */
[----:B------:R-:W-:Y:S01]  /*5320*/  FMUL.FTZ R166, R125, R96 ;  /* 0x000000607da67220 */ /* 0x000fe20000410000 */
[----:B------:R-:W-:Y:S02]  /*5330*/  F2FP.F16.F32.PACK_AB R99, R172, R171 ;  /* 0x000000abac63723e */ /* 0x000fe400000000ff */
[----:B------:R-:W-:Y:S02]  /*5340*/  F2FP.F16.F32.PACK_AB R98, R170, R169 ;  /* 0x000000a9aa62723e */ /* 0x000fe400000000ff */
[----:B------:R-:W-:Y:S02]  /*5350*/  F2FP.F16.F32.PACK_AB R97, R168, R155 ;  /* 0x0000009ba861723e */ /* 0x000fe400000000ff */
[----:B------:R-:W-:-:S07]  /*5360*/  F2FP.F16.F32.PACK_AB R96, R127, R126 ;  /* 0x0000007e7f60723e */ /* 0x000fce00000000ff */
.L_x_2060:
[----:B------:R-:W0:Y:S01]  /*5370*/  @P1 LDC.64 R124, c[0x0][0x478] ;  /* 0x00011e00ff7c1b82 */ /* 0x000e220000000a00 */
[----:B------:R-:W-:-:S04]  /*5380*/  IMAD.WIDE.U32 R126, R153, 0x10, R192 ;  /* 0x00000010997e7825 */ /* 0x000fc800078e00c0 */
[----:B------:R-:W-:-:S04]  /*5390*/  IMAD.WIDE.U32 R154, R2, 0x10, R194 ;  /* 0x00000010029a7825 */ /* 0x000fc800078e00c2 */
        /* <DEDUP_REMOVED lines=18> */
[C---:B------:R-:W-:Y:S01]  /*54c0*/  FMUL.FTZ R124, R152.reuse, R111 ;  /* 0x0000006f987c7220 */ /* 0x040fe20000410000 */
[----:B------:R-:W-:Y:S01]  /*54d0*/  FMUL.FTZ R115, R152, R107 ;  /* 0x0000006b98737220 */ /* 0x000fe20000410000 */
[----:B-----5:R-:W-:-:S02]  /*54e0*/  HADD2.F32 R116, -RZ, R98.H0_H0 ;  /* 0x20000062ff747230 */ /* 0x020fc40000004100 */
[----:B------:R-:W-:Y:S01]  /*54f0*/  FADD.FTZ R101, -R76, R101 ;  /* 0x000000654c657221 */ /* 0x000fe20000010100 */
[----:B------:R-:W-:Y:S02]  /*5500*/  HADD2.F32 R126, -RZ, R98.H1_H1 ;  /* 0x30000062ff7e7230 */ /* 0x000fe40000004100 */
[----:B------:R-:W-:Y:S01]  /*5510*/  FADD.FTZ R103, -R78, R103 ;  /* 0x000000674e677221 */ /* 0x000fe20000010100 */
[----:B------:R-:W-:Y:S01]  /*5520*/  FADD.FTZ R109, -R109, R104 ;  /* 0x000000686d6d7221 */ /* 0x000fe20000010100 */
[----:B0-----:R-:W-:Y:S02]  /*5530*/  HADD2.F32 R154, -RZ, R99.H0_H0 ;  /* 0x20000063ff9a7230 */ /* 0x001fe40000004100 */
[C---:B------:R-:W-:Y:S01]  /*5540*/  FMUL.FTZ R76, R152.reuse, R77 ;  /* 0x0000004d984c7220 */ /* 0x040fe20000410000 */
[--C-:B------:R-:W-:Y:S02]  /*5550*/  HADD2.F32 R110, -RZ, R96.reuse.H0_H0 ;  /* 0x20000060ff6e7230 */ /* 0x100fe40000004100 */
[----:B------:R-:W-:Y:S01]  /*5560*/  FMUL.FTZ R102, R152, R79 ;  /* 0x0000004f98667220 */ /* 0x000fe20000410000 */
[----:B------:R-:W-:-:S02]  /*5570*/  HADD2.F32 R98, -RZ, R96.H1_H1 ;  /* 0x30000060ff627230 */ /* 0x000fc40000004100 */
[-C--:B------:R-:W-:Y:S01]  /*5580*/  FMUL.FTZ R77, R124, R151.reuse ;  /* 0x000000977c4d7220 */ /* 0x080fe20000410000 */
[----:B------:R-:W-:Y:S02]  /*5590*/  HADD2.F32 R168, -RZ, R99.H1_H1 ;  /* 0x30000063ffa87230 */ /* 0x000fe40000004100 */
[----:B------:R-:W-:Y:S01]  /*55a0*/  FMUL.FTZ R79, R115, R151 ;  /* 0x00000097734f7220 */ /* 0x000fe20000410000 */
[--C-:B------:R-:W-:Y:S02]  /*55b0*/  HADD2.F32 R96, -RZ, R63.reuse.H1_H1 ;  /* 0x3000003fff607230 */ /* 0x100fe40000004100 */
[C---:B------:R-:W-:Y:S01]  /*55c0*/  FMUL.FTZ R101, R152.reuse, R101 ;  /* 0x0000006598657220 */ /* 0x040fe20000410000 */
[----:B------:R-:W-:Y:S02]  /*55d0*/  HADD2.F32 R78, -RZ, R63.H0_H0 ;  /* 0x2000003fff4e7230 */ /* 0x000fe40000004100 */
[C---:B------:R-:W-:Y:S01]  /*55e0*/  FMUL.FTZ R103, R152.reuse, R103 ;  /* 0x0000006798677220 */ /* 0x040fe20000410000 */
[C---:B------:R-:W-:Y:S01]  /*55f0*/  FMUL.FTZ R114, R152.reuse, R109 ;  /* 0x0000006d98727220 */ /* 0x040fe20000410000 */
[----:B------:R-:W-:Y:S01]  /*5600*/  FMUL.FTZ R152, R152, R105 ;  /* 0x0000006998987220 */ /* 0x000fe20000410000 */
[----:B------:R-:W-:Y:S01]  /*5610*/  FMUL.FTZ R104, R77, R154 ;  /* 0x0000009a4d687220 */ /* 0x000fe20000410000 */
[C---:B------:R-:W-:Y:S01]  /*5620*/  FMUL.FTZ R105, R79.reuse, R168 ;  /* 0x000000a84f697220 */ /* 0x040fe20000410000 */
[----:B------:R-:W-:Y:S01]  /*5630*/  FMUL.FTZ R154, R79, R96 ;  /* 0x000000604f9a7220 */ /* 0x000fe20000410000 */
[----:B------:R-:W-:-:S02]  /*5640*/  HADD2.F32 R108, -RZ, R97.H0_H0 ;  /* 0x20000061ff6c7230 */ /* 0x000fc40000004100 */
[----:B------:R-:W-:Y:S01]  /*5650*/  FMUL.FTZ R99, R77, R78 ;  /* 0x0000004e4d637220 */ /* 0x000fe20000410000 */
[----:B------:R-:W-:Y:S02]  /*5660*/  HADD2.F32 R112, -RZ, R97.H1_H1 ;  /* 0x30000061ff707230 */ /* 0x000fe40000004100 */
[-C--:B------:R-:W-:Y:S01]  /*5670*/  FMUL.FTZ R79, R114, R151.reuse ;  /* 0x00000097724f7220 */ /* 0x080fe20000410000 */
[--C-:B------:R-:W-:Y:S02]  /*5680*/  HADD2.F32 R100, -RZ, R62.reuse.H1_H1 ;  /* 0x3000003eff647230 */ /* 0x100fe40000004100 */
[-C--:B------:R-:W-:Y:S01]  /*5690*/  FMUL.FTZ R97, R152, R151.reuse ;  /* 0x0000009798617220 */ /* 0x080fe20000410000 */
[----:B------:R-:W-:Y:S02]  /*56a0*/  HADD2.F32 R96, -RZ, R62.H0_H0 ;  /* 0x2000003eff607230 */ /* 0x000fe40000004100 */
[----:B------:R-:W-:Y:S01]  /*56b0*/  FMUL.FTZ R77, R102, R151 ;  /* 0x00000097664d7220 */ /* 0x000fe20000410000 */
[----:B------:R-:W-:-:S02]  /*56c0*/  HADD2.F32 R78, -RZ, R61.H0_H0 ;  /* 0x2000003dff4e7230 */ /* 0x000fc40000004100 */
[----:B------:R-:W-:Y:S01]  /*56d0*/  FMUL.FTZ R106, R79, R116 ;  /* 0x000000744f6a7220 */ /* 0x000fe20000410000 */
[C---:B------:R-:W-:Y:S01]  /*56e0*/  FMUL.FTZ R107, R97.reuse, R126 ;  /* 0x0000007e616b7220 */ /* 0x040fe20000410000 */
[----:B------:R-:W-:Y:S01]  /*56f0*/  FMUL.FTZ R116, R97, R100 ;  /* 0x0000006461747220 */ /* 0x000fe20000410000 */
[----:B------:R-:W-:Y:S01]  /*5700*/  FMUL.FTZ R113, R79, R96 ;  /* 0x000000604f717220 */ /* 0x000fe20000410000 */
[C---:B------:R-:W-:Y:S01]  /*5710*/  FMUL.FTZ R108, R77.reuse, R108 ;  /* 0x0000006c4d6c7220 */ /* 0x040fe20000410000 */
[----:B------:R-:W-:Y:S01]  /*5720*/  FMUL.FTZ R97, R77, R78 ;  /* 0x0000004e4d617220 */ /* 0x000fe20000410000 */
[----:B------:R-:W-:Y:S02]  /*5730*/  HADD2.F32 R96, -RZ, R61.H1_H1 ;  /* 0x3000003dff607230 */ /* 0x000fe40000004100 */
[-C--:B------:R-:W-:Y:S01]  /*5740*/  FMUL.FTZ R79, R103, R151.reuse ;  /* 0x00000097674f7220 */ /* 0x080fe20000410000 */
[----:B------:R-:W-:Y:S01]  /*5750*/  FMUL.FTZ R77, R76, R151 ;  /* 0x000000974c4d7220 */ /* 0x000fe20000410000 */
[----:B------:R-:W-:-:S02]  /*5760*/  HADD2.F32 R78, -RZ, R60.H0_H0 ;  /* 0x2000003cff4e7230 */ /* 0x000fc40000004100 */
[----:B------:R-:W-:Y:S01]  /*5770*/  FMUL.FTZ R151, R101, R151 ;  /* 0x0000009765977220 */ /* 0x000fe20000410000 */
[----:B------:R-:W-:Y:S02]  /*5780*/  HADD2.F32 R100, -RZ, R60.H1_H1 ;  /* 0x3000003cff647230 */ /* 0x000fe40000004100 */
[C---:B------:R-:W-:Y:S01]  /*5790*/  FMUL.FTZ R109, R79.reuse, R112 ;  /* 0x000000704f6d7220 */ /* 0x040fe20000410000 */
        /* <DEDUP_REMOVED lines=14> */
.L_x_2061:
        /* <DEDUP_REMOVED lines=9> */
[--C-:B------:R-:W-:Y:S01]  /*5910*/  FFMA.FTZ R109, R116, R110, R117.reuse ;  /* 0x0000006e746d7223 */ /* 0x100fe20000010075 */
[----:B------:R-:W-:Y:S01]  /*5920*/  FMUL.FTZ R108, R152, R153 ;  /* 0x00000099986c7220 */ /* 0x000fe20000410000 */
[C-C-:B------:R-:W-:Y:S01]  /*5930*/  FFMA.FTZ R110, R116.reuse, R111, R117.reuse ;  /* 0x0000006f746e7223 */ /* 0x140fe20000010075 */
[----:B------:R-:W-:Y:S01]  /*5940*/  FFMA.FTZ R116, R116, R115, R117 ;  /* 0x0000007374747223 */ /* 0x000fe20000010075 */
[----:B------:R-:W-:Y:S01]  /*5950*/  FMUL.FTZ R106, R152, R105 ;  /* 0x00000069986a7220 */ /* 0x000fe20000410000 */
[----:B-----5:R-:W-:-:S02]  /*5960*/  HADD2.F32 R115, -RZ, R99.H0_H0 ;  /* 0x20000063ff737230 */ /* 0x020fc40000004100 */
[----:B------:R-:W-:Y:S01]  /*5970*/  FMUL.FTZ R104, R152, R127 ;  /* 0x0000007f98687220 */ /* 0x000fe20000410000 */
[----:B------:R-:W-:Y:S02]  /*5980*/  HADD2.F32 R105, -RZ, R63.H0_H0 ;  /* 0x2000003fff697230 */ /* 0x000fe40000004100 */
[----:B------:R-:W-:Y:S01]  /*5990*/  FMUL.FTZ R108, R108, R151 ;  /* 0x000000976c6c7220 */ /* 0x000fe20000410000 */
[--C-:B------:R-:W-:Y:S02]  /*59a0*/  HADD2.F32 R112, -RZ, R98.reuse.H0_H0 ;  /* 0x20000062ff707230 */ /* 0x100fe40000004100 */
[----:B------:R-:W-:Y:S01]  /*59b0*/  FADD.FTZ R125, -R125, R100 ;  /* 0x000000647d7d7221 */ /* 0x000fe20000010100 */
[----:B------:R-:W-:Y:S02]  /*59c0*/  HADD2.F32 R114, -RZ, R98.H1_H1 ;  /* 0x30000062ff727230 */ /* 0x000fe40000004100 */
[----:B------:R-:W-:Y:S01]  /*59d0*/  FADD.FTZ R109, -R109, R102 ;  /* 0x000000666d6d7221 */ /* 0x000fe20000010100 */
[----:B------:R-:W-:Y:S01]  /*59e0*/  FADD.FTZ R103, -R110, R103 ;  /* 0x000000676e677221 */ /* 0x000fe20000010100 */
[----:B------:R-:W-:-:S02]  /*59f0*/  HADD2.F32 R117, -RZ, R99.H1_H1 ;  /* 0x30000063ff757230 */ /* 0x000fc40000004100 */
[----:B------:R-:W-:Y:S01]  /*5a00*/  FADD.FTZ R107, -R116, R107 ;  /* 0x0000006b746b7221 */ /* 0x000fe20000010100 */
[----:B------:R-:W-:Y:S01]  /*5a10*/  FMUL.FTZ R98, R152, R101 ;  /* 0x0000006598627220 */ /* 0x000fe20000410000 */
[--C-:B------:R-:W-:Y:S02]  /*5a20*/  HADD2.F32 R99, -RZ, R97.reuse.H0_H0 ;  /* 0x20000061ff637230 */ /* 0x100fe40000004100 */
[----:B------:R-:W-:Y:S01]  /*5a30*/  FMUL.FTZ R101, R104, R151 ;  /* 0x0000009768657220 */ /* 0x000fe20000410000 */
[----:B------:R-:W-:Y:S02]  /*5a40*/  HADD2.F32 R113, -RZ, R97.H1_H1 ;  /* 0x30000061ff717230 */ /* 0x000fe40000004100 */
[C---:B------:R-:W-:Y:S01]  /*5a50*/  FMUL.FTZ R104, R108.reuse, R115 ;  /* 0x000000736c687220 */ /* 0x040fe20000410000 */
[--C-:B------:R-:W-:Y:S02]  /*5a60*/  HADD2.F32 R97, -RZ, R96.reuse.H0_H0 ;  /* 0x20000060ff617230 */ /* 0x100fe40000004100 */
[----:B------:R-:W-:Y:S01]  /*5a70*/  FMUL.FTZ R116, R108, R105 ;  /* 0x000000696c747220 */ /* 0x000fe20000410000 */
[----:B------:R-:W-:-:S02]  /*5a80*/  HADD2.F32 R111, -RZ, R96.H1_H1 ;  /* 0x30000060ff6f7230 */ /* 0x000fc40000004100 */
[C---:B------:R-:W-:Y:S01]  /*5a90*/  FMUL.FTZ R96, R152.reuse, R125 ;  /* 0x0000007d98607220 */ /* 0x040fe20000410000 */
[C---:B------:R-:W-:Y:S01]  /*5aa0*/  FMUL.FTZ R100, R152.reuse, R109 ;  /* 0x0000006d98647220 */ /* 0x040fe20000410000 */
[C---:B------:R-:W-:Y:S01]  /*5ab0*/  FMUL.FTZ R102, R152.reuse, R103 ;  /* 0x0000006798667220 */ /* 0x040fe20000410000 */
[--C-:B------:R-:W-:Y:S02]  /*5ac0*/  HADD2.F32 R108, -RZ, R62.reuse.H0_H0 ;  /* 0x2000003eff6c7230 */ /* 0x100fe40000004100 */
[----:B------:R-:W-:Y:S01]  /*5ad0*/  FMUL.FTZ R152, R152, R107 ;  /* 0x0000006b98987220 */ /* 0x000fe20000410000 */
[-C--:B------:R-:W-:Y:S01]  /*5ae0*/  FMUL.FTZ R103, R106, R151.reuse ;  /* 0x000000976a677220 */ /* 0x080fe20000410000 */
[C---:B------:R-:W-:Y:S01]  /*5af0*/  FMUL.FTZ R106, R101.reuse, R112 ;  /* 0x00000070656a7220 */ /* 0x040fe20000410000 */
[----:B------:R-:W-:Y:S02]  /*5b00*/  HADD2.F32 R107, -RZ, R63.H1_H1 ;  /* 0x3000003fff6b7230 */ /* 0x000fe40000004100 */
[-C--:B------:R-:W-:Y:S01]  /*5b10*/  FMUL.FTZ R152, R152, R151.reuse ;  /* 0x0000009798987220 */ /* 0x080fe20000410000 */
[----:B------:R-:W-:Y:S01]  /*5b20*/  FMUL.FTZ R112, R101, R108 ;  /* 0x0000006c65707220 */ /* 0x000fe20000410000 */
[----:B------:R-:W-:Y:S01]  /*5b30*/  FMUL.FTZ R100, R100, R151 ;  /* 0x0000009764647220 */ /* 0x000fe20000410000 */
[----:B------:R-:W-:-:S02]  /*5b40*/  HADD2.F32 R110, -RZ, R62.H1_H1 ;  /* 0x3000003eff6e7230 */ /* 0x000fc40000004100 */
[C---:B------:R-:W-:Y:S01]  /*5b50*/  FMUL.FTZ R105, R152.reuse, R117 ;  /* 0x0000007598697220 */ /* 0x040fe20000410000 */
[--C-:B------:R-:W-:Y:S02]  /*5b60*/  HADD2.F32 R101, -RZ, R61.reuse.H0_H0 ;  /* 0x2000003dff657230 */ /* 0x100fe40000004100 */
[----:B------:R-:W-:Y:S01]  /*5b70*/  FMUL.FTZ R117, R152, R107 ;  /* 0x0000006b98757220 */ /* 0x000fe20000410000 */
[C---:B------:R-:W-:Y:S01]  /*5b80*/  FMUL.FTZ R108, R100.reuse, R99 ;  /* 0x00000063646c7220 */ /* 0x040fe20000410000 */
[C---:B------:R-:W-:Y:S01]  /*5b90*/  FMUL.FTZ R107, R103.reuse, R114 ;  /* 0x00000072676b7220 */ /* 0x040fe20000410000 */
[----:B------:R-:W-:Y:S01]  /*5ba0*/  FMUL.FTZ R115, R103, R110 ;  /* 0x0000006e67737220 */ /* 0x000fe20000410000 */
[----:B------:R-:W-:Y:S01]  /*5bb0*/  FMUL.FTZ R100, R100, R101 ;  /* 0x0000006564647220 */ /* 0x000fe20000410000 */
[-C--:B------:R-:W-:Y:S01]  /*5bc0*/  FMUL.FTZ R96, R96, R151.reuse ;  /* 0x0000009760607220 */ /* 0x080fe20000410000 */
        /* <DEDUP_REMOVED lines=14> */
[----:B------:R-:W-:-:S07]  /*5cb0*/  F2FP.F16.F32.PACK_AB R96, R101, R96 ;  /* 0x000000606560723e */ /* 0x000fce00000000ff */
.L_x_2062:
[----:B------:R-:W1:Y:S01]  /*5cc0*/  @P1 LDC.64 R100, c[0x0][0x478] ;  /* 0x00011e00ff641b82 */ /* 0x000e620000000a00 */
[----:B------:R-:W-:-:S04]  /*5cd0*/  IMAD.WIDE.U32 R102, R2, 0x10, R192 ;  /* 0x0000001002667825 */ /* 0x000fc800078e00c0 */
[----:B-1----:R-:W-:-:S05]  /*5ce0*/  @P1 IMAD.WIDE.U32 R100, R2, 0x10, R100 ;  /* 0x0000001002641825 */ /* 0x002fca00078e0064 */
[----:B------:R1:W-:Y:S04]  /*5cf0*/  @P1 STG.E.128 desc[UR6][R100.64], R76 ;  /* 0x0000004c64001986 */ /* 0x0003e8000c101d06 */
[----:B------:R1:W-:Y:S01]  /*5d00*/  STG.E.128 desc[UR6][R102.64], R96 ;  /* 0x0000006066007986 */ /* 0x0003e2000c101d06 */
[----:B------:R-:W-:Y:S05]  /*5d10*/  BRA `(.L_x_2063) ;  /* 0x0000002800687947 */ /* 0x000fea0003800000 */
.L_x_2054:
[----:B------:R-:W0:Y:S02]  /*5d20*/  LDC.64 R194, c[0x0][0x390] ;  /* 0x0000e400ffc27b82 */ /* 0x000e240000000a00 */
[----:B0-----:R-:W-:-:S06]  /*5d30*/  IMAD.WIDE.U32 R96, R155, 0x10, R194 ;  /* 0x000000109b607825 */ /* 0x001fcc00078e00c2 */
[----:B------:R-:W5:Y:S01]  /*5d40*/  LDG.E.128 R96, desc[UR6][R96.64] ;  /* 0x0000000660607981 */ /* 0x000f62000c1e1d00 */
[----:B------:R-:W-:-:S04]  /*5d50*/  UISETP.NE.U32.AND UP0, UPT, UR14, URZ, UPT ;  /* 0x000000ff0e00728c */ /* 0x000fc8000bf05070 */
[----:B------:R-:W-:-:S09]  /*5d60*/  UISETP.NE.AND.EX UP0, UPT, UR15, URZ, UPT, UP0 ;  /* 0x000000ff0f00728c */ /* 0x000fd2000bf05300 */
[----:B------:R-:W-:Y:S05]  /*5d70*/  BRA.U UP0, `(.L_x_2064) ;  /* 0x0000000500347547 */ /* 0x000fea000b800000 */
[C-C-:B------:R-:W-:Y:S01]  /*5d80*/  FFMA.FTZ R0, R116.reuse, R0, R117.reuse ;  /* 0x0000000074007223 */ /* 0x140fe20000010075 */
[C-C-:B------:R-:W-:Y:S01]  /*5d90*/  FFMA.FTZ R120, R116.reuse, R120, R117.reuse ;  /* 0x0000007874787223 */ /* 0x140fe20000010075 */
[----:B------:R-:W-:Y:S01]  /*5da0*/  FFMA.FTZ R191, R116, R126, R117 ;  /* 0x0000007e74bf7223 */ /* 0x000fe20000010075 */
[----:B-----5:R-:W-:Y:S02]  /*5db0*/  HADD2.F32 R118, -RZ, R99.H0_H0 ;  /* 0x20000063ff767230 */ /* 0x020fe40000004100 */
[----:B------:R-:W-:Y:S01]  /*5dc0*/  FADD.FTZ R203, -R0, R203 ;  /* 0x000000cb00cb7221 */ /* 0x000fe20000010100 */
[C-C-:B------:R-:W-:Y:S01]  /*5dd0*/  FFMA.FTZ R0, R116.reuse, R125, R117.reuse ;  /* 0x0000007d74007223 */ /* 0x140fe20000010075 */
[C-C-:B------:R-:W-:Y:S01]  /*5de0*/  FFMA.FTZ R125, R116.reuse, R124, R117.reuse ;  /* 0x0000007c747d7223 */ /* 0x140fe20000010075 */
[----:B------:R-:W-:Y:S01]  /*5df0*/  FFMA.FTZ R124, R116, R121, R117 ;  /* 0x00000079747c7223 */ /* 0x000fe20000010075 */
[----:B------:R-:W-:Y:S01]  /*5e00*/  FADD.FTZ R120, -R120, R127 ;  /* 0x0000007f78787221 */ /* 0x000fe20000010100 */
[----:B------:R-:W-:Y:S01]  /*5e10*/  FADD.FTZ R158, -R0, R201 ;  /* 0x000000c9009e7221 */ /* 0x000fe20000010100 */
[----:B------:R-:W-:Y:S01]  /*5e20*/  FFMA.FTZ R0, R116, R123, R117 ;  /* 0x0000007b74007223 */ /* 0x000fe20000010075 */
[----:B------:R-:W-:Y:S01]  /*5e30*/  FADD.FTZ R200, -R125, R200 ;  /* 0x000000c87dc87221 */ /* 0x000fe20000010100 */
[----:B------:R-:W-:-:S02]  /*5e40*/  HADD2.F32 R123, -RZ, R87.H0_H0 ;  /* 0x20000057ff7b7230 */ /* 0x000fc40000004100 */
[----:B------:R-:W-:Y:S01]  /*5e50*/  FADD.FTZ R126, -R124, R197 ;  /* 0x000000c57c7e7221 */ /* 0x000fe20000010100 */
[----:B------:R-:W-:Y:S02]  /*5e60*/  HADD2.F32 R125, -RZ, R87.H1_H1 ;  /* 0x30000057ff7d7230 */ /* 0x000fe40000004100 */
[----:B------:R-:W-:Y:S01]  /*5e70*/  FADD.FTZ R121, -R191, R202 ;  /* 0x000000cabf797221 */ /* 0x000fe20000010100 */
[----:B------:R-:W-:Y:S01]  /*5e80*/  FFMA.FTZ R191, R116, R122, R117 ;  /* 0x0000007a74bf7223 */ /* 0x000fe20000010075 */
[C---:B------:R-:W-:Y:S01]  /*5e90*/  FFMA.FTZ R126, R152.reuse, R126, R123 ;  /* 0x0000007e987e7223 */ /* 0x040fe2000001007b */
[--C-:B------:R-:W-:Y:S02]  /*5ea0*/  HADD2.F32 R123, -RZ, R85.reuse.H0_H0 ;  /* 0x20000055ff7b7230 */ /* 0x100fe40000004100 */
[----:B------:R-:W-:Y:S01]  /*5eb0*/  FFMA.FTZ R192, R152, R120, R125 ;  /* 0x0000007898c07223 */ /* 0x000fe2000001007d */
[----:B------:R-:W-:Y:S02]  /*5ec0*/  HADD2.F32 R127, -RZ, R86.H0_H0 ;  /* 0x20000056ff7f7230 */ /* 0x000fe40000004100 */
[----:B------:R-:W-:Y:S01]  /*5ed0*/  FADD.FTZ R124, -R0, R199 ;  /* 0x000000c7007c7221 */ /* 0x000fe20000010100 */
[----:B------:R-:W-:-:S02]  /*5ee0*/  HADD2.F32 R125, -RZ, R85.H1_H1 ;  /* 0x30000055ff7d7230 */ /* 0x000fc40000004100 */
[----:B------:R-:W-:Y:S01]  /*5ef0*/  FADD.FTZ R196, -R191, R198 ;  /* 0x000000c6bfc47221 */ /* 0x000fe20000010100 */
[----:B------:R-:W-:Y:S02]  /*5f00*/  HADD2.F32 R191, -RZ, R86.H1_H1 ;  /* 0x30000056ffbf7230 */ /* 0x000fe40000004100 */
[C---:B------:R-:W-:Y:S01]  /*5f10*/  FFMA.FTZ R120, R152.reuse, R158, R123 ;  /* 0x0000009e98787223 */ /* 0x040fe2000001007b */
[----:B------:R-:W-:Y:S02]  /*5f20*/  HADD2.F32 R0, -RZ, R84.H0_H0 ;  /* 0x20000054ff007230 */ /* 0x000fe40000004100 */
[C---:B------:R-:W-:Y:S01]  /*5f30*/  FFMA.FTZ R124, R152.reuse, R124, R127 ;  /* 0x0000007c987c7223 */ /* 0x040fe2000001007f */
[----:B------:R-:W-:Y:S01]  /*5f40*/  FFMA.FTZ R158, R152, R200, R125 ;  /* 0x000000c8989e7223 */ /* 0x000fe2000001007d */
[----:B------:R-:W-:Y:S02]  /*5f50*/  HADD2.F32 R198, -RZ, R75.H0_H0 ;  /* 0x2000004bffc67230 */ /* 0x000fe40000004100 */
[----:B------:R-:W-:Y:S01]  /*5f60*/  FMUL.FTZ R125, R126, R151 ;  /* 0x000000977e7d7220 */ /* 0x000fe20000410000 */
[----:B------:R-:W-:-:S02]  /*5f70*/  HADD2.F32 R157, -RZ, R99.H1_H1 ;  /* 0x30000063ff9d7230 */ /* 0x000fc40000004100 */
[----:B------:R-:W-:Y:S01]  /*5f80*/  FMUL.FTZ R192, R192, R151 ;  /* 0x00000097c0c07220 */ /* 0x000fe20000410000 */
[----:B------:R-:W-:Y:S02]  /*5f90*/  HADD2.F32 R123, -RZ, R84.H1_H1 ;  /* 0x30000054ff7b7230 */ /* 0x000fe40000004100 */
[C---:B------:R-:W-:Y:S01]  /*5fa0*/  FFMA.FTZ R196, R152.reuse, R196, R191 ;  /* 0x000000c498c47223 */ /* 0x040fe200000100bf */
[----:B------:R-:W-:Y:S02]  /*5fb0*/  HADD2.F32 R127, -RZ, R75.H1_H1 ;  /* 0x3000004bff7f7230 */ /* 0x000fe40000004100 */
[----:B------:R-:W-:Y:S01]  /*5fc0*/  FFMA.FTZ R122, R152, R203, R0 ;  /* 0x000000cb987a7223 */ /* 0x000fe20000010000 */
[----:B------:R-:W-:Y:S01]  /*5fd0*/  FMUL.FTZ R0, R125, R118 ;  /* 0x000000767d007220 */ /* 0x000fe20000410000 */
[----:B------:R-:W-:Y:S01]  /*5fe0*/  FMUL.FTZ R191, R198, R125 ;  /* 0x0000007dc6bf7220 */ /* 0x000fe20000410000 */
[--C-:B------:R-:W-:Y:S02]  /*5ff0*/  HADD2.F32 R119, -RZ, R98.reuse.H0_H0 ;  /* 0x20000062ff777230 */ /* 0x100fe40000004100 */
[----:B------:R-:W-:Y:S01]  /*6000*/  FFMA.FTZ R126, R152, R121, R123 ;  /* 0x00000079987e7223 */ /* 0x000fe2000001007b */
[----:B------:R-:W-:Y:S01]  /*6010*/  FMUL.FTZ R118, R192, R157 ;  /* 0x0000009dc0767220 */ /* 0x000fe20000410000 */
[----:B------:R-:W-:Y:S01]  /*6020*/  FMUL.FTZ R198, R127, R192 ;  /* 0x000000c07fc67220 */ /* 0x000fe20000410000 */
[----:B------:R-:W-:-:S02]  /*6030*/  HADD2.F32 R156, -RZ, R98.H1_H1 ;  /* 0x30000062ff9c7230 */ /* 0x000fc40000004100 */
        /* <DEDUP_REMOVED lines=11> */
[----:B------:R-:W-:Y:S01]  /*60f0*/  FMUL.FTZ R157, R200, R121 ;  /* 0x00000079c89d7220 */ /* 0x000fe20000410000 */
[----:B------:R-:W-:Y:S02]  /*6100*/  HADD2.F32 R196, -RZ, R73.H1_H1 ;  /* 0x30000049ffc47230 */ /* 0x000fe40000004100 */
[----:B------:R-:W-:Y:S01]  /*6110*/  FMUL.FTZ R121, R124, R99 ;  /* 0x000000637c797220 */ /* 0x000fe20000410000 */
[----:B------:R-:W-:Y:S02]  /*6120*/  HADD2.F32 R97, -RZ, R96.H0_H0 ;  /* 0x20000060ff617230 */ /* 0x000fe40000004100 */
[----:B------:R-:W-:Y:S01]  /*6130*/  FMUL.FTZ R127, R127, R124 ;  /* 0x0000007c7f7f7220 */ /* 0x000fe20000410000 */
        /* <DEDUP_REMOVED lines=15> */
[----:B------:R-:W-:Y:S01]  /*6230*/  F2FP.F16.F32.PACK_AB R96, R125, R124 ;  /* 0x0000007c7d60723e */ /* 0x000fe200000000ff */
[----:B------:R-:W-:Y:S06]  /*6240*/  BRA `(.L_x_2065) ;  /* 0x0000000400407947 */ /* 0x000fec0003800000 */
.L_x_2064:
[C-C-:B------:R-:W-:Y:S01]  /*6250*/  FFMA.FTZ R0, R116.reuse, R0, R117.reuse ;  /* 0x0000000074007223 */ /* 0x140fe20000010075 */
[C-C-:B------:R-:W-:Y:S01]  /*6260*/  FFMA.FTZ R79, R116.reuse, R126, R117.reuse ;  /* 0x0000007e744f7223 */ /* 0x140fe20000010075 */
[C-C-:B------:R-:W-:Y:S01]  /*6270*/  FFMA.FTZ R118, R116.reuse, R121, R117.reuse ;  /* 0x0000007974767223 */ /* 0x140fe20000010075 */
[----:B------:R-:W-:Y:S01]  /*6280*/  FFMA.FTZ R120, R116, R120, R117 ;  /* 0x0000007874787223 */ /* 0x000fe20000010075 */
[----:B------:R-:W-:Y:S01]  /*6290*/  FADD.FTZ R203, -R0, R203 ;  /* 0x000000cb00cb7221 */ /* 0x000fe20000010100 */
[C-C-:B------:R-:W-:Y:S01]  /*62a0*/  FFMA.FTZ R0, R116.reuse, R125, R117.reuse ;  /* 0x0000007d74007223 */ /* 0x140fe20000010075 */
[----:B------:R-:W-:Y:S01]  /*62b0*/  FFMA.FTZ R125, R116, R124, R117 ;  /* 0x0000007c747d7223 */ /* 0x000fe20000010075 */
[----:B------:R-:W-:Y:S01]  /*62c0*/  FADD.FTZ R121, -R79, R202 ;  /* 0x000000ca4f797221 */ /* 0x000fe20000010100 */
[----:B------:R-:W-:Y:S01]  /*62d0*/  FADD.FTZ R197, -R118, R197 ;  /* 0x000000c576c57221 */ /* 0x000fe20000010100 */
[----:B------:R-:W-:Y:S01]  /*62e0*/  FADD.FTZ R201, -R0, R201 ;  /* 0x000000c900c97221 */ /* 0x000fe20000010100 */
[C-C-:B------:R-:W-:Y:S01]  /*62f0*/  FFMA.FTZ R0, R116.reuse, R123, R117.reuse ;  /* 0x0000007b74007223 */ /* 0x140fe20000010075 */
[----:B------:R-:W-:Y:S01]  /*6300*/  FFMA.FTZ R79, R116, R122, R117 ;  /* 0x0000007a744f7223 */ /* 0x000fe20000010075 */
[----:B------:R-:W-:-:S02]  /*6310*/  HADD2.F32 R118, -RZ, R87.H1_H1 ;  /* 0x30000057ff767230 */ /* 0x000fc40000004100 */
[----:B------:R-:W-:Y:S01]  /*6320*/  FADD.FTZ R127, -R120, R127 ;  /* 0x0000007f787f7221 */ /* 0x000fe20000010100 */
[----:B------:R-:W-:Y:S02]  /*6330*/  HADD2.F32 R123, -RZ, R87.H0_H0 ;  /* 0x20000057ff7b7230 */ /* 0x000fe40000004100 */
[----:B------:R-:W-:Y:S01]  /*6340*/  FADD.FTZ R157, -R125, R200 ;  /* 0x000000c87d9d7221 */ /* 0x000fe20000010100 */
[----:B------:R-:W-:Y:S01]  /*6350*/  FADD.FTZ R125, -R79, R198 ;  /* 0x000000c64f7d7221 */ /* 0x000fe20000010100 */
[----:B------:R-:W-:Y:S01]  /*6360*/  FADD.FTZ R199, -R0, R199 ;  /* 0x000000c700c77221 */ /* 0x000fe20000010100 */
[C---:B------:R-:W-:Y:S01]  /*6370*/  FFMA.FTZ R79, R152.reuse, R127, R118 ;  /* 0x0000007f984f7223 */ /* 0x040fe20000010076 */
[----:B------:R-:W-:Y:S01]  /*6380*/  FFMA.FTZ R124, R152, R197, R123 ;  /* 0x000000c5987c7223 */ /* 0x000fe2000001007b */
[----:B------:R-:W-:Y:S02]  /*6390*/  HADD2.F32 R118, -RZ, R86.H1_H1 ;  /* 0x30000056ff767230 */ /* 0x000fe40000004100 */
[----:B------:R-:W-:-:S02]  /*63a0*/  HADD2.F32 R0, -RZ, R85.H1_H1 ;  /* 0x30000055ff007230 */ /* 0x000fc40000004100 */
[----:B------:R-:W-:Y:S01]  /*63b0*/  FMUL.FTZ R191, R124, R151 ;  /* 0x000000977cbf7220 */ /* 0x000fe20000410000 */
[----:B------:R-:W-:Y:S02]  /*63c0*/  HADD2.F32 R123, -RZ, R86.H0_H0 ;  /* 0x20000056ff7b7230 */ /* 0x000fe40000004100 */
[C---:B------:R-:W-:Y:S01]  /*63d0*/  FFMA.FTZ R125, R152.reuse, R125, R118 ;  /* 0x0000007d987d7223 */ /* 0x040fe20000010076 */
[----:B-----5:R-:W-:Y:S02]  /*63e0*/  HADD2.F32 R78, -RZ, R99.H0_H0 ;  /* 0x20000063ff4e7230 */ /* 0x020fe40000004100 */
[C---:B------:R-:W-:Y:S01]  /*63f0*/  FFMA.FTZ R127, R152.reuse, R157, R0 ;  /* 0x0000009d987f7223 */ /* 0x040fe20000010000 */
[----:B------:R-:W-:Y:S02]  /*6400*/  HADD2.F32 R157, -RZ, R84.H1_H1 ;  /* 0x30000054ff9d7230 */ /* 0x000fe40000004100 */
[----:B------:R-:W-:Y:S01]  /*6410*/  FFMA.FTZ R126, R152, R199, R123 ;  /* 0x000000c7987e7223 */ /* 0x000fe2000001007b */
[----:B------:R-:W-:-:S02]  /*6420*/  HADD2.F32 R118, -RZ, R75.H0_H0 ;  /* 0x2000004bff767230 */ /* 0x000fc40000004100 */
[----:B------:R-:W-:Y:S01]  /*6430*/  FMUL.FTZ R120, R79, R151 ;  /* 0x000000974f787220 */ /* 0x000fe20000410000 */
[----:B------:R-:W-:Y:S02]  /*6440*/  HADD2.F32 R99, -RZ, R99.H1_H1 ;  /* 0x30000063ff637230 */ /* 0x000fe40000004100 */
[----:B------:R-:W-:Y:S01]  /*6450*/  FMUL.FTZ R0, R191, R78 ;  /* 0x0000004ebf007220 */ /* 0x000fe20000410000 */
[----:B------:R-:W-:Y:S02]  /*6460*/  HADD2.F32 R156, -RZ, R85.H0_H0 ;  /* 0x20000055ff9c7230 */ /* 0x000fe40000004100 */
[----:B------:R-:W-:Y:S01]  /*6470*/  FFMA.FTZ R157, R152, R121, R157 ;  /* 0x00000079989d7223 */ /* 0x000fe2000001009d */
[----:B------:R-:W-:Y:S02]  /*6480*/  HADD2.F32 R123, -RZ, R75.H1_H1 ;  /* 0x3000004bff7b7230 */ /* 0x000fe40000004100 */
[----:B------:R-:W-:Y:S01]  /*6490*/  FMUL.FTZ R191, R118, R191 ;  /* 0x000000bf76bf7220 */ /* 0x000fe20000410000 */
[----:B------:R-:W-:-:S02]  /*64a0*/  HADD2.F32 R119, -RZ, R98.H0_H0 ;  /* 0x20000062ff777230 */ /* 0x000fc40000004100 */
[----:B------:R-:W-:Y:S01]  /*64b0*/  FFMA.FTZ R156, R152, R201, R156 ;  /* 0x000000c9989c7223 */ /* 0x000fe2000001009c */
[----:B------:R-:W-:Y:S01]  /*64c0*/  FMUL.FTZ R118, R120, R99 ;  /* 0x0000006378767220 */ /* 0x000fe20000410000 */
[----:B------:R-:W-:Y:S01]  /*64d0*/  FMUL.FTZ R200, R123, R120 ;  /* 0x000000787bc87220 */ /* 0x000fe20000410000 */
[----:B------:R-:W-:Y:S02]  /*64e0*/  HADD2.F32 R121, -RZ, R74.H0_H0 ;  /* 0x2000004aff797230 */ /* 0x000fe40000004100 */
[-C--:B------:R-:W-:Y:S01]  /*64f0*/  FMUL.FTZ R120, R126, R151.reuse ;  /* 0x000000977e787220 */ /* 0x080fe20000410000 */
[----:B------:R-:W-:Y:S02]  /*6500*/  HADD2.F32 R98, -RZ, R98.H1_H1 ;  /* 0x30000062ff627230 */ /* 0x000fe40000004100 */
[-C--:B------:R-:W-:Y:S01]  /*6510*/  FMUL.FTZ R123, R125, R151.reuse ;  /* 0x000000977d7b7220 */ /* 0x080fe20000410000 */
[----:B------:R-:W-:Y:S02]  /*6520*/  HADD2.F32 R192, -RZ, R84.H0_H0 ;  /* 0x20000054ffc07230 */ /* 0x000fe40000004100 */
[----:B------:R-:W-:Y:S01]  /*6530*/  FMUL.FTZ R78, R156, R151 ;  /* 0x000000979c4e7220 */ /* 0x000fe20000410000 */
[----:B------:R-:W-:-:S02]  /*6540*/  HADD2.F32 R122, -RZ, R74.H1_H1 ;  /* 0x3000004aff7a7230 */ /* 0x000fc40000004100 */
[----:B------:R-:W-:Y:S01]  /*6550*/  FMUL.FTZ R119, R120, R119 ;  /* 0x0000007778777220 */ /* 0x000fe20000410000 */
[----:B------:R-:W-:Y:S02]  /*6560*/  HADD2.F32 R77, -RZ, R97.H0_H0 ;  /* 0x20000061ff4d7230 */ /* 0x000fe40000004100 */
[----:B------:R-:W-:Y:S01]  /*6570*/  FMUL.FTZ R197, R121, R120 ;  /* 0x0000007879c57220 */ /* 0x000fe20000410000 */
[----:B------:R-:W-:Y:S02]  /*6580*/  HADD2.F32 R99, -RZ, R73.H0_H0 ;  /* 0x20000049ff637230 */ /* 0x000fe40000004100 */
[----:B------:R-:W-:Y:S01]  /*6590*/  FFMA.FTZ R192, R152, R203, R192 ;  /* 0x000000cb98c07223 */ /* 0x000fe200000100c0 */
[----:B------:R-:W-:Y:S02]  /*65a0*/  HADD2.F32 R97, -RZ, R97.H1_H1 ;  /* 0x30000061ff617230 */ /* 0x000fe40000004100 */
[----:B------:R-:W-:Y:S01]  /*65b0*/  FMUL.FTZ R120, R123, R98 ;  /* 0x000000627b787220 */ /* 0x000fe20000410000 */
[----:B------:R-:W-:Y:S01]  /*65c0*/  FMUL.FTZ R198, R122, R123 ;  /* 0x0000007b7ac67220 */ /* 0x000fe20000410000 */
[----:B------:R-:W-:-:S02]  /*65d0*/  HADD2.F32 R76, -RZ, R96.H0_H0 ;  /* 0x20000060ff4c7230 */ /* 0x000fc40000004100 */
        /* <DEDUP_REMOVED lines=13> */
[----:B------:R-:W-:Y:S01]  /*66b0*/  FMUL.FTZ R96, R98, R99 ;  /* 0x0000006362607220 */ /* 0x000fe20000410000 */
[----:B------:R-:W-:Y:S01]  /*66c0*/  FMUL.FTZ R123, R77, R76 ;  /* 0x0000004c4d7b7220 */ /* 0x000fe20000410000 */
[----:B------:R-:W-:Y:S02]  /*66d0*/  F2FP.F16.F32.PACK_AB R79, R79, R124 ;  /* 0x0000007c4f4f723e */ /* 0x000fe400000000ff */
[----:B------:R-:W-:Y:S02]  /*66e0*/  F2FP.F16.F32.PACK_AB R78, R125, R126 ;  /* 0x0000007e7d4e723e */ /* 0x000fe400000000ff */
[----:B------:R-:W-:-:S02]  /*66f0*/  F2FP.F16.F32.PACK_AB R77, R127, R156 ;  /* 0x0000009c7f4d723e */ /* 0x000fc400000000ff */
[----:B------:R-:W-:Y:S02]  /*6700*/  F2FP.F16.F32.PACK_AB R76, R157, R192 ;  /* 0x000000c09d4c723e */ /* 0x000fe400000000ff */
[----:B------:R-:W-:Y:S02]  /*6710*/  F2FP.F16.F32.PACK_AB R99, R200, R191 ;  /* 0x000000bfc863723e */ /* 0x000fe400000000ff */
[----:B------:R-:W-:Y:S02]  /*6720*/  F2FP.F16.F32.PACK_AB R98, R198, R197 ;  /* 0x000000c5c662723e */ /* 0x000fe400000000ff */
[----:B------:R-:W-:Y:S02]  /*6730*/  F2FP.F16.F32.PACK_AB R97, R97, R196 ;  /* 0x000000c46161723e */ /* 0x000fe400000000ff */
[----:B------:R-:W-:-:S07]  /*6740*/  F2FP.F16.F32.PACK_AB R96, R96, R193 ;  /* 0x000000c16060723e */ /* 0x000fce00000000ff */
.L_x_2065:
[----:B------:R-:W-:Y:S01]  /*6750*/  ISETP.NE.U32.AND P1, PT, RZ, UR14, PT ;  /* 0x0000000eff007c0c */ /* 0x000fe2000bf25070 */
[----:B------:R-:W0:Y:S01]  /*6760*/  LDC.64 R192, c[0x0][0x468] ;  /* 0x00011a00ffc07b82 */ /* 0x000e220000000a00 */
[----:B------:R-:W-:Y:S02]  /*6770*/  IMAD.WIDE.U32 R156, R154, 0x10, R194 ;  /* 0x000000109a9c7825 */ /* 0x000fe400078e00c2 */
[----:B------:R-:W-:-:S13]  /*6780*/  ISETP.NE.AND.EX P1, PT, RZ, UR15, PT, P1 ;  /* 0x0000000fff007c0c */ /* 0x000fda000bf25310 */
[----:B------:R-:W1:Y:S01]  /*6790*/  @P1 LDC.64 R124, c[0x0][0x478] ;  /* 0x00011e00ff7c1b82 */ /* 0x000e620000000a00 */
[----:B0-----:R-:W-:-:S04]  /*67a0*/  IMAD.WIDE.U32 R126, R155, 0x10, R192 ;  /* 0x000000109b7e7825 */ /* 0x001fc800078e00c0 */
[----:B-1----:R-:W-:-:S05]  /*67b0*/  @P1 IMAD.WIDE.U32 R124, R155, 0x10, R124 ;  /* 0x000000109b7c1825 */ /* 0x002fca00078e007c */
[----:B------:R-:W-:Y:S04]  /*67c0*/  @P1 STG.E.128 desc[UR6][R124.64], R76 ;  /* 0x0000004c7c001986 */ /* 0x000fe8000c101d06 */
[----:B------:R0:W-:Y:S04]  /*67d0*/  STG.E.128 desc[UR6][R126.64], R96 ;  /* 0x000000607e007986 */ /* 0x0001e8000c101d06 */
[----:B0-----:R0:W5:Y:S01]  /*67e0*/  LDG.E.128 R96, desc[UR6][R156.64] ;  /* 0x000000069c607981 */ /* 0x001162000c1e1d00 */
[----:B------:R-:W-:Y:S05]  /*67f0*/  @!P1 BRA `(.L_x_2066) ;  /* 0x0000000400449947 */ /* 0x000fea0003800000 */
[C-C-:B------:R-:W-:Y:S01]  /*6800*/  FFMA.FTZ R124, R116.reuse, R183, R117.reuse ;  /* 0x000000b7747c7223 */ /* 0x140fe20000010075 */
[C-C-:B------:R-:W-:Y:S01]  /*6810*/  FFMA.FTZ R79, R116.reuse, R184, R117.reuse ;  /* 0x000000b8744f7223 */ /* 0x140fe20000010075 */
[C-C-:B------:R-:W-:Y:S01]  /*6820*/  FFMA.FTZ R125, R116.reuse, R186, R117.reuse ;  /* 0x000000ba747d7223 */ /* 0x140fe20000010075 */
[----:B------:R-:W-:Y:S01]  /*6830*/  FFMA.FTZ R126, R116, R189, R117 ;  /* 0x000000bd747e7223 */ /* 0x000fe20000010075 */
[----:B------:R-:W-:Y:S01]  /*6840*/  FADD.FTZ R196, -R124, R175 ;  /* 0x000000af7cc47221 */ /* 0x000fe20000010100 */
[C-C-:B------:R-:W-:Y:S01]  /*6850*/  FFMA.FTZ R124, R116.reuse, R185, R117.reuse ;  /* 0x000000b9747c7223 */ /* 0x140fe20000010075 */
[----:B------:R-:W-:Y:S01]  /*6860*/  FADD.FTZ R185, -R79, R176 ;  /* 0x000000b04fb97221 */ /* 0x000fe20000010100 */
[----:B------:R-:W-:Y:S01]  /*6870*/  FFMA.FTZ R155, R116, R190, R117 ;  /* 0x000000be749b7223 */ /* 0x000fe20000010075 */
[----:B------:R-:W-:Y:S01]  /*6880*/  FADD.FTZ R178, -R125, R178 ;  /* 0x000000b27db27221 */ /* 0x000fe20000010100 */
[----:B------:R-:W-:Y:S01]  /*6890*/  FADD.FTZ R176, -R124, R177 ;  /* 0x000000b17cb07221 */ /* 0x000fe20000010100 */
[----:B------:R-:W-:Y:S01]  /*68a0*/  FFMA.FTZ R124, R116, R187, R117 ;  /* 0x000000bb747c7223 */ /* 0x000fe20000010075 */
[----:B------:R-:W-:-:S02]  /*68b0*/  HADD2.F32 R79, -RZ, R83.H0_H0 ;  /* 0x20000053ff4f7230 */ /* 0x000fc40000004100 */
[----:B------:R-:W-:Y:S01]  /*68c0*/  FADD.FTZ R181, -R126, R181 ;  /* 0x000000b57eb57221 */ /* 0x000fe20000010100 */
[----:B------:R-:W-:Y:S02]  /*68d0*/  HADD2.F32 R125, -RZ, R83.H1_H1 ;  /* 0x30000053ff7d7230 */ /* 0x000fe40000004100 */
[----:B------:R-:W-:Y:S01]  /*68e0*/  FADD.FTZ R182, -R155, R182 ;  /* 0x000000b69bb67221 */ /* 0x000fe20000010100 */
[----:B------:R-:W-:Y:S01]  /*68f0*/  FADD.FTZ R126, -R124, R179 ;  /* 0x000000b37c7e7221 */ /* 0x000fe20000010100 */
[----:B------:R-:W-:Y:S01]  /*6900*/  FFMA.FTZ R127, R116, R188, R117 ;  /* 0x000000bc747f7223 */ /* 0x000fe20000010075 */
[C---:B------:R-:W-:Y:S01]  /*6910*/  FFMA.FTZ R124, R152.reuse, R181, R79 ;  /* 0x000000b5987c7223 */ /* 0x040fe2000001004f */
[----:B------:R-:W-:Y:S01]  /*6920*/  FFMA.FTZ R79, R152, R182, R125 ;  /* 0x000000b6984f7223 */ /* 0x000fe2000001007d */
[----:B------:R-:W-:Y:S02]  /*6930*/  HADD2.F32 R125, -RZ, R82.H0_H0 ;  /* 0x20000052ff7d7230 */ /* 0x000fe40000004100 */
[----:B------:R-:W-:Y:S01]  /*6940*/  FADD.FTZ R180, -R127, R180 ;  /* 0x000000b47fb47221 */ /* 0x000fe20000010100 */
[----:B0-----:R-:W-:-:S02]  /*6950*/  HADD2.F32 R157, -RZ, R81.H1_H1 ;  /* 0x30000051ff9d7230 */ /* 0x001fc40000004100 */
[----:B------:R-:W-:Y:S02]  /*6960*/  HADD2.F32 R175, -RZ, R82.H1_H1 ;  /* 0x30000052ffaf7230 */ /* 0x000fe40000004100 */
[C---:B------:R-:W-:Y:S01]  /*6970*/  FFMA.FTZ R126, R152.reuse, R126, R125 ;  /* 0x0000007e987e7223 */ /* 0x040fe2000001007d */
[----:B------:R-:W-:Y:S02]  /*6980*/  HADD2.F32 R155, -RZ, R81.H0_H0 ;  /* 0x20000051ff9b7230 */ /* 0x000fe40000004100 */
[C---:B------:R-:W-:Y:S01]  /*6990*/  FFMA.FTZ R183, R152.reuse, R178, R157 ;  /* 0x000000b298b77223 */ /* 0x040fe2000001009d */
[----:B------:R-:W-:Y:S02]  /*69a0*/  HADD2.F32 R127, -RZ, R80.H0_H0 ;  /* 0x20000050ff7f7230 */ /* 0x000fe40000004100 */
[C---:B------:R-:W-:Y:S01]  /*69b0*/  FFMA.FTZ R125, R152.reuse, R180, R175 ;  /* 0x000000b4987d7223 */ /* 0x040fe200000100af */
[----:B-----5:R-:W-:Y:S02]  /*69c0*/  HADD2.F32 R156, -RZ, R99.H0_H0 ;  /* 0x20000063ff9c7230 */ /* 0x020fe40000004100 */
[----:B------:R-:W-:Y:S01]  /*69d0*/  FFMA.FTZ R182, R152, R176, R155 ;  /* 0x000000b098b67223 */ /* 0x000fe2000001009b */
[----:B------:R-:W-:-:S02]  /*69e0*/  HADD2.F32 R178, -RZ, R71.H0_H0 ;  /* 0x20000047ffb27230 */ /* 0x000fc40000004100 */
[-C--:B------:R-:W-:Y:S01]  /*69f0*/  FMUL.FTZ R157, R124, R151.reuse ;  /* 0x000000977c9d7220 */ /* 0x080fe20000410000 */
[----:B------:R-:W-:Y:S02]  /*6a00*/  HADD2.F32 R99, -RZ, R99.H1_H1 ;  /* 0x30000063ff637230 */ /* 0x000fe40000004100 */
[----:B------:R-:W-:Y:S01]  /*6a10*/  FFMA.FTZ R184, R152, R196, R127 ;  /* 0x000000c498b87223 */ /* 0x000fe2000001007f */
[----:B------:R-:W-:Y:S02]  /*6a20*/  HADD2.F32 R175, -RZ, R71.H1_H1 ;  /* 0x30000047ffaf7230 */ /* 0x000fe40000004100 */
[----:B------:R-:W-:Y:S01]  /*6a30*/  FMUL.FTZ R176, R79, R151 ;  /* 0x000000974fb07220 */ /* 0x000fe20000410000 */
[----:B------:R-:W-:Y:S02]  /*6a40*/  HADD2.F32 R127, -RZ, R80.H1_H1 ;  /* 0x30000050ff7f7230 */ /* 0x000fe40000004100 */
[----:B------:R-:W-:Y:S01]  /*6a50*/  FMUL.FTZ R156, R157, R156 ;  /* 0x0000009c9d9c7220 */ /* 0x000fe20000410000 */
[----:B------:R-:W-:Y:S01]  /*6a60*/  FMUL.FTZ R187, R178, R157 ;  /* 0x0000009db2bb7220 */ /* 0x000fe20000410000 */
[----:B------:R-:W-:Y:S01]  /*6a70*/  FMUL.FTZ R157, R176, R99 ;  /* 0x00000063b09d7220 */ /* 0x000fe20000410000 */
[----:B------:R-:W-:Y:S01]  /*6a80*/  FMUL.FTZ R188, R175, R176 ;  /* 0x000000b0afbc7220 */ /* 0x000fe20000410000 */
[----:B------:R-:W-:-:S02]  /*6a90*/  HADD2.F32 R78, -RZ, R98.H0_H0 ;  /* 0x20000062ff4e7230 */ /* 0x000fc40000004100 */
[----:B------:R-:W-:Y:S01]  /*6aa0*/  FFMA.FTZ R155, R152, R185, R127 ;  /* 0x000000b9989b7223 */ /* 0x000fe2000001007f */
[----:B------:R-:W-:Y:S02]  /*6ab0*/  HADD2.F32 R176, -RZ, R70.H0_H0 ;  /* 0x20000046ffb07230 */ /* 0x000fe40000004100 */
[-C--:B------:R-:W-:Y:S01]  /*6ac0*/  FMUL.FTZ R99, R126, R151.reuse ;  /* 0x000000977e637220 */ /* 0x080fe20000410000 */
[----:B------:R-:W-:Y:S02]  /*6ad0*/  HADD2.F32 R98, -RZ, R98.H1_H1 ;  /* 0x30000062ff627230 */ /* 0x000fe40000004100 */
[-C--:B------:R-:W-:Y:S01]  /*6ae0*/  FMUL.FTZ R127, R125, R151.reuse ;  /* 0x000000977d7f7220 */ /* 0x080fe20000410000 */
[----:B------:R-:W-:Y:S02]  /*6af0*/  HADD2.F32 R180, -RZ, R70.H1_H1 ;  /* 0x30000046ffb47230 */ /* 0x000fe40000004100 */
[----:B------:R-:W-:Y:S01]  /*6b00*/  FMUL.FTZ R178, R182, R151 ;  /* 0x00000097b6b27220 */ /* 0x000fe20000410000 */
[----:B------:R-:W-:-:S02]  /*6b10*/  HADD2.F32 R77, -RZ, R97.H0_H0 ;  /* 0x20000061ff4d7230 */ /* 0x000fc40000004100 */
[----:B------:R-:W-:Y:S01]  /*6b20*/  FMUL.FTZ R185, R176, R99 ;  /* 0x00000063b0b97220 */ /* 0x000fe20000410000 */
[----:B------:R-:W-:Y:S01]  /*6b30*/  FMUL.FTZ R176, R127, R98 ;  /* 0x000000627fb07220 */ /* 0x000fe20000410000 */
[----:B------:R-:W-:Y:S01]  /*6b40*/  FMUL.FTZ R98, R180, R127 ;  /* 0x0000007fb4627220 */ /* 0x000fe20000410000 */
[----:B------:R-:W-:Y:S01]  /*6b50*/  FMUL.FTZ R175, R99, R78 ;  /* 0x0000004e63af7220 */ /* 0x000fe20000410000 */
[----:B------:R-:W-:Y:S02]  /*6b60*/  HADD2.F32 R127, -RZ, R69.H1_H1 ;  /* 0x30000045ff7f7230 */ /* 0x000fe40000004100 */
[----:B------:R-:W-:Y:S01]  /*6b70*/  FMUL.FTZ R177, R178, R77 ;  /* 0x0000004db2b17220 */ /* 0x000fe20000410000 */
[----:B------:R-:W-:Y:S02]  /*6b80*/  HADD2.F32 R76, -RZ, R96.H0_H0 ;  /* 0x20000060ff4c7230 */ /* 0x000fe40000004100 */
[----:B------:R-:W-:Y:S01]  /*6b90*/  FMUL.FTZ R78, R183, R151 ;  /* 0x00000097b74e7220 */ /* 0x000fe20000410000 */
[----:B------:R-:W-:-:S02]  /*6ba0*/  HADD2.F32 R180, -RZ, R68.H0_H0 ;  /* 0x20000044ffb47230 */ /* 0x000fc40000004100 */
[-C--:B------:R-:W-:Y:S01]  /*6bb0*/  FMUL.FTZ R77, R184, R151.reuse ;  /* 0x00000097b84d7220 */ /* 0x080fe20000410000 */
        /* <DEDUP_REMOVED lines=15> */
[----:B------:R-:W-:-:S02]  /*6cb0*/  F2FP.F16.F32.PACK_AB R76, R155, R184 ;  /* 0x000000b89b4c723e */ /* 0x000fc400000000ff */
[----:B------:R-:W-:Y:S02]  /*6cc0*/  F2FP.F16.F32.PACK_AB R99, R188, R187 ;  /* 0x000000bbbc63723e */ /* 0x000fe400000000ff */
[----:B------:R-:W-:Y:S02]  /*6cd0*/  F2FP.F16.F32.PACK_AB R98, R98, R185 ;  /* 0x000000b96262723e */ /* 0x000fe400000000ff */
[----:B------:R-:W-:Y:S02]  /*6ce0*/  F2FP.F16.F32.PACK_AB R97, R186, R181 ;  /* 0x000000b5ba61723e */ /* 0x000fe400000000ff */
[----:B------:R-:W-:Y:S01]  /*6cf0*/  F2FP.F16.F32.PACK_AB R96, R96, R127 ;  /* 0x0000007f6060723e */ /* 0x000fe200000000ff */
[----:B------:R-:W-:Y:S06]  /*6d00*/  BRA `(.L_x_2067) ;  /* 0x0000000400307947 */ /* 0x000fec0003800000 */
.L_x_2066:
        /* <DEDUP_REMOVED lines=9> */
[----:B------:R-:W-:Y:S02]  /*6da0*/  HADD2.F32 R176, -RZ, R83.H1_H1 ;  /* 0x30000053ffb07230 */ /* 0x000fe40000004100 */
[----:B------:R-:W-:Y:S01]  /*6db0*/  FFMA.FTZ R181, R116, R188, R117 ;  /* 0x000000bc74b57223 */ /* 0x000fe20000010075 */
[----:B------:R-:W-:Y:S01]  /*6dc0*/  FADD.FTZ R189, -R183, R182 ;  /* 0x000000b6b7bd7221 */ /* 0x000fe20000010100 */
[----:B------:R-:W-:Y:S01]  /*6dd0*/  FADD.FTZ R177, -R126, R177 ;  /* 0x000000b17eb17221 */ /* 0x000fe20000010100 */
[----:B------:R-:W-:Y:S01]  /*6de0*/  FADD.FTZ R155, -R155, R178 ;  /* 0x000000b29b9b7221 */ /* 0x000fe20000010100 */
[----:B------:R-:W-:-:S02]  /*6df0*/  HADD2.F32 R182, -RZ, R82.H1_H1 ;  /* 0x30000052ffb67230 */ /* 0x000fc40000004100 */
[----:B------:R-:W-:Y:S01]  /*6e00*/  FFMA.FTZ R126, R116, R187, R117 ;  /* 0x000000bb747e7223 */ /* 0x000fe20000010075 */
[----:B------:R-:W-:Y:S01]  /*6e10*/  FADD.FTZ R183, -R181, R180 ;  /* 0x000000b4b5b77221 */ /* 0x000fe20000010100 */
[----:B------:R-:W-:Y:S01]  /*6e20*/  FFMA.FTZ R190, R152, R189, R176 ;  /* 0x000000bd98be7223 */ /* 0x000fe200000100b0 */
[--C-:B------:R-:W-:Y:S02]  /*6e30*/  HADD2.F32 R178, -RZ, R81.reuse.H1_H1 ;  /* 0x30000051ffb27230 */ /* 0x100fe40000004100 */
[----:B------:R-:W-:Y:S01]  /*6e40*/  FADD.FTZ R179, -R126, R179 ;  /* 0x000000b37eb37221 */ /* 0x000fe20000010100 */
[----:B------:R-:W-:Y:S02]  /*6e50*/  HADD2.F32 R176, -RZ, R81.H0_H0 ;  /* 0x20000051ffb07230 */ /* 0x000fe40000004100 */
[C---:B------:R-:W-:Y:S01]  /*6e60*/  FFMA.FTZ R186, R152.reuse, R183, R182 ;  /* 0x000000b798ba7223 */ /* 0x040fe200000100b6 */
[----:B------:R-:W-:Y:S02]  /*6e70*/  HADD2.F32 R187, -RZ, R83.H0_H0 ;  /* 0x20000053ffbb7230 */ /* 0x000fe40000004100 */
[----:B------:R-:W-:Y:S01]  /*6e80*/  FFMA.FTZ R182, R152, R155, R178 ;  /* 0x0000009b98b67223 */ /* 0x000fe200000100b2 */
[----:B------:R-:W-:-:S02]  /*6e90*/  HADD2.F32 R181, -RZ, R82.H0_H0 ;  /* 0x20000052ffb57230 */ /* 0x000fc40000004100 */
[C---:B------:R-:W-:Y:S01]  /*6ea0*/  FFMA.FTZ R176, R152.reuse, R177, R176 ;  /* 0x000000b198b07223 */ /* 0x040fe200000100b0 */
[--C-:B------:R-:W-:Y:S02]  /*6eb0*/  HADD2.F32 R126, -RZ, R80.reuse.H0_H0 ;  /* 0x20000050ff7e7230 */ /* 0x100fe40000004100 */
[C---:B------:R-:W-:Y:S01]  /*6ec0*/  FFMA.FTZ R184, R152.reuse, R185, R187 ;  /* 0x000000b998b87223 */ /* 0x040fe200000100bb */
[----:B------:R-:W-:Y:S02]  /*6ed0*/  HADD2.F32 R155, -RZ, R80.H1_H1 ;  /* 0x30000050ff9b7230 */ /* 0x000fe40000004100 */
[----:B------:R-:W-:Y:S01]  /*6ee0*/  FFMA.FTZ R180, R152, R179, R181 ;  /* 0x000000b398b47223 */ /* 0x000fe200000100b5 */
[----:B------:R-:W-:Y:S02]  /*6ef0*/  HADD2.F32 R177, -RZ, R71.H1_H1 ;  /* 0x30000047ffb17230 */ /* 0x000fe40000004100 */
[----:B------:R-:W-:Y:S01]  /*6f00*/  FMUL.FTZ R190, R190, R151 ;  /* 0x00000097bebe7220 */ /* 0x000fe20000410000 */
[----:B0----5:R-:W-:-:S02]  /*6f10*/  HADD2.F32 R156, -RZ, R99.H0_H0 ;  /* 0x20000063ff9c7230 */ /* 0x021fc40000004100 */
[----:B------:R-:W-:Y:S01]  /*6f20*/  FFMA.FTZ R126, R152, R175, R126 ;  /* 0x000000af987e7223 */ /* 0x000fe2000001007e */
[----:B------:R-:W-:Y:S02]  /*6f30*/  HADD2.F32 R157, -RZ, R99.H1_H1 ;  /* 0x30000063ff9d7230 */ /* 0x000fe40000004100 */
[----:B------:R-:W-:Y:S01]  /*6f40*/  FMUL.FTZ R175, R184, R151 ;  /* 0x00000097b8af7220 */ /* 0x000fe20000410000 */
[----:B------:R-:W-:Y:S02]  /*6f50*/  HADD2.F32 R188, -RZ, R71.H0_H0 ;  /* 0x20000047ffbc7230 */ /* 0x000fe40000004100 */
[----:B------:R-:W-:Y:S01]  /*6f60*/  FFMA.FTZ R178, R152, R127, R155 ;  /* 0x0000007f98b27223 */ /* 0x000fe2000001009b */
[----:B------:R-:W-:Y:S02]  /*6f70*/  HADD2.F32 R99, -RZ, R98.H0_H0 ;  /* 0x20000062ff637230 */ /* 0x000fe40000004100 */
[----:B------:R-:W-:Y:S01]  /*6f80*/  FMUL.FTZ R183, R177, R190 ;  /* 0x000000beb1b77220 */ /* 0x000fe20000410000 */
[----:B------:R-:W-:-:S02]  /*6f90*/  HADD2.F32 R155, -RZ, R70.H0_H0 ;  /* 0x20000046ff9b7230 */ /* 0x000fc40000004100 */
[-C--:B------:R-:W-:Y:S01]  /*6fa0*/  FMUL.FTZ R184, R180, R151.reuse ;  /* 0x00000097b4b87220 */ /* 0x080fe20000410000 */
[----:B------:R-:W-:Y:S02]  /*6fb0*/  HADD2.F32 R177, -RZ, R70.H1_H1 ;  /* 0x30000046ffb17230 */ /* 0x000fe40000004100 */
[-C--:B------:R-:W-:Y:S01]  /*6fc0*/  FMUL.FTZ R186, R186, R151.reuse ;  /* 0x00000097baba7220 */ /* 0x080fe20000410000 */
[----:B------:R-:W-:Y:S02]  /*6fd0*/  HADD2.F32 R180, -RZ, R69.H0_H0 ;  /* 0x20000045ffb47230 */ /* 0x000fe40000004100 */
[----:B------:R-:W-:Y:S01]  /*6fe0*/  FMUL.FTZ R127, R176, R151 ;  /* 0x00000097b07f7220 */ /* 0x000fe20000410000 */
[----:B------:R-:W-:Y:S02]  /*6ff0*/  HADD2.F32 R124, -RZ, R97.H0_H0 ;  /* 0x20000061ff7c7230 */ /* 0x000fe40000004100 */
[----:B------:R-:W-:Y:S01]  /*7000*/  FMUL.FTZ R156, R175, R156 ;  /* 0x0000009caf9c7220 */ /* 0x000fe20000410000 */
[----:B------:R-:W-:-:S02]  /*7010*/  HADD2.F32 R125, -RZ, R98.H1_H1 ;  /* 0x30000062ff7d7230 */ /* 0x000fc40000004100 */
[----:B------:R-:W-:Y:S01]  /*7020*/  FMUL.FTZ R188, R188, R175 ;  /* 0x000000afbcbc7220 */ /* 0x000fe20000410000 */
[----:B------:R-:W-:Y:S01]  /*7030*/  FMUL.FTZ R175, R184, R99 ;  /* 0x00000063b8af7220 */ /* 0x000fe20000410000 */
[----:B------:R-:W-:Y:S01]  /*7040*/  FMUL.FTZ R184, R155, R184 ;  /* 0x000000b89bb87220 */ /* 0x000fe20000410000 */
[----:B------:R-:W-:Y:S02]  /*7050*/  HADD2.F32 R98, -RZ, R97.H1_H1 ;  /* 0x30000061ff627230 */ /* 0x000fe40000004100 */
[----:B------:R-:W-:Y:S01]  /*7060*/  FMUL.FTZ R181, R177, R186 ;  /* 0x000000bab1b57220 */ /* 0x000fe20000410000 */
[----:B------:R-:W-:Y:S01]  /*7070*/  FMUL.FTZ R155, R180, R127 ;  /* 0x0000007fb49b7220 */ /* 0x000fe20000410000 */
[----:B------:R-:W-:Y:S02]  /*7080*/  HADD2.F32 R97, -RZ, R96.H0_H0 ;  /* 0x20000060ff617230 */ /* 0x000fe40000004100 */
        /* <DEDUP_REMOVED lines=15> */
[----:B------:R-:W-:Y:S01]  /*7180*/  FMUL.FTZ R157, R190, R157 ;  /* 0x0000009dbe9d7220 */ /* 0x000fe20000410000 */
[----:B------:R-:W-:-:S02]  /*7190*/  F2FP.F16.F32.PACK_AB R99, R183, R188 ;  /* 0x000000bcb763723e */ /* 0x000fc400000000ff */
[----:B------:R-:W-:Y:S02]  /*71a0*/  F2FP.F16.F32.PACK_AB R98, R181, R184 ;  /* 0x000000b8b562723e */ /* 0x000fe400000000ff */
[----:B------:R-:W-:Y:S02]  /*71b0*/  F2FP.F16.F32.PACK_AB R97, R182, R155 ;  /* 0x0000009bb661723e */ /* 0x000fe400000000ff */
[----:B------:R-:W-:-:S07]  /*71c0*/  F2FP.F16.F32.PACK_AB R96, R127, R126 ;  /* 0x0000007e7f60723e */ /* 0x000fce00000000ff */
.L_x_2067:
        /* <DEDUP_REMOVED lines=12> */
[----:B------:R-:W-:Y:S01]  /*7290*/  FADD.FTZ R162, -R125, R162 ;  /* 0x000000a27da27221 */ /* 0x000fe20000010100 */
[----:B0-----:R-:W-:Y:S01]  /*72a0*/  FADD.FTZ R126, -R79, R160 ;  /* 0x000000a04f7e7221 */ /* 0x001fe20000010100 */
[--C-:B------:R-:W-:Y:S02]  /*72b0*/  HADD2.F32 R125, -RZ, R91.reuse.H1_H1 ;  /* 0x3000005bff7d7230 */ /* 0x100fe40000004100 */
[----:B------:R-:W-:Y:S01]  /*72c0*/  FFMA.FTZ R127, R116, R172, R117 ;  /* 0x000000ac747f7223 */ /* 0x000fe20000010075 */
[----:B------:R-:W-:Y:S02]  /*72d0*/  HADD2.F32 R79, -RZ, R91.H0_H0 ;  /* 0x2000005bff4f7230 */ /* 0x000fe40000004100 */
[----:B------:R-:W-:Y:S01]  /*72e0*/  FADD.FTZ R166, -R155, R166 ;  /* 0x000000a69ba67221 */ /* 0x000fe20000010100 */
[----:B------:R-:W-:Y:S01]  /*72f0*/  FADD.FTZ R168, -R168, R165 ;  /* 0x000000a5a8a87221 */ /* 0x000fe20000010100 */
[C-C-:B------:R-:W-:Y:S01]  /*7300*/  FFMA.FTZ R160, R116.reuse, R171, R117.reuse ;  /* 0x000000ab74a07223 */ /* 0x140fe20000010075 */
[C-C-:B------:R-:W-:Y:S01]  /*7310*/  FFMA.FTZ R154, R116.reuse, R169, R117.reuse ;  /* 0x000000a9749a7223 */ /* 0x140fe20000010075 */
[----:B------:R-:W-:Y:S01]  /*7320*/  FFMA.FTZ R124, R116, R167, R117 ;  /* 0x000000a7747c7223 */ /* 0x000fe20000010075 */
[----:B------:R-:W-:Y:S01]  /*7330*/  FADD.FTZ R164, -R127, R164 ;  /* 0x000000a47fa47221 */ /* 0x000fe20000010100 */
[----:B------:R-:W-:Y:S01]  /*7340*/  FFMA.FTZ R173, R152, R166, R125 ;  /* 0x000000a698ad7223 */ /* 0x000fe2000001007d */
[----:B------:R-:W-:-:S02]  /*7350*/  HADD2.F32 R155, -RZ, R90.H0_H0 ;  /* 0x2000005aff9b7230 */ /* 0x000fc40000004100 */
[----:B------:R-:W-:Y:S01]  /*7360*/  FADD.FTZ R160, -R160, R163 ;  /* 0x000000a3a0a07221 */ /* 0x000fe20000010100 */
[----:B------:R-:W-:Y:S01]  /*7370*/  FFMA.FTZ R172, R152, R168, R79 ;  /* 0x000000a898ac7223 */ /* 0x000fe2000001004f */
[--C-:B------:R-:W-:Y:S02]  /*7380*/  HADD2.F32 R125, -RZ, R89.reuse.H0_H0 ;  /* 0x20000059ff7d7230 */ /* 0x100fe40000004100 */
[----:B------:R-:W-:Y:S01]  /*7390*/  FADD.FTZ R154, -R154, R161 ;  /* 0x000000a19a9a7221 */ /* 0x000fe20000010100 */
[----:B------:R-:W-:Y:S02]  /*73a0*/  HADD2.F32 R127, -RZ, R89.H1_H1 ;  /* 0x30000059ff7f7230 */ /* 0x000fe40000004100 */
[----:B------:R-:W-:Y:S01]  /*73b0*/  FADD.FTZ R124, -R124, R159 ;  /* 0x0000009f7c7c7221 */ /* 0x000fe20000010100 */
[----:B------:R-:W-:Y:S02]  /*73c0*/  HADD2.F32 R79, -RZ, R88.H0_H0 ;  /* 0x20000058ff4f7230 */ /* 0x000fe40000004100 */
[----:B------:R-:W-:Y:S01]  /*73d0*/  FFMA.FTZ R170, R152, R160, R155 ;  /* 0x000000a098aa7223 */ /* 0x000fe2000001009b */
[----:B-----5:R-:W-:-:S02]  /*73e0*/  HADD2.F32 R182, -RZ, R99.H0_H0 ;  /* 0x20000063ffb67230 */ /* 0x020fc40000004100 */
[C---:B------:R-:W-:Y:S01]  /*73f0*/  FFMA.FTZ R154, R152.reuse, R154, R125 ;  /* 0x0000009a989a7223 */ /* 0x040fe2000001007d */
[----:B------:R-:W-:Y:S02]  /*7400*/  HADD2.F32 R159, -RZ, R90.H1_H1 ;  /* 0x3000005aff9f7230 */ /* 0x000fe40000004100 */
[C---:B------:R-:W-:Y:S01]  /*7410*/  FFMA.FTZ R155, R152.reuse, R162, R127 ;  /* 0x000000a2989b7223 */ /* 0x040fe2000001007f */
[----:B------:R-:W-:Y:S02]  /*7420*/  HADD2.F32 R160, -RZ, R67.H0_H0 ;  /* 0x20000043ffa07230 */ /* 0x000fe40000004100 */
[----:B------:R-:W-:Y:S01]  /*7430*/  FFMA.FTZ R124, R152, R124, R79 ;  /* 0x0000007c987c7223 */ /* 0x000fe2000001004f */
[----:B------:R-:W-:Y:S02]  /*7440*/  HADD2.F32 R99, -RZ, R99.H1_H1 ;  /* 0x30000063ff637230 */ /* 0x000fe40000004100 */
[----:B------:R-:W-:Y:S01]  /*7450*/  FMUL.FTZ R125, R172, R151 ;  /* 0x00000097ac7d7220 */ /* 0x000fe20000410000 */
[----:B------:R-:W-:-:S02]  /*7460*/  HADD2.F32 R127, -RZ, R67.H1_H1 ;  /* 0x30000043ff7f7230 */ /* 0x000fc40000004100 */
[----:B------:R-:W-:Y:S01]  /*7470*/  FMUL.FTZ R162, R173, R151 ;  /* 0x00000097ada27220 */ /* 0x000fe20000410000 */
[----:B------:R-:W-:Y:S02]  /*7480*/  HADD2.F32 R79, -RZ, R88.H1_H1 ;  /* 0x30000058ff4f7230 */ /* 0x000fe40000004100 */
[----:B------:R-:W-:Y:S01]  /*7490*/  FFMA.FTZ R169, R152, R164, R159 ;  /* 0x000000a498a97223 */ /* 0x000fe2000001009f */
[----:B------:R-:W-:Y:S01]  /*74a0*/  FMUL.FTZ R171, R160, R125 ;  /* 0x0000007da0ab7220 */ /* 0x000fe20000410000 */
[----:B------:R-:W-:Y:S01]  /*74b0*/  FMUL.FTZ R160, R162, R99 ;  /* 0x00000063a2a07220 */ /* 0x000fe20000410000 */
[----:B------:R-:W-:Y:S01]  /*74c0*/  FMUL.FTZ R174, R127, R162 ;  /* 0x000000a27fae7220 */ /* 0x000fe20000410000 */
[----:B------:R-:W-:Y:S02]  /*74d0*/  HADD2.F32 R78, -RZ, R98.H0_H0 ;  /* 0x20000062ff4e7230 */ /* 0x000fe40000004100 */
[----:B------:R-:W-:Y:S01]  /*74e0*/  FFMA.FTZ R126, R152, R126, R79 ;  /* 0x0000007e987e7223 */ /* 0x000fe2000001004f */
[----:B------:R-:W-:-:S02]  /*74f0*/  HADD2.F32 R162, -RZ, R66.H0_H0 ;  /* 0x20000042ffa27230 */ /* 0x000fc40000004100 */
[-C--:B------:R-:W-:Y:S01]  /*7500*/  FMUL.FTZ R79, R170, R151.reuse ;  /* 0x00000097aa4f7220 */ /* 0x080fe20000410000 */
[----:B------:R-:W-:Y:S02]  /*7510*/  HADD2.F32 R98, -RZ, R98.H1_H1 ;  /* 0x30000062ff627230 */ /* 0x000fe40000004100 */
[-C--:B------:R-:W-:Y:S01]  /*7520*/  FMUL.FTZ R99, R169, R151.reuse ;  /* 0x00000097a9637220 */ /* 0x080fe20000410000 */
[----:B------:R-:W-:Y:S02]  /*7530*/  HADD2.F32 R166, -RZ, R66.H1_H1 ;  /* 0x30000042ffa67230 */ /* 0x000fe40000004100 */
[----:B------:R-:W-:Y:S01]  /*7540*/  FMUL.FTZ R164, R154, R151 ;  /* 0x000000979aa47220 */ /* 0x000fe20000410000 */
[----:B------:R-:W-:Y:S02]  /*7550*/  HADD2.F32 R77, -RZ, R97.H0_H0 ;  /* 0x20000061ff4d7230 */ /* 0x000fe40000004100 */
[----:B------:R-:W-:Y:S01]  /*7560*/  FMUL.FTZ R167, R162, R79 ;  /* 0x0000004fa2a77220 */ /* 0x000fe20000410000 */
[----:B------:R-:W-:Y:S01]  /*7570*/  FMUL.FTZ R162, R99, R98 ;  /* 0x0000006263a27220 */ /* 0x000fe20000410000 */
[----:B------:R-:W-:Y:S01]  /*7580*/  FMUL.FTZ R98, R166, R99 ;  /* 0x00000063a6627220 */ /* 0x000fe20000410000 */
[----:B------:R-:W-:-:S02]  /*7590*/  HADD2.F32 R76, -RZ, R96.H0_H0 ;  /* 0x20000060ff4c7230 */ /* 0x000fc40000004100 */
[----:B------:R-:W-:Y:S01]  /*75a0*/  FMUL.FTZ R163, R164, R77 ;  /* 0x0000004da4a37220 */ /* 0x000fe20000410000 */
[----:B------:R-:W-:Y:S02]  /*75b0*/  HADD2.F32 R166, -RZ, R64.H0_H0 ;  /* 0x20000040ffa67230 */ /* 0x000fe40000004100 */
[----:B------:R-:W-:Y:S01]  /*75c0*/  FMUL.FTZ R159, R125, R182 ;  /* 0x000000b67d9f7220 */ /* 0x000fe20000410000 */
[----:B------:R-:W-:Y:S02]  /*75d0*/  HADD2.F32 R96, -RZ, R96.H1_H1 ;  /* 0x30000060ff607230 */ /* 0x000fe40000004100 */
[----:B------:R-:W-:Y:S01]  /*75e0*/  FMUL.FTZ R161, R79, R78 ;  /* 0x0000004e4fa17220 */ /* 0x000fe20000410000 */
[-C--:B------:R-:W-:Y:S01]  /*75f0*/  FMUL.FTZ R77, R124, R151.reuse ;  /* 0x000000977c4d7220 */ /* 0x080fe20000410000 */
[--C-:B------:R-:W-:Y:S02]  /*7600*/  HADD2.F32 R127, -RZ, R65.reuse.H0_H0 ;  /* 0x20000041ff7f7230 */ /* 0x100fe40000004100 */
[----:B------:R-:W-:Y:S01]  /*7610*/  FMUL.FTZ R79, R126, R151 ;  /* 0x000000977e4f7220 */ /* 0x000fe20000410000 */
[----:B------:R-:W-:-:S02]  /*7620*/  HADD2.F32 R99, -RZ, R65.H1_H1 ;  /* 0x30000041ff637230 */ /* 0x000fc40000004100 */
[----:B------:R-:W-:Y:S01]  /*7630*/  FMUL.FTZ R78, R155, R151 ;  /* 0x000000979b4e7220 */ /* 0x000fe20000410000 */
[----:B------:R-:W-:Y:S02]  /*7640*/  HADD2.F32 R182, -RZ, R64.H1_H1 ;  /* 0x30000040ffb67230 */ /* 0x000fe40000004100 */
        /* <DEDUP_REMOVED lines=11> */
[----:B------:R-:W-:Y:S02]  /*7700*/  F2FP.F16.F32.PACK_AB R76, R126, R124 ;  /* 0x0000007c7e4c723e */ /* 0x000fe400000000ff */
[----:B------:R-:W-:Y:S02]  /*7710*/  F2FP.F16.F32.PACK_AB R99, R174, R171 ;  /* 0x000000abae63723e */ /* 0x000fe400000000ff */
[----:B------:R-:W-:Y:S02]  /*7720*/  F2FP.F16.F32.PACK_AB R98, R98, R167 ;  /* 0x000000a76262723e */ /* 0x000fe400000000ff */
[----:B------:R-:W-:-:S02]  /*7730*/  F2FP.F16.F32.PACK_AB R97, R168, R127 ;  /* 0x0000007fa861723e */ /* 0x000fc400000000ff */
[----:B------:R-:W-:Y:S01]  /*7740*/  F2FP.F16.F32.PACK_AB R96, R96, R125 ;  /* 0x0000007d6060723e */ /* 0x000fe200000000ff */
[----:B------:R-:W-:Y:S06]  /*7750*/  BRA `(.L_x_2069) ;  /* 0x0000000400307947 */ /* 0x000fec0003800000 */
.L_x_2068:
        /* <DEDUP_REMOVED lines=8> */
[--C-:B------:R-:W-:Y:S02]  /*77e0*/  HADD2.F32 R160, -RZ, R91.reuse.H1_H1 ;  /* 0x3000005bffa07230 */ /* 0x100fe40000004100 */
[----:B------:R-:W-:Y:S01]  /*77f0*/  FADD.FTZ R161, -R154, R161 ;  /* 0x000000a19aa17221 */ /* 0x000fe20000010100 */
[----:B------:R-:W-:Y:S01]  /*7800*/  FFMA.FTZ R154, R116, R171, R117 ;  /* 0x000000ab749a7223 */ /* 0x000fe20000010075 */
[----:B------:R-:W-:Y:S01]  /*7810*/  FADD.FTZ R173, -R168, R165 ;  /* 0x000000a5a8ad7221 */ /* 0x000fe20000010100 */
[----:B------:R-:W-:Y:S01]  /*7820*/  FADD.FTZ R181, -R169, R166 ;  /* 0x000000a6a9b57221 */ /* 0x000fe20000010100 */
[----:B------:R-:W-:Y:S01]  /*7830*/  FFMA.FTZ R165, R116, R172, R117 ;  /* 0x000000ac74a57223 */ /* 0x000fe20000010075 */
[----:B------:R-:W-:Y:S01]  /*7840*/  FADD.FTZ R167, -R167, R162 ;  /* 0x000000a2a7a77221 */ /* 0x000fe20000010100 */
[----:B------:R-:W-:-:S02]  /*7850*/  HADD2.F32 R171, -RZ, R91.H0_H0 ;  /* 0x2000005bffab7230 */ /* 0x000fc40000004100 */
[----:B------:R-:W-:Y:S01]  /*7860*/  FADD.FTZ R163, -R154, R163 ;  /* 0x000000a39aa37221 */ /* 0x000fe20000010100 */
[C---:B------:R-:W-:Y:S01]  /*7870*/  FFMA.FTZ R174, R152.reuse, R181, R160 ;  /* 0x000000b598ae7223 */ /* 0x040fe200000100a0 */
[----:B------:R-:W-:Y:S02]  /*7880*/  HADD2.F32 R162, -RZ, R90.H1_H1 ;  /* 0x3000005affa27230 */ /* 0x000fe40000004100 */
[----:B------:R-:W-:Y:S01]  /*7890*/  FADD.FTZ R169, -R165, R164 ;  /* 0x000000a4a5a97221 */ /* 0x000fe20000010100 */
[----:B------:R-:W-:Y:S02]  /*78a0*/  HADD2.F32 R154, -RZ, R88.H0_H0 ;  /* 0x20000058ff9a7230 */ /* 0x000fe40000004100 */
[C---:B------:R-:W-:Y:S01]  /*78b0*/  FFMA.FTZ R172, R152.reuse, R173, R171 ;  /* 0x000000ad98ac7223 */ /* 0x040fe200000100ab */
[----:B------:R-:W-:Y:S02]  /*78c0*/  HADD2.F32 R160, -RZ, R89.H0_H0 ;  /* 0x20000059ffa07230 */ /* 0x000fe40000004100 */
[----:B------:R-:W-:Y:S01]  /*78d0*/  FFMA.FTZ R170, R152, R169, R162 ;  /* 0x000000a998aa7223 */ /* 0x000fe200000100a2 */
[----:B------:R-:W-:-:S02]  /*78e0*/  HADD2.F32 R165, -RZ, R90.H0_H0 ;  /* 0x2000005affa57230 */ /* 0x000fc40000004100 */
[C---:B------:R-:W-:Y:S01]  /*78f0*/  FFMA.FTZ R154, R152.reuse, R159, R154 ;  /* 0x0000009f989a7223 */ /* 0x040fe2000001009a */
[----:B------:R-:W-:Y:S02]  /*7900*/  HADD2.F32 R164, -RZ, R89.H1_H1 ;  /* 0x30000059ffa47230 */ /* 0x000fe40000004100 */
[C---:B------:R-:W-:Y:S01]  /*7910*/  FFMA.FTZ R162, R152.reuse, R161, R160 ;  /* 0x000000a198a27223 */ /* 0x040fe200000100a0 */
[----:B------:R-:W-:Y:S02]  /*7920*/  HADD2.F32 R159, -RZ, R88.H1_H1 ;  /* 0x30000058ff9f7230 */ /* 0x000fe40000004100 */
[----:B------:R-:W-:Y:S01]  /*7930*/  FFMA.FTZ R168, R152, R163, R165 ;  /* 0x000000a398a87223 */ /* 0x000fe200000100a5 */
[----:B0----5:R-:W-:Y:S02]  /*7940*/  HADD2.F32 R127, -RZ, R99.H0_H0 ;  /* 0x20000063ff7f7230 */ /* 0x021fe40000004100 */
[----:B------:R-:W-:Y:S01]  /*7950*/  FMUL.FTZ R172, R172, R151 ;  /* 0x00000097acac7220 */ /* 0x000fe20000410000 */
[----:B------:R-:W-:-:S02]  /*7960*/  HADD2.F32 R161, -RZ, R67.H0_H0 ;  /* 0x20000043ffa17230 */ /* 0x000fc40000004100 */
[----:B------:R-:W-:Y:S01]  /*7970*/  FMUL.FTZ R163, R174, R151 ;  /* 0x00000097aea37220 */ /* 0x000fe20000410000 */
[----:B------:R-:W-:Y:S02]  /*7980*/  HADD2.F32 R126, -RZ, R99.H1_H1 ;  /* 0x30000063ff7e7230 */ /* 0x000fe40000004100 */
[C---:B------:R-:W-:Y:S01]  /*7990*/  FFMA.FTZ R166, R152.reuse, R167, R164 ;  /* 0x000000a798a67223 */ /* 0x040fe200000100a4 */
[----:B------:R-:W-:Y:S02]  /*79a0*/  HADD2.F32 R182, -RZ, R67.H1_H1 ;  /* 0x30000043ffb67230 */ /* 0x000fe40000004100 */
[----:B------:R-:W-:Y:S01]  /*79b0*/  FFMA.FTZ R164, R152, R155, R159 ;  /* 0x0000009b98a47223 */ /* 0x000fe2000001009f */
[----:B------:R-:W-:Y:S01]  /*79c0*/  FMUL.FTZ R159, R172, R127 ;  /* 0x0000007fac9f7220 */ /* 0x000fe20000410000 */
[----:B------:R-:W-:Y:S01]  /*79d0*/  FMUL.FTZ R169, R161, R172 ;  /* 0x000000aca1a97220 */ /* 0x000fe20000410000 */
[----:B------:R-:W-:Y:S02]  /*79e0*/  HADD2.F32 R124, -RZ, R98.H1_H1 ;  /* 0x30000062ff7c7230 */ /* 0x000fe40000004100 */
[----:B------:R-:W-:Y:S01]  /*79f0*/  FMUL.FTZ R160, R163, R126 ;  /* 0x0000007ea3a07220 */ /* 0x000fe20000410000 */
[----:B------:R-:W-:Y:S01]  /*7a00*/  FMUL.FTZ R182, R182, R163 ;  /* 0x000000a3b6b67220 */ /* 0x000fe20000410000 */
[----:B------:R-:W-:-:S02]  /*7a10*/  HADD2.F32 R172, -RZ, R66.H1_H1 ;  /* 0x30000042ffac7230 */ /* 0x000fc40000004100 */
[-C--:B------:R-:W-:Y:S01]  /*7a20*/  FMUL.FTZ R163, R170, R151.reuse ;  /* 0x00000097aaa37220 */ /* 0x080fe20000410000 */
[----:B------:R-:W-:Y:S02]  /*7a30*/  HADD2.F32 R125, -RZ, R98.H0_H0 ;  /* 0x20000062ff7d7230 */ /* 0x000fe40000004100 */
[-C--:B------:R-:W-:Y:S01]  /*7a40*/  FMUL.FTZ R168, R168, R151.reuse ;  /* 0x00000097a8a87220 */ /* 0x080fe20000410000 */
[----:B------:R-:W-:Y:S02]  /*7a50*/  HADD2.F32 R99, -RZ, R97.H0_H0 ;  /* 0x20000061ff637230 */ /* 0x000fe40000004100 */
        /* <DEDUP_REMOVED lines=8> */
[----:B------:R-:W-:Y:S01]  /*7ae0*/  FMUL.FTZ R163, R126, R99 ;  /* 0x000000637ea37220 */ /* 0x000fe20000410000 */
[----:B------:R-:W-:Y:S02]  /*7af0*/  HADD2.F32 R97, -RZ, R96.H0_H0 ;  /* 0x20000060ff617230 */ /* 0x000fe40000004100 */
[----:B------:R-:W-:Y:S01]  /*7b00*/  FMUL.FTZ R126, R127, R126 ;  /* 0x0000007e7f7e7220 */ /* 0x000fe20000410000 */
[----:B------:R-:W-:Y:S02]  /*7b10*/  HADD2.F32 R168, -RZ, R65.H1_H1 ;  /* 0x30000041ffa87230 */ /* 0x000fe40000004100 */
[----:B------:R-:W-:Y:S01]  /*7b20*/  FMUL.FTZ R127, R166, R151 ;  /* 0x00000097a67f7220 */ /* 0x000fe20000410000 */
[----:B------:R-:W-:-:S02]  /*7b30*/  HADD2.F32 R99, -RZ, R64.H0_H0 ;  /* 0x20000040ff637230 */ /* 0x000fc40000004100 */
[-C--:B------:R-:W-:Y:S01]  /*7b40*/  FMUL.FTZ R154, R154, R151.reuse ;  /* 0x000000979a9a7220 */ /* 0x080fe20000410000 */
        /* <DEDUP_REMOVED lines=13> */
.L_x_2069:
        /* <DEDUP_REMOVED lines=13> */
[C-C-:B0-----:R-:W-:Y:S01]  /*7cf0*/  FFMA.FTZ R154, R116.reuse, R113, R117.reuse ;  /* 0x00000071749a7223 */ /* 0x141fe20000010075 */
[C-C-:B------:R-:W-:Y:S01]  /*7d00*/  FFMA.FTZ R127, R116.reuse, R114, R117.reuse ;  /* 0x00000072747f7223 */ /* 0x140fe20000010075 */
[----:B------:R-:W-:Y:S01]  /*7d10*/  FFMA.FTZ R116, R116, R115, R117 ;  /* 0x0000007374747223 */ /* 0x000fe20000010075 */
[--C-:B-----5:R-:W-:Y:S02]  /*7d20*/  HADD2.F32 R111, -RZ, R98.reuse.H0_H0 ;  /* 0x20000062ff6f7230 */ /* 0x120fe40000004100 */
[----:B------:R-:W-:Y:S01]  /*7d30*/  FADD.FTZ R76, -R77, R100 ;  /* 0x000000644d4c7221 */ /* 0x000fe20000010100 */
[----:B------:R-:W-:-:S02]  /*7d40*/  HADD2.F32 R114, -RZ, R98.H1_H1 ;  /* 0x30000062ff727230 */ /* 0x000fc40000004100 */
[----:B------:R-:W-:Y:S01]  /*7d50*/  FADD.FTZ R98, -R79, R102 ;  /* 0x000000664f627221 */ /* 0x000fe20000010100 */
[----:B------:R-:W-:Y:S01]  /*7d60*/  FADD.FTZ R115, -R116, R107 ;  /* 0x0000006b74737221 */ /* 0x000fe20000010100 */
[--C-:B------:R-:W-:Y:S02]  /*7d70*/  HADD2.F32 R77, -RZ, R95.reuse.H0_H0 ;  /* 0x2000005fff4d7230 */ /* 0x100fe40000004100 */
[----:B------:R-:W-:Y:S01]  /*7d80*/  FADD.FTZ R116, -R127, R106 ;  /* 0x0000006a7f747221 */ /* 0x000fe20000010100 */
[----:B------:R-:W-:Y:S02]  /*7d90*/  HADD2.F32 R79, -RZ, R95.H1_H1 ;  /* 0x3000005fff4f7230 */ /* 0x000fe40000004100 */
[----:B------:R-:W-:Y:S01]  /*7da0*/  FADD.FTZ R112, -R125, R104 ;  /* 0x000000687d707221 */ /* 0x000fe20000010100 */
[--C-:B------:R-:W-:Y:S02]  /*7db0*/  HADD2.F32 R113, -RZ, R99.reuse.H0_H0 ;  /* 0x20000063ff717230 */ /* 0x100fe40000004100 */
[----:B------:R-:W-:Y:S01]  /*7dc0*/  FFMA.FTZ R116, R152, R116, R77 ;  /* 0x0000007498747223 */ /* 0x000fe2000001004d */
[----:B------:R-:W-:-:S02]  /*7dd0*/  HADD2.F32 R124, -RZ, R99.H1_H1 ;  /* 0x30000063ff7c7230 */ /* 0x000fc40000004100 */
[----:B------:R-:W-:Y:S01]  /*7de0*/  FFMA.FTZ R115, R152, R115, R79 ;  /* 0x0000007398737223 */ /* 0x000fe2000001004f */
[--C-:B------:R-:W-:Y:S02]  /*7df0*/  HADD2.F32 R108, -RZ, R97.reuse.H0_H0 ;  /* 0x20000061ff6c7230 */ /* 0x100fe40000004100 */
[----:B------:R-:W-:Y:S01]  /*7e00*/  FADD.FTZ R126, -R126, R103 ;  /* 0x000000677e7e7221 */ /* 0x000fe20000010100 */
[----:B------:R-:W-:Y:S02]  /*7e10*/  HADD2.F32 R109, -RZ, R97.H1_H1 ;  /* 0x30000061ff6d7230 */ /* 0x000fe40000004100 */
[----:B------:R-:W-:Y:S01]  /*7e20*/  FADD.FTZ R100, -R78, R101 ;  /* 0x000000654e647221 */ /* 0x000fe20000010100 */
[----:B------:R-:W-:Y:S02]  /*7e30*/  HADD2.F32 R99, -RZ, R94.H0_H0 ;  /* 0x2000005eff637230 */ /* 0x000fe40000004100 */
[----:B------:R-:W-:Y:S01]  /*7e40*/  FADD.FTZ R154, -R154, R105 ;  /* 0x000000699a9a7221 */ /* 0x000fe20000010100 */
[----:B------:R-:W-:-:S02]  /*7e50*/  HADD2.F32 R77, -RZ, R92.H0_H0 ;  /* 0x2000005cff4d7230 */ /* 0x000fc40000004100 */
[----:B------:R-:W-:Y:S01]  /*7e60*/  FMUL.FTZ R78, R116, R151 ;  /* 0x00000097744e7220 */ /* 0x000fe20000410000 */
[--C-:B------:R-:W-:Y:S02]  /*7e70*/  HADD2.F32 R79, -RZ, R93.reuse.H0_H0 ;  /* 0x2000005dff4f7230 */ /* 0x100fe40000004100 */
[C---:B------:R-:W-:Y:S01]  /*7e80*/  FFMA.FTZ R112, R152.reuse, R112, R99 ;  /* 0x0000007098707223 */ /* 0x040fe20000010063 */
[----:B------:R-:W-:Y:S02]  /*7e90*/  HADD2.F32 R97, -RZ, R93.H1_H1 ;  /* 0x3000005dff617230 */ /* 0x000fe40000004100 */
[C---:B------:R-:W-:Y:S01]  /*7ea0*/  FFMA.FTZ R76, R152.reuse, R76, R77 ;  /* 0x0000004c984c7223 */ /* 0x040fe2000001004d */
[----:B------:R-:W-:Y:S02]  /*7eb0*/  HADD2.F32 R101, -RZ, R94.H1_H1 ;  /* 0x3000005eff657230 */ /* 0x000fe40000004100 */
[----:B------:R-:W-:Y:S01]  /*7ec0*/  FFMA.FTZ R98, R152, R98, R79 ;  /* 0x0000006298627223 */ /* 0x000fe2000001004f */
[----:B------:R-:W-:-:S02]  /*7ed0*/  HADD2.F32 R77, -RZ, R92.H1_H1 ;  /* 0x3000005cff4d7230 */ /* 0x000fc40000004100 */
[C---:B------:R-:W-:Y:S01]  /*7ee0*/  FFMA.FTZ R99, R152.reuse, R126, R97 ;  /* 0x0000007e98637223 */ /* 0x040fe20000010061 */
[--C-:B------:R-:W-:Y:S02]  /*7ef0*/  HADD2.F32 R97, -RZ, R63.reuse.H0_H0 ;  /* 0x2000003fff617230 */ /* 0x100fe40000004100 */
[----:B------:R-:W-:Y:S01]  /*7f00*/  FMUL.FTZ R79, R115, R151 ;  /* 0x00000097734f7220 */ /* 0x000fe20000410000 */
[----:B------:R-:W-:Y:S02]  /*7f10*/  HADD2.F32 R102, -RZ, R63.H1_H1 ;  /* 0x3000003fff667230 */ /* 0x000fe40000004100 */
[C---:B------:R-:W-:Y:S01]  /*7f20*/  FFMA.FTZ R103, R152.reuse, R154, R101 ;  /* 0x0000009a98677223 */ /* 0x040fe20000010065 */
[----:B------:R-:W-:Y:S01]  /*7f30*/  FFMA.FTZ R152, R152, R100, R77 ;  /* 0x0000006498987223 */ /* 0x000fe2000001004d */
[----:B------:R-:W-:Y:S01]  /*7f40*/  FMUL.FTZ R104, R78, R113 ;  /* 0x000000714e687220 */ /* 0x000fe20000410000 */
[----:B------:R-:W-:Y:S01]  /*7f50*/  FMUL.FTZ R105, R79, R124 ;  /* 0x0000007c4f697220 */ /* 0x000fe20000410000 */
[----:B------:R-:W-:Y:S01]  /*7f60*/  FMUL.FTZ R113, R97, R78 ;  /* 0x0000004e61717220 */ /* 0x000fe20000410000 */
[----:B------:R-:W-:Y:S01]  /*7f70*/  FMUL.FTZ R124, R102, R79 ;  /* 0x0000004f667c7220 */ /* 0x000fe20000410000 */
[----:B------:R-:W-:-:S02]  /*7f80*/  HADD2.F32 R101, -RZ, R62.H0_H0 ;  /* 0x2000003eff657230 */ /* 0x000fc40000004100 */
[-C--:B------:R-:W-:Y:S01]  /*7f90*/  FMUL.FTZ R78, R112, R151.reuse ;  /* 0x00000097704e7220 */ /* 0x080fe20000410000 */
[----:B------:R-:W-:Y:S02]  /*7fa0*/  HADD2.F32 R100, -RZ, R61.H0_H0 ;  /* 0x2000003dff647230 */ /* 0x000fe40000004100 */
[-C--:B------:R-:W-:Y:S01]  /*7fb0*/  FMUL.FTZ R79, R103, R151.reuse ;  /* 0x00000097674f7220 */ /* 0x080fe20000410000 */
[----:B------:R-:W-:Y:S02]  /*7fc0*/  HADD2.F32 R102, -RZ, R62.H1_H1 ;  /* 0x3000003eff667230 */ /* 0x000fe40000004100 */
[----:B------:R-:W-:Y:S01]  /*7fd0*/  FMUL.FTZ R77, R98, R151 ;  /* 0x00000097624d7220 */ /* 0x000fe20000410000 */
[--C-:B------:R-:W-:Y:S02]  /*7fe0*/  HADD2.F32 R110, -RZ, R96.reuse.H0_H0 ;  /* 0x20000060ff6e7230 */ /* 0x100fe40000004100 */
[----:B------:R-:W-:Y:S01]  /*7ff0*/  FMUL.FTZ R106, R78, R111 ;  /* 0x0000006f4e6a7220 */ /* 0x000fe20000410000 */
[----:B------:R-:W-:Y:S01]  /*8000*/  FMUL.FTZ R101, R101, R78 ;  /* 0x0000004e65657220 */ /* 0x000fe20000410000 */
[----:B------:R-:W-:Y:S01]  /*8010*/  FMUL.FTZ R107, R79, R114 ;  /* 0x000000724f6b7220 */ /* 0x000fe20000410000 */
[----:B------:R-:W-:Y:S01]  /*8020*/  FMUL.FTZ R108, R77, R108 ;  /* 0x0000006c4d6c7220 */ /* 0x000fe20000410000 */
[----:B------:R-:W-:Y:S01]  /*8030*/  FMUL.FTZ R97, R100, R77 ;  /* 0x0000004d64617220 */ /* 0x000fe20000410000 */
[----:B------:R-:W-:-:S02]  /*8040*/  HADD2.F32 R96, -RZ, R96.H1_H1 ;  /* 0x30000060ff607230 */ /* 0x000fc40000004100 */
[----:B------:R-:W-:Y:S01]  /*8050*/  FMUL.FTZ R114, R102, R79 ;  /* 0x0000004f66727220 */ /* 0x000fe20000410000 */
[-C--:B------:R-:W-:Y:S01]  /*8060*/  FMUL.FTZ R78, R99, R151.reuse ;  /* 0x00000097634e7220 */ /* 0x080fe20000410000 */
[-C--:B------:R-:W-:Y:S01]  /*8070*/  FMUL.FTZ R77, R76, R151.reuse ;  /* 0x000000974c4d7220 */ /* 0x080fe20000410000 */
[----:B------:R-:W-:Y:S02]  /*8080*/  HADD2.F32 R79, -RZ, R61.H1_H1 ;  /* 0x3000003dff4f7230 */ /* 0x000fe40000004100 */
[----:B------:R-:W-:Y:S01]  /*8090*/  FMUL.FTZ R151, R152, R151 ;  /* 0x0000009798977220 */ /* 0x000fe20000410000 */
[--C-:B------:R-:W-:Y:S02]  /*80a0*/  HADD2.F32 R100, -RZ, R60.reuse.H0_H0 ;  /* 0x2000003cff647230 */ /* 0x100fe40000004100 */
[----:B------:R-:W-:Y:S01]  /*80b0*/  FMUL.FTZ R110, R77, R110 ;  /* 0x0000006e4d6e7220 */ /* 0x000fe20000410000 */
[----:B------:R-:W-:Y:S02]  /*80c0*/  HADD2.F32 R126, -RZ, R60.H1_H1 ;  /* 0x3000003cff7e7230 */ /* 0x000fe40000004100 */
        /* <DEDUP_REMOVED lines=14> */
.L_x_2070:
[C-C-:B------:R-:W-:Y:S01]  /*81b0*/  FFMA.FTZ R124, R116.reuse, R111, R117.reuse ;  /* 0x0000006f747c7223 */ /* 0x140fe20000010075 */
[C-C-:B------:R-:W-:Y:S01]  /*81c0*/  FFMA.FTZ R111, R116.reuse, R112, R117.reuse ;  /* 0x00000070746f7223 */ /* 0x140fe20000010075 */
[C-C-:B------:R-:W-:Y:S01]  /*81d0*/  FFMA.FTZ R127, R116.reuse, R114, R117.reuse ;  /* 0x00000072747f7223 */ /* 0x140fe20000010075 */
[C-C-:B------:R-:W-:Y:S01]  /*81e0*/  FFMA.FTZ R126, R116.reuse, R115, R117.reuse ;  /* 0x00000073747e7223 */ /* 0x140fe20000010075 */
[C-C-:B------:R-:W-:Y:S01]  /*81f0*/  FFMA.FTZ R125, R116.reuse, R108, R117.reuse ;  /* 0x0000006c747d7223 */ /* 0x140fe20000010075 */
[--C-:B-----5:R-:W-:Y:S02]  /*8200*/  HADD2.F32 R114, -RZ, R98.reuse.H0_H0 ;  /* 0x20000062ff727230 */ /* 0x120fe40000004100 */
[C-C-:B------:R-:W-:Y:S01]  /*8210*/  FFMA.FTZ R108, R116.reuse, R109, R117.reuse ;  /* 0x0000006d746c7223 */ /* 0x140fe20000010075 */
[----:B------:R-:W-:Y:S02]  /*8220*/  HADD2.F32 R115, -RZ, R98.H1_H1 ;  /* 0x30000062ff737230 */ /* 0x000fe40000004100 */
[----:B------:R-:W-:Y:S01]  /*8230*/  FFMA.FTZ R109, R116, R110, R117 ;  /* 0x0000006e746d7223 */ /* 0x000fe20000010075 */
[----:B------:R-:W-:-:S02]  /*8240*/  HADD2.F32 R98, -RZ, R94.H0_H0 ;  /* 0x2000005eff627230 */ /* 0x000fc40000004100 */
[----:B------:R-:W-:Y:S01]  /*8250*/  FFMA.FTZ R112, R116, R113, R117 ;  /* 0x0000007174707223 */ /* 0x000fe20000010075 */
[----:B------:R-:W-:Y:S01]  /*8260*/  FADD.FTZ R111, -R111, R104 ;  /* 0x000000686f6f7221 */ /* 0x000fe20000010100 */
[--C-:B------:R-:W-:Y:S02]  /*8270*/  HADD2.F32 R116, -RZ, R99.reuse.H0_H0 ;  /* 0x20000063ff747230 */ /* 0x100fe40000004100 */
[----:B------:R-:W-:Y:S01]  /*8280*/  FADD.FTZ R125, -R125, R100 ;  /* 0x000000647d7d7221 */ /* 0x000fe20000010100 */
[----:B------:R-:W-:Y:S02]  /*8290*/  HADD2.F32 R117, -RZ, R99.H1_H1 ;  /* 0x30000063ff757230 */ /* 0x000fe40000004100 */
[----:B------:R-:W-:Y:S01]  /*82a0*/  FADD.FTZ R127, -R127, R106 ;  /* 0x0000006a7f7f7221 */ /* 0x000fe20000010100 */
[--C-:B------:R-:W-:Y:S02]  /*82b0*/  HADD2.F32 R99, -RZ, R95.reuse.H1_H1 ;  /* 0x3000005fff637230 */ /* 0x100fe40000004100 */
[----:B------:R-:W-:Y:S01]  /*82c0*/  FADD.FTZ R107, -R126, R107 ;  /* 0x0000006b7e6b7221 */ /* 0x000fe20000010100 */
[----:B------:R-:W-:-:S02]  /*82d0*/  HADD2.F32 R100, -RZ, R95.H0_H0 ;  /* 0x2000005fff647230 */ /* 0x000fc40000004100 */
[----:B------:R-:W-:Y:S01]  /*82e0*/  FFMA.FTZ R106, R152, R111, R98 ;  /* 0x0000006f986a7223 */ /* 0x000fe20000010062 */
[----:B------:R-:W-:Y:S02]  /*82f0*/  HADD2.F32 R98, -RZ, R92.H0_H0 ;  /* 0x2000005cff627230 */ /* 0x000fe40000004100 */
[----:B------:R-:W-:Y:S01]  /*8300*/  FADD.FTZ R105, -R112, R105 ;  /* 0x0000006970697221 */ /* 0x000fe20000010100 */
[C---:B------:R-:W-:Y:S01]  /*8310*/  FFMA.FTZ R126, R152.reuse, R107, R99 ;  /* 0x0000006b987e7223 */ /* 0x040fe20000010063 */
[----:B------:R-:W-:Y:S01]  /*8320*/  FFMA.FTZ R112, R152, R127, R100 ;  /* 0x0000007f98707223 */ /* 0x000fe20000010064 */
[----:B------:R-:W-:Y:S02]  /*8330*/  HADD2.F32 R99, -RZ, R94.H1_H1 ;  /* 0x3000005eff637230 */ /* 0x000fe40000004100 */
[----:B------:R-:W-:Y:S01]  /*8340*/  FADD.FTZ R101, -R108, R101 ;  /* 0x000000656c657221 */ /* 0x000fe20000010100 */
[----:B------:R-:W-:Y:S02]  /*8350*/  HADD2.F32 R104, -RZ, R93.H1_H1 ;  /* 0x3000005dff687230 */ /* 0x000fe40000004100 */
[----:B------:R-:W-:Y:S01]  /*8360*/  FADD.FTZ R103, -R124, R103 ;  /* 0x000000677c677221 */ /* 0x000fe20000010100 */
[----:B------:R-:W-:-:S02]  /*8370*/  HADD2.F32 R100, -RZ, R92.H1_H1 ;  /* 0x3000005cff647230 */ /* 0x000fc40000004100 */
[C---:B------:R-:W-:Y:S01]  /*8380*/  FFMA.FTZ R98, R152.reuse, R125, R98 ;  /* 0x0000007d98627223 */ /* 0x040fe20000010062 */
[----:B------:R-:W-:Y:S01]  /*8390*/  FADD.FTZ R109, -R109, R102 ;  /* 0x000000666d6d7221 */ /* 0x000fe20000010100 */
[----:B------:R-:W-:Y:S02]  /*83a0*/  HADD2.F32 R102, -RZ, R93.H0_H0 ;  /* 0x2000005dff667230 */ /* 0x000fe40000004100 */
[C---:B------:R-:W-:Y:S01]  /*83b0*/  FFMA.FTZ R108, R152.reuse, R105, R99 ;  /* 0x00000069986c7223 */ /* 0x040fe20000010063 */
[C---:B------:R-:W-:Y:S01]  /*83c0*/  FFMA.FTZ R104, R152.reuse, R103, R104 ;  /* 0x0000006798687223 */ /* 0x040fe20000010068 */
[----:B------:R-:W-:Y:S01]  /*83d0*/  FFMA.FTZ R100, R152, R101, R100 ;  /* 0x0000006598647223 */ /* 0x000fe20000010064 */
[----:B------:R-:W-:Y:S02]  /*83e0*/  HADD2.F32 R124, -RZ, R63.H0_H0 ;  /* 0x2000003fff7c7230 */ /* 0x000fe40000004100 */
[-C--:B------:R-:W-:Y:S01]  /*83f0*/  FMUL.FTZ R99, R98, R151.reuse ;  /* 0x0000009762637220 */ /* 0x080fe20000410000 */
[-C--:B------:R-:W-:Y:S01]  /*8400*/  FMUL.FTZ R103, R112, R151.reuse ;  /* 0x0000009770677220 */ /* 0x080fe20000410000 */
[----:B------:R-:W-:Y:S01]  /*8410*/  FMUL.FTZ R101, R106, R151 ;  /* 0x000000976a657220 */ /* 0x000fe20000410000 */
[----:B------:R-:W-:-:S02]  /*8420*/  HADD2.F32 R98, -RZ, R62.H0_H0 ;  /* 0x2000003eff627230 */ /* 0x000fc40000004100 */
[----:B------:R-:W-:Y:S01]  /*8430*/  FFMA.FTZ R102, R152, R109, R102 ;  /* 0x0000006d98667223 */ /* 0x000fe20000010066 */
[----:B------:R-:W-:Y:S01]  /*8440*/  FMUL.FTZ R112, R104, R151 ;  /* 0x0000009768707220 */ /* 0x000fe20000410000 */
[----:B------:R-:W-:Y:S02]  /*8450*/  HADD2.F32 R107, -RZ, R63.H1_H1 ;  /* 0x3000003fff6b7230 */ /* 0x000fe40000004100 */
[----:B------:R-:W-:Y:S01]  /*8460*/  FMUL.FTZ R104, R103, R116 ;  /* 0x0000007467687220 */ /* 0x000fe20000410000 */
[----:B------:R-:W-:Y:S01]  /*8470*/  FMUL.FTZ R124, R124, R103 ;  /* 0x000000677c7c7220 */ /* 0x000fe20000410000 */
[----:B------:R-:W-:Y:S01]  /*8480*/  FMUL.FTZ R106, R101, R114 ;  /* 0x00000072656a7220 */ /* 0x000fe20000410000 */
[----:B------:R-:W-:Y:S01]  /*8490*/  FMUL.FTZ R126, R126, R151 ;  /* 0x000000977e7e7220 */ /* 0x000fe20000410000 */
[----:B------:R-:W-:Y:S02]  /*84a0*/  HADD2.F32 R103, -RZ, R62.H1_H1 ;  /* 0x3000003eff677230 */ /* 0x000fe40000004100 */
[----:B------:R-:W-:Y:S01]  /*84b0*/  FMUL.FTZ R114, R98, R101 ;  /* 0x0000006562727220 */ /* 0x000fe20000410000 */
[----:B------:R-:W-:-:S02]  /*84c0*/  HADD2.F32 R113, -RZ, R97.H0_H0 ;  /* 0x20000061ff717230 */ /* 0x000fc40000004100 */
[-C--:B------:R-:W-:Y:S01]  /*84d0*/  FMUL.FTZ R108, R108, R151.reuse ;  /* 0x000000976c6c7220 */ /* 0x080fe20000410000 */
[----:B------:R-:W-:Y:S02]  /*84e0*/  HADD2.F32 R101, -RZ, R61.H0_H0 ;  /* 0x2000003dff657230 */ /* 0x000fe40000004100 */
[----:B------:R-:W-:Y:S01]  /*84f0*/  FMUL.FTZ R102, R102, R151 ;  /* 0x0000009766667220 */ /* 0x000fe20000410000 */
[----:B------:R-:W-:Y:S01]  /*8500*/  FMUL.FTZ R105, R126, R117 ;  /* 0x000000757e697220 */ /* 0x000fe20000410000 */
[----:B------:R-:W-:Y:S01]  /*8510*/  FMUL.FTZ R125, R107, R126 ;  /* 0x0000007e6b7d7220 */ /* 0x000fe20000410000 */
[----:B------:R-:W-:Y:S01]  /*8520*/  FMUL.FTZ R107, R108, R115 ;  /* 0x000000736c6b7220 */ /* 0x000fe20000410000 */
[----:B------:R-:W-:Y:S01]  /*8530*/  FMUL.FTZ R117, R103, R108 ;  /* 0x0000006c67757220 */ /* 0x000fe20000410000 */
[----:B------:R-:W-:Y:S02]  /*8540*/  HADD2.F32 R97, -RZ, R97.H1_H1 ;  /* 0x30000061ff617230 */ /* 0x000fe40000004100 */
[----:B------:R-:W-:Y:S01]  /*8550*/  FMUL.FTZ R108, R102, R113 ;  /* 0x00000071666c7220 */ /* 0x000fe20000410000 */
[----:B------:R-:W-:Y:S01]  /*8560*/  FMUL.FTZ R103, R101, R102 ;  /* 0x0000006665677220 */ /* 0x000fe20000410000 */
[----:B------:R-:W-:-:S02]  /*8570*/  HADD2.F32 R115, -RZ, R61.H1_H1 ;  /* 0x3000003dff737230 */ /* 0x000fc40000004100 */
[----:B------:R-:W-:Y:S01]  /*8580*/  FMUL.FTZ R111, R100, R151 ;  /* 0x00000097646f7220 */ /* 0x000fe20000410000 */
[--C-:B------:R-:W-:Y:S02]  /*8590*/  HADD2.F32 R98, -RZ, R60.reuse.H0_H0 ;  /* 0x2000003cff627230 */ /* 0x100fe40000004100 */
[----:B------:R-:W-:Y:S01]  /*85a0*/  FMUL.FTZ R109, R112, R97 ;  /* 0x00000061706d7220 */ /* 0x000fe20000410000 */
[----:B------:R-:W-:Y:S02]  /*85b0*/  HADD2.F32 R102, -RZ, R60.H1_H1 ;  /* 0x3000003cff667230 */ /* 0x000fe40000004100 */
[----:B------:R-:W-:Y:S01]  /*85c0*/  FMUL.FTZ R112, R115, R112 ;  /* 0x0000007073707220 */ /* 0x000fe20000410000 */
[--C-:B------:R-:W-:Y:S02]  /*85d0*/  HADD2.F32 R110, -RZ, R96.reuse.H0_H0 ;  /* 0x20000060ff6e7230 */ /* 0x100fe40000004100 */
[----:B------:R-:W-:Y:S01]  /*85e0*/  FMUL.FTZ R100, R98, R99 ;  /* 0x0000006362647220 */ /* 0x000fe20000410000 */
[----:B------:R-:W-:-:S02]  /*85f0*/  HADD2.F32 R96, -RZ, R96.H1_H1 ;  /* 0x30000060ff607230 */ /* 0x000fc40000004100 */
[----:B------:R-:W-:Y:S01]  /*8600*/  FMUL.FTZ R101, R102, R111 ;  /* 0x0000006f66657220 */ /* 0x000fe20000410000 */
[----:B------:R-:W-:Y:S01]  /*8610*/  F2FP.F16.F32.PACK_AB R98, R117, R114 ;  /* 0x000000727562723e */ /* 0x000fe200000000ff */
[----:B------:R-:W-:Y:S01]  /*8620*/  FMUL.FTZ R110, R99, R110 ;  /* 0x0000006e636e7220 */ /* 0x000fe20000410000 */
[----:B------:R-:W-:Y:S01]  /*8630*/  F2FP.F16.F32.PACK_AB R99, R125, R124 ;  /* 0x0000007c7d63723e */ /* 0x000fe200000000ff */
[----:B------:R-:W-:Y:S01]  /*8640*/  FMUL.FTZ R111, R111, R96 ;  /* 0x000000606f6f7220 */ /* 0x000fe20000410000 */
[----:B------:R-:W-:Y:S02]  /*8650*/  F2FP.F16.F32.PACK_AB R97, R112, R103 ;  /* 0x000000677061723e */ /* 0x000fe400000000ff */
[----:B------:R-:W-:-:S07]  /*8660*/  F2FP.F16.F32.PACK_AB R96, R101, R100 ;  /* 0x000000646560723e */ /* 0x000fce00000000ff */
.L_x_2071:
[----:B------:R-:W1:Y:S01]  /*8670*/  @P1 LDC.64 R100, c[0x0][0x478] ;  /* 0x00011e00ff641b82 */ /* 0x000e620000000a00 */
[----:B------:R-:W-:-:S04]  /*8680*/  IMAD.WIDE.U32 R102, R2, 0x10, R192 ;  /* 0x0000001002667825 */ /* 0x000fc800078e00c0 */
[----:B-1----:R-:W-:-:S05]  /*8690*/  @P1 IMAD.WIDE.U32 R100, R2, 0x10, R100 ;  /* 0x0000001002641825 */ /* 0x002fca00078e0064 */
[----:B------:R2:W-:Y:S04]  /*86a0*/  @P1 STG.E.128 desc[UR6][R100.64], R76 ;  /* 0x0000004c64001986 */ /* 0x0005e8000c101d06 */
[----:B------:R2:W-:Y:S02]  /*86b0*/  STG.E.128 desc[UR6][R102.64], R96 ;  /* 0x0000006066007986 */ /* 0x0005e4000c101d06 */
.L_x_2063:
        /* <DEDUP_REMOVED lines=101> */
.L_x_2050:
        /* <DEDUP_REMOVED lines=96> */
.L_x_2049:
[----:B------:R-:W-:Y:S05]  /*9310*/  BSYNC B0 ;  /* 0x0000000000007941 */ /* 0x000fea0003800000 */
.L_x_2048:
        /* <DEDUP_REMOVED lines=272> */
.L_x_2053:
        /* <DEDUP_REMOVED lines=8> */
.L_x_2074:
[----:B------:R-:W-:Y:S05]  /*a4a0*/  BSYNC B2 ;  /* 0x0000000000027941 */ /* 0x000fea0003800000 */
.L_x_2073:
        /* <DEDUP_REMOVED lines=9> */
.L_x_2075:
[----:B------:R-:W-:Y:S02]  /*a540*/  MOV R118, R98 ;  /* 0x0000006200767202 */ /* 0x000fe40000000f00 */
[----:B------:R-:W-:Y:S01]  /*a550*/  MOV R97, R99 ;  /* 0x0000006300617202 */ /* 0x000fe20000000f00 */
[----:B------:R-:W-:-:S04]  /*a560*/  HFMA2 R99, -RZ, RZ, 0, 1.1920928955078125e-07 ;  /* 0x00000002ff637431 */ /* 0x000fc800000001ff */
[----:B------:R-:W-:-:S07]  /*a570*/  FADD.FTZ R119, R97, R232 ;  /* 0x000000e861777221 */ /* 0x000fce0000010000 */
[----:B------:R-:W-:Y:S05]  /*a580*/  WARPSYNC.COLLECTIVE R117, `(.L_x_2076) ;  /* 0x0000000075087348 */ /* 0x000fea0003c00000 */
[----:B------:R0:W1:Y:S02]  /*a590*/  SHFL.BFLY P3, R99, R118, R99, R116 ;  /* 0x0c00006376637389 */ /* 0x0000640000060074 */
[----:B01----:R-:W-:Y:S05]  /*a5a0*/  ENDCOLLECTIVE ;  /* 0x000000000000791b */ /* 0x003fea0003800000 */
.L_x_2076:
[----:B------:R-:W-:Y:S02]  /*a5b0*/  MOV R118, R119 ;  /* 0x0000007700767202 */ /* 0x000fe40000000f00 */
[----:B------:R-:W-:Y:S01]  /*a5c0*/  MOV R97, R99 ;  /* 0x0000006300617202 */ /* 0x000fe20000000f00 */
[----:B------:R-:W-:-:S04]  /*a5d0*/  HFMA2 R99, -RZ, RZ, 0, 1.1920928955078125e-07 ;  /* 0x00000002ff637431 */ /* 0x000fc800000001ff */
[----:B------:R-:W-:-:S07]  /*a5e0*/  FADD.FTZ R157, R98, R97 ;  /* 0x00000061629d7221 */ /* 0x000fce0000010000 */
[----:B------:R-:W-:Y:S05]  /*a5f0*/  WARPSYNC.COLLECTIVE R117, `(.L_x_2077) ;  /* 0x0000000075087348 */ /* 0x000fea0003c00000 */
[----:B------:R0:W1:Y:S02]  /*a600*/  SHFL.BFLY P3, R99, R118, R99, R116 ;  /* 0x0c00006376637389 */ /* 0x0000640000060074 */
[----:B01----:R-:W-:Y:S05]  /*a610*/  ENDCOLLECTIVE ;  /* 0x000000000000791b */ /* 0x003fea0003800000 */
.L_x_2077:
[----:B------:R-:W-:Y:S02]  /*a620*/  MOV R118, R157 ;  /* 0x0000009d00767202 */ /* 0x000fe40000000f00 */
[----:B------:R-:W-:Y:S01]  /*a630*/  MOV R156, R99 ;  /* 0x00000063009c7202 */ /* 0x000fe20000000f00 */
[----:B------:R-:W-:-:S04]  /*a640*/  HFMA2 R99, -RZ, RZ, 0, 2.384185791015625e-07 ;  /* 0x00000004ff637431 */ /* 0x000fc800000001ff */
[----:B------:R-:W-:-:S07]  /*a650*/  FADD.FTZ R156, R119, R156 ;  /* 0x0000009c779c7221 */ /* 0x000fce0000010000 */
[----:B------:R-:W-:Y:S05]  /*a660*/  WARPSYNC.COLLECTIVE R117, `(.L_x_2078) ;  /* 0x0000000075087348 */ /* 0x000fea0003c00000 */
[----:B------:R0:W1:Y:S02]  /*a670*/  SHFL.BFLY P3, R99, R118, R99, R116 ;  /* 0x0c00006376637389 */ /* 0x0000640000060074 */
[----:B01----:R-:W-:Y:S05]  /*a680*/  ENDCOLLECTIVE ;  /* 0x000000000000791b */ /* 0x003fea0003800000 */
.L_x_2078:
[----:B------:R-:W-:Y:S02]  /*a690*/  MOV R118, R156 ;  /* 0x0000009c00767202 */ /* 0x000fe40000000f00 */
[----:B------:R-:W-:Y:S01]  /*a6a0*/  MOV R158, R99 ;  /* 0x00000063009e7202 */ /* 0x000fe20000000f00 */
[----:B------:R-:W-:-:S04]  /*a6b0*/  HFMA2 R99, -RZ, RZ, 0, 2.384185791015625e-07 ;  /* 0x00000004ff637431 */ /* 0x000fc800000001ff */
[----:B------:R-:W-:-:S07]  /*a6c0*/  FADD.FTZ R158, R157, R158 ;  /* 0x0000009e9d9e7221 */ /* 0x000fce0000010000 */
[----:B------:R-:W-:Y:S05]  /*a6d0*/  WARPSYNC.COLLECTIVE R117, `(.L_x_2079) ;  /* 0x0000000075087348 */ /* 0x000fea0003c00000 */
[----:B------:R0:W1:Y:S02]  /*a6e0*/  SHFL.BFLY P3, R99, R118, R99, R116 ;  /* 0x0c00006376637389 */ /* 0x0000640000060074 */
[----:B01----:R-:W-:Y:S05]  /*a6f0*/  ENDCOLLECTIVE ;  /* 0x000000000000791b */ /* 0x003fea0003800000 */
.L_x_2079:
[----:B------:R-:W-:Y:S02]  /*a700*/  MOV R118, R158 ;  /* 0x0000009e00767202 */ /* 0x000fe40000000f00 */
[----:B------:R-:W-:Y:S01]  /*a710*/  MOV R97, R99 ;  /* 0x0000006300617202 */ /* 0x000fe20000000f00 */
[----:B------:R-:W-:-:S04]  /*a720*/  HFMA2 R99, -RZ, RZ, 0, 4.76837158203125e-07 ;  /* 0x00000008ff637431 */ /* 0x000fc800000001ff */
[----:B------:R-:W-:-:S07]  /*a730*/  FADD.FTZ R191, R156, R97 ;  /* 0x000000619cbf7221 */ /* 0x000fce0000010000 */
[----:B------:R-:W-:Y:S05]  /*a740*/  WARPSYNC.COLLECTIVE R117, `(.L_x_2080) ;  /* 0x0000000075087348 */ /* 0x000fea0003c00000 */
[----:B------:R0:W1:Y:S02]  /*a750*/  SHFL.BFLY P3, R99, R118, R99, R116 ;  /* 0x0c00006376637389 */ /* 0x0000640000060074 */
[----:B01----:R-:W-:Y:S05]  /*a760*/  ENDCOLLECTIVE ;  /* 0x000000000000791b */ /* 0x003fea0003800000 */
.L_x_2080:
[----:B------:R-:W-:Y:S02]  /*a770*/  MOV R118, R191 ;  /* 0x000000bf00767202 */ /* 0x000fe40000000f00 */
[----:B------:R-:W-:Y:S01]  /*a780*/  MOV R97, R99 ;  /* 0x0000006300617202 */ /* 0x000fe20000000f00 */
[----:B------:R-:W-:-:S04]  /*a790*/  HFMA2 R99, -RZ, RZ, 0, 4.76837158203125e-07 ;  /* 0x00000008ff637431 */ /* 0x000fc800000001ff */
[----:B------:R-:W-:-:S07]  /*a7a0*/  FADD.FTZ R97, R158, R97 ;  /* 0x000000619e617221 */ /* 0x000fce0000010000 */
[----:B------:R-:W-:Y:S05]  /*a7b0*/  WARPSYNC.COLLECTIVE R117, `(.L_x_2081) ;  /* 0x0000000075087348 */ /* 0x000fea0003c00000 */
[----:B------:R0:W1:Y:S02]  /*a7c0*/  SHFL.BFLY P3, R99, R118, R99, R116 ;  /* 0x0c00006376637389 */ /* 0x0000640000060074 */
[----:B01----:R-:W-:Y:S05]  /*a7d0*/  ENDCOLLECTIVE ;  /* 0x000000000000791b */ /* 0x003fea0003800000 */
.L_x_2081:
[----:B------:R-:W-:Y:S02]  /*a7e0*/  MOV R118, R97 ;  /* 0x0000006100767202 */ /* 0x000fe40000000f00 */
[----:B------:R-:W-:Y:S01]  /*a7f0*/  MOV R192, R99 ;  /* 0x0000006300c07202 */ /* 0x000fe20000000f00 */
[----:B------:R-:W-:-:S04]  /*a800*/  HFMA2 R99, -RZ, RZ, 0, 9.5367431640625e-07 ;  /* 0x00000010ff637431 */ /* 0x000fc800000001ff */
[----:B------:R-:W-:-:S07]  /*a810*/  FADD.FTZ R98, R191, R192 ;  /* 0x000000c0bf627221 */ /* 0x000fce0000010000 */
[----:B------:R-:W-:Y:S05]  /*a820*/  WARPSYNC.COLLECTIVE R117, `(.L_x_2082) ;  /* 0x0000000075087348 */ /* 0x000fea0003c00000 */
[----:B------:R0:W1:Y:S02]  /*a830*/  SHFL.BFLY P3, R99, R118, R99, R116 ;  /* 0x0c00006376637389 */ /* 0x0000640000060074 */
[----:B01----:R-:W-:Y:S05]  /*a840*/  ENDCOLLECTIVE ;  /* 0x000000000000791b */ /* 0x003fea0003800000 */
.L_x_2082:
[----:B------:R-:W-:Y:S02]  /*a850*/  MOV R118, R98 ;  /* 0x0000006200767202 */ /* 0x000fe40000000f00 */
[----:B------:R-:W-:Y:S01]  /*a860*/  MOV R156, R99 ;  /* 0x00000063009c7202 */ /* 0x000fe20000000f00 */
[----:B------:R-:W-:-:S07]  /*a870*/  HFMA2 R99, -RZ, RZ, 0, 9.5367431640625e-07 ;  /* 0x00000010ff637431 */ /* 0x000fce00000001ff */
[----:B------:R-:W-:Y:S05]  /*a880*/  WARPSYNC.COLLECTIVE R117, `(.L_x_2083) ;  /* 0x0000000075087348 */ /* 0x000fea0003c00000 */
[----:B------:R0:W1:Y:S02]  /*a890*/  SHFL.BFLY P3, R99, R118, R99, R116 ;  /* 0x0c00006376637389 */ /* 0x0000640000060074 */
[----:B01----:R-:W-:Y:S05]  /*a8a0*/  ENDCOLLECTIVE ;  /* 0x000000000000791b */ /* 0x003fea0003800000 */
.L_x_2083:
[----:B------:R-:W-:Y:S01]  /*a8b0*/  MOV R119, R99 ;  /* 0x0000006300777202 */ /* 0x000fe20000000f00 */
[----:B------:R-:W-:Y:S06]  /*a8c0*/  BRA `(.L_x_2084) ;  /* 0xffffff8c00987947 */ /* 0x000fec000383ffff */
.L_x_2085:
        /* <DEDUP_REMOVED lines=11> */
.L_x_19971:


//--------------------- .text._ZN10layer_norm13ln_bwd_kernelINS_13Kernel_traitsI6__halfS2_S2_S2_fjLj1024ELj1ELj4ELj1ELj16ENS_18Kernel_traits_baseILj1024ES2_S2_S2_S2_fjLj128EEEEELb0ELb1ELb1ELb0EEEvNS_9BwdParamsE --------------------------
	.section	.text._ZN10layer_norm13ln_bwd_kernelINS_13Kernel_traitsI6__halfS2_S2_S2_fjLj1024ELj1ELj4ELj1ELj16ENS_18Kernel_traits_baseILj1024ES2_S2_S2_S2_fjLj128EEEEELb0ELb1ELb1ELb0EEEvNS_9BwdParamsE,"ax",@progbits
	.align	128
        .global         _ZN10layer_norm13ln_bwd_kernelINS_13Kernel_traitsI6__halfS2_S2_S2_fjLj1024ELj1ELj4ELj1ELj16ENS_18Kernel_traits_baseILj1024ES2_S2_S2_S2_fjLj128EEEEELb0ELb1ELb1ELb0EEEvNS_9BwdParamsE
        .type           _ZN10layer_norm13ln_bwd_kernelINS_13Kernel_traitsI6__halfS2_S2_S2_fjLj1024ELj1ELj4ELj1ELj16ENS_18Kernel_traits_baseILj1024ES2_S2_S2_S2_fjLj128EEEEELb0ELb1ELb1ELb0EEEvNS_9BwdParamsE,@function
        .size           _ZN10layer_norm13ln_bwd_kernelINS_13Kernel_traitsI6__halfS2_S2_S2_fjLj1024ELj1ELj4ELj1ELj16ENS_18Kernel_traits_baseILj1024ES2_S2_S2_S2_fjLj128EEEEELb0ELb1ELb1ELb0EEEvNS_9BwdParamsE,(.L_x_19972 - _ZN10layer_norm13ln_bwd_kernelINS_13Kernel_traitsI6__halfS2_S2_S2_fjLj1024ELj1ELj4ELj1ELj16ENS_18Kernel_traits_baseILj1024ES2_S2_S2_S2_fjLj128EEEEELb0ELb1ELb1ELb0EEEvNS_9BwdParamsE)
        .other          _ZN10layer_norm13ln_bwd_kernelINS_13Kernel_traitsI6__halfS2_S2_S2_fjLj1024ELj1ELj4ELj1ELj16ENS_18Kernel_traits_baseILj1024ES2_S2_S2_S2_fjLj128EEEEELb0ELb1ELb1ELb0EEEvNS_9BwdParamsE,@"STO_CUDA_ENTRY STV_DEFAULT"
_ZN10layer_norm13ln_bwd_kernelINS_13Kernel_traitsI6__halfS2_S2_S2_fjLj1024ELj1ELj4ELj1ELj16ENS_18Kernel_traits_baseILj1024ES2_S2_S2_S2_fjLj128EEEEELb0ELb1ELb1ELb0EEEvNS_9BwdParamsE:
.text._ZN10layer_norm13ln_bwd_kernelINS_13Kernel_traitsI6__halfS2_S2_S2_fjLj1024ELj1ELj4ELj1ELj16ENS_18Kernel_traits_baseILj1024ES2_S2_S2_S2_fjLj128EEEEELb0ELb1ELb1ELb0EEEvNS_9BwdParamsE:
        /* <DEDUP_REMOVED lines=15> */
[----:B------:R-:W-:-:S04]  /*00f0*/  LOP3.LUT R3, R27, 0x1f, RZ, 0x3c, !PT ;  /* 0x0000001f1b037812 */ /* 0x000fc800078e3cff */
        /* <DEDUP_REMOVED lines=9> */
[----:B--2---:R-:W-:-:S07]  /*0190*/  @P0 IMAD.WIDE.U32 R6, R27, 0x10, R6 ;  /* 0x000000101b060825 */ /* 0x004fce00078e0006 */
[----:B------:R-:W2:Y:S01]  /*01a0*/  S2UR UR4, SR_CTAID.X ;  /* 0x00000000000479c3 */ /* 0x000ea20000002500 */
[C---:B---3--:R-:W-:Y:S01]  /*01b0*/  @P0 IMAD.WIDE.U32 R8, R27.reuse, 0x10, R8 ;  /* 0x000000101b080825 */ /* 0x048fe200078e0008 */
[----:B------:R-:W-:Y:S01]  /*01c0*/  @P0 LOP3.LUT R27, R27, 0x20, RZ, 0xfc, !PT ;  /* 0x000000201b1b0812 */ /* 0x000fe200078efcff */
[----:B------:R3:W5:Y:S01]  /*01d0*/  @P0 LDG.E.128 R28, desc[UR6][R6.64] ;  /* 0x00000006061c0981 */ /* 0x000762000c1e1d00 */
[----:B------:R-:W-:-:S03]  /*01e0*/  SHF.R.U32.HI R0, RZ, 0x5, R4 ;  /* 0x00000005ff007819 */ /* 0x000fc60000011604 */
[----:B------:R3:W5:Y:S01]  /*01f0*/  @P0 LDG.E.128 R32, desc[UR6][R8.64] ;  /* 0x0000000608200981 */ /* 0x000762000c1e1d00 */
[----:B------:R-:W0:Y:S01]  /*0200*/  @P2 LDC.64 R18, c[0x0][0x3d0] ;  /* 0x0000f400ff122b82 */ /* 0x000e220000000a00 */
[----:B----4-:R-:W-:-:S05]  /*0210*/  @P1 IMAD.WIDE.U32 R14, R27, 0x10, R10 ;  /* 0x000000101b0e1825 */ /* 0x010fca00078e000a */
[----:B------:R3:W5:Y:S02]  /*0220*/  @P1 LDG.E.128 R36, desc[UR6][R14.64] ;  /* 0x000000060e241981 */ /* 0x000764000c1e1d00 */
[----:B------:R-:W4:Y:S01]  /*0230*/  @P2 LDC.64 R20, c[0x0][0x3e8] ;  /* 0x0000fa00ff142b82 */ /* 0x000f220000000a00 */
[C---:B-1----:R-:W-:Y:S01]  /*0240*/  @P1 IMAD.WIDE.U32 R16, R27.reuse, 0x10, R12 ;  /* 0x000000101b101825 */ /* 0x042fe200078e000c */
[----:B------:R-:W-:-:S04]  /*0250*/  @P1 IADD3 R27, PT, PT, R27, 0x20, RZ ;  /* 0x000000201b1b1810 */ /* 0x000fc80007ffe0ff */
[----:B------:R3:W5:Y:S02]  /*0260*/  @P1 LDG.E.128 R40, desc[UR6][R16.64] ;  /* 0x0000000610281981 */ /* 0x000764000c1e1d00 */
[----:B------:R-:W1:Y:S08]  /*0270*/  @P3 LDC.64 R22, c[0x0][0x3d0] ;  /* 0x0000f400ff163b82 */ /* 0x000e700000000a00 */
[----:B------:R-:W2:Y:S01]  /*0280*/  @P3 LDC.64 R24, c[0x0][0x3e8] ;  /* 0x0000fa00ff183b82 */ /* 0x000ea20000000a00 */
[----:B0-----:R-:W-:-:S05]  /*0290*/  @P2 IMAD.WIDE.U32 R18, R27, 0x10, R18 ;  /* 0x000000101b122825 */ /* 0x001fca00078e0012 */
[----:B------:R3:W5:Y:S01]  /*02a0*/  @P2 LDG.E.128 R44, desc[UR6][R18.64] ;  /* 0x00000006122c2981 */ /* 0x000762000c1e1d00 */
[C---:B----4-:R-:W-:Y:S01]  /*02b0*/  @P2 IMAD.WIDE.U32 R20, R27.reuse, 0x10, R20 ;  /* 0x000000101b142825 */ /* 0x050fe200078e0014 */
[----:B------:R-:W-:-:S04]  /*02c0*/  @P2 IADD3 R27, PT, PT, R27, 0x20, RZ ;  /* 0x000000201b1b2810 */ /* 0x000fc80007ffe0ff */
[----:B------:R3:W5:Y:S01]  /*02d0*/  @P2 LDG.E.128 R48, desc[UR6][R20.64] ;  /* 0x0000000614302981 */ /* 0x000762000c1e1d00 */
[----:B-1----:R-:W-:-:S05]  /*02e0*/  @P3 IMAD.WIDE.U32 R10, R27, 0x10, R22 ;  /* 0x000000101b0a3825 */ /* 0x002fca00078e0016 */
[----:B------:R3:W5:Y:S01]  /*02f0*/  @P3 LDG.E.128 R52, desc[UR6][R10.64] ;  /* 0x000000060a343981 */ /* 0x000762000c1e1d00 */
[----:B--2---:R-:W-:-:S05]  /*0300*/  @P3 IMAD.WIDE.U32 R12, R27, 0x10, R24 ;  /* 0x000000101b0c3825 */ /* 0x004fca00078e0018 */
[----:B------:R3:W5:Y:S01]  /*0310*/  @P3 LDG.E.128 R56, desc[UR6][R12.64] ;  /* 0x000000060c383981 */ /* 0x000762000c1e1d00 */
[----:B------:R-:W-:-:S06]  /*0320*/  USHF.L.U32 UR4, UR4, 0x2, URZ ;  /* 0x0000000204047899 */ /* 0x000fcc00080006ff */
        /* <DEDUP_REMOVED lines=51> */
[----:B---3--:R-:W-:Y:S06]  /*0660*/  @P0 BRA `(.L_x_2087) ;  /* 0x0000009000980947 */ /* 0x008fec0003800000 */
        /* <DEDUP_REMOVED lines=48> */
.L_x_2190:
[----:B0-----:R-:W0:Y:S08]  /*0970*/  LDC.64 R18, c[0x0][0x3f8] ;  /* 0x0000fe00ff127b82 */ /* 0x001e300000000a00 */
        /* <DEDUP_REMOVED lines=13> */
[----:B------:R-:W0:Y:S02]  /*0a50*/  LDC.64 R4, c[0x0][0x3c0] ;  /* 0x0000f000ff047b82 */ /* 0x000e240000000a00 */
[----:B0-----:R-:W-:-:S06]  /*0a60*/  IMAD.WIDE R16, R0, 0x4, R4 ;  /* 0x0000000400107825 */ /* 0x001fcc00078e0204 */
[----:B------:R0:W2:Y:S01]  /*0a70*/  LDG.E R16, desc[UR6][R16.64] ;  /* 0x0000000610107981 */ /* 0x0000a2000c1e1900 */
[----:B------:R-:W-:Y:S01]  /*0a80*/  MOV R5, UR13 ;  /* 0x0000000d00057c02 */ /* 0x000fe20008000f00 */
[----:B------:R-:W-:Y:S01]  /*0a90*/  BSSY.RECONVERGENT B2, `(.L_x_2090) ;  /* 0x0000073000027945 */ /* 0x000fe20003800200 */
[----:B------:R-:W-:Y:S01]  /*0aa0*/  IADD3 R18, PT, PT, R21, -0x1, RZ ;  /* 0xffffffff15127810 */ /* 0x000fe20007ffe0ff */
[----:B------:R-:W1:Y:S01]  /*0ab0*/  S2R R4, SR_TID.X ;  /* 0x0000000000047919 */ /* 0x000e620000002100 */
[----:B------:R-:W-:Y:S01]  /*0ac0*/  ISETP.GE.U32.AND P5, PT, R2, 0x20, PT ;  /* 0x000000200200780c */ /* 0x000fe20003fa6070 */
        /* <DEDUP_REMOVED lines=8> */
[C---:B------:R-:W-:Y:S02]  /*0b50*/  ISETP.GE.U32.AND P3, PT, R2.reuse, 0x60, PT ;  /* 0x000000600200780c */ /* 0x040fe40003f66070 */
[----:B------:R-:W-:Y:S02]  /*0b60*/  ISETP.GE.U32.AND P2, PT, R2, 0x80, PT ;  /* 0x000000800200780c */ /* 0x000fe40003f46070 */
[----:B------:R-:W-:-:S02]  /*0b70*/  MOV R242, RZ ;  /* 0x000000ff00f27202 */ /* 0x000fc40000000f00 */
[----:B------:R-:W-:Y:S02]  /*0b80*/  MOV R240, RZ ;  /* 0x000000ff00f07202 */ /* 0x000fe40000000f00 */
[----:B-1----:R-:W-:-:S04]  /*0b90*/  LOP3.LUT R18, R4, 0x1f, RZ, 0xc0, !PT ;  /* 0x0000001f04127812 */ /* 0x002fc800078ec0ff */
[-C--:B0-----:R-:W-:Y:S02]  /*0ba0*/  LEA.HI.SX32 R17, R181, R18.reuse, 0x1d ;  /* 0x00000012b5117211 */ /* 0x081fe400078feaff */
        /* <DEDUP_REMOVED lines=14> */
[----:B------:R-:W-:Y:S02]  /*0c90*/  HADD2.F32 R190, -RZ, R29.H0_H0 ;  /* 0x2000001dffbe7230 */ /* 0x000fe40000004100 */
[----:B0-----:R-:W-:-:S05]  /*0ca0*/  @P0 IMAD.WIDE.U32 R22, R14, 0x10, R22 ;  /* 0x000000100e160825 */ /* 0x001fca00078e0016 */
[----:B------:R0:W5:Y:S01]  /*0cb0*/  @P0 LDG.E.128 R156, desc[UR6][R22.64] ;  /* 0x00000006169c0981 */ /* 0x000162000c1e1d00 */
[----:B------:R-:W-:Y:S01]  /*0cc0*/  HADD2.F32 R194, -RZ, R29.H1_H1 ;  /* 0x3000001dffc27230 */ /* 0x000fe20000004100 */
[----:B------:R-:W-:Y:S01]  /*0cd0*/  IADD3 R197, PT, PT, R197, 0x20, RZ ;  /* 0x00000020c5c57810 */ /* 0x000fe20007ffe0ff */
[--C-:B------:R-:W-:Y:S01]  /*0ce0*/  HADD2.F32 R208, -RZ, R30.reuse.H0_H0 ;  /* 0x2000001effd07230 */ /* 0x100fe20000004100 */
[----:B------:R-:W-:Y:S01]  /*0cf0*/  IADD3 R14, PT, PT, R14, 0x20, RZ ;  /* 0x000000200e0e7810 */ /* 0x000fe20007ffe0ff */
[----:B------:R-:W-:Y:S02]  /*0d00*/  HADD2.F32 R216, -RZ, R30.H1_H1 ;  /* 0x3000001effd87230 */ /* 0x000fe40000004100 */
[----:B------:R-:W-:Y:S02]  /*0d10*/  HADD2.F32 R236, -RZ, R31.H1_H1 ;  /* 0x3000001fffec7230 */ /* 0x000fe40000004100 */
[----:B--2---:R-:W-:Y:S02]  /*0d20*/  HADD2.F32 R3, -RZ, R180.H0_H0 ;  /* 0x200000b4ff037230 */ /* 0x004fe40000004100 */
[----:B0-----:R-:W-:-:S02]  /*0d30*/  HADD2.F32 R23, -RZ, R181.H0_H0 ;  /* 0x200000b5ff177230 */ /* 0x001fc40000004100 */
[----:B------:R-:W-:Y:S02]  /*0d40*/  HADD2.F32 R181, -RZ, R181.H1_H1 ;  /* 0x300000b5ffb57230 */ /* 0x000fe40000004100 */
[C---:B------:R-:W-:Y:S01]  /*0d50*/  FADD.FTZ R3, -R16.reuse, R3 ;  /* 0x0000000310037221 */ /* 0x040fe20000010100 */
[----:B------:R-:W-:Y:S02]  /*0d60*/  HADD2.F32 R215, -RZ, R180.H1_H1 ;  /* 0x300000b4ffd77230 */ /* 0x000fe40000004100 */
[----:B------:R-:W-:Y:S01]  /*0d70*/  FADD.FTZ R23, -R16, R23 ;  /* 0x0000001710177221 */ /* 0x000fe20000010100 */
[----:B---3--:R-:W-:Y:S02]  /*0d80*/  HADD2.F32 R195, -RZ, R184.H0_H0 ;  /* 0x200000b8ffc37230 */ /* 0x008fe40000004100 */
[----:B-----5:R-:W-:Y:S01]  /*0d90*/  FMUL.FTZ R3, R20, R3 ;  /* 0x0000000314037220 */ /* 0x020fe20000410000 */
[----:B------:R-:W-:Y:S01]  /*0da0*/  FADD.FTZ R181, -R16, R181 ;  /* 0x000000b510b57221 */ /* 0x000fe20000010100 */
[----:B------:R-:W-:Y:S01]  /*0db0*/  FMUL.FTZ R23, R20, R23 ;  /* 0x0000001714177220 */ /* 0x000fe20000410000 */
[----:B------:R-:W-:Y:S01]  /*0dc0*/  FADD.FTZ R215, -R16, R215 ;  /* 0x000000d710d77221 */ /* 0x000fe20000010100 */
[-C--:B------:R-:W-:Y:S01]  /*0dd0*/  FMUL.FTZ R6, R6, R195.reuse ;  /* 0x000000c306067220 */ /* 0x080fe20000410000 */
[----:B------:R-:W-:Y:S01]  /*0de0*/  FADD.FTZ R92, R92, R195 ;  /* 0x000000c35c5c7221 */ /* 0x000fe20000010000 */
[----:B------:R-:W-:Y:S01]  /*0df0*/  FFMA.FTZ R60, R3, R195, R60 ;  /* 0x000000c3033c7223 */ /* 0x000fe2000001003c */
[----:B------:R-:W-:-:S02]  /*0e00*/  HADD2.F32 R195, -RZ, R185.H0_H0 ;  /* 0x200000b9ffc37230 */ /* 0x000fc40000004100 */
[C---:B------:R-:W-:Y:S01]  /*0e10*/  FMUL.FTZ R196, R20.reuse, R181 ;  /* 0x000000b514c47220 */ /* 0x040fe20000410000 */
[----:B------:R-:W-:Y:S02]  /*0e20*/  HADD2.F32 R185, -RZ, R185.H1_H1 ;  /* 0x300000b9ffb97230 */ /* 0x000fe40000004100 */
[----:B------:R-:W-:Y:S01]  /*0e30*/  FMUL.FTZ R188, R20, R215 ;  /* 0x000000d714bc7220 */ /* 0x000fe20000410000 */
[--C-:B------:R-:W-:Y:S02]  /*0e40*/  HADD2.F32 R181, -RZ, R182.reuse.H1_H1 ;  /* 0x300000b6ffb57230 */ /* 0x100fe40000004100 */
[-C--:B------:R-:W-:Y:S01]  /*0e50*/  FMUL.FTZ R190, R190, R195.reuse ;  /* 0x000000c3bebe7220 */ /* 0x080fe20000410000 */
[----:B------:R-:W-:Y:S01]  /*0e60*/  FADD.FTZ R94, R94, R195 ;  /* 0x000000c35e5e7221 */ /* 0x000fe20000010000 */
[----:B------:R-:W-:Y:S01]  /*0e70*/  FFMA.FTZ R62, R23, R195, R62 ;  /* 0x000000c3173e7223 */ /* 0x000fe2000001003e */
[----:B------:R-:W-:Y:S02]  /*0e80*/  HADD2.F32 R195, -RZ, R182.H0_H0 ;  /* 0x200000b6ffc37230 */ /* 0x000fe40000004100 */
[-C--:B------:R-:W-:Y:S01]  /*0e90*/  FMUL.FTZ R194, R194, R185.reuse ;  /* 0x000000b9c2c27220 */ /* 0x080fe20000410000 */
[----:B------:R-:W-:Y:S01]  /*0ea0*/  FADD.FTZ R95, R95, R185 ;  /* 0x000000b95f5f7221 */ /* 0x000fe20000010000 */
[----:B------:R-:W-:Y:S01]  /*0eb0*/  FFMA.FTZ R63, R196, R185, R63 ;  /* 0x000000b9c43f7223 */ /* 0x000fe2000001003f */
[----:B------:R-:W-:-:S02]  /*0ec0*/  HADD2.F32 R185, -RZ, R183.H0_H0 ;  /* 0x200000b7ffb97230 */ /* 0x000fc40000004100 */
[C---:B------:R-:W-:Y:S01]  /*0ed0*/  FADD.FTZ R195, -R16.reuse, R195 ;  /* 0x000000c310c37221 */ /* 0x040fe20000010100 */
[----:B------:R-:W-:Y:S02]  /*0ee0*/  HADD2.F32 R180, -RZ, R28.H1_H1 ;  /* 0x3000001cffb47230 */ /* 0x000fe40000004100 */
[----:B------:R-:W-:Y:S01]  /*0ef0*/  FADD.FTZ R181, -R16, R181 ;  /* 0x000000b510b57221 */ /* 0x000fe20000010100 */
[----:B------:R-:W-:Y:S02]  /*0f00*/  HADD2.F32 R184, -RZ, R184.H1_H1 ;  /* 0x300000b8ffb87230 */ /* 0x000fe40000004100 */
[----:B------:R-:W-:Y:S01]  /*0f10*/  FMUL.FTZ R195, R20, R195 ;  /* 0x000000c314c37220 */ /* 0x000fe20000410000 */
[----:B------:R-:W-:Y:S02]  /*0f20*/  HADD2.F32 R215, -RZ, R186.H0_H0 ;  /* 0x200000baffd77230 */ /* 0x000fe40000004100 */
[----:B------:R-:W-:Y:S01]  /*0f30*/  FADD.FTZ R185, -R16, R185 ;  /* 0x000000b910b97221 */ /* 0x000fe20000010100 */
[----:B------:R-:W-:Y:S01]  /*0f40*/  FMUL.FTZ R218, R20, R181 ;  /* 0x000000b514da7220 */ /* 0x000fe20000410000 */
[----:B------:R-:W-:Y:S01]  /*0f50*/  FMUL.FTZ R22, R180, R184 ;  /* 0x000000b8b4167220 */ /* 0x000fe20000410000 */
[----:B------:R-:W-:-:S02]  /*0f60*/  HADD2.F32 R180, -RZ, R187.H0_H0 ;  /* 0x200000bbffb47230 */ /* 0x000fc40000004100 */
[-C--:B------:R-:W-:Y:S01]  /*0f70*/  FMUL.FTZ R208, R208, R215.reuse ;  /* 0x000000d7d0d07220 */ /* 0x080fe20000410000 */
[----:B------:R-:W-:Y:S01]  /*0f80*/  FADD.FTZ R96, R96, R215 ;  /* 0x000000d760607221 */ /* 0x000fe20000010000 */
[----:B------:R-:W-:Y:S01]  /*0f90*/  FFMA.FTZ R64, R195, R215, R64 ;  /* 0x000000d7c3407223 */ /* 0x000fe20000010040 */
[----:B------:R-:W-:Y:S02]  /*0fa0*/  HADD2.F32 R215, -RZ, R31.H0_H0 ;  /* 0x2000001fffd77230 */ /* 0x000fe40000004100 */
[----:B------:R-:W-:Y:S01]  /*0fb0*/  FMUL.FTZ R217, R20, R185 ;  /* 0x000000b914d97220 */ /* 0x000fe20000410000 */
[----:B------:R-:W-:Y:S01]  /*0fc0*/  FADD.FTZ R181, RZ, R6 ;  /* 0x00000006ffb57221 */ /* 0x000fe20000010000 */
[----:B------:R-:W-:Y:S01]  /*0fd0*/  FFMA.FTZ R185, R3, R6, RZ ;  /* 0x0000000603b97223 */ /* 0x000fe200000100ff */
[----:B------:R-:W-:Y:S01]  /*0fe0*/  FADD.FTZ R98, R98, R180 ;  /* 0x000000b462627221 */ /* 0x000fe20000010000 */
[-C--:B------:R-:W-:Y:S01]  /*0ff0*/  FMUL.FTZ R215, R215, R180.reuse ;  /* 0x000000b4d7d77220 */ /* 0x080fe20000410000 */
[----:B------:R-:W-:Y:S01]  /*1000*/  FFMA.FTZ R66, R217, R180, R66 ;  /* 0x000000b4d9427223 */ /* 0x000fe20000010042 */
[----:B------:R-:W-:Y:S01]  /*1010*/  FADD.FTZ R181, R181, R22 ;  /* 0x00000016b5b57221 */ /* 0x000fe20000010000 */
[----:B------:R-:W-:Y:S01]  /*1020*/  FFMA.FTZ R180, R188, R22, R185 ;  /* 0x00000016bcb47223 */ /* 0x000fe200000100b9 */
[----:B------:R-:W-:-:S02]  /*1030*/  HADD2.F32 R185, -RZ, R183.H1_H1 ;  /* 0x300000b7ffb97230 */ /* 0x000fc40000004100 */
[----:B------:R-:W-:Y:S01]  /*1040*/  FADD.FTZ R93, R93, R184 ;  /* 0x000000b85d5d7221 */ /* 0x000fe20000010000 */
[----:B------:R-:W-:Y:S01]  /*1050*/  FADD.FTZ R181, R181, R190 ;  /* 0x000000beb5b57221 */ /* 0x000fe20000010000 */
[----:B------:R-:W-:Y:S01]  /*1060*/  FFMA.FTZ R183, R23, R190, R180 ;  /* 0x000000be17b77223 */ /* 0x000fe200000100b4 */
[----:B------:R-:W-:Y:S02]  /*1070*/  HADD2.F32 R186, -RZ, R186.H1_H1 ;  /* 0x300000baffba7230 */ /* 0x000fe40000004100 */
[----:B------:R-:W-:Y:S01]  /*1080*/  FADD.FTZ R185, -R16, R185 ;  /* 0x000000b910b97221 */ /* 0x000fe20000010100 */
[----:B------:R-:W-:Y:S01]  /*1090*/  FADD.FTZ R181, R181, R194 ;  /* 0x000000c2b5b57221 */ /* 0x000fe20000010000 */
[----:B------:R-:W-:Y:S01]  /*10a0*/  FFMA.FTZ R180, R196, R194, R183 ;  /* 0x000000c2c4b47223 */ /* 0x000fe200000100b7 */
[----:B------:R-:W-:Y:S02]  /*10b0*/  HADD2.F32 R187, -RZ, R187.H1_H1 ;  /* 0x300000bbffbb7230 */ /* 0x000fe40000004100 */
[----:B------:R-:W-:Y:S01]  /*10c0*/  FMUL.FTZ R216, R216, R186 ;  /* 0x000000bad8d87220 */ /* 0x000fe20000410000 */
[----:B------:R-:W-:Y:S01]  /*10d0*/  FADD.FTZ R181, R181, R208 ;  /* 0x000000d0b5b57221 */ /* 0x000fe20000010000 */
[----:B------:R-:W-:Y:S01]  /*10e0*/  FFMA.FTZ R183, R195, R208, R180 ;  /* 0x000000d0c3b77223 */ /* 0x000fe200000100b4 */
[----:B------:R-:W-:Y:S01]  /*10f0*/  FMUL.FTZ R238, R20, R185 ;  /* 0x000000b914ee7220 */ /* 0x000fe20000410000 */
[----:B------:R-:W-:Y:S01]  /*1100*/  FMUL.FTZ R236, R236, R187 ;  /* 0x000000bbecec7220 */ /* 0x000fe20000410000 */
[----:B------:R-:W-:Y:S01]  /*1110*/  FADD.FTZ R180, R181, R216 ;  /* 0x000000d8b5b47221 */ /* 0x000fe20000010000 */
[----:B------:R-:W-:Y:S01]  /*1120*/  FFMA.FTZ R182, R218, R216, R183 ;  /* 0x000000d8dab67223 */ /* 0x000fe200000100b7 */
[----:B------:R-:W-:Y:S01]  /*1130*/  FFMA.FTZ R61, R188, R184, R61 ;  /* 0x000000b8bc3d7223 */ /* 0x000fe2000001003d */
[----:B------:R-:W-:Y:S01]  /*1140*/  FADD.FTZ R97, R97, R186 ;  /* 0x000000ba61617221 */ /* 0x000fe20000010000 */
[----:B------:R-:W-:Y:S01]  /*1150*/  FADD.FTZ R181, R180, R215 ;  /* 0x000000d7b4b57221 */ /* 0x000fe20000010000 */
[----:B------:R-:W-:Y:S01]  /*1160*/  FFMA.FTZ R183, R217, R215, R182 ;  /* 0x000000d7d9b77223 */ /* 0x000fe200000100b6 */
[----:B------:R-:W-:Y:S01]  /*1170*/  FFMA.FTZ R65, R218, R186, R65 ;  /* 0x000000bada417223 */ /* 0x000fe20000010041 */
[----:B------:R-:W-:Y:S01]  /*1180*/  FADD.FTZ R99, R99, R187 ;  /* 0x000000bb63637221 */ /* 0x000fe20000010000 */
[C---:B------:R-:W-:Y:S01]  /*1190*/  FFMA.FTZ R67, R238.reuse, R187, R67 ;  /* 0x000000bbee437223 */ /* 0x040fe20000010043 */
[----:B------:R-:W-:Y:S01]  /*11a0*/  FADD.FTZ R242, R181, R236 ;  /* 0x000000ecb5f27221 */ /* 0x000fe20000010000 */
[----:B------:R-:W-:-:S07]  /*11b0*/  FFMA.FTZ R240, R238, R236, R183 ;  /* 0x000000eceef07223 */ /* 0x000fce00000100b7 */
.L_x_2091:
[----:B------:R-:W-:Y:S05]  /*11c0*/  BSYNC.RECONVERGENT B2 ;  /* 0x0000000000027941 */ /* 0x000fea0003800200 */
.L_x_2090:
        /* <DEDUP_REMOVED lines=13> */
[----:B0-----:R-:W-:-:S05]  /*12a0*/  @P0 IMAD.WIDE.U32 R192, R14, 0x10, R192 ;  /* 0x000000100ec00825 */ /* 0x001fca00078e00c0 */
[----:B------:R0:W5:Y:S01]  /*12b0*/  @P0 LDG.E.128 R24, desc[UR6][R192.64] ;  /* 0x00000006c0180981 */ /* 0x000162000c1e1d00 */
[--C-:B------:R-:W-:Y:S01]  /*12c0*/  HADD2.F32 R211, -RZ, R39.reuse.H0_H0 ;  /* 0x20000027ffd37230 */ /* 0x100fe20000004100 */
[----:B------:R-:W-:Y:S01]  /*12d0*/  IADD3 R197, PT, PT, R197, 0x20, RZ ;  /* 0x00000020c5c57810 */ /* 0x000fe20007ffe0ff */
[----:B------:R-:W-:Y:S01]  /*12e0*/  HADD2.F32 R212, -RZ, R38.H1_H1 ;  /* 0x30000026ffd47230 */ /* 0x000fe20000004100 */
[----:B------:R-:W-:Y:S01]  /*12f0*/  IADD3 R14, PT, PT, R14, 0x20, RZ ;  /* 0x000000200e0e7810 */ /* 0x000fe20007ffe0ff */
[----:B------:R-:W-:Y:S02]  /*1300*/  HADD2.F32 R241, -RZ, R39.H1_H1 ;  /* 0x30000027fff17230 */ /* 0x000fe40000004100 */
[----:B0-----:R-:W-:Y:S02]  /*1310*/  HADD2.F32 R192, -RZ, R37.H0_H0 ;  /* 0x20000025ffc07230 */ /* 0x001fe40000004100 */
[----:B--2---:R-:W-:Y:S02]  /*1320*/  HADD2.F32 R201, -RZ, R180.H1_H1 ;  /* 0x300000b4ffc97230 */ /* 0x004fe40000004100 */
[----:B------:R-:W-:-:S02]  /*1330*/  HADD2.F32 R193, -RZ, R181.H0_H0 ;  /* 0x200000b5ffc17230 */ /* 0x000fc40000004100 */
[----:B------:R-:W-:Y:S02]  /*1340*/  HADD2.F32 R15, -RZ, R180.H0_H0 ;  /* 0x200000b4ff0f7230 */ /* 0x000fe40000004100 */
[C---:B------:R-:W-:Y:S01]  /*1350*/  FADD.FTZ R201, -R16.reuse, R201 ;  /* 0x000000c910c97221 */ /* 0x040fe20000010100 */
[----:B------:R-:W-:Y:S02]  /*1360*/  HADD2.F32 R203, -RZ, R182.H0_H0 ;  /* 0x200000b6ffcb7230 */ /* 0x000fe40000004100 */
[----:B------:R-:W-:Y:S01]  /*1370*/  FADD.FTZ R193, -R16, R193 ;  /* 0x000000c110c17221 */ /* 0x000fe20000010100 */
[----:B---3--:R-:W-:Y:S02]  /*1380*/  HADD2.F32 R10, -RZ, R184.H0_H0 ;  /* 0x200000b8ff0a7230 */ /* 0x008fe40000004100 */
[----:B-----5:R-:W-:Y:S01]  /*1390*/  FMUL.FTZ R12, R20, R201 ;  /* 0x000000c9140c7220 */ /* 0x020fe20000410000 */
[----:B------:R-:W-:Y:S02]  /*13a0*/  HADD2.F32 R201, -RZ, R181.H1_H1 ;  /* 0x300000b5ffc97230 */ /* 0x000fe40000004100 */
[----:B------:R-:W-:Y:S01]  /*13b0*/  FADD.FTZ R15, -R16, R15 ;  /* 0x0000000f100f7221 */ /* 0x000fe20000010100 */
[----:B------:R-:W-:-:S02]  /*13c0*/  HADD2.F32 R181, -RZ, R185.H0_H0 ;  /* 0x200000b9ffb57230 */ /* 0x000fc40000004100 */
[----:B------:R-:W-:Y:S01]  /*13d0*/  FMUL.FTZ R193, R20, R193 ;  /* 0x000000c114c17220 */ /* 0x000fe20000410000 */
[----:B------:R-:W-:Y:S02]  /*13e0*/  HADD2.F32 R185, -RZ, R185.H1_H1 ;  /* 0x300000b9ffb97230 */ /* 0x000fe40000004100 */
[----:B------:R-:W-:Y:S01]  /*13f0*/  FADD.FTZ R201, -R16, R201 ;  /* 0x000000c910c97221 */ /* 0x000fe20000010100 */
[----:B------:R-:W-:Y:S02]  /*1400*/  HADD2.F32 R180, -RZ, R36.H1_H1 ;  /* 0x30000024ffb47230 */ /* 0x000fe40000004100 */
[C---:B------:R-:W-:Y:S01]  /*1410*/  FMUL.FTZ R15, R20.reuse, R15 ;  /* 0x0000000f140f7220 */ /* 0x040fe20000410000 */
[----:B------:R-:W-:Y:S02]  /*1420*/  HADD2.F32 R184, -RZ, R184.H1_H1 ;  /* 0x300000b8ffb87230 */ /* 0x000fe40000004100 */
[----:B------:R-:W-:Y:S01]  /*1430*/  FMUL.FTZ R206, R20, R201 ;  /* 0x000000c914ce7220 */ /* 0x000fe20000410000 */
[-C--:B------:R-:W-:Y:S01]  /*1440*/  FMUL.FTZ R192, R192, R181.reuse ;  /* 0x000000b5c0c07220 */ /* 0x080fe20000410000 */
[----:B------:R-:W-:Y:S01]  /*1450*/  FADD.FTZ R166, R166, R181 ;  /* 0x000000b5a6a67221 */ /* 0x000fe20000010000 */
[----:B------:R-:W-:Y:S01]  /*1460*/  FFMA.FTZ R102, R193, R181, R102 ;  /* 0x000000b5c1667223 */ /* 0x000fe20000010066 */
[----:B------:R-:W-:Y:S01]  /*1470*/  FADD.FTZ R203, -R16, R203 ;  /* 0x000000cb10cb7221 */ /* 0x000fe20000010100 */
[-C--:B------:R-:W-:Y:S01]  /*1480*/  FMUL.FTZ R204, R204, R185.reuse ;  /* 0x000000b9cccc7220 */ /* 0x080fe20000410000 */
[----:B------:R-:W-:Y:S01]  /*1490*/  FADD.FTZ R167, R167, R185 ;  /* 0x000000b9a7a77221 */ /* 0x000fe20000010000 */
[----:B------:R-:W-:Y:S01]  /*14a0*/  FFMA.FTZ R103, R206, R185, R103 ;  /* 0x000000b9ce677223 */ /* 0x000fe20000010067 */
[-C--:B------:R-:W-:Y:S01]  /*14b0*/  FMUL.FTZ R13, R13, R10.reuse ;  /* 0x0000000a0d0d7220 */ /* 0x080fe20000410000 */
[----:B------:R-:W-:Y:S01]  /*14c0*/  FADD.FTZ R164, R164, R10 ;  /* 0x0000000aa4a47221 */ /* 0x000fe20000010000 */
[----:B------:R-:W-:Y:S01]  /*14d0*/  FFMA.FTZ R100, R15, R10, R100 ;  /* 0x0000000a0f647223 */ /* 0x000fe20000010064 */
[----:B------:R-:W-:-:S02]  /*14e0*/  HADD2.F32 R181, -RZ, R182.H1_H1 ;  /* 0x300000b6ffb57230 */ /* 0x000fc40000004100 */
[----:B------:R-:W-:Y:S01]  /*14f0*/  FMUL.FTZ R10, R180, R184 ;  /* 0x000000b8b40a7220 */ /* 0x000fe20000410000 */
[----:B------:R-:W-:Y:S02]  /*1500*/  HADD2.F32 R185, -RZ, R183.H0_H0 ;  /* 0x200000b7ffb97230 */ /* 0x000fe40000004100 */
[----:B------:R-:W-:Y:S01]  /*1510*/  FMUL.FTZ R203, R20, R203 ;  /* 0x000000cb14cb7220 */ /* 0x000fe20000410000 */
[----:B------:R-:W-:Y:S02]  /*1520*/  HADD2.F32 R180, -RZ, R186.H0_H0 ;  /* 0x200000baffb47230 */ /* 0x000fe40000004100 */
[C---:B------:R-:W-:Y:S01]  /*1530*/  FADD.FTZ R181, -R16.reuse, R181 ;  /* 0x000000b510b57221 */ /* 0x040fe20000010100 */
[----:B------:R-:W-:Y:S02]  /*1540*/  HADD2.F32 R201, -RZ, R38.H0_H0 ;  /* 0x20000026ffc97230 */ /* 0x000fe40000004100 */
[----:B------:R-:W-:Y:S01]  /*1550*/  FADD.FTZ R185, -R16, R185 ;  /* 0x000000b910b97221 */ /* 0x000fe20000010100 */
[----:B------:R-:W-:-:S02]  /*1560*/  HADD2.F32 R186, -RZ, R186.H1_H1 ;  /* 0x300000baffba7230 */ /* 0x000fc40000004100 */
[----:B------:R-:W-:Y:S01]  /*1570*/  FADD.FTZ R72, R72, R180 ;  /* 0x000000b448487221 */ /* 0x000fe20000010000 */
[-C--:B------:R-:W-:Y:S01]  /*1580*/  FFMA.FTZ R104, R203, R180.reuse, R104 ;  /* 0x000000b4cb687223 */ /* 0x080fe20000010068 */
[----:B------:R-:W-:Y:S01]  /*1590*/  FMUL.FTZ R201, R201, R180 ;  /* 0x000000b4c9c97220 */ /* 0x000fe20000410000 */
[----:B------:R-:W-:Y:S02]  /*15a0*/  HADD2.F32 R180, -RZ, R187.H0_H0 ;  /* 0x200000bbffb47230 */ /* 0x000fe40000004100 */
[C---:B------:R-:W-:Y:S01]  /*15b0*/  FMUL.FTZ R214, R20.reuse, R181 ;  /* 0x000000b514d67220 */ /* 0x040fe20000410000 */
[----:B------:R-:W-:Y:S01]  /*15c0*/  FMUL.FTZ R213, R20, R185 ;  /* 0x000000b914d57220 */ /* 0x000fe20000410000 */
        /* <DEDUP_REMOVED lines=9> */
[----:B------:R-:W-:Y:S01]  /*1660*/  FADD.FTZ R181, R181, R192 ;  /* 0x000000c0b5b57221 */ /* 0x000fe20000010000 */
[----:B------:R-:W-:Y:S01]  /*1670*/  FFMA.FTZ R183, R193, R192, R180 ;  /* 0x000000c0c1b77223 */ /* 0x000fe200000100b4 */
        /* <DEDUP_REMOVED lines=19> */
[----:B------:R-:W-:-:S07]  /*17b0*/  FFMA.FTZ R240, R222, R241, R181 ;  /* 0x000000f1def07223 */ /* 0x000fce00000100b5 */
.L_x_2093:
[----:B------:R-:W-:Y:S05]  /*17c0*/  BSYNC.RECONVERGENT B2 ;  /* 0x0000000000027941 */ /* 0x000fea0003800200 */
.L_x_2092:
        /* <DEDUP_REMOVED lines=12> */
[----:B------:R-:W-:Y:S02]  /*1890*/  HADD2.F32 R200, -RZ, R45.H1_H1 ;  /* 0x3000002dffc87230 */ /* 0x000fe40000004100 */
[----:B0-----:R-:W-:-:S05]  /*18a0*/  @P0 IMAD.WIDE.U32 R198, R14, 0x10, R198 ;  /* 0x000000100ec60825 */ /* 0x001fca00078e00c6 */
[----:B------:R0:W5:Y:S01]  /*18b0*/  @P0 LDG.E.128 R172, desc[UR6][R198.64] ;  /* 0x00000006c6ac0981 */ /* 0x000162000c1e1d00 */
[--C-:B------:R-:W-:Y:S01]  /*18c0*/  HADD2.F32 R209, -RZ, R46.reuse.H1_H1 ;  /* 0x3000002effd17230 */ /* 0x100fe20000004100 */
[----:B------:R-:W-:Y:S01]  /*18d0*/  IADD3 R197, PT, PT, R197, 0x20, RZ ;  /* 0x00000020c5c57810 */ /* 0x000fe20007ffe0ff */
[----:B------:R-:W-:Y:S01]  /*18e0*/  HADD2.F32 R239, -RZ, R47.H1_H1 ;  /* 0x3000002fffef7230 */ /* 0x000fe20000004100 */
[----:B------:R-:W-:Y:S01]  /*18f0*/  IADD3 R14, PT, PT, R14, 0x20, RZ ;  /* 0x000000200e0e7810 */ /* 0x000fe20007ffe0ff */
[----:B0-----:R-:W-:Y:S02]  /*1900*/  HADD2.F32 R198, -RZ, R46.H0_H0 ;  /* 0x2000002effc67230 */ /* 0x001fe40000004100 */
[--C-:B--2---:R-:W-:Y:S02]  /*1910*/  HADD2.F32 R7, -RZ, R180.reuse.H0_H0 ;  /* 0x200000b4ff077230 */ /* 0x104fe40000004100 */
[----:B------:R-:W-:Y:S02]  /*1920*/  HADD2.F32 R191, -RZ, R181.H0_H0 ;  /* 0x200000b5ffbf7230 */ /* 0x000fe40000004100 */
[----:B------:R-:W-:-:S02]  /*1930*/  HADD2.F32 R189, -RZ, R180.H1_H1 ;  /* 0x300000b4ffbd7230 */ /* 0x000fc40000004100 */
[C---:B------:R-:W-:Y:S01]  /*1940*/  FADD.FTZ R11, -R16.reuse, R7 ;  /* 0x00000007100b7221 */ /* 0x040fe20000010100 */
[----:B------:R-:W-:Y:S02]  /*1950*/  HADD2.F32 R181, -RZ, R181.H1_H1 ;  /* 0x300000b5ffb57230 */ /* 0x000fe40000004100 */
[----:B------:R-:W-:Y:S01]  /*1960*/  FADD.FTZ R191, -R16, R191 ;  /* 0x000000bf10bf7221 */ /* 0x000fe20000010100 */
[----:B---3--:R-:W-:Y:S02]  /*1970*/  HADD2.F32 R7, -RZ, R184.H0_H0 ;  /* 0x200000b8ff077230 */ /* 0x008fe40000004100 */
[----:B-----5:R-:W-:Y:S01]  /*1980*/  FMUL.FTZ R11, R20, R11 ;  /* 0x0000000b140b7220 */ /* 0x020fe20000410000 */
[----:B------:R-:W-:Y:S02]  /*1990*/  HADD2.F32 R180, -RZ, R44.H1_H1 ;  /* 0x3000002cffb47230 */ /* 0x000fe40000004100 */
[----:B------:R-:W-:Y:S01]  /*19a0*/  FADD.FTZ R181, -R16, R181 ;  /* 0x000000b510b57221 */ /* 0x000fe20000010100 */
[----:B------:R-:W-:-:S02]  /*19b0*/  HADD2.F32 R184, -RZ, R184.H1_H1 ;  /* 0x300000b8ffb87230 */ /* 0x000fc40000004100 */
[-C--:B------:R-:W-:Y:S01]  /*19c0*/  FMUL.FTZ R9, R9, R7.reuse ;  /* 0x0000000709097220 */ /* 0x080fe20000410000 */
[----:B------:R-:W-:Y:S01]  /*19d0*/  FADD.FTZ R108, R108, R7 ;  /* 0x000000076c6c7221 */ /* 0x000fe20000010000 */
[----:B------:R-:W-:Y:S01]  /*19e0*/  FFMA.FTZ R76, R11, R7, R76 ;  /* 0x000000070b4c7223 */ /* 0x000fe2000001004c */
[----:B------:R-:W-:Y:S01]  /*19f0*/  FMUL.FTZ R202, R20, R181 ;  /* 0x000000b514ca7220 */ /* 0x000fe20000410000 */
[----:B------:R-:W-:Y:S01]  /*1a00*/  FMUL.FTZ R7, R180, R184 ;  /* 0x000000b8b4077220 */ /* 0x000fe20000410000 */
[--C-:B------:R-:W-:Y:S02]  /*1a10*/  HADD2.F32 R180, -RZ, R185.reuse.H0_H0 ;  /* 0x200000b9ffb47230 */ /* 0x100fe40000004100 */
[----:B------:R-:W-:Y:S01]  /*1a20*/  FADD.FTZ R189, -R16, R189 ;  /* 0x000000bd10bd7221 */ /* 0x000fe20000010100 */
[----:B------:R-:W-:Y:S02]  /*1a30*/  HADD2.F32 R185, -RZ, R185.H1_H1 ;  /* 0x300000b9ffb97230 */ /* 0x000fe40000004100 */
[----:B------:R-:W-:Y:S01]  /*1a40*/  FMUL.FTZ R191, R20, R191 ;  /* 0x000000bf14bf7220 */ /* 0x000fe20000410000 */
[----:B------:R-:W-:-:S02]  /*1a50*/  HADD2.F32 R199, -RZ, R182.H0_H0 ;  /* 0x200000b6ffc77230 */ /* 0x000fc40000004100 */
[----:B------:R-:W-:Y:S01]  /*1a60*/  FMUL.FTZ R8, R20, R189 ;  /* 0x000000bd14087220 */ /* 0x000fe20000410000 */
[----:B------:R-:W-:Y:S02]  /*1a70*/  HADD2.F32 R205, -RZ, R182.H1_H1 ;  /* 0x300000b6ffcd7230 */ /* 0x000fe40000004100 */
[-C--:B------:R-:W-:Y:S01]  /*1a80*/  FMUL.FTZ R200, R200, R185.reuse ;  /* 0x000000b9c8c87220 */ /* 0x080fe20000410000 */
[----:B------:R-:W-:Y:S01]  /*1a90*/  FADD.FTZ R111, R111, R185 ;  /* 0x000000b96f6f7221 */ /* 0x000fe20000010000 */
[----:B------:R-:W-:Y:S01]  /*1aa0*/  FFMA.FTZ R79, R202, R185, R79 ;  /* 0x000000b9ca4f7223 */ /* 0x000fe2000001004f */
[----:B------:R-:W-:Y:S02]  /*1ab0*/  HADD2.F32 R185, -RZ, R183.H0_H0 ;  /* 0x200000b7ffb97230 */ /* 0x000fe40000004100 */
[C---:B------:R-:W-:Y:S01]  /*1ac0*/  FADD.FTZ R199, -R16.reuse, R199 ;  /* 0x000000c710c77221 */ /* 0x040fe20000010100 */
[----:B------:R-:W-:Y:S02]  /*1ad0*/  HADD2.F32 R189, -RZ, R45.H0_H0 ;  /* 0x2000002dffbd7230 */ /* 0x000fe40000004100 */
[----:B------:R-:W-:Y:S01]  /*1ae0*/  FADD.FTZ R205, -R16, R205 ;  /* 0x000000cd10cd7221 */ /* 0x000fe20000010100 */
[----:B------:R-:W-:-:S02]  /*1af0*/  HADD2.F32 R181, -RZ, R186.H0_H0 ;  /* 0x200000baffb57230 */ /* 0x000fc40000004100 */
[----:B------:R-:W-:Y:S01]  /*1b00*/  FMUL.FTZ R199, R20, R199 ;  /* 0x000000c714c77220 */ /* 0x000fe20000410000 */
[----:B------:R-:W-:Y:S01]  /*1b10*/  FADD.FTZ R185, -R16, R185 ;  /* 0x000000b910b97221 */ /* 0x000fe20000010100 */
[-C--:B------:R-:W-:Y:S01]  /*1b20*/  FMUL.FTZ R189, R189, R180.reuse ;  /* 0x000000b4bdbd7220 */ /* 0x080fe20000410000 */
[----:B------:R-:W-:Y:S01]  /*1b30*/  FADD.FTZ R110, R110, R180 ;  /* 0x000000b46e6e7221 */ /* 0x000fe20000010000 */
[----:B------:R-:W-:Y:S01]  /*1b40*/  FFMA.FTZ R78, R191, R180, R78 ;  /* 0x000000b4bf4e7223 */ /* 0x000fe2000001004e */
[----:B------:R-:W-:Y:S01]  /*1b50*/  FMUL.FTZ R210, R20, R205 ;  /* 0x000000cd14d27220 */ /* 0x000fe20000410000 */
[----:B------:R-:W-:Y:S02]  /*1b60*/  HADD2.F32 R180, -RZ, R187.H0_H0 ;  /* 0x200000bbffb47230 */ /* 0x000fe40000004100 */
[----:B------:R-:W-:Y:S01]  /*1b70*/  FADD.FTZ R112, R112, R181 ;  /* 0x000000b570707221 */ /* 0x000fe20000010000 */
[----:B------:R-:W-:Y:S02]  /*1b80*/  HADD2.F32 R205, -RZ, R47.H0_H0 ;  /* 0x2000002fffcd7230 */ /* 0x000fe40000004100 */
[-C--:B------:R-:W-:Y:S01]  /*1b90*/  FFMA.FTZ R80, R199, R181.reuse, R80 ;  /* 0x000000b5c7507223 */ /* 0x080fe20000010050 */
[----:B------:R-:W-:Y:S01]  /*1ba0*/  FMUL.FTZ R198, R198, R181 ;  /* 0x000000b5c6c67220 */ /* 0x000fe20000410000 */
        /* <DEDUP_REMOVED lines=9> */
[----:B------:R-:W-:Y:S01]  /*1c40*/  FADD.FTZ R109, R109, R184 ;  /* 0x000000b86d6d7221 */ /* 0x000fe20000010000 */
[----:B------:R-:W-:Y:S01]  /*1c50*/  FADD.FTZ R181, R242, R189 ;  /* 0x000000bdf2b57221 */ /* 0x000fe20000010000 */
[----:B------:R-:W-:Y:S01]  /*1c60*/  FFMA.FTZ R183, R191, R189, R180 ;  /* 0x000000bdbfb77223 */ /* 0x000fe200000100b4 */
[----:B------:R-:W-:Y:S02]  /*1c70*/  HADD2.F32 R186, -RZ, R186.H1_H1 ;  /* 0x300000baffba7230 */ /* 0x000fe40000004100 */
[----:B------:R-:W-:Y:S01]  /*1c80*/  FFMA.FTZ R77, R8, R184, R77 ;  /* 0x000000b8084d7223 */ /* 0x000fe2000001004d */
[----:B------:R-:W-:Y:S01]  /*1c90*/  FADD.FTZ R181, R181, R200 ;  /* 0x000000c8b5b57221 */ /* 0x000fe20000010000 */
[----:B------:R-:W-:Y:S01]  /*1ca0*/  FFMA.FTZ R180, R202, R200, R183 ;  /* 0x000000c8cab47223 */ /* 0x000fe200000100b7 */
[----:B------:R-:W-:Y:S02]  /*1cb0*/  HADD2.F32 R184, -RZ, R187.H1_H1 ;  /* 0x300000bbffb87230 */ /* 0x000fe40000004100 */
        /* <DEDUP_REMOVED lines=16> */
.L_x_2095:
[----:B------:R-:W-:Y:S05]  /*1dc0*/  BSYNC.RECONVERGENT B2 ;  /* 0x0000000000027941 */ /* 0x000fea0003800200 */
.L_x_2094:
        /* <DEDUP_REMOVED lines=14> */
[----:B------:R-:W-:Y:S02]  /*1eb0*/  HADD2.F32 R230, -RZ, R54.H0_H0 ;  /* 0x20000036ffe67230 */ /* 0x000fe40000004100 */
        /* <DEDUP_REMOVED lines=8> */
[C---:B0-----:R-:W-:Y:S01]  /*1f40*/  FADD.FTZ R225, -R16.reuse, R181 ;  /* 0x000000b510e17221 */ /* 0x041fe20000010100 */
[--C-:B------:R-:W-:Y:S02]  /*1f50*/  HADD2.F32 R223, -RZ, R182.reuse.H0_H0 ;  /* 0x200000b6ffdf7230 */ /* 0x100fe40000004100 */
[C---:B------:R-:W-:Y:S01]  /*1f60*/  FADD.FTZ R231, -R16.reuse, R231 ;  /* 0x000000e710e77221 */ /* 0x040fe20000010100 */
[----:B------:R-:W-:Y:S02]  /*1f70*/  HADD2.F32 R229, -RZ, R182.H1_H1 ;  /* 0x300000b6ffe57230 */ /* 0x000fe40000004100 */
[----:B------:R-:W-:Y:S01]  /*1f80*/  FADD.FTZ R219, -R16, R219 ;  /* 0x000000db10db7221 */ /* 0x000fe20000010100 */
[----:B------:R-:W-:-:S02]  /*1f90*/  HADD2.F32 R183, -RZ, R183.H1_H1 ;  /* 0x300000b7ffb77230 */ /* 0x000fc40000004100 */
[----:B------:R-:W-:Y:S01]  /*1fa0*/  FADD.FTZ R227, -R16, R223 ;  /* 0x000000df10e37221 */ /* 0x000fe20000010100 */
[----:B-----5:R-:W-:Y:S01]  /*1fb0*/  FMUL.FTZ R237, R20, R237 ;  /* 0x000000ed14ed7220 */ /* 0x020fe20000410000 */
[C---:B------:R-:W-:Y:S01]  /*1fc0*/  FADD.FTZ R197, -R16.reuse, R229 ;  /* 0x000000e510c57221 */ /* 0x040fe20000010100 */
[--C-:B---3--:R-:W-:Y:S02]  /*1fd0*/  HADD2.F32 R223, -RZ, R185.reuse.H0_H0 ;  /* 0x200000b9ffdf7230 */ /* 0x108fe40000004100 */
[----:B------:R-:W-:Y:S01]  /*1fe0*/  FADD.FTZ R181, -R16, R183 ;  /* 0x000000b710b57221 */ /* 0x000fe20000010100 */
[--C-:B------:R-:W-:Y:S02]  /*1ff0*/  HADD2.F32 R16, -RZ, R184.reuse.H0_H0 ;  /* 0x200000b8ff107230 */ /* 0x100fe40000004100 */
[C---:B------:R-:W-:Y:S01]  /*2000*/  FMUL.FTZ R221, R20.reuse, R221 ;  /* 0x000000dd14dd7220 */ /* 0x040fe20000410000 */
[----:B------:R-:W-:Y:S02]  /*2010*/  HADD2.F32 R185, -RZ, R185.H1_H1 ;  /* 0x300000b9ffb97230 */ /* 0x000fe40000004100 */
[----:B------:R-:W-:Y:S01]  /*2020*/  FMUL.FTZ R228, R20, R225 ;  /* 0x000000e114e47220 */ /* 0x000fe20000410000 */
[----:B------:R-:W-:-:S02]  /*2030*/  HADD2.F32 R184, -RZ, R184.H1_H1 ;  /* 0x300000b8ffb87230 */ /* 0x000fc40000004100 */
[-C--:B------:R-:W-:Y:S01]  /*2040*/  FMUL.FTZ R235, R235, R16.reuse ;  /* 0x00000010ebeb7220 */ /* 0x080fe20000410000 */
[----:B------:R-:W-:Y:S01]  /*2050*/  FADD.FTZ R116, R116, R16 ;  /* 0x0000001074747221 */ /* 0x000fe20000010000 */
[----:B------:R-:W-:Y:S01]  /*2060*/  FFMA.FTZ R84, R237, R16, R84 ;  /* 0x00000010ed547223 */ /* 0x000fe20000010054 */
[----:B------:R-:W-:Y:S02]  /*2070*/  HADD2.F32 R16, -RZ, R53.H1_H1 ;  /* 0x30000035ff107230 */ /* 0x000fe40000004100 */
[-C--:B------:R-:W-:Y:S01]  /*2080*/  FMUL.FTZ R226, R226, R223.reuse ;  /* 0x000000dfe2e27220 */ /* 0x080fe20000410000 */
[----:B------:R-:W-:Y:S02]  /*2090*/  HADD2.F32 R180, -RZ, R52.H1_H1 ;  /* 0x30000034ffb47230 */ /* 0x000fe40000004100 */
[----:B------:R-:W-:Y:S01]  /*20a0*/  FADD.FTZ R118, R118, R223 ;  /* 0x000000df76767221 */ /* 0x000fe20000010000 */
[----:B------:R-:W-:Y:S01]  /*20b0*/  FFMA.FTZ R86, R221, R223, R86 ;  /* 0x000000dfdd567223 */ /* 0x000fe20000010056 */
[----:B------:R-:W-:Y:S01]  /*20c0*/  FMUL.FTZ R224, R20, R219 ;  /* 0x000000db14e07220 */ /* 0x000fe20000410000 */
[-C--:B------:R-:W-:Y:S01]  /*20d0*/  FMUL.FTZ R223, R16, R185.reuse ;  /* 0x000000b910df7220 */ /* 0x080fe20000410000 */
[----:B------:R-:W-:Y:S01]  /*20e0*/  FADD.FTZ R119, R119, R185 ;  /* 0x000000b977777221 */ /* 0x000fe20000010000 */
[----:B------:R-:W-:Y:S01]  /*20f0*/  FFMA.FTZ R87, R228, R185, R87 ;  /* 0x000000b9e4577223 */ /* 0x000fe20000010057 */
[----:B------:R-:W-:Y:S01]  /*2100*/  FMUL.FTZ R219, R180, R184 ;  /* 0x000000b8b4db7220 */ /* 0x000fe20000410000 */
[----:B------:R-:W-:Y:S01]  /*2110*/  FADD.FTZ R242, R242, R235 ;  /* 0x000000ebf2f27221 */ /* 0x000fe20000010000 */
[----:B------:R-:W-:Y:S01]  /*2120*/  FFMA.FTZ R185, R237, R235, R240 ;  /* 0x000000ebedb97223 */ /* 0x000fe200000100f0 */
[----:B------:R-:W-:-:S02]  /*2130*/  HADD2.F32 R183, -RZ, R187.H0_H0 ;  /* 0x200000bbffb77230 */ /* 0x000fc40000004100 */
[----:B------:R-:W-:Y:S01]  /*2140*/  FMUL.FTZ R225, R20, R227 ;  /* 0x000000e314e17220 */ /* 0x000fe20000410000 */
[----:B------:R-:W-:Y:S02]  /*2150*/  HADD2.F32 R14, -RZ, R187.H1_H1 ;  /* 0x300000bbff0e7230 */ /* 0x000fe40000004100 */
[----:B------:R-:W-:Y:S01]  /*2160*/  FADD.FTZ R187, R242, R219 ;  /* 0x000000dbf2bb7221 */ /* 0x000fe20000010000 */
[----:B------:R-:W-:Y:S01]  /*2170*/  FFMA.FTZ R16, R224, R219, R185 ;  /* 0x000000dbe0107223 */ /* 0x000fe200000100b9 */
        /* <DEDUP_REMOVED lines=9> */
[----:B------:R-:W-:Y:S02]  /*2210*/  HADD2.F32 R182, -RZ, R55.H0_H0 ;  /* 0x20000037ffb67230 */ /* 0x000fe40000004100 */
[----:B------:R-:W-:Y:S01]  /*2220*/  FADD.FTZ R120, R120, R229 ;  /* 0x000000e578787221 */ /* 0x000fe20000010000 */
[----:B------:R-:W-:Y:S01]  /*2230*/  FMUL.FTZ R227, R227, R186 ;  /* 0x000000bae3e37220 */ /* 0x000fe20000410000 */
[----:B------:R-:W-:Y:S01]  /*2240*/  FADD.FTZ R180, R187, R230 ;  /* 0x000000e6bbb47221 */ /* 0x000fe20000010000 */
[C---:B------:R-:W-:Y:S01]  /*2250*/  FFMA.FTZ R185, R225.reuse, R230, R16 ;  /* 0x000000e6e1b97223 */ /* 0x040fe20000010010 */
        /* <DEDUP_REMOVED lines=20> */
.L_x_2089:
        /* <DEDUP_REMOVED lines=11> */
[C---:B------:R-:W-:Y:S02]  /*2450*/  ISETP.GE.U32.AND P2, PT, R2.reuse, 0x40, PT ;  /* 0x000000400200780c */ /* 0x040fe40003f46070 */
[----:B------:R-:W-:Y:S02]  /*2460*/  ISETP.GE.U32.AND P3, PT, R2, 0x60, PT ;  /* 0x000000600200780c */ /* 0x000fe40003f66070 */
[----:B------:R-:W-:-:S07]  /*2470*/  MOV R197, R17 ;  /* 0x0000001100c57202 */ /* 0x000fce0000000f00 */
[----:B------:R-:W0:Y:S01]  /*2480*/  @P0 LDC.64 R180, c[0x0][0x438] ;  /* 0x00010e00ffb40b82 */ /* 0x000e220000000a00 */
[----:B------:R-:W-:-:S07]  /*2490*/  ISETP.GE.U32.AND P4, PT, R2, 0x80, PT ;  /* 0x000000800200780c */ /* 0x000fce0003f86070 */
[----:B------:R-:W1:Y:S08]  /*24a0*/  @P2 LDC.64 R184, c[0x0][0x438] ;  /* 0x00010e00ffb82b82 */ /* 0x000e700000000a00 */
[----:B------:R-:W2:Y:S01]  /*24b0*/  @P3 LDC.64 R182, c[0x0][0x438] ;  /* 0x00010e00ffb63b82 */ /* 0x000ea20000000a00 */
[----:B0-----:R-:W-:-:S07]  /*24c0*/  @P0 IMAD.WIDE.U32 R186, R197, 0x10, R180 ;  /* 0x00000010c5ba0825 */ /* 0x001fce00078e00b4 */
[----:B------:R-:W0:Y:S01]  /*24d0*/  @P4 LDC.64 R180, c[0x0][0x438] ;  /* 0x00010e00ffb44b82 */ /* 0x000e220000000a00 */
[----:B------:R-:W-:Y:S01]  /*24e0*/  @P0 IADD3 R197, PT, PT, R197, 0x20, RZ ;  /* 0x00000020c5c50810 */ /* 0x000fe20007ffe0ff */
[----:B------:R3:W5:Y:S04]  /*24f0*/  @P0 LDG.E.128 R156, desc[UR6][R186.64] ;  /* 0x00000006ba9c0981 */ /* 0x000768000c1e1d00 */
[C---:B-1----:R-:W-:Y:S01]  /*2500*/  @P2 IMAD.WIDE.U32 R184, R197.reuse, 0x10, R184 ;  /* 0x00000010c5b82825 */ /* 0x042fe200078e00b8 */
[----:B------:R-:W-:-:S04]  /*2510*/  @P2 IADD3 R197, PT, PT, R197, 0x20, RZ ;  /* 0x00000020c5c52810 */ /* 0x000fc80007ffe0ff */
[----:B------:R3:W5:Y:S01]  /*2520*/  @P2 LDG.E.128 R24, desc[UR6][R184.64] ;  /* 0x00000006b8182981 */ /* 0x000762000c1e1d00 */
[C---:B--2---:R-:W-:Y:S01]  /*2530*/  @P3 IMAD.WIDE.U32 R182, R197.reuse, 0x10, R182 ;  /* 0x00000010c5b63825 */ /* 0x044fe200078e00b6 */
[----:B------:R-:W-:-:S04]  /*2540*/  @P3 IADD3 R197, PT, PT, R197, 0x20, RZ ;  /* 0x00000020c5c53810 */ /* 0x000fc80007ffe0ff */
[----:B------:R3:W5:Y:S01]  /*2550*/  @P3 LDG.E.128 R172, desc[UR6][R182.64] ;  /* 0x00000006b6ac3981 */ /* 0x000762000c1e1d00 */
[----:B0-----:R-:W-:-:S05]  /*2560*/  @P4 IMAD.WIDE.U32 R180, R197, 0x10, R180 ;  /* 0x00000010c5b44825 */ /* 0x001fca00078e00b4 */
[----:B------:R3:W5:Y:S02]  /*2570*/  @P4 LDG.E.128 R176, desc[UR6][R180.64] ;  /* 0x00000006b4b04981 */ /* 0x000764000c1e1d00 */
.L_x_2096:
[----:B------:R-:W-:Y:S05]  /*2580*/  BSYNC.RECONVERGENT B1 ;  /* 0x0000000000017941 */ /* 0x000fea0003800200 */
.L_x_2088:
[----:B------:R-:W-:Y:S01]  /*2590*/  UMOV UR4, 0xffffffff ;  /* 0xffffffff00047882 */ /* 0x000fe20000000000 */
[----:B-----5:R-:W-:Y:S02]  /*25a0*/  ISETP.GE.AND P2, PT, R19, 0x1, PT ;  /* 0x000000011300780c */ /* 0x020fe40003f46270 */
[----:B------:R-:W-:Y:S11]  /*25b0*/  BRA.DIV UR4, `(.L_x_2097) ;  /* 0x0000008a04e87947 */ /* 0x000ff6000b800000 */
[----:B---3--:R-:W0:Y:S04]  /*25c0*/  SHFL.BFLY PT, R181, R242, 0x1, 0x1f ;  /* 0x0c201f00f2b57f89 */ /* 0x008e2800000e0000 */
        /* <DEDUP_REMOVED lines=17> */
.L_x_2216:
[----:B------:R-:W-:Y:S01]  /*26e0*/  @P2 IADD3 R14, PT, PT, R19, -0x1, RZ ;  /* 0xffffffff130e2810 */ /* 0x000fe20007ffe0ff */
[----:B-1----:R-:W-:Y:S01]  /*26f0*/  FADD.FTZ R185, R180, R181 ;  /* 0x000000b5b4b97221 */ /* 0x002fe20000010000 */
[----:B------:R-:W-:Y:S01]  /*2700*/  ISETP.GE.U32.AND P3, PT, R2, 0x20, PT ;  /* 0x000000200200780c */ /* 0x000fe20003f66070 */
[----:B------:R-:W-:Y:S01]  /*2710*/  HFMA2 R181, -RZ, RZ, 0, 0 ;  /* 0x00000000ffb57431 */ /* 0x000fe200000001ff */
[----:B------:R-:W-:Y:S01]  /*2720*/  ISETP.NE.AND P0, PT, RZ, UR8, PT ;  /* 0x00000008ff007c0c */ /* 0x000fe2000bf05270 */
[----:B------:R-:W-:Y:S02]  /*2730*/  @P2 IMAD R16, R14, R5, RZ ;  /* 0x000000050e102224 */ /* 0x000fe400078e02ff */
[----:B------:R-:W-:Y:S01]  /*2740*/  FMUL.FTZ R185, R185, UR9 ;  /* 0x00000009b9b97c20 */ /* 0x000fe20008410000 */
[----:B--2---:R-:W-:Y:S01]  /*2750*/  FADD.FTZ R14, R182, R183 ;  /* 0x000000b7b60e7221 */ /* 0x004fe20000010000 */
[----:B------:R-:W-:Y:S01]  /*2760*/  BSSY.RECONVERGENT B1, `(.L_x_2098) ;  /* 0x00001cb000017945 */ /* 0x000fe20003800200 */
[----:B------:R-:W-:-:S02]  /*2770*/  MOV R183, R17 ;  /* 0x0000001100b77202 */ /* 0x000fc40000000f00 */
[----:B------:R-:W-:Y:S01]  /*2780*/  @P2 SHF.R.S32.HI R19, RZ, 0x1f, R16 ;  /* 0x0000001fff132819 */ /* 0x000fe20000011410 */
[----:B------:R-:W-:Y:S01]  /*2790*/  FMUL.FTZ R14, R14, UR9 ;  /* 0x000000090e0e7c20 */ /* 0x000fe20008410000 */
[----:B------:R-:W-:Y:S02]  /*27a0*/  FSEL R185, R185, RZ, !P0 ;  /* 0x000000ffb9b97208 */ /* 0x000fe40004000000 */
[----:B------:R-:W-:-:S04]  /*27b0*/  @P2 LEA.HI R19, R19, R16, RZ, 0x3 ;  /* 0x0000001013132211 */ /* 0x000fc800078f18ff */
[----:B------:R-:W-:Y:S01]  /*27c0*/  @P2 LEA.HI.SX32 R181, R19, R18, 0x1d ;  /* 0x0000001213b52211 */ /* 0x000fe200078feaff */
[----:B------:R-:W-:Y:S06]  /*27d0*/  @!P3 BRA `(.L_x_2099) ;  /* 0x0000001c000cb947 */ /* 0x000fec0003800000 */
[----:B------:R-:W-:Y:S04]  /*27e0*/  BSSY.RECONVERGENT B2, `(.L_x_2100) ;  /* 0x0000005000027945 */ /* 0x000fe80003800200 */
[----:B------:R-:W-:Y:S05]  /*27f0*/  @!P2 BRA `(.L_x_2101) ;  /* 0x00000000000ca947 */ /* 0x000fea0003800000 */
[----:B------:R-:W1:Y:S02]  /*2800*/  LDC.64 R16, c[0x0][0x390] ;  /* 0x0000e400ff107b82 */ /* 0x000e640000000a00 */
[----:B-1----:R-:W-:-:S05]  /*2810*/  IMAD.WIDE.U32 R16, R181, 0x10, R16 ;  /* 0x00000010b5107825 */ /* 0x002fca00078e0010 */
[----:B------:R1:W5:Y:S02]  /*2820*/  LDG.E.128 R168, desc[UR6][R16.64] ;  /* 0x0000000610a87981 */ /* 0x000364000c1e1d00 */
.L_x_2101:
[----:B------:R-:W-:Y:S05]  /*2830*/  BSYNC.RECONVERGENT B2 ;  /* 0x0000000000027941 */ /* 0x000fea0003800200 */
.L_x_2100:
        /* <DEDUP_REMOVED lines=11> */
[----:B-1----:R-:W-:Y:S01]  /*28f0*/  FFMA.FTZ R17, R3, R14, R185 ;  /* 0x0000000e03117223 */ /* 0x002fe200000100b9 */
[----:B------:R-:W-:Y:S01]  /*2900*/  ISETP.GT.AND P0, PT, R21, RZ, PT ;  /* 0x000000ff1500720c */ /* 0x000fe20003f04270 */
[----:B------:R-:W-:Y:S02]  /*2910*/  HADD2.F32 R16, -RZ, R32.H0_H0 ;  /* 0x20000020ff107230 */ /* 0x000fe40000004100 */
[----:B------:R-:W-:-:S04]  /*2920*/  FADD.FTZ R17, R6, -R17 ;  /* 0x8000001106117221 */ /* 0x000fc80000010000 */
[----:B------:R-:W-:-:S05]  /*2930*/  FMUL.FTZ R17, R20, R17 ;  /* 0x0000001114117220 */ /* 0x000fca0000410000 */
[----:B------:R-:W-:-:S05]  /*2940*/  FSEL R17, R17, RZ, P0 ;  /* 0x000000ff11117208 */ /* 0x000fca0000000000 */
[----:B------:R-:W-:-:S04]  /*2950*/  FMUL.FTZ R17, R17, UR12 ;  /* 0x0000000c11117c20 */ /* 0x000fc80008410000 */
[----:B------:R-:W-:Y:S01]  /*2960*/  FMUL.FTZ R18, R17, R16 ;  /* 0x0000001011127220 */ /* 0x000fe20000410000 */
[----:B-----5:R-:W-:-:S04]  /*2970*/  HADD2.F32 R16, -RZ, R168.H0_H0 ;  /* 0x200000a8ff107230 */ /* 0x020fc80000004100 */
[----:B------:R-:W-:Y:S01]  /*2980*/  F2FP.F16.F32.PACK_AB R18, RZ, R18 ;  /* 0x00000012ff12723e */ /* 0x000fe200000000ff */
[----:B------:R-:W-:-:S03]  /*2990*/  FFMA.FTZ R124, R17, R16, R124 ;  /* 0x00000010117c7223 */ /* 0x000fc6000001007c */
[----:B------:R-:W-:-:S07]  /*29a0*/  PRMT R160, R18, 0x7610, R160 ;  /* 0x0000761012a07816 */ /* 0x000fce00000000a0 */
.L_x_2106:
[----:B------:R-:W-:Y:S05]  /*29b0*/  BSYNC.RECONVERGENT B3 ;  /* 0x0000000000037941 */ /* 0x000fea0003800200 */
.L_x_2105:
[----:B------:R-:W-:Y:S04]  /*29c0*/  BSSY.RECONVERGENT B3, `(.L_x_2107) ;  /* 0x000000e000037945 */ /* 0x000fe80003800200 */
[----:B------:R-:W-:Y:S05]  /*29d0*/  @!P2 BRA `(.L_x_2108) ;  /* 0x000000000030a947 */ /* 0x000fea0003800000 */
[----:B-1----:R-:W-:Y:S01]  /*29e0*/  FFMA.FTZ R17, R188, R14, R185 ;  /* 0x0000000ebc117223 */ /* 0x002fe200000100b9 */
[----:B------:R-:W-:Y:S01]  /*29f0*/  ISETP.GT.AND P0, PT, R21, RZ, PT ;  /* 0x000000ff1500720c */ /* 0x000fe20003f04270 */
[----:B------:R-:W-:Y:S02]  /*2a00*/  HADD2.F32 R19, -RZ, R32.H1_H1 ;  /* 0x30000020ff137230 */ /* 0x000fe40000004100 */
[----:B------:R-:W-:-:S04]  /*2a10*/  FADD.FTZ R17, R22, -R17 ;  /* 0x8000001116117221 */ /* 0x000fc80000010000 */
[----:B------:R-:W-:-:S05]  /*2a20*/  FMUL.FTZ R17, R20, R17 ;  /* 0x0000001114117220 */ /* 0x000fca0000410000 */
[----:B------:R-:W-:-:S05]  /*2a30*/  FSEL R17, R17, RZ, P0 ;  /* 0x000000ff11117208 */ /* 0x000fca0000000000 */
[----:B------:R-:W-:Y:S01]  /*2a40*/  FMUL.FTZ R16, R17, UR12 ;  /* 0x0000000c11107c20 */ /* 0x000fe20008410000 */
[----:B-----5:R-:W-:-:S03]  /*2a50*/  HADD2.F32 R17, -RZ, R168.H1_H1 ;  /* 0x300000a8ff117230 */ /* 0x020fc60000004100 */
[C---:B------:R-:W-:Y:S02]  /*2a60*/  FMUL.FTZ R19, R16.reuse, R19 ;  /* 0x0000001310137220 */ /* 0x040fe40000410000 */
[----:B------:R-:W-:-:S03]  /*2a70*/  FFMA.FTZ R125, R16, R17, R125 ;  /* 0x00000011107d7223 */ /* 0x000fc6000001007d */
[----:B------:R-:W-:-:S04]  /*2a80*/  F2FP.F16.F32.PACK_AB R19, RZ, R19 ;  /* 0x00000013ff13723e */ /* 0x000fc800000000ff */
[----:B------:R-:W-:-:S07]  /*2a90*/  PRMT R160, R160, 0x5410, R19 ;  /* 0x00005410a0a07816 */ /* 0x000fce0000000013 */
.L_x_2108:
[----:B------:R-:W-:Y:S05]  /*2aa0*/  BSYNC.RECONVERGENT B3 ;  /* 0x0000000000037941 */ /* 0x000fea0003800200 */
.L_x_2107:
        /* <DEDUP_REMOVED lines=14> */
.L_x_2110:
[----:B------:R-:W-:Y:S05]  /*2b90*/  BSYNC.RECONVERGENT B3 ;  /* 0x0000000000037941 */ /* 0x000fea0003800200 */
.L_x_2109:
        /* <DEDUP_REMOVED lines=14> */
.L_x_2112:
[----:B------:R-:W-:Y:S05]  /*2c80*/  BSYNC.RECONVERGENT B3 ;  /* 0x0000000000037941 */ /* 0x000fea0003800200 */
.L_x_2111:
        /* <DEDUP_REMOVED lines=14> */
.L_x_2114:
[----:B------:R-:W-:Y:S05]  /*2d70*/  BSYNC.RECONVERGENT B3 ;  /* 0x0000000000037941 */ /* 0x000fea0003800200 */
.L_x_2113:
        /* <DEDUP_REMOVED lines=14> */
.L_x_2116:
[----:B------:R-:W-:Y:S05]  /*2e60*/  BSYNC.RECONVERGENT B3 ;  /* 0x0000000000037941 */ /* 0x000fea0003800200 */
.L_x_2115:
[----:B------:R-:W-:Y:S04]  /*2e70*/  BSSY.RECONVERGENT B3, `(.L_x_2117) ;  /* 0x000000e000037945 */ /* 0x000fe80003800200 */
[----:B------:R-:W-:Y:S05]  /*2e80*/  @!P2 BRA `(.L_x_2118) ;  /* 0x000000000030a947 */ /* 0x000fea0003800000 */
[----:B-1----:R-:W-:Y:S01]  /*2e90*/  FFMA.FTZ R16, R217, R14, R185 ;  /* 0x0000000ed9107223 */ /* 0x002fe200000100b9 */
[----:B------:R-:W-:-:S03]  /*2ea0*/  ISETP.GT.AND P0, PT, R21, RZ, PT ;  /* 0x000000ff1500720c */ /* 0x000fc60003f04270 */
[----:B------:R-:W-:Y:S01]  /*2eb0*/  FADD.FTZ R17, R215, -R16 ;  /* 0x80000010d7117221 */ /* 0x000fe20000010000 */
[----:B------:R-:W-:-:S03]  /*2ec0*/  HADD2.F32 R16, -RZ, R35.H0_H0 ;  /* 0x20000023ff107230 */ /* 0x000fc60000004100 */
        /* <DEDUP_REMOVED lines=8> */
.L_x_2118:
[----:B------:R-:W-:Y:S05]  /*2f50*/  BSYNC.RECONVERGENT B3 ;  /* 0x0000000000037941 */ /* 0x000fea0003800200 */
.L_x_2117:
        /* <DEDUP_REMOVED lines=12> */
[----:B------:R-:W-:Y:S01]  /*3020*/  PRMT R163, R163, 0x5410, R19 ;  /* 0x00005410a3a37816 */ /* 0x000fe20000000013 */
[----:B------:R-:W-:Y:S06]  /*3030*/  BRA `(.L_x_2119) ;  /* 0x0000001000c87947 */ /* 0x000fec0003800000 */
.L_x_2104:
[----:B------:R-:W2:Y:S01]  /*3040*/  @P2 LDC R19, c[0x0][0x40c] ;  /* 0x00010300ff132b82 */ /* 0x000ea20000000800 */
[-CC-:B-1----:R-:W-:Y:S01]  /*3050*/  FFMA.FTZ R17, R3, R14.reuse, R185.reuse ;  /* 0x0000000e03117223 */ /* 0x182fe200000100b9 */
[-C--:B------:R-:W-:Y:S01]  /*3060*/  FFMA.FTZ R69, R188, R14.reuse, R185 ;  /* 0x0000000ebc457223 */ /* 0x080fe200000100b9 */
[----:B------:R-:W-:Y:S01]  /*3070*/  ISETP.GT.AND P0, PT, R21, RZ, PT ;  /* 0x000000ff1500720c */ /* 0x000fe20003f04270 */
[----:B------:R-:W-:Y:S02]  /*3080*/  @P2 HADD2.F32 R18, -RZ, R32.H0_H0 ;  /* 0x20000020ff122230 */ /* 0x000fe40000004100 */
[----:B------:R-:W-:Y:S01]  /*3090*/  FADD.FTZ R17, R6, -R17 ;  /* 0x8000001106117221 */ /* 0x000fe20000010000 */
[----:B------:R-:W-:Y:S01]  /*30a0*/  FADD.FTZ R69, R22, -R69 ;  /* 0x8000004516457221 */ /* 0x000fe20000010000 */
[----:B-----5:R-:W-:Y:S01]  /*30b0*/  @P2 HADD2.F32 R70, -RZ, R168.H1_H1 ;  /* 0x300000a8ff462230 */ /* 0x020fe20000004100 */
[----:B------:R-:W1:Y:S01]  /*30c0*/  @P2 LDC R16, c[0x0][0x40c] ;  /* 0x00010300ff102b82 */ /* 0x000e620000000800 */
[----:B------:R-:W-:Y:S01]  /*30d0*/  FMUL.FTZ R17, R20, R17 ;  /* 0x0000001114117220 */ /* 0x000fe20000410000 */
[----:B------:R-:W-:Y:S01]  /*30e0*/  FFMA.FTZ R197, R195, R14, R185 ;  /* 0x0000000ec3c57223 */ /* 0x000fe200000100b9 */
[----:B------:R-:W-:-:S03]  /*30f0*/  @P2 HADD2.F32 R184, -RZ, R169.H1_H1 ;  /* 0x300000a9ffb82230 */ /* 0x000fc60000004100 */
[----:B------:R-:W-:Y:S01]  /*3100*/  FSEL R68, R17, RZ, P0 ;  /* 0x000000ff11447208 */ /* 0x000fe20000000000 */
[----:B------:R-:W-:Y:S01]  /*3110*/  FMUL.FTZ R17, R20, R69 ;  /* 0x0000004514117220 */ /* 0x000fe20000410000 */
[----:B------:R-:W-:Y:S01]  /*3120*/  @P2 HADD2.F32 R69, -RZ, R168.H0_H0 ;  /* 0x200000a8ff452230 */ /* 0x000fe20000004100 */
[----:B------:R-:W3:Y:S01]  /*3130*/  @P2 LDC R187, c[0x0][0x40c] ;  /* 0x00010300ffbb2b82 */ /* 0x000ee20000000800 */
[----:B------:R-:W-:Y:S02]  /*3140*/  FADD.FTZ R197, R208, -R197 ;  /* 0x800000c5d0c57221 */ /* 0x000fe40000010000 */
[----:B------:R-:W-:Y:S02]  /*3150*/  FSEL R17, R17, RZ, P0 ;  /* 0x000000ff11117208 */ /* 0x000fe40000000000 */
[----:B------:R-:W-:Y:S01]  /*3160*/  FMUL.FTZ R197, R20, R197 ;  /* 0x000000c514c57220 */ /* 0x000fe20000410000 */
[-C--:B--2---:R-:W-:Y:S02]  /*3170*/  @P2 FMUL.FTZ R19, R19, R68.reuse ;  /* 0x0000004413132220 */ /* 0x084fe40000410000 */
[----:B------:R-:W2:Y:S01]  /*3180*/  @P2 LDC R243, c[0x0][0x40c] ;  /* 0x00010300fff32b82 */ /* 0x000ea20000000800 */
[----:B------:R-:W-:Y:S01]  /*3190*/  F2FP.F16.F32.PACK_AB R68, R17, R68 ;  /* 0x000000441144723e */ /* 0x000fe200000000ff */
[-C--:B------:R-:W-:Y:S01]  /*31a0*/  @P2 FFMA.FTZ R124, R69, R19.reuse, R124 ;  /* 0x00000013457c2223 */ /* 0x080fe2000001007c */
[----:B------:R-:W-:Y:S01]  /*31b0*/  @P2 FMUL.FTZ R18, R18, R19 ;  /* 0x0000001312122220 */ /* 0x000fe20000410000 */
[----:B------:R-:W-:-:S02]  /*31c0*/  @P2 HADD2.F32 R19, -RZ, R32.H1_H1 ;  /* 0x30000020ff132230 */ /* 0x000fc40000004100 */
[----:B------:R-:W-:Y:S01]  /*31d0*/  FFMA.FTZ R69, R196, R14, R185 ;  /* 0x0000000ec4457223 */ /* 0x000fe200000100b9 */
[----:B-1----:R-:W-:Y:S01]  /*31e0*/  @P2 FMUL.FTZ R16, R16, R17 ;  /* 0x0000001110102220 */ /* 0x002fe20000410000 */
[----:B------:R-:W-:Y:S02]  /*31f0*/  @P2 F2FP.F16.F32.PACK_AB R18, RZ, R18 ;  /* 0x00000012ff12223e */ /* 0x000fe400000000ff */
[----:B------:R-:W-:Y:S01]  /*3200*/  FADD.FTZ R71, R194, -R69 ;  /* 0x80000045c2477221 */ /* 0x000fe20000010000 */
[-C--:B------:R-:W-:Y:S01]  /*3210*/  @P2 FFMA.FTZ R125, R70, R16.reuse, R125 ;  /* 0x00000010467d2223 */ /* 0x080fe2000001007d */
[----:B------:R-:W-:Y:S01]  /*3220*/  @P2 FMUL.FTZ R16, R19, R16 ;  /* 0x0000001013102220 */ /* 0x000fe20000410000 */
[----:B------:R-:W1:Y:S01]  /*3230*/  @P2 LDC R70, c[0x0][0x40c] ;  /* 0x00010300ff462b82 */ /* 0x000e620000000800 */
[----:B------:R-:W-:Y:S01]  /*3240*/  FFMA.FTZ R19, R23, R14, R185 ;  /* 0x0000000e17137223 */ /* 0x000fe200000100b9 */
[----:B0-----:R-:W-:Y:S01]  /*3250*/  FMUL.FTZ R182, R20, R71 ;  /* 0x0000004714b67220 */ /* 0x001fe20000410000 */
[----:B------:R-:W-:Y:S01]  /*3260*/  @P2 HADD2.F32 R71, -RZ, R169.H0_H0 ;  /* 0x200000a9ff472230 */ /* 0x000fe20000004100 */
[----:B------:R-:W-:Y:S01]  /*3270*/  @P2 PRMT R160, R18, 0x7610, R160 ;  /* 0x0000761012a02816 */ /* 0x000fe200000000a0 */
[----:B------:R-:W-:Y:S01]  /*3280*/  FADD.FTZ R19, R190, -R19 ;  /* 0x80000013be137221 */ /* 0x000fe20000010000 */
[----:B------:R-:W-:-:S02]  /*3290*/  @P2 F2FP.F16.F32.PACK_AB R16, RZ, R16 ;  /* 0x00000010ff10223e */ /* 0x000fc400000000ff */
[----:B------:R-:W-:Y:S01]  /*32a0*/  FSEL R182, R182, RZ, P0 ;  /* 0x000000ffb6b67208 */ /* 0x000fe20000000000 */
[----:B------:R-:W-:Y:S01]  /*32b0*/  FMUL.FTZ R19, R20, R19 ;  /* 0x0000001314137220 */ /* 0x000fe20000410000 */
[----:B------:R-:W0:Y:S01]  /*32c0*/  @P2 LDC R18, c[0x0][0x40c] ;  /* 0x00010300ff122b82 */ /* 0x000e220000000800 */
[----:B------:R-:W-:Y:S02]  /*32d0*/  @P2 PRMT R160, R160, 0x5410, R16 ;  /* 0x00005410a0a02816 */ /* 0x000fe40000000010 */
[----:B---3--:R-:W-:Y:S01]  /*32e0*/  @P2 FMUL.FTZ R180, R187, R182 ;  /* 0x000000b6bbb42220 */ /* 0x008fe20000410000 */
[----:B------:R-:W-:-:S03]  /*32f0*/  FSEL R69, R19, RZ, P0 ;  /* 0x000000ff13457208 */ /* 0x000fc60000000000 */
[----:B------:R-:W-:Y:S02]  /*3300*/  @P2 FFMA.FTZ R127, R184, R180, R127 ;  /* 0x000000b4b87f2223 */ /* 0x000fe4000001007f */
[-C--:B-1----:R-:W-:Y:S01]  /*3310*/  @P2 FMUL.FTZ R19, R70, R69.reuse ;  /* 0x0000004546132220 */ /* 0x082fe20000410000 */
[--C-:B------:R-:W-:Y:S01]  /*3320*/  @P2 HADD2.F32 R70, -RZ, R33.reuse.H0_H0 ;  /* 0x20000021ff462230 */ /* 0x100fe20000004100 */
[----:B------:R-:W-:Y:S02]  /*3330*/  F2FP.F16.F32.PACK_AB R69, R182, R69 ;  /* 0x00000045b645723e */ /* 0x000fe400000000ff */
[-C--:B------:R-:W-:Y:S01]  /*3340*/  @P2 FFMA.FTZ R126, R71, R19.reuse, R126 ;  /* 0x00000013477e2223 */ /* 0x080fe2000001007e */
[----:B------:R-:W1:Y:S01]  /*3350*/  @P2 LDC R182, c[0x0][0x40c] ;  /* 0x00010300ffb62b82 */ /* 0x000e620000000800 */
[----:B------:R-:W-:Y:S01]  /*3360*/  @P2 FMUL.FTZ R71, R70, R19 ;  /* 0x0000001346472220 */ /* 0x000fe20000410000 */
[----:B------:R-:W-:Y:S01]  /*3370*/  @P2 HADD2.F32 R19, -RZ, R33.H1_H1 ;  /* 0x30000021ff132230 */ /* 0x000fe20000004100 */
[----:B------:R-:W-:Y:S01]  /*3380*/  FSEL R70, R197, RZ, P0 ;  /* 0x000000ffc5467208 */ /* 0x000fe20000000000 */
[----:B------:R-:W-:-:S02]  /*3390*/  @P2 HADD2.F32 R197, -RZ, R170.H0_H0 ;  /* 0x200000aaffc52230 */ /* 0x000fc40000004100 */
[----:B------:R-:W-:Y:S01]  /*33a0*/  @P2 F2FP.F16.F32.PACK_AB R71, RZ, R71 ;  /* 0x00000047ff47223e */ /* 0x000fe200000000ff */
[----:B------:R-:W-:Y:S01]  /*33b0*/  @P2 FMUL.FTZ R19, R19, R180 ;  /* 0x000000b413132220 */ /* 0x000fe20000410000 */
[----:B--2---:R-:W-:Y:S01]  /*33c0*/  @P2 FMUL.FTZ R187, R243, R70 ;  /* 0x00000046f3bb2220 */ /* 0x004fe20000410000 */
[----:B------:R-:W-:Y:S01]  /*33d0*/  @P2 HADD2.F32 R180, -RZ, R34.H0_H0 ;  /* 0x20000022ffb42230 */ /* 0x000fe20000004100 */
[----:B------:R-:W-:Y:S01]  /*33e0*/  @P2 PRMT R161, R71, 0x7610, R161 ;  /* 0x0000761047a12816 */ /* 0x000fe200000000a1 */
[----:B------:R-:W-:Y:S02]  /*33f0*/  @P2 HADD2.F32 R243, -RZ, R171.H0_H0 ;  /* 0x200000abfff32230 */ /* 0x000fe40000004100 */
[----:B------:R-:W-:Y:S01]  /*3400*/  @P2 FFMA.FTZ R128, R197, R187, R128 ;  /* 0x000000bbc5802223 */ /* 0x000fe20000010080 */
[----:B------:R-:W-:Y:S01]  /*3410*/  @P2 F2FP.F16.F32.PACK_AB R19, RZ, R19 ;  /* 0x00000013ff13223e */ /* 0x000fe200000000ff */
[----:B------:R-:W-:Y:S01]  /*3420*/  @P2 FMUL.FTZ R187, R180, R187 ;  /* 0x000000bbb4bb2220 */ /* 0x000fe20000410000 */
[----:B------:R-:W-:-:S02]  /*3430*/  FFMA.FTZ R180, R217, R14, R185 ;  /* 0x0000000ed9b47223 */ /* 0x000fc400000100b9 */
[----:B------:R-:W-:Y:S02]  /*3440*/  @P2 PRMT R161, R161, 0x5410, R19 ;  /* 0x00005410a1a12816 */ /* 0x000fe40000000013 */
[----:B------:R-:W-:Y:S01]  /*3450*/  @P2 F2FP.F16.F32.PACK_AB R17, RZ, R187 ;  /* 0x000000bbff11223e */ /* 0x000fe200000000ff */
[----:B------:R-:W-:Y:S01]  /*3460*/  FFMA.FTZ R187, R218, R14, R185 ;  /* 0x0000000edabb7223 */ /* 0x000fe200000100b9 */
[----:B------:R-:W-:Y:S01]  /*3470*/  FADD.FTZ R197, R215, -R180 ;  /* 0x800000b4d7c57221 */ /* 0x000fe20000010000 */
[----:B------:R-:W-:Y:S01]  /*3480*/  @P2 HADD2.F32 R180, -RZ, R170.H1_H1 ;  /* 0x300000aaffb42230 */ /* 0x000fe20000004100 */
[----:B------:R-:W-:Y:S01]  /*3490*/  @P2 PRMT R162, R17, 0x7610, R162 ;  /* 0x0000761011a22816 */ /* 0x000fe200000000a2 */
[----:B------:R-:W-:Y:S01]  /*34a0*/  FADD.FTZ R187, R216, -R187 ;  /* 0x800000bbd8bb7221 */ /* 0x000fe20000010000 */
[----:B------:R-:W-:-:S03]  /*34b0*/  FMUL.FTZ R197, R20, R197 ;  /* 0x000000c514c57220 */ /* 0x000fc60000410000 */
[----:B------:R-:W-:Y:S02]  /*34c0*/  FMUL.FTZ R187, R20, R187 ;  /* 0x000000bb14bb7220 */ /* 0x000fe40000410000 */
[----:B------:R-:W-:-:S03]  /*34d0*/  FSEL R197, R197, RZ, P0 ;  /* 0x000000ffc5c57208 */ /* 0x000fc60000000000 */
[----:B------:R-:W-:-:S04]  /*34e0*/  FSEL R187, R187, RZ, P0 ;  /* 0x000000ffbbbb7208 */ /* 0x000fc80000000000 */
[----:B------:R-:W-:Y:S01]  /*34f0*/  F2FP.F16.F32.PACK_AB R70, R187, R70 ;  /* 0x00000046bb46723e */ /* 0x000fe200000000ff */
[----:B0-----:R-:W-:Y:S01]  /*3500*/  @P2 FMUL.FTZ R18, R18, R187 ;  /* 0x000000bb12122220 */ /* 0x001fe20000410000 */
[----:B------:R-:W-:-:S03]  /*3510*/  @P2 HADD2.F32 R187, -RZ, R34.H1_H1 ;  /* 0x30000022ffbb2230 */ /* 0x000fc60000004100 */
[-C--:B------:R-:W-:Y:S01]  /*3520*/  @P2 FFMA.FTZ R129, R180, R18.reuse, R129 ;  /* 0x00000012b4812223 */ /* 0x080fe20000010081 */
[----:B------:R-:W-:Y:S02]  /*3530*/  @P2 HADD2.F32 R180, -RZ, R35.H0_H0 ;  /* 0x20000023ffb42230 */ /* 0x000fe40000004100 */
[----:B------:R-:W-:Y:S01]  /*3540*/  @P2 FMUL.FTZ R18, R187, R18 ;  /* 0x00000012bb122220 */ /* 0x000fe20000410000 */
[----:B-1----:R-:W-:-:S04]  /*3550*/  @P2 FMUL.FTZ R187, R182, R197 ;  /* 0x000000c5b6bb2220 */ /* 0x002fc80000410000 */
[-C--:B------:R-:W-:Y:S01]  /*3560*/  @P2 FFMA.FTZ R130, R243, R187.reuse, R130 ;  /* 0x000000bbf3822223 */ /* 0x080fe20000010082 */
[----:B------:R-:W-:Y:S01]  /*3570*/  FFMA.FTZ R243, R238, R14, R185 ;  /* 0x0000000eeef37223 */ /* 0x000fe200000100b9 */
[----:B------:R-:W-:Y:S01]  /*3580*/  @P2 FMUL.FTZ R187, R180, R187 ;  /* 0x000000bbb4bb2220 */ /* 0x000fe20000410000 */
[----:B------:R-:W-:Y:S02]  /*3590*/  @P2 F2FP.F16.F32.PACK_AB R18, RZ, R18 ;  /* 0x00000012ff12223e */ /* 0x000fe400000000ff */
[----:B------:R-:W-:Y:S02]  /*35a0*/  FADD.FTZ R243, R236, -R243 ;  /* 0x800000f3ecf37221 */ /* 0x000fe40000010000 */
[----:B------:R-:W-:Y:S02]  /*35b0*/  @P2 F2FP.F16.F32.PACK_AB R187, RZ, R187 ;  /* 0x000000bbffbb223e */ /* 0x000fe400000000ff */
[----:B------:R-:W-:Y:S01]  /*35c0*/  FMUL.FTZ R16, R20, R243 ;  /* 0x000000f314107220 */ /* 0x000fe20000410000 */
[----:B------:R-:W-:-:S02]  /*35d0*/  @P2 PRMT R162, R162, 0x5410, R18 ;  /* 0x00005410a2a22816 */ /* 0x000fc40000000012 */
[----:B------:R-:W-:Y:S02]  /*35e0*/  @P2 PRMT R163, R187, 0x7610, R163 ;  /* 0x00007610bba32816 */ /* 0x000fe400000000a3 */
[----:B------:R-:W-:-:S04]  /*35f0*/  FSEL R16, R16, RZ, P0 ;  /* 0x000000ff10107208 */ /* 0x000fc80000000000 */
[----:B------:R-:W-:Y:S01]  /*3600*/  F2FP.F16.F32.PACK_AB R71, R16, R197 ;  /* 0x000000c51047723e */ /* 0x000fe200000000ff */
[----:B------:R-:W-:Y:S06]  /*3610*/  @!P2 BRA `(.L_x_2119) ;  /* 0x0000000c0050a947 */ /* 0x000fec0003800000 */
[----:B------:R-:W-:Y:S02]  /*3620*/  HADD2.F32 R17, -RZ, R35.H1_H1 ;  /* 0x30000023ff117230 */ /* 0x000fe40000004100 */
[----:B------:R-:W-:Y:S01]  /*3630*/  FMUL.FTZ R16, R16, UR12 ;  /* 0x0000000c10107c20 */ /* 0x000fe20008410000 */
[----:B------:R-:W-:-:S03]  /*3640*/  HADD2.F32 R18, -RZ, R171.H1_H1 ;  /* 0x300000abff127230 */ /* 0x000fc60000004100 */
[-C--:B------:R-:W-:Y:S02]  /*3650*/  FMUL.FTZ R17, R17, R16.reuse ;  /* 0x0000001011117220 */ /* 0x080fe40000410000 */
[----:B------:R-:W-:-:S03]  /*3660*/  FFMA.FTZ R131, R18, R16, R131 ;  /* 0x0000001012837223 */ /* 0x000fc60000010083 */
[----:B------:R-:W-:-:S04]  /*3670*/  F2FP.F16.F32.PACK_AB R17, RZ, R17 ;  /* 0x00000011ff11723e */ /* 0x000fc800000000ff */
[----:B------:R-:W-:Y:S01]  /*3680*/  PRMT R163, R163, 0x5410, R17 ;  /* 0x00005410a3a37816 */ /* 0x000fe20000000011 */
[----:B------:R-:W-:Y:S06]  /*3690*/  BRA `(.L_x_2119) ;  /* 0x0000000c00307947 */ /* 0x000fec0003800000 */
.L_x_2103:
[----:B------:R-:W-:Y:S02]  /*36a0*/  MOV R242, UR14 ;  /* 0x0000000e00f27c02 */ /* 0x000fe40008000f00 */
[----:B------:R-:W-:Y:S02]  /*36b0*/  MOV R244, UR15 ;  /* 0x0000000f00f47c02 */ /* 0x000fe40008000f00 */
[----:B------:R-:W-:-:S04]  /*36c0*/  ISETP.NE.U32.AND P0, PT, R242, RZ, PT ;  /* 0x000000fff200720c */ /* 0x000fc80003f05070 */
[----:B------:R-:W-:-:S13]  /*36d0*/  ISETP.NE.AND.EX P0, PT, R244, RZ, PT, P0 ;  /* 0x000000fff400720c */ /* 0x000fda0003f05300 */
[----:B------:R-:W-:Y:S05]  /*36e0*/  @P0 BRA `(.L_x_2120) ;  /* 0x0000000400880947 */ /* 0x000fea0003800000 */
[----:B------:R-:W-:Y:S01]  /*36f0*/  ISETP.GT.AND P0, PT, R21, RZ, PT ;  /* 0x000000ff1500720c */ /* 0x000fe20003f04270 */
[--C-:B------:R-:W-:Y:S01]  /*3700*/  HADD2.F32 R245, -RZ, R156.reuse.H0_H0 ;  /* 0x2000009cfff57230 */ /* 0x100fe20000004100 */
[----:B-1----:R-:W1:Y:S01]  /*3710*/  @P2 LDC R16, c[0x0][0x40c] ;  /* 0x00010300ff102b82 */ /* 0x002e620000000800 */
[----:B------:R-:W-:Y:S02]  /*3720*/  HADD2.F32 R243, -RZ, R156.H1_H1 ;  /* 0x3000009cfff37230 */ /* 0x000fe40000004100 */
[--C-:B------:R-:W-:Y:S02]  /*3730*/  HADD2.F32 R197, -RZ, R157.reuse.H0_H0 ;  /* 0x2000009dffc57230 */ /* 0x100fe40000004100 */
[----:B------:R-:W-:Y:S02]  /*3740*/  HADD2.F32 R187, -RZ, R157.H1_H1 ;  /* 0x3000009dffbb7230 */ /* 0x000fe40000004100 */
[----:B------:R-:W-:Y:S01]  /*3750*/  HADD2.F32 R19, -RZ, R158.H0_H0 ;  /* 0x2000009eff137230 */ /* 0x000fe20000004100 */
[----:B------:R-:W2:Y:S01]  /*3760*/  @P2 LDC R18, c[0x0][0x40c] ;  /* 0x00010300ff122b82 */ /* 0x000ea20000000800 */
[----:B-----5:R-:W-:-:S02]  /*3770*/  @P2 HADD2.F32 R247, -RZ, R168.H0_H0 ;  /* 0x200000a8fff72230 */ /* 0x020fc40000004100 */
[----:B------:R-:W-:-:S04]  /*3780*/  @P0 FFMA.FTZ R17, R3, R14, R185 ;  /* 0x0000000e03110223 */ /* 0x000fc800000100b9 */
[----:B------:R-:W-:Y:S01]  /*3790*/  @P0 FADD.FTZ R17, R6, -R17 ;  /* 0x8000001106110221 */ /* 0x000fe20000010000 */
[----:B------:R-:W3:Y:S03]  /*37a0*/  @P2 LDC R184, c[0x0][0x40c] ;  /* 0x00010300ffb82b82 */ /* 0x000ee60000000800 */
[----:B------:R-:W-:Y:S01]  /*37b0*/  @P0 FFMA.FTZ R245, R20, R17, R245 ;  /* 0x0000001114f50223 */ /* 0x000fe200000100f5 */
[----:B------:R-:W-:-:S04]  /*37c0*/  @P0 FFMA.FTZ R17, R188, R14, R185 ;  /* 0x0000000ebc110223 */ /* 0x000fc800000100b9 */
[----:B------:R-:W-:Y:S01]  /*37d0*/  @P0 FADD.FTZ R17, R22, -R17 ;  /* 0x8000001116110221 */ /* 0x000fe20000010000 */
[----:B-1----:R-:W-:Y:S01]  /*37e0*/  @P2 FMUL.FTZ R245, R245, R16 ;  /* 0x00000010f5f52220 */ /* 0x002fe20000410000 */
[----:B------:R-:W-:Y:S01]  /*37f0*/  @P2 HADD2.F32 R16, -RZ, R32.H0_H0 ;  /* 0x20000020ff102230 */ /* 0x000fe20000004100 */
[----:B------:R-:W1:Y:S01]  /*3800*/  @P2 LDC R186, c[0x0][0x40c] ;  /* 0x00010300ffba2b82 */ /* 0x000e620000000800 */
[----:B------:R-:W-:Y:S01]  /*3810*/  @P0 FFMA.FTZ R243, R20, R17, R243 ;  /* 0x0000001114f30223 */ /* 0x000fe200000100f3 */
[----:B------:R-:W-:Y:S01]  /*3820*/  @P0 FFMA.FTZ R17, R23, R14, R185 ;  /* 0x0000000e17110223 */ /* 0x000fe200000100b9 */
[-C--:B------:R-:W-:Y:S01]  /*3830*/  @P2 FFMA.FTZ R124, R247, R245.reuse, R124 ;  /* 0x000000f5f77c2223 */ /* 0x080fe2000001007c */
[----:B------:R-:W-:Y:S01]  /*3840*/  @P2 FMUL.FTZ R245, R16, R245 ;  /* 0x000000f510f52220 */ /* 0x000fe20000410000 */
[----:B--2---:R-:W-:Y:S01]  /*3850*/  @P2 FMUL.FTZ R16, R243, R18 ;  /* 0x00000012f3102220 */ /* 0x004fe20000410000 */
[----:B------:R-:W-:Y:S01]  /*3860*/  @P0 FADD.FTZ R17, R190, -R17 ;  /* 0x80000011be110221 */ /* 0x000fe20000010000 */
[----:B------:R-:W-:-:S02]  /*3870*/  @P2 HADD2.F32 R18, -RZ, R168.H1_H1 ;  /* 0x300000a8ff122230 */ /* 0x000fc40000004100 */
[----:B------:R-:W-:Y:S02]  /*3880*/  @P2 HADD2.F32 R243, -RZ, R32.H1_H1 ;  /* 0x30000020fff32230 */ /* 0x000fe40000004100 */
[----:B------:R-:W-:Y:S01]  /*3890*/  @P0 FFMA.FTZ R197, R20, R17, R197 ;  /* 0x0000001114c50223 */ /* 0x000fe200000100c5 */
[----:B------:R-:W-:Y:S01]  /*38a0*/  @P0 FFMA.FTZ R17, R196, R14, R185 ;  /* 0x0000000ec4110223 */ /* 0x000fe200000100b9 */
[-C--:B------:R-:W-:Y:S01]  /*38b0*/  @P2 FFMA.FTZ R125, R18, R16.reuse, R125 ;  /* 0x00000010127d2223 */ /* 0x080fe2000001007d */
[----:B------:R-:W-:Y:S01]  /*38c0*/  @P2 F2FP.F16.F32.PACK_AB R245, RZ, R245 ;  /* 0x000000f5fff5223e */ /* 0x000fe200000000ff */
[----:B------:R-:W2:Y:S01]  /*38d0*/  @P2 LDC R18, c[0x0][0x40c] ;  /* 0x00010300ff122b82 */ /* 0x000ea20000000800 */
[----:B------:R-:W-:Y:S01]  /*38e0*/  @P0 FADD.FTZ R17, R194, -R17 ;  /* 0x80000011c2110221 */ /* 0x000fe20000010000 */
[----:B------:R-:W-:Y:S01]  /*38f0*/  @P2 FMUL.FTZ R16, R243, R16 ;  /* 0x00000010f3102220 */ /* 0x000fe20000410000 */
[----:B------:R-:W-:Y:S01]  /*3900*/  HADD2.F32 R243, -RZ, R159.H0_H0 ;  /* 0x2000009ffff37230 */ /* 0x000fe20000004100 */
[----:B------:R-:W-:Y:S01]  /*3910*/  @P2 PRMT R160, R245, 0x7610, R160 ;  /* 0x00007610f5a02816 */ /* 0x000fe200000000a0 */
[----:B------:R-:W-:Y:S01]  /*3920*/  @P0 FFMA.FTZ R187, R20, R17, R187 ;  /* 0x0000001114bb0223 */ /* 0x000fe200000100bb */
[----:B------:R-:W-:Y:S01]  /*3930*/  @P0 FFMA.FTZ R17, R195, R14, R185 ;  /* 0x0000000ec3110223 */ /* 0x000fe200000100b9 */
[----:B------:R-:W-:Y:S01]  /*3940*/  @P2 F2FP.F16.F32.PACK_AB R16, RZ, R16 ;  /* 0x00000010ff10223e */ /* 0x000fe200000000ff */
[----:B------:R-:W-:-:S02]  /*3950*/  @P2 HADD2.F32 R245, -RZ, R169.H0_H0 ;  /* 0x200000a9fff52230 */ /* 0x000fc40000004100 */
[----:B------:R-:W-:Y:S01]  /*3960*/  @P0 FADD.FTZ R17, R208, -R17 ;  /* 0x80000011d0110221 */ /* 0x000fe20000010000 */
[----:B------:R-:W-:Y:S01]  /*3970*/  @P2 PRMT R160, R160, 0x5410, R16 ;  /* 0x00005410a0a02816 */ /* 0x000fe20000000010 */
[----:B------:R-:W-:Y:S02]  /*3980*/  @P2 HADD2.F32 R16, -RZ, R33.H0_H0 ;  /* 0x20000021ff102230 */ /* 0x000fe40000004100 */
[----:B------:R-:W-:Y:S01]  /*3990*/  @P0 FFMA.FTZ R19, R20, R17, R19 ;  /* 0x0000001114130223 */ /* 0x000fe20000010013 */
[----:B------:R-:W-:-:S04]  /*39a0*/  @P0 FFMA.FTZ R17, R218, R14, R185 ;  /* 0x0000000eda110223 */ /* 0x000fc800000100b9 */
[----:B0-----:R-:W-:Y:S01]  /*39b0*/  @P0 FADD.FTZ R180, R216, -R17 ;  /* 0x80000011d8b40221 */ /* 0x001fe20000010000 */
[----:B------:R-:W-:Y:S02]  /*39c0*/  HADD2.F32 R17, -RZ, R158.H1_H1 ;  /* 0x3000009eff117230 */ /* 0x000fe40000004100 */
[----:B--2---:R-:W-:-:S03]  /*39d0*/  @P2 FMUL.FTZ R197, R197, R18 ;  /* 0x00000012c5c52220 */ /* 0x004fc60000410000 */
[----:B------:R-:W-:Y:S01]  /*39e0*/  @P0 FFMA.FTZ R17, R20, R180, R17 ;  /* 0x000000b414110223 */ /* 0x000fe20000010011 */
[----:B------:R-:W-:Y:S01]  /*39f0*/  @P0 FFMA.FTZ R180, R217, R14, R185 ;  /* 0x0000000ed9b40223 */ /* 0x000fe200000100b9 */
[-C--:B------:R-:W-:Y:S01]  /*3a00*/  @P2 FMUL.FTZ R16, R16, R197.reuse ;  /* 0x000000c510102220 */ /* 0x080fe20000410000 */
[----:B------:R-:W-:Y:S02]  /*3a10*/  @P2 FFMA.FTZ R126, R245, R197, R126 ;  /* 0x000000c5f57e2223 */ /* 0x000fe4000001007e */
[----:B------:R-:W-:Y:S02]  /*3a20*/  @P0 FADD.FTZ R182, R215, -R180 ;  /* 0x800000b4d7b60221 */ /* 0x000fe40000010000 */
[----:B------:R-:W0:Y:S01]  /*3a30*/  @P2 LDC R180, c[0x0][0x40c] ;  /* 0x00010300ffb42b82 */ /* 0x000e220000000800 */
[----:B------:R-:W-:Y:S01]  /*3a40*/  @P2 F2FP.F16.F32.PACK_AB R16, RZ, R16 ;  /* 0x00000010ff10223e */ /* 0x000fe200000000ff */
[----:B------:R-:W-:-:S03]  /*3a50*/  @P0 FFMA.FTZ R243, R20, R182, R243 ;  /* 0x000000b614f30223 */ /* 0x000fc600000100f3 */
[----:B------:R-:W-:Y:S01]  /*3a60*/  @P2 PRMT R161, R16, 0x7610, R161 ;  /* 0x0000761010a12816 */ /* 0x000fe200000000a1 */
[----:B-1----:R-:W-:Y:S02]  /*3a70*/  @P2 FMUL.FTZ R243, R243, R186 ;  /* 0x000000baf3f32220 */ /* 0x002fe40000410000 */
[----:B------:R-:W1:Y:S01]  /*3a80*/  @P2 LDC R182, c[0x0][0x40c] ;  /* 0x00010300ffb62b82 */ /* 0x000e620000000800 */
[----:B0-----:R-:W-:Y:S01]  /*3a90*/  @P2 FMUL.FTZ R18, R187, R180 ;  /* 0x000000b4bb122220 */ /* 0x001fe20000410000 */
[----:B------:R-:W-:Y:S02]  /*3aa0*/  @P2 HADD2.F32 R180, -RZ, R169.H1_H1 ;  /* 0x300000a9ffb42230 */ /* 0x000fe40000004100 */
[----:B------:R-:W-:-:S03]  /*3ab0*/  @P2 HADD2.F32 R187, -RZ, R33.H1_H1 ;  /* 0x30000021ffbb2230 */ /* 0x000fc60000004100 */
[-C--:B------:R-:W-:Y:S01]  /*3ac0*/  @P2 FFMA.FTZ R127, R180, R18.reuse, R127 ;  /* 0x00000012b47f2223 */ /* 0x080fe2000001007f */
[----:B------:R-:W-:Y:S02]  /*3ad0*/  @P2 HADD2.F32 R180, -RZ, R34.H0_H0 ;  /* 0x20000022ffb42230 */ /* 0x000fe40000004100 */
[----:B------:R-:W-:Y:S01]  /*3ae0*/  @P2 FMUL.FTZ R18, R187, R18 ;  /* 0x00000012bb122220 */ /* 0x000fe20000410000 */
[--C-:B------:R-:W-:Y:S02]  /*3af0*/  @P2 HADD2.F32 R187, -RZ, R170.reuse.H0_H0 ;  /* 0x200000aaffbb2230 */ /* 0x100fe40000004100 */
[----:B-1----:R-:W-:Y:S01]  /*3b00*/  @P2 FMUL.FTZ R19, R19, R182 ;  /* 0x000000b613132220 */ /* 0x002fe20000410000 */
[----:B------:R-:W-:Y:S01]  /*3b10*/  @P2 HADD2.F32 R182, -RZ, R170.H1_H1 ;  /* 0x300000aaffb62230 */ /* 0x000fe20000004100 */
[----:B------:R-:W-:Y:S02]  /*3b20*/  @P2 F2FP.F16.F32.PACK_AB R18, RZ, R18 ;  /* 0x00000012ff12223e */ /* 0x000fe400000000ff */
[-C--:B------:R-:W-:Y:S01]  /*3b30*/  @P2 FFMA.FTZ R128, R187, R19.reuse, R128 ;  /* 0x00000013bb802223 */ /* 0x080fe20000010080 */
[----:B------:R-:W-:Y:S01]  /*3b40*/  @P2 FMUL.FTZ R19, R180, R19 ;  /* 0x00000013b4132220 */ /* 0x000fe20000410000 */
[----:B---3--:R-:W-:Y:S01]  /*3b50*/  @P2 FMUL.FTZ R180, R17, R184 ;  /* 0x000000b811b42220 */ /* 0x008fe20000410000 */
[----:B------:R-:W-:Y:S01]  /*3b60*/  @P2 HADD2.F32 R17, -RZ, R34.H1_H1 ;  /* 0x30000022ff112230 */ /* 0x000fe20000004100 */
[----:B------:R-:W-:-:S02]  /*3b70*/  @P2 PRMT R161, R161, 0x5410, R18 ;  /* 0x00005410a1a12816 */ /* 0x000fc40000000012 */
[-C--:B------:R-:W-:Y:S01]  /*3b80*/  @P2 FFMA.FTZ R129, R182, R180.reuse, R129 ;  /* 0x000000b4b6812223 */ /* 0x080fe20000010081 */
[----:B------:R-:W-:Y:S02]  /*3b90*/  @P2 HADD2.F32 R182, -RZ, R35.H0_H0 ;  /* 0x20000023ffb62230 */ /* 0x000fe40000004100 */
[----:B------:R-:W-:Y:S01]  /*3ba0*/  @P2 FMUL.FTZ R180, R17, R180 ;  /* 0x000000b411b42220 */ /* 0x000fe20000410000 */
[----:B------:R-:W-:Y:S01]  /*3bb0*/  @P2 HADD2.F32 R17, -RZ, R171.H0_H0 ;  /* 0x200000abff112230 */ /* 0x000fe20000004100 */
[----:B------:R-:W-:-:S03]  /*3bc0*/  @P2 F2FP.F16.F32.PACK_AB R19, RZ, R19 ;  /* 0x00000013ff13223e */ /* 0x000fc600000000ff */
[----:B------:R-:W-:Y:S01]  /*3bd0*/  @P2 F2FP.F16.F32.PACK_AB R180, RZ, R180 ;  /* 0x000000b4ffb4223e */ /* 0x000fe200000000ff */
[-C--:B------:R-:W-:Y:S01]  /*3be0*/  @P2 FFMA.FTZ R130, R17, R243.reuse, R130 ;  /* 0x000000f311822223 */ /* 0x080fe20000010082 */
[----:B------:R-:W-:Y:S01]  /*3bf0*/  @P2 FMUL.FTZ R243, R182, R243 ;  /* 0x000000f3b6f32220 */ /* 0x000fe20000410000 */
[----:B------:R-:W-:-:S04]  /*3c00*/  @P2 PRMT R162, R19, 0x7610, R162 ;  /* 0x0000761013a22816 */ /* 0x000fc800000000a2 */
[----:B------:R-:W-:Y:S02]  /*3c10*/  @P2 F2FP.F16.F32.PACK_AB R243, RZ, R243 ;  /* 0x000000f3fff3223e */ /* 0x000fe400000000ff */
[----:B------:R-:W-:Y:S02]  /*3c20*/  @P2 PRMT R162, R162, 0x5410, R180 ;  /* 0x00005410a2a22816 */ /* 0x000fe400000000b4 */
[----:B------:R-:W-:Y:S01]  /*3c30*/  @P2 PRMT R163, R243, 0x7610, R163 ;  /* 0x00007610f3a32816 */ /* 0x000fe200000000a3 */
[----:B------:R-:W-:Y:S06]  /*3c40*/  @!P2 BRA `(.L_x_2119) ;  /* 0x0000000400c4a947 */ /* 0x000fec0003800000 */
[----:B------:R-:W-:Y:S01]  /*3c50*/  @P0 FFMA.FTZ R19, R238, R14, R185 ;  /* 0x0000000eee130223 */ /* 0x000fe200000100b9 */
[----:B------:R-:W-:Y:S02]  /*3c60*/  HADD2.F32 R17, -RZ, R159.H1_H1 ;  /* 0x3000009fff117230 */ /* 0x000fe40000004100 */
[----:B------:R-:W-:Y:S02]  /*3c70*/  HADD2.F32 R18, -RZ, R171.H1_H1 ;  /* 0x300000abff127230 */ /* 0x000fe40000004100 */
[----:B------:R-:W-:-:S04]  /*3c80*/  @P0 FADD.FTZ R19, R236, -R19 ;  /* 0x80000013ec130221 */ /* 0x000fc80000010000 */
[----:B------:R-:W-:Y:S01]  /*3c90*/  @P0 FFMA.FTZ R17, R20, R19, R17 ;  /* 0x0000001314110223 */ /* 0x000fe20000010011 */
[----:B------:R-:W-:-:S03]  /*3ca0*/  HADD2.F32 R19, -RZ, R35.H1_H1 ;  /* 0x30000023ff137230 */ /* 0x000fc60000004100 */
[----:B------:R-:W-:-:S04]  /*3cb0*/  FMUL.FTZ R16, R17, UR12 ;  /* 0x0000000c11107c20 */ /* 0x000fc80008410000 */
[-C--:B------:R-:W-:Y:S01]  /*3cc0*/  FMUL.FTZ R17, R19, R16.reuse ;  /* 0x0000001013117220 */ /* 0x080fe20000410000 */
[----:B------:R-:W-:-:S04]  /*3cd0*/  FFMA.FTZ R131, R18, R16, R131 ;  /* 0x0000001012837223 */ /* 0x000fc80000010083 */
[----:B------:R-:W-:-:S04]  /*3ce0*/  F2FP.F16.F32.PACK_AB R17, RZ, R17 ;  /* 0x00000011ff11723e */ /* 0x000fc800000000ff */
[----:B------:R-:W-:Y:S01]  /*3cf0*/  PRMT R163, R163, 0x5410, R17 ;  /* 0x00005410a3a37816 */ /* 0x000fe20000000011 */
[----:B------:R-:W-:Y:S06]  /*3d00*/  BRA `(.L_x_2119) ;  /* 0x0000000400947947 */ /* 0x000fec0003800000 */
.L_x_2120:
[----:B------:R-:W-:Y:S01]  /*3d10*/  ISETP.GT.AND P0, PT, R21, RZ, PT ;  /* 0x000000ff1500720c */ /* 0x000fe20003f04270 */
[--C-:B------:R-:W-:Y:S02]  /*3d20*/  HADD2.F32 R19, -RZ, R156.reuse.H1_H1 ;  /* 0x3000009cff137230 */ /* 0x100fe40000004100 */
[----:B-1----:R-:W-:Y:S01]  /*3d30*/  @P1 FFMA.FTZ R17, R3, R14, R185 ;  /* 0x0000000e03111223 */ /* 0x002fe200000100b9 */
[----:B------:R-:W-:Y:S01]  /*3d40*/  HADD2.F32 R187, -RZ, R156.H0_H0 ;  /* 0x2000009cffbb7230 */ /* 0x000fe20000004100 */
[----:B0-----:R-:W0:Y:S01]  /*3d50*/  @P2 LDC R180, c[0x0][0x40c] ;  /* 0x00010300ffb42b82 */ /* 0x001e220000000800 */
[--C-:B------:R-:W-:Y:S02]  /*3d60*/  HADD2.F32 R243, -RZ, R158.reuse.H0_H0 ;  /* 0x2000009efff37230 */ /* 0x100fe40000004100 */
[----:B------:R-:W-:Y:S01]  /*3d70*/  @P1 FADD.FTZ R17, R6, -R17 ;  /* 0x8000001106111221 */ /* 0x000fe20000010000 */
[----:B------:R-:W-:Y:S02]  /*3d80*/  HADD2.F32 R245, -RZ, R158.H1_H1 ;  /* 0x3000009efff57230 */ /* 0x000fe40000004100 */
[----:B-----5:R-:W-:-:S02]  /*3d90*/  @P2 HADD2.F32 R249, -RZ, R168.H0_H0 ;  /* 0x200000a8fff92230 */ /* 0x020fc40000004100 */
[----:B------:R-:W-:Y:S01]  /*3da0*/  @P1 FFMA.FTZ R187, R20, R17, R187 ;  /* 0x0000001114bb1223 */ /* 0x000fe200000100bb */
[----:B------:R-:W-:Y:S01]  /*3db0*/  @P2 HADD2.F32 R70, -RZ, R168.H1_H1 ;  /* 0x300000a8ff462230 */ /* 0x000fe20000004100 */
[----:B------:R-:W1:Y:S01]  /*3dc0*/  @P2 LDC R182, c[0x0][0x40c] ;  /* 0x00010300ffb62b82 */ /* 0x000e620000000800 */
[-CC-:B------:R-:W-:Y:S01]  /*3dd0*/  @P0 FFMA.FTZ R69, R188, R14.reuse, R185.reuse ;  /* 0x0000000ebc450223 */ /* 0x180fe200000100b9 */
[-CC-:B------:R-:W-:Y:S01]  /*3de0*/  @P0 FFMA.FTZ R197, R195, R14.reuse, R185.reuse ;  /* 0x0000000ec3c50223 */ /* 0x180fe200000100b9 */
[-CC-:B------:R-:W-:Y:S01]  /*3df0*/  @P0 FFMA.FTZ R17, R196, R14.reuse, R185.reuse ;  /* 0x0000000ec4110223 */ /* 0x180fe200000100b9 */
[----:B------:R-:W-:Y:S01]  /*3e00*/  @P0 FFMA.FTZ R71, R23, R14, R185 ;  /* 0x0000000e17470223 */ /* 0x000fe200000100b9 */
[----:B------:R-:W-:Y:S01]  /*3e10*/  @P0 FADD.FTZ R16, R22, -R69 ;  /* 0x8000004516100221 */ /* 0x000fe20000010000 */
[--C-:B------:R-:W-:Y:S02]  /*3e20*/  HADD2.F32 R69, -RZ, R157.reuse.H0_H0 ;  /* 0x2000009dff457230 */ /* 0x100fe40000004100 */
[----:B------:R-:W-:Y:S01]  /*3e30*/  @P0 FADD.FTZ R17, R194, -R17 ;  /* 0x80000011c2110221 */ /* 0x000fe20000010000 */
[----:B------:R-:W-:Y:S01]  /*3e40*/  @P0 FADD.FTZ R71, R190, -R71 ;  /* 0x80000047be470221 */ /* 0x000fe20000010000 */
[----:B------:R-:W-:Y:S01]  /*3e50*/  @P0 FFMA.FTZ R19, R20, R16, R19 ;  /* 0x0000001014130223 */ /* 0x000fe20000010013 */
[----:B------:R-:W-:Y:S01]  /*3e60*/  @P0 FADD.FTZ R16, R208, -R197 ;  /* 0x800000c5d0100221 */ /* 0x000fe20000010000 */
[----:B------:R-:W-:-:S02]  /*3e70*/  HADD2.F32 R197, -RZ, R157.H1_H1 ;  /* 0x3000009dffc57230 */ /* 0x000fc40000004100 */
[----:B------:R-:W-:Y:S01]  /*3e80*/  @P0 FFMA.FTZ R18, R217, R14, R185 ;  /* 0x0000000ed9120223 */ /* 0x000fe200000100b9 */
[C---:B------:R-:W-:Y:S01]  /*3e90*/  @P0 FFMA.FTZ R69, R20.reuse, R71, R69 ;  /* 0x0000004714450223 */ /* 0x040fe20000010045 */
[----:B------:R-:W-:Y:S01]  /*3ea0*/  @P0 FFMA.FTZ R243, R20, R16, R243 ;  /* 0x0000001014f30223 */ /* 0x000fe200000100f3 */
[-C--:B------:R-:W-:Y:S01]  /*3eb0*/  @P0 FFMA.FTZ R71, R238, R14.reuse, R185 ;  /* 0x0000000eee470223 */ /* 0x080fe200000100b9 */
[----:B------:R-:W2:Y:S01]  /*3ec0*/  @P2 LDC R16, c[0x0][0x40c] ;  /* 0x00010300ff102b82 */ /* 0x000ea20000000800 */
[----:B------:R-:W-:Y:S01]  /*3ed0*/  @P0 FFMA.FTZ R197, R20, R17, R197 ;  /* 0x0000001114c50223 */ /* 0x000fe200000100c5 */
[----:B------:R-:W-:Y:S01]  /*3ee0*/  @P0 FFMA.FTZ R17, R218, R14, R185 ;  /* 0x0000000eda110223 */ /* 0x000fe200000100b9 */
[----:B------:R-:W-:Y:S01]  /*3ef0*/  @P0 FADD.FTZ R18, R215, -R18 ;  /* 0x80000012d7120221 */ /* 0x000fe20000010000 */
[----:B0-----:R-:W-:Y:S01]  /*3f00*/  @P2 FMUL.FTZ R180, R19, R180 ;  /* 0x000000b413b42220 */ /* 0x001fe20000410000 */
[----:B------:R-:W-:Y:S02]  /*3f10*/  @P2 HADD2.F32 R184, -RZ, R169.H1_H1 ;  /* 0x300000a9ffb82230 */ /* 0x000fe40000004100 */
[----:B------:R-:W-:Y:S01]  /*3f20*/  @P0 FADD.FTZ R17, R216, -R17 ;  /* 0x80000011d8110221 */ /* 0x000fe20000010000 */
[----:B------:R-:W-:Y:S01]  /*3f30*/  @P2 HADD2.F32 R186, -RZ, R34.H0_H0 ;  /* 0x20000022ffba2230 */ /* 0x000fe20000004100 */
[----:B------:R-:W0:Y:S01]  /*3f40*/  @P2 LDC R68, c[0x0][0x40c] ;  /* 0x00010300ff442b82 */ /* 0x000e220000000800 */
[----:B------:R-:W-:Y:S01]  /*3f50*/  @P2 FFMA.FTZ R125, R70, R180, R125 ;  /* 0x000000b4467d2223 */ /* 0x000fe2000001007d */
[----:B------:R-:W-:Y:S01]  /*3f60*/  @P0 FFMA.FTZ R245, R20, R17, R245 ;  /* 0x0000001114f50223 */ /* 0x000fe200000100f5 */
[----:B------:R-:W-:-:S02]  /*3f70*/  HADD2.F32 R17, -RZ, R159.H0_H0 ;  /* 0x2000009fff117230 */ /* 0x000fc40000004100 */
[----:B------:R-:W-:-:S03]  /*3f80*/  @P2 HADD2.F32 R240, -RZ, R170.H1_H1 ;  /* 0x300000aafff02230 */ /* 0x000fc60000004100 */
[----:B------:R-:W-:Y:S01]  /*3f90*/  @P0 FFMA.FTZ R17, R20, R18, R17 ;  /* 0x0000001214110223 */ /* 0x000fe20000010011 */
[----:B------:R-:W-:Y:S01]  /*3fa0*/  @P0 FADD.FTZ R18, R236, -R71 ;  /* 0x80000047ec120221 */ /* 0x000fe20000010000 */
[----:B------:R-:W-:Y:S01]  /*3fb0*/  HADD2.F32 R71, -RZ, R159.H1_H1 ;  /* 0x3000009fff477230 */ /* 0x000fe20000004100 */
[----:B------:R-:W3:Y:S04]  /*3fc0*/  @P2 LDC R70, c[0x0][0x40c] ;  /* 0x00010300ff462b82 */ /* 0x000ee80000000800 */
[----:B------:R-:W-:Y:S01]  /*3fd0*/  @P0 FFMA.FTZ R71, R20, R18, R71 ;  /* 0x0000001214470223 */ /* 0x000fe20000010047 */
[----:B--2---:R-:W-:Y:S01]  /*3fe0*/  @P2 FMUL.FTZ R247, R187, R16 ;  /* 0x00000010bbf72220 */ /* 0x004fe20000410000 */
[----:B------:R-:W-:Y:S02]  /*3ff0*/  @P2 HADD2.F32 R18, -RZ, R32.H0_H0 ;  /* 0x20000020ff122230 */ /* 0x000fe40000004100 */
[----:B------:R-:W2:Y:S01]  /*4000*/  @P2 LDC R16, c[0x0][0x40c] ;  /* 0x00010300ff102b82 */ /* 0x000ea20000000800 */
[----:B------:R-:W-:Y:S01]  /*4010*/  @P2 FFMA.FTZ R124, R249, R247, R124 ;  /* 0x000000f7f97c2223 */ /* 0x000fe2000001007c */
[----:B------:R-:W-:-:S02]  /*4020*/  @P2 HADD2.F32 R249, -RZ, R169.H0_H0 ;  /* 0x200000a9fff92230 */ /* 0x000fc40000004100 */
[----:B------:R-:W-:Y:S01]  /*4030*/  @P2 FMUL.FTZ R18, R18, R247 ;  /* 0x000000f712122220 */ /* 0x000fe20000410000 */
[----:B------:R-:W-:-:S04]  /*4040*/  @P2 HADD2.F32 R247, -RZ, R32.H1_H1 ;  /* 0x30000020fff72230 */ /* 0x000fc80000004100 */
[----:B------:R-:W-:Y:S01]  /*4050*/  @P2 F2FP.F16.F32.PACK_AB R18, RZ, R18 ;  /* 0x00000012ff12223e */ /* 0x000fe200000000ff */
[----:B------:R-:W-:Y:S01]  /*4060*/  @P2 FMUL.FTZ R180, R247, R180 ;  /* 0x000000b4f7b42220 */ /* 0x000fe20000410000 */
[----:B-1----:R-:W-:Y:S01]  /*4070*/  @P2 FMUL.FTZ R247, R69, R182 ;  /* 0x000000b645f72220 */ /* 0x002fe20000410000 */
[--C-:B------:R-:W-:Y:S01]  /*4080*/  @P2 HADD2.F32 R182, -RZ, R33.reuse.H0_H0 ;  /* 0x20000021ffb62230 */ /* 0x100fe20000004100 */
[----:B------:R-:W-:Y:S02]  /*4090*/  F2FP.F16.F32.PACK_AB R69, R197, R69 ;  /* 0x00000045c545723e */ /* 0x000fe400000000ff */
[-C--:B------:R-:W-:Y:S01]  /*40a0*/  @P2 FFMA.FTZ R126, R249, R247.reuse, R126 ;  /* 0x000000f7f97e2223 */ /* 0x080fe2000001007e */
[----:B------:R-:W-:Y:S02]  /*40b0*/  @P2 HADD2.F32 R249, -RZ, R170.H0_H0 ;  /* 0x200000aafff92230 */ /* 0x000fe40000004100 */
[----:B------:R-:W-:Y:S01]  /*40c0*/  @P2 FMUL.FTZ R182, R182, R247 ;  /* 0x000000f7b6b62220 */ /* 0x000fe20000410000 */
[----:B------:R-:W-:-:S02]  /*40d0*/  @P2 HADD2.F32 R247, -RZ, R33.H1_H1 ;  /* 0x30000021fff72230 */ /* 0x000fc40000004100 */
[----:B---3--:R-:W-:Y:S01]  /*40e0*/  @P2 FMUL.FTZ R70, R245, R70 ;  /* 0x00000046f5462220 */ /* 0x008fe20000410000 */
[----:B------:R-:W-:Y:S02]  /*40f0*/  @P2 F2FP.F16.F32.PACK_AB R180, RZ, R180 ;  /* 0x000000b4ffb4223e */ /* 0x000fe400000000ff */
[----:B------:R-:W-:Y:S01]  /*4100*/  @P2 F2FP.F16.F32.PACK_AB R182, RZ, R182 ;  /* 0x000000b6ffb6223e */ /* 0x000fe200000000ff */
[----:B------:R-:W-:Y:S01]  /*4110*/  @P2 FFMA.FTZ R129, R240, R70, R129 ;  /* 0x00000046f0812223 */ /* 0x000fe20000010081 */
[----:B------:R-:W-:Y:S01]  /*4120*/  @P2 PRMT R160, R18, 0x7610, R160 ;  /* 0x0000761012a02816 */ /* 0x000fe200000000a0 */
[----:B--2---:R-:W-:Y:S01]  /*4130*/  @P2 FMUL.FTZ R16, R197, R16 ;  /* 0x00000010c5102220 */ /* 0x004fe20000410000 */
[----:B------:R-:W-:Y:S02]  /*4140*/  @P2 PRMT R161, R182, 0x7610, R161 ;  /* 0x00007610b6a12816 */ /* 0x000fe400000000a1 */
[----:B------:R-:W-:Y:S01]  /*4150*/  @P2 PRMT R160, R160, 0x5410, R180 ;  /* 0x00005410a0a02816 */ /* 0x000fe200000000b4 */
[-C--:B------:R-:W-:Y:S01]  /*4160*/  @P2 FFMA.FTZ R127, R184, R16.reuse, R127 ;  /* 0x00000010b87f2223 */ /* 0x080fe2000001007f */
[----:B------:R-:W-:Y:S01]  /*4170*/  @P2 FMUL.FTZ R184, R247, R16 ;  /* 0x00000010f7b82220 */ /* 0x000fe20000410000 */
[----:B0-----:R-:W-:Y:S01]  /*4180*/  @P2 FMUL.FTZ R247, R243, R68 ;  /* 0x00000044f3f72220 */ /* 0x001fe20000410000 */
[----:B------:R-:W0:Y:S03]  /*4190*/  @P2 LDC R16, c[0x0][0x40c] ;  /* 0x00010300ff102b82 */ /* 0x000e260000000800 */
[-C--:B------:R-:W-:Y:S01]  /*41a0*/  @P2 FFMA.FTZ R128, R249, R247.reuse, R128 ;  /* 0x000000f7f9802223 */ /* 0x080fe20000010080 */
[----:B------:R-:W-:Y:S01]  /*41b0*/  @P2 FMUL.FTZ R186, R186, R247 ;  /* 0x000000f7baba2220 */ /* 0x000fe20000410000 */
[----:B------:R-:W-:Y:S01]  /*41c0*/  @P2 HADD2.F32 R247, -RZ, R34.H1_H1 ;  /* 0x30000022fff72230 */ /* 0x000fe20000004100 */
[----:B------:R-:W-:-:S02]  /*41d0*/  @P2 F2FP.F16.F32.PACK_AB R184, RZ, R184 ;  /* 0x000000b8ffb8223e */ /* 0x000fc400000000ff */
[----:B------:R-:W1:Y:S01]  /*41e0*/  @P2 LDC R68, c[0x0][0x40c] ;  /* 0x00010300ff442b82 */ /* 0x000e620000000800 */
[----:B------:R-:W-:Y:S01]  /*41f0*/  @P2 F2FP.F16.F32.PACK_AB R186, RZ, R186 ;  /* 0x000000baffba223e */ /* 0x000fe200000000ff */
[----:B------:R-:W-:Y:S01]  /*4200*/  @P2 FMUL.FTZ R240, R247, R70 ;  /* 0x00000046f7f02220 */ /* 0x000fe20000410000 */
[----:B------:R-:W-:Y:S01]  /*4210*/  F2FP.F16.F32.PACK_AB R70, R245, R243 ;  /* 0x000000f3f546723e */ /* 0x000fe200000000ff */
[----:B------:R-:W-:Y:S01]  /*4220*/  @P2 HADD2.F32 R243, -RZ, R171.H0_H0 ;  /* 0x200000abfff32230 */ /* 0x000fe20000004100 */
[----:B------:R-:W-:Y:S02]  /*4230*/  @P2 PRMT R162, R186, 0x7610, R162 ;  /* 0x00007610baa22816 */ /* 0x000fe400000000a2 */
[----:B------:R-:W-:Y:S02]  /*4240*/  @P2 F2FP.F16.F32.PACK_AB R240, RZ, R240 ;  /* 0x000000f0fff0223e */ /* 0x000fe400000000ff */
[----:B------:R-:W-:Y:S02]  /*4250*/  @P2 PRMT R161, R161, 0x5410, R184 ;  /* 0x00005410a1a12816 */ /* 0x000fe400000000b8 */
[----:B------:R-:W-:Y:S01]  /*4260*/  @P2 PRMT R162, R162, 0x5410, R240 ;  /* 0x00005410a2a22816 */ /* 0x000fe200000000f0 */
[----:B0-----:R-:W-:Y:S01]  /*4270*/  @P2 FMUL.FTZ R197, R17, R16 ;  /* 0x0000001011c52220 */ /* 0x001fe20000410000 */
[----:B------:R-:W-:-:S03]  /*4280*/  @P2 HADD2.F32 R16, -RZ, R35.H0_H0 ;  /* 0x20000023ff102230 */ /* 0x000fc60000004100 */
[-C--:B------:R-:W-:Y:S01]  /*4290*/  @P2 FFMA.FTZ R130, R243, R197.reuse, R130 ;  /* 0x000000c5f3822223 */ /* 0x080fe20000010082 */
[----:B------:R-:W-:Y:S02]  /*42a0*/  @P2 HADD2.F32 R243, -RZ, R35.H1_H1 ;  /* 0x30000023fff32230 */ /* 0x000fe40000004100 */
[----:B------:R-:W-:Y:S01]  /*42b0*/  @P2 FMUL.FTZ R197, R16, R197 ;  /* 0x000000c510c52220 */ /* 0x000fe20000410000 */
[----:B------:R-:W-:Y:S02]  /*42c0*/  @P2 HADD2.F32 R16, -RZ, R171.H1_H1 ;  /* 0x300000abff102230 */ /* 0x000fe40000004100 */
[C---:B-1----:R-:W-:Y:S01]  /*42d0*/  @P2 FMUL.FTZ R68, R71.reuse, R68 ;  /* 0x0000004447442220 */ /* 0x042fe20000410000 */
[----:B------:R-:W-:Y:S02]  /*42e0*/  F2FP.F16.F32.PACK_AB R71, R71, R17 ;  /* 0x000000114747723e */ /* 0x000fe400000000ff */
[----:B------:R-:W-:Y:S01]  /*42f0*/  @P2 F2FP.F16.F32.PACK_AB R197, RZ, R197 ;  /* 0x000000c5ffc5223e */ /* 0x000fe200000000ff */
[-C--:B------:R-:W-:Y:S01]  /*4300*/  @P2 FFMA.FTZ R131, R16, R68.reuse, R131 ;  /* 0x0000004410832223 */ /* 0x080fe20000010083 */
[----:B------:R-:W-:Y:S01]  /*4310*/  @P2 FMUL.FTZ R16, R243, R68 ;  /* 0x00000044f3102220 */ /* 0x000fe20000410000 */
[----:B------:R-:W-:-:S02]  /*4320*/  F2FP.F16.F32.PACK_AB R68, R19, R187 ;  /* 0x000000bb1344723e */ /* 0x000fc400000000ff */
[----:B------:R-:W-:Y:S02]  /*4330*/  @P2 PRMT R163, R197, 0x7610, R163 ;  /* 0x00007610c5a32816 */ /* 0x000fe400000000a3 */
[----:B------:R-:W-:-:S04]  /*4340*/  @P2 F2FP.F16.F32.PACK_AB R16, RZ, R16 ;  /* 0x00000010ff10223e */ /* 0x000fc800000000ff */
[----:B------:R-:W-:-:S07]  /*4350*/  @P2 PRMT R163, R163, 0x5410, R16 ;  /* 0x00005410a3a32816 */ /* 0x000fce0000000010 */
.L_x_2119:
[----:B------:R-:W-:Y:S05]  /*4360*/  BSYNC.RECONVERGENT B2 ;  /* 0x0000000000027941 */ /* 0x000fea0003800200 */
.L_x_2102:
[----:B------:R-:W-:Y:S01]  /*4370*/  ISETP.NE.U32.AND P0, PT, R242, RZ, PT ;  /* 0x000000fff200720c */ /* 0x000fe20003f05070 */
[----:B-1----:R-:W1:Y:S03]  /*4380*/  @P2 LDC.64 R16, c[0x0][0x468] ;  /* 0x00011a00ff102b82 */ /* 0x002e660000000a00 */
[----:B------:R-:W-:-:S13]  /*4390*/  ISETP.NE.AND.EX P0, PT, R244, RZ, PT, P0 ;  /* 0x000000fff400720c */ /* 0x000fda0003f05300 */
[----:B------:R-:W2:Y:S01]  /*43a0*/  @P0 LDC.64 R18, c[0x0][0x478] ;  /* 0x00011e00ff120b82 */ /* 0x000ea20000000a00 */
[C---:B-1----:R-:W-:Y:S01]  /*43b0*/  @P2 IMAD.WIDE.U32 R16, R181.reuse, 0x10, R16 ;  /* 0x00000010b5102825 */ /* 0x042fe200078e0010 */
[----:B------:R-:W-:-:S03]  /*43c0*/  IADD3 R181, PT, PT, R181, 0x20, RZ ;  /* 0x00000020b5b57810 */ /* 0x000fc60007ffe0ff */
[C---:B--2---:R-:W-:Y:S01]  /*43d0*/  @P0 IMAD.WIDE.U32 R18, R183.reuse, 0x10, R18 ;  /* 0x00000010b7120825 */ /* 0x044fe200078e0012 */
[----:B------:R-:W-:-:S04]  /*43e0*/  IADD3 R183, PT, PT, R183, 0x20, RZ ;  /* 0x00000020b7b77810 */ /* 0x000fc80007ffe0ff */
[----:B------:R1:W-:Y:S04]  /*43f0*/  @P0 STG.E.128 desc[UR6][R18.64], R68 ;  /* 0x0000004412000986 */ /* 0x0003e8000c101d06 */
[----:B------:R1:W-:Y:S02]  /*4400*/  @P2 STG.E.128 desc[UR6][R16.64], R160 ;  /* 0x000000a010002986 */ /* 0x0003e4000c101d06 */
.L_x_2099:
[----:B------:R-:W-:Y:S05]  /*4410*/  BSYNC.RECONVERGENT B1 ;  /* 0x0000000000017941 */ /* 0x000fea0003800200 */
.L_x_2098:
[----:B------:R-:W-:Y:S01]  /*4420*/  ISETP.GE.U32.AND P0, PT, R2, 0x40, PT ;  /* 0x000000400200780c */ /* 0x000fe20003f06070 */
[----:B------:R-:W-:-:S12]  /*4430*/  BSSY.RECONVERGENT B1, `(.L_x_2121) ;  /* 0x00001c1000017945 */ /* 0x000fd80003800200 */
[----:B------:R-:W-:Y:S05]  /*4440*/  @!P0 BRA `(.L_x_2122) ;  /* 0x0000001800fc8947 */ /* 0x000fea0003800000 */
[----:B------:R-:W-:Y:S04]  /*4450*/  BSSY.RECONVERGENT B2, `(.L_x_2123) ;  /* 0x0000005000027945 */ /* 0x000fe80003800200 */
[----:B------:R-:W-:Y:S05]  /*4460*/  @!P2 BRA `(.L_x_2124) ;  /* 0x00000000000ca947 */ /* 0x000fea0003800000 */
[----:B-----5:R-:W2:Y:S02]  /*4470*/  LDC.64 R168, c[0x0][0x390] ;  /* 0x0000e400ffa87b82 */ /* 0x020ea40000000a00 */
[----:B--2---:R-:W-:-:S06]  /*4480*/  IMAD.WIDE.U32 R168, R181, 0x10, R168 ;  /* 0x00000010b5a87825 */ /* 0x004fcc00078e00a8 */
[----:B------:R-:W5:Y:S02]  /*4490*/  LDG.E.128 R168, desc[UR6][R168.64] ;  /* 0x00000006a8a87981 */ /* 0x000f64000c1e1d00 */
.L_x_2124:
[----:B------:R-:W-:Y:S05]  /*44a0*/  BSYNC.RECONVERGENT B2 ;  /* 0x0000000000027941 */ /* 0x000fea0003800200 */
.L_x_2123:
        /* <DEDUP_REMOVED lines=9> */
[--C-:B-1----:R-:W-:Y:S01]  /*4540*/  HADD2.F32 R17, -RZ, R24.reuse.H0_H0 ;  /* 0x20000018ff117230 */ /* 0x102fe20000004100 */
[----:B------:R-:W1:Y:S01]  /*4550*/  @P2 LDC R70, c[0x0][0x40c] ;  /* 0x00010300ff462b82 */ /* 0x000e620000000800 */
[----:B------:R-:W-:Y:S02]  /*4560*/  HADD2.F32 R19, -RZ, R24.H1_H1 ;  /* 0x30000018ff137230 */ /* 0x000fe40000004100 */
[--C-:B------:R-:W-:Y:S02]  /*4570*/  HADD2.F32 R69, -RZ, R25.reuse.H0_H0 ;  /* 0x20000019ff457230 */ /* 0x100fe40000004100 */
[----:B------:R-:W-:Y:S02]  /*4580*/  HADD2.F32 R243, -RZ, R26.H0_H0 ;  /* 0x2000001afff37230 */ /* 0x000fe40000004100 */
[----:B-----5:R-:W-:Y:S01]  /*4590*/  @P2 HADD2.F32 R247, -RZ, R168.H0_H0 ;  /* 0x200000a8fff72230 */ /* 0x020fe20000004100 */
[----:B0-----:R-:W0:Y:S03]  /*45a0*/  @P2 LDC R182, c[0x0][0x40c] ;  /* 0x00010300ffb62b82 */ /* 0x001e260000000800 */
        /* <DEDUP_REMOVED lines=9> */
[----:B------:R-:W-:-:S02]  /*4640*/  HADD2.F32 R16, -RZ, R25.H1_H1 ;  /* 0x30000019ff107230 */ /* 0x000fc40000004100 */
[----:B------:R-:W-:Y:S01]  /*4650*/  @P1 FFMA.FTZ R19, R20, R71, R19 ;  /* 0x0000004714131223 */ /* 0x000fe20000010013 */
[----:B------:R-:W-:Y:S01]  /*4660*/  @P1 FFMA.FTZ R71, R214, R14, R185 ;  /* 0x0000000ed6471223 */ /* 0x000fe200000100b9 */
[C---:B------:R-:W-:Y:S01]  /*4670*/  @P1 FFMA.FTZ R69, R20.reuse, R18, R69 ;  /* 0x0000001214451223 */ /* 0x040fe20000010045 */
[----:B------:R-:W-:Y:S01]  /*4680*/  @P1 FFMA.FTZ R18, R203, R14, R185 ;  /* 0x0000000ecb121223 */ /* 0x000fe200000100b9 */
[----:B------:R-:W-:Y:S01]  /*4690*/  @P1 FFMA.FTZ R16, R20, R197, R16 ;  /* 0x000000c514101223 */ /* 0x000fe20000010010 */
[----:B------:R-:W-:Y:S02]  /*46a0*/  HADD2.F32 R197, -RZ, R26.H1_H1 ;  /* 0x3000001affc57230 */ /* 0x000fe40000004100 */
[----:B------:R-:W-:Y:S01]  /*46b0*/  @P1 FADD.FTZ R68, R212, -R71 ;  /* 0x80000047d4441221 */ /* 0x000fe20000010000 */
[----:B------:R-:W-:Y:S01]  /*46c0*/  @P1 FADD.FTZ R18, R201, -R18 ;  /* 0x80000012c9121221 */ /* 0x000fe20000010000 */
[--C-:B------:R-:W-:Y:S01]  /*46d0*/  HADD2.F32 R71, -RZ, R27.reuse.H0_H0 ;  /* 0x2000001bff477230 */ /* 0x100fe20000004100 */
[----:B------:R-:W2:Y:S01]  /*46e0*/  @P2 LDC R249, c[0x0][0x40c] ;  /* 0x00010300fff92b82 */ /* 0x000ea20000000800 */
[C---:B------:R-:W-:Y:S01]  /*46f0*/  @P1 FFMA.FTZ R197, R20.reuse, R68, R197 ;  /* 0x0000004414c51223 */ /* 0x040fe200000100c5 */
[----:B------:R-:W-:Y:S01]  /*4700*/  @P1 FFMA.FTZ R243, R20, R18, R243 ;  /* 0x0000001214f31223 */ /* 0x000fe200000100f3 */
[----:B------:R-:W-:Y:S01]  /*4710*/  @P1 FFMA.FTZ R18, R213, R14, R185 ;  /* 0x0000000ed5121223 */ /* 0x000fe200000100b9 */
[----:B------:R-:W-:-:S03]  /*4720*/  HADD2.F32 R187, -RZ, R27.H1_H1 ;  /* 0x3000001bffbb7230 */ /* 0x000fc60000004100 */
[----:B------:R-:W-:Y:S01]  /*4730*/  @P1 FADD.FTZ R18, R211, -R18 ;  /* 0x80000012d3121221 */ /* 0x000fe20000010000 */
[----:B------:R-:W3:Y:S03]  /*4740*/  @P2 LDC R68, c[0x0][0x40c] ;  /* 0x00010300ff442b82 */ /* 0x000ee60000000800 */
[----:B------:R-:W-:Y:S01]  /*4750*/  @P1 FFMA.FTZ R71, R20, R18, R71 ;  /* 0x0000001214471223 */ /* 0x000fe20000010047 */
[----:B------:R-:W-:-:S04]  /*4760*/  @P1 FFMA.FTZ R18, R222, R14, R185 ;  /* 0x0000000ede121223 */ /* 0x000fc800000100b9 */
[----:B------:R-:W-:Y:S01]  /*4770*/  @P1 FADD.FTZ R18, R241, -R18 ;  /* 0x80000012f1121221 */ /* 0x000fe20000010000 */
[----:B------:R-:W4:Y:S03]  /*4780*/  @P2 LDC R186, c[0x0][0x40c] ;  /* 0x00010300ffba2b82 */ /* 0x000f260000000800 */
[----:B------:R-:W-:Y:S01]  /*4790*/  @P1 FFMA.FTZ R187, R20, R18, R187 ;  /* 0x0000001214bb1223 */ /* 0x000fe200000100bb */
[----:B------:R-:W-:-:S04]  /*47a0*/  @P2 HADD2.F32 R18, -RZ, R40.H0_H0 ;  /* 0x20000028ff122230 */ /* 0x000fc80000004100 */
[----:B------:R-:W4:Y:S01]  /*47b0*/  @P2 LDC R240, c[0x0][0x40c] ;  /* 0x00010300fff02b82 */ /* 0x000f220000000800 */
[----:B---3--:R-:W-:Y:S01]  /*47c0*/  @P2 FMUL.FTZ R245, R17, R68 ;  /* 0x0000004411f52220 */ /* 0x008fe20000410000 */
[----:B------:R-:W-:-:S06]  /*47d0*/  @P2 HADD2.F32 R68, -RZ, R168.H1_H1 ;  /* 0x300000a8ff442230 */ /* 0x000fcc0000004100 */
[----:B------:R-:W3:Y:S01]  /*47e0*/  @P2 LDC R242, c[0x0][0x40c] ;  /* 0x00010300fff22b82 */ /* 0x000ee20000000800 */
[----:B------:R-:W-:Y:S01]  /*47f0*/  @P2 FFMA.FTZ R132, R247, R245, R132 ;  /* 0x000000f5f7842223 */ /* 0x000fe20000010084 */
[----:B------:R-:W-:Y:S01]  /*4800*/  @P2 FMUL.FTZ R180, R245, R18 ;  /* 0x00000012f5b42220 */ /* 0x000fe20000410000 */
[----:B-1----:R-:W-:Y:S01]  /*4810*/  @P2 FMUL.FTZ R18, R19, R70 ;  /* 0x0000004613122220 */ /* 0x002fe20000410000 */
[----:B------:R-:W-:Y:S02]  /*4820*/  @P2 HADD2.F32 R245, -RZ, R40.H1_H1 ;  /* 0x30000028fff52230 */ /* 0x000fe40000004100 */
[----:B------:R-:W-:Y:S02]  /*4830*/  @P2 HADD2.F32 R247, -RZ, R169.H0_H0 ;  /* 0x200000a9fff72230 */ /* 0x000fe40000004100 */
[----:B------:R-:W-:Y:S01]  /*4840*/  @P2 FFMA.FTZ R133, R68, R18, R133 ;  /* 0x0000001244852223 */ /* 0x000fe20000010085 */
[----:B------:R-:W-:Y:S02]  /*4850*/  @P2 HADD2.F32 R68, -RZ, R41.H0_H0 ;  /* 0x20000029ff442230 */ /* 0x000fe40000004100 */
[----:B------:R-:W-:Y:S01]  /*4860*/  @P2 FMUL.FTZ R18, R18, R245 ;  /* 0x000000f512122220 */ /* 0x000fe20000410000 */
[----:B0-----:R-:W-:Y:S01]  /*4870*/  @P2 FMUL.FTZ R245, R69, R182 ;  /* 0x000000b645f52220 */ /* 0x001fe20000410000 */
[----:B------:R-:W-:Y:S01]  /*4880*/  @P2 HADD2.F32 R70, -RZ, R169.H1_H1 ;  /* 0x300000a9ff462230 */ /* 0x000fe20000004100 */
[----:B------:R-:W-:-:S02]  /*4890*/  F2FP.F16.F32.PACK_AB R69, R16, R69 ;  /* 0x000000451045723e */ /* 0x000fc400000000ff */
[----:B------:R-:W-:Y:S01]  /*48a0*/  @P2 FFMA.FTZ R134, R247, R245, R134 ;  /* 0x000000f5f7862223 */ /* 0x000fe20000010086 */
[----:B------:R-:W-:Y:S01]  /*48b0*/  @P2 FMUL.FTZ R182, R245, R68 ;  /* 0x00000044f5b62220 */ /* 0x000fe20000410000 */
[----:B------:R-:W-:Y:S02]  /*48c0*/  @P2 HADD2.F32 R245, -RZ, R41.H1_H1 ;  /* 0x30000029fff52230 */ /* 0x000fe40000004100 */
[----:B--2---:R-:W-:Y:S01]  /*48d0*/  @P2 FMUL.FTZ R68, R16, R249 ;  /* 0x000000f910442220 */ /* 0x004fe20000410000 */
[----:B------:R-:W-:Y:S01]  /*48e0*/  @P2 HADD2.F32 R16, -RZ, R42.H0_H0 ;  /* 0x2000002aff102230 */ /* 0x000fe20000004100 */
[----:B------:R-:W-:Y:S02]  /*48f0*/  @P2 F2FP.F16.F32.PACK_AB R180, RZ, R180 ;  /* 0x000000b4ffb4223e */ /* 0x000fe400000000ff */
[----:B------:R-:W-:Y:S01]  /*4900*/  @P2 FFMA.FTZ R135, R70, R68, R135 ;  /* 0x0000004446872223 */ /* 0x000fe20000010087 */
[----:B------:R-:W-:Y:S01]  /*4910*/  @P2 FMUL.FTZ R184, R68, R245 ;  /* 0x000000f544b82220 */ /* 0x000fe20000410000 */
[----:B------:R-:W-:Y:S01]  /*4920*/  F2FP.F16.F32.PACK_AB R68, R19, R17 ;  /* 0x000000111344723e */ /* 0x000fe200000000ff */
[----:B------:R-:W-:-:S02]  /*4930*/  @P2 HADD2.F32 R19, -RZ, R170.H0_H0 ;  /* 0x200000aaff132230 */ /* 0x000fc40000004100 */
[----:B----4-:R-:W-:Y:S01]  /*4940*/  @P2 FMUL.FTZ R17, R243, R186 ;  /* 0x000000baf3112220 */ /* 0x010fe20000410000 */
[----:B------:R-:W-:Y:S01]  /*4950*/  @P2 FMUL.FTZ R186, R197, R240 ;  /* 0x000000f0c5ba2220 */ /* 0x000fe20000410000 */
[----:B------:R-:W-:Y:S01]  /*4960*/  @P2 HADD2.F32 R240, -RZ, R170.H1_H1 ;  /* 0x300000aafff02230 */ /* 0x000fe20000004100 */
[----:B------:R-:W-:Y:S01]  /*4970*/  @P2 F2FP.F16.F32.PACK_AB R182, RZ, R182 ;  /* 0x000000b6ffb6223e */ /* 0x000fe200000000ff */
[----:B------:R-:W-:Y:S01]  /*4980*/  @P2 FFMA.FTZ R136, R19, R17, R136 ;  /* 0x0000001113882223 */ /* 0x000fe20000010088 */
[----:B------:R-:W-:Y:S01]  /*4990*/  @P2 FMUL.FTZ R16, R17, R16 ;  /* 0x0000001011102220 */ /* 0x000fe20000410000 */
[----:B------:R-:W-:Y:S02]  /*49a0*/  @P2 HADD2.F32 R17, -RZ, R42.H1_H1 ;  /* 0x3000002aff112230 */ /* 0x000fe40000004100 */
[----:B------:R-:W-:Y:S01]  /*49b0*/  @P2 FFMA.FTZ R137, R240, R186, R137 ;  /* 0x000000baf0892223 */ /* 0x000fe20000010089 */
[----:B---3--:R-:W-:Y:S01]  /*49c0*/  @P2 FMUL.FTZ R19, R71, R242 ;  /* 0x000000f247132220 */ /* 0x008fe20000410000 */
[----:B------:R-:W-:Y:S01]  /*49d0*/  F2FP.F16.F32.PACK_AB R70, R197, R243 ;  /* 0x000000f3c546723e */ /* 0x000fe200000000ff */
[----:B------:R-:W-:-:S02]  /*49e0*/  @P2 HADD2.F32 R197, -RZ, R171.H0_H0 ;  /* 0x200000abffc52230 */ /* 0x000fc40000004100 */
[----:B------:R-:W-:Y:S01]  /*49f0*/  @P2 FMUL.FTZ R17, R186, R17 ;  /* 0x00000011ba112220 */ /* 0x000fe20000410000 */
[----:B------:R-:W-:Y:S01]  /*4a00*/  @P2 HADD2.F32 R186, -RZ, R43.H0_H0 ;  /* 0x2000002bffba2230 */ /* 0x000fe20000004100 */
[----:B------:R-:W-:Y:S02]  /*4a10*/  @P2 F2FP.F16.F32.PACK_AB R16, RZ, R16 ;  /* 0x00000010ff10223e */ /* 0x000fe400000000ff */
[----:B------:R-:W-:Y:S01]  /*4a20*/  @P2 F2FP.F16.F32.PACK_AB R18, RZ, R18 ;  /* 0x00000012ff12223e */ /* 0x000fe200000000ff */
[----:B------:R-:W-:Y:S01]  /*4a30*/  @P2 FFMA.FTZ R138, R197, R19, R138 ;  /* 0x00000013c58a2223 */ /* 0x000fe2000001008a */
[----:B------:R-:W-:Y:S01]  /*4a40*/  @P2 FMUL.FTZ R186, R19, R186 ;  /* 0x000000ba13ba2220 */ /* 0x000fe20000410000 */
[----:B------:R-:W-:Y:S02]  /*4a50*/  @P2 F2FP.F16.F32.PACK_AB R184, RZ, R184 ;  /* 0x000000b8ffb8223e */ /* 0x000fe400000000ff */
[----:B------:R-:W-:Y:S02]  /*4a60*/  @P2 PRMT R160, R180, 0x7610, R160 ;  /* 0x00007610b4a02816 */ /* 0x000fe400000000a0 */
[----:B------:R-:W-:-:S02]  /*4a70*/  @P2 F2FP.F16.F32.PACK_AB R17, RZ, R17 ;  /* 0x00000011ff11223e */ /* 0x000fc400000000ff */
[----:B------:R-:W-:Y:S02]  /*4a80*/  @P2 F2FP.F16.F32.PACK_AB R186, RZ, R186 ;  /* 0x000000baffba223e */ /* 0x000fe400000000ff */
[----:B------:R-:W-:Y:S02]  /*4a90*/  @P2 PRMT R161, R182, 0x7610, R161 ;  /* 0x00007610b6a12816 */ /* 0x000fe400000000a1 */
[----:B------:R-:W-:Y:S02]  /*4aa0*/  @P2 PRMT R162, R16, 0x7610, R162 ;  /* 0x0000761010a22816 */ /* 0x000fe400000000a2 */
[----:B------:R-:W-:Y:S02]  /*4ab0*/  @P2 PRMT R160, R160, 0x5410, R18 ;  /* 0x00005410a0a02816 */ /* 0x000fe40000000012 */
[----:B------:R-:W-:Y:S02]  /*4ac0*/  @P2 PRMT R161, R161, 0x5410, R184 ;  /* 0x00005410a1a12816 */ /* 0x000fe400000000b8 */
[----:B------:R-:W-:-:S02]  /*4ad0*/  F2FP.F16.F32.PACK_AB R71, R187, R71 ;  /* 0x00000047bb47723e */ /* 0x000fc400000000ff */
[----:B------:R-:W-:Y:S02]  /*4ae0*/  @P2 PRMT R162, R162, 0x5410, R17 ;  /* 0x00005410a2a22816 */ /* 0x000fe40000000011 */
[----:B------:R-:W-:Y:S01]  /*4af0*/  @P2 PRMT R163, R186, 0x7610, R163 ;  /* 0x00007610baa32816 */ /* 0x000fe200000000a3 */
[----:B------:R-:W-:Y:S06]  /*4b00*/  @!P2 BRA `(.L_x_2128) ;  /* 0x000000140028a947 */ /* 0x000fec0003800000 */
[----:B------:R-:W-:Y:S02]  /*4b10*/  HADD2.F32 R17, -RZ, R43.H1_H1 ;  /* 0x3000002bff117230 */ /* 0x000fe40000004100 */
[----:B------:R-:W-:Y:S01]  /*4b20*/  FMUL.FTZ R16, R187, UR12 ;  /* 0x0000000cbb107c20 */ /* 0x000fe20008410000 */
[----:B------:R-:W-:-:S03]  /*4b30*/  HADD2.F32 R18, -RZ, R171.H1_H1 ;  /* 0x300000abff127230 */ /* 0x000fc60000004100 */
[----:B------:R-:W-:Y:S02]  /*4b40*/  FMUL.FTZ R17, R16, R17 ;  /* 0x0000001110117220 */ /* 0x000fe40000410000 */
[----:B------:R-:W-:-:S03]  /*4b50*/  FFMA.FTZ R139, R18, R16, R139 ;  /* 0x00000010128b7223 */ /* 0x000fc6000001008b */
[----:B------:R-:W-:-:S04]  /*4b60*/  F2FP.F16.F32.PACK_AB R17, RZ, R17 ;  /* 0x00000011ff11723e */ /* 0x000fc800000000ff */
[----:B------:R-:W-:Y:S01]  /*4b70*/  PRMT R163, R163, 0x5410, R17 ;  /* 0x00005410a3a37816 */ /* 0x000fe20000000011 */
[----:B------:R-:W-:Y:S06]  /*4b80*/  BRA `(.L_x_2128) ;  /* 0x0000001400087947 */ /* 0x000fec0003800000 */
.L_x_2127:
[----:B------:R-:W-:Y:S01]  /*4b90*/  ISETP.GT.AND P1, PT, R21, RZ, PT ;  /* 0x000000ff1500720c */ /* 0x000fe20003f24270 */
[--C-:B------:R-:W-:Y:S01]  /*4ba0*/  HADD2.F32 R243, -RZ, R24.reuse.H0_H0 ;  /* 0x20000018fff37230 */ /* 0x100fe20000004100 */
[----:B-1----:R-:W1:Y:S01]  /*4bb0*/  @P2 LDC R18, c[0x0][0x40c] ;  /* 0x00010300ff122b82 */ /* 0x002e620000000800 */
[----:B------:R-:W-:Y:S02]  /*4bc0*/  HADD2.F32 R245, -RZ, R24.H1_H1 ;  /* 0x30000018fff57230 */ /* 0x000fe40000004100 */
[--C-:B------:R-:W-:Y:S02]  /*4bd0*/  HADD2.F32 R197, -RZ, R25.reuse.H0_H0 ;  /* 0x20000019ffc57230 */ /* 0x100fe40000004100 */
[----:B------:R-:W-:Y:S02]  /*4be0*/  HADD2.F32 R187, -RZ, R25.H1_H1 ;  /* 0x30000019ffbb7230 */ /* 0x000fe40000004100 */
[----:B-----5:R-:W-:Y:S01]  /*4bf0*/  @P2 HADD2.F32 R247, -RZ, R168.H0_H0 ;  /* 0x200000a8fff72230 */ /* 0x020fe20000004100 */
[----:B0-----:R-:W0:Y:S03]  /*4c00*/  @P2 LDC R180, c[0x0][0x40c] ;  /* 0x00010300ffb42b82 */ /* 0x001e260000000800 */
[-CC-:B------:R-:W-:Y:S01]  /*4c10*/  @P1 FFMA.FTZ R16, R15, R14.reuse, R185.reuse ;  /* 0x0000000e0f101223 */ /* 0x180fe200000100b9 */
[-CC-:B------:R-:W-:Y:S01]  /*4c20*/  @P1 FFMA.FTZ R17, R12, R14.reuse, R185.reuse ;  /* 0x0000000e0c111223 */ /* 0x180fe200000100b9 */
[----:B------:R-:W-:-:S02]  /*4c30*/  @P1 FFMA.FTZ R19, R193, R14, R185 ;  /* 0x0000000ec1131223 */ /* 0x000fc400000100b9 */
[----:B------:R-:W-:Y:S01]  /*4c40*/  @P1 FADD.FTZ R16, R13, -R16 ;  /* 0x800000100d101221 */ /* 0x000fe20000010000 */
[----:B------:R-:W-:Y:S01]  /*4c50*/  @P1 FADD.FTZ R17, R10, -R17 ;  /* 0x800000110a111221 */ /* 0x000fe20000010000 */
[----:B------:R-:W2:Y:S02]  /*4c60*/  @P2 LDC R184, c[0x0][0x40c] ;  /* 0x00010300ffb82b82 */ /* 0x000ea40000000800 */
[----:B------:R-:W-:Y:S01]  /*4c70*/  @P1 FFMA.FTZ R243, R20, R16, R243 ;  /* 0x0000001014f31223 */ /* 0x000fe200000100f3 */
[----:B------:R-:W-:Y:S01]  /*4c80*/  @P1 FADD.FTZ R16, R192, -R19 ;  /* 0x80000013c0101221 */ /* 0x000fe20000010000 */
[----:B------:R-:W-:Y:S01]  /*4c90*/  @P1 FFMA.FTZ R245, R20, R17, R245 ;  /* 0x0000001114f51223 */ /* 0x000fe200000100f5 */
[----:B------:R-:W-:Y:S01]  /*4ca0*/  @P1 FFMA.FTZ R17, R206, R14, R185 ;  /* 0x0000000ece111223 */ /* 0x000fe200000100b9 */
[----:B------:R-:W-:Y:S02]  /*4cb0*/  HADD2.F32 R19, -RZ, R26.H0_H0 ;  /* 0x2000001aff137230 */ /* 0x000fe40000004100 */
[----:B------:R-:W-:Y:S01]  /*4cc0*/  @P1 FFMA.FTZ R197, R20, R16, R197 ;  /* 0x0000001014c51223 */ /* 0x000fe200000100c5 */
[----:B------:R-:W-:Y:S01]  /*4cd0*/  @P1 FFMA.FTZ R16, R203, R14, R185 ;  /* 0x0000000ecb101223 */ /* 0x000fe200000100b9 */
[----:B------:R-:W-:Y:S01]  /*4ce0*/  @P1 FADD.FTZ R17, R204, -R17 ;  /* 0x80000011cc111221 */ /* 0x000fe20000010000 */
[----:B------:R-:W3:Y:S03]  /*4cf0*/  @P2 LDC R186, c[0x0][0x40c] ;  /* 0x00010300ffba2b82 */ /* 0x000ee60000000800 */
[----:B------:R-:W-:Y:S01]  /*4d00*/  @P1 FFMA.FTZ R187, R20, R17, R187 ;  /* 0x0000001114bb1223 */ /* 0x000fe200000100bb */
[----:B------:R-:W-:Y:S01]  /*4d10*/  @P1 FADD.FTZ R17, R201, -R16 ;  /* 0x80000010c9111221 */ /* 0x000fe20000010000 */
[----:B0-----:R-:W-:-:S03]  /*4d20*/  @P2 FMUL.FTZ R197, R197, R180 ;  /* 0x000000b4c5c52220 */ /* 0x001fc60000410000 */
[----:B------:R-:W0:Y:S01]  /*4d30*/  @P2 LDC R16, c[0x0][0x40c] ;  /* 0x00010300ff102b82 */ /* 0x000e220000000800 */
[----:B------:R-:W-:Y:S01]  /*4d40*/  @P1 FFMA.FTZ R19, R20, R17, R19 ;  /* 0x0000001114131223 */ /* 0x000fe20000010013 */
[----:B------:R-:W-:-:S04]  /*4d50*/  @P1 FFMA.FTZ R17, R214, R14, R185 ;  /* 0x0000000ed6111223 */ /* 0x000fc800000100b9 */
[----:B------:R-:W-:Y:S01]  /*4d60*/  @P1 FADD.FTZ R182, R212, -R17 ;  /* 0x80000011d4b61221 */ /* 0x000fe20000010000 */
[----:B------:R-:W-:Y:S01]  /*4d70*/  HADD2.F32 R17, -RZ, R26.H1_H1 ;  /* 0x3000001aff117230 */ /* 0x000fe20000004100 */
[----:B------:R-:W4:Y:S04]  /*4d80*/  @P2 LDC R180, c[0x0][0x40c] ;  /* 0x00010300ffb42b82 */ /* 0x000f280000000800 */
[----:B------:R-:W-:Y:S01]  /*4d90*/  @P1 FFMA.FTZ R17, R20, R182, R17 ;  /* 0x000000b614111223 */ /* 0x000fe20000010011 */
[----:B------:R-:W-:-:S04]  /*4da0*/  @P1 FFMA.FTZ R182, R213, R14, R185 ;  /* 0x0000000ed5b61223 */ /* 0x000fc800000100b9 */
[----:B------:R-:W-:Y:S01]  /*4db0*/  @P1 FADD.FTZ R182, R211, -R182 ;  /* 0x800000b6d3b61221 */ /* 0x000fe20000010000 */
[----:B0-----:R-:W-:Y:S01]  /*4dc0*/  @P2 FMUL.FTZ R243, R243, R16 ;  /* 0x00000010f3f32220 */ /* 0x001fe20000410000 */
[----:B------:R-:W-:-:S03]  /*4dd0*/  @P2 HADD2.F32 R16, -RZ, R40.H0_H0 ;  /* 0x20000028ff102230 */ /* 0x000fc60000004100 */
[-C--:B------:R-:W-:Y:S02]  /*4de0*/  @P2 FFMA.FTZ R132, R247, R243.reuse, R132 ;  /* 0x000000f3f7842223 */ /* 0x080fe40000010084 */
[----:B------:R-:W-:Y:S01]  /*4df0*/  @P2 FMUL.FTZ R243, R16, R243 ;  /* 0x000000f310f32220 */ /* 0x000fe20000410000 */
[----:B-1----:R-:W-:Y:S01]  /*4e00*/  @P2 FMUL.FTZ R16, R245, R18 ;  /* 0x00000012f5102220 */ /* 0x002fe20000410000 */
[----:B------:R-:W-:Y:S02]  /*4e10*/  @P2 HADD2.F32 R18, -RZ, R168.H1_H1 ;  /* 0x300000a8ff122230 */ /* 0x000fe40000004100 */
[----:B------:R-:W-:Y:S01]  /*4e20*/  @P2 HADD2.F32 R245, -RZ, R40.H1_H1 ;  /* 0x30000028fff52230 */ /* 0x000fe20000004100 */
[----:B------:R-:W-:Y:S02]  /*4e30*/  @P2 F2FP.F16.F32.PACK_AB R243, RZ, R243 ;  /* 0x000000f3fff3223e */ /* 0x000fe400000000ff */
[----:B------:R-:W-:Y:S01]  /*4e40*/  @P2 FFMA.FTZ R133, R18, R16, R133 ;  /* 0x0000001012852223 */ /* 0x000fe20000010085 */
[----:B------:R-:W-:-:S02]  /*4e50*/  @P2 HADD2.F32 R18, -RZ, R41.H0_H0 ;  /* 0x20000029ff122230 */ /* 0x000fc40000004100 */
[----:B------:R-:W-:Y:S01]  /*4e60*/  @P2 FMUL.FTZ R16, R245, R16 ;  /* 0x00000010f5102220 */ /* 0x000fe20000410000 */
[----:B------:R-:W-:Y:S01]  /*4e70*/  @P2 HADD2.F32 R245, -RZ, R169.H0_H0 ;  /* 0x200000a9fff52230 */ /* 0x000fe20000004100 */
[----:B------:R-:W-:Y:S01]  /*4e80*/  @P2 PRMT R160, R243, 0x7610, R160 ;  /* 0x00007610f3a02816 */ /* 0x000fe200000000a0 */
[-C--:B------:R-:W-:Y:S02]  /*4e90*/  @P2 FMUL.FTZ R18, R18, R197.reuse ;  /* 0x000000c512122220 */ /* 0x080fe40000410000 */
[----:B------:R-:W-:Y:S01]  /*4ea0*/  @P2 F2FP.F16.F32.PACK_AB R16, RZ, R16 ;  /* 0x00000010ff10223e */ /* 0x000fe200000000ff */
[----:B------:R-:W-:Y:S01]  /*4eb0*/  @P2 FFMA.FTZ R134, R245, R197, R134 ;  /* 0x000000c5f5862223 */ /* 0x000fe20000010086 */
[----:B------:R-:W-:Y:S01]  /*4ec0*/  HADD2.F32 R197, -RZ, R27.H0_H0 ;  /* 0x2000001bffc57230 */ /* 0x000fe20000004100 */
[----:B------:R-:W-:Y:S02]  /*4ed0*/  @P2 F2FP.F16.F32.PACK_AB R18, RZ, R18 ;  /* 0x00000012ff12223e */ /* 0x000fe400000000ff */
[----:B------:R-:W-:-:S02]  /*4ee0*/  @P2 PRMT R160, R160, 0x5410, R16 ;  /* 0x00005410a0a02816 */ /* 0x000fc40000000010 */
[----:B------:R-:W-:Y:S01]  /*4ef0*/  @P1 FFMA.FTZ R197, R20, R182, R197 ;  /* 0x000000b614c51223 */ /* 0x000fe200000100c5 */
[----:B------:R-:W-:Y:S01]  /*4f00*/  @P2 PRMT R161, R18, 0x7610, R161 ;  /* 0x0000761012a12816 */ /* 0x000fe200000000a1 */
[----:B------:R-:W0:Y:S01]  /*4f10*/  @P2 LDC R182, c[0x0][0x40c] ;  /* 0x00010300ffb62b82 */ /* 0x000e220000000800 */
[----:B----4-:R-:W-:Y:S01]  /*4f20*/  @P2 FMUL.FTZ R16, R187, R180 ;  /* 0x000000b4bb102220 */ /* 0x010fe20000410000 */
[----:B------:R-:W-:Y:S02]  /*4f30*/  @P2 HADD2.F32 R18, -RZ, R169.H1_H1 ;  /* 0x300000a9ff122230 */ /* 0x000fe40000004100 */
[----:B---3--:R-:W-:Y:S01]  /*4f40*/  @P2 FMUL.FTZ R197, R197, R186 ;  /* 0x000000bac5c52220 */ /* 0x008fe20000410000 */
[----:B------:R-:W-:Y:S02]  /*4f50*/  @P2 HADD2.F32 R187, -RZ, R41.H1_H1 ;  /* 0x30000029ffbb2230 */ /* 0x000fe40000004100 */
[----:B------:R-:W-:Y:S02]  /*4f60*/  @P2 HADD2.F32 R180, -RZ, R170.H1_H1 ;  /* 0x300000aaffb42230 */ /* 0x000fe40000004100 */
[----:B------:R-:W-:Y:S01]  /*4f70*/  @P2 FFMA.FTZ R135, R18, R16, R135 ;  /* 0x0000001012872223 */ /* 0x000fe20000010087 */
[----:B------:R-:W-:-:S02]  /*4f80*/  @P2 HADD2.F32 R18, -RZ, R42.H0_H0 ;  /* 0x2000002aff122230 */ /* 0x000fc40000004100 */
[----:B------:R-:W-:Y:S01]  /*4f90*/  @P2 FMUL.FTZ R16, R187, R16 ;  /* 0x00000010bb102220 */ /* 0x000fe20000410000 */
[----:B------:R-:W-:-:S04]  /*4fa0*/  @P2 HADD2.F32 R187, -RZ, R170.H0_H0 ;  /* 0x200000aaffbb2230 */ /* 0x000fc80000004100 */
[----:B------:R-:W-:-:S04]  /*4fb0*/  @P2 F2FP.F16.F32.PACK_AB R16, RZ, R16 ;  /* 0x00000010ff10223e */ /* 0x000fc800000000ff */
[----:B------:R-:W-:Y:S01]  /*4fc0*/  @P2 PRMT R161, R161, 0x5410, R16 ;  /* 0x00005410a1a12816 */ /* 0x000fe20000000010 */
[----:B0-----:R-:W-:-:S04]  /*4fd0*/  @P2 FMUL.FTZ R19, R19, R182 ;  /* 0x000000b613132220 */ /* 0x001fc80000410000 */
[-C--:B------:R-:W-:Y:S01]  /*4fe0*/  @P2 FFMA.FTZ R136, R187, R19.reuse, R136 ;  /* 0x00000013bb882223 */ /* 0x080fe20000010088 */
[----:B------:R-:W-:Y:S01]  /*4ff0*/  @P2 FMUL.FTZ R19, R18, R19 ;  /* 0x0000001312132220 */ /* 0x000fe20000410000 */
[----:B--2---:R-:W-:Y:S01]  /*5000*/  @P2 FMUL.FTZ R18, R17, R184 ;  /* 0x000000b811122220 */ /* 0x004fe20000410000 */
[----:B------:R-:W-:Y:S02]  /*5010*/  @P2 HADD2.F32 R17, -RZ, R42.H1_H1 ;  /* 0x3000002aff112230 */ /* 0x000fe40000004100 */
[----:B------:R-:W-:Y:S02]  /*5020*/  @P2 HADD2.F32 R187, -RZ, R171.H0_H0 ;  /* 0x200000abffbb2230 */ /* 0x000fe40000004100 */
[-C--:B------:R-:W-:Y:S01]  /*5030*/  @P2 FFMA.FTZ R137, R180, R18.reuse, R137 ;  /* 0x00000012b4892223 */ /* 0x080fe20000010089 */
[----:B------:R-:W-:Y:S02]  /*5040*/  @P2 HADD2.F32 R180, -RZ, R43.H0_H0 ;  /* 0x2000002bffb42230 */ /* 0x000fe40000004100 */
[----:B------:R-:W-:Y:S01]  /*5050*/  @P2 FMUL.FTZ R18, R17, R18 ;  /* 0x0000001211122220 */ /* 0x000fe20000410000 */
[----:B------:R-:W-:Y:S01]  /*5060*/  @P2 F2FP.F16.F32.PACK_AB R19, RZ, R19 ;  /* 0x00000013ff13223e */ /* 0x000fe200000000ff */
[-C--:B------:R-:W-:Y:S01]  /*5070*/  @P2 FFMA.FTZ R138, R187, R197.reuse, R138 ;  /* 0x000000c5bb8a2223 */ /* 0x080fe2000001008a */
[----:B------:R-:W-:-:S02]  /*5080*/  @P2 FMUL.FTZ R17, R180, R197 ;  /* 0x000000c5b4112220 */ /* 0x000fc40000410000 */
[----:B------:R-:W-:Y:S02]  /*5090*/  @P2 F2FP.F16.F32.PACK_AB R18, RZ, R18 ;  /* 0x00000012ff12223e */ /* 0x000fe400000000ff */
[----:B------:R-:W-:Y:S02]  /*50a0*/  @P2 PRMT R162, R19, 0x7610, R162 ;  /* 0x0000761013a22816 */ /* 0x000fe400000000a2 */
[----:B------:R-:W-:Y:S02]  /*50b0*/  @P2 F2FP.F16.F32.PACK_AB R17, RZ, R17 ;  /* 0x00000011ff11223e */ /* 0x000fe400000000ff */
[----:B------:R-:W-:Y:S02]  /*50c0*/  @P2 PRMT R162, R162, 0x5410, R18 ;  /* 0x00005410a2a22816 */ /* 0x000fe40000000012 */
[----:B------:R-:W-:Y:S01]  /*50d0*/  @P2 PRMT R163, R17, 0x7610, R163 ;  /* 0x0000761011a32816 */ /* 0x000fe200000000a3 */
[----:B------:R-:W-:Y:S06]  /*50e0*/  @!P2 BRA `(.L_x_2128) ;  /* 0x0000000c00b0a947 */ /* 0x000fec0003800000 */
[----:B------:R-:W-:Y:S01]  /*50f0*/  @P1 FFMA.FTZ R16, R222, R14, R185 ;  /* 0x0000000ede101223 */ /* 0x000fe200000100b9 */
[----:B------:R-:W-:Y:S02]  /*5100*/  HADD2.F32 R17, -RZ, R27.H1_H1 ;  /* 0x3000001bff117230 */ /* 0x000fe40000004100 */
[----:B------:R-:W-:Y:S02]  /*5110*/  HADD2.F32 R19, -RZ, R43.H1_H1 ;  /* 0x3000002bff137230 */ /* 0x000fe40000004100 */
[----:B------:R-:W-:Y:S01]  /*5120*/  @P1 FADD.FTZ R16, R241, -R16 ;  /* 0x80000010f1101221 */ /* 0x000fe20000010000 */
[----:B------:R-:W-:-:S03]  /*5130*/  HADD2.F32 R18, -RZ, R171.H1_H1 ;  /* 0x300000abff127230 */ /* 0x000fc60000004100 */
[----:B------:R-:W-:-:S04]  /*5140*/  @P1 FFMA.FTZ R17, R20, R16, R17 ;  /* 0x0000001014111223 */ /* 0x000fc80000010011 */
[----:B------:R-:W-:-:S04]  /*5150*/  FMUL.FTZ R16, R17, UR12 ;  /* 0x0000000c11107c20 */ /* 0x000fc80008410000 */
[-C--:B------:R-:W-:Y:S01]  /*5160*/  FMUL.FTZ R17, R19, R16.reuse ;  /* 0x0000001013117220 */ /* 0x080fe20000410000 */
[----:B------:R-:W-:-:S04]  /*5170*/  FFMA.FTZ R139, R18, R16, R139 ;  /* 0x00000010128b7223 */ /* 0x000fc8000001008b */
[----:B------:R-:W-:-:S04]  /*5180*/  F2FP.F16.F32.PACK_AB R17, RZ, R17 ;  /* 0x00000011ff11723e */ /* 0x000fc800000000ff */
[----:B------:R-:W-:Y:S01]  /*5190*/  PRMT R163, R163, 0x5410, R17 ;  /* 0x00005410a3a37816 */ /* 0x000fe20000000011 */
[----:B------:R-:W-:Y:S06]  /*51a0*/  BRA `(.L_x_2128) ;  /* 0x0000000c00807947 */ /* 0x000fec0003800000 */
.L_x_2126:
[----:B------:R-:W-:-:S04]  /*51b0*/  UISETP.NE.U32.AND UP0, UPT, UR14, URZ, UPT ;  /* 0x000000ff0e00728c */ /* 0x000fc8000bf05070 */
[----:B------:R-:W-:-:S06]  /*51c0*/  UISETP.NE.AND.EX UP0, UPT, UR15, URZ, UPT, UP0 ;  /* 0x000000ff0f00728c */ /* 0x000fcc000bf05300 */
[----:B------:R-:W-:-:S13]  /*51d0*/  PLOP3.LUT P0, PT, PT, PT, UP0, 0x80, 0x8 ;  /* 0x000000000008781c */ /* 0x000fda0003f0f008 */
[----:B------:R-:W-:Y:S05]  /*51e0*/  @!P0 BRA `(.L_x_2129) ;  /* 0x0000000400988947 */ /* 0x000fea0003800000 */
[----:B-1----:R-:W1:Y:S01]  /*51f0*/  @P2 LDC R69, c[0x0][0x40c] ;  /* 0x00010300ff452b82 */ /* 0x002e620000000800 */
[-CC-:B------:R-:W-:Y:S01]  /*5200*/  FFMA.FTZ R16, R15, R14.reuse, R185.reuse ;  /* 0x0000000e0f107223 */ /* 0x180fe200000100b9 */
[----:B------:R-:W-:Y:S01]  /*5210*/  ISETP.GT.AND P1, PT, R21, RZ, PT ;  /* 0x000000ff1500720c */ /* 0x000fe20003f24270 */
[-CC-:B------:R-:W-:Y:S01]  /*5220*/  FFMA.FTZ R19, R12, R14.reuse, R185.reuse ;  /* 0x0000000e0c137223 */ /* 0x180fe200000100b9 */
[-C--:B------:R-:W-:Y:S01]  /*5230*/  FFMA.FTZ R187, R206, R14.reuse, R185 ;  /* 0x0000000ecebb7223 */ /* 0x080fe200000100b9 */
[----:B------:R-:W-:Y:S01]  /*5240*/  FADD.FTZ R17, R13, -R16 ;  /* 0x800000100d117221 */ /* 0x000fe20000010000 */
[----:B0----5:R-:W-:Y:S02]  /*5250*/  @P2 HADD2.F32 R180, -RZ, R168.H1_H1 ;  /* 0x300000a8ffb42230 */ /* 0x021fe40000004100 */
[----:B------:R-:W-:Y:S01]  /*5260*/  FADD.FTZ R19, R10, -R19 ;  /* 0x800000130a137221 */ /* 0x000fe20000010000 */
[----:B------:R-:W0:Y:S01]  /*5270*/  @P2 LDC R18, c[0x0][0x40c] ;  /* 0x00010300ff122b82 */ /* 0x000e220000000800 */
[C---:B------:R-:W-:Y:S01]  /*5280*/  FMUL.FTZ R68, R20.reuse, R17 ;  /* 0x0000001114447220 */ /* 0x040fe20000410000 */
[----:B------:R-:W-:Y:S01]  /*5290*/  FFMA.FTZ R17, R193, R14, R185 ;  /* 0x0000000ec1117223 */ /* 0x000fe200000100b9 */
[----:B------:R-:W-:Y:S01]  /*52a0*/  FMUL.FTZ R19, R20, R19 ;  /* 0x0000001314137220 */ /* 0x000fe20000410000 */
[----:B------:R-:W-:Y:S01]  /*52b0*/  FADD.FTZ R187, R204, -R187 ;  /* 0x800000bbccbb7221 */ /* 0x000fe20000010000 */
[----:B------:R-:W-:Y:S01]  /*52c0*/  @P2 HADD2.F32 R197, -RZ, R169.H0_H0 ;  /* 0x200000a9ffc52230 */ /* 0x000fe20000004100 */
[----:B------:R-:W-:Y:S01]  /*52d0*/  FSEL R68, R68, RZ, P1 ;  /* 0x000000ff44447208 */ /* 0x000fe20000800000 */
[----:B------:R-:W-:Y:S01]  /*52e0*/  FADD.FTZ R71, R192, -R17 ;  /* 0x80000011c0477221 */ /* 0x000fe20000010000 */
[----:B------:R-:W2:Y:S01]  /*52f0*/  @P2 LDC R182, c[0x0][0x40c] ;  /* 0x00010300ffb62b82 */ /* 0x000ea20000000800 */
[----:B------:R-:W-:Y:S01]  /*5300*/  FSEL R19, R19, RZ, P1 ;  /* 0x000000ff13137208 */ /* 0x000fe20000800000 */
[----:B------:R-:W-:Y:S01]  /*5310*/  FMUL.FTZ R70, R20, R187 ;  /* 0x000000bb14467220 */ /* 0x000fe20000410000 */
[----:B------:R-:W-:-:S04]  /*5320*/  @P2 HADD2.F32 R187, -RZ, R40.H1_H1 ;  /* 0x30000028ffbb2230 */ /* 0x000fc80000004100 */
[----:B------:R-:W-:Y:S01]  /*5330*/  FSEL R70, R70, RZ, P1 ;  /* 0x000000ff46467208 */ /* 0x000fe20000800000 */
[----:B------:R-:W3:Y:S01]  /*5340*/  @P2 LDC R243, c[0x0][0x40c] ;  /* 0x00010300fff32b82 */ /* 0x000ee20000000800 */
[-C--:B-1----:R-:W-:Y:S01]  /*5350*/  @P2 FMUL.FTZ R17, R69, R68.reuse ;  /* 0x0000004445112220 */ /* 0x082fe20000410000 */
[----:B------:R-:W-:Y:S01]  /*5360*/  @P2 HADD2.F32 R69, -RZ, R168.H0_H0 ;  /* 0x200000a8ff452230 */ /* 0x000fe20000004100 */
[----:B------:R-:W-:-:S04]  /*5370*/  F2FP.F16.F32.PACK_AB R68, R19, R68 ;  /* 0x000000441344723e */ /* 0x000fc800000000ff */
[----:B------:R-:W-:Y:S01]  /*5380*/  @P2 FFMA.FTZ R132, R69, R17, R132 ;  /* 0x0000001145842223 */ /* 0x000fe20000010084 */
[----:B------:R-:W-:Y:S01]  /*5390*/  FMUL.FTZ R69, R20, R71 ;  /* 0x0000004714457220 */ /* 0x000fe20000410000 */
[----:B0-----:R-:W-:Y:S01]  /*53a0*/  @P2 FMUL.FTZ R16, R18, R19 ;  /* 0x0000001312102220 */ /* 0x001fe20000410000 */
[----:B------:R-:W-:Y:S01]  /*53b0*/  @P2 HADD2.F32 R18, -RZ, R40.H0_H0 ;  /* 0x20000028ff122230 */ /* 0x000fe20000004100 */
[----:B------:R-:W0:Y:S02]  /*53c0*/  @P2 LDC R184, c[0x0][0x40c] ;  /* 0x00010300ffb82b82 */ /* 0x000e240000000800 */
[----:B------:R-:W-:Y:S01]  /*53d0*/  FSEL R69, R69, RZ, P1 ;  /* 0x000000ff45457208 */ /* 0x000fe20000800000 */
[-C--:B------:R-:W-:Y:S01]  /*53e0*/  @P2 FFMA.FTZ R133, R180, R16.reuse, R133 ;  /* 0x00000010b4852223 */ /* 0x080fe20000010085 */
[----:B------:R-:W-:Y:S01]  /*53f0*/  @P2 FMUL.FTZ R17, R18, R17 ;  /* 0x0000001112112220 */ /* 0x000fe20000410000 */
[----:B------:R-:W-:Y:S02]  /*5400*/  @P2 HADD2.F32 R18, -RZ, R41.H0_H0 ;  /* 0x20000029ff122230 */ /* 0x000fe40000004100 */
[----:B------:R-:W-:Y:S01]  /*5410*/  @P2 FMUL.FTZ R16, R187, R16 ;  /* 0x00000010bb102220 */ /* 0x000fe20000410000 */
[-C--:B--2---:R-:W-:Y:S01]  /*5420*/  @P2 FMUL.FTZ R71, R182, R69.reuse ;  /* 0x00000045b6472220 */ /* 0x084fe20000410000 */
[----:B------:R-:W-:Y:S01]  /*5430*/  @P2 HADD2.F32 R182, -RZ, R169.H1_H1 ;  /* 0x300000a9ffb62230 */ /* 0x000fe20000004100 */
[----:B------:R-:W-:Y:S01]  /*5440*/  F2FP.F16.F32.PACK_AB R69, R70, R69 ;  /* 0x000000454645723e */ /* 0x000fe200000000ff */
[----:B------:R-:W-:-:S02]  /*5450*/  @P2 HADD2.F32 R187, -RZ, R41.H1_H1 ;  /* 0x30000029ffbb2230 */ /* 0x000fc40000004100 */
[-C--:B------:R-:W-:Y:S01]  /*5460*/  @P2 FFMA.FTZ R134, R197, R71.reuse, R134 ;  /* 0x00000047c5862223 */ /* 0x080fe20000010086 */
[----:B------:R-:W-:Y:S01]  /*5470*/  @P2 FMUL.FTZ R18, R18, R71 ;  /* 0x0000004712122220 */ /* 0x000fe20000410000 */
[----:B---3--:R-:W-:Y:S01]  /*5480*/  @P2 FMUL.FTZ R180, R243, R70 ;  /* 0x00000046f3b42220 */ /* 0x008fe20000410000 */
[----:B------:R-:W-:Y:S01]  /*5490*/  @P2 HADD2.F32 R197, -RZ, R170.H0_H0 ;  /* 0x200000aaffc52230 */ /* 0x000fe20000004100 */
[----:B------:R-:W-:Y:S01]  /*54a0*/  @P2 F2FP.F16.F32.PACK_AB R16, RZ, R16 ;  /* 0x00000010ff10223e */ /* 0x000fe200000000ff */
[----:B------:R-:W-:Y:S02]  /*54b0*/  @P2 HADD2.F32 R70, -RZ, R42.H0_H0 ;  /* 0x2000002aff462230 */ /* 0x000fe40000004100 */
[----:B------:R-:W-:Y:S01]  /*54c0*/  @P2 FFMA.FTZ R135, R182, R180, R135 ;  /* 0x000000b4b6872223 */ /* 0x000fe20000010087 */
[----:B------:R-:W-:Y:S01]  /*54d0*/  FFMA.FTZ R182, R203, R14, R185 ;  /* 0x0000000ecbb67223 */ /* 0x000fe200000100b9 */
[----:B------:R-:W-:-:S03]  /*54e0*/  @P2 F2FP.F16.F32.PACK_AB R18, RZ, R18 ;  /* 0x00000012ff12223e */ /* 0x000fc600000000ff */
[----:B------:R-:W-:Y:S01]  /*54f0*/  FADD.FTZ R71, R201, -R182 ;  /* 0x800000b6c9477221 */ /* 0x000fe20000010000 */
[----:B------:R-:W-:Y:S01]  /*5500*/  @P2 FMUL.FTZ R182, R187, R180 ;  /* 0x000000b4bbb62220 */ /* 0x000fe20000410000 */
[----:B------:R-:W-:Y:S02]  /*5510*/  @P2 F2FP.F16.F32.PACK_AB R180, RZ, R17 ;  /* 0x00000011ffb4223e */ /* 0x000fe400000000ff */
[----:B------:R-:W-:Y:S01]  /*5520*/  FMUL.FTZ R71, R20, R71 ;  /* 0x0000004714477220 */ /* 0x000fe20000410000 */
[----:B------:R-:W-:Y:S02]  /*5530*/  @P2 PRMT R161, R18, 0x7610, R161 ;  /* 0x0000761012a12816 */ /* 0x000fe400000000a1 */
[----:B------:R-:W-:Y:S01]  /*5540*/  @P2 PRMT R160, R180, 0x7610, R160 ;  /* 0x00007610b4a02816 */ /* 0x000fe200000000a0 */
[----:B------:R-:W-:Y:S01]  /*5550*/  FFMA.FTZ R180, R213, R14, R185 ;  /* 0x0000000ed5b47223 */ /* 0x000fe200000100b9 */
[----:B------:R-:W-:Y:S02]  /*5560*/  FSEL R71, R71, RZ, P1 ;  /* 0x000000ff47477208 */ /* 0x000fe40000800000 */
[----:B------:R-:W-:-:S02]  /*5570*/  @P2 F2FP.F16.F32.PACK_AB R17, RZ, R182 ;  /* 0x000000b6ff11223e */ /* 0x000fc400000000ff */
[----:B------:R-:W-:Y:S01]  /*5580*/  @P2 PRMT R160, R160, 0x5410, R16 ;  /* 0x00005410a0a02816 */ /* 0x000fe20000000010 */
[----:B0-----:R-:W-:Y:S01]  /*5590*/  @P2 FMUL.FTZ R187, R184, R71 ;  /* 0x00000047b8bb2220 */ /* 0x001fe20000410000 */
[----:B------:R-:W-:Y:S01]  /*55a0*/  @P2 PRMT R161, R161, 0x5410, R17 ;  /* 0x00005410a1a12816 */ /* 0x000fe20000000011 */
[----:B------:R-:W0:Y:S02]  /*55b0*/  @P2 LDC R184, c[0x0][0x40c] ;  /* 0x00010300ffb82b82 */ /* 0x000e240000000800 */
[-C--:B------:R-:W-:Y:S01]  /*55c0*/  @P2 FFMA.FTZ R136, R197, R187.reuse, R136 ;  /* 0x000000bbc5882223 */ /* 0x080fe20000010088 */
[----:B------:R-:W-:-:S05]  /*55d0*/  @P2 FMUL.FTZ R187, R70, R187 ;  /* 0x000000bb46bb2220 */ /* 0x000fca0000410000 */
[----:B------:R-:W1:Y:S01]  /*55e0*/  @P2 LDC R197, c[0x0][0x40c] ;  /* 0x00010300ffc52b82 */ /* 0x000e620000000800 */
[----:B------:R-:W-:Y:S01]  /*55f0*/  @P2 F2FP.F16.F32.PACK_AB R19, RZ, R187 ;  /* 0x000000bbff13223e */ /* 0x000fe200000000ff */
[----:B------:R-:W-:-:S03]  /*5600*/  FFMA.FTZ R187, R214, R14, R185 ;  /* 0x0000000ed6bb7223 */ /* 0x000fc600000100b9 */
[----:B------:R-:W-:Y:S01]  /*5610*/  @P2 PRMT R162, R19, 0x7610, R162 ;  /* 0x0000761013a22816 */ /* 0x000fe200000000a2 */
[----:B------:R-:W-:-:S04]  /*5620*/  FADD.FTZ R187, R212, -R187 ;  /* 0x800000bbd4bb7221 */ /* 0x000fc80000010000 */
[----:B------:R-:W-:Y:S01]  /*5630*/  FMUL.FTZ R70, R20, R187 ;  /* 0x000000bb14467220 */ /* 0x000fe20000410000 */
[----:B------:R-:W-:-:S04]  /*5640*/  FADD.FTZ R187, R211, -R180 ;  /* 0x800000b4d3bb7221 */ /* 0x000fc80000010000 */
[----:B------:R-:W-:Y:S01]  /*5650*/  FMUL.FTZ R182, R20, R187 ;  /* 0x000000bb14b67220 */ /* 0x000fe20000410000 */
[----:B------:R-:W-:-:S04]  /*5660*/  FSEL R180, R70, RZ, P1 ;  /* 0x000000ff46b47208 */ /* 0x000fc80000800000 */
[----:B------:R-:W-:Y:S01]  /*5670*/  FSEL R187, R182, RZ, P1 ;  /* 0x000000ffb6bb7208 */ /* 0x000fe20000800000 */
[----:B------:R-:W-:Y:S01]  /*5680*/  @P2 HADD2.F32 R182, -RZ, R170.H1_H1 ;  /* 0x300000aaffb62230 */ /* 0x000fe20000004100 */
[----:B------:R-:W-:Y:S01]  /*5690*/  F2FP.F16.F32.PACK_AB R70, R180, R71 ;  /* 0x00000047b446723e */ /* 0x000fe200000000ff */
[----:B------:R-:W-:Y:S02]  /*56a0*/  @P2 HADD2.F32 R71, -RZ, R42.H1_H1 ;  /* 0x3000002aff472230 */ /* 0x000fe40000004100 */
[----:B-1----:R-:W-:Y:S01]  /*56b0*/  @P2 FMUL.FTZ R180, R197, R180 ;  /* 0x000000b4c5b42220 */ /* 0x002fe20000410000 */
[----:B------:R-:W-:-:S03]  /*56c0*/  @P2 HADD2.F32 R197, -RZ, R171.H0_H0 ;  /* 0x200000abffc52230 */ /* 0x000fc60000004100 */
[-C--:B------:R-:W-:Y:S01]  /*56d0*/  @P2 FFMA.FTZ R137, R182, R180.reuse, R137 ;  /* 0x000000b4b6892223 */ /* 0x080fe20000010089 */
[----:B------:R-:W-:Y:S01]  /*56e0*/  @P2 FMUL.FTZ R180, R71, R180 ;  /* 0x000000b447b42220 */ /* 0x000fe20000410000 */
[----:B0-----:R-:W-:Y:S01]  /*56f0*/  @P2 FMUL.FTZ R71, R184, R187 ;  /* 0x000000bbb8472220 */ /* 0x001fe20000410000 */
[----:B------:R-:W-:-:S03]  /*5700*/  @P2 HADD2.F32 R182, -RZ, R43.H0_H0 ;  /* 0x2000002bffb62230 */ /* 0x000fc60000004100 */
[-C--:B------:R-:W-:Y:S01]  /*5710*/  @P2 FFMA.FTZ R138, R197, R71.reuse, R138 ;  /* 0x00000047c58a2223 */ /* 0x080fe2000001008a */
[----:B------:R-:W-:Y:S01]  /*5720*/  @P2 F2FP.F16.F32.PACK_AB R180, RZ, R180 ;  /* 0x000000b4ffb4223e */ /* 0x000fe200000000ff */
[----:B------:R-:W-:Y:S01]  /*5730*/  @P2 FMUL.FTZ R71, R182, R71 ;  /* 0x00000047b6472220 */ /* 0x000fe20000410000 */
[----:B------:R-:W-:Y:S02]  /*5740*/  FFMA.FTZ R182, R222, R14, R185 ;  /* 0x0000000edeb67223 */ /* 0x000fe400000100b9 */
[----:B------:R-:W-:Y:S02]  /*5750*/  @P2 PRMT R162, R162, 0x5410, R180 ;  /* 0x00005410a2a22816 */ /* 0x000fe400000000b4 */
[----:B------:R-:W-:Y:S01]  /*5760*/  FADD.FTZ R197, R241, -R182 ;  /* 0x800000b6f1c57221 */ /* 0x000fe20000010000 */
[----:B------:R-:W-:-:S03]  /*5770*/  @P2 F2FP.F16.F32.PACK_AB R16, RZ, R71 ;  /* 0x00000047ff10223e */ /* 0x000fc600000000ff */
[----:B------:R-:W-:Y:S01]  /*5780*/  FMUL.FTZ R182, R20, R197 ;  /* 0x000000c514b67220 */ /* 0x000fe20000410000 */
[----:B------:R-:W-:-:S04]  /*5790*/  @P2 PRMT R163, R16, 0x7610, R163 ;  /* 0x0000761010a32816 */ /* 0x000fc800000000a3 */
        /* <DEDUP_REMOVED lines=11> */
.L_x_2129:
[----:B------:R-:W-:Y:S04]  /*5850*/  BSSY.RECONVERGENT B3, `(.L_x_2130) ;  /* 0x000000e000037945 */ /* 0x000fe80003800200 */
[----:B------:R-:W-:Y:S05]  /*5860*/  @!P2 BRA `(.L_x_2131) ;  /* 0x000000000030a947 */ /* 0x000fea0003800000 */
[----:B-1----:R-:W-:Y:S01]  /*5870*/  FFMA.FTZ R16, R15, R14, R185 ;  /* 0x0000000e0f107223 */ /* 0x002fe200000100b9 */
[----:B------:R-:W-:Y:S01]  /*5880*/  ISETP.GT.AND P1, PT, R21, RZ, PT ;  /* 0x000000ff1500720c */ /* 0x000fe20003f24270 */
[----:B------:R-:W-:Y:S02]  /*5890*/  HADD2.F32 R18, -RZ, R40.H0_H0 ;  /* 0x20000028ff127230 */ /* 0x000fe40000004100 */
[----:B------:R-:W-:Y:S01]  /*58a0*/  FADD.FTZ R17, R13, -R16 ;  /* 0x800000100d117221 */ /* 0x000fe20000010000 */
[----:B-----5:R-:W-:-:S03]  /*58b0*/  HADD2.F32 R19, -RZ, R168.H0_H0 ;  /* 0x200000a8ff137230 */ /* 0x020fc60000004100 */
[----:B------:R-:W-:-:S05]  /*58c0*/  FMUL.FTZ R16, R20, R17 ;  /* 0x0000001114107220 */ /* 0x000fca0000410000 */
[----:B------:R-:W-:-:S05]  /*58d0*/  FSEL R16, R16, RZ, P1 ;  /* 0x000000ff10107208 */ /* 0x000fca0000800000 */
[----:B------:R-:W-:-:S04]  /*58e0*/  FMUL.FTZ R17, R16, UR12 ;  /* 0x0000000c10117c20 */ /* 0x000fc80008410000 */
[-C--:B------:R-:W-:Y:S01]  /*58f0*/  FMUL.FTZ R16, R18, R17.reuse ;  /* 0x0000001112107220 */ /* 0x080fe20000410000 */
[----:B------:R-:W-:-:S04]  /*5900*/  FFMA.FTZ R132, R19, R17, R132 ;  /* 0x0000001113847223 */ /* 0x000fc80000010084 */
[----:B------:R-:W-:-:S04]  /*5910*/  F2FP.F16.F32.PACK_AB R16, RZ, R16 ;  /* 0x00000010ff10723e */ /* 0x000fc800000000ff */
[----:B------:R-:W-:-:S07]  /*5920*/  PRMT R160, R16, 0x7610, R160 ;  /* 0x0000761010a07816 */ /* 0x000fce00000000a0 */
.L_x_2131:
[----:B------:R-:W-:Y:S05]  /*5930*/  BSYNC.RECONVERGENT B3 ;  /* 0x0000000000037941 */ /* 0x000fea0003800200 */
.L_x_2130:
[----:B------:R-:W-:Y:S04]  /*5940*/  BSSY.RECONVERGENT B3, `(.L_x_2132) ;  /* 0x000000e000037945 */ /* 0x000fe80003800200 */
[----:B------:R-:W-:Y:S05]  /*5950*/  @!P2 BRA `(.L_x_2133) ;  /* 0x000000000030a947 */ /* 0x000fea0003800000 */
[----:B-1----:R-:W-:Y:S01]  /*5960*/  FFMA.FTZ R17, R12, R14, R185 ;  /* 0x0000000e0c117223 */ /* 0x002fe200000100b9 */
[----:B------:R-:W-:Y:S01]  /*5970*/  ISETP.GT.AND P1, PT, R21, RZ, PT ;  /* 0x000000ff1500720c */ /* 0x000fe20003f24270 */
[----:B-----5:R-:W-:Y:S02]  /*5980*/  HADD2.F32 R18, -RZ, R168.H1_H1 ;  /* 0x300000a8ff127230 */ /* 0x020fe40000004100 */
[----:B------:R-:W-:-:S04]  /*5990*/  FADD.FTZ R17, R10, -R17 ;  /* 0x800000110a117221 */ /* 0x000fc80000010000 */
[----:B------:R-:W-:Y:S01]  /*59a0*/  FMUL.FTZ R16, R20, R17 ;  /* 0x0000001114107220 */ /* 0x000fe20000410000 */
[----:B------:R-:W-:-:S04]  /*59b0*/  HADD2.F32 R17, -RZ, R40.H1_H1 ;  /* 0x30000028ff117230 */ /* 0x000fc80000004100 */
[----:B------:R-:W-:-:S05]  /*59c0*/  FSEL R16, R16, RZ, P1 ;  /* 0x000000ff10107208 */ /* 0x000fca0000800000 */
[----:B------:R-:W-:-:S04]  /*59d0*/  FMUL.FTZ R16, R16, UR12 ;  /* 0x0000000c10107c20 */ /* 0x000fc80008410000 */
[-C--:B------:R-:W-:Y:S01]  /*59e0*/  FMUL.FTZ R17, R17, R16.reuse ;  /* 0x0000001011117220 */ /* 0x080fe20000410000 */
[----:B------:R-:W-:-:S04]  /*59f0*/  FFMA.FTZ R133, R18, R16, R133 ;  /* 0x0000001012857223 */ /* 0x000fc80000010085 */
[----:B------:R-:W-:-:S04]  /*5a00*/  F2FP.F16.F32.PACK_AB R17, RZ, R17 ;  /* 0x00000011ff11723e */ /* 0x000fc800000000ff */
[----:B------:R-:W-:-:S07]  /*5a10*/  PRMT R160, R160, 0x5410, R17 ;  /* 0x00005410a0a07816 */ /* 0x000fce0000000011 */
.L_x_2133:
[----:B------:R-:W-:Y:S05]  /*5a20*/  BSYNC.RECONVERGENT B3 ;  /* 0x0000000000037941 */ /* 0x000fea0003800200 */
.L_x_2132:
        /* <DEDUP_REMOVED lines=14> */
.L_x_2135:
[----:B------:R-:W-:Y:S05]  /*5b10*/  BSYNC.RECONVERGENT B3 ;  /* 0x0000000000037941 */ /* 0x000fea0003800200 */
.L_x_2134:
        /* <DEDUP_REMOVED lines=14> */
.L_x_2137:
[----:B------:R-:W-:Y:S05]  /*5c00*/  BSYNC.RECONVERGENT B3 ;  /* 0x0000000000037941 */ /* 0x000fea0003800200 */
.L_x_2136:
        /* <DEDUP_REMOVED lines=14> */
.L_x_2139:
[----:B------:R-:W-:Y:S05]  /*5cf0*/  BSYNC.RECONVERGENT B3 ;  /* 0x0000000000037941 */ /* 0x000fea0003800200 */
.L_x_2138:
        /* <DEDUP_REMOVED lines=14> */
.L_x_2141:
[----:B------:R-:W-:Y:S05]  /*5de0*/  BSYNC.RECONVERGENT B3 ;  /* 0x0000000000037941 */ /* 0x000fea0003800200 */
.L_x_2140:
        /* <DEDUP_REMOVED lines=14> */
.L_x_2143:
[----:B------:R-:W-:Y:S05]  /*5ed0*/  BSYNC.RECONVERGENT B3 ;  /* 0x0000000000037941 */ /* 0x000fea0003800200 */
.L_x_2142:
        /* <DEDUP_REMOVED lines=13> */
.L_x_2128:
[----:B------:R-:W-:Y:S05]  /*5fb0*/  BSYNC.RECONVERGENT B2 ;  /* 0x0000000000027941 */ /* 0x000fea0003800200 */
.L_x_2125:
[----:B-1----:R-:W1:Y:S08]  /*5fc0*/  @P0 LDC.64 R18, c[0x0][0x478] ;  /* 0x00011e00ff120b82 */ /* 0x002e700000000a00 */
[----:B------:R-:W2:Y:S01]  /*5fd0*/  @P2 LDC.64 R16, c[0x0][0x468] ;  /* 0x00011a00ff102b82 */ /* 0x000ea20000000a00 */
[C---:B-1----:R-:W-:Y:S01]  /*5fe0*/  @P0 IMAD.WIDE.U32 R18, R183.reuse, 0x10, R18 ;  /* 0x00000010b7120825 */ /* 0x042fe200078e0012 */
[----:B------:R-:W-:-:S04]  /*5ff0*/  IADD3 R183, PT, PT, R183, 0x20, RZ ;  /* 0x00000020b7b77810 */ /* 0x000fc80007ffe0ff */
[----:B------:R3:W-:Y:S01]  /*6000*/  @P0 STG.E.128 desc[UR6][R18.64], R68 ;  /* 0x0000004412000986 */ /* 0x0007e2000c101d06 */
[C---:B--2---:R-:W-:Y:S01]  /*6010*/  @P2 IMAD.WIDE.U32 R16, R181.reuse, 0x10, R16 ;  /* 0x00000010b5102825 */ /* 0x044fe200078e0010 */
[----:B------:R-:W-:-:S04]  /*6020*/  IADD3 R181, PT, PT, R181, 0x20, RZ ;  /* 0x00000020b5b57810 */ /* 0x000fc80007ffe0ff */
[----:B------:R3:W-:Y:S03]  /*6030*/  @P2 STG.E.128 desc[UR6][R16.64], R160 ;  /* 0x000000a010002986 */ /* 0x0007e6000c101d06 */
.L_x_2122:
[----:B------:R-:W-:Y:S05]  /*6040*/  BSYNC.RECONVERGENT B1 ;  /* 0x0000000000017941 */ /* 0x000fea0003800200 */
.L_x_2121:
        /* <DEDUP_REMOVED lines=8> */
.L_x_2147:
[----:B------:R-:W-:Y:S05]  /*60d0*/  BSYNC.RECONVERGENT B2 ;  /* 0x0000000000027941 */ /* 0x000fea0003800200 */
.L_x_2146:
        /* <DEDUP_REMOVED lines=9> */
[--C-:B-1-3--:R-:W-:Y:S01]  /*6170*/  HADD2.F32 R17, -RZ, R172.reuse.H0_H0 ;  /* 0x200000acff117230 */ /* 0x10afe20000004100 */
[----:B------:R-:W1:Y:S01]  /*6180*/  @P2 LDC R70, c[0x0][0x40c] ;  /* 0x00010300ff462b82 */ /* 0x000e620000000800 */
[----:B------:R-:W-:Y:S02]  /*6190*/  HADD2.F32 R19, -RZ, R172.H1_H1 ;  /* 0x300000acff137230 */ /* 0x000fe40000004100 */
[----:B------:R-:W-:Y:S02]  /*61a0*/  HADD2.F32 R69, -RZ, R173.H0_H0 ;  /* 0x200000adff457230 */ /* 0x000fe40000004100 */
[--C-:B------:R-:W-:Y:S02]  /*61b0*/  HADD2.F32 R197, -RZ, R174.reuse.H1_H1 ;  /* 0x300000aeffc57230 */ /* 0x100fe40000004100 */
[----:B------:R-:W-:Y:S01]  /*61c0*/  HADD2.F32 R243, -RZ, R174.H0_H0 ;  /* 0x200000aefff37230 */ /* 0x000fe20000004100 */
[----:B0-----:R-:W0:Y:S01]  /*61d0*/  @P2 LDC R182, c[0x0][0x40c] ;  /* 0x00010300ffb62b82 */ /* 0x001e220000000800 */
[----:B-----5:R-:W-:-:S02]  /*61e0*/  @P2 HADD2.F32 R247, -RZ, R168.H0_H0 ;  /* 0x200000a8fff72230 */ /* 0x020fc40000004100 */
        /* <DEDUP_REMOVED lines=8> */
[C---:B------:R-:W-:Y:S01]  /*6270*/  @P1 FFMA.FTZ R17, R20.reuse, R16, R17 ;  /* 0x0000001014111223 */ /* 0x040fe20000010011 */
[----:B------:R-:W-:Y:S01]  /*6280*/  @P1 FFMA.FTZ R16, R191, R14, R185 ;  /* 0x0000000ebf101223 */ /* 0x000fe200000100b9 */
[----:B------:R-:W-:Y:S01]  /*6290*/  @P1 FFMA.FTZ R19, R20, R18, R19 ;  /* 0x0000001214131223 */ /* 0x000fe20000010013 */
[----:B------:R-:W-:Y:S01]  /*62a0*/  @P1 FFMA.FTZ R18, R210, R14, R185 ;  /* 0x0000000ed2121223 */ /* 0x000fe200000100b9 */
[----:B------:R-:W-:Y:S01]  /*62b0*/  @P1 FFMA.FTZ R243, R20, R187, R243 ;  /* 0x000000bb14f31223 */ /* 0x000fe200000100f3 */
[----:B------:R-:W-:Y:S01]  /*62c0*/  @P1 FADD.FTZ R68, R189, -R16 ;  /* 0x80000010bd441221 */ /* 0x000fe20000010000 */
[----:B------:R-:W-:-:S02]  /*62d0*/  HADD2.F32 R16, -RZ, R173.H1_H1 ;  /* 0x300000adff107230 */ /* 0x000fc40000004100 */
[----:B------:R-:W-:Y:S01]  /*62e0*/  @P1 FADD.FTZ R18, R209, -R18 ;  /* 0x80000012d1121221 */ /* 0x000fe20000010000 */
[--C-:B------:R-:W-:Y:S02]  /*62f0*/  HADD2.F32 R187, -RZ, R175.reuse.H1_H1 ;  /* 0x300000afffbb7230 */ /* 0x100fe40000004100 */
[C---:B------:R-:W-:Y:S01]  /*6300*/  @P1 FFMA.FTZ R69, R20.reuse, R68, R69 ;  /* 0x0000004414451223 */ /* 0x040fe20000010045 */
[----:B------:R-:W2:Y:S01]  /*6310*/  @P2 LDC R249, c[0x0][0x40c] ;  /* 0x00010300fff92b82 */ /* 0x000ea20000000800 */
[C---:B------:R-:W-:Y:S01]  /*6320*/  @P1 FFMA.FTZ R197, R20.reuse, R18, R197 ;  /* 0x0000001214c51223 */ /* 0x040fe200000100c5 */
[----:B------:R-:W-:Y:S01]  /*6330*/  @P1 FFMA.FTZ R18, R207, R14, R185 ;  /* 0x0000000ecf121223 */ /* 0x000fe200000100b9 */
[----:B------:R-:W-:Y:S01]  /*6340*/  @P1 FFMA.FTZ R16, R20, R71, R16 ;  /* 0x0000004714101223 */ /* 0x000fe20000010010 */
[----:B------:R-:W-:Y:S02]  /*6350*/  HADD2.F32 R71, -RZ, R175.H0_H0 ;  /* 0x200000afff477230 */ /* 0x000fe40000004100 */
[----:B------:R-:W-:-:S02]  /*6360*/  @P1 FADD.FTZ R18, R205, -R18 ;  /* 0x80000012cd121221 */ /* 0x000fc40000010000 */
[----:B------:R-:W3:Y:S02]  /*6370*/  @P2 LDC R68, c[0x0][0x40c] ;  /* 0x00010300ff442b82 */ /* 0x000ee40000000800 */
        /* <DEDUP_REMOVED lines=68> */
.L_x_2150:
[----:B------:R-:W-:Y:S01]  /*67c0*/  ISETP.GT.AND P1, PT, R21, RZ, PT ;  /* 0x000000ff1500720c */ /* 0x000fe20003f24270 */
[--C-:B------:R-:W-:Y:S01]  /*67d0*/  HADD2.F32 R243, -RZ, R172.reuse.H0_H0 ;  /* 0x200000acfff37230 */ /* 0x100fe20000004100 */
[----:B------:R-:W2:Y:S01]  /*67e0*/  @P2 LDC R184, c[0x0][0x40c] ;  /* 0x00010300ffb82b82 */ /* 0x000ea20000000800 */
[----:B------:R-:W-:Y:S02]  /*67f0*/  HADD2.F32 R245, -RZ, R172.H1_H1 ;  /* 0x300000acfff57230 */ /* 0x000fe40000004100 */
[--C-:B------:R-:W-:Y:S02]  /*6800*/  HADD2.F32 R197, -RZ, R173.reuse.H0_H0 ;  /* 0x200000adffc57230 */ /* 0x100fe40000004100 */
[----:B------:R-:W-:Y:S02]  /*6810*/  HADD2.F32 R187, -RZ, R173.H1_H1 ;  /* 0x300000adffbb7230 */ /* 0x000fe40000004100 */
[----:B-----5:R-:W-:Y:S01]  /*6820*/  @P2 HADD2.F32 R247, -RZ, R168.H0_H0 ;  /* 0x200000a8fff72230 */ /* 0x020fe20000004100 */
[----:B------:R-:W4:Y:S01]  /*6830*/  @P2 LDC R186, c[0x0][0x40c] ;  /* 0x00010300ffba2b82 */ /* 0x000f220000000800 */
[----:B-1-3--:R-:W-:-:S02]  /*6840*/  HADD2.F32 R19, -RZ, R174.H0_H0 ;  /* 0x200000aeff137230 */ /* 0x00afc40000004100 */
[-CC-:B------:R-:W-:Y:S01]  /*6850*/  @P1 FFMA.FTZ R16, R11, R14.reuse, R185.reuse ;  /* 0x0000000e0b101223 */ /* 0x180fe200000100b9 */
[-CC-:B------:R-:W-:Y:S01]  /*6860*/  @P1 FFMA.FTZ R18, R8, R14.reuse, R185.reuse ;  /* 0x0000000e08121223 */ /* 0x180fe200000100b9 */
[-CC-:B0-----:R-:W-:Y:S01]  /*6870*/  @P1 FFMA.FTZ R180, R191, R14.reuse, R185.reuse ;  /* 0x0000000ebfb41223 */ /* 0x181fe200000100b9 */
[----:B------:R-:W-:Y:S01]  /*6880*/  @P1 FFMA.FTZ R17, R202, R14, R185 ;  /* 0x0000000eca111223 */ /* 0x000fe200000100b9 */
[----:B------:R-:W-:Y:S01]  /*6890*/  @P1 FADD.FTZ R16, R9, -R16 ;  /* 0x8000001009101221 */ /* 0x000fe20000010000 */
[----:B------:R-:W-:Y:S01]  /*68a0*/  @P1 FADD.FTZ R18, R7, -R18 ;  /* 0x8000001207121221 */ /* 0x000fe20000010000 */
[----:B------:R-:W-:Y:S01]  /*68b0*/  @P1 FADD.FTZ R180, R189, -R180 ;  /* 0x800000b4bdb41221 */ /* 0x000fe20000010000 */
[----:B------:R-:W-:Y:S01]  /*68c0*/  @P1 FADD.FTZ R17, R200, -R17 ;  /* 0x80000011c8111221 */ /* 0x000fe20000010000 */
[C---:B------:R-:W-:Y:S01]  /*68d0*/  @P1 FFMA.FTZ R243, R20.reuse, R16, R243 ;  /* 0x0000001014f31223 */ /* 0x040fe200000100f3 */
[C---:B------:R-:W-:Y:S01]  /*68e0*/  @P1 FFMA.FTZ R245, R20.reuse, R18, R245 ;  /* 0x0000001214f51223 */ /* 0x040fe200000100f5 */
[----:B------:R-:W0:Y:S01]  /*68f0*/  @P2 LDC R16, c[0x0][0x40c] ;  /* 0x00010300ff102b82 */ /* 0x000e220000000800 */
[----:B------:R-:W-:Y:S01]  /*6900*/  @P1 FFMA.FTZ R197, R20, R180, R197 ;  /* 0x000000b414c51223 */ /* 0x000fe200000100c5 */
[-C--:B------:R-:W-:Y:S01]  /*6910*/  @P1 FFMA.FTZ R180, R210, R14.reuse, R185 ;  /* 0x0000000ed2b41223 */ /* 0x080fe200000100b9 */
[----:B------:R-:W-:Y:S01]  /*6920*/  @P1 FFMA.FTZ R187, R20, R17, R187 ;  /* 0x0000001114bb1223 */ /* 0x000fe200000100bb */
[----:B------:R-:W-:-:S02]  /*6930*/  @P1 FFMA.FTZ R17, R199, R14, R185 ;  /* 0x0000000ec7111223 */ /* 0x000fc400000100b9 */
[----:B------:R-:W-:Y:S02]  /*6940*/  @P1 FADD.FTZ R182, R209, -R180 ;  /* 0x800000b4d1b61221 */ /* 0x000fe40000010000 */
[----:B------:R-:W1:Y:S01]  /*6950*/  @P2 LDC R18, c[0x0][0x40c] ;  /* 0x00010300ff122b82 */ /* 0x000e620000000800 */
[----:B------:R-:W-:-:S04]  /*6960*/  @P1 FADD.FTZ R17, R198, -R17 ;  /* 0x80000011c6111221 */ /* 0x000fc80000010000 */
[C---:B------:R-:W-:Y:S01]  /*6970*/  @P1 FFMA.FTZ R19, R20.reuse, R17, R19 ;  /* 0x0000001114131223 */ /* 0x040fe20000010013 */
[----:B------:R-:W-:Y:S02]  /*6980*/  HADD2.F32 R17, -RZ, R174.H1_H1 ;  /* 0x300000aeff117230 */ /* 0x000fe40000004100 */
[----:B------:R-:W3:Y:S03]  /*6990*/  @P2 LDC R180, c[0x0][0x40c] ;  /* 0x00010300ffb42b82 */ /* 0x000ee60000000800 */
[----:B------:R-:W-:Y:S01]  /*69a0*/  @P1 FFMA.FTZ R17, R20, R182, R17 ;  /* 0x000000b614111223 */ /* 0x000fe20000010011 */
[----:B------:R-:W-:Y:S01]  /*69b0*/  @P1 FFMA.FTZ R182, R207, R14, R185 ;  /* 0x0000000ecfb61223 */ /* 0x000fe200000100b9 */
[----:B0-----:R-:W-:Y:S01]  /*69c0*/  @P2 FMUL.FTZ R243, R243, R16 ;  /* 0x00000010f3f32220 */ /* 0x001fe20000410000 */
[----:B------:R-:W-:Y:S02]  /*69d0*/  @P2 HADD2.F32 R16, -RZ, R48.H0_H0 ;  /* 0x20000030ff102230 */ /* 0x000fe40000004100 */
[----:B------:R-:W-:Y:S01]  /*69e0*/  @P1 FADD.FTZ R182, R205, -R182 ;  /* 0x800000b6cdb61221 */ /* 0x000fe20000010000 */
[----:B------:R-:W-:-:S02]  /*69f0*/  @P2 FFMA.FTZ R140, R247, R243, R140 ;  /* 0x000000f3f78c2223 */ /* 0x000fc4000001008c */
[----:B------:R-:W-:Y:S01]  /*6a00*/  @P2 FMUL.FTZ R243, R16, R243 ;  /* 0x000000f310f32220 */ /* 0x000fe20000410000 */
[----:B-1----:R-:W-:Y:S01]  /*6a10*/  @P2 FMUL.FTZ R16, R245, R18 ;  /* 0x00000012f5102220 */ /* 0x002fe20000410000 */
[----:B------:R-:W-:Y:S02]  /*6a20*/  @P2 HADD2.F32 R18, -RZ, R168.H1_H1 ;  /* 0x300000a8ff122230 */ /* 0x000fe40000004100 */
[----:B------:R-:W-:Y:S01]  /*6a30*/  @P2 HADD2.F32 R245, -RZ, R48.H1_H1 ;  /* 0x30000030fff52230 */ /* 0x000fe20000004100 */
[----:B------:R-:W-:Y:S02]  /*6a40*/  @P2 F2FP.F16.F32.PACK_AB R243, RZ, R243 ;  /* 0x000000f3fff3223e */ /* 0x000fe400000000ff */
[-C--:B------:R-:W-:Y:S01]  /*6a50*/  @P2 FFMA.FTZ R141, R18, R16.reuse, R141 ;  /* 0x00000010128d2223 */ /* 0x080fe2000001008d */
[----:B------:R-:W-:Y:S02]  /*6a60*/  @P2 HADD2.F32 R18, -RZ, R49.H0_H0 ;  /* 0x20000031ff122230 */ /* 0x000fe40000004100 */
[----:B------:R-:W-:Y:S01]  /*6a70*/  @P2 FMUL.FTZ R16, R245, R16 ;  /* 0x00000010f5102220 */ /* 0x000fe20000410000 */
[----:B------:R-:W-:-:S02]  /*6a80*/  @P2 HADD2.F32 R245, -RZ, R169.H0_H0 ;  /* 0x200000a9fff52230 */ /* 0x000fc40000004100 */
[----:B---3--:R-:W-:Y:S01]  /*6a90*/  @P2 FMUL.FTZ R197, R197, R180 ;  /* 0x000000b4c5c52220 */ /* 0x008fe20000410000 */
[----:B------:R-:W-:Y:S01]  /*6aa0*/  @P2 PRMT R160, R243, 0x7610, R160 ;  /* 0x00007610f3a02816 */ /* 0x000fe200000000a0 */
[----:B------:R-:W0:Y:S01]  /*6ab0*/  @P2 LDC R180, c[0x0][0x40c] ;  /* 0x00010300ffb42b82 */ /* 0x000e220000000800 */
[----:B------:R-:W-:Y:S01]  /*6ac0*/  @P2 F2FP.F16.F32.PACK_AB R16, RZ, R16 ;  /* 0x00000010ff10223e */ /* 0x000fe200000000ff */
[-C--:B------:R-:W-:Y:S01]  /*6ad0*/  @P2 FFMA.FTZ R142, R245, R197.reuse, R142 ;  /* 0x000000c5f58e2223 */ /* 0x080fe2000001008e */
[----:B------:R-:W-:Y:S01]  /*6ae0*/  @P2 FMUL.FTZ R18, R18, R197 ;  /* 0x000000c512122220 */ /* 0x000fe20000410000 */
[----:B------:R-:W-:Y:S01]  /*6af0*/  HADD2.F32 R197, -RZ, R175.H0_H0 ;  /* 0x200000afffc57230 */ /* 0x000fe20000004100 */
[----:B------:R-:W-:-:S03]  /*6b00*/  @P2 PRMT R160, R160, 0x5410, R16 ;  /* 0x00005410a0a02816 */ /* 0x000fc60000000010 */
[----:B------:R-:W-:Y:S01]  /*6b10*/  @P2 F2FP.F16.F32.PACK_AB R18, RZ, R18 ;  /* 0x00000012ff12223e */ /* 0x000fe200000000ff */
[----:B------:R-:W-:Y:S02]  /*6b20*/  @P1 FFMA.FTZ R197, R20, R182, R197 ;  /* 0x000000b614c51223 */ /* 0x000fe400000100c5 */
[----:B------:R-:W1:Y:S01]  /*6b30*/  @P2 LDC R182, c[0x0][0x40c] ;  /* 0x00010300ffb62b82 */ /* 0x000e620000000800 */
[----:B------:R-:W-:Y:S01]  /*6b40*/  @P2 PRMT R161, R18, 0x7610, R161 ;  /* 0x0000761012a12816 */ /* 0x000fe200000000a1 */
[----:B------:R-:W-:Y:S02]  /*6b50*/  @P2 HADD2.F32 R18, -RZ, R169.H1_H1 ;  /* 0x300000a9ff122230 */ /* 0x000fe40000004100 */
[----:B----4-:R-:W-:Y:S01]  /*6b60*/  @P2 FMUL.FTZ R197, R197, R186 ;  /* 0x000000bac5c52220 */ /* 0x010fe20000410000 */
[----:B0-----:R-:W-:Y:S01]  /*6b70*/  @P2 FMUL.FTZ R16, R187, R180 ;  /* 0x000000b4bb102220 */ /* 0x001fe20000410000 */
[----:B------:R-:W-:Y:S02]  /*6b80*/  @P2 HADD2.F32 R187, -RZ, R49.H1_H1 ;  /* 0x30000031ffbb2230 */ /* 0x000fe40000004100 */
[----:B------:R-:W-:-:S02]  /*6b90*/  @P2 HADD2.F32 R180, -RZ, R170.H1_H1 ;  /* 0x300000aaffb42230 */ /* 0x000fc40000004100 */
[-C--:B------:R-:W-:Y:S01]  /*6ba0*/  @P2 FFMA.FTZ R143, R18, R16.reuse, R143 ;  /* 0x00000010128f2223 */ /* 0x080fe2000001008f */
[----:B------:R-:W-:Y:S02]  /*6bb0*/  @P2 HADD2.F32 R18, -RZ, R50.H0_H0 ;  /* 0x20000032ff122230 */ /* 0x000fe40000004100 */
[----:B------:R-:W-:Y:S01]  /*6bc0*/  @P2 FMUL.FTZ R16, R187, R16 ;  /* 0x00000010bb102220 */ /* 0x000fe20000410000 */
[----:B------:R-:W-:Y:S02]  /*6bd0*/  @P2 HADD2.F32 R187, -RZ, R170.H0_H0 ;  /* 0x200000aaffbb2230 */ /* 0x000fe40000004100 */
[----:B-1----:R-:W-:Y:S02]  /*6be0*/  @P2 FMUL.FTZ R19, R19, R182 ;  /* 0x000000b613132220 */ /* 0x002fe40000410000 */
[----:B------:R-:W-:Y:S02]  /*6bf0*/  @P2 F2FP.F16.F32.PACK_AB R16, RZ, R16 ;  /* 0x00000010ff10223e */ /* 0x000fe400000000ff */
[-C--:B------:R-:W-:Y:S01]  /*6c00*/  @P2 FFMA.FTZ R144, R187, R19.reuse, R144 ;  /* 0x00000013bb902223 */ /* 0x080fe20000010090 */
[----:B------:R-:W-:Y:S01]  /*6c10*/  @P2 FMUL.FTZ R19, R18, R19 ;  /* 0x0000001312132220 */ /* 0x000fe20000410000 */
[----:B--2---:R-:W-:Y:S01]  /*6c20*/  @P2 FMUL.FTZ R18, R17, R184 ;  /* 0x000000b811122220 */ /* 0x004fe20000410000 */
[----:B------:R-:W-:Y:S01]  /*6c30*/  @P2 HADD2.F32 R17, -RZ, R50.H1_H1 ;  /* 0x30000032ff112230 */ /* 0x000fe20000004100 */
[----:B------:R-:W-:Y:S01]  /*6c40*/  @P2 PRMT R161, R161, 0x5410, R16 ;  /* 0x00005410a1a12816 */ /* 0x000fe20000000010 */
[----:B------:R-:W-:-:S02]  /*6c50*/  @P2 HADD2.F32 R187, -RZ, R171.H0_H0 ;  /* 0x200000abffbb2230 */ /* 0x000fc40000004100 */
[-C--:B------:R-:W-:Y:S01]  /*6c60*/  @P2 FFMA.FTZ R145, R180, R18.reuse, R145 ;  /* 0x00000012b4912223 */ /* 0x080fe20000010091 */
[----:B------:R-:W-:Y:S02]  /*6c70*/  @P2 HADD2.F32 R180, -RZ, R51.H0_H0 ;  /* 0x20000033ffb42230 */ /* 0x000fe40000004100 */
[----:B------:R-:W-:Y:S01]  /*6c80*/  @P2 FMUL.FTZ R18, R17, R18 ;  /* 0x0000001211122220 */ /* 0x000fe20000410000 */
[----:B------:R-:W-:Y:S01]  /*6c90*/  @P2 F2FP.F16.F32.PACK_AB R19, RZ, R19 ;  /* 0x00000013ff13223e */ /* 0x000fe200000000ff */
[-C--:B------:R-:W-:Y:S01]  /*6ca0*/  @P2 FFMA.FTZ R146, R187, R197.reuse, R146 ;  /* 0x000000c5bb922223 */ /* 0x080fe20000010092 */
[----:B------:R-:W-:Y:S02]  /*6cb0*/  @P2 FMUL.FTZ R17, R180, R197 ;  /* 0x000000c5b4112220 */ /* 0x000fe40000410000 */
[----:B------:R-:W-:Y:S02]  /*6cc0*/  @P2 F2FP.F16.F32.PACK_AB R18, RZ, R18 ;  /* 0x00000012ff12223e */ /* 0x000fe400000000ff */
[----:B------:R-:W-:-:S02]  /*6cd0*/  @P2 PRMT R162, R19, 0x7610, R162 ;  /* 0x0000761013a22816 */ /* 0x000fc400000000a2 */
        /* <DEDUP_REMOVED lines=16> */
.L_x_2149:
[----:B------:R-:W-:-:S04]  /*6de0*/  UISETP.NE.U32.AND UP0, UPT, UR14, URZ, UPT ;  /* 0x000000ff0e00728c */ /* 0x000fc8000bf05070 */
[----:B------:R-:W-:-:S06]  /*6df0*/  UISETP.NE.AND.EX UP0, UPT, UR15, URZ, UPT, UP0 ;  /* 0x000000ff0f00728c */ /* 0x000fcc000bf05300 */
[----:B------:R-:W-:-:S13]  /*6e00*/  PLOP3.LUT P0, PT, PT, PT, UP0, 0x80, 0x8 ;  /* 0x000000000008781c */ /* 0x000fda0003f0f008 */
[----:B------:R-:W-:Y:S05]  /*6e10*/  @!P0 BRA `(.L_x_2152) ;  /* 0x0000000400988947 */ /* 0x000fea0003800000 */
[----:B-1-3--:R-:W1:Y:S01]  /*6e20*/  @P2 LDC R69, c[0x0][0x40c] ;  /* 0x00010300ff452b82 */ /* 0x00ae620000000800 */
[-CC-:B------:R-:W-:Y:S01]  /*6e30*/  FFMA.FTZ R16, R11, R14.reuse, R185.reuse ;  /* 0x0000000e0b107223 */ /* 0x180fe200000100b9 */
[----:B------:R-:W-:Y:S01]  /*6e40*/  ISETP.GT.AND P1, PT, R21, RZ, PT ;  /* 0x000000ff1500720c */ /* 0x000fe20003f24270 */
[-CC-:B------:R-:W-:Y:S01]  /*6e50*/  FFMA.FTZ R70, R191, R14.reuse, R185.reuse ;  /* 0x0000000ebf467223 */ /* 0x180fe200000100b9 */
[----:B-----5:R-:W-:Y:S02]  /*6e60*/  @P2 HADD2.F32 R197, -RZ, R169.H0_H0 ;  /* 0x200000a9ffc52230 */ /* 0x020fe40000004100 */
[----:B------:R-:W-:Y:S01]  /*6e70*/  FADD.FTZ R17, R9, -R16 ;  /* 0x8000001009117221 */ /* 0x000fe20000010000 */
[-CC-:B------:R-:W-:Y:S01]  /*6e80*/  FFMA.FTZ R16, R8, R14.reuse, R185.reuse ;  /* 0x0000000e08107223 */ /* 0x180fe200000100b9 */
[----:B------:R-:W-:Y:S01]  /*6e90*/  FADD.FTZ R71, R189, -R70 ;  /* 0x80000046bd477221 */ /* 0x000fe20000010000 */
[----:B------:R-:W2:Y:S01]  /*6ea0*/  @P2 LDC R18, c[0x0][0x40c] ;  /* 0x00010300ff122b82 */ /* 0x000ea20000000800 */
[----:B------:R-:W-:Y:S01]  /*6eb0*/  FMUL.FTZ R68, R20, R17 ;  /* 0x0000001114447220 */ /* 0x000fe20000410000 */
[----:B------:R-:W-:Y:S01]  /*6ec0*/  FFMA.FTZ R17, R202, R14, R185 ;  /* 0x0000000eca117223 */ /* 0x000fe200000100b9 */
[----:B------:R-:W-:Y:S01]  /*6ed0*/  FADD.FTZ R19, R7, -R16 ;  /* 0x8000001007137221 */ /* 0x000fe20000010000 */
[----:B0-----:R-:W-:-:S02]  /*6ee0*/  @P2 HADD2.F32 R180, -RZ, R168.H1_H1 ;  /* 0x300000a8ffb42230 */ /* 0x001fc40000004100 */
[----:B------:R-:W-:Y:S01]  /*6ef0*/  FSEL R68, R68, RZ, P1 ;  /* 0x000000ff44447208 */ /* 0x000fe20000800000 */
[----:B------:R-:W-:Y:S01]  /*6f00*/  FADD.FTZ R187, R200, -R17 ;  /* 0x80000011c8bb7221 */ /* 0x000fe20000010000 */
[----:B------:R-:W0:Y:S01]  /*6f10*/  @P2 LDC R182, c[0x0][0x40c] ;  /* 0x00010300ffb62b82 */ /* 0x000e220000000800 */
[C---:B------:R-:W-:Y:S02]  /*6f20*/  FMUL.FTZ R19, R20.reuse, R19 ;  /* 0x0000001314137220 */ /* 0x040fe40000410000 */
[----:B------:R-:W-:Y:S01]  /*6f30*/  FMUL.FTZ R70, R20, R187 ;  /* 0x000000bb14467220 */ /* 0x000fe20000410000 */
[----:B------:R-:W-:Y:S02]  /*6f40*/  @P2 HADD2.F32 R187, -RZ, R48.H1_H1 ;  /* 0x30000030ffbb2230 */ /* 0x000fe40000004100 */
[----:B------:R-:W-:Y:S01]  /*6f50*/  FSEL R19, R19, RZ, P1 ;  /* 0x000000ff13137208 */ /* 0x000fe20000800000 */
[----:B-1----:R-:W-:Y:S01]  /*6f60*/  @P2 FMUL.FTZ R17, R69, R68 ;  /* 0x0000004445112220 */ /* 0x002fe20000410000 */
[----:B------:R-:W-:Y:S01]  /*6f70*/  @P2 HADD2.F32 R69, -RZ, R168.H0_H0 ;  /* 0x200000a8ff452230 */ /* 0x000fe20000004100 */
[----:B------:R-:W1:Y:S01]  /*6f80*/  @P2 LDC R243, c[0x0][0x40c] ;  /* 0x00010300fff32b82 */ /* 0x000e620000000800 */
[----:B------:R-:W-:-:S02]  /*6f90*/  FSEL R70, R70, RZ, P1 ;  /* 0x000000ff46467208 */ /* 0x000fc40000800000 */
[----:B------:R-:W-:Y:S01]  /*6fa0*/  F2FP.F16.F32.PACK_AB R68, R19, R68 ;  /* 0x000000441344723e */ /* 0x000fe200000000ff */
[----:B------:R-:W-:Y:S01]  /*6fb0*/  @P2 FFMA.FTZ R140, R69, R17, R140 ;  /* 0x00000011458c2223 */ /* 0x000fe2000001008c */
[----:B------:R-:W-:Y:S01]  /*6fc0*/  FMUL.FTZ R69, R20, R71 ;  /* 0x0000004714457220 */ /* 0x000fe20000410000 */
[----:B--2---:R-:W-:Y:S01]  /*6fd0*/  @P2 FMUL.FTZ R16, R18, R19 ;  /* 0x0000001312102220 */ /* 0x004fe20000410000 */
[----:B------:R-:W-:Y:S01]  /*6fe0*/  @P2 HADD2.F32 R18, -RZ, R48.H0_H0 ;  /* 0x20000030ff122230 */ /* 0x000fe20000004100 */
[----:B------:R-:W2:Y:S02]  /*6ff0*/  @P2 LDC R184, c[0x0][0x40c] ;  /* 0x00010300ffb82b82 */ /* 0x000ea40000000800 */
[----:B------:R-:W-:Y:S01]  /*7000*/  FSEL R69, R69, RZ, P1 ;  /* 0x000000ff45457208 */ /* 0x000fe20000800000 */
[----:B------:R-:W-:Y:S01]  /*7010*/  @P2 FFMA.FTZ R141, R180, R16, R141 ;  /* 0x00000010b48d2223 */ /* 0x000fe2000001008d */
[----:B------:R-:W-:Y:S01]  /*7020*/  @P2 FMUL.FTZ R17, R18, R17 ;  /* 0x0000001112112220 */ /* 0x000fe20000410000 */
[----:B------:R-:W-:-:S02]  /*7030*/  @P2 HADD2.F32 R18, -RZ, R49.H0_H0 ;  /* 0x20000031ff122230 */ /* 0x000fc40000004100 */
[----:B------:R-:W-:Y:S01]  /*7040*/  @P2 FMUL.FTZ R16, R187, R16 ;  /* 0x00000010bb102220 */ /* 0x000fe20000410000 */
[-C--:B0-----:R-:W-:Y:S01]  /*7050*/  @P2 FMUL.FTZ R71, R182, R69.reuse ;  /* 0x00000045b6472220 */ /* 0x081fe20000410000 */
[----:B------:R-:W-:Y:S01]  /*7060*/  @P2 HADD2.F32 R182, -RZ, R169.H1_H1 ;  /* 0x300000a9ffb62230 */ /* 0x000fe20000004100 */
[----:B------:R-:W-:Y:S01]  /*7070*/  F2FP.F16.F32.PACK_AB R69, R70, R69 ;  /* 0x000000454645723e */ /* 0x000fe200000000ff */
[----:B------:R-:W-:Y:S02]  /*7080*/  @P2 HADD2.F32 R187, -RZ, R49.H1_H1 ;  /* 0x30000031ffbb2230 */ /* 0x000fe40000004100 */
[-C--:B------:R-:W-:Y:S01]  /*7090*/  @P2 FFMA.FTZ R142, R197, R71.reuse, R142 ;  /* 0x00000047c58e2223 */ /* 0x080fe2000001008e */
[----:B------:R-:W-:Y:S01]  /*70a0*/  @P2 FMUL.FTZ R18, R18, R71 ;  /* 0x0000004712122220 */ /* 0x000fe20000410000 */
[----:B------:R-:W-:Y:S01]  /*70b0*/  FFMA.FTZ R71, R199, R14, R185 ;  /* 0x0000000ec7477223 */ /* 0x000fe200000100b9 */
[----:B------:R-:W-:Y:S01]  /*70c0*/  @P2 HADD2.F32 R197, -RZ, R170.H0_H0 ;  /* 0x200000aaffc52230 */ /* 0x000fe20000004100 */
[----:B------:R-:W-:Y:S01]  /*70d0*/  @P2 F2FP.F16.F32.PACK_AB R16, RZ, R16 ;  /* 0x00000010ff10223e */ /* 0x000fe200000000ff */
[----:B-1----:R-:W-:Y:S01]  /*70e0*/  @P2 FMUL.FTZ R180, R243, R70 ;  /* 0x00000046f3b42220 */ /* 0x002fe20000410000 */
[----:B------:R-:W-:Y:S01]  /*70f0*/  FADD.FTZ R71, R198, -R71 ;  /* 0x80000047c6477221 */ /* 0x000fe20000010000 */
[----:B------:R-:W-:Y:S01]  /*7100*/  @P2 HADD2.F32 R70, -RZ, R50.H0_H0 ;  /* 0x20000032ff462230 */ /* 0x000fe20000004100 */
[----:B------:R-:W-:Y:S01]  /*7110*/  @P2 F2FP.F16.F32.PACK_AB R18, RZ, R18 ;  /* 0x00000012ff12223e */ /* 0x000fe200000000ff */
[-C--:B------:R-:W-:Y:S01]  /*7120*/  @P2 FFMA.FTZ R143, R182, R180.reuse, R143 ;  /* 0x000000b4b68f2223 */ /* 0x080fe2000001008f */
[----:B------:R-:W-:Y:S01]  /*7130*/  FMUL.FTZ R71, R20, R71 ;  /* 0x0000004714477220 */ /* 0x000fe20000410000 */
[----:B------:R-:W-:Y:S01]  /*7140*/  @P2 FMUL.FTZ R182, R187, R180 ;  /* 0x000000b4bbb62220 */ /* 0x000fe20000410000 */
[----:B------:R-:W-:-:S02]  /*7150*/  @P2 F2FP.F16.F32.PACK_AB R180, RZ, R17 ;  /* 0x00000011ffb4223e */ /* 0x000fc400000000ff */
[----:B------:R-:W-:Y:S02]  /*7160*/  @P2 PRMT R161, R18, 0x7610, R161 ;  /* 0x0000761012a12816 */ /* 0x000fe400000000a1 */
[----:B------:R-:W-:Y:S02]  /*7170*/  FSEL R71, R71, RZ, P1 ;  /* 0x000000ff47477208 */ /* 0x000fe40000800000 */
[----:B------:R-:W-:Y:S01]  /*7180*/  @P2 PRMT R160, R180, 0x7610, R160 ;  /* 0x00007610b4a02816 */ /* 0x000fe200000000a0 */
[----:B------:R-:W-:Y:S01]  /*7190*/  FFMA.FTZ R180, R207, R14, R185 ;  /* 0x0000000ecfb47223 */ /* 0x000fe200000100b9 */
[----:B------:R-:W-:Y:S01]  /*71a0*/  @P2 F2FP.F16.F32.PACK_AB R17, RZ, R182 ;  /* 0x000000b6ff11223e */ /* 0x000fe200000000ff */
[----:B--2---:R-:W-:Y:S01]  /*71b0*/  @P2 FMUL.FTZ R187, R184, R71 ;  /* 0x00000047b8bb2220 */ /* 0x004fe20000410000 */
[----:B------:R-:W-:Y:S01]  /*71c0*/  @P2 PRMT R160, R160, 0x5410, R16 ;  /* 0x00005410a0a02816 */ /* 0x000fe20000000010 */
[----:B------:R-:W0:Y:S01]  /*71d0*/  @P2 LDC R184, c[0x0][0x40c] ;  /* 0x00010300ffb82b82 */ /* 0x000e220000000800 */
[----:B------:R-:W-:Y:S01]  /*71e0*/  @P2 PRMT R161, R161, 0x5410, R17 ;  /* 0x00005410a1a12816 */ /* 0x000fe20000000011 */
[-C--:B------:R-:W-:Y:S01]  /*71f0*/  @P2 FFMA.FTZ R144, R197, R187.reuse, R144 ;  /* 0x000000bbc5902223 */ /* 0x080fe20000010090 */
[----:B------:R-:W-:Y:S01]  /*7200*/  @P2 FMUL.FTZ R187, R70, R187 ;  /* 0x000000bb46bb2220 */ /* 0x000fe20000410000 */
[----:B------:R-:W-:-:S04]  /*7210*/  FFMA.FTZ R70, R210, R14, R185 ;  /* 0x0000000ed2467223 */ /* 0x000fc800000100b9 */
[----:B------:R-:W1:Y:S01]  /*7220*/  @P2 LDC R197, c[0x0][0x40c] ;  /* 0x00010300ffc52b82 */ /* 0x000e620000000800 */
[----:B------:R-:W-:Y:S01]  /*7230*/  @P2 F2FP.F16.F32.PACK_AB R19, RZ, R187 ;  /* 0x000000bbff13223e */ /* 0x000fe200000000ff */
[----:B------:R-:W-:-:S03]  /*7240*/  FADD.FTZ R187, R209, -R70 ;  /* 0x80000046d1bb7221 */ /* 0x000fc60000010000 */
[----:B------:R-:W-:Y:S01]  /*7250*/  @P2 PRMT R162, R19, 0x7610, R162 ;  /* 0x0000761013a22816 */ /* 0x000fe200000000a2 */
        /* <DEDUP_REMOVED lines=34> */
.L_x_2152:
[----:B------:R-:W-:Y:S04]  /*7480*/  BSSY.RECONVERGENT B3, `(.L_x_2153) ;  /* 0x000000e000037945 */ /* 0x000fe80003800200 */
[----:B------:R-:W-:Y:S05]  /*7490*/  @!P2 BRA `(.L_x_2154) ;  /* 0x000000000030a947 */ /* 0x000fea0003800000 */
[----:B-1-3--:R-:W-:Y:S01]  /*74a0*/  FFMA.FTZ R16, R11, R14, R185 ;  /* 0x0000000e0b107223 */ /* 0x00afe200000100b9 */
        /* <DEDUP_REMOVED lines=11> */
.L_x_2154:
[----:B------:R-:W-:Y:S05]  /*7560*/  BSYNC.RECONVERGENT B3 ;  /* 0x0000000000037941 */ /* 0x000fea0003800200 */
.L_x_2153:
[----:B------:R-:W-:Y:S04]  /*7570*/  BSSY.RECONVERGENT B3, `(.L_x_2155) ;  /* 0x000000e000037945 */ /* 0x000fe80003800200 */
[----:B------:R-:W-:Y:S05]  /*7580*/  @!P2 BRA `(.L_x_2156) ;  /* 0x000000000030a947 */ /* 0x000fea0003800000 */
[----:B-1-3--:R-:W-:Y:S01]  /*7590*/  FFMA.FTZ R16, R8, R14, R185 ;  /* 0x0000000e08107223 */ /* 0x00afe200000100b9 */
        /* <DEDUP_REMOVED lines=11> */
.L_x_2156:
[----:B------:R-:W-:Y:S05]  /*7650*/  BSYNC.RECONVERGENT B3 ;  /* 0x0000000000037941 */ /* 0x000fea0003800200 */
.L_x_2155:
        /* <DEDUP_REMOVED lines=14> */
.L_x_2158:
[----:B------:R-:W-:Y:S05]  /*7740*/  BSYNC.RECONVERGENT B3 ;  /* 0x0000000000037941 */ /* 0x000fea0003800200 */
.L_x_2157:
        /* <DEDUP_REMOVED lines=14> */
.L_x_2160:
[----:B------:R-:W-:Y:S05]  /*7830*/  BSYNC.RECONVERGENT B3 ;  /* 0x0000000000037941 */ /* 0x000fea0003800200 */
.L_x_2159:
        /* <DEDUP_REMOVED lines=14> */
.L_x_2162:
[----:B------:R-:W-:Y:S05]  /*7920*/  BSYNC.RECONVERGENT B3 ;  /* 0x0000000000037941 */ /* 0x000fea0003800200 */
.L_x_2161:
        /* <DEDUP_REMOVED lines=14> */
.L_x_2164:
[----:B------:R-:W-:Y:S05]  /*7a10*/  BSYNC.RECONVERGENT B3 ;  /* 0x0000000000037941 */ /* 0x000fea0003800200 */
.L_x_2163:
        /* <DEDUP_REMOVED lines=14> */
.L_x_2166:
[----:B------:R-:W-:Y:S05]  /*7b00*/  BSYNC.RECONVERGENT B3 ;  /* 0x0000000000037941 */ /* 0x000fea0003800200 */
.L_x_2165:
        /* <DEDUP_REMOVED lines=13> */
.L_x_2151:
[----:B------:R-:W-:Y:S05]  /*7be0*/  BSYNC.RECONVERGENT B2 ;  /* 0x0000000000027941 */ /* 0x000fea0003800200 */
.L_x_2148:
[----:B-1-3--:R-:W1:Y:S08]  /*7bf0*/  @P0 LDC.64 R18, c[0x0][0x478] ;  /* 0x00011e00ff120b82 */ /* 0x00ae700000000a00 */
[----:B------:R-:W2:Y:S01]  /*7c00*/  @P2 LDC.64 R16, c[0x0][0x468] ;  /* 0x00011a00ff102b82 */ /* 0x000ea20000000a00 */
[C---:B-1----:R-:W-:Y:S01]  /*7c10*/  @P0 IMAD.WIDE.U32 R18, R183.reuse, 0x10, R18 ;  /* 0x00000010b7120825 */ /* 0x042fe200078e0012 */
[----:B------:R-:W-:-:S04]  /*7c20*/  IADD3 R183, PT, PT, R183, 0x20, RZ ;  /* 0x00000020b7b77810 */ /* 0x000fc80007ffe0ff */
[----:B------:R4:W-:Y:S01]  /*7c30*/  @P0 STG.E.128 desc[UR6][R18.64], R68 ;  /* 0x0000004412000986 */ /* 0x0009e2000c101d06 */
[C---:B--2---:R-:W-:Y:S01]  /*7c40*/  @P2 IMAD.WIDE.U32 R16, R181.reuse, 0x10, R16 ;  /* 0x00000010b5102825 */ /* 0x044fe200078e0010 */
[----:B------:R-:W-:-:S04]  /*7c50*/  IADD3 R181, PT, PT, R181, 0x20, RZ ;  /* 0x00000020b5b57810 */ /* 0x000fc80007ffe0ff */
[----:B------:R4:W-:Y:S03]  /*7c60*/  @P2 STG.E.128 desc[UR6][R16.64], R160 ;  /* 0x000000a010002986 */ /* 0x0009e6000c101d06 */
.L_x_2145:
[----:B------:R-:W-:Y:S05]  /*7c70*/  BSYNC.RECONVERGENT B1 ;  /* 0x0000000000017941 */ /* 0x000fea0003800200 */
.L_x_2144:
[----:B------:R-:W-:Y:S01]  /*7c80*/  ISETP.GE.U32.AND P0, PT, R2, 0x80, PT ;  /* 0x000000800200780c */ /* 0x000fe20003f06070 */
[----:B------:R-:W-:-:S12]  /*7c90*/  BSSY.RECONVERGENT B1, `(.L_x_2167) ;  /* 0x00001bf000017945 */ /* 0x000fd80003800200 */
[----:B------:R-:W-:Y:S05]  /*7ca0*/  @!P0 BRA `(.L_x_2168) ;  /* 0x0000001800f48947 */ /* 0x000fea0003800000 */
[----:B------:R-:W-:Y:S04]  /*7cb0*/  BSSY.RECONVERGENT B2, `(.L_x_2169) ;  /* 0x0000005000027945 */ /* 0x000fe80003800200 */
[----:B------:R-:W-:Y:S05]  /*7cc0*/  @!P2 BRA `(.L_x_2170) ;  /* 0x00000000000ca947 */ /* 0x000fea0003800000 */
[----:B-1-34-:R-:W1:Y:S02]  /*7cd0*/  LDC.64 R16, c[0x0][0x390] ;  /* 0x0000e400ff107b82 */ /* 0x01ae640000000a00 */
[----:B-1----:R-:W-:-:S05]  /*7ce0*/  IMAD.WIDE.U32 R16, R181, 0x10, R16 ;  /* 0x00000010b5107825 */ /* 0x002fca00078e0010 */
[----:B-----5:R2:W5:Y:S02]  /*7cf0*/  LDG.E.128 R168, desc[UR6][R16.64] ;  /* 0x0000000610a87981 */ /* 0x020564000c1e1d00 */
.L_x_2170:
[----:B------:R-:W-:Y:S05]  /*7d00*/  BSYNC.RECONVERGENT B2 ;  /* 0x0000000000027941 */ /* 0x000fea0003800200 */
.L_x_2169:
        /* <DEDUP_REMOVED lines=9> */
[--C-:B------:R-:W-:Y:S01]  /*7da0*/  HADD2.F32 R21, -RZ, R176.reuse.H0_H0 ;  /* 0x200000b0ff157230 */ /* 0x100fe20000004100 */
[----:B------:R-:W0:Y:S01]  /*7db0*/  @P2 LDC R245, c[0x0][0x40c] ;  /* 0x00010300fff52b82 */ /* 0x000e220000000800 */
[----:B-1-34-:R-:W-:Y:S02]  /*7dc0*/  HADD2.F32 R68, -RZ, R176.H1_H1 ;  /* 0x300000b0ff447230 */ /* 0x01afe40000004100 */
[----:B------:R-:W-:Y:S02]  /*7dd0*/  HADD2.F32 R69, -RZ, R177.H0_H0 ;  /* 0x200000b1ff457230 */ /* 0x000fe40000004100 */
[----:B------:R-:W-:Y:S02]  /*7de0*/  HADD2.F32 R187, -RZ, R178.H1_H1 ;  /* 0x300000b2ffbb7230 */ /* 0x000fe40000004100 */
[----:B-----5:R-:W-:-:S04]  /*7df0*/  @P2 HADD2.F32 R243, -RZ, R168.H0_H0 ;  /* 0x200000a8fff32230 */ /* 0x020fc80000004100 */
[-CC-:B--2---:R-:W-:Y:S01]  /*7e00*/  @P1 FFMA.FTZ R16, R237, R14.reuse, R185.reuse ;  /* 0x0000000eed101223 */ /* 0x184fe200000100b9 */
[-CC-:B------:R-:W-:Y:S01]  /*7e10*/  @P1 FFMA.FTZ R18, R224, R14.reuse, R185.reuse ;  /* 0x0000000ee0121223 */ /* 0x180fe200000100b9 */
[-CC-:B------:R-:W-:Y:S01]  /*7e20*/  @P1 FFMA.FTZ R70, R228, R14.reuse, R185.reuse ;  /* 0x0000000ee4461223 */ /* 0x180fe200000100b9 */
[-CC-:B------:R-:W-:Y:S01]  /*7e30*/  @P1 FFMA.FTZ R19, R221, R14.reuse, R185.reuse ;  /* 0x0000000edd131223 */ /* 0x180fe200000100b9 */
[----:B------:R-:W-:Y:S01]  /*7e40*/  @P1 FADD.FTZ R16, R235, -R16 ;  /* 0x80000010eb101221 */ /* 0x000fe20000010000 */
[----:B------:R-:W-:Y:S01]  /*7e50*/  @P1 FADD.FTZ R17, R219, -R18 ;  /* 0x80000012db111221 */ /* 0x000fe20000010000 */
[-CC-:B------:R-:W-:Y:S01]  /*7e60*/  @P1 FFMA.FTZ R71, R225, R14.reuse, R185.reuse ;  /* 0x0000000ee1471223 */ /* 0x180fe200000100b9 */
[----:B0-----:R-:W-:Y:S01]  /*7e70*/  @P1 FFMA.FTZ R180, R232, R14, R185 ;  /* 0x0000000ee8b41223 */ /* 0x001fe200000100b9 */
[----:B------:R-:W-:Y:S01]  /*7e80*/  @P1 FFMA.FTZ R21, R20, R16, R21 ;  /* 0x0000001014151223 */ /* 0x000fe20000010015 */
[-CC-:B------:R-:W-:Y:S01]  /*7e90*/  @P1 FFMA.FTZ R182, R231, R14.reuse, R185.reuse ;  /* 0x0000000ee7b61223 */ /* 0x180fe200000100b9 */
[----:B------:R-:W0:Y:S01]  /*7ea0*/  @P2 LDC R16, c[0x0][0x40c] ;  /* 0x00010300ff102b82 */ /* 0x000e220000000800 */
[----:B------:R-:W-:Y:S01]  /*7eb0*/  @P1 FFMA.FTZ R184, R234, R14, R185 ;  /* 0x0000000eeab81223 */ /* 0x000fe200000100b9 */
[----:B------:R-:W-:Y:S01]  /*7ec0*/  @P1 FFMA.FTZ R68, R20, R17, R68 ;  /* 0x0000001114441223 */ /* 0x000fe20000010044 */
[----:B------:R-:W-:-:S02]  /*7ed0*/  HADD2.F32 R185, -RZ, R177.H1_H1 ;  /* 0x300000b1ffb97230 */ /* 0x000fc40000004100 */
[----:B------:R-:W-:Y:S01]  /*7ee0*/  @P1 FADD.FTZ R70, R223, -R70 ;  /* 0x80000046df461221 */ /* 0x000fe20000010000 */
[----:B------:R-:W-:Y:S02]  /*7ef0*/  @P2 HADD2.F32 R18, -RZ, R168.H1_H1 ;  /* 0x300000a8ff122230 */ /* 0x000fe40000004100 */
[----:B------:R-:W-:Y:S01]  /*7f00*/  @P1 FADD.FTZ R14, R226, -R19 ;  /* 0x80000013e20e1221 */ /* 0x000fe20000010000 */
[----:B------:R-:W-:Y:S02]  /*7f10*/  HADD2.F32 R19, -RZ, R178.H0_H0 ;  /* 0x200000b2ff137230 */ /* 0x000fe40000004100 */
[C---:B------:R-:W-:Y:S01]  /*7f20*/  @P1 FFMA.FTZ R185, R20.reuse, R70, R185 ;  /* 0x0000004614b91223 */ /* 0x040fe200000100b9 */
[--C-:B------:R-:W-:Y:S01]  /*7f30*/  HADD2.F32 R17, -RZ, R179.reuse.H1_H1 ;  /* 0x300000b3ff117230 */ /* 0x100fe20000004100 */
[----:B------:R-:W1:Y:S01]  /*7f40*/  @P2 LDC R70, c[0x0][0x40c] ;  /* 0x00010300ff462b82 */ /* 0x000e620000000800 */
[----:B------:R-:W-:Y:S01]  /*7f50*/  @P1 FFMA.FTZ R69, R20, R14, R69 ;  /* 0x0000000e14451223 */ /* 0x000fe20000010045 */
[----:B------:R-:W-:Y:S01]  /*7f60*/  @P1 FADD.FTZ R14, R230, -R71 ;  /* 0x80000047e60e1221 */ /* 0x000fe20000010000 */
[----:B------:R-:W-:-:S02]  /*7f70*/  HADD2.F32 R71, -RZ, R179.H0_H0 ;  /* 0x200000b3ff477230 */ /* 0x000fc40000004100 */
[----:B------:R-:W-:Y:S01]  /*7f80*/  @P1 FADD.FTZ R180, R227, -R180 ;  /* 0x800000b4e3b41221 */ /* 0x000fe20000010000 */
[----:B------:R-:W-:Y:S01]  /*7f90*/  @P1 FADD.FTZ R182, R229, -R182 ;  /* 0x800000b6e5b61221 */ /* 0x000fe20000010000 */
[----:B------:R-:W-:Y:S01]  /*7fa0*/  @P1 FADD.FTZ R184, R233, -R184 ;  /* 0x800000b8e9b81221 */ /* 0x000fe20000010000 */
[C---:B------:R-:W-:Y:S01]  /*7fb0*/  @P1 FFMA.FTZ R19, R20.reuse, R14, R19 ;  /* 0x0000000e14131223 */ /* 0x040fe20000010013 */
[C---:B------:R-:W-:Y:S01]  /*7fc0*/  @P1 FFMA.FTZ R187, R20.reuse, R180, R187 ;  /* 0x000000b414bb1223 */ /* 0x040fe200000100bb */
[C---:B------:R-:W-:Y:S01]  /*7fd0*/  @P1 FFMA.FTZ R71, R20.reuse, R182, R71 ;  /* 0x000000b614471223 */ /* 0x040fe20000010047 */
[----:B------:R-:W-:Y:S01]  /*7fe0*/  @P1 FFMA.FTZ R17, R20, R184, R17 ;  /* 0x000000b814111223 */ /* 0x000fe20000010011 */
[----:B------:R-:W-:Y:S01]  /*7ff0*/  @P2 HADD2.F32 R14, -RZ, R56.H0_H0 ;  /* 0x20000038ff0e2230 */ /* 0x000fe20000004100 */
[----:B------:R-:W2:Y:S01]  /*8000*/  @P2 LDC R20, c[0x0][0x40c] ;  /* 0x00010300ff142b82 */ /* 0x000ea20000000800 */
[----:B0-----:R-:W-:Y:S01]  /*8010*/  @P2 FMUL.FTZ R197, R21, R16 ;  /* 0x0000001015c52220 */ /* 0x001fe20000410000 */
[C---:B------:R-:W-:Y:S01]  /*8020*/  @P2 FMUL.FTZ R16, R68.reuse, R245 ;  /* 0x000000f544102220 */ /* 0x040fe20000410000 */
[----:B------:R-:W-:Y:S01]  /*8030*/  F2FP.F16.F32.PACK_AB R68, R68, R21 ;  /* 0x000000154444723e */ /* 0x000fe200000000ff */
[----:B------:R-:W-:-:S02]  /*8040*/  @P2 HADD2.F32 R21, -RZ, R57.H1_H1 ;  /* 0x30000039ff152230 */ /* 0x000fc40000004100 */
[----:B------:R-:W-:Y:S01]  /*8050*/  @P2 FFMA.FTZ R148, R243, R197, R148 ;  /* 0x000000c5f3942223 */ /* 0x000fe20000010094 */
[----:B------:R-:W-:Y:S01]  /*8060*/  @P2 FFMA.FTZ R149, R18, R16, R149 ;  /* 0x0000001012952223 */ /* 0x000fe20000010095 */
[----:B------:R-:W0:Y:S01]  /*8070*/  @P2 LDC R180, c[0x0][0x40c] ;  /* 0x00010300ffb42b82 */ /* 0x000e220000000800 */
[----:B------:R-:W-:Y:S01]  /*8080*/  @P2 FMUL.FTZ R14, R197, R14 ;  /* 0x0000000ec50e2220 */ /* 0x000fe20000410000 */
[----:B------:R-:W-:Y:S02]  /*8090*/  @P2 HADD2.F32 R197, -RZ, R56.H1_H1 ;  /* 0x30000038ffc52230 */ /* 0x000fe40000004100 */
[----:B-1----:R-:W-:Y:S01]  /*80a0*/  @P2 FMUL.FTZ R243, R69, R70 ;  /* 0x0000004645f32220 */ /* 0x002fe20000410000 */
[----:B------:R-:W-:Y:S01]  /*80b0*/  F2FP.F16.F32.PACK_AB R69, R185, R69 ;  /* 0x00000045b945723e */ /* 0x000fe200000000ff */
[----:B------:R-:W-:Y:S02]  /*80c0*/  @P2 HADD2.F32 R245, -RZ, R169.H0_H0 ;  /* 0x200000a9fff52230 */ /* 0x000fe40000004100 */
[----:B------:R-:W-:Y:S01]  /*80d0*/  @P2 FMUL.FTZ R197, R16, R197 ;  /* 0x000000c510c52220 */ /* 0x000fe20000410000 */
[----:B------:R-:W1:Y:S01]  /*80e0*/  @P2 LDC R18, c[0x0][0x40c] ;  /* 0x00010300ff122b82 */ /* 0x000e620000000800 */
[----:B------:R-:W-:Y:S01]  /*80f0*/  @P2 F2FP.F16.F32.PACK_AB R14, RZ, R14 ;  /* 0x0000000eff0e223e */ /* 0x000fe200000000ff */
[----:B------:R-:W-:Y:S01]  /*8100*/  @P2 HADD2.F32 R16, -RZ, R57.H0_H0 ;  /* 0x20000039ff102230 */ /* 0x000fe20000004100 */
[----:B------:R-:W-:Y:S01]  /*8110*/  F2FP.F16.F32.PACK_AB R70, R187, R19 ;  /* 0x00000013bb46723e */ /* 0x000fe200000000ff */
[----:B------:R-:W-:Y:S01]  /*8120*/  @P2 FFMA.FTZ R150, R245, R243, R150 ;  /* 0x000000f3f5962223 */ /* 0x000fe20000010096 */
[----:B------:R-:W-:-:S02]  /*8130*/  @P2 PRMT R160, R14, 0x7610, R160 ;  /* 0x000076100ea02816 */ /* 0x000fc400000000a0 */
[----:B------:R-:W-:Y:S01]  /*8140*/  @P2 FMUL.FTZ R16, R243, R16 ;  /* 0x00000010f3102220 */ /* 0x000fe20000410000 */
[----:B------:R-:W3:Y:S01]  /*8150*/  @P2 LDC R182, c[0x0][0x40c] ;  /* 0x00010300ffb62b82 */ /* 0x000ee20000000800 */
[----:B------:R-:W-:-:S03]  /*8160*/  @P2 F2FP.F16.F32.PACK_AB R197, RZ, R197 ;  /* 0x000000c5ffc5223e */ /* 0x000fc600000000ff */
[----:B------:R-:W-:Y:S02]  /*8170*/  @P2 F2FP.F16.F32.PACK_AB R16, RZ, R16 ;  /* 0x00000010ff10223e */ /* 0x000fe400000000ff */
[----:B------:R-:W-:Y:S01]  /*8180*/  @P2 PRMT R160, R160, 0x5410, R197 ;  /* 0x00005410a0a02816 */ /* 0x000fe200000000c5 */
[----:B------:R-:W-:Y:S01]  /*8190*/  @P2 HADD2.F32 R197, -RZ, R170.H0_H0 ;  /* 0x200000aaffc52230 */ /* 0x000fe20000004100 */
[----:B------:R-:W-:Y:S01]  /*81a0*/  @P2 PRMT R161, R16, 0x7610, R161 ;  /* 0x0000761010a12816 */ /* 0x000fe200000000a1 */
[----:B------:R-:W-:Y:S02]  /*81b0*/  @P2 HADD2.F32 R16, -RZ, R59.H0_H0 ;  /* 0x2000003bff102230 */ /* 0x000fe40000004100 */
[----:B-1----:R-:W-:Y:S01]  /*81c0*/  @P2 FMUL.FTZ R14, R185, R18 ;  /* 0x00000012b90e2220 */ /* 0x002fe20000410000 */
[----:B------:R-:W-:Y:S02]  /*81d0*/  @P2 HADD2.F32 R18, -RZ, R169.H1_H1 ;  /* 0x300000a9ff122230 */ /* 0x000fe40000004100 */
[----:B--2---:R-:W-:Y:S01]  /*81e0*/  @P2 FMUL.FTZ R185, R19, R20 ;  /* 0x0000001413b92220 */ /* 0x004fe20000410000 */
[----:B------:R-:W-:-:S02]  /*81f0*/  @P2 HADD2.F32 R19, -RZ, R58.H1_H1 ;  /* 0x3000003aff132230 */ /* 0x000fc40000004100 */
[----:B------:R-:W-:Y:S01]  /*8200*/  @P2 FMUL.FTZ R21, R14, R21 ;  /* 0x000000150e152220 */ /* 0x000fe20000410000 */
[----:B------:R-:W-:Y:S02]  /*8210*/  @P2 HADD2.F32 R20, -RZ, R170.H1_H1 ;  /* 0x300000aaff142230 */ /* 0x000fe40000004100 */
[----:B------:R-:W-:Y:S01]  /*8220*/  @P2 FFMA.FTZ R151, R18, R14, R151 ;  /* 0x0000000e12972223 */ /* 0x000fe20000010097 */
[----:B------:R-:W-:Y:S02]  /*8230*/  @P2 HADD2.F32 R14, -RZ, R58.H0_H0 ;  /* 0x2000003aff0e2230 */ /* 0x000fe40000004100 */
[----:B0-----:R-:W-:Y:S01]  /*8240*/  @P2 FMUL.FTZ R18, R187, R180 ;  /* 0x000000b4bb122220 */ /* 0x001fe20000410000 */
[----:B---3--:R-:W-:Y:S01]  /*8250*/  @P2 FMUL.FTZ R187, R71, R182 ;  /* 0x000000b647bb2220 */ /* 0x008fe20000410000 */
[----:B------:R-:W-:Y:S01]  /*8260*/  @P2 F2FP.F16.F32.PACK_AB R21, RZ, R21 ;  /* 0x00000015ff15223e */ /* 0x000fe200000000ff */
[----:B------:R-:W-:Y:S01]  /*8270*/  @P2 FFMA.FTZ R152, R197, R185, R152 ;  /* 0x000000b9c5982223 */ /* 0x000fe20000010098 */
[----:B------:R-:W-:Y:S01]  /*8280*/  @P2 FMUL.FTZ R14, R185, R14 ;  /* 0x0000000eb90e2220 */ /* 0x000fe20000410000 */
[----:B------:R-:W-:Y:S01]  /*8290*/  @P2 FMUL.FTZ R19, R18, R19 ;  /* 0x0000001312132220 */ /* 0x000fe20000410000 */
[----:B------:R-:W-:Y:S01]  /*82a0*/  @P2 FMUL.FTZ R16, R187, R16 ;  /* 0x00000010bb102220 */ /* 0x000fe20000410000 */
[----:B------:R-:W-:Y:S01]  /*82b0*/  @P2 PRMT R161, R161, 0x5410, R21 ;  /* 0x00005410a1a12816 */ /* 0x000fe20000000015 */
[----:B------:R-:W-:Y:S01]  /*82c0*/  @P2 HADD2.F32 R21, -RZ, R171.H0_H0 ;  /* 0x200000abff152230 */ /* 0x000fe20000004100 */
[----:B------:R-:W-:Y:S01]  /*82d0*/  @P2 F2FP.F16.F32.PACK_AB R14, RZ, R14 ;  /* 0x0000000eff0e223e */ /* 0x000fe200000000ff */
[----:B------:R-:W-:Y:S01]  /*82e0*/  @P2 FFMA.FTZ R153, R20, R18, R153 ;  /* 0x0000001214992223 */ /* 0x000fe20000010099 */
[----:B------:R-:W-:-:S02]  /*82f0*/  @P2 F2FP.F16.F32.PACK_AB R19, RZ, R19 ;  /* 0x00000013ff13223e */ /* 0x000fc400000000ff */
[----:B------:R-:W-:Y:S01]  /*8300*/  @P2 F2FP.F16.F32.PACK_AB R16, RZ, R16 ;  /* 0x00000010ff10223e */ /* 0x000fe200000000ff */
[----:B------:R-:W-:Y:S01]  /*8310*/  @P2 FFMA.FTZ R154, R21, R187, R154 ;  /* 0x000000bb159a2223 */ /* 0x000fe2000001009a */
[----:B------:R-:W-:Y:S02]  /*8320*/  @P2 PRMT R162, R14, 0x7610, R162 ;  /* 0x000076100ea22816 */ /* 0x000fe400000000a2 */
[----:B------:R-:W-:Y:S02]  /*8330*/  F2FP.F16.F32.PACK_AB R71, R17, R71 ;  /* 0x000000471147723e */ /* 0x000fe400000000ff */
        /* <DEDUP_REMOVED lines=11> */
.L_x_2173:
[----:B------:R-:W-:Y:S01]  /*83f0*/  ISETP.GT.AND P1, PT, R21, RZ, PT ;  /* 0x000000ff1500720c */ /* 0x000fe20003f24270 */
[----:B------:R-:W-:Y:S01]  /*8400*/  HADD2.F32 R245, -RZ, R176.H0_H0 ;  /* 0x200000b0fff57230 */ /* 0x000fe20000004100 */
[----:B------:R-:W0:Y:S01]  /*8410*/  @P2 LDC R184, c[0x0][0x40c] ;  /* 0x00010300ffb82b82 */ /* 0x000e220000000800 */
[--C-:B------:R-:W-:Y:S02]  /*8420*/  HADD2.F32 R243, -RZ, R177.reuse.H0_H0 ;  /* 0x200000b1fff37230 */ /* 0x100fe40000004100 */
[----:B------:R-:W-:Y:S02]  /*8430*/  HADD2.F32 R187, -RZ, R177.H1_H1 ;  /* 0x300000b1ffbb7230 */ /* 0x000fe40000004100 */
[----:B------:R-:W-:Y:S02]  /*8440*/  HADD2.F32 R21, -RZ, R178.H0_H0 ;  /* 0x200000b2ff157230 */ /* 0x000fe40000004100 */
[----:B------:R-:W-:Y:S01]  /*8450*/  HADD2.F32 R197, -RZ, R176.H1_H1 ;  /* 0x300000b0ffc57230 */ /* 0x000fe20000004100 */
[----:B------:R-:W0:Y:S01]  /*8460*/  @P2 LDC R186, c[0x0][0x40c] ;  /* 0x00010300ffba2b82 */ /* 0x000e220000000800 */
[----:B-1-34-:R-:W-:-:S02]  /*8470*/  HADD2.F32 R19, -RZ, R178.H1_H1 ;  /* 0x300000b2ff137230 */ /* 0x01afc40000004100 */
[-CC-:B--2---:R-:W-:Y:S01]  /*8480*/  @P1 FFMA.FTZ R16, R237, R14.reuse, R185.reuse ;  /* 0x0000000eed101223 */ /* 0x184fe200000100b9 */
[-CC-:B------:R-:W-:Y:S01]  /*8490*/  @P1 FFMA.FTZ R17, R221, R14.reuse, R185.reuse ;  /* 0x0000000edd111223 */ /* 0x180fe200000100b9 */
[-CC-:B0-----:R-:W-:Y:S01]  /*84a0*/  @P1 FFMA.FTZ R180, R231, R14.reuse, R185.reuse ;  /* 0x0000000ee7b41223 */ /* 0x181fe200000100b9 */
[----:B------:R-:W-:Y:S01]  /*84b0*/  @P1 FFMA.FTZ R18, R224, R14, R185 ;  /* 0x0000000ee0121223 */ /* 0x000fe200000100b9 */
[----:B------:R-:W-:Y:S01]  /*84c0*/  @P1 FADD.FTZ R16, R235, -R16 ;  /* 0x80000010eb101221 */ /* 0x000fe20000010000 */
[----:B------:R-:W-:Y:S01]  /*84d0*/  @P1 FADD.FTZ R17, R226, -R17 ;  /* 0x80000011e2111221 */ /* 0x000fe20000010000 */
[----:B------:R-:W-:Y:S01]  /*84e0*/  @P1 FADD.FTZ R182, R229, -R180 ;  /* 0x800000b4e5b61221 */ /* 0x000fe20000010000 */
[----:B------:R-:W-:Y:S01]  /*84f0*/  @P1 FADD.FTZ R18, R219, -R18 ;  /* 0x80000012db121221 */ /* 0x000fe20000010000 */
[----:B------:R-:W-:Y:S01]  /*8500*/  @P1 FFMA.FTZ R245, R20, R16, R245 ;  /* 0x0000001014f51223 */ /* 0x000fe200000100f5 */
[-C--:B------:R-:W-:Y:S01]  /*8510*/  @P1 FFMA.FTZ R16, R228, R14.reuse, R185 ;  /* 0x0000000ee4101223 */ /* 0x080fe200000100b9 */
[C---:B------:R-:W-:Y:S01]  /*8520*/  @P1 FFMA.FTZ R243, R20.reuse, R17, R243 ;  /* 0x0000001114f31223 */ /* 0x040fe200000100f3 */
[----:B------:R-:W-:Y:S01]  /*8530*/  @P1 FFMA.FTZ R17, R225, R14, R185 ;  /* 0x0000000ee1111223 */ /* 0x000fe200000100b9 */
[----:B------:R-:W0:Y:S01]  /*8540*/  @P2 LDC R180, c[0x0][0x40c] ;  /* 0x00010300ffb42b82 */ /* 0x000e220000000800 */
[----:B------:R-:W-:Y:S01]  /*8550*/  @P1 FADD.FTZ R16, R223, -R16 ;  /* 0x80000010df101221 */ /* 0x000fe20000010000 */
[----:B------:R-:W-:Y:S01]  /*8560*/  @P1 FFMA.FTZ R197, R20, R18, R197 ;  /* 0x0000001214c51223 */ /* 0x000fe200000100c5 */
[----:B------:R-:W-:Y:S01]  /*8570*/  @P1 FADD.FTZ R17, R230, -R17 ;  /* 0x80000011e6111221 */ /* 0x000fe20000010000 */
[----:B-----5:R-:W-:-:S02]  /*8580*/  @P2 HADD2.F32 R247, -RZ, R168.H0_H0 ;  /* 0x200000a8fff72230 */ /* 0x020fc40000004100 */
[----:B------:R-:W-:Y:S01]  /*8590*/  @P1 FFMA.FTZ R187, R20, R16, R187 ;  /* 0x0000001014bb1223 */ /* 0x000fe200000100bb */
[----:B------:R-:W-:Y:S01]  /*85a0*/  @P1 FFMA.FTZ R16, R232, R14, R185 ;  /* 0x0000000ee8101223 */ /* 0x000fe200000100b9 */
[----:B------:R-:W-:Y:S01]  /*85b0*/  @P1 FFMA.FTZ R21, R20, R17, R21 ;  /* 0x0000001114151223 */ /* 0x000fe20000010015 */
[----:B------:R-:W1:Y:S02]  /*85c0*/  @P2 LDC R18, c[0x0][0x40c] ;  /* 0x00010300ff122b82 */ /* 0x000e640000000800 */
[----:B------:R-:W-:-:S04]  /*85d0*/  @P1 FADD.FTZ R17, R227, -R16 ;  /* 0x80000010e3111221 */ /* 0x000fc80000010000 */
[C---:B------:R-:W-:Y:S01]  /*85e0*/  @P1 FFMA.FTZ R19, R20.reuse, R17, R19 ;  /* 0x0000001114131223 */ /* 0x040fe20000010013 */
[----:B------:R-:W-:Y:S01]  /*85f0*/  HADD2.F32 R17, -RZ, R179.H0_H0 ;  /* 0x200000b3ff117230 */ /* 0x000fe20000004100 */
[----:B------:R-:W2:Y:S04]  /*8600*/  @P2 LDC R16, c[0x0][0x40c] ;  /* 0x00010300ff102b82 */ /* 0x000ea80000000800 */
[----:B------:R-:W-:Y:S01]  /*8610*/  @P1 FFMA.FTZ R17, R20, R182, R17 ;  /* 0x000000b614111223 */ /* 0x000fe20000010011 */
[----:B0-----:R-:W-:-:S03]  /*8620*/  @P2 FMUL.FTZ R243, R243, R180 ;  /* 0x000000b4f3f32220 */ /* 0x001fc60000410000 */
[----:B------:R-:W0:Y:S01]  /*8630*/  @P2 LDC R182, c[0x0][0x40c] ;  /* 0x00010300ffb62b82 */ /* 0x000e220000000800 */
[----:B------:R-:W-:-:S07]  /*8640*/  @P2 FMUL.FTZ R17, R17, R186 ;  /* 0x000000ba11112220 */ /* 0x000fce0000410000 */
[----:B------:R-:W3:Y:S01]  /*8650*/  @P2 LDC R180, c[0x0][0x40c] ;  /* 0x00010300ffb42b82 */ /* 0x000ee20000000800 */
[----:B--2---:R-:W-:Y:S01]  /*8660*/  @P2 FMUL.FTZ R245, R245, R16 ;  /* 0x00000010f5f52220 */ /* 0x004fe20000410000 */
[----:B------:R-:W-:-:S03]  /*8670*/  @P2 HADD2.F32 R16, -RZ, R56.H0_H0 ;  /* 0x20000038ff102230 */ /* 0x000fc60000004100 */
[-C--:B------:R-:W-:Y:S02]  /*8680*/  @P2 FFMA.FTZ R148, R247, R245.reuse, R148 ;  /* 0x000000f5f7942223 */ /* 0x080fe40000010094 */
[----:B------:R-:W-:Y:S01]  /*8690*/  @P2 FMUL.FTZ R245, R16, R245 ;  /* 0x000000f510f52220 */ /* 0x000fe20000410000 */
[----:B-1----:R-:W-:Y:S01]  /*86a0*/  @P2 FMUL.FTZ R16, R197, R18 ;  /* 0x00000012c5102220 */ /* 0x002fe20000410000 */
[----:B------:R-:W-:Y:S02]  /*86b0*/  @P2 HADD2.F32 R18, -RZ, R168.H1_H1 ;  /* 0x300000a8ff122230 */ /* 0x000fe40000004100 */
[----:B0-----:R-:W-:Y:S01]  /*86c0*/  @P2 FMUL.FTZ R21, R21, R182 ;  /* 0x000000b615152220 */ /* 0x001fe20000410000 */
[----:B------:R-:W-:Y:S01]  /*86d0*/  @P2 HADD2.F32 R197, -RZ, R56.H1_H1 ;  /* 0x30000038ffc52230 */ /* 0x000fe20000004100 */
[----:B------:R-:W-:Y:S01]  /*86e0*/  @P2 F2FP.F16.F32.PACK_AB R245, RZ, R245 ;  /* 0x000000f5fff5223e */ /* 0x000fe200000000ff */
[----:B------:R-:W-:Y:S01]  /*86f0*/  @P2 FFMA.FTZ R149, R18, R16, R149 ;  /* 0x0000001012952223 */ /* 0x000fe20000010095 */
[----:B------:R-:W-:-:S02]  /*8700*/  @P2 HADD2.F32 R18, -RZ, R57.H0_H0 ;  /* 0x20000039ff122230 */ /* 0x000fc40000004100 */
[----:B------:R-:W-:Y:S01]  /*8710*/  @P2 FMUL.FTZ R16, R197, R16 ;  /* 0x00000010c5102220 */ /* 0x000fe20000410000 */
[----:B------:R-:W-:Y:S01]  /*8720*/  @P2 HADD2.F32 R197, -RZ, R169.H0_H0 ;  /* 0x200000a9ffc52230 */ /* 0x000fe20000004100 */
[----:B------:R-:W-:-:S03]  /*8730*/  @P2 PRMT R160, R245, 0x7610, R160 ;  /* 0x00007610f5a02816 */ /* 0x000fc600000000a0 */
[----:B------:R-:W-:Y:S01]  /*8740*/  @P2 F2FP.F16.F32.PACK_AB R16, RZ, R16 ;  /* 0x00000010ff10223e */ /* 0x000fe200000000ff */
[-C--:B------:R-:W-:Y:S01]  /*8750*/  @P2 FFMA.FTZ R150, R197, R243.reuse, R150 ;  /* 0x000000f3c5962223 */ /* 0x080fe20000010096 */
[----:B------:R-:W-:Y:S01]  /*8760*/  @P2 FMUL.FTZ R243, R18, R243 ;  /* 0x000000f312f32220 */ /* 0x000fe20000410000 */
[----:B------:R-:W-:Y:S01]  /*8770*/  @P2 HADD2.F32 R18, -RZ, R169.H1_H1 ;  /* 0x300000a9ff122230 */ /* 0x000fe20000004100 */
[----:B------:R-:W-:Y:S01]  /*8780*/  @P2 PRMT R160, R160, 0x5410, R16 ;  /* 0x00005410a0a02816 */ /* 0x000fe20000000010 */
[----:B---3--:R-:W-:Y:S01]  /*8790*/  @P2 FMUL.FTZ R16, R187, R180 ;  /* 0x000000b4bb102220 */ /* 0x008fe20000410000 */
[----:B------:R-:W-:Y:S01]  /*87a0*/  @P2 HADD2.F32 R187, -RZ, R57.H1_H1 ;  /* 0x30000039ffbb2230 */ /* 0x000fe20000004100 */
[----:B------:R-:W-:Y:S01]  /*87b0*/  @P2 F2FP.F16.F32.PACK_AB R243, RZ, R243 ;  /* 0x000000f3fff3223e */ /* 0x000fe200000000ff */
[----:B------:R-:W-:Y:S02]  /*87c0*/  @P2 HADD2.F32 R180, -RZ, R170.H1_H1 ;  /* 0x300000aaffb42230 */ /* 0x000fe40000004100 */
        /* <DEDUP_REMOVED lines=8> */
[----:B------:R-:W-:Y:S01]  /*8850*/  @P2 FMUL.FTZ R18, R19, R184 ;  /* 0x000000b813122220 */ /* 0x000fe20000410000 */
[----:B------:R-:W-:Y:S01]  /*8860*/  @P2 HADD2.F32 R19, -RZ, R58.H1_H1 ;  /* 0x3000003aff132230 */ /* 0x000fe20000004100 */
[----:B------:R-:W-:Y:S01]  /*8870*/  @P2 PRMT R161, R161, 0x5410, R16 ;  /* 0x00005410a1a12816 */ /* 0x000fe20000000010 */
        /* <DEDUP_REMOVED lines=25> */
.L_x_2172:
[----:B------:R-:W-:-:S04]  /*8a10*/  UISETP.NE.U32.AND UP0, UPT, UR14, URZ, UPT ;  /* 0x000000ff0e00728c */ /* 0x000fc8000bf05070 */
[----:B------:R-:W-:-:S06]  /*8a20*/  UISETP.NE.AND.EX UP0, UPT, UR15, URZ, UPT, UP0 ;  /* 0x000000ff0f00728c */ /* 0x000fcc000bf05300 */
[----:B------:R-:W-:-:S13]  /*8a30*/  PLOP3.LUT P0, PT, PT, PT, UP0, 0x80, 0x8 ;  /* 0x000000000008781c */ /* 0x000fda0003f0f008 */
[----:B------:R-:W-:Y:S05]  /*8a40*/  @!P0 BRA `(.L_x_2175) ;  /* 0x0000000400988947 */ /* 0x000fea0003800000 */
[----:B-1-34-:R-:W1:Y:S01]  /*8a50*/  @P2 LDC R69, c[0x0][0x40c] ;  /* 0x00010300ff452b82 */ /* 0x01ae620000000800 */
[-CC-:B--2---:R-:W-:Y:S01]  /*8a60*/  FFMA.FTZ R16, R237, R14.reuse, R185.reuse ;  /* 0x0000000eed107223 */ /* 0x184fe200000100b9 */
[----:B------:R-:W-:Y:S01]  /*8a70*/  ISETP.GT.AND P1, PT, R21, RZ, PT ;  /* 0x000000ff1500720c */ /* 0x000fe20003f24270 */
[-CC-:B------:R-:W-:Y:S01]  /*8a80*/  FFMA.FTZ R187, R221, R14.reuse, R185.reuse ;  /* 0x0000000eddbb7223 */ /* 0x180fe200000100b9 */
[-CC-:B------:R-:W-:Y:S01]  /*8a90*/  FFMA.FTZ R70, R224, R14.reuse, R185.reuse ;  /* 0x0000000ee0467223 */ /* 0x180fe200000100b9 */
[----:B------:R-:W-:Y:S01]  /*8aa0*/  FADD.FTZ R17, R235, -R16 ;  /* 0x80000010eb117221 */ /* 0x000fe20000010000 */
[-CC-:B0-----:R-:W-:Y:S01]  /*8ab0*/  FFMA.FTZ R182, R228, R14.reuse, R185.reuse ;  /* 0x0000000ee4b67223 */ /* 0x181fe200000100b9 */
[----:B------:R-:W-:Y:S01]  /*8ac0*/  FFMA.FTZ R19, R225, R14, R185 ;  /* 0x0000000ee1137223 */ /* 0x000fe200000100b9 */
[----:B------:R-:W0:Y:S01]  /*8ad0*/  @P2 LDC R180, c[0x0][0x40c] ;  /* 0x00010300ffb42b82 */ /* 0x000e220000000800 */
[----:B------:R-:W-:Y:S01]  /*8ae0*/  FMUL.FTZ R68, R20, R17 ;  /* 0x0000001114447220 */ /* 0x000fe20000410000 */
[----:B-----5:R-:W-:-:S02]  /*8af0*/  @P2 HADD2.F32 R17, -RZ, R168.H0_H0 ;  /* 0x200000a8ff112230 */ /* 0x020fc40000004100 */
[----:B------:R-:W-:Y:S01]  /*8b00*/  FADD.FTZ R71, R219, -R70 ;  /* 0x80000046db477221 */ /* 0x000fe20000010000 */
[----:B------:R-:W-:Y:S02]  /*8b10*/  @P2 HADD2.F32 R70, -RZ, R56.H0_H0 ;  /* 0x20000038ff462230 */ /* 0x000fe40000004100 */
[-CC-:B------:R-:W-:Y:S01]  /*8b20*/  FFMA.FTZ R16, R232, R14.reuse, R185.reuse ;  /* 0x0000000ee8107223 */ /* 0x180fe200000100b9 */
[----:B------:R-:W-:Y:S01]  /*8b30*/  FSEL R68, R68, RZ, P1 ;  /* 0x000000ff44447208 */ /* 0x000fe20000800000 */
[-CC-:B------:R-:W-:Y:S01]  /*8b40*/  FFMA.FTZ R18, R231, R14.reuse, R185.reuse ;  /* 0x0000000ee7127223 */ /* 0x180fe200000100b9 */
[----:B------:R-:W2:Y:S01]  /*8b50*/  @P2 LDC R184, c[0x0][0x40c] ;  /* 0x00010300ffb82b82 */ /* 0x000ea20000000800 */
[----:B------:R-:W-:Y:S01]  /*8b60*/  FFMA.FTZ R14, R234, R14, R185 ;  /* 0x0000000eea0e7223 */ /* 0x000fe200000100b9 */
[--C-:B------:R-:W-:Y:S02]  /*8b70*/  @P2 HADD2.F32 R185, -RZ, R169.reuse.H0_H0 ;  /* 0x200000a9ffb92230 */ /* 0x100fe40000004100 */
[----:B------:R-:W-:Y:S01]  /*8b80*/  FADD.FTZ R19, R230, -R19 ;  /* 0x80000013e6137221 */ /* 0x000fe20000010000 */
[----:B------:R-:W-:-:S02]  /*8b90*/  @P2 HADD2.F32 R186, -RZ, R169.H1_H1 ;  /* 0x300000a9ffba2230 */ /* 0x000fc40000004100 */
[----:B------:R-:W-:Y:S01]  /*8ba0*/  FADD.FTZ R243, R233, -R14 ;  /* 0x8000000ee9f37221 */ /* 0x000fe20000010000 */
[----:B------:R-:W-:Y:S01]  /*8bb0*/  FADD.FTZ R197, R229, -R18 ;  /* 0x80000012e5c57221 */ /* 0x000fe20000010000 */
[----:B------:R-:W-:Y:S01]  /*8bc0*/  FMUL.FTZ R19, R20, R19 ;  /* 0x0000001314137220 */ /* 0x000fe20000410000 */
[----:B-1----:R-:W-:Y:S01]  /*8bd0*/  @P2 FMUL.FTZ R21, R69, R68 ;  /* 0x0000004445152220 */ /* 0x002fe20000410000 */
[----:B------:R-:W-:Y:S02]  /*8be0*/  FADD.FTZ R69, R226, -R187 ;  /* 0x800000bbe2457221 */ /* 0x000fe40000010000 */
[----:B------:R-:W1:Y:S01]  /*8bf0*/  @P2 LDC R187, c[0x0][0x40c] ;  /* 0x00010300ffbb2b82 */ /* 0x000e620000000800 */
[----:B------:R-:W-:Y:S01]  /*8c00*/  @P2 FFMA.FTZ R148, R17, R21, R148 ;  /* 0x0000001511942223 */ /* 0x000fe20000010094 */
[C---:B------:R-:W-:Y:S01]  /*8c10*/  FMUL.FTZ R17, R20.reuse, R71 ;  /* 0x0000004714117220 */ /* 0x040fe20000410000 */
[----:B------:R-:W-:Y:S01]  /*8c20*/  FADD.FTZ R71, R223, -R182 ;  /* 0x800000b6df477221 */ /* 0x000fe20000010000 */
[----:B------:R-:W-:Y:S01]  /*8c30*/  FMUL.FTZ R69, R20, R69 ;  /* 0x0000004514457220 */ /* 0x000fe20000410000 */
[----:B------:R-:W-:Y:S01]  /*8c40*/  @P2 FMUL.FTZ R21, R70, R21 ;  /* 0x0000001546152220 */ /* 0x000fe20000410000 */
[----:B------:R-:W-:Y:S01]  /*8c50*/  @P2 HADD2.F32 R182, -RZ, R168.H1_H1 ;  /* 0x300000a8ffb62230 */ /* 0x000fe20000004100 */
[----:B------:R-:W-:Y:S01]  /*8c60*/  FSEL R17, R17, RZ, P1 ;  /* 0x000000ff11117208 */ /* 0x000fe20000800000 */
[----:B------:R-:W-:Y:S01]  /*8c70*/  FMUL.FTZ R70, R20, R71 ;  /* 0x0000004714467220 */ /* 0x000fe20000410000 */
[----:B------:R-:W-:Y:S01]  /*8c80*/  @P2 HADD2.F32 R71, -RZ, R56.H1_H1 ;  /* 0x30000038ff472230 */ /* 0x000fe20000004100 */
[----:B------:R-:W-:-:S02]  /*8c90*/  FSEL R69, R69, RZ, P1 ;  /* 0x000000ff45457208 */ /* 0x000fc40000800000 */
[----:B0-----:R-:W-:Y:S01]  /*8ca0*/  @P2 FMUL.FTZ R180, R180, R17 ;  /* 0x00000011b4b42220 */ /* 0x001fe20000410000 */
[----:B------:R-:W-:Y:S02]  /*8cb0*/  FSEL R70, R70, RZ, P1 ;  /* 0x000000ff46467208 */ /* 0x000fe40000800000 */
[----:B------:R-:W-:Y:S01]  /*8cc0*/  FSEL R19, R19, RZ, P1 ;  /* 0x000000ff13137208 */ /* 0x000fe20000800000 */
[-C--:B------:R-:W-:Y:S01]  /*8cd0*/  @P2 FFMA.FTZ R149, R182, R180.reuse, R149 ;  /* 0x000000b4b6952223 */ /* 0x080fe20000010095 */
[----:B------:R-:W-:Y:S01]  /*8ce0*/  @P2 FMUL.FTZ R180, R71, R180 ;  /* 0x000000b447b42220 */ /* 0x000fe20000410000 */
[----:B--2---:R-:W-:Y:S01]  /*8cf0*/  @P2 FMUL.FTZ R71, R184, R69 ;  /* 0x00000045b8472220 */ /* 0x004fe20000410000 */
[--C-:B------:R-:W-:Y:S01]  /*8d00*/  @P2 HADD2.F32 R184, -RZ, R57.reuse.H0_H0 ;  /* 0x20000039ffb82230 */ /* 0x100fe20000004100 */
[----:B------:R-:W-:Y:S02]  /*8d10*/  F2FP.F16.F32.PACK_AB R68, R17, R68 ;  /* 0x000000441144723e */ /* 0x000fe400000000ff */
[----:B------:R-:W-:Y:S01]  /*8d20*/  @P2 FFMA.FTZ R150, R185, R71, R150 ;  /* 0x00000047b9962223 */ /* 0x000fe20000010096 */
[----:B------:R-:W-:-:S02]  /*8d30*/  @P2 HADD2.F32 R185, -RZ, R57.H1_H1 ;  /* 0x30000039ffb92230 */ /* 0x000fc40000004100 */
[----:B-1----:R-:W-:Y:S01]  /*8d40*/  @P2 FMUL.FTZ R182, R187, R70 ;  /* 0x00000046bbb62220 */ /* 0x002fe20000410000 */
[----:B------:R-:W-:Y:S01]  /*8d50*/  @P2 FMUL.FTZ R184, R184, R71 ;  /* 0x00000047b8b82220 */ /* 0x000fe20000410000 */
[----:B------:R-:W-:Y:S01]  /*8d60*/  FADD.FTZ R187, R227, -R16 ;  /* 0x80000010e3bb7221 */ /* 0x000fe20000010000 */
[----:B------:R-:W0:Y:S01]  /*8d70*/  @P2 LDC R71, c[0x0][0x40c] ;  /* 0x00010300ff472b82 */ /* 0x000e220000000800 */
[-C--:B------:R-:W-:Y:S01]  /*8d80*/  @P2 FFMA.FTZ R151, R186, R182.reuse, R151 ;  /* 0x000000b6ba972223 */ /* 0x080fe20000010097 */
[----:B------:R-:W-:Y:S01]  /*8d90*/  @P2 FMUL.FTZ R185, R185, R182 ;  /* 0x000000b6b9b92220 */ /* 0x000fe20000410000 */
[C---:B------:R-:W-:Y:S01]  /*8da0*/  FMUL.FTZ R186, R20.reuse, R187 ;  /* 0x000000bb14ba7220 */ /* 0x040fe20000410000 */
[----:B------:R-:W-:Y:S01]  /*8db0*/  @P2 F2FP.F16.F32.PACK_AB R18, RZ, R184 ;  /* 0x000000b8ff12223e */ /* 0x000fe200000000ff */
[----:B------:R-:W-:Y:S02]  /*8dc0*/  @P2 HADD2.F32 R184, -RZ, R58.H0_H0 ;  /* 0x2000003affb82230 */ /* 0x000fe40000004100 */
[----:B------:R-:W-:Y:S01]  /*8dd0*/  FMUL.FTZ R16, R20, R197 ;  /* 0x000000c514107220 */ /* 0x000fe20000410000 */
[----:B------:R-:W-:Y:S01]  /*8de0*/  @P2 F2FP.F16.F32.PACK_AB R14, RZ, R185 ;  /* 0x000000b9ff0e223e */ /* 0x000fe200000000ff */
[----:B------:R-:W1:Y:S01]  /*8df0*/  @P2 LDC R182, c[0x0][0x40c] ;  /* 0x00010300ffb62b82 */ /* 0x000e620000000800 */
[----:B------:R-:W-:Y:S01]  /*8e00*/  FSEL R186, R186, RZ, P1 ;  /* 0x000000ffbaba7208 */ /* 0x000fe20000800000 */
[----:B------:R-:W-:Y:S01]  /*8e10*/  FMUL.FTZ R20, R20, R243 ;  /* 0x000000f314147220 */ /* 0x000fe20000410000 */
[----:B------:R-:W-:-:S02]  /*8e20*/  F2FP.F16.F32.PACK_AB R69, R70, R69 ;  /* 0x000000454645723e */ /* 0x000fc400000000ff */
[----:B------:R-:W-:Y:S02]  /*8e30*/  F2FP.F16.F32.PACK_AB R70, R186, R19 ;  /* 0x00000013ba46723e */ /* 0x000fe400000000ff */
[----:B------:R-:W-:Y:S01]  /*8e40*/  @P2 F2FP.F16.F32.PACK_AB R21, RZ, R21 ;  /* 0x00000015ff15223e */ /* 0x000fe200000000ff */
[----:B------:R-:W2:Y:S01]  /*8e50*/  @P2 LDC R185, c[0x0][0x40c] ;  /* 0x00010300ffb92b82 */ /* 0x000ea20000000800 */
[----:B------:R-:W-:Y:S01]  /*8e60*/  @P2 PRMT R161, R18, 0x7610, R161 ;  /* 0x0000761012a12816 */ /* 0x000fe200000000a1 */
[----:B------:R-:W-:Y:S01]  /*8e70*/  @P2 HADD2.F32 R18, -RZ, R59.H0_H0 ;  /* 0x2000003bff122230 */ /* 0x000fe20000004100 */
[----:B------:R-:W-:Y:S02]  /*8e80*/  @P2 PRMT R160, R21, 0x7610, R160 ;  /* 0x0000761015a02816 */ /* 0x000fe400000000a0 */
[----:B------:R-:W-:Y:S02]  /*8e90*/  @P2 PRMT R161, R161, 0x5410, R14 ;  /* 0x00005410a1a12816 */ /* 0x000fe4000000000e */
[----:B------:R-:W-:-:S04]  /*8ea0*/  @P2 F2FP.F16.F32.PACK_AB R180, RZ, R180 ;  /* 0x000000b4ffb4223e */ /* 0x000fc800000000ff */
[----:B------:R-:W-:Y:S01]  /*8eb0*/  @P2 PRMT R160, R160, 0x5410, R180 ;  /* 0x00005410a0a02816 */ /* 0x000fe200000000b4 */
[----:B-1----:R-:W-:Y:S01]  /*8ec0*/  @P2 FMUL.FTZ R17, R182, R19 ;  /* 0x00000013b6112220 */ /* 0x002fe20000410000 */
[----:B0-----:R-:W-:Y:S01]  /*8ed0*/  @P2 FMUL.FTZ R182, R71, R186 ;  /* 0x000000ba47b62220 */ /* 0x001fe20000410000 */
[----:B------:R-:W-:Y:S02]  /*8ee0*/  @P2 HADD2.F32 R71, -RZ, R58.H1_H1 ;  /* 0x3000003aff472230 */ /* 0x000fe40000004100 */
[----:B------:R-:W-:Y:S01]  /*8ef0*/  @P2 FMUL.FTZ R19, R184, R17 ;  /* 0x00000011b8132220 */ /* 0x000fe20000410000 */
[----:B------:R-:W-:Y:S02]  /*8f00*/  FSEL R184, R16, RZ, P1 ;  /* 0x000000ff10b87208 */ /* 0x000fe40000800000 */
[----:B------:R-:W-:Y:S02]  /*8f10*/  @P2 FMUL.FTZ R71, R71, R182 ;  /* 0x000000b647472220 */ /* 0x000fe40000410000 */
[----:B------:R-:W-:Y:S01]  /*8f20*/  @P2 F2FP.F16.F32.PACK_AB R19, RZ, R19 ;  /* 0x00000013ff13223e */ /* 0x000fe200000000ff */
[----:B--2---:R-:W-:-:S02]  /*8f30*/  @P2 FMUL.FTZ R21, R185, R184 ;  /* 0x000000b8b9152220 */ /* 0x004fc40000410000 */
[----:B------:R-:W-:Y:S01]  /*8f40*/  @P2 F2FP.F16.F32.PACK_AB R16, RZ, R71 ;  /* 0x00000047ff10223e */ /* 0x000fe200000000ff */
[--C-:B------:R-:W-:Y:S02]  /*8f50*/  @P2 HADD2.F32 R71, -RZ, R170.reuse.H0_H0 ;  /* 0x200000aaff472230 */ /* 0x100fe40000004100 */
[----:B------:R-:W-:Y:S01]  /*8f60*/  @P2 FMUL.FTZ R14, R18, R21 ;  /* 0x00000015120e2220 */ /* 0x000fe20000410000 */
[----:B------:R-:W-:Y:S01]  /*8f70*/  @P2 HADD2.F32 R18, -RZ, R170.H1_H1 ;  /* 0x300000aaff122230 */ /* 0x000fe20000004100 */
[----:B------:R-:W-:Y:S01]  /*8f80*/  @P2 PRMT R162, R19, 0x7610, R162 ;  /* 0x0000761013a22816 */ /* 0x000fe200000000a2 */
[----:B------:R-:W-:Y:S01]  /*8f90*/  @P2 FFMA.FTZ R152, R71, R17, R152 ;  /* 0x0000001147982223 */ /* 0x000fe20000010098 */
[----:B------:R-:W-:Y:S01]  /*8fa0*/  @P2 HADD2.F32 R71, -RZ, R171.H0_H0 ;  /* 0x200000abff472230 */ /* 0x000fe20000004100 */
[----:B------:R-:W-:Y:S01]  /*8fb0*/  @P2 F2FP.F16.F32.PACK_AB R14, RZ, R14 ;  /* 0x0000000eff0e223e */ /* 0x000fe200000000ff */
[----:B------:R-:W-:Y:S01]  /*8fc0*/  @P2 FFMA.FTZ R153, R18, R182, R153 ;  /* 0x000000b612992223 */ /* 0x000fe20000010099 */
[----:B------:R-:W-:-:S02]  /*8fd0*/  FSEL R17, R20, RZ, P1 ;  /* 0x000000ff14117208 */ /* 0x000fc40000800000 */
[----:B------:R-:W-:Y:S01]  /*8fe0*/  @P2 FFMA.FTZ R154, R71, R21, R154 ;  /* 0x00000015479a2223 */ /* 0x000fe2000001009a */
[----:B------:R-:W-:Y:S02]  /*8ff0*/  @P2 PRMT R162, R162, 0x5410, R16 ;  /* 0x00005410a2a22816 */ /* 0x000fe40000000010 */
[----:B------:R-:W-:Y:S02]  /*9000*/  F2FP.F16.F32.PACK_AB R71, R17, R184 ;  /* 0x000000b81147723e */ /* 0x000fe400000000ff */
[----:B------:R-:W-:Y:S01]  /*9010*/  @P2 PRMT R163, R14, 0x7610, R163 ;  /* 0x000076100ea32816 */ /* 0x000fe200000000a3 */
        /* <DEDUP_REMOVED lines=9> */
.L_x_2175:
[----:B-1-34-:R-:W1:Y:S01]  /*90b0*/  @P2 LDC R19, c[0x0][0x40c] ;  /* 0x00010300ff132b82 */ /* 0x01ae620000000800 */
[----:B--2---:R-:W-:Y:S01]  /*90c0*/  FFMA.FTZ R16, R234, R14, R185 ;  /* 0x0000000eea107223 */ /* 0x004fe200000100b9 */
[----:B------:R-:W-:Y:S01]  /*90d0*/  ISETP.GT.AND P1, PT, R21, RZ, PT ;  /* 0x000000ff1500720c */ /* 0x000fe20003f24270 */
[----:B------:R-:W-:Y:S01]  /*90e0*/  BSSY.RECONVERGENT B3, `(.L_x_2176) ;  /* 0x0000015000037945 */ /* 0x000fe20003800200 */
[----:B0----5:R-:W-:Y:S02]  /*90f0*/  @P2 HADD2.F32 R180, -RZ, R171.H1_H1 ;  /* 0x300000abffb42230 */ /* 0x021fe40000004100 */
[----:B------:R-:W-:-:S04]  /*9100*/  FADD.FTZ R17, R233, -R16 ;  /* 0x80000010e9117221 */ /* 0x000fc80000010000 */
[----:B------:R-:W-:-:S05]  /*9110*/  FMUL.FTZ R17, R20, R17 ;  /* 0x0000001114117220 */ /* 0x000fca0000410000 */
[----:B------:R-:W-:Y:S01]  /*9120*/  FSEL R18, R17, RZ, P1 ;  /* 0x000000ff11127208 */ /* 0x000fe20000800000 */
[----:B------:R-:W-:-:S04]  /*9130*/  @P2 HADD2.F32 R17, -RZ, R59.H1_H1 ;  /* 0x3000003bff112230 */ /* 0x000fc80000004100 */
[----:B-1----:R-:W-:-:S04]  /*9140*/  @P2 FMUL.FTZ R18, R18, R19 ;  /* 0x0000001312122220 */ /* 0x002fc80000410000 */
[----:B------:R-:W-:Y:S01]  /*9150*/  @P2 FMUL.FTZ R16, R17, R18 ;  /* 0x0000001211102220 */ /* 0x000fe20000410000 */
[----:B------:R-:W-:Y:S06]  /*9160*/  @!P2 BRA `(.L_x_2177) ;  /* 0x000000000030a947 */ /* 0x000fec0003800000 */
[----:B------:R-:W-:Y:S01]  /*9170*/  FFMA.FTZ R182, R237, R14, R185 ;  /* 0x0000000eedb67223 */ /* 0x000fe200000100b9 */
[----:B------:R-:W-:Y:S01]  /*9180*/  ISETP.GT.AND P1, PT, R21, RZ, PT ;  /* 0x000000ff1500720c */ /* 0x000fe20003f24270 */
[----:B------:R-:W-:Y:S02]  /*9190*/  HADD2.F32 R187, -RZ, R168.H0_H0 ;  /* 0x200000a8ffbb7230 */ /* 0x000fe40000004100 */
[----:B------:R-:W-:Y:S01]  /*91a0*/  FADD.FTZ R17, R235, -R182 ;  /* 0x800000b6eb117221 */ /* 0x000fe20000010000 */
[----:B------:R-:W-:-:S03]  /*91b0*/  HADD2.F32 R182, -RZ, R56.H0_H0 ;  /* 0x20000038ffb67230 */ /* 0x000fc60000004100 */
[----:B------:R-:W-:-:S05]  /*91c0*/  FMUL.FTZ R17, R20, R17 ;  /* 0x0000001114117220 */ /* 0x000fca0000410000 */
[----:B------:R-:W-:-:S05]  /*91d0*/  FSEL R17, R17, RZ, P1 ;  /* 0x000000ff11117208 */ /* 0x000fca0000800000 */
[----:B------:R-:W-:-:S04]  /*91e0*/  FMUL.FTZ R17, R17, UR12 ;  /* 0x0000000c11117c20 */ /* 0x000fc80008410000 */
[-C--:B------:R-:W-:Y:S01]  /*91f0*/  FMUL.FTZ R19, R182, R17.reuse ;  /* 0x00000011b6137220 */ /* 0x080fe20000410000 */
[----:B------:R-:W-:-:S04]  /*9200*/  FFMA.FTZ R148, R187, R17, R148 ;  /* 0x00000011bb947223 */ /* 0x000fc80000010094 */
[----:B------:R-:W-:-:S04]  /*9210*/  F2FP.F16.F32.PACK_AB R19, RZ, R19 ;  /* 0x00000013ff13723e */ /* 0x000fc800000000ff */
[----:B------:R-:W-:-:S07]  /*9220*/  PRMT R160, R19, 0x7610, R160 ;  /* 0x0000761013a07816 */ /* 0x000fce00000000a0 */
.L_x_2177:
[----:B------:R-:W-:Y:S05]  /*9230*/  BSYNC.RECONVERGENT B3 ;  /* 0x0000000000037941 */ /* 0x000fea0003800200 */
.L_x_2176:
[----:B------:R-:W-:Y:S04]  /*9240*/  BSSY.RECONVERGENT B3, `(.L_x_2178) ;  /* 0x000000e000037945 */ /* 0x000fe80003800200 */
[----:B------:R-:W-:Y:S05]  /*9250*/  @!P2 BRA `(.L_x_2179) ;  /* 0x000000000030a947 */ /* 0x000fea0003800000 */
[----:B------:R-:W-:Y:S01]  /*9260*/  FFMA.FTZ R182, R224, R14, R185 ;  /* 0x0000000ee0b67223 */ /* 0x000fe200000100b9 */
[----:B------:R-:W-:Y:S01]  /*9270*/  ISETP.GT.AND P1, PT, R21, RZ, PT ;  /* 0x000000ff1500720c */ /* 0x000fe20003f24270 */
[----:B------:R-:W-:Y:S02]  /*9280*/  HADD2.F32 R184, -RZ, R168.H1_H1 ;  /* 0x300000a8ffb87230 */ /* 0x000fe40000004100 */
[----:B------:R-:W-:-:S04]  /*9290*/  FADD.FTZ R17, R219, -R182 ;  /* 0x800000b6db117221 */ /* 0x000fc80000010000 */
[----:B------:R-:W-:-:S05]  /*92a0*/  FMUL.FTZ R17, R20, R17 ;  /* 0x0000001114117220 */ /* 0x000fca0000410000 */
[----:B------:R-:W-:-:S05]  /*92b0*/  FSEL R17, R17, RZ, P1 ;  /* 0x000000ff11117208 */ /* 0x000fca0000800000 */
[----:B------:R-:W-:Y:S01]  /*92c0*/  FMUL.FTZ R182, R17, UR12 ;  /* 0x0000000c11b67c20 */ /* 0x000fe20008410000 */
[----:B------:R-:W-:-:S03]  /*92d0*/  HADD2.F32 R17, -RZ, R56.H1_H1 ;  /* 0x30000038ff117230 */ /* 0x000fc60000004100 */
[-C--:B------:R-:W-:Y:S02]  /*92e0*/  FFMA.FTZ R149, R184, R182.reuse, R149 ;  /* 0x000000b6b8957223 */ /* 0x080fe40000010095 */
[----:B------:R-:W-:-:S05]  /*92f0*/  FMUL.FTZ R17, R17, R182 ;  /* 0x000000b611117220 */ /* 0x000fca0000410000 */
[----:B------:R-:W-:-:S04]  /*9300*/  F2FP.F16.F32.PACK_AB R17, RZ, R17 ;  /* 0x00000011ff11723e */ /* 0x000fc800000000ff */
[----:B------:R-:W-:-:S07]  /*9310*/  PRMT R160, R160, 0x5410, R17 ;  /* 0x00005410a0a07816 */ /* 0x000fce0000000011 */
.L_x_2179:
[----:B------:R-:W-:Y:S05]  /*9320*/  BSYNC.RECONVERGENT B3 ;  /* 0x0000000000037941 */ /* 0x000fea0003800200 */
.L_x_2178:
[----:B------:R-:W-:Y:S04]  /*9330*/  BSSY.RECONVERGENT B3, `(.L_x_2180) ;  /* 0x000000e000037945 */ /* 0x000fe80003800200 */
[----:B------:R-:W-:Y:S05]  /*9340*/  @!P2 BRA `(.L_x_2181) ;  /* 0x000000000030a947 */ /* 0x000fea0003800000 */
        /* <DEDUP_REMOVED lines=12> */
.L_x_2181:
[----:B------:R-:W-:Y:S05]  /*9410*/  BSYNC.RECONVERGENT B3 ;  /* 0x0000000000037941 */ /* 0x000fea0003800200 */
.L_x_2180:
        /* <DEDUP_REMOVED lines=14> */
.L_x_2183:
[----:B------:R-:W-:Y:S05]  /*9500*/  BSYNC.RECONVERGENT B3 ;  /* 0x0000000000037941 */ /* 0x000fea0003800200 */
.L_x_2182:
        /* <DEDUP_REMOVED lines=14> */
.L_x_2185:
[----:B------:R-:W-:Y:S05]  /*95f0*/  BSYNC.RECONVERGENT B3 ;  /* 0x0000000000037941 */ /* 0x000fea0003800200 */
.L_x_2184:
        /* <DEDUP_REMOVED lines=14> */
.L_x_2187:
[----:B------:R-:W-:Y:S05]  /*96e0*/  BSYNC.RECONVERGENT B3 ;  /* 0x0000000000037941 */ /* 0x000fea0003800200 */
.L_x_2186:
[----:B------:R-:W-:Y:S04]  /*96f0*/  BSSY.RECONVERGENT B3, `(.L_x_2188) ;  /* 0x000000e000037945 */ /* 0x000fe80003800200 */
[----:B------:R-:W-:Y:S05]  /*9700*/  @!P2 BRA `(.L_x_2189) ;  /* 0x000000000030a947 */ /* 0x000fea0003800000 */
[----:B------:R-:W-:Y:S01]  /*9710*/  FFMA.FTZ R14, R231, R14, R185 ;  /* 0x0000000ee70e7223 */ /* 0x000fe200000100b9 */
[----:B------:R-:W-:Y:S01]  /*9720*/  ISETP.GT.AND P1, PT, R21, RZ, PT ;  /* 0x000000ff1500720c */ /* 0x000fe20003f24270 */
[----:B------:R-:W-:Y:S02]  /*9730*/  HADD2.F32 R19, -RZ, R171.H0_H0 ;  /* 0x200000abff137230 */ /* 0x000fe40000004100 */
[----:B------:R-:W-:-:S04]  /*9740*/  FADD.FTZ R17, R229, -R14 ;  /* 0x8000000ee5117221 */ /* 0x000fc80000010000 */
[----:B------:R-:W-:Y:S01]  /*9750*/  FMUL.FTZ R14, R20, R17 ;  /* 0x00000011140e7220 */ /* 0x000fe20000410000 */
[----:B------:R-:W-:-:S04]  /*9760*/  HADD2.F32 R20, -RZ, R59.H0_H0 ;  /* 0x2000003bff147230 */ /* 0x000fc80000004100 */
[----:B------:R-:W-:-:S05]  /*9770*/  FSEL R14, R14, RZ, P1 ;  /* 0x000000ff0e0e7208 */ /* 0x000fca0000800000 */
[----:B------:R-:W-:-:S04]  /*9780*/  FMUL.FTZ R17, R14, UR12 ;  /* 0x0000000c0e117c20 */ /* 0x000fc80008410000 */
[-C--:B------:R-:W-:Y:S01]  /*9790*/  FMUL.FTZ R14, R20, R17.reuse ;  /* 0x00000011140e7220 */ /* 0x080fe20000410000 */
[----:B------:R-:W-:-:S04]  /*97a0*/  FFMA.FTZ R154, R19, R17, R154 ;  /* 0x00000011139a7223 */ /* 0x000fc8000001009a */
[----:B------:R-:W-:-:S04]  /*97b0*/  F2FP.F16.F32.PACK_AB R14, RZ, R14 ;  /* 0x0000000eff0e723e */ /* 0x000fc800000000ff */
[----:B------:R-:W-:-:S07]  /*97c0*/  PRMT R163, R14, 0x7610, R163 ;  /* 0x000076100ea37816 */ /* 0x000fce00000000a3 */
.L_x_2189:
[----:B------:R-:W-:Y:S05]  /*97d0*/  BSYNC.RECONVERGENT B3 ;  /* 0x0000000000037941 */ /* 0x000fea0003800200 */
.L_x_2188:
[----:B------:R-:W-:Y:S01]  /*97e0*/  @P2 F2FP.F16.F32.PACK_AB R16, RZ, R16 ;  /* 0x00000010ff10223e */ /* 0x000fe200000000ff */
[----:B------:R-:W-:-:S03]  /*97f0*/  @P2 FFMA.FTZ R155, R180, R18, R155 ;  /* 0x00000012b49b2223 */ /* 0x000fc6000001009b */
[----:B------:R-:W-:-:S07]  /*9800*/  @P2 PRMT R163, R163, 0x5410, R16 ;  /* 0x00005410a3a32816 */ /* 0x000fce0000000010 */
.L_x_2174:
[----:B------:R-:W-:Y:S05]  /*9810*/  BSYNC.RECONVERGENT B2 ;  /* 0x0000000000027941 */ /* 0x000fea0003800200 */
.L_x_2171:
[----:B------:R-:W0:Y:S08]  /*9820*/  @P0 LDC.64 R18, c[0x0][0x478] ;  /* 0x00011e00ff120b82 */ /* 0x000e300000000a00 */
[----:B------:R-:W1:Y:S01]  /*9830*/  @P2 LDC.64 R16, c[0x0][0x468] ;  /* 0x00011a00ff102b82 */ /* 0x000e620000000a00 */
[----:B0-----:R-:W-:-:S05]  /*9840*/  @P0 IMAD.WIDE.U32 R18, R183, 0x10, R18 ;  /* 0x00000010b7120825 */ /* 0x001fca00078e0012 */
[----:B------:R2:W-:Y:S01]  /*9850*/  @P0 STG.E.128 desc[UR6][R18.64], R68 ;  /* 0x0000004412000986 */ /* 0x0005e2000c101d06 */
[----:B-1----:R-:W-:-:S05]  /*9860*/  @P2 IMAD.WIDE.U32 R16, R181, 0x10, R16 ;  /* 0x00000010b5102825 */ /* 0x002fca00078e0010 */
[----:B------:R2:W-:Y:S02]  /*9870*/  @P2 STG.E.128 desc[UR6][R16.64], R160 ;  /* 0x000000a010002986 */ /* 0x0005e4000c101d06 */
.L_x_2168:
[----:B------:R-:W-:Y:S05]  /*9880*/  BSYNC.RECONVERGENT B1 ;  /* 0x0000000000017941 */ /* 0x000fea0003800200 */
.L_x_2167:
[----:B-1234-:R-:W1:Y:S02]  /*9890*/  LDC.64 R16, c[0x0][0x380] ;  /* 0x0000e000ff107b82 */ /* 0x01ee640000000a00 */
[----:B-1----:R-:W-:-:S04]  /*98a0*/  LEA R0, R16, R0, 0x2 ;  /* 0x0000000010007211 */ /* 0x002fc800078e10ff */
[----:B------:R-:W-:-:S13]  /*98b0*/  ISETP.GE.AND P0, PT, R0, R17, PT ;  /* 0x000000110000720c */ /* 0x000fda0003f06270 */
[----:B------:R-:W-:Y:S05]  /*98c0*/  @!P0 BRA `(.L_x_2190) ;  /* 0xffffff7000288947 */ /* 0x000fea000383ffff */
.L_x_2087:
[----:B------:R-:W-:Y:S05]  /*98d0*/  BSYNC B0 ;  /* 0x0000000000007941 */ /* 0x000fea0003800000 */
.L_x_2086:
[----:B------:R-:W1:Y:S01]  /*98e0*/  S2R R7, SR_CgaCtaId ;  /* 0x0000000000077919 */ /* 0x000e620000008800 */
[C---:B------:R-:W-:Y:S01]  /*98f0*/  SHF.L.U32 R2, R4.reuse, 0x7, RZ ;  /* 0x0000000704027819 */ /* 0x040fe200000006ff */
[----:B------:R-:W-:Y:S05]  /*9900*/  WARPSYNC.ALL ;  /* 0x0000000000007948 */ /* 0x000fea0003800000 */
[----:B------:R-:W-:Y:S01]  /*9910*/  SHF.L.U32 R0, R4, 0x5, RZ ;  /* 0x0000000504007819 */ /* 0x000fe200000006ff */
[----:B------:R-:W2:Y:S01]  /*9920*/  S2UR UR4, SR_CTAID.X ;  /* 0x00000000000479c3 */ /* 0x000ea20000002500 */
[----:B------:R-:W-:Y:S01]  /*9930*/  MOV R6, 0x400 ;  /* 0x0000040000067802 */ /* 0x000fe20000000f00 */
[----:B------:R-:W3:Y:S01]  /*9940*/  LDCU.128 UR16, c[0x0][0x440] ;  /* 0x00008800ff1077ac */ /* 0x000ee20008000c00 */
[----:B------:R-:W-:Y:S01]  /*9950*/  LOP3.LUT R3, R2, 0x3000, RZ, 0xc0, !PT ;  /* 0x0000300002037812 */ /* 0x000fe200078ec0ff */
[----:B------:R-:W-:Y:S03]  /*9960*/  BSSY.RECONVERGENT B0, `(.L_x_2191) ;  /* 0x0000093000007945 */ /* 0x000fe60003800200 */
[----:B------:R-:W-:-:S02]  /*9970*/  LOP3.LUT R0, R3, 0x3e0, R0, 0xf8, !PT ;  /* 0x000003e003007812 */ /* 0x000fc400078ef800 */
[----:B-1----:R-:W-:-:S04]  /*9980*/  LEA R7, R7, R6, 0x18 ;  /* 0x0000000607077211 */ /* 0x002fc800078ec0ff */
[-C--:B------:R-:W-:Y:S02]  /*9990*/  IADD3 R0, PT, PT, R0, R7.reuse, RZ ;  /* 0x0000000700007210 */ /* 0x080fe40007ffe0ff */
[----:B------:R-:W-:-:S03]  /*99a0*/  LEA R8, R4, R7, 0x2 ;  /* 0x0000000704087211 */ /* 0x000fc600078e10ff */
[----:B------:R-:W-:Y:S04]  /*99b0*/  STS.128 [R0], R92 ;  /* 0x0000005c00007388 */ /* 0x000fe80000000c00 */
[----:B------:R-:W-:Y:S04]  /*99c0*/  STS.128 [R0+0x10], R96 ;  /* 0x0000106000007388 */ /* 0x000fe80000000c00 */
[----:B------:R-:W-:Y:S04]  /*99d0*/  STS.128 [R0+0x400], R164 ;  /* 0x000400a400007388 */ /* 0x000fe80000000c00 */
[----:B------:R2:W-:Y:S04]  /*99e0*/  STS.128 [R0+0x410], R72 ;  /* 0x0004104800007388 */ /* 0x0005e80000000c00 */
[----:B------:R-:W-:Y:S04]  /*99f0*/  STS.128 [R0+0x800], R108 ;  /* 0x0008006c00007388 */ /* 0x000fe80000000c00 */
[----:B------:R-:W-:Y:S04]  /*9a00*/  STS.128 [R0+0x810], R112 ;  /* 0x0008107000007388 */ /* 0x000fe80000000c00 */
[----:B------:R-:W-:Y:S04]  /*9a10*/  STS.128 [R0+0xc00], R116 ;  /* 0x000c007400007388 */ /* 0x000fe80000000c00 */
[----:B------:R-:W-:Y:S01]  /*9a20*/  STS.128 [R0+0xc10], R120 ;  /* 0x000c107800007388 */ /* 0x000fe20000000c00 */
[----:B--2---:R-:W-:Y:S01]  /*9a30*/  IMAD R73, R5, UR4, RZ ;  /* 0x0000000405497c24 */ /* 0x004fe2000f8e02ff */
[----:B------:R-:W1:Y:S01]  /*9a40*/  LDCU.64 UR4, c[0x0][0x460] ;  /* 0x00008c00ff0477ac */ /* 0x000e620008000a00 */
[----:B------:R-:W-:Y:S03]  /*9a50*/  BAR.SYNC.DEFER_BLOCKING 0x0 ;  /* 0x0000000000007b1d */ /* 0x000fe60000010000 */
[----:B------:R-:W-:-:S02]  /*9a60*/  IADD3 R73, P0, PT, R73, R4, RZ ;  /* 0x0000000449497210 */ /* 0x000fc40007f1e0ff */
[----:B------:R-:W-:Y:S01]  /*9a70*/  LOP3.LUT R4, R4, 0x7f, RZ, 0x3c, !PT ;  /* 0x0000007f04047812 */ /* 0x000fe200078e3cff */
[----:B------:R-:W2:Y:S04]  /*9a80*/  LDS R2, [R8] ;  /* 0x0000000008027984 */ /* 0x000ea80000000800 */
[----:B------:R-:W4:Y:S04]  /*9a90*/  LDS R3, [R8+0x1000] ;  /* 0x0010000008037984 */ /* 0x000f280000000800 */
        /* <DEDUP_REMOVED lines=9> */
[----:B--2---:R-:W-:-:S03]  /*9b30*/  FADD.FTZ R2, RZ, R2 ;  /* 0x00000002ff027221 */ /* 0x004fc60000010000 */
[----:B------:R-:W-:Y:S01]  /*9b40*/  LDS R20, [R8+0x1a00] ;  /* 0x001a000008147984 */ /* 0x000fe20000000800 */
[----:B----4-:R-:W-:-:S03]  /*9b50*/  FADD.FTZ R2, R2, R3 ;  /* 0x0000000302027221 */ /* 0x010fc60000010000 */
[----:B------:R-:W-:Y:S04]  /*9b60*/  LDS R14, [R8+0xc00] ;  /* 0x000c0000080e7984 */ /* 0x000fe80000000800 */
[----:B------:R-:W-:Y:S04]  /*9b70*/  LDS R21, [R8+0x1c00] ;  /* 0x001c000008157984 */ /* 0x000fe80000000800 */
[----:B------:R-:W-:Y:S04]  /*9b80*/  LDS R15, [R8+0xe00] ;  /* 0x000e0000080f7984 */ /* 0x000fe80000000800 */
[----:B------:R-:W-:Y:S04]  /*9b90*/  LDS R22, [R8+0x1e00] ;  /* 0x001e000008167984 */ /* 0x000fe80000000800 */
[----:B------:R-:W2:Y:S04]  /*9ba0*/  LDS R7, [R8+0x2000] ;  /* 0x0020000008077984 */ /* 0x000ea80000000800 */
[----:B------:R-:W-:Y:S04]  /*9bb0*/  LDS R24, [R8+0x2200] ;  /* 0x0022000008187984 */ /* 0x000fe80000000800 */
[----:B------:R-:W-:Y:S04]  /*9bc0*/  LDS R23, [R8+0x2400] ;  /* 0x0024000008177984 */ /* 0x000fe80000000800 */
[----:B------:R-:W-:Y:S04]  /*9bd0*/  LDS R26, [R8+0x2600] ;  /* 0x00260000081a7984 */ /* 0x000fe80000000800 */
[----:B------:R-:W-:Y:S04]  /*9be0*/  LDS R25, [R8+0x2800] ;  /* 0x0028000008197984 */ /* 0x000fe80000000800 */
[----:B-----5:R-:W-:Y:S04]  /*9bf0*/  LDS R28, [R8+0x2a00] ;  /* 0x002a0000081c7984 */ /* 0x020fe80000000800 */
[----:B------:R-:W-:Y:S04]  /*9c00*/  LDS R27, [R8+0x2c00] ;  /* 0x002c0000081b7984 */ /* 0x000fe80000000800 */
[----:B------:R-:W-:Y:S04]  /*9c10*/  LDS R30, [R8+0x2e00] ;  /* 0x002e0000081e7984 */ /* 0x000fe80000000800 */
[----:B------:R-:W4:Y:S04]  /*9c20*/  LDS R29, [R8+0x3000] ;  /* 0x00300000081d7984 */ /* 0x000f280000000800 */
[----:B------:R-:W-:Y:S04]  /*9c30*/  LDS R32, [R8+0x3200] ;  /* 0x0032000008207984 */ /* 0x000fe80000000800 */
[----:B------:R-:W-:Y:S01]  /*9c40*/  LDS R31, [R8+0x3400] ;  /* 0x00340000081f7984 */ /* 0x000fe20000000800 */
[----:B--2---:R-:W-:-:S03]  /*9c50*/  FADD.FTZ R2, R2, R7 ;  /* 0x0000000702027221 */ /* 0x004fc60000010000 */
[----:B------:R-:W-:Y:S04]  /*9c60*/  LDS R34, [R8+0x3600] ;  /* 0x0036000008227984 */ /* 0x000fe80000000800 */
[----:B------:R-:W-:Y:S04]  /*9c70*/  LDS R33, [R8+0x3800] ;  /* 0x0038000008217984 */ /* 0x000fe80000000800 */
[----:B------:R-:W-:Y:S04]  /*9c80*/  LDS R36, [R8+0x3a00] ;  /* 0x003a000008247984 */ /* 0x000fe80000000800 */
[----:B------:R-:W-:Y:S04]  /*9c90*/  LDS R35, [R8+0x3c00] ;  /* 0x003c000008237984 */ /* 0x000fe80000000800 */
[----:B------:R-:W-:Y:S01]  /*9ca0*/  LDS R38, [R8+0x3e00] ;  /* 0x003e000008267984 */ /* 0x000fe20000000800 */
[----:B------:R-:W-:Y:S01]  /*9cb0*/  BAR.SYNC.DEFER_BLOCKING 0x0 ;  /* 0x0000000000007b1d */ /* 0x000fe20000010000 */
[----:B----4-:R-:W-:-:S05]  /*9cc0*/  FADD.FTZ R29, R2, R29 ;  /* 0x0000001d021d7221 */ /* 0x010fca0000010000 */
[----:B------:R-:W-:Y:S04]  /*9cd0*/  STS.128 [R0], R60 ;  /* 0x0000003c00007388 */ /* 0x000fe80000000c00 */
[----:B------:R-:W-:Y:S04]  /*9ce0*/  STS.128 [R0+0x10], R64 ;  /* 0x0000104000007388 */ /* 0x000fe80000000c00 */
[----:B------:R-:W-:Y:S04]  /*9cf0*/  STS.128 [R0+0x400], R100 ;  /* 0x0004006400007388 */ /* 0x000fe80000000c00 */
[----:B------:R-:W-:Y:S04]  /*9d00*/  STS.128 [R0+0x410], R104 ;  /* 0x0004106800007388 */ /* 0x000fe80000000c00 */
[----:B------:R2:W-:Y:S04]  /*9d10*/  STS.128 [R0+0x800], R76 ;  /* 0x0008004c00007388 */ /* 0x0005e80000000c00 */
[----:B------:R-:W-:Y:S04]  /*9d20*/  STS.128 [R0+0x810], R80 ;  /* 0x0008105000007388 */ /* 0x000fe80000000c00 */
[----:B------:R-:W-:Y:S04]  /*9d30*/  STS.128 [R0+0xc00], R84 ;  /* 0x000c005400007388 */ /* 0x000fe80000000c00 */
[----:B------:R-:W-:Y:S01]  /*9d40*/  STS.128 [R0+0xc10], R88 ;  /* 0x000c105800007388 */ /* 0x000fe20000000c00 */
[----:B------:R-:W-:Y:S01]  /*9d50*/  BAR.SYNC.DEFER_BLOCKING 0x0 ;  /* 0x0000000000007b1d */ /* 0x000fe20000010000 */
[----:B--2---:R-:W-:-:S04]  /*9d60*/  IADD3.X R76, PT, PT, RZ, RZ, RZ, P0, !PT ;  /* 0x000000ffff4c7210 */ /* 0x004fc800007fe4ff */
[----:B------:R-:W-:Y:S01]  /*9d70*/  SHF.L.U64.HI R71, R73, 0x2, R76 ;  /* 0x0000000249477819 */ /* 0x000fe2000001024c */
        /* <DEDUP_REMOVED lines=23> */
[----:B------:R-:W-:Y:S04]  /*9ef0*/  LDS R57, [R8+0x2a00] ;  /* 0x002a000008397984 */ /* 0x000fe80000000800 */
        /* <DEDUP_REMOVED lines=22> */
[----:B--2---:R-:W-:-:S02]  /*a060*/  IADD3 R0, PT, PT, R4, R5, RZ ;  /* 0x0000000504007210 */ /* 0x004fc40007ffe0ff */
[----:B------:R-:W-:Y:S02]  /*a070*/  SHF.L.U32 R4, R73, 0x2, RZ ;  /* 0x0000000249047819 */ /* 0x000fe400000006ff */
[----:B------:R-:W-:Y:S02]  /*a080*/  ISETP.GE.U32.AND P6, PT, R0, 0x100, PT ;  /* 0x000001000000780c */ /* 0x000fe40003fc6070 */
[C---:B---3--:R-:W-:Y:S02]  /*a090*/  IADD3 R75, P0, PT, R4.reuse, UR18, RZ ;  /* 0x00000012044b7c10 */ /* 0x048fe4000ff1e0ff */
[----:B------:R-:W-:Y:S02]  /*a0a0*/  IADD3 R73, P1, PT, R4, UR16, RZ ;  /* 0x0000001004497c10 */ /* 0x000fe4000ff3e0ff */
[C---:B------:R-:W-:Y:S01]  /*a0b0*/  IADD3.X R78, PT, PT, R71.reuse, UR19, RZ, P0, !PT ;  /* 0x00000013474e7c10 */ /* 0x040fe200087fe4ff */
[----:B------:R-:W2:Y:S01]  /*a0c0*/  LDS R69, [R8] ;  /* 0x0000000008457984 */ /* 0x000ea20000000800 */
[----:B------:R-:W-:-:S02]  /*a0d0*/  IADD3.X R76, PT, PT, R71, UR17, RZ, P1, !PT ;  /* 0x00000011474c7c10 */ /* 0x000fc40008ffe4ff */
[----:B------:R-:W-:Y:S01]  /*a0e0*/  ISETP.GE.U32.AND P5, PT, R0, 0x180, PT ;  /* 0x000001800000780c */ /* 0x000fe20003fa6070 */
[----:B------:R-:W3:Y:S04]  /*a0f0*/  LDS R70, [R8+0x1000] ;  /* 0x0010000008467984 */ /* 0x000ee80000000800 */
[----:B------:R-:W4:Y:S04]  /*a100*/  LDS R72, [R8+0x2000] ;  /* 0x0020000008487984 */ /* 0x000f280000000800 */
[----:B------:R-:W0:Y:S01]  /*a110*/  LDS R74, [R8+0x3000] ;  /* 0x00300000084a7984 */ /* 0x000e220000000800 */
[----:B--2---:R-:W-:-:S04]  /*a120*/  FADD.FTZ R69, RZ, R69 ;  /* 0x00000045ff457221 */ /* 0x004fc80000010000 */
[----:B---3--:R-:W-:Y:S01]  /*a130*/  FADD.FTZ R69, R69, R70 ;  /* 0x0000004645457221 */ /* 0x008fe20000010000 */
[----:B-1----:R-:W-:-:S03]  /*a140*/  IADD3 R70, P0, PT, R4, UR4, RZ ;  /* 0x0000000404467c10 */ /* 0x002fc6000ff1e0ff */
[----:B----4-:R-:W-:Y:S01]  /*a150*/  FADD.FTZ R69, R69, R72 ;  /* 0x0000004845457221 */ /* 0x010fe20000010000 */
[----:B------:R-:W-:Y:S02]  /*a160*/  IADD3.X R71, PT, PT, R71, UR5, RZ, P0, !PT ;  /* 0x0000000547477c10 */ /* 0x000fe400087fe4ff */
[----:B------:R-:W-:Y:S01]  /*a170*/  ISETP.GE.U32.AND P0, PT, R0, 0x80, PT ;  /* 0x000000800000780c */ /* 0x000fe20003f06070 */
[----:B0-----:R-:W-:-:S12]  /*a180*/  FADD.FTZ R69, R69, R74 ;  /* 0x0000004a45457221 */ /* 0x001fd80000010000 */
        /* <DEDUP_REMOVED lines=16> */
.L_x_2192:
[----:B------:R-:W-:Y:S05]  /*a290*/  BSYNC.RECONVERGENT B0 ;  /* 0x0000000000007941 */ /* 0x000fea0003800200 */
.L_x_2191:
[----:B------:R-:W-:Y:S01]  /*a2a0*/  FADD.FTZ R14, RZ, R14 ;  /* 0x0000000eff0e7221 */ /* 0x000fe20000010000 */
[----:B------:R-:W-:Y:S01]  /*a2b0*/  FADD.FTZ R10, RZ, R10 ;  /* 0x0000000aff0a7221 */ /* 0x000fe20000010000 */
[----:B------:R-:W-:Y:S01]  /*a2c0*/  FADD.FTZ R12, RZ, R12 ;  /* 0x0000000cff0c7221 */ /* 0x000fe20000010000 */
[----:B------:R-:W-:Y:S01]  /*a2d0*/  ISETP.GE.U32.AND P0, PT, R0, 0x200, PT ;  /* 0x000002000000780c */ /* 0x000fe20003f06070 */
[----:B------:R-:W-:Y:S01]  /*a2e0*/  FADD.FTZ R14, R14, R21 ;  /* 0x000000150e0e7221 */ /* 0x000fe20000010000 */
[----:B------:R-:W-:Y:S01]  /*a2f0*/  FADD.FTZ R10, R10, R17 ;  /* 0x000000110a0a7221 */ /* 0x000fe20000010000 */
[----:B------:R-:W-:Y:S01]  /*a300*/  FADD.FTZ R12, R12, R19 ;  /* 0x000000130c0c7221 */ /* 0x000fe20000010000 */
[----:B------:R-:W-:Y:S01]  /*a310*/  ISETP.GE.U32.AND P1, PT, R0, 0x280, PT ;  /* 0x000002800000780c */ /* 0x000fe20003f26070 */
[----:B------:R-:W-:Y:S01]  /*a320*/  FADD.FTZ R14, R14, R27 ;  /* 0x0000001b0e0e7221 */ /* 0x000fe20000010000 */
[C---:B------:R-:W-:Y:S01]  /*a330*/  ISETP.GE.U32.AND P2, PT, R0.reuse, 0x300, PT ;  /* 0x000003000000780c */ /* 0x040fe20003f46070 */
[----:B0-----:R-:W0:Y:S01]  /*a340*/  LDS R7, [R8+0xe00] ;  /* 0x000e000008077984 */ /* 0x001e220000000800 */
[----:B------:R-:W-:Y:S01]  /*a350*/  ISETP.GE.U32.AND P3, PT, R0, 0x380, PT ;  /* 0x000003800000780c */ /* 0x000fe20003f66070 */
[----:B------:R-:W-:Y:S01]  /*a360*/  FADD.FTZ R10, R10, R23 ;  /* 0x000000170a0a7221 */ /* 0x000fe20000010000 */
[----:B------:R-:W-:Y:S01]  /*a370*/  ISETP.GE.U32.AND P4, PT, R0, 0x400, PT ;  /* 0x000004000000780c */ /* 0x000fe20003f86070 */
[----:B------:R-:W-:Y:S01]  /*a380*/  FADD.FTZ R12, R12, R25 ;  /* 0x000000190c0c7221 */ /* 0x000fe20000010000 */
[----:B------:R-:W1:Y:S01]  /*a390*/  LDS R0, [R8+0x200] ;  /* 0x0002000008007984 */ /* 0x000e620000000800 */
[----:B------:R-:W-:Y:S01]  /*a3a0*/  FADD.FTZ R13, RZ, R13 ;  /* 0x0000000dff0d7221 */ /* 0x000fe20000010000 */
[----:B------:R-:W-:Y:S01]  /*a3b0*/  FADD.FTZ R35, R14, R35 ;  /* 0x000000230e237221 */ /* 0x000fe20000010000 */
[----:B------:R-:W-:Y:S01]  /*a3c0*/  FADD.FTZ R9, RZ, R9 ;  /* 0x00000009ff097221 */ /* 0x000fe20000010000 */
[----:B------:R-:W2:Y:S01]  /*a3d0*/  LDS R14, [R8+0x1e00] ;  /* 0x001e0000080e7984 */ /* 0x000ea20000000800 */
[----:B------:R-:W-:Y:S01]  /*a3e0*/  FADD.FTZ R11, RZ, R11 ;  /* 0x0000000bff0b7221 */ /* 0x000fe20000010000 */
[----:B------:R-:W-:Y:S01]  /*a3f0*/  FADD.FTZ R13, R13, R20 ;  /* 0x000000140d0d7221 */ /* 0x000fe20000010000 */
[----:B------:R-:W-:Y:S01]  /*a400*/  FADD.FTZ R31, R10, R31 ;  /* 0x0000001f0a1f7221 */ /* 0x000fe20000010000 */
[----:B------:R-:W3:Y:S01]  /*a410*/  LDS R2, [R8+0x400] ;  /* 0x0004000008027984 */ /* 0x000ee20000000800 */
[----:B------:R-:W-:Y:S01]  /*a420*/  FADD.FTZ R33, R12, R33 ;  /* 0x000000210c217221 */ /* 0x000fe20000010000 */
[----:B------:R-:W-:Y:S01]  /*a430*/  FADD.FTZ R40, RZ, R40 ;  /* 0x00000028ff287221 */ /* 0x000fe20000010000 */
[----:B------:R-:W-:Y:S01]  /*a440*/  FADD.FTZ R9, R9, R16 ;  /* 0x0000001009097221 */ /* 0x000fe20000010000 */
[----:B------:R-:W4:Y:S01]  /*a450*/  LDS R17, [R8+0x1200] ;  /* 0x0012000008117984 */ /* 0x000f220000000800 */
[----:B------:R-:W-:Y:S01]  /*a460*/  FADD.FTZ R11, R11, R18 ;  /* 0x000000120b0b7221 */ /* 0x000fe20000010000 */
[----:B------:R-:W-:Y:S01]  /*a470*/  FADD.FTZ R15, RZ, R15 ;  /* 0x0000000fff0f7221 */ /* 0x000fe20000010000 */
[----:B------:R-:W-:Y:S01]  /*a480*/  FADD.FTZ R13, R13, R28 ;  /* 0x0000001c0d0d7221 */ /* 0x000fe20000010000 */
[----:B------:R-:W5:Y:S01]  /*a490*/  LDS R3, [R8+0x600] ;  /* 0x0006000008037984 */ /* 0x000f620000000800 */
[----:B------:R-:W-:Y:S01]  /*a4a0*/  FADD.FTZ R40, R40, R47 ;  /* 0x0000002f28287221 */ /* 0x000fe20000010000 */
[----:B------:R-:W-:Y:S01]  /*a4b0*/  FADD.FTZ R42, RZ, R42 ;  /* 0x0000002aff2a7221 */ /* 0x000fe20000010000 */
[----:B------:R-:W-:Y:S01]  /*a4c0*/  FADD.FTZ R44, RZ, R44 ;  /* 0x0000002cff2c7221 */ /* 0x000fe20000010000 */
[----:B------:R-:W5:Y:S01]  /*a4d0*/  LDS R4, [R8+0x800] ;  /* 0x0008000008047984 */ /* 0x000f620000000800 */
[----:B------:R-:W-:Y:S01]  /*a4e0*/  FADD.FTZ R15, R15, R22 ;  /* 0x000000160f0f7221 */ /* 0x000fe20000010000 */
[----:B------:R-:W-:Y:S01]  /*a4f0*/  FADD.FTZ R9, R9, R24 ;  /* 0x0000001809097221 */ /* 0x000fe20000010000 */
[----:B------:R-:W-:Y:S01]  /*a500*/  FADD.FTZ R11, R11, R26 ;  /* 0x0000001a0b0b7221 */ /* 0x000fe20000010000 */
[----:B------:R-:W5:Y:S01]  /*a510*/  LDS R5, [R8+0xa00] ;  /* 0x000a000008057984 */ /* 0x000f620000000800 */
[----:B------:R-:W-:Y:S01]  /*a520*/  FADD.FTZ R42, R42, R49 ;  /* 0x000000312a2a7221 */ /* 0x000fe20000010000 */
[----:B------:R-:W-:Y:S01]  /*a530*/  FADD.FTZ R44, R44, R51 ;  /* 0x000000332c2c7221 */ /* 0x000fe20000010000 */
[----:B------:R-:W-:Y:S01]  /*a540*/  FADD.FTZ R37, RZ, R37 ;  /* 0x00000025ff257221 */ /* 0x000fe20000010000 */
[----:B------:R-:W5:Y:S01]  /*a550*/  LDS R6, [R8+0xc00] ;  /* 0x000c000008067984 */ /* 0x000f620000000800 */
[----:B------:R-:W-:Y:S01]  /*a560*/  FADD.FTZ R39, RZ, R39 ;  /* 0x00000027ff277221 */ /* 0x000fe20000010000 */
[----:B------:R-:W-:Y:S01]  /*a570*/  FADD.FTZ R41, RZ, R41 ;  /* 0x00000029ff297221 */ /* 0x000fe20000010000 */
[----:B------:R-:W-:Y:S01]  /*a580*/  FADD.FTZ R43, RZ, R43 ;  /* 0x0000002bff2b7221 */ /* 0x000fe20000010000 */
[----:B------:R-:W5:Y:S01]  /*a590*/  LDS R20, [R8+0x2e00] ;  /* 0x002e000008147984 */ /* 0x000f620000000800 */
[----:B------:R-:W-:Y:S01]  /*a5a0*/  FADD.FTZ R37, R37, R46 ;  /* 0x0000002e25257221 */ /* 0x000fe20000010000 */
[----:B------:R-:W-:Y:S01]  /*a5b0*/  FADD.FTZ R39, R39, R48 ;  /* 0x0000003027277221 */ /* 0x000fe20000010000 */
[----:B0-----:R-:W-:Y:S01]  /*a5c0*/  FADD.FTZ R7, RZ, R7 ;  /* 0x00000007ff077221 */ /* 0x001fe20000010000 */
[----:B------:R-:W0:Y:S01]  /*a5d0*/  LDS R19, [R8+0x1400] ;  /* 0x0014000008137984 */ /* 0x000e220000000800 */
[----:B------:R-:W-:Y:S01]  /*a5e0*/  FADD.FTZ R41, R41, R50 ;  /* 0x0000003229297221 */ /* 0x000fe20000010000 */
[----:B------:R-:W-:Y:S01]  /*a5f0*/  FADD.FTZ R43, R43, R52 ;  /* 0x000000342b2b7221 */ /* 0x000fe20000010000 */
[----:B------:R-:W-:Y:S01]  /*a600*/  FADD.FTZ R15, R15, R30 ;  /* 0x0000001e0f0f7221 */ /* 0x000fe20000010000 */
[----:B------:R-:W0:Y:S01]  /*a610*/  LDS R10, [R8+0x1600] ;  /* 0x00160000080a7984 */ /* 0x000e220000000800 */
[----:B-1----:R-:W-:Y:S01]  /*a620*/  FADD.FTZ R0, RZ, R0 ;  /* 0x00000000ff007221 */ /* 0x002fe20000010000 */
[----:B------:R-:W-:Y:S01]  /*a630*/  FADD.FTZ R37, R37, R54 ;  /* 0x0000003625257221 */ /* 0x000fe20000010000 */
[----:B------:R-:W-:Y:S01]  /*a640*/  FADD.FTZ R39, R39, R56 ;  /* 0x0000003827277221 */ /* 0x000fe20000010000 */
[----:B------:R-:W1:Y:S01]  /*a650*/  LDS R21, [R8+0x1800] ;  /* 0x0018000008157984 */ /* 0x000e620000000800 */
[----:B--2---:R-:W-:Y:S01]  /*a660*/  FADD.FTZ R7, R7, R14 ;  /* 0x0000000e07077221 */ /* 0x004fe20000010000 */
[----:B------:R-:W-:Y:S01]  /*a670*/  FADD.FTZ R40, R40, R55 ;  /* 0x0000003728287221 */ /* 0x000fe20000010000 */
[----:B------:R-:W-:Y:S01]  /*a680*/  FADD.FTZ R41, R41, R58 ;  /* 0x0000003a29297221 */ /* 0x000fe20000010000 */
[----:B------:R-:W2:Y:S01]  /*a690*/  LDS R12, [R8+0x1a00] ;  /* 0x001a0000080c7984 */ /* 0x000ea20000000800 */
[----:B---3--:R-:W-:Y:S01]  /*a6a0*/  FADD.FTZ R2, RZ, R2 ;  /* 0x00000002ff027221 */ /* 0x008fe20000010000 */
[----:B------:R-:W-:Y:S01]  /*a6b0*/  FADD.FTZ R42, R42, R57 ;  /* 0x000000392a2a7221 */ /* 0x000fe20000010000 */
[----:B------:R-:W-:Y:S01]  /*a6c0*/  FADD.FTZ R43, R43, R60 ;  /* 0x0000003c2b2b7221 */ /* 0x000fe20000010000 */
[----:B------:R-:W3:Y:S01]  /*a6d0*/  LDS R23, [R8+0x1c00] ;  /* 0x001c000008177984 */ /* 0x000ee20000000800 */
[----:B----4-:R-:W-:Y:S01]  /*a6e0*/  FADD.FTZ R0, R0, R17 ;  /* 0x0000001100007221 */ /* 0x010fe20000010000 */
[----:B------:R-:W-:Y:S01]  /*a6f0*/  FADD.FTZ R44, R44, R59 ;  /* 0x0000003b2c2c7221 */ /* 0x000fe20000010000 */
[----:B------:R-:W-:Y:S01]  /*a700*/  BSSY.RECONVERGENT B0, `(.L_x_2193) ;  /* 0x000003b000007945 */ /* 0x000fe20003800200 */
[----:B------:R-:W4:Y:S01]  /*a710*/  LDS R25, [R8+0x2200] ;  /* 0x0022000008197984 */ /* 0x000f220000000800 */
[----:B-----5:R-:W-:Y:S01]  /*a720*/  FADD.FTZ R3, RZ, R3 ;  /* 0x00000003ff037221 */ /* 0x020fe20000010000 */
        /* <DEDUP_REMOVED lines=19> */
[----:B0-----:R-:W-:Y:S01]  /*a860*/  FADD.FTZ R2, R2, R19 ;  /* 0x0000001302027221 */ /* 0x001fe20000010000 */
[----:B------:R-:W-:-:S02]  /*a870*/  FADD.FTZ R67, R44, R67 ;  /* 0x000000432c437221 */ /* 0x000fc40000010000 */
[----:B------:R-:W0:Y:S01]  /*a880*/  LDS R45, [R8+0x2c00] ;  /* 0x002c0000082d7984 */ /* 0x000e220000000800 */
[----:B------:R-:W-:-:S03]  /*a890*/  FADD.FTZ R3, R3, R10 ;  /* 0x0000000a03037221 */ /* 0x000fc60000010000 */
[----:B------:R-:W0:Y:S01]  /*a8a0*/  LDS R47, [R8+0x3200] ;  /* 0x00320000082f7984 */ /* 0x000e220000000800 */
[----:B-1----:R-:W-:-:S03]  /*a8b0*/  FADD.FTZ R4, R4, R21 ;  /* 0x0000001504047221 */ /* 0x002fc60000010000 */
[----:B------:R1:W1:Y:S01]  /*a8c0*/  LDS R22, [R8+0x3400] ;  /* 0x0034000008167984 */ /* 0x0002620000000800 */
[----:B--2---:R-:W-:-:S03]  /*a8d0*/  FADD.FTZ R5, R5, R12 ;  /* 0x0000000c05057221 */ /* 0x004fc60000010000 */
[----:B------:R2:W1:Y:S01]  /*a8e0*/  LDS R49, [R8+0x3600] ;  /* 0x0036000008317984 */ /* 0x0004620000000800 */
[----:B---3--:R-:W-:-:S03]  /*a8f0*/  FADD.FTZ R6, R6, R23 ;  /* 0x0000001706067221 */ /* 0x008fc60000010000 */
[----:B------:R2:W3:Y:S01]  /*a900*/  LDS R24, [R8+0x3800] ;  /* 0x0038000008187984 */ /* 0x0004e20000000800 */
[----:B----4-:R-:W-:-:S03]  /*a910*/  FADD.FTZ R0, R0, R25 ;  /* 0x0000001900007221 */ /* 0x010fc60000010000 */
[----:B------:R2:W4:Y:S01]  /*a920*/  LDS R51, [R8+0x3a00] ;  /* 0x003a000008337984 */ /* 0x0005220000000800 */
[----:B-----5:R-:W-:-:S03]  /*a930*/  FADD.FTZ R53, R7, R28 ;  /* 0x0000001c07357221 */ /* 0x020fc60000010000 */
[----:B------:R2:W1:Y:S01]  /*a940*/  LDS R26, [R8+0x3c00] ;  /* 0x003c0000081a7984 */ /* 0x0004620000000800 */
[----:B------:R-:W-:Y:S01]  /*a950*/  FADD.FTZ R27, R2, R27 ;  /* 0x0000001b021b7221 */ /* 0x000fe20000010000 */
[----:B------:R-:W-:Y:S01]  /*a960*/  FADD.FTZ R16, R3, R16 ;  /* 0x0000001003107221 */ /* 0x000fe20000010000 */
[----:B------:R-:W-:Y:S01]  /*a970*/  FADD.FTZ R29, R4, R29 ;  /* 0x0000001d041d7221 */ /* 0x000fe20000010000 */
[----:B------:R-:W-:Y:S01]  /*a980*/  FADD.FTZ R18, R5, R18 ;  /* 0x0000001205127221 */ /* 0x000fe20000010000 */
[----:B0-----:R-:W-:Y:S01]  /*a990*/  FADD.FTZ R45, R6, R45 ;  /* 0x0000002d062d7221 */ /* 0x001fe20000010000 */
[----:B------:R-:W-:Y:S01]  /*a9a0*/  FADD.FTZ R47, R0, R47 ;  /* 0x0000002f002f7221 */ /* 0x000fe20000010000 */
[----:B--2---:R-:W-:Y:S06]  /*a9b0*/  @!P6 BRA `(.L_x_2194) ;  /* 0x00000000003ce947 */ /* 0x004fec0003800000 */
        /* <DEDUP_REMOVED lines=15> */
.L_x_2194:
[----:B------:R-:W-:Y:S05]  /*aab0*/  BSYNC.RECONVERGENT B0 ;  /* 0x0000000000007941 */ /* 0x000fea0003800200 */
.L_x_2193:
[----:B------:R-:W-:Y:S01]  /*aac0*/  BSSY.RECONVERGENT B0, `(.L_x_2195) ;  /* 0x0000012000007945 */ /* 0x000fe20003800200 */
[----:B-1----:R-:W-:-:S03]  /*aad0*/  FADD.FTZ R27, R27, R22 ;  /* 0x000000161b1b7221 */ /* 0x002fc60000010000 */
        /* <DEDUP_REMOVED lines=16> */
.L_x_2196:
[----:B------:R-:W-:Y:S05]  /*abe0*/  BSYNC.RECONVERGENT B0 ;  /* 0x0000000000007941 */ /* 0x000fea0003800200 */
.L_x_2195:
[----:B------:R-:W-:Y:S01]  /*abf0*/  BSSY.RECONVERGENT B0, `(.L_x_2197) ;  /* 0x0000012000007945 */ /* 0x000fe20003800200 */
[----:B------:R-:W-:-:S03]  /*ac00*/  FADD.FTZ R49, R16, R49 ;  /* 0x0000003110317221 */ /* 0x000fc60000010000 */
        /* <DEDUP_REMOVED lines=16> */
.L_x_2198:
[----:B------:R-:W-:Y:S05]  /*ad10*/  BSYNC.RECONVERGENT B0 ;  /* 0x0000000000007941 */ /* 0x000fea0003800200 */
.L_x_2197:
[----:B------:R-:W-:Y:S01]  /*ad20*/  BSSY.RECONVERGENT B0, `(.L_x_2199) ;  /* 0x0000012000007945 */ /* 0x000fe20003800200 */
[----:B---3--:R-:W-:-:S03]  /*ad30*/  FADD.FTZ R29, R29, R24 ;  /* 0x000000181d1d7221 */ /* 0x008fc60000010000 */
        /* <DEDUP_REMOVED lines=16> */
.L_x_2200:
[----:B------:R-:W-:Y:S05]  /*ae40*/  BSYNC.RECONVERGENT B0 ;  /* 0x0000000000007941 */ /* 0x000fea0003800200 */
.L_x_2199:
        /* <DEDUP_REMOVED lines=18> */
.L_x_2202:
[----:B------:R-:W-:Y:S05]  /*af70*/  BSYNC.RECONVERGENT B0 ;  /* 0x0000000000007941 */ /* 0x000fea0003800200 */
.L_x_2201:
        /* <DEDUP_REMOVED lines=18> */
.L_x_2204:
[----:B------:R-:W-:Y:S05]  /*b0a0*/  BSYNC.RECONVERGENT B0 ;  /* 0x0000000000007941 */ /* 0x000fea0003800200 */
.L_x_2203:
        /* <DEDUP_REMOVED lines=11> */
.L_x_2097:
[----:B------:R-:W-:Y:S01]  /*b160*/  HFMA2 R243, -RZ, RZ, 0, 5.9604644775390625e-08 ;  /* 0x00000001fff37431 */ /* 0x000fe200000001ff */
[----:B------:R-:W-:Y:S01]  /*b170*/  BSSY B1, `(.L_x_2205) ;  /* 0x0000007000017945 */ /* 0x000fe20003800000 */
[----:B------:R-:W-:Y:S02]  /*b180*/  MOV R197, R242 ;  /* 0x000000f200c57202 */ /* 0x000fe40000000f00 */
[----:B------:R-:W-:Y:S02]  /*b190*/  MOV R244, 0x1f ;  /* 0x0000001f00f47802 */ /* 0x000fe40000000f00 */
[----:B---3--:R-:W-:-:S07]  /*b1a0*/  MOV R184, 0xffffffff ;  /* 0xffffffff00b87802 */ /* 0x008fce0000000f00 */
[----:B------:R-:W-:Y:S05]  /*b1b0*/  WARPSYNC.COLLECTIVE R184, `(.L_x_2206) ;  /* 0x00000000b8087348 */ /* 0x000fea0003c00000 */
[----:B------:R0:W1:Y:S02]  /*b1c0*/  SHFL.BFLY P0, R186, R197, R243, R244 ;  /* 0x0c0000f3c5ba7389 */ /* 0x00006400000000f4 */
[----:B01----:R-:W-:Y:S05]  /*b1d0*/  ENDCOLLECTIVE ;  /* 0x000000000000791b */ /* 0x003fea0003800000 */
.L_x_2206:
[----:B------:R-:W-:Y:S05]  /*b1e0*/  BSYNC B1 ;  /* 0x0000000000017941 */ /* 0x000fea0003800000 */
.L_x_2205:
        /* <DEDUP_REMOVED lines=8> */
.L_x_2207:
[----:B------:R-:W-:Y:S01]  /*b270*/  FADD.FTZ R181, R181, R242 ;  /* 0x000000f2b5b57221 */ /* 0x000fe20000010000 */
[----:B------:R-:W-:-:S04]  /*b280*/  HFMA2 R243, -RZ, RZ, 0, 1.1920928955078125e-07 ;  /* 0x00000002fff37431 */ /* 0x000fc800000001ff */
[----:B------:R-:W-:Y:S02]  /*b290*/  MOV R197, R181 ;  /* 0x000000b500c57202 */ /* 0x000fe40000000f00 */
[----:B------:R-:W-:-:S07]  /*b2a0*/  MOV R183, R186 ;  /* 0x000000ba00b77202 */ /* 0x000fce0000000f00 */
[----:B------:R-:W-:Y:S05]  /*b2b0*/  WARPSYNC.COLLECTIVE R184, `(.L_x_2208) ;  /* 0x00000000b8087348 */ /* 0x000fea0003c00000 */
[----:B------:R0:W1:Y:S02]  /*b2c0*/  SHFL.BFLY P0, R186, R197, R243, R244 ;  /* 0x0c0000f3c5ba7389 */ /* 0x00006400000000f4 */
[----:B01----:R-:W-:Y:S05]  /*b2d0*/  ENDCOLLECTIVE ;  /* 0x000000000000791b */ /* 0x003fea0003800000 */
.L_x_2208:
[----:B------:R-:W-:-:S05]  /*b2e0*/  FADD.FTZ R183, R183, R240 ;  /* 0x000000f0b7b77221 */ /* 0x000fca0000010000 */
[----:B------:R-:W-:Y:S02]  /*b2f0*/  MOV R197, R183 ;  /* 0x000000b700c57202 */ /* 0x000fe40000000f00 */
[----:B------:R-:W-:-:S07]  /*b300*/  MOV R14, R186 ;  /* 0x000000ba000e7202 */ /* 0x000fce0000000f00 */
[----:B------:R-:W-:Y:S05]  /*b310*/  WARPSYNC.COLLECTIVE R184, `(.L_x_2209) ;  /* 0x00000000b8087348 */ /* 0x000fea0003c00000 */
[----:B------:R0:W1:Y:S02]  /*b320*/  SHFL.BFLY P0, R186, R197, R243, R244 ;  /* 0x0c0000f3c5ba7389 */ /* 0x00006400000000f4 */
[----:B01----:R-:W-:Y:S05]  /*b330*/  ENDCOLLECTIVE ;  /* 0x000000000000791b */ /* 0x003fea0003800000 */
.L_x_2209:
[----:B------:R-:W-:Y:S01]  /*b340*/  FADD.FTZ R14, R181, R14 ;  /* 0x0000000eb50e7221 */ /* 0x000fe20000010000 */
[----:B------:R-:W-:-:S04]  /*b350*/  HFMA2 R243, -RZ, RZ, 0, 2.384185791015625e-07 ;  /* 0x00000004fff37431 */ /* 0x000fc800000001ff */
[----:B------:R-:W-:Y:S02]  /*b360*/  MOV R197, R14 ;  /* 0x0000000e00c57202 */ /* 0x000fe40000000f00 */
[----:B------:R-:W-:-:S07]  /*b370*/  MOV R16, R186 ;  /* 0x000000ba00107202 */ /* 0x000fce0000000f00 */
[----:B------:R-:W-:Y:S05]  /*b380*/  WARPSYNC.COLLECTIVE R184, `(.L_x_2210) ;  /* 0x00000000b8087348 */ /* 0x000fea0003c00000 */
[----:B------:R0:W1:Y:S02]  /*b390*/  SHFL.BFLY P0, R186, R197, R243, R244 ;  /* 0x0c0000f3c5ba7389 */ /* 0x00006400000000f4 */
[----:B01----:R-:W-:Y:S05]  /*b3a0*/  ENDCOLLECTIVE ;  /* 0x000000000000791b */ /* 0x003fea0003800000 */
.L_x_2210:
[----:B------:R-:W-:-:S05]  /*b3b0*/  FADD.FTZ R16, R183, R16 ;  /* 0x00000010b7107221 */ /* 0x000fca0000010000 */
[----:B------:R-:W-:Y:S02]  /*b3c0*/  MOV R197, R16 ;  /* 0x0000001000c57202 */ /* 0x000fe40000000f00 */
[----:B------:R-:W-:-:S07]  /*b3d0*/  MOV R185, R186 ;  /* 0x000000ba00b97202 */ /* 0x000fce0000000f00 */
[----:B------:R-:W-:Y:S05]  /*b3e0*/  WARPSYNC.COLLECTIVE R184, `(.L_x_2211) ;  /* 0x00000000b8087348 */ /* 0x000fea0003c00000 */
[----:B------:R0:W1:Y:S02]  /*b3f0*/  SHFL.BFLY P0, R186, R197, R243, R244 ;  /* 0x0c0000f3c5ba7389 */ /* 0x00006400000000f4 */
[----:B01----:R-:W-:Y:S05]  /*b400*/  ENDCOLLECTIVE ;  /* 0x000000000000791b */ /* 0x003fea0003800000 */
.L_x_2211:
[----:B------:R-:W-:Y:S01]  /*b410*/  FADD.FTZ R185, R14, R185 ;  /* 0x000000b90eb97221 */ /* 0x000fe20000010000 */
[----:B------:R-:W-:-:S04]  /*b420*/  HFMA2 R243, -RZ, RZ, 0, 4.76837158203125e-07 ;  /* 0x00000008fff37431 */ /* 0x000fc800000001ff */
[----:B------:R-:W-:Y:S02]  /*b430*/  MOV R197, R185 ;  /* 0x000000b900c57202 */ /* 0x000fe40000000f00 */
[----:B------:R-:W-:-:S07]  /*b440*/  MOV R187, R186 ;  /* 0x000000ba00bb7202 */ /* 0x000fce0000000f00 */
[----:B------:R-:W-:Y:S05]  /*b450*/  WARPSYNC.COLLECTIVE R184, `(.L_x_2212) ;  /* 0x00000000b8087348 */ /* 0x000fea0003c00000 */
[----:B------:R0:W1:Y:S02]  /*b460*/  SHFL.BFLY P0, R186, R197, R243, R244 ;  /* 0x0c0000f3c5ba7389 */ /* 0x00006400000000f4 */
[----:B01----:R-:W-:Y:S05]  /*b470*/  ENDCOLLECTIVE ;  /* 0x000000000000791b */ /* 0x003fea0003800000 */
.L_x_2212:
[----:B------:R-:W-:-:S05]  /*b480*/  FADD.FTZ R187, R16, R187 ;  /* 0x000000bb10bb7221 */ /* 0x000fca0000010000 */
[----:B------:R-:W-:Y:S02]  /*b490*/  MOV R197, R187 ;  /* 0x000000bb00c57202 */ /* 0x000fe40000000f00 */
[----:B------:R-:W-:-:S07]  /*b4a0*/  MOV R180, R186 ;  /* 0x000000ba00b47202 */ /* 0x000fce0000000f00 */
[----:B------:R-:W-:Y:S05]  /*b4b0*/  WARPSYNC.COLLECTIVE R184, `(.L_x_2213) ;  /* 0x00000000b8087348 */ /* 0x000fea0003c00000 */
[----:B------:R0:W1:Y:S02]  /*b4c0*/  SHFL.BFLY P0, R186, R197, R243, R244 ;  /* 0x0c0000f3c5ba7389 */ /* 0x00006400000000f4 */
[----:B01----:R-:W-:Y:S05]  /*b4d0*/  ENDCOLLECTIVE ;  /* 0x000000000000791b */ /* 0x003fea0003800000 */
.L_x_2213:
[----:B------:R-:W-:Y:S01]  /*b4e0*/  FADD.FTZ R180, R185, R180 ;  /* 0x000000b4b9b47221 */ /* 0x000fe20000010000 */
[----:B------:R-:W-:-:S04]  /*b4f0*/  HFMA2 R243, -RZ, RZ, 0, 9.5367431640625e-07 ;  /* 0x00000010fff37431 */ /* 0x000fc800000001ff */
[----:B------:R-:W-:Y:S02]  /*b500*/  MOV R197, R180 ;  /* 0x000000b400c57202 */ /* 0x000fe40000000f00 */
[----:B------:R-:W-:-:S07]  /*b510*/  MOV R182, R186 ;  /* 0x000000ba00b67202 */ /* 0x000fce0000000f00 */
[----:B------:R-:W-:Y:S05]  /*b520*/  WARPSYNC.COLLECTIVE R184, `(.L_x_2214) ;  /* 0x00000000b8087348 */ /* 0x000fea0003c00000 */
[----:B------:R0:W1:Y:S02]  /*b530*/  SHFL.BFLY P0, R186, R197, R243, R244 ;  /* 0x0c0000f3c5ba7389 */ /* 0x00006400000000f4 */
[----:B01----:R-:W-:Y:S05]  /*b540*/  ENDCOLLECTIVE ;  /* 0x000000000000791b */ /* 0x003fea0003800000 */
.L_x_2214:
[----:B------:R-:W-:-:S05]  /*b550*/  FADD.FTZ R182, R187, R182 ;  /* 0x000000b6bbb67221 */ /* 0x000fca0000010000 */
[----:B------:R-:W-:Y:S02]  /*b560*/  MOV R197, R182 ;  /* 0x000000b600c57202 */ /* 0x000fe40000000f00 */
[----:B------:R-:W-:-:S07]  /*b570*/  MOV R181, R186 ;  /* 0x000000ba00b57202 */ /* 0x000fce0000000f00 */
[----:B------:R-:W-:Y:S05]  /*b580*/  WARPSYNC.COLLECTIVE R184, `(.L_x_2215) ;  /* 0x00000000b8087348 */ /* 0x000fea0003c00000 */
[----:B------:R0:W1:Y:S02]  /*b590*/  SHFL.BFLY P0, R186, R197, R243, R244 ;  /* 0x0c0000f3c5ba7389 */ /* 0x00006400000000f4 */
[----:B01----:R-:W-:Y:S05]  /*b5a0*/  ENDCOLLECTIVE ;  /* 0x000000000000791b */ /* 0x003fea0003800000 */
.L_x_2215:
[----:B------:R-:W-:Y:S01]  /*b5b0*/  MOV R183, R186 ;  /* 0x000000ba00b77202 */ /* 0x000fe20000000f00 */
[----:B------:R-:W-:Y:S06]  /*b5c0*/  BRA `(.L_x_2216) ;  /* 0xffffff7000447947 */ /* 0x000fec000383ffff */
.L_x_2217:
        /* <DEDUP_REMOVED lines=11> */
.L_x_19972:


//--------------------- .text._ZN10layer_norm13ln_bwd_kernelINS_13Kernel_traitsI6__halfS2_S2_S2_fjLj1024ELj1ELj4ELj1ELj16ENS_18Kernel_traits_baseILj1024ES2_S2_S2_S2_fjLj128EEEEELb0ELb1ELb1ELb1EEEvNS_9BwdParamsE --------------------------
	.section	.text._ZN10layer_norm13ln_bwd_kernelINS_13Kernel_traitsI6__halfS2_S2_S2_fjLj1024ELj1ELj4ELj1ELj16ENS_18Kernel_traits_baseILj1024ES2_S2_S2_S2_fjLj128EEEEELb0ELb1ELb1ELb1EEEvNS_9BwdParamsE,"ax",@progbits
	.align	128
        .global         _ZN10layer_norm13ln_bwd_kernelINS_13Kernel_traitsI6__halfS2_S2_S2_fjLj1024ELj1ELj4ELj1ELj16ENS_18Kernel_traits_baseILj1024ES2_S2_S2_S2_fjLj128EEEEELb0ELb1ELb1ELb1EEEvNS_9BwdParamsE
        .type           _ZN10layer_norm13ln_bwd_kernelINS_13Kernel_traitsI6__halfS2_S2_S2_fjLj1024ELj1ELj4ELj1ELj16ENS_18Kernel_traits_baseILj1024ES2_S2_S2_S2_fjLj128EEEEELb0ELb1ELb1ELb1EEEvNS_9BwdParamsE,@function
        .size           _ZN10layer_norm13ln_bwd_kernelINS_13Kernel_traitsI6__halfS2_S2_S2_fjLj1024ELj1ELj4ELj1ELj16ENS_18Kernel_traits_baseILj1024ES2_S2_S2_S2_fjLj128EEEEELb0ELb1ELb1ELb1EEEvNS_9BwdParamsE,(.L_x_19973 - _ZN10layer_norm13ln_bwd_kernelINS_13Kernel_traitsI6__halfS2_S2_S2_fjLj1024ELj1ELj4ELj1ELj16ENS_18Kernel_traits_baseILj1024ES2_S2_S2_S2_fjLj128EEEEELb0ELb1ELb1ELb1EEEvNS_9BwdParamsE)
        .other          _ZN10layer_norm13ln_bwd_kernelINS_13Kernel_traitsI6__halfS2_S2_S2_fjLj1024ELj1ELj4ELj1ELj16ENS_18Kernel_traits_baseILj1024ES2_S2_S2_S2_fjLj128EEEEELb0ELb1ELb1ELb1EEEvNS_9BwdParamsE,@"STO_CUDA_ENTRY STV_DEFAULT"
_ZN10layer_norm13ln_bwd_kernelINS_13Kernel_traitsI6__halfS2_S2_S2_fjLj1024ELj1ELj4ELj1ELj16ENS_18Kernel_traits_baseILj1024ES2_S2_S2_S2_fjLj128EEEEELb0ELb1ELb1ELb1EEEvNS_9BwdParamsE:
.text._ZN10layer_norm13ln_bwd_kernelINS_13Kernel_traitsI6__halfS2_S2_S2_fjLj1024ELj1ELj4ELj1ELj16ENS_18Kernel_traits_baseILj1024ES2_S2_S2_S2_fjLj128EEEEELb0ELb1ELb1ELb1EEEvNS_9BwdParamsE:
        /* <DEDUP_REMOVED lines=70> */
[----:B------:R0:W5:Y:S01]  /*0460*/  LDG.E.128 R68, desc[UR6][R2.64+0x600] ;  /* 0x0006000602447981 */ /* 0x000162000c1e1d00 */
[----:B-1----:R-:W-:-:S03]  /*0470*/  IMAD.WIDE.U32 R4, R227, 0x10, R4 ;  /* 0x00000010e3047825 */ /* 0x002fc600078e0004 */
[----:B------:R0:W5:Y:S04]  /*0480*/  LDG.E.128 R64, desc[UR6][R2.64+0x400] ;  /* 0x0004000602407981 */ /* 0x000168000c1e1d00 */
[----:B------:R0:W5:Y:S04]  /*0490*/  LDG.E.128 R60, desc[UR6][R2.64+0x200] ;  /* 0x00020006023c7981 */ /* 0x000168000c1e1d00 */
[----:B------:R0:W5:Y:S04]  /*04a0*/  LDG.E.128 R56, desc[UR6][R2.64] ;  /* 0x0000000602387981 */ /* 0x000168000c1e1d00 */
[----:B------:R0:W5:Y:S04]  /*04b0*/  LDG.E.128 R52, desc[UR6][R4.64+0x600] ;  /* 0x0006000604347981 */ /* 0x000168000c1e1d00 */
[----:B------:R0:W5:Y:S04]  /*04c0*/  LDG.E.128 R48, desc[UR6][R4.64+0x400] ;  /* 0x0004000604307981 */ /* 0x000168000c1e1d00 */
[----:B------:R0:W5:Y:S04]  /*04d0*/  LDG.E.128 R44, desc[UR6][R4.64+0x200] ;  /* 0x00020006042c7981 */ /* 0x000168000c1e1d00 */
[----:B------:R0:W5:Y:S01]  /*04e0*/  LDG.E.128 R40, desc[UR6][R4.64] ;  /* 0x0000000604287981 */ /* 0x000162000c1e1d00 */
[----:B------:R-:W-:-:S07]  /*04f0*/  HFMA2 R164, -RZ, RZ, 0, 0 ;  /* 0x00000000ffa47431 */ /* 0x000fce00000001ff */
.L_x_2306:
[----:B------:R-:W1:Y:S08]  /*0500*/  LDC.64 R228, c[0x0][0x3f8] ;  /* 0x0000fe00ffe47b82 */ /* 0x000e700000000a00 */
[----:B------:R-:W2:Y:S08]  /*0510*/  LDC.64 R202, c[0x0][0x3f0] ;  /* 0x0000fc00ffca7b82 */ /* 0x000eb00000000a00 */
[----:B------:R-:W3:Y:S01]  /*0520*/  LDC.64 R204, c[0x0][0x3c8] ;  /* 0x0000f200ffcc7b82 */ /* 0x000ee20000000a00 */
[----:B-1----:R-:W-:-:S05]  /*0530*/  IMAD.WIDE R230, R225, 0x4, R228 ;  /* 0x00000004e1e67825 */ /* 0x002fca00078e02e4 */
[----:B------:R-:W4:Y:S01]  /*0540*/  LDG.E R228, desc[UR6][R230.64] ;  /* 0x00000006e6e47981 */ /* 0x000f22000c1e1900 */
[----:B--2---:R-:W-:-:S06]  /*0550*/  IMAD.WIDE R202, R225, 0x4, R202 ;  /* 0x00000004e1ca7825 */ /* 0x004fcc00078e02ca */
[----:B-----5:R1:W5:Y:S01]  /*0560*/  LDG.E R202, desc[UR6][R202.64] ;  /* 0x00000006caca7981 */ /* 0x020362000c1e1900 */
[----:B---3--:R-:W-:-:S05]  /*0570*/  IMAD.WIDE R204, R225, 0x4, R204 ;  /* 0x00000004e1cc7825 */ /* 0x008fca00078e02cc */
[----:B------:R1:W5:Y:S01]  /*0580*/  LDG.E R229, desc[UR6][R204.64] ;  /* 0x00000006cce57981 */ /* 0x000362000c1e1900 */
[----:B------:R-:W-:Y:S01]  /*0590*/  BSSY.RECONVERGENT B1, `(.L_x_2220) ;  /* 0x0000196000017945 */ /* 0x000fe20003800200 */
[----:B------:R-:W-:Y:S02]  /*05a0*/  MOV R232, RZ ;  /* 0x000000ff00e87202 */ /* 0x000fe40000000f00 */
[----:B------:R-:W-:Y:S02]  /*05b0*/  MOV R227, RZ ;  /* 0x000000ff00e37202 */ /* 0x000fe40000000f00 */
[----:B----4-:R-:W-:-:S13]  /*05c0*/  ISETP.GE.AND P3, PT, R228, 0x1, PT ;  /* 0x00000001e400780c */ /* 0x010fda0003f66270 */
[----:B-1----:R-:W-:Y:S05]  /*05d0*/  @!P3 BRA `(.L_x_2221) ;  /* 0x0000001400e8b947 */ /* 0x002fea0003800000 */
[----:B------:R-:W1:Y:S01]  /*05e0*/  S2R R6, SR_TID.X ;  /* 0x0000000000067919 */ /* 0x000e620000002100 */
[----:B------:R-:W2:Y:S01]  /*05f0*/  LDC.64 R8, c[0x0][0x3a8] ;  /* 0x0000ea00ff087b82 */ /* 0x000ea20000000a00 */
[----:B0-----:R-:W-:Y:S01]  /*0600*/  IADD3 R2, PT, PT, R228, -0x1, RZ ;  /* 0xffffffffe4027810 */ /* 0x001fe20007ffe0ff */
[----:B------:R-:W-:-:S04]  /*0610*/  IMAD R0, R225, UR9, RZ ;  /* 0x00000009e1007c24 */ /* 0x000fc8000f8e02ff */
[----:B------:R-:W-:Y:S01]  /*0620*/  IMAD R2, R2, UR9, RZ ;  /* 0x0000000902027c24 */ /* 0x000fe2000f8e02ff */
[----:B------:R-:W-:Y:S01]  /*0630*/  SHF.R.S32.HI R3, RZ, 0x1f, R0 ;  /* 0x0000001fff037819 */ /* 0x000fe20000011400 */
[----:B------:R-:W0:Y:S03]  /*0640*/  LDC.64 R4, c[0x0][0x428] ;  /* 0x00010a00ff047b82 */ /* 0x000e260000000a00 */
[----:B------:R-:W-:Y:S02]  /*0650*/  SHF.R.S32.HI R7, RZ, 0x1f, R2 ;  /* 0x0000001fff077819 */ /* 0x000fe40000011402 */
[----:B------:R-:W-:Y:S02]  /*0660*/  LEA.HI R3, R3, R0, RZ, 0x3 ;  /* 0x0000000003037211 */ /* 0x000fe400078f18ff */
[----:B------:R-:W-:Y:S02]  /*0670*/  LEA.HI R7, R7, R2, RZ, 0x3 ;  /* 0x0000000207077211 */ /* 0x000fe400078f18ff */
[----:B------:R-:W-:-:S02]  /*0680*/  SHF.R.S32.HI R0, RZ, 0x1f, R225 ;  /* 0x0000001fff007819 */ /* 0x000fc400000114e1 */
[----:B-1----:R-:W-:-:S04]  /*0690*/  LOP3.LUT R6, R6, 0x1f, RZ, 0xc0, !PT ;  /* 0x0000001f06067812 */ /* 0x002fc800078ec0ff */
[-C--:B------:R-:W-:Y:S02]  /*06a0*/  LEA.HI.SX32 R205, R3, R6.reuse, 0x1d ;  /* 0x0000000603cd7211 */ /* 0x080fe400078feaff */
[----:B------:R-:W-:Y:S02]  /*06b0*/  LEA.HI.SX32 R7, R7, R6, 0x1d ;  /* 0x0000000607077211 */ /* 0x000fe400078feaff */
[C---:B------:R-:W-:Y:S01]  /*06c0*/  IADD3 R195, PT, PT, R205.reuse, 0x20, RZ ;  /* 0x00000020cdc37810 */ /* 0x040fe20007ffe0ff */
[----:B--2---:R-:W-:Y:S01]  /*06d0*/  IMAD.WIDE.U32 R184, R205, 0x10, R8 ;  /* 0x00000010cdb87825 */ /* 0x004fe200078e0008 */
[----:B------:R-:W-:Y:S02]  /*06e0*/  IADD3 R21, PT, PT, R7, 0x20, RZ ;  /* 0x0000002007157810 */ /* 0x000fe40007ffe0ff */
[----:B------:R-:W-:Y:S01]  /*06f0*/  IADD3 R203, PT, PT, R205, 0x40, RZ ;  /* 0x00000040cdcb7810 */ /* 0x000fe20007ffe0ff */
[C---:B0-----:R-:W-:Y:S01]  /*0700*/  IMAD.WIDE.U32 R188, R7.reuse, 0x10, R4 ;  /* 0x0000001007bc7825 */ /* 0x041fe200078e0004 */
[----:B------:R-:W-:Y:S01]  /*0710*/  IADD3 R13, PT, PT, R7, 0x40, RZ ;  /* 0x00000040070d7810 */ /* 0x000fe20007ffe0ff */
[----:B------:R-:W2:Y:S01]  /*0720*/  LDG.E.128 R184, desc[UR6][R184.64] ;  /* 0x00000006b8b87981 */ /* 0x000ea2000c1e1d00 */
[----:B------:R-:W-:Y:S01]  /*0730*/  IADD3 R207, PT, PT, R205, 0x60, RZ ;  /* 0x00000060cdcf7810 */ /* 0x000fe20007ffe0ff */
[----:B------:R-:W-:Y:S01]  /*0740*/  IMAD.WIDE.U32 R180, R195, 0x10, R8 ;  /* 0x00000010c3b47825 */ /* 0x000fe200078e0008 */
[----:B------:R-:W-:Y:S01]  /*0750*/  LEA R2, P0, R225, UR10, 0x2 ;  /* 0x0000000ae1027c11 */ /* 0x000fe2000f8010ff */
[----:B------:R-:W3:Y:S02]  /*0760*/  LDG.E.128 R188, desc[UR6][R188.64] ;  /* 0x00000006bcbc7981 */ /* 0x000ee4000c1e1d00 */
[----:B------:R-:W-:Y:S01]  /*0770*/  IMAD.WIDE.U32 R20, R21, 0x10, R4 ;  /* 0x0000001015147825 */ /* 0x000fe200078e0004 */
[----:B------:R-:W-:Y:S01]  /*0780*/  LEA.HI.X R3, R225, UR11, R0, 0x2, P0 ;  /* 0x0000000be1037c11 */ /* 0x000fe200080f1400 */
[----:B------:R-:W4:Y:S02]  /*0790*/  LDG.E.128 R180, desc[UR6][R180.64] ;  /* 0x00000006b4b47981 */ /* 0x000f24000c1e1d00 */
[----:B------:R-:W-:Y:S01]  /*07a0*/  IMAD.WIDE.U32 R16, R203, 0x10, R8 ;  /* 0x00000010cb107825 */ /* 0x000fe200078e0008 */
[----:B------:R-:W-:Y:S01]  /*07b0*/  IADD3 R7, PT, PT, R7, 0x60, RZ ;  /* 0x0000006007077810 */ /* 0x000fe20007ffe0ff */
[----:B------:R-:W4:Y:S02]  /*07c0*/  LDG.E.128 R20, desc[UR6][R20.64] ;  /* 0x0000000614147981 */ /* 0x000f24000c1e1d00 */
[----:B------:R-:W-:-:S02]  /*07d0*/  IMAD.WIDE.U32 R12, R13, 0x10, R4 ;  /* 0x000000100d0c7825 */ /* 0x000fc400078e0004 */
[----:B------:R-:W4:Y:S02]  /*07e0*/  LDG.E.128 R16, desc[UR6][R16.64] ;  /* 0x0000000610107981 */ /* 0x000f24000c1e1d00 */
[----:B------:R-:W-:Y:S02]  /*07f0*/  IMAD.WIDE.U32 R8, R207, 0x10, R8 ;  /* 0x00000010cf087825 */ /* 0x000fe400078e0008 */
[----:B------:R-:W4:Y:S02]  /*0800*/  LDG.E.128 R12, desc[UR6][R12.64] ;  /* 0x000000060c0c7981 */ /* 0x000f24000c1e1d00 */
[----:B------:R-:W-:Y:S02]  /*0810*/  IMAD.WIDE.U32 R4, R7, 0x10, R4 ;  /* 0x0000001007047825 */ /* 0x000fe400078e0004 */
[----:B------:R0:W4:Y:S04]  /*0820*/  LDG.E R211, desc[UR6][R2.64] ;  /* 0x0000000602d37981 */ /* 0x000128000c1e1900 */
[----:B------:R-:W4:Y:S04]  /*0830*/  LDG.E.128 R8, desc[UR6][R8.64] ;  /* 0x0000000608087981 */ /* 0x000f28000c1e1d00 */
[----:B------:R-:W4:Y:S01]  /*0840*/  LDG.E.128 R4, desc[UR6][R4.64] ;  /* 0x0000000604047981 */ /* 0x000f22000c1e1d00 */
[----:B------:R-:W-:-:S02]  /*0850*/  MOV R0, UR14 ;  /* 0x0000000e00007c02 */ /* 0x000fc40008000f00 */
        /* <DEDUP_REMOVED lines=14> */
[----:B------:R-:W-:-:S05]  /*0940*/  @P0 IMAD.WIDE.U32 R196, R195, 0x10, R196 ;  /* 0x00000010c3c40825 */ /* 0x000fca00078e00c4 */
[----:B------:R1:W5:Y:S01]  /*0950*/  @P0 LDG.E.128 R32, desc[UR6][R196.64] ;  /* 0x00000006c4200981 */ /* 0x000362000c1e1d00 */
[----:B------:R-:W-:Y:S02]  /*0960*/  HADD2.F32 R231, -RZ, R71.H1_H1 ;  /* 0x30000047ffe77230 */ /* 0x000fe40000004100 */
[--C-:B--2---:R-:W-:Y:S02]  /*0970*/  HADD2.F32 R218, -RZ, R185.reuse.H0_H0 ;  /* 0x200000b9ffda7230 */ /* 0x104fe40000004100 */
[----:B------:R-:W-:Y:S02]  /*0980*/  HADD2.F32 R220, -RZ, R185.H1_H1 ;  /* 0x300000b9ffdc7230 */ /* 0x000fe40000004100 */
[--C-:B------:R-:W-:Y:S02]  /*0990*/  HADD2.F32 R214, -RZ, R186.reuse.H0_H0 ;  /* 0x200000baffd67230 */ /* 0x100fe40000004100 */
[----:B------:R-:W-:Y:S02]  /*09a0*/  HADD2.F32 R216, -RZ, R186.H1_H1 ;  /* 0x300000baffd87230 */ /* 0x000fe40000004100 */
[----:B---3--:R-:W-:-:S02]  /*09b0*/  HADD2.F32 R185, -RZ, R191.H0_H0 ;  /* 0x200000bfffb97230 */ /* 0x008fc40000004100 */
[----:B------:R-:W-:Y:S02]  /*09c0*/  HADD2.F32 R186, -RZ, R191.H1_H1 ;  /* 0x300000bfffba7230 */ /* 0x000fe40000004100 */
[--C-:B------:R-:W-:Y:S02]  /*09d0*/  HADD2.F32 R222, -RZ, R184.reuse.H0_H0 ;  /* 0x200000b8ffde7230 */ /* 0x100fe40000004100 */
[----:B------:R-:W-:Y:S02]  /*09e0*/  HADD2.F32 R224, -RZ, R184.H1_H1 ;  /* 0x300000b8ffe07230 */ /* 0x000fe40000004100 */
[--C-:B----4-:R-:W-:Y:S02]  /*09f0*/  HADD2.F32 R209, -RZ, R181.reuse.H0_H0 ;  /* 0x200000b5ffd17230 */ /* 0x110fe40000004100 */
        /* <DEDUP_REMOVED lines=8> */
[----:B------:R-:W-:Y:S01]  /*0a80*/  HADD2.F32 R182, -RZ, R22.H1_H1 ;  /* 0x30000016ffb67230 */ /* 0x000fe20000004100 */
[----:B------:R-:W-:Y:S01]  /*0a90*/  FSEL R211, R211, RZ, !P1 ;  /* 0x000000ffd3d37208 */ /* 0x000fe20004800000 */
[--C-:B------:R-:W-:Y:S02]  /*0aa0*/  HADD2.F32 R206, -RZ, R180.reuse.H0_H0 ;  /* 0x200000b4ffce7230 */ /* 0x100fe40000004100 */
[----:B------:R-:W-:Y:S02]  /*0ab0*/  HADD2.F32 R208, -RZ, R180.H1_H1 ;  /* 0x300000b4ffd07230 */ /* 0x000fe40000004100 */
[--C-:B------:R-:W-:Y:S02]  /*0ac0*/  HADD2.F32 R21, -RZ, R23.reuse.H0_H0 ;  /* 0x20000017ff157230 */ /* 0x100fe40000004100 */
        /* <DEDUP_REMOVED lines=18> */
[----:B------:R-:W-:Y:S02]  /*0bf0*/  HADD2.F32 R236, -RZ, R9.H1_H1 ;  /* 0x30000009ffec7230 */ /* 0x000fe40000004100 */
[----:B------:R-:W-:-:S02]  /*0c00*/  HADD2.F32 R19, -RZ, R13.H0_H0 ;  /* 0x2000000dff137230 */ /* 0x000fc40000004100 */
[----:B------:R-:W-:Y:S02]  /*0c10*/  HADD2.F32 R20, -RZ, R13.H1_H1 ;  /* 0x3000000dff147230 */ /* 0x000fe40000004100 */
[--C-:B------:R-:W-:Y:S02]  /*0c20*/  HADD2.F32 R17, -RZ, R14.reuse.H0_H0 ;  /* 0x2000000eff117230 */ /* 0x100fe40000004100 */
[----:B------:R-:W-:Y:S02]  /*0c30*/  HADD2.F32 R18, -RZ, R14.H1_H1 ;  /* 0x3000000eff127230 */ /* 0x000fe40000004100 */
[----:B------:R-:W-:Y:S02]  /*0c40*/  HADD2.F32 R232, -RZ, R9.H0_H0 ;  /* 0x20000009ffe87230 */ /* 0x000fe40000004100 */
[--C-:B------:R-:W-:Y:S02]  /*0c50*/  HADD2.F32 R13, -RZ, R15.reuse.H0_H0 ;  /* 0x2000000fff0d7230 */ /* 0x100fe40000004100 */
[----:B------:R-:W-:-:S02]  /*0c60*/  HADD2.F32 R14, -RZ, R15.H1_H1 ;  /* 0x3000000fff0e7230 */ /* 0x000fc40000004100 */
[C---:B------:R-:W-:Y:S01]  /*0c70*/  FADD.FTZ R15, -R211.reuse, R16 ;  /* 0x00000010d30f7221 */ /* 0x040fe20000010100 */
[----:B------:R-:W-:Y:S02]  /*0c80*/  HADD2.F32 R240, -RZ, R8.H0_H0 ;  /* 0x20000008fff07230 */ /* 0x000fe40000004100 */
[C---:B------:R-:W-:Y:S01]  /*0c90*/  FADD.FTZ R16, -R211.reuse, R12 ;  /* 0x0000000cd3107221 */ /* 0x040fe20000010100 */
[--C-:B------:R-:W-:Y:S02]  /*0ca0*/  HADD2.F32 R234, -RZ, R10.reuse.H0_H0 ;  /* 0x2000000affea7230 */ /* 0x100fe40000004100 */
[C---:B------:R-:W-:Y:S01]  /*0cb0*/  FADD.FTZ R12, -R211.reuse, R236 ;  /* 0x000000ecd30c7221 */ /* 0x040fe20000010100 */
[----:B------:R-:W-:Y:S02]  /*0cc0*/  HADD2.F32 R8, -RZ, R10.H1_H1 ;  /* 0x3000000aff087230 */ /* 0x000fe40000004100 */
[----:B0-----:R-:W-:Y:S01]  /*0cd0*/  FADD.FTZ R199, -R211, R203 ;  /* 0x000000cbd3c77221 */ /* 0x001fe20000010100 */
[----:B------:R-:W-:-:S02]  /*0ce0*/  HADD2.F32 R230, -RZ, R11.H0_H0 ;  /* 0x2000000bffe67230 */ /* 0x000fc40000004100 */
[C---:B------:R-:W-:Y:S01]  /*0cf0*/  FADD.FTZ R10, -R211.reuse, R232 ;  /* 0x000000e8d30a7221 */ /* 0x040fe20000010100 */
[----:B------:R-:W-:Y:S02]  /*0d00*/  HADD2.F32 R2, -RZ, R11.H1_H1 ;  /* 0x3000000bff027230 */ /* 0x000fe40000004100 */
[--C-:B------:R-:W-:Y:S02]  /*0d10*/  HADD2.F32 R11, -RZ, R4.reuse.H0_H0 ;  /* 0x20000004ff0b7230 */ /* 0x100fe40000004100 */
[----:B------:R-:W-:Y:S02]  /*0d20*/  HADD2.F32 R238, -RZ, R4.H1_H1 ;  /* 0x30000004ffee7230 */ /* 0x000fe40000004100 */
[--C-:B------:R-:W-:Y:S02]  /*0d30*/  HADD2.F32 R9, -RZ, R5.reuse.H0_H0 ;  /* 0x20000005ff097230 */ /* 0x100fe40000004100 */
[----:B------:R-:W-:Y:S02]  /*0d40*/  HADD2.F32 R236, -RZ, R5.H1_H1 ;  /* 0x30000005ffec7230 */ /* 0x000fe40000004100 */
[----:B------:R-:W-:Y:S01]  /*0d50*/  FADD.FTZ R222, -R211, R222 ;  /* 0x000000ded3de7221 */ /* 0x000fe20000010100 */
[----:B------:R-:W-:-:S02]  /*0d60*/  HADD2.F32 R5, -RZ, R6.H0_H0 ;  /* 0x20000006ff057230 */ /* 0x000fc40000004100 */
[----:B------:R-:W-:Y:S02]  /*0d70*/  HADD2.F32 R4, -RZ, R6.H1_H1 ;  /* 0x30000006ff047230 */ /* 0x000fe40000004100 */
[--C-:B------:R-:W-:Y:S02]  /*0d80*/  HADD2.F32 R203, -RZ, R7.reuse.H0_H0 ;  /* 0x20000007ffcb7230 */ /* 0x100fe40000004100 */
[----:B------:R-:W-:Y:S02]  /*0d90*/  HADD2.F32 R232, -RZ, R7.H1_H1 ;  /* 0x30000007ffe87230 */ /* 0x000fe40000004100 */
[----:B------:R-:W-:Y:S02]  /*0da0*/  HADD2.F32 R193, -RZ, R189.H0_H0 ;  /* 0x200000bdffc17230 */ /* 0x000fe40000004100 */
[----:B------:R-:W-:Y:S02]  /*0db0*/  HADD2.F32 R7, -RZ, R56.H1_H1 ;  /* 0x30000038ff077230 */ /* 0x000fe40000004100 */
[----:B------:R-:W-:-:S02]  /*0dc0*/  HADD2.F32 R6, -RZ, R57.H0_H0 ;  /* 0x20000039ff067230 */ /* 0x000fc40000004100 */
[----:B-----5:R-:W-:Y:S01]  /*0dd0*/  FMUL.FTZ R3, R229, R222 ;  /* 0x000000dee5037220 */ /* 0x020fe20000410000 */
[----:B------:R-:W-:Y:S02]  /*0de0*/  HADD2.F32 R192, -RZ, R189.H1_H1 ;  /* 0x300000bdffc07230 */ /* 0x000fe40000004100 */
[----:B------:R-:W-:Y:S01]  /*0df0*/  FMUL.FTZ R222, R7, R194 ;  /* 0x000000c207de7220 */ /* 0x000fe20000410000 */
[----:B------:R-:W-:Y:S02]  /*0e00*/  HADD2.F32 R189, -RZ, R190.H0_H0 ;  /* 0x200000beffbd7230 */ /* 0x000fe40000004100 */
[----:B------:R-:W-:Y:S01]  /*0e10*/  FMUL.FTZ R221, R6, R193 ;  /* 0x000000c106dd7220 */ /* 0x000fe20000410000 */
[----:B------:R-:W-:Y:S01]  /*0e20*/  FADD.FTZ R218, -R211, R218 ;  /* 0x000000dad3da7221 */ /* 0x000fe20000010100 */
[----:B------:R-:W-:Y:S02]  /*0e30*/  HADD2.F32 R7, -RZ, R57.H1_H1 ;  /* 0x30000039ff077230 */ /* 0x000fe40000004100 */
[----:B------:R-:W-:-:S02]  /*0e40*/  HADD2.F32 R6, -RZ, R58.H0_H0 ;  /* 0x2000003aff067230 */ /* 0x000fc40000004100 */
[----:B------:R-:W-:Y:S01]  /*0e50*/  FMUL.FTZ R223, R229, R218 ;  /* 0x000000dae5df7220 */ /* 0x000fe20000410000 */
[----:B------:R-:W-:Y:S02]  /*0e60*/  HADD2.F32 R190, -RZ, R190.H1_H1 ;  /* 0x300000beffbe7230 */ /* 0x000fe40000004100 */
[----:B------:R-:W-:Y:S01]  /*0e70*/  FMUL.FTZ R218, R7, R192 ;  /* 0x000000c007da7220 */ /* 0x000fe20000410000 */
[----:B------:R-:W-:Y:S01]  /*0e80*/  FADD.FTZ R214, -R211, R214 ;  /* 0x000000d6d3d67221 */ /* 0x000fe20000010100 */
[----:B------:R-:W-:Y:S01]  /*0e90*/  FMUL.FTZ R217, R6, R189 ;  /* 0x000000bd06d97220 */ /* 0x000fe20000410000 */
[----:B------:R-:W-:Y:S02]  /*0ea0*/  HADD2.F32 R7, -RZ, R58.H1_H1 ;  /* 0x3000003aff077230 */ /* 0x000fe40000004100 */
[--C-:B------:R-:W-:Y:S02]  /*0eb0*/  HADD2.F32 R6, -RZ, R59.reuse.H0_H0 ;  /* 0x2000003bff067230 */ /* 0x100fe40000004100 */
[----:B------:R-:W-:Y:S01]  /*0ec0*/  FMUL.FTZ R219, R229, R214 ;  /* 0x000000d6e5db7220 */ /* 0x000fe20000410000 */
[----:B------:R-:W-:Y:S01]  /*0ed0*/  FADD.FTZ R210, -R211, R210 ;  /* 0x000000d2d3d27221 */ /* 0x000fe20000010100 */
[----:B------:R-:W-:Y:S01]  /*0ee0*/  FMUL.FTZ R214, R7, R190 ;  /* 0x000000be07d67220 */ /* 0x000fe20000410000 */
[----:B------:R-:W-:-:S02]  /*0ef0*/  HADD2.F32 R7, -RZ, R59.H1_H1 ;  /* 0x3000003bff077230 */ /* 0x000fc40000004100 */
[----:B------:R-:W-:Y:S01]  /*0f00*/  FMUL.FTZ R213, R6, R185 ;  /* 0x000000b906d57220 */ /* 0x000fe20000410000 */
[--C-:B------:R-:W-:Y:S02]  /*0f10*/  HADD2.F32 R6, -RZ, R60.reuse.H0_H0 ;  /* 0x2000003cff067230 */ /* 0x100fe40000004100 */
[----:B------:R-:W-:Y:S01]  /*0f20*/  FADD.FTZ R198, -R211, R209 ;  /* 0x000000d1d3c67221 */ /* 0x000fe20000010100 */
[----:B------:R-:W-:Y:S01]  /*0f30*/  FMUL.FTZ R215, R229, R210 ;  /* 0x000000d2e5d77220 */ /* 0x000fe20000410000 */
[----:B------:R-:W-:Y:S01]  /*0f40*/  FMUL.FTZ R210, R7, R186 ;  /* 0x000000ba07d27220 */ /* 0x000fe20000410000 */
[----:B------:R-:W-:Y:S01]  /*0f50*/  FADD.FTZ R206, -R211, R206 ;  /* 0x000000ced3ce7221 */ /* 0x000fe20000010100 */
[----:B------:R-:W-:Y:S01]  /*0f60*/  FMUL.FTZ R209, R6, R187 ;  /* 0x000000bb06d17220 */ /* 0x000fe20000410000 */
[----:B------:R-:W-:Y:S02]  /*0f70*/  HADD2.F32 R7, -RZ, R60.H1_H1 ;  /* 0x3000003cff077230 */ /* 0x000fe40000004100 */
[----:B------:R-:W-:-:S02]  /*0f80*/  HADD2.F32 R6, -RZ, R61.H0_H0 ;  /* 0x2000003dff067230 */ /* 0x000fc40000004100 */
[C---:B-1----:R-:W-:Y:S01]  /*0f90*/  FADD.FTZ R196, -R211.reuse, R191 ;  /* 0x000000bfd3c47221 */ /* 0x042fe20000010100 */
        /* <DEDUP_REMOVED lines=21> */
[----:B------:R-:W-:Y:S01]  /*10f0*/  FMUL.FTZ R206, R7, R188 ;  /* 0x000000bc07ce7220 */ /* 0x000fe20000410000 */
[----:B------:R-:W-:Y:S01]  /*1100*/  FMUL.FTZ R201, R6, R183 ;  /* 0x000000b706c97220 */ /* 0x000fe20000410000 */
[----:B------:R-:W-:-:S02]  /*1110*/  HADD2.F32 R7, -RZ, R61.H1_H1 ;  /* 0x3000003dff077230 */ /* 0x000fc40000004100 */
[--C-:B------:R-:W-:Y:S02]  /*1120*/  HADD2.F32 R6, -RZ, R62.reuse.H0_H0 ;  /* 0x2000003eff067230 */ /* 0x100fe40000004100 */
[C---:B------:R-:W-:Y:S01]  /*1130*/  FMUL.FTZ R207, R229.reuse, R198 ;  /* 0x000000c6e5cf7220 */ /* 0x040fe20000410000 */
[----:B------:R-:W-:Y:S01]  /*1140*/  FMUL.FTZ R224, R229, R224 ;  /* 0x000000e0e5e07220 */ /* 0x000fe20000410000 */
[----:B------:R-:W-:Y:S01]  /*1150*/  FMUL.FTZ R198, R7, R184 ;  /* 0x000000b807c67220 */ /* 0x000fe20000410000 */
[----:B------:R-:W-:Y:S02]  /*1160*/  HADD2.F32 R7, -RZ, R62.H1_H1 ;  /* 0x3000003eff077230 */ /* 0x000fe40000004100 */
[----:B------:R-:W-:Y:S01]  /*1170*/  FMUL.FTZ R197, R6, R181 ;  /* 0x000000b506c57220 */ /* 0x000fe20000410000 */
[--C-:B------:R-:W-:Y:S02]  /*1180*/  HADD2.F32 R6, -RZ, R63.reuse.H0_H0 ;  /* 0x2000003fff067230 */ /* 0x100fe40000004100 */
[----:B------:R-:W-:Y:S01]  /*1190*/  FADD.FTZ R165, R165, R194 ;  /* 0x000000c2a5a57221 */ /* 0x000fe20000010000 */
[----:B------:R-:W-:Y:S01]  /*11a0*/  FFMA.FTZ R73, R224, R194, R73 ;  /* 0x000000c2e0497223 */ /* 0x000fe20000010049 */
[----:B------:R-:W-:Y:S01]  /*11b0*/  FADD.FTZ R166, R166, R193 ;  /* 0x000000c1a6a67221 */ /* 0x000fe20000010000 */
[----:B------:R-:W-:Y:S01]  /*11c0*/  FFMA.FTZ R74, R223, R193, R74 ;  /* 0x000000c1df4a7223 */ /* 0x000fe2000001004a */
[----:B------:R-:W-:Y:S01]  /*11d0*/  FMUL.FTZ R194, R7, R182 ;  /* 0x000000b607c27220 */ /* 0x000fe20000410000 */
[----:B------:R-:W-:Y:S01]  /*11e0*/  FMUL.FTZ R193, R6, R21 ;  /* 0x0000001506c17220 */ /* 0x000fe20000410000 */
[----:B------:R-:W-:Y:S01]  /*11f0*/  FMUL.FTZ R216, R229, R216 ;  /* 0x000000d8e5d87220 */ /* 0x000fe20000410000 */
[----:B------:R-:W-:-:S02]  /*1200*/  HADD2.F32 R7, -RZ, R63.H1_H1 ;  /* 0x3000003fff077230 */ /* 0x000fc40000004100 */
[----:B------:R-:W-:Y:S02]  /*1210*/  HADD2.F32 R6, -RZ, R64.H0_H0 ;  /* 0x20000040ff067230 */ /* 0x000fe40000004100 */
[----:B------:R-:W-:Y:S01]  /*1220*/  FADD.FTZ R160, R160, R189 ;  /* 0x000000bda0a07221 */ /* 0x000fe20000010000 */
[----:B------:R-:W-:Y:S02]  /*1230*/  HADD2.F32 R226, -RZ, R56.H0_H0 ;  /* 0x20000038ffe27230 */ /* 0x000fe40000004100 */
[----:B------:R-:W-:Y:S01]  /*1240*/  FFMA.FTZ R76, R219, R189, R76 ;  /* 0x000000bddb4c7223 */ /* 0x000fe2000001004c */
[----:B------:R-:W-:Y:S01]  /*1250*/  FADD.FTZ R161, R161, R190 ;  /* 0x000000bea1a17221 */ /* 0x000fe20000010000 */
[----:B------:R-:W-:Y:S01]  /*1260*/  FFMA.FTZ R77, R216, R190, R77 ;  /* 0x000000bed84d7223 */ /* 0x000fe2000001004d */
[----:B------:R-:W-:Y:S01]  /*1270*/  FMUL.FTZ R190, R7, R22 ;  /* 0x0000001607be7220 */ /* 0x000fe20000410000 */
[----:B------:R-:W-:Y:S01]  /*1280*/  FMUL.FTZ R189, R6, R23 ;  /* 0x0000001706bd7220 */ /* 0x000fe20000410000 */
[C---:B------:R-:W-:Y:S01]  /*1290*/  FMUL.FTZ R220, R229.reuse, R220 ;  /* 0x000000dce5dc7220 */ /* 0x040fe20000410000 */
[----:B------:R-:W-:Y:S01]  /*12a0*/  FMUL.FTZ R212, R229, R212 ;  /* 0x000000d4e5d47220 */ /* 0x000fe20000410000 */
[----:B------:R-:W-:Y:S01]  /*12b0*/  FADD.FTZ R156, R156, R187 ;  /* 0x000000bb9c9c7221 */ /* 0x000fe20000010000 */
[----:B------:R-:W-:Y:S01]  /*12c0*/  FFMA.FTZ R80, R211, R187, R80 ;  /* 0x000000bbd3507223 */ /* 0x000fe20000010050 */
[----:B------:R-:W-:Y:S01]  /*12d0*/  FMUL.FTZ R208, R229, R208 ;  /* 0x000000d0e5d07220 */ /* 0x000fe20000410000 */
[----:B------:R-:W-:-:S02]  /*12e0*/  HADD2.F32 R7, -RZ, R64.H1_H1 ;  /* 0x30000040ff077230 */ /* 0x000fc40000004100 */
[C---:B------:R-:W-:Y:S01]  /*12f0*/  FMUL.FTZ R187, R229.reuse, R252 ;  /* 0x000000fce5bb7220 */ /* 0x040fe20000410000 */
[--C-:B------:R-:W-:Y:S02]  /*1300*/  HADD2.F32 R6, -RZ, R65.reuse.H0_H0 ;  /* 0x20000041ff067230 */ /* 0x100fe40000004100 */
        /* <DEDUP_REMOVED lines=10> */
[C---:B------:R-:W-:Y:S01]  /*13b0*/  FMUL.FTZ R192, R229.reuse, R205 ;  /* 0x000000cde5c07220 */ /* 0x040fe20000410000 */
[----:B------:R-:W-:Y:S01]  /*13c0*/  FMUL.FTZ R188, R229, R15 ;  /* 0x0000000fe5bc7220 */ /* 0x000fe20000410000 */
[----:B------:R-:W-:Y:S01]  /*13d0*/  FMUL.FTZ R186, R7, R180 ;  /* 0x000000b407ba7220 */ /* 0x000fe20000410000 */
[-C--:B------:R-:W-:Y:S01]  /*13e0*/  FMUL.FTZ R185, R6, R19.reuse ;  /* 0x0000001306b97220 */ /* 0x080fe20000410000 */
[----:B------:R-:W-:Y:S01]  /*13f0*/  FADD.FTZ R150, R150, R19 ;  /* 0x0000001396967221 */ /* 0x000fe20000010000 */
[----:B------:R-:W-:Y:S01]  /*1400*/  FFMA.FTZ R90, R187, R19, R90 ;  /* 0x00000013bb5a7223 */ /* 0x000fe2000001005a */
[----:B------:R-:W-:Y:S01]  /*1410*/  FADD.FTZ R159, R159, R184 ;  /* 0x000000b89f9f7221 */ /* 0x000fe20000010000 */
[----:B------:R-:W-:Y:S01]  /*1420*/  FFMA.FTZ R83, R200, R184, R83 ;  /* 0x000000b8c8537223 */ /* 0x000fe20000010053 */
[----:B------:R-:W-:Y:S01]  /*1430*/  FMUL.FTZ R196, R229, R196 ;  /* 0x000000c4e5c47220 */ /* 0x000fe20000410000 */
[----:B------:R-:W-:-:S02]  /*1440*/  HADD2.F32 R15, -RZ, R65.H1_H1 ;  /* 0x30000041ff0f7230 */ /* 0x000fc40000004100 */
[----:B------:R-:W-:Y:S01]  /*1450*/  FFMA.FTZ R7, R3, R226, RZ ;  /* 0x000000e203077223 */ /* 0x000fe200000100ff */
[----:B------:R-:W-:Y:S01]  /*1460*/  FADD.FTZ R19, RZ, R226 ;  /* 0x000000e2ff137221 */ /* 0x000fe20000010000 */
[----:B------:R-:W-:Y:S01]  /*1470*/  FMUL.FTZ R184, R229, R250 ;  /* 0x000000fae5b87220 */ /* 0x000fe20000410000 */
[----:B------:R-:W-:Y:S01]  /*1480*/  FADD.FTZ R155, R155, R22 ;  /* 0x000000169b9b7221 */ /* 0x000fe20000010000 */
[----:B------:R-:W-:Y:S01]  /*1490*/  FFMA.FTZ R87, R192, R22, R87 ;  /* 0x00000016c0577223 */ /* 0x000fe20000010057 */
[----:B------:R-:W-:Y:S01]  /*14a0*/  FADD.FTZ R153, R153, R182 ;  /* 0x000000b699997221 */ /* 0x000fe20000010000 */
[----:B------:R-:W-:Y:S01]  /*14b0*/  FFMA.FTZ R85, R196, R182, R85 ;  /* 0x000000b6c4557223 */ /* 0x000fe20000010055 */
[----:B------:R-:W-:Y:S01]  /*14c0*/  FFMA.FTZ R6, R224, R222, R7 ;  /* 0x000000dee0067223 */ /* 0x000fe20000010007 */
[----:B------:R-:W-:Y:S01]  /*14d0*/  FADD.FTZ R22, R222, R19 ;  /* 0x00000013de167221 */ /* 0x000fe20000010000 */
[-C--:B------:R-:W-:Y:S01]  /*14e0*/  FMUL.FTZ R182, R15, R20.reuse ;  /* 0x000000140fb67220 */ /* 0x080fe20000410000 */
[----:B------:R-:W-:Y:S01]  /*14f0*/  FADD.FTZ R151, R151, R20 ;  /* 0x0000001497977221 */ /* 0x000fe20000010000 */
[----:B------:R-:W-:Y:S01]  /*1500*/  FFMA.FTZ R91, R184, R20, R91 ;  /* 0x00000014b85b7223 */ /* 0x000fe2000001005b */
[----:B------:R-:W-:Y:S01]  /*1510*/  FMUL.FTZ R199, R229, R199 ;  /* 0x000000c7e5c77220 */ /* 0x000fe20000410000 */
[----:B------:R-:W-:-:S02]  /*1520*/  HADD2.F32 R20, -RZ, R66.H0_H0 ;  /* 0x20000042ff147230 */ /* 0x000fc40000004100 */
[----:B------:R-:W-:Y:S01]  /*1530*/  FFMA.FTZ R7, R223, R221, R6 ;  /* 0x000000dddf077223 */ /* 0x000fe20000010006 */
[----:B------:R-:W-:Y:S01]  /*1540*/  FADD.FTZ R19, R221, R22 ;  /* 0x00000016dd137221 */ /* 0x000fe20000010000 */
[----:B------:R-:W-:Y:S01]  /*1550*/  FADD.FTZ R158, R158, R183 ;  /* 0x000000b79e9e7221 */ /* 0x000fe20000010000 */
[----:B------:R-:W-:Y:S01]  /*1560*/  FFMA.FTZ R82, R207, R183, R82 ;  /* 0x000000b7cf527223 */ /* 0x000fe20000010052 */
[----:B------:R-:W-:Y:S01]  /*1570*/  FADD.FTZ R152, R152, R181 ;  /* 0x000000b598987221 */ /* 0x000fe20000010000 */
[----:B------:R-:W-:Y:S01]  /*1580*/  FFMA.FTZ R84, R199, R181, R84 ;  /* 0x000000b5c7547223 */ /* 0x000fe20000010054 */
[----:B------:R-:W-:Y:S01]  /*1590*/  FMUL.FTZ R183, R229, R248 ;  /* 0x000000f8e5b77220 */ /* 0x000fe20000410000 */
[-C--:B------:R-:W-:Y:S01]  /*15a0*/  FMUL.FTZ R181, R20, R17.reuse ;  /* 0x0000001114b57220 */ /* 0x080fe20000410000 */
[----:B------:R-:W-:Y:S01]  /*15b0*/  FFMA.FTZ R6, R220, R218, R7 ;  /* 0x000000dadc067223 */ /* 0x000fe20000010007 */
[----:B------:R-:W-:Y:S01]  /*15c0*/  FADD.FTZ R20, R218, R19 ;  /* 0x00000013da147221 */ /* 0x000fe20000010000 */
[----:B------:R-:W-:Y:S01]  /*15d0*/  FADD.FTZ R144, R144, R17 ;  /* 0x0000001190907221 */ /* 0x000fe20000010000 */
[----:B------:R-:W-:Y:S01]  /*15e0*/  FFMA.FTZ R92, R183, R17, R92 ;  /* 0x00000011b75c7223 */ /* 0x000fe2000001005c */
[----:B------:R-:W-:Y:S01]  /*15f0*/  FFMA.FTZ R7, R219, R217, R6 ;  /* 0x000000d9db077223 */ /* 0x000fe20000010006 */
[----:B------:R-:W-:-:S03]  /*1600*/  FADD.FTZ R17, R217, R20 ;  /* 0x00000014d9117221 */ /* 0x000fc60000010000 */
[----:B------:R-:W-:Y:S01]  /*1610*/  FFMA.FTZ R6, R216, R214, R7 ;  /* 0x000000d6d8067223 */ /* 0x000fe20000010007 */
[----:B------:R-:W-:-:S03]  /*1620*/  FADD.FTZ R20, R214, R17 ;  /* 0x00000011d6147221 */ /* 0x000fc60000010000 */
[----:B------:R-:W-:Y:S01]  /*1630*/  FFMA.FTZ R7, R215, R213, R6 ;  /* 0x000000d5d7077223 */ /* 0x000fe20000010006 */
[----:B------:R-:W-:Y:S01]  /*1640*/  FADD.FTZ R17, R213, R20 ;  /* 0x00000014d5117221 */ /* 0x000fe20000010000 */
[----:B------:R-:W-:Y:S01]  /*1650*/  FADD.FTZ R149, R149, R180 ;  /* 0x000000b495957221 */ /* 0x000fe20000010000 */
[----:B------:R-:W-:Y:S01]  /*1660*/  FFMA.FTZ R89, R188, R180, R89 ;  /* 0x000000b4bc597223 */ /* 0x000fe20000010059 */
[----:B------:R-:W-:Y:S02]  /*1670*/  HADD2.F32 R15, -RZ, R66.H1_H1 ;  /* 0x30000042ff0f7230 */ /* 0x000fe40000004100 */
[----:B------:R-:W-:Y:S01]  /*1680*/  FFMA.FTZ R6, R212, R210, R7 ;  /* 0x000000d2d4067223 */ /* 0x000fe20000010007 */
[----:B------:R-:W-:Y:S01]  /*1690*/  FADD.FTZ R20, R210, R17 ;  /* 0x00000011d2147221 */ /* 0x000fe20000010000 */
[C---:B------:R-:W-:Y:S01]  /*16a0*/  FMUL.FTZ R180, R229.reuse, R246 ;  /* 0x000000f6e5b47220 */ /* 0x040fe20000410000 */
[----:B------:R-:W-:Y:S01]  /*16b0*/  FMUL.FTZ R191, R229, R191 ;  /* 0x000000bfe5bf7220 */ /* 0x000fe20000410000 */
[----:B------:R-:W-:Y:S01]  /*16c0*/  FFMA.FTZ R7, R211, R209, R6 ;  /* 0x000000d1d3077223 */ /* 0x000fe20000010006 */
[----:B------:R-:W-:Y:S01]  /*16d0*/  FADD.FTZ R17, R209, R20 ;  /* 0x00000014d1117221 */ /* 0x000fe20000010000 */
        /* <DEDUP_REMOVED lines=17> */
[----:B------:R-:W-:Y:S02]  /*17f0*/  HADD2.F32 R15, -RZ, R67.H1_H1 ;  /* 0x30000043ff0f7230 */ /* 0x000fe40000004100 */
[----:B------:R-:W-:Y:S01]  /*1800*/  FFMA.FTZ R7, R207, R201, R6 ;  /* 0x000000c9cf077223 */ /* 0x000fe20000010006 */
[----:B------:R-:W-:Y:S01]  /*1810*/  FADD.FTZ R13, R201, R244 ;  /* 0x000000f4c90d7221 */ /* 0x000fe20000010000 */
[----:B------:R-:W-:Y:S01]  /*1820*/  FMUL.FTZ R20, R229, R242 ;  /* 0x000000f2e5147220 */ /* 0x000fe20000410000 */
[----:B------:R-:W-:Y:S01]  /*1830*/  FADD.FTZ R147, R147, R14 ;  /* 0x0000000e93937221 */ /* 0x000fe20000010000 */
[----:B------:R-:W-:Y:S01]  /*1840*/  FFMA.FTZ R6, R200, R198, R7 ;  /* 0x000000c6c8067223 */ /* 0x000fe20000010007 */
[----:B------:R-:W-:Y:S01]  /*1850*/  FADD.FTZ R242, R198, R13 ;  /* 0x0000000dc6f27221 */ /* 0x000fe20000010000 */
[-C--:B------:R-:W-:Y:S01]  /*1860*/  FMUL.FTZ R18, R15, R14.reuse ;  /* 0x0000000e0f127220 */ /* 0x080fe20000410000 */
[----:B------:R-:W-:Y:S01]  /*1870*/  FFMA.FTZ R95, R20, R14, R95 ;  /* 0x0000000e145f7223 */ /* 0x000fe2000001005f */
[----:B------:R-:W-:-:S02]  /*1880*/  HADD2.F32 R14, -RZ, R68.H0_H0 ;  /* 0x20000044ff0e7230 */ /* 0x000fc40000004100 */
[----:B------:R-:W-:Y:S01]  /*1890*/  FFMA.FTZ R7, R199, R197, R6 ;  /* 0x000000c5c7077223 */ /* 0x000fe20000010006 */
[----:B------:R-:W-:Y:S01]  /*18a0*/  FADD.FTZ R13, R197, R242 ;  /* 0x000000f2c50d7221 */ /* 0x000fe20000010000 */
[----:B------:R-:W-:Y:S01]  /*18b0*/  FMUL.FTZ R19, R229, R240 ;  /* 0x000000f0e5137220 */ /* 0x000fe20000410000 */
[-C--:B------:R-:W-:Y:S01]  /*18c0*/  FMUL.FTZ R17, R14, R11.reuse ;  /* 0x0000000b0e117220 */ /* 0x080fe20000410000 */
[----:B------:R-:W-:Y:S01]  /*18d0*/  FFMA.FTZ R6, R196, R194, R7 ;  /* 0x000000c2c4067223 */ /* 0x000fe20000010007 */
[----:B------:R-:W-:Y:S01]  /*18e0*/  FADD.FTZ R14, R194, R13 ;  /* 0x0000000dc20e7221 */ /* 0x000fe20000010000 */
[----:B------:R-:W-:Y:S01]  /*18f0*/  FADD.FTZ R140, R140, R11 ;  /* 0x0000000b8c8c7221 */ /* 0x000fe20000010000 */
[----:B------:R-:W-:Y:S01]  /*1900*/  FFMA.FTZ R96, R19, R11, R96 ;  /* 0x0000000b13607223 */ /* 0x000fe20000010060 */
[----:B------:R-:W-:Y:S01]  /*1910*/  FFMA.FTZ R7, R195, R193, R6 ;  /* 0x000000c1c3077223 */ /* 0x000fe20000010006 */
[----:B------:R-:W-:Y:S01]  /*1920*/  FADD.FTZ R11, R193, R14 ;  /* 0x0000000ec10b7221 */ /* 0x000fe20000010000 */
[----:B------:R-:W-:-:S02]  /*1930*/  HADD2.F32 R15, -RZ, R68.H1_H1 ;  /* 0x30000044ff0f7230 */ /* 0x000fc40000004100 */
[----:B------:R-:W-:Y:S01]  /*1940*/  FFMA.FTZ R240, R192, R190, R7 ;  /* 0x000000bec0f07223 */ /* 0x000fe20000010007 */
[----:B------:R-:W-:Y:S01]  /*1950*/  FADD.FTZ R6, R190, R11 ;  /* 0x0000000bbe067221 */ /* 0x000fe20000010000 */
[----:B------:R-:W-:Y:S02]  /*1960*/  FMUL.FTZ R16, R229, R16 ;  /* 0x00000010e5107220 */ /* 0x000fe40000410000 */
[----:B------:R-:W-:Y:S01]  /*1970*/  FFMA.FTZ R7, R191, R189, R240 ;  /* 0x000000bdbf077223 */ /* 0x000fe200000100f0 */
[----:B------:R-:W-:Y:S01]  /*1980*/  FADD.FTZ R11, R189, R6 ;  /* 0x00000006bd0b7221 */ /* 0x000fe20000010000 */
[-C--:B------:R-:W-:Y:S01]  /*1990*/  FMUL.FTZ R14, R15, R238.reuse ;  /* 0x000000ee0f0e7220 */ /* 0x080fe20000410000 */
[----:B------:R-:W-:Y:S01]  /*19a0*/  FADD.FTZ R141, R141, R238 ;  /* 0x000000ee8d8d7221 */ /* 0x000fe20000010000 */
[----:B------:R-:W-:Y:S01]  /*19b0*/  FFMA.FTZ R97, R16, R238, R97 ;  /* 0x000000ee10617223 */ /* 0x000fe20000010061 */
[----:B------:R-:W-:Y:S01]  /*19c0*/  FFMA.FTZ R6, R188, R186, R7 ;  /* 0x000000babc067223 */ /* 0x000fe20000010007 */
[----:B------:R-:W-:Y:S01]  /*19d0*/  FADD.FTZ R238, R186, R11 ;  /* 0x0000000bbaee7221 */ /* 0x000fe20000010000 */
[----:B------:R-:W-:-:S02]  /*19e0*/  HADD2.F32 R240, -RZ, R69.H0_H0 ;  /* 0x20000045fff07230 */ /* 0x000fc40000004100 */
[----:B------:R-:W-:Y:S01]  /*19f0*/  FFMA.FTZ R7, R187, R185, R6 ;  /* 0x000000b9bb077223 */ /* 0x000fe20000010006 */
[----:B------:R-:W-:Y:S01]  /*1a00*/  FADD.FTZ R11, R185, R238 ;  /* 0x000000eeb90b7221 */ /* 0x000fe20000010000 */
[----:B------:R-:W-:Y:S02]  /*1a10*/  FMUL.FTZ R15, R229, R10 ;  /* 0x0000000ae50f7220 */ /* 0x000fe40000410000 */
[----:B------:R-:W-:Y:S01]  /*1a20*/  FFMA.FTZ R6, R184, R182, R7 ;  /* 0x000000b6b8067223 */ /* 0x000fe20000010007 */
[----:B------:R-:W-:Y:S01]  /*1a30*/  FADD.FTZ R238, R182, R11 ;  /* 0x0000000bb6ee7221 */ /* 0x000fe20000010000 */
[----:B------:R-:W-:Y:S02]  /*1a40*/  HADD2.F32 R205, -RZ, R69.H1_H1 ;  /* 0x30000045ffcd7230 */ /* 0x000fe40000004100 */
[-C--:B------:R-:W-:Y:S01]  /*1a50*/  FMUL.FTZ R13, R240, R9.reuse ;  /* 0x00000009f00d7220 */ /* 0x080fe20000410000 */
[----:B------:R-:W-:Y:S01]  /*1a60*/  FADD.FTZ R142, R142, R9 ;  /* 0x000000098e8e7221 */ /* 0x000fe20000010000 */
[----:B------:R-:W-:Y:S01]  /*1a70*/  FFMA.FTZ R98, R15, R9, R98 ;  /* 0x000000090f627223 */ /* 0x000fe20000010062 */
[----:B------:R-:W-:Y:S01]  /*1a80*/  FMUL.FTZ R12, R229, R12 ;  /* 0x0000000ce50c7220 */ /* 0x000fe20000410000 */
        /* <DEDUP_REMOVED lines=38> */
[----:B------:R-:W-:Y:S01]  /*1cf0*/  FMUL.FTZ R4, R229, R2 ;  /* 0x00000002e5047220 */ /* 0x000fe20000410000 */
[-C--:B------:R-:W-:Y:S01]  /*1d00*/  FMUL.FTZ R2, R231, R232.reuse ;  /* 0x000000e8e7027220 */ /* 0x080fe20000410000 */
[----:B------:R-:W-:Y:S01]  /*1d10*/  FFMA.FTZ R227, R7, R5, R234 ;  /* 0x0000000507e37223 */ /* 0x000fe200000100ea */
[----:B------:R-:W-:Y:S01]  /*1d20*/  FADD.FTZ R203, R230, R5 ;  /* 0x00000005e6cb7221 */ /* 0x000fe20000010000 */
[----:B------:R-:W-:Y:S01]  /*1d30*/  FADD.FTZ R139, R139, R232 ;  /* 0x000000e88b8b7221 */ /* 0x000fe20000010000 */
[C---:B------:R-:W-:Y:S01]  /*1d40*/  FFMA.FTZ R103, R4.reuse, R232, R103 ;  /* 0x000000e804677223 */ /* 0x040fe20000010067 */
[----:B------:R-:W-:Y:S01]  /*1d50*/  FFMA.FTZ R227, R4, R2, R227 ;  /* 0x0000000204e37223 */ /* 0x000fe200000100e3 */
[----:B------:R-:W-:Y:S01]  /*1d60*/  FADD.FTZ R232, R203, R2 ;  /* 0x00000002cbe87221 */ /* 0x000fe20000010000 */
[----:B------:R-:W-:Y:S06]  /*1d70*/  BRA `(.L_x_2222) ;  /* 0x00000000005c7947 */ /* 0x000fec0003800000 */
.L_x_2221:
[----:B------:R-:W-:Y:S02]  /*1d80*/  MOV R0, UR14 ;  /* 0x0000000e00007c02 */ /* 0x000fe40008000f00 */
[----:B------:R-:W-:Y:S02]  /*1d90*/  MOV R204, UR15 ;  /* 0x0000000f00cc7c02 */ /* 0x000fe40008000f00 */
[----:B------:R-:W-:-:S04]  /*1da0*/  ISETP.NE.U32.AND P0, PT, R0, RZ, PT ;  /* 0x000000ff0000720c */ /* 0x000fc80003f05070 */
[----:B------:R-:W-:-:S13]  /*1db0*/  ISETP.NE.AND.EX P0, PT, R204, RZ, PT, P0 ;  /* 0x000000ffcc00720c */ /* 0x000fda0003f05300 */
[----:B------:R-:W-:Y:S05]  /*1dc0*/  @!P0 BRA `(.L_x_2222) ;  /* 0x0000000000488947 */ /* 0x000fea0003800000 */
[----:B------:R-:W1:Y:S01]  /*1dd0*/  S2R R28, SR_TID.X ;  /* 0x00000000001c7919 */ /* 0x000e620000002100 */
[----:B------:R-:W2:Y:S01]  /*1de0*/  LDC.64 R24, c[0x0][0x438] ;  /* 0x00010e00ff187b82 */ /* 0x000ea20000000a00 */
[----:B------:R-:W-:-:S05]  /*1df0*/  IMAD R26, R225, UR9, RZ ;  /* 0x00000009e11a7c24 */ /* 0x000fca000f8e02ff */
[----:B------:R-:W-:-:S04]  /*1e00*/  SHF.R.S32.HI R27, RZ, 0x1f, R26 ;  /* 0x0000001fff1b7819 */ /* 0x000fc8000001141a */
[----:B------:R-:W-:Y:S02]  /*1e10*/  LEA.HI R27, R27, R26, RZ, 0x3 ;  /* 0x0000001a1b1b7211 */ /* 0x000fe400078f18ff */
[----:B-1----:R-:W-:-:S04]  /*1e20*/  LOP3.LUT R28, R28, 0x1f, RZ, 0xc0, !PT ;  /* 0x0000001f1c1c7812 */ /* 0x002fc800078ec0ff */
[----:B------:R-:W-:-:S04]  /*1e30*/  LEA.HI.SX32 R37, R27, R28, 0x1d ;  /* 0x0000001c1b257211 */ /* 0x000fc800078feaff */
[C---:B------:R-:W-:Y:S02]  /*1e40*/  IADD3 R33, PT, PT, R37.reuse, 0x20, RZ ;  /* 0x0000002025217810 */ /* 0x040fe40007ffe0ff */
[C---:B------:R-:W-:Y:S02]  /*1e50*/  IADD3 R29, PT, PT, R37.reuse, 0x40, RZ ;  /* 0x00000040251d7810 */ /* 0x040fe40007ffe0ff */
        /* <DEDUP_REMOVED lines=9> */
.L_x_2222:
[----:B------:R-:W-:Y:S05]  /*1ef0*/  BSYNC.RECONVERGENT B1 ;  /* 0x0000000000017941 */ /* 0x000fea0003800200 */
.L_x_2220:
[----:B------:R-:W-:Y:S01]  /*1f00*/  UMOV UR4, 0xffffffff ;  /* 0xffffffff00047882 */ /* 0x000fe20000000000 */
[----:B-----5:R-:W-:Y:S02]  /*1f10*/  ISETP.GE.AND P2, PT, R202, 0x1, PT ;  /* 0x00000001ca00780c */ /* 0x020fe40003f46270 */
[----:B------:R-:W-:Y:S11]  /*1f20*/  BRA.DIV UR4, `(.L_x_2223) ;  /* 0x0000008204747947 */ /* 0x000ff6000b800000 */
        /* <DEDUP_REMOVED lines=18> */
.L_x_2318:
[----:B------:R-:W4:Y:S01]  /*2050*/  S2R R227, SR_TID.X ;  /* 0x0000000000e37919 */ /* 0x000f220000002100 */
[----:B------:R-:W-:Y:S01]  /*2060*/  @P2 IADD3 R205, PT, PT, R202, -0x1, RZ ;  /* 0xffffffffcacd2810 */ /* 0x000fe20007ffe0ff */
[----:B------:R-:W-:Y:S01]  /*2070*/  HFMA2 R231, -RZ, RZ, 0, 0 ;  /* 0x00000000ffe77431 */ /* 0x000fe200000001ff */
[----:B------:R-:W0:Y:S03]  /*2080*/  @P2 LDC.64 R202, c[0x0][0x390] ;  /* 0x0000e400ffca2b82 */ /* 0x000e260000000a00 */
[----:B------:R-:W-:-:S05]  /*2090*/  @P2 IMAD R205, R205, UR9, RZ ;  /* 0x00000009cdcd2c24 */ /* 0x000fca000f8e02ff */
[----:B------:R-:W-:-:S04]  /*20a0*/  @P2 SHF.R.S32.HI R234, RZ, 0x1f, R205 ;  /* 0x0000001fffea2819 */ /* 0x000fc800000114cd */
[----:B------:R-:W-:Y:S02]  /*20b0*/  @P2 LEA.HI R234, R234, R205, RZ, 0x3 ;  /* 0x000000cdeaea2211 */ /* 0x000fe400078f18ff */
[----:B----4-:R-:W-:-:S04]  /*20c0*/  LOP3.LUT R237, R227, 0x1f, RZ, 0xc0, !PT ;  /* 0x0000001fe3ed7812 */ /* 0x010fc800078ec0ff */
[----:B------:R-:W-:-:S05]  /*20d0*/  @P2 LEA.HI.SX32 R231, R234, R237, 0x1d ;  /* 0x000000edeae72211 */ /* 0x000fca00078feaff */
[----:B0-----:R-:W-:-:S05]  /*20e0*/  @P2 IMAD.WIDE.U32 R202, R231, 0x10, R202 ;  /* 0x00000010e7ca2825 */ /* 0x001fca00078e00ca */
[----:B------:R0:W5:Y:S01]  /*20f0*/  @P2 LDG.E.128 R168, desc[UR6][R202.64] ;  /* 0x00000006caa82981 */ /* 0x000162000c1e1d00 */
[----:B------:R-:W-:Y:S01]  /*2100*/  ISETP.NE.U32.AND P1, PT, R0, RZ, PT ;  /* 0x000000ff0000720c */ /* 0x000fe20003f25070 */
[----:B------:R-:W-:Y:S02]  /*2110*/  IMAD R205, R225, UR9, RZ ;  /* 0x00000009e1cd7c24 */ /* 0x000fe4000f8e02ff */
[----:B--2---:R-:W-:Y:S01]  /*2120*/  FADD.FTZ R235, R232, R235 ;  /* 0x000000ebe8eb7221 */ /* 0x004fe20000010000 */
[----:B---3--:R-:W-:Y:S01]  /*2130*/  FADD.FTZ R230, R233, R230 ;  /* 0x000000e6e9e67221 */ /* 0x008fe20000010000 */
[----:B------:R-:W-:Y:S01]  /*2140*/  ISETP.NE.AND.EX P1, PT, R204, RZ, PT, P1 ;  /* 0x000000ffcc00720c */ /* 0x000fe20003f25310 */
[----:B------:R-:W-:Y:S01]  /*2150*/  BSSY.RECONVERGENT B1, `(.L_x_2224) ;  /* 0x00001b7000017945 */ /* 0x000fe20003800200 */
[----:B------:R-:W-:Y:S01]  /*2160*/  SHF.R.S32.HI R0, RZ, 0x1f, R205 ;  /* 0x0000001fff007819 */ /* 0x000fe200000114cd */
[----:B-1----:R-:W-:Y:S01]  /*2170*/  FMUL.FTZ R233, R235, UR12 ;  /* 0x0000000cebe97c20 */ /* 0x002fe20008410000 */
[----:B------:R-:W-:Y:S01]  /*2180*/  ISETP.NE.AND P4, PT, RZ, UR8, PT ;  /* 0x00000008ff007c0c */ /* 0x000fe2000bf85270 */
[----:B------:R-:W-:Y:S01]  /*2190*/  FMUL.FTZ R230, R230, UR12 ;  /* 0x0000000ce6e67c20 */ /* 0x000fe20008410000 */
[----:B------:R-:W-:-:S02]  /*21a0*/  LEA.HI R0, R0, R205, RZ, 0x3 ;  /* 0x000000cd00007211 */ /* 0x000fc400078f18ff */
[----:B------:R-:W-:Y:S02]  /*21b0*/  FSEL R233, R233, RZ, !P4 ;  /* 0x000000ffe9e97208 */ /* 0x000fe40006000000 */
[----:B------:R-:W-:-:S03]  /*21c0*/  LEA.HI.SX32 R0, R0, R237, 0x1d ;  /* 0x000000ed00007211 */ /* 0x000fc600078feaff */
[----:B0-----:R-:W-:Y:S05]  /*21d0*/  @P1 BRA `(.L_x_2225) ;  /* 0x0000000c00881947 */ /* 0x001fea0003800000 */
        /* <DEDUP_REMOVED lines=8> */
[----:B------:R-:W-:Y:S01]  /*2260*/  ISETP.GT.AND P1, PT, R228, RZ, PT ;  /* 0x000000ffe400720c */ /* 0x000fe20003f24270 */
[----:B------:R-:W-:Y:S02]  /*2270*/  HADD2.F32 R204, -RZ, R40.H0_H0 ;  /* 0x20000028ffcc7230 */ /* 0x000fe40000004100 */
[----:B------:R-:W-:-:S04]  /*2280*/  FADD.FTZ R202, R226, -R203 ;  /* 0x800000cbe2ca7221 */ /* 0x000fc80000010000 */
[----:B------:R-:W-:-:S05]  /*2290*/  FMUL.FTZ R202, R229, R202 ;  /* 0x000000cae5ca7220 */ /* 0x000fca0000410000 */
[----:B------:R-:W-:-:S05]  /*22a0*/  FSEL R202, R202, RZ, P1 ;  /* 0x000000ffcaca7208 */ /* 0x000fca0000800000 */
[----:B------:R-:W-:Y:S01]  /*22b0*/  FMUL.FTZ R203, R202, UR13 ;  /* 0x0000000dcacb7c20 */ /* 0x000fe20008410000 */
[----:B-----5:R-:W-:-:S03]  /*22c0*/  HADD2.F32 R202, -RZ, R168.H0_H0 ;  /* 0x200000a8ffca7230 */ /* 0x020fc60000004100 */
[C---:B------:R-:W-:Y:S02]  /*22d0*/  FMUL.FTZ R204, R203.reuse, R204 ;  /* 0x000000cccbcc7220 */ /* 0x040fe40000410000 */
[----:B------:R-:W-:-:S03]  /*22e0*/  FFMA.FTZ R132, R203, R202, R132 ;  /* 0x000000cacb847223 */ /* 0x000fc60000010084 */
[----:B------:R-:W-:-:S04]  /*22f0*/  F2FP.F16.F32.PACK_AB R204, RZ, R204 ;  /* 0x000000ccffcc723e */ /* 0x000fc800000000ff */
[----:B------:R-:W-:-:S07]  /*2300*/  PRMT R172, R204, 0x7610, R172 ;  /* 0x00007610ccac7816 */ /* 0x000fce00000000ac */
.L_x_2228:
[----:B------:R-:W-:Y:S05]  /*2310*/  BSYNC.RECONVERGENT B2 ;  /* 0x0000000000027941 */ /* 0x000fea0003800200 */
.L_x_2227:
[----:B------:R-:W-:Y:S04]  /*2320*/  BSSY.RECONVERGENT B2, `(.L_x_2229) ;  /* 0x000000e000027945 */ /* 0x000fe80003800200 */
[----:B------:R-:W-:Y:S05]  /*2330*/  @!P2 BRA `(.L_x_2230) ;  /* 0x000000000030a947 */ /* 0x000fea0003800000 */
[----:B------:R-:W-:Y:S01]  /*2340*/  FFMA.FTZ R203, R224, R230, R233 ;  /* 0x000000e6e0cb7223 */ /* 0x000fe200000100e9 */
[----:B------:R-:W-:Y:S01]  /*2350*/  ISETP.GT.AND P1, PT, R228, RZ, PT ;  /* 0x000000ffe400720c */ /* 0x000fe20003f24270 */
[----:B------:R-:W-:Y:S02]  /*2360*/  HADD2.F32 R205, -RZ, R40.H1_H1 ;  /* 0x30000028ffcd7230 */ /* 0x000fe40000004100 */
[----:B------:R-:W-:Y:S01]  /*2370*/  FADD.FTZ R202, R222, -R203 ;  /* 0x800000cbdeca7221 */ /* 0x000fe20000010000 */
[----:B-----5:R-:W-:-:S03]  /*2380*/  HADD2.F32 R203, -RZ, R168.H1_H1 ;  /* 0x300000a8ffcb7230 */ /* 0x020fc60000004100 */
[----:B------:R-:W-:-:S05]  /*2390*/  FMUL.FTZ R202, R229, R202 ;  /* 0x000000cae5ca7220 */ /* 0x000fca0000410000 */
[----:B------:R-:W-:-:S05]  /*23a0*/  FSEL R202, R202, RZ, P1 ;  /* 0x000000ffcaca7208 */ /* 0x000fca0000800000 */
[----:B------:R-:W-:-:S04]  /*23b0*/  FMUL.FTZ R202, R202, UR13 ;  /* 0x0000000dcaca7c20 */ /* 0x000fc80008410000 */
[C---:B------:R-:W-:Y:S01]  /*23c0*/  FMUL.FTZ R205, R202.reuse, R205 ;  /* 0x000000cdcacd7220 */ /* 0x040fe20000410000 */
[----:B------:R-:W-:-:S04]  /*23d0*/  FFMA.FTZ R133, R202, R203, R133 ;  /* 0x000000cbca857223 */ /* 0x000fc80000010085 */
[----:B------:R-:W-:-:S04]  /*23e0*/  F2FP.F16.F32.PACK_AB R205, RZ, R205 ;  /* 0x000000cdffcd723e */ /* 0x000fc800000000ff */
[----:B------:R-:W-:-:S07]  /*23f0*/  PRMT R172, R172, 0x5410, R205 ;  /* 0x00005410acac7816 */ /* 0x000fce00000000cd */
.L_x_2230:
[----:B------:R-:W-:Y:S05]  /*2400*/  BSYNC.RECONVERGENT B2 ;  /* 0x0000000000027941 */ /* 0x000fea0003800200 */
.L_x_2229:
        /* <DEDUP_REMOVED lines=14> */
.L_x_2232:
[----:B------:R-:W-:Y:S05]  /*24f0*/  BSYNC.RECONVERGENT B2 ;  /* 0x0000000000027941 */ /* 0x000fea0003800200 */
.L_x_2231:
        /* <DEDUP_REMOVED lines=14> */
.L_x_2234:
[----:B------:R-:W-:Y:S05]  /*25e0*/  BSYNC.RECONVERGENT B2 ;  /* 0x0000000000027941 */ /* 0x000fea0003800200 */
.L_x_2233:
        /* <DEDUP_REMOVED lines=14> */
.L_x_2236:
[----:B------:R-:W-:Y:S05]  /*26d0*/  BSYNC.RECONVERGENT B2 ;  /* 0x0000000000027941 */ /* 0x000fea0003800200 */
.L_x_2235:
        /* <DEDUP_REMOVED lines=14> */
.L_x_2238:
[----:B------:R-:W-:Y:S05]  /*27c0*/  BSYNC.RECONVERGENT B2 ;  /* 0x0000000000027941 */ /* 0x000fea0003800200 */
.L_x_2237:
        /* <DEDUP_REMOVED lines=14> */
.L_x_2240:
[----:B------:R-:W-:Y:S05]  /*28b0*/  BSYNC.RECONVERGENT B2 ;  /* 0x0000000000027941 */ /* 0x000fea0003800200 */
.L_x_2239:
[----:B------:R-:W-:Y:S05]  /*28c0*/  @!P2 BRA `(.L_x_2241) ;  /* 0x0000001000fca947 */ /* 0x000fea0003800000 */
[----:B------:R-:W-:Y:S01]  /*28d0*/  FFMA.FTZ R203, R212, R230, R233 ;  /* 0x000000e6d4cb7223 */ /* 0x000fe200000100e9 */
[----:B------:R-:W-:-:S03]  /*28e0*/  ISETP.GT.AND P1, PT, R228, RZ, PT ;  /* 0x000000ffe400720c */ /* 0x000fc60003f24270 */
[----:B------:R-:W-:Y:S01]  /*28f0*/  FADD.FTZ R202, R210, -R203 ;  /* 0x800000cbd2ca7221 */ /* 0x000fe20000010000 */
[----:B------:R-:W-:-:S03]  /*2900*/  HADD2.F32 R203, -RZ, R43.H1_H1 ;  /* 0x3000002bffcb7230 */ /* 0x000fc60000004100 */
[----:B------:R-:W-:-:S05]  /*2910*/  FMUL.FTZ R202, R229, R202 ;  /* 0x000000cae5ca7220 */ /* 0x000fca0000410000 */
[----:B------:R-:W-:-:S05]  /*2920*/  FSEL R202, R202, RZ, P1 ;  /* 0x000000ffcaca7208 */ /* 0x000fca0000800000 */
[----:B------:R-:W-:-:S04]  /*2930*/  FMUL.FTZ R202, R202, UR13 ;  /* 0x0000000dcaca7c20 */ /* 0x000fc80008410000 */
[----:B------:R-:W-:Y:S01]  /*2940*/  FMUL.FTZ R204, R202, R203 ;  /* 0x000000cbcacc7220 */ /* 0x000fe20000410000 */
[----:B-----5:R-:W-:-:S04]  /*2950*/  HADD2.F32 R203, -RZ, R171.H1_H1 ;  /* 0x300000abffcb7230 */ /* 0x020fc80000004100 */
[----:B------:R-:W-:Y:S01]  /*2960*/  F2FP.F16.F32.PACK_AB R204, RZ, R204 ;  /* 0x000000ccffcc723e */ /* 0x000fe200000000ff */
[----:B------:R-:W-:-:S03]  /*2970*/  FFMA.FTZ R131, R202, R203, R131 ;  /* 0x000000cbca837223 */ /* 0x000fc60000010083 */
[----:B------:R-:W-:Y:S01]  /*2980*/  PRMT R175, R175, 0x5410, R204 ;  /* 0x00005410afaf7816 */ /* 0x000fe200000000cc */
[----:B------:R-:W-:Y:S06]  /*2990*/  BRA `(.L_x_2241) ;  /* 0x0000001000c87947 */ /* 0x000fec0003800000 */
.L_x_2226:
[----:B------:R-:W0:Y:S01]  /*29a0*/  @P2 LDC R203, c[0x0][0x40c] ;  /* 0x00010300ffcb2b82 */ /* 0x000e220000000800 */
[-CC-:B------:R-:W-:Y:S01]  /*29b0*/  FFMA.FTZ R177, R3, R230.reuse, R233.reuse ;  /* 0x000000e603b17223 */ /* 0x180fe200000100e9 */
[----:B------:R-:W-:Y:S01]  /*29c0*/  ISETP.GT.AND P1, PT, R228, RZ, PT ;  /* 0x000000ffe400720c */ /* 0x000fe20003f24270 */
[-CC-:B------:R-:W-:Y:S01]  /*29d0*/  FFMA.FTZ R204, R223, R230.reuse, R233.reuse ;  /* 0x000000e6dfcc7223 */ /* 0x180fe200000100e9 */
[-C--:B------:R-:W-:Y:S01]  /*29e0*/  FFMA.FTZ R179, R220, R230.reuse, R233 ;  /* 0x000000e6dcb37223 */ /* 0x080fe200000100e9 */
[----:B------:R-:W-:Y:S01]  /*29f0*/  FADD.FTZ R176, R226, -R177 ;  /* 0x800000b1e2b07221 */ /* 0x000fe20000010000 */
[----:B------:R-:W-:Y:S01]  /*2a00*/  FFMA.FTZ R177, R224, R230, R233 ;  /* 0x000000e6e0b17223 */ /* 0x000fe200000100e9 */
[----:B------:R-:W-:Y:S01]  /*2a10*/  FADD.FTZ R204, R221, -R204 ;  /* 0x800000ccddcc7221 */ /* 0x000fe20000010000 */
[----:B------:R-:W1:Y:S01]  /*2a20*/  @P2 LDC R232, c[0x0][0x40c] ;  /* 0x00010300ffe82b82 */ /* 0x000e620000000800 */
[----:B------:R-:W-:Y:S01]  /*2a30*/  FMUL.FTZ R176, R229, R176 ;  /* 0x000000b0e5b07220 */ /* 0x000fe20000410000 */
[----:B------:R-:W-:Y:S01]  /*2a40*/  FADD.FTZ R178, R222, -R177 ;  /* 0x800000b1deb27221 */ /* 0x000fe20000010000 */
[----:B-----5:R-:W-:-:S02]  /*2a50*/  @P2 HADD2.F32 R177, -RZ, R168.H0_H0 ;  /* 0x200000a8ffb12230 */ /* 0x020fc40000004100 */
[----:B------:R-:W-:Y:S01]  /*2a60*/  FADD.FTZ R234, R218, -R179 ;  /* 0x800000b3daea7221 */ /* 0x000fe20000010000 */
[----:B------:R-:W-:Y:S01]  /*2a70*/  @P2 HADD2.F32 R237, -RZ, R169.H0_H0 ;  /* 0x200000a9ffed2230 */ /* 0x000fe20000004100 */
[----:B------:R-:W-:Y:S01]  /*2a80*/  FSEL R176, R176, RZ, P1 ;  /* 0x000000ffb0b07208 */ /* 0x000fe20000800000 */
[C---:B------:R-:W-:Y:S01]  /*2a90*/  FMUL.FTZ R178, R229.reuse, R178 ;  /* 0x000000b2e5b27220 */ /* 0x040fe20000410000 */
[----:B------:R-:W2:Y:S01]  /*2aa0*/  @P2 LDC R239, c[0x0][0x40c] ;  /* 0x00010300ffef2b82 */ /* 0x000ea20000000800 */
[----:B------:R-:W-:Y:S01]  /*2ab0*/  FMUL.FTZ R234, R229, R234 ;  /* 0x000000eae5ea7220 */ /* 0x000fe20000410000 */
[--C-:B------:R-:W-:Y:S02]  /*2ac0*/  @P2 HADD2.F32 R235, -RZ, R40.reuse.H1_H1 ;  /* 0x30000028ffeb2230 */ /* 0x100fe40000004100 */
[----:B------:R-:W-:Y:S01]  /*2ad0*/  FSEL R179, R178, RZ, P1 ;  /* 0x000000ffb2b37208 */ /* 0x000fe20000800000 */
[----:B------:R-:W-:-:S03]  /*2ae0*/  @P2 HADD2.F32 R178, -RZ, R40.H0_H0 ;  /* 0x20000028ffb22230 */ /* 0x000fc60000004100 */
[----:B------:R-:W3:Y:S01]  /*2af0*/  @P2 LDC R202, c[0x0][0x40c] ;  /* 0x00010300ffca2b82 */ /* 0x000ee20000000800 */
[-C--:B0-----:R-:W-:Y:S01]  /*2b00*/  @P2 FMUL.FTZ R203, R203, R176.reuse ;  /* 0x000000b0cbcb2220 */ /* 0x081fe20000410000 */
[----:B------:R-:W-:-:S03]  /*2b10*/  F2FP.F16.F32.PACK_AB R176, R179, R176 ;  /* 0x000000b0b3b0723e */ /* 0x000fc600000000ff */
[-C--:B------:R-:W-:Y:S01]  /*2b20*/  @P2 FFMA.FTZ R132, R177, R203.reuse, R132 ;  /* 0x000000cbb1842223 */ /* 0x080fe20000010084 */
[----:B------:R-:W-:Y:S01]  /*2b30*/  FMUL.FTZ R177, R229, R204 ;  /* 0x000000cce5b17220 */ /* 0x000fe20000410000 */
[----:B------:R-:W-:Y:S01]  /*2b40*/  @P2 FMUL.FTZ R203, R178, R203 ;  /* 0x000000cbb2cb2220 */ /* 0x000fe20000410000 */
[----:B------:R-:W-:Y:S01]  /*2b50*/  FSEL R178, R234, RZ, P1 ;  /* 0x000000ffeab27208 */ /* 0x000fe20000800000 */
[----:B------:R-:W-:Y:S01]  /*2b60*/  @P2 HADD2.F32 R234, -RZ, R169.H1_H1 ;  /* 0x300000a9ffea2230 */ /* 0x000fe20000004100 */
[----:B------:R-:W0:Y:S01]  /*2b70*/  @P2 LDC R236, c[0x0][0x40c] ;  /* 0x00010300ffec2b82 */ /* 0x000e220000000800 */
[----:B------:R-:W-:Y:S01]  /*2b80*/  FSEL R177, R177, RZ, P1 ;  /* 0x000000ffb1b17208 */ /* 0x000fe20000800000 */
[----:B------:R-:W-:-:S04]  /*2b90*/  @P2 HADD2.F32 R204, -RZ, R168.H1_H1 ;  /* 0x300000a8ffcc2230 */ /* 0x000fc80000004100 */
[-C--:B-1----:R-:W-:Y:S01]  /*2ba0*/  @P2 FMUL.FTZ R205, R232, R177.reuse ;  /* 0x000000b1e8cd2220 */ /* 0x082fe20000410000 */
[----:B--2---:R-:W-:Y:S01]  /*2bb0*/  @P2 FMUL.FTZ R232, R239, R178 ;  /* 0x000000b2efe82220 */ /* 0x004fe20000410000 */
[----:B------:R-:W-:Y:S01]  /*2bc0*/  F2FP.F16.F32.PACK_AB R177, R178, R177 ;  /* 0x000000b1b2b1723e */ /* 0x000fe200000000ff */
[----:B------:R-:W-:Y:S02]  /*2bd0*/  @P2 HADD2.F32 R178, -RZ, R42.H0_H0 ;  /* 0x2000002affb22230 */ /* 0x000fe40000004100 */
[----:B------:R-:W-:Y:S01]  /*2be0*/  @P2 FFMA.FTZ R134, R237, R205, R134 ;  /* 0x000000cded862223 */ /* 0x000fe20000010086 */
[----:B------:R-:W-:Y:S01]  /*2bf0*/  @P2 FFMA.FTZ R135, R234, R232, R135 ;  /* 0x000000e8ea872223 */ /* 0x000fe20000010087 */
[----:B------:R-:W-:Y:S01]  /*2c00*/  FFMA.FTZ R234, R219, R230, R233 ;  /* 0x000000e6dbea7223 */ /* 0x000fe200000100e9 */
[----:B------:R-:W-:Y:S02]  /*2c10*/  @P2 HADD2.F32 R237, -RZ, R170.H0_H0 ;  /* 0x200000aaffed2230 */ /* 0x000fe40000004100 */
[----:B---3--:R-:W-:Y:S01]  /*2c20*/  @P2 FMUL.FTZ R202, R202, R179 ;  /* 0x000000b3caca2220 */ /* 0x008fe20000410000 */
[----:B------:R-:W-:-:S03]  /*2c30*/  FADD.FTZ R234, R217, -R234 ;  /* 0x800000ead9ea7221 */ /* 0x000fc60000010000 */
[-C--:B------:R-:W-:Y:S01]  /*2c40*/  @P2 FFMA.FTZ R133, R204, R202.reuse, R133 ;  /* 0x000000cacc852223 */ /* 0x080fe20000010085 */
[--C-:B------:R-:W-:Y:S02]  /*2c50*/  @P2 HADD2.F32 R204, -RZ, R41.reuse.H0_H0 ;  /* 0x20000029ffcc2230 */ /* 0x100fe40000004100 */
[----:B------:R-:W-:Y:S01]  /*2c60*/  @P2 FMUL.FTZ R202, R235, R202 ;  /* 0x000000caebca2220 */ /* 0x000fe20000410000 */
[----:B------:R-:W-:Y:S02]  /*2c70*/  FMUL.FTZ R235, R229, R234 ;  /* 0x000000eae5eb7220 */ /* 0x000fe40000410000 */
[----:B------:R-:W-:Y:S01]  /*2c80*/  @P2 FMUL.FTZ R204, R204, R205 ;  /* 0x000000cdcccc2220 */ /* 0x000fe20000410000 */
[----:B------:R-:W-:Y:S01]  /*2c90*/  @P2 HADD2.F32 R205, -RZ, R41.H1_H1 ;  /* 0x30000029ffcd2230 */ /* 0x000fe20000004100 */
[----:B------:R-:W-:-:S03]  /*2ca0*/  @P2 F2FP.F16.F32.PACK_AB R202, RZ, R202 ;  /* 0x000000caffca223e */ /* 0x000fc600000000ff */
[----:B------:R-:W-:Y:S01]  /*2cb0*/  @P2 F2FP.F16.F32.PACK_AB R204, RZ, R204 ;  /* 0x000000ccffcc223e */ /* 0x000fe200000000ff */
[----:B------:R-:W-:Y:S01]  /*2cc0*/  @P2 FMUL.FTZ R234, R205, R232 ;  /* 0x000000e8cdea2220 */ /* 0x000fe20000410000 */
[----:B------:R-:W-:Y:S02]  /*2cd0*/  FSEL R205, R235, RZ, P1 ;  /* 0x000000ffebcd7208 */ /* 0x000fe40000800000 */
[----:B------:R-:W-:Y:S02]  /*2ce0*/  @P2 F2FP.F16.F32.PACK_AB R232, RZ, R203 ;  /* 0x000000cbffe8223e */ /* 0x000fe400000000ff */
[----:B------:R-:W-:Y:S01]  /*2cf0*/  @P2 F2FP.F16.F32.PACK_AB R203, RZ, R234 ;  /* 0x000000eaffcb223e */ /* 0x000fe200000000ff */
[----:B0-----:R-:W-:Y:S01]  /*2d00*/  @P2 FMUL.FTZ R235, R236, R205 ;  /* 0x000000cdeceb2220 */ /* 0x001fe20000410000 */
[----:B------:R-:W-:Y:S01]  /*2d10*/  @P2 PRMT R172, R232, 0x7610, R172 ;  /* 0x00007610e8ac2816 */ /* 0x000fe200000000ac */
[----:B------:R-:W0:Y:S01]  /*2d20*/  @P2 LDC R236, c[0x0][0x40c] ;  /* 0x00010300ffec2b82 */ /* 0x000e220000000800 */
[----:B------:R-:W-:Y:S01]  /*2d30*/  FFMA.FTZ R232, R215, R230, R233 ;  /* 0x000000e6d7e87223 */ /* 0x000fe200000100e9 */
[-C--:B------:R-:W-:Y:S01]  /*2d40*/  @P2 FFMA.FTZ R128, R237, R235.reuse, R128 ;  /* 0x000000ebed802223 */ /* 0x080fe20000010080 */
[----:B------:R-:W-:Y:S01]  /*2d50*/  @P2 FMUL.FTZ R235, R178, R235 ;  /* 0x000000ebb2eb2220 */ /* 0x000fe20000410000 */
[----:B------:R-:W-:Y:S01]  /*2d60*/  @P2 PRMT R172, R172, 0x5410, R202 ;  /* 0x00005410acac2816 */ /* 0x000fe200000000ca */
[----:B------:R-:W-:Y:S01]  /*2d70*/  FADD.FTZ R234, R213, -R232 ;  /* 0x800000e8d5ea7221 */ /* 0x000fe20000010000 */
[----:B------:R-:W-:-:S02]  /*2d80*/  @P2 PRMT R173, R204, 0x7610, R173 ;  /* 0x00007610ccad2816 */ /* 0x000fc400000000ad */
[----:B------:R-:W1:Y:S01]  /*2d90*/  @P2 LDC R237, c[0x0][0x40c] ;  /* 0x00010300ffed2b82 */ /* 0x000e620000000800 */
[----:B------:R-:W-:Y:S01]  /*2da0*/  @P2 F2FP.F16.F32.PACK_AB R179, RZ, R235 ;  /* 0x000000ebffb3223e */ /* 0x000fe200000000ff */
[----:B------:R-:W-:Y:S01]  /*2db0*/  FFMA.FTZ R235, R216, R230, R233 ;  /* 0x000000e6d8eb7223 */ /* 0x000fe200000100e9 */
[----:B------:R-:W-:Y:S01]  /*2dc0*/  FMUL.FTZ R234, R229, R234 ;  /* 0x000000eae5ea7220 */ /* 0x000fe20000410000 */
[----:B------:R-:W-:Y:S02]  /*2dd0*/  @P2 PRMT R173, R173, 0x5410, R203 ;  /* 0x00005410adad2816 */ /* 0x000fe400000000cb */
[----:B------:R-:W-:Y:S01]  /*2de0*/  FADD.FTZ R178, R214, -R235 ;  /* 0x800000ebd6b27221 */ /* 0x000fe20000010000 */
[----:B------:R-:W-:Y:S02]  /*2df0*/  @P2 PRMT R174, R179, 0x7610, R174 ;  /* 0x00007610b3ae2816 */ /* 0x000fe400000000ae */
[----:B------:R-:W-:Y:S01]  /*2e00*/  FSEL R235, R234, RZ, P1 ;  /* 0x000000ffeaeb7208 */ /* 0x000fe20000800000 */
[----:B------:R-:W-:Y:S01]  /*2e10*/  FMUL.FTZ R178, R229, R178 ;  /* 0x000000b2e5b27220 */ /* 0x000fe20000410000 */
[----:B------:R-:W-:-:S04]  /*2e20*/  @P2 HADD2.F32 R234, -RZ, R170.H1_H1 ;  /* 0x300000aaffea2230 */ /* 0x000fc80000004100 */
[----:B------:R-:W-:-:S04]  /*2e30*/  FSEL R232, R178, RZ, P1 ;  /* 0x000000ffb2e87208 */ /* 0x000fc80000800000 */
        /* <DEDUP_REMOVED lines=28> */
.L_x_2225:
[----:B------:R-:W-:Y:S02]  /*3000*/  MOV R240, UR20 ;  /* 0x0000001400f07c02 */ /* 0x000fe40008000f00 */
[----:B------:R-:W-:Y:S02]  /*3010*/  MOV R241, UR21 ;  /* 0x0000001500f17c02 */ /* 0x000fe40008000f00 */
[----:B------:R-:W-:-:S04]  /*3020*/  ISETP.NE.U32.AND P1, PT, R240, RZ, PT ;  /* 0x000000fff000720c */ /* 0x000fc80003f25070 */
[----:B------:R-:W-:-:S13]  /*3030*/  ISETP.NE.AND.EX P1, PT, R241, RZ, PT, P1 ;  /* 0x000000fff100720c */ /* 0x000fda0003f25310 */
[----:B------:R-:W-:Y:S05]  /*3040*/  @P1 BRA `(.L_x_2242) ;  /* 0x0000000400881947 */ /* 0x000fea0003800000 */
[----:B------:R-:W-:Y:S01]  /*3050*/  ISETP.GT.AND P1, PT, R228, RZ, PT ;  /* 0x000000ffe400720c */ /* 0x000fe20003f24270 */
[--C-:B------:R-:W-:Y:S01]  /*3060*/  HADD2.F32 R236, -RZ, R36.reuse.H0_H0 ;  /* 0x20000024ffec7230 */ /* 0x100fe20000004100 */
[----:B------:R-:W0:Y:S01]  /*3070*/  @P2 LDC R235, c[0x0][0x40c] ;  /* 0x00010300ffeb2b82 */ /* 0x000e220000000800 */
[--C-:B------:R-:W-:Y:S02]  /*3080*/  HADD2.F32 R234, -RZ, R37.reuse.H0_H0 ;  /* 0x20000025ffea7230 */ /* 0x100fe40000004100 */
[----:B------:R-:W-:Y:S02]  /*3090*/  HADD2.F32 R232, -RZ, R37.H1_H1 ;  /* 0x30000025ffe87230 */ /* 0x000fe40000004100 */
[----:B------:R-:W-:Y:S02]  /*30a0*/  HADD2.F32 R238, -RZ, R36.H1_H1 ;  /* 0x30000024ffee7230 */ /* 0x000fe40000004100 */
[----:B------:R-:W-:Y:S01]  /*30b0*/  HADD2.F32 R204, -RZ, R38.H0_H0 ;  /* 0x20000026ffcc7230 */ /* 0x000fe20000004100 */
[----:B------:R-:W1:Y:S03]  /*30c0*/  @P2 LDC R237, c[0x0][0x40c] ;  /* 0x00010300ffed2b82 */ /* 0x000e660000000800 */
[-CC-:B------:R-:W-:Y:S01]  /*30d0*/  @P1 FFMA.FTZ R203, R3, R230.reuse, R233.reuse ;  /* 0x000000e603cb1223 */ /* 0x180fe200000100e9 */
[-CC-:B------:R-:W-:Y:S01]  /*30e0*/  @P1 FFMA.FTZ R202, R223, R230.reuse, R233.reuse ;  /* 0x000000e6dfca1223 */ /* 0x180fe200000100e9 */
[----:B------:R-:W-:-:S02]  /*30f0*/  @P1 FFMA.FTZ R205, R224, R230, R233 ;  /* 0x000000e6e0cd1223 */ /* 0x000fc400000100e9 */
[----:B------:R-:W-:Y:S01]  /*3100*/  @P1 FADD.FTZ R203, R226, -R203 ;  /* 0x800000cbe2cb1221 */ /* 0x000fe20000010000 */
[----:B------:R-:W2:Y:S01]  /*3110*/  @P2 LDC R239, c[0x0][0x40c] ;  /* 0x00010300ffef2b82 */ /* 0x000ea20000000800 */
[----:B------:R-:W-:Y:S02]  /*3120*/  @P1 FADD.FTZ R205, R222, -R205 ;  /* 0x800000cddecd1221 */ /* 0x000fe40000010000 */
[----:B------:R-:W-:Y:S01]  /*3130*/  @P1 FFMA.FTZ R236, R229, R203, R236 ;  /* 0x000000cbe5ec1223 */ /* 0x000fe200000100ec */
[----:B------:R-:W-:Y:S01]  /*3140*/  @P1 FADD.FTZ R203, R221, -R202 ;  /* 0x800000caddcb1221 */ /* 0x000fe20000010000 */
[-CC-:B------:R-:W-:Y:S01]  /*3150*/  @P1 FFMA.FTZ R202, R219, R230.reuse, R233.reuse ;  /* 0x000000e6dbca1223 */ /* 0x180fe200000100e9 */
[C---:B------:R-:W-:Y:S01]  /*3160*/  @P1 FFMA.FTZ R238, R229.reuse, R205, R238 ;  /* 0x000000cde5ee1223 */ /* 0x040fe200000100ee */
[-CC-:B------:R-:W-:Y:S01]  /*3170*/  @P1 FFMA.FTZ R205, R216, R230.reuse, R233.reuse ;  /* 0x000000e6d8cd1223 */ /* 0x180fe200000100e9 */
[----:B------:R-:W-:Y:S01]  /*3180*/  @P1 FFMA.FTZ R234, R229, R203, R234 ;  /* 0x000000cbe5ea1223 */ /* 0x000fe200000100ea */
[----:B------:R-:W-:Y:S01]  /*3190*/  @P1 FFMA.FTZ R203, R220, R230, R233 ;  /* 0x000000e6dccb1223 */ /* 0x000fe200000100e9 */
[----:B------:R-:W-:Y:S01]  /*31a0*/  @P1 FADD.FTZ R202, R217, -R202 ;  /* 0x800000cad9ca1221 */ /* 0x000fe20000010000 */
[----:B------:R-:W-:Y:S01]  /*31b0*/  @P1 FADD.FTZ R205, R214, -R205 ;  /* 0x800000cdd6cd1221 */ /* 0x000fe20000010000 */
[----:B0-----:R-:W-:Y:S01]  /*31c0*/  @P2 FMUL.FTZ R238, R238, R235 ;  /* 0x000000ebeeee2220 */ /* 0x001fe20000410000 */
[----:B------:R-:W-:Y:S01]  /*31d0*/  @P1 FADD.FTZ R203, R218, -R203 ;  /* 0x800000cbdacb1221 */ /* 0x000fe20000010000 */
[----:B------:R-:W-:Y:S01]  /*31e0*/  @P1 FFMA.FTZ R204, R229, R202, R204 ;  /* 0x000000cae5cc1223 */ /* 0x000fe200000100cc */
[----:B------:R-:W-:-:S02]  /*31f0*/  HADD2.F32 R202, -RZ, R38.H1_H1 ;  /* 0x30000026ffca7230 */ /* 0x000fc40000004100 */
[C---:B------:R-:W-:Y:S01]  /*3200*/  @P1 FFMA.FTZ R232, R229.reuse, R203, R232 ;  /* 0x000000cbe5e81223 */ /* 0x040fe200000100e8 */
[----:B-----5:R-:W-:Y:S01]  /*3210*/  @P2 HADD2.F32 R235, -RZ, R169.H0_H0 ;  /* 0x200000a9ffeb2230 */ /* 0x020fe20000004100 */
[----:B------:R-:W0:Y:S01]  /*3220*/  @P2 LDC R203, c[0x0][0x40c] ;  /* 0x00010300ffcb2b82 */ /* 0x000e220000000800 */
[----:B------:R-:W-:Y:S01]  /*3230*/  @P1 FFMA.FTZ R202, R229, R205, R202 ;  /* 0x000000cde5ca1223 */ /* 0x000fe200000100ca */
[----:B------:R-:W-:-:S03]  /*3240*/  @P2 HADD2.F32 R205, -RZ, R168.H0_H0 ;  /* 0x200000a8ffcd2230 */ /* 0x000fc60000004100 */
[----:B--2---:R-:W-:Y:S01]  /*3250*/  @P2 FMUL.FTZ R202, R202, R239 ;  /* 0x000000efcaca2220 */ /* 0x004fe20000410000 */
[----:B0-----:R-:W-:Y:S01]  /*3260*/  @P2 FMUL.FTZ R203, R236, R203 ;  /* 0x000000cbeccb2220 */ /* 0x001fe20000410000 */
[----:B------:R-:W-:-:S03]  /*3270*/  @P2 HADD2.F32 R236, -RZ, R40.H0_H0 ;  /* 0x20000028ffec2230 */ /* 0x000fc60000004100 */
[-C--:B------:R-:W-:Y:S01]  /*3280*/  @P2 FFMA.FTZ R132, R205, R203.reuse, R132 ;  /* 0x000000cbcd842223 */ /* 0x080fe20000010084 */
[----:B------:R-:W-:Y:S02]  /*3290*/  @P2 HADD2.F32 R205, -RZ, R40.H1_H1 ;  /* 0x30000028ffcd2230 */ /* 0x000fe40000004100 */
[----:B------:R-:W-:Y:S01]  /*32a0*/  @P2 FMUL.FTZ R203, R236, R203 ;  /* 0x000000cbeccb2220 */ /* 0x000fe20000410000 */
[----:B------:R-:W-:-:S04]  /*32b0*/  @P2 HADD2.F32 R236, -RZ, R168.H1_H1 ;  /* 0x300000a8ffec2230 */ /* 0x000fc80000004100 */
[----:B------:R-:W-:Y:S01]  /*32c0*/  @P2 F2FP.F16.F32.PACK_AB R203, RZ, R203 ;  /* 0x000000cbffcb223e */ /* 0x000fe200000000ff */
[-C--:B------:R-:W-:Y:S01]  /*32d0*/  @P2 FFMA.FTZ R133, R236, R238.reuse, R133 ;  /* 0x000000eeec852223 */ /* 0x080fe20000010085 */
[----:B------:R-:W-:Y:S01]  /*32e0*/  @P2 FMUL.FTZ R238, R205, R238 ;  /* 0x000000eecdee2220 */ /* 0x000fe20000410000 */
[----:B-1----:R-:W-:Y:S01]  /*32f0*/  @P2 FMUL.FTZ R205, R234, R237 ;  /* 0x000000edeacd2220 */ /* 0x002fe20000410000 */
[--C-:B------:R-:W-:Y:S01]  /*3300*/  @P2 HADD2.F32 R234, -RZ, R41.reuse.H0_H0 ;  /* 0x20000029ffea2230 */ /* 0x100fe20000004100 */
[----:B------:R-:W0:Y:S01]  /*3310*/  @P2 LDC R237, c[0x0][0x40c] ;  /* 0x00010300ffed2b82 */ /* 0x000e220000000800 */
[----:B------:R-:W-:Y:S01]  /*3320*/  @P2 PRMT R172, R203, 0x7610, R172 ;  /* 0x00007610cbac2816 */ /* 0x000fe200000000ac */
[-C--:B------:R-:W-:Y:S01]  /*3330*/  @P2 FFMA.FTZ R134, R235, R205.reuse, R134 ;  /* 0x000000cdeb862223 */ /* 0x080fe20000010086 */
[----:B------:R-:W-:Y:S02]  /*3340*/  @P2 HADD2.F32 R203, -RZ, R41.H1_H1 ;  /* 0x30000029ffcb2230 */ /* 0x000fe40000004100 */
[----:B------:R-:W-:Y:S01]  /*3350*/  @P2 FMUL.FTZ R205, R234, R205 ;  /* 0x000000cdeacd2220 */ /* 0x000fe20000410000 */
[----:B------:R-:W-:Y:S01]  /*3360*/  @P1 FFMA.FTZ R234, R215, R230, R233 ;  /* 0x000000e6d7ea1223 */ /* 0x000fe200000100e9 */
[----:B------:R-:W-:Y:S01]  /*3370*/  @P2 F2FP.F16.F32.PACK_AB R238, RZ, R238 ;  /* 0x000000eeffee223e */ /* 0x000fe200000000ff */
[----:B------:R-:W1:Y:S02]  /*3380*/  @P2 LDC R235, c[0x0][0x40c] ;  /* 0x00010300ffeb2b82 */ /* 0x000e640000000800 */
[----:B------:R-:W-:Y:S01]  /*3390*/  @P1 FADD.FTZ R236, R213, -R234 ;  /* 0x800000ead5ec1221 */ /* 0x000fe20000010000 */
[----:B------:R-:W-:Y:S01]  /*33a0*/  HADD2.F32 R234, -RZ, R39.H0_H0 ;  /* 0x20000027ffea7230 */ /* 0x000fe20000004100 */
[----:B------:R-:W-:-:S02]  /*33b0*/  @P2 F2FP.F16.F32.PACK_AB R205, RZ, R205 ;  /* 0x000000cdffcd223e */ /* 0x000fc400000000ff */
[----:B------:R-:W-:Y:S02]  /*33c0*/  @P2 PRMT R172, R172, 0x5410, R238 ;  /* 0x00005410acac2816 */ /* 0x000fe400000000ee */
[----:B------:R-:W-:Y:S01]  /*33d0*/  @P1 FFMA.FTZ R234, R229, R236, R234 ;  /* 0x000000ece5ea1223 */ /* 0x000fe200000100ea */
[----:B------:R-:W-:Y:S01]  /*33e0*/  @P2 HADD2.F32 R236, -RZ, R169.H1_H1 ;  /* 0x300000a9ffec2230 */ /* 0x000fe20000004100 */
[----:B------:R-:W-:Y:S01]  /*33f0*/  @P2 PRMT R173, R205, 0x7610, R173 ;  /* 0x00007610cdad2816 */ /* 0x000fe200000000ad */
[----:B------:R-:W-:Y:S02]  /*3400*/  @P2 HADD2.F32 R205, -RZ, R170.H0_H0 ;  /* 0x200000aaffcd2230 */ /* 0x000fe40000004100 */
[----:B-1----:R-:W-:Y:S02]  /*3410*/  @P2 FMUL.FTZ R232, R232, R235 ;  /* 0x000000ebe8e82220 */ /* 0x002fe40000410000 */
[----:B------:R-:W1:Y:S02]  /*3420*/  @P2 LDC R235, c[0x0][0x40c] ;  /* 0x00010300ffeb2b82 */ /* 0x000e640000000800 */
[-C--:B------:R-:W-:Y:S01]  /*3430*/  @P2 FFMA.FTZ R135, R236, R232.reuse, R135 ;  /* 0x000000e8ec872223 */ /* 0x080fe20000010087 */
[----:B------:R-:W-:Y:S01]  /*3440*/  @P2 FMUL.FTZ R232, R203, R232 ;  /* 0x000000e8cbe82220 */ /* 0x000fe20000410000 */
[----:B0-----:R-:W-:Y:S01]  /*3450*/  @P2 FMUL.FTZ R203, R204, R237 ;  /* 0x000000edcccb2220 */ /* 0x001fe20000410000 */
[----:B------:R-:W-:-:S03]  /*3460*/  @P2 HADD2.F32 R204, -RZ, R42.H0_H0 ;  /* 0x2000002affcc2230 */ /* 0x000fc60000004100 */
[-C--:B------:R-:W-:Y:S01]  /*3470*/  @P2 FFMA.FTZ R128, R205, R203.reuse, R128 ;  /* 0x000000cbcd802223 */ /* 0x080fe20000010080 */
[----:B------:R-:W-:Y:S01]  /*3480*/  @P2 F2FP.F16.F32.PACK_AB R232, RZ, R232 ;  /* 0x000000e8ffe8223e */ /* 0x000fe200000000ff */
[----:B------:R-:W-:Y:S01]  /*3490*/  @P2 FMUL.FTZ R203, R204, R203 ;  /* 0x000000cbcccb2220 */ /* 0x000fe20000410000 */
[----:B------:R-:W-:Y:S02]  /*34a0*/  @P2 HADD2.F32 R204, -RZ, R170.H1_H1 ;  /* 0x300000aaffcc2230 */ /* 0x000fe40000004100 */
[----:B------:R-:W-:Y:S02]  /*34b0*/  @P2 PRMT R173, R173, 0x5410, R232 ;  /* 0x00005410adad2816 */ /* 0x000fe400000000e8 */
[----:B------:R-:W-:Y:S01]  /*34c0*/  @P2 F2FP.F16.F32.PACK_AB R203, RZ, R203 ;  /* 0x000000cbffcb223e */ /* 0x000fe200000000ff */
[----:B------:R-:W-:Y:S01]  /*34d0*/  @P2 FFMA.FTZ R129, R204, R202, R129 ;  /* 0x000000cacc812223 */ /* 0x000fe20000010081 */
[----:B------:R-:W-:Y:S02]  /*34e0*/  @P2 HADD2.F32 R204, -RZ, R43.H0_H0 ;  /* 0x2000002bffcc2230 */ /* 0x000fe40000004100 */
[----:B------:R-:W-:Y:S01]  /*34f0*/  @P2 PRMT R174, R203, 0x7610, R174 ;  /* 0x00007610cbae2816 */ /* 0x000fe200000000ae */
[----:B-1----:R-:W-:Y:S01]  /*3500*/  @P2 FMUL.FTZ R205, R234, R235 ;  /* 0x000000ebeacd2220 */ /* 0x002fe20000410000 */
[----:B------:R-:W-:-:S03]  /*3510*/  @P2 HADD2.F32 R235, -RZ, R42.H1_H1 ;  /* 0x3000002affeb2230 */ /* 0x000fc60000004100 */
[-C--:B------:R-:W-:Y:S02]  /*3520*/  @P2 FMUL.FTZ R204, R204, R205.reuse ;  /* 0x000000cdcccc2220 */ /* 0x080fe40000410000 */
[----:B------:R-:W-:Y:S01]  /*3530*/  @P2 FMUL.FTZ R202, R235, R202 ;  /* 0x000000caebca2220 */ /* 0x000fe20000410000 */
[----:B------:R-:W-:Y:S02]  /*3540*/  @P2 HADD2.F32 R235, -RZ, R171.H0_H0 ;  /* 0x200000abffeb2230 */ /* 0x000fe40000004100 */
[----:B------:R-:W-:Y:S02]  /*3550*/  @P2 F2FP.F16.F32.PACK_AB R204, RZ, R204 ;  /* 0x000000ccffcc223e */ /* 0x000fe400000000ff */
[----:B------:R-:W-:Y:S01]  /*3560*/  @P2 F2FP.F16.F32.PACK_AB R202, RZ, R202 ;  /* 0x000000caffca223e */ /* 0x000fe200000000ff */
[----:B------:R-:W-:Y:S01]  /*3570*/  @P2 FFMA.FTZ R130, R235, R205, R130 ;  /* 0x000000cdeb822223 */ /* 0x000fe20000010082 */
        /* <DEDUP_REMOVED lines=15> */
.L_x_2242:
[----:B------:R-:W-:Y:S01]  /*3670*/  ISETP.GT.AND P1, PT, R228, RZ, PT ;  /* 0x000000ffe400720c */ /* 0x000fe20003f24270 */
[----:B------:R-:W-:Y:S01]  /*3680*/  @P3 FFMA.FTZ R177, R3, R230, R233 ;  /* 0x000000e603b13223 */ /* 0x000fe200000100e9 */
[--C-:B------:R-:W-:Y:S01]  /*3690*/  HADD2.F32 R232, -RZ, R36.reuse.H0_H0 ;  /* 0x20000024ffe87230 */ /* 0x100fe20000004100 */
[----:B------:R-:W0:Y:S01]  /*36a0*/  @P2 LDC R205, c[0x0][0x40c] ;  /* 0x00010300ffcd2b82 */ /* 0x000e220000000800 */
[--C-:B------:R-:W-:Y:S02]  /*36b0*/  HADD2.F32 R234, -RZ, R37.reuse.H1_H1 ;  /* 0x30000025ffea7230 */ /* 0x100fe40000004100 */
[----:B------:R-:W-:Y:S01]  /*36c0*/  @P3 FADD.FTZ R177, R226, -R177 ;  /* 0x800000b1e2b13221 */ /* 0x000fe20000010000 */
[----:B------:R-:W-:Y:S02]  /*36d0*/  HADD2.F32 R176, -RZ, R36.H1_H1 ;  /* 0x30000024ffb07230 */ /* 0x000fe40000004100 */
[----:B------:R-:W-:Y:S02]  /*36e0*/  HADD2.F32 R236, -RZ, R38.H0_H0 ;  /* 0x20000026ffec7230 */ /* 0x000fe40000004100 */
[----:B------:R-:W-:Y:S01]  /*36f0*/  @P3 FFMA.FTZ R232, R229, R177, R232 ;  /* 0x000000b1e5e83223 */ /* 0x000fe200000100e8 */
[----:B------:R-:W-:Y:S01]  /*3700*/  HADD2.F32 R177, -RZ, R37.H0_H0 ;  /* 0x20000025ffb17230 */ /* 0x000fe20000004100 */
[----:B------:R-:W1:Y:S01]  /*3710*/  @P2 LDC R244, c[0x0][0x40c] ;  /* 0x00010300fff42b82 */ /* 0x000e620000000800 */
[----:B------:R-:W-:-:S02]  /*3720*/  HADD2.F32 R204, -RZ, R39.H0_H0 ;  /* 0x20000027ffcc7230 */ /* 0x000fc40000004100 */
        /* <DEDUP_REMOVED lines=9> */
[-CC-:B------:R-:W-:Y:S01]  /*37c0*/  @P1 FFMA.FTZ R178, R219, R230.reuse, R233.reuse ;  /* 0x000000e6dbb21223 */ /* 0x180fe200000100e9 */
[C---:B------:R-:W-:Y:S01]  /*37d0*/  @P1 FFMA.FTZ R234, R229.reuse, R203, R234 ;  /* 0x000000cbe5ea1223 */ /* 0x040fe200000100ea */
[----:B------:R-:W-:Y:S01]  /*37e0*/  @P1 FFMA.FTZ R203, R216, R230, R233 ;  /* 0x000000e6d8cb1223 */ /* 0x000fe200000100e9 */
[----:B------:R-:W-:Y:S01]  /*37f0*/  @P1 FFMA.FTZ R176, R229, R179, R176 ;  /* 0x000000b3e5b01223 */ /* 0x000fe200000100b0 */
[----:B------:R-:W-:Y:S01]  /*3800*/  @P1 FADD.FTZ R179, R217, -R178 ;  /* 0x800000b2d9b31221 */ /* 0x000fe20000010000 */
[----:B------:R-:W-:-:S02]  /*3810*/  HADD2.F32 R178, -RZ, R38.H1_H1 ;  /* 0x30000026ffb27230 */ /* 0x000fc40000004100 */
[----:B------:R-:W-:Y:S01]  /*3820*/  @P1 FADD.FTZ R203, R214, -R203 ;  /* 0x800000cbd6cb1221 */ /* 0x000fe20000010000 */
[C---:B------:R-:W-:Y:S01]  /*3830*/  @P1 FFMA.FTZ R204, R229.reuse, R202, R204 ;  /* 0x000000cae5cc1223 */ /* 0x040fe200000100cc */
[C---:B------:R-:W-:Y:S01]  /*3840*/  @P1 FFMA.FTZ R236, R229.reuse, R179, R236 ;  /* 0x000000b3e5ec1223 */ /* 0x040fe200000100ec */
[----:B------:R-:W-:Y:S01]  /*3850*/  @P1 FFMA.FTZ R179, R212, R230, R233 ;  /* 0x000000e6d4b31223 */ /* 0x000fe200000100e9 */
[----:B------:R-:W-:Y:S01]  /*3860*/  @P1 FFMA.FTZ R178, R229, R203, R178 ;  /* 0x000000cbe5b21223 */ /* 0x000fe200000100b2 */
[----:B------:R-:W-:Y:S01]  /*3870*/  HADD2.F32 R202, -RZ, R39.H1_H1 ;  /* 0x30000027ffca7230 */ /* 0x000fe20000004100 */
[----:B------:R-:W2:Y:S01]  /*3880*/  @P2 LDC R203, c[0x0][0x40c] ;  /* 0x00010300ffcb2b82 */ /* 0x000ea20000000800 */
[----:B------:R-:W-:Y:S01]  /*3890*/  @P1 FADD.FTZ R179, R210, -R179 ;  /* 0x800000b3d2b31221 */ /* 0x000fe20000010000 */
[----:B------:R-:W-:Y:S02]  /*38a0*/  @P2 HADD2.F32 R238, -RZ, R40.H0_H0 ;  /* 0x20000028ffee2230 */ /* 0x000fe40000004100 */
[----:B-1----:R-:W-:Y:S01]  /*38b0*/  @P2 FMUL.FTZ R235, R177, R244 ;  /* 0x000000f4b1eb2220 */ /* 0x002fe20000410000 */
[----:B-----5:R-:W-:-:S02]  /*38c0*/  @P2 HADD2.F32 R242, -RZ, R168.H1_H1 ;  /* 0x300000a8fff22230 */ /* 0x020fc40000004100 */
[----:B------:R-:W-:Y:S01]  /*38d0*/  @P1 FFMA.FTZ R202, R229, R179, R202 ;  /* 0x000000b3e5ca1223 */ /* 0x000fe200000100ca */
[----:B------:R-:W-:Y:S01]  /*38e0*/  @P2 HADD2.F32 R179, -RZ, R168.H0_H0 ;  /* 0x200000a8ffb32230 */ /* 0x000fe20000004100 */
[----:B------:R-:W-:Y:S01]  /*38f0*/  F2FP.F16.F32.PACK_AB R177, R234, R177 ;  /* 0x000000b1eab1723e */ /* 0x000fe200000000ff */
[----:B------:R-:W1:Y:S01]  /*3900*/  @P2 LDC R237, c[0x0][0x40c] ;  /* 0x00010300ffed2b82 */ /* 0x000e620000000800 */
[----:B------:R-:W-:-:S07]  /*3910*/  @P2 HADD2.F32 R244, -RZ, R170.H1_H1 ;  /* 0x300000aafff42230 */ /* 0x000fce0000004100 */
[----:B------:R-:W3:Y:S01]  /*3920*/  @P2 LDC R239, c[0x0][0x40c] ;  /* 0x00010300ffef2b82 */ /* 0x000ee20000000800 */
[----:B--2---:R-:W-:-:S07]  /*3930*/  @P2 FMUL.FTZ R203, R232, R203 ;  /* 0x000000cbe8cb2220 */ /* 0x004fce0000410000 */
[----:B------:R-:W2:Y:S01]  /*3940*/  @P2 LDC R245, c[0x0][0x40c] ;  /* 0x00010300fff52b82 */ /* 0x000ea20000000800 */
[-C--:B------:R-:W-:Y:S01]  /*3950*/  @P2 FFMA.FTZ R132, R179, R203.reuse, R132 ;  /* 0x000000cbb3842223 */ /* 0x080fe20000010084 */
[----:B------:R-:W-:Y:S01]  /*3960*/  @P2 FMUL.FTZ R203, R238, R203 ;  /* 0x000000cbeecb2220 */ /* 0x000fe20000410000 */
[C---:B0-----:R-:W-:Y:S01]  /*3970*/  @P2 FMUL.FTZ R238, R176.reuse, R205 ;  /* 0x000000cdb0ee2220 */ /* 0x041fe20000410000 */
[----:B------:R-:W-:Y:S01]  /*3980*/  @P2 HADD2.F32 R205, -RZ, R40.H1_H1 ;  /* 0x30000028ffcd2230 */ /* 0x000fe20000004100 */
[----:B------:R-:W-:Y:S01]  /*3990*/  F2FP.F16.F32.PACK_AB R176, R176, R232 ;  /* 0x000000e8b0b0723e */ /* 0x000fe200000000ff */
[--C-:B------:R-:W-:Y:S02]  /*39a0*/  @P2 HADD2.F32 R179, -RZ, R169.reuse.H0_H0 ;  /* 0x200000a9ffb32230 */ /* 0x100fe40000004100 */
[-C--:B------:R-:W-:Y:S01]  /*39b0*/  @P2 FFMA.FTZ R133, R242, R238.reuse, R133 ;  /* 0x000000eef2852223 */ /* 0x080fe20000010085 */
[----:B------:R-:W-:Y:S02]  /*39c0*/  @P2 HADD2.F32 R242, -RZ, R169.H1_H1 ;  /* 0x300000a9fff22230 */ /* 0x000fe40000004100 */
[----:B------:R-:W-:Y:S01]  /*39d0*/  @P2 FMUL.FTZ R205, R205, R238 ;  /* 0x000000eecdcd2220 */ /* 0x000fe20000410000 */
[----:B------:R-:W-:-:S02]  /*39e0*/  @P2 HADD2.F32 R238, -RZ, R41.H0_H0 ;  /* 0x20000029ffee2230 */ /* 0x000fc40000004100 */
[----:B------:R-:W-:Y:S01]  /*39f0*/  @P2 FFMA.FTZ R134, R179, R235, R134 ;  /* 0x000000ebb3862223 */ /* 0x000fe20000010086 */
[----:B------:R-:W0:Y:S01]  /*3a00*/  @P2 LDC R243, c[0x0][0x40c] ;  /* 0x00010300fff32b82 */ /* 0x000e220000000800 */
[----:B---3--:R-:W-:Y:S01]  /*3a10*/  @P2 FMUL.FTZ R179, R236, R239 ;  /* 0x000000efecb32220 */ /* 0x008fe20000410000 */
[----:B------:R-:W-:Y:S02]  /*3a20*/  @P2 HADD2.F32 R239, -RZ, R170.H0_H0 ;  /* 0x200000aaffef2230 */ /* 0x000fe40000004100 */
[----:B------:R-:W-:Y:S01]  /*3a30*/  @P2 FMUL.FTZ R235, R238, R235 ;  /* 0x000000ebeeeb2220 */ /* 0x000fe20000410000 */
[----:B-1----:R-:W-:Y:S01]  /*3a40*/  @P2 FMUL.FTZ R238, R234, R237 ;  /* 0x000000edeaee2220 */ /* 0x002fe20000410000 */
[----:B------:R-:W-:Y:S01]  /*3a50*/  @P2 HADD2.F32 R237, -RZ, R41.H1_H1 ;  /* 0x30000029ffed2230 */ /* 0x000fe20000004100 */
[----:B------:R-:W-:Y:S01]  /*3a60*/  @P2 F2FP.F16.F32.PACK_AB R203, RZ, R203 ;  /* 0x000000cbffcb223e */ /* 0x000fe200000000ff */
[----:B------:R-:W-:Y:S01]  /*3a70*/  @P2 FFMA.FTZ R128, R239, R179, R128 ;  /* 0x000000b3ef802223 */ /* 0x000fe20000010080 */
[----:B------:R-:W-:Y:S01]  /*3a80*/  @P2 FFMA.FTZ R135, R242, R238, R135 ;  /* 0x000000eef2872223 */ /* 0x000fe20000010087 */
[----:B------:R-:W-:-:S02]  /*3a90*/  @P2 HADD2.F32 R234, -RZ, R43.H0_H0 ;  /* 0x2000002bffea2230 */ /* 0x000fc40000004100 */
[----:B------:R-:W-:Y:S01]  /*3aa0*/  @P2 FMUL.FTZ R237, R237, R238 ;  /* 0x000000eeeded2220 */ /* 0x000fe20000410000 */
[--C-:B------:R-:W-:Y:S02]  /*3ab0*/  @P2 HADD2.F32 R238, -RZ, R42.reuse.H0_H0 ;  /* 0x2000002affee2230 */ /* 0x100fe40000004100 */
[C---:B--2---:R-:W-:Y:S01]  /*3ac0*/  @P2 FMUL.FTZ R242, R178.reuse, R245 ;  /* 0x000000f5b2f22220 */ /* 0x044fe20000410000 */
[--C-:B------:R-:W-:Y:S01]  /*3ad0*/  @P2 HADD2.F32 R245, -RZ, R171.reuse.H0_H0 ;  /* 0x200000abfff52230 */ /* 0x100fe20000004100 */
[----:B------:R-:W-:Y:S01]  /*3ae0*/  F2FP.F16.F32.PACK_AB R178, R178, R236 ;  /* 0x000000ecb2b2723e */ /* 0x000fe200000000ff */
[----:B------:R-:W-:Y:S02]  /*3af0*/  @P2 HADD2.F32 R236, -RZ, R171.H1_H1 ;  /* 0x300000abffec2230 */ /* 0x000fe40000004100 */
[----:B------:R-:W-:Y:S01]  /*3b00*/  @P2 FMUL.FTZ R238, R238, R179 ;  /* 0x000000b3eeee2220 */ /* 0x000fe20000410000 */
[----:B------:R-:W-:Y:S01]  /*3b10*/  @P2 HADD2.F32 R239, -RZ, R42.H1_H1 ;  /* 0x3000002affef2230 */ /* 0x000fe20000004100 */
[----:B------:R-:W1:Y:S01]  /*3b20*/  @P2 LDC R179, c[0x0][0x40c] ;  /* 0x00010300ffb32b82 */ /* 0x000e620000000800 */
[----:B------:R-:W-:Y:S01]  /*3b30*/  @P2 F2FP.F16.F32.PACK_AB R235, RZ, R235 ;  /* 0x000000ebffeb223e */ /* 0x000fe200000000ff */
[----:B------:R-:W-:Y:S01]  /*3b40*/  @P2 FFMA.FTZ R129, R244, R242, R129 ;  /* 0x000000f2f4812223 */ /* 0x000fe20000010081 */
[----:B------:R-:W-:Y:S01]  /*3b50*/  @P2 F2FP.F16.F32.PACK_AB R238, RZ, R238 ;  /* 0x000000eeffee223e */ /* 0x000fe200000000ff */
[----:B------:R-:W-:Y:S01]  /*3b60*/  @P2 FMUL.FTZ R239, R239, R242 ;  /* 0x000000f2efef2220 */ /* 0x000fe20000410000 */
[----:B------:R-:W-:Y:S01]  /*3b70*/  @P2 F2FP.F16.F32.PACK_AB R205, RZ, R205 ;  /* 0x000000cdffcd223e */ /* 0x000fe200000000ff */
[----:B0-----:R-:W-:Y:S01]  /*3b80*/  @P2 FMUL.FTZ R243, R204, R243 ;  /* 0x000000f3ccf32220 */ /* 0x001fe20000410000 */
[----:B------:R-:W-:-:S02]  /*3b90*/  @P2 F2FP.F16.F32.PACK_AB R237, RZ, R237 ;  /* 0x000000edffed223e */ /* 0x000fc400000000ff */
[----:B------:R-:W-:Y:S01]  /*3ba0*/  @P2 F2FP.F16.F32.PACK_AB R239, RZ, R239 ;  /* 0x000000efffef223e */ /* 0x000fe200000000ff */
[-C--:B------:R-:W-:Y:S01]  /*3bb0*/  @P2 FFMA.FTZ R130, R245, R243.reuse, R130 ;  /* 0x000000f3f5822223 */ /* 0x080fe20000010082 */
[----:B------:R-:W-:Y:S01]  /*3bc0*/  @P2 FMUL.FTZ R243, R234, R243 ;  /* 0x000000f3eaf32220 */ /* 0x000fe20000410000 */
[----:B------:R-:W-:Y:S02]  /*3bd0*/  @P2 PRMT R172, R203, 0x7610, R172 ;  /* 0x00007610cbac2816 */ /* 0x000fe400000000ac */
[----:B------:R-:W-:Y:S02]  /*3be0*/  @P2 PRMT R173, R235, 0x7610, R173 ;  /* 0x00007610ebad2816 */ /* 0x000fe400000000ad */
[----:B------:R-:W-:Y:S02]  /*3bf0*/  @P2 F2FP.F16.F32.PACK_AB R243, RZ, R243 ;  /* 0x000000f3fff3223e */ /* 0x000fe400000000ff */
[----:B------:R-:W-:Y:S02]  /*3c00*/  @P2 PRMT R174, R238, 0x7610, R174 ;  /* 0x00007610eeae2816 */ /* 0x000fe400000000ae */
[----:B------:R-:W-:-:S02]  /*3c10*/  @P2 PRMT R175, R243, 0x7610, R175 ;  /* 0x00007610f3af2816 */ /* 0x000fc400000000af */
[----:B------:R-:W-:Y:S01]  /*3c20*/  @P2 PRMT R172, R172, 0x5410, R205 ;  /* 0x00005410acac2816 */ /* 0x000fe200000000cd */
[----:B-1----:R-:W-:Y:S01]  /*3c30*/  @P2 FMUL.FTZ R234, R202, R179 ;  /* 0x000000b3caea2220 */ /* 0x002fe20000410000 */
[----:B------:R-:W-:Y:S01]  /*3c40*/  @P2 HADD2.F32 R179, -RZ, R43.H1_H1 ;  /* 0x3000002bffb32230 */ /* 0x000fe20000004100 */
[----:B------:R-:W-:Y:S02]  /*3c50*/  @P2 PRMT R173, R173, 0x5410, R237 ;  /* 0x00005410adad2816 */ /* 0x000fe400000000ed */
[-C--:B------:R-:W-:Y:S01]  /*3c60*/  @P2 FFMA.FTZ R131, R236, R234.reuse, R131 ;  /* 0x000000eaec832223 */ /* 0x080fe20000010083 */
[----:B------:R-:W-:Y:S01]  /*3c70*/  @P2 PRMT R174, R174, 0x5410, R239 ;  /* 0x00005410aeae2816 */ /* 0x000fe200000000ef */
[----:B------:R-:W-:Y:S01]  /*3c80*/  @P2 FMUL.FTZ R234, R179, R234 ;  /* 0x000000eab3ea2220 */ /* 0x000fe20000410000 */
[----:B------:R-:W-:-:S04]  /*3c90*/  F2FP.F16.F32.PACK_AB R179, R202, R204 ;  /* 0x000000cccab3723e */ /* 0x000fc800000000ff */
[----:B------:R-:W-:-:S04]  /*3ca0*/  @P2 F2FP.F16.F32.PACK_AB R234, RZ, R234 ;  /* 0x000000eaffea223e */ /* 0x000fc800000000ff */
[----:B------:R-:W-:-:S07]  /*3cb0*/  @P2 PRMT R175, R175, 0x5410, R234 ;  /* 0x00005410afaf2816 */ /* 0x000fce00000000ea */
.L_x_2241:
[----:B------:R-:W-:Y:S05]  /*3cc0*/  BSYNC.RECONVERGENT B1 ;  /* 0x0000000000017941 */ /* 0x000fea0003800200 */
.L_x_2224:
        /* <DEDUP_REMOVED lines=14> */
.L_x_2244:
[----:B------:R-:W-:Y:S05]  /*3db0*/  BSYNC.RECONVERGENT B1 ;  /* 0x0000000000017941 */ /* 0x000fea0003800200 */
.L_x_2243:
[----:B------:R-:W-:Y:S04]  /*3dc0*/  BSSY.RECONVERGENT B1, `(.L_x_2245) ;  /* 0x00001a8000017945 */ /* 0x000fe80003800200 */
[----:B------:R-:W-:Y:S05]  /*3dd0*/  @!P0 BRA `(.L_x_2246) ;  /* 0x0000000c00248947 */ /* 0x000fea0003800000 */
[----:B------:R-:W-:Y:S05]  /*3de0*/  @!P1 BRA `(.L_x_2247) ;  /* 0x0000000400989947 */ /* 0x000fea0003800000 */
[----:B------:R-:W-:Y:S01]  /*3df0*/  ISETP.GT.AND P3, PT, R228, RZ, PT ;  /* 0x000000ffe400720c */ /* 0x000fe20003f64270 */
[--C-:B0-----:R-:W-:Y:S01]  /*3e00*/  HADD2.F32 R176, -RZ, R32.reuse.H0_H0 ;  /* 0x20000020ffb07230 */ /* 0x101fe20000004100 */
[----:B------:R-:W0:Y:S01]  /*3e10*/  @P2 LDC R235, c[0x0][0x40c] ;  /* 0x00010300ffeb2b82 */ /* 0x000e220000000800 */
[----:B------:R-:W-:Y:S02]  /*3e20*/  HADD2.F32 R234, -RZ, R32.H1_H1 ;  /* 0x30000020ffea7230 */ /* 0x000fe40000004100 */
[--C-:B------:R-:W-:Y:S02]  /*3e30*/  HADD2.F32 R203, -RZ, R33.reuse.H1_H1 ;  /* 0x30000021ffcb7230 */ /* 0x100fe40000004100 */
[----:B------:R-:W-:Y:S02]  /*3e40*/  HADD2.F32 R204, -RZ, R34.H0_H0 ;  /* 0x20000022ffcc7230 */ /* 0x000fe40000004100 */
[----:B-----5:R-:W-:Y:S01]  /*3e50*/  @P2 HADD2.F32 R240, -RZ, R168.H1_H1 ;  /* 0x300000a8fff02230 */ /* 0x020fe20000004100 */
[----:B------:R-:W1:Y:S03]  /*3e60*/  @P2 LDC R237, c[0x0][0x40c] ;  /* 0x00010300ffed2b82 */ /* 0x000e660000000800 */
[-CC-:B------:R-:W-:Y:S01]  /*3e70*/  @P3 FFMA.FTZ R202, R207, R230.reuse, R233.reuse ;  /* 0x000000e6cfca3223 */ /* 0x180fe200000100e9 */
[-CC-:B------:R-:W-:Y:S01]  /*3e80*/  @P3 FFMA.FTZ R205, R200, R230.reuse, R233.reuse ;  /* 0x000000e6c8cd3223 */ /* 0x180fe200000100e9 */
[-CC-:B------:R-:W-:Y:S01]  /*3e90*/  @P3 FFMA.FTZ R178, R211, R230.reuse, R233.reuse ;  /* 0x000000e6d3b23223 */ /* 0x180fe200000100e9 */
[-C--:B------:R-:W-:Y:S01]  /*3ea0*/  @P3 FFMA.FTZ R177, R208, R230.reuse, R233 ;  /* 0x000000e6d0b13223 */ /* 0x080fe200000100e9 */
[----:B------:R-:W-:Y:S01]  /*3eb0*/  @P3 FADD.FTZ R179, R201, -R202 ;  /* 0x800000cac9b33221 */ /* 0x000fe20000010000 */
[----:B------:R-:W-:Y:S01]  /*3ec0*/  @P3 FADD.FTZ R202, R198, -R205 ;  /* 0x800000cdc6ca3221 */ /* 0x000fe20000010000 */
[----:B------:R-:W-:Y:S01]  /*3ed0*/  @P3 FADD.FTZ R178, R209, -R178 ;  /* 0x800000b2d1b23221 */ /* 0x000fe20000010000 */
[----:B------:R-:W2:Y:S01]  /*3ee0*/  @P2 LDC R205, c[0x0][0x40c] ;  /* 0x00010300ffcd2b82 */ /* 0x000ea20000000800 */
[----:B------:R-:W-:Y:S01]  /*3ef0*/  @P3 FADD.FTZ R177, R206, -R177 ;  /* 0x800000b1ceb13221 */ /* 0x000fe20000010000 */
[----:B------:R-:W-:Y:S01]  /*3f00*/  @P3 FFMA.FTZ R232, R199, R230, R233 ;  /* 0x000000e6c7e83223 */ /* 0x000fe200000100e9 */
[----:B------:R-:W-:Y:S01]  /*3f10*/  @P3 FFMA.FTZ R176, R229, R178, R176 ;  /* 0x000000b2e5b03223 */ /* 0x000fe200000100b0 */
[----:B------:R-:W-:-:S02]  /*3f20*/  HADD2.F32 R178, -RZ, R33.H0_H0 ;  /* 0x20000021ffb27230 */ /* 0x000fc40000004100 */
[C---:B------:R-:W-:Y:S01]  /*3f30*/  @P3 FFMA.FTZ R234, R229.reuse, R177, R234 ;  /* 0x000000b1e5ea3223 */ /* 0x040fe200000100ea */
[----:B------:R-:W-:Y:S01]  /*3f40*/  @P3 FFMA.FTZ R177, R196, R230, R233 ;  /* 0x000000e6c4b13223 */ /* 0x000fe200000100e9 */
[----:B------:R-:W-:Y:S01]  /*3f50*/  @P3 FFMA.FTZ R203, R229, R202, R203 ;  /* 0x000000cae5cb3223 */ /* 0x000fe200000100cb */
[----:B------:R-:W-:Y:S01]  /*3f60*/  @P3 FADD.FTZ R232, R197, -R232 ;  /* 0x800000e8c5e83221 */ /* 0x000fe20000010000 */
[----:B------:R-:W-:Y:S01]  /*3f70*/  @P3 FFMA.FTZ R178, R229, R179, R178 ;  /* 0x000000b3e5b23223 */ /* 0x000fe200000100b2 */
[----:B------:R-:W-:Y:S02]  /*3f80*/  HADD2.F32 R179, -RZ, R34.H1_H1 ;  /* 0x30000022ffb37230 */ /* 0x000fe40000004100 */
[----:B------:R-:W-:Y:S01]  /*3f90*/  @P3 FADD.FTZ R202, R194, -R177 ;  /* 0x800000b1c2ca3221 */ /* 0x000fe20000010000 */
[-CC-:B------:R-:W-:Y:S01]  /*3fa0*/  @P3 FFMA.FTZ R177, R192, R230.reuse, R233.reuse ;  /* 0x000000e6c0b13223 */ /* 0x180fe200000100e9 */
[----:B------:R-:W-:Y:S01]  /*3fb0*/  @P3 FFMA.FTZ R236, R195, R230, R233 ;  /* 0x000000e6c3ec3223 */ /* 0x000fe200000100e9 */
[C---:B------:R-:W-:Y:S01]  /*3fc0*/  @P3 FFMA.FTZ R204, R229.reuse, R232, R204 ;  /* 0x000000e8e5cc3223 */ /* 0x040fe200000100cc */
[----:B------:R-:W-:Y:S01]  /*3fd0*/  @P3 FFMA.FTZ R179, R229, R202, R179 ;  /* 0x000000cae5b33223 */ /* 0x000fe200000100b3 */
[----:B------:R-:W-:-:S02]  /*3fe0*/  HADD2.F32 R202, -RZ, R35.H1_H1 ;  /* 0x30000023ffca7230 */ /* 0x000fc40000004100 */
[----:B------:R-:W-:Y:S01]  /*3ff0*/  @P3 FADD.FTZ R177, R190, -R177 ;  /* 0x800000b1beb13221 */ /* 0x000fe20000010000 */
[----:B------:R-:W-:Y:S02]  /*4000*/  HADD2.F32 R232, -RZ, R35.H0_H0 ;  /* 0x20000023ffe87230 */ /* 0x000fe40000004100 */
[----:B------:R-:W-:Y:S01]  /*4010*/  @P3 FADD.FTZ R236, R193, -R236 ;  /* 0x800000ecc1ec3221 */ /* 0x000fe20000010000 */
[----:B0-----:R-:W-:Y:S01]  /*4020*/  @P2 FMUL.FTZ R238, R234, R235 ;  /* 0x000000ebeaee2220 */ /* 0x001fe20000410000 */
[C---:B------:R-:W-:Y:S01]  /*4030*/  @P3 FFMA.FTZ R202, R229.reuse, R177, R202 ;  /* 0x000000b1e5ca3223 */ /* 0x040fe200000100ca */
[----:B------:R-:W0:Y:S01]  /*4040*/  @P2 LDC R239, c[0x0][0x40c] ;  /* 0x00010300ffef2b82 */ /* 0x000e220000000800 */
[----:B------:R-:W-:Y:S01]  /*4050*/  @P3 FFMA.FTZ R232, R229, R236, R232 ;  /* 0x000000ece5e83223 */ /* 0x000fe200000100e8 */
[----:B--2---:R-:W-:Y:S01]  /*4060*/  @P2 FMUL.FTZ R177, R176, R205 ;  /* 0x000000cdb0b12220 */ /* 0x004fe20000410000 */
[----:B------:R-:W-:Y:S02]  /*4070*/  @P2 HADD2.F32 R205, -RZ, R168.H0_H0 ;  /* 0x200000a8ffcd2230 */ /* 0x000fe40000004100 */
[----:B------:R-:W-:Y:S01]  /*4080*/  @P2 FFMA.FTZ R125, R240, R238, R125 ;  /* 0x000000eef07d2223 */ /* 0x000fe2000001007d */
[----:B------:R-:W-:Y:S01]  /*4090*/  @P2 HADD2.F32 R236, -RZ, R44.H0_H0 ;  /* 0x2000002cffec2230 */ /* 0x000fe20000004100 */
[----:B------:R-:W-:Y:S01]  /*40a0*/  F2FP.F16.F32.PACK_AB R176, R234, R176 ;  /* 0x000000b0eab0723e */ /* 0x000fe200000000ff */
[----:B------:R-:W-:-:S02]  /*40b0*/  @P2 HADD2.F32 R234, -RZ, R45.H0_H0 ;  /* 0x2000002dffea2230 */ /* 0x000fc40000004100 */
[----:B------:R-:W-:Y:S01]  /*40c0*/  @P2 FFMA.FTZ R124, R205, R177, R124 ;  /* 0x000000b1cd7c2223 */ /* 0x000fe2000001007c */
[----:B------:R-:W-:Y:S02]  /*40d0*/  @P2 HADD2.F32 R205, -RZ, R169.H0_H0 ;  /* 0x200000a9ffcd2230 */ /* 0x000fe40000004100 */
[----:B------:R-:W-:Y:S01]  /*40e0*/  @P2 FMUL.FTZ R236, R177, R236 ;  /* 0x000000ecb1ec2220 */ /* 0x000fe20000410000 */
[----:B------:R-:W-:-:S04]  /*40f0*/  @P2 HADD2.F32 R177, -RZ, R44.H1_H1 ;  /* 0x3000002cffb12230 */ /* 0x000fc80000004100 */
[----:B------:R-:W-:Y:S01]  /*4100*/  @P2 F2FP.F16.F32.PACK_AB R236, RZ, R236 ;  /* 0x000000ecffec223e */ /* 0x000fe200000000ff */
[----:B------:R-:W-:Y:S02]  /*4110*/  @P2 FMUL.FTZ R177, R238, R177 ;  /* 0x000000b1eeb12220 */ /* 0x000fe40000410000 */
[----:B------:R-:W2:Y:S01]  /*4120*/  @P2 LDC R238, c[0x0][0x40c] ;  /* 0x00010300ffee2b82 */ /* 0x000ea20000000800 */
[----:B------:R-:W-:Y:S02]  /*4130*/  @P2 PRMT R172, R236, 0x7610, R172 ;  /* 0x00007610ecac2816 */ /* 0x000fe400000000ac */
[----:B------:R-:W-:Y:S01]  /*4140*/  @P2 F2FP.F16.F32.PACK_AB R235, RZ, R177 ;  /* 0x000000b1ffeb223e */ /* 0x000fe200000000ff */
[----:B-1----:R-:W-:-:S03]  /*4150*/  @P2 FMUL.FTZ R177, R178, R237 ;  /* 0x000000edb2b12220 */ /* 0x002fc60000410000 */
[----:B------:R-:W-:Y:S01]  /*4160*/  @P2 PRMT R172, R172, 0x5410, R235 ;  /* 0x00005410acac2816 */ /* 0x000fe200000000eb */
[----:B------:R-:W1:Y:S01]  /*4170*/  @P2 LDC R237, c[0x0][0x40c] ;  /* 0x00010300ffed2b82 */ /* 0x000e620000000800 */
[----:B------:R-:W-:Y:S01]  /*4180*/  @P2 FFMA.FTZ R126, R205, R177, R126 ;  /* 0x000000b1cd7e2223 */ /* 0x000fe2000001007e */
[----:B------:R-:W-:Y:S01]  /*4190*/  @P2 FMUL.FTZ R205, R177, R234 ;  /* 0x000000eab1cd2220 */ /* 0x000fe20000410000 */
[----:B------:R-:W-:Y:S01]  /*41a0*/  F2FP.F16.F32.PACK_AB R177, R203, R178 ;  /* 0x000000b2cbb1723e */ /* 0x000fe200000000ff */
[----:B------:R-:W-:-:S03]  /*41b0*/  @P2 HADD2.F32 R234, -RZ, R169.H1_H1 ;  /* 0x300000a9ffea2230 */ /* 0x000fc60000004100 */
[----:B------:R-:W-:Y:S01]  /*41c0*/  @P2 F2FP.F16.F32.PACK_AB R205, RZ, R205 ;  /* 0x000000cdffcd223e */ /* 0x000fe200000000ff */
[----:B------:R-:W3:Y:S03]  /*41d0*/  @P2 LDC R236, c[0x0][0x40c] ;  /* 0x00010300ffec2b82 */ /* 0x000ee60000000800 */
[----:B------:R-:W-:Y:S01]  /*41e0*/  @P2 PRMT R173, R205, 0x7610, R173 ;  /* 0x00007610cdad2816 */ /* 0x000fe200000000ad */
[----:B--2---:R-:W-:Y:S01]  /*41f0*/  @P2 FMUL.FTZ R178, R203, R238 ;  /* 0x000000eecbb22220 */ /* 0x004fe20000410000 */
[----:B------:R-:W-:-:S03]  /*4200*/  @P2 HADD2.F32 R203, -RZ, R45.H1_H1 ;  /* 0x3000002dffcb2230 */ /* 0x000fc60000004100 */
[----:B------:R-:W-:Y:S01]  /*4210*/  @P2 FFMA.FTZ R127, R234, R178, R127 ;  /* 0x000000b2ea7f2223 */ /* 0x000fe2000001007f */
[----:B------:R-:W-:Y:S02]  /*4220*/  @P2 HADD2.F32 R234, -RZ, R170.H1_H1 ;  /* 0x300000aaffea2230 */ /* 0x000fe40000004100 */
[----:B------:R-:W-:Y:S01]  /*4230*/  @P2 FMUL.FTZ R203, R178, R203 ;  /* 0x000000cbb2cb2220 */ /* 0x000fe20000410000 */
[----:B------:R-:W-:Y:S02]  /*4240*/  @P2 HADD2.F32 R178, -RZ, R46.H0_H0 ;  /* 0x2000002effb22230 */ /* 0x000fe40000004100 */
[----:B-1----:R-:W-:Y:S01]  /*4250*/  @P2 FMUL.FTZ R235, R204, R237 ;  /* 0x000000edcceb2220 */ /* 0x002fe20000410000 */
[----:B------:R-:W-:Y:S01]  /*4260*/  @P2 HADD2.F32 R237, -RZ, R170.H0_H0 ;  /* 0x200000aaffed2230 */ /* 0x000fe20000004100 */
[----:B------:R-:W-:-:S04]  /*4270*/  @P2 F2FP.F16.F32.PACK_AB R203, RZ, R203 ;  /* 0x000000cbffcb223e */ /* 0x000fc800000000ff */
[----:B------:R-:W-:Y:S01]  /*4280*/  @P2 FFMA.FTZ R120, R237, R235, R120 ;  /* 0x000000ebed782223 */ /* 0x000fe20000010078 */
[----:B------:R-:W-:Y:S01]  /*4290*/  @P2 FMUL.FTZ R235, R235, R178 ;  /* 0x000000b2ebeb2220 */ /* 0x000fe20000410000 */
[C---:B------:R-:W-:Y:S01]  /*42a0*/  F2FP.F16.F32.PACK_AB R178, R179.reuse, R204 ;  /* 0x000000ccb3b2723e */ /* 0x040fe200000000ff */
[----:B---3--:R-:W-:Y:S01]  /*42b0*/  @P2 FMUL.FTZ R204, R179, R236 ;  /* 0x000000ecb3cc2220 */ /* 0x008fe20000410000 */
[----:B------:R-:W-:Y:S02]  /*42c0*/  @P2 HADD2.F32 R179, -RZ, R46.H1_H1 ;  /* 0x3000002effb32230 */ /* 0x000fe40000004100 */
[----:B0-----:R-:W-:Y:S01]  /*42d0*/  @P2 FMUL.FTZ R237, R232, R239 ;  /* 0x000000efe8ed2220 */ /* 0x001fe20000410000 */
[----:B------:R-:W-:Y:S01]  /*42e0*/  @P2 F2FP.F16.F32.PACK_AB R235, RZ, R235 ;  /* 0x000000ebffeb223e */ /* 0x000fe200000000ff */
[----:B------:R-:W-:Y:S01]  /*42f0*/  @P2 FFMA.FTZ R121, R234, R204, R121 ;  /* 0x000000ccea792223 */ /* 0x000fe20000010079 */
[----:B------:R-:W-:Y:S01]  /*4300*/  @P2 PRMT R173, R173, 0x5410, R203 ;  /* 0x00005410adad2816 */ /* 0x000fe200000000cb */
[----:B------:R-:W-:Y:S01]  /*4310*/  @P2 FMUL.FTZ R179, R204, R179 ;  /* 0x000000b3ccb32220 */ /* 0x000fe20000410000 */
[----:B------:R-:W-:Y:S01]  /*4320*/  @P2 HADD2.F32 R204, -RZ, R47.H0_H0 ;  /* 0x2000002fffcc2230 */ /* 0x000fe20000004100 */
[----:B------:R-:W-:-:S04]  /*4330*/  @P2 PRMT R174, R235, 0x7610, R174 ;  /* 0x00007610ebae2816 */ /* 0x000fc800000000ae */
[----:B------:R-:W-:Y:S01]  /*4340*/  @P2 FMUL.FTZ R205, R237, R204 ;  /* 0x000000ccedcd2220 */ /* 0x000fe20000410000 */
[----:B------:R-:W-:Y:S01]  /*4350*/  @P2 F2FP.F16.F32.PACK_AB R204, RZ, R179 ;  /* 0x000000b3ffcc223e */ /* 0x000fe200000000ff */
[----:B------:R-:W-:-:S03]  /*4360*/  @P2 HADD2.F32 R179, -RZ, R171.H0_H0 ;  /* 0x200000abffb32230 */ /* 0x000fc60000004100 */
[----:B------:R-:W-:Y:S02]  /*4370*/  @P2 F2FP.F16.F32.PACK_AB R205, RZ, R205 ;  /* 0x000000cdffcd223e */ /* 0x000fe400000000ff */
[----:B------:R-:W-:Y:S01]  /*4380*/  @P2 FFMA.FTZ R122, R179, R237, R122 ;  /* 0x000000edb37a2223 */ /* 0x000fe2000001007a */
        /* <DEDUP_REMOVED lines=12> */
.L_x_2247:
[----:B------:R-:W-:Y:S01]  /*4450*/  ISETP.GT.AND P3, PT, R228, RZ, PT ;  /* 0x000000ffe400720c */ /* 0x000fe20003f64270 */
[--C-:B------:R-:W-:Y:S01]  /*4460*/  HADD2.F32 R236, -RZ, R32.reuse.H1_H1 ;  /* 0x30000020ffec7230 */ /* 0x100fe20000004100 */
[----:B------:R-:W1:Y:S01]  /*4470*/  @P2 LDC R235, c[0x0][0x40c] ;  /* 0x00010300ffeb2b82 */ /* 0x000e620000000800 */
[----:B------:R-:W-:Y:S02]  /*4480*/  HADD2.F32 R234, -RZ, R32.H0_H0 ;  /* 0x20000020ffea7230 */ /* 0x000fe40000004100 */
[--C-:B0-----:R-:W-:Y:S02]  /*4490*/  HADD2.F32 R204, -RZ, R33.reuse.H0_H0 ;  /* 0x20000021ffcc7230 */ /* 0x101fe40000004100 */
[----:B------:R-:W-:Y:S02]  /*44a0*/  HADD2.F32 R232, -RZ, R33.H1_H1 ;  /* 0x30000021ffe87230 */ /* 0x000fe40000004100 */
[----:B-----5:R-:W-:Y:S01]  /*44b0*/  @P2 HADD2.F32 R238, -RZ, R169.H1_H1 ;  /* 0x300000a9ffee2230 */ /* 0x020fe20000004100 */
[----:B------:R-:W0:Y:S03]  /*44c0*/  @P2 LDC R237, c[0x0][0x40c] ;  /* 0x00010300ffed2b82 */ /* 0x000e260000000800 */
[-CC-:B------:R-:W-:Y:S01]  /*44d0*/  @P3 FFMA.FTZ R203, R208, R230.reuse, R233.reuse ;  /* 0x000000e6d0cb3223 */ /* 0x180fe200000100e9 */
[-CC-:B------:R-:W-:Y:S01]  /*44e0*/  @P3 FFMA.FTZ R202, R211, R230.reuse, R233.reuse ;  /* 0x000000e6d3ca3223 */ /* 0x180fe200000100e9 */
[----:B------:R-:W-:-:S02]  /*44f0*/  @P3 FFMA.FTZ R205, R200, R230, R233 ;  /* 0x000000e6c8cd3223 */ /* 0x000fc400000100e9 */
[----:B------:R-:W-:Y:S01]  /*4500*/  @P3 FADD.FTZ R203, R206, -R203 ;  /* 0x800000cbcecb3221 */ /* 0x000fe20000010000 */
[----:B------:R-:W-:Y:S01]  /*4510*/  @P3 FADD.FTZ R202, R209, -R202 ;  /* 0x800000cad1ca3221 */ /* 0x000fe20000010000 */
[----:B------:R-:W-:Y:S01]  /*4520*/  @P3 FADD.FTZ R205, R198, -R205 ;  /* 0x800000cdc6cd3221 */ /* 0x000fe20000010000 */
[----:B------:R-:W2:Y:S01]  /*4530*/  @P2 LDC R241, c[0x0][0x40c] ;  /* 0x00010300fff12b82 */ /* 0x000ea20000000800 */
[C---:B------:R-:W-:Y:S01]  /*4540*/  @P3 FFMA.FTZ R236, R229.reuse, R203, R236 ;  /* 0x000000cbe5ec3223 */ /* 0x040fe200000100ec */
[----:B------:R-:W-:Y:S01]  /*4550*/  @P3 FFMA.FTZ R234, R229, R202, R234 ;  /* 0x000000cae5ea3223 */ /* 0x000fe200000100ea */
[--C-:B------:R-:W-:Y:S01]  /*4560*/  @P3 FFMA.FTZ R202, R207, R230, R233.reuse ;  /* 0x000000e6cfca3223 */ /* 0x100fe200000100e9 */
[----:B------:R-:W-:Y:S01]  /*4570*/  @P3 FFMA.FTZ R232, R229, R205, R232 ;  /* 0x000000cde5e83223 */ /* 0x000fe200000100e8 */
[----:B-1----:R-:W-:Y:S02]  /*4580*/  @P2 FMUL.FTZ R236, R236, R235 ;  /* 0x000000ebecec2220 */ /* 0x002fe40000410000 */
[----:B------:R-:W-:Y:S01]  /*4590*/  @P3 FADD.FTZ R202, R201, -R202 ;  /* 0x800000cac9ca3221 */ /* 0x000fe20000010000 */
[----:B------:R-:W1:Y:S03]  /*45a0*/  @P2 LDC R203, c[0x0][0x40c] ;  /* 0x00010300ffcb2b82 */ /* 0x000e660000000800 */
[----:B------:R-:W-:Y:S01]  /*45b0*/  @P3 FFMA.FTZ R204, R229, R202, R204 ;  /* 0x000000cae5cc3223 */ /* 0x000fe200000100cc */
[----:B------:R-:W-:Y:S01]  /*45c0*/  @P3 FFMA.FTZ R202, R199, R230, R233 ;  /* 0x000000e6c7ca3223 */ /* 0x000fe200000100e9 */
[----:B0-----:R-:W-:-:S03]  /*45d0*/  @P2 FMUL.FTZ R232, R232, R237 ;  /* 0x000000ede8e82220 */ /* 0x001fc60000410000 */
[----:B------:R-:W-:Y:S01]  /*45e0*/  @P3 FADD.FTZ R205, R197, -R202 ;  /* 0x800000cac5cd3221 */ /* 0x000fe20000010000 */
[----:B------:R-:W-:Y:S01]  /*45f0*/  HADD2.F32 R202, -RZ, R34.H0_H0 ;  /* 0x20000022ffca7230 */ /* 0x000fe20000004100 */
[----:B------:R-:W0:Y:S01]  /*4600*/  @P2 LDC R235, c[0x0][0x40c] ;  /* 0x00010300ffeb2b82 */ /* 0x000e220000000800 */
[----:B------:R-:W-:-:S03]  /*4610*/  @P2 FFMA.FTZ R127, R238, R232, R127 ;  /* 0x000000e8ee7f2223 */ /* 0x000fc6000001007f */
[----:B------:R-:W-:Y:S01]  /*4620*/  @P3 FFMA.FTZ R202, R229, R205, R202 ;  /* 0x000000cde5ca3223 */ /* 0x000fe200000100ca */
[----:B------:R-:W-:-:S03]  /*4630*/  @P2 HADD2.F32 R205, -RZ, R168.H0_H0 ;  /* 0x200000a8ffcd2230 */ /* 0x000fc60000004100 */
[----:B------:R-:W3:Y:S01]  /*4640*/  @P2 LDC R237, c[0x0][0x40c] ;  /* 0x00010300ffed2b82 */ /* 0x000ee20000000800 */
[----:B-1----:R-:W-:Y:S01]  /*4650*/  @P2 FMUL.FTZ R203, R234, R203 ;  /* 0x000000cbeacb2220 */ /* 0x002fe20000410000 */
[----:B------:R-:W-:-:S06]  /*4660*/  @P2 HADD2.F32 R234, -RZ, R44.H0_H0 ;  /* 0x2000002cffea2230 */ /* 0x000fcc0000004100 */
[----:B------:R-:W1:Y:S01]  /*4670*/  @P2 LDC R239, c[0x0][0x40c] ;  /* 0x00010300ffef2b82 */ /* 0x000e620000000800 */
[-C--:B------:R-:W-:Y:S01]  /*4680*/  @P2 FFMA.FTZ R124, R205, R203.reuse, R124 ;  /* 0x000000cbcd7c2223 */ /* 0x080fe2000001007c */
[----:B------:R-:W-:Y:S02]  /*4690*/  @P2 HADD2.F32 R205, -RZ, R44.H1_H1 ;  /* 0x3000002cffcd2230 */ /* 0x000fe40000004100 */
[----:B------:R-:W-:Y:S01]  /*46a0*/  @P2 FMUL.FTZ R203, R234, R203 ;  /* 0x000000cbeacb2220 */ /* 0x000fe20000410000 */
[----:B------:R-:W-:-:S04]  /*46b0*/  @P2 HADD2.F32 R234, -RZ, R168.H1_H1 ;  /* 0x300000a8ffea2230 */ /* 0x000fc80000004100 */
[----:B------:R-:W-:Y:S01]  /*46c0*/  @P2 F2FP.F16.F32.PACK_AB R203, RZ, R203 ;  /* 0x000000cbffcb223e */ /* 0x000fe200000000ff */
[-C--:B------:R-:W-:Y:S01]  /*46d0*/  @P2 FFMA.FTZ R125, R234, R236.reuse, R125 ;  /* 0x000000ecea7d2223 */ /* 0x080fe2000001007d */
[----:B------:R-:W-:Y:S01]  /*46e0*/  @P2 FMUL.FTZ R236, R205, R236 ;  /* 0x000000eccdec2220 */ /* 0x000fe20000410000 */
[----:B------:R-:W-:Y:S01]  /*46f0*/  @P3 FFMA.FTZ R205, R196, R230, R233 ;  /* 0x000000e6c4cd3223 */ /* 0x000fe200000100e9 */
[----:B------:R-:W-:Y:S01]  /*4700*/  HADD2.F32 R234, -RZ, R34.H1_H1 ;  /* 0x30000022ffea7230 */ /* 0x000fe20000004100 */
[----:B------:R-:W-:Y:S02]  /*4710*/  @P2 PRMT R172, R203, 0x7610, R172 ;  /* 0x00007610cbac2816 */ /* 0x000fe400000000ac */
[----:B------:R-:W-:Y:S01]  /*4720*/  @P3 FADD.FTZ R205, R194, -R205 ;  /* 0x800000cdc2cd3221 */ /* 0x000fe20000010000 */
[----:B---3--:R-:W-:Y:S01]  /*4730*/  @P2 FMUL.FTZ R203, R202, R237 ;  /* 0x000000edcacb2220 */ /* 0x008fe20000410000 */
[----:B------:R-:W-:Y:S01]  /*4740*/  @P2 HADD2.F32 R202, -RZ, R46.H0_H0 ;  /* 0x2000002effca2230 */ /* 0x000fe20000004100 */
[----:B------:R-:W-:Y:S01]  /*4750*/  @P2 F2FP.F16.F32.PACK_AB R236, RZ, R236 ;  /* 0x000000ecffec223e */ /* 0x000fe200000000ff */
[----:B------:R-:W-:Y:S01]  /*4760*/  @P3 FFMA.FTZ R234, R229, R205, R234 ;  /* 0x000000cde5ea3223 */ /* 0x000fe200000100ea */
[----:B0-----:R-:W-:Y:S01]  /*4770*/  @P2 FMUL.FTZ R205, R204, R235 ;  /* 0x000000ebcccd2220 */ /* 0x001fe20000410000 */
[----:B------:R-:W-:Y:S01]  /*4780*/  @P2 HADD2.F32 R235, -RZ, R169.H0_H0 ;  /* 0x200000a9ffeb2230 */ /* 0x000fe20000004100 */
[----:B------:R-:W-:Y:S01]  /*4790*/  @P2 PRMT R172, R172, 0x5410, R236 ;  /* 0x00005410acac2816 */ /* 0x000fe200000000ec */
[----:B------:R-:W-:-:S02]  /*47a0*/  @P2 HADD2.F32 R204, -RZ, R45.H0_H0 ;  /* 0x2000002dffcc2230 */ /* 0x000fc40000004100 */
[----:B-1----:R-:W-:Y:S01]  /*47b0*/  @P2 FMUL.FTZ R234, R234, R239 ;  /* 0x000000efeaea2220 */ /* 0x002fe20000410000 */
[----:B------:R-:W-:Y:S02]  /*47c0*/  @P2 HADD2.F32 R237, -RZ, R46.H1_H1 ;  /* 0x3000002effed2230 */ /* 0x000fe40000004100 */
[-C--:B------:R-:W-:Y:S01]  /*47d0*/  @P2 FFMA.FTZ R126, R235, R205.reuse, R126 ;  /* 0x000000cdeb7e2223 */ /* 0x080fe2000001007e */
[----:B------:R-:W-:Y:S02]  /*47e0*/  @P2 HADD2.F32 R235, -RZ, R45.H1_H1 ;  /* 0x3000002dffeb2230 */ /* 0x000fe40000004100 */
[----:B------:R-:W-:Y:S01]  /*47f0*/  @P2 FMUL.FTZ R205, R204, R205 ;  /* 0x000000cdcccd2220 */ /* 0x000fe20000410000 */
[----:B------:R-:W-:Y:S02]  /*4800*/  @P3 FFMA.FTZ R204, R195, R230, R233 ;  /* 0x000000e6c3cc3223 */ /* 0x000fe400000100e9 */
[----:B------:R-:W-:Y:S02]  /*4810*/  @P2 FMUL.FTZ R232, R235, R232 ;  /* 0x000000e8ebe82220 */ /* 0x000fe40000410000 */
[----:B------:R-:W-:Y:S01]  /*4820*/  @P3 FADD.FTZ R238, R193, -R204 ;  /* 0x800000ccc1ee3221 */ /* 0x000fe20000010000 */
[----:B------:R-:W-:Y:S01]  /*4830*/  HADD2.F32 R204, -RZ, R35.H0_H0 ;  /* 0x20000023ffcc7230 */ /* 0x000fe20000004100 */
[----:B------:R-:W-:Y:S01]  /*4840*/  @P2 F2FP.F16.F32.PACK_AB R205, RZ, R205 ;  /* 0x000000cdffcd223e */ /* 0x000fe200000000ff */
[----:B------:R-:W-:Y:S01]  /*4850*/  @P2 HADD2.F32 R235, -RZ, R170.H0_H0 ;  /* 0x200000aaffeb2230 */ /* 0x000fe20000004100 */
[----:B------:R-:W-:-:S02]  /*4860*/  @P2 F2FP.F16.F32.PACK_AB R232, RZ, R232 ;  /* 0x000000e8ffe8223e */ /* 0x000fc400000000ff */
[----:B------:R-:W-:Y:S01]  /*4870*/  @P3 FFMA.FTZ R204, R229, R238, R204 ;  /* 0x000000eee5cc3223 */ /* 0x000fe200000100cc */
[----:B------:R-:W-:Y:S01]  /*4880*/  @P2 PRMT R173, R205, 0x7610, R173 ;  /* 0x00007610cdad2816 */ /* 0x000fe200000000ad */
[-C--:B------:R-:W-:Y:S01]  /*4890*/  @P2 FFMA.FTZ R120, R235, R203.reuse, R120 ;  /* 0x000000cbeb782223 */ /* 0x080fe20000010078 */
[----:B------:R-:W-:Y:S01]  /*48a0*/  @P2 FMUL.FTZ R203, R202, R203 ;  /* 0x000000cbcacb2220 */ /* 0x000fe20000410000 */
[----:B--2---:R-:W-:Y:S01]  /*48b0*/  @P2 FMUL.FTZ R235, R204, R241 ;  /* 0x000000f1cceb2220 */ /* 0x004fe20000410000 */
[----:B------:R-:W-:Y:S02]  /*48c0*/  @P2 HADD2.F32 R204, -RZ, R47.H0_H0 ;  /* 0x2000002fffcc2230 */ /* 0x000fe40000004100 */
[----:B------:R-:W-:Y:S01]  /*48d0*/  @P2 FMUL.FTZ R202, R237, R234 ;  /* 0x000000eaedca2220 */ /* 0x000fe20000410000 */
[----:B------:R-:W-:Y:S01]  /*48e0*/  @P2 PRMT R173, R173, 0x5410, R232 ;  /* 0x00005410adad2816 */ /* 0x000fe200000000e8 */
[----:B------:R-:W-:Y:S01]  /*48f0*/  @P2 HADD2.F32 R232, -RZ, R170.H1_H1 ;  /* 0x300000aaffe82230 */ /* 0x000fe20000004100 */
[----:B------:R-:W-:Y:S01]  /*4900*/  @P2 F2FP.F16.F32.PACK_AB R203, RZ, R203 ;  /* 0x000000cbffcb223e */ /* 0x000fe200000000ff */
[----:B------:R-:W-:Y:S01]  /*4910*/  @P2 FMUL.FTZ R204, R204, R235 ;  /* 0x000000ebcccc2220 */ /* 0x000fe20000410000 */
[----:B------:R-:W-:Y:S01]  /*4920*/  @P2 HADD2.F32 R205, -RZ, R171.H0_H0 ;  /* 0x200000abffcd2230 */ /* 0x000fe20000004100 */
[----:B------:R-:W-:Y:S01]  /*4930*/  @P2 F2FP.F16.F32.PACK_AB R202, RZ, R202 ;  /* 0x000000caffca223e */ /* 0x000fe200000000ff */
[----:B------:R-:W-:Y:S01]  /*4940*/  @P2 FFMA.FTZ R121, R232, R234, R121 ;  /* 0x000000eae8792223 */ /* 0x000fe20000010079 */
[----:B------:R-:W-:-:S02]  /*4950*/  @P2 PRMT R174, R203, 0x7610, R174 ;  /* 0x00007610cbae2816 */ /* 0x000fc400000000ae */
        /* <DEDUP_REMOVED lines=17> */
.L_x_2246:
[----:B------:R-:W-:Y:S05]  /*4a70*/  @!P1 BRA `(.L_x_2249) ;  /* 0x0000000400989947 */ /* 0x000fea0003800000 */
[----:B0-----:R-:W0:Y:S01]  /*4a80*/  @P2 LDC R179, c[0x0][0x40c] ;  /* 0x00010300ffb32b82 */ /* 0x001e220000000800 */
[-CC-:B------:R-:W-:Y:S01]  /*4a90*/  FFMA.FTZ R176, R211, R230.reuse, R233.reuse ;  /* 0x000000e6d3b07223 */ /* 0x180fe200000100e9 */
[----:B------:R-:W-:Y:S01]  /*4aa0*/  FFMA.FTZ R177, R208, R230, R233 ;  /* 0x000000e6d0b17223 */ /* 0x000fe200000100e9 */
[----:B------:R-:W-:Y:S01]  /*4ab0*/  ISETP.GT.AND P3, PT, R228, RZ, PT ;  /* 0x000000ffe400720c */ /* 0x000fe20003f64270 */
[----:B-----5:R-:W-:Y:S02]  /*4ac0*/  @P2 HADD2.F32 R205, -RZ, R168.H0_H0 ;  /* 0x200000a8ffcd2230 */ /* 0x020fe40000004100 */
[----:B------:R-:W-:Y:S01]  /*4ad0*/  FADD.FTZ R176, R209, -R176 ;  /* 0x800000b0d1b07221 */ /* 0x000fe20000010000 */
[----:B------:R-:W-:Y:S01]  /*4ae0*/  FADD.FTZ R178, R206, -R177 ;  /* 0x800000b1ceb27221 */ /* 0x000fe20000010000 */
[----:B------:R-:W-:Y:S01]  /*4af0*/  @P2 HADD2.F32 R202, -RZ, R44.H0_H0 ;  /* 0x2000002cffca2230 */ /* 0x000fe20000004100 */
[----:B------:R-:W1:Y:S01]  /*4b00*/  @P2 LDC R204, c[0x0][0x40c] ;  /* 0x00010300ffcc2b82 */ /* 0x000e620000000800 */
[C---:B------:R-:W-:Y:S01]  /*4b10*/  FMUL.FTZ R176, R229.reuse, R176 ;  /* 0x000000b0e5b07220 */ /* 0x040fe20000410000 */
[----:B------:R-:W-:Y:S01]  /*4b20*/  FMUL.FTZ R177, R229, R178 ;  /* 0x000000b2e5b17220 */ /* 0x000fe20000410000 */
[----:B------:R-:W-:Y:S01]  /*4b30*/  FFMA.FTZ R232, R207, R230, R233 ;  /* 0x000000e6cfe87223 */ /* 0x000fe200000100e9 */
[----:B------:R-:W-:-:S02]  /*4b40*/  @P2 HADD2.F32 R235, -RZ, R169.H0_H0 ;  /* 0x200000a9ffeb2230 */ /* 0x000fc40000004100 */
[----:B------:R-:W-:Y:S01]  /*4b50*/  FSEL R176, R176, RZ, P3 ;  /* 0x000000ffb0b07208 */ /* 0x000fe20001800000 */
[----:B------:R-:W-:Y:S01]  /*4b60*/  FADD.FTZ R232, R201, -R232 ;  /* 0x800000e8c9e87221 */ /* 0x000fe20000010000 */
[----:B------:R-:W2:Y:S01]  /*4b70*/  @P2 LDC R234, c[0x0][0x40c] ;  /* 0x00010300ffea2b82 */ /* 0x000ea20000000800 */
[----:B------:R-:W-:-:S07]  /*4b80*/  FSEL R203, R177, RZ, P3 ;  /* 0x000000ffb1cb7208 */ /* 0x000fce0001800000 */
[----:B------:R-:W3:Y:S01]  /*4b90*/  @P2 LDC R178, c[0x0][0x40c] ;  /* 0x00010300ffb22b82 */ /* 0x000ee20000000800 */
[-C--:B0-----:R-:W-:Y:S01]  /*4ba0*/  @P2 FMUL.FTZ R177, R179, R176.reuse ;  /* 0x000000b0b3b12220 */ /* 0x081fe20000410000 */
[----:B------:R-:W-:Y:S01]  /*4bb0*/  @P2 HADD2.F32 R179, -RZ, R44.H1_H1 ;  /* 0x3000002cffb32230 */ /* 0x000fe20000004100 */
[----:B------:R-:W-:Y:S02]  /*4bc0*/  F2FP.F16.F32.PACK_AB R176, R203, R176 ;  /* 0x000000b0cbb0723e */ /* 0x000fe400000000ff */
[-C--:B------:R-:W-:Y:S01]  /*4bd0*/  @P2 FMUL.FTZ R202, R202, R177.reuse ;  /* 0x000000b1caca2220 */ /* 0x080fe20000410000 */
[----:B------:R-:W-:Y:S01]  /*4be0*/  @P2 FFMA.FTZ R124, R205, R177, R124 ;  /* 0x000000b1cd7c2223 */ /* 0x000fe2000001007c */
[----:B------:R-:W-:Y:S01]  /*4bf0*/  FFMA.FTZ R177, R200, R230, R233 ;  /* 0x000000e6c8b17223 */ /* 0x000fe200000100e9 */
[----:B-1----:R-:W-:Y:S01]  /*4c00*/  @P2 FMUL.FTZ R204, R204, R203 ;  /* 0x000000cbcccc2220 */ /* 0x002fe20000410000 */
[----:B------:R-:W0:Y:S01]  /*4c10*/  @P2 LDC R238, c[0x0][0x40c] ;  /* 0x00010300ffee2b82 */ /* 0x000e220000000800 */
[----:B------:R-:W-:Y:S01]  /*4c20*/  @P2 F2FP.F16.F32.PACK_AB R202, RZ, R202 ;  /* 0x000000caffca223e */ /* 0x000fe200000000ff */
[----:B------:R-:W-:Y:S01]  /*4c30*/  FADD.FTZ R236, R198, -R177 ;  /* 0x800000b1c6ec7221 */ /* 0x000fe20000010000 */
[----:B------:R-:W-:Y:S01]  /*4c40*/  FMUL.FTZ R177, R229, R232 ;  /* 0x000000e8e5b17220 */ /* 0x000fe20000410000 */
[----:B------:R-:W-:-:S02]  /*4c50*/  @P2 HADD2.F32 R232, -RZ, R168.H1_H1 ;  /* 0x300000a8ffe82230 */ /* 0x000fc40000004100 */
[----:B------:R-:W-:Y:S01]  /*4c60*/  @P2 FMUL.FTZ R179, R179, R204 ;  /* 0x000000ccb3b32220 */ /* 0x000fe20000410000 */
[----:B------:R-:W-:Y:S01]  /*4c70*/  FMUL.FTZ R205, R229, R236 ;  /* 0x000000ece5cd7220 */ /* 0x000fe20000410000 */
[----:B------:R-:W-:Y:S01]  /*4c80*/  FFMA.FTZ R236, R199, R230, R233 ;  /* 0x000000e6c7ec7223 */ /* 0x000fe200000100e9 */
[----:B------:R-:W-:Y:S01]  /*4c90*/  FSEL R177, R177, RZ, P3 ;  /* 0x000000ffb1b17208 */ /* 0x000fe20001800000 */
[----:B------:R-:W1:Y:S01]  /*4ca0*/  @P2 LDC R203, c[0x0][0x40c] ;  /* 0x00010300ffcb2b82 */ /* 0x000e620000000800 */
[----:B------:R-:W-:Y:S01]  /*4cb0*/  @P2 FFMA.FTZ R125, R232, R204, R125 ;  /* 0x000000cce87d2223 */ /* 0x000fe2000001007d */
[----:B------:R-:W-:Y:S01]  /*4cc0*/  FSEL R204, R205, RZ, P3 ;  /* 0x000000ffcdcc7208 */ /* 0x000fe20001800000 */
[----:B------:R-:W-:Y:S02]  /*4cd0*/  @P2 HADD2.F32 R232, -RZ, R45.H0_H0 ;  /* 0x2000002dffe82230 */ /* 0x000fe40000004100 */
[-C--:B--2---:R-:W-:Y:S01]  /*4ce0*/  @P2 FMUL.FTZ R205, R234, R177.reuse ;  /* 0x000000b1eacd2220 */ /* 0x084fe20000410000 */
[----:B------:R-:W-:Y:S01]  /*4cf0*/  FADD.FTZ R236, R197, -R236 ;  /* 0x800000ecc5ec7221 */ /* 0x000fe20000010000 */
[----:B------:R-:W-:Y:S01]  /*4d00*/  F2FP.F16.F32.PACK_AB R177, R204, R177 ;  /* 0x000000b1ccb1723e */ /* 0x000fe200000000ff */
[----:B---3--:R-:W-:Y:S01]  /*4d10*/  @P2 FMUL.FTZ R178, R178, R204 ;  /* 0x000000ccb2b22220 */ /* 0x008fe20000410000 */
[-C--:B------:R-:W-:Y:S01]  /*4d20*/  @P2 FMUL.FTZ R204, R232, R205.reuse ;  /* 0x000000cde8cc2220 */ /* 0x080fe20000410000 */
[----:B------:R-:W-:Y:S01]  /*4d30*/  @P2 FFMA.FTZ R126, R235, R205, R126 ;  /* 0x000000cdeb7e2223 */ /* 0x000fe2000001007e */
[----:B------:R-:W-:Y:S01]  /*4d40*/  FMUL.FTZ R205, R229, R236 ;  /* 0x000000ece5cd7220 */ /* 0x000fe20000410000 */
[----:B------:R-:W-:-:S02]  /*4d50*/  @P2 HADD2.F32 R234, -RZ, R169.H1_H1 ;  /* 0x300000a9ffea2230 */ /* 0x000fc40000004100 */
[-CC-:B------:R-:W-:Y:S01]  /*4d60*/  FFMA.FTZ R235, R196, R230.reuse, R233.reuse ;  /* 0x000000e6c4eb7223 */ /* 0x180fe200000100e9 */
[----:B------:R-:W2:Y:S01]  /*4d70*/  @P2 LDC R237, c[0x0][0x40c] ;  /* 0x00010300ffed2b82 */ /* 0x000ea20000000800 */
[----:B------:R-:W-:Y:S01]  /*4d80*/  @P2 PRMT R172, R202, 0x7610, R172 ;  /* 0x00007610caac2816 */ /* 0x000fe200000000ac */
[----:B------:R-:W-:Y:S01]  /*4d90*/  FFMA.FTZ R236, R195, R230, R233 ;  /* 0x000000e6c3ec7223 */ /* 0x000fe200000100e9 */
[----:B------:R-:W-:Y:S01]  /*4da0*/  FSEL R232, R205, RZ, P3 ;  /* 0x000000ffcde87208 */ /* 0x000fe20001800000 */
[----:B------:R-:W-:Y:S02]  /*4db0*/  @P2 HADD2.F32 R205, -RZ, R45.H1_H1 ;  /* 0x3000002dffcd2230 */ /* 0x000fe40000004100 */
[-C--:B------:R-:W-:Y:S01]  /*4dc0*/  @P2 FFMA.FTZ R127, R234, R178.reuse, R127 ;  /* 0x000000b2ea7f2223 */ /* 0x080fe2000001007f */
[----:B------:R-:W-:Y:S01]  /*4dd0*/  FADD.FTZ R234, R194, -R235 ;  /* 0x800000ebc2ea7221 */ /* 0x000fe20000010000 */
[----:B------:R-:W-:Y:S02]  /*4de0*/  @P2 HADD2.F32 R235, -RZ, R170.H0_H0 ;  /* 0x200000aaffeb2230 */ /* 0x000fe40000004100 */
[----:B------:R-:W-:Y:S01]  /*4df0*/  FADD.FTZ R236, R193, -R236 ;  /* 0x800000ecc1ec7221 */ /* 0x000fe20000010000 */
[----:B------:R-:W-:Y:S01]  /*4e00*/  @P2 FMUL.FTZ R202, R205, R178 ;  /* 0x000000b2cdca2220 */ /* 0x000fe20000410000 */
[----:B------:R-:W-:Y:S01]  /*4e10*/  FMUL.FTZ R178, R229, R234 ;  /* 0x000000eae5b27220 */ /* 0x000fe20000410000 */
[----:B-1----:R-:W-:Y:S01]  /*4e20*/  @P2 FMUL.FTZ R203, R203, R232 ;  /* 0x000000e8cbcb2220 */ /* 0x002fe20000410000 */
[----:B------:R-:W-:Y:S01]  /*4e30*/  @P2 HADD2.F32 R234, -RZ, R46.H0_H0 ;  /* 0x2000002effea2230 */ /* 0x000fe20000004100 */
[----:B------:R-:W-:-:S02]  /*4e40*/  @P2 F2FP.F16.F32.PACK_AB R179, RZ, R179 ;  /* 0x000000b3ffb3223e */ /* 0x000fc400000000ff */
[----:B------:R-:W-:Y:S01]  /*4e50*/  FSEL R205, R178, RZ, P3 ;  /* 0x000000ffb2cd7208 */ /* 0x000fe20001800000 */
[-C--:B------:R-:W-:Y:S01]  /*4e60*/  @P2 FFMA.FTZ R120, R235, R203.reuse, R120 ;  /* 0x000000cbeb782223 */ /* 0x080fe20000010078 */
[----:B------:R-:W-:Y:S01]  /*4e70*/  @P2 FMUL.FTZ R203, R234, R203 ;  /* 0x000000cbeacb2220 */ /* 0x000fe20000410000 */
[----:B------:R-:W-:Y:S01]  /*4e80*/  @P2 HADD2.F32 R234, -RZ, R170.H1_H1 ;  /* 0x300000aaffea2230 */ /* 0x000fe20000004100 */
[----:B------:R-:W-:Y:S01]  /*4e90*/  F2FP.F16.F32.PACK_AB R178, R205, R232 ;  /* 0x000000e8cdb2723e */ /* 0x000fe200000000ff */
[----:B0-----:R-:W-:Y:S01]  /*4ea0*/  @P2 FMUL.FTZ R232, R238, R205 ;  /* 0x000000cdeee82220 */ /* 0x001fe20000410000 */
[----:B------:R-:W-:Y:S01]  /*4eb0*/  FMUL.FTZ R205, R229, R236 ;  /* 0x000000ece5cd7220 */ /* 0x000fe20000410000 */
[----:B------:R-:W-:Y:S01]  /*4ec0*/  @P2 F2FP.F16.F32.PACK_AB R204, RZ, R204 ;  /* 0x000000ccffcc223e */ /* 0x000fe200000000ff */
[----:B------:R-:W-:Y:S02]  /*4ed0*/  @P2 HADD2.F32 R235, -RZ, R46.H1_H1 ;  /* 0x3000002effeb2230 */ /* 0x000fe40000004100 */
[----:B------:R-:W-:Y:S01]  /*4ee0*/  @P2 FFMA.FTZ R121, R234, R232, R121 ;  /* 0x000000e8ea792223 */ /* 0x000fe20000010079 */
[----:B------:R-:W-:Y:S01]  /*4ef0*/  @P2 PRMT R172, R172, 0x5410, R179 ;  /* 0x00005410acac2816 */ /* 0x000fe200000000b3 */
[----:B------:R-:W-:Y:S01]  /*4f00*/  FFMA.FTZ R179, R192, R230, R233 ;  /* 0x000000e6c0b37223 */ /* 0x000fe200000100e9 */
[----:B------:R-:W-:Y:S01]  /*4f10*/  FSEL R234, R205, RZ, P3 ;  /* 0x000000ffcdea7208 */ /* 0x000fe20001800000 */
[----:B------:R-:W-:Y:S01]  /*4f20*/  @P2 FMUL.FTZ R232, R235, R232 ;  /* 0x000000e8ebe82220 */ /* 0x000fe20000410000 */
[----:B------:R-:W-:Y:S01]  /*4f30*/  @P2 PRMT R173, R204, 0x7610, R173 ;  /* 0x00007610ccad2816 */ /* 0x000fe200000000ad */
[----:B------:R-:W-:-:S02]  /*4f40*/  @P2 HADD2.F32 R204, -RZ, R47.H0_H0 ;  /* 0x2000002fffcc2230 */ /* 0x000fc40000004100 */
[----:B------:R-:W-:Y:S01]  /*4f50*/  FADD.FTZ R236, R190, -R179 ;  /* 0x800000b3beec7221 */ /* 0x000fe20000010000 */
[----:B--2---:R-:W-:Y:S01]  /*4f60*/  @P2 FMUL.FTZ R179, R237, R234 ;  /* 0x000000eaedb32220 */ /* 0x004fe20000410000 */
[----:B------:R-:W-:Y:S01]  /*4f70*/  @P2 F2FP.F16.F32.PACK_AB R203, RZ, R203 ;  /* 0x000000cbffcb223e */ /* 0x000fe200000000ff */
[----:B------:R-:W-:Y:S02]  /*4f80*/  @P2 HADD2.F32 R235, -RZ, R171.H0_H0 ;  /* 0x200000abffeb2230 */ /* 0x000fe40000004100 */
[----:B------:R-:W-:Y:S01]  /*4f90*/  FMUL.FTZ R205, R229, R236 ;  /* 0x000000ece5cd7220 */ /* 0x000fe20000410000 */
[-C--:B------:R-:W-:Y:S01]  /*4fa0*/  @P2 FMUL.FTZ R204, R204, R179.reuse ;  /* 0x000000b3cccc2220 */ /* 0x080fe20000410000 */
[----:B------:R-:W-:Y:S02]  /*4fb0*/  @P2 F2FP.F16.F32.PACK_AB R202, RZ, R202 ;  /* 0x000000caffca223e */ /* 0x000fe400000000ff */
[----:B------:R-:W-:Y:S01]  /*4fc0*/  @P2 F2FP.F16.F32.PACK_AB R232, RZ, R232 ;  /* 0x000000e8ffe8223e */ /* 0x000fe200000000ff */
[----:B------:R-:W-:Y:S01]  /*4fd0*/  @P2 FFMA.FTZ R122, R235, R179, R122 ;  /* 0x000000b3eb7a2223 */ /* 0x000fe2000001007a */
[----:B------:R-:W-:-:S02]  /*4fe0*/  FSEL R205, R205, RZ, P3 ;  /* 0x000000ffcdcd7208 */ /* 0x000fc40001800000 */
[----:B------:R-:W-:Y:S02]  /*4ff0*/  @P2 F2FP.F16.F32.PACK_AB R204, RZ, R204 ;  /* 0x000000ccffcc223e */ /* 0x000fe400000000ff */
[----:B------:R-:W-:Y:S02]  /*5000*/  @P2 PRMT R174, R203, 0x7610, R174 ;  /* 0x00007610cbae2816 */ /* 0x000fe400000000ae */
        /* <DEDUP_REMOVED lines=13> */
.L_x_2249:
[----:B------:R-:W-:Y:S04]  /*50e0*/  BSSY.RECONVERGENT B2, `(.L_x_2250) ;  /* 0x000000e000027945 */ /* 0x000fe80003800200 */
[----:B------:R-:W-:Y:S05]  /*50f0*/  @!P2 BRA `(.L_x_2251) ;  /* 0x000000000030a947 */ /* 0x000fea0003800000 */
[----:B0-----:R-:W-:Y:S01]  /*5100*/  FFMA.FTZ R202, R211, R230, R233 ;  /* 0x000000e6d3ca7223 */ /* 0x001fe200000100e9 */
        /* <DEDUP_REMOVED lines=11> */
.L_x_2251:
[----:B------:R-:W-:Y:S05]  /*51c0*/  BSYNC.RECONVERGENT B2 ;  /* 0x0000000000027941 */ /* 0x000fea0003800200 */
.L_x_2250:
[----:B------:R-:W-:Y:S04]  /*51d0*/  BSSY.RECONVERGENT B2, `(.L_x_2252) ;  /* 0x000000e000027945 */ /* 0x000fe80003800200 */
[----:B------:R-:W-:Y:S05]  /*51e0*/  @!P2 BRA `(.L_x_2253) ;  /* 0x000000000030a947 */ /* 0x000fea0003800000 */
[----:B0-----:R-:W-:Y:S01]  /*51f0*/  FFMA.FTZ R203, R208, R230, R233 ;  /* 0x000000e6d0cb7223 */ /* 0x001fe200000100e9 */
[----:B------:R-:W-:Y:S01]  /*5200*/  ISETP.GT.AND P3, PT, R228, RZ, PT ;  /* 0x000000ffe400720c */ /* 0x000fe20003f64270 */
[----:B-----5:R-:W-:Y:S02]  /*5210*/  HADD2.F32 R204, -RZ, R168.H1_H1 ;  /* 0x300000a8ffcc7230 */ /* 0x020fe40000004100 */
[----:B------:R-:W-:Y:S01]  /*5220*/  FADD.FTZ R202, R206, -R203 ;  /* 0x800000cbceca7221 */ /* 0x000fe20000010000 */
[----:B------:R-:W-:-:S03]  /*5230*/  HADD2.F32 R203, -RZ, R44.H1_H1 ;  /* 0x3000002cffcb7230 */ /* 0x000fc60000004100 */
[----:B------:R-:W-:-:S05]  /*5240*/  FMUL.FTZ R202, R229, R202 ;  /* 0x000000cae5ca7220 */ /* 0x000fca0000410000 */
[----:B------:R-:W-:-:S05]  /*5250*/  FSEL R202, R202, RZ, P3 ;  /* 0x000000ffcaca7208 */ /* 0x000fca0001800000 */
[----:B------:R-:W-:-:S04]  /*5260*/  FMUL.FTZ R202, R202, UR13 ;  /* 0x0000000dcaca7c20 */ /* 0x000fc80008410000 */
[-C--:B------:R-:W-:Y:S01]  /*5270*/  FMUL.FTZ R203, R203, R202.reuse ;  /* 0x000000cacbcb7220 */ /* 0x080fe20000410000 */
[----:B------:R-:W-:-:S04]  /*5280*/  FFMA.FTZ R125, R204, R202, R125 ;  /* 0x000000cacc7d7223 */ /* 0x000fc8000001007d */
[----:B------:R-:W-:-:S04]  /*5290*/  F2FP.F16.F32.PACK_AB R203, RZ, R203 ;  /* 0x000000cbffcb723e */ /* 0x000fc800000000ff */
[----:B------:R-:W-:-:S07]  /*52a0*/  PRMT R172, R172, 0x5410, R203 ;  /* 0x00005410acac7816 */ /* 0x000fce00000000cb */
.L_x_2253:
[----:B------:R-:W-:Y:S05]  /*52b0*/  BSYNC.RECONVERGENT B2 ;  /* 0x0000000000027941 */ /* 0x000fea0003800200 */
.L_x_2252:
        /* <DEDUP_REMOVED lines=14> */
.L_x_2255:
[----:B------:R-:W-:Y:S05]  /*53a0*/  BSYNC.RECONVERGENT B2 ;  /* 0x0000000000027941 */ /* 0x000fea0003800200 */
.L_x_2254:
        /* <DEDUP_REMOVED lines=14> */
.L_x_2257:
[----:B------:R-:W-:Y:S05]  /*5490*/  BSYNC.RECONVERGENT B2 ;  /* 0x0000000000027941 */ /* 0x000fea0003800200 */
.L_x_2256:
        /* <DEDUP_REMOVED lines=14> */
.L_x_2259:
[----:B------:R-:W-:Y:S05]  /*5580*/  BSYNC.RECONVERGENT B2 ;  /* 0x0000000000027941 */ /* 0x000fea0003800200 */
.L_x_2258:
        /* <DEDUP_REMOVED lines=14> */
.L_x_2261:
[----:B------:R-:W-:Y:S05]  /*5670*/  BSYNC.RECONVERGENT B2 ;  /* 0x0000000000027941 */ /* 0x000fea0003800200 */
.L_x_2260:
        /* <DEDUP_REMOVED lines=14> */
.L_x_2263:
[----:B------:R-:W-:Y:S05]  /*5760*/  BSYNC.RECONVERGENT B2 ;  /* 0x0000000000027941 */ /* 0x000fea0003800200 */
.L_x_2262:
        /* <DEDUP_REMOVED lines=13> */
.L_x_2248:
[----:B------:R-:W-:Y:S05]  /*5840*/  BSYNC.RECONVERGENT B1 ;  /* 0x0000000000017941 */ /* 0x000fea0003800200 */
.L_x_2245:
[----:B0-----:R-:W0:Y:S01]  /*5850*/  @P1 LDC.64 R204, c[0x0][0x478] ;  /* 0x00011e00ffcc1b82 */ /* 0x001e220000000a00 */
        /* <DEDUP_REMOVED lines=13> */
.L_x_2265:
[----:B------:R-:W-:Y:S05]  /*5930*/  BSYNC.RECONVERGENT B1 ;  /* 0x0000000000017941 */ /* 0x000fea0003800200 */
.L_x_2264:
        /* <DEDUP_REMOVED lines=105> */
.L_x_2268:
        /* <DEDUP_REMOVED lines=98> */
.L_x_2267:
        /* <DEDUP_REMOVED lines=103> */
.L_x_2270:
        /* <DEDUP_REMOVED lines=14> */
.L_x_2272:
[----:B------:R-:W-:Y:S05]  /*6d40*/  BSYNC.RECONVERGENT B2 ;  /* 0x0000000000027941 */ /* 0x000fea0003800200 */
.L_x_2271:
        /* <DEDUP_REMOVED lines=14> */
.L_x_2274:
[----:B------:R-:W-:Y:S05]  /*6e30*/  BSYNC.RECONVERGENT B2 ;  /* 0x0000000000027941 */ /* 0x000fea0003800200 */
.L_x_2273:
        /* <DEDUP_REMOVED lines=14> */
.L_x_2276:
[----:B------:R-:W-:Y:S05]  /*6f20*/  BSYNC.RECONVERGENT B2 ;  /* 0x0000000000027941 */ /* 0x000fea0003800200 */
.L_x_2275:
        /* <DEDUP_REMOVED lines=14> */
.L_x_2278:
[----:B------:R-:W-:Y:S05]  /*7010*/  BSYNC.RECONVERGENT B2 ;  /* 0x0000000000027941 */ /* 0x000fea0003800200 */
.L_x_2277:
        /* <DEDUP_REMOVED lines=14> */
.L_x_2280:
[----:B------:R-:W-:Y:S05]  /*7100*/  BSYNC.RECONVERGENT B2 ;  /* 0x0000000000027941 */ /* 0x000fea0003800200 */
.L_x_2279:
        /* <DEDUP_REMOVED lines=14> */
.L_x_2282:
[----:B------:R-:W-:Y:S05]  /*71f0*/  BSYNC.RECONVERGENT B2 ;  /* 0x0000000000027941 */ /* 0x000fea0003800200 */
.L_x_2281:
        /* <DEDUP_REMOVED lines=14> */
.L_x_2284:
[----:B------:R-:W-:Y:S05]  /*72e0*/  BSYNC.RECONVERGENT B2 ;  /* 0x0000000000027941 */ /* 0x000fea0003800200 */
.L_x_2283:
        /* <DEDUP_REMOVED lines=13> */
.L_x_2269:
[----:B------:R-:W-:Y:S05]  /*73c0*/  BSYNC.RECONVERGENT B1 ;  /* 0x0000000000017941 */ /* 0x000fea0003800200 */
.L_x_2266:
        /* <DEDUP_REMOVED lines=14> */
.L_x_2286:
[----:B------:R-:W-:Y:S05]  /*74b0*/  BSYNC.RECONVERGENT B1 ;  /* 0x0000000000017941 */ /* 0x000fea0003800200 */
.L_x_2285:
[----:B------:R-:W-:Y:S04]  /*74c0*/  BSSY.RECONVERGENT B1, `(.L_x_2287) ;  /* 0x00001a8000017945 */ /* 0x000fe80003800200 */
[----:B------:R-:W-:Y:S05]  /*74d0*/  @!P0 BRA `(.L_x_2288) ;  /* 0x0000000c00248947 */ /* 0x000fea0003800000 */
[----:B------:R-:W-:Y:S05]  /*74e0*/  @!P1 BRA `(.L_x_2289) ;  /* 0x0000000400989947 */ /* 0x000fea0003800000 */
[----:B------:R-:W-:Y:S01]  /*74f0*/  ISETP.GT.AND P0, PT, R228, RZ, PT ;  /* 0x000000ffe400720c */ /* 0x000fe20003f04270 */
[----:B------:R-:W1:Y:S01]  /*7500*/  @P2 LDC R235, c[0x0][0x40c] ;  /* 0x00010300ffeb2b82 */ /* 0x000e620000000800 */
[----:B0-----:R-:W-:Y:S02]  /*7510*/  HADD2.F32 R178, -RZ, R25.H0_H0 ;  /* 0x20000019ffb27230 */ /* 0x001fe40000004100 */
[--C-:B------:R-:W-:Y:S02]  /*7520*/  HADD2.F32 R202, -RZ, R24.reuse.H0_H0 ;  /* 0x20000018ffca7230 */ /* 0x100fe40000004100 */
[----:B------:R-:W-:Y:S02]  /*7530*/  HADD2.F32 R176, -RZ, R24.H1_H1 ;  /* 0x30000018ffb07230 */ /* 0x000fe40000004100 */
[----:B-----5:R-:W-:Y:S01]  /*7540*/  @P2 HADD2.F32 R238, -RZ, R168.H1_H1 ;  /* 0x300000a8ffee2230 */ /* 0x020fe20000004100 */
[----:B------:R-:W0:Y:S04]  /*7550*/  @P2 LDC R237, c[0x0][0x40c] ;  /* 0x00010300ffed2b82 */ /* 0x000e280000000800 */
[-CC-:B------:R-:W-:Y:S01]  /*7560*/  @P0 FFMA.FTZ R228, R15, R230.reuse, R233.reuse ;  /* 0x000000e60fe40223 */ /* 0x180fe200000100e9 */
[-CC-:B------:R-:W-:Y:S01]  /*7570*/  @P0 FFMA.FTZ R204, R19, R230.reuse, R233.reuse ;  /* 0x000000e613cc0223 */ /* 0x180fe200000100e9 */
[-CC-:B------:R-:W-:Y:S01]  /*7580*/  @P0 FFMA.FTZ R205, R8, R230.reuse, R233.reuse ;  /* 0x000000e608cd0223 */ /* 0x180fe200000100e9 */
[-CC-:B------:R-:W-:Y:S01]  /*7590*/  @P0 FFMA.FTZ R177, R16, R230.reuse, R233.reuse ;  /* 0x000000e610b10223 */ /* 0x180fe200000100e9 */
[----:B------:R-:W-:Y:S01]  /*75a0*/  @P0 FADD.FTZ R179, R13, -R228 ;  /* 0x800000e40db30221 */ /* 0x000fe20000010000 */
[-CC-:B------:R-:W-:Y:S01]  /*75b0*/  @P0 FFMA.FTZ R203, R12, R230.reuse, R233.reuse ;  /* 0x000000e60ccb0223 */ /* 0x180fe200000100e9 */
[-CC-:B------:R-:W-:Y:S01]  /*75c0*/  @P0 FFMA.FTZ R232, R11, R230.reuse, R233.reuse ;  /* 0x000000e60be80223 */ /* 0x180fe200000100e9 */
[----:B------:R-:W-:Y:S01]  /*75d0*/  @P0 FFMA.FTZ R234, R7, R230, R233 ;  /* 0x000000e607ea0223 */ /* 0x000fe200000100e9 */
[----:B------:R-:W-:Y:S01]  /*75e0*/  @P0 FFMA.FTZ R178, R229, R179, R178 ;  /* 0x000000b3e5b20223 */ /* 0x000fe200000100b2 */
[----:B------:R-:W-:-:S02]  /*75f0*/  HADD2.F32 R179, -RZ, R26.H1_H1 ;  /* 0x3000001affb37230 */ /* 0x000fc40000004100 */
[----:B------:R-:W-:Y:S01]  /*7600*/  @P0 FADD.FTZ R204, R17, -R204 ;  /* 0x800000cc11cc0221 */ /* 0x000fe20000010000 */
[----:B------:R-:W-:Y:S01]  /*7610*/  @P0 FADD.FTZ R228, R6, -R205 ;  /* 0x800000cd06e40221 */ /* 0x000fe20000010000 */
[----:B------:R-:W-:Y:S01]  /*7620*/  @P0 FADD.FTZ R177, R14, -R177 ;  /* 0x800000b10eb10221 */ /* 0x000fe20000010000 */
[----:B------:R-:W-:Y:S01]  /*7630*/  @P0 FFMA.FTZ R233, R4, R230, R233 ;  /* 0x000000e604e90223 */ /* 0x000fe200000100e9 */
[C---:B------:R-:W-:Y:S01]  /*7640*/  @P0 FFMA.FTZ R202, R229.reuse, R204, R202 ;  /* 0x000000cce5ca0223 */ /* 0x040fe200000100ca */
[C---:B------:R-:W-:Y:S01]  /*7650*/  @P0 FFMA.FTZ R179, R229.reuse, R228, R179 ;  /* 0x000000e4e5b30223 */ /* 0x040fe200000100b3 */
[----:B------:R-:W-:Y:S01]  /*7660*/  @P0 FFMA.FTZ R176, R229, R177, R176 ;  /* 0x000000b1e5b00223 */ /* 0x000fe200000100b0 */
[----:B------:R-:W-:Y:S02]  /*7670*/  HADD2.F32 R204, -RZ, R26.H0_H0 ;  /* 0x2000001affcc7230 */ /* 0x000fe40000004100 */
[----:B------:R-:W-:Y:S01]  /*7680*/  @P0 FADD.FTZ R233, R2, -R233 ;  /* 0x800000e902e90221 */ /* 0x000fe20000010000 */
[----:B------:R-:W-:-:S02]  /*7690*/  HADD2.F32 R228, -RZ, R27.H1_H1 ;  /* 0x3000001bffe47230 */ /* 0x000fc40000004100 */
[----:B------:R-:W-:Y:S01]  /*76a0*/  @P0 FADD.FTZ R177, R9, -R232 ;  /* 0x800000e809b10221 */ /* 0x000fe20000010000 */
[----:B------:R-:W2:Y:S01]  /*76b0*/  @P2 LDC R239, c[0x0][0x40c] ;  /* 0x00010300ffef2b82 */ /* 0x000ea20000000800 */
[----:B------:R-:W-:Y:S02]  /*76c0*/  HADD2.F32 R230, -RZ, R25.H1_H1 ;  /* 0x30000019ffe67230 */ /* 0x000fe40000004100 */
[----:B------:R-:W-:Y:S01]  /*76d0*/  @P0 FADD.FTZ R203, R10, -R203 ;  /* 0x800000cb0acb0221 */ /* 0x000fe20000010000 */
[C---:B------:R-:W-:Y:S01]  /*76e0*/  @P0 FFMA.FTZ R204, R229.reuse, R177, R204 ;  /* 0x000000b1e5cc0223 */ /* 0x040fe200000100cc */
[----:B------:R-:W-:Y:S01]  /*76f0*/  @P0 FFMA.FTZ R228, R229, R233, R228 ;  /* 0x000000e9e5e40223 */ /* 0x000fe200000100e4 */
[----:B------:R-:W-:Y:S02]  /*7700*/  HADD2.F32 R232, -RZ, R27.H0_H0 ;  /* 0x2000001bffe87230 */ /* 0x000fe40000004100 */
[----:B-1----:R-:W-:Y:S01]  /*7710*/  @P2 FMUL.FTZ R177, R202, R235 ;  /* 0x000000ebcab12220 */ /* 0x002fe20000410000 */
[----:B------:R-:W-:Y:S01]  /*7720*/  @P0 FADD.FTZ R234, R5, -R234 ;  /* 0x800000ea05ea0221 */ /* 0x000fe20000010000 */
[----:B------:R-:W1:Y:S01]  /*7730*/  @P2 LDC R233, c[0x0][0x40c] ;  /* 0x00010300ffe92b82 */ /* 0x000e620000000800 */
[----:B------:R-:W-:Y:S01]  /*7740*/  @P0 FFMA.FTZ R230, R229, R203, R230 ;  /* 0x000000cbe5e60223 */ /* 0x000fe200000100e6 */
[----:B------:R-:W-:-:S02]  /*7750*/  @P2 HADD2.F32 R203, -RZ, R168.H0_H0 ;  /* 0x200000a8ffcb2230 */ /* 0x000fc40000004100 */
[----:B------:R-:W-:Y:S01]  /*7760*/  @P0 FFMA.FTZ R232, R229, R234, R232 ;  /* 0x000000eae5e80223 */ /* 0x000fe200000100e8 */
[--C-:B------:R-:W-:Y:S02]  /*7770*/  @P2 HADD2.F32 R234, -RZ, R52.reuse.H0_H0 ;  /* 0x20000034ffea2230 */ /* 0x100fe40000004100 */
[----:B0-----:R-:W-:Y:S01]  /*7780*/  @P2 FMUL.FTZ R236, R176, R237 ;  /* 0x000000edb0ec2220 */ /* 0x001fe20000410000 */
[----:B------:R-:W-:Y:S02]  /*7790*/  @P2 HADD2.F32 R229, -RZ, R169.H0_H0 ;  /* 0x200000a9ffe52230 */ /* 0x000fe40000004100 */
[----:B------:R-:W-:Y:S01]  /*77a0*/  @P2 FFMA.FTZ R108, R203, R177, R108 ;  /* 0x000000b1cb6c2223 */ /* 0x000fe2000001006c */
[----:B------:R-:W0:Y:S01]  /*77b0*/  @P2 LDC R235, c[0x0][0x40c] ;  /* 0x00010300ffeb2b82 */ /* 0x000e220000000800 */
[----:B------:R-:W-:Y:S01]  /*77c0*/  @P2 FMUL.FTZ R203, R177, R234 ;  /* 0x000000eab1cb2220 */ /* 0x000fe20000410000 */
[----:B------:R-:W-:Y:S02]  /*77d0*/  @P2 HADD2.F32 R177, -RZ, R52.H1_H1 ;  /* 0x30000034ffb12230 */ /* 0x000fe40000004100 */
[----:B------:R-:W-:Y:S01]  /*77e0*/  @P2 FFMA.FTZ R109, R238, R236, R109 ;  /* 0x000000ecee6d2223 */ /* 0x000fe2000001006d */
[----:B------:R-:W-:Y:S01]  /*77f0*/  @P2 HADD2.F32 R238, -RZ, R54.H0_H0 ;  /* 0x20000036ffee2230 */ /* 0x000fe20000004100 */
[----:B------:R-:W-:Y:S01]  /*7800*/  F2FP.F16.F32.PACK_AB R176, R176, R202 ;  /* 0x000000cab0b0723e */ /* 0x000fe200000000ff */
[----:B------:R-:W-:Y:S01]  /*7810*/  @P2 FMUL.FTZ R205, R236, R177 ;  /* 0x000000b1eccd2220 */ /* 0x000fe20000410000 */
[----:B------:R-:W3:Y:S01]  /*7820*/  @P2 LDC R240, c[0x0][0x40c] ;  /* 0x00010300fff02b82 */ /* 0x000ee20000000800 */
[----:B------:R-:W-:-:S02]  /*7830*/  @P2 HADD2.F32 R236, -RZ, R53.H0_H0 ;  /* 0x20000035ffec2230 */ /* 0x000fc40000004100 */
[----:B--2---:R-:W-:Y:S01]  /*7840*/  @P2 FMUL.FTZ R177, R178, R239 ;  /* 0x000000efb2b12220 */ /* 0x004fe20000410000 */
[----:B------:R-:W-:Y:S02]  /*7850*/  @P2 F2FP.F16.F32.PACK_AB R203, RZ, R203 ;  /* 0x000000cbffcb223e */ /* 0x000fe400000000ff */
[----:B------:R-:W-:Y:S01]  /*7860*/  @P2 F2FP.F16.F32.PACK_AB R205, RZ, R205 ;  /* 0x000000cdffcd223e */ /* 0x000fe200000000ff */
[----:B------:R-:W-:Y:S01]  /*7870*/  @P2 FFMA.FTZ R110, R229, R177, R110 ;  /* 0x000000b1e56e2223 */ /* 0x000fe2000001006e */
[----:B------:R-:W-:Y:S01]  /*7880*/  @P2 FMUL.FTZ R236, R177, R236 ;  /* 0x000000ecb1ec2220 */ /* 0x000fe20000410000 */
[----:B------:R-:W2:Y:S01]  /*7890*/  @P2 LDC R237, c[0x0][0x40c] ;  /* 0x00010300ffed2b82 */ /* 0x000ea20000000800 */
[C---:B-1----:R-:W-:Y:S01]  /*78a0*/  @P2 FMUL.FTZ R234, R230.reuse, R233 ;  /* 0x000000e9e6ea2220 */ /* 0x042fe20000410000 */
[----:B------:R-:W-:Y:S01]  /*78b0*/  F2FP.F16.F32.PACK_AB R177, R230, R178 ;  /* 0x000000b2e6b1723e */ /* 0x000fe200000000ff */
[----:B------:R-:W-:Y:S01]  /*78c0*/  @P2 HADD2.F32 R229, -RZ, R53.H1_H1 ;  /* 0x30000035ffe52230 */ /* 0x000fe20000004100 */
[----:B------:R-:W-:Y:S01]  /*78d0*/  F2FP.F16.F32.PACK_AB R178, R179, R204 ;  /* 0x000000ccb3b2723e */ /* 0x000fe200000000ff */
[----:B------:R-:W-:Y:S01]  /*78e0*/  @P2 HADD2.F32 R230, -RZ, R55.H0_H0 ;  /* 0x20000037ffe62230 */ /* 0x000fe20000004100 */
[----:B------:R-:W-:Y:S01]  /*78f0*/  @P2 F2FP.F16.F32.PACK_AB R236, RZ, R236 ;  /* 0x000000ecffec223e */ /* 0x000fe200000000ff */
[----:B0-----:R-:W-:Y:S01]  /*7900*/  @P2 FMUL.FTZ R233, R204, R235 ;  /* 0x000000ebcce92220 */ /* 0x001fe20000410000 */
[----:B------:R-:W-:Y:S01]  /*7910*/  @P2 PRMT R172, R203, 0x7610, R172 ;  /* 0x00007610cbac2816 */ /* 0x000fe200000000ac */
[----:B------:R-:W-:Y:S01]  /*7920*/  @P2 FMUL.FTZ R229, R234, R229 ;  /* 0x000000e5eae52220 */ /* 0x000fe20000410000 */
[----:B------:R-:W-:Y:S01]  /*7930*/  @P2 PRMT R173, R236, 0x7610, R173 ;  /* 0x00007610ecad2816 */ /* 0x000fe200000000ad */
[----:B------:R-:W-:Y:S01]  /*7940*/  @P2 FMUL.FTZ R238, R233, R238 ;  /* 0x000000eee9ee2220 */ /* 0x000fe20000410000 */
[----:B------:R-:W-:Y:S01]  /*7950*/  @P2 HADD2.F32 R236, -RZ, R169.H1_H1 ;  /* 0x300000a9ffec2230 */ /* 0x000fe20000004100 */
[----:B------:R-:W-:Y:S01]  /*7960*/  @P2 PRMT R172, R172, 0x5410, R205 ;  /* 0x00005410acac2816 */ /* 0x000fe200000000cd */
[----:B------:R-:W-:-:S02]  /*7970*/  @P2 HADD2.F32 R205, -RZ, R171.H0_H0 ;  /* 0x200000abffcd2230 */ /* 0x000fc40000004100 */
[----:B---3--:R-:W-:Y:S01]  /*7980*/  @P2 FMUL.FTZ R204, R179, R240 ;  /* 0x000000f0b3cc2220 */ /* 0x008fe20000410000 */
[----:B------:R-:W-:Y:S01]  /*7990*/  @P2 HADD2.F32 R179, -RZ, R54.H1_H1 ;  /* 0x30000036ffb32230 */ /* 0x000fe20000004100 */
[----:B------:R-:W-:Y:S01]  /*79a0*/  @P2 F2FP.F16.F32.PACK_AB R238, RZ, R238 ;  /* 0x000000eeffee223e */ /* 0x000fe200000000ff */
[----:B------:R-:W-:Y:S01]  /*79b0*/  @P2 FFMA.FTZ R111, R236, R234, R111 ;  /* 0x000000eaec6f2223 */ /* 0x000fe2000001006f */
[--C-:B------:R-:W-:Y:S01]  /*79c0*/  @P2 HADD2.F32 R234, -RZ, R170.reuse.H1_H1 ;  /* 0x300000aaffea2230 */ /* 0x100fe20000004100 */
[----:B------:R-:W-:Y:S01]  /*79d0*/  @P2 F2FP.F16.F32.PACK_AB R229, RZ, R229 ;  /* 0x000000e5ffe5223e */ /* 0x000fe200000000ff */
[----:B------:R-:W-:Y:S01]  /*79e0*/  @P2 FMUL.FTZ R179, R204, R179 ;  /* 0x000000b3ccb32220 */ /* 0x000fe20000410000 */
[----:B------:R-:W-:Y:S01]  /*79f0*/  @P2 PRMT R174, R238, 0x7610, R174 ;  /* 0x00007610eeae2816 */ /* 0x000fe200000000ae */
[----:B--2---:R-:W-:Y:S01]  /*7a00*/  @P2 FMUL.FTZ R203, R232, R237 ;  /* 0x000000ede8cb2220 */ /* 0x004fe20000410000 */
[----:B------:R-:W-:Y:S01]  /*7a10*/  @P2 PRMT R173, R173, 0x5410, R229 ;  /* 0x00005410adad2816 */ /* 0x000fe200000000e5 */
[----:B------:R-:W-:Y:S01]  /*7a20*/  @P2 FFMA.FTZ R105, R234, R204, R105 ;  /* 0x000000ccea692223 */ /* 0x000fe20000010069 */
[----:B------:R-:W-:Y:S01]  /*7a30*/  @P2 F2FP.F16.F32.PACK_AB R202, RZ, R179 ;  /* 0x000000b3ffca223e */ /* 0x000fe200000000ff */
[----:B------:R-:W-:Y:S01]  /*7a40*/  @P2 FMUL.FTZ R230, R203, R230 ;  /* 0x000000e6cbe62220 */ /* 0x000fe20000410000 */
[----:B------:R-:W-:-:S02]  /*7a50*/  @P2 HADD2.F32 R179, -RZ, R170.H0_H0 ;  /* 0x200000aaffb32230 */ /* 0x000fc40000004100 */
[----:B------:R-:W-:Y:S01]  /*7a60*/  @P2 FFMA.FTZ R106, R205, R203, R106 ;  /* 0x000000cbcd6a2223 */ /* 0x000fe2000001006a */
[----:B------:R-:W-:Y:S02]  /*7a70*/  @P2 PRMT R174, R174, 0x5410, R202 ;  /* 0x00005410aeae2816 */ /* 0x000fe400000000ca */
[----:B------:R-:W-:Y:S01]  /*7a80*/  @P2 F2FP.F16.F32.PACK_AB R230, RZ, R230 ;  /* 0x000000e6ffe6223e */ /* 0x000fe200000000ff */
[----:B------:R-:W-:Y:S01]  /*7a90*/  @P2 FFMA.FTZ R104, R179, R233, R104 ;  /* 0x000000e9b3682223 */ /* 0x000fe20000010068 */
[----:B------:R-:W-:Y:S02]  /*7aa0*/  F2FP.F16.F32.PACK_AB R179, R228, R232 ;  /* 0x000000e8e4b3723e */ /* 0x000fe400000000ff */
        /* <DEDUP_REMOVED lines=10> */
.L_x_2289:
[----:B------:R-:W-:Y:S01]  /*7b50*/  ISETP.GT.AND P0, PT, R228, RZ, PT ;  /* 0x000000ffe400720c */ /* 0x000fe20003f04270 */
[--C-:B------:R-:W-:Y:S01]  /*7b60*/  HADD2.F32 R232, -RZ, R25.reuse.H1_H1 ;  /* 0x30000019ffe87230 */ /* 0x100fe20000004100 */
[----:B------:R-:W1:Y:S01]  /*7b70*/  @P2 LDC R237, c[0x0][0x40c] ;  /* 0x00010300ffed2b82 */ /* 0x000e620000000800 */
[--C-:B------:R-:W-:Y:S02]  /*7b80*/  HADD2.F32 R236, -RZ, R24.reuse.H1_H1 ;  /* 0x30000018ffec7230 */ /* 0x100fe40000004100 */
[----:B------:R-:W-:Y:S02]  /*7b90*/  HADD2.F32 R234, -RZ, R24.H0_H0 ;  /* 0x20000018ffea7230 */ /* 0x000fe40000004100 */
[----:B------:R-:W-:-:S03]  /*7ba0*/  HADD2.F32 R228, -RZ, R25.H0_H0 ;  /* 0x20000019ffe47230 */ /* 0x000fc60000004100 */
[----:B------:R-:W2:Y:S03]  /*7bb0*/  @P2 LDC R239, c[0x0][0x40c] ;  /* 0x00010300ffef2b82 */ /* 0x000ea60000000800 */
[-CC-:B------:R-:W-:Y:S01]  /*7bc0*/  @P0 FFMA.FTZ R235, R12, R230.reuse, R233.reuse ;  /* 0x000000e60ceb0223 */ /* 0x180fe200000100e9 */
[-CC-:B0-----:R-:W-:Y:S01]  /*7bd0*/  @P0 FFMA.FTZ R203, R16, R230.reuse, R233.reuse ;  /* 0x000000e610cb0223 */ /* 0x181fe200000100e9 */
[-CC-:B------:R-:W-:Y:S01]  /*7be0*/  @P0 FFMA.FTZ R202, R19, R230.reuse, R233.reuse ;  /* 0x000000e613ca0223 */ /* 0x180fe200000100e9 */
        /* <DEDUP_REMOVED lines=9> */
[----:B------:R-:W-:Y:S01]  /*7c80*/  @P0 FFMA.FTZ R202, R11, R230, R233 ;  /* 0x000000e60bca0223 */ /* 0x000fe200000100e9 */
[----:B------:R-:W-:-:S02]  /*7c90*/  HADD2.F32 R204, -RZ, R26.H0_H0 ;  /* 0x2000001affcc7230 */ /* 0x000fc40000004100 */
[----:B------:R-:W-:Y:S01]  /*7ca0*/  @P0 FFMA.FTZ R228, R229, R205, R228 ;  /* 0x000000cde5e40223 */ /* 0x000fe200000100e4 */
[----:B------:R-:W-:Y:S01]  /*7cb0*/  @P0 FFMA.FTZ R205, R8, R230, R233 ;  /* 0x000000e608cd0223 */ /* 0x000fe200000100e9 */
[----:B------:R-:W-:Y:S01]  /*7cc0*/  @P0 FADD.FTZ R202, R9, -R202 ;  /* 0x800000ca09ca0221 */ /* 0x000fe20000010000 */
[----:B-1----:R-:W-:Y:S01]  /*7cd0*/  @P2 FMUL.FTZ R232, R232, R237 ;  /* 0x000000ede8e82220 */ /* 0x002fe20000410000 */
[----:B------:R-:W1:Y:S01]  /*7ce0*/  @P2 LDC R203, c[0x0][0x40c] ;  /* 0x00010300ffcb2b82 */ /* 0x000e620000000800 */
[----:B------:R-:W-:Y:S01]  /*7cf0*/  @P0 FADD.FTZ R205, R6, -R205 ;  /* 0x800000cd06cd0221 */ /* 0x000fe20000010000 */
[----:B------:R-:W-:Y:S01]  /*7d00*/  @P0 FFMA.FTZ R204, R229, R202, R204 ;  /* 0x000000cae5cc0223 */ /* 0x000fe200000100cc */
[----:B------:R-:W-:Y:S02]  /*7d10*/  HADD2.F32 R202, -RZ, R26.H1_H1 ;  /* 0x3000001affca7230 */ /* 0x000fe40000004100 */
[----:B-----5:R-:W-:-:S03]  /*7d20*/  @P2 HADD2.F32 R237, -RZ, R170.H0_H0 ;  /* 0x200000aaffed2230 */ /* 0x020fc60000004100 */
[----:B------:R-:W-:Y:S01]  /*7d30*/  @P0 FFMA.FTZ R202, R229, R205, R202 ;  /* 0x000000cde5ca0223 */ /* 0x000fe200000100ca */
[----:B------:R-:W-:Y:S01]  /*7d40*/  @P2 HADD2.F32 R205, -RZ, R168.H0_H0 ;  /* 0x200000a8ffcd2230 */ /* 0x000fe20000004100 */
[----:B------:R-:W3:Y:S01]  /*7d50*/  @P2 LDC R241, c[0x0][0x40c] ;  /* 0x00010300fff12b82 */ /* 0x000ee20000000800 */
[----:B0-----:R-:W-:-:S07]  /*7d60*/  @P2 FMUL.FTZ R236, R236, R235 ;  /* 0x000000ebecec2220 */ /* 0x001fce0000410000 */
[----:B------:R-:W0:Y:S01]  /*7d70*/  @P2 LDC R235, c[0x0][0x40c] ;  /* 0x00010300ffeb2b82 */ /* 0x000e220000000800 */
        /* <DEDUP_REMOVED lines=8> */
[----:B------:R-:W-:Y:S01]  /*7e00*/  @P2 FFMA.FTZ R109, R234, R236, R109 ;  /* 0x000000ecea6d2223 */ /* 0x000fe2000001006d */
[----:B------:R-:W-:Y:S01]  /*7e10*/  @P0 FFMA.FTZ R234, R7, R230, R233 ;  /* 0x000000e607ea0223 */ /* 0x000fe200000100e9 */
[----:B------:R-:W-:Y:S01]  /*7e20*/  @P2 FMUL.FTZ R236, R205, R236 ;  /* 0x000000eccdec2220 */ /* 0x000fe20000410000 */
[----:B------:R-:W-:Y:S01]  /*7e30*/  @P2 PRMT R172, R203, 0x7610, R172 ;  /* 0x00007610cbac2816 */ /* 0x000fe200000000ac */
[----:B--2---:R-:W-:Y:S01]  /*7e40*/  @P2 FMUL.FTZ R203, R204, R239 ;  /* 0x000000efcccb2220 */ /* 0x004fe20000410000 */
[----:B------:R-:W-:Y:S01]  /*7e50*/  @P0 FADD.FTZ R205, R5, -R234 ;  /* 0x800000ea05cd0221 */ /* 0x000fe20000010000 */
[----:B------:R-:W-:Y:S02]  /*7e60*/  HADD2.F32 R234, -RZ, R27.H0_H0 ;  /* 0x2000001bffea7230 */ /* 0x000fe40000004100 */
[----:B---3--:R-:W-:Y:S01]  /*7e70*/  @P2 FMUL.FTZ R204, R202, R241 ;  /* 0x000000f1cacc2220 */ /* 0x008fe20000410000 */
[----:B------:R-:W-:-:S02]  /*7e80*/  @P2 HADD2.F32 R202, -RZ, R54.H0_H0 ;  /* 0x20000036ffca2230 */ /* 0x000fc40000004100 */
[----:B------:R-:W-:Y:S01]  /*7e90*/  @P2 FFMA.FTZ R104, R237, R203, R104 ;  /* 0x000000cbed682223 */ /* 0x000fe20000010068 */
[----:B------:R-:W-:Y:S01]  /*7ea0*/  @P2 F2FP.F16.F32.PACK_AB R236, RZ, R236 ;  /* 0x000000ecffec223e */ /* 0x000fe200000000ff */
[----:B------:R-:W-:Y:S01]  /*7eb0*/  @P0 FFMA.FTZ R234, R229, R205, R234 ;  /* 0x000000cde5ea0223 */ /* 0x000fe200000100ea */
[----:B0-----:R-:W-:Y:S01]  /*7ec0*/  @P2 FMUL.FTZ R205, R228, R235 ;  /* 0x000000ebe4cd2220 */ /* 0x001fe20000410000 */
[----:B------:R-:W-:Y:S02]  /*7ed0*/  @P2 HADD2.F32 R235, -RZ, R169.H0_H0 ;  /* 0x200000a9ffeb2230 */ /* 0x000fe40000004100 */
[----:B------:R-:W-:Y:S01]  /*7ee0*/  @P2 FMUL.FTZ R202, R202, R203 ;  /* 0x000000cbcaca2220 */ /* 0x000fe20000410000 */
[----:B------:R-:W-:Y:S01]  /*7ef0*/  @P2 HADD2.F32 R228, -RZ, R53.H0_H0 ;  /* 0x20000035ffe42230 */ /* 0x000fe20000004100 */
[----:B------:R-:W-:Y:S01]  /*7f00*/  @P2 PRMT R172, R172, 0x5410, R236 ;  /* 0x00005410acac2816 */ /* 0x000fe200000000ec */
[----:B------:R-:W-:Y:S02]  /*7f10*/  @P2 HADD2.F32 R203, -RZ, R171.H0_H0 ;  /* 0x200000abffcb2230 */ /* 0x000fe40000004100 */
[----:B------:R-:W-:Y:S01]  /*7f20*/  @P2 FFMA.FTZ R110, R235, R205, R110 ;  /* 0x000000cdeb6e2223 */ /* 0x000fe2000001006e */
[----:B------:R-:W-:-:S02]  /*7f30*/  @P2 HADD2.F32 R235, -RZ, R53.H1_H1 ;  /* 0x30000035ffeb2230 */ /* 0x000fc40000004100 */
[----:B------:R-:W-:Y:S01]  /*7f40*/  @P2 FMUL.FTZ R205, R228, R205 ;  /* 0x000000cde4cd2220 */ /* 0x000fe20000410000 */
[----:B------:R-:W-:Y:S01]  /*7f50*/  @P2 HADD2.F32 R228, -RZ, R169.H1_H1 ;  /* 0x300000a9ffe42230 */ /* 0x000fe20000004100 */
[----:B------:R-:W-:-:S03]  /*7f60*/  @P2 F2FP.F16.F32.PACK_AB R202, RZ, R202 ;  /* 0x000000caffca223e */ /* 0x000fc600000000ff */
[----:B------:R-:W-:Y:S01]  /*7f70*/  @P2 F2FP.F16.F32.PACK_AB R205, RZ, R205 ;  /* 0x000000cdffcd223e */ /* 0x000fe200000000ff */
[-C--:B------:R-:W-:Y:S01]  /*7f80*/  @P2 FFMA.FTZ R111, R228, R232.reuse, R111 ;  /* 0x000000e8e46f2223 */ /* 0x080fe2000001006f */
[----:B------:R-:W-:Y:S01]  /*7f90*/  @P2 FMUL.FTZ R232, R235, R232 ;  /* 0x000000e8ebe82220 */ /* 0x000fe20000410000 */
[----:B------:R-:W-:Y:S01]  /*7fa0*/  @P2 HADD2.F32 R228, -RZ, R55.H0_H0 ;  /* 0x20000037ffe42230 */ /* 0x000fe20000004100 */
[----:B------:R-:W-:Y:S01]  /*7fb0*/  @P2 PRMT R173, R205, 0x7610, R173 ;  /* 0x00007610cdad2816 */ /* 0x000fe200000000ad */
[----:B------:R-:W-:Y:S02]  /*7fc0*/  @P2 HADD2.F32 R205, -RZ, R54.H1_H1 ;  /* 0x30000036ffcd2230 */ /* 0x000fe40000004100 */
[----:B-1----:R-:W-:Y:S01]  /*7fd0*/  @P2 FMUL.FTZ R235, R234, R243 ;  /* 0x000000f3eaeb2220 */ /* 0x002fe20000410000 */
[----:B------:R-:W-:Y:S02]  /*7fe0*/  @P2 F2FP.F16.F32.PACK_AB R232, RZ, R232 ;  /* 0x000000e8ffe8223e */ /* 0x000fe400000000ff */
[----:B------:R-:W-:Y:S01]  /*7ff0*/  @P2 PRMT R174, R202, 0x7610, R174 ;  /* 0x00007610caae2816 */ /* 0x000fe200000000ae */
[----:B------:R-:W-:Y:S01]  /*8000*/  @P2 FMUL.FTZ R205, R205, R204 ;  /* 0x000000cccdcd2220 */ /* 0x000fe20000410000 */
[----:B------:R-:W-:Y:S01]  /*8010*/  @P2 FMUL.FTZ R228, R228, R235 ;  /* 0x000000ebe4e42220 */ /* 0x000fe20000410000 */
[----:B------:R-:W-:Y:S01]  /*8020*/  @P2 PRMT R173, R173, 0x5410, R232 ;  /* 0x00005410adad2816 */ /* 0x000fe200000000e8 */
[----:B------:R-:W-:-:S02]  /*8030*/  @P2 HADD2.F32 R232, -RZ, R170.H1_H1 ;  /* 0x300000aaffe82230 */ /* 0x000fc40000004100 */
[----:B------:R-:W-:Y:S01]  /*8040*/  @P2 FFMA.FTZ R106, R203, R235, R106 ;  /* 0x000000ebcb6a2223 */ /* 0x000fe2000001006a */
        /* <DEDUP_REMOVED lines=18> */
.L_x_2288:
[----:B------:R-:W-:Y:S05]  /*8170*/  @!P1 BRA `(.L_x_2291) ;  /* 0x0000000400989947 */ /* 0x000fea0003800000 */
[----:B0-----:R-:W0:Y:S01]  /*8180*/  @P2 LDC R202, c[0x0][0x40c] ;  /* 0x00010300ffca2b82 */ /* 0x001e220000000800 */
[-CC-:B------:R-:W-:Y:S01]  /*8190*/  FFMA.FTZ R176, R19, R230.reuse, R233.reuse ;  /* 0x000000e613b07223 */ /* 0x180fe200000100e9 */
[-CC-:B------:R-:W-:Y:S01]  /*81a0*/  FFMA.FTZ R179, R16, R230.reuse, R233.reuse ;  /* 0x000000e610b37223 */ /* 0x180fe200000100e9 */
[----:B------:R-:W-:Y:S01]  /*81b0*/  ISETP.GT.AND P0, PT, R228, RZ, PT ;  /* 0x000000ffe400720c */ /* 0x000fe20003f04270 */
[-CC-:B------:R-:W-:Y:S01]  /*81c0*/  FFMA.FTZ R203, R12, R230.reuse, R233.reuse ;  /* 0x000000e60ccb7223 */ /* 0x180fe200000100e9 */
[-CC-:B------:R-:W-:Y:S01]  /*81d0*/  FFMA.FTZ R178, R15, R230.reuse, R233.reuse ;  /* 0x000000e60fb27223 */ /* 0x180fe200000100e9 */
[-CC-:B------:R-:W-:Y:S01]  /*81e0*/  FFMA.FTZ R228, R11, R230.reuse, R233.reuse ;  /* 0x000000e60be47223 */ /* 0x180fe200000100e9 */
[-CC-:B------:R-:W-:Y:S01]  /*81f0*/  FFMA.FTZ R235, R8, R230.reuse, R233.reuse ;  /* 0x000000e608eb7223 */ /* 0x180fe200000100e9 */
[----:B------:R-:W1:Y:S01]  /*8200*/  @P2 LDC R205, c[0x0][0x40c] ;  /* 0x00010300ffcd2b82 */ /* 0x000e620000000800 */
[-CC-:B------:R-:W-:Y:S01]  /*8210*/  FFMA.FTZ R236, R7, R230.reuse, R233.reuse ;  /* 0x000000e607ec7223 */ /* 0x180fe200000100e9 */
[----:B------:R-:W-:Y:S01]  /*8220*/  FADD.FTZ R176, R17, -R176 ;  /* 0x800000b011b07221 */ /* 0x000fe20000010000 */
[----:B------:R-:W-:Y:S01]  /*8230*/  FFMA.FTZ R233, R4, R230, R233 ;  /* 0x000000e604e97223 */ /* 0x000fe200000100e9 */
[----:B------:R-:W-:Y:S01]  /*8240*/  FADD.FTZ R204, R14, -R179 ;  /* 0x800000b30ecc7221 */ /* 0x000fe20000010000 */
[----:B------:R-:W-:Y:S01]  /*8250*/  FADD.FTZ R230, R10, -R203 ;  /* 0x800000cb0ae67221 */ /* 0x000fe20000010000 */
[----:B------:R-:W-:Y:S01]  /*8260*/  FADD.FTZ R178, R13, -R178 ;  /* 0x800000b20db27221 */ /* 0x000fe20000010000 */
[----:B------:R-:W-:Y:S01]  /*8270*/  FMUL.FTZ R203, R229, R176 ;  /* 0x000000b0e5cb7220 */ /* 0x000fe20000410000 */
[----:B------:R-:W2:Y:S01]  /*8280*/  @P2 LDC R177, c[0x0][0x40c] ;  /* 0x00010300ffb12b82 */ /* 0x000ea20000000800 */
        /* <DEDUP_REMOVED lines=9> */
[----:B------:R-:W-:Y:S01]  /*8320*/  FSEL R203, R203, RZ, P0 ;  /* 0x000000ffcbcb7208 */ /* 0x000fe20000000000 */
[C---:B------:R-:W-:Y:S01]  /*8330*/  FMUL.FTZ R179, R229.reuse, R236 ;  /* 0x000000ece5b37220 */ /* 0x040fe20000410000 */
[----:B------:R-:W-:Y:S01]  /*8340*/  FMUL.FTZ R229, R229, R238 ;  /* 0x000000eee5e57220 */ /* 0x000fe20000410000 */
[----:B------:R-:W-:Y:S01]  /*8350*/  FSEL R204, R204, RZ, P0 ;  /* 0x000000ffcccc7208 */ /* 0x000fe20000000000 */
[----:B------:R-:W3:Y:S01]  /*8360*/  @P2 LDC R238, c[0x0][0x40c] ;  /* 0x00010300ffee2b82 */ /* 0x000ee20000000800 */
[----:B0-----:R-:W-:Y:S01]  /*8370*/  @P2 FMUL.FTZ R233, R202, R203 ;  /* 0x000000cbcae92220 */ /* 0x001fe20000410000 */
[--C-:B-----5:R-:W-:Y:S01]  /*8380*/  @P2 HADD2.F32 R234, -RZ, R168.reuse.H1_H1 ;  /* 0x300000a8ffea2230 */ /* 0x120fe20000004100 */
[----:B------:R-:W-:Y:S01]  /*8390*/  FSEL R236, R228, RZ, P0 ;  /* 0x000000ffe4ec7208 */ /* 0x000fe20000000000 */
[----:B------:R-:W-:-:S02]  /*83a0*/  @P2 HADD2.F32 R235, -RZ, R168.H0_H0 ;  /* 0x200000a8ffeb2230 */ /* 0x000fc40000004100 */
[----:B-1----:R-:W-:Y:S01]  /*83b0*/  @P2 FMUL.FTZ R202, R205, R204 ;  /* 0x000000cccdca2220 */ /* 0x002fe20000410000 */
[--C-:B------:R-:W-:Y:S01]  /*83c0*/  @P2 HADD2.F32 R232, -RZ, R52.reuse.H0_H0 ;  /* 0x20000034ffe82230 */ /* 0x100fe20000004100 */
[----:B------:R-:W-:Y:S01]  /*83d0*/  FSEL R229, R229, RZ, P0 ;  /* 0x000000ffe5e57208 */ /* 0x000fe20000000000 */
[----:B------:R-:W0:Y:S01]  /*83e0*/  @P2 LDC R240, c[0x0][0x40c] ;  /* 0x00010300fff02b82 */ /* 0x000e220000000800 */
[----:B------:R-:W-:Y:S01]  /*83f0*/  @P2 FFMA.FTZ R109, R234, R202, R109 ;  /* 0x000000caea6d2223 */ /* 0x000fe2000001006d */
[-C--:B------:R-:W-:Y:S01]  /*8400*/  @P2 FFMA.FTZ R108, R235, R233.reuse, R108 ;  /* 0x000000e9eb6c2223 */ /* 0x080fe2000001006c */
[----:B------:R-:W-:Y:S01]  /*8410*/  @P2 FMUL.FTZ R232, R232, R233 ;  /* 0x000000e9e8e82220 */ /* 0x000fe20000410000 */
[----:B------:R-:W-:Y:S01]  /*8420*/  @P2 HADD2.F32 R205, -RZ, R52.H1_H1 ;  /* 0x30000034ffcd2230 */ /* 0x000fe20000004100 */
[----:B------:R-:W-:Y:S01]  /*8430*/  FSEL R235, R230, RZ, P0 ;  /* 0x000000ffe6eb7208 */ /* 0x000fe20000000000 */
[----:B--2---:R-:W-:Y:S01]  /*8440*/  @P2 FMUL.FTZ R177, R177, R236 ;  /* 0x000000ecb1b12220 */ /* 0x004fe20000410000 */
[----:B------:R-:W-:Y:S01]  /*8450*/  @P2 HADD2.F32 R230, -RZ, R53.H0_H0 ;  /* 0x20000035ffe62230 */ /* 0x000fe20000004100 */
[----:B------:R-:W1:Y:S01]  /*8460*/  @P2 LDC R234, c[0x0][0x40c] ;  /* 0x00010300ffea2b82 */ /* 0x000e620000000800 */
[----:B------:R-:W-:Y:S01]  /*8470*/  @P2 FMUL.FTZ R228, R205, R202 ;  /* 0x000000cacde42220 */ /* 0x000fe20000410000 */
[----:B------:R-:W-:Y:S01]  /*8480*/  @P2 HADD2.F32 R205, -RZ, R169.H0_H0 ;  /* 0x200000a9ffcd2230 */ /* 0x000fe20000004100 */
[----:B------:R-:W-:Y:S01]  /*8490*/  @P2 F2FP.F16.F32.PACK_AB R232, RZ, R232 ;  /* 0x000000e8ffe8223e */ /* 0x000fe200000000ff */
[----:B------:R-:W-:-:S02]  /*84a0*/  @P2 HADD2.F32 R237, -RZ, R53.H1_H1 ;  /* 0x30000035ffed2230 */ /* 0x000fc40000004100 */
[----:B------:R-:W-:Y:S01]  /*84b0*/  @P2 F2FP.F16.F32.PACK_AB R228, RZ, R228 ;  /* 0x000000e4ffe4223e */ /* 0x000fe200000000ff */
[-C--:B------:R-:W-:Y:S01]  /*84c0*/  @P2 FFMA.FTZ R110, R205, R177.reuse, R110 ;  /* 0x000000b1cd6e2223 */ /* 0x080fe2000001006e */
[----:B------:R-:W2:Y:S01]  /*84d0*/  @P2 LDC R233, c[0x0][0x40c] ;  /* 0x00010300ffe92b82 */ /* 0x000ea20000000800 */
[----:B------:R-:W-:Y:S01]  /*84e0*/  @P2 FMUL.FTZ R205, R230, R177 ;  /* 0x000000b1e6cd2220 */ /* 0x000fe20000410000 */
[----:B---3--:R-:W-:Y:S01]  /*84f0*/  @P2 FMUL.FTZ R202, R238, R235 ;  /* 0x000000ebeeca2220 */ /* 0x008fe20000410000 */
[----:B------:R-:W-:Y:S01]  /*8500*/  F2FP.F16.F32.PACK_AB R177, R235, R236 ;  /* 0x000000ecebb1723e */ /* 0x000fe200000000ff */
[----:B------:R-:W-:Y:S01]  /*8510*/  @P2 HADD2.F32 R238, -RZ, R55.H0_H0 ;  /* 0x20000037ffee2230 */ /* 0x000fe20000004100 */
[----:B------:R-:W-:Y:S01]  /*8520*/  FSEL R235, R176, RZ, P0 ;  /* 0x000000ffb0eb7208 */ /* 0x000fe20000000000 */
[----:B------:R-:W-:Y:S01]  /*8530*/  @P2 FMUL.FTZ R230, R237, R202 ;  /* 0x000000caede62220 */ /* 0x000fe20000410000 */
[----:B------:R-:W-:Y:S01]  /*8540*/  F2FP.F16.F32.PACK_AB R176, R204, R203 ;  /* 0x000000cbccb0723e */ /* 0x000fe200000000ff */
[----:B------:R-:W-:Y:S01]  /*8550*/  @P2 HADD2.F32 R204, -RZ, R54.H0_H0 ;  /* 0x20000036ffcc2230 */ /* 0x000fe20000004100 */
[----:B------:R-:W-:-:S02]  /*8560*/  FSEL R203, R178, RZ, P0 ;  /* 0x000000ffb2cb7208 */ /* 0x000fc40000000000 */
[----:B------:R-:W-:Y:S01]  /*8570*/  FSEL R236, R179, RZ, P0 ;  /* 0x000000ffb3ec7208 */ /* 0x000fe20000000000 */
[-C--:B0-----:R-:W-:Y:S01]  /*8580*/  @P2 FMUL.FTZ R179, R240, R235.reuse ;  /* 0x000000ebf0b32220 */ /* 0x081fe20000410000 */
[----:B------:R-:W-:Y:S02]  /*8590*/  @P2 PRMT R172, R232, 0x7610, R172 ;  /* 0x00007610e8ac2816 */ /* 0x000fe400000000ac */
[----:B------:R-:W-:Y:S01]  /*85a0*/  F2FP.F16.F32.PACK_AB R178, R203, R235 ;  /* 0x000000ebcbb2723e */ /* 0x000fe200000000ff */
[----:B------:R-:W-:Y:S02]  /*85b0*/  @P2 HADD2.F32 R235, -RZ, R54.H1_H1 ;  /* 0x30000036ffeb2230 */ /* 0x000fe40000004100 */
[----:B-1----:R-:W-:Y:S01]  /*85c0*/  @P2 FMUL.FTZ R234, R234, R203 ;  /* 0x000000cbeaea2220 */ /* 0x002fe20000410000 */
[----:B------:R-:W-:Y:S01]  /*85d0*/  @P2 FMUL.FTZ R203, R204, R179 ;  /* 0x000000b3cccb2220 */ /* 0x000fe20000410000 */
[----:B------:R-:W-:Y:S01]  /*85e0*/  @P2 PRMT R172, R172, 0x5410, R228 ;  /* 0x00005410acac2816 */ /* 0x000fe200000000e4 */
[----:B------:R-:W-:Y:S01]  /*85f0*/  @P2 HADD2.F32 R228, -RZ, R169.H1_H1 ;  /* 0x300000a9ffe42230 */ /* 0x000fe20000004100 */
[----:B------:R-:W-:Y:S01]  /*8600*/  @P2 F2FP.F16.F32.PACK_AB R205, RZ, R205 ;  /* 0x000000cdffcd223e */ /* 0x000fe200000000ff */
[----:B------:R-:W-:Y:S01]  /*8610*/  @P2 FMUL.FTZ R204, R235, R234 ;  /* 0x000000eaebcc2220 */ /* 0x000fe20000410000 */
[----:B------:R-:W-:Y:S01]  /*8620*/  @P2 F2FP.F16.F32.PACK_AB R203, RZ, R203 ;  /* 0x000000cbffcb223e */ /* 0x000fe200000000ff */
[----:B--2---:R-:W-:Y:S01]  /*8630*/  @P2 FMUL.FTZ R233, R233, R236 ;  /* 0x000000ece9e92220 */ /* 0x004fe20000410000 */
[----:B------:R-:W-:Y:S01]  /*8640*/  @P2 PRMT R173, R205, 0x7610, R173 ;  /* 0x00007610cdad2816 */ /* 0x000fe200000000ad */
[----:B------:R-:W-:-:S02]  /*8650*/  @P2 HADD2.F32 R205, -RZ, R170.H0_H0 ;  /* 0x200000aaffcd2230 */ /* 0x000fc40000004100 */
[----:B------:R-:W-:Y:S01]  /*8660*/  @P2 FFMA.FTZ R111, R228, R202, R111 ;  /* 0x000000cae46f2223 */ /* 0x000fe2000001006f */
[----:B------:R-:W-:Y:S01]  /*8670*/  @P2 FMUL.FTZ R232, R238, R233 ;  /* 0x000000e9eee82220 */ /* 0x000fe20000410000 */
[----:B------:R-:W-:Y:S01]  /*8680*/  @P2 HADD2.F32 R202, -RZ, R170.H1_H1 ;  /* 0x300000aaffca2230 */ /* 0x000fe20000004100 */
[----:B------:R-:W-:Y:S01]  /*8690*/  @P2 F2FP.F16.F32.PACK_AB R230, RZ, R230 ;  /* 0x000000e6ffe6223e */ /* 0x000fe200000000ff */
[----:B------:R-:W-:Y:S01]  /*86a0*/  @P2 HADD2.F32 R235, -RZ, R171.H0_H0 ;  /* 0x200000abffeb2230 */ /* 0x000fe20000004100 */
[----:B------:R-:W-:Y:S01]  /*86b0*/  @P2 F2FP.F16.F32.PACK_AB R204, RZ, R204 ;  /* 0x000000ccffcc223e */ /* 0x000fe200000000ff */
[----:B------:R-:W-:Y:S01]  /*86c0*/  @P2 FFMA.FTZ R104, R205, R179, R104 ;  /* 0x000000b3cd682223 */ /* 0x000fe20000010068 */
[----:B------:R-:W-:Y:S01]  /*86d0*/  @P2 F2FP.F16.F32.PACK_AB R232, RZ, R232 ;  /* 0x000000e8ffe8223e */ /* 0x000fe200000000ff */
[----:B------:R-:W-:Y:S01]  /*86e0*/  @P2 FFMA.FTZ R105, R202, R234, R105 ;  /* 0x000000eaca692223 */ /* 0x000fe20000010069 */
[----:B------:R-:W-:Y:S01]  /*86f0*/  @P2 PRMT R174, R203, 0x7610, R174 ;  /* 0x00007610cbae2816 */ /* 0x000fe200000000ae */
[----:B------:R-:W-:Y:S01]  /*8700*/  @P2 FFMA.FTZ R106, R235, R233, R106 ;  /* 0x000000e9eb6a2223 */ /* 0x000fe2000001006a */
[----:B------:R-:W-:-:S02]  /*8710*/  @P2 PRMT R173, R173, 0x5410, R230 ;  /* 0x00005410adad2816 */ /* 0x000fc400000000e6 */
        /* <DEDUP_REMOVED lines=12> */
.L_x_2291:
[----:B0-----:R-:W0:Y:S01]  /*87e0*/  @P2 LDC R205, c[0x0][0x40c] ;  /* 0x00010300ffcd2b82 */ /* 0x001e220000000800 */
[----:B------:R-:W-:Y:S01]  /*87f0*/  FFMA.FTZ R203, R4, R230, R233 ;  /* 0x000000e604cb7223 */ /* 0x000fe200000100e9 */
[----:B------:R-:W-:Y:S01]  /*8800*/  ISETP.GT.AND P0, PT, R228, RZ, PT ;  /* 0x000000ffe400720c */ /* 0x000fe20003f04270 */
[----:B------:R-:W-:Y:S01]  /*8810*/  BSSY.RECONVERGENT B2, `(.L_x_2292) ;  /* 0x0000015000027945 */ /* 0x000fe20003800200 */
[----:B-----5:R-:W-:Y:S02]  /*8820*/  @P2 HADD2.F32 R232, -RZ, R171.H1_H1 ;  /* 0x300000abffe82230 */ /* 0x020fe40000004100 */
[----:B------:R-:W-:Y:S01]  /*8830*/  FADD.FTZ R202, R2, -R203 ;  /* 0x800000cb02ca7221 */ /* 0x000fe20000010000 */
[----:B------:R-:W-:-:S03]  /*8840*/  @P2 HADD2.F32 R203, -RZ, R55.H1_H1 ;  /* 0x30000037ffcb2230 */ /* 0x000fc60000004100 */
[----:B------:R-:W-:-:S05]  /*8850*/  FMUL.FTZ R202, R229, R202 ;  /* 0x000000cae5ca7220 */ /* 0x000fca0000410000 */
[----:B------:R-:W-:-:S05]  /*8860*/  FSEL R204, R202, RZ, P0 ;  /* 0x000000ffcacc7208 */ /* 0x000fca0000000000 */
[----:B0-----:R-:W-:-:S04]  /*8870*/  @P2 FMUL.FTZ R204, R204, R205 ;  /* 0x000000cdcccc2220 */ /* 0x001fc80000410000 */
[----:B------:R-:W-:Y:S01]  /*8880*/  @P2 FMUL.FTZ R202, R203, R204 ;  /* 0x000000cccbca2220 */ /* 0x000fe20000410000 */
[----:B------:R-:W-:Y:S06]  /*8890*/  @!P2 BRA `(.L_x_2293) ;  /* 0x000000000030a947 */ /* 0x000fec0003800000 */
        /* <DEDUP_REMOVED lines=12> */
.L_x_2293:
[----:B------:R-:W-:Y:S05]  /*8960*/  BSYNC.RECONVERGENT B2 ;  /* 0x0000000000027941 */ /* 0x000fea0003800200 */
.L_x_2292:
[----:B------:R-:W-:Y:S04]  /*8970*/  BSSY.RECONVERGENT B2, `(.L_x_2294) ;  /* 0x000000e000027945 */ /* 0x000fe80003800200 */
[----:B------:R-:W-:Y:S05]  /*8980*/  @!P2 BRA `(.L_x_2295) ;  /* 0x000000000030a947 */ /* 0x000fea0003800000 */
[----:B------:R-:W-:Y:S01]  /*8990*/  FFMA.FTZ R203, R16, R230, R233 ;  /* 0x000000e610cb7223 */ /* 0x000fe200000100e9 */
[----:B------:R-:W-:Y:S01]  /*89a0*/  ISETP.GT.AND P0, PT, R228, RZ, PT ;  /* 0x000000ffe400720c */ /* 0x000fe20003f04270 */
[----:B------:R-:W-:Y:S02]  /*89b0*/  HADD2.F32 R205, -RZ, R52.H1_H1 ;  /* 0x30000034ffcd7230 */ /* 0x000fe40000004100 */
        /* <DEDUP_REMOVED lines=9> */
.L_x_2295:
[----:B------:R-:W-:Y:S05]  /*8a50*/  BSYNC.RECONVERGENT B2 ;  /* 0x0000000000027941 */ /* 0x000fea0003800200 */
.L_x_2294:
        /* <DEDUP_REMOVED lines=14> */
.L_x_2297:
[----:B------:R-:W-:Y:S05]  /*8b40*/  BSYNC.RECONVERGENT B2 ;  /* 0x0000000000027941 */ /* 0x000fea0003800200 */
.L_x_2296:
        /* <DEDUP_REMOVED lines=14> */
.L_x_2299:
[----:B------:R-:W-:Y:S05]  /*8c30*/  BSYNC.RECONVERGENT B2 ;  /* 0x0000000000027941 */ /* 0x000fea0003800200 */
.L_x_2298:
        /* <DEDUP_REMOVED lines=14> */
.L_x_2301:
[----:B------:R-:W-:Y:S05]  /*8d20*/  BSYNC.RECONVERGENT B2 ;  /* 0x0000000000027941 */ /* 0x000fea0003800200 */
.L_x_2300:
        /* <DEDUP_REMOVED lines=14> */
.L_x_2303:
[----:B------:R-:W-:Y:S05]  /*8e10*/  BSYNC.RECONVERGENT B2 ;  /* 0x0000000000027941 */ /* 0x000fea0003800200 */
.L_x_2302:
        /* <DEDUP_REMOVED lines=14> */
.L_x_2305:
[----:B------:R-:W-:Y:S05]  /*8f00*/  BSYNC.RECONVERGENT B2 ;  /* 0x0000000000027941 */ /* 0x000fea0003800200 */
.L_x_2304:
[----:B------:R-:W-:Y:S01]  /*8f10*/  @P2 F2FP.F16.F32.PACK_AB R202, RZ, R202 ;  /* 0x000000caffca223e */ /* 0x000fe200000000ff */
[----:B------:R-:W-:-:S03]  /*8f20*/  @P2 FFMA.FTZ R107, R232, R204, R107 ;  /* 0x000000cce86b2223 */ /* 0x000fc6000001006b */
[----:B------:R-:W-:-:S07]  /*8f30*/  @P2 PRMT R175, R175, 0x5410, R202 ;  /* 0x00005410afaf2816 */ /* 0x000fce00000000ca */
.L_x_2290:
[----:B------:R-:W-:Y:S05]  /*8f40*/  BSYNC.RECONVERGENT B1 ;  /* 0x0000000000017941 */ /* 0x000fea0003800200 */
.L_x_2287:
        /* <DEDUP_REMOVED lines=11> */
.L_x_2219:
[----:B------:R-:W-:Y:S05]  /*9000*/  BSYNC B0 ;  /* 0x0000000000007941 */ /* 0x000fea0003800000 */
.L_x_2218:
        /* <DEDUP_REMOVED lines=271> */
.L_x_2223:
        /* <DEDUP_REMOVED lines=8> */
.L_x_2308:
[----:B------:R-:W-:Y:S05]  /*a180*/  BSYNC B1 ;  /* 0x0000000000017941 */ /* 0x000fea0003800000 */
.L_x_2307:
        /* <DEDUP_REMOVED lines=8> */
.L_x_2309:
[----:B------:R-:W-:Y:S01]  /*a210*/  FADD.FTZ R203, R203, R232 ;  /* 0x000000e8cbcb7221 */ /* 0x000fe20000010000 */
[----:B------:R-:W-:-:S04]  /*a220*/  HFMA2 R239, -RZ, RZ, 0, 1.1920928955078125e-07 ;  /* 0x00000002ffef7431 */ /* 0x000fc800000001ff */
[----:B------:R-:W-:Y:S02]  /*a230*/  MOV R240, R203 ;  /* 0x000000cb00f07202 */ /* 0x000fe40000000f00 */
[----:B------:R-:W-:-:S07]  /*a240*/  MOV R230, R238 ;  /* 0x000000ee00e67202 */ /* 0x000fce0000000f00 */
[----:B------:R-:W-:Y:S05]  /*a250*/  WARPSYNC.COLLECTIVE R237, `(.L_x_2310) ;  /* 0x00000000ed087348 */ /* 0x000fea0003c00000 */
[----:B------:R0:W1:Y:S02]  /*a260*/  SHFL.BFLY P1, R238, R240, R239, R242 ;  /* 0x0c0000eff0ee7389 */ /* 0x00006400000200f2 */
[----:B01----:R-:W-:Y:S05]  /*a270*/  ENDCOLLECTIVE ;  /* 0x000000000000791b */ /* 0x003fea0003800000 */
.L_x_2310:
[----:B------:R-:W-:-:S05]  /*a280*/  FADD.FTZ R230, R230, R227 ;  /* 0x000000e3e6e67221 */ /* 0x000fca0000010000 */
[----:B------:R-:W-:Y:S02]  /*a290*/  MOV R240, R230 ;  /* 0x000000e600f07202 */ /* 0x000fe40000000f00 */
[----:B------:R-:W-:-:S07]  /*a2a0*/  MOV R234, R238 ;  /* 0x000000ee00ea7202 */ /* 0x000fce0000000f00 */
[----:B------:R-:W-:Y:S05]  /*a2b0*/  WARPSYNC.COLLECTIVE R237, `(.L_x_2311) ;  /* 0x00000000ed087348 */ /* 0x000fea0003c00000 */
[----:B------:R0:W1:Y:S02]  /*a2c0*/  SHFL.BFLY P1, R238, R240, R239, R242 ;  /* 0x0c0000eff0ee7389 */ /* 0x00006400000200f2 */
[----:B01----:R-:W-:Y:S05]  /*a2d0*/  ENDCOLLECTIVE ;  /* 0x000000000000791b */ /* 0x003fea0003800000 */
.L_x_2311:
[----:B------:R-:W-:Y:S01]  /*a2e0*/  FADD.FTZ R234, R203, R234 ;  /* 0x000000eacbea7221 */ /* 0x000fe20000010000 */
[----:B------:R-:W-:-:S04]  /*a2f0*/  HFMA2 R239, -RZ, RZ, 0, 2.384185791015625e-07 ;  /* 0x00000004ffef7431 */ /* 0x000fc800000001ff */
[----:B------:R-:W-:Y:S02]  /*a300*/  MOV R240, R234 ;  /* 0x000000ea00f07202 */ /* 0x000fe40000000f00 */
[----:B------:R-:W-:-:S07]  /*a310*/  MOV R205, R238 ;  /* 0x000000ee00cd7202 */ /* 0x000fce0000000f00 */
[----:B------:R-:W-:Y:S05]  /*a320*/  WARPSYNC.COLLECTIVE R237, `(.L_x_2312) ;  /* 0x00000000ed087348 */ /* 0x000fea0003c00000 */
[----:B------:R0:W1:Y:S02]  /*a330*/  SHFL.BFLY P1, R238, R240, R239, R242 ;  /* 0x0c0000eff0ee7389 */ /* 0x00006400000200f2 */
[----:B01----:R-:W-:Y:S05]  /*a340*/  ENDCOLLECTIVE ;  /* 0x000000000000791b */ /* 0x003fea0003800000 */
.L_x_2312:
[----:B------:R-:W-:-:S05]  /*a350*/  FADD.FTZ R205, R230, R205 ;  /* 0x000000cde6cd7221 */ /* 0x000fca0000010000 */
[----:B------:R-:W-:Y:S02]  /*a360*/  MOV R240, R205 ;  /* 0x000000cd00f07202 */ /* 0x000fe40000000f00 */
[----:B------:R-:W-:-:S07]  /*a370*/  MOV R231, R238 ;  /* 0x000000ee00e77202 */ /* 0x000fce0000000f00 */
[----:B------:R-:W-:Y:S05]  /*a380*/  WARPSYNC.COLLECTIVE R237, `(.L_x_2313) ;  /* 0x00000000ed087348 */ /* 0x000fea0003c00000 */
[----:B------:R0:W1:Y:S02]  /*a390*/  SHFL.BFLY P1, R238, R240, R239, R242 ;  /* 0x0c0000eff0ee7389 */ /* 0x00006400000200f2 */
[----:B01----:R-:W-:Y:S05]  /*a3a0*/  ENDCOLLECTIVE ;  /* 0x000000000000791b */ /* 0x003fea0003800000 */
.L_x_2313:
[----:B------:R-:W-:Y:S01]  /*a3b0*/  FADD.FTZ R231, R234, R231 ;  /* 0x000000e7eae77221 */ /* 0x000fe20000010000 */
[----:B------:R-:W-:-:S04]  /*a3c0*/  HFMA2 R239, -RZ, RZ, 0, 4.76837158203125e-07 ;  /* 0x00000008ffef7431 */ /* 0x000fc800000001ff */
[----:B------:R-:W-:Y:S02]  /*a3d0*/  MOV R240, R231 ;  /* 0x000000e700f07202 */ /* 0x000fe40000000f00 */
[----:B------:R-:W-:-:S07]  /*a3e0*/  MOV R236, R238 ;  /* 0x000000ee00ec7202 */ /* 0x000fce0000000f00 */
[----:B------:R-:W-:Y:S05]  /*a3f0*/  WARPSYNC.COLLECTIVE R237, `(.L_x_2314) ;  /* 0x00000000ed087348 */ /* 0x000fea0003c00000 */
[----:B------:R0:W1:Y:S02]  /*a400*/  SHFL.BFLY P1, R238, R240, R239, R242 ;  /* 0x0c0000eff0ee7389 */ /* 0x00006400000200f2 */
[----:B01----:R-:W-:Y:S05]  /*a410*/  ENDCOLLECTIVE ;  /* 0x000000000000791b */ /* 0x003fea0003800000 */
.L_x_2314:
[----:B------:R-:W-:-:S05]  /*a420*/  FADD.FTZ R236, R205, R236 ;  /* 0x000000eccdec7221 */ /* 0x000fca0000010000 */
[----:B------:R-:W-:Y:S02]  /*a430*/  MOV R240, R236 ;  /* 0x000000ec00f07202 */ /* 0x000fe40000000f00 */
[----:B------:R-:W-:-:S07]  /*a440*/  MOV R232, R238 ;  /* 0x000000ee00e87202 */ /* 0x000fce0000000f00 */
[----:B------:R-:W-:Y:S05]  /*a450*/  WARPSYNC.COLLECTIVE R237, `(.L_x_2315) ;  /* 0x00000000ed087348 */ /* 0x000fea0003c00000 */
[----:B------:R0:W1:Y:S02]  /*a460*/  SHFL.BFLY P1, R238, R240, R239, R242 ;  /* 0x0c0000eff0ee7389 */ /* 0x00006400000200f2 */
[----:B01----:R-:W-:Y:S05]  /*a470*/  ENDCOLLECTIVE ;  /* 0x000000000000791b */ /* 0x003fea0003800000 */
.L_x_2315:
[----:B------:R-:W-:Y:S01]  /*a480*/  FADD.FTZ R232, R231, R232 ;  /* 0x000000e8e7e87221 */ /* 0x000fe20000010000 */
[----:B------:R-:W-:-:S04]  /*a490*/  HFMA2 R239, -RZ, RZ, 0, 9.5367431640625e-07 ;  /* 0x00000010ffef7431 */ /* 0x000fc800000001ff */
[----:B------:R-:W-:Y:S02]  /*a4a0*/  MOV R240, R232 ;  /* 0x000000e800f07202 */ /* 0x000fe40000000f00 */
[----:B------:R-:W-:-:S07]  /*a4b0*/  MOV R227, R238 ;  /* 0x000000ee00e37202 */ /* 0x000fce0000000f00 */
[----:B------:R-:W-:Y:S05]  /*a4c0*/  WARPSYNC.COLLECTIVE R237, `(.L_x_2316) ;  /* 0x00000000ed087348 */ /* 0x000fea0003c00000 */
[----:B------:R0:W1:Y:S02]  /*a4d0*/  SHFL.BFLY P1, R238, R240, R239, R242 ;  /* 0x0c0000eff0ee7389 */ /* 0x00006400000200f2 */
[----:B01----:R-:W-:Y:S05]  /*a4e0*/  ENDCOLLECTIVE ;  /* 0x000000000000791b */ /* 0x003fea0003800000 */
.L_x_2316:
[----:B------:R-:W-:-:S05]  /*a4f0*/  FADD.FTZ R233, R236, R227 ;  /* 0x000000e3ece97221 */ /* 0x000fca0000010000 */
[----:B------:R-:W-:Y:S02]  /*a500*/  MOV R240, R233 ;  /* 0x000000e900f07202 */ /* 0x000fe40000000f00 */
[----:B------:R-:W-:-:S07]  /*a510*/  MOV R235, R238 ;  /* 0x000000ee00eb7202 */ /* 0x000fce0000000f00 */
[----:B------:R-:W-:Y:S05]  /*a520*/  WARPSYNC.COLLECTIVE R237, `(.L_x_2317) ;  /* 0x00000000ed087348 */ /* 0x000fea0003c00000 */
[----:B------:R0:W1:Y:S02]  /*a530*/  SHFL.BFLY P1, R238, R240, R239, R242 ;  /* 0x0c0000eff0ee7389 */ /* 0x00006400000200f2 */
[----:B01----:R-:W-:Y:S05]  /*a540*/  ENDCOLLECTIVE ;  /* 0x000000000000791b */ /* 0x003fea0003800000 */
.L_x_2317:
[----:B------:R-:W-:Y:S01]  /*a550*/  MOV R230, R238 ;  /* 0x000000ee00e67202 */ /* 0x000fe20000000f00 */
[----:B------:R-:W-:Y:S06]  /*a560*/  BRA `(.L_x_2318) ;  /* 0xffffff7800b87947 */ /* 0x000fec000383ffff */
.L_x_2319:
        /* <DEDUP_REMOVED lines=9> */
.L_x_19973:


//--------------------- .text._ZN10layer_norm13ln_bwd_kernelINS_13Kernel_traitsI6__halfS2_S2_S2_fjLj1024ELj1ELj4ELj1ELj16ENS_18Kernel_traits_baseILj1024ES2_S2_S2_S2_fjLj128EEEEELb1ELb0ELb0ELb0EEEvNS_9BwdParamsE --------------------------
	.section	.text._ZN10layer_norm13ln_bwd_kernelINS_13Kernel_traitsI6__halfS2_S2_S2_fjLj1024ELj1ELj4ELj1ELj16ENS_18Kernel_traits_baseILj1024ES2_S2_S2_S2_fjLj128EEEEELb1ELb0ELb0ELb0EEEvNS_9BwdParamsE,"ax",@progbits
	.align	128
        .global         _ZN10layer_norm13ln_bwd_kernelINS_13Kernel_traitsI6__halfS2_S2_S2_fjLj1024ELj1ELj4ELj1ELj16ENS_18Kernel_traits_baseILj1024ES2_S2_S2_S2_fjLj128EEEEELb1ELb0ELb0ELb0EEEvNS_9BwdParamsE
        .type           _ZN10layer_norm13ln_bwd_kernelINS_13Kernel_traitsI6__halfS2_S2_S2_fjLj1024ELj1ELj4ELj1ELj16ENS_18Kernel_traits_baseILj1024ES2_S2_S2_S2_fjLj128EEEEELb1ELb0ELb0ELb0EEEvNS_9BwdParamsE,@function
        .size           _ZN10layer_norm13ln_bwd_kernelINS_13Kernel_traitsI6__halfS2_S2_S2_fjLj1024ELj1ELj4ELj1ELj16ENS_18Kernel_traits_baseILj1024ES2_S2_S2_S2_fjLj128EEEEELb1ELb0ELb0ELb0EEEvNS_9BwdParamsE,(.L_x_19974 - _ZN10layer_norm13ln_bwd_kernelINS_13Kernel_traitsI6__halfS2_S2_S2_fjLj1024ELj1ELj4ELj1ELj16ENS_18Kernel_traits_baseILj1024ES2_S2_S2_S2_fjLj128EEEEELb1ELb0ELb0ELb0EEEvNS_9BwdParamsE)
        .other          _ZN10layer_norm13ln_bwd_kernelINS_13Kernel_traitsI6__halfS2_S2_S2_fjLj1024ELj1ELj4ELj1ELj16ENS_18Kernel_traits_baseILj1024ES2_S2_S2_S2_fjLj128EEEEELb1ELb0ELb0ELb0EEEvNS_9BwdParamsE,@"STO_CUDA_ENTRY STV_DEFAULT"
_ZN10layer_norm13ln_bwd_kernelINS_13Kernel_traitsI6__halfS2_S2_S2_fjLj1024ELj1ELj4ELj1ELj16ENS_18Kernel_traits_baseILj1024ES2_S2_S2_S2_fjLj128EEEEELb1ELb0ELb0ELb0EEEvNS_9BwdParamsE:
.text._ZN10layer_norm13ln_bwd_kernelINS_13Kernel_traitsI6__halfS2_S2_S2_fjLj1024ELj1ELj4ELj1ELj16ENS_18Kernel_traits_baseILj1024ES2_S2_S2_S2_fjLj128EEEEELb1ELb0ELb0ELb0EEEvNS_9BwdParamsE:
        /* <DEDUP_REMOVED lines=14> */
[----:B0-----:R-:W-:-:S04]  /*00e0*/  LOP3.LUT R3, R2, 0x1f, RZ, 0xc, !PT ;  /* 0x0000001f02037812 */ /* 0x001fc800078e0cff */
[----:B------:R-:W-:Y:S02]  /*00f0*/  LEA.HI.SX32 R4, R0, R3, 0x1d ;  /* 0x0000000300047211 */ /* 0x000fe400078feaff */
[----:B------:R-:W-:Y:S02]  /*0100*/  LOP3.LUT R3, R2, 0x1f, RZ, 0xc0, !PT ;  /* 0x0000001f02037812 */ /* 0x000fe400078ec0ff */
[C---:B------:R-:W-:Y:S02]  /*0110*/  ISETP.GE.U32.AND P1, PT, R4.reuse, 0x40, PT ;  /* 0x000000400400780c */ /* 0x040fe40003f26070 */
[C---:B------:R-:W-:Y:S02]  /*0120*/  ISETP.GE.U32.AND P2, PT, R4.reuse, 0x60, PT ;  /* 0x000000600400780c */ /* 0x040fe40003f46070 */
[C---:B------:R-:W-:Y:S02]  /*0130*/  ISETP.GE.U32.AND P3, PT, R4.reuse, 0x80, PT ;  /* 0x000000800400780c */ /* 0x040fe40003f66070 */
[----:B------:R-:W-:-:S02]  /*0140*/  ISETP.GE.U32.AND P0, PT, R4, 0x20, PT ;  /* 0x000000200400780c */ /* 0x000fc40003f06070 */
[----:B------:R-:W-:-:S05]  /*0150*/  MOV R17, R3 ;  /* 0x0000000300117202 */ /* 0x000fca0000000f00 */
[----:B------:R-:W0:Y:S06]  /*0160*/  @P1 LDC.64 R8, c[0x0][0x3d0] ;  /* 0x0000f400ff081b82 */ /* 0x000e2c0000000a00 */
[----:B------:R-:W-:Y:S02]  /*0170*/  @P0 LOP3.LUT R17, R3, 0x20, RZ, 0xfc, !PT ;  /* 0x0000002003110812 */ /* 0x000fe400078efcff */
[----:B------:R-:W4:Y:S08]  /*0180*/  @P2 LDC.64 R10, c[0x0][0x3d0] ;  /* 0x0000f400ff0a2b82 */ /* 0x000f300000000a00 */
[----:B------:R-:W3:Y:S01]  /*0190*/  @P3 LDC.64 R14, c[0x0][0x3d0] ;  /* 0x0000f400ff0e3b82 */ /* 0x000ee20000000a00 */
[C---:B0-----:R-:W-:Y:S01]  /*01a0*/  @P1 IMAD.WIDE.U32 R8, R17.reuse, 0x10, R8 ;  /* 0x0000001011081825 */ /* 0x041fe200078e0008 */
[----:B------:R-:W-:-:S06]  /*01b0*/  @P1 IADD3 R17, PT, PT, R17, 0x20, RZ ;  /* 0x0000002011111810 */ /* 0x000fcc0007ffe0ff */
[----:B------:R-:W0:Y:S01]  /*01c0*/  @P0 LDC.64 R6, c[0x0][0x3d0] ;  /* 0x0000f400ff060b82 */ /* 0x000e220000000a00 */
[----:B--2---:R2:W5:Y:S01]  /*01d0*/  @P1 LDG.E.128 R48, desc[UR6][R8.64] ;  /* 0x0000000608301981 */ /* 0x004562000c1e1d00 */
[C---:B----4-:R-:W-:Y:S01]  /*01e0*/  @P2 IMAD.WIDE.U32 R12, R17.reuse, 0x10, R10 ;  /* 0x00000010110c2825 */ /* 0x050fe200078e000a */
[----:B------:R-:W-:-:S04]  /*01f0*/  @P2 IADD3 R17, PT, PT, R17, 0x20, RZ ;  /* 0x0000002011112810 */ /* 0x000fc80007ffe0ff */
[----:B------:R2:W5:Y:S01]  /*0200*/  @P2 LDG.E.128 R52, desc[UR6][R12.64] ;  /* 0x000000060c342981 */ /* 0x000562000c1e1d00 */
[----:B---3--:R-:W-:-:S05]  /*0210*/  @P3 IMAD.WIDE.U32 R10, R17, 0x10, R14 ;  /* 0x00000010110a3825 */ /* 0x008fca00078e000e */
[----:B------:R2:W5:Y:S01]  /*0220*/  @P3 LDG.E.128 R56, desc[UR6][R10.64] ;  /* 0x000000060a383981 */ /* 0x000562000c1e1d00 */
[----:B------:R-:W-:Y:S01]  /*0230*/  USHF.L.U32 UR4, UR5, 0x2, URZ ;  /* 0x0000000205047899 */ /* 0x000fe200080006ff */
[----:B------:R-:W-:Y:S01]  /*0240*/  SHF.R.U32.HI R2, RZ, 0x5, R2 ;  /* 0x00000005ff027819 */ /* 0x000fe20000011602 */
[----:B0-----:R-:W-:-:S04]  /*0250*/  @P0 IMAD.WIDE.U32 R6, R3, 0x10, R6 ;  /* 0x0000001003060825 */ /* 0x001fc800078e0006 */
[----:B------:R-:W-:Y:S01]  /*0260*/  LOP3.LUT R2, R2, UR4, RZ, 0xfc, !PT ;  /* 0x0000000402027c12 */ /* 0x000fe2000f8efcff */
[----:B------:R2:W5:Y:S03]  /*0270*/  @P0 LDG.E.128 R44, desc[UR6][R6.64] ;  /* 0x00000006062c0981 */ /* 0x000566000c1e1d00 */
[----:B------:R-:W-:Y:S01]  /*0280*/  ISETP.GE.AND P0, PT, R2, UR8, PT ;  /* 0x0000000802007c0c */ /* 0x000fe2000bf06270 */
[----:B------:R-:W-:Y:S01]  /*0290*/  BSSY B0, `(.L_x_2320) ;  /* 0x00006c1000007945 */ /* 0x000fe20003800000 */
        /* <DEDUP_REMOVED lines=31> */
[----:B------:R-:W-:Y:S01]  /*0490*/  CS2R R114, SRZ ;  /* 0x0000000000727805 */ /* 0x000fe2000001ff00 */
[----:B-12---:R-:W-:Y:S06]  /*04a0*/  @P0 BRA `(.L_x_2321) ;  /* 0x00000068007c0947 */ /* 0x006fec0003800000 */
[----:B------:R-:W0:Y:S01]  /*04b0*/  LDCU.64 UR8, c[0x0][0x3e0] ;  /* 0x00007c00ff0877ac */ /* 0x000e220008000a00 */
[----:B------:R-:W1:Y:S01]  /*04c0*/  LDC.U8 R0, c[0x0][0x410] ;  /* 0x00010400ff007b82 */ /* 0x000e620000000000 */
        /* <DEDUP_REMOVED lines=33> */
[----:B-1----:R-:W-:-:S07]  /*06e0*/  CS2R R114, SRZ ;  /* 0x0000000000727805 */ /* 0x002fce000001ff00 */
.L_x_2360:
[----:B------:R-:W0:Y:S08]  /*06f0*/  LDC.64 R136, c[0x0][0x3c0] ;  /* 0x0000f000ff887b82 */ /* 0x000e300000000a00 */
[----:B------:R-:W1:Y:S08]  /*0700*/  @P0 LDC.64 R140, c[0x0][0x3e0] ;  /* 0x0000f800ff8c0b82 */ /* 0x000e700000000a00 */
[----:B------:R-:W2:Y:S01]  /*0710*/  LDC.64 R138, c[0x0][0x3c8] ;  /* 0x0000f200ff8a7b82 */ /* 0x000ea20000000a00 */
[----:B0-----:R-:W-:-:S06]  /*0720*/  IMAD.WIDE R136, R2, 0x4, R136 ;  /* 0x0000000402887825 */ /* 0x001fcc00078e0288 */
[----:B------:R0:W3:Y:S01]  /*0730*/  LDG.E R136, desc[UR6][R136.64] ;  /* 0x0000000688887981 */ /* 0x0000e2000c1e1900 */
[----:B-1----:R-:W-:-:S05]  /*0740*/  @P0 IMAD.WIDE R140, R2, 0x2, R140 ;  /* 0x00000002028c0825 */ /* 0x002fca00078e028c */
[----:B-----5:R1:W5:Y:S01]  /*0750*/  @P0 LDG.E.U16 R183, desc[UR6][R140.64] ;  /* 0x000000068cb70981 */ /* 0x020362000c1e1500 */
[----:B--2---:R-:W-:-:S05]  /*0760*/  IMAD.WIDE R138, R2, 0x4, R138 ;  /* 0x00000004028a7825 */ /* 0x004fca00078e028a */
[----:B------:R1:W5:Y:S01]  /*0770*/  LDG.E R174, desc[UR6][R138.64] ;  /* 0x000000068aae7981 */ /* 0x000362000c1e1900 */
[----:B------:R-:W-:Y:S01]  /*0780*/  MOV R5, UR20 ;  /* 0x0000001400057c02 */ /* 0x000fe20008000f00 */
[----:B------:R-:W-:Y:S01]  /*0790*/  BSSY.RECONVERGENT B1, `(.L_x_2322) ;  /* 0x000006e000017945 */ /* 0x000fe20003800200 */
[----:B------:R-:W-:Y:S02]  /*07a0*/  ISETP.GE.U32.AND P5, PT, R4, 0x20, PT ;  /* 0x000000200400780c */ /* 0x000fe40003fa6070 */
[----:B------:R-:W-:Y:S02]  /*07b0*/  CS2R R186, SRZ ;  /* 0x0000000000ba7805 */ /* 0x000fe4000001ff00 */
[----:B------:R-:W-:Y:S01]  /*07c0*/  ISETP.NE.AND P1, PT, R0, RZ, PT ;  /* 0x000000ff0000720c */ /* 0x000fe20003f25270 */
[----:B------:R-:W-:Y:S01]  /*07d0*/  IMAD R142, R2, R5, RZ ;  /* 0x00000005028e7224 */ /* 0x000fe200078e02ff */
[C---:B------:R-:W-:Y:S02]  /*07e0*/  ISETP.GE.U32.AND P4, PT, R4.reuse, 0x40, PT ;  /* 0x000000400400780c */ /* 0x040fe40003f86070 */
[----:B------:R-:W-:-:S02]  /*07f0*/  ISETP.GE.U32.AND P3, PT, R4, 0x60, PT ;  /* 0x000000600400780c */ /* 0x000fc40003f66070 */
[----:B------:R-:W-:Y:S02]  /*0800*/  SHF.R.S32.HI R143, RZ, 0x1f, R142 ;  /* 0x0000001fff8f7819 */ /* 0x000fe4000001148e */
[----:B------:R-:W-:Y:S02]  /*0810*/  ISETP.GE.U32.AND P2, PT, R4, 0x80, PT ;  /* 0x000000800400780c */ /* 0x000fe40003f46070 */
[----:B------:R-:W-:Y:S02]  /*0820*/  LEA.HI R142, R143, R142, RZ, 0x3 ;  /* 0x0000008e8f8e7211 */ /* 0x000fe400078f18ff */
[----:B0-----:R-:W-:Y:S02]  /*0830*/  P2R R137, PR, RZ, 0x2 ;  /* 0x00000002ff897803 */ /* 0x001fe40000000000 */
[----:B------:R-:W-:-:S04]  /*0840*/  LEA.HI.SX32 R175, R142, R3, 0x1d ;  /* 0x000000038eaf7211 */ /* 0x000fc800078feaff */
[----:B------:R-:W-:Y:S02]  /*0850*/  MOV R188, R175 ;  /* 0x000000af00bc7202 */ /* 0x000fe40000000f00 */
[----:B---3--:R-:W-:Y:S01]  /*0860*/  FSEL R182, R136, RZ, !P1 ;  /* 0x000000ff88b67208 */ /* 0x008fe20004800000 */
[----:B-1----:R-:W-:Y:S06]  /*0870*/  @!P5 BRA `(.L_x_2323) ;  /* 0x00000004007cd947 */ /* 0x002fec0003800000 */
        /* <DEDUP_REMOVED lines=10> */
[----:B------:R-:W5:Y:S01]  /*0920*/  LDG.E.64 R184, desc[UR6][R184.64] ;  /* 0x00000006b8b87981 */ /* 0x000f62000c1e1b00 */
[----:B------:R-:W-:-:S09]  /*0930*/  HADD2.F32 R171, -RZ, R44.H0_H0 ;  /* 0x2000002cffab7230 */ /* 0x000fd20000004100 */
[----:B------:R-:W0:Y:S01]  /*0940*/  @P1 LDC.64 R158, c[0x0][0x438] ;  /* 0x00010e00ff9e1b82 */ /* 0x000e220000000a00 */
[--C-:B------:R-:W-:Y:S02]  /*0950*/  HADD2.F32 R167, -RZ, R45.reuse.H0_H0 ;  /* 0x2000002dffa77230 */ /* 0x100fe40000004100 */
[----:B------:R-:W-:Y:S02]  /*0960*/  HADD2.F32 R170, -RZ, R44.H1_H1 ;  /* 0x3000002cffaa7230 */ /* 0x000fe40000004100 */
[----:B------:R-:W-:Y:S02]  /*0970*/  HADD2.F32 R166, -RZ, R45.H1_H1 ;  /* 0x3000002dffa67230 */ /* 0x000fe40000004100 */
[----:B------:R-:W-:Y:S02]  /*0980*/  HADD2.F32 R162, -RZ, R46.H1_H1 ;  /* 0x3000002effa27230 */ /* 0x000fe40000004100 */
[----:B0-----:R-:W-:-:S05]  /*0990*/  @P1 IMAD.WIDE.U32 R158, R175, 0x10, R158 ;  /* 0x00000010af9e1825 */ /* 0x001fca00078e009e */
[----:B------:R0:W5:Y:S02]  /*09a0*/  @P1 LDG.E.128 R116, desc[UR6][R158.64] ;  /* 0x000000069e741981 */ /* 0x000164000c1e1d00 */
[----:B0-----:R-:W-:Y:S01]  /*09b0*/  HADD2.F32 R159, -RZ, R47.H0_H0 ;  /* 0x2000002fff9f7230 */ /* 0x001fe20000004100 */
[----:B------:R-:W-:Y:S01]  /*09c0*/  IADD3 R188, PT, PT, R175, 0x20, RZ ;  /* 0x00000020afbc7810 */ /* 0x000fe20007ffe0ff */
[----:B---3--:R-:W-:Y:S02]  /*09d0*/  HADD2.F32 R165, -RZ, R137.H0_H0 ;  /* 0x20000089ffa57230 */ /* 0x008fe40000004100 */
[--C-:B------:R-:W-:Y:S02]  /*09e0*/  HADD2.F32 R161, -RZ, R136.reuse.H0_H0 ;  /* 0x20000088ffa17230 */ /* 0x100fe40000004100 */
[----:B------:R-:W-:Y:S02]  /*09f0*/  HADD2.F32 R163, -RZ, R136.H1_H1 ;  /* 0x30000088ffa37230 */ /* 0x000fe40000004100 */
[----:B------:R-:W-:Y:S01]  /*0a00*/  FADD.FTZ R165, -R182, R165 ;  /* 0x000000a5b6a57221 */ /* 0x000fe20000010100 */
[----:B------:R-:W-:-:S02]  /*0a10*/  HADD2.F32 R189, -RZ, R138.H0_H0 ;  /* 0x2000008affbd7230 */ /* 0x000fc40000004100 */
[C---:B------:R-:W-:Y:S01]  /*0a20*/  FADD.FTZ R161, -R182.reuse, R161 ;  /* 0x000000a1b6a17221 */ /* 0x040fe20000010100 */
[--C-:B----4-:R-:W-:Y:S02]  /*0a30*/  HADD2.F32 R136, -RZ, R140.reuse.H0_H0 ;  /* 0x2000008cff887230 */ /* 0x110fe40000004100 */
[----:B------:R-:W-:Y:S01]  /*0a40*/  FADD.FTZ R163, -R182, R163 ;  /* 0x000000a3b6a37221 */ /* 0x000fe20000010100 */
[----:B------:R-:W-:Y:S02]  /*0a50*/  HADD2.F32 R187, -RZ, R137.H1_H1 ;  /* 0x30000089ffbb7230 */ /* 0x000fe40000004100 */
[----:B-----5:R-:W-:Y:S01]  /*0a60*/  FMUL.FTZ R169, R174, R165 ;  /* 0x000000a5aea97220 */ /* 0x020fe20000410000 */
[----:B------:R-:W-:Y:S02]  /*0a70*/  HADD2.F32 R137, -RZ, R141.H0_H0 ;  /* 0x2000008dff897230 */ /* 0x000fe40000004100 */
[----:B------:R-:W-:Y:S01]  /*0a80*/  FADD.FTZ R165, -R182, R189 ;  /* 0x000000bdb6a57221 */ /* 0x000fe20000010100 */
[----:B------:R-:W-:-:S02]  /*0a90*/  HADD2.F32 R140, -RZ, R140.H1_H1 ;  /* 0x3000008cff8c7230 */ /* 0x000fc40000004100 */
[C---:B------:R-:W-:Y:S01]  /*0aa0*/  FMUL.FTZ R173, R174.reuse, R161 ;  /* 0x000000a1aead7220 */ /* 0x040fe20000410000 */
[----:B------:R-:W-:Y:S01]  /*0ab0*/  FMUL.FTZ R171, R171, R136 ;  /* 0x00000088abab7220 */ /* 0x000fe20000410000 */
[----:B------:R-:W-:Y:S02]  /*0ac0*/  HADD2.F32 R191, -RZ, R138.H1_H1 ;  /* 0x3000008affbf7230 */ /* 0x000fe40000004100 */
[----:B------:R-:W-:Y:S01]  /*0ad0*/  FMUL.FTZ R172, R174, R163 ;  /* 0x000000a3aeac7220 */ /* 0x000fe20000410000 */
[----:B------:R-:W-:Y:S02]  /*0ae0*/  HADD2.F32 R138, -RZ, R142.H0_H0 ;  /* 0x2000008eff8a7230 */ /* 0x000fe40000004100 */
[----:B------:R-:W-:Y:S01]  /*0af0*/  FMUL.FTZ R167, R167, R137 ;  /* 0x00000089a7a77220 */ /* 0x000fe20000410000 */
[----:B------:R-:W-:Y:S02]  /*0b00*/  HADD2.F32 R163, -RZ, R46.H0_H0 ;  /* 0x2000002effa37230 */ /* 0x000fe40000004100 */
[----:B------:R-:W-:Y:S01]  /*0b10*/  FADD.FTZ R86, R86, R137 ;  /* 0x0000008956567221 */ /* 0x000fe20000010000 */
[----:B------:R-:W-:-:S02]  /*0b20*/  HADD2.F32 R193, -RZ, R139.H0_H0 ;  /* 0x2000008bffc17230 */ /* 0x000fc40000004100 */
[----:B------:R-:W-:Y:S01]  /*0b30*/  FFMA.FTZ R62, R169, R137, R62 ;  /* 0x00000089a93e7223 */ /* 0x000fe2000001003e */
[----:B------:R-:W-:Y:S02]  /*0b40*/  HADD2.F32 R195, -RZ, R139.H1_H1 ;  /* 0x3000008bffc37230 */ /* 0x000fe40000004100 */
[----:B------:R-:W-:Y:S01]  /*0b50*/  FMUL.FTZ R165, R174, R165 ;  /* 0x000000a5aea57220 */ /* 0x000fe20000410000 */
[----:B------:R-:W-:Y:S01]  /*0b60*/  FMUL.FTZ R170, R170, R140 ;  /* 0x0000008caaaa7220 */ /* 0x000fe20000410000 */
[----:B------:R-:W-:Y:S01]  /*0b70*/  FADD.FTZ R137, RZ, R171 ;  /* 0x000000abff897221 */ /* 0x000fe20000010000 */
[C---:B------:R-:W-:Y:S01]  /*0b80*/  FFMA.FTZ R139, R173.reuse, R171, RZ ;  /* 0x000000abad8b7223 */ /* 0x040fe200000100ff */
[----:B------:R-:W-:Y:S02]  /*0b90*/  HADD2.F32 R141, -RZ, R141.H1_H1 ;  /* 0x3000008dff8d7230 */ /* 0x000fe40000004100 */
[----:B------:R-:W-:Y:S01]  /*0ba0*/  FADD.FTZ R84, R84, R136 ;  /* 0x0000008854547221 */ /* 0x000fe20000010000 */
[----:B------:R-:W-:Y:S01]  /*0bb0*/  FFMA.FTZ R60, R173, R136, R60 ;  /* 0x00000088ad3c7223 */ /* 0x000fe2000001003c */
[-C--:B------:R-:W-:Y:S01]  /*0bc0*/  FMUL.FTZ R163, R163, R138.reuse ;  /* 0x0000008aa3a37220 */ /* 0x080fe20000410000 */
[----:B------:R-:W-:Y:S01]  /*0bd0*/  FADD.FTZ R88, R88, R138 ;  /* 0x0000008a58587221 */ /* 0x000fe20000010000 */
        /* <DEDUP_REMOVED lines=8> */
[----:B------:R-:W-:-:S02]  /*0c60*/  HADD2.F32 R142, -RZ, R142.H1_H1 ;  /* 0x3000008eff8e7230 */ /* 0x000fc40000004100 */
[----:B------:R-:W-:Y:S01]  /*0c70*/  FADD.FTZ R191, -R182, R191 ;  /* 0x000000bfb6bf7221 */ /* 0x000fe20000010100 */
[----:B------:R-:W-:Y:S01]  /*0c80*/  FADD.FTZ R136, R137, R166 ;  /* 0x000000a689887221 */ /* 0x000fe20000010000 */
[----:B------:R-:W-:Y:S01]  /*0c90*/  FFMA.FTZ R138, R168, R166, R139 ;  /* 0x000000a6a88a7223 */ /* 0x000fe2000001008b */
[--C-:B------:R-:W-:Y:S02]  /*0ca0*/  HADD2.F32 R158, -RZ, R143.reuse.H0_H0 ;  /* 0x2000008fff9e7230 */ /* 0x100fe40000004100 */
[----:B------:R-:W-:Y:S01]  /*0cb0*/  FADD.FTZ R161, -R182, R193 ;  /* 0x000000c1b6a17221 */ /* 0x000fe20000010100 */
[----:B------:R-:W-:Y:S01]  /*0cc0*/  FMUL.FTZ R162, R162, R142 ;  /* 0x0000008ea2a27220 */ /* 0x000fe20000410000 */
        /* <DEDUP_REMOVED lines=8> */
[----:B------:R-:W-:Y:S01]  /*0d50*/  FMUL.FTZ R159, R159, R158 ;  /* 0x0000009e9f9f7220 */ /* 0x000fe20000410000 */
        /* <DEDUP_REMOVED lines=17> */
.L_x_2323:
[----:B------:R-:W-:Y:S05]  /*0e70*/  BSYNC.RECONVERGENT B1 ;  /* 0x0000000000017941 */ /* 0x000fea0003800200 */
.L_x_2322:
        /* <DEDUP_REMOVED lines=14> */
[----:B------:R-:W-:-:S02]  /*0f60*/  HADD2.F32 R39, -RZ, R48.H0_H0 ;  /* 0x20000030ff277230 */ /* 0x000fc40000004100 */
[----:B------:R-:W-:Y:S02]  /*0f70*/  HADD2.F32 R146, -RZ, R49.H0_H0 ;  /* 0x20000031ff927230 */ /* 0x000fe40000004100 */
[----:B------:R-:W-:Y:S02]  /*0f80*/  HADD2.F32 R150, -RZ, R50.H0_H0 ;  /* 0x20000032ff967230 */ /* 0x000fe40000004100 */
[----:B0-----:R-:W-:-:S05]  /*0f90*/  @P1 IMAD.WIDE.U32 R144, R188, 0x10, R144 ;  /* 0x00000010bc901825 */ /* 0x001fca00078e0090 */
[----:B------:R0:W5:Y:S01]  /*0fa0*/  @P1 LDG.E.128 R40, desc[UR6][R144.64] ;  /* 0x0000000690281981 */ /* 0x000162000c1e1d00 */
[----:B------:R-:W-:Y:S01]  /*0fb0*/  IADD3 R188, PT, PT, R188, 0x20, RZ ;  /* 0x00000020bcbc7810 */ /* 0x000fe20007ffe0ff */
[--C-:B---3--:R-:W-:Y:S02]  /*0fc0*/  HADD2.F32 R37, -RZ, R136.reuse.H0_H0 ;  /* 0x20000088ff257230 */ /* 0x108fe40000004100 */
[----:B------:R-:W-:Y:S02]  /*0fd0*/  HADD2.F32 R147, -RZ, R136.H1_H1 ;  /* 0x30000088ff937230 */ /* 0x000fe40000004100 */
[----:B------:R-:W-:Y:S02]  /*0fe0*/  HADD2.F32 R149, -RZ, R137.H0_H0 ;  /* 0x20000089ff957230 */ /* 0x000fe40000004100 */
[----:B------:R-:W-:Y:S01]  /*0ff0*/  FADD.FTZ R37, -R182, R37 ;  /* 0x00000025b6257221 */ /* 0x000fe20000010100 */
[----:B----4-:R-:W-:-:S03]  /*1000*/  HADD2.F32 R136, -RZ, R140.H0_H0 ;  /* 0x2000008cff887230 */ /* 0x010fc60000004100 */
[----:B-----5:R-:W-:Y:S01]  /*1010*/  FMUL.FTZ R157, R174, R37 ;  /* 0x00000025ae9d7220 */ /* 0x020fe20000410000 */
[----:B------:R-:W-:Y:S02]  /*1020*/  HADD2.F32 R151, -RZ, R137.H1_H1 ;  /* 0x30000089ff977230 */ /* 0x000fe40000004100 */
[C---:B0-----:R-:W-:Y:S01]  /*1030*/  FADD.FTZ R145, -R182.reuse, R149 ;  /* 0x00000095b6917221 */ /* 0x041fe20000010100 */
[----:B------:R-:W-:Y:S02]  /*1040*/  HADD2.F32 R140, -RZ, R140.H1_H1 ;  /* 0x3000008cff8c7230 */ /* 0x000fe40000004100 */
[----:B------:R-:W-:Y:S01]  /*1050*/  FMUL.FTZ R37, R39, R136 ;  /* 0x0000008827257220 */ /* 0x000fe20000410000 */
[----:B------:R-:W-:Y:S02]  /*1060*/  HADD2.F32 R137, -RZ, R48.H1_H1 ;  /* 0x30000030ff897230 */ /* 0x000fe40000004100 */
[----:B------:R-:W-:Y:S01]  /*1070*/  FADD.FTZ R147, -R182, R147 ;  /* 0x00000093b6937221 */ /* 0x000fe20000010100 */
[----:B------:R-:W-:-:S02]  /*1080*/  HADD2.F32 R189, -RZ, R139.H0_H0 ;  /* 0x2000008bffbd7230 */ /* 0x000fc40000004100 */
[----:B------:R-:W-:Y:S02]  /*1090*/  HADD2.F32 R191, -RZ, R139.H1_H1 ;  /* 0x3000008bffbf7230 */ /* 0x000fe40000004100 */
[----:B------:R-:W-:Y:S01]  /*10a0*/  FADD.FTZ R120, R120, R136 ;  /* 0x0000008878787221 */ /* 0x000fe20000010000 */
[----:B------:R-:W-:Y:S02]  /*10b0*/  HADD2.F32 R139, -RZ, R141.H0_H0 ;  /* 0x2000008dff8b7230 */ /* 0x000fe40000004100 */
[----:B------:R-:W-:Y:S01]  /*10c0*/  FFMA.FTZ R92, R157, R136, R92 ;  /* 0x000000889d5c7223 */ /* 0x000fe2000001005c */
[----:B------:R-:W-:Y:S01]  /*10d0*/  FMUL.FTZ R145, R174, R145 ;  /* 0x00000091ae917220 */ /* 0x000fe20000410000 */
        /* <DEDUP_REMOVED lines=59> */
.L_x_2325:
[----:B------:R-:W-:Y:S05]  /*1490*/  BSYNC.RECONVERGENT B1 ;  /* 0x0000000000017941 */ /* 0x000fea0003800200 */
.L_x_2324:
        /* <DEDUP_REMOVED lines=14> */
[----:B0-----:R-:W-:Y:S02]  /*1580*/  HADD2.F32 R6, -RZ, R52.H0_H0 ;  /* 0x20000034ff067230 */ /* 0x001fe40000004100 */
[----:B-1----:R-:W-:-:S05]  /*1590*/  @P1 IMAD.WIDE.U32 R16, R188, 0x10, R16 ;  /* 0x00000010bc101825 */ /* 0x002fca00078e0010 */
[----:B------:R0:W5:Y:S01]  /*15a0*/  @P1 LDG.E.128 R128, desc[UR6][R16.64] ;  /* 0x0000000610801981 */ /* 0x000162000c1e1d00 */
[--C-:B------:R-:W-:Y:S02]  /*15b0*/  HADD2.F32 R136, -RZ, R55.reuse.H0_H0 ;  /* 0x20000037ff887230 */ /* 0x100fe40000004100 */
[----:B------:R-:W-:Y:S01]  /*15c0*/  HADD2.F32 R138, -RZ, R55.H1_H1 ;  /* 0x30000037ff8a7230 */ /* 0x000fe20000004100 */
[----:B------:R-:W-:Y:S01]  /*15d0*/  IADD3 R188, PT, PT, R188, 0x20, RZ ;  /* 0x00000020bcbc7810 */ /* 0x000fe20007ffe0ff */
[--C-:B---3--:R-:W-:Y:S02]  /*15e0*/  HADD2.F32 R137, -RZ, R8.reuse.H0_H0 ;  /* 0x20000008ff897230 */ /* 0x108fe40000004100 */
[----:B------:R-:W-:Y:S02]  /*15f0*/  HADD2.F32 R139, -RZ, R8.H1_H1 ;  /* 0x30000008ff8b7230 */ /* 0x000fe40000004100 */
[--C-:B------:R-:W-:Y:S02]  /*1600*/  HADD2.F32 R143, -RZ, R9.reuse.H0_H0 ;  /* 0x20000009ff8f7230 */ /* 0x100fe40000004100 */
[----:B------:R-:W-:Y:S01]  /*1610*/  FADD.FTZ R7, -R182, R137 ;  /* 0x00000089b6077221 */ /* 0x000fe20000010100 */
[----:B------:R-:W-:-:S02]  /*1620*/  HADD2.F32 R189, -RZ, R9.H1_H1 ;  /* 0x30000009ffbd7230 */ /* 0x000fc40000004100 */
[----:B------:R-:W-:Y:S01]  /*1630*/  FADD.FTZ R139, -R182, R139 ;  /* 0x0000008bb68b7221 */ /* 0x000fe20000010100 */
[--C-:B------:R-:W-:Y:S02]  /*1640*/  HADD2.F32 R191, -RZ, R10.reuse.H0_H0 ;  /* 0x2000000affbf7230 */ /* 0x100fe40000004100 */
[C---:B-----5:R-:W-:Y:S01]  /*1650*/  FMUL.FTZ R7, R174.reuse, R7 ;  /* 0x00000007ae077220 */ /* 0x060fe20000410000 */
[----:B------:R-:W-:Y:S02]  /*1660*/  HADD2.F32 R193, -RZ, R10.H1_H1 ;  /* 0x3000000affc17230 */ /* 0x000fe40000004100 */
[----:B----4-:R-:W-:Y:S02]  /*1670*/  HADD2.F32 R9, -RZ, R12.H0_H0 ;  /* 0x2000000cff097230 */ /* 0x010fe40000004100 */
[----:B------:R-:W-:Y:S01]  /*1680*/  FMUL.FTZ R8, R174, R139 ;  /* 0x0000008bae087220 */ /* 0x000fe20000410000 */
[--C-:B------:R-:W-:Y:S02]  /*1690*/  HADD2.F32 R195, -RZ, R11.reuse.H0_H0 ;  /* 0x2000000bffc37230 */ /* 0x100fe40000004100 */
[----:B------:R-:W-:-:S02]  /*16a0*/  HADD2.F32 R197, -RZ, R11.H1_H1 ;  /* 0x3000000bffc57230 */ /* 0x000fc40000004100 */
[C---:B------:R-:W-:Y:S01]  /*16b0*/  FADD.FTZ R11, -R182.reuse, R143 ;  /* 0x0000008fb60b7221 */ /* 0x040fe20000010100 */
[----:B------:R-:W-:Y:S02]  /*16c0*/  HADD2.F32 R12, -RZ, R12.H1_H1 ;  /* 0x3000000cff0c7230 */ /* 0x000fe40000004100 */
[----:B------:R-:W-:Y:S02]  /*16d0*/  HADD2.F32 R10, -RZ, R52.H1_H1 ;  /* 0x30000034ff0a7230 */ /* 0x000fe40000004100 */
[----:B------:R-:W-:Y:S01]  /*16e0*/  FADD.FTZ R189, -R182, R189 ;  /* 0x000000bdb6bd7221 */ /* 0x000fe20000010100 */
[--C-:B0-----:R-:W-:Y:S02]  /*16f0*/  HADD2.F32 R16, -RZ, R13.reuse.H0_H0 ;  /* 0x2000000dff107230 */ /* 0x101fe40000004100 */
[----:B------:R-:W-:Y:S01]  /*1700*/  FMUL.FTZ R6, R6, R9 ;  /* 0x0000000906067220 */ /* 0x000fe20000410000 */
[----:B------:R-:W-:Y:S02]  /*1710*/  HADD2.F32 R17, -RZ, R13.H1_H1 ;  /* 0x3000000dff117230 */ /* 0x000fe40000004100 */
[----:B------:R-:W-:Y:S01]  /*1720*/  FADD.FTZ R100, R100, R9 ;  /* 0x0000000964647221 */ /* 0x000fe20000010000 */
[----:B------:R-:W-:-:S02]  /*1730*/  HADD2.F32 R19, -RZ, R14.H0_H0 ;  /* 0x2000000eff137230 */ /* 0x000fc40000004100 */
[----:B------:R-:W-:Y:S01]  /*1740*/  FFMA.FTZ R68, R7, R9, R68 ;  /* 0x0000000907447223 */ /* 0x000fe20000010044 */
[----:B------:R-:W-:Y:S02]  /*1750*/  HADD2.F32 R22, -RZ, R14.H1_H1 ;  /* 0x3000000eff167230 */ /* 0x000fe40000004100 */
[-C--:B------:R-:W-:Y:S01]  /*1760*/  FMUL.FTZ R9, R10, R12.reuse ;  /* 0x0000000c0a097220 */ /* 0x080fe20000410000 */
[--C-:B------:R-:W-:Y:S02]  /*1770*/  HADD2.F32 R13, -RZ, R53.reuse.H0_H0 ;  /* 0x20000035ff0d7230 */ /* 0x100fe40000004100 */
[----:B------:R-:W-:Y:S01]  /*1780*/  FADD.FTZ R101, R101, R12 ;  /* 0x0000000c65657221 */ /* 0x000fe20000010000 */
[----:B------:R-:W-:Y:S01]  /*1790*/  FFMA.FTZ R69, R8, R12, R69 ;  /* 0x0000000c08457223 */ /* 0x000fe20000010045 */
[----:B------:R-:W-:Y:S02]  /*17a0*/  HADD2.F32 R14, -RZ, R53.H1_H1 ;  /* 0x30000035ff0e7230 */ /* 0x000fe40000004100 */
[C---:B------:R-:W-:Y:S01]  /*17b0*/  FMUL.FTZ R11, R174.reuse, R11 ;  /* 0x0000000bae0b7220 */ /* 0x040fe20000410000 */
[----:B------:R-:W-:Y:S01]  /*17c0*/  FMUL.FTZ R12, R174, R189 ;  /* 0x000000bdae0c7220 */ /* 0x000fe20000410000 */
[-C--:B------:R-:W-:Y:S01]  /*17d0*/  FMUL.FTZ R10, R13, R16.reuse ;  /* 0x000000100d0a7220 */ /* 0x080fe20000410000 */
[----:B------:R-:W-:Y:S01]  /*17e0*/  FADD.FTZ R102, R102, R16 ;  /* 0x0000001066667221 */ /* 0x000fe20000010000 */
[----:B------:R-:W-:Y:S01]  /*17f0*/  FFMA.FTZ R70, R11, R16, R70 ;  /* 0x000000100b467223 */ /* 0x000fe20000010046 */
[----:B------:R-:W-:-:S02]  /*1800*/  HADD2.F32 R141, -RZ, R15.H0_H0 ;  /* 0x2000000fff8d7230 */ /* 0x000fc40000004100 */
[-C--:B------:R-:W-:Y:S01]  /*1810*/  FMUL.FTZ R13, R14, R17.reuse ;  /* 0x000000110e0d7220 */ /* 0x080fe20000410000 */
[----:B------:R-:W-:Y:S02]  /*1820*/  HADD2.F32 R140, -RZ, R15.H1_H1 ;  /* 0x3000000fff8c7230 */ /* 0x000fe40000004100 */
[----:B------:R-:W-:Y:S01]  /*1830*/  FADD.FTZ R103, R103, R17 ;  /* 0x0000001167677221 */ /* 0x000fe20000010000 */
[--C-:B------:R-:W-:Y:S02]  /*1840*/  HADD2.F32 R16, -RZ, R54.reuse.H0_H0 ;  /* 0x20000036ff107230 */ /* 0x100fe40000004100 */
[----:B------:R-:W-:Y:S01]  /*1850*/  FFMA.FTZ R71, R12, R17, R71 ;  /* 0x000000110c477223 */ /* 0x000fe20000010047 */
[C---:B------:R-:W-:Y:S01]  /*1860*/  FADD.FTZ R15, -R182.reuse, R191 ;  /* 0x000000bfb60f7221 */ /* 0x040fe20000010100 */
[----:B------:R-:W-:Y:S02]  /*1870*/  HADD2.F32 R17, -RZ, R54.H1_H1 ;  /* 0x30000036ff117230 */ /* 0x000fe40000004100 */
[----:B------:R-:W-:Y:S01]  /*1880*/  FADD.FTZ R193, -R182, R193 ;  /* 0x000000c1b6c17221 */ /* 0x000fe20000010100 */
[----:B------:R-:W-:Y:S01]  /*1890*/  FMUL.FTZ R14, R16, R19 ;  /* 0x00000013100e7220 */ /* 0x000fe20000410000 */
[----:B------:R-:W-:Y:S01]  /*18a0*/  FMUL.FTZ R15, R174, R15 ;  /* 0x0000000fae0f7220 */ /* 0x000fe20000410000 */
[----:B------:R-:W-:Y:S01]  /*18b0*/  FADD.FTZ R20, R187, R6 ;  /* 0x00000006bb147221 */ /* 0x000fe20000010000 */
[----:B------:R-:W-:Y:S01]  /*18c0*/  FMUL.FTZ R16, R17, R22 ;  /* 0x0000001611107220 */ /* 0x000fe20000410000 */
[----:B------:R-:W-:Y:S01]  /*18d0*/  FFMA.FTZ R17, R7, R6, R186 ;  /* 0x0000000607117223 */ /* 0x000fe200000100ba */
        /* <DEDUP_REMOVED lines=8> */
[----:B------:R-:W-:-:S03]  /*1960*/  FFMA.FTZ R137, R11, R10, R20 ;  /* 0x0000000a0b897223 */ /* 0x000fc60000010014 */
[----:B------:R-:W-:Y:S01]  /*1970*/  FADD.FTZ R139, R22, R13 ;  /* 0x0000000d168b7221 */ /* 0x000fe20000010000 */
[----:B------:R-:W-:Y:S01]  /*1980*/  FFMA.FTZ R20, R12, R13, R137 ;  /* 0x0000000d0c147223 */ /* 0x000fe20000010089 */
[----:B------:R-:W-:Y:S02]  /*1990*/  FADD.FTZ R195, -R182, R195 ;  /* 0x000000c3b6c37221 */ /* 0x000fe40000010100 */
[----:B------:R-:W-:Y:S01]  /*19a0*/  FADD.FTZ R139, R139, R14 ;  /* 0x0000000e8b8b7221 */ /* 0x000fe20000010000 */
[----:B------:R-:W-:Y:S01]  /*19b0*/  FFMA.FTZ R137, R15, R14, R20 ;  /* 0x0000000e0f897223 */ /* 0x000fe20000010014 */
[----:B------:R-:W-:Y:S01]  /*19c0*/  FMUL.FTZ R17, R136, R141 ;  /* 0x0000008d88117220 */ /* 0x000fe20000410000 */
[----:B------:R-:W-:Y:S01]  /*19d0*/  FMUL.FTZ R20, R138, R140 ;  /* 0x0000008c8a147220 */ /* 0x000fe20000410000 */
[----:B------:R-:W-:Y:S01]  /*19e0*/  FMUL.FTZ R19, R174, R195 ;  /* 0x000000c3ae137220 */ /* 0x000fe20000410000 */
[----:B------:R-:W-:Y:S01]  /*19f0*/  FADD.FTZ R197, -R182, R197 ;  /* 0x000000c5b6c57221 */ /* 0x000fe20000010100 */
[----:B------:R-:W-:Y:S01]  /*1a00*/  FADD.FTZ R136, R139, R16 ;  /* 0x000000108b887221 */ /* 0x000fe20000010000 */
[----:B------:R-:W-:-:S02]  /*1a10*/  FFMA.FTZ R138, R18, R16, R137 ;  /* 0x00000010128a7223 */ /* 0x000fc40000010089 */
[----:B------:R-:W-:Y:S01]  /*1a20*/  FMUL.FTZ R22, R174, R197 ;  /* 0x000000c5ae167220 */ /* 0x000fe20000410000 */
        /* <DEDUP_REMOVED lines=8> */
.L_x_2327:
[----:B------:R-:W-:Y:S05]  /*1ab0*/  BSYNC.RECONVERGENT B1 ;  /* 0x0000000000017941 */ /* 0x000fea0003800200 */
.L_x_2326:
        /* <DEDUP_REMOVED lines=13> */
[----:B------:R-:W0:Y:S02]  /*1b90*/  @P1 LDC.64 R32, c[0x0][0x438] ;  /* 0x00010e00ff201b82 */ /* 0x000e240000000a00 */
[----:B0-----:R-:W-:-:S05]  /*1ba0*/  @P1 IMAD.WIDE.U32 R32, R188, 0x10, R32 ;  /* 0x00000010bc201825 */ /* 0x001fca00078e0020 */
[----:B------:R0:W5:Y:S01]  /*1bb0*/  @P1 LDG.E.128 R132, desc[UR6][R32.64] ;  /* 0x0000000620841981 */ /* 0x000162000c1e1d00 */
[----:B------:R-:W-:Y:S02]  /*1bc0*/  HADD2.F32 R138, -RZ, R59.H0_H0 ;  /* 0x2000003bff8a7230 */ /* 0x000fe40000004100 */
[--C-:B---3--:R-:W-:Y:S02]  /*1bd0*/  HADD2.F32 R21, -RZ, R24.reuse.H0_H0 ;  /* 0x20000018ff157230 */ /* 0x108fe40000004100 */
[----:B------:R-:W-:Y:S02]  /*1be0*/  HADD2.F32 R23, -RZ, R24.H1_H1 ;  /* 0x30000018ff177230 */ /* 0x000fe40000004100 */
[----:B------:R-:W-:Y:S02]  /*1bf0*/  HADD2.F32 R35, -RZ, R25.H0_H0 ;  /* 0x20000019ff237230 */ /* 0x000fe40000004100 */
[--C-:B------:R-:W-:Y:S02]  /*1c00*/  HADD2.F32 R143, -RZ, R27.reuse.H0_H0 ;  /* 0x2000001bff8f7230 */ /* 0x100fe40000004100 */
[----:B------:R-:W-:-:S02]  /*1c10*/  HADD2.F32 R27, -RZ, R27.H1_H1 ;  /* 0x3000001bff1b7230 */ /* 0x000fc40000004100 */
[C---:B------:R-:W-:Y:S01]  /*1c20*/  FADD.FTZ R21, -R182.reuse, R21 ;  /* 0x00000015b6157221 */ /* 0x040fe20000010100 */
[----:B------:R-:W-:Y:S02]  /*1c30*/  HADD2.F32 R137, -RZ, R25.H1_H1 ;  /* 0x30000019ff897230 */ /* 0x000fe40000004100 */
[C---:B------:R-:W-:Y:S01]  /*1c40*/  FADD.FTZ R25, -R182.reuse, R23 ;  /* 0x00000017b6197221 */ /* 0x040fe20000010100 */
[C---:B------:R-:W-:Y:S01]  /*1c50*/  FADD.FTZ R35, -R182.reuse, R35 ;  /* 0x00000023b6237221 */ /* 0x040fe20000010100 */
[----:B------:R-:W-:Y:S02]  /*1c60*/  HADD2.F32 R139, -RZ, R26.H0_H0 ;  /* 0x2000001aff8b7230 */ /* 0x000fe40000004100 */
[----:B------:R-:W-:Y:S01]  /*1c70*/  FADD.FTZ R191, -R182, R27 ;  /* 0x0000001bb6bf7221 */ /* 0x000fe20000010100 */
[----:B------:R-:W-:Y:S02]  /*1c80*/  HADD2.F32 R24, -RZ, R56.H0_H0 ;  /* 0x20000038ff187230 */ /* 0x000fe40000004100 */
[----:B-----5:R-:W-:Y:S01]  /*1c90*/  FMUL.FTZ R21, R174, R21 ;  /* 0x00000015ae157220 */ /* 0x020fe20000410000 */
[----:B----4-:R-:W-:-:S02]  /*1ca0*/  HADD2.F32 R23, -RZ, R28.H0_H0 ;  /* 0x2000001cff177230 */ /* 0x010fc40000004100 */
[----:B------:R-:W-:Y:S02]  /*1cb0*/  HADD2.F32 R141, -RZ, R26.H1_H1 ;  /* 0x3000001aff8d7230 */ /* 0x000fe40000004100 */
[C---:B------:R-:W-:Y:S01]  /*1cc0*/  FMUL.FTZ R26, R174.reuse, R25 ;  /* 0x00000019ae1a7220 */ /* 0x040fe20000410000 */
[----:B------:R-:W-:Y:S02]  /*1cd0*/  HADD2.F32 R28, -RZ, R28.H1_H1 ;  /* 0x3000001cff1c7230 */ /* 0x000fe40000004100 */
[--C-:B0-----:R-:W-:Y:S02]  /*1ce0*/  HADD2.F32 R32, -RZ, R29.reuse.H0_H0 ;  /* 0x2000001dff207230 */ /* 0x101fe40000004100 */
[----:B------:R-:W-:Y:S02]  /*1cf0*/  HADD2.F32 R34, -RZ, R29.H1_H1 ;  /* 0x3000001dff227230 */ /* 0x000fe40000004100 */
[----:B------:R-:W-:Y:S02]  /*1d00*/  HADD2.F32 R27, -RZ, R56.H1_H1 ;  /* 0x30000038ff1b7230 */ /* 0x000fe40000004100 */
[----:B------:R-:W-:Y:S01]  /*1d10*/  FMUL.FTZ R25, R174, R35 ;  /* 0x00000023ae197220 */ /* 0x000fe20000410000 */
[----:B------:R-:W-:-:S02]  /*1d20*/  HADD2.F32 R29, -RZ, R57.H0_H0 ;  /* 0x20000039ff1d7230 */ /* 0x000fc40000004100 */
[C---:B------:R-:W-:Y:S01]  /*1d30*/  FADD.FTZ R137, -R182.reuse, R137 ;  /* 0x00000089b6897221 */ /* 0x040fe20000010100 */
[----:B------:R-:W-:Y:S01]  /*1d40*/  FADD.FTZ R139, -R182, R139 ;  /* 0x0000008bb68b7221 */ /* 0x000fe20000010100 */
[-C--:B------:R-:W-:Y:S01]  /*1d50*/  FMUL.FTZ R24, R24, R23.reuse ;  /* 0x0000001718187220 */ /* 0x080fe20000410000 */
[----:B------:R-:W-:Y:S01]  /*1d60*/  FADD.FTZ R108, R108, R23 ;  /* 0x000000176c6c7221 */ /* 0x000fe20000010000 */
[----:B------:R-:W-:Y:S01]  /*1d70*/  FFMA.FTZ R76, R21, R23, R76 ;  /* 0x00000017154c7223 */ /* 0x000fe2000001004c */
[-C--:B------:R-:W-:Y:S01]  /*1d80*/  FMUL.FTZ R23, R27, R28.reuse ;  /* 0x0000001c1b177220 */ /* 0x080fe20000410000 */
[----:B------:R-:W-:Y:S01]  /*1d90*/  FADD.FTZ R109, R109, R28 ;  /* 0x0000001c6d6d7221 */ /* 0x000fe20000010000 */
[----:B------:R-:W-:Y:S01]  /*1da0*/  FFMA.FTZ R77, R26, R28, R77 ;  /* 0x0000001c1a4d7223 */ /* 0x000fe2000001004d */
[--C-:B------:R-:W-:Y:S02]  /*1db0*/  HADD2.F32 R33, -RZ, R30.reuse.H0_H0 ;  /* 0x2000001eff217230 */ /* 0x100fe40000004100 */
[----:B------:R-:W-:Y:S01]  /*1dc0*/  FMUL.FTZ R28, R29, R32 ;  /* 0x000000201d1c7220 */ /* 0x000fe20000410000 */
[----:B------:R-:W-:-:S02]  /*1dd0*/  HADD2.F32 R136, -RZ, R30.H1_H1 ;  /* 0x3000001eff887230 */ /* 0x000fc40000004100 */
[----:B------:R-:W-:Y:S01]  /*1de0*/  FADD.FTZ R110, R110, R32 ;  /* 0x000000206e6e7221 */ /* 0x000fe20000010000 */
[----:B------:R-:W-:Y:S02]  /*1df0*/  HADD2.F32 R27, -RZ, R57.H1_H1 ;  /* 0x30000039ff1b7230 */ /* 0x000fe40000004100 */
[----:B------:R-:W-:Y:S01]  /*1e00*/  FFMA.FTZ R78, R25, R32, R78 ;  /* 0x00000020194e7223 */ /* 0x000fe2000001004e */
[C---:B------:R-:W-:Y:S01]  /*1e10*/  FMUL.FTZ R30, R174.reuse, R137 ;  /* 0x00000089ae1e7220 */ /* 0x040fe20000410000 */
[----:B------:R-:W-:Y:S02]  /*1e20*/  HADD2.F32 R32, -RZ, R58.H0_H0 ;  /* 0x2000003aff207230 */ /* 0x000fe40000004100 */
[----:B------:R-:W-:Y:S01]  /*1e30*/  FMUL.FTZ R29, R174, R139 ;  /* 0x0000008bae1d7220 */ /* 0x000fe20000410000 */
        /* <DEDUP_REMOVED lines=11> */
[----:B------:R-:W-:Y:S01]  /*1ef0*/  FFMA.FTZ R33, R25, R28, R36 ;  /* 0x0000001c19217223 */ /* 0x000fe20000010024 */
[--C-:B------:R-:W-:Y:S02]  /*1f00*/  HADD2.F32 R189, -RZ, R31.reuse.H0_H0 ;  /* 0x2000001fffbd7230 */ /* 0x100fe40000004100 */
[----:B------:R-:W-:Y:S01]  /*1f10*/  FADD.FTZ R141, -R182, R141 ;  /* 0x0000008db68d7221 */ /* 0x000fe20000010100 */
[----:B------:R-:W-:Y:S02]  /*1f20*/  HADD2.F32 R140, -RZ, R31.H1_H1 ;  /* 0x3000001fff8c7230 */ /* 0x000fe40000004100 */
[----:B------:R-:W-:Y:S01]  /*1f30*/  FADD.FTZ R137, R38, R27 ;  /* 0x0000001b26897221 */ /* 0x000fe20000010000 */
[----:B------:R-:W-:Y:S02]  /*1f40*/  HADD2.F32 R31, -RZ, R58.H1_H1 ;  /* 0x3000003aff1f7230 */ /* 0x000fe40000004100 */
[----:B------:R-:W-:Y:S01]  /*1f50*/  FFMA.FTZ R36, R30, R27, R33 ;  /* 0x0000001b1e247223 */ /* 0x000fe20000010021 */
[----:B------:R-:W-:Y:S01]  /*1f60*/  FMUL.FTZ R34, R174, R141 ;  /* 0x0000008dae227220 */ /* 0x000fe20000410000 */
[----:B------:R-:W-:Y:S01]  /*1f70*/  FADD.FTZ R38, R137, R32 ;  /* 0x0000002089267221 */ /* 0x000fe20000010000 */
[----:B------:R-:W-:Y:S01]  /*1f80*/  FADD.FTZ R143, -R182, R143 ;  /* 0x0000008fb68f7221 */ /* 0x000fe20000010100 */
[----:B------:R-:W-:Y:S01]  /*1f90*/  FMUL.FTZ R31, R31, R136 ;  /* 0x000000881f1f7220 */ /* 0x000fe20000410000 */
[----:B------:R-:W-:Y:S01]  /*1fa0*/  FFMA.FTZ R137, R29, R32, R36 ;  /* 0x000000201d897223 */ /* 0x000fe20000010024 */
[----:B------:R-:W-:Y:S01]  /*1fb0*/  FADD.FTZ R113, R113, R136 ;  /* 0x0000008871717221 */ /* 0x000fe20000010000 */
[----:B------:R-:W-:Y:S01]  /*1fc0*/  FFMA.FTZ R81, R34, R136, R81 ;  /* 0x0000008822517223 */ /* 0x000fe20000010051 */
[----:B------:R-:W-:-:S02]  /*1fd0*/  HADD2.F32 R139, -RZ, R59.H1_H1 ;  /* 0x3000003bff8b7230 */ /* 0x000fc40000004100 */
[----:B------:R-:W-:Y:S01]  /*1fe0*/  FMUL.FTZ R33, R138, R189 ;  /* 0x000000bd8a217220 */ /* 0x000fe20000410000 */
[----:B------:R-:W-:Y:S01]  /*1ff0*/  FMUL.FTZ R35, R174, R143 ;  /* 0x0000008fae237220 */ /* 0x000fe20000410000 */
[----:B------:R-:W-:Y:S01]  /*2000*/  FADD.FTZ R136, R38, R31 ;  /* 0x0000001f26887221 */ /* 0x000fe20000010000 */
[----:B------:R-:W-:Y:S01]  /*2010*/  FFMA.FTZ R138, R34, R31, R137 ;  /* 0x0000001f228a7223 */ /* 0x000fe20000010089 */
[-C--:B------:R-:W-:Y:S01]  /*2020*/  FMUL.FTZ R36, R139, R140.reuse ;  /* 0x0000008c8b247220 */ /* 0x080fe20000410000 */
        /* <DEDUP_REMOVED lines=9> */
.L_x_2329:
[----:B------:R-:W-:Y:S05]  /*20c0*/  BSYNC.RECONVERGENT B1 ;  /* 0x0000000000017941 */ /* 0x000fea0003800200 */
.L_x_2328:
[----:B------:R-:W-:Y:S01]  /*20d0*/  HFMA2 R182, -RZ, RZ, 1.875, 0 ;  /* 0x3f800000ffb67431 */ /* 0x000fe200000001ff */
[----:B------:R-:W-:Y:S01]  /*20e0*/  UMOV UR4, 0xffffffff ;  /* 0xffffffff00047882 */ /* 0x000fe20000000000 */
[----:B------:R-:W-:Y:S01]  /*20f0*/  ISETP.NE.U32.AND P1, PT, RZ, UR10, PT ;  /* 0x0000000aff007c0c */ /* 0x000fe2000bf25070 */
[----:B-----5:R-:W-:-:S03]  /*2100*/  @P0 HADD2.F32 R182, -RZ, R183.H0_H0 ;  /* 0x200000b7ffb60230 */ /* 0x020fc60000004100 */
        /* <DEDUP_REMOVED lines=20> */
.L_x_2372:
[----:B-1----:R-:W-:Y:S01]  /*2250*/  FADD.FTZ R136, R143, R136 ;  /* 0x000000888f887221 */ /* 0x002fe20000010000 */
[----:B------:R-:W-:Y:S01]  /*2260*/  ISETP.NE.AND P6, PT, R0, RZ, PT ;  /* 0x000000ff0000720c */ /* 0x000fe20003fc5270 */
[----:B--2---:R-:W-:Y:S01]  /*2270*/  FADD.FTZ R137, R142, R137 ;  /* 0x000000898e897221 */ /* 0x004fe20000010000 */
        /* <DEDUP_REMOVED lines=26> */
[-CC-:B0-----:R-:W-:Y:S01]  /*2420*/  FFMA.FTZ R143, R164, R188.reuse, R183.reuse ;  /* 0x000000bca48f7223 */ /* 0x181fe200000100b7 */
        /* <DEDUP_REMOVED lines=43> */
[----:B------:R-:W-:Y:S02]  /*26e0*/  F2FP.F16.F32.PACK_AB R139, R191, R190 ;  /* 0x000000bebf8b723e */ /* 0x000fe400000000ff */
[----:B------:R-:W-:Y:S02]  /*26f0*/  F2FP.F16.F32.PACK_AB R138, R189, R186 ;  /* 0x000000babd8a723e */ /* 0x000fe400000000ff */
[----:B------:R-:W-:Y:S02]  /*2700*/  F2FP.F16.F32.PACK_AB R137, R187, R142 ;  /* 0x0000008ebb89723e */ /* 0x000fe400000000ff */
[----:B------:R-:W-:Y:S02]  /*2710*/  F2FP.F16.F32.PACK_AB R136, R143, R136 ;  /* 0x000000888f88723e */ /* 0x000fe400000000ff */
[----:B------:R-:W-:-:S03]  /*2720*/  IADD3 R175, PT, PT, R175, 0x20, RZ ;  /* 0x00000020afaf7810 */ /* 0x000fc60007ffe0ff */
[----:B------:R1:W-:Y:S04]  /*2730*/  STG.E.128 desc[UR6][R140.64], R136 ;  /* 0x000000888c007986 */ /* 0x0003e8000c101d06 */
.L_x_2335:
[----:B------:R-:W-:Y:S05]  /*2740*/  BSYNC.RECONVERGENT B2 ;  /* 0x0000000000027941 */ /* 0x000fea0003800200 */
.L_x_2334:
[----:B------:R-:W-:Y:S04]  /*2750*/  BSSY.RECONVERGENT B2, `(.L_x_2336) ;  /* 0x0000043000027945 */ /* 0x000fe80003800200 */
[----:B------:R-:W-:Y:S05]  /*2760*/  @!P4 BRA `(.L_x_2337) ;  /* 0x000000040004c947 */ /* 0x000fea0003800000 */
[-CC-:B-1----:R-:W-:Y:S01]  /*2770*/  FFMA.FTZ R137, R149, R188.reuse, R183.reuse ;  /* 0x000000bc95897223 */ /* 0x182fe200000100b7 */
[-CC-:B------:R-:W-:Y:S01]  /*2780*/  FFMA.FTZ R141, R156, R188.reuse, R183.reuse ;  /* 0x000000bc9c8d7223 */ /* 0x180fe200000100b7 */
[-C--:B------:R-:W-:Y:S01]  /*2790*/  FFMA.FTZ R136, R155, R188.reuse, R183 ;  /* 0x000000bc9b887223 */ /* 0x080fe200000100b7 */
[----:B------:R-:W-:Y:S01]  /*27a0*/  ISETP.GE.U32.AND P1, PT, R180, RZ, PT ;  /* 0x000000ffb400720c */ /* 0x000fe20003f26070 */
[----:B------:R-:W-:Y:S01]  /*27b0*/  FADD.FTZ R137, R150, -R137 ;  /* 0x8000008996897221 */ /* 0x000fe20000010000 */
[----:B------:R-:W-:Y:S01]  /*27c0*/  FADD.FTZ R141, R154, -R141 ;  /* 0x8000008d9a8d7221 */ /* 0x000fe20000010000 */
[----:B------:R-:W-:Y:S01]  /*27d0*/  FADD.FTZ R139, R153, -R136 ;  /* 0x80000088998b7221 */ /* 0x000fe20000010000 */
[----:B------:R-:W-:Y:S01]  /*27e0*/  LOP3.LUT P5, RZ, R181, 0xff, RZ, 0xc0, !PT ;  /* 0x000000ffb5ff7812 */ /* 0x000fe200078ac0ff */
[C---:B------:R-:W-:Y:S01]  /*27f0*/  FMUL.FTZ R137, R174.reuse, R137 ;  /* 0x00000089ae897220 */ /* 0x040fe20000410000 */
[C---:B------:R-:W-:Y:S01]  /*2800*/  FMUL.FTZ R141, R174.reuse, R141 ;  /* 0x0000008dae8d7220 */ /* 0x040fe20000410000 */
[----:B------:R-:W-:Y:S01]  /*2810*/  FMUL.FTZ R139, R174, R139 ;  /* 0x0000008bae8b7220 */ /* 0x000fe20000410000 */
[--C-:B------:R-:W-:Y:S01]  /*2820*/  FFMA.FTZ R190, R152, R188, R183.reuse ;  /* 0x000000bc98be7223 */ /* 0x100fe200000100b7 */
[-C--:B------:R-:W-:Y:S01]  /*2830*/  FMUL.FTZ R137, R137, R182.reuse ;  /* 0x000000b689897220 */ /* 0x080fe20000410000 */
[-C--:B------:R-:W-:Y:S01]  /*2840*/  FMUL.FTZ R141, R141, R182.reuse ;  /* 0x000000b68d8d7220 */ /* 0x080fe20000410000 */
[----:B------:R-:W-:Y:S01]  /*2850*/  FMUL.FTZ R139, R139, R182 ;  /* 0x000000b68b8b7220 */ /* 0x000fe20000410000 */
[----:B------:R-:W-:Y:S01]  /*2860*/  ISETP.GE.U32.AND.EX P1, PT, R181, 0x1000000, PT, P1 ;  /* 0x01000000b500780c */ /* 0x000fe20003f26110 */
[----:B------:R-:W-:Y:S01]  /*2870*/  FMUL.FTZ R137, R137, UR13 ;  /* 0x0000000d89897c20 */ /* 0x000fe20008410000 */
[----:B------:R-:W-:Y:S01]  /*2880*/  FMUL.FTZ R141, R141, UR13 ;  /* 0x0000000d8d8d7c20 */ /* 0x000fe20008410000 */
[----:B------:R-:W-:Y:S01]  /*2890*/  FMUL.FTZ R139, R139, UR13 ;  /* 0x0000000d8b8b7c20 */ /* 0x000fe20008410000 */
[----:B------:R-:W-:Y:S01]  /*28a0*/  LOP3.LUT P4, RZ, R181, 0xff0000, RZ, 0xc0, !PT ;  /* 0x00ff0000b5ff7812 */ /* 0x000fe2000788c0ff */
[----:B------:R-:W-:Y:S01]  /*28b0*/  FADD.FTZ R189, R151, -R190 ;  /* 0x800000be97bd7221 */ /* 0x000fe20000010000 */
[----:B------:R-:W-:Y:S01]  /*28c0*/  FSEL R186, R137, RZ, P5 ;  /* 0x000000ff89ba7208 */ /* 0x000fe20002800000 */
[-CC-:B------:R-:W-:Y:S01]  /*28d0*/  FFMA.FTZ R137, R145, R188.reuse, R183.reuse ;  /* 0x000000bc91897223 */ /* 0x180fe200000100b7 */
[----:B------:R-:W-:Y:S01]  /*28e0*/  FSEL R192, R141, RZ, P1 ;  /* 0x000000ff8dc07208 */ /* 0x000fe20000800000 */
[-CC-:B0-----:R-:W-:Y:S01]  /*28f0*/  FFMA.FTZ R142, R148, R188.reuse, R183.reuse ;  /* 0x000000bc948e7223 */ /* 0x181fe200000100b7 */
[-CC-:B------:R-:W-:Y:S01]  /*2900*/  FFMA.FTZ R138, R144, R188.reuse, R183.reuse ;  /* 0x000000bc908a7223 */ /* 0x180fe200000100b7 */
[----:B------:R-:W-:Y:S01]  /*2910*/  FFMA.FTZ R136, R157, R188, R183 ;  /* 0x000000bc9d887223 */ /* 0x000fe200000100b7 */
[----:B------:R-:W0:Y:S01]  /*2920*/  LDC.64 R140, c[0x0][0x468] ;  /* 0x00011a00ff8c7b82 */ /* 0x000e220000000a00 */
[----:B------:R-:W-:Y:S01]  /*2930*/  FSEL R191, R139, RZ, P4 ;  /* 0x000000ff8bbf7208 */ /* 0x000fe20002000000 */
[----:B------:R-:W-:Y:S01]  /*2940*/  FADD.FTZ R143, R146, -R137 ;  /* 0x80000089928f7221 */ /* 0x000fe20000010000 */
[C---:B------:R-:W-:Y:S01]  /*2950*/  FMUL.FTZ R189, R174.reuse, R189 ;  /* 0x000000bdaebd7220 */ /* 0x040fe20000410000 */
[----:B------:R-:W-:Y:S01]  /*2960*/  FADD.FTZ R187, R147, -R142 ;  /* 0x8000008e93bb7221 */ /* 0x000fe20000010000 */
[----:B------:R-:W-:Y:S01]  /*2970*/  FADD.FTZ R139, R39, -R138 ;  /* 0x8000008a278b7221 */ /* 0x000fe20000010000 */
[----:B------:R-:W-:Y:S01]  /*2980*/  FADD.FTZ R137, R37, -R136 ;  /* 0x8000008825897221 */ /* 0x000fe20000010000 */
[C---:B------:R-:W-:Y:S01]  /*2990*/  FMUL.FTZ R143, R174.reuse, R143 ;  /* 0x0000008fae8f7220 */ /* 0x040fe20000410000 */
[-C--:B------:R-:W-:Y:S01]  /*29a0*/  FMUL.FTZ R189, R189, R182.reuse ;  /* 0x000000b6bdbd7220 */ /* 0x080fe20000410000 */
[C---:B------:R-:W-:Y:S01]  /*29b0*/  FMUL.FTZ R187, R174.reuse, R187 ;  /* 0x000000bbaebb7220 */ /* 0x040fe20000410000 */
        /* <DEDUP_REMOVED lines=9> */
[C---:B------:R-:W-:Y:S01]  /*2a50*/  LOP3.LUT P4, RZ, R180.reuse, 0xff0000, RZ, 0xc0, !PT ;  /* 0x00ff0000b4ff7812 */ /* 0x040fe2000788c0ff */
[----:B------:R-:W-:Y:S01]  /*2a60*/  FMUL.FTZ R187, R187, UR13 ;  /* 0x0000000dbbbb7c20 */ /* 0x000fe20008410000 */
        /* <DEDUP_REMOVED lines=17> */
.L_x_2337:
[----:B------:R-:W-:Y:S05]  /*2b80*/  BSYNC.RECONVERGENT B2 ;  /* 0x0000000000027941 */ /* 0x000fea0003800200 */
.L_x_2336:
[----:B------:R-:W-:Y:S04]  /*2b90*/  BSSY.RECONVERGENT B2, `(.L_x_2338) ;  /* 0x0000043000027945 */ /* 0x000fe80003800200 */
[----:B------:R-:W-:Y:S05]  /*2ba0*/  @!P3 BRA `(.L_x_2339) ;  /* 0x000000040004b947 */ /* 0x000fea0003800000 */
[-CC-:B-12---:R-:W-:Y:S01]  /*2bb0*/  FFMA.FTZ R136, R19, R188.reuse, R183.reuse ;  /* 0x000000bc13887223 */ /* 0x186fe200000100b7 */
        /* <DEDUP_REMOVED lines=18> */
[-CC-:B0-----:R-:W-:Y:S01]  /*2ce0*/  FFMA.FTZ R143, R18, R188.reuse, R183.reuse ;  /* 0x000000bc128f7223 */ /* 0x181fe200000100b7 */
        /* <DEDUP_REMOVED lines=39> */
[----:B------:R-:W-:Y:S02]  /*2f60*/  F2FP.F16.F32.PACK_AB R139, R191, R190 ;  /* 0x000000bebf8b723e */ /* 0x000fe400000000ff */
[----:B------:R-:W-:Y:S02]  /*2f70*/  F2FP.F16.F32.PACK_AB R138, R189, R186 ;  /* 0x000000babd8a723e */ /* 0x000fe400000000ff */
[----:B------:R-:W-:Y:S02]  /*2f80*/  F2FP.F16.F32.PACK_AB R137, R187, R142 ;  /* 0x0000008ebb89723e */ /* 0x000fe400000000ff */
[----:B------:R-:W-:-:S02]  /*2f90*/  F2FP.F16.F32.PACK_AB R136, R143, R136 ;  /* 0x000000888f88723e */ /* 0x000fc400000000ff */
[----:B------:R-:W-:-:S03]  /*2fa0*/  IADD3 R175, PT, PT, R175, 0x20, RZ ;  /* 0x00000020afaf7810 */ /* 0x000fc60007ffe0ff */
[----:B------:R3:W-:Y:S04]  /*2fb0*/  STG.E.128 desc[UR6][R140.64], R136 ;  /* 0x000000888c007986 */ /* 0x0007e8000c101d06 */
.L_x_2339:
[----:B------:R-:W-:Y:S05]  /*2fc0*/  BSYNC.RECONVERGENT B2 ;  /* 0x0000000000027941 */ /* 0x000fea0003800200 */
.L_x_2338:
[----:B------:R-:W-:Y:S05]  /*2fd0*/  @!P2 BRA `(.L_x_2340) ;  /* 0x0000003c009ca947 */ /* 0x000fea0003800000 */
[-CC-:B0-----:R-:W-:Y:S01]  /*2fe0*/  FFMA.FTZ R143, R38, R188.reuse, R183.reuse ;  /* 0x000000bc268f7223 */ /* 0x181fe200000100b7 */
[-CC-:B------:R-:W-:Y:S01]  /*2ff0*/  FFMA.FTZ R186, R35, R188.reuse, R183.reuse ;  /* 0x000000bc23ba7223 */ /* 0x180fe200000100b7 */
[----:B-123--:R-:W0:Y:S01]  /*3000*/  LDC.64 R136, c[0x0][0x468] ;  /* 0x00011a00ff887b82 */ /* 0x00ee220000000a00 */
        /* <DEDUP_REMOVED lines=11> */
[C---:B------:R-:W-:Y:S01]  /*30c0*/  FMUL.FTZ R193, R174.reuse, R193 ;  /* 0x000000c1aec17220 */ /* 0x040fe20000410000 */
[----:B------:R-:W-:Y:S01]  /*30d0*/  FMUL.FTZ R191, R174, R191 ;  /* 0x000000bfaebf7220 */ /* 0x000fe20000410000 */
[----:B------:R-:W-:Y:S01]  /*30e0*/  FADD.FTZ R189, R31, -R142 ;  /* 0x8000008e1fbd7221 */ /* 0x000fe20000010000 */
        /* <DEDUP_REMOVED lines=42> */
[----:B------:R-:W-:Y:S02]  /*3390*/  F2FP.F16.F32.PACK_AB R139, R182, R191 ;  /* 0x000000bfb68b723e */ /* 0x000fe400000000ff */
[----:B------:R-:W-:Y:S02]  /*33a0*/  F2FP.F16.F32.PACK_AB R138, R174, R187 ;  /* 0x000000bbae8a723e */ /* 0x000fe400000000ff */
[----:B------:R-:W-:-:S02]  /*33b0*/  F2FP.F16.F32.PACK_AB R137, R142, R137 ;  /* 0x000000898e89723e */ /* 0x000fc400000000ff */
[----:B------:R-:W-:-:S05]  /*33c0*/  F2FP.F16.F32.PACK_AB R136, R143, R136 ;  /* 0x000000888f88723e */ /* 0x000fca00000000ff */
[----:B------:R0:W-:Y:S01]  /*33d0*/  STG.E.128 desc[UR6][R140.64], R136 ;  /* 0x000000888c007986 */ /* 0x0001e2000c101d06 */
[----:B------:R-:W-:Y:S05]  /*33e0*/  BRA `(.L_x_2340) ;  /* 0x0000003800987947 */ /* 0x000fea0003800000 */
.L_x_2333:
        /* <DEDUP_REMOVED lines=28> */
[----:B0-----:R-:W-:Y:S01]  /*35b0*/  FFMA.FTZ R143, R168, R188, R183 ;  /* 0x000000bca88f7223 */ /* 0x001fe200000100b7 */
        /* <DEDUP_REMOVED lines=13> */
[C---:B------:R-:W-:Y:S01]  /*3690*/  F2FP.F16.F32.PACK_AB R138, R195.reuse, R193 ;  /* 0x000000c1c38a723e */ /* 0x040fe200000000ff */
[-C--:B------:R-:W-:Y:S01]  /*36a0*/  FMUL.FTZ R195, R195, R182.reuse ;  /* 0x000000b6c3c37220 */ /* 0x080fe20000410000 */
[-C--:B------:R-:W-:Y:S01]  /*36b0*/  FMUL.FTZ R142, R143, R182.reuse ;  /* 0x000000b68f8e7220 */ /* 0x080fe20000410000 */
[-C--:B------:R-:W-:Y:S01]  /*36c0*/  FMUL.FTZ R139, R137, R182.reuse ;  /* 0x000000b6898b7220 */ /* 0x080fe20000410000 */
[----:B------:R-:W-:Y:S01]  /*36d0*/  F2FP.F16.F32.PACK_AB R136, R140, R137 ;  /* 0x000000898c88723e */ /* 0x000fe200000000ff */
[----:B------:R-:W-:Y:S01]  /*36e0*/  FMUL.FTZ R195, R195, UR13 ;  /* 0x0000000dc3c37c20 */ /* 0x000fe20008410000 */
[C---:B------:R-:W-:Y:S01]  /*36f0*/  F2FP.F16.F32.PACK_AB R137, R189.reuse, R143 ;  /* 0x0000008fbd89723e */ /* 0x040fe200000000ff */
        /* <DEDUP_REMOVED lines=18> */
[----:B------:R-:W-:Y:S02]  /*3820*/  F2FP.F16.F32.PACK_AB R139, R198, R197 ;  /* 0x000000c5c68b723e */ /* 0x000fe400000000ff */
[----:B------:R-:W-:-:S02]  /*3830*/  F2FP.F16.F32.PACK_AB R143, R199, R196 ;  /* 0x000000c4c78f723e */ /* 0x000fc400000000ff */
[----:B------:R-:W-:Y:S01]  /*3840*/  F2FP.F16.F32.PACK_AB R142, R195, R194 ;  /* 0x000000c2c38e723e */ /* 0x000fe200000000ff */
[----:B------:R1:W-:Y:S01]  /*3850*/  STG.E.128 desc[UR6][R190.64], R136 ;  /* 0x00000088be007986 */ /* 0x0003e2000c101d06 */
[----:B------:R-:W-:Y:S02]  /*3860*/  F2FP.F16.F32.PACK_AB R141, R193, R192 ;  /* 0x000000c0c18d723e */ /* 0x000fe400000000ff */
[----:B------:R-:W-:Y:S02]  /*3870*/  F2FP.F16.F32.PACK_AB R140, R189, R140 ;  /* 0x0000008cbd8c723e */ /* 0x000fe400000000ff */
[----:B------:R-:W-:-:S03]  /*3880*/  IADD3 R175, PT, PT, R175, 0x20, RZ ;  /* 0x00000020afaf7810 */ /* 0x000fc60007ffe0ff */
[----:B------:R1:W-:Y:S04]  /*3890*/  STG.E.128 desc[UR6][R186.64], R140 ;  /* 0x0000008cba007986 */ /* 0x0003e8000c101d06 */
.L_x_2342:
[----:B------:R-:W-:Y:S05]  /*38a0*/  BSYNC.RECONVERGENT B2 ;  /* 0x0000000000027941 */ /* 0x000fea0003800200 */
.L_x_2341:
        /* <DEDUP_REMOVED lines=13> */
[--C-:B0-----:R-:W-:Y:S01]  /*3980*/  FFMA.FTZ R142, R152, R188, R183.reuse ;  /* 0x000000bc988e7223 */ /* 0x101fe200000100b7 */
[-C--:B------:R-:W-:Y:S01]  /*3990*/  FMUL.FTZ R136, R193, R182.reuse ;  /* 0x000000b6c1887220 */ /* 0x080fe20000410000 */
[----:B------:R-:W-:Y:S01]  /*39a0*/  FMUL.FTZ R137, R139, R182 ;  /* 0x000000b68b897220 */ /* 0x000fe20000410000 */
[----:B------:R-:W-:Y:S01]  /*39b0*/  LOP3.LUT P4, RZ, R181, 0xff0000, RZ, 0xc0, !PT ;  /* 0x00ff0000b5ff7812 */ /* 0x000fe2000788c0ff */
[--C-:B------:R-:W-:Y:S01]  /*39c0*/  FFMA.FTZ R138, R144, R188, R183.reuse ;  /* 0x000000bc908a7223 */ /* 0x100fe200000100b7 */
[C---:B------:R-:W-:Y:S01]  /*39d0*/  F2FP.F16.F32.PACK_AB R139, R141.reuse, R139 ;  /* 0x0000008b8d8b723e */ /* 0x040fe200000000ff */
[----:B------:R-:W-:Y:S01]  /*39e0*/  FMUL.FTZ R141, R141, R182 ;  /* 0x000000b68d8d7220 */ /* 0x000fe20000410000 */
[----:B------:R-:W-:Y:S01]  /*39f0*/  FMUL.FTZ R136, R136, UR13 ;  /* 0x0000000d88887c20 */ /* 0x000fe20008410000 */
[----:B------:R-:W-:Y:S01]  /*3a00*/  FMUL.FTZ R137, R137, UR13 ;  /* 0x0000000d89897c20 */ /* 0x000fe20008410000 */
[----:B------:R-:W-:Y:S01]  /*3a10*/  ISETP.GE.U32.AND.EX P1, PT, R181, 0x1000000, PT, P1 ;  /* 0x01000000b500780c */ /* 0x000fe20003f26110 */
[----:B------:R-:W-:Y:S01]  /*3a20*/  FMUL.FTZ R141, R141, UR13 ;  /* 0x0000000d8d8d7c20 */ /* 0x000fe20008410000 */
[-CC-:B------:R-:W-:Y:S01]  /*3a30*/  FFMA.FTZ R143, R145, R188.reuse, R183.reuse ;  /* 0x000000bc918f7223 */ /* 0x180fe200000100b7 */
[----:B------:R-:W-:Y:S01]  /*3a40*/  FSEL R194, R136, RZ, P5 ;  /* 0x000000ff88c27208 */ /* 0x000fe20002800000 */
[-CC-:B------:R-:W-:Y:S01]  /*3a50*/  FFMA.FTZ R136, R157, R188.reuse, R183.reuse ;  /* 0x000000bc9d887223 */ /* 0x180fe200000100b7 */
[----:B------:R-:W-:Y:S01]  /*3a60*/  FFMA.FTZ R140, R148, R188, R183 ;  /* 0x000000bc948c7223 */ /* 0x000fe200000100b7 */
[----:B------:R-:W-:Y:S01]  /*3a70*/  FADD.FTZ R195, R151, -R142 ;  /* 0x8000008e97c37221 */ /* 0x000fe20000010000 */
[----:B------:R-:W-:Y:S01]  /*3a80*/  FSEL R196, R137, RZ, P4 ;  /* 0x000000ff89c47208 */ /* 0x000fe20002000000 */
[----:B------:R-:W0:Y:S01]  /*3a90*/  LDC.64 R190, c[0x0][0x478] ;  /* 0x00011e00ffbe7b82 */ /* 0x000e220000000a00 */
[----:B------:R-:W-:Y:S01]  /*3aa0*/  FSEL R197, R141, RZ, P1 ;  /* 0x000000ff8dc57208 */ /* 0x000fe20000800000 */
        /* <DEDUP_REMOVED lines=10> */
[C---:B------:R-:W-:Y:S01]  /*3b50*/  F2FP.F16.F32.PACK_AB R138, R195.reuse, R193 ;  /* 0x000000c1c38a723e */ /* 0x040fe200000000ff */
[-C--:B------:R-:W-:Y:S01]  /*3b60*/  FMUL.FTZ R195, R195, R182.reuse ;  /* 0x000000b6c3c37220 */ /* 0x080fe20000410000 */
[-C--:B------:R-:W-:Y:S01]  /*3b70*/  FMUL.FTZ R140, R137, R182.reuse ;  /* 0x000000b6898c7220 */ /* 0x080fe20000410000 */
[C---:B------:R-:W-:Y:S01]  /*3b80*/  F2FP.F16.F32.PACK_AB R136, R141.reuse, R137 ;  /* 0x000000898d88723e */ /* 0x040fe200000000ff */
[-C--:B------:R-:W-:Y:S01]  /*3b90*/  FMUL.FTZ R141, R141, R182.reuse ;  /* 0x000000b68d8d7220 */ /* 0x080fe20000410000 */
[C---:B------:R-:W-:Y:S01]  /*3ba0*/  F2FP.F16.F32.PACK_AB R137, R189.reuse, R143 ;  /* 0x0000008fbd89723e */ /* 0x040fe200000000ff */
        /* <DEDUP_REMOVED lines=12> */
[C---:B------:R-:W-:Y:S01]  /*3c70*/  LOP3.LUT P5, RZ, R180.reuse, 0xff, RZ, 0xc0, !PT ;  /* 0x000000ffb4ff7812 */ /* 0x040fe200078ac0ff */
[----:B-1----:R-:W-:Y:S01]  /*3c80*/  IMAD.WIDE.U32 R186, R175, 0x10, R186 ;  /* 0x00000010afba7825 */ /* 0x002fe200078e00ba */
[----:B------:R-:W-:Y:S01]  /*3c90*/  LOP3.LUT P6, RZ, R180, 0xff00, RZ, 0xc0, !PT ;  /* 0x0000ff00b4ff7812 */ /* 0x000fe200078cc0ff */
[----:B------:R2:W-:Y:S01]  /*3ca0*/  STG.E.128 desc[UR6][R190.64], R136 ;  /* 0x00000088be007986 */ /* 0x0005e2000c101d06 */
        /* <DEDUP_REMOVED lines=10> */
.L_x_2344:
[----:B------:R-:W-:Y:S05]  /*3d50*/  BSYNC.RECONVERGENT B2 ;  /* 0x0000000000027941 */ /* 0x000fea0003800200 */
.L_x_2343:
        /* <DEDUP_REMOVED lines=17> */
[C---:B------:R-:W-:Y:S01]  /*3e70*/  F2FP.F16.F32.PACK_AB R139, R141.reuse, R139 ;  /* 0x0000008b8d8b723e */ /* 0x040fe200000000ff */
        /* <DEDUP_REMOVED lines=12> */
[----:B------:R-:W1:Y:S01]  /*3f40*/  LDC.64 R190, c[0x0][0x478] ;  /* 0x00011e00ffbe7b82 */ /* 0x000e620000000a00 */
[----:B------:R-:W-:Y:S01]  /*3f50*/  FADD.FTZ R137, R6, -R137 ;  /* 0x8000008906897221 */ /* 0x000fe20000010000 */
[----:B------:R-:W-:Y:S01]  /*3f60*/  FADD.FTZ R193, R13, -R138 ;  /* 0x8000008a0dc17221 */ /* 0x000fe20000010000 */
[----:B------:R-:W-:Y:S01]  /*3f70*/  FADD.FTZ R141, R10, -R141 ;  /* 0x8000008d0a8d7221 */ /* 0x000fe20000010000 */
[----:B0-----:R-:W-:Y:S01]  /*3f80*/  FADD.FTZ R143, R9, -R136 ;  /* 0x80000088098f7221 */ /* 0x001fe20000010000 */
[----:B------:R-:W-:Y:S01]  /*3f90*/  FADD.FTZ R197, R16, -R189 ;  /* 0x800000bd10c57221 */ /* 0x000fe20000010000 */
[C---:B------:R-:W-:Y:S01]  /*3fa0*/  FMUL.FTZ R193, R174.reuse, R193 ;  /* 0x000000c1aec17220 */ /* 0x040fe20000410000 */
[C---:B------:R-:W-:Y:S01]  /*3fb0*/  FMUL.FTZ R189, R174.reuse, R141 ;  /* 0x0000008daebd7220 */ /* 0x040fe20000410000 */
[----:B------:R-:W0:Y:S01]  /*3fc0*/  LDC.64 R186, c[0x0][0x468] ;  /* 0x00011a00ffba7b82 */ /* 0x000e220000000a00 */
[C---:B------:R-:W-:Y:S01]  /*3fd0*/  FMUL.FTZ R141, R174.reuse, R137 ;  /* 0x00000089ae8d7220 */ /* 0x040fe20000410000 */
[C---:B------:R-:W-:Y:S01]  /*3fe0*/  FMUL.FTZ R197, R174.reuse, R197 ;  /* 0x000000c5aec57220 */ /* 0x040fe20000410000 */
[----:B------:R-:W-:Y:S01]  /*3ff0*/  FMUL.FTZ R143, R174, R143 ;  /* 0x0000008fae8f7220 */ /* 0x000fe20000410000 */
[----:B------:R-:W-:Y:S01]  /*4000*/  F2FP.F16.F32.PACK_AB R137, R193, R189 ;  /* 0x000000bdc189723e */ /* 0x000fe200000000ff */
[-C--:B------:R-:W-:Y:S01]  /*4010*/  FMUL.FTZ R142, R189, R182.reuse ;  /* 0x000000b6bd8e7220 */ /* 0x080fe20000410000 */
[-C--:B------:R-:W-:Y:S01]  /*4020*/  FMUL.FTZ R193, R193, R182.reuse ;  /* 0x000000b6c1c17220 */ /* 0x080fe20000410000 */
[C---:B------:R-:W-:Y:S01]  /*4030*/  F2FP.F16.F32.PACK_AB R138, R197.reuse, R195 ;  /* 0x000000c3c58a723e */ /* 0x040fe200000000ff */
[-C--:B------:R-:W-:Y:S01]  /*4040*/  FMUL.FTZ R197, R197, R182.reuse ;  /* 0x000000b6c5c57220 */ /* 0x080fe20000410000 */
[----:B------:R-:W-:Y:S01]  /*4050*/  F2FP.F16.F32.PACK_AB R136, R143, R141 ;  /* 0x0000008d8f88723e */ /* 0x000fe200000000ff */
        /* <DEDUP_REMOVED lines=8> */
[----:B-1----:R-:W-:Y:S01]  /*40e0*/  IMAD.WIDE.U32 R190, R175, 0x10, R190 ;  /* 0x00000010afbe7825 */ /* 0x002fe200078e00be */
[----:B------:R-:W-:-:S02]  /*40f0*/  LOP3.LUT P6, RZ, R176, 0xff0000, RZ, 0xc0, !PT ;  /* 0x00ff0000b0ff7812 */ /* 0x000fc400078cc0ff */
[C---:B------:R-:W-:Y:S02]  /*4100*/  LOP3.LUT P3, RZ, R176.reuse, 0xff000000, RZ, 0xc0, !PT ;  /* 0xff000000b0ff7812 */ /* 0x040fe4000786c0ff */
[C---:B------:R-:W-:Y:S01]  /*4110*/  LOP3.LUT P1, RZ, R176.reuse, 0xff, RZ, 0xc0, !PT ;  /* 0x000000ffb0ff7812 */ /* 0x040fe2000782c0ff */
[----:B0-----:R-:W-:Y:S01]  /*4120*/  IMAD.WIDE.U32 R186, R175, 0x10, R186 ;  /* 0x00000010afba7825 */ /* 0x001fe200078e00ba */
[----:B------:R-:W-:Y:S01]  /*4130*/  LOP3.LUT P4, RZ, R176, 0xff00, RZ, 0xc0, !PT ;  /* 0x0000ff00b0ff7812 */ /* 0x000fe2000788c0ff */
[----:B------:R3:W-:Y:S01]  /*4140*/  STG.E.128 desc[UR6][R190.64], R136 ;  /* 0x00000088be007986 */ /* 0x0007e2000c101d06 */
        /* <DEDUP_REMOVED lines=11> */
.L_x_2346:
[----:B------:R-:W-:Y:S05]  /*4200*/  BSYNC.RECONVERGENT B2 ;  /* 0x0000000000027941 */ /* 0x000fea0003800200 */
.L_x_2345:
[----:B------:R-:W-:Y:S05]  /*4210*/  @!P2 BRA `(.L_x_2340) ;  /* 0x0000002c000ca947 */ /* 0x000fea0003800000 */
[----:B-123--:R-:W1:Y:S01]  /*4220*/  LDC.64 R186, c[0x0][0x478] ;  /* 0x00011e00ffba7b82 */ /* 0x00ee620000000a00 */
[-CC-:B------:R-:W-:Y:S01]  /*4230*/  FFMA.FTZ R141, R38, R188.reuse, R183.reuse ;  /* 0x000000bc268d7223 */ /* 0x180fe200000100b7 */
[-CC-:B------:R-:W-:Y:S01]  /*4240*/  FFMA.FTZ R139, R21, R188.reuse, R183.reuse ;  /* 0x000000bc158b7223 */ /* 0x180fe200000100b7 */
[-CC-:B------:R-:W-:Y:S01]  /*4250*/  FFMA.FTZ R138, R26, R188.reuse, R183.reuse ;  /* 0x000000bc1a8a7223 */ /* 0x180fe200000100b7 */
[-CC-:B0-----:R-:W-:Y:S01]  /*4260*/  FFMA.FTZ R143, R25, R188.reuse, R183.reuse ;  /* 0x000000bc198f7223 */ /* 0x181fe200000100b7 */
[-CC-:B------:R-:W-:Y:S01]  /*4270*/  FFMA.FTZ R140, R30, R188.reuse, R183.reuse ;  /* 0x000000bc1e8c7223 */ /* 0x180fe200000100b7 */
[-CC-:B------:R-:W-:Y:S01]  /*4280*/  FFMA.FTZ R189, R29, R188.reuse, R183.reuse ;  /* 0x000000bc1dbd7223 */ /* 0x180fe200000100b7 */
[-CC-:B------:R-:W-:Y:S01]  /*4290*/  FFMA.FTZ R142, R34, R188.reuse, R183.reuse ;  /* 0x000000bc228e7223 */ /* 0x180fe200000100b7 */
[----:B------:R-:W0:Y:S01]  /*42a0*/  LDC.64 R136, c[0x0][0x468] ;  /* 0x00011a00ff887b82 */ /* 0x000e220000000a00 */
        /* <DEDUP_REMOVED lines=17> */
[----:B-1----:R-:W-:-:S04]  /*43c0*/  IMAD.WIDE.U32 R186, R175, 0x10, R186 ;  /* 0x00000010afba7825 */ /* 0x002fc800078e00ba */
[-C--:B------:R-:W-:Y:S01]  /*43d0*/  FMUL.FTZ R142, R143, R182.reuse ;  /* 0x000000b68f8e7220 */ /* 0x080fe20000410000 */
[----:B------:R-:W-:Y:S01]  /*43e0*/  F2FP.F16.F32.PACK_AB R138, R191, R189 ;  /* 0x000000bdbf8a723e */ /* 0x000fe200000000ff */
[-C--:B------:R-:W-:Y:S01]  /*43f0*/  FMUL.FTZ R140, R139, R182.reuse ;  /* 0x000000b68b8c7220 */ /* 0x080fe20000410000 */
[-C--:B------:R-:W-:Y:S01]  /*4400*/  FMUL.FTZ R191, R191, R182.reuse ;  /* 0x000000b6bfbf7220 */ /* 0x080fe20000410000 */
[----:B------:R-:W-:Y:S01]  /*4410*/  FMUL.FTZ R188, R195, R182 ;  /* 0x000000b6c3bc7220 */ /* 0x000fe20000410000 */
[----:B0-----:R-:W-:Y:S01]  /*4420*/  IMAD.WIDE.U32 R174, R175, 0x10, R136 ;  /* 0x00000010afae7825 */ /* 0x001fe200078e0088 */
[----:B------:R-:W-:-:S03]  /*4430*/  F2FP.F16.F32.PACK_AB R136, R141, R139 ;  /* 0x0000008b8d88723e */ /* 0x000fc600000000ff */
[-C--:B------:R-:W-:Y:S01]  /*4440*/  FMUL.FTZ R141, R141, R182.reuse ;  /* 0x000000b68d8d7220 */ /* 0x080fe20000410000 */
[C---:B------:R-:W-:Y:S01]  /*4450*/  F2FP.F16.F32.PACK_AB R137, R183.reuse, R143 ;  /* 0x0000008fb789723e */ /* 0x040fe200000000ff */
[-C--:B------:R-:W-:Y:S01]  /*4460*/  FMUL.FTZ R183, R183, R182.reuse ;  /* 0x000000b6b7b77220 */ /* 0x080fe20000410000 */
[-C--:B------:R-:W-:Y:S01]  /*4470*/  FMUL.FTZ R143, R189, R182.reuse ;  /* 0x000000b6bd8f7220 */ /* 0x080fe20000410000 */
[----:B------:R-:W-:Y:S01]  /*4480*/  FMUL.FTZ R182, R193, R182 ;  /* 0x000000b6c1b67220 */ /* 0x000fe20000410000 */
[----:B------:R-:W-:Y:S01]  /*4490*/  ISETP.GE.U32.AND P1, PT, R178, RZ, PT ;  /* 0x000000ffb200720c */ /* 0x000fe20003f26070 */
[----:B------:R-:W-:Y:S01]  /*44a0*/  FMUL.FTZ R188, R188, UR13 ;  /* 0x0000000dbcbc7c20 */ /* 0x000fe20008410000 */
[C---:B------:R-:W-:Y:S01]  /*44b0*/  LOP3.LUT P5, RZ, R179.reuse, 0xff0000, RZ, 0xc0, !PT ;  /* 0x00ff0000b3ff7812 */ /* 0x040fe200078ac0ff */
[----:B------:R-:W-:Y:S01]  /*44c0*/  FMUL.FTZ R182, R182, UR13 ;  /* 0x0000000db6b67c20 */ /* 0x000fe20008410000 */
[----:B------:R-:W-:Y:S01]  /*44d0*/  ISETP.GE.U32.AND.EX P1, PT, R179, 0x1000000, PT, P1 ;  /* 0x01000000b300780c */ /* 0x000fe20003f26110 */
[----:B------:R-:W-:Y:S01]  /*44e0*/  FMUL.FTZ R183, R183, UR13 ;  /* 0x0000000db7b77c20 */ /* 0x000fe20008410000 */
[----:B------:R-:W-:Y:S01]  /*44f0*/  F2FP.F16.F32.PACK_AB R139, R195, R193 ;  /* 0x000000c1c38b723e */ /* 0x000fe200000000ff */
        /* <DEDUP_REMOVED lines=8> */
[C---:B------:R-:W-:Y:S01]  /*4580*/  LOP3.LUT P2, RZ, R179.reuse, 0xff, RZ, 0xc0, !PT ;  /* 0x000000ffb3ff7812 */ /* 0x040fe2000784c0ff */
[----:B------:R0:W-:Y:S01]  /*4590*/  STG.E.128 desc[UR6][R186.64], R136 ;  /* 0x00000088ba007986 */ /* 0x0001e2000c101d06 */
        /* <DEDUP_REMOVED lines=16> */
.L_x_2332:
        /* <DEDUP_REMOVED lines=8> */
[----:B------:R-:W-:Y:S02]  /*4720*/  HADD2.F32 R139, -RZ, R118.H1_H1 ;  /* 0x30000076ff8b7230 */ /* 0x000fe40000004100 */
[----:B------:R-:W-:Y:S01]  /*4730*/  FFMA.FTZ R189, R160, R188, R183 ;  /* 0x000000bca0bd7223 */ /* 0x000fe200000100b7 */
[----:B------:R-:W-:Y:S01]  /*4740*/  FADD.FTZ R193, R159, -R138 ;  /* 0x8000008a9fc17221 */ /* 0x000fe20000010000 */
[----:B------:R-:W-:Y:S01]  /*4750*/  FADD.FTZ R138, R162, -R187 ;  /* 0x800000bba28a7221 */ /* 0x000fe20000010000 */
[--C-:B------:R-:W-:Y:S02]  /*4760*/  HADD2.F32 R141, -RZ, R119.reuse.H0_H0 ;  /* 0x20000077ff8d7230 */ /* 0x100fe40000004100 */
[----:B------:R-:W-:Y:S01]  /*4770*/  FADD.FTZ R140, R158, -R189 ;  /* 0x800000bd9e8c7221 */ /* 0x000fe20000010000 */
[----:B0-----:R-:W-:-:S02]  /*4780*/  HADD2.F32 R143, -RZ, R119.H1_H1 ;  /* 0x30000077ff8f7230 */ /* 0x001fc40000004100 */
[C---:B------:R-:W-:Y:S01]  /*4790*/  FFMA.FTZ R191, R174.reuse, R138, R139 ;  /* 0x0000008aaebf7223 */ /* 0x040fe2000001008b */
[-CC-:B------:R-:W-:Y:S01]  /*47a0*/  FFMA.FTZ R136, R165, R188.reuse, R183.reuse ;  /* 0x000000bca5887223 */ /* 0x180fe200000100b7 */
[----:B------:R-:W-:Y:S01]  /*47b0*/  FFMA.FTZ R138, R169, R188, R183 ;  /* 0x000000bca98a7223 */ /* 0x000fe200000100b7 */
[----:B------:R-:W-:Y:S02]  /*47c0*/  HADD2.F32 R137, -RZ, R118.H0_H0 ;  /* 0x20000076ff897230 */ /* 0x000fe40000004100 */
[C---:B------:R-:W-:Y:S01]  /*47d0*/  FFMA.FTZ R193, R174.reuse, R193, R141 ;  /* 0x000000c1aec17223 */ /* 0x040fe2000001008d */
[----:B------:R-:W-:Y:S01]  /*47e0*/  FFMA.FTZ R195, R174, R140, R143 ;  /* 0x0000008caec37223 */ /* 0x000fe2000001008f */
[----:B------:R-:W-:Y:S01]  /*47f0*/  FADD.FTZ R136, R163, -R136 ;  /* 0x80000088a3887221 */ /* 0x000fe20000010000 */
[--C-:B------:R-:W-:Y:S02]  /*4800*/  HADD2.F32 R141, -RZ, R117.reuse.H0_H0 ;  /* 0x20000075ff8d7230 */ /* 0x100fe40000004100 */
[----:B------:R-:W-:Y:S01]  /*4810*/  FFMA.FTZ R143, R172, R188, R183 ;  /* 0x000000bcac8f7223 */ /* 0x000fe200000100b7 */
[----:B------:R-:W-:Y:S01]  /*4820*/  FADD.FTZ R140, R167, -R138 ;  /* 0x8000008aa78c7221 */ /* 0x000fe20000010000 */
[----:B------:R-:W-:Y:S01]  /*4830*/  FFMA.FTZ R189, R174, R136, R137 ;  /* 0x00000088aebd7223 */ /* 0x000fe20000010089 */
[-C--:B------:R-:W-:Y:S01]  /*4840*/  FFMA.FTZ R197, R168, R188.reuse, R183 ;  /* 0x000000bca8c57223 */ /* 0x080fe200000100b7 */
[----:B------:R-:W-:Y:S01]  /*4850*/  FADD.FTZ R138, R170, -R143 ;  /* 0x8000008faa8a7221 */ /* 0x000fe20000010000 */
[----:B------:R-:W-:Y:S01]  /*4860*/  FFMA.FTZ R136, R173, R188, R183 ;  /* 0x000000bcad887223 */ /* 0x000fe200000100b7 */
[----:B------:R-:W-:Y:S01]  /*4870*/  FFMA.FTZ R143, R174, R140, R141 ;  /* 0x0000008cae8f7223 */ /* 0x000fe2000001008d */
[-C--:B------:R-:W-:Y:S01]  /*4880*/  FMUL.FTZ R193, R193, R182.reuse ;  /* 0x000000b6c1c17220 */ /* 0x080fe20000410000 */
[----:B------:R-:W0:Y:S01]  /*4890*/  LDC.64 R140, c[0x0][0x468] ;  /* 0x00011a00ff8c7b82 */ /* 0x000e220000000a00 */
[----:B------:R-:W-:Y:S01]  /*48a0*/  FMUL.FTZ R195, R195, R182 ;  /* 0x000000b6c3c37220 */ /* 0x000fe20000410000 */
[----:B------:R-:W-:Y:S01]  /*48b0*/  HADD2.F32 R187, -RZ, R117.H1_H1 ;  /* 0x30000075ffbb7230 */ /* 0x000fe20000004100 */
[----:B------:R-:W-:Y:S01]  /*48c0*/  ISETP.GE.U32.AND P1, PT, R184, RZ, PT ;  /* 0x000000ffb800720c */ /* 0x000fe20003f26070 */
[----:B------:R-:W-:-:S02]  /*48d0*/  HADD2.F32 R137, -RZ, R116.H0_H0 ;  /* 0x20000074ff897230 */ /* 0x000fc40000004100 */
[----:B------:R-:W-:Y:S01]  /*48e0*/  FADD.FTZ R142, R166, -R197 ;  /* 0x800000c5a68e7221 */ /* 0x000fe20000010000 */
[----:B------:R-:W-:Y:S02]  /*48f0*/  HADD2.F32 R139, -RZ, R116.H1_H1 ;  /* 0x30000074ff8b7230 */ /* 0x000fe40000004100 */
[----:B------:R-:W-:Y:S01]  /*4900*/  FADD.FTZ R136, R171, -R136 ;  /* 0x80000088ab887221 */ /* 0x000fe20000010000 */
[----:B------:R-:W-:Y:S01]  /*4910*/  FMUL.FTZ R193, R193, UR13 ;  /* 0x0000000dc1c17c20 */ /* 0x000fe20008410000 */
[----:B------:R-:W-:Y:S01]  /*4920*/  FMUL.FTZ R195, R195, UR13 ;  /* 0x0000000dc3c37c20 */ /* 0x000fe20008410000 */
[----:B------:R-:W-:Y:S01]  /*4930*/  LOP3.LUT P5, RZ, R185, 0xff0000, RZ, 0xc0, !PT ;  /* 0x00ff0000b9ff7812 */ /* 0x000fe200078ac0ff */
[-C--:B------:R-:W-:Y:S01]  /*4940*/  FMUL.FTZ R189, R189, R182.reuse ;  /* 0x000000b6bdbd7220 */ /* 0x080fe20000410000 */
[----:B------:R-:W-:Y:S01]  /*4950*/  ISETP.GE.U32.AND.EX P1, PT, R185, 0x1000000, PT, P1 ;  /* 0x01000000b900780c */ /* 0x000fe20003f26110 */
[-C--:B------:R-:W-:Y:S01]  /*4960*/  FMUL.FTZ R191, R191, R182.reuse ;  /* 0x000000b6bfbf7220 */ /* 0x080fe20000410000 */
[----:B------:R-:W-:Y:S01]  /*4970*/  FMUL.FTZ R143, R143, R182 ;  /* 0x000000b68f8f7220 */ /* 0x000fe20000410000 */
[C---:B------:R-:W-:Y:S01]  /*4980*/  FFMA.FTZ R187, R174.reuse, R142, R187 ;  /* 0x0000008eaebb7223 */ /* 0x040fe200000100bb */
        /* <DEDUP_REMOVED lines=26> */
[----:B------:R-:W-:-:S02]  /*4b30*/  F2FP.F16.F32.PACK_AB R139, R186, R193 ;  /* 0x000000c1ba8b723e */ /* 0x000fc400000000ff */
[----:B------:R-:W-:Y:S02]  /*4b40*/  F2FP.F16.F32.PACK_AB R138, R191, R138 ;  /* 0x0000008abf8a723e */ /* 0x000fe400000000ff */
[----:B------:R-:W-:Y:S02]  /*4b50*/  F2FP.F16.F32.PACK_AB R137, R187, R142 ;  /* 0x0000008ebb89723e */ /* 0x000fe400000000ff */
[----:B------:R-:W-:Y:S02]  /*4b60*/  F2FP.F16.F32.PACK_AB R136, R143, R136 ;  /* 0x000000888f88723e */ /* 0x000fe400000000ff */
[----:B------:R-:W-:-:S03]  /*4b70*/  IADD3 R175, PT, PT, R175, 0x20, RZ ;  /* 0x00000020afaf7810 */ /* 0x000fc60007ffe0ff */
[----:B------:R1:W-:Y:S04]  /*4b80*/  STG.E.128 desc[UR6][R140.64], R136 ;  /* 0x000000888c007986 */ /* 0x0003e8000c101d06 */
.L_x_2349:
[----:B------:R-:W-:Y:S05]  /*4b90*/  BSYNC.RECONVERGENT B2 ;  /* 0x0000000000027941 */ /* 0x000fea0003800200 */
.L_x_2348:
[----:B------:R-:W-:Y:S04]  /*4ba0*/  BSSY.RECONVERGENT B2, `(.L_x_2350) ;  /* 0x000004b000027945 */ /* 0x000fe80003800200 */
[----:B------:R-:W-:Y:S05]  /*4bb0*/  @!P4 BRA `(.L_x_2351) ;  /* 0x000000040024c947 */ /* 0x000fea0003800000 */
[-CC-:B------:R-:W-:Y:S01]  /*4bc0*/  FFMA.FTZ R189, R156, R188.reuse, R183.reuse ;  /* 0x000000bc9cbd7223 */ /* 0x180fe200000100b7 */
[--C-:B0-----:R-:W-:Y:S02]  /*4bd0*/  HADD2.F32 R143, -RZ, R43.reuse.H1_H1 ;  /* 0x3000002bff8f7230 */ /* 0x101fe40000004100 */
[-C--:B-1----:R-:W-:Y:S01]  /*4be0*/  FFMA.FTZ R136, R155, R188.reuse, R183 ;  /* 0x000000bc9b887223 */ /* 0x082fe200000100b7 */
[----:B------:R-:W-:Y:S02]  /*4bf0*/  HADD2.F32 R141, -RZ, R43.H0_H0 ;  /* 0x2000002bff8d7230 */ /* 0x000fe40000004100 */
[----:B------:R-:W-:Y:S01]  /*4c00*/  FADD.FTZ R140, R154, -R189 ;  /* 0x800000bd9a8c7221 */ /* 0x000fe20000010000 */
[-CC-:B------:R-:W-:Y:S01]  /*4c10*/  FFMA.FTZ R187, R149, R188.reuse, R183.reuse ;  /* 0x000000bc95bb7223 */ /* 0x180fe200000100b7 */
[----:B------:R-:W-:Y:S01]  /*4c20*/  FADD.FTZ R193, R153, -R136 ;  /* 0x8000008899c17221 */ /* 0x000fe20000010000 */
[----:B------:R-:W-:Y:S01]  /*4c30*/  FFMA.FTZ R138, R152, R188, R183 ;  /* 0x000000bc988a7223 */ /* 0x000fe200000100b7 */
[----:B------:R-:W-:Y:S01]  /*4c40*/  FFMA.FTZ R195, R174, R140, R143 ;  /* 0x0000008caec37223 */ /* 0x000fe2000001008f */
[-CC-:B------:R-:W-:Y:S01]  /*4c50*/  FFMA.FTZ R140, R148, R188.reuse, R183.reuse ;  /* 0x000000bc948c7223 */ /* 0x180fe200000100b7 */
[----:B------:R-:W-:Y:S01]  /*4c60*/  FFMA.FTZ R143, R145, R188, R183 ;  /* 0x000000bc918f7223 */ /* 0x000fe200000100b7 */
[----:B------:R-:W-:-:S02]  /*4c70*/  HADD2.F32 R137, -RZ, R42.H0_H0 ;  /* 0x2000002aff897230 */ /* 0x000fc40000004100 */
[----:B------:R-:W-:Y:S01]  /*4c80*/  FADD.FTZ R136, R150, -R187 ;  /* 0x800000bb96887221 */ /* 0x000fe20000010000 */
[----:B------:R-:W-:Y:S02]  /*4c90*/  HADD2.F32 R139, -RZ, R42.H1_H1 ;  /* 0x3000002aff8b7230 */ /* 0x000fe40000004100 */
[----:B------:R-:W-:Y:S01]  /*4ca0*/  FFMA.FTZ R193, R174, R193, R141 ;  /* 0x000000c1aec17223 */ /* 0x000fe2000001008d */
[----:B------:R-:W-:Y:S01]  /*4cb0*/  FADD.FTZ R138, R151, -R138 ;  /* 0x8000008a978a7221 */ /* 0x000fe20000010000 */
[--C-:B------:R-:W-:Y:S02]  /*4cc0*/  HADD2.F32 R141, -RZ, R41.reuse.H0_H0 ;  /* 0x20000029ff8d7230 */ /* 0x100fe40000004100 */
[----:B------:R-:W-:Y:S01]  /*4cd0*/  FADD.FTZ R140, R147, -R140 ;  /* 0x8000008c938c7221 */ /* 0x000fe20000010000 */
[----:B------:R-:W-:Y:S02]  /*4ce0*/  HADD2.F32 R187, -RZ, R41.H1_H1 ;  /* 0x30000029ffbb7230 */ /* 0x000fe40000004100 */
[----:B------:R-:W-:Y:S01]  /*4cf0*/  FADD.FTZ R143, R146, -R143 ;  /* 0x8000008f928f7221 */ /* 0x000fe20000010000 */
[C---:B------:R-:W-:Y:S01]  /*4d00*/  FFMA.FTZ R189, R174.reuse, R136, R137 ;  /* 0x00000088aebd7223 */ /* 0x040fe20000010089 */
[----:B------:R-:W-:Y:S01]  /*4d10*/  FFMA.FTZ R191, R174, R138, R139 ;  /* 0x0000008aaebf7223 */ /* 0x000fe2000001008b */
[-CC-:B------:R-:W-:Y:S01]  /*4d20*/  FFMA.FTZ R136, R157, R188.reuse, R183.reuse ;  /* 0x000000bc9d887223 */ /* 0x180fe200000100b7 */
[----:B------:R-:W-:Y:S01]  /*4d30*/  FFMA.FTZ R138, R144, R188, R183 ;  /* 0x000000bc908a7223 */ /* 0x000fe200000100b7 */
[C---:B------:R-:W-:Y:S01]  /*4d40*/  FFMA.FTZ R143, R174.reuse, R143, R141 ;  /* 0x0000008fae8f7223 */ /* 0x040fe2000001008d */
[----:B------:R-:W-:Y:S01]  /*4d50*/  FFMA.FTZ R187, R174, R140, R187 ;  /* 0x0000008caebb7223 */ /* 0x000fe200000100bb */
[--C-:B------:R-:W-:Y:S01]  /*4d60*/  HADD2.F32 R137, -RZ, R40.reuse.H0_H0 ;  /* 0x20000028ff897230 */ /* 0x100fe20000004100 */
[----:B------:R-:W0:Y:S01]  /*4d70*/  LDC.64 R140, c[0x0][0x468] ;  /* 0x00011a00ff8c7b82 */ /* 0x000e220000000a00 */
[----:B------:R-:W-:-:S02]  /*4d80*/  HADD2.F32 R139, -RZ, R40.H1_H1 ;  /* 0x30000028ff8b7230 */ /* 0x000fc40000004100 */
[----:B------:R-:W-:Y:S01]  /*4d90*/  FADD.FTZ R136, R37, -R136 ;  /* 0x8000008825887221 */ /* 0x000fe20000010000 */
[----:B------:R-:W-:Y:S01]  /*4da0*/  FADD.FTZ R138, R39, -R138 ;  /* 0x8000008a278a7221 */ /* 0x000fe20000010000 */
[-C--:B------:R-:W-:Y:S01]  /*4db0*/  FMUL.FTZ R193, R193, R182.reuse ;  /* 0x000000b6c1c17220 */ /* 0x080fe20000410000 */
        /* <DEDUP_REMOVED lines=41> */
.L_x_2351:
[----:B------:R-:W-:Y:S05]  /*5050*/  BSYNC.RECONVERGENT B2 ;  /* 0x0000000000027941 */ /* 0x000fea0003800200 */
.L_x_2350:
[----:B------:R-:W-:Y:S04]  /*5060*/  BSSY.RECONVERGENT B2, `(.L_x_2352) ;  /* 0x000004b000027945 */ /* 0x000fe80003800200 */
[----:B------:R-:W-:Y:S05]  /*5070*/  @!P3 BRA `(.L_x_2353) ;  /* 0x000000040024b947 */ /* 0x000fea0003800000 */
[-CC-:B-12---:R-:W-:Y:S01]  /*5080*/  FFMA.FTZ R136, R19, R188.reuse, R183.reuse ;  /* 0x000000bc13887223 */ /* 0x186fe200000100b7 */
[-CC-:B------:R-:W-:Y:S01]  /*5090*/  FFMA.FTZ R187, R15, R188.reuse, R183.reuse ;  /* 0x000000bc0fbb7223 */ /* 0x180fe200000100b7 */
[----:B------:R-:W-:Y:S02]  /*50a0*/  HADD2.F32 R137, -RZ, R130.H0_H0 ;  /* 0x20000082ff897230 */ /* 0x000fe40000004100 */
[-CC-:B------:R-:W-:Y:S01]  /*50b0*/  FFMA.FTZ R189, R18, R188.reuse, R183.reuse ;  /* 0x000000bc12bd7223 */ /* 0x180fe200000100b7 */
[----:B------:R-:W-:Y:S01]  /*50c0*/  FADD.FTZ R193, R17, -R136 ;  /* 0x8000008811c17221 */ /* 0x000fe20000010000 */
[----:B------:R-:W-:Y:S01]  /*50d0*/  FFMA.FTZ R191, R22, R188, R183 ;  /* 0x000000bc16bf7223 */ /* 0x000fe200000100b7 */
[----:B------:R-:W-:Y:S01]  /*50e0*/  FADD.FTZ R136, R14, -R187 ;  /* 0x800000bb0e887221 */ /* 0x000fe20000010000 */
[--C-:B------:R-:W-:Y:S02]  /*50f0*/  HADD2.F32 R141, -RZ, R131.reuse.H0_H0 ;  /* 0x20000083ff8d7230 */ /* 0x100fe40000004100 */
[----:B------:R-:W-:Y:S01]  /*5100*/  FADD.FTZ R138, R16, -R189 ;  /* 0x800000bd108a7221 */ /* 0x000fe20000010000 */
[----:B0-----:R-:W-:-:S02]  /*5110*/  HADD2.F32 R143, -RZ, R131.H1_H1 ;  /* 0x30000083ff8f7230 */ /* 0x001fc40000004100 */
[----:B------:R-:W-:Y:S01]  /*5120*/  FADD.FTZ R140, R20, -R191 ;  /* 0x800000bf148c7221 */ /* 0x000fe20000010000 */
[----:B------:R-:W-:Y:S01]  /*5130*/  FFMA.FTZ R189, R174, R136, R137 ;  /* 0x00000088aebd7223 */ /* 0x000fe20000010089 */
[-CC-:B------:R-:W-:Y:S01]  /*5140*/  FFMA.FTZ R136, R12, R188.reuse, R183.reuse ;  /* 0x000000bc0c887223 */ /* 0x180fe200000100b7 */
[----:B------:R-:W-:Y:S01]  /*5150*/  FFMA.FTZ R197, R11, R188, R183 ;  /* 0x000000bc0bc57223 */ /* 0x000fe200000100b7 */
[----:B------:R-:W-:Y:S02]  /*5160*/  HADD2.F32 R139, -RZ, R130.H1_H1 ;  /* 0x30000082ff8b7230 */ /* 0x000fe40000004100 */
[C---:B------:R-:W-:Y:S01]  /*5170*/  FFMA.FTZ R193, R174.reuse, R193, R141 ;  /* 0x000000c1aec17223 */ /* 0x040fe2000001008d */
[----:B------:R-:W-:Y:S01]  /*5180*/  FFMA.FTZ R195, R174, R140, R143 ;  /* 0x0000008caec37223 */ /* 0x000fe2000001008f */
[--C-:B------:R-:W-:Y:S02]  /*5190*/  HADD2.F32 R141, -RZ, R129.reuse.H0_H0 ;  /* 0x20000081ff8d7230 */ /* 0x100fe40000004100 */
[----:B------:R-:W-:Y:S01]  /*51a0*/  FFMA.FTZ R143, R7, R188, R183 ;  /* 0x000000bc078f7223 */ /* 0x000fe200000100b7 */
[----:B------:R-:W-:-:S02]  /*51b0*/  HADD2.F32 R187, -RZ, R129.H1_H1 ;  /* 0x30000081ffbb7230 */ /* 0x000fc40000004100 */
[----:B------:R-:W-:Y:S01]  /*51c0*/  FADD.FTZ R140, R13, -R136 ;  /* 0x800000880d8c7221 */ /* 0x000fe20000010000 */
[----:B------:R-:W-:Y:S01]  /*51d0*/  FADD.FTZ R197, R10, -R197 ;  /* 0x800000c50ac57221 */ /* 0x000fe20000010000 */
[----:B------:R-:W-:Y:S01]  /*51e0*/  FFMA.FTZ R191, R174, R138, R139 ;  /* 0x0000008aaebf7223 */ /* 0x000fe2000001008b */
[----:B------:R-:W-:Y:S01]  /*51f0*/  FADD.FTZ R136, R6, -R143 ;  /* 0x8000008f06887221 */ /* 0x000fe20000010000 */
[----:B------:R-:W-:Y:S01]  /*5200*/  FFMA.FTZ R138, R8, R188, R183 ;  /* 0x000000bc088a7223 */ /* 0x000fe200000100b7 */
[C---:B------:R-:W-:Y:S01]  /*5210*/  FFMA.FTZ R143, R174.reuse, R197, R141 ;  /* 0x000000c5ae8f7223 */ /* 0x040fe2000001008d */
[C---:B------:R-:W-:Y:S01]  /*5220*/  FFMA.FTZ R187, R174.reuse, R140, R187 ;  /* 0x0000008caebb7223 */ /* 0x040fe200000100bb */
[--C-:B------:R-:W-:Y:S01]  /*5230*/  HADD2.F32 R137, -RZ, R128.reuse.H0_H0 ;  /* 0x20000080ff897230 */ /* 0x100fe20000004100 */
[----:B------:R-:W0:Y:S01]  /*5240*/  LDC.64 R140, c[0x0][0x468] ;  /* 0x00011a00ff8c7b82 */ /* 0x000e220000000a00 */
[----:B------:R-:W-:Y:S02]  /*5250*/  HADD2.F32 R139, -RZ, R128.H1_H1 ;  /* 0x30000080ff8b7230 */ /* 0x000fe40000004100 */
[----:B------:R-:W-:Y:S01]  /*5260*/  FADD.FTZ R138, R9, -R138 ;  /* 0x8000008a098a7221 */ /* 0x000fe20000010000 */
[-C--:B------:R-:W-:Y:S01]  /*5270*/  FMUL.FTZ R193, R193, R182.reuse ;  /* 0x000000b6c1c17220 */ /* 0x080fe20000410000 */
[-C--:B------:R-:W-:Y:S01]  /*5280*/  FMUL.FTZ R195, R195, R182.reuse ;  /* 0x000000b6c3c37220 */ /* 0x080fe20000410000 */
[----:B------:R-:W-:Y:S01]  /*5290*/  FMUL.FTZ R189, R189, R182 ;  /* 0x000000b6bdbd7220 */ /* 0x000fe20000410000 */
[C---:B------:R-:W-:Y:S01]  /*52a0*/  FFMA.FTZ R137, R174.reuse, R136, R137 ;  /* 0x00000088ae897223 */ /* 0x040fe20000010089 */
[----:B------:R-:W-:Y:S01]  /*52b0*/  FFMA.FTZ R139, R174, R138, R139 ;  /* 0x0000008aae8b7223 */ /* 0x000fe2000001008b */
[C---:B------:R-:W-:Y:S01]  /*52c0*/  ISETP.GE.U32.AND P1, PT, R176.reuse, RZ, PT ;  /* 0x000000ffb000720c */ /* 0x040fe20003f26070 */
[----:B------:R-:W-:Y:S01]  /*52d0*/  FMUL.FTZ R193, R193, UR13 ;  /* 0x0000000dc1c17c20 */ /* 0x000fe20008410000 */
[----:B------:R-:W-:Y:S01]  /*52e0*/  FMUL.FTZ R195, R195, UR13 ;  /* 0x0000000dc3c37c20 */ /* 0x000fe20008410000 */
[----:B------:R-:W-:Y:S01]  /*52f0*/  FMUL.FTZ R189, R189, UR13 ;  /* 0x0000000dbdbd7c20 */ /* 0x000fe20008410000 */
[-C--:B------:R-:W-:Y:S01]  /*5300*/  FMUL.FTZ R143, R143, R182.reuse ;  /* 0x000000b68f8f7220 */ /* 0x080fe20000410000 */
[----:B------:R-:W-:Y:S01]  /*5310*/  LOP3.LUT P3, RZ, R177, 0xff0000, RZ, 0xc0, !PT ;  /* 0x00ff0000b1ff7812 */ /* 0x000fe2000786c0ff */
[-C--:B------:R-:W-:Y:S01]  /*5320*/  FMUL.FTZ R191, R191, R182.reuse ;  /* 0x000000b6bfbf7220 */ /* 0x080fe20000410000 */
[----:B------:R-:W-:Y:S01]  /*5330*/  LOP3.LUT P4, RZ, R177, 0xff, RZ, 0xc0, !PT ;  /* 0x000000ffb1ff7812 */ /* 0x000fe2000788c0ff */
[-C--:B------:R-:W-:Y:S01]  /*5340*/  FMUL.FTZ R187, R187, R182.reuse ;  /* 0x000000b6bbbb7220 */ /* 0x080fe20000410000 */
[----:B------:R-:W-:Y:S01]  /*5350*/  ISETP.GE.U32.AND.EX P1, PT, R177, 0x1000000, PT, P1 ;  /* 0x01000000b100780c */ /* 0x000fe20003f26110 */
[-C--:B------:R-:W-:Y:S01]  /*5360*/  FMUL.FTZ R137, R137, R182.reuse ;  /* 0x000000b689897220 */ /* 0x080fe20000410000 */
[----:B------:R-:W-:Y:S01]  /*5370*/  FMUL.FTZ R139, R139, R182 ;  /* 0x000000b68b8b7220 */ /* 0x000fe20000410000 */
        /* <DEDUP_REMOVED lines=18> */
[----:B------:R-:W-:Y:S02]  /*54a0*/  FSEL R136, R137, RZ, P4 ;  /* 0x000000ff89887208 */ /* 0x000fe40002000000 */
[----:B------:R-:W-:Y:S02]  /*54b0*/  F2FP.F16.F32.PACK_AB R139, R186, R193 ;  /* 0x000000c1ba8b723e */ /* 0x000fe400000000ff */
[----:B------:R-:W-:Y:S02]  /*54c0*/  F2FP.F16.F32.PACK_AB R138, R191, R138 ;  /* 0x0000008abf8a723e */ /* 0x000fe400000000ff */
[----:B------:R-:W-:Y:S02]  /*54d0*/  F2FP.F16.F32.PACK_AB R137, R187, R142 ;  /* 0x0000008ebb89723e */ /* 0x000fe400000000ff */
[----:B------:R-:W-:Y:S02]  /*54e0*/  F2FP.F16.F32.PACK_AB R136, R143, R136 ;  /* 0x000000888f88723e */ /* 0x000fe400000000ff */
[----:B------:R-:W-:-:S03]  /*54f0*/  IADD3 R175, PT, PT, R175, 0x20, RZ ;  /* 0x00000020afaf7810 */ /* 0x000fc60007ffe0ff */
[----:B------:R3:W-:Y:S04]  /*5500*/  STG.E.128 desc[UR6][R140.64], R136 ;  /* 0x000000888c007986 */ /* 0x0007e8000c101d06 */
.L_x_2353:
[----:B------:R-:W-:Y:S05]  /*5510*/  BSYNC.RECONVERGENT B2 ;  /* 0x0000000000027941 */ /* 0x000fea0003800200 */
.L_x_2352:
        /* <DEDUP_REMOVED lines=9> */
[----:B------:R-:W-:Y:S01]  /*55b0*/  FFMA.FTZ R193, R174, R139, R137 ;  /* 0x0000008baec17223 */ /* 0x000fe20000010089 */
[--C-:B------:R-:W-:Y:S01]  /*55c0*/  HADD2.F32 R139, -RZ, R134.reuse.H0_H0 ;  /* 0x20000086ff8b7230 */ /* 0x100fe20000004100 */
[----:B------:R-:W0:Y:S01]  /*55d0*/  LDC.64 R136, c[0x0][0x468] ;  /* 0x00011a00ff887b82 */ /* 0x000e220000000a00 */
[----:B------:R-:W-:Y:S01]  /*55e0*/  FADD.FTZ R191, R33, -R140 ;  /* 0x8000008c21bf7221 */ /* 0x000fe20000010000 */
[----:B------:R-:W-:-:S02]  /*55f0*/  HADD2.F32 R141, -RZ, R134.H1_H1 ;  /* 0x30000086ff8d7230 */ /* 0x000fc40000004100 */
[----:B------:R-:W-:Y:S01]  /*5600*/  FADD.FTZ R140, R32, -R187 ;  /* 0x800000bb208c7221 */ /* 0x000fe20000010000 */
[-CC-:B------:R-:W-:Y:S01]  /*5610*/  FFMA.FTZ R138, R30, R188.reuse, R183.reuse ;  /* 0x000000bc1e8a7223 */ /* 0x180fe200000100b7 */
[-CC-:B------:R-:W-:Y:S01]  /*5620*/  FFMA.FTZ R197, R25, R188.reuse, R183.reuse ;  /* 0x000000bc19c57223 */ /* 0x180fe200000100b7 */
[-CC-:B------:R-:W-:Y:S01]  /*5630*/  FFMA.FTZ R195, R21, R188.reuse, R183.reuse ;  /* 0x000000bc15c37223 */ /* 0x180fe200000100b7 */
[----:B------:R-:W-:Y:S01]  /*5640*/  FFMA.FTZ R188, R26, R188, R183 ;  /* 0x000000bc1abc7223 */ /* 0x000fe200000100b7 */
[C---:B------:R-:W-:Y:S01]  /*5650*/  FFMA.FTZ R191, R174.reuse, R191, R143 ;  /* 0x000000bfaebf7223 */ /* 0x040fe2000001008f */
[C---:B------:R-:W-:Y:S01]  /*5660*/  FFMA.FTZ R187, R174.reuse, R140, R139 ;  /* 0x0000008caebb7223 */ /* 0x040fe2000001008b */
        /* <DEDUP_REMOVED lines=53> */
.L_x_2347:
[----:B------:R-:W-:Y:S04]  /*59c0*/  BSSY.RECONVERGENT B2, `(.L_x_2354) ;  /* 0x0000052000027945 */ /* 0x000fe80003800200 */
[----:B------:R-:W-:Y:S05]  /*59d0*/  @!P5 BRA `(.L_x_2355) ;  /* 0x000000040040d947 */ /* 0x000fea0003800000 */
[-CC-:B------:R-:W-:Y:S01]  /*59e0*/  FFMA.FTZ R140, R169, R188.reuse, R183.reuse ;  /* 0x000000bca98c7223 */ /* 0x180fe200000100b7 */
[-CC-:B------:R-:W-:Y:S01]  /*59f0*/  FFMA.FTZ R187, R168, R188.reuse, R183.reuse ;  /* 0x000000bca8bb7223 */ /* 0x180fe200000100b7 */
[--C-:B0-----:R-:W-:Y:S02]  /*5a00*/  HADD2.F32 R142, -RZ, R117.reuse.H0_H0 ;  /* 0x20000075ff8e7230 */ /* 0x101fe40000004100 */
[-CC-:B------:R-:W-:Y:S01]  /*5a10*/  FFMA.FTZ R136, R173, R188.reuse, R183.reuse ;  /* 0x000000bcad887223 */ /* 0x180fe200000100b7 */
[----:B------:R-:W-:Y:S01]  /*5a20*/  FFMA.FTZ R141, R172, R188, R183 ;  /* 0x000000bcac8d7223 */ /* 0x000fe200000100b7 */
[----:B------:R-:W-:Y:S02]  /*5a30*/  HADD2.F32 R186, -RZ, R117.H1_H1 ;  /* 0x30000075ffba7230 */ /* 0x000fe40000004100 */
[----:B------:R-:W-:Y:S01]  /*5a40*/  FADD.FTZ R143, R167, -R140 ;  /* 0x8000008ca78f7221 */ /* 0x000fe20000010000 */
[----:B------:R-:W-:Y:S01]  /*5a50*/  FADD.FTZ R187, R166, -R187 ;  /* 0x800000bba6bb7221 */ /* 0x000fe20000010000 */
[----:B------:R-:W-:-:S02]  /*5a60*/  HADD2.F32 R139, -RZ, R116.H0_H0 ;  /* 0x20000074ff8b7230 */ /* 0x000fc40000004100 */
[-C--:B------:R-:W-:Y:S01]  /*5a70*/  FFMA.FTZ R140, R161, R188.reuse, R183 ;  /* 0x000000bca18c7223 */ /* 0x080fe200000100b7 */
[----:B------:R-:W-:Y:S02]  /*5a80*/  HADD2.F32 R138, -RZ, R116.H1_H1 ;  /* 0x30000074ff8a7230 */ /* 0x000fe40000004100 */
[----:B------:R-:W-:Y:S01]  /*5a90*/  FADD.FTZ R137, R171, -R136 ;  /* 0x80000088ab897221 */ /* 0x000fe20000010000 */
[----:B------:R-:W-:Y:S01]  /*5aa0*/  FADD.FTZ R141, R170, -R141 ;  /* 0x8000008daa8d7221 */ /* 0x000fe20000010000 */
[----:B------:R-:W-:Y:S01]  /*5ab0*/  FFMA.FTZ R143, R174, R143, R142 ;  /* 0x0000008fae8f7223 */ /* 0x000fe2000001008e */
[-CC-:B------:R-:W-:Y:S01]  /*5ac0*/  FFMA.FTZ R193, R160, R188.reuse, R183.reuse ;  /* 0x000000bca0c17223 */ /* 0x180fe200000100b7 */
[----:B------:R-:W-:Y:S01]  /*5ad0*/  FFMA.FTZ R142, R174, R187, R186 ;  /* 0x000000bbae8e7223 */ /* 0x000fe200000100ba */
[-CC-:B------:R-:W-:Y:S01]  /*5ae0*/  FFMA.FTZ R136, R165, R188.reuse, R183.reuse ;  /* 0x000000bca5887223 */ /* 0x180fe200000100b7 */
[----:B------:R-:W-:Y:S01]  /*5af0*/  FFMA.FTZ R189, R164, R188, R183 ;  /* 0x000000bca4bd7223 */ /* 0x000fe200000100b7 */
[----:B------:R-:W-:-:S02]  /*5b00*/  HADD2.F32 R186, -RZ, R119.H0_H0 ;  /* 0x20000077ffba7230 */ /* 0x000fc40000004100 */
[----:B------:R-:W-:Y:S01]  /*5b10*/  FADD.FTZ R191, R159, -R140 ;  /* 0x8000008c9fbf7221 */ /* 0x000fe20000010000 */
[----:B------:R-:W-:Y:S02]  /*5b20*/  HADD2.F32 R190, -RZ, R119.H1_H1 ;  /* 0x30000077ffbe7230 */ /* 0x000fe40000004100 */
[C---:B------:R-:W-:Y:S01]  /*5b30*/  FFMA.FTZ R137, R174.reuse, R137, R139 ;  /* 0x00000089ae897223 */ /* 0x040fe2000001008b */
[----:B------:R-:W-:Y:S01]  /*5b40*/  FFMA.FTZ R141, R174, R141, R138 ;  /* 0x0000008dae8d7223 */ /* 0x000fe2000001008a */
[--C-:B------:R-:W-:Y:S02]  /*5b50*/  HADD2.F32 R187, -RZ, R118.reuse.H0_H0 ;  /* 0x20000076ffbb7230 */ /* 0x100fe40000004100 */
[----:B------:R-:W-:Y:S01]  /*5b60*/  FADD.FTZ R195, R158, -R193 ;  /* 0x800000c19ec37221 */ /* 0x000fe20000010000 */
[----:B------:R-:W-:Y:S02]  /*5b70*/  HADD2.F32 R138, -RZ, R118.H1_H1 ;  /* 0x30000076ff8a7230 */ /* 0x000fe40000004100 */
        /* <DEDUP_REMOVED lines=8> */
[----:B------:R-:W-:Y:S01]  /*5c00*/  ISETP.GE.U32.AND P1, PT, R184, RZ, PT ;  /* 0x000000ffb800720c */ /* 0x000fe20003f26070 */
[----:B------:R-:W-:Y:S01]  /*5c10*/  FMUL.FTZ R136, R139, R182 ;  /* 0x000000b68b887220 */ /* 0x000fe20000410000 */
[----:B------:R-:W-:Y:S01]  /*5c20*/  FMUL.FTZ R138, R138, UR13 ;  /* 0x0000000d8a8a7c20 */ /* 0x000fe20008410000 */
[----:B------:R-:W0:Y:S01]  /*5c30*/  LDC.64 R190, c[0x0][0x478] ;  /* 0x00011e00ffbe7b82 */ /* 0x000e220000000a00 */
[C---:B------:R-:W-:Y:S01]  /*5c40*/  LOP3.LUT P5, RZ, R185.reuse, 0xff0000, RZ, 0xc0, !PT ;  /* 0x00ff0000b9ff7812 */ /* 0x040fe200078ac0ff */
[----:B------:R-:W-:Y:S01]  /*5c50*/  FMUL.FTZ R140, R140, UR13 ;  /* 0x0000000d8c8c7c20 */ /* 0x000fe20008410000 */
[C---:B------:R-:W-:Y:S01]  /*5c60*/  ISETP.GE.U32.AND.EX P1, PT, R185.reuse, 0x1000000, PT, P1 ;  /* 0x01000000b900780c */ /* 0x040fe20003f26110 */
[----:B------:R-:W-:Y:S01]  /*5c70*/  FMUL.FTZ R136, R136, UR13 ;  /* 0x0000000d88887c20 */ /* 0x000fe20008410000 */
[----:B------:R-:W-:-:S02]  /*5c80*/  LOP3.LUT P6, RZ, R185, 0xff, RZ, 0xc0, !PT ;  /* 0x000000ffb9ff7812 */ /* 0x000fc400078cc0ff */
[----:B------:R-:W-:Y:S01]  /*5c90*/  FSEL R196, R138, RZ, P5 ;  /* 0x000000ff8ac47208 */ /* 0x000fe20002800000 */
[----:B------:R-:W1:Y:S01]  /*5ca0*/  LDC.64 R186, c[0x0][0x468] ;  /* 0x00011a00ffba7b82 */ /* 0x000e620000000a00 */
[----:B------:R-:W-:Y:S01]  /*5cb0*/  FSEL R199, R140, RZ, P1 ;  /* 0x000000ff8cc77208 */ /* 0x000fe20000800000 */
[-C--:B------:R-:W-:Y:S01]  /*5cc0*/  FMUL.FTZ R140, R143, R182.reuse ;  /* 0x000000b68f8c7220 */ /* 0x080fe20000410000 */
[C---:B------:R-:W-:Y:S01]  /*5cd0*/  F2FP.F16.F32.PACK_AB R138, R189.reuse, R139 ;  /* 0x0000008bbd8a723e */ /* 0x040fe200000000ff */
[-C--:B------:R-:W-:Y:S01]  /*5ce0*/  FMUL.FTZ R189, R189, R182.reuse ;  /* 0x000000b6bdbd7220 */ /* 0x080fe20000410000 */
[----:B------:R-:W-:Y:S01]  /*5cf0*/  FSEL R194, R136, RZ, P6 ;  /* 0x000000ff88c27208 */ /* 0x000fe20003000000 */
        /* <DEDUP_REMOVED lines=8> */
[----:B------:R-:W-:Y:S01]  /*5d80*/  LOP3.LUT P1, RZ, R184, 0xff0000, RZ, 0xc0, !PT ;  /* 0x00ff0000b8ff7812 */ /* 0x000fe2000782c0ff */
[----:B------:R-:W-:Y:S01]  /*5d90*/  FMUL.FTZ R140, R139, UR13 ;  /* 0x0000000d8b8c7c20 */ /* 0x000fe20008410000 */
[----:B------:R-:W-:Y:S01]  /*5da0*/  FSEL R195, R189, RZ, P5 ;  /* 0x000000ffbdc37208 */ /* 0x000fe20002800000 */
[----:B------:R-:W-:Y:S01]  /*5db0*/  FMUL.FTZ R143, R143, UR13 ;  /* 0x0000000d8f8f7c20 */ /* 0x000fe20008410000 */
[----:B------:R-:W-:Y:S01]  /*5dc0*/  FMUL.FTZ R141, R141, UR13 ;  /* 0x0000000d8d8d7c20 */ /* 0x000fe20008410000 */
[----:B------:R-:W-:Y:S01]  /*5dd0*/  FSEL R192, R142, RZ, P1 ;  /* 0x000000ff8ec07208 */ /* 0x000fe20000800000 */
[----:B0-----:R-:W-:Y:S01]  /*5de0*/  IMAD.WIDE.U32 R190, R175, 0x10, R190 ;  /* 0x00000010afbe7825 */ /* 0x001fe200078e00be */
[----:B------:R-:W-:-:S02]  /*5df0*/  LOP3.LUT P6, RZ, R184, 0xff000000, RZ, 0xc0, !PT ;  /* 0xff000000b8ff7812 */ /* 0x000fc400078cc0ff */
[C---:B------:R-:W-:Y:S01]  /*5e00*/  LOP3.LUT P5, RZ, R184.reuse, 0xff, RZ, 0xc0, !PT ;  /* 0x000000ffb8ff7812 */ /* 0x040fe200078ac0ff */
[----:B-1----:R-:W-:Y:S01]  /*5e10*/  IMAD.WIDE.U32 R186, R175, 0x10, R186 ;  /* 0x00000010afba7825 */ /* 0x002fe200078e00ba */
[----:B------:R-:W-:Y:S02]  /*5e20*/  LOP3.LUT P1, RZ, R184, 0xff00, RZ, 0xc0, !PT ;  /* 0x0000ff00b8ff7812 */ /* 0x000fe4000782c0ff */
[----:B------:R-:W-:Y:S02]  /*5e30*/  F2FP.F16.F32.PACK_AB R139, R197, R193 ;  /* 0x000000c1c58b723e */ /* 0x000fe400000000ff */
[----:B------:R-:W-:Y:S02]  /*5e40*/  FSEL R193, R143, RZ, P6 ;  /* 0x000000ff8fc17208 */ /* 0x000fe40003000000 */
[----:B------:R-:W-:Y:S01]  /*5e50*/  FSEL R140, R140, RZ, P5 ;  /* 0x000000ff8c8c7208 */ /* 0x000fe20002800000 */
[----:B------:R1:W-:Y:S01]  /*5e60*/  STG.E.128 desc[UR6][R190.64], R136 ;  /* 0x00000088be007986 */ /* 0x0003e2000c101d06 */
[----:B------:R-:W-:-:S02]  /*5e70*/  FSEL R189, R141, RZ, P1 ;  /* 0x000000ff8dbd7208 */ /* 0x000fc40000800000 */
[----:B------:R-:W-:Y:S02]  /*5e80*/  F2FP.F16.F32.PACK_AB R143, R199, R196 ;  /* 0x000000c4c78f723e */ /* 0x000fe400000000ff */
[----:B------:R-:W-:Y:S02]  /*5e90*/  F2FP.F16.F32.PACK_AB R142, R195, R194 ;  /* 0x000000c2c38e723e */ /* 0x000fe400000000ff */
[----:B------:R-:W-:Y:S02]  /*5ea0*/  F2FP.F16.F32.PACK_AB R141, R193, R192 ;  /* 0x000000c0c18d723e */ /* 0x000fe400000000ff */
[----:B------:R-:W-:Y:S02]  /*5eb0*/  F2FP.F16.F32.PACK_AB R140, R189, R140 ;  /* 0x0000008cbd8c723e */ /* 0x000fe400000000ff */
[----:B------:R-:W-:-:S03]  /*5ec0*/  IADD3 R175, PT, PT, R175, 0x20, RZ ;  /* 0x00000020afaf7810 */ /* 0x000fc60007ffe0ff */
[----:B------:R1:W-:Y:S04]  /*5ed0*/  STG.E.128 desc[UR6][R186.64], R140 ;  /* 0x0000008cba007986 */ /* 0x0003e8000c101d06 */
.L_x_2355:
[----:B------:R-:W-:Y:S05]  /*5ee0*/  BSYNC.RECONVERGENT B2 ;  /* 0x0000000000027941 */ /* 0x000fea0003800200 */
.L_x_2354:
[----:B------:R-:W-:Y:S04]  /*5ef0*/  BSSY.RECONVERGENT B2, `(.L_x_2356) ;  /* 0x0000052000027945 */ /* 0x000fe80003800200 */
[----:B------:R-:W-:Y:S05]  /*5f00*/  @!P4 BRA `(.L_x_2357) ;  /* 0x000000040040c947 */ /* 0x000fea0003800000 */
[-CC-:B-1----:R-:W-:Y:S01]  /*5f10*/  FFMA.FTZ R136, R157, R188.reuse, R183.reuse ;  /* 0x000000bc9d887223 */ /* 0x182fe200000100b7 */
[-CC-:B------:R-:W-:Y:S01]  /*5f20*/  FFMA.FTZ R138, R144, R188.reuse, R183.reuse ;  /* 0x000000bc908a7223 */ /* 0x180fe200000100b7 */
[--C-:B------:R-:W-:Y:S02]  /*5f30*/  HADD2.F32 R139, -RZ, R40.reuse.H0_H0 ;  /* 0x20000028ff8b7230 */ /* 0x100fe40000004100 */
[-C--:B------:R-:W-:Y:S01]  /*5f40*/  FFMA.FTZ R186, R148, R188.reuse, R183 ;  /* 0x000000bc94ba7223 */ /* 0x080fe200000100b7 */
[----:B------:R-:W-:Y:S02]  /*5f50*/  HADD2.F32 R140, -RZ, R40.H1_H1 ;  /* 0x30000028ff8c7230 */ /* 0x000fe40000004100 */
[----:B------:R-:W-:Y:S01]  /*5f60*/  FADD.FTZ R137, R37, -R136 ;  /* 0x8000008825897221 */ /* 0x000fe20000010000 */
[----:B------:R-:W-:Y:S01]  /*5f70*/  FADD.FTZ R141, R39, -R138 ;  /* 0x8000008a278d7221 */ /* 0x000fe20000010000 */
[----:B------:R-:W-:Y:S02]  /*5f80*/  HADD2.F32 R190, -RZ, R41.H1_H1 ;  /* 0x30000029ffbe7230 */ /* 0x000fe40000004100 */
[----:B------:R-:W-:Y:S01]  /*5f90*/  FADD.FTZ R187, R147, -R186 ;  /* 0x800000ba93bb7221 */ /* 0x000fe20000010000 */
[C---:B------:R-:W-:Y:S01]  /*5fa0*/  FFMA.FTZ R137, R174.reuse, R137, R139 ;  /* 0x00000089ae897223 */ /* 0x040fe2000001008b */
[----:B------:R-:W-:Y:S01]  /*5fb0*/  FFMA.FTZ R141, R174, R141, R140 ;  /* 0x0000008dae8d7223 */ /* 0x000fe2000001008c */
[-CC-:B------:R-:W-:Y:S01]  /*5fc0*/  FFMA.FTZ R139, R149, R188.reuse, R183.reuse ;  /* 0x000000bc958b7223 */ /* 0x180fe200000100b7 */
[-CC-:B------:R-:W-:Y:S01]  /*5fd0*/  FFMA.FTZ R140, R155, R188.reuse, R183.reuse ;  /* 0x000000bc9b8c7223 */ /* 0x180fe200000100b7 */
[-CC-:B------:R-:W-:Y:S01]  /*5fe0*/  FFMA.FTZ R193, R156, R188.reuse, R183.reuse ;  /* 0x000000bc9cc17223 */ /* 0x180fe200000100b7 */
[----:B------:R-:W-:Y:S01]  /*5ff0*/  FFMA.FTZ R189, R174, R187, R190 ;  /* 0x000000bbaebd7223 */ /* 0x000fe200000100be */
[----:B0-----:R-:W-:Y:S01]  /*6000*/  FFMA.FTZ R143, R145, R188, R183 ;  /* 0x000000bc918f7223 */ /* 0x001fe200000100b7 */
[----:B------:R-:W-:-:S02]  /*6010*/  HADD2.F32 R187, -RZ, R42.H0_H0 ;  /* 0x2000002affbb7230 */ /* 0x000fc40000004100 */
[----:B------:R-:W-:Y:S01]  /*6020*/  FFMA.FTZ R136, R152, R188, R183 ;  /* 0x000000bc98887223 */ /* 0x000fe200000100b7 */
[--C-:B------:R-:W-:Y:S02]  /*6030*/  HADD2.F32 R186, -RZ, R43.reuse.H0_H0 ;  /* 0x2000002bffba7230 */ /* 0x100fe40000004100 */
[----:B------:R-:W-:Y:S01]  /*6040*/  FADD.FTZ R139, R150, -R139 ;  /* 0x8000008b968b7221 */ /* 0x000fe20000010000 */
[----:B------:R-:W-:Y:S02]  /*6050*/  HADD2.F32 R190, -RZ, R43.H1_H1 ;  /* 0x3000002bffbe7230 */ /* 0x000fe40000004100 */
[----:B------:R-:W-:Y:S01]  /*6060*/  FADD.FTZ R195, R153, -R140 ;  /* 0x8000008c99c37221 */ /* 0x000fe20000010000 */
[----:B------:R-:W-:Y:S01]  /*6070*/  FADD.FTZ R197, R154, -R193 ;  /* 0x800000c19ac57221 */ /* 0x000fe20000010000 */
[----:B------:R-:W-:Y:S02]  /*6080*/  HADD2.F32 R142, -RZ, R41.H0_H0 ;  /* 0x20000029ff8e7230 */ /* 0x000fe40000004100 */
[----:B------:R-:W-:Y:S01]  /*6090*/  FADD.FTZ R143, R146, -R143 ;  /* 0x8000008f928f7221 */ /* 0x000fe20000010000 */
[----:B------:R-:W-:-:S02]  /*60a0*/  HADD2.F32 R138, -RZ, R42.H1_H1 ;  /* 0x3000002aff8a7230 */ /* 0x000fc40000004100 */
[----:B------:R-:W-:Y:S01]  /*60b0*/  FADD.FTZ R191, R151, -R136 ;  /* 0x8000008897bf7221 */ /* 0x000fe20000010000 */
[C---:B------:R-:W-:Y:S01]  /*60c0*/  FFMA.FTZ R193, R174.reuse, R139, R187 ;  /* 0x0000008baec17223 */ /* 0x040fe200000100bb */
[C---:B------:R-:W-:Y:S01]  /*60d0*/  FFMA.FTZ R139, R174.reuse, R195, R186 ;  /* 0x000000c3ae8b7223 */ /* 0x040fe200000100ba */
[C---:B------:R-:W-:Y:S01]  /*60e0*/  FFMA.FTZ R190, R174.reuse, R197, R190 ;  /* 0x000000c5aebe7223 */ /* 0x040fe200000100be */
[C---:B------:R-:W-:Y:S01]  /*60f0*/  FFMA.FTZ R143, R174.reuse, R143, R142 ;  /* 0x0000008fae8f7223 */ /* 0x040fe2000001008e */
[----:B------:R-:W-:Y:S01]  /*6100*/  FFMA.FTZ R142, R174, R191, R138 ;  /* 0x000000bfae8e7223 */ /* 0x000fe2000001008a */
[-C--:B------:R-:W-:Y:S01]  /*6110*/  FMUL.FTZ R138, R139, R182.reuse ;  /* 0x000000b68b8a7220 */ /* 0x080fe20000410000 */
[----:B------:R-:W-:Y:S01]  /*6120*/  ISETP.GE.U32.AND P1, PT, R180, RZ, PT ;  /* 0x000000ffb400720c */ /* 0x000fe20003f26070 */
[-C--:B------:R-:W-:Y:S01]  /*6130*/  FMUL.FTZ R136, R193, R182.reuse ;  /* 0x000000b6c1887220 */ /* 0x080fe20000410000 */
[C---:B------:R-:W-:Y:S01]  /*6140*/  F2FP.F16.F32.PACK_AB R139, R190.reuse, R139 ;  /* 0x0000008bbe8b723e */ /* 0x040fe200000000ff */
[-C--:B------:R-:W-:Y:S01]  /*6150*/  FMUL.FTZ R190, R190, R182.reuse ;  /* 0x000000b6bebe7220 */ /* 0x080fe20000410000 */
[C---:B------:R-:W-:Y:S01]  /*6160*/  ISETP.GE.U32.AND.EX P1, PT, R181.reuse, 0x1000000, PT, P1 ;  /* 0x01000000b500780c */ /* 0x040fe20003f26110 */
[----:B------:R-:W0:Y:S01]  /*6170*/  LDC.64 R186, c[0x0][0x468] ;  /* 0x00011a00ffba7b82 */ /* 0x000e220000000a00 */
[----:B------:R-:W-:Y:S01]  /*6180*/  FMUL.FTZ R136, R136, UR13 ;  /* 0x0000000d88887c20 */ /* 0x000fe20008410000 */
[----:B------:R-:W-:Y:S01]  /*6190*/  FMUL.FTZ R190, R190, UR13 ;  /* 0x0000000dbebe7c20 */ /* 0x000fe20008410000 */
[C---:B------:R-:W-:Y:S01]  /*61a0*/  LOP3.LUT P5, RZ, R181.reuse, 0xff, RZ, 0xc0, !PT ;  /* 0x000000ffb5ff7812 */ /* 0x040fe200078ac0ff */
[----:B------:R-:W-:Y:S01]  /*61b0*/  FMUL.FTZ R138, R138, UR13 ;  /* 0x0000000d8a8a7c20 */ /* 0x000fe20008410000 */
[----:B------:R-:W-:Y:S01]  /*61c0*/  LOP3.LUT P4, RZ, R181, 0xff0000, RZ, 0xc0, !PT ;  /* 0x00ff0000b5ff7812 */ /* 0x000fe2000788c0ff */
[-C--:B------:R-:W-:Y:S01]  /*61d0*/  FMUL.FTZ R192, R142, R182.reuse ;  /* 0x000000b68ec07220 */ /* 0x080fe20000410000 */
[----:B------:R-:W-:Y:S01]  /*61e0*/  FSEL R197, R190, RZ, P1 ;  /* 0x000000ffbec57208 */ /* 0x000fe20000800000 */
[-C--:B------:R-:W-:Y:S01]  /*61f0*/  FMUL.FTZ R140, R137, R182.reuse ;  /* 0x000000b6898c7220 */ /* 0x080fe20000410000 */
[----:B------:R-:W1:Y:S01]  /*6200*/  LDC.64 R190, c[0x0][0x478] ;  /* 0x00011e00ffbe7b82 */ /* 0x000e620000000a00 */
[----:B------:R-:W-:Y:S01]  /*6210*/  FSEL R194, R136, RZ, P5 ;  /* 0x000000ff88c27208 */ /* 0x000fe20002800000 */
[----:B------:R-:W-:Y:S01]  /*6220*/  FMUL.FTZ R192, R192, UR13 ;  /* 0x0000000dc0c07c20 */ /* 0x000fe20008410000 */
[C---:B------:R-:W-:Y:S01]  /*6230*/  F2FP.F16.F32.PACK_AB R136, R141.reuse, R137 ;  /* 0x000000898d88723e */ /* 0x040fe200000000ff */
[-C--:B------:R-:W-:Y:S01]  /*6240*/  FMUL.FTZ R141, R141, R182.reuse ;  /* 0x000000b68d8d7220 */ /* 0x080fe20000410000 */
[----:B------:R-:W-:Y:S01]  /*6250*/  FSEL R196, R138, RZ, P4 ;  /* 0x000000ff8ac47208 */ /* 0x000fe20002000000 */
[----:B------:R-:W-:Y:S01]  /*6260*/  FMUL.FTZ R140, R140, UR13 ;  /* 0x0000000d8c8c7c20 */ /* 0x000fe20008410000 */
[C---:B------:R-:W-:Y:S01]  /*6270*/  F2FP.F16.F32.PACK_AB R137, R189.reuse, R143 ;  /* 0x0000008fbd89723e */ /* 0x040fe200000000ff */
[-C--:B------:R-:W-:Y:S01]  /*6280*/  FMUL.FTZ R189, R189, R182.reuse ;  /* 0x000000b6bdbd7220 */ /* 0x080fe20000410000 */
[----:B------:R-:W-:Y:S01]  /*6290*/  F2FP.F16.F32.PACK_AB R138, R142, R193 ;  /* 0x000000c18e8a723e */ /* 0x000fe200000000ff */
[----:B------:R-:W-:Y:S01]  /*62a0*/  FMUL.FTZ R142, R143, R182 ;  /* 0x000000b68f8e7220 */ /* 0x000fe20000410000 */
[----:B------:R-:W-:Y:S01]  /*62b0*/  LOP3.LUT P6, RZ, R181, 0xff00, RZ, 0xc0, !PT ;  /* 0x0000ff00b5ff7812 */ /* 0x000fe200078cc0ff */
[----:B------:R-:W-:Y:S01]  /*62c0*/  FMUL.FTZ R189, R189, UR13 ;  /* 0x0000000dbdbd7c20 */ /* 0x000fe20008410000 */
[----:B------:R-:W-:Y:S01]  /*62d0*/  LOP3.LUT P1, RZ, R180, 0xff000000, RZ, 0xc0, !PT ;  /* 0xff000000b4ff7812 */ /* 0x000fe2000782c0ff */
[----:B------:R-:W-:Y:S01]  /*62e0*/  FMUL.FTZ R142, R142, UR13 ;  /* 0x0000000d8e8e7c20 */ /* 0x000fe20008410000 */
[----:B------:R-:W-:Y:S01]  /*62f0*/  FMUL.FTZ R141, R141, UR13 ;  /* 0x0000000d8d8d7c20 */ /* 0x000fe20008410000 */
[----:B------:R-:W-:Y:S01]  /*6300*/  FSEL R195, R192, RZ, P6 ;  /* 0x000000ffc0c37208 */ /* 0x000fe20003000000 */
[----:B0-----:R-:W-:Y:S01]  /*6310*/  IMAD.WIDE.U32 R186, R175, 0x10, R186 ;  /* 0x00000010afba7825 */ /* 0x001fe200078e00ba */
[----:B------:R-:W-:-:S02]  /*6320*/  LOP3.LUT P4, RZ, R180, 0xff0000, RZ, 0xc0, !PT ;  /* 0x00ff0000b4ff7812 */ /* 0x000fc4000788c0ff */
[C---:B------:R-:W-:Y:S02]  /*6330*/  LOP3.LUT P5, RZ, R180.reuse, 0xff, RZ, 0xc0, !PT ;  /* 0x000000ffb4ff7812 */ /* 0x040fe400078ac0ff */
[----:B------:R-:W-:Y:S02]  /*6340*/  LOP3.LUT P6, RZ, R180, 0xff00, RZ, 0xc0, !PT ;  /* 0x0000ff00b4ff7812 */ /* 0x000fe400078cc0ff */
[----:B------:R-:W-:Y:S01]  /*6350*/  FSEL R193, R189, RZ, P1 ;  /* 0x000000ffbdc17208 */ /* 0x000fe20000800000 */
[----:B-1----:R-:W-:Y:S01]  /*6360*/  IMAD.WIDE.U32 R190, R175, 0x10, R190 ;  /* 0x00000010afbe7825 */ /* 0x002fe200078e00be */
[----:B------:R-:W-:Y:S02]  /*6370*/  FSEL R192, R142, RZ, P4 ;  /* 0x000000ff8ec07208 */ /* 0x000fe40002000000 */
[----:B------:R-:W-:Y:S02]  /*6380*/  FSEL R140, R140, RZ, P5 ;  /* 0x000000ff8c8c7208 */ /* 0x000fe40002800000 */
[----:B------:R-:W-:Y:S01]  /*6390*/  FSEL R189, R141, RZ, P6 ;  /* 0x000000ff8dbd7208 */ /* 0x000fe20003000000 */
[----:B------:R2:W-:Y:S01]  /*63a0*/  STG.E.128 desc[UR6][R190.64], R136 ;  /* 0x00000088be007986 */ /* 0x0005e2000c101d06 */
[----:B------:R-:W-:-:S02]  /*63b0*/  F2FP.F16.F32.PACK_AB R143, R197, R196 ;  /* 0x000000c4c58f723e */ /* 0x000fc400000000ff */
[----:B------:R-:W-:Y:S02]  /*63c0*/  F2FP.F16.F32.PACK_AB R142, R195, R194 ;  /* 0x000000c2c38e723e */ /* 0x000fe400000000ff */
[----:B------:R-:W-:Y:S02]  /*63d0*/  F2FP.F16.F32.PACK_AB R141, R193, R192 ;  /* 0x000000c0c18d723e */ /* 0x000fe400000000ff */
[----:B------:R-:W-:Y:S02]  /*63e0*/  F2FP.F16.F32.PACK_AB R140, R189, R140 ;  /* 0x0000008cbd8c723e */ /* 0x000fe400000000ff */
[----:B------:R-:W-:-:S03]  /*63f0*/  IADD3 R175, PT, PT, R175, 0x20, RZ ;  /* 0x00000020afaf7810 */ /* 0x000fc60007ffe0ff */
[----:B------:R2:W-:Y:S04]  /*6400*/  STG.E.128 desc[UR6][R186.64], R140 ;  /* 0x0000008cba007986 */ /* 0x0005e8000c101d06 */
.L_x_2357:
[----:B------:R-:W-:Y:S05]  /*6410*/  BSYNC.RECONVERGENT B2 ;  /* 0x0000000000027941 */ /* 0x000fea0003800200 */
.L_x_2356:
[----:B------:R-:W-:Y:S04]  /*6420*/  BSSY.RECONVERGENT B2, `(.L_x_2358) ;  /* 0x0000052000027945 */ /* 0x000fe80003800200 */
[----:B------:R-:W-:Y:S05]  /*6430*/  @!P3 BRA `(.L_x_2359) ;  /* 0x000000040040b947 */ /* 0x000fea0003800000 */
[-CC-:B-12---:R-:W-:Y:S01]  /*6440*/  FFMA.FTZ R137, R7, R188.reuse, R183.reuse ;  /* 0x000000bc07897223 */ /* 0x186fe200000100b7 */
[-CC-:B------:R-:W-:Y:S01]  /*6450*/  FFMA.FTZ R136, R8, R188.reuse, R183.reuse ;  /* 0x000000bc08887223 */ /* 0x180fe200000100b7 */
[--C-:B------:R-:W-:Y:S02]  /*6460*/  HADD2.F32 R139, -RZ, R128.reuse.H0_H0 ;  /* 0x20000080ff8b7230 */ /* 0x100fe40000004100 */
[-CC-:B------:R-:W-:Y:S01]  /*6470*/  FFMA.FTZ R141, R11, R188.reuse, R183.reuse ;  /* 0x000000bc0b8d7223 */ /* 0x180fe200000100b7 */
[----:B------:R-:W-:Y:S02]  /*6480*/  HADD2.F32 R138, -RZ, R128.H1_H1 ;  /* 0x30000080ff8a7230 */ /* 0x000fe40000004100 */
[----:B0-----:R-:W-:Y:S01]  /*6490*/  FFMA.FTZ R142, R12, R188, R183 ;  /* 0x000000bc0c8e7223 */ /* 0x001fe200000100b7 */
[----:B------:R-:W-:Y:S01]  /*64a0*/  FADD.FTZ R137, R6, -R137 ;  /* 0x8000008906897221 */ /* 0x000fe20000010000 */
[----:B------:R-:W-:Y:S01]  /*64b0*/  FADD.FTZ R143, R9, -R136 ;  /* 0x80000088098f7221 */ /* 0x000fe20000010000 */
[----:B------:R-:W-:-:S02]  /*64c0*/  HADD2.F32 R140, -RZ, R129.H0_H0 ;  /* 0x20000081ff8c7230 */ /* 0x000fc40000004100 */
[----:B------:R-:W-:Y:S01]  /*64d0*/  FADD.FTZ R187, R10, -R141 ;  /* 0x8000008d0abb7221 */ /* 0x000fe20000010000 */
[----:B------:R-:W-:Y:S02]  /*64e0*/  HADD2.F32 R186, -RZ, R129.H1_H1 ;  /* 0x30000081ffba7230 */ /* 0x000fe40000004100 */
[----:B------:R-:W-:Y:S01]  /*64f0*/  FADD.FTZ R189, R13, -R142 ;  /* 0x8000008e0dbd7221 */ /* 0x000fe20000010000 */
[C---:B------:R-:W-:Y:S01]  /*6500*/  FFMA.FTZ R141, R174.reuse, R137, R139 ;  /* 0x00000089ae8d7223 */ /* 0x040fe2000001008b */
[----:B------:R-:W-:Y:S01]  /*6510*/  FFMA.FTZ R143, R174, R143, R138 ;  /* 0x0000008fae8f7223 */ /* 0x000fe2000001008a */
[-CC-:B------:R-:W-:Y:S01]  /*6520*/  FFMA.FTZ R139, R15, R188.reuse, R183.reuse ;  /* 0x000000bc0f8b7223 */ /* 0x180fe200000100b7 */
[-CC-:B------:R-:W-:Y:S01]  /*6530*/  FFMA.FTZ R138, R19, R188.reuse, R183.reuse ;  /* 0x000000bc138a7223 */ /* 0x180fe200000100b7 */
[----:B------:R-:W-:Y:S01]  /*6540*/  FFMA.FTZ R193, R22, R188, R183 ;  /* 0x000000bc16c17223 */ /* 0x000fe200000100b7 */
[C---:B------:R-:W-:Y:S01]  /*6550*/  FFMA.FTZ R137, R174.reuse, R187, R140 ;  /* 0x000000bbae897223 */ /* 0x040fe2000001008c */
[----:B------:R-:W-:Y:S01]  /*6560*/  FFMA.FTZ R189, R174, R189, R186 ;  /* 0x000000bdaebd7223 */ /* 0x000fe200000100ba */
[----:B------:R-:W-:-:S02]  /*6570*/  HADD2.F32 R187, -RZ, R130.H0_H0 ;  /* 0x20000082ffbb7230 */ /* 0x000fc40000004100 */
[----:B------:R-:W-:Y:S01]  /*6580*/  FADD.FTZ R139, R14, -R139 ;  /* 0x8000008b0e8b7221 */ /* 0x000fe20000010000 */
[--C-:B------:R-:W-:Y:S02]  /*6590*/  HADD2.F32 R142, -RZ, R131.reuse.H0_H0 ;  /* 0x20000083ff8e7230 */ /* 0x100fe40000004100 */
[----:B------:R-:W-:Y:S01]  /*65a0*/  FADD.FTZ R195, R17, -R138 ;  /* 0x8000008a11c37221 */ /* 0x000fe20000010000 */
[----:B------:R-:W-:Y:S02]  /*65b0*/  HADD2.F32 R186, -RZ, R131.H1_H1 ;  /* 0x30000083ffba7230 */ /* 0x000fe40000004100 */
[----:B------:R-:W-:Y:S01]  /*65c0*/  FADD.FTZ R197, R20, -R193 ;  /* 0x800000c114c57221 */ /* 0x000fe20000010000 */
[C---:B------:R-:W-:Y:S01]  /*65d0*/  FFMA.FTZ R193, R174.reuse, R139, R187 ;  /* 0x0000008baec17223 */ /* 0x040fe200000100bb */
[----:B------:R-:W-:Y:S01]  /*65e0*/  FFMA.FTZ R139, R174, R195, R142 ;  /* 0x000000c3ae8b7223 */ /* 0x000fe2000001008e */
[----:B------:R-:W-:Y:S01]  /*65f0*/  FFMA.FTZ R191, R18, R188, R183 ;  /* 0x000000bc12bf7223 */ /* 0x000fe200000100b7 */
[----:B------:R-:W-:Y:S01]  /*6600*/  FFMA.FTZ R186, R174, R197, R186 ;  /* 0x000000c5aeba7223 */ /* 0x000fe200000100ba */
[----:B------:R-:W-:Y:S01]  /*6610*/  ISETP.GE.U32.AND P1, PT, R176, RZ, PT ;  /* 0x000000ffb000720c */ /* 0x000fe20003f26070 */
[----:B------:R-:W-:Y:S01]  /*6620*/  FMUL.FTZ R138, R139, R182 ;  /* 0x000000b68b8a7220 */ /* 0x000fe20000410000 */
[----:B------:R-:W-:-:S02]  /*6630*/  HADD2.F32 R136, -RZ, R130.H1_H1 ;  /* 0x30000082ff887230 */ /* 0x000fc40000004100 */
[----:B------:R-:W-:Y:S01]  /*6640*/  FADD.FTZ R191, R16, -R191 ;  /* 0x800000bf10bf7221 */ /* 0x000fe20000010000 */
[C---:B------:R-:W-:Y:S01]  /*6650*/  F2FP.F16.F32.PACK_AB R139, R186.reuse, R139 ;  /* 0x0000008bba8b723e */ /* 0x040fe200000000ff */
[-C--:B------:R-:W-:Y:S01]  /*6660*/  FMUL.FTZ R186, R186, R182.reuse ;  /* 0x000000b6baba7220 */ /* 0x080fe20000410000 */
[----:B------:R-:W-:Y:S01]  /*6670*/  ISETP.GE.U32.AND.EX P1, PT, R177, 0x1000000, PT, P1 ;  /* 0x01000000b100780c */ /* 0x000fe20003f26110 */
[----:B------:R-:W-:Y:S01]  /*6680*/  FFMA.FTZ R140, R174, R191, R136 ;  /* 0x000000bfae8c7223 */ /* 0x000fe20000010088 */
[-C--:B------:R-:W-:Y:S01]  /*6690*/  FMUL.FTZ R136, R193, R182.reuse ;  /* 0x000000b6c1887220 */ /* 0x080fe20000410000 */
[----:B------:R-:W-:Y:S01]  /*66a0*/  FMUL.FTZ R186, R186, UR13 ;  /* 0x0000000dbaba7c20 */ /* 0x000fe20008410000 */
[----:B------:R-:W0:Y:S01]  /*66b0*/  LDC.64 R190, c[0x0][0x478] ;  /* 0x00011e00ffbe7b82 */ /* 0x000e220000000a00 */
[----:B------:R-:W-:Y:S01]  /*66c0*/  FMUL.FTZ R138, R138, UR13 ;  /* 0x0000000d8a8a7c20 */ /* 0x000fe20008410000 */
[----:B------:R-:W-:Y:S01]  /*66d0*/  FMUL.FTZ R136, R136, UR13 ;  /* 0x0000000d88887c20 */ /* 0x000fe20008410000 */
[----:B------:R-:W-:Y:S01]  /*66e0*/  LOP3.LUT P3, RZ, R177, 0xff0000, RZ, 0xc0, !PT ;  /* 0x00ff0000b1ff7812 */ /* 0x000fe2000786c0ff */
[-C--:B------:R-:W-:Y:S01]  /*66f0*/  FMUL.FTZ R142, R137, R182.reuse ;  /* 0x000000b6898e7220 */ /* 0x080fe20000410000 */
[----:B------:R-:W-:Y:S01]  /*6700*/  FSEL R196, R186, RZ, P1 ;  /* 0x000000ffbac47208 */ /* 0x000fe20000800000 */
[-C--:B------:R-:W-:Y:S01]  /*6710*/  FMUL.FTZ R192, R140, R182.reuse ;  /* 0x000000b68cc07220 */ /* 0x080fe20000410000 */
[----:B------:R-:W-:Y:S01]  /*6720*/  LOP3.LUT P4, RZ, R177, 0xff, RZ, 0xc0, !PT ;  /* 0x000000ffb1ff7812 */ /* 0x000fe2000788c0ff */
[----:B------:R-:W1:Y:S01]  /*6730*/  LDC.64 R186, c[0x0][0x468] ;  /* 0x00011a00ffba7b82 */ /* 0x000e620000000a00 */
[----:B------:R-:W-:Y:S01]  /*6740*/  FSEL R195, R138, RZ, P3 ;  /* 0x000000ff8ac37208 */ /* 0x000fe20001800000 */
[----:B------:R-:W-:Y:S01]  /*6750*/  FMUL.FTZ R192, R192, UR13 ;  /* 0x0000000dc0c07c20 */ /* 0x000fe20008410000 */
[----:B------:R-:W-:Y:S01]  /*6760*/  FSEL R194, R136, RZ, P4 ;  /* 0x000000ff88c27208 */ /* 0x000fe20002000000 */
[----:B------:R-:W-:Y:S01]  /*6770*/  FMUL.FTZ R142, R142, UR13 ;  /* 0x0000000d8e8e7c20 */ /* 0x000fe20008410000 */
[C---:B------:R-:W-:Y:S01]  /*6780*/  F2FP.F16.F32.PACK_AB R137, R189.reuse, R137 ;  /* 0x00000089bd89723e */ /* 0x040fe200000000ff */
[-C--:B------:R-:W-:Y:S01]  /*6790*/  FMUL.FTZ R189, R189, R182.reuse ;  /* 0x000000b6bdbd7220 */ /* 0x080fe20000410000 */
[----:B------:R-:W-:Y:S01]  /*67a0*/  F2FP.F16.F32.PACK_AB R138, R140, R193 ;  /* 0x000000c18c8a723e */ /* 0x000fe200000000ff */
[-C--:B------:R-:W-:Y:S01]  /*67b0*/  FMUL.FTZ R140, R141, R182.reuse ;  /* 0x000000b68d8c7220 */ /* 0x080fe20000410000 */
[C---:B------:R-:W-:Y:S01]  /*67c0*/  F2FP.F16.F32.PACK_AB R136, R143.reuse, R141 ;  /* 0x0000008d8f88723e */ /* 0x040fe200000000ff */
[----:B------:R-:W-:Y:S01]  /*67d0*/  FMUL.FTZ R143, R143, R182 ;  /* 0x000000b68f8f7220 */ /* 0x000fe20000410000 */
[----:B------:R-:W-:Y:S01]  /*67e0*/  LOP3.LUT P5, RZ, R177, 0xff00, RZ, 0xc0, !PT ;  /* 0x0000ff00b1ff7812 */ /* 0x000fe200078ac0ff */
[----:B------:R-:W-:Y:S01]  /*67f0*/  FMUL.FTZ R189, R189, UR13 ;  /* 0x0000000dbdbd7c20 */ /* 0x000fe20008410000 */
[----:B------:R-:W-:Y:S01]  /*6800*/  LOP3.LUT P3, RZ, R176, 0xff000000, RZ, 0xc0, !PT ;  /* 0xff000000b0ff7812 */ /* 0x000fe2000786c0ff */
[----:B------:R-:W-:Y:S01]  /*6810*/  FMUL.FTZ R140, R140, UR13 ;  /* 0x0000000d8c8c7c20 */ /* 0x000fe20008410000 */
[----:B------:R-:W-:Y:S01]  /*6820*/  FMUL.FTZ R143, R143, UR13 ;  /* 0x0000000d8f8f7c20 */ /* 0x000fe20008410000 */
[C---:B------:R-:W-:Y:S01]  /*6830*/  LOP3.LUT P6, RZ, R176.reuse, 0xff0000, RZ, 0xc0, !PT ;  /* 0x00ff0000b0ff7812 */ /* 0x040fe200078cc0ff */
[----:B0-----:R-:W-:Y:S01]  /*6840*/  IMAD.WIDE.U32 R190, R175, 0x10, R190 ;  /* 0x00000010afbe7825 */ /* 0x001fe200078e00be */
[----:B------:R-:W-:-:S02]  /*6850*/  LOP3.LUT P1, RZ, R176, 0xff, RZ, 0xc0, !PT ;  /* 0x000000ffb0ff7812 */ /* 0x000fc4000782c0ff */
[----:B------:R-:W-:Y:S02]  /*6860*/  LOP3.LUT P4, RZ, R176, 0xff00, RZ, 0xc0, !PT ;  /* 0x0000ff00b0ff7812 */ /* 0x000fe4000788c0ff */
[----:B------:R-:W-:Y:S01]  /*6870*/  FSEL R193, R192, RZ, P5 ;  /* 0x000000ffc0c17208 */ /* 0x000fe20002800000 */
[----:B------:R3:W-:Y:S01]  /*6880*/  STG.E.128 desc[UR6][R190.64], R136 ;  /* 0x00000088be007986 */ /* 0x0007e2000c101d06 */
[----:B------:R-:W-:Y:S01]  /*6890*/  FSEL R192, R189, RZ, P3 ;  /* 0x000000ffbdc07208 */ /* 0x000fe20001800000 */
[----:B-1----:R-:W-:Y:S01]  /*68a0*/  IMAD.WIDE.U32 R186, R175, 0x10, R186 ;  /* 0x00000010afba7825 */ /* 0x002fe200078e00ba */
        /* <DEDUP_REMOVED lines=9> */
.L_x_2359:
[----:B------:R-:W-:Y:S05]  /*6940*/  BSYNC.RECONVERGENT B2 ;  /* 0x0000000000027941 */ /* 0x000fea0003800200 */
.L_x_2358:
        /* <DEDUP_REMOVED lines=11> */
[----:B------:R-:W-:-:S02]  /*6a00*/  HADD2.F32 R189, -RZ, R135.H1_H1 ;  /* 0x30000087ffbd7230 */ /* 0x000fc40000004100 */
[----:B------:R-:W-:Y:S01]  /*6a10*/  FADD.FTZ R183, R36, -R141 ;  /* 0x8000008d24b77221 */ /* 0x000fe20000010000 */
[--C-:B------:R-:W-:Y:S02]  /*6a20*/  HADD2.F32 R138, -RZ, R132.reuse.H0_H0 ;  /* 0x20000084ff8a7230 */ /* 0x100fe40000004100 */
[----:B------:R-:W-:Y:S01]  /*6a30*/  FADD.FTZ R139, R24, -R139 ;  /* 0x8000008b188b7221 */ /* 0x000fe20000010000 */
[----:B------:R-:W-:Y:S02]  /*6a40*/  HADD2.F32 R142, -RZ, R132.H1_H1 ;  /* 0x30000084ff8e7230 */ /* 0x000fe40000004100 */
[----:B------:R-:W-:Y:S01]  /*6a50*/  FADD.FTZ R141, R23, -R140 ;  /* 0x8000008c178d7221 */ /* 0x000fe20000010000 */
        /* <DEDUP_REMOVED lines=11> */
[----:B------:R-:W-:Y:S02]  /*6b10*/  HADD2.F32 R142, -RZ, R135.H0_H0 ;  /* 0x20000087ff8e7230 */ /* 0x000fe40000004100 */
[----:B------:R-:W-:Y:S01]  /*6b20*/  FADD.FTZ R195, R33, -R194 ;  /* 0x800000c221c37221 */ /* 0x000fe20000010000 */
[C---:B------:R-:W-:Y:S01]  /*6b30*/  FFMA.FTZ R143, R174.reuse, R143, R188 ;  /* 0x0000008fae8f7223 */ /* 0x040fe200000100bc */
[C---:B------:R-:W-:Y:S01]  /*6b40*/  FFMA.FTZ R183, R174.reuse, R183, R189 ;  /* 0x000000b7aeb77223 */ /* 0x040fe200000100bd */
[C---:B------:R-:W-:Y:S01]  /*6b50*/  FFMA.FTZ R191, R174.reuse, R191, R138 ;  /* 0x000000bfaebf7223 */ /* 0x040fe2000001008a */
[C---:B------:R-:W-:Y:S01]  /*6b60*/  FFMA.FTZ R193, R174.reuse, R193, R140 ;  /* 0x000000c1aec17223 */ /* 0x040fe2000001008c */
[----:B------:R-:W-:Y:S01]  /*6b70*/  FFMA.FTZ R195, R174, R195, R142 ;  /* 0x000000c3aec37223 */ /* 0x000fe2000001008e */
[----:B-1----:R-:W-:-:S04]  /*6b80*/  IMAD.WIDE.U32 R186, R175, 0x10, R186 ;  /* 0x00000010afba7825 */ /* 0x002fc800078e00ba */
[-C--:B------:R-:W-:Y:S01]  /*6b90*/  FMUL.FTZ R142, R143, R182.reuse ;  /* 0x000000b68f8e7220 */ /* 0x080fe20000410000 */
[----:B------:R-:W-:Y:S01]  /*6ba0*/  FMUL.FTZ R140, R139, R182 ;  /* 0x000000b68b8c7220 */ /* 0x000fe20000410000 */
[----:B------:R-:W-:Y:S01]  /*6bb0*/  F2FP.F16.F32.PACK_AB R138, R193, R191 ;  /* 0x000000bfc18a723e */ /* 0x000fe200000000ff */
[----:B0-----:R-:W-:Y:S01]  /*6bc0*/  IMAD.WIDE.U32 R174, R175, 0x10, R136 ;  /* 0x00000010afae7825 */ /* 0x001fe200078e0088 */
[----:B------:R-:W-:-:S03]  /*6bd0*/  F2FP.F16.F32.PACK_AB R136, R141, R139 ;  /* 0x0000008b8d88723e */ /* 0x000fc600000000ff */
[-C--:B------:R-:W-:Y:S01]  /*6be0*/  FMUL.FTZ R141, R141, R182.reuse ;  /* 0x000000b68d8d7220 */ /* 0x080fe20000410000 */
[C---:B------:R-:W-:Y:S01]  /*6bf0*/  F2FP.F16.F32.PACK_AB R137, R183.reuse, R143 ;  /* 0x0000008fb789723e */ /* 0x040fe200000000ff */
[-C--:B------:R-:W-:Y:S01]  /*6c00*/  FMUL.FTZ R183, R183, R182.reuse ;  /* 0x000000b6b7b77220 */ /* 0x080fe20000410000 */
[-C--:B------:R-:W-:Y:S01]  /*6c10*/  FMUL.FTZ R143, R191, R182.reuse ;  /* 0x000000b6bf8f7220 */ /* 0x080fe20000410000 */
[-C--:B------:R-:W-:Y:S01]  /*6c20*/  FMUL.FTZ R193, R193, R182.reuse ;  /* 0x000000b6c1c17220 */ /* 0x080fe20000410000 */
[-C--:B------:R-:W-:Y:S01]  /*6c30*/  FMUL.FTZ R188, R196, R182.reuse ;  /* 0x000000b6c4bc7220 */ /* 0x080fe20000410000 */
[----:B------:R-:W-:Y:S01]  /*6c40*/  FMUL.FTZ R182, R195, R182 ;  /* 0x000000b6c3b67220 */ /* 0x000fe20000410000 */
[----:B------:R-:W-:Y:S01]  /*6c50*/  ISETP.GE.U32.AND P1, PT, R178, RZ, PT ;  /* 0x000000ffb200720c */ /* 0x000fe20003f26070 */
[----:B------:R-:W-:Y:S01]  /*6c60*/  FMUL.FTZ R183, R183, UR13 ;  /* 0x0000000db7b77c20 */ /* 0x000fe20008410000 */
[----:B------:R-:W-:Y:S01]  /*6c70*/  FMUL.FTZ R188, R188, UR13 ;  /* 0x0000000dbcbc7c20 */ /* 0x000fe20008410000 */
[----:B------:R-:W-:Y:S01]  /*6c80*/  FMUL.FTZ R182, R182, UR13 ;  /* 0x0000000db6b67c20 */ /* 0x000fe20008410000 */
[C---:B------:R-:W-:Y:S01]  /*6c90*/  LOP3.LUT P5, RZ, R179.reuse, 0xff0000, RZ, 0xc0, !PT ;  /* 0x00ff0000b3ff7812 */ /* 0x040fe200078ac0ff */
        /* <DEDUP_REMOVED lines=13> */
[----:B------:R-:W-:Y:S02]  /*6d70*/  LOP3.LUT P1, RZ, R178, 0xff00, RZ, 0xc0, !PT ;  /* 0x0000ff00b2ff7812 */ /* 0x000fe4000782c0ff */
[----:B------:R-:W-:Y:S02]  /*6d80*/  FSEL R189, R183, RZ, P6 ;  /* 0x000000ffb7bd7208 */ /* 0x000fe40003000000 */
[----:B------:R-:W-:-:S02]  /*6d90*/  FSEL R188, R143, RZ, P2 ;  /* 0x000000ff8fbc7208 */ /* 0x000fc40001000000 */
[----:B------:R-:W-:Y:S02]  /*6da0*/  FSEL R193, R193, RZ, P4 ;  /* 0x000000ffc1c17208 */ /* 0x000fe40002000000 */
        /* <DEDUP_REMOVED lines=8> */
[----:B------:R-:W-:-:S05]  /*6e30*/  F2FP.F16.F32.PACK_AB R140, R183, R140 ;  /* 0x0000008cb78c723e */ /* 0x000fca00000000ff */
[----:B------:R0:W-:Y:S02]  /*6e40*/  STG.E.128 desc[UR6][R174.64], R140 ;  /* 0x0000008cae007986 */ /* 0x0001e4000c101d06 */
.L_x_2340:
[----:B------:R-:W-:Y:S05]  /*6e50*/  BSYNC.RECONVERGENT B1 ;  /* 0x0000000000017941 */ /* 0x000fea0003800200 */
.L_x_2331:
[----:B01234-:R-:W0:Y:S02]  /*6e60*/  LDC.64 R136, c[0x0][0x380] ;  /* 0x0000e000ff887b82 */ /* 0x01fe240000000a00 */
[----:B0-----:R-:W-:-:S04]  /*6e70*/  LEA R2, R136, R2, 0x2 ;  /* 0x0000000288027211 */ /* 0x001fc800078e10ff */
[----:B------:R-:W-:-:S13]  /*6e80*/  ISETP.GE.AND P1, PT, R2, R137, PT ;  /* 0x000000890200720c */ /* 0x000fda0003f26270 */
[----:B------:R-:W-:Y:S05]  /*6e90*/  @!P1 BRA `(.L_x_2360) ;  /* 0xffffff9800149947 */ /* 0x000fea000383ffff */
.L_x_2321:
[----:B------:R-:W-:Y:S05]  /*6ea0*/  BSYNC B0 ;  /* 0x0000000000007941 */ /* 0x000fea0003800000 */
.L_x_2320:
        /* <DEDUP_REMOVED lines=16> */
[C---:B------:R-:W-:Y:S02]  /*6fb0*/  ISETP.GE.U32.AND P4, PT, R38.reuse, 0x180, PT ;  /* 0x000001802600780c */ /* 0x040fe40003f86070 */
[----:B------:R-:W-:Y:S01]  /*6fc0*/  SHF.L.U32 R40, R49, 0x2, RZ ;  /* 0x0000000231287819 */ /* 0x000fe200000006ff */
[----:B------:R-:W-:Y:S01]  /*6fd0*/  STS.128 [R2+0x10], R88 ;  /* 0x0000105802007388 */ /* 0x000fe20000000c00 */
[C---:B------:R-:W-:Y:S02]  /*6fe0*/  ISETP.GE.U32.AND P3, PT, R38.reuse, 0x200, PT ;  /* 0x000002002600780c */ /* 0x040fe40003f66070 */
[----:B------:R-:W-:Y:S01]  /*6ff0*/  ISETP.GE.U32.AND P2, PT, R38, 0x280, PT ;  /* 0x000002802600780c */ /* 0x000fe20003f46070 */
        /* <DEDUP_REMOVED lines=84> */
[----:B------:R-:W-:Y:S02]  /*7540*/  @P5 MOV R2, R42 ;  /* 0x0000002a00025202 */ /* 0x000fe40000000f00 */
[----:B------:R-:W-:Y:S02]  /*7550*/  IADD3.X R51, PT, PT, R49, UR19, RZ, P0, !PT ;  /* 0x0000001331337c10 */ /* 0x000fe400087fe4ff */
[----:B------:R-:W-:Y:S01]  /*7560*/  IADD3 R40, P1, PT, R40, UR16, RZ ;  /* 0x0000001028287c10 */ /* 0x000fe2000ff3e0ff */
[----:B------:R-:W0:Y:S01]  /*7570*/  LDS R36, [R0] ;  /* 0x0000000000247984 */ /* 0x000e220000000800 */
[----:B------:R-:W-:-:S02]  /*7580*/  @P5 MOV R3, R51 ;  /* 0x0000003300035202 */ /* 0x000fc40000000f00 */
[----:B------:R-:W-:Y:S01]  /*7590*/  ISETP.GE.U32.AND P0, PT, R38, 0x100, PT ;  /* 0x000001002600780c */ /* 0x000fe20003f06070 */
        /* <DEDUP_REMOVED lines=19> */
[----:B---3--:R-:W-:-:S03]  /*76d0*/  FADD.FTZ R41, R36, R41 ;  /* 0x0000002924297221 */ /* 0x008fc60000010000 */
[----:B------:R-:W2:Y:S01]  /*76e0*/  LDS R39, [R0+0x1400] ;  /* 0x0014000000277984 */ /* 0x000ea20000000800 */
[----:B----4-:R-:W-:-:S03]  /*76f0*/  FADD.FTZ R20, RZ, R20 ;  /* 0x00000014ff147221 */ /* 0x010fc60000010000 */
[----:B------:R3:W-:Y:S01]  /*7700*/  @P5 STG.E desc[UR6][R2.64], R41 ;  /* 0x0000002902005986 */ /* 0x0007e2000c101906 */
[----:B------:R-:W-:-:S03]  /*7710*/  FADD.FTZ R28, RZ, R28 ;  /* 0x0000001cff1c7221 */ /* 0x000fc60000010000 */
[----:B------:R-:W4:Y:S01]  /*7720*/  LDS R41, [R0+0x2200] ;  /* 0x0022000000297984 */ /* 0x000f220000000800 */
[----:B------:R-:W-:-:S03]  /*7730*/  FADD.FTZ R13, RZ, R13 ;  /* 0x0000000dff0d7221 */ /* 0x000fc60000010000 */
[----:B------:R-:W-:Y:S04]  /*7740*/  LDS R22, [R0+0x3600] ;  /* 0x0036000000167984 */ /* 0x000fe80000000800 */
[----:B------:R-:W4:Y:S01]  /*7750*/  LDS R14, [R0+0x800] ;  /* 0x00080000000e7984 */ /* 0x000f220000000800 */
[----:B---3--:R-:W-:Y:S02]  /*7760*/  @P5 MOV R2, R40 ;  /* 0x0000002800025202 */ /* 0x008fe40000000f00 */
[----:B------:R-:W-:Y:S01]  /*7770*/  @P5 MOV R3, R49 ;  /* 0x0000003100035202 */ /* 0x000fe20000000f00 */
[----:B------:R-:W3:Y:S01]  /*7780*/  LDS R15, [R0+0x1800] ;  /* 0x00180000000f7984 */ /* 0x000ee20000000800 */
[----:B------:R-:W-:Y:S01]  /*7790*/  @P5 IADD3 R40, P6, PT, R40, 0x200, RZ ;  /* 0x0000020028285810 */ /* 0x000fe20007fde0ff */
[----:B------:R-:W-:-:S02]  /*77a0*/  FADD.FTZ R13, R13, R16 ;  /* 0x000000100d0d7221 */ /* 0x000fc40000010000 */
[----:B------:R-:W3:Y:S01]  /*77b0*/  LDS R21, [R0+0x2800] ;  /* 0x0028000000157984 */ /* 0x000ee20000000800 */
[----:B------:R-:W-:Y:S02]  /*77c0*/  @P5 IADD3.X R49, PT, PT, RZ, R49, RZ, P6, !PT ;  /* 0x00000031ff315210 */ /* 0x000fe400037fe4ff */
[----:B------:R-:W-:Y:S01]  /*77d0*/  @P0 MOV R4, R40 ;  /* 0x0000002800040202 */ /* 0x000fe20000000f00 */
[----:B------:R-:W3:Y:S04]  /*77e0*/  LDS R27, [R0+0x3800] ;  /* 0x00380000001b7984 */ /* 0x000ee80000000800 */
[----:B------:R-:W3:Y:S01]  /*77f0*/  LDS R6, [R0+0xa00] ;  /* 0x000a000000067984 */ /* 0x000ee20000000800 */
[----:B0-----:R-:W-:Y:S01]  /*7800*/  FADD.FTZ R13, R13, R18 ;  /* 0x000000120d0d7221 */ /* 0x001fe20000010000 */
[----:B-1----:R-:W-:-:S02]  /*7810*/  FADD.FTZ R20, R20, R37 ;  /* 0x0000002514147221 */ /* 0x002fc40000010000 */
[----:B------:R0:W-:Y:S01]  /*7820*/  @P5 STG.E desc[UR6][R2.64], R5 ;  /* 0x0000000502005986 */ /* 0x0001e2000c101906 */
[----:B------:R-:W-:Y:S01]  /*7830*/  ISETP.GE.U32.AND P5, PT, R38, 0x380, PT ;  /* 0x000003802600780c */ /* 0x000fe20003fa6070 */
[----:B--2---:R-:W-:Y:S02]  /*7840*/  FADD.FTZ R28, R28, R39 ;  /* 0x000000271c1c7221 */ /* 0x004fe40000010000 */
[----:B------:R-:W1:Y:S02]  /*7850*/  LDS R17, [R0+0x1a00] ;  /* 0x001a000000117984 */ /* 0x000e640000000800 */
[----:B------:R-:W-:Y:S02]  /*7860*/  FADD.FTZ R28, R28, R43 ;  /* 0x0000002b1c1c7221 */ /* 0x000fe40000010000 */
[----:B------:R-:W2:Y:S01]  /*7870*/  LDS R8, [R0+0xc00] ;  /* 0x000c000000087984 */ /* 0x000ea20000000800 */
[----:B----4-:R-:W-:Y:S01]  /*7880*/  FADD.FTZ R20, R20, R41 ;  /* 0x0000002914147221 */ /* 0x010fe20000010000 */
[----:B0-----:R-:W-:-:S02]  /*7890*/  @P0 MOV R2, R42 ;  /* 0x0000002a00020202 */ /* 0x001fc40000000f00 */
[----:B------:R-:W0:Y:S01]  /*78a0*/  LDS R23, [R0+0x2a00] ;  /* 0x002a000000177984 */ /* 0x000e220000000800 */
[----:B------:R-:W-:Y:S01]  /*78b0*/  @P0 IADD3 R42, P6, PT, R42, 0x200, RZ ;  /* 0x000002002a2a0810 */ /* 0x000fe20007fde0ff */
[----:B------:R-:W-:Y:S01]  /*78c0*/  FADD.FTZ R45, R20, R45 ;  /* 0x0000002d142d7221 */ /* 0x000fe20000010000 */
[-C--:B------:R-:W-:Y:S01]  /*78d0*/  @P0 MOV R3, R51.reuse ;  /* 0x0000003300030202 */ /* 0x080fe20000000f00 */
[----:B------:R-:W4:Y:S01]  /*78e0*/  LDS R19, [R0+0x1c00] ;  /* 0x001c000000137984 */ /* 0x000f220000000800 */
[----:B------:R-:W-:Y:S01]  /*78f0*/  @P0 IADD3.X R51, PT, PT, RZ, R51, RZ, P6, !PT ;  /* 0x00000033ff330210 */ /* 0x000fe200037fe4ff */
[----:B------:R-:W-:Y:S01]  /*7900*/  FADD.FTZ R47, R28, R47 ;  /* 0x0000002f1c2f7221 */ /* 0x000fe20000010000 */
[----:B------:R-:W-:Y:S01]  /*7910*/  @P0 MOV R5, R49 ;  /* 0x0000003100050202 */ /* 0x000fe20000000f00 */
[----:B------:R3:W-:Y:S01]  /*7920*/  @P0 STG.E desc[UR6][R2.64], R45 ;  /* 0x0000002d02000986 */ /* 0x0007e2000c101906 */
[----:B------:R-:W-:Y:S01]  /*7930*/  @P0 IADD3 R40, P6, PT, R40, 0x200, RZ ;  /* 0x0000020028280810 */ /* 0x000fe20007fde0ff */
[----:B------:R-:W-:-:S02]  /*7940*/  FADD.FTZ R14, RZ, R14 ;  /* 0x0000000eff0e7221 */ /* 0x000fc40000010000 */
[----:B------:R-:W4:Y:S01]  /*7950*/  LDS R37, [R0+0x3a00] ;  /* 0x003a000000257984 */ /* 0x000f220000000800 */
[----:B------:R-:W-:Y:S01]  /*7960*/  @P0 IADD3.X R49, PT, PT, RZ, R49, RZ, P6, !PT ;  /* 0x00000031ff310210 */ /* 0x000fe200037fe4ff */
[----:B---3--:R-:W-:Y:S01]  /*7970*/  FADD.FTZ R14, R14, R15 ;  /* 0x0000000f0e0e7221 */ /* 0x008fe20000010000 */
[----:B------:R-:W-:Y:S01]  /*7980*/  ISETP.GE.U32.AND P6, PT, R38, 0x400, PT ;  /* 0x000004002600780c */ /* 0x000fe20003fc6070 */
[----:B------:R-:W3:Y:S02]  /*7990*/  LDS R25, [R0+0x2c00] ;  /* 0x002c000000197984 */ /* 0x000ee40000000800 */
[----:B------:R-:W-:Y:S01]  /*79a0*/  FADD.FTZ R14, R14, R21 ;  /* 0x000000150e0e7221 */ /* 0x000fe20000010000 */
[----:B------:R-:W-:Y:S01]  /*79b0*/  @P4 MOV R2, R42 ;  /* 0x0000002a00024202 */ /* 0x000fe20000000f00 */
[----:B------:R-:W3:Y:S01]  /*79c0*/  LDS R10, [R0+0xe00] ;  /* 0x000e0000000a7984 */ /* 0x000ee20000000800 */
[----:B------:R-:W-:Y:S01]  /*79d0*/  @P4 MOV R3, R51 ;  /* 0x0000003300034202 */ /* 0x000fe20000000f00 */
[----:B------:R-:W-:Y:S01]  /*79e0*/  FADD.FTZ R27, R14, R27 ;  /* 0x0000001b0e1b7221 */ /* 0x000fe20000010000 */
[----:B------:R-:W-:Y:S01]  /*79f0*/  FADD.FTZ R6, RZ, R6 ;  /* 0x00000006ff067221 */ /* 0x000fe20000010000 */
[----:B------:R0:W-:Y:S01]  /*7a00*/  @P0 STG.E desc[UR6][R4.64], R29 ;  /* 0x0000001d04000986 */ /* 0x0001e2000c101906 */
[----:B------:R-:W-:-:S03]  /*7a10*/  @P4 IADD3 R42, P0, PT, R42, 0x200, RZ ;  /* 0x000002002a2a4810 */ /* 0x000fc60007f1e0ff */
[----:B------:R0:W-:Y:S01]  /*7a20*/  @P4 STG.E desc[UR6][R2.64], R47 ;  /* 0x0000002f02004986 */ /* 0x0001e2000c101906 */
[----:B------:R-:W-:Y:S01]  /*7a30*/  @P4 IADD3.X R51, PT, PT, RZ, R51, RZ, P0, !PT ;  /* 0x00000033ff334210 */ /* 0x000fe200007fe4ff */
[----:B-1----:R-:W-:Y:S02]  /*7a40*/  FADD.FTZ R6, R6, R17 ;  /* 0x0000001106067221 */ /* 0x002fe40000010000 */
[----:B------:R-:W1:Y:S01]  /*7a50*/  LDS R29, [R0+0x3c00] ;  /* 0x003c0000001d7984 */ /* 0x000e620000000800 */
[----:B--2---:R-:W-:Y:S01]  /*7a60*/  FADD.FTZ R8, RZ, R8 ;  /* 0x00000008ff087221 */ /* 0x004fe20000010000 */
[----:B0-----:R-:W-:Y:S02]  /*7a70*/  FADD.FTZ R5, R13, R22 ;  /* 0x000000160d057221 */ /* 0x001fe40000010000 */
[----:B------:R-:W-:Y:S01]  /*7a80*/  LDS R15, [R0+0x2e00] ;  /* 0x002e0000000f7984 */ /* 0x000fe20000000800 */
[----:B------:R-:W-:Y:S01]  /*7a90*/  FADD.FTZ R6, R6, R23 ;  /* 0x0000001706067221 */ /* 0x000fe20000010000 */
[----:B------:R-:W-:-:S02]  /*7aa0*/  @P4 MOV R2, R40 ;  /* 0x0000002800024202 */ /* 0x000fc40000000f00 */
[----:B------:R-:W0:Y:S01]  /*7ab0*/  LDS R13, [R0+0x1e00] ;  /* 0x001e0000000d7984 */ /* 0x000e220000000800 */
[-C--:B------:R-:W-:Y:S01]  /*7ac0*/  @P4 MOV R3, R49.reuse ;  /* 0x0000003100034202 */ /* 0x080fe20000000f00 */
[----:B----4-:R-:W-:Y:S01]  /*7ad0*/  FADD.FTZ R8, R8, R19 ;  /* 0x0000001308087221 */ /* 0x010fe20000010000 */
[----:B------:R-:W-:Y:S01]  /*7ae0*/  @P4 IADD3 R40, P0, PT, R40, 0x200, RZ ;  /* 0x0000020028284810 */ /* 0x000fe20007f1e0ff */
[----:B------:R-:W2:Y:S03]  /*7af0*/  LDS R21, [R0+0x3e00] ;  /* 0x003e000000157984 */ /* 0x000ea60000000800 */
[----:B------:R-:W-:Y:S01]  /*7b00*/  @P4 IADD3.X R49, PT, PT, RZ, R49, RZ, P0, !PT ;  /* 0x00000031ff314210 */ /* 0x000fe200007fe4ff */
[----:B------:R4:W-:Y:S01]  /*7b10*/  @P4 STG.E desc[UR6][R2.64], R7 ;  /* 0x0000000702004986 */ /* 0x0009e2000c101906 */
[----:B------:R-:W-:Y:S01]  /*7b20*/  FADD.FTZ R37, R6, R37 ;  /* 0x0000002506257221 */ /* 0x000fe20000010000 */
[----:B---3--:R-:W-:Y:S01]  /*7b30*/  FADD.FTZ R8, R8, R25 ;  /* 0x0000001908087221 */ /* 0x008fe20000010000 */
[----:B------:R-:W-:Y:S01]  /*7b40*/  FADD.FTZ R10, RZ, R10 ;  /* 0x0000000aff0a7221 */ /* 0x000fe20000010000 */
[----:B----4-:R-:W-:-:S02]  /*7b50*/  @P3 MOV R2, R42 ;  /* 0x0000002a00023202 */ /* 0x010fc40000000f00 */
[----:B------:R-:W-:Y:S02]  /*7b60*/  @P3 MOV R3, R51 ;  /* 0x0000003300033202 */ /* 0x000fe40000000f00 */
[----:B------:R-:W-:-:S03]  /*7b70*/  @P3 IADD3 R42, P0, PT, R42, 0x200, RZ ;  /* 0x000002002a2a3810 */ /* 0x000fc60007f1e0ff */
[----:B------:R3:W-:Y:S01]  /*7b80*/  @P3 STG.E desc[UR6][R2.64], R5 ;  /* 0x0000000502003986 */ /* 0x0007e2000c101906 */
[----:B------:R-:W-:Y:S01]  /*7b90*/  @P3 IADD3.X R51, PT, PT, RZ, R51, RZ, P0, !PT ;  /* 0x00000033ff333210 */ /* 0x000fe200007fe4ff */
[----:B-1----:R-:W-:Y:S01]  /*7ba0*/  FADD.FTZ R29, R8, R29 ;  /* 0x0000001d081d7221 */ /* 0x002fe20000010000 */
[----:B---3--:R-:W-:Y:S01]  /*7bb0*/  @P3 MOV R2, R40 ;  /* 0x0000002800023202 */ /* 0x008fe20000000f00 */
[----:B0-----:R-:W-:Y:S01]  /*7bc0*/  FADD.FTZ R10, R10, R13 ;  /* 0x0000000d0a0a7221 */ /* 0x001fe20000010000 */
[-C--:B------:R-:W-:Y:S02]  /*7bd0*/  @P3 MOV R3, R49.reuse ;  /* 0x0000003100033202 */ /* 0x080fe40000000f00 */
[----:B------:R-:W-:Y:S01]  /*7be0*/  @P3 IADD3 R40, P4, PT, R40, 0x200, RZ ;  /* 0x0000020028283810 */ /* 0x000fe20007f9e0ff */
[----:B------:R-:W-:Y:S02]  /*7bf0*/  FADD.FTZ R10, R10, R15 ;  /* 0x0000000f0a0a7221 */ /* 0x000fe40000010000 */
[----:B------:R0:W-:Y:S01]  /*7c00*/  @P3 STG.E desc[UR6][R2.64], R31 ;  /* 0x0000001f02003986 */ /* 0x0001e2000c101906 */
[----:B------:R-:W-:Y:S01]  /*7c10*/  @P3 IADD3.X R49, PT, PT, RZ, R49, RZ, P4, !PT ;  /* 0x00000031ff313210 */ /* 0x000fe200027fe4ff */
[----:B--2---:R-:W-:Y:S01]  /*7c20*/  FADD.FTZ R21, R10, R21 ;  /* 0x000000150a157221 */ /* 0x004fe20000010000 */
[----:B0-----:R-:W-:-:S02]  /*7c30*/  @P2 MOV R2, R42 ;  /* 0x0000002a00022202 */ /* 0x001fc40000000f00 */
        /* <DEDUP_REMOVED lines=37> */
.L_x_2330:
        /* <DEDUP_REMOVED lines=8> */
.L_x_2362:
[----:B------:R-:W-:Y:S05]  /*7f10*/  BSYNC B1 ;  /* 0x0000000000017941 */ /* 0x000fea0003800000 */
.L_x_2361:
        /* <DEDUP_REMOVED lines=8> */
.L_x_2363:
[----:B------:R-:W-:Y:S01]  /*7fa0*/  FADD.FTZ R136, R136, R187 ;  /* 0x000000bb88887221 */ /* 0x000fe20000010000 */
[----:B------:R-:W-:-:S04]  /*7fb0*/  HFMA2 R189, -RZ, RZ, 0, 1.1920928955078125e-07 ;  /* 0x00000002ffbd7431 */ /* 0x000fc800000001ff */
[----:B------:R-:W-:Y:S02]  /*7fc0*/  MOV R190, R136 ;  /* 0x0000008800be7202 */ /* 0x000fe40000000f00 */
[----:B------:R-:W-:-:S07]  /*7fd0*/  MOV R137, R188 ;  /* 0x000000bc00897202 */ /* 0x000fce0000000f00 */
[----:B------:R-:W-:Y:S05]  /*7fe0*/  WARPSYNC.COLLECTIVE R183, `(.L_x_2364) ;  /* 0x00000000b7087348 */ /* 0x000fea0003c00000 */
[----:B------:R0:W1:Y:S02]  /*7ff0*/  SHFL.BFLY P6, R188, R190, R189, R192 ;  /* 0x0c0000bdbebc7389 */ /* 0x00006400000c00c0 */
[----:B01----:R-:W-:Y:S05]  /*8000*/  ENDCOLLECTIVE ;  /* 0x000000000000791b */ /* 0x003fea0003800000 */
.L_x_2364:
[----:B------:R-:W-:-:S05]  /*8010*/  FADD.FTZ R137, R137, R186 ;  /* 0x000000ba89897221 */ /* 0x000fca0000010000 */
[----:B------:R-:W-:Y:S02]  /*8020*/  MOV R190, R137 ;  /* 0x0000008900be7202 */ /* 0x000fe40000000f00 */
[----:B------:R-:W-:-:S07]  /*8030*/  MOV R139, R188 ;  /* 0x000000bc008b7202 */ /* 0x000fce0000000f00 */
[----:B------:R-:W-:Y:S05]  /*8040*/  WARPSYNC.COLLECTIVE R183, `(.L_x_2365) ;  /* 0x00000000b7087348 */ /* 0x000fea0003c00000 */
[----:B------:R0:W1:Y:S02]  /*8050*/  SHFL.BFLY P6, R188, R190, R189, R192 ;  /* 0x0c0000bdbebc7389 */ /* 0x00006400000c00c0 */
[----:B01----:R-:W-:Y:S05]  /*8060*/  ENDCOLLECTIVE ;  /* 0x000000000000791b */ /* 0x003fea0003800000 */
.L_x_2365:
[----:B------:R-:W-:Y:S01]  /*8070*/  FADD.FTZ R139, R136, R139 ;  /* 0x0000008b888b7221 */ /* 0x000fe20000010000 */
[----:B------:R-:W-:-:S04]  /*8080*/  HFMA2 R189, -RZ, RZ, 0, 2.384185791015625e-07 ;  /* 0x00000004ffbd7431 */ /* 0x000fc800000001ff */
[----:B------:R-:W-:Y:S02]  /*8090*/  MOV R190, R139 ;  /* 0x0000008b00be7202 */ /* 0x000fe40000000f00 */
[----:B------:R-:W-:-:S07]  /*80a0*/  MOV R138, R188 ;  /* 0x000000bc008a7202 */ /* 0x000fce0000000f00 */
[----:B------:R-:W-:Y:S05]  /*80b0*/  WARPSYNC.COLLECTIVE R183, `(.L_x_2366) ;  /* 0x00000000b7087348 */ /* 0x000fea0003c00000 */
[----:B------:R0:W1:Y:S02]  /*80c0*/  SHFL.BFLY P6, R188, R190, R189, R192 ;  /* 0x0c0000bdbebc7389 */ /* 0x00006400000c00c0 */
[----:B01----:R-:W-:Y:S05]  /*80d0*/  ENDCOLLECTIVE ;  /* 0x000000000000791b */ /* 0x003fea0003800000 */
.L_x_2366:
[----:B------:R-:W-:-:S05]  /*80e0*/  FADD.FTZ R138, R137, R138 ;  /* 0x0000008a898a7221 */ /* 0x000fca0000010000 */
[----:B------:R-:W-:Y:S02]  /*80f0*/  MOV R190, R138 ;  /* 0x0000008a00be7202 */ /* 0x000fe40000000f00 */
[----:B------:R-:W-:-:S07]  /*8100*/  MOV R140, R188 ;  /* 0x000000bc008c7202 */ /* 0x000fce0000000f00 */
[----:B------:R-:W-:Y:S05]  /*8110*/  WARPSYNC.COLLECTIVE R183, `(.L_x_2367) ;  /* 0x00000000b7087348 */ /* 0x000fea0003c00000 */
[----:B------:R0:W1:Y:S02]  /*8120*/  SHFL.BFLY P6, R188, R190, R189, R192 ;  /* 0x0c0000bdbebc7389 */ /* 0x00006400000c00c0 */
[----:B01----:R-:W-:Y:S05]  /*8130*/  ENDCOLLECTIVE ;  /* 0x000000000000791b */ /* 0x003fea0003800000 */
.L_x_2367:
[----:B------:R-:W-:Y:S01]  /*8140*/  FADD.FTZ R140, R139, R140 ;  /* 0x0000008c8b8c7221 */ /* 0x000fe20000010000 */
[----:B------:R-:W-:-:S04]  /*8150*/  HFMA2 R189, -RZ, RZ, 0, 4.76837158203125e-07 ;  /* 0x00000008ffbd7431 */ /* 0x000fc800000001ff */
[----:B------:R-:W-:Y:S02]  /*8160*/  MOV R190, R140 ;  /* 0x0000008c00be7202 */ /* 0x000fe40000000f00 */
[----:B------:R-:W-:-:S07]  /*8170*/  MOV R141, R188 ;  /* 0x000000bc008d7202 */ /* 0x000fce0000000f00 */
[----:B------:R-:W-:Y:S05]  /*8180*/  WARPSYNC.COLLECTIVE R183, `(.L_x_2368) ;  /* 0x00000000b7087348 */ /* 0x000fea0003c00000 */
[----:B------:R0:W1:Y:S02]  /*8190*/  SHFL.BFLY P6, R188, R190, R189, R192 ;  /* 0x0c0000bdbebc7389 */ /* 0x00006400000c00c0 */
[----:B01----:R-:W-:Y:S05]  /*81a0*/  ENDCOLLECTIVE ;  /* 0x000000000000791b */ /* 0x003fea0003800000 */
.L_x_2368:
[----:B------:R-:W-:-:S05]  /*81b0*/  FADD.FTZ R141, R138, R141 ;  /* 0x0000008d8a8d7221 */ /* 0x000fca0000010000 */
[----:B------:R-:W-:Y:S02]  /*81c0*/  MOV R190, R141 ;  /* 0x0000008d00be7202 */ /* 0x000fe40000000f00 */
[----:B------:R-:W-:-:S07]  /*81d0*/  MOV R143, R188 ;  /* 0x000000bc008f7202 */ /* 0x000fce0000000f00 */
[----:B------:R-:W-:Y:S05]  /*81e0*/  WARPSYNC.COLLECTIVE R183, `(.L_x_2369) ;  /* 0x00000000b7087348 */ /* 0x000fea0003c00000 */
[----:B------:R0:W1:Y:S02]  /*81f0*/  SHFL.BFLY P6, R188, R190, R189, R192 ;  /* 0x0c0000bdbebc7389 */ /* 0x00006400000c00c0 */
[----:B01----:R-:W-:Y:S05]  /*8200*/  ENDCOLLECTIVE ;  /* 0x000000000000791b */ /* 0x003fea0003800000 */
.L_x_2369:
[----:B------:R-:W-:Y:S01]  /*8210*/  FADD.FTZ R143, R140, R143 ;  /* 0x0000008f8c8f7221 */ /* 0x000fe20000010000 */
[----:B------:R-:W-:-:S04]  /*8220*/  HFMA2 R189, -RZ, RZ, 0, 9.5367431640625e-07 ;  /* 0x00000010ffbd7431 */ /* 0x000fc800000001ff */
[----:B------:R-:W-:Y:S02]  /*8230*/  MOV R190, R143 ;  /* 0x0000008f00be7202 */ /* 0x000fe40000000f00 */
[----:B------:R-:W-:-:S07]  /*8240*/  MOV R142, R188 ;  /* 0x000000bc008e7202 */ /* 0x000fce0000000f00 */
[----:B------:R-:W-:Y:S05]  /*8250*/  WARPSYNC.COLLECTIVE R183, `(.L_x_2370) ;  /* 0x00000000b7087348 */ /* 0x000fea0003c00000 */
[----:B------:R0:W1:Y:S02]  /*8260*/  SHFL.BFLY P6, R188, R190, R189, R192 ;  /* 0x0c0000bdbebc7389 */ /* 0x00006400000c00c0 */
[----:B01----:R-:W-:Y:S05]  /*8270*/  ENDCOLLECTIVE ;  /* 0x000000000000791b */ /* 0x003fea0003800000 */
.L_x_2370:
[----:B------:R-:W-:-:S05]  /*8280*/  FADD.FTZ R142, R141, R142 ;  /* 0x0000008e8d8e7221 */ /* 0x000fca0000010000 */
[----:B------:R-:W-:Y:S02]  /*8290*/  MOV R190, R142 ;  /* 0x0000008e00be7202 */ /* 0x000fe40000000f00 */
[----:B------:R-:W-:-:S07]  /*82a0*/  MOV R136, R188 ;  /* 0x000000bc00887202 */ /* 0x000fce0000000f00 */
[----:B------:R-:W-:Y:S05]  /*82b0*/  WARPSYNC.COLLECTIVE R183, `(.L_x_2371) ;  /* 0x00000000b7087348 */ /* 0x000fea0003c00000 */
[----:B------:R0:W1:Y:S02]  /*82c0*/  SHFL.BFLY P6, R188, R190, R189, R192 ;  /* 0x0c0000bdbebc7389 */ /* 0x00006400000c00c0 */
[----:B01----:R-:W-:Y:S05]  /*82d0*/  ENDCOLLECTIVE ;  /* 0x000000000000791b */ /* 0x003fea0003800000 */
.L_x_2371:
[----:B------:R-:W-:Y:S01]  /*82e0*/  MOV R137, R188 ;  /* 0x000000bc00897202 */ /* 0x000fe20000000f00 */
[----:B------:R-:W-:Y:S06]  /*82f0*/  BRA `(.L_x_2372) ;  /* 0xffffff9c00d47947 */ /* 0x000fec000383ffff */
.L_x_2373:
        /* <DEDUP_REMOVED lines=16> */
.L_x_19974:


//--------------------- .text._ZN10layer_norm13ln_bwd_kernelINS_13Kernel_traitsI6__halfS2_S2_S2_fjLj1024ELj1ELj4ELj1ELj16ENS_18Kernel_traits_baseILj1024ES2_S2_S2_S2_fjLj128EEEEELb1ELb0ELb0ELb1EEEvNS_9BwdParamsE --------------------------
	.section	.text._ZN10layer_norm13ln_bwd_kernelINS_13Kernel_traitsI6__halfS2_S2_S2_fjLj1024ELj1ELj4ELj1ELj16ENS_18Kernel_traits_baseILj1024ES2_S2_S2_S2_fjLj128EEEEELb1ELb0ELb0ELb1EEEvNS_9BwdParamsE,"ax",@progbits
	.align	128
        .global         _ZN10layer_norm13ln_bwd_kernelINS_13Kernel_traitsI6__halfS2_S2_S2_fjLj1024ELj1ELj4ELj1ELj16ENS_18Kernel_traits_baseILj1024ES2_S2_S2_S2_fjLj128EEEEELb1ELb0ELb0ELb1EEEvNS_9BwdParamsE
        .type           _ZN10layer_norm13ln_bwd_kernelINS_13Kernel_traitsI6__halfS2_S2_S2_fjLj1024ELj1ELj4ELj1ELj16ENS_18Kernel_traits_baseILj1024ES2_S2_S2_S2_fjLj128EEEEELb1ELb0ELb0ELb1EEEvNS_9BwdParamsE,@function
        .size           _ZN10layer_norm13ln_bwd_kernelINS_13Kernel_traitsI6__halfS2_S2_S2_fjLj1024ELj1ELj4ELj1ELj16ENS_18Kernel_traits_baseILj1024ES2_S2_S2_S2_fjLj128EEEEELb1ELb0ELb0ELb1EEEvNS_9BwdParamsE,(.L_x_19975 - _ZN10layer_norm13ln_bwd_kernelINS_13Kernel_traitsI6__halfS2_S2_S2_fjLj1024ELj1ELj4ELj1ELj16ENS_18Kernel_traits_baseILj1024ES2_S2_S2_S2_fjLj128EEEEELb1ELb0ELb0ELb1EEEvNS_9BwdParamsE)
        .other          _ZN10layer_norm13ln_bwd_kernelINS_13Kernel_traitsI6__halfS2_S2_S2_fjLj1024ELj1ELj4ELj1ELj16ENS_18Kernel_traits_baseILj1024ES2_S2_S2_S2_fjLj128EEEEELb1ELb0ELb0ELb1EEEvNS_9BwdParamsE,@"STO_CUDA_ENTRY STV_DEFAULT"
_ZN10layer_norm13ln_bwd_kernelINS_13Kernel_traitsI6__halfS2_S2_S2_fjLj1024ELj1ELj4ELj1ELj16ENS_18Kernel_traits_baseILj1024ES2_S2_S2_S2_fjLj128EEEEELb1ELb0ELb0ELb1EEEvNS_9BwdParamsE:
.text._ZN10layer_norm13ln_bwd_kernelINS_13Kernel_traitsI6__halfS2_S2_S2_fjLj1024ELj1ELj4ELj1ELj16ENS_18Kernel_traits_baseILj1024ES2_S2_S2_S2_fjLj128EEEEELb1ELb0ELb0ELb1EEEvNS_9BwdParamsE:
        /* <DEDUP_REMOVED lines=53> */
[----:B------:R0:W5:Y:S04]  /*0350*/  LDG.E.128 R92, desc[UR6][R2.64+0x600] ;  /* 0x00060006025c7981 */ /* 0x000168000c1e1d00 */
        /* <DEDUP_REMOVED lines=39> */
.L_x_2391:
[----:B------:R-:W0:Y:S08]  /*05d0*/  @P0 LDC.64 R36, c[0x0][0x3e0] ;  /* 0x0000f800ff240b82 */ /* 0x000e300000000a00 */
        /* <DEDUP_REMOVED lines=9> */
[----:B------:R-:W-:Y:S01]  /*0670*/  UISETP.NE.U32.AND UP0, UPT, UR12, URZ, UPT ;  /* 0x000000ff0c00728c */ /* 0x000fe2000bf05070 */
[----:B------:R-:W-:-:S03]  /*0680*/  IMAD R0, R139, UR11, RZ ;  /* 0x0000000b8b007c24 */ /* 0x000fc6000f8e02ff */
[----:B------:R-:W-:Y:S02]  /*0690*/  UISETP.NE.AND.EX UP0, UPT, UR13, URZ, UPT, UP0 ;  /* 0x000000ff0d00728c */ /* 0x000fe4000bf05300 */
        /* <DEDUP_REMOVED lines=18> */
[----:B------:R-:W-:Y:S02]  /*07c0*/  IMAD.WIDE.U32 R44, R147, 0x10, R48 ;  /* 0x00000010932c7825 */ /* 0x000fe400078e0030 */
[----:B------:R-:W4:Y:S02]  /*07d0*/  LDG.E.128 R40, desc[UR6][R40.64] ;  /* 0x0000000628287981 */ /* 0x000f24000c1e1d00 */
[--C-:B-1----:R-:W-:Y:S02]  /*07e0*/  IMAD.WIDE.U32 R52, R151, 0x10, R64.reuse ;  /* 0x0000001097347825 */ /* 0x102fe400078e0040 */
[----:B------:R-:W4:Y:S02]  /*07f0*/  LDG.E.128 R44, desc[UR6][R44.64] ;  /* 0x000000062c2c7981 */ /* 0x000f24000c1e1d00 */
[----:B------:R-:W-:-:S02]  /*0800*/  IMAD.WIDE.U32 R56, R149, 0x10, R64 ;  /* 0x0000001095387825 */ /* 0x000fc400078e0040 */
[----:B------:R-:W4:Y:S02]  /*0810*/  LDG.E.128 R52, desc[UR6][R52.64] ;  /* 0x0000000634347981 */ /* 0x000f24000c1e1d00 */
[----:B------:R-:W-:Y:S02]  /*0820*/  IMAD.WIDE.U32 R60, R147, 0x10, R64 ;  /* 0x00000010933c7825 */ /* 0x000fe400078e0040 */
        /* <DEDUP_REMOVED lines=14> */
[----:B------:R-:W-:-:S02]  /*0910*/  HADD2.F32 R161, -RZ, R9.H0_H0 ;  /* 0x20000009ffa17230 */ /* 0x000fc40000004100 */
[----:B------:R-:W-:Y:S02]  /*0920*/  HADD2.F32 R163, -RZ, R10.H0_H0 ;  /* 0x2000000affa37230 */ /* 0x000fe40000004100 */
[----:B------:R-:W-:Y:S02]  /*0930*/  HADD2.F32 R185, -RZ, R11.H0_H0 ;  /* 0x2000000bffb97230 */ /* 0x000fe40000004100 */
[----:B---3--:R-:W-:Y:S02]  /*0940*/  HADD2.F32 R0, -RZ, R36.H0_H0 ;  /* 0x20000024ff007230 */ /* 0x008fe40000004100 */
[--C-:B----4-:R-:W-:Y:S02]  /*0950*/  HADD2.F32 R158, -RZ, R42.reuse.H0_H0 ;  /* 0x2000002aff9e7230 */ /* 0x110fe40000004100 */
[----:B------:R-:W-:Y:S02]  /*0960*/  HADD2.F32 R164, -RZ, R42.H1_H1 ;  /* 0x3000002affa47230 */ /* 0x000fe40000004100 */
[----:B------:R-:W-:-:S02]  /*0970*/  HADD2.F32 R42, -RZ, R43.H0_H0 ;  /* 0x2000002bff2a7230 */ /* 0x000fc40000004100 */
[----:B------:R-:W-:Y:S02]  /*0980*/  HADD2.F32 R178, -RZ, R47.H1_H1 ;  /* 0x3000002fffb27230 */ /* 0x000fe40000004100 */
[C---:B------:R-:W-:Y:S01]  /*0990*/  FADD.FTZ R159, -R203.reuse, R0 ;  /* 0x00000000cb9f7221 */ /* 0x040fe20000010100 */
[----:B------:R-:W-:Y:S02]  /*09a0*/  HADD2.F32 R36, -RZ, R36.H1_H1 ;  /* 0x30000024ff247230 */ /* 0x000fe40000004100 */
[--C-:B------:R-:W-:Y:S02]  /*09b0*/  HADD2.F32 R148, -RZ, R37.reuse.H0_H0 ;  /* 0x20000025ff947230 */ /* 0x100fe40000004100 */
[----:B------:R-:W-:Y:S02]  /*09c0*/  HADD2.F32 R150, -RZ, R37.H1_H1 ;  /* 0x30000025ff967230 */ /* 0x000fe40000004100 */
[----:B------:R-:W-:Y:S01]  /*09d0*/  FADD.FTZ R177, -R203, R42 ;  /* 0x0000002acbb17221 */ /* 0x000fe20000010100 */
[----:B------:R-:W-:-:S02]  /*09e0*/  HADD2.F32 R152, -RZ, R38.H0_H0 ;  /* 0x20000026ff987230 */ /* 0x000fc40000004100 */
[----:B------:R-:W-:Y:S02]  /*09f0*/  HADD2.F32 R37, -RZ, R52.H0_H0 ;  /* 0x20000034ff257230 */ /* 0x000fe40000004100 */
[----:B------:R-:W-:Y:S02]  /*0a00*/  HADD2.F32 R0, -RZ, R4.H0_H0 ;  /* 0x20000004ff007230 */ /* 0x000fe40000004100 */
[C---:B------:R-:W-:Y:S01]  /*0a10*/  FADD.FTZ R213, -R203.reuse, R178 ;  /* 0x000000b2cbd57221 */ /* 0x040fe20000010100 */
        /* <DEDUP_REMOVED lines=8> */
[----:B------:R-:W-:Y:S02]  /*0aa0*/  HADD2.F32 R39, -RZ, R52.H1_H1 ;  /* 0x30000034ff277230 */ /* 0x000fe40000004100 */
[--C-:B------:R-:W-:Y:S02]  /*0ab0*/  HADD2.F32 R173, -RZ, R61.reuse.H0_H0 ;  /* 0x2000003dffad7230 */ /* 0x100fe40000004100 */
[----:B------:R-:W-:-:S02]  /*0ac0*/  HADD2.F32 R178, -RZ, R61.H1_H1 ;  /* 0x3000003dffb27230 */ /* 0x000fc40000004100 */
[----:B------:R-:W-:Y:S02]  /*0ad0*/  HADD2.F32 R56, -RZ, R4.H1_H1 ;  /* 0x30000004ff387230 */ /* 0x000fe40000004100 */
[----:B------:R-:W-:Y:S01]  /*0ae0*/  FMUL.FTZ R233, R0, R37 ;  /* 0x0000002500e97220 */ /* 0x000fe20000410000 */
[----:B------:R-:W-:Y:S02]  /*0af0*/  HADD2.F32 R36, -RZ, R53.H0_H0 ;  /* 0x20000035ff247230 */ /* 0x000fe40000004100 */
[----:B------:R-:W-:Y:S02]  /*0b00*/  HADD2.F32 R61, -RZ, R5.H0_H0 ;  /* 0x20000005ff3d7230 */ /* 0x000fe40000004100 */
[----:B------:R-:W-:Y:S01]  /*0b10*/  FADD.FTZ R153, -R203, R38 ;  /* 0x00000026cb997221 */ /* 0x000fe20000010100 */
[--C-:B------:R-:W-:Y:S02]  /*0b20*/  HADD2.F32 R195, -RZ, R63.reuse.H0_H0 ;  /* 0x2000003fffc37230 */ /* 0x100fe40000004100 */
[----:B-----5:R-:W-:Y:S01]  /*0b30*/  FMUL.FTZ R0, R146, R159 ;  /* 0x0000009f92007220 */ /* 0x020fe20000410000 */
[----:B------:R-:W-:-:S02]  /*0b40*/  HADD2.F32 R199, -RZ, R63.H1_H1 ;  /* 0x3000003fffc77230 */ /* 0x000fc40000004100 */
[----:B------:R-:W-:Y:S01]  /*0b50*/  FMUL.FTZ R231, R56, R39 ;  /* 0x0000002738e77220 */ /* 0x000fe20000410000 */
[----:B------:R-:W-:Y:S02]  /*0b60*/  HADD2.F32 R38, -RZ, R54.H0_H0 ;  /* 0x20000036ff267230 */ /* 0x000fe40000004100 */
[----:B------:R-:W-:Y:S02]  /*0b70*/  HADD2.F32 R63, -RZ, R6.H0_H0 ;  /* 0x20000006ff3f7230 */ /* 0x000fe40000004100 */
[----:B------:R-:W-:Y:S01]  /*0b80*/  FADD.FTZ R179, -R203, R158 ;  /* 0x0000009ecbb37221 */ /* 0x000fe20000010100 */
[----:B------:R-:W-:Y:S01]  /*0b90*/  FMUL.FTZ R214, R61, R36 ;  /* 0x000000243dd67220 */ /* 0x000fe20000410000 */
[----:B------:R-:W-:Y:S01]  /*0ba0*/  FADD.FTZ R56, RZ, R233 ;  /* 0x000000e9ff387221 */ /* 0x000fe20000010000 */
[----:B------:R-:W-:Y:S01]  /*0bb0*/  FADD.FTZ R223, -R203, R148 ;  /* 0x00000094cbdf7221 */ /* 0x000fe20000010100 */
[--C-:B------:R-:W-:Y:S02]  /*0bc0*/  HADD2.F32 R158, -RZ, R58.reuse.H0_H0 ;  /* 0x2000003aff9e7230 */ /* 0x100fe40000004100 */
[----:B------:R-:W-:Y:S01]  /*0bd0*/  FMUL.FTZ R208, R146, R157 ;  /* 0x0000009d92d07220 */ /* 0x000fe20000410000 */
[----:B------:R-:W-:-:S02]  /*0be0*/  HADD2.F32 R167, -RZ, R58.H1_H1 ;  /* 0x3000003affa77230 */ /* 0x000fc40000004100 */
[----:B------:R-:W-:Y:S01]  /*0bf0*/  FFMA.FTZ R61, R0, R233, RZ ;  /* 0x000000e9003d7223 */ /* 0x000fe200000100ff */
        /* <DEDUP_REMOVED lines=8> */
[----:B------:R-:W-:Y:S01]  /*0c80*/  FMUL.FTZ R229, R58, R53 ;  /* 0x000000353ae57220 */ /* 0x000fe20000410000 */
[----:B------:R-:W-:Y:S02]  /*0c90*/  HADD2.F32 R168, -RZ, R40.H1_H1 ;  /* 0x30000028ffa87230 */ /* 0x000fe40000004100 */
[----:B------:R-:W-:Y:S01]  /*0ca0*/  FADD.FTZ R58, R63, R214 ;  /* 0x000000d63f3a7221 */ /* 0x000fe20000010000 */
[--C-:B------:R-:W-:Y:S02]  /*0cb0*/  HADD2.F32 R40, -RZ, R41.reuse.H0_H0 ;  /* 0x20000029ff287230 */ /* 0x100fe40000004100 */
[----:B------:R-:W-:Y:S01]  /*0cc0*/  FADD.FTZ R221, -R203, R152 ;  /* 0x00000098cbdd7221 */ /* 0x000fe20000010100 */
[----:B------:R-:W-:Y:S01]  /*0cd0*/  FMUL.FTZ R206, R146, R155 ;  /* 0x0000009b92ce7220 */ /* 0x000fe20000410000 */
[----:B------:R-:W-:Y:S01]  /*0ce0*/  FFMA.FTZ R61, R223, R214, R56 ;  /* 0x000000d6df3d7223 */ /* 0x000fe20000010038 */
[----:B------:R-:W-:Y:S02]  /*0cf0*/  HADD2.F32 R166, -RZ, R41.H1_H1 ;  /* 0x30000029ffa67230 */ /* 0x000fe40000004100 */
[----:B------:R-:W-:-:S02]  /*0d00*/  HADD2.F32 R169, -RZ, R60.H0_H0 ;  /* 0x2000003cffa97230 */ /* 0x000fc40000004100 */
[----:B------:R-:W-:Y:S02]  /*0d10*/  HADD2.F32 R175, -RZ, R60.H1_H1 ;  /* 0x3000003cffaf7230 */ /* 0x000fe40000004100 */
[----:B------:R-:W-:Y:S01]  /*0d20*/  FADD.FTZ R63, R58, R229 ;  /* 0x000000e53a3f7221 */ /* 0x000fe20000010000 */
[----:B------:R-:W-:Y:S02]  /*0d30*/  HADD2.F32 R41, -RZ, R54.H1_H1 ;  /* 0x30000036ff297230 */ /* 0x000fe40000004100 */
[----:B------:R-:W-:Y:S02]  /*0d40*/  HADD2.F32 R60, -RZ, R6.H1_H1 ;  /* 0x30000006ff3c7230 */ /* 0x000fe40000004100 */
[----:B------:R-:W-:Y:S01]  /*0d50*/  FADD.FTZ R181, -R203, R40 ;  /* 0x00000028cbb57221 */ /* 0x000fe20000010100 */
[----:B------:R-:W-:Y:S02]  /*0d60*/  HADD2.F32 R180, -RZ, R48.H0_H0 ;  /* 0x20000030ffb47230 */ /* 0x000fe40000004100 */
[----:B------:R-:W-:Y:S01]  /*0d70*/  FMUL.FTZ R221, R146, R221 ;  /* 0x000000dd92dd7220 */ /* 0x000fe20000410000 */
[----:B------:R-:W-:-:S02]  /*0d80*/  HADD2.F32 R216, -RZ, R65.H0_H0 ;  /* 0x20000041ffd87230 */ /* 0x000fc40000004100 */
[----:B------:R-:W-:Y:S01]  /*0d90*/  FFMA.FTZ R56, R206, R229, R61 ;  /* 0x000000e5ce387223 */ /* 0x000fe2000001003d */
[----:B------:R-:W-:Y:S02]  /*0da0*/  HADD2.F32 R235, -RZ, R65.H1_H1 ;  /* 0x30000041ffeb7230 */ /* 0x000fe40000004100 */
[----:B------:R-:W-:Y:S02]  /*0db0*/  HADD2.F32 R40, -RZ, R55.H0_H0 ;  /* 0x20000037ff287230 */ /* 0x000fe40000004100 */
[----:B------:R-:W-:Y:S02]  /*0dc0*/  HADD2.F32 R65, -RZ, R7.H0_H0 ;  /* 0x20000007ff417230 */ /* 0x000fe40000004100 */
[----:B------:R-:W-:Y:S01]  /*0dd0*/  FMUL.FTZ R227, R60, R41 ;  /* 0x000000293ce37220 */ /* 0x000fe20000410000 */
[----:B------:R-:W-:Y:S01]  /*0de0*/  FADD.FTZ R58, R63, R212 ;  /* 0x000000d43f3a7221 */ /* 0x000fe20000010000 */
[C---:B------:R-:W-:Y:S01]  /*0df0*/  FADD.FTZ R219, -R203.reuse, R154 ;  /* 0x0000009acbdb7221 */ /* 0x040fe20000010100 */
[----:B------:R-:W-:Y:S01]  /*0e00*/  FADD.FTZ R211, -R203, R180 ;  /* 0x000000b4cbd37221 */ /* 0x000fe20000010100 */
[----:B------:R-:W-:Y:S01]  /*0e10*/  FMUL.FTZ R204, R146, R153 ;  /* 0x0000009992cc7220 */ /* 0x000fe20000410000 */
[----:B------:R-:W-:Y:S01]  /*0e20*/  FFMA.FTZ R61, R221, R212, R56 ;  /* 0x000000d4dd3d7223 */ /* 0x000fe20000010038 */
[----:B------:R-:W-:-:S02]  /*0e30*/  HADD2.F32 R160, -RZ, R43.H1_H1 ;  /* 0x3000002bffa07230 */ /* 0x000fc40000004100 */
[----:B------:R-:W-:Y:S01]  /*0e40*/  FMUL.FTZ R210, R65, R40 ;  /* 0x0000002841d27220 */ /* 0x000fe20000410000 */
[--C-:B------:R-:W-:Y:S02]  /*0e50*/  HADD2.F32 R193, -RZ, R62.reuse.H0_H0 ;  /* 0x2000003effc17230 */ /* 0x100fe40000004100 */
[----:B------:R-:W-:Y:S02]  /*0e60*/  HADD2.F32 R180, -RZ, R62.H1_H1 ;  /* 0x3000003effb47230 */ /* 0x000fe40000004100 */
[----:B------:R-:W-:Y:S02]  /*0e70*/  HADD2.F32 R197, -RZ, R64.H0_H0 ;  /* 0x20000040ffc57230 */ /* 0x000fe40000004100 */
[----:B------:R-:W-:Y:S02]  /*0e80*/  HADD2.F32 R54, -RZ, R92.H0_H0 ;  /* 0x2000005cff367230 */ /* 0x000fe40000004100 */
[----:B------:R-:W-:Y:S01]  /*0e90*/  FADD.FTZ R65, R58, R227 ;  /* 0x000000e33a417221 */ /* 0x000fe20000010000 */
[----:B------:R-:W-:-:S02]  /*0ea0*/  HADD2.F32 R43, -RZ, R55.H1_H1 ;  /* 0x30000037ff2b7230 */ /* 0x000fc40000004100 */
[----:B------:R-:W-:Y:S02]  /*0eb0*/  HADD2.F32 R62, -RZ, R7.H1_H1 ;  /* 0x30000007ff3e7230 */ /* 0x000fe40000004100 */
[----:B------:R-:W-:Y:S01]  /*0ec0*/  FADD.FTZ R202, -R203, R202 ;  /* 0x000000cacbca7221 */ /* 0x000fe20000010100 */
[----:B------:R-:W-:Y:S02]  /*0ed0*/  HADD2.F32 R176, -RZ, R47.H0_H0 ;  /* 0x2000002fffb07230 */ /* 0x000fe40000004100 */
[----:B------:R-:W-:Y:S01]  /*0ee0*/  FMUL.FTZ R219, R146, R219 ;  /* 0x000000db92db7220 */ /* 0x000fe20000410000 */
[--C-:B------:R-:W-:Y:S02]  /*0ef0*/  HADD2.F32 R220, -RZ, R67.reuse.H0_H0 ;  /* 0x20000043ffdc7230 */ /* 0x100fe40000004100 */
        /* <DEDUP_REMOVED lines=8> */
[----:B------:R-:W-:Y:S01]  /*0f80*/  FADD.FTZ R183, -R203, R156 ;  /* 0x0000009ccbb77221 */ /* 0x000fe20000010100 */
[----:B------:R-:W-:Y:S02]  /*0f90*/  HADD2.F32 R162, -RZ, R44.H0_H0 ;  /* 0x2000002cffa27230 */ /* 0x000fe40000004100 */
[----:B------:R-:W-:Y:S01]  /*0fa0*/  FMUL.FTZ R202, R146, R202 ;  /* 0x000000ca92ca7220 */ /* 0x000fe20000410000 */
[----:B------:R-:W-:-:S02]  /*0fb0*/  HADD2.F32 R186, -RZ, R50.H0_H0 ;  /* 0x20000032ffba7230 */ /* 0x000fc40000004100 */
[----:B------:R-:W-:Y:S01]  /*0fc0*/  FFMA.FTZ R65, R219, R210, R56 ;  /* 0x000000d2db417223 */ /* 0x000fe20000010038 */
[----:B------:R-:W-:Y:S02]  /*0fd0*/  HADD2.F32 R44, -RZ, R44.H1_H1 ;  /* 0x3000002cff2c7230 */ /* 0x000fe40000004100 */
[----:B------:R-:W-:Y:S01]  /*0fe0*/  FADD.FTZ R215, -R203, R176 ;  /* 0x000000b0cbd77221 */ /* 0x000fe20000010100 */
[----:B------:R-:W-:Y:S02]  /*0ff0*/  HADD2.F32 R50, -RZ, R50.H1_H1 ;  /* 0x30000032ff327230 */ /* 0x000fe40000004100 */
[----:B------:R-:W-:Y:S01]  /*1000*/  FMUL.FTZ R176, R67, R42 ;  /* 0x0000002a43b07220 */ /* 0x000fe20000410000 */
[----:B------:R-:W-:Y:S02]  /*1010*/  HADD2.F32 R64, -RZ, R8.H1_H1 ;  /* 0x30000008ff407230 */ /* 0x000fe40000004100 */
[C---:B------:R-:W-:Y:S01]  /*1020*/  FADD.FTZ R251, -R203.reuse, R160 ;  /* 0x000000a0cbfb7221 */ /* 0x040fe20000010100 */
[----:B------:R-:W-:Y:S01]  /*1030*/  FMUL.FTZ R61, R52, R201 ;  /* 0x000000c9343d7220 */ /* 0x000fe20000410000 */
[----:B------:R-:W-:Y:S01]  /*1040*/  FADD.FTZ R67, R54, R225 ;  /* 0x000000e136437221 */ /* 0x000fe20000010000 */
[----:B------:R-:W-:Y:S01]  /*1050*/  FADD.FTZ R168, -R203, R168 ;  /* 0x000000a8cba87221 */ /* 0x000fe20000010100 */
[----:B------:R-:W-:-:S02]  /*1060*/  HADD2.F32 R160, -RZ, R59.H0_H0 ;  /* 0x2000003bffa07230 */ /* 0x000fc40000004100 */
[----:B------:R-:W-:Y:S01]  /*1070*/  FMUL.FTZ R183, R146, R183 ;  /* 0x000000b792b77220 */ /* 0x000fe20000410000 */
[----:B------:R-:W-:Y:S02]  /*1080*/  HADD2.F32 R171, -RZ, R59.H1_H1 ;  /* 0x3000003bffab7230 */ /* 0x000fe40000004100 */
[----:B------:R-:W-:Y:S01]  /*1090*/  FFMA.FTZ R52, R202, R225, R65 ;  /* 0x000000e1ca347223 */ /* 0x000fe20000010041 */
[----:B------:R-:W-:Y:S02]  /*10a0*/  HADD2.F32 R174, -RZ, R46.H0_H0 ;  /* 0x2000002effae7230 */ /* 0x000fe40000004100 */
[C---:B------:R-:W-:Y:S01]  /*10b0*/  FADD.FTZ R247, -R203.reuse, R44 ;  /* 0x0000002ccbf77221 */ /* 0x040fe20000010100 */
[----:B------:R-:W-:Y:S01]  /*10c0*/  FADD.FTZ R205, -R203, R50 ;  /* 0x00000032cbcd7221 */ /* 0x000fe20000010100 */
[----:B------:R-:W-:Y:S02]  /*10d0*/  HADD2.F32 R59, -RZ, R93.H0_H0 ;  /* 0x2000005dff3b7230 */ /* 0x000fe40000004100 */
[----:B------:R-:W-:Y:S01]  /*10e0*/  FMUL.FTZ R191, R64, R45 ;  /* 0x0000002d40bf7220 */ /* 0x000fe20000410000 */
[----:B------:R-:W-:-:S02]  /*10f0*/  HADD2.F32 R44, -RZ, R57.H0_H0 ;  /* 0x20000039ff2c7230 */ /* 0x000fc40000004100 */
[----:B------:R-:W-:Y:S01]  /*1100*/  FADD.FTZ R54, R67, R176 ;  /* 0x000000b043367221 */ /* 0x000fe20000010000 */
[----:B------:R-:W-:Y:S02]  /*1110*/  HADD2.F32 R50, -RZ, R93.H1_H1 ;  /* 0x3000005dff327230 */ /* 0x000fe40000004100 */
[----:B------:R-:W-:Y:S01]  /*1120*/  FMUL.FTZ R168, R146, R168 ;  /* 0x000000a892a87220 */ /* 0x000fe20000410000 */
[----:B------:R-:W-:Y:S02]  /*1130*/  HADD2.F32 R48, -RZ, R48.H1_H1 ;  /* 0x30000030ff307230 */ /* 0x000fe40000004100 */
[----:B------:R-:W-:Y:S01]  /*1140*/  FFMA.FTZ R65, R183, R176, R52 ;  /* 0x000000b0b7417223 */ /* 0x000fe20000010034 */
[--C-:B------:R-:W-:Y:S02]  /*1150*/  HADD2.F32 R218, -RZ, R66.reuse.H0_H0 ;  /* 0x20000042ffda7230 */ /* 0x100fe40000004100 */
[----:B------:R-:W-:Y:S01]  /*1160*/  FADD.FTZ R241, -R203, R174 ;  /* 0x000000aecbf17221 */ /* 0x000fe20000010100 */
[----:B------:R-:W-:-:S02]  /*1170*/  HADD2.F32 R237, -RZ, R66.H1_H1 ;  /* 0x30000042ffed7230 */ /* 0x000fc40000004100 */
[----:B------:R-:W-:Y:S01]  /*1180*/  FMUL.FTZ R60, R59, R216 ;  /* 0x000000d83b3c7220 */ /* 0x000fe20000410000 */
[----:B------:R-:W-:Y:S02]  /*1190*/  HADD2.F32 R165, -RZ, R57.H1_H1 ;  /* 0x30000039ffa57230 */ /* 0x000fe40000004100 */
[----:B------:R-:W-:Y:S01]  /*11a0*/  FMUL.FTZ R174, R161, R44 ;  /* 0x0000002ca1ae7220 */ /* 0x000fe20000410000 */
[----:B------:R-:W-:Y:S02]  /*11b0*/  HADD2.F32 R66, -RZ, R9.H1_H1 ;  /* 0x30000009ff427230 */ /* 0x000fe40000004100 */
[----:B------:R-:W-:Y:S01]  /*11c0*/  FMUL.FTZ R59, R50, R235 ;  /* 0x000000eb323b7220 */ /* 0x000fe20000410000 */
[----:B------:R-:W-:Y:S01]  /*11d0*/  FADD.FTZ R67, R54, R191 ;  /* 0x000000bf36437221 */ /* 0x000fe20000010000 */
[C---:B------:R-:W-:Y:S01]  /*11e0*/  FADD.FTZ R166, -R203.reuse, R166 ;  /* 0x000000a6cba67221 */ /* 0x040fe20000010100 */
[----:B------:R-:W-:Y:S01]  /*11f0*/  FMUL.FTZ R181, R146, R181 ;  /* 0x000000b592b57220 */ /* 0x000fe20000410000 */
[----:B------:R-:W-:Y:S01]  /*1200*/  FFMA.FTZ R50, R168, R191, R65 ;  /* 0x000000bfa8327223 */ /* 0x000fe20000010041 */
[----:B------:R-:W-:Y:S01]  /*1210*/  FADD.FTZ R209, -R203, R48 ;  /* 0x00000030cbd17221 */ /* 0x000fe20000010100 */
[----:B------:R-:W-:-:S02]  /*1220*/  HADD2.F32 R57, -RZ, R94.H0_H0 ;  /* 0x2000005eff397230 */ /* 0x000fc40000004100 */
[----:B------:R-:W-:Y:S01]  /*1230*/  FMUL.FTZ R189, R66, R165 ;  /* 0x000000a542bd7220 */ /* 0x000fe20000410000 */
[----:B------:R-:W-:Y:S02]  /*1240*/  HADD2.F32 R48, -RZ, R94.H1_H1 ;  /* 0x3000005eff307230 */ /* 0x000fe40000004100 */
[----:B------:R-:W-:Y:S01]  /*1250*/  FADD.FTZ R52, R67, R174 ;  /* 0x000000ae43347221 */ /* 0x000fe20000010000 */
[----:B------:R-:W-:Y:S02]  /*1260*/  HADD2.F32 R46, -RZ, R46.H1_H1 ;  /* 0x3000002eff2e7230 */ /* 0x000fe40000004100 */
[----:B------:R-:W-:Y:S01]  /*1270*/  FMUL.FTZ R166, R146, R166 ;  /* 0x000000a692a67220 */ /* 0x000fe20000410000 */
[----:B------:R-:W-:Y:S01]  /*1280*/  FFMA.FTZ R65, R181, R174, R50 ;  /* 0x000000aeb5417223 */ /* 0x000fe20000010032 */
[----:B------:R-:W-:Y:S01]  /*1290*/  FADD.FTZ R243, -R203, R172 ;  /* 0x000000accbf37221 */ /* 0x000fe20000010100 */
[----:B------:R-:W-:Y:S02]  /*12a0*/  HADD2.F32 R148, -RZ, R10.H1_H1 ;  /* 0x3000000aff947230 */ /* 0x000fe40000004100 */
[----:B------:R-:W-:Y:S01]  /*12b0*/  FMUL.FTZ R58, R57, R218 ;  /* 0x000000da393a7220 */ /* 0x000fe20000410000 */
[----:B------:R-:W-:Y:S01]  /*12c0*/  FMUL.FTZ R172, R163, R158 ;  /* 0x0000009ea3ac7220 */ /* 0x000fe20000410000 */
        /* <DEDUP_REMOVED lines=10> */
[----:B------:R-:W-:Y:S01]  /*1370*/  FMUL.FTZ R164, R146, R164 ;  /* 0x000000a492a47220 */ /* 0x000fe20000410000 */
[----:B------:R-:W-:Y:S01]  /*1380*/  FFMA.FTZ R65, R179, R172, R48 ;  /* 0x000000acb3417223 */ /* 0x000fe20000010030 */
[C---:B------:R-:W-:Y:S01]  /*1390*/  FADD.FTZ R249, -R203.reuse, R162 ;  /* 0x000000a2cbf97221 */ /* 0x040fe20000010100 */
[----:B------:R-:W-:Y:S02]  /*13a0*/  HADD2.F32 R156, -RZ, R13.H0_H0 ;  /* 0x2000000dff9c7230 */ /* 0x000fe40000004100 */
[----:B------:R-:W-:Y:S01]  /*13b0*/  FADD.FTZ R245, -R203, R170 ;  /* 0x000000aacbf57221 */ /* 0x000fe20000010100 */
[----:B------:R-:W-:-:S02]  /*13c0*/  HADD2.F32 R150, -RZ, R11.H1_H1 ;  /* 0x3000000bff967230 */ /* 0x000fc40000004100 */
[----:B------:R-:W-:Y:S01]  /*13d0*/  FMUL.FTZ R56, R55, R220 ;  /* 0x000000dc37387220 */ /* 0x000fe20000410000 */
[----:B------:R-:W-:Y:S02]  /*13e0*/  HADD2.F32 R162, -RZ, R13.H1_H1 ;  /* 0x3000000dffa27230 */ /* 0x000fe40000004100 */
[----:B------:R-:W-:Y:S01]  /*13f0*/  FMUL.FTZ R170, R185, R160 ;  /* 0x000000a0b9aa7220 */ /* 0x000fe20000410000 */
[----:B------:R-:W-:Y:S01]  /*1400*/  FMUL.FTZ R55, R46, R239 ;  /* 0x000000ef2e377220 */ /* 0x000fe20000410000 */
[----:B------:R-:W-:Y:S01]  /*1410*/  FADD.FTZ R67, R50, R187 ;  /* 0x000000bb32437221 */ /* 0x000fe20000010000 */
[----:B------:R-:W-:Y:S01]  /*1420*/  FMUL.FTZ R177, R146, R177 ;  /* 0x000000b192b17220 */ /* 0x000fe20000410000 */
[----:B------:R-:W-:Y:S01]  /*1430*/  FFMA.FTZ R46, R164, R187, R65 ;  /* 0x000000bba42e7223 */ /* 0x000fe20000010041 */
[--C-:B------:R-:W-:Y:S02]  /*1440*/  HADD2.F32 R152, -RZ, R12.reuse.H0_H0 ;  /* 0x2000000cff987230 */ /* 0x100fe40000004100 */
[----:B------:R-:W-:Y:S01]  /*1450*/  FMUL.FTZ R159, R156, R173 ;  /* 0x000000ad9c9f7220 */ /* 0x000fe20000410000 */
[----:B------:R-:W-:Y:S01]  /*1460*/  FMUL.FTZ R185, R150, R171 ;  /* 0x000000ab96b97220 */ /* 0x000fe20000410000 */
[----:B------:R-:W-:Y:S01]  /*1470*/  FMUL.FTZ R156, R162, R178 ;  /* 0x000000b2a29c7220 */ /* 0x000fe20000410000 */
        /* <DEDUP_REMOVED lines=8> */
[----:B------:R-:W-:Y:S01]  /*1500*/  FMUL.FTZ R161, R154, R175 ;  /* 0x000000af9aa17220 */ /* 0x000fe20000410000 */
[----:B------:R-:W-:Y:S01]  /*1510*/  FMUL.FTZ R66, R146, R241 ;  /* 0x000000f192427220 */ /* 0x000fe20000410000 */
[----:B------:R-:W-:Y:S01]  /*1520*/  FADD.FTZ R48, R48, R163 ;  /* 0x000000a330307221 */ /* 0x000fe20000010000 */
[--C-:B------:R-:W-:Y:S02]  /*1530*/  HADD2.F32 R182, -RZ, R49.reuse.H0_H0 ;  /* 0x20000031ffb67230 */ /* 0x100fe40000004100 */
[----:B------:R-:W-:Y:S01]  /*1540*/  FMUL.FTZ R150, R146, R247 ;  /* 0x000000f792967220 */ /* 0x000fe20000410000 */
[----:B------:R-:W-:Y:S01]  /*1550*/  FFMA.FTZ R241, R152, R163, R65 ;  /* 0x000000a398f17223 */ /* 0x000fe20000010041 */
[----:B------:R-:W-:Y:S01]  /*1560*/  FADD.FTZ R48, R48, R161 ;  /* 0x000000a130307221 */ /* 0x000fe20000010000 */
[----:B------:R-:W-:-:S02]  /*1570*/  HADD2.F32 R184, -RZ, R49.H1_H1 ;  /* 0x30000031ffb87230 */ /* 0x000fc40000004100 */
[----:B------:R-:W-:Y:S01]  /*1580*/  FMUL.FTZ R148, R146, R245 ;  /* 0x000000f592947220 */ /* 0x000fe20000410000 */
[--C-:B------:R-:W-:Y:S02]  /*1590*/  HADD2.F32 R188, -RZ, R51.reuse.H0_H0 ;  /* 0x20000033ffbc7230 */ /* 0x100fe40000004100 */
[----:B------:R-:W-:Y:S01]  /*15a0*/  FFMA.FTZ R241, R150, R161, R241 ;  /* 0x000000a196f17223 */ /* 0x000fe200000100f1 */
[----:B------:R-:W-:Y:S02]  /*15b0*/  HADD2.F32 R190, -RZ, R51.H1_H1 ;  /* 0x30000033ffbe7230 */ /* 0x000fe40000004100 */
[C---:B------:R-:W-:Y:S01]  /*15c0*/  FADD.FTZ R51, -R203.reuse, R182 ;  /* 0x000000b6cb337221 */ /* 0x040fe20000010100 */
[--C-:B------:R-:W-:Y:S02]  /*15d0*/  HADD2.F32 R182, -RZ, R14.reuse.H0_H0 ;  /* 0x2000000effb67230 */ /* 0x100fe40000004100 */
[----:B------:R-:W-:Y:S01]  /*15e0*/  FMUL.FTZ R54, R146, R211 ;  /* 0x000000d392367220 */ /* 0x000fe20000410000 */
[----:B------:R-:W-:Y:S01]  /*15f0*/  FADD.FTZ R211, R48, R159 ;  /* 0x0000009f30d37221 */ /* 0x000fe20000010000 */
[----:B------:R-:W-:Y:S01]  /*1600*/  FMUL.FTZ R67, R146, R243 ;  /* 0x000000f392437220 */ /* 0x000fe20000410000 */
[----:B------:R-:W-:Y:S01]  /*1610*/  FFMA.FTZ R46, R148, R159, R241 ;  /* 0x0000009f942e7223 */ /* 0x000fe200000100f1 */
[----:B------:R-:W-:Y:S01]  /*1620*/  FADD.FTZ R207, -R203, R184 ;  /* 0x000000b8cbcf7221 */ /* 0x000fe20000010100 */
[----:B------:R-:W-:-:S02]  /*1630*/  HADD2.F32 R184, -RZ, R14.H1_H1 ;  /* 0x3000000effb87230 */ /* 0x000fc40000004100 */
[----:B------:R-:W-:Y:S01]  /*1640*/  FMUL.FTZ R157, R182, R193 ;  /* 0x000000c1b69d7220 */ /* 0x000fe20000410000 */
[C---:B------:R-:W-:Y:S01]  /*1650*/  FMUL.FTZ R52, R146.reuse, R209 ;  /* 0x000000d192347220 */ /* 0x040fe20000410000 */
[----:B------:R-:W-:Y:S01]  /*1660*/  FADD.FTZ R48, R211, R156 ;  /* 0x0000009cd3307221 */ /* 0x000fe20000010000 */
[----:B------:R-:W-:Y:S01]  /*1670*/  FFMA.FTZ R209, R67, R156, R46 ;  /* 0x0000009c43d17223 */ /* 0x000fe2000001002e */
[C---:B------:R-:W-:Y:S01]  /*1680*/  FADD.FTZ R49, -R203.reuse, R186 ;  /* 0x000000bacb317221 */ /* 0x040fe20000010100 */
[--C-:B------:R-:W-:Y:S02]  /*1690*/  HADD2.F32 R186, -RZ, R15.reuse.H0_H0 ;  /* 0x2000000fffba7230 */ /* 0x100fe40000004100 */
[----:B------:R-:W-:Y:S01]  /*16a0*/  FMUL.FTZ R50, R146, R207 ;  /* 0x000000cf92327220 */ /* 0x000fe20000410000 */
        /* <DEDUP_REMOVED lines=9> */
[----:B------:R-:W-:Y:S01]  /*1740*/  FMUL.FTZ R64, R146, R215 ;  /* 0x000000d792407220 */ /* 0x000fe20000410000 */
[----:B------:R-:W-:Y:S01]  /*1750*/  FFMA.FTZ R205, R65, R154, R46 ;  /* 0x0000009a41cd7223 */ /* 0x000fe2000001002e */
[----:B------:R-:W-:Y:S01]  /*1760*/  FMUL.FTZ R153, R188, R199 ;  /* 0x000000c7bc997220 */ /* 0x000fe20000410000 */
[----:B------:R-:W-:Y:S01]  /*1770*/  FADD.FTZ R182, R182, R155 ;  /* 0x0000009bb6b67221 */ /* 0x000fe20000010000 */
[----:B------:R-:W-:Y:S01]  /*1780*/  FMUL.FTZ R62, R146, R213 ;  /* 0x000000d5923e7220 */ /* 0x000fe20000410000 */
[----:B------:R-:W-:Y:S02]  /*1790*/  FFMA.FTZ R205, R64, R155, R205 ;  /* 0x0000009b40cd7223 */ /* 0x000fe400000100cd */
[----:B------:R-:W-:-:S02]  /*17a0*/  FADD.FTZ R182, R182, R153 ;  /* 0x00000099b6b67221 */ /* 0x000fc40000010000 */
[----:B------:R-:W-:Y:S01]  /*17b0*/  FFMA.FTZ R205, R62, R153, R205 ;  /* 0x000000993ecd7223 */ /* 0x000fe200000100cd */
[----:B------:R-:W-:Y:S01]  /*17c0*/  FADD.FTZ R203, -R203, R190 ;  /* 0x000000becbcb7221 */ /* 0x000fe20000010100 */
[----:B------:R-:W-:Y:S02]  /*17d0*/  FADD.FTZ R182, R182, R63 ;  /* 0x0000003fb6b67221 */ /* 0x000fe40000010000 */
[----:B------:R-:W-:Y:S01]  /*17e0*/  FFMA.FTZ R205, R54, R63, R205 ;  /* 0x0000003f36cd7223 */ /* 0x000fe200000100cd */
[----:B------:R-:W-:Y:S01]  /*17f0*/  FMUL.FTZ R46, R146, R203 ;  /* 0x000000cb922e7220 */ /* 0x000fe20000410000 */
[----:B------:R-:W-:Y:S01]  /*1800*/  FADD.FTZ R203, R182, R61 ;  /* 0x0000003db6cb7221 */ /* 0x000fe20000010000 */
[----:B------:R-:W-:Y:S01]  /*1810*/  FMUL.FTZ R51, R146, R51 ;  /* 0x0000003392337220 */ /* 0x000fe20000410000 */
[----:B------:R-:W-:Y:S02]  /*1820*/  FFMA.FTZ R182, R52, R61, R205 ;  /* 0x0000003d34b67223 */ /* 0x000fe400000100cd */
        /* <DEDUP_REMOVED lines=11> */
[----:B------:R-:W-:Y:S01]  /*18e0*/  FFMA.FTZ R203, R47, R56, R182 ;  /* 0x000000382fcb7223 */ /* 0x000fe200000100b6 */
        /* <DEDUP_REMOVED lines=35> */
.L_x_2377:
[----:B------:R-:W0:Y:S01]  /*1b20*/  LDC.64 R2, c[0x0][0x3a8] ;  /* 0x0000ea00ff027b82 */ /* 0x000e220000000a00 */
[C---:B------:R-:W-:Y:S02]  /*1b30*/  IADD3 R149, PT, PT, R151.reuse, 0x20, RZ ;  /* 0x0000002097957810 */ /* 0x040fe40007ffe0ff */
[C---:B------:R-:W-:Y:S02]  /*1b40*/  IADD3 R147, PT, PT, R151.reuse, 0x40, RZ ;  /* 0x0000004097937810 */ /* 0x040fe40007ffe0ff */
[----:B------:R-:W-:-:S03]  /*1b50*/  IADD3 R145, PT, PT, R151, 0x60, RZ ;  /* 0x0000006097917810 */ /* 0x000fc60007ffe0ff */
[----:B------:R-:W1:Y:S01]  /*1b60*/  LDC.64 R28, c[0x0][0x438] ;  /* 0x00010e00ff1c7b82 */ /* 0x000e620000000a00 */
        /* <DEDUP_REMOVED lines=8> */
[----:B------:R-:W4:Y:S01]  /*1bf0*/  LDG.E.128 R48, desc[UR6][R48.64] ;  /* 0x0000000630307981 */ /* 0x000f22000c1e1d00 */
[----:B0-----:R-:W-:-:S04]  /*1c00*/  IMAD.WIDE.U32 R52, R151, 0x10, R2 ;  /* 0x0000001097347825 */ /* 0x001fc800078e0002 */
[--C-:B------:R-:W-:Y:S02]  /*1c10*/  IMAD.WIDE.U32 R56, R149, 0x10, R2.reuse ;  /* 0x0000001095387825 */ /* 0x100fe400078e0002 */
[----:B------:R-:W4:Y:S02]  /*1c20*/  LDG.E.128 R52, desc[UR6][R52.64] ;  /* 0x0000000634347981 */ /* 0x000f24000c1e1d00 */
[--C-:B------:R-:W-:Y:S02]  /*1c30*/  IMAD.WIDE.U32 R60, R147, 0x10, R2.reuse ;  /* 0x00000010933c7825 */ /* 0x100fe400078e0002 */
[----:B------:R-:W4:Y:S04]  /*1c40*/  LDG.E.128 R56, desc[UR6][R56.64] ;  /* 0x0000000638387981 */ /* 0x000f28000c1e1d00 */
[----:B------:R-:W4:Y:S01]  /*1c50*/  LDG.E.128 R60, desc[UR6][R60.64] ;  /* 0x000000063c3c7981 */ /* 0x000f22000c1e1d00 */
[----:B------:R-:W-:-:S02]  /*1c60*/  IMAD.WIDE.U32 R64, R145, 0x10, R2 ;  /* 0x0000001091407825 */ /* 0x000fc400078e0002 */
[----:B------:R-:W0:Y:S04]  /*1c70*/  LDC.64 R2, c[0x0][0x3b0] ;  /* 0x0000ec00ff027b82 */ /* 0x000e280000000a00 */
[----:B------:R-:W4:Y:S01]  /*1c80*/  LDG.E.128 R64, desc[UR6][R64.64] ;  /* 0x0000000640407981 */ /* 0x000f22000c1e1d00 */
[----:B-1----:R-:W-:-:S04]  /*1c90*/  IMAD.WIDE.U32 R16, R151, 0x10, R28 ;  /* 0x0000001097107825 */ /* 0x002fc800078e001c */
[--C-:B------:R-:W-:Y:S02]  /*1ca0*/  IMAD.WIDE.U32 R20, R149, 0x10, R28.reuse ;  /* 0x0000001095147825 */ /* 0x100fe400078e001c */
[----:B------:R-:W5:Y:S02]  /*1cb0*/  LDG.E.128 R16, desc[UR6][R16.64] ;  /* 0x0000000610107981 */ /* 0x000f64000c1e1d00 */
[--C-:B------:R-:W-:Y:S02]  /*1cc0*/  IMAD.WIDE.U32 R24, R147, 0x10, R28.reuse ;  /* 0x0000001093187825 */ /* 0x100fe400078e001c */
[----:B------:R-:W5:Y:S02]  /*1cd0*/  LDG.E.128 R20, desc[UR6][R20.64] ;  /* 0x0000000614147981 */ /* 0x000f64000c1e1d00 */
[----:B------:R-:W-:Y:S02]  /*1ce0*/  IMAD.WIDE.U32 R28, R145, 0x10, R28 ;  /* 0x00000010911c7825 */ /* 0x000fe400078e001c */
[----:B------:R-:W5:Y:S04]  /*1cf0*/  LDG.E.128 R24, desc[UR6][R24.64] ;  /* 0x0000000618187981 */ /* 0x000f68000c1e1d00 */
[----:B------:R-:W5:Y:S01]  /*1d00*/  LDG.E.128 R28, desc[UR6][R28.64] ;  /* 0x000000061c1c7981 */ /* 0x000f62000c1e1d00 */
        /* <DEDUP_REMOVED lines=11> */
[----:B--2---:R-:W-:Y:S02]  /*1dc0*/  HADD2.F32 R0, -RZ, R36.H0_H0 ;  /* 0x20000024ff007230 */ /* 0x004fe40000004100 */
[--C-:B---3--:R-:W-:Y:S02]  /*1dd0*/  HADD2.F32 R158, -RZ, R42.reuse.H0_H0 ;  /* 0x2000002aff9e7230 */ /* 0x108fe40000004100 */
[----:B------:R-:W-:Y:S02]  /*1de0*/  HADD2.F32 R164, -RZ, R42.H1_H1 ;  /* 0x3000002affa47230 */ /* 0x000fe40000004100 */
[----:B------:R-:W-:-:S02]  /*1df0*/  HADD2.F32 R42, -RZ, R43.H0_H0 ;  /* 0x2000002bff2a7230 */ /* 0x000fc40000004100 */
[----:B----4-:R-:W-:Y:S02]  /*1e00*/  HADD2.F32 R178, -RZ, R47.H1_H1 ;  /* 0x3000002fffb27230 */ /* 0x010fe40000004100 */
[C---:B------:R-:W-:Y:S01]  /*1e10*/  FADD.FTZ R159, -R203.reuse, R0 ;  /* 0x00000000cb9f7221 */ /* 0x040fe20000010100 */
[----:B------:R-:W-:Y:S02]  /*1e20*/  HADD2.F32 R36, -RZ, R36.H1_H1 ;  /* 0x30000024ff247230 */ /* 0x000fe40000004100 */
[--C-:B------:R-:W-:Y:S02]  /*1e30*/  HADD2.F32 R148, -RZ, R37.reuse.H0_H0 ;  /* 0x20000025ff947230 */ /* 0x100fe40000004100 */
[----:B------:R-:W-:Y:S02]  /*1e40*/  HADD2.F32 R150, -RZ, R37.H1_H1 ;  /* 0x30000025ff967230 */ /* 0x000fe40000004100 */
[----:B------:R-:W-:Y:S01]  /*1e50*/  FADD.FTZ R177, -R203, R42 ;  /* 0x0000002acbb17221 */ /* 0x000fe20000010100 */
[----:B------:R-:W-:-:S02]  /*1e60*/  HADD2.F32 R152, -RZ, R38.H0_H0 ;  /* 0x20000026ff987230 */ /* 0x000fc40000004100 */
        /* <DEDUP_REMOVED lines=8> */
[----:B------:R-:W-:Y:S01]  /*1ef0*/  FADD.FTZ R153, -R203, R38 ;  /* 0x00000026cb997221 */ /* 0x000fe20000010100 */
[--C-:B------:R-:W-:Y:S02]  /*1f00*/  HADD2.F32 R37, -RZ, R52.reuse.H0_H0 ;  /* 0x20000034ff257230 */ /* 0x100fe40000004100 */
        /* <DEDUP_REMOVED lines=9> */
[----:B-----5:R-:W-:Y:S01]  /*1fa0*/  FMUL.FTZ R0, R146, R159 ;  /* 0x0000009f92007220 */ /* 0x020fe20000410000 */
[----:B------:R-:W-:-:S02]  /*1fb0*/  HADD2.F32 R195, -RZ, R63.H0_H0 ;  /* 0x2000003fffc37230 */ /* 0x000fc40000004100 */
[----:B------:R-:W-:Y:S02]  /*1fc0*/  HADD2.F32 R199, -RZ, R63.H1_H1 ;  /* 0x3000003fffc77230 */ /* 0x000fe40000004100 */
[----:B------:R-:W-:Y:S01]  /*1fd0*/  FMUL.FTZ R231, R56, R39 ;  /* 0x0000002738e77220 */ /* 0x000fe20000410000 */
[----:B------:R-:W-:Y:S02]  /*1fe0*/  HADD2.F32 R38, -RZ, R54.H0_H0 ;  /* 0x20000036ff267230 */ /* 0x000fe40000004100 */
[----:B------:R-:W-:Y:S02]  /*1ff0*/  HADD2.F32 R63, -RZ, R6.H0_H0 ;  /* 0x20000006ff3f7230 */ /* 0x000fe40000004100 */
[----:B------:R-:W-:Y:S01]  /*2000*/  FADD.FTZ R179, -R203, R158 ;  /* 0x0000009ecbb37221 */ /* 0x000fe20000010100 */
[----:B------:R-:W-:Y:S01]  /*2010*/  FMUL.FTZ R214, R61, R36 ;  /* 0x000000243dd67220 */ /* 0x000fe20000410000 */
[----:B------:R-:W-:Y:S01]  /*2020*/  FADD.FTZ R56, RZ, R233 ;  /* 0x000000e9ff387221 */ /* 0x000fe20000010000 */
[----:B------:R-:W-:Y:S01]  /*2030*/  FADD.FTZ R223, -R203, R148 ;  /* 0x00000094cbdf7221 */ /* 0x000fe20000010100 */
[----:B------:R-:W-:-:S02]  /*2040*/  HADD2.F32 R158, -RZ, R58.H0_H0 ;  /* 0x2000003aff9e7230 */ /* 0x000fc40000004100 */
[----:B------:R-:W-:Y:S01]  /*2050*/  FMUL.FTZ R208, R146, R157 ;  /* 0x0000009d92d07220 */ /* 0x000fe20000410000 */
[----:B------:R-:W-:Y:S02]  /*2060*/  HADD2.F32 R167, -RZ, R58.H1_H1 ;  /* 0x3000003affa77230 */ /* 0x000fe40000004100 */
        /* <DEDUP_REMOVED lines=242> */
.L_x_2378:
        /* <DEDUP_REMOVED lines=86> */
.L_x_2403:
        /* <DEDUP_REMOVED lines=10> */
[--C-:B------:R-:W-:Y:S02]  /*3590*/  HADD2.F32 R39, -RZ, R16.reuse.H1_H1 ;  /* 0x30000010ff277230 */ /* 0x100fe40000004100 */
[----:B------:R-:W-:Y:S01]  /*35a0*/  FFMA.FTZ R0, R158, R0, R53 ;  /* 0x000000009e007223 */ /* 0x000fe20000010035 */
[----:B0-----:R-:W-:Y:S02]  /*35b0*/  HADD2.F32 R37, -RZ, R16.H0_H0 ;  /* 0x20000010ff257230 */ /* 0x001fe40000004100 */
[----:B------:R-:W-:Y:S01]  /*35c0*/  FADD.FTZ R231, -R208, R231 ;  /* 0x000000e7d0e77221 */ /* 0x000fe20000010100 */
[----:B------:R-:W-:Y:S01]  /*35d0*/  FFMA.FTZ R206, R158, R206, R53 ;  /* 0x000000ce9ece7223 */ /* 0x000fe20000010035 */
[----:B------:R-:W-:Y:S01]  /*35e0*/  FADD.FTZ R233, -R0, R233 ;  /* 0x000000e900e97221 */ /* 0x000fe20000010100 */
[----:B------:R-:W-:Y:S01]  /*35f0*/  FFMA.FTZ R221, R158, R221, R53 ;  /* 0x000000dd9edd7223 */ /* 0x000fe20000010035 */
[----:B------:R-:W-:Y:S01]  /*3600*/  FFMA.FTZ R39, R146, R231, R39 ;  /* 0x000000e792277223 */ /* 0x000fe20000010027 */
[----:B------:R-:W-:Y:S01]  /*3610*/  LOP3.LUT P4, RZ, R142, 0xff00, RZ, 0xc0, !PT ;  /* 0x0000ff008eff7812 */ /* 0x000fe2000788c0ff */
[----:B------:R-:W-:Y:S01]  /*3620*/  FFMA.FTZ R37, R146, R233, R37 ;  /* 0x000000e992257223 */ /* 0x000fe20000010025 */
[C-C-:B------:R-:W-:Y:S01]  /*3630*/  FFMA.FTZ R223, R158.reuse, R223, R53.reuse ;  /* 0x000000df9edf7223 */ /* 0x140fe20000010035 */
[----:B------:R-:W-:Y:S01]  /*3640*/  FMUL.FTZ R39, R39, R144 ;  /* 0x0000009027277220 */ /* 0x000fe20000410000 */
[----:B------:R-:W-:Y:S01]  /*3650*/  FFMA.FTZ R202, R158, R202, R53 ;  /* 0x000000ca9eca7223 */ /* 0x000fe20000010035 */
[----:B------:R-:W-:Y:S01]  /*3660*/  FMUL.FTZ R37, R37, R144 ;  /* 0x0000009025257220 */ /* 0x000fe20000410000 */
[----:B------:R-:W-:-:S02]  /*3670*/  HADD2.F32 R0, -RZ, R17.H1_H1 ;  /* 0x30000011ff007230 */ /* 0x000fc40000004100 */
[----:B------:R-:W-:Y:S01]  /*3680*/  FMUL.FTZ R39, R39, UR5 ;  /* 0x0000000527277c20 */ /* 0x000fe20008410000 */
[----:B------:R-:W-:Y:S02]  /*3690*/  HADD2.F32 R38, -RZ, R18.H0_H0 ;  /* 0x20000012ff267230 */ /* 0x000fe40000004100 */
[----:B------:R-:W-:Y:S01]  /*36a0*/  FMUL.FTZ R36, R37, UR5 ;  /* 0x0000000525247c20 */ /* 0x000fe20008410000 */
[----:B------:R-:W-:Y:S01]  /*36b0*/  FFMA.FTZ R204, R158, R204, R53 ;  /* 0x000000cc9ecc7223 */ /* 0x000fe20000010035 */
[----:B------:R-:W-:Y:S01]  /*36c0*/  FADD.FTZ R229, -R206, R229 ;  /* 0x000000e5cee57221 */ /* 0x000fe20000010100 */
[----:B------:R-:W-:Y:S01]  /*36d0*/  FSEL R41, R39, RZ, P4 ;  /* 0x000000ff27297208 */ /* 0x000fe20002000000 */
[----:B------:R-:W-:Y:S01]  /*36e0*/  FADD.FTZ R221, -R221, R212 ;  /* 0x000000d4dddd7221 */ /* 0x000fe20000010100 */
[----:B------:R-:W-:Y:S02]  /*36f0*/  HADD2.F32 R37, -RZ, R17.H0_H0 ;  /* 0x20000011ff257230 */ /* 0x000fe40000004100 */
[----:B------:R-:W-:Y:S01]  /*3700*/  FADD.FTZ R223, -R223, R214 ;  /* 0x000000d6dfdf7221 */ /* 0x000fe20000010100 */
[----:B------:R-:W-:-:S02]  /*3710*/  HADD2.F32 R39, -RZ, R19.H1_H1 ;  /* 0x30000013ff277230 */ /* 0x000fc40000004100 */
[C-C-:B------:R-:W-:Y:S01]  /*3720*/  FFMA.FTZ R219, R158.reuse, R219, R53.reuse ;  /* 0x000000db9edb7223 */ /* 0x140fe20000010035 */
[C-C-:B------:R-:W-:Y:S01]  /*3730*/  FFMA.FTZ R183, R158.reuse, R183, R53.reuse ;  /* 0x000000b79eb77223 */ /* 0x140fe20000010035 */
[----:B------:R-:W-:Y:S01]  /*3740*/  FFMA.FTZ R168, R158, R168, R53 ;  /* 0x000000a89ea87223 */ /* 0x000fe20000010035 */
[----:B------:R-:W-:Y:S01]  /*3750*/  FADD.FTZ R225, -R202, R225 ;  /* 0x000000e1cae17221 */ /* 0x000fe20000010100 */
[----:B------:R-:W-:Y:S02]  /*3760*/  HADD2.F32 R40, -RZ, R18.H1_H1 ;  /* 0x30000012ff287230 */ /* 0x000fe40000004100 */
[----:B------:R-:W-:Y:S01]  /*3770*/  FADD.FTZ R227, -R204, R227 ;  /* 0x000000e3cce37221 */ /* 0x000fe20000010100 */
[C---:B------:R-:W-:Y:S01]  /*3780*/  FFMA.FTZ R229, R146.reuse, R229, R0 ;  /* 0x000000e592e57223 */ /* 0x040fe20000010000 */
[C---:B------:R-:W-:Y:S01]  /*3790*/  FFMA.FTZ R221, R146.reuse, R221, R38 ;  /* 0x000000dd92dd7223 */ /* 0x040fe20000010026 */
[----:B------:R-:W-:Y:S01]  /*37a0*/  FFMA.FTZ R37, R146, R223, R37 ;  /* 0x000000df92257223 */ /* 0x000fe20000010025 */
[----:B------:R-:W-:-:S02]  /*37b0*/  HADD2.F32 R42, -RZ, R19.H0_H0 ;  /* 0x20000013ff2a7230 */ /* 0x000fc40000004100 */
[----:B------:R-:W-:Y:S01]  /*37c0*/  FADD.FTZ R219, -R219, R210 ;  /* 0x000000d2dbdb7221 */ /* 0x000fe20000010100 */
[--C-:B------:R-:W-:Y:S02]  /*37d0*/  HADD2.F32 R0, -RZ, R20.reuse.H0_H0 ;  /* 0x20000014ff007230 */ /* 0x100fe40000004100 */
[----:B------:R-:W-:Y:S01]  /*37e0*/  FADD.FTZ R183, -R183, R176 ;  /* 0x000000b0b7b77221 */ /* 0x000fe20000010100 */
[----:B------:R-:W-:Y:S02]  /*37f0*/  HADD2.F32 R38, -RZ, R20.H1_H1 ;  /* 0x30000014ff267230 */ /* 0x000fe40000004100 */
[----:B------:R-:W-:Y:S01]  /*3800*/  FADD.FTZ R191, -R168, R191 ;  /* 0x000000bfa8bf7221 */ /* 0x000fe20000010100 */
[C---:B------:R-:W-:Y:S01]  /*3810*/  FFMA.FTZ R39, R146.reuse, R225, R39 ;  /* 0x000000e192277223 */ /* 0x040fe20000010027 */
[C---:B------:R-:W-:Y:S01]  /*3820*/  FFMA.FTZ R227, R146.reuse, R227, R40 ;  /* 0x000000e392e37223 */ /* 0x040fe20000010028 */
[-C--:B------:R-:W-:Y:S01]  /*3830*/  FMUL.FTZ R37, R37, R144.reuse ;  /* 0x0000009025257220 */ /* 0x080fe20000410000 */
[-C--:B------:R-:W-:Y:S01]  /*3840*/  FMUL.FTZ R229, R229, R144.reuse ;  /* 0x00000090e5e57220 */ /* 0x080fe20000410000 */
[C---:B------:R-:W-:Y:S01]  /*3850*/  FFMA.FTZ R219, R146.reuse, R219, R42 ;  /* 0x000000db92db7223 */ /* 0x040fe2000001002a */
[C---:B------:R-:W-:Y:S01]  /*3860*/  FFMA.FTZ R183, R146.reuse, R183, R0 ;  /* 0x000000b792b77223 */ /* 0x040fe20000010000 */
[----:B------:R-:W-:Y:S01]  /*3870*/  FFMA.FTZ R191, R146, R191, R38 ;  /* 0x000000bf92bf7223 */ /* 0x000fe20000010026 */
[-C--:B------:R-:W-:Y:S01]  /*3880*/  FMUL.FTZ R40, R39, R144.reuse ;  /* 0x0000009027287220 */ /* 0x080fe20000410000 */
[C---:B------:R-:W-:Y:S01]  /*3890*/  ISETP.GE.U32.AND P1, PT, R142.reuse, RZ, PT ;  /* 0x000000ff8e00720c */ /* 0x040fe20003f26070 */
[-C--:B------:R-:W-:Y:S01]  /*38a0*/  FMUL.FTZ R221, R221, R144.reuse ;  /* 0x00000090dddd7220 */ /* 0x080fe20000410000 */
[C---:B------:R-:W-:Y:S01]  /*38b0*/  LOP3.LUT P3, RZ, R142.reuse, 0xff, RZ, 0xc0, !PT ;  /* 0x000000ff8eff7812 */ /* 0x040fe2000786c0ff */
[-C--:B------:R-:W-:Y:S01]  /*38c0*/  FMUL.FTZ R227, R227, R144.reuse ;  /* 0x00000090e3e37220 */ /* 0x080fe20000410000 */
[----:B------:R-:W-:Y:S01]  /*38d0*/  FMUL.FTZ R37, R37, UR5 ;  /* 0x0000000525257c20 */ /* 0x000fe20008410000 */
[----:B------:R-:W-:Y:S01]  /*38e0*/  FMUL.FTZ R0, R229, UR5 ;  /* 0x00000005e5007c20 */ /* 0x000fe20008410000 */
[C---:B------:R-:W-:Y:S01]  /*38f0*/  LOP3.LUT P5, RZ, R142.reuse, 0xff0000, RZ, 0xc0, !PT ;  /* 0x00ff00008eff7812 */ /* 0x040fe200078ac0ff */
[-C--:B------:R-:W-:Y:S01]  /*3900*/  FMUL.FTZ R219, R219, R144.reuse ;  /* 0x00000090dbdb7220 */ /* 0x080fe20000410000 */
[----:B------:R-:W-:Y:S01]  /*3910*/  LOP3.LUT P2, RZ, R142, 0xff000000, RZ, 0xc0, !PT ;  /* 0xff0000008eff7812 */ /* 0x000fe2000784c0ff */
[-C--:B------:R-:W-:Y:S01]  /*3920*/  FMUL.FTZ R183, R183, R144.reuse ;  /* 0x00000090b7b77220 */ /* 0x080fe20000410000 */
[----:B------:R-:W-:Y:S01]  /*3930*/  FMUL.FTZ R191, R191, R144 ;  /* 0x00000090bfbf7220 */ /* 0x000fe20000410000 */
[----:B------:R-:W-:Y:S01]  /*3940*/  FMUL.FTZ R40, R40, UR5 ;  /* 0x0000000528287c20 */ /* 0x000fe20008410000 */
[----:B------:R-:W-:Y:S01]  /*3950*/  ISETP.GE.U32.AND.EX P1, PT, R143, 0x1000000, PT, P1 ;  /* 0x010000008f00780c */ /* 0x000fe20003f26110 */
[----:B------:R-:W-:Y:S01]  /*3960*/  FMUL.FTZ R38, R221, UR5 ;  /* 0x00000005dd267c20 */ /* 0x000fe20008410000 */
[----:B------:R-:W-:Y:S01]  /*3970*/  FSEL R36, R36, RZ, P3 ;  /* 0x000000ff24247208 */ /* 0x000fe20001800000 */
        /* <DEDUP_REMOVED lines=8> */
[C-C-:B------:R-:W-:Y:S01]  /*3a00*/  FFMA.FTZ R179, R158.reuse, R179, R53.reuse ;  /* 0x000000b39eb37223 */ /* 0x140fe20000010035 */
[----:B------:R-:W-:Y:S01]  /*3a10*/  LOP3.LUT P4, RZ, R143, 0xff0000, RZ, 0xc0, !PT ;  /* 0x00ff00008fff7812 */ /* 0x000fe2000788c0ff */
[--C-:B------:R-:W-:Y:S01]  /*3a20*/  FFMA.FTZ R164, R158, R164, R53.reuse ;  /* 0x000000a49ea47223 */ /* 0x100fe20000010035 */
[----:B------:R-:W-:Y:S01]  /*3a30*/  LOP3.LUT P5, RZ, R70, 0xff, RZ, 0xc0, !PT ;  /* 0x000000ff46ff7812 */ /* 0x000fe200078ac0ff */
[--C-:B------:R-:W-:Y:S01]  /*3a40*/  FFMA.FTZ R181, R158, R181, R53.reuse ;  /* 0x000000b59eb57223 */ /* 0x100fe20000010035 */
[----:B------:R-:W-:Y:S01]  /*3a50*/  LOP3.LUT P2, RZ, R70, 0xff00, RZ, 0xc0, !PT ;  /* 0x0000ff0046ff7812 */ /* 0x000fe2000784c0ff */
[--C-:B------:R-:W-:Y:S01]  /*3a60*/  FFMA.FTZ R166, R158, R166, R53.reuse ;  /* 0x000000a69ea67223 */ /* 0x100fe20000010035 */
[----:B------:R-:W-:Y:S01]  /*3a70*/  FSEL R42, R40, RZ, P1 ;  /* 0x000000ff282a7208 */ /* 0x000fe20000800000 */
[--C-:B------:R-:W-:Y:S01]  /*3a80*/  FFMA.FTZ R162, R158, R162, R53.reuse ;  /* 0x000000a29ea27223 */ /* 0x100fe20000010035 */
[----:B------:R-:W-:Y:S01]  /*3a90*/  ISETP.GE.U32.AND P1, PT, R70, RZ, PT ;  /* 0x000000ff4600720c */ /* 0x000fe20003f26070 */
[--C-:B------:R-:W-:Y:S01]  /*3aa0*/  FFMA.FTZ R177, R158, R177, R53.reuse ;  /* 0x000000b19eb17223 */ /* 0x100fe20000010035 */
[----:B------:R-:W-:Y:S01]  /*3ab0*/  FSEL R38, R38, RZ, P6 ;  /* 0x000000ff26267208 */ /* 0x000fe20003000000 */
[C-C-:B------:R-:W-:Y:S01]  /*3ac0*/  FFMA.FTZ R152, R158.reuse, R152, R53.reuse ;  /* 0x000000989e987223 */ /* 0x140fe20000010035 */
[----:B------:R-:W-:Y:S01]  /*3ad0*/  FSEL R43, R43, RZ, P3 ;  /* 0x000000ff2b2b7208 */ /* 0x000fe20001800000 */
[--C-:B------:R-:W-:Y:S01]  /*3ae0*/  FFMA.FTZ R150, R158, R150, R53.reuse ;  /* 0x000000969e967223 */ /* 0x100fe20000010035 */
[----:B------:R-:W-:Y:S01]  /*3af0*/  LOP3.LUT P6, RZ, R70, 0xff0000, RZ, 0xc0, !PT ;  /* 0x00ff000046ff7812 */ /* 0x000fe200078cc0ff */
[--C-:B------:R-:W-:Y:S01]  /*3b00*/  FFMA.FTZ R148, R158, R148, R53.reuse ;  /* 0x000000949e947223 */ /* 0x100fe20000010035 */
[----:B------:R-:W-:Y:S01]  /*3b10*/  LOP3.LUT P3, RZ, R70, 0xff000000, RZ, 0xc0, !PT ;  /* 0xff00000046ff7812 */ /* 0x000fe2000786c0ff */
        /* <DEDUP_REMOVED lines=13> */
[----:B------:R-:W-:Y:S01]  /*3bf0*/  FSEL R39, R39, RZ, P4 ;  /* 0x000000ff27277208 */ /* 0x000fe20002000000 */
[--C-:B------:R-:W-:Y:S01]  /*3c00*/  HADD2.F32 R70, -RZ, R22.reuse.H0_H0 ;  /* 0x20000016ff467230 */ /* 0x100fe20000004100 */
[----:B------:R-:W-:Y:S01]  /*3c10*/  FSEL R40, R183, RZ, P5 ;  /* 0x000000ffb7287208 */ /* 0x000fe20002800000 */
[----:B------:R-:W-:Y:S01]  /*3c20*/  HADD2.F32 R142, -RZ, R22.H1_H1 ;  /* 0x30000016ff8e7230 */ /* 0x000fe20000004100 */
[----:B------:R-:W-:Y:S01]  /*3c30*/  FSEL R45, R45, RZ, P2 ;  /* 0x000000ff2d2d7208 */ /* 0x000fe20001000000 */
[----:B------:R-:W-:Y:S01]  /*3c40*/  FADD.FTZ R179, -R179, R172 ;  /* 0x000000acb3b37221 */ /* 0x000fe20000010100 */
[C---:B------:R-:W-:Y:S01]  /*3c50*/  LOP3.LUT P4, RZ, R71.reuse, 0xff, RZ, 0xc0, !PT ;  /* 0x000000ff47ff7812 */ /* 0x040fe2000788c0ff */
[----:B------:R-:W-:Y:S01]  /*3c60*/  FADD.FTZ R187, -R164, R187 ;  /* 0x000000bba4bb7221 */ /* 0x000fe20000010100 */
[C---:B------:R-:W-:Y:S01]  /*3c70*/  LOP3.LUT P5, RZ, R71.reuse, 0xff00, RZ, 0xc0, !PT ;  /* 0x0000ff0047ff7812 */ /* 0x040fe200078ac0ff */
[--C-:B------:R-:W-:Y:S01]  /*3c80*/  HADD2.F32 R53, -RZ, R21.reuse.H0_H0 ;  /* 0x20000015ff357230 */ /* 0x100fe20000004100 */
[C---:B------:R-:W-:Y:S01]  /*3c90*/  LOP3.LUT P2, RZ, R71.reuse, 0xff0000, RZ, 0xc0, !PT ;  /* 0x00ff000047ff7812 */ /* 0x040fe2000784c0ff */
[----:B------:R-:W-:Y:S01]  /*3ca0*/  HADD2.F32 R44, -RZ, R21.H1_H1 ;  /* 0x30000015ff2c7230 */ /* 0x000fe20000004100 */
[----:B------:R-:W-:Y:S01]  /*3cb0*/  ISETP.GE.U32.AND.EX P1, PT, R71, 0x1000000, PT, P1 ;  /* 0x010000004700780c */ /* 0x000fe20003f26110 */
[----:B------:R-:W-:Y:S01]  /*3cc0*/  FADD.FTZ R181, -R181, R174 ;  /* 0x000000aeb5b57221 */ /* 0x000fe20000010100 */
[----:B------:R-:W-:Y:S01]  /*3cd0*/  FADD.FTZ R189, -R166, R189 ;  /* 0x000000bda6bd7221 */ /* 0x000fe20000010100 */
[----:B------:R-:W-:-:S02]  /*3ce0*/  HADD2.F32 R71, -RZ, R23.H1_H1 ;  /* 0x30000017ff477230 */ /* 0x000fc40000004100 */
[----:B------:R-:W-:Y:S01]  /*3cf0*/  FADD.FTZ R185, -R162, R185 ;  /* 0x000000b9a2b97221 */ /* 0x000fe20000010100 */
[----:B------:R-:W-:Y:S01]  /*3d00*/  FADD.FTZ R161, -R150, R161 ;  /* 0x000000a196a17221 */ /* 0x000fe20000010100 */
[C---:B------:R-:W-:Y:S01]  /*3d10*/  FFMA.FTZ R179, R146.reuse, R179, R70 ;  /* 0x000000b392b37223 */ /* 0x040fe20000010046 */
[C---:B------:R-:W-:Y:S01]  /*3d20*/  FFMA.FTZ R187, R146.reuse, R187, R142 ;  /* 0x000000bb92bb7223 */ /* 0x040fe2000001008e */
[C---:B------:R-:W-:Y:S01]  /*3d30*/  FFMA.FTZ R53, R146.reuse, R181, R53 ;  /* 0x000000b592357223 */ /* 0x040fe20000010035 */
[----:B------:R-:W-:Y:S02]  /*3d40*/  HADD2.F32 R150, -RZ, R23.H0_H0 ;  /* 0x20000017ff967230 */ /* 0x000fe40000004100 */
[----:B------:R-:W-:Y:S01]  /*3d50*/  FFMA.FTZ R189, R146, R189, R44 ;  /* 0x000000bd92bd7223 */ /* 0x000fe2000001002c */
[--C-:B------:R-:W-:Y:S02]  /*3d60*/  HADD2.F32 R70, -RZ, R24.reuse.H0_H0 ;  /* 0x20000018ff467230 */ /* 0x100fe40000004100 */
[----:B------:R-:W-:Y:S01]  /*3d70*/  FADD.FTZ R177, -R177, R170 ;  /* 0x000000aab1b17221 */ /* 0x000fe20000010100 */
[----:B------:R-:W-:-:S02]  /*3d80*/  HADD2.F32 R142, -RZ, R24.H1_H1 ;  /* 0x30000018ff8e7230 */ /* 0x000fc40000004100 */
[----:B------:R-:W-:Y:S01]  /*3d90*/  FADD.FTZ R163, -R152, R163 ;  /* 0x000000a398a37221 */ /* 0x000fe20000010100 */
[C---:B------:R-:W-:Y:S01]  /*3da0*/  FFMA.FTZ R185, R146.reuse, R185, R71 ;  /* 0x000000b992b97223 */ /* 0x040fe20000010047 */
[-C--:B------:R-:W-:Y:S01]  /*3db0*/  FMUL.FTZ R53, R53, R144.reuse ;  /* 0x0000009035357220 */ /* 0x080fe20000410000 */
[-C--:B------:R-:W-:Y:S01]  /*3dc0*/  FMUL.FTZ R189, R189, R144.reuse ;  /* 0x00000090bdbd7220 */ /* 0x080fe20000410000 */
[C---:B------:R-:W-:Y:S01]  /*3dd0*/  FFMA.FTZ R177, R146.reuse, R177, R150 ;  /* 0x000000b192b17223 */ /* 0x040fe20000010096 */
[C---:B------:R-:W-:Y:S01]  /*3de0*/  FFMA.FTZ R163, R146.reuse, R163, R70 ;  /* 0x000000a392a37223 */ /* 0x040fe20000010046 */
[----:B------:R-:W-:Y:S01]  /*3df0*/  FFMA.FTZ R161, R146, R161, R142 ;  /* 0x000000a192a17223 */ /* 0x000fe2000001008e */
[-C--:B------:R-:W-:Y:S01]  /*3e00*/  FMUL.FTZ R185, R185, R144.reuse ;  /* 0x00000090b9b97220 */ /* 0x080fe20000410000 */
[-C--:B------:R-:W-:Y:S01]  /*3e10*/  FMUL.FTZ R179, R179, R144.reuse ;  /* 0x00000090b3b37220 */ /* 0x080fe20000410000 */
[-C--:B------:R-:W-:Y:S01]  /*3e20*/  FMUL.FTZ R187, R187, R144.reuse ;  /* 0x00000090bbbb7220 */ /* 0x080fe20000410000 */
[----:B------:R-:W-:Y:S01]  /*3e30*/  FMUL.FTZ R44, R53, UR5 ;  /* 0x00000005352c7c20 */ /* 0x000fe20008410000 */
[----:B------:R-:W-:Y:S01]  /*3e40*/  FMUL.FTZ R71, R189, UR5 ;  /* 0x00000005bd477c20 */ /* 0x000fe20008410000 */
[-C--:B------:R-:W-:Y:S01]  /*3e50*/  FMUL.FTZ R177, R177, R144.reuse ;  /* 0x00000090b1b17220 */ /* 0x080fe20000410000 */
[-C--:B------:R-:W-:Y:S01]  /*3e60*/  FMUL.FTZ R163, R163, R144.reuse ;  /* 0x00000090a3a37220 */ /* 0x080fe20000410000 */
[----:B------:R-:W-:Y:S01]  /*3e70*/  FMUL.FTZ R161, R161, R144 ;  /* 0x00000090a1a17220 */ /* 0x000fe20000410000 */
[----:B------:R-:W-:Y:S01]  /*3e80*/  FMUL.FTZ R185, R185, UR5 ;  /* 0x00000005b9b97c20 */ /* 0x000fe20008410000 */
[----:B------:R-:W-:Y:S01]  /*3e90*/  FMUL.FTZ R70, R179, UR5 ;  /* 0x00000005b3467c20 */ /* 0x000fe20008410000 */
[----:B------:R-:W-:Y:S01]  /*3ea0*/  FMUL.FTZ R143, R187, UR5 ;  /* 0x00000005bb8f7c20 */ /* 0x000fe20008410000 */
[----:B------:R-:W-:Y:S01]  /*3eb0*/  FSEL R44, R44, RZ, P6 ;  /* 0x000000ff2c2c7208 */ /* 0x000fe20003000000 */
[----:B------:R-:W-:Y:S01]  /*3ec0*/  FMUL.FTZ R177, R177, UR5 ;  /* 0x00000005b1b17c20 */ /* 0x000fe20008410000 */
[----:B------:R-:W-:Y:S01]  /*3ed0*/  FSEL R71, R71, RZ, P3 ;  /* 0x000000ff47477208 */ /* 0x000fe20001800000 */
[----:B------:R-:W-:Y:S01]  /*3ee0*/  FMUL.FTZ R163, R163, UR5 ;  /* 0x00000005a3a37c20 */ /* 0x000fe20008410000 */
[----:B------:R-:W-:Y:S01]  /*3ef0*/  FMUL.FTZ R161, R161, UR5 ;  /* 0x00000005a1a17c20 */ /* 0x000fe20008410000 */
[----:B------:R-:W-:Y:S01]  /*3f00*/  LOP3.LUT P6, RZ, R68, 0xff, RZ, 0xc0, !PT ;  /* 0x000000ff44ff7812 */ /* 0x000fe200078cc0ff */
[----:B------:R-:W-:Y:S01]  /*3f10*/  FADD.FTZ R63, -R54, R63 ;  /* 0x0000003f363f7221 */ /* 0x000fe20000010100 */
[C---:B------:R-:W-:Y:S01]  /*3f20*/  LOP3.LUT P3, RZ, R68.reuse, 0xff00, RZ, 0xc0, !PT ;  /* 0x0000ff0044ff7812 */ /* 0x040fe2000786c0ff */
[--C-:B------:R-:W-:Y:S01]  /*3f30*/  HADD2.F32 R54, -RZ, R25.reuse.H1_H1 ;  /* 0x30000019ff367230 */ /* 0x100fe20000004100 */
[----:B------:R-:W-:Y:S01]  /*3f40*/  FSEL R142, R185, RZ, P1 ;  /* 0x000000ffb98e7208 */ /* 0x000fe20000800000 */
[----:B------:R-:W-:Y:S01]  /*3f50*/  FADD.FTZ R67, -R67, R156 ;  /* 0x0000009c43437221 */ /* 0x000fe20000010100 */
[----:B------:R-:W-:Y:S01]  /*3f60*/  ISETP.GE.U32.AND P1, PT, R68, RZ, PT ;  /* 0x000000ff4400720c */ /* 0x000fe20003f26070 */
[----:B------:R-:W-:Y:S01]  /*3f70*/  FADD.FTZ R157, -R66, R157 ;  /* 0x0000009d429d7221 */ /* 0x000fe20000010100 */
[----:B------:R-:W-:Y:S01]  /*3f80*/  FSEL R70, R70, RZ, P4 ;  /* 0x000000ff46467208 */ /* 0x000fe20002000000 */
[----:B------:R-:W-:Y:S01]  /*3f90*/  HADD2.F32 R53, -RZ, R25.H0_H0 ;  /* 0x20000019ff357230 */ /* 0x000fe20000004100 */
[----:B------:R-:W-:Y:S01]  /*3fa0*/  FSEL R143, R143, RZ, P5 ;  /* 0x000000ff8f8f7208 */ /* 0x000fe20002800000 */
[----:B------:R-:W-:Y:S01]  /*3fb0*/  FADD.FTZ R159, -R148, R159 ;  /* 0x0000009f949f7221 */ /* 0x000fe20000010100 */
[----:B------:R-:W-:Y:S01]  /*3fc0*/  LOP3.LUT P4, RZ, R68, 0xff0000, RZ, 0xc0, !PT ;  /* 0x00ff000044ff7812 */ /* 0x000fe2000788c0ff */
[----:B------:R-:W-:Y:S01]  /*3fd0*/  FADD.FTZ R153, -R62, R153 ;  /* 0x000000993e997221 */ /* 0x000fe20000010100 */
[----:B------:R-:W-:Y:S01]  /*3fe0*/  LOP3.LUT P5, RZ, R68, 0xff000000, RZ, 0xc0, !PT ;  /* 0xff00000044ff7812 */ /* 0x000fe200078ac0ff */
[----:B------:R-:W-:Y:S01]  /*3ff0*/  FADD.FTZ R155, -R64, R155 ;  /* 0x0000009b409b7221 */ /* 0x000fe20000010100 */
[----:B------:R-:W-:Y:S01]  /*4000*/  FSEL R177, R177, RZ, P2 ;  /* 0x000000ffb1b17208 */ /* 0x000fe20001000000 */
[C---:B------:R-:W-:Y:S01]  /*4010*/  FFMA.FTZ R67, R146.reuse, R67, R54 ;  /* 0x0000004392437223 */ /* 0x040fe20000010036 */
[----:B------:R-:W-:Y:S01]  /*4020*/  FSEL R163, R163, RZ, P6 ;  /* 0x000000ffa3a37208 */ /* 0x000fe20003000000 */
[----:B------:R-:W-:Y:S01]  /*4030*/  HADD2.F32 R62, -RZ, R26.H1_H1 ;  /* 0x3000001aff3e7230 */ /* 0x000fe20000004100 */
[----:B------:R-:W-:Y:S01]  /*4040*/  FSEL R68, R161, RZ, P3 ;  /* 0x000000ffa1447208 */ /* 0x000fe20001800000 */
[----:B------:R-:W-:Y:S01]  /*4050*/  FFMA.FTZ R53, R146, R159, R53 ;  /* 0x0000009f92357223 */ /* 0x000fe20000010035 */
[C---:B------:R-:W-:Y:S01]  /*4060*/  LOP3.LUT P2, RZ, R69.reuse, 0xff, RZ, 0xc0, !PT ;  /* 0x000000ff45ff7812 */ /* 0x040fe2000784c0ff */
[----:B------:R-:W-:Y:S01]  /*4070*/  HADD2.F32 R64, -RZ, R27.H0_H0 ;  /* 0x2000001bff407230 */ /* 0x000fe20000004100 */
[C---:B------:R-:W-:Y:S01]  /*4080*/  LOP3.LUT P6, RZ, R69.reuse, 0xff00, RZ, 0xc0, !PT ;  /* 0x0000ff0045ff7812 */ /* 0x040fe200078cc0ff */
[----:B------:R-:W-:Y:S01]  /*4090*/  HADD2.F32 R54, -RZ, R28.H0_H0 ;  /* 0x2000001cff367230 */ /* 0x000fe20000004100 */
[----:B------:R-:W-:Y:S01]  /*40a0*/  LOP3.LUT P3, RZ, R69, 0xff0000, RZ, 0xc0, !PT ;  /* 0x00ff000045ff7812 */ /* 0x000fe2000786c0ff */
[----:B------:R-:W-:Y:S01]  /*40b0*/  FADD.FTZ R65, -R65, R154 ;  /* 0x0000009a41417221 */ /* 0x000fe20000010100 */
[----:B------:R-:W-:Y:S01]  /*40c0*/  ISETP.GE.U32.AND.EX P1, PT, R69, 0x1000000, PT, P1 ;  /* 0x010000004500780c */ /* 0x000fe20003f26110 */
[----:B------:R-:W-:Y:S01]  /*40d0*/  FADD.FTZ R69, -R51, R60 ;  /* 0x0000003c33457221 */ /* 0x000fe20000010100 */
[----:B------:R-:W-:-:S02]  /*40e0*/  HADD2.F32 R60, -RZ, R26.H0_H0 ;  /* 0x2000001aff3c7230 */ /* 0x000fc40000004100 */
[-C--:B------:R-:W-:Y:S01]  /*40f0*/  FMUL.FTZ R53, R53, R144.reuse ;  /* 0x0000009035357220 */ /* 0x080fe20000410000 */
[----:B------:R-:W-:Y:S02]  /*4100*/  HADD2.F32 R51, -RZ, R27.H1_H1 ;  /* 0x3000001bff337230 */ /* 0x000fe40000004100 */
[C---:B------:R-:W-:Y:S01]  /*4110*/  FFMA.FTZ R65, R146.reuse, R65, R62 ;  /* 0x0000004192417223 */ /* 0x040fe2000001003e */
[C---:B------:R-:W-:Y:S01]  /*4120*/  FFMA.FTZ R155, R146.reuse, R155, R64 ;  /* 0x0000009b929b7223 */ /* 0x040fe20000010040 */
[C---:B------:R-:W-:Y:S01]  /*4130*/  FFMA.FTZ R157, R146.reuse, R157, R60 ;  /* 0x0000009d929d7223 */ /* 0x040fe2000001003c */
[----:B------:R-:W-:Y:S02]  /*4140*/  HADD2.F32 R60, -RZ, R29.H0_H0 ;  /* 0x2000001dff3c7230 */ /* 0x000fe40000004100 */
[C---:B------:R-:W-:Y:S01]  /*4150*/  FFMA.FTZ R153, R146.reuse, R153, R51 ;  /* 0x0000009992997223 */ /* 0x040fe20000010033 */
[C---:B------:R-:W-:Y:S01]  /*4160*/  FFMA.FTZ R63, R146.reuse, R63, R54 ;  /* 0x0000003f923f7223 */ /* 0x040fe20000010036 */
[-C--:B------:R-:W-:Y:S01]  /*4170*/  FMUL.FTZ R157, R157, R144.reuse ;  /* 0x000000909d9d7220 */ /* 0x080fe20000410000 */
[----:B------:R-:W-:Y:S01]  /*4180*/  FMUL.FTZ R53, R53, UR5 ;  /* 0x0000000535357c20 */ /* 0x000fe20008410000 */
[----:B------:R-:W-:Y:S01]  /*4190*/  FFMA.FTZ R69, R146, R69, R60 ;  /* 0x0000004592457223 */ /* 0x000fe2000001003c */
[-C--:B------:R-:W-:Y:S01]  /*41a0*/  FMUL.FTZ R153, R153, R144.reuse ;  /* 0x0000009099997220 */ /* 0x080fe20000410000 */
[----:B------:R-:W-:Y:S01]  /*41b0*/  FMUL.FTZ R157, R157, UR5 ;  /* 0x000000059d9d7c20 */ /* 0x000fe20008410000 */
[-C--:B------:R-:W-:Y:S01]  /*41c0*/  FMUL.FTZ R67, R67, R144.reuse ;  /* 0x0000009043437220 */ /* 0x080fe20000410000 */
[-C--:B------:R-:W-:Y:S01]  /*41d0*/  FMUL.FTZ R65, R65, R144.reuse ;  /* 0x0000009041417220 */ /* 0x080fe20000410000 */
[-C--:B------:R-:W-:Y:S01]  /*41e0*/  FMUL.FTZ R155, R155, R144.reuse ;  /* 0x000000909b9b7220 */ /* 0x080fe20000410000 */
[-C--:B------:R-:W-:Y:S01]  /*41f0*/  FMUL.FTZ R63, R63, R144.reuse ;  /* 0x000000903f3f7220 */ /* 0x080fe20000410000 */
[-C--:B------:R-:W-:Y:S01]  /*4200*/  FMUL.FTZ R69, R69, R144.reuse ;  /* 0x0000009045457220 */ /* 0x080fe20000410000 */
[----:B------:R-:W-:Y:S01]  /*4210*/  FMUL.FTZ R153, R153, UR5 ;  /* 0x0000000599997c20 */ /* 0x000fe20008410000 */
        /* <DEDUP_REMOVED lines=8> */
[----:B------:R-:W-:Y:S01]  /*42a0*/  FADD.FTZ R59, -R50, R59 ;  /* 0x0000003b323b7221 */ /* 0x000fe20000010100 */
[----:B------:R-:W-:Y:S01]  /*42b0*/  LOP3.LUT P2, RZ, R2, 0xff0000, RZ, 0xc0, !PT ;  /* 0x00ff000002ff7812 */ /* 0x000fe2000784c0ff */
[----:B------:R-:W-:Y:S01]  /*42c0*/  FADD.FTZ R55, -R46, R55 ;  /* 0x000000372e377221 */ /* 0x000fe20000010100 */
[----:B------:R-:W-:Y:S01]  /*42d0*/  FSEL R64, R153, RZ, P1 ;  /* 0x000000ff99407208 */ /* 0x000fe20000800000 */
[----:B------:R-:W-:Y:S01]  /*42e0*/  FADD.FTZ R57, -R48, R57 ;  /* 0x0000003930397221 */ /* 0x000fe20000010100 */
[----:B------:R-:W-:Y:S01]  /*42f0*/  ISETP.GE.U32.AND P1, PT, R2, RZ, PT ;  /* 0x000000ff0200720c */ /* 0x000fe20003f26070 */
[----:B------:R-:W-:Y:S01]  /*4300*/  FADD.FTZ R53, -R47, R56 ;  /* 0x000000382f357221 */ /* 0x000fe20000010100 */
[----:B------:R-:W-:Y:S01]  /*4310*/  FSEL R60, R67, RZ, P5 ;  /* 0x000000ff433c7208 */ /* 0x000fe20002800000 */
[----:B------:R-:W-:Y:S01]  /*4320*/  FADD.FTZ R61, -R52, R61 ;  /* 0x0000003d343d7221 */ /* 0x000fe20000010100 */
[----:B------:R-:W-:Y:S01]  /*4330*/  FSEL R62, R65, RZ, P6 ;  /* 0x000000ff413e7208 */ /* 0x000fe20003000000 */
[----:B------:R-:W-:Y:S01]  /*4340*/  HADD2.F32 R65, -RZ, R31.H1_H1 ;  /* 0x3000001fff417230 */ /* 0x000fe20000004100 */
[----:B------:R-:W-:Y:S01]  /*4350*/  FSEL R155, R155, RZ, P3 ;  /* 0x000000ff9b9b7208 */ /* 0x000fe20001800000 */
[----:B------:R-:W-:Y:S01]  /*4360*/  HADD2.F32 R47, -RZ, R28.H1_H1 ;  /* 0x3000001cff2f7230 */ /* 0x000fe20000004100 */
[----:B------:R-:W-:Y:S01]  /*4370*/  FSEL R63, R63, RZ, P4 ;  /* 0x000000ff3f3f7208 */ /* 0x000fe20002000000 */
[----:B------:R-:W-:Y:S01]  /*4380*/  HADD2.F32 R46, -RZ, R29.H1_H1 ;  /* 0x3000001dff2e7230 */ /* 0x000fe20000004100 */
[----:B------:R-:W-:Y:S01]  /*4390*/  FSEL R69, R69, RZ, P2 ;  /* 0x000000ff45457208 */ /* 0x000fe20001000000 */
[--C-:B------:R-:W-:Y:S01]  /*43a0*/  HADD2.F32 R48, -RZ, R30.reuse.H0_H0 ;  /* 0x2000001eff307230 */ /* 0x100fe20000004100 */
[C---:B------:R-:W-:Y:S01]  /*43b0*/  LOP3.LUT P5, RZ, R2.reuse, 0xff00, RZ, 0xc0, !PT ;  /* 0x0000ff0002ff7812 */ /* 0x040fe200078ac0ff */
[----:B------:R-:W-:Y:S01]  /*43c0*/  HADD2.F32 R50, -RZ, R30.H1_H1 ;  /* 0x3000001eff327230 */ /* 0x000fe20000004100 */
[----:B------:R-:W-:Y:S01]  /*43d0*/  LOP3.LUT P6, RZ, R2, 0xff000000, RZ, 0xc0, !PT ;  /* 0xff00000002ff7812 */ /* 0x000fe200078cc0ff */
[----:B------:R-:W-:Y:S01]  /*43e0*/  FADD.FTZ R49, -R49, R58 ;  /* 0x0000003a31317221 */ /* 0x000fe20000010100 */
[C---:B------:R-:W-:Y:S01]  /*43f0*/  LOP3.LUT P3, RZ, R3.reuse, 0xff, RZ, 0xc0, !PT ;  /* 0x000000ff03ff7812 */ /* 0x040fe2000786c0ff */
[----:B------:R-:W-:Y:S01]  /*4400*/  HADD2.F32 R52, -RZ, R31.H0_H0 ;  /* 0x2000001fff347230 */ /* 0x000fe20000004100 */
[C---:B------:R-:W-:Y:S01]  /*4410*/  LOP3.LUT P4, RZ, R3.reuse, 0xff00, RZ, 0xc0, !PT ;  /* 0x0000ff0003ff7812 */ /* 0x040fe2000788c0ff */
[C---:B------:R-:W-:Y:S01]  /*4420*/  FFMA.FTZ R55, R146.reuse, R55, R65 ;  /* 0x0000003792377223 */ /* 0x040fe20000010041 */
[C---:B------:R-:W-:Y:S01]  /*4430*/  LOP3.LUT P2, RZ, R3.reuse, 0xff0000, RZ, 0xc0, !PT ;  /* 0x00ff000003ff7812 */ /* 0x040fe2000784c0ff */
[C---:B------:R-:W-:Y:S01]  /*4440*/  FFMA.FTZ R47, R146.reuse, R61, R47 ;  /* 0x0000003d922f7223 */ /* 0x040fe2000001002f */
[----:B------:R-:W-:Y:S01]  /*4450*/  ISETP.GE.U32.AND.EX P1, PT, R3, 0x1000000, PT, P1 ;  /* 0x010000000300780c */ /* 0x000fe20003f26110 */
[C---:B------:R-:W-:Y:S01]  /*4460*/  FFMA.FTZ R59, R146.reuse, R59, R46 ;  /* 0x0000003b923b7223 */ /* 0x040fe2000001002e */
[----:B------:R-:W0:Y:S01]  /*4470*/  LDC.64 R2, c[0x0][0x468] ;  /* 0x00011a00ff027b82 */ /* 0x000e220000000a00 */
        /* <DEDUP_REMOVED lines=8> */
[----:B------:R-:W-:Y:S01]  /*4500*/  FMUL.FTZ R144, R53, R144 ;  /* 0x0000009035907220 */ /* 0x000fe20000410000 */
[----:B------:R-:W-:Y:S01]  /*4510*/  FMUL.FTZ R58, R58, UR5 ;  /* 0x000000053a3a7c20 */ /* 0x000fe20008410000 */
[----:B------:R-:W-:Y:S01]  /*4520*/  FMUL.FTZ R49, R49, UR5 ;  /* 0x0000000531317c20 */ /* 0x000fe20008410000 */
[----:B------:R-:W-:Y:S01]  /*4530*/  FMUL.FTZ R50, R50, UR5 ;  /* 0x0000000532327c20 */ /* 0x000fe20008410000 */
[----:B------:R-:W-:Y:S01]  /*4540*/  FMUL.FTZ R144, R144, UR5 ;  /* 0x0000000590907c20 */ /* 0x000fe20008410000 */
[----:B------:R-:W-:Y:S01]  /*4550*/  FMUL.FTZ R48, R48, UR5 ;  /* 0x0000000530307c20 */ /* 0x000fe20008410000 */
[----:B------:R-:W-:Y:S01]  /*4560*/  FMUL.FTZ R59, R59, UR5 ;  /* 0x000000053b3b7c20 */ /* 0x000fe20008410000 */
[----:B------:R-:W-:-:S02]  /*4570*/  F2FP.F16.F32.PACK_AB R40, R45, R40 ;  /* 0x000000282d28723e */ /* 0x000fc400000000ff */
[----:B------:R-:W-:Y:S02]  /*4580*/  F2FP.F16.F32.PACK_AB R37, R0, R37 ;  /* 0x000000250025723e */ /* 0x000fe400000000ff */
[----:B------:R-:W-:Y:S02]  /*4590*/  F2FP.F16.F32.PACK_AB R45, R60, R51 ;  /* 0x000000333c2d723e */ /* 0x000fe400000000ff */
[----:B------:R-:W-:Y:S02]  /*45a0*/  FSEL R49, R49, RZ, P3 ;  /* 0x000000ff31317208 */ /* 0x000fe40001800000 */
[----:B------:R-:W-:Y:S01]  /*45b0*/  FSEL R50, R50, RZ, P4 ;  /* 0x000000ff32327208 */ /* 0x000fe20002000000 */
[--C-:B0-----:R-:W-:Y:S01]  /*45c0*/  IMAD.WIDE.U32 R52, R151, 0x10, R2.reuse ;  /* 0x0000001097347825 */ /* 0x101fe200078e0002 */
[----:B------:R-:W-:Y:S02]  /*45d0*/  FSEL R51, R144, RZ, P2 ;  /* 0x000000ff90337208 */ /* 0x000fe40001000000 */
[----:B------:R-:W-:Y:S01]  /*45e0*/  FSEL R58, R58, RZ, P1 ;  /* 0x000000ff3a3a7208 */ /* 0x000fe20000800000 */
[----:B------:R-:W-:Y:S01]  /*45f0*/  IMAD.WIDE.U32 R54, R149, 0x10, R2 ;  /* 0x0000001095367825 */ /* 0x000fe200078e0002 */
[----:B------:R-:W-:-:S02]  /*4600*/  FSEL R0, R59, RZ, P6 ;  /* 0x000000ff3b007208 */ /* 0x000fc40003000000 */
[----:B------:R-:W-:Y:S01]  /*4610*/  FSEL R48, R48, RZ, P5 ;  /* 0x000000ff30307208 */ /* 0x000fe20002800000 */
[--C-:B------:R-:W-:Y:S01]  /*4620*/  IMAD.WIDE.U32 R56, R147, 0x10, R2.reuse ;  /* 0x0000001093387825 */ /* 0x100fe200078e0002 */
[----:B------:R-:W-:Y:S02]  /*4630*/  F2FP.F16.F32.PACK_AB R39, R42, R39 ;  /* 0x000000272a27723e */ /* 0x000fe400000000ff */
[----:B------:R-:W-:Y:S01]  /*4640*/  F2FP.F16.F32.PACK_AB R38, R43, R38 ;  /* 0x000000262b26723e */ /* 0x000fe200000000ff */
[----:B------:R-:W-:Y:S01]  /*4650*/  IMAD.WIDE.U32 R2, R145, 0x10, R2 ;  /* 0x0000001091027825 */ /* 0x000fe200078e0002 */
[----:B------:R-:W-:Y:S02]  /*4660*/  F2FP.F16.F32.PACK_AB R36, R41, R36 ;  /* 0x000000242924723e */ /* 0x000fe400000000ff */
        /* <DEDUP_REMOVED lines=15> */
.L_x_2381:
[C-C-:B------:R-:W-:Y:S01]  /*4760*/  FFMA.FTZ R219, R158.reuse, R219, R53.reuse ;  /* 0x000000db9edb7223 */ /* 0x140fe20000010035 */
[--C-:B------:R-:W-:Y:S02]  /*4770*/  HADD2.F32 R33, -RZ, R19.reuse.H0_H0 ;  /* 0x20000013ff217230 */ /* 0x100fe40000004100 */
[----:B------:R-:W-:Y:S01]  /*4780*/  FFMA.FTZ R202, R158, R202, R53 ;  /* 0x000000ca9eca7223 */ /* 0x000fe20000010035 */
[----:B------:R-:W-:Y:S02]  /*4790*/  HADD2.F32 R32, -RZ, R19.H1_H1 ;  /* 0x30000013ff207230 */ /* 0x000fe40000004100 */
[----:B------:R-:W-:Y:S01]  /*47a0*/  FADD.FTZ R35, -R219, R210 ;  /* 0x000000d2db237221 */ /* 0x000fe20000010100 */
[----:B------:R-:W-:Y:S01]  /*47b0*/  LOP3.LUT P3, RZ, R143, 0xff0000, RZ, 0xc0, !PT ;  /* 0x00ff00008fff7812 */ /* 0x000fe2000786c0ff */
[----:B------:R-:W-:Y:S01]  /*47c0*/  FADD.FTZ R225, -R202, R225 ;  /* 0x000000e1cae17221 */ /* 0x000fe20000010100 */
[----:B------:R-:W-:Y:S01]  /*47d0*/  FFMA.FTZ R221, R158, R221, R53 ;  /* 0x000000dd9edd7223 */ /* 0x000fe20000010035 */
[----:B------:R-:W-:Y:S01]  /*47e0*/  FFMA.FTZ R35, R146, R35, R33 ;  /* 0x0000002392237223 */ /* 0x000fe20000010021 */
[----:B------:R-:W-:Y:S01]  /*47f0*/  FFMA.FTZ R0, R158, R0, R53 ;  /* 0x000000009e007223 */ /* 0x000fe20000010035 */
[----:B------:R-:W-:Y:S01]  /*4800*/  FFMA.FTZ R32, R146, R225, R32 ;  /* 0x000000e192207223 */ /* 0x000fe20000010020 */
[----:B------:R-:W-:Y:S01]  /*4810*/  ISETP.GE.U32.AND P5, PT, R142, RZ, PT ;  /* 0x000000ff8e00720c */ /* 0x000fe20003fa6070 */
[----:B------:R-:W-:Y:S01]  /*4820*/  FMUL.FTZ R33, R35, R144 ;  /* 0x0000009023217220 */ /* 0x000fe20000410000 */
[----:B0-----:R-:W-:-:S02]  /*4830*/  HADD2.F32 R37, -RZ, R18.H0_H0 ;  /* 0x20000012ff257230 */ /* 0x001fc40000004100 */
[----:B------:R-:W-:Y:S01]  /*4840*/  FMUL.FTZ R34, R32, R144 ;  /* 0x0000009020227220 */ /* 0x000fe20000410000 */
[----:B------:R-:W-:Y:S01]  /*4850*/  FFMA.FTZ R223, R158, R223, R53 ;  /* 0x000000df9edf7223 */ /* 0x000fe20000010035 */
[----:B------:R-:W-:Y:S01]  /*4860*/  FMUL.FTZ R33, R33, UR5 ;  /* 0x0000000521217c20 */ /* 0x000fe20008410000 */
[----:B------:R-:W-:Y:S01]  /*4870*/  FADD.FTZ R43, -R0, R233 ;  /* 0x000000e9002b7221 */ /* 0x000fe20000010100 */
[----:B------:R-:W-:Y:S01]  /*4880*/  FMUL.FTZ R34, R34, UR5 ;  /* 0x0000000522227c20 */ /* 0x000fe20008410000 */
[----:B------:R-:W-:Y:S01]  /*4890*/  HADD2.F32 R0, -RZ, R16.H0_H0 ;  /* 0x20000010ff007230 */ /* 0x000fe20000004100 */
[----:B------:R-:W-:Y:S01]  /*48a0*/  ISETP.GE.U32.AND.EX P5, PT, R143, 0x1000000, PT, P5 ;  /* 0x010000008f00780c */ /* 0x000fe20003fa6150 */
[----:B------:R-:W-:Y:S01]  /*48b0*/  HADD2.F32 R36, -RZ, R17.H0_H0 ;  /* 0x20000011ff247230 */ /* 0x000fe20000004100 */
[----:B------:R-:W-:Y:S01]  /*48c0*/  FSEL R39, R33, RZ, P3 ;  /* 0x000000ff21277208 */ /* 0x000fe20001800000 */
[----:B------:R-:W-:Y:S01]  /*48d0*/  FADD.FTZ R33, -R221, R212 ;  /* 0x000000d4dd217221 */ /* 0x000fe20000010100 */
[----:B------:R-:W-:Y:S01]  /*48e0*/  FADD.FTZ R41, -R223, R214 ;  /* 0x000000d6df297221 */ /* 0x000fe20000010100 */
[----:B------:R-:W-:Y:S01]  /*48f0*/  FFMA.FTZ R204, R158, R204, R53 ;  /* 0x000000cc9ecc7223 */ /* 0x000fe20000010035 */
[----:B------:R-:W-:Y:S01]  /*4900*/  FSEL R38, R34, RZ, P5 ;  /* 0x000000ff22267208 */ /* 0x000fe20002800000 */
[C---:B------:R-:W-:Y:S01]  /*4910*/  FFMA.FTZ R33, R146.reuse, R33, R37 ;  /* 0x0000002192217223 */ /* 0x040fe20000010025 */
[----:B------:R-:W-:Y:S01]  /*4920*/  FFMA.FTZ R43, R146, R43, R0 ;  /* 0x0000002b922b7223 */ /* 0x000fe20000010000 */
[----:B------:R-:W-:Y:S01]  /*4930*/  FFMA.FTZ R177, R158, R177, R53 ;  /* 0x000000b19eb17223 */ /* 0x000fe20000010035 */
[----:B------:R-:W-:-:S02]  /*4940*/  HADD2.F32 R34, -RZ, R18.H1_H1 ;  /* 0x30000012ff227230 */ /* 0x000fc40000004100 */
[----:B------:R-:W-:Y:S01]  /*4950*/  FMUL.FTZ R0, R33, R144 ;  /* 0x0000009021007220 */ /* 0x000fe20000410000 */
[----:B------:R-:W-:Y:S01]  /*4960*/  FADD.FTZ R227, -R204, R227 ;  /* 0x000000e3cce37221 */ /* 0x000fe20000010100 */
[----:B------:R-:W-:Y:S01]  /*4970*/  FFMA.FTZ R41, R146, R41, R36 ;  /* 0x0000002992297223 */ /* 0x000fe20000010024 */
[----:B------:R-:W-:Y:S01]  /*4980*/  FFMA.FTZ R206, R158, R206, R53 ;  /* 0x000000ce9ece7223 */ /* 0x000fe20000010035 */
[----:B------:R-:W-:Y:S02]  /*4990*/  HADD2.F32 R36, -RZ, R23.H0_H0 ;  /* 0x20000017ff247230 */ /* 0x000fe40000004100 */
[----:B------:R-:W-:Y:S01]  /*49a0*/  FADD.FTZ R45, -R177, R170 ;  /* 0x000000aab12d7221 */ /* 0x000fe20000010100 */
[----:B------:R-:W-:Y:S01]  /*49b0*/  FMUL.FTZ R44, R0, UR5 ;  /* 0x00000005002c7c20 */ /* 0x000fe20008410000 */
[----:B------:R-:W-:Y:S02]  /*49c0*/  HADD2.F32 R40, -RZ, R17.H1_H1 ;  /* 0x30000011ff287230 */ /* 0x000fe40000004100 */
[----:B------:R-:W-:Y:S01]  /*49d0*/  FFMA.FTZ R34, R146, R227, R34 ;  /* 0x000000e392227223 */ /* 0x000fe20000010022 */
[----:B------:R-:W-:Y:S01]  /*49e0*/  FMUL.FTZ R0, R41, R144 ;  /* 0x0000009029007220 */ /* 0x000fe20000410000 */
[----:B------:R-:W-:Y:S01]  /*49f0*/  FADD.FTZ R229, -R206, R229 ;  /* 0x000000e5cee57221 */ /* 0x000fe20000010100 */
[C-C-:B------:R-:W-:Y:S01]  /*4a00*/  FFMA.FTZ R208, R158.reuse, R208, R53.reuse ;  /* 0x000000d09ed07223 */ /* 0x140fe20000010035 */
[----:B------:R-:W-:Y:S01]  /*4a10*/  FFMA.FTZ R162, R158, R162, R53 ;  /* 0x000000a29ea27223 */ /* 0x000fe20000010035 */
[----:B------:R-:W-:Y:S01]  /*4a20*/  FFMA.FTZ R45, R146, R45, R36 ;  /* 0x0000002d922d7223 */ /* 0x000fe20000010024 */
[----:B------:R-:W-:Y:S01]  /*4a30*/  LOP3.LUT P6, RZ, R142, 0xff, RZ, 0xc0, !PT ;  /* 0x000000ff8eff7812 */ /* 0x000fe200078cc0ff */
[----:B------:R-:W-:Y:S01]  /*4a40*/  FMUL.FTZ R36, R34, R144 ;  /* 0x0000009022247220 */ /* 0x000fe20000410000 */
[----:B------:R-:W-:Y:S01]  /*4a50*/  LOP3.LUT P2, RZ, R142, 0xff00, RZ, 0xc0, !PT ;  /* 0x0000ff008eff7812 */ /* 0x000fe2000784c0ff */
[----:B------:R-:W-:Y:S01]  /*4a60*/  FMUL.FTZ R160, R0, UR5 ;  /* 0x0000000500a07c20 */ /* 0x000fe20008410000 */
[----:B------:R-:W-:Y:S01]  /*4a70*/  LOP3.LUT P4, RZ, R142, 0xff0000, RZ, 0xc0, !PT ;  /* 0x00ff00008eff7812 */ /* 0x000fe2000788c0ff */
[----:B------:R-:W-:Y:S01]  /*4a80*/  FFMA.FTZ R40, R146, R229, R40 ;  /* 0x000000e592287223 */ /* 0x000fe20000010028 */
[----:B------:R-:W-:Y:S01]  /*4a90*/  LOP3.LUT P1, RZ, R142, 0xff000000, RZ, 0xc0, !PT ;  /* 0xff0000008eff7812 */ /* 0x000fe2000782c0ff */
[----:B------:R-:W-:-:S02]  /*4aa0*/  HADD2.F32 R42, -RZ, R16.H1_H1 ;  /* 0x30000010ff2a7230 */ /* 0x000fc40000004100 */
[-C--:B------:R-:W-:Y:S01]  /*4ab0*/  FMUL.FTZ R0, R43, R144.reuse ;  /* 0x000000902b007220 */ /* 0x080fe20000410000 */
[----:B------:R-:W-:Y:S02]  /*4ac0*/  HADD2.F32 R142, -RZ, R23.H1_H1 ;  /* 0x30000017ff8e7230 */ /* 0x000fe40000004100 */
[----:B------:R-:W-:Y:S01]  /*4ad0*/  FADD.FTZ R231, -R208, R231 ;  /* 0x000000e7d0e77221 */ /* 0x000fe20000010100 */
[----:B------:R-:W-:Y:S01]  /*4ae0*/  FADD.FTZ R185, -R162, R185 ;  /* 0x000000b9a2b97221 */ /* 0x000fe20000010100 */
[----:B------:R-:W-:Y:S01]  /*4af0*/  FMUL.FTZ R165, R36, UR5 ;  /* 0x0000000524a57c20 */ /* 0x000fe20008410000 */
[-C--:B------:R-:W-:Y:S01]  /*4b00*/  FMUL.FTZ R36, R40, R144.reuse ;  /* 0x0000009028247220 */ /* 0x080fe20000410000 */
[----:B------:R-:W-:Y:S01]  /*4b10*/  FMUL.FTZ R0, R0, UR5 ;  /* 0x0000000500007c20 */ /* 0x000fe20008410000 */
[C---:B------:R-:W-:Y:S01]  /*4b20*/  FFMA.FTZ R42, R146.reuse, R231, R42 ;  /* 0x000000e7922a7223 */ /* 0x040fe2000001002a */
[----:B------:R-:W-:Y:S01]  /*4b30*/  FFMA.FTZ R142, R146, R185, R142 ;  /* 0x000000b9928e7223 */ /* 0x000fe2000001008e */
[-C--:B------:R-:W-:Y:S01]  /*4b40*/  FMUL.FTZ R37, R45, R144.reuse ;  /* 0x000000902d257220 */ /* 0x080fe20000410000 */
[C---:B------:R-:W-:Y:S01]  /*4b50*/  LOP3.LUT P3, RZ, R143.reuse, 0xff, RZ, 0xc0, !PT ;  /* 0x000000ff8fff7812 */ /* 0x040fe2000786c0ff */
[----:B------:R-:W-:Y:S01]  /*4b60*/  FMUL.FTZ R167, R36, UR5 ;  /* 0x0000000524a77c20 */ /* 0x000fe20008410000 */
[----:B------:R-:W-:Y:S01]  /*4b70*/  LOP3.LUT P5, RZ, R143, 0xff00, RZ, 0xc0, !PT ;  /* 0x0000ff008fff7812 */ /* 0x000fe200078ac0ff */
[-C--:B------:R-:W-:Y:S01]  /*4b80*/  FMUL.FTZ R36, R42, R144.reuse ;  /* 0x000000902a247220 */ /* 0x080fe20000410000 */
[----:B------:R-:W-:Y:S01]  /*4b90*/  FMUL.FTZ R143, R142, R144 ;  /* 0x000000908e8f7220 */ /* 0x000fe20000410000 */
[----:B------:R-:W-:Y:S01]  /*4ba0*/  FSEL R162, R0, RZ, P6 ;  /* 0x000000ff00a27208 */ /* 0x000fe20003000000 */
[----:B------:R-:W-:Y:S01]  /*4bb0*/  FMUL.FTZ R37, R37, UR5 ;  /* 0x0000000525257c20 */ /* 0x000fe20008410000 */
[----:B------:R-:W-:Y:S01]  /*4bc0*/  LOP3.LUT P6, RZ, R71, 0xff0000, RZ, 0xc0, !PT ;  /* 0x00ff000047ff7812 */ /* 0x000fe200078cc0ff */
[--C-:B------:R-:W-:Y:S01]  /*4bd0*/  FFMA.FTZ R179, R158, R179, R53.reuse ;  /* 0x000000b39eb37223 */ /* 0x100fe20000010035 */
[----:B------:R-:W-:Y:S01]  /*4be0*/  FMUL.FTZ R36, R36, UR5 ;  /* 0x0000000524247c20 */ /* 0x000fe20008410000 */
[----:B------:R-:W-:Y:S01]  /*4bf0*/  FMUL.FTZ R0, R143, UR5 ;  /* 0x000000058f007c20 */ /* 0x000fe20008410000 */
[C-C-:B------:R-:W-:Y:S01]  /*4c00*/  FFMA.FTZ R166, R158.reuse, R166, R53.reuse ;  /* 0x000000a69ea67223 */ /* 0x140fe20000010035 */
[----:B------:R-:W-:Y:S01]  /*4c10*/  FSEL R143, R37, RZ, P6 ;  /* 0x000000ff258f7208 */ /* 0x000fe20003000000 */
[----:B------:R-:W-:Y:S01]  /*4c20*/  FFMA.FTZ R164, R158, R164, R53 ;  /* 0x000000a49ea47223 */ /* 0x000fe20000010035 */
[----:B------:R-:W-:-:S02]  /*4c30*/  HADD2.F32 R37, -RZ, R22.H0_H0 ;  /* 0x20000016ff257230 */ /* 0x000fc40000004100 */
[C-C-:B------:R-:W-:Y:S01]  /*4c40*/  FFMA.FTZ R183, R158.reuse, R183, R53.reuse ;  /* 0x000000b79eb77223 */ /* 0x140fe20000010035 */
[----:B------:R-:W-:Y:S01]  /*4c50*/  FADD.FTZ R175, -R179, R172 ;  /* 0x000000acb3af7221 */ /* 0x000fe20000010100 */
[----:B------:R-:W-:Y:S01]  /*4c60*/  FFMA.FTZ R62, R158, R62, R53 ;  /* 0x0000003e9e3e7223 */ /* 0x000fe20000010035 */
[----:B------:R-:W-:Y:S01]  /*4c70*/  FADD.FTZ R189, -R166, R189 ;  /* 0x000000bda6bd7221 */ /* 0x000fe20000010100 */
[----:B------:R-:W-:Y:S01]  /*4c80*/  FSEL R169, R36, RZ, P2 ;  /* 0x000000ff24a97208 */ /* 0x000fe20001000000 */
[C-C-:B------:R-:W-:Y:S01]  /*4c90*/  FFMA.FTZ R168, R158.reuse, R168, R53.reuse ;  /* 0x000000a89ea87223 */ /* 0x140fe20000010035 */
[----:B------:R-:W-:Y:S01]  /*4ca0*/  FFMA.FTZ R181, R158, R181, R53 ;  /* 0x000000b59eb57223 */ /* 0x000fe20000010035 */
[----:B------:R-:W-:Y:S02]  /*4cb0*/  HADD2.F32 R166, -RZ, R22.H1_H1 ;  /* 0x30000016ffa67230 */ /* 0x000fe40000004100 */
[----:B------:R-:W-:Y:S01]  /*4cc0*/  FADD.FTZ R187, -R164, R187 ;  /* 0x000000bba4bb7221 */ /* 0x000fe20000010100 */
[----:B------:R-:W-:Y:S01]  /*4cd0*/  HADD2.F32 R36, -RZ, R20.H0_H0 ;  /* 0x20000014ff247230 */ /* 0x000fe20000004100 */
[----:B------:R-:W-:Y:S01]  /*4ce0*/  FSEL R167, R167, RZ, P1 ;  /* 0x000000ffa7a77208 */ /* 0x000fe20000800000 */
[----:B------:R-:W-:Y:S01]  /*4cf0*/  FADD.FTZ R183, -R183, R176 ;  /* 0x000000b0b7b77221 */ /* 0x000fe20000010100 */
[----:B------:R-:W-:Y:S01]  /*4d00*/  FADD.FTZ R153, -R62, R153 ;  /* 0x000000993e997221 */ /* 0x000fe20000010100 */
[----:B------:R-:W-:Y:S01]  /*4d10*/  FFMA.FTZ R175, R146, R175, R37 ;  /* 0x000000af92af7223 */ /* 0x000fe20000010025 */
[----:B------:R-:W-:Y:S01]  /*4d20*/  ISETP.GE.U32.AND P1, PT, R70, RZ, PT ;  /* 0x000000ff4600720c */ /* 0x000fe20003f26070 */
[----:B------:R-:W-:-:S02]  /*4d30*/  HADD2.F32 R62, -RZ, R21.H0_H0 ;  /* 0x20000015ff3e7230 */ /* 0x000fc40000004100 */
[----:B------:R-:W-:Y:S01]  /*4d40*/  FADD.FTZ R191, -R168, R191 ;  /* 0x000000bfa8bf7221 */ /* 0x000fe20000010100 */
[----:B------:R-:W-:Y:S02]  /*4d50*/  HADD2.F32 R37, -RZ, R20.H1_H1 ;  /* 0x30000014ff257230 */ /* 0x000fe40000004100 */
[----:B------:R-:W-:Y:S01]  /*4d60*/  FADD.FTZ R177, -R181, R174 ;  /* 0x000000aeb5b17221 */ /* 0x000fe20000010100 */
[----:B------:R-:W-:Y:S01]  /*4d70*/  FFMA.FTZ R64, R158, R64, R53 ;  /* 0x000000409e407223 */ /* 0x000fe20000010035 */
[----:B------:R-:W-:Y:S02]  /*4d80*/  HADD2.F32 R168, -RZ, R21.H1_H1 ;  /* 0x30000015ffa87230 */ /* 0x000fe40000004100 */
[C---:B------:R-:W-:Y:S01]  /*4d90*/  FFMA.FTZ R166, R146.reuse, R187, R166 ;  /* 0x000000bb92a67223 */ /* 0x040fe200000100a6 */
[C---:B------:R-:W-:Y:S01]  /*4da0*/  FFMA.FTZ R179, R146.reuse, R183, R36 ;  /* 0x000000b792b37223 */ /* 0x040fe20000010024 */
[----:B------:R-:W-:Y:S01]  /*4db0*/  ISETP.GE.U32.AND.EX P1, PT, R71, 0x1000000, PT, P1 ;  /* 0x010000004700780c */ /* 0x000fe20003f26110 */
[-C--:B------:R-:W-:Y:S01]  /*4dc0*/  FMUL.FTZ R36, R175, R144.reuse ;  /* 0x00000090af247220 */ /* 0x080fe20000410000 */
[C---:B------:R-:W-:Y:S01]  /*4dd0*/  FFMA.FTZ R177, R146.reuse, R177, R62 ;  /* 0x000000b192b17223 */ /* 0x040fe2000001003e */
[----:B------:R-:W-:Y:S01]  /*4de0*/  FFMA.FTZ R170, R146, R191, R37 ;  /* 0x000000bf92aa7223 */ /* 0x000fe20000010025 */
[----:B------:R-:W-:Y:S01]  /*4df0*/  FADD.FTZ R173, -R64, R155 ;  /* 0x0000009b40ad7221 */ /* 0x000fe20000010100 */
[-C--:B------:R-:W-:Y:S01]  /*4e00*/  FMUL.FTZ R37, R166, R144.reuse ;  /* 0x00000090a6257220 */ /* 0x080fe20000410000 */
[----:B------:R-:W-:Y:S01]  /*4e10*/  FFMA.FTZ R168, R146, R189, R168 ;  /* 0x000000bd92a87223 */ /* 0x000fe200000100a8 */
[--C-:B------:R-:W-:Y:S01]  /*4e20*/  HADD2.F32 R64, -RZ, R27.reuse.H0_H0 ;  /* 0x2000001bff407230 */ /* 0x100fe20000004100 */
[----:B------:R-:W-:Y:S01]  /*4e30*/  FSEL R0, R0, RZ, P1 ;  /* 0x000000ff00007208 */ /* 0x000fe20000800000 */
[----:B------:R-:W-:Y:S01]  /*4e40*/  FMUL.FTZ R62, R36, UR5 ;  /* 0x00000005243e7c20 */ /* 0x000fe20008410000 */
[C---:B------:R-:W-:Y:S01]  /*4e50*/  LOP3.LUT P6, RZ, R71.reuse, 0xff, RZ, 0xc0, !PT ;  /* 0x000000ff47ff7812 */ /* 0x040fe200078cc0ff */
[----:B------:R-:W-:Y:S01]  /*4e60*/  HADD2.F32 R164, -RZ, R27.H1_H1 ;  /* 0x3000001bffa47230 */ /* 0x000fe20000004100 */
[----:B------:R-:W-:Y:S01]  /*4e70*/  LOP3.LUT P1, RZ, R71, 0xff00, RZ, 0xc0, !PT ;  /* 0x0000ff0047ff7812 */ /* 0x000fe2000782c0ff */
[-C--:B------:R-:W-:Y:S01]  /*4e80*/  FMUL.FTZ R36, R177, R144.reuse ;  /* 0x00000090b1247220 */ /* 0x080fe20000410000 */
[----:B------:R-:W-:Y:S01]  /*4e90*/  FMUL.FTZ R71, R37, UR5 ;  /* 0x0000000525477c20 */ /* 0x000fe20008410000 */
[-C--:B------:R-:W-:Y:S01]  /*4ea0*/  FMUL.FTZ R37, R168, R144.reuse ;  /* 0x00000090a8257220 */ /* 0x080fe20000410000 */
[----:B------:R-:W-:Y:S01]  /*4eb0*/  FFMA.FTZ R173, R146, R173, R64 ;  /* 0x000000ad92ad7223 */ /* 0x000fe20000010040 */
[----:B------:R-:W-:Y:S01]  /*4ec0*/  FMUL.FTZ R64, R36, UR5 ;  /* 0x0000000524407c20 */ /* 0x000fe20008410000 */
[----:B------:R-:W-:Y:S01]  /*4ed0*/  FFMA.FTZ R164, R146, R153, R164 ;  /* 0x0000009992a47223 */ /* 0x000fe200000100a4 */
[-C--:B------:R-:W-:Y:S01]  /*4ee0*/  FMUL.FTZ R36, R179, R144.reuse ;  /* 0x00000090b3247220 */ /* 0x080fe20000410000 */
[----:B------:R-:W-:Y:S01]  /*4ef0*/  FMUL.FTZ R153, R37, UR5 ;  /* 0x0000000525997c20 */ /* 0x000fe20008410000 */
[----:B------:R-:W-:Y:S01]  /*4f00*/  LOP3.LUT P2, RZ, R70, 0xff000000, RZ, 0xc0, !PT ;  /* 0xff00000046ff7812 */ /* 0x000fe2000784c0ff */
[-C--:B------:R-:W-:Y:S01]  /*4f10*/  FMUL.FTZ R37, R170, R144.reuse ;  /* 0x00000090aa257220 */ /* 0x080fe20000410000 */
[----:B------:R-:W-:Y:S01]  /*4f20*/  FSEL R44, R44, RZ, P3 ;  /* 0x000000ff2c2c7208 */ /* 0x000fe20001800000 */
[----:B------:R-:W-:Y:S01]  /*4f30*/  FMUL.FTZ R36, R36, UR5 ;  /* 0x0000000524247c20 */ /* 0x000fe20008410000 */
[----:B------:R-:W-:Y:S01]  /*4f40*/  LOP3.LUT P3, RZ, R70, 0xff, RZ, 0xc0, !PT ;  /* 0x000000ff46ff7812 */ /* 0x000fe2000786c0ff */
[----:B------:R-:W-:Y:S01]  /*4f50*/  FMUL.FTZ R171, R164, R144 ;  /* 0x00000090a4ab7220 */ /* 0x000fe20000410000 */
[----:B------:R-:W-:Y:S01]  /*4f60*/  FSEL R153, R153, RZ, P2 ;  /* 0x000000ff99997208 */ /* 0x000fe20001000000 */
[----:B------:R-:W-:Y:S01]  /*4f70*/  FMUL.FTZ R37, R37, UR5 ;  /* 0x0000000525257c20 */ /* 0x000fe20008410000 */
[----:B------:R-:W-:Y:S01]  /*4f80*/  FSEL R165, R165, RZ, P5 ;  /* 0x000000ffa5a57208 */ /* 0x000fe20002800000 */
[--C-:B------:R-:W-:Y:S01]  /*4f90*/  FFMA.FTZ R66, R158, R66, R53.reuse ;  /* 0x000000429e427223 */ /* 0x100fe20000010035 */
[----:B------:R-:W-:Y:S01]  /*4fa0*/  FSEL R160, R160, RZ, P4 ;  /* 0x000000ffa0a07208 */ /* 0x000fe20002000000 */
[----:B------:R-:W-:Y:S01]  /*4fb0*/  FFMA.FTZ R152, R158, R152, R53 ;  /* 0x000000989e987223 */ /* 0x000fe20000010035 */
[----:B------:R-:W-:Y:S01]  /*4fc0*/  ISETP.GE.U32.AND P2, PT, R68, RZ, PT ;  /* 0x000000ff4400720c */ /* 0x000fe20003f46070 */
[----:B------:R-:W-:Y:S01]  /*4fd0*/  FADD.FTZ R157, -R66, R157 ;  /* 0x0000009d429d7221 */ /* 0x000fe20000010100 */
[----:B------:R-:W-:Y:S01]  /*4fe0*/  LOP3.LUT P5, RZ, R70, 0xff00, RZ, 0xc0, !PT ;  /* 0x0000ff0046ff7812 */ /* 0x000fe200078ac0ff */
[--C-:B------:R-:W-:Y:S01]  /*4ff0*/  FFMA.FTZ R65, R158, R65, R53.reuse ;  /* 0x000000419e417223 */ /* 0x100fe20000010035 */
[----:B------:R-:W-:Y:S01]  /*5000*/  LOP3.LUT P4, RZ, R70, 0xff0000, RZ, 0xc0, !PT ;  /* 0x00ff000046ff7812 */ /* 0x000fe2000788c0ff */
[--C-:B------:R-:W-:Y:S01]  /*5010*/  FFMA.FTZ R148, R158, R148, R53.reuse ;  /* 0x000000949e947223 */ /* 0x100fe20000010035 */
[----:B------:R-:W-:Y:S01]  /*5020*/  FSEL R70, R36, RZ, P3 ;  /* 0x000000ff24467208 */ /* 0x000fe20001800000 */
[----:B------:R-:W-:Y:S01]  /*5030*/  FMUL.FTZ R36, R171, UR5 ;  /* 0x00000005ab247c20 */ /* 0x000fe20008410000 */
[----:B------:R-:W-:Y:S01]  /*5040*/  ISETP.GE.U32.AND.EX P2, PT, R69, 0x1000000, PT, P2 ;  /* 0x010000004500780c */ /* 0x000fe20003f46120 */
[----:B------:R-:W-:Y:S01]  /*5050*/  FMUL.FTZ R155, R173, R144 ;  /* 0x00000090ad9b7220 */ /* 0x000fe20000410000 */
[----:B------:R-:W-:Y:S01]  /*5060*/  FSEL R171, R37, RZ, P5 ;  /* 0x000000ff25ab7208 */ /* 0x000fe20002800000 */
[----:B------:R-:W-:Y:S01]  /*5070*/  HADD2.F32 R37, -RZ, R26.H0_H0 ;  /* 0x2000001aff257230 */ /* 0x000fe20000004100 */
[----:B------:R-:W-:Y:S01]  /*5080*/  FSEL R62, R62, RZ, P6 ;  /* 0x000000ff3e3e7208 */ /* 0x000fe20003000000 */
[C-C-:B------:R-:W-:Y:S01]  /*5090*/  FFMA.FTZ R150, R158.reuse, R150, R53.reuse ;  /* 0x000000969e967223 */ /* 0x140fe20000010035 */
[----:B------:R-:W-:Y:S01]  /*50a0*/  FSEL R71, R71, RZ, P1 ;  /* 0x000000ff47477208 */ /* 0x000fe20000800000 */
[--C-:B------:R-:W-:Y:S01]  /*50b0*/  FFMA.FTZ R67, R158, R67, R53.reuse ;  /* 0x000000439e437223 */ /* 0x100fe20000010035 */
        /* <DEDUP_REMOVED lines=9> */
[----:B------:R-:W-:Y:S01]  /*5150*/  FFMA.FTZ R49, R158, R49, R53 ;  /* 0x000000319e317223 */ /* 0x000fe20000010035 */
[----:B------:R-:W-:Y:S01]  /*5160*/  FSEL R68, R36, RZ, P2 ;  /* 0x000000ff24447208 */ /* 0x000fe20001000000 */
[----:B------:R-:W-:-:S02]  /*5170*/  HADD2.F32 R36, -RZ, R24.H0_H0 ;  /* 0x20000018ff247230 */ /* 0x000fc40000004100 */
[C-C-:B------:R-:W-:Y:S01]  /*5180*/  FFMA.FTZ R174, R158.reuse, R48, R53.reuse ;  /* 0x000000309eae7223 */ /* 0x140fe20000010035 */
[----:B------:R-:W-:Y:S01]  /*5190*/  FFMA.FTZ R187, R158, R47, R53 ;  /* 0x0000002f9ebb7223 */ /* 0x000fe20000010035 */
[----:B------:R-:W-:Y:S01]  /*51a0*/  FADD.FTZ R163, -R152, R163 ;  /* 0x000000a398a37221 */ /* 0x000fe20000010100 */
[----:B------:R-:W-:Y:S01]  /*51b0*/  FFMA.FTZ R158, R158, R46, R53 ;  /* 0x0000002e9e9e7223 */ /* 0x000fe20000010035 */
[----:B------:R-:W-:Y:S02]  /*51c0*/  HADD2.F32 R50, -RZ, R26.H1_H1 ;  /* 0x3000001aff327230 */ /* 0x000fe40000004100 */
[----:B------:R-:W-:Y:S01]  /*51d0*/  FFMA.FTZ R157, R146, R157, R37 ;  /* 0x0000009d929d7223 */ /* 0x000fe20000010025 */
[----:B------:R-:W-:Y:S01]  /*51e0*/  FADD.FTZ R65, -R65, R154 ;  /* 0x0000009a41417221 */ /* 0x000fe20000010100 */
[----:B------:R-:W-:Y:S02]  /*51f0*/  HADD2.F32 R46, -RZ, R25.H0_H0 ;  /* 0x20000019ff2e7230 */ /* 0x000fe40000004100 */
[----:B------:R-:W-:Y:S01]  /*5200*/  FADD.FTZ R159, -R148, R159 ;  /* 0x0000009f949f7221 */ /* 0x000fe20000010100 */
[----:B------:R-:W-:-:S02]  /*5210*/  HADD2.F32 R37, -RZ, R24.H1_H1 ;  /* 0x30000018ff257230 */ /* 0x000fc40000004100 */
[----:B------:R-:W-:Y:S01]  /*5220*/  FMUL.FTZ R155, R155, UR5 ;  /* 0x000000059b9b7c20 */ /* 0x000fe20008410000 */
[----:B------:R-:W-:Y:S01]  /*5230*/  FADD.FTZ R161, -R150, R161 ;  /* 0x000000a196a17221 */ /* 0x000fe20000010100 */
[C---:B------:R-:W-:Y:S01]  /*5240*/  FFMA.FTZ R163, R146.reuse, R163, R36 ;  /* 0x000000a392a37223 */ /* 0x040fe20000010024 */
[----:B------:R-:W-:Y:S01]  /*5250*/  LOP3.LUT P3, RZ, R69, 0xff0000, RZ, 0xc0, !PT ;  /* 0x00ff000045ff7812 */ /* 0x000fe2000786c0ff */
[-C--:B------:R-:W-:Y:S01]  /*5260*/  FMUL.FTZ R36, R157, R144.reuse ;  /* 0x000000909d247220 */ /* 0x080fe20000410000 */
[----:B------:R-:W-:Y:S02]  /*5270*/  HADD2.F32 R48, -RZ, R25.H1_H1 ;  /* 0x30000019ff307230 */ /* 0x000fe40000004100 */
[C---:B------:R-:W-:Y:S01]  /*5280*/  FFMA.FTZ R152, R146.reuse, R65, R50 ;  /* 0x0000004192987223 */ /* 0x040fe20000010032 */
[----:B------:R-:W-:Y:S01]  /*5290*/  FADD.FTZ R67, -R67, R156 ;  /* 0x0000009c43437221 */ /* 0x000fe20000010100 */
[C---:B------:R-:W-:Y:S01]  /*52a0*/  FFMA.FTZ R159, R146.reuse, R159, R46 ;  /* 0x0000009f929f7223 */ /* 0x040fe2000001002e */
[----:B------:R-:W-:Y:S01]  /*52b0*/  FFMA.FTZ R161, R146, R161, R37 ;  /* 0x000000a192a17223 */ /* 0x000fe20000010025 */
[----:B------:R-:W-:Y:S01]  /*52c0*/  FSEL R155, R155, RZ, P3 ;  /* 0x000000ff9b9b7208 */ /* 0x000fe20001800000 */
[----:B------:R-:W-:Y:S01]  /*52d0*/  FMUL.FTZ R37, R36, UR5 ;  /* 0x0000000524257c20 */ /* 0x000fe20008410000 */
[C---:B------:R-:W-:Y:S01]  /*52e0*/  LOP3.LUT P3, RZ, R69.reuse, 0xff, RZ, 0xc0, !PT ;  /* 0x000000ff45ff7812 */ /* 0x040fe2000786c0ff */
[-C--:B------:R-:W-:Y:S01]  /*52f0*/  FMUL.FTZ R46, R152, R144.reuse ;  /* 0x00000090982e7220 */ /* 0x080fe20000410000 */
[----:B------:R-:W-:Y:S01]  /*5300*/  LOP3.LUT P2, RZ, R69, 0xff00, RZ, 0xc0, !PT ;  /* 0x0000ff0045ff7812 */ /* 0x000fe2000784c0ff */
[----:B------:R-:W-:Y:S01]  /*5310*/  FFMA.FTZ R69, R146, R67, R48 ;  /* 0x0000004392457223 */ /* 0x000fe20000010030 */
[-C--:B------:R-:W-:Y:S01]  /*5320*/  FMUL.FTZ R36, R159, R144.reuse ;  /* 0x000000909f247220 */ /* 0x080fe20000410000 */
[----:B------:R-:W-:Y:S01]  /*5330*/  FMUL.FTZ R47, R46, UR5 ;  /* 0x000000052e2f7c20 */ /* 0x000fe20008410000 */
[----:B------:R-:W-:Y:S01]  /*5340*/  FSEL R150, R37, RZ, P3 ;  /* 0x000000ff25967208 */ /* 0x000fe20001800000 */
[----:B------:R-:W-:Y:S01]  /*5350*/  FMUL.FTZ R46, R69, R144 ;  /* 0x00000090452e7220 */ /* 0x000fe20000410000 */
[----:B------:R-:W-:Y:S01]  /*5360*/  FMUL.FTZ R37, R36, UR5 ;  /* 0x0000000524257c20 */ /* 0x000fe20008410000 */
[----:B------:R-:W-:-:S02]  /*5370*/  HADD2.F32 R48, -RZ, R28.H0_H0 ;  /* 0x2000001cff307230 */ /* 0x000fc40000004100 */
[----:B------:R-:W-:Y:S01]  /*5380*/  FADD.FTZ R63, -R54, R63 ;  /* 0x0000003f363f7221 */ /* 0x000fe20000010100 */
[----:B------:R-:W-:Y:S02]  /*5390*/  HADD2.F32 R50, -RZ, R29.H0_H0 ;  /* 0x2000001dff327230 */ /* 0x000fe40000004100 */
[----:B------:R-:W-:Y:S01]  /*53a0*/  FADD.FTZ R51, -R51, R60 ;  /* 0x0000003c33337221 */ /* 0x000fe20000010100 */
[----:B------:R-:W-:Y:S01]  /*53b0*/  FMUL.FTZ R46, R46, UR5 ;  /* 0x000000052e2e7c20 */ /* 0x000fe20008410000 */
[----:B------:R-:W-:Y:S01]  /*53c0*/  FSEL R67, R37, RZ, P4 ;  /* 0x000000ff25437208 */ /* 0x000fe20002000000 */
[C---:B------:R-:W-:Y:S01]  /*53d0*/  FFMA.FTZ R183, R146.reuse, R63, R48 ;  /* 0x0000003f92b77223 */ /* 0x040fe20000010030 */
[----:B------:R-:W-:Y:S01]  /*53e0*/  FFMA.FTZ R185, R146, R51, R50 ;  /* 0x0000003392b97223 */ /* 0x000fe20000010032 */
[-C--:B------:R-:W-:Y:S01]  /*53f0*/  FMUL.FTZ R37, R161, R144.reuse ;  /* 0x00000090a1257220 */ /* 0x080fe20000410000 */
[----:B------:R-:W-:Y:S01]  /*5400*/  FSEL R181, R47, RZ, P2 ;  /* 0x000000ff2fb57208 */ /* 0x000fe20001000000 */
[-C--:B------:R-:W-:Y:S01]  /*5410*/  FMUL.FTZ R36, R163, R144.reuse ;  /* 0x00000090a3247220 */ /* 0x080fe20000410000 */
[----:B------:R-:W-:Y:S01]  /*5420*/  FSEL R148, R46, RZ, P5 ;  /* 0x000000ff2e947208 */ /* 0x000fe20002800000 */
[-C--:B------:R-:W-:Y:S01]  /*5430*/  FMUL.FTZ R46, R183, R144.reuse ;  /* 0x00000090b72e7220 */ /* 0x080fe20000410000 */
[----:B------:R-:W-:Y:S01]  /*5440*/  FMUL.FTZ R47, R185, R144 ;  /* 0x00000090b92f7220 */ /* 0x000fe20000410000 */
[----:B------:R-:W-:Y:S01]  /*5450*/  FMUL.FTZ R37, R37, UR5 ;  /* 0x0000000525257c20 */ /* 0x000fe20008410000 */
        /* <DEDUP_REMOVED lines=14> */
[----:B------:R-:W0:Y:S01]  /*5540*/  LDC.64 R36, c[0x0][0x478] ;  /* 0x00011e00ff247b82 */ /* 0x000e220000000a00 */
[----:B------:R-:W-:Y:S01]  /*5550*/  FSEL R63, R47, RZ, P4 ;  /* 0x000000ff2f3f7208 */ /* 0x000fe20002000000 */
[----:B------:R-:W-:Y:S01]  /*5560*/  FADD.FTZ R47, -R49, R58 ;  /* 0x0000003a312f7221 */ /* 0x000fe20000010100 */
[C---:B------:R-:W-:Y:S01]  /*5570*/  LOP3.LUT P2, RZ, R2.reuse, 0xff00, RZ, 0xc0, !PT ;  /* 0x0000ff0002ff7812 */ /* 0x040fe2000784c0ff */
[----:B------:R-:W-:Y:S01]  /*5580*/  HADD2.F32 R46, -RZ, R31.H0_H0 ;  /* 0x2000001fff2e7230 */ /* 0x000fe20000004100 */
[----:B------:R-:W-:Y:S01]  /*5590*/  LOP3.LUT P5, RZ, R2, 0xff000000, RZ, 0xc0, !PT ;  /* 0xff00000002ff7812 */ /* 0x000fe200078ac0ff */
[----:B------:R-:W-:Y:S01]  /*55a0*/  HADD2.F32 R2, -RZ, R28.H1_H1 ;  /* 0x3000001cff027230 */ /* 0x000fe20000004100 */
[----:B------:R-:W-:-:S02]  /*55b0*/  LOP3.LUT P6, RZ, R3, 0xff, RZ, 0xc0, !PT ;  /* 0x000000ff03ff7812 */ /* 0x000fc400078cc0ff */
[C---:B------:R-:W-:Y:S01]  /*55c0*/  LOP3.LUT P3, RZ, R3.reuse, 0xff00, RZ, 0xc0, !PT ;  /* 0x0000ff0003ff7812 */ /* 0x040fe2000786c0ff */
[C---:B------:R-:W-:Y:S01]  /*55d0*/  FFMA.FTZ R189, R146.reuse, R51, R46 ;  /* 0x0000003392bd7223 */ /* 0x040fe2000001002e */
[C---:B------:R-:W-:Y:S01]  /*55e0*/  LOP3.LUT P4, RZ, R3.reuse, 0xff0000, RZ, 0xc0, !PT ;  /* 0x00ff000003ff7812 */ /* 0x040fe2000788c0ff */
[----:B------:R-:W-:Y:S01]  /*55f0*/  FFMA.FTZ R61, R146, R61, R2 ;  /* 0x0000003d923d7223 */ /* 0x000fe20000010002 */
[----:B------:R-:W-:Y:S01]  /*5600*/  ISETP.GE.U32.AND.EX P1, PT, R3, 0x1000000, PT, P1 ;  /* 0x010000000300780c */ /* 0x000fe20003f26110 */
[----:B------:R-:W-:Y:S01]  /*5610*/  HADD2.F32 R3, -RZ, R31.H1_H1 ;  /* 0x3000001fff037230 */ /* 0x000fe20000004100 */
[----:B------:R-:W-:Y:S02]  /*5620*/  F2FP.F16.F32.PACK_AB R34, R34, R33 ;  /* 0x000000212222723e */ /* 0x000fe400000000ff */
[----:B------:R-:W-:Y:S02]  /*5630*/  F2FP.F16.F32.PACK_AB R35, R32, R35 ;  /* 0x000000232023723e */ /* 0x000fe400000000ff */
[----:B------:R-:W-:Y:S01]  /*5640*/  FFMA.FTZ R158, R146, R55, R3 ;  /* 0x00000037929e7223 */ /* 0x000fe20000010003 */
[----:B------:R-:W-:Y:S01]  /*5650*/  F2FP.F16.F32.PACK_AB R33, R40, R41 ;  /* 0x000000292821723e */ /* 0x000fe200000000ff */
[----:B------:R-:W1:Y:S01]  /*5660*/  LDC.64 R2, c[0x0][0x468] ;  /* 0x00011a00ff027b82 */ /* 0x000e620000000a00 */
[----:B------:R-:W-:Y:S01]  /*5670*/  F2FP.F16.F32.PACK_AB R32, R42, R43 ;  /* 0x0000002b2a20723e */ /* 0x000fe200000000ff */
[----:B------:R-:W-:Y:S01]  /*5680*/  HADD2.F32 R40, -RZ, R30.H0_H0 ;  /* 0x2000001eff287230 */ /* 0x000fe20000004100 */
[----:B------:R-:W-:Y:S01]  /*5690*/  F2FP.F16.F32.PACK_AB R43, R142, R45 ;  /* 0x0000002d8e2b723e */ /* 0x000fe200000000ff */
[----:B0-----:R-:W-:Y:S01]  /*56a0*/  IMAD.WIDE.U32 R48, R151, 0x10, R36 ;  /* 0x0000001097307825 */ /* 0x001fe200078e0024 */
[----:B------:R-:W-:-:S03]  /*56b0*/  F2FP.F16.F32.PACK_AB R46, R165, R44 ;  /* 0x0000002ca52e723e */ /* 0x000fc600000000ff */
[----:B------:R-:W-:Y:S01]  /*56c0*/  FFMA.FTZ R187, R146, R47, R40 ;  /* 0x0000002f92bb7223 */ /* 0x000fe20000010028 */
[----:B------:R-:W-:Y:S01]  /*56d0*/  HADD2.F32 R41, -RZ, R29.H1_H1 ;  /* 0x3000001dff297230 */ /* 0x000fe20000004100 */
[----:B------:R0:W-:Y:S01]  /*56e0*/  STG.E.128 desc[UR6][R48.64], R32 ;  /* 0x0000002030007986 */ /* 0x0001e2000c101d06 */
[----:B------:R-:W-:Y:S01]  /*56f0*/  HADD2.F32 R42, -RZ, R30.H1_H1 ;  /* 0x3000001eff2a7230 */ /* 0x000fe20000004100 */
[----:B------:R-:W-:Y:S01]  /*5700*/  F2FP.F16.F32.PACK_AB R47, R38, R39 ;  /* 0x00000027262f723e */ /* 0x000fe200000000ff */
[----:B------:R-:W-:Y:S01]  /*5710*/  IMAD.WIDE.U32 R50, R149, 0x10, R36 ;  /* 0x0000001095327825 */ /* 0x000fe200078e0024 */
[----:B------:R-:W-:-:S03]  /*5720*/  F2FP.F16.F32.PACK_AB R45, R167, R160 ;  /* 0x000000a0a72d723e */ /* 0x000fc600000000ff */
[C---:B------:R-:W-:Y:S01]  /*5730*/  FFMA.FTZ R154, R146.reuse, R59, R41 ;  /* 0x0000003b929a7223 */ /* 0x040fe20000010029 */
[----:B------:R-:W-:Y:S01]  /*5740*/  F2FP.F16.F32.PACK_AB R44, R169, R162 ;  /* 0x000000a2a92c723e */ /* 0x000fe200000000ff */
[----:B------:R-:W-:Y:S01]  /*5750*/  FFMA.FTZ R156, R146, R57, R42 ;  /* 0x00000039929c7223 */ /* 0x000fe2000001002a */
[----:B------:R-:W-:Y:S01]  /*5760*/  F2FP.F16.F32.PACK_AB R42, R166, R175 ;  /* 0x000000afa62a723e */ /* 0x000fe200000000ff */
[--C-:B------:R-:W-:Y:S01]  /*5770*/  IMAD.WIDE.U32 R52, R147, 0x10, R36.reuse ;  /* 0x0000001093347825 */ /* 0x100fe200078e0024 */
[----:B------:R-:W-:Y:S02]  /*5780*/  F2FP.F16.F32.PACK_AB R41, R168, R177 ;  /* 0x000000b1a829723e */ /* 0x000fe400000000ff */
[----:B------:R-:W-:Y:S01]  /*5790*/  F2FP.F16.F32.PACK_AB R40, R170, R179 ;  /* 0x000000b3aa28723e */ /* 0x000fe200000000ff */
[----:B------:R-:W-:Y:S01]  /*57a0*/  IMAD.WIDE.U32 R54, R145, 0x10, R36 ;  /* 0x0000001091367825 */ /* 0x000fe200078e0024 */
[----:B------:R-:W-:Y:S02]  /*57b0*/  F2FP.F16.F32.PACK_AB R39, R164, R173 ;  /* 0x000000ada427723e */ /* 0x000fe400000000ff */
[----:B------:R-:W-:Y:S01]  /*57c0*/  F2FP.F16.F32.PACK_AB R38, R152, R157 ;  /* 0x0000009d9826723e */ /* 0x000fe200000000ff */
[----:B-1----:R-:W-:Y:S01]  /*57d0*/  IMAD.WIDE.U32 R56, R149, 0x10, R2 ;  /* 0x0000001095387825 */ /* 0x002fe200078e0002 */
[----:B0-----:R-:W-:-:S03]  /*57e0*/  F2FP.F16.F32.PACK_AB R32, R61, R183 ;  /* 0x000000b73d20723e */ /* 0x001fc600000000ff */
[----:B------:R-:W-:Y:S01]  /*57f0*/  FMUL.FTZ R49, R189, R144 ;  /* 0x00000090bd317220 */ /* 0x000fe20000410000 */
[----:B------:R-:W-:Y:S01]  /*5800*/  F2FP.F16.F32.PACK_AB R33, R154, R185 ;  /* 0x000000b99a21723e */ /* 0x000fe200000000ff */
[----:B------:R-:W-:-:S04]  /*5810*/  IMAD.WIDE.U32 R34, R151, 0x10, R2 ;  /* 0x0000001097227825 */ /* 0x000fc800078e0002 */
[-C--:B------:R-:W-:Y:S01]  /*5820*/  FMUL.FTZ R61, R61, R144.reuse ;  /* 0x000000903d3d7220 */ /* 0x080fe20000410000 */
[-C--:B------:R-:W-:Y:S01]  /*5830*/  FMUL.FTZ R154, R154, R144.reuse ;  /* 0x000000909a9a7220 */ /* 0x080fe20000410000 */
[----:B------:R-:W-:Y:S01]  /*5840*/  FMUL.FTZ R48, R187, R144 ;  /* 0x00000090bb307220 */ /* 0x000fe20000410000 */
[----:B------:R-:W-:Y:S01]  /*5850*/  FMUL.FTZ R49, R49, UR5 ;  /* 0x0000000531317c20 */ /* 0x000fe20008410000 */
[----:B------:R0:W-:Y:S01]  /*5860*/  STG.E.128 desc[UR6][R34.64], R44 ;  /* 0x0000002c22007986 */ /* 0x0001e2000c101d06 */
[----:B------:R-:W-:Y:S01]  /*5870*/  FMUL.FTZ R61, R61, UR5 ;  /* 0x000000053d3d7c20 */ /* 0x000fe20008410000 */
[----:B------:R-:W-:Y:S01]  /*5880*/  FMUL.FTZ R48, R48, UR5 ;  /* 0x0000000530307c20 */ /* 0x000fe20008410000 */
[----:B------:R-:W-:Y:S01]  /*5890*/  FMUL.FTZ R154, R154, UR5 ;  /* 0x000000059a9a7c20 */ /* 0x000fe20008410000 */
[----:B------:R1:W-:Y:S01]  /*58a0*/  STG.E.128 desc[UR6][R50.64], R40 ;  /* 0x0000002832007986 */ /* 0x0003e2000c101d06 */
[----:B------:R-:W-:Y:S01]  /*58b0*/  F2FP.F16.F32.PACK_AB R37, R69, R159 ;  /* 0x0000009f4525723e */ /* 0x000fe200000000ff */
[----:B------:R-:W-:Y:S01]  /*58c0*/  IMAD.WIDE.U32 R58, R147, 0x10, R2 ;  /* 0x00000010933a7825 */ /* 0x000fe200078e0002 */
[----:B------:R-:W-:-:S02]  /*58d0*/  FSEL R48, R48, RZ, P6 ;  /* 0x000000ff30307208 */ /* 0x000fc40003000000 */
[----:B------:R-:W-:Y:S01]  /*58e0*/  FSEL R154, R154, RZ, P5 ;  /* 0x000000ff9a9a7208 */ /* 0x000fe20002800000 */
[----:B------:R-:W-:Y:S01]  /*58f0*/  IMAD.WIDE.U32 R2, R145, 0x10, R2 ;  /* 0x0000001091027825 */ /* 0x000fe200078e0002 */
[----:B------:R-:W-:Y:S02]  /*5900*/  FSEL R61, R61, RZ, P2 ;  /* 0x000000ff3d3d7208 */ /* 0x000fe40001000000 */
[----:B------:R-:W-:Y:S02]  /*5910*/  F2FP.F16.F32.PACK_AB R36, R161, R163 ;  /* 0x000000a3a124723e */ /* 0x000fe400000000ff */
[C---:B0-----:R-:W-:Y:S01]  /*5920*/  F2FP.F16.F32.PACK_AB R34, R156.reuse, R187 ;  /* 0x000000bb9c22723e */ /* 0x041fe200000000ff */
[-C--:B------:R-:W-:Y:S01]  /*5930*/  FMUL.FTZ R156, R156, R144.reuse ;  /* 0x000000909c9c7220 */ /* 0x080fe20000410000 */
[----:B------:R-:W-:Y:S01]  /*5940*/  FMUL.FTZ R144, R158, R144 ;  /* 0x000000909e907220 */ /* 0x000fe20000410000 */
[----:B------:R-:W-:Y:S02]  /*5950*/  F2FP.F16.F32.PACK_AB R47, R68, R155 ;  /* 0x0000009b442f723e */ /* 0x000fe400000000ff */
[----:B------:R-:W-:Y:S01]  /*5960*/  FMUL.FTZ R156, R156, UR5 ;  /* 0x000000059c9c7c20 */ /* 0x000fe20008410000 */
[----:B------:R-:W-:Y:S01]  /*5970*/  FMUL.FTZ R144, R144, UR5 ;  /* 0x0000000590907c20 */ /* 0x000fe20008410000 */
[----:B-1----:R-:W-:-:S02]  /*5980*/  FSEL R51, R49, RZ, P4 ;  /* 0x000000ff31337208 */ /* 0x002fc40002000000 */
[----:B------:R-:W-:Y:S02]  /*5990*/  F2FP.F16.F32.PACK_AB R43, R0, R143 ;  /* 0x0000008f002b723e */ /* 0x000fe400000000ff */
[----:B------:R-:W-:Y:S02]  /*59a0*/  FSEL R49, R156, RZ, P3 ;  /* 0x000000ff9c317208 */ /* 0x000fe40001800000 */
[----:B------:R-:W-:Y:S02]  /*59b0*/  F2FP.F16.F32.PACK_AB R42, R71, R62 ;  /* 0x0000003e472a723e */ /* 0x000fe400000000ff */
[----:B------:R-:W-:Y:S02]  /*59c0*/  F2FP.F16.F32.PACK_AB R41, R153, R64 ;  /* 0x000000409929723e */ /* 0x000fe400000000ff */
[----:B------:R-:W-:Y:S02]  /*59d0*/  F2FP.F16.F32.PACK_AB R40, R171, R70 ;  /* 0x00000046ab28723e */ /* 0x000fe400000000ff */
[----:B------:R-:W-:-:S02]  /*59e0*/  FSEL R144, R144, RZ, P1 ;  /* 0x000000ff90907208 */ /* 0x000fc40000800000 */
[----:B------:R-:W-:Y:S01]  /*59f0*/  F2FP.F16.F32.PACK_AB R46, R181, R150 ;  /* 0x00000096b52e723e */ /* 0x000fe200000000ff */
[----:B------:R1:W-:Y:S01]  /*5a00*/  STG.E.128 desc[UR6][R56.64], R40 ;  /* 0x0000002838007986 */ /* 0x0003e2000c101d06 */
[----:B------:R-:W-:Y:S02]  /*5a10*/  F2FP.F16.F32.PACK_AB R45, R148, R67 ;  /* 0x00000043942d723e */ /* 0x000fe400000000ff */
[----:B------:R-:W-:Y:S01]  /*5a20*/  F2FP.F16.F32.PACK_AB R44, R66, R65 ;  /* 0x00000041422c723e */ /* 0x000fe200000000ff */
[----:B------:R1:W-:Y:S01]  /*5a30*/  STG.E.128 desc[UR6][R52.64], R36 ;  /* 0x0000002434007986 */ /* 0x0003e2000c101d06 */
        /* <DEDUP_REMOVED lines=9> */
.L_x_2380:
        /* <DEDUP_REMOVED lines=60> */
[----:B------:R-:W-:Y:S02]  /*5e90*/  F2FP.F16.F32.PACK_AB R39, R143, R0 ;  /* 0x000000008f27723e */ /* 0x000fe400000000ff */
[----:B------:R-:W-:Y:S02]  /*5ea0*/  F2FP.F16.F32.PACK_AB R38, R45, R38 ;  /* 0x000000262d26723e */ /* 0x000fe400000000ff */
[----:B------:R-:W-:Y:S02]  /*5eb0*/  F2FP.F16.F32.PACK_AB R37, R43, R40 ;  /* 0x000000282b25723e */ /* 0x000fe400000000ff */
[----:B------:R-:W-:Y:S01]  /*5ec0*/  F2FP.F16.F32.PACK_AB R36, R41, R36 ;  /* 0x000000242924723e */ /* 0x000fe200000000ff */
[----:B------:R-:W-:Y:S06]  /*5ed0*/  BRA `(.L_x_2384) ;  /* 0x0000000400047947 */ /* 0x000fec0003800000 */
.L_x_2383:
        /* <DEDUP_REMOVED lines=39> */
[C---:B------:R-:W-:Y:S01]  /*6150*/  F2FP.F16.F32.PACK_AB R34, R227.reuse, R221 ;  /* 0x000000dde322723e */ /* 0x040fe200000000ff */
[-C--:B------:R-:W-:Y:S01]  /*6160*/  FMUL.FTZ R227, R227, R144.reuse ;  /* 0x00000090e3e37220 */ /* 0x080fe20000410000 */
[C---:B------:R-:W-:Y:S01]  /*6170*/  F2FP.F16.F32.PACK_AB R33, R229.reuse, R33 ;  /* 0x00000021e521723e */ /* 0x040fe200000000ff */
[-C--:B------:R-:W-:Y:S01]  /*6180*/  FMUL.FTZ R229, R229, R144.reuse ;  /* 0x00000090e5e57220 */ /* 0x080fe20000410000 */
[----:B------:R-:W-:Y:S01]  /*6190*/  F2FP.F16.F32.PACK_AB R32, R32, R233 ;  /* 0x000000e92020723e */ /* 0x000fe200000000ff */
        /* <DEDUP_REMOVED lines=20> */
[----:B------:R-:W-:-:S07]  /*62e0*/  F2FP.F16.F32.PACK_AB R36, R41, R36 ;  /* 0x000000242924723e */ /* 0x000fce00000000ff */
.L_x_2384:
        /* <DEDUP_REMOVED lines=27> */
[----:B------:R-:W-:Y:S01]  /*64a0*/  LOP3.LUT P5, RZ, R71, 0xff, RZ, 0xc0, !PT ;  /* 0x000000ff47ff7812 */ /* 0x000fe200078ac0ff */
        /* <DEDUP_REMOVED lines=11> */
[----:B------:R-:W-:Y:S01]  /*6560*/  F2FP.F16.F32.PACK_AB R35, R33, R35 ;  /* 0x000000232123723e */ /* 0x000fe200000000ff */
[----:B------:R-:W-:Y:S01]  /*6570*/  FMUL.FTZ R33, R146, R181 ;  /* 0x000000b592217220 */ /* 0x000fe20000410000 */
[----:B------:R-:W-:Y:S01]  /*6580*/  FSEL R142, R32, RZ, P6 ;  /* 0x000000ff208e7208 */ /* 0x000fe20003000000 */
[----:B------:R-:W-:Y:S01]  /*6590*/  FMUL.FTZ R32, R146, R191 ;  /* 0x000000bf92207220 */ /* 0x000fe20000410000 */
[----:B------:R-:W-:Y:S01]  /*65a0*/  FSEL R143, R34, RZ, P2 ;  /* 0x000000ff228f7208 */ /* 0x000fe20001000000 */
[----:B------:R-:W-:Y:S01]  /*65b0*/  FMUL.FTZ R37, R146, R37 ;  /* 0x0000002592257220 */ /* 0x000fe20000410000 */
[C---:B------:R-:W-:Y:S01]  /*65c0*/  F2FP.F16.F32.PACK_AB R34, R36.reuse, R39 ;  /* 0x000000272422723e */ /* 0x040fe200000000ff */
[-C--:B------:R-:W-:Y:S01]  /*65d0*/  FMUL.FTZ R39, R36, R144.reuse ;  /* 0x0000009024277220 */ /* 0x080fe20000410000 */
[-C--:B------:R-:W-:Y:S01]  /*65e0*/  FMUL.FTZ R36, R33, R144.reuse ;  /* 0x0000009021247220 */ /* 0x080fe20000410000 */
[C---:B------:R-:W-:Y:S01]  /*65f0*/  F2FP.F16.F32.PACK_AB R33, R0.reuse, R33 ;  /* 0x000000210021723e */ /* 0x040fe200000000ff */
[-C--:B------:R-:W-:Y:S01]  /*6600*/  FMUL.FTZ R38, R0, R144.reuse ;  /* 0x0000009000267220 */ /* 0x080fe20000410000 */
[CC--:B------:R-:W-:Y:S01]  /*6610*/  FMUL.FTZ R0, R32.reuse, R144.reuse ;  /* 0x0000009020007220 */ /* 0x0c0fe20000410000 */
        /* <DEDUP_REMOVED lines=20> */
[----:B------:R-:W-:Y:S01]  /*6760*/  F2FP.F16.F32.PACK_AB R36, R43, R36 ;  /* 0x000000242b24723e */ /* 0x000fe200000000ff */
[----:B------:R-:W-:Y:S06]  /*6770*/  BRA `(.L_x_2386) ;  /* 0x0000000000f47947 */ /* 0x000fec0003800000 */
.L_x_2385:
        /* <DEDUP_REMOVED lines=60> */
[----:B------:R-:W-:-:S07]  /*6b40*/  F2FP.F16.F32.PACK_AB R36, R191, R36 ;  /* 0x00000024bf24723e */ /* 0x000fce00000000ff */
.L_x_2386:
        /* <DEDUP_REMOVED lines=72> */
.L_x_2387:
        /* <DEDUP_REMOVED lines=61> */
.L_x_2388:
        /* <DEDUP_REMOVED lines=8> */
[----:B------:R-:W-:Y:S01]  /*7420*/  FFMA.FTZ R49, R158, R49, R53 ;  /* 0x000000319e317223 */ /* 0x000fe20000010035 */
[----:B------:R-:W-:Y:S01]  /*7430*/  LOP3.LUT P2, RZ, R2, 0xff00, RZ, 0xc0, !PT ;  /* 0x0000ff0002ff7812 */ /* 0x000fe2000784c0ff */
        /* <DEDUP_REMOVED lines=11> */
[--C-:B------:R-:W-:Y:S01]  /*74f0*/  FFMA.FTZ R47, R158, R47, R53.reuse ;  /* 0x0000002f9e2f7223 */ /* 0x100fe20000010035 */
[----:B------:R-:W-:Y:S01]  /*7500*/  FMUL.FTZ R0, R0, UR5 ;  /* 0x0000000500007c20 */ /* 0x000fe20008410000 */
[--C-:B------:R-:W-:Y:S01]  /*7510*/  FFMA.FTZ R46, R158, R46, R53.reuse ;  /* 0x0000002e9e2e7223 */ /* 0x100fe20000010035 */
[----:B------:R-:W-:Y:S01]  /*7520*/  FMUL.FTZ R34, R34, UR5 ;  /* 0x0000000522227c20 */ /* 0x000fe20008410000 */
[----:B------:R-:W-:Y:S01]  /*7530*/  FMUL.FTZ R36, R36, UR5 ;  /* 0x0000000524247c20 */ /* 0x000fe20008410000 */
[----:B------:R-:W-:Y:S01]  /*7540*/  LOP3.LUT P5, RZ, R2, 0xff0000, RZ, 0xc0, !PT ;  /* 0x00ff000002ff7812 */ /* 0x000fe200078ac0ff */
[----:B------:R-:W-:Y:S01]  /*7550*/  FFMA.FTZ R54, R158, R54, R53 ;  /* 0x000000369e367223 */ /* 0x000fe20000010035 */
[----:B------:R-:W-:Y:S01]  /*7560*/  LOP3.LUT P6, RZ, R3, 0xff, RZ, 0xc0, !PT ;  /* 0x000000ff03ff7812 */ /* 0x000fe200078cc0ff */
[----:B------:R-:W-:Y:S01]  /*7570*/  FADD.FTZ R57, -R48, R57 ;  /* 0x0000003930397221 */ /* 0x000fe20000010100 */
[----:B------:R-:W-:Y:S01]  /*7580*/  FSEL R43, R0, RZ, P2 ;  /* 0x000000ff002b7208 */ /* 0x000fe20001000000 */
[----:B------:R-:W-:Y:S01]  /*7590*/  FADD.FTZ R59, -R50, R59 ;  /* 0x0000003b323b7221 */ /* 0x000fe20000010100 */
[----:B------:R-:W-:Y:S01]  /*75a0*/  ISETP.GE.U32.AND P2, PT, R2, RZ, PT ;  /* 0x000000ff0200720c */ /* 0x000fe20003f46070 */
[----:B------:R-:W-:Y:S01]  /*75b0*/  FADD.FTZ R39, -R47, R56 ;  /* 0x000000382f277221 */ /* 0x000fe20000010100 */
[----:B------:R-:W-:Y:S01]  /*75c0*/  FADD.FTZ R55, -R46, R55 ;  /* 0x000000372e377221 */ /* 0x000fe20000010100 */
[----:B------:R-:W-:Y:S01]  /*75d0*/  FSEL R37, R34, RZ, P5 ;  /* 0x000000ff22257208 */ /* 0x000fe20002800000 */
[----:B------:R-:W-:Y:S01]  /*75e0*/  FMUL.FTZ R0, R146, R59 ;  /* 0x0000003b92007220 */ /* 0x000fe20000410000 */
[----:B------:R-:W-:Y:S01]  /*75f0*/  FSEL R38, R36, RZ, P6 ;  /* 0x000000ff24267208 */ /* 0x000fe20003000000 */
[----:B------:R-:W-:Y:S01]  /*7600*/  FMUL.FTZ R39, R146, R39 ;  /* 0x0000002792277220 */ /* 0x000fe20000410000 */
[----:B------:R-:W-:Y:S01]  /*7610*/  LOP3.LUT P3, RZ, R2, 0xff, RZ, 0xc0, !PT ;  /* 0x000000ff02ff7812 */ /* 0x000fe2000786c0ff */
[----:B------:R-:W-:Y:S01]  /*7620*/  FMUL.FTZ R42, R146, R55 ;  /* 0x00000037922a7220 */ /* 0x000fe20000410000 */
[----:B------:R-:W-:Y:S01]  /*7630*/  LOP3.LUT P4, RZ, R2, 0xff000000, RZ, 0xc0, !PT ;  /* 0xff00000002ff7812 */ /* 0x000fe2000788c0ff */
[----:B------:R-:W-:Y:S01]  /*7640*/  FMUL.FTZ R2, R146, R57 ;  /* 0x0000003992027220 */ /* 0x000fe20000410000 */
[----:B------:R-:W-:Y:S01]  /*7650*/  LOP3.LUT P5, RZ, R3, 0xff00, RZ, 0xc0, !PT ;  /* 0x0000ff0003ff7812 */ /* 0x000fe200078ac0ff */
[----:B------:R-:W-:Y:S01]  /*7660*/  FMUL.FTZ R36, R39, R144 ;  /* 0x0000009027247220 */ /* 0x000fe20000410000 */
[----:B------:R-:W-:-:S02]  /*7670*/  LOP3.LUT P6, RZ, R3, 0xff0000, RZ, 0xc0, !PT ;  /* 0x00ff000003ff7812 */ /* 0x000fc400078cc0ff */
[----:B------:R-:W-:Y:S01]  /*7680*/  ISETP.GE.U32.AND.EX P2, PT, R3, 0x1000000, PT, P2 ;  /* 0x010000000300780c */ /* 0x000fe20003f46120 */
[----:B------:R-:W-:Y:S01]  /*7690*/  FADD.FTZ R3, -R54, R63 ;  /* 0x0000003f36037221 */ /* 0x000fe20000010100 */
[C---:B------:R-:W-:Y:S01]  /*76a0*/  F2FP.F16.F32.PACK_AB R34, R2.reuse, R35 ;  /* 0x000000230222723e */ /* 0x040fe200000000ff */
[-C--:B------:R-:W-:Y:S01]  /*76b0*/  FMUL.FTZ R2, R2, R144.reuse ;  /* 0x0000009002027220 */ /* 0x080fe20000410000 */
[----:B------:R-:W-:Y:S01]  /*76c0*/  F2FP.F16.F32.PACK_AB R33, R0, R33 ;  /* 0x000000210021723e */ /* 0x000fe200000000ff */
[----:B------:R-:W-:Y:S01]  /*76d0*/  FMUL.FTZ R3, R146, R3 ;  /* 0x0000000392037220 */ /* 0x000fe20000410000 */
[----:B------:R-:W-:Y:S01]  /*76e0*/  F2FP.F16.F32.PACK_AB R35, R42, R39 ;  /* 0x000000272a23723e */ /* 0x000fe200000000ff */
        /* <DEDUP_REMOVED lines=8> */
[----:B------:R-:W-:-:S02]  /*7770*/  F2FP.F16.F32.PACK_AB R32, R32, R3 ;  /* 0x000000032020723e */ /* 0x000fc400000000ff */
[----:B------:R-:W-:Y:S02]  /*7780*/  FSEL R39, R36, RZ, P6 ;  /* 0x000000ff24277208 */ /* 0x000fe40003000000 */
[----:B------:R-:W-:Y:S02]  /*7790*/  FSEL R42, R42, RZ, P2 ;  /* 0x000000ff2a2a7208 */ /* 0x000fe40001000000 */
[----:B------:R-:W-:Y:S02]  /*77a0*/  FSEL R3, R2, RZ, P5 ;  /* 0x000000ff02037208 */ /* 0x000fe40002800000 */
[----:B------:R-:W-:Y:S02]  /*77b0*/  FSEL R0, R0, RZ, P4 ;  /* 0x000000ff00007208 */ /* 0x000fe40002000000 */
[----:B------:R-:W-:Y:S02]  /*77c0*/  FSEL R36, R144, RZ, P3 ;  /* 0x000000ff90247208 */ /* 0x000fe40001800000 */
[----:B------:R-:W-:-:S02]  /*77d0*/  F2FP.F16.F32.PACK_AB R39, R42, R39 ;  /* 0x000000272a27723e */ /* 0x000fc400000000ff */
[----:B------:R-:W-:Y:S02]  /*77e0*/  F2FP.F16.F32.PACK_AB R38, R3, R38 ;  /* 0x000000260326723e */ /* 0x000fe400000000ff */
[----:B------:R-:W-:Y:S02]  /*77f0*/  F2FP.F16.F32.PACK_AB R37, R0, R37 ;  /* 0x000000250025723e */ /* 0x000fe400000000ff */
[----:B------:R-:W-:Y:S01]  /*7800*/  F2FP.F16.F32.PACK_AB R36, R43, R36 ;  /* 0x000000242b24723e */ /* 0x000fe200000000ff */
[----:B------:R-:W-:Y:S06]  /*7810*/  BRA `(.L_x_2390) ;  /* 0x0000000000f47947 */ /* 0x000fec0003800000 */
.L_x_2389:
        /* <DEDUP_REMOVED lines=61> */
.L_x_2390:
[----:B------:R-:W0:Y:S01]  /*7bf0*/  @P1 LDC.64 R2, c[0x0][0x478] ;  /* 0x00011e00ff021b82 */ /* 0x000e220000000a00 */
[----:B------:R-:W-:-:S04]  /*7c00*/  IMAD.WIDE.U32 R40, R145, 0x10, R40 ;  /* 0x0000001091287825 */ /* 0x000fc800078e0028 */
[----:B0-----:R-:W-:-:S05]  /*7c10*/  @P1 IMAD.WIDE.U32 R2, R145, 0x10, R2 ;  /* 0x0000001091021825 */ /* 0x001fca00078e0002 */
[----:B------:R0:W-:Y:S04]  /*7c20*/  @P1 STG.E.128 desc[UR6][R2.64], R32 ;  /* 0x0000002002001986 */ /* 0x0001e8000c101d06 */
[----:B------:R0:W-:Y:S02]  /*7c30*/  STG.E.128 desc[UR6][R40.64], R36 ;  /* 0x0000002428007986 */ /* 0x0001e4000c101d06 */
.L_x_2382:
[----:B012---:R-:W0:Y:S02]  /*7c40*/  LDC.64 R2, c[0x0][0x380] ;  /* 0x0000e000ff027b82 */ /* 0x007e240000000a00 */
[----:B0-----:R-:W-:-:S04]  /*7c50*/  LEA R139, R2, R139, 0x2 ;  /* 0x0000008b028b7211 */ /* 0x001fc800078e10ff */
[----:B------:R-:W-:-:S13]  /*7c60*/  ISETP.GE.AND P1, PT, R139, R3, PT ;  /* 0x000000038b00720c */ /* 0x000fda0003f26270 */
[----:B------:R-:W-:Y:S05]  /*7c70*/  @!P1 BRA `(.L_x_2391) ;  /* 0xffffff8800549947 */ /* 0x000fea000383ffff */
[----:B------:R-:W-:Y:S05]  /*7c80*/  BSYNC B1 ;  /* 0x0000000000017941 */ /* 0x000fea0003800000 */
.L_x_2376:
        /* <DEDUP_REMOVED lines=47> */
[----:B------:R-:W-:-:S07]  /*7f80*/  MOV R51, R88 ;  /* 0x0000005800337202 */ /* 0x000fce0000000f00 */
.L_x_2375:
[----:B------:R-:W-:Y:S05]  /*7f90*/  BSYNC B0 ;  /* 0x0000000000007941 */ /* 0x000fea0003800000 */
.L_x_2374:
        /* <DEDUP_REMOVED lines=59> */
[----:B------:R-:W4:Y:S01]  /*8350*/  LDS R43, [R53+0x3000] ;  /* 0x00300000352b7984 */ /* 0x000f220000000800 */
[----:B-----5:R-:W-:-:S03]  /*8360*/  FADD.FTZ R25, RZ, R25 ;  /* 0x00000019ff197221 */ /* 0x020fc60000010000 */
[----:B------:R-:W-:Y:S01]  /*8370*/  LDS R42, [R53+0x3200] ;  /* 0x00320000352a7984 */ /* 0x000fe20000000800 */
        /* <DEDUP_REMOVED lines=27> */
[----:B------:R0:W-:Y:S04]  /*8530*/  STS.128 [R0+0x800], R4 ;  /* 0x0008000400007388 */ /* 0x0001e80000000c00 */
[----:B------:R1:W-:Y:S04]  /*8540*/  STS.128 [R0+0x810], R8 ;  /* 0x0008100800007388 */ /* 0x0003e80000000c00 */
[----:B------:R-:W-:Y:S04]  /*8550*/  STS.128 [R0+0xc00], R12 ;  /* 0x000c000c00007388 */ /* 0x000fe80000000c00 */
[----:B------:R-:W-:Y:S01]  /*8560*/  STS.128 [R0+0xc10], R16 ;  /* 0x000c101000007388 */ /* 0x000fe20000000c00 */
[----:B------:R-:W-:Y:S01]  /*8570*/  BAR.SYNC.DEFER_BLOCKING 0x0 ;  /* 0x0000000000007b1d */ /* 0x000fe20000010000 */
[----:B0-----:R-:W-:-:S07]  /*8580*/  FADD.FTZ R7, R3, R42 ;  /* 0x0000002a03077221 */ /* 0x001fce0000010000 */
[----:B-1----:R-:W0:Y:S01]  /*8590*/  LDC R10, c[0x0][0x388] ;  /* 0x0000e200ff0a7b82 */ /* 0x002e220000000800 */
[----:B------:R-:W1:Y:S04]  /*85a0*/  LDS R27, [R53] ;  /* 0x00000000351b7984 */ /* 0x000e680000000800 */
[----:B------:R-:W2:Y:S01]  /*85b0*/  LDS R50, [R53+0x200] ;  /* 0x0002000035327984 */ /* 0x000ea20000000800 */
[----:B0-----:R-:W-:-:S03]  /*85c0*/  IMAD R3, R10, UR4, RZ ;  /* 0x000000040a037c24 */ /* 0x001fc6000f8e02ff */
[----:B------:R-:W0:Y:S02]  /*85d0*/  LDS R52, [R53+0x1000] ;  /* 0x0010000035347984 */ /* 0x000e240000000800 */
[----:B------:R-:W-:Y:S02]  /*85e0*/  IADD3 R26, P0, PT, R3, R136, RZ ;  /* 0x00000088031a7210 */ /* 0x000fe40007f1e0ff */
[----:B------:R-:W3:Y:S02]  /*85f0*/  LDS R5, [R53+0x1200] ;  /* 0x0012000035057984 */ /* 0x000ee40000000800 */
[----:B------:R-:W-:Y:S02]  /*8600*/  IADD3.X R3, PT, PT, RZ, RZ, RZ, P0, !PT ;  /* 0x000000ffff037210 */ /* 0x000fe400007fe4ff */
[----:B------:R-:W4:Y:S04]  /*8610*/  LDS R4, [R53+0x2000] ;  /* 0x0020000035047984 */ /* 0x000f280000000800 */
[----:B------:R-:W5:Y:S04]  /*8620*/  LDS R8, [R53+0x2200] ;  /* 0x0022000035087984 */ /* 0x000f680000000800 */
[----:B------:R-:W5:Y:S04]  /*8630*/  LDS R9, [R53+0x3000] ;  /* 0x0030000035097984 */ /* 0x000f680000000800 */
[----:B------:R-:W5:Y:S04]  /*8640*/  LDS R0, [R53+0x400] ;  /* 0x0004000035007984 */ /* 0x000f680000000800 */
[----:B------:R-:W5:Y:S04]  /*8650*/  LDS R6, [R53+0x600] ;  /* 0x0006000035067984 */ /* 0x000f680000000800 */
[----:B------:R-:W5:Y:S01]  /*8660*/  LDS R13, [R53+0x1400] ;  /* 0x00140000350d7984 */ /* 0x000f620000000800 */
[----:B-1----:R-:W-:-:S03]  /*8670*/  FADD.FTZ R27, RZ, R27 ;  /* 0x0000001bff1b7221 */ /* 0x002fc60000010000 */
[----:B------:R-:W1:Y:S01]  /*8680*/  LDS R15, [R53+0x1600] ;  /* 0x00160000350f7984 */ /* 0x000e620000000800 */
[----:B--2---:R-:W-:-:S03]  /*8690*/  FADD.FTZ R50, RZ, R50 ;  /* 0x00000032ff327221 */ /* 0x004fc60000010000 */
[----:B------:R-:W2:Y:S01]  /*86a0*/  LDS R20, [R53+0x3200] ;  /* 0x0032000035147984 */ /* 0x000ea20000000800 */
[----:B0-----:R-:W-:-:S03]  /*86b0*/  FADD.FTZ R27, R27, R52 ;  /* 0x000000341b1b7221 */ /* 0x001fc60000010000 */
[----:B------:R-:W0:Y:S01]  /*86c0*/  LDS R29, [R53+0x2400] ;  /* 0x00240000351d7984 */ /* 0x000e220000000800 */
        /* <DEDUP_REMOVED lines=8> */
[C---:B------:R-:W-:Y:S01]  /*8750*/  SHF.L.U32 R4, R26.reuse, 0x2, RZ ;  /* 0x000000021a047819 */ /* 0x040fe200000006ff */
[----:B------:R-:W-:Y:S02]  /*8760*/  FADD.FTZ R0, RZ, R0 ;  /* 0x00000000ff007221 */ /* 0x000fe40000010000 */
[----:B------:R-:W5:Y:S01]  /*8770*/  LDS R9, [R53+0xa00] ;  /* 0x000a000035097984 */ /* 0x000f620000000800 */
[----:B------:R-:W-:Y:S01]  /*8780*/  SHF.L.U64.HI R26, R26, 0x2, R3 ;  /* 0x000000021a1a7819 */ /* 0x000fe20000010203 */
[----:B------:R-:W-:Y:S02]  /*8790*/  FADD.FTZ R6, RZ, R6 ;  /* 0x00000006ff067221 */ /* 0x000fe40000010000 */
[----:B------:R-:W5:Y:S01]  /*87a0*/  LDS R12, [R53+0x1a00] ;  /* 0x001a0000350c7984 */ /* 0x000f620000000800 */
[----:B------:R-:W-:Y:S01]  /*87b0*/  IADD3 R2, P0, PT, R4, UR22, RZ ;  /* 0x0000001604027c10 */ /* 0x000fe2000ff1e0ff */
[----:B------:R-:W-:-:S02]  /*87c0*/  FADD.FTZ R0, R0, R13 ;  /* 0x0000000d00007221 */ /* 0x000fc40000010000 */
[----:B------:R-:W5:Y:S01]  /*87d0*/  LDS R11, [R53+0xe00] ;  /* 0x000e0000350b7984 */ /* 0x000f620000000800 */
[----:B------:R-:W-:Y:S02]  /*87e0*/  IADD3 R4, P1, PT, R4, UR20, RZ ;  /* 0x0000001404047c10 */ /* 0x000fe4000ff3e0ff */
[----:B------:R-:W-:Y:S01]  /*87f0*/  IADD3.X R3, PT, PT, R26, UR23, RZ, P0, !PT ;  /* 0x000000171a037c10 */ /* 0x000fe200087fe4ff */
[----:B------:R-:W5:Y:S01]  /*8800*/  LDS R39, [R53+0x3400] ;  /* 0x0034000035277984 */ /* 0x000f620000000800 */
[----:B-1----:R-:W-:-:S03]  /*8810*/  FADD.FTZ R6, R6, R15 ;  /* 0x0000000f06067221 */ /* 0x002fc60000010000 */
[----:B------:R-:W1:Y:S01]  /*8820*/  LDS R31, [R53+0x2800] ;  /* 0x00280000351f7984 */ /* 0x000e620000000800 */
[----:B--2---:R-:W-:Y:S01]  /*8830*/  FADD.FTZ R37, R5, R20 ;  /* 0x0000001405257221 */ /* 0x004fe20000010000 */
[----:B------:R-:W-:Y:S02]  /*8840*/  IADD3.X R5, PT, PT, R26, UR21, RZ, P1, !PT ;  /* 0x000000151a057c10 */ /* 0x000fe40008ffe4ff */
[----:B------:R-:W2:Y:S01]  /*8850*/  LDS R19, [R53+0x1c00] ;  /* 0x001c000035137984 */ /* 0x000ea20000000800 */
[----:B0-----:R-:W-:-:S03]  /*8860*/  FADD.FTZ R0, R0, R29 ;  /* 0x0000001d00007221 */ /* 0x001fc60000010000 */
[----:B------:R-:W0:Y:S04]  /*8870*/  LDS R41, [R53+0x3600] ;  /* 0x0036000035297984 */ /* 0x000e280000000800 */
[----:B------:R-:W0:Y:S01]  /*8880*/  LDS R16, [R53+0x2a00] ;  /* 0x002a000035107984 */ /* 0x000e220000000800 */
[----:B---3--:R-:W-:-:S03]  /*8890*/  FADD.FTZ R10, RZ, R10 ;  /* 0x0000000aff0a7221 */ /* 0x008fc60000010000 */
[----:B------:R-:W3:Y:S01]  /*88a0*/  LDS R14, [R53+0x1e00] ;  /* 0x001e0000350e7984 */ /* 0x000ee20000000800 */
[----:B----4-:R-:W-:-:S03]  /*88b0*/  FADD.FTZ R6, R6, R27 ;  /* 0x0000001b06067221 */ /* 0x010fc60000010000 */
[----:B------:R-:W4:Y:S01]  /*88c0*/  LDS R51, [R53+0x3800] ;  /* 0x0038000035337984 */ /* 0x000f220000000800 */
[----:B-----5:R-:W-:-:S03]  /*88d0*/  FADD.FTZ R8, RZ, R8 ;  /* 0x00000008ff087221 */ /* 0x020fc60000010000 */
[----:B------:R-:W5:Y:S01]  /*88e0*/  LDS R33, [R53+0x2c00] ;  /* 0x002c000035217984 */ /* 0x000f620000000800 */
[----:B------:R-:W-:Y:S01]  /*88f0*/  FADD.FTZ R9, RZ, R9 ;  /* 0x00000009ff097221 */ /* 0x000fe20000010000 */
[----:B------:R-:W-:Y:S02]  /*8900*/  FADD.FTZ R8, R8, R17 ;  /* 0x0000001108087221 */ /* 0x000fe40000010000 */
        /* <DEDUP_REMOVED lines=10> */
[----:B0-----:R-:W-:-:S03]  /*89b0*/  FADD.FTZ R41, R6, R41 ;  /* 0x0000002906297221 */ /* 0x001fc60000010000 */
        /* <DEDUP_REMOVED lines=24> */
.L_x_2379:
        /* <DEDUP_REMOVED lines=8> */
.L_x_2393:
[----:B------:R-:W-:Y:S05]  /*8bc0*/  BSYNC B2 ;  /* 0x0000000000027941 */ /* 0x000fea0003800000 */
.L_x_2392:
        /* <DEDUP_REMOVED lines=8> */
.L_x_2394:
[----:B------:R-:W-:Y:S01]  /*8c50*/  FADD.FTZ R37, R37, R196 ;  /* 0x000000c425257221 */ /* 0x000fe20000010000 */
[----:B------:R-:W-:-:S04]  /*8c60*/  HFMA2 R53, -RZ, RZ, 0, 1.1920928955078125e-07 ;  /* 0x00000002ff357431 */ /* 0x000fc800000001ff */
[----:B------:R-:W-:Y:S02]  /*8c70*/  MOV R45, R37 ;  /* 0x00000025002d7202 */ /* 0x000fe40000000f00 */
[----:B------:R-:W-:-:S07]  /*8c80*/  MOV R39, R42 ;  /* 0x0000002a00277202 */ /* 0x000fce0000000f00 */
[----:B------:R-:W-:Y:S05]  /*8c90*/  WARPSYNC.COLLECTIVE R44, `(.L_x_2395) ;  /* 0x000000002c087348 */ /* 0x000fea0003c00000 */
[----:B------:R0:W1:Y:S02]  /*8ca0*/  SHFL.BFLY P3, R42, R45, R53, R158 ;  /* 0x0c0000352d2a7389 */ /* 0x000064000006009e */
[----:B01----:R-:W-:Y:S05]  /*8cb0*/  ENDCOLLECTIVE ;  /* 0x000000000000791b */ /* 0x003fea0003800000 */
.L_x_2395:
[----:B------:R-:W-:-:S05]  /*8cc0*/  FADD.FTZ R39, R39, R194 ;  /* 0x000000c227277221 */ /* 0x000fca0000010000 */
[----:B------:R-:W-:Y:S02]  /*8cd0*/  MOV R45, R39 ;  /* 0x00000027002d7202 */ /* 0x000fe40000000f00 */
[----:B------:R-:W-:-:S07]  /*8ce0*/  MOV R36, R42 ;  /* 0x0000002a00247202 */ /* 0x000fce0000000f00 */
[----:B------:R-:W-:Y:S05]  /*8cf0*/  WARPSYNC.COLLECTIVE R44, `(.L_x_2396) ;  /* 0x000000002c087348 */ /* 0x000fea0003c00000 */
[----:B------:R0:W1:Y:S02]  /*8d00*/  SHFL.BFLY P3, R42, R45, R53, R158 ;  /* 0x0c0000352d2a7389 */ /* 0x000064000006009e */
[----:B01----:R-:W-:Y:S05]  /*8d10*/  ENDCOLLECTIVE ;  /* 0x000000000000791b */ /* 0x003fea0003800000 */
.L_x_2396:
[----:B------:R-:W-:Y:S01]  /*8d20*/  FADD.FTZ R40, R37, R36 ;  /* 0x0000002425287221 */ /* 0x000fe20000010000 */
[----:B------:R-:W-:-:S04]  /*8d30*/  HFMA2 R53, -RZ, RZ, 0, 2.384185791015625e-07 ;  /* 0x00000004ff357431 */ /* 0x000fc800000001ff */
[----:B------:R-:W-:Y:S02]  /*8d40*/  MOV R45, R40 ;  /* 0x00000028002d7202 */ /* 0x000fe40000000f00 */
[----:B------:R-:W-:-:S07]  /*8d50*/  MOV R38, R42 ;  /* 0x0000002a00267202 */ /* 0x000fce0000000f00 */
[----:B------:R-:W-:Y:S05]  /*8d60*/  WARPSYNC.COLLECTIVE R44, `(.L_x_2397) ;  /* 0x000000002c087348 */ /* 0x000fea0003c00000 */
[----:B------:R0:W1:Y:S02]  /*8d70*/  SHFL.BFLY P3, R42, R45, R53, R158 ;  /* 0x0c0000352d2a7389 */ /* 0x000064000006009e */
[----:B01----:R-:W-:Y:S05]  /*8d80*/  ENDCOLLECTIVE ;  /* 0x000000000000791b */ /* 0x003fea0003800000 */
.L_x_2397:
[----:B------:R-:W-:-:S05]  /*8d90*/  FADD.FTZ R38, R39, R38 ;  /* 0x0000002627267221 */ /* 0x000fca0000010000 */
[----:B------:R-:W-:Y:S02]  /*8da0*/  MOV R45, R38 ;  /* 0x00000026002d7202 */ /* 0x000fe40000000f00 */
[----:B------:R-:W-:-:S07]  /*8db0*/  MOV R41, R42 ;  /* 0x0000002a00297202 */ /* 0x000fce0000000f00 */
[----:B------:R-:W-:Y:S05]  /*8dc0*/  WARPSYNC.COLLECTIVE R44, `(.L_x_2398) ;  /* 0x000000002c087348 */ /* 0x000fea0003c00000 */
[----:B------:R0:W1:Y:S02]  /*8dd0*/  SHFL.BFLY P3, R42, R45, R53, R158 ;  /* 0x0c0000352d2a7389 */ /* 0x000064000006009e */
[----:B01----:R-:W-:Y:S05]  /*8de0*/  ENDCOLLECTIVE ;  /* 0x000000000000791b */ /* 0x003fea0003800000 */
.L_x_2398:
[----:B------:R-:W-:Y:S01]  /*8df0*/  FADD.FTZ R41, R40, R41 ;  /* 0x0000002928297221 */ /* 0x000fe20000010000 */
[----:B------:R-:W-:-:S04]  /*8e00*/  HFMA2 R53, -RZ, RZ, 0, 4.76837158203125e-07 ;  /* 0x00000008ff357431 */ /* 0x000fc800000001ff */
[----:B------:R-:W-:Y:S02]  /*8e10*/  MOV R45, R41 ;  /* 0x00000029002d7202 */ /* 0x000fe40000000f00 */
[----:B------:R-:W-:-:S07]  /*8e20*/  MOV R43, R42 ;  /* 0x0000002a002b7202 */ /* 0x000fce0000000f00 */
[----:B------:R-:W-:Y:S05]  /*8e30*/  WARPSYNC.COLLECTIVE R44, `(.L_x_2399) ;  /* 0x000000002c087348 */ /* 0x000fea0003c00000 */
[----:B------:R0:W1:Y:S02]  /*8e40*/  SHFL.BFLY P3, R42, R45, R53, R158 ;  /* 0x0c0000352d2a7389 */ /* 0x000064000006009e */
[----:B01----:R-:W-:Y:S05]  /*8e50*/  ENDCOLLECTIVE ;  /* 0x000000000000791b */ /* 0x003fea0003800000 */
.L_x_2399:
[----:B------:R-:W-:-:S05]  /*8e60*/  FADD.FTZ R43, R38, R43 ;  /* 0x0000002b262b7221 */ /* 0x000fca0000010000 */
[----:B------:R-:W-:Y:S02]  /*8e70*/  MOV R45, R43 ;  /* 0x0000002b002d7202 */ /* 0x000fe40000000f00 */
[----:B------:R-:W-:-:S07]  /*8e80*/  MOV R36, R42 ;  /* 0x0000002a00247202 */ /* 0x000fce0000000f00 */
[----:B------:R-:W-:Y:S05]  /*8e90*/  WARPSYNC.COLLECTIVE R44, `(.L_x_2400) ;  /* 0x000000002c087348 */ /* 0x000fea0003c00000 */
[----:B------:R0:W1:Y:S02]  /*8ea0*/  SHFL.BFLY P3, R42, R45, R53, R158 ;  /* 0x0c0000352d2a7389 */ /* 0x000064000006009e */
[----:B01----:R-:W-:Y:S05]  /*8eb0*/  ENDCOLLECTIVE ;  /* 0x000000000000791b */ /* 0x003fea0003800000 */
.L_x_2400:
[----:B------:R-:W-:Y:S01]  /*8ec0*/  FADD.FTZ R36, R41, R36 ;  /* 0x0000002429247221 */ /* 0x000fe20000010000 */
[----:B------:R-:W-:-:S04]  /*8ed0*/  HFMA2 R53, -RZ, RZ, 0, 9.5367431640625e-07 ;  /* 0x00000010ff357431 */ /* 0x000fc800000001ff */
[----:B------:R-:W-:Y:S01]  /*8ee0*/  MOV R45, R36 ;  /* 0x00000024002d7202 */ /* 0x000fe20000000f00 */
[----:B------:R-:W-:-:S07]  /*8ef0*/  FADD.FTZ R37, R43, R42 ;  /* 0x0000002a2b257221 */ /* 0x000fce0000010000 */
[----:B------:R-:W-:Y:S05]  /*8f00*/  WARPSYNC.COLLECTIVE R44, `(.L_x_2401) ;  /* 0x000000002c087348 */ /* 0x000fea0003c00000 */
[----:B------:R0:W1:Y:S02]  /*8f10*/  SHFL.BFLY P3, R42, R45, R53, R158 ;  /* 0x0c0000352d2a7389 */ /* 0x000064000006009e */
[----:B01----:R-:W-:Y:S05]  /*8f20*/  ENDCOLLECTIVE ;  /* 0x000000000000791b */ /* 0x003fea0003800000 */
.L_x_2401:
[----:B------:R-:W-:Y:S02]  /*8f30*/  MOV R45, R37 ;  /* 0x00000025002d7202 */ /* 0x000fe40000000f00 */
[----:B------:R-:W-:-:S07]  /*8f40*/  MOV R39, R42 ;  /* 0x0000002a00277202 */ /* 0x000fce0000000f00 */
[----:B------:R-:W-:Y:S05]  /*8f50*/  WARPSYNC.COLLECTIVE R44, `(.L_x_2402) ;  /* 0x000000002c087348 */ /* 0x000fea0003c00000 */
[----:B------:R0:W1:Y:S02]  /*8f60*/  SHFL.BFLY P3, R42, R45, R53, R158 ;  /* 0x0c0000352d2a7389 */ /* 0x000064000006009e */
[----:B01----:R-:W-:Y:S05]  /*8f70*/  ENDCOLLECTIVE ;  /* 0x000000000000791b */ /* 0x003fea0003800000 */
.L_x_2402:
[----:B------:R-:W-:Y:S01]  /*8f80*/  MOV R38, R42 ;  /* 0x0000002a00267202 */ /* 0x000fe20000000f00 */
[----:B------:R-:W-:Y:S06]  /*8f90*/  BRA `(.L_x_2403) ;  /* 0xffffffa400547947 */ /* 0x000fec000383ffff */
.L_x_2404:
        /* <DEDUP_REMOVED lines=14> */
.L_x_19975:


//--------------------- .text._ZN10layer_norm22ln_bwd_finalize_kernelINS_22Kernel_traits_finalizeILj1024E6__halfS2_S2_S2_fjLb0ELj1024ELj4ENS_18Kernel_traits_baseILj1024ES2_S2_S2_S2_fjLj1024EEEEELb0ELb0EEEvNS_9BwdParamsE --------------------------
	.section	.text._ZN10layer_norm22ln_bwd_finalize_kernelINS_22Kernel_traits_finalizeILj1024E6__halfS2_S2_S2_fjLb0ELj1024ELj4ENS_18Kernel_traits_baseILj1024ES2_S2_S2_S2_fjLj1024EEEEELb0ELb0EEEvNS_9BwdParamsE,"ax",@progbits
	.align	128
        .global         _ZN10layer_norm22ln_bwd_finalize_kernelINS_22Kernel_traits_finalizeILj1024E6__halfS2_S2_S2_fjLb0ELj1024ELj4ENS_18Kernel_traits_baseILj1024ES2_S2_S2_S2_fjLj1024EEEEELb0ELb0EEEvNS_9BwdParamsE
        .type           _ZN10layer_norm22ln_bwd_finalize_kernelINS_22Kernel_traits_finalizeILj1024E6__halfS2_S2_S2_fjLb0ELj1024ELj4ENS_18Kernel_traits_baseILj1024ES2_S2_S2_S2_fjLj1024EEEEELb0ELb0EEEvNS_9BwdParamsE,@function
        .size           _ZN10layer_norm22ln_bwd_finalize_kernelINS_22Kernel_traits_finalizeILj1024E6__halfS2_S2_S2_fjLb0ELj1024ELj4ENS_18Kernel_traits_baseILj1024ES2_S2_S2_S2_fjLj1024EEEEELb0ELb0EEEvNS_9BwdParamsE,(.L_x_19976 - _ZN10layer_norm22ln_bwd_finalize_kernelINS_22Kernel_traits_finalizeILj1024E6__halfS2_S2_S2_fjLb0ELj1024ELj4ENS_18Kernel_traits_baseILj1024ES2_S2_S2_S2_fjLj1024EEEEELb0ELb0EEEvNS_9BwdParamsE)
        .other          _ZN10layer_norm22ln_bwd_finalize_kernelINS_22Kernel_traits_finalizeILj1024E6__halfS2_S2_S2_fjLb0ELj1024ELj4ENS_18Kernel_traits_baseILj1024ES2_S2_S2_S2_fjLj1024EEEEELb0ELb0EEEvNS_9BwdParamsE,@"STO_CUDA_ENTRY STV_DEFAULT"
_ZN10layer_norm22ln_bwd_finalize_kernelINS_22Kernel_traits_finalizeILj1024E6__halfS2_S2_S2_fjLb0ELj1024ELj4ENS_18Kernel_traits_baseILj1024ES2_S2_S2_S2_fjLj1024EEEEELb0ELb0EEEvNS_9BwdParamsE:
.text._ZN10layer_norm22ln_bwd_finalize_kernelINS_22Kernel_traits_finalizeILj1024E6__halfS2_S2_S2_fjLb0ELj1024ELj4ENS_18Kernel_traits_baseILj1024ES2_S2_S2_S2_fjLj1024EEEEELb0ELb0EEEvNS_9BwdParamsE:
        /* <DEDUP_REMOVED lines=78> */
.L_x_2409:
        /* <DEDUP_REMOVED lines=118> */
.L_x_2408:
[----:B------:R-:W-:Y:S05]  /*0c40*/  BSYNC.RECONVERGENT B1 ;  /* 0x0000000000017941 */ /* 0x000fea0003800200 */
.L_x_2407:
        /* <DEDUP_REMOVED lines=68> */
.L_x_2411:
[----:B------:R-:W-:Y:S05]  /*1090*/  BSYNC.RECONVERGENT B1 ;  /* 0x0000000000017941 */ /* 0x000fea0003800200 */
.L_x_2410:
        /* <DEDUP_REMOVED lines=37> */
.L_x_2413:
[----:B------:R-:W-:Y:S05]  /*12f0*/  BSYNC.RECONVERGENT B1 ;  /* 0x0000000000017941 */ /* 0x000fea0003800200 */
.L_x_2412:
[----:B------:R-:W-:Y:S05]  /*1300*/  @!P1 BRA `(.L_x_2406) ;  /* 0x00000000003c9947 */ /* 0x000fea0003800000 */
[----:B------:R-:W0:Y:S01]  /*1310*/  LDC.64 R8, c[0x0][0x440] ;  /* 0x00011000ff087b82 */ /* 0x000e220000000a00 */
[----:B------:R-:W-:Y:S01]  /*1320*/  IMAD R2, R2, R54, R7 ;  /* 0x0000003602027224 */ /* 0x000fe200078e0207 */
[----:B------:R-:W-:-:S04]  /*1330*/  IADD3 R0, PT, PT, -R0, RZ, RZ ;  /* 0x000000ff00007210 */ /* 0x000fc80007ffe1ff */
[----:B------:R-:W-:Y:S02]  /*1340*/  IADD3 R13, PT, PT, R57, R2, RZ ;  /* 0x00000002390d7210 */ /* 0x000fe40007ffe0ff */
[----:B------:R-:W1:Y:S05]  /*1350*/  LDC.64 R10, c[0x0][0x448] ;  /* 0x00011200ff0a7b82 */ /* 0x000e6a0000000a00 */
.L_x_2414:
        /* <DEDUP_REMOVED lines=10> */
.L_x_2406:
[----:B------:R-:W-:Y:S05]  /*1400*/  BSYNC.RECONVERGENT B0 ;  /* 0x0000000000007941 */ /* 0x000fea0003800200 */
.L_x_2405:
        /* <DEDUP_REMOVED lines=57> */
[----:B0-----:R-:W-:Y:S02]  /*17a0*/  F2FP.F16.F32.PACK_AB R7, R7, R6 ;  /* 0x000000060707723e */ /* 0x001fe400000000ff */
[----:B--2---:R-:W-:-:S03]  /*17b0*/  F2FP.F16.F32.PACK_AB R11, R11, R10 ;  /* 0x0000000a0b0b723e */ /* 0x004fc600000000ff */
[----:B------:R-:W-:Y:S04]  /*17c0*/  STG.E desc[UR6][R2.64], R7 ;  /* 0x0000000702007986 */ /* 0x000fe8000c101906 */
[----:B------:R-:W-:Y:S01]  /*17d0*/  STG.E desc[UR6][R4.64], R11 ;  /* 0x0000000b04007986 */ /* 0x000fe2000c101906 */
[----:B------:R-:W-:Y:S05]  /*17e0*/  EXIT ;  /* 0x000000000000794d */ /* 0x000fea0003800000 */
.L_x_2415:
        /* <DEDUP_REMOVED lines=9> */
.L_x_19976:


//--------------------- .text._ZN10layer_norm13ln_bwd_kernelINS_13Kernel_traitsI6__halfS2_S2_S2_fjLj1024ELj1ELj4ELj1ELj16ENS_18Kernel_traits_baseILj1024ES2_S2_S2_S2_fjLj128EEEEELb1ELb0ELb1ELb0EEEvNS_9BwdParamsE --------------------------
	.section	.text._ZN10layer_norm13ln_bwd_kernelINS_13Kernel_traitsI6__halfS2_S2_S2_fjLj1024ELj1ELj4ELj1ELj16ENS_18Kernel_traits_baseILj1024ES2_S2_S2_S2_fjLj128EEEEELb1ELb0ELb1ELb0EEEvNS_9BwdParamsE,"ax",@progbits
	.align	128
        .global         _ZN10layer_norm13ln_bwd_kernelINS_13Kernel_traitsI6__halfS2_S2_S2_fjLj1024ELj1ELj4ELj1ELj16ENS_18Kernel_traits_baseILj1024ES2_S2_S2_S2_fjLj128EEEEELb1ELb0ELb1ELb0EEEvNS_9BwdParamsE
        .type           _ZN10layer_norm13ln_bwd_kernelINS_13Kernel_traitsI6__halfS2_S2_S2_fjLj1024ELj1ELj4ELj1ELj16ENS_18Kernel_traits_baseILj1024ES2_S2_S2_S2_fjLj128EEEEELb1ELb0ELb1ELb0EEEvNS_9BwdParamsE,@function
        .size           _ZN10layer_norm13ln_bwd_kernelINS_13Kernel_traitsI6__halfS2_S2_S2_fjLj1024ELj1ELj4ELj1ELj16ENS_18Kernel_traits_baseILj1024ES2_S2_S2_S2_fjLj128EEEEELb1ELb0ELb1ELb0EEEvNS_9BwdParamsE,(.L_x_19977 - _ZN10layer_norm13ln_bwd_kernelINS_13Kernel_traitsI6__halfS2_S2_S2_fjLj1024ELj1ELj4ELj1ELj16ENS_18Kernel_traits_baseILj1024ES2_S2_S2_S2_fjLj128EEEEELb1ELb0ELb1ELb0EEEvNS_9BwdParamsE)
        .other          _ZN10layer_norm13ln_bwd_kernelINS_13Kernel_traitsI6__halfS2_S2_S2_fjLj1024ELj1ELj4ELj1ELj16ENS_18Kernel_traits_baseILj1024ES2_S2_S2_S2_fjLj128EEEEELb1ELb0ELb1ELb0EEEvNS_9BwdParamsE,@"STO_CUDA_ENTRY STV_DEFAULT"
_ZN10layer_norm13ln_bwd_kernelINS_13Kernel_traitsI6__halfS2_S2_S2_fjLj1024ELj1ELj4ELj1ELj16ENS_18Kernel_traits_baseILj1024ES2_S2_S2_S2_fjLj128EEEEELb1ELb0ELb1ELb0EEEvNS_9BwdParamsE:
.text._ZN10layer_norm13ln_bwd_kernelINS_13Kernel_traitsI6__halfS2_S2_S2_fjLj1024ELj1ELj4ELj1ELj16ENS_18Kernel_traits_baseILj1024ES2_S2_S2_S2_fjLj128EEEEELb1ELb0ELb1ELb0EEEvNS_9BwdParamsE:
        /* <DEDUP_REMOVED lines=15> */
[----:B------:R-:W-:-:S02]  /*00f0*/  LOP3.LUT R5, R194, 0x1f, RZ, 0x3c, !PT ;  /* 0x0000001fc2057812 */ /* 0x000fc400078e3cff */
[----:B------:R-:W-:Y:S02]  /*0100*/  MOV R3, R194 ;  /* 0x000000c200037202 */ /* 0x000fe40000000f00 */
        /* <DEDUP_REMOVED lines=91> */
.L_x_2513:
        /* <DEDUP_REMOVED lines=16> */
[----:B------:R-:W-:Y:S01]  /*07c0*/  HFMA2 R187, -RZ, RZ, 0, 0 ;  /* 0x00000000ffbb7431 */ /* 0x000fe200000001ff */
[----:B------:R-:W-:Y:S01]  /*07d0*/  MOV R0, UR14 ;  /* 0x0000000e00007c02 */ /* 0x000fe20008000f00 */
[----:B------:R-:W-:Y:S01]  /*07e0*/  BSSY.RECONVERGENT B2, `(.L_x_2420) ;  /* 0x000007a000027945 */ /* 0x000fe20003800200 */
[----:B------:R-:W-:Y:S01]  /*07f0*/  IADD3 R143, PT, PT, R197, -0x1, RZ ;  /* 0xffffffffc58f7810 */ /* 0x000fe20007ffe0ff */
[----:B------:R-:W-:Y:S01]  /*0800*/  HFMA2 R192, -RZ, RZ, 0, 0 ;  /* 0x00000000ffc07431 */ /* 0x000fe200000001ff */
[C---:B------:R-:W-:Y:S01]  /*0810*/  ISETP.GE.U32.AND P6, PT, R2.reuse, 0x20, PT ;  /* 0x000000200200780c */ /* 0x040fe20003fc6070 */
[-C--:B------:R-:W-:Y:S01]  /*0820*/  IMAD R142, R3, R0.reuse, RZ ;  /* 0x00000000038e7224 */ /* 0x080fe200078e02ff */
[----:B------:R-:W-:Y:S01]  /*0830*/  ISETP.NE.AND P0, PT, RZ, UR8, PT ;  /* 0x00000008ff007c0c */ /* 0x000fe2000bf05270 */
[----:B------:R-:W-:Y:S01]  /*0840*/  IMAD R144, R143, R0, RZ ;  /* 0x000000008f907224 */ /* 0x000fe200078e02ff */
[----:B------:R-:W-:-:S02]  /*0850*/  ISETP.GE.U32.AND P2, PT, R2, 0x40, PT ;  /* 0x000000400200780c */ /* 0x000fc40003f46070 */
[----:B------:R-:W-:Y:S02]  /*0860*/  SHF.R.S32.HI R143, RZ, 0x1f, R142 ;  /* 0x0000001fff8f7819 */ /* 0x000fe4000001148e */
[----:B------:R-:W-:Y:S02]  /*0870*/  @P1 IADD3 R145, PT, PT, R200, -0x1, RZ ;  /* 0xffffffffc8911810 */ /* 0x000fe40007ffe0ff */
[----:B------:R-:W-:Y:S02]  /*0880*/  LEA.HI R143, R143, R142, RZ, 0x3 ;  /* 0x0000008e8f8f7211 */ /* 0x000fe400078f18ff */
[----:B------:R-:W-:Y:S01]  /*0890*/  ISETP.GE.U32.AND P3, PT, R2, 0x60, PT ;  /* 0x000000600200780c */ /* 0x000fe20003f66070 */
[----:B------:R-:W-:Y:S01]  /*08a0*/  @P1 IMAD R146, R145, R0, RZ ;  /* 0x0000000091921224 */ /* 0x000fe200078e02ff */
[----:B------:R-:W-:Y:S02]  /*08b0*/  SHF.R.S32.HI R145, RZ, 0x1f, R144 ;  /* 0x0000001fff917819 */ /* 0x000fe40000011490 */
[----:B------:R-:W-:-:S02]  /*08c0*/  LEA.HI.SX32 R196, R143, R194, 0x1d ;  /* 0x000000c28fc47211 */ /* 0x000fc400078feaff */
[----:B------:R-:W-:Y:S02]  /*08d0*/  @P1 SHF.R.S32.HI R147, RZ, 0x1f, R146 ;  /* 0x0000001fff931819 */ /* 0x000fe40000011492 */
[----:B------:R-:W-:Y:S02]  /*08e0*/  LEA.HI R145, R145, R144, RZ, 0x3 ;  /* 0x0000009091917211 */ /* 0x000fe400078f18ff */
[----:B------:R-:W-:Y:S02]  /*08f0*/  @P1 LEA.HI R147, R147, R146, RZ, 0x3 ;  /* 0x0000009293931211 */ /* 0x000fe400078f18ff */
[----:B------:R-:W-:Y:S02]  /*0900*/  ISETP.GE.U32.AND P4, PT, R2, 0x80, PT ;  /* 0x000000800200780c */ /* 0x000fe40003f86070 */
[-C--:B------:R-:W-:Y:S02]  /*0910*/  LEA.HI.SX32 R189, R145, R194.reuse, 0x1d ;  /* 0x000000c291bd7211 */ /* 0x080fe400078feaff */
[----:B------:R-:W-:-:S02]  /*0920*/  @P1 LEA.HI.SX32 R187, R147, R194, 0x1d ;  /* 0x000000c293bb1211 */ /* 0x000fc400078feaff */
[----:B------:R-:W-:Y:S02]  /*0930*/  MOV R201, RZ ;  /* 0x000000ff00c97202 */ /* 0x000fe40000000f00 */
        /* <DEDUP_REMOVED lines=16> */
[----:B------:R-:W-:Y:S02]  /*0a40*/  HADD2.F32 R185, -RZ, R40.H1_H1 ;  /* 0x30000028ffb97230 */ /* 0x000fe40000004100 */
[----:B------:R-:W-:Y:S02]  /*0a50*/  HADD2.F32 R152, -RZ, R42.H0_H0 ;  /* 0x2000002aff987230 */ /* 0x000fe40000004100 */
[----:B0-----:R-:W-:-:S05]  /*0a60*/  @P0 IMAD.WIDE.U32 R150, R188, 0x10, R150 ;  /* 0x00000010bc960825 */ /* 0x001fca00078e0096 */
[----:B------:R0:W5:Y:S02]  /*0a70*/  @P0 LDG.E.128 R112, desc[UR6][R150.64] ;  /* 0x0000000696700981 */ /* 0x000164000c1e1d00 */
[----:B0-----:R-:W-:Y:S02]  /*0a80*/  HADD2.F32 R151, -RZ, R41.H1_H1 ;  /* 0x30000029ff977230 */ /* 0x001fe40000004100 */
[--C-:B------:R-:W-:Y:S02]  /*0a90*/  HADD2.F32 R156, -RZ, R43.reuse.H0_H0 ;  /* 0x2000002bff9c7230 */ /* 0x100fe40000004100 */
[----:B------:R-:W-:Y:S01]  /*0aa0*/  HADD2.F32 R158, -RZ, R43.H1_H1 ;  /* 0x3000002bff9e7230 */ /* 0x000fe20000004100 */
[----:B------:R-:W-:Y:S02]  /*0ab0*/  IADD3 R189, PT, PT, R189, 0x20, RZ ;  /* 0x00000020bdbd7810 */ /* 0x000fe40007ffe0ff */
[----:B------:R-:W-:Y:S02]  /*0ac0*/  IADD3 R187, PT, PT, R187, 0x20, RZ ;  /* 0x00000020bbbb7810 */ /* 0x000fe40007ffe0ff */
[----:B------:R-:W-:Y:S01]  /*0ad0*/  IADD3 R188, PT, PT, R188, 0x20, RZ ;  /* 0x00000020bcbc7810 */ /* 0x000fe20007ffe0ff */
[----:B---3--:R-:W-:-:S02]  /*0ae0*/  HADD2.F32 R149, -RZ, R140.H0_H0 ;  /* 0x2000008cff957230 */ /* 0x008fc40000004100 */
[--C-:B------:R-:W-:Y:S02]  /*0af0*/  HADD2.F32 R155, -RZ, R141.reuse.H0_H0 ;  /* 0x2000008dff9b7230 */ /* 0x100fe40000004100 */
[----:B------:R-:W-:Y:S02]  /*0b00*/  HADD2.F32 R153, -RZ, R140.H1_H1 ;  /* 0x3000008cff997230 */ /* 0x000fe40000004100 */
[C---:B------:R-:W-:Y:S01]  /*0b10*/  FADD.FTZ R149, -R186.reuse, R149 ;  /* 0x00000095ba957221 */ /* 0x040fe20000010100 */
[----:B------:R-:W-:Y:S02]  /*0b20*/  HADD2.F32 R157, -RZ, R141.H1_H1 ;  /* 0x3000008dff9d7230 */ /* 0x000fe40000004100 */
[----:B------:R-:W-:Y:S01]  /*0b30*/  FADD.FTZ R155, -R186, R155 ;  /* 0x0000009bba9b7221 */ /* 0x000fe20000010100 */
[--C-:B----4-:R-:W-:Y:S02]  /*0b40*/  HADD2.F32 R140, -RZ, R144.reuse.H0_H0 ;  /* 0x20000090ff8c7230 */ /* 0x110fe40000004100 */
[----:B------:R-:W-:Y:S01]  /*0b50*/  FMUL.FTZ R193, R4, R149 ;  /* 0x0000009504c17220 */ /* 0x000fe20000410000 */
[----:B------:R-:W-:-:S02]  /*0b60*/  HADD2.F32 R144, -RZ, R144.H1_H1 ;  /* 0x30000090ff907230 */ /* 0x000fc40000004100 */
[----:B------:R-:W-:Y:S01]  /*0b70*/  FMUL.FTZ R183, R4, R155 ;  /* 0x0000009b04b77220 */ /* 0x000fe20000410000 */
[----:B------:R-:W-:Y:S02]  /*0b80*/  HADD2.F32 R141, -RZ, R145.H0_H0 ;  /* 0x20000091ff8d7230 */ /* 0x000fe40000004100 */
[----:B------:R-:W-:Y:S01]  /*0b90*/  FMUL.FTZ R191, R191, R140 ;  /* 0x0000008cbfbf7220 */ /* 0x000fe20000410000 */
[----:B------:R-:W-:Y:S02]  /*0ba0*/  HADD2.F32 R149, -RZ, R41.H0_H0 ;  /* 0x20000029ff957230 */ /* 0x000fe40000004100 */
[C---:B------:R-:W-:Y:S01]  /*0bb0*/  FADD.FTZ R157, -R186.reuse, R157 ;  /* 0x0000009dba9d7221 */ /* 0x040fe20000010100 */
[----:B------:R-:W-:Y:S01]  /*0bc0*/  FADD.FTZ R153, -R186, R153 ;  /* 0x00000099ba997221 */ /* 0x000fe20000010100 */
[--C-:B------:R-:W-:Y:S02]  /*0bd0*/  HADD2.F32 R195, -RZ, R142.reuse.H0_H0 ;  /* 0x2000008effc37230 */ /* 0x100fe40000004100 */
[----:B------:R-:W-:Y:S01]  /*0be0*/  FADD.FTZ R80, R80, R140 ;  /* 0x0000008c50507221 */ /* 0x000fe20000010000 */
[----:B------:R-:W-:-:S02]  /*0bf0*/  HADD2.F32 R199, -RZ, R142.H1_H1 ;  /* 0x3000008effc77230 */ /* 0x000fc40000004100 */
[----:B------:R-:W-:Y:S01]  /*0c00*/  FFMA.FTZ R56, R193, R140, R56 ;  /* 0x0000008cc1387223 */ /* 0x000fe20000010038 */
[----:B------:R-:W-:Y:S02]  /*0c10*/  HADD2.F32 R142, -RZ, R145.H1_H1 ;  /* 0x30000091ff8e7230 */ /* 0x000fe40000004100 */
[----:B------:R-:W-:Y:S01]  /*0c20*/  FMUL.FTZ R185, R185, R144 ;  /* 0x00000090b9b97220 */ /* 0x000fe20000410000 */
[-C--:B------:R-:W-:Y:S01]  /*0c30*/  FMUL.FTZ R149, R149, R141.reuse ;  /* 0x0000008d95957220 */ /* 0x080fe20000410000 */
[----:B------:R-:W-:Y:S01]  /*0c40*/  FADD.FTZ R82, R82, R141 ;  /* 0x0000008d52527221 */ /* 0x000fe20000010000 */
[----:B------:R-:W-:Y:S01]  /*0c50*/  FFMA.FTZ R58, R183, R141, R58 ;  /* 0x0000008db73a7223 */ /* 0x000fe2000001003a */
[C---:B------:R-:W-:Y:S01]  /*0c60*/  FMUL.FTZ R150, R4.reuse, R157 ;  /* 0x0000009d04967220 */ /* 0x040fe20000410000 */
[----:B------:R-:W-:Y:S01]  /*0c70*/  FADD.FTZ R140, RZ, R191 ;  /* 0x000000bfff8c7221 */ /* 0x000fe20000010000 */
[----:B------:R-:W-:Y:S01]  /*0c80*/  FMUL.FTZ R190, R4, R153 ;  /* 0x0000009904be7220 */ /* 0x000fe20000410000 */
[----:B------:R-:W-:Y:S01]  /*0c90*/  FFMA.FTZ R141, R193, R191, RZ ;  /* 0x000000bfc18d7223 */ /* 0x000fe200000100ff */
[----:B------:R-:W-:Y:S01]  /*0ca0*/  FADD.FTZ R153, -R186, R195 ;  /* 0x000000c3ba997221 */ /* 0x000fe20000010100 */
[-C--:B------:R-:W-:Y:S01]  /*0cb0*/  FMUL.FTZ R151, R151, R142.reuse ;  /* 0x0000008e97977220 */ /* 0x080fe20000410000 */
[----:B------:R-:W-:Y:S01]  /*0cc0*/  FADD.FTZ R83, R83, R142 ;  /* 0x0000008e53537221 */ /* 0x000fe20000010000 */
[----:B------:R-:W-:Y:S01]  /*0cd0*/  FFMA.FTZ R59, R150, R142, R59 ;  /* 0x0000008e963b7223 */ /* 0x000fe2000001003b */
[----:B------:R-:W-:Y:S01]  /*0ce0*/  FADD.FTZ R140, R140, R185 ;  /* 0x000000b98c8c7221 */ /* 0x000fe20000010000 */
[----:B------:R-:W-:-:S02]  /*0cf0*/  HADD2.F32 R201, -RZ, R143.H0_H0 ;  /* 0x2000008fffc97230 */ /* 0x000fc40000004100 */
[----:B------:R-:W-:Y:S01]  /*0d00*/  FFMA.FTZ R142, R190, R185, R141 ;  /* 0x000000b9be8e7223 */ /* 0x000fe2000001008d */
[----:B------:R-:W-:Y:S02]  /*0d10*/  HADD2.F32 R203, -RZ, R143.H1_H1 ;  /* 0x3000008fffcb7230 */ /* 0x000fe40000004100 */
[----:B------:R-:W-:Y:S01]  /*0d20*/  FMUL.FTZ R153, R4, R153 ;  /* 0x0000009904997220 */ /* 0x000fe20000410000 */
[--C-:B------:R-:W-:Y:S02]  /*0d30*/  HADD2.F32 R143, -RZ, R146.reuse.H0_H0 ;  /* 0x20000092ff8f7230 */ /* 0x100fe40000004100 */
[----:B------:R-:W-:Y:S01]  /*0d40*/  FADD.FTZ R140, R140, R149 ;  /* 0x000000958c8c7221 */ /* 0x000fe20000010000 */
[----:B------:R-:W-:Y:S01]  /*0d50*/  FFMA.FTZ R141, R183, R149, R142 ;  /* 0x00000095b78d7223 */ /* 0x000fe2000001008e */
[----:B------:R-:W-:Y:S02]  /*0d60*/  HADD2.F32 R146, -RZ, R146.H1_H1 ;  /* 0x30000092ff927230 */ /* 0x000fe40000004100 */
[-C--:B------:R-:W-:Y:S01]  /*0d70*/  FMUL.FTZ R152, R152, R143.reuse ;  /* 0x0000008f98987220 */ /* 0x080fe20000410000 */
[----:B------:R-:W-:Y:S01]  /*0d80*/  FADD.FTZ R84, R84, R143 ;  /* 0x0000008f54547221 */ /* 0x000fe20000010000 */
[----:B------:R-:W-:Y:S01]  /*0d90*/  FFMA.FTZ R60, R153, R143, R60 ;  /* 0x0000008f993c7223 */ /* 0x000fe2000001003c */
[----:B------:R-:W-:-:S02]  /*0da0*/  HADD2.F32 R155, -RZ, R42.H1_H1 ;  /* 0x3000002aff9b7230 */ /* 0x000fc40000004100 */
[----:B------:R-:W-:Y:S01]  /*0db0*/  FADD.FTZ R143, R140, R151 ;  /* 0x000000978c8f7221 */ /* 0x000fe20000010000 */
[----:B------:R-:W-:Y:S01]  /*0dc0*/  FADD.FTZ R199, -R186, R199 ;  /* 0x000000c7bac77221 */ /* 0x000fe20000010100 */
[----:B------:R-:W-:Y:S01]  /*0dd0*/  FFMA.FTZ R140, R150, R151, R141 ;  /* 0x00000097968c7223 */ /* 0x000fe2000001008d */
[--C-:B------:R-:W-:Y:S02]  /*0de0*/  HADD2.F32 R145, -RZ, R147.reuse.H0_H0 ;  /* 0x20000093ff917230 */ /* 0x100fe40000004100 */
[----:B------:R-:W-:Y:S01]  /*0df0*/  FMUL.FTZ R155, R155, R146 ;  /* 0x000000929b9b7220 */ /* 0x000fe20000410000 */
[----:B------:R-:W-:Y:S01]  /*0e00*/  FMUL.FTZ R154, R4, R199 ;  /* 0x000000c7049a7220 */ /* 0x000fe20000410000 */
[----:B------:R-:W-:Y:S01]  /*0e10*/  FADD.FTZ R157, -R186, R201 ;  /* 0x000000c9ba9d7221 */ /* 0x000fe20000010100 */
[----:B------:R-:W-:Y:S01]  /*0e20*/  FADD.FTZ R142, R143, R152 ;  /* 0x000000988f8e7221 */ /* 0x000fe20000010000 */
[----:B------:R-:W-:Y:S01]  /*0e30*/  FFMA.FTZ R141, R153, R152, R140 ;  /* 0x00000098998d7223 */ /* 0x000fe2000001008c */
[----:B------:R-:W-:-:S02]  /*0e40*/  HADD2.F32 R147, -RZ, R147.H1_H1 ;  /* 0x30000093ff937230 */ /* 0x000fc40000004100 */
[----:B------:R-:W-:Y:S01]  /*0e50*/  FMUL.FTZ R156, R156, R145 ;  /* 0x000000919c9c7220 */ /* 0x000fe20000410000 */
        /* <DEDUP_REMOVED lines=18> */
.L_x_2421:
[----:B------:R-:W-:Y:S05]  /*0f80*/  BSYNC.RECONVERGENT B2 ;  /* 0x0000000000027941 */ /* 0x000fea0003800200 */
.L_x_2420:
        /* <DEDUP_REMOVED lines=12> */
[----:B------:R1:W5:Y:S07]  /*1050*/  LDG.E.64 R172, desc[UR6][R18.64] ;  /* 0x0000000612ac7981 */ /* 0x00036e000c1e1b00 */
[----:B------:R-:W2:Y:S01]  /*1060*/  @P0 LDC.64 R16, c[0x0][0x438] ;  /* 0x00010e00ff100b82 */ /* 0x000ea20000000a00 */
[----:B0-----:R-:W-:Y:S02]  /*1070*/  HADD2.F32 R6, -RZ, R44.H0_H0 ;  /* 0x2000002cff067230 */ /* 0x001fe40000004100 */
[----:B--2---:R-:W-:-:S05]  /*1080*/  @P0 IMAD.WIDE.U32 R16, R188, 0x10, R16 ;  /* 0x00000010bc100825 */ /* 0x004fca00078e0010 */
[----:B------:R0:W5:Y:S01]  /*1090*/  @P0 LDG.E.128 R116, desc[UR6][R16.64] ;  /* 0x0000000610740981 */ /* 0x000162000c1e1d00 */
[--C-:B-1----:R-:W-:Y:S02]  /*10a0*/  HADD2.F32 R19, -RZ, R47.reuse.H0_H0 ;  /* 0x2000002fff137230 */ /* 0x102fe40000004100 */
[----:B------:R-:W-:Y:S01]  /*10b0*/  HADD2.F32 R142, -RZ, R47.H1_H1 ;  /* 0x3000002fff8e7230 */ /* 0x000fe20000004100 */
[----:B------:R-:W-:Y:S02]  /*10c0*/  IADD3 R189, PT, PT, R189, 0x20, RZ ;  /* 0x00000020bdbd7810 */ /* 0x000fe40007ffe0ff */
[----:B------:R-:W-:Y:S02]  /*10d0*/  IADD3 R187, PT, PT, R187, 0x20, RZ ;  /* 0x00000020bbbb7810 */ /* 0x000fe40007ffe0ff */
[----:B------:R-:W-:Y:S01]  /*10e0*/  IADD3 R188, PT, PT, R188, 0x20, RZ ;  /* 0x00000020bcbc7810 */ /* 0x000fe20007ffe0ff */
[--C-:B---3--:R-:W-:Y:S02]  /*10f0*/  HADD2.F32 R5, -RZ, R8.reuse.H0_H0 ;  /* 0x20000008ff057230 */ /* 0x108fe40000004100 */
[----:B------:R-:W-:-:S02]  /*1100*/  HADD2.F32 R141, -RZ, R8.H1_H1 ;  /* 0x30000008ff8d7230 */ /* 0x000fc40000004100 */
[--C-:B------:R-:W-:Y:S02]  /*1110*/  HADD2.F32 R143, -RZ, R9.reuse.H0_H0 ;  /* 0x20000009ff8f7230 */ /* 0x100fe40000004100 */
[C---:B------:R-:W-:Y:S01]  /*1120*/  FADD.FTZ R5, -R186.reuse, R5 ;  /* 0x00000005ba057221 */ /* 0x040fe20000010100 */
[----:B------:R-:W-:Y:S02]  /*1130*/  HADD2.F32 R145, -RZ, R9.H1_H1 ;  /* 0x30000009ff917230 */ /* 0x000fe40000004100 */
[----:B------:R-:W-:Y:S01]  /*1140*/  FADD.FTZ R141, -R186, R141 ;  /* 0x0000008dba8d7221 */ /* 0x000fe20000010100 */
[--C-:B----4-:R-:W-:Y:S02]  /*1150*/  HADD2.F32 R7, -RZ, R12.reuse.H0_H0 ;  /* 0x2000000cff077230 */ /* 0x110fe40000004100 */
[----:B------:R-:W-:Y:S01]  /*1160*/  FMUL.FTZ R5, R4, R5 ;  /* 0x0000000504057220 */ /* 0x000fe20000410000 */
[----:B------:R-:W-:Y:S02]  /*1170*/  HADD2.F32 R12, -RZ, R12.H1_H1 ;  /* 0x3000000cff0c7230 */ /* 0x000fe40000004100 */
[----:B------:R-:W-:-:S02]  /*1180*/  HADD2.F32 R9, -RZ, R44.H1_H1 ;  /* 0x3000002cff097230 */ /* 0x000fc40000004100 */
[----:B------:R-:W-:Y:S01]  /*1190*/  FMUL.FTZ R8, R4, R141 ;  /* 0x0000008d04087220 */ /* 0x000fe20000410000 */
[C---:B------:R-:W-:Y:S01]  /*11a0*/  FADD.FTZ R143, -R186.reuse, R143 ;  /* 0x0000008fba8f7221 */ /* 0x040fe20000010100 */
[--C-:B------:R-:W-:Y:S02]  /*11b0*/  HADD2.F32 R195, -RZ, R10.reuse.H1_H1 ;  /* 0x3000000affc37230 */ /* 0x100fe40000004100 */
[----:B------:R-:W-:Y:S01]  /*11c0*/  FADD.FTZ R145, -R186, R145 ;  /* 0x00000091ba917221 */ /* 0x000fe20000010100 */
[----:B------:R-:W-:Y:S02]  /*11d0*/  HADD2.F32 R147, -RZ, R10.H0_H0 ;  /* 0x2000000aff937230 */ /* 0x000fe40000004100 */
[----:B------:R-:W-:Y:S01]  /*11e0*/  FMUL.FTZ R6, R6, R7 ;  /* 0x0000000706067220 */ /* 0x000fe20000410000 */
[--C-:B------:R-:W-:Y:S02]  /*11f0*/  HADD2.F32 R199, -RZ, R11.reuse.H0_H0 ;  /* 0x2000000bffc77230 */ /* 0x100fe40000004100 */
[----:B------:R-:W-:Y:S01]  /*1200*/  FADD.FTZ R88, R88, R7 ;  /* 0x0000000758587221 */ /* 0x000fe20000010000 */
[----:B------:R-:W-:-:S02]  /*1210*/  HADD2.F32 R203, -RZ, R11.H1_H1 ;  /* 0x3000000bffcb7230 */ /* 0x000fc40000004100 */
[----:B------:R-:W-:Y:S01]  /*1220*/  FFMA.FTZ R64, R5, R7, R64 ;  /* 0x0000000705407223 */ /* 0x000fe20000010040 */
[--C-:B------:R-:W-:Y:S02]  /*1230*/  HADD2.F32 R11, -RZ, R13.reuse.H0_H0 ;  /* 0x2000000dff0b7230 */ /* 0x100fe40000004100 */
[-C--:B------:R-:W-:Y:S01]  /*1240*/  FMUL.FTZ R7, R9, R12.reuse ;  /* 0x0000000c09077220 */ /* 0x080fe20000410000 */
[----:B0-----:R-:W-:Y:S02]  /*1250*/  HADD2.F32 R16, -RZ, R13.H1_H1 ;  /* 0x3000000dff107230 */ /* 0x001fe40000004100 */
[----:B------:R-:W-:Y:S01]  /*1260*/  FADD.FTZ R89, R89, R12 ;  /* 0x0000000c59597221 */ /* 0x000fe20000010000 */
[--C-:B------:R-:W-:Y:S02]  /*1270*/  HADD2.F32 R10, -RZ, R45.reuse.H0_H0 ;  /* 0x2000002dff0a7230 */ /* 0x100fe40000004100 */
[----:B------:R-:W-:Y:S01]  /*1280*/  FFMA.FTZ R65, R8, R12, R65 ;  /* 0x0000000c08417223 */ /* 0x000fe20000010041 */
[----:B------:R-:W-:-:S02]  /*1290*/  HADD2.F32 R13, -RZ, R45.H1_H1 ;  /* 0x3000002dff0d7230 */ /* 0x000fc40000004100 */
[C---:B------:R-:W-:Y:S01]  /*12a0*/  FMUL.FTZ R9, R4.reuse, R143 ;  /* 0x0000008f04097220 */ /* 0x040fe20000410000 */
[----:B------:R-:W-:Y:S01]  /*12b0*/  FMUL.FTZ R12, R4, R145 ;  /* 0x00000091040c7220 */ /* 0x000fe20000410000 */
[C---:B------:R-:W-:Y:S01]  /*12c0*/  FADD.FTZ R195, -R186.reuse, R195 ;  /* 0x000000c3bac37221 */ /* 0x040fe20000010100 */
[----:B------:R-:W-:Y:S01]  /*12d0*/  FADD.FTZ R147, -R186, R147 ;  /* 0x00000093ba937221 */ /* 0x000fe20000010100 */
[--C-:B------:R-:W-:Y:S02]  /*12e0*/  HADD2.F32 R140, -RZ, R15.reuse.H0_H0 ;  /* 0x2000000fff8c7230 */ /* 0x100fe40000004100 */
[-C--:B------:R-:W-:Y:S01]  /*12f0*/  FMUL.FTZ R10, R10, R11.reuse ;  /* 0x0000000b0a0a7220 */ /* 0x080fe20000410000 */
[----:B------:R-:W-:Y:S02]  /*1300*/  HADD2.F32 R144, -RZ, R15.H1_H1 ;  /* 0x3000000fff907230 */ /* 0x000fe40000004100 */
[----:B------:R-:W-:Y:S01]  /*1310*/  FADD.FTZ R90, R90, R11 ;  /* 0x0000000b5a5a7221 */ /* 0x000fe20000010000 */
[----:B------:R-:W-:Y:S01]  /*1320*/  FFMA.FTZ R66, R9, R11, R66 ;  /* 0x0000000b09427223 */ /* 0x000fe20000010042 */
[----:B------:R-:W-:-:S02]  /*1330*/  HADD2.F32 R17, -RZ, R14.H0_H0 ;  /* 0x2000000eff117230 */ /* 0x000fc40000004100 */
[-C--:B------:R-:W-:Y:S01]  /*1340*/  FMUL.FTZ R11, R13, R16.reuse ;  /* 0x000000100d0b7220 */ /* 0x080fe20000410000 */
[----:B------:R-:W-:Y:S02]  /*1350*/  HADD2.F32 R18, -RZ, R14.H1_H1 ;  /* 0x3000000eff127230 */ /* 0x000fe40000004100 */
[----:B------:R-:W-:Y:S01]  /*1360*/  FADD.FTZ R91, R91, R16 ;  /* 0x000000105b5b7221 */ /* 0x000fe20000010000 */
[----:B------:R-:W-:Y:S01]  /*1370*/  FFMA.FTZ R67, R12, R16, R67 ;  /* 0x000000100c437223 */ /* 0x000fe20000010043 */
[--C-:B------:R-:W-:Y:S02]  /*1380*/  HADD2.F32 R15, -RZ, R46.reuse.H1_H1 ;  /* 0x3000002eff0f7230 */ /* 0x100fe40000004100 */
[C---:B------:R-:W-:Y:S01]  /*1390*/  FMUL.FTZ R16, R4.reuse, R195 ;  /* 0x000000c304107220 */ /* 0x040fe20000410000 */
[----:B------:R-:W-:Y:S02]  /*13a0*/  HADD2.F32 R14, -RZ, R46.H0_H0 ;  /* 0x2000002eff0e7230 */ /* 0x000fe40000004100 */
[----:B------:R-:W-:Y:S01]  /*13b0*/  FMUL.FTZ R13, R4, R147 ;  /* 0x00000093040d7220 */ /* 0x000fe20000410000 */
[----:B------:R-:W-:Y:S01]  /*13c0*/  FADD.FTZ R93, R93, R18 ;  /* 0x000000125d5d7221 */ /* 0x000fe20000010000 */
[-C--:B------:R-:W-:Y:S01]  /*13d0*/  FMUL.FTZ R15, R15, R18.reuse ;  /* 0x000000120f0f7220 */ /* 0x080fe20000410000 */
        /* <DEDUP_REMOVED lines=11> */
[-C--:B------:R-:W-:Y:S01]  /*1490*/  FMUL.FTZ R17, R19, R140.reuse ;  /* 0x0000008c13117220 */ /* 0x080fe20000410000 */
[----:B------:R-:W-:Y:S01]  /*14a0*/  FMUL.FTZ R19, R4, R199 ;  /* 0x000000c704137220 */ /* 0x000fe20000410000 */
[----:B------:R-:W-:Y:S01]  /*14b0*/  FADD.FTZ R143, R20, R11 ;  /* 0x0000000b148f7221 */ /* 0x000fe20000010000 */
[----:B------:R-:W-:Y:S01]  /*14c0*/  FFMA.FTZ R20, R12, R11, R141 ;  /* 0x0000000b0c147223 */ /* 0x000fe2000001008d */
[----:B------:R-:W-:Y:S01]  /*14d0*/  FADD.FTZ R94, R94, R140 ;  /* 0x0000008c5e5e7221 */ /* 0x000fe20000010000 */
[----:B------:R-:W-:Y:S01]  /*14e0*/  FFMA.FTZ R70, R19, R140, R70 ;  /* 0x0000008c13467223 */ /* 0x000fe20000010046 */
[----:B------:R-:W-:Y:S01]  /*14f0*/  FADD.FTZ R140, R143, R14 ;  /* 0x0000000e8f8c7221 */ /* 0x000fe20000010000 */
[----:B------:R-:W-:Y:S01]  /*1500*/  FFMA.FTZ R141, R13, R14, R20 ;  /* 0x0000000e0d8d7223 */ /* 0x000fe20000010014 */
[----:B------:R-:W-:Y:S01]  /*1510*/  FMUL.FTZ R18, R142, R144 ;  /* 0x000000908e127220 */ /* 0x000fe20000410000 */
[----:B------:R-:W-:Y:S01]  /*1520*/  FADD.FTZ R203, -R186, R203 ;  /* 0x000000cbbacb7221 */ /* 0x000fe20000010100 */
[----:B------:R-:W-:Y:S01]  /*1530*/  FADD.FTZ R140, R140, R15 ;  /* 0x0000000f8c8c7221 */ /* 0x000fe20000010000 */
[----:B------:R-:W-:-:S02]  /*1540*/  FFMA.FTZ R142, R16, R15, R141 ;  /* 0x0000000f108e7223 */ /* 0x000fc4000001008d */
[----:B------:R-:W-:Y:S01]  /*1550*/  FMUL.FTZ R20, R4, R203 ;  /* 0x000000cb04147220 */ /* 0x000fe20000410000 */
[----:B------:R-:W-:Y:S01]  /*1560*/  FADD.FTZ R201, R140, R17 ;  /* 0x000000118cc97221 */ /* 0x000fe20000010000 */
[----:B------:R-:W-:Y:S01]  /*1570*/  FFMA.FTZ R141, R19, R17, R142 ;  /* 0x00000011138d7223 */ /* 0x000fe2000001008e */
[----:B------:R-:W-:Y:S01]  /*1580*/  FADD.FTZ R95, R95, R144 ;  /* 0x000000905f5f7221 */ /* 0x000fe20000010000 */
[C---:B------:R-:W-:Y:S01]  /*1590*/  FFMA.FTZ R71, R20.reuse, R144, R71 ;  /* 0x0000009014477223 */ /* 0x040fe20000010047 */
[----:B------:R-:W-:Y:S01]  /*15a0*/  FADD.FTZ R201, R201, R18 ;  /* 0x00000012c9c97221 */ /* 0x000fe20000010000 */
[----:B------:R-:W-:-:S07]  /*15b0*/  FFMA.FTZ R192, R20, R18, R141 ;  /* 0x0000001214c07223 */ /* 0x000fce000001008d */
.L_x_2423:
[----:B------:R-:W-:Y:S05]  /*15c0*/  BSYNC.RECONVERGENT B2 ;  /* 0x0000000000027941 */ /* 0x000fea0003800200 */
.L_x_2422:
        /* <DEDUP_REMOVED lines=88> */
[----:B------:R-:W-:-:S02]  /*1b50*/  FADD.FTZ R205, -R186, R205 ;  /* 0x000000cdbacd7221 */ /* 0x000fc40000010100 */
        /* <DEDUP_REMOVED lines=9> */
[----:B------:R-:W-:-:S07]  /*1bf0*/  FFMA.FTZ R192, R148, R34, R141 ;  /* 0x0000002294c07223 */ /* 0x000fce000001008d */
.L_x_2425:
[----:B------:R-:W-:Y:S05]  /*1c00*/  BSYNC.RECONVERGENT B2 ;  /* 0x0000000000027941 */ /* 0x000fea0003800200 */
.L_x_2424:
        /* <DEDUP_REMOVED lines=14> */
[----:B0-----:R-:W-:-:S05]  /*1cf0*/  @P0 IMAD.WIDE.U32 R162, R188, 0x10, R162 ;  /* 0x00000010bca20825 */ /* 0x001fca00078e00a2 */
[----:B------:R0:W5:Y:S02]  /*1d00*/  @P0 LDG.E.128 R36, desc[UR6][R162.64] ;  /* 0x00000006a2240981 */ /* 0x000164000c1e1d00 */
[----:B0-----:R-:W-:Y:S02]  /*1d10*/  HADD2.F32 R162, -RZ, R52.H0_H0 ;  /* 0x20000034ffa27230 */ /* 0x001fe40000004100 */
[----:B------:R-:W-:Y:S02]  /*1d20*/  HADD2.F32 R178, -RZ, R54.H0_H0 ;  /* 0x20000036ffb27230 */ /* 0x000fe40000004100 */
[----:B------:R-:W-:Y:S02]  /*1d30*/  HADD2.F32 R182, -RZ, R55.H1_H1 ;  /* 0x30000037ffb67230 */ /* 0x000fe40000004100 */
[--C-:B---3--:R-:W-:Y:S02]  /*1d40*/  HADD2.F32 R165, -RZ, R141.reuse.H0_H0 ;  /* 0x2000008dffa57230 */ /* 0x108fe40000004100 */
[----:B------:R-:W-:-:S02]  /*1d50*/  HADD2.F32 R141, -RZ, R141.H1_H1 ;  /* 0x3000008dff8d7230 */ /* 0x000fc40000004100 */
[--C-:B------:R-:W-:Y:S02]  /*1d60*/  HADD2.F32 R161, -RZ, R140.reuse.H1_H1 ;  /* 0x3000008cffa17230 */ /* 0x100fe40000004100 */
[C---:B------:R-:W-:Y:S01]  /*1d70*/  FADD.FTZ R163, -R186.reuse, R165 ;  /* 0x000000a5baa37221 */ /* 0x040fe20000010100 */
[--C-:B------:R-:W-:Y:S02]  /*1d80*/  HADD2.F32 R181, -RZ, R143.reuse.H0_H0 ;  /* 0x2000008fffb57230 */ /* 0x100fe40000004100 */
[C---:B------:R-:W-:Y:S01]  /*1d90*/  FADD.FTZ R165, -R186.reuse, R141 ;  /* 0x0000008dbaa57221 */ /* 0x040fe20000010100 */
[----:B------:R-:W-:Y:S02]  /*1da0*/  HADD2.F32 R159, -RZ, R140.H0_H0 ;  /* 0x2000008cff9f7230 */ /* 0x000fe40000004100 */
[----:B------:R-:W-:Y:S01]  /*1db0*/  FADD.FTZ R161, -R186, R161 ;  /* 0x000000a1baa17221 */ /* 0x000fe20000010100 */
[----:B------:R-:W-:Y:S02]  /*1dc0*/  HADD2.F32 R143, -RZ, R143.H1_H1 ;  /* 0x3000008fff8f7230 */ /* 0x000fe40000004100 */
[----:B----4-:R-:W-:-:S02]  /*1dd0*/  HADD2.F32 R141, -RZ, R144.H0_H0 ;  /* 0x20000090ff8d7230 */ /* 0x010fc40000004100 */
[----:B------:R-:W-:Y:S02]  /*1de0*/  HADD2.F32 R144, -RZ, R144.H1_H1 ;  /* 0x30000090ff907230 */ /* 0x000fe40000004100 */
[----:B------:R-:W-:Y:S02]  /*1df0*/  HADD2.F32 R140, -RZ, R52.H1_H1 ;  /* 0x30000034ff8c7230 */ /* 0x000fe40000004100 */
[C---:B------:R-:W-:Y:S01]  /*1e00*/  FADD.FTZ R159, -R186.reuse, R159 ;  /* 0x0000009fba9f7221 */ /* 0x040fe20000010100 */
[----:B------:R-:W-:Y:S01]  /*1e10*/  FADD.FTZ R189, -R186, R143 ;  /* 0x0000008fbabd7221 */ /* 0x000fe20000010100 */
[----:B------:R-:W-:Y:S01]  /*1e20*/  FMUL.FTZ R164, R4, R161 ;  /* 0x000000a104a47220 */ /* 0x000fe20000410000 */
[----:B------:R-:W-:Y:S02]  /*1e30*/  HADD2.F32 R143, -RZ, R145.H0_H0 ;  /* 0x20000091ff8f7230 */ /* 0x000fe40000004100 */
[----:B------:R-:W-:Y:S01]  /*1e40*/  FMUL.FTZ R161, R140, R144 ;  /* 0x000000908ca17220 */ /* 0x000fe20000410000 */
[----:B------:R-:W-:-:S02]  /*1e50*/  HADD2.F32 R167, -RZ, R142.H0_H0 ;  /* 0x2000008effa77230 */ /* 0x000fc40000004100 */
[----:B------:R-:W-:Y:S02]  /*1e60*/  HADD2.F32 R145, -RZ, R145.H1_H1 ;  /* 0x30000091ff917230 */ /* 0x000fe40000004100 */
[----:B------:R-:W-:Y:S02]  /*1e70*/  HADD2.F32 R140, -RZ, R53.H1_H1 ;  /* 0x30000035ff8c7230 */ /* 0x000fe40000004100 */
[----:B------:R-:W-:Y:S01]  /*1e80*/  FMUL.FTZ R159, R4, R159 ;  /* 0x0000009f049f7220 */ /* 0x000fe20000410000 */
[----:B------:R-:W-:Y:S02]  /*1e90*/  HADD2.F32 R177, -RZ, R142.H1_H1 ;  /* 0x3000008effb17230 */ /* 0x000fe40000004100 */
[----:B------:R-:W-:Y:S01]  /*1ea0*/  FMUL.FTZ R162, R162, R141 ;  /* 0x0000008da2a27220 */ /* 0x000fe20000410000 */
[----:B------:R-:W-:Y:S01]  /*1eb0*/  FMUL.FTZ R176, R4, R165 ;  /* 0x000000a504b07220 */ /* 0x000fe20000410000 */
[----:B------:R-:W-:Y:S01]  /*1ec0*/  FADD.FTZ R167, -R186, R167 ;  /* 0x000000a7baa77221 */ /* 0x000fe20000010100 */
[----:B------:R-:W-:Y:S01]  /*1ed0*/  FMUL.FTZ R163, R4, R163 ;  /* 0x000000a304a37220 */ /* 0x000fe20000410000 */
[----:B------:R-:W-:Y:S01]  /*1ee0*/  FMUL.FTZ R165, R140, R145 ;  /* 0x000000918ca57220 */ /* 0x000fe20000410000 */
[----:B------:R-:W-:Y:S01]  /*1ef0*/  FADD.FTZ R128, R128, R141 ;  /* 0x0000008d80807221 */ /* 0x000fe20000010000 */
        /* <DEDUP_REMOVED lines=19> */
[----:B------:R-:W-:-:S02]  /*2030*/  FADD.FTZ R129, R129, R144 ;  /* 0x0000009081817221 */ /* 0x000fc40000010000 */
[----:B------:R-:W-:Y:S01]  /*2040*/  FADD.FTZ R143, R142, R165 ;  /* 0x000000a58e8f7221 */ /* 0x000fe20000010000 */
[----:B------:R-:W-:Y:S01]  /*2050*/  FFMA.FTZ R140, R176, R165, R141 ;  /* 0x000000a5b08c7223 */ /* 0x000fe2000001008d */
[----:B------:R-:W-:Y:S01]  /*2060*/  FFMA.FTZ R105, R164, R144, R105 ;  /* 0x00000090a4697223 */ /* 0x000fe20000010069 */
[----:B------:R-:W-:Y:S02]  /*2070*/  HADD2.F32 R187, -RZ, R147.H0_H0 ;  /* 0x20000093ffbb7230 */ /* 0x000fe40000004100 */
[----:B------:R-:W-:Y:S01]  /*2080*/  FADD.FTZ R181, -R186, R181 ;  /* 0x000000b5bab57221 */ /* 0x000fe20000010100 */
[----:B------:R-:W-:Y:S02]  /*2090*/  HADD2.F32 R144, -RZ, R55.H0_H0 ;  /* 0x20000037ff907230 */ /* 0x000fe40000004100 */
[----:B------:R-:W-:Y:S01]  /*20a0*/  FMUL.FTZ R180, R4, R179 ;  /* 0x000000b304b47220 */ /* 0x000fe20000410000 */
[----:B------:R-:W-:Y:S01]  /*20b0*/  FADD.FTZ R142, R143, R178 ;  /* 0x000000b28f8e7221 */ /* 0x000fe20000010000 */
[----:B------:R-:W-:Y:S01]  /*20c0*/  FFMA.FTZ R141, R167, R178, R140 ;  /* 0x000000b2a78d7223 */ /* 0x000fe2000001008c */
[----:B------:R-:W-:-:S02]  /*20d0*/  HADD2.F32 R147, -RZ, R147.H1_H1 ;  /* 0x30000093ff937230 */ /* 0x000fc40000004100 */
        /* <DEDUP_REMOVED lines=19> */
.L_x_2419:
[----:B-----5:R-:W-:Y:S01]  /*2210*/  ISETP.GE.AND P1, PT, R200, 0x1, PT ;  /* 0x00000001c800780c */ /* 0x020fe20003f26270 */
[----:B------:R-:W-:Y:S01]  /*2220*/  UISETP.NE.U32.AND UP0, UPT, UR10, URZ, UPT ;  /* 0x000000ff0a00728c */ /* 0x000fe2000bf05070 */
[----:B------:R-:W-:Y:S01]  /*2230*/  MOV R0, UR14 ;  /* 0x0000000e00007c02 */ /* 0x000fe20008000f00 */
[----:B------:R-:W-:Y:S02]  /*2240*/  HFMA2 R203, -RZ, RZ, 0, 0 ;  /* 0x00000000ffcb7431 */ /* 0x000fe400000001ff */
[----:B------:R-:W-:Y:S02]  /*2250*/  UISETP.NE.AND.EX UP0, UPT, UR11, URZ, UPT, UP0 ;  /* 0x000000ff0b00728c */ /* 0x000fe4000bf05300 */
[----:B------:R-:W-:-:S06]  /*2260*/  IMAD R140, R3, R0, RZ ;  /* 0x00000000038c7224 */ /* 0x000fcc00078e02ff */
[----:B------:R-:W-:-:S05]  /*2270*/  @P1 IADD3 R141, PT, PT, R200, -0x1, RZ ;  /* 0xffffffffc88d1810 */ /* 0x000fca0007ffe0ff */
[----:B------:R-:W-:Y:S01]  /*2280*/  @P1 IMAD R142, R141, R0, RZ ;  /* 0x000000008d8e1224 */ /* 0x000fe200078e02ff */
[----:B------:R-:W-:-:S04]  /*2290*/  SHF.R.S32.HI R141, RZ, 0x1f, R140 ;  /* 0x0000001fff8d7819 */ /* 0x000fc8000001148c */
[----:B------:R-:W-:Y:S02]  /*22a0*/  @P1 SHF.R.S32.HI R143, RZ, 0x1f, R142 ;  /* 0x0000001fff8f1819 */ /* 0x000fe4000001148e */
[----:B------:R-:W-:Y:S02]  /*22b0*/  LEA.HI R141, R141, R140, RZ, 0x3 ;  /* 0x0000008c8d8d7211 */ /* 0x000fe400078f18ff */
[----:B------:R-:W-:Y:S02]  /*22c0*/  @P1 LEA.HI R143, R143, R142, RZ, 0x3 ;  /* 0x0000008e8f8f1211 */ /* 0x000fe400078f18ff */
[-C--:B------:R-:W-:Y:S02]  /*22d0*/  LEA.HI.SX32 R196, R141, R194.reuse, 0x1d ;  /* 0x000000c28dc47211 */ /* 0x080fe400078feaff */
[----:B------:R-:W-:Y:S02]  /*22e0*/  @P1 LEA.HI.SX32 R203, R143, R194, 0x1d ;  /* 0x000000c28fcb1211 */ /* 0x000fe400078feaff */
[----:B------:R-:W-:Y:S01]  /*22f0*/  MOV R201, R196 ;  /* 0x000000c400c97202 */ /* 0x000fe20000000f00 */
        /* <DEDUP_REMOVED lines=10> */
[C---:B-1----:R-:W-:Y:S01]  /*23a0*/  @P2 IMAD.WIDE.U32 R142, R203.reuse, 0x8, R142 ;  /* 0x00000008cb8e2825 */ /* 0x042fe200078e008e */
[----:B------:R-:W-:-:S04]  /*23b0*/  @P2 IADD3 R203, PT, PT, R203, 0x20, RZ ;  /* 0x00000020cbcb2810 */ /* 0x000fc80007ffe0ff */
[----:B------:R3:W5:Y:S01]  /*23c0*/  @P2 LDG.E.64 R172, desc[UR6][R142.64] ;  /* 0x000000068eac2981 */ /* 0x000762000c1e1b00 */
[----:B--2---:R-:W-:-:S05]  /*23d0*/  @P3 IMAD.WIDE.U32 R140, R203, 0x8, R140 ;  /* 0x00000008cb8c3825 */ /* 0x004fca00078e008c */
[----:B------:R3:W5:Y:S01]  /*23e0*/  @P3 LDG.E.64 R170, desc[UR6][R140.64] ;  /* 0x000000068caa3981 */ /* 0x000762000c1e1b00 */
[----:B------:R-:W-:Y:S02]  /*23f0*/  ISETP.GE.U32.AND P4, PT, R2, 0x80, PT ;  /* 0x000000800200780c */ /* 0x000fe40003f86070 */
[----:B------:R-:W-:Y:S02]  /*2400*/  MOV R201, RZ ;  /* 0x000000ff00c97202 */ /* 0x000fe40000000f00 */
[----:B------:R-:W-:Y:S02]  /*2410*/  MOV R192, RZ ;  /* 0x000000ff00c07202 */ /* 0x000fe40000000f00 */
[----:B------:R-:W-:-:S07]  /*2420*/  @P3 IADD3 R203, PT, PT, R203, 0x20, RZ ;  /* 0x00000020cbcb3810 */ /* 0x000fce0007ffe0ff */
[----:B---3--:R-:W-:Y:S05]  /*2430*/  @!P4 BRA `(.L_x_2426) ;  /* 0x0000000000a0c947 */ /* 0x008fea0003800000 */
[----:B------:R-:W0:Y:S02]  /*2440*/  LDC.64 R140, c[0x0][0x3b0] ;  /* 0x0000ec00ff8c7b82 */ /* 0x000e240000000a00 */
[----:B0-----:R-:W-:-:S05]  /*2450*/  IMAD.WIDE.U32 R140, R203, 0x8, R140 ;  /* 0x00000008cb8c7825 */ /* 0x001fca00078e008c */
[----:B------:R1:W5:Y:S01]  /*2460*/  LDG.E.64 R168, desc[UR6][R140.64] ;  /* 0x000000068ca87981 */ /* 0x000362000c1e1b00 */
[----:B------:R-:W-:Y:S05]  /*2470*/  BRA `(.L_x_2426) ;  /* 0x0000000000907947 */ /* 0x000fea0003800000 */
.L_x_2427:
        /* <DEDUP_REMOVED lines=10> */
[----:B------:R0:W5:Y:S02]  /*2520*/  @P6 LDG.E.64 R174, desc[UR6][R194.64] ;  /* 0x00000006c2ae6981 */ /* 0x000164000c1e1b00 */
[----:B------:R-:W4:Y:S01]  /*2530*/  @P3 LDC.64 R144, c[0x0][0x3b0] ;  /* 0x0000ec00ff903b82 */ /* 0x000f220000000a00 */
[C---:B-1----:R-:W-:Y:S01]  /*2540*/  @P6 IMAD.WIDE.U32 R198, R201.reuse, 0x10, R198 ;  /* 0x00000010c9c66825 */ /* 0x042fe200078e00c6 */
[----:B------:R-:W-:-:S04]  /*2550*/  @P6 IADD3 R201, PT, PT, R201, 0x20, RZ ;  /* 0x00000020c9c96810 */ /* 0x000fc80007ffe0ff */
[----:B------:R0:W5:Y:S02]  /*2560*/  @P6 LDG.E.128 R112, desc[UR6][R198.64] ;  /* 0x00000006c6706981 */ /* 0x000164000c1e1d00 */
[----:B------:R-:W1:Y:S01]  /*2570*/  @P3 LDC.64 R146, c[0x0][0x438] ;  /* 0x00010e00ff923b82 */ /* 0x000e620000000a00 */
[C---:B--2---:R-:W-:Y:S01]  /*2580*/  @P2 IMAD.WIDE.U32 R186, R203.reuse, 0x8, R186 ;  /* 0x00000008cbba2825 */ /* 0x044fe200078e00ba */
[----:B------:R-:W-:-:S04]  /*2590*/  @P2 IADD3 R203, PT, PT, R203, 0x20, RZ ;  /* 0x00000020cbcb2810 */ /* 0x000fc80007ffe0ff */
[----:B------:R0:W5:Y:S02]  /*25a0*/  @P2 LDG.E.64 R172, desc[UR6][R186.64] ;  /* 0x00000006baac2981 */ /* 0x000164000c1e1b00 */
[----:B------:R-:W2:Y:S01]  /*25b0*/  @P4 LDC.64 R140, c[0x0][0x3b0] ;  /* 0x0000ec00ff8c4b82 */ /* 0x000ea20000000a00 */
[C---:B---3--:R-:W-:Y:S01]  /*25c0*/  @P2 IMAD.WIDE.U32 R188, R201.reuse, 0x10, R188 ;  /* 0x00000010c9bc2825 */ /* 0x048fe200078e00bc */
[----:B------:R-:W-:-:S04]  /*25d0*/  @P2 IADD3 R201, PT, PT, R201, 0x20, RZ ;  /* 0x00000020c9c92810 */ /* 0x000fc80007ffe0ff */
[----:B------:R0:W5:Y:S02]  /*25e0*/  @P2 LDG.E.128 R116, desc[UR6][R188.64] ;  /* 0x00000006bc742981 */ /* 0x000164000c1e1d00 */
[----:B------:R-:W3:Y:S01]  /*25f0*/  @P4 LDC.64 R142, c[0x0][0x438] ;  /* 0x00010e00ff8e4b82 */ /* 0x000ee20000000a00 */
[C---:B----4-:R-:W-:Y:S01]  /*2600*/  @P3 IMAD.WIDE.U32 R144, R203.reuse, 0x8, R144 ;  /* 0x00000008cb903825 */ /* 0x050fe200078e0090 */
[----:B------:R-:W-:-:S04]  /*2610*/  @P3 IADD3 R203, PT, PT, R203, 0x20, RZ ;  /* 0x00000020cbcb3810 */ /* 0x000fc80007ffe0ff */
[----:B------:R0:W5:Y:S01]  /*2620*/  @P3 LDG.E.64 R170, desc[UR6][R144.64] ;  /* 0x0000000690aa3981 */ /* 0x000162000c1e1b00 */
[C---:B-1----:R-:W-:Y:S01]  /*2630*/  @P3 IMAD.WIDE.U32 R146, R201.reuse, 0x10, R146 ;  /* 0x00000010c9923825 */ /* 0x042fe200078e0092 */
[----:B------:R-:W-:-:S04]  /*2640*/  @P3 IADD3 R201, PT, PT, R201, 0x20, RZ ;  /* 0x00000020c9c93810 */ /* 0x000fc80007ffe0ff */
[----:B------:R0:W5:Y:S01]  /*2650*/  @P3 LDG.E.128 R120, desc[UR6][R146.64] ;  /* 0x0000000692783981 */ /* 0x000162000c1e1d00 */
[----:B--2---:R-:W-:-:S05]  /*2660*/  @P4 IMAD.WIDE.U32 R140, R203, 0x8, R140 ;  /* 0x00000008cb8c4825 */ /* 0x004fca00078e008c */
[----:B------:R0:W5:Y:S01]  /*2670*/  @P4 LDG.E.64 R168, desc[UR6][R140.64] ;  /* 0x000000068ca84981 */ /* 0x000162000c1e1b00 */
[----:B---3--:R-:W-:-:S05]  /*2680*/  @P4 IMAD.WIDE.U32 R142, R201, 0x10, R142 ;  /* 0x00000010c98e4825 */ /* 0x008fca00078e008e */
[----:B------:R0:W5:Y:S01]  /*2690*/  @P4 LDG.E.128 R36, desc[UR6][R142.64] ;  /* 0x000000068e244981 */ /* 0x000162000c1e1d00 */
[----:B------:R-:W-:Y:S02]  /*26a0*/  MOV R201, RZ ;  /* 0x000000ff00c97202 */ /* 0x000fe40000000f00 */
[----:B------:R-:W-:-:S07]  /*26b0*/  MOV R192, RZ ;  /* 0x000000ff00c07202 */ /* 0x000fce0000000f00 */
.L_x_2426:
[----:B------:R-:W-:Y:S05]  /*26c0*/  BSYNC.RECONVERGENT B1 ;  /* 0x0000000000017941 */ /* 0x000fea0003800200 */
.L_x_2418:
        /* <DEDUP_REMOVED lines=20> */
.L_x_2525:
[----:B------:R-:W3:Y:S01]  /*2810*/  S2R R192, SR_TID.X ;  /* 0x0000000000c07919 */ /* 0x000ee20000002100 */
[----:B------:R-:W-:Y:S01]  /*2820*/  @P1 IADD3 R143, PT, PT, R200, -0x1, RZ ;  /* 0xffffffffc88f1810 */ /* 0x000fe20007ffe0ff */
[----:B-1----:R-:W-:Y:S01]  /*2830*/  FADD.FTZ R140, R147, R140 ;  /* 0x0000008c938c7221 */ /* 0x002fe20000010000 */
[----:B------:R-:W-:Y:S02]  /*2840*/  HFMA2 R195, -RZ, RZ, 0, 0 ;  /* 0x00000000ffc37431 */ /* 0x000fe400000001ff */
[----:B--2---:R-:W-:Y:S01]  /*2850*/  FADD.FTZ R141, R146, R141 ;  /* 0x0000008d928d7221 */ /* 0x004fe20000010000 */
[----:B------:R-:W-:Y:S01]  /*2860*/  ISETP.NE.AND P0, PT, RZ, UR8, PT ;  /* 0x00000008ff007c0c */ /* 0x000fe2000bf05270 */
[----:B------:R-:W-:Y:S02]  /*2870*/  @P1 IMAD R143, R143, R0, RZ ;  /* 0x000000008f8f1224 */ /* 0x000fe400078e02ff */
[----:B------:R-:W-:Y:S01]  /*2880*/  FMUL.FTZ R198, R140, UR9 ;  /* 0x000000098cc67c20 */ /* 0x000fe20008410000 */
        /* <DEDUP_REMOVED lines=28> */
[----:B------:R-:W-:-:S04]  /*2a50*/  F2FP.F16.F32.PACK_AB R141, RZ, R141 ;  /* 0x0000008dff8d723e */ /* 0x000fc800000000ff */
[----:B------:R-:W-:-:S07]  /*2a60*/  PRMT R124, R141, 0x7610, R124 ;  /* 0x000076108d7c7816 */ /* 0x000fce000000007c */
.L_x_2435:
[----:B------:R-:W-:Y:S05]  /*2a70*/  BSYNC.RECONVERGENT B3 ;  /* 0x0000000000037941 */ /* 0x000fea0003800200 */
.L_x_2434:
        /* <DEDUP_REMOVED lines=13> */
.L_x_2437:
[----:B------:R-:W-:Y:S05]  /*2b50*/  BSYNC.RECONVERGENT B3 ;  /* 0x0000000000037941 */ /* 0x000fea0003800200 */
.L_x_2436:
        /* <DEDUP_REMOVED lines=13> */
.L_x_2439:
[----:B------:R-:W-:Y:S05]  /*2c30*/  BSYNC.RECONVERGENT B3 ;  /* 0x0000000000037941 */ /* 0x000fea0003800200 */
.L_x_2438:
        /* <DEDUP_REMOVED lines=13> */
.L_x_2441:
[----:B------:R-:W-:Y:S05]  /*2d10*/  BSYNC.RECONVERGENT B3 ;  /* 0x0000000000037941 */ /* 0x000fea0003800200 */
.L_x_2440:
        /* <DEDUP_REMOVED lines=13> */
.L_x_2443:
[----:B------:R-:W-:Y:S05]  /*2df0*/  BSYNC.RECONVERGENT B3 ;  /* 0x0000000000037941 */ /* 0x000fea0003800200 */
.L_x_2442:
        /* <DEDUP_REMOVED lines=13> */
.L_x_2445:
[----:B------:R-:W-:Y:S05]  /*2ed0*/  BSYNC.RECONVERGENT B3 ;  /* 0x0000000000037941 */ /* 0x000fea0003800200 */
.L_x_2444:
        /* <DEDUP_REMOVED lines=13> */
.L_x_2447:
[----:B------:R-:W-:Y:S05]  /*2fb0*/  BSYNC.RECONVERGENT B3 ;  /* 0x0000000000037941 */ /* 0x000fea0003800200 */
.L_x_2446:
[----:B------:R-:W-:Y:S05]  /*2fc0*/  @!P1 BRA `(.L_x_2448) ;  /* 0x0000001000d89947 */ /* 0x000fea0003800000 */
[----:B------:R-:W-:Y:S01]  /*2fd0*/  FFMA.FTZ R141, R160, R199, R198 ;  /* 0x000000c7a08d7223 */ /* 0x000fe200000100c6 */
        /* <DEDUP_REMOVED lines=9> */
[----:B------:R-:W-:-:S04]  /*3070*/  F2FP.F16.F32.PACK_AB R141, RZ, R141 ;  /* 0x0000008dff8d723e */ /* 0x000fc800000000ff */
[----:B------:R-:W-:Y:S01]  /*3080*/  PRMT R127, R127, 0x5410, R141 ;  /* 0x000054107f7f7816 */ /* 0x000fe2000000008d */
[----:B------:R-:W-:Y:S06]  /*3090*/  BRA `(.L_x_2448) ;  /* 0x0000001000a47947 */ /* 0x000fec0003800000 */
.L_x_2433:
        /* <DEDUP_REMOVED lines=15> */
[C---:B------:R-:W-:Y:S01]  /*3190*/  FMUL.FTZ R187, R4.reuse, R187 ;  /* 0x000000bb04bb7220 */ /* 0x040fe20000410000 */
[----:B------:R-:W-:Y:S01]  /*31a0*/  FSEL R188, R133, RZ, P0 ;  /* 0x000000ff85bc7208 */ /* 0x000fe20000000000 */
[----:B------:R-:W0:Y:S01]  /*31b0*/  @P1 LDC.64 R142, c[0x0][0x408] ;  /* 0x00010200ff8e1b82 */ /* 0x000e220000000a00 */
[----:B------:R-:W-:Y:S01]  /*31c0*/  FADD.FTZ R189, R149, -R204 ;  /* 0x800000cc95bd7221 */ /* 0x000fe20000010000 */
[----:B------:R-:W-:Y:S01]  /*31d0*/  FFMA.FTZ R205, R153, R199, R198 ;  /* 0x000000c799cd7223 */ /* 0x000fe200000100c6 */
[----:B------:R-:W-:Y:S01]  /*31e0*/  FADD.FTZ R207, R155, -R200 ;  /* 0x800000c89bcf7221 */ /* 0x000fe20000010000 */
[----:B------:R-:W-:Y:S01]  /*31f0*/  FADD.FTZ R201, R151, -R206 ;  /* 0x800000ce97c97221 */ /* 0x000fe20000010000 */
[----:B------:R-:W-:Y:S01]  /*3200*/  FMUL.FTZ R189, R4, R189 ;  /* 0x000000bd04bd7220 */ /* 0x000fe20000410000 */
[----:B------:R-:W-:Y:S01]  /*3210*/  FSEL R200, R187, RZ, P0 ;  /* 0x000000ffbbc87208 */ /* 0x000fe20000000000 */
[----:B-1----:R-:W-:Y:S01]  /*3220*/  @P1 FMUL.FTZ R135, R146, R135 ;  /* 0x0000008792871220 */ /* 0x002fe20000410000 */
[----:B------:R-:W1:Y:S01]  /*3230*/  @P1 LDC.64 R132, c[0x0][0x408] ;  /* 0x00010200ff841b82 */ /* 0x000e620000000a00 */
[----:B------:R-:W-:Y:S01]  /*3240*/  FADD.FTZ R205, R152, -R205 ;  /* 0x800000cd98cd7221 */ /* 0x000fe20000010000 */
[C---:B------:R-:W-:Y:S01]  /*3250*/  FMUL.FTZ R201, R4.reuse, R201 ;  /* 0x000000c904c97220 */ /* 0x040fe20000410000 */
[----:B------:R-:W-:Y:S01]  /*3260*/  @P1 FMUL.FTZ R186, R135, R134 ;  /* 0x0000008687ba1220 */ /* 0x000fe20000410000 */
[----:B------:R-:W-:Y:S01]  /*3270*/  FSEL R204, R189, RZ, P0 ;  /* 0x000000ffbdcc7208 */ /* 0x000fe20000000000 */
[----:B------:R-:W-:Y:S01]  /*3280*/  FMUL.FTZ R205, R4, R205 ;  /* 0x000000cd04cd7220 */ /* 0x000fe20000410000 */
[----:B-----5:R-:W-:Y:S01]  /*3290*/  @P1 LOP3.LUT P6, RZ, R175, 0xff0000, RZ, 0xc0, !PT ;  /* 0x00ff0000afff1812 */ /* 0x020fe200078cc0ff */
[----:B--2---:R-:W-:Y:S01]  /*32a0*/  @P1 FMUL.FTZ R141, R188, R141 ;  /* 0x0000008dbc8d1220 */ /* 0x004fe20000410000 */
[----:B------:R-:W2:Y:S01]  /*32b0*/  @P1 LDC.64 R134, c[0x0][0x408] ;  /* 0x00010200ff861b82 */ /* 0x000ea20000000a00 */
[----:B------:R-:W-:Y:S01]  /*32c0*/  FMUL.FTZ R207, R4, R207 ;  /* 0x000000cf04cf7220 */ /* 0x000fe20000410000 */
[----:B------:R-:W-:Y:S01]  /*32d0*/  FSEL R206, R201, RZ, P0 ;  /* 0x000000ffc9ce7208 */ /* 0x000fe20000000000 */
[----:B------:R-:W-:Y:S01]  /*32e0*/  @P1 FMUL.FTZ R147, R141, R140 ;  /* 0x0000008c8d931220 */ /* 0x000fe20000410000 */
[----:B------:R-:W-:-:S02]  /*32f0*/  @P1 FSEL R186, R186, RZ, P6 ;  /* 0x000000ffbaba1208 */ /* 0x000fc40003000000 */
[----:B------:R-:W-:Y:S02]  /*3300*/  FSEL R208, R205, RZ, P0 ;  /* 0x000000ffcdd07208 */ /* 0x000fe40000000000 */
[----:B------:R-:W3:Y:S01]  /*3310*/  @P1 LDC.64 R140, c[0x0][0x408] ;  /* 0x00010200ff8c1b82 */ /* 0x000ee20000000a00 */
[----:B------:R-:W-:Y:S02]  /*3320*/  @P1 LOP3.LUT P6, RZ, R174, 0xff00, RZ, 0xc0, !PT ;  /* 0x0000ff00aeff1812 */ /* 0x000fe400078cc0ff */
[----:B------:R-:W-:Y:S01]  /*3330*/  FSEL R210, R207, RZ, P0 ;  /* 0x000000ffcfd27208 */ /* 0x000fe20000000000 */
[----:B0-----:R-:W-:Y:S01]  /*3340*/  @P1 FMUL.FTZ R143, R208, R143 ;  /* 0x0000008fd08f1220 */ /* 0x001fe20000410000 */
[----:B------:R-:W-:Y:S02]  /*3350*/  @P1 LOP3.LUT P5, RZ, R174, 0xff, RZ, 0xc0, !PT ;  /* 0x000000ffaeff1812 */ /* 0x000fe400078ac0ff */
[----:B------:R-:W-:Y:S01]  /*3360*/  F2FP.F16.F32.PACK_AB R188, RZ, R188 ;  /* 0x000000bcffbc723e */ /* 0x000fe200000000ff */
[----:B------:R-:W0:Y:S01]  /*3370*/  @P1 LDC.64 R144, c[0x0][0x408] ;  /* 0x00010200ff901b82 */ /* 0x000e220000000a00 */
[----:B-1----:R-:W-:Y:S01]  /*3380*/  @P1 FMUL.FTZ R133, R200, R133 ;  /* 0x00000085c8851220 */ /* 0x002fe20000410000 */
[----:B------:R-:W-:Y:S01]  /*3390*/  @P1 FSEL R147, R147, RZ, P5 ;  /* 0x000000ff93931208 */ /* 0x000fe20002800000 */
[----:B------:R-:W-:Y:S01]  /*33a0*/  @P1 FMUL.FTZ R142, R143, R142 ;  /* 0x0000008e8f8e1220 */ /* 0x000fe20000410000 */
[----:B------:R-:W-:Y:S01]  /*33b0*/  @P1 LOP3.LUT P5, RZ, R174, 0xff000000, RZ, 0xc0, !PT ;  /* 0xff000000aeff1812 */ /* 0x000fe200078ac0ff */
[----:B------:R-:W-:Y:S01]  /*33c0*/  @P1 FMUL.FTZ R132, R133, R132 ;  /* 0x0000008485841220 */ /* 0x000fe20000410000 */
[----:B------:R-:W-:Y:S01]  /*33d0*/  FFMA.FTZ R133, R160, R199, R198 ;  /* 0x000000c7a0857223 */ /* 0x000fe200000100c6 */
[----:B------:R-:W-:Y:S01]  /*33e0*/  @P1 F2FP.F16.F32.PACK_AB R147, RZ, R147 ;  /* 0x00000093ff93123e */ /* 0x000fe200000000ff */
[----:B--2---:R-:W-:Y:S01]  /*33f0*/  @P1 FMUL.FTZ R135, R204, R135 ;  /* 0x00000087cc871220 */ /* 0x004fe20000410000 */
[----:B------:R-:W-:Y:S01]  /*3400*/  F2FP.F16.F32.PACK_AB R200, RZ, R200 ;  /* 0x000000c8ffc8723e */ /* 0x000fe200000000ff */
[----:B------:R-:W-:Y:S01]  /*3410*/  FADD.FTZ R133, R158, -R133 ;  /* 0x800000859e857221 */ /* 0x000fe20000010000 */
[----:B------:R-:W-:Y:S01]  /*3420*/  @P1 FSEL R132, R132, RZ, P6 ;  /* 0x000000ff84841208 */ /* 0x000fe20003000000 */
[----:B------:R-:W-:Y:S01]  /*3430*/  @P1 FMUL.FTZ R134, R135, R134 ;  /* 0x0000008687861220 */ /* 0x000fe20000410000 */
[----:B------:R-:W-:Y:S01]  /*3440*/  @P1 LOP3.LUT P6, RZ, R174, 0xff0000, RZ, 0xc0, !PT ;  /* 0x00ff0000aeff1812 */ /* 0x000fe200078cc0ff */
[----:B------:R-:W-:Y:S01]  /*3450*/  FMUL.FTZ R133, R4, R133 ;  /* 0x0000008504857220 */ /* 0x000fe20000410000 */
[----:B------:R-:W-:Y:S01]  /*3460*/  @P1 F2FP.F16.F32.PACK_AB R132, RZ, R132 ;  /* 0x00000084ff84123e */ /* 0x000fe200000000ff */
[----:B---3--:R-:W-:Y:S01]  /*3470*/  @P1 FMUL.FTZ R141, R206, R141 ;  /* 0x0000008dce8d1220 */ /* 0x008fe20000410000 */
[----:B------:R-:W-:-:S02]  /*3480*/  @P1 FSEL R134, R134, RZ, P6 ;  /* 0x000000ff86861208 */ /* 0x000fc40003000000 */
[----:B------:R-:W-:Y:S01]  /*3490*/  @P1 LOP3.LUT P6, RZ, R175, 0xff, RZ, 0xc0, !PT ;  /* 0x000000ffafff1812 */ /* 0x000fe200078cc0ff */
[----:B------:R-:W-:Y:S01]  /*34a0*/  @P1 FMUL.FTZ R140, R141, R140 ;  /* 0x0000008c8d8c1220 */ /* 0x000fe20000410000 */
[----:B------:R-:W-:Y:S02]  /*34b0*/  @P1 F2FP.F16.F32.PACK_AB R134, RZ, R134 ;  /* 0x00000086ff86123e */ /* 0x000fe400000000ff */
[----:B------:R-:W-:Y:S01]  /*34c0*/  @P1 FSEL R142, R142, RZ, P6 ;  /* 0x000000ff8e8e1208 */ /* 0x000fe20003000000 */
[----:B0-----:R-:W-:Y:S01]  /*34d0*/  @P1 FMUL.FTZ R145, R210, R145 ;  /* 0x00000091d2911220 */ /* 0x001fe20000410000 */
[----:B------:R-:W-:Y:S02]  /*34e0*/  @P1 FSEL R140, R140, RZ, P5 ;  /* 0x000000ff8c8c1208 */ /* 0x000fe40002800000 */
[----:B------:R-:W-:Y:S01]  /*34f0*/  @P1 LOP3.LUT P5, RZ, R175, 0xff00, RZ, 0xc0, !PT ;  /* 0x0000ff00afff1812 */ /* 0x000fe200078ac0ff */
[----:B------:R-:W-:Y:S01]  /*3500*/  @P1 FMUL.FTZ R144, R145, R144 ;  /* 0x0000009091901220 */ /* 0x000fe20000410000 */
[----:B------:R-:W-:-:S02]  /*3510*/  @P1 F2FP.F16.F32.PACK_AB R142, RZ, R142 ;  /* 0x0000008eff8e123e */ /* 0x000fc400000000ff */
[----:B------:R-:W-:Y:S02]  /*3520*/  @P1 PRMT R124, R147, 0x7610, R124 ;  /* 0x00007610937c1816 */ /* 0x000fe4000000007c */
[----:B------:R-:W-:Y:S02]  /*3530*/  @P1 FSEL R144, R144, RZ, P5 ;  /* 0x000000ff90901208 */ /* 0x000fe40002800000 */
[----:B------:R-:W-:Y:S02]  /*3540*/  F2FP.F16.F32.PACK_AB R204, RZ, R204 ;  /* 0x000000ccffcc723e */ /* 0x000fe400000000ff */
[----:B------:R-:W-:Y:S02]  /*3550*/  F2FP.F16.F32.PACK_AB R206, RZ, R206 ;  /* 0x000000ceffce723e */ /* 0x000fe400000000ff */
[----:B------:R-:W-:Y:S02]  /*3560*/  @P1 F2FP.F16.F32.PACK_AB R186, RZ, R186 ;  /* 0x000000baffba123e */ /* 0x000fe400000000ff */
[----:B------:R-:W-:-:S02]  /*3570*/  F2FP.F16.F32.PACK_AB R208, RZ, R208 ;  /* 0x000000d0ffd0723e */ /* 0x000fc400000000ff */
[----:B------:R-:W-:Y:S02]  /*3580*/  F2FP.F16.F32.PACK_AB R210, RZ, R210 ;  /* 0x000000d2ffd2723e */ /* 0x000fe400000000ff */
[----:B------:R-:W-:Y:S02]  /*3590*/  @P1 F2FP.F16.F32.PACK_AB R140, RZ, R140 ;  /* 0x0000008cff8c123e */ /* 0x000fe400000000ff */
[----:B------:R-:W-:Y:S02]  /*35a0*/  @P1 F2FP.F16.F32.PACK_AB R144, RZ, R144 ;  /* 0x00000090ff90123e */ /* 0x000fe400000000ff */
[----:B------:R-:W-:Y:S02]  /*35b0*/  @P1 PRMT R125, R134, 0x7610, R125 ;  /* 0x00007610867d1816 */ /* 0x000fe4000000007d */
[----:B------:R-:W-:Y:S02]  /*35c0*/  FSEL R141, R133, RZ, P0 ;  /* 0x000000ff858d7208 */ /* 0x000fe40000000000 */
[----:B------:R-:W-:-:S02]  /*35d0*/  @P1 PRMT R126, R142, 0x7610, R126 ;  /* 0x000076108e7e1816 */ /* 0x000fc4000000007e */
[----:B------:R-:W-:Y:S02]  /*35e0*/  @P1 PRMT R124, R124, 0x5410, R132 ;  /* 0x000054107c7c1816 */ /* 0x000fe40000000084 */
[----:B------:R-:W-:Y:S02]  /*35f0*/  @P1 PRMT R127, R186, 0x7610, R127 ;  /* 0x00007610ba7f1816 */ /* 0x000fe4000000007f */
[----:B------:R-:W-:Y:S02]  /*3600*/  @P1 PRMT R125, R125, 0x5410, R140 ;  /* 0x000054107d7d1816 */ /* 0x000fe4000000008c */
[----:B------:R-:W-:Y:S02]  /*3610*/  @P1 PRMT R126, R126, 0x5410, R144 ;  /* 0x000054107e7e1816 */ /* 0x000fe40000000090 */
[----:B------:R-:W-:Y:S02]  /*3620*/  F2FP.F16.F32.PACK_AB R135, R141, R146 ;  /* 0x000000928d87723e */ /* 0x000fe400000000ff */
        /* <DEDUP_REMOVED lines=9> */
[----:B------:R-:W-:-:S04]  /*36c0*/  F2FP.F16.F32.PACK_AB R140, RZ, R140 ;  /* 0x0000008cff8c723e */ /* 0x000fc800000000ff */
[----:B------:R-:W-:Y:S01]  /*36d0*/  PRMT R127, R127, 0x5410, R140 ;  /* 0x000054107f7f7816 */ /* 0x000fe2000000008c */
[----:B------:R-:W-:Y:S06]  /*36e0*/  BRA `(.L_x_2448) ;  /* 0x0000000c00107947 */ /* 0x000fec0003800000 */
.L_x_2432:
[----:B------:R-:W-:Y:S02]  /*36f0*/  MOV R202, UR20 ;  /* 0x0000001400ca7c02 */ /* 0x000fe40008000f00 */
[----:B------:R-:W-:Y:S02]  /*3700*/  MOV R203, UR21 ;  /* 0x0000001500cb7c02 */ /* 0x000fe40008000f00 */
[----:B------:R-:W-:-:S04]  /*3710*/  ISETP.NE.U32.AND P0, PT, R202, RZ, PT ;  /* 0x000000ffca00720c */ /* 0x000fc80003f05070 */
[----:B------:R-:W-:-:S13]  /*3720*/  ISETP.NE.AND.EX P0, PT, R203, RZ, PT, P0 ;  /* 0x000000ffcb00720c */ /* 0x000fda0003f05300 */
[----:B------:R-:W-:Y:S05]  /*3730*/  @P0 BRA `(.L_x_2449) ;  /* 0x00000004006c0947 */ /* 0x000fea0003800000 */
[----:B------:R-:W-:Y:S01]  /*3740*/  ISETP.GT.AND P0, PT, R197, RZ, PT ;  /* 0x000000ffc500720c */ /* 0x000fe20003f04270 */
[----:B------:R-:W1:Y:S01]  /*3750*/  @P1 LDC.64 R186, c[0x0][0x408] ;  /* 0x00010200ffba1b82 */ /* 0x000e620000000a00 */
[--C-:B-----5:R-:W-:Y:S01]  /*3760*/  HADD2.F32 R201, -RZ, R112.reuse.H1_H1 ;  /* 0x30000070ffc97230 */ /* 0x120fe20000004100 */
[C---:B------:R-:W-:Y:S01]  /*3770*/  @P1 LOP3.LUT P5, RZ, R174.reuse, 0xff, RZ, 0xc0, !PT ;  /* 0x000000ffaeff1812 */ /* 0x040fe200078ac0ff */
[----:B------:R-:W-:Y:S01]  /*3780*/  HADD2.F32 R143, -RZ, R112.H0_H0 ;  /* 0x20000070ff8f7230 */ /* 0x000fe20000004100 */
[----:B------:R-:W-:Y:S01]  /*3790*/  @P1 LOP3.LUT P6, RZ, R174, 0xff0000, RZ, 0xc0, !PT ;  /* 0x00ff0000aeff1812 */ /* 0x000fe200078cc0ff */
[--C-:B------:R-:W-:Y:S02]  /*37a0*/  HADD2.F32 R204, -RZ, R113.reuse.H0_H0 ;  /* 0x20000071ffcc7230 */ /* 0x100fe40000004100 */
[----:B------:R-:W-:Y:S01]  /*37b0*/  HADD2.F32 R205, -RZ, R113.H1_H1 ;  /* 0x30000071ffcd7230 */ /* 0x000fe20000004100 */
[----:B------:R-:W2:Y:S01]  /*37c0*/  @P1 LDC.64 R188, c[0x0][0x408] ;  /* 0x00010200ffbc1b82 */ /* 0x000ea20000000a00 */
[----:B------:R-:W-:-:S02]  /*37d0*/  HADD2.F32 R207, -RZ, R114.H0_H0 ;  /* 0x20000072ffcf7230 */ /* 0x000fc40000004100 */
[----:B------:R-:W-:Y:S02]  /*37e0*/  HADD2.F32 R206, -RZ, R114.H1_H1 ;  /* 0x30000072ffce7230 */ /* 0x000fe40000004100 */
[-CC-:B------:R-:W-:Y:S01]  /*37f0*/  @P0 FFMA.FTZ R142, R190, R199.reuse, R198.reuse ;  /* 0x000000c7be8e0223 */ /* 0x180fe200000100c6 */
[-CC-:B------:R-:W-:Y:S01]  /*3800*/  @P0 FFMA.FTZ R140, R193, R199.reuse, R198.reuse ;  /* 0x000000c7c18c0223 */ /* 0x180fe200000100c6 */
[-CC-:B------:R-:W-:Y:S01]  /*3810*/  @P0 FFMA.FTZ R144, R183, R199.reuse, R198.reuse ;  /* 0x000000c7b7900223 */ /* 0x180fe200000100c6 */
[-C--:B------:R-:W-:Y:S01]  /*3820*/  @P0 FFMA.FTZ R209, R153, R199.reuse, R198 ;  /* 0x000000c799d10223 */ /* 0x080fe200000100c6 */
        /* <DEDUP_REMOVED lines=8> */
[----:B------:R-:W3:Y:S01]  /*38b0*/  @P1 LDC.64 R144, c[0x0][0x408] ;  /* 0x00010200ff901b82 */ /* 0x000ee20000000a00 */
[----:B-1----:R-:W-:Y:S01]  /*38c0*/  @P1 FMUL.FTZ R187, R143, R187 ;  /* 0x000000bb8fbb1220 */ /* 0x002fe20000410000 */
[----:B0-----:R-:W-:Y:S01]  /*38d0*/  @P0 FADD.FTZ R146, R151, -R142 ;  /* 0x8000008e97920221 */ /* 0x001fe20000010000 */
[-CC-:B------:R-:W-:Y:S01]  /*38e0*/  @P0 FFMA.FTZ R210, R154, R199.reuse, R198.reuse ;  /* 0x000000c79ad20223 */ /* 0x180fe200000100c6 */
[----:B------:R-:W-:Y:S01]  /*38f0*/  @P0 FFMA.FTZ R213, R157, R199, R198 ;  /* 0x000000c79dd50223 */ /* 0x000fe200000100c6 */
[----:B------:R-:W-:Y:S01]  /*3900*/  @P1 FMUL.FTZ R200, R187, R186 ;  /* 0x000000babbc81220 */ /* 0x000fe20000410000 */
[C---:B------:R-:W-:Y:S01]  /*3910*/  @P0 FFMA.FTZ R205, R4.reuse, R146, R205 ;  /* 0x0000009204cd0223 */ /* 0x040fe200000100cd */
[----:B------:R-:W-:Y:S01]  /*3920*/  HADD2.F32 R208, -RZ, R115.H0_H0 ;  /* 0x20000073ffd07230 */ /* 0x000fe20000004100 */
[----:B------:R-:W0:Y:S01]  /*3930*/  @P1 LDC.64 R140, c[0x0][0x408] ;  /* 0x00010200ff8c1b82 */ /* 0x000e220000000a00 */
[----:B------:R-:W-:Y:S01]  /*3940*/  @P0 FFMA.FTZ R207, R4, R209, R207 ;  /* 0x000000d104cf0223 */ /* 0x000fe200000100cf */
[----:B------:R-:W-:Y:S01]  /*3950*/  @P0 FADD.FTZ R211, R155, -R210 ;  /* 0x800000d29bd30221 */ /* 0x000fe20000010000 */
[----:B------:R-:W-:Y:S01]  /*3960*/  @P0 FADD.FTZ R213, R156, -R213 ;  /* 0x800000d59cd50221 */ /* 0x000fe20000010000 */
[----:B------:R-:W-:-:S02]  /*3970*/  @P1 FSEL R200, R200, RZ, P5 ;  /* 0x000000ffc8c81208 */ /* 0x000fc40002800000 */
[----:B------:R-:W-:Y:S01]  /*3980*/  @P1 LOP3.LUT P5, RZ, R174, 0xff00, RZ, 0xc0, !PT ;  /* 0x0000ff00aeff1812 */ /* 0x000fe200078ac0ff */
[C---:B------:R-:W-:Y:S01]  /*3990*/  @P0 FFMA.FTZ R206, R4.reuse, R211, R206 ;  /* 0x000000d304ce0223 */ /* 0x040fe200000100ce */
[----:B------:R-:W1:Y:S01]  /*39a0*/  @P1 LDC.64 R142, c[0x0][0x408] ;  /* 0x00010200ff8e1b82 */ /* 0x000e620000000a00 */
[----:B------:R-:W-:Y:S01]  /*39b0*/  @P0 FFMA.FTZ R208, R4, R213, R208 ;  /* 0x000000d504d00223 */ /* 0x000fe200000100d0 */
[----:B------:R-:W-:-:S03]  /*39c0*/  @P1 F2FP.F16.F32.PACK_AB R200, RZ, R200 ;  /* 0x000000c8ffc8123e */ /* 0x000fc600000000ff */
[----:B--2---:R-:W-:Y:S01]  /*39d0*/  @P1 FMUL.FTZ R189, R208, R189 ;  /* 0x000000bdd0bd1220 */ /* 0x004fe20000410000 */
[----:B------:R-:W-:Y:S02]  /*39e0*/  @P1 PRMT R124, R200, 0x7610, R124 ;  /* 0x00007610c87c1816 */ /* 0x000fe4000000007c */
[----:B------:R-:W2:Y:S01]  /*39f0*/  @P1 LDC.64 R146, c[0x0][0x408] ;  /* 0x00010200ff921b82 */ /* 0x000ea20000000a00 */
[----:B---3--:R-:W-:Y:S01]  /*3a00*/  @P1 FMUL.FTZ R145, R205, R145 ;  /* 0x00000091cd911220 */ /* 0x008fe20000410000 */
[----:B------:R-:W-:-:S03]  /*3a10*/  @P1 FMUL.FTZ R188, R189, R188 ;  /* 0x000000bcbdbc1220 */ /* 0x000fc60000410000 */
[----:B------:R-:W-:-:S03]  /*3a20*/  @P1 FMUL.FTZ R144, R145, R144 ;  /* 0x0000009091901220 */ /* 0x000fc60000410000 */
[----:B------:R-:W3:Y:S01]  /*3a30*/  @P1 LDC.64 R186, c[0x0][0x408] ;  /* 0x00010200ffba1b82 */ /* 0x000ee20000000a00 */
[----:B0-----:R-:W-:-:S04]  /*3a40*/  @P1 FMUL.FTZ R141, R201, R141 ;  /* 0x0000008dc98d1220 */ /* 0x001fc80000410000 */
[----:B------:R-:W-:Y:S01]  /*3a50*/  @P1 FMUL.FTZ R140, R141, R140 ;  /* 0x0000008c8d8c1220 */ /* 0x000fe20000410000 */
[----:B-1----:R-:W-:-:S04]  /*3a60*/  @P1 FMUL.FTZ R143, R204, R143 ;  /* 0x0000008fcc8f1220 */ /* 0x002fc80000410000 */
[----:B------:R-:W-:Y:S01]  /*3a70*/  @P1 FSEL R140, R140, RZ, P5 ;  /* 0x000000ff8c8c1208 */ /* 0x000fe20002800000 */
[----:B------:R-:W-:Y:S01]  /*3a80*/  @P1 FMUL.FTZ R142, R143, R142 ;  /* 0x0000008e8f8e1220 */ /* 0x000fe20000410000 */
[----:B------:R-:W-:Y:S02]  /*3a90*/  @P1 LOP3.LUT P5, RZ, R174, 0xff000000, RZ, 0xc0, !PT ;  /* 0xff000000aeff1812 */ /* 0x000fe400078ac0ff */
[----:B------:R-:W-:Y:S01]  /*3aa0*/  @P1 F2FP.F16.F32.PACK_AB R140, RZ, R140 ;  /* 0x0000008cff8c123e */ /* 0x000fe200000000ff */
[----:B--2---:R-:W-:Y:S01]  /*3ab0*/  @P1 FMUL.FTZ R147, R207, R147 ;  /* 0x00000093cf931220 */ /* 0x004fe20000410000 */
[----:B------:R-:W-:Y:S02]  /*3ac0*/  @P1 FSEL R142, R142, RZ, P6 ;  /* 0x000000ff8e8e1208 */ /* 0x000fe40003000000 */
[----:B------:R-:W-:Y:S01]  /*3ad0*/  @P1 LOP3.LUT P6, RZ, R175, 0xff, RZ, 0xc0, !PT ;  /* 0x000000ffafff1812 */ /* 0x000fe200078cc0ff */
[----:B------:R-:W-:Y:S01]  /*3ae0*/  @P1 FMUL.FTZ R146, R147, R146 ;  /* 0x0000009293921220 */ /* 0x000fe20000410000 */
[----:B------:R-:W-:-:S02]  /*3af0*/  @P1 FSEL R144, R144, RZ, P5 ;  /* 0x000000ff90901208 */ /* 0x000fc40002800000 */
[C---:B------:R-:W-:Y:S01]  /*3b00*/  @P1 LOP3.LUT P5, RZ, R175.reuse, 0xff00, RZ, 0xc0, !PT ;  /* 0x0000ff00afff1812 */ /* 0x040fe200078ac0ff */
[----:B---3--:R-:W-:Y:S01]  /*3b10*/  @P1 FMUL.FTZ R187, R206, R187 ;  /* 0x000000bbcebb1220 */ /* 0x008fe20000410000 */
[----:B------:R-:W-:Y:S02]  /*3b20*/  @P1 FSEL R146, R146, RZ, P6 ;  /* 0x000000ff92921208 */ /* 0x000fe40003000000 */
[----:B------:R-:W-:Y:S01]  /*3b30*/  @P1 LOP3.LUT P6, RZ, R175, 0xff0000, RZ, 0xc0, !PT ;  /* 0x00ff0000afff1812 */ /* 0x000fe200078cc0ff */
[----:B------:R-:W-:Y:S01]  /*3b40*/  @P1 FMUL.FTZ R186, R187, R186 ;  /* 0x000000babbba1220 */ /* 0x000fe20000410000 */
[----:B------:R-:W-:Y:S02]  /*3b50*/  @P1 F2FP.F16.F32.PACK_AB R142, RZ, R142 ;  /* 0x0000008eff8e123e */ /* 0x000fe400000000ff */
[----:B------:R-:W-:Y:S02]  /*3b60*/  @P1 FSEL R188, R188, RZ, P6 ;  /* 0x000000ffbcbc1208 */ /* 0x000fe40003000000 */
[----:B------:R-:W-:-:S02]  /*3b70*/  @P1 FSEL R186, R186, RZ, P5 ;  /* 0x000000ffbaba1208 */ /* 0x000fc40002800000 */
[----:B------:R-:W-:Y:S02]  /*3b80*/  @P1 F2FP.F16.F32.PACK_AB R146, RZ, R146 ;  /* 0x00000092ff92123e */ /* 0x000fe400000000ff */
[----:B------:R-:W-:Y:S02]  /*3b90*/  @P1 F2FP.F16.F32.PACK_AB R144, RZ, R144 ;  /* 0x00000090ff90123e */ /* 0x000fe400000000ff */
[----:B------:R-:W-:Y:S02]  /*3ba0*/  @P1 F2FP.F16.F32.PACK_AB R186, RZ, R186 ;  /* 0x000000baffba123e */ /* 0x000fe400000000ff */
[----:B------:R-:W-:Y:S02]  /*3bb0*/  @P1 F2FP.F16.F32.PACK_AB R188, RZ, R188 ;  /* 0x000000bcffbc123e */ /* 0x000fe400000000ff */
[----:B------:R-:W-:Y:S02]  /*3bc0*/  @P1 PRMT R125, R142, 0x7610, R125 ;  /* 0x000076108e7d1816 */ /* 0x000fe4000000007d */
[----:B------:R-:W-:-:S02]  /*3bd0*/  @P1 PRMT R126, R146, 0x7610, R126 ;  /* 0x00007610927e1816 */ /* 0x000fc4000000007e */
[----:B------:R-:W-:Y:S02]  /*3be0*/  @P1 PRMT R124, R124, 0x5410, R140 ;  /* 0x000054107c7c1816 */ /* 0x000fe4000000008c */
[----:B------:R-:W-:Y:S02]  /*3bf0*/  @P1 PRMT R125, R125, 0x5410, R144 ;  /* 0x000054107d7d1816 */ /* 0x000fe40000000090 */
[----:B------:R-:W-:Y:S02]  /*3c00*/  @P1 PRMT R126, R126, 0x5410, R186 ;  /* 0x000054107e7e1816 */ /* 0x000fe400000000ba */
[----:B------:R-:W-:Y:S01]  /*3c10*/  @P1 PRMT R127, R188, 0x7610, R127 ;  /* 0x00007610bc7f1816 */ /* 0x000fe2000000007f */
[----:B------:R-:W-:Y:S06]  /*3c20*/  @!P1 BRA `(.L_x_2448) ;  /* 0x0000000400c09947 */ /* 0x000fec0003800000 */
[----:B------:R-:W-:Y:S01]  /*3c30*/  @P0 FFMA.FTZ R143, R160, R199, R198 ;  /* 0x000000c7a08f0223 */ /* 0x000fe200000100c6 */
[----:B------:R-:W-:-:S03]  /*3c40*/  HADD2.F32 R141, -RZ, R115.H1_H1 ;  /* 0x30000073ff8d7230 */ /* 0x000fc60000004100 */
[----:B------:R-:W-:-:S04]  /*3c50*/  @P0 FADD.FTZ R143, R158, -R143 ;  /* 0x8000008f9e8f0221 */ /* 0x000fc80000010000 */
[----:B------:R-:W-:Y:S01]  /*3c60*/  @P0 FFMA.FTZ R141, R4, R143, R141 ;  /* 0x0000008f048d0223 */ /* 0x000fe2000001008d */
[----:B------:R-:W-:-:S03]  /*3c70*/  ISETP.GE.U32.AND P0, PT, R174, RZ, PT ;  /* 0x000000ffae00720c */ /* 0x000fc60003f06070 */
[----:B------:R-:W-:Y:S01]  /*3c80*/  FMUL.FTZ R141, R141, UR13 ;  /* 0x0000000d8d8d7c20 */ /* 0x000fe20008410000 */
[----:B------:R-:W-:-:S03]  /*3c90*/  ISETP.GE.U32.AND.EX P0, PT, R175, 0x1000000, PT, P0 ;  /* 0x01000000af00780c */ /* 0x000fc60003f06100 */
[----:B------:R-:W-:-:S05]  /*3ca0*/  FMUL.FTZ R141, R141, UR12 ;  /* 0x0000000c8d8d7c20 */ /* 0x000fca0008410000 */
[----:B------:R-:W-:-:S04]  /*3cb0*/  FSEL R141, R141, RZ, P0 ;  /* 0x000000ff8d8d7208 */ /* 0x000fc80000000000 */
[----:B------:R-:W-:-:S04]  /*3cc0*/  F2FP.F16.F32.PACK_AB R141, RZ, R141 ;  /* 0x0000008dff8d723e */ /* 0x000fc800000000ff */
[----:B------:R-:W-:Y:S01]  /*3cd0*/  PRMT R127, R127, 0x5410, R141 ;  /* 0x000054107f7f7816 */ /* 0x000fe2000000008d */
[----:B------:R-:W-:Y:S06]  /*3ce0*/  BRA `(.L_x_2448) ;  /* 0x0000000400907947 */ /* 0x000fec0003800000 */
.L_x_2449:
[----:B------:R-:W-:Y:S01]  /*3cf0*/  ISETP.GT.AND P0, PT, R197, RZ, PT ;  /* 0x000000ffc500720c */ /* 0x000fe20003f04270 */
[----:B-----5:R-:W-:Y:S02]  /*3d00*/  HADD2.F32 R208, -RZ, R114.H0_H0 ;  /* 0x20000072ffd07230 */ /* 0x020fe40000004100 */
[----:B------:R-:W-:Y:S01]  /*3d10*/  @P5 FFMA.FTZ R132, R193, R199, R198 ;  /* 0x000000c7c1845223 */ /* 0x000fe200000100c6 */
[--C-:B------:R-:W-:Y:S01]  /*3d20*/  HADD2.F32 R207, -RZ, R113.reuse.H1_H1 ;  /* 0x30000071ffcf7230 */ /* 0x100fe20000004100 */
[----:B------:R-:W1:Y:S01]  /*3d30*/  @P1 LDC.64 R144, c[0x0][0x408] ;  /* 0x00010200ff901b82 */ /* 0x000e620000000a00 */
[----:B------:R-:W-:Y:S02]  /*3d40*/  HADD2.F32 R206, -RZ, R113.H0_H0 ;  /* 0x20000071ffce7230 */ /* 0x000fe40000004100 */
[----:B------:R-:W-:Y:S01]  /*3d50*/  @P5 FADD.FTZ R132, R191, -R132 ;  /* 0x80000084bf845221 */ /* 0x000fe20000010000 */
[----:B------:R-:W-:Y:S01]  /*3d60*/  HADD2.F32 R205, -RZ, R112.H0_H0 ;  /* 0x20000070ffcd7230 */ /* 0x000fe20000004100 */
[----:B------:R-:W-:Y:S01]  /*3d70*/  @P1 LOP3.LUT P6, RZ, R175, 0xff, RZ, 0xc0, !PT ;  /* 0x000000ffafff1812 */ /* 0x000fe200078cc0ff */
[----:B------:R-:W-:-:S02]  /*3d80*/  HADD2.F32 R201, -RZ, R115.H0_H0 ;  /* 0x20000073ffc97230 */ /* 0x000fc40000004100 */
[----:B------:R-:W-:Y:S02]  /*3d90*/  HADD2.F32 R209, -RZ, R114.H1_H1 ;  /* 0x30000072ffd17230 */ /* 0x000fe40000004100 */
[----:B------:R-:W-:Y:S01]  /*3da0*/  @P5 FFMA.FTZ R205, R4, R132, R205 ;  /* 0x0000008404cd5223 */ /* 0x000fe200000100cd */
[-CC-:B------:R-:W-:Y:S01]  /*3db0*/  @P0 FFMA.FTZ R135, R153, R199.reuse, R198.reuse ;  /* 0x000000c799870223 */ /* 0x180fe200000100c6 */
[-CC-:B------:R-:W-:Y:S01]  /*3dc0*/  @P0 FFMA.FTZ R134, R183, R199.reuse, R198.reuse ;  /* 0x000000c7b7860223 */ /* 0x180fe200000100c6 */
[-C--:B------:R-:W-:Y:S01]  /*3dd0*/  @P0 FFMA.FTZ R140, R150, R199.reuse, R198 ;  /* 0x000000c7968c0223 */ /* 0x080fe200000100c6 */
[----:B------:R-:W2:Y:S01]  /*3de0*/  @P1 LDC.64 R142, c[0x0][0x408] ;  /* 0x00010200ff8e1b82 */ /* 0x000ea20000000a00 */
[----:B------:R-:W-:Y:S01]  /*3df0*/  @P0 FADD.FTZ R135, R152, -R135 ;  /* 0x8000008798870221 */ /* 0x000fe20000010000 */
[----:B------:R-:W-:Y:S01]  /*3e00*/  @P0 FADD.FTZ R133, R149, -R134 ;  /* 0x8000008695850221 */ /* 0x000fe20000010000 */
[----:B------:R-:W-:Y:S01]  /*3e10*/  @P0 FADD.FTZ R140, R151, -R140 ;  /* 0x8000008c978c0221 */ /* 0x000fe20000010000 */
[----:B------:R-:W-:Y:S01]  /*3e20*/  @P0 FFMA.FTZ R211, R157, R199, R198 ;  /* 0x000000c79dd30223 */ /* 0x000fe200000100c6 */
[C---:B------:R-:W-:Y:S01]  /*3e30*/  @P0 FFMA.FTZ R208, R4.reuse, R135, R208 ;  /* 0x0000008704d00223 */ /* 0x040fe200000100d0 */
[C---:B------:R-:W-:Y:S01]  /*3e40*/  @P0 FFMA.FTZ R206, R4.reuse, R133, R206 ;  /* 0x0000008504ce0223 */ /* 0x040fe200000100ce */
[----:B------:R-:W-:Y:S01]  /*3e50*/  @P0 FFMA.FTZ R207, R4, R140, R207 ;  /* 0x0000008c04cf0223 */ /* 0x000fe200000100cf */
[----:B------:R-:W3:Y:S01]  /*3e60*/  @P1 LDC.64 R134, c[0x0][0x408] ;  /* 0x00010200ff861b82 */ /* 0x000ee20000000a00 */
[-CC-:B------:R-:W-:Y:S01]  /*3e70*/  @P0 FFMA.FTZ R212, R154, R199.reuse, R198.reuse ;  /* 0x000000c79ad40223 */ /* 0x180fe200000100c6 */
[----:B------:R-:W-:Y:S01]  /*3e80*/  @P0 FADD.FTZ R214, R156, -R211 ;  /* 0x800000d39cd60221 */ /* 0x000fe20000010000 */
[-CC-:B------:R-:W-:Y:S01]  /*3e90*/  @P0 FFMA.FTZ R210, R190, R199.reuse, R198.reuse ;  /* 0x000000c7bed20223 */ /* 0x180fe200000100c6 */
[----:B------:R-:W-:Y:S01]  /*3ea0*/  @P0 FFMA.FTZ R213, R160, R199, R198 ;  /* 0x000000c7a0d50223 */ /* 0x000fe200000100c6 */
[----:B------:R-:W-:Y:S01]  /*3eb0*/  @P0 FADD.FTZ R212, R155, -R212 ;  /* 0x800000d49bd40221 */ /* 0x000fe20000010000 */
[----:B------:R-:W-:Y:S01]  /*3ec0*/  @P0 FFMA.FTZ R201, R4, R214, R201 ;  /* 0x000000d604c90223 */ /* 0x000fe200000100c9 */
[----:B------:R-:W-:Y:S01]  /*3ed0*/  HADD2.F32 R204, -RZ, R112.H1_H1 ;  /* 0x30000070ffcc7230 */ /* 0x000fe20000004100 */
[----:B------:R-:W4:Y:S01]  /*3ee0*/  @P1 LDC.64 R140, c[0x0][0x408] ;  /* 0x00010200ff8c1b82 */ /* 0x000f220000000a00 */
[----:B------:R-:W-:-:S02]  /*3ef0*/  HADD2.F32 R200, -RZ, R115.H1_H1 ;  /* 0x30000073ffc87230 */ /* 0x000fc40000004100 */
[----:B------:R-:W-:Y:S01]  /*3f00*/  @P0 FADD.FTZ R211, R185, -R210 ;  /* 0x800000d2b9d30221 */ /* 0x000fe20000010000 */
[----:B------:R-:W-:Y:S01]  /*3f10*/  @P0 FADD.FTZ R213, R158, -R213 ;  /* 0x800000d59ed50221 */ /* 0x000fe20000010000 */
[----:B------:R-:W-:Y:S01]  /*3f20*/  @P0 FFMA.FTZ R209, R4, R212, R209 ;  /* 0x000000d404d10223 */ /* 0x000fe200000100d1 */
[----:B-1----:R-:W-:Y:S01]  /*3f30*/  @P1 FMUL.FTZ R145, R201, R145 ;  /* 0x00000091c9911220 */ /* 0x002fe20000410000 */
[----:B------:R-:W-:Y:S01]  /*3f40*/  @P1 LOP3.LUT P5, RZ, R174, 0xff000000, RZ, 0xc0, !PT ;  /* 0xff000000aeff1812 */ /* 0x000fe200078ac0ff */
[C---:B------:R-:W-:Y:S01]  /*3f50*/  @P0 FFMA.FTZ R204, R4.reuse, R211, R204 ;  /* 0x000000d304cc0223 */ /* 0x040fe200000100cc */
[----:B------:R-:W1:Y:S01]  /*3f60*/  @P1 LDC.64 R132, c[0x0][0x408] ;  /* 0x00010200ff841b82 */ /* 0x000e620000000a00 */
[----:B------:R-:W-:Y:S01]  /*3f70*/  @P0 FFMA.FTZ R200, R4, R213, R200 ;  /* 0x000000d504c80223 */ /* 0x000fe200000100c8 */
[----:B--2---:R-:W-:Y:S01]  /*3f80*/  @P1 FMUL.FTZ R143, R209, R143 ;  /* 0x0000008fd18f1220 */ /* 0x004fe20000410000 */
[----:B------:R-:W-:Y:S01]  /*3f90*/  @P1 FMUL.FTZ R144, R145, R144 ;  /* 0x0000009091901220 */ /* 0x000fe20000410000 */
[----:B------:R-:W-:-:S02]  /*3fa0*/  @P1 LOP3.LUT P0, RZ, R174, 0xff0000, RZ, 0xc0, !PT ;  /* 0x00ff0000aeff1812 */ /* 0x000fc4000780c0ff */
[----:B------:R-:W-:Y:S01]  /*3fb0*/  @P1 FMUL.FTZ R142, R143, R142 ;  /* 0x0000008e8f8e1220 */ /* 0x000fe20000410000 */
[----:B------:R-:W-:Y:S01]  /*3fc0*/  F2FP.F16.F32.PACK_AB R209, RZ, R209 ;  /* 0x000000d1ffd1723e */ /* 0x000fe200000000ff */
[----:B------:R-:W2:Y:S01]  /*3fd0*/  @P1 LDC.64 R188, c[0x0][0x408] ;  /* 0x00010200ffbc1b82 */ /* 0x000ea20000000a00 */
[----:B---3--:R-:W-:Y:S01]  /*3fe0*/  @P1 FMUL.FTZ R135, R207, R135 ;  /* 0x00000087cf871220 */ /* 0x008fe20000410000 */
[----:B------:R-:W-:-:S03]  /*3ff0*/  F2FP.F16.F32.PACK_AB R207, RZ, R207 ;  /* 0x000000cfffcf723e */ /* 0x000fc600000000ff */
[----:B------:R-:W-:Y:S01]  /*4000*/  @P1 FMUL.FTZ R134, R135, R134 ;  /* 0x0000008687861220 */ /* 0x000fe20000410000 */
[----:B------:R-:W-:Y:S02]  /*4010*/  F2FP.F16.F32.PACK_AB R135, R200, R201 ;  /* 0x000000c9c887723e */ /* 0x000fe400000000ff */
[----:B0-----:R-:W0:Y:S01]  /*4020*/  @P1 LDC.64 R146, c[0x0][0x408] ;  /* 0x00010200ff921b82 */ /* 0x001e220000000a00 */
[----:B----4-:R-:W-:Y:S01]  /*4030*/  @P1 FMUL.FTZ R141, R208, R141 ;  /* 0x0000008dd08d1220 */ /* 0x010fe20000410000 */
[----:B------:R-:W-:Y:S02]  /*4040*/  @P1 FSEL R134, R134, RZ, P5 ;  /* 0x000000ff86861208 */ /* 0x000fe40002800000 */
[----:B------:R-:W-:Y:S01]  /*4050*/  @P1 LOP3.LUT P5, RZ, R175, 0xff0000, RZ, 0xc0, !PT ;  /* 0x00ff0000afff1812 */ /* 0x000fe200078ac0ff */
[----:B------:R-:W-:Y:S01]  /*4060*/  @P1 FMUL.FTZ R140, R141, R140 ;  /* 0x0000008c8d8c1220 */ /* 0x000fe20000410000 */
[----:B------:R-:W-:Y:S02]  /*4070*/  @P1 F2FP.F16.F32.PACK_AB R134, RZ, R134 ;  /* 0x00000086ff86123e */ /* 0x000fe400000000ff */
[----:B------:R-:W3:Y:S01]  /*4080*/  @P1 LDC.64 R186, c[0x0][0x408] ;  /* 0x00010200ffba1b82 */ /* 0x000ee20000000a00 */
[----:B-1----:R-:W-:Y:S01]  /*4090*/  @P1 FMUL.FTZ R133, R206, R133 ;  /* 0x00000085ce851220 */ /* 0x002fe20000410000 */
[----:B------:R-:W-:-:S02]  /*40a0*/  @P1 FSEL R140, R140, RZ, P6 ;  /* 0x000000ff8c8c1208 */ /* 0x000fc40003000000 */
[----:B------:R-:W-:Y:S01]  /*40b0*/  @P1 LOP3.LUT P6, RZ, R175, 0xff00, RZ, 0xc0, !PT ;  /* 0x0000ff00afff1812 */ /* 0x000fe200078cc0ff */
[----:B------:R-:W-:Y:S01]  /*40c0*/  @P1 FMUL.FTZ R132, R133, R132 ;  /* 0x0000008485841220 */ /* 0x000fe20000410000 */
[----:B------:R-:W-:Y:S01]  /*40d0*/  @P1 FSEL R144, R144, RZ, P5 ;  /* 0x000000ff90901208 */ /* 0x000fe20002800000 */
[----:B--2---:R-:W-:Y:S01]  /*40e0*/  @P1 FMUL.FTZ R189, R205, R189 ;  /* 0x000000bdcdbd1220 */ /* 0x004fe20000410000 */
[----:B------:R-:W-:Y:S02]  /*40f0*/  @P1 LOP3.LUT P5, RZ, R174, 0xff, RZ, 0xc0, !PT ;  /* 0x000000ffaeff1812 */ /* 0x000fe400078ac0ff */
[----:B------:R-:W-:Y:S01]  /*4100*/  @P1 FSEL R132, R132, RZ, P0 ;  /* 0x000000ff84841208 */ /* 0x000fe20000000000 */
[----:B------:R-:W-:Y:S01]  /*4110*/  @P1 FMUL.FTZ R188, R189, R188 ;  /* 0x000000bcbdbc1220 */ /* 0x000fe20000410000 */
[----:B------:R-:W-:Y:S02]  /*4120*/  @P1 ISETP.GE.U32.AND P0, PT, R174, RZ, PT ;  /* 0x000000ffae00120c */ /* 0x000fe40003f06070 */
[----:B------:R-:W-:Y:S01]  /*4130*/  @P1 FSEL R142, R142, RZ, P6 ;  /* 0x000000ff8e8e1208 */ /* 0x000fe20003000000 */
[----:B0-----:R-:W-:Y:S01]  /*4140*/  @P1 FMUL.FTZ R147, R204, R147 ;  /* 0x00000093cc931220 */ /* 0x001fe20000410000 */
[----:B------:R-:W-:-:S02]  /*4150*/  @P1 LOP3.LUT P6, RZ, R174, 0xff00, RZ, 0xc0, !PT ;  /* 0x0000ff00aeff1812 */ /* 0x000fc400078cc0ff */
[----:B------:R-:W-:Y:S01]  /*4160*/  @P1 ISETP.GE.U32.AND.EX P0, PT, R175, 0x1000000, PT, P0 ;  /* 0x01000000af00180c */ /* 0x000fe20003f06100 */
[----:B------:R-:W-:Y:S01]  /*4170*/  @P1 FMUL.FTZ R146, R147, R146 ;  /* 0x0000009293921220 */ /* 0x000fe20000410000 */
[----:B------:R-:W-:Y:S02]  /*4180*/  @P1 FSEL R188, R188, RZ, P5 ;  /* 0x000000ffbcbc1208 */ /* 0x000fe40002800000 */
[----:B------:R-:W-:Y:S01]  /*4190*/  @P1 F2FP.F16.F32.PACK_AB R132, RZ, R132 ;  /* 0x00000084ff84123e */ /* 0x000fe200000000ff */
[----:B---3--:R-:W-:Y:S01]  /*41a0*/  @P1 FMUL.FTZ R187, R200, R187 ;  /* 0x000000bbc8bb1220 */ /* 0x008fe20000410000 */
[----:B------:R-:W-:Y:S02]  /*41b0*/  @P1 F2FP.F16.F32.PACK_AB R140, RZ, R140 ;  /* 0x0000008cff8c123e */ /* 0x000fe400000000ff */
[----:B------:R-:W-:Y:S01]  /*41c0*/  @P1 FSEL R146, R146, RZ, P6 ;  /* 0x000000ff92921208 */ /* 0x000fe20003000000 */
[----:B------:R-:W-:Y:S01]  /*41d0*/  @P1 FMUL.FTZ R186, R187, R186 ;  /* 0x000000babbba1220 */ /* 0x000fe20000410000 */
[----:B------:R-:W-:-:S02]  /*41e0*/  @P1 F2FP.F16.F32.PACK_AB R144, RZ, R144 ;  /* 0x00000090ff90123e */ /* 0x000fc400000000ff */
[----:B------:R-:W-:Y:S02]  /*41f0*/  @P1 F2FP.F16.F32.PACK_AB R188, RZ, R188 ;  /* 0x000000bcffbc123e */ /* 0x000fe400000000ff */
[----:B------:R-:W-:Y:S02]  /*4200*/  @P1 FSEL R186, R186, RZ, P0 ;  /* 0x000000ffbaba1208 */ /* 0x000fe40000000000 */
[----:B------:R-:W-:Y:S02]  /*4210*/  @P1 PRMT R125, R132, 0x7610, R125 ;  /* 0x00007610847d1816 */ /* 0x000fe4000000007d */
[----:B------:R-:W-:Y:S02]  /*4220*/  F2FP.F16.F32.PACK_AB R205, RZ, R205 ;  /* 0x000000cdffcd723e */ /* 0x000fe400000000ff */
[----:B------:R-:W-:Y:S02]  /*4230*/  F2FP.F16.F32.PACK_AB R133, RZ, R206 ;  /* 0x000000ceff85723e */ /* 0x000fe400000000ff */
[----:B------:R-:W-:-:S02]  /*4240*/  F2FP.F16.F32.PACK_AB R208, RZ, R208 ;  /* 0x000000d0ffd0723e */ /* 0x000fc400000000ff */
[----:B------:R-:W-:Y:S02]  /*4250*/  F2FP.F16.F32.PACK_AB R204, RZ, R204 ;  /* 0x000000ccffcc723e */ /* 0x000fe400000000ff */
        /* <DEDUP_REMOVED lines=8> */
[----:B------:R-:W-:Y:S02]  /*42e0*/  @P1 PRMT R127, R127, 0x5410, R186 ;  /* 0x000054107f7f1816 */ /* 0x000fe400000000ba */
[----:B------:R-:W-:Y:S02]  /*42f0*/  @P1 PRMT R124, R124, 0x5410, R146 ;  /* 0x000054107c7c1816 */ /* 0x000fe40000000092 */
[----:B------:R-:W-:-:S02]  /*4300*/  PRMT R134, R208, 0x5410, R209 ;  /* 0x00005410d0867816 */ /* 0x000fc400000000d1 */
[----:B------:R-:W-:Y:S02]  /*4310*/  PRMT R133, R133, 0x5410, R207 ;  /* 0x0000541085857816 */ /* 0x000fe400000000cf */
[----:B------:R-:W-:-:S07]  /*4320*/  PRMT R132, R205, 0x5410, R204 ;  /* 0x00005410cd847816 */ /* 0x000fce00000000cc */
.L_x_2448:
[----:B------:R-:W-:Y:S05]  /*4330*/  BSYNC.RECONVERGENT B1 ;  /* 0x0000000000017941 */ /* 0x000fea0003800200 */
.L_x_2431:
[----:B------:R-:W-:Y:S01]  /*4340*/  ISETP.NE.U32.AND P0, PT, R202, RZ, PT ;  /* 0x000000ffca00720c */ /* 0x000fe20003f05070 */
[----:B------:R-:W1:Y:S03]  /*4350*/  @P1 LDC.64 R140, c[0x0][0x468] ;  /* 0x00011a00ff8c1b82 */ /* 0x000e660000000a00 */
        /* <DEDUP_REMOVED lines=8> */
.L_x_2430:
[----:B------:R-:W-:Y:S05]  /*43e0*/  BSYNC.RECONVERGENT B2 ;  /* 0x0000000000027941 */ /* 0x000fea0003800200 */
.L_x_2429:
        /* <DEDUP_REMOVED lines=11> */
[----:B-----5:R-:W-:Y:S01]  /*44a0*/  HADD2.F32 R189, -RZ, R119.H0_H0 ;  /* 0x20000077ffbd7230 */ /* 0x020fe20000004100 */
[----:B-1----:R-:W1:Y:S01]  /*44b0*/  @P1 LDC.64 R140, c[0x0][0x408] ;  /* 0x00010200ff8c1b82 */ /* 0x002e620000000a00 */
[--C-:B------:R-:W-:Y:S01]  /*44c0*/  HADD2.F32 R200, -RZ, R116.reuse.H1_H1 ;  /* 0x30000074ffc87230 */ /* 0x100fe20000004100 */
[----:B------:R-:W-:Y:S01]  /*44d0*/  @P1 LOP3.LUT P6, RZ, R172, 0xff00, RZ, 0xc0, !PT ;  /* 0x0000ff00acff1812 */ /* 0x000fe200078cc0ff */
[----:B------:R-:W-:Y:S01]  /*44e0*/  HADD2.F32 R188, -RZ, R116.H0_H0 ;  /* 0x20000074ffbc7230 */ /* 0x000fe20000004100 */
[----:B------:R-:W-:Y:S01]  /*44f0*/  @P1 LOP3.LUT P5, RZ, R173, 0xff0000, RZ, 0xc0, !PT ;  /* 0x00ff0000adff1812 */ /* 0x000fe200078ac0ff */
[--C-:B------:R-:W-:Y:S02]  /*4500*/  HADD2.F32 R201, -RZ, R117.reuse.H0_H0 ;  /* 0x20000075ffc97230 */ /* 0x100fe40000004100 */
[----:B------:R-:W-:Y:S01]  /*4510*/  HADD2.F32 R202, -RZ, R117.H1_H1 ;  /* 0x30000075ffca7230 */ /* 0x000fe20000004100 */
[----:B------:R-:W2:Y:S03]  /*4520*/  @P1 LDC.64 R142, c[0x0][0x408] ;  /* 0x00010200ff8e1b82 */ /* 0x000ea60000000a00 */
        /* <DEDUP_REMOVED lines=10> */
[----:B------:R-:W-:Y:S01]  /*45d0*/  @P0 FFMA.FTZ R188, R4, R133, R188 ;  /* 0x0000008504bc0223 */ /* 0x000fe200000100bc */
[----:B------:R-:W3:Y:S01]  /*45e0*/  @P1 LDC.64 R134, c[0x0][0x408] ;  /* 0x00010200ff861b82 */ /* 0x000ee20000000a00 */
[-CC-:B------:R-:W-:Y:S01]  /*45f0*/  @P0 FFMA.FTZ R204, R12, R199.reuse, R198.reuse ;  /* 0x000000c70ccc0223 */ /* 0x180fe200000100c6 */
[----:B------:R-:W-:Y:S01]  /*4600*/  @P0 FFMA.FTZ R201, R4, R186, R201 ;  /* 0x000000ba04c90223 */ /* 0x000fe200000100c9 */
[-CC-:B------:R-:W-:Y:S01]  /*4610*/  @P0 FFMA.FTZ R205, R13, R199.reuse, R198.reuse ;  /* 0x000000c70dcd0223 */ /* 0x180fe200000100c6 */
[-C--:B------:R-:W-:Y:S01]  /*4620*/  @P0 FFMA.FTZ R206, R16, R199.reuse, R198 ;  /* 0x000000c710ce0223 */ /* 0x080fe200000100c6 */
[----:B------:R-:W-:Y:S01]  /*4630*/  @P0 FADD.FTZ R203, R11, -R204 ;  /* 0x800000cc0bcb0221 */ /* 0x000fe20000010000 */
[----:B------:R-:W-:Y:S01]  /*4640*/  @P0 FFMA.FTZ R209, R20, R199, R198 ;  /* 0x000000c714d10223 */ /* 0x000fe200000100c6 */
[----:B------:R-:W-:Y:S01]  /*4650*/  @P0 FADD.FTZ R205, R14, -R205 ;  /* 0x800000cd0ecd0221 */ /* 0x000fe20000010000 */
[----:B------:R-:W4:Y:S01]  /*4660*/  @P1 LDC.64 R132, c[0x0][0x408] ;  /* 0x00010200ff841b82 */ /* 0x000f220000000a00 */
[----:B------:R-:W-:Y:S01]  /*4670*/  @P0 FFMA.FTZ R202, R4, R203, R202 ;  /* 0x000000cb04ca0223 */ /* 0x000fe200000100ca */
[----:B------:R-:W-:-:S02]  /*4680*/  HADD2.F32 R203, -RZ, R118.H0_H0 ;  /* 0x20000076ffcb7230 */ /* 0x000fc40000004100 */
[----:B------:R-:W-:Y:S01]  /*4690*/  @P0 FADD.FTZ R207, R15, -R206 ;  /* 0x800000ce0fcf0221 */ /* 0x000fe20000010000 */
[----:B------:R-:W-:Y:S02]  /*46a0*/  HADD2.F32 R204, -RZ, R118.H1_H1 ;  /* 0x30000076ffcc7230 */ /* 0x000fe40000004100 */
[----:B------:R-:W-:Y:S01]  /*46b0*/  @P0 FADD.FTZ R206, R18, -R209 ;  /* 0x800000d112ce0221 */ /* 0x000fe20000010000 */
[----:B-1----:R-:W-:Y:S01]  /*46c0*/  @P1 FMUL.FTZ R141, R200, R141 ;  /* 0x0000008dc88d1220 */ /* 0x002fe20000410000 */
[C---:B------:R-:W-:Y:S01]  /*46d0*/  @P0 FFMA.FTZ R203, R4.reuse, R205, R203 ;  /* 0x000000cd04cb0223 */ /* 0x040fe200000100cb */
[----:B0-----:R-:W0:Y:S01]  /*46e0*/  @P1 LDC.64 R146, c[0x0][0x408] ;  /* 0x00010200ff921b82 */ /* 0x001e220000000a00 */
[----:B------:R-:W-:Y:S02]  /*46f0*/  HADD2.F32 R205, -RZ, R119.H1_H1 ;  /* 0x30000077ffcd7230 */ /* 0x000fe40000004100 */
[C---:B------:R-:W-:Y:S01]  /*4700*/  @P0 FFMA.FTZ R204, R4.reuse, R207, R204 ;  /* 0x000000cf04cc0223 */ /* 0x040fe200000100cc */
[----:B--2---:R-:W-:Y:S01]  /*4710*/  @P1 FMUL.FTZ R143, R201, R143 ;  /* 0x0000008fc98f1220 */ /* 0x004fe20000410000 */
[----:B------:R-:W-:Y:S01]  /*4720*/  @P1 FMUL.FTZ R140, R141, R140 ;  /* 0x0000008c8d8c1220 */ /* 0x000fe20000410000 */
[----:B------:R-:W-:Y:S01]  /*4730*/  F2FP.F16.F32.PACK_AB R200, RZ, R200 ;  /* 0x000000c8ffc8723e */ /* 0x000fe200000000ff */
[----:B------:R-:W-:Y:S01]  /*4740*/  @P0 FFMA.FTZ R205, R4, R206, R205 ;  /* 0x000000ce04cd0223 */ /* 0x000fe200000100cd */
[----:B------:R-:W-:Y:S01]  /*4750*/  @P1 LOP3.LUT P0, RZ, R172, 0xff, RZ, 0xc0, !PT ;  /* 0x000000ffacff1812 */ /* 0x000fe2000780c0ff */
[----:B------:R-:W1:Y:S01]  /*4760*/  @P1 LDC.64 R144, c[0x0][0x408] ;  /* 0x00010200ff901b82 */ /* 0x000e620000000a00 */
[----:B---3--:R-:W-:Y:S01]  /*4770*/  @P1 FMUL.FTZ R135, R188, R135 ;  /* 0x00000087bc871220 */ /* 0x008fe20000410000 */
[----:B------:R-:W-:Y:S01]  /*4780*/  @P1 FMUL.FTZ R142, R143, R142 ;  /* 0x0000008e8f8e1220 */ /* 0x000fe20000410000 */
[----:B------:R-:W-:-:S02]  /*4790*/  @P1 FSEL R140, R140, RZ, P6 ;  /* 0x000000ff8c8c1208 */ /* 0x000fc40003000000 */
[----:B------:R-:W-:Y:S01]  /*47a0*/  @P1 FMUL.FTZ R134, R135, R134 ;  /* 0x0000008687861220 */ /* 0x000fe20000410000 */
[----:B------:R-:W-:Y:S02]  /*47b0*/  @P1 LOP3.LUT P6, RZ, R173, 0xff, RZ, 0xc0, !PT ;  /* 0x000000ffadff1812 */ /* 0x000fe400078cc0ff */
[----:B------:R-:W2:Y:S01]  /*47c0*/  @P1 LDC.64 R186, c[0x0][0x408] ;  /* 0x00010200ffba1b82 */ /* 0x000ea20000000a00 */
[----:B----4-:R-:W-:Y:S01]  /*47d0*/  @P1 FMUL.FTZ R133, R189, R133 ;  /* 0x00000085bd851220 */ /* 0x010fe20000410000 */
[----:B------:R-:W-:Y:S02]  /*47e0*/  @P1 FSEL R134, R134, RZ, P0 ;  /* 0x000000ff86861208 */ /* 0x000fe40000000000 */
[----:B------:R-:W-:Y:S01]  /*47f0*/  @P1 LOP3.LUT P0, RZ, R172, 0xff0000, RZ, 0xc0, !PT ;  /* 0x00ff0000acff1812 */ /* 0x000fe2000780c0ff */
[----:B------:R-:W-:Y:S01]  /*4800*/  @P1 FMUL.FTZ R132, R133, R132 ;  /* 0x0000008485841220 */ /* 0x000fe20000410000 */
[----:B------:R-:W-:Y:S01]  /*4810*/  @P1 F2FP.F16.F32.PACK_AB R134, RZ, R134 ;  /* 0x00000086ff86123e */ /* 0x000fe200000000ff */
[----:B0-----:R-:W-:Y:S01]  /*4820*/  @P1 FMUL.FTZ R147, R203, R147 ;  /* 0x00000093cb931220 */ /* 0x001fe20000410000 */
[----:B------:R-:W-:-:S02]  /*4830*/  @P1 FSEL R142, R142, RZ, P0 ;  /* 0x000000ff8e8e1208 */ /* 0x000fc40000000000 */
[----:B------:R-:W-:Y:S01]  /*4840*/  @P1 FSEL R132, R132, RZ, P5 ;  /* 0x000000ff84841208 */ /* 0x000fe20002800000 */
[----:B------:R-:W-:Y:S01]  /*4850*/  @P1 FMUL.FTZ R146, R147, R146 ;  /* 0x0000009293921220 */ /* 0x000fe20000410000 */
[----:B------:R-:W-:Y:S02]  /*4860*/  @P1 LOP3.LUT P5, RZ, R172, 0xff000000, RZ, 0xc0, !PT ;  /* 0xff000000acff1812 */ /* 0x000fe400078ac0ff */
[----:B------:R-:W-:Y:S01]  /*4870*/  @P1 LOP3.LUT P0, RZ, R173, 0xff00, RZ, 0xc0, !PT ;  /* 0x0000ff00adff1812 */ /* 0x000fe2000780c0ff */
[----:B-1----:R-:W-:Y:S01]  /*4880*/  @P1 FMUL.FTZ R145, R202, R145 ;  /* 0x00000091ca911220 */ /* 0x002fe20000410000 */
[----:B------:R-:W-:Y:S02]  /*4890*/  @P1 FSEL R146, R146, RZ, P6 ;  /* 0x000000ff92921208 */ /* 0x000fe40003000000 */
[----:B------:R-:W-:Y:S01]  /*48a0*/  @P1 F2FP.F16.F32.PACK_AB R142, RZ, R142 ;  /* 0x0000008eff8e123e */ /* 0x000fe200000000ff */
[----:B------:R-:W-:Y:S01]  /*48b0*/  @P1 FMUL.FTZ R144, R145, R144 ;  /* 0x0000009091901220 */ /* 0x000fe20000410000 */
[----:B------:R-:W-:-:S02]  /*48c0*/  @P1 F2FP.F16.F32.PACK_AB R146, RZ, R146 ;  /* 0x00000092ff92123e */ /* 0x000fc400000000ff */
[----:B------:R-:W-:Y:S01]  /*48d0*/  @P1 F2FP.F16.F32.PACK_AB R132, RZ, R132 ;  /* 0x00000084ff84123e */ /* 0x000fe200000000ff */
[----:B--2---:R-:W-:Y:S01]  /*48e0*/  @P1 FMUL.FTZ R187, R204, R187 ;  /* 0x000000bbccbb1220 */ /* 0x004fe20000410000 */
[----:B------:R-:W-:Y:S02]  /*48f0*/  @P1 FSEL R144, R144, RZ, P5 ;  /* 0x000000ff90901208 */ /* 0x000fe40002800000 */
[----:B------:R-:W-:Y:S01]  /*4900*/  F2FP.F16.F32.PACK_AB R188, RZ, R188 ;  /* 0x000000bcffbc723e */ /* 0x000fe200000000ff */
[----:B------:R-:W-:Y:S01]  /*4910*/  @P1 FMUL.FTZ R186, R187, R186 ;  /* 0x000000babbba1220 */ /* 0x000fe20000410000 */
[----:B------:R-:W-:Y:S02]  /*4920*/  F2FP.F16.F32.PACK_AB R133, RZ, R201 ;  /* 0x000000c9ff85723e */ /* 0x000fe400000000ff */
[----:B------:R-:W-:Y:S02]  /*4930*/  F2FP.F16.F32.PACK_AB R202, RZ, R202 ;  /* 0x000000caffca723e */ /* 0x000fe400000000ff */
[----:B------:R-:W-:-:S02]  /*4940*/  @P1 FSEL R186, R186, RZ, P0 ;  /* 0x000000ffbaba1208 */ /* 0x000fc40000000000 */
[----:B------:R-:W-:Y:S02]  /*4950*/  F2FP.F16.F32.PACK_AB R203, RZ, R203 ;  /* 0x000000cbffcb723e */ /* 0x000fe400000000ff */
[----:B------:R-:W-:Y:S02]  /*4960*/  F2FP.F16.F32.PACK_AB R204, RZ, R204 ;  /* 0x000000ccffcc723e */ /* 0x000fe400000000ff */
[----:B------:R-:W-:Y:S02]  /*4970*/  @P1 PRMT R124, R134, 0x7610, R124 ;  /* 0x00007610867c1816 */ /* 0x000fe4000000007c */
[----:B------:R-:W-:Y:S02]  /*4980*/  @P1 F2FP.F16.F32.PACK_AB R140, RZ, R140 ;  /* 0x0000008cff8c123e */ /* 0x000fe400000000ff */
[----:B------:R-:W-:Y:S02]  /*4990*/  @P1 F2FP.F16.F32.PACK_AB R144, RZ, R144 ;  /* 0x00000090ff90123e */ /* 0x000fe400000000ff */
[----:B------:R-:W-:-:S02]  /*49a0*/  @P1 F2FP.F16.F32.PACK_AB R186, RZ, R186 ;  /* 0x000000baffba123e */ /* 0x000fc400000000ff */
[----:B------:R-:W-:Y:S02]  /*49b0*/  @P1 PRMT R125, R142, 0x7610, R125 ;  /* 0x000076108e7d1816 */ /* 0x000fe4000000007d */
[----:B------:R-:W-:Y:S02]  /*49c0*/  @P1 PRMT R126, R146, 0x7610, R126 ;  /* 0x00007610927e1816 */ /* 0x000fe4000000007e */
[----:B------:R-:W-:Y:S02]  /*49d0*/  @P1 PRMT R127, R132, 0x7610, R127 ;  /* 0x00007610847f1816 */ /* 0x000fe4000000007f */
[----:B------:R-:W-:Y:S02]  /*49e0*/  @P1 PRMT R124, R124, 0x5410, R140 ;  /* 0x000054107c7c1816 */ /* 0x000fe4000000008c */
[----:B------:R-:W-:Y:S02]  /*49f0*/  @P1 PRMT R125, R125, 0x5410, R144 ;  /* 0x000054107d7d1816 */ /* 0x000fe40000000090 */
[----:B------:R-:W-:-:S02]  /*4a00*/  @P1 PRMT R126, R126, 0x5410, R186 ;  /* 0x000054107e7e1816 */ /* 0x000fc400000000ba */
[----:B------:R-:W-:Y:S02]  /*4a10*/  F2FP.F16.F32.PACK_AB R135, R205, R189 ;  /* 0x000000bdcd87723e */ /* 0x000fe400000000ff */
        /* <DEDUP_REMOVED lines=12> */
.L_x_2454:
[----:B------:R-:W-:Y:S01]  /*4ae0*/  ISETP.GT.AND P0, PT, R197, RZ, PT ;  /* 0x000000ffc500720c */ /* 0x000fe20003f04270 */
[----:B------:R-:W2:Y:S01]  /*4af0*/  @P1 LDC.64 R186, c[0x0][0x408] ;  /* 0x00010200ffba1b82 */ /* 0x000ea20000000a00 */
[--C-:B-1---5:R-:W-:Y:S01]  /*4b00*/  HADD2.F32 R143, -RZ, R116.reuse.H0_H0 ;  /* 0x20000074ff8f7230 */ /* 0x122fe20000004100 */
[C---:B------:R-:W-:Y:S01]  /*4b10*/  @P1 LOP3.LUT P5, RZ, R172.reuse, 0xff, RZ, 0xc0, !PT ;  /* 0x000000ffacff1812 */ /* 0x040fe200078ac0ff */
[----:B------:R-:W-:Y:S01]  /*4b20*/  HADD2.F32 R201, -RZ, R116.H1_H1 ;  /* 0x30000074ffc97230 */ /* 0x000fe20000004100 */
[----:B------:R-:W-:Y:S01]  /*4b30*/  @P1 LOP3.LUT P6, RZ, R172, 0xff0000, RZ, 0xc0, !PT ;  /* 0x00ff0000acff1812 */ /* 0x000fe200078cc0ff */
[--C-:B------:R-:W-:Y:S02]  /*4b40*/  HADD2.F32 R202, -RZ, R117.reuse.H0_H0 ;  /* 0x20000075ffca7230 */ /* 0x100fe40000004100 */
[----:B------:R-:W-:Y:S01]  /*4b50*/  HADD2.F32 R203, -RZ, R117.H1_H1 ;  /* 0x30000075ffcb7230 */ /* 0x000fe20000004100 */
[----:B------:R-:W1:Y:S01]  /*4b60*/  @P1 LDC.64 R188, c[0x0][0x408] ;  /* 0x00010200ffbc1b82 */ /* 0x000e620000000a00 */
[----:B------:R-:W-:-:S02]  /*4b70*/  HADD2.F32 R205, -RZ, R118.H0_H0 ;  /* 0x20000076ffcd7230 */ /* 0x000fc40000004100 */
[----:B------:R-:W-:Y:S02]  /*4b80*/  HADD2.F32 R204, -RZ, R118.H1_H1 ;  /* 0x30000076ffcc7230 */ /* 0x000fe40000004100 */
[-CC-:B------:R-:W-:Y:S01]  /*4b90*/  @P0 FFMA.FTZ R141, R5, R199.reuse, R198.reuse ;  /* 0x000000c7058d0223 */ /* 0x180fe200000100c6 */
[-CC-:B------:R-:W-:Y:S01]  /*4ba0*/  @P0 FFMA.FTZ R140, R8, R199.reuse, R198.reuse ;  /* 0x000000c7088c0223 */ /* 0x180fe200000100c6 */
[-CC-:B------:R-:W-:Y:S01]  /*4bb0*/  @P0 FFMA.FTZ R142, R12, R199.reuse, R198.reuse ;  /* 0x000000c70c8e0223 */ /* 0x180fe200000100c6 */
[----:B------:R-:W-:Y:S01]  /*4bc0*/  @P0 FFMA.FTZ R145, R9, R199, R198 ;  /* 0x000000c709910223 */ /* 0x000fe200000100c6 */
[----:B------:R-:W-:Y:S01]  /*4bd0*/  @P0 FADD.FTZ R141, R6, -R141 ;  /* 0x8000008d068d0221 */ /* 0x000fe20000010000 */
[----:B------:R-:W-:Y:S01]  /*4be0*/  @P0 FADD.FTZ R140, R7, -R140 ;  /* 0x8000008c078c0221 */ /* 0x000fe20000010000 */
[----:B0-----:R-:W-:Y:S01]  /*4bf0*/  @P0 FADD.FTZ R146, R11, -R142 ;  /* 0x8000008e0b920221 */ /* 0x001fe20000010000 */
[----:B------:R-:W-:Y:S01]  /*4c00*/  @P0 FADD.FTZ R145, R10, -R145 ;  /* 0x800000910a910221 */ /* 0x000fe20000010000 */
[C---:B------:R-:W-:Y:S01]  /*4c10*/  @P0 FFMA.FTZ R143, R4.reuse, R141, R143 ;  /* 0x0000008d048f0223 */ /* 0x040fe2000001008f */
[C---:B------:R-:W-:Y:S01]  /*4c20*/  @P0 FFMA.FTZ R201, R4.reuse, R140, R201 ;  /* 0x0000008c04c90223 */ /* 0x040fe200000100c9 */
[C---:B------:R-:W-:Y:S01]  /*4c30*/  @P0 FFMA.FTZ R203, R4.reuse, R146, R203 ;  /* 0x0000009204cb0223 */ /* 0x040fe200000100cb */
[----:B------:R-:W0:Y:S01]  /*4c40*/  @P1 LDC.64 R140, c[0x0][0x408] ;  /* 0x00010200ff8c1b82 */ /* 0x000e220000000a00 */
[----:B--2---:R-:W-:Y:S01]  /*4c50*/  @P1 FMUL.FTZ R187, R143, R187 ;  /* 0x000000bb8fbb1220 */ /* 0x004fe20000410000 */
[----:B------:R-:W-:Y:S01]  /*4c60*/  @P0 FFMA.FTZ R202, R4, R145, R202 ;  /* 0x0000009104ca0223 */ /* 0x000fe200000100ca */
[-CC-:B------:R-:W-:Y:S01]  /*4c70*/  @P0 FFMA.FTZ R207, R13, R199.reuse, R198.reuse ;  /* 0x000000c70dcf0223 */ /* 0x180fe200000100c6 */
[-CC-:B------:R-:W-:Y:S01]  /*4c80*/  @P0 FFMA.FTZ R208, R16, R199.reuse, R198.reuse ;  /* 0x000000c710d00223 */ /* 0x180fe200000100c6 */
[----:B------:R-:W-:Y:S01]  /*4c90*/  @P1 FMUL.FTZ R200, R187, R186 ;  /* 0x000000babbc81220 */ /* 0x000fe20000410000 */
[----:B------:R-:W-:Y:S01]  /*4ca0*/  @P0 FFMA.FTZ R210, R19, R199, R198 ;  /* 0x000000c713d20223 */ /* 0x000fe200000100c6 */
[----:B------:R-:W-:Y:S01]  /*4cb0*/  @P0 FADD.FTZ R207, R14, -R207 ;  /* 0x800000cf0ecf0221 */ /* 0x000fe20000010000 */
[----:B------:R-:W2:Y:S01]  /*4cc0*/  @P1 LDC.64 R142, c[0x0][0x408] ;  /* 0x00010200ff8e1b82 */ /* 0x000ea20000000a00 */
[----:B------:R-:W-:-:S02]  /*4cd0*/  HADD2.F32 R206, -RZ, R119.H0_H0 ;  /* 0x20000077ffce7230 */ /* 0x000fc40000004100 */
[----:B------:R-:W-:Y:S01]  /*4ce0*/  @P0 FADD.FTZ R209, R15, -R208 ;  /* 0x800000d00fd10221 */ /* 0x000fe20000010000 */
[----:B------:R-:W-:Y:S01]  /*4cf0*/  @P0 FFMA.FTZ R205, R4, R207, R205 ;  /* 0x000000cf04cd0223 */ /* 0x000fe200000100cd */
[----:B------:R-:W-:Y:S01]  /*4d00*/  @P0 FADD.FTZ R211, R17, -R210 ;  /* 0x800000d211d30221 */ /* 0x000fe20000010000 */
[----:B------:R-:W-:Y:S01]  /*4d10*/  @P1 FSEL R200, R200, RZ, P5 ;  /* 0x000000ffc8c81208 */ /* 0x000fe20002800000 */
[----:B------:R-:W-:Y:S01]  /*4d20*/  @P0 FFMA.FTZ R204, R4, R209, R204 ;  /* 0x000000d104cc0223 */ /* 0x000fe200000100cc */
[----:B------:R-:W-:Y:S01]  /*4d30*/  @P1 LOP3.LUT P5, RZ, R172, 0xff00, RZ, 0xc0, !PT ;  /* 0x0000ff00acff1812 */ /* 0x000fe200078ac0ff */
[----:B------:R-:W3:Y:S01]  /*4d40*/  @P1 LDC.64 R144, c[0x0][0x408] ;  /* 0x00010200ff901b82 */ /* 0x000ee20000000a00 */
[----:B------:R-:W-:Y:S01]  /*4d50*/  @P0 FFMA.FTZ R206, R4, R211, R206 ;  /* 0x000000d304ce0223 */ /* 0x000fe200000100ce */
[----:B------:R-:W-:-:S03]  /*4d60*/  @P1 F2FP.F16.F32.PACK_AB R200, RZ, R200 ;  /* 0x000000c8ffc8123e */ /* 0x000fc600000000ff */
[----:B-1----:R-:W-:Y:S01]  /*4d70*/  @P1 FMUL.FTZ R189, R206, R189 ;  /* 0x000000bdcebd1220 */ /* 0x002fe20000410000 */
[----:B------:R-:W-:Y:S02]  /*4d80*/  @P1 PRMT R124, R200, 0x7610, R124 ;  /* 0x00007610c87c1816 */ /* 0x000fe4000000007c */
[----:B------:R-:W1:Y:S01]  /*4d90*/  @P1 LDC.64 R146, c[0x0][0x408] ;  /* 0x00010200ff921b82 */ /* 0x000e620000000a00 */
[----:B0-----:R-:W-:Y:S01]  /*4da0*/  @P1 FMUL.FTZ R141, R201, R141 ;  /* 0x0000008dc98d1220 */ /* 0x001fe20000410000 */
[----:B------:R-:W-:-:S03]  /*4db0*/  @P1 FMUL.FTZ R188, R189, R188 ;  /* 0x000000bcbdbc1220 */ /* 0x000fc60000410000 */
[----:B------:R-:W-:-:S03]  /*4dc0*/  @P1 FMUL.FTZ R140, R141, R140 ;  /* 0x0000008c8d8c1220 */ /* 0x000fc60000410000 */
[----:B------:R-:W0:Y:S01]  /*4dd0*/  @P1 LDC.64 R186, c[0x0][0x408] ;  /* 0x00010200ffba1b82 */ /* 0x000e220000000a00 */
[----:B--2---:R-:W-:Y:S01]  /*4de0*/  @P1 FMUL.FTZ R143, R202, R143 ;  /* 0x0000008fca8f1220 */ /* 0x004fe20000410000 */
[----:B------:R-:W-:Y:S02]  /*4df0*/  @P1 FSEL R140, R140, RZ, P5 ;  /* 0x000000ff8c8c1208 */ /* 0x000fe40002800000 */
[----:B------:R-:W-:Y:S01]  /*4e00*/  @P1 LOP3.LUT P5, RZ, R172, 0xff000000, RZ, 0xc0, !PT ;  /* 0xff000000acff1812 */ /* 0x000fe200078ac0ff */
[----:B------:R-:W-:Y:S01]  /*4e10*/  @P1 FMUL.FTZ R142, R143, R142 ;  /* 0x0000008e8f8e1220 */ /* 0x000fe20000410000 */
[----:B------:R-:W-:Y:S01]  /*4e20*/  @P1 F2FP.F16.F32.PACK_AB R140, RZ, R140 ;  /* 0x0000008cff8c123e */ /* 0x000fe200000000ff */
[----:B---3--:R-:W-:-:S03]  /*4e30*/  @P1 FMUL.FTZ R145, R203, R145 ;  /* 0x00000091cb911220 */ /* 0x008fc60000410000 */
[----:B------:R-:W-:Y:S01]  /*4e40*/  @P1 FSEL R142, R142, RZ, P6 ;  /* 0x000000ff8e8e1208 */ /* 0x000fe20003000000 */
[----:B------:R-:W-:Y:S01]  /*4e50*/  @P1 FMUL.FTZ R144, R145, R144 ;  /* 0x0000009091901220 */ /* 0x000fe20000410000 */
[----:B------:R-:W-:Y:S02]  /*4e60*/  @P1 LOP3.LUT P6, RZ, R173, 0xff, RZ, 0xc0, !PT ;  /* 0x000000ffadff1812 */ /* 0x000fe400078cc0ff */
[----:B------:R-:W-:Y:S01]  /*4e70*/  @P1 F2FP.F16.F32.PACK_AB R142, RZ, R142 ;  /* 0x0000008eff8e123e */ /* 0x000fe200000000ff */
[----:B-1----:R-:W-:Y:S01]  /*4e80*/  @P1 FMUL.FTZ R147, R205, R147 ;  /* 0x00000093cd931220 */ /* 0x002fe20000410000 */
[----:B------:R-:W-:Y:S02]  /*4e90*/  @P1 FSEL R144, R144, RZ, P5 ;  /* 0x000000ff90901208 */ /* 0x000fe40002800000 */
[----:B------:R-:W-:Y:S01]  /*4ea0*/  @P1 LOP3.LUT P5, RZ, R173, 0xff00, RZ, 0xc0, !PT ;  /* 0x0000ff00adff1812 */ /* 0x000fe200078ac0ff */
[----:B------:R-:W-:Y:S01]  /*4eb0*/  @P1 FMUL.FTZ R146, R147, R146 ;  /* 0x0000009293921220 */ /* 0x000fe20000410000 */
[----:B------:R-:W-:-:S02]  /*4ec0*/  @P1 F2FP.F16.F32.PACK_AB R144, RZ, R144 ;  /* 0x00000090ff90123e */ /* 0x000fc400000000ff */
[----:B------:R-:W-:Y:S01]  /*4ed0*/  @P1 PRMT R125, R142, 0x7610, R125 ;  /* 0x000076108e7d1816 */ /* 0x000fe2000000007d */
[----:B0-----:R-:W-:Y:S01]  /*4ee0*/  @P1 FMUL.FTZ R187, R204, R187 ;  /* 0x000000bbccbb1220 */ /* 0x001fe20000410000 */
        /* <DEDUP_REMOVED lines=8> */
[----:B------:R-:W-:Y:S02]  /*4f70*/  @P1 PRMT R126, R146, 0x7610, R126 ;  /* 0x00007610927e1816 */ /* 0x000fe4000000007e */
[----:B------:R-:W-:Y:S02]  /*4f80*/  @P1 PRMT R124, R124, 0x5410, R140 ;  /* 0x000054107c7c1816 */ /* 0x000fe4000000008c */
[----:B------:R-:W-:Y:S02]  /*4f90*/  @P1 PRMT R125, R125, 0x5410, R144 ;  /* 0x000054107d7d1816 */ /* 0x000fe40000000090 */
[----:B------:R-:W-:-:S02]  /*4fa0*/  @P1 PRMT R126, R126, 0x5410, R186 ;  /* 0x000054107e7e1816 */ /* 0x000fc400000000ba */
        /* <DEDUP_REMOVED lines=14> */
.L_x_2453:
        /* <DEDUP_REMOVED lines=13> */
[C---:B0-----:R-:W-:Y:S01]  /*5160*/  FMUL.FTZ R146, R4.reuse, R143 ;  /* 0x0000008f04927220 */ /* 0x041fe20000410000 */
[----:B------:R-:W-:Y:S01]  /*5170*/  FMUL.FTZ R132, R4, R133 ;  /* 0x0000008504847220 */ /* 0x000fe20000410000 */
[----:B------:R-:W-:Y:S01]  /*5180*/  FADD.FTZ R187, R7, -R186 ;  /* 0x800000ba07bb7221 */ /* 0x000fe20000010000 */
[-CC-:B------:R-:W-:Y:S01]  /*5190*/  FFMA.FTZ R204, R16, R199.reuse, R198.reuse ;  /* 0x000000c710cc7223 */ /* 0x180fe200000100c6 */
[--C-:B------:R-:W-:Y:S01]  /*51a0*/  FFMA.FTZ R188, R12, R199, R198.reuse ;  /* 0x000000c70cbc7223 */ /* 0x100fe200000100c6 */
[----:B------:R-:W-:Y:S01]  /*51b0*/  FSEL R146, R146, RZ, P0 ;  /* 0x000000ff92927208 */ /* 0x000fe20000000000 */
[----:B------:R-:W-:Y:S01]  /*51c0*/  FMUL.FTZ R186, R4, R187 ;  /* 0x000000bb04ba7220 */ /* 0x000fe20000410000 */
        /* <DEDUP_REMOVED lines=24> */
[C---:B------:R-:W-:Y:S02]  /*5350*/  @P1 LOP3.LUT P5, RZ, R172.reuse, 0xff, RZ, 0xc0, !PT ;  /* 0x000000ffacff1812 */ /* 0x040fe400078ac0ff */
[----:B------:R-:W-:Y:S01]  /*5360*/  @P1 LOP3.LUT P6, RZ, R172, 0xff00, RZ, 0xc0, !PT ;  /* 0x0000ff00acff1812 */ /* 0x000fe200078cc0ff */
[----:B0-----:R-:W-:Y:S01]  /*5370*/  @P1 FMUL.FTZ R143, R188, R143 ;  /* 0x0000008fbc8f1220 */ /* 0x001fe20000410000 */
[----:B------:R-:W-:Y:S02]  /*5380*/  FSEL R208, R189, RZ, P0 ;  /* 0x000000ffbdd07208 */ /* 0x000fe40000000000 */
[----:B------:R-:W-:Y:S01]  /*5390*/  @P1 FSEL R147, R147, RZ, P5 ;  /* 0x000000ff93931208 */ /* 0x000fe20002800000 */
[----:B------:R-:W0:Y:S01]  /*53a0*/  @P1 LDC.64 R144, c[0x0][0x408] ;  /* 0x00010200ff901b82 */ /* 0x000e220000000a00 */
[----:B-1----:R-:W-:Y:S01]  /*53b0*/  @P1 FMUL.FTZ R133, R204, R133 ;  /* 0x00000085cc851220 */ /* 0x002fe20000410000 */
[----:B------:R-:W-:Y:S01]  /*53c0*/  @P1 FMUL.FTZ R142, R143, R142 ;  /* 0x0000008e8f8e1220 */ /* 0x000fe20000410000 */
[----:B------:R-:W-:-:S02]  /*53d0*/  @P1 F2FP.F16.F32.PACK_AB R147, RZ, R147 ;  /* 0x00000093ff93123e */ /* 0x000fc400000000ff */
[----:B------:R-:W-:Y:S01]  /*53e0*/  @P1 FMUL.FTZ R132, R133, R132 ;  /* 0x0000008485841220 */ /* 0x000fe20000410000 */
[----:B------:R-:W-:Y:S01]  /*53f0*/  @P1 LOP3.LUT P5, RZ, R172, 0xff000000, RZ, 0xc0, !PT ;  /* 0xff000000acff1812 */ /* 0x000fe200078ac0ff */
[----:B--2---:R-:W-:Y:S01]  /*5400*/  @P1 FMUL.FTZ R135, R206, R135 ;  /* 0x00000087ce871220 */ /* 0x004fe20000410000 */
[----:B------:R-:W-:Y:S02]  /*5410*/  @P1 PRMT R124, R147, 0x7610, R124 ;  /* 0x00007610937c1816 */ /* 0x000fe4000000007c */
[----:B------:R-:W-:Y:S01]  /*5420*/  @P1 FSEL R132, R132, RZ, P6 ;  /* 0x000000ff84841208 */ /* 0x000fe20003000000 */
[----:B------:R-:W-:Y:S01]  /*5430*/  @P1 FMUL.FTZ R134, R135, R134 ;  /* 0x0000008687861220 */ /* 0x000fe20000410000 */
[----:B------:R-:W-:Y:S01]  /*5440*/  @P1 LOP3.LUT P6, RZ, R172, 0xff0000, RZ, 0xc0, !PT ;  /* 0x00ff0000acff1812 */ /* 0x000fe200078cc0ff */
[----:B------:R-:W-:Y:S01]  /*5450*/  FFMA.FTZ R135, R20, R199, R198 ;  /* 0x000000c714877223 */ /* 0x000fe200000100c6 */
[----:B------:R-:W-:Y:S01]  /*5460*/  @P1 F2FP.F16.F32.PACK_AB R132, RZ, R132 ;  /* 0x00000084ff84123e */ /* 0x000fe200000000ff */
[----:B---3--:R-:W-:Y:S01]  /*5470*/  @P1 FMUL.FTZ R141, R186, R141 ;  /* 0x0000008dba8d1220 */ /* 0x008fe20000410000 */
[----:B------:R-:W-:Y:S01]  /*5480*/  @P1 FSEL R134, R134, RZ, P6 ;  /* 0x000000ff86861208 */ /* 0x000fe20003000000 */
[----:B------:R-:W-:Y:S01]  /*5490*/  FADD.FTZ R135, R18, -R135 ;  /* 0x8000008712877221 */ /* 0x000fe20000010000 */
[----:B------:R-:W-:Y:S01]  /*54a0*/  @P1 LOP3.LUT P6, RZ, R173, 0xff, RZ, 0xc0, !PT ;  /* 0x000000ffadff1812 */ /* 0x000fe200078cc0ff */
[----:B------:R-:W-:Y:S01]  /*54b0*/  @P1 FMUL.FTZ R140, R141, R140 ;  /* 0x0000008c8d8c1220 */ /* 0x000fe20000410000 */
[----:B------:R-:W-:Y:S01]  /*54c0*/  @P1 PRMT R124, R124, 0x5410, R132 ;  /* 0x000054107c7c1816 */ /* 0x000fe20000000084 */
[----:B------:R-:W-:Y:S01]  /*54d0*/  FMUL.FTZ R132, R4, R135 ;  /* 0x0000008704847220 */ /* 0x000fe20000410000 */
[----:B------:R-:W-:Y:S01]  /*54e0*/  @P1 FSEL R142, R142, RZ, P6 ;  /* 0x000000ff8e8e1208 */ /* 0x000fe20003000000 */
[----:B0-----:R-:W-:Y:S01]  /*54f0*/  @P1 FMUL.FTZ R145, R208, R145 ;  /* 0x00000091d0911220 */ /* 0x001fe20000410000 */
[----:B------:R-:W-:-:S02]  /*5500*/  @P1 FSEL R140, R140, RZ, P5 ;  /* 0x000000ff8c8c1208 */ /* 0x000fc40002800000 */
[----:B------:R-:W-:Y:S01]  /*5510*/  @P1 LOP3.LUT P5, RZ, R173, 0xff00, RZ, 0xc0, !PT ;  /* 0x0000ff00adff1812 */ /* 0x000fe200078ac0ff */
[----:B------:R-:W-:Y:S01]  /*5520*/  @P1 FMUL.FTZ R144, R145, R144 ;  /* 0x0000009091901220 */ /* 0x000fe20000410000 */
[----:B------:R-:W-:Y:S02]  /*5530*/  @P1 F2FP.F16.F32.PACK_AB R134, RZ, R134 ;  /* 0x00000086ff86123e */ /* 0x000fe400000000ff */
[----:B------:R-:W-:Y:S02]  /*5540*/  @P1 F2FP.F16.F32.PACK_AB R142, RZ, R142 ;  /* 0x0000008eff8e123e */ /* 0x000fe400000000ff */
[----:B------:R-:W-:Y:S02]  /*5550*/  @P1 FSEL R144, R144, RZ, P5 ;  /* 0x000000ff90901208 */ /* 0x000fe40002800000 */
[----:B------:R-:W-:Y:S02]  /*5560*/  F2FP.F16.F32.PACK_AB R202, RZ, R202 ;  /* 0x000000caffca723e */ /* 0x000fe400000000ff */
[----:B------:R-:W-:-:S02]  /*5570*/  F2FP.F16.F32.PACK_AB R204, RZ, R204 ;  /* 0x000000ccffcc723e */ /* 0x000fc400000000ff */
[----:B------:R-:W-:Y:S02]  /*5580*/  F2FP.F16.F32.PACK_AB R133, RZ, R206 ;  /* 0x000000ceff85723e */ /* 0x000fe400000000ff */
[----:B------:R-:W-:Y:S02]  /*5590*/  F2FP.F16.F32.PACK_AB R186, RZ, R186 ;  /* 0x000000baffba723e */ /* 0x000fe400000000ff */
[----:B------:R-:W-:Y:S02]  /*55a0*/  @P1 F2FP.F16.F32.PACK_AB R200, RZ, R200 ;  /* 0x000000c8ffc8123e */ /* 0x000fe400000000ff */
[----:B------:R-:W-:Y:S02]  /*55b0*/  F2FP.F16.F32.PACK_AB R188, RZ, R188 ;  /* 0x000000bcffbc723e */ /* 0x000fe400000000ff */
[----:B------:R-:W-:Y:S02]  /*55c0*/  F2FP.F16.F32.PACK_AB R208, RZ, R208 ;  /* 0x000000d0ffd0723e */ /* 0x000fe400000000ff */
[----:B------:R-:W-:-:S02]  /*55d0*/  @P1 F2FP.F16.F32.PACK_AB R140, RZ, R140 ;  /* 0x0000008cff8c123e */ /* 0x000fc400000000ff */
[----:B------:R-:W-:Y:S02]  /*55e0*/  @P1 F2FP.F16.F32.PACK_AB R144, RZ, R144 ;  /* 0x00000090ff90123e */ /* 0x000fe400000000ff */
[----:B------:R-:W-:Y:S02]  /*55f0*/  @P1 PRMT R125, R134, 0x7610, R125 ;  /* 0x00007610867d1816 */ /* 0x000fe4000000007d */
[----:B------:R-:W-:Y:S02]  /*5600*/  FSEL R141, R132, RZ, P0 ;  /* 0x000000ff848d7208 */ /* 0x000fe40000000000 */
[----:B------:R-:W-:Y:S02]  /*5610*/  @P1 PRMT R126, R142, 0x7610, R126 ;  /* 0x000076108e7e1816 */ /* 0x000fe4000000007e */
[----:B------:R-:W-:Y:S02]  /*5620*/  @P1 PRMT R127, R200, 0x7610, R127 ;  /* 0x00007610c87f1816 */ /* 0x000fe4000000007f */
[----:B------:R-:W-:-:S02]  /*5630*/  @P1 PRMT R125, R125, 0x5410, R140 ;  /* 0x000054107d7d1816 */ /* 0x000fc4000000008c */
[----:B------:R-:W-:Y:S02]  /*5640*/  @P1 PRMT R126, R126, 0x5410, R144 ;  /* 0x000054107e7e1816 */ /* 0x000fe40000000090 */
        /* <DEDUP_REMOVED lines=13> */
.L_x_2456:
        /* <DEDUP_REMOVED lines=13> */
.L_x_2458:
[----:B------:R-:W-:Y:S05]  /*57f0*/  BSYNC.RECONVERGENT B3 ;  /* 0x0000000000037941 */ /* 0x000fea0003800200 */
.L_x_2457:
        /* <DEDUP_REMOVED lines=13> */
.L_x_2460:
[----:B------:R-:W-:Y:S05]  /*58d0*/  BSYNC.RECONVERGENT B3 ;  /* 0x0000000000037941 */ /* 0x000fea0003800200 */
.L_x_2459:
        /* <DEDUP_REMOVED lines=13> */
.L_x_2462:
[----:B------:R-:W-:Y:S05]  /*59b0*/  BSYNC.RECONVERGENT B3 ;  /* 0x0000000000037941 */ /* 0x000fea0003800200 */
.L_x_2461:
        /* <DEDUP_REMOVED lines=13> */
.L_x_2464:
[----:B------:R-:W-:Y:S05]  /*5a90*/  BSYNC.RECONVERGENT B3 ;  /* 0x0000000000037941 */ /* 0x000fea0003800200 */
.L_x_2463:
        /* <DEDUP_REMOVED lines=13> */
.L_x_2466:
[----:B------:R-:W-:Y:S05]  /*5b70*/  BSYNC.RECONVERGENT B3 ;  /* 0x0000000000037941 */ /* 0x000fea0003800200 */
.L_x_2465:
        /* <DEDUP_REMOVED lines=13> */
.L_x_2468:
[----:B------:R-:W-:Y:S05]  /*5c50*/  BSYNC.RECONVERGENT B3 ;  /* 0x0000000000037941 */ /* 0x000fea0003800200 */
.L_x_2467:
        /* <DEDUP_REMOVED lines=13> */
.L_x_2470:
[----:B------:R-:W-:Y:S05]  /*5d30*/  BSYNC.RECONVERGENT B3 ;  /* 0x0000000000037941 */ /* 0x000fea0003800200 */
.L_x_2469:
        /* <DEDUP_REMOVED lines=12> */
[----:B------:R-:W-:-:S07]  /*5e00*/  PRMT R127, R127, 0x5410, R141 ;  /* 0x000054107f7f7816 */ /* 0x000fce000000008d */
.L_x_2455:
[----:B------:R-:W-:Y:S05]  /*5e10*/  BSYNC.RECONVERGENT B1 ;  /* 0x0000000000017941 */ /* 0x000fea0003800200 */
.L_x_2452:
        /* <DEDUP_REMOVED lines=8> */
.L_x_2451:
[----:B------:R-:W-:Y:S05]  /*5ea0*/  BSYNC.RECONVERGENT B2 ;  /* 0x0000000000027941 */ /* 0x000fea0003800200 */
.L_x_2450:
        /* <DEDUP_REMOVED lines=12> */
[----:B-1-3--:R-:W1:Y:S01]  /*5f70*/  @P1 LDC.64 R140, c[0x0][0x408] ;  /* 0x00010200ff8c1b82 */ /* 0x00ae620000000a00 */
[--C-:B------:R-:W-:Y:S01]  /*5f80*/  HADD2.F32 R188, -RZ, R120.reuse.H0_H0 ;  /* 0x20000078ffbc7230 */ /* 0x100fe20000004100 */
[C---:B------:R-:W-:Y:S01]  /*5f90*/  @P1 LOP3.LUT P3, RZ, R171.reuse, 0xff0000, RZ, 0xc0, !PT ;  /* 0x00ff0000abff1812 */ /* 0x040fe2000786c0ff */
[----:B------:R-:W-:Y:S01]  /*5fa0*/  HADD2.F32 R201, -RZ, R120.H1_H1 ;  /* 0x30000078ffc97230 */ /* 0x000fe20000004100 */
[C---:B------:R-:W-:Y:S01]  /*5fb0*/  @P1 LOP3.LUT P5, RZ, R171.reuse, 0xff, RZ, 0xc0, !PT ;  /* 0x000000ffabff1812 */ /* 0x040fe200078ac0ff */
[--C-:B------:R-:W-:Y:S01]  /*5fc0*/  HADD2.F32 R200, -RZ, R121.reuse.H0_H0 ;  /* 0x20000079ffc87230 */ /* 0x100fe20000004100 */
[----:B------:R-:W-:Y:S01]  /*5fd0*/  @P1 LOP3.LUT P6, RZ, R171, 0xff00, RZ, 0xc0, !PT ;  /* 0x0000ff00abff1812 */ /* 0x000fe200078cc0ff */
[----:B------:R-:W-:Y:S01]  /*5fe0*/  HADD2.F32 R204, -RZ, R122.H0_H0 ;  /* 0x2000007affcc7230 */ /* 0x000fe20000004100 */
[----:B0-----:R-:W0:Y:S01]  /*5ff0*/  @P1 LDC.64 R146, c[0x0][0x408] ;  /* 0x00010200ff921b82 */ /* 0x001e220000000a00 */
[----:B------:R-:W-:-:S02]  /*6000*/  HADD2.F32 R203, -RZ, R121.H1_H1 ;  /* 0x30000079ffcb7230 */ /* 0x000fc40000004100 */
[-CC-:B------:R-:W-:Y:S01]  /*6010*/  @P0 FFMA.FTZ R134, R24, R199.reuse, R198.reuse ;  /* 0x000000c718860223 */ /* 0x180fe200000100c6 */
[-CC-:B------:R-:W-:Y:S01]  /*6020*/  @P0 FFMA.FTZ R135, R25, R199.reuse, R198.reuse ;  /* 0x000000c719870223 */ /* 0x180fe200000100c6 */
[-CC-:B------:R-:W-:Y:S01]  /*6030*/  @P0 FFMA.FTZ R132, R35, R199.reuse, R198.reuse ;  /* 0x000000c723840223 */ /* 0x180fe200000100c6 */
[----:B------:R-:W-:Y:S01]  /*6040*/  @P0 FFMA.FTZ R133, R21, R199, R198 ;  /* 0x000000c715850223 */ /* 0x000fe200000100c6 */
[----:B------:R-:W-:Y:S01]  /*6050*/  @P0 FADD.FTZ R142, R23, -R134 ;  /* 0x80000086178e0221 */ /* 0x000fe20000010000 */
[----:B------:R-:W-:Y:S01]  /*6060*/  @P0 FADD.FTZ R143, R26, -R135 ;  /* 0x800000871a8f0221 */ /* 0x000fe20000010000 */
[----:B------:R-:W-:Y:S01]  /*6070*/  @P0 FADD.FTZ R132, R33, -R132 ;  /* 0x8000008421840221 */ /* 0x000fe20000010000 */
[----:B------:R-:W2:Y:S01]  /*6080*/  @P1 LDC.64 R134, c[0x0][0x408] ;  /* 0x00010200ff861b82 */ /* 0x000ea20000000a00 */
[----:B------:R-:W-:Y:S01]  /*6090*/  @P0 FADD.FTZ R133, R22, -R133 ;  /* 0x8000008516850221 */ /* 0x000fe20000010000 */
[C---:B------:R-:W-:Y:S01]  /*60a0*/  @P0 FFMA.FTZ R201, R4.reuse, R142, R201 ;  /* 0x0000008e04c90223 */ /* 0x040fe200000100c9 */
[C---:B------:R-:W-:Y:S01]  /*60b0*/  @P0 FFMA.FTZ R189, R4.reuse, R132, R189 ;  /* 0x0000008404bd0223 */ /* 0x040fe200000100bd */
[C---:B------:R-:W-:Y:S01]  /*60c0*/  @P0 FFMA.FTZ R200, R4.reuse, R143, R200 ;  /* 0x0000008f04c80223 */ /* 0x040fe200000100c8 */
[----:B------:R-:W-:Y:S01]  /*60d0*/  @P0 FFMA.FTZ R188, R4, R133, R188 ;  /* 0x0000008504bc0223 */ /* 0x000fe200000100bc */
[-CC-:B------:R-:W-:Y:S01]  /*60e0*/  @P0 FFMA.FTZ R205, R29, R199.reuse, R198.reuse ;  /* 0x000000c71dcd0223 */ /* 0x180fe200000100c6 */
[-CC-:B------:R-:W-:Y:S01]  /*60f0*/  @P0 FFMA.FTZ R202, R28, R199.reuse, R198.reuse ;  /* 0x000000c71cca0223 */ /* 0x180fe200000100c6 */
[----:B------:R-:W3:Y:S01]  /*6100*/  @P1 LDC.64 R132, c[0x0][0x408] ;  /* 0x00010200ff841b82 */ /* 0x000ee20000000a00 */
[-CC-:B------:R-:W-:Y:S01]  /*6110*/  @P0 FFMA.FTZ R208, R32, R199.reuse, R198.reuse ;  /* 0x000000c720d00223 */ /* 0x180fe200000100c6 */
[----:B------:R-:W-:Y:S01]  /*6120*/  @P0 FADD.FTZ R205, R30, -R205 ;  /* 0x800000cd1ecd0221 */ /* 0x000fe20000010000 */
[----:B------:R-:W-:Y:S01]  /*6130*/  @P0 FFMA.FTZ R209, R148, R199, R198 ;  /* 0x000000c794d10223 */ /* 0x000fe200000100c6 */
[----:B------:R-:W-:-:S02]  /*6140*/  HADD2.F32 R206, -RZ, R122.H1_H1 ;  /* 0x3000007affce7230 */ /* 0x000fc40000004100 */
[----:B------:R-:W-:Y:S01]  /*6150*/  @P0 FADD.FTZ R202, R27, -R202 ;  /* 0x800000ca1bca0221 */ /* 0x000fe20000010000 */
[----:B------:R-:W-:Y:S01]  /*6160*/  @P0 FFMA.FTZ R204, R4, R205, R204 ;  /* 0x000000cd04cc0223 */ /* 0x000fe200000100cc */
[----:B------:R-:W-:Y:S01]  /*6170*/  HADD2.F32 R205, -RZ, R123.H1_H1 ;  /* 0x3000007bffcd7230 */ /* 0x000fe20000004100 */
[----:B------:R-:W4:Y:S01]  /*6180*/  @P1 LDC.64 R142, c[0x0][0x408] ;  /* 0x00010200ff8e1b82 */ /* 0x000f220000000a00 */
[----:B------:R-:W-:Y:S01]  /*6190*/  @P0 FADD.FTZ R207, R31, -R208 ;  /* 0x800000d01fcf0221 */ /* 0x000fe20000010000 */
[----:B------:R-:W-:Y:S01]  /*61a0*/  @P0 FADD.FTZ R209, R34, -R209 ;  /* 0x800000d122d10221 */ /* 0x000fe20000010000 */
[C---:B------:R-:W-:Y:S01]  /*61b0*/  @P0 FFMA.FTZ R203, R4.reuse, R202, R203 ;  /* 0x000000ca04cb0223 */ /* 0x040fe200000100cb */
[----:B-1----:R-:W-:Y:S01]  /*61c0*/  @P1 FMUL.FTZ R141, R201, R141 ;  /* 0x0000008dc98d1220 */ /* 0x002fe20000410000 */
[C---:B------:R-:W-:Y:S01]  /*61d0*/  @P0 FFMA.FTZ R206, R4.reuse, R207, R206 ;  /* 0x000000cf04ce0223 */ /* 0x040fe200000100ce */
[----:B------:R-:W-:Y:S01]  /*61e0*/  @P0 FFMA.FTZ R205, R4, R209, R205 ;  /* 0x000000d104cd0223 */ /* 0x000fe200000100cd */
[----:B------:R-:W-:Y:S01]  /*61f0*/  @P1 LOP3.LUT P0, RZ, R170, 0xff, RZ, 0xc0, !PT ;  /* 0x000000ffaaff1812 */ /* 0x000fe2000780c0ff */
[----:B------:R-:W1:Y:S01]  /*6200*/  @P1 LDC.64 R144, c[0x0][0x408] ;  /* 0x00010200ff901b82 */ /* 0x000e620000000a00 */
[----:B--2---:R-:W-:Y:S01]  /*6210*/  @P1 FMUL.FTZ R135, R188, R135 ;  /* 0x00000087bc871220 */ /* 0x004fe20000410000 */
[----:B------:R-:W-:Y:S01]  /*6220*/  @P1 FMUL.FTZ R140, R141, R140 ;  /* 0x0000008c8d8c1220 */ /* 0x000fe20000410000 */
[----:B0-----:R-:W-:Y:S01]  /*6230*/  @P1 FMUL.FTZ R147, R204, R147 ;  /* 0x00000093cc931220 */ /* 0x001fe20000410000 */
[----:B------:R-:W-:Y:S01]  /*6240*/  F2FP.F16.F32.PACK_AB R188, RZ, R188 ;  /* 0x000000bcffbc723e */ /* 0x000fe200000000ff */
[----:B------:R-:W-:Y:S01]  /*6250*/  @P1 FMUL.FTZ R134, R135, R134 ;  /* 0x0000008687861220 */ /* 0x000fe20000410000 */
[----:B------:R-:W-:Y:S01]  /*6260*/  F2FP.F16.F32.PACK_AB R201, RZ, R201 ;  /* 0x000000c9ffc9723e */ /* 0x000fe200000000ff */
        /* <DEDUP_REMOVED lines=8> */
[----:B------:R-:W-:Y:S02]  /*62f0*/  @P1 FSEL R140, R140, RZ, P0 ;  /* 0x000000ff8c8c1208 */ /* 0x000fe40000000000 */
[----:B------:R-:W-:Y:S01]  /*6300*/  @P1 LOP3.LUT P0, RZ, R170, 0xff0000, RZ, 0xc0, !PT ;  /* 0x00ff0000aaff1812 */ /* 0x000fe2000780c0ff */
[----:B------:R-:W-:Y:S01]  /*6310*/  @P1 FMUL.FTZ R142, R143, R142 ;  /* 0x0000008e8f8e1220 */ /* 0x000fe20000410000 */
[----:B------:R-:W-:Y:S02]  /*6320*/  @P1 FSEL R132, R132, RZ, P3 ;  /* 0x000000ff84841208 */ /* 0x000fe40001800000 */
[----:B------:R-:W-:Y:S01]  /*6330*/  @P1 LOP3.LUT P3, RZ, R170, 0xff000000, RZ, 0xc0, !PT ;  /* 0xff000000aaff1812 */ /* 0x000fe2000786c0ff */
[----:B-1----:R-:W-:Y:S01]  /*6340*/  @P1 FMUL.FTZ R145, R203, R145 ;  /* 0x00000091cb911220 */ /* 0x002fe20000410000 */
[----:B------:R-:W-:-:S02]  /*6350*/  @P1 FSEL R142, R142, RZ, P0 ;  /* 0x000000ff8e8e1208 */ /* 0x000fc40000000000 */
[----:B------:R-:W-:Y:S01]  /*6360*/  @P1 F2FP.F16.F32.PACK_AB R134, RZ, R134 ;  /* 0x00000086ff86123e */ /* 0x000fe200000000ff */
[----:B------:R-:W-:Y:S01]  /*6370*/  @P1 FMUL.FTZ R144, R145, R144 ;  /* 0x0000009091901220 */ /* 0x000fe20000410000 */
[----:B------:R-:W-:Y:S02]  /*6380*/  @P1 F2FP.F16.F32.PACK_AB R142, RZ, R142 ;  /* 0x0000008eff8e123e */ /* 0x000fe400000000ff */
[----:B------:R-:W-:Y:S01]  /*6390*/  @P1 F2FP.F16.F32.PACK_AB R146, RZ, R146 ;  /* 0x00000092ff92123e */ /* 0x000fe200000000ff */
[----:B0-----:R-:W-:Y:S01]  /*63a0*/  @P1 FMUL.FTZ R187, R206, R187 ;  /* 0x000000bbcebb1220 */ /* 0x001fe20000410000 */
[----:B------:R-:W-:Y:S02]  /*63b0*/  @P1 FSEL R144, R144, RZ, P3 ;  /* 0x000000ff90901208 */ /* 0x000fe40001800000 */
[----:B------:R-:W-:Y:S01]  /*63c0*/  @P1 F2FP.F16.F32.PACK_AB R132, RZ, R132 ;  /* 0x00000084ff84123e */ /* 0x000fe200000000ff */
[----:B------:R-:W-:Y:S01]  /*63d0*/  @P1 FMUL.FTZ R186, R187, R186 ;  /* 0x000000babbba1220 */ /* 0x000fe20000410000 */
[----:B------:R-:W-:-:S02]  /*63e0*/  F2FP.F16.F32.PACK_AB R133, RZ, R200 ;  /* 0x000000c8ff85723e */ /* 0x000fc400000000ff */
[----:B------:R-:W-:Y:S02]  /*63f0*/  F2FP.F16.F32.PACK_AB R203, RZ, R203 ;  /* 0x000000cbffcb723e */ /* 0x000fe400000000ff */
[----:B------:R-:W-:Y:S02]  /*6400*/  @P1 FSEL R186, R186, RZ, P6 ;  /* 0x000000ffbaba1208 */ /* 0x000fe40003000000 */
[----:B------:R-:W-:Y:S02]  /*6410*/  F2FP.F16.F32.PACK_AB R204, RZ, R204 ;  /* 0x000000ccffcc723e */ /* 0x000fe400000000ff */
[----:B------:R-:W-:Y:S02]  /*6420*/  F2FP.F16.F32.PACK_AB R206, RZ, R206 ;  /* 0x000000ceffce723e */ /* 0x000fe400000000ff */
[----:B------:R-:W-:Y:S02]  /*6430*/  @P1 PRMT R124, R134, 0x7610, R124 ;  /* 0x00007610867c1816 */ /* 0x000fe4000000007c */
[----:B------:R-:W-:-:S02]  /*6440*/  @P1 F2FP.F16.F32.PACK_AB R140, RZ, R140 ;  /* 0x0000008cff8c123e */ /* 0x000fc400000000ff */
[----:B------:R-:W-:Y:S02]  /*6450*/  @P1 F2FP.F16.F32.PACK_AB R144, RZ, R144 ;  /* 0x00000090ff90123e */ /* 0x000fe400000000ff */
[----:B------:R-:W-:Y:S02]  /*6460*/  @P1 F2FP.F16.F32.PACK_AB R186, RZ, R186 ;  /* 0x000000baffba123e */ /* 0x000fe400000000ff */
[----:B------:R-:W-:Y:S02]  /*6470*/  @P1 PRMT R125, R142, 0x7610, R125 ;  /* 0x000076108e7d1816 */ /* 0x000fe4000000007d */
[----:B------:R-:W-:Y:S02]  /*6480*/  @P1 PRMT R126, R146, 0x7610, R126 ;  /* 0x00007610927e1816 */ /* 0x000fe4000000007e */
[----:B------:R-:W-:Y:S02]  /*6490*/  @P1 PRMT R127, R132, 0x7610, R127 ;  /* 0x00007610847f1816 */ /* 0x000fe4000000007f */
[----:B------:R-:W-:-:S02]  /*64a0*/  @P1 PRMT R124, R124, 0x5410, R140 ;  /* 0x000054107c7c1816 */ /* 0x000fc4000000008c */
[----:B------:R-:W-:Y:S02]  /*64b0*/  @P1 PRMT R125, R125, 0x5410, R144 ;  /* 0x000054107d7d1816 */ /* 0x000fe40000000090 */
        /* <DEDUP_REMOVED lines=14> */
.L_x_2475:
[----:B------:R-:W-:Y:S01]  /*65a0*/  ISETP.GT.AND P0, PT, R197, RZ, PT ;  /* 0x000000ffc500720c */ /* 0x000fe20003f04270 */
[----:B------:R-:W2:Y:S01]  /*65b0*/  @P1 LDC.64 R188, c[0x0][0x408] ;  /* 0x00010200ffbc1b82 */ /* 0x000ea20000000a00 */
[--C-:B-1-3-5:R-:W-:Y:S01]  /*65c0*/  HADD2.F32 R141, -RZ, R120.reuse.H0_H0 ;  /* 0x20000078ff8d7230 */ /* 0x12afe20000004100 */
[C---:B------:R-:W-:Y:S01]  /*65d0*/  @P1 LOP3.LUT P3, RZ, R170.reuse, 0xff, RZ, 0xc0, !PT ;  /* 0x000000ffaaff1812 */ /* 0x040fe2000786c0ff */
[----:B------:R-:W-:Y:S01]  /*65e0*/  HADD2.F32 R140, -RZ, R120.H1_H1 ;  /* 0x30000078ff8c7230 */ /* 0x000fe20000004100 */
[C---:B------:R-:W-:Y:S01]  /*65f0*/  @P1 LOP3.LUT P5, RZ, R170.reuse, 0xff00, RZ, 0xc0, !PT ;  /* 0x0000ff00aaff1812 */ /* 0x040fe200078ac0ff */
[--C-:B------:R-:W-:Y:S01]  /*6600*/  HADD2.F32 R200, -RZ, R121.reuse.H1_H1 ;  /* 0x30000079ffc87230 */ /* 0x100fe20000004100 */
[----:B------:R-:W-:Y:S01]  /*6610*/  @P1 LOP3.LUT P6, RZ, R170, 0xff0000, RZ, 0xc0, !PT ;  /* 0x00ff0000aaff1812 */ /* 0x000fe200078cc0ff */
[----:B------:R-:W-:Y:S01]  /*6620*/  HADD2.F32 R203, -RZ, R121.H0_H0 ;  /* 0x20000079ffcb7230 */ /* 0x000fe20000004100 */
[----:B------:R-:W1:Y:S01]  /*6630*/  @P1 LDC.64 R186, c[0x0][0x408] ;  /* 0x00010200ffba1b82 */ /* 0x000e620000000a00 */
[----:B------:R-:W-:-:S02]  /*6640*/  HADD2.F32 R202, -RZ, R122.H0_H0 ;  /* 0x2000007affca7230 */ /* 0x000fc40000004100 */
[----:B------:R-:W-:Y:S02]  /*6650*/  HADD2.F32 R204, -RZ, R123.H0_H0 ;  /* 0x2000007bffcc7230 */ /* 0x000fe40000004100 */
[-CC-:B------:R-:W-:Y:S01]  /*6660*/  @P0 FFMA.FTZ R143, R21, R199.reuse, R198.reuse ;  /* 0x000000c7158f0223 */ /* 0x180fe200000100c6 */
[-CC-:B------:R-:W-:Y:S01]  /*6670*/  @P0 FFMA.FTZ R142, R24, R199.reuse, R198.reuse ;  /* 0x000000c7188e0223 */ /* 0x180fe200000100c6 */
[-CC-:B0-----:R-:W-:Y:S01]  /*6680*/  @P0 FFMA.FTZ R147, R29, R199.reuse, R198.reuse ;  /* 0x000000c71d930223 */ /* 0x181fe200000100c6 */
[-C--:B------:R-:W-:Y:S01]  /*6690*/  @P0 FFMA.FTZ R206, R32, R199.reuse, R198 ;  /* 0x000000c720ce0223 */ /* 0x080fe200000100c6 */
[----:B------:R-:W-:Y:S01]  /*66a0*/  @P0 FADD.FTZ R143, R22, -R143 ;  /* 0x8000008f168f0221 */ /* 0x000fe20000010000 */
[----:B------:R-:W-:Y:S01]  /*66b0*/  @P0 FADD.FTZ R145, R23, -R142 ;  /* 0x8000008e17910221 */ /* 0x000fe20000010000 */
[--C-:B------:R-:W-:Y:S01]  /*66c0*/  @P0 FFMA.FTZ R142, R28, R199, R198.reuse ;  /* 0x000000c71c8e0223 */ /* 0x100fe200000100c6 */
[----:B------:R-:W-:Y:S01]  /*66d0*/  @P0 FADD.FTZ R201, R30, -R147 ;  /* 0x800000931ec90221 */ /* 0x000fe20000010000 */
[C---:B------:R-:W-:Y:S01]  /*66e0*/  @P0 FFMA.FTZ R141, R4.reuse, R143, R141 ;  /* 0x0000008f048d0223 */ /* 0x040fe2000001008d */
[----:B------:R-:W-:Y:S01]  /*66f0*/  @P0 FFMA.FTZ R143, R25, R199, R198 ;  /* 0x000000c7198f0223 */ /* 0x000fe200000100c6 */
[----:B------:R-:W-:Y:S01]  /*6700*/  @P0 FFMA.FTZ R140, R4, R145, R140 ;  /* 0x00000091048c0223 */ /* 0x000fe2000001008c */
[----:B------:R-:W-:Y:S01]  /*6710*/  @P0 FADD.FTZ R145, R27, -R142 ;  /* 0x8000008e1b910221 */ /* 0x000fe20000010000 */
[----:B--2---:R-:W-:Y:S01]  /*6720*/  @P1 FMUL.FTZ R189, R141, R189 ;  /* 0x000000bd8dbd1220 */ /* 0x004fe20000410000 */
[----:B------:R-:W-:Y:S01]  /*6730*/  @P0 FADD.FTZ R143, R26, -R143 ;  /* 0x8000008f1a8f0221 */ /* 0x000fe20000010000 */
[----:B------:R-:W0:Y:S01]  /*6740*/  @P1 LDC.64 R146, c[0x0][0x408] ;  /* 0x00010200ff921b82 */ /* 0x000e220000000a00 */
[C---:B------:R-:W-:Y:S01]  /*6750*/  @P0 FFMA.FTZ R200, R4.reuse, R145, R200 ;  /* 0x0000009104c80223 */ /* 0x040fe200000100c8 */
[C---:B------:R-:W-:Y:S01]  /*6760*/  @P0 FFMA.FTZ R202, R4.reuse, R201, R202 ;  /* 0x000000c904ca0223 */ /* 0x040fe200000100ca */
[----:B------:R-:W-:Y:S01]  /*6770*/  @P0 FFMA.FTZ R203, R4, R143, R203 ;  /* 0x0000008f04cb0223 */ /* 0x000fe200000100cb */
[----:B------:R-:W-:Y:S01]  /*6780*/  @P0 FFMA.FTZ R208, R35, R199, R198 ;  /* 0x000000c723d00223 */ /* 0x000fe200000100c6 */
[----:B------:R-:W-:Y:S01]  /*6790*/  @P0 FADD.FTZ R206, R31, -R206 ;  /* 0x800000ce1fce0221 */ /* 0x000fe20000010000 */
[----:B-1----:R-:W-:Y:S01]  /*67a0*/  @P1 FMUL.FTZ R201, R140, R187 ;  /* 0x000000bb8cc91220 */ /* 0x002fe20000410000 */
[----:B------:R-:W-:Y:S01]  /*67b0*/  @P1 FMUL.FTZ R187, R189, R188 ;  /* 0x000000bcbdbb1220 */ /* 0x000fe20000410000 */
[----:B------:R-:W1:Y:S01]  /*67c0*/  @P1 LDC.64 R144, c[0x0][0x408] ;  /* 0x00010200ff901b82 */ /* 0x000e620000000a00 */
[----:B------:R-:W-:Y:S01]  /*67d0*/  @P0 FADD.FTZ R205, R33, -R208 ;  /* 0x800000d021cd0221 */ /* 0x000fe20000010000 */
[----:B------:R-:W-:Y:S01]  /*67e0*/  @P1 FMUL.FTZ R186, R201, R186 ;  /* 0x000000bac9ba1220 */ /* 0x000fe20000410000 */
[----:B------:R-:W-:Y:S01]  /*67f0*/  HADD2.F32 R201, -RZ, R122.H1_H1 ;  /* 0x3000007affc97230 */ /* 0x000fe20000004100 */
[----:B------:R-:W-:Y:S01]  /*6800*/  @P1 FSEL R187, R187, RZ, P3 ;  /* 0x000000ffbbbb1208 */ /* 0x000fe20001800000 */
[----:B------:R-:W-:Y:S01]  /*6810*/  @P0 FFMA.FTZ R204, R4, R205, R204 ;  /* 0x000000cd04cc0223 */ /* 0x000fe200000100cc */
[----:B------:R-:W-:-:S02]  /*6820*/  @P1 LOP3.LUT P3, RZ, R170, 0xff000000, RZ, 0xc0, !PT ;  /* 0xff000000aaff1812 */ /* 0x000fc4000786c0ff */
[----:B------:R-:W2:Y:S01]  /*6830*/  @P1 LDC.64 R142, c[0x0][0x408] ;  /* 0x00010200ff8e1b82 */ /* 0x000ea20000000a00 */
[----:B------:R-:W-:Y:S01]  /*6840*/  @P0 FFMA.FTZ R201, R4, R206, R201 ;  /* 0x000000ce04c90223 */ /* 0x000fe200000100c9 */
[----:B------:R-:W-:Y:S02]  /*6850*/  @P1 FSEL R186, R186, RZ, P5 ;  /* 0x000000ffbaba1208 */ /* 0x000fe40002800000 */
[----:B------:R-:W-:Y:S02]  /*6860*/  @P1 LOP3.LUT P5, RZ, R171, 0xff, RZ, 0xc0, !PT ;  /* 0x000000ffabff1812 */ /* 0x000fe400078ac0ff */
[----:B------:R-:W-:Y:S02]  /*6870*/  @P1 F2FP.F16.F32.PACK_AB R187, RZ, R187 ;  /* 0x000000bbffbb123e */ /* 0x000fe400000000ff */
[----:B------:R-:W3:Y:S01]  /*6880*/  @P1 LDC.64 R140, c[0x0][0x408] ;  /* 0x00010200ff8c1b82 */ /* 0x000ee20000000a00 */
[----:B0-----:R-:W-:Y:S01]  /*6890*/  @P1 FMUL.FTZ R147, R203, R147 ;  /* 0x00000093cb931220 */ /* 0x001fe20000410000 */
[----:B------:R-:W-:-:S02]  /*68a0*/  @P1 F2FP.F16.F32.PACK_AB R186, RZ, R186 ;  /* 0x000000baffba123e */ /* 0x000fc400000000ff */
[----:B------:R-:W-:Y:S01]  /*68b0*/  @P1 PRMT R124, R187, 0x7610, R124 ;  /* 0x00007610bb7c1816 */ /* 0x000fe2000000007c */
[----:B------:R-:W-:-:S03]  /*68c0*/  @P1 FMUL.FTZ R146, R147, R146 ;  /* 0x0000009293921220 */ /* 0x000fc60000410000 */
[----:B------:R-:W0:Y:S01]  /*68d0*/  @P1 LDC.64 R188, c[0x0][0x408] ;  /* 0x00010200ffbc1b82 */ /* 0x000e220000000a00 */
[----:B-1----:R-:W-:Y:S01]  /*68e0*/  @P1 FMUL.FTZ R145, R200, R145 ;  /* 0x00000091c8911220 */ /* 0x002fe20000410000 */
[----:B------:R-:W-:Y:S02]  /*68f0*/  @P1 FSEL R146, R146, RZ, P6 ;  /* 0x000000ff92921208 */ /* 0x000fe40003000000 */
[----:B------:R-:W-:Y:S01]  /*6900*/  @P1 LOP3.LUT P6, RZ, R171, 0xff00, RZ, 0xc0, !PT ;  /* 0x0000ff00abff1812 */ /* 0x000fe200078cc0ff */
[----:B------:R-:W-:Y:S01]  /*6910*/  @P1 FMUL.FTZ R144, R145, R144 ;  /* 0x0000009091901220 */ /* 0x000fe20000410000 */
[----:B------:R-:W-:Y:S01]  /*6920*/  @P1 F2FP.F16.F32.PACK_AB R146, RZ, R146 ;  /* 0x00000092ff92123e */ /* 0x000fe200000000ff */
[----:B--2---:R-:W-:Y:S01]  /*6930*/  @P1 FMUL.FTZ R143, R202, R143 ;  /* 0x0000008fca8f1220 */ /* 0x004fe20000410000 */
[----:B------:R-:W-:Y:S02]  /*6940*/  @P1 PRMT R124, R124, 0x5410, R186 ;  /* 0x000054107c7c1816 */ /* 0x000fe400000000ba */
[----:B------:R-:W-:Y:S01]  /*6950*/  @P1 FSEL R144, R144, RZ, P3 ;  /* 0x000000ff90901208 */ /* 0x000fe20001800000 */
[----:B------:R-:W-:Y:S01]  /*6960*/  @P1 FMUL.FTZ R142, R143, R142 ;  /* 0x0000008e8f8e1220 */ /* 0x000fe20000410000 */
[----:B------:R-:W-:-:S02]  /*6970*/  @P1 LOP3.LUT P3, RZ, R171, 0xff0000, RZ, 0xc0, !PT ;  /* 0x00ff0000abff1812 */ /* 0x000fc4000786c0ff */
[----:B------:R-:W-:Y:S01]  /*6980*/  @P1 F2FP.F16.F32.PACK_AB R144, RZ, R144 ;  /* 0x00000090ff90123e */ /* 0x000fe200000000ff */
[----:B---3--:R-:W-:Y:S01]  /*6990*/  @P1 FMUL.FTZ R141, R201, R141 ;  /* 0x0000008dc98d1220 */ /* 0x008fe20000410000 */
[----:B------:R-:W-:Y:S02]  /*69a0*/  @P1 FSEL R142, R142, RZ, P5 ;  /* 0x000000ff8e8e1208 */ /* 0x000fe40002800000 */
[----:B------:R-:W-:Y:S01]  /*69b0*/  @P1 PRMT R125, R146, 0x7610, R125 ;  /* 0x00007610927d1816 */ /* 0x000fe2000000007d */
[----:B------:R-:W-:Y:S01]  /*69c0*/  @P1 FMUL.FTZ R140, R141, R140 ;  /* 0x0000008c8d8c1220 */ /* 0x000fe20000410000 */
[----:B------:R-:W-:Y:S02]  /*69d0*/  @P1 F2FP.F16.F32.PACK_AB R142, RZ, R142 ;  /* 0x0000008eff8e123e */ /* 0x000fe400000000ff */
[----:B------:R-:W-:Y:S01]  /*69e0*/  @P1 PRMT R125, R125, 0x5410, R144 ;  /* 0x000054107d7d1816 */ /* 0x000fe20000000090 */
[----:B0-----:R-:W-:Y:S01]  /*69f0*/  @P1 FMUL.FTZ R189, R204, R189 ;  /* 0x000000bdccbd1220 */ /* 0x001fe20000410000 */
[----:B------:R-:W-:-:S02]  /*6a00*/  @P1 FSEL R140, R140, RZ, P6 ;  /* 0x000000ff8c8c1208 */ /* 0x000fc40003000000 */
[----:B------:R-:W-:Y:S01]  /*6a10*/  @P1 PRMT R126, R142, 0x7610, R126 ;  /* 0x000076108e7e1816 */ /* 0x000fe2000000007e */
[----:B------:R-:W-:Y:S01]  /*6a20*/  @P1 FMUL.FTZ R188, R189, R188 ;  /* 0x000000bcbdbc1220 */ /* 0x000fe20000410000 */
[----:B------:R-:W-:-:S04]  /*6a30*/  @P1 F2FP.F16.F32.PACK_AB R140, RZ, R140 ;  /* 0x0000008cff8c123e */ /* 0x000fc800000000ff */
[----:B------:R-:W-:Y:S02]  /*6a40*/  @P1 FSEL R188, R188, RZ, P3 ;  /* 0x000000ffbcbc1208 */ /* 0x000fe40001800000 */
[----:B------:R-:W-:Y:S02]  /*6a50*/  @P1 PRMT R126, R126, 0x5410, R140 ;  /* 0x000054107e7e1816 */ /* 0x000fe4000000008c */
[----:B------:R-:W-:-:S04]  /*6a60*/  @P1 F2FP.F16.F32.PACK_AB R188, RZ, R188 ;  /* 0x000000bcffbc123e */ /* 0x000fc800000000ff */
        /* <DEDUP_REMOVED lines=14> */
.L_x_2474:
        /* <DEDUP_REMOVED lines=22> */
[----:B------:R-:W-:Y:S01]  /*6cb0*/  FFMA.FTZ R188, R28, R199, R198 ;  /* 0x000000c71cbc7223 */ /* 0x000fe200000100c6 */
[----:B------:R-:W-:Y:S01]  /*6cc0*/  FADD.FTZ R189, R26, -R189 ;  /* 0x800000bd1abd7221 */ /* 0x000fe20000010000 */
[----:B------:R-:W-:Y:S01]  /*6cd0*/  FADD.FTZ R203, R30, -R203 ;  /* 0x800000cb1ecb7221 */ /* 0x000fe20000010000 */
[----:B------:R-:W-:Y:S01]  /*6ce0*/  FADD.FTZ R205, R31, -R204 ;  /* 0x800000cc1fcd7221 */ /* 0x000fe20000010000 */
[----:B------:R-:W-:Y:S01]  /*6cf0*/  FADD.FTZ R201, R27, -R188 ;  /* 0x800000bc1bc97221 */ /* 0x000fe20000010000 */
[----:B------:R-:W-:Y:S01]  /*6d00*/  FMUL.FTZ R187, R4, R189 ;  /* 0x000000bd04bb7220 */ /* 0x000fe20000410000 */
[----:B-1----:R-:W-:Y:S01]  /*6d10*/  @P1 FMUL.FTZ R135, R146, R135 ;  /* 0x0000008792871220 */ /* 0x002fe20000410000 */
[----:B------:R-:W1:Y:S01]  /*6d20*/  @P1 LDC.64 R132, c[0x0][0x408] ;  /* 0x00010200ff841b82 */ /* 0x000e620000000a00 */
[----:B------:R-:W-:Y:S01]  /*6d30*/  FSEL R204, R186, RZ, P0 ;  /* 0x000000ffbacc7208 */ /* 0x000fe20000000000 */
[C---:B------:R-:W-:Y:S01]  /*6d40*/  FMUL.FTZ R188, R4.reuse, R203 ;  /* 0x000000cb04bc7220 */ /* 0x040fe20000410000 */
[----:B------:R-:W-:Y:S01]  /*6d50*/  @P1 FMUL.FTZ R200, R135, R134 ;  /* 0x0000008687c81220 */ /* 0x000fe20000410000 */
[C---:B------:R-:W-:Y:S01]  /*6d60*/  FMUL.FTZ R186, R4.reuse, R201 ;  /* 0x000000c904ba7220 */ /* 0x040fe20000410000 */
[----:B------:R-:W-:Y:S01]  /*6d70*/  FMUL.FTZ R189, R4, R205 ;  /* 0x000000cd04bd7220 */ /* 0x000fe20000410000 */
[----:B------:R-:W-:Y:S01]  /*6d80*/  FSEL R206, R187, RZ, P0 ;  /* 0x000000ffbbce7208 */ /* 0x000fe20000000000 */
[----:B--2---:R-:W-:Y:S01]  /*6d90*/  @P1 FMUL.FTZ R141, R202, R141 ;  /* 0x0000008dca8d1220 */ /* 0x004fe20000410000 */
[----:B------:R-:W2:Y:S01]  /*6da0*/  @P1 LDC.64 R134, c[0x0][0x408] ;  /* 0x00010200ff861b82 */ /* 0x000ea20000000a00 */
[----:B------:R-:W-:-:S02]  /*6db0*/  FSEL R188, R188, RZ, P0 ;  /* 0x000000ffbcbc7208 */ /* 0x000fc40000000000 */
[----:B------:R-:W-:Y:S01]  /*6dc0*/  @P1 FMUL.FTZ R147, R141, R140 ;  /* 0x0000008c8d931220 */ /* 0x000fe20000410000 */
[----:B-----5:R-:W-:Y:S02]  /*6dd0*/  @P1 LOP3.LUT P3, RZ, R170, 0xff, RZ, 0xc0, !PT ;  /* 0x000000ffaaff1812 */ /* 0x020fe4000786c0ff */
[----:B------:R-:W-:Y:S02]  /*6de0*/  FSEL R186, R186, RZ, P0 ;  /* 0x000000ffbaba7208 */ /* 0x000fe40000000000 */
[----:B------:R-:W3:Y:S01]  /*6df0*/  @P1 LDC.64 R140, c[0x0][0x408] ;  /* 0x00010200ff8c1b82 */ /* 0x000ee20000000a00 */
[----:B------:R-:W-:Y:S01]  /*6e00*/  FSEL R208, R189, RZ, P0 ;  /* 0x000000ffbdd07208 */ /* 0x000fe20000000000 */
[----:B0-----:R-:W-:Y:S01]  /*6e10*/  @P1 FMUL.FTZ R143, R188, R143 ;  /* 0x0000008fbc8f1220 */ /* 0x001fe20000410000 */
[----:B------:R-:W-:Y:S02]  /*6e20*/  @P1 LOP3.LUT P5, RZ, R170, 0xff00, RZ, 0xc0, !PT ;  /* 0x0000ff00aaff1812 */ /* 0x000fe400078ac0ff */
[----:B------:R-:W-:Y:S01]  /*6e30*/  @P1 FSEL R147, R147, RZ, P3 ;  /* 0x000000ff93931208 */ /* 0x000fe20001800000 */
[----:B------:R-:W-:Y:S01]  /*6e40*/  @P1 FMUL.FTZ R142, R143, R142 ;  /* 0x0000008e8f8e1220 */ /* 0x000fe20000410000 */
[----:B------:R-:W-:Y:S01]  /*6e50*/  @P1 LOP3.LUT P6, RZ, R171, 0xff0000, RZ, 0xc0, !PT ;  /* 0x00ff0000abff1812 */ /* 0x000fe200078cc0ff */
[----:B------:R-:W0:Y:S01]  /*6e60*/  @P1 LDC.64 R144, c[0x0][0x408] ;  /* 0x00010200ff901b82 */ /* 0x000e220000000a00 */
[----:B-1----:R-:W-:Y:S01]  /*6e70*/  @P1 FMUL.FTZ R133, R204, R133 ;  /* 0x00000085cc851220 */ /* 0x002fe20000410000 */
[----:B------:R-:W-:-:S02]  /*6e80*/  @P1 F2FP.F16.F32.PACK_AB R147, RZ, R147 ;  /* 0x00000093ff93123e */ /* 0x000fc400000000ff */
[----:B------:R-:W-:Y:S01]  /*6e90*/  @P1 LOP3.LUT P3, RZ, R170, 0xff0000, RZ, 0xc0, !PT ;  /* 0x00ff0000aaff1812 */ /* 0x000fe2000786c0ff */
[----:B------:R-:W-:Y:S01]  /*6ea0*/  @P1 FMUL.FTZ R132, R133, R132 ;  /* 0x0000008485841220 */ /* 0x000fe20000410000 */
[----:B------:R-:W-:Y:S01]  /*6eb0*/  @P1 PRMT R124, R147, 0x7610, R124 ;  /* 0x00007610937c1816 */ /* 0x000fe2000000007c */
[----:B--2---:R-:W-:Y:S01]  /*6ec0*/  @P1 FMUL.FTZ R135, R206, R135 ;  /* 0x00000087ce871220 */ /* 0x004fe20000410000 */
[----:B------:R-:W-:Y:S02]  /*6ed0*/  @P1 FSEL R200, R200, RZ, P6 ;  /* 0x000000ffc8c81208 */ /* 0x000fe40003000000 */
[----:B------:R-:W-:Y:S01]  /*6ee0*/  @P1 FSEL R132, R132, RZ, P5 ;  /* 0x000000ff84841208 */ /* 0x000fe20002800000 */
[----:B------:R-:W-:Y:S01]  /*6ef0*/  @P1 FMUL.FTZ R134, R135, R134 ;  /* 0x0000008687861220 */ /* 0x000fe20000410000 */
[----:B------:R-:W-:Y:S01]  /*6f00*/  FFMA.FTZ R135, R148, R199, R198 ;  /* 0x000000c794877223 */ /* 0x000fe200000100c6 */
[----:B------:R-:W-:Y:S01]  /*6f10*/  @P1 LOP3.LUT P5, RZ, R171, 0xff, RZ, 0xc0, !PT ;  /* 0x000000ffabff1812 */ /* 0x000fe200078ac0ff */
[----:B---3--:R-:W-:Y:S01]  /*6f20*/  @P1 FMUL.FTZ R141, R186, R141 ;  /* 0x0000008dba8d1220 */ /* 0x008fe20000410000 */
[----:B------:R-:W-:Y:S01]  /*6f30*/  @P1 F2FP.F16.F32.PACK_AB R132, RZ, R132 ;  /* 0x00000084ff84123e */ /* 0x000fe200000000ff */
[----:B------:R-:W-:Y:S01]  /*6f40*/  FADD.FTZ R135, R34, -R135 ;  /* 0x8000008722877221 */ /* 0x000fe20000010000 */
[----:B------:R-:W-:Y:S01]  /*6f50*/  @P1 FSEL R134, R134, RZ, P3 ;  /* 0x000000ff86861208 */ /* 0x000fe20001800000 */
[----:B------:R-:W-:Y:S01]  /*6f60*/  @P1 FMUL.FTZ R140, R141, R140 ;  /* 0x0000008c8d8c1220 */ /* 0x000fe20000410000 */
[----:B------:R-:W-:-:S02]  /*6f70*/  @P1 LOP3.LUT P3, RZ, R170, 0xff000000, RZ, 0xc0, !PT ;  /* 0xff000000aaff1812 */ /* 0x000fc4000786c0ff */
[----:B------:R-:W-:Y:S01]  /*6f80*/  @P1 LOP3.LUT P6, RZ, R171, 0xff00, RZ, 0xc0, !PT ;  /* 0x0000ff00abff1812 */ /* 0x000fe200078cc0ff */
[----:B0-----:R-:W-:Y:S01]  /*6f90*/  @P1 FMUL.FTZ R145, R208, R145 ;  /* 0x00000091d0911220 */ /* 0x001fe20000410000 */
[----:B------:R-:W-:Y:S02]  /*6fa0*/  @P1 FSEL R142, R142, RZ, P5 ;  /* 0x000000ff8e8e1208 */ /* 0x000fe40002800000 */
[----:B------:R-:W-:Y:S01]  /*6fb0*/  @P1 PRMT R124, R124, 0x5410, R132 ;  /* 0x000054107c7c1816 */ /* 0x000fe20000000084 */
[----:B------:R-:W-:Y:S01]  /*6fc0*/  @P1 FMUL.FTZ R144, R145, R144 ;  /* 0x0000009091901220 */ /* 0x000fe20000410000 */
[----:B------:R-:W-:Y:S01]  /*6fd0*/  FMUL.FTZ R132, R4, R135 ;  /* 0x0000008704847220 */ /* 0x000fe20000410000 */
[----:B------:R-:W-:Y:S02]  /*6fe0*/  @P1 F2FP.F16.F32.PACK_AB R134, RZ, R134 ;  /* 0x00000086ff86123e */ /* 0x000fe400000000ff */
[----:B------:R-:W-:Y:S02]  /*6ff0*/  @P1 FSEL R140, R140, RZ, P3 ;  /* 0x000000ff8c8c1208 */ /* 0x000fe40001800000 */
[----:B------:R-:W-:-:S02]  /*7000*/  @P1 FSEL R144, R144, RZ, P6 ;  /* 0x000000ff90901208 */ /* 0x000fc40003000000 */
[----:B------:R-:W-:Y:S02]  /*7010*/  @P1 F2FP.F16.F32.PACK_AB R142, RZ, R142 ;  /* 0x0000008eff8e123e */ /* 0x000fe400000000ff */
[----:B------:R-:W-:Y:S02]  /*7020*/  F2FP.F16.F32.PACK_AB R202, RZ, R202 ;  /* 0x000000caffca723e */ /* 0x000fe400000000ff */
[----:B------:R-:W-:Y:S02]  /*7030*/  F2FP.F16.F32.PACK_AB R204, RZ, R204 ;  /* 0x000000ccffcc723e */ /* 0x000fe400000000ff */
[----:B------:R-:W-:Y:S02]  /*7040*/  F2FP.F16.F32.PACK_AB R133, RZ, R206 ;  /* 0x000000ceff85723e */ /* 0x000fe400000000ff */
[----:B------:R-:W-:Y:S02]  /*7050*/  F2FP.F16.F32.PACK_AB R186, RZ, R186 ;  /* 0x000000baffba723e */ /* 0x000fe400000000ff */
[----:B------:R-:W-:-:S02]  /*7060*/  F2FP.F16.F32.PACK_AB R188, RZ, R188 ;  /* 0x000000bcffbc723e */ /* 0x000fc400000000ff */
[----:B------:R-:W-:Y:S02]  /*7070*/  @P1 F2FP.F16.F32.PACK_AB R200, RZ, R200 ;  /* 0x000000c8ffc8123e */ /* 0x000fe400000000ff */
[----:B------:R-:W-:Y:S02]  /*7080*/  F2FP.F16.F32.PACK_AB R208, RZ, R208 ;  /* 0x000000d0ffd0723e */ /* 0x000fe400000000ff */
[----:B------:R-:W-:Y:S02]  /*7090*/  @P1 F2FP.F16.F32.PACK_AB R140, RZ, R140 ;  /* 0x0000008cff8c123e */ /* 0x000fe400000000ff */
[----:B------:R-:W-:Y:S02]  /*70a0*/  @P1 F2FP.F16.F32.PACK_AB R144, RZ, R144 ;  /* 0x00000090ff90123e */ /* 0x000fe400000000ff */
[----:B------:R-:W-:Y:S02]  /*70b0*/  @P1 PRMT R125, R134, 0x7610, R125 ;  /* 0x00007610867d1816 */ /* 0x000fe4000000007d */
[----:B------:R-:W-:-:S02]  /*70c0*/  FSEL R141, R132, RZ, P0 ;  /* 0x000000ff848d7208 */ /* 0x000fc40000000000 */
        /* <DEDUP_REMOVED lines=17> */
.L_x_2477:
        /* <DEDUP_REMOVED lines=13> */
.L_x_2479:
[----:B------:R-:W-:Y:S05]  /*72b0*/  BSYNC.RECONVERGENT B3 ;  /* 0x0000000000037941 */ /* 0x000fea0003800200 */
.L_x_2478:
        /* <DEDUP_REMOVED lines=13> */
.L_x_2481:
[----:B------:R-:W-:Y:S05]  /*7390*/  BSYNC.RECONVERGENT B3 ;  /* 0x0000000000037941 */ /* 0x000fea0003800200 */
.L_x_2480:
        /* <DEDUP_REMOVED lines=13> */
.L_x_2483:
[----:B------:R-:W-:Y:S05]  /*7470*/  BSYNC.RECONVERGENT B3 ;  /* 0x0000000000037941 */ /* 0x000fea0003800200 */
.L_x_2482:
        /* <DEDUP_REMOVED lines=13> */
.L_x_2485:
[----:B------:R-:W-:Y:S05]  /*7550*/  BSYNC.RECONVERGENT B3 ;  /* 0x0000000000037941 */ /* 0x000fea0003800200 */
.L_x_2484:
        /* <DEDUP_REMOVED lines=13> */
.L_x_2487:
[----:B------:R-:W-:Y:S05]  /*7630*/  BSYNC.RECONVERGENT B3 ;  /* 0x0000000000037941 */ /* 0x000fea0003800200 */
.L_x_2486:
        /* <DEDUP_REMOVED lines=13> */
.L_x_2489:
[----:B------:R-:W-:Y:S05]  /*7710*/  BSYNC.RECONVERGENT B3 ;  /* 0x0000000000037941 */ /* 0x000fea0003800200 */
.L_x_2488:
        /* <DEDUP_REMOVED lines=13> */
.L_x_2491:
[----:B------:R-:W-:Y:S05]  /*77f0*/  BSYNC.RECONVERGENT B3 ;  /* 0x0000000000037941 */ /* 0x000fea0003800200 */
.L_x_2490:
        /* <DEDUP_REMOVED lines=13> */
.L_x_2476:
[----:B------:R-:W-:Y:S05]  /*78d0*/  BSYNC.RECONVERGENT B1 ;  /* 0x0000000000017941 */ /* 0x000fea0003800200 */
.L_x_2473:
        /* <DEDUP_REMOVED lines=8> */
.L_x_2472:
[----:B------:R-:W-:Y:S05]  /*7960*/  BSYNC.RECONVERGENT B2 ;  /* 0x0000000000027941 */ /* 0x000fea0003800200 */
.L_x_2471:
        /* <DEDUP_REMOVED lines=11> */
[--C-:B-----5:R-:W-:Y:S01]  /*7a20*/  HADD2.F32 R189, -RZ, R36.reuse.H0_H0 ;  /* 0x20000024ffbd7230 */ /* 0x120fe20000004100 */
[----:B-1-34-:R-:W1:Y:S01]  /*7a30*/  @P1 LDC.64 R134, c[0x0][0x408] ;  /* 0x00010200ff861b82 */ /* 0x01ae620000000a00 */
[--C-:B------:R-:W-:Y:S01]  /*7a40*/  HADD2.F32 R197, -RZ, R37.reuse.H0_H0 ;  /* 0x20000025ffc57230 */ /* 0x100fe20000004100 */
[C---:B------:R-:W-:Y:S01]  /*7a50*/  @P1 LOP3.LUT P3, RZ, R168.reuse, 0xff00, RZ, 0xc0, !PT ;  /* 0x0000ff00a8ff1812 */ /* 0x040fe2000786c0ff */
[----:B------:R-:W-:Y:S01]  /*7a60*/  HADD2.F32 R188, -RZ, R36.H1_H1 ;  /* 0x30000024ffbc7230 */ /* 0x000fe20000004100 */
[----:B------:R-:W-:Y:S01]  /*7a70*/  @P1 LOP3.LUT P4, RZ, R168, 0xff0000, RZ, 0xc0, !PT ;  /* 0x00ff0000a8ff1812 */ /* 0x000fe2000788c0ff */
[----:B------:R-:W-:Y:S01]  /*7a80*/  HADD2.F32 R203, -RZ, R38.H1_H1 ;  /* 0x30000026ffcb7230 */ /* 0x000fe20000004100 */
[----:B------:R-:W-:Y:S02]  /*7a90*/  @P1 LOP3.LUT P5, RZ, R169, 0xff0000, RZ, 0xc0, !PT ;  /* 0x00ff0000a9ff1812 */ /* 0x000fe400078ac0ff */
[----:B------:R-:W2:Y:S03]  /*7aa0*/  @P1 LDC.64 R132, c[0x0][0x408] ;  /* 0x00010200ff841b82 */ /* 0x000ea60000000a00 */
[-CC-:B------:R-:W-:Y:S01]  /*7ab0*/  @P0 FFMA.FTZ R140, R164, R199.reuse, R198.reuse ;  /* 0x000000c7a48c0223 */ /* 0x180fe200000100c6 */
[-CC-:B------:R-:W-:Y:S01]  /*7ac0*/  @P0 FFMA.FTZ R141, R159, R199.reuse, R198.reuse ;  /* 0x000000c79f8d0223 */ /* 0x180fe200000100c6 */
[-CC-:B------:R-:W-:Y:S01]  /*7ad0*/  @P0 FFMA.FTZ R145, R163, R199.reuse, R198.reuse ;  /* 0x000000c7a3910223 */ /* 0x180fe200000100c6 */
[-C--:B------:R-:W-:Y:S01]  /*7ae0*/  @P0 FFMA.FTZ R186, R176, R199.reuse, R198 ;  /* 0x000000c7b0ba0223 */ /* 0x080fe200000100c6 */
[----:B------:R-:W-:Y:S01]  /*7af0*/  @P0 FADD.FTZ R143, R161, -R140 ;  /* 0x8000008ca18f0221 */ /* 0x000fe20000010000 */
[----:B------:R-:W-:Y:S01]  /*7b00*/  @P0 FADD.FTZ R141, R162, -R141 ;  /* 0x8000008da28d0221 */ /* 0x000fe20000010000 */
[----:B------:R-:W-:Y:S01]  /*7b10*/  @P0 FADD.FTZ R140, R166, -R145 ;  /* 0x80000091a68c0221 */ /* 0x000fe20000010000 */
[-CC-:B------:R-:W-:Y:S01]  /*7b20*/  @P0 FFMA.FTZ R187, R167, R199.reuse, R198.reuse ;  /* 0x000000c7a7bb0223 */ /* 0x180fe200000100c6 */
[-CC-:B------:R-:W-:Y:S01]  /*7b30*/  @P0 FFMA.FTZ R200, R180, R199.reuse, R198.reuse ;  /* 0x000000c7b4c80223 */ /* 0x180fe200000100c6 */
[-CC-:B------:R-:W-:Y:S01]  /*7b40*/  @P0 FFMA.FTZ R205, R184, R199.reuse, R198.reuse ;  /* 0x000000c7b8cd0223 */ /* 0x180fe200000100c6 */
[----:B------:R-:W-:Y:S01]  /*7b50*/  @P0 FFMA.FTZ R202, R181, R199, R198 ;  /* 0x000000c7b5ca0223 */ /* 0x000fe200000100c6 */
[C---:B------:R-:W-:Y:S01]  /*7b60*/  @P0 FFMA.FTZ R189, R4.reuse, R141, R189 ;  /* 0x0000008d04bd0223 */ /* 0x040fe200000100bd */
[----:B------:R-:W-:Y:S01]  /*7b70*/  @P0 FFMA.FTZ R197, R4, R140, R197 ;  /* 0x0000008c04c50223 */ /* 0x000fe200000100c5 */
[----:B------:R-:W-:-:S02]  /*7b80*/  HADD2.F32 R199, -RZ, R37.H1_H1 ;  /* 0x30000025ffc77230 */ /* 0x000fc40000004100 */
[----:B------:R-:W-:Y:S01]  /*7b90*/  @P0 FADD.FTZ R186, R165, -R186 ;  /* 0x800000baa5ba0221 */ /* 0x000fe20000010000 */
[----:B------:R-:W3:Y:S01]  /*7ba0*/  @P1 LDC.64 R140, c[0x0][0x408] ;  /* 0x00010200ff8c1b82 */ /* 0x000ee20000000a00 */
[----:B------:R-:W-:Y:S01]  /*7bb0*/  @P0 FFMA.FTZ R188, R4, R143, R188 ;  /* 0x0000008f04bc0223 */ /* 0x000fe200000100bc */
[----:B------:R-:W-:Y:S01]  /*7bc0*/  @P0 FADD.FTZ R201, R178, -R187 ;  /* 0x800000bbb2c90221 */ /* 0x000fe20000010000 */
[----:B------:R-:W-:Y:S01]  /*7bd0*/  @P0 FFMA.FTZ R199, R4, R186, R199 ;  /* 0x000000ba04c70223 */ /* 0x000fe200000100c7 */
[----:B------:R-:W-:Y:S02]  /*7be0*/  HADD2.F32 R198, -RZ, R38.H0_H0 ;  /* 0x20000026ffc67230 */ /* 0x000fe40000004100 */
[----:B------:R-:W-:Y:S01]  /*7bf0*/  @P0 FADD.FTZ R200, R177, -R200 ;  /* 0x800000c8b1c80221 */ /* 0x000fe20000010000 */
[----:B-1----:R-:W-:Y:S01]  /*7c00*/  @P1 FMUL.FTZ R135, R188, R135 ;  /* 0x00000087bc871220 */ /* 0x002fe20000410000 */
[----:B------:R-:W-:Y:S01]  /*7c10*/  @P0 FADD.FTZ R202, R179, -R202 ;  /* 0x800000cab3ca0221 */ /* 0x000fe20000010000 */
[----:B------:R-:W1:Y:S01]  /*7c20*/  @P1 LDC.64 R144, c[0x0][0x408] ;  /* 0x00010200ff901b82 */ /* 0x000e620000000a00 */
[----:B------:R-:W-:Y:S01]  /*7c30*/  @P0 FFMA.FTZ R198, R4, R201, R198 ;  /* 0x000000c904c60223 */ /* 0x000fe200000100c6 */
[----:B------:R-:W-:-:S02]  /*7c40*/  HADD2.F32 R201, -RZ, R39.H0_H0 ;  /* 0x20000027ffc97230 */ /* 0x000fc40000004100 */
[----:B------:R-:W-:Y:S01]  /*7c50*/  @P0 FFMA.FTZ R203, R4, R200, R203 ;  /* 0x000000c804cb0223 */ /* 0x000fe200000100cb */
[----:B------:R-:W-:Y:S02]  /*7c60*/  HADD2.F32 R200, -RZ, R39.H1_H1 ;  /* 0x30000027ffc87230 */ /* 0x000fe40000004100 */
[----:B------:R-:W-:Y:S01]  /*7c70*/  @P0 FADD.FTZ R205, R182, -R205 ;  /* 0x800000cdb6cd0221 */ /* 0x000fe20000010000 */
[----:B--2---:R-:W-:Y:S01]  /*7c80*/  @P1 FMUL.FTZ R133, R189, R133 ;  /* 0x00000085bd851220 */ /* 0x004fe20000410000 */
[----:B------:R-:W-:Y:S01]  /*7c90*/  @P1 FMUL.FTZ R134, R135, R134 ;  /* 0x0000008687861220 */ /* 0x000fe20000410000 */
[----:B------:R-:W2:Y:S01]  /*7ca0*/  @P1 LDC.64 R142, c[0x0][0x408] ;  /* 0x00010200ff8e1b82 */ /* 0x000ea20000000a00 */
[C---:B------:R-:W-:Y:S01]  /*7cb0*/  @P0 FFMA.FTZ R201, R4.reuse, R202, R201 ;  /* 0x000000ca04c90223 */ /* 0x040fe200000100c9 */
[----:B------:R-:W-:Y:S01]  /*7cc0*/  @P0 FFMA.FTZ R200, R4, R205, R200 ;  /* 0x000000cd04c80223 */ /* 0x000fe200000100c8 */
[----:B------:R-:W-:Y:S01]  /*7cd0*/  @P1 FMUL.FTZ R132, R133, R132 ;  /* 0x0000008485841220 */ /* 0x000fe20000410000 */
[----:B------:R-:W-:-:S02]  /*7ce0*/  @P1 LOP3.LUT P0, RZ, R168, 0xff, RZ, 0xc0, !PT ;  /* 0x000000ffa8ff1812 */ /* 0x000fc4000780c0ff */
[----:B------:R-:W-:Y:S02]  /*7cf0*/  @P1 FSEL R134, R134, RZ, P3 ;  /* 0x000000ff86861208 */ /* 0x000fe40001800000 */
[----:B0-----:R-:W0:Y:S01]  /*7d00*/  @P1 LDC.64 R146, c[0x0][0x408] ;  /* 0x00010200ff921b82 */ /* 0x001e220000000a00 */
[----:B---3--:R-:W-:Y:S01]  /*7d10*/  @P1 FMUL.FTZ R141, R197, R141 ;  /* 0x0000008dc58d1220 */ /* 0x008fe20000410000 */
[----:B------:R-:W-:Y:S02]  /*7d20*/  @P1 LOP3.LUT P3, RZ, R169, 0xff, RZ, 0xc0, !PT ;  /* 0x000000ffa9ff1812 */ /* 0x000fe4000786c0ff */
[----:B------:R-:W-:Y:S01]  /*7d30*/  @P1 FSEL R132, R132, RZ, P0 ;  /* 0x000000ff84841208 */ /* 0x000fe20000000000 */
[----:B------:R-:W-:Y:S01]  /*7d40*/  @P1 FMUL.FTZ R140, R141, R140 ;  /* 0x0000008c8d8c1220 */ /* 0x000fe20000410000 */
[----:B------:R-:W-:Y:S02]  /*7d50*/  @P1 LOP3.LUT P0, RZ, R168, 0xff000000, RZ, 0xc0, !PT ;  /* 0xff000000a8ff1812 */ /* 0x000fe4000780c0ff */
[----:B------:R-:W3:Y:S01]  /*7d60*/  @P1 LDC.64 R186, c[0x0][0x408] ;  /* 0x00010200ffba1b82 */ /* 0x000ee20000000a00 */
[----:B-1----:R-:W-:Y:S01]  /*7d70*/  @P1 FMUL.FTZ R145, R198, R145 ;  /* 0x00000091c6911220 */ /* 0x002fe20000410000 */
[----:B------:R-:W-:-:S02]  /*7d80*/  @P1 FSEL R140, R140, RZ, P4 ;  /* 0x000000ff8c8c1208 */ /* 0x000fc40002000000 */
[----:B------:R-:W-:Y:S01]  /*7d90*/  @P1 LOP3.LUT P4, RZ, R169, 0xff00, RZ, 0xc0, !PT ;  /* 0x0000ff00a9ff1812 */ /* 0x000fe2000788c0ff */
[----:B------:R-:W-:Y:S01]  /*7da0*/  @P1 FMUL.FTZ R144, R145, R144 ;  /* 0x0000009091901220 */ /* 0x000fe20000410000 */
[----:B------:R-:W-:Y:S01]  /*7db0*/  @P1 F2FP.F16.F32.PACK_AB R4, RZ, R132 ;  /* 0x00000084ff04123e */ /* 0x000fe200000000ff */
[----:B--2---:R-:W-:Y:S01]  /*7dc0*/  @P1 FMUL.FTZ R143, R199, R143 ;  /* 0x0000008fc78f1220 */ /* 0x004fe20000410000 */
[----:B------:R-:W-:Y:S02]  /*7dd0*/  @P1 F2FP.F16.F32.PACK_AB R140, RZ, R140 ;  /* 0x0000008cff8c123e */ /* 0x000fe400000000ff */
[----:B------:R-:W-:Y:S01]  /*7de0*/  @P1 FSEL R144, R144, RZ, P3 ;  /* 0x000000ff90901208 */ /* 0x000fe20001800000 */
[----:B------:R-:W-:Y:S01]  /*7df0*/  @P1 FMUL.FTZ R142, R143, R142 ;  /* 0x0000008e8f8e1220 */ /* 0x000fe20000410000 */
[----:B------:R-:W-:Y:S02]  /*7e00*/  @P1 F2FP.F16.F32.PACK_AB R135, RZ, R134 ;  /* 0x00000086ff87123e */ /* 0x000fe400000000ff */
[----:B------:R-:W-:Y:S01]  /*7e10*/  @P1 F2FP.F16.F32.PACK_AB R144, RZ, R144 ;  /* 0x00000090ff90123e */ /* 0x000fe200000000ff */
[----:B0-----:R-:W-:Y:S01]  /*7e20*/  @P1 FMUL.FTZ R147, R203, R147 ;  /* 0x00000093cb931220 */ /* 0x001fe20000410000 */
[----:B------:R-:W-:-:S02]  /*7e30*/  @P1 FSEL R142, R142, RZ, P0 ;  /* 0x000000ff8e8e1208 */ /* 0x000fc40000000000 */
[----:B------:R-:W-:Y:S01]  /*7e40*/  @P1 PRMT R124, R4, 0x7610, R124 ;  /* 0x00007610047c1816 */ /* 0x000fe2000000007c */
[----:B------:R-:W-:Y:S01]  /*7e50*/  @P1 FMUL.FTZ R146, R147, R146 ;  /* 0x0000009293921220 */ /* 0x000fe20000410000 */
[----:B------:R-:W-:Y:S02]  /*7e60*/  @P1 F2FP.F16.F32.PACK_AB R142, RZ, R142 ;  /* 0x0000008eff8e123e */ /* 0x000fe400000000ff */
[----:B------:R-:W-:Y:S01]  /*7e70*/  @P1 PRMT R125, R140, 0x7610, R125 ;  /* 0x000076108c7d1816 */ /* 0x000fe2000000007d */
[----:B---3--:R-:W-:Y:S01]  /*7e80*/  @P1 FMUL.FTZ R187, R201, R187 ;  /* 0x000000bbc9bb1220 */ /* 0x008fe20000410000 */
[----:B------:R-:W-:Y:S02]  /*7e90*/  @P1 FSEL R146, R146, RZ, P4 ;  /* 0x000000ff92921208 */ /* 0x000fe40002000000 */
[----:B------:R-:W-:Y:S01]  /*7ea0*/  @P1 PRMT R126, R144, 0x7610, R126 ;  /* 0x00007610907e1816 */ /* 0x000fe2000000007e */
[----:B------:R-:W-:Y:S01]  /*7eb0*/  @P1 FMUL.FTZ R186, R187, R186 ;  /* 0x000000babbba1220 */ /* 0x000fe20000410000 */
[----:B------:R-:W-:-:S02]  /*7ec0*/  @P1 F2FP.F16.F32.PACK_AB R146, RZ, R146 ;  /* 0x00000092ff92123e */ /* 0x000fc400000000ff */
[----:B------:R-:W-:Y:S02]  /*7ed0*/  @P1 PRMT R124, R124, 0x5410, R135 ;  /* 0x000054107c7c1816 */ /* 0x000fe40000000087 */
[----:B------:R-:W-:Y:S02]  /*7ee0*/  @P1 FSEL R186, R186, RZ, P5 ;  /* 0x000000ffbaba1208 */ /* 0x000fe40002800000 */
[----:B------:R-:W-:Y:S02]  /*7ef0*/  F2FP.F16.F32.PACK_AB R132, R188, R189 ;  /* 0x000000bdbc84723e */ /* 0x000fe400000000ff */
[----:B------:R-:W-:Y:S02]  /*7f00*/  @P1 F2FP.F16.F32.PACK_AB R186, RZ, R186 ;  /* 0x000000baffba123e */ /* 0x000fe400000000ff */
[----:B------:R-:W-:Y:S02]  /*7f10*/  F2FP.F16.F32.PACK_AB R133, R199, R197 ;  /* 0x000000c5c785723e */ /* 0x000fe400000000ff */
[----:B------:R-:W-:-:S02]  /*7f20*/  F2FP.F16.F32.PACK_AB R134, R203, R198 ;  /* 0x000000c6cb86723e */ /* 0x000fc400000000ff */
[----:B------:R-:W-:Y:S02]  /*7f30*/  @P1 PRMT R125, R125, 0x5410, R142 ;  /* 0x000054107d7d1816 */ /* 0x000fe4000000008e */
[----:B------:R-:W-:Y:S02]  /*7f40*/  F2FP.F16.F32.PACK_AB R135, R200, R201 ;  /* 0x000000c9c887723e */ /* 0x000fe400000000ff */
        /* <DEDUP_REMOVED lines=11> */
.L_x_2496:
[----:B------:R-:W-:Y:S01]  /*8000*/  ISETP.GT.AND P0, PT, R197, RZ, PT ;  /* 0x000000ffc500720c */ /* 0x000fe20003f04270 */
[----:B------:R-:W2:Y:S01]  /*8010*/  @P1 LDC.64 R144, c[0x0][0x408] ;  /* 0x00010200ff901b82 */ /* 0x000ea20000000a00 */
[--C-:B-1-345:R-:W-:Y:S01]  /*8020*/  HADD2.F32 R141, -RZ, R36.reuse.H0_H0 ;  /* 0x20000024ff8d7230 */ /* 0x13afe20000004100 */
[C---:B------:R-:W-:Y:S01]  /*8030*/  @P1 LOP3.LUT P3, RZ, R168.reuse, 0xff, RZ, 0xc0, !PT ;  /* 0x000000ffa8ff1812 */ /* 0x040fe2000786c0ff */
[----:B------:R-:W-:Y:S01]  /*8040*/  HADD2.F32 R186, -RZ, R36.H1_H1 ;  /* 0x30000024ffba7230 */ /* 0x000fe20000004100 */
[----:B------:R-:W-:Y:S01]  /*8050*/  @P1 LOP3.LUT P4, RZ, R168, 0xff00, RZ, 0xc0, !PT ;  /* 0x0000ff00a8ff1812 */ /* 0x000fe2000788c0ff */
[--C-:B------:R-:W-:Y:S01]  /*8060*/  HADD2.F32 R197, -RZ, R37.reuse.H0_H0 ;  /* 0x20000025ffc57230 */ /* 0x100fe20000004100 */
[C---:B------:R-:W-:Y:S01]  /*8070*/  @P1 LOP3.LUT P5, RZ, R169.reuse, 0xff00, RZ, 0xc0, !PT ;  /* 0x0000ff00a9ff1812 */ /* 0x040fe200078ac0ff */
[--C-:B------:R-:W-:Y:S01]  /*8080*/  HADD2.F32 R200, -RZ, R38.reuse.H0_H0 ;  /* 0x20000026ffc87230 */ /* 0x100fe20000004100 */
[----:B0-----:R-:W0:Y:S01]  /*8090*/  @P1 LDC.64 R146, c[0x0][0x408] ;  /* 0x00010200ff921b82 */ /* 0x001e220000000a00 */
[----:B------:R-:W-:Y:S01]  /*80a0*/  HADD2.F32 R201, -RZ, R37.H1_H1 ;  /* 0x30000025ffc97230 */ /* 0x000fe20000004100 */
[----:B------:R-:W-:Y:S01]  /*80b0*/  @P1 LOP3.LUT P6, RZ, R169, 0xff0000, RZ, 0xc0, !PT ;  /* 0x00ff0000a9ff1812 */ /* 0x000fe200078cc0ff */
[----:B------:R-:W-:-:S02]  /*80c0*/  HADD2.F32 R203, -RZ, R38.H1_H1 ;  /* 0x30000026ffcb7230 */ /* 0x000fc40000004100 */
        /* <DEDUP_REMOVED lines=11> */
[----:B------:R-:W-:Y:S01]  /*8180*/  @P0 FFMA.FTZ R197, R4, R140, R197 ;  /* 0x0000008c04c50223 */ /* 0x000fe200000100c5 */
[----:B--2---:R-:W-:Y:S01]  /*8190*/  @P1 FMUL.FTZ R145, R141, R145 ;  /* 0x000000918d911220 */ /* 0x004fe20000410000 */
[----:B------:R-:W-:Y:S01]  /*81a0*/  @P0 FADD.FTZ R187, R165, -R142 ;  /* 0x8000008ea5bb0221 */ /* 0x000fe20000010000 */
[----:B------:R-:W-:Y:S01]  /*81b0*/  @P0 FADD.FTZ R189, R178, -R143 ;  /* 0x8000008fb2bd0221 */ /* 0x000fe20000010000 */
[----:B------:R-:W1:Y:S01]  /*81c0*/  @P1 LDC.64 R140, c[0x0][0x408] ;  /* 0x00010200ff8c1b82 */ /* 0x000e620000000a00 */
[----:B------:R-:W-:Y:S01]  /*81d0*/  @P1 FMUL.FTZ R188, R145, R144 ;  /* 0x0000009091bc1220 */ /* 0x000fe20000410000 */
[C---:B------:R-:W-:Y:S01]  /*81e0*/  @P0 FFMA.FTZ R201, R4.reuse, R187, R201 ;  /* 0x000000bb04c90223 */ /* 0x040fe200000100c9 */
[----:B------:R-:W-:Y:S01]  /*81f0*/  @P0 FFMA.FTZ R200, R4, R189, R200 ;  /* 0x000000bd04c80223 */ /* 0x000fe200000100c8 */
[----:B------:R-:W-:Y:S01]  /*8200*/  @P0 FFMA.FTZ R206, R181, R199, R198 ;  /* 0x000000c7b5ce0223 */ /* 0x000fe200000100c6 */
[----:B0-----:R-:W-:Y:S01]  /*8210*/  @P1 FMUL.FTZ R147, R186, R147 ;  /* 0x00000093ba931220 */ /* 0x001fe20000410000 */
[----:B------:R-:W-:-:S02]  /*8220*/  HADD2.F32 R202, -RZ, R39.H0_H0 ;  /* 0x20000027ffca7230 */ /* 0x000fc40000004100 */
[----:B------:R-:W-:Y:S01]  /*8230*/  @P0 FADD.FTZ R204, R177, -R204 ;  /* 0x800000ccb1cc0221 */ /* 0x000fe20000010000 */
[----:B------:R-:W0:Y:S01]  /*8240*/  @P1 LDC.64 R144, c[0x0][0x408] ;  /* 0x00010200ff901b82 */ /* 0x000e220000000a00 */
[----:B------:R-:W-:Y:S01]  /*8250*/  @P1 FMUL.FTZ R189, R147, R146 ;  /* 0x0000009293bd1220 */ /* 0x000fe20000410000 */
[----:B------:R-:W-:Y:S01]  /*8260*/  @P0 FADD.FTZ R205, R179, -R206 ;  /* 0x800000ceb3cd0221 */ /* 0x000fe20000010000 */
[----:B------:R-:W-:Y:S01]  /*8270*/  @P0 FFMA.FTZ R203, R4, R204, R203 ;  /* 0x000000cc04cb0223 */ /* 0x000fe200000100cb */
[----:B------:R-:W-:Y:S02]  /*8280*/  @P1 FSEL R188, R188, RZ, P3 ;  /* 0x000000ffbcbc1208 */ /* 0x000fe40001800000 */
[----:B------:R-:W-:Y:S01]  /*8290*/  @P0 FFMA.FTZ R202, R4, R205, R202 ;  /* 0x000000cd04ca0223 */ /* 0x000fe200000100ca */
[----:B------:R-:W-:Y:S01]  /*82a0*/  @P1 FSEL R189, R189, RZ, P4 ;  /* 0x000000ffbdbd1208 */ /* 0x000fe20002000000 */
[----:B------:R-:W2:Y:S01]  /*82b0*/  @P1 LDC.64 R142, c[0x0][0x408] ;  /* 0x00010200ff8e1b82 */ /* 0x000ea20000000a00 */
[----:B------:R-:W-:-:S02]  /*82c0*/  @P1 LOP3.LUT P3, RZ, R168, 0xff0000, RZ, 0xc0, !PT ;  /* 0x00ff0000a8ff1812 */ /* 0x000fc4000786c0ff */
[----:B------:R-:W-:Y:S02]  /*82d0*/  @P1 LOP3.LUT P4, RZ, R169, 0xff, RZ, 0xc0, !PT ;  /* 0x000000ffa9ff1812 */ /* 0x000fe4000788c0ff */
[----:B------:R-:W-:Y:S02]  /*82e0*/  @P1 F2FP.F16.F32.PACK_AB R188, RZ, R188 ;  /* 0x000000bcffbc123e */ /* 0x000fe400000000ff */
[----:B------:R-:W-:Y:S01]  /*82f0*/  @P1 F2FP.F16.F32.PACK_AB R189, RZ, R189 ;  /* 0x000000bdffbd123e */ /* 0x000fe200000000ff */
[----:B------:R-:W3:Y:S01]  /*8300*/  @P1 LDC.64 R146, c[0x0][0x408] ;  /* 0x00010200ff921b82 */ /* 0x000ee20000000a00 */
[----:B-1----:R-:W-:Y:S01]  /*8310*/  @P1 FMUL.FTZ R141, R197, R141 ;  /* 0x0000008dc58d1220 */ /* 0x002fe20000410000 */
[----:B------:R-:W-:-:S03]  /*8320*/  @P1 PRMT R124, R188, 0x7610, R124 ;  /* 0x00007610bc7c1816 */ /* 0x000fc6000000007c */
[----:B------:R-:W-:Y:S01]  /*8330*/  @P1 FMUL.FTZ R140, R141, R140 ;  /* 0x0000008c8d8c1220 */ /* 0x000fe20000410000 */
[----:B------:R-:W-:Y:S02]  /*8340*/  @P1 PRMT R124, R124, 0x5410, R189 ;  /* 0x000054107c7c1816 */ /* 0x000fe400000000bd */
[----:B------:R-:W1:Y:S01]  /*8350*/  @P1 LDC.64 R186, c[0x0][0x408] ;  /* 0x00010200ffba1b82 */ /* 0x000e620000000a00 */
[----:B0-----:R-:W-:Y:S01]  /*8360*/  @P1 FMUL.FTZ R145, R200, R145 ;  /* 0x00000091c8911220 */ /* 0x001fe20000410000 */
[----:B------:R-:W-:Y:S02]  /*8370*/  @P1 FSEL R140, R140, RZ, P3 ;  /* 0x000000ff8c8c1208 */ /* 0x000fe40001800000 */
[----:B------:R-:W-:Y:S01]  /*8380*/  @P1 LOP3.LUT P3, RZ, R168, 0xff000000, RZ, 0xc0, !PT ;  /* 0xff000000a8ff1812 */ /* 0x000fe2000786c0ff */
[----:B------:R-:W-:Y:S01]  /*8390*/  @P1 FMUL.FTZ R144, R145, R144 ;  /* 0x0000009091901220 */ /* 0x000fe20000410000 */
[----:B------:R-:W-:Y:S01]  /*83a0*/  @P1 F2FP.F16.F32.PACK_AB R140, RZ, R140 ;  /* 0x0000008cff8c123e */ /* 0x000fe200000000ff */
[----:B--2---:R-:W-:-:S03]  /*83b0*/  @P1 FMUL.FTZ R143, R201, R143 ;  /* 0x0000008fc98f1220 */ /* 0x004fc60000410000 */
[----:B------:R-:W-:Y:S01]  /*83c0*/  @P1 FSEL R144, R144, RZ, P4 ;  /* 0x000000ff90901208 */ /* 0x000fe20002000000 */
[----:B------:R-:W-:Y:S01]  /*83d0*/  @P1 FMUL.FTZ R142, R143, R142 ;  /* 0x0000008e8f8e1220 */ /* 0x000fe20000410000 */
[----:B------:R-:W-:Y:S02]  /*83e0*/  @P1 PRMT R125, R140, 0x7610, R125 ;  /* 0x000076108c7d1816 */ /* 0x000fe4000000007d */
[----:B------:R-:W-:Y:S01]  /*83f0*/  @P1 F2FP.F16.F32.PACK_AB R144, RZ, R144 ;  /* 0x00000090ff90123e */ /* 0x000fe200000000ff */
[----:B---3--:R-:W-:Y:S01]  /*8400*/  @P1 FMUL.FTZ R147, R203, R147 ;  /* 0x00000093cb931220 */ /* 0x008fe20000410000 */
[----:B------:R-:W-:Y:S02]  /*8410*/  @P1 FSEL R142, R142, RZ, P3 ;  /* 0x000000ff8e8e1208 */ /* 0x000fe40001800000 */
[----:B------:R-:W-:Y:S01]  /*8420*/  @P1 PRMT R126, R144, 0x7610, R126 ;  /* 0x00007610907e1816 */ /* 0x000fe2000000007e */
[----:B------:R-:W-:Y:S01]  /*8430*/  @P1 FMUL.FTZ R146, R147, R146 ;  /* 0x0000009293921220 */ /* 0x000fe20000410000 */
[----:B------:R-:W-:Y:S01]  /*8440*/  @P1 F2FP.F16.F32.PACK_AB R142, RZ, R142 ;  /* 0x0000008eff8e123e */ /* 0x000fe200000000ff */
[----:B-1----:R-:W-:-:S03]  /*8450*/  @P1 FMUL.FTZ R187, R202, R187 ;  /* 0x000000bbcabb1220 */ /* 0x002fc60000410000 */
[----:B------:R-:W-:Y:S02]  /*8460*/  @P1 FSEL R146, R146, RZ, P5 ;  /* 0x000000ff92921208 */ /* 0x000fe40002800000 */
        /* <DEDUP_REMOVED lines=20> */
.L_x_2495:
        /* <DEDUP_REMOVED lines=15> */
[--C-:B------:R-:W-:Y:S01]  /*86a0*/  FFMA.FTZ R200, R176, R199, R198.reuse ;  /* 0x000000c7b0c87223 */ /* 0x100fe200000100c6 */
[----:B------:R-:W-:Y:S01]  /*86b0*/  FADD.FTZ R201, R166, -R201 ;  /* 0x800000c9a6c97221 */ /* 0x000fe20000010000 */
[----:B------:R-:W-:Y:S01]  /*86c0*/  FMUL.FTZ R189, R4, R197 ;  /* 0x000000c504bd7220 */ /* 0x000fe20000410000 */
[-C--:B------:R-:W-:Y:S01]  /*86d0*/  FFMA.FTZ R204, R181, R199.reuse, R198 ;  /* 0x000000c7b5cc7223 */ /* 0x080fe200000100c6 */
[----:B------:R-:W-:Y:S01]  /*86e0*/  FADD.FTZ R203, R178, -R203 ;  /* 0x800000cbb2cb7221 */ /* 0x000fe20000010000 */
[----:B------:R-:W3:Y:S01]  /*86f0*/  @P1 LDC.64 R140, c[0x0][0x408] ;  /* 0x00010200ff8c1b82 */ /* 0x000ee20000000a00 */
[----:B------:R-:W-:Y:S01]  /*8700*/  FADD.FTZ R205, R177, -R202 ;  /* 0x800000cab1cd7221 */ /* 0x000fe20000010000 */
[----:B------:R-:W-:Y:S01]  /*8710*/  FFMA.FTZ R209, R184, R199, R198 ;  /* 0x000000c7b8d17223 */ /* 0x000fe200000100c6 */
[----:B------:R-:W-:Y:S01]  /*8720*/  FSEL R202, R188, RZ, P0 ;  /* 0x000000ffbcca7208 */ /* 0x000fe20000000000 */
[----:B------:R-:W-:Y:S01]  /*8730*/  FADD.FTZ R199, R165, -R200 ;  /* 0x800000c8a5c77221 */ /* 0x000fe20000010000 */
[C---:B------:R-:W-:Y:S01]  /*8740*/  FMUL.FTZ R188, R4.reuse, R201 ;  /* 0x000000c904bc7220 */ /* 0x040fe20000410000 */
[----:B------:R-:W-:Y:S01]  /*8750*/  FADD.FTZ R207, R179, -R204 ;  /* 0x800000ccb3cf7221 */ /* 0x000fe20000010000 */
[C---:B------:R-:W-:Y:S01]  /*8760*/  FMUL.FTZ R198, R4.reuse, R203 ;  /* 0x000000cb04c67220 */ /* 0x040fe20000410000 */
[----:B------:R-:W4:Y:S01]  /*8770*/  @P1 LDC.64 R144, c[0x0][0x408] ;  /* 0x00010200ff901b82 */ /* 0x000f220000000a00 */
[----:B------:R-:W-:Y:S01]  /*8780*/  FSEL R201, R189, RZ, P0 ;  /* 0x000000ffbdc97208 */ /* 0x000fe20000000000 */
[C---:B------:R-:W-:Y:S01]  /*8790*/  FMUL.FTZ R197, R4.reuse, R199 ;  /* 0x000000c704c57220 */ /* 0x040fe20000410000 */
[----:B------:R-:W-:Y:S01]  /*87a0*/  FMUL.FTZ R199, R4, R205 ;  /* 0x000000cd04c77220 */ /* 0x000fe20000410000 */
[----:B-1----:R-:W-:Y:S01]  /*87b0*/  @P1 FMUL.FTZ R133, R202, R133 ;  /* 0x00000085ca851220 */ /* 0x002fe20000410000 */
[----:B------:R-:W-:Y:S01]  /*87c0*/  FMUL.FTZ R200, R4, R207 ;  /* 0x000000cf04c87220 */ /* 0x000fe20000410000 */
[----:B------:R-:W-:Y:S01]  /*87d0*/  FSEL R188, R188, RZ, P0 ;  /* 0x000000ffbcbc7208 */ /* 0x000fe20000000000 */
[----:B------:R-:W-:Y:S01]  /*87e0*/  FADD.FTZ R209, R182, -R209 ;  /* 0x800000d1b6d17221 */ /* 0x000fe20000010000 */
        /* <DEDUP_REMOVED lines=30> */
[----:B------:R-:W-:-:S02]  /*89d0*/  @P1 F2FP.F16.F32.PACK_AB R4, RZ, R132 ;  /* 0x00000084ff04123e */ /* 0x000fc400000000ff */
[----:B------:R-:W-:Y:S01]  /*89e0*/  @P1 F2FP.F16.F32.PACK_AB R140, RZ, R140 ;  /* 0x0000008cff8c123e */ /* 0x000fe200000000ff */
[----:B--2---:R-:W-:Y:S01]  /*89f0*/  @P1 FMUL.FTZ R187, R200, R187 ;  /* 0x000000bbc8bb1220 */ /* 0x004fe20000410000 */
[----:B------:R-:W-:Y:S02]  /*8a00*/  @P1 FSEL R142, R142, RZ, P3 ;  /* 0x000000ff8e8e1208 */ /* 0x000fe40001800000 */
[----:B------:R-:W-:Y:S01]  /*8a10*/  @P1 FSEL R146, R146, RZ, P5 ;  /* 0x000000ff92921208 */ /* 0x000fe20002800000 */
[----:B------:R-:W-:Y:S01]  /*8a20*/  @P1 FMUL.FTZ R186, R187, R186 ;  /* 0x000000babbba1220 */ /* 0x000fe20000410000 */
[----:B------:R-:W-:Y:S02]  /*8a30*/  @P1 F2FP.F16.F32.PACK_AB R144, RZ, R144 ;  /* 0x00000090ff90123e */ /* 0x000fe400000000ff */
[----:B------:R-:W-:Y:S02]  /*8a40*/  @P1 F2FP.F16.F32.PACK_AB R135, RZ, R134 ;  /* 0x00000086ff87123e */ /* 0x000fe400000000ff */
[----:B------:R-:W-:-:S02]  /*8a50*/  @P1 FSEL R186, R186, RZ, P6 ;  /* 0x000000ffbaba1208 */ /* 0x000fc40003000000 */
[----:B------:R-:W-:Y:S02]  /*8a60*/  @P1 PRMT R124, R4, 0x7610, R124 ;  /* 0x00007610047c1816 */ /* 0x000fe4000000007c */
[----:B------:R-:W-:Y:S02]  /*8a70*/  @P1 F2FP.F16.F32.PACK_AB R142, RZ, R142 ;  /* 0x0000008eff8e123e */ /* 0x000fe400000000ff */
[----:B------:R-:W-:Y:S02]  /*8a80*/  @P1 F2FP.F16.F32.PACK_AB R146, RZ, R146 ;  /* 0x00000092ff92123e */ /* 0x000fe400000000ff */
[----:B------:R-:W-:Y:S02]  /*8a90*/  @P1 F2FP.F16.F32.PACK_AB R186, RZ, R186 ;  /* 0x000000baffba123e */ /* 0x000fe400000000ff */
[----:B------:R-:W-:Y:S02]  /*8aa0*/  FSEL R189, R189, RZ, P0 ;  /* 0x000000ffbdbd7208 */ /* 0x000fe40000000000 */
[----:B------:R-:W-:-:S02]  /*8ab0*/  @P1 PRMT R125, R140, 0x7610, R125 ;  /* 0x000076108c7d1816 */ /* 0x000fc4000000007d */
[----:B------:R-:W-:Y:S02]  /*8ac0*/  @P1 PRMT R126, R144, 0x7610, R126 ;  /* 0x00007610907e1816 */ /* 0x000fe4000000007e */
[----:B------:R-:W-:Y:S02]  /*8ad0*/  @P1 PRMT R124, R124, 0x5410, R135 ;  /* 0x000054107c7c1816 */ /* 0x000fe40000000087 */
[----:B------:R-:W-:Y:S02]  /*8ae0*/  F2FP.F16.F32.PACK_AB R132, R201, R202 ;  /* 0x000000cac984723e */ /* 0x000fe400000000ff */
[----:B------:R-:W-:Y:S02]  /*8af0*/  F2FP.F16.F32.PACK_AB R133, R133, R188 ;  /* 0x000000bc8585723e */ /* 0x000fe400000000ff */
[----:B------:R-:W-:Y:S02]  /*8b00*/  F2FP.F16.F32.PACK_AB R134, R199, R198 ;  /* 0x000000c6c786723e */ /* 0x000fe400000000ff */
[----:B------:R-:W-:-:S02]  /*8b10*/  @P1 PRMT R125, R125, 0x5410, R142 ;  /* 0x000054107d7d1816 */ /* 0x000fc4000000008e */
        /* <DEDUP_REMOVED lines=12> */
.L_x_2498:
        /* <DEDUP_REMOVED lines=22> */
[----:B------:R-:W-:-:S04]  /*8d40*/  F2FP.F16.F32.PACK_AB R141, RZ, R141 ;  /* 0x0000008dff8d723e */ /* 0x000fc800000000ff */
[----:B------:R-:W-:-:S07]  /*8d50*/  PRMT R124, R141, 0x7610, R124 ;  /* 0x000076108d7c7816 */ /* 0x000fce000000007c */
.L_x_2500:
[----:B------:R-:W-:Y:S05]  /*8d60*/  BSYNC.RECONVERGENT B3 ;  /* 0x0000000000037941 */ /* 0x000fea0003800200 */
.L_x_2499:
        /* <DEDUP_REMOVED lines=13> */
.L_x_2502:
[----:B------:R-:W-:Y:S05]  /*8e40*/  BSYNC.RECONVERGENT B3 ;  /* 0x0000000000037941 */ /* 0x000fea0003800200 */
.L_x_2501:
        /* <DEDUP_REMOVED lines=13> */
.L_x_2504:
[----:B------:R-:W-:Y:S05]  /*8f20*/  BSYNC.RECONVERGENT B3 ;  /* 0x0000000000037941 */ /* 0x000fea0003800200 */
.L_x_2503:
        /* <DEDUP_REMOVED lines=13> */
.L_x_2506:
[----:B------:R-:W-:Y:S05]  /*9000*/  BSYNC.RECONVERGENT B3 ;  /* 0x0000000000037941 */ /* 0x000fea0003800200 */
.L_x_2505:
        /* <DEDUP_REMOVED lines=13> */
.L_x_2508:
[----:B------:R-:W-:Y:S05]  /*90e0*/  BSYNC.RECONVERGENT B3 ;  /* 0x0000000000037941 */ /* 0x000fea0003800200 */
.L_x_2507:
        /* <DEDUP_REMOVED lines=13> */
.L_x_2510:
[----:B------:R-:W-:Y:S05]  /*91c0*/  BSYNC.RECONVERGENT B3 ;  /* 0x0000000000037941 */ /* 0x000fea0003800200 */
.L_x_2509:
        /* <DEDUP_REMOVED lines=13> */
.L_x_2512:
[----:B------:R-:W-:Y:S05]  /*92a0*/  BSYNC.RECONVERGENT B3 ;  /* 0x0000000000037941 */ /* 0x000fea0003800200 */
.L_x_2511:
[----:B------:R-:W-:-:S04]  /*92b0*/  @P1 F2FP.F16.F32.PACK_AB R140, RZ, R140 ;  /* 0x0000008cff8c123e */ /* 0x000fc800000000ff */
[----:B------:R-:W-:-:S07]  /*92c0*/  @P1 PRMT R127, R127, 0x5410, R140 ;  /* 0x000054107f7f1816 */ /* 0x000fce000000008c */
.L_x_2497:
[----:B------:R-:W-:Y:S05]  /*92d0*/  BSYNC.RECONVERGENT B1 ;  /* 0x0000000000017941 */ /* 0x000fea0003800200 */
.L_x_2494:
[----:B------:R-:W1:Y:S08]  /*92e0*/  @P2 LDC.64 R142, c[0x0][0x478] ;  /* 0x00011e00ff8e2b82 */ /* 0x000e700000000a00 */
[----:B------:R-:W2:Y:S01]  /*92f0*/  @P1 LDC.64 R140, c[0x0][0x468] ;  /* 0x00011a00ff8c1b82 */ /* 0x000ea20000000a00 */
[----:B-1----:R-:W-:-:S05]  /*9300*/  @P2 IMAD.WIDE.U32 R142, R196, 0x10, R142 ;  /* 0x00000010c48e2825 */ /* 0x002fca00078e008e */
[----:B------:R1:W-:Y:S01]  /*9310*/  @P2 STG.E.128 desc[UR6][R142.64], R132 ;  /* 0x000000848e002986 */ /* 0x0003e2000c101d06 */
[----:B--2---:R-:W-:-:S05]  /*9320*/  @P1 IMAD.WIDE.U32 R140, R195, 0x10, R140 ;  /* 0x00000010c38c1825 */ /* 0x004fca00078e008c */
[----:B------:R1:W-:Y:S02]  /*9330*/  @P1 STG.E.128 desc[UR6][R140.64], R124 ;  /* 0x0000007c8c001986 */ /* 0x0003e4000c101d06 */
.L_x_2493:
[----:B------:R-:W-:Y:S05]  /*9340*/  BSYNC.RECONVERGENT B2 ;  /* 0x0000000000027941 */ /* 0x000fea0003800200 */
.L_x_2492:
[----:B-1-34-:R-:W1:Y:S02]  /*9350*/  LDC.64 R140, c[0x0][0x380] ;  /* 0x0000e000ff8c7b82 */ /* 0x01ae640000000a00 */
[----:B-1----:R-:W-:-:S04]  /*9360*/  LEA R3, R140, R3, 0x2 ;  /* 0x000000038c037211 */ /* 0x002fc800078e10ff */
[----:B------:R-:W-:-:S13]  /*9370*/  ISETP.GE.AND P0, PT, R3, R141, PT ;  /* 0x0000008d0300720c */ /* 0x000fda0003f06270 */
[----:B------:R-:W-:Y:S05]  /*9380*/  @!P0 BRA `(.L_x_2513) ;  /* 0xffffff7000cc8947 */ /* 0x000fea000383ffff */
.L_x_2417:
[----:B------:R-:W-:Y:S05]  /*9390*/  BSYNC B0 ;  /* 0x0000000000007941 */ /* 0x000fea0003800000 */
.L_x_2416:
        /* <DEDUP_REMOVED lines=104> */
[----:B------:R-:W-:Y:S02]  /*9a20*/  IADD3 R48, P0, PT, R0, UR18, RZ ;  /* 0x0000001200307c10 */ /* 0x000fe4000ff1e0ff */
        /* <DEDUP_REMOVED lines=25> */
[-C--:B------:R-:W-:Y:S01]  /*9bc0*/  @P5 MOV R3, R49.reuse ;  /* 0x0000003100035202 */ /* 0x080fe20000000f00 */
[----:B------:R-:W2:Y:S01]  /*9bd0*/  LDS R45, [R6+0x3600] ;  /* 0x00360000062d7984 */ /* 0x000ea20000000800 */
[----:B------:R-:W-:-:S02]  /*9be0*/  @P5 IADD3.X R49, PT, PT, RZ, R49, RZ, P1, !PT ;  /* 0x00000031ff315210 */ /* 0x000fc40000ffe4ff */
[----:B------:R-:W-:Y:S01]  /*9bf0*/  ISETP.GE.U32.AND P1, PT, R35, 0x300, PT ;  /* 0x000003002300780c */ /* 0x000fe20003f26070 */
        /* <DEDUP_REMOVED lines=19> */
[----:B------:R-:W-:Y:S02]  /*9d30*/  @P0 MOV R2, R48 ;  /* 0x0000003000020202 */ /* 0x000fe40000000f00 */
[----:B------:R-:W0:Y:S01]  /*9d40*/  LDS R8, [R6+0xc00] ;  /* 0x000c000006087984 */ /* 0x000e220000000800 */
[----:B------:R-:W-:Y:S01]  /*9d50*/  @P0 IADD3 R48, P6, PT, R48, 0x200, RZ ;  /* 0x0000020030300810 */ /* 0x000fe20007fde0ff */
[----:B--2---:R-:W-:Y:S01]  /*9d60*/  FADD.FTZ R45, R14, R45 ;  /* 0x0000002d0e2d7221 */ /* 0x004fe20000010000 */
[-C--:B------:R-:W-:Y:S01]  /*9d70*/  @P0 MOV R3, R49.reuse ;  /* 0x0000003100030202 */ /* 0x080fe20000000f00 */
[----:B------:R-:W-:Y:S01]  /*9d80*/  LDS R23, [R6+0x2a00] ;  /* 0x002a000006177984 */ /* 0x000fe20000000800 */
[----:B------:R-:W-:Y:S02]  /*9d90*/  @P0 IADD3.X R49, PT, PT, RZ, R49, RZ, P6, !PT ;  /* 0x00000031ff310210 */ /* 0x000fe400037fe4ff */
[----:B------:R-:W-:Y:S01]  /*9da0*/  @P0 IADD3 R42, P6, PT, R42, 0x200, RZ ;  /* 0x000002002a2a0810 */ /* 0x000fe20007fde0ff */
[----:B------:R-:W1:Y:S01]  /*9db0*/  LDS R17, [R6+0x1c00] ;  /* 0x001c000006117984 */ /* 0x000e620000000800 */
[-C--:B------:R-:W-:Y:S01]  /*9dc0*/  @P0 MOV R5, R47.reuse ;  /* 0x0000002f00050202 */ /* 0x080fe20000000f00 */
[----:B------:R-:W-:Y:S01]  /*9dd0*/  FADD.FTZ R0, R0, R33 ;  /* 0x0000002100007221 */ /* 0x000fe20000010000 */
[----:B------:R-:W-:Y:S01]  /*9de0*/  @P0 IADD3.X R47, PT, PT, RZ, R47, RZ, P6, !PT ;  /* 0x0000002fff2f0210 */ /* 0x000fe200037fe4ff */
[----:B------:R-:W-:Y:S01]  /*9df0*/  LDS R33, [R6+0x3a00] ;  /* 0x003a000006217984 */ /* 0x000fe20000000800 */
        /* <DEDUP_REMOVED lines=9> */
[----:B------:R-:W-:Y:S01]  /*9e90*/  @P0 STG.E desc[UR6][R4.64], R7 ;  /* 0x0000000704000986 */ /* 0x000fe2000c101906 */
[----:B------:R-:W-:-:S03]  /*9ea0*/  FADD.FTZ R15, R15, R20 ;  /* 0x000000140f0f7221 */ /* 0x000fc60000010000 */
[----:B------:R-:W3:Y:S01]  /*9eb0*/  LDS R21, [R6+0x2c00] ;  /* 0x002c000006157984 */ /* 0x000ee20000000800 */
[----:B----4-:R-:W-:-:S03]  /*9ec0*/  @P4 MOV R2, R48 ;  /* 0x0000003000024202 */ /* 0x010fc60000000f00 */
[----:B------:R-:W4:Y:S01]  /*9ed0*/  LDS R7, [R6+0xe00] ;  /* 0x000e000006077984 */ /* 0x000f220000000800 */
[-C--:B------:R-:W-:Y:S02]  /*9ee0*/  @P4 MOV R3, R49.reuse ;  /* 0x0000003100034202 */ /* 0x080fe40000000f00 */
[----:B------:R-:W-:Y:S01]  /*9ef0*/  @P4 IADD3 R48, P0, PT, R48, 0x200, RZ ;  /* 0x0000020030304810 */ /* 0x000fe20007f1e0ff */
[----:B------:R-:W4:Y:S01]  /*9f00*/  LDS R10, [R6+0x1e00] ;  /* 0x001e0000060a7984 */ /* 0x000f220000000800 */
[----:B0-----:R-:W-:Y:S02]  /*9f10*/  FADD.FTZ R8, RZ, R8 ;  /* 0x00000008ff087221 */ /* 0x001fe40000010000 */
[----:B------:R-:W-:Y:S01]  /*9f20*/  @P4 IADD3.X R49, PT, PT, RZ, R49, RZ, P0, !PT ;  /* 0x00000031ff314210 */ /* 0x000fe200007fe4ff */
        /* <DEDUP_REMOVED lines=9> */
[----:B------:R-:W-:Y:S01]  /*9fc0*/  FADD.FTZ R0, R0, R23 ;  /* 0x0000001700007221 */ /* 0x000fe20000010000 */
[----:B------:R-:W-:-:S03]  /*9fd0*/  FADD.FTZ R8, R8, R21 ;  /* 0x0000001508087221 */ /* 0x000fc60000010000 */
[----:B------:R-:W-:Y:S01]  /*9fe0*/  FADD.FTZ R33, R0, R33 ;  /* 0x0000002100217221 */ /* 0x000fe20000010000 */
[----:B----4-:R-:W-:Y:S01]  /*9ff0*/  FADD.FTZ R7, RZ, R7 ;  /* 0x00000007ff077221 */ /* 0x010fe20000010000 */
[----:B--2---:R-:W-:-:S03]  /*a000*/  @P4 MOV R2, R42 ;  /* 0x0000002a00024202 */ /* 0x004fc60000000f00 */
[----:B------:R-:W-:Y:S01]  /*a010*/  FADD.FTZ R10, R7, R10 ;  /* 0x0000000a070a7221 */ /* 0x000fe20000010000 */
[-C--:B------:R-:W-:Y:S02]  /*a020*/  @P4 MOV R3, R47.reuse ;  /* 0x0000002f00034202 */ /* 0x080fe40000000f00 */
[----:B------:R-:W-:Y:S01]  /*a030*/  @P4 IADD3 R42, P0, PT, R42, 0x200, RZ ;  /* 0x000002002a2a4810 */ /* 0x000fe20007f1e0ff */
[----:B0-----:R-:W-:Y:S02]  /*a040*/  FADD.FTZ R10, R10, R25 ;  /* 0x000000190a0a7221 */ /* 0x001fe40000010000 */
[----:B------:R0:W-:Y:S01]  /*a050*/  @P4 STG.E desc[UR6][R2.64], R27 ;  /* 0x0000001b02004986 */ /* 0x0001e2000c101906 */
[----:B------:R-:W-:-:S03]  /*a060*/  @P4 IADD3.X R47, PT, PT, RZ, R47, RZ, P0, !PT ;  /* 0x0000002fff2f4210 */ /* 0x000fc600007fe4ff */
[----:B------:R-:W2:Y:S01]  /*a070*/  LDS R27, [R6+0x3e00] ;  /* 0x003e0000061b7984 */ /* 0x000ea20000000800 */
        /* <DEDUP_REMOVED lines=50> */
.L_x_2428:
[----:B0-----:R-:W-:Y:S01]  /*a3a0*/  HFMA2 R188, -RZ, RZ, 0, 5.9604644775390625e-08 ;  /* 0x00000001ffbc7431 */ /* 0x001fe200000001ff */
[----:B------:R-:W-:Y:S01]  /*a3b0*/  BSSY B1, `(.L_x_2514) ;  /* 0x0000007000017945 */ /* 0x000fe20003800000 */
[----:B------:R-:W-:Y:S02]  /*a3c0*/  MOV R189, R201 ;  /* 0x000000c900bd7202 */ /* 0x000fe40000000f00 */
[----:B------:R-:W-:Y:S02]  /*a3d0*/  MOV R195, 0x1f ;  /* 0x0000001f00c37802 */ /* 0x000fe40000000f00 */
[----:B------:R-:W-:-:S07]  /*a3e0*/  MOV R186, 0xffffffff ;  /* 0xffffffff00ba7802 */ /* 0x000fce0000000f00 */
[----:B-1---5:R-:W-:Y:S05]  /*a3f0*/  WARPSYNC.COLLECTIVE R186, `(.L_x_2515) ;  /* 0x00000000ba087348 */ /* 0x022fea0003c00000 */
[----:B------:R0:W2:Y:S02]  /*a400*/  SHFL.BFLY P0, R187, R189, R188, R195 ;  /* 0x0c0000bcbdbb7389 */ /* 0x0000a400000000c3 */
[----:B012--5:R-:W-:Y:S05]  /*a410*/  ENDCOLLECTIVE ;  /* 0x000000000000791b */ /* 0x027fea0003800000 */
.L_x_2515:
[----:B------:R-:W-:Y:S05]  /*a420*/  BSYNC B1 ;  /* 0x0000000000017941 */ /* 0x000fea0003800000 */
.L_x_2514:
        /* <DEDUP_REMOVED lines=8> */
.L_x_2516:
[----:B------:R-:W-:Y:S01]  /*a4b0*/  FADD.FTZ R140, R140, R201 ;  /* 0x000000c98c8c7221 */ /* 0x000fe20000010000 */
[----:B------:R-:W-:-:S04]  /*a4c0*/  HFMA2 R188, -RZ, RZ, 0, 1.1920928955078125e-07 ;  /* 0x00000002ffbc7431 */ /* 0x000fc800000001ff */
[----:B------:R-:W-:Y:S02]  /*a4d0*/  MOV R189, R140 ;  /* 0x0000008c00bd7202 */ /* 0x000fe40000000f00 */
[----:B------:R-:W-:-:S07]  /*a4e0*/  MOV R141, R187 ;  /* 0x000000bb008d7202 */ /* 0x000fce0000000f00 */
[----:B------:R-:W-:Y:S05]  /*a4f0*/  WARPSYNC.COLLECTIVE R186, `(.L_x_2517) ;  /* 0x00000000ba087348 */ /* 0x000fea0003c00000 */
[----:B------:R0:W1:Y:S02]  /*a500*/  SHFL.BFLY P0, R187, R189, R188, R195 ;  /* 0x0c0000bcbdbb7389 */ /* 0x00006400000000c3 */
[----:B01----:R-:W-:Y:S05]  /*a510*/  ENDCOLLECTIVE ;  /* 0x000000000000791b */ /* 0x003fea0003800000 */
.L_x_2517:
[----:B------:R-:W-:-:S05]  /*a520*/  FADD.FTZ R141, R141, R192 ;  /* 0x000000c08d8d7221 */ /* 0x000fca0000010000 */
[----:B------:R-:W-:Y:S02]  /*a530*/  MOV R189, R141 ;  /* 0x0000008d00bd7202 */ /* 0x000fe40000000f00 */
[----:B------:R-:W-:-:S07]  /*a540*/  MOV R143, R187 ;  /* 0x000000bb008f7202 */ /* 0x000fce0000000f00 */
[----:B------:R-:W-:Y:S05]  /*a550*/  WARPSYNC.COLLECTIVE R186, `(.L_x_2518) ;  /* 0x00000000ba087348 */ /* 0x000fea0003c00000 */
[----:B------:R0:W1:Y:S02]  /*a560*/  SHFL.BFLY P0, R187, R189, R188, R195 ;  /* 0x0c0000bcbdbb7389 */ /* 0x00006400000000c3 */
[----:B01----:R-:W-:Y:S05]  /*a570*/  ENDCOLLECTIVE ;  /* 0x000000000000791b */ /* 0x003fea0003800000 */
.L_x_2518:
[----:B------:R-:W-:Y:S01]  /*a580*/  FADD.FTZ R143, R140, R143 ;  /* 0x0000008f8c8f7221 */ /* 0x000fe20000010000 */
[----:B------:R-:W-:-:S04]  /*a590*/  HFMA2 R188, -RZ, RZ, 0, 2.384185791015625e-07 ;  /* 0x00000004ffbc7431 */ /* 0x000fc800000001ff */
[----:B------:R-:W-:Y:S02]  /*a5a0*/  MOV R189, R143 ;  /* 0x0000008f00bd7202 */ /* 0x000fe40000000f00 */
[----:B------:R-:W-:-:S07]  /*a5b0*/  MOV R142, R187 ;  /* 0x000000bb008e7202 */ /* 0x000fce0000000f00 */
[----:B------:R-:W-:Y:S05]  /*a5c0*/  WARPSYNC.COLLECTIVE R186, `(.L_x_2519) ;  /* 0x00000000ba087348 */ /* 0x000fea0003c00000 */
[----:B------:R0:W1:Y:S02]  /*a5d0*/  SHFL.BFLY P0, R187, R189, R188, R195 ;  /* 0x0c0000bcbdbb7389 */ /* 0x00006400000000c3 */
[----:B01----:R-:W-:Y:S05]  /*a5e0*/  ENDCOLLECTIVE ;  /* 0x000000000000791b */ /* 0x003fea0003800000 */
.L_x_2519:
[----:B------:R-:W-:-:S05]  /*a5f0*/  FADD.FTZ R142, R141, R142 ;  /* 0x0000008e8d8e7221 */ /* 0x000fca0000010000 */
[----:B------:R-:W-:Y:S02]  /*a600*/  MOV R189, R142 ;  /* 0x0000008e00bd7202 */ /* 0x000fe40000000f00 */
[----:B------:R-:W-:-:S07]  /*a610*/  MOV R144, R187 ;  /* 0x000000bb00907202 */ /* 0x000fce0000000f00 */
[----:B------:R-:W-:Y:S05]  /*a620*/  WARPSYNC.COLLECTIVE R186, `(.L_x_2520) ;  /* 0x00000000ba087348 */ /* 0x000fea0003c00000 */
[----:B------:R0:W1:Y:S02]  /*a630*/  SHFL.BFLY P0, R187, R189, R188, R195 ;  /* 0x0c0000bcbdbb7389 */ /* 0x00006400000000c3 */
[----:B01----:R-:W-:Y:S05]  /*a640*/  ENDCOLLECTIVE ;  /* 0x000000000000791b */ /* 0x003fea0003800000 */
.L_x_2520:
[----:B------:R-:W-:Y:S01]  /*a650*/  FADD.FTZ R144, R143, R144 ;  /* 0x000000908f907221 */ /* 0x000fe20000010000 */
[----:B------:R-:W-:-:S04]  /*a660*/  HFMA2 R188, -RZ, RZ, 0, 4.76837158203125e-07 ;  /* 0x00000008ffbc7431 */ /* 0x000fc800000001ff */
[----:B------:R-:W-:Y:S02]  /*a670*/  MOV R189, R144 ;  /* 0x0000009000bd7202 */ /* 0x000fe40000000f00 */
[----:B------:R-:W-:-:S07]  /*a680*/  MOV R145, R187 ;  /* 0x000000bb00917202 */ /* 0x000fce0000000f00 */
[----:B------:R-:W-:Y:S05]  /*a690*/  WARPSYNC.COLLECTIVE R186, `(.L_x_2521) ;  /* 0x00000000ba087348 */ /* 0x000fea0003c00000 */
[----:B------:R0:W1:Y:S02]  /*a6a0*/  SHFL.BFLY P0, R187, R189, R188, R195 ;  /* 0x0c0000bcbdbb7389 */ /* 0x00006400000000c3 */
[----:B01----:R-:W-:Y:S05]  /*a6b0*/  ENDCOLLECTIVE ;  /* 0x000000000000791b */ /* 0x003fea0003800000 */
.L_x_2521:
[----:B------:R-:W-:-:S05]  /*a6c0*/  FADD.FTZ R145, R142, R145 ;  /* 0x000000918e917221 */ /* 0x000fca0000010000 */
[----:B------:R-:W-:Y:S02]  /*a6d0*/  MOV R189, R145 ;  /* 0x0000009100bd7202 */ /* 0x000fe40000000f00 */
[----:B------:R-:W-:-:S07]  /*a6e0*/  MOV R147, R187 ;  /* 0x000000bb00937202 */ /* 0x000fce0000000f00 */
[----:B------:R-:W-:Y:S05]  /*a6f0*/  WARPSYNC.COLLECTIVE R186, `(.L_x_2522) ;  /* 0x00000000ba087348 */ /* 0x000fea0003c00000 */
[----:B------:R0:W1:Y:S02]  /*a700*/  SHFL.BFLY P0, R187, R189, R188, R195 ;  /* 0x0c0000bcbdbb7389 */ /* 0x00006400000000c3 */
[----:B01----:R-:W-:Y:S05]  /*a710*/  ENDCOLLECTIVE ;  /* 0x000000000000791b */ /* 0x003fea0003800000 */
.L_x_2522:
[----:B------:R-:W-:Y:S01]  /*a720*/  FADD.FTZ R147, R144, R147 ;  /* 0x0000009390937221 */ /* 0x000fe20000010000 */
[----:B------:R-:W-:-:S04]  /*a730*/  HFMA2 R188, -RZ, RZ, 0, 9.5367431640625e-07 ;  /* 0x00000010ffbc7431 */ /* 0x000fc800000001ff */
[----:B------:R-:W-:Y:S02]  /*a740*/  MOV R189, R147 ;  /* 0x0000009300bd7202 */ /* 0x000fe40000000f00 */
[----:B------:R-:W-:-:S07]  /*a750*/  MOV R146, R187 ;  /* 0x000000bb00927202 */ /* 0x000fce0000000f00 */
[----:B------:R-:W-:Y:S05]  /*a760*/  WARPSYNC.COLLECTIVE R186, `(.L_x_2523) ;  /* 0x00000000ba087348 */ /* 0x000fea0003c00000 */
[----:B------:R0:W1:Y:S02]  /*a770*/  SHFL.BFLY P0, R187, R189, R188, R195 ;  /* 0x0c0000bcbdbb7389 */ /* 0x00006400000000c3 */
[----:B01----:R-:W-:Y:S05]  /*a780*/  ENDCOLLECTIVE ;  /* 0x000000000000791b */ /* 0x003fea0003800000 */
.L_x_2523:
[----:B------:R-:W-:-:S05]  /*a790*/  FADD.FTZ R146, R145, R146 ;  /* 0x0000009291927221 */ /* 0x000fca0000010000 */
[----:B------:R-:W-:Y:S02]  /*a7a0*/  MOV R189, R146 ;  /* 0x0000009200bd7202 */ /* 0x000fe40000000f00 */
[----:B------:R-:W-:-:S07]  /*a7b0*/  MOV R140, R187 ;  /* 0x000000bb008c7202 */ /* 0x000fce0000000f00 */
[----:B------:R-:W-:Y:S05]  /*a7c0*/  WARPSYNC.COLLECTIVE R186, `(.L_x_2524) ;  /* 0x00000000ba087348 */ /* 0x000fea0003c00000 */
[----:B------:R0:W1:Y:S02]  /*a7d0*/  SHFL.BFLY P0, R187, R189, R188, R195 ;  /* 0x0c0000bcbdbb7389 */ /* 0x00006400000000c3 */
[----:B01----:R-:W-:Y:S05]  /*a7e0*/  ENDCOLLECTIVE ;  /* 0x000000000000791b */ /* 0x003fea0003800000 */
.L_x_2524:
[----:B------:R-:W-:Y:S01]  /*a7f0*/  MOV R141, R187 ;  /* 0x000000bb008d7202 */ /* 0x000fe20000000f00 */
[----:B------:R-:W-:Y:S06]  /*a800*/  BRA `(.L_x_2525) ;  /* 0xffffff8000007947 */ /* 0x000fec000383ffff */
.L_x_2526:
        /* <DEDUP_REMOVED lines=15> */
.L_x_19977:


//--------------------- .text._ZN10layer_norm22ln_bwd_finalize_kernelINS_22Kernel_traits_finalizeILj1024E6__halfS2_S2_S2_fjLb0ELj1024ELj4ENS_18Kernel_traits_baseILj1024ES2_S2_S2_S2_fjLj1024EEEEELb0ELb1EEEvNS_9BwdParamsE --------------------------
	.section	.text._ZN10layer_norm22ln_bwd_finalize_kernelINS_22Kernel_traits_finalizeILj1024E6__halfS2_S2_S2_fjLb0ELj1024ELj4ENS_18Kernel_traits_baseILj1024ES2_S2_S2_S2_fjLj1024EEEEELb0ELb1EEEvNS_9BwdParamsE,"ax",@progbits
	.align	128
        .global         _ZN10layer_norm22ln_bwd_finalize_kernelINS_22Kernel_traits_finalizeILj1024E6__halfS2_S2_S2_fjLb0ELj1024ELj4ENS_18Kernel_traits_baseILj1024ES2_S2_S2_S2_fjLj1024EEEEELb0ELb1EEEvNS_9BwdParamsE
        .type           _ZN10layer_norm22ln_bwd_finalize_kernelINS_22Kernel_traits_finalizeILj1024E6__halfS2_S2_S2_fjLb0ELj1024ELj4ENS_18Kernel_traits_baseILj1024ES2_S2_S2_S2_fjLj1024EEEEELb0ELb1EEEvNS_9BwdParamsE,@function
        .size           _ZN10layer_norm22ln_bwd_finalize_kernelINS_22Kernel_traits_finalizeILj1024E6__halfS2_S2_S2_fjLb0ELj1024ELj4ENS_18Kernel_traits_baseILj1024ES2_S2_S2_S2_fjLj1024EEEEELb0ELb1EEEvNS_9BwdParamsE,(.L_x_19978 - _ZN10layer_norm22ln_bwd_finalize_kernelINS_22Kernel_traits_finalizeILj1024E6__halfS2_S2_S2_fjLb0ELj1024ELj4ENS_18Kernel_traits_baseILj1024ES2_S2_S2_S2_fjLj1024EEEEELb0ELb1EEEvNS_9BwdParamsE)
        .other          _ZN10layer_norm22ln_bwd_finalize_kernelINS_22Kernel_traits_finalizeILj1024E6__halfS2_S2_S2_fjLb0ELj1024ELj4ENS_18Kernel_traits_baseILj1024ES2_S2_S2_S2_fjLj1024EEEEELb0ELb1EEEvNS_9BwdParamsE,@"STO_CUDA_ENTRY STV_DEFAULT"
_ZN10layer_norm22ln_bwd_finalize_kernelINS_22Kernel_traits_finalizeILj1024E6__halfS2_S2_S2_fjLb0ELj1024ELj4ENS_18Kernel_traits_baseILj1024ES2_S2_S2_S2_fjLj1024EEEEELb0ELb1EEEvNS_9BwdParamsE:
.text._ZN10layer_norm22ln_bwd_finalize_kernelINS_22Kernel_traits_finalizeILj1024E6__halfS2_S2_S2_fjLb0ELj1024ELj4ENS_18Kernel_traits_baseILj1024ES2_S2_S2_S2_fjLj1024EEEEELb0ELb1EEEvNS_9BwdParamsE:
        /* <DEDUP_REMOVED lines=77> */
.L_x_2531:
        /* <DEDUP_REMOVED lines=118> */
.L_x_2530:
[----:B------:R-:W-:Y:S05]  /*0c30*/  BSYNC.RECONVERGENT B1 ;  /* 0x0000000000017941 */ /* 0x000fea0003800200 */
.L_x_2529:
        /* <DEDUP_REMOVED lines=69> */
.L_x_2533:
[----:B------:R-:W-:Y:S05]  /*1090*/  BSYNC.RECONVERGENT B1 ;  /* 0x0000000000017941 */ /* 0x000fea0003800200 */
.L_x_2532:
        /* <DEDUP_REMOVED lines=38> */
.L_x_2535:
[----:B------:R-:W-:Y:S05]  /*1300*/  BSYNC.RECONVERGENT B1 ;  /* 0x0000000000017941 */ /* 0x000fea0003800200 */
.L_x_2534:
[----:B------:R-:W-:Y:S05]  /*1310*/  @!P1 BRA `(.L_x_2528) ;  /* 0x0000000000409947 */ /* 0x000fea0003800000 */
[----:B------:R-:W0:Y:S01]  /*1320*/  LDC R12, c[0x0][0x388] ;  /* 0x0000e200ff0c7b82 */ /* 0x000e220000000800 */
[----:B------:R-:W-:-:S07]  /*1330*/  IADD3 R0, PT, PT, -R0, RZ, RZ ;  /* 0x000000ff00007210 */ /* 0x000fce0007ffe1ff */
[----:B------:R-:W1:Y:S08]  /*1340*/  LDC.64 R8, c[0x0][0x440] ;  /* 0x00011000ff087b82 */ /* 0x000e700000000a00 */
[----:B------:R-:W2:Y:S01]  /*1350*/  LDC.64 R10, c[0x0][0x448] ;  /* 0x00011200ff0a7b82 */ /* 0x000ea20000000a00 */
[----:B0-----:R-:W-:-:S05]  /*1360*/  IMAD R2, R2, R12, R5 ;  /* 0x0000000c02027224 */ /* 0x001fca00078e0205 */
[----:B------:R-:W-:-:S07]  /*1370*/  IADD3 R13, PT, PT, R57, R2, RZ ;  /* 0x00000002390d7210 */ /* 0x000fce0007ffe0ff */
.L_x_2536:
        /* <DEDUP_REMOVED lines=10> */
.L_x_2528:
[----:B------:R-:W-:Y:S05]  /*1420*/  BSYNC.RECONVERGENT B0 ;  /* 0x0000000000007941 */ /* 0x000fea0003800200 */
.L_x_2527:
        /* <DEDUP_REMOVED lines=54> */
[----:B-1----:R-:W-:Y:S02]  /*1790*/  F2FP.F16.F32.PACK_AB R7, R7, R6 ;  /* 0x000000060707723e */ /* 0x002fe400000000ff */
[----:B--2---:R-:W-:-:S03]  /*17a0*/  F2FP.F16.F32.PACK_AB R9, R9, R8 ;  /* 0x000000080909723e */ /* 0x004fc600000000ff */
[----:B------:R-:W-:Y:S04]  /*17b0*/  STG.E desc[UR6][R2.64], R7 ;  /* 0x0000000702007986 */ /* 0x000fe8000c101906 */
[----:B------:R-:W-:Y:S01]  /*17c0*/  STG.E desc[UR6][R4.64], R9 ;  /* 0x0000000904007986 */ /* 0x000fe2000c101906 */
[----:B------:R-:W-:Y:S05]  /*17d0*/  EXIT ;  /* 0x000000000000794d */ /* 0x000fea0003800000 */
.L_x_2537:
        /* <DEDUP_REMOVED lines=10> */
.L_x_19978:


//--------------------- .text._ZN10layer_norm13ln_bwd_kernelINS_13Kernel_traitsI6__halfS2_S2_S2_fjLj1024ELj1ELj4ELj1ELj16ENS_18Kernel_traits_baseILj1024ES2_S2_S2_S2_fjLj128EEEEELb1ELb0ELb1ELb1EEEvNS_9BwdParamsE --------------------------
	.section	.text._ZN10layer_norm13ln_bwd_kernelINS_13Kernel_traitsI6__halfS2_S2_S2_fjLj1024ELj1ELj4ELj1ELj16ENS_18Kernel_traits_baseILj1024ES2_S2_S2_S2_fjLj128EEEEELb1ELb0ELb1ELb1EEEvNS_9BwdParamsE,"ax",@progbits
	.align	128
        .global         _ZN10layer_norm13ln_bwd_kernelINS_13Kernel_traitsI6__halfS2_S2_S2_fjLj1024ELj1ELj4ELj1ELj16ENS_18Kernel_traits_baseILj1024ES2_S2_S2_S2_fjLj128EEEEELb1ELb0ELb1ELb1EEEvNS_9BwdParamsE
        .type           _ZN10layer_norm13ln_bwd_kernelINS_13Kernel_traitsI6__halfS2_S2_S2_fjLj1024ELj1ELj4ELj1ELj16ENS_18Kernel_traits_baseILj1024ES2_S2_S2_S2_fjLj128EEEEELb1ELb0ELb1ELb1EEEvNS_9BwdParamsE,@function
        .size           _ZN10layer_norm13ln_bwd_kernelINS_13Kernel_traitsI6__halfS2_S2_S2_fjLj1024ELj1ELj4ELj1ELj16ENS_18Kernel_traits_baseILj1024ES2_S2_S2_S2_fjLj128EEEEELb1ELb0ELb1ELb1EEEvNS_9BwdParamsE,(.L_x_19979 - _ZN10layer_norm13ln_bwd_kernelINS_13Kernel_traitsI6__halfS2_S2_S2_fjLj1024ELj1ELj4ELj1ELj16ENS_18Kernel_traits_baseILj1024ES2_S2_S2_S2_fjLj128EEEEELb1ELb0ELb1ELb1EEEvNS_9BwdParamsE)
        .other          _ZN10layer_norm13ln_bwd_kernelINS_13Kernel_traitsI6__halfS2_S2_S2_fjLj1024ELj1ELj4ELj1ELj16ENS_18Kernel_traits_baseILj1024ES2_S2_S2_S2_fjLj128EEEEELb1ELb0ELb1ELb1EEEvNS_9BwdParamsE,@"STO_CUDA_ENTRY STV_DEFAULT"
_ZN10layer_norm13ln_bwd_kernelINS_13Kernel_traitsI6__halfS2_S2_S2_fjLj1024ELj1ELj4ELj1ELj16ENS_18Kernel_traits_baseILj1024ES2_S2_S2_S2_fjLj128EEEEELb1ELb0ELb1ELb1EEEvNS_9BwdParamsE:
.text._ZN10layer_norm13ln_bwd_kernelINS_13Kernel_traitsI6__halfS2_S2_S2_fjLj1024ELj1ELj4ELj1ELj16ENS_18Kernel_traits_baseILj1024ES2_S2_S2_S2_fjLj128EEEEELb1ELb0ELb1ELb1EEEvNS_9BwdParamsE:
        /* <DEDUP_REMOVED lines=57> */
.L_x_2621:
[----:B------:R-:W1:Y:S08]  /*0390*/  LDC.64 R176, c[0x0][0x3f8] ;  /* 0x0000fe00ffb07b82 */ /* 0x000e700000000a00 */
[----:B------:R-:W2:Y:S08]  /*03a0*/  LDC.64 R174, c[0x0][0x3c8] ;  /* 0x0000f200ffae7b82 */ /* 0x000eb00000000a00 */
[----:B------:R-:W3:Y:S01]  /*03b0*/  LDC.64 R178, c[0x0][0x3f0] ;  /* 0x0000fc00ffb27b82 */ /* 0x000ee20000000a00 */
[----:B-1----:R-:W-:-:S07]  /*03c0*/  IMAD.WIDE R176, R185, 0x4, R176 ;  /* 0x00000004b9b07825 */ /* 0x002fce00078e02b0 */
[----:B------:R-:W1:Y:S01]  /*03d0*/  LDC.64 R172, c[0x0][0x3c0] ;  /* 0x0000f000ffac7b82 */ /* 0x000e620000000a00 */
[----:B------:R-:W4:Y:S01]  /*03e0*/  LDG.E R189, desc[UR6][R176.64] ;  /* 0x00000006b0bd7981 */ /* 0x000f22000c1e1900 */
[----:B--2---:R-:W-:-:S05]  /*03f0*/  IMAD.WIDE R174, R185, 0x4, R174 ;  /* 0x00000004b9ae7825 */ /* 0x004fca00078e02ae */
[----:B0----5:R0:W5:Y:S01]  /*0400*/  LDG.E R2, desc[UR6][R174.64] ;  /* 0x00000006ae027981 */ /* 0x021162000c1e1900 */
[----:B---3--:R-:W-:-:S05]  /*0410*/  IMAD.WIDE R178, R185, 0x4, R178 ;  /* 0x00000004b9b27825 */ /* 0x008fca00078e02b2 */
[----:B------:R0:W5:Y:S01]  /*0420*/  LDG.E R171, desc[UR6][R178.64] ;  /* 0x00000006b2ab7981 */ /* 0x000162000c1e1900 */
[----:B------:R-:W-:Y:S01]  /*0430*/  BSSY.RECONVERGENT B1, `(.L_x_2540) ;  /* 0x00001c4000017945 */ /* 0x000fe20003800200 */
[----:B----4-:R-:W-:-:S13]  /*0440*/  ISETP.GE.AND P1, PT, R189, 0x1, PT ;  /* 0x00000001bd00780c */ /* 0x010fda0003f26270 */
[----:B01----:R-:W-:Y:S05]  /*0450*/  @!P1 BRA `(.L_x_2541) ;  /* 0x0000001800249947 */ /* 0x003fea0003800000 */
        /* <DEDUP_REMOVED lines=13> */
[----:B------:R-:W-:-:S02]  /*0530*/  IADD3 R147, PT, PT, R39, 0x20, RZ ;  /* 0x0000002027937810 */ /* 0x000fc40007ffe0ff */
[----:B------:R-:W-:Y:S01]  /*0540*/  IADD3 R21, PT, PT, R7, 0x20, RZ ;  /* 0x0000002007157810 */ /* 0x000fe20007ffe0ff */
[----:B------:R-:W3:Y:S01]  /*0550*/  LDG.E R172, desc[UR6][R172.64] ;  /* 0x00000006acac7981 */ /* 0x000ee2000c1e1900 */
[C---:B------:R-:W-:Y:S01]  /*0560*/  IADD3 R153, PT, PT, R39.reuse, 0x40, RZ ;  /* 0x0000004027997810 */ /* 0x040fe20007ffe0ff */
[--C-:B0-----:R-:W-:Y:S01]  /*0570*/  IMAD.WIDE.U32 R32, R39, 0x10, R8.reuse ;  /* 0x0000001027207825 */ /* 0x101fe200078e0008 */
[----:B------:R-:W-:Y:S02]  /*0580*/  IADD3 R13, PT, PT, R7, 0x40, RZ ;  /* 0x00000040070d7810 */ /* 0x000fe40007ffe0ff */
[----:B------:R-:W-:Y:S01]  /*0590*/  IADD3 R155, PT, PT, R39, 0x60, RZ ;  /* 0x00000060279b7810 */ /* 0x000fe20007ffe0ff */
[----:B------:R-:W-:Y:S01]  /*05a0*/  IMAD.WIDE.U32 R28, R147, 0x10, R8 ;  /* 0x00000010931c7825 */ /* 0x000fe200078e0008 */
[----:B------:R-:W-:Y:S01]  /*05b0*/  IADD3 R3, PT, PT, R7, 0x60, RZ ;  /* 0x0000006007037810 */ /* 0x000fe20007ffe0ff */
[----:B------:R-:W4:Y:S02]  /*05c0*/  LDG.E.128 R32, desc[UR6][R32.64] ;  /* 0x0000000620207981 */ /* 0x000f24000c1e1d00 */
[----:B-1----:R-:W-:-:S02]  /*05d0*/  IMAD.WIDE.U32 R20, R21, 0x10, R4 ;  /* 0x0000001015147825 */ /* 0x002fc400078e0004 */
[----:B------:R-:W4:Y:S02]  /*05e0*/  LDG.E.128 R28, desc[UR6][R28.64] ;  /* 0x000000061c1c7981 */ /* 0x000f24000c1e1d00 */
[----:B------:R-:W-:Y:S02]  /*05f0*/  IMAD.WIDE.U32 R16, R153, 0x10, R8 ;  /* 0x0000001099107825 */ /* 0x000fe400078e0008 */
[----:B------:R-:W4:Y:S02]  /*0600*/  LDG.E.128 R20, desc[UR6][R20.64] ;  /* 0x0000000614147981 */ /* 0x000f24000c1e1d00 */
[----:B------:R-:W-:Y:S02]  /*0610*/  IMAD.WIDE.U32 R12, R13, 0x10, R4 ;  /* 0x000000100d0c7825 */ /* 0x000fe400078e0004 */
        /* <DEDUP_REMOVED lines=15> */
[C---:B------:R-:W-:Y:S02]  /*0710*/  IADD3 R195, PT, PT, R197.reuse, 0x20, RZ ;  /* 0x00000020c5c37810 */ /* 0x040fe40007ffe0ff */
[C---:B------:R-:W-:Y:S02]  /*0720*/  IADD3 R193, PT, PT, R197.reuse, 0x40, RZ ;  /* 0x00000040c5c17810 */ /* 0x040fe40007ffe0ff */
        /* <DEDUP_REMOVED lines=9> */
[----:B------:R-:W-:-:S02]  /*07c0*/  MOV R198, UR14 ;  /* 0x0000000e00c67c02 */ /* 0x000fc40008000f00 */
[----:B------:R-:W-:Y:S02]  /*07d0*/  MOV R199, UR15 ;  /* 0x0000000f00c77c02 */ /* 0x000fe40008000f00 */
[----:B------:R-:W-:-:S04]  /*07e0*/  ISETP.NE.U32.AND P0, PT, R198, RZ, PT ;  /* 0x000000ffc600720c */ /* 0x000fc80003f05070 */
[----:B------:R-:W-:-:S13]  /*07f0*/  ISETP.NE.AND.EX P0, PT, R199, RZ, PT, P0 ;  /* 0x000000ffc700720c */ /* 0x000fda0003f05300 */
[----:B------:R-:W0:Y:S08]  /*0800*/  @P0 LDC.64 R36, c[0x0][0x438] ;  /* 0x00010e00ff240b82 */ /* 0x000e300000000a00 */
[----:B------:R-:W1:Y:S08]  /*0810*/  @P0 LDC.64 R144, c[0x0][0x438] ;  /* 0x00010e00ff900b82 */ /* 0x000e700000000a00 */
[----:B------:R-:W2:Y:S08]  /*0820*/  @P0 LDC.64 R148, c[0x0][0x438] ;  /* 0x00010e00ff940b82 */ /* 0x000eb00000000a00 */
[----:B------:R-:W2:Y:S01]  /*0830*/  @P0 LDC.64 R150, c[0x0][0x438] ;  /* 0x00010e00ff960b82 */ /* 0x000ea20000000a00 */
[----:B0-----:R-:W-:-:S05]  /*0840*/  @P0 IMAD.WIDE.U32 R36, R39, 0x10, R36 ;  /* 0x0000001027240825 */ /* 0x001fca00078e0024 */
[----:B------:R0:W5:Y:S01]  /*0850*/  @P0 LDG.E.128 R52, desc[UR6][R36.64] ;  /* 0x0000000624340981 */ /* 0x000162000c1e1d00 */
[----:B-1----:R-:W-:-:S05]  /*0860*/  @P0 IMAD.WIDE.U32 R144, R147, 0x10, R144 ;  /* 0x0000001093900825 */ /* 0x002fca00078e0090 */
[----:B------:R1:W5:Y:S01]  /*0870*/  @P0 LDG.E.128 R48, desc[UR6][R144.64] ;  /* 0x0000000690300981 */ /* 0x000362000c1e1d00 */
[----:B--2---:R-:W-:-:S05]  /*0880*/  @P0 IMAD.WIDE.U32 R148, R153, 0x10, R148 ;  /* 0x0000001099940825 */ /* 0x004fca00078e0094 */
[----:B------:R2:W5:Y:S01]  /*0890*/  @P0 LDG.E.128 R44, desc[UR6][R148.64] ;  /* 0x00000006942c0981 */ /* 0x000562000c1e1d00 */
[----:B------:R-:W-:-:S05]  /*08a0*/  @P0 IMAD.WIDE.U32 R150, R155, 0x10, R150 ;  /* 0x000000109b960825 */ /* 0x000fca00078e0096 */
[----:B------:R2:W5:Y:S01]  /*08b0*/  @P0 LDG.E.128 R40, desc[UR6][R150.64] ;  /* 0x0000000696280981 */ /* 0x000562000c1e1d00 */
[----:B------:R-:W-:-:S04]  /*08c0*/  ISETP.NE.AND P0, PT, RZ, UR9, PT ;  /* 0x00000009ff007c0c */ /* 0x000fc8000bf05270 */
[----:B---3--:R-:W-:Y:S01]  /*08d0*/  FSEL R173, R172, RZ, !P0 ;  /* 0x000000ffacad7208 */ /* 0x008fe20004000000 */
[----:B----4-:R-:W-:Y:S02]  /*08e0*/  HADD2.F32 R158, -RZ, R34.H1_H1 ;  /* 0x30000022ff9e7230 */ /* 0x010fe40000004100 */
[----:B------:R-:W-:Y:S02]  /*08f0*/  HADD2.F32 R154, -RZ, R33.H0_H0 ;  /* 0x20000021ff9a7230 */ /* 0x000fe40000004100 */
[--C-:B------:R-:W-:Y:S02]  /*0900*/  HADD2.F32 R165, -RZ, R30.reuse.H0_H0 ;  /* 0x2000001effa57230 */ /* 0x100fe40000004100 */
[----:B------:R-:W-:Y:S02]  /*0910*/  HADD2.F32 R166, -RZ, R30.H1_H1 ;  /* 0x3000001effa67230 */ /* 0x000fe40000004100 */
[--C-:B------:R-:W-:Y:S02]  /*0920*/  HADD2.F32 R167, -RZ, R31.reuse.H0_H0 ;  /* 0x2000001fffa77230 */ /* 0x100fe40000004100 */
[----:B------:R-:W-:-:S02]  /*0930*/  HADD2.F32 R168, -RZ, R31.H1_H1 ;  /* 0x3000001fffa87230 */ /* 0x000fc40000004100 */
[----:B------:R-:W-:Y:S02]  /*0940*/  HADD2.F32 R157, -RZ, R34.H0_H0 ;  /* 0x20000022ff9d7230 */ /* 0x000fe40000004100 */
[--C-:B------:R-:W-:Y:S02]  /*0950*/  HADD2.F32 R163, -RZ, R29.reuse.H0_H0 ;  /* 0x2000001dffa37230 */ /* 0x100fe40000004100 */
[----:B------:R-:W-:Y:S02]  /*0960*/  HADD2.F32 R164, -RZ, R29.H1_H1 ;  /* 0x3000001dffa47230 */ /* 0x000fe40000004100 */
[--C-:B------:R-:W-:Y:S02]  /*0970*/  HADD2.F32 R31, -RZ, R20.reuse.H0_H0 ;  /* 0x20000014ff1f7230 */ /* 0x100fe40000004100 */
[----:B------:R-:W-:Y:S02]  /*0980*/  HADD2.F32 R30, -RZ, R20.H1_H1 ;  /* 0x30000014ff1e7230 */ /* 0x000fe40000004100 */
[----:B------:R-:W-:-:S02]  /*0990*/  HADD2.F32 R187, -RZ, R18.H0_H0 ;  /* 0x20000012ffbb7230 */ /* 0x000fc40000004100 */
[----:B------:R-:W-:Y:S02]  /*09a0*/  HADD2.F32 R183, -RZ, R18.H1_H1 ;  /* 0x30000012ffb77230 */ /* 0x000fe40000004100 */
[--C-:B0-----:R-:W-:Y:S02]  /*09b0*/  HADD2.F32 R37, -RZ, R12.reuse.H0_H0 ;  /* 0x2000000cff257230 */ /* 0x101fe40000004100 */
[----:B-1----:R-:W-:Y:S02]  /*09c0*/  HADD2.F32 R144, -RZ, R12.H1_H1 ;  /* 0x3000000cff907230 */ /* 0x002fe40000004100 */
        /* <DEDUP_REMOVED lines=8> */
[----:B--2---:R-:W-:-:S02]  /*0a50*/  HADD2.F32 R149, -RZ, R14.H0_H0 ;  /* 0x2000000eff957230 */ /* 0x004fc40000004100 */
[----:B------:R-:W-:Y:S02]  /*0a60*/  HADD2.F32 R152, -RZ, R14.H1_H1 ;  /* 0x3000000eff987230 */ /* 0x000fe40000004100 */
[----:B------:R-:W-:Y:S02]  /*0a70*/  HADD2.F32 R12, -RZ, R8.H0_H0 ;  /* 0x20000008ff0c7230 */ /* 0x000fe40000004100 */
[----:B------:R-:W-:Y:S02]  /*0a80*/  HADD2.F32 R18, -RZ, R10.H0_H0 ;  /* 0x2000000aff127230 */ /* 0x000fe40000004100 */
[--C-:B------:R-:W-:Y:S02]  /*0a90*/  HADD2.F32 R0, -RZ, R32.reuse.H0_H0 ;  /* 0x20000020ff007230 */ /* 0x100fe40000004100 */
[----:B------:R-:W-:Y:S02]  /*0aa0*/  HADD2.F32 R146, -RZ, R32.H1_H1 ;  /* 0x30000020ff927230 */ /* 0x000fe40000004100 */
        /* <DEDUP_REMOVED lines=8> */
[----:B------:R-:W-:Y:S02]  /*0b30*/  HADD2.F32 R10, -RZ, R10.H1_H1 ;  /* 0x3000000aff0a7230 */ /* 0x000fe40000004100 */
[--C-:B------:R-:W-:Y:S02]  /*0b40*/  HADD2.F32 R22, -RZ, R11.reuse.H0_H0 ;  /* 0x2000000bff167230 */ /* 0x100fe40000004100 */
[----:B------:R-:W-:Y:S02]  /*0b50*/  HADD2.F32 R169, -RZ, R11.H1_H1 ;  /* 0x3000000bffa97230 */ /* 0x000fe40000004100 */
[----:B------:R-:W-:Y:S01]  /*0b60*/  FADD.FTZ R17, -R173, R158 ;  /* 0x0000009ead117221 */ /* 0x000fe20000010100 */
[--C-:B------:R-:W-:Y:S02]  /*0b70*/  HADD2.F32 R147, -RZ, R24.reuse.H0_H0 ;  /* 0x20000018ff937230 */ /* 0x100fe40000004100 */
[----:B------:R-:W-:-:S02]  /*0b80*/  HADD2.F32 R38, -RZ, R24.H1_H1 ;  /* 0x30000018ff267230 */ /* 0x000fc40000004100 */
[--C-:B------:R-:W-:Y:S02]  /*0b90*/  HADD2.F32 R39, -RZ, R25.reuse.H0_H0 ;  /* 0x20000019ff277230 */ /* 0x100fe40000004100 */
[----:B------:R-:W-:Y:S02]  /*0ba0*/  HADD2.F32 R32, -RZ, R25.H1_H1 ;  /* 0x30000019ff207230 */ /* 0x000fe40000004100 */
[C---:B------:R-:W-:Y:S01]  /*0bb0*/  FADD.FTZ R11, -R173.reuse, R154 ;  /* 0x0000009aad0b7221 */ /* 0x040fe20000010100 */
[--C-:B------:R-:W-:Y:S02]  /*0bc0*/  HADD2.F32 R25, -RZ, R27.reuse.H0_H0 ;  /* 0x2000001bff197230 */ /* 0x100fe40000004100 */
[----:B------:R-:W-:Y:S02]  /*0bd0*/  HADD2.F32 R24, -RZ, R27.H1_H1 ;  /* 0x3000001bff187230 */ /* 0x000fe40000004100 */
[----:B------:R-:W-:Y:S01]  /*0be0*/  FADD.FTZ R19, -R173, R159 ;  /* 0x0000009fad137221 */ /* 0x000fe20000010100 */
[----:B------:R-:W-:-:S02]  /*0bf0*/  HADD2.F32 R27, -RZ, R21.H0_H0 ;  /* 0x20000015ff1b7230 */ /* 0x000fc40000004100 */
        /* <DEDUP_REMOVED lines=8> */
[C---:B------:R-:W-:Y:S01]  /*0c80*/  FADD.FTZ R217, -R173.reuse, R167 ;  /* 0x000000a7add97221 */ /* 0x040fe20000010100 */
[----:B------:R-:W-:Y:S02]  /*0c90*/  HADD2.F32 R148, -RZ, R13.H1_H1 ;  /* 0x3000000dff947230 */ /* 0x000fe40000004100 */
[C---:B------:R-:W-:Y:S01]  /*0ca0*/  FADD.FTZ R13, -R173.reuse, R155 ;  /* 0x0000009bad0d7221 */ /* 0x040fe20000010100 */
[--C-:B------:R-:W-:Y:S02]  /*0cb0*/  HADD2.F32 R153, -RZ, R15.reuse.H0_H0 ;  /* 0x2000000fff997230 */ /* 0x100fe40000004100 */
        /* <DEDUP_REMOVED lines=25> */
[C---:B------:R-:W-:Y:S01]  /*0e50*/  FMUL.FTZ R14, R2.reuse, R17 ;  /* 0x00000011020e7220 */ /* 0x040fe20000410000 */
[----:B------:R-:W-:Y:S02]  /*0e60*/  HADD2.F32 R0, -RZ, R7.H1_H1 ;  /* 0x30000007ff007230 */ /* 0x000fe40000004100 */
[C---:B------:R-:W-:Y:S01]  /*0e70*/  FMUL.FTZ R7, R2.reuse, R11 ;  /* 0x0000000b02077220 */ /* 0x040fe20000410000 */
[--C-:B------:R-:W-:Y:S02]  /*0e80*/  HADD2.F32 R17, -RZ, R59.reuse.H1_H1 ;  /* 0x3000003bff117230 */ /* 0x100fe40000004100 */
[C---:B------:R-:W-:Y:S01]  /*0e90*/  FMUL.FTZ R10, R2.reuse, R13 ;  /* 0x0000000d020a7220 */ /* 0x040fe20000410000 */
[----:B------:R-:W-:Y:S02]  /*0ea0*/  HADD2.F32 R33, -RZ, R26.H0_H0 ;  /* 0x2000001aff217230 */ /* 0x000fe40000004100 */
[----:B------:R-:W-:Y:S01]  /*0eb0*/  FMUL.FTZ R11, R2, R15 ;  /* 0x0000000f020b7220 */ /* 0x000fe20000410000 */
[----:B------:R-:W-:-:S02]  /*0ec0*/  HADD2.F32 R16, -RZ, R59.H0_H0 ;  /* 0x2000003bff107230 */ /* 0x000fc40000004100 */
[C---:B------:R-:W-:Y:S01]  /*0ed0*/  FMUL.FTZ R18, R2.reuse, R21 ;  /* 0x0000001502127220 */ /* 0x040fe20000410000 */
[----:B------:R-:W-:Y:S02]  /*0ee0*/  HADD2.F32 R26, -RZ, R26.H1_H1 ;  /* 0x3000001aff1a7230 */ /* 0x000fe40000004100 */
[C---:B------:R-:W-:Y:S01]  /*0ef0*/  FMUL.FTZ R15, R2.reuse, R19 ;  /* 0x00000013020f7220 */ /* 0x040fe20000410000 */
[----:B------:R-:W-:Y:S02]  /*0f00*/  HADD2.F32 R13, -RZ, R58.H1_H1 ;  /* 0x3000003aff0d7230 */ /* 0x000fe40000004100 */
[----:B------:R-:W-:Y:S01]  /*0f10*/  FMUL.FTZ R22, R2, R207 ;  /* 0x000000cf02167220 */ /* 0x000fe20000410000 */
[--C-:B------:R-:W-:Y:S02]  /*0f20*/  HADD2.F32 R21, -RZ, R60.reuse.H1_H1 ;  /* 0x3000003cff157230 */ /* 0x100fe40000004100 */
        /* <DEDUP_REMOVED lines=8> */
[--C-:B------:R-:W-:Y:S02]  /*0fb0*/  HADD2.F32 R24, -RZ, R61.reuse.H0_H0 ;  /* 0x2000003dff187230 */ /* 0x100fe40000004100 */
[-C--:B------:R-:W-:Y:S01]  /*0fc0*/  FMUL.FTZ R13, R13, R26.reuse ;  /* 0x0000001a0d0d7220 */ /* 0x080fe20000410000 */
[----:B------:R-:W-:Y:S01]  /*0fd0*/  FADD.FTZ R113, R113, R26 ;  /* 0x0000001a71717221 */ /* 0x000fe20000010000 */
[----:B------:R-:W-:Y:S01]  /*0fe0*/  FFMA.FTZ R77, R14, R26, R77 ;  /* 0x0000001a0e4d7223 */ /* 0x000fe2000001004d */
[-C--:B------:R-:W-:Y:S01]  /*0ff0*/  FMUL.FTZ R21, R21, R30.reuse ;  /* 0x0000001e15157220 */ /* 0x080fe20000410000 */
[----:B------:R-:W-:Y:S01]  /*1000*/  FADD.FTZ R109, R109, R30 ;  /* 0x0000001e6d6d7221 */ /* 0x000fe20000010000 */
[----:B------:R-:W-:Y:S01]  /*1010*/  FFMA.FTZ R81, R22, R30, R81 ;  /* 0x0000001e16517223 */ /* 0x000fe20000010051 */
[----:B------:R-:W-:Y:S01]  /*1020*/  FMUL.FTZ R23, R2, R209 ;  /* 0x000000d102177220 */ /* 0x000fe20000410000 */
[----:B------:R-:W-:-:S02]  /*1030*/  HADD2.F32 R25, -RZ, R61.H1_H1 ;  /* 0x3000003dff197230 */ /* 0x000fc40000004100 */
[C---:B------:R-:W-:Y:S01]  /*1040*/  FMUL.FTZ R26, R2.reuse, R211 ;  /* 0x000000d3021a7220 */ /* 0x040fe20000410000 */
[----:B------:R-:W-:Y:S02]  /*1050*/  HADD2.F32 R30, -RZ, R62.H0_H0 ;  /* 0x2000003eff1e7230 */ /* 0x000fe40000004100 */
[--C-:B------:R-:W-:Y:S02]  /*1060*/  HADD2.F32 R175, -RZ, R6.reuse.H0_H0 ;  /* 0x20000006ffaf7230 */ /* 0x100fe40000004100 */
[----:B------:R-:W-:Y:S02]  /*1070*/  HADD2.F32 R168, -RZ, R6.H1_H1 ;  /* 0x30000006ffa87230 */ /* 0x000fe40000004100 */
[----:B------:R-:W-:Y:S01]  /*1080*/  FMUL.FTZ R6, R2, R9 ;  /* 0x0000000902067220 */ /* 0x000fe20000410000 */
[----:B------:R-:W-:Y:S02]  /*1090*/  HADD2.F32 R8, -RZ, R56.H0_H0 ;  /* 0x20000038ff087230 */ /* 0x000fe40000004100 */
[----:B------:R-:W-:Y:S01]  /*10a0*/  FMUL.FTZ R20, R20, R31 ;  /* 0x0000001f14147220 */ /* 0x000fe20000410000 */
[----:B------:R-:W-:-:S02]  /*10b0*/  HADD2.F32 R9, -RZ, R57.H1_H1 ;  /* 0x30000039ff097230 */ /* 0x000fc40000004100 */
[----:B------:R-:W-:Y:S01]  /*10c0*/  FADD.FTZ R108, R108, R31 ;  /* 0x0000001f6c6c7221 */ /* 0x000fe20000010000 */
[----:B------:R-:W-:Y:S01]  /*10d0*/  FFMA.FTZ R80, R19, R31, R80 ;  /* 0x0000001f13507223 */ /* 0x000fe20000010050 */
[-C--:B------:R-:W-:Y:S01]  /*10e0*/  FMUL.FTZ R24, R24, R27.reuse ;  /* 0x0000001b18187220 */ /* 0x080fe20000410000 */
[----:B------:R-:W-:Y:S01]  /*10f0*/  FADD.FTZ R110, R110, R27 ;  /* 0x0000001b6e6e7221 */ /* 0x000fe20000010000 */
[----:B------:R-:W-:Y:S01]  /*1100*/  FFMA.FTZ R82, R23, R27, R82 ;  /* 0x0000001b17527223 */ /* 0x000fe20000010052 */
[--C-:B------:R-:W-:Y:S02]  /*1110*/  HADD2.F32 R177, -RZ, R5.reuse.H0_H0 ;  /* 0x20000005ffb17230 */ /* 0x100fe40000004100 */
[----:B------:R-:W-:Y:S01]  /*1120*/  FMUL.FTZ R25, R25, R28 ;  /* 0x0000001c19197220 */ /* 0x000fe20000410000 */
[----:B------:R-:W-:Y:S02]  /*1130*/  HADD2.F32 R164, -RZ, R5.H1_H1 ;  /* 0x30000005ffa47230 */ /* 0x000fe40000004100 */
[----:B------:R-:W-:Y:S01]  /*1140*/  FADD.FTZ R111, R111, R28 ;  /* 0x0000001c6f6f7221 */ /* 0x000fe20000010000 */
[----:B------:R-:W-:-:S02]  /*1150*/  HADD2.F32 R12, -RZ, R58.H0_H0 ;  /* 0x2000003aff0c7230 */ /* 0x000fc40000004100 */
[----:B------:R-:W-:Y:S01]  /*1160*/  FFMA.FTZ R83, R26, R28, R83 ;  /* 0x0000001c1a537223 */ /* 0x000fe20000010053 */
        /* <DEDUP_REMOVED lines=9> */
[----:B------:R-:W-:Y:S01]  /*1200*/  FADD.FTZ R119, R119, R32 ;  /* 0x0000002077777221 */ /* 0x000fe20000010000 */
[----:B------:R-:W-:Y:S01]  /*1210*/  FFMA.FTZ R75, R10, R32, R75 ;  /* 0x000000200a4b7223 */ /* 0x000fe2000001004b */
[----:B------:R-:W-:Y:S01]  /*1220*/  FADD.FTZ R104, R104, R29 ;  /* 0x0000001d68687221 */ /* 0x000fe20000010000 */
[----:B------:R-:W-:Y:S01]  /*1230*/  FFMA.FTZ R84, R27, R29, R84 ;  /* 0x0000001d1b547223 */ /* 0x000fe20000010054 */
[----:B------:R-:W-:Y:S02]  /*1240*/  HADD2.F32 R8, -RZ, R57.H0_H0 ;  /* 0x20000039ff087230 */ /* 0x000fe40000004100 */
[-C--:B------:R-:W-:Y:S01]  /*1250*/  FMUL.FTZ R12, R12, R33.reuse ;  /* 0x000000210c0c7220 */ /* 0x080fe20000410000 */
[----:B------:R-:W-:Y:S01]  /*1260*/  FADD.FTZ R112, R112, R33 ;  /* 0x0000002170707221 */ /* 0x000fe20000010000 */
[----:B------:R-:W-:Y:S01]  /*1270*/  FFMA.FTZ R76, R11, R33, R76 ;  /* 0x000000210b4c7223 */ /* 0x000fe2000001004c */
[----:B------:R-:W-:-:S02]  /*1280*/  HADD2.F32 R32, -RZ, R63.H0_H0 ;  /* 0x2000003fff207230 */ /* 0x000fc40000004100 */
[----:B------:R-:W-:Y:S01]  /*1290*/  FMUL.FTZ R29, R31, R34 ;  /* 0x000000221f1d7220 */ /* 0x000fe20000410000 */
[-C--:B------:R-:W-:Y:S01]  /*12a0*/  FMUL.FTZ R5, R5, R38.reuse ;  /* 0x0000002605057220 */ /* 0x080fe20000410000 */
[----:B------:R-:W-:Y:S01]  /*12b0*/  FADD.FTZ R117, R117, R38 ;  /* 0x0000002675757221 */ /* 0x000fe20000010000 */
[----:B------:R-:W-:Y:S01]  /*12c0*/  FFMA.FTZ R73, R6, R38, R73 ;  /* 0x0000002606497223 */ /* 0x000fe20000010049 */
[----:B------:R-:W-:Y:S01]  /*12d0*/  FADD.FTZ R105, R105, R34 ;  /* 0x0000002269697221 */ /* 0x000fe20000010000 */
[----:B------:R-:W-:Y:S01]  /*12e0*/  FFMA.FTZ R85, R30, R34, R85 ;  /* 0x000000221e557223 */ /* 0x000fe20000010055 */
[C---:B------:R-:W-:Y:S01]  /*12f0*/  FMUL.FTZ R31, R2.reuse, R217 ;  /* 0x000000d9021f7220 */ /* 0x040fe20000410000 */
[----:B------:R-:W-:Y:S02]  /*1300*/  HADD2.F32 R33, -RZ, R63.H1_H1 ;  /* 0x3000003fff217230 */ /* 0x000fe40000004100 */
[----:B------:R-:W-:Y:S01]  /*1310*/  FMUL.FTZ R34, R2, R219 ;  /* 0x000000db02227220 */ /* 0x000fe20000410000 */
[----:B------:R-:W-:-:S02]  /*1320*/  HADD2.F32 R38, -RZ, R64.H0_H0 ;  /* 0x20000040ff267230 */ /* 0x000fc40000004100 */
        /* <DEDUP_REMOVED lines=12> */
[C---:B------:R-:W-:Y:S01]  /*13f0*/  FMUL.FTZ R38, R2.reuse, R205 ;  /* 0x000000cd02267220 */ /* 0x040fe20000410000 */
[--C-:B------:R-:W-:Y:S02]  /*1400*/  HADD2.F32 R146, -RZ, R65.reuse.H0_H0 ;  /* 0x20000041ff927230 */ /* 0x100fe40000004100 */
[----:B------:R-:W-:Y:S01]  /*1410*/  FMUL.FTZ R3, R2, R3 ;  /* 0x0000000302037220 */ /* 0x000fe20000410000 */
        /* <DEDUP_REMOVED lines=8> */
[----:B------:R-:W-:Y:S01]  /*14a0*/  FADD.FTZ R116, R116, R147 ;  /* 0x0000009374747221 */ /* 0x000fe20000010000 */
[C---:B------:R-:W-:Y:S01]  /*14b0*/  FFMA.FTZ R72, R3.reuse, R147, R72 ;  /* 0x0000009303487223 */ /* 0x040fe20000010048 */
        /* <DEDUP_REMOVED lines=13> */
[----:B------:R-:W-:Y:S02]  /*1590*/  FMUL.FTZ R147, R2, R187 ;  /* 0x000000bb02937220 */ /* 0x000fe40000410000 */
[----:B------:R-:W-:Y:S01]  /*15a0*/  FADD.FTZ R187, R150, R9 ;  /* 0x0000000996bb7221 */ /* 0x000fe20000010000 */
[----:B------:R-:W-:Y:S01]  /*15b0*/  FFMA.FTZ R150, R10, R9, R201 ;  /* 0x000000090a967223 */ /* 0x000fe200000100c9 */
[----:B------:R-:W-:Y:S02]  /*15c0*/  FMUL.FTZ R148, R154, R149 ;  /* 0x000000959a947220 */ /* 0x000fe40000410000 */
        /* <DEDUP_REMOVED lines=53> */
[--C-:B------:R-:W-:Y:S02]  /*1920*/  HADD2.F32 R166, -RZ, R69.reuse.H0_H0 ;  /* 0x20000045ffa67230 */ /* 0x100fe40000004100 */
        /* <DEDUP_REMOVED lines=19> */
[----:B------:R-:W-:Y:S02]  /*1a60*/  HADD2.F32 R170, -RZ, R70.H0_H0 ;  /* 0x20000046ffaa7230 */ /* 0x000fe40000004100 */
[----:B------:R-:W-:Y:S01]  /*1a70*/  FADD.FTZ R166, R179, R152 ;  /* 0x00000098b3a67221 */ /* 0x000fe20000010000 */
[----:B------:R-:W-:Y:S01]  /*1a80*/  FFMA.FTZ R177, R151, R152, R164 ;  /* 0x0000009897b17223 */ /* 0x000fe200000100a4 */
[----:B------:R-:W-:-:S02]  /*1a90*/  FMUL.FTZ R163, R2, R163 ;  /* 0x000000a302a37220 */ /* 0x000fc40000410000 */
[----:B------:R-:W-:Y:S01]  /*1aa0*/  FADD.FTZ R179, R166, R153 ;  /* 0x00000099a6b37221 */ /* 0x000fe20000010000 */
[----:B------:R-:W-:Y:S01]  /*1ab0*/  FFMA.FTZ R166, R154, R153, R177 ;  /* 0x000000999aa67223 */ /* 0x000fe200000100b1 */
[-C--:B------:R-:W-:Y:S01]  /*1ac0*/  FMUL.FTZ R164, R170, R175.reuse ;  /* 0x000000afaaa47220 */ /* 0x080fe20000410000 */
[----:B------:R-:W-:Y:S01]  /*1ad0*/  FADD.FTZ R88, R88, R175 ;  /* 0x000000af58587221 */ /* 0x000fe20000010000 */
[----:B------:R-:W-:Y:S01]  /*1ae0*/  FFMA.FTZ R120, R163, R175, R120 ;  /* 0x000000afa3787223 */ /* 0x000fe20000010078 */
[----:B------:R-:W-:Y:S01]  /*1af0*/  FADD.FTZ R170, R179, R156 ;  /* 0x0000009cb3aa7221 */ /* 0x000fe20000010000 */
[----:B------:R-:W-:Y:S01]  /*1b00*/  FFMA.FTZ R175, R155, R156, R166 ;  /* 0x0000009c9baf7223 */ /* 0x000fe200000100a6 */
[----:B------:R-:W-:Y:S02]  /*1b10*/  HADD2.F32 R181, -RZ, R70.H1_H1 ;  /* 0x30000046ffb57230 */ /* 0x000fe40000004100 */
        /* <DEDUP_REMOVED lines=8> */
[----:B------:R-:W-:-:S02]  /*1ba0*/  HADD2.F32 R172, -RZ, R71.H0_H0 ;  /* 0x20000047ffac7230 */ /* 0x000fc40000004100 */
        /* <DEDUP_REMOVED lines=20> */
.L_x_2541:
        /* <DEDUP_REMOVED lines=9> */
[----:B------:R-:W-:-:S05]  /*1d80*/  @P2 IADD3 R0, PT, PT, R171, -0x1, RZ ;  /* 0xffffffffab002810 */ /* 0x000fca0007ffe0ff */
[----:B0-----:R-:W-:-:S05]  /*1d90*/  @P2 IMAD R0, R0, R173, RZ ;  /* 0x000000ad00002224 */ /* 0x001fca00078e02ff */
[----:B------:R-:W-:-:S04]  /*1da0*/  @P2 SHF.R.S32.HI R173, RZ, 0x1f, R0 ;  /* 0x0000001fffad2819 */ /* 0x000fc80000011400 */
[----:B------:R-:W-:-:S04]  /*1db0*/  @P2 LEA.HI R173, R173, R0, RZ, 0x3 ;  /* 0x00000000adad2211 */ /* 0x000fc800078f18ff */
        /* <DEDUP_REMOVED lines=15> */
.L_x_2543:
[----:B------:R-:W0:Y:S01]  /*1eb0*/  LDC.64 R190, c[0x0][0x3b0] ;  /* 0x0000ec00ffbe7b82 */ /* 0x000e220000000a00 */
[----:B------:R-:W-:Y:S01]  /*1ec0*/  IMAD R0, R185, UR8, RZ ;  /* 0x00000008b9007c24 */ /* 0x000fe2000f8e02ff */
[C---:B------:R-:W-:Y:S02]  /*1ed0*/  IADD3 R195, PT, PT, R197.reuse, 0x20, RZ ;  /* 0x00000020c5c37810 */ /* 0x040fe40007ffe0ff */
[C---:B------:R-:W-:Y:S02]  /*1ee0*/  IADD3 R193, PT, PT, R197.reuse, 0x40, RZ ;  /* 0x00000040c5c17810 */ /* 0x040fe40007ffe0ff */
[----:B------:R-:W-:Y:S02]  /*1ef0*/  SHF.R.S32.HI R43, RZ, 0x1f, R0 ;  /* 0x0000001fff2b7819 */ /* 0x000fe40000011400 */
[----:B------:R-:W1:Y:S01]  /*1f00*/  LDC.64 R40, c[0x0][0x438] ;  /* 0x00010e00ff287b82 */ /* 0x000e620000000a00 */
[----:B------:R-:W-:Y:S02]  /*1f10*/  IADD3 R47, PT, PT, R197, 0x60, RZ ;  /* 0x00000060c52f7810 */ /* 0x000fe40007ffe0ff */
[----:B------:R-:W-:-:S04]  /*1f20*/  LEA.HI R43, R43, R0, RZ, 0x3 ;  /* 0x000000002b2b7211 */ /* 0x000fc800078f18ff */
[----:B------:R-:W-:-:S04]  /*1f30*/  LEA.HI.SX32 R53, R43, R186, 0x1d ;  /* 0x000000ba2b357211 */ /* 0x000fc800078feaff */
[C---:B------:R-:W-:Y:S02]  /*1f40*/  IADD3 R49, PT, PT, R53.reuse, 0x20, RZ ;  /* 0x0000002035317810 */ /* 0x040fe40007ffe0ff */
[C---:B------:R-:W-:Y:S02]  /*1f50*/  IADD3 R45, PT, PT, R53.reuse, 0x40, RZ ;  /* 0x00000040352d7810 */ /* 0x040fe40007ffe0ff */
[----:B------:R-:W-:Y:S01]  /*1f60*/  IADD3 R43, PT, PT, R53, 0x60, RZ ;  /* 0x00000060352b7810 */ /* 0x000fe20007ffe0ff */
[----:B0-----:R-:W-:-:S04]  /*1f70*/  IMAD.WIDE.U32 R196, R197, 0x8, R190 ;  /* 0x00000008c5c47825 */ /* 0x001fc800078e00be */
[--C-:B------:R-:W-:Y:S02]  /*1f80*/  IMAD.WIDE.U32 R194, R195, 0x8, R190.reuse ;  /* 0x00000008c3c27825 */ /* 0x100fe400078e00be */
[----:B------:R-:W5:Y:S02]  /*1f90*/  LDG.E.64 R196, desc[UR6][R196.64] ;  /* 0x00000006c4c47981 */ /* 0x000f64000c1e1b00 */
[----:B------:R-:W-:Y:S02]  /*1fa0*/  IMAD.WIDE.U32 R192, R193, 0x8, R190 ;  /* 0x00000008c1c07825 */ /* 0x000fe400078e00be */
[----:B------:R-:W5:Y:S02]  /*1fb0*/  LDG.E.64 R194, desc[UR6][R194.64] ;  /* 0x00000006c2c27981 */ /* 0x000f64000c1e1b00 */
[--C-:B-1----:R-:W-:Y:S02]  /*1fc0*/  IMAD.WIDE.U32 R52, R53, 0x10, R40.reuse ;  /* 0x0000001035347825 */ /* 0x102fe400078e0028 */
        /* <DEDUP_REMOVED lines=10> */
.L_x_2542:
[----:B------:R-:W-:Y:S05]  /*2070*/  BSYNC.RECONVERGENT B1 ;  /* 0x0000000000017941 */ /* 0x000fea0003800200 */
.L_x_2540:
        /* <DEDUP_REMOVED lines=20> */
.L_x_2633:
[----:B------:R-:W3:Y:S01]  /*21c0*/  S2R R0, SR_TID.X ;  /* 0x0000000000007919 */ /* 0x000ee20000002100 */
[----:B------:R-:W-:Y:S01]  /*21d0*/  @P2 IADD3 R171, PT, PT, R171, -0x1, RZ ;  /* 0xffffffffabab2810 */ /* 0x000fe20007ffe0ff */
[----:B-1----:R-:W-:Y:S01]  /*21e0*/  FADD.FTZ R173, R172, R173 ;  /* 0x000000adacad7221 */ /* 0x002fe20000010000 */
[----:B------:R-:W-:Y:S01]  /*21f0*/  ISETP.NE.U32.AND P0, PT, R198, RZ, PT ;  /* 0x000000ffc600720c */ /* 0x000fe20003f05070 */
[----:B0-----:R-:W-:Y:S02]  /*2200*/  IMAD R172, R185, UR8, RZ ;  /* 0x00000008b9ac7c24 */ /* 0x001fe4000f8e02ff */
        /* <DEDUP_REMOVED lines=35> */
.L_x_2549:
[----:B------:R-:W-:Y:S05]  /*2440*/  BSYNC.RECONVERGENT B2 ;  /* 0x0000000000027941 */ /* 0x000fea0003800200 */
.L_x_2548:
        /* <DEDUP_REMOVED lines=13> */
.L_x_2551:
[----:B------:R-:W-:Y:S05]  /*2520*/  BSYNC.RECONVERGENT B2 ;  /* 0x0000000000027941 */ /* 0x000fea0003800200 */
.L_x_2550:
        /* <DEDUP_REMOVED lines=13> */
.L_x_2553:
[----:B------:R-:W-:Y:S05]  /*2600*/  BSYNC.RECONVERGENT B2 ;  /* 0x0000000000027941 */ /* 0x000fea0003800200 */
.L_x_2552:
        /* <DEDUP_REMOVED lines=13> */
.L_x_2555:
[----:B------:R-:W-:Y:S05]  /*26e0*/  BSYNC.RECONVERGENT B2 ;  /* 0x0000000000027941 */ /* 0x000fea0003800200 */
.L_x_2554:
        /* <DEDUP_REMOVED lines=13> */
.L_x_2557:
[----:B------:R-:W-:Y:S05]  /*27c0*/  BSYNC.RECONVERGENT B2 ;  /* 0x0000000000027941 */ /* 0x000fea0003800200 */
.L_x_2556:
        /* <DEDUP_REMOVED lines=13> */
.L_x_2559:
[----:B------:R-:W-:Y:S05]  /*28a0*/  BSYNC.RECONVERGENT B2 ;  /* 0x0000000000027941 */ /* 0x000fea0003800200 */
.L_x_2558:
        /* <DEDUP_REMOVED lines=13> */
.L_x_2561:
[----:B------:R-:W-:Y:S05]  /*2980*/  BSYNC.RECONVERGENT B2 ;  /* 0x0000000000027941 */ /* 0x000fea0003800200 */
.L_x_2560:
        /* <DEDUP_REMOVED lines=14> */
.L_x_2547:
[----:B------:R-:W0:Y:S01]  /*2a70*/  @P2 LDC.64 R142, c[0x0][0x408] ;  /* 0x00010200ff8e2b82 */ /* 0x000e220000000a00 */
[-CC-:B------:R-:W-:Y:S01]  /*2a80*/  FFMA.FTZ R141, R3, R188.reuse, R187.reuse ;  /* 0x000000bc038d7223 */ /* 0x180fe200000100bb */
[----:B------:R-:W-:Y:S01]  /*2a90*/  ISETP.GT.AND P0, PT, R189, RZ, PT ;  /* 0x000000ffbd00720c */ /* 0x000fe20003f04270 */
[-CC-:B------:R-:W-:Y:S01]  /*2aa0*/  FFMA.FTZ R140, R6, R188.reuse, R187.reuse ;  /* 0x000000bc068c7223 */ /* 0x180fe200000100bb */
[-C--:B------:R-:W-:Y:S01]  /*2ab0*/  FFMA.FTZ R200, R10, R188.reuse, R187 ;  /* 0x000000bc0ac87223 */ /* 0x080fe200000100bb */
[----:B------:R-:W-:Y:S01]  /*2ac0*/  FADD.FTZ R141, R4, -R141 ;  /* 0x8000008d048d7221 */ /* 0x000fe20000010000 */
[-CC-:B------:R-:W-:Y:S01]  /*2ad0*/  FFMA.FTZ R181, R7, R188.reuse, R187.reuse ;  /* 0x000000bc07b57223 */ /* 0x180fe200000100bb */
[----:B------:R-:W-:Y:S01]  /*2ae0*/  FADD.FTZ R175, R5, -R140 ;  /* 0x8000008c05af7221 */ /* 0x000fe20000010000 */
[----:B------:R-:W1:Y:S01]  /*2af0*/  @P2 LDC.64 R172, c[0x0][0x408] ;  /* 0x00010200ffac2b82 */ /* 0x000e620000000a00 */
        /* <DEDUP_REMOVED lines=8> */
[----:B------:R-:W2:Y:S01]  /*2b80*/  @P2 LDC.64 R140, c[0x0][0x408] ;  /* 0x00010200ff8c2b82 */ /* 0x000ea20000000a00 */
[----:B------:R-:W-:Y:S01]  /*2b90*/  FADD.FTZ R181, R8, -R181 ;  /* 0x800000b508b57221 */ /* 0x000fe20000010000 */
[----:B------:R-:W-:Y:S01]  /*2ba0*/  FADD.FTZ R205, R13, -R204 ;  /* 0x800000cc0dcd7221 */ /* 0x000fe20000010000 */
[----:B------:R-:W-:Y:S01]  /*2bb0*/  FSEL R204, R183, RZ, P0 ;  /* 0x000000ffb7cc7208 */ /* 0x000fe20000000000 */
[----:B------:R-:W-:Y:S01]  /*2bc0*/  FFMA.FTZ R207, R15, R188, R187 ;  /* 0x000000bc0fcf7223 */ /* 0x000fe200000100bb */
[----:B------:R-:W-:Y:S01]  /*2bd0*/  FADD.FTZ R201, R12, -R201 ;  /* 0x800000c90cc97221 */ /* 0x000fe20000010000 */
[----:B------:R-:W-:Y:S01]  /*2be0*/  FMUL.FTZ R181, R2, R181 ;  /* 0x000000b502b57220 */ /* 0x000fe20000410000 */
[----:B0-----:R-:W-:Y:S01]  /*2bf0*/  @P2 FMUL.FTZ R143, R180, R143 ;  /* 0x0000008fb48f2220 */ /* 0x001fe20000410000 */
[----:B------:R-:W0:Y:S01]  /*2c00*/  @P2 LDC.64 R174, c[0x0][0x408] ;  /* 0x00010200ffae2b82 */ /* 0x000e220000000a00 */
[----:B------:R-:W-:Y:S01]  /*2c10*/  FADD.FTZ R207, R16, -R207 ;  /* 0x800000cf10cf7221 */ /* 0x000fe20000010000 */
[----:B------:R-:W-:Y:S01]  /*2c20*/  FMUL.FTZ R201, R2, R201 ;  /* 0x000000c902c97220 */ /* 0x000fe20000410000 */
[----:B------:R-:W-:Y:S01]  /*2c30*/  @P2 FMUL.FTZ R178, R143, R142 ;  /* 0x0000008e8fb22220 */ /* 0x000fe20000410000 */
[----:B-----5:R-:W-:Y:S01]  /*2c40*/  @P2 LOP3.LUT P1, RZ, R196, 0xff, RZ, 0xc0, !PT ;  /* 0x000000ffc4ff2812 */ /* 0x020fe2000782c0ff */
[----:B------:R-:W-:Y:S01]  /*2c50*/  FMUL.FTZ R205, R2, R205 ;  /* 0x000000cd02cd7220 */ /* 0x000fe20000410000 */
[----:B------:R-:W-:Y:S01]  /*2c60*/  FSEL R200, R181, RZ, P0 ;  /* 0x000000ffb5c87208 */ /* 0x000fe20000000000 */
[----:B-1----:R-:W-:Y:S01]  /*2c70*/  @P2 FMUL.FTZ R173, R182, R173 ;  /* 0x000000adb6ad2220 */ /* 0x002fe20000410000 */
[----:B------:R-:W1:Y:S01]  /*2c80*/  @P2 LDC.64 R142, c[0x0][0x408] ;  /* 0x00010200ff8e2b82 */ /* 0x000e620000000a00 */
[----:B------:R-:W-:Y:S01]  /*2c90*/  FMUL.FTZ R207, R2, R207 ;  /* 0x000000cf02cf7220 */ /* 0x000fe20000410000 */
[----:B------:R-:W-:Y:S01]  /*2ca0*/  @P2 FSEL R178, R178, RZ, P1 ;  /* 0x000000ffb2b22208 */ /* 0x000fe20000800000 */
[----:B------:R-:W-:Y:S01]  /*2cb0*/  @P2 FMUL.FTZ R179, R173, R172 ;  /* 0x000000acadb32220 */ /* 0x000fe20000410000 */
[----:B------:R-:W-:-:S02]  /*2cc0*/  FSEL R206, R201, RZ, P0 ;  /* 0x000000ffc9ce7208 */ /* 0x000fc40000000000 */
[----:B------:R-:W-:Y:S02]  /*2cd0*/  @P2 LOP3.LUT P1, RZ, R196, 0xff000000, RZ, 0xc0, !PT ;  /* 0xff000000c4ff2812 */ /* 0x000fe4000782c0ff */
[----:B------:R-:W3:Y:S01]  /*2ce0*/  @P2 LDC.64 R172, c[0x0][0x408] ;  /* 0x00010200ffac2b82 */ /* 0x000ee20000000a00 */
[----:B--2---:R-:W-:Y:S01]  /*2cf0*/  @P2 FMUL.FTZ R141, R200, R141 ;  /* 0x0000008dc88d2220 */ /* 0x004fe20000410000 */
[----:B------:R-:W-:Y:S02]  /*2d00*/  FSEL R205, R205, RZ, P0 ;  /* 0x000000ffcdcd7208 */ /* 0x000fe40000000000 */
[----:B------:R-:W-:Y:S01]  /*2d10*/  FSEL R208, R207, RZ, P0 ;  /* 0x000000ffcfd07208 */ /* 0x000fe20000000000 */
[----:B------:R-:W-:Y:S01]  /*2d20*/  @P2 FMUL.FTZ R140, R141, R140 ;  /* 0x0000008c8d8c2220 */ /* 0x000fe20000410000 */
[C---:B------:R-:W-:Y:S02]  /*2d30*/  @P2 LOP3.LUT P3, RZ, R196.reuse, 0xff00, RZ, 0xc0, !PT ;  /* 0x0000ff00c4ff2812 */ /* 0x040fe4000786c0ff */
[----:B------:R-:W2:Y:S01]  /*2d40*/  @P2 LDC.64 R176, c[0x0][0x408] ;  /* 0x00010200ffb02b82 */ /* 0x000ea20000000a00 */
[----:B0-----:R-:W-:Y:S01]  /*2d50*/  @P2 FMUL.FTZ R175, R205, R175 ;  /* 0x000000afcdaf2220 */ /* 0x001fe20000410000 */
[----:B------:R-:W-:-:S02]  /*2d60*/  @P2 LOP3.LUT P4, RZ, R196, 0xff0000, RZ, 0xc0, !PT ;  /* 0x00ff0000c4ff2812 */ /* 0x000fc4000788c0ff */
[----:B------:R-:W-:Y:S01]  /*2d70*/  @P2 FSEL R179, R179, RZ, P3 ;  /* 0x000000ffb3b32208 */ /* 0x000fe20001800000 */
[----:B------:R-:W-:Y:S01]  /*2d80*/  @P2 FMUL.FTZ R174, R175, R174 ;  /* 0x000000aeafae2220 */ /* 0x000fe20000410000 */
[----:B------:R-:W-:Y:S01]  /*2d90*/  @P2 FSEL R140, R140, RZ, P4 ;  /* 0x000000ff8c8c2208 */ /* 0x000fe20002000000 */
[----:B-1----:R-:W-:Y:S01]  /*2da0*/  @P2 FMUL.FTZ R143, R204, R143 ;  /* 0x0000008fcc8f2220 */ /* 0x002fe20000410000 */
[C---:B------:R-:W-:Y:S02]  /*2db0*/  @P2 LOP3.LUT P3, RZ, R197.reuse, 0xff00, RZ, 0xc0, !PT ;  /* 0x0000ff00c5ff2812 */ /* 0x040fe4000786c0ff */
[----:B------:R-:W-:Y:S01]  /*2dc0*/  @P2 LOP3.LUT P4, RZ, R197, 0xff0000, RZ, 0xc0, !PT ;  /* 0x00ff0000c5ff2812 */ /* 0x000fe2000788c0ff */
[----:B------:R-:W-:Y:S01]  /*2dd0*/  @P2 FMUL.FTZ R142, R143, R142 ;  /* 0x0000008e8f8e2220 */ /* 0x000fe20000410000 */
[----:B------:R-:W-:Y:S02]  /*2de0*/  @P2 F2FP.F16.F32.PACK_AB R140, RZ, R140 ;  /* 0x0000008cff8c223e */ /* 0x000fe400000000ff */
[----:B------:R-:W-:Y:S01]  /*2df0*/  @P2 F2FP.F16.F32.PACK_AB R178, RZ, R178 ;  /* 0x000000b2ffb2223e */ /* 0x000fe200000000ff */
[----:B---3--:R-:W-:Y:S01]  /*2e00*/  @P2 FMUL.FTZ R173, R206, R173 ;  /* 0x000000adcead2220 */ /* 0x008fe20000410000 */
[----:B------:R-:W-:-:S02]  /*2e10*/  @P2 FSEL R142, R142, RZ, P1 ;  /* 0x000000ff8e8e2208 */ /* 0x000fc40000800000 */
[----:B------:R-:W-:Y:S01]  /*2e20*/  @P2 LOP3.LUT P1, RZ, R197, 0xff, RZ, 0xc0, !PT ;  /* 0x000000ffc5ff2812 */ /* 0x000fe2000782c0ff */
[----:B------:R-:W-:Y:S01]  /*2e30*/  @P2 FMUL.FTZ R172, R173, R172 ;  /* 0x000000acadac2220 */ /* 0x000fe20000410000 */
[----:B------:R-:W-:Y:S01]  /*2e40*/  @P2 F2FP.F16.F32.PACK_AB R141, RZ, R142 ;  /* 0x0000008eff8d223e */ /* 0x000fe200000000ff */
[----:B------:R-:W-:Y:S01]  /*2e50*/  FFMA.FTZ R142, R18, R188, R187 ;  /* 0x000000bc128e7223 */ /* 0x000fe200000100bb */
[----:B------:R-:W-:Y:S01]  /*2e60*/  @P2 FSEL R174, R174, RZ, P3 ;  /* 0x000000ffaeae2208 */ /* 0x000fe20001800000 */
[----:B--2---:R-:W-:Y:S01]  /*2e70*/  @P2 FMUL.FTZ R177, R208, R177 ;  /* 0x000000b1d0b12220 */ /* 0x004fe20000410000 */
[----:B------:R-:W-:Y:S01]  /*2e80*/  @P2 FSEL R172, R172, RZ, P1 ;  /* 0x000000ffacac2208 */ /* 0x000fe20000800000 */
[----:B------:R-:W-:Y:S01]  /*2e90*/  FADD.FTZ R143, R17, -R142 ;  /* 0x8000008e118f7221 */ /* 0x000fe20000010000 */
[----:B------:R-:W-:Y:S01]  /*2ea0*/  @P2 PRMT R137, R140, 0x7610, R137 ;  /* 0x000076108c892816 */ /* 0x000fe20000000089 */
[----:B------:R-:W-:Y:S01]  /*2eb0*/  @P2 FMUL.FTZ R176, R177, R176 ;  /* 0x000000b0b1b02220 */ /* 0x000fe20000410000 */
[----:B------:R-:W-:Y:S01]  /*2ec0*/  @P2 F2FP.F16.F32.PACK_AB R172, RZ, R172 ;  /* 0x000000acffac223e */ /* 0x000fe200000000ff */
[----:B------:R-:W-:Y:S01]  /*2ed0*/  FMUL.FTZ R143, R2, R143 ;  /* 0x0000008f028f7220 */ /* 0x000fe20000410000 */
[----:B------:R-:W-:-:S02]  /*2ee0*/  F2FP.F16.F32.PACK_AB R180, RZ, R180 ;  /* 0x000000b4ffb4723e */ /* 0x000fc400000000ff */
[----:B------:R-:W-:Y:S02]  /*2ef0*/  @P2 FSEL R176, R176, RZ, P4 ;  /* 0x000000ffb0b02208 */ /* 0x000fe40002000000 */
[----:B------:R-:W-:Y:S02]  /*2f00*/  F2FP.F16.F32.PACK_AB R182, RZ, R182 ;  /* 0x000000b6ffb6723e */ /* 0x000fe400000000ff */
[----:B------:R-:W-:Y:S02]  /*2f10*/  F2FP.F16.F32.PACK_AB R200, RZ, R200 ;  /* 0x000000c8ffc8723e */ /* 0x000fe400000000ff */
[----:B------:R-:W-:Y:S02]  /*2f20*/  F2FP.F16.F32.PACK_AB R204, RZ, R204 ;  /* 0x000000ccffcc723e */ /* 0x000fe400000000ff */
[----:B------:R-:W-:Y:S02]  /*2f30*/  @P2 F2FP.F16.F32.PACK_AB R179, RZ, R179 ;  /* 0x000000b3ffb3223e */ /* 0x000fe400000000ff */
[----:B------:R-:W-:-:S02]  /*2f40*/  @P2 F2FP.F16.F32.PACK_AB R174, RZ, R174 ;  /* 0x000000aeffae223e */ /* 0x000fc400000000ff */
[----:B------:R-:W-:Y:S02]  /*2f50*/  @P2 F2FP.F16.F32.PACK_AB R176, RZ, R176 ;  /* 0x000000b0ffb0223e */ /* 0x000fe400000000ff */
[----:B------:R-:W-:Y:S02]  /*2f60*/  @P2 PRMT R136, R178, 0x7610, R136 ;  /* 0x00007610b2882816 */ /* 0x000fe40000000088 */
[----:B------:R-:W-:Y:S02]  /*2f70*/  FSEL R173, R143, RZ, P0 ;  /* 0x000000ff8fad7208 */ /* 0x000fe40000000000 */
[----:B------:R-:W-:Y:S02]  /*2f80*/  @P2 PRMT R138, R172, 0x7610, R138 ;  /* 0x00007610ac8a2816 */ /* 0x000fe4000000008a */
[----:B------:R-:W-:Y:S02]  /*2f90*/  @P2 PRMT R137, R137, 0x5410, R141 ;  /* 0x0000541089892816 */ /* 0x000fe4000000008d */
[----:B------:R-:W-:-:S02]  /*2fa0*/  F2FP.F16.F32.PACK_AB R142, R205, R206 ;  /* 0x000000cecd8e723e */ /* 0x000fc400000000ff */
[----:B------:R-:W-:Y:S02]  /*2fb0*/  @P2 PRMT R136, R136, 0x5410, R179 ;  /* 0x0000541088882816 */ /* 0x000fe400000000b3 */
[----:B------:R-:W-:Y:S02]  /*2fc0*/  @P2 PRMT R138, R138, 0x5410, R174 ;  /* 0x000054108a8a2816 */ /* 0x000fe400000000ae */
[----:B------:R-:W-:Y:S02]  /*2fd0*/  PRMT R141, R200, 0x5410, R204 ;  /* 0x00005410c88d7816 */ /* 0x000fe400000000cc */
[----:B------:R-:W-:Y:S02]  /*2fe0*/  F2FP.F16.F32.PACK_AB R143, R173, R208 ;  /* 0x000000d0ad8f723e */ /* 0x000fe400000000ff */
        /* <DEDUP_REMOVED lines=11> */
.L_x_2546:
[----:B------:R-:W-:Y:S02]  /*30a0*/  MOV R202, UR20 ;  /* 0x0000001400ca7c02 */ /* 0x000fe40008000f00 */
[----:B------:R-:W-:Y:S02]  /*30b0*/  MOV R203, UR21 ;  /* 0x0000001500cb7c02 */ /* 0x000fe40008000f00 */
[----:B------:R-:W-:-:S04]  /*30c0*/  ISETP.NE.U32.AND P0, PT, R202, RZ, PT ;  /* 0x000000ffca00720c */ /* 0x000fc80003f05070 */
[----:B------:R-:W-:-:S13]  /*30d0*/  ISETP.NE.AND.EX P0, PT, R203, RZ, PT, P0 ;  /* 0x000000ffcb00720c */ /* 0x000fda0003f05300 */
[----:B------:R-:W-:Y:S05]  /*30e0*/  @P0 BRA `(.L_x_2563) ;  /* 0x00000004006c0947 */ /* 0x000fea0003800000 */
[----:B------:R-:W-:Y:S01]  /*30f0*/  ISETP.GT.AND P0, PT, R189, RZ, PT ;  /* 0x000000ffbd00720c */ /* 0x000fe20003f04270 */
[----:B------:R-:W0:Y:S01]  /*3100*/  @P2 LDC.64 R176, c[0x0][0x408] ;  /* 0x00010200ffb02b82 */ /* 0x000e220000000a00 */
[--C-:B-----5:R-:W-:Y:S01]  /*3110*/  HADD2.F32 R173, -RZ, R52.reuse.H0_H0 ;  /* 0x20000034ffad7230 */ /* 0x120fe20000004100 */
[C---:B------:R-:W-:Y:S01]  /*3120*/  @P2 LOP3.LUT P1, RZ, R196.reuse, 0xff, RZ, 0xc0, !PT ;  /* 0x000000ffc4ff2812 */ /* 0x040fe2000782c0ff */
[----:B------:R-:W-:Y:S01]  /*3130*/  HADD2.F32 R180, -RZ, R52.H1_H1 ;  /* 0x30000034ffb47230 */ /* 0x000fe20000004100 */
[----:B------:R-:W-:Y:S01]  /*3140*/  @P2 LOP3.LUT P3, RZ, R196, 0xff00, RZ, 0xc0, !PT ;  /* 0x0000ff00c4ff2812 */ /* 0x000fe2000786c0ff */
[--C-:B------:R-:W-:Y:S01]  /*3150*/  HADD2.F32 R200, -RZ, R53.reuse.H0_H0 ;  /* 0x20000035ffc87230 */ /* 0x100fe20000004100 */
[C---:B------:R-:W-:Y:S01]  /*3160*/  @P2 LOP3.LUT P4, RZ, R197.reuse, 0xff00, RZ, 0xc0, !PT ;  /* 0x0000ff00c5ff2812 */ /* 0x040fe2000788c0ff */
[--C-:B------:R-:W-:Y:S01]  /*3170*/  HADD2.F32 R204, -RZ, R54.reuse.H0_H0 ;  /* 0x20000036ffcc7230 */ /* 0x100fe20000004100 */
[----:B------:R-:W1:Y:S01]  /*3180*/  @P2 LDC.64 R178, c[0x0][0x408] ;  /* 0x00010200ffb22b82 */ /* 0x000e620000000a00 */
        /* <DEDUP_REMOVED lines=13> */
[----:B------:R-:W-:Y:S01]  /*3260*/  @P0 FFMA.FTZ R175, R11, R188, R187 ;  /* 0x000000bc0baf0223 */ /* 0x000fe200000100bb */
[----:B------:R-:W-:Y:S01]  /*3270*/  @P0 FFMA.FTZ R200, R2, R183, R200 ;  /* 0x000000b702c80223 */ /* 0x000fe200000100c8 */
[----:B0-----:R-:W-:Y:S01]  /*3280*/  @P2 FMUL.FTZ R177, R173, R177 ;  /* 0x000000b1adb12220 */ /* 0x001fe20000410000 */
[----:B------:R-:W-:Y:S01]  /*3290*/  @P0 FADD.FTZ R181, R9, -R174 ;  /* 0x800000ae09b50221 */ /* 0x000fe20000010000 */
[----:B------:R-:W-:Y:S01]  /*32a0*/  @P0 FADD.FTZ R183, R12, -R175 ;  /* 0x800000af0cb70221 */ /* 0x000fe20000010000 */
[----:B------:R-:W0:Y:S01]  /*32b0*/  @P2 LDC.64 R172, c[0x0][0x408] ;  /* 0x00010200ffac2b82 */ /* 0x000e220000000a00 */
[----:B------:R-:W-:Y:S01]  /*32c0*/  @P2 FMUL.FTZ R182, R177, R176 ;  /* 0x000000b0b1b62220 */ /* 0x000fe20000410000 */
[C---:B------:R-:W-:Y:S01]  /*32d0*/  @P0 FFMA.FTZ R201, R2.reuse, R181, R201 ;  /* 0x000000b502c90223 */ /* 0x040fe200000100c9 */
[----:B------:R-:W-:Y:S01]  /*32e0*/  @P0 FFMA.FTZ R204, R2, R183, R204 ;  /* 0x000000b702cc0223 */ /* 0x000fe200000100cc */
[----:B------:R-:W-:Y:S01]  /*32f0*/  @P0 FFMA.FTZ R207, R15, R188, R187 ;  /* 0x000000bc0fcf0223 */ /* 0x000fe200000100bb */
[----:B-1----:R-:W-:Y:S01]  /*3300*/  @P2 FMUL.FTZ R179, R180, R179 ;  /* 0x000000b3b4b32220 */ /* 0x002fe20000410000 */
[----:B------:R-:W-:-:S02]  /*3310*/  HADD2.F32 R206, -RZ, R55.H0_H0 ;  /* 0x20000037ffce7230 */ /* 0x000fc40000004100 */
[----:B------:R-:W-:Y:S01]  /*3320*/  @P0 FADD.FTZ R208, R13, -R208 ;  /* 0x800000d00dd00221 */ /* 0x000fe20000010000 */
[----:B------:R-:W1:Y:S01]  /*3330*/  @P2 LDC.64 R176, c[0x0][0x408] ;  /* 0x00010200ffb02b82 */ /* 0x000e620000000a00 */
        /* <DEDUP_REMOVED lines=12> */
[----:B0-----:R-:W-:Y:S01]  /*3400*/  @P2 FMUL.FTZ R173, R200, R173 ;  /* 0x000000adc8ad2220 */ /* 0x001fe20000410000 */
[----:B------:R-:W-:-:S03]  /*3410*/  @P2 PRMT R136, R182, 0x7610, R136 ;  /* 0x00007610b6882816 */ /* 0x000fc60000000088 */
[----:B------:R-:W-:Y:S01]  /*3420*/  @P2 FMUL.FTZ R172, R173, R172 ;  /* 0x000000acadac2220 */ /* 0x000fe20000410000 */
[----:B------:R-:W-:Y:S02]  /*3430*/  @P2 PRMT R136, R136, 0x5410, R183 ;  /* 0x0000541088882816 */ /* 0x000fe400000000b7 */
[----:B------:R-:W0:Y:S01]  /*3440*/  @P2 LDC.64 R180, c[0x0][0x408] ;  /* 0x00010200ffb42b82 */ /* 0x000e220000000a00 */
[----:B-1----:R-:W-:Y:S01]  /*3450*/  @P2 FMUL.FTZ R177, R204, R177 ;  /* 0x000000b1ccb12220 */ /* 0x002fe20000410000 */
        /* <DEDUP_REMOVED lines=14> */
[----:B0-----:R-:W-:-:S03]  /*3540*/  @P2 FMUL.FTZ R181, R206, R181 ;  /* 0x000000b5ceb52220 */ /* 0x001fc60000410000 */
        /* <DEDUP_REMOVED lines=21> */
.L_x_2563:
[----:B------:R-:W-:Y:S01]  /*36a0*/  ISETP.GT.AND P0, PT, R189, RZ, PT ;  /* 0x000000ffbd00720c */ /* 0x000fe20003f04270 */
[----:B------:R-:W-:Y:S01]  /*36b0*/  @P1 FFMA.FTZ R141, R3, R188, R187 ;  /* 0x000000bc038d1223 */ /* 0x000fe200000100bb */
[--C-:B-----5:R-:W-:Y:S01]  /*36c0*/  HADD2.F32 R205, -RZ, R52.reuse.H0_H0 ;  /* 0x20000034ffcd7230 */ /* 0x120fe20000004100 */
[----:B------:R-:W0:Y:S01]  /*36d0*/  @P2 LDC.64 R180, c[0x0][0x408] ;  /* 0x00010200ffb42b82 */ /* 0x000e220000000a00 */
[----:B------:R-:W-:Y:S02]  /*36e0*/  HADD2.F32 R204, -RZ, R52.H1_H1 ;  /* 0x30000034ffcc7230 */ /* 0x000fe40000004100 */
[----:B------:R-:W-:Y:S01]  /*36f0*/  @P1 FADD.FTZ R141, R4, -R141 ;  /* 0x8000008d048d1221 */ /* 0x000fe20000010000 */
[--C-:B------:R-:W-:Y:S01]  /*3700*/  HADD2.F32 R207, -RZ, R53.reuse.H0_H0 ;  /* 0x20000035ffcf7230 */ /* 0x100fe20000004100 */
[----:B------:R-:W-:Y:S01]  /*3710*/  @P2 LOP3.LUT P6, RZ, R196, 0xff0000, RZ, 0xc0, !PT ;  /* 0x00ff0000c4ff2812 */ /* 0x000fe200078cc0ff */
[--C-:B------:R-:W-:Y:S02]  /*3720*/  HADD2.F32 R200, -RZ, R54.reuse.H0_H0 ;  /* 0x20000036ffc87230 */ /* 0x100fe40000004100 */
[----:B------:R-:W-:Y:S01]  /*3730*/  @P1 FFMA.FTZ R205, R2, R141, R205 ;  /* 0x0000008d02cd1223 */ /* 0x000fe200000100cd */
[----:B------:R-:W-:Y:S01]  /*3740*/  HADD2.F32 R206, -RZ, R53.H1_H1 ;  /* 0x30000035ffce7230 */ /* 0x000fe20000004100 */
[----:B------:R-:W1:Y:S01]  /*3750*/  @P2 LDC.64 R178, c[0x0][0x408] ;  /* 0x00010200ffb22b82 */ /* 0x000e620000000a00 */
[----:B------:R-:W-:-:S02]  /*3760*/  HADD2.F32 R201, -RZ, R54.H1_H1 ;  /* 0x30000036ffc97230 */ /* 0x000fc40000004100 */
        /* <DEDUP_REMOVED lines=10> */
[----:B------:R-:W-:Y:S01]  /*3810*/  @P0 FADD.FTZ R175, R9, -R172 ;  /* 0x800000ac09af0221 */ /* 0x000fe20000010000 */
[----:B------:R-:W-:Y:S01]  /*3820*/  @P0 FADD.FTZ R174, R13, -R174 ;  /* 0x800000ae0dae0221 */ /* 0x000fe20000010000 */
[C---:B------:R-:W-:Y:S01]  /*3830*/  @P0 FFMA.FTZ R207, R2.reuse, R173, R207 ;  /* 0x000000ad02cf0223 */ /* 0x040fe200000100cf */
[C---:B------:R-:W-:Y:S01]  /*3840*/  @P0 FFMA.FTZ R200, R2.reuse, R177, R200 ;  /* 0x000000b102c80223 */ /* 0x040fe200000100c8 */
[C---:B------:R-:W-:Y:S01]  /*3850*/  @P0 FFMA.FTZ R206, R2.reuse, R175, R206 ;  /* 0x000000af02ce0223 */ /* 0x040fe200000100ce */
[----:B------:R-:W-:Y:S01]  /*3860*/  @P0 FFMA.FTZ R201, R2, R174, R201 ;  /* 0x000000ae02c90223 */ /* 0x000fe200000100c9 */
[----:B------:R-:W-:Y:S01]  /*3870*/  @P0 FFMA.FTZ R211, R15, R188, R187 ;  /* 0x000000bc0fd30223 */ /* 0x000fe200000100bb */
[----:B------:R-:W3:Y:S01]  /*3880*/  @P2 LDC.64 R142, c[0x0][0x408] ;  /* 0x00010200ff8e2b82 */ /* 0x000ee20000000a00 */
[----:B------:R-:W-:-:S02]  /*3890*/  HADD2.F32 R209, -RZ, R55.H0_H0 ;  /* 0x20000037ffd17230 */ /* 0x000fc40000004100 */
[----:B------:R-:W-:Y:S01]  /*38a0*/  @P0 FFMA.FTZ R210, R18, R188, R187 ;  /* 0x000000bc12d20223 */ /* 0x000fe200000100bb */
[----:B------:R-:W-:Y:S01]  /*38b0*/  @P0 FADD.FTZ R211, R16, -R211 ;  /* 0x800000d310d30221 */ /* 0x000fe20000010000 */
[----:B------:R-:W-:Y:S01]  /*38c0*/  HADD2.F32 R208, -RZ, R55.H1_H1 ;  /* 0x30000037ffd07230 */ /* 0x000fe20000004100 */
[----:B------:R-:W-:Y:S01]  /*38d0*/  @P2 LOP3.LUT P1, RZ, R196, 0xff00, RZ, 0xc0, !PT ;  /* 0x0000ff00c4ff2812 */ /* 0x000fe2000782c0ff */
[----:B------:R-:W-:Y:S01]  /*38e0*/  @P0 FADD.FTZ R213, R17, -R210 ;  /* 0x800000d211d50221 */ /* 0x000fe20000010000 */
[C---:B------:R-:W-:Y:S01]  /*38f0*/  @P0 FFMA.FTZ R209, R2.reuse, R211, R209 ;  /* 0x000000d302d10223 */ /* 0x040fe200000100d1 */
[----:B------:R-:W4:Y:S01]  /*3900*/  @P2 LDC.64 R172, c[0x0][0x408] ;  /* 0x00010200ffac2b82 */ /* 0x000f220000000a00 */
[----:B-1----:R-:W-:Y:S01]  /*3910*/  @P2 FMUL.FTZ R179, R201, R179 ;  /* 0x000000b3c9b32220 */ /* 0x002fe20000410000 */
[----:B------:R-:W-:Y:S01]  /*3920*/  @P0 FFMA.FTZ R208, R2, R213, R208 ;  /* 0x000000d502d00223 */ /* 0x000fe200000100d0 */
[C---:B------:R-:W-:Y:S01]  /*3930*/  @P2 LOP3.LUT P0, RZ, R196.reuse, 0xff, RZ, 0xc0, !PT ;  /* 0x000000ffc4ff2812 */ /* 0x040fe2000780c0ff */
[----:B0-----:R-:W-:Y:S01]  /*3940*/  @P2 FMUL.FTZ R181, R209, R181 ;  /* 0x000000b5d1b52220 */ /* 0x001fe20000410000 */
[----:B------:R-:W-:Y:S01]  /*3950*/  @P2 LOP3.LUT P4, RZ, R197, 0xff, RZ, 0xc0, !PT ;  /* 0x000000ffc5ff2812 */ /* 0x000fe2000788c0ff */
[----:B------:R-:W-:Y:S01]  /*3960*/  @P2 FMUL.FTZ R178, R179, R178 ;  /* 0x000000b2b3b22220 */ /* 0x000fe20000410000 */
[----:B------:R-:W-:Y:S01]  /*3970*/  @P2 LOP3.LUT P5, RZ, R196, 0xff000000, RZ, 0xc0, !PT ;  /* 0xff000000c4ff2812 */ /* 0x000fe200078ac0ff */
[----:B------:R-:W0:Y:S01]  /*3980*/  @P2 LDC.64 R176, c[0x0][0x408] ;  /* 0x00010200ffb02b82 */ /* 0x000e220000000a00 */
[----:B--2---:R-:W-:Y:S01]  /*3990*/  @P2 FMUL.FTZ R141, R205, R141 ;  /* 0x0000008dcd8d2220 */ /* 0x004fe20000410000 */
[----:B------:R-:W-:Y:S01]  /*39a0*/  @P2 FMUL.FTZ R180, R181, R180 ;  /* 0x000000b4b5b42220 */ /* 0x000fe20000410000 */
[----:B------:R-:W-:-:S02]  /*39b0*/  @P2 LOP3.LUT P3, RZ, R197, 0xff00, RZ, 0xc0, !PT ;  /* 0x0000ff00c5ff2812 */ /* 0x000fc4000786c0ff */
[----:B------:R-:W-:Y:S01]  /*39c0*/  @P2 FMUL.FTZ R140, R141, R140 ;  /* 0x0000008c8d8c2220 */ /* 0x000fe20000410000 */
[----:B------:R-:W-:Y:S02]  /*39d0*/  F2FP.F16.F32.PACK_AB R205, RZ, R205 ;  /* 0x000000cdffcd723e */ /* 0x000fe400000000ff */
[----:B------:R-:W1:Y:S01]  /*39e0*/  @P2 LDC.64 R174, c[0x0][0x408] ;  /* 0x00010200ffae2b82 */ /* 0x000e620000000a00 */
[----:B---3--:R-:W-:Y:S01]  /*39f0*/  @P2 FMUL.FTZ R143, R204, R143 ;  /* 0x0000008fcc8f2220 */ /* 0x008fe20000410000 */
[----:B------:R-:W-:Y:S02]  /*3a00*/  @P2 FSEL R140, R140, RZ, P0 ;  /* 0x000000ff8c8c2208 */ /* 0x000fe40000000000 */
[----:B------:R-:W-:Y:S01]  /*3a10*/  @P2 ISETP.GE.U32.AND P0, PT, R196, RZ, PT ;  /* 0x000000ffc400220c */ /* 0x000fe20003f06070 */
[----:B------:R-:W-:Y:S01]  /*3a20*/  @P2 FMUL.FTZ R142, R143, R142 ;  /* 0x0000008e8f8e2220 */ /* 0x000fe20000410000 */
[----:B------:R-:W-:Y:S02]  /*3a30*/  @P2 F2FP.F16.F32.PACK_AB R140, RZ, R140 ;  /* 0x0000008cff8c223e */ /* 0x000fe400000000ff */
[----:B------:R-:W2:Y:S01]  /*3a40*/  @P2 LDC.64 R182, c[0x0][0x408] ;  /* 0x00010200ffb62b82 */ /* 0x000ea20000000a00 */
[----:B----4-:R-:W-:Y:S01]  /*3a50*/  @P2 FMUL.FTZ R173, R207, R173 ;  /* 0x000000adcfad2220 */ /* 0x010fe20000410000 */
[----:B------:R-:W-:-:S02]  /*3a60*/  @P2 FSEL R142, R142, RZ, P1 ;  /* 0x000000ff8e8e2208 */ /* 0x000fc40000800000 */
[----:B------:R-:W-:Y:S01]  /*3a70*/  @P2 LOP3.LUT P1, RZ, R197, 0xff0000, RZ, 0xc0, !PT ;  /* 0x00ff0000c5ff2812 */ /* 0x000fe2000782c0ff */
[----:B------:R-:W-:Y:S01]  /*3a80*/  @P2 FMUL.FTZ R172, R173, R172 ;  /* 0x000000acadac2220 */ /* 0x000fe20000410000 */
[----:B------:R-:W-:Y:S01]  /*3a90*/  @P2 ISETP.GE.U32.AND.EX P0, PT, R197, 0x1000000, PT, P0 ;  /* 0x01000000c500280c */ /* 0x000fe20003f06100 */
[----:B0-----:R-:W-:Y:S01]  /*3aa0*/  @P2 FMUL.FTZ R177, R200, R177 ;  /* 0x000000b1c8b12220 */ /* 0x001fe20000410000 */
[----:B------:R-:W-:Y:S02]  /*3ab0*/  @P2 FSEL R180, R180, RZ, P1 ;  /* 0x000000ffb4b42208 */ /* 0x000fe40000800000 */
[----:B------:R-:W-:Y:S01]  /*3ac0*/  @P2 FSEL R172, R172, RZ, P6 ;  /* 0x000000ffacac2208 */ /* 0x000fe20003000000 */
[----:B------:R-:W-:Y:S01]  /*3ad0*/  @P2 FMUL.FTZ R176, R177, R176 ;  /* 0x000000b0b1b02220 */ /* 0x000fe20000410000 */
[----:B------:R-:W-:Y:S02]  /*3ae0*/  @P2 FSEL R178, R178, RZ, P3 ;  /* 0x000000ffb2b22208 */ /* 0x000fe40001800000 */
[----:B------:R-:W-:Y:S01]  /*3af0*/  @P2 F2FP.F16.F32.PACK_AB R172, RZ, R172 ;  /* 0x000000acffac223e */ /* 0x000fe200000000ff */
[----:B-1----:R-:W-:Y:S01]  /*3b00*/  @P2 FMUL.FTZ R175, R206, R175 ;  /* 0x000000afceaf2220 */ /* 0x002fe20000410000 */
[----:B------:R-:W-:-:S02]  /*3b10*/  @P2 FSEL R176, R176, RZ, P4 ;  /* 0x000000ffb0b02208 */ /* 0x000fc40002000000 */
[----:B------:R-:W-:Y:S01]  /*3b20*/  @P2 F2FP.F16.F32.PACK_AB R180, RZ, R180 ;  /* 0x000000b4ffb4223e */ /* 0x000fe200000000ff */
[----:B------:R-:W-:Y:S01]  /*3b30*/  @P2 FMUL.FTZ R174, R175, R174 ;  /* 0x000000aeafae2220 */ /* 0x000fe20000410000 */
[----:B------:R-:W-:Y:S02]  /*3b40*/  @P2 F2FP.F16.F32.PACK_AB R176, RZ, R176 ;  /* 0x000000b0ffb0223e */ /* 0x000fe400000000ff */
[----:B------:R-:W-:Y:S01]  /*3b50*/  @P2 F2FP.F16.F32.PACK_AB R141, RZ, R142 ;  /* 0x0000008eff8d223e */ /* 0x000fe200000000ff */
[----:B--2---:R-:W-:Y:S01]  /*3b60*/  @P2 FMUL.FTZ R183, R208, R183 ;  /* 0x000000b7d0b72220 */ /* 0x004fe20000410000 */
[----:B------:R-:W-:Y:S02]  /*3b70*/  @P2 FSEL R174, R174, RZ, P5 ;  /* 0x000000ffaeae2208 */ /* 0x000fe40002800000 */
[----:B------:R-:W-:Y:S01]  /*3b80*/  @P2 PRMT R136, R140, 0x7610, R136 ;  /* 0x000076108c882816 */ /* 0x000fe20000000088 */
[----:B------:R-:W-:Y:S01]  /*3b90*/  @P2 FMUL.FTZ R182, R183, R182 ;  /* 0x000000b6b7b62220 */ /* 0x000fe20000410000 */
[----:B------:R-:W-:-:S02]  /*3ba0*/  F2FP.F16.F32.PACK_AB R204, RZ, R204 ;  /* 0x000000ccffcc723e */ /* 0x000fc400000000ff */
[----:B------:R-:W-:Y:S02]  /*3bb0*/  F2FP.F16.F32.PACK_AB R207, RZ, R207 ;  /* 0x000000cfffcf723e */ /* 0x000fe400000000ff */
[----:B------:R-:W-:Y:S02]  /*3bc0*/  @P2 FSEL R182, R182, RZ, P0 ;  /* 0x000000ffb6b62208 */ /* 0x000fe40000000000 */
[----:B------:R-:W-:Y:S02]  /*3bd0*/  F2FP.F16.F32.PACK_AB R206, RZ, R206 ;  /* 0x000000ceffce723e */ /* 0x000fe400000000ff */
[----:B------:R-:W-:Y:S02]  /*3be0*/  @P2 F2FP.F16.F32.PACK_AB R174, RZ, R174 ;  /* 0x000000aeffae223e */ /* 0x000fe400000000ff */
[----:B------:R-:W-:Y:S02]  /*3bf0*/  @P2 F2FP.F16.F32.PACK_AB R178, RZ, R178 ;  /* 0x000000b2ffb2223e */ /* 0x000fe400000000ff */
[----:B------:R-:W-:-:S02]  /*3c00*/  @P2 F2FP.F16.F32.PACK_AB R182, RZ, R182 ;  /* 0x000000b6ffb6223e */ /* 0x000fc400000000ff */
[----:B------:R-:W-:Y:S02]  /*3c10*/  @P2 PRMT R137, R172, 0x7610, R137 ;  /* 0x00007610ac892816 */ /* 0x000fe40000000089 */
[----:B------:R-:W-:Y:S02]  /*3c20*/  @P2 PRMT R138, R176, 0x7610, R138 ;  /* 0x00007610b08a2816 */ /* 0x000fe4000000008a */
[----:B------:R-:W-:Y:S02]  /*3c30*/  @P2 PRMT R139, R180, 0x7610, R139 ;  /* 0x00007610b48b2816 */ /* 0x000fe4000000008b */
[----:B------:R-:W-:Y:S02]  /*3c40*/  @P2 PRMT R136, R136, 0x5410, R141 ;  /* 0x0000541088882816 */ /* 0x000fe4000000008d */
[----:B------:R-:W-:Y:S02]  /*3c50*/  F2FP.F16.F32.PACK_AB R142, R201, R200 ;  /* 0x000000c8c98e723e */ /* 0x000fe400000000ff */
[----:B------:R-:W-:-:S02]  /*3c60*/  F2FP.F16.F32.PACK_AB R143, R208, R209 ;  /* 0x000000d1d08f723e */ /* 0x000fc400000000ff */
[----:B------:R-:W-:Y:S02]  /*3c70*/  @P2 PRMT R137, R137, 0x5410, R174 ;  /* 0x0000541089892816 */ /* 0x000fe400000000ae */
[----:B------:R-:W-:Y:S02]  /*3c80*/  @P2 PRMT R138, R138, 0x5410, R178 ;  /* 0x000054108a8a2816 */ /* 0x000fe400000000b2 */
[----:B------:R-:W-:Y:S02]  /*3c90*/  @P2 PRMT R139, R139, 0x5410, R182 ;  /* 0x000054108b8b2816 */ /* 0x000fe400000000b6 */
[----:B------:R-:W-:Y:S02]  /*3ca0*/  PRMT R141, R207, 0x5410, R206 ;  /* 0x00005410cf8d7816 */ /* 0x000fe400000000ce */
[----:B------:R-:W-:-:S07]  /*3cb0*/  PRMT R140, R205, 0x5410, R204 ;  /* 0x00005410cd8c7816 */ /* 0x000fce00000000cc */
.L_x_2562:
[----:B------:R-:W-:Y:S05]  /*3cc0*/  BSYNC.RECONVERGENT B1 ;  /* 0x0000000000017941 */ /* 0x000fea0003800200 */
.L_x_2545:
[----:B------:R-:W-:Y:S01]  /*3cd0*/  ISETP.NE.U32.AND P0, PT, R202, RZ, PT ;  /* 0x000000ffca00720c */ /* 0x000fe20003f05070 */
[----:B------:R-:W0:Y:S01]  /*3ce0*/  @P2 LDC.64 R172, c[0x0][0x468] ;  /* 0x00011a00ffac2b82 */ /* 0x000e220000000a00 */
[----:B------:R-:W-:Y:S01]  /*3cf0*/  ISETP.NE.U32.AND P1, PT, R198, RZ, PT ;  /* 0x000000ffc600720c */ /* 0x000fe20003f25070 */
[----:B------:R-:W-:Y:S01]  /*3d00*/  BSSY.RECONVERGENT B1, `(.L_x_2564) ;  /* 0x0000197000017945 */ /* 0x000fe20003800200 */
[----:B------:R-:W-:Y:S02]  /*3d10*/  ISETP.NE.AND.EX P0, PT, R203, RZ, PT, P0 ;  /* 0x000000ffcb00720c */ /* 0x000fe40003f05300 */
[----:B------:R-:W-:-:S11]  /*3d20*/  ISETP.NE.AND.EX P1, PT, R199, RZ, PT, P1 ;  /* 0x000000ffc700720c */ /* 0x000fd60003f25310 */
        /* <DEDUP_REMOVED lines=8> */
[--C-:B-----5:R-:W-:Y:S01]  /*3db0*/  HADD2.F32 R182, -RZ, R48.reuse.H1_H1 ;  /* 0x30000030ffb67230 */ /* 0x120fe20000004100 */
[----:B0-----:R-:W0:Y:S01]  /*3dc0*/  @P2 LDC.64 R172, c[0x0][0x408] ;  /* 0x00010200ffac2b82 */ /* 0x001e220000000a00 */
[----:B------:R-:W-:Y:S01]  /*3dd0*/  HADD2.F32 R183, -RZ, R48.H0_H0 ;  /* 0x20000030ffb77230 */ /* 0x000fe20000004100 */
[C---:B------:R-:W-:Y:S01]  /*3de0*/  @P2 LOP3.LUT P4, RZ, R194.reuse, 0xff00, RZ, 0xc0, !PT ;  /* 0x0000ff00c2ff2812 */ /* 0x040fe2000788c0ff */
[--C-:B------:R-:W-:Y:S01]  /*3df0*/  HADD2.F32 R197, -RZ, R49.reuse.H0_H0 ;  /* 0x20000031ffc57230 */ /* 0x100fe20000004100 */
[----:B------:R-:W-:Y:S01]  /*3e00*/  @P2 LOP3.LUT P5, RZ, R194, 0xff000000, RZ, 0xc0, !PT ;  /* 0xff000000c2ff2812 */ /* 0x000fe200078ac0ff */
[----:B------:R-:W-:Y:S02]  /*3e10*/  HADD2.F32 R196, -RZ, R49.H1_H1 ;  /* 0x30000031ffc47230 */ /* 0x000fe40000004100 */
[--C-:B------:R-:W-:Y:S01]  /*3e20*/  HADD2.F32 R199, -RZ, R50.reuse.H0_H0 ;  /* 0x20000032ffc77230 */ /* 0x100fe20000004100 */
[----:B------:R-:W1:Y:S01]  /*3e30*/  @P2 LDC.64 R176, c[0x0][0x408] ;  /* 0x00010200ffb02b82 */ /* 0x000e620000000a00 */
        /* <DEDUP_REMOVED lines=8> */
[----:B------:R-:W2:Y:S01]  /*3ec0*/  @P2 LDC.64 R178, c[0x0][0x408] ;  /* 0x00010200ffb22b82 */ /* 0x000ea20000000a00 */
[C---:B------:R-:W-:Y:S01]  /*3ed0*/  @P3 FFMA.FTZ R182, R2.reuse, R143, R182 ;  /* 0x0000008f02b63223 */ /* 0x040fe200000100b6 */
[-C--:B------:R-:W-:Y:S01]  /*3ee0*/  @P3 FFMA.FTZ R143, R23, R188.reuse, R187 ;  /* 0x000000bc178f3223 */ /* 0x080fe200000100bb */
[C---:B------:R-:W-:Y:S01]  /*3ef0*/  @P3 FFMA.FTZ R183, R2.reuse, R141, R183 ;  /* 0x0000008d02b73223 */ /* 0x040fe200000100b7 */
[----:B------:R-:W-:Y:S01]  /*3f00*/  @P3 FFMA.FTZ R196, R2, R175, R196 ;  /* 0x000000af02c43223 */ /* 0x000fe200000100c4 */
[----:B------:R-:W-:Y:S01]  /*3f10*/  @P3 FFMA.FTZ R200, R30, R188, R187 ;  /* 0x000000bc1ec83223 */ /* 0x000fe200000100bb */
[----:B------:R-:W-:Y:S01]  /*3f20*/  @P3 FADD.FTZ R174, R24, -R143 ;  /* 0x8000008f18ae3221 */ /* 0x000fe20000010000 */
[----:B------:R-:W-:Y:S01]  /*3f30*/  @P3 FADD.FTZ R201, R28, -R201 ;  /* 0x800000c91cc93221 */ /* 0x000fe20000010000 */
[----:B------:R-:W3:Y:S01]  /*3f40*/  @P2 LDC.64 R142, c[0x0][0x408] ;  /* 0x00010200ff8e2b82 */ /* 0x000ee20000000a00 */
[----:B------:R-:W-:Y:S01]  /*3f50*/  @P3 FADD.FTZ R203, R29, -R200 ;  /* 0x800000c81dcb3221 */ /* 0x000fe20000010000 */
[----:B------:R-:W-:Y:S01]  /*3f60*/  @P3 FFMA.FTZ R197, R2, R174, R197 ;  /* 0x000000ae02c53223 */ /* 0x000fe200000100c5 */
[-CC-:B------:R-:W-:Y:S01]  /*3f70*/  @P3 FFMA.FTZ R205, R31, R188.reuse, R187.reuse ;  /* 0x000000bc1fcd3223 */ /* 0x180fe200000100bb */
[----:B------:R-:W-:Y:S01]  /*3f80*/  @P3 FFMA.FTZ R200, R34, R188, R187 ;  /* 0x000000bc22c83223 */ /* 0x000fe200000100bb */
[----:B------:R-:W-:Y:S01]  /*3f90*/  @P3 FFMA.FTZ R199, R2, R201, R199 ;  /* 0x000000c902c73223 */ /* 0x000fe200000100c7 */
[----:B------:R-:W-:-:S02]  /*3fa0*/  HADD2.F32 R202, -RZ, R51.H0_H0 ;  /* 0x20000033ffca7230 */ /* 0x000fc40000004100 */
[----:B------:R-:W-:Y:S01]  /*3fb0*/  @P3 FADD.FTZ R205, R32, -R205 ;  /* 0x800000cd20cd3221 */ /* 0x000fe20000010000 */
[----:B------:R-:W4:Y:S01]  /*3fc0*/  @P2 LDC.64 R140, c[0x0][0x408] ;  /* 0x00010200ff8c2b82 */ /* 0x000f220000000a00 */
[----:B------:R-:W-:Y:S02]  /*3fd0*/  HADD2.F32 R201, -RZ, R51.H1_H1 ;  /* 0x30000033ffc97230 */ /* 0x000fe40000004100 */
[----:B------:R-:W-:Y:S01]  /*3fe0*/  @P3 FADD.FTZ R200, R33, -R200 ;  /* 0x800000c821c83221 */ /* 0x000fe20000010000 */
[C---:B------:R-:W-:Y:S01]  /*3ff0*/  @P3 FFMA.FTZ R198, R2.reuse, R203, R198 ;  /* 0x000000cb02c63223 */ /* 0x040fe200000100c6 */
[C---:B------:R-:W-:Y:S01]  /*4000*/  @P3 FFMA.FTZ R202, R2.reuse, R205, R202 ;  /* 0x000000cd02ca3223 */ /* 0x040fe200000100ca */
[----:B0-----:R-:W-:Y:S01]  /*4010*/  @P2 FMUL.FTZ R173, R197, R173 ;  /* 0x000000adc5ad2220 */ /* 0x001fe20000410000 */
[----:B------:R-:W-:Y:S01]  /*4020*/  @P3 FFMA.FTZ R201, R2, R200, R201 ;  /* 0x000000c802c93223 */ /* 0x000fe200000100c9 */
[----:B-1----:R-:W-:Y:S01]  /*4030*/  @P2 FMUL.FTZ R177, R199, R177 ;  /* 0x000000b1c7b12220 */ /* 0x002fe20000410000 */
[----:B------:R-:W0:Y:S01]  /*4040*/  @P2 LDC.64 R174, c[0x0][0x408] ;  /* 0x00010200ffae2b82 */ /* 0x000e220000000a00 */
[----:B------:R-:W-:Y:S01]  /*4050*/  @P2 LOP3.LUT P3, RZ, R194, 0xff, RZ, 0xc0, !PT ;  /* 0x000000ffc2ff2812 */ /* 0x000fe2000786c0ff */
[----:B------:R-:W-:Y:S01]  /*4060*/  @P2 FMUL.FTZ R172, R173, R172 ;  /* 0x000000acadac2220 */ /* 0x000fe20000410000 */
[----:B--2---:R-:W-:Y:S01]  /*4070*/  @P2 FMUL.FTZ R179, R198, R179 ;  /* 0x000000b3c6b32220 */ /* 0x004fe20000410000 */
[----:B------:R-:W-:Y:S01]  /*4080*/  @P2 FMUL.FTZ R176, R177, R176 ;  /* 0x000000b0b1b02220 */ /* 0x000fe20000410000 */
[----:B------:R-:W-:-:S02]  /*4090*/  F2FP.F16.F32.PACK_AB R197, RZ, R197 ;  /* 0x000000c5ffc5723e */ /* 0x000fc400000000ff */
[----:B------:R-:W-:Y:S01]  /*40a0*/  @P2 FMUL.FTZ R178, R179, R178 ;  /* 0x000000b2b3b22220 */ /* 0x000fe20000410000 */
[----:B------:R-:W1:Y:S01]  /*40b0*/  @P2 LDC.64 R180, c[0x0][0x408] ;  /* 0x00010200ffb42b82 */ /* 0x000e620000000a00 */
[----:B---3--:R-:W-:Y:S01]  /*40c0*/  @P2 FMUL.FTZ R143, R182, R143 ;  /* 0x0000008fb68f2220 */ /* 0x008fe20000410000 */
[----:B------:R-:W-:-:S03]  /*40d0*/  F2FP.F16.F32.PACK_AB R182, RZ, R182 ;  /* 0x000000b6ffb6723e */ /* 0x000fc600000000ff */
[----:B------:R-:W-:Y:S01]  /*40e0*/  @P2 FMUL.FTZ R142, R143, R142 ;  /* 0x0000008e8f8e2220 */ /* 0x000fe20000410000 */
[----:B------:R-:W-:Y:S01]  /*40f0*/  F2FP.F16.F32.PACK_AB R143, R201, R202 ;  /* 0x000000cac98f723e */ /* 0x000fe200000000ff */
[----:B----4-:R-:W-:Y:S01]  /*4100*/  @P2 FMUL.FTZ R141, R183, R141 ;  /* 0x0000008db78d2220 */ /* 0x010fe20000410000 */
[----:B------:R-:W-:Y:S02]  /*4110*/  F2FP.F16.F32.PACK_AB R183, RZ, R183 ;  /* 0x000000b7ffb7723e */ /* 0x000fe400000000ff */
[----:B------:R-:W-:Y:S01]  /*4120*/  @P2 FSEL R142, R142, RZ, P4 ;  /* 0x000000ff8e8e2208 */ /* 0x000fe20002000000 */
[----:B------:R-:W-:Y:S01]  /*4130*/  @P2 FMUL.FTZ R140, R141, R140 ;  /* 0x0000008c8d8c2220 */ /* 0x000fe20000410000 */
[----:B------:R-:W-:Y:S02]  /*4140*/  @P2 LOP3.LUT P4, RZ, R194, 0xff0000, RZ, 0xc0, !PT ;  /* 0x00ff0000c2ff2812 */ /* 0x000fe4000788c0ff */
[----:B------:R-:W-:Y:S01]  /*4150*/  @P2 F2FP.F16.F32.PACK_AB R141, RZ, R142 ;  /* 0x0000008eff8d223e */ /* 0x000fe200000000ff */
[----:B0-----:R-:W-:Y:S01]  /*4160*/  @P2 FMUL.FTZ R175, R196, R175 ;  /* 0x000000afc4af2220 */ /* 0x001fe20000410000 */
[----:B------:R-:W-:-:S02]  /*4170*/  @P2 FSEL R140, R140, RZ, P3 ;  /* 0x000000ff8c8c2208 */ /* 0x000fc40001800000 */
[----:B------:R-:W-:Y:S01]  /*4180*/  @P2 LOP3.LUT P3, RZ, R195, 0xff, RZ, 0xc0, !PT ;  /* 0x000000ffc3ff2812 */ /* 0x000fe2000786c0ff */
[----:B------:R-:W-:Y:S01]  /*4190*/  @P2 FMUL.FTZ R174, R175, R174 ;  /* 0x000000aeafae2220 */ /* 0x000fe20000410000 */
[----:B------:R-:W-:Y:S02]  /*41a0*/  @P2 FSEL R172, R172, RZ, P4 ;  /* 0x000000ffacac2208 */ /* 0x000fe40002000000 */
[C---:B------:R-:W-:Y:S01]  /*41b0*/  @P2 LOP3.LUT P4, RZ, R195.reuse, 0xff00, RZ, 0xc0, !PT ;  /* 0x0000ff00c3ff2812 */ /* 0x040fe2000788c0ff */
[----:B-1----:R-:W-:Y:S01]  /*41c0*/  @P2 FMUL.FTZ R181, R202, R181 ;  /* 0x000000b5cab52220 */ /* 0x002fe20000410000 */
[----:B------:R-:W-:Y:S02]  /*41d0*/  @P2 FSEL R174, R174, RZ, P5 ;  /* 0x000000ffaeae2208 */ /* 0x000fe40002800000 */
[----:B------:R-:W-:Y:S01]  /*41e0*/  @P2 LOP3.LUT P5, RZ, R195, 0xff0000, RZ, 0xc0, !PT ;  /* 0x00ff0000c3ff2812 */ /* 0x000fe200078ac0ff */
[----:B------:R-:W-:Y:S01]  /*41f0*/  @P2 FMUL.FTZ R180, R181, R180 ;  /* 0x000000b4b5b42220 */ /* 0x000fe20000410000 */
[----:B------:R-:W-:-:S02]  /*4200*/  @P2 FSEL R176, R176, RZ, P3 ;  /* 0x000000ffb0b02208 */ /* 0x000fc40001800000 */
[----:B------:R-:W-:Y:S02]  /*4210*/  @P2 F2FP.F16.F32.PACK_AB R140, RZ, R140 ;  /* 0x0000008cff8c223e */ /* 0x000fe400000000ff */
[----:B------:R-:W-:Y:S02]  /*4220*/  @P2 F2FP.F16.F32.PACK_AB R172, RZ, R172 ;  /* 0x000000acffac223e */ /* 0x000fe400000000ff */
[----:B------:R-:W-:Y:S02]  /*4230*/  @P2 FSEL R178, R178, RZ, P4 ;  /* 0x000000ffb2b22208 */ /* 0x000fe40002000000 */
[----:B------:R-:W-:Y:S02]  /*4240*/  @P2 FSEL R180, R180, RZ, P5 ;  /* 0x000000ffb4b42208 */ /* 0x000fe40002800000 */
[----:B------:R-:W-:Y:S02]  /*4250*/  @P2 F2FP.F16.F32.PACK_AB R176, RZ, R176 ;  /* 0x000000b0ffb0223e */ /* 0x000fe400000000ff */
[----:B------:R-:W-:-:S02]  /*4260*/  @P2 PRMT R136, R140, 0x7610, R136 ;  /* 0x000076108c882816 */ /* 0x000fc40000000088 */
[----:B------:R-:W-:Y:S02]  /*4270*/  F2FP.F16.F32.PACK_AB R196, RZ, R196 ;  /* 0x000000c4ffc4723e */ /* 0x000fe400000000ff */
[----:B------:R-:W-:Y:S02]  /*4280*/  @P2 F2FP.F16.F32.PACK_AB R174, RZ, R174 ;  /* 0x000000aeffae223e */ /* 0x000fe400000000ff */
[----:B------:R-:W-:Y:S02]  /*4290*/  @P2 F2FP.F16.F32.PACK_AB R178, RZ, R178 ;  /* 0x000000b2ffb2223e */ /* 0x000fe400000000ff */
[----:B------:R-:W-:Y:S02]  /*42a0*/  @P2 F2FP.F16.F32.PACK_AB R180, RZ, R180 ;  /* 0x000000b4ffb4223e */ /* 0x000fe400000000ff */
[----:B------:R-:W-:Y:S02]  /*42b0*/  @P2 PRMT R137, R172, 0x7610, R137 ;  /* 0x00007610ac892816 */ /* 0x000fe40000000089 */
[----:B------:R-:W-:-:S02]  /*42c0*/  @P2 PRMT R138, R176, 0x7610, R138 ;  /* 0x00007610b08a2816 */ /* 0x000fc4000000008a */
[----:B------:R-:W-:Y:S02]  /*42d0*/  @P2 PRMT R136, R136, 0x5410, R141 ;  /* 0x0000541088882816 */ /* 0x000fe4000000008d */
[----:B------:R-:W-:Y:S02]  /*42e0*/  F2FP.F16.F32.PACK_AB R142, R198, R199 ;  /* 0x000000c7c68e723e */ /* 0x000fe400000000ff */
[----:B------:R-:W-:Y:S02]  /*42f0*/  @P2 PRMT R137, R137, 0x5410, R174 ;  /* 0x0000541089892816 */ /* 0x000fe400000000ae */
[----:B------:R-:W-:Y:S02]  /*4300*/  @P2 PRMT R138, R138, 0x5410, R178 ;  /* 0x000054108a8a2816 */ /* 0x000fe400000000b2 */
[----:B------:R-:W-:Y:S02]  /*4310*/  PRMT R141, R197, 0x5410, R196 ;  /* 0x00005410c58d7816 */ /* 0x000fe400000000c4 */
[----:B------:R-:W-:-:S02]  /*4320*/  @P2 PRMT R139, R180, 0x7610, R139 ;  /* 0x00007610b48b2816 */ /* 0x000fc4000000008b */
        /* <DEDUP_REMOVED lines=10> */
.L_x_2566:
[----:B------:R-:W-:Y:S01]  /*43d0*/  ISETP.GT.AND P3, PT, R189, RZ, PT ;  /* 0x000000ffbd00720c */ /* 0x000fe20003f64270 */
[----:B------:R-:W1:Y:S01]  /*43e0*/  @P2 LDC.64 R182, c[0x0][0x408] ;  /* 0x00010200ffb62b82 */ /* 0x000e620000000a00 */
[--C-:B0----5:R-:W-:Y:S01]  /*43f0*/  HADD2.F32 R173, -RZ, R48.reuse.H0_H0 ;  /* 0x20000030ffad7230 */ /* 0x121fe20000004100 */
[C---:B------:R-:W-:Y:S01]  /*4400*/  @P2 LOP3.LUT P4, RZ, R194.reuse, 0xff, RZ, 0xc0, !PT ;  /* 0x000000ffc2ff2812 */ /* 0x040fe2000788c0ff */
[----:B------:R-:W-:Y:S01]  /*4410*/  HADD2.F32 R172, -RZ, R48.H1_H1 ;  /* 0x30000030ffac7230 */ /* 0x000fe20000004100 */
[C---:B------:R-:W-:Y:S01]  /*4420*/  @P2 LOP3.LUT P5, RZ, R194.reuse, 0xff00, RZ, 0xc0, !PT ;  /* 0x0000ff00c2ff2812 */ /* 0x040fe200078ac0ff */
[--C-:B------:R-:W-:Y:S01]  /*4430*/  HADD2.F32 R196, -RZ, R49.reuse.H1_H1 ;  /* 0x30000031ffc47230 */ /* 0x100fe20000004100 */
[----:B------:R-:W-:Y:S01]  /*4440*/  @P2 LOP3.LUT P6, RZ, R194, 0xff0000, RZ, 0xc0, !PT ;  /* 0x00ff0000c2ff2812 */ /* 0x000fe200078cc0ff */
[----:B------:R-:W-:Y:S01]  /*4450*/  HADD2.F32 R199, -RZ, R49.H0_H0 ;  /* 0x20000031ffc77230 */ /* 0x000fe20000004100 */
[----:B------:R-:W0:Y:S01]  /*4460*/  @P2 LDC.64 R180, c[0x0][0x408] ;  /* 0x00010200ffb42b82 */ /* 0x000e220000000a00 */
[----:B------:R-:W-:-:S02]  /*4470*/  HADD2.F32 R198, -RZ, R50.H0_H0 ;  /* 0x20000032ffc67230 */ /* 0x000fc40000004100 */
[----:B------:R-:W-:Y:S02]  /*4480*/  HADD2.F32 R200, -RZ, R51.H0_H0 ;  /* 0x20000033ffc87230 */ /* 0x000fe40000004100 */
[-CC-:B------:R-:W-:Y:S01]  /*4490*/  @P3 FFMA.FTZ R175, R19, R188.reuse, R187.reuse ;  /* 0x000000bc13af3223 */ /* 0x180fe200000100bb */
[-CC-:B------:R-:W-:Y:S01]  /*44a0*/  @P3 FFMA.FTZ R174, R22, R188.reuse, R187.reuse ;  /* 0x000000bc16ae3223 */ /* 0x180fe200000100bb */
[-CC-:B------:R-:W-:Y:S01]  /*44b0*/  @P3 FFMA.FTZ R179, R27, R188.reuse, R187.reuse ;  /* 0x000000bc1bb33223 */ /* 0x180fe200000100bb */
[-C--:B------:R-:W-:Y:S01]  /*44c0*/  @P3 FFMA.FTZ R202, R30, R188.reuse, R187 ;  /* 0x000000bc1eca3223 */ /* 0x080fe200000100bb */
[----:B------:R-:W-:Y:S01]  /*44d0*/  @P3 FADD.FTZ R175, R20, -R175 ;  /* 0x800000af14af3221 */ /* 0x000fe20000010000 */
[----:B------:R-:W-:Y:S01]  /*44e0*/  @P3 FADD.FTZ R177, R21, -R174 ;  /* 0x800000ae15b13221 */ /* 0x000fe20000010000 */
[-C--:B------:R-:W-:Y:S01]  /*44f0*/  @P3 FFMA.FTZ R174, R26, R188.reuse, R187 ;  /* 0x000000bc1aae3223 */ /* 0x080fe200000100bb */
[----:B------:R-:W-:Y:S01]  /*4500*/  @P3 FADD.FTZ R197, R28, -R179 ;  /* 0x800000b31cc53221 */ /* 0x000fe20000010000 */
[C---:B------:R-:W-:Y:S01]  /*4510*/  @P3 FFMA.FTZ R173, R2.reuse, R175, R173 ;  /* 0x000000af02ad3223 */ /* 0x040fe200000100ad */
[-C--:B------:R-:W-:Y:S01]  /*4520*/  @P3 FFMA.FTZ R175, R23, R188.reuse, R187 ;  /* 0x000000bc17af3223 */ /* 0x080fe200000100bb */
[----:B------:R-:W-:Y:S01]  /*4530*/  @P3 FFMA.FTZ R172, R2, R177, R172 ;  /* 0x000000b102ac3223 */ /* 0x000fe200000100ac */
[----:B------:R-:W-:Y:S01]  /*4540*/  @P3 FADD.FTZ R177, R25, -R174 ;  /* 0x800000ae19b13221 */ /* 0x000fe20000010000 */
[----:B-1----:R-:W-:Y:S01]  /*4550*/  @P2 FMUL.FTZ R183, R173, R183 ;  /* 0x000000b7adb72220 */ /* 0x002fe20000410000 */
[----:B------:R-:W-:Y:S01]  /*4560*/  @P3 FADD.FTZ R175, R24, -R175 ;  /* 0x800000af18af3221 */ /* 0x000fe20000010000 */
[----:B------:R-:W1:Y:S01]  /*4570*/  @P2 LDC.64 R178, c[0x0][0x408] ;  /* 0x00010200ffb22b82 */ /* 0x000e620000000a00 */
[C---:B------:R-:W-:Y:S01]  /*4580*/  @P3 FFMA.FTZ R196, R2.reuse, R177, R196 ;  /* 0x000000b102c43223 */ /* 0x040fe200000100c4 */
[C---:B------:R-:W-:Y:S01]  /*4590*/  @P3 FFMA.FTZ R198, R2.reuse, R197, R198 ;  /* 0x000000c502c63223 */ /* 0x040fe200000100c6 */
[----:B------:R-:W-:Y:S01]  /*45a0*/  @P3 FFMA.FTZ R199, R2, R175, R199 ;  /* 0x000000af02c73223 */ /* 0x000fe200000100c7 */
[----:B------:R-:W-:Y:S01]  /*45b0*/  @P3 FFMA.FTZ R201, R31, R188, R187 ;  /* 0x000000bc1fc93223 */ /* 0x000fe200000100bb */
[----:B------:R-:W-:Y:S01]  /*45c0*/  @P3 FADD.FTZ R202, R29, -R202 ;  /* 0x800000ca1dca3221 */ /* 0x000fe20000010000 */
[----:B0-----:R-:W-:Y:S01]  /*45d0*/  @P2 FMUL.FTZ R197, R172, R181 ;  /* 0x000000b5acc52220 */ /* 0x001fe20000410000 */
[----:B------:R-:W-:Y:S01]  /*45e0*/  @P2 FMUL.FTZ R181, R183, R182 ;  /* 0x000000b6b7b52220 */ /* 0x000fe20000410000 */
[----:B------:R-:W0:Y:S01]  /*45f0*/  @P2 LDC.64 R176, c[0x0][0x408] ;  /* 0x00010200ffb02b82 */ /* 0x000e220000000a00 */
        /* <DEDUP_REMOVED lines=12> */
[----:B-1----:R-:W-:Y:S01]  /*46c0*/  @P2 FMUL.FTZ R179, R199, R179 ;  /* 0x000000b3c7b32220 */ /* 0x002fe20000410000 */
[----:B------:R-:W-:-:S02]  /*46d0*/  @P2 F2FP.F16.F32.PACK_AB R180, RZ, R180 ;  /* 0x000000b4ffb4223e */ /* 0x000fc400000000ff */
[----:B------:R-:W-:Y:S01]  /*46e0*/  @P2 PRMT R136, R181, 0x7610, R136 ;  /* 0x00007610b5882816 */ /* 0x000fe20000000088 */
[----:B------:R-:W-:-:S03]  /*46f0*/  @P2 FMUL.FTZ R178, R179, R178 ;  /* 0x000000b2b3b22220 */ /* 0x000fc60000410000 */
[----:B------:R-:W1:Y:S01]  /*4700*/  @P2 LDC.64 R182, c[0x0][0x408] ;  /* 0x00010200ffb62b82 */ /* 0x000e620000000a00 */
[----:B0-----:R-:W-:Y:S01]  /*4710*/  @P2 FMUL.FTZ R177, R196, R177 ;  /* 0x000000b1c4b12220 */ /* 0x001fe20000410000 */
        /* <DEDUP_REMOVED lines=16> */
[----:B-1----:R-:W-:Y:S01]  /*4820*/  @P2 FMUL.FTZ R183, R200, R183 ;  /* 0x000000b7c8b72220 */ /* 0x002fe20000410000 */
        /* <DEDUP_REMOVED lines=21> */
.L_x_2565:
[----:B------:R-:W-:Y:S05]  /*4980*/  @!P0 BRA `(.L_x_2568) ;  /* 0x00000004007c8947 */ /* 0x000fea0003800000 */
[----:B0-----:R-:W0:Y:S01]  /*4990*/  @P2 LDC.64 R142, c[0x0][0x408] ;  /* 0x00010200ff8e2b82 */ /* 0x001e220000000a00 */
[-CC-:B------:R-:W-:Y:S01]  /*49a0*/  FFMA.FTZ R141, R19, R188.reuse, R187.reuse ;  /* 0x000000bc138d7223 */ /* 0x180fe200000100bb */
[-CC-:B------:R-:W-:Y:S01]  /*49b0*/  FFMA.FTZ R140, R22, R188.reuse, R187.reuse ;  /* 0x000000bc168c7223 */ /* 0x180fe200000100bb */
[----:B------:R-:W-:Y:S01]  /*49c0*/  ISETP.GT.AND P3, PT, R189, RZ, PT ;  /* 0x000000ffbd00720c */ /* 0x000fe20003f64270 */
[-C--:B------:R-:W-:Y:S01]  /*49d0*/  FFMA.FTZ R181, R23, R188.reuse, R187 ;  /* 0x000000bc17b57223 */ /* 0x080fe200000100bb */
[----:B------:R-:W-:Y:S01]  /*49e0*/  FADD.FTZ R141, R20, -R141 ;  /* 0x8000008d148d7221 */ /* 0x000fe20000010000 */
[----:B------:R-:W-:Y:S01]  /*49f0*/  FADD.FTZ R175, R21, -R140 ;  /* 0x8000008c15af7221 */ /* 0x000fe20000010000 */
[-C--:B------:R-:W-:Y:S01]  /*4a00*/  FFMA.FTZ R180, R26, R188.reuse, R187 ;  /* 0x000000bc1ab47223 */ /* 0x080fe200000100bb */
[----:B------:R-:W1:Y:S01]  /*4a10*/  @P2 LDC.64 R172, c[0x0][0x408] ;  /* 0x00010200ffac2b82 */ /* 0x000e620000000a00 */
[C---:B------:R-:W-:Y:S01]  /*4a20*/  FMUL.FTZ R140, R2.reuse, R141 ;  /* 0x0000008d028c7220 */ /* 0x040fe20000410000 */
[----:B------:R-:W-:Y:S01]  /*4a30*/  FMUL.FTZ R141, R2, R175 ;  /* 0x000000af028d7220 */ /* 0x000fe20000410000 */
[----:B------:R-:W-:Y:S01]  /*4a40*/  FADD.FTZ R181, R24, -R181 ;  /* 0x800000b518b57221 */ /* 0x000fe20000010000 */
[----:B------:R-:W-:Y:S01]  /*4a50*/  FADD.FTZ R183, R25, -R180 ;  /* 0x800000b419b77221 */ /* 0x000fe20000010000 */
[-CC-:B------:R-:W-:Y:S01]  /*4a60*/  FFMA.FTZ R199, R27, R188.reuse, R187.reuse ;  /* 0x000000bc1bc77223 */ /* 0x180fe200000100bb */
[----:B-----5:R-:W-:Y:S01]  /*4a70*/  FSEL R196, R140, RZ, P3 ;  /* 0x000000ff8cc47208 */ /* 0x020fe20001800000 */
[----:B------:R-:W-:Y:S01]  /*4a80*/  FMUL.FTZ R180, R2, R181 ;  /* 0x000000b502b47220 */ /* 0x000fe20000410000 */
[----:B------:R-:W-:Y:S01]  /*4a90*/  FSEL R197, R141, RZ, P3 ;  /* 0x000000ff8dc57208 */ /* 0x000fe20001800000 */
[----:B------:R-:W2:Y:S01]  /*4aa0*/  @P2 LDC.64 R174, c[0x0][0x408] ;  /* 0x00010200ffae2b82 */ /* 0x000ea20000000a00 */
[-CC-:B------:R-:W-:Y:S01]  /*4ab0*/  FFMA.FTZ R182, R30, R188.reuse, R187.reuse ;  /* 0x000000bc1eb67223 */ /* 0x180fe200000100bb */
[----:B------:R-:W-:Y:S01]  /*4ac0*/  FFMA.FTZ R203, R31, R188, R187 ;  /* 0x000000bc1fcb7223 */ /* 0x000fe200000100bb */
[----:B------:R-:W-:Y:S01]  /*4ad0*/  FSEL R198, R180, RZ, P3 ;  /* 0x000000ffb4c67208 */ /* 0x000fe20001800000 */
[----:B------:R-:W-:Y:S01]  /*4ae0*/  FADD.FTZ R199, R28, -R199 ;  /* 0x800000c71cc77221 */ /* 0x000fe20000010000 */
[----:B------:R-:W-:Y:S01]  /*4af0*/  FMUL.FTZ R181, R2, R183 ;  /* 0x000000b702b57220 */ /* 0x000fe20000410000 */
[----:B------:R-:W-:Y:S01]  /*4b00*/  FADD.FTZ R201, R29, -R182 ;  /* 0x800000b61dc97221 */ /* 0x000fe20000010000 */
[----:B0-----:R-:W-:Y:S01]  /*4b10*/  @P2 FMUL.FTZ R143, R196, R143 ;  /* 0x0000008fc48f2220 */ /* 0x001fe20000410000 */
[----:B------:R-:W0:Y:S01]  /*4b20*/  @P2 LDC.64 R140, c[0x0][0x408] ;  /* 0x00010200ff8c2b82 */ /* 0x000e220000000a00 */
[----:B------:R-:W-:Y:S01]  /*4b30*/  FADD.FTZ R203, R32, -R203 ;  /* 0x800000cb20cb7221 */ /* 0x000fe20000010000 */
[C---:B------:R-:W-:Y:S01]  /*4b40*/  FMUL.FTZ R182, R2.reuse, R199 ;  /* 0x000000c702b67220 */ /* 0x040fe20000410000 */
[----:B------:R-:W-:Y:S01]  /*4b50*/  @P2 FMUL.FTZ R178, R143, R142 ;  /* 0x0000008e8fb22220 */ /* 0x000fe20000410000 */
[C---:B------:R-:W-:Y:S01]  /*4b60*/  FMUL.FTZ R180, R2.reuse, R201 ;  /* 0x000000c902b47220 */ /* 0x040fe20000410000 */
[----:B------:R-:W-:Y:S01]  /*4b70*/  FSEL R181, R181, RZ, P3 ;  /* 0x000000ffb5b57208 */ /* 0x000fe20001800000 */
[----:B------:R-:W-:Y:S01]  /*4b80*/  FMUL.FTZ R183, R2, R203 ;  /* 0x000000cb02b77220 */ /* 0x000fe20000410000 */
[----:B-1----:R-:W-:Y:S01]  /*4b90*/  @P2 FMUL.FTZ R173, R197, R173 ;  /* 0x000000adc5ad2220 */ /* 0x002fe20000410000 */
[----:B------:R-:W1:Y:S01]  /*4ba0*/  @P2 LDC.64 R142, c[0x0][0x408] ;  /* 0x00010200ff8e2b82 */ /* 0x000e620000000a00 */
[----:B------:R-:W-:-:S02]  /*4bb0*/  FSEL R182, R182, RZ, P3 ;  /* 0x000000ffb6b67208 */ /* 0x000fc40001800000 */
[----:B------:R-:W-:Y:S01]  /*4bc0*/  @P2 FMUL.FTZ R179, R173, R172 ;  /* 0x000000acadb32220 */ /* 0x000fe20000410000 */
[----:B------:R-:W-:Y:S02]  /*4bd0*/  @P2 LOP3.LUT P4, RZ, R194, 0xff0000, RZ, 0xc0, !PT ;  /* 0x00ff0000c2ff2812 */ /* 0x000fe4000788c0ff */
[----:B------:R-:W-:Y:S02]  /*4be0*/  FSEL R180, R180, RZ, P3 ;  /* 0x000000ffb4b47208 */ /* 0x000fe40001800000 */
[----:B------:R-:W3:Y:S01]  /*4bf0*/  @P2 LDC.64 R172, c[0x0][0x408] ;  /* 0x00010200ffac2b82 */ /* 0x000ee20000000a00 */
[----:B------:R-:W-:Y:S02]  /*4c00*/  FSEL R200, R183, RZ, P3 ;  /* 0x000000ffb7c87208 */ /* 0x000fe40001800000 */
[----:B------:R-:W-:Y:S01]  /*4c10*/  @P2 LOP3.LUT P6, RZ, R194, 0xff, RZ, 0xc0, !PT ;  /* 0x000000ffc2ff2812 */ /* 0x000fe200078cc0ff */
[----:B--2---:R-:W-:Y:S01]  /*4c20*/  @P2 FMUL.FTZ R175, R180, R175 ;  /* 0x000000afb4af2220 */ /* 0x004fe20000410000 */
[----:B------:R-:W-:-:S02]  /*4c30*/  @P2 LOP3.LUT P5, RZ, R194, 0xff00, RZ, 0xc0, !PT ;  /* 0x0000ff00c2ff2812 */ /* 0x000fc400078ac0ff */
[----:B------:R-:W-:Y:S01]  /*4c40*/  @P2 FSEL R178, R178, RZ, P6 ;  /* 0x000000ffb2b22208 */ /* 0x000fe20003000000 */
[----:B------:R-:W2:Y:S01]  /*4c50*/  @P2 LDC.64 R176, c[0x0][0x408] ;  /* 0x00010200ffb02b82 */ /* 0x000ea20000000a00 */
[----:B0-----:R-:W-:Y:S01]  /*4c60*/  @P2 FMUL.FTZ R141, R198, R141 ;  /* 0x0000008dc68d2220 */ /* 0x001fe20000410000 */
[----:B------:R-:W-:Y:S01]  /*4c70*/  @P2 LOP3.LUT P6, RZ, R194, 0xff000000, RZ, 0xc0, !PT ;  /* 0xff000000c2ff2812 */ /* 0x000fe200078cc0ff */
[----:B------:R-:W-:Y:S01]  /*4c80*/  @P2 FMUL.FTZ R174, R175, R174 ;  /* 0x000000aeafae2220 */ /* 0x000fe20000410000 */
[----:B------:R-:W-:Y:S01]  /*4c90*/  @P2 FSEL R179, R179, RZ, P5 ;  /* 0x000000ffb3b32208 */ /* 0x000fe20002800000 */
[----:B------:R-:W-:Y:S01]  /*4ca0*/  @P2 FMUL.FTZ R140, R141, R140 ;  /* 0x0000008c8d8c2220 */ /* 0x000fe20000410000 */
[----:B------:R-:W-:Y:S01]  /*4cb0*/  @P2 LOP3.LUT P5, RZ, R195, 0xff00, RZ, 0xc0, !PT ;  /* 0x0000ff00c3ff2812 */ /* 0x000fe200078ac0ff */
[----:B-1----:R-:W-:Y:S01]  /*4cc0*/  @P2 FMUL.FTZ R143, R181, R143 ;  /* 0x0000008fb58f2220 */ /* 0x002fe20000410000 */
[----:B------:R-:W-:Y:S02]  /*4cd0*/  @P2 F2FP.F16.F32.PACK_AB R178, RZ, R178 ;  /* 0x000000b2ffb2223e */ /* 0x000fe400000000ff */
[----:B------:R-:W-:Y:S01]  /*4ce0*/  @P2 FSEL R140, R140, RZ, P4 ;  /* 0x000000ff8c8c2208 */ /* 0x000fe20002000000 */
[----:B------:R-:W-:Y:S01]  /*4cf0*/  @P2 FMUL.FTZ R142, R143, R142 ;  /* 0x0000008e8f8e2220 */ /* 0x000fe20000410000 */
[----:B------:R-:W-:-:S02]  /*4d00*/  @P2 LOP3.LUT P4, RZ, R195, 0xff, RZ, 0xc0, !PT ;  /* 0x000000ffc3ff2812 */ /* 0x000fc4000788c0ff */
[----:B------:R-:W-:Y:S01]  /*4d10*/  @P2 F2FP.F16.F32.PACK_AB R143, RZ, R140 ;  /* 0x0000008cff8f223e */ /* 0x000fe200000000ff */
[----:B---3--:R-:W-:Y:S01]  /*4d20*/  @P2 FMUL.FTZ R173, R182, R173 ;  /* 0x000000adb6ad2220 */ /* 0x008fe20000410000 */
[----:B------:R-:W-:Y:S01]  /*4d30*/  FFMA.FTZ R140, R34, R188, R187 ;  /* 0x000000bc228c7223 */ /* 0x000fe200000100bb */
[----:B------:R-:W-:Y:S02]  /*4d40*/  @P2 FSEL R142, R142, RZ, P6 ;  /* 0x000000ff8e8e2208 */ /* 0x000fe40003000000 */
[----:B------:R-:W-:Y:S01]  /*4d50*/  @P2 FMUL.FTZ R173, R173, R172 ;  /* 0x000000acadad2220 */ /* 0x000fe20000410000 */
[----:B------:R-:W-:Y:S01]  /*4d60*/  FADD.FTZ R175, R33, -R140 ;  /* 0x8000008c21af7221 */ /* 0x000fe20000010000 */
[----:B------:R-:W-:Y:S01]  /*4d70*/  @P2 LOP3.LUT P6, RZ, R195, 0xff0000, RZ, 0xc0, !PT ;  /* 0x00ff0000c3ff2812 */ /* 0x000fe200078cc0ff */
[----:B--2---:R-:W-:Y:S02]  /*4d80*/  @P2 FMUL.FTZ R177, R200, R177 ;  /* 0x000000b1c8b12220 */ /* 0x004fe40000410000 */
[----:B------:R-:W-:Y:S01]  /*4d90*/  @P2 FSEL R173, R173, RZ, P4 ;  /* 0x000000ffadad2208 */ /* 0x000fe20002000000 */
[----:B------:R-:W-:Y:S01]  /*4da0*/  FMUL.FTZ R175, R2, R175 ;  /* 0x000000af02af7220 */ /* 0x000fe20000410000 */
[----:B------:R-:W-:Y:S01]  /*4db0*/  @P2 FSEL R174, R174, RZ, P5 ;  /* 0x000000ffaeae2208 */ /* 0x000fe20002800000 */
[----:B------:R-:W-:Y:S01]  /*4dc0*/  @P2 FMUL.FTZ R176, R177, R176 ;  /* 0x000000b0b1b02220 */ /* 0x000fe20000410000 */
[----:B------:R-:W-:-:S02]  /*4dd0*/  @P2 F2FP.F16.F32.PACK_AB R173, RZ, R173 ;  /* 0x000000adffad223e */ /* 0x000fc400000000ff */
[----:B------:R-:W-:Y:S02]  /*4de0*/  @P2 F2FP.F16.F32.PACK_AB R179, RZ, R179 ;  /* 0x000000b3ffb3223e */ /* 0x000fe400000000ff */
[----:B------:R-:W-:Y:S02]  /*4df0*/  @P2 FSEL R176, R176, RZ, P6 ;  /* 0x000000ffb0b02208 */ /* 0x000fe40003000000 */
[----:B------:R-:W-:Y:S02]  /*4e00*/  @P2 F2FP.F16.F32.PACK_AB R172, RZ, R142 ;  /* 0x0000008effac223e */ /* 0x000fe400000000ff */
[----:B------:R-:W-:Y:S02]  /*4e10*/  @P2 F2FP.F16.F32.PACK_AB R174, RZ, R174 ;  /* 0x000000aeffae223e */ /* 0x000fe400000000ff */
[----:B------:R-:W-:Y:S02]  /*4e20*/  @P2 F2FP.F16.F32.PACK_AB R176, RZ, R176 ;  /* 0x000000b0ffb0223e */ /* 0x000fe400000000ff */
[----:B------:R-:W-:-:S02]  /*4e30*/  @P2 PRMT R136, R178, 0x7610, R136 ;  /* 0x00007610b2882816 */ /* 0x000fc40000000088 */
[----:B------:R-:W-:Y:S02]  /*4e40*/  FSEL R175, R175, RZ, P3 ;  /* 0x000000ffafaf7208 */ /* 0x000fe40001800000 */
[----:B------:R-:W-:Y:S02]  /*4e50*/  @P2 PRMT R137, R143, 0x7610, R137 ;  /* 0x000076108f892816 */ /* 0x000fe40000000089 */
[----:B------:R-:W-:Y:S02]  /*4e60*/  @P2 PRMT R138, R173, 0x7610, R138 ;  /* 0x00007610ad8a2816 */ /* 0x000fe4000000008a */
[----:B------:R-:W-:Y:S02]  /*4e70*/  F2FP.F16.F32.PACK_AB R140, R197, R196 ;  /* 0x000000c4c58c723e */ /* 0x000fe400000000ff */
[----:B------:R-:W-:Y:S02]  /*4e80*/  F2FP.F16.F32.PACK_AB R141, R181, R198 ;  /* 0x000000c6b58d723e */ /* 0x000fe400000000ff */
[----:B------:R-:W-:-:S02]  /*4e90*/  F2FP.F16.F32.PACK_AB R142, R180, R182 ;  /* 0x000000b6b48e723e */ /* 0x000fc400000000ff */
[----:B------:R-:W-:Y:S02]  /*4ea0*/  @P2 PRMT R136, R136, 0x5410, R179 ;  /* 0x0000541088882816 */ /* 0x000fe400000000b3 */
        /* <DEDUP_REMOVED lines=13> */
.L_x_2568:
[----:B------:R-:W-:Y:S04]  /*4f80*/  BSSY.RECONVERGENT B2, `(.L_x_2569) ;  /* 0x000000d000027945 */ /* 0x000fe80003800200 */
[----:B------:R-:W-:Y:S05]  /*4f90*/  @!P2 BRA `(.L_x_2570) ;  /* 0x00000000002ca947 */ /* 0x000fea0003800000 */
[----:B0-----:R-:W-:Y:S01]  /*4fa0*/  FFMA.FTZ R173, R19, R188, R187 ;  /* 0x000000bc13ad7223 */ /* 0x001fe200000100bb */
        /* <DEDUP_REMOVED lines=10> */
.L_x_2570:
[----:B------:R-:W-:Y:S05]  /*5050*/  BSYNC.RECONVERGENT B2 ;  /* 0x0000000000027941 */ /* 0x000fea0003800200 */
.L_x_2569:
        /* <DEDUP_REMOVED lines=13> */
.L_x_2572:
[----:B------:R-:W-:Y:S05]  /*5130*/  BSYNC.RECONVERGENT B2 ;  /* 0x0000000000027941 */ /* 0x000fea0003800200 */
.L_x_2571:
        /* <DEDUP_REMOVED lines=13> */
.L_x_2574:
[----:B------:R-:W-:Y:S05]  /*5210*/  BSYNC.RECONVERGENT B2 ;  /* 0x0000000000027941 */ /* 0x000fea0003800200 */
.L_x_2573:
        /* <DEDUP_REMOVED lines=13> */
.L_x_2576:
[----:B------:R-:W-:Y:S05]  /*52f0*/  BSYNC.RECONVERGENT B2 ;  /* 0x0000000000027941 */ /* 0x000fea0003800200 */
.L_x_2575:
        /* <DEDUP_REMOVED lines=13> */
.L_x_2578:
[----:B------:R-:W-:Y:S05]  /*53d0*/  BSYNC.RECONVERGENT B2 ;  /* 0x0000000000027941 */ /* 0x000fea0003800200 */
.L_x_2577:
        /* <DEDUP_REMOVED lines=13> */
.L_x_2580:
[----:B------:R-:W-:Y:S05]  /*54b0*/  BSYNC.RECONVERGENT B2 ;  /* 0x0000000000027941 */ /* 0x000fea0003800200 */
.L_x_2579:
        /* <DEDUP_REMOVED lines=13> */
.L_x_2582:
[----:B------:R-:W-:Y:S05]  /*5590*/  BSYNC.RECONVERGENT B2 ;  /* 0x0000000000027941 */ /* 0x000fea0003800200 */
.L_x_2581:
[----:B------:R-:W-:Y:S05]  /*55a0*/  @!P2 BRA `(.L_x_2567) ;  /* 0x000000000030a947 */ /* 0x000fea0003800000 */
[----:B0-----:R-:W-:Y:S01]  /*55b0*/  FFMA.FTZ R172, R34, R188, R187 ;  /* 0x000000bc22ac7223 */ /* 0x001fe200000100bb */
        /* <DEDUP_REMOVED lines=11> */
.L_x_2567:
[----:B------:R-:W-:Y:S05]  /*5670*/  BSYNC.RECONVERGENT B1 ;  /* 0x0000000000017941 */ /* 0x000fea0003800200 */
.L_x_2564:
        /* <DEDUP_REMOVED lines=12> */
[--C-:B-----5:R-:W-:Y:S01]  /*5740*/  HADD2.F32 R183, -RZ, R44.reuse.H0_H0 ;  /* 0x2000002cffb77230 */ /* 0x120fe20000004100 */
[----:B0-----:R-:W0:Y:S01]  /*5750*/  @P2 LDC.64 R142, c[0x0][0x408] ;  /* 0x00010200ff8e2b82 */ /* 0x001e220000000a00 */
[----:B------:R-:W-:Y:S01]  /*5760*/  HADD2.F32 R195, -RZ, R44.H1_H1 ;  /* 0x3000002cffc37230 */ /* 0x000fe20000004100 */
        /* <DEDUP_REMOVED lines=12> */
[----:B------:R-:W-:Y:S01]  /*5830*/  @P3 FFMA.FTZ R181, R147, R188, R187 ;  /* 0x000000bc93b53223 */ /* 0x000fe200000100bb */
[----:B------:R-:W-:Y:S01]  /*5840*/  @P3 FADD.FTZ R178, R37, -R178 ;  /* 0x800000b225b23221 */ /* 0x000fe20000010000 */
[----:B------:R-:W-:Y:S01]  /*5850*/  @P3 FADD.FTZ R179, R144, -R179 ;  /* 0x800000b390b33221 */ /* 0x000fe20000010000 */
[----:B------:R-:W-:Y:S01]  /*5860*/  @P3 FFMA.FTZ R183, R2, R141, R183 ;  /* 0x0000008d02b73223 */ /* 0x000fe200000100b7 */
        /* <DEDUP_REMOVED lines=10> */
[----:B------:R-:W-:Y:S01]  /*5910*/  @P3 FFMA.FTZ R200, R154, R188, R187 ;  /* 0x000000bc9ac83223 */ /* 0x000fe200000100bb */
[----:B------:R-:W-:-:S02]  /*5920*/  HADD2.F32 R198, -RZ, R47.H0_H0 ;  /* 0x2000002fffc67230 */ /* 0x000fc40000004100 */
[----:B0-----:R-:W-:Y:S01]  /*5930*/  @P2 FMUL.FTZ R143, R195, R143 ;  /* 0x0000008fc38f2220 */ /* 0x001fe20000410000 */
[----:B------:R-:W-:Y:S02]  /*5940*/  HADD2.F32 R203, -RZ, R47.H1_H1 ;  /* 0x3000002fffcb7230 */ /* 0x000fe40000004100 */
[----:B------:R-:W-:Y:S01]  /*5950*/  @P3 FADD.FTZ R196, R149, -R196 ;  /* 0x800000c495c43221 */ /* 0x000fe20000010000 */
[----:B------:R-:W-:Y:S01]  /*5960*/  @P3 FADD.FTZ R201, R152, -R201 ;  /* 0x800000c998c93221 */ /* 0x000fe20000010000 */
[----:B------:R-:W-:Y:S01]  /*5970*/  @P3 FADD.FTZ R200, R153, -R200 ;  /* 0x800000c899c83221 */ /* 0x000fe20000010000 */
[----:B------:R-:W0:Y:S01]  /*5980*/  @P2 LDC.64 R176, c[0x0][0x408] ;  /* 0x00010200ffb02b82 */ /* 0x000e220000000a00 */
[----:B------:R-:W-:Y:S01]  /*5990*/  @P2 FMUL.FTZ R142, R143, R142 ;  /* 0x0000008e8f8e2220 */ /* 0x000fe20000410000 */
[C---:B------:R-:W-:Y:S01]  /*59a0*/  @P3 FFMA.FTZ R199, R2.reuse, R196, R199 ;  /* 0x000000c402c73223 */ /* 0x040fe200000100c7 */
[C---:B------:R-:W-:Y:S01]  /*59b0*/  @P3 FFMA.FTZ R198, R2.reuse, R201, R198 ;  /* 0x000000c902c63223 */ /* 0x040fe200000100c6 */
[----:B------:R-:W-:Y:S01]  /*59c0*/  @P3 FFMA.FTZ R203, R2, R200, R203 ;  /* 0x000000c802cb3223 */ /* 0x000fe200000100cb */
[----:B-1----:R-:W-:Y:S01]  /*59d0*/  @P2 FMUL.FTZ R173, R182, R173 ;  /* 0x000000adb6ad2220 */ /* 0x002fe20000410000 */
[----:B------:R-:W-:-:S02]  /*59e0*/  @P2 LOP3.LUT P3, RZ, R192, 0xff, RZ, 0xc0, !PT ;  /* 0x000000ffc0ff2812 */ /* 0x000fc4000786c0ff */
[----:B------:R-:W1:Y:S01]  /*59f0*/  @P2 LDC.64 R178, c[0x0][0x408] ;  /* 0x00010200ffb22b82 */ /* 0x000e620000000a00 */
[----:B--2---:R-:W-:Y:S01]  /*5a00*/  @P2 FMUL.FTZ R141, R183, R141 ;  /* 0x0000008db78d2220 */ /* 0x004fe20000410000 */
[----:B------:R-:W-:Y:S01]  /*5a10*/  @P2 FMUL.FTZ R173, R173, R172 ;  /* 0x000000acadad2220 */ /* 0x000fe20000410000 */
[----:B------:R-:W-:Y:S02]  /*5a20*/  @P2 FSEL R142, R142, RZ, P4 ;  /* 0x000000ff8e8e2208 */ /* 0x000fe40002000000 */
[----:B------:R-:W-:Y:S01]  /*5a30*/  @P2 FMUL.FTZ R140, R141, R140 ;  /* 0x0000008c8d8c2220 */ /* 0x000fe20000410000 */
[----:B------:R-:W-:Y:S02]  /*5a40*/  @P2 LOP3.LUT P4, RZ, R192, 0xff0000, RZ, 0xc0, !PT ;  /* 0x00ff0000c0ff2812 */ /* 0x000fe4000788c0ff */
[----:B------:R-:W2:Y:S01]  /*5a50*/  @P2 LDC.64 R180, c[0x0][0x408] ;  /* 0x00010200ffb42b82 */ /* 0x000ea20000000a00 */
[----:B---3--:R-:W-:Y:S01]  /*5a60*/  @P2 FMUL.FTZ R175, R197, R175 ;  /* 0x000000afc5af2220 */ /* 0x008fe20000410000 */
[----:B------:R-:W-:-:S02]  /*5a70*/  @P2 FSEL R140, R140, RZ, P3 ;  /* 0x000000ff8c8c2208 */ /* 0x000fc40001800000 */
[----:B------:R-:W-:Y:S01]  /*5a80*/  @P2 LOP3.LUT P3, RZ, R193, 0xff, RZ, 0xc0, !PT ;  /* 0x000000ffc1ff2812 */ /* 0x000fe2000786c0ff */
[----:B------:R-:W-:Y:S01]  /*5a90*/  @P2 FMUL.FTZ R174, R175, R174 ;  /* 0x000000aeafae2220 */ /* 0x000fe20000410000 */
[----:B------:R-:W-:Y:S01]  /*5aa0*/  @P2 FSEL R173, R173, RZ, P4 ;  /* 0x000000ffadad2208 */ /* 0x000fe20002000000 */
[----:B0-----:R-:W-:Y:S01]  /*5ab0*/  @P2 FMUL.FTZ R177, R194, R177 ;  /* 0x000000b1c2b12220 */ /* 0x001fe20000410000 */
[----:B------:R-:W-:Y:S02]  /*5ac0*/  @P2 LOP3.LUT P4, RZ, R193, 0xff00, RZ, 0xc0, !PT ;  /* 0x0000ff00c1ff2812 */ /* 0x000fe4000788c0ff */
[----:B------:R-:W-:Y:S01]  /*5ad0*/  @P2 FSEL R174, R174, RZ, P5 ;  /* 0x000000ffaeae2208 */ /* 0x000fe20002800000 */
[----:B------:R-:W-:Y:S01]  /*5ae0*/  @P2 FMUL.FTZ R176, R177, R176 ;  /* 0x000000b0b1b02220 */ /* 0x000fe20000410000 */
[----:B------:R-:W-:Y:S02]  /*5af0*/  @P2 LOP3.LUT P5, RZ, R193, 0xff0000, RZ, 0xc0, !PT ;  /* 0x00ff0000c1ff2812 */ /* 0x000fe400078ac0ff */
        /* <DEDUP_REMOVED lines=9> */
[----:B------:R-:W-:Y:S01]  /*5b90*/  @P2 F2FP.F16.F32.PACK_AB R174, RZ, R174 ;  /* 0x000000aeffae223e */ /* 0x000fe200000000ff */
[----:B------:R-:W-:Y:S01]  /*5ba0*/  @P2 FMUL.FTZ R180, R181, R180 ;  /* 0x000000b4b5b42220 */ /* 0x000fe20000410000 */
[----:B------:R-:W-:-:S02]  /*5bb0*/  @P2 F2FP.F16.F32.PACK_AB R178, RZ, R178 ;  /* 0x000000b2ffb2223e */ /* 0x000fc400000000ff */
[----:B------:R-:W-:Y:S02]  /*5bc0*/  @P2 PRMT R136, R143, 0x7610, R136 ;  /* 0x000076108f882816 */ /* 0x000fe40000000088 */
[----:B------:R-:W-:Y:S02]  /*5bd0*/  @P2 FSEL R180, R180, RZ, P5 ;  /* 0x000000ffb4b42208 */ /* 0x000fe40002800000 */
[----:B------:R-:W-:Y:S02]  /*5be0*/  @P2 PRMT R137, R173, 0x7610, R137 ;  /* 0x00007610ad892816 */ /* 0x000fe40000000089 */
[----:B------:R-:W-:Y:S02]  /*5bf0*/  @P2 F2FP.F16.F32.PACK_AB R180, RZ, R180 ;  /* 0x000000b4ffb4223e */ /* 0x000fe400000000ff */
[----:B------:R-:W-:Y:S02]  /*5c00*/  @P2 PRMT R138, R176, 0x7610, R138 ;  /* 0x00007610b08a2816 */ /* 0x000fe4000000008a */
[----:B------:R-:W-:-:S02]  /*5c10*/  F2FP.F16.F32.PACK_AB R140, R195, R183 ;  /* 0x000000b7c38c723e */ /* 0x000fc400000000ff */
[----:B------:R-:W-:Y:S02]  /*5c20*/  F2FP.F16.F32.PACK_AB R141, R197, R182 ;  /* 0x000000b6c58d723e */ /* 0x000fe400000000ff */
[----:B------:R-:W-:Y:S02]  /*5c30*/  F2FP.F16.F32.PACK_AB R142, R199, R194 ;  /* 0x000000c2c78e723e */ /* 0x000fe400000000ff */
[----:B------:R-:W-:Y:S02]  /*5c40*/  @P2 PRMT R136, R136, 0x5410, R172 ;  /* 0x0000541088882816 */ /* 0x000fe400000000ac */
[----:B------:R-:W-:Y:S02]  /*5c50*/  @P2 PRMT R137, R137, 0x5410, R174 ;  /* 0x0000541089892816 */ /* 0x000fe400000000ae */
[----:B------:R-:W-:Y:S02]  /*5c60*/  F2FP.F16.F32.PACK_AB R143, R203, R198 ;  /* 0x000000c6cb8f723e */ /* 0x000fe400000000ff */
[----:B------:R-:W-:-:S02]  /*5c70*/  @P2 PRMT R138, R138, 0x5410, R178 ;  /* 0x000054108a8a2816 */ /* 0x000fc400000000b2 */
        /* <DEDUP_REMOVED lines=10> */
.L_x_2585:
        /* <DEDUP_REMOVED lines=91> */
.L_x_2584:
        /* <DEDUP_REMOVED lines=14> */
[-CC-:B-----5:R-:W-:Y:S01]  /*63b0*/  FFMA.FTZ R197, R147, R188.reuse, R187.reuse ;  /* 0x000000bc93c57223 */ /* 0x1a0fe200000100bb */
[----:B------:R-:W-:Y:S01]  /*63c0*/  FSEL R194, R140, RZ, P3 ;  /* 0x000000ff8cc27208 */ /* 0x000fe20001800000 */
        /* <DEDUP_REMOVED lines=80> */
.L_x_2587:
        /* <DEDUP_REMOVED lines=13> */
.L_x_2589:
[----:B------:R-:W-:Y:S05]  /*69a0*/  BSYNC.RECONVERGENT B2 ;  /* 0x0000000000027941 */ /* 0x000fea0003800200 */
.L_x_2588:
        /* <DEDUP_REMOVED lines=13> */
.L_x_2591:
[----:B------:R-:W-:Y:S05]  /*6a80*/  BSYNC.RECONVERGENT B2 ;  /* 0x0000000000027941 */ /* 0x000fea0003800200 */
.L_x_2590:
        /* <DEDUP_REMOVED lines=13> */
.L_x_2593:
[----:B------:R-:W-:Y:S05]  /*6b60*/  BSYNC.RECONVERGENT B2 ;  /* 0x0000000000027941 */ /* 0x000fea0003800200 */
.L_x_2592:
        /* <DEDUP_REMOVED lines=13> */
.L_x_2595:
[----:B------:R-:W-:Y:S05]  /*6c40*/  BSYNC.RECONVERGENT B2 ;  /* 0x0000000000027941 */ /* 0x000fea0003800200 */
.L_x_2594:
        /* <DEDUP_REMOVED lines=13> */
.L_x_2597:
[----:B------:R-:W-:Y:S05]  /*6d20*/  BSYNC.RECONVERGENT B2 ;  /* 0x0000000000027941 */ /* 0x000fea0003800200 */
.L_x_2596:
        /* <DEDUP_REMOVED lines=13> */
.L_x_2599:
[----:B------:R-:W-:Y:S05]  /*6e00*/  BSYNC.RECONVERGENT B2 ;  /* 0x0000000000027941 */ /* 0x000fea0003800200 */
.L_x_2598:
        /* <DEDUP_REMOVED lines=13> */
.L_x_2601:
[----:B------:R-:W-:Y:S05]  /*6ee0*/  BSYNC.RECONVERGENT B2 ;  /* 0x0000000000027941 */ /* 0x000fea0003800200 */
.L_x_2600:
        /* <DEDUP_REMOVED lines=13> */
.L_x_2586:
[----:B------:R-:W-:Y:S05]  /*6fc0*/  BSYNC.RECONVERGENT B1 ;  /* 0x0000000000017941 */ /* 0x000fea0003800200 */
.L_x_2583:
        /* <DEDUP_REMOVED lines=14> */
[--C-:B------:R-:W-:Y:S01]  /*70b0*/  HADD2.F32 R189, -RZ, R41.reuse.H0_H0 ;  /* 0x20000029ffbd7230 */ /* 0x100fe20000004100 */
[C---:B------:R-:W-:Y:S01]  /*70c0*/  @P2 LOP3.LUT P3, RZ, R190.reuse, 0xff00, RZ, 0xc0, !PT ;  /* 0x0000ff00beff2812 */ /* 0x040fe2000786c0ff */
[----:B------:R-:W-:Y:S01]  /*70d0*/  HADD2.F32 R182, -RZ, R40.H1_H1 ;  /* 0x30000028ffb67230 */ /* 0x000fe20000004100 */
[----:B------:R-:W-:Y:S01]  /*70e0*/  @P2 LOP3.LUT P4, RZ, R190, 0xff0000, RZ, 0xc0, !PT ;  /* 0x00ff0000beff2812 */ /* 0x000fe2000788c0ff */
[----:B------:R-:W-:Y:S01]  /*70f0*/  HADD2.F32 R195, -RZ, R42.H1_H1 ;  /* 0x3000002affc37230 */ /* 0x000fe20000004100 */
[----:B------:R-:W-:Y:S02]  /*7100*/  @P2 LOP3.LUT P5, RZ, R191, 0xff0000, RZ, 0xc0, !PT ;  /* 0x00ff0000bfff2812 */ /* 0x000fe400078ac0ff */
[----:B------:R-:W1:Y:S03]  /*7110*/  @P2 LDC.64 R140, c[0x0][0x408] ;  /* 0x00010200ff8c2b82 */ /* 0x000e660000000a00 */
        /* <DEDUP_REMOVED lines=15> */
[----:B------:R-:W2:Y:S01]  /*7210*/  @P2 LDC.64 R172, c[0x0][0x408] ;  /* 0x00010200ffac2b82 */ /* 0x000ea20000000a00 */
[----:B------:R-:W-:Y:S01]  /*7220*/  @P1 FFMA.FTZ R182, R2, R175, R182 ;  /* 0x000000af02b61223 */ /* 0x000fe200000100b6 */
[----:B------:R-:W-:Y:S01]  /*7230*/  @P1 FADD.FTZ R193, R164, -R181 ;  /* 0x800000b5a4c11221 */ /* 0x000fe20000010000 */
[----:B------:R-:W-:Y:S01]  /*7240*/  @P1 FFMA.FTZ R187, R2, R180, R187 ;  /* 0x000000b402bb1223 */ /* 0x000fe200000100bb */
[----:B------:R-:W-:Y:S02]  /*7250*/  HADD2.F32 R188, -RZ, R42.H0_H0 ;  /* 0x2000002affbc7230 */ /* 0x000fe40000004100 */
[----:B------:R-:W-:Y:S01]  /*7260*/  @P1 FADD.FTZ R192, R165, -R192 ;  /* 0x800000c0a5c01221 */ /* 0x000fe20000010000 */
[----:B0-----:R-:W-:Y:S01]  /*7270*/  @P2 FMUL.FTZ R143, R182, R143 ;  /* 0x0000008fb68f2220 */ /* 0x001fe20000410000 */
[----:B------:R-:W-:Y:S01]  /*7280*/  @P1 FADD.FTZ R197, R168, -R197 ;  /* 0x800000c5a8c51221 */ /* 0x000fe20000010000 */
[----:B------:R-:W0:Y:S01]  /*7290*/  @P2 LDC.64 R176, c[0x0][0x408] ;  /* 0x00010200ffb02b82 */ /* 0x000e220000000a00 */
[----:B------:R-:W-:Y:S01]  /*72a0*/  @P1 FFMA.FTZ R188, R2, R193, R188 ;  /* 0x000000c102bc1223 */ /* 0x000fe200000100bc */
[----:B------:R-:W-:-:S02]  /*72b0*/  HADD2.F32 R193, -RZ, R43.H0_H0 ;  /* 0x2000002bffc17230 */ /* 0x000fc40000004100 */
[C---:B------:R-:W-:Y:S01]  /*72c0*/  @P1 FFMA.FTZ R195, R2.reuse, R192, R195 ;  /* 0x000000c002c31223 */ /* 0x040fe200000100c3 */
[----:B------:R-:W-:Y:S02]  /*72d0*/  HADD2.F32 R192, -RZ, R43.H1_H1 ;  /* 0x3000002bffc07230 */ /* 0x000fe40000004100 */
[----:B------:R-:W-:Y:S01]  /*72e0*/  @P1 FADD.FTZ R199, R169, -R194 ;  /* 0x800000c2a9c71221 */ /* 0x000fe20000010000 */
[----:B-1----:R-:W-:Y:S01]  /*72f0*/  @P2 FMUL.FTZ R141, R183, R141 ;  /* 0x0000008db78d2220 */ /* 0x002fe20000410000 */
[----:B------:R-:W-:Y:S01]  /*7300*/  @P2 FMUL.FTZ R142, R143, R142 ;  /* 0x0000008e8f8e2220 */ /* 0x000fe20000410000 */
[----:B------:R-:W1:Y:S01]  /*7310*/  @P2 LDC.64 R174, c[0x0][0x408] ;  /* 0x00010200ffae2b82 */ /* 0x000e620000000a00 */
[C---:B------:R-:W-:Y:S01]  /*7320*/  @P1 FFMA.FTZ R193, R2.reuse, R197, R193 ;  /* 0x000000c502c11223 */ /* 0x040fe200000100c1 */
[----:B------:R-:W-:Y:S01]  /*7330*/  @P1 FFMA.FTZ R192, R2, R199, R192 ;  /* 0x000000c702c01223 */ /* 0x000fe200000100c0 */
[----:B------:R-:W-:Y:S01]  /*7340*/  @P2 FMUL.FTZ R140, R141, R140 ;  /* 0x0000008c8d8c2220 */ /* 0x000fe20000410000 */
[----:B------:R-:W-:-:S02]  /*7350*/  @P2 LOP3.LUT P1, RZ, R190, 0xff, RZ, 0xc0, !PT ;  /* 0x000000ffbeff2812 */ /* 0x000fc4000782c0ff */
[----:B------:R-:W-:Y:S02]  /*7360*/  @P2 FSEL R142, R142, RZ, P3 ;  /* 0x000000ff8e8e2208 */ /* 0x000fe40001800000 */
[----:B------:R-:W3:Y:S01]  /*7370*/  @P2 LDC.64 R178, c[0x0][0x408] ;  /* 0x00010200ffb22b82 */ /* 0x000ee20000000a00 */
[----:B--2---:R-:W-:Y:S01]  /*7380*/  @P2 FMUL.FTZ R173, R189, R173 ;  /* 0x000000adbdad2220 */ /* 0x004fe20000410000 */
[----:B------:R-:W-:Y:S02]  /*7390*/  @P2 LOP3.LUT P3, RZ, R191, 0xff, RZ, 0xc0, !PT ;  /* 0x000000ffbfff2812 */ /* 0x000fe4000786c0ff */
[----:B------:R-:W-:Y:S01]  /*73a0*/  @P2 FSEL R140, R140, RZ, P1 ;  /* 0x000000ff8c8c2208 */ /* 0x000fe20000800000 */
[----:B------:R-:W-:Y:S01]  /*73b0*/  @P2 FMUL.FTZ R172, R173, R172 ;  /* 0x000000acadac2220 */ /* 0x000fe20000410000 */
[----:B------:R-:W-:Y:S02]  /*73c0*/  @P2 LOP3.LUT P1, RZ, R190, 0xff000000, RZ, 0xc0, !PT ;  /* 0xff000000beff2812 */ /* 0x000fe4000782c0ff */
[----:B------:R-:W2:Y:S01]  /*73d0*/  @P2 LDC.64 R180, c[0x0][0x408] ;  /* 0x00010200ffb42b82 */ /* 0x000ea20000000a00 */
[----:B0-----:R-:W-:Y:S01]  /*73e0*/  @P2 FMUL.FTZ R177, R188, R177 ;  /* 0x000000b1bcb12220 */ /* 0x001fe20000410000 */
[----:B------:R-:W-:-:S02]  /*73f0*/  @P2 FSEL R172, R172, RZ, P4 ;  /* 0x000000ffacac2208 */ /* 0x000fc40002000000 */
[----:B------:R-:W-:Y:S01]  /*7400*/  @P2 LOP3.LUT P4, RZ, R191, 0xff00, RZ, 0xc0, !PT ;  /* 0x0000ff00bfff2812 */ /* 0x000fe2000788c0ff */
[----:B------:R-:W-:Y:S01]  /*7410*/  @P2 FMUL.FTZ R176, R177, R176 ;  /* 0x000000b0b1b02220 */ /* 0x000fe20000410000 */
[----:B------:R-:W-:Y:S01]  /*7420*/  @P2 F2FP.F16.F32.PACK_AB R2, RZ, R140 ;  /* 0x0000008cff02223e */ /* 0x000fe200000000ff */
[----:B-1----:R-:W-:Y:S01]  /*7430*/  @P2 FMUL.FTZ R175, R187, R175 ;  /* 0x000000afbbaf2220 */ /* 0x002fe20000410000 */
[----:B------:R-:W-:Y:S02]  /*7440*/  @P2 F2FP.F16.F32.PACK_AB R172, RZ, R172 ;  /* 0x000000acffac223e */ /* 0x000fe400000000ff */
[----:B------:R-:W-:Y:S01]  /*7450*/  @P2 FSEL R176, R176, RZ, P3 ;  /* 0x000000ffb0b02208 */ /* 0x000fe20001800000 */
[----:B------:R-:W-:Y:S01]  /*7460*/  @P2 FMUL.FTZ R174, R175, R174 ;  /* 0x000000aeafae2220 */ /* 0x000fe20000410000 */
[----:B------:R-:W-:Y:S02]  /*7470*/  @P2 F2FP.F16.F32.PACK_AB R143, RZ, R142 ;  /* 0x0000008eff8f223e */ /* 0x000fe400000000ff */
[----:B------:R-:W-:Y:S01]  /*7480*/  @P2 F2FP.F16.F32.PACK_AB R176, RZ, R176 ;  /* 0x000000b0ffb0223e */ /* 0x000fe200000000ff */
[----:B---3--:R-:W-:Y:S01]  /*7490*/  @P2 FMUL.FTZ R179, R195, R179 ;  /* 0x000000b3c3b32220 */ /* 0x008fe20000410000 */
[----:B------:R-:W-:-:S02]  /*74a0*/  @P2 FSEL R174, R174, RZ, P1 ;  /* 0x000000ffaeae2208 */ /* 0x000fc40000800000 */
[----:B------:R-:W-:Y:S01]  /*74b0*/  @P2 PRMT R136, R2, 0x7610, R136 ;  /* 0x0000761002882816 */ /* 0x000fe20000000088 */
[----:B------:R-:W-:Y:S01]  /*74c0*/  @P2 FMUL.FTZ R178, R179, R178 ;  /* 0x000000b2b3b22220 */ /* 0x000fe20000410000 */
[----:B------:R-:W-:Y:S02]  /*74d0*/  @P2 F2FP.F16.F32.PACK_AB R174, RZ, R174 ;  /* 0x000000aeffae223e */ /* 0x000fe400000000ff */
[----:B------:R-:W-:Y:S01]  /*74e0*/  @P2 PRMT R137, R172, 0x7610, R137 ;  /* 0x00007610ac892816 */ /* 0x000fe20000000089 */
[----:B--2---:R-:W-:Y:S01]  /*74f0*/  @P2 FMUL.FTZ R181, R193, R181 ;  /* 0x000000b5c1b52220 */ /* 0x004fe20000410000 */
        /* <DEDUP_REMOVED lines=23> */
.L_x_2604:
[----:B------:R-:W-:Y:S01]  /*7670*/  ISETP.GT.AND P1, PT, R189, RZ, PT ;  /* 0x000000ffbd00720c */ /* 0x000fe20003f24270 */
[----:B------:R-:W1:Y:S01]  /*7680*/  @P2 LDC.64 R176, c[0x0][0x408] ;  /* 0x00010200ffb02b82 */ /* 0x000e620000000a00 */
[--C-:B0----5:R-:W-:Y:S01]  /*7690*/  HADD2.F32 R173, -RZ, R40.reuse.H0_H0 ;  /* 0x20000028ffad7230 */ /* 0x121fe20000004100 */
[C---:B------:R-:W-:Y:S01]  /*76a0*/  @P2 LOP3.LUT P3, RZ, R190.reuse, 0xff, RZ, 0xc0, !PT ;  /* 0x000000ffbeff2812 */ /* 0x040fe2000786c0ff */
[----:B------:R-:W-:Y:S01]  /*76b0*/  HADD2.F32 R180, -RZ, R40.H1_H1 ;  /* 0x30000028ffb47230 */ /* 0x000fe20000004100 */
[----:B------:R-:W-:Y:S01]  /*76c0*/  @P2 LOP3.LUT P4, RZ, R190, 0xff00, RZ, 0xc0, !PT ;  /* 0x0000ff00beff2812 */ /* 0x000fe2000788c0ff */
[--C-:B------:R-:W-:Y:S01]  /*76d0*/  HADD2.F32 R189, -RZ, R41.reuse.H0_H0 ;  /* 0x20000029ffbd7230 */ /* 0x100fe20000004100 */
[C---:B------:R-:W-:Y:S01]  /*76e0*/  @P2 LOP3.LUT P5, RZ, R191.reuse, 0xff00, RZ, 0xc0, !PT ;  /* 0x0000ff00bfff2812 */ /* 0x040fe200078ac0ff */
[--C-:B------:R-:W-:Y:S01]  /*76f0*/  HADD2.F32 R192, -RZ, R42.reuse.H0_H0 ;  /* 0x2000002affc07230 */ /* 0x100fe20000004100 */
[----:B------:R-:W0:Y:S01]  /*7700*/  @P2 LDC.64 R178, c[0x0][0x408] ;  /* 0x00010200ffb22b82 */ /* 0x000e220000000a00 */
        /* <DEDUP_REMOVED lines=15> */
[----:B-1----:R-:W-:Y:S01]  /*7800*/  @P2 FMUL.FTZ R177, R173, R177 ;  /* 0x000000b1adb12220 */ /* 0x002fe20000410000 */
        /* <DEDUP_REMOVED lines=65> */
.L_x_2603:
[----:B------:R-:W-:Y:S05]  /*7c20*/  @!P0 BRA `(.L_x_2606) ;  /* 0x00000004007c8947 */ /* 0x000fea0003800000 */
[----:B0-----:R-:W0:Y:S01]  /*7c30*/  @P2 LDC.64 R140, c[0x0][0x408] ;  /* 0x00010200ff8c2b82 */ /* 0x001e220000000a00 */
[-CC-:B------:R-:W-:Y:S01]  /*7c40*/  FFMA.FTZ R183, R155, R188.reuse, R187.reuse ;  /* 0x000000bc9bb77223 */ /* 0x180fe200000100bb */
[-CC-:B------:R-:W-:Y:S01]  /*7c50*/  FFMA.FTZ R182, R158, R188.reuse, R187.reuse ;  /* 0x000000bc9eb67223 */ /* 0x180fe200000100bb */
[----:B------:R-:W-:Y:S01]  /*7c60*/  ISETP.GT.AND P1, PT, R189, RZ, PT ;  /* 0x000000ffbd00720c */ /* 0x000fe20003f24270 */
[-CC-:B------:R-:W-:Y:S01]  /*7c70*/  FFMA.FTZ R189, R159, R188.reuse, R187.reuse ;  /* 0x000000bc9fbd7223 */ /* 0x180fe200000100bb */
[-CC-:B-----5:R-:W-:Y:S01]  /*7c80*/  FFMA.FTZ R192, R162, R188.reuse, R187.reuse ;  /* 0x000000bca2c07223 */ /* 0x1a0fe200000100bb */
[-CC-:B------:R-:W-:Y:S01]  /*7c90*/  FFMA.FTZ R195, R163, R188.reuse, R187.reuse ;  /* 0x000000bca3c37223 */ /* 0x180fe200000100bb */
[-CC-:B------:R-:W-:Y:S01]  /*7ca0*/  FFMA.FTZ R194, R166, R188.reuse, R187.reuse ;  /* 0x000000bca6c27223 */ /* 0x180fe200000100bb */
[----:B------:R-:W1:Y:S01]  /*7cb0*/  @P2 LDC.64 R142, c[0x0][0x408] ;  /* 0x00010200ff8e2b82 */ /* 0x000e620000000a00 */
[-C--:B------:R-:W-:Y:S01]  /*7cc0*/  FFMA.FTZ R199, R167, R188.reuse, R187 ;  /* 0x000000bca7c77223 */ /* 0x080fe200000100bb */
[----:B------:R-:W-:Y:S01]  /*7cd0*/  FADD.FTZ R183, R156, -R183 ;  /* 0x800000b79cb77221 */ /* 0x000fe20000010000 */
[----:B------:R-:W-:Y:S01]  /*7ce0*/  FFMA.FTZ R188, R170, R188, R187 ;  /* 0x000000bcaabc7223 */ /* 0x000fe200000100bb */
[----:B------:R-:W-:Y:S01]  /*7cf0*/  FADD.FTZ R187, R157, -R182 ;  /* 0x800000b69dbb7221 */ /* 0x000fe20000010000 */
[----:B------:R-:W-:Y:S01]  /*7d00*/  FADD.FTZ R189, R160, -R189 ;  /* 0x800000bda0bd7221 */ /* 0x000fe20000010000 */
[C---:B------:R-:W-:Y:S01]  /*7d10*/  FMUL.FTZ R182, R2.reuse, R183 ;  /* 0x000000b702b67220 */ /* 0x040fe20000410000 */
[----:B------:R-:W-:Y:S01]  /*7d20*/  FADD.FTZ R193, R161, -R192 ;  /* 0x800000c0a1c17221 */ /* 0x000fe20000010000 */
[----:B------:R-:W2:Y:S01]  /*7d30*/  @P2 LDC.64 R172, c[0x0][0x408] ;  /* 0x00010200ffac2b82 */ /* 0x000ea20000000a00 */
[----:B------:R-:W-:Y:S01]  /*7d40*/  FMUL.FTZ R183, R2, R187 ;  /* 0x000000bb02b77220 */ /* 0x000fe20000410000 */
[----:B------:R-:W-:Y:S01]  /*7d50*/  FADD.FTZ R195, R164, -R195 ;  /* 0x800000c3a4c37221 */ /* 0x000fe20000010000 */
[----:B------:R-:W-:Y:S01]  /*7d60*/  FADD.FTZ R197, R165, -R194 ;  /* 0x800000c2a5c57221 */ /* 0x000fe20000010000 */
[----:B------:R-:W-:Y:S01]  /*7d70*/  FSEL R194, R182, RZ, P1 ;  /* 0x000000ffb6c27208 */ /* 0x000fe20000800000 */
[----:B------:R-:W-:Y:S01]  /*7d80*/  FADD.FTZ R201, R169, -R188 ;  /* 0x800000bca9c97221 */ /* 0x000fe20000010000 */
[C---:B------:R-:W-:Y:S01]  /*7d90*/  FMUL.FTZ R182, R2.reuse, R189 ;  /* 0x000000bd02b67220 */ /* 0x040fe20000410000 */
[----:B------:R-:W-:Y:S01]  /*7da0*/  FMUL.FTZ R187, R2, R193 ;  /* 0x000000c102bb7220 */ /* 0x000fe20000410000 */
[----:B------:R-:W3:Y:S01]  /*7db0*/  @P2 LDC.64 R176, c[0x0][0x408] ;  /* 0x00010200ffb02b82 */ /* 0x000ee20000000a00 */
[----:B------:R-:W-:Y:S01]  /*7dc0*/  FADD.FTZ R199, R168, -R199 ;  /* 0x800000c7a8c77221 */ /* 0x000fe20000010000 */
[C---:B------:R-:W-:Y:S01]  /*7dd0*/  FMUL.FTZ R188, R2.reuse, R195 ;  /* 0x000000c302bc7220 */ /* 0x040fe20000410000 */
[----:B------:R-:W-:Y:S01]  /*7de0*/  FSEL R193, R183, RZ, P1 ;  /* 0x000000ffb7c17208 */ /* 0x000fe20000800000 */
[----:B------:R-:W-:Y:S01]  /*7df0*/  FMUL.FTZ R189, R2, R197 ;  /* 0x000000c502bd7220 */ /* 0x000fe20000410000 */
[----:B0-----:R-:W-:Y:S01]  /*7e00*/  @P2 FMUL.FTZ R141, R194, R141 ;  /* 0x0000008dc28d2220 */ /* 0x001fe20000410000 */
[----:B------:R-:W-:Y:S01]  /*7e10*/  FMUL.FTZ R192, R2, R199 ;  /* 0x000000c702c07220 */ /* 0x000fe20000410000 */
[----:B------:R-:W-:Y:S01]  /*7e20*/  FSEL R182, R182, RZ, P1 ;  /* 0x000000ffb6b67208 */ /* 0x000fe20000800000 */
[----:B------:R-:W0:Y:S01]  /*7e30*/  @P2 LDC.64 R174, c[0x0][0x408] ;  /* 0x00010200ffae2b82 */ /* 0x000e220000000a00 */
[----:B-1----:R-:W-:Y:S01]  /*7e40*/  @P2 FMUL.FTZ R143, R193, R143 ;  /* 0x0000008fc18f2220 */ /* 0x002fe20000410000 */
[----:B------:R-:W-:Y:S01]  /*7e50*/  FSEL R188, R188, RZ, P1 ;  /* 0x000000ffbcbc7208 */ /* 0x000fe20000800000 */
[----:B------:R-:W-:Y:S01]  /*7e60*/  @P2 FMUL.FTZ R140, R141, R140 ;  /* 0x0000008c8d8c2220 */ /* 0x000fe20000410000 */
[----:B------:R-:W-:Y:S01]  /*7e70*/  FSEL R141, R187, RZ, P1 ;  /* 0x000000ffbb8d7208 */ /* 0x000fe20000800000 */
[----:B------:R-:W-:Y:S01]  /*7e80*/  @P2 FMUL.FTZ R142, R143, R142 ;  /* 0x0000008e8f8e2220 */ /* 0x000fe20000410000 */
[----:B------:R-:W-:Y:S01]  /*7e90*/  FSEL R189, R189, RZ, P1 ;  /* 0x000000ffbdbd7208 */ /* 0x000fe20000800000 */
[----:B------:R-:W-:Y:S01]  /*7ea0*/  FMUL.FTZ R183, R2, R201 ;  /* 0x000000c902b77220 */ /* 0x000fe20000410000 */
[----:B------:R-:W1:Y:S01]  /*7eb0*/  @P2 LDC.64 R178, c[0x0][0x408] ;  /* 0x00010200ffb22b82 */ /* 0x000e620000000a00 */
[----:B--2---:R-:W-:Y:S01]  /*7ec0*/  @P2 FMUL.FTZ R173, R182, R173 ;  /* 0x000000adb6ad2220 */ /* 0x004fe20000410000 */
[----:B------:R-:W-:-:S02]  /*7ed0*/  FSEL R192, R192, RZ, P1 ;  /* 0x000000ffc0c07208 */ /* 0x000fc40000800000 */
[C---:B------:R-:W-:Y:S01]  /*7ee0*/  @P2 LOP3.LUT P4, RZ, R190.reuse, 0xff00, RZ, 0xc0, !PT ;  /* 0x0000ff00beff2812 */ /* 0x040fe2000788c0ff */
[----:B------:R-:W-:Y:S01]  /*7ef0*/  @P2 FMUL.FTZ R172, R173, R172 ;  /* 0x000000acadac2220 */ /* 0x000fe20000410000 */
[----:B------:R-:W-:Y:S02]  /*7f00*/  @P2 LOP3.LUT P3, RZ, R190, 0xff, RZ, 0xc0, !PT ;  /* 0x000000ffbeff2812 */ /* 0x000fe4000786c0ff */
[----:B------:R-:W2:Y:S01]  /*7f10*/  @P2 LDC.64 R180, c[0x0][0x408] ;  /* 0x00010200ffb42b82 */ /* 0x000ea20000000a00 */
[----:B---3--:R-:W-:Y:S01]  /*7f20*/  @P2 FMUL.FTZ R177, R188, R177 ;  /* 0x000000b1bcb12220 */ /* 0x008fe20000410000 */
[----:B------:R-:W-:Y:S02]  /*7f30*/  @P2 LOP3.LUT P5, RZ, R190, 0xff0000, RZ, 0xc0, !PT ;  /* 0x00ff0000beff2812 */ /* 0x000fe400078ac0ff */
[----:B------:R-:W-:Y:S01]  /*7f40*/  @P2 FSEL R142, R142, RZ, P4 ;  /* 0x000000ff8e8e2208 */ /* 0x000fe20002000000 */
[----:B------:R-:W-:Y:S01]  /*7f50*/  @P2 FMUL.FTZ R176, R177, R176 ;  /* 0x000000b0b1b02220 */ /* 0x000fe20000410000 */
[----:B------:R-:W-:Y:S01]  /*7f60*/  @P2 LOP3.LUT P4, RZ, R191, 0xff, RZ, 0xc0, !PT ;  /* 0x000000ffbfff2812 */ /* 0x000fe2000788c0ff */
[----:B0-----:R-:W-:Y:S01]  /*7f70*/  @P2 FMUL.FTZ R175, R141, R175 ;  /* 0x000000af8daf2220 */ /* 0x001fe20000410000 */
[----:B------:R-:W-:-:S02]  /*7f80*/  @P2 FSEL R140, R140, RZ, P3 ;  /* 0x000000ff8c8c2208 */ /* 0x000fc40001800000 */
[----:B------:R-:W-:Y:S01]  /*7f90*/  @P2 FSEL R172, R172, RZ, P5 ;  /* 0x000000ffacac2208 */ /* 0x000fe20002800000 */
[----:B------:R-:W-:Y:S01]  /*7fa0*/  @P2 FMUL.FTZ R174, R175, R174 ;  /* 0x000000aeafae2220 */ /* 0x000fe20000410000 */
[----:B------:R-:W-:Y:S02]  /*7fb0*/  @P2 LOP3.LUT P3, RZ, R190, 0xff000000, RZ, 0xc0, !PT ;  /* 0xff000000beff2812 */ /* 0x000fe4000786c0ff */
[----:B------:R-:W-:Y:S01]  /*7fc0*/  @P2 LOP3.LUT P5, RZ, R191, 0xff00, RZ, 0xc0, !PT ;  /* 0x0000ff00bfff2812 */ /* 0x000fe200078ac0ff */
[----:B-1----:R-:W-:Y:S01]  /*7fd0*/  @P2 FMUL.FTZ R179, R189, R179 ;  /* 0x000000b3bdb32220 */ /* 0x002fe20000410000 */
        /* <DEDUP_REMOVED lines=36> */
.L_x_2606:
[----:B0-----:R-:W0:Y:S01]  /*8220*/  @P2 LDC.64 R172, c[0x0][0x408] ;  /* 0x00010200ffac2b82 */ /* 0x001e220000000a00 */
        /* <DEDUP_REMOVED lines=8> */
[----:B0-----:R-:W-:-:S04]  /*82b0*/  @P2 FMUL.FTZ R173, R174, R173 ;  /* 0x000000adaead2220 */ /* 0x001fc80000410000 */
        /* <DEDUP_REMOVED lines=14> */
.L_x_2608:
[----:B------:R-:W-:Y:S05]  /*83a0*/  BSYNC.RECONVERGENT B2 ;  /* 0x0000000000027941 */ /* 0x000fea0003800200 */
.L_x_2607:
        /* <DEDUP_REMOVED lines=13> */
.L_x_2610:
[----:B------:R-:W-:Y:S05]  /*8480*/  BSYNC.RECONVERGENT B2 ;  /* 0x0000000000027941 */ /* 0x000fea0003800200 */
.L_x_2609:
        /* <DEDUP_REMOVED lines=13> */
.L_x_2612:
[----:B------:R-:W-:Y:S05]  /*8560*/  BSYNC.RECONVERGENT B2 ;  /* 0x0000000000027941 */ /* 0x000fea0003800200 */
.L_x_2611:
        /* <DEDUP_REMOVED lines=13> */
.L_x_2614:
[----:B------:R-:W-:Y:S05]  /*8640*/  BSYNC.RECONVERGENT B2 ;  /* 0x0000000000027941 */ /* 0x000fea0003800200 */
.L_x_2613:
        /* <DEDUP_REMOVED lines=13> */
.L_x_2616:
[----:B------:R-:W-:Y:S05]  /*8720*/  BSYNC.RECONVERGENT B2 ;  /* 0x0000000000027941 */ /* 0x000fea0003800200 */
.L_x_2615:
        /* <DEDUP_REMOVED lines=13> */
.L_x_2618:
[----:B------:R-:W-:Y:S05]  /*8800*/  BSYNC.RECONVERGENT B2 ;  /* 0x0000000000027941 */ /* 0x000fea0003800200 */
.L_x_2617:
        /* <DEDUP_REMOVED lines=13> */
.L_x_2620:
[----:B------:R-:W-:Y:S05]  /*88e0*/  BSYNC.RECONVERGENT B2 ;  /* 0x0000000000027941 */ /* 0x000fea0003800200 */
.L_x_2619:
[----:B------:R-:W-:-:S04]  /*88f0*/  @P2 F2FP.F16.F32.PACK_AB R172, RZ, R172 ;  /* 0x000000acffac223e */ /* 0x000fc800000000ff */
[----:B------:R-:W-:-:S07]  /*8900*/  @P2 PRMT R139, R139, 0x5410, R172 ;  /* 0x000054108b8b2816 */ /* 0x000fce00000000ac */
.L_x_2605:
[----:B------:R-:W-:Y:S05]  /*8910*/  BSYNC.RECONVERGENT B1 ;  /* 0x0000000000017941 */ /* 0x000fea0003800200 */
.L_x_2602:
        /* <DEDUP_REMOVED lines=12> */
.L_x_2539:
[----:B------:R-:W-:Y:S05]  /*89e0*/  BSYNC B0 ;  /* 0x0000000000007941 */ /* 0x000fea0003800000 */
.L_x_2538:
        /* <DEDUP_REMOVED lines=42> */
[----:B-1----:R-:W-:Y:S02]  /*8c90*/  FADD.FTZ R5, R5, R14 ;  /* 0x0000000e05057221 */ /* 0x002fe40000010000 */
[----:B------:R-:W1:Y:S01]  /*8ca0*/  LDC R14, c[0x0][0x388] ;  /* 0x0000e200ff0e7b82 */ /* 0x000e620000000800 */
[----:B------:R-:W2:Y:S01]  /*8cb0*/  LDS R22, [R6+0x2000] ;  /* 0x0020000006167984 */ /* 0x000ea20000000800 */
        /* <DEDUP_REMOVED lines=29> */
[----:B------:R-:W-:Y:S02]  /*8e90*/  IMAD R21, R14, UR4, RZ ;  /* 0x000000040e157c24 */ /* 0x000fe4000f8e02ff */
[----:B------:R-:W1:Y:S01]  /*8ea0*/  LDS R40, [R6+0x3e00] ;  /* 0x003e000006287984 */ /* 0x000e620000000800 */
[----:B------:R-:W-:Y:S02]  /*8eb0*/  FADD.FTZ R9, R9, R28 ;  /* 0x0000001c09097221 */ /* 0x000fe40000010000 */
[----:B------:R-:W-:Y:S01]  /*8ec0*/  IADD3 R0, P0, PT, R21, R0, RZ ;  /* 0x0000000015007210 */ /* 0x000fe20007f1e0ff */
[----:B------:R-:W-:Y:S01]  /*8ed0*/  BAR.SYNC.DEFER_BLOCKING 0x0 ;  /* 0x0000000000007b1d */ /* 0x000fe20000010000 */
[----:B0-----:R-:W-:Y:S02]  /*8ee0*/  FADD.FTZ R10, R10, R23 ;  /* 0x000000170a0a7221 */ /* 0x001fe40000010000 */
[----:B------:R-:W-:Y:S01]  /*8ef0*/  IADD3.X R49, PT, PT, RZ, RZ, RZ, P0, !PT ;  /* 0x000000ffff317210 */ /* 0x000fe200007fe4ff */
[----:B---3--:R-:W-:-:S03]  /*8f00*/  FADD.FTZ R11, R11, R30 ;  /* 0x0000001e0b0b7221 */ /* 0x008fc60000010000 */
[----:B------:R-:W-:Y:S01]  /*8f10*/  SHF.L.U64.HI R20, R0, 0x2, R49 ;  /* 0x0000000200147819 */ /* 0x000fe20000010231 */
[----:B----4-:R-:W-:Y:S01]  /*8f20*/  FADD.FTZ R13, R3, R32 ;  /* 0x00000020030d7221 */ /* 0x010fe20000010000 */
[----:B-----5:R-:W-:Y:S01]  /*8f30*/  FADD.FTZ R25, R4, R25 ;  /* 0x0000001904197221 */ /* 0x020fe20000010000 */
[----:B------:R-:W-:Y:S01]  /*8f40*/  SHF.L.U32 R4, R0, 0x2, RZ ;  /* 0x0000000200047819 */ /* 0x000fe200000006ff */
[----:B--2---:R-:W-:Y:S01]  /*8f50*/  FADD.FTZ R15, R5, R34 ;  /* 0x00000022050f7221 */ /* 0x004fe20000010000 */
[----:B------:R-:W-:Y:S01]  /*8f60*/  FADD.FTZ R7, R7, R36 ;  /* 0x0000002407077221 */ /* 0x000fe20000010000 */
[----:B------:R-:W-:Y:S01]  /*8f70*/  STS.128 [R2], R72 ;  /* 0x0000004802007388 */ /* 0x000fe20000000c00 */
[----:B-1----:R-:W-:-:S03]  /*8f80*/  FADD.FTZ R27, R8, R27 ;  /* 0x0000001b081b7221 */ /* 0x002fc60000010000 */
        /* <DEDUP_REMOVED lines=96> */
.L_x_2544:
        /* <DEDUP_REMOVED lines=8> */
.L_x_2623:
[----:B------:R-:W-:Y:S05]  /*9610*/  BSYNC B1 ;  /* 0x0000000000017941 */ /* 0x000fea0003800000 */
.L_x_2622:
        /* <DEDUP_REMOVED lines=8> */
.L_x_2624:
[----:B------:R-:W-:Y:S01]  /*96a0*/  FADD.FTZ R173, R173, R174 ;  /* 0x000000aeadad7221 */ /* 0x000fe20000010000 */
[----:B------:R-:W-:-:S04]  /*96b0*/  HFMA2 R182, -RZ, RZ, 0, 1.1920928955078125e-07 ;  /* 0x00000002ffb67431 */ /* 0x000fc800000001ff */
[----:B------:R-:W-:Y:S02]  /*96c0*/  MOV R181, R173 ;  /* 0x000000ad00b57202 */ /* 0x000fe40000000f00 */
[----:B------:R-:W-:-:S07]  /*96d0*/  MOV R175, R180 ;  /* 0x000000b400af7202 */ /* 0x000fce0000000f00 */
[----:B------:R-:W-:Y:S05]  /*96e0*/  WARPSYNC.COLLECTIVE R178, `(.L_x_2625) ;  /* 0x00000000b2087348 */ /* 0x000fea0003c00000 */
[----:B------:R0:W1:Y:S02]  /*96f0*/  SHFL.BFLY P0, R180, R181, R182, R183 ;  /* 0x0c0000b6b5b47389 */ /* 0x00006400000000b7 */
[----:B01----:R-:W-:Y:S05]  /*9700*/  ENDCOLLECTIVE ;  /* 0x000000000000791b */ /* 0x003fea0003800000 */
.L_x_2625:
[----:B------:R-:W-:-:S05]  /*9710*/  FADD.FTZ R175, R175, R172 ;  /* 0x000000acafaf7221 */ /* 0x000fca0000010000 */
[----:B------:R-:W-:Y:S02]  /*9720*/  MOV R181, R175 ;  /* 0x000000af00b57202 */ /* 0x000fe40000000f00 */
[----:B------:R-:W-:-:S07]  /*9730*/  MOV R0, R180 ;  /* 0x000000b400007202 */ /* 0x000fce0000000f00 */
[----:B------:R-:W-:Y:S05]  /*9740*/  WARPSYNC.COLLECTIVE R178, `(.L_x_2626) ;  /* 0x00000000b2087348 */ /* 0x000fea0003c00000 */
[----:B------:R0:W1:Y:S02]  /*9750*/  SHFL.BFLY P0, R180, R181, R182, R183 ;  /* 0x0c0000b6b5b47389 */ /* 0x00006400000000b7 */
[----:B01----:R-:W-:Y:S05]  /*9760*/  ENDCOLLECTIVE ;  /* 0x000000000000791b */ /* 0x003fea0003800000 */
.L_x_2626:
[----:B------:R-:W-:Y:S01]  /*9770*/  FADD.FTZ R0, R173, R0 ;  /* 0x00000000ad007221 */ /* 0x000fe20000010000 */
[----:B------:R-:W-:-:S04]  /*9780*/  HFMA2 R182, -RZ, RZ, 0, 2.384185791015625e-07 ;  /* 0x00000004ffb67431 */ /* 0x000fc800000001ff */
[----:B------:R-:W-:Y:S02]  /*9790*/  MOV R181, R0 ;  /* 0x0000000000b57202 */ /* 0x000fe40000000f00 */
[----:B------:R-:W-:-:S07]  /*97a0*/  MOV R176, R180 ;  /* 0x000000b400b07202 */ /* 0x000fce0000000f00 */
[----:B------:R-:W-:Y:S05]  /*97b0*/  WARPSYNC.COLLECTIVE R178, `(.L_x_2627) ;  /* 0x00000000b2087348 */ /* 0x000fea0003c00000 */
[----:B------:R0:W1:Y:S02]  /*97c0*/  SHFL.BFLY P0, R180, R181, R182, R183 ;  /* 0x0c0000b6b5b47389 */ /* 0x00006400000000b7 */
[----:B01----:R-:W-:Y:S05]  /*97d0*/  ENDCOLLECTIVE ;  /* 0x000000000000791b */ /* 0x003fea0003800000 */
.L_x_2627:
[----:B------:R-:W-:-:S05]  /*97e0*/  FADD.FTZ R176, R175, R176 ;  /* 0x000000b0afb07221 */ /* 0x000fca0000010000 */
[----:B------:R-:W-:Y:S02]  /*97f0*/  MOV R181, R176 ;  /* 0x000000b000b57202 */ /* 0x000fe40000000f00 */
[----:B------:R-:W-:-:S07]  /*9800*/  MOV R177, R180 ;  /* 0x000000b400b17202 */ /* 0x000fce0000000f00 */
[----:B------:R-:W-:Y:S05]  /*9810*/  WARPSYNC.COLLECTIVE R178, `(.L_x_2628) ;  /* 0x00000000b2087348 */ /* 0x000fea0003c00000 */
[----:B------:R0:W1:Y:S02]  /*9820*/  SHFL.BFLY P0, R180, R181, R182, R183 ;  /* 0x0c0000b6b5b47389 */ /* 0x00006400000000b7 */
[----:B01----:R-:W-:Y:S05]  /*9830*/  ENDCOLLECTIVE ;  /* 0x000000000000791b */ /* 0x003fea0003800000 */
.L_x_2628:
[----:B------:R-:W-:Y:S01]  /*9840*/  FADD.FTZ R177, R0, R177 ;  /* 0x000000b100b17221 */ /* 0x000fe20000010000 */
[----:B------:R-:W-:-:S04]  /*9850*/  HFMA2 R182, -RZ, RZ, 0, 4.76837158203125e-07 ;  /* 0x00000008ffb67431 */ /* 0x000fc800000001ff */
[----:B------:R-:W-:Y:S02]  /*9860*/  MOV R181, R177 ;  /* 0x000000b100b57202 */ /* 0x000fe40000000f00 */
[----:B------:R-:W-:-:S07]  /*9870*/  MOV R179, R180 ;  /* 0x000000b400b37202 */ /* 0x000fce0000000f00 */
[----:B------:R-:W-:Y:S05]  /*9880*/  WARPSYNC.COLLECTIVE R178, `(.L_x_2629) ;  /* 0x00000000b2087348 */ /* 0x000fea0003c00000 */
[----:B------:R0:W1:Y:S02]  /*9890*/  SHFL.BFLY P0, R180, R181, R182, R183 ;  /* 0x0c0000b6b5b47389 */ /* 0x00006400000000b7 */
[----:B01----:R-:W-:Y:S05]  /*98a0*/  ENDCOLLECTIVE ;  /* 0x000000000000791b */ /* 0x003fea0003800000 */
.L_x_2629:
[----:B------:R-:W-:-:S05]  /*98b0*/  FADD.FTZ R179, R176, R179 ;  /* 0x000000b3b0b37221 */ /* 0x000fca0000010000 */
[----:B------:R-:W-:Y:S02]  /*98c0*/  MOV R181, R179 ;  /* 0x000000b300b57202 */ /* 0x000fe40000000f00 */
[----:B------:R-:W-:-:S07]  /*98d0*/  MOV R172, R180 ;  /* 0x000000b400ac7202 */ /* 0x000fce0000000f00 */
[----:B------:R-:W-:Y:S05]  /*98e0*/  WARPSYNC.COLLECTIVE R178, `(.L_x_2630) ;  /* 0x00000000b2087348 */ /* 0x000fea0003c00000 */
[----:B------:R0:W1:Y:S02]  /*98f0*/  SHFL.BFLY P0, R180, R181, R182, R183 ;  /* 0x0c0000b6b5b47389 */ /* 0x00006400000000b7 */
[----:B01----:R-:W-:Y:S05]  /*9900*/  ENDCOLLECTIVE ;  /* 0x000000000000791b */ /* 0x003fea0003800000 */
.L_x_2630:
[----:B------:R-:W-:Y:S01]  /*9910*/  FADD.FTZ R172, R177, R172 ;  /* 0x000000acb1ac7221 */ /* 0x000fe20000010000 */
[----:B------:R-:W-:-:S04]  /*9920*/  HFMA2 R182, -RZ, RZ, 0, 9.5367431640625e-07 ;  /* 0x00000010ffb67431 */ /* 0x000fc800000001ff */
[----:B------:R-:W-:Y:S02]  /*9930*/  MOV R181, R172 ;  /* 0x000000ac00b57202 */ /* 0x000fe40000000f00 */
[----:B------:R-:W-:-:S07]  /*9940*/  MOV R174, R180 ;  /* 0x000000b400ae7202 */ /* 0x000fce0000000f00 */
[----:B------:R-:W-:Y:S05]  /*9950*/  WARPSYNC.COLLECTIVE R178, `(.L_x_2631) ;  /* 0x00000000b2087348 */ /* 0x000fea0003c00000 */
[----:B------:R0:W1:Y:S02]  /*9960*/  SHFL.BFLY P0, R180, R181, R182, R183 ;  /* 0x0c0000b6b5b47389 */ /* 0x00006400000000b7 */
[----:B01----:R-:W-:Y:S05]  /*9970*/  ENDCOLLECTIVE ;  /* 0x000000000000791b */ /* 0x003fea0003800000 */
.L_x_2631:
[----:B------:R-:W-:-:S05]  /*9980*/  FADD.FTZ R174, R179, R174 ;  /* 0x000000aeb3ae7221 */ /* 0x000fca0000010000 */
[----:B------:R-:W-:Y:S02]  /*9990*/  MOV R181, R174 ;  /* 0x000000ae00b57202 */ /* 0x000fe40000000f00 */
[----:B------:R-:W-:-:S07]  /*99a0*/  MOV R173, R180 ;  /* 0x000000b400ad7202 */ /* 0x000fce0000000f00 */
[----:B------:R-:W-:Y:S05]  /*99b0*/  WARPSYNC.COLLECTIVE R178, `(.L_x_2632) ;  /* 0x00000000b2087348 */ /* 0x000fea0003c00000 */
[----:B------:R0:W1:Y:S02]  /*99c0*/  SHFL.BFLY P0, R180, R181, R182, R183 ;  /* 0x0c0000b6b5b47389 */ /* 0x00006400000000b7 */
[----:B01----:R-:W-:Y:S05]  /*99d0*/  ENDCOLLECTIVE ;  /* 0x000000000000791b */ /* 0x003fea0003800000 */
.L_x_2632:
[----:B------:R-:W-:Y:S01]  /*99e0*/  MOV R175, R180 ;  /* 0x000000b400af7202 */ /* 0x000fe20000000f00 */
[----:B------:R-:W-:Y:S06]  /*99f0*/  BRA `(.L_x_2633) ;  /* 0xffffff8400f07947 */ /* 0x000fec000383ffff */
.L_x_2634:
        /* <DEDUP_REMOVED lines=16> */
.L_x_19979:


//--------------------- .text._ZN10layer_norm13ln_bwd_kernelINS_13Kernel_traitsI6__halfS2_S2_S2_fjLj1024ELj1ELj4ELj1ELj16ENS_18Kernel_traits_baseILj1024ES2_S2_S2_S2_fjLj128EEEEELb1ELb1ELb0ELb0EEEvNS_9BwdParamsE --------------------------
	.section	.text._ZN10layer_norm13ln_bwd_kernelINS_13Kernel_traitsI6__halfS2_S2_S2_fjLj1024ELj1ELj4ELj1ELj16ENS_18Kernel_traits_baseILj1024ES2_S2_S2_S2_fjLj128EEEEELb1ELb1ELb0ELb0EEEvNS_9BwdParamsE,"ax",@progbits
	.align	128
        .global         _ZN10layer_norm13ln_bwd_kernelINS_13Kernel_traitsI6__halfS2_S2_S2_fjLj1024ELj1ELj4ELj1ELj16ENS_18Kernel_traits_baseILj1024ES2_S2_S2_S2_fjLj128EEEEELb1ELb1ELb0ELb0EEEvNS_9BwdParamsE
        .type           _ZN10layer_norm13ln_bwd_kernelINS_13Kernel_traitsI6__halfS2_S2_S2_fjLj1024ELj1ELj4ELj1ELj16ENS_18Kernel_traits_baseILj1024ES2_S2_S2_S2_fjLj128EEEEELb1ELb1ELb0ELb0EEEvNS_9BwdParamsE,@function
        .size           _ZN10layer_norm13ln_bwd_kernelINS_13Kernel_traitsI6__halfS2_S2_S2_fjLj1024ELj1ELj4ELj1ELj16ENS_18Kernel_traits_baseILj1024ES2_S2_S2_S2_fjLj128EEEEELb1ELb1ELb0ELb0EEEvNS_9BwdParamsE,(.L_x_19980 - _ZN10layer_norm13ln_bwd_kernelINS_13Kernel_traitsI6__halfS2_S2_S2_fjLj1024ELj1ELj4ELj1ELj16ENS_18Kernel_traits_baseILj1024ES2_S2_S2_S2_fjLj128EEEEELb1ELb1ELb0ELb0EEEvNS_9BwdParamsE)
        .other          _ZN10layer_norm13ln_bwd_kernelINS_13Kernel_traitsI6__halfS2_S2_S2_fjLj1024ELj1ELj4ELj1ELj16ENS_18Kernel_traits_baseILj1024ES2_S2_S2_S2_fjLj128EEEEELb1ELb1ELb0ELb0EEEvNS_9BwdParamsE,@"STO_CUDA_ENTRY STV_DEFAULT"
_ZN10layer_norm13ln_bwd_kernelINS_13Kernel_traitsI6__halfS2_S2_S2_fjLj1024ELj1ELj4ELj1ELj16ENS_18Kernel_traits_baseILj1024ES2_S2_S2_S2_fjLj128EEEEELb1ELb1ELb0ELb0EEEvNS_9BwdParamsE:
.text._ZN10layer_norm13ln_bwd_kernelINS_13Kernel_traitsI6__halfS2_S2_S2_fjLj1024ELj1ELj4ELj1ELj16ENS_18Kernel_traits_baseILj1024ES2_S2_S2_S2_fjLj128EEEEELb1ELb1ELb0ELb0EEEvNS_9BwdParamsE:
        /* <DEDUP_REMOVED lines=25> */
[----:B--2---:R-:W-:Y:S01]  /*0190*/  @P0 IMAD.WIDE.U32 R2, R23, 0x10, R2 ;  /* 0x0000001017020825 */ /* 0x004fe200078e0002 */
[----:B------:R-:W-:-:S04]  /*01a0*/  SHF.R.U32.HI R232, RZ, 0x5, R22 ;  /* 0x00000005ffe87819 */ /* 0x000fc80000011616 */
[----:B------:R2:W5:Y:S02]  /*01b0*/  @P0 LDG.E.128 R28, desc[UR6][R2.64] ;  /* 0x00000006021c0981 */ /* 0x000564000c1e1d00 */
[----:B------:R-:W0:Y:S01]  /*01c0*/  @P2 LDC.64 R14, c[0x0][0x3d0] ;  /* 0x0000f400ff0e2b82 */ /* 0x000e220000000a00 */
        /* <DEDUP_REMOVED lines=11> */
[----:B0-----:R-:W-:-:S05]  /*0280*/  @P2 IMAD.WIDE.U32 R14, R23, 0x10, R14 ;  /* 0x00000010170e2825 */ /* 0x001fca00078e000e */
        /* <DEDUP_REMOVED lines=8> */
[----:B------:R-:W0:Y:S01]  /*0310*/  S2UR UR4, SR_CTAID.X ;  /* 0x00000000000479c3 */ /* 0x000e220000002500 */
[----:B------:R-:W-:Y:S01]  /*0320*/  BSSY B0, `(.L_x_2635) ;  /* 0x0000b4c000007945 */ /* 0x000fe20003800000 */
[----:B0-----:R-:W-:-:S06]  /*0330*/  USHF.L.U32 UR4, UR4, 0x2, URZ ;  /* 0x0000000204047899 */ /* 0x001fcc00080006ff */
        /* <DEDUP_REMOVED lines=102> */
.L_x_2676:
[----:B0-----:R-:W0:Y:S08]  /*09a0*/  LDC.64 R2, c[0x0][0x3c0] ;  /* 0x0000f000ff027b82 */ /* 0x001e300000000a00 */
[----:B-12---:R-:W1:Y:S01]  /*09b0*/  @P0 LDC.64 R176, c[0x0][0x3e0] ;  /* 0x0000f800ffb00b82 */ /* 0x006e620000000a00 */
[----:B0-----:R-:W-:-:S05]  /*09c0*/  IMAD.WIDE R2, R232, 0x4, R2 ;  /* 0x00000004e8027825 */ /* 0x001fca00078e0202 */
[----:B------:R1:W2:Y:S01]  /*09d0*/  LDG.E R178, desc[UR6][R2.64] ;  /* 0x0000000602b27981 */ /* 0x0002a2000c1e1900 */
[----:B------:R-:W0:Y:S01]  /*09e0*/  S2R R179, SR_TID.X ;  /* 0x0000000000b37919 */ /* 0x000e220000002100 */
[----:B-1----:R-:W-:-:S05]  /*09f0*/  @P0 IMAD.WIDE R2, R232, 0x2, R176 ;  /* 0x00000002e8020825 */ /* 0x002fca00078e02b0 */
[----:B-----5:R1:W5:Y:S01]  /*0a00*/  @P0 LDG.E.U16 R238, desc[UR6][R2.64] ;  /* 0x0000000602ee0981 */ /* 0x020362000c1e1500 */
[----:B------:R-:W-:Y:S01]  /*0a10*/  MOV R239, UR15 ;  /* 0x0000000f00ef7c02 */ /* 0x000fe20008000f00 */
[----:B-1----:R-:W1:Y:S04]  /*0a20*/  LDC.64 R2, c[0x0][0x3c8] ;  /* 0x0000f200ff027b82 */ /* 0x002e680000000a00 */
[----:B------:R-:W-:Y:S01]  /*0a30*/  IMAD R4, R232, R239, RZ ;  /* 0x000000efe8047224 */ /* 0x000fe200078e02ff */
[----:B------:R-:W-:-:S04]  /*0a40*/  ISETP.GE.U32.AND P5, PT, R237, 0x20, PT ;  /* 0x00000020ed00780c */ /* 0x000fc80003fa6070 */
[----:B------:R-:W-:-:S04]  /*0a50*/  SHF.R.S32.HI R21, RZ, 0x1f, R4 ;  /* 0x0000001fff157819 */ /* 0x000fc80000011404 */
[----:B------:R-:W-:Y:S02]  /*0a60*/  LEA.HI R21, R21, R4, RZ, 0x3 ;  /* 0x0000000415157211 */ /* 0x000fe400078f18ff */
[----:B0-----:R-:W-:Y:S01]  /*0a70*/  LOP3.LUT R4, R179, 0x1f, RZ, 0xc0, !PT ;  /* 0x0000001fb3047812 */ /* 0x001fe200078ec0ff */
[----:B------:R-:W-:Y:S01]  /*0a80*/  BSSY.RECONVERGENT B1, `(.L_x_2637) ;  /* 0x000006c000017945 */ /* 0x000fe20003800200 */
[----:B------:R-:W-:Y:S02]  /*0a90*/  ISETP.NE.AND P1, PT, RZ, UR8, PT ;  /* 0x00000008ff007c0c */ /* 0x000fe4000bf25270 */
[----:B------:R-:W-:Y:S01]  /*0aa0*/  LEA.HI.SX32 R21, R21, R4, 0x1d ;  /* 0x0000000415157211 */ /* 0x000fe200078feaff */
[----:B------:R-:W-:Y:S01]  /*0ab0*/  HFMA2 R235, -RZ, RZ, 0, 0 ;  /* 0x00000000ffeb7431 */ /* 0x000fe200000001ff */
[C---:B------:R-:W-:Y:S01]  /*0ac0*/  ISETP.GE.U32.AND P4, PT, R237.reuse, 0x40, PT ;  /* 0x00000040ed00780c */ /* 0x040fe20003f86070 */
[----:B-1----:R-:W-:Y:S01]  /*0ad0*/  IMAD.WIDE R2, R232, 0x4, R2 ;  /* 0x00000004e8027825 */ /* 0x002fe200078e0202 */
[----:B------:R-:W-:-:S02]  /*0ae0*/  ISETP.GE.U32.AND P3, PT, R237, 0x60, PT ;  /* 0x00000060ed00780c */ /* 0x000fc40003f66070 */
[----:B------:R-:W-:Y:S02]  /*0af0*/  ISETP.GE.U32.AND P2, PT, R237, 0x80, PT ;  /* 0x00000080ed00780c */ /* 0x000fe40003f46070 */
[----:B------:R0:W5:Y:S01]  /*0b00*/  LDG.E R186, desc[UR6][R2.64] ;  /* 0x0000000602ba7981 */ /* 0x000162000c1e1900 */
[----:B------:R-:W-:Y:S02]  /*0b10*/  MOV R236, R21 ;  /* 0x0000001500ec7202 */ /* 0x000fe40000000f00 */
[----:B0-----:R-:W-:Y:S02]  /*0b20*/  MOV R3, RZ ;  /* 0x000000ff00037202 */ /* 0x001fe40000000f00 */
        /* <DEDUP_REMOVED lines=16> */
[----:B------:R-:W-:Y:S02]  /*0c30*/  HADD2.F32 R231, -RZ, R28.H1_H1 ;  /* 0x3000001cffe77230 */ /* 0x000fe40000004100 */
[----:B0-----:R-:W-:-:S05]  /*0c40*/  @P1 IMAD.WIDE.U32 R188, R21, 0x10, R188 ;  /* 0x0000001015bc1825 */ /* 0x001fca00078e00bc */
[----:B------:R4:W5:Y:S01]  /*0c50*/  @P1 LDG.E.128 R156, desc[UR6][R188.64] ;  /* 0x00000006bc9c1981 */ /* 0x000962000c1e1d00 */
[----:B------:R-:W-:Y:S02]  /*0c60*/  HADD2.F32 R228, -RZ, R30.H0_H0 ;  /* 0x2000001effe47230 */ /* 0x000fe40000004100 */
[----:B------:R-:W-:Y:S01]  /*0c70*/  HADD2.F32 R226, -RZ, R31.H0_H0 ;  /* 0x2000001fffe27230 */ /* 0x000fe20000004100 */
[----:B------:R-:W-:Y:S01]  /*0c80*/  IADD3 R236, PT, PT, R21, 0x20, RZ ;  /* 0x0000002015ec7810 */ /* 0x000fe20007ffe0ff */
[----:B---3--:R-:W-:Y:S02]  /*0c90*/  HADD2.F32 R193, -RZ, R176.H1_H1 ;  /* 0x300000b0ffc17230 */ /* 0x008fe40000004100 */
[----:B------:R-:W-:-:S03]  /*0ca0*/  HADD2.F32 R227, -RZ, R177.H0_H0 ;  /* 0x200000b1ffe37230 */ /* 0x000fc60000004100 */
[----:B------:R-:W-:Y:S01]  /*0cb0*/  FADD.FTZ R193, -R2, R193 ;  /* 0x000000c102c17221 */ /* 0x000fe20000010100 */
[----:B------:R-:W-:Y:S02]  /*0cc0*/  HADD2.F32 R235, -RZ, R177.H1_H1 ;  /* 0x300000b1ffeb7230 */ /* 0x000fe40000004100 */
[----:B------:R-:W-:Y:S02]  /*0cd0*/  HADD2.F32 R191, -RZ, R176.H0_H0 ;  /* 0x200000b0ffbf7230 */ /* 0x000fe40000004100 */
[----:B-----5:R-:W-:Y:S01]  /*0ce0*/  FMUL.FTZ R194, R186, R193 ;  /* 0x000000c1bac27220 */ /* 0x020fe20000410000 */
[C---:B------:R-:W-:Y:S01]  /*0cf0*/  FADD.FTZ R193, -R2.reuse, R227 ;  /* 0x000000e302c17221 */ /* 0x040fe20000010100 */
[----:B----4-:R-:W-:Y:S02]  /*0d00*/  HADD2.F32 R189, -RZ, R180.H0_H0 ;  /* 0x200000b4ffbd7230 */ /* 0x010fe40000004100 */
[----:B------:R-:W-:Y:S01]  /*0d10*/  FADD.FTZ R235, -R2, R235 ;  /* 0x000000eb02eb7221 */ /* 0x000fe20000010100 */
[----:B------:R-:W-:-:S02]  /*0d20*/  HADD2.F32 R229, -RZ, R181.H0_H0 ;  /* 0x200000b5ffe57230 */ /* 0x000fc40000004100 */
[----:B------:R-:W-:Y:S01]  /*0d30*/  FADD.FTZ R191, -R2, R191 ;  /* 0x000000bf02bf7221 */ /* 0x000fe20000010100 */
[----:B------:R-:W-:Y:S02]  /*0d40*/  HADD2.F32 R181, -RZ, R181.H1_H1 ;  /* 0x300000b5ffb57230 */ /* 0x000fe40000004100 */
[----:B------:R-:W-:Y:S01]  /*0d50*/  FMUL.FTZ R193, R186, R193 ;  /* 0x000000c1bac17220 */ /* 0x000fe20000410000 */
[----:B------:R-:W-:Y:S02]  /*0d60*/  HADD2.F32 R176, -RZ, R29.H1_H1 ;  /* 0x3000001dffb07230 */ /* 0x000fe40000004100 */
[----:B------:R-:W-:Y:S01]  /*0d70*/  FMUL.FTZ R200, R200, R189 ;  /* 0x000000bdc8c87220 */ /* 0x000fe20000410000 */
[----:B------:R-:W-:Y:S02]  /*0d80*/  HADD2.F32 R180, -RZ, R180.H1_H1 ;  /* 0x300000b4ffb47230 */ /* 0x000fe40000004100 */
[C---:B------:R-:W-:Y:S01]  /*0d90*/  FMUL.FTZ R192, R186.reuse, R235 ;  /* 0x000000ebbac07220 */ /* 0x040fe20000410000 */
[----:B------:R-:W-:Y:S01]  /*0da0*/  FMUL.FTZ R0, R186, R191 ;  /* 0x000000bfba007220 */ /* 0x000fe20000410000 */
[-C--:B------:R-:W-:Y:S01]  /*0db0*/  FMUL.FTZ R230, R230, R229.reuse ;  /* 0x000000e5e6e67220 */ /* 0x080fe20000410000 */
[----:B------:R-:W-:Y:S01]  /*0dc0*/  FADD.FTZ R94, R94, R229 ;  /* 0x000000e55e5e7221 */ /* 0x000fe20000010000 */
[----:B------:R-:W-:Y:S01]  /*0dd0*/  FFMA.FTZ R62, R193, R229, R62 ;  /* 0x000000e5c13e7223 */ /* 0x000fe2000001003e */
[-C--:B------:R-:W-:Y:S01]  /*0de0*/  FMUL.FTZ R229, R176, R181.reuse ;  /* 0x000000b5b0e57220 */ /* 0x080fe20000410000 */
[----:B------:R-:W-:Y:S01]  /*0df0*/  FMUL.FTZ R231, R231, R180 ;  /* 0x000000b4e7e77220 */ /* 0x000fe20000410000 */
[----:B------:R-:W-:Y:S01]  /*0e00*/  FADD.FTZ R95, R95, R181 ;  /* 0x000000b55f5f7221 */ /* 0x000fe20000010000 */
[----:B------:R-:W-:Y:S01]  /*0e10*/  FFMA.FTZ R63, R192, R181, R63 ;  /* 0x000000b5c03f7223 */ /* 0x000fe2000001003f */
[----:B------:R-:W-:Y:S01]  /*0e20*/  FADD.FTZ R176, RZ, R200 ;  /* 0x000000c8ffb07221 */ /* 0x000fe20000010000 */
[----:B------:R-:W-:Y:S01]  /*0e30*/  FFMA.FTZ R181, R0, R200, RZ ;  /* 0x000000c800b57223 */ /* 0x000fe200000100ff */
[----:B------:R-:W-:-:S02]  /*0e40*/  HADD2.F32 R3, -RZ, R179.H0_H0 ;  /* 0x200000b3ff037230 */ /* 0x000fc40000004100 */
[--C-:B------:R-:W-:Y:S02]  /*0e50*/  HADD2.F32 R177, -RZ, R183.reuse.H0_H0 ;  /* 0x200000b7ffb17230 */ /* 0x100fe40000004100 */
[----:B------:R-:W-:Y:S02]  /*0e60*/  HADD2.F32 R4, -RZ, R183.H1_H1 ;  /* 0x300000b7ff047230 */ /* 0x000fe40000004100 */
[----:B------:R-:W-:Y:S01]  /*0e70*/  FADD.FTZ R183, R176, R231 ;  /* 0x000000e7b0b77221 */ /* 0x000fe20000010000 */
[--C-:B------:R-:W-:Y:S02]  /*0e80*/  HADD2.F32 R241, -RZ, R178.reuse.H0_H0 ;  /* 0x200000b2fff17230 */ /* 0x100fe40000004100 */
[----:B------:R-:W-:Y:S01]  /*0e90*/  FFMA.FTZ R176, R194, R231, R181 ;  /* 0x000000e7c2b07223 */ /* 0x000fe200000100b5 */
[----:B------:R-:W-:Y:S01]  /*0ea0*/  FADD.FTZ R92, R92, R189 ;  /* 0x000000bd5c5c7221 */ /* 0x000fe20000010000 */
[----:B------:R-:W-:Y:S01]  /*0eb0*/  FFMA.FTZ R60, R0, R189, R60 ;  /* 0x000000bd003c7223 */ /* 0x000fe2000001003c */
[----:B------:R-:W-:-:S02]  /*0ec0*/  HADD2.F32 R225, -RZ, R178.H1_H1 ;  /* 0x300000b2ffe17230 */ /* 0x000fc40000004100 */
[C---:B------:R-:W-:Y:S01]  /*0ed0*/  FADD.FTZ R189, -R2.reuse, R3 ;  /* 0x0000000302bd7221 */ /* 0x040fe20000010100 */
[--C-:B------:R-:W-:Y:S02]  /*0ee0*/  HADD2.F32 R243, -RZ, R182.reuse.H0_H0 ;  /* 0x200000b6fff37230 */ /* 0x100fe40000004100 */
[----:B------:R-:W-:Y:S01]  /*0ef0*/  FADD.FTZ R191, -R2, R241 ;  /* 0x000000f102bf7221 */ /* 0x000fe20000010100 */
[----:B------:R-:W-:Y:S01]  /*0f00*/  FADD.FTZ R178, R183, R230 ;  /* 0x000000e6b7b27221 */ /* 0x000fe20000010000 */
[----:B------:R-:W-:Y:S01]  /*0f10*/  FFMA.FTZ R3, R193, R230, R176 ;  /* 0x000000e6c1037223 */ /* 0x000fe200000100b0 */
[----:B------:R-:W-:Y:S02]  /*0f20*/  HADD2.F32 R182, -RZ, R182.H1_H1 ;  /* 0x300000b6ffb67230 */ /* 0x000fe40000004100 */
[----:B------:R-:W-:Y:S01]  /*0f30*/  FMUL.FTZ R191, R186, R191 ;  /* 0x000000bfbabf7220 */ /* 0x000fe20000410000 */
[----:B------:R-:W-:Y:S02]  /*0f40*/  HADD2.F32 R227, -RZ, R30.H1_H1 ;  /* 0x3000001effe37230 */ /* 0x000fe40000004100 */
[----:B------:R-:W-:Y:S01]  /*0f50*/  FADD.FTZ R225, -R2, R225 ;  /* 0x000000e102e17221 */ /* 0x000fe20000010100 */
[----:B------:R-:W-:Y:S01]  /*0f60*/  FMUL.FTZ R228, R228, R243 ;  /* 0x000000f3e4e47220 */ /* 0x000fe20000410000 */
[----:B------:R-:W-:Y:S01]  /*0f70*/  FADD.FTZ R181, R178, R229 ;  /* 0x000000e5b2b57221 */ /* 0x000fe20000010000 */
[----:B------:R-:W-:Y:S01]  /*0f80*/  FFMA.FTZ R176, R192, R229, R3 ;  /* 0x000000e5c0b07223 */ /* 0x000fe20000010003 */
[----:B------:R-:W-:-:S02]  /*0f90*/  HADD2.F32 R179, -RZ, R179.H1_H1 ;  /* 0x300000b3ffb37230 */ /* 0x000fc40000004100 */
[C---:B------:R-:W-:Y:S01]  /*0fa0*/  FMUL.FTZ R189, R186.reuse, R189 ;  /* 0x000000bdbabd7220 */ /* 0x040fe20000410000 */
[----:B------:R-:W-:Y:S01]  /*0fb0*/  FMUL.FTZ R227, R227, R182 ;  /* 0x000000b6e3e37220 */ /* 0x000fe20000410000 */
[----:B------:R-:W-:Y:S01]  /*0fc0*/  FMUL.FTZ R190, R186, R225 ;  /* 0x000000e1babe7220 */ /* 0x000fe20000410000 */
[----:B------:R-:W-:Y:S01]  /*0fd0*/  FADD.FTZ R178, R181, R228 ;  /* 0x000000e4b5b27221 */ /* 0x000fe20000010000 */
[----:B------:R-:W-:Y:S01]  /*0fe0*/  FFMA.FTZ R3, R191, R228, R176 ;  /* 0x000000e4bf037223 */ /* 0x000fe200000100b0 */
[----:B------:R-:W-:Y:S02]  /*0ff0*/  HADD2.F32 R225, -RZ, R31.H1_H1 ;  /* 0x3000001fffe17230 */ /* 0x000fe40000004100 */
        /* <DEDUP_REMOVED lines=20> */
.L_x_2638:
[----:B------:R-:W-:Y:S05]  /*1140*/  BSYNC.RECONVERGENT B1 ;  /* 0x0000000000017941 */ /* 0x000fea0003800200 */
.L_x_2637:
        /* <DEDUP_REMOVED lines=17> */
[----:B------:R-:W-:Y:S02]  /*1260*/  HADD2.F32 R222, -RZ, R37.H0_H0 ;  /* 0x20000025ffde7230 */ /* 0x000fe40000004100 */
[----:B0-----:R-:W-:-:S05]  /*1270*/  @P1 IMAD.WIDE.U32 R14, R236, 0x10, R14 ;  /* 0x00000010ec0e1825 */ /* 0x001fca00078e000e */
[----:B------:R0:W5:Y:S01]  /*1280*/  @P1 LDG.E.128 R160, desc[UR6][R14.64] ;  /* 0x000000060ea01981 */ /* 0x000162000c1e1d00 */
[----:B------:R-:W-:Y:S01]  /*1290*/  HADD2.F32 R218, -RZ, R39.H0_H0 ;  /* 0x20000027ffda7230 */ /* 0x000fe20000004100 */
[----:B------:R-:W-:Y:S01]  /*12a0*/  IADD3 R236, PT, PT, R236, 0x20, RZ ;  /* 0x00000020ecec7810 */ /* 0x000fe20007ffe0ff */
[----:B---3--:R-:W-:Y:S02]  /*12b0*/  HADD2.F32 R219, -RZ, R16.H0_H0 ;  /* 0x20000010ffdb7230 */ /* 0x008fe40000004100 */
[----:B------:R-:W-:-:S03]  /*12c0*/  HADD2.F32 R241, -RZ, R17.H0_H0 ;  /* 0x20000011fff17230 */ /* 0x000fc60000004100 */
[----:B------:R-:W-:Y:S01]  /*12d0*/  FADD.FTZ R219, -R2, R219 ;  /* 0x000000db02db7221 */ /* 0x000fe20000010100 */
[----:B------:R-:W-:Y:S02]  /*12e0*/  HADD2.F32 R245, -RZ, R17.H1_H1 ;  /* 0x30000011fff57230 */ /* 0x000fe40000004100 */
[----:B----4-:R-:W-:Y:S02]  /*12f0*/  HADD2.F32 R17, -RZ, R176.H0_H0 ;  /* 0x200000b0ff117230 */ /* 0x010fe40000004100 */
[----:B-----5:R-:W-:Y:S01]  /*1300*/  FMUL.FTZ R20, R186, R219 ;  /* 0x000000dbba147220 */ /* 0x020fe20000410000 */
[----:B------:R-:W-:Y:S02]  /*1310*/  HADD2.F32 R221, -RZ, R16.H1_H1 ;  /* 0x30000010ffdd7230 */ /* 0x000fe40000004100 */
[----:B------:R-:W-:Y:S02]  /*1320*/  HADD2.F32 R217, -RZ, R18.H0_H0 ;  /* 0x20000012ffd97230 */ /* 0x000fe40000004100 */
[----:B------:R-:W-:Y:S01]  /*1330*/  FMUL.FTZ R224, R224, R17 ;  /* 0x00000011e0e07220 */ /* 0x000fe20000410000 */
[----:B------:R-:W-:-:S02]  /*1340*/  HADD2.F32 R181, -RZ, R19.H0_H0 ;  /* 0x20000013ffb57230 */ /* 0x000fc40000004100 */
[----:B------:R-:W-:Y:S01]  /*1350*/  FADD.FTZ R100, R100, R17 ;  /* 0x0000001164647221 */ /* 0x000fe20000010000 */
[----:B------:R-:W-:Y:S02]  /*1360*/  HADD2.F32 R13, -RZ, R19.H1_H1 ;  /* 0x30000013ff0d7230 */ /* 0x000fe40000004100 */
[----:B------:R-:W-:Y:S01]  /*1370*/  FFMA.FTZ R68, R20, R17, R68 ;  /* 0x0000001114447223 */ /* 0x000fe20000010044 */
[C---:B------:R-:W-:Y:S01]  /*1380*/  FADD.FTZ R19, -R2.reuse, R221 ;  /* 0x000000dd02137221 */ /* 0x040fe20000010100 */
[C---:B------:R-:W-:Y:S01]  /*1390*/  FADD.FTZ R17, -R2.reuse, R245 ;  /* 0x000000f502117221 */ /* 0x040fe20000010100 */
[----:B------:R-:W-:Y:S02]  /*13a0*/  HADD2.F32 R183, -RZ, R18.H1_H1 ;  /* 0x30000012ffb77230 */ /* 0x000fe40000004100 */
[----:B------:R-:W-:Y:S01]  /*13b0*/  FADD.FTZ R217, -R2, R217 ;  /* 0x000000d902d97221 */ /* 0x000fe20000010100 */
[----:B------:R-:W-:Y:S02]  /*13c0*/  HADD2.F32 R176, -RZ, R176.H1_H1 ;  /* 0x300000b0ffb07230 */ /* 0x000fe40000004100 */
[----:B------:R-:W-:Y:S01]  /*13d0*/  FMUL.FTZ R19, R186, R19 ;  /* 0x00000013ba137220 */ /* 0x000fe20000410000 */
[----:B0-----:R-:W-:-:S02]  /*13e0*/  HADD2.F32 R14, -RZ, R177.H1_H1 ;  /* 0x300000b1ff0e7230 */ /* 0x001fc40000004100 */
[C---:B------:R-:W-:Y:S01]  /*13f0*/  FMUL.FTZ R17, R186.reuse, R17 ;  /* 0x00000011ba117220 */ /* 0x040fe20000410000 */
[----:B------:R-:W-:Y:S02]  /*1400*/  HADD2.F32 R221, -RZ, R37.H1_H1 ;  /* 0x30000025ffdd7230 */ /* 0x000fe40000004100 */
[----:B------:R-:W-:Y:S01]  /*1410*/  FMUL.FTZ R16, R186, R217 ;  /* 0x000000d9ba107220 */ /* 0x000fe20000410000 */
[--C-:B------:R-:W-:Y:S02]  /*1420*/  HADD2.F32 R15, -RZ, R178.reuse.H0_H0 ;  /* 0x200000b2ff0f7230 */ /* 0x100fe40000004100 */
[-C--:B------:R-:W-:Y:S01]  /*1430*/  FMUL.FTZ R223, R223, R176.reuse ;  /* 0x000000b0dfdf7220 */ /* 0x080fe20000410000 */
[----:B------:R-:W-:Y:S02]  /*1440*/  HADD2.F32 R243, -RZ, R177.H0_H0 ;  /* 0x200000b1fff37230 */ /* 0x000fe40000004100 */
[----:B------:R-:W-:Y:S01]  /*1450*/  FADD.FTZ R101, R101, R176 ;  /* 0x000000b065657221 */ /* 0x000fe20000010000 */
[----:B------:R-:W-:Y:S01]  /*1460*/  FFMA.FTZ R69, R19, R176, R69 ;  /* 0x000000b013457223 */ /* 0x000fe20000010045 */
[-C--:B------:R-:W-:Y:S01]  /*1470*/  FMUL.FTZ R221, R221, R14.reuse ;  /* 0x0000000edddd7220 */ /* 0x080fe20000410000 */
[----:B------:R-:W-:Y:S01]  /*1480*/  FADD.FTZ R103, R103, R14 ;  /* 0x0000000e67677221 */ /* 0x000fe20000010000 */
[----:B------:R-:W-:Y:S01]  /*1490*/  FFMA.FTZ R71, R17, R14, R71 ;  /* 0x0000000e11477223 */ /* 0x000fe20000010047 */
[C---:B------:R-:W-:Y:S01]  /*14a0*/  FADD.FTZ R183, -R2.reuse, R183 ;  /* 0x000000b702b77221 */ /* 0x040fe20000010100 */
[----:B------:R-:W-:Y:S01]  /*14b0*/  FADD.FTZ R241, -R2, R241 ;  /* 0x000000f102f17221 */ /* 0x000fe20000010100 */
[----:B------:R-:W-:Y:S01]  /*14c0*/  FADD.FTZ R14, R235, R224 ;  /* 0x000000e0eb0e7221 */ /* 0x000fe20000010000 */
[----:B------:R-:W-:Y:S01]  /*14d0*/  FFMA.FTZ R176, R20, R224, R3 ;  /* 0x000000e014b07223 */ /* 0x000fe20000010003 */
[----:B------:R-:W-:-:S02]  /*14e0*/  HADD2.F32 R178, -RZ, R178.H1_H1 ;  /* 0x300000b2ffb27230 */ /* 0x000fc40000004100 */
[-C--:B------:R-:W-:Y:S01]  /*14f0*/  FMUL.FTZ R220, R220, R15.reuse ;  /* 0x0000000fdcdc7220 */ /* 0x080fe20000410000 */
[----:B------:R-:W-:Y:S02]  /*1500*/  HADD2.F32 R219, -RZ, R38.H1_H1 ;  /* 0x30000026ffdb7230 */ /* 0x000fe40000004100 */
[----:B------:R-:W-:Y:S01]  /*1510*/  FADD.FTZ R104, R104, R15 ;  /* 0x0000000f68687221 */ /* 0x000fe20000010000 */
[----:B------:R-:W-:Y:S01]  /*1520*/  FFMA.FTZ R72, R16, R15, R72 ;  /* 0x0000000f10487223 */ /* 0x000fe20000010048 */
[--C-:B------:R-:W-:Y:S02]  /*1530*/  HADD2.F32 R177, -RZ, R179.reuse.H0_H0 ;  /* 0x200000b3ffb17230 */ /* 0x100fe40000004100 */
[C---:B------:R-:W-:Y:S01]  /*1540*/  FMUL.FTZ R15, R186.reuse, R183 ;  /* 0x000000b7ba0f7220 */ /* 0x040fe20000410000 */
[----:B------:R-:W-:Y:S02]  /*1550*/  HADD2.F32 R4, -RZ, R179.H1_H1 ;  /* 0x300000b3ff047230 */ /* 0x000fe40000004100 */
        /* <DEDUP_REMOVED lines=9> */
[----:B------:R-:W-:-:S02]  /*15f0*/  FADD.FTZ R181, -R2, R181 ;  /* 0x000000b502b57221 */ /* 0x000fc40000010100 */
[----:B------:R-:W-:Y:S01]  /*1600*/  FADD.FTZ R3, R176, R221 ;  /* 0x000000ddb0037221 */ /* 0x000fe20000010000 */
[----:B------:R-:W-:Y:S01]  /*1610*/  FFMA.FTZ R179, R17, R221, R178 ;  /* 0x000000dd11b37223 */ /* 0x000fe200000100b2 */
[----:B------:R-:W-:Y:S02]  /*1620*/  FMUL.FTZ R14, R186, R181 ;  /* 0x000000b5ba0e7220 */ /* 0x000fe40000410000 */
        /* <DEDUP_REMOVED lines=19> */
.L_x_2640:
[----:B------:R-:W-:Y:S05]  /*1760*/  BSYNC.RECONVERGENT B1 ;  /* 0x0000000000017941 */ /* 0x000fea0003800200 */
.L_x_2639:
        /* <DEDUP_REMOVED lines=22> */
[--C-:B---3--:R-:W-:Y:S02]  /*18d0*/  HADD2.F32 R213, -RZ, R4.reuse.H0_H0 ;  /* 0x20000004ffd57230 */ /* 0x108fe40000004100 */
[----:B------:R-:W-:Y:S02]  /*18e0*/  HADD2.F32 R241, -RZ, R4.H1_H1 ;  /* 0x30000004fff17230 */ /* 0x000fe40000004100 */
[----:B------:R-:W-:Y:S02]  /*18f0*/  HADD2.F32 R245, -RZ, R5.H1_H1 ;  /* 0x30000005fff57230 */ /* 0x000fe40000004100 */
[----:B------:R-:W-:Y:S01]  /*1900*/  FADD.FTZ R213, -R2, R213 ;  /* 0x000000d502d57221 */ /* 0x000fe20000010100 */
[----:B------:R-:W-:-:S02]  /*1910*/  HADD2.F32 R183, -RZ, R6.H0_H0 ;  /* 0x20000006ffb77230 */ /* 0x000fc40000004100 */
[--C-:B----4-:R-:W-:Y:S02]  /*1920*/  HADD2.F32 R177, -RZ, R11.reuse.H0_H0 ;  /* 0x2000000bffb17230 */ /* 0x110fe40000004100 */
[----:B------:R-:W-:Y:S02]  /*1930*/  HADD2.F32 R4, -RZ, R11.H1_H1 ;  /* 0x3000000bff047230 */ /* 0x000fe40000004100 */
[C---:B------:R-:W-:Y:S01]  /*1940*/  FADD.FTZ R11, -R2.reuse, R241 ;  /* 0x000000f1020b7221 */ /* 0x040fe20000010100 */
[--C-:B------:R-:W-:Y:S02]  /*1950*/  HADD2.F32 R211, -RZ, R9.reuse.H0_H0 ;  /* 0x20000009ffd37230 */ /* 0x100fe40000004100 */
[----:B------:R-:W-:Y:S02]  /*1960*/  HADD2.F32 R176, -RZ, R9.H1_H1 ;  /* 0x30000009ffb07230 */ /* 0x000fe40000004100 */
[----:B------:R-:W-:Y:S01]  /*1970*/  FADD.FTZ R9, -R2, R245 ;  /* 0x000000f502097221 */ /* 0x000fe20000010100 */
[----:B------:R-:W-:-:S02]  /*1980*/  HADD2.F32 R243, -RZ, R5.H0_H0 ;  /* 0x20000005fff37230 */ /* 0x000fc40000004100 */
[--C-:B------:R-:W-:Y:S02]  /*1990*/  HADD2.F32 R209, -RZ, R8.reuse.H0_H0 ;  /* 0x20000008ffd17230 */ /* 0x100fe40000004100 */
[C---:B-----5:R-:W-:Y:S01]  /*19a0*/  FMUL.FTZ R12, R186.reuse, R213 ;  /* 0x000000d5ba0c7220 */ /* 0x060fe20000410000 */
[----:B------:R-:W-:Y:S02]  /*19b0*/  HADD2.F32 R8, -RZ, R8.H1_H1 ;  /* 0x30000008ff087230 */ /* 0x000fe40000004100 */
[----:B------:R-:W-:Y:S01]  /*19c0*/  FMUL.FTZ R11, R186, R11 ;  /* 0x0000000bba0b7220 */ /* 0x000fe20000410000 */
[----:B------:R-:W-:Y:S02]  /*19d0*/  HADD2.F32 R181, -RZ, R6.H1_H1 ;  /* 0x30000006ffb57230 */ /* 0x000fe40000004100 */
[----:B------:R-:W-:Y:S01]  /*19e0*/  FADD.FTZ R183, -R2, R183 ;  /* 0x000000b702b77221 */ /* 0x000fe20000010100 */
[----:B------:R-:W-:Y:S02]  /*19f0*/  HADD2.F32 R213, -RZ, R45.H1_H1 ;  /* 0x3000002dffd57230 */ /* 0x000fe40000004100 */
[----:B------:R-:W-:Y:S01]  /*1a00*/  FMUL.FTZ R9, R186, R9 ;  /* 0x00000009ba097220 */ /* 0x000fe20000410000 */
[----:B------:R-:W-:-:S02]  /*1a10*/  HADD2.F32 R179, -RZ, R7.H0_H0 ;  /* 0x20000007ffb37230 */ /* 0x000fc40000004100 */
[----:B------:R-:W-:Y:S01]  /*1a20*/  FMUL.FTZ R216, R216, R209 ;  /* 0x000000d1d8d87220 */ /* 0x000fe20000410000 */
[----:B------:R-:W-:Y:S02]  /*1a30*/  HADD2.F32 R5, -RZ, R7.H1_H1 ;  /* 0x30000007ff057230 */ /* 0x000fe40000004100 */
[----:B------:R-:W-:Y:S01]  /*1a40*/  FADD.FTZ R243, -R2, R243 ;  /* 0x000000f302f37221 */ /* 0x000fe20000010100 */
[--C-:B------:R-:W-:Y:S02]  /*1a50*/  HADD2.F32 R7, -RZ, R10.reuse.H0_H0 ;  /* 0x2000000aff077230 */ /* 0x100fe40000004100 */
[-C--:B------:R-:W-:Y:S01]  /*1a60*/  FMUL.FTZ R215, R215, R8.reuse ;  /* 0x00000008d7d77220 */ /* 0x080fe20000410000 */
[----:B------:R-:W-:Y:S01]  /*1a70*/  FADD.FTZ R109, R109, R8 ;  /* 0x000000086d6d7221 */ /* 0x000fe20000010000 */
[----:B------:R-:W-:Y:S01]  /*1a80*/  FFMA.FTZ R77, R11, R8, R77 ;  /* 0x000000080b4d7223 */ /* 0x000fe2000001004d */
[----:B------:R-:W-:Y:S01]  /*1a90*/  FMUL.FTZ R8, R186, R183 ;  /* 0x000000b7ba087220 */ /* 0x000fe20000410000 */
[----:B------:R-:W-:-:S02]  /*1aa0*/  HADD2.F32 R6, -RZ, R10.H1_H1 ;  /* 0x3000000aff067230 */ /* 0x000fc40000004100 */
[-C--:B------:R-:W-:Y:S01]  /*1ab0*/  FMUL.FTZ R213, R213, R176.reuse ;  /* 0x000000b0d5d57220 */ /* 0x080fe20000410000 */
[----:B------:R-:W-:Y:S01]  /*1ac0*/  FADD.FTZ R111, R111, R176 ;  /* 0x000000b06f6f7221 */ /* 0x000fe20000010000 */
[----:B------:R-:W-:Y:S01]  /*1ad0*/  FFMA.FTZ R79, R9, R176, R79 ;  /* 0x000000b0094f7223 */ /* 0x000fe2000001004f */
[----:B------:R-:W-:Y:S01]  /*1ae0*/  FADD.FTZ R181, -R2, R181 ;  /* 0x000000b502b57221 */ /* 0x000fe20000010100 */
[----:B------:R-:W-:Y:S01]  /*1af0*/  FMUL.FTZ R10, R186, R243 ;  /* 0x000000f3ba0a7220 */ /* 0x000fe20000410000 */
        /* <DEDUP_REMOVED lines=16> */
[-C--:B------:R-:W-:Y:S01]  /*1c00*/  FMUL.FTZ R211, R211, R6.reuse ;  /* 0x00000006d3d37220 */ /* 0x080fe20000410000 */
[----:B------:R-:W-:Y:S01]  /*1c10*/  FFMA.FTZ R81, R7, R6, R81 ;  /* 0x0000000607517223 */ /* 0x000fe20000010051 */
[----:B------:R-:W-:Y:S01]  /*1c20*/  FMUL.FTZ R6, R186, R179 ;  /* 0x000000b3ba067220 */ /* 0x000fe20000410000 */
[----:B------:R-:W-:Y:S01]  /*1c30*/  FADD.FTZ R3, R176, R213 ;  /* 0x000000d5b0037221 */ /* 0x000fe20000010000 */
[----:B------:R-:W-:Y:S01]  /*1c40*/  FFMA.FTZ R179, R9, R213, R178 ;  /* 0x000000d509b37223 */ /* 0x000fe200000100b2 */
[----:B------:R-:W-:Y:S02]  /*1c50*/  FADD.FTZ R108, R108, R209 ;  /* 0x000000d16c6c7221 */ /* 0x000fe40000010000 */
[----:B------:R-:W-:Y:S01]  /*1c60*/  FADD.FTZ R176, R3, R212 ;  /* 0x000000d403b07221 */ /* 0x000fe20000010000 */
[----:B------:R-:W-:Y:S01]  /*1c70*/  FFMA.FTZ R178, R8, R212, R179 ;  /* 0x000000d408b27223 */ /* 0x000fe200000100b3 */
[----:B------:R-:W-:Y:S01]  /*1c80*/  FFMA.FTZ R76, R12, R209, R76 ;  /* 0x000000d10c4c7223 */ /* 0x000fe2000001004c */
[----:B------:R-:W-:-:S02]  /*1c90*/  HADD2.F32 R209, -RZ, R47.H1_H1 ;  /* 0x3000002fffd17230 */ /* 0x000fc40000004100 */
        /* <DEDUP_REMOVED lines=14> */
.L_x_2642:
[----:B------:R-:W-:Y:S05]  /*1d80*/  BSYNC.RECONVERGENT B1 ;  /* 0x0000000000017941 */ /* 0x000fea0003800200 */
.L_x_2641:
        /* <DEDUP_REMOVED lines=15> */
[--C-:B------:R-:W-:Y:S02]  /*1e80*/  HADD2.F32 R4, -RZ, R53.reuse.H1_H1 ;  /* 0x30000035ff047230 */ /* 0x100fe40000004100 */
[----:B------:R-:W-:Y:S02]  /*1e90*/  HADD2.F32 R206, -RZ, R53.H0_H0 ;  /* 0x20000035ffce7230 */ /* 0x000fe40000004100 */
[----:B0-----:R-:W-:-:S05]  /*1ea0*/  @P1 IMAD.WIDE.U32 R196, R236, 0x10, R196 ;  /* 0x00000010ecc41825 */ /* 0x001fca00078e00c4 */
[----:B------:R0:W5:Y:S01]  /*1eb0*/  @P1 LDG.E.128 R168, desc[UR6][R196.64] ;  /* 0x00000006c4a81981 */ /* 0x000162000c1e1d00 */
[----:B------:R-:W-:Y:S02]  /*1ec0*/  HADD2.F32 R204, -RZ, R54.H0_H0 ;  /* 0x20000036ffcc7230 */ /* 0x000fe40000004100 */
[----:B------:R-:W-:Y:S02]  /*1ed0*/  HADD2.F32 R202, -RZ, R55.H0_H0 ;  /* 0x20000037ffca7230 */ /* 0x000fe40000004100 */
[----:B---3--:R-:W-:Y:S02]  /*1ee0*/  HADD2.F32 R199, -RZ, R177.H0_H0 ;  /* 0x200000b1ffc77230 */ /* 0x008fe40000004100 */
[--C-:B------:R-:W-:Y:S02]  /*1ef0*/  HADD2.F32 R233, -RZ, R179.reuse.H0_H0 ;  /* 0x200000b3ffe97230 */ /* 0x100fe40000004100 */
[----:B------:R-:W-:Y:S02]  /*1f00*/  HADD2.F32 R179, -RZ, R179.H1_H1 ;  /* 0x300000b3ffb37230 */ /* 0x000fe40000004100 */
[----:B0-----:R-:W-:Y:S01]  /*1f10*/  FADD.FTZ R197, -R2, R199 ;  /* 0x000000c702c57221 */ /* 0x001fe20000010100 */
[----:B------:R-:W-:-:S02]  /*1f20*/  HADD2.F32 R203, -RZ, R178.H0_H0 ;  /* 0x200000b2ffcb7230 */ /* 0x000fc40000004100 */
[C---:B------:R-:W-:Y:S01]  /*1f30*/  FADD.FTZ R199, -R2.reuse, R233 ;  /* 0x000000e902c77221 */ /* 0x040fe20000010100 */
[----:B------:R-:W-:Y:S02]  /*1f40*/  HADD2.F32 R187, -RZ, R176.H0_H0 ;  /* 0x200000b0ffbb7230 */ /* 0x000fe40000004100 */
[C---:B------:R-:W-:Y:S01]  /*1f50*/  FADD.FTZ R233, -R2.reuse, R179 ;  /* 0x000000b302e97221 */ /* 0x040fe20000010100 */
[----:B------:R-:W-:Y:S02]  /*1f60*/  HADD2.F32 R177, -RZ, R177.H1_H1 ;  /* 0x300000b1ffb17230 */ /* 0x000fe40000004100 */
[----:B------:R-:W-:Y:S02]  /*1f70*/  HADD2.F32 R207, -RZ, R178.H1_H1 ;  /* 0x300000b2ffcf7230 */ /* 0x000fe40000004100 */
[C---:B------:R-:W-:Y:S01]  /*1f80*/  FADD.FTZ R241, -R2.reuse, R203 ;  /* 0x000000cb02f17221 */ /* 0x040fe20000010100 */
[----:B----4-:R-:W-:Y:S02]  /*1f90*/  HADD2.F32 R179, -RZ, R180.H0_H0 ;  /* 0x200000b4ffb37230 */ /* 0x010fe40000004100 */
[----:B------:R-:W-:Y:S01]  /*1fa0*/  FADD.FTZ R201, -R2, R187 ;  /* 0x000000bb02c97221 */ /* 0x000fe20000010100 */
[----:B------:R-:W-:-:S02]  /*1fb0*/  HADD2.F32 R195, -RZ, R176.H1_H1 ;  /* 0x300000b0ffc37230 */ /* 0x000fc40000004100 */
[C---:B------:R-:W-:Y:S01]  /*1fc0*/  FADD.FTZ R205, -R2.reuse, R177 ;  /* 0x000000b102cd7221 */ /* 0x040fe20000010100 */
[--C-:B------:R-:W-:Y:S02]  /*1fd0*/  HADD2.F32 R203, -RZ, R181.reuse.H0_H0 ;  /* 0x200000b5ffcb7230 */ /* 0x100fe40000004100 */
[----:B------:R-:W-:Y:S01]  /*1fe0*/  FADD.FTZ R187, -R2, R207 ;  /* 0x000000cf02bb7221 */ /* 0x000fe20000010100 */
[----:B------:R-:W-:Y:S02]  /*1ff0*/  HADD2.F32 R181, -RZ, R181.H1_H1 ;  /* 0x300000b5ffb57230 */ /* 0x000fe40000004100 */
[----:B------:R-:W-:Y:S01]  /*2000*/  FMUL.FTZ R208, R208, R179 ;  /* 0x000000b3d0d07220 */ /* 0x000fe20000410000 */
[----:B------:R-:W-:Y:S02]  /*2010*/  HADD2.F32 R180, -RZ, R180.H1_H1 ;  /* 0x300000b4ffb47230 */ /* 0x000fe40000004100 */
[----:B------:R-:W-:Y:S02]  /*2020*/  HADD2.F32 R207, -RZ, R52.H1_H1 ;  /* 0x30000034ffcf7230 */ /* 0x000fe40000004100 */
[----:B------:R-:W-:Y:S01]  /*2030*/  FADD.FTZ R195, -R2, R195 ;  /* 0x000000c302c37221 */ /* 0x000fe20000010100 */
[C---:B-----5:R-:W-:Y:S01]  /*2040*/  FMUL.FTZ R201, R186.reuse, R201 ;  /* 0x000000c9bac97220 */ /* 0x060fe20000410000 */
[----:B------:R-:W-:Y:S01]  /*2050*/  FMUL.FTZ R196, R186, R205 ;  /* 0x000000cdbac47220 */ /* 0x000fe20000410000 */
[----:B------:R-:W-:Y:S01]  /*2060*/  FMUL.FTZ R205, R4, R181 ;  /* 0x000000b504cd7220 */ /* 0x000fe20000410000 */
[----:B------:R-:W-:Y:S01]  /*2070*/  FMUL.FTZ R207, R207, R180 ;  /* 0x000000b4cfcf7220 */ /* 0x000fe20000410000 */
[----:B------:R-:W-:Y:S01]  /*2080*/  FADD.FTZ R4, R235, R208 ;  /* 0x000000d0eb047221 */ /* 0x000fe20000010000 */
[----:B------:R-:W-:Y:S01]  /*2090*/  FMUL.FTZ R198, R186, R195 ;  /* 0x000000c3bac67220 */ /* 0x000fe20000410000 */
[C---:B------:R-:W-:Y:S01]  /*20a0*/  FFMA.FTZ R3, R201.reuse, R208, R3 ;  /* 0x000000d0c9037223 */ /* 0x040fe20000010003 */
[----:B------:R-:W-:Y:S01]  /*20b0*/  FADD.FTZ R116, R116, R179 ;  /* 0x000000b374747221 */ /* 0x000fe20000010000 */
[----:B------:R-:W-:Y:S01]  /*20c0*/  FFMA.FTZ R84, R201, R179, R84 ;  /* 0x000000b3c9547223 */ /* 0x000fe20000010054 */
[----:B------:R-:W-:Y:S01]  /*20d0*/  FMUL.FTZ R206, R206, R203 ;  /* 0x000000cbcece7220 */ /* 0x000fe20000410000 */
[----:B------:R-:W-:Y:S01]  /*20e0*/  FADD.FTZ R179, R4, R207 ;  /* 0x000000cf04b37221 */ /* 0x000fe20000010000 */
[----:B------:R-:W-:Y:S01]  /*20f0*/  FMUL.FTZ R197, R186, R197 ;  /* 0x000000c5bac57220 */ /* 0x000fe20000410000 */
[----:B------:R-:W-:Y:S01]  /*2100*/  FFMA.FTZ R4, R198, R207, R3 ;  /* 0x000000cfc6047223 */ /* 0x000fe20000010003 */
[----:B------:R-:W-:-:S02]  /*2110*/  HADD2.F32 R243, -RZ, R182.H0_H0 ;  /* 0x200000b6fff37230 */ /* 0x000fc40000004100 */
[----:B------:R-:W-:Y:S01]  /*2120*/  FADD.FTZ R176, R179, R206 ;  /* 0x000000ceb3b07221 */ /* 0x000fe20000010000 */
[----:B------:R-:W-:Y:S01]  /*2130*/  FADD.FTZ R118, R118, R203 ;  /* 0x000000cb76767221 */ /* 0x000fe20000010000 */
[C---:B------:R-:W-:Y:S01]  /*2140*/  FFMA.FTZ R3, R197.reuse, R206, R4 ;  /* 0x000000cec5037223 */ /* 0x040fe20000010004 */
[----:B------:R-:W-:Y:S01]  /*2150*/  FFMA.FTZ R86, R197, R203, R86 ;  /* 0x000000cbc5567223 */ /* 0x000fe20000010056 */
[----:B------:R-:W-:Y:S02]  /*2160*/  HADD2.F32 R182, -RZ, R182.H1_H1 ;  /* 0x300000b6ffb67230 */ /* 0x000fe40000004100 */
[----:B------:R-:W-:Y:S01]  /*2170*/  FMUL.FTZ R204, R204, R243 ;  /* 0x000000f3cccc7220 */ /* 0x000fe20000410000 */
[----:B------:R-:W-:Y:S02]  /*2180*/  HADD2.F32 R203, -RZ, R54.H1_H1 ;  /* 0x30000036ffcb7230 */ /* 0x000fe40000004100 */
[----:B------:R-:W-:Y:S01]  /*2190*/  FADD.FTZ R179, R176, R205 ;  /* 0x000000cdb0b37221 */ /* 0x000fe20000010000 */
[----:B------:R-:W-:Y:S01]  /*21a0*/  FMUL.FTZ R195, R186, R241 ;  /* 0x000000f1bac37220 */ /* 0x000fe20000410000 */
[----:B------:R-:W-:Y:S01]  /*21b0*/  FFMA.FTZ R4, R196, R205, R3 ;  /* 0x000000cdc4047223 */ /* 0x000fe20000010003 */
[----:B------:R-:W-:-:S02]  /*21c0*/  HADD2.F32 R177, -RZ, R183.H0_H0 ;  /* 0x200000b7ffb17230 */ /* 0x000fc40000004100 */
[----:B------:R-:W-:Y:S01]  /*21d0*/  FMUL.FTZ R203, R203, R182 ;  /* 0x000000b6cbcb7220 */ /* 0x000fe20000410000 */
[----:B------:R-:W-:Y:S01]  /*21e0*/  FADD.FTZ R176, R179, R204 ;  /* 0x000000ccb3b07221 */ /* 0x000fe20000010000 */
[----:B------:R-:W-:Y:S01]  /*21f0*/  FMUL.FTZ R187, R186, R187 ;  /* 0x000000bbbabb7220 */ /* 0x000fe20000410000 */
[----:B------:R-:W-:Y:S01]  /*2200*/  FFMA.FTZ R4, R195, R204, R4 ;  /* 0x000000ccc3047223 */ /* 0x000fe20000010004 */
[----:B------:R-:W-:Y:S01]  /*2210*/  FADD.FTZ R119, R119, R181 ;  /* 0x000000b577777221 */ /* 0x000fe20000010000 */
[----:B------:R-:W-:Y:S01]  /*2220*/  FFMA.FTZ R87, R196, R181, R87 ;  /* 0x000000b5c4577223 */ /* 0x000fe20000010057 */
[----:B------:R-:W-:Y:S02]  /*2230*/  HADD2.F32 R2, -RZ, R183.H1_H1 ;  /* 0x300000b7ff027230 */ /* 0x000fe40000004100 */
[----:B------:R-:W-:Y:S01]  /*2240*/  FMUL.FTZ R202, R202, R177 ;  /* 0x000000b1caca7220 */ /* 0x000fe20000410000 */
[----:B------:R-:W-:Y:S02]  /*2250*/  HADD2.F32 R181, -RZ, R55.H1_H1 ;  /* 0x30000037ffb57230 */ /* 0x000fe40000004100 */
[----:B------:R-:W-:Y:S01]  /*2260*/  FMUL.FTZ R199, R186, R199 ;  /* 0x000000c7bac77220 */ /* 0x000fe20000410000 */
[----:B------:R-:W-:Y:S01]  /*2270*/  FADD.FTZ R3, R176, R203 ;  /* 0x000000cbb0037221 */ /* 0x000fe20000010000 */
[----:B------:R-:W-:Y:S01]  /*2280*/  FFMA.FTZ R4, R187, R203, R4 ;  /* 0x000000cbbb047223 */ /* 0x000fe20000010004 */
[----:B------:R-:W-:Y:S01]  /*2290*/  FADD.FTZ R122, R122, R177 ;  /* 0x000000b17a7a7221 */ /* 0x000fe20000010000 */
        /* <DEDUP_REMOVED lines=14> */
[----:B------:R-:W-:-:S07]  /*2380*/  FFMA.FTZ R3, R233, R234, R177 ;  /* 0x000000eae9037223 */ /* 0x000fce00000100b1 */
.L_x_2644:
[----:B------:R-:W-:Y:S05]  /*2390*/  BSYNC.RECONVERGENT B1 ;  /* 0x0000000000017941 */ /* 0x000fea0003800200 */
.L_x_2643:
        /* <DEDUP_REMOVED lines=24> */
.L_x_2702:
        /* <DEDUP_REMOVED lines=16> */
[C---:B------:R-:W-:Y:S01]  /*2620*/  LOP3.LUT P5, RZ, R22.reuse, 0xff00, RZ, 0xc0, !PT ;  /* 0x0000ff0016ff7812 */ /* 0x040fe200078ac0ff */
[----:B------:R-:W-:Y:S01]  /*2630*/  HFMA2 R247, -RZ, RZ, 0, 0 ;  /* 0x00000000fff77431 */ /* 0x000fe200000001ff */
[----:B------:R-:W-:Y:S02]  /*2640*/  LOP3.LUT P6, RZ, R22, 0xff0000, RZ, 0xc0, !PT ;  /* 0x00ff000016ff7812 */ /* 0x000fe400078cc0ff */
[----:B------:R-:W-:Y:S02]  /*2650*/  MOV R241, RZ ;  /* 0x000000ff00f17202 */ /* 0x000fe40000000f00 */
[----:B------:R-:W-:-:S07]  /*2660*/  MOV R243, RZ ;  /* 0x000000ff00f37202 */ /* 0x000fce0000000f00 */
[----:B------:R-:W0:Y:S01]  /*2670*/  @P5 LDC R182, c[0x0][0x408] ;  /* 0x00010200ffb65b82 */ /* 0x000e220000000800 */
[----:B------:R-:W-:-:S04]  /*2680*/  @P5 FFMA.FTZ R180, R194, R3, R2 ;  /* 0x00000003c2b45223 */ /* 0x000fc80000010002 */
[----:B------:R-:W-:Y:S01]  /*2690*/  @P5 FADD.FTZ R181, R231, -R180 ;  /* 0x800000b4e7b55221 */ /* 0x000fe20000010000 */
[----:B-----5:R-:W-:Y:S02]  /*26a0*/  @P5 HADD2.F32 R180, -RZ, R176.H1_H1 ;  /* 0x300000b0ffb45230 */ /* 0x020fe40000004100 */
[----:B------:R-:W1:Y:S01]  /*26b0*/  @P5 LDC R236, c[0x0][0x408] ;  /* 0x00010200ffec5b82 */ /* 0x000e620000000800 */
[----:B------:R-:W-:-:S04]  /*26c0*/  @P5 FMUL.FTZ R181, R186, R181 ;  /* 0x000000b5bab55220 */ /* 0x000fc80000410000 */
[----:B------:R-:W-:-:S04]  /*26d0*/  @P5 FMUL.FTZ R181, R181, R4 ;  /* 0x00000004b5b55220 */ /* 0x000fc80000410000 */
[----:B0-----:R-:W-:Y:S01]  /*26e0*/  @P5 FMUL.FTZ R181, R181, R182 ;  /* 0x000000b6b5b55220 */ /* 0x001fe20000410000 */
[----:B------:R-:W-:-:S03]  /*26f0*/  CS2R R182, SRZ ;  /* 0x0000000000b67805 */ /* 0x000fc6000001ff00 */
[----:B------:R-:W-:Y:S01]  /*2700*/  @P5 FMUL.FTZ R182, R180, R181 ;  /* 0x000000b5b4b65220 */ /* 0x000fe20000410000 */
[----:B------:R-:W-:-:S03]  /*2710*/  @P5 FFMA.FTZ R180, R194, R3, R2 ;  /* 0x00000003c2b45223 */ /* 0x000fc60000010002 */
[----:B------:R-:W-:Y:S01]  /*2720*/  FADD.FTZ R182, R125, R182 ;  /* 0x000000b67db67221 */ /* 0x000fe20000010000 */
[----:B------:R-:W-:Y:S01]  /*2730*/  @P5 FADD.FTZ R181, R231, -R180 ;  /* 0x800000b4e7b55221 */ /* 0x000fe20000010000 */
[----:B------:R-:W-:-:S03]  /*2740*/  @P5 HADD2.F32 R180, -RZ, R32.H1_H1 ;  /* 0x30000020ffb45230 */ /* 0x000fc60000004100 */
[----:B------:R-:W-:-:S04]  /*2750*/  @P5 FMUL.FTZ R181, R186, R181 ;  /* 0x000000b5bab55220 */ /* 0x000fc80000410000 */
[----:B------:R-:W-:-:S04]  /*2760*/  @P5 FMUL.FTZ R181, R181, R4 ;  /* 0x00000004b5b55220 */ /* 0x000fc80000410000 */
[----:B-1----:R-:W-:Y:S02]  /*2770*/  @P5 FMUL.FTZ R181, R181, R236 ;  /* 0x000000ecb5b55220 */ /* 0x002fe40000410000 */
[----:B------:R-:W0:Y:S02]  /*2780*/  @P6 LDC R236, c[0x0][0x408] ;  /* 0x00010200ffec6b82 */ /* 0x000e240000000800 */
[----:B------:R-:W-:Y:S01]  /*2790*/  @P5 FMUL.FTZ R183, R181, R180 ;  /* 0x000000b4b5b75220 */ /* 0x000fe20000410000 */
[----:B------:R-:W-:Y:S01]  /*27a0*/  @P6 FFMA.FTZ R181, R193, R3, R2 ;  /* 0x00000003c1b56223 */ /* 0x000fe20000010002 */
[----:B------:R-:W-:Y:S01]  /*27b0*/  @P6 HADD2.F32 R180, -RZ, R177.H0_H0 ;  /* 0x200000b1ffb46230 */ /* 0x000fe20000004100 */
[----:B------:R-:W-:Y:S02]  /*27c0*/  LOP3.LUT P5, RZ, R22, 0xff000000, RZ, 0xc0, !PT ;  /* 0xff00000016ff7812 */ /* 0x000fe400078ac0ff */
[----:B------:R-:W-:-:S04]  /*27d0*/  @P6 FADD.FTZ R181, R230, -R181 ;  /* 0x800000b5e6b56221 */ /* 0x000fc80000010000 */
[----:B------:R-:W-:-:S04]  /*27e0*/  @P6 FMUL.FTZ R181, R186, R181 ;  /* 0x000000b5bab56220 */ /* 0x000fc80000410000 */
[----:B------:R-:W-:-:S03]  /*27f0*/  @P6 FMUL.FTZ R181, R181, R4 ;  /* 0x00000004b5b56220 */ /* 0x000fc60000410000 */
[----:B------:R-:W1:Y:S01]  /*2800*/  @P5 LDC R238, c[0x0][0x408] ;  /* 0x00010200ffee5b82 */ /* 0x000e620000000800 */
[----:B------:R-:W-:Y:S02]  /*2810*/  @P5 HADD2.F32 R177, -RZ, R177.H1_H1 ;  /* 0x300000b1ffb15230 */ /* 0x000fe40000004100 */
[----:B0-----:R-:W-:Y:S01]  /*2820*/  @P6 FMUL.FTZ R235, R181, R236 ;  /* 0x000000ecb5eb6220 */ /* 0x001fe20000410000 */
[----:B------:R-:W-:-:S04]  /*2830*/  HFMA2 R181, -RZ, RZ, 0, 0 ;  /* 0x00000000ffb57431 */ /* 0x000fc800000001ff */
[----:B------:R-:W0:Y:S01]  /*2840*/  @P6 LDC R236, c[0x0][0x408] ;  /* 0x00010200ffec6b82 */ /* 0x000e220000000800 */
[----:B------:R-:W-:Y:S01]  /*2850*/  @P6 FMUL.FTZ R181, R180, R235 ;  /* 0x000000ebb4b56220 */ /* 0x000fe20000410000 */
[----:B------:R-:W-:Y:S01]  /*2860*/  @P6 FFMA.FTZ R235, R193, R3, R2 ;  /* 0x00000003c1eb6223 */ /* 0x000fe20000010002 */
[----:B------:R-:W-:-:S05]  /*2870*/  @P6 HADD2.F32 R180, -RZ, R33.H0_H0 ;  /* 0x20000021ffb46230 */ /* 0x000fca0000004100 */
[----:B------:R-:W2:Y:S01]  /*2880*/  @P5 LDC R240, c[0x0][0x408] ;  /* 0x00010200fff05b82 */ /* 0x000ea20000000800 */
[----:B------:R-:W-:Y:S01]  /*2890*/  FADD.FTZ R181, R126, R181 ;  /* 0x000000b57eb57221 */ /* 0x000fe20000010000 */
[----:B------:R-:W-:-:S04]  /*28a0*/  @P6 FADD.FTZ R235, R230, -R235 ;  /* 0x800000ebe6eb6221 */ /* 0x000fc80000010000 */
[----:B------:R-:W-:-:S04]  /*28b0*/  @P6 FMUL.FTZ R235, R186, R235 ;  /* 0x000000ebbaeb6220 */ /* 0x000fc80000410000 */
[----:B------:R-:W-:-:S04]  /*28c0*/  @P6 FMUL.FTZ R235, R235, R4 ;  /* 0x00000004ebeb6220 */ /* 0x000fc80000410000 */
[----:B0-----:R-:W-:Y:S01]  /*28d0*/  @P6 FMUL.FTZ R235, R235, R236 ;  /* 0x000000ecebeb6220 */ /* 0x001fe20000410000 */
[----:B------:R-:W-:-:S03]  /*28e0*/  MOV R236, RZ ;  /* 0x000000ff00ec7202 */ /* 0x000fc60000000f00 */
[----:B------:R-:W-:Y:S01]  /*28f0*/  @P6 FMUL.FTZ R236, R235, R180 ;  /* 0x000000b4ebec6220 */ /* 0x000fe20000410000 */
[----:B------:R-:W-:Y:S01]  /*2900*/  @P5 FFMA.FTZ R180, R192, R3, R2 ;  /* 0x00000003c0b45223 */ /* 0x000fe20000010002 */
[----:B------:R-:W-:-:S03]  /*2910*/  LOP3.LUT P6, RZ, R23, 0xff, RZ, 0xc0, !PT ;  /* 0x000000ff17ff7812 */ /* 0x000fc600078cc0ff */
[----:B------:R-:W-:Y:S01]  /*2920*/  @P5 FADD.FTZ R235, R229, -R180 ;  /* 0x800000b4e5eb5221 */ /* 0x000fe20000010000 */
[----:B------:R-:W-:-:S03]  /*2930*/  HFMA2 R180, -RZ, RZ, 0, 0 ;  /* 0x00000000ffb47431 */ /* 0x000fc600000001ff */
[----:B------:R-:W-:-:S04]  /*2940*/  @P5 FMUL.FTZ R235, R186, R235 ;  /* 0x000000ebbaeb5220 */ /* 0x000fc80000410000 */
[----:B------:R-:W-:-:S04]  /*2950*/  @P5 FMUL.FTZ R235, R235, R4 ;  /* 0x00000004ebeb5220 */ /* 0x000fc80000410000 */
[----:B-1----:R-:W-:-:S04]  /*2960*/  @P5 FMUL.FTZ R238, R235, R238 ;  /* 0x000000eeebee5220 */ /* 0x002fc80000410000 */
[----:B------:R-:W-:Y:S01]  /*2970*/  @P5 FMUL.FTZ R180, R177, R238 ;  /* 0x000000eeb1b45220 */ /* 0x000fe20000410000 */
[----:B------:R-:W-:-:S03]  /*2980*/  @P5 FFMA.FTZ R238, R192, R3, R2 ;  /* 0x00000003c0ee5223 */ /* 0x000fc60000010002 */
[----:B------:R-:W-:Y:S01]  /*2990*/  FADD.FTZ R180, R127, R180 ;  /* 0x000000b47fb47221 */ /* 0x000fe20000010000 */
[----:B------:R-:W-:Y:S02]  /*29a0*/  @P5 FADD.FTZ R177, R229, -R238 ;  /* 0x800000eee5b15221 */ /* 0x000fe40000010000 */
[----:B------:R-:W0:Y:S02]  /*29b0*/  @P6 LDC R238, c[0x0][0x408] ;  /* 0x00010200ffee6b82 */ /* 0x000e240000000800 */
[----:B------:R-:W-:-:S04]  /*29c0*/  @P5 FMUL.FTZ R177, R186, R177 ;  /* 0x000000b1bab15220 */ /* 0x000fc80000410000 */
[----:B------:R-:W-:-:S04]  /*29d0*/  @P5 FMUL.FTZ R177, R177, R4 ;  /* 0x00000004b1b15220 */ /* 0x000fc80000410000 */
[----:B--2---:R-:W-:Y:S01]  /*29e0*/  @P5 FMUL.FTZ R240, R177, R240 ;  /* 0x000000f0b1f05220 */ /* 0x004fe20000410000 */
[----:B------:R-:W-:-:S05]  /*29f0*/  @P5 HADD2.F32 R177, -RZ, R33.H1_H1 ;  /* 0x30000021ffb15230 */ /* 0x000fca0000004100 */
[----:B------:R-:W-:Y:S01]  /*2a00*/  @P5 FMUL.FTZ R241, R240, R177 ;  /* 0x000000b1f0f15220 */ /* 0x000fe20000410000 */
[----:B------:R-:W-:Y:S01]  /*2a10*/  @P6 FFMA.FTZ R177, R191, R3, R2 ;  /* 0x00000003bfb16223 */ /* 0x000fe20000010002 */
[----:B------:R-:W1:Y:S01]  /*2a20*/  @P6 LDC R240, c[0x0][0x408] ;  /* 0x00010200fff06b82 */ /* 0x000e620000000800 */
[----:B------:R-:W-:Y:S02]  /*2a30*/  LOP3.LUT P5, RZ, R23, 0xff00, RZ, 0xc0, !PT ;  /* 0x0000ff0017ff7812 */ /* 0x000fe400078ac0ff */
[----:B------:R-:W-:Y:S01]  /*2a40*/  @P6 FADD.FTZ R177, R228, -R177 ;  /* 0x800000b1e4b16221 */ /* 0x000fe20000010000 */
[----:B------:R-:W-:-:S03]  /*2a50*/  F2FP.F16.F32.PACK_AB R125, R241, R236 ;  /* 0x000000ecf17d723e */ /* 0x000fc600000000ff */
[----:B------:R-:W-:-:S04]  /*2a60*/  @P6 FMUL.FTZ R177, R186, R177 ;  /* 0x000000b1bab16220 */ /* 0x000fc80000410000 */
[----:B------:R-:W-:-:S03]  /*2a70*/  @P6 FMUL.FTZ R177, R177, R4 ;  /* 0x00000004b1b16220 */ /* 0x000fc60000410000 */
[----:B------:R-:W2:Y:S01]  /*2a80*/  @P5 LDC R242, c[0x0][0x408] ;  /* 0x00010200fff25b82 */ /* 0x000ea20000000800 */
[----:B0-----:R-:W-:Y:S01]  /*2a90*/  @P6 FMUL.FTZ R238, R177, R238 ;  /* 0x000000eeb1ee6220 */ /* 0x001fe20000410000 */
[----:B------:R-:W-:-:S05]  /*2aa0*/  @P6 HADD2.F32 R177, -RZ, R178.H0_H0 ;  /* 0x200000b2ffb16230 */ /* 0x000fca0000004100 */
[----:B------:R-:W-:Y:S01]  /*2ab0*/  @P6 FMUL.FTZ R247, R177, R238 ;  /* 0x000000eeb1f76220 */ /* 0x000fe20000410000 */
[----:B------:R-:W-:Y:S01]  /*2ac0*/  @P6 FFMA.FTZ R177, R191, R3, R2 ;  /* 0x00000003bfb16223 */ /* 0x000fe20000010002 */
[----:B------:R-:W-:-:S03]  /*2ad0*/  MOV R238, RZ ;  /* 0x000000ff00ee7202 */ /* 0x000fc60000000f00 */
[----:B------:R-:W-:-:S04]  /*2ae0*/  @P6 FADD.FTZ R177, R228, -R177 ;  /* 0x800000b1e4b16221 */ /* 0x000fc80000010000 */
[----:B------:R-:W-:-:S04]  /*2af0*/  @P6 FMUL.FTZ R177, R186, R177 ;  /* 0x000000b1bab16220 */ /* 0x000fc80000410000 */
[----:B------:R-:W-:-:S04]  /*2b00*/  @P6 FMUL.FTZ R177, R177, R4 ;  /* 0x00000004b1b16220 */ /* 0x000fc80000410000 */
[----:B-1----:R-:W-:Y:S01]  /*2b10*/  @P6 FMUL.FTZ R240, R177, R240 ;  /* 0x000000f0b1f06220 */ /* 0x002fe20000410000 */
[----:B------:R-:W-:-:S05]  /*2b20*/  @P6 HADD2.F32 R177, -RZ, R34.H0_H0 ;  /* 0x20000022ffb16230 */ /* 0x000fca0000004100 */
[----:B------:R-:W-:Y:S01]  /*2b30*/  @P6 FMUL.FTZ R238, R240, R177 ;  /* 0x000000b1f0ee6220 */ /* 0x000fe20000410000 */
[----:B------:R-:W-:Y:S01]  /*2b40*/  @P5 FFMA.FTZ R240, R190, R3, R2 ;  /* 0x00000003bef05223 */ /* 0x000fe20000010002 */
[----:B------:R-:W-:-:S03]  /*2b50*/  LOP3.LUT P6, RZ, R23, 0xff0000, RZ, 0xc0, !PT ;  /* 0x00ff000017ff7812 */ /* 0x000fc600078cc0ff */
[----:B------:R-:W-:-:S04]  /*2b60*/  @P5 FADD.FTZ R177, R227, -R240 ;  /* 0x800000f0e3b15221 */ /* 0x000fc80000010000 */
[----:B------:R-:W-:-:S04]  /*2b70*/  @P5 FMUL.FTZ R177, R186, R177 ;  /* 0x000000b1bab15220 */ /* 0x000fc80000410000 */
[----:B------:R-:W-:Y:S02]  /*2b80*/  @P5 FMUL.FTZ R177, R177, R4 ;  /* 0x00000004b1b15220 */ /* 0x000fe40000410000 */
[----:B------:R-:W-:Y:S02]  /*2b90*/  @P6 HADD2.F32 R235, -RZ, R179.H0_H0 ;  /* 0x200000b3ffeb6230 */ /* 0x000fe40000004100 */
[----:B--2---:R-:W-:Y:S01]  /*2ba0*/  @P5 FMUL.FTZ R240, R177, R242 ;  /* 0x000000f2b1f05220 */ /* 0x004fe20000410000 */
[----:B------:R-:W-:Y:S01]  /*2bb0*/  @P5 HADD2.F32 R177, -RZ, R178.H1_H1 ;  /* 0x300000b2ffb15230 */ /* 0x000fe20000004100 */
[----:B------:R-:W0:Y:S01]  /*2bc0*/  @P5 LDC R242, c[0x0][0x408] ;  /* 0x00010200fff25b82 */ /* 0x000e220000000800 */
[----:B------:R-:W-:-:S03]  /*2bd0*/  HFMA2 R178, -RZ, RZ, 0, 0 ;  /* 0x00000000ffb27431 */ /* 0x000fc600000001ff */
[----:B------:R-:W-:Y:S01]  /*2be0*/  @P5 FMUL.FTZ R178, R177, R240 ;  /* 0x000000f0b1b25220 */ /* 0x000fe20000410000 */
[----:B------:R-:W-:-:S03]  /*2bf0*/  @P5 FFMA.FTZ R240, R190, R3, R2 ;  /* 0x00000003bef05223 */ /* 0x000fc60000010002 */
[----:B------:R-:W-:Y:S01]  /*2c00*/  FADD.FTZ R178, R129, R178 ;  /* 0x000000b281b27221 */ /* 0x000fe20000010000 */
[----:B------:R-:W-:Y:S02]  /*2c10*/  @P5 FADD.FTZ R177, R227, -R240 ;  /* 0x800000f0e3b15221 */ /* 0x000fe40000010000 */
[----:B------:R-:W1:Y:S02]  /*2c20*/  @P6 LDC R240, c[0x0][0x408] ;  /* 0x00010200fff06b82 */ /* 0x000e640000000800 */
[----:B------:R-:W-:-:S04]  /*2c30*/  @P5 FMUL.FTZ R177, R186, R177 ;  /* 0x000000b1bab15220 */ /* 0x000fc80000410000 */
[----:B------:R-:W-:-:S04]  /*2c40*/  @P5 FMUL.FTZ R177, R177, R4 ;  /* 0x00000004b1b15220 */ /* 0x000fc80000410000 */
[----:B0-----:R-:W-:Y:S01]  /*2c50*/  @P5 FMUL.FTZ R242, R177, R242 ;  /* 0x000000f2b1f25220 */ /* 0x001fe20000410000 */
[----:B------:R-:W-:-:S05]  /*2c60*/  @P5 HADD2.F32 R177, -RZ, R34.H1_H1 ;  /* 0x30000022ffb15230 */ /* 0x000fca0000004100 */
[----:B------:R-:W-:Y:S01]  /*2c70*/  @P5 FMUL.FTZ R243, R242, R177 ;  /* 0x000000b1f2f35220 */ /* 0x000fe20000410000 */
[----:B------:R-:W-:Y:S01]  /*2c80*/  @P6 FFMA.FTZ R177, R189, R3, R2 ;  /* 0x00000003bdb16223 */ /* 0x000fe20000010002 */
[----:B------:R-:W-:-:S03]  /*2c90*/  ISETP.GE.U32.AND P5, PT, R22, RZ, PT ;  /* 0x000000ff1600720c */ /* 0x000fc60003fa6070 */
[----:B------:R-:W-:Y:S01]  /*2ca0*/  @P6 FADD.FTZ R177, R226, -R177 ;  /* 0x800000b1e2b16221 */ /* 0x000fe20000010000 */
[----:B------:R-:W-:Y:S02]  /*2cb0*/  ISETP.GE.U32.AND.EX P5, PT, R23, 0x1000000, PT, P5 ;  /* 0x010000001700780c */ /* 0x000fe40003fa6150 */
[----:B------:R-:W-:Y:S01]  /*2cc0*/  F2FP.F16.F32.PACK_AB R126, R243, R238 ;  /* 0x000000eef37e723e */ /* 0x000fe200000000ff */
[----:B------:R-:W-:-:S04]  /*2cd0*/  @P6 FMUL.FTZ R177, R186, R177 ;  /* 0x000000b1bab16220 */ /* 0x000fc80000410000 */
[----:B------:R-:W-:-:S04]  /*2ce0*/  @P6 FMUL.FTZ R177, R177, R4 ;  /* 0x00000004b1b16220 */ /* 0x000fc80000410000 */
[----:B-1----:R-:W-:Y:S01]  /*2cf0*/  @P6 FMUL.FTZ R240, R177, R240 ;  /* 0x000000f0b1f06220 */ /* 0x002fe20000410000 */
[----:B------:R-:W-:Y:S01]  /*2d00*/  HFMA2 R177, -RZ, RZ, 0, 0 ;  /* 0x00000000ffb17431 */ /* 0x000fe200000001ff */
[----:B------:R-:W0:Y:S01]  /*2d10*/  @P5 LDC R244, c[0x0][0x408] ;  /* 0x00010200fff45b82 */ /* 0x000e220000000800 */
[----:B------:R-:W-:Y:S02]  /*2d20*/  @P5 HADD2.F32 R179, -RZ, R179.H1_H1 ;  /* 0x300000b3ffb35230 */ /* 0x000fe40000004100 */
[----:B------:R-:W-:Y:S01]  /*2d30*/  @P6 FMUL.FTZ R177, R235, R240 ;  /* 0x000000f0ebb16220 */ /* 0x000fe20000410000 */
[----:B------:R-:W-:-:S04]  /*2d40*/  @P6 FFMA.FTZ R235, R189, R3, R2 ;  /* 0x00000003bdeb6223 */ /* 0x000fc80000010002 */
[----:B------:R-:W1:Y:S01]  /*2d50*/  @P6 LDC R240, c[0x0][0x408] ;  /* 0x00010200fff06b82 */ /* 0x000e620000000800 */
[----:B------:R-:W-:Y:S01]  /*2d60*/  FADD.FTZ R177, R130, R177 ;  /* 0x000000b182b17221 */ /* 0x000fe20000010000 */
[----:B------:R-:W-:-:S04]  /*2d70*/  @P6 FADD.FTZ R235, R226, -R235 ;  /* 0x800000ebe2eb6221 */ /* 0x000fc80000010000 */
[----:B------:R-:W-:Y:S02]  /*2d80*/  @P6 FMUL.FTZ R235, R186, R235 ;  /* 0x000000ebbaeb6220 */ /* 0x000fe40000410000 */
[----:B------:R-:W2:Y:S02]  /*2d90*/  @P5 LDC R246, c[0x0][0x408] ;  /* 0x00010200fff65b82 */ /* 0x000ea40000000800 */
[----:B------:R-:W-:-:S04]  /*2da0*/  @P6 FMUL.FTZ R235, R235, R4 ;  /* 0x00000004ebeb6220 */ /* 0x000fc80000410000 */
[----:B-1----:R-:W-:Y:S01]  /*2db0*/  @P6 FMUL.FTZ R242, R235, R240 ;  /* 0x000000f0ebf26220 */ /* 0x002fe20000410000 */
[----:B------:R-:W-:Y:S01]  /*2dc0*/  @P6 HADD2.F32 R235, -RZ, R35.H0_H0 ;  /* 0x20000023ffeb6230 */ /* 0x000fe20000004100 */
[----:B------:R-:W-:-:S04]  /*2dd0*/  MOV R240, RZ ;  /* 0x000000ff00f07202 */ /* 0x000fc80000000f00 */
[----:B------:R-:W-:Y:S01]  /*2de0*/  @P6 FMUL.FTZ R240, R242, R235 ;  /* 0x000000ebf2f06220 */ /* 0x000fe20000410000 */
[----:B------:R-:W-:Y:S01]  /*2df0*/  @P5 FFMA.FTZ R242, R188, R3, R2 ;  /* 0x00000003bcf25223 */ /* 0x000fe20000010002 */
[----:B------:R-:W-:-:S03]  /*2e00*/  LOP3.LUT P6, RZ, R22, 0xff, RZ, 0xc0, !PT ;  /* 0x000000ff16ff7812 */ /* 0x000fc600078cc0ff */
[----:B------:R-:W-:-:S04]  /*2e10*/  @P5 FADD.FTZ R235, R225, -R242 ;  /* 0x800000f2e1eb5221 */ /* 0x000fc80000010000 */
[----:B------:R-:W-:-:S04]  /*2e20*/  @P5 FMUL.FTZ R235, R186, R235 ;  /* 0x000000ebbaeb5220 */ /* 0x000fc80000410000 */
[----:B------:R-:W-:Y:S02]  /*2e30*/  @P5 FMUL.FTZ R235, R235, R4 ;  /* 0x00000004ebeb5220 */ /* 0x000fe40000410000 */
[----:B------:R-:W-:Y:S02]  /*2e40*/  @P6 HADD2.F32 R176, -RZ, R176.H0_H0 ;  /* 0x200000b0ffb06230 */ /* 0x000fe40000004100 */
[----:B0-----:R-:W-:Y:S01]  /*2e50*/  @P5 FMUL.FTZ R242, R235, R244 ;  /* 0x000000f4ebf25220 */ /* 0x001fe20000410000 */
[----:B------:R-:W-:Y:S01]  /*2e60*/  CS2R R244, SRZ ;  /* 0x0000000000f47805 */ /* 0x000fe2000001ff00 */
[----:B------:R-:W-:Y:S02]  /*2e70*/  HFMA2 R235, -RZ, RZ, 0, 0 ;  /* 0x00000000ffeb7431 */ /* 0x000fe400000001ff */
[----:B------:R-:W-:Y:S01]  /*2e80*/  @P5 FMUL.FTZ R244, R179, R242 ;  /* 0x000000f2b3f45220 */ /* 0x000fe20000410000 */
[----:B------:R-:W-:-:S04]  /*2e90*/  @P5 FFMA.FTZ R242, R188, R3, R2 ;  /* 0x00000003bcf25223 */ /* 0x000fc80000010002 */
[----:B------:R-:W-:Y:S02]  /*2ea0*/  @P5 FADD.FTZ R179, R225, -R242 ;  /* 0x800000f2e1b35221 */ /* 0x000fe40000010000 */
[----:B------:R-:W0:Y:S02]  /*2eb0*/  @P6 LDC R242, c[0x0][0x408] ;  /* 0x00010200fff26b82 */ /* 0x000e240000000800 */
[----:B------:R-:W-:-:S04]  /*2ec0*/  @P5 FMUL.FTZ R179, R186, R179 ;  /* 0x000000b3bab35220 */ /* 0x000fc80000410000 */
[----:B------:R-:W-:-:S04]  /*2ed0*/  @P5 FMUL.FTZ R179, R179, R4 ;  /* 0x00000004b3b35220 */ /* 0x000fc80000410000 */
[----:B--2---:R-:W-:Y:S01]  /*2ee0*/  @P5 FMUL.FTZ R246, R179, R246 ;  /* 0x000000f6b3f65220 */ /* 0x004fe20000410000 */
[----:B------:R-:W-:-:S05]  /*2ef0*/  @P5 HADD2.F32 R179, -RZ, R35.H1_H1 ;  /* 0x30000023ffb35230 */ /* 0x000fca0000004100 */
[----:B------:R-:W-:Y:S01]  /*2f00*/  @P5 FMUL.FTZ R245, R246, R179 ;  /* 0x000000b3f6f55220 */ /* 0x000fe20000410000 */
[----:B------:R-:W-:-:S04]  /*2f10*/  @P6 FFMA.FTZ R179, R0, R3, R2 ;  /* 0x0000000300b36223 */ /* 0x000fc80000010002 */
[----:B------:R-:W-:Y:S01]  /*2f20*/  @P6 FADD.FTZ R179, R200, -R179 ;  /* 0x800000b3c8b36221 */ /* 0x000fe20000010000 */
[----:B------:R-:W-:-:S03]  /*2f30*/  F2FP.F16.F32.PACK_AB R127, R245, R240 ;  /* 0x000000f0f57f723e */ /* 0x000fc600000000ff */
[----:B------:R-:W-:-:S04]  /*2f40*/  @P6 FMUL.FTZ R179, R186, R179 ;  /* 0x000000b3bab36220 */ /* 0x000fc80000410000 */
[----:B------:R-:W-:-:S04]  /*2f50*/  @P6 FMUL.FTZ R179, R179, R4 ;  /* 0x00000004b3b36220 */ /* 0x000fc80000410000 */
[----:B0-----:R-:W-:Y:S02]  /*2f60*/  @P6 FMUL.FTZ R179, R179, R242 ;  /* 0x000000f2b3b36220 */ /* 0x001fe40000410000 */
[----:B------:R-:W0:Y:S02]  /*2f70*/  @P6 LDC R242, c[0x0][0x408] ;  /* 0x00010200fff26b82 */ /* 0x000e240000000800 */
[----:B------:R-:W-:Y:S01]  /*2f80*/  @P6 FMUL.FTZ R235, R176, R179 ;  /* 0x000000b3b0eb6220 */ /* 0x000fe20000410000 */
[----:B------:R-:W-:Y:S01]  /*2f90*/  @P6 FFMA.FTZ R179, R0, R3, R2 ;  /* 0x0000000300b36223 */ /* 0x000fe20000010002 */
[----:B------:R-:W-:Y:S02]  /*2fa0*/  @P6 HADD2.F32 R176, -RZ, R32.H0_H0 ;  /* 0x20000020ffb06230 */ /* 0x000fe40000004100 */
[----:B------:R-:W-:Y:S01]  /*2fb0*/  FADD.FTZ R235, R124, R235 ;  /* 0x000000eb7ceb7221 */ /* 0x000fe20000010000 */
[----:B------:R-:W-:-:S04]  /*2fc0*/  @P6 FADD.FTZ R179, R200, -R179 ;  /* 0x800000b3c8b36221 */ /* 0x000fc80000010000 */
[----:B------:R-:W-:-:S04]  /*2fd0*/  @P6 FMUL.FTZ R179, R186, R179 ;  /* 0x000000b3bab36220 */ /* 0x000fc80000410000 */
[----:B------:R-:W-:-:S04]  /*2fe0*/  @P6 FMUL.FTZ R179, R179, R4 ;  /* 0x00000004b3b36220 */ /* 0x000fc80000410000 */
[----:B0-----:R-:W-:Y:S01]  /*2ff0*/  @P6 FMUL.FTZ R179, R179, R242 ;  /* 0x000000f2b3b36220 */ /* 0x001fe20000410000 */
[----:B------:R-:W-:-:S03]  /*3000*/  MOV R242, RZ ;  /* 0x000000ff00f27202 */ /* 0x000fc60000000f00 */
[----:B------:R-:W-:Y:S01]  /*3010*/  @P6 FMUL.FTZ R242, R179, R176 ;  /* 0x000000b0b3f26220 */ /* 0x000fe20000410000 */
[----:B------:R-:W-:Y:S01]  /*3020*/  FADD.FTZ R179, R128, R247 ;  /* 0x000000f780b37221 */ /* 0x000fe20000010000 */
[----:B------:R-:W-:-:S03]  /*3030*/  FADD.FTZ R176, R131, R244 ;  /* 0x000000f483b07221 */ /* 0x000fc60000010000 */
[----:B------:R-:W-:Y:S01]  /*3040*/  F2FP.F16.F32.PACK_AB R124, R183, R242 ;  /* 0x000000f2b77c723e */ /* 0x000fe200000000ff */
[----:B------:R-:W-:Y:S06]  /*3050*/  BRA `(.L_x_2651) ;  /* 0x0000000800407947 */ /* 0x000fec0003800000 */
.L_x_2650:
[----:B------:R-:W-:Y:S01]  /*3060*/  LOP3.LUT P5, RZ, R22, 0xff00, RZ, 0xc0, !PT ;  /* 0x0000ff0016ff7812 */ /* 0x000fe200078ac0ff */
[----:B------:R-:W-:Y:S01]  /*3070*/  FFMA.FTZ R152, R194, R3, R2 ;  /* 0x00000003c2987223 */ /* 0x000fe20000010002 */
[----:B------:R-:W-:Y:S02]  /*3080*/  LOP3.LUT P6, RZ, R22, 0xff0000, RZ, 0xc0, !PT ;  /* 0x00ff000016ff7812 */ /* 0x000fe400078cc0ff */
[----:B------:R-:W-:Y:S01]  /*3090*/  CS2R R182, SRZ ;  /* 0x0000000000b67805 */ /* 0x000fe2000001ff00 */
[----:B------:R-:W-:Y:S02]  /*30a0*/  HFMA2 R181, -RZ, RZ, 0, 0 ;  /* 0x00000000ffb57431 */ /* 0x000fe400000001ff */
[----:B------:R-:W-:Y:S01]  /*30b0*/  FADD.FTZ R153, R231, -R152 ;  /* 0x80000098e7997221 */ /* 0x000fe20000010000 */
[----:B------:R-:W-:Y:S01]  /*30c0*/  MOV R236, RZ ;  /* 0x000000ff00ec7202 */ /* 0x000fe20000000f00 */
[----:B------:R-:W-:Y:S01]  /*30d0*/  HFMA2 R250, -RZ, RZ, 0, 0 ;  /* 0x00000000fffa7431 */ /* 0x000fe200000001ff */
[----:B------:R-:W-:Y:S01]  /*30e0*/  MOV R243, RZ ;  /* 0x000000ff00f37202 */ /* 0x000fe20000000f00 */
[----:B------:R-:W-:Y:S01]  /*30f0*/  FMUL.FTZ R152, R186, R153 ;  /* 0x00000099ba987220 */ /* 0x000fe20000410000 */
[----:B------:R-:W-:Y:S01]  /*3100*/  MOV R238, RZ ;  /* 0x000000ff00ee7202 */ /* 0x000fe20000000f00 */
[----:B------:R-:W-:Y:S01]  /*3110*/  HFMA2 R249, -RZ, RZ, 0, 0 ;  /* 0x00000000fff97431 */ /* 0x000fe200000001ff */
[----:B------:R-:W-:Y:S01]  /*3120*/  MOV R241, RZ ;  /* 0x000000ff00f17202 */ /* 0x000fe20000000f00 */
[----:B------:R-:W0:Y:S01]  /*3130*/  @P5 LDC R154, c[0x0][0x408] ;  /* 0x00010200ff9a5b82 */ /* 0x000e220000000800 */
[----:B------:R-:W-:-:S07]  /*3140*/  @P5 FMUL.FTZ R153, R152, R4 ;  /* 0x0000000498995220 */ /* 0x000fce0000410000 */
[----:B------:R-:W1:Y:S01]  /*3150*/  @P5 LDC R180, c[0x0][0x408] ;  /* 0x00010200ffb45b82 */ /* 0x000e620000000800 */
[----:B0-----:R-:W-:Y:S01]  /*3160*/  @P5 FMUL.FTZ R154, R153, R154 ;  /* 0x0000009a999a5220 */ /* 0x001fe20000410000 */
[----:B-----5:R-:W-:-:S05]  /*3170*/  @P5 HADD2.F32 R153, -RZ, R176.H1_H1 ;  /* 0x300000b0ff995230 */ /* 0x020fca0000004100 */
[----:B------:R-:W-:Y:S01]  /*3180*/  @P5 FMUL.FTZ R182, R153, R154 ;  /* 0x0000009a99b65220 */ /* 0x000fe20000410000 */
[----:B------:R-:W-:Y:S01]  /*3190*/  @P5 FMUL.FTZ R153, R152, R4 ;  /* 0x0000000498995220 */ /* 0x000fe20000410000 */
[----:B------:R-:W0:Y:S02]  /*31a0*/  @P6 LDC R154, c[0x0][0x408] ;  /* 0x00010200ff9a6b82 */ /* 0x000e240000000800 */
[----:B------:R-:W-:Y:S01]  /*31b0*/  FADD.FTZ R182, R125, R182 ;  /* 0x000000b67db67221 */ /* 0x000fe20000010000 */
[----:B-1----:R-:W-:Y:S01]  /*31c0*/  @P5 FMUL.FTZ R180, R153, R180 ;  /* 0x000000b499b45220 */ /* 0x002fe20000410000 */
[----:B------:R-:W-:-:S05]  /*31d0*/  @P5 HADD2.F32 R153, -RZ, R32.H1_H1 ;  /* 0x30000020ff995230 */ /* 0x000fca0000004100 */
[----:B------:R-:W-:Y:S01]  /*31e0*/  @P5 FMUL.FTZ R183, R180, R153 ;  /* 0x00000099b4b75220 */ /* 0x000fe20000410000 */
[----:B------:R-:W-:Y:S01]  /*31f0*/  FFMA.FTZ R153, R193, R3, R2 ;  /* 0x00000003c1997223 */ /* 0x000fe20000010002 */
[----:B------:R-:W1:Y:S01]  /*3200*/  @P6 LDC R180, c[0x0][0x408] ;  /* 0x00010200ffb46b82 */ /* 0x000e620000000800 */
[----:B------:R-:W-:Y:S02]  /*3210*/  LOP3.LUT P5, RZ, R22, 0xff000000, RZ, 0xc0, !PT ;  /* 0xff00000016ff7812 */ /* 0x000fe400078ac0ff */
[----:B------:R-:W-:-:S04]  /*3220*/  FADD.FTZ R153, R230, -R153 ;  /* 0x80000099e6997221 */ /* 0x000fc80000010000 */
[----:B------:R-:W-:-:S04]  /*3230*/  FMUL.FTZ R245, R186, R153 ;  /* 0x00000099baf57220 */ /* 0x000fc80000410000 */
[----:B------:R-:W-:-:S03]  /*3240*/  @P6 FMUL.FTZ R153, R245, R4 ;  /* 0x00000004f5996220 */ /* 0x000fc60000410000 */
[----:B------:R-:W2:Y:S01]  /*3250*/  @P5 LDC R155, c[0x0][0x408] ;  /* 0x00010200ff9b5b82 */ /* 0x000ea20000000800 */
[----:B0-----:R-:W-:Y:S01]  /*3260*/  @P6 FMUL.FTZ R154, R153, R154 ;  /* 0x0000009a999a6220 */ /* 0x001fe20000410000 */
[--C-:B------:R-:W-:Y:S02]  /*3270*/  @P6 HADD2.F32 R153, -RZ, R177.reuse.H0_H0 ;  /* 0x200000b1ff996230 */ /* 0x100fe40000004100 */
[----:B------:R-:W-:-:S03]  /*3280*/  @P5 HADD2.F32 R177, -RZ, R177.H1_H1 ;  /* 0x300000b1ffb15230 */ /* 0x000fc60000004100 */
[----:B------:R-:W-:Y:S01]  /*3290*/  @P6 FMUL.FTZ R181, R153, R154 ;  /* 0x0000009a99b56220 */ /* 0x000fe20000410000 */
[----:B------:R-:W-:Y:S01]  /*32a0*/  @P6 FMUL.FTZ R153, R245, R4 ;  /* 0x00000004f5996220 */ /* 0x000fe20000410000 */
[----:B------:R-:W-:Y:S01]  /*32b0*/  FFMA.FTZ R154, R192, R3, R2 ;  /* 0x00000003c09a7223 */ /* 0x000fe20000010002 */
[----:B------:R-:W0:Y:S01]  /*32c0*/  @P5 LDC R235, c[0x0][0x408] ;  /* 0x00010200ffeb5b82 */ /* 0x000e220000000800 */
[----:B------:R-:W-:Y:S01]  /*32d0*/  FADD.FTZ R181, R126, R181 ;  /* 0x000000b57eb57221 */ /* 0x000fe20000010000 */
[----:B-1----:R-:W-:Y:S01]  /*32e0*/  @P6 FMUL.FTZ R180, R153, R180 ;  /* 0x000000b499b46220 */ /* 0x002fe20000410000 */
[----:B------:R-:W-:-:S05]  /*32f0*/  @P6 HADD2.F32 R153, -RZ, R33.H0_H0 ;  /* 0x20000021ff996230 */ /* 0x000fca0000004100 */
[----:B------:R-:W-:Y:S01]  /*3300*/  @P6 FMUL.FTZ R236, R180, R153 ;  /* 0x00000099b4ec6220 */ /* 0x000fe20000410000 */
[----:B------:R-:W-:Y:S01]  /*3310*/  FADD.FTZ R153, R229, -R154 ;  /* 0x8000009ae5997221 */ /* 0x000fe20000010000 */
[----:B------:R-:W-:Y:S01]  /*3320*/  LOP3.LUT P6, RZ, R23, 0xff, RZ, 0xc0, !PT ;  /* 0x000000ff17ff7812 */ /* 0x000fe200078cc0ff */
[----:B------:R-:W-:Y:S02]  /*3330*/  HFMA2 R180, -RZ, RZ, 0, 0 ;  /* 0x00000000ffb47431 */ /* 0x000fe400000001ff */
[----:B------:R-:W-:-:S04]  /*3340*/  FMUL.FTZ R153, R186, R153 ;  /* 0x00000099ba997220 */ /* 0x000fc80000410000 */
[----:B------:R-:W-:-:S04]  /*3350*/  @P5 FMUL.FTZ R154, R153, R4 ;  /* 0x00000004999a5220 */ /* 0x000fc80000410000 */
[----:B--2---:R-:W-:Y:S01]  /*3360*/  @P5 FMUL.FTZ R154, R154, R155 ;  /* 0x0000009b9a9a5220 */ /* 0x004fe20000410000 */
[----:B------:R-:W-:-:S03]  /*3370*/  FFMA.FTZ R155, R191, R3, R2 ;  /* 0x00000003bf9b7223 */ /* 0x000fc60000010002 */
[----:B------:R-:W-:Y:S01]  /*3380*/  @P5 FMUL.FTZ R180, R177, R154 ;  /* 0x0000009ab1b45220 */ /* 0x000fe20000410000 */
[----:B------:R-:W-:Y:S01]  /*3390*/  @P5 FMUL.FTZ R154, R153, R4 ;  /* 0x00000004999a5220 */ /* 0x000fe20000410000 */
[----:B------:R-:W1:Y:S01]  /*33a0*/  @P6 LDC R177, c[0x0][0x408] ;  /* 0x00010200ffb16b82 */ /* 0x000e620000000800 */
[----:B------:R-:W-:Y:S01]  /*33b0*/  FADD.FTZ R155, R228, -R155 ;  /* 0x8000009be49b7221 */ /* 0x000fe20000010000 */
[----:B------:R-:W-:Y:S01]  /*33c0*/  FADD.FTZ R180, R127, R180 ;  /* 0x000000b47fb47221 */ /* 0x000fe20000010000 */
[----:B0-----:R-:W-:Y:S01]  /*33d0*/  @P5 FMUL.FTZ R235, R154, R235 ;  /* 0x000000eb9aeb5220 */ /* 0x001fe20000410000 */
[----:B------:R-:W-:Y:S02]  /*33e0*/  @P5 HADD2.F32 R154, -RZ, R33.H1_H1 ;  /* 0x30000021ff9a5230 */ /* 0x000fe40000004100 */
[----:B------:R-:W-:Y:S01]  /*33f0*/  FMUL.FTZ R246, R186, R155 ;  /* 0x0000009bbaf67220 */ /* 0x000fe20000410000 */
[----:B------:R-:W-:Y:S02]  /*3400*/  F2FP.F16.F32.PACK_AB R153, R153, R245 ;  /* 0x000000f59999723e */ /* 0x000fe400000000ff */
[----:B------:R-:W-:Y:S01]  /*3410*/  @P5 FMUL.FTZ R243, R235, R154 ;  /* 0x0000009aebf35220 */ /* 0x000fe20000410000 */
[----:B------:R-:W-:Y:S01]  /*3420*/  @P6 FMUL.FTZ R154, R246, R4 ;  /* 0x00000004f69a6220 */ /* 0x000fe20000410000 */
[----:B------:R-:W0:Y:S01]  /*3430*/  @P6 LDC R235, c[0x0][0x408] ;  /* 0x00010200ffeb6b82 */ /* 0x000e220000000800 */
[----:B------:R-:W-:-:S02]  /*3440*/  LOP3.LUT P5, RZ, R23, 0xff00, RZ, 0xc0, !PT ;  /* 0x0000ff0017ff7812 */ /* 0x000fc400078ac0ff */
[----:B------:R-:W-:Y:S01]  /*3450*/  F2FP.F16.F32.PACK_AB R125, R243, R236 ;  /* 0x000000ecf37d723e */ /* 0x000fe200000000ff */
[----:B-1----:R-:W-:Y:S01]  /*3460*/  @P6 FMUL.FTZ R177, R154, R177 ;  /* 0x000000b19ab16220 */ /* 0x002fe20000410000 */
[----:B------:R-:W-:-:S09]  /*3470*/  @P6 HADD2.F32 R154, -RZ, R178.H0_H0 ;  /* 0x200000b2ff9a6230 */ /* 0x000fd20000004100 */
[----:B------:R-:W1:Y:S01]  /*3480*/  @P5 LDC R240, c[0x0][0x408] ;  /* 0x00010200fff05b82 */ /* 0x000e620000000800 */
[----:B------:R-:W-:Y:S01]  /*3490*/  @P6 FMUL.FTZ R250, R154, R177 ;  /* 0x000000b19afa6220 */ /* 0x000fe20000410000 */
[----:B------:R-:W-:Y:S01]  /*34a0*/  @P6 FMUL.FTZ R154, R246, R4 ;  /* 0x00000004f69a6220 */ /* 0x000fe20000410000 */
[----:B------:R-:W-:-:S05]  /*34b0*/  HFMA2 R177, -RZ, RZ, 0, 0 ;  /* 0x00000000ffb17431 */ /* 0x000fca00000001ff */
[----:B------:R-:W2:Y:S01]  /*34c0*/  @P5 LDC R242, c[0x0][0x408] ;  /* 0x00010200fff25b82 */ /* 0x000ea20000000800 */
[----:B0-----:R-:W-:Y:S01]  /*34d0*/  @P6 FMUL.FTZ R235, R154, R235 ;  /* 0x000000eb9aeb6220 */ /* 0x001fe20000410000 */
[----:B------:R-:W-:-:S05]  /*34e0*/  @P6 HADD2.F32 R154, -RZ, R34.H0_H0 ;  /* 0x20000022ff9a6230 */ /* 0x000fca0000004100 */
[----:B------:R-:W-:Y:S01]  /*34f0*/  @P6 FMUL.FTZ R238, R235, R154 ;  /* 0x0000009aebee6220 */ /* 0x000fe20000410000 */
[----:B------:R-:W-:Y:S01]  /*3500*/  FFMA.FTZ R154, R190, R3, R2 ;  /* 0x00000003be9a7223 */ /* 0x000fe20000010002 */
[----:B------:R-:W-:-:S03]  /*3510*/  LOP3.LUT P6, RZ, R23, 0xff0000, RZ, 0xc0, !PT ;  /* 0x00ff000017ff7812 */ /* 0x000fc600078cc0ff */
[----:B------:R-:W-:-:S04]  /*3520*/  FADD.FTZ R155, R227, -R154 ;  /* 0x8000009ae39b7221 */ /* 0x000fc80000010000 */
[----:B------:R-:W-:-:S04]  /*3530*/  FMUL.FTZ R154, R186, R155 ;  /* 0x0000009bba9a7220 */ /* 0x000fc80000410000 */
[----:B------:R-:W-:-:S04]  /*3540*/  @P5 FMUL.FTZ R155, R154, R4 ;  /* 0x000000049a9b5220 */ /* 0x000fc80000410000 */
[----:B-1----:R-:W-:Y:S01]  /*3550*/  @P5 FMUL.FTZ R240, R155, R240 ;  /* 0x000000f09bf05220 */ /* 0x002fe20000410000 */
[----:B------:R-:W-:Y:S02]  /*3560*/  @P5 HADD2.F32 R155, -RZ, R178.H1_H1 ;  /* 0x300000b2ff9b5230 */ /* 0x000fe40000004100 */
[----:B------:R-:W-:-:S03]  /*3570*/  HFMA2 R178, -RZ, RZ, 0, 0 ;  /* 0x00000000ffb27431 */ /* 0x000fc600000001ff */
[----:B------:R-:W-:Y:S01]  /*3580*/  @P5 FMUL.FTZ R178, R155, R240 ;  /* 0x000000f09bb25220 */ /* 0x000fe20000410000 */
[C---:B------:R-:W-:Y:S01]  /*3590*/  @P5 FMUL.FTZ R155, R154.reuse, R4 ;  /* 0x000000049a9b5220 */ /* 0x040fe20000410000 */
[----:B------:R-:W0:Y:S01]  /*35a0*/  @P6 LDC R240, c[0x0][0x408] ;  /* 0x00010200fff06b82 */ /* 0x000e220000000800 */
[----:B------:R-:W-:Y:S01]  /*35b0*/  F2FP.F16.F32.PACK_AB R154, R154, R246 ;  /* 0x000000f69a9a723e */ /* 0x000fe200000000ff */
[----:B------:R-:W-:Y:S01]  /*35c0*/  FADD.FTZ R178, R129, R178 ;  /* 0x000000b281b27221 */ /* 0x000fe20000010000 */
[----:B--2---:R-:W-:Y:S01]  /*35d0*/  @P5 FMUL.FTZ R242, R155, R242 ;  /* 0x000000f29bf25220 */ /* 0x004fe20000410000 */
[----:B------:R-:W-:-:S05]  /*35e0*/  @P5 HADD2.F32 R155, -RZ, R34.H1_H1 ;  /* 0x30000022ff9b5230 */ /* 0x000fca0000004100 */
[----:B------:R-:W-:Y:S01]  /*35f0*/  @P5 FMUL.FTZ R241, R242, R155 ;  /* 0x0000009bf2f15220 */ /* 0x000fe20000410000 */
[----:B------:R-:W-:Y:S01]  /*3600*/  FFMA.FTZ R155, R189, R3, R2 ;  /* 0x00000003bd9b7223 */ /* 0x000fe20000010002 */
[----:B------:R-:W1:Y:S01]  /*3610*/  @P6 LDC R242, c[0x0][0x408] ;  /* 0x00010200fff26b82 */ /* 0x000e620000000800 */
[----:B------:R-:W-:Y:S02]  /*3620*/  ISETP.GE.U32.AND P5, PT, R22, RZ, PT ;  /* 0x000000ff1600720c */ /* 0x000fe40003fa6070 */
[----:B------:R-:W-:Y:S01]  /*3630*/  FADD.FTZ R155, R226, -R155 ;  /* 0x8000009be29b7221 */ /* 0x000fe20000010000 */
[----:B------:R-:W-:Y:S02]  /*3640*/  F2FP.F16.F32.PACK_AB R126, R241, R238 ;  /* 0x000000eef17e723e */ /* 0x000fe400000000ff */
[----:B------:R-:W-:Y:S01]  /*3650*/  ISETP.GE.U32.AND.EX P5, PT, R23, 0x1000000, PT, P5 ;  /* 0x010000001700780c */ /* 0x000fe20003fa6150 */
[----:B------:R-:W-:-:S04]  /*3660*/  FMUL.FTZ R248, R186, R155 ;  /* 0x0000009bbaf87220 */ /* 0x000fc80000410000 */
[----:B------:R-:W-:-:S04]  /*3670*/  @P6 FMUL.FTZ R155, R248, R4 ;  /* 0x00000004f89b6220 */ /* 0x000fc80000410000 */
[----:B0-----:R-:W-:Y:S01]  /*3680*/  @P6 FMUL.FTZ R240, R155, R240 ;  /* 0x000000f09bf06220 */ /* 0x001fe20000410000 */
[----:B------:R-:W-:-:S03]  /*3690*/  @P6 HADD2.F32 R155, -RZ, R179.H0_H0 ;  /* 0x200000b3ff9b6230 */ /* 0x000fc60000004100 */
[----:B------:R-:W0:Y:S01]  /*36a0*/  @P5 LDC R235, c[0x0][0x408] ;  /* 0x00010200ffeb5b82 */ /* 0x000e220000000800 */
[----:B------:R-:W-:Y:S02]  /*36b0*/  @P5 HADD2.F32 R179, -RZ, R179.H1_H1 ;  /* 0x300000b3ffb35230 */ /* 0x000fe40000004100 */
[----:B------:R-:W-:Y:S01]  /*36c0*/  @P6 FMUL.FTZ R177, R155, R240 ;  /* 0x000000f09bb16220 */ /* 0x000fe20000410000 */
[----:B------:R-:W-:Y:S01]  /*36d0*/  @P6 FMUL.FTZ R155, R248, R4 ;  /* 0x00000004f89b6220 */ /* 0x000fe20000410000 */
[----:B------:R-:W-:Y:S02]  /*36e0*/  MOV R240, RZ ;  /* 0x000000ff00f07202 */ /* 0x000fe40000000f00 */
[----:B------:R-:W-:Y:S01]  /*36f0*/  FADD.FTZ R177, R130, R177 ;  /* 0x000000b182b17221 */ /* 0x000fe20000010000 */
[----:B-1----:R-:W-:Y:S01]  /*3700*/  @P6 FMUL.FTZ R242, R155, R242 ;  /* 0x000000f29bf26220 */ /* 0x002fe20000410000 */
[----:B------:R-:W-:-:S05]  /*3710*/  @P6 HADD2.F32 R155, -RZ, R35.H0_H0 ;  /* 0x20000023ff9b6230 */ /* 0x000fca0000004100 */
[----:B------:R-:W-:Y:S01]  /*3720*/  @P6 FMUL.FTZ R240, R242, R155 ;  /* 0x0000009bf2f06220 */ /* 0x000fe20000410000 */
[----:B------:R-:W-:Y:S01]  /*3730*/  FFMA.FTZ R242, R188, R3, R2 ;  /* 0x00000003bcf27223 */ /* 0x000fe20000010002 */
[----:B------:R-:W-:-:S03]  /*3740*/  LOP3.LUT P6, RZ, R22, 0xff, RZ, 0xc0, !PT ;  /* 0x000000ff16ff7812 */ /* 0x000fc600078cc0ff */
[----:B------:R-:W-:Y:S02]  /*3750*/  FADD.FTZ R155, R225, -R242 ;  /* 0x800000f2e19b7221 */ /* 0x000fe40000010000 */
[----:B------:R-:W1:Y:S02]  /*3760*/  @P5 LDC R242, c[0x0][0x408] ;  /* 0x00010200fff25b82 */ /* 0x000e640000000800 */
[----:B------:R-:W-:-:S04]  /*3770*/  FMUL.FTZ R155, R186, R155 ;  /* 0x0000009bba9b7220 */ /* 0x000fc80000410000 */
[----:B------:R-:W-:Y:S02]  /*3780*/  @P5 FMUL.FTZ R244, R155, R4 ;  /* 0x000000049bf45220 */ /* 0x000fe40000410000 */
[----:B------:R-:W-:Y:S02]  /*3790*/  @P6 HADD2.F32 R176, -RZ, R176.H0_H0 ;  /* 0x200000b0ffb06230 */ /* 0x000fe40000004100 */
[----:B0-----:R-:W-:Y:S01]  /*37a0*/  @P5 FMUL.FTZ R244, R244, R235 ;  /* 0x000000ebf4f45220 */ /* 0x001fe20000410000 */
[----:B------:R-:W-:-:S03]  /*37b0*/  HFMA2 R235, -RZ, RZ, 0, 0 ;  /* 0x00000000ffeb7431 */ /* 0x000fc600000001ff */
[----:B------:R-:W-:Y:S01]  /*37c0*/  @P5 FMUL.FTZ R235, R179, R244 ;  /* 0x000000f4b3eb5220 */ /* 0x000fe20000410000 */
[C---:B------:R-:W-:Y:S01]  /*37d0*/  @P5 FMUL.FTZ R179, R155.reuse, R4 ;  /* 0x000000049bb35220 */ /* 0x040fe20000410000 */
[----:B------:R-:W-:-:S03]  /*37e0*/  F2FP.F16.F32.PACK_AB R155, R155, R248 ;  /* 0x000000f89b9b723e */ /* 0x000fc600000000ff */
[----:B-1----:R-:W-:Y:S01]  /*37f0*/  @P5 FMUL.FTZ R244, R179, R242 ;  /* 0x000000f2b3f45220 */ /* 0x002fe20000410000 */
[----:B------:R-:W-:Y:S01]  /*3800*/  @P5 HADD2.F32 R179, -RZ, R35.H1_H1 ;  /* 0x30000023ffb35230 */ /* 0x000fe20000004100 */
[----:B------:R-:W-:-:S04]  /*3810*/  MOV R242, RZ ;  /* 0x000000ff00f27202 */ /* 0x000fc80000000f00 */
[----:B------:R-:W-:Y:S01]  /*3820*/  @P5 FMUL.FTZ R242, R244, R179 ;  /* 0x000000b3f4f25220 */ /* 0x000fe20000410000 */
[----:B------:R-:W-:Y:S01]  /*3830*/  FFMA.FTZ R179, R0, R3, R2 ;  /* 0x0000000300b37223 */ /* 0x000fe20000010002 */
[----:B------:R-:W0:Y:S03]  /*3840*/  @P6 LDC R244, c[0x0][0x408] ;  /* 0x00010200fff46b82 */ /* 0x000e260000000800 */
[----:B------:R-:W-:Y:S01]  /*3850*/  FADD.FTZ R179, R200, -R179 ;  /* 0x800000b3c8b37221 */ /* 0x000fe20000010000 */
[----:B------:R-:W-:-:S03]  /*3860*/  F2FP.F16.F32.PACK_AB R127, R242, R240 ;  /* 0x000000f0f27f723e */ /* 0x000fc600000000ff */
[----:B------:R-:W-:-:S04]  /*3870*/  FMUL.FTZ R247, R186, R179 ;  /* 0x000000b3baf77220 */ /* 0x000fc80000410000 */
[----:B------:R-:W-:Y:S01]  /*3880*/  @P6 FMUL.FTZ R179, R247, R4 ;  /* 0x00000004f7b36220 */ /* 0x000fe20000410000 */
[----:B------:R-:W-:-:S03]  /*3890*/  F2FP.F16.F32.PACK_AB R152, R152, R247 ;  /* 0x000000f79898723e */ /* 0x000fc600000000ff */
[----:B0-----:R-:W-:Y:S01]  /*38a0*/  @P6 FMUL.FTZ R179, R179, R244 ;  /* 0x000000f4b3b36220 */ /* 0x001fe20000410000 */
[----:B------:R-:W-:-:S03]  /*38b0*/  MOV R244, RZ ;  /* 0x000000ff00f47202 */ /* 0x000fc60000000f00 */
[----:B------:R-:W-:Y:S01]  /*38c0*/  @P6 FMUL.FTZ R249, R176, R179 ;  /* 0x000000b3b0f96220 */ /* 0x000fe20000410000 */
[----:B------:R-:W-:Y:S01]  /*38d0*/  @P6 FMUL.FTZ R176, R247, R4 ;  /* 0x00000004f7b06220 */ /* 0x000fe20000410000 */
[----:B------:R-:W0:Y:S03]  /*38e0*/  @P6 LDC R179, c[0x0][0x408] ;  /* 0x00010200ffb36b82 */ /* 0x000e260000000800 */
[----:B0-----:R-:W-:Y:S01]  /*38f0*/  @P6 FMUL.FTZ R179, R176, R179 ;  /* 0x000000b3b0b36220 */ /* 0x001fe20000410000 */
[----:B------:R-:W-:-:S05]  /*3900*/  @P6 HADD2.F32 R176, -RZ, R32.H0_H0 ;  /* 0x20000020ffb06230 */ /* 0x000fca0000004100 */
[----:B------:R-:W-:Y:S01]  /*3910*/  @P6 FMUL.FTZ R244, R179, R176 ;  /* 0x000000b0b3f46220 */ /* 0x000fe20000410000 */
[----:B------:R-:W-:Y:S01]  /*3920*/  FADD.FTZ R176, R131, R235 ;  /* 0x000000eb83b07221 */ /* 0x000fe20000010000 */
[----:B------:R-:W-:Y:S01]  /*3930*/  FADD.FTZ R235, R124, R249 ;  /* 0x000000f97ceb7221 */ /* 0x000fe20000010000 */
[----:B------:R-:W-:Y:S02]  /*3940*/  FADD.FTZ R179, R128, R250 ;  /* 0x000000fa80b37221 */ /* 0x000fe40000010000 */
[----:B------:R-:W-:-:S07]  /*3950*/  F2FP.F16.F32.PACK_AB R124, R183, R244 ;  /* 0x000000f4b77c723e */ /* 0x000fce00000000ff */
.L_x_2651:
[----:B------:R-:W0:Y:S08]  /*3960*/  @P1 LDC.64 R128, c[0x0][0x478] ;  /* 0x00011e00ff801b82 */ /* 0x000e300000000a00 */
[----:B------:R-:W1:Y:S01]  /*3970*/  LDC.64 R130, c[0x0][0x468] ;  /* 0x00011a00ff827b82 */ /* 0x000e620000000a00 */
[----:B0-----:R-:W-:-:S05]  /*3980*/  @P1 IMAD.WIDE.U32 R128, R21, 0x10, R128 ;  /* 0x0000001015801825 */ /* 0x001fca00078e0080 */
[----:B------:R1:W-:Y:S02]  /*3990*/  @P1 STG.E.128 desc[UR6][R128.64], R152 ;  /* 0x0000009880001986 */ /* 0x0003e4000c101d06 */
[C---:B-1----:R-:W-:Y:S01]  /*39a0*/  IMAD.WIDE.U32 R128, R21.reuse, 0x10, R130 ;  /* 0x0000001015807825 */ /* 0x042fe200078e0082 */
[----:B------:R-:W-:Y:S02]  /*39b0*/  MOV R130, R177 ;  /* 0x000000b100827202 */ /* 0x000fe40000000f00 */
[----:B------:R-:W-:Y:S02]  /*39c0*/  MOV R131, R176 ;  /* 0x000000b000837202 */ /* 0x000fe40000000f00 */
[----:B------:R0:W-:Y:S01]  /*39d0*/  STG.E.128 desc[UR6][R128.64], R124 ;  /* 0x0000007c80007986 */ /* 0x0001e2000c101d06 */
[----:B------:R-:W-:Y:S02]  /*39e0*/  IADD3 R21, PT, PT, R21, 0x20, RZ ;  /* 0x0000002015157810 */ /* 0x000fe40007ffe0ff */
[----:B0-----:R-:W-:-:S02]  /*39f0*/  MOV R124, R235 ;  /* 0x000000eb007c7202 */ /* 0x001fc40000000f00 */
[----:B------:R-:W-:Y:S02]  /*3a00*/  MOV R125, R182 ;  /* 0x000000b6007d7202 */ /* 0x000fe40000000f00 */
[----:B------:R-:W-:Y:S02]  /*3a10*/  MOV R126, R181 ;  /* 0x000000b5007e7202 */ /* 0x000fe40000000f00 */
[----:B------:R-:W-:Y:S02]  /*3a20*/  MOV R127, R180 ;  /* 0x000000b4007f7202 */ /* 0x000fe40000000f00 */
[----:B------:R-:W-:Y:S02]  /*3a30*/  MOV R128, R179 ;  /* 0x000000b300807202 */ /* 0x000fe40000000f00 */
[----:B------:R-:W-:-:S07]  /*3a40*/  MOV R129, R178 ;  /* 0x000000b200817202 */ /* 0x000fce0000000f00 */
.L_x_2649:
[----:B------:R-:W-:Y:S05]  /*3a50*/  BSYNC.RECONVERGENT B2 ;  /* 0x0000000000027941 */ /* 0x000fea0003800200 */
.L_x_2648:
        /* <DEDUP_REMOVED lines=74> */
[----:B------:R-:W-:Y:S02]  /*3f00*/  HFMA2 R177, -RZ, RZ, 0, 0 ;  /* 0x00000000ffb17431 */ /* 0x000fe400000001ff */
[----:B------:R-:W-:Y:S01]  /*3f10*/  @P5 FMUL.FTZ R250, R154, R155 ;  /* 0x0000009b9afa5220 */ /* 0x000fe20000410000 */
[----:B------:R-:W-:-:S04]  /*3f20*/  @P5 FMUL.FTZ R154, R4, R246 ;  /* 0x000000f6049a5220 */ /* 0x000fc80000410000 */
        /* <DEDUP_REMOVED lines=8> */
[----:B------:R-:W-:Y:S02]  /*3fb0*/  @P4 FMUL.FTZ R155, R4, R154 ;  /* 0x0000009a049b4220 */ /* 0x000fe40000410000 */
[----:B------:R-:W0:Y:S02]  /*3fc0*/  @P5 LDC R244, c[0x0][0x408] ;  /* 0x00010200fff45b82 */ /* 0x000e240000000800 */
[----:B-1----:R-:W-:Y:S01]  /*3fd0*/  @P4 FMUL.FTZ R240, R155, R240 ;  /* 0x000000f09bf04220 */ /* 0x002fe20000410000 */
[----:B------:R-:W-:Y:S02]  /*3fe0*/  @P4 HADD2.F32 R155, -RZ, R178.H1_H1 ;  /* 0x300000b2ff9b4230 */ /* 0x000fe40000004100 */
[----:B------:R-:W-:-:S03]  /*3ff0*/  HFMA2 R178, -RZ, RZ, 0, 0 ;  /* 0x00000000ffb27431 */ /* 0x000fc600000001ff */
[----:B------:R-:W1:Y:S01]  /*4000*/  @P5 LDC R252, c[0x0][0x408] ;  /* 0x00010200fffc5b82 */ /* 0x000e620000000800 */
[----:B------:R-:W-:Y:S01]  /*4010*/  @P4 FMUL.FTZ R178, R155, R240 ;  /* 0x000000f09bb24220 */ /* 0x000fe20000410000 */
[----:B------:R-:W-:Y:S01]  /*4020*/  @P4 FMUL.FTZ R155, R4, R154 ;  /* 0x0000009a049b4220 */ /* 0x000fe20000410000 */
[----:B------:R-:W-:Y:S02]  /*4030*/  F2FP.F16.F32.PACK_AB R154, R154, R246 ;  /* 0x000000f69a9a723e */ /* 0x000fe400000000ff */
[----:B------:R-:W-:Y:S01]  /*4040*/  FADD.FTZ R178, R173, R178 ;  /* 0x000000b2adb27221 */ /* 0x000fe20000010000 */
[----:B--2---:R-:W-:Y:S01]  /*4050*/  @P4 FMUL.FTZ R240, R155, R242 ;  /* 0x000000f29bf04220 */ /* 0x004fe20000410000 */
[----:B------:R-:W-:Y:S01]  /*4060*/  @P4 HADD2.F32 R155, -RZ, R42.H1_H1 ;  /* 0x3000002aff9b4230 */ /* 0x000fe20000004100 */
[----:B------:R-:W-:-:S04]  /*4070*/  MOV R242, RZ ;  /* 0x000000ff00f27202 */ /* 0x000fc80000000f00 */
[----:B------:R-:W-:Y:S01]  /*4080*/  @P4 FMUL.FTZ R242, R240, R155 ;  /* 0x0000009bf0f24220 */ /* 0x000fe20000410000 */
[----:B------:R-:W-:Y:S01]  /*4090*/  FFMA.FTZ R155, R14, R3, R2 ;  /* 0x000000030e9b7223 */ /* 0x000fe20000010002 */
[----:B------:R-:W-:-:S03]  /*40a0*/  ISETP.GE.U32.AND P4, PT, R24, RZ, PT ;  /* 0x000000ff1800720c */ /* 0x000fc60003f86070 */
[----:B------:R-:W-:Y:S01]  /*40b0*/  FADD.FTZ R155, R218, -R155 ;  /* 0x8000009bda9b7221 */ /* 0x000fe20000010000 */
[----:B------:R-:W-:Y:S02]  /*40c0*/  ISETP.GE.U32.AND.EX P4, PT, R25, 0x1000000, PT, P4 ;  /* 0x010000001900780c */ /* 0x000fe40003f86140 */
[----:B------:R-:W-:Y:S01]  /*40d0*/  F2FP.F16.F32.PACK_AB R134, R242, R238 ;  /* 0x000000eef286723e */ /* 0x000fe200000000ff */
[----:B------:R-:W-:-:S04]  /*40e0*/  FMUL.FTZ R248, R186, R155 ;  /* 0x0000009bbaf87220 */ /* 0x000fc80000410000 */
[----:B------:R-:W-:-:S04]  /*40f0*/  @P5 FMUL.FTZ R155, R4, R248 ;  /* 0x000000f8049b5220 */ /* 0x000fc80000410000 */
[----:B0-----:R-:W-:Y:S01]  /*4100*/  @P5 FMUL.FTZ R240, R155, R244 ;  /* 0x000000f49bf05220 */ /* 0x001fe20000410000 */
[--C-:B------:R-:W-:Y:S01]  /*4110*/  @P5 HADD2.F32 R155, -RZ, R179.reuse.H0_H0 ;  /* 0x200000b3ff9b5230 */ /* 0x100fe20000004100 */
[----:B------:R-:W0:Y:S01]  /*4120*/  @P4 LDC R235, c[0x0][0x408] ;  /* 0x00010200ffeb4b82 */ /* 0x000e220000000800 */
[----:B------:R-:W-:Y:S01]  /*4130*/  FFMA.FTZ R244, R13, R3, R2 ;  /* 0x000000030df47223 */ /* 0x000fe20000010002 */
[----:B------:R-:W-:Y:S02]  /*4140*/  @P4 HADD2.F32 R179, -RZ, R179.H1_H1 ;  /* 0x300000b3ffb34230 */ /* 0x000fe40000004100 */
[----:B------:R-:W-:Y:S01]  /*4150*/  @P5 FMUL.FTZ R177, R155, R240 ;  /* 0x000000f09bb15220 */ /* 0x000fe20000410000 */
[----:B------:R-:W-:Y:S01]  /*4160*/  @P5 FMUL.FTZ R155, R4, R248 ;  /* 0x000000f8049b5220 */ /* 0x000fe20000410000 */
[----:B------:R-:W-:Y:S02]  /*4170*/  MOV R240, RZ ;  /* 0x000000ff00f07202 */ /* 0x000fe40000000f00 */
[----:B------:R-:W2:Y:S01]  /*4180*/  @P4 LDC R243, c[0x0][0x408] ;  /* 0x00010200fff34b82 */ /* 0x000ea20000000800 */
[----:B-1----:R-:W-:Y:S01]  /*4190*/  @P5 FMUL.FTZ R252, R155, R252 ;  /* 0x000000fc9bfc5220 */ /* 0x002fe20000410000 */
[----:B------:R-:W-:-:S02]  /*41a0*/  @P5 HADD2.F32 R155, -RZ, R43.H0_H0 ;  /* 0x2000002bff9b5230 */ /* 0x000fc40000004100 */
[----:B------:R-:W-:-:S03]  /*41b0*/  FADD.FTZ R177, R174, R177 ;  /* 0x000000b1aeb17221 */ /* 0x000fc60000010000 */
[----:B------:R-:W-:Y:S01]  /*41c0*/  @P5 FMUL.FTZ R240, R252, R155 ;  /* 0x0000009bfcf05220 */ /* 0x000fe20000410000 */
[----:B------:R-:W-:Y:S01]  /*41d0*/  FADD.FTZ R155, R217, -R244 ;  /* 0x800000f4d99b7221 */ /* 0x000fe20000010000 */
[----:B------:R-:W-:-:S03]  /*41e0*/  LOP3.LUT P5, RZ, R24, 0xff, RZ, 0xc0, !PT ;  /* 0x000000ff18ff7812 */ /* 0x000fc600078ac0ff */
[----:B------:R-:W-:-:S04]  /*41f0*/  FMUL.FTZ R155, R186, R155 ;  /* 0x0000009bba9b7220 */ /* 0x000fc80000410000 */
[----:B------:R-:W-:-:S04]  /*4200*/  @P4 FMUL.FTZ R244, R4, R155 ;  /* 0x0000009b04f44220 */ /* 0x000fc80000410000 */
[----:B0-----:R-:W-:Y:S01]  /*4210*/  @P4 FMUL.FTZ R244, R244, R235 ;  /* 0x000000ebf4f44220 */ /* 0x001fe20000410000 */
[----:B------:R-:W-:Y:S02]  /*4220*/  HFMA2 R235, -RZ, RZ, 0, 0 ;  /* 0x00000000ffeb7431 */ /* 0x000fe400000001ff */
[----:B------:R-:W-:Y:S02]  /*4230*/  @P5 HADD2.F32 R176, -RZ, R176.H0_H0 ;  /* 0x200000b0ffb05230 */ /* 0x000fe40000004100 */
[----:B------:R-:W-:Y:S01]  /*4240*/  @P4 FMUL.FTZ R235, R179, R244 ;  /* 0x000000f4b3eb4220 */ /* 0x000fe20000410000 */
[----:B------:R-:W-:Y:S01]  /*4250*/  @P4 FMUL.FTZ R244, R4, R155 ;  /* 0x0000009b04f44220 */ /* 0x000fe20000410000 */
[----:B------:R-:W-:Y:S01]  /*4260*/  @P4 HADD2.F32 R179, -RZ, R43.H1_H1 ;  /* 0x3000002bffb34230 */ /* 0x000fe20000004100 */
[----:B------:R-:W-:Y:S02]  /*4270*/  F2FP.F16.F32.PACK_AB R155, R155, R248 ;  /* 0x000000f89b9b723e */ /* 0x000fe400000000ff */
[----:B--2---:R-:W-:Y:S01]  /*4280*/  @P4 FMUL.FTZ R244, R244, R243 ;  /* 0x000000f3f4f44220 */ /* 0x004fe20000410000 */
[----:B------:R-:W-:-:S03]  /*4290*/  MOV R243, RZ ;  /* 0x000000ff00f37202 */ /* 0x000fc60000000f00 */
[----:B------:R-:W-:Y:S01]  /*42a0*/  @P4 FMUL.FTZ R243, R244, R179 ;  /* 0x000000b3f4f34220 */ /* 0x000fe20000410000 */
[----:B------:R-:W-:Y:S01]  /*42b0*/  FFMA.FTZ R179, R20, R3, R2 ;  /* 0x0000000314b37223 */ /* 0x000fe20000010002 */
[----:B------:R-:W0:Y:S03]  /*42c0*/  @P5 LDC R244, c[0x0][0x408] ;  /* 0x00010200fff45b82 */ /* 0x000e260000000800 */
[----:B------:R-:W-:Y:S01]  /*42d0*/  FADD.FTZ R179, R224, -R179 ;  /* 0x800000b3e0b37221 */ /* 0x000fe20000010000 */
[----:B------:R-:W-:-:S03]  /*42e0*/  F2FP.F16.F32.PACK_AB R135, R243, R240 ;  /* 0x000000f0f387723e */ /* 0x000fc600000000ff */
[----:B------:R-:W-:-:S04]  /*42f0*/  FMUL.FTZ R247, R186, R179 ;  /* 0x000000b3baf77220 */ /* 0x000fc80000410000 */
[-C--:B------:R-:W-:Y:S01]  /*4300*/  @P5 FMUL.FTZ R179, R4, R247.reuse ;  /* 0x000000f704b35220 */ /* 0x080fe20000410000 */
        /* <DEDUP_REMOVED lines=12> */
[----:B------:R-:W-:Y:S01]  /*43d0*/  F2FP.F16.F32.PACK_AB R132, R183, R244 ;  /* 0x000000f4b784723e */ /* 0x000fe200000000ff */
[----:B------:R-:W-:Y:S06]  /*43e0*/  BRA `(.L_x_2655) ;  /* 0x0000000800887947 */ /* 0x000fec0003800000 */
.L_x_2654:
        /* <DEDUP_REMOVED lines=75> */
[----:B------:R-:W-:Y:S01]  /*48a0*/  MOV R238, RZ ;  /* 0x000000ff00ee7202 */ /* 0x000fe20000000f00 */
[----:B------:R-:W0:Y:S02]  /*48b0*/  @P4 LDC R244, c[0x0][0x408] ;  /* 0x00010200fff44b82 */ /* 0x000e240000000800 */
        /* <DEDUP_REMOVED lines=13> */
[----:B------:R-:W-:Y:S02]  /*4990*/  @P4 HADD2.F32 R177, -RZ, R178.H1_H1 ;  /* 0x300000b2ffb14230 */ /* 0x000fe40000004100 */
[----:B------:R-:W-:-:S03]  /*49a0*/  HFMA2 R178, -RZ, RZ, 0, 0 ;  /* 0x00000000ffb27431 */ /* 0x000fc600000001ff */
[----:B------:R-:W-:Y:S01]  /*49b0*/  @P4 FMUL.FTZ R178, R177, R242 ;  /* 0x000000f2b1b24220 */ /* 0x000fe20000410000 */
[----:B------:R-:W-:Y:S02]  /*49c0*/  @P4 FADD.FTZ R177, R219, -R240 ;  /* 0x800000f0dbb14221 */ /* 0x000fe40000010000 */
[----:B------:R-:W1:Y:S01]  /*49d0*/  @P5 LDC R240, c[0x0][0x408] ;  /* 0x00010200fff05b82 */ /* 0x000e620000000800 */
[----:B------:R-:W-:Y:S01]  /*49e0*/  FADD.FTZ R178, R173, R178 ;  /* 0x000000b2adb27221 */ /* 0x000fe20000010000 */
        /* <DEDUP_REMOVED lines=65> */
[----:B------:R-:W-:-:S07]  /*4e00*/  F2FP.F16.F32.PACK_AB R132, R183, R242 ;  /* 0x000000f2b784723e */ /* 0x000fce00000000ff */
.L_x_2655:
        /* <DEDUP_REMOVED lines=15> */
.L_x_2653:
[----:B------:R-:W-:Y:S05]  /*4f00*/  BSYNC.RECONVERGENT B2 ;  /* 0x0000000000027941 */ /* 0x000fea0003800200 */
.L_x_2652:
        /* <DEDUP_REMOVED lines=153> */
.L_x_2658:
        /* <DEDUP_REMOVED lines=162> */
.L_x_2659:
        /* <DEDUP_REMOVED lines=15> */
.L_x_2657:
[----:B------:R-:W-:Y:S05]  /*63b0*/  BSYNC.RECONVERGENT B2 ;  /* 0x0000000000027941 */ /* 0x000fea0003800200 */
.L_x_2656:
        /* <DEDUP_REMOVED lines=8> */
[----:B------:R-:W-:Y:S01]  /*6440*/  FFMA.FTZ R152, R198, R3, R2 ;  /* 0x00000003c6987223 */ /* 0x000fe20000010002 */
[----:B------:R-:W-:Y:S02]  /*6450*/  LOP3.LUT P3, RZ, R184, 0xff0000, RZ, 0xc0, !PT ;  /* 0x00ff0000b8ff7812 */ /* 0x000fe4000786c0ff */
[----:B------:R-:W-:Y:S02]  /*6460*/  CS2R R246, SRZ ;  /* 0x0000000000f67805 */ /* 0x000fe4000001ff00 */
[----:B------:R-:W-:Y:S01]  /*6470*/  MOV R235, RZ ;  /* 0x000000ff00eb7202 */ /* 0x000fe20000000f00 */
[----:B------:R-:W-:Y:S01]  /*6480*/  FADD.FTZ R153, R207, -R152 ;  /* 0x80000098cf997221 */ /* 0x000fe20000010000 */
[----:B------:R-:W-:Y:S01]  /*6490*/  HFMA2 R243, -RZ, RZ, 0, 0 ;  /* 0x00000000fff37431 */ /* 0x000fe200000001ff */
[----:B------:R-:W-:Y:S01]  /*64a0*/  MOV R183, RZ ;  /* 0x000000ff00b77202 */ /* 0x000fe20000000f00 */
[----:B------:R-:W-:-:S02]  /*64b0*/  HFMA2 R244, -RZ, RZ, 0, 0 ;  /* 0x00000000fff47431 */ /* 0x000fc400000001ff */
[----:B------:R-:W-:Y:S01]  /*64c0*/  FMUL.FTZ R152, R186, R153 ;  /* 0x00000099ba987220 */ /* 0x000fe20000410000 */
[----:B------:R-:W0:Y:S03]  /*64d0*/  @P2 LDC R154, c[0x0][0x408] ;  /* 0x00010200ff9a2b82 */ /* 0x000e260000000800 */
[----:B------:R-:W-:-:S05]  /*64e0*/  @P2 FMUL.FTZ R153, R4, R152 ;  /* 0x0000009804992220 */ /* 0x000fca0000410000 */
[----:B------:R-:W1:Y:S08]  /*64f0*/  @P2 LDC R180, c[0x0][0x408] ;  /* 0x00010200ffb42b82 */ /* 0x000e700000000800 */
[----:B------:R-:W2:Y:S01]  /*6500*/  @P3 LDC R182, c[0x0][0x408] ;  /* 0x00010200ffb63b82 */ /* 0x000ea20000000800 */
[----:B0-----:R-:W-:Y:S01]  /*6510*/  @P2 FMUL.FTZ R154, R153, R154 ;  /* 0x0000009a999a2220 */ /* 0x001fe20000410000 */
[----:B-----5:R-:W-:-:S06]  /*6520*/  @P2 HADD2.F32 R153, -RZ, R176.H1_H1 ;  /* 0x300000b0ff992230 */ /* 0x020fcc0000004100 */
[----:B------:R-:W0:Y:S01]  /*6530*/  @P3 LDC R236, c[0x0][0x408] ;  /* 0x00010200ffec3b82 */ /* 0x000e220000000800 */
[----:B------:R-:W-:Y:S01]  /*6540*/  @P2 FMUL.FTZ R247, R153, R154 ;  /* 0x0000009a99f72220 */ /* 0x000fe20000410000 */
[----:B------:R-:W-:-:S04]  /*6550*/  @P2 FMUL.FTZ R153, R4, R152 ;  /* 0x0000009804992220 */ /* 0x000fc80000410000 */
[----:B-1----:R-:W-:Y:S01]  /*6560*/  @P2 FMUL.FTZ R154, R153, R180 ;  /* 0x000000b4999a2220 */ /* 0x002fe20000410000 */
[----:B------:R-:W-:Y:S02]  /*6570*/  HFMA2 R180, -RZ, RZ, 0, 0 ;  /* 0x00000000ffb47431 */ /* 0x000fe400000001ff */
[----:B------:R-:W-:-:S05]  /*6580*/  @P2 HADD2.F32 R153, -RZ, R56.H1_H1 ;  /* 0x30000038ff992230 */ /* 0x000fca0000004100 */
[----:B------:R-:W-:Y:S01]  /*6590*/  @P2 FMUL.FTZ R180, R154, R153 ;  /* 0x000000999ab42220 */ /* 0x000fe20000410000 */
[----:B------:R-:W-:Y:S01]  /*65a0*/  FFMA.FTZ R153, R197, R3, R2 ;  /* 0x00000003c5997223 */ /* 0x000fe20000010002 */
[----:B------:R-:W-:-:S03]  /*65b0*/  LOP3.LUT P2, RZ, R184, 0xff000000, RZ, 0xc0, !PT ;  /* 0xff000000b8ff7812 */ /* 0x000fc6000784c0ff */
[----:B------:R-:W-:-:S04]  /*65c0*/  FADD.FTZ R153, R206, -R153 ;  /* 0x80000099ce997221 */ /* 0x000fc80000010000 */
[----:B------:R-:W-:-:S04]  /*65d0*/  FMUL.FTZ R240, R186, R153 ;  /* 0x00000099baf07220 */ /* 0x000fc80000410000 */
[----:B------:R-:W-:Y:S02]  /*65e0*/  @P3 FMUL.FTZ R153, R4, R240 ;  /* 0x000000f004993220 */ /* 0x000fe40000410000 */
[----:B------:R-:W1:Y:S02]  /*65f0*/  @P2 LDC R155, c[0x0][0x408] ;  /* 0x00010200ff9b2b82 */ /* 0x000e640000000800 */
[----:B--2---:R-:W-:Y:S01]  /*6600*/  @P3 FMUL.FTZ R154, R153, R182 ;  /* 0x000000b6999a3220 */ /* 0x004fe20000410000 */
[----:B------:R-:W-:-:S05]  /*6610*/  @P3 HADD2.F32 R153, -RZ, R177.H0_H0 ;  /* 0x200000b1ff993230 */ /* 0x000fca0000004100 */
[----:B------:R-:W-:Y:S01]  /*6620*/  @P3 FMUL.FTZ R246, R153, R154 ;  /* 0x0000009a99f63220 */ /* 0x000fe20000410000 */
[----:B------:R-:W-:Y:S01]  /*6630*/  @P3 FMUL.FTZ R153, R4, R240 ;  /* 0x000000f004993220 */ /* 0x000fe20000410000 */
[----:B------:R-:W-:Y:S01]  /*6640*/  FFMA.FTZ R154, R196, R3, R2 ;  /* 0x00000003c49a7223 */ /* 0x000fe20000010002 */
[----:B------:R-:W2:Y:S02]  /*6650*/  @P2 LDC R181, c[0x0][0x408] ;  /* 0x00010200ffb52b82 */ /* 0x000ea40000000800 */
[----:B0-----:R-:W-:Y:S01]  /*6660*/  @P3 FMUL.FTZ R236, R153, R236 ;  /* 0x000000ec99ec3220 */ /* 0x001fe20000410000 */
[----:B------:R-:W-:-:S05]  /*6670*/  @P3 HADD2.F32 R153, -RZ, R57.H0_H0 ;  /* 0x20000039ff993230 */ /* 0x000fca0000004100 */
[----:B------:R-:W-:Y:S01]  /*6680*/  @P3 FMUL.FTZ R235, R236, R153 ;  /* 0x00000099eceb3220 */ /* 0x000fe20000410000 */
[----:B------:R-:W-:Y:S01]  /*6690*/  FADD.FTZ R153, R205, -R154 ;  /* 0x8000009acd997221 */ /* 0x000fe20000010000 */
[----:B------:R-:W-:Y:S02]  /*66a0*/  LOP3.LUT P3, RZ, R185, 0xff, RZ, 0xc0, !PT ;  /* 0x000000ffb9ff7812 */ /* 0x000fe4000786c0ff */
[----:B------:R-:W-:Y:S01]  /*66b0*/  MOV R236, RZ ;  /* 0x000000ff00ec7202 */ /* 0x000fe20000000f00 */
[----:B------:R-:W-:-:S04]  /*66c0*/  FMUL.FTZ R153, R186, R153 ;  /* 0x00000099ba997220 */ /* 0x000fc80000410000 */
[----:B------:R-:W-:-:S04]  /*66d0*/  @P2 FMUL.FTZ R154, R4, R153 ;  /* 0x00000099049a2220 */ /* 0x000fc80000410000 */
[----:B-1----:R-:W-:Y:S01]  /*66e0*/  @P2 FMUL.FTZ R155, R154, R155 ;  /* 0x0000009b9a9b2220 */ /* 0x002fe20000410000 */
[----:B------:R-:W-:Y:S02]  /*66f0*/  @P2 HADD2.F32 R154, -RZ, R177.H1_H1 ;  /* 0x300000b1ff9a2230 */ /* 0x000fe40000004100 */
[----:B------:R-:W-:Y:S01]  /*6700*/  HFMA2 R177, -RZ, RZ, 0, 0 ;  /* 0x00000000ffb17431 */ /* 0x000fe200000001ff */
[----:B------:R-:W0:Y:S02]  /*6710*/  @P3 LDC R182, c[0x0][0x408] ;  /* 0x00010200ffb63b82 */ /* 0x000e240000000800 */
[----:B------:R-:W-:Y:S01]  /*6720*/  @P2 FMUL.FTZ R177, R154, R155 ;  /* 0x0000009b9ab12220 */ /* 0x000fe20000410000 */
[----:B------:R-:W-:Y:S01]  /*6730*/  @P2 FMUL.FTZ R154, R4, R153 ;  /* 0x00000099049a2220 */ /* 0x000fe20000410000 */
[----:B------:R-:W-:-:S04]  /*6740*/  FFMA.FTZ R155, R195, R3, R2 ;  /* 0x00000003c39b7223 */ /* 0x000fc80000010002 */
[----:B------:R-:W1:Y:S01]  /*6750*/  @P3 LDC R238, c[0x0][0x408] ;  /* 0x00010200ffee3b82 */ /* 0x000e620000000800 */
[----:B------:R-:W-:Y:S01]  /*6760*/  FADD.FTZ R177, R147, R177 ;  /* 0x000000b193b17221 */ /* 0x000fe20000010000 */
[----:B--2---:R-:W-:Y:S01]  /*6770*/  @P2 FMUL.FTZ R181, R154, R181 ;  /* 0x000000b59ab52220 */ /* 0x004fe20000410000 */
[----:B------:R-:W-:Y:S02]  /*6780*/  @P2 HADD2.F32 R154, -RZ, R57.H1_H1 ;  /* 0x30000039ff9a2230 */ /* 0x000fe40000004100 */
[----:B------:R-:W-:Y:S01]  /*6790*/  FADD.FTZ R155, R204, -R155 ;  /* 0x8000009bcc9b7221 */ /* 0x000fe20000010000 */
[----:B------:R-:W-:Y:S02]  /*67a0*/  F2FP.F16.F32.PACK_AB R153, R153, R240 ;  /* 0x000000f09999723e */ /* 0x000fe400000000ff */
[----:B------:R-:W-:Y:S01]  /*67b0*/  @P2 FMUL.FTZ R236, R181, R154 ;  /* 0x0000009ab5ec2220 */ /* 0x000fe20000410000 */
[----:B------:R-:W-:Y:S01]  /*67c0*/  LOP3.LUT P2, RZ, R185, 0xff00, RZ, 0xc0, !PT ;  /* 0x0000ff00b9ff7812 */ /* 0x000fe2000784c0ff */
[----:B------:R-:W-:-:S04]  /*67d0*/  FMUL.FTZ R154, R186, R155 ;  /* 0x0000009bba9a7220 */ /* 0x000fc80000410000 */
[----:B------:R-:W-:-:S04]  /*67e0*/  @P3 FMUL.FTZ R155, R4, R154 ;  /* 0x0000009a049b3220 */ /* 0x000fc80000410000 */
[----:B0-----:R-:W-:Y:S01]  /*67f0*/  @P3 FMUL.FTZ R182, R155, R182 ;  /* 0x000000b69bb63220 */ /* 0x001fe20000410000 */
[----:B------:R-:W-:-:S03]  /*6800*/  @P3 HADD2.F32 R155, -RZ, R178.H0_H0 ;  /* 0x200000b2ff9b3230 */ /* 0x000fc60000004100 */
[----:B------:R-:W0:Y:S01]  /*6810*/  @P2 LDC R242, c[0x0][0x408] ;  /* 0x00010200fff22b82 */ /* 0x000e220000000800 */
[----:B------:R-:W-:Y:S02]  /*6820*/  @P2 HADD2.F32 R178, -RZ, R178.H1_H1 ;  /* 0x300000b2ffb22230 */ /* 0x000fe40000004100 */
[----:B------:R-:W-:Y:S01]  /*6830*/  @P3 FMUL.FTZ R243, R155, R182 ;  /* 0x000000b69bf33220 */ /* 0x000fe20000410000 */
[----:B------:R-:W-:Y:S01]  /*6840*/  FFMA.FTZ R182, R187, R3, R2 ;  /* 0x00000003bbb67223 */ /* 0x000fe20000010002 */
[----:B------:R-:W-:-:S03]  /*6850*/  @P3 FMUL.FTZ R155, R4, R154 ;  /* 0x0000009a049b3220 */ /* 0x000fc60000410000 */
[----:B------:R-:W-:Y:S01]  /*6860*/  FADD.FTZ R241, R203, -R182 ;  /* 0x800000b6cbf17221 */ /* 0x000fe20000010000 */
[----:B-1----:R-:W-:Y:S01]  /*6870*/  @P3 FMUL.FTZ R238, R155, R238 ;  /* 0x000000ee9bee3220 */ /* 0x002fe20000410000 */
[----:B------:R-:W1:Y:S01]  /*6880*/  @P2 LDC R182, c[0x0][0x408] ;  /* 0x00010200ffb62b82 */ /* 0x000e620000000800 */
[----:B------:R-:W-:Y:S02]  /*6890*/  @P3 HADD2.F32 R155, -RZ, R58.H0_H0 ;  /* 0x2000003aff9b3230 */ /* 0x000fe40000004100 */
[----:B------:R-:W-:-:S03]  /*68a0*/  FMUL.FTZ R241, R186, R241 ;  /* 0x000000f1baf17220 */ /* 0x000fc60000410000 */
[----:B------:R-:W-:Y:S01]  /*68b0*/  @P3 FMUL.FTZ R183, R238, R155 ;  /* 0x0000009beeb73220 */ /* 0x000fe20000410000 */
[----:B------:R-:W-:Y:S01]  /*68c0*/  LOP3.LUT P3, RZ, R185, 0xff0000, RZ, 0xc0, !PT ;  /* 0x00ff0000b9ff7812 */ /* 0x000fe2000786c0ff */
[----:B------:R-:W-:Y:S01]  /*68d0*/  @P2 FMUL.FTZ R155, R4, R241 ;  /* 0x000000f1049b2220 */ /* 0x000fe20000410000 */
[----:B------:R-:W-:Y:S02]  /*68e0*/  MOV R238, RZ ;  /* 0x000000ff00ee7202 */ /* 0x000fe40000000f00 */
[----:B------:R-:W-:Y:S01]  /*68f0*/  F2FP.F16.F32.PACK_AB R154, R241, R154 ;  /* 0x0000009af19a723e */ /* 0x000fe200000000ff */
[----:B0-----:R-:W-:Y:S01]  /*6900*/  @P2 FMUL.FTZ R155, R155, R242 ;  /* 0x000000f29b9b2220 */ /* 0x001fe20000410000 */
[----:B------:R-:W-:-:S03]  /*6910*/  HFMA2 R242, -RZ, RZ, 0, 0 ;  /* 0x00000000fff27431 */ /* 0x000fc600000001ff */
[----:B------:R-:W-:Y:S01]  /*6920*/  @P2 FMUL.FTZ R244, R178, R155 ;  /* 0x0000009bb2f42220 */ /* 0x000fe20000410000 */
[----:B------:R-:W-:-:S03]  /*6930*/  @P2 FMUL.FTZ R155, R4, R241 ;  /* 0x000000f1049b2220 */ /* 0x000fc60000410000 */
[----:B------:R-:W0:Y:S01]  /*6940*/  @P3 LDC R181, c[0x0][0x408] ;  /* 0x00010200ffb53b82 */ /* 0x000e220000000800 */
[----:B-1----:R-:W-:Y:S01]  /*6950*/  @P2 FMUL.FTZ R182, R155, R182 ;  /* 0x000000b69bb62220 */ /* 0x002fe20000410000 */
[----:B------:R-:W-:-:S06]  /*6960*/  @P2 HADD2.F32 R155, -RZ, R58.H1_H1 ;  /* 0x3000003aff9b2230 */ /* 0x000fcc0000004100 */
[----:B------:R-:W1:Y:S01]  /*6970*/  @P3 LDC R245, c[0x0][0x408] ;  /* 0x00010200fff53b82 */ /* 0x000e620000000800 */
[----:B------:R-:W-:Y:S01]  /*6980*/  @P2 FMUL.FTZ R238, R182, R155 ;  /* 0x0000009bb6ee2220 */ /* 0x000fe20000410000 */
[----:B------:R-:W-:Y:S01]  /*6990*/  FFMA.FTZ R155, R199, R3, R2 ;  /* 0x00000003c79b7223 */ /* 0x000fe20000010002 */
[----:B------:R-:W-:Y:S02]  /*69a0*/  MOV R182, RZ ;  /* 0x000000ff00b67202 */ /* 0x000fe40000000f00 */
[----:B------:R-:W-:Y:S01]  /*69b0*/  ISETP.GE.U32.AND P2, PT, R184, RZ, PT ;  /* 0x000000ffb800720c */ /* 0x000fe20003f46070 */
[----:B------:R-:W-:-:S03]  /*69c0*/  FADD.FTZ R155, R202, -R155 ;  /* 0x8000009bca9b7221 */ /* 0x000fc60000010000 */
[----:B------:R-:W-:Y:S01]  /*69d0*/  ISETP.GE.U32.AND.EX P2, PT, R185, 0x1000000, PT, P2 ;  /* 0x01000000b900780c */ /* 0x000fe20003f46120 */
[----:B------:R-:W-:-:S04]  /*69e0*/  FMUL.FTZ R155, R186, R155 ;  /* 0x0000009bba9b7220 */ /* 0x000fc80000410000 */
[----:B------:R-:W-:-:S04]  /*69f0*/  @P3 FMUL.FTZ R178, R4, R155 ;  /* 0x0000009b04b23220 */ /* 0x000fc80000410000 */
[----:B0-----:R-:W-:Y:S01]  /*6a00*/  @P3 FMUL.FTZ R181, R178, R181 ;  /* 0x000000b5b2b53220 */ /* 0x001fe20000410000 */
[----:B------:R-:W-:-:S03]  /*6a10*/  @P3 HADD2.F32 R178, -RZ, R179.H0_H0 ;  /* 0x200000b3ffb23230 */ /* 0x000fc60000004100 */
[----:B------:R-:W-:Y:S02]  /*6a20*/  @P2 HADD2.F32 R179, -RZ, R179.H1_H1 ;  /* 0x300000b3ffb32230 */ /* 0x000fe40000004100 */
[----:B------:R-:W-:Y:S01]  /*6a30*/  @P3 FMUL.FTZ R242, R178, R181 ;  /* 0x000000b5b2f23220 */ /* 0x000fe20000410000 */
[----:B------:R-:W-:Y:S01]  /*6a40*/  @P3 FMUL.FTZ R178, R4, R155 ;  /* 0x0000009b04b23220 */ /* 0x000fe20000410000 */
[-CC-:B------:R-:W-:Y:S01]  /*6a50*/  FFMA.FTZ R181, R233, R3.reuse, R2.reuse ;  /* 0x00000003e9b57223 */ /* 0x180fe20000010002 */
[----:B------:R-:W-:Y:S01]  /*6a60*/  FFMA.FTZ R3, R201, R3, R2 ;  /* 0x00000003c9037223 */ /* 0x000fe20000010002 */
[----:B------:R-:W-:Y:S01]  /*6a70*/  FADD.FTZ R150, R150, R242 ;  /* 0x000000f296967221 */ /* 0x000fe20000010000 */
[----:B-1----:R-:W-:Y:S01]  /*6a80*/  @P3 FMUL.FTZ R245, R178, R245 ;  /* 0x000000f5b2f53220 */ /* 0x002fe20000410000 */
[----:B------:R-:W-:Y:S02]  /*6a90*/  @P3 HADD2.F32 R178, -RZ, R59.H0_H0 ;  /* 0x2000003bffb23230 */ /* 0x000fe40000004100 */
[----:B------:R-:W-:Y:S01]  /*6aa0*/  FADD.FTZ R181, R234, -R181 ;  /* 0x800000b5eab57221 */ /* 0x000fe20000010000 */
[----:B------:R-:W-:-:S02]  /*6ab0*/  FADD.FTZ R3, R208, -R3 ;  /* 0x80000003d0037221 */ /* 0x000fc40000010000 */
[----:B------:R-:W-:Y:S01]  /*6ac0*/  @P3 FMUL.FTZ R182, R245, R178 ;  /* 0x000000b2f5b63220 */ /* 0x000fe20000410000 */
[----:B------:R-:W-:Y:S01]  /*6ad0*/  LOP3.LUT P3, RZ, R184, 0xff, RZ, 0xc0, !PT ;  /* 0x000000ffb8ff7812 */ /* 0x000fe2000786c0ff */
[C---:B------:R-:W-:Y:S01]  /*6ae0*/  FMUL.FTZ R245, R186.reuse, R181 ;  /* 0x000000b5baf57220 */ /* 0x040fe20000410000 */
[----:B------:R-:W-:Y:S01]  /*6af0*/  FMUL.FTZ R186, R186, R3 ;  /* 0x00000003baba7220 */ /* 0x000fe20000410000 */
[----:B------:R-:W-:Y:S02]  /*6b00*/  HFMA2 R178, -RZ, RZ, 0, 0 ;  /* 0x00000000ffb27431 */ /* 0x000fe400000001ff */
[C---:B------:R-:W-:Y:S01]  /*6b10*/  FMUL.FTZ R2, R245.reuse, R4 ;  /* 0x00000004f5027220 */ /* 0x040fe20000410000 */
[----:B------:R-:W-:Y:S01]  /*6b20*/  HFMA2 R181, -RZ, RZ, 0, 0 ;  /* 0x00000000ffb57431 */ /* 0x000fe200000001ff */
[----:B------:R-:W-:Y:S02]  /*6b30*/  F2FP.F16.F32.PACK_AB R155, R245, R155 ;  /* 0x0000009bf59b723e */ /* 0x000fe400000000ff */
[----:B------:R-:W-:Y:S01]  /*6b40*/  FMUL.FTZ R248, R2, UR14 ;  /* 0x0000000e02f87c20 */ /* 0x000fe20008410000 */
[----:B------:R-:W-:-:S02]  /*6b50*/  MOV R2, RZ ;  /* 0x000000ff00027202 */ /* 0x000fc40000000f00 */
[-C--:B------:R-:W-:Y:S01]  /*6b60*/  F2FP.F16.F32.PACK_AB R152, R152, R186.reuse ;  /* 0x000000ba9898723e */ /* 0x080fe200000000ff */
[----:B------:R-:W0:Y:S01]  /*6b70*/  @P3 LDC R3, c[0x0][0x408] ;  /* 0x00010200ff033b82 */ /* 0x000e220000000800 */
[----:B------:R-:W-:Y:S01]  /*6b80*/  @P2 FMUL.FTZ R178, R248, R179 ;  /* 0x000000b3f8b22220 */ /* 0x000fe20000410000 */
[----:B------:R-:W-:Y:S02]  /*6b90*/  @P2 HADD2.F32 R179, -RZ, R59.H1_H1 ;  /* 0x3000003bffb32230 */ /* 0x000fe40000004100 */
[----:B------:R-:W-:Y:S02]  /*6ba0*/  @P3 HADD2.F32 R176, -RZ, R176.H0_H0 ;  /* 0x200000b0ffb03230 */ /* 0x000fe40000004100 */
[----:B------:R-:W-:Y:S01]  /*6bb0*/  FADD.FTZ R151, R151, R178 ;  /* 0x000000b297977221 */ /* 0x000fe20000010000 */
[----:B------:R-:W-:Y:S01]  /*6bc0*/  FADD.FTZ R178, R146, R246 ;  /* 0x000000f692b27221 */ /* 0x000fe20000010000 */
[----:B------:R-:W-:Y:S01]  /*6bd0*/  @P2 FMUL.FTZ R2, R248, R179 ;  /* 0x000000b3f8022220 */ /* 0x000fe20000410000 */
[CC--:B------:R-:W-:Y:S01]  /*6be0*/  @P3 FMUL.FTZ R179, R4.reuse, R186.reuse ;  /* 0x000000ba04b33220 */ /* 0x0c0fe20000410000 */
[----:B------:R-:W-:Y:S01]  /*6bf0*/  @P3 FMUL.FTZ R4, R4, R186 ;  /* 0x000000ba04043220 */ /* 0x000fe20000410000 */
[----:B------:R-:W-:-:S02]  /*6c00*/  F2FP.F16.F32.PACK_AB R146, R238, R183 ;  /* 0x000000b7ee92723e */ /* 0x000fc400000000ff */
[----:B------:R-:W-:Y:S01]  /*6c10*/  @P3 FMUL.FTZ R179, R179, UR14 ;  /* 0x0000000eb3b33c20 */ /* 0x000fe20008410000 */
[----:B------:R-:W-:-:S03]  /*6c20*/  F2FP.F16.F32.PACK_AB R147, R2, R182 ;  /* 0x000000b60293723e */ /* 0x000fc600000000ff */
[----:B------:R-:W-:Y:S01]  /*6c30*/  @P3 FMUL.FTZ R181, R176, R179 ;  /* 0x000000b3b0b53220 */ /* 0x000fe20000410000 */
[----:B------:R-:W-:-:S03]  /*6c40*/  FADD.FTZ R176, R148, R243 ;  /* 0x000000f394b07221 */ /* 0x000fc60000010000 */
[----:B------:R-:W-:Y:S01]  /*6c50*/  FADD.FTZ R181, R144, R181 ;  /* 0x000000b590b57221 */ /* 0x000fe20000010000 */
[----:B0-----:R-:W-:Y:S01]  /*6c60*/  @P3 FMUL.FTZ R179, R4, R3 ;  /* 0x0000000304b33220 */ /* 0x001fe20000410000 */
[----:B------:R-:W-:Y:S01]  /*6c70*/  @P3 HADD2.F32 R4, -RZ, R56.H0_H0 ;  /* 0x20000038ff043230 */ /* 0x000fe20000004100 */
[----:B------:R-:W-:-:S04]  /*6c80*/  MOV R3, RZ ;  /* 0x000000ff00037202 */ /* 0x000fc80000000f00 */
[----:B------:R-:W-:Y:S01]  /*6c90*/  @P3 FMUL.FTZ R3, R179, R4 ;  /* 0x00000004b3033220 */ /* 0x000fe20000410000 */
[----:B------:R-:W-:Y:S01]  /*6ca0*/  FADD.FTZ R179, R145, R247 ;  /* 0x000000f791b37221 */ /* 0x000fe20000010000 */
[----:B------:R-:W-:Y:S01]  /*6cb0*/  FADD.FTZ R4, R149, R244 ;  /* 0x000000f495047221 */ /* 0x000fe20000010000 */
[----:B------:R-:W-:Y:S02]  /*6cc0*/  F2FP.F16.F32.PACK_AB R145, R236, R235 ;  /* 0x000000ebec91723e */ /* 0x000fe400000000ff */
[----:B------:R-:W-:Y:S01]  /*6cd0*/  F2FP.F16.F32.PACK_AB R144, R180, R3 ;  /* 0x00000003b490723e */ /* 0x000fe200000000ff */
[----:B------:R-:W-:Y:S06]  /*6ce0*/  BRA `(.L_x_2662) ;  /* 0x00000008006c7947 */ /* 0x000fec0003800000 */
.L_x_2661:
[----:B------:R-:W-:Y:S01]  /*6cf0*/  FFMA.FTZ R181, R233, R3, R2 ;  /* 0x00000003e9b57223 */ /* 0x000fe20000010002 */
[C---:B------:R-:W-:Y:S02]  /*6d00*/  ISETP.GE.U32.AND P2, PT, R184.reuse, RZ, PT ;  /* 0x000000ffb800720c */ /* 0x040fe40003f46070 */
[----:B------:R-:W-:Y:S02]  /*6d10*/  CS2R R242, SRZ ;  /* 0x0000000000f27805 */ /* 0x000fe4000001ff00 */
[----:B------:R-:W-:Y:S01]  /*6d20*/  LOP3.LUT P3, RZ, R184, 0xff, RZ, 0xc0, !PT ;  /* 0x000000ffb8ff7812 */ /* 0x000fe2000786c0ff */
[----:B------:R-:W-:Y:S01]  /*6d30*/  FADD.FTZ R181, R234, -R181 ;  /* 0x800000b5eab57221 */ /* 0x000fe20000010000 */
[----:B------:R-:W-:Y:S02]  /*6d40*/  ISETP.GE.U32.AND.EX P2, PT, R185, 0x1000000, PT, P2 ;  /* 0x01000000b900780c */ /* 0x000fe40003f46120 */
[----:B------:R-:W-:Y:S02]  /*6d50*/  CS2R R244, SRZ ;  /* 0x0000000000f47805 */ /* 0x000fe4000001ff00 */
[----:B------:R-:W-:Y:S01]  /*6d60*/  LOP3.LUT P4, RZ, R184, 0xff0000, RZ, 0xc0, !PT ;  /* 0x00ff0000b8ff7812 */ /* 0x000fe2000788c0ff */
[----:B------:R-:W-:Y:S01]  /*6d70*/  FMUL.FTZ R181, R186, R181 ;  /* 0x000000b5bab57220 */ /* 0x000fe20000410000 */
[----:B------:R-:W-:-:S02]  /*6d80*/  HFMA2 R241, -RZ, RZ, 0, 0 ;  /* 0x00000000fff17431 */ /* 0x000fc400000001ff */
[----:B------:R-:W-:Y:S02]  /*6d90*/  HFMA2 R247, -RZ, RZ, 0, 0 ;  /* 0x00000000fff77431 */ /* 0x000fe400000001ff */
[----:B------:R-:W-:-:S04]  /*6da0*/  FMUL.FTZ R180, R4, R181 ;  /* 0x000000b504b47220 */ /* 0x000fc80000410000 */
[----:B------:R-:W-:Y:S01]  /*6db0*/  FMUL.FTZ R181, R180, UR14 ;  /* 0x0000000eb4b57c20 */ /* 0x000fe20008410000 */
[----:B------:R-:W-:Y:S02]  /*6dc0*/  HFMA2 R180, -RZ, RZ, 0, 0 ;  /* 0x00000000ffb47431 */ /* 0x000fe400000001ff */
[----:B-----5:R-:W-:Y:S02]  /*6dd0*/  @P2 HADD2.F32 R182, -RZ, R179.H1_H1 ;  /* 0x300000b3ffb62230 */ /* 0x020fe40000004100 */
[----:B------:R-:W-:-:S03]  /*6de0*/  @P2 HADD2.F32 R236, -RZ, R59.H1_H1 ;  /* 0x3000003bffec2230 */ /* 0x000fc60000004100 */
[-C--:B------:R-:W-:Y:S01]  /*6df0*/  @P2 FMUL.FTZ R242, R182, R181.reuse ;  /* 0x000000b5b6f22220 */ /* 0x080fe20000410000 */
[----:B------:R-:W-:Y:S02]  /*6e00*/  @P3 HADD2.F32 R182, -RZ, R176.H0_H0 ;  /* 0x200000b0ffb63230 */ /* 0x000fe40000004100 */
[----:B------:R-:W-:Y:S01]  /*6e10*/  @P2 FMUL.FTZ R180, R236, R181 ;  /* 0x000000b5ecb42220 */ /* 0x000fe20000410000 */
[----:B------:R-:W-:Y:S01]  /*6e20*/  @P3 FFMA.FTZ R181, R201, R3, R2 ;  /* 0x00000003c9b53223 */ /* 0x000fe20000010002 */
[----:B------:R-:W-:Y:S01]  /*6e30*/  LOP3.LUT P2, RZ, R184, 0xff00, RZ, 0xc0, !PT ;  /* 0x0000ff00b8ff7812 */ /* 0x000fe2000784c0ff */
[----:B------:R-:W-:Y:S02]  /*6e40*/  FADD.FTZ R151, R151, R242 ;  /* 0x000000f297977221 */ /* 0x000fe40000010000 */
[----:B------:R-:W-:-:S04]  /*6e50*/  @P3 FADD.FTZ R181, R208, -R181 ;  /* 0x800000b5d0b53221 */ /* 0x000fc80000010000 */
[----:B------:R-:W-:-:S04]  /*6e60*/  @P3 FMUL.FTZ R181, R186, R181 ;  /* 0x000000b5bab53220 */ /* 0x000fc80000410000 */
[----:B------:R-:W-:Y:S02]  /*6e70*/  @P3 FMUL.FTZ R181, R4, R181 ;  /* 0x000000b504b53220 */ /* 0x000fe40000410000 */
[----:B------:R-:W0:Y:S01]  /*6e80*/  @P2 LDC R236, c[0x0][0x408] ;  /* 0x00010200ffec2b82 */ /* 0x000e220000000800 */
[----:B------:R-:W-:Y:S02]  /*6e90*/  @P2 HADD2.F32 R176, -RZ, R176.H1_H1 ;  /* 0x300000b0ffb02230 */ /* 0x000fe40000004100 */
[----:B------:R-:W-:Y:S01]  /*6ea0*/  @P3 FMUL.FTZ R183, R181, UR14 ;  /* 0x0000000eb5b73c20 */ /* 0x000fe20008410000 */
[----:B------:R-:W-:-:S03]  /*6eb0*/  MOV R181, RZ ;  /* 0x000000ff00b57202 */ /* 0x000fc60000000f00 */
[----:B------:R-:W-:Y:S01]  /*6ec0*/  @P3 FMUL.FTZ R181, R182, R183 ;  /* 0x000000b7b6b53220 */ /* 0x000fe20000410000 */
[----:B------:R-:W-:-:S03]  /*6ed0*/  @P2 FFMA.FTZ R182, R198, R3, R2 ;  /* 0x00000003c6b62223 */ /* 0x000fc60000010002 */
[----:B------:R-:W-:Y:S01]  /*6ee0*/  FADD.FTZ R181, R144, R181 ;  /* 0x000000b590b57221 */ /* 0x000fe20000010000 */
[----:B------:R-:W-:Y:S02]  /*6ef0*/  @P2 FADD.FTZ R183, R207, -R182 ;  /* 0x800000b6cfb72221 */ /* 0x000fe40000010000 */
[----:B------:R-:W1:Y:S02]  /*6f00*/  @P2 LDC R182, c[0x0][0x408] ;  /* 0x00010200ffb62b82 */ /* 0x000e640000000800 */
[----:B------:R-:W-:-:S04]  /*6f10*/  @P2 FMUL.FTZ R183, R186, R183 ;  /* 0x000000b7bab72220 */ /* 0x000fc80000410000 */
[----:B------:R-:W-:-:S04]  /*6f20*/  @P2 FMUL.FTZ R183, R4, R183 ;  /* 0x000000b704b72220 */ /* 0x000fc80000410000 */
[----:B0-----:R-:W-:Y:S02]  /*6f30*/  @P2 FMUL.FTZ R183, R183, R236 ;  /* 0x000000ecb7b72220 */ /* 0x001fe40000410000 */
[----:B------:R-:W0:Y:S02]  /*6f40*/  @P4 LDC R236, c[0x0][0x408] ;  /* 0x00010200ffec4b82 */ /* 0x000e240000000800 */
[----:B------:R-:W-:Y:S01]  /*6f50*/  @P2 FMUL.FTZ R244, R176, R183 ;  /* 0x000000b7b0f42220 */ /* 0x000fe20000410000 */
[----:B------:R-:W-:-:S04]  /*6f60*/  @P2 FFMA.FTZ R176, R198, R3, R2 ;  /* 0x00000003c6b02223 */ /* 0x000fc80000010002 */
[----:B------:R-:W-:Y:S01]  /*6f70*/  @P2 FADD.FTZ R183, R207, -R176 ;  /* 0x800000b0cfb72221 */ /* 0x000fe20000010000 */
[----:B------:R-:W-:-:S03]  /*6f80*/  @P2 HADD2.F32 R176, -RZ, R56.H1_H1 ;  /* 0x30000038ffb02230 */ /* 0x000fc60000004100 */
[----:B------:R-:W-:-:S04]  /*6f90*/  @P2 FMUL.FTZ R183, R186, R183 ;  /* 0x000000b7bab72220 */ /* 0x000fc80000410000 */
[----:B------:R-:W-:-:S04]  /*6fa0*/  @P2 FMUL.FTZ R183, R4, R183 ;  /* 0x000000b704b72220 */ /* 0x000fc80000410000 */
[----:B-1----:R-:W-:Y:S01]  /*6fb0*/  @P2 FMUL.FTZ R183, R183, R182 ;  /* 0x000000b6b7b72220 */ /* 0x002fe20000410000 */
[----:B------:R-:W-:-:S03]  /*6fc0*/  HFMA2 R182, -RZ, RZ, 0, 0 ;  /* 0x00000000ffb67431 */ /* 0x000fc600000001ff */
        /* <DEDUP_REMOVED lines=8> */
[----:B0-----:R-:W-:Y:S01]  /*7050*/  @P4 FMUL.FTZ R183, R183, R236 ;  /* 0x000000ecb7b74220 */ /* 0x001fe20000410000 */
[----:B------:R-:W-:-:S03]  /*7060*/  @P2 HADD2.F32 R177, -RZ, R177.H1_H1 ;  /* 0x300000b1ffb12230 */ /* 0x000fc60000004100 */
[----:B------:R-:W-:Y:S01]  /*7070*/  @P4 FMUL.FTZ R245, R176, R183 ;  /* 0x000000b7b0f54220 */ /* 0x000fe20000410000 */
[----:B------:R-:W-:Y:S01]  /*7080*/  @P4 FFMA.FTZ R183, R197, R3, R2 ;  /* 0x00000003c5b74223 */ /* 0x000fe20000010002 */
[----:B------:R-:W-:Y:S01]  /*7090*/  @P4 HADD2.F32 R176, -RZ, R57.H0_H0 ;  /* 0x20000039ffb04230 */ /* 0x000fe20000004100 */
[----:B------:R-:W0:Y:S02]  /*70a0*/  @P4 LDC R236, c[0x0][0x408] ;  /* 0x00010200ffec4b82 */ /* 0x000e240000000800 */
[----:B------:R-:W-:-:S04]  /*70b0*/  @P4 FADD.FTZ R183, R206, -R183 ;  /* 0x800000b7ceb74221 */ /* 0x000fc80000010000 */
[----:B------:R-:W-:-:S04]  /*70c0*/  @P4 FMUL.FTZ R183, R186, R183 ;  /* 0x000000b7bab74220 */ /* 0x000fc80000410000 */
[----:B------:R-:W-:-:S04]  /*70d0*/  @P4 FMUL.FTZ R183, R4, R183 ;  /* 0x000000b704b74220 */ /* 0x000fc80000410000 */
[----:B0-----:R-:W-:Y:S01]  /*70e0*/  @P4 FMUL.FTZ R235, R183, R236 ;  /* 0x000000ecb7eb4220 */ /* 0x001fe20000410000 */
[----:B------:R-:W-:Y:S01]  /*70f0*/  MOV R183, RZ ;  /* 0x000000ff00b77202 */ /* 0x000fe20000000f00 */
[----:B------:R-:W0:Y:S02]  /*7100*/  @P2 LDC R236, c[0x0][0x408] ;  /* 0x00010200ffec2b82 */ /* 0x000e240000000800 */
[----:B------:R-:W-:Y:S01]  /*7110*/  @P4 FMUL.FTZ R183, R235, R176 ;  /* 0x000000b0ebb74220 */ /* 0x000fe20000410000 */
[----:B------:R-:W-:Y:S01]  /*7120*/  @P2 FFMA.FTZ R176, R196, R3, R2 ;  /* 0x00000003c4b02223 */ /* 0x000fe20000010002 */
[----:B------:R-:W-:-:S03]  /*7130*/  LOP3.LUT P4, RZ, R185, 0xff, RZ, 0xc0, !PT ;  /* 0x000000ffb9ff7812 */ /* 0x000fc6000788c0ff */
[----:B------:R-:W-:Y:S01]  /*7140*/  @P2 FADD.FTZ R235, R205, -R176 ;  /* 0x800000b0cdeb2221 */ /* 0x000fe20000010000 */
[----:B------:R-:W-:-:S03]  /*7150*/  HFMA2 R176, -RZ, RZ, 0, 0 ;  /* 0x00000000ffb07431 */ /* 0x000fc600000001ff */
[----:B------:R-:W-:-:S04]  /*7160*/  @P2 FMUL.FTZ R235, R186, R235 ;  /* 0x000000ebbaeb2220 */ /* 0x000fc80000410000 */
[----:B------:R-:W-:Y:S02]  /*7170*/  @P2 FMUL.FTZ R235, R4, R235 ;  /* 0x000000eb04eb2220 */ /* 0x000fe40000410000 */
[----:B------:R-:W2:Y:S02]  /*7180*/  @P4 LDC R240, c[0x0][0x408] ;  /* 0x00010200fff04b82 */ /* 0x000ea40000000800 */
[----:B0-----:R-:W-:Y:S01]  /*7190*/  @P2 FMUL.FTZ R236, R235, R236 ;  /* 0x000000ecebec2220 */ /* 0x001fe20000410000 */
[----:B------:R-:W-:-:S03]  /*71a0*/  MOV R235, RZ ;  /* 0x000000ff00eb7202 */ /* 0x000fc60000000f00 */
[----:B------:R-:W-:Y:S01]  /*71b0*/  @P2 FMUL.FTZ R176, R177, R236 ;  /* 0x000000ecb1b02220 */ /* 0x000fe20000410000 */
[----:B------:R-:W-:-:S04]  /*71c0*/  @P2 FFMA.FTZ R236, R196, R3, R2 ;  /* 0x00000003c4ec2223 */ /* 0x000fc80000010002 */
[----:B------:R-:W-:Y:S01]  /*71d0*/  @P2 FADD.FTZ R177, R205, -R236 ;  /* 0x800000eccdb12221 */ /* 0x000fe20000010000 */
[----:B------:R-:W-:-:S03]  /*71e0*/  MOV R236, RZ ;  /* 0x000000ff00ec7202 */ /* 0x000fc60000000f00 */
[----:B------:R-:W-:-:S04]  /*71f0*/  @P2 FMUL.FTZ R177, R186, R177 ;  /* 0x000000b1bab12220 */ /* 0x000fc80000410000 */
[----:B------:R-:W-:-:S04]  /*7200*/  @P2 FMUL.FTZ R177, R4, R177 ;  /* 0x000000b104b12220 */ /* 0x000fc80000410000 */
[----:B-1----:R-:W-:Y:S01]  /*7210*/  @P2 FMUL.FTZ R238, R177, R238 ;  /* 0x000000eeb1ee2220 */ /* 0x002fe20000410000 */
[----:B------:R-:W-:-:S05]  /*7220*/  @P2 HADD2.F32 R177, -RZ, R57.H1_H1 ;  /* 0x30000039ffb12230 */ /* 0x000fca0000004100 */
[----:B------:R-:W-:Y:S01]  /*7230*/  @P2 FMUL.FTZ R236, R238, R177 ;  /* 0x000000b1eeec2220 */ /* 0x000fe20000410000 */
[----:B------:R-:W-:Y:S01]  /*7240*/  @P4 FFMA.FTZ R177, R195, R3, R2 ;  /* 0x00000003c3b14223 */ /* 0x000fe20000010002 */
[----:B------:R-:W0:Y:S01]  /*7250*/  @P4 LDC R238, c[0x0][0x408] ;  /* 0x00010200ffee4b82 */ /* 0x000e220000000800 */
[----:B------:R-:W-:Y:S02]  /*7260*/  LOP3.LUT P2, RZ, R185, 0xff00, RZ, 0xc0, !PT ;  /* 0x0000ff00b9ff7812 */ /* 0x000fe4000784c0ff */
[----:B------:R-:W-:-:S04]  /*7270*/  @P4 FADD.FTZ R177, R204, -R177 ;  /* 0x800000b1ccb14221 */ /* 0x000fc80000010000 */
[----:B------:R-:W-:-:S04]  /*7280*/  @P4 FMUL.FTZ R177, R186, R177 ;  /* 0x000000b1bab14220 */ /* 0x000fc80000410000 */
[----:B------:R-:W-:-:S04]  /*7290*/  @P4 FMUL.FTZ R177, R4, R177 ;  /* 0x000000b104b14220 */ /* 0x000fc80000410000 */
[----:B--2---:R-:W-:Y:S01]  /*72a0*/  @P4 FMUL.FTZ R240, R177, R240 ;  /* 0x000000f0b1f04220 */ /* 0x004fe20000410000 */
[--C-:B------:R-:W-:Y:S02]  /*72b0*/  @P4 HADD2.F32 R177, -RZ, R178.reuse.H0_H0 ;  /* 0x200000b2ffb14230 */ /* 0x100fe40000004100 */
[----:B------:R-:W-:-:S03]  /*72c0*/  @P2 HADD2.F32 R178, -RZ, R178.H1_H1 ;  /* 0x300000b2ffb22230 */ /* 0x000fc60000004100 */
[----:B------:R-:W-:Y:S01]  /*72d0*/  @P4 FMUL.FTZ R241, R177, R240 ;  /* 0x000000f0b1f14220 */ /* 0x000fe20000410000 */
[----:B------:R-:W-:Y:S01]  /*72e0*/  @P4 FFMA.FTZ R177, R195, R3, R2 ;  /* 0x00000003c3b14223 */ /* 0x000fe20000010002 */
[----:B------:R-:W1:Y:S03]  /*72f0*/  @P2 LDC R240, c[0x0][0x408] ;  /* 0x00010200fff02b82 */ /* 0x000e660000000800 */
[----:B------:R-:W-:-:S04]  /*7300*/  @P4 FADD.FTZ R177, R204, -R177 ;  /* 0x800000b1ccb14221 */ /* 0x000fc80000010000 */
[----:B------:R-:W-:-:S04]  /*7310*/  @P4 FMUL.FTZ R177, R186, R177 ;  /* 0x000000b1bab14220 */ /* 0x000fc80000410000 */
[----:B------:R-:W-:-:S04]  /*7320*/  @P4 FMUL.FTZ R177, R4, R177 ;  /* 0x000000b104b14220 */ /* 0x000fc80000410000 */
[----:B0-----:R-:W-:Y:S01]  /*7330*/  @P4 FMUL.FTZ R238, R177, R238 ;  /* 0x000000eeb1ee4220 */ /* 0x001fe20000410000 */
[----:B------:R-:W-:-:S05]  /*7340*/  @P4 HADD2.F32 R177, -RZ, R58.H0_H0 ;  /* 0x2000003affb14230 */ /* 0x000fca0000004100 */
[----:B------:R-:W-:Y:S01]  /*7350*/  @P4 FMUL.FTZ R235, R238, R177 ;  /* 0x000000b1eeeb4220 */ /* 0x000fe20000410000 */
[----:B------:R-:W-:Y:S01]  /*7360*/  @P2 FFMA.FTZ R238, R187, R3, R2 ;  /* 0x00000003bbee2223 */ /* 0x000fe20000010002 */
[----:B------:R-:W-:-:S03]  /*7370*/  LOP3.LUT P4, RZ, R185, 0xff0000, RZ, 0xc0, !PT ;  /* 0x00ff0000b9ff7812 */ /* 0x000fc6000788c0ff */
[----:B------:R-:W-:Y:S02]  /*7380*/  @P2 FADD.FTZ R177, R203, -R238 ;  /* 0x800000eecbb12221 */ /* 0x000fe40000010000 */
[----:B------:R-:W0:Y:S02]  /*7390*/  @P2 LDC R238, c[0x0][0x408] ;  /* 0x00010200ffee2b82 */ /* 0x000e240000000800 */
[----:B------:R-:W-:-:S04]  /*73a0*/  @P2 FMUL.FTZ R177, R186, R177 ;  /* 0x000000b1bab12220 */ /* 0x000fc80000410000 */
[----:B------:R-:W-:Y:S02]  /*73b0*/  @P2 FMUL.FTZ R177, R4, R177 ;  /* 0x000000b104b12220 */ /* 0x000fe40000410000 */
[----:B------:R-:W2:Y:S01]  /*73c0*/  @P4 LDC R246, c[0x0][0x408] ;  /* 0x00010200fff64b82 */ /* 0x000ea20000000800 */
[----:B------:R-:W-:Y:S02]  /*73d0*/  @P4 HADD2.F32 R179, -RZ, R179.H0_H0 ;  /* 0x200000b3ffb34230 */ /* 0x000fe40000004100 */
[----:B-1----:R-:W-:Y:S01]  /*73e0*/  @P2 FMUL.FTZ R177, R177, R240 ;  /* 0x000000f0b1b12220 */ /* 0x002fe20000410000 */
[----:B------:R-:W-:-:S03]  /*73f0*/  HFMA2 R240, -RZ, RZ, 0, 0 ;  /* 0x00000000fff07431 */ /* 0x000fc600000001ff */
[----:B------:R-:W-:Y:S01]  /*7400*/  @P2 FMUL.FTZ R240, R178, R177 ;  /* 0x000000b1b2f02220 */ /* 0x000fe20000410000 */
[----:B------:R-:W-:-:S04]  /*7410*/  @P2 FFMA.FTZ R178, R187, R3, R2 ;  /* 0x00000003bbb22223 */ /* 0x000fc80000010002 */
[----:B------:R-:W-:-:S04]  /*7420*/  @P2 FADD.FTZ R177, R203, -R178 ;  /* 0x800000b2cbb12221 */ /* 0x000fc80000010000 */
[----:B------:R-:W-:-:S04]  /*7430*/  @P2 FMUL.FTZ R177, R186, R177 ;  /* 0x000000b1bab12220 */ /* 0x000fc80000410000 */
[----:B------:R-:W-:-:S04]  /*7440*/  @P2 FMUL.FTZ R177, R4, R177 ;  /* 0x000000b104b12220 */ /* 0x000fc80000410000 */
[----:B0-----:R-:W-:Y:S01]  /*7450*/  @P2 FMUL.FTZ R178, R177, R238 ;  /* 0x000000eeb1b22220 */ /* 0x001fe20000410000 */
[----:B------:R-:W-:Y:S01]  /*7460*/  @P2 HADD2.F32 R177, -RZ, R58.H1_H1 ;  /* 0x3000003affb12230 */ /* 0x000fe20000004100 */
[----:B------:R-:W-:-:S04]  /*7470*/  MOV R238, RZ ;  /* 0x000000ff00ee7202 */ /* 0x000fc80000000f00 */
[----:B------:R-:W-:Y:S01]  /*7480*/  @P2 FMUL.FTZ R238, R178, R177 ;  /* 0x000000b1b2ee2220 */ /* 0x000fe20000410000 */
[----:B------:R-:W-:-:S04]  /*7490*/  @P4 FFMA.FTZ R177, R199, R3, R2 ;  /* 0x00000003c7b14223 */ /* 0x000fc80000010002 */
[----:B------:R-:W-:-:S04]  /*74a0*/  @P4 FADD.FTZ R177, R202, -R177 ;  /* 0x800000b1cab14221 */ /* 0x000fc80000010000 */
[----:B------:R-:W-:-:S04]  /*74b0*/  @P4 FMUL.FTZ R177, R186, R177 ;  /* 0x000000b1bab14220 */ /* 0x000fc80000410000 */
[----:B------:R-:W-:-:S04]  /*74c0*/  @P4 FMUL.FTZ R177, R4, R177 ;  /* 0x000000b104b14220 */ /* 0x000fc80000410000 */
[----:B--2---:R-:W-:Y:S02]  /*74d0*/  @P4 FMUL.FTZ R246, R177, R246 ;  /* 0x000000f6b1f64220 */ /* 0x004fe40000410000 */
[----:B------:R-:W0:Y:S02]  /*74e0*/  @P4 LDC R177, c[0x0][0x408] ;  /* 0x00010200ffb14b82 */ /* 0x000e240000000800 */
[----:B------:R-:W-:Y:S01]  /*74f0*/  @P4 FMUL.FTZ R243, R179, R246 ;  /* 0x000000f6b3f34220 */ /* 0x000fe20000410000 */
[-CC-:B------:R-:W-:Y:S01]  /*7500*/  @P4 FFMA.FTZ R179, R199, R3.reuse, R2.reuse ;  /* 0x00000003c7b34223 */ /* 0x180fe20000010002 */
[----:B------:R-:W-:Y:S02]  /*7510*/  @P3 FFMA.FTZ R3, R201, R3, R2 ;  /* 0x00000003c9033223 */ /* 0x000fe40000010002 */
[----:B------:R-:W-:Y:S01]  /*7520*/  FADD.FTZ R150, R150, R243 ;  /* 0x000000f396967221 */ /* 0x000fe20000010000 */
[----:B------:R-:W-:Y:S01]  /*7530*/  @P4 FADD.FTZ R179, R202, -R179 ;  /* 0x800000b3cab34221 */ /* 0x000fe20000010000 */
[----:B------:R-:W1:Y:S01]  /*7540*/  @P3 LDC R2, c[0x0][0x408] ;  /* 0x00010200ff023b82 */ /* 0x000e620000000800 */
[----:B------:R-:W-:-:S02]  /*7550*/  @P3 FADD.FTZ R3, R208, -R3 ;  /* 0x80000003d0033221 */ /* 0x000fc40000010000 */
[C---:B------:R-:W-:Y:S02]  /*7560*/  @P4 FMUL.FTZ R179, R186.reuse, R179 ;  /* 0x000000b3bab34220 */ /* 0x040fe40000410000 */
[----:B------:R-:W-:Y:S02]  /*7570*/  @P3 FMUL.FTZ R3, R186, R3 ;  /* 0x00000003ba033220 */ /* 0x000fe40000410000 */
[C---:B------:R-:W-:Y:S01]  /*7580*/  @P4 FMUL.FTZ R178, R4.reuse, R179 ;  /* 0x000000b304b24220 */ /* 0x040fe20000410000 */
[----:B------:R-:W-:Y:S01]  /*7590*/  FADD.FTZ R179, R145, R244 ;  /* 0x000000f491b37221 */ /* 0x000fe20000010000 */
[----:B------:R-:W-:Y:S01]  /*75a0*/  @P3 FMUL.FTZ R3, R4, R3 ;  /* 0x0000000304033220 */ /* 0x000fe20000410000 */
[----:B------:R-:W-:Y:S01]  /*75b0*/  @P4 HADD2.F32 R4, -RZ, R59.H0_H0 ;  /* 0x2000003bff044230 */ /* 0x000fe20000004100 */
[----:B------:R-:W-:Y:S01]  /*75c0*/  F2FP.F16.F32.PACK_AB R145, R236, R183 ;  /* 0x000000b7ec91723e */ /* 0x000fe200000000ff */
[----:B0-----:R-:W-:Y:S01]  /*75d0*/  @P4 FMUL.FTZ R177, R178, R177 ;  /* 0x000000b1b2b14220 */ /* 0x001fe20000410000 */
[----:B------:R-:W-:Y:S01]  /*75e0*/  FADD.FTZ R178, R146, R245 ;  /* 0x000000f592b27221 */ /* 0x000fe20000010000 */
[----:B------:R-:W-:-:S02]  /*75f0*/  F2FP.F16.F32.PACK_AB R146, R238, R235 ;  /* 0x000000ebee92723e */ /* 0x000fc400000000ff */
[----:B------:R-:W-:Y:S01]  /*7600*/  @P4 FMUL.FTZ R247, R177, R4 ;  /* 0x00000004b1f74220 */ /* 0x000fe20000410000 */
[----:B------:R-:W-:Y:S01]  /*7610*/  FADD.FTZ R4, R149, R240 ;  /* 0x000000f095047221 */ /* 0x000fe20000010000 */
[----:B-1----:R-:W-:Y:S01]  /*7620*/  @P3 FMUL.FTZ R177, R3, R2 ;  /* 0x0000000203b13220 */ /* 0x002fe20000410000 */
[----:B------:R-:W-:Y:S01]  /*7630*/  @P3 HADD2.F32 R2, -RZ, R56.H0_H0 ;  /* 0x20000038ff023230 */ /* 0x000fe20000004100 */
[----:B------:R-:W-:-:S04]  /*7640*/  MOV R3, RZ ;  /* 0x000000ff00037202 */ /* 0x000fc80000000f00 */
[----:B------:R-:W-:Y:S01]  /*7650*/  @P3 FMUL.FTZ R3, R177, R2 ;  /* 0x00000002b1033220 */ /* 0x000fe20000410000 */
[----:B------:R-:W-:Y:S01]  /*7660*/  FADD.FTZ R177, R147, R176 ;  /* 0x000000b093b17221 */ /* 0x000fe20000010000 */
[----:B------:R-:W-:Y:S01]  /*7670*/  FADD.FTZ R176, R148, R241 ;  /* 0x000000f194b07221 */ /* 0x000fe20000010000 */
[----:B------:R-:W-:Y:S02]  /*7680*/  F2FP.F16.F32.PACK_AB R147, R180, R247 ;  /* 0x000000f7b493723e */ /* 0x000fe400000000ff */
[----:B------:R-:W-:-:S07]  /*7690*/  F2FP.F16.F32.PACK_AB R144, R182, R3 ;  /* 0x00000003b690723e */ /* 0x000fce00000000ff */
.L_x_2662:
[----:B------:R-:W0:Y:S08]  /*76a0*/  @P1 LDC.64 R148, c[0x0][0x478] ;  /* 0x00011e00ff941b82 */ /* 0x000e300000000a00 */
[----:B------:R-:W1:Y:S01]  /*76b0*/  LDC.64 R2, c[0x0][0x468] ;  /* 0x00011a00ff027b82 */ /* 0x000e620000000a00 */
[----:B0-----:R-:W-:-:S05]  /*76c0*/  @P1 IMAD.WIDE.U32 R148, R21, 0x10, R148 ;  /* 0x0000001015941825 */ /* 0x001fca00078e0094 */
[----:B------:R0:W-:Y:S01]  /*76d0*/  @P1 STG.E.128 desc[UR6][R148.64], R152 ;  /* 0x0000009894001986 */ /* 0x0001e2000c101d06 */
[----:B-1----:R-:W-:-:S05]  /*76e0*/  IMAD.WIDE.U32 R2, R21, 0x10, R2 ;  /* 0x0000001015027825 */ /* 0x002fca00078e0002 */
[----:B------:R1:W-:Y:S01]  /*76f0*/  STG.E.128 desc[UR6][R2.64], R144 ;  /* 0x0000009002007986 */ /* 0x0003e2000c101d06 */
[----:B0-----:R-:W-:Y:S02]  /*7700*/  MOV R148, R176 ;  /* 0x000000b000947202 */ /* 0x001fe40000000f00 */
[----:B------:R-:W-:Y:S02]  /*7710*/  MOV R149, R4 ;  /* 0x0000000400957202 */ /* 0x000fe40000000f00 */
[----:B-1----:R-:W-:Y:S02]  /*7720*/  MOV R144, R181 ;  /* 0x000000b500907202 */ /* 0x002fe40000000f00 */
[----:B------:R-:W-:Y:S02]  /*7730*/  MOV R145, R179 ;  /* 0x000000b300917202 */ /* 0x000fe40000000f00 */
[----:B------:R-:W-:Y:S02]  /*7740*/  MOV R146, R178 ;  /* 0x000000b200927202 */ /* 0x000fe40000000f00 */
[----:B------:R-:W-:Y:S01]  /*7750*/  MOV R147, R177 ;  /* 0x000000b100937202 */ /* 0x000fe20000000f00 */
[----:B------:R-:W-:Y:S06]  /*7760*/  BRA `(.L_x_2660) ;  /* 0x0000004000087947 */ /* 0x000fec0003800000 */
.L_x_2647:
[----:B------:R-:W-:-:S04]  /*7770*/  UISETP.NE.U32.AND UP0, UPT, UR12, URZ, UPT ;  /* 0x000000ff0c00728c */ /* 0x000fc8000bf05070 */
[----:B------:R-:W-:-:S09]  /*7780*/  UISETP.NE.AND.EX UP0, UPT, UR13, URZ, UPT, UP0 ;  /* 0x000000ff0d00728c */ /* 0x000fd2000bf05300 */
[----:B------:R-:W-:Y:S05]  /*7790*/  BRA.U UP0, `(.L_x_2663) ;  /* 0x0000001d00dc7547 */ /* 0x000fea000b800000 */
[----:B------:R-:W-:Y:S04]  /*77a0*/  BSSY.RECONVERGENT B2, `(.L_x_2664) ;  /* 0x000007e000027945 */ /* 0x000fe80003800200 */
[----:B------:R-:W-:Y:S05]  /*77b0*/  @!P5 BRA `(.L_x_2665) ;  /* 0x0000000400f0d947 */ /* 0x000fea0003800000 */
[----:B------:R-:W0:Y:S02]  /*77c0*/  LDC.64 R176, c[0x0][0x390] ;  /* 0x0000e400ffb07b82 */ /* 0x000e240000000a00 */
[----:B0-----:R-:W-:-:S06]  /*77d0*/  IMAD.WIDE.U32 R176, R21, 0x10, R176 ;  /* 0x0000001015b07825 */ /* 0x001fcc00078e00b0 */
[----:B------:R-:W2:Y:S01]  /*77e0*/  LDG.E.128 R176, desc[UR6][R176.64] ;  /* 0x00000006b0b07981 */ /* 0x000ea2000c1e1d00 */
[-CC-:B------:R-:W-:Y:S01]  /*77f0*/  FFMA.FTZ R181, R0, R3.reuse, R2.reuse ;  /* 0x0000000300b57223 */ /* 0x180fe20000010002 */
[C---:B------:R-:W-:Y:S01]  /*7800*/  LOP3.LUT P1, RZ, R22.reuse, 0xff, RZ, 0xc0, !PT ;  /* 0x000000ff16ff7812 */ /* 0x040fe2000782c0ff */
[----:B------:R-:W-:Y:S01]  /*7810*/  HFMA2 R235, -RZ, RZ, 0, 0 ;  /* 0x00000000ffeb7431 */ /* 0x000fe200000001ff */
[----:B------:R-:W-:Y:S01]  /*7820*/  LOP3.LUT P5, RZ, R22, 0xff0000, RZ, 0xc0, !PT ;  /* 0x00ff000016ff7812 */ /* 0x000fe200078ac0ff */
[----:B------:R-:W-:Y:S01]  /*7830*/  FADD.FTZ R180, R200, -R181 ;  /* 0x800000b5c8b47221 */ /* 0x000fe20000010000 */
[----:B------:R-:W-:Y:S01]  /*7840*/  HADD2.F32 R181, -RZ, R156.H0_H0 ;  /* 0x2000009cffb57230 */ /* 0x000fe20000004100 */
[----:B------:R-:W-:Y:S01]  /*7850*/  MOV R236, RZ ;  /* 0x000000ff00ec7202 */ /* 0x000fe20000000f00 */
[-CC-:B------:R-:W-:Y:S01]  /*7860*/  FFMA.FTZ R243, R191, R3.reuse, R2.reuse ;  /* 0x00000003bff37223 */ /* 0x180fe20000010002 */
[----:B------:R-:W-:Y:S01]  /*7870*/  LOP3.LUT P6, RZ, R23, 0xff00, RZ, 0xc0, !PT ;  /* 0x0000ff0017ff7812 */ /* 0x000fe200078cc0ff */
[----:B------:R-:W-:Y:S01]  /*7880*/  FFMA.FTZ R247, R189, R3, R2 ;  /* 0x00000003bdf77223 */ /* 0x000fe20000010002 */
[----:B------:R-:W-:Y:S01]  /*7890*/  FFMA.FTZ R181, R186, R180, R181 ;  /* 0x000000b4bab57223 */ /* 0x000fe200000100b5 */
[----:B------:R-:W-:Y:S01]  /*78a0*/  MOV R180, RZ ;  /* 0x000000ff00b47202 */ /* 0x000fe20000000f00 */
[----:B------:R-:W-:-:S02]  /*78b0*/  HADD2.F32 R249, -RZ, R159.H1_H1 ;  /* 0x3000009ffff97230 */ /* 0x000fc40000004100 */
[----:B------:R-:W-:Y:S02]  /*78c0*/  HFMA2 R246, -RZ, RZ, 0, 0 ;  /* 0x00000000fff67431 */ /* 0x000fe400000001ff */
[----:B------:R-:W-:Y:S01]  /*78d0*/  FMUL.FTZ R181, R181, R4 ;  /* 0x00000004b5b57220 */ /* 0x000fe20000410000 */
[----:B------:R-:W-:Y:S01]  /*78e0*/  @P1 HADD2.F32 R183, -RZ, R32.H0_H0 ;  /* 0x20000020ffb71230 */ /* 0x000fe20000004100 */
[----:B------:R-:W-:Y:S01]  /*78f0*/  MOV R248, RZ ;  /* 0x000000ff00f87202 */ /* 0x000fe20000000f00 */
[----:B------:R-:W-:Y:S02]  /*7900*/  @P5 HADD2.F32 R238, -RZ, R33.H0_H0 ;  /* 0x20000021ffee5230 */ /* 0x000fe40000004100 */
[----:B------:R-:W-:-:S04]  /*7910*/  FMUL.FTZ R182, R181, UR14 ;  /* 0x0000000eb5b67c20 */ /* 0x000fc80008410000 */
[----:B------:R-:W-:Y:S01]  /*7920*/  @P1 FMUL.FTZ R180, R183, R182 ;  /* 0x000000b6b7b41220 */ /* 0x000fe20000410000 */
[----:B------:R-:W-:Y:S01]  /*7930*/  FFMA.FTZ R183, R193, R3, R2 ;  /* 0x00000003c1b77223 */ /* 0x000fe20000010002 */
[----:B--2---:R-:W-:-:S05]  /*7940*/  @P1 HADD2.F32 R181, -RZ, R176.H0_H0 ;  /* 0x200000b0ffb51230 */ /* 0x004fca0000004100 */
[----:B------:R-:W-:Y:S01]  /*7950*/  @P1 FMUL.FTZ R235, R182, R181 ;  /* 0x000000b5b6eb1220 */ /* 0x000fe20000410000 */
[----:B------:R-:W-:Y:S01]  /*7960*/  FFMA.FTZ R182, R194, R3, R2 ;  /* 0x00000003c2b67223 */ /* 0x000fe20000010002 */
[----:B------:R-:W-:Y:S01]  /*7970*/  HADD2.F32 R181, -RZ, R156.H1_H1 ;  /* 0x3000009cffb57230 */ /* 0x000fe20000004100 */
[----:B------:R-:W-:Y:S01]  /*7980*/  LOP3.LUT P1, RZ, R22, 0xff00, RZ, 0xc0, !PT ;  /* 0x0000ff0016ff7812 */ /* 0x000fe2000782c0ff */
[----:B------:R-:W-:Y:S01]  /*7990*/  FADD.FTZ R124, R124, R235 ;  /* 0x000000eb7c7c7221 */ /* 0x000fe20000010000 */
[----:B------:R-:W-:-:S04]  /*79a0*/  FADD.FTZ R182, R231, -R182 ;  /* 0x800000b6e7b67221 */ /* 0x000fc80000010000 */
[----:B------:R-:W-:Y:S01]  /*79b0*/  FFMA.FTZ R181, R186, R182, R181 ;  /* 0x000000b6bab57223 */ /* 0x000fe200000100b5 */
[----:B------:R-:W-:Y:S01]  /*79c0*/  FADD.FTZ R182, R230, -R183 ;  /* 0x800000b7e6b67221 */ /* 0x000fe20000010000 */
[----:B------:R-:W-:Y:S02]  /*79d0*/  HADD2.F32 R183, -RZ, R157.H0_H0 ;  /* 0x2000009dffb77230 */ /* 0x000fe40000004100 */
[----:B------:R-:W-:-:S03]  /*79e0*/  FMUL.FTZ R181, R181, R4 ;  /* 0x00000004b5b57220 */ /* 0x000fc60000410000 */
[----:B------:R-:W-:Y:S01]  /*79f0*/  FFMA.FTZ R183, R186, R182, R183 ;  /* 0x000000b6bab77223 */ /* 0x000fe200000100b7 */
[----:B------:R-:W-:Y:S01]  /*7a00*/  FMUL.FTZ R241, R181, UR14 ;  /* 0x0000000eb5f17c20 */ /* 0x000fe20008410000 */
[----:B------:R-:W-:Y:S02]  /*7a10*/  HFMA2 R181, -RZ, RZ, 0, 0 ;  /* 0x00000000ffb57431 */ /* 0x000fe400000001ff */
[----:B------:R-:W-:Y:S02]  /*7a20*/  @P1 HADD2.F32 R176, -RZ, R176.H1_H1 ;  /* 0x300000b0ffb01230 */ /* 0x000fe40000004100 */
[----:B------:R-:W-:Y:S01]  /*7a30*/  FMUL.FTZ R183, R183, R4 ;  /* 0x00000004b7b77220 */ /* 0x000fe20000410000 */
[----:B------:R-:W-:Y:S02]  /*7a40*/  @P1 HADD2.F32 R182, -RZ, R32.H1_H1 ;  /* 0x30000020ffb61230 */ /* 0x000fe40000004100 */
[----:B------:R-:W-:Y:S01]  /*7a50*/  @P1 FMUL.FTZ R236, R241, R176 ;  /* 0x000000b0f1ec1220 */ /* 0x000fe20000410000 */
[----:B------:R-:W-:-:S02]  /*7a60*/  @P5 HADD2.F32 R176, -RZ, R177.H0_H0 ;  /* 0x200000b1ffb05230 */ /* 0x000fc40000004100 */
[----:B------:R-:W-:Y:S01]  /*7a70*/  @P1 FMUL.FTZ R181, R182, R241 ;  /* 0x000000f1b6b51220 */ /* 0x000fe20000410000 */
[----:B------:R-:W-:Y:S02]  /*7a80*/  HFMA2 R241, -RZ, RZ, 0, 0 ;  /* 0x00000000fff17431 */ /* 0x000fe400000001ff */
[----:B------:R-:W-:Y:S01]  /*7a90*/  FMUL.FTZ R183, R183, UR14 ;  /* 0x0000000eb7b77c20 */ /* 0x000fe20008410000 */
[----:B------:R-:W-:Y:S01]  /*7aa0*/  MOV R182, RZ ;  /* 0x000000ff00b67202 */ /* 0x000fe20000000f00 */
[----:B------:R-:W-:Y:S01]  /*7ab0*/  FADD.FTZ R125, R125, R236 ;  /* 0x000000ec7d7d7221 */ /* 0x000fe20000010000 */
[----:B------:R-:W-:Y:S01]  /*7ac0*/  LOP3.LUT P1, RZ, R22, 0xff000000, RZ, 0xc0, !PT ;  /* 0xff00000016ff7812 */ /* 0x000fe2000782c0ff */
[----:B------:R-:W-:Y:S01]  /*7ad0*/  @P5 FMUL.FTZ R182, R238, R183 ;  /* 0x000000b7eeb65220 */ /* 0x000fe20000410000 */
[----:B------:R-:W-:Y:S01]  /*7ae0*/  @P5 FMUL.FTZ R241, R183, R176 ;  /* 0x000000b0b7f15220 */ /* 0x000fe20000410000 */
[----:B------:R-:W-:Y:S01]  /*7af0*/  FFMA.FTZ R176, R192, R3, R2 ;  /* 0x00000003c0b07223 */ /* 0x000fe20000010002 */
[----:B------:R-:W-:Y:S01]  /*7b00*/  HADD2.F32 R183, -RZ, R157.H1_H1 ;  /* 0x3000009dffb77230 */ /* 0x000fe20000004100 */
[----:B------:R-:W-:Y:S01]  /*7b10*/  LOP3.LUT P5, RZ, R23, 0xff, RZ, 0xc0, !PT ;  /* 0x000000ff17ff7812 */ /* 0x000fe200078ac0ff */
[----:B------:R-:W-:Y:S01]  /*7b20*/  FADD.FTZ R126, R126, R241 ;  /* 0x000000f17e7e7221 */ /* 0x000fe20000010000 */
[----:B------:R-:W-:Y:S01]  /*7b30*/  FADD.FTZ R176, R229, -R176 ;  /* 0x800000b0e5b07221 */ /* 0x000fe20000010000 */
[----:B------:R-:W-:-:S02]  /*7b40*/  MOV R238, RZ ;  /* 0x000000ff00ee7202 */ /* 0x000fc40000000f00 */
[----:B------:R-:W-:Y:S01]  /*7b50*/  F2FP.F16.F32.PACK_AB R180, R181, R180 ;  /* 0x000000b4b5b4723e */ /* 0x000fe200000000ff */
[----:B------:R-:W-:Y:S01]  /*7b60*/  FFMA.FTZ R183, R186, R176, R183 ;  /* 0x000000b0bab77223 */ /* 0x000fe200000100b7 */
[----:B------:R-:W-:Y:S01]  /*7b70*/  FADD.FTZ R176, R228, -R243 ;  /* 0x800000f3e4b07221 */ /* 0x000fe20000010000 */
[----:B------:R-:W-:Y:S02]  /*7b80*/  HADD2.F32 R243, -RZ, R158.H0_H0 ;  /* 0x2000009efff37230 */ /* 0x000fe40000004100 */
[----:B------:R-:W-:Y:S01]  /*7b90*/  FMUL.FTZ R183, R183, R4 ;  /* 0x00000004b7b77220 */ /* 0x000fe20000410000 */
[----:B------:R-:W-:Y:S02]  /*7ba0*/  @P1 HADD2.F32 R177, -RZ, R177.H1_H1 ;  /* 0x300000b1ffb11230 */ /* 0x000fe40000004100 */
[----:B------:R-:W-:Y:S01]  /*7bb0*/  FFMA.FTZ R243, R186, R176, R243 ;  /* 0x000000b0baf37223 */ /* 0x000fe200000100f3 */
[----:B------:R-:W-:Y:S01]  /*7bc0*/  FMUL.FTZ R176, R183, UR14 ;  /* 0x0000000eb7b07c20 */ /* 0x000fe20008410000 */
[----:B------:R-:W-:-:S02]  /*7bd0*/  HFMA2 R183, -RZ, RZ, 0, 0 ;  /* 0x00000000ffb77431 */ /* 0x000fc400000001ff */
[----:B------:R-:W-:Y:S02]  /*7be0*/  @P1 HADD2.F32 R245, -RZ, R33.H1_H1 ;  /* 0x30000021fff51230 */ /* 0x000fe40000004100 */
[----:B------:R-:W-:Y:S01]  /*7bf0*/  FMUL.FTZ R243, R243, R4 ;  /* 0x00000004f3f37220 */ /* 0x000fe20000410000 */
[----:B------:R-:W-:Y:S01]  /*7c00*/  @P1 FMUL.FTZ R238, R176, R177 ;  /* 0x000000b1b0ee1220 */ /* 0x000fe20000410000 */
[----:B------:R-:W-:Y:S02]  /*7c10*/  @P5 HADD2.F32 R240, -RZ, R34.H0_H0 ;  /* 0x20000022fff05230 */ /* 0x000fe40000004100 */
[----:B------:R-:W-:Y:S01]  /*7c20*/  FMUL.FTZ R177, R243, UR14 ;  /* 0x0000000ef3b17c20 */ /* 0x000fe20008410000 */
[----:B------:R-:W-:Y:S01]  /*7c30*/  @P1 FMUL.FTZ R183, R245, R176 ;  /* 0x000000b0f5b71220 */ /* 0x000fe20000410000 */
[----:B------:R-:W-:Y:S02]  /*7c40*/  HFMA2 R243, -RZ, RZ, 0, 0 ;  /* 0x00000000fff37431 */ /* 0x000fe400000001ff */
[----:B------:R-:W-:Y:S01]  /*7c50*/  @P5 HADD2.F32 R176, -RZ, R178.H0_H0 ;  /* 0x200000b2ffb05230 */ /* 0x000fe20000004100 */
[----:B------:R-:W-:Y:S01]  /*7c60*/  MOV R245, RZ ;  /* 0x000000ff00f57202 */ /* 0x000fe20000000f00 */
[----:B------:R-:W-:Y:S01]  /*7c70*/  @P5 FMUL.FTZ R245, R240, R177 ;  /* 0x000000b1f0f55220 */ /* 0x000fe20000410000 */
[-CC-:B------:R-:W-:Y:S01]  /*7c80*/  FFMA.FTZ R240, R188, R3.reuse, R2.reuse ;  /* 0x00000003bcf07223 */ /* 0x180fe20000010002 */
[----:B------:R-:W-:Y:S01]  /*7c90*/  ISETP.GE.U32.AND P1, PT, R22, RZ, PT ;  /* 0x000000ff1600720c */ /* 0x000fe20003f26070 */
[----:B------:R-:W-:Y:S01]  /*7ca0*/  @P5 FMUL.FTZ R243, R177, R176 ;  /* 0x000000b0b1f35220 */ /* 0x000fe20000410000 */
[----:B------:R-:W-:Y:S01]  /*7cb0*/  FFMA.FTZ R176, R190, R3, R2 ;  /* 0x00000003beb07223 */ /* 0x000fe20000010002 */
[----:B------:R-:W-:Y:S01]  /*7cc0*/  HADD2.F32 R177, -RZ, R158.H1_H1 ;  /* 0x3000009effb17230 */ /* 0x000fe20000004100 */
[----:B------:R-:W-:Y:S01]  /*7cd0*/  LOP3.LUT P5, RZ, R23, 0xff0000, RZ, 0xc0, !PT ;  /* 0x00ff000017ff7812 */ /* 0x000fe200078ac0ff */
[----:B------:R-:W-:Y:S01]  /*7ce0*/  FADD.FTZ R240, R225, -R240 ;  /* 0x800000f0e1f07221 */ /* 0x000fe20000010000 */
[----:B------:R-:W-:Y:S01]  /*7cf0*/  FADD.FTZ R176, R227, -R176 ;  /* 0x800000b0e3b07221 */ /* 0x000fe20000010000 */
[----:B------:R-:W-:Y:S01]  /*7d00*/  ISETP.GE.U32.AND.EX P1, PT, R23, 0x1000000, PT, P1 ;  /* 0x010000001700780c */ /* 0x000fe20003f26110 */
[----:B------:R-:W-:Y:S01]  /*7d10*/  FADD.FTZ R127, R127, R238 ;  /* 0x000000ee7f7f7221 */ /* 0x000fe20000010000 */
[C---:B------:R-:W-:Y:S01]  /*7d20*/  FFMA.FTZ R249, R186.reuse, R240, R249 ;  /* 0x000000f0baf97223 */ /* 0x040fe200000100f9 */
[----:B------:R-:W-:Y:S01]  /*7d30*/  FFMA.FTZ R177, R186, R176, R177 ;  /* 0x000000b0bab17223 */ /* 0x000fe200000100b1 */
[----:B------:R-:W-:Y:S01]  /*7d40*/  FADD.FTZ R176, R226, -R247 ;  /* 0x800000f7e2b07221 */ /* 0x000fe20000010000 */
[----:B------:R-:W-:-:S02]  /*7d50*/  HADD2.F32 R247, -RZ, R159.H0_H0 ;  /* 0x2000009ffff77230 */ /* 0x000fc40000004100 */
[-C--:B------:R-:W-:Y:S01]  /*7d60*/  FMUL.FTZ R244, R249, R4.reuse ;  /* 0x00000004f9f47220 */ /* 0x080fe20000410000 */
[----:B------:R-:W-:Y:S01]  /*7d70*/  FMUL.FTZ R177, R177, R4 ;  /* 0x00000004b1b17220 */ /* 0x000fe20000410000 */
[----:B------:R-:W-:Y:S01]  /*7d80*/  F2FP.F16.F32.PACK_AB R181, R183, R182 ;  /* 0x000000b6b7b5723e */ /* 0x000fe200000000ff */
[----:B------:R-:W-:Y:S01]  /*7d90*/  FADD.FTZ R128, R128, R243 ;  /* 0x000000f380807221 */ /* 0x000fe20000010000 */
[----:B------:R-:W-:Y:S01]  /*7da0*/  FFMA.FTZ R247, R186, R176, R247 ;  /* 0x000000b0baf77223 */ /* 0x000fe200000100f7 */
[----:B------:R-:W-:Y:S01]  /*7db0*/  FMUL.FTZ R240, R177, UR14 ;  /* 0x0000000eb1f07c20 */ /* 0x000fe20008410000 */
[----:B------:R-:W-:Y:S02]  /*7dc0*/  @P6 HADD2.F32 R177, -RZ, R34.H1_H1 ;  /* 0x30000022ffb16230 */ /* 0x000fe40000004100 */
[----:B------:R-:W-:Y:S01]  /*7dd0*/  FMUL.FTZ R244, R244, UR14 ;  /* 0x0000000ef4f47c20 */ /* 0x000fe20008410000 */
[----:B------:R-:W-:Y:S01]  /*7de0*/  FMUL.FTZ R242, R247, R4 ;  /* 0x00000004f7f27220 */ /* 0x000fe20000410000 */
[----:B------:R-:W-:-:S02]  /*7df0*/  HFMA2 R247, -RZ, RZ, 0, 0 ;  /* 0x00000000fff77431 */ /* 0x000fc400000001ff */
[--C-:B------:R-:W-:Y:S02]  /*7e00*/  @P1 HADD2.F32 R249, -RZ, R35.reuse.H1_H1 ;  /* 0x30000023fff91230 */ /* 0x100fe40000004100 */
[----:B------:R-:W-:Y:S01]  /*7e10*/  @P6 FMUL.FTZ R246, R177, R240 ;  /* 0x000000f0b1f66220 */ /* 0x000fe20000410000 */
[----:B------:R-:W-:Y:S02]  /*7e20*/  @P5 HADD2.F32 R177, -RZ, R35.H0_H0 ;  /* 0x20000023ffb15230 */ /* 0x000fe40000004100 */
[----:B------:R-:W-:Y:S01]  /*7e30*/  FMUL.FTZ R242, R242, UR14 ;  /* 0x0000000ef2f27c20 */ /* 0x000fe20008410000 */
[----:B------:R-:W-:Y:S01]  /*7e40*/  @P1 FMUL.FTZ R247, R249, R244 ;  /* 0x000000f4f9f71220 */ /* 0x000fe20000410000 */
[----:B------:R-:W-:Y:S02]  /*7e50*/  F2FP.F16.F32.PACK_AB R182, R246, R245 ;  /* 0x000000f5f6b6723e */ /* 0x000fe400000000ff */
[----:B------:R-:W-:Y:S01]  /*7e60*/  @P5 FMUL.FTZ R248, R177, R242 ;  /* 0x000000f2b1f85220 */ /* 0x000fe20000410000 */
[----:B------:R-:W-:Y:S01]  /*7e70*/  @P6 HADD2.F32 R245, -RZ, R178.H1_H1 ;  /* 0x300000b2fff56230 */ /* 0x000fe20000004100 */
[----:B------:R-:W0:Y:S01]  /*7e80*/  LDC.64 R176, c[0x0][0x468] ;  /* 0x00011a00ffb07b82 */ /* 0x000e220000000a00 */
[----:B------:R-:W-:-:S02]  /*7e90*/  MOV R178, RZ ;  /* 0x000000ff00b27202 */ /* 0x000fc40000000f00 */
[----:B------:R-:W-:Y:S01]  /*7ea0*/  F2FP.F16.F32.PACK_AB R183, R247, R248 ;  /* 0x000000f8f7b7723e */ /* 0x000fe200000000ff */
[----:B------:R-:W-:Y:S01]  /*7eb0*/  @P6 FMUL.FTZ R178, R240, R245 ;  /* 0x000000f5f0b26220 */ /* 0x000fe20000410000 */
[----:B------:R-:W-:Y:S02]  /*7ec0*/  HFMA2 R245, -RZ, RZ, 0, 0 ;  /* 0x00000000fff57431 */ /* 0x000fe400000001ff */
[--C-:B------:R-:W-:Y:S01]  /*7ed0*/  @P5 HADD2.F32 R247, -RZ, R179.reuse.H0_H0 ;  /* 0x200000b3fff75230 */ /* 0x100fe20000004100 */
[----:B------:R-:W-:Y:S01]  /*7ee0*/  MOV R240, RZ ;  /* 0x000000ff00f07202 */ /* 0x000fe20000000f00 */
[----:B------:R-:W-:Y:S02]  /*7ef0*/  @P1 HADD2.F32 R179, -RZ, R179.H1_H1 ;  /* 0x300000b3ffb31230 */ /* 0x000fe40000004100 */
[----:B------:R-:W-:Y:S01]  /*7f00*/  FADD.FTZ R129, R129, R178 ;  /* 0x000000b281817221 */ /* 0x000fe20000010000 */
[----:B------:R-:W-:Y:S02]  /*7f10*/  @P5 FMUL.FTZ R245, R242, R247 ;  /* 0x000000f7f2f55220 */ /* 0x000fe40000410000 */
[----:B------:R-:W-:-:S02]  /*7f20*/  @P1 FMUL.FTZ R240, R244, R179 ;  /* 0x000000b3f4f01220 */ /* 0x000fc40000410000 */
[----:B------:R-:W-:Y:S02]  /*7f30*/  FADD.FTZ R130, R130, R245 ;  /* 0x000000f582827221 */ /* 0x000fe40000010000 */
[----:B------:R-:W-:Y:S01]  /*7f40*/  FADD.FTZ R131, R131, R240 ;  /* 0x000000f083837221 */ /* 0x000fe20000010000 */
[C---:B0-----:R-:W-:Y:S01]  /*7f50*/  IMAD.WIDE.U32 R176, R21.reuse, 0x10, R176 ;  /* 0x0000001015b07825 */ /* 0x041fe200078e00b0 */
[----:B------:R-:W-:-:S04]  /*7f60*/  IADD3 R21, PT, PT, R21, 0x20, RZ ;  /* 0x0000002015157810 */ /* 0x000fc80007ffe0ff */
[----:B------:R0:W-:Y:S03]  /*7f70*/  STG.E.128 desc[UR6][R176.64], R180 ;  /* 0x000000b4b0007986 */ /* 0x0001e6000c101d06 */
.L_x_2665:
[----:B------:R-:W-:Y:S05]  /*7f80*/  BSYNC.RECONVERGENT B2 ;  /* 0x0000000000027941 */ /* 0x000fea0003800200 */
.L_x_2664:
[----:B------:R-:W-:Y:S04]  /*7f90*/  BSSY.RECONVERGENT B2, `(.L_x_2666) ;  /* 0x000007e000027945 */ /* 0x000fe80003800200 */
[----:B------:R-:W-:Y:S05]  /*7fa0*/  @!P4 BRA `(.L_x_2667) ;  /* 0x0000000400f0c947 */ /* 0x000fea0003800000 */
[----:B0-----:R-:W0:Y:S02]  /*7fb0*/  LDC.64 R176, c[0x0][0x390] ;  /* 0x0000e400ffb07b82 */ /* 0x001e240000000a00 */
        /* <DEDUP_REMOVED lines=10> */
[----:B------:R-:W-:Y:S01]  /*8060*/  FFMA.FTZ R247, R14, R3, R2 ;  /* 0x000000030ef77223 */ /* 0x000fe20000010002 */
[----:B------:R-:W-:-:S02]  /*8070*/  HADD2.F32 R249, -RZ, R163.H1_H1 ;  /* 0x300000a3fff97230 */ /* 0x000fc40000004100 */
[----:B------:R-:W-:Y:S01]  /*8080*/  FFMA.FTZ R181, R186, R180, R181 ;  /* 0x000000b4bab57223 */ /* 0x000fe200000100b5 */
[----:B------:R-:W-:Y:S01]  /*8090*/  MOV R180, RZ ;  /* 0x000000ff00b47202 */ /* 0x000fe20000000f00 */
[----:B------:R-:W-:Y:S01]  /*80a0*/  HFMA2 R246, -RZ, RZ, 0, 0 ;  /* 0x00000000fff67431 */ /* 0x000fe200000001ff */
[----:B------:R-:W-:Y:S01]  /*80b0*/  LOP3.LUT P5, RZ, R25, 0xff0000, RZ, 0xc0, !PT ;  /* 0x00ff000019ff7812 */ /* 0x000fe200078ac0ff */
        /* <DEDUP_REMOVED lines=107> */
.L_x_2667:
[----:B------:R-:W-:Y:S05]  /*8770*/  BSYNC.RECONVERGENT B2 ;  /* 0x0000000000027941 */ /* 0x000fea0003800200 */
.L_x_2666:
[----:B------:R-:W-:Y:S04]  /*8780*/  BSSY.RECONVERGENT B2, `(.L_x_2668) ;  /* 0x000007e000027945 */ /* 0x000fe80003800200 */
[----:B------:R-:W-:Y:S05]  /*8790*/  @!P3 BRA `(.L_x_2669) ;  /* 0x0000000400f0b947 */ /* 0x000fea0003800000 */
[----:B01----:R-:W0:Y:S02]  /*87a0*/  LDC.64 R176, c[0x0][0x390] ;  /* 0x0000e400ffb07b82 */ /* 0x003e240000000a00 */
        /* <DEDUP_REMOVED lines=123> */
.L_x_2669:
[----:B------:R-:W-:Y:S05]  /*8f60*/  BSYNC.RECONVERGENT B2 ;  /* 0x0000000000027941 */ /* 0x000fea0003800200 */
.L_x_2668:
[----:B------:R-:W-:Y:S05]  /*8f70*/  @!P2 BRA `(.L_x_2660) ;  /* 0x000000280004a947 */ /* 0x000fea0003800000 */
[----:B012---:R-:W0:Y:S02]  /*8f80*/  LDC.64 R176, c[0x0][0x390] ;  /* 0x0000e400ffb07b82 */ /* 0x007e240000000a00 */
[----:B0-----:R-:W-:-:S06]  /*8f90*/  IMAD.WIDE.U32 R176, R21, 0x10, R176 ;  /* 0x0000001015b07825 */ /* 0x001fcc00078e00b0 */
[----:B------:R-:W2:Y:S01]  /*8fa0*/  LDG.E.128 R176, desc[UR6][R176.64] ;  /* 0x00000006b0b07981 */ /* 0x000ea2000c1e1d00 */
        /* <DEDUP_REMOVED lines=10> */
[----:B------:R-:W-:Y:S01]  /*9050*/  HADD2.F32 R3, -RZ, R169.H0_H0 ;  /* 0x200000a9ff037230 */ /* 0x000fe20000004100 */
[----:B------:R-:W-:Y:S01]  /*9060*/  LOP3.LUT P1, RZ, R184, 0xff, RZ, 0xc0, !PT ;  /* 0x000000ffb8ff7812 */ /* 0x000fe2000782c0ff */
[----:B------:R-:W-:-:S02]  /*9070*/  HADD2.F32 R181, -RZ, R168.H1_H1 ;  /* 0x300000a8ffb57230 */ /* 0x000fc40000004100 */
[----:B------:R-:W-:Y:S01]  /*9080*/  FFMA.FTZ R249, R186, R2, R249 ;  /* 0x00000002baf97223 */ /* 0x000fe200000100f9 */
[----:B------:R-:W-:Y:S01]  /*9090*/  FADD.FTZ R2, R206, -R183 ;  /* 0x800000b7ce027221 */ /* 0x000fe20000010000 */
[----:B------:R-:W-:Y:S01]  /*90a0*/  FADD.FTZ R182, R207, -R182 ;  /* 0x800000b6cfb67221 */ /* 0x000fe20000010000 */
[----:B------:R-:W-:Y:S01]  /*90b0*/  FADD.FTZ R235, R234, -R235 ;  /* 0x800000ebeaeb7221 */ /* 0x000fe20000010000 */
[----:B------:R-:W-:Y:S02]  /*90c0*/  HADD2.F32 R247, -RZ, R171.H0_H0 ;  /* 0x200000abfff77230 */ /* 0x000fe40000004100 */
[----:B------:R-:W-:Y:S01]  /*90d0*/  FFMA.FTZ R3, R186, R2, R3 ;  /* 0x00000002ba037223 */ /* 0x000fe20000010003 */
[----:B------:R-:W-:Y:S01]  /*90e0*/  FADD.FTZ R2, R204, -R241 ;  /* 0x800000f1cc027221 */ /* 0x000fe20000010000 */
[--C-:B------:R-:W-:Y:S01]  /*90f0*/  HADD2.F32 R241, -RZ, R170.reuse.H0_H0 ;  /* 0x200000aafff17230 */ /* 0x100fe20000004100 */
[----:B------:R-:W-:Y:S01]  /*9100*/  LOP3.LUT P2, RZ, R184, 0xff00, RZ, 0xc0, !PT ;  /* 0x0000ff00b8ff7812 */ /* 0x000fe2000784c0ff */
[----:B------:R-:W-:Y:S01]  /*9110*/  FMUL.FTZ R249, R249, R4 ;  /* 0x00000004f9f97220 */ /* 0x000fe20000410000 */
[----:B------:R-:W-:Y:S01]  /*9120*/  FFMA.FTZ R181, R186, R182, R181 ;  /* 0x000000b6bab57223 */ /* 0x000fe200000100b5 */
[----:B------:R-:W-:-:S02]  /*9130*/  HADD2.F32 R243, -RZ, R170.H1_H1 ;  /* 0x300000aafff37230 */ /* 0x000fc40000004100 */
[----:B------:R-:W-:Y:S01]  /*9140*/  FFMA.FTZ R241, R186, R2, R241 ;  /* 0x00000002baf17223 */ /* 0x000fe200000100f1 */
[----:B------:R-:W-:Y:S01]  /*9150*/  FADD.FTZ R2, R202, -R245 ;  /* 0x800000f5ca027221 */ /* 0x000fe20000010000 */
[----:B------:R-:W-:Y:S02]  /*9160*/  HADD2.F32 R245, -RZ, R171.H1_H1 ;  /* 0x300000abfff57230 */ /* 0x000fe40000004100 */
[----:B------:R-:W-:Y:S01]  /*9170*/  FADD.FTZ R180, R203, -R180 ;  /* 0x800000b4cbb47221 */ /* 0x000fe20000010000 */
[----:B------:R-:W-:Y:S02]  /*9180*/  @P1 HADD2.F32 R182, -RZ, R56.H0_H0 ;  /* 0x20000038ffb61230 */ /* 0x000fe40000004100 */
[C---:B------:R-:W-:Y:S01]  /*9190*/  FFMA.FTZ R247, R186.reuse, R2, R247 ;  /* 0x00000002baf77223 */ /* 0x040fe200000100f7 */
[----:B------:R-:W-:Y:S01]  /*91a0*/  FMUL.FTZ R249, R249, UR14 ;  /* 0x0000000ef9f97c20 */ /* 0x000fe20008410000 */
[----:B------:R-:W-:Y:S01]  /*91b0*/  FFMA.FTZ R245, R186, R235, R245 ;  /* 0x000000ebbaf57223 */ /* 0x000fe200000100f5 */
[----:B------:R-:W-:-:S02]  /*91c0*/  HFMA2 R235, -RZ, RZ, 0, 0 ;  /* 0x00000000ffeb7431 */ /* 0x000fc400000001ff */
[----:B------:R-:W-:Y:S01]  /*91d0*/  FMUL.FTZ R181, R181, R4 ;  /* 0x00000004b5b57220 */ /* 0x000fe20000410000 */
[----:B------:R-:W-:Y:S01]  /*91e0*/  LOP3.LUT P6, RZ, R184, 0xff0000, RZ, 0xc0, !PT ;  /* 0x00ff0000b8ff7812 */ /* 0x000fe200078cc0ff */
[----:B------:R-:W-:Y:S01]  /*91f0*/  FFMA.FTZ R243, R186, R180, R243 ;  /* 0x000000b4baf37223 */ /* 0x000fe200000100f3 */
[----:B------:R-:W-:Y:S01]  /*9200*/  MOV R180, RZ ;  /* 0x000000ff00b47202 */ /* 0x000fe20000000f00 */
[----:B------:R-:W-:Y:S01]  /*9210*/  @P1 FMUL.FTZ R180, R182, R249 ;  /* 0x000000f9b6b41220 */ /* 0x000fe20000410000 */
[----:B------:R-:W-:Y:S01]  /*9220*/  @P2 HADD2.F32 R182, -RZ, R56.H1_H1 ;  /* 0x30000038ffb62230 */ /* 0x000fe20000004100 */
[----:B------:R-:W-:Y:S01]  /*9230*/  LOP3.LUT P5, RZ, R184, 0xff000000, RZ, 0xc0, !PT ;  /* 0xff000000b8ff7812 */ /* 0x000fe200078ac0ff */
[----:B------:R-:W-:Y:S02]  /*9240*/  HADD2.F32 R183, -RZ, R169.H1_H1 ;  /* 0x300000a9ffb77230 */ /* 0x000fe40000004100 */
[----:B------:R-:W-:Y:S01]  /*9250*/  FADD.FTZ R236, R205, -R236 ;  /* 0x800000eccdec7221 */ /* 0x000fe20000010000 */
[-C--:B------:R-:W-:Y:S01]  /*9260*/  FMUL.FTZ R3, R3, R4.reuse ;  /* 0x0000000403037220 */ /* 0x080fe20000410000 */
[----:B------:R-:W-:Y:S01]  /*9270*/  FMUL.FTZ R240, R245, R4 ;  /* 0x00000004f5f07220 */ /* 0x000fe20000410000 */
[----:B------:R-:W-:Y:S01]  /*9280*/  LOP3.LUT P4, RZ, R185, 0xff, RZ, 0xc0, !PT ;  /* 0x000000ffb9ff7812 */ /* 0x000fe2000788c0ff */
[----:B------:R-:W-:Y:S01]  /*9290*/  FFMA.FTZ R183, R186, R236, R183 ;  /* 0x000000ecbab77223 */ /* 0x000fe200000100b7 */
[----:B------:R-:W-:Y:S01]  /*92a0*/  FMUL.FTZ R238, R3, UR14 ;  /* 0x0000000e03ee7c20 */ /* 0x000fe20008410000 */
[----:B------:R-:W-:-:S02]  /*92b0*/  @P6 HADD2.F32 R3, -RZ, R57.H0_H0 ;  /* 0x20000039ff036230 */ /* 0x000fc40000004100 */
[-C--:B------:R-:W-:Y:S01]  /*92c0*/  FMUL.FTZ R186, R241, R4.reuse ;  /* 0x00000004f1ba7220 */ /* 0x080fe20000410000 */
[-C--:B------:R-:W-:Y:S01]  /*92d0*/  FMUL.FTZ R183, R183, R4.reuse ;  /* 0x00000004b7b77220 */ /* 0x080fe20000410000 */
[-C--:B------:R-:W-:Y:S01]  /*92e0*/  FMUL.FTZ R236, R243, R4.reuse ;  /* 0x00000004f3ec7220 */ /* 0x080fe20000410000 */
[----:B------:R-:W-:Y:S01]  /*92f0*/  FMUL.FTZ R241, R247, R4 ;  /* 0x00000004f7f17220 */ /* 0x000fe20000410000 */
[----:B------:R-:W-:Y:S01]  /*9300*/  LOP3.LUT P3, RZ, R185, 0xff00, RZ, 0xc0, !PT ;  /* 0x0000ff00b9ff7812 */ /* 0x000fe2000786c0ff */
[----:B------:R-:W-:Y:S01]  /*9310*/  FMUL.FTZ R4, R183, UR14 ;  /* 0x0000000eb7047c20 */ /* 0x000fe20008410000 */
[----:B------:R-:W-:Y:S01]  /*9320*/  MOV R183, RZ ;  /* 0x000000ff00b77202 */ /* 0x000fe20000000f00 */
[----:B------:R-:W-:Y:S01]  /*9330*/  FMUL.FTZ R186, R186, UR14 ;  /* 0x0000000ebaba7c20 */ /* 0x000fe20008410000 */
[----:B------:R-:W-:Y:S01]  /*9340*/  FMUL.FTZ R236, R236, UR14 ;  /* 0x0000000eecec7c20 */ /* 0x000fe20008410000 */
[----:B------:R-:W-:Y:S01]  /*9350*/  @P4 HADD2.F32 R245, -RZ, R58.H0_H0 ;  /* 0x2000003afff54230 */ /* 0x000fe20000004100 */
[----:B------:R-:W-:Y:S01]  /*9360*/  CS2R R242, SRZ ;  /* 0x0000000000f27805 */ /* 0x000fe2000001ff00 */
[----:B------:R-:W-:Y:S01]  /*9370*/  FMUL.FTZ R240, R240, UR14 ;  /* 0x0000000ef0f07c20 */ /* 0x000fe20008410000 */
[----:B------:R-:W-:-:S02]  /*9380*/  FMUL.FTZ R241, R241, UR14 ;  /* 0x0000000ef1f17c20 */ /* 0x000fc40008410000 */
[----:B------:R-:W-:Y:S01]  /*9390*/  @P4 FMUL.FTZ R243, R245, R186 ;  /* 0x000000baf5f34220 */ /* 0x000fe20000410000 */
[----:B------:R-:W-:Y:S02]  /*93a0*/  CS2R R244, SRZ ;  /* 0x0000000000f47805 */ /* 0x000fe4000001ff00 */
[----:B------:R-:W-:-:S05]  /*93b0*/  @P3 HADD2.F32 R247, -RZ, R58.H1_H1 ;  /* 0x3000003afff73230 */ /* 0x000fca0000004100 */
[----:B------:R-:W-:Y:S01]  /*93c0*/  @P3 FMUL.FTZ R242, R247, R236 ;  /* 0x000000ecf7f23220 */ /* 0x000fe20000410000 */
[----:B--2---:R-:W-:-:S05]  /*93d0*/  @P1 HADD2.F32 R2, -RZ, R176.H0_H0 ;  /* 0x200000b0ff021230 */ /* 0x004fca0000004100 */
[----:B------:R-:W-:Y:S01]  /*93e0*/  @P1 FMUL.FTZ R235, R249, R2 ;  /* 0x00000002f9eb1220 */ /* 0x000fe20000410000 */
[----:B------:R-:W-:Y:S01]  /*93f0*/  FMUL.FTZ R249, R181, UR14 ;  /* 0x0000000eb5f97c20 */ /* 0x000fe20008410000 */
[----:B------:R-:W-:Y:S02]  /*9400*/  HFMA2 R181, -RZ, RZ, 0, 0 ;  /* 0x00000000ffb57431 */ /* 0x000fe400000001ff */
[----:B------:R-:W-:Y:S01]  /*9410*/  @P2 HADD2.F32 R2, -RZ, R176.H1_H1 ;  /* 0x300000b0ff022230 */ /* 0x000fe20000004100 */
[----:B------:R-:W-:Y:S01]  /*9420*/  MOV R176, RZ ;  /* 0x000000ff00b07202 */ /* 0x000fe20000000f00 */
[----:B------:R-:W-:Y:S01]  /*9430*/  FADD.FTZ R144, R144, R235 ;  /* 0x000000eb90907221 */ /* 0x000fe20000010000 */
[----:B------:R-:W-:Y:S01]  /*9440*/  ISETP.GE.U32.AND P1, PT, R184, RZ, PT ;  /* 0x000000ffb800720c */ /* 0x000fe20003f26070 */
[----:B------:R-:W-:Y:S01]  /*9450*/  @P2 FMUL.FTZ R181, R182, R249 ;  /* 0x000000f9b6b52220 */ /* 0x000fe20000410000 */
[----:B------:R-:W-:Y:S02]  /*9460*/  HFMA2 R182, -RZ, RZ, 0, 0 ;  /* 0x00000000ffb67431 */ /* 0x000fe400000001ff */
[----:B------:R-:W-:Y:S01]  /*9470*/  @P2 FMUL.FTZ R176, R249, R2 ;  /* 0x00000002f9b02220 */ /* 0x000fe20000410000 */
[----:B------:R-:W-:-:S02]  /*9480*/  LOP3.LUT P2, RZ, R185, 0xff0000, RZ, 0xc0, !PT ;  /* 0x00ff0000b9ff7812 */ /* 0x000fc4000784c0ff */
[----:B------:R-:W-:Y:S01]  /*9490*/  ISETP.GE.U32.AND.EX P1, PT, R185, 0x1000000, PT, P1 ;  /* 0x01000000b900780c */ /* 0x000fe20003f26110 */
[----:B------:R-:W-:Y:S01]  /*94a0*/  FADD.FTZ R145, R145, R176 ;  /* 0x000000b091917221 */ /* 0x000fe20000010000 */
[----:B------:R-:W-:Y:S01]  /*94b0*/  @P6 FMUL.FTZ R182, R3, R238 ;  /* 0x000000ee03b66220 */ /* 0x000fe20000410000 */
[----:B------:R-:W-:Y:S01]  /*94c0*/  @P5 HADD2.F32 R3, -RZ, R57.H1_H1 ;  /* 0x30000039ff035230 */ /* 0x000fe20000004100 */
[----:B------:R-:W-:-:S04]  /*94d0*/  F2FP.F16.F32.PACK_AB R180, R181, R180 ;  /* 0x000000b4b5b4723e */ /* 0x000fc800000000ff */
[----:B------:R-:W-:Y:S02]  /*94e0*/  @P5 FMUL.FTZ R183, R3, R4 ;  /* 0x0000000403b75220 */ /* 0x000fe40000410000 */
[----:B------:R-:W0:Y:S01]  /*94f0*/  LDC.64 R2, c[0x0][0x468] ;  /* 0x00011a00ff027b82 */ /* 0x000e220000000a00 */
[--C-:B------:R-:W-:Y:S02]  /*9500*/  @P2 HADD2.F32 R246, -RZ, R59.reuse.H0_H0 ;  /* 0x2000003bfff62230 */ /* 0x100fe40000004100 */
[----:B------:R-:W-:Y:S01]  /*9510*/  F2FP.F16.F32.PACK_AB R181, R183, R182 ;  /* 0x000000b6b7b5723e */ /* 0x000fe200000000ff */
[----:B------:R-:W-:Y:S01]  /*9520*/  @P1 HADD2.F32 R247, -RZ, R59.H1_H1 ;  /* 0x3000003bfff71230 */ /* 0x000fe20000004100 */
[----:B------:R-:W-:Y:S01]  /*9530*/  F2FP.F16.F32.PACK_AB R182, R242, R243 ;  /* 0x000000f3f2b6723e */ /* 0x000fe200000000ff */
[--C-:B------:R-:W-:Y:S02]  /*9540*/  @P6 HADD2.F32 R243, -RZ, R177.reuse.H0_H0 ;  /* 0x200000b1fff36230 */ /* 0x100fe40000004100 */
[----:B------:R-:W-:Y:S01]  /*9550*/  @P2 FMUL.FTZ R244, R246, R241 ;  /* 0x000000f1f6f42220 */ /* 0x000fe20000410000 */
[----:B------:R-:W-:-:S02]  /*9560*/  @P5 HADD2.F32 R177, -RZ, R177.H1_H1 ;  /* 0x300000b1ffb15230 */ /* 0x000fc40000004100 */
[----:B------:R-:W-:-:S05]  /*9570*/  @P1 FMUL.FTZ R245, R247, R240 ;  /* 0x000000f0f7f51220 */ /* 0x000fca0000410000 */
[----:B------:R-:W-:Y:S01]  /*9580*/  F2FP.F16.F32.PACK_AB R183, R245, R244 ;  /* 0x000000f4f5b7723e */ /* 0x000fe200000000ff */
[----:B0-----:R-:W-:-:S04]  /*9590*/  IMAD.WIDE.U32 R2, R21, 0x10, R2 ;  /* 0x0000001015027825 */ /* 0x001fc800078e0002 */
[----:B------:R-:W-:Y:S01]  /*95a0*/  HFMA2 R21, -RZ, RZ, 0, 0 ;  /* 0x00000000ff157431 */ /* 0x000fe200000001ff */
[----:B------:R0:W-:Y:S01]  /*95b0*/  STG.E.128 desc[UR6][R2.64], R180 ;  /* 0x000000b402007986 */ /* 0x0001e2000c101d06 */
[----:B------:R-:W-:Y:S01]  /*95c0*/  @P6 FMUL.FTZ R21, R238, R243 ;  /* 0x000000f3ee156220 */ /* 0x000fe20000410000 */
[----:B------:R-:W-:Y:S01]  /*95d0*/  MOV R238, RZ ;  /* 0x000000ff00ee7202 */ /* 0x000fe20000000f00 */
[----:B------:R-:W-:Y:S01]  /*95e0*/  @P5 FMUL.FTZ R238, R4, R177 ;  /* 0x000000b104ee5220 */ /* 0x000fe20000410000 */
[----:B------:R-:W-:Y:S02]  /*95f0*/  HFMA2 R177, -RZ, RZ, 0, 0 ;  /* 0x00000000ffb17431 */ /* 0x000fe400000001ff */
[----:B------:R-:W-:Y:S02]  /*9600*/  @P4 HADD2.F32 R243, -RZ, R178.H0_H0 ;  /* 0x200000b2fff34230 */ /* 0x000fe40000004100 */
[----:B------:R-:W-:Y:S01]  /*9610*/  FADD.FTZ R146, R146, R21 ;  /* 0x0000001592927221 */ /* 0x000fe20000010000 */
[----:B------:R-:W-:-:S02]  /*9620*/  @P2 HADD2.F32 R4, -RZ, R179.H0_H0 ;  /* 0x200000b3ff042230 */ /* 0x000fc40000004100 */
[----:B------:R-:W-:Y:S01]  /*9630*/  FADD.FTZ R147, R147, R238 ;  /* 0x000000ee93937221 */ /* 0x000fe20000010000 */
[----:B------:R-:W-:Y:S02]  /*9640*/  @P1 HADD2.F32 R179, -RZ, R179.H1_H1 ;  /* 0x300000b3ffb31230 */ /* 0x000fe40000004100 */
[----:B------:R-:W-:Y:S01]  /*9650*/  @P4 FMUL.FTZ R177, R186, R243 ;  /* 0x000000f3bab14220 */ /* 0x000fe20000410000 */
[----:B------:R-:W-:-:S03]  /*9660*/  @P3 HADD2.F32 R243, -RZ, R178.H1_H1 ;  /* 0x300000b2fff33230 */ /* 0x000fc60000004100 */
[----:B------:R-:W-:Y:S01]  /*9670*/  FADD.FTZ R148, R148, R177 ;  /* 0x000000b194947221 */ /* 0x000fe20000010000 */
[----:B0-----:R-:W-:Y:S02]  /*9680*/  CS2R R2, SRZ ;  /* 0x0000000000027805 */ /* 0x001fe4000001ff00 */
[----:B------:R-:W-:Y:S01]  /*9690*/  @P2 FMUL.FTZ R3, R241, R4 ;  /* 0x00000004f1032220 */ /* 0x000fe20000410000 */
[----:B------:R-:W-:Y:S01]  /*96a0*/  MOV R4, RZ ;  /* 0x000000ff00047202 */ /* 0x000fe20000000f00 */
[----:B------:R-:W-:Y:S01]  /*96b0*/  @P3 FMUL.FTZ R2, R236, R243 ;  /* 0x000000f3ec023220 */ /* 0x000fe20000410000 */
[----:B------:R-:W-:Y:S01]  /*96c0*/  @P1 FMUL.FTZ R4, R240, R179 ;  /* 0x000000b3f0041220 */ /* 0x000fe20000410000 */
[----:B------:R-:W-:Y:S02]  /*96d0*/  FADD.FTZ R150, R150, R3 ;  /* 0x0000000396967221 */ /* 0x000fe40000010000 */
[----:B------:R-:W-:Y:S01]  /*96e0*/  FADD.FTZ R149, R149, R2 ;  /* 0x0000000295957221 */ /* 0x000fe20000010000 */
[----:B------:R-:W-:Y:S01]  /*96f0*/  FADD.FTZ R151, R151, R4 ;  /* 0x0000000497977221 */ /* 0x000fe20000010000 */
[----:B------:R-:W-:Y:S06]  /*9700*/  BRA `(.L_x_2660) ;  /* 0x0000002000207947 */ /* 0x000fec0003800000 */
.L_x_2663:
[----:B------:R-:W-:Y:S04]  /*9710*/  BSSY.RECONVERGENT B2, `(.L_x_2670) ;  /* 0x0000081000027945 */ /* 0x000fe80003800200 */
[----:B------:R-:W-:Y:S05]  /*9720*/  @!P5 BRA `(.L_x_2671) ;  /* 0x0000000400fcd947 */ /* 0x000fea0003800000 */
[----:B------:R-:W0:Y:S02]  /*9730*/  LDC.64 R152, c[0x0][0x390] ;  /* 0x0000e400ff987b82 */ /* 0x000e240000000a00 */
[----:B0-----:R-:W-:-:S06]  /*9740*/  IMAD.WIDE.U32 R152, R21, 0x10, R152 ;  /* 0x0000001015987825 */ /* 0x001fcc00078e0098 */
[----:B------:R-:W2:Y:S01]  /*9750*/  LDG.E.128 R152, desc[UR6][R152.64] ;  /* 0x0000000698987981 */ /* 0x000ea2000c1e1d00 */
[-CC-:B------:R-:W-:Y:S01]  /*9760*/  FFMA.FTZ R177, R0, R3.reuse, R2.reuse ;  /* 0x0000000300b17223 */ /* 0x180fe20000010002 */
[--C-:B------:R-:W-:Y:S01]  /*9770*/  HADD2.F32 R179, -RZ, R156.reuse.H0_H0 ;  /* 0x2000009cffb37230 */ /* 0x100fe20000004100 */
[----:B------:R-:W-:Y:S02]  /*9780*/  LOP3.LUT P1, RZ, R22, 0xff, RZ, 0xc0, !PT ;  /* 0x000000ff16ff7812 */ /* 0x000fe4000782c0ff */
[----:B------:R-:W-:Y:S01]  /*9790*/  CS2R R242, SRZ ;  /* 0x0000000000f27805 */ /* 0x000fe2000001ff00 */
[----:B------:R-:W-:Y:S01]  /*97a0*/  FADD.FTZ R177, R200, -R177 ;  /* 0x800000b1c8b17221 */ /* 0x000fe20000010000 */
[----:B------:R-:W-:Y:S02]  /*97b0*/  HADD2.F32 R181, -RZ, R156.H1_H1 ;  /* 0x3000009cffb57230 */ /* 0x000fe40000004100 */
[----:B------:R-:W-:Y:S01]  /*97c0*/  FFMA.FTZ R183, R193, R3, R2 ;  /* 0x00000003c1b77223 */ /* 0x000fe20000010002 */
[----:B------:R-:W-:Y:S01]  /*97d0*/  LOP3.LUT P5, RZ, R22, 0xff0000, RZ, 0xc0, !PT ;  /* 0x00ff000016ff7812 */ /* 0x000fe200078ac0ff */
[----:B------:R-:W-:Y:S01]  /*97e0*/  FFMA.FTZ R178, R186, R177, R179 ;  /* 0x000000b1bab27223 */ /* 0x000fe200000100b3 */
[----:B------:R-:W-:Y:S01]  /*97f0*/  HFMA2 R177, -RZ, RZ, 0, 0 ;  /* 0x00000000ffb17431 */ /* 0x000fe200000001ff */
[----:B------:R-:W-:Y:S01]  /*9800*/  CS2R R244, SRZ ;  /* 0x0000000000f47805 */ /* 0x000fe2000001ff00 */
[----:B------:R-:W-:-:S02]  /*9810*/  HFMA2 R182, -RZ, RZ, 0, 0 ;  /* 0x00000000ffb67431 */ /* 0x000fc400000001ff */
[----:B------:R-:W-:Y:S01]  /*9820*/  FMUL.FTZ R176, R178, R4 ;  /* 0x00000004b2b07220 */ /* 0x000fe20000410000 */
[----:B------:R-:W-:Y:S01]  /*9830*/  HFMA2 R235, -RZ, RZ, 0, 0 ;  /* 0x00000000ffeb7431 */ /* 0x000fe200000001ff */
[----:B------:R-:W-:Y:S01]  /*9840*/  CS2R R240, SRZ ;  /* 0x0000000000f07805 */ /* 0x000fe2000001ff00 */
[----:B------:R-:W-:Y:S02]  /*9850*/  @P1 HADD2.F32 R180, -RZ, R32.H0_H0 ;  /* 0x20000020ffb41230 */ /* 0x000fe40000004100 */
[----:B------:R-:W-:Y:S01]  /*9860*/  FMUL.FTZ R179, R176, UR14 ;  /* 0x0000000eb0b37c20 */ /* 0x000fe20008410000 */
[----:B------:R-:W-:Y:S01]  /*9870*/  HADD2.F32 R249, -RZ, R159.H0_H0 ;  /* 0x2000009ffff97230 */ /* 0x000fe20000004100 */
[----:B------:R-:W-:Y:S01]  /*9880*/  CS2R R246, SRZ ;  /* 0x0000000000f67805 */ /* 0x000fe2000001ff00 */
[----:B------:R-:W-:Y:S02]  /*9890*/  HFMA2 R238, -RZ, RZ, 0, 0 ;  /* 0x00000000ffee7431 */ /* 0x000fe400000001ff */
[----:B------:R-:W-:Y:S01]  /*98a0*/  @P1 FMUL.FTZ R243, R180, R179 ;  /* 0x000000b3b4f31220 */ /* 0x000fe20000410000 */
[----:B------:R-:W-:-:S02]  /*98b0*/  @P5 HADD2.F32 R236, -RZ, R33.H0_H0 ;  /* 0x20000021ffec5230 */ /* 0x000fc40000004100 */
[----:B--2---:R-:W-:-:S05]  /*98c0*/  @P1 HADD2.F32 R176, -RZ, R152.H0_H0 ;  /* 0x20000098ffb01230 */ /* 0x004fca0000004100 */
[----:B------:R-:W-:Y:S01]  /*98d0*/  @P1 FMUL.FTZ R177, R179, R176 ;  /* 0x000000b0b3b11220 */ /* 0x000fe20000410000 */
[----:B------:R-:W-:Y:S01]  /*98e0*/  FFMA.FTZ R176, R194, R3, R2 ;  /* 0x00000003c2b07223 */ /* 0x000fe20000010002 */
[----:B------:R-:W-:Y:S02]  /*98f0*/  LOP3.LUT P1, RZ, R22, 0xff00, RZ, 0xc0, !PT ;  /* 0x0000ff0016ff7812 */ /* 0x000fe4000782c0ff */
[----:B------:R-:W-:Y:S01]  /*9900*/  FADD.FTZ R124, R124, R177 ;  /* 0x000000b17c7c7221 */ /* 0x000fe20000010000 */
[----:B------:R-:W-:Y:S01]  /*9910*/  FADD.FTZ R179, R231, -R176 ;  /* 0x800000b0e7b37221 */ /* 0x000fe20000010000 */
[----:B------:R-:W-:-:S03]  /*9920*/  HADD2.F32 R176, -RZ, R157.H0_H0 ;  /* 0x2000009dffb07230 */ /* 0x000fc60000004100 */
[----:B------:R-:W-:Y:S01]  /*9930*/  FFMA.FTZ R180, R186, R179, R181 ;  /* 0x000000b3bab47223 */ /* 0x000fe200000100b5 */
[----:B------:R-:W-:-:S04]  /*9940*/  FADD.FTZ R181, R230, -R183 ;  /* 0x800000b7e6b57221 */ /* 0x000fc80000010000 */
[----:B------:R-:W-:Y:S01]  /*9950*/  FFMA.FTZ R181, R186, R181, R176 ;  /* 0x000000b5bab57223 */ /* 0x000fe200000100b0 */
[----:B------:R-:W-:Y:S01]  /*9960*/  FMUL.FTZ R176, R180, R4 ;  /* 0x00000004b4b07220 */ /* 0x000fe20000410000 */
[----:B------:R-:W-:Y:S01]  /*9970*/  @P1 HADD2.F32 R179, -RZ, R152.H1_H1 ;  /* 0x30000098ffb31230 */ /* 0x000fe20000004100 */
[----:B------:R-:W-:Y:S01]  /*9980*/  MOV R152, RZ ;  /* 0x000000ff00987202 */ /* 0x000fe20000000f00 */
[----:B------:R-:W-:Y:S02]  /*9990*/  @P1 HADD2.F32 R183, -RZ, R32.H1_H1 ;  /* 0x30000020ffb71230 */ /* 0x000fe40000004100 */
[----:B------:R-:W-:-:S04]  /*99a0*/  FMUL.FTZ R176, R176, UR14 ;  /* 0x0000000eb0b07c20 */ /* 0x000fc80008410000 */
[----:B------:R-:W-:Y:S01]  /*99b0*/  @P1 FMUL.FTZ R244, R183, R176 ;  /* 0x000000b0b7f41220 */ /* 0x000fe20000410000 */
[----:B------:R-:W-:Y:S01]  /*99c0*/  @P1 FMUL.FTZ R152, R176, R179 ;  /* 0x000000b3b0981220 */ /* 0x000fe20000410000 */
[----:B------:R-:W-:Y:S01]  /*99d0*/  FMUL.FTZ R176, R181, R4 ;  /* 0x00000004b5b07220 */ /* 0x000fe20000410000 */
[----:B------:R-:W-:Y:S01]  /*99e0*/  LOP3.LUT P1, RZ, R22, 0xff000000, RZ, 0xc0, !PT ;  /* 0xff00000016ff7812 */ /* 0x000fe2000782c0ff */
[----:B------:R-:W-:Y:S02]  /*99f0*/  HADD2.F32 R183, -RZ, R157.H1_H1 ;  /* 0x3000009dffb77230 */ /* 0x000fe40000004100 */
[----:B------:R-:W-:Y:S01]  /*9a00*/  FADD.FTZ R125, R125, R152 ;  /* 0x000000987d7d7221 */ /* 0x000fe20000010000 */
[----:B------:R-:W-:Y:S01]  /*9a10*/  FMUL.FTZ R179, R176, UR14 ;  /* 0x0000000eb0b37c20 */ /* 0x000fe20008410000 */
[--C-:B------:R-:W-:Y:S01]  /*9a20*/  @P5 HADD2.F32 R176, -RZ, R153.reuse.H0_H0 ;  /* 0x20000099ffb05230 */ /* 0x100fe20000004100 */
[----:B------:R-:W-:Y:S02]  /*9a30*/  F2FP.F16.F32.PACK_AB R152, R180, R178 ;  /* 0x000000b2b498723e */ /* 0x000fe400000000ff */
[----:B------:R-:W-:Y:S01]  /*9a40*/  @P5 FMUL.FTZ R242, R236, R179 ;  /* 0x000000b3ecf25220 */ /* 0x000fe20000410000 */
[----:B------:R-:W-:Y:S01]  /*9a50*/  MOV R236, RZ ;  /* 0x000000ff00ec7202 */ /* 0x000fe20000000f00 */
[----:B------:R-:W-:Y:S01]  /*9a60*/  @P5 FMUL.FTZ R182, R179, R176 ;  /* 0x000000b0b3b65220 */ /* 0x000fe20000410000 */
[----:B------:R-:W-:Y:S01]  /*9a70*/  FFMA.FTZ R176, R192, R3, R2 ;  /* 0x00000003c0b07223 */ /* 0x000fe20000010002 */
[----:B------:R-:W-:Y:S01]  /*9a80*/  LOP3.LUT P5, RZ, R23, 0xff, RZ, 0xc0, !PT ;  /* 0x000000ff17ff7812 */ /* 0x000fe200078ac0ff */
[----:B------:R-:W-:-:S02]  /*9a90*/  @P1 HADD2.F32 R153, -RZ, R153.H1_H1 ;  /* 0x30000099ff991230 */ /* 0x000fc40000004100 */
[----:B------:R-:W-:Y:S01]  /*9aa0*/  FADD.FTZ R179, R229, -R176 ;  /* 0x800000b0e5b37221 */ /* 0x000fe20000010000 */
[----:B------:R-:W-:-:S03]  /*9ab0*/  FADD.FTZ R126, R126, R182 ;  /* 0x000000b67e7e7221 */ /* 0x000fc60000010000 */
[----:B------:R-:W-:Y:S01]  /*9ac0*/  FFMA.FTZ R252, R186, R179, R183 ;  /* 0x000000b3bafc7223 */ /* 0x000fe200000100b7 */
[----:B------:R-:W-:Y:S01]  /*9ad0*/  FFMA.FTZ R179, R191, R3, R2 ;  /* 0x00000003bfb37223 */ /* 0x000fe20000010002 */
[----:B------:R-:W-:Y:S02]  /*9ae0*/  HADD2.F32 R183, -RZ, R158.H0_H0 ;  /* 0x2000009effb77230 */ /* 0x000fe40000004100 */
[----:B------:R-:W-:Y:S01]  /*9af0*/  FMUL.FTZ R176, R252, R4 ;  /* 0x00000004fcb07220 */ /* 0x000fe20000410000 */
[----:B------:R-:W-:-:S03]  /*9b00*/  FADD.FTZ R179, R228, -R179 ;  /* 0x800000b3e4b37221 */ /* 0x000fc60000010000 */
[----:B------:R-:W-:Y:S01]  /*9b10*/  FMUL.FTZ R176, R176, UR14 ;  /* 0x0000000eb0b07c20 */ /* 0x000fe20008410000 */
[----:B------:R-:W-:Y:S01]  /*9b20*/  FFMA.FTZ R248, R186, R179, R183 ;  /* 0x000000b3baf87223 */ /* 0x000fe200000100b7 */
[----:B------:R-:W-:Y:S01]  /*9b30*/  @P1 HADD2.F32 R179, -RZ, R33.H1_H1 ;  /* 0x30000021ffb31230 */ /* 0x000fe20000004100 */
[----:B------:R-:W-:Y:S01]  /*9b40*/  MOV R183, RZ ;  /* 0x000000ff00b77202 */ /* 0x000fe20000000f00 */
[----:B------:R-:W-:Y:S01]  /*9b50*/  @P1 FMUL.FTZ R183, R176, R153 ;  /* 0x00000099b0b71220 */ /* 0x000fe20000410000 */
[----:B------:R-:W-:Y:S02]  /*9b60*/  FMUL.FTZ R153, R248, R4 ;  /* 0x00000004f8997220 */ /* 0x000fe40000410000 */
[----:B------:R-:W-:Y:S01]  /*9b70*/  @P1 FMUL.FTZ R245, R179, R176 ;  /* 0x000000b0b3f51220 */ /* 0x000fe20000410000 */
[----:B------:R-:W-:Y:S02]  /*9b80*/  @P5 HADD2.F32 R179, -RZ, R34.H0_H0 ;  /* 0x20000022ffb35230 */ /* 0x000fe40000004100 */
[----:B------:R-:W-:Y:S01]  /*9b90*/  FMUL.FTZ R176, R153, UR14 ;  /* 0x0000000e99b07c20 */ /* 0x000fe20008410000 */
[----:B------:R-:W-:Y:S01]  /*9ba0*/  @P5 HADD2.F32 R153, -RZ, R154.H0_H0 ;  /* 0x2000009aff995230 */ /* 0x000fe20000004100 */
[----:B------:R-:W-:Y:S01]  /*9bb0*/  LOP3.LUT P1, RZ, R23, 0xff00, RZ, 0xc0, !PT ;  /* 0x0000ff0017ff7812 */ /* 0x000fe2000782c0ff */
[----:B------:R-:W-:Y:S01]  /*9bc0*/  FADD.FTZ R127, R127, R183 ;  /* 0x000000b77f7f7221 */ /* 0x000fe20000010000 */
[----:B------:R-:W-:Y:S01]  /*9bd0*/  @P5 FMUL.FTZ R241, R179, R176 ;  /* 0x000000b0b3f15220 */ /* 0x000fe20000410000 */
[----:B------:R-:W-:-:S02]  /*9be0*/  HADD2.F32 R179, -RZ, R158.H1_H1 ;  /* 0x3000009effb37230 */ /* 0x000fc40000004100 */
[----:B------:R-:W-:Y:S01]  /*9bf0*/  @P5 FMUL.FTZ R235, R176, R153 ;  /* 0x00000099b0eb5220 */ /* 0x000fe20000410000 */
[----:B------:R-:W-:Y:S01]  /*9c00*/  FFMA.FTZ R176, R190, R3, R2 ;  /* 0x00000003beb07223 */ /* 0x000fe20000010002 */
[----:B------:R-:W-:Y:S02]  /*9c10*/  LOP3.LUT P5, RZ, R23, 0xff0000, RZ, 0xc0, !PT ;  /* 0x00ff000017ff7812 */ /* 0x000fe400078ac0ff */
[----:B------:R-:W-:Y:S01]  /*9c20*/  FADD.FTZ R128, R128, R235 ;  /* 0x000000eb80807221 */ /* 0x000fe20000010000 */
[----:B------:R-:W-:-:S04]  /*9c30*/  FADD.FTZ R153, R227, -R176 ;  /* 0x800000b0e3997221 */ /* 0x000fc80000010000 */
[----:B------:R-:W-:Y:S01]  /*9c40*/  FFMA.FTZ R250, R186, R153, R179 ;  /* 0x00000099bafa7223 */ /* 0x000fe200000100b3 */
[----:B------:R-:W-:Y:S01]  /*9c50*/  FFMA.FTZ R153, R189, R3, R2 ;  /* 0x00000003bd997223 */ /* 0x000fe20000010002 */
[----:B------:R-:W-:Y:S01]  /*9c60*/  @P1 HADD2.F32 R154, -RZ, R154.H1_H1 ;  /* 0x3000009aff9a1230 */ /* 0x000fe20000004100 */
[----:B------:R-:W-:Y:S01]  /*9c70*/  MOV R179, RZ ;  /* 0x000000ff00b37202 */ /* 0x000fe20000000f00 */
[----:B------:R-:W-:Y:S02]  /*9c80*/  @P1 HADD2.F32 R176, -RZ, R34.H1_H1 ;  /* 0x30000022ffb01230 */ /* 0x000fe40000004100 */
[----:B------:R-:W-:-:S04]  /*9c90*/  FADD.FTZ R153, R226, -R153 ;  /* 0x80000099e2997221 */ /* 0x000fc80000010000 */
[----:B------:R-:W-:Y:S01]  /*9ca0*/  FFMA.FTZ R249, R186, R153, R249 ;  /* 0x00000099baf97223 */ /* 0x000fe200000100f9 */
[----:B------:R-:W-:-:S04]  /*9cb0*/  FMUL.FTZ R153, R250, R4 ;  /* 0x00000004fa997220 */ /* 0x000fc80000410000 */
[----:B------:R-:W-:-:S04]  /*9cc0*/  FMUL.FTZ R153, R153, UR14 ;  /* 0x0000000e99997c20 */ /* 0x000fc80008410000 */
[----:B------:R-:W-:Y:S01]  /*9cd0*/  @P1 FMUL.FTZ R246, R176, R153 ;  /* 0x00000099b0f61220 */ /* 0x000fe20000410000 */
[----:B------:R-:W-:Y:S01]  /*9ce0*/  @P1 FMUL.FTZ R236, R153, R154 ;  /* 0x0000009a99ec1220 */ /* 0x000fe20000410000 */
[----:B------:R-:W-:Y:S01]  /*9cf0*/  FMUL.FTZ R153, R249, R4 ;  /* 0x00000004f9997220 */ /* 0x000fe20000410000 */
[----:B------:R-:W-:Y:S01]  /*9d00*/  ISETP.GE.U32.AND P1, PT, R22, RZ, PT ;  /* 0x000000ff1600720c */ /* 0x000fe20003f26070 */
[----:B------:R-:W0:Y:S01]  /*9d10*/  LDC.64 R176, c[0x0][0x478] ;  /* 0x00011e00ffb07b82 */ /* 0x000e220000000a00 */
[----:B------:R-:W-:Y:S01]  /*9d20*/  F2FP.F16.F32.PACK_AB R178, R246, R241 ;  /* 0x000000f1f6b2723e */ /* 0x000fe200000000ff */
[----:B------:R-:W-:Y:S01]  /*9d30*/  FMUL.FTZ R154, R153, UR14 ;  /* 0x0000000e999a7c20 */ /* 0x000fe20008410000 */
[----:B------:R-:W-:Y:S01]  /*9d40*/  @P5 HADD2.F32 R153, -RZ, R155.H0_H0 ;  /* 0x2000009bff995230 */ /* 0x000fe20000004100 */
[----:B------:R-:W-:Y:S01]  /*9d50*/  ISETP.GE.U32.AND.EX P1, PT, R23, 0x1000000, PT, P1 ;  /* 0x010000001700780c */ /* 0x000fe20003f26110 */
[----:B------:R-:W-:-:S03]  /*9d60*/  FADD.FTZ R129, R129, R236 ;  /* 0x000000ec81817221 */ /* 0x000fc60000010000 */
[----:B------:R-:W-:Y:S01]  /*9d70*/  @P5 FMUL.FTZ R238, R154, R153 ;  /* 0x000000999aee5220 */ /* 0x000fe20000410000 */
[----:B------:R-:W-:-:S03]  /*9d80*/  @P5 HADD2.F32 R153, -RZ, R35.H0_H0 ;  /* 0x20000023ff995230 */ /* 0x000fc60000004100 */
[----:B------:R-:W-:Y:S02]  /*9d90*/  FADD.FTZ R130, R130, R238 ;  /* 0x000000ee82827221 */ /* 0x000fe40000010000 */
[----:B------:R-:W-:Y:S01]  /*9da0*/  @P5 FMUL.FTZ R179, R153, R154 ;  /* 0x0000009a99b35220 */ /* 0x000fe20000410000 */
[----:B------:R-:W-:Y:S01]  /*9db0*/  FFMA.FTZ R154, R188, R3, R2 ;  /* 0x00000003bc9a7223 */ /* 0x000fe20000010002 */
[----:B------:R-:W-:Y:S02]  /*9dc0*/  HADD2.F32 R153, -RZ, R159.H1_H1 ;  /* 0x3000009fff997230 */ /* 0x000fe40000004100 */
[----:B------:R-:W-:Y:S02]  /*9dd0*/  @P1 HADD2.F32 R155, -RZ, R155.H1_H1 ;  /* 0x3000009bff9b1230 */ /* 0x000fe40000004100 */
[----:B------:R-:W-:-:S04]  /*9de0*/  FADD.FTZ R251, R225, -R154 ;  /* 0x8000009ae1fb7221 */ /* 0x000fc80000010000 */
[----:B------:R-:W-:Y:S01]  /*9df0*/  FFMA.FTZ R251, R186, R251, R153 ;  /* 0x000000fbbafb7223 */ /* 0x000fe20000010099 */
[----:B0-----:R-:W-:-:S04]  /*9e00*/  IMAD.WIDE.U32 R176, R21, 0x10, R176 ;  /* 0x0000001015b07825 */ /* 0x001fc800078e00b0 */
[----:B------:R-:W-:-:S04]  /*9e10*/  FMUL.FTZ R153, R251, R4 ;  /* 0x00000004fb997220 */ /* 0x000fc80000410000 */
[----:B------:R-:W-:Y:S01]  /*9e20*/  FMUL.FTZ R154, R153, UR14 ;  /* 0x0000000e999a7c20 */ /* 0x000fe20008410000 */
[----:B------:R-:W-:-:S03]  /*9e30*/  @P1 HADD2.F32 R153, -RZ, R35.H1_H1 ;  /* 0x30000023ff991230 */ /* 0x000fc60000004100 */
[----:B------:R-:W-:Y:S01]  /*9e40*/  @P1 FMUL.FTZ R240, R154, R155 ;  /* 0x0000009b9af01220 */ /* 0x000fe20000410000 */
[----:B------:R-:W-:Y:S01]  /*9e50*/  F2FP.F16.F32.PACK_AB R155, R251, R249 ;  /* 0x000000f9fb9b723e */ /* 0x000fe200000000ff */
[----:B------:R-:W-:Y:S01]  /*9e60*/  @P1 FMUL.FTZ R247, R153, R154 ;  /* 0x0000009a99f71220 */ /* 0x000fe20000410000 */
[----:B------:R-:W-:Y:S01]  /*9e70*/  F2FP.F16.F32.PACK_AB R153, R252, R181 ;  /* 0x000000b5fc99723e */ /* 0x000fe200000000ff */
[----:B------:R-:W-:Y:S01]  /*9e80*/  FADD.FTZ R131, R131, R240 ;  /* 0x000000f083837221 */ /* 0x000fe20000010000 */
[----:B------:R-:W0:Y:S01]  /*9e90*/  LDC.64 R180, c[0x0][0x468] ;  /* 0x00011a00ffb47b82 */ /* 0x000e220000000a00 */
[----:B------:R-:W-:Y:S02]  /*9ea0*/  F2FP.F16.F32.PACK_AB R154, R250, R248 ;  /* 0x000000f8fa9a723e */ /* 0x000fe400000000ff */
[----:B------:R-:W-:-:S03]  /*9eb0*/  F2FP.F16.F32.PACK_AB R179, R247, R179 ;  /* 0x000000b3f7b3723e */ /* 0x000fc600000000ff */
[----:B------:R1:W-:Y:S02]  /*9ec0*/  STG.E.128 desc[UR6][R176.64], R152 ;  /* 0x00000098b0007986 */ /* 0x0003e4000c101d06 */
[----:B-1----:R-:W-:Y:S01]  /*9ed0*/  F2FP.F16.F32.PACK_AB R176, R244, R243 ;  /* 0x000000f3f4b0723e */ /* 0x002fe200000000ff */
[----:B0-----:R-:W-:Y:S01]  /*9ee0*/  IMAD.WIDE.U32 R180, R21, 0x10, R180 ;  /* 0x0000001015b47825 */ /* 0x001fe200078e00b4 */
[----:B------:R-:W-:Y:S02]  /*9ef0*/  F2FP.F16.F32.PACK_AB R177, R245, R242 ;  /* 0x000000f2f5b1723e */ /* 0x000fe400000000ff */
[----:B------:R-:W-:-:S03]  /*9f00*/  IADD3 R21, PT, PT, R21, 0x20, RZ ;  /* 0x0000002015157810 */ /* 0x000fc60007ffe0ff */
[----:B------:R0:W-:Y:S04]  /*9f10*/  STG.E.128 desc[UR6][R180.64], R176 ;  /* 0x000000b0b4007986 */ /* 0x0001e8000c101d06 */
.L_x_2671:
[----:B------:R-:W-:Y:S05]  /*9f20*/  BSYNC.RECONVERGENT B2 ;  /* 0x0000000000027941 */ /* 0x000fea0003800200 */
.L_x_2670:
[----:B------:R-:W-:Y:S04]  /*9f30*/  BSSY.RECONVERGENT B2, `(.L_x_2672) ;  /* 0x0000081000027945 */ /* 0x000fe80003800200 */
[----:B------:R-:W-:Y:S05]  /*9f40*/  @!P4 BRA `(.L_x_2673) ;  /* 0x0000000400fcc947 */ /* 0x000fea0003800000 */
[----:B------:R-:W1:Y:S02]  /*9f50*/  LDC.64 R152, c[0x0][0x390] ;  /* 0x0000e400ff987b82 */ /* 0x000e640000000a00 */
[----:B-1----:R-:W-:-:S06]  /*9f60*/  IMAD.WIDE.U32 R152, R21, 0x10, R152 ;  /* 0x0000001015987825 */ /* 0x002fcc00078e0098 */
[----:B------:R-:W2:Y:S01]  /*9f70*/  LDG.E.128 R152, desc[UR6][R152.64] ;  /* 0x0000000698987981 */ /* 0x000ea2000c1e1d00 */
[-CC-:B0-----:R-:W-:Y:S01]  /*9f80*/  FFMA.FTZ R177, R20, R3.reuse, R2.reuse ;  /* 0x0000000314b17223 */ /* 0x181fe20000010002 */
        /* <DEDUP_REMOVED lines=123> */
.L_x_2673:
[----:B------:R-:W-:Y:S05]  /*a740*/  BSYNC.RECONVERGENT B2 ;  /* 0x0000000000027941 */ /* 0x000fea0003800200 */
.L_x_2672:
[----:B------:R-:W-:Y:S04]  /*a750*/  BSSY.RECONVERGENT B2, `(.L_x_2674) ;  /* 0x0000081000027945 */ /* 0x000fe80003800200 */
[----:B------:R-:W-:Y:S05]  /*a760*/  @!P3 BRA `(.L_x_2675) ;  /* 0x0000000400fcb947 */ /* 0x000fea0003800000 */
[----:B------:R-:W2:Y:S02]  /*a770*/  LDC.64 R152, c[0x0][0x390] ;  /* 0x0000e400ff987b82 */ /* 0x000ea40000000a00 */
[----:B--2---:R-:W-:-:S06]  /*a780*/  IMAD.WIDE.U32 R152, R21, 0x10, R152 ;  /* 0x0000001015987825 */ /* 0x004fcc00078e0098 */
[----:B------:R-:W2:Y:S01]  /*a790*/  LDG.E.128 R152, desc[UR6][R152.64] ;  /* 0x0000000698987981 */ /* 0x000ea2000c1e1d00 */
[-CC-:B01----:R-:W-:Y:S01]  /*a7a0*/  FFMA.FTZ R177, R12, R3.reuse, R2.reuse ;  /* 0x000000030cb17223 */ /* 0x183fe20000010002 */
        /* <DEDUP_REMOVED lines=123> */
.L_x_2675:
[----:B------:R-:W-:Y:S05]  /*af60*/  BSYNC.RECONVERGENT B2 ;  /* 0x0000000000027941 */ /* 0x000fea0003800200 */
.L_x_2674:
        /* <DEDUP_REMOVED lines=14> */
[----:B------:R-:W-:Y:S01]  /*b050*/  FADD.FTZ R247, R207, -R152 ;  /* 0x80000098cff77221 */ /* 0x000fe20000010000 */
[----:B------:R-:W-:-:S02]  /*b060*/  HADD2.F32 R2, -RZ, R168.H1_H1 ;  /* 0x300000a8ff027230 */ /* 0x000fc40000004100 */
[----:B------:R-:W-:Y:S01]  /*b070*/  FADD.FTZ R183, R206, -R183 ;  /* 0x800000b7ceb77221 */ /* 0x000fe20000010000 */
[C---:B------:R-:W-:Y:S01]  /*b080*/  FFMA.FTZ R152, R186.reuse, R153, R3 ;  /* 0x00000099ba987223 */ /* 0x040fe20000010003 */
[--C-:B------:R-:W-:Y:S02]  /*b090*/  HADD2.F32 R3, -RZ, R169.reuse.H0_H0 ;  /* 0x200000a9ff037230 */ /* 0x100fe40000004100 */
[----:B------:R-:W-:Y:S01]  /*b0a0*/  FADD.FTZ R153, R205, -R154 ;  /* 0x8000009acd997221 */ /* 0x000fe20000010000 */
[----:B------:R-:W-:Y:S01]  /*b0b0*/  FFMA.FTZ R247, R186, R247, R2 ;  /* 0x000000f7baf77223 */ /* 0x000fe20000010002 */
[----:B------:R-:W-:Y:S02]  /*b0c0*/  HADD2.F32 R154, -RZ, R169.H1_H1 ;  /* 0x300000a9ff9a7230 */ /* 0x000fe40000004100 */
[----:B------:R-:W-:Y:S01]  /*b0d0*/  FADD.FTZ R235, R204, -R235 ;  /* 0x800000ebcceb7221 */ /* 0x000fe20000010000 */
[----:B------:R-:W-:Y:S01]  /*b0e0*/  FFMA.FTZ R2, R186, R183, R3 ;  /* 0x000000b7ba027223 */ /* 0x000fe20000010003 */
[----:B------:R-:W-:Y:S01]  /*b0f0*/  FADD.FTZ R183, R203, -R180 ;  /* 0x800000b4cbb77221 */ /* 0x000fe20000010000 */
[----:B------:R-:W-:-:S02]  /*b100*/  HADD2.F32 R3, -RZ, R170.H0_H0 ;  /* 0x200000aaff037230 */ /* 0x000fc40000004100 */
[----:B------:R-:W-:Y:S01]  /*b110*/  FFMA.FTZ R153, R186, R153, R154 ;  /* 0x00000099ba997223 */ /* 0x000fe2000001009a */
[----:B------:R-:W-:Y:S01]  /*b120*/  HADD2.F32 R180, -RZ, R170.H1_H1 ;  /* 0x300000aaffb47230 */ /* 0x000fe20000004100 */
[----:B------:R-:W-:Y:S01]  /*b130*/  LOP3.LUT P1, RZ, R184, 0xff, RZ, 0xc0, !PT ;  /* 0x000000ffb8ff7812 */ /* 0x000fe2000782c0ff */
[----:B------:R-:W-:Y:S01]  /*b140*/  FADD.FTZ R155, R234, -R155 ;  /* 0x8000009bea9b7221 */ /* 0x000fe20000010000 */
[----:B------:R-:W-:Y:S01]  /*b150*/  FFMA.FTZ R154, R186, R235, R3 ;  /* 0x000000ebba9a7223 */ /* 0x000fe20000010003 */
[----:B------:R-:W-:Y:S01]  /*b160*/  FADD.FTZ R181, R202, -R181 ;  /* 0x800000b5cab57221 */ /* 0x000fe20000010000 */
[----:B------:R-:W-:Y:S01]  /*b170*/  FFMA.FTZ R3, R186, R183, R180 ;  /* 0x000000b7ba037223 */ /* 0x000fe200000100b4 */
[--C-:B------:R-:W-:Y:S01]  /*b180*/  HADD2.F32 R183, -RZ, R171.reuse.H1_H1 ;  /* 0x300000abffb77230 */ /* 0x100fe20000004100 */
[----:B------:R-:W-:Y:S01]  /*b190*/  LOP3.LUT P2, RZ, R184, 0xff00, RZ, 0xc0, !PT ;  /* 0x0000ff00b8ff7812 */ /* 0x000fe2000784c0ff */
[----:B------:R-:W-:Y:S02]  /*b1a0*/  HADD2.F32 R180, -RZ, R171.H0_H0 ;  /* 0x200000abffb47230 */ /* 0x000fe40000004100 */
[----:B------:R-:W-:Y:S01]  /*b1b0*/  HFMA2 R235, -RZ, RZ, 0, 0 ;  /* 0x00000000ffeb7431 */ /* 0x000fe200000001ff */
[----:B------:R-:W-:Y:S01]  /*b1c0*/  CS2R R244, SRZ ;  /* 0x0000000000f47805 */ /* 0x000fe2000001ff00 */
[----:B------:R-:W-:Y:S01]  /*b1d0*/  FFMA.FTZ R155, R186, R155, R183 ;  /* 0x0000009bba9b7223 */ /* 0x000fe200000100b7 */
[----:B------:R-:W-:-:S02]  /*b1e0*/  HFMA2 R236, -RZ, RZ, 0, 0 ;  /* 0x00000000ffec7431 */ /* 0x000fc400000001ff */
[----:B------:R-:W-:Y:S01]  /*b1f0*/  FFMA.FTZ R183, R186, R181, R180 ;  /* 0x000000b5bab77223 */ /* 0x000fe200000100b4 */
[-C--:B------:R-:W-:Y:S01]  /*b200*/  FMUL.FTZ R180, R152, R4.reuse ;  /* 0x0000000498b47220 */ /* 0x080fe20000410000 */
[----:B------:R-:W-:Y:S02]  /*b210*/  @P1 HADD2.F32 R241, -RZ, R56.H0_H0 ;  /* 0x20000038fff11230 */ /* 0x000fe40000004100 */
[----:B------:R-:W-:Y:S01]  /*b220*/  HFMA2 R186, -RZ, RZ, 0, 0 ;  /* 0x00000000ffba7431 */ /* 0x000fe200000001ff */
[----:B------:R-:W-:Y:S01]  /*b230*/  MOV R242, RZ ;  /* 0x000000ff00f27202 */ /* 0x000fe20000000f00 */
[----:B------:R-:W-:Y:S01]  /*b240*/  FMUL.FTZ R182, R180, UR14 ;  /* 0x0000000eb4b67c20 */ /* 0x000fe20008410000 */
[----:B------:R-:W-:Y:S01]  /*b250*/  MOV R180, RZ ;  /* 0x000000ff00b47202 */ /* 0x000fe20000000f00 */
[----:B------:R-:W-:Y:S01]  /*b260*/  FMUL.FTZ R240, R183, R4 ;  /* 0x00000004b7f07220 */ /* 0x000fe20000410000 */
[----:B------:R-:W-:Y:S01]  /*b270*/  LOP3.LUT P3, RZ, R185, 0xff0000, RZ, 0xc0, !PT ;  /* 0x00ff0000b9ff7812 */ /* 0x000fe2000786c0ff */
[----:B------:R-:W-:Y:S01]  /*b280*/  @P1 FMUL.FTZ R180, R241, R182 ;  /* 0x000000b6f1b41220 */ /* 0x000fe20000410000 */
[----:B------:R-:W-:Y:S01]  /*b290*/  MOV R241, RZ ;  /* 0x000000ff00f17202 */ /* 0x000fe20000000f00 */
[----:B------:R-:W-:Y:S01]  /*b2a0*/  FMUL.FTZ R240, R240, UR14 ;  /* 0x0000000ef0f07c20 */ /* 0x000fe20008410000 */
[----:B------:R-:W-:-:S09]  /*b2b0*/  F2FP.F16.F32.PACK_AB R152, R247, R152 ;  /* 0x00000098f798723e */ /* 0x000fd200000000ff */
[----:B------:R-:W-:-:S05]  /*b2c0*/  @P3 HADD2.F32 R251, -RZ, R59.H0_H0 ;  /* 0x2000003bfffb3230 */ /* 0x000fca0000004100 */
[----:B------:R-:W-:Y:S01]  /*b2d0*/  @P3 FMUL.FTZ R244, R251, R240 ;  /* 0x000000f0fbf43220 */ /* 0x000fe20000410000 */
[--C-:B--2---:R-:W-:Y:S02]  /*b2e0*/  @P1 HADD2.F32 R181, -RZ, R176.reuse.H0_H0 ;  /* 0x200000b0ffb51230 */ /* 0x104fe40000004100 */
[----:B------:R-:W-:-:S03]  /*b2f0*/  @P2 HADD2.F32 R176, -RZ, R176.H1_H1 ;  /* 0x300000b0ffb02230 */ /* 0x000fc60000004100 */
[----:B------:R-:W-:Y:S01]  /*b300*/  @P1 FMUL.FTZ R235, R182, R181 ;  /* 0x000000b5b6eb1220 */ /* 0x000fe20000410000 */
[----:B------:R-:W-:Y:S01]  /*b310*/  FMUL.FTZ R181, R247, R4 ;  /* 0x00000004f7b57220 */ /* 0x000fe20000410000 */
[----:B------:R-:W-:Y:S01]  /*b320*/  LOP3.LUT P1, RZ, R184, 0xff0000, RZ, 0xc0, !PT ;  /* 0x00ff0000b8ff7812 */ /* 0x000fe2000782c0ff */
[----:B------:R-:W-:Y:S01]  /*b330*/  @P2 HADD2.F32 R182, -RZ, R56.H1_H1 ;  /* 0x30000038ffb62230 */ /* 0x000fe20000004100 */
[----:B------:R-:W-:Y:S01]  /*b340*/  MOV R247, RZ ;  /* 0x000000ff00f77202 */ /* 0x000fe20000000f00 */
[----:B------:R-:W-:Y:S01]  /*b350*/  FMUL.FTZ R181, R181, UR14 ;  /* 0x0000000eb5b57c20 */ /* 0x000fe20008410000 */
[----:B------:R-:W-:-:S03]  /*b360*/  FADD.FTZ R144, R144, R235 ;  /* 0x000000eb90907221 */ /* 0x000fc60000010000 */
[----:B------:R-:W-:Y:S01]  /*b370*/  @P2 FMUL.FTZ R186, R181, R176 ;  /* 0x000000b0b5ba2220 */ /* 0x000fe20000410000 */
[----:B------:R-:W-:Y:S01]  /*b380*/  @P2 FMUL.FTZ R245, R182, R181 ;  /* 0x000000b5b6f52220 */ /* 0x000fe20000410000 */
[----:B------:R-:W-:Y:S01]  /*b390*/  FMUL.FTZ R176, R2, R4 ;  /* 0x0000000402b07220 */ /* 0x000fe20000410000 */
[----:B------:R-:W-:Y:S01]  /*b3a0*/  LOP3.LUT P2, RZ, R184, 0xff000000, RZ, 0xc0, !PT ;  /* 0xff000000b8ff7812 */ /* 0x000fe2000784c0ff */
[----:B------:R-:W-:Y:S02]  /*b3b0*/  HFMA2 R181, -RZ, RZ, 0, 0 ;  /* 0x00000000ffb57431 */ /* 0x000fe400000001ff */
[----:B------:R-:W-:Y:S01]  /*b3c0*/  FADD.FTZ R145, R145, R186 ;  /* 0x000000ba91917221 */ /* 0x000fe20000010000 */
[----:B------:R-:W-:Y:S01]  /*b3d0*/  FMUL.FTZ R243, R176, UR14 ;  /* 0x0000000eb0f37c20 */ /* 0x000fe20008410000 */
[----:B------:R-:W-:Y:S01]  /*b3e0*/  @P1 HADD2.F32 R176, -RZ, R177.H0_H0 ;  /* 0x200000b1ffb01230 */ /* 0x000fe20000004100 */
[----:B------:R-:W-:Y:S01]  /*b3f0*/  F2FP.F16.F32.PACK_AB R180, R245, R180 ;  /* 0x000000b4f5b4723e */ /* 0x000fe200000000ff */
[----:B------:R-:W-:-:S02]  /*b400*/  @P1 HADD2.F32 R182, -RZ, R57.H0_H0 ;  /* 0x20000039ffb61230 */ /* 0x000fc40000004100 */
[----:B------:R-:W-:Y:S02]  /*b410*/  @P3 HADD2.F32 R245, -RZ, R179.H0_H0 ;  /* 0x200000b3fff53230 */ /* 0x000fe40000004100 */
[----:B------:R-:W-:Y:S01]  /*b420*/  @P1 FMUL.FTZ R241, R243, R176 ;  /* 0x000000b0f3f11220 */ /* 0x000fe20000410000 */
[----:B------:R-:W-:Y:S01]  /*b430*/  FMUL.FTZ R176, R153, R4 ;  /* 0x0000000499b07220 */ /* 0x000fe20000410000 */
[----:B------:R-:W-:Y:S01]  /*b440*/  @P1 FMUL.FTZ R181, R182, R243 ;  /* 0x000000f3b6b51220 */ /* 0x000fe20000410000 */
[----:B------:R-:W-:Y:S01]  /*b450*/  LOP3.LUT P1, RZ, R185, 0xff, RZ, 0xc0, !PT ;  /* 0x000000ffb9ff7812 */ /* 0x000fe2000782c0ff */
[----:B------:R-:W-:Y:S02]  /*b460*/  @P2 HADD2.F32 R177, -RZ, R177.H1_H1 ;  /* 0x300000b1ffb12230 */ /* 0x000fe40000004100 */
[----:B------:R-:W-:Y:S01]  /*b470*/  FMUL.FTZ R176, R176, UR14 ;  /* 0x0000000eb0b07c20 */ /* 0x000fe20008410000 */
[----:B------:R-:W-:Y:S02]  /*b480*/  @P2 HADD2.F32 R243, -RZ, R57.H1_H1 ;  /* 0x30000039fff32230 */ /* 0x000fe40000004100 */
[----:B------:R-:W-:Y:S01]  /*b490*/  HFMA2 R182, -RZ, RZ, 0, 0 ;  /* 0x00000000ffb67431 */ /* 0x000fe200000001ff */
[----:B------:R-:W-:Y:S01]  /*b4a0*/  F2FP.F16.F32.PACK_AB R153, R153, R2 ;  /* 0x000000029999723e */ /* 0x000fe200000000ff */
[----:B------:R-:W-:Y:S01]  /*b4b0*/  @P2 FMUL.FTZ R236, R176, R177 ;  /* 0x000000b1b0ec2220 */ /* 0x000fe20000410000 */
[----:B------:R-:W-:Y:S01]  /*b4c0*/  FADD.FTZ R146, R146, R241 ;  /* 0x000000f192927221 */ /* 0x000fe20000010000 */
[----:B------:R-:W-:Y:S01]  /*b4d0*/  @P2 FMUL.FTZ R242, R243, R176 ;  /* 0x000000b0f3f22220 */ /* 0x000fe20000410000 */
[----:B------:R-:W-:Y:S01]  /*b4e0*/  FMUL.FTZ R176, R154, R4 ;  /* 0x000000049ab07220 */ /* 0x000fe20000410000 */
[----:B------:R-:W-:Y:S01]  /*b4f0*/  LOP3.LUT P2, RZ, R185, 0xff00, RZ, 0xc0, !PT ;  /* 0x0000ff00b9ff7812 */ /* 0x000fe2000784c0ff */
[----:B------:R-:W-:Y:S01]  /*b500*/  FADD.FTZ R147, R147, R236 ;  /* 0x000000ec93937221 */ /* 0x000fe20000010000 */
[----:B------:R-:W-:Y:S01]  /*b510*/  MOV R243, RZ ;  /* 0x000000ff00f37202 */ /* 0x000fe20000000f00 */
[----:B------:R-:W-:Y:S01]  /*b520*/  FMUL.FTZ R177, R176, UR14 ;  /* 0x0000000eb0b17c20 */ /* 0x000fe20008410000 */
[----:B------:R-:W-:Y:S01]  /*b530*/  @P1 HADD2.F32 R238, -RZ, R58.H0_H0 ;  /* 0x2000003affee1230 */ /* 0x000fe20000004100 */
[----:B------:R-:W-:Y:S01]  /*b540*/  F2FP.F16.F32.PACK_AB R154, R3, R154 ;  /* 0x0000009a039a723e */ /* 0x000fe200000000ff */
[----:B------:R-:W-:Y:S01]  /*b550*/  @P1 HADD2.F32 R176, -RZ, R178.H0_H0 ;  /* 0x200000b2ffb01230 */ /* 0x000fe20000004100 */
[----:B------:R-:W-:-:S02]  /*b560*/  F2FP.F16.F32.PACK_AB R181, R242, R181 ;  /* 0x000000b5f2b5723e */ /* 0x000fc400000000ff */
[----:B------:R-:W-:Y:S01]  /*b570*/  @P1 FMUL.FTZ R182, R238, R177 ;  /* 0x000000b1eeb61220 */ /* 0x000fe20000410000 */
[----:B------:R-:W-:Y:S01]  /*b580*/  FMUL.FTZ R238, R3, R4 ;  /* 0x0000000403ee7220 */ /* 0x000fe20000410000 */
[----:B------:R-:W-:Y:S01]  /*b590*/  @P1 FMUL.FTZ R243, R177, R176 ;  /* 0x000000b0b1f31220 */ /* 0x000fe20000410000 */
[----:B------:R-:W-:Y:S01]  /*b5a0*/  ISETP.GE.U32.AND P1, PT, R184, RZ, PT ;  /* 0x000000ffb800720c */ /* 0x000fe20003f26070 */
[----:B------:R-:W0:Y:S01]  /*b5b0*/  LDC.64 R176, c[0x0][0x478] ;  /* 0x00011e00ffb07b82 */ /* 0x000e220000000a00 */
[----:B------:R-:W-:Y:S02]  /*b5c0*/  @P2 HADD2.F32 R249, -RZ, R58.H1_H1 ;  /* 0x3000003afff92230 */ /* 0x000fe40000004100 */
[----:B------:R-:W-:Y:S01]  /*b5d0*/  FMUL.FTZ R238, R238, UR14 ;  /* 0x0000000eeeee7c20 */ /* 0x000fe20008410000 */
[----:B------:R-:W-:Y:S01]  /*b5e0*/  ISETP.GE.U32.AND.EX P1, PT, R185, 0x1000000, PT, P1 ;  /* 0x01000000b900780c */ /* 0x000fe20003f26110 */
[C---:B------:R-:W-:Y:S01]  /*b5f0*/  FMUL.FTZ R4, R155.reuse, R4 ;  /* 0x000000049b047220 */ /* 0x040fe20000410000 */
[----:B------:R-:W-:Y:S01]  /*b600*/  F2FP.F16.F32.PACK_AB R155, R155, R183 ;  /* 0x000000b79b9b723e */ /* 0x000fe200000000ff */
[----:B------:R-:W-:Y:S01]  /*b610*/  @P2 FMUL.FTZ R247, R249, R238 ;  /* 0x000000eef9f72220 */ /* 0x000fe20000410000 */
[----:B------:R-:W-:Y:S01]  /*b620*/  HFMA2 R249, -RZ, RZ, 0, 0 ;  /* 0x00000000fff97431 */ /* 0x000fe200000001ff */
[----:B------:R-:W1:Y:S01]  /*b630*/  LDC.64 R2, c[0x0][0x468] ;  /* 0x00011a00ff027b82 */ /* 0x000e620000000a00 */
[----:B------:R-:W-:Y:S01]  /*b640*/  FMUL.FTZ R4, R4, UR14 ;  /* 0x0000000e04047c20 */ /* 0x000fe20008410000 */
[----:B------:R-:W-:Y:S01]  /*b650*/  FADD.FTZ R148, R148, R243 ;  /* 0x000000f394947221 */ /* 0x000fe20000010000 */
[----:B------:R-:W-:-:S05]  /*b660*/  F2FP.F16.F32.PACK_AB R182, R247, R182 ;  /* 0x000000b6f7b6723e */ /* 0x000fca00000000ff */
[----:B------:R-:W-:Y:S02]  /*b670*/  @P1 HADD2.F32 R251, -RZ, R59.H1_H1 ;  /* 0x3000003bfffb1230 */ /* 0x000fe40000004100 */
[----:B------:R-:W-:-:S03]  /*b680*/  @P1 HADD2.F32 R179, -RZ, R179.H1_H1 ;  /* 0x300000b3ffb31230 */ /* 0x000fc60000004100 */
[----:B------:R-:W-:Y:S01]  /*b690*/  @P1 FMUL.FTZ R249, R251, R4 ;  /* 0x00000004fbf91220 */ /* 0x000fe20000410000 */
[----:B0-----:R-:W-:-:S04]  /*b6a0*/  IMAD.WIDE.U32 R176, R21, 0x10, R176 ;  /* 0x0000001015b07825 */ /* 0x001fc800078e00b0 */
[----:B------:R-:W-:Y:S01]  /*b6b0*/  F2FP.F16.F32.PACK_AB R183, R249, R244 ;  /* 0x000000f4f9b7723e */ /* 0x000fe200000000ff */
[----:B------:R3:W-:Y:S01]  /*b6c0*/  STG.E.128 desc[UR6][R176.64], R152 ;  /* 0x00000098b0007986 */ /* 0x0007e2000c101d06 */
[----:B-1----:R-:W-:-:S04]  /*b6d0*/  IMAD.WIDE.U32 R2, R21, 0x10, R2 ;  /* 0x0000001015027825 */ /* 0x002fc800078e0002 */
[----:B------:R-:W-:Y:S01]  /*b6e0*/  @P2 HADD2.F32 R21, -RZ, R178.H1_H1 ;  /* 0x300000b2ff152230 */ /* 0x000fe20000004100 */
[----:B------:R3:W-:Y:S01]  /*b6f0*/  STG.E.128 desc[UR6][R2.64], R180 ;  /* 0x000000b402007986 */ /* 0x0007e2000c101d06 */
[----:B------:R-:W-:-:S03]  /*b700*/  MOV R178, RZ ;  /* 0x000000ff00b27202 */ /* 0x000fc60000000f00 */
[----:B------:R-:W-:Y:S01]  /*b710*/  @P2 FMUL.FTZ R178, R238, R21 ;  /* 0x00000015eeb22220 */ /* 0x000fe20000410000 */
[----:B------:R-:W-:Y:S01]  /*b720*/  HFMA2 R21, -RZ, RZ, 0, 0 ;  /* 0x00000000ff157431 */ /* 0x000fe200000001ff */
[----:B------:R-:W-:Y:S01]  /*b730*/  MOV R238, RZ ;  /* 0x000000ff00ee7202 */ /* 0x000fe20000000f00 */
[----:B------:R-:W-:Y:S01]  /*b740*/  @P1 FMUL.FTZ R238, R4, R179 ;  /* 0x000000b304ee1220 */ /* 0x000fe20000410000 */
[----:B------:R-:W-:Y:S01]  /*b750*/  FADD.FTZ R149, R149, R178 ;  /* 0x000000b295957221 */ /* 0x000fe20000010000 */
[----:B------:R-:W-:Y:S02]  /*b760*/  @P3 FMUL.FTZ R21, R240, R245 ;  /* 0x000000f5f0153220 */ /* 0x000fe40000410000 */
[----:B------:R-:W-:Y:S02]  /*b770*/  FADD.FTZ R151, R151, R238 ;  /* 0x000000ee97977221 */ /* 0x000fe40000010000 */
[----:B------:R-:W-:-:S07]  /*b780*/  FADD.FTZ R150, R150, R21 ;  /* 0x0000001596967221 */ /* 0x000fce0000010000 */
.L_x_2660:
[----:B------:R-:W-:Y:S05]  /*b790*/  BSYNC.RECONVERGENT B1 ;  /* 0x0000000000017941 */ /* 0x000fea0003800200 */
.L_x_2646:
[----:B---3--:R-:W3:Y:S02]  /*b7a0*/  LDC.64 R2, c[0x0][0x380] ;  /* 0x0000e000ff027b82 */ /* 0x008ee40000000a00 */
[----:B---3--:R-:W-:-:S04]  /*b7b0*/  LEA R232, R2, R232, 0x2 ;  /* 0x000000e802e87211 */ /* 0x008fc800078e10ff */
[----:B------:R-:W-:-:S13]  /*b7c0*/  ISETP.GE.AND P1, PT, R232, R3, PT ;  /* 0x00000003e800720c */ /* 0x000fda0003f26270 */
[----:B------:R-:W-:Y:S05]  /*b7d0*/  @!P1 BRA `(.L_x_2676) ;  /* 0xffffff5000709947 */ /* 0x000fea000383ffff */
.L_x_2636:
[----:B------:R-:W-:Y:S05]  /*b7e0*/  BSYNC B0 ;  /* 0x0000000000007941 */ /* 0x000fea0003800000 */
.L_x_2635:
[----:B012---:R-:W0:Y:S01]  /*b7f0*/  S2R R176, SR_TID.X ;  /* 0x0000000000b07919 */ /* 0x007e220000002100 */
[----:B------:R-:W-:Y:S01]  /*b800*/  MOV R4, 0x400 ;  /* 0x0000040000047802 */ /* 0x000fe20000000f00 */
[----:B------:R-:W-:Y:S05]  /*b810*/  WARPSYNC.ALL ;  /* 0x0000000000007948 */ /* 0x000fea0003800000 */
[----:B------:R-:W1:Y:S01]  /*b820*/  S2R R5, SR_CgaCtaId ;  /* 0x0000000000057919 */ /* 0x000e620000008800 */
[----:B------:R-:W2:Y:S01]  /*b830*/  S2UR UR4, SR_CTAID.X ;  /* 0x00000000000479c3 */ /* 0x000ea20000002500 */
[----:B------:R-:W3:Y:S01]  /*b840*/  LDCU.128 UR16, c[0x0][0x440] ;  /* 0x00008800ff1077ac */ /* 0x000ee20008000c00 */
[----:B------:R-:W-:Y:S01]  /*b850*/  BSSY.RECONVERGENT B0, `(.L_x_2677) ;  /* 0x0000096000007945 */ /* 0x000fe20003800200 */
        /* <DEDUP_REMOVED lines=39> */
[----:B-----5:R-:W-:Y:S04]  /*bad0*/  LDS R28, [R8+0x2a00] ;  /* 0x002a0000081c7984 */ /* 0x020fe80000000800 */
        /* <DEDUP_REMOVED lines=14> */
[----:B------:R0:W-:Y:S04]  /*bbc0*/  STS.128 [R0+0x400], R68 ;  /* 0x0004004400007388 */ /* 0x0001e80000000c00 */
[----:B------:R2:W-:Y:S04]  /*bbd0*/  STS.128 [R0+0x410], R72 ;  /* 0x0004104800007388 */ /* 0x0005e80000000c00 */
[----:B------:R-:W-:Y:S04]  /*bbe0*/  STS.128 [R0+0x800], R76 ;  /* 0x0008004c00007388 */ /* 0x000fe80000000c00 */
[----:B------:R-:W-:Y:S04]  /*bbf0*/  STS.128 [R0+0x810], R80 ;  /* 0x0008105000007388 */ /* 0x000fe80000000c00 */
[----:B------:R-:W-:Y:S01]  /*bc00*/  STS.128 [R0+0xc00], R84 ;  /* 0x000c005400007388 */ /* 0x000fe20000000c00 */
[----:B0-----:R-:W-:-:S03]  /*bc10*/  LOP3.LUT R70, R176, 0x7f, RZ, 0x3c, !PT ;  /* 0x0000007fb0467812 */ /* 0x001fc600078e3cff */
[----:B------:R-:W-:Y:S01]  /*bc20*/  STS.128 [R0+0xc10], R88 ;  /* 0x000c105800007388 */ /* 0x000fe20000000c00 */
[----:B--2---:R-:W-:Y:S01]  /*bc30*/  IMAD R73, R239, UR4, RZ ;  /* 0x00000004ef497c24 */ /* 0x004fe2000f8e02ff */
[----:B------:R-:W0:Y:S01]  /*bc40*/  LDCU.64 UR4, c[0x0][0x460] ;  /* 0x00008c00ff0477ac */ /* 0x000e220008000a00 */
[----:B------:R-:W-:Y:S01]  /*bc50*/  IADD3 R70, PT, PT, R70, R239, RZ ;  /* 0x000000ef46467210 */ /* 0x000fe20007ffe0ff */
[----:B------:R-:W-:Y:S02]  /*bc60*/  BAR.SYNC.DEFER_BLOCKING 0x0 ;  /* 0x0000000000007b1d */ /* 0x000fe40000010000 */
[----:B------:R-:W-:Y:S02]  /*bc70*/  IADD3 R73, P0, PT, R73, R176, RZ ;  /* 0x000000b049497210 */ /* 0x000fe40007f1e0ff */
[----:B------:R-:W-:Y:S02]  /*bc80*/  ISETP.GE.U32.AND P6, PT, R70, 0x100, PT ;  /* 0x000001004600780c */ /* 0x000fe40003fc6070 */
[----:B------:R-:W-:-:S02]  /*bc90*/  IADD3.X R72, PT, PT, RZ, RZ, RZ, P0, !PT ;  /* 0x000000ffff487210 */ /* 0x000fc400007fe4ff */
[----:B------:R-:W-:Y:S02]  /*bca0*/  ISETP.GE.U32.AND P5, PT, R70, 0x180, PT ;  /* 0x000001804600780c */ /* 0x000fe40003fa6070 */
[----:B------:R-:W-:Y:S01]  /*bcb0*/  SHF.L.U64.HI R72, R73, 0x2, R72 ;  /* 0x0000000249487819 */ /* 0x000fe20000010248 */
[----:B------:R-:W1:Y:S04]  /*bcc0*/  LDS R4, [R8] ;  /* 0x0000000008047984 */ /* 0x000e680000000800 */
        /* <DEDUP_REMOVED lines=12> */
[----:B--2---:R-:W-:Y:S01]  /*bd90*/  FADD.FTZ R4, R4, R29 ;  /* 0x0000001d04047221 */ /* 0x004fe20000010000 */
        /* <DEDUP_REMOVED lines=13> */
[----:B------:R-:W2:Y:S04]  /*be70*/  LDS R59, [R8+0x3000] ;  /* 0x00300000083b7984 */ /* 0x000ea80000000800 */
        /* <DEDUP_REMOVED lines=9> */
[----:B--2---:R-:W-:-:S05]  /*bf10*/  FADD.FTZ R59, R4, R59 ;  /* 0x0000003b043b7221 */ /* 0x004fca0000010000 */
        /* <DEDUP_REMOVED lines=10> */
[C---:B---3--:R-:W-:Y:S02]  /*bfc0*/  IADD3 R75, P0, PT, R0.reuse, UR18, RZ ;  /* 0x00000012004b7c10 */ /* 0x048fe4000ff1e0ff */
        /* <DEDUP_REMOVED lines=30> */
.L_x_2678:
[----:B------:R-:W-:Y:S05]  /*c1b0*/  BSYNC.RECONVERGENT B0 ;  /* 0x0000000000007941 */ /* 0x000fea0003800200 */
.L_x_2677:
        /* <DEDUP_REMOVED lines=129> */
.L_x_2680:
[----:B------:R-:W-:Y:S05]  /*c9d0*/  BSYNC.RECONVERGENT B0 ;  /* 0x0000000000007941 */ /* 0x000fea0003800200 */
.L_x_2679:
        /* <DEDUP_REMOVED lines=18> */
.L_x_2682:
[----:B------:R-:W-:Y:S05]  /*cb00*/  BSYNC.RECONVERGENT B0 ;  /* 0x0000000000007941 */ /* 0x000fea0003800200 */
.L_x_2681:
        /* <DEDUP_REMOVED lines=18> */
.L_x_2684:
[----:B------:R-:W-:Y:S05]  /*cc30*/  BSYNC.RECONVERGENT B0 ;  /* 0x0000000000007941 */ /* 0x000fea0003800200 */
.L_x_2683:
        /* <DEDUP_REMOVED lines=18> */
.L_x_2686:
[----:B------:R-:W-:Y:S05]  /*cd60*/  BSYNC.RECONVERGENT B0 ;  /* 0x0000000000007941 */ /* 0x000fea0003800200 */
.L_x_2685:
        /* <DEDUP_REMOVED lines=18> */
.L_x_2688:
[----:B------:R-:W-:Y:S05]  /*ce90*/  BSYNC.RECONVERGENT B0 ;  /* 0x0000000000007941 */ /* 0x000fea0003800200 */
.L_x_2687:
        /* <DEDUP_REMOVED lines=18> */
.L_x_2690:
[----:B------:R-:W-:Y:S05]  /*cfc0*/  BSYNC.RECONVERGENT B0 ;  /* 0x0000000000007941 */ /* 0x000fea0003800200 */
.L_x_2689:
        /* <DEDUP_REMOVED lines=11> */
.L_x_2645:
[----:B------:R-:W-:Y:S01]  /*d080*/  BSSY B1, `(.L_x_2691) ;  /* 0x0000007000017945 */ /* 0x000fe20003800000 */
[----:B------:R-:W-:Y:S02]  /*d090*/  MOV R236, 0x1 ;  /* 0x0000000100ec7802 */ /* 0x000fe40000000f00 */
[----:B------:R-:W-:Y:S02]  /*d0a0*/  MOV R241, 0x1f ;  /* 0x0000001f00f17802 */ /* 0x000fe40000000f00 */
[----:B------:R-:W-:-:S07]  /*d0b0*/  MOV R182, 0xffffffff ;  /* 0xffffffff00b67802 */ /* 0x000fce0000000f00 */
[----:B------:R-:W-:Y:S05]  /*d0c0*/  WARPSYNC.COLLECTIVE R182, `(.L_x_2692) ;  /* 0x00000000b6087348 */ /* 0x000fea0003c00000 */
[----:B------:R0:W1:Y:S02]  /*d0d0*/  SHFL.BFLY P6, R183, R235, R236, R241 ;  /* 0x0c0000ecebb77389 */ /* 0x00006400000c00f1 */
[----:B01----:R-:W-:Y:S05]  /*d0e0*/  ENDCOLLECTIVE ;  /* 0x000000000000791b */ /* 0x003fea0003800000 */
.L_x_2692:
[----:B------:R-:W-:Y:S05]  /*d0f0*/  BSYNC B1 ;  /* 0x0000000000017941 */ /* 0x000fea0003800000 */
.L_x_2691:
[----:B------:R-:W-:Y:S01]  /*d100*/  MOV R2, R183 ;  /* 0x000000b700027202 */ /* 0x000fe20000000f00 */
[----:B------:R-:W-:Y:S01]  /*d110*/  HFMA2 R236, -RZ, RZ, 0, 5.9604644775390625e-08 ;  /* 0x00000001ffec7431 */ /* 0x000fe200000001ff */
[----:B------:R-:W-:Y:S02]  /*d120*/  MOV R241, 0x1f ;  /* 0x0000001f00f17802 */ /* 0x000fe40000000f00 */
[----:B------:R-:W-:Y:S01]  /*d130*/  MOV R182, 0xffffffff ;  /* 0xffffffff00b67802 */ /* 0x000fe20000000f00 */
[----:B------:R-:W-:Y:S01]  /*d140*/  FADD.FTZ R2, R2, R235 ;  /* 0x000000eb02027221 */ /* 0x000fe20000010000 */
[----:B------:R-:W-:-:S07]  /*d150*/  MOV R235, R3 ;  /* 0x0000000300eb7202 */ /* 0x000fce0000000f00 */
[----:B------:R-:W-:Y:S05]  /*d160*/  WARPSYNC.COLLECTIVE R182, `(.L_x_2693) ;  /* 0x00000000b6087348 */ /* 0x000fea0003c00000 */
[----:B------:R0:W1:Y:S02]  /*d170*/  SHFL.BFLY P6, R183, R235, R236, R241 ;  /* 0x0c0000ecebb77389 */ /* 0x00006400000c00f1 */
[----:B01----:R-:W-:Y:S05]  /*d180*/  ENDCOLLECTIVE ;  /* 0x000000000000791b */ /* 0x003fea0003800000 */
.L_x_2693:
[----:B------:R-:W-:Y:S01]  /*d190*/  HFMA2 R236, -RZ, RZ, 0, 1.1920928955078125e-07 ;  /* 0x00000002ffec7431 */ /* 0x000fe200000001ff */
[----:B------:R-:W-:Y:S02]  /*d1a0*/  MOV R235, R2 ;  /* 0x0000000200eb7202 */ /* 0x000fe40000000f00 */
[----:B------:R-:W-:-:S07]  /*d1b0*/  MOV R176, R183 ;  /* 0x000000b700b07202 */ /* 0x000fce0000000f00 */
[----:B------:R-:W-:Y:S05]  /*d1c0*/  WARPSYNC.COLLECTIVE R182, `(.L_x_2694) ;  /* 0x00000000b6087348 */ /* 0x000fea0003c00000 */
[----:B------:R0:W1:Y:S02]  /*d1d0*/  SHFL.BFLY P6, R183, R235, R236, R241 ;  /* 0x0c0000ecebb77389 */ /* 0x00006400000c00f1 */
[----:B01----:R-:W-:Y:S05]  /*d1e0*/  ENDCOLLECTIVE ;  /* 0x000000000000791b */ /* 0x003fea0003800000 */
.L_x_2694:
[----:B------:R-:W-:-:S05]  /*d1f0*/  FADD.FTZ R176, R176, R3 ;  /* 0x00000003b0b07221 */ /* 0x000fca0000010000 */
[----:B------:R-:W-:Y:S02]  /*d200*/  MOV R235, R176 ;  /* 0x000000b000eb7202 */ /* 0x000fe40000000f00 */
[----:B------:R-:W-:-:S07]  /*d210*/  MOV R177, R183 ;  /* 0x000000b700b17202 */ /* 0x000fce0000000f00 */
[----:B------:R-:W-:Y:S05]  /*d220*/  WARPSYNC.COLLECTIVE R182, `(.L_x_2695) ;  /* 0x00000000b6087348 */ /* 0x000fea0003c00000 */
[----:B------:R0:W1:Y:S02]  /*d230*/  SHFL.BFLY P6, R183, R235, R236, R241 ;  /* 0x0c0000ecebb77389 */ /* 0x00006400000c00f1 */
[----:B01----:R-:W-:Y:S05]  /*d240*/  ENDCOLLECTIVE ;  /* 0x000000000000791b */ /* 0x003fea0003800000 */
.L_x_2695:
[----:B------:R-:W-:Y:S01]  /*d250*/  FADD.FTZ R177, R2, R177 ;  /* 0x000000b102b17221 */ /* 0x000fe20000010000 */
[----:B------:R-:W-:-:S04]  /*d260*/  HFMA2 R236, -RZ, RZ, 0, 2.384185791015625e-07 ;  /* 0x00000004ffec7431 */ /* 0x000fc800000001ff */
[----:B------:R-:W-:Y:S02]  /*d270*/  MOV R235, R177 ;  /* 0x000000b100eb7202 */ /* 0x000fe40000000f00 */
[----:B------:R-:W-:-:S07]  /*d280*/  MOV R179, R183 ;  /* 0x000000b700b37202 */ /* 0x000fce0000000f00 */
[----:B------:R-:W-:Y:S05]  /*d290*/  WARPSYNC.COLLECTIVE R182, `(.L_x_2696) ;  /* 0x00000000b6087348 */ /* 0x000fea0003c00000 */
[----:B------:R0:W1:Y:S02]  /*d2a0*/  SHFL.BFLY P6, R183, R235, R236, R241 ;  /* 0x0c0000ecebb77389 */ /* 0x00006400000c00f1 */
[----:B01----:R-:W-:Y:S05]  /*d2b0*/  ENDCOLLECTIVE ;  /* 0x000000000000791b */ /* 0x003fea0003800000 */
.L_x_2696:
[----:B------:R-:W-:-:S05]  /*d2c0*/  FADD.FTZ R179, R176, R179 ;  /* 0x000000b3b0b37221 */ /* 0x000fca0000010000 */
[----:B------:R-:W-:Y:S02]  /*d2d0*/  MOV R235, R179 ;  /* 0x000000b300eb7202 */ /* 0x000fe40000000f00 */
[----:B------:R-:W-:-:S07]  /*d2e0*/  MOV R178, R183 ;  /* 0x000000b700b27202 */ /* 0x000fce0000000f00 */
[----:B------:R-:W-:Y:S05]  /*d2f0*/  WARPSYNC.COLLECTIVE R182, `(.L_x_2697) ;  /* 0x00000000b6087348 */ /* 0x000fea0003c00000 */
[----:B------:R0:W1:Y:S02]  /*d300*/  SHFL.BFLY P6, R183, R235, R236, R241 ;  /* 0x0c0000ecebb77389 */ /* 0x00006400000c00f1 */
[----:B01----:R-:W-:Y:S05]  /*d310*/  ENDCOLLECTIVE ;  /* 0x000000000000791b */ /* 0x003fea0003800000 */
.L_x_2697:
[----:B------:R-:W-:Y:S01]  /*d320*/  FADD.FTZ R178, R177, R178 ;  /* 0x000000b2b1b27221 */ /* 0x000fe20000010000 */
[----:B------:R-:W-:-:S04]  /*d330*/  HFMA2 R236, -RZ, RZ, 0, 4.76837158203125e-07 ;  /* 0x00000008ffec7431 */ /* 0x000fc800000001ff */
[----:B------:R-:W-:Y:S02]  /*d340*/  MOV R235, R178 ;  /* 0x000000b200eb7202 */ /* 0x000fe40000000f00 */
[----:B------:R-:W-:-:S07]  /*d350*/  MOV R180, R183 ;  /* 0x000000b700b47202 */ /* 0x000fce0000000f00 */
[----:B------:R-:W-:Y:S05]  /*d360*/  WARPSYNC.COLLECTIVE R182, `(.L_x_2698) ;  /* 0x00000000b6087348 */ /* 0x000fea0003c00000 */
[----:B------:R0:W1:Y:S02]  /*d370*/  SHFL.BFLY P6, R183, R235, R236, R241 ;  /* 0x0c0000ecebb77389 */ /* 0x00006400000c00f1 */
[----:B01----:R-:W-:Y:S05]  /*d380*/  ENDCOLLECTIVE ;  /* 0x000000000000791b */ /* 0x003fea0003800000 */
.L_x_2698:
[----:B------:R-:W-:-:S05]  /*d390*/  FADD.FTZ R180, R179, R180 ;  /* 0x000000b4b3b47221 */ /* 0x000fca0000010000 */
[----:B------:R-:W-:Y:S02]  /*d3a0*/  MOV R235, R180 ;  /* 0x000000b400eb7202 */ /* 0x000fe40000000f00 */
[----:B------:R-:W-:-:S07]  /*d3b0*/  MOV R3, R183 ;  /* 0x000000b700037202 */ /* 0x000fce0000000f00 */
[----:B------:R-:W-:Y:S05]  /*d3c0*/  WARPSYNC.COLLECTIVE R182, `(.L_x_2699) ;  /* 0x00000000b6087348 */ /* 0x000fea0003c00000 */
[----:B------:R0:W1:Y:S02]  /*d3d0*/  SHFL.BFLY P6, R183, R235, R236, R241 ;  /* 0x0c0000ecebb77389 */ /* 0x00006400000c00f1 */
[----:B01----:R-:W-:Y:S05]  /*d3e0*/  ENDCOLLECTIVE ;  /* 0x000000000000791b */ /* 0x003fea0003800000 */
.L_x_2699:
[----:B------:R-:W-:Y:S01]  /*d3f0*/  FADD.FTZ R3, R178, R3 ;  /* 0x00000003b2037221 */ /* 0x000fe20000010000 */
[----:B------:R-:W-:-:S04]  /*d400*/  HFMA2 R236, -RZ, RZ, 0, 9.5367431640625e-07 ;  /* 0x00000010ffec7431 */ /* 0x000fc800000001ff */
[----:B------:R-:W-:Y:S02]  /*d410*/  MOV R235, R3 ;  /* 0x0000000300eb7202 */ /* 0x000fe40000000f00 */
[----:B------:R-:W-:-:S07]  /*d420*/  MOV R181, R183 ;  /* 0x000000b700b57202 */ /* 0x000fce0000000f00 */
[----:B------:R-:W-:Y:S05]  /*d430*/  WARPSYNC.COLLECTIVE R182, `(.L_x_2700) ;  /* 0x00000000b6087348 */ /* 0x000fea0003c00000 */
[----:B------:R0:W1:Y:S02]  /*d440*/  SHFL.BFLY P6, R183, R235, R236, R241 ;  /* 0x0c0000ecebb77389 */ /* 0x00006400000c00f1 */
[----:B01----:R-:W-:Y:S05]  /*d450*/  ENDCOLLECTIVE ;  /* 0x000000000000791b */ /* 0x003fea0003800000 */
.L_x_2700:
[----:B------:R-:W-:-:S05]  /*d460*/  FADD.FTZ R181, R180, R181 ;  /* 0x000000b5b4b57221 */ /* 0x000fca0000010000 */
[----:B------:R-:W-:Y:S02]  /*d470*/  MOV R235, R181 ;  /* 0x000000b500eb7202 */ /* 0x000fe40000000f00 */
[----:B------:R-:W-:-:S07]  /*d480*/  MOV R2, R183 ;  /* 0x000000b700027202 */ /* 0x000fce0000000f00 */
[----:B------:R-:W-:Y:S05]  /*d490*/  WARPSYNC.COLLECTIVE R182, `(.L_x_2701) ;  /* 0x00000000b6087348 */ /* 0x000fea0003c00000 */
[----:B------:R0:W1:Y:S02]  /*d4a0*/  SHFL.BFLY P6, R183, R235, R236, R241 ;  /* 0x0c0000ecebb77389 */ /* 0x00006400000c00f1 */
[----:B01----:R-:W-:Y:S05]  /*d4b0*/  ENDCOLLECTIVE ;  /* 0x000000000000791b */ /* 0x003fea0003800000 */
.L_x_2701:
[----:B------:R-:W-:Y:S01]  /*d4c0*/  MOV R176, R183 ;  /* 0x000000b700b07202 */ /* 0x000fe20000000f00 */
[----:B------:R-:W-:Y:S06]  /*d4d0*/  BRA `(.L_x_2702) ;  /* 0xffffff5000107947 */ /* 0x000fec000383ffff */
.L_x_2703:
        /* <DEDUP_REMOVED lines=10> */
.L_x_19980:


//--------------------- .text._ZN10layer_norm13ln_bwd_kernelINS_13Kernel_traitsI6__halfS2_S2_S2_fjLj1024ELj1ELj4ELj1ELj16ENS_18Kernel_traits_baseILj1024ES2_S2_S2_S2_fjLj128EEEEELb1ELb1ELb0ELb1EEEvNS_9BwdParamsE --------------------------
	.section	.text._ZN10layer_norm13ln_bwd_kernelINS_13Kernel_traitsI6__halfS2_S2_S2_fjLj1024ELj1ELj4ELj1ELj16ENS_18Kernel_traits_baseILj1024ES2_S2_S2_S2_fjLj128EEEEELb1ELb1ELb0ELb1EEEvNS_9BwdParamsE,"ax",@progbits
	.align	128
        .global         _ZN10layer_norm13ln_bwd_kernelINS_13Kernel_traitsI6__halfS2_S2_S2_fjLj1024ELj1ELj4ELj1ELj16ENS_18Kernel_traits_baseILj1024ES2_S2_S2_S2_fjLj128EEEEELb1ELb1ELb0ELb1EEEvNS_9BwdParamsE
        .type           _ZN10layer_norm13ln_bwd_kernelINS_13Kernel_traitsI6__halfS2_S2_S2_fjLj1024ELj1ELj4ELj1ELj16ENS_18Kernel_traits_baseILj1024ES2_S2_S2_S2_fjLj128EEEEELb1ELb1ELb0ELb1EEEvNS_9BwdParamsE,@function
        .size           _ZN10layer_norm13ln_bwd_kernelINS_13Kernel_traitsI6__halfS2_S2_S2_fjLj1024ELj1ELj4ELj1ELj16ENS_18Kernel_traits_baseILj1024ES2_S2_S2_S2_fjLj128EEEEELb1ELb1ELb0ELb1EEEvNS_9BwdParamsE,(.L_x_19981 - _ZN10layer_norm13ln_bwd_kernelINS_13Kernel_traitsI6__halfS2_S2_S2_fjLj1024ELj1ELj4ELj1ELj16ENS_18Kernel_traits_baseILj1024ES2_S2_S2_S2_fjLj128EEEEELb1ELb1ELb0ELb1EEEvNS_9BwdParamsE)
        .other          _ZN10layer_norm13ln_bwd_kernelINS_13Kernel_traitsI6__halfS2_S2_S2_fjLj1024ELj1ELj4ELj1ELj16ENS_18Kernel_traits_baseILj1024ES2_S2_S2_S2_fjLj128EEEEELb1ELb1ELb0ELb1EEEvNS_9BwdParamsE,@"STO_CUDA_ENTRY STV_DEFAULT"
_ZN10layer_norm13ln_bwd_kernelINS_13Kernel_traitsI6__halfS2_S2_S2_fjLj1024ELj1ELj4ELj1ELj16ENS_18Kernel_traits_baseILj1024ES2_S2_S2_S2_fjLj128EEEEELb1ELb1ELb0ELb1EEEvNS_9BwdParamsE:
.text._ZN10layer_norm13ln_bwd_kernelINS_13Kernel_traitsI6__halfS2_S2_S2_fjLj1024ELj1ELj4ELj1ELj16ENS_18Kernel_traits_baseILj1024ES2_S2_S2_S2_fjLj128EEEEELb1ELb1ELb0ELb1EEEvNS_9BwdParamsE:
        /* <DEDUP_REMOVED lines=66> */
[----:B------:R0:W-:Y:S01]  /*0420*/  STL [R1+0x20], RZ ;  /* 0x000020ff01007387 */ /* 0x0001e20000100800 */
        /* <DEDUP_REMOVED lines=12> */
[----:B------:R0:W-:Y:S01]  /*04f0*/  STL [R1], RZ ;  /* 0x000000ff01007387 */ /* 0x0001e20000100800 */
        /* <DEDUP_REMOVED lines=71> */
[----:B01----:R-:W-:-:S07]  /*0970*/  CS2R R4, SRZ ;  /* 0x0000000000047805 */ /* 0x003fce000001ff00 */
.L_x_2728:
        /* <DEDUP_REMOVED lines=28> */
[----:B0-----:R-:W-:-:S06]  /*0b40*/  IMAD.WIDE.U32 R96, R155, 0x10, R108 ;  /* 0x000000109b607825 */ /* 0x001fcc00078e006c */
[----:B------:R-:W3:Y:S01]  /*0b50*/  LDG.E.128 R96, desc[UR6][R96.64] ;  /* 0x0000000660607981 */ /* 0x000ee2000c1e1d00 */
[----:B------:R-:W-:-:S04]  /*0b60*/  IMAD.WIDE.U32 R100, R154, 0x10, R108 ;  /* 0x000000109a647825 */ /* 0x000fc800078e006c */
[----:B-1----:R-:W-:Y:S02]  /*0b70*/  IMAD.WIDE.U32 R112, R155, 0x10, R124 ;  /* 0x000000109b707825 */ /* 0x002fe400078e007c */
[----:B------:R-:W4:Y:S02]  /*0b80*/  LDG.E.128 R100, desc[UR6][R100.64] ;  /* 0x0000000664647981 */ /* 0x000f24000c1e1d00 */
[--C-:B------:R-:W-:Y:S02]  /*0b90*/  IMAD.WIDE.U32 R104, R153, 0x10, R108.reuse ;  /* 0x0000001099687825 */ /* 0x100fe400078e006c */
[----:B------:R-:W4:Y:S02]  /*0ba0*/  LDG.E.128 R112, desc[UR6][R112.64] ;  /* 0x0000000670707981 */ /* 0x000f24000c1e1d00 */
[----:B------:R-:W-:Y:S02]  /*0bb0*/  IMAD.WIDE.U32 R108, R2, 0x10, R108 ;  /* 0x00000010026c7825 */ /* 0x000fe400078e006c */
[----:B------:R-:W4:Y:S04]  /*0bc0*/  LDG.E.128 R104, desc[UR6][R104.64] ;  /* 0x0000000668687981 */ /* 0x000f28000c1e1d00 */
[----:B------:R-:W4:Y:S01]  /*0bd0*/  LDG.E.128 R108, desc[UR6][R108.64] ;  /* 0x000000066c6c7981 */ /* 0x000f22000c1e1d00 */
[----:B------:R-:W-:-:S04]  /*0be0*/  IMAD.WIDE.U32 R116, R154, 0x10, R124 ;  /* 0x000000109a747825 */ /* 0x000fc800078e007c */
        /* <DEDUP_REMOVED lines=14> */
[----:B------:R-:W-:Y:S02]  /*0cd0*/  HADD2.F32 R204, -RZ, R56.H1_H1 ;  /* 0x30000038ffcc7230 */ /* 0x000fe40000004100 */
[--C-:B------:R-:W-:Y:S02]  /*0ce0*/  HADD2.F32 R200, -RZ, R57.reuse.H0_H0 ;  /* 0x20000039ffc87230 */ /* 0x100fe40000004100 */
[----:B------:R-:W-:Y:S02]  /*0cf0*/  HADD2.F32 R198, -RZ, R57.H1_H1 ;  /* 0x30000039ffc67230 */ /* 0x000fe40000004100 */
[----:B------:R-:W-:Y:S02]  /*0d00*/  HADD2.F32 R197, -RZ, R58.H0_H0 ;  /* 0x2000003affc57230 */ /* 0x000fe40000004100 */
[----:B------:R-:W-:Y:S02]  /*0d10*/  HADD2.F32 R160, -RZ, R59.H1_H1 ;  /* 0x3000003bffa07230 */ /* 0x000fe40000004100 */
[----:B------:R-:W-:-:S02]  /*0d20*/  HADD2.F32 R174, -RZ, R52.H1_H1 ;  /* 0x30000034ffae7230 */ /* 0x000fc40000004100 */
[----:B------:R-:W-:Y:S02]  /*0d30*/  HADD2.F32 R176, -RZ, R53.H1_H1 ;  /* 0x30000035ffb07230 */ /* 0x000fe40000004100 */
[----:B------:R-:W-:Y:S02]  /*0d40*/  HADD2.F32 R178, -RZ, R54.H1_H1 ;  /* 0x30000036ffb27230 */ /* 0x000fe40000004100 */
[----:B------:R-:W-:Y:S02]  /*0d50*/  HADD2.F32 R180, -RZ, R55.H1_H1 ;  /* 0x30000037ffb47230 */ /* 0x000fe40000004100 */
[----:B------:R-:W-:Y:S02]  /*0d60*/  HADD2.F32 R164, -RZ, R48.H0_H0 ;  /* 0x20000030ffa47230 */ /* 0x000fe40000004100 */
[----:B------:R-:W-:Y:S02]  /*0d70*/  HADD2.F32 R162, -RZ, R49.H0_H0 ;  /* 0x20000031ffa27230 */ /* 0x000fe40000004100 */
[----:B------:R-:W-:-:S02]  /*0d80*/  HADD2.F32 R156, -RZ, R50.H0_H0 ;  /* 0x20000032ff9c7230 */ /* 0x000fc40000004100 */
[--C-:B---3--:R-:W-:Y:S02]  /*0d90*/  HADD2.F32 R157, -RZ, R96.reuse.H0_H0 ;  /* 0x20000060ff9d7230 */ /* 0x108fe40000004100 */
[----:B------:R-:W-:Y:S02]  /*0da0*/  HADD2.F32 R203, -RZ, R96.H1_H1 ;  /* 0x30000060ffcb7230 */ /* 0x000fe40000004100 */
[--C-:B------:R-:W-:Y:S02]  /*0db0*/  HADD2.F32 R199, -RZ, R97.reuse.H0_H0 ;  /* 0x20000061ffc77230 */ /* 0x100fe40000004100 */
[----:B------:R-:W-:Y:S01]  /*0dc0*/  FADD.FTZ R0, -R218, R157 ;  /* 0x0000009dda007221 */ /* 0x000fe20000010100 */
[----:B------:R-:W-:Y:S02]  /*0dd0*/  HADD2.F32 R97, -RZ, R97.H1_H1 ;  /* 0x30000061ff617230 */ /* 0x000fe40000004100 */
[----:B------:R-:W-:Y:S02]  /*0de0*/  HADD2.F32 R195, -RZ, R98.H0_H0 ;  /* 0x20000062ffc37230 */ /* 0x000fe40000004100 */
[----:B----4-:R-:W-:-:S02]  /*0df0*/  HADD2.F32 R96, -RZ, R112.H0_H0 ;  /* 0x20000070ff607230 */ /* 0x010fc40000004100 */
[----:B------:R-:W-:Y:S02]  /*0e00*/  HADD2.F32 R159, -RZ, R98.H1_H1 ;  /* 0x30000062ff9f7230 */ /* 0x000fe40000004100 */
[----:B------:R-:W-:Y:S01]  /*0e10*/  FADD.FTZ R203, -R218, R203 ;  /* 0x000000cbdacb7221 */ /* 0x000fe20000010100 */
[----:B------:R-:W-:Y:S02]  /*0e20*/  HADD2.F32 R98, -RZ, R112.H1_H1 ;  /* 0x30000070ff627230 */ /* 0x000fe40000004100 */
[----:B------:R-:W-:Y:S01]  /*0e30*/  FMUL.FTZ R205, R205, R96 ;  /* 0x00000060cdcd7220 */ /* 0x000fe20000410000 */
[----:B-----5:R-:W-:Y:S01]  /*0e40*/  FMUL.FTZ R0, R152, R0 ;  /* 0x0000000098007220 */ /* 0x020fe20000410000 */
[C---:B------:R-:W-:Y:S01]  /*0e50*/  FADD.FTZ R196, -R218.reuse, R97 ;  /* 0x00000061dac47221 */ /* 0x040fe20000010100 */
[----:B------:R-:W-:Y:S02]  /*0e60*/  HADD2.F32 R97, -RZ, R113.H0_H0 ;  /* 0x20000071ff617230 */ /* 0x000fe40000004100 */
[----:B------:R-:W-:Y:S01]  /*0e70*/  FADD.FTZ R199, -R218, R199 ;  /* 0x000000c7dac77221 */ /* 0x000fe20000010100 */
[----:B------:R-:W-:-:S02]  /*0e80*/  HADD2.F32 R161, -RZ, R99.H0_H0 ;  /* 0x20000063ffa17230 */ /* 0x000fc40000004100 */
[----:B------:R-:W-:Y:S01]  /*0e90*/  FMUL.FTZ R204, R204, R98 ;  /* 0x00000062cccc7220 */ /* 0x000fe20000410000 */
[----:B------:R-:W-:Y:S01]  /*0ea0*/  FMUL.FTZ R203, R152, R203 ;  /* 0x000000cb98cb7220 */ /* 0x000fe20000410000 */
[----:B------:R-:W-:Y:S01]  /*0eb0*/  FADD.FTZ R232, RZ, R205 ;  /* 0x000000cdffe87221 */ /* 0x000fe20000010000 */
[----:B------:R-:W-:Y:S01]  /*0ec0*/  FFMA.FTZ R231, R0, R205, RZ ;  /* 0x000000cd00e77223 */ /* 0x000fe200000100ff */
[----:B------:R-:W-:Y:S02]  /*0ed0*/  HADD2.F32 R99, -RZ, R99.H1_H1 ;  /* 0x30000063ff637230 */ /* 0x000fe40000004100 */
[--C-:B------:R-:W-:Y:S02]  /*0ee0*/  HADD2.F32 R181, -RZ, R100.reuse.H0_H0 ;  /* 0x20000064ffb57230 */ /* 0x100fe40000004100 */
[----:B------:R-:W-:Y:S02]  /*0ef0*/  HADD2.F32 R163, -RZ, R100.H1_H1 ;  /* 0x30000064ffa37230 */ /* 0x000fe40000004100 */
[----:B------:R-:W-:Y:S01]  /*0f00*/  FMUL.FTZ R200, R200, R97 ;  /* 0x00000061c8c87220 */ /* 0x000fe20000410000 */
[----:B------:R-:W-:-:S02]  /*0f10*/  HADD2.F32 R100, -RZ, R113.H1_H1 ;  /* 0x30000071ff647230 */ /* 0x000fc40000004100 */
[----:B------:R-:W-:Y:S01]  /*0f20*/  FMUL.FTZ R199, R152, R199 ;  /* 0x000000c798c77220 */ /* 0x000fe20000410000 */
[----:B------:R-:W-:Y:S01]  /*0f30*/  FADD.FTZ R232, R232, R204 ;  /* 0x000000cce8e87221 */ /* 0x000fe20000010000 */
[----:B------:R-:W-:Y:S01]  /*0f40*/  FFMA.FTZ R231, R203, R204, R231 ;  /* 0x000000cccbe77223 */ /* 0x000fe200000100e7 */
[--C-:B------:R-:W-:Y:S02]  /*0f50*/  HADD2.F32 R175, -RZ, R106.reuse.H0_H0 ;  /* 0x2000006affaf7230 */ /* 0x100fe40000004100 */
[----:B------:R-:W-:Y:S02]  /*0f60*/  HADD2.F32 R177, -RZ, R106.H1_H1 ;  /* 0x3000006affb17230 */ /* 0x000fe40000004100 */
[C---:B------:R-:W-:Y:S01]  /*0f70*/  FADD.FTZ R106, -R218.reuse, R99 ;  /* 0x00000063da6a7221 */ /* 0x040fe20000010100 */
[----:B------:R-:W-:Y:S02]  /*0f80*/  HADD2.F32 R191, -RZ, R110.H1_H1 ;  /* 0x3000006effbf7230 */ /* 0x000fe40000004100 */
[----:B------:R-:W-:Y:S01]  /*0f90*/  FADD.FTZ R195, -R218, R195 ;  /* 0x000000c3dac37221 */ /* 0x000fe20000010100 */
[----:B------:R-:W-:-:S02]  /*0fa0*/  HADD2.F32 R99, -RZ, R114.H0_H0 ;  /* 0x20000072ff637230 */ /* 0x000fc40000004100 */
[----:B------:R-:W-:Y:S01]  /*0fb0*/  FMUL.FTZ R198, R198, R100 ;  /* 0x00000064c6c67220 */ /* 0x000fe20000410000 */
[--C-:B------:R-:W-:Y:S02]  /*0fc0*/  HADD2.F32 R183, -RZ, R101.reuse.H0_H0 ;  /* 0x20000065ffb77230 */ /* 0x100fe40000004100 */
[----:B------:R-:W-:Y:S01]  /*0fd0*/  FMUL.FTZ R196, R152, R196 ;  /* 0x000000c498c47220 */ /* 0x000fe20000410000 */
[----:B------:R-:W-:Y:S01]  /*0fe0*/  FADD.FTZ R232, R232, R200 ;  /* 0x000000c8e8e87221 */ /* 0x000fe20000010000 */
[----:B------:R-:W-:Y:S01]  /*0ff0*/  FFMA.FTZ R231, R199, R200, R231 ;  /* 0x000000c8c7e77223 */ /* 0x000fe200000100e7 */
[----:B------:R-:W-:Y:S02]  /*1000*/  HADD2.F32 R101, -RZ, R101.H1_H1 ;  /* 0x30000065ff657230 */ /* 0x000fe40000004100 */
[----:B------:R-:W-:Y:S01]  /*1010*/  FADD.FTZ R220, -R218, R191 ;  /* 0x000000bfdadc7221 */ /* 0x000fe20000010100 */
[--C-:B------:R-:W-:Y:S02]  /*1020*/  HADD2.F32 R185, -RZ, R102.reuse.H0_H0 ;  /* 0x20000066ffb97230 */ /* 0x100fe40000004100 */
[----:B------:R-:W-:-:S02]  /*1030*/  HADD2.F32 R165, -RZ, R102.H1_H1 ;  /* 0x30000066ffa57230 */ /* 0x000fc40000004100 */
[----:B------:R-:W-:Y:S01]  /*1040*/  FADD.FTZ R192, -R218, R159 ;  /* 0x0000009fdac07221 */ /* 0x000fe20000010100 */
[----:B------:R-:W-:Y:S02]  /*1050*/  HADD2.F32 R102, -RZ, R114.H1_H1 ;  /* 0x30000072ff667230 */ /* 0x000fe40000004100 */
[----:B------:R-:W-:Y:S01]  /*1060*/  FMUL.FTZ R197, R197, R99 ;  /* 0x00000063c5c57220 */ /* 0x000fe20000410000 */
[----:B------:R-:W-:Y:S02]  /*1070*/  HADD2.F32 R191, -RZ, R58.H1_H1 ;  /* 0x3000003affbf7230 */ /* 0x000fe40000004100 */
[----:B------:R-:W-:Y:S01]  /*1080*/  FMUL.FTZ R195, R152, R195 ;  /* 0x000000c398c37220 */ /* 0x000fe20000410000 */
[----:B------:R-:W-:Y:S01]  /*1090*/  FADD.FTZ R232, R232, R198 ;  /* 0x000000c6e8e87221 */ /* 0x000fe20000010000 */
[----:B------:R-:W-:Y:S01]  /*10a0*/  FFMA.FTZ R231, R196, R198, R231 ;  /* 0x000000c6c4e77223 */ /* 0x000fe200000100e7 */
[--C-:B------:R-:W-:Y:S02]  /*10b0*/  HADD2.F32 R171, -RZ, R105.reuse.H0_H0 ;  /* 0x20000069ffab7230 */ /* 0x100fe40000004100 */
[----:B------:R-:W-:Y:S01]  /*10c0*/  FADD.FTZ R184, -R218, R101 ;  /* 0x00000065dab87221 */ /* 0x000fe20000010100 */
[----:B------:R-:W-:-:S02]  /*10d0*/  HADD2.F32 R173, -RZ, R105.H1_H1 ;  /* 0x30000069ffad7230 */ /* 0x000fc40000004100 */
[----:B------:R-:W-:Y:S01]  /*10e0*/  FADD.FTZ R105, -R218, R161 ;  /* 0x000000a1da697221 */ /* 0x000fe20000010100 */
[----:B------:R-:W-:Y:S02]  /*10f0*/  HADD2.F32 R101, -RZ, R115.H0_H0 ;  /* 0x20000073ff657230 */ /* 0x000fe40000004100 */
[----:B------:R-:W-:Y:S01]  /*1100*/  FMUL.FTZ R191, R191, R102 ;  /* 0x00000066bfbf7220 */ /* 0x000fe20000410000 */
[----:B------:R-:W-:Y:S02]  /*1110*/  HADD2.F32 R161, -RZ, R59.H0_H0 ;  /* 0x2000003bffa17230 */ /* 0x000fe40000004100 */
[----:B------:R-:W-:Y:S01]  /*1120*/  FMUL.FTZ R192, R152, R192 ;  /* 0x000000c098c07220 */ /* 0x000fe20000410000 */
[--C-:B------:R-:W-:Y:S02]  /*1130*/  HADD2.F32 R187, -RZ, R103.reuse.H0_H0 ;  /* 0x20000067ffbb7230 */ /* 0x100fe40000004100 */
[----:B------:R-:W-:Y:S01]  /*1140*/  FADD.FTZ R232, R232, R197 ;  /* 0x000000c5e8e87221 */ /* 0x000fe20000010000 */
[----:B------:R-:W-:Y:S01]  /*1150*/  FFMA.FTZ R231, R195, R197, R231 ;  /* 0x000000c5c3e77223 */ /* 0x000fe200000100e7 */
[----:B------:R-:W-:-:S02]  /*1160*/  HADD2.F32 R103, -RZ, R103.H1_H1 ;  /* 0x30000067ff677230 */ /* 0x000fc40000004100 */
[--C-:B------:R-:W-:Y:S02]  /*1170*/  HADD2.F32 R167, -RZ, R104.reuse.H0_H0 ;  /* 0x20000068ffa77230 */ /* 0x100fe40000004100 */
        /* <DEDUP_REMOVED lines=9> */
[C---:B------:R-:W-:Y:S01]  /*1210*/  FADD.FTZ R188, -R218.reuse, R103 ;  /* 0x00000067dabc7221 */ /* 0x040fe20000010100 */
[----:B------:R-:W-:Y:S02]  /*1220*/  HADD2.F32 R208, -RZ, R121.H1_H1 ;  /* 0x30000079ffd07230 */ /* 0x000fe40000004100 */
[C---:B------:R-:W-:Y:S01]  /*1230*/  FADD.FTZ R168, -R218.reuse, R173 ;  /* 0x000000addaa87221 */ /* 0x040fe20000010100 */
[--C-:B------:R-:W-:Y:S02]  /*1240*/  HADD2.F32 R121, -RZ, R122.reuse.H0_H0 ;  /* 0x2000007aff797230 */ /* 0x100fe40000004100 */
[----:B------:R-:W-:Y:S02]  /*1250*/  HADD2.F32 R209, -RZ, R122.H1_H1 ;  /* 0x3000007affd17230 */ /* 0x000fe40000004100 */
[----:B------:R-:W-:Y:S01]  /*1260*/  FADD.FTZ R181, -R218, R181 ;  /* 0x000000b5dab57221 */ /* 0x000fe20000010100 */
[----:B------:R-:W-:-:S02]  /*1270*/  HADD2.F32 R103, -RZ, R116.H0_H0 ;  /* 0x20000074ff677230 */ /* 0x000fc40000004100 */
[----:B------:R-:W-:Y:S01]  /*1280*/  FMUL.FTZ R160, R160, R104 ;  /* 0x00000068a0a07220 */ /* 0x000fe20000410000 */
[--C-:B------:R-:W-:Y:S02]  /*1290*/  HADD2.F32 R122, -RZ, R123.reuse.H0_H0 ;  /* 0x2000007bff7a7230 */ /* 0x100fe40000004100 */
[----:B------:R-:W-:Y:S01]  /*12a0*/  FADD.FTZ R232, R232, R161 ;  /* 0x000000a1e8e87221 */ /* 0x000fe20000010000 */
[----:B------:R-:W-:Y:S02]  /*12b0*/  HADD2.F32 R211, -RZ, R123.H1_H1 ;  /* 0x3000007bffd37230 */ /* 0x000fe40000004100 */
[----:B------:R-:W-:Y:S01]  /*12c0*/  FMUL.FTZ R123, R152, R106 ;  /* 0x0000006a987b7220 */ /* 0x000fe20000410000 */
[----:B------:R-:W-:Y:S02]  /*12d0*/  HADD2.F32 R173, -RZ, R52.H0_H0 ;  /* 0x20000034ffad7230 */ /* 0x000fe40000004100 */
[----:B------:R-:W-:Y:S01]  /*12e0*/  FFMA.FTZ R231, R124, R161, R231 ;  /* 0x000000a17ce77223 */ /* 0x000fe200000100e7 */
[----:B------:R-:W-:-:S02]  /*12f0*/  HADD2.F32 R159, -RZ, R116.H1_H1 ;  /* 0x30000074ff9f7230 */ /* 0x000fc40000004100 */
[----:B------:R-:W-:Y:S01]  /*1300*/  FADD.FTZ R182, -R218, R163 ;  /* 0x000000a3dab67221 */ /* 0x000fe20000010100 */
[----:B------:R-:W-:Y:S01]  /*1310*/  FMUL.FTZ R181, R152, R181 ;  /* 0x000000b598b57220 */ /* 0x000fe20000410000 */
[----:B------:R-:W-:Y:S01]  /*1320*/  FMUL.FTZ R173, R173, R103 ;  /* 0x00000067adad7220 */ /* 0x000fe20000410000 */
[----:B------:R-:W-:Y:S01]  /*1330*/  FADD.FTZ R232, R232, R160 ;  /* 0x000000a0e8e87221 */ /* 0x000fe20000010000 */
[----:B------:R-:W-:Y:S01]  /*1340*/  FFMA.FTZ R231, R123, R160, R231 ;  /* 0x000000a07be77223 */ /* 0x000fe200000100e7 */
[C---:B------:R-:W-:Y:S01]  /*1350*/  FADD.FTZ R166, -R218.reuse, R169 ;  /* 0x000000a9daa67221 */ /* 0x040fe20000010100 */
[C---:B------:R-:W-:Y:S01]  /*1360*/  FADD.FTZ R169, -R218.reuse, R175 ;  /* 0x000000afdaa97221 */ /* 0x040fe20000010100 */
[----:B------:R-:W-:Y:S02]  /*1370*/  HADD2.F32 R158, -RZ, R117.H0_H0 ;  /* 0x20000075ff9e7230 */ /* 0x000fe40000004100 */
[----:B------:R-:W-:Y:S01]  /*1380*/  FADD.FTZ R183, -R218, R183 ;  /* 0x000000b7dab77221 */ /* 0x000fe20000010100 */
[----:B------:R-:W-:-:S02]  /*1390*/  HADD2.F32 R175, -RZ, R53.H0_H0 ;  /* 0x20000035ffaf7230 */ /* 0x000fc40000004100 */
[----:B------:R-:W-:Y:S01]  /*13a0*/  FMUL.FTZ R174, R174, R159 ;  /* 0x0000009faeae7220 */ /* 0x000fe20000410000 */
[----:B------:R-:W-:Y:S01]  /*13b0*/  FMUL.FTZ R182, R152, R182 ;  /* 0x000000b698b67220 */ /* 0x000fe20000410000 */
        /* <DEDUP_REMOVED lines=8> */
[C---:B------:R-:W-:Y:S01]  /*1440*/  FADD.FTZ R170, -R218.reuse, R177 ;  /* 0x000000b1daaa7221 */ /* 0x040fe20000010100 */
[----:B------:R-:W-:Y:S01]  /*1450*/  FADD.FTZ R224, -R218, R189 ;  /* 0x000000bddae07221 */ /* 0x000fe20000010100 */
[----:B------:R-:W-:-:S02]  /*1460*/  HADD2.F32 R189, -RZ, R118.H0_H0 ;  /* 0x20000076ffbd7230 */ /* 0x000fc40000004100 */
[----:B------:R-:W-:Y:S01]  /*1470*/  FADD.FTZ R185, -R218, R185 ;  /* 0x000000b9dab97221 */ /* 0x000fe20000010100 */
[----:B------:R-:W-:Y:S02]  /*1480*/  HADD2.F32 R177, -RZ, R54.H0_H0 ;  /* 0x20000036ffb17230 */ /* 0x000fe40000004100 */
[----:B------:R-:W-:Y:S01]  /*1490*/  FMUL.FTZ R176, R176, R190 ;  /* 0x000000beb0b07220 */ /* 0x000fe20000410000 */
[----:B------:R-:W-:Y:S01]  /*14a0*/  FMUL.FTZ R184, R152, R184 ;  /* 0x000000b898b87220 */ /* 0x000fe20000410000 */
[----:B------:R-:W-:Y:S01]  /*14b0*/  FADD.FTZ R232, R232, R175 ;  /* 0x000000afe8e87221 */ /* 0x000fe20000010000 */
[----:B------:R-:W-:Y:S01]  /*14c0*/  FFMA.FTZ R231, R183, R175, R231 ;  /* 0x000000afb7e77223 */ /* 0x000fe200000100e7 */
[----:B------:R-:W-:Y:S02]  /*14d0*/  HADD2.F32 R179, -RZ, R107.H0_H0 ;  /* 0x2000006bffb37230 */ /* 0x000fe40000004100 */
[----:B------:R-:W-:Y:S01]  /*14e0*/  FADD.FTZ R186, -R218, R165 ;  /* 0x000000a5daba7221 */ /* 0x000fe20000010100 */
        /* <DEDUP_REMOVED lines=44> */
[--C-:B------:R-:W-:Y:S02]  /*17b0*/  HADD2.F32 R216, -RZ, R127.reuse.H0_H0 ;  /* 0x2000007fffd87230 */ /* 0x100fe40000004100 */
[----:B------:R-:W-:-:S02]  /*17c0*/  HADD2.F32 R242, -RZ, R127.H1_H1 ;  /* 0x3000007ffff27230 */ /* 0x000fc40000004100 */
[----:B------:R-:W-:Y:S01]  /*17d0*/  FMUL.FTZ R156, R156, R121 ;  /* 0x000000799c9c7220 */ /* 0x000fe20000410000 */
[----:B------:R-:W-:Y:S02]  /*17e0*/  HADD2.F32 R127, -RZ, R50.H1_H1 ;  /* 0x30000032ff7f7230 */ /* 0x000fe40000004100 */
[----:B------:R-:W-:Y:S01]  /*17f0*/  FMUL.FTZ R169, R152, R169 ;  /* 0x000000a998a97220 */ /* 0x000fe20000410000 */
[----:B------:R-:W-:Y:S01]  /*1800*/  FADD.FTZ R232, R232, R157 ;  /* 0x0000009de8e87221 */ /* 0x000fe20000010000 */
[----:B------:R-:W-:Y:S01]  /*1810*/  FFMA.FTZ R231, R168, R157, R231 ;  /* 0x0000009da8e77223 */ /* 0x000fe200000100e7 */
[--C-:B------:R-:W-:Y:S02]  /*1820*/  HADD2.F32 R214, -RZ, R126.reuse.H0_H0 ;  /* 0x2000007effd67230 */ /* 0x100fe40000004100 */
[----:B------:R-:W-:Y:S02]  /*1830*/  HADD2.F32 R217, -RZ, R126.H1_H1 ;  /* 0x3000007effd97230 */ /* 0x000fe40000004100 */
[----:B------:R-:W-:Y:S01]  /*1840*/  FMUL.FTZ R127, R127, R209 ;  /* 0x000000d17f7f7220 */ /* 0x000fe20000410000 */
[----:B------:R-:W-:-:S02]  /*1850*/  HADD2.F32 R107, -RZ, R107.H1_H1 ;  /* 0x3000006bff6b7230 */ /* 0x000fc40000004100 */
[----:B------:R-:W-:Y:S01]  /*1860*/  FMUL.FTZ R170, R152, R170 ;  /* 0x000000aa98aa7220 */ /* 0x000fe20000410000 */
[----:B------:R-:W-:Y:S02]  /*1870*/  HADD2.F32 R126, -RZ, R51.H0_H0 ;  /* 0x20000033ff7e7230 */ /* 0x000fe40000004100 */
[----:B------:R-:W-:Y:S01]  /*1880*/  FADD.FTZ R232, R232, R156 ;  /* 0x0000009ce8e87221 */ /* 0x000fe20000010000 */
[----:B------:R-:W-:Y:S01]  /*1890*/  FFMA.FTZ R231, R169, R156, R231 ;  /* 0x0000009ca9e77223 */ /* 0x000fe200000100e7 */
[--C-:B------:R-:W-:Y:S02]  /*18a0*/  HADD2.F32 R212, -RZ, R125.reuse.H0_H0 ;  /* 0x2000007dffd47230 */ /* 0x100fe40000004100 */
[----:B------:R-:W-:Y:S02]  /*18b0*/  HADD2.F32 R215, -RZ, R125.H1_H1 ;  /* 0x3000007dffd77230 */ /* 0x000fe40000004100 */
[----:B------:R-:W-:Y:S01]  /*18c0*/  FADD.FTZ R172, -R218, R107 ;  /* 0x0000006bdaac7221 */ /* 0x000fe20000010100 */
[----:B------:R-:W-:-:S02]  /*18d0*/  HADD2.F32 R225, -RZ, R108.H0_H0 ;  /* 0x2000006cffe17230 */ /* 0x000fc40000004100 */
[----:B------:R-:W-:Y:S01]  /*18e0*/  FMUL.FTZ R126, R126, R122 ;  /* 0x0000007a7e7e7220 */ /* 0x000fe20000410000 */
[----:B------:R-:W-:Y:S02]  /*18f0*/  HADD2.F32 R125, -RZ, R51.H1_H1 ;  /* 0x30000033ff7d7230 */ /* 0x000fe40000004100 */
[----:B------:R-:W-:Y:S01]  /*1900*/  FMUL.FTZ R171, R152, R171 ;  /* 0x000000ab98ab7220 */ /* 0x000fe20000410000 */
[----:B------:R-:W-:Y:S01]  /*1910*/  FADD.FTZ R232, R232, R127 ;  /* 0x0000007fe8e87221 */ /* 0x000fe20000010000 */
[----:B------:R-:W-:Y:S01]  /*1920*/  FFMA.FTZ R231, R170, R127, R231 ;  /* 0x0000007faae77223 */ /* 0x000fe200000100e7 */
[--C-:B------:R-:W-:Y:S02]  /*1930*/  HADD2.F32 R113, -RZ, R44.reuse.H1_H1 ;  /* 0x3000002cff717230 */ /* 0x100fe40000004100 */
[----:B------:R-:W-:Y:S01]  /*1940*/  FADD.FTZ R225, -R218, R225 ;  /* 0x000000e1dae17221 */ /* 0x000fe20000010100 */
[----:B------:R-:W-:Y:S02]  /*1950*/  HADD2.F32 R114, -RZ, R44.H0_H0 ;  /* 0x2000002cff727230 */ /* 0x000fe40000004100 */
[----:B------:R-:W-:Y:S01]  /*1960*/  FMUL.FTZ R125, R125, R211 ;  /* 0x000000d37d7d7220 */ /* 0x000fe20000410000 */
[----:B------:R-:W-:Y:S01]  /*1970*/  FMUL.FTZ R172, R152, R172 ;  /* 0x000000ac98ac7220 */ /* 0x000fe20000410000 */
[----:B------:R-:W-:Y:S01]  /*1980*/  FADD.FTZ R232, R232, R126 ;  /* 0x0000007ee8e87221 */ /* 0x000fe20000010000 */
[----:B------:R-:W-:Y:S01]  /*1990*/  FFMA.FTZ R231, R171, R126, R231 ;  /* 0x0000007eabe77223 */ /* 0x000fe200000100e7 */
[----:B------:R-:W-:-:S02]  /*19a0*/  HADD2.F32 R223, -RZ, R109.H0_H0 ;  /* 0x2000006dffdf7230 */ /* 0x000fc40000004100 */
[----:B------:R-:W-:Y:S01]  /*19b0*/  FMUL.FTZ R106, R113, R213 ;  /* 0x000000d5716a7220 */ /* 0x000fe20000410000 */
[----:B------:R-:W-:Y:S01]  /*19c0*/  FMUL.FTZ R105, R114, R210 ;  /* 0x000000d272697220 */ /* 0x000fe20000410000 */
[----:B------:R-:W-:Y:S01]  /*19d0*/  FMUL.FTZ R113, R152, R225 ;  /* 0x000000e198717220 */ /* 0x000fe20000410000 */
[----:B------:R-:W-:Y:S01]  /*19e0*/  FADD.FTZ R232, R232, R125 ;  /* 0x0000007de8e87221 */ /* 0x000fe20000010000 */
[----:B------:R-:W-:Y:S01]  /*19f0*/  FFMA.FTZ R231, R172, R125, R231 ;  /* 0x0000007dace77223 */ /* 0x000fe200000100e7 */
[----:B------:R-:W-:Y:S02]  /*1a00*/  HADD2.F32 R109, -RZ, R109.H1_H1 ;  /* 0x3000006dff6d7230 */ /* 0x000fe40000004100 */
[----:B------:R-:W-:Y:S01]  /*1a10*/  FADD.FTZ R223, -R218, R223 ;  /* 0x000000dfdadf7221 */ /* 0x000fe20000010100 */
[----:B------:R-:W-:Y:S02]  /*1a20*/  HADD2.F32 R107, -RZ, R45.H0_H0 ;  /* 0x2000002dff6b7230 */ /* 0x000fe40000004100 */
[----:B------:R-:W-:Y:S01]  /*1a30*/  FMUL.FTZ R114, R152, R224 ;  /* 0x000000e098727220 */ /* 0x000fe20000410000 */
[----:B------:R-:W-:Y:S01]  /*1a40*/  FADD.FTZ R232, R232, R105 ;  /* 0x00000069e8e87221 */ /* 0x000fe20000010000 */
[----:B------:R-:W-:Y:S01]  /*1a50*/  FFMA.FTZ R231, R113, R105, R231 ;  /* 0x0000006971e77223 */ /* 0x000fe200000100e7 */
[----:B------:R-:W-:-:S02]  /*1a60*/  HADD2.F32 R221, -RZ, R110.H0_H0 ;  /* 0x2000006effdd7230 */ /* 0x000fc40000004100 */
[----:B------:R-:W-:Y:S01]  /*1a70*/  FADD.FTZ R222, -R218, R109 ;  /* 0x0000006ddade7221 */ /* 0x000fe20000010100 */
[----:B------:R-:W-:Y:S02]  /*1a80*/  HADD2.F32 R108, -RZ, R45.H1_H1 ;  /* 0x3000002dff6c7230 */ /* 0x000fe40000004100 */
[----:B------:R-:W-:Y:S01]  /*1a90*/  FMUL.FTZ R107, R107, R212 ;  /* 0x000000d46b6b7220 */ /* 0x000fe20000410000 */
[----:B------:R-:W-:Y:S01]  /*1aa0*/  FMUL.FTZ R115, R152, R223 ;  /* 0x000000df98737220 */ /* 0x000fe20000410000 */
[----:B------:R-:W-:Y:S01]  /*1ab0*/  FADD.FTZ R232, R232, R106 ;  /* 0x0000006ae8e87221 */ /* 0x000fe20000010000 */
[----:B------:R-:W-:Y:S01]  /*1ac0*/  FFMA.FTZ R231, R114, R106, R231 ;  /* 0x0000006a72e77223 */ /* 0x000fe200000100e7 */
        /* <DEDUP_REMOVED lines=64> */
.L_x_2707:
[----:B------:R-:W0:Y:S01]  /*1ed0*/  LDC.64 R108, c[0x0][0x3a8] ;  /* 0x0000ea00ff6c7b82 */ /* 0x000e220000000a00 */
[----:B------:R-:W-:-:S07]  /*1ee0*/  IADD3 R154, PT, PT, R155, 0x20, RZ ;  /* 0x000000209b9a7810 */ /* 0x000fce0007ffe0ff */
[----:B------:R-:W1:Y:S01]  /*1ef0*/  LDC.64 R124, c[0x0][0x428] ;  /* 0x00010a00ff7c7b82 */ /* 0x000e620000000a00 */
[C---:B------:R-:W-:Y:S02]  /*1f00*/  IADD3 R153, PT, PT, R155.reuse, 0x40, RZ ;  /* 0x000000409b997810 */ /* 0x040fe40007ffe0ff */
[----:B------:R-:W-:-:S05]  /*1f10*/  IADD3 R2, PT, PT, R155, 0x60, RZ ;  /* 0x000000609b027810 */ /* 0x000fca0007ffe0ff */
[----:B------:R-:W2:Y:S01]  /*1f20*/  LDC.64 R80, c[0x0][0x438] ;  /* 0x00010e00ff507b82 */ /* 0x000ea20000000a00 */
[----:B0-----:R-:W-:-:S07]  /*1f30*/  IMAD.WIDE.U32 R96, R155, 0x10, R108 ;  /* 0x000000109b607825 */ /* 0x001fce00078e006c */
[----:B------:R-:W0:Y:S01]  /*1f40*/  LDC.64 R132, c[0x0][0x3b0] ;  /* 0x0000ec00ff847b82 */ /* 0x000e220000000a00 */
        /* <DEDUP_REMOVED lines=16> */
[C-C-:B------:R-:W-:Y:S02]  /*2050*/  IMAD.WIDE.U32 R76, R154.reuse, 0x10, R80.reuse ;  /* 0x000000109a4c7825 */ /* 0x140fe400078e0050 */
[----:B------:R-:W5:Y:S02]  /*2060*/  LDG.E.128 R88, desc[UR6][R88.64] ;  /* 0x0000000658587981 */ /* 0x000f64000c1e1d00 */
[----:B------:R-:W-:Y:S02]  /*2070*/  IMAD.WIDE.U32 R92, R153, 0x10, R80 ;  /* 0x00000010995c7825 */ /* 0x000fe400078e0050 */
[----:B------:R-:W5:Y:S02]  /*2080*/  LDG.E.128 R76, desc[UR6][R76.64] ;  /* 0x000000064c4c7981 */ /* 0x000f64000c1e1d00 */
[--C-:B0-----:R-:W-:Y:S02]  /*2090*/  IMAD.WIDE.U32 R150, R155, 0x8, R132.reuse ;  /* 0x000000089b967825 */ /* 0x101fe400078e0084 */
[----:B------:R-:W5:Y:S02]  /*20a0*/  LDG.E.128 R92, desc[UR6][R92.64] ;  /* 0x000000065c5c7981 */ /* 0x000f64000c1e1d00 */
[----:B------:R-:W-:-:S02]  /*20b0*/  IMAD.WIDE.U32 R142, R154, 0x8, R132 ;  /* 0x000000089a8e7825 */ /* 0x000fc400078e0084 */
[----:B------:R-:W5:Y:S02]  /*20c0*/  LDG.E.64 R150, desc[UR6][R150.64] ;  /* 0x0000000696967981 */ /* 0x000f64000c1e1b00 */
[--C-:B------:R-:W-:Y:S02]  /*20d0*/  IMAD.WIDE.U32 R134, R153, 0x8, R132.reuse ;  /* 0x0000000899867825 */ /* 0x100fe400078e0084 */
[----:B------:R-:W5:Y:S02]  /*20e0*/  LDG.E.64 R142, desc[UR6][R142.64] ;  /* 0x000000068e8e7981 */ /* 0x000f64000c1e1b00 */
[C---:B------:R-:W-:Y:S02]  /*20f0*/  IMAD.WIDE.U32 R132, R2.reuse, 0x8, R132 ;  /* 0x0000000802847825 */ /* 0x040fe400078e0084 */
[----:B------:R-:W5:Y:S02]  /*2100*/  LDG.E.64 R134, desc[UR6][R134.64] ;  /* 0x0000000686867981 */ /* 0x000f64000c1e1b00 */
[----:B------:R-:W-:-:S02]  /*2110*/  IMAD.WIDE.U32 R80, R2, 0x10, R80 ;  /* 0x0000001002507825 */ /* 0x000fc400078e0050 */
[----:B------:R-:W5:Y:S04]  /*2120*/  LDG.E.64 R132, desc[UR6][R132.64] ;  /* 0x0000000684847981 */ /* 0x000f68000c1e1b00 */
[----:B------:R-:W5:Y:S01]  /*2130*/  LDG.E.128 R80, desc[UR6][R80.64] ;  /* 0x0000000650507981 */ /* 0x000f62000c1e1d00 */
[--C-:B------:R-:W-:Y:S02]  /*2140*/  HADD2.F32 R205, -RZ, R56.reuse.H0_H0 ;  /* 0x20000038ffcd7230 */ /* 0x100fe40000004100 */
[----:B------:R-:W-:Y:S02]  /*2150*/  HADD2.F32 R204, -RZ, R56.H1_H1 ;  /* 0x30000038ffcc7230 */ /* 0x000fe40000004100 */
[--C-:B------:R-:W-:Y:S02]  /*2160*/  HADD2.F32 R200, -RZ, R57.reuse.H0_H0 ;  /* 0x20000039ffc87230 */ /* 0x100fe40000004100 */
[----:B------:R-:W-:-:S02]  /*2170*/  HADD2.F32 R198, -RZ, R57.H1_H1 ;  /* 0x30000039ffc67230 */ /* 0x000fc40000004100 */
[----:B------:R-:W-:Y:S02]  /*2180*/  HADD2.F32 R197, -RZ, R58.H0_H0 ;  /* 0x2000003affc57230 */ /* 0x000fe40000004100 */
[----:B------:R-:W-:Y:S02]  /*2190*/  HADD2.F32 R160, -RZ, R59.H1_H1 ;  /* 0x3000003bffa07230 */ /* 0x000fe40000004100 */
[----:B------:R-:W-:Y:S02]  /*21a0*/  HADD2.F32 R174, -RZ, R52.H1_H1 ;  /* 0x30000034ffae7230 */ /* 0x000fe40000004100 */
[----:B------:R-:W-:Y:S02]  /*21b0*/  HADD2.F32 R176, -RZ, R53.H1_H1 ;  /* 0x30000035ffb07230 */ /* 0x000fe40000004100 */
[----:B------:R-:W-:Y:S02]  /*21c0*/  HADD2.F32 R178, -RZ, R54.H1_H1 ;  /* 0x30000036ffb27230 */ /* 0x000fe40000004100 */
[----:B------:R-:W-:-:S02]  /*21d0*/  HADD2.F32 R180, -RZ, R55.H1_H1 ;  /* 0x30000037ffb47230 */ /* 0x000fc40000004100 */
[----:B------:R-:W-:Y:S02]  /*21e0*/  HADD2.F32 R164, -RZ, R48.H0_H0 ;  /* 0x20000030ffa47230 */ /* 0x000fe40000004100 */
[----:B------:R-:W-:Y:S02]  /*21f0*/  HADD2.F32 R162, -RZ, R49.H0_H0 ;  /* 0x20000031ffa27230 */ /* 0x000fe40000004100 */
[----:B------:R-:W-:Y:S02]  /*2200*/  HADD2.F32 R156, -RZ, R50.H0_H0 ;  /* 0x20000032ff9c7230 */ /* 0x000fe40000004100 */
[--C-:B---3--:R-:W-:Y:S02]  /*2210*/  HADD2.F32 R157, -RZ, R96.reuse.H0_H0 ;  /* 0x20000060ff9d7230 */ /* 0x108fe40000004100 */
[----:B------:R-:W-:Y:S02]  /*2220*/  HADD2.F32 R203, -RZ, R96.H1_H1 ;  /* 0x30000060ffcb7230 */ /* 0x000fe40000004100 */
[----:B------:R-:W-:-:S02]  /*2230*/  HADD2.F32 R199, -RZ, R97.H0_H0 ;  /* 0x20000061ffc77230 */ /* 0x000fc40000004100 */
[C---:B------:R-:W-:Y:S01]  /*2240*/  FADD.FTZ R0, -R218.reuse, R157 ;  /* 0x0000009dda007221 */ /* 0x040fe20000010100 */
[----:B------:R-:W-:Y:S02]  /*2250*/  HADD2.F32 R97, -RZ, R97.H1_H1 ;  /* 0x30000061ff617230 */ /* 0x000fe40000004100 */
[----:B------:R-:W-:Y:S02]  /*2260*/  HADD2.F32 R195, -RZ, R98.H0_H0 ;  /* 0x20000062ffc37230 */ /* 0x000fe40000004100 */
[----:B----4-:R-:W-:Y:S02]  /*2270*/  HADD2.F32 R96, -RZ, R112.H0_H0 ;  /* 0x20000070ff607230 */ /* 0x010fe40000004100 */
[----:B------:R-:W-:Y:S02]  /*2280*/  HADD2.F32 R159, -RZ, R98.H1_H1 ;  /* 0x30000062ff9f7230 */ /* 0x000fe40000004100 */
[----:B------:R-:W-:Y:S01]  /*2290*/  FADD.FTZ R203, -R218, R203 ;  /* 0x000000cbdacb7221 */ /* 0x000fe20000010100 */
[----:B------:R-:W-:-:S02]  /*22a0*/  HADD2.F32 R98, -RZ, R112.H1_H1 ;  /* 0x30000070ff627230 */ /* 0x000fc40000004100 */
[----:B------:R-:W-:Y:S01]  /*22b0*/  FMUL.FTZ R205, R205, R96 ;  /* 0x00000060cdcd7220 */ /* 0x000fe20000410000 */
[----:B-----5:R-:W-:Y:S01]  /*22c0*/  FMUL.FTZ R0, R152, R0 ;  /* 0x0000000098007220 */ /* 0x020fe20000410000 */
[C---:B------:R-:W-:Y:S01]  /*22d0*/  FADD.FTZ R196, -R218.reuse, R97 ;  /* 0x00000061dac47221 */ /* 0x040fe20000010100 */
[----:B------:R-:W-:Y:S02]  /*22e0*/  HADD2.F32 R97, -RZ, R113.H0_H0 ;  /* 0x20000071ff617230 */ /* 0x000fe40000004100 */
[----:B------:R-:W-:Y:S01]  /*22f0*/  FADD.FTZ R199, -R218, R199 ;  /* 0x000000c7dac77221 */ /* 0x000fe20000010100 */
[--C-:B------:R-:W-:Y:S02]  /*2300*/  HADD2.F32 R161, -RZ, R99.reuse.H0_H0 ;  /* 0x20000063ffa17230 */ /* 0x100fe40000004100 */
[----:B------:R-:W-:Y:S01]  /*2310*/  FMUL.FTZ R204, R204, R98 ;  /* 0x00000062cccc7220 */ /* 0x000fe20000410000 */
[----:B------:R-:W-:Y:S01]  /*2320*/  FMUL.FTZ R203, R152, R203 ;  /* 0x000000cb98cb7220 */ /* 0x000fe20000410000 */
[----:B------:R-:W-:Y:S01]  /*2330*/  FADD.FTZ R232, RZ, R205 ;  /* 0x000000cdffe87221 */ /* 0x000fe20000010000 */
[----:B------:R-:W-:Y:S01]  /*2340*/  FFMA.FTZ R231, R0, R205, RZ ;  /* 0x000000cd00e77223 */ /* 0x000fe200000100ff */
[----:B------:R-:W-:-:S02]  /*2350*/  HADD2.F32 R99, -RZ, R99.H1_H1 ;  /* 0x30000063ff637230 */ /* 0x000fc40000004100 */
[--C-:B------:R-:W-:Y:S02]  /*2360*/  HADD2.F32 R181, -RZ, R100.reuse.H0_H0 ;  /* 0x20000064ffb57230 */ /* 0x100fe40000004100 */
[----:B------:R-:W-:Y:S02]  /*2370*/  HADD2.F32 R163, -RZ, R100.H1_H1 ;  /* 0x30000064ffa37230 */ /* 0x000fe40000004100 */
[----:B------:R-:W-:Y:S01]  /*2380*/  FMUL.FTZ R200, R200, R97 ;  /* 0x00000061c8c87220 */ /* 0x000fe20000410000 */
[----:B------:R-:W-:Y:S02]  /*2390*/  HADD2.F32 R100, -RZ, R113.H1_H1 ;  /* 0x30000071ff647230 */ /* 0x000fe40000004100 */
[----:B------:R-:W-:Y:S01]  /*23a0*/  FMUL.FTZ R199, R152, R199 ;  /* 0x000000c798c77220 */ /* 0x000fe20000410000 */
[----:B------:R-:W-:Y:S01]  /*23b0*/  FADD.FTZ R232, R232, R204 ;  /* 0x000000cce8e87221 */ /* 0x000fe20000010000 */
[----:B------:R-:W-:Y:S01]  /*23c0*/  FFMA.FTZ R231, R203, R204, R231 ;  /* 0x000000cccbe77223 */ /* 0x000fe200000100e7 */
[----:B------:R-:W-:-:S02]  /*23d0*/  HADD2.F32 R175, -RZ, R106.H0_H0 ;  /* 0x2000006affaf7230 */ /* 0x000fc40000004100 */
[----:B------:R-:W-:Y:S02]  /*23e0*/  HADD2.F32 R177, -RZ, R106.H1_H1 ;  /* 0x3000006affb17230 */ /* 0x000fe40000004100 */
[C---:B------:R-:W-:Y:S01]  /*23f0*/  FADD.FTZ R106, -R218.reuse, R99 ;  /* 0x00000063da6a7221 */ /* 0x040fe20000010100 */
[----:B------:R-:W-:Y:S02]  /*2400*/  HADD2.F32 R191, -RZ, R110.H1_H1 ;  /* 0x3000006effbf7230 */ /* 0x000fe40000004100 */
[----:B------:R-:W-:Y:S01]  /*2410*/  FADD.FTZ R195, -R218, R195 ;  /* 0x000000c3dac37221 */ /* 0x000fe20000010100 */
[----:B------:R-:W-:Y:S02]  /*2420*/  HADD2.F32 R99, -RZ, R114.H0_H0 ;  /* 0x20000072ff637230 */ /* 0x000fe40000004100 */
[----:B------:R-:W-:Y:S01]  /*2430*/  FMUL.FTZ R198, R198, R100 ;  /* 0x00000064c6c67220 */ /* 0x000fe20000410000 */
[--C-:B------:R-:W-:Y:S02]  /*2440*/  HADD2.F32 R183, -RZ, R101.reuse.H0_H0 ;  /* 0x20000065ffb77230 */ /* 0x100fe40000004100 */
[----:B------:R-:W-:Y:S01]  /*2450*/  FMUL.FTZ R196, R152, R196 ;  /* 0x000000c498c47220 */ /* 0x000fe20000410000 */
[----:B------:R-:W-:Y:S01]  /*2460*/  FADD.FTZ R232, R232, R200 ;  /* 0x000000c8e8e87221 */ /* 0x000fe20000010000 */
[----:B------:R-:W-:Y:S01]  /*2470*/  FFMA.FTZ R231, R199, R200, R231 ;  /* 0x000000c8c7e77223 */ /* 0x000fe200000100e7 */
[----:B------:R-:W-:-:S02]  /*2480*/  HADD2.F32 R101, -RZ, R101.H1_H1 ;  /* 0x30000065ff657230 */ /* 0x000fc40000004100 */
[C---:B------:R-:W-:Y:S01]  /*2490*/  FADD.FTZ R220, -R218.reuse, R191 ;  /* 0x000000bfdadc7221 */ /* 0x040fe20000010100 */
[--C-:B------:R-:W-:Y:S02]  /*24a0*/  HADD2.F32 R185, -RZ, R102.reuse.H0_H0 ;  /* 0x20000066ffb97230 */ /* 0x100fe40000004100 */
[----:B------:R-:W-:Y:S02]  /*24b0*/  HADD2.F32 R165, -RZ, R102.H1_H1 ;  /* 0x30000066ffa57230 */ /* 0x000fe40000004100 */
[----:B------:R-:W-:Y:S01]  /*24c0*/  FADD.FTZ R192, -R218, R159 ;  /* 0x0000009fdac07221 */ /* 0x000fe20000010100 */
[----:B------:R-:W-:Y:S02]  /*24d0*/  HADD2.F32 R102, -RZ, R114.H1_H1 ;  /* 0x30000072ff667230 */ /* 0x000fe40000004100 */
[----:B------:R-:W-:Y:S01]  /*24e0*/  FMUL.FTZ R197, R197, R99 ;  /* 0x00000063c5c57220 */ /* 0x000fe20000410000 */
[----:B------:R-:W-:Y:S02]  /*24f0*/  HADD2.F32 R191, -RZ, R58.H1_H1 ;  /* 0x3000003affbf7230 */ /* 0x000fe40000004100 */
[----:B------:R-:W-:Y:S01]  /*2500*/  FMUL.FTZ R195, R152, R195 ;  /* 0x000000c398c37220 */ /* 0x000fe20000410000 */
[----:B------:R-:W-:Y:S01]  /*2510*/  FADD.FTZ R232, R232, R198 ;  /* 0x000000c6e8e87221 */ /* 0x000fe20000010000 */
[----:B------:R-:W-:Y:S01]  /*2520*/  FFMA.FTZ R231, R196, R198, R231 ;  /* 0x000000c6c4e77223 */ /* 0x000fe200000100e7 */
[----:B------:R-:W-:-:S02]  /*2530*/  HADD2.F32 R171, -RZ, R105.H0_H0 ;  /* 0x20000069ffab7230 */ /* 0x000fc40000004100 */
[C---:B------:R-:W-:Y:S01]  /*2540*/  FADD.FTZ R184, -R218.reuse, R101 ;  /* 0x00000065dab87221 */ /* 0x040fe20000010100 */
[----:B------:R-:W-:Y:S02]  /*2550*/  HADD2.F32 R173, -RZ, R105.H1_H1 ;  /* 0x30000069ffad7230 */ /* 0x000fe40000004100 */
[----:B------:R-:W-:Y:S01]  /*2560*/  FADD.FTZ R105, -R218, R161 ;  /* 0x000000a1da697221 */ /* 0x000fe20000010100 */
[----:B------:R-:W-:Y:S02]  /*2570*/  HADD2.F32 R101, -RZ, R115.H0_H0 ;  /* 0x20000073ff657230 */ /* 0x000fe40000004100 */
[----:B------:R-:W-:Y:S01]  /*2580*/  FMUL.FTZ R191, R191, R102 ;  /* 0x00000066bfbf7220 */ /* 0x000fe20000410000 */
[----:B------:R-:W-:Y:S02]  /*2590*/  HADD2.F32 R161, -RZ, R59.H0_H0 ;  /* 0x2000003bffa17230 */ /* 0x000fe40000004100 */
[----:B------:R-:W-:Y:S01]  /*25a0*/  FMUL.FTZ R192, R152, R192 ;  /* 0x000000c098c07220 */ /* 0x000fe20000410000 */
[----:B------:R-:W-:-:S02]  /*25b0*/  HADD2.F32 R187, -RZ, R103.H0_H0 ;  /* 0x20000067ffbb7230 */ /* 0x000fc40000004100 */
[----:B------:R-:W-:Y:S01]  /*25c0*/  FADD.FTZ R232, R232, R197 ;  /* 0x000000c5e8e87221 */ /* 0x000fe20000010000 */
[----:B------:R-:W-:Y:S01]  /*25d0*/  FFMA.FTZ R231, R195, R197, R231 ;  /* 0x000000c5c3e77223 */ /* 0x000fe200000100e7 */
[----:B------:R-:W-:Y:S02]  /*25e0*/  HADD2.F32 R103, -RZ, R103.H1_H1 ;  /* 0x30000067ff677230 */ /* 0x000fe40000004100 */
[--C-:B------:R-:W-:Y:S02]  /*25f0*/  HADD2.F32 R167, -RZ, R104.reuse.H0_H0 ;  /* 0x20000068ffa77230 */ /* 0x100fe40000004100 */
[----:B------:R-:W-:Y:S02]  /*2600*/  HADD2.F32 R169, -RZ, R104.H1_H1 ;  /* 0x30000068ffa97230 */ /* 0x000fe40000004100 */
[----:B------:R-:W-:Y:S01]  /*2610*/  FMUL.FTZ R161, R161, R101 ;  /* 0x00000065a1a17220 */ /* 0x000fe20000410000 */
[----:B------:R-:W-:Y:S02]  /*2620*/  HADD2.F32 R104, -RZ, R115.H1_H1 ;  /* 0x30000073ff687230 */ /* 0x000fe40000004100 */
[----:B------:R-:W-:Y:S01]  /*2630*/  FADD.FTZ R232, R232, R191 ;  /* 0x000000bfe8e87221 */ /* 0x000fe20000010000 */
[----:B------:R-:W-:-:S02]  /*2640*/  HADD2.F32 R210, -RZ, R124.H0_H0 ;  /* 0x2000007cffd27230 */ /* 0x000fc40000004100 */
[----:B------:R-:W-:Y:S01]  /*2650*/  FFMA.FTZ R231, R192, R191, R231 ;  /* 0x000000bfc0e77223 */ /* 0x000fe200000100e7 */
[----:B------:R-:W-:Y:S02]  /*2660*/  HADD2.F32 R213, -RZ, R124.H1_H1 ;  /* 0x3000007cffd57230 */ /* 0x000fe40000004100 */
[----:B------:R-:W-:Y:S01]  /*2670*/  FMUL.FTZ R124, R152, R105 ;  /* 0x00000069987c7220 */ /* 0x000fe20000410000 */
[--C-:B------:R-:W-:Y:S02]  /*2680*/  HADD2.F32 R206, -RZ, R121.reuse.H0_H0 ;  /* 0x20000079ffce7230 */ /* 0x100fe40000004100 */
[C---:B------:R-:W-:Y:S01]  /*2690*/  FADD.FTZ R188, -R218.reuse, R103 ;  /* 0x00000067dabc7221 */ /* 0x040fe20000010100 */
[----:B------:R-:W-:Y:S02]  /*26a0*/  HADD2.F32 R208, -RZ, R121.H1_H1 ;  /* 0x30000079ffd07230 */ /* 0x000fe40000004100 */
[----:B------:R-:W-:Y:S01]  /*26b0*/  FADD.FTZ R168, -R218, R173 ;  /* 0x000000addaa87221 */ /* 0x000fe20000010100 */
[----:B------:R-:W-:-:S02]  /*26c0*/  HADD2.F32 R121, -RZ, R122.H0_H0 ;  /* 0x2000007aff797230 */ /* 0x000fc40000004100 */
[----:B------:R-:W-:Y:S02]  /*26d0*/  HADD2.F32 R209, -RZ, R122.H1_H1 ;  /* 0x3000007affd17230 */ /* 0x000fe40000004100 */
[----:B------:R-:W-:Y:S01]  /*26e0*/  FADD.FTZ R181, -R218, R181 ;  /* 0x000000b5dab57221 */ /* 0x000fe20000010100 */
        /* <DEDUP_REMOVED lines=8> */
[----:B------:R-:W-:Y:S02]  /*2770*/  HADD2.F32 R159, -RZ, R116.H1_H1 ;  /* 0x30000074ff9f7230 */ /* 0x000fe40000004100 */
[----:B------:R-:W-:Y:S01]  /*2780*/  FADD.FTZ R182, -R218, R163 ;  /* 0x000000a3dab67221 */ /* 0x000fe20000010100 */
[----:B------:R-:W-:Y:S01]  /*2790*/  FMUL.FTZ R181, R152, R181 ;  /* 0x000000b598b57220 */ /* 0x000fe20000410000 */
        /* <DEDUP_REMOVED lines=12> */
[----:B------:R-:W-:Y:S02]  /*2860*/  HADD2.F32 R189, -RZ, R108.H1_H1 ;  /* 0x3000006cffbd7230 */ /* 0x000fe40000004100 */
[----:B------:R-:W-:Y:S01]  /*2870*/  FMUL.FTZ R175, R175, R158 ;  /* 0x0000009eafaf7220 */ /* 0x000fe20000410000 */
[----:B------:R-:W-:-:S02]  /*2880*/  HADD2.F32 R190, -RZ, R117.H1_H1 ;  /* 0x30000075ffbe7230 */ /* 0x000fc40000004100 */
[----:B------:R-:W-:Y:S01]  /*2890*/  FMUL.FTZ R183, R152, R183 ;  /* 0x000000b798b77220 */ /* 0x000fe20000410000 */
[----:B------:R-:W-:Y:S01]  /*28a0*/  FADD.FTZ R232, R232, R174 ;  /* 0x000000aee8e87221 */ /* 0x000fe20000010000 */
[----:B------:R-:W-:Y:S01]  /*28b0*/  FFMA.FTZ R231, R182, R174, R231 ;  /* 0x000000aeb6e77223 */ /* 0x000fe200000100e7 */
[C---:B------:R-:W-:Y:S01]  /*28c0*/  FADD.FTZ R170, -R218.reuse, R177 ;  /* 0x000000b1daaa7221 */ /* 0x040fe20000010100 */
[C---:B------:R-:W-:Y:S01]  /*28d0*/  FADD.FTZ R224, -R218.reuse, R189 ;  /* 0x000000bddae07221 */ /* 0x040fe20000010100 */
[----:B------:R-:W-:Y:S02]  /*28e0*/  HADD2.F32 R189, -RZ, R118.H0_H0 ;  /* 0x20000076ffbd7230 */ /* 0x000fe40000004100 */
[----:B------:R-:W-:Y:S01]  /*28f0*/  FADD.FTZ R185, -R218, R185 ;  /* 0x000000b9dab97221 */ /* 0x000fe20000010100 */
[----:B------:R-:W-:Y:S02]  /*2900*/  HADD2.F32 R177, -RZ, R54.H0_H0 ;  /* 0x20000036ffb17230 */ /* 0x000fe40000004100 */
[----:B------:R-:W-:Y:S01]  /*2910*/  FMUL.FTZ R176, R176, R190 ;  /* 0x000000beb0b07220 */ /* 0x000fe20000410000 */
[----:B------:R-:W-:Y:S01]  /*2920*/  FMUL.FTZ R184, R152, R184 ;  /* 0x000000b898b87220 */ /* 0x000fe20000410000 */
[----:B------:R-:W-:Y:S01]  /*2930*/  FADD.FTZ R232, R232, R175 ;  /* 0x000000afe8e87221 */ /* 0x000fe20000010000 */
[----:B------:R-:W-:Y:S01]  /*2940*/  FFMA.FTZ R231, R183, R175, R231 ;  /* 0x000000afb7e77223 */ /* 0x000fe200000100e7 */
[----:B------:R-:W-:-:S02]  /*2950*/  HADD2.F32 R179, -RZ, R107.H0_H0 ;  /* 0x2000006bffb37230 */ /* 0x000fc40000004100 */
[C---:B------:R-:W-:Y:S01]  /*2960*/  FADD.FTZ R186, -R218.reuse, R165 ;  /* 0x000000a5daba7221 */ /* 0x040fe20000010100 */
        /* <DEDUP_REMOVED lines=157> */
.L_x_2708:
        /* <DEDUP_REMOVED lines=102> */
.L_x_2740:
[----:B-1----:R-:W-:Y:S01]  /*39a0*/  FADD.FTZ R193, R121, R193 ;  /* 0x000000c179c17221 */ /* 0x002fe20000010000 */
[----:B0-2---:R-:W-:-:S03]  /*39b0*/  FADD.FTZ R121, R122, R201 ;  /* 0x000000c97a797221 */ /* 0x005fc60000010000 */
        /* <DEDUP_REMOVED lines=11> */
[----:B------:R-:W-:Y:S01]  /*3a70*/  LOP3.LUT P2, RZ, R150, 0xff, RZ, 0xc0, !PT ;  /* 0x000000ff96ff7812 */ /* 0x000fe2000784c0ff */
[----:B------:R-:W-:Y:S01]  /*3a80*/  UMOV UR4, UR5 ;  /* 0x0000000500047c82 */ /* 0x000fe20008000000 */
[----:B------:R-:W-:Y:S01]  /*3a90*/  FFMA.FTZ R203, R121, R203, R122 ;  /* 0x000000cb79cb7223 */ /* 0x000fe2000001007a */
[----:B------:R-:W-:Y:S01]  /*3aa0*/  FADD.FTZ R205, -R0, R205 ;  /* 0x000000cd00cd7221 */ /* 0x000fe20000010100 */
[----:B------:R-:W-:Y:S02]  /*3ab0*/  LOP3.LUT P3, RZ, R150, 0xff00, RZ, 0xc0, !PT ;  /* 0x0000ff0096ff7812 */ /* 0x000fe4000786c0ff */
[----:B------:R-:W-:Y:S01]  /*3ac0*/  CS2R R158, SRZ ;  /* 0x00000000009e7805 */ /* 0x000fe2000001ff00 */
[----:B------:R-:W-:Y:S01]  /*3ad0*/  FADD.FTZ R203, -R203, R204 ;  /* 0x000000cccbcb7221 */ /* 0x000fe20000010100 */
[----:B------:R-:W-:Y:S01]  /*3ae0*/  FMUL.FTZ R0, R152, R205 ;  /* 0x000000cd98007220 */ /* 0x000fe20000410000 */
[C-C-:B------:R-:W-:Y:S01]  /*3af0*/  FFMA.FTZ R199, R121.reuse, R199, R122.reuse ;  /* 0x000000c779c77223 */ /* 0x140fe2000001007a */
[----:B------:R-:W-:Y:S01]  /*3b00*/  LOP3.LUT P6, RZ, R150, 0xff000000, RZ, 0xc0, !PT ;  /* 0xff00000096ff7812 */ /* 0x000fe200078cc0ff */
[----:B------:R-:W-:Y:S01]  /*3b10*/  FFMA.FTZ R192, R121, R192, R122 ;  /* 0x000000c079c07223 */ /* 0x000fe2000001007a */
[----:B------:R-:W-:Y:S01]  /*3b20*/  FMUL.FTZ R0, R0, R149 ;  /* 0x0000009500007220 */ /* 0x000fe20000410000 */
[----:B------:R-:W-:Y:S01]  /*3b30*/  FADD.FTZ R199, -R199, R200 ;  /* 0x000000c8c7c77221 */ /* 0x000fe20000010100 */
[----:B-----5:R-:W-:Y:S01]  /*3b40*/  @P2 HADD2.F32 R100, -RZ, R96.H0_H0 ;  /* 0x20000060ff642230 */ /* 0x020fe20000004100 */
[----:B------:R-:W-:Y:S01]  /*3b50*/  LOP3.LUT P5, RZ, R151, 0xff, RZ, 0xc0, !PT ;  /* 0x000000ff97ff7812 */ /* 0x000fe200078ac0ff */
[----:B------:R-:W-:Y:S01]  /*3b60*/  FMUL.FTZ R102, R0, UR4 ;  /* 0x0000000400667c20 */ /* 0x000fe20008410000 */
[----:B------:R-:W-:-:S02]  /*3b70*/  HFMA2 R0, -RZ, RZ, 0, 0 ;  /* 0x00000000ff007431 */ /* 0x000fc400000001ff */
[----:B------:R-:W-:Y:S01]  /*3b80*/  @P2 HADD2.F32 R101, -RZ, R72.H0_H0 ;  /* 0x20000048ff652230 */ /* 0x000fe20000004100 */
[----:B------:R-:W-:Y:S01]  /*3b90*/  LOP3.LUT P4, RZ, R151, 0xff00, RZ, 0xc0, !PT ;  /* 0x0000ff0097ff7812 */ /* 0x000fe2000788c0ff */
[----:B------:R-:W-:Y:S02]  /*3ba0*/  @P3 HADD2.F32 R96, -RZ, R96.H1_H1 ;  /* 0x30000060ff603230 */ /* 0x000fe40000004100 */
[----:B------:R-:W-:Y:S01]  /*3bb0*/  FADD.FTZ R191, -R192, R191 ;  /* 0x000000bfc0bf7221 */ /* 0x000fe20000010100 */
[----:B------:R-:W-:Y:S01]  /*3bc0*/  @P2 FMUL.FTZ R0, R102, R100 ;  /* 0x0000006466002220 */ /* 0x000fe20000410000 */
[----:B------:R-:W-:Y:S01]  /*3bd0*/  FMUL.FTZ R100, R152, R203 ;  /* 0x000000cb98647220 */ /* 0x000fe20000410000 */
[----:B------:R-:W-:Y:S01]  /*3be0*/  @P2 FMUL.FTZ R158, R102, R101 ;  /* 0x00000065669e2220 */ /* 0x000fe20000410000 */
[----:B------:R-:W-:Y:S02]  /*3bf0*/  LOP3.LUT P2, RZ, R150, 0xff0000, RZ, 0xc0, !PT ;  /* 0x00ff000096ff7812 */ /* 0x000fe4000784c0ff */
[----:B------:R-:W-:-:S04]  /*3c00*/  FMUL.FTZ R100, R100, R149 ;  /* 0x0000009564647220 */ /* 0x000fc80000410000 */
[----:B------:R-:W-:Y:S01]  /*3c10*/  FMUL.FTZ R101, R100, UR4 ;  /* 0x0000000464657c20 */ /* 0x000fe20008410000 */
[----:B------:R-:W-:-:S03]  /*3c20*/  MOV R100, RZ ;  /* 0x000000ff00647202 */ /* 0x000fc60000000f00 */
[C---:B------:R-:W-:Y:S01]  /*3c30*/  @P3 FMUL.FTZ R100, R101.reuse, R96 ;  /* 0x0000006065643220 */ /* 0x040fe20000410000 */
[----:B------:R-:W-:Y:S02]  /*3c40*/  @P3 HADD2.F32 R96, -RZ, R72.H1_H1 ;  /* 0x30000048ff603230 */ /* 0x000fe40000004100 */
[----:B------:R-:W-:Y:S02]  /*3c50*/  @P2 HADD2.F32 R103, -RZ, R73.H0_H0 ;  /* 0x20000049ff672230 */ /* 0x000fe40000004100 */
[--C-:B------:R-:W-:Y:S02]  /*3c60*/  @P2 HADD2.F32 R102, -RZ, R97.reuse.H0_H0 ;  /* 0x20000061ff662230 */ /* 0x100fe40000004100 */
[----:B------:R-:W-:Y:S01]  /*3c70*/  @P3 FMUL.FTZ R159, R101, R96 ;  /* 0x00000060659f3220 */ /* 0x000fe20000410000 */
[----:B------:R-:W-:Y:S01]  /*3c80*/  FMUL.FTZ R96, R152, R199 ;  /* 0x000000c798607220 */ /* 0x000fe20000410000 */
[----:B------:R-:W-:Y:S02]  /*3c90*/  HFMA2 R101, -RZ, RZ, 0, 0 ;  /* 0x00000000ff657431 */ /* 0x000fe400000001ff */
[----:B------:R-:W-:Y:S01]  /*3ca0*/  @P6 HADD2.F32 R97, -RZ, R97.H1_H1 ;  /* 0x30000061ff616230 */ /* 0x000fe20000004100 */
[----:B------:R-:W-:Y:S01]  /*3cb0*/  LOP3.LUT P3, RZ, R151, 0xff0000, RZ, 0xc0, !PT ;  /* 0x00ff000097ff7812 */ /* 0x000fe2000786c0ff */
[----:B------:R-:W-:-:S04]  /*3cc0*/  FMUL.FTZ R96, R96, R149 ;  /* 0x0000009560607220 */ /* 0x000fc80000410000 */
[----:B------:R-:W-:Y:S01]  /*3cd0*/  FMUL.FTZ R104, R96, UR4 ;  /* 0x0000000460687c20 */ /* 0x000fe20008410000 */
[----:B------:R-:W-:-:S03]  /*3ce0*/  MOV R96, RZ ;  /* 0x000000ff00607202 */ /* 0x000fc60000000f00 */
[C---:B------:R-:W-:Y:S01]  /*3cf0*/  @P2 FMUL.FTZ R96, R104.reuse, R103 ;  /* 0x0000006768602220 */ /* 0x040fe20000410000 */
[C-C-:B------:R-:W-:Y:S01]  /*3d00*/  FFMA.FTZ R103, R121.reuse, R196, R122.reuse ;  /* 0x000000c479677223 */ /* 0x140fe2000001007a */
[----:B------:R-:W-:Y:S01]  /*3d10*/  @P2 FMUL.FTZ R101, R104, R102 ;  /* 0x0000006668652220 */ /* 0x000fe20000410000 */
[----:B------:R-:W-:Y:S01]  /*3d20*/  FFMA.FTZ R104, R121, R195, R122 ;  /* 0x000000c379687223 */ /* 0x000fe2000001007a */
[----:B------:R-:W-:Y:S01]  /*3d30*/  ISETP.GE.U32.AND P2, PT, R150, RZ, PT ;  /* 0x000000ff9600720c */ /* 0x000fe20003f46070 */
[----:B------:R-:W-:Y:S02]  /*3d40*/  FADD.FTZ R103, -R103, R198 ;  /* 0x000000c667677221 */ /* 0x000fe40000010100 */
[----:B------:R-:W-:Y:S01]  /*3d50*/  FADD.FTZ R197, -R104, R197 ;  /* 0x000000c568c57221 */ /* 0x000fe20000010100 */
[----:B------:R-:W-:Y:S01]  /*3d60*/  ISETP.GE.U32.AND.EX P2, PT, R151, 0x1000000, PT, P2 ;  /* 0x010000009700780c */ /* 0x000fe20003f46120 */
[C---:B------:R-:W-:Y:S01]  /*3d70*/  FMUL.FTZ R102, R152.reuse, R103 ;  /* 0x0000006798667220 */ /* 0x040fe20000410000 */
[----:B------:R-:W-:Y:S01]  /*3d80*/  MOV R151, RZ ;  /* 0x000000ff00977202 */ /* 0x000fe20000000f00 */
[----:B------:R-:W-:-:S02]  /*3d90*/  FMUL.FTZ R104, R152, R197 ;  /* 0x000000c598687220 */ /* 0x000fc40000410000 */
[-C--:B------:R-:W-:Y:S01]  /*3da0*/  FMUL.FTZ R103, R102, R149.reuse ;  /* 0x0000009566677220 */ /* 0x080fe20000410000 */
[----:B------:R-:W-:Y:S02]  /*3db0*/  HFMA2 R102, -RZ, RZ, 0, 0 ;  /* 0x00000000ff667431 */ /* 0x000fe400000001ff */
[----:B------:R-:W-:Y:S01]  /*3dc0*/  FMUL.FTZ R104, R104, R149 ;  /* 0x0000009568687220 */ /* 0x000fe20000410000 */
[----:B------:R-:W-:Y:S01]  /*3dd0*/  FMUL.FTZ R150, R103, UR4 ;  /* 0x0000000467967c20 */ /* 0x000fe20008410000 */
[----:B------:R-:W-:Y:S02]  /*3de0*/  @P6 HADD2.F32 R103, -RZ, R73.H1_H1 ;  /* 0x30000049ff676230 */ /* 0x000fe40000004100 */
[----:B------:R-:W-:Y:S01]  /*3df0*/  FMUL.FTZ R189, R104, UR4 ;  /* 0x0000000468bd7c20 */ /* 0x000fe20008410000 */
[----:B------:R-:W-:Y:S02]  /*3e00*/  @P5 HADD2.F32 R104, -RZ, R74.H0_H0 ;  /* 0x2000004aff685230 */ /* 0x000fe40000004100 */
[C---:B------:R-:W-:Y:S01]  /*3e10*/  @P6 FMUL.FTZ R102, R150.reuse, R97 ;  /* 0x0000006196666220 */ /* 0x040fe20000410000 */
[----:B------:R-:W-:Y:S01]  /*3e20*/  MOV R97, RZ ;  /* 0x000000ff00617202 */ /* 0x000fe20000000f00 */
[----:B------:R-:W-:Y:S01]  /*3e30*/  @P6 FMUL.FTZ R151, R150, R103 ;  /* 0x0000006796976220 */ /* 0x000fe20000410000 */
[----:B------:R-:W-:Y:S01]  /*3e40*/  FFMA.FTZ R150, R121, R124, R122 ;  /* 0x0000007c79967223 */ /* 0x000fe2000001007a */
[----:B------:R-:W-:-:S02]  /*3e50*/  HFMA2 R103, -RZ, RZ, 0, 0 ;  /* 0x00000000ff677431 */ /* 0x000fc400000001ff */
[--C-:B------:R-:W-:Y:S02]  /*3e60*/  @P5 HADD2.F32 R124, -RZ, R98.reuse.H0_H0 ;  /* 0x20000062ff7c5230 */ /* 0x100fe40000004100 */
[C---:B------:R-:W-:Y:S01]  /*3e70*/  @P5 FMUL.FTZ R97, R189.reuse, R104 ;  /* 0x00000068bd615220 */ /* 0x040fe20000410000 */
[----:B------:R-:W-:Y:S01]  /*3e80*/  FADD.FTZ R161, -R150, R161 ;  /* 0x000000a196a17221 */ /* 0x000fe20000010100 */
[----:B------:R-:W-:Y:S02]  /*3e90*/  HFMA2 R104, -RZ, RZ, 0, 0 ;  /* 0x00000000ff687431 */ /* 0x000fe400000001ff */
[----:B------:R-:W-:Y:S02]  /*3ea0*/  @P4 HADD2.F32 R98, -RZ, R98.H1_H1 ;  /* 0x30000062ff624230 */ /* 0x000fe40000004100 */
[----:B------:R-:W-:Y:S01]  /*3eb0*/  @P5 FMUL.FTZ R103, R189, R124 ;  /* 0x0000007cbd675220 */ /* 0x000fe20000410000 */
[----:B------:R-:W-:Y:S01]  /*3ec0*/  FMUL.FTZ R124, R152, R191 ;  /* 0x000000bf987c7220 */ /* 0x000fe20000410000 */
[----:B------:R-:W-:Y:S01]  /*3ed0*/  FFMA.FTZ R189, R121, R123, R122 ;  /* 0x0000007b79bd7223 */ /* 0x000fe2000001007a */
[----:B------:R-:W-:Y:S01]  /*3ee0*/  @P4 HADD2.F32 R123, -RZ, R74.H1_H1 ;  /* 0x3000004aff7b4230 */ /* 0x000fe20000004100 */
[----:B------:R-:W-:Y:S01]  /*3ef0*/  MOV R150, RZ ;  /* 0x000000ff00967202 */ /* 0x000fe20000000f00 */
[----:B------:R-:W-:Y:S01]  /*3f00*/  FMUL.FTZ R124, R124, R149 ;  /* 0x000000957c7c7220 */ /* 0x000fe20000410000 */
[----:B------:R-:W-:Y:S01]  /*3f10*/  FADD.FTZ R189, -R189, R160 ;  /* 0x000000a0bdbd7221 */ /* 0x000fe20000010100 */
[----:B------:R-:W-:-:S02]  /*3f20*/  MOV R160, RZ ;  /* 0x000000ff00a07202 */ /* 0x000fc40000000f00 */
[----:B------:R-:W-:Y:S01]  /*3f30*/  FMUL.FTZ R190, R124, UR4 ;  /* 0x000000047cbe7c20 */ /* 0x000fe20008410000 */
[----:B------:R-:W-:Y:S01]  /*3f40*/  FMUL.FTZ R124, R152, R161 ;  /* 0x000000a1987c7220 */ /* 0x000fe20000410000 */
[----:B------:R-:W-:Y:S02]  /*3f50*/  @P3 HADD2.F32 R161, -RZ, R75.H0_H0 ;  /* 0x2000004bffa13230 */ /* 0x000fe40000004100 */
[----:B------:R-:W-:Y:S01]  /*3f60*/  @P4 FMUL.FTZ R150, R190, R123 ;  /* 0x0000007bbe964220 */ /* 0x000fe20000410000 */
[----:B------:R-:W-:Y:S01]  /*3f70*/  FMUL.FTZ R124, R124, R149 ;  /* 0x000000957c7c7220 */ /* 0x000fe20000410000 */
[----:B------:R-:W-:Y:S01]  /*3f80*/  @P4 FMUL.FTZ R104, R190, R98 ;  /* 0x00000062be684220 */ /* 0x000fe20000410000 */
[----:B------:R-:W-:Y:S02]  /*3f90*/  HFMA2 R123, -RZ, RZ, 0, 0 ;  /* 0x00000000ff7b7431 */ /* 0x000fe400000001ff */
[----:B------:R-:W-:Y:S02]  /*3fa0*/  @P3 HADD2.F32 R98, -RZ, R99.H0_H0 ;  /* 0x20000063ff623230 */ /* 0x000fe40000004100 */
[----:B------:R-:W-:Y:S01]  /*3fb0*/  FMUL.FTZ R190, R124, UR4 ;  /* 0x000000047cbe7c20 */ /* 0x000fe20008410000 */
[----:B------:R-:W-:Y:S01]  /*3fc0*/  FMUL.FTZ R124, R152, R189 ;  /* 0x000000bd987c7220 */ /* 0x000fe20000410000 */
[----:B------:R-:W-:-:S02]  /*3fd0*/  @P2 HADD2.F32 R189, -RZ, R75.H1_H1 ;  /* 0x3000004bffbd2230 */ /* 0x000fc40000004100 */
[----:B------:R-:W-:Y:S01]  /*3fe0*/  @P3 FMUL.FTZ R123, R190, R98 ;  /* 0x00000062be7b3220 */ /* 0x000fe20000410000 */
[----:B------:R-:W-:Y:S01]  /*3ff0*/  FMUL.FTZ R98, R124, R149 ;  /* 0x000000957c627220 */ /* 0x000fe20000410000 */
[----:B------:R-:W-:Y:S02]  /*4000*/  HFMA2 R124, -RZ, RZ, 0, 0 ;  /* 0x00000000ff7c7431 */ /* 0x000fe400000001ff */
[----:B------:R-:W-:Y:S02]  /*4010*/  @P2 HADD2.F32 R99, -RZ, R99.H1_H1 ;  /* 0x30000063ff632230 */ /* 0x000fe40000004100 */
[----:B------:R-:W-:Y:S01]  /*4020*/  @P3 FMUL.FTZ R160, R190, R161 ;  /* 0x000000a1bea03220 */ /* 0x000fe20000410000 */
[----:B------:R-:W-:Y:S01]  /*4030*/  FMUL.FTZ R98, R98, UR4 ;  /* 0x0000000462627c20 */ /* 0x000fe20008410000 */
[----:B------:R-:W-:-:S03]  /*4040*/  MOV R161, RZ ;  /* 0x000000ff00a17202 */ /* 0x000fc60000000f00 */
[C---:B------:R-:W-:Y:S01]  /*4050*/  @P2 FMUL.FTZ R161, R98.reuse, R189 ;  /* 0x000000bd62a12220 */ /* 0x040fe20000410000 */
[----:B------:R-:W-:Y:S01]  /*4060*/  @P2 FMUL.FTZ R124, R98, R99 ;  /* 0x00000063627c2220 */ /* 0x000fe20000410000 */
[----:B------:R-:W-:Y:S02]  /*4070*/  F2FP.F16.F32.PACK_AB R98, R150, R97 ;  /* 0x000000619662723e */ /* 0x000fe400000000ff */
[----:B------:R-:W-:Y:S02]  /*4080*/  F2FP.F16.F32.PACK_AB R97, R151, R96 ;  /* 0x000000609761723e */ /* 0x000fe400000000ff */
[----:B------:R-:W-:Y:S02]  /*4090*/  F2FP.F16.F32.PACK_AB R96, R159, R158 ;  /* 0x0000009e9f60723e */ /* 0x000fe400000000ff */
[----:B------:R-:W-:Y:S01]  /*40a0*/  F2FP.F16.F32.PACK_AB R99, R161, R160 ;  /* 0x000000a0a163723e */ /* 0x000fe200000000ff */
[----:B------:R-:W-:Y:S06]  /*40b0*/  BRA `(.L_x_2712) ;  /* 0x00000004009c7947 */ /* 0x000fec0003800000 */
.L_x_2711:
[C-C-:B------:R-:W-:Y:S01]  /*40c0*/  FFMA.FTZ R0, R121.reuse, R0, R122.reuse ;  /* 0x0000000079007223 */ /* 0x140fe2000001007a */
[C---:B------:R-:W-:Y:S01]  /*40d0*/  LOP3.LUT P2, RZ, R150.reuse, 0xff, RZ, 0xc0, !PT ;  /* 0x000000ff96ff7812 */ /* 0x040fe2000784c0ff */
[----:B------:R-:W-:Y:S01]  /*40e0*/  FFMA.FTZ R203, R121, R203, R122 ;  /* 0x000000cb79cb7223 */ /* 0x000fe2000001007a */
[----:B------:R-:W-:Y:S01]  /*40f0*/  LOP3.LUT P3, RZ, R150, 0xff00, RZ, 0xc0, !PT ;  /* 0x0000ff0096ff7812 */ /* 0x000fe2000786c0ff */
[----:B------:R-:W-:Y:S01]  /*4100*/  FADD.FTZ R205, -R0, R205 ;  /* 0x000000cd00cd7221 */ /* 0x000fe20000010100 */
[----:B------:R-:W-:Y:S01]  /*4110*/  UMOV UR4, UR5 ;  /* 0x0000000500047c82 */ /* 0x000fe20008000000 */
[----:B------:R-:W-:Y:S01]  /*4120*/  FADD.FTZ R87, -R203, R204 ;  /* 0x000000cccb577221 */ /* 0x000fe20000010100 */
[----:B------:R-:W-:Y:S02]  /*4130*/  HFMA2 R0, -RZ, RZ, 0, 0 ;  /* 0x00000000ff007431 */ /* 0x000fe400000001ff */
[C---:B------:R-:W-:Y:S01]  /*4140*/  FMUL.FTZ R84, R152.reuse, R205 ;  /* 0x000000cd98547220 */ /* 0x040fe20000410000 */
[----:B------:R-:W-:Y:S01]  /*4150*/  CS2R R158, SRZ ;  /* 0x00000000009e7805 */ /* 0x000fe2000001ff00 */
[----:B------:R-:W-:Y:S01]  /*4160*/  FMUL.FTZ R87, R152, R87 ;  /* 0x0000005798577220 */ /* 0x000fe20000410000 */
[----:B------:R-:W-:Y:S01]  /*4170*/  FFMA.FTZ R199, R121, R199, R122 ;  /* 0x000000c779c77223 */ /* 0x000fe2000001007a */
[----:B------:R-:W-:Y:S01]  /*4180*/  FMUL.FTZ R85, R84, R149 ;  /* 0x0000009554557220 */ /* 0x000fe20000410000 */
[----:B------:R-:W-:Y:S01]  /*4190*/  LOP3.LUT P6, RZ, R150, 0xff000000, RZ, 0xc0, !PT ;  /* 0xff00000096ff7812 */ /* 0x000fe200078cc0ff */
[----:B-----5:R-:W-:-:S02]  /*41a0*/  @P2 HADD2.F32 R86, -RZ, R96.H0_H0 ;  /* 0x20000060ff562230 */ /* 0x020fc40000004100 */
[----:B------:R-:W-:Y:S01]  /*41b0*/  FADD.FTZ R199, -R199, R200 ;  /* 0x000000c8c7c77221 */ /* 0x000fe20000010100 */
[----:B------:R-:W-:Y:S02]  /*41c0*/  @P2 HADD2.F32 R100, -RZ, R72.H0_H0 ;  /* 0x20000048ff642230 */ /* 0x000fe40000004100 */
[----:B------:R-:W-:Y:S01]  /*41d0*/  FMUL.FTZ R85, R85, UR4 ;  /* 0x0000000455557c20 */ /* 0x000fe20008410000 */
[----:B------:R-:W-:Y:S02]  /*41e0*/  @P3 HADD2.F32 R96, -RZ, R96.H1_H1 ;  /* 0x30000060ff603230 */ /* 0x000fe40000004100 */
[----:B------:R-:W-:Y:S01]  /*41f0*/  FMUL.FTZ R190, R152, R199 ;  /* 0x000000c798be7220 */ /* 0x000fe20000410000 */
[----:B------:R-:W-:Y:S01]  /*4200*/  LOP3.LUT P5, RZ, R151, 0xff, RZ, 0xc0, !PT ;  /* 0x000000ff97ff7812 */ /* 0x000fe200078ac0ff */
[C---:B------:R-:W-:Y:S01]  /*4210*/  @P2 FMUL.FTZ R0, R85.reuse, R86 ;  /* 0x0000005655002220 */ /* 0x040fe20000410000 */
[----:B------:R-:W-:Y:S01]  /*4220*/  @P2 FMUL.FTZ R158, R85, R100 ;  /* 0x00000064559e2220 */ /* 0x000fe20000410000 */
[----:B------:R-:W-:Y:S01]  /*4230*/  LOP3.LUT P2, RZ, R150, 0xff0000, RZ, 0xc0, !PT ;  /* 0x00ff000096ff7812 */ /* 0x000fe2000784c0ff */
[----:B------:R-:W-:Y:S01]  /*4240*/  FMUL.FTZ R85, R87, R149 ;  /* 0x0000009557557220 */ /* 0x000fe20000410000 */
[----:B------:R-:W-:Y:S01]  /*4250*/  @P3 HADD2.F32 R86, -RZ, R72.H1_H1 ;  /* 0x30000048ff563230 */ /* 0x000fe20000004100 */
[----:B------:R-:W-:-:S02]  /*4260*/  CS2R R100, SRZ ;  /* 0x0000000000647805 */ /* 0x000fc4000001ff00 */
[----:B------:R-:W-:Y:S01]  /*4270*/  LOP3.LUT P4, RZ, R151, 0xff00, RZ, 0xc0, !PT ;  /* 0x0000ff0097ff7812 */ /* 0x000fe2000788c0ff */
[----:B------:R-:W-:Y:S01]  /*4280*/  FMUL.FTZ R85, R85, UR4 ;  /* 0x0000000455557c20 */ /* 0x000fe20008410000 */
[--C-:B------:R-:W-:Y:S02]  /*4290*/  @P6 HADD2.F32 R104, -RZ, R97.reuse.H1_H1 ;  /* 0x30000061ff686230 */ /* 0x100fe40000004100 */
[C-C-:B------:R-:W-:Y:S01]  /*42a0*/  FFMA.FTZ R192, R121.reuse, R192, R122.reuse ;  /* 0x000000c079c07223 */ /* 0x140fe2000001007a */
[----:B------:R-:W-:Y:S01]  /*42b0*/  FFMA.FTZ R123, R121, R123, R122 ;  /* 0x0000007b797b7223 */ /* 0x000fe2000001007a */
[C---:B------:R-:W-:Y:S01]  /*42c0*/  @P3 FMUL.FTZ R100, R85.reuse, R96 ;  /* 0x0000006055643220 */ /* 0x040fe20000410000 */
[----:B------:R-:W-:Y:S01]  /*42d0*/  @P3 FMUL.FTZ R159, R85, R86 ;  /* 0x00000056559f3220 */ /* 0x000fe20000410000 */
[----:B------:R-:W-:Y:S01]  /*42e0*/  FMUL.FTZ R85, R190, R149 ;  /* 0x00000095be557220 */ /* 0x000fe20000410000 */
[----:B------:R-:W-:Y:S01]  /*42f0*/  MOV R96, RZ ;  /* 0x000000ff00607202 */ /* 0x000fe20000000f00 */
[----:B------:R-:W-:Y:S01]  /*4300*/  @P2 HADD2.F32 R86, -RZ, R97.H0_H0 ;  /* 0x20000061ff562230 */ /* 0x000fe20000004100 */
[----:B------:R-:W-:Y:S01]  /*4310*/  LOP3.LUT P3, RZ, R151, 0xff0000, RZ, 0xc0, !PT ;  /* 0x00ff000097ff7812 */ /* 0x000fe2000786c0ff */
[----:B------:R-:W-:-:S02]  /*4320*/  @P2 HADD2.F32 R102, -RZ, R73.H0_H0 ;  /* 0x20000049ff662230 */ /* 0x000fc40000004100 */
[----:B------:R-:W-:Y:S01]  /*4330*/  FMUL.FTZ R85, R85, UR4 ;  /* 0x0000000455557c20 */ /* 0x000fe20008410000 */
[----:B------:R-:W-:Y:S02]  /*4340*/  @P5 HADD2.F32 R189, -RZ, R98.H0_H0 ;  /* 0x20000062ffbd5230 */ /* 0x000fe40000004100 */
[----:B------:R-:W-:Y:S01]  /*4350*/  FADD.FTZ R191, -R192, R191 ;  /* 0x000000bfc0bf7221 */ /* 0x000fe20000010100 */
[--C-:B------:R-:W-:Y:S01]  /*4360*/  FFMA.FTZ R192, R121, R124, R122.reuse ;  /* 0x0000007c79c07223 */ /* 0x100fe2000001007a */
[C---:B------:R-:W-:Y:S01]  /*4370*/  @P2 FMUL.FTZ R101, R85.reuse, R86 ;  /* 0x0000005655652220 */ /* 0x040fe20000410000 */
[----:B------:R-:W-:Y:S01]  /*4380*/  @P2 FMUL.FTZ R96, R85, R102 ;  /* 0x0000006655602220 */ /* 0x000fe20000410000 */
[C-C-:B------:R-:W-:Y:S01]  /*4390*/  FFMA.FTZ R85, R121.reuse, R196, R122.reuse ;  /* 0x000000c479557223 */ /* 0x140fe2000001007a */
[----:B------:R-:W-:Y:S01]  /*43a0*/  FFMA.FTZ R86, R121, R195, R122 ;  /* 0x000000c379567223 */ /* 0x000fe2000001007a */
[----:B------:R-:W-:Y:S01]  /*43b0*/  ISETP.GE.U32.AND P2, PT, R150, RZ, PT ;  /* 0x000000ff9600720c */ /* 0x000fe20003f46070 */
[----:B------:R-:W-:-:S02]  /*43c0*/  @P6 HADD2.F32 R150, -RZ, R73.H1_H1 ;  /* 0x30000049ff966230 */ /* 0x000fc40000004100 */
[----:B------:R-:W-:Y:S01]  /*43d0*/  FADD.FTZ R85, -R85, R198 ;  /* 0x000000c655557221 */ /* 0x000fe20000010100 */
[----:B------:R-:W-:Y:S01]  /*43e0*/  FADD.FTZ R197, -R86, R197 ;  /* 0x000000c556c57221 */ /* 0x000fe20000010100 */
[----:B------:R-:W-:Y:S01]  /*43f0*/  ISETP.GE.U32.AND.EX P2, PT, R151, 0x1000000, PT, P2 ;  /* 0x010000009700780c */ /* 0x000fe20003f46120 */
[----:B------:R-:W-:Y:S02]  /*4400*/  HFMA2 R151, -RZ, RZ, 0, 0 ;  /* 0x00000000ff977431 */ /* 0x000fe400000001ff */
[----:B------:R-:W-:Y:S01]  /*4410*/  FMUL.FTZ R85, R152, R85 ;  /* 0x0000005598557220 */ /* 0x000fe20000410000 */
[----:B------:R-:W-:Y:S02]  /*4420*/  CS2R R102, SRZ ;  /* 0x0000000000667805 */ /* 0x000fe4000001ff00 */
[----:B------:R-:W-:Y:S01]  /*4430*/  F2FP.F16.F32.PACK_AB R84, R87, R84 ;  /* 0x000000545754723e */ /* 0x000fe200000000ff */
[C---:B------:R-:W-:Y:S01]  /*4440*/  FMUL.FTZ R86, R85.reuse, R149 ;  /* 0x0000009555567220 */ /* 0x040fe20000410000 */
[----:B------:R-:W-:-:S03]  /*4450*/  F2FP.F16.F32.PACK_AB R85, R85, R190 ;  /* 0x000000be5555723e */ /* 0x000fc600000000ff */
[----:B------:R-:W-:Y:S01]  /*4460*/  FMUL.FTZ R97, R86, UR4 ;  /* 0x0000000456617c20 */ /* 0x000fe20008410000 */
[----:B------:R-:W-:Y:S01]  /*4470*/  FMUL.FTZ R86, R152, R197 ;  /* 0x000000c598567220 */ /* 0x000fe20000410000 */
[----:B------:R-:W-:Y:S02]  /*4480*/  @P2 HADD2.F32 R194, -RZ, R99.H1_H1 ;  /* 0x30000063ffc22230 */ /* 0x000fe40000004100 */
[C---:B------:R-:W-:Y:S01]  /*4490*/  @P6 FMUL.FTZ R102, R97.reuse, R104 ;  /* 0x0000006861666220 */ /* 0x040fe20000410000 */
[----:B------:R-:W-:Y:S01]  /*44a0*/  @P6 FMUL.FTZ R151, R97, R150 ;  /* 0x0000009661976220 */ /* 0x000fe20000410000 */
[----:B------:R-:W-:Y:S01]  /*44b0*/  FMUL.FTZ R97, R86, R149 ;  /* 0x0000009556617220 */ /* 0x000fe20000410000 */
[----:B------:R-:W-:Y:S01]  /*44c0*/  FMUL.FTZ R150, R152, R191 ;  /* 0x000000bf98967220 */ /* 0x000fe20000410000 */
[----:B------:R-:W-:Y:S01]  /*44d0*/  FADD.FTZ R191, -R192, R161 ;  /* 0x000000a1c0bf7221 */ /* 0x000fe20000010100 */
[----:B------:R-:W-:Y:S02]  /*44e0*/  @P4 HADD2.F32 R161, -RZ, R98.H1_H1 ;  /* 0x30000062ffa14230 */ /* 0x000fe40000004100 */
[----:B------:R-:W-:Y:S01]  /*44f0*/  FMUL.FTZ R104, R97, UR4 ;  /* 0x0000000461687c20 */ /* 0x000fe20008410000 */
[----:B------:R-:W-:Y:S01]  /*4500*/  MOV R97, RZ ;  /* 0x000000ff00617202 */ /* 0x000fe20000000f00 */
[----:B------:R-:W-:Y:S01]  /*4510*/  FMUL.FTZ R124, R150, R149 ;  /* 0x00000095967c7220 */ /* 0x000fe20000410000 */
[----:B------:R-:W-:Y:S01]  /*4520*/  FMUL.FTZ R192, R152, R191 ;  /* 0x000000bf98c07220 */ /* 0x000fe20000410000 */
[----:B------:R-:W-:Y:S01]  /*4530*/  @P5 FMUL.FTZ R103, R104, R189 ;  /* 0x000000bd68675220 */ /* 0x000fe20000410000 */
[----:B------:R-:W-:-:S02]  /*4540*/  @P5 HADD2.F32 R189, -RZ, R74.H0_H0 ;  /* 0x2000004affbd5230 */ /* 0x000fc40000004100 */
[----:B------:R-:W-:Y:S01]  /*4550*/  FMUL.FTZ R124, R124, UR4 ;  /* 0x000000047c7c7c20 */ /* 0x000fe20008410000 */
[----:B------:R-:W-:Y:S01]  /*4560*/  MOV R98, RZ ;  /* 0x000000ff00627202 */ /* 0x000fe20000000f00 */
[----:B------:R-:W-:Y:S01]  /*4570*/  FADD.FTZ R191, -R123, R160 ;  /* 0x000000a07bbf7221 */ /* 0x000fe20000010100 */
[----:B------:R-:W-:Y:S02]  /*4580*/  HFMA2 R123, -RZ, RZ, 0, 0 ;  /* 0x00000000ff7b7431 */ /* 0x000fe400000001ff */
[----:B------:R-:W-:Y:S01]  /*4590*/  @P5 FMUL.FTZ R97, R104, R189 ;  /* 0x000000bd68615220 */ /* 0x000fe20000410000 */
[----:B------:R-:W-:Y:S02]  /*45a0*/  HFMA2 R104, -RZ, RZ, 0, 0 ;  /* 0x00000000ff687431 */ /* 0x000fe400000001ff */
[----:B------:R-:W-:Y:S02]  /*45b0*/  @P4 HADD2.F32 R189, -RZ, R74.H1_H1 ;  /* 0x3000004affbd4230 */ /* 0x000fe40000004100 */
[----:B------:R-:W-:Y:S01]  /*45c0*/  FMUL.FTZ R191, R152, R191 ;  /* 0x000000bf98bf7220 */ /* 0x000fe20000410000 */
[----:B------:R-:W-:-:S02]  /*45d0*/  MOV R160, RZ ;  /* 0x000000ff00a07202 */ /* 0x000fc40000000f00 */
[----:B------:R-:W-:Y:S01]  /*45e0*/  F2FP.F16.F32.PACK_AB R86, R150, R86 ;  /* 0x000000569656723e */ /* 0x000fe200000000ff */
[C---:B------:R-:W-:Y:S01]  /*45f0*/  @P4 FMUL.FTZ R104, R124.reuse, R161 ;  /* 0x000000a17c684220 */ /* 0x040fe20000410000 */
[----:B------:R-:W-:Y:S01]  /*4600*/  @P4 FMUL.FTZ R98, R124, R189 ;  /* 0x000000bd7c624220 */ /* 0x000fe20000410000 */
[----:B------:R-:W-:Y:S01]  /*4610*/  FMUL.FTZ R124, R192, R149 ;  /* 0x00000095c07c7220 */ /* 0x000fe20000410000 */
[----:B------:R-:W-:Y:S01]  /*4620*/  @P3 HADD2.F32 R161, -RZ, R99.H0_H0 ;  /* 0x20000063ffa13230 */ /* 0x000fe20000004100 */
[----:B------:R-:W-:Y:S01]  /*4630*/  MOV R99, RZ ;  /* 0x000000ff00637202 */ /* 0x000fe20000000f00 */
[----:B------:R-:W-:Y:S02]  /*4640*/  @P3 HADD2.F32 R189, -RZ, R75.H0_H0 ;  /* 0x2000004bffbd3230 */ /* 0x000fe40000004100 */
[----:B------:R-:W-:Y:S01]  /*4650*/  FMUL.FTZ R124, R124, UR4 ;  /* 0x000000047c7c7c20 */ /* 0x000fe20008410000 */
[----:B------:R-:W-:Y:S02]  /*4660*/  F2FP.F16.F32.PACK_AB R98, R98, R97 ;  /* 0x000000616262723e */ /* 0x000fe400000000ff */
[----:B------:R-:W-:Y:S01]  /*4670*/  F2FP.F16.F32.PACK_AB R97, R151, R96 ;  /* 0x000000609761723e */ /* 0x000fe200000000ff */
[C---:B------:R-:W-:Y:S01]  /*4680*/  @P3 FMUL.FTZ R123, R124.reuse, R161 ;  /* 0x000000a17c7b3220 */ /* 0x040fe20000410000 */
[----:B------:R-:W-:Y:S01]  /*4690*/  @P3 FMUL.FTZ R160, R124, R189 ;  /* 0x000000bd7ca03220 */ /* 0x000fe20000410000 */
[C---:B------:R-:W-:Y:S01]  /*46a0*/  FMUL.FTZ R124, R191.reuse, R149 ;  /* 0x00000095bf7c7220 */ /* 0x040fe20000410000 */
[----:B------:R-:W-:-:S02]  /*46b0*/  F2FP.F16.F32.PACK_AB R87, R191, R192 ;  /* 0x000000c0bf57723e */ /* 0x000fc400000000ff */
[----:B------:R-:W-:Y:S01]  /*46c0*/  F2FP.F16.F32.PACK_AB R96, R159, R158 ;  /* 0x0000009e9f60723e */ /* 0x000fe200000000ff */
[----:B------:R-:W-:Y:S01]  /*46d0*/  FMUL.FTZ R161, R124, UR4 ;  /* 0x000000047ca17c20 */ /* 0x000fe20008410000 */
[----:B------:R-:W-:-:S03]  /*46e0*/  HFMA2 R124, -RZ, RZ, 0, 0 ;  /* 0x00000000ff7c7431 */ /* 0x000fc600000001ff */
[----:B------:R-:W-:Y:S01]  /*46f0*/  @P2 FMUL.FTZ R124, R161, R194 ;  /* 0x000000c2a17c2220 */ /* 0x000fe20000410000 */
[----:B------:R-:W-:-:S05]  /*4700*/  @P2 HADD2.F32 R194, -RZ, R75.H1_H1 ;  /* 0x3000004bffc22230 */ /* 0x000fca0000004100 */
[----:B------:R-:W-:-:S05]  /*4710*/  @P2 FMUL.FTZ R99, R161, R194 ;  /* 0x000000c2a1632220 */ /* 0x000fca0000410000 */
[----:B------:R-:W-:-:S07]  /*4720*/  F2FP.F16.F32.PACK_AB R99, R99, R160 ;  /* 0x000000a06363723e */ /* 0x000fce00000000ff */
.L_x_2712:
        /* <DEDUP_REMOVED lines=10> */
[C---:B------:R-:W-:Y:S01]  /*47d0*/  LOP3.LUT P2, RZ, R142.reuse, 0xff, RZ, 0xc0, !PT ;  /* 0x000000ff8eff7812 */ /* 0x040fe2000784c0ff */
[C-C-:B------:R-:W-:Y:S01]  /*47e0*/  FFMA.FTZ R87, R121.reuse, R182, R122.reuse ;  /* 0x000000b679577223 */ /* 0x140fe2000001007a */
[----:B------:R-:W-:Y:S01]  /*47f0*/  LOP3.LUT P3, RZ, R142, 0xff00, RZ, 0xc0, !PT ;  /* 0x0000ff008eff7812 */ /* 0x000fe2000786c0ff */
[----:B------:R-:W-:Y:S01]  /*4800*/  FADD.FTZ R173, -R84, R173 ;  /* 0x000000ad54ad7221 */ /* 0x000fe20000010100 */
[----:B------:R-:W-:Y:S01]  /*4810*/  FFMA.FTZ R150, R121, R183, R122 ;  /* 0x000000b779967223 */ /* 0x000fe2000001007a */
[----:B------:R-:W-:Y:S01]  /*4820*/  FADD.FTZ R87, -R87, R174 ;  /* 0x000000ae57577221 */ /* 0x000fe20000010100 */
[----:B------:R-:W-:Y:S01]  /*4830*/  LOP3.LUT P4, RZ, R142, 0xff0000, RZ, 0xc0, !PT ;  /* 0x00ff00008eff7812 */ /* 0x000fe2000788c0ff */
[----:B------:R-:W-:Y:S01]  /*4840*/  FMUL.FTZ R84, R152, R173 ;  /* 0x000000ad98547220 */ /* 0x000fe20000410000 */
[----:B------:R-:W-:Y:S01]  /*4850*/  FADD.FTZ R175, -R150, R175 ;  /* 0x000000af96af7221 */ /* 0x000fe20000010100 */
[----:B------:R-:W-:Y:S01]  /*4860*/  FMUL.FTZ R87, R152, R87 ;  /* 0x0000005798577220 */ /* 0x000fe20000410000 */
[----:B------:R-:W-:Y:S01]  /*4870*/  CS2R R158, SRZ ;  /* 0x00000000009e7805 */ /* 0x000fe2000001ff00 */
[----:B------:R-:W-:Y:S01]  /*4880*/  FMUL.FTZ R85, R84, R149 ;  /* 0x0000009554557220 */ /* 0x000fe20000410000 */
[----:B------:R-:W-:Y:S01]  /*4890*/  CS2R R150, SRZ ;  /* 0x0000000000967805 */ /* 0x000fe2000001ff00 */
[--C-:B-----5:R-:W-:Y:S01]  /*48a0*/  @P2 HADD2.F32 R86, -RZ, R96.reuse.H0_H0 ;  /* 0x20000060ff562230 */ /* 0x120fe20000004100 */
[----:B------:R-:W-:Y:S01]  /*48b0*/  MOV R155, RZ ;  /* 0x000000ff009b7202 */ /* 0x000fe20000000f00 */
[----:B------:R-:W-:Y:S01]  /*48c0*/  FMUL.FTZ R181, R85, UR4 ;  /* 0x0000000455b57c20 */ /* 0x000fe20008410000 */
[----:B0-----:R-:W-:-:S02]  /*48d0*/  @P3 HADD2.F32 R161, -RZ, R96.H1_H1 ;  /* 0x30000060ffa13230 */ /* 0x001fc40000004100 */
[----:B------:R-:W-:Y:S01]  /*48e0*/  FMUL.FTZ R96, R152, R175 ;  /* 0x000000af98607220 */ /* 0x000fe20000410000 */
[--C-:B------:R-:W-:Y:S02]  /*48f0*/  @P2 HADD2.F32 R85, -RZ, R68.reuse.H0_H0 ;  /* 0x20000044ff552230 */ /* 0x100fe40000004100 */
[----:B------:R-:W-:Y:S01]  /*4900*/  @P2 FMUL.FTZ R158, R181, R86 ;  /* 0x00000056b59e2220 */ /* 0x000fe20000410000 */
[-C--:B------:R-:W-:Y:S01]  /*4910*/  FMUL.FTZ R86, R87, R149.reuse ;  /* 0x0000009557567220 */ /* 0x080fe20000410000 */
[----:B------:R-:W-:Y:S01]  /*4920*/  FMUL.FTZ R174, R96, R149 ;  /* 0x0000009560ae7220 */ /* 0x000fe20000410000 */
[----:B------:R-:W-:Y:S01]  /*4930*/  LOP3.LUT P6, RZ, R142, 0xff000000, RZ, 0xc0, !PT ;  /* 0xff0000008eff7812 */ /* 0x000fe200078cc0ff */
[----:B------:R-:W-:Y:S01]  /*4940*/  @P2 FMUL.FTZ R151, R181, R85 ;  /* 0x00000055b5972220 */ /* 0x000fe20000410000 */
[----:B------:R-:W-:Y:S01]  /*4950*/  FMUL.FTZ R182, R86, UR4 ;  /* 0x0000000456b67c20 */ /* 0x000fe20008410000 */
[----:B------:R-:W-:Y:S02]  /*4960*/  @P4 HADD2.F32 R86, -RZ, R69.H0_H0 ;  /* 0x20000045ff564230 */ /* 0x000fe40000004100 */
[----:B------:R-:W-:Y:S01]  /*4970*/  FMUL.FTZ R174, R174, UR4 ;  /* 0x00000004aeae7c20 */ /* 0x000fe20008410000 */
[C-C-:B------:R-:W-:Y:S01]  /*4980*/  FFMA.FTZ R85, R121.reuse, R184, R122.reuse ;  /* 0x000000b879557223 */ /* 0x140fe2000001007a */
[----:B------:R-:W-:Y:S01]  /*4990*/  @P3 HADD2.F32 R173, -RZ, R68.H1_H1 ;  /* 0x30000044ffad3230 */ /* 0x000fe20000004100 */
[----:B------:R-:W-:Y:S01]  /*49a0*/  ISETP.GE.U32.AND P2, PT, R142, RZ, PT ;  /* 0x000000ff8e00720c */ /* 0x000fe20003f46070 */
[----:B------:R-:W-:Y:S01]  /*49b0*/  @P4 FMUL.FTZ R155, R174, R86 ;  /* 0x00000056ae9b4220 */ /* 0x000fe20000410000 */
[----:B------:R-:W-:Y:S01]  /*49c0*/  FFMA.FTZ R86, R121, R185, R122 ;  /* 0x000000b979567223 */ /* 0x000fe2000001007a */
[----:B------:R-:W-:Y:S01]  /*49d0*/  FADD.FTZ R85, -R85, R176 ;  /* 0x000000b055557221 */ /* 0x000fe20000010100 */
[----:B------:R-:W-:-:S02]  /*49e0*/  HFMA2 R160, -RZ, RZ, 0, 0 ;  /* 0x00000000ffa07431 */ /* 0x000fc400000001ff */
[----:B------:R-:W-:Y:S02]  /*49f0*/  @P4 HADD2.F32 R175, -RZ, R97.H0_H0 ;  /* 0x20000061ffaf4230 */ /* 0x000fe40000004100 */
[----:B------:R-:W-:Y:S01]  /*4a00*/  FADD.FTZ R177, -R86, R177 ;  /* 0x000000b156b17221 */ /* 0x000fe20000010100 */
[C-C-:B------:R-:W-:Y:S01]  /*4a10*/  FFMA.FTZ R86, R121.reuse, R187, R122.reuse ;  /* 0x000000bb79567223 */ /* 0x140fe2000001007a */
[----:B------:R-:W-:Y:S01]  /*4a20*/  @P3 FMUL.FTZ R159, R182, R161 ;  /* 0x000000a1b69f3220 */ /* 0x000fe20000410000 */
[----:B------:R-:W-:Y:S01]  /*4a30*/  FMUL.FTZ R85, R152, R85 ;  /* 0x0000005598557220 */ /* 0x000fe20000410000 */
[----:B------:R-:W-:Y:S01]  /*4a40*/  @P3 FMUL.FTZ R150, R182, R173 ;  /* 0x000000adb6963220 */ /* 0x000fe20000410000 */
[----:B------:R-:W-:Y:S01]  /*4a50*/  FFMA.FTZ R161, R121, R188, R122 ;  /* 0x000000bc79a17223 */ /* 0x000fe2000001007a */
[C---:B------:R-:W-:Y:S01]  /*4a60*/  LOP3.LUT P3, RZ, R143.reuse, 0xff0000, RZ, 0xc0, !PT ;  /* 0x00ff00008fff7812 */ /* 0x040fe2000786c0ff */
[----:B------:R-:W-:Y:S01]  /*4a70*/  FADD.FTZ R179, -R86, R179 ;  /* 0x000000b356b37221 */ /* 0x000fe20000010100 */
[----:B------:R-:W-:Y:S01]  /*4a80*/  ISETP.GE.U32.AND.EX P2, PT, R143, 0x1000000, PT, P2 ;  /* 0x010000008f00780c */ /* 0x000fe20003f46120 */
[----:B------:R-:W-:Y:S01]  /*4a90*/  FMUL.FTZ R86, R85, R149 ;  /* 0x0000009555567220 */ /* 0x000fe20000410000 */
[----:B------:R-:W-:Y:S01]  /*4aa0*/  LOP3.LUT P5, RZ, R143, 0xff, RZ, 0xc0, !PT ;  /* 0x000000ff8fff7812 */ /* 0x000fe200078ac0ff */
[----:B------:R-:W-:Y:S01]  /*4ab0*/  @P4 FMUL.FTZ R160, R174, R175 ;  /* 0x000000afaea04220 */ /* 0x000fe20000410000 */
[----:B------:R-:W-:Y:S01]  /*4ac0*/  FADD.FTZ R181, -R161, R180 ;  /* 0x000000b4a1b57221 */ /* 0x000fe20000010100 */
[----:B------:R-:W-:Y:S01]  /*4ad0*/  LOP3.LUT P4, RZ, R143, 0xff00, RZ, 0xc0, !PT ;  /* 0x0000ff008fff7812 */ /* 0x000fe2000788c0ff */
[----:B------:R-:W-:-:S02]  /*4ae0*/  HFMA2 R161, -RZ, RZ, 0, 0 ;  /* 0x00000000ffa17431 */ /* 0x000fc400000001ff */
[----:B------:R-:W-:Y:S02]  /*4af0*/  @P6 HADD2.F32 R97, -RZ, R97.H1_H1 ;  /* 0x30000061ff616230 */ /* 0x000fe40000004100 */
[----:B------:R-:W-:Y:S01]  /*4b00*/  FMUL.FTZ R182, R86, UR4 ;  /* 0x0000000456b67c20 */ /* 0x000fe20008410000 */
[----:B------:R-:W-:Y:S01]  /*4b10*/  FMUL.FTZ R184, R152, R177 ;  /* 0x000000b198b87220 */ /* 0x000fe20000410000 */
[----:B------:R-:W-:Y:S01]  /*4b20*/  FFMA.FTZ R143, R121, R186, R122 ;  /* 0x000000ba798f7223 */ /* 0x000fe2000001007a */
[----:B------:R-:W-:Y:S02]  /*4b30*/  HFMA2 R173, -RZ, RZ, 0, 0 ;  /* 0x00000000ffad7431 */ /* 0x000fe400000001ff */
[----:B------:R-:W-:Y:S01]  /*4b40*/  @P6 FMUL.FTZ R161, R182, R97 ;  /* 0x00000061b6a16220 */ /* 0x000fe20000410000 */
[----:B------:R-:W-:Y:S01]  /*4b50*/  FMUL.FTZ R97, R184, R149 ;  /* 0x00000095b8617220 */ /* 0x000fe20000410000 */
[----:B------:R-:W-:Y:S01]  /*4b60*/  FADD.FTZ R175, -R143, R178 ;  /* 0x000000b28faf7221 */ /* 0x000fe20000010100 */
[----:B------:R-:W-:-:S02]  /*4b70*/  @P3 HADD2.F32 R178, -RZ, R99.H0_H0 ;  /* 0x20000063ffb23230 */ /* 0x000fc40000004100 */
[C---:B------:R-:W-:Y:S01]  /*4b80*/  FMUL.FTZ R187, R152.reuse, R181 ;  /* 0x000000b598bb7220 */ /* 0x040fe20000410000 */
[----:B------:R-:W-:Y:S02]  /*4b90*/  @P2 HADD2.F32 R180, -RZ, R99.H1_H1 ;  /* 0x30000063ffb42230 */ /* 0x000fe40000004100 */
[----:B------:R-:W-:Y:S01]  /*4ba0*/  FMUL.FTZ R186, R97, UR4 ;  /* 0x0000000461ba7c20 */ /* 0x000fe20008410000 */
[----:B------:R-:W-:Y:S02]  /*4bb0*/  @P5 HADD2.F32 R143, -RZ, R98.H0_H0 ;  /* 0x20000062ff8f5230 */ /* 0x000fe40000004100 */
[----:B------:R-:W-:Y:S01]  /*4bc0*/  FMUL.FTZ R183, R152, R175 ;  /* 0x000000af98b77220 */ /* 0x000fe20000410000 */
[----:B------:R-:W-:Y:S01]  /*4bd0*/  @P5 HADD2.F32 R99, -RZ, R70.H0_H0 ;  /* 0x20000046ff635230 */ /* 0x000fe20000004100 */
[----:B------:R-:W-:Y:S01]  /*4be0*/  MOV R142, RZ ;  /* 0x000000ff008e7202 */ /* 0x000fe20000000f00 */
[----:B------:R-:W-:Y:S01]  /*4bf0*/  @P4 HADD2.F32 R176, -RZ, R98.H1_H1 ;  /* 0x30000062ffb04230 */ /* 0x000fe20000004100 */
[----:B------:R-:W-:Y:S01]  /*4c00*/  MOV R98, RZ ;  /* 0x000000ff00627202 */ /* 0x000fe20000000f00 */
[C---:B------:R-:W-:Y:S01]  /*4c10*/  @P5 FMUL.FTZ R173, R186.reuse, R143 ;  /* 0x0000008fbaad5220 */ /* 0x040fe20000410000 */
[----:B------:R-:W-:Y:S01]  /*4c20*/  @P5 FMUL.FTZ R98, R186, R99 ;  /* 0x00000063ba625220 */ /* 0x000fe20000410000 */
[----:B------:R-:W-:Y:S01]  /*4c30*/  FMUL.FTZ R186, R152, R179 ;  /* 0x000000b398ba7220 */ /* 0x000fe20000410000 */
[----:B------:R-:W-:-:S02]  /*4c40*/  @P6 HADD2.F32 R86, -RZ, R69.H1_H1 ;  /* 0x30000045ff566230 */ /* 0x000fc40000004100 */
[-C--:B------:R-:W-:Y:S01]  /*4c50*/  FMUL.FTZ R175, R183, R149.reuse ;  /* 0x00000095b7af7220 */ /* 0x080fe20000410000 */
[----:B------:R-:W-:Y:S02]  /*4c60*/  HFMA2 R174, -RZ, RZ, 0, 0 ;  /* 0x00000000ffae7431 */ /* 0x000fe400000001ff */
[-C--:B------:R-:W-:Y:S01]  /*4c70*/  FMUL.FTZ R99, R186, R149.reuse ;  /* 0x00000095ba637220 */ /* 0x080fe20000410000 */
[----:B------:R-:W-:Y:S01]  /*4c80*/  FMUL.FTZ R179, R187, R149 ;  /* 0x00000095bbb37220 */ /* 0x000fe20000410000 */
[----:B------:R-:W-:Y:S01]  /*4c90*/  @P6 FMUL.FTZ R142, R182, R86 ;  /* 0x00000056b68e6220 */ /* 0x000fe20000410000 */
[----:B------:R-:W-:Y:S01]  /*4ca0*/  FMUL.FTZ R185, R175, UR4 ;  /* 0x00000004afb97c20 */ /* 0x000fe20008410000 */
[----:B------:R-:W-:Y:S02]  /*4cb0*/  @P4 HADD2.F32 R86, -RZ, R70.H1_H1 ;  /* 0x30000046ff564230 */ /* 0x000fe40000004100 */
[----:B------:R-:W-:Y:S01]  /*4cc0*/  FMUL.FTZ R181, R99, UR4 ;  /* 0x0000000463b57c20 */ /* 0x000fe20008410000 */
[----:B------:R-:W-:-:S02]  /*4cd0*/  @P3 HADD2.F32 R177, -RZ, R71.H0_H0 ;  /* 0x20000047ffb13230 */ /* 0x000fc40000004100 */
[----:B------:R-:W-:Y:S01]  /*4ce0*/  FMUL.FTZ R179, R179, UR4 ;  /* 0x00000004b3b37c20 */ /* 0x000fe20008410000 */
[----:B------:R-:W-:Y:S02]  /*4cf0*/  @P2 HADD2.F32 R99, -RZ, R71.H1_H1 ;  /* 0x30000047ff632230 */ /* 0x000fe40000004100 */
[C---:B------:R-:W-:Y:S01]  /*4d00*/  @P4 FMUL.FTZ R174, R185.reuse, R176 ;  /* 0x000000b0b9ae4220 */ /* 0x040fe20000410000 */
[----:B------:R-:W-:Y:S01]  /*4d10*/  MOV R97, RZ ;  /* 0x000000ff00617202 */ /* 0x000fe20000000f00 */
[----:B------:R-:W-:Y:S01]  /*4d20*/  HFMA2 R175, -RZ, RZ, 0, 0 ;  /* 0x00000000ffaf7431 */ /* 0x000fe200000001ff */
[----:B------:R-:W-:Y:S01]  /*4d30*/  MOV R143, RZ ;  /* 0x000000ff008f7202 */ /* 0x000fe20000000f00 */
[----:B------:R-:W-:Y:S01]  /*4d40*/  HFMA2 R176, -RZ, RZ, 0, 0 ;  /* 0x00000000ffb07431 */ /* 0x000fe200000001ff */
[----:B------:R-:W-:Y:S01]  /*4d50*/  MOV R182, RZ ;  /* 0x000000ff00b67202 */ /* 0x000fe20000000f00 */
[----:B------:R-:W-:Y:S01]  /*4d60*/  @P4 FMUL.FTZ R97, R185, R86 ;  /* 0x00000056b9614220 */ /* 0x000fe20000410000 */
[----:B------:R-:W-:Y:S01]  /*4d70*/  @P3 FMUL.FTZ R143, R181, R177 ;  /* 0x000000b1b58f3220 */ /* 0x000fe20000410000 */
[----:B------:R-:W-:Y:S01]  /*4d80*/  @P2 FMUL.FTZ R182, R179, R99 ;  /* 0x00000063b3b62220 */ /* 0x000fe20000410000 */
[----:B------:R-:W-:Y:S01]  /*4d90*/  F2FP.F16.F32.PACK_AB R85, R85, R96 ;  /* 0x000000605555723e */ /* 0x000fe200000000ff */
[----:B------:R-:W-:Y:S01]  /*4da0*/  @P3 FMUL.FTZ R175, R181, R178 ;  /* 0x000000b2b5af3220 */ /* 0x000fe20000410000 */
[----:B------:R-:W-:Y:S01]  /*4db0*/  F2FP.F16.F32.PACK_AB R84, R87, R84 ;  /* 0x000000545754723e */ /* 0x000fe200000000ff */
[----:B------:R-:W-:Y:S01]  /*4dc0*/  @P2 FMUL.FTZ R176, R179, R180 ;  /* 0x000000b4b3b02220 */ /* 0x000fe20000410000 */
[----:B------:R-:W-:-:S02]  /*4dd0*/  F2FP.F16.F32.PACK_AB R98, R97, R98 ;  /* 0x000000626162723e */ /* 0x000fc400000000ff */
[----:B------:R-:W-:Y:S02]  /*4de0*/  F2FP.F16.F32.PACK_AB R86, R183, R184 ;  /* 0x000000b8b756723e */ /* 0x000fe400000000ff */
[----:B------:R-:W-:Y:S02]  /*4df0*/  F2FP.F16.F32.PACK_AB R87, R187, R186 ;  /* 0x000000babb57723e */ /* 0x000fe400000000ff */
[----:B------:R-:W-:Y:S02]  /*4e00*/  F2FP.F16.F32.PACK_AB R97, R142, R155 ;  /* 0x0000009b8e61723e */ /* 0x000fe400000000ff */
[----:B------:R-:W-:Y:S02]  /*4e10*/  F2FP.F16.F32.PACK_AB R96, R150, R151 ;  /* 0x000000979660723e */ /* 0x000fe400000000ff */
[----:B------:R-:W-:Y:S01]  /*4e20*/  F2FP.F16.F32.PACK_AB R99, R182, R143 ;  /* 0x0000008fb663723e */ /* 0x000fe200000000ff */
[----:B------:R-:W-:Y:S06]  /*4e30*/  BRA `(.L_x_2714) ;  /* 0x00000004008c7947 */ /* 0x000fec0003800000 */
.L_x_2713:
[C-C-:B------:R-:W-:Y:S01]  /*4e40*/  FFMA.FTZ R150, R121.reuse, R181, R122.reuse ;  /* 0x000000b579967223 */ /* 0x140fe2000001007a */
[C---:B------:R-:W-:Y:S01]  /*4e50*/  LOP3.LUT P2, RZ, R142.reuse, 0xff, RZ, 0xc0, !PT ;  /* 0x000000ff8eff7812 */ /* 0x040fe2000784c0ff */
[C-C-:B------:R-:W-:Y:S01]  /*4e60*/  FFMA.FTZ R192, R121.reuse, R183, R122.reuse ;  /* 0x000000b779c07223 */ /* 0x140fe2000001007a */
[----:B------:R-:W-:Y:S01]  /*4e70*/  LOP3.LUT P3, RZ, R142, 0xff00, RZ, 0xc0, !PT ;  /* 0x0000ff008eff7812 */ /* 0x000fe2000786c0ff */
[----:B------:R-:W-:Y:S01]  /*4e80*/  FADD.FTZ R173, -R150, R173 ;  /* 0x000000ad96ad7221 */ /* 0x000fe20000010100 */
[----:B------:R-:W-:Y:S01]  /*4e90*/  FFMA.FTZ R155, R121, R182, R122 ;  /* 0x000000b6799b7223 */ /* 0x000fe2000001007a */
[----:B------:R-:W-:Y:S01]  /*4ea0*/  LOP3.LUT P4, RZ, R142, 0xff0000, RZ, 0xc0, !PT ;  /* 0x00ff00008eff7812 */ /* 0x000fe2000788c0ff */
[----:B------:R-:W-:Y:S01]  /*4eb0*/  FADD.FTZ R175, -R192, R175 ;  /* 0x000000afc0af7221 */ /* 0x000fe20000010100 */
[----:B------:R-:W-:Y:S01]  /*4ec0*/  FMUL.FTZ R150, R152, R173 ;  /* 0x000000ad98967220 */ /* 0x000fe20000410000 */
[----:B------:R-:W-:Y:S01]  /*4ed0*/  FADD.FTZ R155, -R155, R174 ;  /* 0x000000ae9b9b7221 */ /* 0x000fe20000010100 */
[----:B------:R-:W-:-:S02]  /*4ee0*/  CS2R R158, SRZ ;  /* 0x00000000009e7805 */ /* 0x000fc4000001ff00 */
[----:B------:R-:W-:Y:S01]  /*4ef0*/  LOP3.LUT P6, RZ, R142, 0xff000000, RZ, 0xc0, !PT ;  /* 0xff0000008eff7812 */ /* 0x000fe200078cc0ff */
[----:B------:R-:W-:Y:S01]  /*4f00*/  FMUL.FTZ R151, R149, R150 ;  /* 0x0000009695977220 */ /* 0x000fe20000410000 */
[----:B------:R-:W-:Y:S02]  /*4f10*/  HFMA2 R150, -RZ, RZ, 0, 0 ;  /* 0x00000000ff967431 */ /* 0x000fe400000001ff */
[----:B------:R-:W-:Y:S02]  /*4f20*/  @P2 HADD2.F32 R182, -RZ, R68.H0_H0 ;  /* 0x20000044ffb62230 */ /* 0x000fe40000004100 */
[----:B------:R-:W-:Y:S01]  /*4f30*/  FMUL.FTZ R174, R152, R155 ;  /* 0x0000009b98ae7220 */ /* 0x000fe20000410000 */
[----:B------:R-:W-:Y:S01]  /*4f40*/  FMUL.FTZ R151, R151, UR4 ;  /* 0x0000000497977c20 */ /* 0x000fe20008410000 */
[--C-:B0----5:R-:W-:Y:S01]  /*4f50*/  @P2 HADD2.F32 R160, -RZ, R96.reuse.H0_H0 ;  /* 0x20000060ffa02230 */ /* 0x121fe20000004100 */
[----:B------:R-:W-:Y:S01]  /*4f60*/  MOV R155, RZ ;  /* 0x000000ff009b7202 */ /* 0x000fe20000000f00 */
[----:B------:R-:W-:-:S02]  /*4f70*/  @P3 HADD2.F32 R173, -RZ, R96.H1_H1 ;  /* 0x30000060ffad3230 */ /* 0x000fc40000004100 */
[----:B------:R-:W-:Y:S01]  /*4f80*/  @P2 FMUL.FTZ R150, R182, R151 ;  /* 0x00000097b6962220 */ /* 0x000fe20000410000 */
[----:B------:R-:W-:Y:S01]  /*4f90*/  FMUL.FTZ R182, R152, R175 ;  /* 0x000000af98b67220 */ /* 0x000fe20000410000 */
[----:B------:R-:W-:Y:S01]  /*4fa0*/  @P2 FMUL.FTZ R158, R160, R151 ;  /* 0x00000097a09e2220 */ /* 0x000fe20000410000 */
[----:B------:R-:W-:Y:S02]  /*4fb0*/  HFMA2 R160, -RZ, RZ, 0, 0 ;  /* 0x00000000ffa07431 */ /* 0x000fe400000001ff */
[C---:B------:R-:W-:Y:S01]  /*4fc0*/  FMUL.FTZ R96, R149.reuse, R174 ;  /* 0x000000ae95607220 */ /* 0x040fe20000410000 */
[----:B------:R-:W-:Y:S01]  /*4fd0*/  FMUL.FTZ R161, R149, R182 ;  /* 0x000000b695a17220 */ /* 0x000fe20000410000 */
[----:B------:R-:W-:Y:S01]  /*4fe0*/  @P4 HADD2.F32 R174, -RZ, R97.H0_H0 ;  /* 0x20000061ffae4230 */ /* 0x000fe20000004100 */
[----:B------:R-:W-:Y:S01]  /*4ff0*/  MOV R151, RZ ;  /* 0x000000ff00977202 */ /* 0x000fe20000000f00 */
[----:B------:R-:W-:Y:S02]  /*5000*/  @P4 HADD2.F32 R182, -RZ, R69.H0_H0 ;  /* 0x20000045ffb64230 */ /* 0x000fe40000004100 */
[----:B------:R-:W-:Y:S01]  /*5010*/  FMUL.FTZ R161, R161, UR4 ;  /* 0x00000004a1a17c20 */ /* 0x000fe20008410000 */
[----:B------:R-:W-:-:S02]  /*5020*/  @P3 HADD2.F32 R175, -RZ, R68.H1_H1 ;  /* 0x30000044ffaf3230 */ /* 0x000fc40000004100 */
[----:B------:R-:W-:Y:S01]  /*5030*/  FMUL.FTZ R96, R96, UR4 ;  /* 0x0000000460607c20 */ /* 0x000fe20008410000 */
[----:B------:R-:W-:Y:S01]  /*5040*/  ISETP.GE.U32.AND P2, PT, R142, RZ, PT ;  /* 0x000000ff8e00720c */ /* 0x000fe20003f46070 */
[-C--:B------:R-:W-:Y:S01]  /*5050*/  @P4 FMUL.FTZ R160, R174, R161.reuse ;  /* 0x000000a1aea04220 */ /* 0x080fe20000410000 */
[----:B------:R-:W-:Y:S01]  /*5060*/  @P4 FMUL.FTZ R155, R182, R161 ;  /* 0x000000a1b69b4220 */ /* 0x000fe20000410000 */
[--C-:B------:R-:W-:Y:S01]  /*5070*/  FFMA.FTZ R161, R121, R184, R122.reuse ;  /* 0x000000b879a17223 */ /* 0x100fe2000001007a */
[-C--:B------:R-:W-:Y:S01]  /*5080*/  @P3 FMUL.FTZ R159, R173, R96.reuse ;  /* 0x00000060ad9f3220 */ /* 0x080fe20000410000 */
[----:B------:R-:W-:Y:S01]  /*5090*/  @P3 FMUL.FTZ R151, R175, R96 ;  /* 0x00000060af973220 */ /* 0x000fe20000410000 */
[----:B------:R-:W-:Y:S01]  /*50a0*/  FFMA.FTZ R96, R121, R185, R122 ;  /* 0x000000b979607223 */ /* 0x000fe2000001007a */
[----:B------:R-:W-:Y:S01]  /*50b0*/  FADD.FTZ R161, -R161, R176 ;  /* 0x000000b0a1a17221 */ /* 0x000fe20000010100 */
[----:B------:R-:W-:Y:S01]  /*50c0*/  LOP3.LUT P5, RZ, R143, 0xff, RZ, 0xc0, !PT ;  /* 0x000000ff8fff7812 */ /* 0x000fe200078ac0ff */
[----:B------:R-:W-:Y:S01]  /*50d0*/  FFMA.FTZ R142, R121, R187, R122 ;  /* 0x000000bb798e7223 */ /* 0x000fe2000001007a */
[----:B------:R-:W-:Y:S01]  /*50e0*/  FADD.FTZ R177, -R96, R177 ;  /* 0x000000b160b17221 */ /* 0x000fe20000010100 */
[----:B------:R-:W-:Y:S01]  /*50f0*/  FMUL.FTZ R96, R152, R161 ;  /* 0x000000a198607220 */ /* 0x000fe20000410000 */
[C---:B------:R-:W-:Y:S01]  /*5100*/  LOP3.LUT P4, RZ, R143.reuse, 0xff00, RZ, 0xc0, !PT ;  /* 0x0000ff008fff7812 */ /* 0x040fe2000788c0ff */
[----:B------:R-:W-:Y:S01]  /*5110*/  HFMA2 R161, -RZ, RZ, 0, 0 ;  /* 0x00000000ffa17431 */ /* 0x000fe200000001ff */
[----:B------:R-:W-:Y:S01]  /*5120*/  LOP3.LUT P3, RZ, R143, 0xff0000, RZ, 0xc0, !PT ;  /* 0x00ff00008fff7812 */ /* 0x000fe2000786c0ff */
[----:B------:R-:W-:Y:S01]  /*5130*/  FMUL.FTZ R96, R149, R96 ;  /* 0x0000006095607220 */ /* 0x000fe20000410000 */
[----:B------:R-:W-:Y:S01]  /*5140*/  ISETP.GE.U32.AND.EX P2, PT, R143, 0x1000000, PT, P2 ;  /* 0x010000008f00780c */ /* 0x000fe20003f46120 */
[----:B------:R-:W-:Y:S01]  /*5150*/  FADD.FTZ R179, -R142, R179 ;  /* 0x000000b38eb37221 */ /* 0x000fe20000010100 */
[----:B------:R-:W-:-:S02]  /*5160*/  @P6 HADD2.F32 R97, -RZ, R97.H1_H1 ;  /* 0x30000061ff616230 */ /* 0x000fc40000004100 */
[----:B------:R-:W-:Y:S01]  /*5170*/  FMUL.FTZ R142, R96, UR4 ;  /* 0x00000004608e7c20 */ /* 0x000fe20008410000 */
[C-C-:B------:R-:W-:Y:S01]  /*5180*/  FFMA.FTZ R143, R121.reuse, R186, R122.reuse ;  /* 0x000000ba798f7223 */ /* 0x140fe2000001007a */
[C---:B------:R-:W-:Y:S01]  /*5190*/  FMUL.FTZ R174, R152.reuse, R177 ;  /* 0x000000b198ae7220 */ /* 0x040fe20000410000 */
[----:B------:R-:W-:Y:S01]  /*51a0*/  FFMA.FTZ R173, R121, R188, R122 ;  /* 0x000000bc79ad7223 */ /* 0x000fe2000001007a */
[----:B------:R-:W-:Y:S01]  /*51b0*/  @P6 FMUL.FTZ R161, R97, R142 ;  /* 0x0000008e61a16220 */ /* 0x000fe20000410000 */
[----:B------:R-:W-:Y:S01]  /*51c0*/  FADD.FTZ R143, -R143, R178 ;  /* 0x000000b28f8f7221 */ /* 0x000fe20000010100 */
[----:B------:R-:W-:Y:S01]  /*51d0*/  FMUL.FTZ R97, R149, R174 ;  /* 0x000000ae95617220 */ /* 0x000fe20000410000 */
[----:B------:R-:W-:Y:S01]  /*51e0*/  FADD.FTZ R181, -R173, R180 ;  /* 0x000000b4adb57221 */ /* 0x000fe20000010100 */
[----:B------:R-:W-:Y:S02]  /*51f0*/  @P5 HADD2.F32 R180, -RZ, R70.H0_H0 ;  /* 0x20000046ffb45230 */ /* 0x000fe40000004100 */
[----:B------:R-:W-:Y:S01]  /*5200*/  FMUL.FTZ R178, R152, R143 ;  /* 0x0000008f98b27220 */ /* 0x000fe20000410000 */
[----:B------:R-:W-:Y:S01]  /*5210*/  FMUL.FTZ R97, R97, UR4 ;  /* 0x0000000461617c20 */ /* 0x000fe20008410000 */
[----:B------:R-:W-:-:S02]  /*5220*/  @P5 HADD2.F32 R176, -RZ, R98.H0_H0 ;  /* 0x20000062ffb05230 */ /* 0x000fc40000004100 */
[----:B------:R-:W-:Y:S01]  /*5230*/  FMUL.FTZ R184, R152, R181 ;  /* 0x000000b598b87220 */ /* 0x000fe20000410000 */
[----:B------:R-:W-:Y:S01]  /*5240*/  @P4 HADD2.F32 R175, -RZ, R98.H1_H1 ;  /* 0x30000062ffaf4230 */ /* 0x000fe20000004100 */
[----:B------:R-:W-:Y:S01]  /*5250*/  MOV R98, RZ ;  /* 0x000000ff00627202 */ /* 0x000fe20000000f00 */
[--C-:B------:R-:W-:Y:S02]  /*5260*/  @P3 HADD2.F32 R182, -RZ, R99.reuse.H0_H0 ;  /* 0x20000063ffb63230 */ /* 0x100fe40000004100 */
[----:B------:R-:W-:Y:S01]  /*5270*/  @P5 FMUL.FTZ R98, R180, R97 ;  /* 0x00000061b4625220 */ /* 0x000fe20000410000 */
[----:B------:R-:W-:Y:S02]  /*5280*/  @P2 HADD2.F32 R186, -RZ, R99.H1_H1 ;  /* 0x30000063ffba2230 */ /* 0x000fe40000004100 */
[----:B------:R-:W-:Y:S01]  /*5290*/  FMUL.FTZ R99, R149, R178 ;  /* 0x000000b295637220 */ /* 0x000fe20000410000 */
[----:B------:R-:W-:Y:S02]  /*52a0*/  @P6 HADD2.F32 R143, -RZ, R69.H1_H1 ;  /* 0x30000045ff8f6230 */ /* 0x000fe40000004100 */
[----:B------:R-:W-:Y:S01]  /*52b0*/  FMUL.FTZ R180, R152, R179 ;  /* 0x000000b398b47220 */ /* 0x000fe20000410000 */
[----:B------:R-:W-:Y:S01]  /*52c0*/  MOV R96, RZ ;  /* 0x000000ff00607202 */ /* 0x000fe20000000f00 */
[----:B------:R-:W-:-:S02]  /*52d0*/  HFMA2 R173, -RZ, RZ, 0, 0 ;  /* 0x00000000ffad7431 */ /* 0x000fc400000001ff */
[----:B------:R-:W-:Y:S01]  /*52e0*/  FMUL.FTZ R178, R99, UR4 ;  /* 0x0000000463b27c20 */ /* 0x000fe20008410000 */
[----:B------:R-:W-:Y:S02]  /*52f0*/  HFMA2 R174, -RZ, RZ, 0, 0 ;  /* 0x00000000ffae7431 */ /* 0x000fe400000001ff */
[----:B------:R-:W-:Y:S01]  /*5300*/  @P6 FMUL.FTZ R96, R143, R142 ;  /* 0x0000008e8f606220 */ /* 0x000fe20000410000 */
[C---:B------:R-:W-:Y:S01]  /*5310*/  FMUL.FTZ R99, R149.reuse, R180 ;  /* 0x000000b495637220 */ /* 0x040fe20000410000 */
[----:B------:R-:W-:Y:S01]  /*5320*/  FMUL.FTZ R143, R149, R184 ;  /* 0x000000b8958f7220 */ /* 0x000fe20000410000 */
[----:B------:R-:W-:Y:S02]  /*5330*/  @P4 HADD2.F32 R179, -RZ, R70.H1_H1 ;  /* 0x30000046ffb34230 */ /* 0x000fe40000004100 */
[----:B------:R-:W-:Y:S01]  /*5340*/  @P5 FMUL.FTZ R173, R176, R97 ;  /* 0x00000061b0ad5220 */ /* 0x000fe20000410000 */
[--C-:B------:R-:W-:Y:S02]  /*5350*/  @P3 HADD2.F32 R180, -RZ, R71.reuse.H0_H0 ;  /* 0x20000047ffb43230 */ /* 0x100fe40000004100 */
[----:B------:R-:W-:Y:S01]  /*5360*/  FMUL.FTZ R99, R99, UR4 ;  /* 0x0000000463637c20 */ /* 0x000fe20008410000 */
[----:B------:R-:W-:-:S02]  /*5370*/  @P2 HADD2.F32 R184, -RZ, R71.H1_H1 ;  /* 0x30000047ffb82230 */ /* 0x000fc40000004100 */
[----:B------:R-:W-:Y:S01]  /*5380*/  FMUL.FTZ R143, R143, UR4 ;  /* 0x000000048f8f7c20 */ /* 0x000fe20008410000 */
[-C--:B------:R-:W-:Y:S01]  /*5390*/  @P4 FMUL.FTZ R174, R175, R178.reuse ;  /* 0x000000b2afae4220 */ /* 0x080fe20000410000 */
[----:B------:R-:W-:Y:S01]  /*53a0*/  MOV R97, RZ ;  /* 0x000000ff00617202 */ /* 0x000fe20000000f00 */
[----:B------:R-:W-:Y:S01]  /*53b0*/  HFMA2 R175, -RZ, RZ, 0, 0 ;  /* 0x00000000ffaf7431 */ /* 0x000fe200000001ff */
[----:B------:R-:W-:Y:S01]  /*53c0*/  CS2R R176, SRZ ;  /* 0x0000000000b07805 */ /* 0x000fe2000001ff00 */
[----:B------:R-:W-:Y:S01]  /*53d0*/  @P4 FMUL.FTZ R97, R179, R178 ;  /* 0x000000b2b3614220 */ /* 0x000fe20000410000 */
[----:B------:R-:W-:Y:S01]  /*53e0*/  MOV R142, RZ ;  /* 0x000000ff008e7202 */ /* 0x000fe20000000f00 */
[----:B------:R-:W-:Y:S01]  /*53f0*/  @P3 FMUL.FTZ R142, R180, R99 ;  /* 0x00000063b48e3220 */ /* 0x000fe20000410000 */
[----:B------:R-:W-:Y:S01]  /*5400*/  @P2 FMUL.FTZ R177, R184, R143 ;  /* 0x0000008fb8b12220 */ /* 0x000fe20000410000 */
[----:B------:R-:W-:Y:S01]  /*5410*/  @P3 FMUL.FTZ R175, R182, R99 ;  /* 0x00000063b6af3220 */ /* 0x000fe20000410000 */
[----:B------:R-:W-:Y:S01]  /*5420*/  F2FP.F16.F32.PACK_AB R98, R97, R98 ;  /* 0x000000626162723e */ /* 0x000fe200000000ff */
[----:B------:R-:W-:Y:S01]  /*5430*/  @P2 FMUL.FTZ R176, R186, R143 ;  /* 0x0000008fbab02220 */ /* 0x000fe20000410000 */
[----:B------:R-:W-:-:S02]  /*5440*/  F2FP.F16.F32.PACK_AB R97, R96, R155 ;  /* 0x0000009b6061723e */ /* 0x000fc400000000ff */
[----:B------:R-:W-:Y:S02]  /*5450*/  F2FP.F16.F32.PACK_AB R96, R151, R150 ;  /* 0x000000969760723e */ /* 0x000fe400000000ff */
[----:B------:R-:W-:-:S07]  /*5460*/  F2FP.F16.F32.PACK_AB R99, R177, R142 ;  /* 0x0000008eb163723e */ /* 0x000fce00000000ff */
.L_x_2714:
        /* <DEDUP_REMOVED lines=9> */
[C---:B------:R-:W-:Y:S01]  /*5500*/  LOP3.LUT P2, RZ, R134.reuse, 0xff, RZ, 0xc0, !PT ;  /* 0x000000ff86ff7812 */ /* 0x040fe2000784c0ff */
[----:B------:R-:W-:Y:S01]  /*5510*/  FFMA.FTZ R166, R121, R166, R122 ;  /* 0x000000a679a67223 */ /* 0x000fe2000001007a */
[----:B------:R-:W-:Y:S01]  /*5520*/  LOP3.LUT P3, RZ, R134, 0xff00, RZ, 0xc0, !PT ;  /* 0x0000ff0086ff7812 */ /* 0x000fe2000786c0ff */
[----:B------:R-:W-:Y:S01]  /*5530*/  FADD.FTZ R165, -R165, R164 ;  /* 0x000000a4a5a57221 */ /* 0x000fe20000010100 */
[----:B------:R-:W-:Y:S01]  /*5540*/  FFMA.FTZ R167, R121, R167, R122 ;  /* 0x000000a779a77223 */ /* 0x000fe2000001007a */
[----:B------:R-:W-:Y:S01]  /*5550*/  FADD.FTZ R87, -R166, R163 ;  /* 0x000000a3a6577221 */ /* 0x000fe20000010100 */
[----:B------:R-:W-:Y:S01]  /*5560*/  LOP3.LUT P4, RZ, R134, 0xff0000, RZ, 0xc0, !PT ;  /* 0x00ff000086ff7812 */ /* 0x000fe2000788c0ff */
[C---:B------:R-:W-:Y:S01]  /*5570*/  FMUL.FTZ R84, R152.reuse, R165 ;  /* 0x000000a598547220 */ /* 0x040fe20000410000 */
[----:B------:R-:W-:Y:S01]  /*5580*/  FADD.FTZ R167, -R167, R162 ;  /* 0x000000a2a7a77221 */ /* 0x000fe20000010100 */
[----:B------:R-:W-:Y:S01]  /*5590*/  FMUL.FTZ R87, R152, R87 ;  /* 0x0000005798577220 */ /* 0x000fe20000410000 */
[----:B0-----:R-:W-:Y:S01]  /*55a0*/  CS2R R150, SRZ ;  /* 0x0000000000967805 */ /* 0x001fe2000001ff00 */
[----:B------:R-:W-:Y:S01]  /*55b0*/  FMUL.FTZ R85, R84, R149 ;  /* 0x0000009554557220 */ /* 0x000fe20000410000 */
[----:B------:R-:W-:Y:S01]  /*55c0*/  CS2R R142, SRZ ;  /* 0x00000000008e7805 */ /* 0x000fe2000001ff00 */
[----:B-----5:R-:W-:-:S02]  /*55d0*/  @P2 HADD2.F32 R86, -RZ, R96.H0_H0 ;  /* 0x20000060ff562230 */ /* 0x020fc40000004100 */
[----:B------:R-:W-:Y:S01]  /*55e0*/  FFMA.FTZ R168, R121, R168, R122 ;  /* 0x000000a879a87223 */ /* 0x000fe2000001007a */
[----:B------:R-:W-:Y:S01]  /*55f0*/  FMUL.FTZ R177, R85, UR4 ;  /* 0x0000000455b17c20 */ /* 0x000fe20008410000 */
[----:B------:R-:W-:Y:S02]  /*5600*/  @P3 HADD2.F32 R155, -RZ, R96.H1_H1 ;  /* 0x30000060ff9b3230 */ /* 0x000fe40000004100 */
[----:B------:R-:W-:Y:S01]  /*5610*/  FMUL.FTZ R96, R152, R167 ;  /* 0x000000a798607220 */ /* 0x000fe20000410000 */
[--C-:B------:R-:W-:Y:S02]  /*5620*/  @P2 HADD2.F32 R85, -RZ, R64.reuse.H0_H0 ;  /* 0x20000040ff552230 */ /* 0x100fe40000004100 */
[----:B------:R-:W-:Y:S01]  /*5630*/  @P2 FMUL.FTZ R150, R177, R86 ;  /* 0x00000056b1962220 */ /* 0x000fe20000410000 */
[-C--:B------:R-:W-:Y:S01]  /*5640*/  FMUL.FTZ R86, R87, R149.reuse ;  /* 0x0000009557567220 */ /* 0x080fe20000410000 */
[----:B------:R-:W-:Y:S02]  /*5650*/  @P3 HADD2.F32 R162, -RZ, R64.H1_H1 ;  /* 0x30000040ffa23230 */ /* 0x000fe40000004100 */
[----:B------:R-:W-:Y:S01]  /*5660*/  FMUL.FTZ R164, R96, R149 ;  /* 0x0000009560a47220 */ /* 0x000fe20000410000 */
[----:B------:R-:W-:Y:S01]  /*5670*/  @P2 FMUL.FTZ R143, R177, R85 ;  /* 0x00000055b18f2220 */ /* 0x000fe20000410000 */
[----:B------:R-:W-:Y:S01]  /*5680*/  FMUL.FTZ R166, R86, UR4 ;  /* 0x0000000456a67c20 */ /* 0x000fe20008410000 */
[C---:B------:R-:W-:Y:S01]  /*5690*/  LOP3.LUT P6, RZ, R134.reuse, 0xff000000, RZ, 0xc0, !PT ;  /* 0xff00000086ff7812 */ /* 0x040fe200078cc0ff */
[----:B------:R-:W-:Y:S01]  /*56a0*/  HFMA2 R154, -RZ, RZ, 0, 0 ;  /* 0x00000000ff9a7431 */ /* 0x000fe200000001ff */
[----:B------:R-:W-:Y:S01]  /*56b0*/  ISETP.GE.U32.AND P2, PT, R134, RZ, PT ;  /* 0x000000ff8600720c */ /* 0x000fe20003f46070 */
[----:B------:R-:W-:-:S02]  /*56c0*/  @P4 HADD2.F32 R165, -RZ, R97.H0_H0 ;  /* 0x20000061ffa54230 */ /* 0x000fc40000004100 */
[----:B------:R-:W-:Y:S01]  /*56d0*/  FADD.FTZ R157, -R168, R157 ;  /* 0x0000009da89d7221 */ /* 0x000fe20000010100 */
[----:B------:R-:W-:Y:S02]  /*56e0*/  @P4 HADD2.F32 R86, -RZ, R65.H0_H0 ;  /* 0x20000041ff564230 */ /* 0x000fe40000004100 */
[----:B------:R-:W-:Y:S01]  /*56f0*/  FMUL.FTZ R164, R164, UR4 ;  /* 0x00000004a4a47c20 */ /* 0x000fe20008410000 */
[C---:B------:R-:W-:Y:S01]  /*5700*/  @P3 FMUL.FTZ R151, R166.reuse, R155 ;  /* 0x0000009ba6973220 */ /* 0x040fe20000410000 */
[----:B------:R-:W-:Y:S01]  /*5710*/  @P3 FMUL.FTZ R142, R166, R162 ;  /* 0x000000a2a68e3220 */ /* 0x000fe20000410000 */
[--C-:B------:R-:W-:Y:S01]  /*5720*/  FFMA.FTZ R169, R121, R169, R122.reuse ;  /* 0x000000a979a97223 */ /* 0x100fe2000001007a */
[----:B------:R-:W-:Y:S01]  /*5730*/  LOP3.LUT P3, RZ, R135, 0xff0000, RZ, 0xc0, !PT ;  /* 0x00ff000087ff7812 */ /* 0x000fe2000786c0ff */
[--C-:B------:R-:W-:Y:S01]  /*5740*/  FFMA.FTZ R170, R121, R170, R122.reuse ;  /* 0x000000aa79aa7223 */ /* 0x100fe2000001007a */
[C---:B------:R-:W-:Y:S01]  /*5750*/  ISETP.GE.U32.AND.EX P2, PT, R135.reuse, 0x1000000, PT, P2 ;  /* 0x010000008700780c */ /* 0x040fe20003f46120 */
[----:B------:R-:W-:Y:S01]  /*5760*/  FMUL.FTZ R167, R152, R157 ;  /* 0x0000009d98a77220 */ /* 0x000fe20000410000 */
[----:B------:R-:W-:Y:S01]  /*5770*/  MOV R163, RZ ;  /* 0x000000ff00a37202 */ /* 0x000fe20000000f00 */
[C---:B------:R-:W-:Y:S01]  /*5780*/  @P4 FMUL.FTZ R154, R164.reuse, R165 ;  /* 0x000000a5a49a4220 */ /* 0x040fe20000410000 */
[----:B------:R-:W-:Y:S01]  /*5790*/  LOP3.LUT P5, RZ, R135, 0xff, RZ, 0xc0, !PT ;  /* 0x000000ff87ff7812 */ /* 0x000fe200078ac0ff */
[----:B------:R-:W-:Y:S01]  /*57a0*/  @P4 FMUL.FTZ R163, R164, R86 ;  /* 0x00000056a4a34220 */ /* 0x000fe20000410000 */
[----:B------:R-:W-:Y:S01]  /*57b0*/  FFMA.FTZ R172, R121, R172, R122 ;  /* 0x000000ac79ac7223 */ /* 0x000fe2000001007a */
[----:B------:R-:W-:Y:S01]  /*57c0*/  LOP3.LUT P4, RZ, R135, 0xff00, RZ, 0xc0, !PT ;  /* 0x0000ff0087ff7812 */ /* 0x000fe2000788c0ff */
[----:B------:R-:W-:Y:S01]  /*57d0*/  FADD.FTZ R169, -R169, R156 ;  /* 0x0000009ca9a97221 */ /* 0x000fe20000010100 */
[----:B------:R-:W-:Y:S01]  /*57e0*/  FADD.FTZ R135, -R170, R127 ;  /* 0x0000007faa877221 */ /* 0x000fe20000010100 */
[----:B------:R-:W-:Y:S01]  /*57f0*/  FMUL.FTZ R85, R167, R149 ;  /* 0x00000095a7557220 */ /* 0x000fe20000410000 */
[----:B------:R-:W-:Y:S01]  /*5800*/  FADD.FTZ R165, -R172, R125 ;  /* 0x0000007daca57221 */ /* 0x000fe20000010100 */
[----:B------:R-:W-:-:S02]  /*5810*/  HFMA2 R125, -RZ, RZ, 0, 0 ;  /* 0x00000000ff7d7431 */ /* 0x000fc400000001ff */
[C---:B------:R-:W-:Y:S01]  /*5820*/  FMUL.FTZ R170, R152.reuse, R169 ;  /* 0x000000a998aa7220 */ /* 0x040fe20000410000 */
[----:B------:R-:W-:Y:S01]  /*5830*/  FFMA.FTZ R171, R121, R171, R122 ;  /* 0x000000ab79ab7223 */ /* 0x000fe2000001007a */
[----:B------:R-:W-:Y:S02]  /*5840*/  @P6 HADD2.F32 R97, -RZ, R97.H1_H1 ;  /* 0x30000061ff616230 */ /* 0x000fe40000004100 */
[----:B------:R-:W-:Y:S01]  /*5850*/  FMUL.FTZ R156, R85, UR4 ;  /* 0x00000004559c7c20 */ /* 0x000fe20008410000 */
[----:B------:R-:W-:Y:S01]  /*5860*/  FMUL.FTZ R135, R152, R135 ;  /* 0x0000008798877220 */ /* 0x000fe20000410000 */
[----:B------:R-:W-:Y:S01]  /*5870*/  FMUL.FTZ R86, R170, R149 ;  /* 0x00000095aa567220 */ /* 0x000fe20000410000 */
[----:B------:R-:W-:Y:S01]  /*5880*/  FADD.FTZ R171, -R171, R126 ;  /* 0x0000007eabab7221 */ /* 0x000fe20000010100 */
[--C-:B------:R-:W-:Y:S02]  /*5890*/  @P3 HADD2.F32 R164, -RZ, R99.reuse.H0_H0 ;  /* 0x20000063ffa43230 */ /* 0x100fe40000004100 */
[----:B------:R-:W-:Y:S01]  /*58a0*/  @P6 FMUL.FTZ R125, R156, R97 ;  /* 0x000000619c7d6220 */ /* 0x000fe20000410000 */
[----:B------:R-:W-:-:S02]  /*58b0*/  @P2 HADD2.F32 R166, -RZ, R99.H1_H1 ;  /* 0x30000063ffa62230 */ /* 0x000fc40000004100 */
[----:B------:R-:W-:Y:S02]  /*58c0*/  HFMA2 R162, -RZ, RZ, 0, 0 ;  /* 0x00000000ffa27431 */ /* 0x000fe400000001ff */
[----:B------:R-:W-:Y:S01]  /*58d0*/  FMUL.FTZ R99, R135, R149 ;  /* 0x0000009587637220 */ /* 0x000fe20000410000 */
[----:B------:R-:W-:Y:S02]  /*58e0*/  @P5 HADD2.F32 R127, -RZ, R98.H0_H0 ;  /* 0x20000062ff7f5230 */ /* 0x000fe40000004100 */
[----:B------:R-:W-:Y:S01]  /*58f0*/  FMUL.FTZ R86, R86, UR4 ;  /* 0x0000000456567c20 */ /* 0x000fe20008410000 */
[----:B------:R-:W-:Y:S02]  /*5900*/  @P5 HADD2.F32 R97, -RZ, R66.H0_H0 ;  /* 0x20000042ff615230 */ /* 0x000fe40000004100 */
[----:B------:R-:W-:Y:S02]  /*5910*/  HFMA2 R157, -RZ, RZ, 0, 0 ;  /* 0x00000000ff9d7431 */ /* 0x000fe400000001ff */
[----:B------:R-:W-:-:S02]  /*5920*/  @P4 HADD2.F32 R134, -RZ, R98.H1_H1 ;  /* 0x30000062ff864230 */ /* 0x000fc40000004100 */
[C---:B------:R-:W-:Y:S01]  /*5930*/  FMUL.FTZ R172, R152.reuse, R171 ;  /* 0x000000ab98ac7220 */ /* 0x040fe20000410000 */
[----:B------:R-:W-:Y:S01]  /*5940*/  FMUL.FTZ R169, R99, UR4 ;  /* 0x0000000463a97c20 */ /* 0x000fe20008410000 */
[----:B------:R-:W-:Y:S01]  /*5950*/  MOV R98, RZ ;  /* 0x000000ff00627202 */ /* 0x000fe20000000f00 */
[----:B------:R-:W-:Y:S02]  /*5960*/  @P6 HADD2.F32 R85, -RZ, R65.H1_H1 ;  /* 0x30000041ff556230 */ /* 0x000fe40000004100 */
[----:B------:R-:W-:Y:S01]  /*5970*/  FMUL.FTZ R171, R152, R165 ;  /* 0x000000a598ab7220 */ /* 0x000fe20000410000 */
[C---:B------:R-:W-:Y:S01]  /*5980*/  @P5 FMUL.FTZ R162, R86.reuse, R127 ;  /* 0x0000007f56a25220 */ /* 0x040fe20000410000 */
[----:B------:R-:W-:Y:S01]  /*5990*/  @P5 FMUL.FTZ R98, R86, R97 ;  /* 0x0000006156625220 */ /* 0x000fe20000410000 */
[-C--:B------:R-:W-:Y:S01]  /*59a0*/  FMUL.FTZ R86, R172, R149.reuse ;  /* 0x00000095ac567220 */ /* 0x080fe20000410000 */
[----:B------:R-:W-:Y:S01]  /*59b0*/  @P4 FMUL.FTZ R157, R169, R134 ;  /* 0x00000086a99d4220 */ /* 0x000fe20000410000 */
[----:B------:R-:W-:Y:S01]  /*59c0*/  MOV R126, RZ ;  /* 0x000000ff007e7202 */ /* 0x000fe20000000f00 */
[----:B------:R-:W-:Y:S01]  /*59d0*/  FMUL.FTZ R134, R171, R149 ;  /* 0x00000095ab867220 */ /* 0x000fe20000410000 */
[----:B------:R-:W-:Y:S01]  /*59e0*/  @P6 FMUL.FTZ R126, R156, R85 ;  /* 0x000000559c7e6220 */ /* 0x000fe20000410000 */
[----:B------:R-:W-:-:S02]  /*59f0*/  @P4 HADD2.F32 R85, -RZ, R66.H1_H1 ;  /* 0x30000042ff554230 */ /* 0x000fc40000004100 */
[----:B------:R-:W-:Y:S01]  /*5a00*/  FMUL.FTZ R165, R86, UR4 ;  /* 0x0000000456a57c20 */ /* 0x000fe20008410000 */
[--C-:B------:R-:W-:Y:S02]  /*5a10*/  @P3 HADD2.F32 R127, -RZ, R67.reuse.H0_H0 ;  /* 0x20000043ff7f3230 */ /* 0x100fe40000004100 */
[----:B------:R-:W-:Y:S01]  /*5a20*/  FMUL.FTZ R177, R134, UR4 ;  /* 0x0000000486b17c20 */ /* 0x000fe20008410000 */
[----:B------:R-:W-:Y:S01]  /*5a30*/  @P2 HADD2.F32 R86, -RZ, R67.H1_H1 ;  /* 0x30000043ff562230 */ /* 0x000fe20000004100 */
        /* <DEDUP_REMOVED lines=19> */
.L_x_2715:
        /* <DEDUP_REMOVED lines=10> */
[C---:B------:R-:W-:Y:S01]  /*5c10*/  FMUL.FTZ R162, R152.reuse, R155 ;  /* 0x0000009b98a27220 */ /* 0x040fe20000410000 */
[----:B0-----:R-:W-:Y:S01]  /*5c20*/  CS2R R150, SRZ ;  /* 0x0000000000967805 */ /* 0x001fe2000001ff00 */
[----:B------:R-:W-:Y:S01]  /*5c30*/  FMUL.FTZ R142, R149, R142 ;  /* 0x0000008e958e7220 */ /* 0x000fe20000410000 */
[----:B------:R-:W-:Y:S01]  /*5c40*/  FMUL.FTZ R166, R152, R165 ;  /* 0x000000a598a67220 */ /* 0x000fe20000410000 */
[----:B-----5:R-:W-:-:S02]  /*5c50*/  @P2 HADD2.F32 R143, -RZ, R96.H0_H0 ;  /* 0x20000060ff8f2230 */ /* 0x020fc40000004100 */
[----:B------:R-:W-:Y:S01]  /*5c60*/  FFMA.FTZ R168, R121, R168, R122 ;  /* 0x000000a879a87223 */ /* 0x000fe2000001007a */
[----:B------:R-:W-:Y:S01]  /*5c70*/  FMUL.FTZ R164, R142, UR4 ;  /* 0x000000048ea47c20 */ /* 0x000fe20008410000 */
[----:B------:R-:W-:Y:S02]  /*5c80*/  @P3 HADD2.F32 R167, -RZ, R96.H1_H1 ;  /* 0x30000060ffa73230 */ /* 0x000fe40000004100 */
[----:B------:R-:W-:Y:S01]  /*5c90*/  FMUL.FTZ R96, R149, R162 ;  /* 0x000000a295607220 */ /* 0x000fe20000410000 */
[--C-:B------:R-:W-:Y:S02]  /*5ca0*/  @P2 HADD2.F32 R165, -RZ, R64.reuse.H0_H0 ;  /* 0x20000040ffa52230 */ /* 0x100fe40000004100 */
[-C--:B------:R-:W-:Y:S01]  /*5cb0*/  @P2 FMUL.FTZ R150, R143, R164.reuse ;  /* 0x000000a48f962220 */ /* 0x080fe20000410000 */
[----:B------:R-:W-:Y:S01]  /*5cc0*/  CS2R R142, SRZ ;  /* 0x00000000008e7805 */ /* 0x000fe2000001ff00 */
[----:B------:R-:W-:Y:S01]  /*5cd0*/  @P3 HADD2.F32 R177, -RZ, R64.H1_H1 ;  /* 0x30000040ffb13230 */ /* 0x000fe20000004100 */
[----:B------:R-:W-:Y:S01]  /*5ce0*/  LOP3.LUT P6, RZ, R134, 0xff000000, RZ, 0xc0, !PT ;  /* 0xff00000086ff7812 */ /* 0x000fe200078cc0ff */
[----:B------:R-:W-:Y:S01]  /*5cf0*/  FMUL.FTZ R96, R96, UR4 ;  /* 0x0000000460607c20 */ /* 0x000fe20008410000 */
[----:B------:R-:W-:Y:S01]  /*5d00*/  @P2 FMUL.FTZ R143, R165, R164 ;  /* 0x000000a4a58f2220 */ /* 0x000fe20000410000 */
[----:B------:R-:W-:Y:S01]  /*5d10*/  FADD.FTZ R157, -R168, R157 ;  /* 0x0000009da89d7221 */ /* 0x000fe20000010100 */
[----:B------:R-:W-:Y:S01]  /*5d20*/  FMUL.FTZ R155, R149, R166 ;  /* 0x000000a6959b7220 */ /* 0x000fe20000410000 */
[----:B------:R-:W-:Y:S01]  /*5d30*/  ISETP.GE.U32.AND P2, PT, R134, RZ, PT ;  /* 0x000000ff8600720c */ /* 0x000fe20003f46070 */
[----:B------:R-:W-:-:S02]  /*5d40*/  HFMA2 R154, -RZ, RZ, 0, 0 ;  /* 0x00000000ff9a7431 */ /* 0x000fc400000001ff */
[-C--:B------:R-:W-:Y:S01]  /*5d50*/  @P3 FMUL.FTZ R151, R167, R96.reuse ;  /* 0x00000060a7973220 */ /* 0x080fe20000410000 */
[----:B------:R-:W-:Y:S01]  /*5d60*/  @P3 FMUL.FTZ R142, R177, R96 ;  /* 0x00000060b18e3220 */ /* 0x000fe20000410000 */
[----:B------:R-:W-:Y:S02]  /*5d70*/  @P4 HADD2.F32 R162, -RZ, R97.H0_H0 ;  /* 0x20000061ffa24230 */ /* 0x000fe40000004100 */
[----:B------:R-:W-:Y:S01]  /*5d80*/  FMUL.FTZ R96, R152, R157 ;  /* 0x0000009d98607220 */ /* 0x000fe20000410000 */
[----:B------:R-:W-:Y:S02]  /*5d90*/  @P4 HADD2.F32 R166, -RZ, R65.H0_H0 ;  /* 0x20000041ffa64230 */ /* 0x000fe40000004100 */
[----:B------:R-:W-:Y:S01]  /*5da0*/  FMUL.FTZ R155, R155, UR4 ;  /* 0x000000049b9b7c20 */ /* 0x000fe20008410000 */
[--C-:B------:R-:W-:Y:S01]  /*5db0*/  FFMA.FTZ R169, R121, R169, R122.reuse ;  /* 0x000000a979a97223 */ /* 0x100fe2000001007a */
[----:B------:R-:W-:Y:S01]  /*5dc0*/  LOP3.LUT P3, RZ, R135, 0xff0000, RZ, 0xc0, !PT ;  /* 0x00ff000087ff7812 */ /* 0x000fe2000786c0ff */
[--C-:B------:R-:W-:Y:S01]  /*5dd0*/  FFMA.FTZ R172, R121, R172, R122.reuse ;  /* 0x000000ac79ac7223 */ /* 0x100fe2000001007a */
[----:B------:R-:W-:Y:S01]  /*5de0*/  ISETP.GE.U32.AND.EX P2, PT, R135, 0x1000000, PT, P2 ;  /* 0x010000008700780c */ /* 0x000fe20003f46120 */
[--C-:B------:R-:W-:Y:S01]  /*5df0*/  FFMA.FTZ R170, R121, R170, R122.reuse ;  /* 0x000000aa79aa7223 */ /* 0x100fe2000001007a */
[----:B------:R-:W-:Y:S01]  /*5e00*/  LOP3.LUT P5, RZ, R135, 0xff, RZ, 0xc0, !PT ;  /* 0x000000ff87ff7812 */ /* 0x000fe200078ac0ff */
[----:B------:R-:W-:Y:S01]  /*5e10*/  FFMA.FTZ R171, R121, R171, R122 ;  /* 0x000000ab79ab7223 */ /* 0x000fe2000001007a */
[----:B------:R-:W-:Y:S01]  /*5e20*/  MOV R163, RZ ;  /* 0x000000ff00a37202 */ /* 0x000fe20000000f00 */
[----:B------:R-:W-:Y:S01]  /*5e30*/  FMUL.FTZ R96, R149, R96 ;  /* 0x0000006095607220 */ /* 0x000fe20000410000 */
[-C--:B------:R-:W-:Y:S01]  /*5e40*/  @P4 FMUL.FTZ R154, R162, R155.reuse ;  /* 0x0000009ba29a4220 */ /* 0x080fe20000410000 */
[----:B------:R-:W-:Y:S01]  /*5e50*/  @P4 FMUL.FTZ R163, R166, R155 ;  /* 0x0000009ba6a34220 */ /* 0x000fe20000410000 */
[----:B------:R-:W-:Y:S01]  /*5e60*/  FADD.FTZ R169, -R169, R156 ;  /* 0x0000009ca9a97221 */ /* 0x000fe20000010100 */
[----:B------:R-:W-:Y:S01]  /*5e70*/  FADD.FTZ R165, -R172, R125 ;  /* 0x0000007daca57221 */ /* 0x000fe20000010100 */
[----:B------:R-:W-:Y:S01]  /*5e80*/  LOP3.LUT P4, RZ, R135, 0xff00, RZ, 0xc0, !PT ;  /* 0x0000ff0087ff7812 */ /* 0x000fe2000788c0ff */
[----:B------:R-:W-:-:S02]  /*5e90*/  HFMA2 R125, -RZ, RZ, 0, 0 ;  /* 0x00000000ff7d7431 */ /* 0x000fc400000001ff */
[----:B------:R-:W-:Y:S01]  /*5ea0*/  FADD.FTZ R127, -R170, R127 ;  /* 0x0000007faa7f7221 */ /* 0x000fe20000010100 */
[----:B------:R-:W-:Y:S01]  /*5eb0*/  FADD.FTZ R171, -R171, R126 ;  /* 0x0000007eabab7221 */ /* 0x000fe20000010100 */
[----:B------:R-:W-:Y:S02]  /*5ec0*/  @P6 HADD2.F32 R97, -RZ, R97.H1_H1 ;  /* 0x30000061ff616230 */ /* 0x000fe40000004100 */
[----:B------:R-:W-:Y:S01]  /*5ed0*/  FMUL.FTZ R126, R96, UR4 ;  /* 0x00000004607e7c20 */ /* 0x000fe20008410000 */
[C---:B------:R-:W-:Y:S01]  /*5ee0*/  FMUL.FTZ R134, R152.reuse, R169 ;  /* 0x000000a998867220 */ /* 0x040fe20000410000 */
[----:B------:R-:W-:Y:S01]  /*5ef0*/  FMUL.FTZ R164, R152, R127 ;  /* 0x0000007f98a47220 */ /* 0x000fe20000410000 */
[--C-:B------:R-:W-:Y:S02]  /*5f00*/  @P3 HADD2.F32 R166, -RZ, R99.reuse.H0_H0 ;  /* 0x20000063ffa63230 */ /* 0x100fe40000004100 */
[----:B------:R-:W-:Y:S01]  /*5f10*/  @P6 FMUL.FTZ R125, R97, R126 ;  /* 0x0000007e617d6220 */ /* 0x000fe20000410000 */
[----:B------:R-:W-:Y:S01]  /*5f20*/  FMUL.FTZ R97, R149, R134 ;  /* 0x0000008695617220 */ /* 0x000fe20000410000 */
[----:B------:R-:W-:-:S02]  /*5f30*/  @P2 HADD2.F32 R170, -RZ, R99.H1_H1 ;  /* 0x30000063ffaa2230 */ /* 0x000fc40000004100 */
[----:B------:R-:W-:Y:S01]  /*5f40*/  FMUL.FTZ R99, R149, R164 ;  /* 0x000000a495637220 */ /* 0x000fe20000410000 */
[----:B------:R-:W-:Y:S02]  /*5f50*/  @P5 HADD2.F32 R164, -RZ, R66.H0_H0 ;  /* 0x20000042ffa45230 */ /* 0x000fe40000004100 */
[----:B------:R-:W-:Y:S01]  /*5f60*/  FMUL.FTZ R97, R97, UR4 ;  /* 0x0000000461617c20 */ /* 0x000fe20008410000 */
[--C-:B------:R-:W-:Y:S02]  /*5f70*/  @P5 HADD2.F32 R156, -RZ, R98.reuse.H0_H0 ;  /* 0x20000062ff9c5230 */ /* 0x100fe40000004100 */
[----:B------:R-:W-:Y:S01]  /*5f80*/  FMUL.FTZ R168, R152, R165 ;  /* 0x000000a598a87220 */ /* 0x000fe20000410000 */
[----:B------:R-:W-:Y:S01]  /*5f90*/  @P4 HADD2.F32 R135, -RZ, R98.H1_H1 ;  /* 0x30000062ff874230 */ /* 0x000fe20000004100 */
[----:B------:R-:W-:Y:S01]  /*5fa0*/  MOV R98, RZ ;  /* 0x000000ff00627202 */ /* 0x000fe20000000f00 */
[----:B------:R-:W-:Y:S02]  /*5fb0*/  @P6 HADD2.F32 R127, -RZ, R65.H1_H1 ;  /* 0x30000041ff7f6230 */ /* 0x000fe40000004100 */
[----:B------:R-:W-:Y:S01]  /*5fc0*/  @P5 FMUL.FTZ R98, R164, R97 ;  /* 0x00000061a4625220 */ /* 0x000fe20000410000 */
[----:B------:R-:W-:Y:S01]  /*5fd0*/  FMUL.FTZ R164, R152, R171 ;  /* 0x000000ab98a47220 */ /* 0x000fe20000410000 */
[----:B------:R-:W-:Y:S01]  /*5fe0*/  MOV R96, RZ ;  /* 0x000000ff00607202 */ /* 0x000fe20000000f00 */
[----:B------:R-:W-:-:S02]  /*5ff0*/  HFMA2 R162, -RZ, RZ, 0, 0 ;  /* 0x00000000ffa27431 */ /* 0x000fc400000001ff */
[----:B------:R-:W-:Y:S01]  /*6000*/  FMUL.FTZ R134, R99, UR4 ;  /* 0x0000000463867c20 */ /* 0x000fe20008410000 */
[----:B------:R-:W-:Y:S01]  /*6010*/  @P6 FMUL.FTZ R96, R127, R126 ;  /* 0x0000007e7f606220 */ /* 0x000fe20000410000 */
[----:B------:R-:W-:Y:S02]  /*6020*/  HFMA2 R157, -RZ, RZ, 0, 0 ;  /* 0x00000000ff9d7431 */ /* 0x000fe400000001ff */
        /* <DEDUP_REMOVED lines=8> */
[----:B------:R-:W-:Y:S01]  /*60b0*/  MOV R97, RZ ;  /* 0x000000ff00617202 */ /* 0x000fe20000000f00 */
[-C--:B------:R-:W-:Y:S01]  /*60c0*/  @P4 FMUL.FTZ R157, R135, R134.reuse ;  /* 0x00000086879d4220 */ /* 0x080fe20000410000 */
[----:B------:R-:W-:Y:S02]  /*60d0*/  HFMA2 R156, -RZ, RZ, 0, 0 ;  /* 0x00000000ff9c7431 */ /* 0x000fe400000001ff */
[----:B------:R-:W-:Y:S01]  /*60e0*/  @P4 FMUL.FTZ R97, R165, R134 ;  /* 0x00000086a5614220 */ /* 0x000fe20000410000 */
[----:B------:R-:W-:Y:S01]  /*60f0*/  MOV R126, RZ ;  /* 0x000000ff007e7202 */ /* 0x000fe20000000f00 */
[----:B------:R-:W-:Y:S01]  /*6100*/  HFMA2 R155, -RZ, RZ, 0, 0 ;  /* 0x00000000ff9b7431 */ /* 0x000fe200000001ff */
[----:B------:R-:W-:Y:S01]  /*6110*/  MOV R135, RZ ;  /* 0x000000ff00877202 */ /* 0x000fe20000000f00 */
[----:B------:R-:W-:Y:S01]  /*6120*/  @P3 FMUL.FTZ R126, R164, R99 ;  /* 0x00000063a47e3220 */ /* 0x000fe20000410000 */
[----:B------:R-:W-:Y:S01]  /*6130*/  @P2 FMUL.FTZ R135, R168, R127 ;  /* 0x0000007fa8872220 */ /* 0x000fe20000410000 */
[----:B------:R-:W-:Y:S01]  /*6140*/  F2FP.F16.F32.PACK_AB R98, R97, R98 ;  /* 0x000000626162723e */ /* 0x000fe200000000ff */
[----:B------:R-:W-:Y:S01]  /*6150*/  @P3 FMUL.FTZ R156, R166, R99 ;  /* 0x00000063a69c3220 */ /* 0x000fe20000410000 */
[----:B------:R-:W-:Y:S01]  /*6160*/  F2FP.F16.F32.PACK_AB R97, R96, R163 ;  /* 0x000000a36061723e */ /* 0x000fe200000000ff */
[----:B------:R-:W-:Y:S01]  /*6170*/  @P2 FMUL.FTZ R155, R170, R127 ;  /* 0x0000007faa9b2220 */ /* 0x000fe20000410000 */
[----:B------:R-:W-:-:S02]  /*6180*/  F2FP.F16.F32.PACK_AB R96, R142, R143 ;  /* 0x0000008f8e60723e */ /* 0x000fc400000000ff */
[----:B------:R-:W-:-:S07]  /*6190*/  F2FP.F16.F32.PACK_AB R99, R135, R126 ;  /* 0x0000007e8763723e */ /* 0x000fce00000000ff */
.L_x_2716:
        /* <DEDUP_REMOVED lines=9> */
[----:B------:R-:W-:Y:S01]  /*6230*/  LOP3.LUT P2, RZ, R132, 0xff, RZ, 0xc0, !PT ;  /* 0x000000ff84ff7812 */ /* 0x000fe2000784c0ff */
[C-C-:B------:R-:W-:Y:S01]  /*6240*/  FFMA.FTZ R87, R121.reuse, R114, R122.reuse ;  /* 0x0000007279577223 */ /* 0x140fe2000001007a */
[C-C-:B------:R-:W-:Y:S01]  /*6250*/  FFMA.FTZ R114, R121.reuse, R115, R122.reuse ;  /* 0x0000007379727223 */ /* 0x140fe2000001007a */
[----:B------:R-:W-:Y:S01]  /*6260*/  FADD.FTZ R105, -R84, R105 ;  /* 0x0000006954697221 */ /* 0x000fe20000010100 */
[----:B------:R-:W-:Y:S01]  /*6270*/  FFMA.FTZ R134, R121, R119, R122 ;  /* 0x0000007779867223 */ /* 0x000fe2000001007a */
[----:B------:R-:W-:Y:S01]  /*6280*/  FADD.FTZ R87, -R87, R106 ;  /* 0x0000006a57577221 */ /* 0x000fe20000010100 */
[----:B------:R-:W-:Y:S01]  /*6290*/  LOP3.LUT P4, RZ, R132, 0xff0000, RZ, 0xc0, !PT ;  /* 0x00ff000084ff7812 */ /* 0x000fe2000788c0ff */
[----:B------:R-:W-:Y:S01]  /*62a0*/  FMUL.FTZ R84, R152, R105 ;  /* 0x0000006998547220 */ /* 0x000fe20000410000 */
[----:B------:R-:W-:Y:S01]  /*62b0*/  HFMA2 R105, -RZ, RZ, 0, 0 ;  /* 0x00000000ff697431 */ /* 0x000fe200000001ff */
[----:B------:R-:W-:Y:S01]  /*62c0*/  LOP3.LUT P3, RZ, R132, 0xff00, RZ, 0xc0, !PT ;  /* 0x0000ff0084ff7812 */ /* 0x000fe2000786c0ff */
[C-C-:B------:R-:W-:Y:S01]  /*62d0*/  FFMA.FTZ R135, R121.reuse, R118, R122.reuse ;  /* 0x0000007679877223 */ /* 0x140fe2000001007a */
[----:B------:R-:W-:Y:S01]  /*62e0*/  FMUL.FTZ R85, R84, R149 ;  /* 0x0000009554557220 */ /* 0x000fe20000410000 */
[----:B------:R-:W-:Y:S01]  /*62f0*/  FFMA.FTZ R127, R121, R116, R122 ;  /* 0x00000074797f7223 */ /* 0x000fe2000001007a */
[----:B-----5:R-:W-:-:S02]  /*6300*/  @P2 HADD2.F32 R86, -RZ, R96.H0_H0 ;  /* 0x20000060ff562230 */ /* 0x020fc40000004100 */
[--C-:B------:R-:W-:Y:S01]  /*6310*/  FFMA.FTZ R126, R121, R117, R122.reuse ;  /* 0x00000075797e7223 */ /* 0x100fe2000001007a */
[----:B------:R-:W-:Y:S01]  /*6320*/  FMUL.FTZ R119, R85, UR4 ;  /* 0x0000000455777c20 */ /* 0x000fe20008410000 */
[----:B------:R-:W-:Y:S01]  /*6330*/  FADD.FTZ R85, -R114, R107 ;  /* 0x0000006b72557221 */ /* 0x000fe20000010100 */
[C---:B------:R-:W-:Y:S01]  /*6340*/  FMUL.FTZ R118, R152.reuse, R87 ;  /* 0x0000005798767220 */ /* 0x040fe20000410000 */
[----:B------:R-:W-:Y:S01]  /*6350*/  FFMA.FTZ R121, R121, R120, R122 ;  /* 0x0000007879797223 */ /* 0x000fe2000001007a */
[----:B------:R-:W-:Y:S01]  /*6360*/  @P2 FMUL.FTZ R105, R119, R86 ;  /* 0x0000005677692220 */ /* 0x000fe20000410000 */
[----:B------:R-:W-:Y:S01]  /*6370*/  FMUL.FTZ R122, R152, R85 ;  /* 0x00000055987a7220 */ /* 0x000fe20000410000 */
[-C--:B------:R-:W-:Y:S01]  /*6380*/  FMUL.FTZ R86, R118, R149.reuse ;  /* 0x0000009576567220 */ /* 0x080fe20000410000 */
[----:B------:R-:W-:Y:S01]  /*6390*/  LOP3.LUT P6, RZ, R132, 0xff000000, RZ, 0xc0, !PT ;  /* 0xff00000084ff7812 */ /* 0x000fe200078cc0ff */
[----:B------:R-:W-:Y:S02]  /*63a0*/  @P2 HADD2.F32 R85, -RZ, R60.H0_H0 ;  /* 0x2000003cff552230 */ /* 0x000fe40000004100 */
[----:B------:R-:W-:Y:S01]  /*63b0*/  FMUL.FTZ R115, R122, R149 ;  /* 0x000000957a737220 */ /* 0x000fe20000410000 */
[----:B------:R-:W-:-:S02]  /*63c0*/  HFMA2 R113, -RZ, RZ, 0, 0 ;  /* 0x00000000ff717431 */ /* 0x000fc400000001ff */
[----:B------:R-:W-:Y:S01]  /*63d0*/  FMUL.FTZ R120, R86, UR4 ;  /* 0x0000000456787c20 */ /* 0x000fe20008410000 */
[----:B------:R-:W-:Y:S01]  /*63e0*/  FADD.FTZ R127, -R127, R108 ;  /* 0x0000006c7f7f7221 */ /* 0x000fe20000010100 */
[----:B------:R-:W-:Y:S01]  /*63f0*/  @P4 HADD2.F32 R116, -RZ, R97.H0_H0 ;  /* 0x20000061ff744230 */ /* 0x000fe20000004100 */
[----:B------:R-:W-:Y:S01]  /*6400*/  CS2R R106, SRZ ;  /* 0x00000000006a7805 */ /* 0x000fe2000001ff00 */
[----:B------:R-:W-:Y:S02]  /*6410*/  @P4 HADD2.F32 R86, -RZ, R61.H0_H0 ;  /* 0x2000003dff564230 */ /* 0x000fe40000004100 */
[----:B------:R-:W-:Y:S01]  /*6420*/  FMUL.FTZ R115, R115, UR4 ;  /* 0x0000000473737c20 */ /* 0x000fe20008410000 */
[----:B------:R-:W-:Y:S02]  /*6430*/  @P3 HADD2.F32 R96, -RZ, R96.H1_H1 ;  /* 0x30000060ff603230 */ /* 0x000fe40000004100 */
[----:B------:R-:W-:Y:S01]  /*6440*/  @P2 FMUL.FTZ R107, R119, R85 ;  /* 0x00000055776b2220 */ /* 0x000fe20000410000 */
[----:B------:R-:W-:Y:S01]  /*6450*/  @P3 HADD2.F32 R87, -RZ, R60.H1_H1 ;  /* 0x3000003cff573230 */ /* 0x000fe20000004100 */
[----:B------:R-:W-:Y:S01]  /*6460*/  LOP3.LUT P5, RZ, R133, 0xff, RZ, 0xc0, !PT ;  /* 0x000000ff85ff7812 */ /* 0x000fe200078ac0ff */
[----:B------:R-:W-:Y:S01]  /*6470*/  FMUL.FTZ R127, R152, R127 ;  /* 0x0000007f987f7220 */ /* 0x000fe20000410000 */
[----:B------:R-:W-:Y:S01]  /*6480*/  MOV R117, RZ ;  /* 0x000000ff00757202 */ /* 0x000fe20000000f00 */
[C---:B------:R-:W-:Y:S01]  /*6490*/  @P4 FMUL.FTZ R113, R115.reuse, R116 ;  /* 0x0000007473714220 */ /* 0x040fe20000410000 */
[----:B------:R-:W-:Y:S01]  /*64a0*/  ISETP.GE.U32.AND P2, PT, R132, RZ, PT ;  /* 0x000000ff8400720c */ /* 0x000fe20003f46070 */
[----:B------:R-:W-:Y:S01]  /*64b0*/  @P4 FMUL.FTZ R117, R115, R86 ;  /* 0x0000005673754220 */ /* 0x000fe20000410000 */
[----:B------:R-:W-:Y:S01]  /*64c0*/  FADD.FTZ R109, -R126, R109 ;  /* 0x0000006d7e6d7221 */ /* 0x000fe20000010100 */
[----:B------:R-:W-:Y:S01]  /*64d0*/  MOV R114, RZ ;  /* 0x000000ff00727202 */ /* 0x000fe20000000f00 */
[C---:B------:R-:W-:Y:S01]  /*64e0*/  @P3 FMUL.FTZ R114, R120.reuse, R96 ;  /* 0x0000006078723220 */ /* 0x040fe20000410000 */
[----:B------:R-:W-:Y:S01]  /*64f0*/  LOP3.LUT P4, RZ, R133, 0xff00, RZ, 0xc0, !PT ;  /* 0x0000ff0085ff7812 */ /* 0x000fe2000788c0ff */
[----:B------:R-:W-:Y:S01]  /*6500*/  @P3 FMUL.FTZ R106, R120, R87 ;  /* 0x00000057786a3220 */ /* 0x000fe20000410000 */
[----:B------:R-:W-:Y:S01]  /*6510*/  FMUL.FTZ R85, R127, R149 ;  /* 0x000000957f557220 */ /* 0x000fe20000410000 */
[C---:B------:R-:W-:Y:S01]  /*6520*/  LOP3.LUT P3, RZ, R133.reuse, 0xff0000, RZ, 0xc0, !PT ;  /* 0x00ff000085ff7812 */ /* 0x040fe2000786c0ff */
[----:B------:R-:W-:Y:S01]  /*6530*/  FADD.FTZ R111, -R134, R111 ;  /* 0x0000006f866f7221 */ /* 0x000fe20000010100 */
[----:B------:R-:W-:Y:S01]  /*6540*/  ISETP.GE.U32.AND.EX P2, PT, R133, 0x1000000, PT, P2 ;  /* 0x010000008500780c */ /* 0x000fe20003f46120 */
[----:B------:R-:W-:Y:S01]  /*6550*/  FMUL.FTZ R120, R152, R109 ;  /* 0x0000006d98787220 */ /* 0x000fe20000410000 */
[----:B------:R-:W-:-:S02]  /*6560*/  @P6 HADD2.F32 R97, -RZ, R97.H1_H1 ;  /* 0x30000061ff616230 */ /* 0x000fc40000004100 */
[----:B------:R-:W-:Y:S01]  /*6570*/  FMUL.FTZ R116, R85, UR4 ;  /* 0x0000000455747c20 */ /* 0x000fe20008410000 */
[----:B------:R-:W-:Y:S01]  /*6580*/  FADD.FTZ R135, -R135, R110 ;  /* 0x0000006e87877221 */ /* 0x000fe20000010100 */
[----:B------:R-:W-:Y:S01]  /*6590*/  FMUL.FTZ R126, R152, R111 ;  /* 0x0000006f987e7220 */ /* 0x000fe20000410000 */
[----:B------:R-:W-:Y:S01]  /*65a0*/  CS2R R110, SRZ ;  /* 0x00000000006e7805 */ /* 0x000fe2000001ff00 */
[----:B------:R-:W-:Y:S01]  /*65b0*/  FMUL.FTZ R86, R120, R149 ;  /* 0x0000009578567220 */ /* 0x000fe20000410000 */
[----:B------:R-:W-:Y:S01]  /*65c0*/  @P6 FMUL.FTZ R110, R116, R97 ;  /* 0x00000061746e6220 */ /* 0x000fe20000410000 */
[----:B------:R-:W-:Y:S01]  /*65d0*/  FADD.FTZ R121, -R121, R112 ;  /* 0x0000007079797221 */ /* 0x000fe20000010100 */
[----:B------:R-:W-:Y:S02]  /*65e0*/  @P5 HADD2.F32 R87, -RZ, R98.H0_H0 ;  /* 0x20000062ff575230 */ /* 0x000fe40000004100 */
[----:B------:R-:W-:Y:S01]  /*65f0*/  FMUL.FTZ R86, R86, UR4 ;  /* 0x0000000456567c20 */ /* 0x000fe20008410000 */
[----:B------:R-:W-:-:S02]  /*6600*/  @P5 HADD2.F32 R97, -RZ, R62.H0_H0 ;  /* 0x2000003eff615230 */ /* 0x000fc40000004100 */
[C---:B------:R-:W-:Y:S01]  /*6610*/  FMUL.FTZ R135, R152.reuse, R135 ;  /* 0x0000008798877220 */ /* 0x040fe20000410000 */
[----:B------:R-:W-:Y:S02]  /*6620*/  HFMA2 R96, -RZ, RZ, 0, 0 ;  /* 0x00000000ff607431 */ /* 0x000fe400000001ff */
[----:B------:R-:W-:Y:S02]  /*6630*/  @P4 HADD2.F32 R108, -RZ, R98.H1_H1 ;  /* 0x30000062ff6c4230 */ /* 0x000fe40000004100 */
[----:B------:R-:W-:Y:S01]  /*6640*/  FMUL.FTZ R152, R152, R121 ;  /* 0x0000007998987220 */ /* 0x000fe20000410000 */
[----:B------:R-:W-:Y:S01]  /*6650*/  @P6 HADD2.F32 R85, -RZ, R61.H1_H1 ;  /* 0x3000003dff556230 */ /* 0x000fe20000004100 */
[----:B------:R-:W-:Y:S01]  /*6660*/  MOV R98, RZ ;  /* 0x000000ff00627202 */ /* 0x000fe20000000f00 */
[--C-:B------:R-:W-:Y:S02]  /*6670*/  @P3 HADD2.F32 R109, -RZ, R99.reuse.H0_H0 ;  /* 0x20000063ff6d3230 */ /* 0x100fe40000004100 */
[----:B------:R-:W-:Y:S01]  /*6680*/  @P5 FMUL.FTZ R111, R86, R87 ;  /* 0x00000057566f5220 */ /* 0x000fe20000410000 */
[----:B------:R-:W-:-:S02]  /*6690*/  @P2 HADD2.F32 R119, -RZ, R99.H1_H1 ;  /* 0x30000063ff772230 */ /* 0x000fc40000004100 */
[----:B------:R-:W-:Y:S01]  /*66a0*/  @P5 FMUL.FTZ R98, R86, R97 ;  /* 0x0000006156625220 */ /* 0x000fe20000410000 */
[-C--:B------:R-:W-:Y:S01]  /*66b0*/  FMUL.FTZ R99, R135, R149.reuse ;  /* 0x0000009587637220 */ /* 0x080fe20000410000 */
[----:B------:R-:W-:Y:S01]  /*66c0*/  FMUL.FTZ R86, R126, R149 ;  /* 0x000000957e567220 */ /* 0x000fe20000410000 */
[----:B------:R-:W-:Y:S02]  /*66d0*/  HFMA2 R112, -RZ, RZ, 0, 0 ;  /* 0x00000000ff707431 */ /* 0x000fe400000001ff */
[----:B------:R-:W-:Y:S01]  /*66e0*/  @P6 FMUL.FTZ R96, R116, R85 ;  /* 0x0000005574606220 */ /* 0x000fe20000410000 */
[----:B------:R-:W-:Y:S01]  /*66f0*/  FMUL.FTZ R149, R152, R149 ;  /* 0x0000009598957220 */ /* 0x000fe20000410000 */
[----:B------:R-:W-:Y:S02]  /*6700*/  @P4 HADD2.F32 R85, -RZ, R62.H1_H1 ;  /* 0x3000003eff554230 */ /* 0x000fe40000004100 */
[----:B------:R-:W-:Y:S01]  /*6710*/  FMUL.FTZ R121, R99, UR4 ;  /* 0x0000000463797c20 */ /* 0x000fe20008410000 */
[----:B------:R-:W-:Y:S01]  /*6720*/  FMUL.FTZ R132, R86, UR4 ;  /* 0x0000000456847c20 */ /* 0x000fe20008410000 */
[----:B------:R-:W-:-:S02]  /*6730*/  @P3 HADD2.F32 R87, -RZ, R63.H0_H0 ;  /* 0x2000003fff573230 */ /* 0x000fc40000004100 */
[----:B------:R-:W-:Y:S01]  /*6740*/  FMUL.FTZ R149, R149, UR4 ;  /* 0x0000000495957c20 */ /* 0x000fe20008410000 */
[----:B------:R-:W-:Y:S01]  /*6750*/  @P2 HADD2.F32 R86, -RZ, R63.H1_H1 ;  /* 0x3000003fff562230 */ /* 0x000fe20000004100 */
[----:B------:R-:W-:Y:S01]  /*6760*/  MOV R97, RZ ;  /* 0x000000ff00617202 */ /* 0x000fe20000000f00 */
[C---:B------:R-:W-:Y:S01]  /*6770*/  @P4 FMUL.FTZ R112, R121.reuse, R108 ;  /* 0x0000006c79704220 */ /* 0x040fe20000410000 */
[----:B------:R-:W-:Y:S01]  /*6780*/  @P4 FMUL.FTZ R97, R121, R85 ;  /* 0x0000005579614220 */ /* 0x000fe20000410000 */
[----:B------:R-:W-:Y:S01]  /*6790*/  HFMA2 R115, -RZ, RZ, 0, 0 ;  /* 0x00000000ff737431 */ /* 0x000fe200000001ff */
[----:B------:R-:W-:Y:S01]  /*67a0*/  MOV R99, RZ ;  /* 0x000000ff00637202 */ /* 0x000fe20000000f00 */
[----:B------:R-:W-:Y:S01]  /*67b0*/  HFMA2 R116, -RZ, RZ, 0, 0 ;  /* 0x00000000ff747431 */ /* 0x000fe200000001ff */
[----:B------:R-:W-:Y:S01]  /*67c0*/  MOV R108, RZ ;  /* 0x000000ff006c7202 */ /* 0x000fe20000000f00 */
[C---:B------:R-:W-:Y:S01]  /*67d0*/  @P3 FMUL.FTZ R99, R132.reuse, R87 ;  /* 0x0000005784633220 */ /* 0x040fe20000410000 */
        /* <DEDUP_REMOVED lines=12> */
.L_x_2717:
[C-C-:B------:R-:W-:Y:S01]  /*68a0*/  FFMA.FTZ R126, R121.reuse, R113, R122.reuse ;  /* 0x00000071797e7223 */ /* 0x140fe2000001007a */
[C---:B------:R-:W-:Y:S01]  /*68b0*/  LOP3.LUT P2, RZ, R132.reuse, 0xff, RZ, 0xc0, !PT ;  /* 0x000000ff84ff7812 */ /* 0x040fe2000784c0ff */
[C-C-:B------:R-:W-:Y:S01]  /*68c0*/  FFMA.FTZ R127, R121.reuse, R114, R122.reuse ;  /* 0x00000072797f7223 */ /* 0x140fe2000001007a */
[----:B------:R-:W-:Y:S01]  /*68d0*/  LOP3.LUT P3, RZ, R132, 0xff00, RZ, 0xc0, !PT ;  /* 0x0000ff0084ff7812 */ /* 0x000fe2000786c0ff */
[----:B------:R-:W-:Y:S01]  /*68e0*/  FADD.FTZ R105, -R126, R105 ;  /* 0x000000697e697221 */ /* 0x000fe20000010100 */
[----:B------:R-:W-:Y:S01]  /*68f0*/  FFMA.FTZ R126, R121, R115, R122 ;  /* 0x00000073797e7223 */ /* 0x000fe2000001007a */
[----:B------:R-:W-:Y:S01]  /*6900*/  FADD.FTZ R127, -R127, R106 ;  /* 0x0000006a7f7f7221 */ /* 0x000fe20000010100 */
[C-C-:B0-----:R-:W-:Y:S01]  /*6910*/  FFMA.FTZ R142, R121.reuse, R119, R122.reuse ;  /* 0x00000077798e7223 */ /* 0x141fe2000001007a */
[----:B------:R-:W-:Y:S01]  /*6920*/  FMUL.FTZ R114, R152, R105 ;  /* 0x0000006998727220 */ /* 0x000fe20000410000 */
[----:B------:R-:W-:Y:S01]  /*6930*/  FADD.FTZ R119, -R126, R107 ;  /* 0x0000006b7e777221 */ /* 0x000fe20000010100 */
[----:B------:R-:W-:Y:S01]  /*6940*/  LOP3.LUT P4, RZ, R132, 0xff0000, RZ, 0xc0, !PT ;  /* 0x00ff000084ff7812 */ /* 0x000fe2000788c0ff */
[----:B------:R-:W-:Y:S01]  /*6950*/  FFMA.FTZ R143, R121, R118, R122 ;  /* 0x00000076798f7223 */ /* 0x000fe2000001007a */
[----:B------:R-:W-:Y:S01]  /*6960*/  FMUL.FTZ R113, R149, R114 ;  /* 0x0000007295717220 */ /* 0x000fe20000410000 */
[----:B------:R-:W-:Y:S01]  /*6970*/  FMUL.FTZ R118, R152, R127 ;  /* 0x0000007f98767220 */ /* 0x000fe20000410000 */
[----:B------:R-:W-:-:S02]  /*6980*/  HFMA2 R105, -RZ, RZ, 0, 0 ;  /* 0x00000000ff697431 */ /* 0x000fc400000001ff */
[C-C-:B------:R-:W-:Y:S01]  /*6990*/  FFMA.FTZ R153, R121.reuse, R120, R122.reuse ;  /* 0x0000007879997223 */ /* 0x140fe2000001007a */
[C-C-:B------:R-:W-:Y:S01]  /*69a0*/  FFMA.FTZ R135, R121.reuse, R116, R122.reuse ;  /* 0x0000007479877223 */ /* 0x140fe2000001007a */
[----:B------:R-:W-:Y:S01]  /*69b0*/  FFMA.FTZ R134, R121, R117, R122 ;  /* 0x0000007579867223 */ /* 0x000fe2000001007a */
[--C-:B-----5:R-:W-:Y:S02]  /*69c0*/  @P2 HADD2.F32 R115, -RZ, R96.reuse.H0_H0 ;  /* 0x20000060ff732230 */ /* 0x120fe40000004100 */
[----:B------:R-:W-:Y:S01]  /*69d0*/  FMUL.FTZ R120, R152, R119 ;  /* 0x0000007798787220 */ /* 0x000fe20000410000 */
[----:B------:R-:W-:Y:S01]  /*69e0*/  FMUL.FTZ R116, R113, UR4 ;  /* 0x0000000471747c20 */ /* 0x000fe20008410000 */
[----:B------:R-:W-:Y:S02]  /*69f0*/  @P3 HADD2.F32 R121, -RZ, R96.H1_H1 ;  /* 0x30000060ff793230 */ /* 0x000fe40000004100 */
[----:B------:R-:W-:Y:S01]  /*6a00*/  FMUL.FTZ R96, R149, R118 ;  /* 0x0000007695607220 */ /* 0x000fe20000410000 */
[--C-:B------:R-:W-:Y:S01]  /*6a10*/  @P2 HADD2.F32 R119, -RZ, R60.reuse.H0_H0 ;  /* 0x2000003cff772230 */ /* 0x100fe20000004100 */
[----:B------:R-:W-:Y:S01]  /*6a20*/  CS2R R106, SRZ ;  /* 0x00000000006a7805 */ /* 0x000fe2000001ff00 */
[----:B------:R-:W-:Y:S01]  /*6a30*/  @P2 FMUL.FTZ R105, R115, R116 ;  /* 0x0000007473692220 */ /* 0x000fe20000410000 */
[----:B------:R-:W-:-:S02]  /*6a40*/  @P3 HADD2.F32 R127, -RZ, R60.H1_H1 ;  /* 0x3000003cff7f3230 */ /* 0x000fc40000004100 */
[----:B------:R-:W-:Y:S01]  /*6a50*/  FMUL.FTZ R115, R149, R120 ;  /* 0x0000007895737220 */ /* 0x000fe20000410000 */
[----:B------:R-:W-:Y:S01]  /*6a60*/  FMUL.FTZ R96, R96, UR4 ;  /* 0x0000000460607c20 */ /* 0x000fe20008410000 */
[----:B------:R-:W-:Y:S01]  /*6a70*/  @P2 FMUL.FTZ R106, R119, R116 ;  /* 0x00000074776a2220 */ /* 0x000fe20000410000 */
[C---:B------:R-:W-:Y:S01]  /*6a80*/  ISETP.GE.U32.AND P2, PT, R132.reuse, RZ, PT ;  /* 0x000000ff8400720c */ /* 0x040fe20003f46070 */
[----:B------:R-:W-:Y:S01]  /*6a90*/  HFMA2 R113, -RZ, RZ, 0, 0 ;  /* 0x00000000ff717431 */ /* 0x000fe200000001ff */
[----:B------:R-:W-:Y:S01]  /*6aa0*/  LOP3.LUT P6, RZ, R132, 0xff000000, RZ, 0xc0, !PT ;  /* 0xff00000084ff7812 */ /* 0x000fe200078cc0ff */
[----:B------:R-:W-:Y:S01]  /*6ab0*/  @P4 HADD2.F32 R118, -RZ, R97.H0_H0 ;  /* 0x20000061ff764230 */ /* 0x000fe20000004100 */
[----:B------:R-:W-:Y:S01]  /*6ac0*/  MOV R114, RZ ;  /* 0x000000ff00727202 */ /* 0x000fe20000000f00 */
[----:B------:R-:W-:Y:S02]  /*6ad0*/  @P4 HADD2.F32 R120, -RZ, R61.H0_H0 ;  /* 0x2000003dff784230 */ /* 0x000fe40000004100 */
[----:B------:R-:W-:Y:S01]  /*6ae0*/  FMUL.FTZ R115, R115, UR4 ;  /* 0x0000000473737c20 */ /* 0x000fe20008410000 */
[-C--:B------:R-:W-:Y:S01]  /*6af0*/  @P3 FMUL.FTZ R114, R121, R96.reuse ;  /* 0x0000006079723220 */ /* 0x080fe20000410000 */
[----:B------:R-:W-:Y:S01]  /*6b00*/  @P3 FMUL.FTZ R107, R127, R96 ;  /* 0x000000607f6b3220 */ /* 0x000fe20000410000 */
[----:B------:R-:W-:Y:S01]  /*6b10*/  FADD.FTZ R135, -R135, R108 ;  /* 0x0000006c87877221 */ /* 0x000fe20000010100 */
[C---:B------:R-:W-:Y:S01]  /*6b20*/  LOP3.LUT P3, RZ, R133.reuse, 0xff0000, RZ, 0xc0, !PT ;  /* 0x00ff000085ff7812 */ /* 0x040fe2000786c0ff */
[----:B------:R-:W-:Y:S01]  /*6b30*/  @P4 FMUL.FTZ R113, R118, R115 ;  /* 0x0000007376714220 */ /* 0x000fe20000410000 */
[C---:B------:R-:W-:Y:S01]  /*6b40*/  ISETP.GE.U32.AND.EX P2, PT, R133.reuse, 0x1000000, PT, P2 ;  /* 0x010000008500780c */ /* 0x040fe20003f46120 */
[----:B------:R-:W-:Y:S01]  /*6b50*/  FMUL.FTZ R96, R152, R135 ;  /* 0x0000008798607220 */ /* 0x000fe20000410000 */
[----:B------:R-:W-:Y:S01]  /*6b60*/  MOV R117, RZ ;  /* 0x000000ff00757202 */ /* 0x000fe20000000f00 */
[----:B------:R-:W-:Y:S01]  /*6b70*/  @P4 FMUL.FTZ R117, R120, R115 ;  /* 0x0000007378754220 */ /* 0x000fe20000410000 */
[C---:B------:R-:W-:Y:S01]  /*6b80*/  LOP3.LUT P5, RZ, R133.reuse, 0xff, RZ, 0xc0, !PT ;  /* 0x000000ff85ff7812 */ /* 0x040fe200078ac0ff */
[----:B------:R-:W-:Y:S01]  /*6b90*/  FADD.FTZ R109, -R134, R109 ;  /* 0x0000006d866d7221 */ /* 0x000fe20000010100 */
[----:B------:R-:W-:Y:S01]  /*6ba0*/  LOP3.LUT P4, RZ, R133, 0xff00, RZ, 0xc0, !PT ;  /* 0x0000ff0085ff7812 */ /* 0x000fe2000788c0ff */
[----:B------:R-:W-:Y:S01]  /*6bb0*/  FADD.FTZ R143, -R143, R110 ;  /* 0x0000006e8f8f7221 */ /* 0x000fe20000010100 */
[----:B------:R-:W-:Y:S01]  /*6bc0*/  FADD.FTZ R111, -R142, R111 ;  /* 0x0000006f8e6f7221 */ /* 0x000fe20000010100 */
[----:B------:R-:W-:Y:S01]  /*6bd0*/  FMUL.FTZ R96, R149, R96 ;  /* 0x0000006095607220 */ /* 0x000fe20000410000 */
[C---:B------:R-:W-:Y:S01]  /*6be0*/  FMUL.FTZ R108, R152.reuse, R109 ;  /* 0x0000006d986c7220 */ /* 0x040fe20000410000 */
[----:B------:R-:W-:Y:S01]  /*6bf0*/  FADD.FTZ R153, -R153, R112 ;  /* 0x0000007099997221 */ /* 0x000fe20000010100 */
[C---:B------:R-:W-:Y:S01]  /*6c00*/  FMUL.FTZ R116, R152.reuse, R143 ;  /* 0x0000008f98747220 */ /* 0x040fe20000410000 */
[----:B------:R-:W-:Y:S01]  /*6c10*/  FMUL.FTZ R120, R152, R111 ;  /* 0x0000006f98787220 */ /* 0x000fe20000410000 */
[----:B------:R-:W-:-:S02]  /*6c20*/  @P6 HADD2.F32 R112, -RZ, R97.H1_H1 ;  /* 0x30000061ff706230 */ /* 0x000fc40000004100 */
[----:B------:R-:W-:Y:S01]  /*6c30*/  FMUL.FTZ R109, R96, UR4 ;  /* 0x00000004606d7c20 */ /* 0x000fe20008410000 */
[C---:B------:R-:W-:Y:S01]  /*6c40*/  FMUL.FTZ R97, R149.reuse, R108 ;  /* 0x0000006c95617220 */ /* 0x040fe20000410000 */
[--C-:B------:R-:W-:Y:S01]  /*6c50*/  @P3 HADD2.F32 R121, -RZ, R99.reuse.H0_H0 ;  /* 0x20000063ff793230 */ /* 0x100fe20000004100 */
[----:B------:R-:W-:Y:S01]  /*6c60*/  CS2R R110, SRZ ;  /* 0x00000000006e7805 */ /* 0x000fe2000001ff00 */
[----:B------:R-:W-:Y:S02]  /*6c70*/  @P2 HADD2.F32 R126, -RZ, R99.H1_H1 ;  /* 0x30000063ff7e2230 */ /* 0x000fe40000004100 */
[C---:B------:R-:W-:Y:S01]  /*6c80*/  FMUL.FTZ R99, R149.reuse, R116 ;  /* 0x0000007495637220 */ /* 0x040fe20000410000 */
[----:B------:R-:W-:Y:S01]  /*6c90*/  FMUL.FTZ R108, R149, R120 ;  /* 0x00000078956c7220 */ /* 0x000fe20000410000 */
[----:B------:R-:W-:Y:S01]  /*6ca0*/  @P6 FMUL.FTZ R110, R112, R109 ;  /* 0x0000006d706e6220 */ /* 0x000fe20000410000 */
[----:B------:R-:W-:Y:S02]  /*6cb0*/  @P5 HADD2.F32 R120, -RZ, R62.H0_H0 ;  /* 0x2000003eff785230 */ /* 0x000fe40000004100 */
[----:B------:R-:W-:Y:S01]  /*6cc0*/  FMUL.FTZ R152, R152, R153 ;  /* 0x0000009998987220 */ /* 0x000fe20000410000 */
[----:B------:R-:W-:-:S02]  /*6cd0*/  HFMA2 R96, -RZ, RZ, 0, 0 ;  /* 0x00000000ff607431 */ /* 0x000fc400000001ff */
[----:B------:R-:W-:Y:S01]  /*6ce0*/  FMUL.FTZ R97, R97, UR4 ;  /* 0x0000000461617c20 */ /* 0x000fe20008410000 */
[----:B------:R-:W-:Y:S02]  /*6cf0*/  HFMA2 R112, -RZ, RZ, 0, 0 ;  /* 0x00000000ff707431 */ /* 0x000fe400000001ff */
[--C-:B------:R-:W-:Y:S02]  /*6d00*/  @P4 HADD2.F32 R122, -RZ, R98.reuse.H1_H1 ;  /* 0x30000062ff7a4230 */ /* 0x100fe40000004100 */
[----:B------:R-:W-:Y:S01]  /*6d10*/  FMUL.FTZ R119, R99, UR4 ;  /* 0x0000000463777c20 */ /* 0x000fe20008410000 */
[----:B------:R-:W-:Y:S02]  /*6d20*/  @P6 HADD2.F32 R116, -RZ, R61.H1_H1 ;  /* 0x3000003dff746230 */ /* 0x000fe40000004100 */
[----:B------:R-:W-:Y:S01]  /*6d30*/  FMUL.FTZ R149, R149, R152 ;  /* 0x0000009895957220 */ /* 0x000fe20000410000 */
[----:B------:R-:W-:Y:S01]  /*6d40*/  @P5 HADD2.F32 R118, -RZ, R98.H0_H0 ;  /* 0x20000062ff765230 */ /* 0x000fe20000004100 */
[----:B------:R-:W-:Y:S01]  /*6d50*/  MOV R98, RZ ;  /* 0x000000ff00627202 */ /* 0x000fe20000000f00 */
[----:B------:R-:W-:Y:S01]  /*6d60*/  @P5 FMUL.FTZ R98, R120, R97 ;  /* 0x0000006178625220 */ /* 0x000fe20000410000 */
[----:B------:R-:W-:-:S02]  /*6d70*/  @P4 HADD2.F32 R120, -RZ, R62.H1_H1 ;  /* 0x3000003eff784230 */ /* 0x000fc40000004100 */
[----:B------:R-:W-:Y:S01]  /*6d80*/  @P6 FMUL.FTZ R96, R116, R109 ;  /* 0x0000006d74606220 */ /* 0x000fe20000410000 */
[----:B------:R-:W-:Y:S01]  /*6d90*/  @P4 FMUL.FTZ R112, R122, R119 ;  /* 0x000000777a704220 */ /* 0x000fe20000410000 */
[--C-:B------:R-:W-:Y:S02]  /*6da0*/  @P3 HADD2.F32 R109, -RZ, R63.reuse.H0_H0 ;  /* 0x2000003fff6d3230 */ /* 0x100fe40000004100 */
[----:B------:R-:W-:Y:S01]  /*6db0*/  @P5 FMUL.FTZ R111, R118, R97 ;  /* 0x00000061766f5220 */ /* 0x000fe20000410000 */
[----:B------:R-:W-:Y:S02]  /*6dc0*/  @P2 HADD2.F32 R122, -RZ, R63.H1_H1 ;  /* 0x3000003fff7a2230 */ /* 0x000fe40000004100 */
[----:B------:R-:W-:Y:S01]  /*6dd0*/  FMUL.FTZ R108, R108, UR4 ;  /* 0x000000046c6c7c20 */ /* 0x000fe20008410000 */
[----:B------:R-:W-:Y:S01]  /*6de0*/  FMUL.FTZ R149, R149, UR4 ;  /* 0x0000000495957c20 */ /* 0x000fe20008410000 */
[----:B------:R-:W-:Y:S01]  /*6df0*/  MOV R97, RZ ;  /* 0x000000ff00617202 */ /* 0x000fe20000000f00 */
[----:B------:R-:W-:Y:S01]  /*6e00*/  @P4 FMUL.FTZ R97, R120, R119 ;  /* 0x0000007778614220 */ /* 0x000fe20000410000 */
[----:B------:R-:W-:Y:S01]  /*6e10*/  HFMA2 R115, -RZ, RZ, 0, 0 ;  /* 0x00000000ff737431 */ /* 0x000fe200000001ff */
        /* <DEDUP_REMOVED lines=11> */
.L_x_2718:
[----:B------:R-:W1:Y:S01]  /*6ed0*/  @P1 LDC.64 R106, c[0x0][0x478] ;  /* 0x00011e00ff6a1b82 */ /* 0x000e620000000a00 */
[----:B------:R-:W-:-:S04]  /*6ee0*/  IMAD.WIDE.U32 R108, R2, 0x10, R190 ;  /* 0x00000010026c7825 */ /* 0x000fc800078e00be */
[----:B-1----:R-:W-:-:S05]  /*6ef0*/  @P1 IMAD.WIDE.U32 R106, R2, 0x10, R106 ;  /* 0x00000010026a1825 */ /* 0x002fca00078e006a */
[----:B------:R1:W-:Y:S04]  /*6f00*/  @P1 STG.E.128 desc[UR6][R106.64], R84 ;  /* 0x000000546a001986 */ /* 0x0003e8000c101d06 */
[----:B------:R1:W-:Y:S01]  /*6f10*/  STG.E.128 desc[UR6][R108.64], R96 ;  /* 0x000000606c007986 */ /* 0x0003e2000c101d06 */
[----:B------:R-:W-:Y:S05]  /*6f20*/  BRA `(.L_x_2719) ;  /* 0x0000003800607947 */ /* 0x000fea0003800000 */
.L_x_2710:
[----:B------:R-:W0:Y:S02]  /*6f30*/  LDC.64 R206, c[0x0][0x390] ;  /* 0x0000e400ffce7b82 */ /* 0x000e240000000a00 */
[----:B0-----:R-:W-:-:S06]  /*6f40*/  IMAD.WIDE.U32 R96, R155, 0x10, R206 ;  /* 0x000000109b607825 */ /* 0x001fcc00078e00ce */
[----:B------:R-:W5:Y:S01]  /*6f50*/  LDG.E.128 R96, desc[UR6][R96.64] ;  /* 0x0000000660607981 */ /* 0x000f62000c1e1d00 */
[----:B------:R-:W-:-:S04]  /*6f60*/  UISETP.NE.U32.AND UP0, UPT, UR16, URZ, UPT ;  /* 0x000000ff1000728c */ /* 0x000fc8000bf05070 */
[----:B------:R-:W-:-:S09]  /*6f70*/  UISETP.NE.AND.EX UP0, UPT, UR17, URZ, UPT, UP0 ;  /* 0x000000ff1100728c */ /* 0x000fd2000bf05300 */
[----:B------:R-:W-:Y:S05]  /*6f80*/  BRA.U UP0, `(.L_x_2720) ;  /* 0x0000000500b87547 */ /* 0x000fea000b800000 */
[C-C-:B------:R-:W-:Y:S01]  /*6f90*/  FFMA.FTZ R0, R121.reuse, R0, R122.reuse ;  /* 0x0000000079007223 */ /* 0x140fe2000001007a */
[--C-:B------:R-:W-:Y:S01]  /*6fa0*/  HADD2.F32 R101, -RZ, R88.reuse.H0_H0 ;  /* 0x20000058ff657230 */ /* 0x100fe20000004100 */
[----:B------:R-:W-:Y:S01]  /*6fb0*/  LOP3.LUT P1, RZ, R150, 0xff, RZ, 0xc0, !PT ;  /* 0x000000ff96ff7812 */ /* 0x000fe2000782c0ff */
[----:B------:R-:W-:Y:S01]  /*6fc0*/  FFMA.FTZ R203, R121, R203, R122 ;  /* 0x000000cb79cb7223 */ /* 0x000fe2000001007a */
[----:B------:R-:W-:Y:S01]  /*6fd0*/  FADD.FTZ R0, -R0, R205 ;  /* 0x000000cd00007221 */ /* 0x000fe20000010100 */
[----:B------:R-:W-:Y:S01]  /*6fe0*/  LOP3.LUT P2, RZ, R150, 0xff00, RZ, 0xc0, !PT ;  /* 0x0000ff0096ff7812 */ /* 0x000fe2000784c0ff */
[----:B------:R-:W-:Y:S01]  /*6ff0*/  UMOV UR4, UR5 ;  /* 0x0000000500047c82 */ /* 0x000fe20008000000 */
[----:B------:R-:W-:Y:S01]  /*7000*/  FADD.FTZ R102, -R203, R204 ;  /* 0x000000cccb667221 */ /* 0x000fe20000010100 */
[----:B------:R-:W-:Y:S01]  /*7010*/  FFMA.FTZ R0, R152, R0, R101 ;  /* 0x0000000098007223 */ /* 0x000fe20000010065 */
[----:B------:R-:W-:Y:S01]  /*7020*/  HADD2.F32 R101, -RZ, R88.H1_H1 ;  /* 0x30000058ff657230 */ /* 0x000fe20000004100 */
[----:B------:R-:W-:Y:S01]  /*7030*/  CS2R R158, SRZ ;  /* 0x00000000009e7805 */ /* 0x000fe2000001ff00 */
[----:B------:R-:W-:Y:S01]  /*7040*/  FFMA.FTZ R199, R121, R199, R122 ;  /* 0x000000c779c77223 */ /* 0x000fe2000001007a */
[----:B------:R-:W-:Y:S01]  /*7050*/  FMUL.FTZ R0, R0, R149 ;  /* 0x0000009500007220 */ /* 0x000fe20000410000 */
[----:B------:R-:W-:Y:S01]  /*7060*/  LOP3.LUT P6, RZ, R150, 0xff0000, RZ, 0xc0, !PT ;  /* 0x00ff000096ff7812 */ /* 0x000fe200078cc0ff */
[----:B------:R-:W-:Y:S01]  /*7070*/  FFMA.FTZ R102, R152, R102, R101 ;  /* 0x0000006698667223 */ /* 0x000fe20000010065 */
[----:B-----5:R-:W-:-:S02]  /*7080*/  @P1 HADD2.F32 R100, -RZ, R96.H0_H0 ;  /* 0x20000060ff641230 */ /* 0x020fc40000004100 */
[----:B------:R-:W-:Y:S01]  /*7090*/  FMUL.FTZ R101, R0, UR4 ;  /* 0x0000000400657c20 */ /* 0x000fe20008410000 */
[----:B------:R-:W-:Y:S02]  /*70a0*/  HFMA2 R0, -RZ, RZ, 0, 0 ;  /* 0x00000000ff007431 */ /* 0x000fe400000001ff */
[----:B------:R-:W-:Y:S02]  /*70b0*/  @P1 HADD2.F32 R104, -RZ, R72.H0_H0 ;  /* 0x20000048ff681230 */ /* 0x000fe40000004100 */
[----:B------:R-:W-:Y:S01]  /*70c0*/  FMUL.FTZ R102, R102, R149 ;  /* 0x0000009566667220 */ /* 0x000fe20000410000 */
[----:B------:R-:W-:Y:S02]  /*70d0*/  @P2 HADD2.F32 R96, -RZ, R96.H1_H1 ;  /* 0x30000060ff602230 */ /* 0x000fe40000004100 */
[--C-:B------:R-:W-:Y:S01]  /*70e0*/  FFMA.FTZ R103, R121, R196, R122.reuse ;  /* 0x000000c479677223 */ /* 0x100fe2000001007a */
[----:B------:R-:W-:Y:S01]  /*70f0*/  LOP3.LUT P4, RZ, R151, 0xff, RZ, 0xc0, !PT ;  /* 0x000000ff97ff7812 */ /* 0x000fe2000788c0ff */
[----:B------:R-:W-:Y:S01]  /*7100*/  @P1 FMUL.FTZ R0, R101, R100 ;  /* 0x0000006465001220 */ /* 0x000fe20000410000 */
[----:B------:R-:W-:Y:S01]  /*7110*/  @P1 FMUL.FTZ R158, R104, R101 ;  /* 0x00000065689e1220 */ /* 0x000fe20000410000 */
[----:B------:R-:W-:Y:S01]  /*7120*/  FMUL.FTZ R101, R102, UR4 ;  /* 0x0000000466657c20 */ /* 0x000fe20008410000 */
[----:B------:R-:W-:Y:S01]  /*7130*/  MOV R100, RZ ;  /* 0x000000ff00647202 */ /* 0x000fe20000000f00 */
[----:B------:R-:W-:Y:S01]  /*7140*/  FFMA.FTZ R102, R121, R195, R122 ;  /* 0x000000c379667223 */ /* 0x000fe2000001007a */
[----:B------:R-:W-:Y:S01]  /*7150*/  ISETP.GE.U32.AND P1, PT, R150, RZ, PT ;  /* 0x000000ff9600720c */ /* 0x000fe20003f26070 */
[----:B------:R-:W-:Y:S01]  /*7160*/  @P2 FMUL.FTZ R100, R101, R96 ;  /* 0x0000006065642220 */ /* 0x000fe20000410000 */
[----:B------:R-:W-:Y:S01]  /*7170*/  @P2 HADD2.F32 R96, -RZ, R72.H1_H1 ;  /* 0x30000048ff602230 */ /* 0x000fe20000004100 */
[C---:B------:R-:W-:Y:S01]  /*7180*/  LOP3.LUT P3, RZ, R151.reuse, 0xff00, RZ, 0xc0, !PT ;  /* 0x0000ff0097ff7812 */ /* 0x040fe2000786c0ff */
[----:B------:R-:W-:Y:S01]  /*7190*/  FADD.FTZ R197, -R102, R197 ;  /* 0x000000c566c57221 */ /* 0x000fe20000010100 */
[----:B------:R-:W-:Y:S01]  /*71a0*/  ISETP.GE.U32.AND.EX P1, PT, R151, 0x1000000, PT, P1 ;  /* 0x010000009700780c */ /* 0x000fe20003f26110 */
[----:B------:R-:W-:Y:S01]  /*71b0*/  FADD.FTZ R104, -R103, R198 ;  /* 0x000000c667687221 */ /* 0x000fe20000010100 */
[----:B------:R-:W-:Y:S01]  /*71c0*/  @P2 FMUL.FTZ R159, R96, R101 ;  /* 0x00000065609f2220 */ /* 0x000fe20000410000 */
[----:B------:R-:W-:-:S02]  /*71d0*/  HADD2.F32 R101, -RZ, R89.H0_H0 ;  /* 0x20000059ff657230 */ /* 0x000fc40000004100 */
[----:B------:R-:W-:Y:S01]  /*71e0*/  FADD.FTZ R96, -R199, R200 ;  /* 0x000000c8c7607221 */ /* 0x000fe20000010100 */
[----:B------:R-:W-:Y:S01]  /*71f0*/  LOP3.LUT P2, RZ, R151, 0xff0000, RZ, 0xc0, !PT ;  /* 0x00ff000097ff7812 */ /* 0x000fe2000784c0ff */
[----:B------:R-:W-:Y:S01]  /*7200*/  HADD2.F32 R151, -RZ, R89.H1_H1 ;  /* 0x30000059ff977230 */ /* 0x000fe20000004100 */
[----:B------:R-:W-:Y:S01]  /*7210*/  LOP3.LUT P5, RZ, R150, 0xff000000, RZ, 0xc0, !PT ;  /* 0xff00000096ff7812 */ /* 0x000fe200078ac0ff */
[C---:B------:R-:W-:Y:S01]  /*7220*/  FFMA.FTZ R96, R152.reuse, R96, R101 ;  /* 0x0000006098607223 */ /* 0x040fe20000010065 */
[----:B------:R-:W-:Y:S02]  /*7230*/  HFMA2 R101, -RZ, RZ, 0, 0 ;  /* 0x00000000ff657431 */ /* 0x000fe400000001ff */
[----:B------:R-:W-:Y:S02]  /*7240*/  @P6 HADD2.F32 R103, -RZ, R97.H0_H0 ;  /* 0x20000061ff676230 */ /* 0x000fe40000004100 */
[----:B------:R-:W-:Y:S01]  /*7250*/  FFMA.FTZ R104, R152, R104, R151 ;  /* 0x0000006898687223 */ /* 0x000fe20000010097 */
[----:B------:R-:W-:Y:S01]  /*7260*/  FMUL.FTZ R102, R96, R149 ;  /* 0x0000009560667220 */ /* 0x000fe20000410000 */
[----:B------:R-:W-:-:S02]  /*7270*/  @P6 HADD2.F32 R189, -RZ, R73.H0_H0 ;  /* 0x20000049ffbd6230 */ /* 0x000fc40000004100 */
[C-C-:B------:R-:W-:Y:S01]  /*7280*/  FFMA.FTZ R150, R121.reuse, R124, R122.reuse ;  /* 0x0000007c79967223 */ /* 0x140fe2000001007a */
[----:B------:R-:W-:Y:S01]  /*7290*/  FMUL.FTZ R104, R104, R149 ;  /* 0x0000009568687220 */ /* 0x000fe20000410000 */
[----:B------:R-:W-:Y:S01]  /*72a0*/  FMUL.FTZ R102, R102, UR4 ;  /* 0x0000000466667c20 */ /* 0x000fe20008410000 */
[----:B------:R-:W-:Y:S01]  /*72b0*/  FFMA.FTZ R192, R121, R192, R122 ;  /* 0x000000c079c07223 */ /* 0x000fe2000001007a */
[----:B------:R-:W-:Y:S01]  /*72c0*/  MOV R96, RZ ;  /* 0x000000ff00607202 */ /* 0x000fe20000000f00 */
[----:B------:R-:W-:Y:S01]  /*72d0*/  FMUL.FTZ R124, R104, UR4 ;  /* 0x00000004687c7c20 */ /* 0x000fe20008410000 */
[----:B------:R-:W-:Y:S01]  /*72e0*/  @P6 FMUL.FTZ R101, R102, R103 ;  /* 0x0000006766656220 */ /* 0x000fe20000410000 */
[----:B------:R-:W-:Y:S02]  /*72f0*/  HADD2.F32 R103, -RZ, R90.H0_H0 ;  /* 0x2000005aff677230 */ /* 0x000fe40000004100 */
[----:B------:R-:W-:Y:S01]  /*7300*/  @P6 FMUL.FTZ R96, R189, R102 ;  /* 0x00000066bd606220 */ /* 0x000fe20000410000 */
[----:B------:R-:W-:-:S02]  /*7310*/  HFMA2 R102, -RZ, RZ, 0, 0 ;  /* 0x00000000ff667431 */ /* 0x000fc400000001ff */
[----:B------:R-:W-:Y:S02]  /*7320*/  @P5 HADD2.F32 R189, -RZ, R73.H1_H1 ;  /* 0x30000049ffbd5230 */ /* 0x000fe40000004100 */
[----:B------:R-:W-:Y:S01]  /*7330*/  FADD.FTZ R191, -R192, R191 ;  /* 0x000000bfc0bf7221 */ /* 0x000fe20000010100 */
[----:B------:R-:W-:Y:S01]  /*7340*/  FFMA.FTZ R104, R152, R197, R103 ;  /* 0x000000c598687223 */ /* 0x000fe20000010067 */
[----:B------:R-:W-:Y:S02]  /*7350*/  @P5 HADD2.F32 R97, -RZ, R97.H1_H1 ;  /* 0x30000061ff615230 */ /* 0x000fe40000004100 */
[----:B------:R-:W-:Y:S01]  /*7360*/  FADD.FTZ R192, -R150, R161 ;  /* 0x000000a196c07221 */ /* 0x000fe20000010100 */
[----:B------:R-:W-:Y:S02]  /*7370*/  HADD2.F32 R161, -RZ, R90.H1_H1 ;  /* 0x3000005affa17230 */ /* 0x000fe40000004100 */
[----:B------:R-:W-:Y:S01]  /*7380*/  FMUL.FTZ R104, R104, R149 ;  /* 0x0000009568687220 */ /* 0x000fe20000410000 */
[----:B------:R-:W-:Y:S01]  /*7390*/  MOV R151, RZ ;  /* 0x000000ff00977202 */ /* 0x000fe20000000f00 */
[----:B------:R-:W-:Y:S01]  /*73a0*/  @P5 FMUL.FTZ R151, R189, R124 ;  /* 0x0000007cbd975220 */ /* 0x000fe20000410000 */
[----:B------:R-:W-:Y:S01]  /*73b0*/  @P5 FMUL.FTZ R102, R124, R97 ;  /* 0x000000617c665220 */ /* 0x000fe20000410000 */
[----:B------:R-:W-:-:S02]  /*73c0*/  HFMA2 R103, -RZ, RZ, 0, 0 ;  /* 0x00000000ff677431 */ /* 0x000fc400000001ff */
[----:B------:R-:W-:Y:S01]  /*73d0*/  FMUL.FTZ R189, R104, UR4 ;  /* 0x0000000468bd7c20 */ /* 0x000fe20008410000 */
[----:B------:R-:W-:Y:S02]  /*73e0*/  @P4 HADD2.F32 R124, -RZ, R98.H0_H0 ;  /* 0x20000062ff7c4230 */ /* 0x000fe40000004100 */
[----:B------:R-:W-:Y:S01]  /*73f0*/  FFMA.FTZ R150, R152, R191, R161 ;  /* 0x000000bf98967223 */ /* 0x000fe200000100a1 */
[----:B------:R-:W-:Y:S01]  /*7400*/  @P4 HADD2.F32 R104, -RZ, R74.H0_H0 ;  /* 0x2000004aff684230 */ /* 0x000fe20000004100 */
[----:B------:R-:W-:Y:S01]  /*7410*/  MOV R97, RZ ;  /* 0x000000ff00617202 */ /* 0x000fe20000000f00 */
[----:B------:R-:W-:Y:S02]  /*7420*/  @P3 HADD2.F32 R98, -RZ, R98.H1_H1 ;  /* 0x30000062ff623230 */ /* 0x000fe40000004100 */
[----:B------:R-:W-:Y:S01]  /*7430*/  @P4 FMUL.FTZ R103, R189, R124 ;  /* 0x0000007cbd674220 */ /* 0x000fe20000410000 */
[----:B------:R-:W-:Y:S01]  /*7440*/  FMUL.FTZ R150, R150, R149 ;  /* 0x0000009596967220 */ /* 0x000fe20000410000 */
[----:B------:R-:W-:Y:S01]  /*7450*/  @P4 FMUL.FTZ R97, R104, R189 ;  /* 0x000000bd68614220 */ /* 0x000fe20000410000 */
[----:B------:R-:W-:Y:S01]  /*7460*/  FFMA.FTZ R189, R121, R123, R122 ;  /* 0x0000007b79bd7223 */ /* 0x000fe2000001007a */
[----:B------:R-:W-:-:S02]  /*7470*/  HADD2.F32 R123, -RZ, R91.H0_H0 ;  /* 0x2000005bff7b7230 */ /* 0x000fc40000004100 */
[----:B------:R-:W-:Y:S02]  /*7480*/  HFMA2 R104, -RZ, RZ, 0, 0 ;  /* 0x00000000ff687431 */ /* 0x000fe400000001ff */
[----:B------:R-:W-:Y:S01]  /*7490*/  FMUL.FTZ R161, R150, UR4 ;  /* 0x0000000496a17c20 */ /* 0x000fe20008410000 */
[----:B------:R-:W-:Y:S01]  /*74a0*/  @P3 HADD2.F32 R150, -RZ, R74.H1_H1 ;  /* 0x3000004aff963230 */ /* 0x000fe20000004100 */
[----:B------:R-:W-:Y:S01]  /*74b0*/  MOV R190, RZ ;  /* 0x000000ff00be7202 */ /* 0x000fe20000000f00 */
[----:B------:R-:W-:Y:S01]  /*74c0*/  FFMA.FTZ R124, R152, R192, R123 ;  /* 0x000000c0987c7223 */ /* 0x000fe2000001007b */
[----:B------:R-:W-:Y:S01]  /*74d0*/  FADD.FTZ R191, -R189, R160 ;  /* 0x000000a0bdbf7221 */ /* 0x000fe20000010100 */
[----:B------:R-:W-:Y:S01]  /*74e0*/  @P3 FMUL.FTZ R104, R161, R98 ;  /* 0x00000062a1683220 */ /* 0x000fe20000410000 */
[----:B------:R-:W-:Y:S01]  /*74f0*/  @P3 FMUL.FTZ R190, R150, R161 ;  /* 0x000000a196be3220 */ /* 0x000fe20000410000 */
[----:B------:R-:W-:Y:S01]  /*7500*/  FMUL.FTZ R124, R124, R149 ;  /* 0x000000957c7c7220 */ /* 0x000fe20000410000 */
[----:B------:R-:W-:-:S02]  /*7510*/  HADD2.F32 R161, -RZ, R91.H1_H1 ;  /* 0x3000005bffa17230 */ /* 0x000fc40000004100 */
[----:B------:R-:W-:Y:S02]  /*7520*/  HFMA2 R123, -RZ, RZ, 0, 0 ;  /* 0x00000000ff7b7431 */ /* 0x000fe400000001ff */
[----:B------:R-:W-:Y:S02]  /*7530*/  @P2 HADD2.F32 R98, -RZ, R99.H0_H0 ;  /* 0x20000063ff622230 */ /* 0x000fe40000004100 */
[----:B------:R-:W-:Y:S01]  /*7540*/  FMUL.FTZ R189, R124, UR4 ;  /* 0x000000047cbd7c20 */ /* 0x000fe20008410000 */
[----:B------:R-:W-:Y:S02]  /*7550*/  @P2 HADD2.F32 R160, -RZ, R75.H0_H0 ;  /* 0x2000004bffa02230 */ /* 0x000fe40000004100 */
[----:B------:R-:W-:Y:S01]  /*7560*/  FFMA.FTZ R124, R152, R191, R161 ;  /* 0x000000bf987c7223 */ /* 0x000fe200000100a1 */
[----:B------:R-:W-:Y:S01]  /*7570*/  MOV R150, RZ ;  /* 0x000000ff00967202 */ /* 0x000fe20000000f00 */
[----:B------:R-:W-:Y:S01]  /*7580*/  @P2 FMUL.FTZ R123, R189, R98 ;  /* 0x00000062bd7b2220 */ /* 0x000fe20000410000 */
[----:B------:R-:W-:-:S02]  /*7590*/  @P1 HADD2.F32 R99, -RZ, R99.H1_H1 ;  /* 0x30000063ff631230 */ /* 0x000fc40000004100 */
[----:B------:R-:W-:Y:S01]  /*75a0*/  FMUL.FTZ R98, R124, R149 ;  /* 0x000000957c627220 */ /* 0x000fe20000410000 */
[----:B------:R-:W-:Y:S01]  /*75b0*/  @P2 FMUL.FTZ R150, R160, R189 ;  /* 0x000000bda0962220 */ /* 0x000fe20000410000 */
[----:B------:R-:W-:Y:S02]  /*75c0*/  @P1 HADD2.F32 R189, -RZ, R75.H1_H1 ;  /* 0x3000004bffbd1230 */ /* 0x000fe40000004100 */
[----:B------:R-:W-:Y:S02]  /*75d0*/  HFMA2 R124, -RZ, RZ, 0, 0 ;  /* 0x00000000ff7c7431 */ /* 0x000fe400000001ff */
[----:B------:R-:W-:Y:S01]  /*75e0*/  FMUL.FTZ R98, R98, UR4 ;  /* 0x0000000462627c20 */ /* 0x000fe20008410000 */
[----:B------:R-:W-:-:S03]  /*75f0*/  MOV R161, RZ ;  /* 0x000000ff00a17202 */ /* 0x000fc60000000f00 */
[----:B------:R-:W-:Y:S01]  /*7600*/  @P1 FMUL.FTZ R161, R189, R98 ;  /* 0x00000062bda11220 */ /* 0x000fe20000410000 */
[----:B------:R-:W-:Y:S01]  /*7610*/  @P1 FMUL.FTZ R124, R98, R99 ;  /* 0x00000063627c1220 */ /* 0x000fe20000410000 */
[----:B------:R-:W-:Y:S02]  /*7620*/  F2FP.F16.F32.PACK_AB R98, R190, R97 ;  /* 0x00000061be62723e */ /* 0x000fe400000000ff */
[----:B------:R-:W-:Y:S02]  /*7630*/  F2FP.F16.F32.PACK_AB R97, R151, R96 ;  /* 0x000000609761723e */ /* 0x000fe400000000ff */
[----:B------:R-:W-:Y:S02]  /*7640*/  F2FP.F16.F32.PACK_AB R96, R159, R158 ;  /* 0x0000009e9f60723e */ /* 0x000fe400000000ff */
[----:B------:R-:W-:Y:S01]  /*7650*/  F2FP.F16.F32.PACK_AB R99, R161, R150 ;  /* 0x00000096a163723e */ /* 0x000fe200000000ff */
[----:B------:R-:W-:Y:S06]  /*7660*/  BRA `(.L_x_2721) ;  /* 0x0000000400c47947 */ /* 0x000fec0003800000 */
.L_x_2720:
[C-C-:B------:R-:W-:Y:S01]  /*7670*/  FFMA.FTZ R0, R121.reuse, R0, R122.reuse ;  /* 0x0000000079007223 */ /* 0x140fe2000001007a */
[----:B------:R-:W-:Y:S01]  /*7680*/  LOP3.LUT P1, RZ, R150, 0xff, RZ, 0xc0, !PT ;  /* 0x000000ff96ff7812 */ /* 0x000fe2000782c0ff */
[--C-:B------:R-:W-:Y:S02]  /*7690*/  HADD2.F32 R85, -RZ, R88.reuse.H0_H0 ;  /* 0x20000058ff557230 */ /* 0x100fe40000004100 */
[----:B------:R-:W-:Y:S01]  /*76a0*/  FFMA.FTZ R203, R121, R203, R122 ;  /* 0x000000cb79cb7223 */ /* 0x000fe2000001007a */
[----:B------:R-:W-:Y:S01]  /*76b0*/  FADD.FTZ R87, -R0, R205 ;  /* 0x000000cd00577221 */ /* 0x000fe20000010100 */
[----:B------:R-:W-:Y:S01]  /*76c0*/  LOP3.LUT P2, RZ, R150, 0xff00, RZ, 0xc0, !PT ;  /* 0x0000ff0096ff7812 */ /* 0x000fe2000784c0ff */
[----:B------:R-:W-:Y:S02]  /*76d0*/  HADD2.F32 R84, -RZ, R88.H1_H1 ;  /* 0x30000058ff547230 */ /* 0x000fe40000004100 */
[----:B------:R-:W-:Y:S01]  /*76e0*/  FADD.FTZ R203, -R203, R204 ;  /* 0x000000cccbcb7221 */ /* 0x000fe20000010100 */
[----:B------:R-:W-:Y:S01]  /*76f0*/  FFMA.FTZ R87, R152, R87, R85 ;  /* 0x0000005798577223 */ /* 0x000fe20000010055 */
[----:B------:R-:W-:Y:S01]  /*7700*/  UMOV UR4, UR5 ;  /* 0x0000000500047c82 */ /* 0x000fe20008000000 */
[----:B------:R-:W-:-:S02]  /*7710*/  HFMA2 R0, -RZ, RZ, 0, 0 ;  /* 0x00000000ff007431 */ /* 0x000fc400000001ff */
[----:B------:R-:W-:Y:S01]  /*7720*/  FFMA.FTZ R84, R152, R203, R84 ;  /* 0x000000cb98547223 */ /* 0x000fe20000010054 */
[----:B------:R-:W-:Y:S01]  /*7730*/  FMUL.FTZ R85, R87, R149 ;  /* 0x0000009557557220 */ /* 0x000fe20000410000 */
[----:B------:R-:W-:Y:S01]  /*7740*/  CS2R R158, SRZ ;  /* 0x00000000009e7805 */ /* 0x000fe2000001ff00 */
[----:B-----5:R-:W-:Y:S02]  /*7750*/  @P1 HADD2.F32 R86, -RZ, R96.H0_H0 ;  /* 0x20000060ff561230 */ /* 0x020fe40000004100 */
[----:B------:R-:W-:Y:S01]  /*7760*/  FFMA.FTZ R199, R121, R199, R122 ;  /* 0x000000c779c77223 */ /* 0x000fe2000001007a */
[----:B------:R-:W-:Y:S02]  /*7770*/  @P1 HADD2.F32 R100, -RZ, R72.H0_H0 ;  /* 0x20000048ff641230 */ /* 0x000fe40000004100 */
[----:B------:R-:W-:Y:S01]  /*7780*/  FMUL.FTZ R85, R85, UR4 ;  /* 0x0000000455557c20 */ /* 0x000fe20008410000 */
[----:B------:R-:W-:Y:S01]  /*7790*/  @P2 HADD2.F32 R96, -RZ, R96.H1_H1 ;  /* 0x30000060ff602230 */ /* 0x000fe20000004100 */
[----:B------:R-:W-:Y:S01]  /*77a0*/  LOP3.LUT P6, RZ, R150, 0xff0000, RZ, 0xc0, !PT ;  /* 0x00ff000096ff7812 */ /* 0x000fe200078cc0ff */
[----:B------:R-:W-:Y:S01]  /*77b0*/  FADD.FTZ R199, -R199, R200 ;  /* 0x000000c8c7c77221 */ /* 0x000fe20000010100 */
[-C--:B------:R-:W-:Y:S01]  /*77c0*/  @P1 FMUL.FTZ R0, R86, R85.reuse ;  /* 0x0000005556001220 */ /* 0x080fe20000410000 */
[----:B------:R-:W-:Y:S01]  /*77d0*/  @P1 FMUL.FTZ R158, R100, R85 ;  /* 0x00000055649e1220 */ /* 0x000fe20000410000 */
[----:B------:R-:W-:Y:S01]  /*77e0*/  FMUL.FTZ R85, R84, R149 ;  /* 0x0000009554557220 */ /* 0x000fe20000410000 */
[----:B------:R-:W-:Y:S01]  /*77f0*/  @P2 HADD2.F32 R86, -RZ, R72.H1_H1 ;  /* 0x30000048ff562230 */ /* 0x000fe20000004100 */
[----:B------:R-:W-:Y:S01]  /*7800*/  MOV R100, RZ ;  /* 0x000000ff00647202 */ /* 0x000fe20000000f00 */
[--C-:B------:R-:W-:Y:S01]  /*7810*/  FFMA.FTZ R192, R121, R192, R122.reuse ;  /* 0x000000c079c07223 */ /* 0x100fe2000001007a */
[----:B------:R-:W-:Y:S01]  /*7820*/  FMUL.FTZ R85, R85, UR4 ;  /* 0x0000000455557c20 */ /* 0x000fe20008410000 */
[C---:B------:R-:W-:Y:S01]  /*7830*/  LOP3.LUT P5, RZ, R150.reuse, 0xff000000, RZ, 0xc0, !PT ;  /* 0xff00000096ff7812 */ /* 0x040fe200078ac0ff */
[----:B------:R-:W-:Y:S01]  /*7840*/  FFMA.FTZ R101, R121, R196, R122 ;  /* 0x000000c479657223 */ /* 0x000fe2000001007a */
[----:B------:R-:W-:Y:S01]  /*7850*/  ISETP.GE.U32.AND P1, PT, R150, RZ, PT ;  /* 0x000000ff9600720c */ /* 0x000fe20003f26070 */
[-C--:B------:R-:W-:Y:S01]  /*7860*/  @P2 FMUL.FTZ R100, R96, R85.reuse ;  /* 0x0000005560642220 */ /* 0x080fe20000410000 */
[----:B------:R-:W-:Y:S01]  /*7870*/  @P2 FMUL.FTZ R159, R86, R85 ;  /* 0x00000055569f2220 */ /* 0x000fe20000410000 */
[----:B------:R-:W-:-:S02]  /*7880*/  HADD2.F32 R85, -RZ, R89.H0_H0 ;  /* 0x20000059ff557230 */ /* 0x000fc40000004100 */
[----:B------:R-:W-:Y:S01]  /*7890*/  FADD.FTZ R193, -R192, R191 ;  /* 0x000000bfc0c17221 */ /* 0x000fe20000010100 */
[----:B------:R-:W-:Y:S02]  /*78a0*/  HADD2.F32 R191, -RZ, R89.H1_H1 ;  /* 0x30000059ffbf7230 */ /* 0x000fe40000004100 */
[----:B------:R-:W-:Y:S01]  /*78b0*/  FADD.FTZ R189, -R101, R198 ;  /* 0x000000c665bd7221 */ /* 0x000fe20000010100 */
[----:B------:R-:W-:Y:S02]  /*78c0*/  HFMA2 R101, -RZ, RZ, 0, 0 ;  /* 0x00000000ff657431 */ /* 0x000fe400000001ff */
[----:B------:R-:W-:Y:S01]  /*78d0*/  FFMA.FTZ R150, R152, R199, R85 ;  /* 0x000000c798967223 */ /* 0x000fe20000010055 */
[--C-:B------:R-:W-:Y:S01]  /*78e0*/  @P6 HADD2.F32 R103, -RZ, R97.reuse.H0_H0 ;  /* 0x20000061ff676230 */ /* 0x100fe20000004100 */
[----:B------:R-:W-:Y:S01]  /*78f0*/  LOP3.LUT P4, RZ, R151, 0xff, RZ, 0xc0, !PT ;  /* 0x000000ff97ff7812 */ /* 0x000fe2000788c0ff */
[----:B------:R-:W-:Y:S01]  /*7900*/  FFMA.FTZ R86, R121, R195, R122 ;  /* 0x000000c379567223 */ /* 0x000fe2000001007a */
[----:B------:R-:W-:Y:S01]  /*7910*/  FMUL.FTZ R85, R150, R149 ;  /* 0x0000009596557220 */ /* 0x000fe20000410000 */
[C---:B------:R-:W-:Y:S01]  /*7920*/  LOP3.LUT P3, RZ, R151.reuse, 0xff00, RZ, 0xc0, !PT ;  /* 0x0000ff0097ff7812 */ /* 0x040fe2000786c0ff */
[----:B------:R-:W-:Y:S01]  /*7930*/  @P5 HADD2.F32 R104, -RZ, R97.H1_H1 ;  /* 0x30000061ff685230 */ /* 0x000fe20000004100 */
[----:B------:R-:W-:Y:S01]  /*7940*/  LOP3.LUT P2, RZ, R151, 0xff0000, RZ, 0xc0, !PT ;  /* 0x00ff000097ff7812 */ /* 0x000fe2000784c0ff */
[----:B------:R-:W-:Y:S01]  /*7950*/  FMUL.FTZ R102, R85, UR4 ;  /* 0x0000000455667c20 */ /* 0x000fe20008410000 */
[----:B------:R-:W-:Y:S01]  /*7960*/  ISETP.GE.U32.AND.EX P1, PT, R151, 0x1000000, PT, P1 ;  /* 0x010000009700780c */ /* 0x000fe20003f26110 */
[----:B------:R-:W-:-:S02]  /*7970*/  @P6 HADD2.F32 R151, -RZ, R73.H0_H0 ;  /* 0x20000049ff976230 */ /* 0x000fc40000004100 */
[----:B------:R-:W-:Y:S01]  /*7980*/  FFMA.FTZ R85, R152, R189, R191 ;  /* 0x000000bd98557223 */ /* 0x000fe200000100bf */
[----:B------:R-:W-:Y:S01]  /*7990*/  FADD.FTZ R197, -R86, R197 ;  /* 0x000000c556c57221 */ /* 0x000fe20000010100 */
[-C--:B------:R-:W-:Y:S01]  /*79a0*/  @P6 FMUL.FTZ R101, R103, R102.reuse ;  /* 0x0000006667656220 */ /* 0x080fe20000410000 */
[----:B------:R-:W-:Y:S01]  /*79b0*/  MOV R96, RZ ;  /* 0x000000ff00607202 */ /* 0x000fe20000000f00 */
[----:B------:R-:W-:Y:S02]  /*79c0*/  HADD2.F32 R86, -RZ, R90.H0_H0 ;  /* 0x2000005aff567230 */ /* 0x000fe40000004100 */
[----:B------:R-:W-:Y:S01]  /*79d0*/  FMUL.FTZ R103, R85, R149 ;  /* 0x0000009555677220 */ /* 0x000fe20000410000 */
[----:B------:R-:W-:Y:S01]  /*79e0*/  @P6 FMUL.FTZ R96, R151, R102 ;  /* 0x0000006697606220 */ /* 0x000fe20000410000 */
[----:B------:R-:W-:Y:S02]  /*79f0*/  HFMA2 R102, -RZ, RZ, 0, 0 ;  /* 0x00000000ff667431 */ /* 0x000fe400000001ff */
[----:B------:R-:W-:-:S02]  /*7a00*/  @P5 HADD2.F32 R190, -RZ, R73.H1_H1 ;  /* 0x30000049ffbe5230 */ /* 0x000fc40000004100 */
[----:B------:R-:W-:Y:S01]  /*7a10*/  FMUL.FTZ R103, R103, UR4 ;  /* 0x0000000467677c20 */ /* 0x000fe20008410000 */
[----:B------:R-:W-:Y:S01]  /*7a20*/  FFMA.FTZ R86, R152, R197, R86 ;  /* 0x000000c598567223 */ /* 0x000fe20000010056 */
[----:B------:R-:W-:Y:S01]  /*7a30*/  HADD2.F32 R189, -RZ, R90.H1_H1 ;  /* 0x3000005affbd7230 */ /* 0x000fe20000004100 */
[----:B------:R-:W-:Y:S01]  /*7a40*/  MOV R151, RZ ;  /* 0x000000ff00977202 */ /* 0x000fe20000000f00 */
[----:B------:R-:W-:Y:S01]  /*7a50*/  @P5 FMUL.FTZ R102, R104, R103 ;  /* 0x0000006768665220 */ /* 0x000fe20000410000 */
[----:B------:R-:W-:Y:S01]  /*7a60*/  FMUL.FTZ R104, R86, R149 ;  /* 0x0000009556687220 */ /* 0x000fe20000410000 */
[----:B------:R-:W-:Y:S01]  /*7a70*/  @P5 FMUL.FTZ R151, R190, R103 ;  /* 0x00000067be975220 */ /* 0x000fe20000410000 */
[----:B------:R-:W-:Y:S01]  /*7a80*/  FFMA.FTZ R189, R152, R193, R189 ;  /* 0x000000c198bd7223 */ /* 0x000fe200000100bd */
[----:B------:R-:W-:Y:S02]  /*7a90*/  HFMA2 R103, -RZ, RZ, 0, 0 ;  /* 0x00000000ff677431 */ /* 0x000fe400000001ff */
[----:B------:R-:W-:-:S02]  /*7aa0*/  @P4 HADD2.F32 R191, -RZ, R98.H0_H0 ;  /* 0x20000062ffbf4230 */ /* 0x000fc40000004100 */
[----:B------:R-:W-:Y:S01]  /*7ab0*/  FMUL.FTZ R104, R104, UR4 ;  /* 0x0000000468687c20 */ /* 0x000fe20008410000 */
[----:B------:R-:W-:Y:S01]  /*7ac0*/  @P4 HADD2.F32 R193, -RZ, R74.H0_H0 ;  /* 0x2000004affc14230 */ /* 0x000fe20000004100 */
[----:B------:R-:W-:Y:S01]  /*7ad0*/  MOV R97, RZ ;  /* 0x000000ff00617202 */ /* 0x000fe20000000f00 */
[----:B------:R-:W-:Y:S01]  /*7ae0*/  FMUL.FTZ R190, R189, R149 ;  /* 0x00000095bdbe7220 */ /* 0x000fe20000410000 */
[-C--:B------:R-:W-:Y:S01]  /*7af0*/  @P4 FMUL.FTZ R103, R191, R104.reuse ;  /* 0x00000068bf674220 */ /* 0x080fe20000410000 */
[----:B------:R-:W-:Y:S02]  /*7b00*/  @P3 HADD2.F32 R191, -RZ, R98.H1_H1 ;  /* 0x30000062ffbf3230 */ /* 0x000fe40000004100 */
[----:B------:R-:W-:Y:S01]  /*7b10*/  @P4 FMUL.FTZ R97, R193, R104 ;  /* 0x00000068c1614220 */ /* 0x000fe20000410000 */
[----:B------:R-:W-:Y:S02]  /*7b20*/  HFMA2 R104, -RZ, RZ, 0, 0 ;  /* 0x00000000ff687431 */ /* 0x000fe400000001ff */
[----:B------:R-:W-:Y:S01]  /*7b30*/  FMUL.FTZ R190, R190, UR4 ;  /* 0x00000004bebe7c20 */ /* 0x000fe20008410000 */
[C-C-:B------:R-:W-:Y:S01]  /*7b40*/  FFMA.FTZ R124, R121.reuse, R124, R122.reuse ;  /* 0x0000007c797c7223 */ /* 0x140fe2000001007a */
[----:B------:R-:W-:Y:S01]  /*7b50*/  MOV R98, RZ ;  /* 0x000000ff00627202 */ /* 0x000fe20000000f00 */
[----:B------:R-:W-:Y:S01]  /*7b60*/  FFMA.FTZ R123, R121, R123, R122 ;  /* 0x0000007b797b7223 */ /* 0x000fe2000001007a */
[----:B------:R-:W-:-:S02]  /*7b70*/  @P1 HADD2.F32 R194, -RZ, R99.H1_H1 ;  /* 0x30000063ffc21230 */ /* 0x000fc40000004100 */
[-C--:B------:R-:W-:Y:S01]  /*7b80*/  @P3 FMUL.FTZ R104, R191, R190.reuse ;  /* 0x000000bebf683220 */ /* 0x080fe20000410000 */
[----:B------:R-:W-:Y:S02]  /*7b90*/  @P3 HADD2.F32 R191, -RZ, R74.H1_H1 ;  /* 0x3000004affbf3230 */ /* 0x000fe40000004100 */
[----:B------:R-:W-:Y:S01]  /*7ba0*/  FADD.FTZ R161, -R124, R161 ;  /* 0x000000a17ca17221 */ /* 0x000fe20000010100 */
[----:B------:R-:W-:Y:S01]  /*7bb0*/  FADD.FTZ R123, -R123, R160 ;  /* 0x000000a07b7b7221 */ /* 0x000fe20000010100 */
[----:B------:R-:W-:Y:S01]  /*7bc0*/  MOV R160, RZ ;  /* 0x000000ff00a07202 */ /* 0x000fe20000000f00 */
[----:B------:R-:W-:Y:S01]  /*7bd0*/  @P3 FMUL.FTZ R98, R191, R190 ;  /* 0x000000bebf623220 */ /* 0x000fe20000410000 */
[----:B------:R-:W-:Y:S01]  /*7be0*/  HADD2.F32 R191, -RZ, R91.H0_H0 ;  /* 0x2000005bffbf7230 */ /* 0x000fe20000004100 */
[----:B------:R-:W-:Y:S02]  /*7bf0*/  F2FP.F16.F32.PACK_AB R84, R84, R87 ;  /* 0x000000575454723e */ /* 0x000fe400000000ff */
[----:B------:R-:W-:-:S02]  /*7c00*/  F2FP.F16.F32.PACK_AB R86, R189, R86 ;  /* 0x00000056bd56723e */ /* 0x000fc400000000ff */
[----:B------:R-:W-:Y:S01]  /*7c10*/  FFMA.FTZ R190, R152, R161, R191 ;  /* 0x000000a198be7223 */ /* 0x000fe200000100bf */
[----:B------:R-:W-:Y:S01]  /*7c20*/  HADD2.F32 R161, -RZ, R91.H1_H1 ;  /* 0x3000005bffa17230 */ /* 0x000fe20000004100 */
[----:B------:R-:W-:Y:S01]  /*7c30*/  F2FP.F16.F32.PACK_AB R98, R98, R97 ;  /* 0x000000616262723e */ /* 0x000fe200000000ff */
[----:B------:R-:W-:Y:S02]  /*7c40*/  @P2 HADD2.F32 R191, -RZ, R75.H0_H0 ;  /* 0x2000004bffbf2230 */ /* 0x000fe40000004100 */
[----:B------:R-:W-:Y:S01]  /*7c50*/  FMUL.FTZ R124, R190, R149 ;  /* 0x00000095be7c7220 */ /* 0x000fe20000410000 */
[----:B------:R-:W-:Y:S01]  /*7c60*/  F2FP.F16.F32.PACK_AB R97, R151, R96 ;  /* 0x000000609761723e */ /* 0x000fe200000000ff */
[----:B------:R-:W-:Y:S01]  /*7c70*/  FFMA.FTZ R192, R152, R123, R161 ;  /* 0x0000007b98c07223 */ /* 0x000fe200000100a1 */
[----:B------:R-:W-:Y:S02]  /*7c80*/  HFMA2 R123, -RZ, RZ, 0, 0 ;  /* 0x00000000ff7b7431 */ /* 0x000fe400000001ff */
[----:B------:R-:W-:-:S02]  /*7c90*/  @P2 HADD2.F32 R161, -RZ, R99.H0_H0 ;  /* 0x20000063ffa12230 */ /* 0x000fc40000004100 */
[----:B------:R-:W-:Y:S01]  /*7ca0*/  FMUL.FTZ R124, R124, UR4 ;  /* 0x000000047c7c7c20 */ /* 0x000fe20008410000 */
[----:B------:R-:W-:Y:S02]  /*7cb0*/  MOV R99, RZ ;  /* 0x000000ff00637202 */ /* 0x000fe40000000f00 */
[----:B------:R-:W-:Y:S01]  /*7cc0*/  F2FP.F16.F32.PACK_AB R85, R85, R150 ;  /* 0x000000965555723e */ /* 0x000fe200000000ff */
[-C--:B------:R-:W-:Y:S01]  /*7cd0*/  @P2 FMUL.FTZ R123, R161, R124.reuse ;  /* 0x0000007ca17b2220 */ /* 0x080fe20000410000 */
[----:B------:R-:W-:Y:S01]  /*7ce0*/  @P2 FMUL.FTZ R160, R191, R124 ;  /* 0x0000007cbfa02220 */ /* 0x000fe20000410000 */
[C---:B------:R-:W-:Y:S01]  /*7cf0*/  FMUL.FTZ R124, R192.reuse, R149 ;  /* 0x00000095c07c7220 */ /* 0x040fe20000410000 */
[----:B------:R-:W-:Y:S02]  /*7d00*/  F2FP.F16.F32.PACK_AB R87, R192, R190 ;  /* 0x000000bec057723e */ /* 0x000fe400000000ff */
[----:B------:R-:W-:Y:S01]  /*7d10*/  F2FP.F16.F32.PACK_AB R96, R159, R158 ;  /* 0x0000009e9f60723e */ /* 0x000fe200000000ff */
[----:B------:R-:W-:Y:S01]  /*7d20*/  FMUL.FTZ R161, R124, UR4 ;  /* 0x000000047ca17c20 */ /* 0x000fe20008410000 */
[----:B------:R-:W-:-:S03]  /*7d30*/  HFMA2 R124, -RZ, RZ, 0, 0 ;  /* 0x00000000ff7c7431 */ /* 0x000fc600000001ff */
[----:B------:R-:W-:Y:S01]  /*7d40*/  @P1 FMUL.FTZ R124, R194, R161 ;  /* 0x000000a1c27c1220 */ /* 0x000fe20000410000 */
[----:B------:R-:W-:-:S05]  /*7d50*/  @P1 HADD2.F32 R194, -RZ, R75.H1_H1 ;  /* 0x3000004bffc21230 */ /* 0x000fca0000004100 */
[----:B------:R-:W-:-:S05]  /*7d60*/  @P1 FMUL.FTZ R99, R194, R161 ;  /* 0x000000a1c2631220 */ /* 0x000fca0000410000 */
[----:B------:R-:W-:-:S07]  /*7d70*/  F2FP.F16.F32.PACK_AB R99, R99, R160 ;  /* 0x000000a06363723e */ /* 0x000fce00000000ff */
.L_x_2721:
        /* <DEDUP_REMOVED lines=12> */
[----:B------:R-:W-:Y:S01]  /*7e40*/  FFMA.FTZ R87, R121, R182, R122 ;  /* 0x000000b679577223 */ /* 0x000fe2000001007a */
[--C-:B------:R-:W-:Y:S01]  /*7e50*/  HADD2.F32 R85, -RZ, R76.reuse.H0_H0 ;  /* 0x2000004cff557230 */ /* 0x100fe20000004100 */
[----:B------:R-:W-:Y:S01]  /*7e60*/  LOP3.LUT P2, RZ, R142, 0xff, RZ, 0xc0, !PT ;  /* 0x000000ff8eff7812 */ /* 0x000fe2000784c0ff */
[----:B------:R-:W-:Y:S01]  /*7e70*/  FADD.FTZ R84, -R84, R173 ;  /* 0x000000ad54547221 */ /* 0x000fe20000010100 */
[----:B------:R-:W-:Y:S01]  /*7e80*/  FADD.FTZ R174, -R87, R174 ;  /* 0x000000ae57ae7221 */ /* 0x000fe20000010100 */
[----:B------:R-:W-:Y:S01]  /*7e90*/  LOP3.LUT P3, RZ, R142, 0xff00, RZ, 0xc0, !PT ;  /* 0x0000ff008eff7812 */ /* 0x000fe2000786c0ff */
[----:B------:R-:W-:Y:S02]  /*7ea0*/  HADD2.F32 R87, -RZ, R76.H1_H1 ;  /* 0x3000004cff577230 */ /* 0x000fe40000004100 */
[----:B------:R-:W-:Y:S01]  /*7eb0*/  FFMA.FTZ R84, R152, R84, R85 ;  /* 0x0000005498547223 */ /* 0x000fe20000010055 */
[----:B------:R-:W-:Y:S01]  /*7ec0*/  FFMA.FTZ R86, R121, R183, R122 ;  /* 0x000000b779567223 */ /* 0x000fe2000001007a */
[----:B------:R-:W-:Y:S01]  /*7ed0*/  HADD2.F32 R151, -RZ, R77.H0_H0 ;  /* 0x2000004dff977230 */ /* 0x000fe20000004100 */
[----:B------:R-:W-:Y:S01]  /*7ee0*/  LOP3.LUT P4, RZ, R142, 0xff0000, RZ, 0xc0, !PT ;  /* 0x00ff00008eff7812 */ /* 0x000fe2000788c0ff */
[-C--:B------:R-:W-:Y:S01]  /*7ef0*/  FMUL.FTZ R85, R84, R149.reuse ;  /* 0x0000009554557220 */ /* 0x080fe20000410000 */
[----:B------:R-:W-:Y:S01]  /*7f00*/  FFMA.FTZ R87, R152, R174, R87 ;  /* 0x000000ae98577223 */ /* 0x000fe20000010057 */
[----:B------:R-:W-:Y:S01]  /*7f10*/  FADD.FTZ R182, -R86, R175 ;  /* 0x000000af56b67221 */ /* 0x000fe20000010100 */
[----:B------:R-:W-:Y:S01]  /*7f20*/  CS2R R158, SRZ ;  /* 0x00000000009e7805 */ /* 0x000fe2000001ff00 */
[----:B------:R-:W-:Y:S01]  /*7f30*/  FMUL.FTZ R173, R85, UR4 ;  /* 0x0000000455ad7c20 */ /* 0x000fe20008410000 */
[----:B------:R-:W-:Y:S01]  /*7f40*/  FMUL.FTZ R85, R87, R149 ;  /* 0x0000009557557220 */ /* 0x000fe20000410000 */
[----:B-----5:R-:W-:-:S02]  /*7f50*/  @P2 HADD2.F32 R86, -RZ, R96.H0_H0 ;  /* 0x20000060ff562230 */ /* 0x020fc40000004100 */
[----:B------:R-:W-:Y:S01]  /*7f60*/  FFMA.FTZ R182, R152, R182, R151 ;  /* 0x000000b698b67223 */ /* 0x000fe20000010097 */
[----:B------:R-:W-:Y:S02]  /*7f70*/  @P3 HADD2.F32 R96, -RZ, R96.H1_H1 ;  /* 0x30000060ff603230 */ /* 0x000fe40000004100 */
[----:B------:R-:W-:Y:S01]  /*7f80*/  FMUL.FTZ R85, R85, UR4 ;  /* 0x0000000455557c20 */ /* 0x000fe20008410000 */
[--C-:B------:R-:W-:Y:S01]  /*7f90*/  @P3 HADD2.F32 R192, -RZ, R68.reuse.H1_H1 ;  /* 0x30000044ffc03230 */ /* 0x100fe20000004100 */
[----:B------:R-:W-:Y:S01]  /*7fa0*/  CS2R R150, SRZ ;  /* 0x0000000000967805 */ /* 0x000fe2000001ff00 */
[----:B------:R-:W-:Y:S01]  /*7fb0*/  @P2 FMUL.FTZ R158, R173, R86 ;  /* 0x00000056ad9e2220 */ /* 0x000fe20000410000 */
[----:B------:R-:W-:Y:S01]  /*7fc0*/  @P3 FMUL.FTZ R159, R85, R96 ;  /* 0x00000060559f3220 */ /* 0x000fe20000410000 */
[----:B------:R-:W-:Y:S02]  /*7fd0*/  @P2 HADD2.F32 R174, -RZ, R68.H0_H0 ;  /* 0x20000044ffae2230 */ /* 0x000fe40000004100 */
[----:B------:R-:W-:Y:S01]  /*7fe0*/  @P3 FMUL.FTZ R151, R192, R85 ;  /* 0x00000055c0973220 */ /* 0x000fe20000410000 */
[----:B------:R-:W-:Y:S01]  /*7ff0*/  FFMA.FTZ R85, R121, R184, R122 ;  /* 0x000000b879557223 */ /* 0x000fe2000001007a */
[----:B------:R-:W-:Y:S01]  /*8000*/  FMUL.FTZ R86, R182, R149 ;  /* 0x00000095b6567220 */ /* 0x000fe20000410000 */
[----:B0-----:R-:W-:-:S02]  /*8010*/  HFMA2 R160, -RZ, RZ, 0, 0 ;  /* 0x00000000ffa07431 */ /* 0x001fc400000001ff */
[----:B------:R-:W-:Y:S02]  /*8020*/  @P4 HADD2.F32 R161, -RZ, R97.H0_H0 ;  /* 0x20000061ffa14230 */ /* 0x000fe40000004100 */
[----:B------:R-:W-:Y:S01]  /*8030*/  FADD.FTZ R176, -R85, R176 ;  /* 0x000000b055b07221 */ /* 0x000fe20000010100 */
[----:B------:R-:W-:Y:S01]  /*8040*/  FFMA.FTZ R85, R121, R186, R122 ;  /* 0x000000ba79557223 */ /* 0x000fe2000001007a */
[----:B------:R-:W-:Y:S02]  /*8050*/  @P4 HADD2.F32 R175, -RZ, R69.H0_H0 ;  /* 0x20000045ffaf4230 */ /* 0x000fe40000004100 */
[----:B------:R-:W-:Y:S01]  /*8060*/  FMUL.FTZ R86, R86, UR4 ;  /* 0x0000000456567c20 */ /* 0x000fe20008410000 */
[----:B------:R-:W-:Y:S01]  /*8070*/  @P2 FMUL.FTZ R150, R174, R173 ;  /* 0x000000adae962220 */ /* 0x000fe20000410000 */
[C---:B------:R-:W-:Y:S01]  /*8080*/  LOP3.LUT P6, RZ, R142.reuse, 0xff000000, RZ, 0xc0, !PT ;  /* 0xff0000008eff7812 */ /* 0x040fe200078cc0ff */
[----:B------:R-:W-:Y:S01]  /*8090*/  FADD.FTZ R178, -R85, R178 ;  /* 0x000000b255b27221 */ /* 0x000fe20000010100 */
[----:B------:R-:W-:Y:S01]  /*80a0*/  ISETP.GE.U32.AND P2, PT, R142, RZ, PT ;  /* 0x000000ff8e00720c */ /* 0x000fe20003f46070 */
[----:B------:R-:W-:Y:S01]  /*80b0*/  HADD2.F32 R85, -RZ, R77.H1_H1 ;  /* 0x3000004dff557230 */ /* 0x000fe20000004100 */
[----:B------:R-:W-:Y:S01]  /*80c0*/  MOV R155, RZ ;  /* 0x000000ff009b7202 */ /* 0x000fe20000000f00 */
[----:B------:R-:W-:Y:S01]  /*80d0*/  @P4 FMUL.FTZ R160, R86, R161 ;  /* 0x000000a156a04220 */ /* 0x000fe20000410000 */
[----:B------:R-:W-:Y:S01]  /*80e0*/  @P4 FMUL.FTZ R155, R175, R86 ;  /* 0x00000056af9b4220 */ /* 0x000fe20000410000 */
[C---:B------:R-:W-:Y:S01]  /*80f0*/  LOP3.LUT P5, RZ, R143.reuse, 0xff, RZ, 0xc0, !PT ;  /* 0x000000ff8fff7812 */ /* 0x040fe200078ac0ff */
[--C-:B------:R-:W-:Y:S01]  /*8100*/  HADD2.F32 R161, -RZ, R78.reuse.H1_H1 ;  /* 0x3000004effa17230 */ /* 0x100fe20000004100 */
[C---:B------:R-:W-:Y:S01]  /*8110*/  LOP3.LUT P4, RZ, R143.reuse, 0xff00, RZ, 0xc0, !PT ;  /* 0x0000ff008fff7812 */ /* 0x040fe2000788c0ff */
[----:B------:R-:W-:Y:S01]  /*8120*/  FFMA.FTZ R85, R152, R176, R85 ;  /* 0x000000b098557223 */ /* 0x000fe20000010055 */
[----:B------:R-:W-:Y:S01]  /*8130*/  LOP3.LUT P3, RZ, R143, 0xff0000, RZ, 0xc0, !PT ;  /* 0x00ff00008fff7812 */ /* 0x000fe2000786c0ff */
[--C-:B------:R-:W-:Y:S01]  /*8140*/  FFMA.FTZ R86, R121, R185, R122.reuse ;  /* 0x000000b979567223 */ /* 0x100fe2000001007a */
[----:B------:R-:W-:Y:S01]  /*8150*/  ISETP.GE.U32.AND.EX P2, PT, R143, 0x1000000, PT, P2 ;  /* 0x010000008f00780c */ /* 0x000fe20003f46120 */
[----:B------:R-:W-:Y:S01]  /*8160*/  FFMA.FTZ R143, R121, R188, R122 ;  /* 0x000000bc798f7223 */ /* 0x000fe2000001007a */
[----:B------:R-:W-:Y:S01]  /*8170*/  FMUL.FTZ R142, R85, R149 ;  /* 0x00000095558e7220 */ /* 0x000fe20000410000 */
[----:B------:R-:W-:Y:S01]  /*8180*/  FADD.FTZ R86, -R86, R177 ;  /* 0x000000b156567221 */ /* 0x000fe20000010100 */
[----:B------:R-:W-:Y:S01]  /*8190*/  FFMA.FTZ R181, R152, R178, R161 ;  /* 0x000000b298b57223 */ /* 0x000fe200000100a1 */
[----:B------:R-:W-:Y:S01]  /*81a0*/  FADD.FTZ R180, -R143, R180 ;  /* 0x000000b48fb47221 */ /* 0x000fe20000010100 */
[----:B------:R-:W-:-:S02]  /*81b0*/  HADD2.F32 R143, -RZ, R78.H0_H0 ;  /* 0x2000004eff8f7230 */ /* 0x000fc40000004100 */
[----:B------:R-:W-:Y:S01]  /*81c0*/  FFMA.FTZ R96, R121, R187, R122 ;  /* 0x000000bb79607223 */ /* 0x000fe2000001007a */
[----:B------:R-:W-:Y:S02]  /*81d0*/  HFMA2 R161, -RZ, RZ, 0, 0 ;  /* 0x00000000ffa17431 */ /* 0x000fe400000001ff */
[----:B------:R-:W-:Y:S02]  /*81e0*/  @P6 HADD2.F32 R97, -RZ, R97.H1_H1 ;  /* 0x30000061ff616230 */ /* 0x000fe40000004100 */
[----:B------:R-:W-:Y:S01]  /*81f0*/  FMUL.FTZ R176, R142, UR4 ;  /* 0x000000048eb07c20 */ /* 0x000fe20008410000 */
[--C-:B------:R-:W-:Y:S02]  /*8200*/  HADD2.F32 R173, -RZ, R79.reuse.H0_H0 ;  /* 0x2000004fffad7230 */ /* 0x100fe40000004100 */
[----:B------:R-:W-:Y:S01]  /*8210*/  FFMA.FTZ R86, R152, R86, R143 ;  /* 0x0000005698567223 */ /* 0x000fe2000001008f */
[----:B------:R-:W-:Y:S01]  /*8220*/  FADD.FTZ R96, -R96, R179 ;  /* 0x000000b360607221 */ /* 0x000fe20000010100 */
[----:B------:R-:W-:Y:S01]  /*8230*/  @P6 FMUL.FTZ R161, R176, R97 ;  /* 0x00000061b0a16220 */ /* 0x000fe20000410000 */
[----:B------:R-:W-:-:S02]  /*8240*/  HADD2.F32 R175, -RZ, R79.H1_H1 ;  /* 0x3000004fffaf7230 */ /* 0x000fc40000004100 */
[-C--:B------:R-:W-:Y:S01]  /*8250*/  FMUL.FTZ R97, R86, R149.reuse ;  /* 0x0000009556617220 */ /* 0x080fe20000410000 */
[----:B------:R-:W-:Y:S01]  /*8260*/  FFMA.FTZ R96, R152, R96, R173 ;  /* 0x0000006098607223 */ /* 0x000fe200000100ad */
[--C-:B------:R-:W-:Y:S02]  /*8270*/  @P3 HADD2.F32 R177, -RZ, R99.reuse.H0_H0 ;  /* 0x20000063ffb13230 */ /* 0x100fe40000004100 */
[----:B------:R-:W-:Y:S02]  /*8280*/  HFMA2 R173, -RZ, RZ, 0, 0 ;  /* 0x00000000ffad7431 */ /* 0x000fe400000001ff */
[----:B------:R-:W-:Y:S02]  /*8290*/  @P2 HADD2.F32 R179, -RZ, R99.H1_H1 ;  /* 0x30000063ffb32230 */ /* 0x000fe40000004100 */
[----:B------:R-:W-:Y:S01]  /*82a0*/  FMUL.FTZ R99, R181, R149 ;  /* 0x00000095b5637220 */ /* 0x000fe20000410000 */
[----:B------:R-:W-:Y:S02]  /*82b0*/  @P5 HADD2.F32 R143, -RZ, R98.H0_H0 ;  /* 0x20000062ff8f5230 */ /* 0x000fe40000004100 */
[----:B------:R-:W-:Y:S01]  /*82c0*/  FMUL.FTZ R178, R97, UR4 ;  /* 0x0000000461b27c20 */ /* 0x000fe20008410000 */
[----:B------:R-:W-:-:S02]  /*82d0*/  @P5 HADD2.F32 R187, -RZ, R70.H0_H0 ;  /* 0x20000046ffbb5230 */ /* 0x000fc40000004100 */
[----:B------:R-:W-:Y:S01]  /*82e0*/  FFMA.FTZ R183, R152, R180, R175 ;  /* 0x000000b498b77223 */ /* 0x000fe200000100af */
[----:B------:R-:W-:Y:S02]  /*82f0*/  @P6 HADD2.F32 R185, -RZ, R69.H1_H1 ;  /* 0x30000045ffb96230 */ /* 0x000fe40000004100 */
[----:B------:R-:W-:Y:S01]  /*8300*/  FMUL.FTZ R184, R99, UR4 ;  /* 0x0000000463b87c20 */ /* 0x000fe20008410000 */
[----:B------:R-:W-:Y:S01]  /*8310*/  @P4 HADD2.F32 R175, -RZ, R98.H1_H1 ;  /* 0x30000062ffaf4230 */ /* 0x000fe20000004100 */
[----:B------:R-:W-:Y:S01]  /*8320*/  MOV R98, RZ ;  /* 0x000000ff00627202 */ /* 0x000fe20000000f00 */
[----:B------:R-:W-:Y:S01]  /*8330*/  FMUL.FTZ R99, R96, R149 ;  /* 0x0000009560637220 */ /* 0x000fe20000410000 */
[----:B------:R-:W-:Y:S01]  /*8340*/  @P5 FMUL.FTZ R173, R178, R143 ;  /* 0x0000008fb2ad5220 */ /* 0x000fe20000410000 */
[----:B------:R-:W-:Y:S01]  /*8350*/  @P5 FMUL.FTZ R98, R187, R178 ;  /* 0x000000b2bb625220 */ /* 0x000fe20000410000 */
[----:B------:R-:W-:Y:S01]  /*8360*/  MOV R142, RZ ;  /* 0x000000ff008e7202 */ /* 0x000fe20000000f00 */
[----:B------:R-:W-:-:S02]  /*8370*/  HFMA2 R174, -RZ, RZ, 0, 0 ;  /* 0x00000000ffae7431 */ /* 0x000fc400000001ff */
[----:B------:R-:W-:Y:S01]  /*8380*/  FMUL.FTZ R178, R183, R149 ;  /* 0x00000095b7b27220 */ /* 0x000fe20000410000 */
[----:B------:R-:W-:Y:S01]  /*8390*/  @P6 FMUL.FTZ R142, R185, R176 ;  /* 0x000000b0b98e6220 */ /* 0x000fe20000410000 */
[----:B------:R-:W-:Y:S02]  /*83a0*/  @P4 HADD2.F32 R185, -RZ, R70.H1_H1 ;  /* 0x30000046ffb94230 */ /* 0x000fe40000004100 */
[----:B------:R-:W-:Y:S01]  /*83b0*/  FMUL.FTZ R186, R99, UR4 ;  /* 0x0000000463ba7c20 */ /* 0x000fe20008410000 */
[--C-:B------:R-:W-:Y:S02]  /*83c0*/  @P3 HADD2.F32 R187, -RZ, R71.reuse.H0_H0 ;  /* 0x20000047ffbb3230 */ /* 0x100fe40000004100 */
[----:B------:R-:W-:Y:S01]  /*83d0*/  FMUL.FTZ R178, R178, UR4 ;  /* 0x00000004b2b27c20 */ /* 0x000fe20008410000 */
[----:B------:R-:W-:Y:S02]  /*83e0*/  @P2 HADD2.F32 R99, -RZ, R71.H1_H1 ;  /* 0x30000047ff632230 */ /* 0x000fe40000004100 */
[----:B------:R-:W-:Y:S01]  /*83f0*/  @P4 FMUL.FTZ R174, R184, R175 ;  /* 0x000000afb8ae4220 */ /* 0x000fe20000410000 */
        /* <DEDUP_REMOVED lines=19> */
.L_x_2722:
[C-C-:B------:R-:W-:Y:S01]  /*8530*/  FFMA.FTZ R150, R121.reuse, R181, R122.reuse ;  /* 0x000000b579967223 */ /* 0x140fe2000001007a */
[C---:B------:R-:W-:Y:S01]  /*8540*/  LOP3.LUT P2, RZ, R142.reuse, 0xff, RZ, 0xc0, !PT ;  /* 0x000000ff8eff7812 */ /* 0x040fe2000784c0ff */
[--C-:B------:R-:W-:Y:S01]  /*8550*/  HADD2.F32 R151, -RZ, R76.reuse.H0_H0 ;  /* 0x2000004cff977230 */ /* 0x100fe20000004100 */
[----:B------:R-:W-:Y:S01]  /*8560*/  LOP3.LUT P3, RZ, R142, 0xff00, RZ, 0xc0, !PT ;  /* 0x0000ff008eff7812 */ /* 0x000fe2000786c0ff */
[----:B------:R-:W-:Y:S01]  /*8570*/  FADD.FTZ R173, -R150, R173 ;  /* 0x000000ad96ad7221 */ /* 0x000fe20000010100 */
[C-C-:B------:R-:W-:Y:S01]  /*8580*/  FFMA.FTZ R155, R121.reuse, R182, R122.reuse ;  /* 0x000000b6799b7223 */ /* 0x140fe2000001007a */
[----:B------:R-:W-:Y:S01]  /*8590*/  FFMA.FTZ R158, R121, R183, R122 ;  /* 0x000000b7799e7223 */ /* 0x000fe2000001007a */
[----:B------:R-:W-:Y:S01]  /*85a0*/  LOP3.LUT P4, RZ, R142, 0xff0000, RZ, 0xc0, !PT ;  /* 0x00ff00008eff7812 */ /* 0x000fe2000788c0ff */
[----:B0-----:R-:W-:Y:S01]  /*85b0*/  FFMA.FTZ R160, R152, R173, R151 ;  /* 0x000000ad98a07223 */ /* 0x001fe20000010097 */
[----:B------:R-:W-:Y:S02]  /*85c0*/  HADD2.F32 R159, -RZ, R76.H1_H1 ;  /* 0x3000004cff9f7230 */ /* 0x000fe40000004100 */
[----:B------:R-:W-:Y:S01]  /*85d0*/  FADD.FTZ R155, -R155, R174 ;  /* 0x000000ae9b9b7221 */ /* 0x000fe20000010100 */
[----:B------:R-:W-:-:S02]  /*85e0*/  HADD2.F32 R192, -RZ, R77.H0_H0 ;  /* 0x2000004dffc07230 */ /* 0x000fc40000004100 */
[----:B------:R-:W-:Y:S01]  /*85f0*/  FADD.FTZ R175, -R158, R175 ;  /* 0x000000af9eaf7221 */ /* 0x000fe20000010100 */
[----:B------:R-:W-:Y:S01]  /*8600*/  FMUL.FTZ R151, R149, R160 ;  /* 0x000000a095977220 */ /* 0x000fe20000410000 */
[----:B------:R-:W-:Y:S02]  /*8610*/  HFMA2 R158, -RZ, RZ, 0, 0 ;  /* 0x00000000ff9e7431 */ /* 0x000fe400000001ff */
[----:B-----5:R-:W-:Y:S02]  /*8620*/  @P2 HADD2.F32 R160, -RZ, R96.H0_H0 ;  /* 0x20000060ffa02230 */ /* 0x020fe40000004100 */
[C---:B------:R-:W-:Y:S01]  /*8630*/  FFMA.FTZ R182, R152.reuse, R155, R159 ;  /* 0x0000009b98b67223 */ /* 0x040fe2000001009f */
[----:B------:R-:W-:Y:S01]  /*8640*/  FFMA.FTZ R192, R152, R175, R192 ;  /* 0x000000af98c07223 */ /* 0x000fe200000100c0 */
[----:B------:R-:W-:Y:S02]  /*8650*/  @P2 HADD2.F32 R174, -RZ, R68.H0_H0 ;  /* 0x20000044ffae2230 */ /* 0x000fe40000004100 */
[----:B------:R-:W-:Y:S01]  /*8660*/  FMUL.FTZ R151, R151, UR4 ;  /* 0x0000000497977c20 */ /* 0x000fe20008410000 */
[----:B------:R-:W-:-:S02]  /*8670*/  @P3 HADD2.F32 R173, -RZ, R96.H1_H1 ;  /* 0x30000060ffad3230 */ /* 0x000fc40000004100 */
[C---:B------:R-:W-:Y:S01]  /*8680*/  FMUL.FTZ R96, R149.reuse, R182 ;  /* 0x000000b695607220 */ /* 0x040fe20000410000 */
[----:B------:R-:W-:Y:S01]  /*8690*/  FMUL.FTZ R161, R149, R192 ;  /* 0x000000c095a17220 */ /* 0x000fe20000410000 */
[----:B------:R-:W-:Y:S01]  /*86a0*/  MOV R150, RZ ;  /* 0x000000ff00967202 */ /* 0x000fe20000000f00 */
[-C--:B------:R-:W-:Y:S01]  /*86b0*/  @P2 FMUL.FTZ R158, R160, R151.reuse ;  /* 0x00000097a09e2220 */ /* 0x080fe20000410000 */
[----:B------:R-:W-:Y:S01]  /*86c0*/  @P2 FMUL.FTZ R150, R174, R151 ;  /* 0x00000097ae962220 */ /* 0x000fe20000410000 */
[----:B------:R-:W-:Y:S02]  /*86d0*/  HFMA2 R159, -RZ, RZ, 0, 0 ;  /* 0x00000000ff9f7431 */ /* 0x000fe400000001ff */
[----:B------:R-:W-:Y:S02]  /*86e0*/  @P3 HADD2.F32 R175, -RZ, R68.H1_H1 ;  /* 0x30000044ffaf3230 */ /* 0x000fe40000004100 */
[----:B------:R-:W-:Y:S02]  /*86f0*/  HFMA2 R160, -RZ, RZ, 0, 0 ;  /* 0x00000000ffa07431 */ /* 0x000fe400000001ff */
[----:B------:R-:W-:-:S02]  /*8700*/  @P4 HADD2.F32 R174, -RZ, R97.H0_H0 ;  /* 0x20000061ffae4230 */ /* 0x000fc40000004100 */
[----:B------:R-:W-:Y:S01]  /*8710*/  FMUL.FTZ R96, R96, UR4 ;  /* 0x0000000460607c20 */ /* 0x000fe20008410000 */
[----:B------:R-:W-:Y:S02]  /*8720*/  @P4 HADD2.F32 R182, -RZ, R69.H0_H0 ;  /* 0x20000045ffb64230 */ /* 0x000fe40000004100 */
[----:B------:R-:W-:Y:S01]  /*8730*/  FMUL.FTZ R161, R161, UR4 ;  /* 0x00000004a1a17c20 */ /* 0x000fe20008410000 */
[----:B------:R-:W-:Y:S01]  /*8740*/  ISETP.GE.U32.AND P2, PT, R142, RZ, PT ;  /* 0x000000ff8e00720c */ /* 0x000fe20003f46070 */
[-C--:B------:R-:W-:Y:S01]  /*8750*/  @P3 FMUL.FTZ R159, R173, R96.reuse ;  /* 0x00000060ad9f3220 */ /* 0x080fe20000410000 */
[----:B------:R-:W-:Y:S01]  /*8760*/  MOV R151, RZ ;  /* 0x000000ff00977202 */ /* 0x000fe20000000f00 */
[----:B------:R-:W-:Y:S01]  /*8770*/  @P3 FMUL.FTZ R151, R175, R96 ;  /* 0x00000060af973220 */ /* 0x000fe20000410000 */
[----:B------:R-:W-:Y:S01]  /*8780*/  MOV R155, RZ ;  /* 0x000000ff009b7202 */ /* 0x000fe20000000f00 */
[-C--:B------:R-:W-:Y:S01]  /*8790*/  @P4 FMUL.FTZ R160, R174, R161.reuse ;  /* 0x000000a1aea04220 */ /* 0x080fe20000410000 */
[----:B------:R-:W-:Y:S01]  /*87a0*/  @P4 FMUL.FTZ R155, R182, R161 ;  /* 0x000000a1b69b4220 */ /* 0x000fe20000410000 */
[----:B------:R-:W-:Y:S01]  /*87b0*/  LOP3.LUT P5, RZ, R143, 0xff, RZ, 0xc0, !PT ;  /* 0x000000ff8fff7812 */ /* 0x000fe200078ac0ff */
[--C-:B------:R-:W-:Y:S01]  /*87c0*/  FFMA.FTZ R161, R121, R184, R122.reuse ;  /* 0x000000b879a17223 */ /* 0x100fe2000001007a */
[----:B------:R-:W-:Y:S01]  /*87d0*/  LOP3.LUT P4, RZ, R143, 0xff00, RZ, 0xc0, !PT ;  /* 0x0000ff008fff7812 */ /* 0x000fe2000788c0ff */
[----:B------:R-:W-:Y:S01]  /*87e0*/  FFMA.FTZ R96, R121, R185, R122 ;  /* 0x000000b979607223 */ /* 0x000fe2000001007a */
[----:B------:R-:W-:Y:S01]  /*87f0*/  LOP3.LUT P3, RZ, R143, 0xff0000, RZ, 0xc0, !PT ;  /* 0x00ff00008fff7812 */ /* 0x000fe2000786c0ff */
[----:B------:R-:W-:Y:S01]  /*8800*/  FADD.FTZ R161, -R161, R176 ;  /* 0x000000b0a1a17221 */ /* 0x000fe20000010100 */
[----:B------:R-:W-:Y:S01]  /*8810*/  ISETP.GE.U32.AND.EX P2, PT, R143, 0x1000000, PT, P2 ;  /* 0x010000008f00780c */ /* 0x000fe20003f46120 */
[C-C-:B------:R-:W-:Y:S01]  /*8820*/  FFMA.FTZ R143, R121.reuse, R186, R122.reuse ;  /* 0x000000ba798f7223 */ /* 0x140fe2000001007a */
[----:B------:R-:W-:Y:S01]  /*8830*/  LOP3.LUT P6, RZ, R142, 0xff000000, RZ, 0xc0, !PT ;  /* 0xff0000008eff7812 */ /* 0x000fe200078cc0ff */
[----:B------:R-:W-:Y:S01]  /*8840*/  FFMA.FTZ R142, R121, R187, R122 ;  /* 0x000000bb798e7223 */ /* 0x000fe2000001007a */
[----:B------:R-:W-:Y:S01]  /*8850*/  FADD.FTZ R177, -R96, R177 ;  /* 0x000000b160b17221 */ /* 0x000fe20000010100 */
[----:B------:R-:W-:Y:S01]  /*8860*/  FADD.FTZ R173, -R143, R178 ;  /* 0x000000b28fad7221 */ /* 0x000fe20000010100 */
[----:B------:R-:W-:-:S02]  /*8870*/  HADD2.F32 R143, -RZ, R77.H1_H1 ;  /* 0x3000004dff8f7230 */ /* 0x000fc40000004100 */
[----:B------:R-:W-:Y:S01]  /*8880*/  FADD.FTZ R179, -R142, R179 ;  /* 0x000000b38eb37221 */ /* 0x000fe20000010100 */
[--C-:B------:R-:W-:Y:S02]  /*8890*/  HADD2.F32 R142, -RZ, R78.reuse.H0_H0 ;  /* 0x2000004eff8e7230 */ /* 0x100fe40000004100 */
[----:B------:R-:W-:Y:S01]  /*88a0*/  FFMA.FTZ R175, R121, R188, R122 ;  /* 0x000000bc79af7223 */ /* 0x000fe2000001007a */
[----:B------:R-:W-:Y:S02]  /*88b0*/  HADD2.F32 R176, -RZ, R78.H1_H1 ;  /* 0x3000004effb07230 */ /* 0x000fe40000004100 */
[C---:B------:R-:W-:Y:S01]  /*88c0*/  FFMA.FTZ R96, R152.reuse, R161, R143 ;  /* 0x000000a198607223 */ /* 0x040fe2000001008f */
[----:B------:R-:W-:Y:S02]  /*88d0*/  HFMA2 R161, -RZ, RZ, 0, 0 ;  /* 0x00000000ffa17431 */ /* 0x000fe400000001ff */
[----:B------:R-:W-:Y:S02]  /*88e0*/  HADD2.F32 R184, -RZ, R79.H1_H1 ;  /* 0x3000004fffb87230 */ /* 0x000fe40000004100 */
[----:B------:R-:W-:Y:S01]  /*88f0*/  FFMA.FTZ R174, R152, R177, R142 ;  /* 0x000000b198ae7223 */ /* 0x000fe2000001008e */
[----:B------:R-:W-:Y:S01]  /*8900*/  FMUL.FTZ R96, R149, R96 ;  /* 0x0000006095607220 */ /* 0x000fe20000410000 */
[----:B------:R-:W-:-:S02]  /*8910*/  @P6 HADD2.F32 R97, -RZ, R97.H1_H1 ;  /* 0x30000061ff616230 */ /* 0x000fc40000004100 */
[----:B------:R-:W-:Y:S01]  /*8920*/  FADD.FTZ R175, -R175, R180 ;  /* 0x000000b4afaf7221 */ /* 0x000fe20000010100 */
[----:B------:R-:W-:Y:S02]  /*8930*/  HADD2.F32 R180, -RZ, R79.H0_H0 ;  /* 0x2000004fffb47230 */ /* 0x000fe40000004100 */
[----:B------:R-:W-:Y:S01]  /*8940*/  FMUL.FTZ R142, R96, UR4 ;  /* 0x00000004608e7c20 */ /* 0x000fe20008410000 */
[C---:B------:R-:W-:Y:S01]  /*8950*/  FFMA.FTZ R178, R152.reuse, R173, R176 ;  /* 0x000000ad98b27223 */ /* 0x040fe200000100b0 */
[----:B------:R-:W-:Y:S01]  /*8960*/  FFMA.FTZ R186, R152, R175, R184 ;  /* 0x000000af98ba7223 */ /* 0x000fe200000100b8 */
[--C-:B------:R-:W-:Y:S02]  /*8970*/  @P3 HADD2.F32 R184, -RZ, R99.reuse.H0_H0 ;  /* 0x20000063ffb83230 */ /* 0x100fe40000004100 */
[----:B------:R-:W-:Y:S01]  /*8980*/  @P6 FMUL.FTZ R161, R97, R142 ;  /* 0x0000008e61a16220 */ /* 0x000fe20000410000 */
[----:B------:R-:W-:Y:S02]  /*8990*/  @P2 HADD2.F32 R188, -RZ, R99.H1_H1 ;  /* 0x30000063ffbc2230 */ /* 0x000fe40000004100 */
[----:B------:R-:W-:Y:S01]  /*89a0*/  FMUL.FTZ R97, R149, R174 ;  /* 0x000000ae95617220 */ /* 0x000fe20000410000 */
[----:B------:R-:W-:-:S02]  /*89b0*/  @P6 HADD2.F32 R143, -RZ, R69.H1_H1 ;  /* 0x30000045ff8f6230 */ /* 0x000fc40000004100 */
[----:B------:R-:W-:Y:S01]  /*89c0*/  FMUL.FTZ R99, R149, R178 ;  /* 0x000000b295637220 */ /* 0x000fe20000410000 */
[----:B------:R-:W-:Y:S01]  /*89d0*/  FFMA.FTZ R182, R152, R179, R180 ;  /* 0x000000b398b67223 */ /* 0x000fe200000100b4 */
[----:B------:R-:W-:Y:S01]  /*89e0*/  @P5 HADD2.F32 R180, -RZ, R70.H0_H0 ;  /* 0x20000046ffb45230 */ /* 0x000fe20000004100 */
[----:B------:R-:W-:Y:S01]  /*89f0*/  MOV R96, RZ ;  /* 0x000000ff00607202 */ /* 0x000fe20000000f00 */
[----:B------:R-:W-:Y:S02]  /*8a00*/  HFMA2 R173, -RZ, RZ, 0, 0 ;  /* 0x00000000ffad7431 */ /* 0x000fe400000001ff */
[----:B------:R-:W-:Y:S01]  /*8a10*/  FMUL.FTZ R97, R97, UR4 ;  /* 0x0000000461617c20 */ /* 0x000fe20008410000 */
[--C-:B------:R-:W-:Y:S02]  /*8a20*/  @P5 HADD2.F32 R176, -RZ, R98.reuse.H0_H0 ;  /* 0x20000062ffb05230 */ /* 0x100fe40000004100 */
[----:B------:R-:W-:Y:S02]  /*8a30*/  HFMA2 R174, -RZ, RZ, 0, 0 ;  /* 0x00000000ffae7431 */ /* 0x000fe400000001ff */
[----:B------:R-:W-:Y:S01]  /*8a40*/  FMUL.FTZ R178, R99, UR4 ;  /* 0x0000000463b27c20 */ /* 0x000fe20008410000 */
[----:B------:R-:W-:Y:S01]  /*8a50*/  @P6 FMUL.FTZ R96, R143, R142 ;  /* 0x0000008e8f606220 */ /* 0x000fe20000410000 */
[----:B------:R-:W-:-:S02]  /*8a60*/  @P4 HADD2.F32 R175, -RZ, R98.H1_H1 ;  /* 0x30000062ffaf4230 */ /* 0x000fc40000004100 */
[C---:B------:R-:W-:Y:S01]  /*8a70*/  FMUL.FTZ R99, R149.reuse, R182 ;  /* 0x000000b695637220 */ /* 0x040fe20000410000 */
[----:B------:R-:W-:Y:S01]  /*8a80*/  FMUL.FTZ R143, R149, R186 ;  /* 0x000000ba958f7220 */ /* 0x000fe20000410000 */
[----:B------:R-:W-:Y:S01]  /*8a90*/  MOV R98, RZ ;  /* 0x000000ff00627202 */ /* 0x000fe20000000f00 */
[----:B------:R-:W-:Y:S02]  /*8aa0*/  @P4 HADD2.F32 R179, -RZ, R70.H1_H1 ;  /* 0x30000046ffb34230 */ /* 0x000fe40000004100 */
[-C--:B------:R-:W-:Y:S01]  /*8ab0*/  @P5 FMUL.FTZ R98, R180, R97.reuse ;  /* 0x00000061b4625220 */ /* 0x080fe20000410000 */
[--C-:B------:R-:W-:Y:S02]  /*8ac0*/  @P3 HADD2.F32 R180, -RZ, R71.reuse.H0_H0 ;  /* 0x20000047ffb43230 */ /* 0x100fe40000004100 */
[----:B------:R-:W-:Y:S01]  /*8ad0*/  @P5 FMUL.FTZ R173, R176, R97 ;  /* 0x00000061b0ad5220 */ /* 0x000fe20000410000 */
[----:B------:R-:W-:Y:S02]  /*8ae0*/  @P2 HADD2.F32 R182, -RZ, R71.H1_H1 ;  /* 0x30000047ffb62230 */ /* 0x000fe40000004100 */
[----:B------:R-:W-:Y:S01]  /*8af0*/  FMUL.FTZ R99, R99, UR4 ;  /* 0x0000000463637c20 */ /* 0x000fe20008410000 */
        /* <DEDUP_REMOVED lines=15> */
.L_x_2723:
        /* <DEDUP_REMOVED lines=9> */
[--C-:B------:R-:W-:Y:S01]  /*8c80*/  HADD2.F32 R85, -RZ, R92.reuse.H0_H0 ;  /* 0x2000005cff557230 */ /* 0x100fe20000004100 */
[C---:B------:R-:W-:Y:S01]  /*8c90*/  LOP3.LUT P2, RZ, R134.reuse, 0xff, RZ, 0xc0, !PT ;  /* 0x000000ff86ff7812 */ /* 0x040fe2000784c0ff */
[----:B------:R-:W-:Y:S01]  /*8ca0*/  FFMA.FTZ R166, R121, R166, R122 ;  /* 0x000000a679a67223 */ /* 0x000fe2000001007a */
[----:B------:R-:W-:Y:S01]  /*8cb0*/  FADD.FTZ R84, -R165, R164 ;  /* 0x000000a4a5547221 */ /* 0x000fe20000010100 */
[----:B------:R-:W-:Y:S01]  /*8cc0*/  LOP3.LUT P3, RZ, R134, 0xff00, RZ, 0xc0, !PT ;  /* 0x0000ff0086ff7812 */ /* 0x000fe2000786c0ff */
[----:B------:R-:W-:Y:S02]  /*8cd0*/  HADD2.F32 R87, -RZ, R92.H1_H1 ;  /* 0x3000005cff577230 */ /* 0x000fe40000004100 */
[----:B------:R-:W-:Y:S01]  /*8ce0*/  FADD.FTZ R166, -R166, R163 ;  /* 0x000000a3a6a67221 */ /* 0x000fe20000010100 */
[----:B------:R-:W-:Y:S01]  /*8cf0*/  FFMA.FTZ R84, R152, R84, R85 ;  /* 0x0000005498547223 */ /* 0x000fe20000010055 */
[----:B------:R-:W-:Y:S01]  /*8d00*/  FFMA.FTZ R167, R121, R167, R122 ;  /* 0x000000a779a77223 */ /* 0x000fe2000001007a */
[----:B------:R-:W-:Y:S01]  /*8d10*/  LOP3.LUT P4, RZ, R134, 0xff0000, RZ, 0xc0, !PT ;  /* 0x00ff000086ff7812 */ /* 0x000fe2000788c0ff */
[----:B------:R-:W-:Y:S01]  /*8d20*/  FFMA.FTZ R87, R152, R166, R87 ;  /* 0x000000a698577223 */ /* 0x000fe20000010057 */
[----:B------:R-:W-:Y:S01]  /*8d30*/  FMUL.FTZ R85, R84, R149 ;  /* 0x0000009554557220 */ /* 0x000fe20000410000 */
[----:B------:R-:W-:-:S02]  /*8d40*/  HADD2.F32 R143, -RZ, R93.H0_H0 ;  /* 0x2000005dff8f7230 */ /* 0x000fc40000004100 */
[----:B------:R-:W-:Y:S01]  /*8d50*/  FADD.FTZ R164, -R167, R162 ;  /* 0x000000a2a7a47221 */ /* 0x000fe20000010100 */
[--C-:B-----5:R-:W-:Y:S02]  /*8d60*/  @P2 HADD2.F32 R86, -RZ, R96.reuse.H0_H0 ;  /* 0x20000060ff562230 */ /* 0x120fe40000004100 */
[----:B------:R-:W-:Y:S01]  /*8d70*/  FMUL.FTZ R165, R85, UR4 ;  /* 0x0000000455a57c20 */ /* 0x000fe20008410000 */
[----:B------:R-:W-:Y:S01]  /*8d80*/  FMUL.FTZ R85, R87, R149 ;  /* 0x0000009557557220 */ /* 0x000fe20000410000 */
[----:B------:R-:W-:Y:S01]  /*8d90*/  FFMA.FTZ R164, R152, R164, R143 ;  /* 0x000000a498a47223 */ /* 0x000fe2000001008f */
[----:B------:R-:W-:Y:S01]  /*8da0*/  @P3 HADD2.F32 R96, -RZ, R96.H1_H1 ;  /* 0x30000060ff603230 */ /* 0x000fe20000004100 */
[----:B0-----:R-:W-:Y:S01]  /*8db0*/  CS2R R150, SRZ ;  /* 0x0000000000967805 */ /* 0x001fe2000001ff00 */
[--C-:B------:R-:W-:Y:S02]  /*8dc0*/  @P3 HADD2.F32 R166, -RZ, R64.reuse.H1_H1 ;  /* 0x30000040ffa63230 */ /* 0x100fe40000004100 */
[----:B------:R-:W-:Y:S01]  /*8dd0*/  FMUL.FTZ R85, R85, UR4 ;  /* 0x0000000455557c20 */ /* 0x000fe20008410000 */
[----:B------:R-:W-:-:S02]  /*8de0*/  @P2 HADD2.F32 R162, -RZ, R64.H0_H0 ;  /* 0x20000040ffa22230 */ /* 0x000fc40000004100 */
[----:B------:R-:W-:Y:S01]  /*8df0*/  @P2 FMUL.FTZ R150, R165, R86 ;  /* 0x00000056a5962220 */ /* 0x000fe20000410000 */
[----:B------:R-:W-:Y:S01]  /*8e00*/  CS2R R142, SRZ ;  /* 0x00000000008e7805 */ /* 0x000fe2000001ff00 */
[--C-:B------:R-:W-:Y:S01]  /*8e10*/  FFMA.FTZ R168, R121, R168, R122.reuse ;  /* 0x000000a879a87223 */ /* 0x100fe2000001007a */
[----:B------:R-:W-:Y:S01]  /*8e20*/  FMUL.FTZ R86, R164, R149 ;  /* 0x00000095a4567220 */ /* 0x000fe20000410000 */
[----:B------:R-:W-:Y:S01]  /*8e30*/  @P3 FMUL.FTZ R151, R85, R96 ;  /* 0x0000006055973220 */ /* 0x000fe20000410000 */
[----:B------:R-:W-:Y:S01]  /*8e40*/  @P3 FMUL.FTZ R142, R166, R85 ;  /* 0x00000055a68e3220 */ /* 0x000fe20000410000 */
[----:B------:R-:W-:Y:S02]  /*8e50*/  HFMA2 R154, -RZ, RZ, 0, 0 ;  /* 0x00000000ff9a7431 */ /* 0x000fe400000001ff */
[----:B------:R-:W-:Y:S01]  /*8e60*/  @P2 FMUL.FTZ R143, R162, R165 ;  /* 0x000000a5a28f2220 */ /* 0x000fe20000410000 */
[----:B------:R-:W-:Y:S01]  /*8e70*/  FFMA.FTZ R172, R121, R172, R122 ;  /* 0x000000ac79ac7223 */ /* 0x000fe2000001007a */
[----:B------:R-:W-:-:S02]  /*8e80*/  HADD2.F32 R85, -RZ, R93.H1_H1 ;  /* 0x3000005dff557230 */ /* 0x000fc40000004100 */
[----:B------:R-:W-:Y:S01]  /*8e90*/  FADD.FTZ R165, -R168, R157 ;  /* 0x0000009da8a57221 */ /* 0x000fe20000010100 */
[----:B------:R-:W-:Y:S02]  /*8ea0*/  @P4 HADD2.F32 R155, -RZ, R97.H0_H0 ;  /* 0x20000061ff9b4230 */ /* 0x000fe40000004100 */
[----:B------:R-:W-:Y:S01]  /*8eb0*/  FMUL.FTZ R86, R86, UR4 ;  /* 0x0000000456567c20 */ /* 0x000fe20008410000 */
[----:B------:R-:W-:Y:S02]  /*8ec0*/  @P4 HADD2.F32 R167, -RZ, R65.H0_H0 ;  /* 0x20000041ffa74230 */ /* 0x000fe40000004100 */
[--C-:B------:R-:W-:Y:S01]  /*8ed0*/  FFMA.FTZ R169, R121, R169, R122.reuse ;  /* 0x000000a979a97223 */ /* 0x100fe2000001007a */
[----:B------:R-:W-:Y:S01]  /*8ee0*/  LOP3.LUT P6, RZ, R134, 0xff000000, RZ, 0xc0, !PT ;  /* 0xff00000086ff7812 */ /* 0x000fe200078cc0ff */
[----:B------:R-:W-:Y:S01]  /*8ef0*/  FADD.FTZ R172, -R172, R125 ;  /* 0x0000007dacac7221 */ /* 0x000fe20000010100 */
[----:B------:R-:W-:Y:S01]  /*8f00*/  LOP3.LUT P5, RZ, R135, 0xff, RZ, 0xc0, !PT ;  /* 0x000000ff87ff7812 */ /* 0x000fe200078ac0ff */
[--C-:B------:R-:W-:Y:S01]  /*8f10*/  HADD2.F32 R125, -RZ, R94.reuse.H0_H0 ;  /* 0x2000005eff7d7230 */ /* 0x100fe20000004100 */
[----:B------:R-:W-:Y:S01]  /*8f20*/  MOV R163, RZ ;  /* 0x000000ff00a37202 */ /* 0x000fe20000000f00 */
[----:B------:R-:W-:Y:S01]  /*8f30*/  FFMA.FTZ R165, R152, R165, R85 ;  /* 0x000000a598a57223 */ /* 0x000fe20000010055 */
[----:B------:R-:W-:Y:S01]  /*8f40*/  @P4 FMUL.FTZ R154, R86, R155 ;  /* 0x0000009b569a4220 */ /* 0x000fe20000410000 */
[----:B------:R-:W-:Y:S01]  /*8f50*/  @P4 FMUL.FTZ R163, R167, R86 ;  /* 0x00000056a7a34220 */ /* 0x000fe20000410000 */
[----:B------:R-:W-:Y:S01]  /*8f60*/  FFMA.FTZ R170, R121, R170, R122 ;  /* 0x000000aa79aa7223 */ /* 0x000fe2000001007a */
[----:B------:R-:W-:Y:S01]  /*8f70*/  FADD.FTZ R166, -R169, R156 ;  /* 0x0000009ca9a67221 */ /* 0x000fe20000010100 */
[----:B------:R-:W-:Y:S01]  /*8f80*/  ISETP.GE.U32.AND P2, PT, R134, RZ, PT ;  /* 0x000000ff8600720c */ /* 0x000fe20003f46070 */
[----:B------:R-:W-:Y:S01]  /*8f90*/  FMUL.FTZ R85, R165, R149 ;  /* 0x00000095a5557220 */ /* 0x000fe20000410000 */
[C---:B------:R-:W-:Y:S01]  /*8fa0*/  LOP3.LUT P4, RZ, R135.reuse, 0xff00, RZ, 0xc0, !PT ;  /* 0x0000ff0087ff7812 */ /* 0x040fe2000788c0ff */
[----:B------:R-:W-:Y:S01]  /*8fb0*/  FADD.FTZ R170, -R170, R127 ;  /* 0x0000007faaaa7221 */ /* 0x000fe20000010100 */
[----:B------:R-:W-:Y:S01]  /*8fc0*/  FFMA.FTZ R166, R152, R166, R125 ;  /* 0x000000a698a67223 */ /* 0x000fe2000001007d */
[----:B------:R-:W-:Y:S01]  /*8fd0*/  LOP3.LUT P3, RZ, R135, 0xff0000, RZ, 0xc0, !PT ;  /* 0x00ff000087ff7812 */ /* 0x000fe2000786c0ff */
[----:B------:R-:W-:Y:S01]  /*8fe0*/  FFMA.FTZ R171, R121, R171, R122 ;  /* 0x000000ab79ab7223 */ /* 0x000fe2000001007a */
[----:B------:R-:W-:Y:S01]  /*8ff0*/  ISETP.GE.U32.AND.EX P2, PT, R135, 0x1000000, PT, P2 ;  /* 0x010000008700780c */ /* 0x000fe20003f46120 */
[----:B------:R-:W-:-:S02]  /*9000*/  HADD2.F32 R127, -RZ, R94.H1_H1 ;  /* 0x3000005eff7f7230 */ /* 0x000fc40000004100 */
[----:B------:R-:W-:Y:S01]  /*9010*/  FMUL.FTZ R156, R85, UR4 ;  /* 0x00000004559c7c20 */ /* 0x000fe20008410000 */
[--C-:B------:R-:W-:Y:S02]  /*9020*/  HADD2.F32 R135, -RZ, R95.reuse.H0_H0 ;  /* 0x2000005fff877230 */ /* 0x100fe40000004100 */
[----:B------:R-:W-:Y:S01]  /*9030*/  FMUL.FTZ R85, R166, R149 ;  /* 0x00000095a6557220 */ /* 0x000fe20000410000 */
[----:B------:R-:W-:Y:S01]  /*9040*/  FADD.FTZ R168, -R171, R126 ;  /* 0x0000007eaba87221 */ /* 0x000fe20000010100 */
[----:B------:R-:W-:Y:S02]  /*9050*/  HADD2.F32 R155, -RZ, R95.H1_H1 ;  /* 0x3000005fff9b7230 */ /* 0x000fe40000004100 */
[----:B------:R-:W-:Y:S02]  /*9060*/  HFMA2 R125, -RZ, RZ, 0, 0 ;  /* 0x00000000ff7d7431 */ /* 0x000fe400000001ff */
[----:B------:R-:W-:Y:S01]  /*9070*/  FFMA.FTZ R167, R152, R170, R127 ;  /* 0x000000aa98a77223 */ /* 0x000fe2000001007f */
[----:B------:R-:W-:-:S02]  /*9080*/  @P6 HADD2.F32 R97, -RZ, R97.H1_H1 ;  /* 0x30000061ff616230 */ /* 0x000fc40000004100 */
[----:B------:R-:W-:Y:S02]  /*9090*/  HFMA2 R162, -RZ, RZ, 0, 0 ;  /* 0x00000000ffa27431 */ /* 0x000fe400000001ff */
[----:B------:R-:W-:Y:S02]  /*90a0*/  @P5 HADD2.F32 R86, -RZ, R98.H0_H0 ;  /* 0x20000062ff565230 */ /* 0x000fe40000004100 */
[----:B------:R-:W-:Y:S01]  /*90b0*/  FMUL.FTZ R85, R85, UR4 ;  /* 0x0000000455557c20 */ /* 0x000fe20008410000 */
[----:B------:R-:W-:Y:S02]  /*90c0*/  @P5 HADD2.F32 R170, -RZ, R66.H0_H0 ;  /* 0x20000042ffaa5230 */ /* 0x000fe40000004100 */
[C---:B------:R-:W-:Y:S01]  /*90d0*/  FFMA.FTZ R168, R152.reuse, R168, R135 ;  /* 0x000000a898a87223 */ /* 0x040fe20000010087 */
[----:B------:R-:W-:Y:S01]  /*90e0*/  FFMA.FTZ R169, R152, R172, R155 ;  /* 0x000000ac98a97223 */ /* 0x000fe2000001009b */
[----:B------:R-:W-:Y:S02]  /*90f0*/  @P4 HADD2.F32 R126, -RZ, R98.H1_H1 ;  /* 0x30000062ff7e4230 */ /* 0x000fe40000004100 */
[----:B------:R-:W-:Y:S01]  /*9100*/  @P6 FMUL.FTZ R125, R156, R97 ;  /* 0x000000619c7d6220 */ /* 0x000fe20000410000 */
[----:B------:R-:W-:Y:S01]  /*9110*/  MOV R98, RZ ;  /* 0x000000ff00627202 */ /* 0x000fe20000000f00 */
[----:B------:R-:W-:Y:S01]  /*9120*/  FMUL.FTZ R97, R167, R149 ;  /* 0x00000095a7617220 */ /* 0x000fe20000410000 */
[----:B------:R-:W-:Y:S01]  /*9130*/  @P5 FMUL.FTZ R162, R85, R86 ;  /* 0x0000005655a25220 */ /* 0x000fe20000410000 */
[----:B------:R-:W-:Y:S01]  /*9140*/  @P5 FMUL.FTZ R98, R170, R85 ;  /* 0x00000055aa625220 */ /* 0x000fe20000410000 */
[----:B------:R-:W-:Y:S01]  /*9150*/  FMUL.FTZ R85, R168, R149 ;  /* 0x00000095a8557220 */ /* 0x000fe20000410000 */
[----:B------:R-:W-:-:S02]  /*9160*/  @P3 HADD2.F32 R127, -RZ, R99.H0_H0 ;  /* 0x20000063ff7f3230 */ /* 0x000fc40000004100 */
[----:B------:R-:W-:Y:S02]  /*9170*/  HFMA2 R157, -RZ, RZ, 0, 0 ;  /* 0x00000000ff9d7431 */ /* 0x000fe400000001ff */
[----:B------:R-:W-:Y:S02]  /*9180*/  @P2 HADD2.F32 R134, -RZ, R99.H1_H1 ;  /* 0x30000063ff862230 */ /* 0x000fe40000004100 */
[----:B------:R-:W-:Y:S01]  /*9190*/  FMUL.FTZ R86, R169, R149 ;  /* 0x00000095a9567220 */ /* 0x000fe20000410000 */
[----:B------:R-:W-:Y:S02]  /*91a0*/  @P6 HADD2.F32 R99, -RZ, R65.H1_H1 ;  /* 0x30000041ff636230 */ /* 0x000fe40000004100 */
[----:B------:R-:W-:Y:S01]  /*91b0*/  FMUL.FTZ R135, R97, UR4 ;  /* 0x0000000461877c20 */ /* 0x000fe20008410000 */
[----:B------:R-:W-:Y:S02]  /*91c0*/  @P4 HADD2.F32 R172, -RZ, R66.H1_H1 ;  /* 0x30000042ffac4230 */ /* 0x000fe40000004100 */
[----:B------:R-:W-:Y:S01]  /*91d0*/  FMUL.FTZ R170, R85, UR4 ;  /* 0x0000000455aa7c20 */ /* 0x000fe20008410000 */
[----:B------:R-:W-:-:S02]  /*91e0*/  @P3 HADD2.F32 R171, -RZ, R67.H0_H0 ;  /* 0x20000043ffab3230 */ /* 0x000fc40000004100 */
[----:B------:R-:W-:Y:S01]  /*91f0*/  FMUL.FTZ R85, R86, UR4 ;  /* 0x0000000456557c20 */ /* 0x000fe20008410000 */
[----:B------:R-:W-:Y:S01]  /*9200*/  @P2 HADD2.F32 R178, -RZ, R67.H1_H1 ;  /* 0x30000043ffb22230 */ /* 0x000fe20000004100 */
[----:B------:R-:W-:Y:S01]  /*9210*/  MOV R96, RZ ;  /* 0x000000ff00607202 */ /* 0x000fe20000000f00 */
[----:B------:R-:W-:Y:S01]  /*9220*/  @P6 FMUL.FTZ R96, R99, R156 ;  /* 0x0000009c63606220 */ /* 0x000fe20000410000 */
[----:B------:R-:W-:Y:S01]  /*9230*/  MOV R97, RZ ;  /* 0x000000ff00617202 */ /* 0x000fe20000000f00 */
[----:B------:R-:W-:Y:S01]  /*9240*/  @P4 FMUL.FTZ R157, R135, R126 ;  /* 0x0000007e879d4220 */ /* 0x000fe20000410000 */
[----:B------:R-:W-:Y:S02]  /*9250*/  HFMA2 R155, -RZ, RZ, 0, 0 ;  /* 0x00000000ff9b7431 */ /* 0x000fe400000001ff */
[----:B------:R-:W-:Y:S01]  /*9260*/  @P4 FMUL.FTZ R97, R172, R135 ;  /* 0x00000087ac614220 */ /* 0x000fe20000410000 */
[----:B------:R-:W-:Y:S01]  /*9270*/  HFMA2 R156, -RZ, RZ, 0, 0 ;  /* 0x00000000ff9c7431 */ /* 0x000fe200000001ff */
[----:B------:R-:W-:Y:S01]  /*9280*/  MOV R99, RZ ;  /* 0x000000ff00637202 */ /* 0x000fe20000000f00 */
[----:B------:R-:W-:Y:S01]  /*9290*/  @P3 FMUL.FTZ R99, R171, R170 ;  /* 0x000000aaab633220 */ /* 0x000fe20000410000 */
[----:B------:R-:W-:Y:S01]  /*92a0*/  MOV R126, RZ ;  /* 0x000000ff007e7202 */ /* 0x000fe20000000f00 */
        /* <DEDUP_REMOVED lines=12> */
.L_x_2724:
[----:B------:R-:W-:Y:S01]  /*9370*/  FFMA.FTZ R165, R121, R165, R122 ;  /* 0x000000a579a57223 */ /* 0x000fe2000001007a */
[C---:B------:R-:W-:Y:S01]  /*9380*/  LOP3.LUT P2, RZ, R134.reuse, 0xff, RZ, 0xc0, !PT ;  /* 0x000000ff86ff7812 */ /* 0x040fe2000784c0ff */
[--C-:B------:R-:W-:Y:S01]  /*9390*/  HADD2.F32 R143, -RZ, R92.reuse.H0_H0 ;  /* 0x2000005cff8f7230 */ /* 0x100fe20000004100 */
[C---:B------:R-:W-:Y:S01]  /*93a0*/  LOP3.LUT P3, RZ, R134.reuse, 0xff00, RZ, 0xc0, !PT ;  /* 0x0000ff0086ff7812 */ /* 0x040fe2000786c0ff */
[----:B------:R-:W-:Y:S01]  /*93b0*/  FADD.FTZ R165, -R165, R164 ;  /* 0x000000a4a5a57221 */ /* 0x000fe20000010100 */
[C-C-:B------:R-:W-:Y:S01]  /*93c0*/  FFMA.FTZ R166, R121.reuse, R166, R122.reuse ;  /* 0x000000a679a67223 */ /* 0x140fe2000001007a */
[----:B------:R-:W-:Y:S01]  /*93d0*/  FFMA.FTZ R167, R121, R167, R122 ;  /* 0x000000a779a77223 */ /* 0x000fe2000001007a */
[----:B------:R-:W-:Y:S01]  /*93e0*/  LOP3.LUT P4, RZ, R134, 0xff0000, RZ, 0xc0, !PT ;  /* 0x00ff000086ff7812 */ /* 0x000fe2000788c0ff */
[----:B------:R-:W-:Y:S01]  /*93f0*/  FFMA.FTZ R142, R152, R165, R143 ;  /* 0x000000a5988e7223 */ /* 0x000fe2000001008f */
[----:B0-----:R-:W-:Y:S02]  /*9400*/  HADD2.F32 R151, -RZ, R92.H1_H1 ;  /* 0x3000005cff977230 */ /* 0x001fe40000004100 */
[----:B------:R-:W-:Y:S01]  /*9410*/  FADD.FTZ R163, -R166, R163 ;  /* 0x000000a3a6a37221 */ /* 0x000fe20000010100 */
[----:B------:R-:W-:-:S02]  /*9420*/  HADD2.F32 R154, -RZ, R93.H0_H0 ;  /* 0x2000005dff9a7230 */ /* 0x000fc40000004100 */
[----:B------:R-:W-:Y:S01]  /*9430*/  FADD.FTZ R167, -R167, R162 ;  /* 0x000000a2a7a77221 */ /* 0x000fe20000010100 */
[C---:B------:R-:W-:Y:S01]  /*9440*/  FMUL.FTZ R142, R149.reuse, R142 ;  /* 0x0000008e958e7220 */ /* 0x040fe20000410000 */
[----:B------:R-:W-:Y:S02]  /*9450*/  HFMA2 R150, -RZ, RZ, 0, 0 ;  /* 0x00000000ff967431 */ /* 0x000fe400000001ff */
[--C-:B-----5:R-:W-:Y:S02]  /*9460*/  @P2 HADD2.F32 R143, -RZ, R96.reuse.H0_H0 ;  /* 0x20000060ff8f2230 */ /* 0x120fe40000004100 */
[C---:B------:R-:W-:Y:S01]  /*9470*/  FFMA.FTZ R164, R152.reuse, R163, R151 ;  /* 0x000000a398a47223 */ /* 0x040fe20000010097 */
[----:B------:R-:W-:Y:S01]  /*9480*/  FFMA.FTZ R166, R152, R167, R154 ;  /* 0x000000a798a67223 */ /* 0x000fe2000001009a */
[----:B------:R-:W-:Y:S01]  /*9490*/  FMUL.FTZ R162, R142, UR4 ;  /* 0x000000048ea27c20 */ /* 0x000fe20008410000 */
[----:B------:R-:W-:Y:S02]  /*94a0*/  @P3 HADD2.F32 R167, -RZ, R96.H1_H1 ;  /* 0x30000060ffa73230 */ /* 0x000fe40000004100 */
[----:B------:R-:W-:Y:S01]  /*94b0*/  FMUL.FTZ R96, R149, R164 ;  /* 0x000000a495607220 */ /* 0x000fe20000410000 */
[----:B------:R-:W-:-:S02]  /*94c0*/  @P2 HADD2.F32 R165, -RZ, R64.H0_H0 ;  /* 0x20000040ffa52230 */ /* 0x000fc40000004100 */
[----:B------:R-:W-:Y:S01]  /*94d0*/  FMUL.FTZ R155, R149, R166 ;  /* 0x000000a6959b7220 */ /* 0x000fe20000410000 */
[----:B------:R-:W-:Y:S01]  /*94e0*/  @P2 FMUL.FTZ R150, R143, R162 ;  /* 0x000000a28f962220 */ /* 0x000fe20000410000 */
[----:B------:R-:W-:Y:S01]  /*94f0*/  CS2R R142, SRZ ;  /* 0x00000000008e7805 */ /* 0x000fe2000001ff00 */
[----:B------:R-:W-:Y:S02]  /*9500*/  HFMA2 R154, -RZ, RZ, 0, 0 ;  /* 0x00000000ff9a7431 */ /* 0x000fe400000001ff */
[----:B------:R-:W-:Y:S02]  /*9510*/  @P3 HADD2.F32 R177, -RZ, R64.H1_H1 ;  /* 0x30000040ffb13230 */ /* 0x000fe40000004100 */
[----:B------:R-:W-:Y:S01]  /*9520*/  FMUL.FTZ R96, R96, UR4 ;  /* 0x0000000460607c20 */ /* 0x000fe20008410000 */
[----:B------:R-:W-:Y:S02]  /*9530*/  @P4 HADD2.F32 R164, -RZ, R97.H0_H0 ;  /* 0x20000061ffa44230 */ /* 0x000fe40000004100 */
[----:B------:R-:W-:Y:S01]  /*9540*/  FMUL.FTZ R155, R155, UR4 ;  /* 0x000000049b9b7c20 */ /* 0x000fe20008410000 */
[----:B------:R-:W-:-:S02]  /*9550*/  @P4 HADD2.F32 R166, -RZ, R65.H0_H0 ;  /* 0x20000041ffa64230 */ /* 0x000fc40000004100 */
[----:B------:R-:W-:Y:S01]  /*9560*/  @P2 FMUL.FTZ R143, R165, R162 ;  /* 0x000000a2a58f2220 */ /* 0x000fe20000410000 */
[----:B------:R-:W-:Y:S01]  /*9570*/  ISETP.GE.U32.AND P2, PT, R134, RZ, PT ;  /* 0x000000ff8600720c */ /* 0x000fe20003f46070 */
[--C-:B------:R-:W-:Y:S01]  /*9580*/  FFMA.FTZ R172, R121, R172, R122.reuse ;  /* 0x000000ac79ac7223 */ /* 0x100fe2000001007a */
[----:B------:R-:W-:Y:S01]  /*9590*/  MOV R151, RZ ;  /* 0x000000ff00977202 */ /* 0x000fe20000000f00 */
[-C--:B------:R-:W-:Y:S01]  /*95a0*/  @P3 FMUL.FTZ R151, R167, R96.reuse ;  /* 0x00000060a7973220 */ /* 0x080fe20000410000 */
[----:B------:R-:W-:Y:S01]  /*95b0*/  MOV R163, RZ ;  /* 0x000000ff00a37202 */ /* 0x000fe20000000f00 */
[----:B------:R-:W-:Y:S01]  /*95c0*/  @P3 FMUL.FTZ R142, R177, R96 ;  /* 0x00000060b18e3220 */ /* 0x000fe20000410000 */
[-C--:B------:R-:W-:Y:S01]  /*95d0*/  @P4 FMUL.FTZ R154, R164, R155.reuse ;  /* 0x0000009ba49a4220 */ /* 0x080fe20000410000 */
[----:B------:R-:W-:Y:S01]  /*95e0*/  @P4 FMUL.FTZ R163, R166, R155 ;  /* 0x0000009ba6a34220 */ /* 0x000fe20000410000 */
[--C-:B------:R-:W-:Y:S01]  /*95f0*/  FFMA.FTZ R168, R121, R168, R122.reuse ;  /* 0x000000a879a87223 */ /* 0x100fe2000001007a */
[----:B------:R-:W-:Y:S01]  /*9600*/  LOP3.LUT P5, RZ, R135, 0xff, RZ, 0xc0, !PT ;  /* 0x000000ff87ff7812 */ /* 0x000fe200078ac0ff */
[--C-:B------:R-:W-:Y:S01]  /*9610*/  FFMA.FTZ R171, R121, R171, R122.reuse ;  /* 0x000000ab79ab7223 */ /* 0x100fe2000001007a */
[C---:B------:R-:W-:Y:S01]  /*9620*/  LOP3.LUT P4, RZ, R135.reuse, 0xff00, RZ, 0xc0, !PT ;  /* 0x0000ff0087ff7812 */ /* 0x040fe2000788c0ff */
[----:B------:R-:W-:Y:S01]  /*9630*/  FADD.FTZ R157, -R168, R157 ;  /* 0x0000009da89d7221 */ /* 0x000fe20000010100 */
[----:B------:R-:W-:Y:S01]  /*9640*/  LOP3.LUT P3, RZ, R135, 0xff0000, RZ, 0xc0, !PT ;  /* 0x00ff000087ff7812 */ /* 0x000fe2000786c0ff */
[----:B------:R-:W-:Y:S01]  /*9650*/  FFMA.FTZ R169, R121, R169, R122 ;  /* 0x000000a979a97223 */ /* 0x000fe2000001007a */
[----:B------:R-:W-:Y:S01]  /*9660*/  ISETP.GE.U32.AND.EX P2, PT, R135, 0x1000000, PT, P2 ;  /* 0x010000008700780c */ /* 0x000fe20003f46120 */
[----:B------:R-:W-:Y:S01]  /*9670*/  FADD.FTZ R135, -R172, R125 ;  /* 0x0000007dac877221 */ /* 0x000fe20000010100 */
[----:B------:R-:W-:Y:S01]  /*9680*/  LOP3.LUT P6, RZ, R134, 0xff000000, RZ, 0xc0, !PT ;  /* 0xff00000086ff7812 */ /* 0x000fe200078cc0ff */
[----:B------:R-:W-:-:S02]  /*9690*/  HADD2.F32 R125, -RZ, R93.H1_H1 ;  /* 0x3000005dff7d7230 */ /* 0x000fc40000004100 */
[----:B------:R-:W-:Y:S01]  /*96a0*/  FADD.FTZ R171, -R171, R126 ;  /* 0x0000007eabab7221 */ /* 0x000fe20000010100 */
[----:B------:R-:W-:Y:S01]  /*96b0*/  FFMA.FTZ R170, R121, R170, R122 ;  /* 0x000000aa79aa7223 */ /* 0x000fe2000001007a */
[--C-:B------:R-:W-:Y:S02]  /*96c0*/  HADD2.F32 R126, -RZ, R94.reuse.H0_H0 ;  /* 0x2000005eff7e7230 */ /* 0x100fe40000004100 */
[----:B------:R-:W-:Y:S01]  /*96d0*/  FADD.FTZ R169, -R169, R156 ;  /* 0x0000009ca9a97221 */ /* 0x000fe20000010100 */
[----:B------:R-:W-:Y:S01]  /*96e0*/  FFMA.FTZ R96, R152, R157, R125 ;  /* 0x0000009d98607223 */ /* 0x000fe2000001007d */
[----:B------:R-:W-:Y:S02]  /*96f0*/  HADD2.F32 R156, -RZ, R94.H1_H1 ;  /* 0x3000005eff9c7230 */ /* 0x000fe40000004100 */
[----:B------:R-:W-:Y:S01]  /*9700*/  FADD.FTZ R127, -R170, R127 ;  /* 0x0000007faa7f7221 */ /* 0x000fe20000010100 */
[----:B------:R-:W-:Y:S02]  /*9710*/  HFMA2 R125, -RZ, RZ, 0, 0 ;  /* 0x00000000ff7d7431 */ /* 0x000fe400000001ff */
[----:B------:R-:W-:Y:S01]  /*9720*/  FMUL.FTZ R96, R149, R96 ;  /* 0x0000006095607220 */ /* 0x000fe20000410000 */
[----:B------:R-:W-:-:S02]  /*9730*/  HADD2.F32 R168, -RZ, R95.H1_H1 ;  /* 0x3000005fffa87230 */ /* 0x000fc40000004100 */
[----:B------:R-:W-:Y:S01]  /*9740*/  FFMA.FTZ R134, R152, R169, R126 ;  /* 0x000000a998867223 */ /* 0x000fe2000001007e */
[----:B------:R-:W-:Y:S02]  /*9750*/  @P6 HADD2.F32 R97, -RZ, R97.H1_H1 ;  /* 0x30000061ff616230 */ /* 0x000fe40000004100 */
[----:B------:R-:W-:Y:S01]  /*9760*/  FMUL.FTZ R126, R96, UR4 ;  /* 0x00000004607e7c20 */ /* 0x000fe20008410000 */
[----:B------:R-:W-:Y:S02]  /*9770*/  HADD2.F32 R162, -RZ, R95.H0_H0 ;  /* 0x2000005fffa27230 */ /* 0x000fe40000004100 */
[C---:B------:R-:W-:Y:S01]  /*9780*/  FFMA.FTZ R164, R152.reuse, R127, R156 ;  /* 0x0000007f98a47223 */ /* 0x040fe2000001009c */
[----:B------:R-:W-:Y:S01]  /*9790*/  FFMA.FTZ R170, R152, R135, R168 ;  /* 0x0000008798aa7223 */ /* 0x000fe200000100a8 */
[----:B------:R-:W-:Y:S01]  /*97a0*/  @P6 FMUL.FTZ R125, R97, R126 ;  /* 0x0000007e617d6220 */ /* 0x000fe20000410000 */
[--C-:B------:R-:W-:Y:S02]  /*97b0*/  @P3 HADD2.F32 R168, -RZ, R99.reuse.H0_H0 ;  /* 0x20000063ffa83230 */ /* 0x100fe40000004100 */
[----:B------:R-:W-:Y:S01]  /*97c0*/  FMUL.FTZ R97, R149, R134 ;  /* 0x0000008695617220 */ /* 0x000fe20000410000 */
[----:B------:R-:W-:-:S02]  /*97d0*/  @P2 HADD2.F32 R172, -RZ, R99.H1_H1 ;  /* 0x30000063ffac2230 */ /* 0x000fc40000004100 */
[----:B------:R-:W-:Y:S01]  /*97e0*/  FMUL.FTZ R99, R149, R164 ;  /* 0x000000a495637220 */ /* 0x000fe20000410000 */
[----:B------:R-:W-:Y:S02]  /*97f0*/  @P6 HADD2.F32 R127, -RZ, R65.H1_H1 ;  /* 0x30000041ff7f6230 */ /* 0x000fe40000004100 */
[----:B------:R-:W-:Y:S01]  /*9800*/  FFMA.FTZ R166, R152, R171, R162 ;  /* 0x000000ab98a67223 */ /* 0x000fe200000100a2 */
[----:B------:R-:W-:Y:S01]  /*9810*/  @P5 HADD2.F32 R164, -RZ, R66.H0_H0 ;  /* 0x20000042ffa45230 */ /* 0x000fe20000004100 */
[----:B------:R-:W-:Y:S01]  /*9820*/  MOV R96, RZ ;  /* 0x000000ff00607202 */ /* 0x000fe20000000f00 */
[----:B------:R-:W-:Y:S02]  /*9830*/  HFMA2 R162, -RZ, RZ, 0, 0 ;  /* 0x00000000ffa27431 */ /* 0x000fe400000001ff */
[----:B------:R-:W-:Y:S01]  /*9840*/  FMUL.FTZ R97, R97, UR4 ;  /* 0x0000000461617c20 */ /* 0x000fe20008410000 */
[--C-:B------:R-:W-:Y:S02]  /*9850*/  @P5 HADD2.F32 R156, -RZ, R98.reuse.H0_H0 ;  /* 0x20000062ff9c5230 */ /* 0x100fe40000004100 */
[----:B------:R-:W-:Y:S01]  /*9860*/  FMUL.FTZ R134, R99, UR4 ;  /* 0x0000000463867c20 */ /* 0x000fe20008410000 */
[----:B------:R-:W-:Y:S01]  /*9870*/  @P6 FMUL.FTZ R96, R127, R126 ;  /* 0x0000007e7f606220 */ /* 0x000fe20000410000 */
[----:B------:R-:W-:-:S02]  /*9880*/  @P4 HADD2.F32 R135, -RZ, R98.H1_H1 ;  /* 0x30000062ff874230 */ /* 0x000fc40000004100 */
[----:B------:R-:W-:Y:S02]  /*9890*/  HFMA2 R157, -RZ, RZ, 0, 0 ;  /* 0x00000000ff9d7431 */ /* 0x000fe400000001ff */
[C---:B------:R-:W-:Y:S01]  /*98a0*/  FMUL.FTZ R99, R149.reuse, R166 ;  /* 0x000000a695637220 */ /* 0x040fe20000410000 */
[----:B------:R-:W-:Y:S01]  /*98b0*/  FMUL.FTZ R127, R149, R170 ;  /* 0x000000aa957f7220 */ /* 0x000fe20000410000 */
[----:B------:R-:W-:Y:S01]  /*98c0*/  MOV R98, RZ ;  /* 0x000000ff00627202 */ /* 0x000fe20000000f00 */
[----:B------:R-:W-:Y:S02]  /*98d0*/  @P4 HADD2.F32 R165, -RZ, R66.H1_H1 ;  /* 0x30000042ffa54230 */ /* 0x000fe40000004100 */
[-C--:B------:R-:W-:Y:S01]  /*98e0*/  @P5 FMUL.FTZ R98, R164, R97.reuse ;  /* 0x00000061a4625220 */ /* 0x080fe20000410000 */
[--C-:B------:R-:W-:Y:S02]  /*98f0*/  @P3 HADD2.F32 R164, -RZ, R67.reuse.H0_H0 ;  /* 0x20000043ffa43230 */ /* 0x100fe40000004100 */
[----:B------:R-:W-:Y:S01]  /*9900*/  @P5 FMUL.FTZ R162, R156, R97 ;  /* 0x000000619ca25220 */ /* 0x000fe20000410000 */
[----:B------:R-:W-:-:S02]  /*9910*/  @P2 HADD2.F32 R166, -RZ, R67.H1_H1 ;  /* 0x30000043ffa62230 */ /* 0x000fc40000004100 */
[----:B------:R-:W-:Y:S01]  /*9920*/  FMUL.FTZ R99, R99, UR4 ;  /* 0x0000000463637c20 */ /* 0x000fe20008410000 */
        /* <DEDUP_REMOVED lines=16> */
.L_x_2725:
        /* <DEDUP_REMOVED lines=10> */
[----:B------:R-:W-:Y:S01]  /*9ad0*/  FFMA.FTZ R87, R121, R114, R122 ;  /* 0x0000007279577223 */ /* 0x000fe2000001007a */
[--C-:B------:R-:W-:Y:S02]  /*9ae0*/  HADD2.F32 R85, -RZ, R80.reuse.H0_H0 ;  /* 0x20000050ff557230 */ /* 0x100fe40000004100 */
[----:B------:R-:W-:Y:S01]  /*9af0*/  FADD.FTZ R84, -R84, R105 ;  /* 0x0000006954547221 */ /* 0x000fe20000010100 */
[----:B------:R-:W-:Y:S01]  /*9b00*/  LOP3.LUT P3, RZ, R132, 0xff00, RZ, 0xc0, !PT ;  /* 0x0000ff0084ff7812 */ /* 0x000fe2000786c0ff */
[----:B------:R-:W-:Y:S01]  /*9b10*/  FADD.FTZ R106, -R87, R106 ;  /* 0x0000006a576a7221 */ /* 0x000fe20000010100 */
[----:B------:R-:W-:Y:S01]  /*9b20*/  FFMA.FTZ R86, R121, R115, R122 ;  /* 0x0000007379567223 */ /* 0x000fe2000001007a */
[----:B------:R-:W-:Y:S01]  /*9b30*/  FFMA.FTZ R84, R152, R84, R85 ;  /* 0x0000005498547223 */ /* 0x000fe20000010055 */
[----:B------:R-:W-:-:S02]  /*9b40*/  HADD2.F32 R87, -RZ, R80.H1_H1 ;  /* 0x30000050ff577230 */ /* 0x000fc40000004100 */
[--C-:B0-----:R-:W-:Y:S01]  /*9b50*/  FFMA.FTZ R143, R121, R120, R122.reuse ;  /* 0x00000078798f7223 */ /* 0x101fe2000001007a */
[----:B------:R-:W-:Y:S01]  /*9b60*/  FADD.FTZ R120, -R86, R107 ;  /* 0x0000006b56787221 */ /* 0x000fe20000010100 */
[-C--:B------:R-:W-:Y:S01]  /*9b70*/  FMUL.FTZ R85, R84, R149.reuse ;  /* 0x0000009554557220 */ /* 0x080fe20000410000 */
[----:B------:R-:W-:Y:S01]  /*9b80*/  LOP3.LUT P4, RZ, R132, 0xff0000, RZ, 0xc0, !PT ;  /* 0x00ff000084ff7812 */ /* 0x000fe2000788c0ff */
[----:B------:R-:W-:Y:S02]  /*9b90*/  HADD2.F32 R107, -RZ, R81.H0_H0 ;  /* 0x20000051ff6b7230 */ /* 0x000fe40000004100 */
[----:B------:R-:W-:Y:S01]  /*9ba0*/  FFMA.FTZ R106, R152, R106, R87 ;  /* 0x0000006a986a7223 */ /* 0x000fe20000010057 */
[----:B------:R-:W-:Y:S02]  /*9bb0*/  HFMA2 R105, -RZ, RZ, 0, 0 ;  /* 0x00000000ff697431 */ /* 0x000fe400000001ff */
[----:B-----5:R-:W-:Y:S02]  /*9bc0*/  @P2 HADD2.F32 R86, -RZ, R96.H0_H0 ;  /* 0x20000060ff562230 */ /* 0x020fe40000004100 */
[----:B------:R-:W-:Y:S01]  /*9bd0*/  FMUL.FTZ R115, R85, UR4 ;  /* 0x0000000455737c20 */ /* 0x000fe20008410000 */
[----:B------:R-:W-:Y:S01]  /*9be0*/  FMUL.FTZ R85, R106, R149 ;  /* 0x000000956a557220 */ /* 0x000fe20000410000 */
[----:B------:R-:W-:Y:S01]  /*9bf0*/  FFMA.FTZ R120, R152, R120, R107 ;  /* 0x0000007898787223 */ /* 0x000fe2000001006b */
[C-C-:B------:R-:W-:Y:S01]  /*9c00*/  FFMA.FTZ R127, R121.reuse, R116, R122.reuse ;  /* 0x00000074797f7223 */ /* 0x140fe2000001007a */
[C-C-:B------:R-:W-:Y:S01]  /*9c10*/  FFMA.FTZ R126, R121.reuse, R117, R122.reuse ;  /* 0x00000075797e7223 */ /* 0x140fe2000001007a */
[C-C-:B------:R-:W-:Y:S01]  /*9c20*/  FFMA.FTZ R135, R121.reuse, R118, R122.reuse ;  /* 0x0000007679877223 */ /* 0x140fe2000001007a */
[----:B------:R-:W-:Y:S01]  /*9c30*/  FFMA.FTZ R134, R121, R119, R122 ;  /* 0x0000007779867223 */ /* 0x000fe2000001007a */
[----:B------:R-:W-:-:S02]  /*9c40*/  HFMA2 R114, -RZ, RZ, 0, 0 ;  /* 0x00000000ff727431 */ /* 0x000fc400000001ff */
[----:B------:R-:W-:Y:S02]  /*9c50*/  @P3 HADD2.F32 R96, -RZ, R96.H1_H1 ;  /* 0x30000060ff603230 */ /* 0x000fe40000004100 */
[----:B------:R-:W-:Y:S01]  /*9c60*/  @P2 FMUL.FTZ R105, R115, R86 ;  /* 0x0000005673692220 */ /* 0x000fe20000410000 */
[--C-:B------:R-:W-:Y:S02]  /*9c70*/  @P3 HADD2.F32 R122, -RZ, R60.reuse.H1_H1 ;  /* 0x3000003cff7a3230 */ /* 0x100fe40000004100 */
[----:B------:R-:W-:Y:S01]  /*9c80*/  FMUL.FTZ R85, R85, UR4 ;  /* 0x0000000455557c20 */ /* 0x000fe20008410000 */
[----:B------:R-:W-:Y:S02]  /*9c90*/  @P2 HADD2.F32 R116, -RZ, R60.H0_H0 ;  /* 0x2000003cff742230 */ /* 0x000fe40000004100 */
[----:B------:R-:W-:Y:S01]  /*9ca0*/  FMUL.FTZ R86, R120, R149 ;  /* 0x0000009578567220 */ /* 0x000fe20000410000 */
[----:B------:R-:W-:Y:S01]  /*9cb0*/  MOV R118, RZ ;  /* 0x000000ff00767202 */ /* 0x000fe20000000f00 */
[----:B------:R-:W-:-:S02]  /*9cc0*/  HFMA2 R113, -RZ, RZ, 0, 0 ;  /* 0x00000000ff717431 */ /* 0x000fc400000001ff */
[----:B------:R-:W-:Y:S02]  /*9cd0*/  @P4 HADD2.F32 R87, -RZ, R97.H0_H0 ;  /* 0x20000061ff574230 */ /* 0x000fe40000004100 */
[----:B------:R-:W-:Y:S01]  /*9ce0*/  @P3 FMUL.FTZ R114, R85, R96 ;  /* 0x0000006055723220 */ /* 0x000fe20000410000 */
[----:B------:R-:W-:Y:S01]  /*9cf0*/  @P3 FMUL.FTZ R118, R122, R85 ;  /* 0x000000557a763220 */ /* 0x000fe20000410000 */
[----:B------:R-:W-:Y:S01]  /*9d00*/  MOV R107, RZ ;  /* 0x000000ff006b7202 */ /* 0x000fe20000000f00 */
[----:B------:R-:W-:Y:S02]  /*9d10*/  @P4 HADD2.F32 R119, -RZ, R61.H0_H0 ;  /* 0x2000003dff774230 */ /* 0x000fe40000004100 */
[----:B------:R-:W-:Y:S01]  /*9d20*/  FMUL.FTZ R86, R86, UR4 ;  /* 0x0000000456567c20 */ /* 0x000fe20008410000 */
[----:B------:R-:W-:Y:S01]  /*9d30*/  LOP3.LUT P6, RZ, R132, 0xff000000, RZ, 0xc0, !PT ;  /* 0xff00000084ff7812 */ /* 0x000fe200078cc0ff */
[----:B------:R-:W-:Y:S02]  /*9d40*/  HADD2.F32 R85, -RZ, R81.H1_H1 ;  /* 0x30000051ff557230 */ /* 0x000fe40000004100 */
[----:B------:R-:W-:Y:S01]  /*9d50*/  @P2 FMUL.FTZ R107, R116, R115 ;  /* 0x00000073746b2220 */ /* 0x000fe20000410000 */
[----:B------:R-:W-:Y:S01]  /*9d60*/  FADD.FTZ R121, -R127, R108 ;  /* 0x0000006c7f797221 */ /* 0x000fe20000010100 */
[----:B------:R-:W-:Y:S01]  /*9d70*/  ISETP.GE.U32.AND P2, PT, R132, RZ, PT ;  /* 0x000000ff8400720c */ /* 0x000fe20003f46070 */
[----:B------:R-:W-:Y:S01]  /*9d80*/  @P4 FMUL.FTZ R113, R86, R87 ;  /* 0x0000005756714220 */ /* 0x000fe20000410000 */
[----:B------:R-:W-:Y:S01]  /*9d90*/  MOV R117, RZ ;  /* 0x000000ff00757202 */ /* 0x000fe20000000f00 */
[----:B------:R-:W-:Y:S01]  /*9da0*/  @P4 FMUL.FTZ R117, R119, R86 ;  /* 0x0000005677754220 */ /* 0x000fe20000410000 */
[----:B------:R-:W-:Y:S01]  /*9db0*/  LOP3.LUT P5, RZ, R133, 0xff, RZ, 0xc0, !PT ;  /* 0x000000ff85ff7812 */ /* 0x000fe200078ac0ff */
[----:B------:R-:W-:-:S02]  /*9dc0*/  HADD2.F32 R87, -RZ, R82.H0_H0 ;  /* 0x20000052ff577230 */ /* 0x000fc40000004100 */
[----:B------:R-:W-:Y:S01]  /*9dd0*/  FFMA.FTZ R121, R152, R121, R85 ;  /* 0x0000007998797223 */ /* 0x000fe20000010055 */
[C---:B------:R-:W-:Y:S01]  /*9de0*/  LOP3.LUT P4, RZ, R133.reuse, 0xff00, RZ, 0xc0, !PT ;  /* 0x0000ff0085ff7812 */ /* 0x040fe2000788c0ff */
[----:B------:R-:W-:Y:S01]  /*9df0*/  FADD.FTZ R122, -R126, R109 ;  /* 0x0000006d7e7a7221 */ /* 0x000fe20000010100 */
[C---:B------:R-:W-:Y:S01]  /*9e00*/  LOP3.LUT P3, RZ, R133.reuse, 0xff0000, RZ, 0xc0, !PT ;  /* 0x00ff000085ff7812 */ /* 0x040fe2000786c0ff */
[----:B------:R-:W-:Y:S01]  /*9e10*/  FADD.FTZ R132, -R134, R111 ;  /* 0x0000006f86847221 */ /* 0x000fe20000010100 */
[----:B------:R-:W-:Y:S01]  /*9e20*/  ISETP.GE.U32.AND.EX P2, PT, R133, 0x1000000, PT, P2 ;  /* 0x010000008500780c */ /* 0x000fe20003f46120 */
[----:B------:R-:W-:Y:S01]  /*9e30*/  FMUL.FTZ R85, R121, R149 ;  /* 0x0000009579557220 */ /* 0x000fe20000410000 */
[----:B------:R-:W-:Y:S02]  /*9e40*/  HADD2.F32 R111, -RZ, R83.H0_H0 ;  /* 0x20000053ff6f7230 */ /* 0x000fe40000004100 */
[----:B------:R-:W-:Y:S01]  /*9e50*/  FFMA.FTZ R122, R152, R122, R87 ;  /* 0x0000007a987a7223 */ /* 0x000fe20000010057 */
[----:B------:R-:W-:-:S02]  /*9e60*/  HADD2.F32 R109, -RZ, R82.H1_H1 ;  /* 0x30000052ff6d7230 */ /* 0x000fc40000004100 */
[----:B------:R-:W-:Y:S01]  /*9e70*/  FMUL.FTZ R116, R85, UR4 ;  /* 0x0000000455747c20 */ /* 0x000fe20008410000 */
[----:B------:R-:W-:Y:S02]  /*9e80*/  @P6 HADD2.F32 R97, -RZ, R97.H1_H1 ;  /* 0x30000061ff616230 */ /* 0x000fe40000004100 */
[----:B------:R-:W-:Y:S01]  /*9e90*/  FADD.FTZ R126, -R135, R110 ;  /* 0x0000006e877e7221 */ /* 0x000fe20000010100 */
[----:B------:R-:W-:Y:S01]  /*9ea0*/  FMUL.FTZ R85, R122, R149 ;  /* 0x000000957a557220 */ /* 0x000fe20000410000 */
[C---:B------:R-:W-:Y:S01]  /*9eb0*/  FFMA.FTZ R132, R152.reuse, R132, R111 ;  /* 0x0000008498847223 */ /* 0x040fe2000001006f */
[----:B------:R-:W-:Y:S01]  /*9ec0*/  HADD2.F32 R115, -RZ, R83.H1_H1 ;  /* 0x30000053ff737230 */ /* 0x000fe20000004100 */
[----:B------:R-:W-:Y:S01]  /*9ed0*/  CS2R R110, SRZ ;  /* 0x00000000006e7805 */ /* 0x000fe2000001ff00 */
[----:B------:R-:W-:Y:S01]  /*9ee0*/  FADD.FTZ R112, -R143, R112 ;  /* 0x000000708f707221 */ /* 0x000fe20000010100 */
[----:B------:R-:W-:Y:S02]  /*9ef0*/  @P5 HADD2.F32 R86, -RZ, R98.H0_H0 ;  /* 0x20000062ff565230 */ /* 0x000fe40000004100 */
[----:B------:R-:W-:Y:S01]  /*9f00*/  FFMA.FTZ R126, R152, R126, R109 ;  /* 0x0000007e987e7223 */ /* 0x000fe2000001006d */
[----:B------:R-:W-:-:S02]  /*9f10*/  @P5 HADD2.F32 R134, -RZ, R62.H0_H0 ;  /* 0x2000003eff865230 */ /* 0x000fc40000004100 */
[----:B------:R-:W-:Y:S01]  /*9f20*/  @P6 FMUL.FTZ R110, R116, R97 ;  /* 0x00000061746e6220 */ /* 0x000fe20000410000 */
[----:B------:R-:W-:Y:S02]  /*9f30*/  HFMA2 R96, -RZ, RZ, 0, 0 ;  /* 0x00000000ff607431 */ /* 0x000fe400000001ff */
[----:B------:R-:W-:Y:S01]  /*9f40*/  FMUL.FTZ R85, R85, UR4 ;  /* 0x0000000455557c20 */ /* 0x000fe20008410000 */
[----:B------:R-:W-:Y:S02]  /*9f50*/  @P4 HADD2.F32 R108, -RZ, R98.H1_H1 ;  /* 0x30000062ff6c4230 */ /* 0x000fe40000004100 */
[----:B------:R-:W-:Y:S01]  /*9f60*/  FFMA.FTZ R152, R152, R112, R115 ;  /* 0x0000007098987223 */ /* 0x000fe20000010073 */
[--C-:B------:R-:W-:Y:S02]  /*9f70*/  @P3 HADD2.F32 R109, -RZ, R99.reuse.H0_H0 ;  /* 0x20000063ff6d3230 */ /* 0x100fe40000004100 */
[----:B------:R-:W-:Y:S01]  /*9f80*/  @P5 FMUL.FTZ R111, R85, R86 ;  /* 0x00000056556f5220 */ /* 0x000fe20000410000 */
[----:B------:R-:W-:Y:S01]  /*9f90*/  @P2 HADD2.F32 R119, -RZ, R99.H1_H1 ;  /* 0x30000063ff772230 */ /* 0x000fe20000004100 */
[----:B------:R-:W-:Y:S01]  /*9fa0*/  CS2R R98, SRZ ;  /* 0x0000000000627805 */ /* 0x000fe2000001ff00 */
[----:B------:R-:W-:-:S02]  /*9fb0*/  @P6 HADD2.F32 R97, -RZ, R61.H1_H1 ;  /* 0x3000003dff616230 */ /* 0x000fc40000004100 */
[----:B------:R-:W-:Y:S01]  /*9fc0*/  @P5 FMUL.FTZ R98, R134, R85 ;  /* 0x0000005586625220 */ /* 0x000fe20000410000 */
[-C--:B------:R-:W-:Y:S01]  /*9fd0*/  FMUL.FTZ R87, R126, R149.reuse ;  /* 0x000000957e577220 */ /* 0x080fe20000410000 */
[-C--:B------:R-:W-:Y:S01]  /*9fe0*/  FMUL.FTZ R85, R132, R149.reuse ;  /* 0x0000009584557220 */ /* 0x080fe20000410000 */
[----:B------:R-:W-:Y:S01]  /*9ff0*/  FMUL.FTZ R149, R152, R149 ;  /* 0x0000009598957220 */ /* 0x000fe20000410000 */
[----:B------:R-:W-:Y:S01]  /*a000*/  @P6 FMUL.FTZ R96, R97, R116 ;  /* 0x0000007461606220 */ /* 0x000fe20000410000 */
[----:B------:R-:W-:Y:S02]  /*a010*/  HFMA2 R97, -RZ, RZ, 0, 0 ;  /* 0x00000000ff617431 */ /* 0x000fe400000001ff */
[----:B------:R-:W-:Y:S02]  /*a020*/  @P4 HADD2.F32 R142, -RZ, R62.H1_H1 ;  /* 0x3000003eff8e4230 */ /* 0x000fe40000004100 */
[----:B------:R-:W-:Y:S01]  /*a030*/  FMUL.FTZ R87, R87, UR4 ;  /* 0x0000000457577c20 */ /* 0x000fe20008410000 */
[----:B------:R-:W-:Y:S01]  /*a040*/  FMUL.FTZ R86, R85, UR4 ;  /* 0x0000000455567c20 */ /* 0x000fe20008410000 */
[----:B------:R-:W-:-:S02]  /*a050*/  @P3 HADD2.F32 R127, -RZ, R63.H0_H0 ;  /* 0x2000003fff7f3230 */ /* 0x000fc40000004100 */
[----:B------:R-:W-:Y:S01]  /*a060*/  FMUL.FTZ R134, R149, UR4 ;  /* 0x0000000495867c20 */ /* 0x000fe20008410000 */
[----:B------:R-:W-:Y:S01]  /*a070*/  @P2 HADD2.F32 R85, -RZ, R63.H1_H1 ;  /* 0x3000003fff552230 */ /* 0x000fe20000004100 */
[----:B------:R-:W-:Y:S01]  /*a080*/  MOV R112, RZ ;  /* 0x000000ff00707202 */ /* 0x000fe20000000f00 */
[----:B------:R-:W-:Y:S01]  /*a090*/  @P4 FMUL.FTZ R112, R87, R108 ;  /* 0x0000006c57704220 */ /* 0x000fe20000410000 */
[----:B------:R-:W-:Y:S01]  /*a0a0*/  @P4 FMUL.FTZ R97, R142, R87 ;  /* 0x000000578e614220 */ /* 0x000fe20000410000 */
[----:B------:R-:W-:Y:S01]  /*a0b0*/  HFMA2 R116, -RZ, RZ, 0, 0 ;  /* 0x00000000ff747431 */ /* 0x000fe200000001ff */
[----:B------:R-:W-:Y:S01]  /*a0c0*/  MOV R108, RZ ;  /* 0x000000ff006c7202 */ /* 0x000fe20000000f00 */
[----:B------:R-:W-:Y:S01]  /*a0d0*/  @P3 FMUL.FTZ R99, R127, R86 ;  /* 0x000000567f633220 */ /* 0x000fe20000410000 */
[----:B------:R-:W-:Y:S01]  /*a0e0*/  @P2 FMUL.FTZ R108, R85, R134 ;  /* 0x00000086556c2220 */ /* 0x000fe20000410000 */
[----:B------:R-:W-:Y:S01]  /*a0f0*/  MOV R115, RZ ;  /* 0x000000ff00737202 */ /* 0x000fe20000000f00 */
        /* <DEDUP_REMOVED lines=11> */
.L_x_2726:
[C-C-:B------:R-:W-:Y:S01]  /*a1b0*/  FFMA.FTZ R126, R121.reuse, R113, R122.reuse ;  /* 0x00000071797e7223 */ /* 0x140fe2000001007a */
[C-C-:B------:R-:W-:Y:S01]  /*a1c0*/  FFMA.FTZ R127, R121.reuse, R114, R122.reuse ;  /* 0x00000072797f7223 */ /* 0x140fe2000001007a */
[----:B------:R-:W-:Y:S01]  /*a1d0*/  LOP3.LUT P2, RZ, R132, 0xff, RZ, 0xc0, !PT ;  /* 0x000000ff84ff7812 */ /* 0x000fe2000784c0ff */
[----:B------:R-:W-:Y:S01]  /*a1e0*/  FFMA.FTZ R114, R121, R115, R122 ;  /* 0x0000007379727223 */ /* 0x000fe2000001007a */
[----:B------:R-:W-:Y:S02]  /*a1f0*/  HADD2.F32 R113, -RZ, R80.H0_H0 ;  /* 0x20000050ff717230 */ /* 0x000fe40000004100 */
[----:B------:R-:W-:Y:S01]  /*a200*/  FADD.FTZ R105, -R126, R105 ;  /* 0x000000697e697221 */ /* 0x000fe20000010100 */
[----:B------:R-:W-:Y:S01]  /*a210*/  LOP3.LUT P3, RZ, R132, 0xff00, RZ, 0xc0, !PT ;  /* 0x0000ff0084ff7812 */ /* 0x000fe2000786c0ff */
[----:B------:R-:W-:Y:S01]  /*a220*/  FADD.FTZ R115, -R114, R107 ;  /* 0x0000006b72737221 */ /* 0x000fe20000010100 */
[----:B------:R-:W-:Y:S01]  /*a230*/  LOP3.LUT P4, RZ, R132, 0xff0000, RZ, 0xc0, !PT ;  /* 0x00ff000084ff7812 */ /* 0x000fe2000788c0ff */
[----:B------:R-:W-:Y:S01]  /*a240*/  FADD.FTZ R127, -R127, R106 ;  /* 0x0000006a7f7f7221 */ /* 0x000fe20000010100 */
[----:B------:R-:W-:-:S02]  /*a250*/  HADD2.F32 R114, -RZ, R81.H0_H0 ;  /* 0x20000051ff727230 */ /* 0x000fc40000004100 */
[C---:B------:R-:W-:Y:S01]  /*a260*/  FFMA.FTZ R106, R152.reuse, R105, R113 ;  /* 0x00000069986a7223 */ /* 0x040fe20000010071 */
[----:B------:R-:W-:Y:S02]  /*a270*/  HADD2.F32 R113, -RZ, R80.H1_H1 ;  /* 0x30000050ff717230 */ /* 0x000fe40000004100 */
[C-C-:B------:R-:W-:Y:S01]  /*a280*/  FFMA.FTZ R153, R121.reuse, R120, R122.reuse ;  /* 0x0000007879997223 */ /* 0x140fe2000001007a */
[----:B0-----:R-:W-:Y:S01]  /*a290*/  FFMA.FTZ R143, R121, R118, R122 ;  /* 0x00000076798f7223 */ /* 0x001fe2000001007a */
[----:B------:R-:W-:Y:S01]  /*a2a0*/  FMUL.FTZ R106, R149, R106 ;  /* 0x0000006a956a7220 */ /* 0x000fe20000410000 */
[C---:B------:R-:W-:Y:S01]  /*a2b0*/  FFMA.FTZ R120, R152.reuse, R115, R114 ;  /* 0x0000007398787223 */ /* 0x040fe20000010072 */
[----:B------:R-:W-:Y:S02]  /*a2c0*/  HFMA2 R105, -RZ, RZ, 0, 0 ;  /* 0x00000000ff697431 */ /* 0x000fe400000001ff */
[----:B------:R-:W-:Y:S01]  /*a2d0*/  FFMA.FTZ R118, R152, R127, R113 ;  /* 0x0000007f98767223 */ /* 0x000fe20000010071 */
[----:B------:R-:W-:Y:S01]  /*a2e0*/  FFMA.FTZ R135, R121, R116, R122 ;  /* 0x0000007479877223 */ /* 0x000fe2000001007a */
[----:B-----5:R-:W-:-:S02]  /*a2f0*/  @P2 HADD2.F32 R107, -RZ, R96.H0_H0 ;  /* 0x20000060ff6b2230 */ /* 0x020fc40000004100 */
[C-C-:B------:R-:W-:Y:S01]  /*a300*/  FFMA.FTZ R126, R121.reuse, R117, R122.reuse ;  /* 0x00000075797e7223 */ /* 0x140fe2000001007a */
[----:B------:R-:W-:Y:S01]  /*a310*/  FFMA.FTZ R134, R121, R119, R122 ;  /* 0x0000007779867223 */ /* 0x000fe2000001007a */
[----:B------:R-:W-:Y:S01]  /*a320*/  FMUL.FTZ R116, R106, UR4 ;  /* 0x000000046a747c20 */ /* 0x000fe20008410000 */
[C---:B------:R-:W-:Y:S01]  /*a330*/  FMUL.FTZ R115, R149.reuse, R120 ;  /* 0x0000007895737220 */ /* 0x040fe20000410000 */
[----:B------:R-:W-:Y:S02]  /*a340*/  @P3 HADD2.F32 R121, -RZ, R96.H1_H1 ;  /* 0x30000060ff793230 */ /* 0x000fe40000004100 */
[----:B------:R-:W-:Y:S02]  /*a350*/  HFMA2 R113, -RZ, RZ, 0, 0 ;  /* 0x00000000ff717431 */ /* 0x000fe400000001ff */
[----:B------:R-:W-:Y:S02]  /*a360*/  @P2 HADD2.F32 R119, -RZ, R60.H0_H0 ;  /* 0x2000003cff772230 */ /* 0x000fe40000004100 */
[----:B------:R-:W-:Y:S01]  /*a370*/  FMUL.FTZ R96, R149, R118 ;  /* 0x0000007695607220 */ /* 0x000fe20000410000 */
[----:B------:R-:W-:-:S02]  /*a380*/  @P4 HADD2.F32 R118, -RZ, R97.H0_H0 ;  /* 0x20000061ff764230 */ /* 0x000fc40000004100 */
[-C--:B------:R-:W-:Y:S01]  /*a390*/  @P2 FMUL.FTZ R105, R107, R116.reuse ;  /* 0x000000746b692220 */ /* 0x080fe20000410000 */
[----:B------:R-:W-:Y:S02]  /*a3a0*/  @P4 HADD2.F32 R120, -RZ, R61.H0_H0 ;  /* 0x2000003dff784230 */ /* 0x000fe40000004100 */
[----:B------:R-:W-:Y:S01]  /*a3b0*/  FMUL.FTZ R115, R115, UR4 ;  /* 0x0000000473737c20 */ /* 0x000fe20008410000 */
[----:B------:R-:W-:Y:S01]  /*a3c0*/  CS2R R106, SRZ ;  /* 0x00000000006a7805 */ /* 0x000fe2000001ff00 */
[----:B------:R-:W-:Y:S01]  /*a3d0*/  @P3 HADD2.F32 R127, -RZ, R60.H1_H1 ;  /* 0x3000003cff7f3230 */ /* 0x000fe20000004100 */
[----:B------:R-:W-:Y:S01]  /*a3e0*/  MOV R117, RZ ;  /* 0x000000ff00757202 */ /* 0x000fe20000000f00 */
[----:B------:R-:W-:Y:S01]  /*a3f0*/  FMUL.FTZ R96, R96, UR4 ;  /* 0x0000000460607c20 */ /* 0x000fe20008410000 */
[----:B------:R-:W-:Y:S01]  /*a400*/  @P2 FMUL.FTZ R107, R119, R116 ;  /* 0x00000074776b2220 */ /* 0x000fe20000410000 */
[-C--:B------:R-:W-:Y:S01]  /*a410*/  @P4 FMUL.FTZ R113, R118, R115.reuse ;  /* 0x0000007376714220 */ /* 0x080fe20000410000 */
[----:B------:R-:W-:Y:S01]  /*a420*/  @P4 FMUL.FTZ R117, R120, R115 ;  /* 0x0000007378754220 */ /* 0x000fe20000410000 */
[----:B------:R-:W-:Y:S01]  /*a430*/  ISETP.GE.U32.AND P2, PT, R132, RZ, PT ;  /* 0x000000ff8400720c */ /* 0x000fe20003f46070 */
[----:B------:R-:W-:Y:S01]  /*a440*/  FADD.FTZ R115, -R126, R109 ;  /* 0x0000006d7e737221 */ /* 0x000fe20000010100 */
[----:B------:R-:W-:Y:S01]  /*a450*/  LOP3.LUT P6, RZ, R132, 0xff000000, RZ, 0xc0, !PT ;  /* 0xff00000084ff7812 */ /* 0x000fe200078cc0ff */
[----:B------:R-:W-:Y:S01]  /*a460*/  HADD2.F32 R109, -RZ, R81.H1_H1 ;  /* 0x30000051ff6d7230 */ /* 0x000fe20000004100 */
[----:B------:R-:W-:Y:S01]  /*a470*/  MOV R114, RZ ;  /* 0x000000ff00727202 */ /* 0x000fe20000000f00 */
[-C--:B------:R-:W-:Y:S01]  /*a480*/  @P3 FMUL.FTZ R114, R121, R96.reuse ;  /* 0x0000006079723220 */ /* 0x080fe20000410000 */
[----:B------:R-:W-:Y:S01]  /*a490*/  @P3 FMUL.FTZ R106, R127, R96 ;  /* 0x000000607f6a3220 */ /* 0x000fe20000410000 */
[----:B------:R-:W-:Y:S01]  /*a4a0*/  FADD.FTZ R135, -R135, R108 ;  /* 0x0000006c87877221 */ /* 0x000fe20000010100 */
[----:B------:R-:W-:Y:S01]  /*a4b0*/  LOP3.LUT P3, RZ, R133, 0xff0000, RZ, 0xc0, !PT ;  /* 0x00ff000085ff7812 */ /* 0x000fe2000786c0ff */
[----:B------:R-:W-:Y:S01]  /*a4c0*/  FADD.FTZ R153, -R153, R112 ;  /* 0x0000007099997221 */ /* 0x000fe20000010100 */
[C---:B------:R-:W-:Y:S01]  /*a4d0*/  ISETP.GE.U32.AND.EX P2, PT, R133.reuse, 0x1000000, PT, P2 ;  /* 0x010000008500780c */ /* 0x040fe20003f46120 */
[----:B------:R-:W-:Y:S01]  /*a4e0*/  HADD2.F32 R108, -RZ, R82.H0_H0 ;  /* 0x20000052ff6c7230 */ /* 0x000fe20000004100 */
[C---:B------:R-:W-:Y:S01]  /*a4f0*/  LOP3.LUT P5, RZ, R133.reuse, 0xff, RZ, 0xc0, !PT ;  /* 0x000000ff85ff7812 */ /* 0x040fe200078ac0ff */
[----:B------:R-:W-:Y:S01]  /*a500*/  FFMA.FTZ R96, R152, R135, R109 ;  /* 0x0000008798607223 */ /* 0x000fe2000001006d */
[----:B------:R-:W-:Y:S01]  /*a510*/  LOP3.LUT P4, RZ, R133, 0xff00, RZ, 0xc0, !PT ;  /* 0x0000ff0085ff7812 */ /* 0x000fe2000788c0ff */
[----:B------:R-:W-:Y:S01]  /*a520*/  FADD.FTZ R143, -R143, R110 ;  /* 0x0000006e8f8f7221 */ /* 0x000fe20000010100 */
[----:B------:R-:W-:-:S02]  /*a530*/  HADD2.F32 R112, -RZ, R83.H0_H0 ;  /* 0x20000053ff707230 */ /* 0x000fc40000004100 */
[----:B------:R-:W-:Y:S01]  /*a540*/  FADD.FTZ R111, -R134, R111 ;  /* 0x0000006f866f7221 */ /* 0x000fe20000010100 */
[----:B------:R-:W-:Y:S02]  /*a550*/  HADD2.F32 R110, -RZ, R82.H1_H1 ;  /* 0x30000052ff6e7230 */ /* 0x000fe40000004100 */
[C---:B------:R-:W-:Y:S01]  /*a560*/  FMUL.FTZ R96, R149.reuse, R96 ;  /* 0x0000006095607220 */ /* 0x040fe20000410000 */
[C---:B------:R-:W-:Y:S01]  /*a570*/  FFMA.FTZ R108, R152.reuse, R115, R108 ;  /* 0x00000073986c7223 */ /* 0x040fe2000001006c */
[C---:B------:R-:W-:Y:S01]  /*a580*/  FFMA.FTZ R120, R152.reuse, R111, R112 ;  /* 0x0000006f98787223 */ /* 0x040fe20000010070 */
[----:B------:R-:W-:Y:S02]  /*a590*/  @P6 HADD2.F32 R112, -RZ, R97.H1_H1 ;  /* 0x30000061ff706230 */ /* 0x000fe40000004100 */
[----:B------:R-:W-:Y:S01]  /*a5a0*/  FFMA.FTZ R116, R152, R143, R110 ;  /* 0x0000008f98747223 */ /* 0x000fe2000001006e */
[----:B------:R-:W-:Y:S02]  /*a5b0*/  HADD2.F32 R118, -RZ, R83.H1_H1 ;  /* 0x30000053ff767230 */ /* 0x000fe40000004100 */
[----:B------:R-:W-:Y:S01]  /*a5c0*/  FMUL.FTZ R109, R96, UR4 ;  /* 0x00000004606d7c20 */ /* 0x000fe20008410000 */
[----:B------:R-:W-:Y:S01]  /*a5d0*/  FMUL.FTZ R97, R149, R108 ;  /* 0x0000006c95617220 */ /* 0x000fe20000410000 */
[--C-:B------:R-:W-:Y:S01]  /*a5e0*/  @P3 HADD2.F32 R121, -RZ, R99.reuse.H0_H0 ;  /* 0x20000063ff793230 */ /* 0x100fe20000004100 */
[----:B------:R-:W-:Y:S01]  /*a5f0*/  CS2R R110, SRZ ;  /* 0x00000000006e7805 */ /* 0x000fe2000001ff00 */
[----:B------:R-:W-:-:S02]  /*a600*/  @P2 HADD2.F32 R126, -RZ, R99.H1_H1 ;  /* 0x30000063ff7e2230 */ /* 0x000fc40000004100 */
[C---:B------:R-:W-:Y:S01]  /*a610*/  FMUL.FTZ R99, R149.reuse, R116 ;  /* 0x0000007495637220 */ /* 0x040fe20000410000 */
[----:B------:R-:W-:Y:S01]  /*a620*/  FMUL.FTZ R108, R149, R120 ;  /* 0x00000078956c7220 */ /* 0x000fe20000410000 */
[----:B------:R-:W-:Y:S01]  /*a630*/  @P6 FMUL.FTZ R110, R112, R109 ;  /* 0x0000006d706e6220 */ /* 0x000fe20000410000 */
[----:B------:R-:W-:Y:S02]  /*a640*/  @P5 HADD2.F32 R120, -RZ, R62.H0_H0 ;  /* 0x2000003eff785230 */ /* 0x000fe40000004100 */
[----:B------:R-:W-:Y:S01]  /*a650*/  FFMA.FTZ R152, R152, R153, R118 ;  /* 0x0000009998987223 */ /* 0x000fe20000010076 */
[----:B------:R-:W-:Y:S02]  /*a660*/  HFMA2 R96, -RZ, RZ, 0, 0 ;  /* 0x00000000ff607431 */ /* 0x000fe400000001ff */
[----:B------:R-:W-:Y:S01]  /*a670*/  FMUL.FTZ R97, R97, UR4 ;  /* 0x0000000461617c20 */ /* 0x000fe20008410000 */
[----:B------:R-:W-:Y:S02]  /*a680*/  HFMA2 R112, -RZ, RZ, 0, 0 ;  /* 0x00000000ff707431 */ /* 0x000fe400000001ff */
[----:B------:R-:W-:-:S02]  /*a690*/  @P4 HADD2.F32 R122, -RZ, R98.H1_H1 ;  /* 0x30000062ff7a4230 */ /* 0x000fc40000004100 */
[----:B------:R-:W-:Y:S01]  /*a6a0*/  FMUL.FTZ R119, R99, UR4 ;  /* 0x0000000463777c20 */ /* 0x000fe20008410000 */
[----:B------:R-:W-:Y:S02]  /*a6b0*/  @P6 HADD2.F32 R116, -RZ, R61.H1_H1 ;  /* 0x3000003dff746230 */ /* 0x000fe40000004100 */
[----:B------:R-:W-:Y:S01]  /*a6c0*/  FMUL.FTZ R149, R149, R152 ;  /* 0x0000009895957220 */ /* 0x000fe20000410000 */
[----:B------:R-:W-:Y:S01]  /*a6d0*/  @P5 HADD2.F32 R118, -RZ, R98.H0_H0 ;  /* 0x20000062ff765230 */ /* 0x000fe20000004100 */
[----:B------:R-:W-:Y:S01]  /*a6e0*/  MOV R98, RZ ;  /* 0x000000ff00627202 */ /* 0x000fe20000000f00 */
[----:B------:R-:W-:Y:S01]  /*a6f0*/  @P5 FMUL.FTZ R98, R120, R97 ;  /* 0x0000006178625220 */ /* 0x000fe20000410000 */
[----:B------:R-:W-:Y:S02]  /*a700*/  @P4 HADD2.F32 R120, -RZ, R62.H1_H1 ;  /* 0x3000003eff784230 */ /* 0x000fe40000004100 */
[----:B------:R-:W-:Y:S01]  /*a710*/  @P6 FMUL.FTZ R96, R116, R109 ;  /* 0x0000006d74606220 */ /* 0x000fe20000410000 */
[----:B------:R-:W-:Y:S01]  /*a720*/  @P4 FMUL.FTZ R112, R122, R119 ;  /* 0x000000777a704220 */ /* 0x000fe20000410000 */
[----:B------:R-:W-:-:S02]  /*a730*/  @P3 HADD2.F32 R109, -RZ, R63.H0_H0 ;  /* 0x2000003fff6d3230 */ /* 0x000fc40000004100 */
        /* <DEDUP_REMOVED lines=18> */
.L_x_2727:
[----:B------:R-:W0:Y:S01]  /*a860*/  @P1 LDC.64 R106, c[0x0][0x478] ;  /* 0x00011e00ff6a1b82 */ /* 0x000e220000000a00 */
[----:B------:R-:W-:-:S04]  /*a870*/  IMAD.WIDE.U32 R108, R2, 0x10, R190 ;  /* 0x00000010026c7825 */ /* 0x000fc800078e00be */
[----:B0-----:R-:W-:-:S05]  /*a880*/  @P1 IMAD.WIDE.U32 R106, R2, 0x10, R106 ;  /* 0x00000010026a1825 */ /* 0x001fca00078e006a */
[----:B------:R2:W-:Y:S04]  /*a890*/  @P1 STG.E.128 desc[UR6][R106.64], R84 ;  /* 0x000000546a001986 */ /* 0x0005e8000c101d06 */
[----:B------:R2:W-:Y:S02]  /*a8a0*/  STG.E.128 desc[UR6][R108.64], R96 ;  /* 0x000000606c007986 */ /* 0x0005e4000c101d06 */
.L_x_2719:
        /* <DEDUP_REMOVED lines=101> */
.L_x_2706:
        /* <DEDUP_REMOVED lines=24> */
[----:B------:R1:W5:Y:S01]  /*b080*/  LDL.LU R68, [R1] ;  /* 0x0000000001447983 */ /* 0x0003620000300800 */
        /* <DEDUP_REMOVED lines=37> */
[----:B0-----:R-:W-:Y:S02]  /*b2e0*/  MOV R98, R40 ;  /* 0x0000002800627202 */ /* 0x001fe40000000f00 */
        /* <DEDUP_REMOVED lines=32> */
.L_x_2705:
[----:B------:R-:W-:Y:S05]  /*b4f0*/  BSYNC B0 ;  /* 0x0000000000007941 */ /* 0x000fea0003800000 */
.L_x_2704:
        /* <DEDUP_REMOVED lines=272> */
.L_x_2709:
        /* <DEDUP_REMOVED lines=8> */
.L_x_2730:
[----:B------:R-:W-:Y:S05]  /*c680*/  BSYNC B2 ;  /* 0x0000000000027941 */ /* 0x000fea0003800000 */
.L_x_2729:
        /* <DEDUP_REMOVED lines=10> */
.L_x_2731:
        /* <DEDUP_REMOVED lines=14> */
.L_x_2732:
[----:B------:R-:W-:Y:S02]  /*c810*/  MOV R190, R122 ;  /* 0x0000007a00be7202 */ /* 0x000fe40000000f00 */
[----:B------:R-:W-:Y:S01]  /*c820*/  MOV R194, R158 ;  /* 0x0000009e00c27202 */ /* 0x000fe20000000f00 */
[----:B------:R-:W-:-:S04]  /*c830*/  HFMA2 R158, -RZ, RZ, 0, 1.1920928955078125e-07 ;  /* 0x00000002ff9e7431 */ /* 0x000fc800000001ff */
[----:B------:R-:W-:-:S07]  /*c840*/  FADD.FTZ R194, R121, R194 ;  /* 0x000000c279c27221 */ /* 0x000fce0000010000 */
[----:B------:R-:W-:Y:S05]  /*c850*/  WARPSYNC.COLLECTIVE R189, `(.L_x_2733) ;  /* 0x00000000bd087348 */ /* 0x000fea0003c00000 */
[----:B------:R0:W1:Y:S02]  /*c860*/  SHFL.BFLY P3, R158, R190, R158, R159 ;  /* 0x0c00009ebe9e7389 */ /* 0x000064000006009f */
[----:B01----:R-:W-:Y:S05]  /*c870*/  ENDCOLLECTIVE ;  /* 0x000000000000791b */ /* 0x003fea0003800000 */
.L_x_2733:
[----:B------:R-:W-:Y:S02]  /*c880*/  MOV R190, R194 ;  /* 0x000000c200be7202 */ /* 0x000fe40000000f00 */
[----:B------:R-:W-:Y:S01]  /*c890*/  MOV R193, R158 ;  /* 0x0000009e00c17202 */ /* 0x000fe20000000f00 */
[----:B------:R-:W-:-:S04]  /*c8a0*/  HFMA2 R158, -RZ, RZ, 0, 2.384185791015625e-07 ;  /* 0x00000004ff9e7431 */ /* 0x000fc800000001ff */
[----:B------:R-:W-:-:S07]  /*c8b0*/  FADD.FTZ R193, R122, R193 ;  /* 0x000000c17ac17221 */ /* 0x000fce0000010000 */
[----:B------:R-:W-:Y:S05]  /*c8c0*/  WARPSYNC.COLLECTIVE R189, `(.L_x_2734) ;  /* 0x00000000bd087348 */ /* 0x000fea0003c00000 */
[----:B------:R0:W1:Y:S02]  /*c8d0*/  SHFL.BFLY P3, R158, R190, R158, R159 ;  /* 0x0c00009ebe9e7389 */ /* 0x000064000006009f */
[----:B01----:R-:W-:Y:S05]  /*c8e0*/  ENDCOLLECTIVE ;  /* 0x000000000000791b */ /* 0x003fea0003800000 */
.L_x_2734:
[----:B------:R-:W-:Y:S02]  /*c8f0*/  MOV R190, R193 ;  /* 0x000000c100be7202 */ /* 0x000fe40000000f00 */
[----:B------:R-:W-:Y:S01]  /*c900*/  MOV R201, R158 ;  /* 0x0000009e00c97202 */ /* 0x000fe20000000f00 */
[----:B------:R-:W-:-:S04]  /*c910*/  HFMA2 R158, -RZ, RZ, 0, 2.384185791015625e-07 ;  /* 0x00000004ff9e7431 */ /* 0x000fc800000001ff */
[----:B------:R-:W-:-:S07]  /*c920*/  FADD.FTZ R201, R194, R201 ;  /* 0x000000c9c2c97221 */ /* 0x000fce0000010000 */
[----:B------:R-:W-:Y:S05]  /*c930*/  WARPSYNC.COLLECTIVE R189, `(.L_x_2735) ;  /* 0x00000000bd087348 */ /* 0x000fea0003c00000 */
[----:B------:R0:W1:Y:S02]  /*c940*/  SHFL.BFLY P3, R158, R190, R158, R159 ;  /* 0x0c00009ebe9e7389 */ /* 0x000064000006009f */
[----:B01----:R-:W-:Y:S05]  /*c950*/  ENDCOLLECTIVE ;  /* 0x000000000000791b */ /* 0x003fea0003800000 */
.L_x_2735:
[----:B------:R-:W-:Y:S02]  /*c960*/  MOV R190, R201 ;  /* 0x000000c900be7202 */ /* 0x000fe40000000f00 */
[----:B------:R-:W-:Y:S01]  /*c970*/  MOV R202, R158 ;  /* 0x0000009e00ca7202 */ /* 0x000fe20000000f00 */
[----:B------:R-:W-:-:S04]  /*c980*/  HFMA2 R158, -RZ, RZ, 0, 4.76837158203125e-07 ;  /* 0x00000008ff9e7431 */ /* 0x000fc800000001ff */
[----:B------:R-:W-:-:S07]  /*c990*/  FADD.FTZ R202, R193, R202 ;  /* 0x000000cac1ca7221 */ /* 0x000fce0000010000 */
[----:B------:R-:W-:Y:S05]  /*c9a0*/  WARPSYNC.COLLECTIVE R189, `(.L_x_2736) ;  /* 0x00000000bd087348 */ /* 0x000fea0003c00000 */
[----:B------:R0:W1:Y:S02]  /*c9b0*/  SHFL.BFLY P3, R158, R190, R158, R159 ;  /* 0x0c00009ebe9e7389 */ /* 0x000064000006009f */
[----:B01----:R-:W-:Y:S05]  /*c9c0*/  ENDCOLLECTIVE ;  /* 0x000000000000791b */ /* 0x003fea0003800000 */
.L_x_2736:
[----:B------:R-:W-:Y:S02]  /*c9d0*/  MOV R190, R202 ;  /* 0x000000ca00be7202 */ /* 0x000fe40000000f00 */
[----:B------:R-:W-:Y:S01]  /*c9e0*/  MOV R206, R158 ;  /* 0x0000009e00ce7202 */ /* 0x000fe20000000f00 */
[----:B------:R-:W-:-:S04]  /*c9f0*/  HFMA2 R158, -RZ, RZ, 0, 4.76837158203125e-07 ;  /* 0x00000008ff9e7431 */ /* 0x000fc800000001ff */
[----:B------:R-:W-:-:S07]  /*ca00*/  FADD.FTZ R121, R201, R206 ;  /* 0x000000cec9797221 */ /* 0x000fce0000010000 */
[----:B------:R-:W-:Y:S05]  /*ca10*/  WARPSYNC.COLLECTIVE R189, `(.L_x_2737) ;  /* 0x00000000bd087348 */ /* 0x000fea0003c00000 */
[----:B------:R0:W1:Y:S02]  /*ca20*/  SHFL.BFLY P3, R158, R190, R158, R159 ;  /* 0x0c00009ebe9e7389 */ /* 0x000064000006009f */
[----:B01----:R-:W-:Y:S05]  /*ca30*/  ENDCOLLECTIVE ;  /* 0x000000000000791b */ /* 0x003fea0003800000 */
.L_x_2737:
[----:B------:R-:W-:Y:S02]  /*ca40*/  MOV R190, R121 ;  /* 0x0000007900be7202 */ /* 0x000fe40000000f00 */
[----:B------:R-:W-:Y:S01]  /*ca50*/  MOV R207, R158 ;  /* 0x0000009e00cf7202 */ /* 0x000fe20000000f00 */
[----:B------:R-:W-:-:S04]  /*ca60*/  HFMA2 R158, -RZ, RZ, 0, 9.5367431640625e-07 ;  /* 0x00000010ff9e7431 */ /* 0x000fc800000001ff */
[----:B------:R-:W-:-:S07]  /*ca70*/  FADD.FTZ R122, R202, R207 ;  /* 0x000000cfca7a7221 */ /* 0x000fce0000010000 */
[----:B------:R-:W-:Y:S05]  /*ca80*/  WARPSYNC.COLLECTIVE R189, `(.L_x_2738) ;  /* 0x00000000bd087348 */ /* 0x000fea0003c00000 */
[----:B------:R0:W1:Y:S02]  /*ca90*/  SHFL.BFLY P3, R158, R190, R158, R159 ;  /* 0x0c00009ebe9e7389 */ /* 0x000064000006009f */
[----:B01----:R-:W-:Y:S05]  /*caa0*/  ENDCOLLECTIVE ;  /* 0x000000000000791b */ /* 0x003fea0003800000 */
.L_x_2738:
[----:B------:R-:W-:Y:S02]  /*cab0*/  MOV R190, R122 ;  /* 0x0000007a00be7202 */ /* 0x000fe40000000f00 */
[----:B------:R-:W-:Y:S01]  /*cac0*/  MOV R193, R158 ;  /* 0x0000009e00c17202 */ /* 0x000fe20000000f00 */
[----:B------:R-:W-:-:S07]  /*cad0*/  HFMA2 R158, -RZ, RZ, 0, 9.5367431640625e-07 ;  /* 0x00000010ff9e7431 */ /* 0x000fce00000001ff */
[----:B------:R-:W-:Y:S05]  /*cae0*/  WARPSYNC.COLLECTIVE R189, `(.L_x_2739) ;  /* 0x00000000bd087348 */ /* 0x000fea0003c00000 */
[----:B------:R0:W1:Y:S02]  /*caf0*/  SHFL.BFLY P3, R158, R190, R158, R159 ;  /* 0x0c00009ebe9e7389 */ /* 0x000064000006009f */
[----:B01----:R-:W-:Y:S05]  /*cb00*/  ENDCOLLECTIVE ;  /* 0x000000000000791b */ /* 0x003fea0003800000 */
.L_x_2739:
[----:B------:R-:W-:Y:S01]  /*cb10*/  MOV R201, R158 ;  /* 0x0000009e00c97202 */ /* 0x000fe20000000f00 */
[----:B------:R-:W-:Y:S06]  /*cb20*/  BRA `(.L_x_2740) ;  /* 0xffffff6c009c7947 */ /* 0x000fec000383ffff */
.L_x_2741:
        /* <DEDUP_REMOVED lines=13> */
.L_x_19981:


//--------------------- .text._ZN10layer_norm22ln_bwd_finalize_kernelINS_22Kernel_traits_finalizeILj1024E6__halfS2_S2_S2_fjLb1ELj1024ELj4ENS_18Kernel_traits_baseILj1024ES2_S2_S2_S2_fjLj1024EEEEELb1ELb0EEEvNS_9BwdParamsE --------------------------
	.section	.text._ZN10layer_norm22ln_bwd_finalize_kernelINS_22Kernel_traits_finalizeILj1024E6__halfS2_S2_S2_fjLb1ELj1024ELj4ENS_18Kernel_traits_baseILj1024ES2_S2_S2_S2_fjLj1024EEEEELb1ELb0EEEvNS_9BwdParamsE,"ax",@progbits
	.align	128
        .global         _ZN10layer_norm22ln_bwd_finalize_kernelINS_22Kernel_traits_finalizeILj1024E6__halfS2_S2_S2_fjLb1ELj1024ELj4ENS_18Kernel_traits_baseILj1024ES2_S2_S2_S2_fjLj1024EEEEELb1ELb0EEEvNS_9BwdParamsE
        .type           _ZN10layer_norm22ln_bwd_finalize_kernelINS_22Kernel_traits_finalizeILj1024E6__halfS2_S2_S2_fjLb1ELj1024ELj4ENS_18Kernel_traits_baseILj1024ES2_S2_S2_S2_fjLj1024EEEEELb1ELb0EEEvNS_9BwdParamsE,@function
        .size           _ZN10layer_norm22ln_bwd_finalize_kernelINS_22Kernel_traits_finalizeILj1024E6__halfS2_S2_S2_fjLb1ELj1024ELj4ENS_18Kernel_traits_baseILj1024ES2_S2_S2_S2_fjLj1024EEEEELb1ELb0EEEvNS_9BwdParamsE,(.L_x_19982 - _ZN10layer_norm22ln_bwd_finalize_kernelINS_22Kernel_traits_finalizeILj1024E6__halfS2_S2_S2_fjLb1ELj1024ELj4ENS_18Kernel_traits_baseILj1024ES2_S2_S2_S2_fjLj1024EEEEELb1ELb0EEEvNS_9BwdParamsE)
        .other          _ZN10layer_norm22ln_bwd_finalize_kernelINS_22Kernel_traits_finalizeILj1024E6__halfS2_S2_S2_fjLb1ELj1024ELj4ENS_18Kernel_traits_baseILj1024ES2_S2_S2_S2_fjLj1024EEEEELb1ELb0EEEvNS_9BwdParamsE,@"STO_CUDA_ENTRY STV_DEFAULT"
_ZN10layer_norm22ln_bwd_finalize_kernelINS_22Kernel_traits_finalizeILj1024E6__halfS2_S2_S2_fjLb1ELj1024ELj4ENS_18Kernel_traits_baseILj1024ES2_S2_S2_S2_fjLj1024EEEEELb1ELb0EEEvNS_9BwdParamsE:
.text._ZN10layer_norm22ln_bwd_finalize_kernelINS_22Kernel_traits_finalizeILj1024E6__halfS2_S2_S2_fjLb1ELj1024ELj4ENS_18Kernel_traits_baseILj1024ES2_S2_S2_S2_fjLj1024EEEEELb1ELb0EEEvNS_9BwdParamsE:
        /* <DEDUP_REMOVED lines=57> */
.L_x_2746:
        /* <DEDUP_REMOVED lines=87> */
.L_x_2745:
[----:B------:R-:W-:Y:S05]  /*0900*/  BSYNC.RECONVERGENT B1 ;  /* 0x0000000000017941 */ /* 0x000fea0003800200 */
.L_x_2744:
        /* <DEDUP_REMOVED lines=50> */
.L_x_2748:
[----:B------:R-:W-:Y:S05]  /*0c30*/  BSYNC.RECONVERGENT B1 ;  /* 0x0000000000017941 */ /* 0x000fea0003800200 */
.L_x_2747:
        /* <DEDUP_REMOVED lines=29> */
.L_x_2750:
[----:B------:R-:W-:Y:S05]  /*0e10*/  BSYNC.RECONVERGENT B1 ;  /* 0x0000000000017941 */ /* 0x000fea0003800200 */
.L_x_2749:
        /* <DEDUP_REMOVED lines=14> */
.L_x_2743:
[----:B------:R-:W-:Y:S05]  /*0f00*/  BSYNC.RECONVERGENT B0 ;  /* 0x0000000000007941 */ /* 0x000fea0003800200 */
.L_x_2742:
        /* <DEDUP_REMOVED lines=71> */
[----:B0-----:R-:W-:Y:S02]  /*1380*/  F2FP.F16.F32.PACK_AB R11, R11, R10 ;  /* 0x0000000a0b0b723e */ /* 0x001fe400000000ff */
[----:B--2---:R-:W-:-:S03]  /*1390*/  F2FP.F16.F32.PACK_AB R13, R13, R12 ;  /* 0x0000000c0d0d723e */ /* 0x004fc600000000ff */
[----:B------:R-:W-:Y:S01]  /*13a0*/  STG.E desc[UR6][R2.64], R11 ;  /* 0x0000000b02007986 */ /* 0x000fe2000c101906 */
[----:B----4-:R-:W-:-:S03]  /*13b0*/  F2FP.F16.F32.PACK_AB R15, R15, R14 ;  /* 0x0000000e0f0f723e */ /* 0x010fc600000000ff */
[----:B------:R-:W-:Y:S04]  /*13c0*/  STG.E desc[UR6][R4.64], R13 ;  /* 0x0000000d04007986 */ /* 0x000fe8000c101906 */
[----:B------:R-:W-:Y:S01]  /*13d0*/  STG.E desc[UR6][R6.64], R15 ;  /* 0x0000000f06007986 */ /* 0x000fe2000c101906 */
[----:B------:R-:W-:Y:S05]  /*13e0*/  EXIT ;  /* 0x000000000000794d */ /* 0x000fea0003800000 */
.L_x_2751:
        /* <DEDUP_REMOVED lines=9> */
.L_x_19982:


//--------------------- .text._ZN10layer_norm13ln_bwd_kernelINS_13Kernel_traitsI6__halfS2_S2_S2_fjLj1024ELj1ELj4ELj1ELj16ENS_18Kernel_traits_baseILj1024ES2_S2_S2_S2_fjLj128EEEEELb1ELb1ELb1ELb0EEEvNS_9BwdParamsE --------------------------
	.section	.text._ZN10layer_norm13ln_bwd_kernelINS_13Kernel_traitsI6__halfS2_S2_S2_fjLj1024ELj1ELj4ELj1ELj16ENS_18Kernel_traits_baseILj1024ES2_S2_S2_S2_fjLj128EEEEELb1ELb1ELb1ELb0EEEvNS_9BwdParamsE,"ax",@progbits
	.align	128
        .global         _ZN10layer_norm13ln_bwd_kernelINS_13Kernel_traitsI6__halfS2_S2_S2_fjLj1024ELj1ELj4ELj1ELj16ENS_18Kernel_traits_baseILj1024ES2_S2_S2_S2_fjLj128EEEEELb1ELb1ELb1ELb0EEEvNS_9BwdParamsE
        .type           _ZN10layer_norm13ln_bwd_kernelINS_13Kernel_traitsI6__halfS2_S2_S2_fjLj1024ELj1ELj4ELj1ELj16ENS_18Kernel_traits_baseILj1024ES2_S2_S2_S2_fjLj128EEEEELb1ELb1ELb1ELb0EEEvNS_9BwdParamsE,@function
        .size           _ZN10layer_norm13ln_bwd_kernelINS_13Kernel_traitsI6__halfS2_S2_S2_fjLj1024ELj1ELj4ELj1ELj16ENS_18Kernel_traits_baseILj1024ES2_S2_S2_S2_fjLj128EEEEELb1ELb1ELb1ELb0EEEvNS_9BwdParamsE,(.L_x_19983 - _ZN10layer_norm13ln_bwd_kernelINS_13Kernel_traitsI6__halfS2_S2_S2_fjLj1024ELj1ELj4ELj1ELj16ENS_18Kernel_traits_baseILj1024ES2_S2_S2_S2_fjLj128EEEEELb1ELb1ELb1ELb0EEEvNS_9BwdParamsE)
        .other          _ZN10layer_norm13ln_bwd_kernelINS_13Kernel_traitsI6__halfS2_S2_S2_fjLj1024ELj1ELj4ELj1ELj16ENS_18Kernel_traits_baseILj1024ES2_S2_S2_S2_fjLj128EEEEELb1ELb1ELb1ELb0EEEvNS_9BwdParamsE,@"STO_CUDA_ENTRY STV_DEFAULT"
_ZN10layer_norm13ln_bwd_kernelINS_13Kernel_traitsI6__halfS2_S2_S2_fjLj1024ELj1ELj4ELj1ELj16ENS_18Kernel_traits_baseILj1024ES2_S2_S2_S2_fjLj128EEEEELb1ELb1ELb1ELb0EEEvNS_9BwdParamsE:
.text._ZN10layer_norm13ln_bwd_kernelINS_13Kernel_traitsI6__halfS2_S2_S2_fjLj1024ELj1ELj4ELj1ELj16ENS_18Kernel_traits_baseILj1024ES2_S2_S2_S2_fjLj128EEEEELb1ELb1ELb1ELb0EEEvNS_9BwdParamsE:
        /* <DEDUP_REMOVED lines=25> */
[----:B--2---:R-:W-:-:S05]  /*0190*/  @P0 IMAD.WIDE.U32 R2, R25, 0x10, R2 ;  /* 0x0000001019020825 */ /* 0x004fca00078e0002 */
[----:B------:R-:W5:Y:S02]  /*01a0*/  @P0 LDG.E.128 R28, desc[UR6][R2.64] ;  /* 0x00000006021c0981 */ /* 0x000f64000c1e1d00 */
[----:B------:R-:W2:Y:S01]  /*01b0*/  @P2 LDC.64 R16, c[0x0][0x3d0] ;  /* 0x0000f400ff102b82 */ /* 0x000ea20000000a00 */
[C---:B---3--:R-:W-:Y:S01]  /*01c0*/  @P0 IMAD.WIDE.U32 R4, R25.reuse, 0x10, R4 ;  /* 0x0000001019040825 */ /* 0x048fe200078e0004 */
[----:B------:R-:W-:-:S04]  /*01d0*/  @P0 LOP3.LUT R25, R25, 0x20, RZ, 0xfc, !PT ;  /* 0x0000002019190812 */ /* 0x000fc800078efcff */
[----:B------:R-:W5:Y:S02]  /*01e0*/  @P0 LDG.E.128 R32, desc[UR6][R4.64] ;  /* 0x0000000604200981 */ /* 0x000f64000c1e1d00 */
[----:B------:R-:W3:Y:S01]  /*01f0*/  @P2 LDC.64 R18, c[0x0][0x3e8] ;  /* 0x0000fa00ff122b82 */ /* 0x000ee20000000a00 */
[----:B----4-:R-:W-:-:S05]  /*0200*/  @P1 IMAD.WIDE.U32 R12, R25, 0x10, R6 ;  /* 0x00000010190c1825 */ /* 0x010fca00078e0006 */
[----:B------:R-:W5:Y:S02]  /*0210*/  @P1 LDG.E.128 R36, desc[UR6][R12.64] ;  /* 0x000000060c241981 */ /* 0x000f64000c1e1d00 */
[----:B------:R-:W4:Y:S01]  /*0220*/  @P3 LDC.64 R22, c[0x0][0x3e8] ;  /* 0x0000fa00ff163b82 */ /* 0x000f220000000a00 */
[C---:B-1----:R-:W-:Y:S01]  /*0230*/  @P1 IMAD.WIDE.U32 R14, R25.reuse, 0x10, R10 ;  /* 0x00000010190e1825 */ /* 0x042fe200078e000a */
[----:B------:R-:W-:-:S04]  /*0240*/  @P1 IADD3 R25, PT, PT, R25, 0x20, RZ ;  /* 0x0000002019191810 */ /* 0x000fc80007ffe0ff */
[----:B------:R-:W5:Y:S01]  /*0250*/  @P1 LDG.E.128 R40, desc[UR6][R14.64] ;  /* 0x000000060e281981 */ /* 0x000f62000c1e1d00 */
[C---:B--2---:R-:W-:Y:S01]  /*0260*/  @P2 IMAD.WIDE.U32 R16, R25.reuse, 0x10, R16 ;  /* 0x0000001019102825 */ /* 0x044fe200078e0010 */
[----:B------:R-:W1:Y:S04]  /*0270*/  @P3 LDC.64 R20, c[0x0][0x3d0] ;  /* 0x0000f400ff143b82 */ /* 0x000e680000000a00 */
[----:B------:R-:W5:Y:S01]  /*0280*/  @P2 LDG.E.128 R44, desc[UR6][R16.64] ;  /* 0x00000006102c2981 */ /* 0x000f62000c1e1d00 */
[C---:B---3--:R-:W-:Y:S01]  /*0290*/  @P2 IMAD.WIDE.U32 R18, R25.reuse, 0x10, R18 ;  /* 0x0000001019122825 */ /* 0x048fe200078e0012 */
[----:B------:R-:W-:-:S04]  /*02a0*/  @P2 IADD3 R25, PT, PT, R25, 0x20, RZ ;  /* 0x0000002019192810 */ /* 0x000fc80007ffe0ff */
[----:B------:R-:W5:Y:S01]  /*02b0*/  @P2 LDG.E.128 R48, desc[UR6][R18.64] ;  /* 0x0000000612302981 */ /* 0x000f62000c1e1d00 */
[----:B----4-:R-:W-:-:S05]  /*02c0*/  @P3 IMAD.WIDE.U32 R10, R25, 0x10, R22 ;  /* 0x00000010190a3825 */ /* 0x010fca00078e0016 */
[----:B------:R-:W5:Y:S01]  /*02d0*/  @P3 LDG.E.128 R56, desc[UR6][R10.64] ;  /* 0x000000060a383981 */ /* 0x000f62000c1e1d00 */
[----:B------:R-:W2:Y:S01]  /*02e0*/  S2UR UR4, SR_CTAID.X ;  /* 0x00000000000479c3 */ /* 0x000ea20000002500 */
[----:B-1----:R-:W-:-:S05]  /*02f0*/  @P3 IMAD.WIDE.U32 R6, R25, 0x10, R20 ;  /* 0x0000001019063825 */ /* 0x002fca00078e0014 */
[----:B------:R1:W5:Y:S02]  /*0300*/  @P3 LDG.E.128 R52, desc[UR6][R6.64] ;  /* 0x0000000606343981 */ /* 0x000364000c1e1d00 */
[----:B-1----:R-:W-:Y:S01]  /*0310*/  SHF.R.U32.HI R7, RZ, 0x5, R251 ;  /* 0x00000005ff077819 */ /* 0x002fe200000116fb */
[----:B--2---:R-:W-:-:S06]  /*0320*/  USHF.L.U32 UR4, UR4, 0x2, URZ ;  /* 0x0000000204047899 */ /* 0x004fcc00080006ff */
        /* <DEDUP_REMOVED lines=100> */
.L_x_3149:
[----:B------:R-:W0:Y:S08]  /*0970*/  LDC.64 R2, c[0x0][0x3f8] ;  /* 0x0000fe00ff027b82 */ /* 0x000e300000000a00 */
[----:B------:R-:W1:Y:S08]  /*0980*/  LDC.64 R180, c[0x0][0x3f0] ;  /* 0x0000fc00ffb47b82 */ /* 0x000e700000000a00 */
[----:B------:R-:W2:Y:S01]  /*0990*/  LDC.64 R4, c[0x0][0x3c8] ;  /* 0x0000f200ff047b82 */ /* 0x000ea20000000a00 */
        /* <DEDUP_REMOVED lines=17> */
[----:B------:R-:W-:Y:S01]  /*0ab0*/  HFMA2 R227, -RZ, RZ, 0, 0 ;  /* 0x00000000ffe37431 */ /* 0x000fe200000001ff */
[----:B------:R-:W-:Y:S01]  /*0ac0*/  ISETP.GE.U32.AND P6, PT, R8, 0x20, PT ;  /* 0x000000200800780c */ /* 0x000fe20003fc6070 */
[-C--:B------:R-:W-:Y:S01]  /*0ad0*/  IMAD R4, R7, R9.reuse, RZ ;  /* 0x0000000907047224 */ /* 0x080fe200078e02ff */
[----:B------:R-:W-:Y:S01]  /*0ae0*/  ISETP.NE.AND P0, PT, RZ, UR8, PT ;  /* 0x00000008ff007c0c */ /* 0x000fe2000bf05270 */
[----:B------:R-:W-:Y:S01]  /*0af0*/  IMAD R180, R180, R9, RZ ;  /* 0x00000009b4b47224 */ /* 0x000fe200078e02ff */
[----:B------:R-:W-:-:S02]  /*0b00*/  ISETP.GE.U32.AND P2, PT, R8, 0x40, PT ;  /* 0x000000400800780c */ /* 0x000fc40003f46070 */
[----:B------:R-:W-:Y:S02]  /*0b10*/  SHF.R.S32.HI R181, RZ, 0x1f, R4 ;  /* 0x0000001fffb57819 */ /* 0x000fe40000011404 */
[----:B------:R-:W-:Y:S02]  /*0b20*/  @P1 IADD3 R182, PT, PT, R247, -0x1, RZ ;  /* 0xfffffffff7b61810 */ /* 0x000fe40007ffe0ff */
[----:B0-----:R-:W-:Y:S02]  /*0b30*/  SHF.R.S32.HI R3, RZ, 0x1f, R180 ;  /* 0x0000001fff037819 */ /* 0x001fe400000114b4 */
[----:B------:R-:W-:Y:S01]  /*0b40*/  LEA.HI R181, R181, R4, RZ, 0x3 ;  /* 0x00000004b5b57211 */ /* 0x000fe200078f18ff */
[----:B------:R-:W-:Y:S01]  /*0b50*/  @P1 IMAD R182, R182, R9, RZ ;  /* 0x00000009b6b61224 */ /* 0x000fe200078e02ff */
[----:B------:R-:W-:Y:S01]  /*0b60*/  LEA.HI R183, R3, R180, RZ, 0x3 ;  /* 0x000000b403b77211 */ /* 0x000fe200078f18ff */
[----:B------:R-:W-:Y:S01]  /*0b70*/  HFMA2 R4, -RZ, RZ, 0, 0 ;  /* 0x00000000ff047431 */ /* 0x000fe200000001ff */
[----:B------:R-:W-:-:S02]  /*0b80*/  ISETP.GE.U32.AND P3, PT, R8, 0x60, PT ;  /* 0x000000600800780c */ /* 0x000fc40003f66070 */
[----:B------:R-:W-:Y:S02]  /*0b90*/  @P1 SHF.R.S32.HI R3, RZ, 0x1f, R182 ;  /* 0x0000001fff031819 */ /* 0x000fe400000114b6 */
[----:B------:R-:W-:Y:S02]  /*0ba0*/  ISETP.GE.U32.AND P4, PT, R8, 0x80, PT ;  /* 0x000000800800780c */ /* 0x000fe40003f86070 */
[----:B------:R-:W-:Y:S02]  /*0bb0*/  @P1 LEA.HI R3, R3, R182, RZ, 0x3 ;  /* 0x000000b603031211 */ /* 0x000fe400078f18ff */
[----:B------:R-:W-:Y:S02]  /*0bc0*/  MOV R228, RZ ;  /* 0x000000ff00e47202 */ /* 0x000fe40000000f00 */
[----:B-1----:R-:W-:-:S04]  /*0bd0*/  LOP3.LUT R246, R251, 0x1f, RZ, 0xc0, !PT ;  /* 0x0000001ffbf67812 */ /* 0x002fc800078ec0ff */
[-C--:B------:R-:W-:Y:S02]  /*0be0*/  LEA.HI.SX32 R248, R181, R246.reuse, 0x1d ;  /* 0x000000f6b5f87211 */ /* 0x080fe400078feaff */
[-C--:B------:R-:W-:Y:S02]  /*0bf0*/  @P1 LEA.HI.SX32 R4, R3, R246.reuse, 0x1d ;  /* 0x000000f603041211 */ /* 0x080fe400078feaff */
[----:B------:R-:W-:Y:S02]  /*0c00*/  LEA.HI.SX32 R188, R183, R246, 0x1d ;  /* 0x000000f6b7bc7211 */ /* 0x000fe400078feaff */
[----:B--2---:R-:W-:Y:S02]  /*0c10*/  FSEL R3, R2, RZ, !P0 ;  /* 0x000000ff02037208 */ /* 0x004fe40004000000 */
        /* <DEDUP_REMOVED lines=13> */
[--C-:B------:R-:W-:Y:S02]  /*0cf0*/  HADD2.F32 R243, -RZ, R28.reuse.H1_H1 ;  /* 0x3000001cfff37230 */ /* 0x100fe40000004100 */
[----:B------:R-:W-:-:S07]  /*0d00*/  HADD2.F32 R10, -RZ, R28.H0_H0 ;  /* 0x2000001cff0a7230 */ /* 0x000fce0000004100 */
[----:B------:R-:W0:Y:S01]  /*0d10*/  @P0 LDC.64 R222, c[0x0][0x438] ;  /* 0x00010e00ffde0b82 */ /* 0x000e220000000a00 */
[--C-:B------:R-:W-:Y:S02]  /*0d20*/  HADD2.F32 R240, -RZ, R29.reuse.H0_H0 ;  /* 0x2000001dfff07230 */ /* 0x100fe40000004100 */
[----:B------:R-:W-:Y:S02]  /*0d30*/  HADD2.F32 R237, -RZ, R29.H1_H1 ;  /* 0x3000001dffed7230 */ /* 0x000fe40000004100 */
[----:B------:R-:W-:Y:S02]  /*0d40*/  HADD2.F32 R203, -RZ, R30.H0_H0 ;  /* 0x2000001effcb7230 */ /* 0x000fe40000004100 */
[----:B------:R-:W-:Y:S02]  /*0d50*/  HADD2.F32 R221, -RZ, R31.H0_H0 ;  /* 0x2000001fffdd7230 */ /* 0x000fe40000004100 */
[----:B0-----:R-:W-:-:S05]  /*0d60*/  @P0 IMAD.WIDE.U32 R222, R2, 0x10, R222 ;  /* 0x0000001002de0825 */ /* 0x001fca00078e00de */
[----:B------:R0:W5:Y:S02]  /*0d70*/  @P0 LDG.E.128 R156, desc[UR6][R222.64] ;  /* 0x00000006de9c0981 */ /* 0x000164000c1e1d00 */
[----:B0-----:R-:W-:Y:S01]  /*0d80*/  HADD2.F32 R223, -RZ, R30.H1_H1 ;  /* 0x3000001effdf7230 */ /* 0x001fe20000004100 */
[----:B------:R-:W-:Y:S02]  /*0d90*/  IADD3 R188, PT, PT, R188, 0x20, RZ ;  /* 0x00000020bcbc7810 */ /* 0x000fe40007ffe0ff */
[----:B------:R-:W-:Y:S02]  /*0da0*/  IADD3 R4, PT, PT, R4, 0x20, RZ ;  /* 0x0000002004047810 */ /* 0x000fe40007ffe0ff */
[----:B------:R-:W-:Y:S01]  /*0db0*/  IADD3 R2, PT, PT, R2, 0x20, RZ ;  /* 0x0000002002027810 */ /* 0x000fe20007ffe0ff */
[--C-:B---3--:R-:W-:Y:S02]  /*0dc0*/  HADD2.F32 R0, -RZ, R180.reuse.H0_H0 ;  /* 0x200000b4ff007230 */ /* 0x108fe40000004100 */
[----:B------:R-:W-:-:S05]  /*0dd0*/  HADD2.F32 R180, -RZ, R180.H1_H1 ;  /* 0x300000b4ffb47230 */ /* 0x000fca0000004100 */
[C---:B------:R-:W-:Y:S01]  /*0de0*/  FADD.FTZ R14, -R3.reuse, R180 ;  /* 0x000000b4030e7221 */ /* 0x040fe20000010100 */
[--C-:B----4-:R-:W-:Y:S02]  /*0df0*/  HADD2.F32 R17, -RZ, R184.reuse.H0_H0 ;  /* 0x200000b8ff117230 */ /* 0x110fe40000004100 */
[----:B------:R-:W-:Y:S01]  /*0e00*/  FADD.FTZ R0, -R3, R0 ;  /* 0x0000000003007221 */ /* 0x000fe20000010100 */
[----:B------:R-:W-:Y:S02]  /*0e10*/  HADD2.F32 R184, -RZ, R184.H1_H1 ;  /* 0x300000b8ffb87230 */ /* 0x000fe40000004100 */
[C---:B------:R-:W-:Y:S01]  /*0e20*/  FMUL.FTZ R14, R5.reuse, R14 ;  /* 0x0000000e050e7220 */ /* 0x040fe20000410000 */
[--C-:B------:R-:W-:Y:S02]  /*0e30*/  HADD2.F32 R180, -RZ, R181.reuse.H0_H0 ;  /* 0x200000b5ffb47230 */ /* 0x100fe40000004100 */
[----:B------:R-:W-:Y:S01]  /*0e40*/  FMUL.FTZ R0, R5, R0 ;  /* 0x0000000005007220 */ /* 0x000fe20000410000 */
[----:B------:R-:W-:Y:S01]  /*0e50*/  FADD.FTZ R93, R93, R184 ;  /* 0x000000b85d5d7221 */ /* 0x000fe20000010000 */
[-C--:B------:R-:W-:Y:S01]  /*0e60*/  FFMA.FTZ R61, R14, R184.reuse, R61 ;  /* 0x000000b80e3d7223 */ /* 0x080fe2000001003d */
[----:B------:R-:W-:Y:S01]  /*0e70*/  FMUL.FTZ R243, R243, R184 ;  /* 0x000000b8f3f37220 */ /* 0x000fe20000410000 */
[----:B------:R-:W-:Y:S01]  /*0e80*/  FADD.FTZ R180, -R3, R180 ;  /* 0x000000b403b47221 */ /* 0x000fe20000010100 */
[----:B------:R-:W-:-:S02]  /*0e90*/  HADD2.F32 R184, -RZ, R181.H1_H1 ;  /* 0x300000b5ffb87230 */ /* 0x000fc40000004100 */
[----:B------:R-:W-:Y:S01]  /*0ea0*/  FADD.FTZ R92, R92, R17 ;  /* 0x000000115c5c7221 */ /* 0x000fe20000010000 */
[-C--:B------:R-:W-:Y:S01]  /*0eb0*/  FFMA.FTZ R60, R0, R17.reuse, R60 ;  /* 0x00000011003c7223 */ /* 0x080fe2000001003c */
[----:B------:R-:W-:Y:S01]  /*0ec0*/  FMUL.FTZ R10, R10, R17 ;  /* 0x000000110a0a7220 */ /* 0x000fe20000410000 */
[--C-:B------:R-:W-:Y:S02]  /*0ed0*/  HADD2.F32 R23, -RZ, R185.reuse.H0_H0 ;  /* 0x200000b9ff177230 */ /* 0x100fe40000004100 */
[----:B------:R-:W-:Y:S01]  /*0ee0*/  FMUL.FTZ R17, R5, R180 ;  /* 0x000000b405117220 */ /* 0x000fe20000410000 */
[----:B------:R-:W-:Y:S01]  /*0ef0*/  FADD.FTZ R184, -R3, R184 ;  /* 0x000000b803b87221 */ /* 0x000fe20000010100 */
[----:B------:R-:W-:Y:S02]  /*0f00*/  HADD2.F32 R180, -RZ, R185.H1_H1 ;  /* 0x300000b9ffb47230 */ /* 0x000fe40000004100 */
[----:B------:R-:W-:Y:S01]  /*0f10*/  FADD.FTZ R94, R94, R23 ;  /* 0x000000175e5e7221 */ /* 0x000fe20000010000 */
[-C--:B------:R-:W-:Y:S01]  /*0f20*/  FFMA.FTZ R62, R17, R23.reuse, R62 ;  /* 0x00000017113e7223 */ /* 0x080fe2000001003e */
[----:B------:R-:W-:Y:S01]  /*0f30*/  FMUL.FTZ R240, R240, R23 ;  /* 0x00000017f0f07220 */ /* 0x000fe20000410000 */
[----:B------:R-:W-:-:S02]  /*0f40*/  HADD2.F32 R204, -RZ, R182.H0_H0 ;  /* 0x200000b6ffcc7230 */ /* 0x000fc40000004100 */
[----:B------:R-:W-:Y:S01]  /*0f50*/  FMUL.FTZ R23, R5, R184 ;  /* 0x000000b805177220 */ /* 0x000fe20000410000 */
[----:B------:R-:W-:Y:S01]  /*0f60*/  FADD.FTZ R95, R95, R180 ;  /* 0x000000b45f5f7221 */ /* 0x000fe20000010000 */
[-C--:B------:R-:W-:Y:S01]  /*0f70*/  FMUL.FTZ R237, R237, R180.reuse ;  /* 0x000000b4eded7220 */ /* 0x080fe20000410000 */
[----:B------:R-:W-:Y:S01]  /*0f80*/  FADD.FTZ R204, -R3, R204 ;  /* 0x000000cc03cc7221 */ /* 0x000fe20000010100 */
[----:B------:R-:W-:Y:S01]  /*0f90*/  FFMA.FTZ R63, R23, R180, R63 ;  /* 0x000000b4173f7223 */ /* 0x000fe2000001003f */
[----:B------:R-:W-:Y:S02]  /*0fa0*/  HADD2.F32 R180, -RZ, R183.H0_H0 ;  /* 0x200000b7ffb47230 */ /* 0x000fe40000004100 */
[----:B------:R-:W-:Y:S02]  /*0fb0*/  HADD2.F32 R181, -RZ, R186.H0_H0 ;  /* 0x200000baffb57230 */ /* 0x000fe40000004100 */
[----:B------:R-:W-:Y:S01]  /*0fc0*/  FMUL.FTZ R204, R5, R204 ;  /* 0x000000cc05cc7220 */ /* 0x000fe20000410000 */
[----:B------:R-:W-:-:S02]  /*0fd0*/  HADD2.F32 R182, -RZ, R182.H1_H1 ;  /* 0x300000b6ffb67230 */ /* 0x000fc40000004100 */
[----:B------:R-:W-:Y:S01]  /*0fe0*/  FADD.FTZ R180, -R3, R180 ;  /* 0x000000b403b47221 */ /* 0x000fe20000010100 */
[----:B------:R-:W-:Y:S01]  /*0ff0*/  FADD.FTZ R96, R96, R181 ;  /* 0x000000b560607221 */ /* 0x000fe20000010000 */
[-C--:B------:R-:W-:Y:S01]  /*1000*/  FFMA.FTZ R64, R204, R181.reuse, R64 ;  /* 0x000000b5cc407223 */ /* 0x080fe20000010040 */
[----:B------:R-:W-:Y:S01]  /*1010*/  FMUL.FTZ R203, R203, R181 ;  /* 0x000000b5cbcb7220 */ /* 0x000fe20000410000 */
[----:B------:R-:W-:Y:S02]  /*1020*/  HADD2.F32 R181, -RZ, R187.H0_H0 ;  /* 0x200000bbffb57230 */ /* 0x000fe40000004100 */
[----:B------:R-:W-:Y:S01]  /*1030*/  FMUL.FTZ R222, R5, R180 ;  /* 0x000000b405de7220 */ /* 0x000fe20000410000 */
[----:B------:R-:W-:Y:S01]  /*1040*/  FADD.FTZ R182, -R3, R182 ;  /* 0x000000b603b67221 */ /* 0x000fe20000010100 */
[----:B------:R-:W-:Y:S01]  /*1050*/  FADD.FTZ R180, RZ, R10 ;  /* 0x0000000affb47221 */ /* 0x000fe20000010000 */
[----:B------:R-:W-:Y:S01]  /*1060*/  FADD.FTZ R98, R98, R181 ;  /* 0x000000b562627221 */ /* 0x000fe20000010000 */
[-C--:B------:R-:W-:Y:S01]  /*1070*/  FFMA.FTZ R66, R222, R181.reuse, R66 ;  /* 0x000000b5de427223 */ /* 0x080fe20000010042 */
[----:B------:R-:W-:Y:S01]  /*1080*/  FMUL.FTZ R221, R221, R181 ;  /* 0x000000b5dddd7220 */ /* 0x000fe20000410000 */
[----:B------:R-:W-:Y:S01]  /*1090*/  FFMA.FTZ R181, R0, R10, RZ ;  /* 0x0000000a00b57223 */ /* 0x000fe200000100ff */
[----:B------:R-:W-:Y:S01]  /*10a0*/  FMUL.FTZ R224, R5, R182 ;  /* 0x000000b605e07220 */ /* 0x000fe20000410000 */
[----:B------:R-:W-:-:S02]  /*10b0*/  HADD2.F32 R182, -RZ, R183.H1_H1 ;  /* 0x300000b7ffb67230 */ /* 0x000fc40000004100 */
[----:B------:R-:W-:Y:S01]  /*10c0*/  FADD.FTZ R183, R180, R243 ;  /* 0x000000f3b4b77221 */ /* 0x000fe20000010000 */
[----:B------:R-:W-:Y:S02]  /*10d0*/  FFMA.FTZ R180, R14, R243, R181 ;  /* 0x000000f30eb47223 */ /* 0x000fe400000100b5 */
[----:B------:R-:W-:Y:S01]  /*10e0*/  FADD.FTZ R184, -R3, R182 ;  /* 0x000000b603b87221 */ /* 0x000fe20000010100 */
[----:B------:R-:W-:Y:S01]  /*10f0*/  FADD.FTZ R182, R183, R240 ;  /* 0x000000f0b7b67221 */ /* 0x000fe20000010000 */
[----:B------:R-:W-:Y:S01]  /*1100*/  FFMA.FTZ R180, R17, R240, R180 ;  /* 0x000000f011b47223 */ /* 0x000fe200000100b4 */
[----:B------:R-:W-:Y:S02]  /*1110*/  HADD2.F32 R186, -RZ, R186.H1_H1 ;  /* 0x300000baffba7230 */ /* 0x000fe40000004100 */
[----:B------:R-:W-:Y:S01]  /*1120*/  FADD.FTZ R182, R182, R237 ;  /* 0x000000edb6b67221 */ /* 0x000fe20000010000 */
[----:B------:R-:W-:Y:S01]  /*1130*/  FFMA.FTZ R181, R23, R237, R180 ;  /* 0x000000ed17b57223 */ /* 0x000fe200000100b4 */
[----:B------:R-:W-:-:S02]  /*1140*/  HADD2.F32 R230, -RZ, R187.H1_H1 ;  /* 0x300000bbffe67230 */ /* 0x000fc40000004100 */
[----:B------:R-:W-:Y:S01]  /*1150*/  FMUL.FTZ R223, R223, R186 ;  /* 0x000000badfdf7220 */ /* 0x000fe20000410000 */
[----:B------:R-:W-:Y:S01]  /*1160*/  FADD.FTZ R182, R182, R203 ;  /* 0x000000cbb6b67221 */ /* 0x000fe20000010000 */
[----:B------:R-:W-:Y:S01]  /*1170*/  FFMA.FTZ R181, R204, R203, R181 ;  /* 0x000000cbccb57223 */ /* 0x000fe200000100b5 */
        /* <DEDUP_REMOVED lines=8> */
[----:B------:R-:W-:Y:S01]  /*1200*/  FFMA.FTZ R180, R222, R221, R181 ;  /* 0x000000dddeb47223 */ /* 0x000fe200000100b5 */
[----:B------:R-:W-:Y:S01]  /*1210*/  FADD.FTZ R97, R97, R186 ;  /* 0x000000ba61617221 */ /* 0x000fe20000010000 */
[----:B------:R-:W-:Y:S01]  /*1220*/  FFMA.FTZ R65, R224, R186, R65 ;  /* 0x000000bae0417223 */ /* 0x000fe20000010041 */
[----:B------:R-:W-:Y:S01]  /*1230*/  FADD.FTZ R228, R183, R230 ;  /* 0x000000e6b7e47221 */ /* 0x000fe20000010000 */
[----:B------:R-:W-:-:S07]  /*1240*/  FFMA.FTZ R227, R229, R230, R180 ;  /* 0x000000e6e5e37223 */ /* 0x000fce00000100b4 */
.L_x_2757:
[----:B------:R-:W-:Y:S05]  /*1250*/  BSYNC.RECONVERGENT B2 ;  /* 0x0000000000027941 */ /* 0x000fea0003800200 */
.L_x_2756:
        /* <DEDUP_REMOVED lines=10> */
[----:B------:R-:W-:-:S13]  /*1300*/  ISETP.NE.AND.EX P0, PT, RZ, UR11, PT, P0 ;  /* 0x0000000bff007c0c */ /* 0x000fda000bf05300 */
[----:B------:R-:W0:Y:S02]  /*1310*/  @P0 LDC.64 R194, c[0x0][0x438] ;  /* 0x00010e00ffc20b82 */ /* 0x000e240000000a00 */
[----:B0-----:R-:W-:-:S05]  /*1320*/  @P0 IMAD.WIDE.U32 R194, R2, 0x10, R194 ;  /* 0x0000001002c20825 */ /* 0x001fca00078e00c2 */
[----:B------:R2:W5:Y:S02]  /*1330*/  @P0 LDG.E.128 R24, desc[UR6][R194.64] ;  /* 0x00000006c2180981 */ /* 0x000564000c1e1d00 */
[----:B--2---:R-:W-:-:S06]  /*1340*/  IMAD.WIDE.U32 R194, R4, 0x8, R218 ;  /* 0x0000000804c27825 */ /* 0x004fcc00078e00da */
[----:B------:R-:W5:Y:S01]  /*1350*/  LDG.E.64 R194, desc[UR6][R194.64] ;  /* 0x00000006c2c27981 */ /* 0x000f62000c1e1b00 */
[--C-:B------:R-:W-:Y:S01]  /*1360*/  HADD2.F32 R245, -RZ, R36.reuse.H0_H0 ;  /* 0x20000024fff57230 */ /* 0x100fe20000004100 */
[----:B------:R-:W-:Y:S01]  /*1370*/  IADD3 R188, PT, PT, R188, 0x20, RZ ;  /* 0x00000020bcbc7810 */ /* 0x000fe20007ffe0ff */
[----:B------:R-:W-:Y:S01]  /*1380*/  HADD2.F32 R242, -RZ, R36.H1_H1 ;  /* 0x30000024fff27230 */ /* 0x000fe20000004100 */
[----:B------:R-:W-:Y:S01]  /*1390*/  IADD3 R4, PT, PT, R4, 0x20, RZ ;  /* 0x0000002004047810 */ /* 0x000fe20007ffe0ff */
[----:B------:R-:W-:Y:S01]  /*13a0*/  HADD2.F32 R239, -RZ, R37.H0_H0 ;  /* 0x20000025ffef7230 */ /* 0x000fe20000004100 */
[----:B------:R-:W-:Y:S01]  /*13b0*/  IADD3 R2, PT, PT, R2, 0x20, RZ ;  /* 0x0000002002027810 */ /* 0x000fe20007ffe0ff */
[--C-:B------:R-:W-:Y:S02]  /*13c0*/  HADD2.F32 R201, -RZ, R38.reuse.H0_H0 ;  /* 0x20000026ffc97230 */ /* 0x100fe40000004100 */
[----:B------:R-:W-:Y:S02]  /*13d0*/  HADD2.F32 R217, -RZ, R39.H0_H0 ;  /* 0x20000027ffd97230 */ /* 0x000fe40000004100 */
[----:B------:R-:W-:-:S02]  /*13e0*/  HADD2.F32 R219, -RZ, R38.H1_H1 ;  /* 0x30000026ffdb7230 */ /* 0x000fc40000004100 */
[--C-:B---3--:R-:W-:Y:S02]  /*13f0*/  HADD2.F32 R16, -RZ, R180.reuse.H0_H0 ;  /* 0x200000b4ff107230 */ /* 0x108fe40000004100 */
[----:B------:R-:W-:Y:S02]  /*1400*/  HADD2.F32 R180, -RZ, R180.H1_H1 ;  /* 0x300000b4ffb47230 */ /* 0x000fe40000004100 */
[--C-:B------:R-:W-:Y:S02]  /*1410*/  HADD2.F32 R22, -RZ, R181.reuse.H1_H1 ;  /* 0x300000b5ff167230 */ /* 0x100fe40000004100 */
[C---:B------:R-:W-:Y:S01]  /*1420*/  FADD.FTZ R16, -R3.reuse, R16 ;  /* 0x0000001003107221 */ /* 0x040fe20000010100 */
[----:B------:R-:W-:Y:S01]  /*1430*/  FADD.FTZ R180, -R3, R180 ;  /* 0x000000b403b47221 */ /* 0x000fe20000010100 */
[----:B----4-:R-:W-:Y:S02]  /*1440*/  HADD2.F32 R13, -RZ, R184.H0_H0 ;  /* 0x200000b8ff0d7230 */ /* 0x010fe40000004100 */
[----:B------:R-:W-:Y:S01]  /*1450*/  FMUL.FTZ R11, R5, R16 ;  /* 0x00000010050b7220 */ /* 0x000fe20000410000 */
[----:B------:R-:W-:-:S02]  /*1460*/  HADD2.F32 R16, -RZ, R181.H0_H0 ;  /* 0x200000b5ff107230 */ /* 0x000fc40000004100 */
[----:B------:R-:W-:Y:S01]  /*1470*/  FADD.FTZ R22, -R3, R22 ;  /* 0x0000001603167221 */ /* 0x000fe20000010100 */
[----:B------:R-:W-:Y:S02]  /*1480*/  HADD2.F32 R184, -RZ, R184.H1_H1 ;  /* 0x300000b8ffb87230 */ /* 0x000fe40000004100 */
[----:B------:R-:W-:Y:S01]  /*1490*/  FADD.FTZ R68, R68, R13 ;  /* 0x0000000d44447221 */ /* 0x000fe20000010000 */
[-C--:B------:R-:W-:Y:S01]  /*14a0*/  FFMA.FTZ R100, R11, R13.reuse, R100 ;  /* 0x0000000d0b647223 */ /* 0x080fe20000010064 */
[----:B------:R-:W-:Y:S01]  /*14b0*/  FADD.FTZ R16, -R3, R16 ;  /* 0x0000001003107221 */ /* 0x000fe20000010100 */
[----:B------:R-:W-:Y:S01]  /*14c0*/  FMUL.FTZ R245, R245, R13 ;  /* 0x0000000df5f57220 */ /* 0x000fe20000410000 */
[--C-:B------:R-:W-:Y:S02]  /*14d0*/  HADD2.F32 R21, -RZ, R185.reuse.H0_H0 ;  /* 0x200000b9ff157230 */ /* 0x100fe40000004100 */
[C---:B------:R-:W-:Y:S01]  /*14e0*/  FMUL.FTZ R13, R5.reuse, R180 ;  /* 0x000000b4050d7220 */ /* 0x040fe20000410000 */
[----:B------:R-:W-:Y:S01]  /*14f0*/  FMUL.FTZ R16, R5, R16 ;  /* 0x0000001005107220 */ /* 0x000fe20000410000 */
[----:B------:R-:W-:Y:S01]  /*1500*/  FADD.FTZ R69, R69, R184 ;  /* 0x000000b845457221 */ /* 0x000fe20000010000 */
[-C--:B------:R-:W-:Y:S01]  /*1510*/  FMUL.FTZ R242, R242, R184.reuse ;  /* 0x000000b8f2f27220 */ /* 0x080fe20000410000 */
[----:B------:R-:W-:Y:S01]  /*1520*/  FFMA.FTZ R101, R13, R184, R101 ;  /* 0x000000b80d657223 */ /* 0x000fe20000010065 */
[----:B------:R-:W-:Y:S01]  /*1530*/  FADD.FTZ R70, R70, R21 ;  /* 0x0000001546467221 */ /* 0x000fe20000010000 */
[-C--:B------:R-:W-:Y:S01]  /*1540*/  FFMA.FTZ R102, R16, R21.reuse, R102 ;  /* 0x0000001510667223 */ /* 0x080fe20000010066 */
[----:B------:R-:W-:Y:S01]  /*1550*/  FMUL.FTZ R239, R239, R21 ;  /* 0x00000015efef7220 */ /* 0x000fe20000410000 */
[----:B------:R-:W-:-:S02]  /*1560*/  HADD2.F32 R180, -RZ, R185.H1_H1 ;  /* 0x300000b9ffb47230 */ /* 0x000fc40000004100 */
[----:B------:R-:W-:Y:S01]  /*1570*/  FMUL.FTZ R22, R5, R22 ;  /* 0x0000001605167220 */ /* 0x000fe20000410000 */
[----:B------:R-:W-:Y:S02]  /*1580*/  HADD2.F32 R184, -RZ, R182.H0_H0 ;  /* 0x200000b6ffb87230 */ /* 0x000fe40000004100 */
[----:B------:R-:W-:Y:S02]  /*1590*/  HADD2.F32 R21, -RZ, R37.H1_H1 ;  /* 0x30000025ff157230 */ /* 0x000fe40000004100 */
[----:B------:R-:W-:Y:S01]  /*15a0*/  FADD.FTZ R71, R71, R180 ;  /* 0x000000b447477221 */ /* 0x000fe20000010000 */
[-C--:B------:R-:W-:Y:S01]  /*15b0*/  FFMA.FTZ R103, R22, R180.reuse, R103 ;  /* 0x000000b416677223 */ /* 0x080fe20000010067 */
[----:B------:R-:W-:Y:S01]  /*15c0*/  FADD.FTZ R184, -R3, R184 ;  /* 0x000000b803b87221 */ /* 0x000fe20000010100 */
[----:B------:R-:W-:Y:S02]  /*15d0*/  HADD2.F32 R181, -RZ, R186.H0_H0 ;  /* 0x200000baffb57230 */ /* 0x000fe40000004100 */
[----:B------:R-:W-:Y:S01]  /*15e0*/  FMUL.FTZ R21, R21, R180 ;  /* 0x000000b415157220 */ /* 0x000fe20000410000 */
[----:B------:R-:W-:-:S02]  /*15f0*/  HADD2.F32 R180, -RZ, R183.H0_H0 ;  /* 0x200000b7ffb47230 */ /* 0x000fc40000004100 */
[----:B------:R-:W-:Y:S01]  /*1600*/  FMUL.FTZ R202, R5, R184 ;  /* 0x000000b805ca7220 */ /* 0x000fe20000410000 */
[----:B------:R-:W-:Y:S02]  /*1610*/  HADD2.F32 R182, -RZ, R182.H1_H1 ;  /* 0x300000b6ffb67230 */ /* 0x000fe40000004100 */
[----:B------:R-:W-:Y:S01]  /*1620*/  FADD.FTZ R72, R72, R181 ;  /* 0x000000b548487221 */ /* 0x000fe20000010000 */
[-C--:B------:R-:W-:Y:S01]  /*1630*/  FMUL.FTZ R201, R201, R181.reuse ;  /* 0x000000b5c9c97220 */ /* 0x080fe20000410000 */
[C---:B------:R-:W-:Y:S01]  /*1640*/  FADD.FTZ R180, -R3.reuse, R180 ;  /* 0x000000b403b47221 */ /* 0x040fe20000010100 */
[----:B------:R-:W-:Y:S01]  /*1650*/  FFMA.FTZ R104, R202, R181, R104 ;  /* 0x000000b5ca687223 */ /* 0x000fe20000010068 */
[----:B------:R-:W-:Y:S02]  /*1660*/  HADD2.F32 R181, -RZ, R187.H0_H0 ;  /* 0x200000bbffb57230 */ /* 0x000fe40000004100 */
[----:B------:R-:W-:Y:S01]  /*1670*/  FADD.FTZ R182, -R3, R182 ;  /* 0x000000b603b67221 */ /* 0x000fe20000010100 */
[----:B------:R-:W-:Y:S01]  /*1680*/  FMUL.FTZ R218, R5, R180 ;  /* 0x000000b405da7220 */ /* 0x000fe20000410000 */
[----:B------:R-:W-:Y:S01]  /*1690*/  FFMA.FTZ R180, R11, R245, R227 ;  /* 0x000000f50bb47223 */ /* 0x000fe200000100e3 */
[----:B------:R-:W-:-:S02]  /*16a0*/  HADD2.F32 R184, -RZ, R183.H1_H1 ;  /* 0x300000b7ffb87230 */ /* 0x000fc40000004100 */
[----:B------:R-:W-:Y:S01]  /*16b0*/  FADD.FTZ R74, R74, R181 ;  /* 0x000000b54a4a7221 */ /* 0x000fe20000010000 */
[-C--:B------:R-:W-:Y:S01]  /*16c0*/  FFMA.FTZ R106, R218, R181.reuse, R106 ;  /* 0x000000b5da6a7223 */ /* 0x080fe2000001006a */
[----:B------:R-:W-:Y:S01]  /*16d0*/  FMUL.FTZ R217, R217, R181 ;  /* 0x000000b5d9d97220 */ /* 0x000fe20000410000 */
[----:B------:R-:W-:Y:S01]  /*16e0*/  FADD.FTZ R181, R228, R245 ;  /* 0x000000f5e4b57221 */ /* 0x000fe20000010000 */
[----:B------:R-:W-:Y:S01]  /*16f0*/  FMUL.FTZ R220, R5, R182 ;  /* 0x000000b605dc7220 */ /* 0x000fe20000410000 */
[----:B------:R-:W-:Y:S02]  /*1700*/  HADD2.F32 R186, -RZ, R186.H1_H1 ;  /* 0x300000baffba7230 */ /* 0x000fe40000004100 */
[----:B------:R-:W-:Y:S01]  /*1710*/  FADD.FTZ R184, -R3, R184 ;  /* 0x000000b803b87221 */ /* 0x000fe20000010100 */
        /* <DEDUP_REMOVED lines=12> */
[----:B------:R-:W-:Y:S01]  /*17e0*/  FADD.FTZ R182, R182, R201 ;  /* 0x000000c9b6b67221 */ /* 0x000fe20000010000 */
[----:B------:R-:W-:Y:S01]  /*17f0*/  FFMA.FTZ R181, R202, R201, R181 ;  /* 0x000000c9cab57223 */ /* 0x000fe200000100b5 */
[----:B------:R-:W-:Y:S01]  /*1800*/  FMUL.FTZ R232, R183, R232 ;  /* 0x000000e8b7e87220 */ /* 0x000fe20000410000 */
[----:B------:R-:W-:Y:S01]  /*1810*/  FADD.FTZ R73, R73, R186 ;  /* 0x000000ba49497221 */ /* 0x000fe20000010000 */
[----:B------:R-:W-:Y:S01]  /*1820*/  FADD.FTZ R182, R182, R219 ;  /* 0x000000dbb6b67221 */ /* 0x000fe20000010000 */
[C---:B------:R-:W-:Y:S01]  /*1830*/  FFMA.FTZ R181, R220.reuse, R219, R181 ;  /* 0x000000dbdcb57223 */ /* 0x040fe200000100b5 */
[----:B------:R-:W-:-:S02]  /*1840*/  FFMA.FTZ R105, R220, R186, R105 ;  /* 0x000000badc697223 */ /* 0x000fc40000010069 */
[----:B------:R-:W-:Y:S01]  /*1850*/  FADD.FTZ R183, R182, R217 ;  /* 0x000000d9b6b77221 */ /* 0x000fe20000010000 */
[----:B------:R-:W-:-:S03]  /*1860*/  FFMA.FTZ R180, R218, R217, R181 ;  /* 0x000000d9dab47223 */ /* 0x000fc600000100b5 */
[----:B------:R-:W-:Y:S01]  /*1870*/  FADD.FTZ R228, R183, R232 ;  /* 0x000000e8b7e47221 */ /* 0x000fe20000010000 */
[----:B------:R-:W-:-:S07]  /*1880*/  FFMA.FTZ R227, R231, R232, R180 ;  /* 0x000000e8e7e37223 */ /* 0x000fce00000100b4 */
.L_x_2759:
[----:B------:R-:W-:Y:S05]  /*1890*/  BSYNC.RECONVERGENT B2 ;  /* 0x0000000000027941 */ /* 0x000fea0003800200 */
.L_x_2758:
        /* <DEDUP_REMOVED lines=18> */
[----:B------:R0:W5:Y:S01]  /*19c0*/  @P0 LDG.E.128 R172, desc[UR6][R18.64] ;  /* 0x0000000612ac0981 */ /* 0x000162000c1e1d00 */
[--C-:B------:R-:W-:Y:S02]  /*19d0*/  HADD2.F32 R191, -RZ, R46.reuse.H0_H0 ;  /* 0x2000002effbf7230 */ /* 0x100fe40000004100 */
[----:B------:R-:W-:Y:S02]  /*19e0*/  HADD2.F32 R213, -RZ, R47.H0_H0 ;  /* 0x2000002fffd57230 */ /* 0x000fe40000004100 */
[----:B------:R-:W-:Y:S01]  /*19f0*/  HADD2.F32 R215, -RZ, R46.H1_H1 ;  /* 0x3000002effd77230 */ /* 0x000fe20000004100 */
[----:B------:R-:W-:Y:S02]  /*1a00*/  IADD3 R188, PT, PT, R188, 0x20, RZ ;  /* 0x00000020bcbc7810 */ /* 0x000fe40007ffe0ff */
[----:B------:R-:W-:Y:S02]  /*1a10*/  IADD3 R4, PT, PT, R4, 0x20, RZ ;  /* 0x0000002004047810 */ /* 0x000fe40007ffe0ff */
[----:B------:R-:W-:Y:S01]  /*1a20*/  IADD3 R2, PT, PT, R2, 0x20, RZ ;  /* 0x0000002002027810 */ /* 0x000fe20007ffe0ff */
[----:B---3--:R-:W-:-:S02]  /*1a30*/  HADD2.F32 R12, -RZ, R180.H0_H0 ;  /* 0x200000b4ff0c7230 */ /* 0x008fc40000004100 */
[----:B------:R-:W-:Y:S02]  /*1a40*/  HADD2.F32 R180, -RZ, R180.H1_H1 ;  /* 0x300000b4ffb47230 */ /* 0x000fe40000004100 */
[----:B0-----:R-:W-:Y:S02]  /*1a50*/  HADD2.F32 R18, -RZ, R181.H0_H0 ;  /* 0x200000b5ff127230 */ /* 0x001fe40000004100 */
[----:B------:R-:W-:Y:S01]  /*1a60*/  FADD.FTZ R12, -R3, R12 ;  /* 0x0000000c030c7221 */ /* 0x000fe20000010100 */
[----:B----4-:R-:W-:-:S03]  /*1a70*/  HADD2.F32 R15, -RZ, R184.H0_H0 ;  /* 0x200000b8ff0f7230 */ /* 0x010fc60000004100 */
[----:B------:R-:W-:Y:S01]  /*1a80*/  FMUL.FTZ R12, R5, R12 ;  /* 0x0000000c050c7220 */ /* 0x000fe20000410000 */
[C---:B------:R-:W-:Y:S01]  /*1a90*/  FADD.FTZ R180, -R3.reuse, R180 ;  /* 0x000000b403b47221 */ /* 0x040fe20000010100 */
[----:B------:R-:W-:Y:S01]  /*1aa0*/  FADD.FTZ R18, -R3, R18 ;  /* 0x0000001203127221 */ /* 0x000fe20000010100 */
[----:B------:R-:W-:Y:S02]  /*1ab0*/  HADD2.F32 R20, -RZ, R181.H1_H1 ;  /* 0x300000b5ff147230 */ /* 0x000fe40000004100 */
[----:B------:R-:W-:Y:S01]  /*1ac0*/  FADD.FTZ R108, R108, R15 ;  /* 0x0000000f6c6c7221 */ /* 0x000fe20000010000 */
[-C--:B------:R-:W-:Y:S01]  /*1ad0*/  FFMA.FTZ R76, R12, R15.reuse, R76 ;  /* 0x0000000f0c4c7223 */ /* 0x080fe2000001004c */
[----:B------:R-:W-:Y:S01]  /*1ae0*/  FMUL.FTZ R244, R244, R15 ;  /* 0x0000000ff4f47220 */ /* 0x000fe20000410000 */
[----:B------:R-:W-:Y:S02]  /*1af0*/  HADD2.F32 R184, -RZ, R184.H1_H1 ;  /* 0x300000b8ffb87230 */ /* 0x000fe40000004100 */
[----:B------:R-:W-:Y:S01]  /*1b00*/  FMUL.FTZ R15, R5, R180 ;  /* 0x000000b4050f7220 */ /* 0x000fe20000410000 */
[----:B------:R-:W-:-:S02]  /*1b10*/  HADD2.F32 R19, -RZ, R185.H0_H0 ;  /* 0x200000b9ff137230 */ /* 0x000fc40000004100 */
[----:B------:R-:W-:Y:S01]  /*1b20*/  FMUL.FTZ R18, R5, R18 ;  /* 0x0000001205127220 */ /* 0x000fe20000410000 */
[----:B------:R-:W-:Y:S01]  /*1b30*/  FADD.FTZ R20, -R3, R20 ;  /* 0x0000001403147221 */ /* 0x000fe20000010100 */
[----:B------:R-:W-:Y:S01]  /*1b40*/  FADD.FTZ R109, R109, R184 ;  /* 0x000000b86d6d7221 */ /* 0x000fe20000010000 */
[-C--:B------:R-:W-:Y:S01]  /*1b50*/  FFMA.FTZ R77, R15, R184.reuse, R77 ;  /* 0x000000b80f4d7223 */ /* 0x080fe2000001004d */
[----:B------:R-:W-:Y:S01]  /*1b60*/  FMUL.FTZ R241, R241, R184 ;  /* 0x000000b8f1f17220 */ /* 0x000fe20000410000 */
[----:B------:R-:W-:Y:S01]  /*1b70*/  FADD.FTZ R110, R110, R19 ;  /* 0x000000136e6e7221 */ /* 0x000fe20000010000 */
[-C--:B------:R-:W-:Y:S01]  /*1b80*/  FFMA.FTZ R78, R18, R19.reuse, R78 ;  /* 0x00000013124e7223 */ /* 0x080fe2000001004e */
[----:B------:R-:W-:Y:S01]  /*1b90*/  FMUL.FTZ R238, R238, R19 ;  /* 0x00000013eeee7220 */ /* 0x000fe20000410000 */
[----:B------:R-:W-:Y:S02]  /*1ba0*/  HADD2.F32 R180, -RZ, R185.H1_H1 ;  /* 0x300000b9ffb47230 */ /* 0x000fe40000004100 */
[----:B------:R-:W-:Y:S01]  /*1bb0*/  FMUL.FTZ R20, R5, R20 ;  /* 0x0000001405147220 */ /* 0x000fe20000410000 */
[----:B------:R-:W-:-:S02]  /*1bc0*/  HADD2.F32 R184, -RZ, R182.H0_H0 ;  /* 0x200000b6ffb87230 */ /* 0x000fc40000004100 */
[----:B------:R-:W-:Y:S02]  /*1bd0*/  HADD2.F32 R19, -RZ, R45.H1_H1 ;  /* 0x3000002dff137230 */ /* 0x000fe40000004100 */
[----:B------:R-:W-:Y:S01]  /*1be0*/  FADD.FTZ R111, R111, R180 ;  /* 0x000000b46f6f7221 */ /* 0x000fe20000010000 */
[-C--:B------:R-:W-:Y:S01]  /*1bf0*/  FFMA.FTZ R79, R20, R180.reuse, R79 ;  /* 0x000000b4144f7223 */ /* 0x080fe2000001004f */
[----:B------:R-:W-:Y:S01]  /*1c00*/  FADD.FTZ R184, -R3, R184 ;  /* 0x000000b803b87221 */ /* 0x000fe20000010100 */
[----:B------:R-:W-:Y:S01]  /*1c10*/  FMUL.FTZ R19, R19, R180 ;  /* 0x000000b413137220 */ /* 0x000fe20000410000 */
[----:B------:R-:W-:Y:S02]  /*1c20*/  HADD2.F32 R180, -RZ, R183.H0_H0 ;  /* 0x200000b7ffb47230 */ /* 0x000fe40000004100 */
[----:B------:R-:W-:Y:S01]  /*1c30*/  FMUL.FTZ R200, R5, R184 ;  /* 0x000000b805c87220 */ /* 0x000fe20000410000 */
[----:B------:R-:W-:Y:S02]  /*1c40*/  HADD2.F32 R181, -RZ, R186.H0_H0 ;  /* 0x200000baffb57230 */ /* 0x000fe40000004100 */
[----:B------:R-:W-:-:S02]  /*1c50*/  HADD2.F32 R182, -RZ, R182.H1_H1 ;  /* 0x300000b6ffb67230 */ /* 0x000fc40000004100 */
[----:B------:R-:W-:Y:S01]  /*1c60*/  FADD.FTZ R180, -R3, R180 ;  /* 0x000000b403b47221 */ /* 0x000fe20000010100 */
[----:B------:R-:W-:Y:S01]  /*1c70*/  FADD.FTZ R112, R112, R181 ;  /* 0x000000b570707221 */ /* 0x000fe20000010000 */
[-C--:B------:R-:W-:Y:S01]  /*1c80*/  FFMA.FTZ R80, R200, R181.reuse, R80 ;  /* 0x000000b5c8507223 */ /* 0x080fe20000010050 */
[----:B------:R-:W-:Y:S01]  /*1c90*/  FMUL.FTZ R191, R191, R181 ;  /* 0x000000b5bfbf7220 */ /* 0x000fe20000410000 */
[----:B------:R-:W-:Y:S02]  /*1ca0*/  HADD2.F32 R181, -RZ, R187.H0_H0 ;  /* 0x200000bbffb57230 */ /* 0x000fe40000004100 */
[----:B------:R-:W-:Y:S01]  /*1cb0*/  FADD.FTZ R182, -R3, R182 ;  /* 0x000000b603b67221 */ /* 0x000fe20000010100 */
[C---:B------:R-:W-:Y:S01]  /*1cc0*/  FMUL.FTZ R214, R5.reuse, R180 ;  /* 0x000000b405d67220 */ /* 0x040fe20000410000 */
[----:B------:R-:W-:Y:S01]  /*1cd0*/  FADD.FTZ R228, R228, R244 ;  /* 0x000000f4e4e47221 */ /* 0x000fe20000010000 */
[----:B------:R-:W-:Y:S01]  /*1ce0*/  FFMA.FTZ R180, R12, R244, R227 ;  /* 0x000000f40cb47223 */ /* 0x000fe200000100e3 */
[----:B------:R-:W-:Y:S01]  /*1cf0*/  FMUL.FTZ R216, R5, R182 ;  /* 0x000000b605d87220 */ /* 0x000fe20000410000 */
[----:B------:R-:W-:Y:S01]  /*1d00*/  FADD.FTZ R114, R114, R181 ;  /* 0x000000b572727221 */ /* 0x000fe20000010000 */
[-C--:B------:R-:W-:Y:S01]  /*1d10*/  FFMA.FTZ R82, R214, R181.reuse, R82 ;  /* 0x000000b5d6527223 */ /* 0x080fe20000010052 */
[----:B------:R-:W-:Y:S01]  /*1d20*/  FMUL.FTZ R213, R213, R181 ;  /* 0x000000b5d5d57220 */ /* 0x000fe20000410000 */
[----:B------:R-:W-:-:S02]  /*1d30*/  HADD2.F32 R182, -RZ, R183.H1_H1 ;  /* 0x300000b7ffb67230 */ /* 0x000fc40000004100 */
[----:B------:R-:W-:Y:S01]  /*1d40*/  FADD.FTZ R181, R228, R241 ;  /* 0x000000f1e4b57221 */ /* 0x000fe20000010000 */
[----:B------:R-:W-:-:S03]  /*1d50*/  FFMA.FTZ R183, R15, R241, R180 ;  /* 0x000000f10fb77223 */ /* 0x000fc600000100b4 */
[----:B------:R-:W-:Y:S01]  /*1d60*/  FADD.FTZ R180, R181, R238 ;  /* 0x000000eeb5b47221 */ /* 0x000fe20000010000 */
[----:B------:R-:W-:Y:S01]  /*1d70*/  FFMA.FTZ R183, R18, R238, R183 ;  /* 0x000000ee12b77223 */ /* 0x000fe200000100b7 */
[----:B------:R-:W-:Y:S02]  /*1d80*/  HADD2.F32 R186, -RZ, R186.H1_H1 ;  /* 0x300000baffba7230 */ /* 0x000fe40000004100 */
[----:B------:R-:W-:Y:S01]  /*1d90*/  FADD.FTZ R180, R180, R19 ;  /* 0x00000013b4b47221 */ /* 0x000fe20000010000 */
[----:B------:R-:W-:Y:S01]  /*1da0*/  FFMA.FTZ R183, R20, R19, R183 ;  /* 0x0000001314b77223 */ /* 0x000fe200000100b7 */
[----:B------:R-:W-:Y:S01]  /*1db0*/  FADD.FTZ R182, -R3, R182 ;  /* 0x000000b603b67221 */ /* 0x000fe20000010100 */
[----:B------:R-:W-:Y:S01]  /*1dc0*/  FMUL.FTZ R215, R215, R186 ;  /* 0x000000bad7d77220 */ /* 0x000fe20000410000 */
[----:B------:R-:W-:Y:S01]  /*1dd0*/  FADD.FTZ R180, R180, R191 ;  /* 0x000000bfb4b47221 */ /* 0x000fe20000010000 */
[----:B------:R-:W-:Y:S02]  /*1de0*/  HADD2.F32 R234, -RZ, R187.H1_H1 ;  /* 0x300000bbffea7230 */ /* 0x000fe40000004100 */
[----:B------:R-:W-:Y:S01]  /*1df0*/  FFMA.FTZ R183, R200, R191, R183 ;  /* 0x000000bfc8b77223 */ /* 0x000fe200000100b7 */
[----:B------:R-:W-:Y:S01]  /*1e00*/  FMUL.FTZ R233, R5, R182 ;  /* 0x000000b605e97220 */ /* 0x000fe20000410000 */
[----:B------:R-:W-:-:S02]  /*1e10*/  HADD2.F32 R181, -RZ, R47.H1_H1 ;  /* 0x3000002fffb57230 */ /* 0x000fc40000004100 */
        /* <DEDUP_REMOVED lines=11> */
.L_x_2761:
[----:B------:R-:W-:Y:S05]  /*1ed0*/  BSYNC.RECONVERGENT B2 ;  /* 0x0000000000027941 */ /* 0x000fea0003800200 */
.L_x_2760:
        /* <DEDUP_REMOVED lines=15> */
[----:B0-----:R-:W-:-:S05]  /*1fd0*/  @P0 IMAD.WIDE.U32 R188, R2, 0x10, R188 ;  /* 0x0000001002bc0825 */ /* 0x001fca00078e00bc */
[----:B------:R0:W5:Y:S01]  /*1fe0*/  @P0 LDG.E.128 R176, desc[UR6][R188.64] ;  /* 0x00000006bcb00981 */ /* 0x000162000c1e1d00 */
[----:B------:R-:W-:Y:S02]  /*1ff0*/  HADD2.F32 R211, -RZ, R53.H1_H1 ;  /* 0x30000035ffd37230 */ /* 0x000fe40000004100 */
[----:B------:R-:W-:Y:S02]  /*2000*/  HADD2.F32 R225, -RZ, R54.H1_H1 ;  /* 0x30000036ffe17230 */ /* 0x000fe40000004100 */
[--C-:B------:R-:W-:Y:S02]  /*2010*/  HADD2.F32 R236, -RZ, R55.reuse.H0_H0 ;  /* 0x20000037ffec7230 */ /* 0x100fe40000004100 */
[----:B------:R-:W-:Y:S02]  /*2020*/  HADD2.F32 R249, -RZ, R55.H1_H1 ;  /* 0x30000037fff97230 */ /* 0x000fe40000004100 */
[--C-:B---3--:R-:W-:Y:S02]  /*2030*/  HADD2.F32 R2, -RZ, R180.reuse.H0_H0 ;  /* 0x200000b4ff027230 */ /* 0x108fe40000004100 */
[----:B------:R-:W-:-:S02]  /*2040*/  HADD2.F32 R180, -RZ, R180.H1_H1 ;  /* 0x300000b4ffb47230 */ /* 0x000fc40000004100 */
[--C-:B------:R-:W-:Y:S02]  /*2050*/  HADD2.F32 R190, -RZ, R181.reuse.H0_H0 ;  /* 0x200000b5ffbe7230 */ /* 0x100fe40000004100 */
[----:B------:R-:W-:Y:S02]  /*2060*/  HADD2.F32 R212, -RZ, R181.H1_H1 ;  /* 0x300000b5ffd47230 */ /* 0x000fe40000004100 */
[--C-:B------:R-:W-:Y:S02]  /*2070*/  HADD2.F32 R210, -RZ, R182.reuse.H0_H0 ;  /* 0x200000b6ffd27230 */ /* 0x100fe40000004100 */
[----:B------:R-:W-:Y:S02]  /*2080*/  HADD2.F32 R226, -RZ, R182.H1_H1 ;  /* 0x300000b6ffe27230 */ /* 0x000fe40000004100 */
[--C-:B------:R-:W-:Y:S02]  /*2090*/  HADD2.F32 R206, -RZ, R183.reuse.H0_H0 ;  /* 0x200000b7ffce7230 */ /* 0x100fe40000004100 */
[----:B------:R-:W-:-:S02]  /*20a0*/  HADD2.F32 R250, -RZ, R183.H1_H1 ;  /* 0x300000b7fffa7230 */ /* 0x000fc40000004100 */
        /* <DEDUP_REMOVED lines=8> */
[----:B----4-:R-:W-:Y:S02]  /*2130*/  HADD2.F32 R3, -RZ, R184.H0_H0 ;  /* 0x200000b8ff037230 */ /* 0x010fe40000004100 */
[----:B0-----:R-:W-:Y:S01]  /*2140*/  FMUL.FTZ R189, R5, R4 ;  /* 0x0000000405bd7220 */ /* 0x001fe20000410000 */
[----:B------:R-:W-:-:S02]  /*2150*/  HADD2.F32 R190, -RZ, R52.H0_H0 ;  /* 0x20000034ffbe7230 */ /* 0x000fc40000004100 */
[----:B------:R-:W-:Y:S01]  /*2160*/  FMUL.FTZ R207, R5, R182 ;  /* 0x000000b605cf7220 */ /* 0x000fe20000410000 */
[----:B------:R-:W-:Y:S01]  /*2170*/  FADD.FTZ R116, R116, R3 ;  /* 0x0000000374747221 */ /* 0x000fe20000010000 */
[-C--:B------:R-:W-:Y:S01]  /*2180*/  FFMA.FTZ R84, R189, R3.reuse, R84 ;  /* 0x00000003bd547223 */ /* 0x080fe20000010054 */
[----:B------:R-:W-:Y:S01]  /*2190*/  FMUL.FTZ R190, R190, R3 ;  /* 0x00000003bebe7220 */ /* 0x000fe20000410000 */
[----:B------:R-:W-:Y:S02]  /*21a0*/  HADD2.F32 R3, -RZ, R185.H0_H0 ;  /* 0x200000b9ff037230 */ /* 0x000fe40000004100 */
[----:B------:R-:W-:Y:S01]  /*21b0*/  FMUL.FTZ R210, R5, R210 ;  /* 0x000000d205d27220 */ /* 0x000fe20000410000 */
[----:B------:R-:W-:Y:S02]  /*21c0*/  HADD2.F32 R184, -RZ, R184.H1_H1 ;  /* 0x300000b8ffb87230 */ /* 0x000fe40000004100 */
[----:B------:R-:W-:Y:S01]  /*21d0*/  FADD.FTZ R118, R118, R3 ;  /* 0x0000000376767221 */ /* 0x000fe20000010000 */
[-C--:B------:R-:W-:Y:S01]  /*21e0*/  FFMA.FTZ R86, R207, R3.reuse, R86 ;  /* 0x00000003cf567223 */ /* 0x080fe20000010056 */
[----:B------:R-:W-:Y:S01]  /*21f0*/  FMUL.FTZ R208, R208, R3 ;  /* 0x00000003d0d07220 */ /* 0x000fe20000410000 */
[----:B------:R-:W-:-:S02]  /*2200*/  HADD2.F32 R3, -RZ, R186.H0_H0 ;  /* 0x200000baff037230 */ /* 0x000fc40000004100 */
[----:B------:R-:W-:Y:S02]  /*2210*/  HADD2.F32 R206, -RZ, R52.H1_H1 ;  /* 0x30000034ffce7230 */ /* 0x000fe40000004100 */
[----:B------:R-:W-:Y:S01]  /*2220*/  FMUL.FTZ R205, R5, R180 ;  /* 0x000000b405cd7220 */ /* 0x000fe20000410000 */
[----:B------:R-:W-:Y:S01]  /*2230*/  FADD.FTZ R120, R120, R3 ;  /* 0x0000000378787221 */ /* 0x000fe20000010000 */
[-C--:B------:R-:W-:Y:S01]  /*2240*/  FFMA.FTZ R88, R210, R3.reuse, R88 ;  /* 0x00000003d2587223 */ /* 0x080fe20000010058 */
[----:B------:R-:W-:Y:S01]  /*2250*/  FMUL.FTZ R209, R209, R3 ;  /* 0x00000003d1d17220 */ /* 0x000fe20000410000 */
[----:B------:R-:W-:Y:S01]  /*2260*/  FMUL.FTZ R206, R206, R184 ;  /* 0x000000b8cece7220 */ /* 0x000fe20000410000 */
        /* <DEDUP_REMOVED lines=8> */
[----:B------:R-:W-:Y:S01]  /*22f0*/  FMUL.FTZ R212, R5, R212 ;  /* 0x000000d405d47220 */ /* 0x000fe20000410000 */
[----:B------:R-:W-:Y:S01]  /*2300*/  FFMA.FTZ R3, R207, R208, R180 ;  /* 0x000000d0cf037223 */ /* 0x000fe200000100b4 */
[----:B------:R-:W-:-:S02]  /*2310*/  HADD2.F32 R186, -RZ, R186.H1_H1 ;  /* 0x300000baffba7230 */ /* 0x000fc40000004100 */
[----:B------:R-:W-:Y:S01]  /*2320*/  FADD.FTZ R2, R2, R211 ;  /* 0x000000d302027221 */ /* 0x000fe20000010000 */
[--C-:B------:R-:W-:Y:S02]  /*2330*/  HADD2.F32 R181, -RZ, R187.reuse.H0_H0 ;  /* 0x200000bbffb57230 */ /* 0x100fe40000004100 */
        /* <DEDUP_REMOVED lines=8> */
[-C--:B------:R-:W-:Y:S01]  /*23c0*/  FFMA.FTZ R90, R235, R181.reuse, R90 ;  /* 0x000000b5eb5a7223 */ /* 0x080fe2000001005a */
[----:B------:R-:W-:Y:S01]  /*23d0*/  FMUL.FTZ R236, R236, R181 ;  /* 0x000000b5ecec7220 */ /* 0x000fe20000410000 */
[----:B------:R-:W-:-:S02]  /*23e0*/  HADD2.F32 R4, -RZ, R187.H1_H1 ;  /* 0x300000bbff047230 */ /* 0x000fc40000004100 */
        /* <DEDUP_REMOVED lines=15> */
.L_x_2755:
[----:B------:R-:W0:Y:S01]  /*24e0*/  S2R R251, SR_TID.X ;  /* 0x0000000000fb7919 */ /* 0x000e220000002100 */
[----:B-----5:R-:W-:Y:S01]  /*24f0*/  ISETP.GE.AND P1, PT, R247, 0x1, PT ;  /* 0x00000001f700780c */ /* 0x020fe20003f26270 */
[----:B------:R-:W-:Y:S01]  /*2500*/  UISETP.NE.U32.AND UP0, UPT, UR10, URZ, UPT ;  /* 0x000000ff0a00728c */ /* 0x000fe2000bf05070 */
[----:B------:R-:W-:Y:S01]  /*2510*/  MOV R9, UR14 ;  /* 0x0000000e00097c02 */ /* 0x000fe20008000f00 */
[----:B------:R-:W-:Y:S02]  /*2520*/  HFMA2 R180, -RZ, RZ, 0, 0 ;  /* 0x00000000ffb47431 */ /* 0x000fe400000001ff */
[----:B------:R-:W-:Y:S02]  /*2530*/  UISETP.NE.AND.EX UP0, UPT, UR11, URZ, UPT, UP0 ;  /* 0x000000ff0b00728c */ /* 0x000fe4000bf05300 */
[----:B------:R-:W-:-:S05]  /*2540*/  IMAD R2, R7, R9, RZ ;  /* 0x0000000907027224 */ /* 0x000fca00078e02ff */
[----:B------:R-:W-:Y:S02]  /*2550*/  SHF.R.S32.HI R3, RZ, 0x1f, R2 ;  /* 0x0000001fff037819 */ /* 0x000fe40000011402 */
[----:B------:R-:W-:Y:S02]  /*2560*/  @P1 IADD3 R4, PT, PT, R247, -0x1, RZ ;  /* 0xfffffffff7041810 */ /* 0x000fe40007ffe0ff */
[----:B------:R-:W-:-:S03]  /*2570*/  LEA.HI R3, R3, R2, RZ, 0x3 ;  /* 0x0000000203037211 */ /* 0x000fc600078f18ff */
[----:B------:R-:W-:-:S05]  /*2580*/  @P1 IMAD R4, R4, R9, RZ ;  /* 0x0000000904041224 */ /* 0x000fca00078e02ff */
[----:B------:R-:W-:-:S04]  /*2590*/  @P1 SHF.R.S32.HI R181, RZ, 0x1f, R4 ;  /* 0x0000001fffb51819 */ /* 0x000fc80000011404 */
[----:B------:R-:W-:Y:S02]  /*25a0*/  @P1 LEA.HI R181, R181, R4, RZ, 0x3 ;  /* 0x00000004b5b51211 */ /* 0x000fe400078f18ff */
[----:B0-----:R-:W-:-:S04]  /*25b0*/  LOP3.LUT R246, R251, 0x1f, RZ, 0xc0, !PT ;  /* 0x0000001ffbf67812 */ /* 0x001fc800078ec0ff */
        /* <DEDUP_REMOVED lines=8> */
[----:B------:R-:W1:Y:S01]  /*2640*/  @P2 LDC.64 R182, c[0x0][0x3b0] ;  /* 0x0000ec00ffb62b82 */ /* 0x000e620000000a00 */
[----:B0-----:R-:W-:-:S05]  /*2650*/  @P6 IMAD.WIDE.U32 R2, R180, 0x8, R2 ;  /* 0x00000008b4026825 */ /* 0x001fca00078e0002 */
[----:B------:R0:W5:Y:S01]  /*2660*/  @P6 LDG.E.64 R196, desc[UR6][R2.64] ;  /* 0x0000000602c46981 */ /* 0x000162000c1e1b00 */
[----:B------:R-:W-:-:S05]  /*2670*/  @P6 IADD3 R180, PT, PT, R180, 0x20, RZ ;  /* 0x00000020b4b46810 */ /* 0x000fca0007ffe0ff */
[C---:B-1----:R-:W-:Y:S01]  /*2680*/  @P2 IMAD.WIDE.U32 R182, R180.reuse, 0x8, R182 ;  /* 0x00000008b4b62825 */ /* 0x042fe200078e00b6 */
[----:B0-----:R-:W0:Y:S01]  /*2690*/  @P3 LDC.64 R2, c[0x0][0x3b0] ;  /* 0x0000ec00ff023b82 */ /* 0x001e220000000a00 */
[----:B------:R-:W-:-:S03]  /*26a0*/  @P2 IADD3 R180, PT, PT, R180, 0x20, RZ ;  /* 0x00000020b4b42810 */ /* 0x000fc60007ffe0ff */
[----:B------:R1:W5:Y:S02]  /*26b0*/  @P2 LDG.E.64 R194, desc[UR6][R182.64] ;  /* 0x00000006b6c22981 */ /* 0x000364000c1e1b00 */
        /* <DEDUP_REMOVED lines=11> */
.L_x_2763:
        /* <DEDUP_REMOVED lines=8> */
[----:B------:R0:W5:Y:S01]  /*27f0*/  @P6 LDG.E.64 R196, desc[UR6][R2.64] ;  /* 0x0000000602c46981 */ /* 0x000162000c1e1b00 */
[----:B------:R-:W-:-:S05]  /*2800*/  @P6 IADD3 R180, PT, PT, R180, 0x20, RZ ;  /* 0x00000020b4b46810 */ /* 0x000fca0007ffe0ff */
[C---:B-1----:R-:W-:Y:S01]  /*2810*/  @P2 IMAD.WIDE.U32 R186, R180.reuse, 0x8, R182 ;  /* 0x00000008b4ba2825 */ /* 0x042fe200078e00b6 */
[----:B------:R-:W-:Y:S01]  /*2820*/  @P2 IADD3 R180, PT, PT, R180, 0x20, RZ ;  /* 0x00000020b4b42810 */ /* 0x000fe20007ffe0ff */
[----:B0-----:R-:W0:Y:S03]  /*2830*/  @P3 LDC.64 R2, c[0x0][0x3b0] ;  /* 0x0000ec00ff023b82 */ /* 0x001e260000000a00 */
[----:B------:R-:W5:Y:S01]  /*2840*/  @P2 LDG.E.64 R194, desc[UR6][R186.64] ;  /* 0x00000006bac22981 */ /* 0x000f62000c1e1b00 */
[C---:B0-----:R-:W-:Y:S01]  /*2850*/  @P3 IMAD.WIDE.U32 R182, R180.reuse, 0x8, R2 ;  /* 0x00000008b4b63825 */ /* 0x041fe200078e0002 */
[----:B------:R-:W-:-:S04]  /*2860*/  @P3 IADD3 R180, PT, PT, R180, 0x20, RZ ;  /* 0x00000020b4b43810 */ /* 0x000fc80007ffe0ff */
[----:B------:R0:W5:Y:S01]  /*2870*/  @P3 LDG.E.64 R192, desc[UR6][R182.64] ;  /* 0x00000006b6c03981 */ /* 0x000162000c1e1b00 */
[----:B--2---:R-:W-:Y:S02]  /*2880*/  @P4 IMAD.WIDE.U32 R2, R180, 0x8, R184 ;  /* 0x00000008b4024825 */ /* 0x004fe400078e00b8 */
[----:B------:R-:W1:Y:S03]  /*2890*/  @P6 LDC.64 R184, c[0x0][0x438] ;  /* 0x00010e00ffb86b82 */ /* 0x000e660000000a00 */
[----:B------:R1:W5:Y:S05]  /*28a0*/  @P4 LDG.E.64 R198, desc[UR6][R2.64] ;  /* 0x0000000602c64981 */ /* 0x00036a000c1e1b00 */
[----:B------:R-:W2:Y:S08]  /*28b0*/  @P2 LDC.64 R180, c[0x0][0x438] ;  /* 0x00010e00ffb42b82 */ /* 0x000eb00000000a00 */
[----:B0-----:R-:W0:Y:S01]  /*28c0*/  @P4 LDC.64 R182, c[0x0][0x438] ;  /* 0x00010e00ffb64b82 */ /* 0x001e220000000a00 */
[----:B-1----:R-:W-:-:S05]  /*28d0*/  @P6 IMAD.WIDE.U32 R2, R4, 0x10, R184 ;  /* 0x0000001004026825 */ /* 0x002fca00078e00b8 */
[----:B------:R1:W5:Y:S02]  /*28e0*/  @P6 LDG.E.128 R156, desc[UR6][R2.64] ;  /* 0x00000006029c6981 */ /* 0x000364000c1e1d00 */
[----:B-1----:R-:W1:Y:S01]  /*28f0*/  @P3 LDC.64 R2, c[0x0][0x438] ;  /* 0x00010e00ff023b82 */ /* 0x002e620000000a00 */
[----:B------:R-:W-:-:S05]  /*2900*/  @P6 IADD3 R4, PT, PT, R4, 0x20, RZ ;  /* 0x0000002004046810 */ /* 0x000fca0007ffe0ff */
[C---:B--2---:R-:W-:Y:S01]  /*2910*/  @P2 IMAD.WIDE.U32 R184, R4.reuse, 0x10, R180 ;  /* 0x0000001004b82825 */ /* 0x044fe200078e00b4 */
[----:B------:R-:W-:-:S04]  /*2920*/  @P2 IADD3 R4, PT, PT, R4, 0x20, RZ ;  /* 0x0000002004042810 */ /* 0x000fc80007ffe0ff */
[----:B------:R2:W5:Y:S01]  /*2930*/  @P2 LDG.E.128 R24, desc[UR6][R184.64] ;  /* 0x00000006b8182981 */ /* 0x000562000c1e1d00 */
[C---:B-1----:R-:W-:Y:S01]  /*2940*/  @P3 IMAD.WIDE.U32 R2, R4.reuse, 0x10, R2 ;  /* 0x0000001004023825 */ /* 0x042fe200078e0002 */
[----:B------:R-:W-:-:S04]  /*2950*/  @P3 IADD3 R4, PT, PT, R4, 0x20, RZ ;  /* 0x0000002004043810 */ /* 0x000fc80007ffe0ff */
[----:B------:R2:W5:Y:S01]  /*2960*/  @P3 LDG.E.128 R172, desc[UR6][R2.64] ;  /* 0x0000000602ac3981 */ /* 0x000562000c1e1d00 */
[----:B0-----:R-:W-:-:S05]  /*2970*/  @P4 IMAD.WIDE.U32 R180, R4, 0x10, R182 ;  /* 0x0000001004b44825 */ /* 0x001fca00078e00b6 */
[----:B------:R2:W5:Y:S01]  /*2980*/  @P4 LDG.E.128 R176, desc[UR6][R180.64] ;  /* 0x00000006b4b04981 */ /* 0x000562000c1e1d00 */
[----:B------:R-:W-:Y:S02]  /*2990*/  MOV R228, RZ ;  /* 0x000000ff00e47202 */ /* 0x000fe40000000f00 */
[----:B------:R-:W-:-:S07]  /*29a0*/  MOV R227, RZ ;  /* 0x000000ff00e37202 */ /* 0x000fce0000000f00 */
.L_x_2762:
[----:B------:R-:W-:Y:S05]  /*29b0*/  BSYNC.RECONVERGENT B1 ;  /* 0x0000000000017941 */ /* 0x000fea0003800200 */
.L_x_2754:
[----:B------:R-:W-:-:S03]  /*29c0*/  UMOV UR4, 0xffffffff ;  /* 0xffffffff00047882 */ /* 0x000fc60000000000 */
[----:B------:R-:W-:Y:S05]  /*29d0*/  BRA.DIV UR4, `(.L_x_2764) ;  /* 0x000000de04687947 */ /* 0x000fea000b800000 */
[----:B--2---:R-:W0:Y:S04]  /*29e0*/  SHFL.BFLY PT, R3, R228, 0x1, 0x1f ;  /* 0x0c201f00e4037f89 */ /* 0x004e2800000e0000 */
        /* <DEDUP_REMOVED lines=17> */
.L_x_3175:
[----:B------:R-:W-:Y:S01]  /*2b00*/  @P1 IADD3 R180, PT, PT, R247, -0x1, RZ ;  /* 0xfffffffff7b41810 */ /* 0x000fe20007ffe0ff */
[----:B01----:R-:W-:Y:S01]  /*2b10*/  FADD.FTZ R2, R2, R3 ;  /* 0x0000000302027221 */ /* 0x003fe20000010000 */
[----:B--2---:R-:W-:Y:S01]  /*2b20*/  FADD.FTZ R4, R185, R4 ;  /* 0x00000004b9047221 */ /* 0x004fe20000010000 */
        /* <DEDUP_REMOVED lines=8> */
[----:B------:R-:W-:-:S03]  /*2bb0*/  HFMA2 R180, -RZ, RZ, 0, 0 ;  /* 0x00000000ffb47431 */ /* 0x000fc600000001ff */
        /* <DEDUP_REMOVED lines=8> */
.L_x_2768:
[----:B------:R-:W-:Y:S05]  /*2c40*/  BSYNC.RECONVERGENT B1 ;  /* 0x0000000000017941 */ /* 0x000fea0003800200 */
.L_x_2767:
        /* <DEDUP_REMOVED lines=16> */
[----:B------:R-:W-:-:S03]  /*2d50*/  ISETP.GT.AND P0, PT, R6, RZ, PT ;  /* 0x000000ff0600720c */ /* 0x000fc60003f04270 */
[----:B------:R-:W-:Y:S01]  /*2d60*/  FADD.FTZ R2, R10, -R3 ;  /* 0x800000030a027221 */ /* 0x000fe20000010000 */
[----:B------:R-:W-:-:S03]  /*2d70*/  HADD2.F32 R3, -RZ, R164.H0_H0 ;  /* 0x200000a4ff037230 */ /* 0x000fc60000004100 */
[----:B------:R-:W-:-:S05]  /*2d80*/  FMUL.FTZ R2, R5, R2 ;  /* 0x0000000205027220 */ /* 0x000fca0000410000 */
[----:B------:R-:W-:-:S05]  /*2d90*/  FSEL R2, R2, RZ, P0 ;  /* 0x000000ff02027208 */ /* 0x000fca0000000000 */
[----:B------:R-:W-:-:S04]  /*2da0*/  FMUL.FTZ R2, R2, UR13 ;  /* 0x0000000d02027c20 */ /* 0x000fc80008410000 */
[----:B------:R-:W-:-:S04]  /*2db0*/  FMUL.FTZ R2, R2, UR12 ;  /* 0x0000000c02027c20 */ /* 0x000fc80008410000 */
[----:B------:R-:W-:-:S07]  /*2dc0*/  FMUL.FTZ R3, R3, R2 ;  /* 0x0000000203037220 */ /* 0x000fce0000410000 */
.L_x_2775:
[----:B------:R-:W-:Y:S05]  /*2dd0*/  BSYNC.RECONVERGENT B4 ;  /* 0x0000000000047941 */ /* 0x000fea0003800200 */
.L_x_2774:
        /* <DEDUP_REMOVED lines=11> */
[----:B------:R-:W-:-:S05]  /*2e90*/  HADD2.F32 R2, -RZ, R32.H0_H0 ;  /* 0x20000020ff027230 */ /* 0x000fca0000004100 */
[----:B------:R-:W-:-:S07]  /*2ea0*/  FMUL.FTZ R2, R3, R2 ;  /* 0x0000000203027220 */ /* 0x000fce0000410000 */
.L_x_2777:
[----:B------:R-:W-:Y:S05]  /*2eb0*/  BSYNC.RECONVERGENT B4 ;  /* 0x0000000000047941 */ /* 0x000fea0003800200 */
.L_x_2776:
[----:B------:R-:W-:-:S04]  /*2ec0*/  F2FP.F16.F32.PACK_AB R2, RZ, R2 ;  /* 0x00000002ff02723e */ /* 0x000fc800000000ff */
[----:B------:R-:W-:-:S07]  /*2ed0*/  PRMT R160, R2, 0x7610, R160 ;  /* 0x0000761002a07816 */ /* 0x000fce00000000a0 */
.L_x_2773:
[----:B------:R-:W-:Y:S05]  /*2ee0*/  BSYNC.RECONVERGENT B3 ;  /* 0x0000000000037941 */ /* 0x000fea0003800200 */
.L_x_2772:
        /* <DEDUP_REMOVED lines=13> */
[----:B------:R-:W-:-:S05]  /*2fc0*/  HADD2.F32 R2, -RZ, R164.H1_H1 ;  /* 0x300000a4ff027230 */ /* 0x000fca0000004100 */
[----:B------:R-:W-:-:S07]  /*2fd0*/  FMUL.FTZ R2, R2, R3 ;  /* 0x0000000302027220 */ /* 0x000fce0000410000 */
.L_x_2781:
[----:B------:R-:W-:Y:S05]  /*2fe0*/  BSYNC.RECONVERGENT B4 ;  /* 0x0000000000047941 */ /* 0x000fea0003800200 */
.L_x_2780:
        /* <DEDUP_REMOVED lines=13> */
.L_x_2783:
[----:B------:R-:W-:Y:S05]  /*30c0*/  BSYNC.RECONVERGENT B4 ;  /* 0x0000000000047941 */ /* 0x000fea0003800200 */
.L_x_2782:
[----:B------:R-:W-:-:S04]  /*30d0*/  F2FP.F16.F32.PACK_AB R2, RZ, R2 ;  /* 0x00000002ff02723e */ /* 0x000fc800000000ff */
[----:B------:R-:W-:-:S07]  /*30e0*/  PRMT R160, R160, 0x5410, R2 ;  /* 0x00005410a0a07816 */ /* 0x000fce0000000002 */
.L_x_2779:
[----:B------:R-:W-:Y:S05]  /*30f0*/  BSYNC.RECONVERGENT B3 ;  /* 0x0000000000037941 */ /* 0x000fea0003800200 */
.L_x_2778:
        /* <DEDUP_REMOVED lines=15> */
.L_x_2787:
[----:B------:R-:W-:Y:S05]  /*31f0*/  BSYNC.RECONVERGENT B4 ;  /* 0x0000000000047941 */ /* 0x000fea0003800200 */
.L_x_2786:
        /* <DEDUP_REMOVED lines=13> */
.L_x_2789:
[----:B------:R-:W-:Y:S05]  /*32d0*/  BSYNC.RECONVERGENT B4 ;  /* 0x0000000000047941 */ /* 0x000fea0003800200 */
.L_x_2788:
[----:B------:R-:W-:-:S04]  /*32e0*/  F2FP.F16.F32.PACK_AB R2, RZ, R2 ;  /* 0x00000002ff02723e */ /* 0x000fc800000000ff */
[----:B------:R-:W-:-:S07]  /*32f0*/  PRMT R161, R2, 0x7610, R161 ;  /* 0x0000761002a17816 */ /* 0x000fce00000000a1 */
.L_x_2785:
[----:B------:R-:W-:Y:S05]  /*3300*/  BSYNC.RECONVERGENT B3 ;  /* 0x0000000000037941 */ /* 0x000fea0003800200 */
.L_x_2784:
        /* <DEDUP_REMOVED lines=15> */
.L_x_2793:
[----:B------:R-:W-:Y:S05]  /*3400*/  BSYNC.RECONVERGENT B4 ;  /* 0x0000000000047941 */ /* 0x000fea0003800200 */
.L_x_2792:
        /* <DEDUP_REMOVED lines=13> */
.L_x_2795:
[----:B------:R-:W-:Y:S05]  /*34e0*/  BSYNC.RECONVERGENT B4 ;  /* 0x0000000000047941 */ /* 0x000fea0003800200 */
.L_x_2794:
[----:B------:R-:W-:-:S04]  /*34f0*/  F2FP.F16.F32.PACK_AB R2, RZ, R2 ;  /* 0x00000002ff02723e */ /* 0x000fc800000000ff */
[----:B------:R-:W-:-:S07]  /*3500*/  PRMT R161, R161, 0x5410, R2 ;  /* 0x00005410a1a17816 */ /* 0x000fce0000000002 */
.L_x_2791:
[----:B------:R-:W-:Y:S05]  /*3510*/  BSYNC.RECONVERGENT B3 ;  /* 0x0000000000037941 */ /* 0x000fea0003800200 */
.L_x_2790:
[----:B------:R-:W-:Y:S04]  /*3520*/  BSSY.RECONVERGENT B3, `(.L_x_2796) ;  /* 0x0000020000037945 */ /* 0x000fe80003800200 */
[----:B------:R-:W-:Y:S05]  /*3530*/  @!P1 BRA `(.L_x_2797) ;  /* 0x0000000000789947 */ /* 0x000fea0003800000 */
[----:B-----5:R-:W-:Y:S01]  /*3540*/  LOP3.LUT P0, RZ, R197, 0xff, RZ, 0xc0, !PT ;  /* 0x000000ffc5ff7812 */ /* 0x020fe2000780c0ff */
[----:B------:R-:W-:Y:S01]  /*3550*/  BSSY.RECONVERGENT B4, `(.L_x_2798) ;  /* 0x000000c000047945 */ /* 0x000fe20003800200 */
[----:B------:R-:W-:-:S11]  /*3560*/  HFMA2 R3, -RZ, RZ, 0, 0 ;  /* 0x00000000ff037431 */ /* 0x000fd600000001ff */
[----:B------:R-:W-:Y:S05]  /*3570*/  @!P0 BRA `(.L_x_2799) ;  /* 0x0000000000248947 */ /* 0x000fea0003800000 */
[----:B------:R-:W-:Y:S01]  /*3580*/  FFMA.FTZ R2, R204, R183, R4 ;  /* 0x000000b7cc027223 */ /* 0x000fe20000010004 */
[----:B------:R-:W-:Y:S01]  /*3590*/  ISETP.GT.AND P5, PT, R6, RZ, PT ;  /* 0x000000ff0600720c */ /* 0x000fe20003fa4270 */
[----:B------:R-:W-:Y:S02]  /*35a0*/  HADD2.F32 R3, -RZ, R166.H0_H0 ;  /* 0x200000a6ff037230 */ /* 0x000fe40000004100 */
[----:B------:R-:W-:-:S04]  /*35b0*/  FADD.FTZ R2, R203, -R2 ;  /* 0x80000002cb027221 */ /* 0x000fc80000010000 */
[----:B------:R-:W-:-:S05]  /*35c0*/  FMUL.FTZ R2, R5, R2 ;  /* 0x0000000205027220 */ /* 0x000fca0000410000 */
[----:B------:R-:W-:-:S05]  /*35d0*/  FSEL R2, R2, RZ, P5 ;  /* 0x000000ff02027208 */ /* 0x000fca0002800000 */
[----:B------:R-:W-:-:S04]  /*35e0*/  FMUL.FTZ R2, R2, UR13 ;  /* 0x0000000d02027c20 */ /* 0x000fc80008410000 */
[----:B------:R-:W-:-:S04]  /*35f0*/  FMUL.FTZ R2, R2, UR12 ;  /* 0x0000000c02027c20 */ /* 0x000fc80008410000 */
[----:B------:R-:W-:-:S07]  /*3600*/  FMUL.FTZ R3, R3, R2 ;  /* 0x0000000203037220 */ /* 0x000fce0000410000 */
.L_x_2799:
[----:B------:R-:W-:Y:S05]  /*3610*/  BSYNC.RECONVERGENT B4 ;  /* 0x0000000000047941 */ /* 0x000fea0003800200 */
.L_x_2798:
        /* <DEDUP_REMOVED lines=13> */
.L_x_2801:
[----:B------:R-:W-:Y:S05]  /*36f0*/  BSYNC.RECONVERGENT B4 ;  /* 0x0000000000047941 */ /* 0x000fea0003800200 */
.L_x_2800:
[----:B------:R-:W-:-:S04]  /*3700*/  F2FP.F16.F32.PACK_AB R2, RZ, R2 ;  /* 0x00000002ff02723e */ /* 0x000fc800000000ff */
[----:B------:R-:W-:-:S07]  /*3710*/  PRMT R162, R2, 0x7610, R162 ;  /* 0x0000761002a27816 */ /* 0x000fce00000000a2 */
.L_x_2797:
[----:B------:R-:W-:Y:S05]  /*3720*/  BSYNC.RECONVERGENT B3 ;  /* 0x0000000000037941 */ /* 0x000fea0003800200 */
.L_x_2796:
        /* <DEDUP_REMOVED lines=15> */
.L_x_2805:
[----:B------:R-:W-:Y:S05]  /*3820*/  BSYNC.RECONVERGENT B4 ;  /* 0x0000000000047941 */ /* 0x000fea0003800200 */
.L_x_2804:
        /* <DEDUP_REMOVED lines=13> */
.L_x_2807:
[----:B------:R-:W-:Y:S05]  /*3900*/  BSYNC.RECONVERGENT B4 ;  /* 0x0000000000047941 */ /* 0x000fea0003800200 */
.L_x_2806:
[----:B------:R-:W-:-:S04]  /*3910*/  F2FP.F16.F32.PACK_AB R2, RZ, R2 ;  /* 0x00000002ff02723e */ /* 0x000fc800000000ff */
[----:B------:R-:W-:-:S07]  /*3920*/  PRMT R162, R162, 0x5410, R2 ;  /* 0x00005410a2a27816 */ /* 0x000fce0000000002 */
.L_x_2803:
[----:B------:R-:W-:Y:S05]  /*3930*/  BSYNC.RECONVERGENT B3 ;  /* 0x0000000000037941 */ /* 0x000fea0003800200 */
.L_x_2802:
        /* <DEDUP_REMOVED lines=15> */
.L_x_2811:
[----:B------:R-:W-:Y:S05]  /*3a30*/  BSYNC.RECONVERGENT B4 ;  /* 0x0000000000047941 */ /* 0x000fea0003800200 */
.L_x_2810:
        /* <DEDUP_REMOVED lines=13> */
.L_x_2813:
[----:B------:R-:W-:Y:S05]  /*3b10*/  BSYNC.RECONVERGENT B4 ;  /* 0x0000000000047941 */ /* 0x000fea0003800200 */
.L_x_2812:
[----:B------:R-:W-:-:S04]  /*3b20*/  F2FP.F16.F32.PACK_AB R2, RZ, R2 ;  /* 0x00000002ff02723e */ /* 0x000fc800000000ff */
[----:B------:R-:W-:-:S07]  /*3b30*/  PRMT R163, R2, 0x7610, R163 ;  /* 0x0000761002a37816 */ /* 0x000fce00000000a3 */
.L_x_2809:
[----:B------:R-:W-:Y:S05]  /*3b40*/  BSYNC.RECONVERGENT B3 ;  /* 0x0000000000037941 */ /* 0x000fea0003800200 */
.L_x_2808:
[----:B------:R-:W-:Y:S05]  /*3b50*/  @!P1 BRA `(.L_x_2814) ;  /* 0x0000002000389947 */ /* 0x000fea0003800000 */
[----:B-----5:R-:W-:Y:S01]  /*3b60*/  ISETP.GE.U32.AND P0, PT, R196, RZ, PT ;  /* 0x000000ffc400720c */ /* 0x020fe20003f06070 */
        /* <DEDUP_REMOVED lines=13> */
.L_x_2816:
[----:B------:R-:W-:Y:S05]  /*3c40*/  BSYNC.RECONVERGENT B3 ;  /* 0x0000000000037941 */ /* 0x000fea0003800200 */
.L_x_2815:
        /* <DEDUP_REMOVED lines=13> */
.L_x_2818:
[----:B------:R-:W-:Y:S05]  /*3d20*/  BSYNC.RECONVERGENT B3 ;  /* 0x0000000000037941 */ /* 0x000fea0003800200 */
.L_x_2817:
[----:B------:R-:W-:-:S04]  /*3d30*/  F2FP.F16.F32.PACK_AB R2, RZ, R2 ;  /* 0x00000002ff02723e */ /* 0x000fc800000000ff */
[----:B------:R-:W-:Y:S01]  /*3d40*/  PRMT R163, R163, 0x5410, R2 ;  /* 0x00005410a3a37816 */ /* 0x000fe20000000002 */
[----:B------:R-:W-:Y:S06]  /*3d50*/  BRA `(.L_x_2814) ;  /* 0x0000001c00b87947 */ /* 0x000fec0003800000 */
.L_x_2771:
[-CC-:B------:R-:W-:Y:S01]  /*3d60*/  FFMA.FTZ R169, R17, R183.reuse, R4.reuse ;  /* 0x000000b711a97223 */ /* 0x180fe20000010004 */
[-CC-:B------:R-:W-:Y:S01]  /*3d70*/  FFMA.FTZ R3, R0, R183.reuse, R4.reuse ;  /* 0x000000b700037223 */ /* 0x180fe20000010004 */
[-CC-:B------:R-:W-:Y:S01]  /*3d80*/  FFMA.FTZ R168, R14, R183.reuse, R4.reuse ;  /* 0x000000b70ea87223 */ /* 0x180fe20000010004 */
[-C--:B------:R-:W-:Y:S01]  /*3d90*/  FFMA.FTZ R184, R23, R183.reuse, R4 ;  /* 0x000000b717b87223 */ /* 0x080fe20000010004 */
[----:B------:R-:W-:Y:S01]  /*3da0*/  FADD.FTZ R170, R240, -R169 ;  /* 0x800000a9f0aa7221 */ /* 0x000fe20000010000 */
[----:B------:R-:W-:Y:S01]  /*3db0*/  FADD.FTZ R2, R10, -R3 ;  /* 0x800000030a027221 */ /* 0x000fe20000010000 */
[----:B------:R-:W-:Y:S01]  /*3dc0*/  FADD.FTZ R168, R243, -R168 ;  /* 0x800000a8f3a87221 */ /* 0x000fe20000010000 */
[-C--:B------:R-:W-:Y:S01]  /*3dd0*/  FFMA.FTZ R188, R204, R183.reuse, R4 ;  /* 0x000000b7ccbc7223 */ /* 0x080fe20000010004 */
[----:B------:R-:W-:Y:S01]  /*3de0*/  FADD.FTZ R184, R237, -R184 ;  /* 0x800000b8edb87221 */ /* 0x000fe20000010000 */
[----:B------:R-:W-:Y:S01]  /*3df0*/  FFMA.FTZ R228, R224, R183, R4 ;  /* 0x000000b7e0e47223 */ /* 0x000fe20000010004 */
[----:B------:R-:W-:Y:S01]  /*3e00*/  FMUL.FTZ R170, R5, R170 ;  /* 0x000000aa05aa7220 */ /* 0x000fe20000410000 */
[----:B------:R-:W-:Y:S01]  /*3e10*/  ISETP.GT.AND P0, PT, R6, RZ, PT ;  /* 0x000000ff0600720c */ /* 0x000fe20003f04270 */
[----:B------:R-:W-:Y:S01]  /*3e20*/  FADD.FTZ R188, R203, -R188 ;  /* 0x800000bccbbc7221 */ /* 0x000fe20000010000 */
        /* <DEDUP_REMOVED lines=10> */
[----:B------:R-:W-:Y:S01]  /*3ed0*/  FSEL R188, R2, RZ, P0 ;  /* 0x000000ff02bc7208 */ /* 0x000fe20000000000 */
[----:B------:R-:W-:Y:S06]  /*3ee0*/  @!P1 BRA `(.L_x_2820) ;  /* 0x0000000000409947 */ /* 0x000fec0003800000 */
[----:B-----5:R-:W-:-:S13]  /*3ef0*/  LOP3.LUT P5, RZ, R196, 0xff, RZ, 0xc0, !PT ;  /* 0x000000ffc4ff7812 */ /* 0x020fda00078ac0ff */
[----:B------:R-:W0:Y:S01]  /*3f00*/  @P5 LDC.64 R168, c[0x0][0x408] ;  /* 0x00010200ffa85b82 */ /* 0x000e220000000a00 */
[----:B------:R-:W-:-:S07]  /*3f10*/  @P5 HADD2.F32 R227, -RZ, R164.H0_H0 ;  /* 0x200000a4ffe35230 */ /* 0x000fce0000004100 */
[----:B------:R-:W1:Y:S01]  /*3f20*/  @P5 LDC.64 R2, c[0x0][0x408] ;  /* 0x00010200ff025b82 */ /* 0x000e620000000a00 */
[----:B0-----:R-:W-:-:S04]  /*3f30*/  @P5 FMUL.FTZ R169, R169, R188 ;  /* 0x000000bca9a95220 */ /* 0x001fc80000410000 */
[----:B------:R-:W-:Y:S01]  /*3f40*/  @P5 FMUL.FTZ R168, R169, R168 ;  /* 0x000000a8a9a85220 */ /* 0x000fe20000410000 */
[----:B------:R-:W-:Y:S02]  /*3f50*/  HFMA2 R169, -RZ, RZ, 0, 0 ;  /* 0x00000000ffa97431 */ /* 0x000fe400000001ff */
[----:B-1----:R-:W-:Y:S01]  /*3f60*/  @P5 FMUL.FTZ R3, R3, R188 ;  /* 0x000000bc03035220 */ /* 0x002fe20000410000 */
[----:B------:R-:W-:-:S03]  /*3f70*/  @P5 FMUL.FTZ R169, R227, R168 ;  /* 0x000000a8e3a95220 */ /* 0x000fc60000410000 */
[----:B------:R-:W-:Y:S01]  /*3f80*/  @P5 FMUL.FTZ R168, R3, R2 ;  /* 0x0000000203a85220 */ /* 0x000fe20000410000 */
[----:B------:R-:W-:Y:S01]  /*3f90*/  @P5 HADD2.F32 R3, -RZ, R32.H0_H0 ;  /* 0x20000020ff035230 */ /* 0x000fe20000004100 */
[----:B------:R-:W-:Y:S01]  /*3fa0*/  MOV R2, RZ ;  /* 0x000000ff00027202 */ /* 0x000fe20000000f00 */
[----:B------:R-:W-:-:S03]  /*3fb0*/  FADD.FTZ R124, R124, R169 ;  /* 0x000000a97c7c7221 */ /* 0x000fc60000010000 */
[----:B------:R-:W-:-:S05]  /*3fc0*/  @P5 FMUL.FTZ R2, R3, R168 ;  /* 0x000000a803025220 */ /* 0x000fca0000410000 */
[----:B------:R-:W-:-:S04]  /*3fd0*/  F2FP.F16.F32.PACK_AB R2, RZ, R2 ;  /* 0x00000002ff02723e */ /* 0x000fc800000000ff */
[----:B------:R-:W-:-:S07]  /*3fe0*/  PRMT R160, R2, 0x7610, R160 ;  /* 0x0000761002a07816 */ /* 0x000fce00000000a0 */
.L_x_2820:
[----:B------:R-:W-:Y:S05]  /*3ff0*/  BSYNC.RECONVERGENT B3 ;  /* 0x0000000000037941 */ /* 0x000fea0003800200 */
.L_x_2819:
[----:B------:R-:W-:Y:S04]  /*4000*/  BSSY.RECONVERGENT B3, `(.L_x_2821) ;  /* 0x0000012000037945 */ /* 0x000fe80003800200 */
[----:B------:R-:W-:Y:S05]  /*4010*/  @!P1 BRA `(.L_x_2822) ;  /* 0x0000000000409947 */ /* 0x000fea0003800000 */
[----:B-----5:R-:W-:-:S13]  /*4020*/  LOP3.LUT P5, RZ, R196, 0xff00, RZ, 0xc0, !PT ;  /* 0x0000ff00c4ff7812 */ /* 0x020fda00078ac0ff */
[----:B------:R-:W0:Y:S01]  /*4030*/  @P5 LDC.64 R168, c[0x0][0x408] ;  /* 0x00010200ffa85b82 */ /* 0x000e220000000a00 */
[----:B------:R-:W-:-:S07]  /*4040*/  @P5 HADD2.F32 R228, -RZ, R164.H1_H1 ;  /* 0x300000a4ffe45230 */ /* 0x000fce0000004100 */
[----:B------:R-:W1:Y:S01]  /*4050*/  @P5 LDC.64 R2, c[0x0][0x408] ;  /* 0x00010200ff025b82 */ /* 0x000e620000000a00 */
[----:B0-----:R-:W-:-:S04]  /*4060*/  @P5 FMUL.FTZ R169, R169, R187 ;  /* 0x000000bba9a95220 */ /* 0x001fc80000410000 */
[----:B------:R-:W-:Y:S01]  /*4070*/  @P5 FMUL.FTZ R169, R169, R168 ;  /* 0x000000a8a9a95220 */ /* 0x000fe20000410000 */
[----:B------:R-:W-:Y:S02]  /*4080*/  HFMA2 R168, -RZ, RZ, 0, 0 ;  /* 0x00000000ffa87431 */ /* 0x000fe400000001ff */
[----:B-1----:R-:W-:Y:S01]  /*4090*/  @P5 FMUL.FTZ R3, R3, R187 ;  /* 0x000000bb03035220 */ /* 0x002fe20000410000 */
[----:B------:R-:W-:-:S03]  /*40a0*/  @P5 FMUL.FTZ R168, R228, R169 ;  /* 0x000000a9e4a85220 */ /* 0x000fc60000410000 */
[----:B------:R-:W-:Y:S01]  /*40b0*/  @P5 FMUL.FTZ R228, R3, R2 ;  /* 0x0000000203e45220 */ /* 0x000fe20000410000 */
[----:B------:R-:W-:Y:S01]  /*40c0*/  @P5 HADD2.F32 R3, -RZ, R32.H1_H1 ;  /* 0x30000020ff035230 */ /* 0x000fe20000004100 */
[----:B------:R-:W-:Y:S01]  /*40d0*/  MOV R2, RZ ;  /* 0x000000ff00027202 */ /* 0x000fe20000000f00 */
[----:B------:R-:W-:-:S03]  /*40e0*/  FADD.FTZ R125, R125, R168 ;  /* 0x000000a87d7d7221 */ /* 0x000fc60000010000 */
[----:B------:R-:W-:-:S05]  /*40f0*/  @P5 FMUL.FTZ R2, R3, R228 ;  /* 0x000000e403025220 */ /* 0x000fca0000410000 */
[----:B------:R-:W-:-:S04]  /*4100*/  F2FP.F16.F32.PACK_AB R2, RZ, R2 ;  /* 0x00000002ff02723e */ /* 0x000fc800000000ff */
[----:B------:R-:W-:-:S07]  /*4110*/  PRMT R160, R160, 0x5410, R2 ;  /* 0x00005410a0a07816 */ /* 0x000fce0000000002 */
.L_x_2822:
[----:B------:R-:W-:Y:S05]  /*4120*/  BSYNC.RECONVERGENT B3 ;  /* 0x0000000000037941 */ /* 0x000fea0003800200 */
.L_x_2821:
[----:B------:R-:W-:Y:S04]  /*4130*/  BSSY.RECONVERGENT B3, `(.L_x_2823) ;  /* 0x0000012000037945 */ /* 0x000fe80003800200 */
[----:B------:R-:W-:Y:S05]  /*4140*/  @!P1 BRA `(.L_x_2824) ;  /* 0x0000000000409947 */ /* 0x000fea0003800000 */
        /* <DEDUP_REMOVED lines=16> */
.L_x_2824:
[----:B------:R-:W-:Y:S05]  /*4250*/  BSYNC.RECONVERGENT B3 ;  /* 0x0000000000037941 */ /* 0x000fea0003800200 */
.L_x_2823:
        /* <DEDUP_REMOVED lines=18> */
.L_x_2826:
[----:B------:R-:W-:Y:S05]  /*4380*/  BSYNC.RECONVERGENT B3 ;  /* 0x0000000000037941 */ /* 0x000fea0003800200 */
.L_x_2825:
[----:B------:R-:W-:Y:S01]  /*4390*/  BSSY.RECONVERGENT B3, `(.L_x_2827) ;  /* 0x0000015000037945 */ /* 0x000fe20003800200 */
[----:B------:R-:W-:Y:S02]  /*43a0*/  FSEL R168, R184, RZ, P0 ;  /* 0x000000ffb8a87208 */ /* 0x000fe40000000000 */
[----:B------:R-:W-:Y:S02]  /*43b0*/  F2FP.F16.F32.PACK_AB R169, R170, R171 ;  /* 0x000000abaaa9723e */ /* 0x000fe400000000ff */
        /* <DEDUP_REMOVED lines=18> */
.L_x_2828:
[----:B------:R-:W-:Y:S05]  /*44e0*/  BSYNC.RECONVERGENT B3 ;  /* 0x0000000000037941 */ /* 0x000fea0003800200 */
.L_x_2827:
[----:B------:R-:W-:Y:S01]  /*44f0*/  BSSY.RECONVERGENT B3, `(.L_x_2829) ;  /* 0x0000013000037945 */ /* 0x000fe20003800200 */
[----:B------:R-:W-:-:S03]  /*4500*/  F2FP.F16.F32.PACK_AB R170, R168, R184 ;  /* 0x000000b8a8aa723e */ /* 0x000fc600000000ff */
[----:B------:R-:W-:Y:S05]  /*4510*/  @!P1 BRA `(.L_x_2830) ;  /* 0x0000000000409947 */ /* 0x000fea0003800000 */
[----:B-----5:R-:W-:-:S13]  /*4520*/  LOP3.LUT P5, RZ, R197, 0xff00, RZ, 0xc0, !PT ;  /* 0x0000ff00c5ff7812 */ /* 0x020fda00078ac0ff */
[----:B------:R-:W0:Y:S08]  /*4530*/  @P5 LDC.64 R184, c[0x0][0x408] ;  /* 0x00010200ffb85b82 */ /* 0x000e300000000a00 */
[----:B------:R-:W1:Y:S01]  /*4540*/  @P5 LDC.64 R2, c[0x0][0x408] ;  /* 0x00010200ff025b82 */ /* 0x000e620000000a00 */
[----:B0-----:R-:W-:-:S04]  /*4550*/  @P5 FMUL.FTZ R185, R185, R168 ;  /* 0x000000a8b9b95220 */ /* 0x001fc80000410000 */
[----:B------:R-:W-:Y:S01]  /*4560*/  @P5 FMUL.FTZ R184, R185, R184 ;  /* 0x000000b8b9b85220 */ /* 0x000fe20000410000 */
[----:B-1----:R-:W-:Y:S01]  /*4570*/  @P5 FMUL.FTZ R171, R3, R168 ;  /* 0x000000a803ab5220 */ /* 0x002fe20000410000 */
[----:B------:R-:W-:Y:S02]  /*4580*/  HFMA2 R168, -RZ, RZ, 0, 0 ;  /* 0x00000000ffa87431 */ /* 0x000fe400000001ff */
[----:B------:R-:W-:-:S05]  /*4590*/  @P5 HADD2.F32 R3, -RZ, R166.H1_H1 ;  /* 0x300000a6ff035230 */ /* 0x000fca0000004100 */
[----:B------:R-:W-:Y:S01]  /*45a0*/  @P5 FMUL.FTZ R168, R3, R184 ;  /* 0x000000b803a85220 */ /* 0x000fe20000410000 */
[----:B------:R-:W-:Y:S02]  /*45b0*/  @P5 HADD2.F32 R3, -RZ, R34.H1_H1 ;  /* 0x30000022ff035230 */ /* 0x000fe40000004100 */
[----:B------:R-:W-:Y:S01]  /*45c0*/  @P5 FMUL.FTZ R184, R171, R2 ;  /* 0x00000002abb85220 */ /* 0x000fe20000410000 */
[----:B------:R-:W-:Y:S01]  /*45d0*/  MOV R2, RZ ;  /* 0x000000ff00027202 */ /* 0x000fe20000000f00 */
[----:B------:R-:W-:Y:S02]  /*45e0*/  FADD.FTZ R129, R129, R168 ;  /* 0x000000a881817221 */ /* 0x000fe40000010000 */
[----:B------:R-:W-:-:S05]  /*45f0*/  @P5 FMUL.FTZ R2, R3, R184 ;  /* 0x000000b803025220 */ /* 0x000fca0000410000 */
[----:B------:R-:W-:-:S04]  /*4600*/  F2FP.F16.F32.PACK_AB R2, RZ, R2 ;  /* 0x00000002ff02723e */ /* 0x000fc800000000ff */
[----:B------:R-:W-:-:S07]  /*4610*/  PRMT R162, R162, 0x5410, R2 ;  /* 0x00005410a2a27816 */ /* 0x000fce0000000002 */
.L_x_2830:
[----:B------:R-:W-:Y:S05]  /*4620*/  BSYNC.RECONVERGENT B3 ;  /* 0x0000000000037941 */ /* 0x000fea0003800200 */
.L_x_2829:
[-CC-:B------:R-:W-:Y:S01]  /*4630*/  FFMA.FTZ R3, R229, R183.reuse, R4.reuse ;  /* 0x000000b7e5037223 */ /* 0x180fe20000010004 */
[----:B------:R-:W-:Y:S01]  /*4640*/  FFMA.FTZ R2, R222, R183, R4 ;  /* 0x000000b7de027223 */ /* 0x000fe20000010004 */
[----:B------:R-:W-:Y:S02]  /*4650*/  BSSY.RECONVERGENT B3, `(.L_x_2831) ;  /* 0x0000019000037945 */ /* 0x000fe40003800200 */
[----:B------:R-:W-:Y:S01]  /*4660*/  FADD.FTZ R168, R230, -R3 ;  /* 0x80000003e6a87221 */ /* 0x000fe20000010000 */
[----:B------:R-:W-:-:S03]  /*4670*/  FADD.FTZ R2, R221, -R2 ;  /* 0x80000002dd027221 */ /* 0x000fc60000010000 */
[C---:B------:R-:W-:Y:S01]  /*4680*/  FMUL.FTZ R3, R5.reuse, R168 ;  /* 0x000000a805037220 */ /* 0x040fe20000410000 */
[----:B------:R-:W-:Y:S01]  /*4690*/  FMUL.FTZ R2, R5, R2 ;  /* 0x0000000205027220 */ /* 0x000fe20000410000 */
[----:B------:R-:W-:-:S03]  /*46a0*/  F2FP.F16.F32.PACK_AB R168, R187, R188 ;  /* 0x000000bcbba8723e */ /* 0x000fc600000000ff */
[----:B------:R-:W-:Y:S02]  /*46b0*/  FSEL R188, R3, RZ, P0 ;  /* 0x000000ff03bc7208 */ /* 0x000fe40000000000 */
[----:B------:R-:W-:Y:S01]  /*46c0*/  FSEL R228, R2, RZ, P0 ;  /* 0x000000ff02e47208 */ /* 0x000fe20000000000 */
[----:B------:R-:W-:Y:S06]  /*46d0*/  @!P1 BRA `(.L_x_2832) ;  /* 0x0000000000409947 */ /* 0x000fec0003800000 */
[----:B-----5:R-:W-:Y:S01]  /*46e0*/  LOP3.LUT P0, RZ, R197, 0xff0000, RZ, 0xc0, !PT ;  /* 0x00ff0000c5ff7812 */ /* 0x020fe2000780c0ff */
[----:B------:R-:W-:-:S12]  /*46f0*/  HFMA2 R171, -RZ, RZ, 0, 0 ;  /* 0x00000000ffab7431 */ /* 0x000fd800000001ff */
[----:B------:R-:W0:Y:S08]  /*4700*/  @P0 LDC.64 R184, c[0x0][0x408] ;  /* 0x00010200ffb80b82 */ /* 0x000e300000000a00 */
[----:B------:R-:W1:Y:S01]  /*4710*/  @P0 LDC.64 R2, c[0x0][0x408] ;  /* 0x00010200ff020b82 */ /* 0x000e620000000a00 */
[----:B0-----:R-:W-:-:S04]  /*4720*/  @P0 FMUL.FTZ R185, R185, R228 ;  /* 0x000000e4b9b90220 */ /* 0x001fc80000410000 */
[----:B------:R-:W-:Y:S01]  /*4730*/  @P0 FMUL.FTZ R184, R185, R184 ;  /* 0x000000b8b9b80220 */ /* 0x000fe20000410000 */
[----:B------:R-:W-:Y:S02]  /*4740*/  @P0 HADD2.F32 R185, -RZ, R167.H0_H0 ;  /* 0x200000a7ffb90230 */ /* 0x000fe40000004100 */
[----:B-1----:R-:W-:-:S03]  /*4750*/  @P0 FMUL.FTZ R3, R3, R228 ;  /* 0x000000e403030220 */ /* 0x002fc60000410000 */
[----:B------:R-:W-:Y:S01]  /*4760*/  @P0 FMUL.FTZ R171, R185, R184 ;  /* 0x000000b8b9ab0220 */ /* 0x000fe20000410000 */
[----:B------:R-:W-:Y:S01]  /*4770*/  @P0 FMUL.FTZ R184, R3, R2 ;  /* 0x0000000203b80220 */ /* 0x000fe20000410000 */
[----:B------:R-:W-:Y:S01]  /*4780*/  @P0 HADD2.F32 R3, -RZ, R35.H0_H0 ;  /* 0x20000023ff030230 */ /* 0x000fe20000004100 */
[----:B------:R-:W-:Y:S01]  /*4790*/  MOV R2, RZ ;  /* 0x000000ff00027202 */ /* 0x000fe20000000f00 */
[----:B------:R-:W-:-:S03]  /*47a0*/  FADD.FTZ R130, R130, R171 ;  /* 0x000000ab82827221 */ /* 0x000fc60000010000 */
[----:B------:R-:W-:-:S05]  /*47b0*/  @P0 FMUL.FTZ R2, R3, R184 ;  /* 0x000000b803020220 */ /* 0x000fca0000410000 */
[----:B------:R-:W-:-:S04]  /*47c0*/  F2FP.F16.F32.PACK_AB R2, RZ, R2 ;  /* 0x00000002ff02723e */ /* 0x000fc800000000ff */
[----:B------:R-:W-:-:S07]  /*47d0*/  PRMT R163, R2, 0x7610, R163 ;  /* 0x0000761002a37816 */ /* 0x000fce00000000a3 */
.L_x_2832:
[----:B------:R-:W-:Y:S05]  /*47e0*/  BSYNC.RECONVERGENT B3 ;  /* 0x0000000000037941 */ /* 0x000fea0003800200 */
.L_x_2831:
[----:B------:R-:W-:Y:S01]  /*47f0*/  F2FP.F16.F32.PACK_AB R171, R188, R228 ;  /* 0x000000e4bcab723e */ /* 0x000fe200000000ff */
[----:B------:R-:W-:Y:S06]  /*4800*/  @!P1 BRA `(.L_x_2814) ;  /* 0x00000014000c9947 */ /* 0x000fec0003800000 */
[----:B-----5:R-:W-:-:S04]  /*4810*/  ISETP.GE.U32.AND P0, PT, R196, RZ, PT ;  /* 0x000000ffc400720c */ /* 0x020fc80003f06070 */
[----:B------:R-:W-:-:S13]  /*4820*/  ISETP.GE.U32.AND.EX P0, PT, R197, 0x1000000, PT, P0 ;  /* 0x01000000c500780c */ /* 0x000fda0003f06100 */
[----:B------:R-:W0:Y:S08]  /*4830*/  @P0 LDC.64 R2, c[0x0][0x408] ;  /* 0x00010200ff020b82 */ /* 0x000e300000000a00 */
[----:B------:R-:W1:Y:S01]  /*4840*/  @P0 LDC.64 R184, c[0x0][0x408] ;  /* 0x00010200ffb80b82 */ /* 0x000e620000000a00 */
[----:B0-----:R-:W-:-:S04]  /*4850*/  @P0 FMUL.FTZ R3, R188, R3 ;  /* 0x00000003bc030220 */ /* 0x001fc80000410000 */
[----:B------:R-:W-:Y:S01]  /*4860*/  @P0 FMUL.FTZ R187, R3, R2 ;  /* 0x0000000203bb0220 */ /* 0x000fe20000410000 */
[----:B------:R-:W-:Y:S02]  /*4870*/  HFMA2 R3, -RZ, RZ, 0, 0 ;  /* 0x00000000ff037431 */ /* 0x000fe400000001ff */
[----:B------:R-:W-:Y:S02]  /*4880*/  @P0 HADD2.F32 R2, -RZ, R35.H1_H1 ;  /* 0x30000023ff020230 */ /* 0x000fe40000004100 */
[----:B-1----:R-:W-:-:S03]  /*4890*/  @P0 FMUL.FTZ R185, R188, R185 ;  /* 0x000000b9bcb90220 */ /* 0x002fc60000410000 */
[----:B------:R-:W-:Y:S01]  /*48a0*/  @P0 FMUL.FTZ R3, R2, R187 ;  /* 0x000000bb02030220 */ /* 0x000fe20000410000 */
[----:B------:R-:W-:Y:S01]  /*48b0*/  @P0 FMUL.FTZ R184, R185, R184 ;  /* 0x000000b8b9b80220 */ /* 0x000fe20000410000 */
[----:B------:R-:W-:Y:S01]  /*48c0*/  @P0 HADD2.F32 R185, -RZ, R167.H1_H1 ;  /* 0x300000a7ffb90230 */ /* 0x000fe20000004100 */
[----:B------:R-:W-:Y:S02]  /*48d0*/  MOV R2, RZ ;  /* 0x000000ff00027202 */ /* 0x000fe40000000f00 */
[----:B------:R-:W-:Y:S02]  /*48e0*/  F2FP.F16.F32.PACK_AB R3, RZ, R3 ;  /* 0x00000003ff03723e */ /* 0x000fe400000000ff */
[----:B------:R-:W-:Y:S02]  /*48f0*/  @P0 FMUL.FTZ R2, R185, R184 ;  /* 0x000000b8b9020220 */ /* 0x000fe40000410000 */
[----:B------:R-:W-:Y:S02]  /*4900*/  PRMT R163, R163, 0x5410, R3 ;  /* 0x00005410a3a37816 */ /* 0x000fe40000000003 */
[----:B------:R-:W-:Y:S01]  /*4910*/  FADD.FTZ R131, R131, R2 ;  /* 0x0000000283837221 */ /* 0x000fe20000010000 */
[----:B------:R-:W-:Y:S06]  /*4920*/  BRA `(.L_x_2814) ;  /* 0x0000001000c47947 */ /* 0x000fec0003800000 */
.L_x_2770:
        /* <DEDUP_REMOVED lines=9> */
[----:B-----5:R-:W-:Y:S01]  /*49c0*/  LOP3.LUT P0, RZ, R196, 0xff, RZ, 0xc0, !PT ;  /* 0x000000ffc4ff7812 */ /* 0x020fe2000780c0ff */
[----:B------:R-:W-:Y:S02]  /*49d0*/  HADD2.F32 R2, -RZ, R156.H0_H0 ;  /* 0x2000009cff027230 */ /* 0x000fe40000004100 */
[----:B------:R-:W-:-:S04]  /*49e0*/  @P5 FADD.FTZ R3, R10, -R3 ;  /* 0x800000030a035221 */ /* 0x000fc80000010000 */
[----:B------:R-:W-:-:S04]  /*49f0*/  @P5 FFMA.FTZ R2, R5, R3, R2 ;  /* 0x0000000305025223 */ /* 0x000fc80000010002 */
[----:B------:R-:W-:Y:S02]  /*4a00*/  FMUL.FTZ R2, R2, UR13 ;  /* 0x0000000d02027c20 */ /* 0x000fe40008410000 */
[----:B------:R-:W-:Y:S02]  /*4a10*/  @P0 HADD2.F32 R187, -RZ, R32.H0_H0 ;  /* 0x20000020ffbb0230 */ /* 0x000fe40000004100 */
[----:B------:R-:W-:Y:S01]  /*4a20*/  FMUL.FTZ R184, R2, UR12 ;  /* 0x0000000c02b87c20 */ /* 0x000fe20008410000 */
[----:B------:R-:W-:Y:S01]  /*4a30*/  CS2R R2, SRZ ;  /* 0x0000000000027805 */ /* 0x000fe2000001ff00 */
[----:B------:R-:W-:Y:S02]  /*4a40*/  @P0 HADD2.F32 R185, -RZ, R164.H0_H0 ;  /* 0x200000a4ffb90230 */ /* 0x000fe40000004100 */
[----:B------:R-:W-:-:S03]  /*4a50*/  @P0 FMUL.FTZ R2, R187, R184 ;  /* 0x000000b8bb020220 */ /* 0x000fc60000410000 */
[----:B------:R-:W-:Y:S02]  /*4a60*/  @P0 FMUL.FTZ R3, R185, R184 ;  /* 0x000000b8b9030220 */ /* 0x000fe40000410000 */
[----:B------:R-:W-:Y:S02]  /*4a70*/  F2FP.F16.F32.PACK_AB R2, RZ, R2 ;  /* 0x00000002ff02723e */ /* 0x000fe400000000ff */
[----:B------:R-:W-:Y:S02]  /*4a80*/  FADD.FTZ R124, R124, R3 ;  /* 0x000000037c7c7221 */ /* 0x000fe40000010000 */
[----:B------:R-:W-:-:S07]  /*4a90*/  PRMT R160, R2, 0x7610, R160 ;  /* 0x0000761002a07816 */ /* 0x000fce00000000a0 */
.L_x_2835:
[----:B------:R-:W-:Y:S05]  /*4aa0*/  BSYNC.RECONVERGENT B3 ;  /* 0x0000000000037941 */ /* 0x000fea0003800200 */
.L_x_2834:
[----:B------:R-:W-:Y:S04]  /*4ab0*/  BSSY.RECONVERGENT B3, `(.L_x_2836) ;  /* 0x0000011000037945 */ /* 0x000fe80003800200 */
[----:B------:R-:W-:Y:S05]  /*4ac0*/  @!P1 BRA `(.L_x_2837) ;  /* 0x00000000003c9947 */ /* 0x000fea0003800000 */
[----:B------:R-:W-:Y:S01]  /*4ad0*/  @P5 FFMA.FTZ R2, R14, R183, R4 ;  /* 0x000000b70e025223 */ /* 0x000fe20000010004 */
[----:B-----5:R-:W-:-:S03]  /*4ae0*/  LOP3.LUT P0, RZ, R196, 0xff00, RZ, 0xc0, !PT ;  /* 0x0000ff00c4ff7812 */ /* 0x020fc6000780c0ff */
[----:B------:R-:W-:Y:S01]  /*4af0*/  @P5 FADD.FTZ R3, R243, -R2 ;  /* 0x80000002f3035221 */ /* 0x000fe20000010000 */
[----:B------:R-:W-:-:S05]  /*4b00*/  HADD2.F32 R2, -RZ, R156.H1_H1 ;  /* 0x3000009cff027230 */ /* 0x000fca0000004100 */
[----:B------:R-:W-:-:S04]  /*4b10*/  @P5 FFMA.FTZ R2, R5, R3, R2 ;  /* 0x0000000305025223 */ /* 0x000fc80000010002 */
[----:B------:R-:W-:Y:S01]  /*4b20*/  FMUL.FTZ R2, R2, UR13 ;  /* 0x0000000d02027c20 */ /* 0x000fe20008410000 */
[----:B------:R-:W-:Y:S02]  /*4b30*/  @P0 HADD2.F32 R187, -RZ, R32.H1_H1 ;  /* 0x30000020ffbb0230 */ /* 0x000fe40000004100 */
[----:B------:R-:W-:Y:S02]  /*4b40*/  @P0 HADD2.F32 R185, -RZ, R164.H1_H1 ;  /* 0x300000a4ffb90230 */ /* 0x000fe40000004100 */
[----:B------:R-:W-:Y:S01]  /*4b50*/  FMUL.FTZ R184, R2, UR12 ;  /* 0x0000000c02b87c20 */ /* 0x000fe20008410000 */
[----:B------:R-:W-:-:S03]  /*4b60*/  CS2R R2, SRZ ;  /* 0x0000000000027805 */ /* 0x000fc6000001ff00 */
[-C--:B------:R-:W-:Y:S01]  /*4b70*/  @P0 FMUL.FTZ R3, R187, R184.reuse ;  /* 0x000000b8bb030220 */ /* 0x080fe20000410000 */
[----:B------:R-:W-:-:S04]  /*4b80*/  @P0 FMUL.FTZ R2, R185, R184 ;  /* 0x000000b8b9020220 */ /* 0x000fc80000410000 */
[----:B------:R-:W-:Y:S01]  /*4b90*/  F2FP.F16.F32.PACK_AB R3, RZ, R3 ;  /* 0x00000003ff03723e */ /* 0x000fe200000000ff */
[----:B------:R-:W-:-:S03]  /*4ba0*/  FADD.FTZ R125, R125, R2 ;  /* 0x000000027d7d7221 */ /* 0x000fc60000010000 */
[----:B------:R-:W-:-:S07]  /*4bb0*/  PRMT R160, R160, 0x5410, R3 ;  /* 0x00005410a0a07816 */ /* 0x000fce0000000003 */
.L_x_2837:
[----:B------:R-:W-:Y:S05]  /*4bc0*/  BSYNC.RECONVERGENT B3 ;  /* 0x0000000000037941 */ /* 0x000fea0003800200 */
.L_x_2836:
[----:B------:R-:W-:Y:S04]  /*4bd0*/  BSSY.RECONVERGENT B3, `(.L_x_2838) ;  /* 0x0000011000037945 */ /* 0x000fe80003800200 */
[----:B------:R-:W-:Y:S05]  /*4be0*/  @!P1 BRA `(.L_x_2839) ;  /* 0x00000000003c9947 */ /* 0x000fea0003800000 */
        /* <DEDUP_REMOVED lines=15> */
.L_x_2839:
[----:B------:R-:W-:Y:S05]  /*4ce0*/  BSYNC.RECONVERGENT B3 ;  /* 0x0000000000037941 */ /* 0x000fea0003800200 */
.L_x_2838:
        /* <DEDUP_REMOVED lines=17> */
.L_x_2841:
[----:B------:R-:W-:Y:S05]  /*4e00*/  BSYNC.RECONVERGENT B3 ;  /* 0x0000000000037941 */ /* 0x000fea0003800200 */
.L_x_2840:
[----:B------:R-:W-:Y:S04]  /*4e10*/  BSSY.RECONVERGENT B3, `(.L_x_2842) ;  /* 0x0000011000037945 */ /* 0x000fe80003800200 */
[----:B------:R-:W-:Y:S05]  /*4e20*/  @!P1 BRA `(.L_x_2843) ;  /* 0x00000000003c9947 */ /* 0x000fea0003800000 */
[----:B------:R-:W-:Y:S01]  /*4e30*/  @P5 FFMA.FTZ R2, R204, R183, R4 ;  /* 0x000000b7cc025223 */ /* 0x000fe20000010004 */
[----:B-----5:R-:W-:-:S03]  /*4e40*/  LOP3.LUT P0, RZ, R197, 0xff, RZ, 0xc0, !PT ;  /* 0x000000ffc5ff7812 */ /* 0x020fc6000780c0ff */
[----:B------:R-:W-:Y:S01]  /*4e50*/  @P5 FADD.FTZ R3, R203, -R2 ;  /* 0x80000002cb035221 */ /* 0x000fe20000010000 */
[----:B------:R-:W-:-:S05]  /*4e60*/  HADD2.F32 R2, -RZ, R158.H0_H0 ;  /* 0x2000009eff027230 */ /* 0x000fca0000004100 */
[----:B------:R-:W-:-:S04]  /*4e70*/  @P5 FFMA.FTZ R2, R5, R3, R2 ;  /* 0x0000000305025223 */ /* 0x000fc80000010002 */
[----:B------:R-:W-:Y:S01]  /*4e80*/  FMUL.FTZ R2, R2, UR13 ;  /* 0x0000000d02027c20 */ /* 0x000fe20008410000 */
[----:B------:R-:W-:Y:S02]  /*4e90*/  @P0 HADD2.F32 R187, -RZ, R34.H0_H0 ;  /* 0x20000022ffbb0230 */ /* 0x000fe40000004100 */
[----:B------:R-:W-:Y:S02]  /*4ea0*/  @P0 HADD2.F32 R185, -RZ, R166.H0_H0 ;  /* 0x200000a6ffb90230 */ /* 0x000fe40000004100 */
[----:B------:R-:W-:Y:S01]  /*4eb0*/  FMUL.FTZ R184, R2, UR12 ;  /* 0x0000000c02b87c20 */ /* 0x000fe20008410000 */
[----:B------:R-:W-:-:S03]  /*4ec0*/  CS2R R2, SRZ ;  /* 0x0000000000027805 */ /* 0x000fc6000001ff00 */
[-C--:B------:R-:W-:Y:S01]  /*4ed0*/  @P0 FMUL.FTZ R2, R187, R184.reuse ;  /* 0x000000b8bb020220 */ /* 0x080fe20000410000 */
[----:B------:R-:W-:-:S04]  /*4ee0*/  @P0 FMUL.FTZ R3, R185, R184 ;  /* 0x000000b8b9030220 */ /* 0x000fc80000410000 */
[----:B------:R-:W-:Y:S01]  /*4ef0*/  F2FP.F16.F32.PACK_AB R2, RZ, R2 ;  /* 0x00000002ff02723e */ /* 0x000fe200000000ff */
[----:B------:R-:W-:-:S03]  /*4f00*/  FADD.FTZ R128, R128, R3 ;  /* 0x0000000380807221 */ /* 0x000fc60000010000 */
[----:B------:R-:W-:-:S07]  /*4f10*/  PRMT R162, R2, 0x7610, R162 ;  /* 0x0000761002a27816 */ /* 0x000fce00000000a2 */
.L_x_2843:
[----:B------:R-:W-:Y:S05]  /*4f20*/  BSYNC.RECONVERGENT B3 ;  /* 0x0000000000037941 */ /* 0x000fea0003800200 */
.L_x_2842:
        /* <DEDUP_REMOVED lines=17> */
.L_x_2845:
[----:B------:R-:W-:Y:S05]  /*5040*/  BSYNC.RECONVERGENT B3 ;  /* 0x0000000000037941 */ /* 0x000fea0003800200 */
.L_x_2844:
        /* <DEDUP_REMOVED lines=17> */
.L_x_2847:
[----:B------:R-:W-:Y:S05]  /*5160*/  BSYNC.RECONVERGENT B3 ;  /* 0x0000000000037941 */ /* 0x000fea0003800200 */
.L_x_2846:
[----:B------:R-:W-:Y:S05]  /*5170*/  @!P1 BRA `(.L_x_2814) ;  /* 0x0000000800b09947 */ /* 0x000fea0003800000 */
[----:B-----5:R-:W-:Y:S01]  /*5180*/  ISETP.GE.U32.AND P0, PT, R196, RZ, PT ;  /* 0x000000ffc400720c */ /* 0x020fe20003f06070 */
[----:B------:R-:W-:Y:S01]  /*5190*/  @P5 FFMA.FTZ R3, R229, R183, R4 ;  /* 0x000000b7e5035223 */ /* 0x000fe20000010004 */
[----:B------:R-:W-:Y:S02]  /*51a0*/  HADD2.F32 R2, -RZ, R159.H1_H1 ;  /* 0x3000009fff027230 */ /* 0x000fe40000004100 */
[----:B------:R-:W-:Y:S01]  /*51b0*/  ISETP.GE.U32.AND.EX P0, PT, R197, 0x1000000, PT, P0 ;  /* 0x01000000c500780c */ /* 0x000fe20003f06100 */
[----:B------:R-:W-:-:S04]  /*51c0*/  @P5 FADD.FTZ R3, R230, -R3 ;  /* 0x80000003e6035221 */ /* 0x000fc80000010000 */
[----:B------:R-:W-:-:S04]  /*51d0*/  @P5 FFMA.FTZ R2, R5, R3, R2 ;  /* 0x0000000305025223 */ /* 0x000fc80000010002 */
[----:B------:R-:W-:-:S04]  /*51e0*/  FMUL.FTZ R2, R2, UR13 ;  /* 0x0000000d02027c20 */ /* 0x000fc80008410000 */
[----:B------:R-:W-:Y:S02]  /*51f0*/  @P0 HADD2.F32 R185, -RZ, R35.H1_H1 ;  /* 0x30000023ffb90230 */ /* 0x000fe40000004100 */
[----:B------:R-:W-:Y:S01]  /*5200*/  FMUL.FTZ R184, R2, UR12 ;  /* 0x0000000c02b87c20 */ /* 0x000fe20008410000 */
[----:B------:R-:W-:-:S03]  /*5210*/  CS2R R2, SRZ ;  /* 0x0000000000027805 */ /* 0x000fc6000001ff00 */
[----:B------:R-:W-:Y:S01]  /*5220*/  @P0 FMUL.FTZ R3, R185, R184 ;  /* 0x000000b8b9030220 */ /* 0x000fe20000410000 */
[----:B------:R-:W-:-:S04]  /*5230*/  @P0 HADD2.F32 R185, -RZ, R167.H1_H1 ;  /* 0x300000a7ffb90230 */ /* 0x000fc80000004100 */
[----:B------:R-:W-:Y:S01]  /*5240*/  F2FP.F16.F32.PACK_AB R3, RZ, R3 ;  /* 0x00000003ff03723e */ /* 0x000fe200000000ff */
[----:B------:R-:W-:-:S03]  /*5250*/  @P0 FMUL.FTZ R2, R185, R184 ;  /* 0x000000b8b9020220 */ /* 0x000fc60000410000 */
[----:B------:R-:W-:Y:S01]  /*5260*/  PRMT R163, R163, 0x5410, R3 ;  /* 0x00005410a3a37816 */ /* 0x000fe20000000003 */
[----:B------:R-:W-:Y:S01]  /*5270*/  FADD.FTZ R131, R131, R2 ;  /* 0x0000000283837221 */ /* 0x000fe20000010000 */
[----:B------:R-:W-:Y:S06]  /*5280*/  BRA `(.L_x_2814) ;  /* 0x00000008006c7947 */ /* 0x000fec0003800000 */
.L_x_2833:
[----:B------:R-:W-:Y:S01]  /*5290*/  ISETP.GT.AND P0, PT, R6, RZ, PT ;  /* 0x000000ff0600720c */ /* 0x000fe20003f04270 */
[----:B-----5:R-:W-:Y:S01]  /*52a0*/  HADD2.F32 R248, -RZ, R156.H1_H1 ;  /* 0x3000009cfff87230 */ /* 0x020fe20000004100 */
[----:B------:R-:W-:Y:S01]  /*52b0*/  BSSY.RECONVERGENT B3, `(.L_x_2848) ;  /* 0x000002d000037945 */ /* 0x000fe20003800200 */
[--C-:B------:R-:W-:Y:S02]  /*52c0*/  HADD2.F32 R170, -RZ, R157.reuse.H1_H1 ;  /* 0x3000009dffaa7230 */ /* 0x100fe40000004100 */
[--C-:B------:R-:W-:Y:S02]  /*52d0*/  HADD2.F32 R228, -RZ, R158.reuse.H0_H0 ;  /* 0x2000009effe47230 */ /* 0x100fe40000004100 */
[----:B------:R-:W-:Y:S02]  /*52e0*/  HADD2.F32 R184, -RZ, R158.H1_H1 ;  /* 0x3000009effb87230 */ /* 0x000fe40000004100 */
[----:B------:R-:W-:Y:S02]  /*52f0*/  HADD2.F32 R246, -RZ, R157.H0_H0 ;  /* 0x2000009dfff67230 */ /* 0x000fe40000004100 */
[----:B------:R-:W-:-:S02]  /*5300*/  HADD2.F32 R188, -RZ, R159.H0_H0 ;  /* 0x2000009fffbc7230 */ /* 0x000fc40000004100 */
[-CC-:B------:R-:W-:Y:S01]  /*5310*/  @P0 FFMA.FTZ R2, R14, R183.reuse, R4.reuse ;  /* 0x000000b70e020223 */ /* 0x180fe20000010004 */
[----:B------:R-:W-:Y:S01]  /*5320*/  @P0 FFMA.FTZ R3, R17, R183, R4 ;  /* 0x000000b711030223 */ /* 0x000fe20000010004 */
[----:B------:R-:W-:Y:S02]  /*5330*/  HADD2.F32 R168, -RZ, R156.H0_H0 ;  /* 0x2000009cffa87230 */ /* 0x000fe40000004100 */
[----:B------:R-:W-:Y:S01]  /*5340*/  @P0 FADD.FTZ R2, R243, -R2 ;  /* 0x80000002f3020221 */ /* 0x000fe20000010000 */
[----:B------:R-:W-:-:S03]  /*5350*/  @P0 FADD.FTZ R3, R240, -R3 ;  /* 0x80000003f0030221 */ /* 0x000fc60000010000 */
[----:B------:R-:W-:Y:S01]  /*5360*/  @P0 FFMA.FTZ R248, R5, R2, R248 ;  /* 0x0000000205f80223 */ /* 0x000fe200000100f8 */
[----:B------:R-:W-:Y:S01]  /*5370*/  @P0 FFMA.FTZ R2, R23, R183, R4 ;  /* 0x000000b717020223 */ /* 0x000fe20000010004 */
[----:B------:R-:W-:Y:S01]  /*5380*/  @P0 FFMA.FTZ R246, R5, R3, R246 ;  /* 0x0000000305f60223 */ /* 0x000fe200000100f6 */
[-C--:B------:R-:W-:Y:S02]  /*5390*/  @P0 FFMA.FTZ R3, R229, R183.reuse, R4 ;  /* 0x000000b7e5030223 */ /* 0x080fe40000010004 */
[----:B------:R-:W-:Y:S02]  /*53a0*/  @P0 FADD.FTZ R2, R237, -R2 ;  /* 0x80000002ed020221 */ /* 0x000fe40000010000 */
[----:B------:R-:W-:Y:S02]  /*53b0*/  @P0 FADD.FTZ R3, R230, -R3 ;  /* 0x80000003e6030221 */ /* 0x000fe40000010000 */
[----:B------:R-:W-:Y:S01]  /*53c0*/  @P0 FFMA.FTZ R170, R5, R2, R170 ;  /* 0x0000000205aa0223 */ /* 0x000fe200000100aa */
[----:B------:R-:W-:-:S04]  /*53d0*/  @P0 FFMA.FTZ R2, R204, R183, R4 ;  /* 0x000000b7cc020223 */ /* 0x000fc80000010004 */
[----:B------:R-:W-:-:S04]  /*53e0*/  @P0 FADD.FTZ R2, R203, -R2 ;  /* 0x80000002cb020221 */ /* 0x000fc80000010000 */
[----:B------:R-:W-:Y:S01]  /*53f0*/  @P0 FFMA.FTZ R228, R5, R2, R228 ;  /* 0x0000000205e40223 */ /* 0x000fe200000100e4 */
[----:B------:R-:W-:-:S04]  /*5400*/  @P0 FFMA.FTZ R2, R224, R183, R4 ;  /* 0x000000b7e0020223 */ /* 0x000fc80000010004 */
[----:B------:R-:W-:-:S04]  /*5410*/  @P0 FADD.FTZ R2, R223, -R2 ;  /* 0x80000002df020221 */ /* 0x000fc80000010000 */
[----:B------:R-:W-:Y:S01]  /*5420*/  @P0 FFMA.FTZ R184, R5, R2, R184 ;  /* 0x0000000205b80223 */ /* 0x000fe200000100b8 */
[----:B------:R-:W-:-:S04]  /*5430*/  @P0 FFMA.FTZ R2, R222, R183, R4 ;  /* 0x000000b7de020223 */ /* 0x000fc80000010004 */
[----:B------:R-:W-:-:S04]  /*5440*/  @P0 FADD.FTZ R2, R221, -R2 ;  /* 0x80000002dd020221 */ /* 0x000fc80000010000 */
[----:B------:R-:W-:Y:S01]  /*5450*/  @P0 FFMA.FTZ R188, R5, R2, R188 ;  /* 0x0000000205bc0223 */ /* 0x000fe200000100bc */
[----:B------:R-:W-:-:S05]  /*5460*/  HADD2.F32 R2, -RZ, R159.H1_H1 ;  /* 0x3000009fff027230 */ /* 0x000fca0000004100 */
        /* <DEDUP_REMOVED lines=8> */
[----:B------:R-:W-:Y:S01]  /*54f0*/  FMUL.FTZ R171, R3, UR12 ;  /* 0x0000000c03ab7c20 */ /* 0x000fe20008410000 */
[----:B------:R-:W-:-:S07]  /*5500*/  HFMA2 R3, -RZ, RZ, 0, 0 ;  /* 0x00000000ff037431 */ /* 0x000fce00000001ff */
[----:B------:R-:W-:Y:S02]  /*5510*/  @P0 HADD2.F32 R185, -RZ, R32.H0_H0 ;  /* 0x20000020ffb90230 */ /* 0x000fe40000004100 */
[----:B------:R-:W-:-:S03]  /*5520*/  @P0 HADD2.F32 R252, -RZ, R164.H0_H0 ;  /* 0x200000a4fffc0230 */ /* 0x000fc60000004100 */
[-C--:B------:R-:W-:Y:S02]  /*5530*/  @P0 FMUL.FTZ R169, R185, R171.reuse ;  /* 0x000000abb9a90220 */ /* 0x080fe40000410000 */
[----:B------:R-:W-:-:S03]  /*5540*/  @P0 FMUL.FTZ R3, R252, R171 ;  /* 0x000000abfc030220 */ /* 0x000fc60000410000 */
[----:B------:R-:W-:Y:S01]  /*5550*/  F2FP.F16.F32.PACK_AB R169, RZ, R169 ;  /* 0x000000a9ffa9723e */ /* 0x000fe200000000ff */
[----:B------:R-:W-:-:S03]  /*5560*/  FADD.FTZ R124, R124, R3 ;  /* 0x000000037c7c7221 */ /* 0x000fc60000010000 */
[----:B------:R-:W-:-:S07]  /*5570*/  PRMT R160, R169, 0x7610, R160 ;  /* 0x00007610a9a07816 */ /* 0x000fce00000000a0 */
.L_x_2849:
[----:B------:R-:W-:Y:S05]  /*5580*/  BSYNC.RECONVERGENT B3 ;  /* 0x0000000000037941 */ /* 0x000fea0003800200 */
.L_x_2848:
[----:B------:R-:W-:Y:S01]  /*5590*/  BSSY.RECONVERGENT B3, `(.L_x_2850) ;  /* 0x000000f000037945 */ /* 0x000fe20003800200 */
[----:B------:R-:W-:-:S03]  /*55a0*/  F2FP.F16.F32.PACK_AB R168, R248, R168 ;  /* 0x000000a8f8a8723e */ /* 0x000fc600000000ff */
[----:B------:R-:W-:Y:S05]  /*55b0*/  @!P1 BRA `(.L_x_2851) ;  /* 0x0000000000309947 */ /* 0x000fea0003800000 */
[----:B------:R-:W-:Y:S01]  /*55c0*/  LOP3.LUT P0, RZ, R196, 0xff00, RZ, 0xc0, !PT ;  /* 0x0000ff00c4ff7812 */ /* 0x000fe2000780c0ff */
[----:B------:R-:W-:Y:S01]  /*55d0*/  FMUL.FTZ R248, R248, UR13 ;  /* 0x0000000df8f87c20 */ /* 0x000fe20008410000 */
[----:B------:R-:W-:-:S03]  /*55e0*/  MOV R3, RZ ;  /* 0x000000ff00037202 */ /* 0x000fc60000000f00 */
[----:B------:R-:W-:Y:S01]  /*55f0*/  FMUL.FTZ R169, R248, UR12 ;  /* 0x0000000cf8a97c20 */ /* 0x000fe20008410000 */
[----:B------:R-:W-:-:S07]  /*5600*/  HFMA2 R248, -RZ, RZ, 0, 0 ;  /* 0x00000000fff87431 */ /* 0x000fce00000001ff */
[----:B------:R-:W-:Y:S02]  /*5610*/  @P0 HADD2.F32 R171, -RZ, R32.H1_H1 ;  /* 0x30000020ffab0230 */ /* 0x000fe40000004100 */
[----:B------:R-:W-:-:S03]  /*5620*/  @P0 HADD2.F32 R252, -RZ, R164.H1_H1 ;  /* 0x300000a4fffc0230 */ /* 0x000fc60000004100 */
[-C--:B------:R-:W-:Y:S02]  /*5630*/  @P0 FMUL.FTZ R3, R171, R169.reuse ;  /* 0x000000a9ab030220 */ /* 0x080fe40000410000 */
[----:B------:R-:W-:-:S03]  /*5640*/  @P0 FMUL.FTZ R248, R252, R169 ;  /* 0x000000a9fcf80220 */ /* 0x000fc60000410000 */
[----:B------:R-:W-:Y:S01]  /*5650*/  F2FP.F16.F32.PACK_AB R3, RZ, R3 ;  /* 0x00000003ff03723e */ /* 0x000fe200000000ff */
[----:B------:R-:W-:-:S03]  /*5660*/  FADD.FTZ R125, R125, R248 ;  /* 0x000000f87d7d7221 */ /* 0x000fc60000010000 */
[----:B------:R-:W-:-:S07]  /*5670*/  PRMT R160, R160, 0x5410, R3 ;  /* 0x00005410a0a07816 */ /* 0x000fce0000000003 */
.L_x_2851:
[----:B------:R-:W-:Y:S05]  /*5680*/  BSYNC.RECONVERGENT B3 ;  /* 0x0000000000037941 */ /* 0x000fea0003800200 */
.L_x_2850:
[----:B------:R-:W-:Y:S04]  /*5690*/  BSSY.RECONVERGENT B3, `(.L_x_2852) ;  /* 0x000000e000037945 */ /* 0x000fe80003800200 */
[----:B------:R-:W-:Y:S05]  /*56a0*/  @!P1 BRA `(.L_x_2853) ;  /* 0x0000000000309947 */ /* 0x000fea0003800000 */
        /* <DEDUP_REMOVED lines=12> */
.L_x_2853:
[----:B------:R-:W-:Y:S05]  /*5770*/  BSYNC.RECONVERGENT B3 ;  /* 0x0000000000037941 */ /* 0x000fea0003800200 */
.L_x_2852:
        /* <DEDUP_REMOVED lines=15> */
.L_x_2855:
[----:B------:R-:W-:Y:S05]  /*5870*/  BSYNC.RECONVERGENT B3 ;  /* 0x0000000000037941 */ /* 0x000fea0003800200 */
.L_x_2854:
        /* <DEDUP_REMOVED lines=14> */
.L_x_2857:
[----:B------:R-:W-:Y:S05]  /*5960*/  BSYNC.RECONVERGENT B3 ;  /* 0x0000000000037941 */ /* 0x000fea0003800200 */
.L_x_2856:
        /* <DEDUP_REMOVED lines=15> */
.L_x_2859:
[----:B------:R-:W-:Y:S05]  /*5a60*/  BSYNC.RECONVERGENT B3 ;  /* 0x0000000000037941 */ /* 0x000fea0003800200 */
.L_x_2858:
        /* <DEDUP_REMOVED lines=14> */
.L_x_2861:
[----:B------:R-:W-:Y:S05]  /*5b50*/  BSYNC.RECONVERGENT B3 ;  /* 0x0000000000037941 */ /* 0x000fea0003800200 */
.L_x_2860:
[----:B------:R-:W-:Y:S01]  /*5b60*/  F2FP.F16.F32.PACK_AB R171, R2, R188 ;  /* 0x000000bc02ab723e */ /* 0x000fe200000000ff */
[----:B------:R-:W-:Y:S06]  /*5b70*/  @!P1 BRA `(.L_x_2814) ;  /* 0x0000000000309947 */ /* 0x000fec0003800000 */
[----:B------:R-:W-:Y:S01]  /*5b80*/  ISETP.GE.U32.AND P0, PT, R196, RZ, PT ;  /* 0x000000ffc400720c */ /* 0x000fe20003f06070 */
[----:B------:R-:W-:-:S03]  /*5b90*/  FMUL.FTZ R2, R2, UR13 ;  /* 0x0000000d02027c20 */ /* 0x000fc60008410000 */
[----:B------:R-:W-:Y:S01]  /*5ba0*/  ISETP.GE.U32.AND.EX P0, PT, R197, 0x1000000, PT, P0 ;  /* 0x01000000c500780c */ /* 0x000fe20003f06100 */
[----:B------:R-:W-:Y:S01]  /*5bb0*/  FMUL.FTZ R184, R2, UR12 ;  /* 0x0000000c02b87c20 */ /* 0x000fe20008410000 */
[----:B------:R-:W-:-:S11]  /*5bc0*/  CS2R R2, SRZ ;  /* 0x0000000000027805 */ /* 0x000fd6000001ff00 */
[----:B------:R-:W-:Y:S02]  /*5bd0*/  @P0 HADD2.F32 R187, -RZ, R35.H1_H1 ;  /* 0x30000023ffbb0230 */ /* 0x000fe40000004100 */
[----:B------:R-:W-:-:S03]  /*5be0*/  @P0 HADD2.F32 R185, -RZ, R167.H1_H1 ;  /* 0x300000a7ffb90230 */ /* 0x000fc60000004100 */
[-C--:B------:R-:W-:Y:S02]  /*5bf0*/  @P0 FMUL.FTZ R3, R187, R184.reuse ;  /* 0x000000b8bb030220 */ /* 0x080fe40000410000 */
[----:B------:R-:W-:-:S03]  /*5c00*/  @P0 FMUL.FTZ R2, R185, R184 ;  /* 0x000000b8b9020220 */ /* 0x000fc60000410000 */
[----:B------:R-:W-:Y:S01]  /*5c10*/  F2FP.F16.F32.PACK_AB R3, RZ, R3 ;  /* 0x00000003ff03723e */ /* 0x000fe200000000ff */
[----:B------:R-:W-:-:S03]  /*5c20*/  FADD.FTZ R131, R131, R2 ;  /* 0x0000000283837221 */ /* 0x000fc60000010000 */
[----:B------:R-:W-:-:S07]  /*5c30*/  PRMT R163, R163, 0x5410, R3 ;  /* 0x00005410a3a37816 */ /* 0x000fce0000000003 */
.L_x_2814:
[----:B------:R-:W-:Y:S05]  /*5c40*/  BSYNC.RECONVERGENT B1 ;  /* 0x0000000000017941 */ /* 0x000fea0003800200 */
.L_x_2769:
        /* <DEDUP_REMOVED lines=10> */
.L_x_2766:
[----:B------:R-:W-:Y:S05]  /*5cf0*/  BSYNC.RECONVERGENT B2 ;  /* 0x0000000000027941 */ /* 0x000fea0003800200 */
.L_x_2765:
[----:B------:R-:W-:Y:S04]  /*5d00*/  BSSY.RECONVERGENT B2, `(.L_x_2862) ;  /* 0x000030f000027945 */ /* 0x000fe80003800200 */
[----:B------:R-:W-:Y:S05]  /*5d10*/  @!P2 BRA `(.L_x_2863) ;  /* 0x000000300034a947 */ /* 0x000fea0003800000 */
[----:B------:R-:W-:Y:S04]  /*5d20*/  BSSY.RECONVERGENT B1, `(.L_x_2864) ;  /* 0x0000005000017945 */ /* 0x000fe80003800200 */
[----:B------:R-:W-:Y:S05]  /*5d30*/  @!P1 BRA `(.L_x_2865) ;  /* 0x00000000000c9947 */ /* 0x000fea0003800000 */
[----:B-----5:R-:W1:Y:S02]  /*5d40*/  LDC.64 R164, c[0x0][0x390] ;  /* 0x0000e400ffa47b82 */ /* 0x020e640000000a00 */
[----:B-1----:R-:W-:-:S06]  /*5d50*/  IMAD.WIDE.U32 R164, R180, 0x10, R164 ;  /* 0x00000010b4a47825 */ /* 0x002fcc00078e00a4 */
[----:B------:R-:W5:Y:S02]  /*5d60*/  LDG.E.128 R164, desc[UR6][R164.64] ;  /* 0x00000006a4a47981 */ /* 0x000f64000c1e1d00 */
.L_x_2865:
[----:B------:R-:W-:Y:S05]  /*5d70*/  BSYNC.RECONVERGENT B1 ;  /* 0x0000000000017941 */ /* 0x000fea0003800200 */
.L_x_2864:
        /* <DEDUP_REMOVED lines=10> */
[----:B------:R-:W-:Y:S01]  /*5e20*/  BSSY.RECONVERGENT B3, `(.L_x_2869) ;  /* 0x000002d000037945 */ /* 0x000fe20003800200 */
[----:B0-----:R-:W-:Y:S02]  /*5e30*/  HADD2.F32 R170, -RZ, R25.H1_H1 ;  /* 0x30000019ffaa7230 */ /* 0x001fe40000004100 */
[--C-:B------:R-:W-:Y:S02]  /*5e40*/  HADD2.F32 R186, -RZ, R26.reuse.H0_H0 ;  /* 0x2000001affba7230 */ /* 0x100fe40000004100 */
[----:B------:R-:W-:Y:S02]  /*5e50*/  HADD2.F32 R182, -RZ, R26.H1_H1 ;  /* 0x3000001affb67230 */ /* 0x000fe40000004100 */
[----:B------:R-:W-:Y:S02]  /*5e60*/  HADD2.F32 R228, -RZ, R24.H1_H1 ;  /* 0x30000018ffe47230 */ /* 0x000fe40000004100 */
[----:B------:R-:W-:-:S02]  /*5e70*/  HADD2.F32 R184, -RZ, R27.H0_H0 ;  /* 0x2000001bffb87230 */ /* 0x000fc40000004100 */
[-CC-:B------:R-:W-:Y:S01]  /*5e80*/  @P0 FFMA.FTZ R2, R16, R183.reuse, R4.reuse ;  /* 0x000000b710020223 */ /* 0x180fe20000010004 */
[-CC-:B------:R-:W-:Y:S01]  /*5e90*/  @P0 FFMA.FTZ R3, R13, R183.reuse, R4.reuse ;  /* 0x000000b70d030223 */ /* 0x180fe20000010004 */
[----:B------:R-:W-:Y:S02]  /*5ea0*/  @P0 FFMA.FTZ R168, R11, R183, R4 ;  /* 0x000000b70ba80223 */ /* 0x000fe40000010004 */
[----:B------:R-:W-:Y:S01]  /*5eb0*/  @P0 FADD.FTZ R2, R239, -R2 ;  /* 0x80000002ef020221 */ /* 0x000fe20000010000 */
[----:B------:R-:W-:-:S03]  /*5ec0*/  @P0 FADD.FTZ R3, R242, -R3 ;  /* 0x80000003f2030221 */ /* 0x000fc60000010000 */
[C---:B------:R-:W-:Y:S01]  /*5ed0*/  @P0 FFMA.FTZ R188, R5.reuse, R2, R188 ;  /* 0x0000000205bc0223 */ /* 0x040fe200000100bc */
        /* <DEDUP_REMOVED lines=17> */
[----:B------:R-:W-:Y:S01]  /*5ff0*/  @P0 FADD.FTZ R3, R245, -R168 ;  /* 0x800000a8f5030221 */ /* 0x000fe20000010000 */
[----:B------:R-:W-:-:S05]  /*6000*/  HADD2.F32 R168, -RZ, R24.H0_H0 ;  /* 0x20000018ffa87230 */ /* 0x000fca0000004100 */
        /* <DEDUP_REMOVED lines=9> */
[----:B------:R-:W-:Y:S02]  /*60a0*/  @P0 FMUL.FTZ R169, R246, R171 ;  /* 0x000000abf6a90220 */ /* 0x000fe40000410000 */
[----:B------:R-:W-:-:S03]  /*60b0*/  @P0 FMUL.FTZ R3, R185, R246 ;  /* 0x000000f6b9030220 */ /* 0x000fc60000410000 */
[----:B------:R-:W-:Y:S01]  /*60c0*/  F2FP.F16.F32.PACK_AB R169, RZ, R169 ;  /* 0x000000a9ffa9723e */ /* 0x000fe200000000ff */
[----:B------:R-:W-:-:S03]  /*60d0*/  FADD.FTZ R132, R132, R3 ;  /* 0x0000000384847221 */ /* 0x000fc60000010000 */
[----:B------:R-:W-:-:S07]  /*60e0*/  PRMT R160, R169, 0x7610, R160 ;  /* 0x00007610a9a07816 */ /* 0x000fce00000000a0 */
.L_x_2870:
[----:B------:R-:W-:Y:S05]  /*60f0*/  BSYNC.RECONVERGENT B3 ;  /* 0x0000000000037941 */ /* 0x000fea0003800200 */
.L_x_2869:
        /* <DEDUP_REMOVED lines=10> */
[----:B------:R-:W-:Y:S02]  /*61a0*/  @P0 FMUL.FTZ R3, R246, R169 ;  /* 0x000000a9f6030220 */ /* 0x000fe40000410000 */
[----:B------:R-:W-:-:S03]  /*61b0*/  @P0 FMUL.FTZ R228, R171, R246 ;  /* 0x000000f6abe40220 */ /* 0x000fc60000410000 */
[----:B------:R-:W-:Y:S01]  /*61c0*/  F2FP.F16.F32.PACK_AB R3, RZ, R3 ;  /* 0x00000003ff03723e */ /* 0x000fe200000000ff */
[----:B------:R-:W-:-:S03]  /*61d0*/  FADD.FTZ R133, R133, R228 ;  /* 0x000000e485857221 */ /* 0x000fc60000010000 */
[----:B------:R-:W-:-:S07]  /*61e0*/  PRMT R160, R160, 0x5410, R3 ;  /* 0x00005410a0a07816 */ /* 0x000fce0000000003 */
.L_x_2872:
[----:B------:R-:W-:Y:S05]  /*61f0*/  BSYNC.RECONVERGENT B3 ;  /* 0x0000000000037941 */ /* 0x000fea0003800200 */
.L_x_2871:
        /* <DEDUP_REMOVED lines=14> */
.L_x_2874:
[----:B------:R-:W-:Y:S05]  /*62e0*/  BSYNC.RECONVERGENT B3 ;  /* 0x0000000000037941 */ /* 0x000fea0003800200 */
.L_x_2873:
        /* <DEDUP_REMOVED lines=15> */
.L_x_2876:
[----:B------:R-:W-:Y:S05]  /*63e0*/  BSYNC.RECONVERGENT B3 ;  /* 0x0000000000037941 */ /* 0x000fea0003800200 */
.L_x_2875:
        /* <DEDUP_REMOVED lines=14> */
.L_x_2878:
[----:B------:R-:W-:Y:S05]  /*64d0*/  BSYNC.RECONVERGENT B3 ;  /* 0x0000000000037941 */ /* 0x000fea0003800200 */
.L_x_2877:
        /* <DEDUP_REMOVED lines=15> */
.L_x_2880:
[----:B------:R-:W-:Y:S05]  /*65d0*/  BSYNC.RECONVERGENT B3 ;  /* 0x0000000000037941 */ /* 0x000fea0003800200 */
.L_x_2879:
        /* <DEDUP_REMOVED lines=14> */
.L_x_2882:
[----:B------:R-:W-:Y:S05]  /*66c0*/  BSYNC.RECONVERGENT B3 ;  /* 0x0000000000037941 */ /* 0x000fea0003800200 */
.L_x_2881:
[----:B------:R-:W-:Y:S01]  /*66d0*/  F2FP.F16.F32.PACK_AB R171, R2, R184 ;  /* 0x000000b802ab723e */ /* 0x000fe200000000ff */
[----:B------:R-:W-:Y:S06]  /*66e0*/  @!P1 BRA `(.L_x_2883) ;  /* 0x00000024009c9947 */ /* 0x000fec0003800000 */
[----:B------:R-:W-:Y:S01]  /*66f0*/  ISETP.GE.U32.AND P0, PT, R194, RZ, PT ;  /* 0x000000ffc200720c */ /* 0x000fe20003f06070 */
[----:B------:R-:W-:Y:S01]  /*6700*/  FMUL.FTZ R2, R2, UR13 ;  /* 0x0000000d02027c20 */ /* 0x000fe20008410000 */
[----:B------:R-:W-:Y:S02]  /*6710*/  HFMA2 R3, -RZ, RZ, 0, 0 ;  /* 0x00000000ff037431 */ /* 0x000fe400000001ff */
[----:B------:R-:W-:Y:S01]  /*6720*/  ISETP.GE.U32.AND.EX P0, PT, R195, 0x1000000, PT, P0 ;  /* 0x01000000c300780c */ /* 0x000fe20003f06100 */
[----:B------:R-:W-:-:S12]  /*6730*/  FMUL.FTZ R185, R2, UR12 ;  /* 0x0000000c02b97c20 */ /* 0x000fd80008410000 */
[----:B------:R-:W-:Y:S02]  /*6740*/  @P0 HADD2.F32 R2, -RZ, R43.H1_H1 ;  /* 0x3000002bff020230 */ /* 0x000fe40000004100 */
[----:B------:R-:W-:-:S03]  /*6750*/  @P0 HADD2.F32 R182, -RZ, R167.H1_H1 ;  /* 0x300000a7ffb60230 */ /* 0x000fc60000004100 */
[----:B------:R-:W-:Y:S01]  /*6760*/  @P0 FMUL.FTZ R3, R185, R2 ;  /* 0x00000002b9030220 */ /* 0x000fe20000410000 */
[----:B------:R-:W-:Y:S01]  /*6770*/  MOV R2, RZ ;  /* 0x000000ff00027202 */ /* 0x000fe20000000f00 */
[----:B------:R-:W-:-:S03]  /*6780*/  @P0 FMUL.FTZ R2, R182, R185 ;  /* 0x000000b9b6020220 */ /* 0x000fc60000410000 */
[----:B------:R-:W-:Y:S01]  /*6790*/  F2FP.F16.F32.PACK_AB R3, RZ, R3 ;  /* 0x00000003ff03723e */ /* 0x000fe200000000ff */
[----:B------:R-:W-:-:S03]  /*67a0*/  FADD.FTZ R139, R139, R2 ;  /* 0x000000028b8b7221 */ /* 0x000fc60000010000 */
[----:B------:R-:W-:Y:S01]  /*67b0*/  PRMT R163, R163, 0x5410, R3 ;  /* 0x00005410a3a37816 */ /* 0x000fe20000000003 */
[----:B------:R-:W-:Y:S06]  /*67c0*/  BRA `(.L_x_2883) ;  /* 0x0000002400647947 */ /* 0x000fec0003800000 */
.L_x_2868:
[----:B------:R-:W-:Y:S01]  /*67d0*/  BSSY.RECONVERGENT B3, `(.L_x_2884) ;  /* 0x0000012000037945 */ /* 0x000fe20003800200 */
[----:B------:R-:W-:-:S03]  /*67e0*/  ISETP.GT.AND P5, PT, R6, RZ, PT ;  /* 0x000000ff0600720c */ /* 0x000fc60003fa4270 */
[----:B------:R-:W-:Y:S10]  /*67f0*/  @!P1 BRA `(.L_x_2885) ;  /* 0x00000000003c9947 */ /* 0x000ff40003800000 */
[----:B0-----:R-:W-:Y:S01]  /*6800*/  @P5 FFMA.FTZ R2, R11, R183, R4 ;  /* 0x000000b70b025223 */ /* 0x001fe20000010004 */
        /* <DEDUP_REMOVED lines=14> */
.L_x_2885:
[----:B------:R-:W-:Y:S05]  /*68f0*/  BSYNC.RECONVERGENT B3 ;  /* 0x0000000000037941 */ /* 0x000fea0003800200 */
.L_x_2884:
[----:B------:R-:W-:Y:S04]  /*6900*/  BSSY.RECONVERGENT B3, `(.L_x_2886) ;  /* 0x0000011000037945 */ /* 0x000fe80003800200 */
[----:B------:R-:W-:Y:S05]  /*6910*/  @!P1 BRA `(.L_x_2887) ;  /* 0x00000000003c9947 */ /* 0x000fea0003800000 */
[----:B0-----:R-:W-:Y:S01]  /*6920*/  @P5 FFMA.FTZ R3, R13, R183, R4 ;  /* 0x000000b70d035223 */ /* 0x001fe20000010004 */
[----:B-----5:R-:W-:Y:S01]  /*6930*/  LOP3.LUT P0, RZ, R194, 0xff00, RZ, 0xc0, !PT ;  /* 0x0000ff00c2ff7812 */ /* 0x020fe2000780c0ff */
[----:B------:R-:W-:Y:S02]  /*6940*/  HADD2.F32 R2, -RZ, R24.H1_H1 ;  /* 0x30000018ff027230 */ /* 0x000fe40000004100 */
[----:B------:R-:W-:-:S04]  /*6950*/  @P5 FADD.FTZ R3, R242, -R3 ;  /* 0x80000003f2035221 */ /* 0x000fc80000010000 */
[----:B------:R-:W-:-:S04]  /*6960*/  @P5 FFMA.FTZ R2, R5, R3, R2 ;  /* 0x0000000305025223 */ /* 0x000fc80000010002 */
[----:B------:R-:W-:Y:S02]  /*6970*/  FMUL.FTZ R2, R2, UR13 ;  /* 0x0000000d02027c20 */ /* 0x000fe40008410000 */
[----:B------:R-:W-:Y:S02]  /*6980*/  @P0 HADD2.F32 R187, -RZ, R40.H1_H1 ;  /* 0x30000028ffbb0230 */ /* 0x000fe40000004100 */
[----:B------:R-:W-:Y:S01]  /*6990*/  FMUL.FTZ R182, R2, UR12 ;  /* 0x0000000c02b67c20 */ /* 0x000fe20008410000 */
[----:B------:R-:W-:Y:S01]  /*69a0*/  CS2R R2, SRZ ;  /* 0x0000000000027805 */ /* 0x000fe2000001ff00 */
[----:B------:R-:W-:Y:S02]  /*69b0*/  @P0 HADD2.F32 R185, -RZ, R164.H1_H1 ;  /* 0x300000a4ffb90230 */ /* 0x000fe40000004100 */
[----:B------:R-:W-:-:S03]  /*69c0*/  @P0 FMUL.FTZ R3, R187, R182 ;  /* 0x000000b6bb030220 */ /* 0x000fc60000410000 */
[----:B------:R-:W-:Y:S02]  /*69d0*/  @P0 FMUL.FTZ R2, R185, R182 ;  /* 0x000000b6b9020220 */ /* 0x000fe40000410000 */
[----:B------:R-:W-:Y:S02]  /*69e0*/  F2FP.F16.F32.PACK_AB R3, RZ, R3 ;  /* 0x00000003ff03723e */ /* 0x000fe400000000ff */
[----:B------:R-:W-:Y:S02]  /*69f0*/  FADD.FTZ R133, R133, R2 ;  /* 0x0000000285857221 */ /* 0x000fe40000010000 */
[----:B------:R-:W-:-:S07]  /*6a00*/  PRMT R160, R160, 0x5410, R3 ;  /* 0x00005410a0a07816 */ /* 0x000fce0000000003 */
.L_x_2887:
[----:B------:R-:W-:Y:S05]  /*6a10*/  BSYNC.RECONVERGENT B3 ;  /* 0x0000000000037941 */ /* 0x000fea0003800200 */
.L_x_2886:
[----:B------:R-:W-:Y:S04]  /*6a20*/  BSSY.RECONVERGENT B3, `(.L_x_2888) ;  /* 0x0000011000037945 */ /* 0x000fe80003800200 */
[----:B------:R-:W-:Y:S05]  /*6a30*/  @!P1 BRA `(.L_x_2889) ;  /* 0x00000000003c9947 */ /* 0x000fea0003800000 */
        /* <DEDUP_REMOVED lines=15> */
.L_x_2889:
[----:B------:R-:W-:Y:S05]  /*6b30*/  BSYNC.RECONVERGENT B3 ;  /* 0x0000000000037941 */ /* 0x000fea0003800200 */
.L_x_2888:
[----:B------:R-:W-:Y:S04]  /*6b40*/  BSSY.RECONVERGENT B3, `(.L_x_2890) ;  /* 0x0000011000037945 */ /* 0x000fe80003800200 */
[----:B------:R-:W-:Y:S05]  /*6b50*/  @!P1 BRA `(.L_x_2891) ;  /* 0x00000000003c9947 */ /* 0x000fea0003800000 */
[----:B0-----:R-:W-:Y:S01]  /*6b60*/  @P5 FFMA.FTZ R2, R22, R183, R4 ;  /* 0x000000b716025223 */ /* 0x001fe20000010004 */
        /* <DEDUP_REMOVED lines=14> */
.L_x_2891:
[----:B------:R-:W-:Y:S05]  /*6c50*/  BSYNC.RECONVERGENT B3 ;  /* 0x0000000000037941 */ /* 0x000fea0003800200 */
.L_x_2890:
        /* <DEDUP_REMOVED lines=17> */
.L_x_2893:
[----:B------:R-:W-:Y:S05]  /*6d70*/  BSYNC.RECONVERGENT B3 ;  /* 0x0000000000037941 */ /* 0x000fea0003800200 */
.L_x_2892:
        /* <DEDUP_REMOVED lines=17> */
.L_x_2895:
[----:B------:R-:W-:Y:S05]  /*6e90*/  BSYNC.RECONVERGENT B3 ;  /* 0x0000000000037941 */ /* 0x000fea0003800200 */
.L_x_2894:
        /* <DEDUP_REMOVED lines=17> */
.L_x_2897:
[----:B------:R-:W-:Y:S05]  /*6fb0*/  BSYNC.RECONVERGENT B3 ;  /* 0x0000000000037941 */ /* 0x000fea0003800200 */
.L_x_2896:
[----:B------:R-:W-:Y:S05]  /*6fc0*/  @!P1 BRA `(.L_x_2883) ;  /* 0x0000001c00649947 */ /* 0x000fea0003800000 */
[----:B-----5:R-:W-:Y:S01]  /*6fd0*/  ISETP.GE.U32.AND P0, PT, R194, RZ, PT ;  /* 0x000000ffc200720c */ /* 0x020fe20003f06070 */
[----:B0-----:R-:W-:Y:S01]  /*6fe0*/  @P5 FFMA.FTZ R3, R231, R183, R4 ;  /* 0x000000b7e7035223 */ /* 0x001fe20000010004 */
        /* <DEDUP_REMOVED lines=15> */
.L_x_2867:
[----:B------:R-:W-:-:S04]  /*70e0*/  UISETP.NE.U32.AND UP0, UPT, UR20, URZ, UPT ;  /* 0x000000ff1400728c */ /* 0x000fc8000bf05070 */
[----:B------:R-:W-:-:S06]  /*70f0*/  UISETP.NE.AND.EX UP0, UPT, UR21, URZ, UPT, UP0 ;  /* 0x000000ff1500728c */ /* 0x000fcc000bf05300 */
[----:B------:R-:W-:-:S13]  /*7100*/  PLOP3.LUT P2, PT, PT, PT, UP0, 0x80, 0x8 ;  /* 0x000000000008781c */ /* 0x000fda0003f4f008 */
[----:B------:R-:W-:Y:S05]  /*7110*/  @!P2 BRA `(.L_x_2898) ;  /* 0x0000000800f4a947 */ /* 0x000fea0003800000 */
[-CC-:B0-----:R-:W-:Y:S01]  /*7120*/  FFMA.FTZ R2, R11, R183.reuse, R4.reuse ;  /* 0x000000b70b027223 */ /* 0x181fe20000010004 */
[-CC-:B------:R-:W-:Y:S01]  /*7130*/  FFMA.FTZ R3, R13, R183.reuse, R4.reuse ;  /* 0x000000b70d037223 */ /* 0x180fe20000010004 */
[-CC-:B------:R-:W-:Y:S01]  /*7140*/  FFMA.FTZ R168, R16, R183.reuse, R4.reuse ;  /* 0x000000b710a87223 */ /* 0x180fe20000010004 */
[-CC-:B------:R-:W-:Y:S01]  /*7150*/  FFMA.FTZ R170, R22, R183.reuse, R4.reuse ;  /* 0x000000b716aa7223 */ /* 0x180fe20000010004 */
[-C--:B------:R-:W-:Y:S01]  /*7160*/  FFMA.FTZ R186, R220, R183.reuse, R4 ;  /* 0x000000b7dcba7223 */ /* 0x080fe20000010004 */
[----:B------:R-:W-:Y:S01]  /*7170*/  FADD.FTZ R2, R245, -R2 ;  /* 0x80000002f5027221 */ /* 0x000fe20000010000 */
[----:B------:R-:W-:Y:S01]  /*7180*/  FADD.FTZ R182, R242, -R3 ;  /* 0x80000003f2b67221 */ /* 0x000fe20000010000 */
[----:B------:R-:W-:Y:S01]  /*7190*/  FADD.FTZ R168, R239, -R168 ;  /* 0x800000a8efa87221 */ /* 0x000fe20000010000 */
[----:B------:R-:W-:Y:S01]  /*71a0*/  FFMA.FTZ R184, R202, R183, R4 ;  /* 0x000000b7cab87223 */ /* 0x000fe20000010004 */
[----:B------:R-:W-:Y:S01]  /*71b0*/  FADD.FTZ R170, R21, -R170 ;  /* 0x800000aa15aa7221 */ /* 0x000fe20000010000 */
[----:B------:R-:W-:Y:S01]  /*71c0*/  FADD.FTZ R188, R219, -R186 ;  /* 0x800000badbbc7221 */ /* 0x000fe20000010000 */
[----:B------:R-:W-:Y:S01]  /*71d0*/  FMUL.FTZ R186, R5, R2 ;  /* 0x0000000205ba7220 */ /* 0x000fe20000410000 */
[----:B------:R-:W-:Y:S01]  /*71e0*/  FADD.FTZ R184, R201, -R184 ;  /* 0x800000b8c9b87221 */ /* 0x000fe20000010000 */
[C---:B------:R-:W-:Y:S01]  /*71f0*/  FMUL.FTZ R182, R5.reuse, R182 ;  /* 0x000000b605b67220 */ /* 0x040fe20000410000 */
[C---:B------:R-:W-:Y:S01]  /*7200*/  FMUL.FTZ R171, R5.reuse, R168 ;  /* 0x000000a805ab7220 */ /* 0x040fe20000410000 */
[C---:B------:R-:W-:Y:S01]  /*7210*/  FMUL.FTZ R170, R5.reuse, R170 ;  /* 0x000000aa05aa7220 */ /* 0x040fe20000410000 */
[----:B------:R-:W-:Y:S01]  /*7220*/  ISETP.GT.AND P0, PT, R6, RZ, PT ;  /* 0x000000ff0600720c */ /* 0x000fe20003f04270 */
[----:B------:R-:W-:Y:S01]  /*7230*/  BSSY.RECONVERGENT B3, `(.L_x_2899) ;  /* 0x0000018000037945 */ /* 0x000fe20003800200 */
[C---:B------:R-:W-:Y:S01]  /*7240*/  FMUL.FTZ R185, R5.reuse, R184 ;  /* 0x000000b805b97220 */ /* 0x040fe20000410000 */
[----:B------:R-:W-:Y:S01]  /*7250*/  FMUL.FTZ R184, R5, R188 ;  /* 0x000000bc05b87220 */ /* 0x000fe20000410000 */
[----:B------:R-:W-:-:S02]  /*7260*/  FSEL R182, R182, RZ, P0 ;  /* 0x000000ffb6b67208 */ /* 0x000fc40000000000 */
[----:B------:R-:W-:Y:S02]  /*7270*/  FSEL R171, R171, RZ, P0 ;  /* 0x000000ffabab7208 */ /* 0x000fe40000000000 */
        /* <DEDUP_REMOVED lines=19> */
.L_x_2900:
[----:B------:R-:W-:Y:S05]  /*73b0*/  BSYNC.RECONVERGENT B3 ;  /* 0x0000000000037941 */ /* 0x000fea0003800200 */
.L_x_2899:
        /* <DEDUP_REMOVED lines=18> */
.L_x_2902:
[----:B------:R-:W-:Y:S05]  /*74e0*/  BSYNC.RECONVERGENT B3 ;  /* 0x0000000000037941 */ /* 0x000fea0003800200 */
.L_x_2901:
        /* <DEDUP_REMOVED lines=18> */
.L_x_2904:
[----:B------:R-:W-:Y:S05]  /*7610*/  BSYNC.RECONVERGENT B3 ;  /* 0x0000000000037941 */ /* 0x000fea0003800200 */
.L_x_2903:
        /* <DEDUP_REMOVED lines=18> */
.L_x_2906:
[----:B------:R-:W-:Y:S05]  /*7740*/  BSYNC.RECONVERGENT B3 ;  /* 0x0000000000037941 */ /* 0x000fea0003800200 */
.L_x_2905:
        /* <DEDUP_REMOVED lines=21> */
.L_x_2908:
[----:B------:R-:W-:Y:S05]  /*78a0*/  BSYNC.RECONVERGENT B3 ;  /* 0x0000000000037941 */ /* 0x000fea0003800200 */
.L_x_2907:
        /* <DEDUP_REMOVED lines=19> */
.L_x_2910:
[----:B------:R-:W-:Y:S05]  /*79e0*/  BSYNC.RECONVERGENT B3 ;  /* 0x0000000000037941 */ /* 0x000fea0003800200 */
.L_x_2909:
        /* <DEDUP_REMOVED lines=27> */
.L_x_2912:
[----:B------:R-:W-:Y:S05]  /*7ba0*/  BSYNC.RECONVERGENT B3 ;  /* 0x0000000000037941 */ /* 0x000fea0003800200 */
.L_x_2911:
        /* <DEDUP_REMOVED lines=20> */
.L_x_2898:
[----:B------:R-:W-:Y:S04]  /*7cf0*/  BSSY.RECONVERGENT B3, `(.L_x_2913) ;  /* 0x0000020000037945 */ /* 0x000fe80003800200 */
[----:B------:R-:W-:Y:S05]  /*7d00*/  @!P1 BRA `(.L_x_2914) ;  /* 0x0000000000789947 */ /* 0x000fea0003800000 */
[----:B-----5:R-:W-:Y:S01]  /*7d10*/  LOP3.LUT P0, RZ, R194, 0xff, RZ, 0xc0, !PT ;  /* 0x000000ffc2ff7812 */ /* 0x020fe2000780c0ff */
[----:B------:R-:W-:Y:S01]  /*7d20*/  BSSY.RECONVERGENT B4, `(.L_x_2915) ;  /* 0x000000c000047945 */ /* 0x000fe20003800200 */
[----:B0-----:R-:W-:-:S11]  /*7d30*/  HFMA2 R3, -RZ, RZ, 0, 0 ;  /* 0x00000000ff037431 */ /* 0x001fd600000001ff */
        /* <DEDUP_REMOVED lines=10> */
.L_x_2916:
[----:B------:R-:W-:Y:S05]  /*7de0*/  BSYNC.RECONVERGENT B4 ;  /* 0x0000000000047941 */ /* 0x000fea0003800200 */
.L_x_2915:
        /* <DEDUP_REMOVED lines=13> */
.L_x_2918:
[----:B------:R-:W-:Y:S05]  /*7ec0*/  BSYNC.RECONVERGENT B4 ;  /* 0x0000000000047941 */ /* 0x000fea0003800200 */
.L_x_2917:
[----:B------:R-:W-:-:S04]  /*7ed0*/  F2FP.F16.F32.PACK_AB R2, RZ, R2 ;  /* 0x00000002ff02723e */ /* 0x000fc800000000ff */
[----:B------:R-:W-:-:S07]  /*7ee0*/  PRMT R160, R2, 0x7610, R160 ;  /* 0x0000761002a07816 */ /* 0x000fce00000000a0 */
.L_x_2914:
[----:B------:R-:W-:Y:S05]  /*7ef0*/  BSYNC.RECONVERGENT B3 ;  /* 0x0000000000037941 */ /* 0x000fea0003800200 */
.L_x_2913:
[----:B------:R-:W-:Y:S04]  /*7f00*/  BSSY.RECONVERGENT B3, `(.L_x_2919) ;  /* 0x0000020000037945 */ /* 0x000fe80003800200 */
[----:B------:R-:W-:Y:S05]  /*7f10*/  @!P1 BRA `(.L_x_2920) ;  /* 0x0000000000789947 */ /* 0x000fea0003800000 */
[----:B-----5:R-:W-:Y:S01]  /*7f20*/  LOP3.LUT P0, RZ, R194, 0xff00, RZ, 0xc0, !PT ;  /* 0x0000ff00c2ff7812 */ /* 0x020fe2000780c0ff */
[----:B------:R-:W-:Y:S01]  /*7f30*/  BSSY.RECONVERGENT B4, `(.L_x_2921) ;  /* 0x000000c000047945 */ /* 0x000fe20003800200 */
[----:B0-----:R-:W-:-:S11]  /*7f40*/  HFMA2 R2, -RZ, RZ, 0, 0 ;  /* 0x00000000ff027431 */ /* 0x001fd600000001ff */
        /* <DEDUP_REMOVED lines=8> */
[----:B------:R-:W-:-:S04]  /*7fd0*/  FMUL.FTZ R2, R2, UR12 ;  /* 0x0000000c02027c20 */ /* 0x000fc80008410000 */
[----:B------:R-:W-:-:S07]  /*7fe0*/  FMUL.FTZ R2, R3, R2 ;  /* 0x0000000203027220 */ /* 0x000fce0000410000 */
.L_x_2922:
[----:B------:R-:W-:Y:S05]  /*7ff0*/  BSYNC.RECONVERGENT B4 ;  /* 0x0000000000047941 */ /* 0x000fea0003800200 */
.L_x_2921:
        /* <DEDUP_REMOVED lines=13> */
.L_x_2924:
[----:B------:R-:W-:Y:S05]  /*80d0*/  BSYNC.RECONVERGENT B4 ;  /* 0x0000000000047941 */ /* 0x000fea0003800200 */
.L_x_2923:
[----:B------:R-:W-:-:S04]  /*80e0*/  F2FP.F16.F32.PACK_AB R2, RZ, R2 ;  /* 0x00000002ff02723e */ /* 0x000fc800000000ff */
[----:B------:R-:W-:-:S07]  /*80f0*/  PRMT R160, R160, 0x5410, R2 ;  /* 0x00005410a0a07816 */ /* 0x000fce0000000002 */
.L_x_2920:
[----:B------:R-:W-:Y:S05]  /*8100*/  BSYNC.RECONVERGENT B3 ;  /* 0x0000000000037941 */ /* 0x000fea0003800200 */
.L_x_2919:
        /* <DEDUP_REMOVED lines=15> */
.L_x_2928:
[----:B------:R-:W-:Y:S05]  /*8200*/  BSYNC.RECONVERGENT B4 ;  /* 0x0000000000047941 */ /* 0x000fea0003800200 */
.L_x_2927:
        /* <DEDUP_REMOVED lines=13> */
.L_x_2930:
[----:B------:R-:W-:Y:S05]  /*82e0*/  BSYNC.RECONVERGENT B4 ;  /* 0x0000000000047941 */ /* 0x000fea0003800200 */
.L_x_2929:
[----:B------:R-:W-:-:S04]  /*82f0*/  F2FP.F16.F32.PACK_AB R2, RZ, R2 ;  /* 0x00000002ff02723e */ /* 0x000fc800000000ff */
[----:B------:R-:W-:-:S07]  /*8300*/  PRMT R161, R2, 0x7610, R161 ;  /* 0x0000761002a17816 */ /* 0x000fce00000000a1 */
.L_x_2926:
[----:B------:R-:W-:Y:S05]  /*8310*/  BSYNC.RECONVERGENT B3 ;  /* 0x0000000000037941 */ /* 0x000fea0003800200 */
.L_x_2925:
        /* <DEDUP_REMOVED lines=8> */
[----:B------:R-:W-:Y:S02]  /*83a0*/  HADD2.F32 R3, -RZ, R165.H1_H1 ;  /* 0x300000a5ff037230 */ /* 0x000fe40000004100 */
[----:B------:R-:W-:-:S04]  /*83b0*/  FADD.FTZ R2, R21, -R2 ;  /* 0x8000000215027221 */ /* 0x000fc80000010000 */
[----:B------:R-:W-:-:S05]  /*83c0*/  FMUL.FTZ R2, R5, R2 ;  /* 0x0000000205027220 */ /* 0x000fca0000410000 */
[----:B------:R-:W-:-:S05]  /*83d0*/  FSEL R2, R2, RZ, P5 ;  /* 0x000000ff02027208 */ /* 0x000fca0002800000 */
[----:B------:R-:W-:-:S04]  /*83e0*/  FMUL.FTZ R2, R2, UR13 ;  /* 0x0000000d02027c20 */ /* 0x000fc80008410000 */
[----:B------:R-:W-:-:S04]  /*83f0*/  FMUL.FTZ R2, R2, UR12 ;  /* 0x0000000c02027c20 */ /* 0x000fc80008410000 */
[----:B------:R-:W-:-:S07]  /*8400*/  FMUL.FTZ R2, R3, R2 ;  /* 0x0000000203027220 */ /* 0x000fce0000410000 */
.L_x_2934:
[----:B------:R-:W-:Y:S05]  /*8410*/  BSYNC.RECONVERGENT B4 ;  /* 0x0000000000047941 */ /* 0x000fea0003800200 */
.L_x_2933:
        /* <DEDUP_REMOVED lines=13> */
.L_x_2936:
[----:B------:R-:W-:Y:S05]  /*84f0*/  BSYNC.RECONVERGENT B4 ;  /* 0x0000000000047941 */ /* 0x000fea0003800200 */
.L_x_2935:
[----:B------:R-:W-:-:S04]  /*8500*/  F2FP.F16.F32.PACK_AB R2, RZ, R2 ;  /* 0x00000002ff02723e */ /* 0x000fc800000000ff */
[----:B------:R-:W-:-:S07]  /*8510*/  PRMT R161, R161, 0x5410, R2 ;  /* 0x00005410a1a17816 */ /* 0x000fce0000000002 */
.L_x_2932:
[----:B------:R-:W-:Y:S05]  /*8520*/  BSYNC.RECONVERGENT B3 ;  /* 0x0000000000037941 */ /* 0x000fea0003800200 */
.L_x_2931:
        /* <DEDUP_REMOVED lines=15> */
.L_x_2940:
[----:B------:R-:W-:Y:S05]  /*8620*/  BSYNC.RECONVERGENT B4 ;  /* 0x0000000000047941 */ /* 0x000fea0003800200 */
.L_x_2939:
        /* <DEDUP_REMOVED lines=13> */
.L_x_2942:
[----:B------:R-:W-:Y:S05]  /*8700*/  BSYNC.RECONVERGENT B4 ;  /* 0x0000000000047941 */ /* 0x000fea0003800200 */
.L_x_2941:
[----:B------:R-:W-:-:S04]  /*8710*/  F2FP.F16.F32.PACK_AB R2, RZ, R2 ;  /* 0x00000002ff02723e */ /* 0x000fc800000000ff */
[----:B------:R-:W-:-:S07]  /*8720*/  PRMT R162, R2, 0x7610, R162 ;  /* 0x0000761002a27816 */ /* 0x000fce00000000a2 */
.L_x_2938:
[----:B------:R-:W-:Y:S05]  /*8730*/  BSYNC.RECONVERGENT B3 ;  /* 0x0000000000037941 */ /* 0x000fea0003800200 */
.L_x_2937:
        /* <DEDUP_REMOVED lines=15> */
.L_x_2946:
[----:B------:R-:W-:Y:S05]  /*8830*/  BSYNC.RECONVERGENT B4 ;  /* 0x0000000000047941 */ /* 0x000fea0003800200 */
.L_x_2945:
        /* <DEDUP_REMOVED lines=13> */
.L_x_2948:
[----:B------:R-:W-:Y:S05]  /*8910*/  BSYNC.RECONVERGENT B4 ;  /* 0x0000000000047941 */ /* 0x000fea0003800200 */
.L_x_2947:
[----:B------:R-:W-:-:S04]  /*8920*/  F2FP.F16.F32.PACK_AB R2, RZ, R2 ;  /* 0x00000002ff02723e */ /* 0x000fc800000000ff */
[----:B------:R-:W-:-:S07]  /*8930*/  PRMT R162, R162, 0x5410, R2 ;  /* 0x00005410a2a27816 */ /* 0x000fce0000000002 */
.L_x_2944:
[----:B------:R-:W-:Y:S05]  /*8940*/  BSYNC.RECONVERGENT B3 ;  /* 0x0000000000037941 */ /* 0x000fea0003800200 */
.L_x_2943:
        /* <DEDUP_REMOVED lines=15> */
.L_x_2952:
[----:B------:R-:W-:Y:S05]  /*8a40*/  BSYNC.RECONVERGENT B4 ;  /* 0x0000000000047941 */ /* 0x000fea0003800200 */
.L_x_2951:
        /* <DEDUP_REMOVED lines=13> */
.L_x_2954:
[----:B------:R-:W-:Y:S05]  /*8b20*/  BSYNC.RECONVERGENT B4 ;  /* 0x0000000000047941 */ /* 0x000fea0003800200 */
.L_x_2953:
[----:B------:R-:W-:-:S04]  /*8b30*/  F2FP.F16.F32.PACK_AB R2, RZ, R2 ;  /* 0x00000002ff02723e */ /* 0x000fc800000000ff */
[----:B------:R-:W-:-:S07]  /*8b40*/  PRMT R163, R2, 0x7610, R163 ;  /* 0x0000761002a37816 */ /* 0x000fce00000000a3 */
.L_x_2950:
[----:B------:R-:W-:Y:S05]  /*8b50*/  BSYNC.RECONVERGENT B3 ;  /* 0x0000000000037941 */ /* 0x000fea0003800200 */
.L_x_2949:
[----:B------:R-:W-:Y:S05]  /*8b60*/  @!P1 BRA `(.L_x_2883) ;  /* 0x00000000007c9947 */ /* 0x000fea0003800000 */
[----:B-----5:R-:W-:Y:S01]  /*8b70*/  ISETP.GE.U32.AND P0, PT, R194, RZ, PT ;  /* 0x000000ffc200720c */ /* 0x020fe20003f06070 */
[----:B------:R-:W-:Y:S01]  /*8b80*/  BSSY.RECONVERGENT B3, `(.L_x_2955) ;  /* 0x000000d000037945 */ /* 0x000fe20003800200 */
[----:B0-----:R-:W-:Y:S02]  /*8b90*/  HFMA2 R2, -RZ, RZ, 0, 0 ;  /* 0x00000000ff027431 */ /* 0x001fe400000001ff */
[----:B------:R-:W-:-:S13]  /*8ba0*/  ISETP.GE.U32.AND.EX P0, PT, R195, 0x1000000, PT, P0 ;  /* 0x01000000c300780c */ /* 0x000fda0003f06100 */
        /* <DEDUP_REMOVED lines=10> */
.L_x_2956:
[----:B------:R-:W-:Y:S05]  /*8c50*/  BSYNC.RECONVERGENT B3 ;  /* 0x0000000000037941 */ /* 0x000fea0003800200 */
.L_x_2955:
        /* <DEDUP_REMOVED lines=13> */
.L_x_2958:
[----:B------:R-:W-:Y:S05]  /*8d30*/  BSYNC.RECONVERGENT B3 ;  /* 0x0000000000037941 */ /* 0x000fea0003800200 */
.L_x_2957:
[----:B------:R-:W-:-:S04]  /*8d40*/  F2FP.F16.F32.PACK_AB R2, RZ, R2 ;  /* 0x00000002ff02723e */ /* 0x000fc800000000ff */
[----:B------:R-:W-:-:S07]  /*8d50*/  PRMT R163, R163, 0x5410, R2 ;  /* 0x00005410a3a37816 */ /* 0x000fce0000000002 */
.L_x_2883:
[----:B------:R-:W-:Y:S05]  /*8d60*/  BSYNC.RECONVERGENT B1 ;  /* 0x0000000000017941 */ /* 0x000fea0003800200 */
.L_x_2866:
[----:B0-----:R-:W0:Y:S08]  /*8d70*/  @P2 LDC.64 R2, c[0x0][0x478] ;  /* 0x00011e00ff022b82 */ /* 0x001e300000000a00 */
[----:B------:R-:W1:Y:S01]  /*8d80*/  @P1 LDC.64 R184, c[0x0][0x468] ;  /* 0x00011a00ffb81b82 */ /* 0x000e620000000a00 */
[C---:B0-----:R-:W-:Y:S01]  /*8d90*/  @P2 IMAD.WIDE.U32 R2, R181.reuse, 0x10, R2 ;  /* 0x00000010b5022825 */ /* 0x041fe200078e0002 */
[----:B------:R-:W-:-:S04]  /*8da0*/  IADD3 R181, PT, PT, R181, 0x20, RZ ;  /* 0x00000020b5b57810 */ /* 0x000fc80007ffe0ff */
[----:B------:R1:W-:Y:S02]  /*8db0*/  @P2 STG.E.128 desc[UR6][R2.64], R168 ;  /* 0x000000a802002986 */ /* 0x0003e4000c101d06 */
[C---:B-1----:R-:W-:Y:S01]  /*8dc0*/  @P1 IMAD.WIDE.U32 R2, R180.reuse, 0x10, R184 ;  /* 0x00000010b4021825 */ /* 0x042fe200078e00b8 */
[----:B------:R-:W-:-:S04]  /*8dd0*/  IADD3 R180, PT, PT, R180, 0x20, RZ ;  /* 0x00000020b4b47810 */ /* 0x000fc80007ffe0ff */
[----:B------:R1:W-:Y:S03]  /*8de0*/  @P1 STG.E.128 desc[UR6][R2.64], R160 ;  /* 0x000000a002001986 */ /* 0x0003e6000c101d06 */
.L_x_2863:
[----:B------:R-:W-:Y:S05]  /*8df0*/  BSYNC.RECONVERGENT B2 ;  /* 0x0000000000027941 */ /* 0x000fea0003800200 */
.L_x_2862:
[----:B------:R-:W-:Y:S04]  /*8e00*/  BSSY.RECONVERGENT B2, `(.L_x_2959) ;  /* 0x000030f000027945 */ /* 0x000fe80003800200 */
[----:B------:R-:W-:Y:S05]  /*8e10*/  @!P3 BRA `(.L_x_2960) ;  /* 0x000000300034b947 */ /* 0x000fea0003800000 */
[----:B------:R-:W-:Y:S04]  /*8e20*/  BSSY.RECONVERGENT B1, `(.L_x_2961) ;  /* 0x0000005000017945 */ /* 0x000fe80003800200 */
[----:B------:R-:W-:Y:S05]  /*8e30*/  @!P1 BRA `(.L_x_2962) ;  /* 0x00000000000c9947 */ /* 0x000fea0003800000 */
[----:B-----5:R-:W2:Y:S02]  /*8e40*/  LDC.64 R164, c[0x0][0x390] ;  /* 0x0000e400ffa47b82 */ /* 0x020ea40000000a00 */
[----:B--2---:R-:W-:-:S06]  /*8e50*/  IMAD.WIDE.U32 R164, R180, 0x10, R164 ;  /* 0x00000010b4a47825 */ /* 0x004fcc00078e00a4 */
[----:B------:R-:W5:Y:S02]  /*8e60*/  LDG.E.128 R164, desc[UR6][R164.64] ;  /* 0x00000006a4a47981 */ /* 0x000f64000c1e1d00 */
.L_x_2962:
[----:B------:R-:W-:Y:S05]  /*8e70*/  BSYNC.RECONVERGENT B1 ;  /* 0x0000000000017941 */ /* 0x000fea0003800200 */
.L_x_2961:
        /* <DEDUP_REMOVED lines=9> */
[----:B-----5:R-:W-:Y:S01]  /*8f10*/  HADD2.F32 R228, -RZ, R172.H1_H1 ;  /* 0x300000acffe47230 */ /* 0x020fe20000004100 */
[----:B------:R-:W-:Y:S01]  /*8f20*/  BSSY.RECONVERGENT B3, `(.L_x_2966) ;  /* 0x000002d000037945 */ /* 0x000fe20003800200 */
[--C-:B0-----:R-:W-:Y:S02]  /*8f30*/  HADD2.F32 R170, -RZ, R173.reuse.H1_H1 ;  /* 0x300000adffaa7230 */ /* 0x101fe40000004100 */
[--C-:B------:R-:W-:Y:S02]  /*8f40*/  HADD2.F32 R186, -RZ, R174.reuse.H0_H0 ;  /* 0x200000aeffba7230 */ /* 0x100fe40000004100 */
[----:B------:R-:W-:Y:S02]  /*8f50*/  HADD2.F32 R182, -RZ, R174.H1_H1 ;  /* 0x300000aeffb67230 */ /* 0x000fe40000004100 */
[----:B------:R-:W-:Y:S02]  /*8f60*/  HADD2.F32 R188, -RZ, R173.H0_H0 ;  /* 0x200000adffbc7230 */ /* 0x000fe40000004100 */
[----:B------:R-:W-:-:S02]  /*8f70*/  HADD2.F32 R184, -RZ, R175.H0_H0 ;  /* 0x200000afffb87230 */ /* 0x000fc40000004100 */
[-CC-:B-1----:R-:W-:Y:S01]  /*8f80*/  @P0 FFMA.FTZ R2, R15, R183.reuse, R4.reuse ;  /* 0x000000b70f020223 */ /* 0x182fe20000010004 */
[----:B------:R-:W-:Y:S01]  /*8f90*/  @P0 FFMA.FTZ R3, R18, R183, R4 ;  /* 0x000000b712030223 */ /* 0x000fe20000010004 */
[----:B------:R-:W-:Y:S02]  /*8fa0*/  HADD2.F32 R168, -RZ, R172.H0_H0 ;  /* 0x200000acffa87230 */ /* 0x000fe40000004100 */
        /* <DEDUP_REMOVED lines=36> */
.L_x_2967:
[----:B------:R-:W-:Y:S05]  /*91f0*/  BSYNC.RECONVERGENT B3 ;  /* 0x0000000000037941 */ /* 0x000fea0003800200 */
.L_x_2966:
        /* <DEDUP_REMOVED lines=15> */
.L_x_2969:
[----:B------:R-:W-:Y:S05]  /*92f0*/  BSYNC.RECONVERGENT B3 ;  /* 0x0000000000037941 */ /* 0x000fea0003800200 */
.L_x_2968:
        /* <DEDUP_REMOVED lines=14> */
.L_x_2971:
[----:B------:R-:W-:Y:S05]  /*93e0*/  BSYNC.RECONVERGENT B3 ;  /* 0x0000000000037941 */ /* 0x000fea0003800200 */
.L_x_2970:
        /* <DEDUP_REMOVED lines=15> */
.L_x_2973:
[----:B------:R-:W-:Y:S05]  /*94e0*/  BSYNC.RECONVERGENT B3 ;  /* 0x0000000000037941 */ /* 0x000fea0003800200 */
.L_x_2972:
        /* <DEDUP_REMOVED lines=14> */
.L_x_2975:
[----:B------:R-:W-:Y:S05]  /*95d0*/  BSYNC.RECONVERGENT B3 ;  /* 0x0000000000037941 */ /* 0x000fea0003800200 */
.L_x_2974:
        /* <DEDUP_REMOVED lines=15> */
.L_x_2977:
[----:B------:R-:W-:Y:S05]  /*96d0*/  BSYNC.RECONVERGENT B3 ;  /* 0x0000000000037941 */ /* 0x000fea0003800200 */
.L_x_2976:
        /* <DEDUP_REMOVED lines=14> */
.L_x_2979:
[----:B------:R-:W-:Y:S05]  /*97c0*/  BSYNC.RECONVERGENT B3 ;  /* 0x0000000000037941 */ /* 0x000fea0003800200 */
.L_x_2978:
        /* <DEDUP_REMOVED lines=16> */
.L_x_2965:
[----:B------:R-:W-:Y:S01]  /*98d0*/  BSSY.RECONVERGENT B3, `(.L_x_2981) ;  /* 0x0000012000037945 */ /* 0x000fe20003800200 */
[----:B------:R-:W-:-:S03]  /*98e0*/  ISETP.GT.AND P3, PT, R6, RZ, PT ;  /* 0x000000ff0600720c */ /* 0x000fc60003f64270 */
[----:B------:R-:W-:Y:S10]  /*98f0*/  @!P1 BRA `(.L_x_2982) ;  /* 0x00000000003c9947 */ /* 0x000ff40003800000 */
[----:B01----:R-:W-:Y:S01]  /*9900*/  @P3 FFMA.FTZ R3, R12, R183, R4 ;  /* 0x000000b70c033223 */ /* 0x003fe20000010004 */
        /* <DEDUP_REMOVED lines=14> */
.L_x_2982:
[----:B------:R-:W-:Y:S05]  /*99f0*/  BSYNC.RECONVERGENT B3 ;  /* 0x0000000000037941 */ /* 0x000fea0003800200 */
.L_x_2981:
[----:B------:R-:W-:Y:S04]  /*9a00*/  BSSY.RECONVERGENT B3, `(.L_x_2983) ;  /* 0x0000011000037945 */ /* 0x000fe80003800200 */
[----:B------:R-:W-:Y:S05]  /*9a10*/  @!P1 BRA `(.L_x_2984) ;  /* 0x00000000003c9947 */ /* 0x000fea0003800000 */
[----:B01----:R-:W-:Y:S01]  /*9a20*/  @P3 FFMA.FTZ R2, R15, R183, R4 ;  /* 0x000000b70f023223 */ /* 0x003fe20000010004 */
        /* <DEDUP_REMOVED lines=14> */
.L_x_2984:
[----:B------:R-:W-:Y:S05]  /*9b10*/  BSYNC.RECONVERGENT B3 ;  /* 0x0000000000037941 */ /* 0x000fea0003800200 */
.L_x_2983:
[----:B------:R-:W-:Y:S04]  /*9b20*/  BSSY.RECONVERGENT B3, `(.L_x_2985) ;  /* 0x0000011000037945 */ /* 0x000fe80003800200 */
[----:B------:R-:W-:Y:S05]  /*9b30*/  @!P1 BRA `(.L_x_2986) ;  /* 0x00000000003c9947 */ /* 0x000fea0003800000 */
        /* <DEDUP_REMOVED lines=15> */
.L_x_2986:
[----:B------:R-:W-:Y:S05]  /*9c30*/  BSYNC.RECONVERGENT B3 ;  /* 0x0000000000037941 */ /* 0x000fea0003800200 */
.L_x_2985:
        /* <DEDUP_REMOVED lines=17> */
.L_x_2988:
[----:B------:R-:W-:Y:S05]  /*9d50*/  BSYNC.RECONVERGENT B3 ;  /* 0x0000000000037941 */ /* 0x000fea0003800200 */
.L_x_2987:
[----:B------:R-:W-:Y:S04]  /*9d60*/  BSSY.RECONVERGENT B3, `(.L_x_2989) ;  /* 0x0000011000037945 */ /* 0x000fe80003800200 */
[----:B------:R-:W-:Y:S05]  /*9d70*/  @!P1 BRA `(.L_x_2990) ;  /* 0x00000000003c9947 */ /* 0x000fea0003800000 */
[----:B01----:R-:W-:Y:S01]  /*9d80*/  @P3 FFMA.FTZ R2, R200, R183, R4 ;  /* 0x000000b7c8023223 */ /* 0x003fe20000010004 */
        /* <DEDUP_REMOVED lines=14> */
.L_x_2990:
[----:B------:R-:W-:Y:S05]  /*9e70*/  BSYNC.RECONVERGENT B3 ;  /* 0x0000000000037941 */ /* 0x000fea0003800200 */
.L_x_2989:
        /* <DEDUP_REMOVED lines=17> */
.L_x_2992:
[----:B------:R-:W-:Y:S05]  /*9f90*/  BSYNC.RECONVERGENT B3 ;  /* 0x0000000000037941 */ /* 0x000fea0003800200 */
.L_x_2991:
        /* <DEDUP_REMOVED lines=17> */
.L_x_2994:
[----:B------:R-:W-:Y:S05]  /*a0b0*/  BSYNC.RECONVERGENT B3 ;  /* 0x0000000000037941 */ /* 0x000fea0003800200 */
.L_x_2993:
[----:B------:R-:W-:Y:S05]  /*a0c0*/  @!P1 BRA `(.L_x_2980) ;  /* 0x0000001c00649947 */ /* 0x000fea0003800000 */
[----:B-----5:R-:W-:Y:S01]  /*a0d0*/  ISETP.GE.U32.AND P0, PT, R192, RZ, PT ;  /* 0x000000ffc000720c */ /* 0x020fe20003f06070 */
[----:B01----:R-:W-:Y:S01]  /*a0e0*/  @P3 FFMA.FTZ R3, R233, R183, R4 ;  /* 0x000000b7e9033223 */ /* 0x003fe20000010004 */
        /* <DEDUP_REMOVED lines=15> */
.L_x_2964:
[----:B------:R-:W-:-:S04]  /*a1e0*/  UISETP.NE.U32.AND UP0, UPT, UR20, URZ, UPT ;  /* 0x000000ff1400728c */ /* 0x000fc8000bf05070 */
[----:B------:R-:W-:-:S06]  /*a1f0*/  UISETP.NE.AND.EX UP0, UPT, UR21, URZ, UPT, UP0 ;  /* 0x000000ff1500728c */ /* 0x000fcc000bf05300 */
[----:B------:R-:W-:-:S13]  /*a200*/  PLOP3.LUT P2, PT, PT, PT, UP0, 0x80, 0x8 ;  /* 0x000000000008781c */ /* 0x000fda0003f4f008 */
[----:B------:R-:W-:Y:S05]  /*a210*/  @!P2 BRA `(.L_x_2995) ;  /* 0x0000000800f4a947 */ /* 0x000fea0003800000 */
[-CC-:B01----:R-:W-:Y:S01]  /*a220*/  FFMA.FTZ R3, R12, R183.reuse, R4.reuse ;  /* 0x000000b70c037223 */ /* 0x183fe20000010004 */
[-CC-:B------:R-:W-:Y:S01]  /*a230*/  FFMA.FTZ R2, R15, R183.reuse, R4.reuse ;  /* 0x000000b70f027223 */ /* 0x180fe20000010004 */
[-CC-:B------:R-:W-:Y:S01]  /*a240*/  FFMA.FTZ R169, R18, R183.reuse, R4.reuse ;  /* 0x000000b712a97223 */ /* 0x180fe20000010004 */
[-CC-:B------:R-:W-:Y:S01]  /*a250*/  FFMA.FTZ R170, R20, R183.reuse, R4.reuse ;  /* 0x000000b714aa7223 */ /* 0x180fe20000010004 */
[-C--:B------:R-:W-:Y:S01]  /*a260*/  FFMA.FTZ R182, R200, R183.reuse, R4 ;  /* 0x000000b7c8b67223 */ /* 0x080fe20000010004 */
        /* <DEDUP_REMOVED lines=9> */
[----:B------:R-:W-:Y:S01]  /*a300*/  FMUL.FTZ R170, R5, R170 ;  /* 0x000000aa05aa7220 */ /* 0x000fe20000410000 */
[----:B------:R-:W-:Y:S01]  /*a310*/  ISETP.GT.AND P0, PT, R6, RZ, PT ;  /* 0x000000ff0600720c */ /* 0x000fe20003f04270 */
        /* <DEDUP_REMOVED lines=25> */
.L_x_2997:
[----:B------:R-:W-:Y:S05]  /*a4b0*/  BSYNC.RECONVERGENT B3 ;  /* 0x0000000000037941 */ /* 0x000fea0003800200 */
.L_x_2996:
        /* <DEDUP_REMOVED lines=18> */
.L_x_2999:
[----:B------:R-:W-:Y:S05]  /*a5e0*/  BSYNC.RECONVERGENT B3 ;  /* 0x0000000000037941 */ /* 0x000fea0003800200 */
.L_x_2998:
        /* <DEDUP_REMOVED lines=18> */
.L_x_3001:
[----:B------:R-:W-:Y:S05]  /*a710*/  BSYNC.RECONVERGENT B3 ;  /* 0x0000000000037941 */ /* 0x000fea0003800200 */
.L_x_3000:
        /* <DEDUP_REMOVED lines=18> */
.L_x_3003:
[----:B------:R-:W-:Y:S05]  /*a840*/  BSYNC.RECONVERGENT B3 ;  /* 0x0000000000037941 */ /* 0x000fea0003800200 */
.L_x_3002:
        /* <DEDUP_REMOVED lines=21> */
.L_x_3005:
[----:B------:R-:W-:Y:S05]  /*a9a0*/  BSYNC.RECONVERGENT B3 ;  /* 0x0000000000037941 */ /* 0x000fea0003800200 */
.L_x_3004:
        /* <DEDUP_REMOVED lines=19> */
.L_x_3007:
[----:B------:R-:W-:Y:S05]  /*aae0*/  BSYNC.RECONVERGENT B3 ;  /* 0x0000000000037941 */ /* 0x000fea0003800200 */
.L_x_3006:
        /* <DEDUP_REMOVED lines=27> */
.L_x_3009:
[----:B------:R-:W-:Y:S05]  /*aca0*/  BSYNC.RECONVERGENT B3 ;  /* 0x0000000000037941 */ /* 0x000fea0003800200 */
.L_x_3008:
        /* <DEDUP_REMOVED lines=20> */
.L_x_2995:
        /* <DEDUP_REMOVED lines=15> */
.L_x_3013:
[----:B------:R-:W-:Y:S05]  /*aee0*/  BSYNC.RECONVERGENT B4 ;  /* 0x0000000000047941 */ /* 0x000fea0003800200 */
.L_x_3012:
        /* <DEDUP_REMOVED lines=13> */
.L_x_3015:
[----:B------:R-:W-:Y:S05]  /*afc0*/  BSYNC.RECONVERGENT B4 ;  /* 0x0000000000047941 */ /* 0x000fea0003800200 */
.L_x_3014:
[----:B------:R-:W-:-:S04]  /*afd0*/  F2FP.F16.F32.PACK_AB R2, RZ, R2 ;  /* 0x00000002ff02723e */ /* 0x000fc800000000ff */
[----:B------:R-:W-:-:S07]  /*afe0*/  PRMT R160, R2, 0x7610, R160 ;  /* 0x0000761002a07816 */ /* 0x000fce00000000a0 */
.L_x_3011:
[----:B------:R-:W-:Y:S05]  /*aff0*/  BSYNC.RECONVERGENT B3 ;  /* 0x0000000000037941 */ /* 0x000fea0003800200 */
.L_x_3010:
[----:B------:R-:W-:Y:S04]  /*b000*/  BSSY.RECONVERGENT B3, `(.L_x_3016) ;  /* 0x0000020000037945 */ /* 0x000fe80003800200 */
[----:B------:R-:W-:Y:S05]  /*b010*/  @!P1 BRA `(.L_x_3017) ;  /* 0x0000000000789947 */ /* 0x000fea0003800000 */
[----:B-----5:R-:W-:Y:S01]  /*b020*/  LOP3.LUT P0, RZ, R192, 0xff00, RZ, 0xc0, !PT ;  /* 0x0000ff00c0ff7812 */ /* 0x020fe2000780c0ff */
[----:B------:R-:W-:Y:S01]  /*b030*/  BSSY.RECONVERGENT B4, `(.L_x_3018) ;  /* 0x000000c000047945 */ /* 0x000fe20003800200 */
[----:B01----:R-:W-:-:S11]  /*b040*/  HFMA2 R2, -RZ, RZ, 0, 0 ;  /* 0x00000000ff027431 */ /* 0x003fd600000001ff */
        /* <DEDUP_REMOVED lines=10> */
.L_x_3019:
[----:B------:R-:W-:Y:S05]  /*b0f0*/  BSYNC.RECONVERGENT B4 ;  /* 0x0000000000047941 */ /* 0x000fea0003800200 */
.L_x_3018:
        /* <DEDUP_REMOVED lines=13> */
.L_x_3021:
[----:B------:R-:W-:Y:S05]  /*b1d0*/  BSYNC.RECONVERGENT B4 ;  /* 0x0000000000047941 */ /* 0x000fea0003800200 */
.L_x_3020:
[----:B------:R-:W-:-:S04]  /*b1e0*/  F2FP.F16.F32.PACK_AB R2, RZ, R2 ;  /* 0x00000002ff02723e */ /* 0x000fc800000000ff */
[----:B------:R-:W-:-:S07]  /*b1f0*/  PRMT R160, R160, 0x5410, R2 ;  /* 0x00005410a0a07816 */ /* 0x000fce0000000002 */
.L_x_3017:
[----:B------:R-:W-:Y:S05]  /*b200*/  BSYNC.RECONVERGENT B3 ;  /* 0x0000000000037941 */ /* 0x000fea0003800200 */
.L_x_3016:
        /* <DEDUP_REMOVED lines=15> */
.L_x_3025:
[----:B------:R-:W-:Y:S05]  /*b300*/  BSYNC.RECONVERGENT B4 ;  /* 0x0000000000047941 */ /* 0x000fea0003800200 */
.L_x_3024:
        /* <DEDUP_REMOVED lines=13> */
.L_x_3027:
[----:B------:R-:W-:Y:S05]  /*b3e0*/  BSYNC.RECONVERGENT B4 ;  /* 0x0000000000047941 */ /* 0x000fea0003800200 */
.L_x_3026:
[----:B------:R-:W-:-:S04]  /*b3f0*/  F2FP.F16.F32.PACK_AB R2, RZ, R2 ;  /* 0x00000002ff02723e */ /* 0x000fc800000000ff */
[----:B------:R-:W-:-:S07]  /*b400*/  PRMT R161, R2, 0x7610, R161 ;  /* 0x0000761002a17816 */ /* 0x000fce00000000a1 */
.L_x_3023:
[----:B------:R-:W-:Y:S05]  /*b410*/  BSYNC.RECONVERGENT B3 ;  /* 0x0000000000037941 */ /* 0x000fea0003800200 */
.L_x_3022:
        /* <DEDUP_REMOVED lines=15> */
.L_x_3031:
[----:B------:R-:W-:Y:S05]  /*b510*/  BSYNC.RECONVERGENT B4 ;  /* 0x0000000000047941 */ /* 0x000fea0003800200 */
.L_x_3030:
        /* <DEDUP_REMOVED lines=13> */
.L_x_3033:
[----:B------:R-:W-:Y:S05]  /*b5f0*/  BSYNC.RECONVERGENT B4 ;  /* 0x0000000000047941 */ /* 0x000fea0003800200 */
.L_x_3032:
[----:B------:R-:W-:-:S04]  /*b600*/  F2FP.F16.F32.PACK_AB R2, RZ, R2 ;  /* 0x00000002ff02723e */ /* 0x000fc800000000ff */
[----:B------:R-:W-:-:S07]  /*b610*/  PRMT R161, R161, 0x5410, R2 ;  /* 0x00005410a1a17816 */ /* 0x000fce0000000002 */
.L_x_3029:
[----:B------:R-:W-:Y:S05]  /*b620*/  BSYNC.RECONVERGENT B3 ;  /* 0x0000000000037941 */ /* 0x000fea0003800200 */
.L_x_3028:
        /* <DEDUP_REMOVED lines=15> */
.L_x_3037:
[----:B------:R-:W-:Y:S05]  /*b720*/  BSYNC.RECONVERGENT B4 ;  /* 0x0000000000047941 */ /* 0x000fea0003800200 */
.L_x_3036:
        /* <DEDUP_REMOVED lines=13> */
.L_x_3039:
[----:B------:R-:W-:Y:S05]  /*b800*/  BSYNC.RECONVERGENT B4 ;  /* 0x0000000000047941 */ /* 0x000fea0003800200 */
.L_x_3038:
[----:B------:R-:W-:-:S04]  /*b810*/  F2FP.F16.F32.PACK_AB R2, RZ, R2 ;  /* 0x00000002ff02723e */ /* 0x000fc800000000ff */
[----:B------:R-:W-:-:S07]  /*b820*/  PRMT R162, R2, 0x7610, R162 ;  /* 0x0000761002a27816 */ /* 0x000fce00000000a2 */
.L_x_3035:
[----:B------:R-:W-:Y:S05]  /*b830*/  BSYNC.RECONVERGENT B3 ;  /* 0x0000000000037941 */ /* 0x000fea0003800200 */
.L_x_3034:
        /* <DEDUP_REMOVED lines=15> */
.L_x_3043:
[----:B------:R-:W-:Y:S05]  /*b930*/  BSYNC.RECONVERGENT B4 ;  /* 0x0000000000047941 */ /* 0x000fea0003800200 */
.L_x_3042:
        /* <DEDUP_REMOVED lines=13> */
.L_x_3045:
[----:B------:R-:W-:Y:S05]  /*ba10*/  BSYNC.RECONVERGENT B4 ;  /* 0x0000000000047941 */ /* 0x000fea0003800200 */
.L_x_3044:
[----:B------:R-:W-:-:S04]  /*ba20*/  F2FP.F16.F32.PACK_AB R2, RZ, R2 ;  /* 0x00000002ff02723e */ /* 0x000fc800000000ff */
[----:B------:R-:W-:-:S07]  /*ba30*/  PRMT R162, R162, 0x5410, R2 ;  /* 0x00005410a2a27816 */ /* 0x000fce0000000002 */
.L_x_3041:
[----:B------:R-:W-:Y:S05]  /*ba40*/  BSYNC.RECONVERGENT B3 ;  /* 0x0000000000037941 */ /* 0x000fea0003800200 */
.L_x_3040:
        /* <DEDUP_REMOVED lines=15> */
.L_x_3049:
[----:B------:R-:W-:Y:S05]  /*bb40*/  BSYNC.RECONVERGENT B4 ;  /* 0x0000000000047941 */ /* 0x000fea0003800200 */
.L_x_3048:
        /* <DEDUP_REMOVED lines=13> */
.L_x_3051:
[----:B------:R-:W-:Y:S05]  /*bc20*/  BSYNC.RECONVERGENT B4 ;  /* 0x0000000000047941 */ /* 0x000fea0003800200 */
.L_x_3050:
[----:B------:R-:W-:-:S04]  /*bc30*/  F2FP.F16.F32.PACK_AB R2, RZ, R2 ;  /* 0x00000002ff02723e */ /* 0x000fc800000000ff */
[----:B------:R-:W-:-:S07]  /*bc40*/  PRMT R163, R2, 0x7610, R163 ;  /* 0x0000761002a37816 */ /* 0x000fce00000000a3 */
.L_x_3047:
[----:B------:R-:W-:Y:S05]  /*bc50*/  BSYNC.RECONVERGENT B3 ;  /* 0x0000000000037941 */ /* 0x000fea0003800200 */
.L_x_3046:
        /* <DEDUP_REMOVED lines=15> */
.L_x_3053:
[----:B------:R-:W-:Y:S05]  /*bd50*/  BSYNC.RECONVERGENT B3 ;  /* 0x0000000000037941 */ /* 0x000fea0003800200 */
.L_x_3052:
        /* <DEDUP_REMOVED lines=13> */
.L_x_3055:
[----:B------:R-:W-:Y:S05]  /*be30*/  BSYNC.RECONVERGENT B3 ;  /* 0x0000000000037941 */ /* 0x000fea0003800200 */
.L_x_3054:
[----:B------:R-:W-:-:S04]  /*be40*/  F2FP.F16.F32.PACK_AB R2, RZ, R2 ;  /* 0x00000002ff02723e */ /* 0x000fc800000000ff */
[----:B------:R-:W-:-:S07]  /*be50*/  PRMT R163, R163, 0x5410, R2 ;  /* 0x00005410a3a37816 */ /* 0x000fce0000000002 */
.L_x_2980:
[----:B------:R-:W-:Y:S05]  /*be60*/  BSYNC.RECONVERGENT B1 ;  /* 0x0000000000017941 */ /* 0x000fea0003800200 */
.L_x_2963:
[----:B01----:R-:W0:Y:S08]  /*be70*/  @P2 LDC.64 R2, c[0x0][0x478] ;  /* 0x00011e00ff022b82 */ /* 0x003e300000000a00 */
[----:B------:R-:W1:Y:S01]  /*be80*/  @P1 LDC.64 R184, c[0x0][0x468] ;  /* 0x00011a00ffb81b82 */ /* 0x000e620000000a00 */
[C---:B0-----:R-:W-:Y:S01]  /*be90*/  @P2 IMAD.WIDE.U32 R2, R181.reuse, 0x10, R2 ;  /* 0x00000010b5022825 */ /* 0x041fe200078e0002 */
[----:B------:R-:W-:-:S04]  /*bea0*/  IADD3 R181, PT, PT, R181, 0x20, RZ ;  /* 0x00000020b5b57810 */ /* 0x000fc80007ffe0ff */
[----:B------:R1:W-:Y:S02]  /*beb0*/  @P2 STG.E.128 desc[UR6][R2.64], R168 ;  /* 0x000000a802002986 */ /* 0x0003e4000c101d06 */
[C---:B-1----:R-:W-:Y:S01]  /*bec0*/  @P1 IMAD.WIDE.U32 R2, R180.reuse, 0x10, R184 ;  /* 0x00000010b4021825 */ /* 0x042fe200078e00b8 */
[----:B------:R-:W-:-:S04]  /*bed0*/  IADD3 R180, PT, PT, R180, 0x20, RZ ;  /* 0x00000020b4b47810 */ /* 0x000fc80007ffe0ff */
[----:B------:R2:W-:Y:S03]  /*bee0*/  @P1 STG.E.128 desc[UR6][R2.64], R160 ;  /* 0x000000a002001986 */ /* 0x0005e6000c101d06 */
.L_x_2960:
[----:B------:R-:W-:Y:S05]  /*bef0*/  BSYNC.RECONVERGENT B2 ;  /* 0x0000000000027941 */ /* 0x000fea0003800200 */
.L_x_2959:
[----:B------:R-:W-:Y:S04]  /*bf00*/  BSSY.RECONVERGENT B2, `(.L_x_3056) ;  /* 0x00002fa000027945 */ /* 0x000fe80003800200 */
[----:B------:R-:W-:Y:S05]  /*bf10*/  @!P4 BRA `(.L_x_3057) ;  /* 0x0000002c00e0c947 */ /* 0x000fea0003800000 */
[----:B------:R-:W-:Y:S04]  /*bf20*/  BSSY.RECONVERGENT B1, `(.L_x_3058) ;  /* 0x0000005000017945 */ /* 0x000fe80003800200 */
[----:B------:R-:W-:Y:S05]  /*bf30*/  @!P1 BRA `(.L_x_3059) ;  /* 0x00000000000c9947 */ /* 0x000fea0003800000 */
[----:B-----5:R-:W3:Y:S02]  /*bf40*/  LDC.64 R164, c[0x0][0x390] ;  /* 0x0000e400ffa47b82 */ /* 0x020ee40000000a00 */
[----:B---3--:R-:W-:-:S06]  /*bf50*/  IMAD.WIDE.U32 R164, R180, 0x10, R164 ;  /* 0x00000010b4a47825 */ /* 0x008fcc00078e00a4 */
[----:B------:R-:W5:Y:S02]  /*bf60*/  LDG.E.128 R164, desc[UR6][R164.64] ;  /* 0x00000006a4a47981 */ /* 0x000f64000c1e1d00 */
.L_x_3059:
[----:B------:R-:W-:Y:S05]  /*bf70*/  BSYNC.RECONVERGENT B1 ;  /* 0x0000000000017941 */ /* 0x000fea0003800200 */
.L_x_3058:
        /* <DEDUP_REMOVED lines=11> */
[----:B0-----:R-:W-:-:S10]  /*c030*/  HADD2.F32 R170, -RZ, R178.H0_H0 ;  /* 0x200000b2ffaa7230 */ /* 0x001fd40000004100 */
[-CC-:B------:R-:W-:Y:S01]  /*c040*/  @P0 FFMA.FTZ R171, R207, R183.reuse, R4.reuse ;  /* 0x000000b7cfab0223 */ /* 0x180fe20000010004 */
[-CC-:B------:R-:W-:Y:S01]  /*c050*/  @P0 FFMA.FTZ R6, R212, R183.reuse, R4.reuse ;  /* 0x000000b7d4060223 */ /* 0x180fe20000010004 */
[-CC-:B------:R-:W-:Y:S01]  /*c060*/  @P0 FFMA.FTZ R169, R205, R183.reuse, R4.reuse ;  /* 0x000000b7cda90223 */ /* 0x180fe20000010004 */
[-C--:B------:R-:W-:Y:S01]  /*c070*/  @P0 FFMA.FTZ R168, R210, R183.reuse, R4 ;  /* 0x000000b7d2a80223 */ /* 0x080fe20000010004 */
[----:B-12---:R-:W-:Y:S01]  /*c080*/  @P0 FADD.FTZ R2, R208, -R171 ;  /* 0x800000abd0020221 */ /* 0x006fe20000010000 */
[----:B------:R-:W-:Y:S01]  /*c090*/  @P0 FADD.FTZ R171, R211, -R6 ;  /* 0x80000006d3ab0221 */ /* 0x000fe20000010000 */
[----:B------:R-:W-:Y:S02]  /*c0a0*/  HADD2.F32 R6, -RZ, R177.H1_H1 ;  /* 0x300000b1ff067230 */ /* 0x000fe40000004100 */
[----:B------:R-:W-:Y:S01]  /*c0b0*/  @P0 FADD.FTZ R169, R206, -R169 ;  /* 0x800000a9cea90221 */ /* 0x000fe20000010000 */
[-CC-:B------:R-:W-:Y:S01]  /*c0c0*/  @P0 FFMA.FTZ R184, R226, R183.reuse, R4.reuse ;  /* 0x000000b7e2b80223 */ /* 0x180fe20000010004 */
[-CC-:B------:R-:W-:Y:S01]  /*c0d0*/  @P0 FFMA.FTZ R3, R189, R183.reuse, R4.reuse ;  /* 0x000000b7bd030223 */ /* 0x180fe20000010004 */
[----:B------:R-:W-:Y:S01]  /*c0e0*/  @P0 FFMA.FTZ R185, R235, R183, R4 ;  /* 0x000000b7ebb90223 */ /* 0x000fe20000010004 */
[----:B------:R-:W-:Y:S01]  /*c0f0*/  @P0 FFMA.FTZ R6, R5, R171, R6 ;  /* 0x000000ab05060223 */ /* 0x000fe20000010006 */
[----:B------:R-:W-:Y:S01]  /*c100*/  @P0 FADD.FTZ R171, R209, -R168 ;  /* 0x800000a8d1ab0221 */ /* 0x000fe20000010000 */
[----:B------:R-:W-:Y:S01]  /*c110*/  @P0 FFMA.FTZ R186, R250, R183, R4 ;  /* 0x000000b7faba0223 */ /* 0x000fe20000010004 */
[----:B------:R-:W-:Y:S01]  /*c120*/  @P0 FFMA.FTZ R182, R5, R169, R182 ;  /* 0x000000a905b60223 */ /* 0x000fe200000100b6 */
[----:B------:R-:W-:-:S02]  /*c130*/  HADD2.F32 R4, -RZ, R178.H1_H1 ;  /* 0x300000b2ff047230 */ /* 0x000fc40000004100 */
[----:B------:R-:W-:Y:S01]  /*c140*/  @P0 FFMA.FTZ R170, R5, R171, R170 ;  /* 0x000000ab05aa0223 */ /* 0x000fe200000100aa */
[----:B------:R-:W-:Y:S02]  /*c150*/  HADD2.F32 R169, -RZ, R177.H0_H0 ;  /* 0x200000b1ffa97230 */ /* 0x000fe40000004100 */
[----:B------:R-:W-:Y:S01]  /*c160*/  @P0 FADD.FTZ R171, R225, -R184 ;  /* 0x800000b8e1ab0221 */ /* 0x000fe20000010000 */
[----:B------:R-:W-:Y:S02]  /*c170*/  HADD2.F32 R168, -RZ, R176.H0_H0 ;  /* 0x200000b0ffa87230 */ /* 0x000fe40000004100 */
[----:B------:R-:W-:Y:S01]  /*c180*/  @P0 FADD.FTZ R183, R249, -R186 ;  /* 0x800000baf9b70221 */ /* 0x000fe20000010000 */
[----:B------:R-:W-:Y:S01]  /*c190*/  @P0 FADD.FTZ R3, R190, -R3 ;  /* 0x80000003be030221 */ /* 0x000fe20000010000 */
[C---:B------:R-:W-:Y:S01]  /*c1a0*/  @P0 FFMA.FTZ R4, R5.reuse, R171, R4 ;  /* 0x000000ab05040223 */ /* 0x040fe20000010004 */
[----:B------:R-:W-:Y:S01]  /*c1b0*/  @P0 FFMA.FTZ R169, R5, R2, R169 ;  /* 0x0000000205a90223 */ /* 0x000fe200000100a9 */
[----:B------:R-:W-:-:S02]  /*c1c0*/  HADD2.F32 R171, -RZ, R179.H0_H0 ;  /* 0x200000b3ffab7230 */ /* 0x000fc40000004100 */
[----:B------:R-:W-:Y:S01]  /*c1d0*/  @P0 FADD.FTZ R2, R236, -R185 ;  /* 0x800000b9ec020221 */ /* 0x000fe20000010000 */
[----:B------:R-:W-:-:S03]  /*c1e0*/  @P0 FFMA.FTZ R168, R5, R3, R168 ;  /* 0x0000000305a80223 */ /* 0x000fc600000100a8 */
[----:B------:R-:W-:Y:S01]  /*c1f0*/  @P0 FFMA.FTZ R171, R5, R2, R171 ;  /* 0x0000000205ab0223 */ /* 0x000fe200000100ab */
[----:B------:R-:W-:-:S05]  /*c200*/  HADD2.F32 R2, -RZ, R179.H1_H1 ;  /* 0x300000b3ff027230 */ /* 0x000fca0000004100 */
        /* <DEDUP_REMOVED lines=14> */
.L_x_3064:
[----:B------:R-:W-:Y:S05]  /*c2f0*/  BSYNC.RECONVERGENT B3 ;  /* 0x0000000000037941 */ /* 0x000fea0003800200 */
.L_x_3063:
        /* <DEDUP_REMOVED lines=15> */
.L_x_3066:
[----:B------:R-:W-:Y:S05]  /*c3f0*/  BSYNC.RECONVERGENT B3 ;  /* 0x0000000000037941 */ /* 0x000fea0003800200 */
.L_x_3065:
        /* <DEDUP_REMOVED lines=14> */
.L_x_3068:
[----:B------:R-:W-:Y:S05]  /*c4e0*/  BSYNC.RECONVERGENT B3 ;  /* 0x0000000000037941 */ /* 0x000fea0003800200 */
.L_x_3067:
        /* <DEDUP_REMOVED lines=15> */
.L_x_3070:
[----:B------:R-:W-:Y:S05]  /*c5e0*/  BSYNC.RECONVERGENT B3 ;  /* 0x0000000000037941 */ /* 0x000fea0003800200 */
.L_x_3069:
        /* <DEDUP_REMOVED lines=14> */
.L_x_3072:
[----:B------:R-:W-:Y:S05]  /*c6d0*/  BSYNC.RECONVERGENT B3 ;  /* 0x0000000000037941 */ /* 0x000fea0003800200 */
.L_x_3071:
        /* <DEDUP_REMOVED lines=15> */
.L_x_3074:
[----:B------:R-:W-:Y:S05]  /*c7d0*/  BSYNC.RECONVERGENT B3 ;  /* 0x0000000000037941 */ /* 0x000fea0003800200 */
.L_x_3073:
        /* <DEDUP_REMOVED lines=14> */
.L_x_3076:
[----:B------:R-:W-:Y:S05]  /*c8c0*/  BSYNC.RECONVERGENT B3 ;  /* 0x0000000000037941 */ /* 0x000fea0003800200 */
.L_x_3075:
        /* <DEDUP_REMOVED lines=16> */
.L_x_3062:
[----:B------:R-:W-:Y:S01]  /*c9d0*/  BSSY.RECONVERGENT B3, `(.L_x_3078) ;  /* 0x0000012000037945 */ /* 0x000fe20003800200 */
[----:B------:R-:W-:-:S03]  /*c9e0*/  ISETP.GT.AND P0, PT, R6, RZ, PT ;  /* 0x000000ff0600720c */ /* 0x000fc60003f04270 */
[----:B------:R-:W-:Y:S10]  /*c9f0*/  @!P1 BRA `(.L_x_3079) ;  /* 0x00000000003c9947 */ /* 0x000ff40003800000 */
[----:B012---:R-:W-:Y:S01]  /*ca00*/  @P0 FFMA.FTZ R3, R189, R183, R4 ;  /* 0x000000b7bd030223 */ /* 0x007fe20000010004 */
        /* <DEDUP_REMOVED lines=14> */
.L_x_3079:
[----:B------:R-:W-:Y:S05]  /*caf0*/  BSYNC.RECONVERGENT B3 ;  /* 0x0000000000037941 */ /* 0x000fea0003800200 */
.L_x_3078:
[----:B------:R-:W-:Y:S04]  /*cb00*/  BSSY.RECONVERGENT B3, `(.L_x_3080) ;  /* 0x0000011000037945 */ /* 0x000fe80003800200 */
[----:B------:R-:W-:Y:S05]  /*cb10*/  @!P1 BRA `(.L_x_3081) ;  /* 0x00000000003c9947 */ /* 0x000fea0003800000 */
[----:B012---:R-:W-:Y:S01]  /*cb20*/  @P0 FFMA.FTZ R3, R205, R183, R4 ;  /* 0x000000b7cd030223 */ /* 0x007fe20000010004 */
        /* <DEDUP_REMOVED lines=14> */
.L_x_3081:
[----:B------:R-:W-:Y:S05]  /*cc10*/  BSYNC.RECONVERGENT B3 ;  /* 0x0000000000037941 */ /* 0x000fea0003800200 */
.L_x_3080:
[----:B------:R-:W-:Y:S04]  /*cc20*/  BSSY.RECONVERGENT B3, `(.L_x_3082) ;  /* 0x0000011000037945 */ /* 0x000fe80003800200 */
[----:B------:R-:W-:Y:S05]  /*cc30*/  @!P1 BRA `(.L_x_3083) ;  /* 0x00000000003c9947 */ /* 0x000fea0003800000 */
        /* <DEDUP_REMOVED lines=15> */
.L_x_3083:
[----:B------:R-:W-:Y:S05]  /*cd30*/  BSYNC.RECONVERGENT B3 ;  /* 0x0000000000037941 */ /* 0x000fea0003800200 */
.L_x_3082:
[----:B------:R-:W-:Y:S04]  /*cd40*/  BSSY.RECONVERGENT B3, `(.L_x_3084) ;  /* 0x0000011000037945 */ /* 0x000fe80003800200 */
[----:B------:R-:W-:Y:S05]  /*cd50*/  @!P1 BRA `(.L_x_3085) ;  /* 0x00000000003c9947 */ /* 0x000fea0003800000 */
[----:B012---:R-:W-:Y:S01]  /*cd60*/  @P0 FFMA.FTZ R2, R212, R183, R4 ;  /* 0x000000b7d4020223 */ /* 0x007fe20000010004 */
        /* <DEDUP_REMOVED lines=14> */
.L_x_3085:
[----:B------:R-:W-:Y:S05]  /*ce50*/  BSYNC.RECONVERGENT B3 ;  /* 0x0000000000037941 */ /* 0x000fea0003800200 */
.L_x_3084:
[----:B------:R-:W-:Y:S04]  /*ce60*/  BSSY.RECONVERGENT B3, `(.L_x_3086) ;  /* 0x0000011000037945 */ /* 0x000fe80003800200 */
[----:B------:R-:W-:Y:S05]  /*ce70*/  @!P1 BRA `(.L_x_3087) ;  /* 0x00000000003c9947 */ /* 0x000fea0003800000 */
[----:B012---:R-:W-:Y:S01]  /*ce80*/  @P0 FFMA.FTZ R2, R210, R183, R4 ;  /* 0x000000b7d2020223 */ /* 0x007fe20000010004 */
        /* <DEDUP_REMOVED lines=14> */
.L_x_3087:
[----:B------:R-:W-:Y:S05]  /*cf70*/  BSYNC.RECONVERGENT B3 ;  /* 0x0000000000037941 */ /* 0x000fea0003800200 */
.L_x_3086:
        /* <DEDUP_REMOVED lines=17> */
.L_x_3089:
[----:B------:R-:W-:Y:S05]  /*d090*/  BSYNC.RECONVERGENT B3 ;  /* 0x0000000000037941 */ /* 0x000fea0003800200 */
.L_x_3088:
        /* <DEDUP_REMOVED lines=17> */
.L_x_3091:
[----:B------:R-:W-:Y:S05]  /*d1b0*/  BSYNC.RECONVERGENT B3 ;  /* 0x0000000000037941 */ /* 0x000fea0003800200 */
.L_x_3090:
[----:B------:R-:W-:Y:S05]  /*d1c0*/  @!P1 BRA `(.L_x_3077) ;  /* 0x0000001c00189947 */ /* 0x000fea0003800000 */
[----:B------:R-:W-:Y:S01]  /*d1d0*/  @P0 FFMA.FTZ R4, R250, R183, R4 ;  /* 0x000000b7fa040223 */ /* 0x000fe20000010004 */
[----:B012--5:R-:W-:-:S03]  /*d1e0*/  HADD2.F32 R2, -RZ, R179.H1_H1 ;  /* 0x300000b3ff027230 */ /* 0x027fc60000004100 */
[----:B------:R-:W-:-:S04]  /*d1f0*/  @P0 FADD.FTZ R4, R249, -R4 ;  /* 0x80000004f9040221 */ /* 0x000fc80000010000 */
[----:B------:R-:W-:Y:S01]  /*d200*/  @P0 FFMA.FTZ R2, R5, R4, R2 ;  /* 0x0000000405020223 */ /* 0x000fe20000010002 */
[----:B------:R-:W-:-:S03]  /*d210*/  ISETP.GE.U32.AND P0, PT, R198, RZ, PT ;  /* 0x000000ffc600720c */ /* 0x000fc60003f06070 */
[----:B------:R-:W-:Y:S01]  /*d220*/  FMUL.FTZ R2, R2, UR13 ;  /* 0x0000000d02027c20 */ /* 0x000fe20008410000 */
[----:B------:R-:W-:-:S03]  /*d230*/  ISETP.GE.U32.AND.EX P0, PT, R199, 0x1000000, PT, P0 ;  /* 0x01000000c700780c */ /* 0x000fc60003f06100 */
[----:B------:R-:W-:Y:S01]  /*d240*/  FMUL.FTZ R4, R2, UR12 ;  /* 0x0000000c02047c20 */ /* 0x000fe20008410000 */
[----:B------:R-:W-:-:S09]  /*d250*/  CS2R R2, SRZ ;  /* 0x0000000000027805 */ /* 0x000fd2000001ff00 */
[----:B------:R-:W-:-:S05]  /*d260*/  @P0 HADD2.F32 R5, -RZ, R59.H1_H1 ;  /* 0x3000003bff050230 */ /* 0x000fca0000004100 */
[----:B------:R-:W-:Y:S01]  /*d270*/  @P0 FMUL.FTZ R3, R5, R4 ;  /* 0x0000000405030220 */ /* 0x000fe20000410000 */
[----:B------:R-:W-:-:S04]  /*d280*/  @P0 HADD2.F32 R5, -RZ, R167.H1_H1 ;  /* 0x300000a7ff050230 */ /* 0x000fc80000004100 */
[----:B------:R-:W-:Y:S01]  /*d290*/  F2FP.F16.F32.PACK_AB R3, RZ, R3 ;  /* 0x00000003ff03723e */ /* 0x000fe200000000ff */
[----:B------:R-:W-:-:S03]  /*d2a0*/  @P0 FMUL.FTZ R2, R5, R4 ;  /* 0x0000000405020220 */ /* 0x000fc60000410000 */
[----:B------:R-:W-:Y:S01]  /*d2b0*/  PRMT R163, R163, 0x5410, R3 ;  /* 0x00005410a3a37816 */ /* 0x000fe20000000003 */
[----:B------:R-:W-:Y:S01]  /*d2c0*/  FADD.FTZ R155, R155, R2 ;  /* 0x000000029b9b7221 */ /* 0x000fe20000010000 */
[----:B------:R-:W-:Y:S06]  /*d2d0*/  BRA `(.L_x_3077) ;  /* 0x0000001800d47947 */ /* 0x000fec0003800000 */
.L_x_3061:
[----:B------:R-:W-:-:S04]  /*d2e0*/  UISETP.NE.U32.AND UP0, UPT, UR20, URZ, UPT ;  /* 0x000000ff1400728c */ /* 0x000fc8000bf05070 */
[----:B------:R-:W-:-:S06]  /*d2f0*/  UISETP.NE.AND.EX UP0, UPT, UR21, URZ, UPT, UP0 ;  /* 0x000000ff1500728c */ /* 0x000fcc000bf05300 */
[----:B------:R-:W-:-:S13]  /*d300*/  PLOP3.LUT P2, PT, PT, PT, UP0, 0x80, 0x8 ;  /* 0x000000000008781c */ /* 0x000fda0003f4f008 */
[----:B------:R-:W-:Y:S05]  /*d310*/  @!P2 BRA `(.L_x_3092) ;  /* 0x0000000800e0a947 */ /* 0x000fea0003800000 */
[----:B------:R-:W-:Y:S01]  /*d320*/  ISETP.GT.AND P0, PT, R6, RZ, PT ;  /* 0x000000ff0600720c */ /* 0x000fe20003f04270 */
[-CC-:B------:R-:W-:Y:S01]  /*d330*/  FFMA.FTZ R6, R212, R183.reuse, R4.reuse ;  /* 0x000000b7d4067223 */ /* 0x180fe20000010004 */
[-CC-:B0-----:R-:W-:Y:S01]  /*d340*/  FFMA.FTZ R170, R210, R183.reuse, R4.reuse ;  /* 0x000000b7d2aa7223 */ /* 0x181fe20000010004 */
[-CC-:B-12---:R-:W-:Y:S01]  /*d350*/  FFMA.FTZ R3, R189, R183.reuse, R4.reuse ;  /* 0x000000b7bd037223 */ /* 0x186fe20000010004 */
[-CC-:B------:R-:W-:Y:S01]  /*d360*/  FFMA.FTZ R169, R205, R183.reuse, R4.reuse ;  /* 0x000000b7cda97223 */ /* 0x180fe20000010004 */
[-CC-:B------:R-:W-:Y:S01]  /*d370*/  FFMA.FTZ R171, R207, R183.reuse, R4.reuse ;  /* 0x000000b7cfab7223 */ /* 0x180fe20000010004 */
[-C--:B------:R-:W-:Y:S01]  /*d380*/  FFMA.FTZ R184, R226, R183.reuse, R4 ;  /* 0x000000b7e2b87223 */ /* 0x080fe20000010004 */
[----:B------:R-:W-:Y:S01]  /*d390*/  FADD.FTZ R6, R211, -R6 ;  /* 0x80000006d3067221 */ /* 0x000fe20000010000 */
[----:B------:R-:W-:Y:S01]  /*d3a0*/  FADD.FTZ R170, R209, -R170 ;  /* 0x800000aad1aa7221 */ /* 0x000fe20000010000 */
[----:B------:R-:W-:Y:S01]  /*d3b0*/  FADD.FTZ R182, R190, -R3 ;  /* 0x80000003beb67221 */ /* 0x000fe20000010000 */
[----:B------:R-:W-:Y:S01]  /*d3c0*/  FADD.FTZ R2, R206, -R169 ;  /* 0x800000a9ce027221 */ /* 0x000fe20000010000 */
[----:B------:R-:W-:Y:S01]  /*d3d0*/  FADD.FTZ R168, R208, -R171 ;  /* 0x800000abd0a87221 */ /* 0x000fe20000010000 */
[----:B------:R-:W-:Y:S01]  /*d3e0*/  FADD.FTZ R184, R225, -R184 ;  /* 0x800000b8e1b87221 */ /* 0x000fe20000010000 */
[-CC-:B------:R-:W-:Y:S01]  /*d3f0*/  FFMA.FTZ R185, R235, R183.reuse, R4.reuse ;  /* 0x000000b7ebb97223 */ /* 0x180fe20000010004 */
[----:B------:R-:W-:Y:S01]  /*d400*/  FFMA.FTZ R186, R250, R183, R4 ;  /* 0x000000b7faba7223 */ /* 0x000fe20000010004 */
[C---:B------:R-:W-:Y:S01]  /*d410*/  FMUL.FTZ R169, R5.reuse, R6 ;  /* 0x0000000605a97220 */ /* 0x040fe20000410000 */
[C---:B------:R-:W-:Y:S01]  /*d420*/  FMUL.FTZ R6, R5.reuse, R170 ;  /* 0x000000aa05067220 */ /* 0x040fe20000410000 */
[C---:B------:R-:W-:Y:S01]  /*d430*/  FMUL.FTZ R182, R5.reuse, R182 ;  /* 0x000000b605b67220 */ /* 0x040fe20000410000 */
[C---:B------:R-:W-:Y:S01]  /*d440*/  FMUL.FTZ R171, R5.reuse, R2 ;  /* 0x0000000205ab7220 */ /* 0x040fe20000410000 */
[C---:B------:R-:W-:Y:S01]  /*d450*/  FMUL.FTZ R168, R5.reuse, R168 ;  /* 0x000000a805a87220 */ /* 0x040fe20000410000 */
[----:B------:R-:W-:Y:S01]  /*d460*/  FMUL.FTZ R170, R5, R184 ;  /* 0x000000b805aa7220 */ /* 0x000fe20000410000 */
[----:B------:R-:W-:Y:S01]  /*d470*/  FADD.FTZ R4, R236, -R185 ;  /* 0x800000b9ec047221 */ /* 0x000fe20000010000 */
[----:B------:R-:W-:Y:S01]  /*d480*/  FADD.FTZ R186, R249, -R186 ;  /* 0x800000baf9ba7221 */ /* 0x000fe20000010000 */
[----:B------:R-:W-:Y:S01]  /*d490*/  BSSY.RECONVERGENT B3, `(.L_x_3093) ;  /* 0x000001a000037945 */ /* 0x000fe20003800200 */
[----:B------:R-:W-:Y:S01]  /*d4a0*/  FSEL R171, R171, RZ, P0 ;  /* 0x000000ffabab7208 */ /* 0x000fe20000000000 */
[C---:B------:R-:W-:Y:S01]  /*d4b0*/  FMUL.FTZ R184, R5.reuse, R4 ;  /* 0x0000000405b87220 */ /* 0x040fe20000410000 */
[----:B------:R-:W-:Y:S01]  /*d4c0*/  FMUL.FTZ R183, R5, R186 ;  /* 0x000000ba05b77220 */ /* 0x000fe20000410000 */
[----:B------:R-:W-:-:S02]  /*d4d0*/  FSEL R168, R168, RZ, P0 ;  /* 0x000000ffa8a87208 */ /* 0x000fc40000000000 */
[----:B------:R-:W-:Y:S02]  /*d4e0*/  FSEL R169, R169, RZ, P0 ;  /* 0x000000ffa9a97208 */ /* 0x000fe40000000000 */
        /* <DEDUP_REMOVED lines=20> */
.L_x_3094:
[----:B------:R-:W-:Y:S05]  /*d630*/  BSYNC.RECONVERGENT B3 ;  /* 0x0000000000037941 */ /* 0x000fea0003800200 */
.L_x_3093:
        /* <DEDUP_REMOVED lines=18> */
.L_x_3096:
[----:B------:R-:W-:Y:S05]  /*d760*/  BSYNC.RECONVERGENT B3 ;  /* 0x0000000000037941 */ /* 0x000fea0003800200 */
.L_x_3095:
        /* <DEDUP_REMOVED lines=18> */
.L_x_3098:
[----:B------:R-:W-:Y:S05]  /*d890*/  BSYNC.RECONVERGENT B3 ;  /* 0x0000000000037941 */ /* 0x000fea0003800200 */
.L_x_3097:
        /* <DEDUP_REMOVED lines=18> */
.L_x_3100:
[----:B------:R-:W-:Y:S05]  /*d9c0*/  BSYNC.RECONVERGENT B3 ;  /* 0x0000000000037941 */ /* 0x000fea0003800200 */
.L_x_3099:
        /* <DEDUP_REMOVED lines=18> */
.L_x_3102:
[----:B------:R-:W-:Y:S05]  /*daf0*/  BSYNC.RECONVERGENT B3 ;  /* 0x0000000000037941 */ /* 0x000fea0003800200 */
.L_x_3101:
        /* <DEDUP_REMOVED lines=18> */
.L_x_3104:
[----:B------:R-:W-:Y:S05]  /*dc20*/  BSYNC.RECONVERGENT B3 ;  /* 0x0000000000037941 */ /* 0x000fea0003800200 */
.L_x_3103:
[----:B------:R-:W-:Y:S01]  /*dc30*/  BSSY.RECONVERGENT B3, `(.L_x_3105) ;  /* 0x0000017000037945 */ /* 0x000fe20003800200 */
[----:B------:R-:W-:Y:S02]  /*dc40*/  F2FP.F16.F32.PACK_AB R169, R169, R168 ;  /* 0x000000a8a9a9723e */ /* 0x000fe400000000ff */
[----:B------:R-:W-:Y:S02]  /*dc50*/  F2FP.F16.F32.PACK_AB R170, R170, R6 ;  /* 0x00000006aaaa723e */ /* 0x000fe400000000ff */
[----:B------:R-:W-:Y:S02]  /*dc60*/  F2FP.F16.F32.PACK_AB R168, R171, R182 ;  /* 0x000000b6aba8723e */ /* 0x000fe400000000ff */
        /* <DEDUP_REMOVED lines=19> */
.L_x_3106:
[----:B------:R-:W-:Y:S05]  /*dda0*/  BSYNC.RECONVERGENT B3 ;  /* 0x0000000000037941 */ /* 0x000fea0003800200 */
.L_x_3105:
[----:B------:R-:W-:Y:S01]  /*ddb0*/  F2FP.F16.F32.PACK_AB R171, R183, R184 ;  /* 0x000000b8b7ab723e */ /* 0x000fe200000000ff */
[----:B------:R-:W-:Y:S06]  /*ddc0*/  @!P1 BRA `(.L_x_3077) ;  /* 0x0000001000189947 */ /* 0x000fec0003800000 */
[----:B-----5:R-:W-:Y:S01]  /*ddd0*/  ISETP.GE.U32.AND P0, PT, R198, RZ, PT ;  /* 0x000000ffc600720c */ /* 0x020fe20003f06070 */
[----:B------:R-:W-:-:S03]  /*dde0*/  FMUL.FTZ R2, R183, UR13 ;  /* 0x0000000db7027c20 */ /* 0x000fc60008410000 */
[----:B------:R-:W-:Y:S01]  /*ddf0*/  ISETP.GE.U32.AND.EX P0, PT, R199, 0x1000000, PT, P0 ;  /* 0x01000000c700780c */ /* 0x000fe20003f06100 */
[----:B------:R-:W-:Y:S01]  /*de00*/  FMUL.FTZ R4, R2, UR12 ;  /* 0x0000000c02047c20 */ /* 0x000fe20008410000 */
[----:B------:R-:W-:-:S11]  /*de10*/  CS2R R2, SRZ ;  /* 0x0000000000027805 */ /* 0x000fd6000001ff00 */
        /* <DEDUP_REMOVED lines=8> */
.L_x_3092:
[----:B------:R-:W-:Y:S04]  /*dea0*/  BSSY.RECONVERGENT B3, `(.L_x_3107) ;  /* 0x0000020000037945 */ /* 0x000fe80003800200 */
[----:B------:R-:W-:Y:S05]  /*deb0*/  @!P1 BRA `(.L_x_3108) ;  /* 0x0000000000789947 */ /* 0x000fea0003800000 */
[----:B-----5:R-:W-:Y:S01]  /*dec0*/  LOP3.LUT P0, RZ, R198, 0xff, RZ, 0xc0, !PT ;  /* 0x000000ffc6ff7812 */ /* 0x020fe2000780c0ff */
[----:B------:R-:W-:Y:S01]  /*ded0*/  BSSY.RECONVERGENT B4, `(.L_x_3109) ;  /* 0x000000c000047945 */ /* 0x000fe20003800200 */
[----:B012---:R-:W-:-:S11]  /*dee0*/  HFMA2 R3, -RZ, RZ, 0, 0 ;  /* 0x00000000ff037431 */ /* 0x007fd600000001ff */
        /* <DEDUP_REMOVED lines=10> */
.L_x_3110:
[----:B------:R-:W-:Y:S05]  /*df90*/  BSYNC.RECONVERGENT B4 ;  /* 0x0000000000047941 */ /* 0x000fea0003800200 */
.L_x_3109:
        /* <DEDUP_REMOVED lines=13> */
.L_x_3112:
[----:B------:R-:W-:Y:S05]  /*e070*/  BSYNC.RECONVERGENT B4 ;  /* 0x0000000000047941 */ /* 0x000fea0003800200 */
.L_x_3111:
[----:B------:R-:W-:-:S04]  /*e080*/  F2FP.F16.F32.PACK_AB R2, RZ, R2 ;  /* 0x00000002ff02723e */ /* 0x000fc800000000ff */
[----:B------:R-:W-:-:S07]  /*e090*/  PRMT R160, R2, 0x7610, R160 ;  /* 0x0000761002a07816 */ /* 0x000fce00000000a0 */
.L_x_3108:
[----:B------:R-:W-:Y:S05]  /*e0a0*/  BSYNC.RECONVERGENT B3 ;  /* 0x0000000000037941 */ /* 0x000fea0003800200 */
.L_x_3107:
        /* <DEDUP_REMOVED lines=15> */
.L_x_3116:
[----:B------:R-:W-:Y:S05]  /*e1a0*/  BSYNC.RECONVERGENT B4 ;  /* 0x0000000000047941 */ /* 0x000fea0003800200 */
.L_x_3115:
        /* <DEDUP_REMOVED lines=13> */
.L_x_3118:
[----:B------:R-:W-:Y:S05]  /*e280*/  BSYNC.RECONVERGENT B4 ;  /* 0x0000000000047941 */ /* 0x000fea0003800200 */
.L_x_3117:
[----:B------:R-:W-:-:S04]  /*e290*/  F2FP.F16.F32.PACK_AB R2, RZ, R2 ;  /* 0x00000002ff02723e */ /* 0x000fc800000000ff */
[----:B------:R-:W-:-:S07]  /*e2a0*/  PRMT R160, R160, 0x5410, R2 ;  /* 0x00005410a0a07816 */ /* 0x000fce0000000002 */
.L_x_3114:
[----:B------:R-:W-:Y:S05]  /*e2b0*/  BSYNC.RECONVERGENT B3 ;  /* 0x0000000000037941 */ /* 0x000fea0003800200 */
.L_x_3113:
        /* <DEDUP_REMOVED lines=15> */
.L_x_3122:
[----:B------:R-:W-:Y:S05]  /*e3b0*/  BSYNC.RECONVERGENT B4 ;  /* 0x0000000000047941 */ /* 0x000fea0003800200 */
.L_x_3121:
        /* <DEDUP_REMOVED lines=13> */
.L_x_3124:
[----:B------:R-:W-:Y:S05]  /*e490*/  BSYNC.RECONVERGENT B4 ;  /* 0x0000000000047941 */ /* 0x000fea0003800200 */
.L_x_3123:
[----:B------:R-:W-:-:S04]  /*e4a0*/  F2FP.F16.F32.PACK_AB R2, RZ, R2 ;  /* 0x00000002ff02723e */ /* 0x000fc800000000ff */
[----:B------:R-:W-:-:S07]  /*e4b0*/  PRMT R161, R2, 0x7610, R161 ;  /* 0x0000761002a17816 */ /* 0x000fce00000000a1 */
.L_x_3120:
[----:B------:R-:W-:Y:S05]  /*e4c0*/  BSYNC.RECONVERGENT B3 ;  /* 0x0000000000037941 */ /* 0x000fea0003800200 */
.L_x_3119:
[----:B------:R-:W-:Y:S04]  /*e4d0*/  BSSY.RECONVERGENT B3, `(.L_x_3125) ;  /* 0x0000020000037945 */ /* 0x000fe80003800200 */
[----:B------:R-:W-:Y:S05]  /*e4e0*/  @!P1 BRA `(.L_x_3126) ;  /* 0x0000000000789947 */ /* 0x000fea0003800000 */
[----:B-----5:R-:W-:Y:S01]  /*e4f0*/  LOP3.LUT P0, RZ, R198, 0xff000000, RZ, 0xc0, !PT ;  /* 0xff000000c6ff7812 */ /* 0x020fe2000780c0ff */
[----:B------:R-:W-:Y:S01]  /*e500*/  BSSY.RECONVERGENT B4, `(.L_x_3127) ;  /* 0x000000c000047945 */ /* 0x000fe20003800200 */
[----:B012---:R-:W-:-:S11]  /*e510*/  HFMA2 R2, -RZ, RZ, 0, 0 ;  /* 0x00000000ff027431 */ /* 0x007fd600000001ff */
        /* <DEDUP_REMOVED lines=10> */
.L_x_3128:
[----:B------:R-:W-:Y:S05]  /*e5c0*/  BSYNC.RECONVERGENT B4 ;  /* 0x0000000000047941 */ /* 0x000fea0003800200 */
.L_x_3127:
        /* <DEDUP_REMOVED lines=13> */
.L_x_3130:
[----:B------:R-:W-:Y:S05]  /*e6a0*/  BSYNC.RECONVERGENT B4 ;  /* 0x0000000000047941 */ /* 0x000fea0003800200 */
.L_x_3129:
[----:B------:R-:W-:-:S04]  /*e6b0*/  F2FP.F16.F32.PACK_AB R2, RZ, R2 ;  /* 0x00000002ff02723e */ /* 0x000fc800000000ff */
[----:B------:R-:W-:-:S07]  /*e6c0*/  PRMT R161, R161, 0x5410, R2 ;  /* 0x00005410a1a17816 */ /* 0x000fce0000000002 */
.L_x_3126:
[----:B------:R-:W-:Y:S05]  /*e6d0*/  BSYNC.RECONVERGENT B3 ;  /* 0x0000000000037941 */ /* 0x000fea0003800200 */
.L_x_3125:
        /* <DEDUP_REMOVED lines=15> */
.L_x_3134:
[----:B------:R-:W-:Y:S05]  /*e7d0*/  BSYNC.RECONVERGENT B4 ;  /* 0x0000000000047941 */ /* 0x000fea0003800200 */
.L_x_3133:
        /* <DEDUP_REMOVED lines=13> */
.L_x_3136:
[----:B------:R-:W-:Y:S05]  /*e8b0*/  BSYNC.RECONVERGENT B4 ;  /* 0x0000000000047941 */ /* 0x000fea0003800200 */
.L_x_3135:
[----:B------:R-:W-:-:S04]  /*e8c0*/  F2FP.F16.F32.PACK_AB R2, RZ, R2 ;  /* 0x00000002ff02723e */ /* 0x000fc800000000ff */
[----:B------:R-:W-:-:S07]  /*e8d0*/  PRMT R162, R2, 0x7610, R162 ;  /* 0x0000761002a27816 */ /* 0x000fce00000000a2 */
.L_x_3132:
[----:B------:R-:W-:Y:S05]  /*e8e0*/  BSYNC.RECONVERGENT B3 ;  /* 0x0000000000037941 */ /* 0x000fea0003800200 */
.L_x_3131:
        /* <DEDUP_REMOVED lines=15> */
.L_x_3140:
[----:B------:R-:W-:Y:S05]  /*e9e0*/  BSYNC.RECONVERGENT B4 ;  /* 0x0000000000047941 */ /* 0x000fea0003800200 */
.L_x_3139:
        /* <DEDUP_REMOVED lines=13> */
.L_x_3142:
[----:B------:R-:W-:Y:S05]  /*eac0*/  BSYNC.RECONVERGENT B4 ;  /* 0x0000000000047941 */ /* 0x000fea0003800200 */
.L_x_3141:
[----:B------:R-:W-:-:S04]  /*ead0*/  F2FP.F16.F32.PACK_AB R2, RZ, R2 ;  /* 0x00000002ff02723e */ /* 0x000fc800000000ff */
[----:B------:R-:W-:-:S07]  /*eae0*/  PRMT R162, R162, 0x5410, R2 ;  /* 0x00005410a2a27816 */ /* 0x000fce0000000002 */
.L_x_3138:
[----:B------:R-:W-:Y:S05]  /*eaf0*/  BSYNC.RECONVERGENT B3 ;  /* 0x0000000000037941 */ /* 0x000fea0003800200 */
.L_x_3137:
        /* <DEDUP_REMOVED lines=15> */
.L_x_3146:
[----:B------:R-:W-:Y:S05]  /*ebf0*/  BSYNC.RECONVERGENT B4 ;  /* 0x0000000000047941 */ /* 0x000fea0003800200 */
.L_x_3145:
        /* <DEDUP_REMOVED lines=13> */
.L_x_3148:
[----:B------:R-:W-:Y:S05]  /*ecd0*/  BSYNC.RECONVERGENT B4 ;  /* 0x0000000000047941 */ /* 0x000fea0003800200 */
.L_x_3147:
[----:B------:R-:W-:-:S04]  /*ece0*/  F2FP.F16.F32.PACK_AB R2, RZ, R2 ;  /* 0x00000002ff02723e */ /* 0x000fc800000000ff */
[----:B------:R-:W-:-:S07]  /*ecf0*/  PRMT R163, R2, 0x7610, R163 ;  /* 0x0000761002a37816 */ /* 0x000fce00000000a3 */
.L_x_3144:
[----:B------:R-:W-:Y:S05]  /*ed00*/  BSYNC.RECONVERGENT B3 ;  /* 0x0000000000037941 */ /* 0x000fea0003800200 */
.L_x_3143:
[----:B------:R-:W-:Y:S05]  /*ed10*/  @!P1 BRA `(.L_x_3077) ;  /* 0x0000000000449947 */ /* 0x000fea0003800000 */
[----:B------:R-:W-:Y:S01]  /*ed20*/  FFMA.FTZ R4, R250, R183, R4 ;  /* 0x000000b7fa047223 */ /* 0x000fe20000010004 */
[----:B-----5:R-:W-:Y:S02]  /*ed30*/  ISETP.GE.U32.AND P0, PT, R198, RZ, PT ;  /* 0x000000ffc600720c */ /* 0x020fe40003f06070 */
[----:B------:R-:W-:Y:S01]  /*ed40*/  ISETP.GT.AND P3, PT, R6, RZ, PT ;  /* 0x000000ff0600720c */ /* 0x000fe20003f64270 */
[----:B------:R-:W-:Y:S01]  /*ed50*/  FADD.FTZ R4, R249, -R4 ;  /* 0x80000004f9047221 */ /* 0x000fe20000010000 */
[----:B------:R-:W-:-:S03]  /*ed60*/  ISETP.GE.U32.AND.EX P0, PT, R199, 0x1000000, PT, P0 ;  /* 0x01000000c700780c */ /* 0x000fc60003f06100 */
[----:B012---:R-:W-:-:S05]  /*ed70*/  FMUL.FTZ R2, R5, R4 ;  /* 0x0000000405027220 */ /* 0x007fca0000410000 */
[----:B------:R-:W-:-:S05]  /*ed80*/  FSEL R2, R2, RZ, P3 ;  /* 0x000000ff02027208 */ /* 0x000fca0001800000 */
        /* <DEDUP_REMOVED lines=10> */
.L_x_3077:
[----:B------:R-:W-:Y:S05]  /*ee30*/  BSYNC.RECONVERGENT B1 ;  /* 0x0000000000017941 */ /* 0x000fea0003800200 */
.L_x_3060:
[----:B012---:R-:W0:Y:S08]  /*ee40*/  @P2 LDC.64 R2, c[0x0][0x478] ;  /* 0x00011e00ff022b82 */ /* 0x007e300000000a00 */
[----:B------:R-:W1:Y:S01]  /*ee50*/  @P1 LDC.64 R4, c[0x0][0x468] ;  /* 0x00011a00ff041b82 */ /* 0x000e620000000a00 */
[----:B0-----:R-:W-:-:S05]  /*ee60*/  @P2 IMAD.WIDE.U32 R2, R181, 0x10, R2 ;  /* 0x00000010b5022825 */ /* 0x001fca00078e0002 */
[----:B------:R3:W-:Y:S01]  /*ee70*/  @P2 STG.E.128 desc[UR6][R2.64], R168 ;  /* 0x000000a802002986 */ /* 0x0007e2000c101d06 */
[----:B-1----:R-:W-:-:S05]  /*ee80*/  @P1 IMAD.WIDE.U32 R180, R180, 0x10, R4 ;  /* 0x00000010b4b41825 */ /* 0x002fca00078e0004 */
[----:B------:R3:W-:Y:S02]  /*ee90*/  @P1 STG.E.128 desc[UR6][R180.64], R160 ;  /* 0x000000a0b4001986 */ /* 0x0007e4000c101d06 */
.L_x_3057:
[----:B------:R-:W-:Y:S05]  /*eea0*/  BSYNC.RECONVERGENT B2 ;  /* 0x0000000000027941 */ /* 0x000fea0003800200 */
.L_x_3056:
[----:B0123--:R-:W0:Y:S02]  /*eeb0*/  LDC.64 R2, c[0x0][0x380] ;  /* 0x0000e000ff027b82 */ /* 0x00fe240000000a00 */
[----:B0-----:R-:W-:-:S04]  /*eec0*/  LEA R7, R2, R7, 0x2 ;  /* 0x0000000702077211 */ /* 0x001fc800078e10ff */
[----:B------:R-:W-:-:S13]  /*eed0*/  ISETP.GE.AND P0, PT, R7, R3, PT ;  /* 0x000000030700720c */ /* 0x000fda0003f06270 */
[----:B------:R-:W-:Y:S05]  /*eee0*/  @!P0 BRA `(.L_x_3149) ;  /* 0xffffff1800a08947 */ /* 0x000fea000383ffff */
.L_x_2753:
[----:B------:R-:W-:Y:S05]  /*eef0*/  BSYNC B0 ;  /* 0x0000000000007941 */ /* 0x000fea0003800000 */
.L_x_2752:
[----:B------:R-:W0:Y:S01]  /*ef00*/  S2R R5, SR_CgaCtaId ;  /* 0x0000000000057919 */ /* 0x000e220000008800 */
[C---:B------:R-:W-:Y:S01]  /*ef10*/  SHF.L.U32 R2, R251.reuse, 0x7, RZ ;  /* 0x00000007fb027819 */ /* 0x040fe200000006ff */
[----:B------:R-:W-:Y:S05]  /*ef20*/  WARPSYNC.ALL ;  /* 0x0000000000007948 */ /* 0x000fea0003800000 */
[C---:B------:R-:W-:Y:S01]  /*ef30*/  SHF.L.U32 R0, R251.reuse, 0x5, RZ ;  /* 0x00000005fb007819 */ /* 0x040fe200000006ff */
[----:B------:R-:W1:Y:S01]  /*ef40*/  S2UR UR4, SR_CTAID.X ;  /* 0x00000000000479c3 */ /* 0x000e620000002500 */
[----:B------:R-:W-:Y:S01]  /*ef50*/  MOV R4, 0x400 ;  /* 0x0000040000047802 */ /* 0x000fe20000000f00 */
[----:B------:R-:W2:Y:S01]  /*ef60*/  LDCU.128 UR16, c[0x0][0x440] ;  /* 0x00008800ff1077ac */ /* 0x000ea20008000c00 */
[----:B------:R-:W-:Y:S01]  /*ef70*/  LOP3.LUT R3, R2, 0x3000, RZ, 0xc0, !PT ;  /* 0x0000300002037812 */ /* 0x000fe200078ec0ff */
[----:B------:R-:W-:Y:S01]  /*ef80*/  BSSY.RECONVERGENT B0, `(.L_x_3150) ;  /* 0x0000093000007945 */ /* 0x000fe20003800200 */
[----:B-----5:R-:W-:-:S02]  /*ef90*/  LOP3.LUT R58, R251, 0x7f, RZ, 0x3c, !PT ;  /* 0x0000007ffb3a7812 */ /* 0x020fc400078e3cff */
[----:B------:R-:W-:Y:S02]  /*efa0*/  LOP3.LUT R0, R3, 0x3e0, R0, 0xf8, !PT ;  /* 0x000003e003007812 */ /* 0x000fe400078ef800 */
[----:B------:R-:W-:-:S04]  /*efb0*/  IADD3 R58, PT, PT, R58, R9, RZ ;  /* 0x000000093a3a7210 */ /* 0x000fc80007ffe0ff */
[C---:B------:R-:W-:Y:S02]  /*efc0*/  ISETP.GE.U32.AND P6, PT, R58.reuse, 0x100, PT ;  /* 0x000001003a00780c */ /* 0x040fe40003fc6070 */
[----:B------:R-:W-:Y:S02]  /*efd0*/  ISETP.GE.U32.AND P5, PT, R58, 0x180, PT ;  /* 0x000001803a00780c */ /* 0x000fe40003fa6070 */
        /* <DEDUP_REMOVED lines=53> */
[----:B-1----:R-:W-:Y:S01]  /*f330*/  IMAD R62, R9, UR4, RZ ;  /* 0x00000004093e7c24 */ /* 0x002fe2000f8e02ff */
[----:B------:R-:W0:Y:S01]  /*f340*/  LDCU.64 UR4, c[0x0][0x460] ;  /* 0x00008c00ff0477ac */ /* 0x000e220008000a00 */
[----:B---3--:R-:W-:Y:S01]  /*f350*/  FADD.FTZ R9, R2, R7 ;  /* 0x0000000702097221 */ /* 0x008fe20000010000 */
[----:B------:R-:W-:Y:S02]  /*f360*/  STS.128 [R0+0x810], R80 ;  /* 0x0008105000007388 */ /* 0x000fe40000000c00 */
[----:B------:R-:W-:-:S02]  /*f370*/  IADD3 R62, P0, PT, R62, R251, RZ ;  /* 0x000000fb3e3e7210 */ /* 0x000fc40007f1e0ff */
[----:B------:R1:W-:Y:S04]  /*f380*/  STS.128 [R0+0xc00], R84 ;  /* 0x000c005400007388 */ /* 0x0003e80000000c00 */
[----:B------:R-:W-:Y:S01]  /*f390*/  STS.128 [R0+0xc10], R88 ;  /* 0x000c105800007388 */ /* 0x000fe20000000c00 */
[----:B------:R-:W-:Y:S01]  /*f3a0*/  BAR.SYNC.DEFER_BLOCKING 0x0 ;  /* 0x0000000000007b1d */ /* 0x000fe20000010000 */
[----:B-1----:R-:W-:-:S04]  /*f3b0*/  IADD3.X R87, PT, PT, RZ, RZ, RZ, P0, !PT ;  /* 0x000000ffff577210 */ /* 0x002fc800007fe4ff */
[----:B------:R-:W-:Y:S01]  /*f3c0*/  SHF.L.U64.HI R60, R62, 0x2, R87 ;  /* 0x000000023e3c7819 */ /* 0x000fe20000010257 */
        /* <DEDUP_REMOVED lines=49> */
[----:B------:R-:W-:Y:S02]  /*f6e0*/  IADD3.X R87, PT, PT, R60, UR19, RZ, P0, !PT ;  /* 0x000000133c577c10 */ /* 0x000fe400087fe4ff */
[----:B0-----:R-:W-:Y:S01]  /*f6f0*/  IADD3 R57, P0, PT, R0, UR4, RZ ;  /* 0x0000000400397c10 */ /* 0x001fe2000ff1e0ff */
[----:B------:R-:W0:Y:S04]  /*f700*/  LDS R6, [R8] ;  /* 0x0000000008067984 */ /* 0x000e280000000800 */
[----:B------:R-:W1:Y:S04]  /*f710*/  LDS R81, [R8+0x1000] ;  /* 0x0010000008517984 */ /* 0x000e680000000800 */
[----:B------:R-:W2:Y:S04]  /*f720*/  LDS R83, [R8+0x2000] ;  /* 0x0020000008537984 */ /* 0x000ea80000000800 */
[----:B------:R-:W3:Y:S01]  /*f730*/  LDS R85, [R8+0x3000] ;  /* 0x0030000008557984 */ /* 0x000ee20000000800 */
[----:B0-----:R-:W-:-:S04]  /*f740*/  FADD.FTZ R6, RZ, R6 ;  /* 0x00000006ff067221 */ /* 0x001fc80000010000 */
[----:B-1----:R-:W-:Y:S01]  /*f750*/  FADD.FTZ R6, R6, R81 ;  /* 0x0000005106067221 */ /* 0x002fe20000010000 */
[C---:B------:R-:W-:Y:S02]  /*f760*/  IADD3.X R81, PT, PT, R60.reuse, UR17, RZ, P1, !PT ;  /* 0x000000113c517c10 */ /* 0x040fe40008ffe4ff */
[----:B------:R-:W-:Y:S01]  /*f770*/  IADD3.X R60, PT, PT, R60, UR5, RZ, P0, !PT ;  /* 0x000000053c3c7c10 */ /* 0x000fe200087fe4ff */
[----:B--2---:R-:W-:Y:S01]  /*f780*/  FADD.FTZ R6, R6, R83 ;  /* 0x0000005306067221 */ /* 0x004fe20000010000 */
[----:B------:R-:W-:-:S03]  /*f790*/  ISETP.GE.U32.AND P0, PT, R58, 0x80, PT ;  /* 0x000000803a00780c */ /* 0x000fc60003f06070 */
[----:B---3--:R-:W-:-:S10]  /*f7a0*/  FADD.FTZ R85, R6, R85 ;  /* 0x0000005506557221 */ /* 0x008fd40000010000 */
        /* <DEDUP_REMOVED lines=16> */
.L_x_3151:
[----:B------:R-:W-:Y:S05]  /*f8b0*/  BSYNC.RECONVERGENT B0 ;  /* 0x0000000000007941 */ /* 0x000fea0003800200 */
.L_x_3150:
        /* <DEDUP_REMOVED lines=16> */
[----:B------:R-:W2:Y:S01]  /*f9c0*/  LDS R2, [R8+0x400] ;  /* 0x0004000008027984 */ /* 0x000ea20000000800 */
[----:B------:R-:W-:Y:S01]  /*f9d0*/  FADD.FTZ R16, R16, R31 ;  /* 0x0000001f10107221 */ /* 0x000fe20000010000 */
[----:B------:R-:W-:Y:S01]  /*f9e0*/  FADD.FTZ R11, RZ, R11 ;  /* 0x0000000bff0b7221 */ /* 0x000fe20000010000 */
[----:B------:R-:W-:Y:S01]  /*f9f0*/  FADD.FTZ R13, R13, R20 ;  /* 0x000000140d0d7221 */ /* 0x000fe20000010000 */
[----:B------:R-:W3:Y:S01]  /*fa00*/  LDS R14, [R8+0x1e00] ;  /* 0x001e0000080e7984 */ /* 0x000ee20000000800 */
[----:B------:R-:W-:Y:S01]  /*fa10*/  FADD.FTZ R15, R15, R22 ;  /* 0x000000160f0f7221 */ /* 0x000fe20000010000 */
[----:B------:R-:W-:Y:S01]  /*fa20*/  FADD.FTZ R33, R10, R33 ;  /* 0x000000210a217221 */ /* 0x000fe20000010000 */
[----:B------:R-:W-:Y:S01]  /*fa30*/  FADD.FTZ R35, R12, R35 ;  /* 0x000000230c237221 */ /* 0x000fe20000010000 */
[----:B------:R-:W4:Y:S01]  /*fa40*/  LDS R9, [R8+0x1200] ;  /* 0x0012000008097984 */ /* 0x000f220000000800 */
[----:B------:R-:W-:Y:S01]  /*fa50*/  FADD.FTZ R11, R11, R18 ;  /* 0x000000120b0b7221 */ /* 0x000fe20000010000 */
        /* <DEDUP_REMOVED lines=8> */
[----:B------:R-:W-:Y:S01]  /*fae0*/  FADD.FTZ R38, RZ, R38 ;  /* 0x00000026ff267221 */ /* 0x000fe20000010000 */
[----:B------:R-:W-:Y:S01]  /*faf0*/  FADD.FTZ R40, RZ, R40 ;  /* 0x00000028ff287221 */ /* 0x000fe20000010000 */
[----:B------:R-:W5:Y:S01]  /*fb00*/  LDS R5, [R8+0xa00] ;  /* 0x000a000008057984 */ /* 0x000f620000000800 */
[----:B------:R-:W-:Y:S01]  /*fb10*/  FADD.FTZ R41, RZ, R41 ;  /* 0x00000029ff297221 */ /* 0x000fe20000010000 */
[----:B------:R-:W-:Y:S01]  /*fb20*/  FADD.FTZ R42, RZ, R42 ;  /* 0x0000002aff2a7221 */ /* 0x000fe20000010000 */
        /* <DEDUP_REMOVED lines=27> */
[----:B------:R-:W-:Y:S01]  /*fce0*/  BSSY.RECONVERGENT B0, `(.L_x_3152) ;  /* 0x000003f000007945 */ /* 0x000fe20003800200 */
[C---:B------:R-:W-:Y:S01]  /*fcf0*/  ISETP.GE.U32.AND P0, PT, R58.reuse, 0x200, PT ;  /* 0x000002003a00780c */ /* 0x040fe20003f06070 */
[----:B------:R-:W4:Y:S01]  /*fd00*/  LDS R23, [R8+0x2200] ;  /* 0x0022000008177984 */ /* 0x000f220000000800 */
[----:B-----5:R-:W-:Y:S01]  /*fd10*/  FADD.FTZ R3, RZ, R3 ;  /* 0x00000003ff037221 */ /* 0x020fe20000010000 */
        /* <DEDUP_REMOVED lines=12> */
[----:B------:R-:W-:Y:S01]  /*fde0*/  ISETP.GE.U32.AND P4, PT, R58, 0x400, PT ;  /* 0x000004003a00780c */ /* 0x000fe20003f86070 */
[----:B------:R-:W-:Y:S01]  /*fdf0*/  FADD.FTZ R71, R36, R71 ;  /* 0x0000004724477221 */ /* 0x000fe20000010000 */
[----:B------:R-:W5:Y:S01]  /*fe00*/  LDS R27, [R8+0x2800] ;  /* 0x00280000081b7984 */ /* 0x000f620000000800 */
[----:B------:R-:W-:Y:S01]  /*fe10*/  FADD.FTZ R7, R7, R20 ;  /* 0x0000001407077221 */ /* 0x000fe20000010000 */
[----:B------:R-:W-:Y:S01]  /*fe20*/  FADD.FTZ R73, R38, R73 ;  /* 0x0000004926497221 */ /* 0x000fe20000010000 */
        /* <DEDUP_REMOVED lines=12> */
[----:B--2---:R-:W-:-:S03]  /*fef0*/  FADD.FTZ R5, R5, R12 ;  /* 0x0000000c05057221 */ /* 0x004fc60000010000 */
        /* <DEDUP_REMOVED lines=29> */
.L_x_3153:
[----:B------:R-:W-:Y:S05]  /*100d0*/  BSYNC.RECONVERGENT B0 ;  /* 0x0000000000007941 */ /* 0x000fea0003800200 */
.L_x_3152:
        /* <DEDUP_REMOVED lines=18> */
.L_x_3155:
[----:B------:R-:W-:Y:S05]  /*10200*/  BSYNC.RECONVERGENT B0 ;  /* 0x0000000000007941 */ /* 0x000fea0003800200 */
.L_x_3154:
        /* <DEDUP_REMOVED lines=18> */
.L_x_3157:
[----:B------:R-:W-:Y:S05]  /*10330*/  BSYNC.RECONVERGENT B0 ;  /* 0x0000000000007941 */ /* 0x000fea0003800200 */
.L_x_3156:
        /* <DEDUP_REMOVED lines=18> */
.L_x_3159:
[----:B------:R-:W-:Y:S05]  /*10460*/  BSYNC.RECONVERGENT B0 ;  /* 0x0000000000007941 */ /* 0x000fea0003800200 */
.L_x_3158:
        /* <DEDUP_REMOVED lines=18> */
.L_x_3161:
[----:B------:R-:W-:Y:S05]  /*10590*/  BSYNC.RECONVERGENT B0 ;  /* 0x0000000000007941 */ /* 0x000fea0003800200 */
.L_x_3160:
        /* <DEDUP_REMOVED lines=18> */
.L_x_3163:
[----:B------:R-:W-:Y:S05]  /*106c0*/  BSYNC.RECONVERGENT B0 ;  /* 0x0000000000007941 */ /* 0x000fea0003800200 */
.L_x_3162:
        /* <DEDUP_REMOVED lines=11> */
.L_x_2764:
[----:B------:R-:W-:Y:S01]  /*10780*/  HFMA2 R188, -RZ, RZ, 0, 5.9604644775390625e-08 ;  /* 0x00000001ffbc7431 */ /* 0x000fe200000001ff */
[----:B------:R-:W-:Y:S01]  /*10790*/  BSSY B1, `(.L_x_3164) ;  /* 0x0000007000017945 */ /* 0x000fe20003800000 */
[----:B------:R-:W-:Y:S02]  /*107a0*/  MOV R187, R228 ;  /* 0x000000e400bb7202 */ /* 0x000fe40000000f00 */
[----:B------:R-:W-:Y:S02]  /*107b0*/  MOV R252, 0x1f ;  /* 0x0000001f00fc7802 */ /* 0x000fe40000000f00 */
[----:B--2---:R-:W-:-:S07]  /*107c0*/  MOV R184, 0xffffffff ;  /* 0xffffffff00b87802 */ /* 0x004fce0000000f00 */
[----:B-----5:R-:W-:Y:S05]  /*107d0*/  WARPSYNC.COLLECTIVE R184, `(.L_x_3165) ;  /* 0x00000000b8087348 */ /* 0x020fea0003c00000 */
[----:B------:R0:W1:Y:S02]  /*107e0*/  SHFL.BFLY P0, R186, R187, R188, R252 ;  /* 0x0c0000bcbbba7389 */ /* 0x00006400000000fc */
[----:B01---5:R-:W-:Y:S05]  /*107f0*/  ENDCOLLECTIVE ;  /* 0x000000000000791b */ /* 0x023fea0003800000 */
.L_x_3165:
[----:B------:R-:W-:Y:S05]  /*10800*/  BSYNC B1 ;  /* 0x0000000000017941 */ /* 0x000fea0003800000 */
.L_x_3164:
        /* <DEDUP_REMOVED lines=8> */
.L_x_3166:
[----:B------:R-:W-:Y:S01]  /*10890*/  FADD.FTZ R3, R3, R228 ;  /* 0x000000e403037221 */ /* 0x000fe20000010000 */
[----:B------:R-:W-:-:S04]  /*108a0*/  HFMA2 R188, -RZ, RZ, 0, 1.1920928955078125e-07 ;  /* 0x00000002ffbc7431 */ /* 0x000fc800000001ff */
[----:B------:R-:W-:Y:S02]  /*108b0*/  MOV R187, R3 ;  /* 0x0000000300bb7202 */ /* 0x000fe40000000f00 */
[----:B------:R-:W-:-:S07]  /*108c0*/  MOV R2, R186 ;  /* 0x000000ba00027202 */ /* 0x000fce0000000f00 */
[----:B------:R-:W-:Y:S05]  /*108d0*/  WARPSYNC.COLLECTIVE R184, `(.L_x_3167) ;  /* 0x00000000b8087348 */ /* 0x000fea0003c00000 */
[----:B------:R0:W1:Y:S02]  /*108e0*/  SHFL.BFLY P0, R186, R187, R188, R252 ;  /* 0x0c0000bcbbba7389 */ /* 0x00006400000000fc */
[----:B01----:R-:W-:Y:S05]  /*108f0*/  ENDCOLLECTIVE ;  /* 0x000000000000791b */ /* 0x003fea0003800000 */
.L_x_3167:
[----:B------:R-:W-:-:S05]  /*10900*/  FADD.FTZ R4, R2, R227 ;  /* 0x000000e302047221 */ /* 0x000fca0000010000 */
[----:B------:R-:W-:Y:S02]  /*10910*/  MOV R187, R4 ;  /* 0x0000000400bb7202 */ /* 0x000fe40000000f00 */
[----:B------:R-:W-:-:S07]  /*10920*/  MOV R2, R186 ;  /* 0x000000ba00027202 */ /* 0x000fce0000000f00 */
[----:B------:R-:W-:Y:S05]  /*10930*/  WARPSYNC.COLLECTIVE R184, `(.L_x_3168) ;  /* 0x00000000b8087348 */ /* 0x000fea0003c00000 */
[----:B------:R0:W1:Y:S02]  /*10940*/  SHFL.BFLY P0, R186, R187, R188, R252 ;  /* 0x0c0000bcbbba7389 */ /* 0x00006400000000fc */
[----:B01----:R-:W-:Y:S05]  /*10950*/  ENDCOLLECTIVE ;  /* 0x000000000000791b */ /* 0x003fea0003800000 */
.L_x_3168:
[----:B------:R-:W-:Y:S01]  /*10960*/  FADD.FTZ R180, R3, R2 ;  /* 0x0000000203b47221 */ /* 0x000fe20000010000 */
[----:B------:R-:W-:-:S04]  /*10970*/  HFMA2 R188, -RZ, RZ, 0, 2.384185791015625e-07 ;  /* 0x00000004ffbc7431 */ /* 0x000fc800000001ff */
[----:B------:R-:W-:Y:S02]  /*10980*/  MOV R187, R180 ;  /* 0x000000b400bb7202 */ /* 0x000fe40000000f00 */
[----:B------:R-:W-:-:S07]  /*10990*/  MOV R181, R186 ;  /* 0x000000ba00b57202 */ /* 0x000fce0000000f00 */
[----:B------:R-:W-:Y:S05]  /*109a0*/  WARPSYNC.COLLECTIVE R184, `(.L_x_3169) ;  /* 0x00000000b8087348 */ /* 0x000fea0003c00000 */
[----:B------:R0:W1:Y:S02]  /*109b0*/  SHFL.BFLY P0, R186, R187, R188, R252 ;  /* 0x0c0000bcbbba7389 */ /* 0x00006400000000fc */
[----:B01----:R-:W-:Y:S05]  /*109c0*/  ENDCOLLECTIVE ;  /* 0x000000000000791b */ /* 0x003fea0003800000 */
.L_x_3169:
[----:B------:R-:W-:-:S05]  /*109d0*/  FADD.FTZ R181, R4, R181 ;  /* 0x000000b504b57221 */ /* 0x000fca0000010000 */
[----:B------:R-:W-:Y:S02]  /*109e0*/  MOV R187, R181 ;  /* 0x000000b500bb7202 */ /* 0x000fe40000000f00 */
[----:B------:R-:W-:-:S07]  /*109f0*/  MOV R183, R186 ;  /* 0x000000ba00b77202 */ /* 0x000fce0000000f00 */
[----:B------:R-:W-:Y:S05]  /*10a00*/  WARPSYNC.COLLECTIVE R184, `(.L_x_3170) ;  /* 0x00000000b8087348 */ /* 0x000fea0003c00000 */
[----:B------:R0:W1:Y:S02]  /*10a10*/  SHFL.BFLY P0, R186, R187, R188, R252 ;  /* 0x0c0000bcbbba7389 */ /* 0x00006400000000fc */
[----:B01----:R-:W-:Y:S05]  /*10a20*/  ENDCOLLECTIVE ;  /* 0x000000000000791b */ /* 0x003fea0003800000 */
.L_x_3170:
[----:B------:R-:W-:Y:S01]  /*10a30*/  FADD.FTZ R183, R180, R183 ;  /* 0x000000b7b4b77221 */ /* 0x000fe20000010000 */
[----:B------:R-:W-:-:S04]  /*10a40*/  HFMA2 R188, -RZ, RZ, 0, 4.76837158203125e-07 ;  /* 0x00000008ffbc7431 */ /* 0x000fc800000001ff */
[----:B------:R-:W-:Y:S02]  /*10a50*/  MOV R187, R183 ;  /* 0x000000b700bb7202 */ /* 0x000fe40000000f00 */
[----:B------:R-:W-:-:S07]  /*10a60*/  MOV R2, R186 ;  /* 0x000000ba00027202 */ /* 0x000fce0000000f00 */
[----:B------:R-:W-:Y:S05]  /*10a70*/  WARPSYNC.COLLECTIVE R184, `(.L_x_3171) ;  /* 0x00000000b8087348 */ /* 0x000fea0003c00000 */
[----:B------:R0:W1:Y:S02]  /*10a80*/  SHFL.BFLY P0, R186, R187, R188, R252 ;  /* 0x0c0000bcbbba7389 */ /* 0x00006400000000fc */
[----:B01----:R-:W-:Y:S05]  /*10a90*/  ENDCOLLECTIVE ;  /* 0x000000000000791b */ /* 0x003fea0003800000 */
.L_x_3171:
[----:B------:R-:W-:-:S05]  /*10aa0*/  FADD.FTZ R182, R181, R2 ;  /* 0x00000002b5b67221 */ /* 0x000fca0000010000 */
[----:B------:R-:W-:Y:S02]  /*10ab0*/  MOV R187, R182 ;  /* 0x000000b600bb7202 */ /* 0x000fe40000000f00 */
[----:B------:R-:W-:-:S07]  /*10ac0*/  MOV R2, R186 ;  /* 0x000000ba00027202 */ /* 0x000fce0000000f00 */
[----:B------:R-:W-:Y:S05]  /*10ad0*/  WARPSYNC.COLLECTIVE R184, `(.L_x_3172) ;  /* 0x00000000b8087348 */ /* 0x000fea0003c00000 */
[----:B------:R0:W1:Y:S02]  /*10ae0*/  SHFL.BFLY P0, R186, R187, R188, R252 ;  /* 0x0c0000bcbbba7389 */ /* 0x00006400000000fc */
[----:B01----:R-:W-:Y:S05]  /*10af0*/  ENDCOLLECTIVE ;  /* 0x000000000000791b */ /* 0x003fea0003800000 */
.L_x_3172:
[----:B------:R-:W-:Y:S01]  /*10b00*/  FADD.FTZ R2, R183, R2 ;  /* 0x00000002b7027221 */ /* 0x000fe20000010000 */
[----:B------:R-:W-:-:S04]  /*10b10*/  HFMA2 R188, -RZ, RZ, 0, 9.5367431640625e-07 ;  /* 0x00000010ffbc7431 */ /* 0x000fc800000001ff */
[----:B------:R-:W-:Y:S02]  /*10b20*/  MOV R187, R2 ;  /* 0x0000000200bb7202 */ /* 0x000fe40000000f00 */
[----:B------:R-:W-:-:S07]  /*10b30*/  MOV R185, R186 ;  /* 0x000000ba00b97202 */ /* 0x000fce0000000f00 */
[----:B------:R-:W-:Y:S05]  /*10b40*/  WARPSYNC.COLLECTIVE R184, `(.L_x_3173) ;  /* 0x00000000b8087348 */ /* 0x000fea0003c00000 */
[----:B------:R0:W1:Y:S02]  /*10b50*/  SHFL.BFLY P0, R186, R187, R188, R252 ;  /* 0x0c0000bcbbba7389 */ /* 0x00006400000000fc */
[----:B01----:R-:W-:Y:S05]  /*10b60*/  ENDCOLLECTIVE ;  /* 0x000000000000791b */ /* 0x003fea0003800000 */
.L_x_3173:
[----:B------:R-:W-:-:S05]  /*10b70*/  FADD.FTZ R185, R182, R185 ;  /* 0x000000b9b6b97221 */ /* 0x000fca0000010000 */
[----:B------:R-:W-:Y:S02]  /*10b80*/  MOV R187, R185 ;  /* 0x000000b900bb7202 */ /* 0x000fe40000000f00 */
[----:B------:R-:W-:-:S07]  /*10b90*/  MOV R3, R186 ;  /* 0x000000ba00037202 */ /* 0x000fce0000000f00 */
[----:B------:R-:W-:Y:S05]  /*10ba0*/  WARPSYNC.COLLECTIVE R184, `(.L_x_3174) ;  /* 0x00000000b8087348 */ /* 0x000fea0003c00000 */
[----:B------:R0:W1:Y:S02]  /*10bb0*/  SHFL.BFLY P0, R186, R187, R188, R252 ;  /* 0x0c0000bcbbba7389 */ /* 0x00006400000000fc */
[----:B01----:R-:W-:Y:S05]  /*10bc0*/  ENDCOLLECTIVE ;  /* 0x000000000000791b */ /* 0x003fea0003800000 */
.L_x_3174:
[----:B------:R-:W-:Y:S01]  /*10bd0*/  MOV R4, R186 ;  /* 0x000000ba00047202 */ /* 0x000fe20000000f00 */
[----:B------:R-:W-:Y:S06]  /*10be0*/  BRA `(.L_x_3175) ;  /* 0xffffff1c00c47947 */ /* 0x000fec000383ffff */
.L_x_3176:
        /* <DEDUP_REMOVED lines=9> */
.L_x_19983:


//--------------------- .text._ZN10layer_norm22ln_bwd_finalize_kernelINS_22Kernel_traits_finalizeILj1024E6__halfS2_S2_S2_fjLb1ELj1024ELj4ENS_18Kernel_traits_baseILj1024ES2_S2_S2_S2_fjLj1024EEEEELb1ELb1EEEvNS_9BwdParamsE --------------------------
	.section	.text._ZN10layer_norm22ln_bwd_finalize_kernelINS_22Kernel_traits_finalizeILj1024E6__halfS2_S2_S2_fjLb1ELj1024ELj4ENS_18Kernel_traits_baseILj1024ES2_S2_S2_S2_fjLj1024EEEEELb1ELb1EEEvNS_9BwdParamsE,"ax",@progbits
	.align	128
        .global         _ZN10layer_norm22ln_bwd_finalize_kernelINS_22Kernel_traits_finalizeILj1024E6__halfS2_S2_S2_fjLb1ELj1024ELj4ENS_18Kernel_traits_baseILj1024ES2_S2_S2_S2_fjLj1024EEEEELb1ELb1EEEvNS_9BwdParamsE
        .type           _ZN10layer_norm22ln_bwd_finalize_kernelINS_22Kernel_traits_finalizeILj1024E6__halfS2_S2_S2_fjLb1ELj1024ELj4ENS_18Kernel_traits_baseILj1024ES2_S2_S2_S2_fjLj1024EEEEELb1ELb1EEEvNS_9BwdParamsE,@function
        .size           _ZN10layer_norm22ln_bwd_finalize_kernelINS_22Kernel_traits_finalizeILj1024E6__halfS2_S2_S2_fjLb1ELj1024ELj4ENS_18Kernel_traits_baseILj1024ES2_S2_S2_S2_fjLj1024EEEEELb1ELb1EEEvNS_9BwdParamsE,(.L_x_19984 - _ZN10layer_norm22ln_bwd_finalize_kernelINS_22Kernel_traits_finalizeILj1024E6__halfS2_S2_S2_fjLb1ELj1024ELj4ENS_18Kernel_traits_baseILj1024ES2_S2_S2_S2_fjLj1024EEEEELb1ELb1EEEvNS_9BwdParamsE)
        .other          _ZN10layer_norm22ln_bwd_finalize_kernelINS_22Kernel_traits_finalizeILj1024E6__halfS2_S2_S2_fjLb1ELj1024ELj4ENS_18Kernel_traits_baseILj1024ES2_S2_S2_S2_fjLj1024EEEEELb1ELb1EEEvNS_9BwdParamsE,@"STO_CUDA_ENTRY STV_DEFAULT"
_ZN10layer_norm22ln_bwd_finalize_kernelINS_22Kernel_traits_finalizeILj1024E6__halfS2_S2_S2_fjLb1ELj1024ELj4ENS_18Kernel_traits_baseILj1024ES2_S2_S2_S2_fjLj1024EEEEELb1ELb1EEEvNS_9BwdParamsE:
.text._ZN10layer_norm22ln_bwd_finalize_kernelINS_22Kernel_traits_finalizeILj1024E6__halfS2_S2_S2_fjLb1ELj1024ELj4ENS_18Kernel_traits_baseILj1024ES2_S2_S2_S2_fjLj1024EEEEELb1ELb1EEEvNS_9BwdParamsE:
        /* <DEDUP_REMOVED lines=56> */
.L_x_3181:
        /* <DEDUP_REMOVED lines=87> */
.L_x_3180:
[----:B------:R-:W-:Y:S05]  /*08f0*/  BSYNC.RECONVERGENT B1 ;  /* 0x0000000000017941 */ /* 0x000fea0003800200 */
.L_x_3179:
        /* <DEDUP_REMOVED lines=51> */
.L_x_3183:
[----:B------:R-:W-:Y:S05]  /*0c30*/  BSYNC.RECONVERGENT B1 ;  /* 0x0000000000017941 */ /* 0x000fea0003800200 */
.L_x_3182:
        /* <DEDUP_REMOVED lines=30> */
.L_x_3185:
[----:B------:R-:W-:Y:S05]  /*0e20*/  BSYNC.RECONVERGENT B1 ;  /* 0x0000000000017941 */ /* 0x000fea0003800200 */
.L_x_3184:
        /* <DEDUP_REMOVED lines=15> */
.L_x_3178:
[----:B------:R-:W-:Y:S05]  /*0f20*/  BSYNC.RECONVERGENT B0 ;  /* 0x0000000000007941 */ /* 0x000fea0003800200 */
.L_x_3177:
        /* <DEDUP_REMOVED lines=68> */
[----:B-1----:R-:W-:Y:S02]  /*1370*/  F2FP.F16.F32.PACK_AB R13, R13, R12 ;  /* 0x0000000c0d0d723e */ /* 0x002fe400000000ff */
[----:B--2---:R-:W-:-:S03]  /*1380*/  F2FP.F16.F32.PACK_AB R15, R15, R14 ;  /* 0x0000000e0f0f723e */ /* 0x004fc600000000ff */
[----:B------:R-:W-:Y:S01]  /*1390*/  STG.E desc[UR6][R4.64], R13 ;  /* 0x0000000d04007986 */ /* 0x000fe2000c101906 */
[----:B----4-:R-:W-:-:S03]  /*13a0*/  F2FP.F16.F32.PACK_AB R17, R17, R16 ;  /* 0x000000101111723e */ /* 0x010fc600000000ff */
[----:B------:R-:W-:Y:S04]  /*13b0*/  STG.E desc[UR6][R6.64], R15 ;  /* 0x0000000f06007986 */ /* 0x000fe8000c101906 */
[----:B------:R-:W-:Y:S01]  /*13c0*/  STG.E desc[UR6][R2.64], R17 ;  /* 0x0000001102007986 */ /* 0x000fe2000c101906 */
[----:B------:R-:W-:Y:S05]  /*13d0*/  EXIT ;  /* 0x000000000000794d */ /* 0x000fea0003800000 */
.L_x_3186:
        /* <DEDUP_REMOVED lines=10> */
.L_x_19984:


//--------------------- .text._ZN10layer_norm13ln_bwd_kernelINS_13Kernel_traitsI6__halfS2_S2_S2_fjLj1024ELj1ELj4ELj1ELj16ENS_18Kernel_traits_baseILj1024ES2_S2_S2_S2_fjLj128EEEEELb1ELb1ELb1ELb1EEEvNS_9BwdParamsE --------------------------
	.section	.text._ZN10layer_norm13ln_bwd_kernelINS_13Kernel_traitsI6__halfS2_S2_S2_fjLj1024ELj1ELj4ELj1ELj16ENS_18Kernel_traits_baseILj1024ES2_S2_S2_S2_fjLj128EEEEELb1ELb1ELb1ELb1EEEvNS_9BwdParamsE,"ax",@progbits
	.align	128
        .global         _ZN10layer_norm13ln_bwd_kernelINS_13Kernel_traitsI6__halfS2_S2_S2_fjLj1024ELj1ELj4ELj1ELj16ENS_18Kernel_traits_baseILj1024ES2_S2_S2_S2_fjLj128EEEEELb1ELb1ELb1ELb1EEEvNS_9BwdParamsE
        .type           _ZN10layer_norm13ln_bwd_kernelINS_13Kernel_traitsI6__halfS2_S2_S2_fjLj1024ELj1ELj4ELj1ELj16ENS_18Kernel_traits_baseILj1024ES2_S2_S2_S2_fjLj128EEEEELb1ELb1ELb1ELb1EEEvNS_9BwdParamsE,@function
        .size           _ZN10layer_norm13ln_bwd_kernelINS_13Kernel_traitsI6__halfS2_S2_S2_fjLj1024ELj1ELj4ELj1ELj16ENS_18Kernel_traits_baseILj1024ES2_S2_S2_S2_fjLj128EEEEELb1ELb1ELb1ELb1EEEvNS_9BwdParamsE,(.L_x_19985 - _ZN10layer_norm13ln_bwd_kernelINS_13Kernel_traitsI6__halfS2_S2_S2_fjLj1024ELj1ELj4ELj1ELj16ENS_18Kernel_traits_baseILj1024ES2_S2_S2_S2_fjLj128EEEEELb1ELb1ELb1ELb1EEEvNS_9BwdParamsE)
        .other          _ZN10layer_norm13ln_bwd_kernelINS_13Kernel_traitsI6__halfS2_S2_S2_fjLj1024ELj1ELj4ELj1ELj16ENS_18Kernel_traits_baseILj1024ES2_S2_S2_S2_fjLj128EEEEELb1ELb1ELb1ELb1EEEvNS_9BwdParamsE,@"STO_CUDA_ENTRY STV_DEFAULT"
_ZN10layer_norm13ln_bwd_kernelINS_13Kernel_traitsI6__halfS2_S2_S2_fjLj1024ELj1ELj4ELj1ELj16ENS_18Kernel_traits_baseILj1024ES2_S2_S2_S2_fjLj128EEEEELb1ELb1ELb1ELb1EEEvNS_9BwdParamsE:
.text._ZN10layer_norm13ln_bwd_kernelINS_13Kernel_traitsI6__halfS2_S2_S2_fjLj1024ELj1ELj4ELj1ELj16ENS_18Kernel_traits_baseILj1024ES2_S2_S2_S2_fjLj128EEEEELb1ELb1ELb1ELb1EEEvNS_9BwdParamsE:
        /* <DEDUP_REMOVED lines=79> */
.L_x_3568:
[----:B------:R-:W1:Y:S08]  /*04f0*/  LDC.64 R180, c[0x0][0x3f8] ;  /* 0x0000fe00ffb47b82 */ /* 0x000e700000000a00 */
[----:B------:R-:W2:Y:S08]  /*0500*/  LDC.64 R230, c[0x0][0x3c8] ;  /* 0x0000f200ffe67b82 */ /* 0x000eb00000000a00 */
[----:B------:R-:W3:Y:S01]  /*0510*/  LDC.64 R182, c[0x0][0x3f0] ;  /* 0x0000fc00ffb67b82 */ /* 0x000ee20000000a00 */
[----:B-1----:R-:W-:-:S07]  /*0520*/  IMAD.WIDE R232, R210, 0x4, R180 ;  /* 0x00000004d2e87825 */ /* 0x002fce00078e02b4 */
[----:B------:R-:W1:Y:S01]  /*0530*/  LDC.64 R180, c[0x0][0x3c0] ;  /* 0x0000f000ffb47b82 */ /* 0x000e620000000a00 */
[----:B------:R-:W4:Y:S01]  /*0540*/  LDG.E R228, desc[UR6][R232.64] ;  /* 0x00000006e8e47981 */ /* 0x000f22000c1e1900 */
[----:B--2---:R-:W-:-:S05]  /*0550*/  IMAD.WIDE R230, R210, 0x4, R230 ;  /* 0x00000004d2e67825 */ /* 0x004fca00078e02e6 */
[----:B-----5:R2:W5:Y:S01]  /*0560*/  LDG.E R229, desc[UR6][R230.64] ;  /* 0x00000006e6e57981 */ /* 0x020562000c1e1900 */
[----:B---3--:R-:W-:-:S05]  /*0570*/  IMAD.WIDE R182, R210, 0x4, R182 ;  /* 0x00000004d2b67825 */ /* 0x008fca00078e02b6 */
[----:B------:R2:W5:Y:S01]  /*0580*/  LDG.E R223, desc[UR6][R182.64] ;  /* 0x00000006b6df7981 */ /* 0x000562000c1e1900 */
[----:B------:R-:W-:Y:S01]  /*0590*/  BSSY.RECONVERGENT B1, `(.L_x_3189) ;  /* 0x00001c9000017945 */ /* 0x000fe20003800200 */
[----:B----4-:R-:W-:-:S13]  /*05a0*/  ISETP.GE.AND P1, PT, R228, 0x1, PT ;  /* 0x00000001e400780c */ /* 0x010fda0003f26270 */
[----:B-12---:R-:W-:Y:S05]  /*05b0*/  @!P1 BRA `(.L_x_3190) ;  /* 0x00000018002c9947 */ /* 0x006fea0003800000 */
[----:B------:R-:W1:Y:S01]  /*05c0*/  S2R R8, SR_TID.X ;  /* 0x0000000000087919 */ /* 0x000e620000002100 */
[----:B0-----:R-:W0:Y:S01]  /*05d0*/  LDC.64 R4, c[0x0][0x3a8] ;  /* 0x0000ea00ff047b82 */ /* 0x001e220000000a00 */
[----:B------:R-:W-:Y:S01]  /*05e0*/  IADD3 R6, PT, PT, R228, -0x1, RZ ;  /* 0xffffffffe4067810 */ /* 0x000fe20007ffe0ff */
[----:B------:R-:W-:-:S04]  /*05f0*/  IMAD R0, R210, UR8, RZ ;  /* 0x00000008d2007c24 */ /* 0x000fc8000f8e02ff */
[----:B------:R-:W-:Y:S01]  /*0600*/  IMAD R6, R6, UR8, RZ ;  /* 0x0000000806067c24 */ /* 0x000fe2000f8e02ff */
[----:B------:R-:W-:Y:S01]  /*0610*/  SHF.R.S32.HI R7, RZ, 0x1f, R0 ;  /* 0x0000001fff077819 */ /* 0x000fe20000011400 */
[----:B------:R-:W2:Y:S03]  /*0620*/  LDC.64 R2, c[0x0][0x428] ;  /* 0x00010a00ff027b82 */ /* 0x000ea60000000a00 */
[----:B------:R-:W-:Y:S02]  /*0630*/  SHF.R.S32.HI R9, RZ, 0x1f, R6 ;  /* 0x0000001fff097819 */ /* 0x000fe40000011406 */
[----:B------:R-:W-:Y:S02]  /*0640*/  LEA.HI R7, R7, R0, RZ, 0x3 ;  /* 0x0000000007077211 */ /* 0x000fe400078f18ff */
[----:B------:R-:W-:Y:S01]  /*0650*/  LEA.HI R9, R9, R6, RZ, 0x3 ;  /* 0x0000000609097211 */ /* 0x000fe200078f18ff */
[----:B------:R-:W-:Y:S01]  /*0660*/  IMAD.WIDE R226, R210, 0x4, R180 ;  /* 0x00000004d2e27825 */ /* 0x000fe200078e02b4 */
[----:B-----5:R-:W-:Y:S01]  /*0670*/  ISETP.GE.AND P2, PT, R223, 0x1, PT ;  /* 0x00000001df00780c */ /* 0x020fe20003f46270 */
[----:B------:R-:W3:Y:S04]  /*0680*/  LDC.64 R212, c[0x0][0x3b0] ;  /* 0x0000ec00ffd47b82 */ /* 0x000ee80000000a00 */
[----:B------:R-:W4:Y:S01]  /*0690*/  LDG.E R226, desc[UR6][R226.64] ;  /* 0x00000006e2e27981 */ /* 0x000f22000c1e1900 */
[----:B-1----:R-:W-:-:S04]  /*06a0*/  LOP3.LUT R8, R8, 0x1f, RZ, 0xc0, !PT ;  /* 0x0000001f08087812 */ /* 0x002fc800078ec0ff */
[-C--:B------:R-:W-:Y:S02]  /*06b0*/  LEA.HI.SX32 R11, R7, R8.reuse, 0x1d ;  /* 0x00000008070b7211 */ /* 0x080fe400078feaff */
[----:B------:R-:W-:-:S03]  /*06c0*/  LEA.HI.SX32 R17, R9, R8, 0x1d ;  /* 0x0000000809117211 */ /* 0x000fc600078feaff */
[----:B0-----:R-:W-:-:S04]  /*06d0*/  IMAD.WIDE.U32 R12, R11, 0x10, R4 ;  /* 0x000000100b0c7825 */ /* 0x001fc800078e0004 */
[----:B--2---:R-:W-:Y:S02]  /*06e0*/  IMAD.WIDE.U32 R196, R17, 0x10, R2 ;  /* 0x0000001011c47825 */ /* 0x004fe400078e0002 */
[----:B------:R-:W2:Y:S01]  /*06f0*/  LDG.E.128 R12, desc[UR6][R12.64] ;  /* 0x000000060c0c7981 */ /* 0x000ea2000c1e1d00 */
[----:B------:R-:W-:-:S03]  /*0700*/  IADD3 R19, PT, PT, R11, 0x20, RZ ;  /* 0x000000200b137810 */ /* 0x000fc60007ffe0ff */
[----:B------:R-:W4:Y:S01]  /*0710*/  LDG.E.128 R196, desc[UR6][R196.64] ;  /* 0x00000006c4c47981 */ /* 0x000f22000c1e1d00 */
[----:B------:R-:W-:Y:S01]  /*0720*/  IADD3 R185, PT, PT, R17, 0x20, RZ ;  /* 0x0000002011b97810 */ /* 0x000fe20007ffe0ff */
[----:B------:R-:W-:Y:S01]  /*0730*/  IMAD.WIDE.U32 R188, R19, 0x10, R4 ;  /* 0x0000001013bc7825 */ /* 0x000fe200078e0004 */
[----:B------:R-:W-:Y:S02]  /*0740*/  IADD3 R9, PT, PT, R11, 0x40, RZ ;  /* 0x000000400b097810 */ /* 0x000fe40007ffe0ff */
[----:B------:R-:W-:Y:S02]  /*0750*/  IADD3 R201, PT, PT, R17, 0x40, RZ ;  /* 0x0000004011c97810 */ /* 0x000fe40007ffe0ff */
[----:B------:R-:W-:Y:S01]  /*0760*/  IADD3 R21, PT, PT, R11, 0x60, RZ ;  /* 0x000000600b157810 */ /* 0x000fe20007ffe0ff */
[----:B------:R-:W-:Y:S01]  /*0770*/  IMAD.WIDE.U32 R184, R185, 0x10, R2 ;  /* 0x00000010b9b87825 */ /* 0x000fe200078e0002 */
[----:B------:R-:W4:Y:S03]  /*0780*/  LDG.E.128 R188, desc[UR6][R188.64] ;  /* 0x00000006bcbc7981 */ /* 0x000f26000c1e1d00 */
[----:B------:R-:W-:-:S02]  /*0790*/  IMAD.WIDE.U32 R192, R9, 0x10, R4 ;  /* 0x0000001009c07825 */ /* 0x000fc400078e0004 */
[----:B------:R-:W4:Y:S02]  /*07a0*/  LDG.E.128 R184, desc[UR6][R184.64] ;  /* 0x00000006b8b87981 */ /* 0x000f24000c1e1d00 */
[----:B------:R-:W-:Y:S02]  /*07b0*/  IMAD.WIDE.U32 R200, R201, 0x10, R2 ;  /* 0x00000010c9c87825 */ /* 0x000fe400078e0002 */
[----:B------:R-:W4:Y:S02]  /*07c0*/  LDG.E.128 R192, desc[UR6][R192.64] ;  /* 0x00000006c0c07981 */ /* 0x000f24000c1e1d00 */
[----:B------:R-:W-:Y:S02]  /*07d0*/  IMAD.WIDE.U32 R4, R21, 0x10, R4 ;  /* 0x0000001015047825 */ /* 0x000fe400078e0004 */
[----:B------:R-:W4:Y:S04]  /*07e0*/  LDG.E.128 R200, desc[UR6][R200.64] ;  /* 0x00000006c8c87981 */ /* 0x000f28000c1e1d00 */
[----:B------:R-:W4:Y:S01]  /*07f0*/  LDG.E.128 R4, desc[UR6][R4.64] ;  /* 0x0000000604047981 */ /* 0x000f22000c1e1d00 */
[----:B------:R-:W-:-:S05]  /*0800*/  IADD3 R181, PT, PT, R17, 0x60, RZ ;  /* 0x0000006011b57810 */ /* 0x000fca0007ffe0ff */
[----:B------:R-:W-:-:S06]  /*0810*/  IMAD.WIDE.U32 R180, R181, 0x10, R2 ;  /* 0x00000010b5b47825 */ /* 0x000fcc00078e0002 */
[----:B------:R-:W4:Y:S01]  /*0820*/  LDG.E.128 R180, desc[UR6][R180.64] ;  /* 0x00000006b4b47981 */ /* 0x000f22000c1e1d00 */
[----:B------:R-:W-:-:S05]  /*0830*/  @P2 IADD3 R0, PT, PT, R223, -0x1, RZ ;  /* 0xffffffffdf002810 */ /* 0x000fca0007ffe0ff */
[----:B------:R-:W-:-:S05]  /*0840*/  @P2 IMAD R0, R0, UR8, RZ ;  /* 0x0000000800002c24 */ /* 0x000fca000f8e02ff */
[----:B------:R-:W-:-:S04]  /*0850*/  @P2 SHF.R.S32.HI R3, RZ, 0x1f, R0 ;  /* 0x0000001fff032819 */ /* 0x000fc80000011400 */
[----:B------:R-:W-:Y:S02]  /*0860*/  @P2 LEA.HI R3, R3, R0, RZ, 0x3 ;  /* 0x0000000003032211 */ /* 0x000fe400078f18ff */
[----:B------:R-:W-:Y:S02]  /*0870*/  MOV R251, RZ ;  /* 0x000000ff00fb7202 */ /* 0x000fe40000000f00 */
[----:B------:R-:W-:-:S04]  /*0880*/  @P2 LEA.HI.SX32 R251, R3, R8, 0x1d ;  /* 0x0000000803fb2211 */ /* 0x000fc800078feaff */
[C---:B------:R-:W-:Y:S02]  /*0890*/  IADD3 R249, PT, PT, R251.reuse, 0x20, RZ ;  /* 0x00000020fbf97810 */ /* 0x040fe40007ffe0ff */
[----:B------:R-:W-:-:S03]  /*08a0*/  IADD3 R247, PT, PT, R251, 0x40, RZ ;  /* 0x00000040fbf77810 */ /* 0x000fc60007ffe0ff */
[----:B---3--:R-:W-:-:S04]  /*08b0*/  IMAD.WIDE.U32 R248, R249, 0x8, R212 ;  /* 0x00000008f9f87825 */ /* 0x008fc800078e00d4 */
[----:B------:R-:W-:Y:S02]  /*08c0*/  IMAD.WIDE.U32 R246, R247, 0x8, R212 ;  /* 0x00000008f7f67825 */ /* 0x000fe400078e00d4 */
[----:B------:R-:W5:Y:S04]  /*08d0*/  LDG.E.64 R248, desc[UR6][R248.64] ;  /* 0x00000006f8f87981 */ /* 0x000f68000c1e1b00 */
[----:B------:R-:W5:Y:S01]  /*08e0*/  LDG.E.64 R246, desc[UR6][R246.64] ;  /* 0x00000006f6f67981 */ /* 0x000f62000c1e1b00 */
[----:B------:R-:W-:Y:S02]  /*08f0*/  MOV R234, UR14 ;  /* 0x0000000e00ea7c02 */ /* 0x000fe40008000f00 */
[----:B------:R-:W-:Y:S02]  /*0900*/  MOV R233, UR15 ;  /* 0x0000000f00e97c02 */ /* 0x000fe40008000f00 */
[----:B------:R-:W-:-:S04]  /*0910*/  ISETP.NE.U32.AND P0, PT, R234, RZ, PT ;  /* 0x000000ffea00720c */ /* 0x000fc80003f05070 */
[----:B------:R-:W-:-:S13]  /*0920*/  ISETP.NE.AND.EX P0, PT, R233, RZ, PT, P0 ;  /* 0x000000ffe900720c */ /* 0x000fda0003f05300 */
[----:B------:R-:W0:Y:S08]  /*0930*/  @P0 LDC.64 R242, c[0x0][0x438] ;  /* 0x00010e00fff20b82 */ /* 0x000e300000000a00 */
[----:B------:R-:W1:Y:S08]  /*0940*/  @P0 LDC.64 R236, c[0x0][0x438] ;  /* 0x00010e00ffec0b82 */ /* 0x000e700000000a00 */
[----:B------:R-:W3:Y:S08]  /*0950*/  @P0 LDC.64 R214, c[0x0][0x438] ;  /* 0x00010e00ffd60b82 */ /* 0x000ef00000000a00 */
[----:B------:R-:W3:Y:S01]  /*0960*/  @P0 LDC.64 R204, c[0x0][0x438] ;  /* 0x00010e00ffcc0b82 */ /* 0x000ee20000000a00 */
[----:B0-----:R-:W-:-:S05]  /*0970*/  @P0 IMAD.WIDE.U32 R242, R11, 0x10, R242 ;  /* 0x000000100bf20825 */ /* 0x001fca00078e00f2 */
[----:B------:R-:W5:Y:S01]  /*0980*/  @P0 LDG.E.128 R36, desc[UR6][R242.64] ;  /* 0x00000006f2240981 */ /* 0x000f62000c1e1d00 */
[----:B-1----:R-:W-:-:S05]  /*0990*/  @P0 IMAD.WIDE.U32 R236, R19, 0x10, R236 ;  /* 0x0000001013ec0825 */ /* 0x002fca00078e00ec */
[----:B------:R-:W5:Y:S01]  /*09a0*/  @P0 LDG.E.128 R32, desc[UR6][R236.64] ;  /* 0x00000006ec200981 */ /* 0x000f62000c1e1d00 */
[----:B---3--:R-:W-:-:S05]  /*09b0*/  @P0 IMAD.WIDE.U32 R214, R9, 0x10, R214 ;  /* 0x0000001009d60825 */ /* 0x008fca00078e00d6 */
[----:B------:R-:W5:Y:S01]  /*09c0*/  @P0 LDG.E.128 R28, desc[UR6][R214.64] ;  /* 0x00000006d61c0981 */ /* 0x000f62000c1e1d00 */
[----:B------:R-:W-:-:S05]  /*09d0*/  @P0 IMAD.WIDE.U32 R204, R21, 0x10, R204 ;  /* 0x0000001015cc0825 */ /* 0x000fca00078e00cc */
[----:B------:R0:W5:Y:S01]  /*09e0*/  @P0 LDG.E.128 R24, desc[UR6][R204.64] ;  /* 0x00000006cc180981 */ /* 0x000162000c1e1d00 */
[----:B------:R-:W-:Y:S01]  /*09f0*/  ISETP.NE.AND P0, PT, RZ, UR9, PT ;  /* 0x00000009ff007c0c */ /* 0x000fe2000bf05270 */
[----:B------:R-:W-:Y:S02]  /*0a00*/  HADD2.F32 R206, -RZ, R56.H0_H0 ;  /* 0x20000038ffce7230 */ /* 0x000fe40000004100 */
[--C-:B--2---:R-:W-:Y:S02]  /*0a10*/  HADD2.F32 R211, -RZ, R12.reuse.H0_H0 ;  /* 0x2000000cffd37230 */ /* 0x104fe40000004100 */
[----:B------:R-:W-:Y:S02]  /*0a20*/  HADD2.F32 R208, -RZ, R12.H1_H1 ;  /* 0x3000000cffd07230 */ /* 0x000fe40000004100 */
[--C-:B------:R-:W-:Y:S02]  /*0a30*/  HADD2.F32 R22, -RZ, R13.reuse.H0_H0 ;  /* 0x2000000dff167230 */ /* 0x100fe40000004100 */
[----:B------:R-:W-:-:S02]  /*0a40*/  HADD2.F32 R2, -RZ, R13.H1_H1 ;  /* 0x3000000dff027230 */ /* 0x000fc40000004100 */
[--C-:B----4-:R-:W-:Y:S02]  /*0a50*/  HADD2.F32 R13, -RZ, R199.reuse.H0_H0 ;  /* 0x200000c7ff0d7230 */ /* 0x110fe40000004100 */
[----:B------:R-:W-:Y:S01]  /*0a60*/  HADD2.F32 R12, -RZ, R199.H1_H1 ;  /* 0x300000c7ff0c7230 */ /* 0x000fe20000004100 */
[C---:B------:R-:W-:Y:S01]  /*0a70*/  IADD3 R199, PT, PT, R251.reuse, 0x60, RZ ;  /* 0x00000060fbc77810 */ /* 0x040fe20007ffe0ff */
[----:B------:R-:W-:-:S06]  /*0a80*/  IMAD.WIDE.U32 R250, R251, 0x8, R212 ;  /* 0x00000008fbfa7825 */ /* 0x000fcc00078e00d4 */
[----:B------:R-:W5:Y:S01]  /*0a90*/  LDG.E.64 R250, desc[UR6][R250.64] ;  /* 0x00000006fafa7981 */ /* 0x000f62000c1e1b00 */
[--C-:B------:R-:W-:Y:S02]  /*0aa0*/  HADD2.F32 R9, -RZ, R198.reuse.H0_H0 ;  /* 0x200000c6ff097230 */ /* 0x100fe40000004100 */
[----:B------:R-:W-:Y:S01]  /*0ab0*/  HADD2.F32 R8, -RZ, R198.H1_H1 ;  /* 0x300000c6ff087230 */ /* 0x000fe20000004100 */
[----:B------:R-:W-:Y:S01]  /*0ac0*/  FSEL R226, R226, RZ, !P0 ;  /* 0x000000ffe2e27208 */ /* 0x000fe20004000000 */
[----:B------:R-:W-:-:S04]  /*0ad0*/  IMAD.WIDE.U32 R198, R199, 0x8, R212 ;  /* 0x00000008c7c67825 */ /* 0x000fc800078e00d4 */
[--C-:B------:R-:W-:Y:S01]  /*0ae0*/  HADD2.F32 R23, -RZ, R15.reuse.H0_H0 ;  /* 0x2000000fff177230 */ /* 0x100fe20000004100 */
[----:B------:R1:W5:Y:S01]  /*0af0*/  LDG.E.64 R242, desc[UR6][R198.64] ;  /* 0x00000006c6f27981 */ /* 0x000362000c1e1b00 */
[----:B------:R-:W-:Y:S02]  /*0b00*/  HADD2.F32 R19, -RZ, R15.H1_H1 ;  /* 0x3000000fff137230 */ /* 0x000fe40000004100 */
[--C-:B------:R-:W-:Y:S02]  /*0b10*/  HADD2.F32 R15, -RZ, R188.reuse.H0_H0 ;  /* 0x200000bcff0f7230 */ /* 0x100fe40000004100 */
[----:B------:R-:W-:Y:S02]  /*0b20*/  HADD2.F32 R239, -RZ, R188.H1_H1 ;  /* 0x300000bcffef7230 */ /* 0x000fe40000004100 */
[--C-:B------:R-:W-:Y:S02]  /*0b30*/  HADD2.F32 R231, -RZ, R189.reuse.H0_H0 ;  /* 0x200000bdffe77230 */ /* 0x100fe40000004100 */
[----:B------:R-:W-:-:S02]  /*0b40*/  HADD2.F32 R227, -RZ, R189.H1_H1 ;  /* 0x300000bdffe37230 */ /* 0x000fc40000004100 */
[--C-:B------:R-:W-:Y:S02]  /*0b50*/  HADD2.F32 R18, -RZ, R14.reuse.H0_H0 ;  /* 0x2000000eff127230 */ /* 0x100fe40000004100 */
[--C-:B------:R-:W-:Y:S02]  /*0b60*/  HADD2.F32 R189, -RZ, R187.reuse.H0_H0 ;  /* 0x200000bbffbd7230 */ /* 0x100fe40000004100 */
[----:B------:R-:W-:Y:S02]  /*0b70*/  HADD2.F32 R188, -RZ, R187.H1_H1 ;  /* 0x300000bbffbc7230 */ /* 0x000fe40000004100 */
[----:B------:R-:W-:Y:S01]  /*0b80*/  FADD.FTZ R211, -R226, R211 ;  /* 0x000000d3e2d37221 */ /* 0x000fe20000010100 */
[----:B------:R-:W-:Y:S02]  /*0b90*/  HADD2.F32 R14, -RZ, R14.H1_H1 ;  /* 0x3000000eff0e7230 */ /* 0x000fe40000004100 */
[----:B------:R-:W-:Y:S02]  /*0ba0*/  HADD2.F32 R207, -RZ, R191.H0_H0 ;  /* 0x200000bfffcf7230 */ /* 0x000fe40000004100 */
[----:B------:R-:W-:-:S02]  /*0bb0*/  HADD2.F32 R187, -RZ, R195.H0_H0 ;  /* 0x200000c3ffbb7230 */ /* 0x000fc40000004100 */
[--C-:B0-----:R-:W-:Y:S02]  /*0bc0*/  HADD2.F32 R205, -RZ, R203.reuse.H0_H0 ;  /* 0x200000cbffcd7230 */ /* 0x101fe40000004100 */
        /* <DEDUP_REMOVED lines=10> */
[----:B------:R-:W-:-:S02]  /*0c70*/  HADD2.F32 R195, -RZ, R195.H1_H1 ;  /* 0x300000c3ffc37230 */ /* 0x000fc40000004100 */
[--C-:B------:R-:W-:Y:S02]  /*0c80*/  HADD2.F32 R214, -RZ, R4.reuse.H0_H0 ;  /* 0x20000004ffd67230 */ /* 0x100fe40000004100 */
[----:B------:R-:W-:Y:S02]  /*0c90*/  HADD2.F32 R216, -RZ, R4.H1_H1 ;  /* 0x30000004ffd87230 */ /* 0x000fe40000004100 */
[--C-:B------:R-:W-:Y:S02]  /*0ca0*/  HADD2.F32 R235, -RZ, R5.reuse.H0_H0 ;  /* 0x20000005ffeb7230 */ /* 0x100fe40000004100 */
[----:B------:R-:W-:Y:S02]  /*0cb0*/  HADD2.F32 R237, -RZ, R5.H1_H1 ;  /* 0x30000005ffed7230 */ /* 0x000fe40000004100 */
[--C-:B------:R-:W-:Y:S02]  /*0cc0*/  HADD2.F32 R203, -RZ, R6.reuse.H0_H0 ;  /* 0x20000006ffcb7230 */ /* 0x100fe40000004100 */
[----:B------:R-:W-:-:S02]  /*0cd0*/  HADD2.F32 R215, -RZ, R6.H1_H1 ;  /* 0x30000006ffd77230 */ /* 0x000fc40000004100 */
[--C-:B-1----:R-:W-:Y:S02]  /*0ce0*/  HADD2.F32 R199, -RZ, R7.reuse.H0_H0 ;  /* 0x20000007ffc77230 */ /* 0x102fe40000004100 */
        /* <DEDUP_REMOVED lines=8> */
[--C-:B------:R-:W-:Y:S02]  /*0d70*/  HADD2.F32 R21, -RZ, R185.reuse.H0_H0 ;  /* 0x200000b9ff157230 */ /* 0x100fe40000004100 */
[----:B------:R-:W-:Y:S01]  /*0d80*/  FMUL.FTZ R211, R229, R211 ;  /* 0x000000d3e5d37220 */ /* 0x000fe20000410000 */
        /* <DEDUP_REMOVED lines=32> */
[----:B------:R-:W-:-:S02]  /*0f90*/  HADD2.F32 R0, -RZ, R196.H1_H1 ;  /* 0x300000c4ff007230 */ /* 0x000fc40000004100 */
[-C--:B------:R-:W-:Y:S01]  /*0fa0*/  FMUL.FTZ R209, R206, R3.reuse ;  /* 0x00000003ced17220 */ /* 0x080fe20000410000 */
[----:B------:R-:W-:Y:S02]  /*0fb0*/  HADD2.F32 R7, -RZ, R56.H1_H1 ;  /* 0x30000038ff077230 */ /* 0x000fe40000004100 */
[----:B------:R-:W-:Y:S01]  /*0fc0*/  FADD.FTZ R164, R164, R3 ;  /* 0x00000003a4a47221 */ /* 0x000fe20000010000 */
[----:B------:R-:W-:Y:S02]  /*0fd0*/  HADD2.F32 R11, -RZ, R197.H0_H0 ;  /* 0x200000c5ff0b7230 */ /* 0x000fe40000004100 */
[----:B------:R-:W-:Y:S01]  /*0fe0*/  FFMA.FTZ R72, R211, R3, R72 ;  /* 0x00000003d3487223 */ /* 0x000fe20000010048 */
[C---:B------:R-:W-:Y:S01]  /*0ff0*/  FMUL.FTZ R208, R229.reuse, R208 ;  /* 0x000000d0e5d07220 */ /* 0x040fe20000410000 */
[----:B------:R-:W-:Y:S02]  /*1000*/  HADD2.F32 R187, -RZ, R57.H0_H0 ;  /* 0x20000039ffbb7230 */ /* 0x000fe40000004100 */
[----:B------:R-:W-:Y:S01]  /*1010*/  FMUL.FTZ R3, R229, R5 ;  /* 0x00000005e5037220 */ /* 0x000fe20000410000 */
[-C--:B------:R-:W-:Y:S01]  /*1020*/  FMUL.FTZ R206, R7, R0.reuse ;  /* 0x0000000007ce7220 */ /* 0x080fe20000410000 */
[----:B------:R-:W-:Y:S01]  /*1030*/  FADD.FTZ R165, R165, R0 ;  /* 0x00000000a5a57221 */ /* 0x000fe20000010000 */
[----:B------:R-:W-:Y:S01]  /*1040*/  FFMA.FTZ R73, R208, R0, R73 ;  /* 0x00000000d0497223 */ /* 0x000fe20000010049 */
[----:B------:R-:W-:-:S02]  /*1050*/  HADD2.F32 R10, -RZ, R197.H1_H1 ;  /* 0x300000c5ff0a7230 */ /* 0x000fc40000004100 */
[-C--:B------:R-:W-:Y:S01]  /*1060*/  FMUL.FTZ R0, R187, R11.reuse ;  /* 0x0000000bbb007220 */ /* 0x080fe20000410000 */
[----:B------:R-:W-:Y:S02]  /*1070*/  HADD2.F32 R5, -RZ, R57.H1_H1 ;  /* 0x30000039ff057230 */ /* 0x000fe40000004100 */
[----:B------:R-:W-:Y:S01]  /*1080*/  FADD.FTZ R166, R166, R11 ;  /* 0x0000000ba6a67221 */ /* 0x000fe20000010000 */
[----:B------:R-:W-:Y:S01]  /*1090*/  FFMA.FTZ R74, R3, R11, R74 ;  /* 0x0000000b034a7223 */ /* 0x000fe2000001004a */
[----:B------:R-:W-:Y:S01]  /*10a0*/  FMUL.FTZ R2, R229, R2 ;  /* 0x00000002e5027220 */ /* 0x000fe20000410000 */
[--C-:B------:R-:W-:Y:S02]  /*10b0*/  HADD2.F32 R11, -RZ, R58.reuse.H0_H0 ;  /* 0x2000003aff0b7230 */ /* 0x100fe40000004100 */
        /* <DEDUP_REMOVED lines=9> */
[----:B------:R-:W-:Y:S02]  /*1150*/  HADD2.F32 R23, -RZ, R59.H1_H1 ;  /* 0x3000003bff177230 */ /* 0x000fe40000004100 */
        /* <DEDUP_REMOVED lines=9> */
[----:B------:R-:W-:-:S02]  /*11f0*/  HADD2.F32 R19, -RZ, R60.H0_H0 ;  /* 0x2000003cff137230 */ /* 0x000fc40000004100 */
[-C--:B------:R-:W-:Y:S01]  /*1200*/  FMUL.FTZ R13, R23, R12.reuse ;  /* 0x0000000c170d7220 */ /* 0x080fe20000410000 */
        /* <DEDUP_REMOVED lines=8> */
[----:B------:R-:W-:-:S02]  /*1290*/  HADD2.F32 R187, -RZ, R61.H0_H0 ;  /* 0x2000003dffbb7230 */ /* 0x000fc40000004100 */
[----:B------:R-:W-:Y:S01]  /*12a0*/  FMUL.FTZ R17, R23, R16 ;  /* 0x0000001017117220 */ /* 0x000fe20000410000 */
        /* <DEDUP_REMOVED lines=37> */
[----:B------:R-:W-:Y:S02]  /*1500*/  HADD2.F32 R197, -RZ, R201.H0_H0 ;  /* 0x200000c9ffc57230 */ /* 0x000fe40000004100 */
[----:B------:R-:W-:Y:S01]  /*1510*/  FMUL.FTZ R190, R229, R190 ;  /* 0x000000bee5be7220 */ /* 0x000fe20000410000 */
[----:B------:R-:W-:-:S02]  /*1520*/  HADD2.F32 R238, -RZ, R65.H0_H0 ;  /* 0x20000041ffee7230 */ /* 0x000fc40000004100 */
[----:B------:R-:W-:Y:S01]  /*1530*/  FMUL.FTZ R193, R195, R192 ;  /* 0x000000c0c3c17220 */ /* 0x000fe20000410000 */
[----:B------:R-:W-:Y:S02]  /*1540*/  HADD2.F32 R196, -RZ, R201.H1_H1 ;  /* 0x300000c9ffc47230 */ /* 0x000fe40000004100 */
[----:B------:R-:W-:Y:S01]  /*1550*/  FMUL.FTZ R195, R229, R236 ;  /* 0x000000ece5c37220 */ /* 0x000fe20000410000 */
[----:B------:R-:W-:Y:S02]  /*1560*/  HADD2.F32 R199, -RZ, R65.H1_H1 ;  /* 0x30000041ffc77230 */ /* 0x000fe40000004100 */
[----:B------:R-:W-:Y:S01]  /*1570*/  FADD.FTZ R149, R149, R192 ;  /* 0x000000c095957221 */ /* 0x000fe20000010000 */
[----:B------:R-:W-:Y:S01]  /*1580*/  FFMA.FTZ R89, R190, R192, R89 ;  /* 0x000000c0be597223 */ /* 0x000fe20000010059 */
[-C--:B------:R-:W-:Y:S01]  /*1590*/  FMUL.FTZ R192, R238, R197.reuse ;  /* 0x000000c5eec07220 */ /* 0x080fe20000410000 */
[----:B------:R-:W-:Y:S01]  /*15a0*/  FADD.FTZ R150, R150, R197 ;  /* 0x000000c596967221 */ /* 0x000fe20000010000 */
[----:B------:R-:W-:Y:S01]  /*15b0*/  FFMA.FTZ R90, R195, R197, R90 ;  /* 0x000000c5c35a7223 */ /* 0x000fe2000001005a */
[----:B------:R-:W-:-:S02]  /*15c0*/  HADD2.F32 R201, -RZ, R202.H0_H0 ;  /* 0x200000caffc97230 */ /* 0x000fc40000004100 */
[----:B------:R-:W-:Y:S01]  /*15d0*/  FMUL.FTZ R194, R229, R194 ;  /* 0x000000c2e5c27220 */ /* 0x000fe20000410000 */
[----:B------:R-:W-:Y:S02]  /*15e0*/  HADD2.F32 R236, -RZ, R66.H0_H0 ;  /* 0x20000042ffec7230 */ /* 0x000fe40000004100 */
        /* <DEDUP_REMOVED lines=12> */
[----:B------:R-:W-:Y:S02]  /*16b0*/  HADD2.F32 R207, -RZ, R67.H1_H1 ;  /* 0x30000043ffcf7230 */ /* 0x000fe40000004100 */
[C---:B------:R-:W-:Y:S01]  /*16c0*/  FMUL.FTZ R203, R229.reuse, R218 ;  /* 0x000000dae5cb7220 */ /* 0x040fe20000410000 */
[----:B------:R-:W-:Y:S01]  /*16d0*/  FMUL.FTZ R200, R229, R200 ;  /* 0x000000c8e5c87220 */ /* 0x000fe20000410000 */
[----:B------:R-:W-:Y:S01]  /*16e0*/  FFMA.FTZ R213, R211, R209, RZ ;  /* 0x000000d1d3d57223 */ /* 0x000fe200000100ff */
[----:B------:R-:W-:Y:S01]  /*16f0*/  FADD.FTZ R145, R145, R202 ;  /* 0x000000ca91917221 */ /* 0x000fe20000010000 */
[----:B------:R-:W-:Y:S01]  /*1700*/  FFMA.FTZ R93, R198, R202, R93 ;  /* 0x000000cac65d7223 */ /* 0x000fe2000001005d */
[----:B------:R-:W-:Y:S01]  /*1710*/  FADD.FTZ R217, RZ, R209 ;  /* 0x000000d1ffd97221 */ /* 0x000fe20000010000 */
[-C--:B------:R-:W-:Y:S01]  /*1720*/  FMUL.FTZ R202, R232, R205.reuse ;  /* 0x000000cde8ca7220 */ /* 0x080fe20000410000 */
[----:B------:R-:W-:Y:S01]  /*1730*/  FADD.FTZ R146, R146, R205 ;  /* 0x000000cd92927221 */ /* 0x000fe20000010000 */
[----:B------:R-:W-:Y:S01]  /*1740*/  FFMA.FTZ R94, R203, R205, R94 ;  /* 0x000000cdcb5e7223 */ /* 0x000fe2000001005e */
[-C--:B------:R-:W-:Y:S01]  /*1750*/  FMUL.FTZ R205, R207, R204.reuse ;  /* 0x000000cccfcd7220 */ /* 0x080fe20000410000 */
[----:B------:R-:W-:Y:S01]  /*1760*/  FADD.FTZ R147, R147, R204 ;  /* 0x000000cc93937221 */ /* 0x000fe20000010000 */
[----:B------:R-:W-:Y:S01]  /*1770*/  FFMA.FTZ R95, R200, R204, R95 ;  /* 0x000000ccc85f7223 */ /* 0x000fe2000001005f */
[----:B------:R-:W-:Y:S01]  /*1780*/  FFMA.FTZ R204, R208, R206, R213 ;  /* 0x000000ced0cc7223 */ /* 0x000fe200000100d5 */
[----:B------:R-:W-:Y:S01]  /*1790*/  FMUL.FTZ R207, R229, R214 ;  /* 0x000000d6e5cf7220 */ /* 0x000fe20000410000 */
[----:B------:R-:W-:Y:S01]  /*17a0*/  FADD.FTZ R217, R206, R217 ;  /* 0x000000d9ced97221 */ /* 0x000fe20000010000 */
[----:B------:R-:W-:-:S02]  /*17b0*/  HADD2.F32 R215, -RZ, R180.H0_H0 ;  /* 0x200000b4ffd77230 */ /* 0x000fc40000004100 */
[----:B------:R-:W-:Y:S02]  /*17c0*/  HADD2.F32 R214, -RZ, R68.H0_H0 ;  /* 0x20000044ffd67230 */ /* 0x000fe40000004100 */
        /* <DEDUP_REMOVED lines=8> */
[----:B------:R-:W-:Y:S01]  /*1850*/  FADD.FTZ R214, R4, R215 ;  /* 0x000000d704d67221 */ /* 0x000fe20000010000 */
[----:B------:R-:W-:Y:S02]  /*1860*/  HADD2.F32 R218, -RZ, R180.H1_H1 ;  /* 0x300000b4ffda7230 */ /* 0x000fe40000004100 */
[----:B------:R-:W-:Y:S01]  /*1870*/  FMUL.FTZ R216, R229, R216 ;  /* 0x000000d8e5d87220 */ /* 0x000fe20000410000 */
[----:B------:R-:W-:Y:S02]  /*1880*/  HADD2.F32 R217, -RZ, R68.H1_H1 ;  /* 0x30000044ffd97230 */ /* 0x000fe40000004100 */
        /* <DEDUP_REMOVED lines=12> */
[----:B------:R-:W-:Y:S02]  /*1950*/  HADD2.F32 R219, -RZ, R181.H0_H0 ;  /* 0x200000b5ffdb7230 */ /* 0x000fe40000004100 */
[----:B------:R-:W-:Y:S02]  /*1960*/  HADD2.F32 R218, -RZ, R69.H0_H0 ;  /* 0x20000045ffda7230 */ /* 0x000fe40000004100 */
[----:B------:R-:W-:Y:S01]  /*1970*/  FFMA.FTZ R180, R14, R17, R215 ;  /* 0x000000110eb47223 */ /* 0x000fe200000100d7 */
[----:B------:R-:W-:-:S02]  /*1980*/  FADD.FTZ R217, R17, R212 ;  /* 0x000000d411d97221 */ /* 0x000fc40000010000 */
[----:B------:R-:W-:Y:S01]  /*1990*/  FMUL.FTZ R212, R218, R219 ;  /* 0x000000dbdad47220 */ /* 0x000fe20000410000 */
[----:B------:R-:W-:Y:S01]  /*19a0*/  FFMA.FTZ R215, R19, R16, R180 ;  /* 0x0000001013d77223 */ /* 0x000fe200000100b4 */
[----:B------:R-:W-:-:S03]  /*19b0*/  FADD.FTZ R218, R16, R217 ;  /* 0x000000d910da7221 */ /* 0x000fc60000010000 */
[----:B------:R-:W-:Y:S01]  /*19c0*/  FFMA.FTZ R180, R18, R21, R215 ;  /* 0x0000001512b47223 */ /* 0x000fe200000100d7 */
[----:B------:R-:W-:Y:S01]  /*19d0*/  FADD.FTZ R215, R21, R218 ;  /* 0x000000da15d77221 */ /* 0x000fe20000010000 */
[----:B------:R-:W-:Y:S02]  /*19e0*/  HADD2.F32 R232, -RZ, R181.H1_H1 ;  /* 0x300000b5ffe87230 */ /* 0x000fe40000004100 */
[----:B------:R-:W-:Y:S01]  /*19f0*/  FFMA.FTZ R181, R23, R20, R180 ;  /* 0x0000001417b57223 */ /* 0x000fe200000100b4 */
[----:B------:R-:W-:Y:S01]  /*1a00*/  FADD.FTZ R218, R20, R215 ;  /* 0x000000d714da7221 */ /* 0x000fe20000010000 */
[----:B------:R-:W-:Y:S02]  /*1a10*/  HADD2.F32 R217, -RZ, R69.H1_H1 ;  /* 0x30000045ffd97230 */ /* 0x000fe40000004100 */
[----:B------:R-:W-:Y:S01]  /*1a20*/  FFMA.FTZ R180, R22, R185, R181 ;  /* 0x000000b916b47223 */ /* 0x000fe200000100b5 */
[----:B------:R-:W-:Y:S01]  /*1a30*/  FADD.FTZ R215, R185, R218 ;  /* 0x000000dab9d77221 */ /* 0x000fe20000010000 */
[----:B------:R-:W-:-:S02]  /*1a40*/  FMUL.FTZ R220, R229, R220 ;  /* 0x000000dce5dc7220 */ /* 0x000fc40000410000 */
[----:B------:R-:W-:Y:S01]  /*1a50*/  FFMA.FTZ R181, R187, R184, R180 ;  /* 0x000000b8bbb57223 */ /* 0x000fe200000100b4 */
[----:B------:R-:W-:Y:S01]  /*1a60*/  FADD.FTZ R180, R184, R215 ;  /* 0x000000d7b8b47221 */ /* 0x000fe20000010000 */
[----:B------:R-:W-:Y:S01]  /*1a70*/  FADD.FTZ R143, R143, R232 ;  /* 0x000000e88f8f7221 */ /* 0x000fe20000010000 */
[-C--:B------:R-:W-:Y:S01]  /*1a80*/  FFMA.FTZ R99, R220, R232.reuse, R99 ;  /* 0x000000e8dc637223 */ /* 0x080fe20000010063 */
[----:B------:R-:W-:Y:S01]  /*1a90*/  FMUL.FTZ R218, R217, R232 ;  /* 0x000000e8d9da7220 */ /* 0x000fe20000410000 */
[----:B------:R-:W-:Y:S01]  /*1aa0*/  FFMA.FTZ R232, R186, R189, R181 ;  /* 0x000000bdbae87223 */ /* 0x000fe200000100b5 */
[----:B------:R-:W-:Y:S01]  /*1ab0*/  FADD.FTZ R215, R189, R180 ;  /* 0x000000b4bdd77221 */ /* 0x000fe20000010000 */
[----:B------:R-:W-:Y:S02]  /*1ac0*/  FMUL.FTZ R217, R229, R222 ;  /* 0x000000dee5d97220 */ /* 0x000fe40000410000 */
[----:B------:R-:W-:Y:S01]  /*1ad0*/  FFMA.FTZ R181, R191, R188, R232 ;  /* 0x000000bcbfb57223 */ /* 0x000fe200000100e8 */
[----:B------:R-:W-:Y:S01]  /*1ae0*/  FADD.FTZ R222, R188, R215 ;  /* 0x000000d7bcde7221 */ /* 0x000fe20000010000 */
[----:B------:R-:W-:Y:S01]  /*1af0*/  FADD.FTZ R142, R142, R219 ;  /* 0x000000db8e8e7221 */ /* 0x000fe20000010000 */
[----:B------:R-:W-:Y:S01]  /*1b00*/  FFMA.FTZ R98, R213, R219, R98 ;  /* 0x000000dbd5627223 */ /* 0x000fe20000010062 */
[----:B------:R-:W-:Y:S01]  /*1b10*/  FFMA.FTZ R180, R190, R193, R181 ;  /* 0x000000c1beb47223 */ /* 0x000fe200000100b5 */
[----:B------:R-:W-:Y:S01]  /*1b20*/  FADD.FTZ R219, R193, R222 ;  /* 0x000000dec1db7221 */ /* 0x000fe20000010000 */
[----:B------:R-:W-:-:S02]  /*1b30*/  HADD2.F32 R221, -RZ, R182.H0_H0 ;  /* 0x200000b6ffdd7230 */ /* 0x000fc40000004100 */
[----:B------:R-:W-:Y:S01]  /*1b40*/  FFMA.FTZ R181, R195, R192, R180 ;  /* 0x000000c0c3b57223 */ /* 0x000fe200000100b4 */
[----:B------:R-:W-:Y:S01]  /*1b50*/  FADD.FTZ R222, R192, R219 ;  /* 0x000000dbc0de7221 */ /* 0x000fe20000010000 */
[----:B------:R-:W-:Y:S02]  /*1b60*/  HADD2.F32 R215, -RZ, R70.H0_H0 ;  /* 0x20000046ffd77230 */ /* 0x000fe40000004100 */
[----:B------:R-:W-:Y:S01]  /*1b70*/  FFMA.FTZ R180, R194, R197, R181 ;  /* 0x000000c5c2b47223 */ /* 0x000fe200000100b5 */
[----:B------:R-:W-:Y:S01]  /*1b80*/  FADD.FTZ R219, R197, R222 ;  /* 0x000000dec5db7221 */ /* 0x000fe20000010000 */
[----:B------:R-:W-:Y:S01]  /*1b90*/  FADD.FTZ R136, R136, R221 ;  /* 0x000000dd88887221 */ /* 0x000fe20000010000 */
[-C--:B------:R-:W-:Y:S01]  /*1ba0*/  FFMA.FTZ R100, R217, R221.reuse, R100 ;  /* 0x000000ddd9647223 */ /* 0x080fe20000010064 */
[----:B------:R-:W-:Y:S01]  /*1bb0*/  FMUL.FTZ R215, R215, R221 ;  /* 0x000000ddd7d77220 */ /* 0x000fe20000410000 */
[----:B------:R-:W-:Y:S02]  /*1bc0*/  HADD2.F32 R221, -RZ, R182.H1_H1 ;  /* 0x300000b6ffdd7230 */ /* 0x000fe40000004100 */
[----:B------:R-:W-:Y:S01]  /*1bd0*/  FFMA.FTZ R181, R199, R196, R180 ;  /* 0x000000c4c7b57223 */ /* 0x000fe200000100b4 */
[----:B------:R-:W-:-:S03]  /*1be0*/  FADD.FTZ R182, R196, R219 ;  /* 0x000000dbc4b67221 */ /* 0x000fc60000010000 */
[----:B------:R-:W-:Y:S01]  /*1bf0*/  FFMA.FTZ R180, R198, R201, R181 ;  /* 0x000000c9c6b47223 */ /* 0x000fe200000100b5 */
[----:B------:R-:W-:-:S03]  /*1c00*/  FADD.FTZ R219, R201, R182 ;  /* 0x000000b6c9db7221 */ /* 0x000fc60000010000 */
[----:B------:R-:W-:Y:S01]  /*1c10*/  FFMA.FTZ R181, R203, R202, R180 ;  /* 0x000000cacbb57223 */ /* 0x000fe200000100b4 */
[----:B------:R-:W-:Y:S01]  /*1c20*/  FADD.FTZ R180, R202, R219 ;  /* 0x000000dbcab47221 */ /* 0x000fe20000010000 */
[----:B------:R-:W-:Y:S02]  /*1c30*/  HADD2.F32 R222, -RZ, R70.H1_H1 ;  /* 0x30000046ffde7230 */ /* 0x000fe40000004100 */
[----:B------:R-:W-:Y:S01]  /*1c40*/  FFMA.FTZ R182, R200, R205, R181 ;  /* 0x000000cdc8b67223 */ /* 0x000fe200000100b5 */
[----:B------:R-:W-:Y:S01]  /*1c50*/  FADD.FTZ R181, R205, R180 ;  /* 0x000000b4cdb57221 */ /* 0x000fe20000010000 */
[----:B------:R-:W-:Y:S02]  /*1c60*/  FMUL.FTZ R224, R229, R224 ;  /* 0x000000e0e5e07220 */ /* 0x000fe40000410000 */
[----:B------:R-:W-:Y:S01]  /*1c70*/  FFMA.FTZ R219, R207, R204, R182 ;  /* 0x000000cccfdb7223 */ /* 0x000fe200000100b6 */
[----:B------:R-:W-:Y:S01]  /*1c80*/  FADD.FTZ R181, R204, R181 ;  /* 0x000000b5ccb57221 */ /* 0x000fe20000010000 */
[----:B------:R-:W-:Y:S01]  /*1c90*/  FADD.FTZ R137, R137, R221 ;  /* 0x000000dd89897221 */ /* 0x000fe20000010000 */
[-C--:B------:R-:W-:Y:S01]  /*1ca0*/  FFMA.FTZ R101, R224, R221.reuse, R101 ;  /* 0x000000dde0657223 */ /* 0x080fe20000010065 */
[----:B------:R-:W-:Y:S01]  /*1cb0*/  FMUL.FTZ R222, R222, R221 ;  /* 0x000000dddede7220 */ /* 0x000fe20000410000 */
[----:B------:R-:W-:-:S02]  /*1cc0*/  HADD2.F32 R225, -RZ, R183.H0_H0 ;  /* 0x200000b7ffe17230 */ /* 0x000fc40000004100 */
[----:B------:R-:W-:Y:S01]  /*1cd0*/  FMUL.FTZ R221, R229, R230 ;  /* 0x000000e6e5dd7220 */ /* 0x000fe20000410000 */
        /* <DEDUP_REMOVED lines=25> */
.L_x_3190:
[----:B-----5:R-:W-:Y:S01]  /*1e70*/  ISETP.GE.AND P2, PT, R223, 0x1, PT ;  /* 0x00000001df00780c */ /* 0x020fe20003f46270 */
[----:B------:R-:W-:Y:S01]  /*1e80*/  HFMA2 R251, -RZ, RZ, 0, 0 ;  /* 0x00000000fffb7431 */ /* 0x000fe200000001ff */
[----:B------:R-:W-:Y:S02]  /*1e90*/  MOV R234, UR14 ;  /* 0x0000000e00ea7c02 */ /* 0x000fe40008000f00 */
[----:B------:R-:W-:Y:S02]  /*1ea0*/  MOV R233, UR15 ;  /* 0x0000000f00e97c02 */ /* 0x000fe40008000f00 */
[----:B------:R-:W-:-:S04]  /*1eb0*/  ISETP.NE.U32.AND P0, PT, R234, RZ, PT ;  /* 0x000000ffea00720c */ /* 0x000fc80003f05070 */
[----:B------:R-:W-:-:S03]  /*1ec0*/  ISETP.NE.AND.EX P0, PT, R233, RZ, PT, P0 ;  /* 0x000000ffe900720c */ /* 0x000fc60003f05300 */
[----:B------:R-:W1:Y:S01]  /*1ed0*/  @P2 LDC R181, c[0x0][0x388] ;  /* 0x0000e200ffb52b82 */ /* 0x000e620000000800 */
[----:B------:R-:W2:Y:S01]  /*1ee0*/  @P2 S2R R182, SR_TID.X ;  /* 0x0000000000b62919 */ /* 0x000ea20000002100 */
[----:B------:R-:W-:-:S05]  /*1ef0*/  @P2 IADD3 R180, PT, PT, R223, -0x1, RZ ;  /* 0xffffffffdfb42810 */ /* 0x000fca0007ffe0ff */
[----:B-1----:R-:W-:-:S05]  /*1f00*/  @P2 IMAD R180, R180, R181, RZ ;  /* 0x000000b5b4b42224 */ /* 0x002fca00078e02ff */
[----:B------:R-:W-:-:S04]  /*1f10*/  @P2 SHF.R.S32.HI R181, RZ, 0x1f, R180 ;  /* 0x0000001fffb52819 */ /* 0x000fc800000114b4 */
[----:B------:R-:W-:Y:S02]  /*1f20*/  @P2 LEA.HI R181, R181, R180, RZ, 0x3 ;  /* 0x000000b4b5b52211 */ /* 0x000fe400078f18ff */
[----:B--2---:R-:W-:-:S04]  /*1f30*/  @P2 LOP3.LUT R182, R182, 0x1f, RZ, 0xc0, !PT ;  /* 0x0000001fb6b62812 */ /* 0x004fc800078ec0ff */
[----:B------:R-:W-:Y:S02]  /*1f40*/  @P2 LEA.HI.SX32 R251, R181, R182, 0x1d ;  /* 0x000000b6b5fb2211 */ /* 0x000fe400078feaff */
[----:B------:R-:W-:Y:S01]  /*1f50*/  CS2R R180, SRZ ;  /* 0x0000000000b47805 */ /* 0x000fe2000001ff00 */
[----:B------:R-:W-:Y:S06]  /*1f60*/  @P0 BRA `(.L_x_3192) ;  /* 0x0000000000340947 */ /* 0x000fec0003800000 */
[----:B------:R-:W1:Y:S01]  /*1f70*/  LDC.64 R242, c[0x0][0x3b0] ;  /* 0x0000ec00fff27b82 */ /* 0x000e620000000a00 */
[C---:B------:R-:W-:Y:S02]  /*1f80*/  IADD3 R249, PT, PT, R251.reuse, 0x20, RZ ;  /* 0x00000020fbf97810 */ /* 0x040fe40007ffe0ff */
[C---:B------:R-:W-:Y:S02]  /*1f90*/  IADD3 R247, PT, PT, R251.reuse, 0x40, RZ ;  /* 0x00000040fbf77810 */ /* 0x040fe40007ffe0ff */
        /* <DEDUP_REMOVED lines=10> */
.L_x_3192:
[----:B------:R-:W1:Y:S01]  /*2040*/  S2R R28, SR_TID.X ;  /* 0x00000000001c7919 */ /* 0x000e620000002100 */
[----:B------:R-:W2:Y:S01]  /*2050*/  LDC.64 R242, c[0x0][0x3b0] ;  /* 0x0000ec00fff27b82 */ /* 0x000ea20000000a00 */
[----:B------:R-:W-:Y:S01]  /*2060*/  IMAD R26, R210, UR8, RZ ;  /* 0x00000008d21a7c24 */ /* 0x000fe2000f8e02ff */
[C---:B------:R-:W-:Y:S02]  /*2070*/  IADD3 R249, PT, PT, R251.reuse, 0x20, RZ ;  /* 0x00000020fbf97810 */ /* 0x040fe40007ffe0ff */
[C---:B------:R-:W-:Y:S02]  /*2080*/  IADD3 R247, PT, PT, R251.reuse, 0x40, RZ ;  /* 0x00000040fbf77810 */ /* 0x040fe40007ffe0ff */
[----:B------:R-:W-:Y:S02]  /*2090*/  SHF.R.S32.HI R27, RZ, 0x1f, R26 ;  /* 0x0000001fff1b7819 */ /* 0x000fe4000001141a */
[----:B------:R-:W3:Y:S01]  /*20a0*/  LDC.64 R24, c[0x0][0x438] ;  /* 0x00010e00ff187b82 */ /* 0x000ee20000000a00 */
[----:B------:R-:W-:-:S02]  /*20b0*/  IADD3 R31, PT, PT, R251, 0x60, RZ ;  /* 0x00000060fb1f7810 */ /* 0x000fc40007ffe0ff */
[----:B------:R-:W-:Y:S01]  /*20c0*/  LEA.HI R27, R27, R26, RZ, 0x3 ;  /* 0x0000001a1b1b7211 */ /* 0x000fe200078f18ff */
[----:B--2---:R-:W-:-:S04]  /*20d0*/  IMAD.WIDE.U32 R250, R251, 0x8, R242 ;  /* 0x00000008fbfa7825 */ /* 0x004fc800078e00f2 */
[--C-:B------:R-:W-:Y:S02]  /*20e0*/  IMAD.WIDE.U32 R248, R249, 0x8, R242.reuse ;  /* 0x00000008f9f87825 */ /* 0x100fe400078e00f2 */
[----:B------:R-:W5:Y:S01]  /*20f0*/  LDG.E.64 R250, desc[UR6][R250.64] ;  /* 0x00000006fafa7981 */ /* 0x000f62000c1e1b00 */
[----:B-1----:R-:W-:Y:S01]  /*2100*/  LOP3.LUT R28, R28, 0x1f, RZ, 0xc0, !PT ;  /* 0x0000001f1c1c7812 */ /* 0x002fe200078ec0ff */
        /* <DEDUP_REMOVED lines=9> */
[----:B---3--:R-:W-:-:S04]  /*21a0*/  IMAD.WIDE.U32 R36, R37, 0x10, R24 ;  /* 0x0000001025247825 */ /* 0x008fc800078e0018 */
[--C-:B------:R-:W-:Y:S02]  /*21b0*/  IMAD.WIDE.U32 R32, R33, 0x10, R24.reuse ;  /* 0x0000001021207825 */ /* 0x100fe400078e0018 */
[----:B------:R-:W5:Y:S02]  /*21c0*/  LDG.E.128 R36, desc[UR6][R36.64] ;  /* 0x0000000624247981 */ /* 0x000f64000c1e1d00 */
[--C-:B------:R-:W-:Y:S02]  /*21d0*/  IMAD.WIDE.U32 R28, R29, 0x10, R24.reuse ;  /* 0x000000101d1c7825 */ /* 0x100fe400078e0018 */
[----:B------:R-:W5:Y:S02]  /*21e0*/  LDG.E.128 R32, desc[UR6][R32.64] ;  /* 0x0000000620207981 */ /* 0x000f64000c1e1d00 */
[----:B------:R-:W-:Y:S02]  /*21f0*/  IMAD.WIDE.U32 R24, R27, 0x10, R24 ;  /* 0x000000101b187825 */ /* 0x000fe400078e0018 */
[----:B------:R-:W5:Y:S04]  /*2200*/  LDG.E.128 R28, desc[UR6][R28.64] ;  /* 0x000000061c1c7981 */ /* 0x000f68000c1e1d00 */
[----:B------:R-:W5:Y:S02]  /*2210*/  LDG.E.128 R24, desc[UR6][R24.64] ;  /* 0x0000000618187981 */ /* 0x000f64000c1e1d00 */
.L_x_3191:
[----:B------:R-:W-:Y:S05]  /*2220*/  BSYNC.RECONVERGENT B1 ;  /* 0x0000000000017941 */ /* 0x000fea0003800200 */
.L_x_3189:
        /* <DEDUP_REMOVED lines=20> */
.L_x_3580:
[----:B------:R-:W4:Y:S01]  /*2370*/  S2R R227, SR_TID.X ;  /* 0x0000000000e37919 */ /* 0x000f220000002100 */
[----:B------:R-:W0:Y:S01]  /*2380*/  @P2 LDC.64 R180, c[0x0][0x390] ;  /* 0x0000e400ffb42b82 */ /* 0x000e220000000a00 */
[----:B------:R-:W-:Y:S01]  /*2390*/  @P2 IADD3 R223, PT, PT, R223, -0x1, RZ ;  /* 0xffffffffdfdf2810 */ /* 0x000fe20007ffe0ff */
[----:B------:R-:W-:-:S04]  /*23a0*/  HFMA2 R232, -RZ, RZ, 0, 0 ;  /* 0x00000000ffe87431 */ /* 0x000fc800000001ff */
        /* <DEDUP_REMOVED lines=8> */
[----:B--2---:R-:W-:Y:S01]  /*2430*/  FADD.FTZ R230, R182, R231 ;  /* 0x000000e7b6e67221 */ /* 0x004fe20000010000 */
[----:B-1----:R-:W-:Y:S02]  /*2440*/  IMAD R182, R210, UR8, RZ ;  /* 0x00000008d2b67c24 */ /* 0x002fe4000f8e02ff */
[----:B---3--:R-:W-:Y:S01]  /*2450*/  FADD.FTZ R231, R183, R238 ;  /* 0x000000eeb7e77221 */ /* 0x008fe20000010000 */
[----:B------:R-:W-:Y:S01]  /*2460*/  ISETP.NE.AND.EX P0, PT, R233, RZ, PT, P0 ;  /* 0x000000ffe900720c */ /* 0x000fe20003f05300 */
[----:B------:R-:W-:Y:S01]  /*2470*/  FMUL.FTZ R230, R230, UR10 ;  /* 0x0000000ae6e67c20 */ /* 0x000fe20008410000 */
[----:B------:R-:W-:Y:S01]  /*2480*/  ISETP.NE.AND P3, PT, RZ, UR9, PT ;  /* 0x00000009ff007c0c */ /* 0x000fe2000bf65270 */
[----:B------:R-:W-:Y:S01]  /*2490*/  BSSY.RECONVERGENT B1, `(.L_x_3194) ;  /* 0x0000308000017945 */ /* 0x000fe20003800200 */
[----:B------:R-:W-:Y:S01]  /*24a0*/  SHF.R.S32.HI R183, RZ, 0x1f, R182 ;  /* 0x0000001fffb77819 */ /* 0x000fe200000114b6 */
[----:B------:R-:W-:Y:S01]  /*24b0*/  FMUL.FTZ R231, R231, UR10 ;  /* 0x0000000ae7e77c20 */ /* 0x000fe20008410000 */
[----:B------:R-:W-:-:S02]  /*24c0*/  FSEL R230, R230, RZ, !P3 ;  /* 0x000000ffe6e67208 */ /* 0x000fc40005800000 */
[----:B------:R-:W-:-:S04]  /*24d0*/  LEA.HI R183, R183, R182, RZ, 0x3 ;  /* 0x000000b6b7b77211 */ /* 0x000fc800078f18ff */
[----:B------:R-:W-:Y:S01]  /*24e0*/  LEA.HI.SX32 R223, R183, R236, 0x1d ;  /* 0x000000ecb7df7211 */ /* 0x000fe200078feaff */
[----:B0-----:R-:W-:Y:S06]  /*24f0*/  @P0 BRA `(.L_x_3195) ;  /* 0x0000001c00480947 */ /* 0x001fec0003800000 */
        /* <DEDUP_REMOVED lines=20> */
.L_x_3200:
[----:B------:R-:W-:Y:S05]  /*2640*/  BSYNC.RECONVERGENT B3 ;  /* 0x0000000000037941 */ /* 0x000fea0003800200 */
.L_x_3199:
        /* <DEDUP_REMOVED lines=13> */
.L_x_3202:
[----:B------:R-:W-:Y:S05]  /*2720*/  BSYNC.RECONVERGENT B3 ;  /* 0x0000000000037941 */ /* 0x000fea0003800200 */
.L_x_3201:
[----:B------:R-:W-:Y:S02]  /*2730*/  F2FP.F16.F32.PACK_AB R180, RZ, R132 ;  /* 0x00000084ffb4723e */ /* 0x000fe400000000ff */
[----:B------:R-:W-:Y:S02]  /*2740*/  MOV R132, R181 ;  /* 0x000000b500847202 */ /* 0x000fe40000000f00 */
[----:B------:R-:W-:-:S07]  /*2750*/  PRMT R172, R180, 0x7610, R172 ;  /* 0x00007610b4ac7816 */ /* 0x000fce00000000ac */
.L_x_3198:
[----:B------:R-:W-:Y:S05]  /*2760*/  BSYNC.RECONVERGENT B2 ;  /* 0x0000000000027941 */ /* 0x000fea0003800200 */
.L_x_3197:
        /* <DEDUP_REMOVED lines=15> */
.L_x_3206:
[----:B------:R-:W-:Y:S05]  /*2860*/  BSYNC.RECONVERGENT B3 ;  /* 0x0000000000037941 */ /* 0x000fea0003800200 */
.L_x_3205:
[----:B------:R-:W-:Y:S01]  /*2870*/  BSSY.RECONVERGENT B3, `(.L_x_3207) ;  /* 0x000000d000037945 */ /* 0x000fe20003800200 */
[----:B------:R-:W-:Y:S01]  /*2880*/  FADD.FTZ R181, R133, R180 ;  /* 0x000000b485b57221 */ /* 0x000fe20000010000 */
[----:B------:R-:W-:Y:S02]  /*2890*/  MOV R133, RZ ;  /* 0x000000ff00857202 */ /* 0x000fe40000000f00 */
        /* <DEDUP_REMOVED lines=10> */
.L_x_3208:
[----:B------:R-:W-:Y:S05]  /*2940*/  BSYNC.RECONVERGENT B3 ;  /* 0x0000000000037941 */ /* 0x000fea0003800200 */
.L_x_3207:
[----:B------:R-:W-:Y:S02]  /*2950*/  F2FP.F16.F32.PACK_AB R180, RZ, R133 ;  /* 0x00000085ffb4723e */ /* 0x000fe400000000ff */
[----:B------:R-:W-:Y:S02]  /*2960*/  MOV R133, R181 ;  /* 0x000000b500857202 */ /* 0x000fe40000000f00 */
[----:B------:R-:W-:-:S07]  /*2970*/  PRMT R172, R172, 0x5410, R180 ;  /* 0x00005410acac7816 */ /* 0x000fce00000000b4 */
.L_x_3204:
[----:B------:R-:W-:Y:S05]  /*2980*/  BSYNC.RECONVERGENT B2 ;  /* 0x0000000000027941 */ /* 0x000fea0003800200 */
.L_x_3203:
        /* <DEDUP_REMOVED lines=15> */
.L_x_3212:
[----:B------:R-:W-:Y:S05]  /*2a80*/  BSYNC.RECONVERGENT B3 ;  /* 0x0000000000037941 */ /* 0x000fea0003800200 */
.L_x_3211:
        /* <DEDUP_REMOVED lines=13> */
.L_x_3214:
[----:B------:R-:W-:Y:S05]  /*2b60*/  BSYNC.RECONVERGENT B3 ;  /* 0x0000000000037941 */ /* 0x000fea0003800200 */
.L_x_3213:
[----:B------:R-:W-:Y:S02]  /*2b70*/  F2FP.F16.F32.PACK_AB R180, RZ, R134 ;  /* 0x00000086ffb4723e */ /* 0x000fe400000000ff */
[----:B------:R-:W-:Y:S02]  /*2b80*/  MOV R134, R181 ;  /* 0x000000b500867202 */ /* 0x000fe40000000f00 */
[----:B------:R-:W-:-:S07]  /*2b90*/  PRMT R173, R180, 0x7610, R173 ;  /* 0x00007610b4ad7816 */ /* 0x000fce00000000ad */
.L_x_3210:
[----:B------:R-:W-:Y:S05]  /*2ba0*/  BSYNC.RECONVERGENT B2 ;  /* 0x0000000000027941 */ /* 0x000fea0003800200 */
.L_x_3209:
        /* <DEDUP_REMOVED lines=15> */
.L_x_3218:
[----:B------:R-:W-:Y:S05]  /*2ca0*/  BSYNC.RECONVERGENT B3 ;  /* 0x0000000000037941 */ /* 0x000fea0003800200 */
.L_x_3217:
[----:B------:R-:W-:Y:S01]  /*2cb0*/  BSSY.RECONVERGENT B3, `(.L_x_3219) ;  /* 0x000000d000037945 */ /* 0x000fe20003800200 */
[----:B------:R-:W-:Y:S01]  /*2cc0*/  FADD.FTZ R181, R135, R180 ;  /* 0x000000b487b57221 */ /* 0x000fe20000010000 */
[----:B------:R-:W-:Y:S02]  /*2cd0*/  MOV R135, RZ ;  /* 0x000000ff00877202 */ /* 0x000fe40000000f00 */
        /* <DEDUP_REMOVED lines=10> */
.L_x_3220:
[----:B------:R-:W-:Y:S05]  /*2d80*/  BSYNC.RECONVERGENT B3 ;  /* 0x0000000000037941 */ /* 0x000fea0003800200 */
.L_x_3219:
[----:B------:R-:W-:Y:S02]  /*2d90*/  F2FP.F16.F32.PACK_AB R180, RZ, R135 ;  /* 0x00000087ffb4723e */ /* 0x000fe400000000ff */
[----:B------:R-:W-:Y:S02]  /*2da0*/  MOV R135, R181 ;  /* 0x000000b500877202 */ /* 0x000fe40000000f00 */
[----:B------:R-:W-:-:S07]  /*2db0*/  PRMT R173, R173, 0x5410, R180 ;  /* 0x00005410adad7816 */ /* 0x000fce00000000b4 */
.L_x_3216:
[----:B------:R-:W-:Y:S05]  /*2dc0*/  BSYNC.RECONVERGENT B2 ;  /* 0x0000000000027941 */ /* 0x000fea0003800200 */
.L_x_3215:
        /* <DEDUP_REMOVED lines=15> */
.L_x_3224:
[----:B------:R-:W-:Y:S05]  /*2ec0*/  BSYNC.RECONVERGENT B3 ;  /* 0x0000000000037941 */ /* 0x000fea0003800200 */
.L_x_3223:
        /* <DEDUP_REMOVED lines=13> */
.L_x_3226:
[----:B------:R-:W-:Y:S05]  /*2fa0*/  BSYNC.RECONVERGENT B3 ;  /* 0x0000000000037941 */ /* 0x000fea0003800200 */
.L_x_3225:
[----:B------:R-:W-:Y:S02]  /*2fb0*/  F2FP.F16.F32.PACK_AB R180, RZ, R128 ;  /* 0x00000080ffb4723e */ /* 0x000fe400000000ff */
[----:B------:R-:W-:Y:S02]  /*2fc0*/  MOV R128, R181 ;  /* 0x000000b500807202 */ /* 0x000fe40000000f00 */
[----:B------:R-:W-:-:S07]  /*2fd0*/  PRMT R174, R180, 0x7610, R174 ;  /* 0x00007610b4ae7816 */ /* 0x000fce00000000ae */
.L_x_3222:
[----:B------:R-:W-:Y:S05]  /*2fe0*/  BSYNC.RECONVERGENT B2 ;  /* 0x0000000000027941 */ /* 0x000fea0003800200 */
.L_x_3221:
        /* <DEDUP_REMOVED lines=15> */
.L_x_3230:
[----:B------:R-:W-:Y:S05]  /*30e0*/  BSYNC.RECONVERGENT B3 ;  /* 0x0000000000037941 */ /* 0x000fea0003800200 */
.L_x_3229:
        /* <DEDUP_REMOVED lines=13> */
.L_x_3232:
[----:B------:R-:W-:Y:S05]  /*31c0*/  BSYNC.RECONVERGENT B3 ;  /* 0x0000000000037941 */ /* 0x000fea0003800200 */
.L_x_3231:
[----:B------:R-:W-:Y:S02]  /*31d0*/  F2FP.F16.F32.PACK_AB R180, RZ, R129 ;  /* 0x00000081ffb4723e */ /* 0x000fe400000000ff */
[----:B------:R-:W-:Y:S02]  /*31e0*/  MOV R129, R181 ;  /* 0x000000b500817202 */ /* 0x000fe40000000f00 */
[----:B------:R-:W-:-:S07]  /*31f0*/  PRMT R174, R174, 0x5410, R180 ;  /* 0x00005410aeae7816 */ /* 0x000fce00000000b4 */
.L_x_3228:
[----:B------:R-:W-:Y:S05]  /*3200*/  BSYNC.RECONVERGENT B2 ;  /* 0x0000000000027941 */ /* 0x000fea0003800200 */
.L_x_3227:
        /* <DEDUP_REMOVED lines=15> */
.L_x_3236:
[----:B------:R-:W-:Y:S05]  /*3300*/  BSYNC.RECONVERGENT B3 ;  /* 0x0000000000037941 */ /* 0x000fea0003800200 */
.L_x_3235:
        /* <DEDUP_REMOVED lines=13> */
.L_x_3238:
[----:B------:R-:W-:Y:S05]  /*33e0*/  BSYNC.RECONVERGENT B3 ;  /* 0x0000000000037941 */ /* 0x000fea0003800200 */
.L_x_3237:
[----:B------:R-:W-:Y:S02]  /*33f0*/  F2FP.F16.F32.PACK_AB R180, RZ, R130 ;  /* 0x00000082ffb4723e */ /* 0x000fe400000000ff */
[----:B------:R-:W-:Y:S02]  /*3400*/  MOV R130, R181 ;  /* 0x000000b500827202 */ /* 0x000fe40000000f00 */
[----:B------:R-:W-:-:S07]  /*3410*/  PRMT R175, R180, 0x7610, R175 ;  /* 0x00007610b4af7816 */ /* 0x000fce00000000af */
.L_x_3234:
[----:B------:R-:W-:Y:S05]  /*3420*/  BSYNC.RECONVERGENT B2 ;  /* 0x0000000000027941 */ /* 0x000fea0003800200 */
.L_x_3233:
        /* <DEDUP_REMOVED lines=15> */
.L_x_3241:
[----:B------:R-:W-:Y:S05]  /*3520*/  BSYNC.RECONVERGENT B2 ;  /* 0x0000000000027941 */ /* 0x000fea0003800200 */
.L_x_3240:
        /* <DEDUP_REMOVED lines=13> */
.L_x_3243:
[----:B------:R-:W-:Y:S05]  /*3600*/  BSYNC.RECONVERGENT B2 ;  /* 0x0000000000027941 */ /* 0x000fea0003800200 */
.L_x_3242:
[----:B------:R-:W-:-:S04]  /*3610*/  F2FP.F16.F32.PACK_AB R131, RZ, R131 ;  /* 0x00000083ff83723e */ /* 0x000fc800000000ff */
[----:B------:R-:W-:Y:S02]  /*3620*/  PRMT R175, R175, 0x5410, R131 ;  /* 0x00005410afaf7816 */ /* 0x000fe40000000083 */
[----:B------:R-:W-:Y:S01]  /*3630*/  MOV R131, R180 ;  /* 0x000000b400837202 */ /* 0x000fe20000000f00 */
[----:B------:R-:W-:Y:S06]  /*3640*/  BRA `(.L_x_3239) ;  /* 0x0000001c00b07947 */ /* 0x000fec0003800000 */
.L_x_3196:
[-CC-:B------:R-:W-:Y:S01]  /*3650*/  FFMA.FTZ R177, R208, R231.reuse, R230.reuse ;  /* 0x000000e7d0b17223 */ /* 0x180fe200000100e6 */
[-CC-:B------:R-:W-:Y:S01]  /*3660*/  FFMA.FTZ R176, R211, R231.reuse, R230.reuse ;  /* 0x000000e7d3b07223 */ /* 0x180fe200000100e6 */
[-CC-:B------:R-:W-:Y:S01]  /*3670*/  FFMA.FTZ R179, R3, R231.reuse, R230.reuse ;  /* 0x000000e703b37223 */ /* 0x180fe200000100e6 */
[-CC-:B------:R-:W-:Y:S01]  /*3680*/  FFMA.FTZ R182, R2, R231.reuse, R230.reuse ;  /* 0x000000e702b67223 */ /* 0x180fe200000100e6 */
[----:B------:R-:W-:Y:S01]  /*3690*/  FADD.FTZ R178, R206, -R177 ;  /* 0x800000b1ceb27221 */ /* 0x000fe20000010000 */
[-C--:B------:R-:W-:Y:S01]  /*36a0*/  FFMA.FTZ R244, R6, R231.reuse, R230 ;  /* 0x000000e706f47223 */ /* 0x080fe200000100e6 */
[----:B------:R-:W-:Y:S01]  /*36b0*/  FADD.FTZ R176, R209, -R176 ;  /* 0x800000b0d1b07221 */ /* 0x000fe20000010000 */
[----:B------:R-:W-:Y:S01]  /*36c0*/  FADD.FTZ R180, R0, -R179 ;  /* 0x800000b300b47221 */ /* 0x000fe20000010000 */
[----:B------:R-:W-:Y:S01]  /*36d0*/  FFMA.FTZ R177, R7, R231, R230 ;  /* 0x000000e707b17223 */ /* 0x000fe200000100e6 */
[----:B------:R-:W-:Y:S01]  /*36e0*/  FADD.FTZ R238, R5, -R182 ;  /* 0x800000b605ee7221 */ /* 0x000fe20000010000 */
[----:B------:R-:W-:Y:S01]  /*36f0*/  FADD.FTZ R252, R9, -R244 ;  /* 0x800000f409fc7221 */ /* 0x000fe20000010000 */
[C---:B------:R-:W-:Y:S01]  /*3700*/  FMUL.FTZ R176, R229.reuse, R176 ;  /* 0x000000b0e5b07220 */ /* 0x040fe20000410000 */
        /* <DEDUP_REMOVED lines=29> */
.L_x_3245:
[----:B------:R-:W-:Y:S05]  /*38e0*/  BSYNC.RECONVERGENT B2 ;  /* 0x0000000000027941 */ /* 0x000fea0003800200 */
.L_x_3244:
        /* <DEDUP_REMOVED lines=18> */
.L_x_3247:
[----:B------:R-:W-:Y:S05]  /*3a10*/  BSYNC.RECONVERGENT B2 ;  /* 0x0000000000027941 */ /* 0x000fea0003800200 */
.L_x_3246:
        /* <DEDUP_REMOVED lines=18> */
.L_x_3249:
[----:B------:R-:W-:Y:S05]  /*3b40*/  BSYNC.RECONVERGENT B2 ;  /* 0x0000000000027941 */ /* 0x000fea0003800200 */
.L_x_3248:
        /* <DEDUP_REMOVED lines=18> */
.L_x_3251:
[----:B------:R-:W-:Y:S05]  /*3c70*/  BSYNC.RECONVERGENT B2 ;  /* 0x0000000000027941 */ /* 0x000fea0003800200 */
.L_x_3250:
[----:B------:R-:W-:Y:S01]  /*3c80*/  BSSY.RECONVERGENT B2, `(.L_x_3252) ;  /* 0x0000015000027945 */ /* 0x000fe20003800200 */
        /* <DEDUP_REMOVED lines=20> */
.L_x_3253:
[----:B------:R-:W-:Y:S05]  /*3dd0*/  BSYNC.RECONVERGENT B2 ;  /* 0x0000000000027941 */ /* 0x000fea0003800200 */
.L_x_3252:
[----:B------:R-:W-:Y:S01]  /*3de0*/  BSSY.RECONVERGENT B2, `(.L_x_3254) ;  /* 0x0000013000027945 */ /* 0x000fe20003800200 */
[----:B------:R-:W-:-:S03]  /*3df0*/  F2FP.F16.F32.PACK_AB R178, R176, R182 ;  /* 0x000000b6b0b2723e */ /* 0x000fc600000000ff */
[----:B------:R-:W-:Y:S05]  /*3e00*/  @!P2 BRA `(.L_x_3255) ;  /* 0x000000000040a947 */ /* 0x000fea0003800000 */
[----:B-----5:R-:W-:-:S13]  /*3e10*/  LOP3.LUT P1, RZ, R251, 0xff00, RZ, 0xc0, !PT ;  /* 0x0000ff00fbff7812 */ /* 0x020fda000782c0ff */
[----:B------:R-:W0:Y:S01]  /*3e20*/  @P1 LDC.64 R180, c[0x0][0x408] ;  /* 0x00010200ffb41b82 */ /* 0x000e220000000a00 */
[----:B------:R-:W-:-:S07]  /*3e30*/  @P1 HADD2.F32 R179, -RZ, R170.H1_H1 ;  /* 0x300000aaffb31230 */ /* 0x000fce0000004100 */
[----:B------:R-:W1:Y:S01]  /*3e40*/  @P1 LDC.64 R182, c[0x0][0x408] ;  /* 0x00010200ffb61b82 */ /* 0x000e620000000a00 */
[----:B0-----:R-:W-:-:S04]  /*3e50*/  @P1 FMUL.FTZ R181, R181, R176 ;  /* 0x000000b0b5b51220 */ /* 0x001fc80000410000 */
[----:B------:R-:W-:Y:S01]  /*3e60*/  @P1 FMUL.FTZ R180, R181, R180 ;  /* 0x000000b4b5b41220 */ /* 0x000fe20000410000 */
[----:B-1----:R-:W-:Y:S01]  /*3e70*/  @P1 FMUL.FTZ R183, R183, R176 ;  /* 0x000000b0b7b71220 */ /* 0x002fe20000410000 */
[----:B------:R-:W-:-:S03]  /*3e80*/  HFMA2 R176, -RZ, RZ, 0, 0 ;  /* 0x00000000ffb07431 */ /* 0x000fc600000001ff */
[----:B------:R-:W-:Y:S01]  /*3e90*/  @P1 FMUL.FTZ R183, R183, R182 ;  /* 0x000000b6b7b71220 */ /* 0x000fe20000410000 */
[----:B------:R-:W-:Y:S01]  /*3ea0*/  @P1 FMUL.FTZ R176, R179, R180 ;  /* 0x000000b4b3b01220 */ /* 0x000fe20000410000 */
[----:B------:R-:W-:Y:S01]  /*3eb0*/  @P1 HADD2.F32 R180, -RZ, R42.H1_H1 ;  /* 0x3000002affb41230 */ /* 0x000fe20000004100 */
[----:B------:R-:W-:Y:S02]  /*3ec0*/  MOV R179, RZ ;  /* 0x000000ff00b37202 */ /* 0x000fe40000000f00 */
[----:B------:R-:W-:Y:S02]  /*3ed0*/  FADD.FTZ R129, R129, R176 ;  /* 0x000000b081817221 */ /* 0x000fe40000010000 */
[----:B------:R-:W-:-:S05]  /*3ee0*/  @P1 FMUL.FTZ R179, R180, R183 ;  /* 0x000000b7b4b31220 */ /* 0x000fca0000410000 */
[----:B------:R-:W-:-:S04]  /*3ef0*/  F2FP.F16.F32.PACK_AB R179, RZ, R179 ;  /* 0x000000b3ffb3723e */ /* 0x000fc800000000ff */
[----:B------:R-:W-:-:S07]  /*3f00*/  PRMT R174, R174, 0x5410, R179 ;  /* 0x00005410aeae7816 */ /* 0x000fce00000000b3 */
.L_x_3255:
[----:B------:R-:W-:Y:S05]  /*3f10*/  BSYNC.RECONVERGENT B2 ;  /* 0x0000000000027941 */ /* 0x000fea0003800200 */
.L_x_3254:
        /* <DEDUP_REMOVED lines=20> */
[----:B------:R-:W-:Y:S02]  /*4060*/  @P0 HADD2.F32 R181, -RZ, R43.H0_H0 ;  /* 0x2000002bffb50230 */ /* 0x000fe40000004100 */
[----:B------:R-:W-:Y:S01]  /*4070*/  @P0 FMUL.FTZ R182, R183, R182 ;  /* 0x000000b6b7b60220 */ /* 0x000fe20000410000 */
[----:B------:R-:W-:Y:S01]  /*4080*/  MOV R180, RZ ;  /* 0x000000ff00b47202 */ /* 0x000fe20000000f00 */
[----:B------:R-:W-:Y:S02]  /*4090*/  FADD.FTZ R130, R130, R179 ;  /* 0x000000b382827221 */ /* 0x000fe40000010000 */
[----:B------:R-:W-:-:S05]  /*40a0*/  @P0 FMUL.FTZ R180, R181, R182 ;  /* 0x000000b6b5b40220 */ /* 0x000fca0000410000 */
[----:B------:R-:W-:-:S04]  /*40b0*/  F2FP.F16.F32.PACK_AB R180, RZ, R180 ;  /* 0x000000b4ffb4723e */ /* 0x000fc800000000ff */
[----:B------:R-:W-:-:S07]  /*40c0*/  PRMT R175, R180, 0x7610, R175 ;  /* 0x00007610b4af7816 */ /* 0x000fce00000000af */
.L_x_3257:
[----:B------:R-:W-:Y:S05]  /*40d0*/  BSYNC.RECONVERGENT B2 ;  /* 0x0000000000027941 */ /* 0x000fea0003800200 */
.L_x_3256:
        /* <DEDUP_REMOVED lines=20> */
.L_x_3195:
        /* <DEDUP_REMOVED lines=23> */
.L_x_3260:
[----:B------:R-:W-:Y:S05]  /*4390*/  BSYNC.RECONVERGENT B2 ;  /* 0x0000000000027941 */ /* 0x000fea0003800200 */
.L_x_3259:
[----:B------:R-:W-:Y:S04]  /*43a0*/  BSSY.RECONVERGENT B2, `(.L_x_3261) ;  /* 0x0000011000027945 */ /* 0x000fe80003800200 */
[----:B------:R-:W-:Y:S05]  /*43b0*/  @!P2 BRA `(.L_x_3262) ;  /* 0x00000000003ca947 */ /* 0x000fea0003800000 */
[----:B------:R-:W-:Y:S01]  /*43c0*/  @P1 FFMA.FTZ R181, R208, R231, R230 ;  /* 0x000000e7d0b51223 */ /* 0x000fe200000100e6 */
        /* <DEDUP_REMOVED lines=14> */
.L_x_3262:
[----:B------:R-:W-:Y:S05]  /*44b0*/  BSYNC.RECONVERGENT B2 ;  /* 0x0000000000027941 */ /* 0x000fea0003800200 */
.L_x_3261:
        /* <DEDUP_REMOVED lines=17> */
.L_x_3264:
[----:B------:R-:W-:Y:S05]  /*45d0*/  BSYNC.RECONVERGENT B2 ;  /* 0x0000000000027941 */ /* 0x000fea0003800200 */
.L_x_3263:
        /* <DEDUP_REMOVED lines=17> */
.L_x_3266:
[----:B------:R-:W-:Y:S05]  /*46f0*/  BSYNC.RECONVERGENT B2 ;  /* 0x0000000000027941 */ /* 0x000fea0003800200 */
.L_x_3265:
        /* <DEDUP_REMOVED lines=17> */
.L_x_3268:
[----:B------:R-:W-:Y:S05]  /*4810*/  BSYNC.RECONVERGENT B2 ;  /* 0x0000000000027941 */ /* 0x000fea0003800200 */
.L_x_3267:
        /* <DEDUP_REMOVED lines=17> */
.L_x_3270:
[----:B------:R-:W-:Y:S05]  /*4930*/  BSYNC.RECONVERGENT B2 ;  /* 0x0000000000027941 */ /* 0x000fea0003800200 */
.L_x_3269:
        /* <DEDUP_REMOVED lines=17> */
.L_x_3272:
[----:B------:R-:W-:Y:S05]  /*4a50*/  BSYNC.RECONVERGENT B2 ;  /* 0x0000000000027941 */ /* 0x000fea0003800200 */
.L_x_3271:
[----:B------:R-:W-:Y:S05]  /*4a60*/  @!P2 BRA `(.L_x_3239) ;  /* 0x0000000800a8a947 */ /* 0x000fea0003800000 */
[----:B-----5:R-:W-:Y:S01]  /*4a70*/  ISETP.GE.U32.AND P0, PT, R250, RZ, PT ;  /* 0x000000fffa00720c */ /* 0x020fe20003f06070 */
[----:B------:R-:W-:-:S03]  /*4a80*/  @P1 FFMA.FTZ R180, R10, R231, R230 ;  /* 0x000000e70ab41223 */ /* 0x000fc600000100e6 */
[----:B------:R-:W-:Y:S01]  /*4a90*/  ISETP.GE.U32.AND.EX P0, PT, R251, 0x1000000, PT, P0 ;  /* 0x01000000fb00780c */ /* 0x000fe20003f06100 */
[----:B------:R-:W-:Y:S01]  /*4aa0*/  @P1 FADD.FTZ R181, R13, -R180 ;  /* 0x800000b40db51221 */ /* 0x000fe20000010000 */
[----:B------:R-:W-:-:S05]  /*4ab0*/  HADD2.F32 R180, -RZ, R39.H1_H1 ;  /* 0x30000027ffb47230 */ /* 0x000fca0000004100 */
[----:B------:R-:W-:-:S04]  /*4ac0*/  @P1 FFMA.FTZ R180, R229, R181, R180 ;  /* 0x000000b5e5b41223 */ /* 0x000fc800000100b4 */
[----:B------:R-:W-:Y:S02]  /*4ad0*/  FMUL.FTZ R180, R180, UR13 ;  /* 0x0000000db4b47c20 */ /* 0x000fe40008410000 */
        /* <DEDUP_REMOVED lines=10> */
.L_x_3258:
[----:B------:R-:W-:Y:S01]  /*4b80*/  ISETP.GT.AND P0, PT, R228, RZ, PT ;  /* 0x000000ffe400720c */ /* 0x000fe20003f04270 */
[----:B-----5:R-:W-:Y:S01]  /*4b90*/  HADD2.F32 R252, -RZ, R36.H1_H1 ;  /* 0x30000024fffc7230 */ /* 0x020fe20000004100 */
[----:B------:R-:W-:Y:S01]  /*4ba0*/  BSSY.RECONVERGENT B2, `(.L_x_3273) ;  /* 0x000002d000027945 */ /* 0x000fe20003800200 */
[--C-:B------:R-:W-:Y:S02]  /*4bb0*/  HADD2.F32 R178, -RZ, R37.reuse.H1_H1 ;  /* 0x30000025ffb27230 */ /* 0x100fe40000004100 */
[----:B------:R-:W-:Y:S02]  /*4bc0*/  HADD2.F32 R244, -RZ, R37.H0_H0 ;  /* 0x20000025fff47230 */ /* 0x000fe40000004100 */
[--C-:B------:R-:W-:Y:S02]  /*4bd0*/  HADD2.F32 R182, -RZ, R38.reuse.H1_H1 ;  /* 0x30000026ffb67230 */ /* 0x100fe40000004100 */
[----:B------:R-:W-:Y:S02]  /*4be0*/  HADD2.F32 R240, -RZ, R38.H0_H0 ;  /* 0x20000026fff07230 */ /* 0x000fe40000004100 */
[----:B------:R-:W-:-:S02]  /*4bf0*/  HADD2.F32 R180, -RZ, R39.H1_H1 ;  /* 0x30000027ffb47230 */ /* 0x000fc40000004100 */
[-CC-:B------:R-:W-:Y:S01]  /*4c00*/  @P0 FFMA.FTZ R177, R208, R231.reuse, R230.reuse ;  /* 0x000000e7d0b10223 */ /* 0x180fe200000100e6 */
[----:B------:R-:W-:Y:S01]  /*4c10*/  @P0 FFMA.FTZ R176, R2, R231, R230 ;  /* 0x000000e702b00223 */ /* 0x000fe200000100e6 */
[----:B------:R-:W-:Y:S02]  /*4c20*/  HADD2.F32 R238, -RZ, R39.H0_H0 ;  /* 0x20000027ffee7230 */ /* 0x000fe40000004100 */
[----:B------:R-:W-:Y:S01]  /*4c30*/  @P0 FADD.FTZ R177, R206, -R177 ;  /* 0x800000b1ceb10221 */ /* 0x000fe20000010000 */
[----:B------:R-:W-:-:S03]  /*4c40*/  @P0 FADD.FTZ R176, R5, -R176 ;  /* 0x800000b005b00221 */ /* 0x000fc60000010000 */
[----:B------:R-:W-:Y:S01]  /*4c50*/  @P0 FFMA.FTZ R252, R229, R177, R252 ;  /* 0x000000b1e5fc0223 */ /* 0x000fe200000100fc */
[-C--:B------:R-:W-:Y:S01]  /*4c60*/  @P0 FFMA.FTZ R177, R3, R231.reuse, R230 ;  /* 0x000000e703b10223 */ /* 0x080fe200000100e6 */
[----:B------:R-:W-:Y:S01]  /*4c70*/  @P0 FFMA.FTZ R178, R229, R176, R178 ;  /* 0x000000b0e5b20223 */ /* 0x000fe200000100b2 */
[----:B------:R-:W-:Y:S02]  /*4c80*/  @P0 FFMA.FTZ R176, R6, R231, R230 ;  /* 0x000000e706b00223 */ /* 0x000fe400000100e6 */
[----:B------:R-:W-:Y:S02]  /*4c90*/  @P0 FADD.FTZ R177, R0, -R177 ;  /* 0x800000b100b10221 */ /* 0x000fe40000010000 */
[----:B------:R-:W-:Y:S02]  /*4ca0*/  @P0 FADD.FTZ R176, R9, -R176 ;  /* 0x800000b009b00221 */ /* 0x000fe40000010000 */
[----:B------:R-:W-:Y:S01]  /*4cb0*/  @P0 FFMA.FTZ R244, R229, R177, R244 ;  /* 0x000000b1e5f40223 */ /* 0x000fe200000100f4 */
[-C--:B------:R-:W-:Y:S01]  /*4cc0*/  @P0 FFMA.FTZ R177, R7, R231.reuse, R230 ;  /* 0x000000e707b10223 */ /* 0x080fe200000100e6 */
[----:B------:R-:W-:Y:S01]  /*4cd0*/  @P0 FFMA.FTZ R182, R229, R176, R182 ;  /* 0x000000b0e5b60223 */ /* 0x000fe200000100b6 */
[----:B------:R-:W-:-:S02]  /*4ce0*/  @P0 FFMA.FTZ R176, R10, R231, R230 ;  /* 0x000000e70ab00223 */ /* 0x000fc400000100e6 */
[----:B------:R-:W-:Y:S02]  /*4cf0*/  @P0 FADD.FTZ R177, R4, -R177 ;  /* 0x800000b104b10221 */ /* 0x000fe40000010000 */
[----:B------:R-:W-:Y:S02]  /*4d00*/  @P0 FADD.FTZ R176, R13, -R176 ;  /* 0x800000b00db00221 */ /* 0x000fe40000010000 */
[----:B------:R-:W-:Y:S01]  /*4d10*/  @P0 FFMA.FTZ R240, R229, R177, R240 ;  /* 0x000000b1e5f00223 */ /* 0x000fe200000100f0 */
[-C--:B------:R-:W-:Y:S01]  /*4d20*/  @P0 FFMA.FTZ R177, R11, R231.reuse, R230 ;  /* 0x000000e70bb10223 */ /* 0x080fe200000100e6 */
[----:B------:R-:W-:Y:S01]  /*4d30*/  @P0 FFMA.FTZ R180, R229, R176, R180 ;  /* 0x000000b0e5b40223 */ /* 0x000fe200000100b4 */
[----:B------:R-:W-:Y:S02]  /*4d40*/  @P1 FFMA.FTZ R176, R211, R231, R230 ;  /* 0x000000e7d3b01223 */ /* 0x000fe400000100e6 */
[----:B------:R-:W-:-:S04]  /*4d50*/  @P0 FADD.FTZ R177, R8, -R177 ;  /* 0x800000b108b10221 */ /* 0x000fc80000010000 */
        /* <DEDUP_REMOVED lines=17> */
.L_x_3274:
[----:B------:R-:W-:Y:S05]  /*4e70*/  BSYNC.RECONVERGENT B2 ;  /* 0x0000000000027941 */ /* 0x000fea0003800200 */
.L_x_3273:
        /* <DEDUP_REMOVED lines=15> */
.L_x_3276:
[----:B------:R-:W-:Y:S05]  /*4f70*/  BSYNC.RECONVERGENT B2 ;  /* 0x0000000000027941 */ /* 0x000fea0003800200 */
.L_x_3275:
        /* <DEDUP_REMOVED lines=14> */
.L_x_3278:
[----:B------:R-:W-:Y:S05]  /*5060*/  BSYNC.RECONVERGENT B2 ;  /* 0x0000000000027941 */ /* 0x000fea0003800200 */
.L_x_3277:
[----:B------:R-:W-:Y:S01]  /*5070*/  BSSY.RECONVERGENT B2, `(.L_x_3279) ;  /* 0x000000e000027945 */ /* 0x000fe20003800200 */
[----:B------:R-:W-:-:S03]  /*5080*/  F2FP.F16.F32.PACK_AB R177, R178, R244 ;  /* 0x000000f4b2b1723e */ /* 0x000fc600000000ff */
[----:B------:R-:W-:Y:S05]  /*5090*/  @!P2 BRA `(.L_x_3280) ;  /* 0x00000000002ca947 */ /* 0x000fea0003800000 */
[----:B------:R-:W-:Y:S01]  /*50a0*/  LOP3.LUT P0, RZ, R250, 0xff000000, RZ, 0xc0, !PT ;  /* 0xff000000faff7812 */ /* 0x000fe2000780c0ff */
[----:B------:R-:W-:-:S04]  /*50b0*/  FMUL.FTZ R178, R178, UR13 ;  /* 0x0000000db2b27c20 */ /* 0x000fc80008410000 */
[----:B------:R-:W-:Y:S01]  /*50c0*/  FMUL.FTZ R181, R178, UR12 ;  /* 0x0000000cb2b57c20 */ /* 0x000fe20008410000 */
[----:B------:R-:W-:-:S07]  /*50d0*/  CS2R R178, SRZ ;  /* 0x0000000000b27805 */ /* 0x000fce000001ff00 */
[----:B------:R-:W-:Y:S02]  /*50e0*/  @P0 HADD2.F32 R252, -RZ, R41.H1_H1 ;  /* 0x30000029fffc0230 */ /* 0x000fe40000004100 */
[----:B------:R-:W-:-:S03]  /*50f0*/  @P0 HADD2.F32 R244, -RZ, R169.H1_H1 ;  /* 0x300000a9fff40230 */ /* 0x000fc60000004100 */
[-C--:B------:R-:W-:Y:S02]  /*5100*/  @P0 FMUL.FTZ R179, R252, R181.reuse ;  /* 0x000000b5fcb30220 */ /* 0x080fe40000410000 */
[----:B------:R-:W-:-:S03]  /*5110*/  @P0 FMUL.FTZ R178, R244, R181 ;  /* 0x000000b5f4b20220 */ /* 0x000fc60000410000 */
[----:B------:R-:W-:Y:S01]  /*5120*/  F2FP.F16.F32.PACK_AB R179, RZ, R179 ;  /* 0x000000b3ffb3723e */ /* 0x000fe200000000ff */
[----:B------:R-:W-:-:S03]  /*5130*/  FADD.FTZ R135, R135, R178 ;  /* 0x000000b287877221 */ /* 0x000fc60000010000 */
[----:B------:R-:W-:-:S07]  /*5140*/  PRMT R173, R173, 0x5410, R179 ;  /* 0x00005410adad7816 */ /* 0x000fce00000000b3 */
.L_x_3280:
[----:B------:R-:W-:Y:S05]  /*5150*/  BSYNC.RECONVERGENT B2 ;  /* 0x0000000000027941 */ /* 0x000fea0003800200 */
.L_x_3279:
[----:B------:R-:W-:Y:S04]  /*5160*/  BSSY.RECONVERGENT B2, `(.L_x_3281) ;  /* 0x000000d000027945 */ /* 0x000fe80003800200 */
[----:B------:R-:W-:Y:S05]  /*5170*/  @!P2 BRA `(.L_x_3282) ;  /* 0x00000000002ca947 */ /* 0x000fea0003800000 */
[----:B------:R-:W-:Y:S01]  /*5180*/  LOP3.LUT P0, RZ, R251, 0xff, RZ, 0xc0, !PT ;  /* 0x000000fffbff7812 */ /* 0x000fe2000780c0ff */
[----:B------:R-:W-:-:S04]  /*5190*/  FMUL.FTZ R178, R240, UR13 ;  /* 0x0000000df0b27c20 */ /* 0x000fc80008410000 */
[----:B------:R-:W-:Y:S01]  /*51a0*/  FMUL.FTZ R181, R178, UR12 ;  /* 0x0000000cb2b57c20 */ /* 0x000fe20008410000 */
[----:B------:R-:W-:-:S07]  /*51b0*/  CS2R R178, SRZ ;  /* 0x0000000000b27805 */ /* 0x000fce000001ff00 */
[----:B------:R-:W-:Y:S02]  /*51c0*/  @P0 HADD2.F32 R252, -RZ, R42.H0_H0 ;  /* 0x2000002afffc0230 */ /* 0x000fe40000004100 */
[----:B------:R-:W-:-:S03]  /*51d0*/  @P0 HADD2.F32 R244, -RZ, R170.H0_H0 ;  /* 0x200000aafff40230 */ /* 0x000fc60000004100 */
[-C--:B------:R-:W-:Y:S02]  /*51e0*/  @P0 FMUL.FTZ R178, R252, R181.reuse ;  /* 0x000000b5fcb20220 */ /* 0x080fe40000410000 */
[----:B------:R-:W-:-:S03]  /*51f0*/  @P0 FMUL.FTZ R179, R244, R181 ;  /* 0x000000b5f4b30220 */ /* 0x000fc60000410000 */
[----:B------:R-:W-:Y:S01]  /*5200*/  F2FP.F16.F32.PACK_AB R178, RZ, R178 ;  /* 0x000000b2ffb2723e */ /* 0x000fe200000000ff */
[----:B------:R-:W-:-:S03]  /*5210*/  FADD.FTZ R128, R128, R179 ;  /* 0x000000b380807221 */ /* 0x000fc60000010000 */
[----:B------:R-:W-:-:S07]  /*5220*/  PRMT R174, R178, 0x7610, R174 ;  /* 0x00007610b2ae7816 */ /* 0x000fce00000000ae */
.L_x_3282:
[----:B------:R-:W-:Y:S05]  /*5230*/  BSYNC.RECONVERGENT B2 ;  /* 0x0000000000027941 */ /* 0x000fea0003800200 */
.L_x_3281:
        /* <DEDUP_REMOVED lines=15> */
.L_x_3284:
[----:B------:R-:W-:Y:S05]  /*5330*/  BSYNC.RECONVERGENT B2 ;  /* 0x0000000000027941 */ /* 0x000fea0003800200 */
.L_x_3283:
        /* <DEDUP_REMOVED lines=14> */
.L_x_3286:
[----:B------:R-:W-:Y:S05]  /*5420*/  BSYNC.RECONVERGENT B2 ;  /* 0x0000000000027941 */ /* 0x000fea0003800200 */
.L_x_3285:
        /* <DEDUP_REMOVED lines=14> */
.L_x_3239:
[----:B------:R-:W-:Y:S05]  /*5510*/  BSYNC.RECONVERGENT B1 ;  /* 0x0000000000017941 */ /* 0x000fea0003800200 */
.L_x_3194:
        /* <DEDUP_REMOVED lines=16> */
.L_x_3288:
[----:B------:R-:W-:Y:S05]  /*5620*/  BSYNC.RECONVERGENT B1 ;  /* 0x0000000000017941 */ /* 0x000fea0003800200 */
.L_x_3287:
[----:B------:R-:W-:Y:S04]  /*5630*/  BSSY.RECONVERGENT B1, `(.L_x_3289) ;  /* 0x00002fb000017945 */ /* 0x000fe80003800200 */
[----:B------:R-:W-:Y:S05]  /*5640*/  @!P1 BRA `(.L_x_3290) ;  /* 0x0000001000b49947 */ /* 0x000fea0003800000 */
[----:B------:R-:W-:Y:S05]  /*5650*/  @!P0 BRA `(.L_x_3291) ;  /* 0x00000008006c8947 */ /* 0x000fea0003800000 */
[----:B------:R-:W-:Y:S01]  /*5660*/  ISETP.GT.AND P3, PT, R228, RZ, PT ;  /* 0x000000ffe400720c */ /* 0x000fe20003f64270 */
[----:B-----5:R-:W-:Y:S01]  /*5670*/  HADD2.F32 R236, -RZ, R33.H0_H0 ;  /* 0x20000021ffec7230 */ /* 0x020fe20000004100 */
[----:B------:R-:W-:Y:S01]  /*5680*/  BSSY.RECONVERGENT B2, `(.L_x_3292) ;  /* 0x000002d000027945 */ /* 0x000fe20003800200 */
[----:B------:R-:W-:Y:S02]  /*5690*/  HADD2.F32 R240, -RZ, R32.H1_H1 ;  /* 0x30000020fff07230 */ /* 0x000fe40000004100 */
[--C-:B------:R-:W-:Y:S02]  /*56a0*/  HADD2.F32 R238, -RZ, R34.reuse.H0_H0 ;  /* 0x20000022ffee7230 */ /* 0x100fe40000004100 */
[----:B0-----:R-:W-:Y:S02]  /*56b0*/  HADD2.F32 R182, -RZ, R34.H1_H1 ;  /* 0x30000022ffb67230 */ /* 0x001fe40000004100 */
[--C-:B------:R-:W-:Y:S02]  /*56c0*/  HADD2.F32 R234, -RZ, R35.reuse.H0_H0 ;  /* 0x20000023ffea7230 */ /* 0x100fe40000004100 */
[----:B------:R-:W-:-:S02]  /*56d0*/  HADD2.F32 R180, -RZ, R35.H1_H1 ;  /* 0x30000023ffb47230 */ /* 0x000fc40000004100 */
[-CC-:B------:R-:W-:Y:S01]  /*56e0*/  @P3 FFMA.FTZ R177, R19, R231.reuse, R230.reuse ;  /* 0x000000e713b13223 */ /* 0x180fe200000100e6 */
[-CC-:B------:R-:W-:Y:S01]  /*56f0*/  @P3 FFMA.FTZ R176, R14, R231.reuse, R230.reuse ;  /* 0x000000e70eb03223 */ /* 0x180fe200000100e6 */
[----:B------:R-:W-:Y:S02]  /*5700*/  @P3 FFMA.FTZ R178, R18, R231, R230 ;  /* 0x000000e712b23223 */ /* 0x000fe400000100e6 */
[----:B------:R-:W-:Y:S01]  /*5710*/  @P3 FADD.FTZ R177, R16, -R177 ;  /* 0x800000b110b13221 */ /* 0x000fe20000010000 */
[----:B------:R-:W-:Y:S01]  /*5720*/  @P3 FADD.FTZ R176, R17, -R176 ;  /* 0x800000b011b03221 */ /* 0x000fe20000010000 */
[----:B------:R-:W-:Y:S01]  /*5730*/  @P3 FADD.FTZ R179, R21, -R178 ;  /* 0x800000b215b33221 */ /* 0x000fe20000010000 */
[----:B------:R-:W-:Y:S02]  /*5740*/  HADD2.F32 R178, -RZ, R33.H1_H1 ;  /* 0x30000021ffb27230 */ /* 0x000fe40000004100 */
[----:B------:R-:W-:Y:S01]  /*5750*/  @P3 FFMA.FTZ R236, R229, R177, R236 ;  /* 0x000000b1e5ec3223 */ /* 0x000fe200000100ec */
[-C--:B------:R-:W-:Y:S01]  /*5760*/  @P3 FFMA.FTZ R177, R23, R231.reuse, R230 ;  /* 0x000000e717b13223 */ /* 0x080fe200000100e6 */
[C---:B------:R-:W-:Y:S01]  /*5770*/  @P3 FFMA.FTZ R240, R229.reuse, R176, R240 ;  /* 0x000000b0e5f03223 */ /* 0x040fe200000100f0 */
[----:B------:R-:W-:Y:S01]  /*5780*/  @P3 FFMA.FTZ R176, R22, R231, R230 ;  /* 0x000000e716b03223 */ /* 0x000fe200000100e6 */
[----:B------:R-:W-:Y:S01]  /*5790*/  @P3 FFMA.FTZ R178, R229, R179, R178 ;  /* 0x000000b3e5b23223 */ /* 0x000fe200000100b2 */
[----:B------:R-:W-:-:S02]  /*57a0*/  @P3 FADD.FTZ R177, R20, -R177 ;  /* 0x800000b114b13221 */ /* 0x000fc40000010000 */
[----:B------:R-:W-:Y:S02]  /*57b0*/  @P3 FADD.FTZ R176, R185, -R176 ;  /* 0x800000b0b9b03221 */ /* 0x000fe40000010000 */
[----:B------:R-:W-:Y:S01]  /*57c0*/  @P3 FFMA.FTZ R238, R229, R177, R238 ;  /* 0x000000b1e5ee3223 */ /* 0x000fe200000100ee */
[-C--:B------:R-:W-:Y:S01]  /*57d0*/  @P3 FFMA.FTZ R177, R187, R231.reuse, R230 ;  /* 0x000000e7bbb13223 */ /* 0x080fe200000100e6 */
[----:B------:R-:W-:Y:S01]  /*57e0*/  @P3 FFMA.FTZ R182, R229, R176, R182 ;  /* 0x000000b0e5b63223 */ /* 0x000fe200000100b6 */
[----:B------:R-:W-:Y:S02]  /*57f0*/  @P3 FFMA.FTZ R176, R186, R231, R230 ;  /* 0x000000e7bab03223 */ /* 0x000fe400000100e6 */
[----:B------:R-:W-:Y:S02]  /*5800*/  @P3 FADD.FTZ R177, R184, -R177 ;  /* 0x800000b1b8b13221 */ /* 0x000fe40000010000 */
[----:B------:R-:W-:Y:S02]  /*5810*/  @P3 FADD.FTZ R176, R189, -R176 ;  /* 0x800000b0bdb03221 */ /* 0x000fe40000010000 */
[----:B------:R-:W-:Y:S01]  /*5820*/  @P3 FFMA.FTZ R234, R229, R177, R234 ;  /* 0x000000b1e5ea3223 */ /* 0x000fe200000100ea */
[----:B------:R-:W-:Y:S01]  /*5830*/  @P3 FFMA.FTZ R177, R15, R231, R230 ;  /* 0x000000e70fb13223 */ /* 0x000fe200000100e6 */
[----:B------:R-:W-:Y:S01]  /*5840*/  @P3 FFMA.FTZ R180, R229, R176, R180 ;  /* 0x000000b0e5b43223 */ /* 0x000fe200000100b4 */
[----:B------:R-:W-:-:S02]  /*5850*/  HADD2.F32 R176, -RZ, R32.H0_H0 ;  /* 0x20000020ffb07230 */ /* 0x000fc40000004100 */
        /* <DEDUP_REMOVED lines=15> */
.L_x_3293:
[----:B------:R-:W-:Y:S05]  /*5950*/  BSYNC.RECONVERGENT B2 ;  /* 0x0000000000027941 */ /* 0x000fea0003800200 */
.L_x_3292:
        /* <DEDUP_REMOVED lines=15> */
.L_x_3295:
[----:B------:R-:W-:Y:S05]  /*5a50*/  BSYNC.RECONVERGENT B2 ;  /* 0x0000000000027941 */ /* 0x000fea0003800200 */
.L_x_3294:
        /* <DEDUP_REMOVED lines=14> */
.L_x_3297:
[----:B------:R-:W-:Y:S05]  /*5b40*/  BSYNC.RECONVERGENT B2 ;  /* 0x0000000000027941 */ /* 0x000fea0003800200 */
.L_x_3296:
        /* <DEDUP_REMOVED lines=9> */
[----:B------:R-:W-:Y:S02]  /*5be0*/  @P3 FMUL.FTZ R179, R236, R181 ;  /* 0x000000b5ecb33220 */ /* 0x000fe40000410000 */
[----:B------:R-:W-:-:S03]  /*5bf0*/  @P3 FMUL.FTZ R178, R183, R236 ;  /* 0x000000ecb7b23220 */ /* 0x000fc60000410000 */
[----:B------:R-:W-:Y:S01]  /*5c00*/  F2FP.F16.F32.PACK_AB R179, RZ, R179 ;  /* 0x000000b3ffb3723e */ /* 0x000fe200000000ff */
[----:B------:R-:W-:-:S03]  /*5c10*/  FADD.FTZ R127, R127, R178 ;  /* 0x000000b27f7f7221 */ /* 0x000fc60000010000 */
[----:B------:R-:W-:-:S07]  /*5c20*/  PRMT R173, R173, 0x5410, R179 ;  /* 0x00005410adad7816 */ /* 0x000fce00000000b3 */
.L_x_3299:
[----:B------:R-:W-:Y:S05]  /*5c30*/  BSYNC.RECONVERGENT B2 ;  /* 0x0000000000027941 */ /* 0x000fea0003800200 */
.L_x_3298:
        /* <DEDUP_REMOVED lines=8> */
[----:B------:R-:W-:Y:S02]  /*5cc0*/  @P3 FMUL.FTZ R178, R236, R181 ;  /* 0x000000b5ecb23220 */ /* 0x000fe40000410000 */
[----:B------:R-:W-:-:S03]  /*5cd0*/  @P3 FMUL.FTZ R179, R183, R236 ;  /* 0x000000ecb7b33220 */ /* 0x000fc60000410000 */
[----:B------:R-:W-:Y:S01]  /*5ce0*/  F2FP.F16.F32.PACK_AB R178, RZ, R178 ;  /* 0x000000b2ffb2723e */ /* 0x000fe200000000ff */
[----:B------:R-:W-:-:S03]  /*5cf0*/  FADD.FTZ R120, R120, R179 ;  /* 0x000000b378787221 */ /* 0x000fc60000010000 */
[----:B------:R-:W-:-:S07]  /*5d00*/  PRMT R174, R178, 0x7610, R174 ;  /* 0x00007610b2ae7816 */ /* 0x000fce00000000ae */
.L_x_3301:
[----:B------:R-:W-:Y:S05]  /*5d10*/  BSYNC.RECONVERGENT B2 ;  /* 0x0000000000027941 */ /* 0x000fea0003800200 */
.L_x_3300:
        /* <DEDUP_REMOVED lines=15> */
.L_x_3303:
[----:B------:R-:W-:Y:S05]  /*5e10*/  BSYNC.RECONVERGENT B2 ;  /* 0x0000000000027941 */ /* 0x000fea0003800200 */
.L_x_3302:
        /* <DEDUP_REMOVED lines=14> */
.L_x_3305:
[----:B------:R-:W-:Y:S05]  /*5f00*/  BSYNC.RECONVERGENT B2 ;  /* 0x0000000000027941 */ /* 0x000fea0003800200 */
.L_x_3304:
        /* <DEDUP_REMOVED lines=16> */
.L_x_3291:
[----:B------:R-:W-:Y:S01]  /*6010*/  BSSY.RECONVERGENT B2, `(.L_x_3307) ;  /* 0x0000012000027945 */ /* 0x000fe20003800200 */
[----:B------:R-:W-:-:S03]  /*6020*/  ISETP.GT.AND P4, PT, R228, RZ, PT ;  /* 0x000000ffe400720c */ /* 0x000fc60003f84270 */
[----:B------:R-:W-:Y:S10]  /*6030*/  @!P2 BRA `(.L_x_3308) ;  /* 0x00000000003ca947 */ /* 0x000ff40003800000 */
[----:B0-----:R-:W-:Y:S01]  /*6040*/  @P4 FFMA.FTZ R181, R15, R231, R230 ;  /* 0x000000e70fb54223 */ /* 0x001fe200000100e6 */
        /* <DEDUP_REMOVED lines=14> */
.L_x_3308:
[----:B------:R-:W-:Y:S05]  /*6130*/  BSYNC.RECONVERGENT B2 ;  /* 0x0000000000027941 */ /* 0x000fea0003800200 */
.L_x_3307:
        /* <DEDUP_REMOVED lines=17> */
.L_x_3310:
[----:B------:R-:W-:Y:S05]  /*6250*/  BSYNC.RECONVERGENT B2 ;  /* 0x0000000000027941 */ /* 0x000fea0003800200 */
.L_x_3309:
[----:B------:R-:W-:Y:S04]  /*6260*/  BSSY.RECONVERGENT B2, `(.L_x_3311) ;  /* 0x0000011000027945 */ /* 0x000fe80003800200 */
[----:B------:R-:W-:Y:S05]  /*6270*/  @!P2 BRA `(.L_x_3312) ;  /* 0x00000000003ca947 */ /* 0x000fea0003800000 */
        /* <DEDUP_REMOVED lines=15> */
.L_x_3312:
[----:B------:R-:W-:Y:S05]  /*6370*/  BSYNC.RECONVERGENT B2 ;  /* 0x0000000000027941 */ /* 0x000fea0003800200 */
.L_x_3311:
        /* <DEDUP_REMOVED lines=17> */
.L_x_3314:
[----:B------:R-:W-:Y:S05]  /*6490*/  BSYNC.RECONVERGENT B2 ;  /* 0x0000000000027941 */ /* 0x000fea0003800200 */
.L_x_3313:
        /* <DEDUP_REMOVED lines=17> */
.L_x_3316:
[----:B------:R-:W-:Y:S05]  /*65b0*/  BSYNC.RECONVERGENT B2 ;  /* 0x0000000000027941 */ /* 0x000fea0003800200 */
.L_x_3315:
        /* <DEDUP_REMOVED lines=17> */
.L_x_3318:
[----:B------:R-:W-:Y:S05]  /*66d0*/  BSYNC.RECONVERGENT B2 ;  /* 0x0000000000027941 */ /* 0x000fea0003800200 */
.L_x_3317:
        /* <DEDUP_REMOVED lines=17> */
.L_x_3320:
[----:B------:R-:W-:Y:S05]  /*67f0*/  BSYNC.RECONVERGENT B2 ;  /* 0x0000000000027941 */ /* 0x000fea0003800200 */
.L_x_3319:
        /* <DEDUP_REMOVED lines=18> */
.L_x_3290:
[----:B------:R-:W-:Y:S05]  /*6920*/  @!P0 BRA `(.L_x_3321) ;  /* 0x0000000800f48947 */ /* 0x000fea0003800000 */
[-CC-:B0-----:R-:W-:Y:S01]  /*6930*/  FFMA.FTZ R177, R15, R231.reuse, R230.reuse ;  /* 0x000000e70fb17223 */ /* 0x181fe200000100e6 */
        /* <DEDUP_REMOVED lines=40> */
.L_x_3323:
[----:B------:R-:W-:Y:S05]  /*6bc0*/  BSYNC.RECONVERGENT B2 ;  /* 0x0000000000027941 */ /* 0x000fea0003800200 */
.L_x_3322:
        /* <DEDUP_REMOVED lines=18> */
.L_x_3325:
[----:B------:R-:W-:Y:S05]  /*6cf0*/  BSYNC.RECONVERGENT B2 ;  /* 0x0000000000027941 */ /* 0x000fea0003800200 */
.L_x_3324:
        /* <DEDUP_REMOVED lines=18> */
.L_x_3327:
[----:B------:R-:W-:Y:S05]  /*6e20*/  BSYNC.RECONVERGENT B2 ;  /* 0x0000000000027941 */ /* 0x000fea0003800200 */
.L_x_3326:
        /* <DEDUP_REMOVED lines=18> */
.L_x_3329:
[----:B------:R-:W-:Y:S05]  /*6f50*/  BSYNC.RECONVERGENT B2 ;  /* 0x0000000000027941 */ /* 0x000fea0003800200 */
.L_x_3328:
        /* <DEDUP_REMOVED lines=21> */
.L_x_3331:
[----:B------:R-:W-:Y:S05]  /*70b0*/  BSYNC.RECONVERGENT B2 ;  /* 0x0000000000027941 */ /* 0x000fea0003800200 */
.L_x_3330:
        /* <DEDUP_REMOVED lines=19> */
.L_x_3333:
[----:B------:R-:W-:Y:S05]  /*71f0*/  BSYNC.RECONVERGENT B2 ;  /* 0x0000000000027941 */ /* 0x000fea0003800200 */
.L_x_3332:
        /* <DEDUP_REMOVED lines=27> */
.L_x_3335:
[----:B------:R-:W-:Y:S05]  /*73b0*/  BSYNC.RECONVERGENT B2 ;  /* 0x0000000000027941 */ /* 0x000fea0003800200 */
.L_x_3334:
        /* <DEDUP_REMOVED lines=20> */
.L_x_3321:
        /* <DEDUP_REMOVED lines=15> */
.L_x_3339:
[----:B------:R-:W-:Y:S05]  /*75f0*/  BSYNC.RECONVERGENT B3 ;  /* 0x0000000000037941 */ /* 0x000fea0003800200 */
.L_x_3338:
        /* <DEDUP_REMOVED lines=13> */
.L_x_3341:
[----:B------:R-:W-:Y:S05]  /*76d0*/  BSYNC.RECONVERGENT B3 ;  /* 0x0000000000037941 */ /* 0x000fea0003800200 */
.L_x_3340:
[----:B------:R-:W-:Y:S02]  /*76e0*/  F2FP.F16.F32.PACK_AB R180, RZ, R124 ;  /* 0x0000007cffb4723e */ /* 0x000fe400000000ff */
[----:B------:R-:W-:Y:S02]  /*76f0*/  MOV R124, R181 ;  /* 0x000000b5007c7202 */ /* 0x000fe40000000f00 */
[----:B------:R-:W-:-:S07]  /*7700*/  PRMT R172, R180, 0x7610, R172 ;  /* 0x00007610b4ac7816 */ /* 0x000fce00000000ac */
.L_x_3337:
[----:B------:R-:W-:Y:S05]  /*7710*/  BSYNC.RECONVERGENT B2 ;  /* 0x0000000000027941 */ /* 0x000fea0003800200 */
.L_x_3336:
        /* <DEDUP_REMOVED lines=15> */
.L_x_3345:
[----:B------:R-:W-:Y:S05]  /*7810*/  BSYNC.RECONVERGENT B3 ;  /* 0x0000000000037941 */ /* 0x000fea0003800200 */
.L_x_3344:
        /* <DEDUP_REMOVED lines=13> */
.L_x_3347:
[----:B------:R-:W-:Y:S05]  /*78f0*/  BSYNC.RECONVERGENT B3 ;  /* 0x0000000000037941 */ /* 0x000fea0003800200 */
.L_x_3346:
[----:B------:R-:W-:Y:S02]  /*7900*/  F2FP.F16.F32.PACK_AB R180, RZ, R125 ;  /* 0x0000007dffb4723e */ /* 0x000fe400000000ff */
[----:B------:R-:W-:Y:S02]  /*7910*/  MOV R125, R181 ;  /* 0x000000b5007d7202 */ /* 0x000fe40000000f00 */
[----:B------:R-:W-:-:S07]  /*7920*/  PRMT R172, R172, 0x5410, R180 ;  /* 0x00005410acac7816 */ /* 0x000fce00000000b4 */
.L_x_3343:
[----:B------:R-:W-:Y:S05]  /*7930*/  BSYNC.RECONVERGENT B2 ;  /* 0x0000000000027941 */ /* 0x000fea0003800200 */
.L_x_3342:
        /* <DEDUP_REMOVED lines=15> */
.L_x_3351:
[----:B------:R-:W-:Y:S05]  /*7a30*/  BSYNC.RECONVERGENT B3 ;  /* 0x0000000000037941 */ /* 0x000fea0003800200 */
.L_x_3350:
        /* <DEDUP_REMOVED lines=13> */
.L_x_3353:
[----:B------:R-:W-:Y:S05]  /*7b10*/  BSYNC.RECONVERGENT B3 ;  /* 0x0000000000037941 */ /* 0x000fea0003800200 */
.L_x_3352:
[----:B------:R-:W-:Y:S02]  /*7b20*/  F2FP.F16.F32.PACK_AB R180, RZ, R126 ;  /* 0x0000007effb4723e */ /* 0x000fe400000000ff */
[----:B------:R-:W-:Y:S02]  /*7b30*/  MOV R126, R181 ;  /* 0x000000b5007e7202 */ /* 0x000fe40000000f00 */
[----:B------:R-:W-:-:S07]  /*7b40*/  PRMT R173, R180, 0x7610, R173 ;  /* 0x00007610b4ad7816 */ /* 0x000fce00000000ad */
.L_x_3349:
[----:B------:R-:W-:Y:S05]  /*7b50*/  BSYNC.RECONVERGENT B2 ;  /* 0x0000000000027941 */ /* 0x000fea0003800200 */
.L_x_3348:
        /* <DEDUP_REMOVED lines=15> */
.L_x_3357:
[----:B------:R-:W-:Y:S05]  /*7c50*/  BSYNC.RECONVERGENT B3 ;  /* 0x0000000000037941 */ /* 0x000fea0003800200 */
.L_x_3356:
        /* <DEDUP_REMOVED lines=13> */
.L_x_3359:
[----:B------:R-:W-:Y:S05]  /*7d30*/  BSYNC.RECONVERGENT B3 ;  /* 0x0000000000037941 */ /* 0x000fea0003800200 */
.L_x_3358:
[----:B------:R-:W-:Y:S02]  /*7d40*/  F2FP.F16.F32.PACK_AB R180, RZ, R127 ;  /* 0x0000007fffb4723e */ /* 0x000fe400000000ff */
[----:B------:R-:W-:Y:S02]  /*7d50*/  MOV R127, R181 ;  /* 0x000000b5007f7202 */ /* 0x000fe40000000f00 */
[----:B------:R-:W-:-:S07]  /*7d60*/  PRMT R173, R173, 0x5410, R180 ;  /* 0x00005410adad7816 */ /* 0x000fce00000000b4 */
.L_x_3355:
[----:B------:R-:W-:Y:S05]  /*7d70*/  BSYNC.RECONVERGENT B2 ;  /* 0x0000000000027941 */ /* 0x000fea0003800200 */
.L_x_3354:
        /* <DEDUP_REMOVED lines=15> */
.L_x_3363:
[----:B------:R-:W-:Y:S05]  /*7e70*/  BSYNC.RECONVERGENT B3 ;  /* 0x0000000000037941 */ /* 0x000fea0003800200 */
.L_x_3362:
        /* <DEDUP_REMOVED lines=13> */
.L_x_3365:
[----:B------:R-:W-:Y:S05]  /*7f50*/  BSYNC.RECONVERGENT B3 ;  /* 0x0000000000037941 */ /* 0x000fea0003800200 */
.L_x_3364:
[----:B------:R-:W-:Y:S02]  /*7f60*/  F2FP.F16.F32.PACK_AB R180, RZ, R120 ;  /* 0x00000078ffb4723e */ /* 0x000fe400000000ff */
[----:B------:R-:W-:Y:S02]  /*7f70*/  MOV R120, R181 ;  /* 0x000000b500787202 */ /* 0x000fe40000000f00 */
[----:B------:R-:W-:-:S07]  /*7f80*/  PRMT R174, R180, 0x7610, R174 ;  /* 0x00007610b4ae7816 */ /* 0x000fce00000000ae */
.L_x_3361:
[----:B------:R-:W-:Y:S05]  /*7f90*/  BSYNC.RECONVERGENT B2 ;  /* 0x0000000000027941 */ /* 0x000fea0003800200 */
.L_x_3360:
        /* <DEDUP_REMOVED lines=15> */
.L_x_3369:
[----:B------:R-:W-:Y:S05]  /*8090*/  BSYNC.RECONVERGENT B3 ;  /* 0x0000000000037941 */ /* 0x000fea0003800200 */
.L_x_3368:
        /* <DEDUP_REMOVED lines=13> */
.L_x_3371:
[----:B------:R-:W-:Y:S05]  /*8170*/  BSYNC.RECONVERGENT B3 ;  /* 0x0000000000037941 */ /* 0x000fea0003800200 */
.L_x_3370:
[----:B------:R-:W-:Y:S02]  /*8180*/  F2FP.F16.F32.PACK_AB R180, RZ, R121 ;  /* 0x00000079ffb4723e */ /* 0x000fe400000000ff */
[----:B------:R-:W-:Y:S02]  /*8190*/  MOV R121, R181 ;  /* 0x000000b500797202 */ /* 0x000fe40000000f00 */
[----:B------:R-:W-:-:S07]  /*81a0*/  PRMT R174, R174, 0x5410, R180 ;  /* 0x00005410aeae7816 */ /* 0x000fce00000000b4 */
.L_x_3367:
[----:B------:R-:W-:Y:S05]  /*81b0*/  BSYNC.RECONVERGENT B2 ;  /* 0x0000000000027941 */ /* 0x000fea0003800200 */
.L_x_3366:
        /* <DEDUP_REMOVED lines=15> */
.L_x_3375:
[----:B------:R-:W-:Y:S05]  /*82b0*/  BSYNC.RECONVERGENT B3 ;  /* 0x0000000000037941 */ /* 0x000fea0003800200 */
.L_x_3374:
        /* <DEDUP_REMOVED lines=13> */
.L_x_3377:
[----:B------:R-:W-:Y:S05]  /*8390*/  BSYNC.RECONVERGENT B3 ;  /* 0x0000000000037941 */ /* 0x000fea0003800200 */
.L_x_3376:
[----:B------:R-:W-:Y:S02]  /*83a0*/  F2FP.F16.F32.PACK_AB R180, RZ, R122 ;  /* 0x0000007affb4723e */ /* 0x000fe400000000ff */
[----:B------:R-:W-:Y:S02]  /*83b0*/  MOV R122, R181 ;  /* 0x000000b5007a7202 */ /* 0x000fe40000000f00 */
[----:B------:R-:W-:-:S07]  /*83c0*/  PRMT R175, R180, 0x7610, R175 ;  /* 0x00007610b4af7816 */ /* 0x000fce00000000af */
.L_x_3373:
[----:B------:R-:W-:Y:S05]  /*83d0*/  BSYNC.RECONVERGENT B2 ;  /* 0x0000000000027941 */ /* 0x000fea0003800200 */
.L_x_3372:
[----:B------:R-:W-:Y:S05]  /*83e0*/  @!P2 BRA `(.L_x_3306) ;  /* 0x00000000007ca947 */ /* 0x000fea0003800000 */
[----:B-----5:R-:W-:Y:S01]  /*83f0*/  ISETP.GE.U32.AND P3, PT, R248, RZ, PT ;  /* 0x000000fff800720c */ /* 0x020fe20003f66070 */
[----:B------:R-:W-:Y:S01]  /*8400*/  BSSY.RECONVERGENT B2, `(.L_x_3378) ;  /* 0x000000d000027945 */ /* 0x000fe20003800200 */
[----:B0-----:R-:W-:Y:S02]  /*8410*/  HFMA2 R180, -RZ, RZ, 0, 0 ;  /* 0x00000000ffb47431 */ /* 0x001fe400000001ff */
[----:B------:R-:W-:-:S13]  /*8420*/  ISETP.GE.U32.AND.EX P3, PT, R249, 0x1000000, PT, P3 ;  /* 0x01000000f900780c */ /* 0x000fda0003f66130 */
        /* <DEDUP_REMOVED lines=10> */
.L_x_3379:
[----:B------:R-:W-:Y:S05]  /*84d0*/  BSYNC.RECONVERGENT B2 ;  /* 0x0000000000027941 */ /* 0x000fea0003800200 */
.L_x_3378:
        /* <DEDUP_REMOVED lines=9> */
[----:B------:R-:W-:Y:S01]  /*8570*/  FMUL.FTZ R181, R180, UR13 ;  /* 0x0000000db4b57c20 */ /* 0x000fe20008410000 */
[----:B------:R-:W-:-:S03]  /*8580*/  HADD2.F32 R180, -RZ, R47.H1_H1 ;  /* 0x3000002fffb47230 */ /* 0x000fc60000004100 */
[----:B------:R-:W-:-:S04]  /*8590*/  FMUL.FTZ R181, R181, UR12 ;  /* 0x0000000cb5b57c20 */ /* 0x000fc80008410000 */
[----:B------:R-:W-:-:S07]  /*85a0*/  FMUL.FTZ R180, R180, R181 ;  /* 0x000000b5b4b47220 */ /* 0x000fce0000410000 */
.L_x_3381:
[----:B------:R-:W-:Y:S05]  /*85b0*/  BSYNC.RECONVERGENT B2 ;  /* 0x0000000000027941 */ /* 0x000fea0003800200 */
.L_x_3380:
[----:B------:R-:W-:-:S04]  /*85c0*/  F2FP.F16.F32.PACK_AB R180, RZ, R180 ;  /* 0x000000b4ffb4723e */ /* 0x000fc800000000ff */
[----:B------:R-:W-:-:S07]  /*85d0*/  PRMT R175, R175, 0x5410, R180 ;  /* 0x00005410afaf7816 */ /* 0x000fce00000000b4 */
.L_x_3306:
[----:B------:R-:W-:Y:S05]  /*85e0*/  BSYNC.RECONVERGENT B1 ;  /* 0x0000000000017941 */ /* 0x000fea0003800200 */
.L_x_3289:
        /* <DEDUP_REMOVED lines=14> */
.L_x_3383:
[----:B------:R-:W-:Y:S05]  /*86d0*/  BSYNC.RECONVERGENT B1 ;  /* 0x0000000000017941 */ /* 0x000fea0003800200 */
.L_x_3382:
[----:B------:R-:W-:Y:S04]  /*86e0*/  BSSY.RECONVERGENT B1, `(.L_x_3384) ;  /* 0x00002f5000017945 */ /* 0x000fe80003800200 */
[----:B------:R-:W-:Y:S05]  /*86f0*/  @!P1 BRA `(.L_x_3385) ;  /* 0x0000001000b89947 */ /* 0x000fea0003800000 */
[----:B------:R-:W-:Y:S05]  /*8700*/  @!P0 BRA `(.L_x_3386) ;  /* 0x00000008006c8947 */ /* 0x000fea0003800000 */
[----:B------:R-:W-:Y:S01]  /*8710*/  ISETP.GT.AND P3, PT, R228, RZ, PT ;  /* 0x000000ffe400720c */ /* 0x000fe20003f64270 */
[--C-:B0----5:R-:W-:Y:S01]  /*8720*/  HADD2.F32 R178, -RZ, R29.reuse.H0_H0 ;  /* 0x2000001dffb27230 */ /* 0x121fe20000004100 */
[----:B------:R-:W-:Y:S01]  /*8730*/  BSSY.RECONVERGENT B2, `(.L_x_3387) ;  /* 0x000002d000027945 */ /* 0x000fe20003800200 */
[----:B------:R-:W-:Y:S02]  /*8740*/  HADD2.F32 R240, -RZ, R28.H1_H1 ;  /* 0x3000001cfff07230 */ /* 0x000fe40000004100 */
[--C-:B------:R-:W-:Y:S02]  /*8750*/  HADD2.F32 R238, -RZ, R30.reuse.H0_H0 ;  /* 0x2000001effee7230 */ /* 0x100fe40000004100 */
[----:B------:R-:W-:Y:S02]  /*8760*/  HADD2.F32 R236, -RZ, R29.H1_H1 ;  /* 0x3000001dffec7230 */ /* 0x000fe40000004100 */
[----:B------:R-:W-:Y:S02]  /*8770*/  HADD2.F32 R234, -RZ, R31.H0_H0 ;  /* 0x2000001fffea7230 */ /* 0x000fe40000004100 */
[----:B------:R-:W-:-:S02]  /*8780*/  HADD2.F32 R182, -RZ, R30.H1_H1 ;  /* 0x3000001effb67230 */ /* 0x000fc40000004100 */
[-CC-:B------:R-:W-:Y:S01]  /*8790*/  @P3 FFMA.FTZ R177, R195, R231.reuse, R230.reuse ;  /* 0x000000e7c3b13223 */ /* 0x180fe200000100e6 */
[-CC-:B------:R-:W-:Y:S01]  /*87a0*/  @P3 FFMA.FTZ R176, R190, R231.reuse, R230.reuse ;  /* 0x000000e7beb03223 */ /* 0x180fe200000100e6 */
[----:B------:R-:W-:Y:S02]  /*87b0*/  @P3 FFMA.FTZ R180, R194, R231, R230 ;  /* 0x000000e7c2b43223 */ /* 0x000fe400000100e6 */
[----:B------:R-:W-:Y:S01]  /*87c0*/  @P3 FADD.FTZ R177, R192, -R177 ;  /* 0x800000b1c0b13221 */ /* 0x000fe20000010000 */
[----:B------:R-:W-:Y:S01]  /*87d0*/  @P3 FADD.FTZ R176, R193, -R176 ;  /* 0x800000b0c1b03221 */ /* 0x000fe20000010000 */
[----:B------:R-:W-:Y:S02]  /*87e0*/  @P3 FADD.FTZ R180, R197, -R180 ;  /* 0x800000b4c5b43221 */ /* 0x000fe40000010000 */
[----:B------:R-:W-:Y:S01]  /*87f0*/  @P3 FFMA.FTZ R178, R229, R177, R178 ;  /* 0x000000b1e5b23223 */ /* 0x000fe200000100b2 */
[-C--:B------:R-:W-:Y:S01]  /*8800*/  @P3 FFMA.FTZ R177, R199, R231.reuse, R230 ;  /* 0x000000e7c7b13223 */ /* 0x080fe200000100e6 */
[C---:B------:R-:W-:Y:S01]  /*8810*/  @P3 FFMA.FTZ R240, R229.reuse, R176, R240 ;  /* 0x000000b0e5f03223 */ /* 0x040fe200000100f0 */
[----:B------:R-:W-:Y:S01]  /*8820*/  @P3 FFMA.FTZ R176, R198, R231, R230 ;  /* 0x000000e7c6b03223 */ /* 0x000fe200000100e6 */
[----:B------:R-:W-:Y:S01]  /*8830*/  @P3 FFMA.FTZ R236, R229, R180, R236 ;  /* 0x000000b4e5ec3223 */ /* 0x000fe200000100ec */
[----:B------:R-:W-:Y:S01]  /*8840*/  @P3 FADD.FTZ R177, R196, -R177 ;  /* 0x800000b1c4b13221 */ /* 0x000fe20000010000 */
[----:B------:R-:W-:-:S02]  /*8850*/  HADD2.F32 R180, -RZ, R31.H1_H1 ;  /* 0x3000001fffb47230 */ /* 0x000fc40000004100 */
[----:B------:R-:W-:Y:S01]  /*8860*/  @P3 FADD.FTZ R179, R201, -R176 ;  /* 0x800000b0c9b33221 */ /* 0x000fe20000010000 */
[----:B------:R-:W-:Y:S01]  /*8870*/  @P3 FFMA.FTZ R176, R200, R231, R230 ;  /* 0x000000e7c8b03223 */ /* 0x000fe200000100e6 */
[----:B------:R-:W-:Y:S01]  /*8880*/  @P3 FFMA.FTZ R238, R229, R177, R238 ;  /* 0x000000b1e5ee3223 */ /* 0x000fe200000100ee */
[----:B------:R-:W-:Y:S01]  /*8890*/  @P3 FFMA.FTZ R177, R203, R231, R230 ;  /* 0x000000e7cbb13223 */ /* 0x000fe200000100e6 */
[----:B------:R-:W-:Y:S01]  /*88a0*/  @P3 FFMA.FTZ R182, R229, R179, R182 ;  /* 0x000000b3e5b63223 */ /* 0x000fe200000100b6 */
[----:B------:R-:W-:Y:S02]  /*88b0*/  @P3 FADD.FTZ R176, R205, -R176 ;  /* 0x800000b0cdb03221 */ /* 0x000fe40000010000 */
[----:B------:R-:W-:Y:S02]  /*88c0*/  @P3 FADD.FTZ R177, R202, -R177 ;  /* 0x800000b1cab13221 */ /* 0x000fe40000010000 */
[----:B------:R-:W-:Y:S01]  /*88d0*/  @P3 FFMA.FTZ R180, R229, R176, R180 ;  /* 0x000000b0e5b43223 */ /* 0x000fe200000100b4 */
[----:B------:R-:W-:-:S02]  /*88e0*/  HADD2.F32 R176, -RZ, R28.H0_H0 ;  /* 0x2000001cffb07230 */ /* 0x000fc40000004100 */
        /* <DEDUP_REMOVED lines=17> */
.L_x_3388:
[----:B------:R-:W-:Y:S05]  /*8a00*/  BSYNC.RECONVERGENT B2 ;  /* 0x0000000000027941 */ /* 0x000fea0003800200 */
.L_x_3387:
        /* <DEDUP_REMOVED lines=15> */
.L_x_3390:
[----:B------:R-:W-:Y:S05]  /*8b00*/  BSYNC.RECONVERGENT B2 ;  /* 0x0000000000027941 */ /* 0x000fea0003800200 */
.L_x_3389:
        /* <DEDUP_REMOVED lines=14> */
.L_x_3392:
[----:B------:R-:W-:Y:S05]  /*8bf0*/  BSYNC.RECONVERGENT B2 ;  /* 0x0000000000027941 */ /* 0x000fea0003800200 */
.L_x_3391:
[----:B------:R-:W-:Y:S01]  /*8c00*/  BSSY.RECONVERGENT B2, `(.L_x_3393) ;  /* 0x000000e000027945 */ /* 0x000fe20003800200 */
[----:B------:R-:W-:-:S03]  /*8c10*/  F2FP.F16.F32.PACK_AB R177, R236, R178 ;  /* 0x000000b2ecb1723e */ /* 0x000fc600000000ff */
[----:B------:R-:W-:Y:S05]  /*8c20*/  @!P2 BRA `(.L_x_3394) ;  /* 0x00000000002ca947 */ /* 0x000fea0003800000 */
[----:B------:R-:W-:Y:S01]  /*8c30*/  LOP3.LUT P3, RZ, R246, 0xff000000, RZ, 0xc0, !PT ;  /* 0xff000000f6ff7812 */ /* 0x000fe2000786c0ff */
[----:B------:R-:W-:Y:S01]  /*8c40*/  FMUL.FTZ R236, R236, UR13 ;  /* 0x0000000decec7c20 */ /* 0x000fe20008410000 */
[----:B------:R-:W-:-:S03]  /*8c50*/  CS2R R178, SRZ ;  /* 0x0000000000b27805 */ /* 0x000fc6000001ff00 */
[----:B------:R-:W-:-:S08]  /*8c60*/  FMUL.FTZ R236, R236, UR12 ;  /* 0x0000000cecec7c20 */ /* 0x000fd00008410000 */
[----:B------:R-:W-:Y:S02]  /*8c70*/  @P3 HADD2.F32 R181, -RZ, R49.H1_H1 ;  /* 0x30000031ffb53230 */ /* 0x000fe40000004100 */
[----:B------:R-:W-:-:S03]  /*8c80*/  @P3 HADD2.F32 R183, -RZ, R169.H1_H1 ;  /* 0x300000a9ffb73230 */ /* 0x000fc60000004100 */
[----:B------:R-:W-:Y:S02]  /*8c90*/  @P3 FMUL.FTZ R179, R236, R181 ;  /* 0x000000b5ecb33220 */ /* 0x000fe40000410000 */
[----:B------:R-:W-:-:S03]  /*8ca0*/  @P3 FMUL.FTZ R178, R183, R236 ;  /* 0x000000ecb7b23220 */ /* 0x000fc60000410000 */
[----:B------:R-:W-:Y:S01]  /*8cb0*/  F2FP.F16.F32.PACK_AB R179, RZ, R179 ;  /* 0x000000b3ffb3723e */ /* 0x000fe200000000ff */
[----:B------:R-:W-:-:S03]  /*8cc0*/  FADD.FTZ R119, R119, R178 ;  /* 0x000000b277777221 */ /* 0x000fc60000010000 */
[----:B------:R-:W-:-:S07]  /*8cd0*/  PRMT R173, R173, 0x5410, R179 ;  /* 0x00005410adad7816 */ /* 0x000fce00000000b3 */
.L_x_3394:
[----:B------:R-:W-:Y:S05]  /*8ce0*/  BSYNC.RECONVERGENT B2 ;  /* 0x0000000000027941 */ /* 0x000fea0003800200 */
.L_x_3393:
        /* <DEDUP_REMOVED lines=13> */
.L_x_3396:
[----:B------:R-:W-:Y:S05]  /*8dc0*/  BSYNC.RECONVERGENT B2 ;  /* 0x0000000000027941 */ /* 0x000fea0003800200 */
.L_x_3395:
        /* <DEDUP_REMOVED lines=15> */
.L_x_3398:
[----:B------:R-:W-:Y:S05]  /*8ec0*/  BSYNC.RECONVERGENT B2 ;  /* 0x0000000000027941 */ /* 0x000fea0003800200 */
.L_x_3397:
        /* <DEDUP_REMOVED lines=14> */
.L_x_3400:
[----:B------:R-:W-:Y:S05]  /*8fb0*/  BSYNC.RECONVERGENT B2 ;  /* 0x0000000000027941 */ /* 0x000fea0003800200 */
.L_x_3399:
[----:B------:R-:W-:Y:S01]  /*8fc0*/  F2FP.F16.F32.PACK_AB R179, R180, R234 ;  /* 0x000000eab4b3723e */ /* 0x000fe200000000ff */
[----:B------:R-:W-:Y:S06]  /*8fd0*/  @!P2 BRA `(.L_x_3401) ;  /* 0x000000240094a947 */ /* 0x000fec0003800000 */
[----:B------:R-:W-:Y:S01]  /*8fe0*/  ISETP.GE.U32.AND P3, PT, R246, RZ, PT ;  /* 0x000000fff600720c */ /* 0x000fe20003f66070 */
[----:B------:R-:W-:Y:S01]  /*8ff0*/  FMUL.FTZ R180, R180, UR13 ;  /* 0x0000000db4b47c20 */ /* 0x000fe20008410000 */
[----:B------:R-:W-:Y:S02]  /*9000*/  HFMA2 R181, -RZ, RZ, 0, 0 ;  /* 0x00000000ffb57431 */ /* 0x000fe400000001ff */
[----:B------:R-:W-:Y:S01]  /*9010*/  ISETP.GE.U32.AND.EX P3, PT, R247, 0x1000000, PT, P3 ;  /* 0x01000000f700780c */ /* 0x000fe20003f66130 */
[----:B------:R-:W-:Y:S01]  /*9020*/  FMUL.FTZ R183, R180, UR12 ;  /* 0x0000000cb4b77c20 */ /* 0x000fe20008410000 */
[----:B------:R-:W-:-:S11]  /*9030*/  MOV R180, RZ ;  /* 0x000000ff00b47202 */ /* 0x000fd60000000f00 */
        /* <DEDUP_REMOVED lines=8> */
.L_x_3386:
        /* <DEDUP_REMOVED lines=18> */
.L_x_3403:
[----:B------:R-:W-:Y:S05]  /*91e0*/  BSYNC.RECONVERGENT B2 ;  /* 0x0000000000027941 */ /* 0x000fea0003800200 */
.L_x_3402:
        /* <DEDUP_REMOVED lines=17> */
.L_x_3405:
[----:B------:R-:W-:Y:S05]  /*9300*/  BSYNC.RECONVERGENT B2 ;  /* 0x0000000000027941 */ /* 0x000fea0003800200 */
.L_x_3404:
        /* <DEDUP_REMOVED lines=17> */
.L_x_3407:
[----:B------:R-:W-:Y:S05]  /*9420*/  BSYNC.RECONVERGENT B2 ;  /* 0x0000000000027941 */ /* 0x000fea0003800200 */
.L_x_3406:
        /* <DEDUP_REMOVED lines=17> */
.L_x_3409:
[----:B------:R-:W-:Y:S05]  /*9540*/  BSYNC.RECONVERGENT B2 ;  /* 0x0000000000027941 */ /* 0x000fea0003800200 */
.L_x_3408:
        /* <DEDUP_REMOVED lines=17> */
.L_x_3411:
[----:B------:R-:W-:Y:S05]  /*9660*/  BSYNC.RECONVERGENT B2 ;  /* 0x0000000000027941 */ /* 0x000fea0003800200 */
.L_x_3410:
        /* <DEDUP_REMOVED lines=17> */
.L_x_3413:
[----:B------:R-:W-:Y:S05]  /*9780*/  BSYNC.RECONVERGENT B2 ;  /* 0x0000000000027941 */ /* 0x000fea0003800200 */
.L_x_3412:
        /* <DEDUP_REMOVED lines=17> */
.L_x_3415:
[----:B------:R-:W-:Y:S05]  /*98a0*/  BSYNC.RECONVERGENT B2 ;  /* 0x0000000000027941 */ /* 0x000fea0003800200 */
.L_x_3414:
[----:B------:R-:W-:Y:S05]  /*98b0*/  @!P2 BRA `(.L_x_3401) ;  /* 0x0000001c005ca947 */ /* 0x000fea0003800000 */
[----:B-----5:R-:W-:Y:S01]  /*98c0*/  ISETP.GE.U32.AND P3, PT, R246, RZ, PT ;  /* 0x000000fff600720c */ /* 0x020fe20003f66070 */
[----:B0-----:R-:W-:Y:S01]  /*98d0*/  @P4 FFMA.FTZ R182, R200, R231, R230 ;  /* 0x000000e7c8b64223 */ /* 0x001fe200000100e6 */
[----:B------:R-:W-:Y:S02]  /*98e0*/  HADD2.F32 R180, -RZ, R31.H1_H1 ;  /* 0x3000001fffb47230 */ /* 0x000fe40000004100 */
[----:B------:R-:W-:Y:S01]  /*98f0*/  HFMA2 R181, -RZ, RZ, 0, 0 ;  /* 0x00000000ffb57431 */ /* 0x000fe200000001ff */
[----:B------:R-:W-:Y:S01]  /*9900*/  ISETP.GE.U32.AND.EX P3, PT, R247, 0x1000000, PT, P3 ;  /* 0x01000000f700780c */ /* 0x000fe20003f66130 */
[----:B------:R-:W-:-:S04]  /*9910*/  @P4 FADD.FTZ R182, R205, -R182 ;  /* 0x800000b6cdb64221 */ /* 0x000fc80000010000 */
[----:B------:R-:W-:-:S04]  /*9920*/  @P4 FFMA.FTZ R180, R229, R182, R180 ;  /* 0x000000b6e5b44223 */ /* 0x000fc800000100b4 */
[----:B------:R-:W-:-:S04]  /*9930*/  FMUL.FTZ R180, R180, UR13 ;  /* 0x0000000db4b47c20 */ /* 0x000fc80008410000 */
[----:B------:R-:W-:Y:S02]  /*9940*/  @P3 HADD2.F32 R183, -RZ, R51.H1_H1 ;  /* 0x30000033ffb73230 */ /* 0x000fe40000004100 */
[----:B------:R-:W-:Y:S01]  /*9950*/  FMUL.FTZ R182, R180, UR12 ;  /* 0x0000000cb4b67c20 */ /* 0x000fe20008410000 */
[----:B------:R-:W-:-:S03]  /*9960*/  MOV R180, RZ ;  /* 0x000000ff00b47202 */ /* 0x000fc60000000f00 */
[----:B------:R-:W-:Y:S01]  /*9970*/  @P3 FMUL.FTZ R181, R183, R182 ;  /* 0x000000b6b7b53220 */ /* 0x000fe20000410000 */
[----:B------:R-:W-:-:S04]  /*9980*/  @P3 HADD2.F32 R183, -RZ, R171.H1_H1 ;  /* 0x300000abffb73230 */ /* 0x000fc80000004100 */
[----:B------:R-:W-:Y:S01]  /*9990*/  F2FP.F16.F32.PACK_AB R181, RZ, R181 ;  /* 0x000000b5ffb5723e */ /* 0x000fe200000000ff */
[----:B------:R-:W-:-:S03]  /*99a0*/  @P3 FMUL.FTZ R180, R183, R182 ;  /* 0x000000b6b7b43220 */ /* 0x000fc60000410000 */
[----:B------:R-:W-:Y:S01]  /*99b0*/  PRMT R175, R175, 0x5410, R181 ;  /* 0x00005410afaf7816 */ /* 0x000fe200000000b5 */
[----:B------:R-:W-:Y:S01]  /*99c0*/  FADD.FTZ R115, R115, R180 ;  /* 0x000000b473737221 */ /* 0x000fe20000010000 */
[----:B------:R-:W-:Y:S06]  /*99d0*/  BRA `(.L_x_3401) ;  /* 0x0000001c00147947 */ /* 0x000fec0003800000 */
.L_x_3385:
        /* <DEDUP_REMOVED lines=42> */
.L_x_3418:
[----:B------:R-:W-:Y:S05]  /*9c80*/  BSYNC.RECONVERGENT B2 ;  /* 0x0000000000027941 */ /* 0x000fea0003800200 */
.L_x_3417:
        /* <DEDUP_REMOVED lines=18> */
.L_x_3420:
[----:B------:R-:W-:Y:S05]  /*9db0*/  BSYNC.RECONVERGENT B2 ;  /* 0x0000000000027941 */ /* 0x000fea0003800200 */
.L_x_3419:
        /* <DEDUP_REMOVED lines=18> */
.L_x_3422:
[----:B------:R-:W-:Y:S05]  /*9ee0*/  BSYNC.RECONVERGENT B2 ;  /* 0x0000000000027941 */ /* 0x000fea0003800200 */
.L_x_3421:
        /* <DEDUP_REMOVED lines=18> */
.L_x_3424:
[----:B------:R-:W-:Y:S05]  /*a010*/  BSYNC.RECONVERGENT B2 ;  /* 0x0000000000027941 */ /* 0x000fea0003800200 */
.L_x_3423:
        /* <DEDUP_REMOVED lines=21> */
.L_x_3426:
[----:B------:R-:W-:Y:S05]  /*a170*/  BSYNC.RECONVERGENT B2 ;  /* 0x0000000000027941 */ /* 0x000fea0003800200 */
.L_x_3425:
        /* <DEDUP_REMOVED lines=19> */
.L_x_3428:
[----:B------:R-:W-:Y:S05]  /*a2b0*/  BSYNC.RECONVERGENT B2 ;  /* 0x0000000000027941 */ /* 0x000fea0003800200 */
.L_x_3427:
        /* <DEDUP_REMOVED lines=27> */
.L_x_3430:
[----:B------:R-:W-:Y:S05]  /*a470*/  BSYNC.RECONVERGENT B2 ;  /* 0x0000000000027941 */ /* 0x000fea0003800200 */
.L_x_3429:
        /* <DEDUP_REMOVED lines=20> */
.L_x_3416:
        /* <DEDUP_REMOVED lines=15> */
.L_x_3434:
[----:B------:R-:W-:Y:S05]  /*a6b0*/  BSYNC.RECONVERGENT B3 ;  /* 0x0000000000037941 */ /* 0x000fea0003800200 */
.L_x_3433:
        /* <DEDUP_REMOVED lines=10> */
[----:B------:R-:W-:-:S03]  /*a760*/  HADD2.F32 R180, -RZ, R48.H0_H0 ;  /* 0x20000030ffb47230 */ /* 0x000fc60000004100 */
[----:B------:R-:W-:-:S04]  /*a770*/  FMUL.FTZ R181, R181, UR12 ;  /* 0x0000000cb5b57c20 */ /* 0x000fc80008410000 */
[----:B------:R-:W-:-:S07]  /*a780*/  FMUL.FTZ R180, R180, R181 ;  /* 0x000000b5b4b47220 */ /* 0x000fce0000410000 */
.L_x_3436:
[----:B------:R-:W-:Y:S05]  /*a790*/  BSYNC.RECONVERGENT B3 ;  /* 0x0000000000037941 */ /* 0x000fea0003800200 */
.L_x_3435:
[----:B------:R-:W-:-:S04]  /*a7a0*/  F2FP.F16.F32.PACK_AB R180, RZ, R180 ;  /* 0x000000b4ffb4723e */ /* 0x000fc800000000ff */
[----:B------:R-:W-:-:S07]  /*a7b0*/  PRMT R172, R180, 0x7610, R172 ;  /* 0x00007610b4ac7816 */ /* 0x000fce00000000ac */
.L_x_3432:
[----:B------:R-:W-:Y:S05]  /*a7c0*/  BSYNC.RECONVERGENT B2 ;  /* 0x0000000000027941 */ /* 0x000fea0003800200 */
.L_x_3431:
        /* <DEDUP_REMOVED lines=15> */
.L_x_3440:
[----:B------:R-:W-:Y:S05]  /*a8c0*/  BSYNC.RECONVERGENT B3 ;  /* 0x0000000000037941 */ /* 0x000fea0003800200 */
.L_x_3439:
        /* <DEDUP_REMOVED lines=13> */
.L_x_3442:
[----:B------:R-:W-:Y:S05]  /*a9a0*/  BSYNC.RECONVERGENT B3 ;  /* 0x0000000000037941 */ /* 0x000fea0003800200 */
.L_x_3441:
[----:B------:R-:W-:-:S04]  /*a9b0*/  F2FP.F16.F32.PACK_AB R180, RZ, R180 ;  /* 0x000000b4ffb4723e */ /* 0x000fc800000000ff */
[----:B------:R-:W-:-:S07]  /*a9c0*/  PRMT R172, R172, 0x5410, R180 ;  /* 0x00005410acac7816 */ /* 0x000fce00000000b4 */
.L_x_3438:
[----:B------:R-:W-:Y:S05]  /*a9d0*/  BSYNC.RECONVERGENT B2 ;  /* 0x0000000000027941 */ /* 0x000fea0003800200 */
.L_x_3437:
        /* <DEDUP_REMOVED lines=15> */
.L_x_3446:
[----:B------:R-:W-:Y:S05]  /*aad0*/  BSYNC.RECONVERGENT B3 ;  /* 0x0000000000037941 */ /* 0x000fea0003800200 */
.L_x_3445:
        /* <DEDUP_REMOVED lines=13> */
.L_x_3448:
[----:B------:R-:W-:Y:S05]  /*abb0*/  BSYNC.RECONVERGENT B3 ;  /* 0x0000000000037941 */ /* 0x000fea0003800200 */
.L_x_3447:
[----:B------:R-:W-:-:S04]  /*abc0*/  F2FP.F16.F32.PACK_AB R180, RZ, R180 ;  /* 0x000000b4ffb4723e */ /* 0x000fc800000000ff */
[----:B------:R-:W-:-:S07]  /*abd0*/  PRMT R173, R180, 0x7610, R173 ;  /* 0x00007610b4ad7816 */ /* 0x000fce00000000ad */
.L_x_3444:
[----:B------:R-:W-:Y:S05]  /*abe0*/  BSYNC.RECONVERGENT B2 ;  /* 0x0000000000027941 */ /* 0x000fea0003800200 */
.L_x_3443:
        /* <DEDUP_REMOVED lines=15> */
.L_x_3452:
[----:B------:R-:W-:Y:S05]  /*ace0*/  BSYNC.RECONVERGENT B3 ;  /* 0x0000000000037941 */ /* 0x000fea0003800200 */
.L_x_3451:
        /* <DEDUP_REMOVED lines=13> */
.L_x_3454:
[----:B------:R-:W-:Y:S05]  /*adc0*/  BSYNC.RECONVERGENT B3 ;  /* 0x0000000000037941 */ /* 0x000fea0003800200 */
.L_x_3453:
[----:B------:R-:W-:-:S04]  /*add0*/  F2FP.F16.F32.PACK_AB R180, RZ, R180 ;  /* 0x000000b4ffb4723e */ /* 0x000fc800000000ff */
[----:B------:R-:W-:-:S07]  /*ade0*/  PRMT R173, R173, 0x5410, R180 ;  /* 0x00005410adad7816 */ /* 0x000fce00000000b4 */
.L_x_3450:
[----:B------:R-:W-:Y:S05]  /*adf0*/  BSYNC.RECONVERGENT B2 ;  /* 0x0000000000027941 */ /* 0x000fea0003800200 */
.L_x_3449:
        /* <DEDUP_REMOVED lines=15> */
.L_x_3458:
[----:B------:R-:W-:Y:S05]  /*aef0*/  BSYNC.RECONVERGENT B3 ;  /* 0x0000000000037941 */ /* 0x000fea0003800200 */
.L_x_3457:
        /* <DEDUP_REMOVED lines=13> */
.L_x_3460:
[----:B------:R-:W-:Y:S05]  /*afd0*/  BSYNC.RECONVERGENT B3 ;  /* 0x0000000000037941 */ /* 0x000fea0003800200 */
.L_x_3459:
[----:B------:R-:W-:-:S04]  /*afe0*/  F2FP.F16.F32.PACK_AB R180, RZ, R180 ;  /* 0x000000b4ffb4723e */ /* 0x000fc800000000ff */
[----:B------:R-:W-:-:S07]  /*aff0*/  PRMT R174, R180, 0x7610, R174 ;  /* 0x00007610b4ae7816 */ /* 0x000fce00000000ae */
.L_x_3456:
[----:B------:R-:W-:Y:S05]  /*b000*/  BSYNC.RECONVERGENT B2 ;  /* 0x0000000000027941 */ /* 0x000fea0003800200 */
.L_x_3455:
        /* <DEDUP_REMOVED lines=15> */
.L_x_3464:
[----:B------:R-:W-:Y:S05]  /*b100*/  BSYNC.RECONVERGENT B3 ;  /* 0x0000000000037941 */ /* 0x000fea0003800200 */
.L_x_3463:
        /* <DEDUP_REMOVED lines=13> */
.L_x_3466:
[----:B------:R-:W-:Y:S05]  /*b1e0*/  BSYNC.RECONVERGENT B3 ;  /* 0x0000000000037941 */ /* 0x000fea0003800200 */
.L_x_3465:
[----:B------:R-:W-:-:S04]  /*b1f0*/  F2FP.F16.F32.PACK_AB R180, RZ, R180 ;  /* 0x000000b4ffb4723e */ /* 0x000fc800000000ff */
[----:B------:R-:W-:-:S07]  /*b200*/  PRMT R174, R174, 0x5410, R180 ;  /* 0x00005410aeae7816 */ /* 0x000fce00000000b4 */
.L_x_3462:
[----:B------:R-:W-:Y:S05]  /*b210*/  BSYNC.RECONVERGENT B2 ;  /* 0x0000000000027941 */ /* 0x000fea0003800200 */
.L_x_3461:
        /* <DEDUP_REMOVED lines=15> */
.L_x_3470:
[----:B------:R-:W-:Y:S05]  /*b310*/  BSYNC.RECONVERGENT B3 ;  /* 0x0000000000037941 */ /* 0x000fea0003800200 */
.L_x_3469:
        /* <DEDUP_REMOVED lines=13> */
.L_x_3472:
[----:B------:R-:W-:Y:S05]  /*b3f0*/  BSYNC.RECONVERGENT B3 ;  /* 0x0000000000037941 */ /* 0x000fea0003800200 */
.L_x_3471:
[----:B------:R-:W-:-:S04]  /*b400*/  F2FP.F16.F32.PACK_AB R180, RZ, R180 ;  /* 0x000000b4ffb4723e */ /* 0x000fc800000000ff */
[----:B------:R-:W-:-:S07]  /*b410*/  PRMT R175, R180, 0x7610, R175 ;  /* 0x00007610b4af7816 */ /* 0x000fce00000000af */
.L_x_3468:
[----:B------:R-:W-:Y:S05]  /*b420*/  BSYNC.RECONVERGENT B2 ;  /* 0x0000000000027941 */ /* 0x000fea0003800200 */
.L_x_3467:
        /* <DEDUP_REMOVED lines=15> */
.L_x_3474:
[----:B------:R-:W-:Y:S05]  /*b520*/  BSYNC.RECONVERGENT B2 ;  /* 0x0000000000027941 */ /* 0x000fea0003800200 */
.L_x_3473:
        /* <DEDUP_REMOVED lines=13> */
.L_x_3476:
[----:B------:R-:W-:Y:S05]  /*b600*/  BSYNC.RECONVERGENT B2 ;  /* 0x0000000000027941 */ /* 0x000fea0003800200 */
.L_x_3475:
[----:B------:R-:W-:-:S04]  /*b610*/  F2FP.F16.F32.PACK_AB R180, RZ, R180 ;  /* 0x000000b4ffb4723e */ /* 0x000fc800000000ff */
[----:B------:R-:W-:-:S07]  /*b620*/  PRMT R175, R175, 0x5410, R180 ;  /* 0x00005410afaf7816 */ /* 0x000fce00000000b4 */
.L_x_3401:
[----:B------:R-:W-:Y:S05]  /*b630*/  BSYNC.RECONVERGENT B1 ;  /* 0x0000000000017941 */ /* 0x000fea0003800200 */
.L_x_3384:
        /* <DEDUP_REMOVED lines=14> */
.L_x_3478:
[----:B------:R-:W-:Y:S05]  /*b720*/  BSYNC.RECONVERGENT B1 ;  /* 0x0000000000017941 */ /* 0x000fea0003800200 */
.L_x_3477:
[----:B------:R-:W-:Y:S04]  /*b730*/  BSSY.RECONVERGENT B1, `(.L_x_3479) ;  /* 0x00002ea000017945 */ /* 0x000fe80003800200 */
[----:B------:R-:W-:Y:S05]  /*b740*/  @!P1 BRA `(.L_x_3480) ;  /* 0x0000001000d49947 */ /* 0x000fea0003800000 */
[----:B------:R-:W-:Y:S05]  /*b750*/  @!P0 BRA `(.L_x_3481) ;  /* 0x0000000800708947 */ /* 0x000fea0003800000 */
[----:B------:R-:W-:Y:S01]  /*b760*/  ISETP.GT.AND P1, PT, R228, RZ, PT ;  /* 0x000000ffe400720c */ /* 0x000fe20003f24270 */
[----:B0----5:R-:W-:Y:S01]  /*b770*/  HADD2.F32 R176, -RZ, R24.H0_H0 ;  /* 0x20000018ffb07230 */ /* 0x021fe20000004100 */
[----:B------:R-:W-:Y:S01]  /*b780*/  BSSY.RECONVERGENT B2, `(.L_x_3482) ;  /* 0x000002f000027945 */ /* 0x000fe20003800200 */
[--C-:B------:R-:W-:Y:S02]  /*b790*/  HADD2.F32 R180, -RZ, R25.reuse.H0_H0 ;  /* 0x20000019ffb47230 */ /* 0x100fe40000004100 */
[----:B------:R-:W-:Y:S02]  /*b7a0*/  HADD2.F32 R234, -RZ, R25.H1_H1 ;  /* 0x30000019ffea7230 */ /* 0x000fe40000004100 */
[----:B------:R-:W-:-:S06]  /*b7b0*/  HADD2.F32 R182, -RZ, R26.H0_H0 ;  /* 0x2000001affb67230 */ /* 0x000fcc0000004100 */
[-CC-:B------:R-:W-:Y:S01]  /*b7c0*/  @P1 FFMA.FTZ R177, R207, R231.reuse, R230.reuse ;  /* 0x000000e7cfb11223 */ /* 0x180fe200000100e6 */
[-CC-:B------:R-:W-:Y:S01]  /*b7d0*/  @P1 FFMA.FTZ R179, R213, R231.reuse, R230.reuse ;  /* 0x000000e7d5b31223 */ /* 0x180fe200000100e6 */
[-CC-:B------:R-:W-:Y:S01]  /*b7e0*/  @P1 FFMA.FTZ R178, R217, R231.reuse, R230.reuse ;  /* 0x000000e7d9b21223 */ /* 0x180fe200000100e6 */
[-CC-:B------:R-:W-:Y:S01]  /*b7f0*/  @P1 FFMA.FTZ R233, R224, R231.reuse, R230.reuse ;  /* 0x000000e7e0e91223 */ /* 0x180fe200000100e6 */
[----:B------:R-:W-:Y:S01]  /*b800*/  @P1 FADD.FTZ R177, R204, -R177 ;  /* 0x800000b1ccb11221 */ /* 0x000fe20000010000 */
[----:B------:R-:W-:Y:S01]  /*b810*/  @P1 FADD.FTZ R179, R212, -R179 ;  /* 0x800000b3d4b31221 */ /* 0x000fe20000010000 */
[-CC-:B------:R-:W-:Y:S01]  /*b820*/  @P1 FFMA.FTZ R181, R220, R231.reuse, R230.reuse ;  /* 0x000000e7dcb51223 */ /* 0x180fe200000100e6 */
[----:B------:R-:W-:Y:S01]  /*b830*/  @P1 FFMA.FTZ R228, R221, R231, R230 ;  /* 0x000000e7dde41223 */ /* 0x000fe200000100e6 */
[C---:B------:R-:W-:Y:S01]  /*b840*/  @P1 FFMA.FTZ R176, R229.reuse, R177, R176 ;  /* 0x000000b1e5b01223 */ /* 0x040fe200000100b0 */
[----:B------:R-:W-:Y:S01]  /*b850*/  @P1 FFMA.FTZ R180, R229, R179, R180 ;  /* 0x000000b3e5b41223 */ /* 0x000fe200000100b4 */
[----:B------:R-:W-:Y:S01]  /*b860*/  @P1 FADD.FTZ R177, R215, -R178 ;  /* 0x800000b2d7b11221 */ /* 0x000fe20000010000 */
[----:B------:R-:W-:-:S02]  /*b870*/  HADD2.F32 R179, -RZ, R26.H1_H1 ;  /* 0x3000001affb37230 */ /* 0x000fc40000004100 */
[----:B------:R-:W-:Y:S01]  /*b880*/  @P1 FADD.FTZ R178, R222, -R233 ;  /* 0x800000e9deb21221 */ /* 0x000fe20000010000 */
[----:B------:R-:W-:Y:S01]  /*b890*/  @P1 FADD.FTZ R181, R218, -R181 ;  /* 0x800000b5dab51221 */ /* 0x000fe20000010000 */
[-CC-:B------:R-:W-:Y:S01]  /*b8a0*/  @P1 FFMA.FTZ R236, R226, R231.reuse, R230.reuse ;  /* 0x000000e7e2ec1223 */ /* 0x180fe200000100e6 */
[----:B------:R-:W-:Y:S01]  /*b8b0*/  @P1 FFMA.FTZ R183, R216, R231, R230 ;  /* 0x000000e7d8b71223 */ /* 0x000fe200000100e6 */
[C---:B------:R-:W-:Y:S01]  /*b8c0*/  @P1 FFMA.FTZ R179, R229.reuse, R178, R179 ;  /* 0x000000b2e5b31223 */ /* 0x040fe200000100b3 */
[----:B------:R-:W-:Y:S01]  /*b8d0*/  @P1 FFMA.FTZ R234, R229, R181, R234 ;  /* 0x000000b5e5ea1223 */ /* 0x000fe200000100ea */
[----:B------:R-:W-:Y:S01]  /*b8e0*/  @P1 FADD.FTZ R178, R219, -R228 ;  /* 0x800000e4dbb21221 */ /* 0x000fe20000010000 */
[----:B------:R-:W-:Y:S01]  /*b8f0*/  @P1 FFMA.FTZ R182, R229, R177, R182 ;  /* 0x000000b1e5b61223 */ /* 0x000fe200000100b6 */
[--C-:B------:R-:W-:Y:S02]  /*b900*/  HADD2.F32 R181, -RZ, R27.reuse.H0_H0 ;  /* 0x2000001bffb57230 */ /* 0x100fe40000004100 */
[----:B------:R-:W-:Y:S01]  /*b910*/  @P1 FADD.FTZ R177, R225, -R236 ;  /* 0x800000ece1b11221 */ /* 0x000fe20000010000 */
[----:B------:R-:W-:-:S02]  /*b920*/  HADD2.F32 R228, -RZ, R27.H1_H1 ;  /* 0x3000001bffe47230 */ /* 0x000fc40000004100 */
[----:B------:R-:W-:Y:S01]  /*b930*/  @P1 FADD.FTZ R183, R214, -R183 ;  /* 0x800000b7d6b71221 */ /* 0x000fe20000010000 */
[----:B------:R-:W-:Y:S02]  /*b940*/  HADD2.F32 R230, -RZ, R24.H1_H1 ;  /* 0x30000018ffe67230 */ /* 0x000fe40000004100 */
[----:B------:R-:W-:Y:S01]  /*b950*/  @P1 FFMA.FTZ R181, R229, R178, R181 ;  /* 0x000000b2e5b51223 */ /* 0x000fe200000100b5 */
[----:B------:R-:W-:Y:S01]  /*b960*/  F2FP.F16.F32.PACK_AB R178, R179, R182 ;  /* 0x000000b6b3b2723e */ /* 0x000fe200000000ff */
[C---:B------:R-:W-:Y:S01]  /*b970*/  @P1 FFMA.FTZ R228, R229.reuse, R177, R228 ;  /* 0x000000b1e5e41223 */ /* 0x040fe200000100e4 */
[----:B------:R-:W-:Y:S01]  /*b980*/  F2FP.F16.F32.PACK_AB R177, R234, R180 ;  /* 0x000000b4eab1723e */ /* 0x000fe200000000ff */
        /* <DEDUP_REMOVED lines=14> */
.L_x_3483:
[----:B------:R-:W-:Y:S05]  /*ba70*/  BSYNC.RECONVERGENT B2 ;  /* 0x0000000000027941 */ /* 0x000fea0003800200 */
.L_x_3482:
[----:B------:R-:W-:Y:S04]  /*ba80*/  BSSY.RECONVERGENT B2, `(.L_x_3484) ;  /* 0x000000e000027945 */ /* 0x000fe80003800200 */
[----:B------:R-:W-:Y:S05]  /*ba90*/  @!P2 BRA `(.L_x_3485) ;  /* 0x000000000030a947 */ /* 0x000fea0003800000 */
[----:B------:R-:W-:Y:S01]  /*baa0*/  LOP3.LUT P1, RZ, R242, 0xff00, RZ, 0xc0, !PT ;  /* 0x0000ff00f2ff7812 */ /* 0x000fe2000782c0ff */
[----:B------:R-:W-:Y:S01]  /*bab0*/  FMUL.FTZ R183, R230, UR13 ;  /* 0x0000000de6b77c20 */ /* 0x000fe20008410000 */
[----:B------:R-:W-:-:S03]  /*bac0*/  HFMA2 R236, -RZ, RZ, 0, 0 ;  /* 0x00000000ffec7431 */ /* 0x000fc600000001ff */
[----:B------:R-:W-:Y:S01]  /*bad0*/  FMUL.FTZ R238, R183, UR12 ;  /* 0x0000000cb7ee7c20 */ /* 0x000fe20008410000 */
[----:B------:R-:W-:-:S07]  /*bae0*/  MOV R183, RZ ;  /* 0x000000ff00b77202 */ /* 0x000fce0000000f00 */
[----:B------:R-:W-:Y:S02]  /*baf0*/  @P1 HADD2.F32 R229, -RZ, R52.H1_H1 ;  /* 0x30000034ffe51230 */ /* 0x000fe40000004100 */
[----:B------:R-:W-:-:S03]  /*bb00*/  @P1 HADD2.F32 R231, -RZ, R168.H1_H1 ;  /* 0x300000a8ffe71230 */ /* 0x000fc60000004100 */
[----:B------:R-:W-:Y:S02]  /*bb10*/  @P1 FMUL.FTZ R183, R238, R229 ;  /* 0x000000e5eeb71220 */ /* 0x000fe40000410000 */
[----:B------:R-:W-:-:S03]  /*bb20*/  @P1 FMUL.FTZ R236, R231, R238 ;  /* 0x000000eee7ec1220 */ /* 0x000fc60000410000 */
[----:B------:R-:W-:Y:S01]  /*bb30*/  F2FP.F16.F32.PACK_AB R183, RZ, R183 ;  /* 0x000000b7ffb7723e */ /* 0x000fe200000000ff */
[----:B------:R-:W-:-:S03]  /*bb40*/  FADD.FTZ R109, R109, R236 ;  /* 0x000000ec6d6d7221 */ /* 0x000fc60000010000 */
[----:B------:R-:W-:-:S07]  /*bb50*/  PRMT R172, R172, 0x5410, R183 ;  /* 0x00005410acac7816 */ /* 0x000fce00000000b7 */
.L_x_3485:
[----:B------:R-:W-:Y:S05]  /*bb60*/  BSYNC.RECONVERGENT B2 ;  /* 0x0000000000027941 */ /* 0x000fea0003800200 */
.L_x_3484:
[----:B------:R-:W-:Y:S04]  /*bb70*/  BSSY.RECONVERGENT B2, `(.L_x_3486) ;  /* 0x000000e000027945 */ /* 0x000fe80003800200 */
[----:B------:R-:W-:Y:S05]  /*bb80*/  @!P2 BRA `(.L_x_3487) ;  /* 0x000000000030a947 */ /* 0x000fea0003800000 */
[----:B------:R-:W-:Y:S01]  /*bb90*/  LOP3.LUT P1, RZ, R242, 0xff0000, RZ, 0xc0, !PT ;  /* 0x00ff0000f2ff7812 */ /* 0x000fe2000782c0ff */
[----:B------:R-:W-:Y:S01]  /*bba0*/  FMUL.FTZ R180, R180, UR13 ;  /* 0x0000000db4b47c20 */ /* 0x000fe20008410000 */
[----:B------:R-:W-:-:S03]  /*bbb0*/  HFMA2 R229, -RZ, RZ, 0, 0 ;  /* 0x00000000ffe57431 */ /* 0x000fc600000001ff */
[----:B------:R-:W-:-:S08]  /*bbc0*/  FMUL.FTZ R180, R180, UR12 ;  /* 0x0000000cb4b47c20 */ /* 0x000fd00008410000 */
[----:B------:R-:W-:Y:S02]  /*bbd0*/  @P1 HADD2.F32 R183, -RZ, R53.H0_H0 ;  /* 0x20000035ffb71230 */ /* 0x000fe40000004100 */
[----:B------:R-:W-:-:S03]  /*bbe0*/  @P1 HADD2.F32 R231, -RZ, R169.H0_H0 ;  /* 0x200000a9ffe71230 */ /* 0x000fc60000004100 */
[----:B------:R-:W-:Y:S01]  /*bbf0*/  @P1 FMUL.FTZ R229, R180, R183 ;  /* 0x000000b7b4e51220 */ /* 0x000fe20000410000 */
[----:B------:R-:W-:Y:S01]  /*bc00*/  MOV R183, RZ ;  /* 0x000000ff00b77202 */ /* 0x000fe20000000f00 */
[----:B------:R-:W-:-:S03]  /*bc10*/  @P1 FMUL.FTZ R183, R231, R180 ;  /* 0x000000b4e7b71220 */ /* 0x000fc60000410000 */
[----:B------:R-:W-:Y:S01]  /*bc20*/  F2FP.F16.F32.PACK_AB R229, RZ, R229 ;  /* 0x000000e5ffe5723e */ /* 0x000fe200000000ff */
[----:B------:R-:W-:-:S03]  /*bc30*/  FADD.FTZ R110, R110, R183 ;  /* 0x000000b76e6e7221 */ /* 0x000fc60000010000 */
[----:B------:R-:W-:-:S07]  /*bc40*/  PRMT R173, R229, 0x7610, R173 ;  /* 0x00007610e5ad7816 */ /* 0x000fce00000000ad */
.L_x_3487:
[----:B------:R-:W-:Y:S05]  /*bc50*/  BSYNC.RECONVERGENT B2 ;  /* 0x0000000000027941 */ /* 0x000fea0003800200 */
.L_x_3486:
[----:B------:R-:W-:Y:S04]  /*bc60*/  BSSY.RECONVERGENT B2, `(.L_x_3488) ;  /* 0x000000e000027945 */ /* 0x000fe80003800200 */
[----:B------:R-:W-:Y:S05]  /*bc70*/  @!P2 BRA `(.L_x_3489) ;  /* 0x000000000030a947 */ /* 0x000fea0003800000 */
[----:B------:R-:W-:Y:S01]  /*bc80*/  LOP3.LUT P1, RZ, R242, 0xff000000, RZ, 0xc0, !PT ;  /* 0xff000000f2ff7812 */ /* 0x000fe2000782c0ff */
[----:B------:R-:W-:Y:S01]  /*bc90*/  FMUL.FTZ R234, R234, UR13 ;  /* 0x0000000deaea7c20 */ /* 0x000fe20008410000 */
[----:B------:R-:W-:Y:S01]  /*bca0*/  HFMA2 R183, -RZ, RZ, 0, 0 ;  /* 0x00000000ffb77431 */ /* 0x000fe200000001ff */
[----:B------:R-:W-:Y:S02]  /*bcb0*/  MOV R180, RZ ;  /* 0x000000ff00b47202 */ /* 0x000fe40000000f00 */
        /* <DEDUP_REMOVED lines=8> */
.L_x_3489:
[----:B------:R-:W-:Y:S05]  /*bd40*/  BSYNC.RECONVERGENT B2 ;  /* 0x0000000000027941 */ /* 0x000fea0003800200 */
.L_x_3488:
[----:B------:R-:W-:Y:S04]  /*bd50*/  BSSY.RECONVERGENT B2, `(.L_x_3490) ;  /* 0x000000e000027945 */ /* 0x000fe80003800200 */
[----:B------:R-:W-:Y:S05]  /*bd60*/  @!P2 BRA `(.L_x_3491) ;  /* 0x000000000030a947 */ /* 0x000fea0003800000 */
[----:B------:R-:W-:Y:S01]  /*bd70*/  LOP3.LUT P1, RZ, R243, 0xff, RZ, 0xc0, !PT ;  /* 0x000000fff3ff7812 */ /* 0x000fe2000782c0ff */
[----:B------:R-:W-:Y:S01]  /*bd80*/  FMUL.FTZ R182, R182, UR13 ;  /* 0x0000000db6b67c20 */ /* 0x000fe20008410000 */
[----:B------:R-:W-:Y:S01]  /*bd90*/  HFMA2 R183, -RZ, RZ, 0, 0 ;  /* 0x00000000ffb77431 */ /* 0x000fe200000001ff */
[----:B------:R-:W-:Y:S02]  /*bda0*/  MOV R180, RZ ;  /* 0x000000ff00b47202 */ /* 0x000fe40000000f00 */
[----:B------:R-:W-:-:S08]  /*bdb0*/  FMUL.FTZ R182, R182, UR12 ;  /* 0x0000000cb6b67c20 */ /* 0x000fd00008410000 */
[----:B------:R-:W-:Y:S02]  /*bdc0*/  @P1 HADD2.F32 R229, -RZ, R54.H0_H0 ;  /* 0x20000036ffe51230 */ /* 0x000fe40000004100 */
[----:B------:R-:W-:-:S03]  /*bdd0*/  @P1 HADD2.F32 R231, -RZ, R170.H0_H0 ;  /* 0x200000aaffe71230 */ /* 0x000fc60000004100 */
[----:B------:R-:W-:Y:S02]  /*bde0*/  @P1 FMUL.FTZ R180, R182, R229 ;  /* 0x000000e5b6b41220 */ /* 0x000fe40000410000 */
[----:B------:R-:W-:-:S03]  /*bdf0*/  @P1 FMUL.FTZ R183, R231, R182 ;  /* 0x000000b6e7b71220 */ /* 0x000fc60000410000 */
[----:B------:R-:W-:Y:S01]  /*be00*/  F2FP.F16.F32.PACK_AB R180, RZ, R180 ;  /* 0x000000b4ffb4723e */ /* 0x000fe200000000ff */
[----:B------:R-:W-:-:S03]  /*be10*/  FADD.FTZ R104, R104, R183 ;  /* 0x000000b768687221 */ /* 0x000fc60000010000 */
[----:B------:R-:W-:-:S07]  /*be20*/  PRMT R174, R180, 0x7610, R174 ;  /* 0x00007610b4ae7816 */ /* 0x000fce00000000ae */
.L_x_3491:
[----:B------:R-:W-:Y:S05]  /*be30*/  BSYNC.RECONVERGENT B2 ;  /* 0x0000000000027941 */ /* 0x000fea0003800200 */
.L_x_3490:
        /* <DEDUP_REMOVED lines=14> */
.L_x_3493:
[----:B------:R-:W-:Y:S05]  /*bf20*/  BSYNC.RECONVERGENT B2 ;  /* 0x0000000000027941 */ /* 0x000fea0003800200 */
.L_x_3492:
        /* <DEDUP_REMOVED lines=14> */
.L_x_3495:
[----:B------:R-:W-:Y:S05]  /*c010*/  BSYNC.RECONVERGENT B2 ;  /* 0x0000000000027941 */ /* 0x000fea0003800200 */
.L_x_3494:
[----:B------:R-:W-:Y:S02]  /*c020*/  F2FP.F16.F32.PACK_AB R176, R230, R176 ;  /* 0x000000b0e6b0723e */ /* 0x000fe400000000ff */
[----:B------:R-:W-:Y:S01]  /*c030*/  F2FP.F16.F32.PACK_AB R179, R228, R181 ;  /* 0x000000b5e4b3723e */ /* 0x000fe200000000ff */
[----:B------:R-:W-:Y:S06]  /*c040*/  @!P2 BRA `(.L_x_3496) ;  /* 0x000000240060a947 */ /* 0x000fec0003800000 */
[----:B------:R-:W-:Y:S01]  /*c050*/  ISETP.GE.U32.AND P1, PT, R242, RZ, PT ;  /* 0x000000fff200720c */ /* 0x000fe20003f26070 */
[----:B------:R-:W-:Y:S01]  /*c060*/  FMUL.FTZ R228, R228, UR13 ;  /* 0x0000000de4e47c20 */ /* 0x000fe20008410000 */
[----:B------:R-:W-:Y:S02]  /*c070*/  CS2R R180, SRZ ;  /* 0x0000000000b47805 */ /* 0x000fe4000001ff00 */
[----:B------:R-:W-:Y:S01]  /*c080*/  ISETP.GE.U32.AND.EX P1, PT, R243, 0x1000000, PT, P1 ;  /* 0x01000000f300780c */ /* 0x000fe20003f26110 */
[----:B------:R-:W-:-:S12]  /*c090*/  FMUL.FTZ R183, R228, UR12 ;  /* 0x0000000ce4b77c20 */ /* 0x000fd80008410000 */
[----:B------:R-:W-:Y:S02]  /*c0a0*/  @P1 HADD2.F32 R182, -RZ, R55.H1_H1 ;  /* 0x30000037ffb61230 */ /* 0x000fe40000004100 */
[----:B------:R-:W-:-:S03]  /*c0b0*/  @P1 HADD2.F32 R228, -RZ, R171.H1_H1 ;  /* 0x300000abffe41230 */ /* 0x000fc60000004100 */
[----:B------:R-:W-:Y:S02]  /*c0c0*/  @P1 FMUL.FTZ R181, R183, R182 ;  /* 0x000000b6b7b51220 */ /* 0x000fe40000410000 */
[----:B------:R-:W-:-:S03]  /*c0d0*/  @P1 FMUL.FTZ R180, R228, R183 ;  /* 0x000000b7e4b41220 */ /* 0x000fc60000410000 */
[----:B------:R-:W-:Y:S01]  /*c0e0*/  F2FP.F16.F32.PACK_AB R181, RZ, R181 ;  /* 0x000000b5ffb5723e */ /* 0x000fe200000000ff */
[----:B------:R-:W-:-:S03]  /*c0f0*/  FADD.FTZ R107, R107, R180 ;  /* 0x000000b46b6b7221 */ /* 0x000fc60000010000 */
[----:B------:R-:W-:Y:S01]  /*c100*/  PRMT R175, R175, 0x5410, R181 ;  /* 0x00005410afaf7816 */ /* 0x000fe200000000b5 */
[----:B------:R-:W-:Y:S06]  /*c110*/  BRA `(.L_x_3496) ;  /* 0x00000024002c7947 */ /* 0x000fec0003800000 */
.L_x_3481:
[----:B------:R-:W-:Y:S01]  /*c120*/  BSSY.RECONVERGENT B2, `(.L_x_3497) ;  /* 0x0000013000027945 */ /* 0x000fe20003800200 */
[----:B------:R-:W-:-:S03]  /*c130*/  ISETP.GT.AND P3, PT, R228, RZ, PT ;  /* 0x000000ffe400720c */ /* 0x000fc60003f64270 */
[----:B------:R-:W-:Y:S10]  /*c140*/  @!P2 BRA `(.L_x_3498) ;  /* 0x000000000040a947 */ /* 0x000ff40003800000 */
[----:B0-----:R-:W-:Y:S01]  /*c150*/  @P3 FFMA.FTZ R181, R207, R231, R230 ;  /* 0x000000e7cfb53223 */ /* 0x001fe200000100e6 */
[----:B-----5:R-:W-:Y:S01]  /*c160*/  LOP3.LUT P1, RZ, R242, 0xff, RZ, 0xc0, !PT ;  /* 0x000000fff2ff7812 */ /* 0x020fe2000782c0ff */
[----:B------:R-:W-:Y:S01]  /*c170*/  HADD2.F32 R180, -RZ, R24.H0_H0 ;  /* 0x20000018ffb47230 */ /* 0x000fe20000004100 */
[----:B------:R-:W-:Y:S01]  /*c180*/  MOV R182, RZ ;  /* 0x000000ff00b67202 */ /* 0x000fe20000000f00 */
[----:B------:R-:W-:-:S04]  /*c190*/  @P3 FADD.FTZ R181, R204, -R181 ;  /* 0x800000b5ccb53221 */ /* 0x000fc80000010000 */
[----:B------:R-:W-:Y:S01]  /*c1a0*/  @P3 FFMA.FTZ R180, R229, R181, R180 ;  /* 0x000000b5e5b43223 */ /* 0x000fe200000100b4 */
[----:B------:R-:W-:-:S03]  /*c1b0*/  HFMA2 R181, -RZ, RZ, 0, 0 ;  /* 0x00000000ffb57431 */ /* 0x000fc600000001ff */
[----:B------:R-:W-:Y:S02]  /*c1c0*/  FMUL.FTZ R180, R180, UR13 ;  /* 0x0000000db4b47c20 */ /* 0x000fe40008410000 */
[----:B------:R-:W-:Y:S02]  /*c1d0*/  @P1 HADD2.F32 R233, -RZ, R52.H0_H0 ;  /* 0x20000034ffe91230 */ /* 0x000fe40000004100 */
[----:B------:R-:W-:Y:S01]  /*c1e0*/  FMUL.FTZ R180, R180, UR12 ;  /* 0x0000000cb4b47c20 */ /* 0x000fe20008410000 */
[----:B------:R-:W-:-:S03]  /*c1f0*/  @P1 HADD2.F32 R183, -RZ, R168.H0_H0 ;  /* 0x200000a8ffb71230 */ /* 0x000fc60000004100 */
[-C--:B------:R-:W-:Y:S02]  /*c200*/  @P1 FMUL.FTZ R182, R233, R180.reuse ;  /* 0x000000b4e9b61220 */ /* 0x080fe40000410000 */
[----:B------:R-:W-:-:S03]  /*c210*/  @P1 FMUL.FTZ R181, R183, R180 ;  /* 0x000000b4b7b51220 */ /* 0x000fc60000410000 */
[----:B------:R-:W-:Y:S01]  /*c220*/  F2FP.F16.F32.PACK_AB R182, RZ, R182 ;  /* 0x000000b6ffb6723e */ /* 0x000fe200000000ff */
[----:B------:R-:W-:-:S03]  /*c230*/  FADD.FTZ R108, R108, R181 ;  /* 0x000000b56c6c7221 */ /* 0x000fc60000010000 */
[----:B------:R-:W-:-:S07]  /*c240*/  PRMT R172, R182, 0x7610, R172 ;  /* 0x00007610b6ac7816 */ /* 0x000fce00000000ac */
.L_x_3498:
[----:B------:R-:W-:Y:S05]  /*c250*/  BSYNC.RECONVERGENT B2 ;  /* 0x0000000000027941 */ /* 0x000fea0003800200 */
.L_x_3497:
[----:B------:R-:W-:Y:S04]  /*c260*/  BSSY.RECONVERGENT B2, `(.L_x_3499) ;  /* 0x0000012000027945 */ /* 0x000fe80003800200 */
[----:B------:R-:W-:Y:S05]  /*c270*/  @!P2 BRA `(.L_x_3500) ;  /* 0x000000000040a947 */ /* 0x000fea0003800000 */
[----:B0-----:R-:W-:Y:S01]  /*c280*/  @P3 FFMA.FTZ R181, R216, R231, R230 ;  /* 0x000000e7d8b53223 */ /* 0x001fe200000100e6 */
[----:B-----5:R-:W-:Y:S01]  /*c290*/  LOP3.LUT P1, RZ, R242, 0xff00, RZ, 0xc0, !PT ;  /* 0x0000ff00f2ff7812 */ /* 0x020fe2000782c0ff */
[----:B------:R-:W-:Y:S02]  /*c2a0*/  HADD2.F32 R180, -RZ, R24.H1_H1 ;  /* 0x30000018ffb47230 */ /* 0x000fe40000004100 */
[----:B------:R-:W-:Y:S02]  /*c2b0*/  HFMA2 R182, -RZ, RZ, 0, 0 ;  /* 0x00000000ffb67431 */ /* 0x000fe400000001ff */
[----:B------:R-:W-:-:S04]  /*c2c0*/  @P3 FADD.FTZ R181, R214, -R181 ;  /* 0x800000b5d6b53221 */ /* 0x000fc80000010000 */
[----:B------:R-:W-:Y:S01]  /*c2d0*/  @P3 FFMA.FTZ R180, R229, R181, R180 ;  /* 0x000000b5e5b43223 */ /* 0x000fe200000100b4 */
[----:B------:R-:W-:-:S03]  /*c2e0*/  MOV R181, RZ ;  /* 0x000000ff00b57202 */ /* 0x000fc60000000f00 */
[----:B------:R-:W-:Y:S01]  /*c2f0*/  FMUL.FTZ R180, R180, UR13 ;  /* 0x0000000db4b47c20 */ /* 0x000fe20008410000 */
[----:B------:R-:W-:-:S03]  /*c300*/  @P1 HADD2.F32 R233, -RZ, R52.H1_H1 ;  /* 0x30000034ffe91230 */ /* 0x000fc60000004100 */
[----:B------:R-:W-:Y:S01]  /*c310*/  FMUL.FTZ R180, R180, UR12 ;  /* 0x0000000cb4b47c20 */ /* 0x000fe20008410000 */
[----:B------:R-:W-:-:S03]  /*c320*/  @P1 HADD2.F32 R183, -RZ, R168.H1_H1 ;  /* 0x300000a8ffb71230 */ /* 0x000fc60000004100 */
[-C--:B------:R-:W-:Y:S02]  /*c330*/  @P1 FMUL.FTZ R181, R233, R180.reuse ;  /* 0x000000b4e9b51220 */ /* 0x080fe40000410000 */
[----:B------:R-:W-:-:S03]  /*c340*/  @P1 FMUL.FTZ R182, R183, R180 ;  /* 0x000000b4b7b61220 */ /* 0x000fc60000410000 */
[----:B------:R-:W-:Y:S01]  /*c350*/  F2FP.F16.F32.PACK_AB R181, RZ, R181 ;  /* 0x000000b5ffb5723e */ /* 0x000fe200000000ff */
[----:B------:R-:W-:-:S03]  /*c360*/  FADD.FTZ R109, R109, R182 ;  /* 0x000000b66d6d7221 */ /* 0x000fc60000010000 */
[----:B------:R-:W-:-:S07]  /*c370*/  PRMT R172, R172, 0x5410, R181 ;  /* 0x00005410acac7816 */ /* 0x000fce00000000b5 */
.L_x_3500:
[----:B------:R-:W-:Y:S05]  /*c380*/  BSYNC.RECONVERGENT B2 ;  /* 0x0000000000027941 */ /* 0x000fea0003800200 */
.L_x_3499:
[----:B------:R-:W-:Y:S04]  /*c390*/  BSSY.RECONVERGENT B2, `(.L_x_3501) ;  /* 0x0000012000027945 */ /* 0x000fe80003800200 */
[----:B------:R-:W-:Y:S05]  /*c3a0*/  @!P2 BRA `(.L_x_3502) ;  /* 0x000000000040a947 */ /* 0x000fea0003800000 */
        /* <DEDUP_REMOVED lines=16> */
.L_x_3502:
[----:B------:R-:W-:Y:S05]  /*c4b0*/  BSYNC.RECONVERGENT B2 ;  /* 0x0000000000027941 */ /* 0x000fea0003800200 */
.L_x_3501:
        /* <DEDUP_REMOVED lines=18> */
.L_x_3504:
[----:B------:R-:W-:Y:S05]  /*c5e0*/  BSYNC.RECONVERGENT B2 ;  /* 0x0000000000027941 */ /* 0x000fea0003800200 */
.L_x_3503:
[----:B------:R-:W-:Y:S04]  /*c5f0*/  BSSY.RECONVERGENT B2, `(.L_x_3505) ;  /* 0x0000012000027945 */ /* 0x000fe80003800200 */
[----:B------:R-:W-:Y:S05]  /*c600*/  @!P2 BRA `(.L_x_3506) ;  /* 0x000000000040a947 */ /* 0x000fea0003800000 */
[----:B0-----:R-:W-:Y:S01]  /*c610*/  @P3 FFMA.FTZ R182, R217, R231, R230 ;  /* 0x000000e7d9b63223 */ /* 0x001fe200000100e6 */
[----:B-----5:R-:W-:Y:S01]  /*c620*/  LOP3.LUT P1, RZ, R243, 0xff, RZ, 0xc0, !PT ;  /* 0x000000fff3ff7812 */ /* 0x020fe2000782c0ff */
[----:B------:R-:W-:Y:S02]  /*c630*/  HADD2.F32 R180, -RZ, R26.H0_H0 ;  /* 0x2000001affb47230 */ /* 0x000fe40000004100 */
[----:B------:R-:W-:Y:S02]  /*c640*/  HFMA2 R181, -RZ, RZ, 0, 0 ;  /* 0x00000000ffb57431 */ /* 0x000fe400000001ff */
[----:B------:R-:W-:-:S04]  /*c650*/  @P3 FADD.FTZ R182, R215, -R182 ;  /* 0x800000b6d7b63221 */ /* 0x000fc80000010000 */
[----:B------:R-:W-:Y:S01]  /*c660*/  @P3 FFMA.FTZ R180, R229, R182, R180 ;  /* 0x000000b6e5b43223 */ /* 0x000fe200000100b4 */
[----:B------:R-:W-:-:S03]  /*c670*/  MOV R182, RZ ;  /* 0x000000ff00b67202 */ /* 0x000fc60000000f00 */
[----:B------:R-:W-:Y:S01]  /*c680*/  FMUL.FTZ R180, R180, UR13 ;  /* 0x0000000db4b47c20 */ /* 0x000fe20008410000 */
[----:B------:R-:W-:-:S03]  /*c690*/  @P1 HADD2.F32 R233, -RZ, R54.H0_H0 ;  /* 0x20000036ffe91230 */ /* 0x000fc60000004100 */
[----:B------:R-:W-:Y:S01]  /*c6a0*/  FMUL.FTZ R180, R180, UR12 ;  /* 0x0000000cb4b47c20 */ /* 0x000fe20008410000 */
[----:B------:R-:W-:-:S03]  /*c6b0*/  @P1 HADD2.F32 R183, -RZ, R170.H0_H0 ;  /* 0x200000aaffb71230 */ /* 0x000fc60000004100 */
[-C--:B------:R-:W-:Y:S02]  /*c6c0*/  @P1 FMUL.FTZ R182, R233, R180.reuse ;  /* 0x000000b4e9b61220 */ /* 0x080fe40000410000 */
[----:B------:R-:W-:-:S03]  /*c6d0*/  @P1 FMUL.FTZ R181, R183, R180 ;  /* 0x000000b4b7b51220 */ /* 0x000fc60000410000 */
[----:B------:R-:W-:Y:S01]  /*c6e0*/  F2FP.F16.F32.PACK_AB R182, RZ, R182 ;  /* 0x000000b6ffb6723e */ /* 0x000fe200000000ff */
[----:B------:R-:W-:-:S03]  /*c6f0*/  FADD.FTZ R104, R104, R181 ;  /* 0x000000b568687221 */ /* 0x000fc60000010000 */
[----:B------:R-:W-:-:S07]  /*c700*/  PRMT R174, R182, 0x7610, R174 ;  /* 0x00007610b6ae7816 */ /* 0x000fce00000000ae */
.L_x_3506:
[----:B------:R-:W-:Y:S05]  /*c710*/  BSYNC.RECONVERGENT B2 ;  /* 0x0000000000027941 */ /* 0x000fea0003800200 */
.L_x_3505:
        /* <DEDUP_REMOVED lines=18> */
.L_x_3508:
[----:B------:R-:W-:Y:S05]  /*c840*/  BSYNC.RECONVERGENT B2 ;  /* 0x0000000000027941 */ /* 0x000fea0003800200 */
.L_x_3507:
        /* <DEDUP_REMOVED lines=18> */
.L_x_3510:
[----:B------:R-:W-:Y:S05]  /*c970*/  BSYNC.RECONVERGENT B2 ;  /* 0x0000000000027941 */ /* 0x000fea0003800200 */
.L_x_3509:
[----:B------:R-:W-:Y:S05]  /*c980*/  @!P2 BRA `(.L_x_3496) ;  /* 0x0000001c0010a947 */ /* 0x000fea0003800000 */
[----:B-----5:R-:W-:Y:S01]  /*c990*/  ISETP.GE.U32.AND P1, PT, R242, RZ, PT ;  /* 0x000000fff200720c */ /* 0x020fe20003f26070 */
[----:B------:R-:W-:Y:S01]  /*c9a0*/  @P3 FFMA.FTZ R230, R226, R231, R230 ;  /* 0x000000e7e2e63223 */ /* 0x000fe200000100e6 */
[----:B0-----:R-:W-:Y:S02]  /*c9b0*/  HADD2.F32 R180, -RZ, R27.H1_H1 ;  /* 0x3000001bffb47230 */ /* 0x001fe40000004100 */
[----:B------:R-:W-:Y:S01]  /*c9c0*/  ISETP.GE.U32.AND.EX P1, PT, R243, 0x1000000, PT, P1 ;  /* 0x01000000f300780c */ /* 0x000fe20003f26110 */
[----:B------:R-:W-:-:S04]  /*c9d0*/  @P3 FADD.FTZ R230, R225, -R230 ;  /* 0x800000e6e1e63221 */ /* 0x000fc80000010000 */
[----:B------:R-:W-:-:S04]  /*c9e0*/  @P3 FFMA.FTZ R180, R229, R230, R180 ;  /* 0x000000e6e5b43223 */ /* 0x000fc800000100b4 */
[----:B------:R-:W-:-:S04]  /*c9f0*/  FMUL.FTZ R180, R180, UR13 ;  /* 0x0000000db4b47c20 */ /* 0x000fc80008410000 */
        /* <DEDUP_REMOVED lines=8> */
[----:B------:R-:W-:Y:S01]  /*ca80*/  PRMT R175, R175, 0x5410, R181 ;  /* 0x00005410afaf7816 */ /* 0x000fe200000000b5 */
[----:B------:R-:W-:Y:S06]  /*ca90*/  BRA `(.L_x_3496) ;  /* 0x0000001800cc7947 */ /* 0x000fec0003800000 */
.L_x_3480:
        /* <DEDUP_REMOVED lines=35> */
[----:B------:R-:W0:Y:S08]  /*ccd0*/  @P3 LDC.64 R176, c[0x0][0x408] ;  /* 0x00010200ffb03b82 */ /* 0x000e300000000a00 */
[----:B------:R-:W1:Y:S01]  /*cce0*/  @P3 LDC.64 R178, c[0x0][0x408] ;  /* 0x00010200ffb23b82 */ /* 0x000e620000000a00 */
[----:B0-----:R-:W-:-:S04]  /*ccf0*/  @P3 FMUL.FTZ R177, R177, R230 ;  /* 0x000000e6b1b13220 */ /* 0x001fc80000410000 */
[----:B------:R-:W-:Y:S01]  /*cd00*/  @P3 FMUL.FTZ R240, R177, R176 ;  /* 0x000000b0b1f03220 */ /* 0x000fe20000410000 */
[----:B------:R-:W-:Y:S02]  /*cd10*/  HFMA2 R176, -RZ, RZ, 0, 0 ;  /* 0x00000000ffb07431 */ /* 0x000fe400000001ff */
[----:B------:R-:W-:Y:S02]  /*cd20*/  @P3 HADD2.F32 R177, -RZ, R52.H0_H0 ;  /* 0x20000034ffb13230 */ /* 0x000fe40000004100 */
[----:B-1----:R-:W-:-:S03]  /*cd30*/  @P3 FMUL.FTZ R179, R179, R230 ;  /* 0x000000e6b3b33220 */ /* 0x002fc60000410000 */
[----:B------:R-:W-:Y:S01]  /*cd40*/  @P3 FMUL.FTZ R176, R177, R240 ;  /* 0x000000f0b1b03220 */ /* 0x000fe20000410000 */
[----:B------:R-:W-:Y:S01]  /*cd50*/  @P3 FMUL.FTZ R178, R179, R178 ;  /* 0x000000b2b3b23220 */ /* 0x000fe20000410000 */
[----:B------:R-:W-:Y:S01]  /*cd60*/  @P3 HADD2.F32 R179, -RZ, R168.H0_H0 ;  /* 0x200000a8ffb33230 */ /* 0x000fe20000004100 */
[----:B------:R-:W-:Y:S02]  /*cd70*/  MOV R177, RZ ;  /* 0x000000ff00b17202 */ /* 0x000fe40000000f00 */
[----:B------:R-:W-:Y:S02]  /*cd80*/  F2FP.F16.F32.PACK_AB R176, RZ, R176 ;  /* 0x000000b0ffb0723e */ /* 0x000fe400000000ff */
[----:B------:R-:W-:Y:S02]  /*cd90*/  @P3 FMUL.FTZ R177, R179, R178 ;  /* 0x000000b2b3b13220 */ /* 0x000fe40000410000 */
[----:B------:R-:W-:Y:S02]  /*cda0*/  PRMT R172, R176, 0x7610, R172 ;  /* 0x00007610b0ac7816 */ /* 0x000fe400000000ac */
[----:B------:R-:W-:-:S07]  /*cdb0*/  FADD.FTZ R108, R108, R177 ;  /* 0x000000b16c6c7221 */ /* 0x000fce0000010000 */
.L_x_3513:
[----:B------:R-:W-:Y:S05]  /*cdc0*/  BSYNC.RECONVERGENT B2 ;  /* 0x0000000000027941 */ /* 0x000fea0003800200 */
.L_x_3512:
[----:B------:R-:W-:Y:S04]  /*cdd0*/  BSSY.RECONVERGENT B2, `(.L_x_3514) ;  /* 0x0000012000027945 */ /* 0x000fe80003800200 */
[----:B------:R-:W-:Y:S05]  /*cde0*/  @!P2 BRA `(.L_x_3515) ;  /* 0x000000000040a947 */ /* 0x000fea0003800000 */
[----:B-----5:R-:W-:-:S13]  /*cdf0*/  LOP3.LUT P3, RZ, R242, 0xff00, RZ, 0xc0, !PT ;  /* 0x0000ff00f2ff7812 */ /* 0x020fda000786c0ff */
        /* <DEDUP_REMOVED lines=14> */
[----:B------:R-:W-:-:S07]  /*cee0*/  FADD.FTZ R109, R109, R176 ;  /* 0x000000b06d6d7221 */ /* 0x000fce0000010000 */
.L_x_3515:
[----:B------:R-:W-:Y:S05]  /*cef0*/  BSYNC.RECONVERGENT B2 ;  /* 0x0000000000027941 */ /* 0x000fea0003800200 */
.L_x_3514:
        /* <DEDUP_REMOVED lines=18> */
.L_x_3517:
[----:B------:R-:W-:Y:S05]  /*d020*/  BSYNC.RECONVERGENT B2 ;  /* 0x0000000000027941 */ /* 0x000fea0003800200 */
.L_x_3516:
        /* <DEDUP_REMOVED lines=18> */
.L_x_3519:
[----:B------:R-:W-:Y:S05]  /*d150*/  BSYNC.RECONVERGENT B2 ;  /* 0x0000000000027941 */ /* 0x000fea0003800200 */
.L_x_3518:
        /* <DEDUP_REMOVED lines=18> */
.L_x_3521:
[----:B------:R-:W-:Y:S05]  /*d280*/  BSYNC.RECONVERGENT B2 ;  /* 0x0000000000027941 */ /* 0x000fea0003800200 */
.L_x_3520:
        /* <DEDUP_REMOVED lines=18> */
.L_x_3523:
[----:B------:R-:W-:Y:S05]  /*d3b0*/  BSYNC.RECONVERGENT B2 ;  /* 0x0000000000027941 */ /* 0x000fea0003800200 */
.L_x_3522:
[----:B------:R-:W-:Y:S01]  /*d3c0*/  BSSY.RECONVERGENT B2, `(.L_x_3524) ;  /* 0x0000016000027945 */ /* 0x000fe20003800200 */
[----:B------:R-:W-:Y:S02]  /*d3d0*/  F2FP.F16.F32.PACK_AB R177, R182, R234 ;  /* 0x000000eab6b1723e */ /* 0x000fe400000000ff */
[----:B------:R-:W-:Y:S02]  /*d3e0*/  F2FP.F16.F32.PACK_AB R178, R236, R238 ;  /* 0x000000eeecb2723e */ /* 0x000fe400000000ff */
[----:B------:R-:W-:Y:S02]  /*d3f0*/  FSEL R229, R229, RZ, P1 ;  /* 0x000000ffe5e57208 */ /* 0x000fe40000800000 */
[----:B------:R-:W-:Y:S01]  /*d400*/  FSEL R234, R180, RZ, P1 ;  /* 0x000000ffb4ea7208 */ /* 0x000fe20000800000 */
[----:B------:R-:W-:Y:S06]  /*d410*/  @!P2 BRA `(.L_x_3525) ;  /* 0x000000000040a947 */ /* 0x000fec0003800000 */
[----:B-----5:R-:W-:Y:S01]  /*d420*/  LOP3.LUT P1, RZ, R243, 0xff0000, RZ, 0xc0, !PT ;  /* 0x00ff0000f3ff7812 */ /* 0x020fe2000782c0ff */
[----:B------:R-:W-:Y:S01]  /*d430*/  HFMA2 R176, -RZ, RZ, 0, 0 ;  /* 0x00000000ffb07431 */ /* 0x000fe200000001ff */
[----:B------:R-:W-:-:S11]  /*d440*/  MOV R179, RZ ;  /* 0x000000ff00b37202 */ /* 0x000fd60000000f00 */
        /* <DEDUP_REMOVED lines=8> */
[----:B------:R-:W-:-:S03]  /*d4d0*/  @P1 HADD2.F32 R181, -RZ, R171.H0_H0 ;  /* 0x200000abffb51230 */ /* 0x000fc60000004100 */
[----:B------:R-:W-:Y:S02]  /*d4e0*/  F2FP.F16.F32.PACK_AB R176, RZ, R176 ;  /* 0x000000b0ffb0723e */ /* 0x000fe400000000ff */
[----:B------:R-:W-:Y:S02]  /*d4f0*/  @P1 FMUL.FTZ R179, R181, R180 ;  /* 0x000000b4b5b31220 */ /* 0x000fe40000410000 */
[----:B------:R-:W-:Y:S02]  /*d500*/  PRMT R175, R176, 0x7610, R175 ;  /* 0x00007610b0af7816 */ /* 0x000fe400000000af */
[----:B------:R-:W-:-:S07]  /*d510*/  FADD.FTZ R106, R106, R179 ;  /* 0x000000b36a6a7221 */ /* 0x000fce0000010000 */
.L_x_3525:
[----:B------:R-:W-:Y:S05]  /*d520*/  BSYNC.RECONVERGENT B2 ;  /* 0x0000000000027941 */ /* 0x000fea0003800200 */
.L_x_3524:
[----:B------:R-:W-:Y:S02]  /*d530*/  F2FP.F16.F32.PACK_AB R176, R228, R230 ;  /* 0x000000e6e4b0723e */ /* 0x000fe400000000ff */
[----:B------:R-:W-:Y:S01]  /*d540*/  F2FP.F16.F32.PACK_AB R179, R229, R234 ;  /* 0x000000eae5b3723e */ /* 0x000fe200000000ff */
[----:B------:R-:W-:Y:S06]  /*d550*/  @!P2 BRA `(.L_x_3496) ;  /* 0x00000010001ca947 */ /* 0x000fec0003800000 */
[----:B-----5:R-:W-:Y:S01]  /*d560*/  ISETP.GE.U32.AND P1, PT, R242, RZ, PT ;  /* 0x000000fff200720c */ /* 0x020fe20003f26070 */
        /* <DEDUP_REMOVED lines=10> */
[----:B------:R-:W-:Y:S01]  /*d610*/  PRMT R175, R175, 0x5410, R181 ;  /* 0x00005410afaf7816 */ /* 0x000fe200000000b5 */
[----:B------:R-:W-:Y:S06]  /*d620*/  BRA `(.L_x_3496) ;  /* 0x0000000c00e87947 */ /* 0x000fec0003800000 */
.L_x_3511:
        /* <DEDUP_REMOVED lines=15> */
.L_x_3529:
[----:B------:R-:W-:Y:S05]  /*d720*/  BSYNC.RECONVERGENT B3 ;  /* 0x0000000000037941 */ /* 0x000fea0003800200 */
.L_x_3528:
        /* <DEDUP_REMOVED lines=13> */
.L_x_3531:
[----:B------:R-:W-:Y:S05]  /*d800*/  BSYNC.RECONVERGENT B3 ;  /* 0x0000000000037941 */ /* 0x000fea0003800200 */
.L_x_3530:
[----:B------:R-:W-:-:S04]  /*d810*/  F2FP.F16.F32.PACK_AB R180, RZ, R180 ;  /* 0x000000b4ffb4723e */ /* 0x000fc800000000ff */
[----:B------:R-:W-:-:S07]  /*d820*/  PRMT R172, R180, 0x7610, R172 ;  /* 0x00007610b4ac7816 */ /* 0x000fce00000000ac */
.L_x_3527:
[----:B------:R-:W-:Y:S05]  /*d830*/  BSYNC.RECONVERGENT B2 ;  /* 0x0000000000027941 */ /* 0x000fea0003800200 */
.L_x_3526:
        /* <DEDUP_REMOVED lines=15> */
.L_x_3535:
[----:B------:R-:W-:Y:S05]  /*d930*/  BSYNC.RECONVERGENT B3 ;  /* 0x0000000000037941 */ /* 0x000fea0003800200 */
.L_x_3534:
        /* <DEDUP_REMOVED lines=13> */
.L_x_3537:
[----:B------:R-:W-:Y:S05]  /*da10*/  BSYNC.RECONVERGENT B3 ;  /* 0x0000000000037941 */ /* 0x000fea0003800200 */
.L_x_3536:
[----:B------:R-:W-:-:S04]  /*da20*/  F2FP.F16.F32.PACK_AB R180, RZ, R180 ;  /* 0x000000b4ffb4723e */ /* 0x000fc800000000ff */
[----:B------:R-:W-:-:S07]  /*da30*/  PRMT R172, R172, 0x5410, R180 ;  /* 0x00005410acac7816 */ /* 0x000fce00000000b4 */
.L_x_3533:
[----:B------:R-:W-:Y:S05]  /*da40*/  BSYNC.RECONVERGENT B2 ;  /* 0x0000000000027941 */ /* 0x000fea0003800200 */
.L_x_3532:
        /* <DEDUP_REMOVED lines=15> */
.L_x_3541:
[----:B------:R-:W-:Y:S05]  /*db40*/  BSYNC.RECONVERGENT B3 ;  /* 0x0000000000037941 */ /* 0x000fea0003800200 */
.L_x_3540:
        /* <DEDUP_REMOVED lines=13> */
.L_x_3543:
[----:B------:R-:W-:Y:S05]  /*dc20*/  BSYNC.RECONVERGENT B3 ;  /* 0x0000000000037941 */ /* 0x000fea0003800200 */
.L_x_3542:
[----:B------:R-:W-:-:S04]  /*dc30*/  F2FP.F16.F32.PACK_AB R180, RZ, R180 ;  /* 0x000000b4ffb4723e */ /* 0x000fc800000000ff */
[----:B------:R-:W-:-:S07]  /*dc40*/  PRMT R173, R180, 0x7610, R173 ;  /* 0x00007610b4ad7816 */ /* 0x000fce00000000ad */
.L_x_3539:
[----:B------:R-:W-:Y:S05]  /*dc50*/  BSYNC.RECONVERGENT B2 ;  /* 0x0000000000027941 */ /* 0x000fea0003800200 */
.L_x_3538:
        /* <DEDUP_REMOVED lines=15> */
.L_x_3547:
[----:B------:R-:W-:Y:S05]  /*dd50*/  BSYNC.RECONVERGENT B3 ;  /* 0x0000000000037941 */ /* 0x000fea0003800200 */
.L_x_3546:
        /* <DEDUP_REMOVED lines=13> */
.L_x_3549:
[----:B------:R-:W-:Y:S05]  /*de30*/  BSYNC.RECONVERGENT B3 ;  /* 0x0000000000037941 */ /* 0x000fea0003800200 */
.L_x_3548:
[----:B------:R-:W-:-:S04]  /*de40*/  F2FP.F16.F32.PACK_AB R180, RZ, R180 ;  /* 0x000000b4ffb4723e */ /* 0x000fc800000000ff */
[----:B------:R-:W-:-:S07]  /*de50*/  PRMT R173, R173, 0x5410, R180 ;  /* 0x00005410adad7816 */ /* 0x000fce00000000b4 */
.L_x_3545:
[----:B------:R-:W-:Y:S05]  /*de60*/  BSYNC.RECONVERGENT B2 ;  /* 0x0000000000027941 */ /* 0x000fea0003800200 */
.L_x_3544:
        /* <DEDUP_REMOVED lines=15> */
.L_x_3553:
[----:B------:R-:W-:Y:S05]  /*df60*/  BSYNC.RECONVERGENT B3 ;  /* 0x0000000000037941 */ /* 0x000fea0003800200 */
.L_x_3552:
        /* <DEDUP_REMOVED lines=13> */
.L_x_3555:
[----:B------:R-:W-:Y:S05]  /*e040*/  BSYNC.RECONVERGENT B3 ;  /* 0x0000000000037941 */ /* 0x000fea0003800200 */
.L_x_3554:
[----:B------:R-:W-:-:S04]  /*e050*/  F2FP.F16.F32.PACK_AB R180, RZ, R180 ;  /* 0x000000b4ffb4723e */ /* 0x000fc800000000ff */
[----:B------:R-:W-:-:S07]  /*e060*/  PRMT R174, R180, 0x7610, R174 ;  /* 0x00007610b4ae7816 */ /* 0x000fce00000000ae */
.L_x_3551:
[----:B------:R-:W-:Y:S05]  /*e070*/  BSYNC.RECONVERGENT B2 ;  /* 0x0000000000027941 */ /* 0x000fea0003800200 */
.L_x_3550:
        /* <DEDUP_REMOVED lines=15> */
.L_x_3559:
[----:B------:R-:W-:Y:S05]  /*e170*/  BSYNC.RECONVERGENT B3 ;  /* 0x0000000000037941 */ /* 0x000fea0003800200 */
.L_x_3558:
        /* <DEDUP_REMOVED lines=13> */
.L_x_3561:
[----:B------:R-:W-:Y:S05]  /*e250*/  BSYNC.RECONVERGENT B3 ;  /* 0x0000000000037941 */ /* 0x000fea0003800200 */
.L_x_3560:
[----:B------:R-:W-:-:S04]  /*e260*/  F2FP.F16.F32.PACK_AB R180, RZ, R180 ;  /* 0x000000b4ffb4723e */ /* 0x000fc800000000ff */
[----:B------:R-:W-:-:S07]  /*e270*/  PRMT R174, R174, 0x5410, R180 ;  /* 0x00005410aeae7816 */ /* 0x000fce00000000b4 */
.L_x_3557:
[----:B------:R-:W-:Y:S05]  /*e280*/  BSYNC.RECONVERGENT B2 ;  /* 0x0000000000027941 */ /* 0x000fea0003800200 */
.L_x_3556:
        /* <DEDUP_REMOVED lines=15> */
.L_x_3565:
[----:B------:R-:W-:Y:S05]  /*e380*/  BSYNC.RECONVERGENT B3 ;  /* 0x0000000000037941 */ /* 0x000fea0003800200 */
.L_x_3564:
        /* <DEDUP_REMOVED lines=13> */
.L_x_3567:
[----:B------:R-:W-:Y:S05]  /*e460*/  BSYNC.RECONVERGENT B3 ;  /* 0x0000000000037941 */ /* 0x000fea0003800200 */
.L_x_3566:
[----:B------:R-:W-:-:S04]  /*e470*/  F2FP.F16.F32.PACK_AB R180, RZ, R180 ;  /* 0x000000b4ffb4723e */ /* 0x000fc800000000ff */
[----:B------:R-:W-:-:S07]  /*e480*/  PRMT R175, R180, 0x7610, R175 ;  /* 0x00007610b4af7816 */ /* 0x000fce00000000af */
.L_x_3563:
[----:B------:R-:W-:Y:S05]  /*e490*/  BSYNC.RECONVERGENT B2 ;  /* 0x0000000000027941 */ /* 0x000fea0003800200 */
.L_x_3562:
[----:B------:R-:W-:Y:S05]  /*e4a0*/  @!P2 BRA `(.L_x_3496) ;  /* 0x000000000048a947 */ /* 0x000fea0003800000 */
[----:B------:R-:W-:Y:S01]  /*e4b0*/  FFMA.FTZ R230, R226, R231, R230 ;  /* 0x000000e7e2e67223 */ /* 0x000fe200000100e6 */
[----:B-----5:R-:W-:Y:S01]  /*e4c0*/  ISETP.GE.U32.AND P1, PT, R242, RZ, PT ;  /* 0x000000fff200720c */ /* 0x020fe20003f26070 */
[----:B0-----:R-:W-:Y:S01]  /*e4d0*/  HFMA2 R182, -RZ, RZ, 0, 0 ;  /* 0x00000000ffb67431 */ /* 0x001fe200000001ff */
[----:B------:R-:W-:Y:S01]  /*e4e0*/  ISETP.GT.AND P3, PT, R228, RZ, PT ;  /* 0x000000ffe400720c */ /* 0x000fe20003f64270 */
[----:B------:R-:W-:Y:S01]  /*e4f0*/  FADD.FTZ R230, R225, -R230 ;  /* 0x800000e6e1e67221 */ /* 0x000fe20000010000 */
[----:B------:R-:W-:Y:S02]  /*e500*/  ISETP.GE.U32.AND.EX P1, PT, R243, 0x1000000, PT, P1 ;  /* 0x01000000f300780c */ /* 0x000fe40003f26110 */
[----:B------:R-:W-:Y:S01]  /*e510*/  MOV R181, RZ ;  /* 0x000000ff00b57202 */ /* 0x000fe20000000f00 */
[----:B------:R-:W-:-:S05]  /*e520*/  FMUL.FTZ R180, R229, R230 ;  /* 0x000000e6e5b47220 */ /* 0x000fca0000410000 */
[----:B------:R-:W-:-:S05]  /*e530*/  FSEL R180, R180, RZ, P3 ;  /* 0x000000ffb4b47208 */ /* 0x000fca0001800000 */
[----:B------:R-:W-:Y:S01]  /*e540*/  FMUL.FTZ R180, R180, UR13 ;  /* 0x0000000db4b47c20 */ /* 0x000fe20008410000 */
[----:B------:R-:W-:Y:S02]  /*e550*/  @P1 HADD2.F32 R229, -RZ, R55.H1_H1 ;  /* 0x30000037ffe51230 */ /* 0x000fe40000004100 */
[----:B------:R-:W-:Y:S02]  /*e560*/  @P1 HADD2.F32 R183, -RZ, R171.H1_H1 ;  /* 0x300000abffb71230 */ /* 0x000fe40000004100 */
[----:B------:R-:W-:-:S04]  /*e570*/  FMUL.FTZ R180, R180, UR12 ;  /* 0x0000000cb4b47c20 */ /* 0x000fc80008410000 */
[-C--:B------:R-:W-:Y:S01]  /*e580*/  @P1 FMUL.FTZ R181, R229, R180.reuse ;  /* 0x000000b4e5b51220 */ /* 0x080fe20000410000 */
[----:B------:R-:W-:-:S04]  /*e590*/  @P1 FMUL.FTZ R182, R183, R180 ;  /* 0x000000b4b7b61220 */ /* 0x000fc80000410000 */
[----:B------:R-:W-:Y:S01]  /*e5a0*/  F2FP.F16.F32.PACK_AB R181, RZ, R181 ;  /* 0x000000b5ffb5723e */ /* 0x000fe200000000ff */
[----:B------:R-:W-:-:S03]  /*e5b0*/  FADD.FTZ R107, R107, R182 ;  /* 0x000000b66b6b7221 */ /* 0x000fc60000010000 */
[----:B------:R-:W-:-:S07]  /*e5c0*/  PRMT R175, R175, 0x5410, R181 ;  /* 0x00005410afaf7816 */ /* 0x000fce00000000b5 */
.L_x_3496:
[----:B------:R-:W-:Y:S05]  /*e5d0*/  BSYNC.RECONVERGENT B1 ;  /* 0x0000000000017941 */ /* 0x000fea0003800200 */
.L_x_3479:
[----:B------:R-:W1:Y:S01]  /*e5e0*/  @P0 LDC.64 R228, c[0x0][0x478] ;  /* 0x00011e00ffe40b82 */ /* 0x000e620000000a00 */
[----:B------:R-:W-:-:S07]  /*e5f0*/  @P0 IADD3 R223, PT, PT, R223, 0x60, RZ ;  /* 0x00000060dfdf0810 */ /* 0x000fce0007ffe0ff */
[----:B0-----:R-:W0:Y:S08]  /*e600*/  @P2 LDC.64 R182, c[0x0][0x468] ;  /* 0x00011a00ffb62b82 */ /* 0x001e300000000a00 */
[----:B------:R-:W2:Y:S01]  /*e610*/  LDC.64 R180, c[0x0][0x380] ;  /* 0x0000e000ffb47b82 */ /* 0x000ea20000000a00 */
[----:B-1----:R-:W-:-:S05]  /*e620*/  @P0 IMAD.WIDE.U32 R228, R223, 0x10, R228 ;  /* 0x00000010dfe40825 */ /* 0x002fca00078e00e4 */
[----:B------:R1:W-:Y:S01]  /*e630*/  @P0 STG.E.128 desc[UR6][R228.64], R176 ;  /* 0x000000b0e4000986 */ /* 0x0003e2000c101d06 */
[----:B0-----:R-:W-:-:S05]  /*e640*/  @P2 IMAD.WIDE.U32 R182, R232, 0x10, R182 ;  /* 0x00000010e8b62825 */ /* 0x001fca00078e00b6 */
[----:B------:R1:W-:Y:S01]  /*e650*/  @P2 STG.E.128 desc[UR6][R182.64], R172 ;  /* 0x000000acb6002986 */ /* 0x0003e2000c101d06 */
[----:B--2---:R-:W-:-:S04]  /*e660*/  LEA R210, R180, R210, 0x2 ;  /* 0x000000d2b4d27211 */ /* 0x004fc800078e10ff */
[----:B------:R-:W-:-:S13]  /*e670*/  ISETP.GE.AND P0, PT, R210, R181, PT ;  /* 0x000000b5d200720c */ /* 0x000fda0003f06270 */
[----:B-1----:R-:W-:Y:S05]  /*e680*/  @!P0 BRA `(.L_x_3568) ;  /* 0xffffff1c00988947 */ /* 0x002fea000383ffff */
.L_x_3188:
[----:B------:R-:W-:Y:S05]  /*e690*/  BSYNC B0 ;  /* 0x0000000000007941 */ /* 0x000fea0003800000 */
.L_x_3187:
        /* <DEDUP_REMOVED lines=35> */
[----:B-----5:R-:W3:Y:S01]  /*e8d0*/  LDS R27, [R8+0x3000] ;  /* 0x00300000081b7984 */ /* 0x020ee20000000800 */
[----:B----4-:R-:W-:-:S03]  /*e8e0*/  FADD.FTZ R4, RZ, R4 ;  /* 0x00000004ff047221 */ /* 0x010fc60000010000 */
[----:B------:R-:W4:Y:S01]  /*e8f0*/  LDS R28, [R8+0x3200] ;  /* 0x00320000081c7984 */ /* 0x000f220000000800 */
[----:B--2---:R-:W-:-:S03]  /*e900*/  FADD.FTZ R5, RZ, R5 ;  /* 0x00000005ff057221 */ /* 0x004fc60000010000 */
[----:B------:R-:W2:Y:S01]  /*e910*/  LDS R29, [R8+0x3400] ;  /* 0x00340000081d7984 */ /* 0x000ea20000000800 */
[----:B-1----:R-:W-:-:S03]  /*e920*/  FADD.FTZ R2, R2, R11 ;  /* 0x0000000b02027221 */ /* 0x002fc60000010000 */
[----:B------:R-:W1:Y:S01]  /*e930*/  LDS R30, [R8+0x3600] ;  /* 0x00360000081e7984 */ /* 0x000e620000000800 */
[----:B------:R-:W-:Y:S01]  /*e940*/  FADD.FTZ R3, R3, R12 ;  /* 0x0000000c03037221 */ /* 0x000fe20000010000 */
        /* <DEDUP_REMOVED lines=16> */
[----:B--2---:R-:W-:-:S03]  /*ea50*/  FADD.FTZ R29, R4, R29 ;  /* 0x0000001d041d7221 */ /* 0x004fc60000010000 */
[----:B------:R-:W2:Y:S01]  /*ea60*/  LDS R23, [R8+0x2800] ;  /* 0x0028000008177984 */ /* 0x000ea20000000800 */
[----:B-1----:R-:W-:-:S03]  /*ea70*/  FADD.FTZ R13, R5, R30 ;  /* 0x0000001e050d7221 */ /* 0x002fc60000010000 */
[----:B------:R-:W1:Y:S04]  /*ea80*/  LDS R24, [R8+0x2a00] ;  /* 0x002a000008187984 */ /* 0x000e680000000800 */
[----:B------:R-:W1:Y:S01]  /*ea90*/  LDS R26, [R8+0x2c00] ;  /* 0x002c0000081a7984 */ /* 0x000e620000000800 */
[----:B------:R-:W-:-:S03]  /*eaa0*/  FADD.FTZ R6, RZ, R6 ;  /* 0x00000006ff067221 */ /* 0x000fc60000010000 */
        /* <DEDUP_REMOVED lines=13> */
[----:B--2---:R-:W-:Y:S01]  /*eb80*/  FADD.FTZ R6, R6, R23 ;  /* 0x0000001706067221 */ /* 0x004fe20000010000 */
[----:B-1----:R-:W-:Y:S01]  /*eb90*/  FADD.FTZ R7, R7, R24 ;  /* 0x0000001807077221 */ /* 0x002fe20000010000 */
        /* <DEDUP_REMOVED lines=191> */
.L_x_3193:
        /* <DEDUP_REMOVED lines=8> */
.L_x_3570:
[----:B------:R-:W-:Y:S05]  /*f810*/  BSYNC B1 ;  /* 0x0000000000017941 */ /* 0x000fea0003800000 */
.L_x_3569:
        /* <DEDUP_REMOVED lines=8> */
.L_x_3571:
[----:B------:R-:W-:Y:S01]  /*f8a0*/  FADD.FTZ R183, R183, R180 ;  /* 0x000000b4b7b77221 */ /* 0x000fe20000010000 */
[----:B------:R-:W-:-:S04]  /*f8b0*/  HFMA2 R239, -RZ, RZ, 0, 1.1920928955078125e-07 ;  /* 0x00000002ffef7431 */ /* 0x000fc800000001ff */
[----:B------:R-:W-:Y:S02]  /*f8c0*/  MOV R240, R183 ;  /* 0x000000b700f07202 */ /* 0x000fe40000000f00 */
[----:B------:R-:W-:-:S07]  /*f8d0*/  MOV R182, R238 ;  /* 0x000000ee00b67202 */ /* 0x000fce0000000f00 */
[----:B------:R-:W-:Y:S05]  /*f8e0*/  WARPSYNC.COLLECTIVE R237, `(.L_x_3572) ;  /* 0x00000000ed087348 */ /* 0x000fea0003c00000 */
[----:B------:R0:W1:Y:S02]  /*f8f0*/  SHFL.BFLY P0, R238, R240, R239, R244 ;  /* 0x0c0000eff0ee7389 */ /* 0x00006400000000f4 */
[----:B01----:R-:W-:Y:S05]  /*f900*/  ENDCOLLECTIVE ;  /* 0x000000000000791b */ /* 0x003fea0003800000 */
.L_x_3572:
[----:B------:R-:W-:-:S05]  /*f910*/  FADD.FTZ R227, R182, R181 ;  /* 0x000000b5b6e37221 */ /* 0x000fca0000010000 */
[----:B------:R-:W-:Y:S02]  /*f920*/  MOV R240, R227 ;  /* 0x000000e300f07202 */ /* 0x000fe40000000f00 */
[----:B------:R-:W-:-:S07]  /*f930*/  MOV R182, R238 ;  /* 0x000000ee00b67202 */ /* 0x000fce0000000f00 */
[----:B------:R-:W-:Y:S05]  /*f940*/  WARPSYNC.COLLECTIVE R237, `(.L_x_3573) ;  /* 0x00000000ed087348 */ /* 0x000fea0003c00000 */
[----:B------:R0:W1:Y:S02]  /*f950*/  SHFL.BFLY P0, R238, R240, R239, R244 ;  /* 0x0c0000eff0ee7389 */ /* 0x00006400000000f4 */
[----:B01----:R-:W-:Y:S05]  /*f960*/  ENDCOLLECTIVE ;  /* 0x000000000000791b */ /* 0x003fea0003800000 */
.L_x_3573:
[----:B------:R-:W-:Y:S01]  /*f970*/  FADD.FTZ R232, R183, R182 ;  /* 0x000000b6b7e87221 */ /* 0x000fe20000010000 */
[----:B------:R-:W-:-:S04]  /*f980*/  HFMA2 R239, -RZ, RZ, 0, 2.384185791015625e-07 ;  /* 0x00000004ffef7431 */ /* 0x000fc800000001ff */
[----:B------:R-:W-:Y:S02]  /*f990*/  MOV R240, R232 ;  /* 0x000000e800f07202 */ /* 0x000fe40000000f00 */
[----:B------:R-:W-:-:S07]  /*f9a0*/  MOV R230, R238 ;  /* 0x000000ee00e67202 */ /* 0x000fce0000000f00 */
[----:B------:R-:W-:Y:S05]  /*f9b0*/  WARPSYNC.COLLECTIVE R237, `(.L_x_3574) ;  /* 0x00000000ed087348 */ /* 0x000fea0003c00000 */
[----:B------:R0:W1:Y:S02]  /*f9c0*/  SHFL.BFLY P0, R238, R240, R239, R244 ;  /* 0x0c0000eff0ee7389 */ /* 0x00006400000000f4 */
[----:B01----:R-:W-:Y:S05]  /*f9d0*/  ENDCOLLECTIVE ;  /* 0x000000000000791b */ /* 0x003fea0003800000 */
.L_x_3574:
[----:B------:R-:W-:-:S05]  /*f9e0*/  FADD.FTZ R230, R227, R230 ;  /* 0x000000e6e3e67221 */ /* 0x000fca0000010000 */
[----:B------:R-:W-:Y:S02]  /*f9f0*/  MOV R240, R230 ;  /* 0x000000e600f07202 */ /* 0x000fe40000000f00 */
[----:B------:R-:W-:-:S07]  /*fa00*/  MOV R231, R238 ;  /* 0x000000ee00e77202 */ /* 0x000fce0000000f00 */
[----:B------:R-:W-:Y:S05]  /*fa10*/  WARPSYNC.COLLECTIVE R237, `(.L_x_3575) ;  /* 0x00000000ed087348 */ /* 0x000fea0003c00000 */
[----:B------:R0:W1:Y:S02]  /*fa20*/  SHFL.BFLY P0, R238, R240, R239, R244 ;  /* 0x0c0000eff0ee7389 */ /* 0x00006400000000f4 */
[----:B01----:R-:W-:Y:S05]  /*fa30*/  ENDCOLLECTIVE ;  /* 0x000000000000791b */ /* 0x003fea0003800000 */
.L_x_3575:
[----:B------:R-:W-:Y:S01]  /*fa40*/  FADD.FTZ R236, R232, R231 ;  /* 0x000000e7e8ec7221 */ /* 0x000fe20000010000 */
[----:B------:R-:W-:-:S04]  /*fa50*/  HFMA2 R239, -RZ, RZ, 0, 4.76837158203125e-07 ;  /* 0x00000008ffef7431 */ /* 0x000fc800000001ff */
[----:B------:R-:W-:Y:S02]  /*fa60*/  MOV R240, R236 ;  /* 0x000000ec00f07202 */ /* 0x000fe40000000f00 */
[----:B------:R-:W-:-:S07]  /*fa70*/  MOV R235, R238 ;  /* 0x000000ee00eb7202 */ /* 0x000fce0000000f00 */
[----:B------:R-:W-:Y:S05]  /*fa80*/  WARPSYNC.COLLECTIVE R237, `(.L_x_3576) ;  /* 0x00000000ed087348 */ /* 0x000fea0003c00000 */
[----:B------:R0:W1:Y:S02]  /*fa90*/  SHFL.BFLY P0, R238, R240, R239, R244 ;  /* 0x0c0000eff0ee7389 */ /* 0x00006400000000f4 */
[----:B01----:R-:W-:Y:S05]  /*faa0*/  ENDCOLLECTIVE ;  /* 0x000000000000791b */ /* 0x003fea0003800000 */
.L_x_3576:
[----:B------:R-:W-:-:S05]  /*fab0*/  FADD.FTZ R235, R230, R235 ;  /* 0x000000ebe6eb7221 */ /* 0x000fca0000010000 */
[----:B------:R-:W-:Y:S02]  /*fac0*/  MOV R240, R235 ;  /* 0x000000eb00f07202 */ /* 0x000fe40000000f00 */
[----:B------:R-:W-:-:S07]  /*fad0*/  MOV R181, R238 ;  /* 0x000000ee00b57202 */ /* 0x000fce0000000f00 */
[----:B------:R-:W-:Y:S05]  /*fae0*/  WARPSYNC.COLLECTIVE R237, `(.L_x_3577) ;  /* 0x00000000ed087348 */ /* 0x000fea0003c00000 */
[----:B------:R0:W1:Y:S02]  /*faf0*/  SHFL.BFLY P0, R238, R240, R239, R244 ;  /* 0x0c0000eff0ee7389 */ /* 0x00006400000000f4 */
[----:B01----:R-:W-:Y:S05]  /*fb00*/  ENDCOLLECTIVE ;  /* 0x000000000000791b */ /* 0x003fea0003800000 */
.L_x_3577:
[----:B------:R-:W-:Y:S01]  /*fb10*/  FADD.FTZ R182, R236, R181 ;  /* 0x000000b5ecb67221 */ /* 0x000fe20000010000 */
[----:B------:R-:W-:-:S04]  /*fb20*/  HFMA2 R239, -RZ, RZ, 0, 9.5367431640625e-07 ;  /* 0x00000010ffef7431 */ /* 0x000fc800000001ff */
[----:B------:R-:W-:Y:S02]  /*fb30*/  MOV R240, R182 ;  /* 0x000000b600f07202 */ /* 0x000fe40000000f00 */
[----:B------:R-:W-:-:S07]  /*fb40*/  MOV R180, R238 ;  /* 0x000000ee00b47202 */ /* 0x000fce0000000f00 */
[----:B------:R-:W-:Y:S05]  /*fb50*/  WARPSYNC.COLLECTIVE R237, `(.L_x_3578) ;  /* 0x00000000ed087348 */ /* 0x000fea0003c00000 */
[----:B------:R0:W1:Y:S02]  /*fb60*/  SHFL.BFLY P0, R238, R240, R239, R244 ;  /* 0x0c0000eff0ee7389 */ /* 0x00006400000000f4 */
[----:B01----:R-:W-:Y:S05]  /*fb70*/  ENDCOLLECTIVE ;  /* 0x000000000000791b */ /* 0x003fea0003800000 */
.L_x_3578:
[----:B------:R-:W-:-:S05]  /*fb80*/  FADD.FTZ R183, R235, R180 ;  /* 0x000000b4ebb77221 */ /* 0x000fca0000010000 */
[----:B------:R-:W-:Y:S02]  /*fb90*/  MOV R240, R183 ;  /* 0x000000b700f07202 */ /* 0x000fe40000000f00 */
[----:B------:R-:W-:-:S07]  /*fba0*/  MOV R231, R238 ;  /* 0x000000ee00e77202 */ /* 0x000fce0000000f00 */
[----:B------:R-:W-:Y:S05]  /*fbb0*/  WARPSYNC.COLLECTIVE R237, `(.L_x_3579) ;  /* 0x00000000ed087348 */ /* 0x000fea0003c00000 */
[----:B------:R0:W1:Y:S02]  /*fbc0*/  SHFL.BFLY P0, R238, R240, R239, R244 ;  /* 0x0c0000eff0ee7389 */ /* 0x00006400000000f4 */
[----:B01----:R-:W-:Y:S05]  /*fbd0*/  ENDCOLLECTIVE ;  /* 0x000000000000791b */ /* 0x003fea0003800000 */
.L_x_3579:
[----:B------:R-:W-:Y:S05]  /*fbe0*/  BRA `(.L_x_3580) ;  /* 0xffffff2400e07947 */ /* 0x000fea000383ffff */
.L_x_3581:
        /* <DEDUP_REMOVED lines=9> */
.L_x_19985:


//--------------------- .text._ZN10layer_norm13ln_bwd_kernelINS_13Kernel_traitsIf13__nv_bfloat16S2_S2_fjLj1024ELj1ELj4ELj1ELj16ENS_18Kernel_traits_baseILj1024EfS2_S2_S2_fjLj128EEEEELb0ELb0ELb0ELb0EEEvNS_9BwdParamsE --------------------------
	.section	.text._ZN10layer_norm13ln_bwd_kernelINS_13Kernel_traitsIf13__nv_bfloat16S2_S2_fjLj1024ELj1ELj4ELj1ELj16ENS_18Kernel_traits_baseILj1024EfS2_S2_S2_fjLj128EEEEELb0ELb0ELb0ELb0EEEvNS_9BwdParamsE,"ax",@progbits
	.align	128
        .global         _ZN10layer_norm13ln_bwd_kernelINS_13Kernel_traitsIf13__nv_bfloat16S2_S2_fjLj1024ELj1ELj4ELj1ELj16ENS_18Kernel_traits_baseILj1024EfS2_S2_S2_fjLj128EEEEELb0ELb0ELb0ELb0EEEvNS_9BwdParamsE
        .type           _ZN10layer_norm13ln_bwd_kernelINS_13Kernel_traitsIf13__nv_bfloat16S2_S2_fjLj1024ELj1ELj4ELj1ELj16ENS_18Kernel_traits_baseILj1024EfS2_S2_S2_fjLj128EEEEELb0ELb0ELb0ELb0EEEvNS_9BwdParamsE,@function
        .size           _ZN10layer_norm13ln_bwd_kernelINS_13Kernel_traitsIf13__nv_bfloat16S2_S2_fjLj1024ELj1ELj4ELj1ELj16ENS_18Kernel_traits_baseILj1024EfS2_S2_S2_fjLj128EEEEELb0ELb0ELb0ELb0EEEvNS_9BwdParamsE,(.L_x_19986 - _ZN10layer_norm13ln_bwd_kernelINS_13Kernel_traitsIf13__nv_bfloat16S2_S2_fjLj1024ELj1ELj4ELj1ELj16ENS_18Kernel_traits_baseILj1024EfS2_S2_S2_fjLj128EEEEELb0ELb0ELb0ELb0EEEvNS_9BwdParamsE)
        .other          _ZN10layer_norm13ln_bwd_kernelINS_13Kernel_traitsIf13__nv_bfloat16S2_S2_fjLj1024ELj1ELj4ELj1ELj16ENS_18Kernel_traits_baseILj1024EfS2_S2_S2_fjLj128EEEEELb0ELb0ELb0ELb0EEEvNS_9BwdParamsE,@"STO_CUDA_ENTRY STV_DEFAULT"
_ZN10layer_norm13ln_bwd_kernelINS_13Kernel_traitsIf13__nv_bfloat16S2_S2_fjLj1024ELj1ELj4ELj1ELj16ENS_18Kernel_traits_baseILj1024EfS2_S2_S2_fjLj128EEEEELb0ELb0ELb0ELb0EEEvNS_9BwdParamsE:
.text._ZN10layer_norm13ln_bwd_kernelINS_13Kernel_traitsIf13__nv_bfloat16S2_S2_fjLj1024ELj1ELj4ELj1ELj16ENS_18Kernel_traits_baseILj1024EfS2_S2_S2_fjLj128EEEEELb0ELb0ELb0ELb0EEEvNS_9BwdParamsE:
        /* <DEDUP_REMOVED lines=26> */
[----:B--2---:R-:W5:Y:S01]  /*01a0*/  @P0 LDG.E.128 R32, desc[UR6][R4.64] ;  /* 0x0000000604200981 */ /* 0x004f62000c1e1d00 */
[C---:B---3--:R-:W-:Y:S01]  /*01b0*/  @P1 IMAD.WIDE.U32 R8, R15.reuse, 0x20, R6 ;  /* 0x000000200f081825 */ /* 0x048fe200078e0006 */
[----:B------:R-:W-:Y:S01]  /*01c0*/  @P1 IADD3 R15, PT, PT, R15, 0x20, RZ ;  /* 0x000000200f0f1810 */ /* 0x000fe20007ffe0ff */
[----:B------:R-:W0:Y:S01]  /*01d0*/  S2UR UR4, SR_CTAID.X ;  /* 0x00000000000479c3 */ /* 0x000e220000002500 */
[----:B------:R2:W5:Y:S04]  /*01e0*/  @P0 LDG.E.128 R36, desc[UR6][R4.64+0x10] ;  /* 0x0000100604240981 */ /* 0x000568000c1e1d00 */
[----:B------:R3:W5:Y:S01]  /*01f0*/  @P1 LDG.E.128 R40, desc[UR6][R8.64] ;  /* 0x0000000608281981 */ /* 0x000762000c1e1d00 */
[C---:B----4-:R-:W-:Y:S01]  /*0200*/  @P2 IMAD.WIDE.U32 R10, R15.reuse, 0x20, R10 ;  /* 0x000000200f0a2825 */ /* 0x050fe200078e000a */
[----:B------:R-:W-:-:S02]  /*0210*/  @P2 IADD3 R15, PT, PT, R15, 0x20, RZ ;  /* 0x000000200f0f2810 */ /* 0x000fc40007ffe0ff */
[----:B------:R3:W5:Y:S04]  /*0220*/  @P1 LDG.E.128 R44, desc[UR6][R8.64+0x10] ;  /* 0x00001006082c1981 */ /* 0x000768000c1e1d00 */
[----:B------:R3:W5:Y:S01]  /*0230*/  @P2 LDG.E.128 R48, desc[UR6][R10.64] ;  /* 0x000000060a302981 */ /* 0x000762000c1e1d00 */
[----:B-1----:R-:W-:-:S03]  /*0240*/  @P3 IMAD.WIDE.U32 R6, R15, 0x20, R12 ;  /* 0x000000200f063825 */ /* 0x002fc600078e000c */
[----:B------:R3:W5:Y:S04]  /*0250*/  @P2 LDG.E.128 R52, desc[UR6][R10.64+0x10] ;  /* 0x000010060a342981 */ /* 0x000768000c1e1d00 */
[----:B------:R3:W5:Y:S04]  /*0260*/  @P3 LDG.E.128 R56, desc[UR6][R6.64] ;  /* 0x0000000606383981 */ /* 0x000768000c1e1d00 */
[----:B------:R3:W5:Y:S01]  /*0270*/  @P3 LDG.E.128 R60, desc[UR6][R6.64+0x10] ;  /* 0x00001006063c3981 */ /* 0x000762000c1e1d00 */
[----:B0-----:R-:W-:Y:S01]  /*0280*/  USHF.L.U32 UR4, UR4, 0x2, URZ ;  /* 0x0000000204047899 */ /* 0x001fe200080006ff */
[----:B--2---:R-:W-:-:S05]  /*0290*/  SHF.R.U32.HI R5, RZ, 0x5, R0 ;  /* 0x00000005ff057819 */ /* 0x004fca0000011600 */
        /* <DEDUP_REMOVED lines=35> */
[----:B---3--:R-:W-:Y:S06]  /*04d0*/  @P0 BRA `(.L_x_3583) ;  /* 0x0000006400ec0947 */ /* 0x008fec0003800000 */
        /* <DEDUP_REMOVED lines=35> */
.L_x_3630:
        /* <DEDUP_REMOVED lines=39> */
[C---:B--2---:R-:W-:Y:S02]  /*0980*/  SHF.L.U32 R181, R148.reuse, 0x10, RZ ;  /* 0x0000001094b57819 */ /* 0x044fe400000006ff */
[C---:B------:R-:W-:Y:S02]  /*0990*/  SHF.L.U32 R183, R149.reuse, 0x10, RZ ;  /* 0x0000001095b77819 */ /* 0x040fe400000006ff */
[----:B------:R-:W-:Y:S01]  /*09a0*/  PRMT R180, R148, 0x7632, R180 ;  /* 0x0000763294b47816 */ /* 0x000fe200000000b4 */
[C---:B------:R-:W-:Y:S01]  /*09b0*/  FADD.FTZ R181, -R196.reuse, R181 ;  /* 0x000000b5c4b57221 */ /* 0x040fe20000010100 */
[----:B------:R-:W-:Y:S01]  /*09c0*/  PRMT R182, R149, 0x7632, R182 ;  /* 0x0000763295b67816 */ /* 0x000fe200000000b6 */
[----:B------:R-:W-:Y:S01]  /*09d0*/  FADD.FTZ R183, -R196, R183 ;  /* 0x000000b7c4b77221 */ /* 0x000fe20000010100 */
[----:B---3--:R-:W-:Y:S01]  /*09e0*/  SHF.L.U32 R193, R152, 0x10, RZ ;  /* 0x0000001098c17819 */ /* 0x008fe200000006ff */
[----:B-----5:R-:W-:Y:S01]  /*09f0*/  FMUL.FTZ R195, R162, R181 ;  /* 0x000000b5a2c37220 */ /* 0x020fe20000410000 */
[----:B------:R-:W-:Y:S01]  /*0a00*/  SHF.L.U32 R149, R180, 0x10, RZ ;  /* 0x00000010b4957819 */ /* 0x000fe200000006ff */
[----:B------:R-:W-:Y:S01]  /*0a10*/  FMUL.FTZ R191, R162, R183 ;  /* 0x000000b7a2bf7220 */ /* 0x000fe20000410000 */
[----:B------:R-:W-:Y:S01]  /*0a20*/  PRMT R184, R150, 0x7632, R184 ;  /* 0x0000763296b87816 */ /* 0x000fe200000000b8 */
[----:B------:R-:W-:Y:S01]  /*0a30*/  FADD.FTZ R100, R100, R193 ;  /* 0x000000c164647221 */ /* 0x000fe20000010000 */
[----:B------:R-:W-:Y:S01]  /*0a40*/  SHF.L.U32 R185, R150, 0x10, RZ ;  /* 0x0000001096b97819 */ /* 0x000fe200000006ff */
[-C--:B------:R-:W-:Y:S01]  /*0a50*/  FFMA.FTZ R64, R195, R193.reuse, R64 ;  /* 0x000000c1c3407223 */ /* 0x080fe20000010040 */
[----:B------:R-:W-:Y:S01]  /*0a60*/  PRMT R148, R152, 0x7632, R148 ;  /* 0x0000763298947816 */ /* 0x000fe20000000094 */
[----:B------:R-:W-:Y:S01]  /*0a70*/  FADD.FTZ R149, -R196, R149 ;  /* 0x00000095c4957221 */ /* 0x000fe20000010100 */
[----:B------:R-:W-:Y:S01]  /*0a80*/  PRMT R150, R153, 0x7632, R150 ;  /* 0x0000763299967816 */ /* 0x000fe20000000096 */
[----:B------:R-:W-:Y:S01]  /*0a90*/  FMUL.FTZ R193, R32, R193 ;  /* 0x000000c120c17220 */ /* 0x000fe20000410000 */
[C---:B------:R-:W-:Y:S01]  /*0aa0*/  PRMT R186, R151.reuse, 0x7632, R186 ;  /* 0x0000763297ba7816 */ /* 0x040fe200000000ba */
[----:B------:R-:W-:Y:S01]  /*0ab0*/  FMUL.FTZ R194, R162, R149 ;  /* 0x00000095a2c27220 */ /* 0x000fe20000410000 */
[----:B------:R-:W-:Y:S01]  /*0ac0*/  SHF.L.U32 R187, R151, 0x10, RZ ;  /* 0x0000001097bb7819 */ /* 0x000fe200000006ff */
[----:B------:R-:W-:Y:S01]  /*0ad0*/  FADD.FTZ R149, RZ, R193 ;  /* 0x000000c1ff957221 */ /* 0x000fe20000010000 */
[----:B------:R-:W-:Y:S01]  /*0ae0*/  SHF.L.U32 R153, R153, 0x10, RZ ;  /* 0x0000001099997819 */ /* 0x000fe200000006ff */
[----:B------:R-:W-:Y:S01]  /*0af0*/  FADD.FTZ R185, -R196, R185 ;  /* 0x000000b9c4b97221 */ /* 0x000fe20000010100 */
[----:B------:R-:W-:Y:S01]  /*0b00*/  SHF.L.U32 R151, R182, 0x10, RZ ;  /* 0x00000010b6977819 */ /* 0x000fe200000006ff */
[----:B------:R-:W-:Y:S01]  /*0b10*/  FADD.FTZ R199, -R196, R187 ;  /* 0x000000bbc4c77221 */ /* 0x000fe20000010100 */
[----:B------:R-:W-:Y:S01]  /*0b20*/  SHF.L.U32 R148, R148, 0x10, RZ ;  /* 0x0000001094947819 */ /* 0x000fe200000006ff */
[----:B------:R-:W-:Y:S01]  /*0b30*/  FADD.FTZ R102, R102, R153 ;  /* 0x0000009966667221 */ /* 0x000fe20000010000 */
[-C--:B------:R-:W-:Y:S01]  /*0b40*/  FFMA.FTZ R66, R191, R153.reuse, R66 ;  /* 0x00000099bf427223 */ /* 0x080fe20000010042 */
[----:B------:R-:W-:Y:S01]  /*0b50*/  FMUL.FTZ R189, R34, R153 ;  /* 0x0000009922bd7220 */ /* 0x000fe20000410000 */
[----:B------:R-:W-:Y:S01]  /*0b60*/  FADD.FTZ R153, -R196, R151 ;  /* 0x00000097c4997221 */ /* 0x000fe20000010100 */
[-C--:B------:R-:W-:Y:S01]  /*0b70*/  FMUL.FTZ R192, R33, R148.reuse ;  /* 0x0000009421c07220 */ /* 0x080fe20000410000 */
[----:B------:R-:W-:Y:S01]  /*0b80*/  FFMA.FTZ R151, R195, R193, RZ ;  /* 0x000000c1c3977223 */ /* 0x000fe200000100ff */
[----:B------:R-:W-:Y:S01]  /*0b90*/  SHF.L.U32 R188, R150, 0x10, RZ ;  /* 0x0000001096bc7819 */ /* 0x000fe200000006ff */
[----:B------:R-:W-:Y:S01]  /*0ba0*/  FADD.FTZ R101, R101, R148 ;  /* 0x0000009465657221 */ /* 0x000fe20000010000 */
[----:B------:R-:W-:Y:S01]  /*0bb0*/  FFMA.FTZ R65, R194, R148, R65 ;  /* 0x00000094c2417223 */ /* 0x000fe20000010041 */
[----:B------:R-:W-:Y:S01]  /*0bc0*/  FMUL.FTZ R190, R162, R153 ;  /* 0x00000099a2be7220 */ /* 0x000fe20000410000 */
[----:B------:R-:W-:Y:S01]  /*0bd0*/  FADD.FTZ R148, R149, R192 ;  /* 0x000000c095947221 */ /* 0x000fe20000010000 */
[----:B------:R-:W-:Y:S01]  /*0be0*/  FFMA.FTZ R150, R194, R192, R151 ;  /* 0x000000c0c2967223 */ /* 0x000fe20000010097 */
[C---:B------:R-:W-:Y:S01]  /*0bf0*/  PRMT R152, R154.reuse, 0x7632, R152 ;  /* 0x000076329a987816 */ /* 0x040fe20000000098 */
[----:B------:R-:W-:Y:S01]  /*0c00*/  FADD.FTZ R103, R103, R188 ;  /* 0x000000bc67677221 */ /* 0x000fe20000010000 */
[----:B------:R-:W-:Y:S01]  /*0c10*/  SHF.L.U32 R197, R154, 0x10, RZ ;  /* 0x000000109ac57819 */ /* 0x000fe200000006ff */
[-C--:B------:R-:W-:Y:S01]  /*0c20*/  FFMA.FTZ R67, R190, R188.reuse, R67 ;  /* 0x000000bcbe437223 */ /* 0x080fe20000010043 */
[----:B------:R-:W-:Y:S01]  /*0c30*/  PRMT R154, R155, 0x7632, R154 ;  /* 0x000076329b9a7816 */ /* 0x000fe2000000009a */
[----:B------:R-:W-:Y:S01]  /*0c40*/  FMUL.FTZ R188, R35, R188 ;  /* 0x000000bc23bc7220 */ /* 0x000fe20000410000 */
[----:B------:R-:W-:Y:S01]  /*0c50*/  SHF.L.U32 R201, R155, 0x10, RZ ;  /* 0x000000109bc97819 */ /* 0x000fe200000006ff */
[----:B------:R-:W-:Y:S01]  /*0c60*/  FADD.FTZ R149, R148, R189 ;  /* 0x000000bd94957221 */ /* 0x000fe20000010000 */
[----:B------:R-:W-:Y:S01]  /*0c70*/  SHF.L.U32 R155, R184, 0x10, RZ ;  /* 0x00000010b89b7819 */ /* 0x000fe200000006ff */
[----:B------:R-:W-:Y:S01]  /*0c80*/  FFMA.FTZ R151, R191, R189, R150 ;  /* 0x000000bdbf977223 */ /* 0x000fe20000010096 */
[----:B------:R-:W-:Y:S01]  /*0c90*/  FMUL.FTZ R187, R162, R185 ;  /* 0x000000b9a2bb7220 */ /* 0x000fe20000410000 */
[----:B------:R-:W-:Y:S01]  /*0ca0*/  SHF.L.U32 R152, R152, 0x10, RZ ;  /* 0x0000001098987819 */ /* 0x000fe200000006ff */
[----:B------:R-:W-:Y:S01]  /*0cb0*/  FMUL.FTZ R185, R36, R197 ;  /* 0x000000c524b97220 */ /* 0x000fe20000410000 */
        /* <DEDUP_REMOVED lines=11> */
[----:B------:R-:W-:Y:S01]  /*0d70*/  FADD.FTZ R203, -R196, R203 ;  /* 0x000000cbc4cb7221 */ /* 0x000fe20000010100 */
[----:B------:R-:W-:Y:S01]  /*0d80*/  FADD.FTZ R148, R149, R184 ;  /* 0x000000b895947221 */ /* 0x000fe20000010000 */
[----:B------:R-:W-:Y:S01]  /*0d90*/  FFMA.FTZ R150, R186, R184, R151 ;  /* 0x000000b8ba967223 */ /* 0x000fe20000010097 */
        /* <DEDUP_REMOVED lines=11> */
[C---:B------:R-:W-:Y:S01]  /*0e50*/  FFMA.FTZ R71, R182.reuse, R154, R71 ;  /* 0x0000009ab6477223 */ /* 0x040fe20000010047 */
[----:B------:R-:W-:Y:S01]  /*0e60*/  IADD3 R199, PT, PT, R161, 0x20, RZ ;  /* 0x00000020a1c77810 */ /* 0x000fe20007ffe0ff */
[----:B------:R-:W-:Y:S01]  /*0e70*/  FADD.FTZ R197, R197, R180 ;  /* 0x000000b4c5c57221 */ /* 0x000fe20000010000 */
[----:B------:R-:W-:-:S07]  /*0e80*/  FFMA.FTZ R198, R182, R180, R149 ;  /* 0x000000b4b6c67223 */ /* 0x000fce0000010095 */
.L_x_3587:
[----:B------:R-:W-:Y:S05]  /*0e90*/  BSYNC.RECONVERGENT B2 ;  /* 0x0000000000027941 */ /* 0x000fea0003800200 */
.L_x_3586:
        /* <DEDUP_REMOVED lines=8> */
[----:B------:R-:W-:Y:S02]  /*0f20*/  IADD3 R199, PT, PT, R199, 0x20, RZ ;  /* 0x00000020c7c77810 */ /* 0x000fe40007ffe0ff */
[C---:B--2---:R-:W-:Y:S02]  /*0f30*/  SHF.L.U32 R165, R148.reuse, 0x10, RZ ;  /* 0x0000001094a57819 */ /* 0x044fe400000006ff */
[----:B------:R-:W-:Y:S02]  /*0f40*/  PRMT R164, R148, 0x7632, R164 ;  /* 0x0000763294a47816 */ /* 0x000fe400000000a4 */
[C---:B------:R-:W-:Y:S01]  /*0f50*/  PRMT R166, R149.reuse, 0x7632, R166 ;  /* 0x0000763295a67816 */ /* 0x040fe200000000a6 */
[----:B------:R-:W-:Y:S01]  /*0f60*/  FADD.FTZ R165, -R196, R165 ;  /* 0x000000a5c4a57221 */ /* 0x000fe20000010100 */
[----:B------:R-:W-:Y:S02]  /*0f70*/  SHF.L.U32 R167, R149, 0x10, RZ ;  /* 0x0000001095a77819 */ /* 0x000fe400000006ff */
[----:B---3--:R-:W-:Y:S01]  /*0f80*/  SHF.L.U32 R177, R152, 0x10, RZ ;  /* 0x0000001098b17819 */ /* 0x008fe200000006ff */
[----:B-----5:R-:W-:Y:S01]  /*0f90*/  FMUL.FTZ R179, R162, R165 ;  /* 0x000000a5a2b37220 */ /* 0x020fe20000410000 */
[----:B------:R-:W-:Y:S01]  /*0fa0*/  SHF.L.U32 R149, R164, 0x10, RZ ;  /* 0x00000010a4957819 */ /* 0x000fe200000006ff */
[----:B------:R-:W-:Y:S01]  /*0fb0*/  FADD.FTZ R167, -R196, R167 ;  /* 0x000000a7c4a77221 */ /* 0x000fe20000010100 */
[----:B------:R-:W-:Y:S01]  /*0fc0*/  PRMT R148, R152, 0x7632, R148 ;  /* 0x0000763298947816 */ /* 0x000fe20000000094 */
[----:B------:R-:W-:Y:S01]  /*0fd0*/  FADD.FTZ R72, R72, R177 ;  /* 0x000000b148487221 */ /* 0x000fe20000010000 */
[----:B------:R-:W-:Y:S01]  /*0fe0*/  SHF.L.U32 R169, R150, 0x10, RZ ;  /* 0x0000001096a97819 */ /* 0x000fe200000006ff */
[-C--:B------:R-:W-:Y:S01]  /*0ff0*/  FFMA.FTZ R108, R179, R177.reuse, R108 ;  /* 0x000000b1b36c7223 */ /* 0x080fe2000001006c */
[----:B------:R-:W-:Y:S01]  /*1000*/  SHF.L.U32 R148, R148, 0x10, RZ ;  /* 0x0000001094947819 */ /* 0x000fe200000006ff */
[----:B------:R-:W-:Y:S01]  /*1010*/  FADD.FTZ R149, -R196, R149 ;  /* 0x00000095c4957221 */ /* 0x000fe20000010100 */
[----:B------:R-:W-:Y:S01]  /*1020*/  FMUL.FTZ R177, R40, R177 ;  /* 0x000000b128b17220 */ /* 0x000fe20000410000 */
[----:B------:R-:W-:Y:S01]  /*1030*/  PRMT R168, R150, 0x7632, R168 ;  /* 0x0000763296a87816 */ /* 0x000fe200000000a8 */
[----:B------:R-:W-:Y:S01]  /*1040*/  FADD.FTZ R169, -R196, R169 ;  /* 0x000000a9c4a97221 */ /* 0x000fe20000010100 */
        /* <DEDUP_REMOVED lines=16> */
[----:B------:R-:W-:Y:S01]  /*1150*/  FADD.FTZ R148, R197, R176 ;  /* 0x000000b0c5947221 */ /* 0x000fe20000010000 */
[----:B------:R-:W-:Y:S01]  /*1160*/  FMUL.FTZ R175, R162, R167 ;  /* 0x000000a7a2af7220 */ /* 0x000fe20000410000 */
[----:B------:R-:W-:Y:S01]  /*1170*/  FADD.FTZ R151, -R196, R151 ;  /* 0x00000097c4977221 */ /* 0x000fe20000010100 */
[----:B------:R-:W-:Y:S01]  /*1180*/  FFMA.FTZ R150, R178, R176, R149 ;  /* 0x000000b0b2967223 */ /* 0x000fe20000010095 */
[----:B------:R-:W-:Y:S01]  /*1190*/  PRMT R170, R154, 0x7632, R170 ;  /* 0x000076329aaa7816 */ /* 0x000fe200000000aa */
[----:B------:R-:W-:Y:S01]  /*11a0*/  FADD.FTZ R76, R76, R171 ;  /* 0x000000ab4c4c7221 */ /* 0x000fe20000010000 */
[----:B------:R-:W-:Y:S01]  /*11b0*/  PRMT R154, R155, 0x7632, R154 ;  /* 0x000076329b9a7816 */ /* 0x000fe2000000009a */
[-C--:B------:R-:W-:Y:S01]  /*11c0*/  FFMA.FTZ R112, R165, R171.reuse, R112 ;  /* 0x000000aba5707223 */ /* 0x080fe20000010070 */
        /* <DEDUP_REMOVED lines=8> */
[----:B------:R-:W-:Y:S01]  /*1250*/  FADD.FTZ R151, R148, R171 ;  /* 0x000000ab94977221 */ /* 0x000fe20000010000 */
[----:B------:R-:W-:Y:S01]  /*1260*/  FADD.FTZ R155, -R196, R155 ;  /* 0x0000009bc49b7221 */ /* 0x000fe20000010100 */
        /* <DEDUP_REMOVED lines=28> */
.L_x_3589:
[----:B------:R-:W-:Y:S05]  /*1430*/  BSYNC.RECONVERGENT B2 ;  /* 0x0000000000027941 */ /* 0x000fea0003800200 */
.L_x_3588:
        /* <DEDUP_REMOVED lines=9> */
[C---:B--2---:R-:W-:Y:S02]  /*14d0*/  PRMT R4, R8.reuse, 0x7632, R4 ;  /* 0x0000763208047816 */ /* 0x044fe40000000004 */
[----:B------:R-:W-:Y:S02]  /*14e0*/  SHF.L.U32 R17, R8, 0x10, RZ ;  /* 0x0000001008117819 */ /* 0x000fe400000006ff */
[----:B------:R-:W-:Y:S02]  /*14f0*/  SHF.L.U32 R19, R4, 0x10, RZ ;  /* 0x0000001004137819 */ /* 0x000fe400000006ff */
[----:B------:R-:W-:Y:S01]  /*1500*/  PRMT R16, R9, 0x7632, R16 ;  /* 0x0000763209107816 */ /* 0x000fe20000000010 */
[C---:B------:R-:W-:Y:S01]  /*1510*/  FADD.FTZ R17, -R196.reuse, R17 ;  /* 0x00000011c4117221 */ /* 0x040fe20000010100 */
[C---:B------:R-:W-:Y:S01]  /*1520*/  PRMT R20, R11.reuse, 0x7632, R20 ;  /* 0x000076320b147816 */ /* 0x040fe20000000014 */
[----:B------:R-:W-:Y:S01]  /*1530*/  FADD.FTZ R19, -R196, R19 ;  /* 0x00000013c4137221 */ /* 0x000fe20000010100 */
[----:B------:R-:W-:-:S02]  /*1540*/  SHF.L.U32 R203, R11, 0x10, RZ ;  /* 0x000000100bcb7819 */ /* 0x000fc400000006ff */
[C---:B---3--:R-:W-:Y:S02]  /*1550*/  PRMT R6, R12.reuse, 0x7632, R6 ;  /* 0x000076320c067816 */ /* 0x048fe40000000006 */
[----:B------:R-:W-:Y:S01]  /*1560*/  SHF.L.U32 R11, R12, 0x10, RZ ;  /* 0x000000100c0b7819 */ /* 0x000fe200000006ff */
[----:B------:R-:W-:Y:S01]  /*1570*/  FADD.FTZ R203, -R196, R203 ;  /* 0x000000cbc4cb7221 */ /* 0x000fe20000010100 */
[C---:B------:R-:W-:Y:S02]  /*1580*/  PRMT R18, R10.reuse, 0x7632, R18 ;  /* 0x000076320a127816 */ /* 0x040fe40000000012 */
[----:B------:R-:W-:Y:S01]  /*1590*/  SHF.L.U32 R153, R10, 0x10, RZ ;  /* 0x000000100a997819 */ /* 0x000fe200000006ff */
[----:B------:R-:W-:Y:S01]  /*15a0*/  FMUL.FTZ R4, R48, R11 ;  /* 0x0000000b30047220 */ /* 0x000fe20000410000 */
[----:B------:R-:W-:Y:S01]  /*15b0*/  PRMT R12, R15, 0x7632, R12 ;  /* 0x000076320f0c7816 */ /* 0x000fe2000000000c */
[----:B------:R-:W-:Y:S01]  /*15c0*/  FADD.FTZ R116, R116, R11 ;  /* 0x0000000b74747221 */ /* 0x000fe20000010000 */
[----:B------:R-:W-:Y:S01]  /*15d0*/  SHF.L.U32 R21, R9, 0x10, RZ ;  /* 0x0000001009157819 */ /* 0x000fe200000006ff */
[----:B-----5:R-:W-:Y:S01]  /*15e0*/  FMUL.FTZ R9, R162, R17 ;  /* 0x00000011a2097220 */ /* 0x020fe20000410000 */
[----:B------:R-:W-:Y:S01]  /*15f0*/  PRMT R10, R14, 0x7632, R10 ;  /* 0x000076320e0a7816 */ /* 0x000fe2000000000a */
[----:B------:R-:W-:Y:S01]  /*1600*/  FADD.FTZ R153, -R196, R153 ;  /* 0x00000099c4997221 */ /* 0x000fe20000010100 */
        /* <DEDUP_REMOVED lines=8> */
[C---:B------:R-:W-:Y:S01]  /*1690*/  PRMT R8, R13.reuse, 0x7632, R8 ;  /* 0x000076320d087816 */ /* 0x040fe20000000008 */
[----:B------:R-:W-:Y:S01]  /*16a0*/  FADD.FTZ R151, -R196, R151 ;  /* 0x00000097c4977221 */ /* 0x000fe20000010100 */
[----:B------:R-:W-:Y:S01]  /*16b0*/  SHF.L.U32 R149, R13, 0x10, RZ ;  /* 0x000000100d957819 */ /* 0x000fe200000006ff */
[----:B------:R-:W-:Y:S01]  /*16c0*/  FMUL.FTZ R17, R49, R14 ;  /* 0x0000000e31117220 */ /* 0x000fe20000410000 */
[----:B------:R-:W-:Y:S01]  /*16d0*/  SHF.L.U32 R201, R18, 0x10, RZ ;  /* 0x0000001012c97819 */ /* 0x000fe200000006ff */
[----:B------:R-:W-:Y:S01]  /*16e0*/  FFMA.FTZ R19, R9, R4, R198 ;  /* 0x0000000409137223 */ /* 0x000fe200000100c6 */
        /* <DEDUP_REMOVED lines=8> */
[----:B------:R-:W-:Y:S01]  /*1770*/  FADD.FTZ R201, -R196, R201 ;  /* 0x000000c9c4c97221 */ /* 0x000fe20000010100 */
[----:B------:R-:W-:Y:S01]  /*1780*/  FADD.FTZ R119, R119, R18 ;  /* 0x0000001277777221 */ /* 0x000fe20000010000 */
[-C--:B------:R-:W-:Y:S01]  /*1790*/  FFMA.FTZ R87, R14, R18.reuse, R87 ;  /* 0x000000120e577223 */ /* 0x080fe20000010057 */
[----:B------:R-:W-:Y:S01]  /*17a0*/  FMUL.FTZ R19, R51, R18 ;  /* 0x0000001233137220 */ /* 0x000fe20000410000 */
[----:B------:R-:W-:Y:S01]  /*17b0*/  FADD.FTZ R18, R21, R6 ;  /* 0x0000000615127221 */ /* 0x000fe20000010000 */
[----:B------:R-:W-:Y:S01]  /*17c0*/  SHF.L.U32 R207, R20, 0x10, RZ ;  /* 0x0000001014cf7819 */ /* 0x000fe200000006ff */
[C---:B------:R-:W-:Y:S01]  /*17d0*/  FFMA.FTZ R21, R11.reuse, R6, R16 ;  /* 0x000000060b157223 */ /* 0x040fe20000010010 */
        /* <DEDUP_REMOVED lines=8> */
[----:B------:R-:W-:Y:S01]  /*1860*/  FADD.FTZ R121, R121, R20 ;  /* 0x0000001479797221 */ /* 0x000fe20000010000 */
[-C--:B------:R-:W-:Y:S01]  /*1870*/  FFMA.FTZ R89, R16, R20.reuse, R89 ;  /* 0x0000001410597223 */ /* 0x080fe20000010059 */
[----:B------:R-:W-:Y:S01]  /*1880*/  FMUL.FTZ R21, R53, R20 ;  /* 0x0000001435157220 */ /* 0x000fe20000410000 */
[----:B------:R-:W-:Y:S01]  /*1890*/  SHF.L.U32 R205, R15, 0x10, RZ ;  /* 0x000000100fcd7819 */ /* 0x000fe200000006ff */
[----:B------:R-:W-:Y:S01]  /*18a0*/  FADD.FTZ R20, R149, R8 ;  /* 0x0000000895147221 */ /* 0x000fe20000010000 */
[----:B------:R-:W-:Y:S01]  /*18b0*/  FFMA.FTZ R149, R13, R8, R18 ;  /* 0x000000080d957223 */ /* 0x000fe20000010012 */
[----:B------:R-:W-:Y:S01]  /*18c0*/  FMUL.FTZ R15, R162, R203 ;  /* 0x000000cba20f7220 */ /* 0x000fe20000410000 */
        /* <DEDUP_REMOVED lines=16> */
.L_x_3591:
[----:B------:R-:W-:Y:S05]  /*19d0*/  BSYNC.RECONVERGENT B2 ;  /* 0x0000000000027941 */ /* 0x000fea0003800200 */
.L_x_3590:
[----:B------:R-:W-:Y:S05]  /*19e0*/  @!P5 BRA `(.L_x_3592) ;  /* 0x0000001c003cd947 */ /* 0x000fea0003800000 */
[----:B------:R-:W0:Y:S08]  /*19f0*/  LDC.64 R28, c[0x0][0x3a8] ;  /* 0x0000ea00ff1c7b82 */ /* 0x000e300000000a00 */
[----:B------:R-:W1:Y:S01]  /*1a00*/  LDC.64 R24, c[0x0][0x428] ;  /* 0x00010a00ff187b82 */ /* 0x000e620000000a00 */
[----:B0-----:R-:W-:-:S06]  /*1a10*/  IMAD.WIDE.U32 R28, R199, 0x10, R28 ;  /* 0x00000010c71c7825 */ /* 0x001fcc00078e001c */
[----:B------:R-:W2:Y:S01]  /*1a20*/  LDG.E.128 R28, desc[UR6][R28.64] ;  /* 0x000000061c1c7981 */ /* 0x000ea2000c1e1d00 */
[----:B-1----:R-:W-:-:S06]  /*1a30*/  IMAD.WIDE.U32 R24, R199, 0x10, R24 ;  /* 0x00000010c7187825 */ /* 0x002fcc00078e0018 */
[----:B------:R-:W3:Y:S01]  /*1a40*/  LDG.E.128 R24, desc[UR6][R24.64] ;  /* 0x0000000618187981 */ /* 0x000ee2000c1e1d00 */
[C---:B--2---:R-:W-:Y:S02]  /*1a50*/  PRMT R22, R29.reuse, 0x7632, R22 ;  /* 0x000076321d167816 */ /* 0x044fe40000000016 */
[----:B------:R-:W-:Y:S02]  /*1a60*/  SHF.L.U32 R149, R29, 0x10, RZ ;  /* 0x000000101d957819 */ /* 0x000fe400000006ff */
[----:B------:R-:W-:Y:S02]  /*1a70*/  PRMT R7, R28, 0x7632, R7 ;  /* 0x000076321c077816 */ /* 0x000fe40000000007 */
[----:B------:R-:W-:Y:S01]  /*1a80*/  SHF.L.U32 R29, R22, 0x10, RZ ;  /* 0x00000010161d7819 */ /* 0x000fe200000006ff */
[----:B------:R-:W-:Y:S01]  /*1a90*/  FADD.FTZ R149, -R196, R149 ;  /* 0x00000095c4957221 */ /* 0x000fe20000010100 */
[----:B------:R-:W-:Y:S02]  /*1aa0*/  SHF.L.U32 R23, R28, 0x10, RZ ;  /* 0x000000101c177819 */ /* 0x000fe400000006ff */
[----:B------:R-:W-:Y:S01]  /*1ab0*/  PRMT R148, R30, 0x7632, R148 ;  /* 0x000076321e947816 */ /* 0x000fe20000000094 */
[----:B------:R-:W-:Y:S01]  /*1ac0*/  FADD.FTZ R153, -R196, R29 ;  /* 0x0000001dc4997221 */ /* 0x000fe20000010100 */
[----:B------:R-:W-:Y:S01]  /*1ad0*/  SHF.L.U32 R151, R30, 0x10, RZ ;  /* 0x000000101e977819 */ /* 0x000fe200000006ff */
[----:B------:R-:W-:Y:S01]  /*1ae0*/  FADD.FTZ R23, -R196, R23 ;  /* 0x00000017c4177221 */ /* 0x000fe20000010100 */
[----:B------:R-:W-:-:S02]  /*1af0*/  PRMT R30, R31, 0x7632, R30 ;  /* 0x000076321f1e7816 */ /* 0x000fc4000000001e */
[----:B------:R-:W-:Y:S01]  /*1b00*/  SHF.L.U32 R31, R31, 0x10, RZ ;  /* 0x000000101f1f7819 */ /* 0x000fe200000006ff */
[----:B------:R-:W-:Y:S01]  /*1b10*/  FADD.FTZ R155, -R196, R151 ;  /* 0x00000097c49b7221 */ /* 0x000fe20000010100 */
[----:B------:R-:W-:Y:S02]  /*1b20*/  SHF.L.U32 R7, R7, 0x10, RZ ;  /* 0x0000001007077819 */ /* 0x000fe400000006ff */
[----:B---3--:R-:W-:Y:S01]  /*1b30*/  PRMT R22, R24, 0x7632, R22 ;  /* 0x0000763218167816 */ /* 0x008fe20000000016 */
[----:B------:R-:W-:Y:S01]  /*1b40*/  FADD.FTZ R199, -R196, R31 ;  /* 0x0000001fc4c77221 */ /* 0x000fe20000010100 */
[----:B------:R-:W-:Y:S01]  /*1b50*/  SHF.L.U32 R29, R24, 0x10, RZ ;  /* 0x00000010181d7819 */ /* 0x000fe200000006ff */
[----:B------:R-:W-:Y:S01]  /*1b60*/  FADD.FTZ R31, -R196, R7 ;  /* 0x00000007c41f7221 */ /* 0x000fe20000010100 */
[----:B------:R-:W-:Y:S01]  /*1b70*/  SHF.L.U32 R151, R148, 0x10, RZ ;  /* 0x0000001094977819 */ /* 0x000fe200000006ff */
[----:B-----5:R-:W-:Y:S01]  /*1b80*/  FMUL.FTZ R7, R162, R23 ;  /* 0x00000017a2077220 */ /* 0x020fe20000410000 */
[----:B------:R-:W-:Y:S01]  /*1b90*/  PRMT R28, R26, 0x7632, R28 ;  /* 0x000076321a1c7816 */ /* 0x000fe2000000001c */
[----:B------:R-:W-:Y:S01]  /*1ba0*/  FADD.FTZ R124, R124, R29 ;  /* 0x0000001d7c7c7221 */ /* 0x000fe20000010000 */
[----:B------:R-:W-:Y:S01]  /*1bb0*/  SHF.L.U32 R157, R30, 0x10, RZ ;  /* 0x000000101e9d7819 */ /* 0x000fe200000006ff */
[----:B------:R-:W-:Y:S01]  /*1bc0*/  FADD.FTZ R159, -R196, R151 ;  /* 0x00000097c49f7221 */ /* 0x000fe20000010100 */
[----:B------:R-:W-:Y:S01]  /*1bd0*/  PRMT R148, R27, 0x7632, R148 ;  /* 0x000076321b947816 */ /* 0x000fe20000000094 */
[-C--:B------:R-:W-:Y:S01]  /*1be0*/  FFMA.FTZ R92, R7, R29.reuse, R92 ;  /* 0x0000001d075c7223 */ /* 0x080fe2000001005c */
        /* <DEDUP_REMOVED lines=9> */
[----:B------:R-:W-:Y:S01]  /*1c80*/  FADD.FTZ R148, R197, R22 ;  /* 0x00000016c5947221 */ /* 0x000fe20000010000 */
        /* <DEDUP_REMOVED lines=12> */
[----:B------:R-:W-:Y:S01]  /*1d50*/  SHF.L.U32 R157, R26, 0x10, RZ ;  /* 0x000000101a9d7819 */ /* 0x000fe200000006ff */
[----:B------:R-:W-:Y:S01]  /*1d60*/  FADD.FTZ R150, R149, R24 ;  /* 0x0000001895967221 */ /* 0x000fe20000010000 */
[C---:B------:R-:W-:Y:S01]  /*1d70*/  FFMA.FTZ R149, R23.reuse, R24, R148 ;  /* 0x0000001817957223 */ /* 0x040fe20000010094 */
[----:B------:R-:W-:Y:S01]  /*1d80*/  FADD.FTZ R126, R126, R151 ;  /* 0x000000977e7e7221 */ /* 0x000fe20000010000 */
[----:B------:R-:W-:Y:S01]  /*1d90*/  FMUL.FTZ R25, R162, R155 ;  /* 0x0000009ba2197220 */ /* 0x000fe20000410000 */
[----:B------:R-:W-:Y:S01]  /*1da0*/  FFMA.FTZ R94, R23, R151, R94 ;  /* 0x00000097175e7223 */ /* 0x000fe2000001005e */
[----:B------:R-:W-:Y:S01]  /*1db0*/  FMUL.FTZ R26, R60, R157 ;  /* 0x0000009d3c1a7220 */ /* 0x000fe20000410000 */
[----:B------:R-:W-:Y:S01]  /*1dc0*/  FADD.FTZ R151, R150, R31 ;  /* 0x0000001f96977221 */ /* 0x000fe20000010000 */
[----:B------:R-:W-:Y:S01]  /*1dd0*/  FFMA.FTZ R148, R30, R31, R149 ;  /* 0x0000001f1e947223 */ /* 0x000fe20000010095 */
[----:B------:R-:W-:Y:S01]  /*1de0*/  SHF.L.U32 R201, R27, 0x10, RZ ;  /* 0x000000101bc97819 */ /* 0x000fe200000006ff */
        /* <DEDUP_REMOVED lines=22> */
[----:B------:R-:W-:Y:S06]  /*1f50*/  BRA `(.L_x_3592) ;  /* 0x0000001400e07947 */ /* 0x000fec0003800000 */
.L_x_3585:
        /* <DEDUP_REMOVED lines=99> */
.L_x_3594:
[----:B------:R-:W-:Y:S05]  /*2590*/  BSYNC.RECONVERGENT B2 ;  /* 0x0000000000027941 */ /* 0x000fea0003800200 */
.L_x_3593:
        /* <DEDUP_REMOVED lines=11> */
[----:B------:R-:W-:Y:S02]  /*2650*/  IADD3 R199, PT, PT, R199, 0x20, RZ ;  /* 0x00000020c7c77810 */ /* 0x000fe40007ffe0ff */
[C---:B---3--:R-:W-:Y:S02]  /*2660*/  SHF.L.U32 R165, R148.reuse, 0x10, RZ ;  /* 0x0000001094a57819 */ /* 0x048fe400000006ff */
[----:B------:R-:W-:Y:S02]  /*2670*/  PRMT R164, R148, 0x7632, R164 ;  /* 0x0000763294a47816 */ /* 0x000fe400000000a4 */
[C---:B------:R-:W-:Y:S01]  /*2680*/  PRMT R166, R149.reuse, 0x7632, R166 ;  /* 0x0000763295a67816 */ /* 0x040fe200000000a6 */
[----:B------:R-:W-:Y:S01]  /*2690*/  FADD.FTZ R165, -R196, R165 ;  /* 0x000000a5c4a57221 */ /* 0x000fe20000010100 */
[----:B------:R-:W-:Y:S02]  /*26a0*/  SHF.L.U32 R167, R149, 0x10, RZ ;  /* 0x0000001095a77819 */ /* 0x000fe400000006ff */
[----:B----4-:R-:W-:Y:S01]  /*26b0*/  SHF.L.U32 R177, R152, 0x10, RZ ;  /* 0x0000001098b17819 */ /* 0x010fe200000006ff */
        /* <DEDUP_REMOVED lines=74> */
.L_x_3596:
[----:B------:R-:W-:Y:S05]  /*2b60*/  BSYNC.RECONVERGENT B2 ;  /* 0x0000000000027941 */ /* 0x000fea0003800200 */
.L_x_3595:
        /* <DEDUP_REMOVED lines=9> */
[----:B--2---:R-:W-:-:S05]  /*2c00*/  IMAD.WIDE.U32 R16, R199, 0x10, R16 ;  /* 0x00000010c7107825 */ /* 0x004fca00078e0010 */
[----:B------:R0:W5:Y:S01]  /*2c10*/  LDG.E.128 R136, desc[UR6][R16.64] ;  /* 0x0000000610887981 */ /* 0x000162000c1e1d00 */
[----:B------:R-:W-:Y:S02]  /*2c20*/  IADD3 R199, PT, PT, R199, 0x20, RZ ;  /* 0x00000020c7c77810 */ /* 0x000fe40007ffe0ff */
[C---:B---3--:R-:W-:Y:S02]  /*2c30*/  PRMT R4, R8.reuse, 0x7632, R4 ;  /* 0x0000763208047816 */ /* 0x048fe40000000004 */
[----:B------:R-:W-:Y:S02]  /*2c40*/  SHF.L.U32 R19, R8, 0x10, RZ ;  /* 0x0000001008137819 */ /* 0x000fe400000006ff */
[----:B0-----:R-:W-:Y:S02]  /*2c50*/  SHF.L.U32 R17, R4, 0x10, RZ ;  /* 0x0000001004117819 */ /* 0x001fe400000006ff */
[C---:B------:R-:W-:Y:S01]  /*2c60*/  PRMT R18, R9.reuse, 0x7632, R18 ;  /* 0x0000763209127816 */ /* 0x040fe20000000012 */
[C---:B------:R-:W-:Y:S01]  /*2c70*/  FADD.FTZ R19, -R196.reuse, R19 ;  /* 0x00000013c4137221 */ /* 0x040fe20000010100 */
[----:B------:R-:W-:Y:S01]  /*2c80*/  SHF.L.U32 R21, R9, 0x10, RZ ;  /* 0x0000001009157819 */ /* 0x000fe200000006ff */
[----:B------:R-:W-:Y:S01]  /*2c90*/  FADD.FTZ R17, -R196, R17 ;  /* 0x00000011c4117221 */ /* 0x000fe20000010100 */
[----:B------:R-:W-:-:S02]  /*2ca0*/  PRMT R148, R11, 0x7632, R148 ;  /* 0x000076320b947816 */ /* 0x000fc40000000094 */
[----:B------:R-:W-:Y:S01]  /*2cb0*/  SHF.L.U32 R201, R11, 0x10, RZ ;  /* 0x000000100bc97819 */ /* 0x000fe200000006ff */
[----:B------:R-:W-:Y:S01]  /*2cc0*/  FADD.FTZ R21, -R196, R21 ;  /* 0x00000015c4157221 */ /* 0x000fe20000010100 */
[----:B------:R-:W-:Y:S02]  /*2cd0*/  SHF.L.U32 R9, R10, 0x10, RZ ;  /* 0x000000100a097819 */ /* 0x000fe400000006ff */
[----:B----4-:R-:W-:Y:S01]  /*2ce0*/  PRMT R6, R12, 0x7632, R6 ;  /* 0x000076320c067816 */ /* 0x010fe20000000006 */
[----:B------:R-:W-:Y:S01]  /*2cf0*/  FADD.FTZ R201, -R196, R201 ;  /* 0x000000c9c4c97221 */ /* 0x000fe20000010100 */
[----:B------:R-:W-:Y:S02]  /*2d00*/  SHF.L.U32 R11, R12, 0x10, RZ ;  /* 0x000000100c0b7819 */ /* 0x000fe400000006ff */
[----:B------:R-:W-:Y:S02]  /*2d10*/  PRMT R20, R10, 0x7632, R20 ;  /* 0x000076320a147816 */ /* 0x000fe40000000014 */
[----:B------:R-:W-:Y:S01]  /*2d20*/  PRMT R12, R15, 0x7632, R12 ;  /* 0x000076320f0c7816 */ /* 0x000fe2000000000c */
[----:B------:R-:W-:Y:S01]  /*2d30*/  FMUL.FTZ R4, R48, R11 ;  /* 0x0000000b30047220 */ /* 0x000fe20000410000 */
[----:B------:R-:W-:Y:S01]  /*2d40*/  PRMT R10, R14, 0x7632, R10 ;  /* 0x000076320e0a7816 */ /* 0x000fe2000000000a */
[----:B------:R-:W-:Y:S01]  /*2d50*/  FADD.FTZ R116, R116, R11 ;  /* 0x0000000b74747221 */ /* 0x000fe20000010000 */
[----:B------:R-:W-:Y:S01]  /*2d60*/  SHF.L.U32 R153, R14, 0x10, RZ ;  /* 0x000000100e997819 */ /* 0x000fe200000006ff */
[----:B------:R-:W-:Y:S01]  /*2d70*/  FADD.FTZ R16, R197, R4 ;  /* 0x00000004c5107221 */ /* 0x000fe20000010000 */
[----:B------:R-:W-:-:S02]  /*2d80*/  SHF.L.U32 R151, R18, 0x10, RZ ;  /* 0x0000001012977819 */ /* 0x000fc400000006ff */
[C---:B------:R-:W-:Y:S01]  /*2d90*/  PRMT R8, R13.reuse, 0x7632, R8 ;  /* 0x000076320d087816 */ /* 0x040fe20000000008 */
[----:B------:R-:W-:Y:S01]  /*2da0*/  FADD.FTZ R120, R120, R153 ;  /* 0x0000009978787221 */ /* 0x000fe20000010000 */
[----:B------:R-:W-:Y:S01]  /*2db0*/  SHF.L.U32 R149, R13, 0x10, RZ ;  /* 0x000000100d957819 */ /* 0x000fe200000006ff */
[----:B------:R-:W-:Y:S01]  /*2dc0*/  FADD.FTZ R13, -R196, R9 ;  /* 0x00000009c40d7221 */ /* 0x000fe20000010100 */
[----:B------:R-:W-:Y:S01]  /*2dd0*/  SHF.L.U32 R14, R6, 0x10, RZ ;  /* 0x00000010060e7819 */ /* 0x000fe200000006ff */
[----:B-----5:R-:W-:Y:S01]  /*2de0*/  FMUL.FTZ R9, R162, R19 ;  /* 0x00000013a2097220 */ /* 0x020fe20000410000 */
[----:B------:R-:W-:Y:S01]  /*2df0*/  SHF.L.U32 R150, R12, 0x10, RZ ;  /* 0x000000100c967819 */ /* 0x000fe200000006ff */
[----:B------:R-:W-:Y:S01]  /*2e00*/  FMUL.FTZ R12, R162, R17 ;  /* 0x00000011a20c7220 */ /* 0x000fe20000410000 */
[----:B------:R-:W-:Y:S01]  /*2e10*/  FADD.FTZ R151, -R196, R151 ;  /* 0x00000097c4977221 */ /* 0x000fe20000010100 */
[----:B------:R-:W-:Y:S01]  /*2e20*/  FMUL.FTZ R17, R49, R14 ;  /* 0x0000000e31117220 */ /* 0x000fe20000410000 */
[C---:B------:R-:W-:Y:S01]  /*2e30*/  FFMA.FTZ R19, R9.reuse, R4, R198 ;  /* 0x0000000409137223 */ /* 0x040fe200000100c6 */
        /* <DEDUP_REMOVED lines=29> */
[----:B------:R-:W-:Y:S01]  /*3010*/  SHF.L.U32 R205, R148, 0x10, RZ ;  /* 0x0000001094cd7819 */ /* 0x000fe200000006ff */
[----:B------:R-:W-:Y:S01]  /*3020*/  FFMA.FTZ R149, R13, R8, R18 ;  /* 0x000000080d957223 */ /* 0x000fe20000010012 */
[----:B------:R-:W-:Y:S01]  /*3030*/  FMUL.FTZ R15, R162, R201 ;  /* 0x000000c9a20f7220 */ /* 0x000fe20000410000 */
[----:B------:R-:W-:Y:S01]  /*3040*/  FMUL.FTZ R10, R54, R203 ;  /* 0x000000cb360a7220 */ /* 0x000fe20000410000 */
[----:B------:R-:W-:Y:S01]  /*3050*/  FADD.FTZ R151, R20, R21 ;  /* 0x0000001514977221 */ /* 0x000fe20000010000 */
[----:B------:R-:W-:Y:S01]  /*3060*/  FADD.FTZ R205, -R196, R205 ;  /* 0x000000cdc4cd7221 */ /* 0x000fe20000010100 */
[----:B------:R-:W-:Y:S01]  /*3070*/  FFMA.FTZ R148, R16, R21, R149 ;  /* 0x0000001510947223 */ /* 0x000fe20000010095 */
[----:B------:R-:W-:Y:S01]  /*3080*/  FMUL.FTZ R18, R55, R150 ;  /* 0x0000009637127220 */ /* 0x000fe20000410000 */
[----:B------:R-:W-:Y:S01]  /*3090*/  FADD.FTZ R151, R151, R10 ;  /* 0x0000000a97977221 */ /* 0x000fe20000010000 */
[----:B------:R-:W-:Y:S01]  /*30a0*/  FMUL.FTZ R20, R162, R205 ;  /* 0x000000cda2147220 */ /* 0x000fe20000410000 */
        /* <DEDUP_REMOVED lines=8> */
.L_x_3598:
[----:B------:R-:W-:Y:S05]  /*3130*/  BSYNC.RECONVERGENT B2 ;  /* 0x0000000000027941 */ /* 0x000fea0003800200 */
.L_x_3597:
        /* <DEDUP_REMOVED lines=10> */
[C---:B---3--:R-:W-:Y:S02]  /*31e0*/  PRMT R22, R29.reuse, 0x7632, R22 ;  /* 0x000076321d167816 */ /* 0x048fe40000000016 */
[----:B------:R-:W-:Y:S02]  /*31f0*/  SHF.L.U32 R149, R29, 0x10, RZ ;  /* 0x000000101d957819 */ /* 0x000fe400000006ff */
[----:B------:R-:W-:Y:S02]  /*3200*/  PRMT R7, R28, 0x7632, R7 ;  /* 0x000076321c077816 */ /* 0x000fe40000000007 */
[----:B------:R-:W-:Y:S01]  /*3210*/  SHF.L.U32 R29, R22, 0x10, RZ ;  /* 0x00000010161d7819 */ /* 0x000fe200000006ff */
[----:B------:R-:W-:Y:S01]  /*3220*/  FADD.FTZ R149, -R196, R149 ;  /* 0x00000095c4957221 */ /* 0x000fe20000010100 */
[----:B------:R-:W-:Y:S02]  /*3230*/  SHF.L.U32 R23, R28, 0x10, RZ ;  /* 0x000000101c177819 */ /* 0x000fe400000006ff */
[----:B------:R-:W-:Y:S01]  /*3240*/  SHF.L.U32 R151, R30, 0x10, RZ ;  /* 0x000000101e977819 */ /* 0x000fe200000006ff */
[C---:B------:R-:W-:Y:S01]  /*3250*/  FADD.FTZ R153, -R196.reuse, R29 ;  /* 0x0000001dc4997221 */ /* 0x040fe20000010100 */
[C---:B------:R-:W-:Y:S01]  /*3260*/  PRMT R28, R31.reuse, 0x7632, R28 ;  /* 0x000076321f1c7816 */ /* 0x040fe2000000001c */
[C---:B------:R-:W-:Y:S01]  /*3270*/  FADD.FTZ R23, -R196.reuse, R23 ;  /* 0x00000017c4177221 */ /* 0x040fe20000010100 */
[----:B------:R-:W-:Y:S01]  /*3280*/  SHF.L.U32 R31, R31, 0x10, RZ ;  /* 0x000000101f1f7819 */ /* 0x000fe200000006ff */
[----:B------:R-:W-:Y:S01]  /*3290*/  FADD.FTZ R155, -R196, R151 ;  /* 0x00000097c49b7221 */ /* 0x000fe20000010100 */
[----:B------:R-:W-:-:S02]  /*32a0*/  PRMT R148, R30, 0x7632, R148 ;  /* 0x000076321e947816 */ /* 0x000fc40000000094 */
[----:B------:R-:W-:Y:S01]  /*32b0*/  SHF.L.U32 R7, R7, 0x10, RZ ;  /* 0x0000001007077819 */ /* 0x000fe200000006ff */
[----:B------:R-:W-:Y:S01]  /*32c0*/  FADD.FTZ R199, -R196, R31 ;  /* 0x0000001fc4c77221 */ /* 0x000fe20000010100 */
[C---:B----4-:R-:W-:Y:S02]  /*32d0*/  PRMT R22, R24.reuse, 0x7632, R22 ;  /* 0x0000763218167816 */ /* 0x050fe40000000016 */
[----:B------:R-:W-:Y:S01]  /*32e0*/  SHF.L.U32 R29, R24, 0x10, RZ ;  /* 0x00000010181d7819 */ /* 0x000fe200000006ff */
[----:B------:R-:W-:Y:S01]  /*32f0*/  FADD.FTZ R31, -R196, R7 ;  /* 0x00000007c41f7221 */ /* 0x000fe20000010100 */
[----:B------:R-:W-:Y:S01]  /*3300*/  SHF.L.U32 R157, R28, 0x10, RZ ;  /* 0x000000101c9d7819 */ /* 0x000fe200000006ff */
[----:B-----5:R-:W-:Y:S01]  /*3310*/  FMUL.FTZ R7, R162, R23 ;  /* 0x00000017a2077220 */ /* 0x020fe20000410000 */
[----:B------:R-:W-:Y:S01]  /*3320*/  SHF.L.U32 R151, R148, 0x10, RZ ;  /* 0x0000001094977819 */ /* 0x000fe200000006ff */
[----:B------:R-:W-:Y:S01]  /*3330*/  FADD.FTZ R124, R124, R29 ;  /* 0x0000001d7c7c7221 */ /* 0x000fe20000010000 */
[----:B------:R-:W-:Y:S01]  /*3340*/  PRMT R28, R26, 0x7632, R28 ;  /* 0x000076321a1c7816 */ /* 0x000fe2000000001c */
[-C--:B------:R-:W-:Y:S01]  /*3350*/  FFMA.FTZ R92, R7, R29.reuse, R92 ;  /* 0x0000001d075c7223 */ /* 0x080fe2000001005c */
[----:B------:R-:W-:Y:S01]  /*3360*/  PRMT R148, R27, 0x7632, R148 ;  /* 0x000076321b947816 */ /* 0x000fe20000000094 */
        /* <DEDUP_REMOVED lines=55> */
.L_x_3592:
[----:B------:R-:W-:Y:S05]  /*36e0*/  BSYNC.RECONVERGENT B1 ;  /* 0x0000000000017941 */ /* 0x000fea0003800200 */
.L_x_3584:
[----:B------:R-:W-:-:S03]  /*36f0*/  UMOV UR4, 0xffffffff ;  /* 0xffffffff00047882 */ /* 0x000fc60000000000 */
[----:B------:R-:W-:Y:S05]  /*3700*/  BRA.DIV UR4, `(.L_x_3599) ;  /* 0x0000004604647947 */ /* 0x000fea000b800000 */
[----:B------:R-:W0:Y:S01]  /*3710*/  SHFL.BFLY PT, R148, R197, 0x1, 0x1f ;  /* 0x0c201f00c5947f89 */ /* 0x000e2200000e0000 */
[----:B------:R-:W-:Y:S02]  /*3720*/  PRMT R200, R80, 0x7632, R200 ;  /* 0x0000763250c87816 */ /* 0x000fe400000000c8 */
[C---:B------:R-:W-:Y:S01]  /*3730*/  PRMT R201, R139.reuse, 0x7632, R201 ;  /* 0x000076328bc97816 */ /* 0x040fe200000000c9 */
[----:B------:R-:W1:Y:S01]  /*3740*/  SHFL.BFLY PT, R149, R198, 0x1, 0x1f ;  /* 0x0c201f00c6957f89 */ /* 0x000e6200000e0000 */
[----:B------:R-:W-:Y:S02]  /*3750*/  PRMT R199, R139, 0x7632, R199 ;  /* 0x000076328bc77816 */ /* 0x000fe400000000c7 */
        /* <DEDUP_REMOVED lines=21> */
.L_x_3642:
        /* <DEDUP_REMOVED lines=50> */
.L_x_3604:
        /* <DEDUP_REMOVED lines=27> */
[C---:B------:R-:W-:Y:S01]  /*3d80*/  F2FP.BF16.F32.PACK_AB R134, R155.reuse, R134 ;  /* 0x000000869b86723e */ /* 0x040fe200000010ff */
[-C--:B------:R-:W-:Y:S01]  /*3d90*/  FMUL.FTZ R199, R155, R163.reuse ;  /* 0x000000a39bc77220 */ /* 0x080fe20000410000 */
[-C--:B------:R-:W-:Y:S01]  /*3da0*/  FMUL.FTZ R152, R148, R163.reuse ;  /* 0x000000a394987220 */ /* 0x080fe20000410000 */
[----:B------:R-:W-:Y:S01]  /*3db0*/  F2FP.BF16.F32.PACK_AB R133, R151, R148 ;  /* 0x000000949785723e */ /* 0x000fe200000010ff */
        /* <DEDUP_REMOVED lines=9> */
.L_x_3605:
[----:B------:R-:W0:Y:S08]  /*3e50*/  @P1 LDC.64 R154, c[0x0][0x478] ;  /* 0x00011e00ff9a1b82 */ /* 0x000e300000000a00 */
[----:B------:R-:W1:Y:S01]  /*3e60*/  LDC.64 R152, c[0x0][0x468] ;  /* 0x00011a00ff987b82 */ /* 0x000e620000000a00 */
[----:B0-----:R-:W-:-:S05]  /*3e70*/  @P1 IMAD.WIDE.U32 R154, R161, 0x10, R154 ;  /* 0x00000010a19a1825 */ /* 0x001fca00078e009a */
[----:B------:R0:W-:Y:S01]  /*3e80*/  @P1 STG.E.128 desc[UR6][R154.64], R132 ;  /* 0x000000849a001986 */ /* 0x0001e2000c101d06 */
[C---:B-1----:R-:W-:Y:S01]  /*3e90*/  IMAD.WIDE.U32 R152, R161.reuse, 0x10, R152 ;  /* 0x00000010a1987825 */ /* 0x042fe200078e0098 */
[----:B------:R-:W-:-:S04]  /*3ea0*/  IADD3 R161, PT, PT, R161, 0x20, RZ ;  /* 0x00000020a1a17810 */ /* 0x000fc80007ffe0ff */
[----:B------:R0:W-:Y:S03]  /*3eb0*/  STG.E.128 desc[UR6][R152.64], R148 ;  /* 0x0000009498007986 */ /* 0x0001e6000c101d06 */
.L_x_3603:
[----:B------:R-:W-:Y:S05]  /*3ec0*/  BSYNC.RECONVERGENT B2 ;  /* 0x0000000000027941 */ /* 0x000fea0003800200 */
.L_x_3602:
        /* <DEDUP_REMOVED lines=46> */
.L_x_3608:
        /* <DEDUP_REMOVED lines=36> */
.L_x_3609:
[----:B------:R-:W0:Y:S08]  /*43f0*/  @P1 LDC.64 R154, c[0x0][0x478] ;  /* 0x00011e00ff9a1b82 */ /* 0x000e300000000a00 */
[----:B------:R-:W1:Y:S01]  /*4400*/  LDC.64 R152, c[0x0][0x468] ;  /* 0x00011a00ff987b82 */ /* 0x000e620000000a00 */
[----:B0-----:R-:W-:-:S05]  /*4410*/  @P1 IMAD.WIDE.U32 R154, R161, 0x10, R154 ;  /* 0x00000010a19a1825 */ /* 0x001fca00078e009a */
[----:B------:R2:W-:Y:S01]  /*4420*/  @P1 STG.E.128 desc[UR6][R154.64], R132 ;  /* 0x000000849a001986 */ /* 0x0005e2000c101d06 */
[C---:B-1----:R-:W-:Y:S01]  /*4430*/  IMAD.WIDE.U32 R152, R161.reuse, 0x10, R152 ;  /* 0x00000010a1987825 */ /* 0x042fe200078e0098 */
[----:B------:R-:W-:-:S04]  /*4440*/  IADD3 R161, PT, PT, R161, 0x20, RZ ;  /* 0x00000020a1a17810 */ /* 0x000fc80007ffe0ff */
[----:B------:R2:W-:Y:S03]  /*4450*/  STG.E.128 desc[UR6][R152.64], R148 ;  /* 0x0000009498007986 */ /* 0x0005e6000c101d06 */
.L_x_3607:
[----:B------:R-:W-:Y:S05]  /*4460*/  BSYNC.RECONVERGENT B2 ;  /* 0x0000000000027941 */ /* 0x000fea0003800200 */
.L_x_3606:
        /* <DEDUP_REMOVED lines=46> */
.L_x_3612:
        /* <DEDUP_REMOVED lines=36> */
.L_x_3613:
[----:B------:R-:W0:Y:S08]  /*4990*/  @P1 LDC.64 R154, c[0x0][0x478] ;  /* 0x00011e00ff9a1b82 */ /* 0x000e300000000a00 */
[----:B------:R-:W1:Y:S01]  /*49a0*/  LDC.64 R152, c[0x0][0x468] ;  /* 0x00011a00ff987b82 */ /* 0x000e620000000a00 */
[----:B0-----:R-:W-:-:S05]  /*49b0*/  @P1 IMAD.WIDE.U32 R154, R161, 0x10, R154 ;  /* 0x00000010a19a1825 */ /* 0x001fca00078e009a */
[----:B------:R3:W-:Y:S01]  /*49c0*/  @P1 STG.E.128 desc[UR6][R154.64], R132 ;  /* 0x000000849a001986 */ /* 0x0007e2000c101d06 */
[C---:B-1----:R-:W-:Y:S01]  /*49d0*/  IMAD.WIDE.U32 R152, R161.reuse, 0x10, R152 ;  /* 0x00000010a1987825 */ /* 0x042fe200078e0098 */
[----:B------:R-:W-:-:S04]  /*49e0*/  IADD3 R161, PT, PT, R161, 0x20, RZ ;  /* 0x00000020a1a17810 */ /* 0x000fc80007ffe0ff */
[----:B------:R3:W-:Y:S03]  /*49f0*/  STG.E.128 desc[UR6][R152.64], R148 ;  /* 0x0000009498007986 */ /* 0x0007e6000c101d06 */
.L_x_3611:
[----:B------:R-:W-:Y:S05]  /*4a00*/  BSYNC.RECONVERGENT B2 ;  /* 0x0000000000027941 */ /* 0x000fea0003800200 */
.L_x_3610:
        /* <DEDUP_REMOVED lines=29> */
[-C--:B------:R-:W-:Y:S01]  /*4be0*/  FMUL.FTZ R153, R150, R163.reuse ;  /* 0x000000a396997220 */ /* 0x080fe20000410000 */
        /* <DEDUP_REMOVED lines=15> */
.L_x_3615:
        /* <DEDUP_REMOVED lines=36> */
.L_x_3616:
[----:B------:R-:W0:Y:S08]  /*4f20*/  @P1 LDC.64 R154, c[0x0][0x478] ;  /* 0x00011e00ff9a1b82 */ /* 0x000e300000000a00 */
[----:B------:R-:W1:Y:S01]  /*4f30*/  LDC.64 R152, c[0x0][0x468] ;  /* 0x00011a00ff987b82 */ /* 0x000e620000000a00 */
[----:B0-----:R-:W-:-:S05]  /*4f40*/  @P1 IMAD.WIDE.U32 R154, R161, 0x10, R154 ;  /* 0x00000010a19a1825 */ /* 0x001fca00078e009a */
[----:B------:R0:W-:Y:S01]  /*4f50*/  @P1 STG.E.128 desc[UR6][R154.64], R132 ;  /* 0x000000849a001986 */ /* 0x0001e2000c101d06 */
[----:B-1----:R-:W-:-:S05]  /*4f60*/  IMAD.WIDE.U32 R152, R161, 0x10, R152 ;  /* 0x00000010a1987825 */ /* 0x002fca00078e0098 */
[----:B------:R0:W-:Y:S01]  /*4f70*/  STG.E.128 desc[UR6][R152.64], R148 ;  /* 0x0000009498007986 */ /* 0x0001e2000c101d06 */
[----:B------:R-:W-:Y:S05]  /*4f80*/  BRA `(.L_x_3614) ;  /* 0x0000001c002c7947 */ /* 0x000fea0003800000 */
.L_x_3601:
        /* <DEDUP_REMOVED lines=8> */
[----:B------:R-:W-:Y:S01]  /*5010*/  SHF.L.U32 R153, R143, 0x10, RZ ;  /* 0x000000108f997819 */ /* 0x000fe200000006ff */
[-CC-:B------:R-:W-:Y:S01]  /*5020*/  FFMA.FTZ R151, R182, R196.reuse, R197.reuse ;  /* 0x000000c4b6977223 */ /* 0x180fe200000100c5 */
[C---:B------:R-:W-:Y:S01]  /*5030*/  SHF.L.U32 R149, R142.reuse, 0x10, RZ ;  /* 0x000000108e957819 */ /* 0x040fe200000006ff */
[----:B------:R-:W-:Y:S01]  /*5040*/  FADD.FTZ R152, R185, -R152 ;  /* 0x80000098b9987221 */ /* 0x000fe20000010000 */
[----:B------:R-:W-:Y:S01]  /*5050*/  PRMT R148, R142, 0x7632, R148 ;  /* 0x000076328e947816 */ /* 0x000fe20000000094 */
[----:B------:R-:W-:Y:S01]  /*5060*/  FADD.FTZ R200, R181, -R200 ;  /* 0x800000c8b5c87221 */ /* 0x000fe20000010000 */
[----:B------:R-:W-:Y:S01]  /*5070*/  FFMA.FTZ R203, R186, R196, R197 ;  /* 0x000000c4bacb7223 */ /* 0x000fe200000100c5 */
[----:B------:R-:W-:Y:S01]  /*5080*/  FADD.FTZ R210, R180, -R151 ;  /* 0x80000097b4d27221 */ /* 0x000fe20000010000 */
[----:B------:R-:W-:Y:S01]  /*5090*/  PRMT R150, R143, 0x7632, R150 ;  /* 0x000076328f967816 */ /* 0x000fe20000000096 */
[----:B-----5:R-:W-:Y:S01]  /*50a0*/  FFMA.FTZ R208, R162, R200, R153 ;  /* 0x000000c8a2d07223 */ /* 0x020fe20000010099 */
[----:B------:R-:W-:Y:S01]  /*50b0*/  SHF.L.U32 R151, R148, 0x10, RZ ;  /* 0x0000001094977819 */ /* 0x000fe200000006ff */
[----:B------:R-:W-:Y:S01]  /*50c0*/  FFMA.FTZ R204, R162, R152, R149 ;  /* 0x00000098a2cc7223 */ /* 0x000fe20000010095 */
[----:B------:R-:W-:Y:S01]  /*50d0*/  FADD.FTZ R206, R184, -R203 ;  /* 0x800000cbb8ce7221 */ /* 0x000fe20000010000 */
[----:B------:R-:W0:Y:S01]  /*50e0*/  LDC.64 R152, c[0x0][0x468] ;  /* 0x00011a00ff987b82 */ /* 0x000e220000000a00 */
[----:B------:R-:W-:Y:S01]  /*50f0*/  SHF.L.U32 R201, R150, 0x10, RZ ;  /* 0x0000001096c97819 */ /* 0x000fe200000006ff */
[----:B------:R-:W-:Y:S01]  /*5100*/  FFMA.FTZ R202, R191, R196, R197 ;  /* 0x000000c4bfca7223 */ /* 0x000fe200000100c5 */
[----:B------:R-:W-:Y:S01]  /*5110*/  FFMA.FTZ R206, R162, R206, R151 ;  /* 0x000000cea2ce7223 */ /* 0x000fe20000010097 */
[-CC-:B------:R-:W-:Y:S01]  /*5120*/  FFMA.FTZ R151, R190, R196.reuse, R197.reuse ;  /* 0x000000c4be977223 */ /* 0x180fe200000100c5 */
[----:B------:R-:W-:Y:S01]  /*5130*/  PRMT R150, R141, 0x7632, R150 ;  /* 0x000076328d967816 */ /* 0x000fe20000000096 */
[-CC-:B------:R-:W-:Y:S01]  /*5140*/  FFMA.FTZ R200, R195, R196.reuse, R197.reuse ;  /* 0x000000c4c3c87223 */ /* 0x180fe200000100c5 */
[----:B------:R-:W-:Y:S01]  /*5150*/  PRMT R148, R140, 0x7632, R148 ;  /* 0x000076328c947816 */ /* 0x000fe20000000094 */
        /* <DEDUP_REMOVED lines=29> */
.L_x_3619:
[----:B------:R-:W-:Y:S05]  /*5330*/  BSYNC.RECONVERGENT B2 ;  /* 0x0000000000027941 */ /* 0x000fea0003800200 */
.L_x_3618:
[----:B------:R-:W-:Y:S04]  /*5340*/  BSSY.RECONVERGENT B2, `(.L_x_3620) ;  /* 0x0000036000027945 */ /* 0x000fe80003800200 */
[----:B------:R-:W-:Y:S05]  /*5350*/  @!P3 BRA `(.L_x_3621) ;  /* 0x0000000000d0b947 */ /* 0x000fea0003800000 */
[-CC-:B0-----:R-:W-:Y:S01]  /*5360*/  FFMA.FTZ R151, R165, R196.reuse, R197.reuse ;  /* 0x000000c4a5977223 */ /* 0x181fe200000100c5 */
[-CC-:B------:R-:W-:Y:S01]  /*5370*/  FFMA.FTZ R152, R168, R196.reuse, R197.reuse ;  /* 0x000000c4a8987223 */ /* 0x180fe200000100c5 */
[----:B------:R-:W-:Y:S01]  /*5380*/  PRMT R148, R146, 0x7632, R148 ;  /* 0x0000763292947816 */ /* 0x000fe20000000094 */
[-C--:B------:R-:W-:Y:S01]  /*5390*/  FFMA.FTZ R201, R167, R196.reuse, R197 ;  /* 0x000000c4a7c97223 */ /* 0x080fe200000100c5 */
[----:B------:R-:W-:Y:S01]  /*53a0*/  FADD.FTZ R204, R164, -R151 ;  /* 0x80000097a4cc7221 */ /* 0x000fe20000010000 */
[----:B------:R-:W-:Y:S01]  /*53b0*/  SHF.L.U32 R153, R147, 0x10, RZ ;  /* 0x0000001093997819 */ /* 0x000fe200000006ff */
[----:B------:R-:W-:Y:S01]  /*53c0*/  FADD.FTZ R152, R169, -R152 ;  /* 0x80000098a9987221 */ /* 0x000fe20000010000 */
[----:B------:R-:W-:Y:S01]  /*53d0*/  SHF.L.U32 R151, R148, 0x10, RZ ;  /* 0x0000001094977819 */ /* 0x000fe200000006ff */
[----:B------:R-:W-:Y:S01]  /*53e0*/  FADD.FTZ R208, R166, -R201 ;  /* 0x800000c9a6d07221 */ /* 0x000fe20000010000 */
[----:B------:R-:W-:Y:S01]  /*53f0*/  PRMT R150, R147, 0x7632, R150 ;  /* 0x0000763293967816 */ /* 0x000fe20000000096 */
[----:B------:R-:W-:Y:S01]  /*5400*/  FFMA.FTZ R203, R172, R196, R197 ;  /* 0x000000c4accb7223 */ /* 0x000fe200000100c5 */
[----:B------:R-:W-:Y:S01]  /*5410*/  SHF.L.U32 R149, R146, 0x10, RZ ;  /* 0x0000001092957819 */ /* 0x000fe200000006ff */
[C---:B-----5:R-:W-:Y:S01]  /*5420*/  FFMA.FTZ R208, R162.reuse, R208, R153 ;  /* 0x000000d0a2d07223 */ /* 0x060fe20000010099 */
[----:B------:R-:W-:Y:S01]  /*5430*/  FFMA.FTZ R206, R162, R152, R151 ;  /* 0x00000098a2ce7223 */ /* 0x000fe20000010097 */
[----:B------:R-:W-:Y:S01]  /*5440*/  SHF.L.U32 R201, R150, 0x10, RZ ;  /* 0x0000001096c97819 */ /* 0x000fe200000006ff */
[----:B------:R-:W0:Y:S01]  /*5450*/  LDC.64 R152, c[0x0][0x468] ;  /* 0x00011a00ff987b82 */ /* 0x000e220000000a00 */
[----:B------:R-:W-:Y:S01]  /*5460*/  FADD.FTZ R210, R170, -R203 ;  /* 0x800000cbaad27221 */ /* 0x000fe20000010000 */
[----:B------:R-:W-:Y:S01]  /*5470*/  PRMT R150, R145, 0x7632, R150 ;  /* 0x0000763291967816 */ /* 0x000fe20000000096 */
[-CC-:B------:R-:W-:Y:S01]  /*5480*/  FFMA.FTZ R202, R175, R196.reuse, R197.reuse ;  /* 0x000000c4afca7223 */ /* 0x180fe200000100c5 */
[-CC-:B------:R-:W-:Y:S01]  /*5490*/  FFMA.FTZ R212, R174, R196.reuse, R197.reuse ;  /* 0x000000c4aed47223 */ /* 0x180fe200000100c5 */
[-CC-:B------:R-:W-:Y:S01]  /*54a0*/  FFMA.FTZ R200, R179, R196.reuse, R197.reuse ;  /* 0x000000c4b3c87223 */ /* 0x180fe200000100c5 */
[----:B------:R-:W-:Y:S01]  /*54b0*/  PRMT R148, R144, 0x7632, R148 ;  /* 0x0000763290947816 */ /* 0x000fe20000000094 */
[----:B------:R-:W-:Y:S01]  /*54c0*/  FFMA.FTZ R205, R178, R196, R197 ;  /* 0x000000c4b2cd7223 */ /* 0x000fe200000100c5 */
        /* <DEDUP_REMOVED lines=29> */
.L_x_3621:
[----:B------:R-:W-:Y:S05]  /*56a0*/  BSYNC.RECONVERGENT B2 ;  /* 0x0000000000027941 */ /* 0x000fea0003800200 */
.L_x_3620:
[----:B------:R-:W-:Y:S04]  /*56b0*/  BSSY.RECONVERGENT B2, `(.L_x_3622) ;  /* 0x0000033000027945 */ /* 0x000fe80003800200 */
[----:B------:R-:W-:Y:S05]  /*56c0*/  @!P4 BRA `(.L_x_3623) ;  /* 0x0000000000c4c947 */ /* 0x000fea0003800000 */
[-CC-:B------:R-:W-:Y:S01]  /*56d0*/  FFMA.FTZ R201, R15, R196.reuse, R197.reuse ;  /* 0x000000c40fc97223 */ /* 0x180fe200000100c5 */
[----:B01----:R-:W-:Y:S01]  /*56e0*/  SHF.L.U32 R153, R139, 0x10, RZ ;  /* 0x000000108b997819 */ /* 0x003fe200000006ff */
[-C--:B------:R-:W-:Y:S01]  /*56f0*/  FFMA.FTZ R151, R13, R196.reuse, R197 ;  /* 0x000000c40d977223 */ /* 0x080fe200000100c5 */
[----:B------:R-:W-:Y:S01]  /*5700*/  PRMT R148, R138, 0x7632, R148 ;  /* 0x000076328a947816 */ /* 0x000fe20000000094 */
[----:B------:R-:W-:Y:S01]  /*5710*/  FADD.FTZ R201, R10, -R201 ;  /* 0x800000c90ac97221 */ /* 0x000fe20000010000 */
[-CC-:B------:R-:W-:Y:S01]  /*5720*/  FFMA.FTZ R150, R16, R196.reuse, R197.reuse ;  /* 0x000000c410967223 */ /* 0x180fe200000100c5 */
[----:B------:R-:W-:Y:S01]  /*5730*/  FFMA.FTZ R203, R20, R196, R197 ;  /* 0x000000c414cb7223 */ /* 0x000fe200000100c5 */
[----:B------:R-:W-:Y:S01]  /*5740*/  FADD.FTZ R202, R8, -R151 ;  /* 0x8000009708ca7221 */ /* 0x000fe20000010000 */
[----:B-----5:R-:W-:Y:S01]  /*5750*/  FFMA.FTZ R206, R162, R201, R153 ;  /* 0x000000c9a2ce7223 */ /* 0x020fe20000010099 */
[----:B------:R-:W-:Y:S01]  /*5760*/  SHF.L.U32 R151, R148, 0x10, RZ ;  /* 0x0000001094977819 */ /* 0x000fe200000006ff */
[----:B------:R-:W0:Y:S01]  /*5770*/  LDC.64 R152, c[0x0][0x468] ;  /* 0x00011a00ff987b82 */ /* 0x000e220000000a00 */
[----:B------:R-:W-:Y:S01]  /*5780*/  FADD.FTZ R150, R21, -R150 ;  /* 0x8000009615967221 */ /* 0x000fe20000010000 */
[----:B------:R-:W-:Y:S01]  /*5790*/  SHF.L.U32 R199, R199, 0x10, RZ ;  /* 0x00000010c7c77819 */ /* 0x000fe200000006ff */
[----:B------:R-:W-:Y:S01]  /*57a0*/  FADD.FTZ R208, R18, -R203 ;  /* 0x800000cb12d07221 */ /* 0x000fe20000010000 */
[----:B------:R-:W-:Y:S01]  /*57b0*/  SHF.L.U32 R149, R138, 0x10, RZ ;  /* 0x000000108a957819 */ /* 0x000fe200000006ff */
[----:B------:R-:W-:Y:S01]  /*57c0*/  FFMA.FTZ R204, R162, R150, R151 ;  /* 0x00000096a2cc7223 */ /* 0x000fe20000010097 */
[-CC-:B------:R-:W-:Y:S01]  /*57d0*/  FFMA.FTZ R148, R14, R196.reuse, R197.reuse ;  /* 0x000000c40e947223 */ /* 0x180fe200000100c5 */
[-CC-:B------:R-:W-:Y:S01]  /*57e0*/  FFMA.FTZ R203, R11, R196.reuse, R197.reuse ;  /* 0x000000c40bcb7223 */ /* 0x180fe200000100c5 */
[-CC-:B------:R-:W-:Y:S01]  /*57f0*/  FFMA.FTZ R201, R9, R196.reuse, R197.reuse ;  /* 0x000000c409c97223 */ /* 0x180fe200000100c5 */
        /* <DEDUP_REMOVED lines=13> */
[-C--:B------:R-:W-:Y:S01]  /*58d0*/  FMUL.FTZ R208, R208, R163.reuse ;  /* 0x000000a3d0d07220 */ /* 0x080fe20000410000 */
        /* <DEDUP_REMOVED lines=16> */
.L_x_3623:
[----:B------:R-:W-:Y:S05]  /*59e0*/  BSYNC.RECONVERGENT B2 ;  /* 0x0000000000027941 */ /* 0x000fea0003800200 */
.L_x_3622:
[----:B------:R-:W-:Y:S05]  /*59f0*/  @!P5 BRA `(.L_x_3614) ;  /* 0x000000100090d947 */ /* 0x000fea0003800000 */
[----:B012---:R-:W-:Y:S01]  /*5a00*/  PRMT R148, R83, 0x7632, R148 ;  /* 0x0000763253947816 */ /* 0x007fe20000000094 */
[-CC-:B------:R-:W-:Y:S01]  /*5a10*/  FFMA.FTZ R152, R160, R196.reuse, R197.reuse ;  /* 0x000000c4a0987223 */ /* 0x180fe200000100c5 */
[-CC-:B------:R-:W-:Y:S01]  /*5a20*/  FFMA.FTZ R155, R27, R196.reuse, R197.reuse ;  /* 0x000000c41b9b7223 */ /* 0x180fe200000100c5 */
[-C--:B------:R-:W-:Y:S01]  /*5a30*/  FFMA.FTZ R153, R25, R196.reuse, R197 ;  /* 0x000000c419997223 */ /* 0x080fe200000100c5 */
[----:B------:R-:W-:Y:S01]  /*5a40*/  SHF.L.U32 R149, R148, 0x10, RZ ;  /* 0x0000001094957819 */ /* 0x000fe200000006ff */
[----:B------:R-:W-:Y:S01]  /*5a50*/  FADD.FTZ R202, R159, -R152 ;  /* 0x800000989fca7221 */ /* 0x000fe20000010000 */
[----:B------:R-:W-:Y:S01]  /*5a60*/  PRMT R148, R82, 0x7632, R148 ;  /* 0x0000763252947816 */ /* 0x000fe20000000094 */
[----:B------:R-:W-:Y:S01]  /*5a70*/  FADD.FTZ R155, R158, -R155 ;  /* 0x8000009b9e9b7221 */ /* 0x000fe20000010000 */
[----:B------:R-:W-:Y:S01]  /*5a80*/  FFMA.FTZ R150, R156, R196, R197 ;  /* 0x000000c49c967223 */ /* 0x000fe200000100c5 */
[----:B-----5:R-:W-:Y:S01]  /*5a90*/  FFMA.FTZ R202, R162, R202, R149 ;  /* 0x000000caa2ca7223 */ /* 0x020fe20000010095 */
[----:B------:R-:W-:Y:S01]  /*5aa0*/  SHF.L.U32 R149, R83, 0x10, RZ ;  /* 0x0000001053957819 */ /* 0x000fe200000006ff */
[-CC-:B------:R-:W-:Y:S01]  /*5ab0*/  FFMA.FTZ R201, R23, R196.reuse, R197.reuse ;  /* 0x000000c417c97223 */ /* 0x180fe200000100c5 */
[-CC-:B------:R-:W-:Y:S01]  /*5ac0*/  FFMA.FTZ R204, R30, R196.reuse, R197.reuse ;  /* 0x000000c41ecc7223 */ /* 0x180fe200000100c5 */
[-CC-:B------:R-:W-:Y:S01]  /*5ad0*/  FFMA.FTZ R199, R7, R196.reuse, R197.reuse ;  /* 0x000000c407c77223 */ /* 0x180fe200000100c5 */
[----:B------:R-:W-:Y:S01]  /*5ae0*/  FFMA.FTZ R152, R28, R196, R197 ;  /* 0x000000c41c987223 */ /* 0x000fe200000100c5 */
[----:B------:R-:W-:Y:S01]  /*5af0*/  FADD.FTZ R196, R26, -R153 ;  /* 0x800000991ac47221 */ /* 0x000fe20000010000 */
[----:B------:R-:W-:Y:S01]  /*5b00*/  SHF.L.U32 R153, R148, 0x10, RZ ;  /* 0x0000001094997819 */ /* 0x000fe200000006ff */
[----:B------:R-:W-:Y:S01]  /*5b10*/  FFMA.FTZ R200, R162, R155, R149 ;  /* 0x0000009ba2c87223 */ /* 0x000fe20000010095 */
[----:B------:R-:W-:Y:S01]  /*5b20*/  FADD.FTZ R150, R157, -R150 ;  /* 0x800000969d967221 */ /* 0x000fe20000010000 */
[----:B------:R-:W0:Y:S01]  /*5b30*/  LDC.64 R148, c[0x0][0x468] ;  /* 0x00011a00ff947b82 */ /* 0x000e220000000a00 */
[----:B------:R-:W-:Y:S01]  /*5b40*/  SHF.L.U32 R151, R82, 0x10, RZ ;  /* 0x0000001052977819 */ /* 0x000fe200000006ff */
[----:B------:R-:W-:Y:S01]  /*5b50*/  FADD.FTZ R201, R24, -R201 ;  /* 0x800000c918c97221 */ /* 0x000fe20000010000 */
[----:B------:R-:W-:Y:S01]  /*5b60*/  FFMA.FTZ R198, R162, R150, R153 ;  /* 0x00000096a2c67223 */ /* 0x000fe20000010099 */
[----:B------:R-:W-:Y:S01]  /*5b70*/  PRMT R150, R81, 0x7632, R150 ;  /* 0x0000763251967816 */ /* 0x000fe20000000096 */
[-C--:B------:R-:W-:Y:S01]  /*5b80*/  FMUL.FTZ R202, R202, R163.reuse ;  /* 0x000000a3caca7220 */ /* 0x080fe20000410000 */
        /* <DEDUP_REMOVED lines=8> */
[----:B------:R-:W-:Y:S01]  /*5c10*/  FFMA.FTZ R154, R162, R154, R197 ;  /* 0x0000009aa29a7223 */ /* 0x000fe200000100c5 */
[----:B------:R-:W-:Y:S01]  /*5c20*/  FMUL.FTZ R197, R196, R163 ;  /* 0x000000a3c4c57220 */ /* 0x000fe20000410000 */
        /* <DEDUP_REMOVED lines=16> */
.L_x_3617:
[----:B------:R-:W-:Y:S04]  /*5d30*/  BSSY.RECONVERGENT B2, `(.L_x_3624) ;  /* 0x000003d000027945 */ /* 0x000fe80003800200 */
[----:B------:R-:W-:Y:S05]  /*5d40*/  @!P2 BRA `(.L_x_3625) ;  /* 0x0000000000eca947 */ /* 0x000fea0003800000 */
[-CC-:B------:R-:W-:Y:S01]  /*5d50*/  FFMA.FTZ R148, R191, R196.reuse, R197.reuse ;  /* 0x000000c4bf947223 */ /* 0x180fe200000100c5 */
[-CC-:B------:R-:W-:Y:S01]  /*5d60*/  FFMA.FTZ R132, R195, R196.reuse, R197.reuse ;  /* 0x000000c4c3847223 */ /* 0x180fe200000100c5 */
[-C--:B------:R-:W-:Y:S01]  /*5d70*/  FFMA.FTZ R153, R190, R196.reuse, R197 ;  /* 0x000000c4be997223 */ /* 0x080fe200000100c5 */
[----:B------:R-:W-:Y:S01]  /*5d80*/  PRMT R150, R141, 0x7632, R150 ;  /* 0x000076328d967816 */ /* 0x000fe20000000096 */
[----:B------:R-:W-:Y:S01]  /*5d90*/  FADD.FTZ R151, R189, -R148 ;  /* 0x80000094bd977221 */ /* 0x000fe20000010000 */
[C---:B------:R-:W-:Y:S01]  /*5da0*/  SHF.L.U32 R135, R140.reuse, 0x10, RZ ;  /* 0x000000108c877819 */ /* 0x040fe200000006ff */
[----:B------:R-:W-:Y:S01]  /*5db0*/  FADD.FTZ R133, R193, -R132 ;  /* 0x80000084c1857221 */ /* 0x000fe20000010000 */
[----:B------:R-:W-:Y:S01]  /*5dc0*/  PRMT R134, R140, 0x7632, R134 ;  /* 0x000076328c867816 */ /* 0x000fe20000000086 */
[----:B------:R-:W-:Y:S01]  /*5dd0*/  FADD.FTZ R153, R188, -R153 ;  /* 0x80000099bc997221 */ /* 0x000fe20000010000 */
[----:B------:R-:W-:Y:S01]  /*5de0*/  SHF.L.U32 R152, R141, 0x10, RZ ;  /* 0x000000108d987819 */ /* 0x000fe200000006ff */
[-C--:B------:R-:W-:Y:S01]  /*5df0*/  FFMA.FTZ R149, R194, R196.reuse, R197 ;  /* 0x000000c4c2957223 */ /* 0x080fe200000100c5 */
[----:B------:R-:W-:Y:S01]  /*5e00*/  SHF.L.U32 R148, R150, 0x10, RZ ;  /* 0x0000001096947819 */ /* 0x000fe200000006ff */
[----:B-----5:R-:W-:Y:S01]  /*5e10*/  FFMA.FTZ R132, R162, R133, R135 ;  /* 0x00000085a2847223 */ /* 0x020fe20000010087 */
[----:B------:R-:W-:Y:S01]  /*5e20*/  SHF.L.U32 R134, R134, 0x10, RZ ;  /* 0x0000001086867819 */ /* 0x000fe200000006ff */
[----:B------:R-:W-:Y:S01]  /*5e30*/  FADD.FTZ R149, R192, -R149 ;  /* 0x80000095c0957221 */ /* 0x000fe20000010000 */
[C---:B------:R-:W-:Y:S01]  /*5e40*/  FFMA.FTZ R150, R162.reuse, R151, R152 ;  /* 0x00000097a2967223 */ /* 0x040fe20000010098 */
[C---:B------:R-:W-:Y:S01]  /*5e50*/  FFMA.FTZ R135, R162.reuse, R153, R148 ;  /* 0x00000099a2877223 */ /* 0x040fe20000010094 */
[----:B------:R-:W0:Y:S01]  /*5e60*/  LDC.64 R154, c[0x0][0x478] ;  /* 0x00011e00ff9a7b82 */ /* 0x000e220000000a00 */
[----:B------:R-:W-:Y:S01]  /*5e70*/  FFMA.FTZ R134, R162, R149, R134 ;  /* 0x00000095a2867223 */ /* 0x000fe20000010086 */
[-C--:B------:R-:W-:Y:S01]  /*5e80*/  FFMA.FTZ R148, R187, R196.reuse, R197 ;  /* 0x000000c4bb947223 */ /* 0x080fe200000100c5 */
[----:B------:R-:W-:Y:S01]  /*5e90*/  PRMT R149, R142, 0x7632, R149 ;  /* 0x000076328e957816 */ /* 0x000fe20000000095 */
[-CC-:B------:R-:W-:Y:S01]  /*5ea0*/  FFMA.FTZ R199, R186, R196.reuse, R197.reuse ;  /* 0x000000c4bac77223 */ /* 0x180fe200000100c5 */
[----:B------:R-:W-:Y:S01]  /*5eb0*/  PRMT R204, R143, 0x7632, R204 ;  /* 0x000076328fcc7816 */ /* 0x000fe200000000cc */
[-CC-:B------:R-:W-:Y:S01]  /*5ec0*/  FFMA.FTZ R198, R183, R196.reuse, R197.reuse ;  /* 0x000000c4b7c67223 */ /* 0x180fe200000100c5 */
[----:B------:R-:W-:Y:S01]  /*5ed0*/  FFMA.FTZ R205, R182, R196, R197 ;  /* 0x000000c4b6cd7223 */ /* 0x000fe200000100c5 */
[----:B------:R-:W1:Y:S01]  /*5ee0*/  LDC.64 R152, c[0x0][0x468] ;  /* 0x00011a00ff987b82 */ /* 0x000e620000000a00 */
        /* <DEDUP_REMOVED lines=11> */
[----:B------:R-:W-:Y:S01]  /*5fa0*/  FMUL.FTZ R148, R132, R163 ;  /* 0x000000a384947220 */ /* 0x000fe20000410000 */
        /* <DEDUP_REMOVED lines=10> */
[----:B------:R-:W-:Y:S01]  /*6050*/  FMUL.FTZ R207, R205, R163 ;  /* 0x000000a3cdcf7220 */ /* 0x000fe20000410000 */
        /* <DEDUP_REMOVED lines=10> */
.L_x_3625:
[----:B------:R-:W-:Y:S05]  /*6100*/  BSYNC.RECONVERGENT B2 ;  /* 0x0000000000027941 */ /* 0x000fea0003800200 */
.L_x_3624:
[----:B------:R-:W-:Y:S04]  /*6110*/  BSSY.RECONVERGENT B2, `(.L_x_3626) ;  /* 0x000003d000027945 */ /* 0x000fe80003800200 */
[----:B------:R-:W-:Y:S05]  /*6120*/  @!P3 BRA `(.L_x_3627) ;  /* 0x0000000000ecb947 */ /* 0x000fea0003800000 */
[-CC-:B0-----:R-:W-:Y:S01]  /*6130*/  FFMA.FTZ R148, R175, R196.reuse, R197.reuse ;  /* 0x000000c4af947223 */ /* 0x181fe200000100c5 */
[-CC-:B------:R-:W-:Y:S01]  /*6140*/  FFMA.FTZ R132, R179, R196.reuse, R197.reuse ;  /* 0x000000c4b3847223 */ /* 0x180fe200000100c5 */
[-C--:B------:R-:W-:Y:S01]  /*6150*/  FFMA.FTZ R154, R174, R196.reuse, R197 ;  /* 0x000000c4ae9a7223 */ /* 0x080fe200000100c5 */
[----:B------:R-:W-:Y:S01]  /*6160*/  PRMT R150, R145, 0x7632, R150 ;  /* 0x0000763291967816 */ /* 0x000fe20000000096 */
[----:B------:R-:W-:Y:S01]  /*6170*/  FADD.FTZ R151, R173, -R148 ;  /* 0x80000094ad977221 */ /* 0x000fe20000010000 */
[----:B------:R-:W-:Y:S01]  /*6180*/  SHF.L.U32 R135, R144, 0x10, RZ ;  /* 0x0000001090877819 */ /* 0x000fe200000006ff */
[----:B------:R-:W-:Y:S01]  /*6190*/  FADD.FTZ R133, R177, -R132 ;  /* 0x80000084b1857221 */ /* 0x000fe20000010000 */
[----:B------:R-:W-:Y:S01]  /*61a0*/  SHF.L.U32 R152, R145, 0x10, RZ ;  /* 0x0000001091987819 */ /* 0x000fe200000006ff */
[----:B------:R-:W-:Y:S01]  /*61b0*/  FADD.FTZ R153, R171, -R154 ;  /* 0x8000009aab997221 */ /* 0x000fe20000010000 */
[----:B------:R-:W-:Y:S01]  /*61c0*/  SHF.L.U32 R148, R150, 0x10, RZ ;  /* 0x0000001096947819 */ /* 0x000fe200000006ff */
[----:B-----5:R-:W-:Y:S01]  /*61d0*/  FFMA.FTZ R132, R162, R133, R135 ;  /* 0x00000085a2847223 */ /* 0x020fe20000010087 */
[----:B------:R-:W-:Y:S01]  /*61e0*/  PRMT R134, R144, 0x7632, R134 ;  /* 0x0000763290867816 */ /* 0x000fe20000000086 */
[-C--:B------:R-:W-:Y:S01]  /*61f0*/  FFMA.FTZ R149, R178, R196.reuse, R197 ;  /* 0x000000c4b2957223 */ /* 0x080fe200000100c5 */
[C---:B------:R-:W-:Y:S01]  /*6200*/  FFMA.FTZ R150, R162.reuse, R151, R152 ;  /* 0x00000097a2967223 */ /* 0x040fe20000010098 */
[--C-:B------:R-:W-:Y:S01]  /*6210*/  FFMA.FTZ R135, R162, R153, R148.reuse ;  /* 0x00000099a2877223 */ /* 0x100fe20000010094 */
[----:B------:R-:W0:Y:S01]  /*6220*/  LDC.64 R154, c[0x0][0x478] ;  /* 0x00011e00ff9a7b82 */ /* 0x000e220000000a00 */
[----:B------:R-:W-:Y:S01]  /*6230*/  SHF.L.U32 R134, R134, 0x10, RZ ;  /* 0x0000001086867819 */ /* 0x000fe200000006ff */
[----:B------:R-:W-:Y:S01]  /*6240*/  FADD.FTZ R149, R176, -R149 ;  /* 0x80000095b0957221 */ /* 0x000fe20000010000 */
[----:B------:R-:W-:Y:S01]  /*6250*/  PRMT R148, R146, 0x7632, R148 ;  /* 0x0000763292947816 */ /* 0x000fe20000000094 */
[-CC-:B------:R-:W-:Y:S01]  /*6260*/  FFMA.FTZ R133, R165, R196.reuse, R197.reuse ;  /* 0x000000c4a5857223 */ /* 0x180fe200000100c5 */
[-CC-:B------:R-:W-:Y:S01]  /*6270*/  FFMA.FTZ R198, R168, R196.reuse, R197.reuse ;  /* 0x000000c4a8c67223 */ /* 0x180fe200000100c5 */
[----:B------:R-:W-:Y:S01]  /*6280*/  PRMT R204, R147, 0x7632, R204 ;  /* 0x0000763293cc7816 */ /* 0x000fe200000000cc */
[----:B------:R-:W-:Y:S01]  /*6290*/  FFMA.FTZ R134, R162, R149, R134 ;  /* 0x00000095a2867223 */ /* 0x000fe20000010086 */
[----:B------:R-:W1:Y:S01]  /*62a0*/  LDC.64 R152, c[0x0][0x468] ;  /* 0x00011a00ff987b82 */ /* 0x000e620000000a00 */
        /* <DEDUP_REMOVED lines=35> */
.L_x_3627:
[----:B------:R-:W-:Y:S05]  /*64e0*/  BSYNC.RECONVERGENT B2 ;  /* 0x0000000000027941 */ /* 0x000fea0003800200 */
.L_x_3626:
[----:B------:R-:W-:Y:S04]  /*64f0*/  BSSY.RECONVERGENT B2, `(.L_x_3628) ;  /* 0x000003a000027945 */ /* 0x000fe80003800200 */
[----:B------:R-:W-:Y:S05]  /*6500*/  @!P4 BRA `(.L_x_3629) ;  /* 0x0000000000e0c947 */ /* 0x000fea0003800000 */
[-CC-:B01----:R-:W-:Y:S01]  /*6510*/  FFMA.FTZ R135, R9, R196.reuse, R197.reuse ;  /* 0x000000c409877223 */ /* 0x183fe200000100c5 */
[-CC-:B------:R-:W-:Y:S01]  /*6520*/  FFMA.FTZ R151, R11, R196.reuse, R197.reuse ;  /* 0x000000c40b977223 */ /* 0x180fe200000100c5 */
[-CC-:B------:R-:W-:Y:S01]  /*6530*/  FFMA.FTZ R150, R14, R196.reuse, R197.reuse ;  /* 0x000000c40e967223 */ /* 0x180fe200000100c5 */
[----:B------:R-:W-:Y:S01]  /*6540*/  SHF.L.U32 R149, R136, 0x10, RZ ;  /* 0x0000001088957819 */ /* 0x000fe200000006ff */
[----:B------:R-:W-:Y:S01]  /*6550*/  FFMA.FTZ R132, R12, R196, R197 ;  /* 0x000000c40c847223 */ /* 0x000fe200000100c5 */
[----:B------:R-:W-:Y:S01]  /*6560*/  SHF.L.U32 R133, R202, 0x10, RZ ;  /* 0x00000010ca857819 */ /* 0x000fe200000006ff */
[----:B------:R-:W-:Y:S01]  /*6570*/  FADD.FTZ R135, R4, -R135 ;  /* 0x8000008704877221 */ /* 0x000fe20000010000 */
[----:B------:R-:W-:Y:S01]  /*6580*/  SHF.L.U32 R148, R137, 0x10, RZ ;  /* 0x0000001089947819 */ /* 0x000fe200000006ff */
[----:B------:R-:W0:Y:S01]  /*6590*/  LDC.64 R154, c[0x0][0x478] ;  /* 0x00011e00ff9a7b82 */ /* 0x000e220000000a00 */
[----:B------:R-:W-:Y:S01]  /*65a0*/  FADD.FTZ R151, R6, -R151 ;  /* 0x8000009706977221 */ /* 0x000fe20000010000 */
[----:B------:R-:W-:Y:S01]  /*65b0*/  FADD.FTZ R150, R19, -R150 ;  /* 0x8000009613967221 */ /* 0x000fe20000010000 */
[----:B------:R-:W-:Y:S01]  /*65c0*/  SHF.L.U32 R203, R203, 0x10, RZ ;  /* 0x00000010cbcb7819 */ /* 0x000fe200000006ff */
[----:B------:R-:W-:Y:S01]  /*65d0*/  FADD.FTZ R134, R17, -R132 ;  /* 0x8000008411867221 */ /* 0x000fe20000010000 */
[C---:B-----5:R-:W-:Y:S01]  /*65e0*/  FFMA.FTZ R132, R162.reuse, R135, R149 ;  /* 0x00000087a2847223 */ /* 0x060fe20000010095 */
[C---:B------:R-:W-:Y:S01]  /*65f0*/  FFMA.FTZ R151, R162.reuse, R151, R148 ;  /* 0x00000097a2977223 */ /* 0x040fe20000010094 */
[----:B------:R-:W-:Y:S01]  /*6600*/  FFMA.FTZ R150, R162, R150, R133 ;  /* 0x00000096a2967223 */ /* 0x000fe20000010085 */
[----:B------:R-:W1:Y:S01]  /*6610*/  LDC.64 R152, c[0x0][0x468] ;  /* 0x00011a00ff987b82 */ /* 0x000e620000000a00 */
[----:B------:R-:W-:Y:S01]  /*6620*/  PRMT R135, R138, 0x7632, R135 ;  /* 0x000076328a877816 */ /* 0x000fe20000000087 */
[-CC-:B------:R-:W-:Y:S01]  /*6630*/  FFMA.FTZ R133, R13, R196.reuse, R197.reuse ;  /* 0x000000c40d857223 */ /* 0x180fe200000100c5 */
[----:B------:R-:W-:Y:S01]  /*6640*/  FFMA.FTZ R148, R16, R196, R197 ;  /* 0x000000c410947223 */ /* 0x000fe200000100c5 */
[----:B------:R-:W-:Y:S01]  /*6650*/  FFMA.FTZ R134, R162, R134, R203 ;  /* 0x00000086a2867223 */ /* 0x000fe200000100cb */
        /* <DEDUP_REMOVED lines=12> */
[----:B------:R-:W-:Y:S01]  /*6720*/  F2FP.BF16.F32.PACK_AB R133, R150, R151 ;  /* 0x000000979685723e */ /* 0x000fe200000010ff */
[C---:B------:R-:W-:Y:S01]  /*6730*/  FFMA.FTZ R203, R162.reuse, R199, R202 ;  /* 0x000000c7a2cb7223 */ /* 0x040fe200000100ca */
[----:B------:R-:W-:Y:S01]  /*6740*/  FFMA.FTZ R198, R162, R148, R201 ;  /* 0x00000094a2c67223 */ /* 0x000fe200000100c9 */
[-C--:B------:R-:W-:Y:S01]  /*6750*/  FMUL.FTZ R199, R132, R163.reuse ;  /* 0x000000a384c77220 */ /* 0x080fe20000410000 */
[C---:B------:R-:W-:Y:S01]  /*6760*/  F2FP.BF16.F32.PACK_AB R132, R134.reuse, R132 ;  /* 0x000000848684723e */ /* 0x040fe200000010ff */
[-C--:B------:R-:W-:Y:S01]  /*6770*/  FMUL.FTZ R148, R134, R163.reuse ;  /* 0x000000a386947220 */ /* 0x080fe20000410000 */
[-C--:B------:R-:W-:Y:S01]  /*6780*/  FMUL.FTZ R149, R150, R163.reuse ;  /* 0x000000a396957220 */ /* 0x080fe20000410000 */
        /* <DEDUP_REMOVED lines=16> */
.L_x_3629:
[----:B------:R-:W-:Y:S05]  /*6890*/  BSYNC.RECONVERGENT B2 ;  /* 0x0000000000027941 */ /* 0x000fea0003800200 */
.L_x_3628:
[----:B------:R-:W-:Y:S05]  /*68a0*/  @!P5 BRA `(.L_x_3614) ;  /* 0x0000000000e4d947 */ /* 0x000fea0003800000 */
[----:B012---:R-:W0:Y:S01]  /*68b0*/  LDC.64 R152, c[0x0][0x478] ;  /* 0x00011e00ff987b82 */ /* 0x007e220000000a00 */
[-CC-:B------:R-:W-:Y:S01]  /*68c0*/  FFMA.FTZ R134, R28, R196.reuse, R197.reuse ;  /* 0x000000c41c867223 */ /* 0x180fe200000100c5 */
[-CC-:B------:R-:W-:Y:S01]  /*68d0*/  FFMA.FTZ R151, R27, R196.reuse, R197.reuse ;  /* 0x000000c41b977223 */ /* 0x180fe200000100c5 */
[----:B------:R-:W-:Y:S01]  /*68e0*/  SHF.L.U32 R133, R200, 0x10, RZ ;  /* 0x00000010c8857819 */ /* 0x000fe200000006ff */
[-CC-:B------:R-:W-:Y:S01]  /*68f0*/  FFMA.FTZ R135, R7, R196.reuse, R197.reuse ;  /* 0x000000c407877223 */ /* 0x180fe200000100c5 */
[----:B------:R-:W-:Y:S01]  /*6900*/  FADD.FTZ R134, R29, -R134 ;  /* 0x800000861d867221 */ /* 0x000fe20000010000 */
[-CC-:B------:R-:W-:Y:S01]  /*6910*/  FFMA.FTZ R202, R160, R196.reuse, R197.reuse ;  /* 0x000000c4a0ca7223 */ /* 0x180fe200000100c5 */
[-CC-:B------:R-:W-:Y:S01]  /*6920*/  FFMA.FTZ R149, R23, R196.reuse, R197.reuse ;  /* 0x000000c417957223 */ /* 0x180fe200000100c5 */
[----:B------:R-:W1:Y:S01]  /*6930*/  LDC.64 R154, c[0x0][0x468] ;  /* 0x00011a00ff9a7b82 */ /* 0x000e620000000a00 */
[-CC-:B------:R-:W-:Y:S01]  /*6940*/  FFMA.FTZ R148, R30, R196.reuse, R197.reuse ;  /* 0x000000c41e947223 */ /* 0x180fe200000100c5 */
[-CC-:B------:R-:W-:Y:S01]  /*6950*/  FFMA.FTZ R199, R25, R196.reuse, R197.reuse ;  /* 0x000000c419c77223 */ /* 0x180fe200000100c5 */
[----:B------:R-:W-:Y:S01]  /*6960*/  FFMA.FTZ R198, R156, R196, R197 ;  /* 0x000000c49cc67223 */ /* 0x000fe200000100c5 */
[C---:B------:R-:W-:Y:S01]  /*6970*/  SHF.L.U32 R196, R83.reuse, 0x10, RZ ;  /* 0x0000001053c47819 */ /* 0x040fe200000006ff */
[----:B------:R-:W-:Y:S01]  /*6980*/  FADD.FTZ R151, R158, -R151 ;  /* 0x800000979e977221 */ /* 0x000fe20000010000 */
[----:B------:R-:W-:Y:S01]  /*6990*/  PRMT R150, R83, 0x7632, R150 ;  /* 0x0000763253967816 */ /* 0x000fe20000000096 */
[----:B------:R-:W-:Y:S01]  /*69a0*/  FADD.FTZ R135, R22, -R135 ;  /* 0x8000008716877221 */ /* 0x000fe20000010000 */
[----:B------:R-:W-:Y:S01]  /*69b0*/  SHF.L.U32 R132, R80, 0x10, RZ ;  /* 0x0000001050847819 */ /* 0x000fe200000006ff */
[--C-:B-----5:R-:W-:Y:S01]  /*69c0*/  FFMA.FTZ R134, R162, R134, R133.reuse ;  /* 0x00000086a2867223 */ /* 0x120fe20000010085 */
[----:B------:R-:W-:Y:S01]  /*69d0*/  PRMT R133, R81, 0x7632, R133 ;  /* 0x0000763251857816 */ /* 0x000fe20000000085 */
[----:B------:R-:W-:Y:S01]  /*69e0*/  FADD.FTZ R197, R159, -R202 ;  /* 0x800000ca9fc57221 */ /* 0x000fe20000010000 */
[----:B------:R-:W-:Y:S01]  /*69f0*/  SHF.L.U32 R201, R150, 0x10, RZ ;  /* 0x0000001096c97819 */ /* 0x000fe200000006ff */
[C---:B------:R-:W-:Y:S01]  /*6a00*/  FFMA.FTZ R202, R162.reuse, R151, R196 ;  /* 0x00000097a2ca7223 */ /* 0x040fe200000100c4 */
        /* <DEDUP_REMOVED lines=12> */
[C---:B------:R-:W-:Y:S01]  /*6ad0*/  FFMA.FTZ R201, R162.reuse, R197, R201 ;  /* 0x000000c5a2c97223 */ /* 0x040fe200000100c9 */
[C---:B------:R-:W-:Y:S01]  /*6ae0*/  FFMA.FTZ R196, R162.reuse, R199, R196 ;  /* 0x000000c7a2c47223 */ /* 0x040fe200000100c4 */
[----:B------:R-:W-:Y:S01]  /*6af0*/  FFMA.FTZ R200, R162, R133, R200 ;  /* 0x00000085a2c87223 */ /* 0x000fe200000100c8 */
[----:B0-----:R-:W-:-:S04]  /*6b00*/  IMAD.WIDE.U32 R152, R161, 0x10, R152 ;  /* 0x00000010a1987825 */ /* 0x001fc800078e0098 */
[-C--:B------:R-:W-:Y:S01]  /*6b10*/  FMUL.FTZ R149, R132, R163.reuse ;  /* 0x000000a384957220 */ /* 0x080fe20000410000 */
[----:B------:R-:W-:Y:S01]  /*6b20*/  FMUL.FTZ R148, R134, R163 ;  /* 0x000000a386947220 */ /* 0x000fe20000410000 */
[----:B------:R-:W-:Y:S01]  /*6b30*/  F2FP.BF16.F32.PACK_AB R133, R151, R150 ;  /* 0x000000969785723e */ /* 0x000fe200000010ff */
[----:B-1----:R-:W-:-:S04]  /*6b40*/  IMAD.WIDE.U32 R154, R161, 0x10, R154 ;  /* 0x00000010a19a7825 */ /* 0x002fc800078e009a */
[-C--:B------:R-:W-:Y:S01]  /*6b50*/  FMUL.FTZ R161, R150, R163.reuse ;  /* 0x000000a396a17220 */ /* 0x080fe20000410000 */
[-C--:B------:R-:W-:Y:S01]  /*6b60*/  FMUL.FTZ R197, R202, R163.reuse ;  /* 0x000000a3cac57220 */ /* 0x080fe20000410000 */
[-C--:B------:R-:W-:Y:S01]  /*6b70*/  FMUL.FTZ R198, R201, R163.reuse ;  /* 0x000000a3c9c67220 */ /* 0x080fe20000410000 */
[-C--:B------:R-:W-:Y:S01]  /*6b80*/  FMUL.FTZ R150, R151, R163.reuse ;  /* 0x000000a397967220 */ /* 0x080fe20000410000 */
[-C--:B------:R-:W-:Y:S01]  /*6b90*/  FMUL.FTZ R162, R196, R163.reuse ;  /* 0x000000a3c4a27220 */ /* 0x080fe20000410000 */
[----:B------:R-:W-:Y:S01]  /*6ba0*/  FMUL.FTZ R163, R200, R163 ;  /* 0x000000a3c8a37220 */ /* 0x000fe20000410000 */
[----:B------:R-:W-:Y:S02]  /*6bb0*/  F2FP.BF16.F32.PACK_AB R132, R134, R132 ;  /* 0x000000848684723e */ /* 0x000fe400000010ff */
[----:B------:R-:W-:Y:S02]  /*6bc0*/  F2FP.BF16.F32.PACK_AB R148, R148, R149 ;  /* 0x000000959494723e */ /* 0x000fe400000010ff */
[----:B------:R-:W-:-:S02]  /*6bd0*/  F2FP.BF16.F32.PACK_AB R135, R201, R202 ;  /* 0x000000cac987723e */ /* 0x000fc400000010ff */
[----:B------:R-:W-:Y:S02]  /*6be0*/  F2FP.BF16.F32.PACK_AB R134, R200, R196 ;  /* 0x000000c4c886723e */ /* 0x000fe400000010ff */
[----:B------:R-:W-:Y:S02]  /*6bf0*/  F2FP.BF16.F32.PACK_AB R149, R150, R161 ;  /* 0x000000a19695723e */ /* 0x000fe400000010ff */
[----:B------:R-:W-:Y:S01]  /*6c00*/  F2FP.BF16.F32.PACK_AB R151, R198, R197 ;  /* 0x000000c5c697723e */ /* 0x000fe200000010ff */
[----:B------:R3:W-:Y:S01]  /*6c10*/  STG.E.128 desc[UR6][R152.64], R132 ;  /* 0x0000008498007986 */ /* 0x0007e2000c101d06 */
[----:B------:R-:W-:-:S05]  /*6c20*/  F2FP.BF16.F32.PACK_AB R150, R163, R162 ;  /* 0x000000a2a396723e */ /* 0x000fca00000010ff */
[----:B------:R3:W-:Y:S02]  /*6c30*/  STG.E.128 desc[UR6][R154.64], R148 ;  /* 0x000000949a007986 */ /* 0x0007e4000c101d06 */
.L_x_3614:
[----:B------:R-:W-:Y:S05]  /*6c40*/  BSYNC.RECONVERGENT B1 ;  /* 0x0000000000017941 */ /* 0x000fea0003800200 */
.L_x_3600:
[----:B01234-:R-:W0:Y:S02]  /*6c50*/  LDC.64 R148, c[0x0][0x380] ;  /* 0x0000e000ff947b82 */ /* 0x01fe240000000a00 */
[----:B0-----:R-:W-:-:S04]  /*6c60*/  LEA R5, R148, R5, 0x2 ;  /* 0x0000000594057211 */ /* 0x001fc800078e10ff */
[----:B------:R-:W-:-:S13]  /*6c70*/  ISETP.GE.AND P1, PT, R5, R149, PT ;  /* 0x000000950500720c */ /* 0x000fda0003f26270 */
[----:B------:R-:W-:Y:S05]  /*6c80*/  @!P1 BRA `(.L_x_3630) ;  /* 0xffffff9800a09947 */ /* 0x000fea000383ffff */
.L_x_3583:
[----:B------:R-:W-:Y:S05]  /*6c90*/  BSYNC B0 ;  /* 0x0000000000007941 */ /* 0x000fea0003800000 */
.L_x_3582:
        /* <DEDUP_REMOVED lines=256> */
.L_x_3599:
        /* <DEDUP_REMOVED lines=8> */
.L_x_3632:
[----:B------:R-:W-:Y:S05]  /*7d20*/  BSYNC B1 ;  /* 0x0000000000017941 */ /* 0x000fea0003800000 */
.L_x_3631:
        /* <DEDUP_REMOVED lines=9> */
.L_x_3633:
[C---:B------:R-:W-:Y:S01]  /*7dc0*/  PRMT R201, R139.reuse, 0x7632, R201 ;  /* 0x000076328bc97816 */ /* 0x040fe200000000c9 */
[----:B------:R-:W-:Y:S01]  /*7dd0*/  FADD.FTZ R148, R148, R197 ;  /* 0x000000c594947221 */ /* 0x000fe20000010000 */
[----:B------:R-:W-:Y:S02]  /*7de0*/  PRMT R199, R139, 0x7632, R199 ;  /* 0x000076328bc77816 */ /* 0x000fe400000000c7 */
        /* <DEDUP_REMOVED lines=8> */
.L_x_3634:
[--C-:B------:R-:W-:Y:S01]  /*7e70*/  FADD.FTZ R149, R149, R198.reuse ;  /* 0x000000c695957221 */ /* 0x100fe20000010000 */
[----:B------:R-:W-:-:S04]  /*7e80*/  PRMT R198, R136, 0x7632, R198 ;  /* 0x0000763288c67816 */ /* 0x000fc800000000c6 */
[----:B------:R-:W-:Y:S02]  /*7e90*/  MOV R205, R149 ;  /* 0x0000009500cd7202 */ /* 0x000fe40000000f00 */
[----:B------:R-:W-:-:S07]  /*7ea0*/  MOV R151, R154 ;  /* 0x0000009a00977202 */ /* 0x000fce0000000f00 */
[----:B------:R-:W-:Y:S05]  /*7eb0*/  WARPSYNC.COLLECTIVE R204, `(.L_x_3635) ;  /* 0x00000000cc087348 */ /* 0x000fea0003c00000 */
[----:B------:R0:W1:Y:S02]  /*7ec0*/  SHFL.BFLY P6, R154, R205, R206, R207 ;  /* 0x0c0000cecd9a7389 */ /* 0x00006400000c00cf */
[----:B01----:R-:W-:Y:S05]  /*7ed0*/  ENDCOLLECTIVE ;  /* 0x000000000000791b */ /* 0x003fea0003800000 */
.L_x_3635:
[----:B------:R-:W-:Y:S01]  /*7ee0*/  FADD.FTZ R151, R148, R151 ;  /* 0x0000009794977221 */ /* 0x000fe20000010000 */
[----:B------:R-:W-:-:S04]  /*7ef0*/  HFMA2 R206, -RZ, RZ, 0, 2.384185791015625e-07 ;  /* 0x00000004ffce7431 */ /* 0x000fc800000001ff */
[----:B------:R-:W-:Y:S02]  /*7f00*/  MOV R205, R151 ;  /* 0x0000009700cd7202 */ /* 0x000fe40000000f00 */
[----:B------:R-:W-:-:S07]  /*7f10*/  MOV R150, R154 ;  /* 0x0000009a00967202 */ /* 0x000fce0000000f00 */
[----:B------:R-:W-:Y:S05]  /*7f20*/  WARPSYNC.COLLECTIVE R204, `(.L_x_3636) ;  /* 0x00000000cc087348 */ /* 0x000fea0003c00000 */
[----:B------:R0:W1:Y:S02]  /*7f30*/  SHFL.BFLY P6, R154, R205, R206, R207 ;  /* 0x0c0000cecd9a7389 */ /* 0x00006400000c00cf */
[----:B01----:R-:W-:Y:S05]  /*7f40*/  ENDCOLLECTIVE ;  /* 0x000000000000791b */ /* 0x003fea0003800000 */
.L_x_3636:
[----:B------:R-:W-:-:S05]  /*7f50*/  FADD.FTZ R150, R149, R150 ;  /* 0x0000009695967221 */ /* 0x000fca0000010000 */
[----:B------:R-:W-:Y:S02]  /*7f60*/  MOV R205, R150 ;  /* 0x0000009600cd7202 */ /* 0x000fe40000000f00 */
[----:B------:R-:W-:-:S07]  /*7f70*/  MOV R152, R154 ;  /* 0x0000009a00987202 */ /* 0x000fce0000000f00 */
[----:B------:R-:W-:Y:S05]  /*7f80*/  WARPSYNC.COLLECTIVE R204, `(.L_x_3637) ;  /* 0x00000000cc087348 */ /* 0x000fea0003c00000 */
[----:B------:R0:W1:Y:S02]  /*7f90*/  SHFL.BFLY P6, R154, R205, R206, R207 ;  /* 0x0c0000cecd9a7389 */ /* 0x00006400000c00cf */
[----:B01----:R-:W-:Y:S05]  /*7fa0*/  ENDCOLLECTIVE ;  /* 0x000000000000791b */ /* 0x003fea0003800000 */
.L_x_3637:
[----:B------:R-:W-:Y:S01]  /*7fb0*/  FADD.FTZ R152, R151, R152 ;  /* 0x0000009897987221 */ /* 0x000fe20000010000 */
[----:B------:R-:W-:-:S04]  /*7fc0*/  HFMA2 R206, -RZ, RZ, 0, 4.76837158203125e-07 ;  /* 0x00000008ffce7431 */ /* 0x000fc800000001ff */
[----:B------:R-:W-:Y:S02]  /*7fd0*/  MOV R205, R152 ;  /* 0x0000009800cd7202 */ /* 0x000fe40000000f00 */
[----:B------:R-:W-:-:S07]  /*7fe0*/  MOV R153, R154 ;  /* 0x0000009a00997202 */ /* 0x000fce0000000f00 */
[----:B------:R-:W-:Y:S05]  /*7ff0*/  WARPSYNC.COLLECTIVE R204, `(.L_x_3638) ;  /* 0x00000000cc087348 */ /* 0x000fea0003c00000 */
[----:B------:R0:W1:Y:S02]  /*8000*/  SHFL.BFLY P6, R154, R205, R206, R207 ;  /* 0x0c0000cecd9a7389 */ /* 0x00006400000c00cf */
[----:B01----:R-:W-:Y:S05]  /*8010*/  ENDCOLLECTIVE ;  /* 0x000000000000791b */ /* 0x003fea0003800000 */
.L_x_3638:
[----:B------:R-:W-:-:S05]  /*8020*/  FADD.FTZ R153, R150, R153 ;  /* 0x0000009996997221 */ /* 0x000fca0000010000 */
[----:B------:R-:W-:Y:S02]  /*8030*/  MOV R205, R153 ;  /* 0x0000009900cd7202 */ /* 0x000fe40000000f00 */
[----:B------:R-:W-:-:S07]  /*8040*/  MOV R155, R154 ;  /* 0x0000009a009b7202 */ /* 0x000fce0000000f00 */
[----:B------:R-:W-:Y:S05]  /*8050*/  WARPSYNC.COLLECTIVE R204, `(.L_x_3639) ;  /* 0x00000000cc087348 */ /* 0x000fea0003c00000 */
[----:B------:R0:W1:Y:S02]  /*8060*/  SHFL.BFLY P6, R154, R205, R206, R207 ;  /* 0x0c0000cecd9a7389 */ /* 0x00006400000c00cf */
[----:B01----:R-:W-:Y:S05]  /*8070*/  ENDCOLLECTIVE ;  /* 0x000000000000791b */ /* 0x003fea0003800000 */
.L_x_3639:
        /* <DEDUP_REMOVED lines=8> */
.L_x_3640:
[----:B------:R-:W-:Y:S02]  /*8100*/  MOV R205, R148 ;  /* 0x0000009400cd7202 */ /* 0x000fe40000000f00 */
[----:B------:R-:W-:-:S07]  /*8110*/  MOV R149, R154 ;  /* 0x0000009a00957202 */ /* 0x000fce0000000f00 */
[----:B------:R-:W-:Y:S05]  /*8120*/  WARPSYNC.COLLECTIVE R204, `(.L_x_3641) ;  /* 0x00000000cc087348 */ /* 0x000fea0003c00000 */
[----:B------:R0:W1:Y:S02]  /*8130*/  SHFL.BFLY P6, R154, R205, R206, R207 ;  /* 0x0c0000cecd9a7389 */ /* 0x00006400000c00cf */
[----:B01----:R-:W-:Y:S05]  /*8140*/  ENDCOLLECTIVE ;  /* 0x000000000000791b */ /* 0x003fea0003800000 */
.L_x_3641:
[----:B------:R-:W-:Y:S02]  /*8150*/  MOV R197, R154 ;  /* 0x0000009a00c57202 */ /* 0x000fe40000000f00 */
[----:B------:R-:W-:Y:S01]  /*8160*/  PRMT R154, R80, 0x7632, R154 ;  /* 0x00007632509a7816 */ /* 0x000fe2000000009a */
[----:B------:R-:W-:Y:S06]  /*8170*/  BRA `(.L_x_3642) ;  /* 0xffffffb400cc7947 */ /* 0x000fec000383ffff */
.L_x_3643:
        /* <DEDUP_REMOVED lines=16> */
.L_x_19986:


//--------------------- .text._ZN10layer_norm13ln_bwd_kernelINS_13Kernel_traitsIf13__nv_bfloat16S2_S2_fjLj1024ELj1ELj4ELj1ELj16ENS_18Kernel_traits_baseILj1024EfS2_S2_S2_fjLj128EEEEELb0ELb0ELb0ELb1EEEvNS_9BwdParamsE --------------------------
	.section	.text._ZN10layer_norm13ln_bwd_kernelINS_13Kernel_traitsIf13__nv_bfloat16S2_S2_fjLj1024ELj1ELj4ELj1ELj16ENS_18Kernel_traits_baseILj1024EfS2_S2_S2_fjLj128EEEEELb0ELb0ELb0ELb1EEEvNS_9BwdParamsE,"ax",@progbits
	.align	128
        .global         _ZN10layer_norm13ln_bwd_kernelINS_13Kernel_traitsIf13__nv_bfloat16S2_S2_fjLj1024ELj1ELj4ELj1ELj16ENS_18Kernel_traits_baseILj1024EfS2_S2_S2_fjLj128EEEEELb0ELb0ELb0ELb1EEEvNS_9BwdParamsE
        .type           _ZN10layer_norm13ln_bwd_kernelINS_13Kernel_traitsIf13__nv_bfloat16S2_S2_fjLj1024ELj1ELj4ELj1ELj16ENS_18Kernel_traits_baseILj1024EfS2_S2_S2_fjLj128EEEEELb0ELb0ELb0ELb1EEEvNS_9BwdParamsE,@function
        .size           _ZN10layer_norm13ln_bwd_kernelINS_13Kernel_traitsIf13__nv_bfloat16S2_S2_fjLj1024ELj1ELj4ELj1ELj16ENS_18Kernel_traits_baseILj1024EfS2_S2_S2_fjLj128EEEEELb0ELb0ELb0ELb1EEEvNS_9BwdParamsE,(.L_x_19987 - _ZN10layer_norm13ln_bwd_kernelINS_13Kernel_traitsIf13__nv_bfloat16S2_S2_fjLj1024ELj1ELj4ELj1ELj16ENS_18Kernel_traits_baseILj1024EfS2_S2_S2_fjLj128EEEEELb0ELb0ELb0ELb1EEEvNS_9BwdParamsE)
        .other          _ZN10layer_norm13ln_bwd_kernelINS_13Kernel_traitsIf13__nv_bfloat16S2_S2_fjLj1024ELj1ELj4ELj1ELj16ENS_18Kernel_traits_baseILj1024EfS2_S2_S2_fjLj128EEEEELb0ELb0ELb0ELb1EEEvNS_9BwdParamsE,@"STO_CUDA_ENTRY STV_DEFAULT"
_ZN10layer_norm13ln_bwd_kernelINS_13Kernel_traitsIf13__nv_bfloat16S2_S2_fjLj1024ELj1ELj4ELj1ELj16ENS_18Kernel_traits_baseILj1024EfS2_S2_S2_fjLj128EEEEELb0ELb0ELb0ELb1EEEvNS_9BwdParamsE:
.text._ZN10layer_norm13ln_bwd_kernelINS_13Kernel_traitsIf13__nv_bfloat16S2_S2_fjLj1024ELj1ELj4ELj1ELj16ENS_18Kernel_traits_baseILj1024EfS2_S2_S2_fjLj128EEEEELb0ELb0ELb0ELb1EEEvNS_9BwdParamsE:
        /* <DEDUP_REMOVED lines=91> */
[----:B------:R-:W-:-:S03]  /*05b0*/  CS2R R128, SRZ ;  /* 0x0000000000807805 */ /* 0x000fc6000001ff00 */
[----:B------:R-:W5:Y:S04]  /*05c0*/  LDG.E.128 R84, desc[UR6][R2.64+0x10] ;  /* 0x0000100602547981 */ /* 0x000f68000c1e1d00 */
[----:B------:R0:W5:Y:S02]  /*05d0*/  LDG.E.128 R88, desc[UR6][R2.64] ;  /* 0x0000000602587981 */ /* 0x000164000c1e1d00 */
[----:B0-----:R-:W-:-:S07]  /*05e0*/  CS2R R2, SRZ ;  /* 0x0000000000027805 */ /* 0x001fce000001ff00 */
.L_x_3654:
        /* <DEDUP_REMOVED lines=27> */
[----:B0-----:R-:W-:-:S06]  /*07a0*/  IMAD.WIDE.U32 R92, R151, 0x10, R104 ;  /* 0x00000010975c7825 */ /* 0x001fcc00078e0068 */
[----:B------:R-:W2:Y:S01]  /*07b0*/  LDG.E.128 R92, desc[UR6][R92.64] ;  /* 0x000000065c5c7981 */ /* 0x000ea2000c1e1d00 */
[----:B------:R-:W-:-:S04]  /*07c0*/  IMAD.WIDE.U32 R96, R150, 0x10, R104 ;  /* 0x0000001096607825 */ /* 0x000fc800078e0068 */
[----:B-1----:R-:W-:Y:S02]  /*07d0*/  IMAD.WIDE.U32 R108, R151, 0x10, R120 ;  /* 0x00000010976c7825 */ /* 0x002fe400078e0078 */
[----:B------:R-:W3:Y:S02]  /*07e0*/  LDG.E.128 R96, desc[UR6][R96.64] ;  /* 0x0000000660607981 */ /* 0x000ee4000c1e1d00 */
[--C-:B------:R-:W-:Y:S02]  /*07f0*/  IMAD.WIDE.U32 R100, R149, 0x10, R104.reuse ;  /* 0x0000001095647825 */ /* 0x100fe400078e0068 */
        /* <DEDUP_REMOVED lines=10> */
[----:B--2---:R-:W-:-:S02]  /*08a0*/  PRMT R154, R93, 0x7632, R154 ;  /* 0x000076325d9a7816 */ /* 0x004fc4000000009a */
[----:B------:R-:W-:Y:S02]  /*08b0*/  SHF.L.U32 R156, R93, 0x10, RZ ;  /* 0x000000105d9c7819 */ /* 0x000fe400000006ff */
[----:B------:R-:W-:Y:S02]  /*08c0*/  PRMT R93, R94, 0x7632, R93 ;  /* 0x000076325e5d7816 */ /* 0x000fe4000000005d */
[----:B------:R-:W-:Y:S02]  /*08d0*/  PRMT R153, R92, 0x7632, R153 ;  /* 0x000076325c997816 */ /* 0x000fe40000000099 */
[----:B------:R-:W-:Y:S02]  /*08e0*/  SHF.L.U32 R94, R94, 0x10, RZ ;  /* 0x000000105e5e7819 */ /* 0x000fe400000006ff */
[----:B------:R-:W-:Y:S02]  /*08f0*/  SHF.L.U32 R92, R92, 0x10, RZ ;  /* 0x000000105c5c7819 */ /* 0x000fe400000006ff */
[----:B------:R-:W-:Y:S01]  /*0900*/  PRMT R155, R95, 0x7632, R155 ;  /* 0x000076325f9b7816 */ /* 0x000fe2000000009b */
[----:B------:R-:W-:Y:S01]  /*0910*/  FADD.FTZ R179, -R231, R94 ;  /* 0x0000005ee7b37221 */ /* 0x000fe20000010100 */
[----:B------:R-:W-:Y:S01]  /*0920*/  SHF.L.U32 R158, R95, 0x10, RZ ;  /* 0x000000105f9e7819 */ /* 0x000fe200000006ff */
[----:B------:R-:W-:Y:S01]  /*0930*/  FADD.FTZ R183, -R231, R92 ;  /* 0x0000005ce7b77221 */ /* 0x000fe20000010100 */
[----:B------:R-:W-:-:S02]  /*0940*/  SHF.L.U32 R94, R93, 0x10, RZ ;  /* 0x000000105d5e7819 */ /* 0x000fc400000006ff */
[----:B---3--:R-:W-:Y:S02]  /*0950*/  PRMT R95, R96, 0x7632, R95 ;  /* 0x00007632605f7816 */ /* 0x008fe4000000005f */
[----:B------:R-:W-:Y:S02]  /*0960*/  SHF.L.U32 R92, R153, 0x10, RZ ;  /* 0x00000010995c7819 */ /* 0x000fe400000006ff */
[C---:B----4-:R-:W-:Y:S02]  /*0970*/  PRMT R210, R108.reuse, 0x7632, R210 ;  /* 0x000076326cd27816 */ /* 0x050fe400000000d2 */
[----:B------:R-:W-:Y:S02]  /*0980*/  SHF.L.U32 R93, R108, 0x10, RZ ;  /* 0x000000106c5d7819 */ /* 0x000fe400000006ff */
[C---:B------:R-:W-:Y:S02]  /*0990*/  PRMT R157, R97.reuse, 0x7632, R157 ;  /* 0x00007632619d7816 */ /* 0x040fe4000000009d */
[----:B------:R-:W-:-:S02]  /*09a0*/  SHF.L.U32 R162, R97, 0x10, RZ ;  /* 0x0000001061a27819 */ /* 0x000fc400000006ff */
[C---:B------:R-:W-:Y:S02]  /*09b0*/  PRMT R97, R98.reuse, 0x7632, R97 ;  /* 0x0000763262617816 */ /* 0x040fe40000000061 */
[----:B------:R-:W-:Y:S01]  /*09c0*/  SHF.L.U32 R164, R98, 0x10, RZ ;  /* 0x0000001062a47819 */ /* 0x000fe200000006ff */
[----:B------:R-:W-:Y:S01]  /*09d0*/  FADD.FTZ R187, -R231, R92 ;  /* 0x0000005ce7bb7221 */ /* 0x000fe20000010100 */
[----:B------:R-:W-:Y:S01]  /*09e0*/  SHF.L.U32 R160, R96, 0x10, RZ ;  /* 0x0000001060a07819 */ /* 0x000fe200000006ff */
[----:B------:R-:W-:Y:S01]  /*09f0*/  FMUL.FTZ R223, R88, R93 ;  /* 0x0000005d58df7220 */ /* 0x000fe20000410000 */
[----:B------:R-:W-:Y:S02]  /*0a00*/  SHF.L.U32 R98, R95, 0x10, RZ ;  /* 0x000000105f627819 */ /* 0x000fe400000006ff */
[----:B------:R-:W-:Y:S01]  /*0a10*/  SHF.L.U32 R210, R210, 0x10, RZ ;  /* 0x00000010d2d27819 */ /* 0x000fe200000006ff */
[----:B-----5:R-:W-:Y:S01]  /*0a20*/  FMUL.FTZ R92, R152, R183 ;  /* 0x000000b7985c7220 */ /* 0x020fe20000410000 */
        /* <DEDUP_REMOVED lines=14> */
[----:B------:R-:W-:Y:S02]  /*0b10*/  SHF.L.U32 R100, R157, 0x10, RZ ;  /* 0x000000109d647819 */ /* 0x000fe400000006ff */
[----:B------:R-:W-:Y:S01]  /*0b20*/  PRMT R208, R109, 0x7632, R208 ;  /* 0x000076326dd07816 */ /* 0x000fe200000000d0 */
[----:B------:R-:W-:Y:S01]  /*0b30*/  FADD.FTZ R181, -R231, R156 ;  /* 0x0000009ce7b57221 */ /* 0x000fe20000010100 */
[----:B------:R-:W-:Y:S01]  /*0b40*/  SHF.L.U32 R186, R107, 0x10, RZ ;  /* 0x000000106bba7819 */ /* 0x000fe200000006ff */
[C---:B------:R-:W-:Y:S01]  /*0b50*/  FADD.FTZ R177, -R231.reuse, R158 ;  /* 0x0000009ee7b17221 */ /* 0x040fe20000010100 */
[----:B------:R-:W-:Y:S01]  /*0b60*/  SHF.L.U32 R96, R154, 0x10, RZ ;  /* 0x000000109a607819 */ /* 0x000fe200000006ff */
[----:B------:R-:W-:Y:S01]  /*0b70*/  FADD.FTZ R251, -R231, R160 ;  /* 0x000000a0e7fb7221 */ /* 0x000fe20000010100 */
[----:B------:R-:W-:Y:S01]  /*0b80*/  SHF.L.U32 R109, R109, 0x10, RZ ;  /* 0x000000106d6d7819 */ /* 0x000fe200000006ff */
[----:B------:R-:W-:Y:S01]  /*0b90*/  FADD.FTZ R249, -R231, R162 ;  /* 0x000000a2e7f97221 */ /* 0x000fe20000010100 */
[----:B------:R-:W-:Y:S01]  /*0ba0*/  PRMT R190, R123, 0x7632, R190 ;  /* 0x000076327bbe7816 */ /* 0x000fe200000000be */
[----:B------:R-:W-:Y:S01]  /*0bb0*/  FADD.FTZ R175, -R231, R164 ;  /* 0x000000a4e7af7221 */ /* 0x000fe20000010100 */
[----:B------:R-:W-:Y:S01]  /*0bc0*/  SHF.L.U32 R227, R123, 0x10, RZ ;  /* 0x000000107be37819 */ /* 0x000fe200000006ff */
[----:B------:R-:W-:Y:S01]  /*0bd0*/  FADD.FTZ R247, -R231, R98 ;  /* 0x00000062e7f77221 */ /* 0x000fe20000010100 */
[----:B------:R-:W-:Y:S01]  /*0be0*/  SHF.L.U32 R172, R102, 0x10, RZ ;  /* 0x0000001066ac7819 */ /* 0x000fe200000006ff */
[----:B------:R-:W-:Y:S01]  /*0bf0*/  FADD.FTZ R123, RZ, R223 ;  /* 0x000000dfff7b7221 */ /* 0x000fe20000010000 */
[----:B------:R-:W-:Y:S01]  /*0c00*/  SHF.L.U32 R178, R104, 0x10, RZ ;  /* 0x0000001068b27819 */ /* 0x000fe200000006ff */
[----:B------:R-:W-:Y:S01]  /*0c10*/  FMUL.FTZ R188, R89, R210 ;  /* 0x000000d259bc7220 */ /* 0x000fe20000410000 */
[----:B------:R-:W-:Y:S01]  /*0c20*/  SHF.L.U32 R182, R106, 0x10, RZ ;  /* 0x000000106ab67819 */ /* 0x000fe200000006ff */
[----:B------:R-:W-:Y:S01]  /*0c30*/  FMUL.FTZ R187, R152, R187 ;  /* 0x000000bb98bb7220 */ /* 0x000fe20000410000 */
[----:B------:R-:W-:Y:S01]  /*0c40*/  SHF.L.U32 R174, R155, 0x10, RZ ;  /* 0x000000109bae7819 */ /* 0x000fe200000006ff */
[----:B------:R-:W-:Y:S01]  /*0c50*/  FFMA.FTZ R98, R92, R223, RZ ;  /* 0x000000df5c627223 */ /* 0x000fe200000100ff */
        /* <DEDUP_REMOVED lines=10> */
[----:B------:R-:W-:Y:S01]  /*0d00*/  SHF.L.U32 R184, R184, 0x10, RZ ;  /* 0x00000010b8b87819 */ /* 0x000fe200000006ff */
[C---:B------:R-:W-:Y:S01]  /*0d10*/  FADD.FTZ R157, -R231.reuse, R186 ;  /* 0x000000bae79d7221 */ /* 0x040fe20000010100 */
[----:B------:R-:W-:Y:S01]  /*0d20*/  SHF.L.U32 R208, R208, 0x10, RZ ;  /* 0x00000010d0d07819 */ /* 0x000fe200000006ff */
[----:B------:R-:W-:Y:S01]  /*0d30*/  FADD.FTZ R96, -R231, R96 ;  /* 0x00000060e7607221 */ /* 0x000fe20000010100 */
[----:B------:R-:W-:Y:S01]  /*0d40*/  FMUL.FTZ R221, R90, R109 ;  /* 0x0000006d5add7220 */ /* 0x000fe20000410000 */
        /* <DEDUP_REMOVED lines=32> */
[C---:B------:R-:W-:Y:S01]  /*0f50*/  FMUL.FTZ R182, R152.reuse, R179 ;  /* 0x000000b398b67220 */ /* 0x040fe20000410000 */
[----:B------:R-:W-:Y:S01]  /*0f60*/  FFMA.FTZ R123, R183, R184, R96 ;  /* 0x000000b8b77b7223 */ /* 0x000fe20000010060 */
[----:B------:R-:W-:Y:S01]  /*0f70*/  PRMT R225, R111, 0x7632, R225 ;  /* 0x000076326fe17816 */ /* 0x000fe200000000e1 */
        /* <DEDUP_REMOVED lines=8> */
[----:B------:R-:W-:Y:S01]  /*1000*/  FMUL.FTZ R178, R152, R177 ;  /* 0x000000b198b27220 */ /* 0x000fe20000410000 */
[----:B------:R-:W-:Y:S01]  /*1010*/  FFMA.FTZ R123, R179, R180, R94 ;  /* 0x000000b4b37b7223 */ /* 0x000fe2000001005e */
[C---:B------:R-:W-:Y:S01]  /*1020*/  PRMT R215, R112.reuse, 0x7632, R215 ;  /* 0x0000763270d77816 */ /* 0x040fe200000000d7 */
        /* <DEDUP_REMOVED lines=22> */
[----:B------:R-:W-:Y:S01]  /*1190*/  PRMT R211, R114, 0x7632, R211 ;  /* 0x0000763272d37816 */ /* 0x000fe200000000d3 */
        /* <DEDUP_REMOVED lines=29> */
[----:B------:R-:W-:Y:S01]  /*1370*/  FMUL.FTZ R120, R152, R165 ;  /* 0x000000a598787220 */ /* 0x000fe20000410000 */
[----:B------:R-:W-:Y:S01]  /*1380*/  FFMA.FTZ R123, R166, R201, R123 ;  /* 0x000000c9a67b7223 */ /* 0x000fe2000001007b */
[----:B------:R-:W-:Y:S01]  /*1390*/  SHF.L.U32 R204, R204, 0x10, RZ ;  /* 0x00000010cccc7819 */ /* 0x000fe200000006ff */
[----:B------:R-:W-:Y:S01]  /*13a0*/  FMUL.FTZ R199, R72, R101 ;  /* 0x0000006548c77220 */ /* 0x000fe20000410000 */
[----:B------:R-:W-:Y:S01]  /*13b0*/  FADD.FTZ R100, R100, R169 ;  /* 0x000000a964647221 */ /* 0x000fe20000010000 */
[----:B------:R-:W-:Y:S01]  /*13c0*/  FFMA.FTZ R123, R120, R169, R123 ;  /* 0x000000a9787b7223 */ /* 0x000fe2000001007b */
[----:B------:R-:W-:-:S02]  /*13d0*/  PRMT R202, R117, 0x7632, R202 ;  /* 0x0000763275ca7816 */ /* 0x000fc400000000ca */
[C---:B------:R-:W-:Y:S02]  /*13e0*/  PRMT R192, R122.reuse, 0x7632, R192 ;  /* 0x000076327ac07816 */ /* 0x040fe400000000c0 */
        /* <DEDUP_REMOVED lines=42> */
[----:B------:R-:W-:Y:S01]  /*1690*/  PRMT R194, R121, 0x7632, R194 ;  /* 0x0000763279c27816 */ /* 0x000fe200000000c2 */
        /* <DEDUP_REMOVED lines=65> */
.L_x_3647:
        /* <DEDUP_REMOVED lines=43> */
[C---:B------:R-:W-:Y:S02]  /*1d60*/  PRMT R157, R97.reuse, 0x7632, R157 ;  /* 0x00007632619d7816 */ /* 0x040fe4000000009d */
[----:B------:R-:W-:Y:S02]  /*1d70*/  SHF.L.U32 R162, R97, 0x10, RZ ;  /* 0x0000001061a27819 */ /* 0x000fe400000006ff */
[C---:B------:R-:W-:Y:S02]  /*1d80*/  PRMT R97, R98.reuse, 0x7632, R97 ;  /* 0x0000763262617816 */ /* 0x040fe40000000061 */
[----:B------:R-:W-:Y:S01]  /*1d90*/  SHF.L.U32 R164, R98, 0x10, RZ ;  /* 0x0000001062a47819 */ /* 0x000fe200000006ff */
[----:B------:R-:W-:Y:S01]  /*1da0*/  FADD.FTZ R187, -R231, R92 ;  /* 0x0000005ce7bb7221 */ /* 0x000fe20000010100 */
[----:B------:R-:W-:-:S02]  /*1db0*/  SHF.L.U32 R160, R96, 0x10, RZ ;  /* 0x0000001060a07819 */ /* 0x000fc400000006ff */
[----:B------:R-:W-:Y:S02]  /*1dc0*/  SHF.L.U32 R98, R95, 0x10, RZ ;  /* 0x000000105f627819 */ /* 0x000fe400000006ff */
[C---:B----4-:R-:W-:Y:S02]  /*1dd0*/  PRMT R210, R108.reuse, 0x7632, R210 ;  /* 0x000076326cd27816 */ /* 0x050fe400000000d2 */
[----:B------:R-:W-:Y:S02]  /*1de0*/  SHF.L.U32 R93, R108, 0x10, RZ ;  /* 0x000000106c5d7819 */ /* 0x000fe400000006ff */
[----:B------:R-:W-:Y:S01]  /*1df0*/  SHF.L.U32 R210, R210, 0x10, RZ ;  /* 0x00000010d2d27819 */ /* 0x000fe200000006ff */
[----:B-----5:R-:W-:Y:S01]  /*1e00*/  FMUL.FTZ R92, R152, R183 ;  /* 0x000000b7985c7220 */ /* 0x020fe20000410000 */
[C---:B------:R-:W-:Y:S01]  /*1e10*/  PRMT R159, R99.reuse, 0x7632, R159 ;  /* 0x00007632639f7816 */ /* 0x040fe2000000009f */
[----:B------:R-:W-:Y:S01]  /*1e20*/  FMUL.FTZ R223, R88, R93 ;  /* 0x0000005d58df7220 */ /* 0x000fe20000410000 */
[----:B------:R-:W-:-:S02]  /*1e30*/  SHF.L.U32 R166, R99, 0x10, RZ ;  /* 0x0000001063a67819 */ /* 0x000fc400000006ff */
[C---:B------:R-:W-:Y:S02]  /*1e40*/  PRMT R161, R101.reuse, 0x7632, R161 ;  /* 0x0000763265a17816 */ /* 0x040fe400000000a1 */
[----:B------:R-:W-:Y:S02]  /*1e50*/  SHF.L.U32 R170, R101, 0x10, RZ ;  /* 0x0000001065aa7819 */ /* 0x000fe400000006ff */
[C---:B------:R-:W-:Y:S02]  /*1e60*/  PRMT R163, R103.reuse, 0x7632, R163 ;  /* 0x0000763267a37816 */ /* 0x040fe400000000a3 */
[----:B------:R-:W-:Y:S02]  /*1e70*/  SHF.L.U32 R176, R103, 0x10, RZ ;  /* 0x0000001067b07819 */ /* 0x000fe400000006ff */
[C---:B------:R-:W-:Y:S02]  /*1e80*/  PRMT R165, R105.reuse, 0x7632, R165 ;  /* 0x0000763269a57816 */ /* 0x040fe400000000a5 */
[----:B------:R-:W-:-:S02]  /*1e90*/  SHF.L.U32 R180, R105, 0x10, RZ ;  /* 0x0000001069b47819 */ /* 0x000fc400000006ff */
[C---:B------:R-:W-:Y:S02]  /*1ea0*/  PRMT R99, R100.reuse, 0x7632, R99 ;  /* 0x0000763264637816 */ /* 0x040fe40000000063 */
[----:B------:R-:W-:Y:S02]  /*1eb0*/  SHF.L.U32 R168, R100, 0x10, RZ ;  /* 0x0000001064a87819 */ /* 0x000fe400000006ff */
[----:B------:R-:W-:Y:S02]  /*1ec0*/  PRMT R101, R102, 0x7632, R101 ;  /* 0x0000763266657816 */ /* 0x000fe40000000065 */
[----:B------:R-:W-:Y:S02]  /*1ed0*/  PRMT R103, R104, 0x7632, R103 ;  /* 0x0000763268677816 */ /* 0x000fe40000000067 */
[----:B------:R-:W-:Y:S02]  /*1ee0*/  PRMT R105, R106, 0x7632, R105 ;  /* 0x000076326a697816 */ /* 0x000fe40000000069 */
[----:B------:R-:W-:-:S02]  /*1ef0*/  PRMT R184, R107, 0x7632, R184 ;  /* 0x000076326bb87816 */ /* 0x000fc400000000b8 */
        /* <DEDUP_REMOVED lines=249> */
.L_x_3648:
        /* <DEDUP_REMOVED lines=67> */
[C---:B------:R-:W-:Y:S02]  /*32c0*/  PRMT R109, R44.reuse, 0x7632, R109 ;  /* 0x000076322c6d7816 */ /* 0x040fe4000000006d */
[----:B------:R-:W-:Y:S01]  /*32d0*/  PRMT R95, R44, 0x7632, R95 ;  /* 0x000076322c5f7816 */ /* 0x000fe2000000005f */
        /* <DEDUP_REMOVED lines=8> */
[----:B------:R-:W0:Y:S01]  /*3360*/  SHFL.BFLY PT, R105, R194, 0x4, 0x1f ;  /* 0x0c801f00c2697f89 */ /* 0x000e2200000e0000 */
[----:B------:R-:W-:-:S03]  /*3370*/  PRMT R101, R55, 0x7632, R101 ;  /* 0x0000763237657816 */ /* 0x000fc60000000065 */
[----:B------:R-:W1:Y:S01]  /*3380*/  SHFL.BFLY PT, R99, R103, 0x4, 0x1f ;  /* 0x0c801f0067637f89 */ /* 0x000e6200000e0000 */
[----:B0-----:R-:W-:Y:S01]  /*3390*/  FADD.FTZ R105, R194, R105 ;  /* 0x00000069c2697221 */ /* 0x001fe20000010000 */
[----:B-1----:R-:W-:-:S04]  /*33a0*/  FADD.FTZ R96, R103, R99 ;  /* 0x0000006367607221 */ /* 0x002fc80000010000 */
        /* <DEDUP_REMOVED lines=10> */
.L_x_3666:
        /* <DEDUP_REMOVED lines=158> */
[----:B------:R-:W-:Y:S01]  /*3e30*/  F2FP.BF16.F32.PACK_AB R105, R153, R178 ;  /* 0x000000b29969723e */ /* 0x000fe200000010ff */
[----:B------:R3:W-:Y:S01]  /*3e40*/  STG.E.128 desc[UR6][R110.64], R100 ;  /* 0x000000646e007986 */ /* 0x0007e2000c101d06 */
[----:B------:R-:W-:-:S05]  /*3e50*/  F2FP.BF16.F32.PACK_AB R104, R123, R104 ;  /* 0x000000687b68723e */ /* 0x000fca00000010ff */
[----:B------:R3:W-:Y:S01]  /*3e60*/  STG.E.128 desc[UR6][R148.64], R104 ;  /* 0x0000006894007986 */ /* 0x0007e2000c101d06 */
[----:B------:R-:W-:Y:S05]  /*3e70*/  BRA `(.L_x_3652) ;  /* 0x0000002400507947 */ /* 0x000fea0003800000 */
.L_x_3651:
        /* <DEDUP_REMOVED lines=43> */
[----:B------:R-:W-:Y:S01]  /*4130*/  FADD.FTZ R161, -R106, R161 ;  /* 0x000000a16aa17221 */ /* 0x000fe20000010100 */
[----:B------:R-:W-:Y:S01]  /*4140*/  FADD.FTZ R155, -R100, R155 ;  /* 0x0000009b649b7221 */ /* 0x000fe20000010100 */
[C---:B------:R-:W-:Y:S01]  /*4150*/  FMUL.FTZ R94, R152.reuse, R221 ;  /* 0x000000dd985e7220 */ /* 0x040fe20000410000 */
[C---:B------:R-:W-:Y:S01]  /*4160*/  FMUL.FTZ R183, R152.reuse, R183 ;  /* 0x000000b798b77220 */ /* 0x040fe20000410000 */
[C---:B------:R-:W-:Y:S01]  /*4170*/  FMUL.FTZ R106, R152.reuse, R217 ;  /* 0x000000d9986a7220 */ /* 0x040fe20000410000 */
[----:B------:R-:W-:Y:S01]  /*4180*/  FMUL.FTZ R177, R152, R177 ;  /* 0x000000b198b17220 */ /* 0x000fe20000410000 */
[----:B------:R-:W-:Y:S01]  /*4190*/  FADD.FTZ R157, -R102, R157 ;  /* 0x0000009d669d7221 */ /* 0x000fe20000010100 */
        /* <DEDUP_REMOVED lines=14> */
[-C--:B------:R-:W-:Y:S01]  /*4280*/  FMUL.FTZ R93, R94, R147.reuse ;  /* 0x000000935e5d7220 */ /* 0x080fe20000410000 */
[-C--:B------:R-:W-:Y:S01]  /*4290*/  FMUL.FTZ R95, R106, R147.reuse ;  /* 0x000000936a5f7220 */ /* 0x080fe20000410000 */
[----:B------:R-:W-:Y:S01]  /*42a0*/  F2FP.BF16.F32.PACK_AB R101, R183, R94 ;  /* 0x0000005eb765723e */ /* 0x000fe200000010ff */
[----:B------:R-:W-:Y:S01]  /*42b0*/  FADD.FTZ R153, -R98, R153 ;  /* 0x0000009962997221 */ /* 0x000fe20000010100 */
[----:B------:R-:W-:Y:S01]  /*42c0*/  F2FP.BF16.F32.PACK_AB R103, R177, R106 ;  /* 0x0000006ab167723e */ /* 0x000fe200000010ff */
[-C--:B------:R-:W-:Y:S01]  /*42d0*/  FMUL.FTZ R107, R102, R147.reuse ;  /* 0x00000093666b7220 */ /* 0x080fe20000410000 */
[----:B------:R-:W-:Y:S01]  /*42e0*/  F2FP.BF16.F32.PACK_AB R100, R187, R100 ;  /* 0x00000064bb64723e */ /* 0x000fe200000010ff */
[-C--:B------:R-:W-:Y:S01]  /*42f0*/  FMUL.FTZ R108, R177, R147.reuse ;  /* 0x00000093b16c7220 */ /* 0x080fe20000410000 */
[-C--:B------:R-:W-:Y:S01]  /*4300*/  FMUL.FTZ R94, R179, R147.reuse ;  /* 0x00000093b35e7220 */ /* 0x080fe20000410000 */
[----:B------:R-:W-:Y:S01]  /*4310*/  FMUL.FTZ R106, R183, R147 ;  /* 0x00000093b76a7220 */ /* 0x000fe20000410000 */
[----:B------:R-:W-:Y:S01]  /*4320*/  FADD.FTZ R165, -R110, R165 ;  /* 0x000000a56ea57221 */ /* 0x000fe20000010100 */
[----:B------:R-:W-:Y:S01]  /*4330*/  FADD.FTZ R191, -R122, R191 ;  /* 0x000000bf7abf7221 */ /* 0x000fe20000010100 */
[----:B------:R-:W-:Y:S01]  /*4340*/  FADD.FTZ R189, -R118, R189 ;  /* 0x000000bd76bd7221 */ /* 0x000fe20000010100 */
[----:B0-----:R-:W-:Y:S01]  /*4350*/  IMAD.WIDE.U32 R98, R151, 0x10, R96 ;  /* 0x0000001097627825 */ /* 0x001fe200078e0060 */
[----:B------:R-:W-:-:S03]  /*4360*/  F2FP.BF16.F32.PACK_AB R102, R179, R102 ;  /* 0x00000066b366723e */ /* 0x000fc600000010ff */
        /* <DEDUP_REMOVED lines=15> */
[----:B------:R-:W-:Y:S01]  /*4460*/  F2FP.BF16.F32.PACK_AB R95, R108, R95 ;  /* 0x0000005f6c5f723e */ /* 0x000fe200000010ff */
[----:B------:R-:W-:Y:S01]  /*4470*/  FADD.FTZ R185, -R116, R185 ;  /* 0x000000b974b97221 */ /* 0x000fe20000010100 */
[----:B------:R-:W-:Y:S01]  /*4480*/  F2FP.BF16.F32.PACK_AB R94, R94, R107 ;  /* 0x0000006b5e5e723e */ /* 0x000fe200000010ff */
[----:B------:R0:W-:Y:S01]  /*4490*/  STG.E.128 desc[UR6][R98.64], R100 ;  /* 0x0000006462007986 */ /* 0x0001e2000c101d06 */
[----:B------:R-:W-:Y:S01]  /*44a0*/  F2FP.BF16.F32.PACK_AB R93, R106, R93 ;  /* 0x0000005d6a5d723e */ /* 0x000fe200000010ff */
[----:B------:R-:W-:Y:S01]  /*44b0*/  IMAD.WIDE.U32 R106, R150, 0x10, R96 ;  /* 0x00000010966a7825 */ /* 0x000fe200078e0060 */
[----:B------:R-:W-:-:S03]  /*44c0*/  F2FP.BF16.F32.PACK_AB R92, R187, R92 ;  /* 0x0000005cbb5c723e */ /* 0x000fc600000010ff */
[C---:B------:R-:W-:Y:S01]  /*44d0*/  FMUL.FTZ R158, R152.reuse, R195 ;  /* 0x000000c3989e7220 */ /* 0x040fe20000410000 */
[----:B------:R-:W-:Y:S01]  /*44e0*/  FMUL.FTZ R163, R152, R163 ;  /* 0x000000a398a37220 */ /* 0x000fe20000410000 */
[----:B------:R-:W-:-:S04]  /*44f0*/  IMAD.WIDE.U32 R112, R149, 0x10, R96 ;  /* 0x0000001095707825 */ /* 0x000fc800078e0060 */
[C---:B------:R-:W-:Y:S01]  /*4500*/  FMUL.FTZ R154, R152.reuse, R199 ;  /* 0x000000c7989a7220 */ /* 0x040fe20000410000 */
[C---:B------:R-:W-:Y:S01]  /*4510*/  FMUL.FTZ R167, R152.reuse, R167 ;  /* 0x000000a798a77220 */ /* 0x040fe20000410000 */
[----:B------:R-:W-:Y:S01]  /*4520*/  FMUL.FTZ R156, R152, R197 ;  /* 0x000000c5989c7220 */ /* 0x000fe20000410000 */
[----:B------:R-:W-:Y:S01]  /*4530*/  IMAD.WIDE.U32 R114, R148, 0x10, R96 ;  /* 0x0000001094727825 */ /* 0x000fe200078e0060 */
[----:B------:R-:W-:-:S03]  /*4540*/  F2FP.BF16.F32.PACK_AB R96, R175, R110 ;  /* 0x0000006eaf60723e */ /* 0x000fc600000010ff */
[----:B------:R-:W-:Y:S01]  /*4550*/  FMUL.FTZ R165, R152, R165 ;  /* 0x000000a598a57220 */ /* 0x000fe20000410000 */
[----:B------:R-:W-:Y:S01]  /*4560*/  F2FP.BF16.F32.PACK_AB R97, R173, R118 ;  /* 0x00000076ad61723e */ /* 0x000fe200000010ff */
[----:B-1----:R-:W-:-:S04]  /*4570*/  IMAD.WIDE.U32 R108, R151, 0x10, R104 ;  /* 0x00000010976c7825 */ /* 0x002fc800078e0068 */
[C---:B------:R-:W-:Y:S01]  /*4580*/  FMUL.FTZ R160, R152.reuse, R193 ;  /* 0x000000c198a07220 */ /* 0x040fe20000410000 */
[C---:B------:R-:W-:Y:S01]  /*4590*/  FMUL.FTZ R161, R152.reuse, R161 ;  /* 0x000000a198a17220 */ /* 0x040fe20000410000 */
[----:B------:R-:W-:Y:S01]  /*45a0*/  FMUL.FTZ R162, R152, R191 ;  /* 0x000000bf98a27220 */ /* 0x000fe20000410000 */
[----:B0-----:R-:W-:Y:S01]  /*45b0*/  F2FP.BF16.F32.PACK_AB R98, R171, R120 ;  /* 0x00000078ab62723e */ /* 0x001fe200000010ff */
[----:B------:R-:W-:Y:S01]  /*45c0*/  IMAD.WIDE.U32 R116, R149, 0x10, R104 ;  /* 0x0000001095747825 */ /* 0x000fe200078e0068 */
[----:B------:R-:W-:-:S03]  /*45d0*/  F2FP.BF16.F32.PACK_AB R99, R169, R122 ;  /* 0x0000007aa963723e */ /* 0x000fc600000010ff */
[C---:B------:R-:W-:Y:S01]  /*45e0*/  FMUL.FTZ R159, R152.reuse, R159 ;  /* 0x0000009f989f7220 */ /* 0x040fe20000410000 */
        /* <DEDUP_REMOVED lines=26> */
[----:B0-----:R-:W-:Y:S01]  /*4790*/  F2FP.BF16.F32.PACK_AB R94, R163, R158 ;  /* 0x0000009ea35e723e */ /* 0x001fe200000010ff */
[CC--:B------:R-:W-:Y:S01]  /*47a0*/  FMUL.FTZ R108, R167.reuse, R147.reuse ;  /* 0x00000093a76c7220 */ /* 0x0c0fe20000410000 */
[----:B------:R-:W-:Y:S01]  /*47b0*/  F2FP.BF16.F32.PACK_AB R92, R167, R154 ;  /* 0x0000009aa75c723e */ /* 0x000fe200000010ff */
[-C--:B------:R-:W-:Y:S01]  /*47c0*/  FMUL.FTZ R163, R163, R147.reuse ;  /* 0x00000093a3a37220 */ /* 0x080fe20000410000 */
[----:B------:R-:W-:Y:S01]  /*47d0*/  F2FP.BF16.F32.PACK_AB R93, R165, R156 ;  /* 0x0000009ca55d723e */ /* 0x000fe200000010ff */
[-C--:B------:R-:W-:Y:S01]  /*47e0*/  FMUL.FTZ R109, R164, R147.reuse ;  /* 0x00000093a46d7220 */ /* 0x080fe20000410000 */
[-C--:B------:R-:W-:Y:S01]  /*47f0*/  FMUL.FTZ R154, R155, R147.reuse ;  /* 0x000000939b9a7220 */ /* 0x080fe20000410000 */
[----:B------:R-:W-:Y:S01]  /*4800*/  FMUL.FTZ R156, R153, R147 ;  /* 0x00000093999c7220 */ /* 0x000fe20000410000 */
[----:B------:R-:W-:Y:S01]  /*4810*/  F2FP.BF16.F32.PACK_AB R103, R110, R103 ;  /* 0x000000676e67723e */ /* 0x000fe200000010ff */
[-C--:B-1----:R-:W-:Y:S01]  /*4820*/  FMUL.FTZ R106, R158, R147.reuse ;  /* 0x000000939e6a7220 */ /* 0x082fe20000410000 */
[-C--:B------:R-:W-:Y:S01]  /*4830*/  FMUL.FTZ R107, R160, R147.reuse ;  /* 0x00000093a06b7220 */ /* 0x080fe20000410000 */
[----:B------:R-:W-:Y:S01]  /*4840*/  FMUL.FTZ R147, R168, R147 ;  /* 0x00000093a8937220 */ /* 0x000fe20000410000 */
[----:B------:R-:W-:-:S02]  /*4850*/  F2FP.BF16.F32.PACK_AB R102, R171, R102 ;  /* 0x00000066ab66723e */ /* 0x000fc400000010ff */
[----:B------:R-:W-:Y:S02]  /*4860*/  F2FP.BF16.F32.PACK_AB R101, R104, R101 ;  /* 0x000000656865723e */ /* 0x000fe400000010ff */
        /* <DEDUP_REMOVED lines=20> */
.L_x_3650:
        /* <DEDUP_REMOVED lines=11> */
[C-C-:B------:R-:W-:Y:S01]  /*4a60*/  FFMA.FTZ R183, R93.reuse, R183, R97.reuse ;  /* 0x000000b75db77223 */ /* 0x140fe20000010061 */
        /* <DEDUP_REMOVED lines=29> */
[----:B------:R-:W-:Y:S01]  /*4c40*/  PRMT R93, R58, 0x7632, R93 ;  /* 0x000076323a5d7816 */ /* 0x000fe2000000005d */
[----:B------:R-:W-:Y:S01]  /*4c50*/  FFMA.FTZ R110, R152, R110, R111 ;  /* 0x0000006e986e7223 */ /* 0x000fe2000001006f */
        /* <DEDUP_REMOVED lines=8> */
[----:B------:R-:W-:Y:S01]  /*4ce0*/  SHF.L.U32 R109, R92, 0x10, RZ ;  /* 0x000000105c6d7819 */ /* 0x000fe200000006ff */
[----:B------:R-:W-:Y:S01]  /*4cf0*/  FADD.FTZ R98, -R187, R188 ;  /* 0x000000bcbb627221 */ /* 0x000fe20000010100 */
[----:B------:R-:W-:Y:S01]  /*4d00*/  PRMT R92, R56, 0x7632, R92 ;  /* 0x00007632385c7816 */ /* 0x000fe2000000005c */
[----:B------:R-:W-:Y:S01]  /*4d10*/  FFMA.FTZ R94, R152, R94, R93 ;  /* 0x0000005e985e7223 */ /* 0x000fe2000001005d */
[----:B------:R-:W-:Y:S01]  /*4d20*/  SHF.L.U32 R97, R57, 0x10, RZ ;  /* 0x0000001039617819 */ /* 0x000fe200000006ff */
[----:B------:R-:W-:Y:S01]  /*4d30*/  FADD.FTZ R158, -R190, R169 ;  /* 0x000000a9be9e7221 */ /* 0x000fe20000010100 */
[----:B------:R-:W-:Y:S01]  /*4d40*/  SHF.L.U32 R93, R92, 0x10, RZ ;  /* 0x000000105c5d7819 */ /* 0x000fe200000006ff */
[----:B------:R-:W-:Y:S01]  /*4d50*/  FADD.FTZ R118, -R172, R205 ;  /* 0x000000cdac767221 */ /* 0x000fe20000010100 */
[----:B------:R-:W-:Y:S01]  /*4d60*/  SHF.L.U32 R101, R101, 0x10, RZ ;  /* 0x0000001065657819 */ /* 0x000fe200000006ff */
[C---:B------:R-:W-:Y:S01]  /*4d70*/  FFMA.FTZ R100, R152.reuse, R100, R97 ;  /* 0x0000006498647223 */ /* 0x040fe20000010061 */
[----:B------:R-:W-:Y:S01]  /*4d80*/  SHF.L.U32 R97, R53, 0x10, RZ ;  /* 0x0000001035617819 */ /* 0x000fe200000006ff */
[----:B------:R-:W-:Y:S01]  /*4d90*/  FFMA.FTZ R98, R152, R98, R93 ;  /* 0x0000006298627223 */ /* 0x000fe2000001005d */
[----:B------:R-:W-:Y:S01]  /*4da0*/  SHF.L.U32 R93, R52, 0x10, RZ ;  /* 0x00000010345d7819 */ /* 0x000fe200000006ff */
[----:B------:R-:W-:Y:S01]  /*4db0*/  FADD.FTZ R114, -R176, R207 ;  /* 0x000000cfb0727221 */ /* 0x000fe20000010100 */
[----:B------:R-:W-:Y:S01]  /*4dc0*/  FFMA.FTZ R158, R152, R158, R101 ;  /* 0x0000009e989e7223 */ /* 0x000fe20000010065 */
[----:B------:R-:W-:Y:S01]  /*4dd0*/  SHF.L.U32 R101, R54, 0x10, RZ ;  /* 0x0000001036657819 */ /* 0x000fe200000006ff */
[----:B------:R-:W-:Y:S01]  /*4de0*/  FADD.FTZ R122, -R170, R203 ;  /* 0x000000cbaa7a7221 */ /* 0x000fe20000010100 */
[----:B------:R-:W-:Y:S01]  /*4df0*/  FFMA.FTZ R118, R152, R118, R97 ;  /* 0x0000007698767223 */ /* 0x000fe20000010061 */
[----:B------:R-:W-:Y:S01]  /*4e00*/  FADD.FTZ R154, -R156, R171 ;  /* 0x000000ab9c9a7221 */ /* 0x000fe20000010100 */
[----:B------:R-:W-:Y:S01]  /*4e10*/  FFMA.FTZ R114, R152, R114, R93 ;  /* 0x0000007298727223 */ /* 0x000fe2000001005d */
[----:B------:R-:W-:Y:S01]  /*4e20*/  PRMT R97, R51, 0x7632, R97 ;  /* 0x0000763233617816 */ /* 0x000fe20000000061 */
[----:B------:R-:W-:Y:S01]  /*4e30*/  FADD.FTZ R156, -R166, R201 ;  /* 0x000000c9a69c7221 */ /* 0x000fe20000010100 */
        /* <DEDUP_REMOVED lines=10> */
[----:B------:R-:W-:Y:S01]  /*4ee0*/  FADD.FTZ R168, -R198, R195 ;  /* 0x000000c3c6a87221 */ /* 0x000fe20000010100 */
        /* <DEDUP_REMOVED lines=10> */
[----:B------:R-:W-:Y:S01]  /*4f90*/  FFMA.FTZ R170, R152, R170, R93 ;  /* 0x000000aa98aa7223 */ /* 0x000fe2000001005d */
[----:B------:R-:W-:Y:S01]  /*4fa0*/  PRMT R92, R47, 0x7632, R92 ;  /* 0x000076322f5c7816 */ /* 0x000fe2000000005c */
[----:B------:R-:W-:Y:S01]  /*4fb0*/  FADD.FTZ R174, -R204, R161 ;  /* 0x000000a1ccae7221 */ /* 0x000fe20000010100 */
[----:B------:R-:W-:Y:S01]  /*4fc0*/  SHF.L.U32 R93, R48, 0x10, RZ ;  /* 0x00000010305d7819 */ /* 0x000fe200000006ff */
        /* <DEDUP_REMOVED lines=9> */
[--C-:B------:R-:W-:Y:S01]  /*5060*/  FFMA.FTZ R160, R152, R160, R93.reuse ;  /* 0x000000a098a07223 */ /* 0x100fe2000001005d */
[----:B------:R-:W-:Y:S01]  /*5070*/  PRMT R93, R46, 0x7632, R93 ;  /* 0x000076322e5d7816 */ /* 0x000fe2000000005d */
[C---:B------:R-:W-:Y:S01]  /*5080*/  FFMA.FTZ R154, R152.reuse, R154, R103 ;  /* 0x0000009a989a7223 */ /* 0x040fe20000010067 */
[----:B------:R-:W-:Y:S01]  /*5090*/  PRMT R92, R45, 0x7632, R92 ;  /* 0x000076322d5c7816 */ /* 0x000fe2000000005c */
[C---:B------:R-:W-:Y:S01]  /*50a0*/  FFMA.FTZ R174, R152.reuse, R174, R101 ;  /* 0x000000ae98ae7223 */ /* 0x040fe20000010065 */
[C---:B------:R-:W-:Y:S01]  /*50b0*/  FFMA.FTZ R176, R152.reuse, R176, R95 ;  /* 0x000000b098b07223 */ /* 0x040fe2000001005f */
[C---:B------:R-:W-:Y:S01]  /*50c0*/  FFMA.FTZ R188, R152.reuse, R188, R99 ;  /* 0x000000bc98bc7223 */ /* 0x040fe20000010063 */
[----:B------:R-:W-:Y:S01]  /*50d0*/  FFMA.FTZ R186, R152, R112, R97 ;  /* 0x0000007098ba7223 */ /* 0x000fe20000010061 */
[----:B------:R-:W-:Y:S01]  /*50e0*/  FADD.FTZ R102, -R183, R184 ;  /* 0x000000b8b7667221 */ /* 0x000fe20000010100 */
        /* <DEDUP_REMOVED lines=82> */
.L_x_3653:
        /* <DEDUP_REMOVED lines=32> */
[----:B------:R-:W-:Y:S01]  /*5810*/  SHF.L.U32 R93, R56, 0x10, RZ ;  /* 0x00000010385d7819 */ /* 0x000fe200000006ff */
[----:B------:R-:W-:Y:S01]  /*5820*/  FADD.FTZ R223, -R92, R223 ;  /* 0x000000df5cdf7221 */ /* 0x000fe20000010100 */
[----:B------:R-:W-:Y:S01]  /*5830*/  FADD.FTZ R181, -R94, R181 ;  /* 0x000000b55eb57221 */ /* 0x000fe20000010100 */
[----:B------:R-:W-:Y:S01]  /*5840*/  FADD.FTZ R153, -R98, R153 ;  /* 0x0000009962997221 */ /* 0x000fe20000010100 */
[----:B------:R-:W-:Y:S01]  /*5850*/  FADD.FTZ R155, -R100, R155 ;  /* 0x0000009b649b7221 */ /* 0x000fe20000010100 */
[C---:B------:R-:W-:Y:S01]  /*5860*/  PRMT R94, R57.reuse, 0x7632, R94 ;  /* 0x00007632395e7816 */ /* 0x040fe2000000005e */
        /* <DEDUP_REMOVED lines=17> */
[----:B------:R-:W-:Y:S01]  /*5980*/  FFMA.FTZ R106, R152, R217, R104 ;  /* 0x000000d9986a7223 */ /* 0x000fe20000010068 */
[----:B------:R-:W-:Y:S01]  /*5990*/  FADD.FTZ R183, -R183, R184 ;  /* 0x000000b8b7b77221 */ /* 0x000fe20000010100 */
[----:B------:R-:W-:Y:S01]  /*59a0*/  SHF.L.U32 R92, R58, 0x10, RZ ;  /* 0x000000103a5c7819 */ /* 0x000fe200000006ff */
[----:B------:R-:W-:Y:S01]  /*59b0*/  FFMA.FTZ R179, R152, R179, R98 ;  /* 0x000000b398b37223 */ /* 0x000fe20000010062 */
[----:B------:R-:W-:Y:S01]  /*59c0*/  SHF.L.U32 R104, R105, 0x10, RZ ;  /* 0x0000001069687819 */ /* 0x000fe200000006ff */
[----:B------:R-:W-:Y:S01]  /*59d0*/  FADD.FTZ R219, -R182, R219 ;  /* 0x000000dbb6db7221 */ /* 0x000fe20000010100 */
[----:B------:R-:W-:Y:S01]  /*59e0*/  FADD.FTZ R173, -R162, R173 ;  /* 0x000000ada2ad7221 */ /* 0x000fe20000010100 */
[----:B------:R-:W-:Y:S01]  /*59f0*/  SHF.L.U32 R98, R107, 0x10, RZ ;  /* 0x000000106b627819 */ /* 0x000fe200000006ff */
[----:B------:R-:W-:Y:S01]  /*5a00*/  FADD.FTZ R175, -R168, R175 ;  /* 0x000000afa8af7221 */ /* 0x000fe20000010100 */
[----:B------:R-:W-:Y:S01]  /*5a10*/  PRMT R93, R59, 0x7632, R93 ;  /* 0x000076323b5d7816 */ /* 0x000fe2000000005d */
[C---:B------:R-:W-:Y:S01]  /*5a20*/  FFMA.FTZ R183, R152.reuse, R183, R102 ;  /* 0x000000b798b77223 */ /* 0x040fe20000010066 */
[C---:B------:R-:W-:Y:S01]  /*5a30*/  FFMA.FTZ R102, R152.reuse, R219, R92 ;  /* 0x000000db98667223 */ /* 0x040fe2000001005c */
[C---:B------:R-:W-:Y:S01]  /*5a40*/  FFMA.FTZ R173, R152.reuse, R173, R104 ;  /* 0x000000ad98ad7223 */ /* 0x040fe20000010068 */
[----:B------:R-:W-:Y:S01]  /*5a50*/  SHF.L.U32 R92, R93, 0x10, RZ ;  /* 0x000000105d5c7819 */ /* 0x000fe200000006ff */
[----:B------:R-:W-:Y:S01]  /*5a60*/  FFMA.FTZ R175, R152, R175, R98 ;  /* 0x000000af98af7223 */ /* 0x000fe20000010062 */
[----:B------:R-:W-:Y:S01]  /*5a70*/  SHF.L.U32 R104, R54, 0x10, RZ ;  /* 0x0000001036687819 */ /* 0x000fe200000006ff */
[----:B------:R-:W-:Y:S01]  /*5a80*/  FADD.FTZ R177, -R174, R177 ;  /* 0x000000b1aeb17221 */ /* 0x000fe20000010100 */
[----:B------:R-:W-:Y:S01]  /*5a90*/  FADD.FTZ R203, -R170, R203 ;  /* 0x000000cbaacb7221 */ /* 0x000fe20000010100 */
[----:B------:R-:W-:Y:S01]  /*5aa0*/  SHF.L.U32 R98, R53, 0x10, RZ ;  /* 0x0000001035627819 */ /* 0x000fe200000006ff */
[----:B------:R-:W-:Y:S01]  /*5ab0*/  FADD.FTZ R205, -R172, R205 ;  /* 0x000000cdaccd7221 */ /* 0x000fe20000010100 */
[----:B------:R-:W-:Y:S01]  /*5ac0*/  FADD.FTZ R191, -R122, R191 ;  /* 0x000000bf7abf7221 */ /* 0x000fe20000010100 */
[----:B------:R-:W-:Y:S01]  /*5ad0*/  FADD.FTZ R169, -R120, R169 ;  /* 0x000000a978a97221 */ /* 0x000fe20000010100 */
[C---:B------:R-:W-:Y:S01]  /*5ae0*/  FFMA.FTZ R177, R152.reuse, R177, R92 ;  /* 0x000000b198b17223 */ /* 0x040fe2000001005c */
[----:B------:R-:W-:Y:S01]  /*5af0*/  FFMA.FTZ R122, R152, R203, R104 ;  /* 0x000000cb987a7223 */ /* 0x000fe20000010068 */
        /* <DEDUP_REMOVED lines=18> */
[C---:B------:R-:W-:Y:S01]  /*5c20*/  FFMA.FTZ R156, R152.reuse, R199, R92 ;  /* 0x000000c7989c7223 */ /* 0x040fe2000001005c */
[----:B------:R-:W-:Y:S01]  /*5c30*/  FFMA.FTZ R153, R152, R153, R104 ;  /* 0x0000009998997223 */ /* 0x000fe20000010068 */
[----:B------:R-:W-:Y:S01]  /*5c40*/  PRMT R92, R50, 0x7632, R92 ;  /* 0x00007632325c7816 */ /* 0x000fe2000000005c */
[----:B------:R-:W-:Y:S01]  /*5c50*/  FFMA.FTZ R158, R152, R197, R96 ;  /* 0x000000c5989e7223 */ /* 0x000fe20000010060 */
[----:B------:R-:W-:Y:S01]  /*5c60*/  SHF.L.U32 R104, R46, 0x10, RZ ;  /* 0x000000102e687819 */ /* 0x000fe200000006ff */
[----:B------:R-:W-:Y:S01]  /*5c70*/  FADD.FTZ R185, -R116, R185 ;  /* 0x000000b974b97221 */ /* 0x000fe20000010100 */
[----:B------:R-:W0:Y:S01]  /*5c80*/  LDC.64 R96, c[0x0][0x478] ;  /* 0x00011e00ff607b82 */ /* 0x000e220000000a00 */
[----:B------:R-:W-:Y:S01]  /*5c90*/  FFMA.FTZ R167, R152, R167, R98 ;  /* 0x000000a798a77223 */ /* 0x000fe20000010062 */
[----:B------:R-:W-:Y:S01]  /*5ca0*/  SHF.L.U32 R98, R50, 0x10, RZ ;  /* 0x0000001032627819 */ /* 0x000fe200000006ff */
[----:B------:R-:W-:Y:S01]  /*5cb0*/  FADD.FTZ R201, -R166, R201 ;  /* 0x000000c9a6c97221 */ /* 0x000fe20000010100 */
[----:B------:R-:W-:Y:S01]  /*5cc0*/  SHF.L.U32 R93, R92, 0x10, RZ ;  /* 0x000000105c5d7819 */ /* 0x000fe200000006ff */
[----:B------:R-:W-:Y:S01]  /*5cd0*/  FADD.FTZ R163, -R108, R163 ;  /* 0x000000a36ca37221 */ /* 0x000fe20000010100 */
[C---:B------:R-:W-:Y:S01]  /*5ce0*/  PRMT R95, R51.reuse, 0x7632, R95 ;  /* 0x00007632335f7816 */ /* 0x040fe2000000005f */
[----:B------:R-:W-:Y:S01]  /*5cf0*/  FFMA.FTZ R166, R152, R185, R104 ;  /* 0x000000b998a67223 */ /* 0x000fe20000010068 */
[----:B------:R-:W-:Y:S01]  /*5d00*/  SHF.L.U32 R92, R51, 0x10, RZ ;  /* 0x00000010335c7819 */ /* 0x000fe200000006ff */
[----:B------:R-:W-:Y:S01]  /*5d10*/  FADD.FTZ R193, -R154, R193 ;  /* 0x000000c19ac17221 */ /* 0x000fe20000010100 */
[----:B------:R-:W-:Y:S01]  /*5d20*/  SHF.L.U32 R108, R103, 0x10, RZ ;  /* 0x00000010676c7819 */ /* 0x000fe200000006ff */
[----:B------:R-:W1:Y:S01]  /*5d30*/  LDC.64 R104, c[0x0][0x468] ;  /* 0x00011a00ff687b82 */ /* 0x000e620000000a00 */
[C---:B------:R-:W-:Y:S01]  /*5d40*/  FFMA.FTZ R160, R152.reuse, R195, R98 ;  /* 0x000000c398a07223 */ /* 0x040fe20000010062 */
[----:B------:R-:W-:Y:S01]  /*5d50*/  SHF.L.U32 R98, R95, 0x10, RZ ;  /* 0x000000105f627819 */ /* 0x000fe200000006ff */
[C---:B------:R-:W-:Y:S01]  /*5d60*/  FFMA.FTZ R162, R152.reuse, R193, R92 ;  /* 0x000000c198a27223 */ /* 0x040fe2000001005c */
[----:B------:R-:W-:Y:S01]  /*5d70*/  FFMA.FTZ R171, R152, R171, R108 ;  /* 0x000000ab98ab7223 */ /* 0x000fe2000001006c */
[----:B------:R-:W-:Y:S01]  /*5d80*/  SHF.L.U32 R92, R44, 0x10, RZ ;  /* 0x000000102c5c7819 */ /* 0x000fe200000006ff */
[C-C-:B------:R-:W-:Y:S01]  /*5d90*/  FFMA.FTZ R163, R152.reuse, R163, R93.reuse ;  /* 0x000000a398a37223 */ /* 0x140fe2000001005d */
[----:B------:R-:W-:Y:S01]  /*5da0*/  SHF.L.U32 R108, R55, 0x10, RZ ;  /* 0x00000010376c7819 */ /* 0x000fe200000006ff */
[C---:B------:R-:W-:Y:S01]  /*5db0*/  FFMA.FTZ R161, R152.reuse, R161, R98 ;  /* 0x000000a198a17223 */ /* 0x040fe20000010062 */
[C---:B------:R-:W-:Y:S01]  /*5dc0*/  PRMT R93, R45.reuse, 0x7632, R93 ;  /* 0x000076322d5d7816 */ /* 0x040fe2000000005d */
[----:B------:R-:W-:Y:S01]  /*5dd0*/  FFMA.FTZ R191, R152, R191, R92 ;  /* 0x000000bf98bf7223 */ /* 0x000fe2000001005c */
[----:B------:R-:W-:Y:S01]  /*5de0*/  PRMT R98, R46, 0x7632, R98 ;  /* 0x000076322e627816 */ /* 0x000fe20000000062 */
[----:B------:R-:W-:Y:S01]  /*5df0*/  FFMA.FTZ R154, R152, R201, R108 ;  /* 0x000000c9989a7223 */ /* 0x000fe2000001006c */
[----:B------:R-:W-:Y:S01]  /*5e00*/  SHF.L.U32 R95, R45, 0x10, RZ ;  /* 0x000000102d5f7819 */ /* 0x000fe200000006ff */
[-C--:B------:R-:W-:Y:S01]  /*5e10*/  FMUL.FTZ R107, R102, R147.reuse ;  /* 0x00000093666b7220 */ /* 0x080fe20000410000 */
[----:B------:R-:W-:Y:S01]  /*5e20*/  SHF.L.U32 R92, R93, 0x10, RZ ;  /* 0x000000105d5c7819 */ /* 0x000fe200000006ff */
[----:B------:R-:W-:Y:S01]  /*5e30*/  FMUL.FTZ R93, R94, R147 ;  /* 0x000000935e5d7220 */ /* 0x000fe20000410000 */
[----:B------:R-:W-:Y:S01]  /*5e40*/  SHF.L.U32 R108, R47, 0x10, RZ ;  /* 0x000000102f6c7819 */ /* 0x000fe200000006ff */
[----:B------:R-:W-:Y:S01]  /*5e50*/  FFMA.FTZ R164, R152, R189, R95 ;  /* 0x000000bd98a47223 */ /* 0x000fe2000001005f */
[----:B------:R-:W-:Y:S01]  /*5e60*/  SHF.L.U32 R98, R98, 0x10, RZ ;  /* 0x0000001062627819 */ /* 0x000fe200000006ff */
[C---:B------:R-:W-:Y:S01]  /*5e70*/  FFMA.FTZ R157, R152.reuse, R157, R92 ;  /* 0x0000009d989d7223 */ /* 0x040fe2000001005c */
[----:B------:R-:W-:Y:S01]  /*5e80*/  SHF.L.U32 R110, R101, 0x10, RZ ;  /* 0x00000010656e7819 */ /* 0x000fe200000006ff */
[----:B------:R-:W-:Y:S01]  /*5e90*/  FFMA.FTZ R168, R152, R181, R108 ;  /* 0x000000b598a87223 */ /* 0x000fe2000001006c */
[-C--:B------:R-:W-:Y:S01]  /*5ea0*/  FMUL.FTZ R92, R100, R147.reuse ;  /* 0x00000093645c7220 */ /* 0x080fe20000410000 */
[----:B------:R-:W-:Y:S01]  /*5eb0*/  FMUL.FTZ R95, R106, R147 ;  /* 0x000000936a5f7220 */ /* 0x000fe20000410000 */
[----:B------:R-:W-:Y:S01]  /*5ec0*/  F2FP.BF16.F32.PACK_AB R101, R183, R94 ;  /* 0x0000005eb765723e */ /* 0x000fe200000010ff */
[----:B------:R-:W-:Y:S01]  /*5ed0*/  FFMA.FTZ R155, R152, R155, R98 ;  /* 0x0000009b989b7223 */ /* 0x000fe20000010062 */
[C---:B------:R-:W-:Y:S01]  /*5ee0*/  F2FP.BF16.F32.PACK_AB R103, R177.reuse, R106 ;  /* 0x0000006ab167723e */ /* 0x040fe200000010ff */
[-C--:B------:R-:W-:Y:S01]  /*5ef0*/  FMUL.FTZ R108, R177, R147.reuse ;  /* 0x00000093b16c7220 */ /* 0x080fe20000410000 */
[----:B------:R-:W-:Y:S01]  /*5f00*/  SHF.L.U32 R109, R109, 0x10, RZ ;  /* 0x000000106d6d7819 */ /* 0x000fe200000006ff */
[-C--:B------:R-:W-:Y:S01]  /*5f10*/  FMUL.FTZ R94, R179, R147.reuse ;  /* 0x00000093b35e7220 */ /* 0x080fe20000410000 */
[----:B------:R-:W-:Y:S01]  /*5f20*/  F2FP.BF16.F32.PACK_AB R100, R187, R100 ;  /* 0x00000064bb64723e */ /* 0x000fe200000010ff */
[----:B------:R-:W-:Y:S01]  /*5f30*/  FMUL.FTZ R106, R183, R147 ;  /* 0x00000093b76a7220 */ /* 0x000fe20000410000 */
[----:B0-----:R-:W-:Y:S01]  /*5f40*/  IMAD.WIDE.U32 R98, R151, 0x10, R96 ;  /* 0x0000001097627825 */ /* 0x001fe200078e0060 */
[----:B------:R-:W-:-:S03]  /*5f50*/  F2FP.BF16.F32.PACK_AB R102, R179, R102 ;  /* 0x00000066b366723e */ /* 0x000fc600000010ff */
[----:B------:R-:W-:Y:S01]  /*5f60*/  FMUL.FTZ R187, R187, R147 ;  /* 0x00000093bbbb7220 */ /* 0x000fe20000410000 */
[C---:B------:R-:W-:Y:S01]  /*5f70*/  FFMA.FTZ R169, R152.reuse, R169, R110 ;  /* 0x000000a998a97223 */ /* 0x040fe2000001006e */
[----:B------:R-:W-:Y:S01]  /*5f80*/  FFMA.FTZ R110, R152, R112, R109 ;  /* 0x00000070986e7223 */ /* 0x000fe2000001006d */
        /* <DEDUP_REMOVED lines=9> */
[----:B------:R-:W-:Y:S01]  /*6020*/  FMUL.FTZ R119, R191, R147 ;  /* 0x00000093bf777220 */ /* 0x000fe20000410000 */
[----:B------:R-:W-:Y:S01]  /*6030*/  IMAD.WIDE.U32 R114, R148, 0x10, R96 ;  /* 0x0000001094727825 */ /* 0x000fe200078e0060 */
[----:B------:R-:W-:-:S03]  /*6040*/  F2FP.BF16.F32.PACK_AB R96, R175, R118 ;  /* 0x00000076af60723e */ /* 0x000fc600000010ff */
[----:B------:R-:W-:Y:S01]  /*6050*/  FMUL.FTZ R175, R175, R147 ;  /* 0x00000093afaf7220 */ /* 0x000fe20000410000 */
[----:B------:R-:W-:Y:S01]  /*6060*/  F2FP.BF16.F32.PACK_AB R97, R173, R120 ;  /* 0x00000078ad61723e */ /* 0x000fe200000010ff */
[----:B-1----:R-:W-:Y:S01]  /*6070*/  IMAD.WIDE.U32 R108, R151, 0x10, R104 ;  /* 0x00000010976c7825 */ /* 0x002fe200078e0068 */
[----:B0-----:R-:W-:-:S03]  /*6080*/  F2FP.BF16.F32.PACK_AB R98, R171, R122 ;  /* 0x0000007aab62723e */ /* 0x001fc600000010ff */
[----:B------:R-:W-:Y:S01]  /*6090*/  IMAD.WIDE.U32 R116, R149, 0x10, R104 ;  /* 0x0000001095747825 */ /* 0x000fe200078e0068 */
[----:B------:R-:W-:-:S03]  /*60a0*/  F2FP.BF16.F32.PACK_AB R99, R169, R154 ;  /* 0x0000009aa963723e */ /* 0x000fc600000010ff */
[----:B------:R-:W-:Y:S01]  /*60b0*/  FMUL.FTZ R100, R118, R147 ;  /* 0x0000009376647220 */ /* 0x000fe20000410000 */
[----:B------:R0:W-:Y:S01]  /*60c0*/  STG.E.128 desc[UR6][R108.64], R92 ;  /* 0x0000005c6c007986 */ /* 0x0001e2000c101d06 */
[----:B------:R-:W-:-:S04]  /*60d0*/  IMAD.WIDE.U32 R150, R150, 0x10, R104 ;  /* 0x0000001096967825 */ /* 0x000fc800078e0068 */
[-C--:B------:R-:W-:Y:S01]  /*60e0*/  FMUL.FTZ R101, R120, R147.reuse ;  /* 0x0000009378657220 */ /* 0x080fe20000410000 */
[-C--:B------:R-:W-:Y:S01]  /*60f0*/  FMUL.FTZ R102, R122, R147.reuse ;  /* 0x000000937a667220 */ /* 0x080fe20000410000 */
[----:B------:R-:W-:Y:S01]  /*6100*/  FMUL.FTZ R171, R171, R147 ;  /* 0x00000093abab7220 */ /* 0x000fe20000410000 */
[----:B------:R-:W-:-:S04]  /*6110*/  IMAD.WIDE.U32 R148, R148, 0x10, R104 ;  /* 0x0000001094947825 */ /* 0x000fc800078e0068 */
[-C--:B------:R-:W-:Y:S01]  /*6120*/  FMUL.FTZ R104, R173, R147.reuse ;  /* 0x00000093ad687220 */ /* 0x080fe20000410000 */
[-C--:B------:R-:W-:Y:S01]  /*6130*/  FMUL.FTZ R103, R154, R147.reuse ;  /* 0x000000939a677220 */ /* 0x080fe20000410000 */
[-C--:B------:R-:W-:Y:S01]  /*6140*/  FMUL.FTZ R118, R169, R147.reuse ;  /* 0x00000093a9767220 */ /* 0x080fe20000410000 */
[----:B------:R1:W-:Y:S01]  /*6150*/  STG.E.128 desc[UR6][R106.64], R96 ;  /* 0x000000606a007986 */ /* 0x0003e2000c101d06 */
[-C--:B------:R-:W-:Y:S01]  /*6160*/  FMUL.FTZ R120, R167, R147.reuse ;  /* 0x00000093a7787220 */ /* 0x080fe20000410000 */
[-C--:B------:R-:W-:Y:S01]  /*6170*/  FMUL.FTZ R105, R158, R147.reuse ;  /* 0x000000939e697220 */ /* 0x080fe20000410000 */
[-C--:B------:R-:W-:Y:S01]  /*6180*/  FMUL.FTZ R122, R165, R147.reuse ;  /* 0x00000093a57a7220 */ /* 0x080fe20000410000 */
[----:B------:R-:W-:Y:S01]  /*6190*/  FMUL.FTZ R154, R157, R147 ;  /* 0x000000939d9a7220 */ /* 0x000fe20000410000 */
[----:B------:R-:W-:Y:S02]  /*61a0*/  F2FP.BF16.F32.PACK_AB R103, R118, R103 ;  /* 0x000000677667723e */ /* 0x000fe400000010ff */
[----:B------:R-:W-:-:S02]  /*61b0*/  F2FP.BF16.F32.PACK_AB R102, R171, R102 ;  /* 0x00000066ab66723e */ /* 0x000fc400000010ff */
[C---:B0-----:R-:W-:Y:S01]  /*61c0*/  F2FP.BF16.F32.PACK_AB R94, R163.reuse, R160 ;  /* 0x000000a0a35e723e */ /* 0x041fe200000010ff */
[-C--:B------:R-:W-:Y:S01]  /*61d0*/  FMUL.FTZ R163, R163, R147.reuse ;  /* 0x00000093a3a37220 */ /* 0x080fe20000410000 */
[----:B------:R-:W-:Y:S01]  /*61e0*/  F2FP.BF16.F32.PACK_AB R92, R167, R156 ;  /* 0x0000009ca75c723e */ /* 0x000fe200000010ff */
[-C--:B------:R-:W-:Y:S01]  /*61f0*/  FMUL.FTZ R108, R110, R147.reuse ;  /* 0x000000936e6c7220 */ /* 0x080fe20000410000 */
[-C--:B------:R-:W-:Y:S01]  /*6200*/  FMUL.FTZ R109, R164, R147.reuse ;  /* 0x00000093a46d7220 */ /* 0x080fe20000410000 */
[----:B------:R-:W-:Y:S01]  /*6210*/  FMUL.FTZ R156, R153, R147 ;  /* 0x00000093999c7220 */ /* 0x000fe20000410000 */
[----:B------:R-:W-:Y:S02]  /*6220*/  F2FP.BF16.F32.PACK_AB R101, R104, R101 ;  /* 0x000000656865723e */ /* 0x000fe400000010ff */
[----:B------:R-:W-:Y:S01]  /*6230*/  F2FP.BF16.F32.PACK_AB R100, R175, R100 ;  /* 0x00000064af64723e */ /* 0x000fe200000010ff */
[-C--:B-1----:R-:W-:Y:S01]  /*6240*/  FMUL.FTZ R106, R160, R147.reuse ;  /* 0x00000093a06a7220 */ /* 0x082fe20000410000 */
        /* <DEDUP_REMOVED lines=21> */
[----:B------:R-:W-:-:S05]  /*63a0*/  F2FP.BF16.F32.PACK_AB R108, R108, R119 ;  /* 0x000000776c6c723e */ /* 0x000fca00000010ff */
[----:B------:R1:W-:Y:S02]  /*63b0*/  STG.E.128 desc[UR6][R148.64], R108 ;  /* 0x0000006c94007986 */ /* 0x0003e4000c101d06 */
.L_x_3652:
[----:B0123--:R-:W0:Y:S02]  /*63c0*/  LDC.64 R92, c[0x0][0x380] ;  /* 0x0000e000ff5c7b82 */ /* 0x00fe240000000a00 */
[----:B0-----:R-:W-:-:S04]  /*63d0*/  LEA R146, R92, R146, 0x2 ;  /* 0x000000925c927211 */ /* 0x001fc800078e10ff */
[----:B------:R-:W-:-:S13]  /*63e0*/  ISETP.GE.AND P1, PT, R146, R93, PT ;  /* 0x0000005d9200720c */ /* 0x000fda0003f26270 */
[----:B------:R-:W-:Y:S05]  /*63f0*/  @!P1 BRA `(.L_x_3654) ;  /* 0xffffffa0007c9947 */ /* 0x000fea000383ffff */
[----:B------:R-:W-:Y:S05]  /*6400*/  BSYNC B1 ;  /* 0x0000000000017941 */ /* 0x000fea0003800000 */
.L_x_3646:
        /* <DEDUP_REMOVED lines=63> */
[----:B------:R-:W-:-:S07]  /*6800*/  MOV R40, R129 ;  /* 0x0000008100287202 */ /* 0x000fce0000000f00 */
.L_x_3645:
[----:B------:R-:W-:Y:S05]  /*6810*/  BSYNC B0 ;  /* 0x0000000000007941 */ /* 0x000fea0003800000 */
.L_x_3644:
        /* <DEDUP_REMOVED lines=50> */
[----:B------:R-:W-:Y:S02]  /*6b40*/  FADD.FTZ R5, R5, R10 ;  /* 0x0000000a05057221 */ /* 0x000fe40000010000 */
[----:B------:R-:W1:Y:S01]  /*6b50*/  LDC R10, c[0x0][0x388] ;  /* 0x0000e200ff0a7b82 */ /* 0x000e620000000800 */
        /* <DEDUP_REMOVED lines=23> */
[----:B------:R-:W-:Y:S01]  /*6cd0*/  FADD.FTZ R6, R6, R55 ;  /* 0x0000003706067221 */ /* 0x000fe20000010000 */
[----:B------:R-:W-:Y:S01]  /*6ce0*/  BAR.SYNC.DEFER_BLOCKING 0x0 ;  /* 0x0000000000007b1d */ /* 0x000fe20000010000 */
[----:B0-----:R-:W-:Y:S01]  /*6cf0*/  FADD.FTZ R7, R7, R58 ;  /* 0x0000003a07077221 */ /* 0x001fe20000010000 */
[----:B---3--:R-:W-:Y:S01]  /*6d00*/  FADD.FTZ R8, R8, R57 ;  /* 0x0000003908087221 */ /* 0x008fe20000010000 */
[----:B----4-:R-:W-:Y:S01]  /*6d10*/  FADD.FTZ R9, R3, R60 ;  /* 0x0000003c03097221 */ /* 0x010fe20000010000 */
[----:B-----5:R-:W-:Y:S01]  /*6d20*/  FADD.FTZ R59, R44, R59 ;  /* 0x0000003b2c3b7221 */ /* 0x020fe20000010000 */
[----:B--2---:R-:W-:Y:S01]  /*6d30*/  FADD.FTZ R45, R45, R62 ;  /* 0x0000003e2d2d7221 */ /* 0x004fe20000010000 */
[----:B-1----:R-:W-:Y:S01]  /*6d40*/  FADD.FTZ R61, R4, R61 ;  /* 0x0000003d043d7221 */ /* 0x002fe20000010000 */
[----:B------:R-:W-:Y:S01]  /*6d50*/  STS.128 [R2], R40 ;  /* 0x0000002802007388 */ /* 0x000fe20000000c00 */
[----:B------:R-:W-:Y:S01]  /*6d60*/  FADD.FTZ R11, R5, R64 ;  /* 0x00000040050b7221 */ /* 0x000fe20000010000 */
[----:B------:R-:W-:-:S02]  /*6d70*/  IMAD R5, R10, UR4, RZ ;  /* 0x000000040a057c24 */ /* 0x000fc4000f8e02ff */
[----:B------:R-:W-:Y:S01]  /*6d80*/  STS.128 [R2+0x10], R36 ;  /* 0x0000102402007388 */ /* 0x000fe20000000c00 */
[----:B------:R-:W-:Y:S02]  /*6d90*/  FADD.FTZ R63, R6, R63 ;  /* 0x0000003f063f7221 */ /* 0x000fe40000010000 */
[----:B------:R-:W-:Y:S01]  /*6da0*/  IADD3 R0, P0, PT, R5, R0, RZ ;  /* 0x0000000005007210 */ /* 0x000fe20007f1e0ff */
[----:B------:R-:W-:Y:S01]  /*6db0*/  STS.128 [R2+0x400], R32 ;  /* 0x0004002002007388 */ /* 0x000fe20000000c00 */
[----:B------:R-:W-:Y:S02]  /*6dc0*/  FADD.FTZ R7, R7, R66 ;  /* 0x0000004207077221 */ /* 0x000fe40000010000 */
[----:B------:R-:W-:Y:S01]  /*6dd0*/  IADD3.X R5, PT, PT, RZ, RZ, RZ, P0, !PT ;  /* 0x000000ffff057210 */ /* 0x000fe200007fe4ff */
[----:B------:R-:W-:Y:S01]  /*6de0*/  STS.128 [R2+0x410], R28 ;  /* 0x0004101c02007388 */ /* 0x000fe20000000c00 */
[----:B------:R-:W-:Y:S01]  /*6df0*/  FADD.FTZ R65, R8, R65 ;  /* 0x0000004108417221 */ /* 0x000fe20000010000 */
[----:B------:R-:W-:-:S02]  /*6e00*/  SHF.L.U32 R4, R0, 0x2, RZ ;  /* 0x0000000200047819 */ /* 0x000fc400000006ff */
[----:B------:R-:W-:Y:S01]  /*6e10*/  STS.128 [R2+0x800], R24 ;  /* 0x0008001802007388 */ /* 0x000fe20000000c00 */
[----:B------:R-:W-:-:S03]  /*6e20*/  SHF.L.U64.HI R5, R0, 0x2, R5 ;  /* 0x0000000200057819 */ /* 0x000fc60000010205 */
        /* <DEDUP_REMOVED lines=36> */
[----:B------:R-:W5:Y:S01]  /*7070*/  LDS R13, [R69+0xe00] ;  /* 0x000e0000450d7984 */ /* 0x000f620000000800 */
[----:B------:R-:W-:-:S03]  /*7080*/  IADD3.X R5, PT, PT, R5, UR17, RZ, P1, !PT ;  /* 0x0000001105057c10 */ /* 0x000fc60008ffe4ff */
        /* <DEDUP_REMOVED lines=51> */
.L_x_3649:
        /* <DEDUP_REMOVED lines=8> */
.L_x_3656:
[----:B------:R-:W-:Y:S05]  /*7440*/  BSYNC B2 ;  /* 0x0000000000027941 */ /* 0x000fea0003800000 */
.L_x_3655:
        /* <DEDUP_REMOVED lines=9> */
.L_x_3657:
[----:B------:R-:W-:Y:S01]  /*74e0*/  PRMT R107, R52, 0x7632, R107 ;  /* 0x00007632346b7816 */ /* 0x000fe2000000006b */
[----:B------:R-:W-:Y:S01]  /*74f0*/  FADD.FTZ R93, R93, R96 ;  /* 0x000000605d5d7221 */ /* 0x000fe20000010000 */
[----:B------:R-:W-:-:S04]  /*7500*/  HFMA2 R97, -RZ, RZ, 0, 1.1920928955078125e-07 ;  /* 0x00000002ff617431 */ /* 0x000fc800000001ff */
[----:B------:R-:W-:Y:S01]  /*7510*/  MOV R192, R93 ;  /* 0x0000005d00c07202 */ /* 0x000fe20000000f00 */
[----:B------:R-:W-:-:S07]  /*7520*/  FADD.FTZ R101, R99, R94 ;  /* 0x0000005e63657221 */ /* 0x000fce0000010000 */
[----:B------:R-:W-:Y:S05]  /*7530*/  WARPSYNC.COLLECTIVE R95, `(.L_x_3658) ;  /* 0x000000005f087348 */ /* 0x000fea0003c00000 */
[----:B------:R0:W1:Y:S02]  /*7540*/  SHFL.BFLY P3, R99, R192, R97, R190 ;  /* 0x0c000061c0637389 */ /* 0x00006400000600be */
[----:B01----:R-:W-:Y:S05]  /*7550*/  ENDCOLLECTIVE ;  /* 0x000000000000791b */ /* 0x003fea0003800000 */
.L_x_3658:
[----:B------:R-:W-:Y:S02]  /*7560*/  MOV R192, R101 ;  /* 0x0000006500c07202 */ /* 0x000fe40000000f00 */
[----:B------:R-:W-:-:S07]  /*7570*/  MOV R194, R99 ;  /* 0x0000006300c27202 */ /* 0x000fce0000000f00 */
[----:B------:R-:W-:Y:S05]  /*7580*/  WARPSYNC.COLLECTIVE R95, `(.L_x_3659) ;  /* 0x000000005f087348 */ /* 0x000fea0003c00000 */
[----:B------:R0:W1:Y:S02]  /*7590*/  SHFL.BFLY P3, R99, R192, R97, R190 ;  /* 0x0c000061c0637389 */ /* 0x00006400000600be */
[----:B01----:R-:W-:Y:S05]  /*75a0*/  ENDCOLLECTIVE ;  /* 0x000000000000791b */ /* 0x003fea0003800000 */
.L_x_3659:
[----:B------:R-:W-:Y:S01]  /*75b0*/  FADD.FTZ R194, R93, R194 ;  /* 0x000000c25dc27221 */ /* 0x000fe20000010000 */
[----:B------:R-:W-:-:S04]  /*75c0*/  HFMA2 R97, -RZ, RZ, 0, 2.384185791015625e-07 ;  /* 0x00000004ff617431 */ /* 0x000fc800000001ff */
[----:B------:R-:W-:Y:S01]  /*75d0*/  MOV R192, R194 ;  /* 0x000000c200c07202 */ /* 0x000fe20000000f00 */
[----:B------:R-:W-:Y:S01]  /*75e0*/  FADD.FTZ R103, R101, R99 ;  /* 0x0000006365677221 */ /* 0x000fe20000010000 */
[----:B------:R-:W-:-:S07]  /*75f0*/  PRMT R101, R55, 0x7632, R101 ;  /* 0x0000763237657816 */ /* 0x000fce0000000065 */
[----:B------:R-:W-:Y:S05]  /*7600*/  WARPSYNC.COLLECTIVE R95, `(.L_x_3660) ;  /* 0x000000005f087348 */ /* 0x000fea0003c00000 */
[----:B------:R0:W1:Y:S02]  /*7610*/  SHFL.BFLY P3, R99, R192, R97, R190 ;  /* 0x0c000061c0637389 */ /* 0x00006400000600be */
[----:B01----:R-:W-:Y:S05]  /*7620*/  ENDCOLLECTIVE ;  /* 0x000000000000791b */ /* 0x003fea0003800000 */
.L_x_3660:
[----:B------:R-:W-:Y:S02]  /*7630*/  MOV R192, R103 ;  /* 0x0000006700c07202 */ /* 0x000fe40000000f00 */
[----:B------:R-:W-:-:S07]  /*7640*/  MOV R105, R99 ;  /* 0x0000006300697202 */ /* 0x000fce0000000f00 */
[----:B------:R-:W-:Y:S05]  /*7650*/  WARPSYNC.COLLECTIVE R95, `(.L_x_3661) ;  /* 0x000000005f087348 */ /* 0x000fea0003c00000 */
[----:B------:R0:W1:Y:S02]  /*7660*/  SHFL.BFLY P3, R99, R192, R97, R190 ;  /* 0x0c000061c0637389 */ /* 0x00006400000600be */
[----:B01----:R-:W-:Y:S05]  /*7670*/  ENDCOLLECTIVE ;  /* 0x000000000000791b */ /* 0x003fea0003800000 */
.L_x_3661:
[----:B------:R-:W-:Y:S01]  /*7680*/  FADD.FTZ R105, R194, R105 ;  /* 0x00000069c2697221 */ /* 0x000fe20000010000 */
[----:B------:R-:W-:-:S04]  /*7690*/  HFMA2 R97, -RZ, RZ, 0, 4.76837158203125e-07 ;  /* 0x00000008ff617431 */ /* 0x000fc800000001ff */
[----:B------:R-:W-:Y:S01]  /*76a0*/  MOV R192, R105 ;  /* 0x0000006900c07202 */ /* 0x000fe20000000f00 */
[----:B------:R-:W-:Y:S01]  /*76b0*/  FADD.FTZ R96, R103, R99 ;  /* 0x0000006367607221 */ /* 0x000fe20000010000 */
[----:B------:R-:W-:-:S07]  /*76c0*/  PRMT R103, R54, 0x7632, R103 ;  /* 0x0000763236677816 */ /* 0x000fce0000000067 */
[----:B------:R-:W-:Y:S05]  /*76d0*/  WARPSYNC.COLLECTIVE R95, `(.L_x_3662) ;  /* 0x000000005f087348 */ /* 0x000fea0003c00000 */
[----:B------:R0:W1:Y:S02]  /*76e0*/  SHFL.BFLY P3, R99, R192, R97, R190 ;  /* 0x0c000061c0637389 */ /* 0x00006400000600be */
[----:B01----:R-:W-:Y:S05]  /*76f0*/  ENDCOLLECTIVE ;  /* 0x000000000000791b */ /* 0x003fea0003800000 */
.L_x_3662:
[----:B------:R-:W-:Y:S02]  /*7700*/  MOV R192, R96 ;  /* 0x0000006000c07202 */ /* 0x000fe40000000f00 */
[----:B------:R-:W-:-:S07]  /*7710*/  MOV R94, R99 ;  /* 0x00000063005e7202 */ /* 0x000fce0000000f00 */
[----:B------:R-:W-:Y:S05]  /*7720*/  WARPSYNC.COLLECTIVE R95, `(.L_x_3663) ;  /* 0x000000005f087348 */ /* 0x000fea0003c00000 */
[----:B------:R0:W1:Y:S02]  /*7730*/  SHFL.BFLY P3, R99, R192, R97, R190 ;  /* 0x0c000061c0637389 */ /* 0x00006400000600be */
[----:B01----:R-:W-:Y:S05]  /*7740*/  ENDCOLLECTIVE ;  /* 0x000000000000791b */ /* 0x003fea0003800000 */
.L_x_3663:
        /* <DEDUP_REMOVED lines=9> */
.L_x_3664:
[----:B------:R-:W-:Y:S02]  /*77e0*/  MOV R192, R94 ;  /* 0x0000005e00c07202 */ /* 0x000fe40000000f00 */
[----:B------:R-:W-:-:S07]  /*77f0*/  MOV R194, R99 ;  /* 0x0000006300c27202 */ /* 0x000fce0000000f00 */
[----:B------:R-:W-:Y:S05]  /*7800*/  WARPSYNC.COLLECTIVE R95, `(.L_x_3665) ;  /* 0x000000005f087348 */ /* 0x000fea0003c00000 */
[----:B------:R0:W1:Y:S02]  /*7810*/  SHFL.BFLY P3, R99, R192, R97, R190 ;  /* 0x0c000061c0637389 */ /* 0x00006400000600be */
[----:B01----:R-:W-:Y:S05]  /*7820*/  ENDCOLLECTIVE ;  /* 0x000000000000791b */ /* 0x003fea0003800000 */
.L_x_3665:
[----:B------:R-:W-:Y:S02]  /*7830*/  PRMT R95, R44, 0x7632, R95 ;  /* 0x000076322c5f7816 */ /* 0x000fe4000000005f */
[----:B------:R-:W-:Y:S02]  /*7840*/  MOV R111, R99 ;  /* 0x00000063006f7202 */ /* 0x000fe40000000f00 */
[----:B------:R-:W-:Y:S01]  /*7850*/  PRMT R99, R48, 0x7632, R99 ;  /* 0x0000763230637816 */ /* 0x000fe20000000063 */
[----:B------:R-:W-:Y:S06]  /*7860*/  BRA `(.L_x_3666) ;  /* 0xffffffb800f87947 */ /* 0x000fec000383ffff */
.L_x_3667:
        /* <DEDUP_REMOVED lines=9> */
.L_x_19987:


//--------------------- .text._ZN10layer_norm13ln_bwd_kernelINS_13Kernel_traitsIf13__nv_bfloat16S2_S2_fjLj1024ELj1ELj4ELj1ELj16ENS_18Kernel_traits_baseILj1024EfS2_S2_S2_fjLj128EEEEELb0ELb0ELb1ELb0EEEvNS_9BwdParamsE --------------------------
	.section	.text._ZN10layer_norm13ln_bwd_kernelINS_13Kernel_traitsIf13__nv_bfloat16S2_S2_fjLj1024ELj1ELj4ELj1ELj16ENS_18Kernel_traits_baseILj1024EfS2_S2_S2_fjLj128EEEEELb0ELb0ELb1ELb0EEEvNS_9BwdParamsE,"ax",@progbits
	.align	128
        .global         _ZN10layer_norm13ln_bwd_kernelINS_13Kernel_traitsIf13__nv_bfloat16S2_S2_fjLj1024ELj1ELj4ELj1ELj16ENS_18Kernel_traits_baseILj1024EfS2_S2_S2_fjLj128EEEEELb0ELb0ELb1ELb0EEEvNS_9BwdParamsE
        .type           _ZN10layer_norm13ln_bwd_kernelINS_13Kernel_traitsIf13__nv_bfloat16S2_S2_fjLj1024ELj1ELj4ELj1ELj16ENS_18Kernel_traits_baseILj1024EfS2_S2_S2_fjLj128EEEEELb0ELb0ELb1ELb0EEEvNS_9BwdParamsE,@function
        .size           _ZN10layer_norm13ln_bwd_kernelINS_13Kernel_traitsIf13__nv_bfloat16S2_S2_fjLj1024ELj1ELj4ELj1ELj16ENS_18Kernel_traits_baseILj1024EfS2_S2_S2_fjLj128EEEEELb0ELb0ELb1ELb0EEEvNS_9BwdParamsE,(.L_x_19988 - _ZN10layer_norm13ln_bwd_kernelINS_13Kernel_traitsIf13__nv_bfloat16S2_S2_fjLj1024ELj1ELj4ELj1ELj16ENS_18Kernel_traits_baseILj1024EfS2_S2_S2_fjLj128EEEEELb0ELb0ELb1ELb0EEEvNS_9BwdParamsE)
        .other          _ZN10layer_norm13ln_bwd_kernelINS_13Kernel_traitsIf13__nv_bfloat16S2_S2_fjLj1024ELj1ELj4ELj1ELj16ENS_18Kernel_traits_baseILj1024EfS2_S2_S2_fjLj128EEEEELb0ELb0ELb1ELb0EEEvNS_9BwdParamsE,@"STO_CUDA_ENTRY STV_DEFAULT"
_ZN10layer_norm13ln_bwd_kernelINS_13Kernel_traitsIf13__nv_bfloat16S2_S2_fjLj1024ELj1ELj4ELj1ELj16ENS_18Kernel_traits_baseILj1024EfS2_S2_S2_fjLj128EEEEELb0ELb0ELb1ELb0EEEvNS_9BwdParamsE:
.text._ZN10layer_norm13ln_bwd_kernelINS_13Kernel_traitsIf13__nv_bfloat16S2_S2_fjLj1024ELj1ELj4ELj1ELj16ENS_18Kernel_traits_baseILj1024EfS2_S2_S2_fjLj128EEEEELb0ELb0ELb1ELb0EEEvNS_9BwdParamsE:
        /* <DEDUP_REMOVED lines=32> */
[----:B------:R-:W-:Y:S01]  /*0200*/  @P1 IADD3 R17, PT, PT, R17, 0x20, RZ ;  /* 0x0000002011111810 */ /* 0x000fe20007ffe0ff */
[----:B------:R-:W3:Y:S01]  /*0210*/  S2UR UR4, SR_CTAID.X ;  /* 0x00000000000479c3 */ /* 0x000ee20000002500 */
        /* <DEDUP_REMOVED lines=10> */
[----:B---3--:R-:W-:-:S06]  /*02c0*/  USHF.L.U32 UR4, UR4, 0x2, URZ ;  /* 0x0000000204047899 */ /* 0x008fcc00080006ff */
        /* <DEDUP_REMOVED lines=68> */
.L_x_3708:
        /* <DEDUP_REMOVED lines=50> */
[C---:B--2---:R-:W-:Y:S02]  /*0a30*/  PRMT R3, R8.reuse, 0x7632, R3 ;  /* 0x0000763208037816 */ /* 0x044fe40000000003 */
[C---:B------:R-:W-:Y:S02]  /*0a40*/  PRMT R18, R9.reuse, 0x7632, R18 ;  /* 0x0000763209127816 */ /* 0x040fe40000000012 */
[----:B------:R-:W-:Y:S02]  /*0a50*/  SHF.L.U32 R21, R9, 0x10, RZ ;  /* 0x0000001009157819 */ /* 0x000fe400000006ff */
[----:B------:R-:W-:-:S02]  /*0a60*/  SHF.L.U32 R19, R8, 0x10, RZ ;  /* 0x0000001008137819 */ /* 0x000fc400000006ff */
[----:B---3--:R-:W-:Y:S01]  /*0a70*/  PRMT R6, R12, 0x7632, R6 ;  /* 0x000076320c067816 */ /* 0x008fe20000000006 */
[----:B------:R-:W-:Y:S01]  /*0a80*/  FADD.FTZ R21, -R200, R21 ;  /* 0x00000015c8157221 */ /* 0x000fe20000010100 */
[----:B------:R-:W-:Y:S01]  /*0a90*/  SHF.L.U32 R9, R12, 0x10, RZ ;  /* 0x000000100c097819 */ /* 0x000fe200000006ff */
[----:B------:R-:W-:Y:S01]  /*0aa0*/  FADD.FTZ R19, -R200, R19 ;  /* 0x00000013c8137221 */ /* 0x000fe20000010100 */
[C---:B------:R-:W-:Y:S02]  /*0ab0*/  PRMT R12, R15.reuse, 0x7632, R12 ;  /* 0x000076320f0c7816 */ /* 0x040fe4000000000c */
[----:B------:R-:W-:Y:S01]  /*0ac0*/  SHF.L.U32 R159, R15, 0x10, RZ ;  /* 0x000000100f9f7819 */ /* 0x000fe200000006ff */
[----:B------:R-:W-:Y:S01]  /*0ad0*/  FADD.FTZ R104, R104, R9 ;  /* 0x0000000968687221 */ /* 0x000fe20000010000 */
[----:B------:R-:W-:Y:S01]  /*0ae0*/  SHF.L.U32 R15, R3, 0x10, RZ ;  /* 0x00000010030f7819 */ /* 0x000fe200000006ff */
[----:B-----5:R-:W-:Y:S01]  /*0af0*/  FMUL.FTZ R3, R0, R19 ;  /* 0x0000001300037220 */ /* 0x020fe20000410000 */
[----:B0-----:R-:W-:Y:S01]  /*0b00*/  SHF.L.U32 R17, R18, 0x10, RZ ;  /* 0x0000001012117819 */ /* 0x001fe200000006ff */
[----:B------:R-:W-:Y:S01]  /*0b10*/  FADD.FTZ R110, R110, R159 ;  /* 0x0000009f6e6e7221 */ /* 0x000fe20000010000 */
[----:B------:R-:W-:Y:S01]  /*0b20*/  SHF.L.U32 R153, R10, 0x10, RZ ;  /* 0x000000100a997819 */ /* 0x000fe200000006ff */
[----:B------:R-:W-:Y:S01]  /*0b30*/  FADD.FTZ R15, -R200, R15 ;  /* 0x0000000fc80f7221 */ /* 0x000fe20000010100 */
[----:B------:R-:W-:Y:S01]  /*0b40*/  SHF.L.U32 R16, R6, 0x10, RZ ;  /* 0x0000001006107819 */ /* 0x000fe200000006ff */
[----:B------:R-:W-:Y:S01]  /*0b50*/  FMUL.FTZ R6, R36, R9 ;  /* 0x0000000924067220 */ /* 0x000fe20000410000 */
[----:B------:R-:W-:Y:S01]  /*0b60*/  PRMT R20, R10, 0x7632, R20 ;  /* 0x000076320a147816 */ /* 0x000fe20000000014 */
[----:B------:R-:W-:Y:S01]  /*0b70*/  FADD.FTZ R19, -R200, R17 ;  /* 0x00000011c8137221 */ /* 0x000fe20000010100 */
[C---:B------:R-:W-:Y:S01]  /*0b80*/  PRMT R10, R14.reuse, 0x7632, R10 ;  /* 0x000076320e0a7816 */ /* 0x040fe2000000000a */
[----:B------:R-:W-:Y:S01]  /*0b90*/  FADD.FTZ R18, RZ, R6 ;  /* 0x00000006ff127221 */ /* 0x000fe20000010000 */
[----:B------:R-:W-:Y:S01]  /*0ba0*/  SHF.L.U32 R155, R14, 0x10, RZ ;  /* 0x000000100e9b7819 */ /* 0x000fe200000006ff */
[----:B------:R-:W-:Y:S01]  /*0bb0*/  FMUL.FTZ R14, R0, R15 ;  /* 0x0000000f000e7220 */ /* 0x000fe20000410000 */
[----:B------:R-:W-:Y:S01]  /*0bc0*/  PRMT R8, R13, 0x7632, R8 ;  /* 0x000076320d087816 */ /* 0x000fe20000000008 */
[----:B------:R-:W-:Y:S01]  /*0bd0*/  FMUL.FTZ R15, R37, R16 ;  /* 0x00000010250f7220 */ /* 0x000fe20000410000 */
[----:B------:R-:W-:Y:S01]  /*0be0*/  PRMT R152, R11, 0x7632, R152 ;  /* 0x000076320b987816 */ /* 0x000fe20000000098 */
[----:B------:R-:W-:Y:S01]  /*0bf0*/  FFMA.FTZ R17, R3, R6, RZ ;  /* 0x0000000603117223 */ /* 0x000fe200000100ff */
        /* <DEDUP_REMOVED lines=8> */
[----:B------:R-:W-:Y:S01]  /*0c80*/  FFMA.FTZ R68, R3, R9, R68 ;  /* 0x0000000903447223 */ /* 0x000fe20000010044 */
[----:B------:R-:W-:Y:S01]  /*0c90*/  FMUL.FTZ R8, R38, R13 ;  /* 0x0000000d26087220 */ /* 0x000fe20000410000 */
[----:B------:R-:W-:Y:S01]  /*0ca0*/  FADD.FTZ R19, R18, R15 ;  /* 0x0000000f12137221 */ /* 0x000fe20000010000 */
[----:B------:R-:W-:Y:S01]  /*0cb0*/  FMUL.FTZ R9, R0, R21 ;  /* 0x0000001500097220 */ /* 0x000fe20000410000 */
[----:B------:R-:W-:Y:S01]  /*0cc0*/  FFMA.FTZ R18, R14, R15, R17 ;  /* 0x0000000f0e127223 */ /* 0x000fe20000010011 */
[----:B------:R-:W-:Y:S01]  /*0cd0*/  FADD.FTZ R153, -R200, R153 ;  /* 0x00000099c8997221 */ /* 0x000fe20000010100 */
[----:B------:R-:W-:Y:S01]  /*0ce0*/  FADD.FTZ R107, R107, R20 ;  /* 0x000000146b6b7221 */ /* 0x000fe20000010000 */
[-C--:B------:R-:W-:Y:S01]  /*0cf0*/  FFMA.FTZ R71, R16, R20.reuse, R71 ;  /* 0x0000001410477223 */ /* 0x080fe20000010047 */
[----:B------:R-:W-:Y:S01]  /*0d00*/  FMUL.FTZ R17, R39, R20 ;  /* 0x0000001427117220 */ /* 0x000fe20000410000 */
[----:B------:R-:W-:Y:S01]  /*0d10*/  FADD.FTZ R20, R19, R8 ;  /* 0x0000000813147221 */ /* 0x000fe20000010000 */
[----:B------:R-:W-:Y:S01]  /*0d20*/  SHF.L.U32 R203, R152, 0x10, RZ ;  /* 0x0000001098cb7819 */ /* 0x000fe200000006ff */
[----:B------:R-:W-:Y:S01]  /*0d30*/  FFMA.FTZ R19, R9, R8, R18 ;  /* 0x0000000809137223 */ /* 0x000fe20000010012 */
[----:B------:R-:W-:Y:S01]  /*0d40*/  SHF.L.U32 R152, R10, 0x10, RZ ;  /* 0x000000100a987819 */ /* 0x000fe200000006ff */
[----:B------:R-:W-:Y:S01]  /*0d50*/  FMUL.FTZ R18, R0, R153 ;  /* 0x0000009900127220 */ /* 0x000fe20000410000 */
        /* <DEDUP_REMOVED lines=9> */
[----:B------:R-:W-:Y:S01]  /*0df0*/  FADD.FTZ R157, -R200, R157 ;  /* 0x0000009dc89d7221 */ /* 0x000fe20000010100 */
[----:B------:R-:W-:Y:S01]  /*0e00*/  FFMA.FTZ R21, R11, R10, R20 ;  /* 0x0000000a0b157223 */ /* 0x000fe20000010014 */
[----:B------:R-:W-:Y:S01]  /*0e10*/  SHF.L.U32 R154, R12, 0x10, RZ ;  /* 0x000000100c9a7819 */ /* 0x000fe200000006ff */
[----:B------:R-:W-:Y:S01]  /*0e20*/  FMUL.FTZ R20, R0, R203 ;  /* 0x000000cb00147220 */ /* 0x000fe20000410000 */
[----:B------:R-:W-:Y:S01]  /*0e30*/  FADD.FTZ R106, R106, R13 ;  /* 0x0000000d6a6a7221 */ /* 0x000fe20000010000 */
[----:B------:R-:W-:Y:S01]  /*0e40*/  FFMA.FTZ R70, R9, R13, R70 ;  /* 0x0000000d09467223 */ /* 0x000fe20000010046 */
[----:B------:R-:W-:Y:S01]  /*0e50*/  FMUL.FTZ R12, R42, R159 ;  /* 0x0000009f2a0c7220 */ /* 0x000fe20000410000 */
[----:B------:R-:W-:Y:S01]  /*0e60*/  FADD.FTZ R153, R152, R19 ;  /* 0x0000001398997221 */ /* 0x000fe20000010000 */
[----:B------:R-:W-:Y:S01]  /*0e70*/  FMUL.FTZ R13, R0, R157 ;  /* 0x0000009d000d7220 */ /* 0x000fe20000410000 */
        /* <DEDUP_REMOVED lines=8> */
[----:B------:R-:W-:Y:S01]  /*0f00*/  FFMA.FTZ R74, R13, R159, R74 ;  /* 0x0000009f0d4a7223 */ /* 0x000fe2000001004a */
[----:B------:R-:W-:Y:S01]  /*0f10*/  FADD.FTZ R203, R154, R21 ;  /* 0x000000159acb7221 */ /* 0x000fe20000010000 */
[----:B------:R-:W-:-:S07]  /*0f20*/  FFMA.FTZ R202, R20, R21, R153 ;  /* 0x0000001514ca7223 */ /* 0x000fce0000010099 */
.L_x_3673:
[----:B------:R-:W-:Y:S05]  /*0f30*/  BSYNC.RECONVERGENT B2 ;  /* 0x0000000000027941 */ /* 0x000fea0003800200 */
.L_x_3672:
        /* <DEDUP_REMOVED lines=8> */
[----:B------:R-:W-:-:S04]  /*0fc0*/  ISETP.NE.U32.AND P0, PT, RZ, UR12, PT ;  /* 0x0000000cff007c0c */ /* 0x000fc8000bf05070 */
[----:B------:R-:W-:-:S13]  /*0fd0*/  ISETP.NE.AND.EX P0, PT, RZ, UR13, PT, P0 ;  /* 0x0000000dff007c0c */ /* 0x000fda000bf05300 */
[----:B------:R-:W1:Y:S02]  /*0fe0*/  @P0 LDC.64 R152, c[0x0][0x438] ;  /* 0x00010e00ff980b82 */ /* 0x000e640000000a00 */
[----:B-1----:R-:W-:-:S05]  /*0ff0*/  @P0 IMAD.WIDE.U32 R152, R201, 0x10, R152 ;  /* 0x00000010c9980825 */ /* 0x002fca00078e0098 */
[----:B------:R1:W5:Y:S01]  /*1000*/  @P0 LDG.E.128 R140, desc[UR6][R152.64] ;  /* 0x00000006988c0981 */ /* 0x000362000c1e1d00 */
[----:B------:R-:W-:Y:S02]  /*1010*/  IADD3 R204, PT, PT, R204, 0x20, RZ ;  /* 0x00000020cccc7810 */ /* 0x000fe40007ffe0ff */
[----:B------:R-:W-:Y:S02]  /*1020*/  IADD3 R201, PT, PT, R201, 0x20, RZ ;  /* 0x00000020c9c97810 */ /* 0x000fe40007ffe0ff */
[C---:B--2---:R-:W-:Y:S02]  /*1030*/  SHF.L.U32 R155, R24.reuse, 0x10, RZ ;  /* 0x00000010189b7819 */ /* 0x044fe400000006ff */
[C---:B------:R-:W-:Y:S02]  /*1040*/  SHF.L.U32 R157, R25.reuse, 0x10, RZ ;  /* 0x00000010199d7819 */ /* 0x040fe400000006ff */
[----:B------:R-:W-:Y:S01]  /*1050*/  PRMT R154, R24, 0x7632, R154 ;  /* 0x00007632189a7816 */ /* 0x000fe2000000009a */
[C---:B0-----:R-:W-:Y:S01]  /*1060*/  FADD.FTZ R23, -R200.reuse, R155 ;  /* 0x0000009bc8177221 */ /* 0x041fe20000010100 */
[----:B------:R-:W-:Y:S01]  /*1070*/  PRMT R156, R25, 0x7632, R156 ;  /* 0x00007632199c7816 */ /* 0x000fe2000000009c */
[----:B------:R-:W-:Y:S01]  /*1080*/  FADD.FTZ R157, -R200, R157 ;  /* 0x0000009dc89d7221 */ /* 0x000fe20000010100 */
[----:B---3--:R-:W-:Y:S01]  /*1090*/  PRMT R22, R28, 0x7632, R22 ;  /* 0x000076321c167816 */ /* 0x008fe20000000016 */
[----:B-----5:R-:W-:Y:S01]  /*10a0*/  FMUL.FTZ R23, R0, R23 ;  /* 0x0000001700177220 */ /* 0x020fe20000410000 */
[----:B------:R-:W-:-:S02]  /*10b0*/  SHF.L.U32 R25, R28, 0x10, RZ ;  /* 0x000000101c197819 */ /* 0x000fc400000006ff */
[----:B------:R-:W-:Y:S02]  /*10c0*/  SHF.L.U32 R163, R27, 0x10, RZ ;  /* 0x000000101ba37819 */ /* 0x000fe400000006ff */
[----:B------:R-:W-:Y:S01]  /*10d0*/  SHF.L.U32 R161, R26, 0x10, RZ ;  /* 0x000000101aa17819 */ /* 0x000fe200000006ff */
[----:B------:R-:W-:Y:S01]  /*10e0*/  FADD.FTZ R112, R112, R25 ;  /* 0x0000001970707221 */ /* 0x000fe20000010000 */
[----:B------:R-:W-:Y:S01]  /*10f0*/  SHF.L.U32 R155, R154, 0x10, RZ ;  /* 0x000000109a9b7819 */ /* 0x000fe200000006ff */
[-C--:B------:R-:W-:Y:S01]  /*1100*/  FFMA.FTZ R76, R23, R25.reuse, R76 ;  /* 0x00000019174c7223 */ /* 0x080fe2000001004c */
[C---:B------:R-:W-:Y:S01]  /*1110*/  PRMT R24, R29.reuse, 0x7632, R24 ;  /* 0x000076321d187816 */ /* 0x040fe20000000018 */
[----:B------:R-:W-:Y:S01]  /*1120*/  FADD.FTZ R163, -R200, R163 ;  /* 0x000000a3c8a37221 */ /* 0x000fe20000010100 */
[----:B------:R-:W-:Y:S01]  /*1130*/  SHF.L.U32 R154, R22, 0x10, RZ ;  /* 0x00000010169a7819 */ /* 0x000fe200000006ff */
[----:B------:R-:W-:Y:S01]  /*1140*/  FMUL.FTZ R22, R44, R25 ;  /* 0x000000192c167220 */ /* 0x000fe20000410000 */
[----:B------:R-:W-:Y:S01]  /*1150*/  SHF.L.U32 R29, R29, 0x10, RZ ;  /* 0x000000101d1d7819 */ /* 0x000fe200000006ff */
[----:B------:R-:W-:Y:S01]  /*1160*/  FMUL.FTZ R25, R0, R157 ;  /* 0x0000009d00197220 */ /* 0x000fe20000410000 */
[----:B------:R-:W-:Y:S01]  /*1170*/  PRMT R160, R27, 0x7632, R160 ;  /* 0x000076321ba07816 */ /* 0x000fe200000000a0 */
[----:B------:R-:W-:Y:S01]  /*1180*/  FADD.FTZ R27, -R200, R161 ;  /* 0x000000a1c81b7221 */ /* 0x000fe20000010100 */
[----:B------:R-:W-:Y:S01]  /*1190*/  SHF.L.U32 R159, R156, 0x10, RZ ;  /* 0x000000109c9f7819 */ /* 0x000fe200000006ff */
[----:B------:R-:W-:Y:S01]  /*11a0*/  FADD.FTZ R114, R114, R29 ;  /* 0x0000001d72727221 */ /* 0x000fe20000010000 */
[----:B------:R-:W-:Y:S01]  /*11b0*/  PRMT R28, R31, 0x7632, R28 ;  /* 0x000076321f1c7816 */ /* 0x000fe2000000001c */
[-C--:B------:R-:W-:Y:S01]  /*11c0*/  FFMA.FTZ R78, R25, R29.reuse, R78 ;  /* 0x0000001d194e7223 */ /* 0x080fe2000001004e */
[----:B------:R-:W-:Y:S01]  /*11d0*/  SHF.L.U32 R156, R24, 0x10, RZ ;  /* 0x00000010189c7819 */ /* 0x000fe200000006ff */
[----:B------:R-:W-:Y:S01]  /*11e0*/  FMUL.FTZ R24, R46, R29 ;  /* 0x0000001d2e187220 */ /* 0x000fe20000410000 */
[----:B------:R-:W-:Y:S01]  /*11f0*/  PRMT R158, R26, 0x7632, R158 ;  /* 0x000076321a9e7816 */ /* 0x000fe2000000009e */
[C---:B------:R-:W-:Y:S01]  /*1200*/  FMUL.FTZ R29, R0.reuse, R163 ;  /* 0x000000a3001d7220 */ /* 0x040fe20000410000 */
[----:B------:R-:W-:Y:S01]  /*1210*/  SHF.L.U32 R31, R31, 0x10, RZ ;  /* 0x000000101f1f7819 */ /* 0x000fe200000006ff */
[----:B------:R-:W-:Y:S01]  /*1220*/  FMUL.FTZ R27, R0, R27 ;  /* 0x0000001b001b7220 */ /* 0x000fe20000410000 */
[----:B------:R-:W-:Y:S01]  /*1230*/  PRMT R26, R30, 0x7632, R26 ;  /* 0x000076321e1a7816 */ /* 0x000fe2000000001a */
[----:B------:R-:W-:Y:S01]  /*1240*/  FADD.FTZ R155, -R200, R155 ;  /* 0x0000009bc89b7221 */ /* 0x000fe20000010100 */
[----:B-1----:R-:W-:Y:S01]  /*1250*/  SHF.L.U32 R153, R30, 0x10, RZ ;  /* 0x000000101e997819 */ /* 0x002fe200000006ff */
[----:B------:R-:W-:Y:S01]  /*1260*/  FADD.FTZ R118, R118, R31 ;  /* 0x0000001f76767221 */ /* 0x000fe20000010000 */
[----:B------:R-:W-:Y:S01]  /*1270*/  SHF.L.U32 R161, R158, 0x10, RZ ;  /* 0x000000109ea17819 */ /* 0x000fe200000006ff */
[-C--:B------:R-:W-:Y:S01]  /*1280*/  FFMA.FTZ R82, R29, R31.reuse, R82 ;  /* 0x0000001f1d527223 */ /* 0x080fe20000010052 */
[----:B------:R-:W-:Y:S01]  /*1290*/  SHF.L.U32 R206, R28, 0x10, RZ ;  /* 0x000000101cce7819 */ /* 0x000fe200000006ff */
[----:B------:R-:W-:Y:S01]  /*12a0*/  FMUL.FTZ R28, R50, R31 ;  /* 0x0000001f321c7220 */ /* 0x000fe20000410000 */
[----:B------:R-:W-:Y:S01]  /*12b0*/  SHF.L.U32 R158, R26, 0x10, RZ ;  /* 0x000000101a9e7819 */ /* 0x000fe200000006ff */
[----:B------:R-:W-:Y:S01]  /*12c0*/  FADD.FTZ R116, R116, R153 ;  /* 0x0000009974747221 */ /* 0x000fe20000010000 */
[-C--:B------:R-:W-:Y:S01]  /*12d0*/  FFMA.FTZ R80, R27, R153.reuse, R80 ;  /* 0x000000991b507223 */ /* 0x080fe20000010050 */
[----:B------:R-:W-:Y:S01]  /*12e0*/  FMUL.FTZ R26, R48, R153 ;  /* 0x00000099301a7220 */ /* 0x000fe20000410000 */
[----:B------:R-:W-:Y:S01]  /*12f0*/  FADD.FTZ R152, R203, R22 ;  /* 0x00000016cb987221 */ /* 0x000fe20000010000 */
[----:B------:R-:W-:Y:S01]  /*1300*/  FMUL.FTZ R31, R45, R154 ;  /* 0x0000009a2d1f7220 */ /* 0x000fe20000410000 */
[----:B------:R-:W-:Y:S01]  /*1310*/  FMUL.FTZ R30, R0, R155 ;  /* 0x0000009b001e7220 */ /* 0x000fe20000410000 */
[----:B------:R-:W-:Y:S01]  /*1320*/  FFMA.FTZ R153, R23, R22, R202 ;  /* 0x0000001617997223 */ /* 0x000fe200000100ca */
[----:B------:R-:W-:Y:S01]  /*1330*/  FADD.FTZ R159, -R200, R159 ;  /* 0x0000009fc89f7221 */ /* 0x000fe20000010100 */
[----:B------:R-:W-:Y:S01]  /*1340*/  FADD.FTZ R155, R152, R31 ;  /* 0x0000001f989b7221 */ /* 0x000fe20000010000 */
[----:B------:R-:W-:Y:S01]  /*1350*/  SHF.L.U32 R165, R160, 0x10, RZ ;  /* 0x00000010a0a57819 */ /* 0x000fe200000006ff */
[----:B------:R-:W-:Y:S01]  /*1360*/  FFMA.FTZ R152, R30, R31, R153 ;  /* 0x0000001f1e987223 */ /* 0x000fe20000010099 */
[----:B------:R-:W-:Y:S01]  /*1370*/  FADD.FTZ R157, -R200, R161 ;  /* 0x000000a1c89d7221 */ /* 0x000fe20000010100 */
        /* <DEDUP_REMOVED lines=10> */
[----:B------:R-:W-:Y:S01]  /*1420*/  FADD.FTZ R165, -R200, R165 ;  /* 0x000000a5c8a57221 */ /* 0x000fe20000010100 */
[----:B------:R-:W-:Y:S01]  /*1430*/  FADD.FTZ R115, R115, R156 ;  /* 0x0000009c73737221 */ /* 0x000fe20000010000 */
        /* <DEDUP_REMOVED lines=15> */
.L_x_3675:
[----:B------:R-:W-:Y:S05]  /*1530*/  BSYNC.RECONVERGENT B2 ;  /* 0x0000000000027941 */ /* 0x000fea0003800200 */
.L_x_3674:
        /* <DEDUP_REMOVED lines=16> */
[----:B------:R-:W-:Y:S02]  /*1640*/  SHF.L.U32 R171, R152, 0x10, RZ ;  /* 0x0000001098ab7819 */ /* 0x000fe400000006ff */
[C---:B------:R-:W-:Y:S02]  /*1650*/  PRMT R174, R154.reuse, 0x7632, R174 ;  /* 0x000076329aae7816 */ /* 0x040fe400000000ae */
[----:B------:R-:W-:Y:S01]  /*1660*/  SHF.L.U32 R181, R154, 0x10, RZ ;  /* 0x000000109ab57819 */ /* 0x000fe200000006ff */
[----:B0-----:R-:W-:Y:S01]  /*1670*/  FADD.FTZ R169, -R200, R171 ;  /* 0x000000abc8a97221 */ /* 0x001fe20000010100 */
[----:B------:R-:W-:-:S02]  /*1680*/  PRMT R173, R153, 0x7632, R173 ;  /* 0x0000763299ad7816 */ /* 0x000fc400000000ad */
[----:B------:R-:W-:Y:S01]  /*1690*/  SHF.L.U32 R179, R153, 0x10, RZ ;  /* 0x0000001099b37819 */ /* 0x000fe200000006ff */
[----:B-----5:R-:W-:Y:S01]  /*16a0*/  FMUL.FTZ R169, R0, R169 ;  /* 0x000000a900a97220 */ /* 0x020fe20000410000 */
[----:B------:R-:W-:Y:S02]  /*16b0*/  PRMT R154, R155, 0x7632, R154 ;  /* 0x000076329b9a7816 */ /* 0x000fe4000000009a */
[----:B------:R-:W-:Y:S01]  /*16c0*/  SHF.L.U32 R177, R166, 0x10, RZ ;  /* 0x00000010a6b17819 */ /* 0x000fe200000006ff */
[----:B------:R-:W-:Y:S01]  /*16d0*/  FADD.FTZ R171, -R200, R179 ;  /* 0x000000b3c8ab7221 */ /* 0x000fe20000010100 */
[C---:B---3--:R-:W-:Y:S02]  /*16e0*/  PRMT R152, R156.reuse, 0x7632, R152 ;  /* 0x000076329c987816 */ /* 0x048fe40000000098 */
[----:B------:R-:W-:Y:S01]  /*16f0*/  SHF.L.U32 R153, R156, 0x10, RZ ;  /* 0x000000109c997819 */ /* 0x000fe200000006ff */
[----:B------:R-:W-:Y:S01]  /*1700*/  FADD.FTZ R177, -R200, R177 ;  /* 0x000000b1c8b17221 */ /* 0x000fe20000010100 */
[----:B------:R-:W-:Y:S01]  /*1710*/  SHF.L.U32 R205, R154, 0x10, RZ ;  /* 0x000000109acd7819 */ /* 0x000fe200000006ff */
[----:B------:R-:W-:Y:S01]  /*1720*/  FMUL.FTZ R171, R0, R171 ;  /* 0x000000ab00ab7220 */ /* 0x000fe20000410000 */
[----:B------:R-:W-:Y:S01]  /*1730*/  SHF.L.U32 R154, R152, 0x10, RZ ;  /* 0x00000010989a7819 */ /* 0x000fe200000006ff */
[----:B------:R-:W-:Y:S01]  /*1740*/  FMUL.FTZ R166, R52, R153 ;  /* 0x0000009934a67220 */ /* 0x000fe20000410000 */
[----:B------:R-:W-:Y:S01]  /*1750*/  SHF.L.U32 R179, R173, 0x10, RZ ;  /* 0x00000010adb37819 */ /* 0x000fe200000006ff */
[----:B------:R-:W-:Y:S01]  /*1760*/  FADD.FTZ R173, -R200, R181 ;  /* 0x000000b5c8ad7221 */ /* 0x000fe20000010100 */
[----:B------:R-:W-:Y:S01]  /*1770*/  SHF.L.U32 R183, R155, 0x10, RZ ;  /* 0x000000109bb77819 */ /* 0x000fe200000006ff */
[----:B------:R-:W-:Y:S01]  /*1780*/  FADD.FTZ R120, R120, R153 ;  /* 0x0000009978787221 */ /* 0x000fe20000010000 */
[----:B------:R-:W-:Y:S01]  /*1790*/  SHF.L.U32 R181, R174, 0x10, RZ ;  /* 0x00000010aeb57819 */ /* 0x000fe200000006ff */
[----:B------:R-:W-:Y:S01]  /*17a0*/  FMUL.FTZ R174, R0, R177 ;  /* 0x000000b100ae7220 */ /* 0x000fe20000410000 */
[----:B------:R-:W-:Y:S01]  /*17b0*/  PRMT R155, R157, 0x7632, R155 ;  /* 0x000076329d9b7816 */ /* 0x000fe2000000009b */
[----:B------:R-:W-:Y:S01]  /*17c0*/  FFMA.FTZ R84, R169, R153, R84 ;  /* 0x00000099a9547223 */ /* 0x000fe20000010054 */
[----:B------:R-:W-:Y:S01]  /*17d0*/  SHF.L.U32 R157, R157, 0x10, RZ ;  /* 0x000000109d9d7819 */ /* 0x000fe200000006ff */
[----:B------:R-:W-:Y:S01]  /*17e0*/  FADD.FTZ R152, R203, R166 ;  /* 0x000000a6cb987221 */ /* 0x000fe20000010000 */
[----:B------:R-:W-:Y:S01]  /*17f0*/  FMUL.FTZ R177, R53, R154 ;  /* 0x0000009a35b17220 */ /* 0x000fe20000410000 */
[----:B------:R-:W-:Y:S01]  /*1800*/  FFMA.FTZ R153, R169, R166, R202 ;  /* 0x000000a6a9997223 */ /* 0x000fe200000100ca */
[----:B------:R-:W-:Y:S01]  /*1810*/  SHF.L.U32 R156, R155, 0x10, RZ ;  /* 0x000000109b9c7819 */ /* 0x000fe200000006ff */
[----:B------:R-:W-:Y:S01]  /*1820*/  FADD.FTZ R179, -R200, R179 ;  /* 0x000000b3c8b37221 */ /* 0x000fe20000010100 */
[----:B------:R-:W-:Y:S01]  /*1830*/  FADD.FTZ R155, R152, R177 ;  /* 0x000000b1989b7221 */ /* 0x000fe20000010000 */
[----:B------:R-:W-:Y:S01]  /*1840*/  FMUL.FTZ R168, R54, R157 ;  /* 0x0000009d36a87220 */ /* 0x000fe20000410000 */
[----:B------:R-:W-:Y:S01]  /*1850*/  FFMA.FTZ R152, R174, R177, R153 ;  /* 0x000000b1ae987223 */ /* 0x000fe20000010099 */
[C---:B------:R-:W-:Y:S01]  /*1860*/  PRMT R170, R158.reuse, 0x7632, R170 ;  /* 0x000076329eaa7816 */ /* 0x040fe200000000aa */
[----:B------:R-:W-:Y:S01]  /*1870*/  FADD.FTZ R121, R121, R154 ;  /* 0x0000009a79797221 */ /* 0x000fe20000010000 */
[----:B------:R-:W-:Y:S01]  /*1880*/  SHF.L.U32 R175, R158, 0x10, RZ ;  /* 0x000000109eaf7819 */ /* 0x000fe200000006ff */
[----:B------:R-:W-:Y:S01]  /*1890*/  FFMA.FTZ R85, R174, R154, R85 ;  /* 0x0000009aae557223 */ /* 0x000fe20000010055 */
[----:B------:R-:W-:Y:S01]  /*18a0*/  FMUL.FTZ R176, R0, R179 ;  /* 0x000000b300b07220 */ /* 0x000fe20000410000 */
[----:B------:R-:W-:Y:S01]  /*18b0*/  FMUL.FTZ R179, R55, R156 ;  /* 0x0000009c37b37220 */ /* 0x000fe20000410000 */
        /* <DEDUP_REMOVED lines=8> */
[C---:B------:R-:W-:Y:S01]  /*1940*/  PRMT R172, R159.reuse, 0x7632, R172 ;  /* 0x000076329fac7816 */ /* 0x040fe200000000ac */
[----:B------:R-:W-:Y:S01]  /*1950*/  FMUL.FTZ R178, R0, R181 ;  /* 0x000000b500b27220 */ /* 0x000fe20000410000 */
[----:B------:R-:W-:Y:S01]  /*1960*/  SHF.L.U32 R159, R159, 0x10, RZ ;  /* 0x000000109f9f7819 */ /* 0x000fe200000006ff */
[----:B------:R-:W-:Y:S01]  /*1970*/  FADD.FTZ R183, -R200, R183 ;  /* 0x000000b7c8b77221 */ /* 0x000fe20000010100 */
[----:B------:R-:W-:Y:S01]  /*1980*/  FMUL.FTZ R181, R57, R158 ;  /* 0x0000009e39b57220 */ /* 0x000fe20000410000 */
[----:B------:R-:W-:Y:S01]  /*1990*/  FADD.FTZ R154, R155, R170 ;  /* 0x000000aa9b9a7221 */ /* 0x000fe20000010000 */
[C---:B------:R-:W-:Y:S01]  /*19a0*/  FFMA.FTZ R153, R173.reuse, R170, R152 ;  /* 0x000000aaad997223 */ /* 0x040fe20000010098 */
        /* <DEDUP_REMOVED lines=24> */
.L_x_3677:
[----:B------:R-:W-:Y:S05]  /*1b30*/  BSYNC.RECONVERGENT B2 ;  /* 0x0000000000027941 */ /* 0x000fea0003800200 */
.L_x_3676:
        /* <DEDUP_REMOVED lines=12> */
[C---:B--2---:R-:W-:Y:S02]  /*1c00*/  PRMT R182, R153.reuse, 0x7632, R182 ;  /* 0x0000763299b67816 */ /* 0x044fe400000000b6 */
[----:B------:R-:W-:Y:S02]  /*1c10*/  SHF.L.U32 R153, R153, 0x10, RZ ;  /* 0x0000001099997819 */ /* 0x000fe400000006ff */
[C---:B------:R-:W-:Y:S02]  /*1c20*/  PRMT R167, R152.reuse, 0x7632, R167 ;  /* 0x0000763298a77816 */ /* 0x040fe400000000a7 */
[----:B------:R-:W-:Y:S01]  /*1c30*/  SHF.L.U32 R187, R152, 0x10, RZ ;  /* 0x0000001098bb7819 */ /* 0x000fe200000006ff */
[----:B0-----:R-:W-:Y:S01]  /*1c40*/  FADD.FTZ R185, -R200, R153 ;  /* 0x00000099c8b97221 */ /* 0x001fe20000010100 */
[C---:B------:R-:W-:Y:S02]  /*1c50*/  PRMT R152, R154.reuse, 0x7632, R152 ;  /* 0x000076329a987816 */ /* 0x040fe40000000098 */
[----:B------:R-:W-:Y:S01]  /*1c60*/  SHF.L.U32 R189, R154, 0x10, RZ ;  /* 0x000000109abd7819 */ /* 0x000fe200000006ff */
[----:B------:R-:W-:Y:S01]  /*1c70*/  FADD.FTZ R187, -R200, R187 ;  /* 0x000000bbc8bb7221 */ /* 0x000fe20000010100 */
[----:B------:R-:W-:Y:S01]  /*1c80*/  SHF.L.U32 R153, R182, 0x10, RZ ;  /* 0x00000010b6997819 */ /* 0x000fe200000006ff */
[----:B-----5:R-:W-:Y:S01]  /*1c90*/  FMUL.FTZ R185, R0, R185 ;  /* 0x000000b900b97220 */ /* 0x020fe20000410000 */
[C---:B------:R-:W-:Y:S01]  /*1ca0*/  PRMT R154, R155.reuse, 0x7632, R154 ;  /* 0x000076329b9a7816 */ /* 0x040fe2000000009a */
[C---:B------:R-:W-:Y:S01]  /*1cb0*/  FADD.FTZ R189, -R200.reuse, R189 ;  /* 0x000000bdc8bd7221 */ /* 0x040fe20000010100 */
[----:B------:R-:W-:Y:S01]  /*1cc0*/  SHF.L.U32 R155, R155, 0x10, RZ ;  /* 0x000000109b9b7819 */ /* 0x000fe200000006ff */
[----:B------:R-:W-:Y:S01]  /*1cd0*/  FADD.FTZ R193, -R200, R153 ;  /* 0x00000099c8c17221 */ /* 0x000fe20000010100 */
[----:B------:R-:W-:-:S02]  /*1ce0*/  SHF.L.U32 R167, R167, 0x10, RZ ;  /* 0x00000010a7a77819 */ /* 0x000fc400000006ff */
[----:B------:R-:W-:Y:S01]  /*1cf0*/  SHF.L.U32 R191, R152, 0x10, RZ ;  /* 0x0000001098bf7819 */ /* 0x000fe200000006ff */
[----:B------:R-:W-:Y:S01]  /*1d00*/  FADD.FTZ R201, -R200, R155 ;  /* 0x0000009bc8c97221 */ /* 0x000fe20000010100 */
[----:B---3--:R-:W-:Y:S01]  /*1d10*/  PRMT R152, R156, 0x7632, R152 ;  /* 0x000076329c987816 */ /* 0x008fe20000000098 */
        /* <DEDUP_REMOVED lines=14> */
[-C--:B------:R-:W-:Y:S01]  /*1e00*/  FFMA.FTZ R132, R187, R191.reuse, R132 ;  /* 0x000000bfbb847223 */ /* 0x080fe20000010084 */
[C---:B------:R-:W-:Y:S01]  /*1e10*/  PRMT R156, R157.reuse, 0x7632, R156 ;  /* 0x000076329d9c7816 */ /* 0x040fe2000000009c */
[----:B------:R-:W-:Y:S01]  /*1e20*/  FMUL.FTZ R186, R64, R191 ;  /* 0x000000bf40ba7220 */ /* 0x000fe20000410000 */
[----:B------:R-:W-:Y:S01]  /*1e30*/  SHF.L.U32 R157, R157, 0x10, RZ ;  /* 0x000000109d9d7819 */ /* 0x000fe200000006ff */
[----:B------:R-:W-:Y:S01]  /*1e40*/  FADD.FTZ R96, R96, R153 ;  /* 0x0000009960607221 */ /* 0x000fe20000010000 */
[----:B------:R-:W-:Y:S01]  /*1e50*/  FFMA.FTZ R128, R167, R153, R128 ;  /* 0x00000099a7807223 */ /* 0x000fe20000010080 */
[----:B------:R-:W-:Y:S01]  /*1e60*/  SHF.L.U32 R200, R188, 0x10, RZ ;  /* 0x00000010bcc87819 */ /* 0x000fe200000006ff */
[----:B------:R-:W-:Y:S01]  /*1e70*/  FADD.FTZ R152, R203, R182 ;  /* 0x000000b6cb987221 */ /* 0x000fe20000010000 */
[----:B------:R-:W-:Y:S01]  /*1e80*/  FMUL.FTZ R191, R61, R154 ;  /* 0x0000009a3dbf7220 */ /* 0x000fe20000410000 */
[----:B------:R-:W-:Y:S01]  /*1e90*/  FMUL.FTZ R188, R0, R155 ;  /* 0x0000009b00bc7220 */ /* 0x000fe20000410000 */
[----:B------:R-:W-:Y:S01]  /*1ea0*/  FFMA.FTZ R153, R167, R182, R202 ;  /* 0x000000b6a7997223 */ /* 0x000fe200000100ca */
[----:B------:R-:W-:Y:S01]  /*1eb0*/  SHF.L.U32 R156, R156, 0x10, RZ ;  /* 0x000000109c9c7819 */ /* 0x000fe200000006ff */
[----:B------:R-:W-:Y:S01]  /*1ec0*/  FADD.FTZ R155, R152, R191 ;  /* 0x000000bf989b7221 */ /* 0x000fe20000010000 */
[----:B------:R-:W-:Y:S01]  /*1ed0*/  FMUL.FTZ R184, R62, R157 ;  /* 0x0000009d3eb87220 */ /* 0x000fe20000410000 */
[C---:B------:R-:W-:Y:S01]  /*1ee0*/  FFMA.FTZ R152, R188.reuse, R191, R153 ;  /* 0x000000bfbc987223 */ /* 0x040fe20000010099 */
[----:B------:R-:W-:Y:S01]  /*1ef0*/  FADD.FTZ R97, R97, R154 ;  /* 0x0000009a61617221 */ /* 0x000fe20000010000 */
[----:B------:R-:W-:Y:S01]  /*1f00*/  FFMA.FTZ R129, R188, R154, R129 ;  /* 0x0000009abc817223 */ /* 0x000fe20000010081 */
[C---:B------:R-:W-:Y:S01]  /*1f10*/  FMUL.FTZ R190, R0.reuse, R193 ;  /* 0x000000c100be7220 */ /* 0x040fe20000410000 */
        /* <DEDUP_REMOVED lines=21> */
[----:B------:R-:W-:Y:S01]  /*2070*/  FADD.FTZ R99, R99, R156 ;  /* 0x0000009c63637221 */ /* 0x000fe20000010000 */
[----:B------:R-:W-:Y:S01]  /*2080*/  FFMA.FTZ R131, R190, R156, R131 ;  /* 0x0000009cbe837223 */ /* 0x000fe20000010083 */
[----:B------:R-:W-:Y:S01]  /*2090*/  FADD.FTZ R101, R101, R158 ;  /* 0x0000009e65657221 */ /* 0x000fe20000010000 */
[----:B------:R-:W-:Y:S01]  /*20a0*/  FFMA.FTZ R133, R192, R158, R133 ;  /* 0x0000009ec0857223 */ /* 0x000fe20000010085 */
[----:B------:R-:W-:Y:S01]  /*20b0*/  FFMA.FTZ R134, R189, R159, R134 ;  /* 0x0000009fbd867223 */ /* 0x000fe20000010086 */
[----:B------:R-:W-:Y:S01]  /*20c0*/  FADD.FTZ R103, R103, R200 ;  /* 0x000000c867677221 */ /* 0x000fe20000010000 */
[C---:B------:R-:W-:Y:S01]  /*20d0*/  FFMA.FTZ R135, R198.reuse, R200, R135 ;  /* 0x000000c8c6877223 */ /* 0x040fe20000010087 */
[----:B------:R-:W-:Y:S01]  /*20e0*/  FADD.FTZ R203, R155, R196 ;  /* 0x000000c49bcb7221 */ /* 0x000fe20000010000 */
[----:B------:R-:W-:Y:S01]  /*20f0*/  FFMA.FTZ R202, R198, R196, R153 ;  /* 0x000000c4c6ca7223 */ /* 0x000fe20000010099 */
[----:B------:R-:W-:Y:S06]  /*2100*/  BRA `(.L_x_3678) ;  /* 0x0000000000707947 */ /* 0x000fec0003800000 */
.L_x_3671:
        /* <DEDUP_REMOVED lines=20> */
[----:B-1----:R-:W-:-:S04]  /*2250*/  @P2 IMAD.WIDE.U32 R158, R201, 0x10, R158 ;  /* 0x00000010c99e2825 */ /* 0x002fc800078e009e */
[----:B------:R-:W-:Y:S01]  /*2260*/  @P2 VIADD R201, R201, 0x20 ;  /* 0x00000020c9c92836 */ /* 0x000fe20000000000 */
[----:B------:R0:W5:Y:S03]  /*2270*/  @P2 LDG.E.128 R140, desc[UR6][R158.64] ;  /* 0x000000069e8c2981 */ /* 0x000166000c1e1d00 */
[C---:B--2---:R-:W-:Y:S01]  /*2280*/  @P3 IMAD.WIDE.U32 R152, R201.reuse, 0x10, R152 ;  /* 0x00000010c9983825 */ /* 0x044fe200078e0098 */
[----:B------:R-:W-:-:S04]  /*2290*/  @P3 IADD3 R201, PT, PT, R201, 0x20, RZ ;  /* 0x00000020c9c93810 */ /* 0x000fc80007ffe0ff */
[----:B------:R0:W5:Y:S01]  /*22a0*/  @P3 LDG.E.128 R144, desc[UR6][R152.64] ;  /* 0x0000000698903981 */ /* 0x000162000c1e1d00 */
[----:B---3--:R-:W-:-:S05]  /*22b0*/  @P4 IMAD.WIDE.U32 R154, R201, 0x10, R154 ;  /* 0x00000010c99a4825 */ /* 0x008fca00078e009a */
[----:B------:R0:W5:Y:S02]  /*22c0*/  @P4 LDG.E.128 R32, desc[UR6][R154.64] ;  /* 0x000000069a204981 */ /* 0x000164000c1e1d00 */
.L_x_3678:
[----:B------:R-:W-:Y:S05]  /*22d0*/  BSYNC.RECONVERGENT B0 ;  /* 0x0000000000007941 */ /* 0x000fea0003800200 */
.L_x_3670:
        /* <DEDUP_REMOVED lines=21> */
.L_x_3720:
[----:B------:R-:W3:Y:S01]  /*2430*/  S2R R156, SR_TID.X ;  /* 0x00000000009c7919 */ /* 0x000ee20000002100 */
[----:B------:R-:W-:Y:S01]  /*2440*/  @P2 IADD3 R154, PT, PT, R197, -0x1, RZ ;  /* 0xffffffffc59a2810 */ /* 0x000fe20007ffe0ff */
[----:B-1----:R-:W-:Y:S01]  /*2450*/  FADD.FTZ R152, R159, R152 ;  /* 0x000000989f987221 */ /* 0x002fe20000010000 */
[----:B------:R-:W-:Y:S01]  /*2460*/  ISETP.GE.U32.AND P3, PT, R5, 0x20, PT ;  /* 0x000000200500780c */ /* 0x000fe20003f66070 */
[----:B------:R-:W-:Y:S02]  /*2470*/  HFMA2 R157, -RZ, RZ, 0, 0 ;  /* 0x00000000ff9d7431 */ /* 0x000fe400000001ff */
[----:B--2---:R-:W-:Y:S01]  /*2480*/  FADD.FTZ R153, R158, R153 ;  /* 0x000000999e997221 */ /* 0x004fe20000010000 */
[----:B------:R-:W-:Y:S02]  /*2490*/  @P2 IMAD R154, R154, R7, RZ ;  /* 0x000000079a9a2224 */ /* 0x000fe400078e02ff */
[----:B------:R-:W-:Y:S01]  /*24a0*/  FMUL.FTZ R200, R152, UR9 ;  /* 0x0000000998c87c20 */ /* 0x000fe20008410000 */
[----:B------:R-:W-:Y:S01]  /*24b0*/  ISETP.NE.AND P0, PT, RZ, UR8, PT ;  /* 0x00000008ff007c0c */ /* 0x000fe2000bf05270 */
[----:B------:R-:W-:Y:S01]  /*24c0*/  BSSY.RECONVERGENT B0, `(.L_x_3680) ;  /* 0x000013f000007945 */ /* 0x000fe20003800200 */
[----:B0-----:R-:W-:Y:S01]  /*24d0*/  FMUL.FTZ R159, R153, UR9 ;  /* 0x00000009999f7c20 */ /* 0x001fe20008410000 */
        /* <DEDUP_REMOVED lines=21> */
[----:B------:R-:W-:Y:S01]  /*2630*/  FFMA.FTZ R197, R11, R159, R200 ;  /* 0x0000009f0bc57223 */ /* 0x000fe200000100c8 */
        /* <DEDUP_REMOVED lines=68> */
.L_x_3684:
[----:B------:R-:W0:Y:S01]  /*2a80*/  @P2 LDC R94, c[0x0][0x40c] ;  /* 0x00010300ff5e2b82 */ /* 0x000e220000000800 */
[-CC-:B------:R-:W-:Y:S01]  /*2a90*/  FFMA.FTZ R92, R14, R159.reuse, R200.reuse ;  /* 0x0000009f0e5c7223 */ /* 0x180fe200000100c8 */
[-CC-:B------:R-:W-:Y:S01]  /*2aa0*/  FFMA.FTZ R93, R3, R159.reuse, R200.reuse ;  /* 0x0000009f035d7223 */ /* 0x180fe200000100c8 */
[----:B------:R-:W-:Y:S01]  /*2ab0*/  ISETP.GT.AND P0, PT, R2, RZ, PT ;  /* 0x000000ff0200720c */ /* 0x000fe20003f04270 */
[-C--:B------:R-:W-:Y:S01]  /*2ac0*/  FFMA.FTZ R155, R11, R159.reuse, R200 ;  /* 0x0000009f0b9b7223 */ /* 0x080fe200000100c8 */
[----:B------:R-:W-:Y:S01]  /*2ad0*/  FADD.FTZ R95, R15, -R92 ;  /* 0x8000005c0f5f7221 */ /* 0x000fe20000010000 */
[----:B------:R-:W-:Y:S01]  /*2ae0*/  FADD.FTZ R93, R6, -R93 ;  /* 0x8000005d065d7221 */ /* 0x000fe20000010000 */
[--C-:B------:R-:W-:Y:S01]  /*2af0*/  FFMA.FTZ R208, R18, R159, R200.reuse ;  /* 0x0000009f12d07223 */ /* 0x100fe200000100c8 */
        /* <DEDUP_REMOVED lines=16> */
[----:B------:R-:W-:Y:S01]  /*2c00*/  FFMA.FTZ R93, R9, R159, R200 ;  /* 0x0000009f095d7223 */ /* 0x000fe200000100c8 */
[----:B-1----:R-:W-:Y:S02]  /*2c10*/  @P2 FMUL.FTZ R92, R204, R153 ;  /* 0x00000099cc5c2220 */ /* 0x002fe40000410000 */
[----:B------:R-:W1:Y:S01]  /*2c20*/  @P2 LDC R94, c[0x0][0x40c] ;  /* 0x00010300ff5e2b82 */ /* 0x000e620000000800 */
[----:B------:R-:W-:-:S02]  /*2c30*/  FADD.FTZ R93, R8, -R93 ;  /* 0x8000005d085d7221 */ /* 0x000fc40000010000 */
        /* <DEDUP_REMOVED lines=8> */
[----:B------:R-:W-:Y:S01]  /*2cc0*/  FSEL R208, R155, RZ, P0 ;  /* 0x000000ff9bd07208 */ /* 0x000fe20000000000 */
[----:B------:R-:W-:Y:S01]  /*2cd0*/  FMUL.FTZ R153, R0, R153 ;  /* 0x0000009900997220 */ /* 0x000fe20000410000 */
[----:B------:R-:W-:Y:S01]  /*2ce0*/  @P2 PRMT R148, R148, 0x5410, R152 ;  /* 0x0000541094942816 */ /* 0x000fe20000000098 */
        /* <DEDUP_REMOVED lines=31> */
.L_x_3683:
        /* <DEDUP_REMOVED lines=9> */
[----:B------:R-:W-:Y:S02]  /*2f70*/  PRMT R203, R138, 0x7632, R203 ;  /* 0x000076328acb7816 */ /* 0x000fe400000000cb */
[----:B------:R-:W-:Y:S01]  /*2f80*/  SHF.L.U32 R205, R139, 0x10, RZ ;  /* 0x000000108bcd7819 */ /* 0x000fe200000006ff */
[----:B------:R-:W1:Y:S01]  /*2f90*/  @P2 LDC R208, c[0x0][0x40c] ;  /* 0x00010300ffd02b82 */ /* 0x000e620000000800 */
[----:B------:R-:W-:-:S03]  /*2fa0*/  SHF.L.U32 R203, R203, 0x10, RZ ;  /* 0x00000010cbcb7819 */ /* 0x000fc600000006ff */
[-CC-:B------:R-:W-:Y:S01]  /*2fb0*/  @P0 FFMA.FTZ R201, R3, R159.reuse, R200.reuse ;  /* 0x0000009f03c90223 */ /* 0x180fe200000100c8 */
[-CC-:B------:R-:W-:Y:S01]  /*2fc0*/  @P0 FFMA.FTZ R206, R14, R159.reuse, R200.reuse ;  /* 0x0000009f0ece0223 */ /* 0x180fe200000100c8 */
[----:B------:R-:W-:Y:S01]  /*2fd0*/  @P0 FFMA.FTZ R210, R16, R159, R200 ;  /* 0x0000009f10d20223 */ /* 0x000fe200000100c8 */
[----:B------:R-:W-:Y:S01]  /*2fe0*/  @P0 SHF.L.U32 R197, R152, 0x10, RZ ;  /* 0x0000001098c50819 */ /* 0x000fe200000006ff */
[----:B------:R-:W-:Y:S01]  /*2ff0*/  @P0 FADD.FTZ R201, R6, -R201 ;  /* 0x800000c906c90221 */ /* 0x000fe20000010000 */
[----:B------:R-:W-:Y:S01]  /*3000*/  @P0 FADD.FTZ R206, R15, -R206 ;  /* 0x800000ce0fce0221 */ /* 0x000fe20000010000 */
[----:B------:R-:W-:Y:S01]  /*3010*/  @!P0 PRMT R152, R137, 0x7632, R152 ;  /* 0x0000763289988816 */ /* 0x000fe20000000098 */
[----:B------:R-:W-:Y:S01]  /*3020*/  @P0 FADD.FTZ R210, R17, -R210 ;  /* 0x800000d211d20221 */ /* 0x000fe20000010000 */
[C---:B------:R-:W-:Y:S01]  /*3030*/  @P0 FFMA.FTZ R153, R0.reuse, R201, R153 ;  /* 0x000000c900990223 */ /* 0x040fe20000010099 */
[----:B------:R-:W-:Y:S01]  /*3040*/  @P0 FFMA.FTZ R155, R0, R206, R155 ;  /* 0x000000ce009b0223 */ /* 0x000fe2000001009b */
[----:B------:R-:W-:Y:S01]  /*3050*/  @!P0 SHF.L.U32 R152, R152, 0x10, RZ ;  /* 0x0000001098988819 */ /* 0x000fe200000006ff */
[----:B------:R-:W2:Y:S01]  /*3060*/  @P2 LDC R206, c[0x0][0x40c] ;  /* 0x00010300ffce2b82 */ /* 0x000ea20000000800 */
[----:B0-----:R-:W-:Y:S01]  /*3070*/  @P2 FMUL.FTZ R153, R153, R204 ;  /* 0x000000cc99992220 */ /* 0x001fe20000410000 */
[----:B------:R-:W-:Y:S01]  /*3080*/  @P0 FFMA.FTZ R152, R0, R210, R197 ;  /* 0x000000d200980223 */ /* 0x000fe200000100c5 */
[-CC-:B------:R-:W-:Y:S01]  /*3090*/  @P0 FFMA.FTZ R201, R9, R159.reuse, R200.reuse ;  /* 0x0000009f09c90223 */ /* 0x180fe200000100c8 */
[----:B------:R-:W-:Y:S01]  /*30a0*/  SHF.L.U32 R197, R137, 0x10, RZ ;  /* 0x0000001089c57819 */ /* 0x000fe200000006ff */
[-CC-:B------:R-:W-:Y:S01]  /*30b0*/  @P0 FFMA.FTZ R209, R11, R159.reuse, R200.reuse ;  /* 0x0000009f0bd10223 */ /* 0x180fe200000100c8 */
[-CC-:B------:R-:W-:Y:S01]  /*30c0*/  @P0 FFMA.FTZ R211, R13, R159.reuse, R200.reuse ;  /* 0x0000009f0dd30223 */ /* 0x180fe200000100c8 */
[----:B------:R-:W-:Y:S01]  /*30d0*/  @P0 FADD.FTZ R201, R8, -R201 ;  /* 0x800000c908c90221 */ /* 0x000fe20000010000 */
[----:B------:R-:W0:Y:S01]  /*30e0*/  @P2 LDC R204, c[0x0][0x40c] ;  /* 0x00010300ffcc2b82 */ /* 0x000e220000000800 */
[----:B-1----:R-:W-:Y:S01]  /*30f0*/  @P2 FMUL.FTZ R155, R155, R208 ;  /* 0x000000d09b9b2220 */ /* 0x002fe20000410000 */
[----:B------:R-:W-:Y:S01]  /*3100*/  @P0 FFMA.FTZ R208, R18, R159, R200 ;  /* 0x0000009f12d00223 */ /* 0x000fe200000100c8 */
[----:B------:R-:W-:Y:S01]  /*3110*/  @P0 FFMA.FTZ R197, R0, R201, R197 ;  /* 0x000000c900c50223 */ /* 0x000fe200000100c5 */
[----:B------:R-:W-:Y:S01]  /*3120*/  SHF.L.U32 R201, R138, 0x10, RZ ;  /* 0x000000108ac97819 */ /* 0x000fe200000006ff */
[----:B------:R-:W-:Y:S01]  /*3130*/  @P0 FADD.FTZ R209, R10, -R209 ;  /* 0x800000d10ad10221 */ /* 0x000fe20000010000 */
[----:B------:R-:W-:Y:S01]  /*3140*/  @P0 FADD.FTZ R208, R19, -R208 ;  /* 0x800000d013d00221 */ /* 0x000fe20000010000 */
[----:B------:R-:W-:Y:S01]  /*3150*/  @P0 FADD.FTZ R212, R12, -R211 ;  /* 0x800000d30cd40221 */ /* 0x000fe20000010000 */
[----:B------:R-:W1:Y:S01]  /*3160*/  @P2 LDC R207, c[0x0][0x40c] ;  /* 0x00010300ffcf2b82 */ /* 0x000e620000000800 */
[C---:B------:R-:W-:Y:S01]  /*3170*/  @P0 FFMA.FTZ R201, R0.reuse, R209, R201 ;  /* 0x000000d100c90223 */ /* 0x040fe200000100c9 */
[C---:B------:R-:W-:Y:S01]  /*3180*/  @P0 FFMA.FTZ R203, R0.reuse, R208, R203 ;  /* 0x000000d000cb0223 */ /* 0x040fe200000100cb */
[----:B------:R-:W-:Y:S01]  /*3190*/  @P0 FFMA.FTZ R205, R0, R212, R205 ;  /* 0x000000d400cd0223 */ /* 0x000fe200000100cd */
[----:B------:R-:W-:-:S02]  /*31a0*/  @P2 F2FP.BF16.F32.PACK_AB R153, RZ, R153 ;  /* 0x00000099ff99223e */ /* 0x000fc400000010ff */
[----:B------:R-:W-:Y:S02]  /*31b0*/  @P2 F2FP.BF16.F32.PACK_AB R155, RZ, R155 ;  /* 0x0000009bff9b223e */ /* 0x000fe400000010ff */
        /* <DEDUP_REMOVED lines=29> */
.L_x_3686:
[----:B------:R-:W-:Y:S01]  /*3390*/  ISETP.GT.AND P0, PT, R2, RZ, PT ;  /* 0x000000ff0200720c */ /* 0x000fe20003f04270 */
[----:B------:R-:W0:Y:S01]  /*33a0*/  @P2 LDC R94, c[0x0][0x40c] ;  /* 0x00010300ff5e2b82 */ /* 0x000e220000000800 */
[----:B------:R-:W-:Y:S01]  /*33b0*/  SHF.L.U32 R153, R153, 0x10, RZ ;  /* 0x0000001099997819 */ /* 0x000fe200000006ff */
[--C-:B------:R-:W-:Y:S01]  /*33c0*/  @P1 FFMA.FTZ R95, R3, R159, R200.reuse ;  /* 0x0000009f035f1223 */ /* 0x100fe200000100c8 */
[----:B------:R-:W-:Y:S02]  /*33d0*/  SHF.L.U32 R201, R152, 0x10, RZ ;  /* 0x0000001098c97819 */ /* 0x000fe400000006ff */
[----:B------:R-:W-:Y:S01]  /*33e0*/  SHF.L.U32 R93, R136, 0x10, RZ ;  /* 0x00000010885d7819 */ /* 0x000fe200000006ff */
[----:B------:R-:W-:Y:S01]  /*33f0*/  @P1 FADD.FTZ R95, R6, -R95 ;  /* 0x8000005f065f1221 */ /* 0x000fe20000010000 */
[----:B------:R-:W-:Y:S01]  /*3400*/  SHF.L.U32 R205, R138, 0x10, RZ ;  /* 0x000000108acd7819 */ /* 0x000fe200000006ff */
[----:B------:R-:W1:Y:S01]  /*3410*/  @P2 LDC R152, c[0x0][0x40c] ;  /* 0x00010300ff982b82 */ /* 0x000e620000000800 */
[----:B------:R-:W-:Y:S01]  /*3420*/  SHF.L.U32 R209, R139, 0x10, RZ ;  /* 0x000000108bd17819 */ /* 0x000fe200000006ff */
        /* <DEDUP_REMOVED lines=13> */
[-C--:B------:R-:W-:Y:S01]  /*3500*/  @P0 FFMA.FTZ R155, R13, R159.reuse, R200 ;  /* 0x0000009f0d9b0223 */ /* 0x080fe200000100c8 */
[----:B------:R-:W-:Y:S01]  /*3510*/  @P0 FADD.FTZ R197, R19, -R214 ;  /* 0x800000d613c50221 */ /* 0x000fe20000010000 */
[----:B------:R-:W3:Y:S01]  /*3520*/  @P2 LDC R204, c[0x0][0x40c] ;  /* 0x00010300ffcc2b82 */ /* 0x000ee20000000800 */
[----:B------:R-:W-:Y:S01]  /*3530*/  SHF.L.U32 R206, R92, 0x10, RZ ;  /* 0x000000105cce7819 */ /* 0x000fe200000006ff */
[-CC-:B------:R-:W-:Y:S01]  /*3540*/  @P0 FFMA.FTZ R92, R16, R159.reuse, R200.reuse ;  /* 0x0000009f105c0223 */ /* 0x180fe200000100c8 */
        /* <DEDUP_REMOVED lines=13> */
[----:B-1----:R-:W-:Y:S02]  /*3620*/  @P2 FMUL.FTZ R94, R153, R152 ;  /* 0x00000098995e2220 */ /* 0x002fe40000410000 */
[----:B------:R-:W-:Y:S02]  /*3630*/  @P0 FFMA.FTZ R210, R0, R203, R210 ;  /* 0x000000cb00d20223 */ /* 0x000fe400000100d2 */
[----:B------:R-:W-:Y:S01]  /*3640*/  @P2 F2FP.BF16.F32.PACK_AB R152, RZ, R92 ;  /* 0x0000005cff98223e */ /* 0x000fe200000010ff */
[----:B--2---:R-:W-:Y:S01]  /*3650*/  @P2 FMUL.FTZ R92, R201, R208 ;  /* 0x000000d0c95c2220 */ /* 0x004fe20000410000 */
[----:B------:R-:W0:Y:S01]  /*3660*/  @P2 LDC R207, c[0x0][0x40c] ;  /* 0x00010300ffcf2b82 */ /* 0x000e220000000800 */
[----:B------:R-:W-:Y:S01]  /*3670*/  @P2 F2FP.BF16.F32.PACK_AB R155, RZ, R94 ;  /* 0x0000005eff9b223e */ /* 0x000fe200000010ff */
[----:B---3--:R-:W-:Y:S01]  /*3680*/  @P2 FMUL.FTZ R197, R95, R204 ;  /* 0x000000cc5fc52220 */ /* 0x008fe20000410000 */
[----:B------:R-:W-:-:S02]  /*3690*/  @P2 PRMT R148, R152, 0x7610, R148 ;  /* 0x0000761098942816 */ /* 0x000fc40000000094 */
[----:B------:R-:W-:Y:S02]  /*36a0*/  @P2 F2FP.BF16.F32.PACK_AB R203, RZ, R92 ;  /* 0x0000005cffcb223e */ /* 0x000fe400000010ff */
[----:B------:R-:W-:Y:S01]  /*36b0*/  @P2 F2FP.BF16.F32.PACK_AB R197, RZ, R197 ;  /* 0x000000c5ffc5223e */ /* 0x000fe200000010ff */
[----:B------:R-:W1:Y:S01]  /*36c0*/  @P2 LDC R211, c[0x0][0x40c] ;  /* 0x00010300ffd32b82 */ /* 0x000e620000000800 */
[----:B----4-:R-:W-:Y:S01]  /*36d0*/  @P2 FMUL.FTZ R94, R205, R212 ;  /* 0x000000d4cd5e2220 */ /* 0x010fe20000410000 */
[----:B------:R-:W-:Y:S02]  /*36e0*/  F2FP.BF16.F32.PACK_AB R92, R153, R93 ;  /* 0x0000005d995c723e */ /* 0x000fe400000010ff */
[----:B------:R-:W-:Y:S02]  /*36f0*/  @P2 PRMT R149, R197, 0x7610, R149 ;  /* 0x00007610c5952816 */ /* 0x000fe40000000095 */
[----:B------:R-:W-:Y:S01]  /*3700*/  @P2 F2FP.BF16.F32.PACK_AB R204, RZ, R94 ;  /* 0x0000005effcc223e */ /* 0x000fe200000010ff */
[----:B-----5:R-:W-:Y:S01]  /*3710*/  @P2 FMUL.FTZ R208, R209, R216 ;  /* 0x000000d8d1d02220 */ /* 0x020fe20000410000 */
[----:B------:R-:W-:-:S02]  /*3720*/  F2FP.BF16.F32.PACK_AB R93, R201, R95 ;  /* 0x0000005fc95d723e */ /* 0x000fc400000010ff */
[----:B------:R-:W-:Y:S02]  /*3730*/  @P2 PRMT R150, R204, 0x7610, R150 ;  /* 0x00007610cc962816 */ /* 0x000fe40000000096 */
[----:B------:R-:W-:Y:S02]  /*3740*/  @P2 F2FP.BF16.F32.PACK_AB R208, RZ, R208 ;  /* 0x000000d0ffd0223e */ /* 0x000fe400000010ff */
[C---:B------:R-:W-:Y:S01]  /*3750*/  F2FP.BF16.F32.PACK_AB R94, R206.reuse, R205 ;  /* 0x000000cdce5e723e */ /* 0x040fe200000010ff */
[----:B0-----:R-:W-:Y:S01]  /*3760*/  @P2 FMUL.FTZ R207, R206, R207 ;  /* 0x000000cfcecf2220 */ /* 0x001fe20000410000 */
[----:B------:R-:W-:Y:S02]  /*3770*/  @P2 PRMT R151, R208, 0x7610, R151 ;  /* 0x00007610d0972816 */ /* 0x000fe40000000097 */
[----:B------:R-:W-:Y:S02]  /*3780*/  F2FP.BF16.F32.PACK_AB R95, R210, R209 ;  /* 0x000000d1d25f723e */ /* 0x000fe400000010ff */
[----:B------:R-:W-:-:S02]  /*3790*/  @P2 F2FP.BF16.F32.PACK_AB R207, RZ, R207 ;  /* 0x000000cfffcf223e */ /* 0x000fc400000010ff */
[----:B------:R-:W-:Y:S01]  /*37a0*/  @P2 PRMT R148, R148, 0x5410, R155 ;  /* 0x0000541094942816 */ /* 0x000fe2000000009b */
[----:B-1----:R-:W-:Y:S01]  /*37b0*/  @P2 FMUL.FTZ R211, R210, R211 ;  /* 0x000000d3d2d32220 */ /* 0x002fe20000410000 */
[----:B------:R-:W-:Y:S02]  /*37c0*/  @P2 PRMT R149, R149, 0x5410, R203 ;  /* 0x0000541095952816 */ /* 0x000fe400000000cb */
[----:B------:R-:W-:Y:S02]  /*37d0*/  @P2 PRMT R150, R150, 0x5410, R207 ;  /* 0x0000541096962816 */ /* 0x000fe400000000cf */
[----:B------:R-:W-:-:S04]  /*37e0*/  @P2 F2FP.BF16.F32.PACK_AB R211, RZ, R211 ;  /* 0x000000d3ffd3223e */ /* 0x000fc800000010ff */
[----:B------:R-:W-:-:S07]  /*37f0*/  @P2 PRMT R151, R151, 0x5410, R211 ;  /* 0x0000541097972816 */ /* 0x000fce00000000d3 */
.L_x_3685:
[----:B------:R-:W-:Y:S05]  /*3800*/  BSYNC.RECONVERGENT B2 ;  /* 0x0000000000027941 */ /* 0x000fea0003800200 */
.L_x_3682:
        /* <DEDUP_REMOVED lines=10> */
.L_x_3681:
[----:B------:R-:W-:Y:S05]  /*38b0*/  BSYNC.RECONVERGENT B0 ;  /* 0x0000000000007941 */ /* 0x000fea0003800200 */
.L_x_3680:
        /* <DEDUP_REMOVED lines=21> */
[-C--:B------:R-:W-:Y:S01]  /*3a10*/  @P1 FFMA.FTZ R152, R30, R159.reuse, R200 ;  /* 0x0000009f1e981223 */ /* 0x080fe200000100c8 */
[----:B------:R-:W-:Y:S01]  /*3a20*/  PRMT R92, R142, 0x7632, R92 ;  /* 0x000076328e5c7816 */ /* 0x000fe2000000005c */
[-C--:B------:R-:W-:Y:S01]  /*3a30*/  @P1 FFMA.FTZ R197, R29, R159.reuse, R200 ;  /* 0x0000009f1dc51223 */ /* 0x080fe200000100c8 */
[----:B------:R-:W-:Y:S01]  /*3a40*/  @P1 FADD.FTZ R95, R22, -R95 ;  /* 0x8000005f165f1221 */ /* 0x000fe20000010000 */
[----:B------:R-:W-:Y:S01]  /*3a50*/  @P1 FADD.FTZ R153, R31, -R152 ;  /* 0x800000981f991221 */ /* 0x000fe20000010000 */
[----:B------:R-:W2:Y:S01]  /*3a60*/  @P2 LDC R210, c[0x0][0x40c] ;  /* 0x00010300ffd22b82 */ /* 0x000ea20000000800 */
[--C-:B------:R-:W-:Y:S01]  /*3a70*/  @P1 FFMA.FTZ R152, R160, R159, R200.reuse ;  /* 0x0000009fa0981223 */ /* 0x100fe200000100c8 */
[C---:B------:R-:W-:Y:S01]  /*3a80*/  @P1 FFMA.FTZ R93, R0.reuse, R95, R93 ;  /* 0x0000005f005d1223 */ /* 0x040fe2000001005d */
[----:B------:R-:W-:Y:S01]  /*3a90*/  @P1 FFMA.FTZ R95, R25, R159, R200 ;  /* 0x0000009f195f1223 */ /* 0x000fe200000100c8 */
[----:B------:R-:W-:Y:S01]  /*3aa0*/  @P1 FFMA.FTZ R94, R0, R153, R94 ;  /* 0x00000099005e1223 */ /* 0x000fe2000001005e */
[----:B------:R-:W-:Y:S01]  /*3ab0*/  SHF.L.U32 R153, R141, 0x10, RZ ;  /* 0x000000108d997819 */ /* 0x000fe200000006ff */
[----:B------:R-:W-:Y:S01]  /*3ac0*/  @P1 FADD.FTZ R152, R161, -R152 ;  /* 0x80000098a1981221 */ /* 0x000fe20000010000 */
[----:B------:R-:W-:Y:S01]  /*3ad0*/  @P1 FADD.FTZ R95, R24, -R95 ;  /* 0x8000005f185f1221 */ /* 0x000fe20000010000 */
[----:B------:R-:W3:Y:S01]  /*3ae0*/  @P2 LDC R209, c[0x0][0x40c] ;  /* 0x00010300ffd12b82 */ /* 0x000ee20000000800 */
[----:B------:R-:W-:Y:S01]  /*3af0*/  SHF.L.U32 R203, R92, 0x10, RZ ;  /* 0x000000105ccb7819 */ /* 0x000fe200000006ff */
[--C-:B------:R-:W-:Y:S01]  /*3b00*/  @P1 FFMA.FTZ R92, R162, R159, R200.reuse ;  /* 0x0000009fa25c1223 */ /* 0x100fe200000100c8 */
[C---:B------:R-:W-:Y:S01]  /*3b10*/  @P1 FFMA.FTZ R153, R0.reuse, R95, R153 ;  /* 0x0000005f00991223 */ /* 0x040fe20000010099 */
[-CC-:B------:R-:W-:Y:S01]  /*3b20*/  @P1 FFMA.FTZ R95, R27, R159.reuse, R200.reuse ;  /* 0x0000009f1b5f1223 */ /* 0x180fe200000100c8 */
        /* <DEDUP_REMOVED lines=9> */
[----:B------:R-:W-:Y:S01]  /*3bc0*/  @P1 FFMA.FTZ R205, R0, R154, R205 ;  /* 0x0000009a00cd1223 */ /* 0x000fe200000100cd */
[----:B------:R-:W5:Y:S02]  /*3bd0*/  @P2 LDC R212, c[0x0][0x40c] ;  /* 0x00010300ffd42b82 */ /* 0x000f640000000800 */
[----:B------:R-:W-:Y:S01]  /*3be0*/  SHF.L.U32 R207, R95, 0x10, RZ ;  /* 0x000000105fcf7819 */ /* 0x000fe200000006ff */
[----:B------:R-:W-:Y:S01]  /*3bf0*/  @P1 FADD.FTZ R95, R163, -R92 ;  /* 0x8000005ca35f1221 */ /* 0x000fe20000010000 */
[----:B-1----:R-:W-:-:S03]  /*3c00*/  @P2 FMUL.FTZ R92, R93, R204 ;  /* 0x000000cc5d5c2220 */ /* 0x002fc60000410000 */
[C---:B------:R-:W-:Y:S01]  /*3c10*/  @P1 FFMA.FTZ R203, R0.reuse, R95, R203 ;  /* 0x0000005f00cb1223 */ /* 0x040fe200000100cb */
[----:B------:R-:W1:Y:S01]  /*3c20*/  @P2 LDC R214, c[0x0][0x40c] ;  /* 0x00010300ffd62b82 */ /* 0x000e620000000800 */
[----:B------:R-:W-:Y:S01]  /*3c30*/  @P1 FFMA.FTZ R207, R0, R202, R207 ;  /* 0x000000ca00cf1223 */ /* 0x000fe200000100cf */
[----:B------:R-:W-:Y:S01]  /*3c40*/  @P2 F2FP.BF16.F32.PACK_AB R95, RZ, R92 ;  /* 0x0000005cff5f223e */ /* 0x000fe200000010ff */
[----:B0-----:R-:W-:Y:S01]  /*3c50*/  @P2 FMUL.FTZ R92, R153, R206 ;  /* 0x000000ce995c2220 */ /* 0x001fe20000410000 */
[----:B--2---:R-:W-:Y:S01]  /*3c60*/  @P2 FMUL.FTZ R202, R201, R210 ;  /* 0x000000d2c9ca2220 */ /* 0x004fe20000410000 */
[----:B---3--:R-:W-:Y:S01]  /*3c70*/  @P2 FMUL.FTZ R152, R94, R209 ;  /* 0x000000d15e982220 */ /* 0x008fe20000410000 */
[----:B------:R-:W-:Y:S01]  /*3c80*/  @P2 PRMT R148, R95, 0x7610, R148 ;  /* 0x000076105f942816 */ /* 0x000fe20000000094 */
[----:B----4-:R-:W-:Y:S01]  /*3c90*/  @P2 FMUL.FTZ R197, R155, R208 ;  /* 0x000000d09bc52220 */ /* 0x010fe20000410000 */
[----:B------:R-:W-:Y:S02]  /*3ca0*/  @P2 F2FP.BF16.F32.PACK_AB R154, RZ, R92 ;  /* 0x0000005cff9a223e */ /* 0x000fe400000010ff */
[----:B------:R-:W-:-:S02]  /*3cb0*/  @P2 F2FP.BF16.F32.PACK_AB R202, RZ, R202 ;  /* 0x000000caffca223e */ /* 0x000fc400000010ff */
[----:B------:R-:W-:Y:S02]  /*3cc0*/  @P2 F2FP.BF16.F32.PACK_AB R152, RZ, R152 ;  /* 0x00000098ff98223e */ /* 0x000fe400000010ff */
[----:B------:R-:W-:Y:S01]  /*3cd0*/  @P2 F2FP.BF16.F32.PACK_AB R197, RZ, R197 ;  /* 0x000000c5ffc5223e */ /* 0x000fe200000010ff */
[----:B-----5:R-:W-:Y:S01]  /*3ce0*/  @P2 FMUL.FTZ R204, R203, R212 ;  /* 0x000000d4cbcc2220 */ /* 0x020fe20000410000 */
        /* <DEDUP_REMOVED lines=8> */
[----:B------:R-:W-:Y:S02]  /*3d70*/  @P2 PRMT R148, R148, 0x5410, R152 ;  /* 0x0000541094942816 */ /* 0x000fe40000000098 */
        /* <DEDUP_REMOVED lines=9> */
.L_x_3691:
        /* <DEDUP_REMOVED lines=11> */
[-C--:B------:R-:W-:Y:S01]  /*3ec0*/  @P1 FFMA.FTZ R209, R27, R159.reuse, R200 ;  /* 0x0000009f1bd11223 */ /* 0x080fe200000100c8 */
        /* <DEDUP_REMOVED lines=58> */
.L_x_3690:
        /* <DEDUP_REMOVED lines=20> */
[----:B------:R-:W2:Y:S01]  /*43b0*/  @P2 LDC R153, c[0x0][0x40c] ;  /* 0x00010300ff992b82 */ /* 0x000ea20000000800 */
[----:B------:R-:W-:-:S04]  /*43c0*/  FADD.FTZ R201, R163, -R154 ;  /* 0x8000009aa3c97221 */ /* 0x000fc80000010000 */
[----:B------:R-:W-:Y:S01]  /*43d0*/  FMUL.FTZ R154, R0, R201 ;  /* 0x000000c9009a7220 */ /* 0x000fe20000410000 */
[----:B0-----:R-:W-:Y:S02]  /*43e0*/  @P2 FMUL.FTZ R93, R203, R94 ;  /* 0x0000005ecb5d2220 */ /* 0x001fe40000410000 */
[----:B------:R-:W0:Y:S01]  /*43f0*/  @P2 LDC R197, c[0x0][0x40c] ;  /* 0x00010300ffc52b82 */ /* 0x000e220000000800 */
[--C-:B------:R-:W-:Y:S01]  /*4400*/  FFMA.FTZ R94, R160, R159, R200.reuse ;  /* 0x0000009fa05e7223 */ /* 0x100fe200000100c8 */
[----:B------:R-:W-:Y:S02]  /*4410*/  FSEL R207, R154, RZ, P1 ;  /* 0x000000ff9acf7208 */ /* 0x000fe40000800000 */
[----:B------:R-:W-:Y:S01]  /*4420*/  @P2 F2FP.BF16.F32.PACK_AB R152, RZ, R93 ;  /* 0x0000005dff98223e */ /* 0x000fe200000010ff */
[----:B------:R-:W-:Y:S01]  /*4430*/  FFMA.FTZ R93, R25, R159, R200 ;  /* 0x0000009f195d7223 */ /* 0x000fe200000100c8 */
[----:B-1----:R-:W-:Y:S02]  /*4440*/  @P2 FMUL.FTZ R92, R202, R95 ;  /* 0x0000005fca5c2220 */ /* 0x002fe40000410000 */
[----:B------:R-:W1:Y:S01]  /*4450*/  @P2 LDC R210, c[0x0][0x40c] ;  /* 0x00010300ffd22b82 */ /* 0x000e620000000800 */
[----:B------:R-:W-:-:S02]  /*4460*/  FADD.FTZ R93, R24, -R93 ;  /* 0x8000005d185d7221 */ /* 0x000fc40000010000 */
[----:B------:R-:W-:Y:S02]  /*4470*/  @P2 F2FP.BF16.F32.PACK_AB R95, RZ, R92 ;  /* 0x0000005cff5f223e */ /* 0x000fe400000010ff */
        /* <DEDUP_REMOVED lines=13> */
[----:B------:R-:W-:-:S02]  /*4550*/  @P2 PRMT R148, R95, 0x7610, R148 ;  /* 0x000076105f942816 */ /* 0x000fc40000000094 */
[----:B------:R-:W-:Y:S02]  /*4560*/  @P2 F2FP.BF16.F32.PACK_AB R153, RZ, R92 ;  /* 0x0000005cff99223e */ /* 0x000fe400000010ff */
[----:B------:R-:W-:Y:S01]  /*4570*/  @P2 F2FP.BF16.F32.PACK_AB R155, RZ, R93 ;  /* 0x0000005dff9b223e */ /* 0x000fe200000010ff */
[----:B-1----:R-:W-:Y:S01]  /*4580*/  @P2 FMUL.FTZ R92, R205, R210 ;  /* 0x000000d2cd5c2220 */ /* 0x002fe20000410000 */
[----:B------:R-:W-:Y:S01]  /*4590*/  FFMA.FTZ R210, R164, R159, R200 ;  /* 0x0000009fa4d27223 */ /* 0x000fe200000100c8 */
[----:B------:R-:W-:Y:S02]  /*45a0*/  @P2 PRMT R149, R153, 0x7610, R149 ;  /* 0x0000761099952816 */ /* 0x000fe40000000095 */
[----:B------:R-:W-:Y:S01]  /*45b0*/  @P2 PRMT R150, R155, 0x7610, R150 ;  /* 0x000076109b962816 */ /* 0x000fe20000000096 */
[----:B------:R-:W-:Y:S01]  /*45c0*/  FADD.FTZ R93, R165, -R210 ;  /* 0x800000d2a55d7221 */ /* 0x000fe20000010000 */
[----:B------:R-:W-:Y:S02]  /*45d0*/  @P2 F2FP.BF16.F32.PACK_AB R154, RZ, R92 ;  /* 0x0000005cff9a223e */ /* 0x000fe400000010ff */
[----:B------:R-:W-:Y:S01]  /*45e0*/  F2FP.BF16.F32.PACK_AB R92, R203, R202 ;  /* 0x000000cacb5c723e */ /* 0x000fe200000010ff */
[----:B---3--:R-:W-:Y:S01]  /*45f0*/  @P2 FMUL.FTZ R94, R207, R212 ;  /* 0x000000d4cf5e2220 */ /* 0x008fe20000410000 */
[----:B------:R-:W-:Y:S01]  /*4600*/  FMUL.FTZ R202, R0, R93 ;  /* 0x0000005d00ca7220 */ /* 0x000fe20000410000 */
[----:B------:R-:W-:-:S02]  /*4610*/  F2FP.BF16.F32.PACK_AB R93, R205, R204 ;  /* 0x000000cccd5d723e */ /* 0x000fc400000010ff */
[----:B------:R-:W-:Y:S02]  /*4620*/  @P2 PRMT R148, R148, 0x5410, R152 ;  /* 0x0000541094942816 */ /* 0x000fe40000000098 */
[----:B------:R-:W-:Y:S01]  /*4630*/  @P2 F2FP.BF16.F32.PACK_AB R197, RZ, R94 ;  /* 0x0000005effc5223e */ /* 0x000fe200000010ff */
[----:B--2---:R-:W-:Y:S01]  /*4640*/  @P2 FMUL.FTZ R201, R208, R209 ;  /* 0x000000d1d0c92220 */ /* 0x004fe20000410000 */
[----:B------:R-:W-:Y:S02]  /*4650*/  FSEL R203, R202, RZ, P1 ;  /* 0x000000ffcacb7208 */ /* 0x000fe40000800000 */
[----:B------:R-:W-:Y:S02]  /*4660*/  F2FP.BF16.F32.PACK_AB R94, R207, R206 ;  /* 0x000000cecf5e723e */ /* 0x000fe400000010ff */
[----:B------:R-:W-:Y:S02]  /*4670*/  @P2 F2FP.BF16.F32.PACK_AB R201, RZ, R201 ;  /* 0x000000c9ffc9223e */ /* 0x000fe400000010ff */
[----:B------:R-:W-:-:S02]  /*4680*/  @P2 PRMT R149, R149, 0x5410, R154 ;  /* 0x0000541095952816 */ /* 0x000fc4000000009a */
        /* <DEDUP_REMOVED lines=8> */
.L_x_3693:
[----:B------:R-:W1:Y:S01]  /*4710*/  @P2 LDC R202, c[0x0][0x40c] ;  /* 0x00010300ffca2b82 */ /* 0x000e620000000800 */
[-CC-:B0-----:R-:W-:Y:S01]  /*4720*/  FFMA.FTZ R153, R23, R159.reuse, R200.reuse ;  /* 0x0000009f17997223 */ /* 0x181fe200000100c8 */
[-CC-:B------:R-:W-:Y:S01]  /*4730*/  FFMA.FTZ R154, R30, R159.reuse, R200.reuse ;  /* 0x0000009f1e9a7223 */ /* 0x180fe200000100c8 */
[----:B------:R-:W-:Y:S01]  /*4740*/  @P2 ISETP.GT.AND P1, PT, R2, RZ, PT ;  /* 0x000000ff0200220c */ /* 0x000fe20003f24270 */
[----:B------:R-:W-:Y:S01]  /*4750*/  FFMA.FTZ R197, R25, R159, R200 ;  /* 0x0000009f19c57223 */ /* 0x000fe200000100c8 */
        /* <DEDUP_REMOVED lines=8> */
[--C-:B------:R-:W-:Y:S01]  /*47e0*/  FFMA.FTZ R205, R29, R159, R200.reuse ;  /* 0x0000009f1dcd7223 */ /* 0x100fe200000100c8 */
        /* <DEDUP_REMOVED lines=58> */
.L_x_3692:
[----:B------:R-:W-:Y:S05]  /*4b90*/  BSYNC.RECONVERGENT B2 ;  /* 0x0000000000027941 */ /* 0x000fea0003800200 */
.L_x_3689:
        /* <DEDUP_REMOVED lines=8> */
.L_x_3688:
[----:B------:R-:W-:Y:S05]  /*4c20*/  BSYNC.RECONVERGENT B0 ;  /* 0x0000000000007941 */ /* 0x000fea0003800200 */
.L_x_3687:
        /* <DEDUP_REMOVED lines=85> */
.L_x_3698:
[----:B------:R-:W-:Y:S01]  /*5180*/  ISETP.GT.AND P1, PT, R2, RZ, PT ;  /* 0x000000ff0200720c */ /* 0x000fe20003f24270 */
[----:B------:R-:W1:Y:S01]  /*5190*/  @P2 LDC R202, c[0x0][0x40c] ;  /* 0x00010300ffca2b82 */ /* 0x000e620000000800 */
[C---:B0-2---:R-:W-:Y:S01]  /*51a0*/  SHF.L.U32 R153, R144.reuse, 0x10, RZ ;  /* 0x0000001090997819 */ /* 0x045fe200000006ff */
[----:B------:R-:W-:Y:S01]  /*51b0*/  IMAD.U32 R197, R145, 0x10000, RZ ;  /* 0x0001000091c57824 */ /* 0x000fe200078e00ff */
[----:B------:R-:W-:Y:S02]  /*51c0*/  PRMT R152, R144, 0x7632, R152 ;  /* 0x0000763290987816 */ /* 0x000fe40000000098 */
[----:B------:R-:W-:Y:S02]  /*51d0*/  SHF.L.U32 R203, R146, 0x10, RZ ;  /* 0x0000001092cb7819 */ /* 0x000fe400000006ff */
[----:B------:R-:W-:Y:S01]  /*51e0*/  SHF.L.U32 R207, R147, 0x10, RZ ;  /* 0x0000001093cf7819 */ /* 0x000fe200000006ff */
[----:B------:R-:W0:Y:S04]  /*51f0*/  @P2 LDC R208, c[0x0][0x40c] ;  /* 0x00010300ffd02b82 */ /* 0x000e280000000800 */
        /* <DEDUP_REMOVED lines=62> */
.L_x_3697:
        /* <DEDUP_REMOVED lines=74> */
.L_x_3700:
[----:B------:R-:W1:Y:S01]  /*5a80*/  @P2 LDC R202, c[0x0][0x40c] ;  /* 0x00010300ffca2b82 */ /* 0x000e620000000800 */
[-CC-:B0-2---:R-:W-:Y:S01]  /*5a90*/  FFMA.FTZ R153, R169, R159.reuse, R200.reuse ;  /* 0x0000009fa9997223 */ /* 0x185fe200000100c8 */
        /* <DEDUP_REMOVED lines=70> */
.L_x_3699:
[----:B------:R-:W-:Y:S05]  /*5f00*/  BSYNC.RECONVERGENT B2 ;  /* 0x0000000000027941 */ /* 0x000fea0003800200 */
.L_x_3696:
        /* <DEDUP_REMOVED lines=8> */
.L_x_3695:
[----:B------:R-:W-:Y:S05]  /*5f90*/  BSYNC.RECONVERGENT B0 ;  /* 0x0000000000007941 */ /* 0x000fea0003800200 */
.L_x_3694:
        /* <DEDUP_REMOVED lines=13> */
[C---:B------:R-:W-:Y:S02]  /*6070*/  SHF.L.U32 R93, R32.reuse, 0x10, RZ ;  /* 0x00000010205d7819 */ /* 0x040fe400000006ff */
[----:B------:R-:W-:Y:S02]  /*6080*/  PRMT R2, R32, 0x7632, R2 ;  /* 0x0000763220027816 */ /* 0x000fe40000000002 */
[----:B------:R-:W-:Y:S02]  /*6090*/  SHF.L.U32 R153, R33, 0x10, RZ ;  /* 0x0000001021997819 */ /* 0x000fe400000006ff */
[----:B------:R-:W-:Y:S01]  /*60a0*/  SHF.L.U32 R203, R35, 0x10, RZ ;  /* 0x0000001023cb7819 */ /* 0x000fe200000006ff */
[----:B------:R-:W1:Y:S04]  /*60b0*/  @P2 LDC R202, c[0x0][0x40c] ;  /* 0x00010300ffca2b82 */ /* 0x000e680000000800 */
[-CC-:B------:R-:W-:Y:S01]  /*60c0*/  @P1 FFMA.FTZ R95, R167, R159.reuse, R200.reuse ;  /* 0x0000009fa75f1223 */ /* 0x180fe200000100c8 */
[-CC-:B------:R-:W-:Y:S01]  /*60d0*/  @P1 FFMA.FTZ R92, R188, R159.reuse, R200.reuse ;  /* 0x0000009fbc5c1223 */ /* 0x180fe200000100c8 */
[-CC-:B------:R-:W-:Y:S01]  /*60e0*/  @P1 FFMA.FTZ R155, R185, R159.reuse, R200.reuse ;  /* 0x0000009fb99b1223 */ /* 0x180fe200000100c8 */
[-CC-:B------:R-:W-:Y:S01]  /*60f0*/  @P1 FFMA.FTZ R94, R190, R159.reuse, R200.reuse ;  /* 0x0000009fbe5e1223 */ /* 0x180fe200000100c8 */
[----:B------:R-:W-:Y:S01]  /*6100*/  @P1 FADD.FTZ R95, R182, -R95 ;  /* 0x8000005fb65f1221 */ /* 0x000fe20000010000 */
[-CC-:B------:R-:W-:Y:S01]  /*6110*/  @P1 FFMA.FTZ R197, R187, R159.reuse, R200.reuse ;  /* 0x0000009fbbc51223 */ /* 0x180fe200000100c8 */
[-CC-:B------:R-:W-:Y:S01]  /*6120*/  @P1 FFMA.FTZ R152, R192, R159.reuse, R200.reuse ;  /* 0x0000009fc0981223 */ /* 0x180fe200000100c8 */
[-CC-:B------:R-:W-:Y:S01]  /*6130*/  @P1 FFMA.FTZ R207, R198, R159.reuse, R200.reuse ;  /* 0x0000009fc6cf1223 */ /* 0x180fe200000100c8 */
[----:B------:R-:W-:Y:S01]  /*6140*/  @P1 FFMA.FTZ R205, R189, R159, R200 ;  /* 0x0000009fbdcd1223 */ /* 0x000fe200000100c8 */
[----:B------:R-:W-:Y:S01]  /*6150*/  @P1 FFMA.FTZ R93, R0, R95, R93 ;  /* 0x0000005f005d1223 */ /* 0x000fe2000001005d */
[----:B------:R-:W2:Y:S01]  /*6160*/  @P2 LDC R200, c[0x0][0x40c] ;  /* 0x00010300ffc82b82 */ /* 0x000ea20000000800 */
[----:B------:R-:W-:Y:S01]  /*6170*/  SHF.L.U32 R95, R2, 0x10, RZ ;  /* 0x00000010025f7819 */ /* 0x000fe200000006ff */
[----:B------:R-:W-:Y:S01]  /*6180*/  @P1 FADD.FTZ R2, R184, -R155 ;  /* 0x8000009bb8021221 */ /* 0x000fe20000010000 */
[----:B------:R-:W-:Y:S01]  /*6190*/  @P1 FADD.FTZ R92, R191, -R92 ;  /* 0x8000005cbf5c1221 */ /* 0x000fe20000010000 */
[----:B------:R-:W-:Y:S01]  /*61a0*/  @P1 FADD.FTZ R94, R193, -R94 ;  /* 0x8000005ec15e1221 */ /* 0x000fe20000010000 */
[----:B------:R-:W-:Y:S01]  /*61b0*/  SHF.L.U32 R159, R34, 0x10, RZ ;  /* 0x00000010229f7819 */ /* 0x000fe200000006ff */
[C---:B------:R-:W-:Y:S01]  /*61c0*/  @P1 FFMA.FTZ R153, R0.reuse, R2, R153 ;  /* 0x0000000200991223 */ /* 0x040fe20000010099 */
[----:B------:R-:W-:Y:S01]  /*61d0*/  PRMT R2, R33, 0x7632, R2 ;  /* 0x0000763221027816 */ /* 0x000fe20000000002 */
[----:B------:R-:W3:Y:S01]  /*61e0*/  @P2 LDC R208, c[0x0][0x40c] ;  /* 0x00010300ffd02b82 */ /* 0x000ee20000000800 */
[----:B------:R-:W-:Y:S01]  /*61f0*/  @P1 FFMA.FTZ R95, R0, R92, R95 ;  /* 0x0000005c005f1223 */ /* 0x000fe2000001005f */
[----:B------:R-:W-:Y:S01]  /*6200*/  PRMT R92, R34, 0x7632, R92 ;  /* 0x00007632225c7816 */ /* 0x000fe2000000005c */
[----:B------:R-:W-:Y:S01]  /*6210*/  @P1 FADD.FTZ R152, R195, -R152 ;  /* 0x80000098c3981221 */ /* 0x000fe20000010000 */
[----:B------:R-:W-:Y:S01]  /*6220*/  SHF.L.U32 R155, R2, 0x10, RZ ;  /* 0x00000010029b7819 */ /* 0x000fe200000006ff */
[----:B------:R-:W-:Y:S01]  /*6230*/  @P1 FADD.FTZ R2, R186, -R197 ;  /* 0x800000c5ba021221 */ /* 0x000fe20000010000 */
[----:B------:R-:W-:Y:S01]  /*6240*/  SHF.L.U32 R201, R92, 0x10, RZ ;  /* 0x000000105cc97819 */ /* 0x000fe200000006ff */
[----:B------:R-:W-:Y:S01]  /*6250*/  @P1 FADD.FTZ R207, R196, -R207 ;  /* 0x800000cfc4cf1221 */ /* 0x000fe20000010000 */
[----:B------:R-:W4:Y:S01]  /*6260*/  @P2 LDC R206, c[0x0][0x40c] ;  /* 0x00010300ffce2b82 */ /* 0x000f220000000800 */
[C---:B------:R-:W-:Y:S01]  /*6270*/  @P1 FFMA.FTZ R155, R0.reuse, R94, R155 ;  /* 0x0000005e009b1223 */ /* 0x040fe2000001009b */
[----:B------:R-:W-:Y:S01]  /*6280*/  PRMT R94, R35, 0x7632, R94 ;  /* 0x00007632235e7816 */ /* 0x000fe2000000005e */
[C---:B------:R-:W-:Y:S01]  /*6290*/  @P1 FFMA.FTZ R159, R0.reuse, R2, R159 ;  /* 0x00000002009f1223 */ /* 0x040fe2000001009f */
[----:B------:R-:W-:Y:S01]  /*62a0*/  @P1 FFMA.FTZ R201, R0, R152, R201 ;  /* 0x0000009800c91223 */ /* 0x000fe200000100c9 */
[----:B0-----:R-:W-:Y:S01]  /*62b0*/  @P2 FMUL.FTZ R2, R93, R154 ;  /* 0x0000009a5d022220 */ /* 0x001fe20000410000 */
[----:B------:R-:W-:Y:S01]  /*62c0*/  SHF.L.U32 R204, R94, 0x10, RZ ;  /* 0x000000105ecc7819 */ /* 0x000fe200000006ff */
[----:B------:R-:W-:Y:S01]  /*62d0*/  @P1 FADD.FTZ R94, R194, -R205 ;  /* 0x800000cdc25e1221 */ /* 0x000fe20000010000 */
[----:B------:R-:W0:Y:S01]  /*62e0*/  @P2 LDC R210, c[0x0][0x40c] ;  /* 0x00010300ffd22b82 */ /* 0x000e220000000800 */
[----:B--2---:R-:W-:Y:S01]  /*62f0*/  @P2 FMUL.FTZ R92, R95, R200 ;  /* 0x000000c85f5c2220 */ /* 0x004fe20000410000 */
[----:B------:R-:W-:Y:S01]  /*6300*/  @P2 F2FP.BF16.F32.PACK_AB R2, RZ, R2 ;  /* 0x00000002ff02223e */ /* 0x000fe200000010ff */
[C---:B------:R-:W-:Y:S01]  /*6310*/  @P1 FFMA.FTZ R203, R0.reuse, R94, R203 ;  /* 0x0000005e00cb1223 */ /* 0x040fe200000100cb */
[----:B------:R-:W-:-:S02]  /*6320*/  @P1 FFMA.FTZ R204, R0, R207, R204 ;  /* 0x000000cf00cc1223 */ /* 0x000fc400000100cc */
[----:B------:R-:W-:Y:S01]  /*6330*/  @P2 F2FP.BF16.F32.PACK_AB R0, RZ, R92 ;  /* 0x0000005cff00223e */ /* 0x000fe200000010ff */
[----:B-1----:R-:W-:Y:S01]  /*6340*/  @P2 FMUL.FTZ R92, R153, R202 ;  /* 0x000000ca995c2220 */ /* 0x002fe20000410000 */
[----:B------:R-:W1:Y:S01]  /*6350*/  @P2 LDC R212, c[0x0][0x40c] ;  /* 0x00010300ffd42b82 */ /* 0x000e620000000800 */
[----:B---3--:R-:W-:Y:S01]  /*6360*/  @P2 FMUL.FTZ R197, R159, R208 ;  /* 0x000000d09fc52220 */ /* 0x008fe20000410000 */
[----:B------:R-:W-:Y:S02]  /*6370*/  @P2 PRMT R148, R2, 0x7610, R148 ;  /* 0x0000761002942816 */ /* 0x000fe40000000094 */
[----:B------:R-:W-:Y:S02]  /*6380*/  @P2 F2FP.BF16.F32.PACK_AB R152, RZ, R92 ;  /* 0x0000005cff98223e */ /* 0x000fe400000010ff */
[----:B------:R-:W-:Y:S01]  /*6390*/  @P2 F2FP.BF16.F32.PACK_AB R197, RZ, R197 ;  /* 0x000000c5ffc5223e */ /* 0x000fe200000010ff */
[----:B----4-:R-:W-:Y:S01]  /*63a0*/  @P2 FMUL.FTZ R94, R155, R206 ;  /* 0x000000ce9b5e2220 */ /* 0x010fe20000410000 */
[----:B------:R-:W-:-:S02]  /*63b0*/  @P2 PRMT R149, R152, 0x7610, R149 ;  /* 0x0000761098952816 */ /* 0x000fc40000000095 */
[----:B------:R-:W-:Y:S02]  /*63c0*/  @P2 PRMT R150, R197, 0x7610, R150 ;  /* 0x00007610c5962816 */ /* 0x000fe40000000096 */
[----:B------:R-:W-:Y:S02]  /*63d0*/  @P2 F2FP.BF16.F32.PACK_AB R154, RZ, R94 ;  /* 0x0000005eff9a223e */ /* 0x000fe400000010ff */
[----:B------:R-:W-:Y:S01]  /*63e0*/  F2FP.BF16.F32.PACK_AB R92, R95, R93 ;  /* 0x0000005d5f5c723e */ /* 0x000fe200000010ff */
[----:B0-----:R-:W-:Y:S01]  /*63f0*/  @P2 FMUL.FTZ R200, R201, R210 ;  /* 0x000000d2c9c82220 */ /* 0x001fe20000410000 */
[----:B------:R-:W-:Y:S02]  /*6400*/  F2FP.BF16.F32.PACK_AB R93, R155, R153 ;  /* 0x000000999b5d723e */ /* 0x000fe400000010ff */
[----:B------:R-:W-:Y:S02]  /*6410*/  F2FP.BF16.F32.PACK_AB R94, R201, R159 ;  /* 0x0000009fc95e723e */ /* 0x000fe400000010ff */
[----:B------:R-:W-:-:S02]  /*6420*/  @P2 F2FP.BF16.F32.PACK_AB R200, RZ, R200 ;  /* 0x000000c8ffc8223e */ /* 0x000fc400000010ff */
[----:B------:R-:W-:Y:S01]  /*6430*/  @P2 PRMT R148, R148, 0x5410, R0 ;  /* 0x0000541094942816 */ /* 0x000fe20000000000 */
[----:B-1----:R-:W-:Y:S01]  /*6440*/  @P2 FMUL.FTZ R202, R203, R212 ;  /* 0x000000d4cbca2220 */ /* 0x002fe20000410000 */
[----:B------:R-:W-:Y:S02]  /*6450*/  @P2 PRMT R149, R149, 0x5410, R154 ;  /* 0x0000541095952816 */ /* 0x000fe4000000009a */
        /* <DEDUP_REMOVED lines=9> */
.L_x_3705:
        /* <DEDUP_REMOVED lines=70> */
.L_x_3704:
        /* <DEDUP_REMOVED lines=16> */
[----:B------:R-:W-:Y:S01]  /*6a50*/  FFMA.FTZ R205, R189, R159, R200 ;  /* 0x0000009fbdcd7223 */ /* 0x000fe200000100c8 */
[----:B------:R-:W-:Y:S01]  /*6a60*/  FADD.FTZ R159, R193, -R92 ;  /* 0x8000005cc19f7221 */ /* 0x000fe20000010000 */
[C---:B------:R-:W-:Y:S01]  /*6a70*/  FMUL.FTZ R2, R0.reuse, R93 ;  /* 0x0000005d00027220 */ /* 0x040fe20000410000 */
[----:B------:R-:W-:Y:S01]  /*6a80*/  FMUL.FTZ R92, R0, R95 ;  /* 0x0000005f005c7220 */ /* 0x000fe20000410000 */
[----:B------:R-:W2:Y:S01]  /*6a90*/  @P2 LDC R154, c[0x0][0x40c] ;  /* 0x00010300ff9a2b82 */ /* 0x000ea20000000800 */
[----:B------:R-:W-:Y:S01]  /*6aa0*/  FADD.FTZ R155, R184, -R155 ;  /* 0x8000009bb89b7221 */ /* 0x000fe20000010000 */
[----:B------:R-:W-:Y:S01]  /*6ab0*/  FADD.FTZ R201, R186, -R197 ;  /* 0x800000c5bac97221 */ /* 0x000fe20000010000 */
[----:B------:R-:W-:Y:S01]  /*6ac0*/  FSEL R197, R2, RZ, P1 ;  /* 0x000000ff02c57208 */ /* 0x000fe20000800000 */
[----:B------:R-:W-:Y:S01]  /*6ad0*/  FADD.FTZ R203, R195, -R94 ;  /* 0x8000005ec3cb7221 */ /* 0x000fe20000010000 */
[----:B------:R-:W-:Y:S01]  /*6ae0*/  FSEL R200, R92, RZ, P1 ;  /* 0x000000ff5cc87208 */ /* 0x000fe20000800000 */
[----:B------:R-:W-:Y:S01]  /*6af0*/  FADD.FTZ R205, R194, -R205 ;  /* 0x800000cdc2cd7221 */ /* 0x000fe20000010000 */
[C---:B------:R-:W-:Y:S01]  /*6b00*/  FMUL.FTZ R93, R0.reuse, R155 ;  /* 0x0000009b005d7220 */ /* 0x040fe20000410000 */
[----:B------:R-:W3:Y:S01]  /*6b10*/  @P2 LDC R206, c[0x0][0x40c] ;  /* 0x00010300ffce2b82 */ /* 0x000ee20000000800 */
[----:B------:R-:W-:Y:S01]  /*6b20*/  FMUL.FTZ R95, R0, R201 ;  /* 0x000000c9005f7220 */ /* 0x000fe20000410000 */
[----:B0-----:R-:W-:Y:S01]  /*6b30*/  @P2 FMUL.FTZ R2, R197, R152 ;  /* 0x00000098c5022220 */ /* 0x001fe20000410000 */
[----:B------:R-:W-:Y:S01]  /*6b40*/  FADD.FTZ R211, R196, -R211 ;  /* 0x800000d3c4d37221 */ /* 0x000fe20000010000 */
        /* <DEDUP_REMOVED lines=19> */
[----:B------:R-:W-:Y:S02]  /*6c80*/  @P2 PRMT R149, R95, 0x7610, R149 ;  /* 0x000076105f952816 */ /* 0x000fe40000000095 */
[----:B------:R-:W-:Y:S01]  /*6c90*/  @P2 F2FP.BF16.F32.PACK_AB R153, RZ, R94 ;  /* 0x0000005eff99223e */ /* 0x000fe200000010ff */
[----:B0-----:R-:W-:Y:S01]  /*6ca0*/  @P2 FMUL.FTZ R93, R202, R207 ;  /* 0x000000cfca5d2220 */ /* 0x001fe20000410000 */
[----:B------:R-:W-:Y:S02]  /*6cb0*/  @P2 PRMT R148, R148, 0x5410, R0 ;  /* 0x0000541094942816 */ /* 0x000fe40000000000 */
[----:B------:R-:W-:Y:S02]  /*6cc0*/  FSEL R0, R159, RZ, P1 ;  /* 0x000000ff9f007208 */ /* 0x000fe40000800000 */
[----:B------:R-:W-:Y:S02]  /*6cd0*/  @P2 F2FP.BF16.F32.PACK_AB R152, RZ, R93 ;  /* 0x0000005dff98223e */ /* 0x000fe400000010ff */
[----:B------:R-:W-:Y:S01]  /*6ce0*/  @P2 PRMT R150, R153, 0x7610, R150 ;  /* 0x0000761099962816 */ /* 0x000fe20000000096 */
[----:B-1----:R-:W-:Y:S01]  /*6cf0*/  @P2 FMUL.FTZ R154, R204, R209 ;  /* 0x000000d1cc9a2220 */ /* 0x002fe20000410000 */
[----:B------:R-:W-:-:S02]  /*6d00*/  F2FP.BF16.F32.PACK_AB R92, R200, R197 ;  /* 0x000000c5c85c723e */ /* 0x000fc400000010ff */
[----:B------:R-:W-:Y:S02]  /*6d10*/  F2FP.BF16.F32.PACK_AB R93, R202, R201 ;  /* 0x000000c9ca5d723e */ /* 0x000fe400000010ff */
[----:B------:R-:W-:Y:S02]  /*6d20*/  @P2 F2FP.BF16.F32.PACK_AB R154, RZ, R154 ;  /* 0x0000009aff9a223e */ /* 0x000fe400000010ff */
[----:B------:R-:W-:Y:S01]  /*6d30*/  F2FP.BF16.F32.PACK_AB R94, R204, R203 ;  /* 0x000000cbcc5e723e */ /* 0x000fe200000010ff */
        /* <DEDUP_REMOVED lines=11> */
.L_x_3707:
[----:B0-23--:R-:W0:Y:S01]  /*6df0*/  @P2 LDC R152, c[0x0][0x40c] ;  /* 0x00010300ff982b82 */ /* 0x00de220000000800 */
[-CC-:B------:R-:W-:Y:S01]  /*6e00*/  FFMA.FTZ R153, R167, R159.reuse, R200.reuse ;  /* 0x0000009fa7997223 */ /* 0x180fe200000100c8 */
[----:B------:R-:W-:Y:S01]  /*6e10*/  ISETP.GT.AND P1, PT, R2, RZ, PT ;  /* 0x000000ff0200720c */ /* 0x000fe20003f24270 */
[-CC-:B------:R-:W-:Y:S01]  /*6e20*/  FFMA.FTZ R2, R188, R159.reuse, R200.reuse ;  /* 0x0000009fbc027223 */ /* 0x180fe200000100c8 */
[-CC-:B------:R-:W-:Y:S01]  /*6e30*/  FFMA.FTZ R197, R185, R159.reuse, R200.reuse ;  /* 0x0000009fb9c57223 */ /* 0x180fe200000100c8 */
[----:B------:R-:W-:Y:S01]  /*6e40*/  @P2 FADD.FTZ R153, R182, -R153 ;  /* 0x80000099b6992221 */ /* 0x000fe20000010000 */
[-CC-:B------:R-:W-:Y:S01]  /*6e50*/  FFMA.FTZ R202, R190, R159.reuse, R200.reuse ;  /* 0x0000009fbeca7223 */ /* 0x180fe200000100c8 */
[--C-:B------:R-:W-:Y:S01]  /*6e60*/  FFMA.FTZ R201, R187, R159, R200.reuse ;  /* 0x0000009fbbc97223 */ /* 0x100fe200000100c8 */
        /* <DEDUP_REMOVED lines=57> */
.L_x_3706:
[----:B------:R-:W-:Y:S05]  /*7200*/  BSYNC.RECONVERGENT B2 ;  /* 0x0000000000027941 */ /* 0x000fea0003800200 */
.L_x_3703:
[----:B------:R-:W0:Y:S08]  /*7210*/  @P0 LDC.64 R154, c[0x0][0x478] ;  /* 0x00011e00ff9a0b82 */ /* 0x000e300000000a00 */
[----:B------:R-:W1:Y:S01]  /*7220*/  @P2 LDC.64 R152, c[0x0][0x468] ;  /* 0x00011a00ff982b82 */ /* 0x000e620000000a00 */
[----:B0-----:R-:W-:-:S05]  /*7230*/  @P0 IMAD.WIDE.U32 R154, R199, 0x10, R154 ;  /* 0x00000010c79a0825 */ /* 0x001fca00078e009a */
[----:B------:R4:W-:Y:S01]  /*7240*/  @P0 STG.E.128 desc[UR6][R154.64], R92 ;  /* 0x0000005c9a000986 */ /* 0x0009e2000c101d06 */
[----:B-1----:R-:W-:-:S05]  /*7250*/  @P2 IMAD.WIDE.U32 R152, R157, 0x10, R152 ;  /* 0x000000109d982825 */ /* 0x002fca00078e0098 */
[----:B------:R4:W-:Y:S02]  /*7260*/  @P2 STG.E.128 desc[UR6][R152.64], R148 ;  /* 0x0000009498002986 */ /* 0x0009e4000c101d06 */
.L_x_3702:
[----:B------:R-:W-:Y:S05]  /*7270*/  BSYNC.RECONVERGENT B0 ;  /* 0x0000000000007941 */ /* 0x000fea0003800200 */
.L_x_3701:
[----:B0-234-:R-:W0:Y:S02]  /*7280*/  LDC.64 R152, c[0x0][0x380] ;  /* 0x0000e000ff987b82 */ /* 0x01de240000000a00 */
[----:B0-----:R-:W-:-:S04]  /*7290*/  LEA R4, R152, R4, 0x2 ;  /* 0x0000000498047211 */ /* 0x001fc800078e10ff */
[----:B------:R-:W-:-:S13]  /*72a0*/  ISETP.GE.AND P0, PT, R4, R153, PT ;  /* 0x000000990400720c */ /* 0x000fda0003f06270 */
[----:B------:R-:W-:Y:S05]  /*72b0*/  @!P0 BRA `(.L_x_3708) ;  /* 0xffffff9400148947 */ /* 0x000fea000383ffff */
.L_x_3669:
[----:B------:R-:W-:Y:S05]  /*72c0*/  BSYNC B1 ;  /* 0x0000000000017941 */ /* 0x000fea0003800000 */
.L_x_3668:
        /* <DEDUP_REMOVED lines=122> */
[----:B------:R-:W-:Y:S04]  /*7a70*/  LDS R36, [R6+0x2400] ;  /* 0x0024000006247984 */ /* 0x000fe80000000800 */
[----:B------:R-:W-:Y:S04]  /*7a80*/  LDS R38, [R6+0x3400] ;  /* 0x0034000006267984 */ /* 0x000fe80000000800 */
[----:B------:R-:W4:Y:S04]  /*7a90*/  LDS R15, [R6+0x600] ;  /* 0x00060000060f7984 */ /* 0x000f280000000800 */
[----:B------:R-:W4:Y:S01]  /*7aa0*/  LDS R18, [R6+0x1600] ;  /* 0x0016000006127984 */ /* 0x000f220000000800 */
[----:B0-----:R-:W-:-:S03]  /*7ab0*/  FADD.FTZ R4, RZ, R4 ;  /* 0x00000004ff047221 */ /* 0x001fc60000010000 */
[----:B------:R-:W0:Y:S01]  /*7ac0*/  LDS R20, [R6+0x2600] ;  /* 0x0026000006147984 */ /* 0x000e220000000800 */
[----:B-1----:R-:W-:-:S03]  /*7ad0*/  FADD.FTZ R4, R4, R41 ;  /* 0x0000002904047221 */ /* 0x002fc60000010000 */
[----:B------:R-:W-:Y:S01]  /*7ae0*/  LDS R22, [R6+0x3600] ;  /* 0x0036000006167984 */ /* 0x000fe20000000800 */
[----:B--2---:R-:W-:-:S03]  /*7af0*/  FADD.FTZ R4, R4, R43 ;  /* 0x0000002b04047221 */ /* 0x004fc60000010000 */
[----:B------:R-:W-:Y:S01]  /*7b00*/  LDS R41, [R6+0x2200] ;  /* 0x0022000006297984 */ /* 0x000fe20000000800 */
[----:B---3--:R-:W-:-:S03]  /*7b10*/  FADD.FTZ R45, R4, R45 ;  /* 0x0000002d042d7221 */ /* 0x008fc60000010000 */
[----:B------:R-:W-:Y:S01]  /*7b20*/  LDS R43, [R6+0x3200] ;  /* 0x00320000062b7984 */ /* 0x000fe20000000800 */
[----:B----4-:R-:W-:-:S03]  /*7b30*/  FADD.FTZ R0, RZ, R0 ;  /* 0x00000000ff007221 */ /* 0x010fc60000010000 */
[----:B------:R1:W-:Y:S01]  /*7b40*/  @P5 STG.E desc[UR6][R2.64], R45 ;  /* 0x0000002d02005986 */ /* 0x0003e2000c101906 */
[----:B------:R-:W-:-:S03]  /*7b50*/  FADD.FTZ R7, RZ, R7 ;  /* 0x00000007ff077221 */ /* 0x000fc60000010000 */
[----:B------:R-:W2:Y:S04]  /*7b60*/  LDS R16, [R6+0x800] ;  /* 0x0008000006107984 */ /* 0x000ea80000000800 */
[----:B------:R-:W3:Y:S01]  /*7b70*/  LDS R17, [R6+0x1800] ;  /* 0x0018000006117984 */ /* 0x000ee20000000800 */
[----:B-1----:R-:W-:-:S03]  /*7b80*/  @P5 MOV R2, R40 ;  /* 0x0000002800025202 */ /* 0x002fc60000000f00 */
[----:B------:R-:W1:Y:S01]  /*7b90*/  LDS R21, [R6+0x2800] ;  /* 0x0028000006157984 */ /* 0x000e620000000800 */
[-C--:B------:R-:W-:Y:S01]  /*7ba0*/  @P5 MOV R3, R47.reuse ;  /* 0x0000002f00035202 */ /* 0x080fe20000000f00 */
[----:B------:R-:W-:Y:S01]  /*7bb0*/  FADD.FTZ R15, RZ, R15 ;  /* 0x0000000fff0f7221 */ /* 0x000fe20000010000 */
[----:B------:R-:W-:Y:S01]  /*7bc0*/  @P5 IADD3 R40, P6, PT, R40, 0x200, RZ ;  /* 0x0000020028285810 */ /* 0x000fe20007fde0ff */
[----:B------:R-:W4:Y:S02]  /*7bd0*/  LDS R27, [R6+0x3800] ;  /* 0x00380000061b7984 */ /* 0x000f240000000800 */
[----:B------:R-:W-:Y:S01]  /*7be0*/  FADD.FTZ R15, R15, R18 ;  /* 0x000000120f0f7221 */ /* 0x000fe20000010000 */
[----:B------:R-:W-:Y:S01]  /*7bf0*/  @P5 IADD3.X R47, PT, PT, RZ, R47, RZ, P6, !PT ;  /* 0x0000002fff2f5210 */ /* 0x000fe200037fe4ff */
[----:B------:R0:W-:Y:S01]  /*7c00*/  @P5 STG.E desc[UR6][R2.64], R31 ;  /* 0x0000001f02005986 */ /* 0x0001e2000c101906 */
[----:B------:R-:W-:Y:S02]  /*7c10*/  @P0 MOV R4, R40 ;  /* 0x0000002800040202 */ /* 0x000fe40000000f00 */
[----:B------:R-:W-:Y:S01]  /*7c20*/  @P0 MOV R5, R47 ;  /* 0x0000002f00050202 */ /* 0x000fe20000000f00 */
[----:B------:R-:W4:Y:S01]  /*7c30*/  LDS R31, [R6+0x1200] ;  /* 0x00120000061f7984 */ /* 0x000f220000000800 */
[----:B------:R-:W-:Y:S01]  /*7c40*/  ISETP.GE.U32.AND P5, PT, R34, 0x380, PT ;  /* 0x000003802200780c */ /* 0x000fe20003fa6070 */
[----:B0-----:R-:W-:-:S02]  /*7c50*/  FADD.FTZ R15, R15, R20 ;  /* 0x000000140f0f7221 */ /* 0x001fc40000010000 */
[----:B------:R-:W-:Y:S01]  /*7c60*/  LDS R19, [R6+0x1a00] ;  /* 0x001a000006137984 */ /* 0x000fe20000000800 */
[----:B------:R-:W-:-:S03]  /*7c70*/  @P0 MOV R2, R42 ;  /* 0x0000002a00020202 */ /* 0x000fc60000000f00 */
[----:B------:R-:W-:Y:S01]  /*7c80*/  LDS R23, [R6+0x2a00] ;  /* 0x002a000006177984 */ /* 0x000fe20000000800 */
[----:B------:R-:W-:Y:S02]  /*7c90*/  @P0 IADD3 R42, P6, PT, R42, 0x200, RZ ;  /* 0x000002002a2a0810 */ /* 0x000fe40007fde0ff */
[-C--:B------:R-:W-:Y:S01]  /*7ca0*/  @P0 MOV R3, R49.reuse ;  /* 0x0000003100030202 */ /* 0x080fe20000000f00 */
[----:B------:R-:W-:Y:S01]  /*7cb0*/  LDS R10, [R6+0x1c00] ;  /* 0x001c0000060a7984 */ /* 0x000fe20000000800 */
[----:B------:R-:W-:Y:S02]  /*7cc0*/  @P0 IADD3.X R49, PT, PT, RZ, R49, RZ, P6, !PT ;  /* 0x00000031ff310210 */ /* 0x000fe400037fe4ff */
[----:B------:R-:W-:Y:S01]  /*7cd0*/  @P0 IADD3 R40, P6, PT, R40, 0x200, RZ ;  /* 0x0000020028280810 */ /* 0x000fe20007fde0ff */
[----:B------:R-:W-:Y:S01]  /*7ce0*/  LDS R29, [R6+0x3a00] ;  /* 0x003a0000061d7984 */ /* 0x000fe20000000800 */
[----:B--2---:R-:W-:Y:S02]  /*7cf0*/  FADD.FTZ R16, RZ, R16 ;  /* 0x00000010ff107221 */ /* 0x004fe40000010000 */
[----:B------:R-:W-:Y:S01]  /*7d00*/  @P0 IADD3.X R47, PT, PT, RZ, R47, RZ, P6, !PT ;  /* 0x0000002fff2f0210 */ /* 0x000fe200037fe4ff */
[----:B------:R-:W-:Y:S01]  /*7d10*/  LDS R12, [R6+0x2c00] ;  /* 0x002c0000060c7984 */ /* 0x000fe20000000800 */
[----:B------:R-:W-:Y:S01]  /*7d20*/  ISETP.GE.U32.AND P6, PT, R34, 0x400, PT ;  /* 0x000004002200780c */ /* 0x000fe20003fc6070 */
[----:B---3--:R-:W-:-:S02]  /*7d30*/  FADD.FTZ R16, R16, R17 ;  /* 0x0000001110107221 */ /* 0x008fc40000010000 */
[----:B------:R-:W0:Y:S02]  /*7d40*/  LDS R34, [R6+0x1400] ;  /* 0x0014000006227984 */ /* 0x000e240000000800 */
[----:B-1----:R-:W-:Y:S02]  /*7d50*/  FADD.FTZ R16, R16, R21 ;  /* 0x0000001510107221 */ /* 0x002fe40000010000 */
[----:B------:R-:W1:Y:S02]  /*7d60*/  LDS R8, [R6+0xe00] ;  /* 0x000e000006087984 */ /* 0x000e640000000800 */
[----:B----4-:R-:W-:Y:S02]  /*7d70*/  FADD.FTZ R27, R16, R27 ;  /* 0x0000001b101b7221 */ /* 0x010fe40000010000 */
[----:B------:R-:W-:Y:S04]  /*7d80*/  LDS R14, [R6+0x3c00] ;  /* 0x003c0000060e7984 */ /* 0x000fe80000000800 */
[----:B------:R-:W-:Y:S01]  /*7d90*/  LDS R17, [R6+0x3e00] ;  /* 0x003e000006117984 */ /* 0x000fe20000000800 */
[----:B------:R-:W-:-:S04]  /*7da0*/  FADD.FTZ R0, R0, R31 ;  /* 0x0000001f00007221 */ /* 0x000fc80000010000 */
[----:B------:R-:W-:-:S04]  /*7db0*/  FADD.FTZ R0, R0, R41 ;  /* 0x0000002900007221 */ /* 0x000fc80000010000 */
[----:B------:R-:W-:Y:S02]  /*7dc0*/  FADD.FTZ R43, R0, R43 ;  /* 0x0000002b002b7221 */ /* 0x000fe40000010000 */
[----:B------:R-:W2:Y:S04]  /*7dd0*/  LDS R0, [R6+0xa00] ;  /* 0x000a000006007984 */ /* 0x000ea80000000800 */
[----:B------:R3:W-:Y:S04]  /*7de0*/  @P0 STG.E desc[UR6][R2.64], R43 ;  /* 0x0000002b02000986 */ /* 0x0007e8000c101906 */
[----:B------:R4:W-:Y:S01]  /*7df0*/  @P0 STG.E desc[UR6][R4.64], R33 ;  /* 0x0000002104000986 */ /* 0x0009e2000c101906 */
[----:B0-----:R-:W-:Y:S01]  /*7e00*/  FADD.FTZ R7, R7, R34 ;  /* 0x0000002207077221 */ /* 0x001fe20000010000 */
[----:B---3--:R-:W-:-:S02]  /*7e10*/  @P4 MOV R2, R42 ;  /* 0x0000002a00024202 */ /* 0x008fc40000000f00 */
[-C--:B------:R-:W-:Y:S01]  /*7e20*/  @P4 MOV R3, R49.reuse ;  /* 0x0000003100034202 */ /* 0x080fe20000000f00 */
[----:B------:R-:W-:Y:S01]  /*7e30*/  FADD.FTZ R7, R7, R36 ;  /* 0x0000002407077221 */ /* 0x000fe20000010000 */
[----:B------:R-:W-:Y:S01]  /*7e40*/  @P4 IADD3 R42, P0, PT, R42, 0x200, RZ ;  /* 0x000002002a2a4810 */ /* 0x000fe20007f1e0ff */
[----:B----4-:R-:W-:Y:S01]  /*7e50*/  FADD.FTZ R5, R15, R22 ;  /* 0x000000160f057221 */ /* 0x010fe20000010000 */
[----:B-1----:R-:W-:Y:S01]  /*7e60*/  FADD.FTZ R8, RZ, R8 ;  /* 0x00000008ff087221 */ /* 0x002fe20000010000 */
[----:B------:R-:W-:Y:S01]  /*7e70*/  FADD.FTZ R25, R7, R38 ;  /* 0x0000002607197221 */ /* 0x000fe20000010000 */
[----:B------:R-:W0:Y:S01]  /*7e80*/  LDS R15, [R6+0x1e00] ;  /* 0x001e0000060f7984 */ /* 0x000e220000000800 */
[----:B------:R-:W-:-:S03]  /*7e90*/  @P4 IADD3.X R49, PT, PT, RZ, R49, RZ, P0, !PT ;  /* 0x00000031ff314210 */ /* 0x000fc600007fe4ff */
[----:B------:R-:W1:Y:S04]  /*7ea0*/  LDS R7, [R6+0xc00] ;  /* 0x000c000006077984 */ /* 0x000e680000000800 */
[----:B------:R3:W-:Y:S01]  /*7eb0*/  @P4 STG.E desc[UR6][R2.64], R25 ;  /* 0x0000001902004986 */ /* 0x0007e2000c101906 */
[----:B--2---:R-:W-:Y:S01]  /*7ec0*/  FADD.FTZ R0, RZ, R0 ;  /* 0x00000000ff007221 */ /* 0x004fe20000010000 */
[----:B---3--:R-:W-:-:S03]  /*7ed0*/  @P4 MOV R2, R40 ;  /* 0x0000002800024202 */ /* 0x008fc60000000f00 */
[----:B------:R-:W-:Y:S01]  /*7ee0*/  FADD.FTZ R0, R0, R19 ;  /* 0x0000001300007221 */ /* 0x000fe20000010000 */
[-C--:B------:R-:W-:Y:S02]  /*7ef0*/  @P4 MOV R3, R47.reuse ;  /* 0x0000002f00034202 */ /* 0x080fe40000000f00 */
[----:B------:R-:W-:Y:S01]  /*7f00*/  @P4 IADD3 R40, P0, PT, R40, 0x200, RZ ;  /* 0x0000020028284810 */ /* 0x000fe20007f1e0ff */
[----:B------:R-:W-:Y:S02]  /*7f10*/  FADD.FTZ R0, R0, R23 ;  /* 0x0000001700007221 */ /* 0x000fe40000010000 */
[----:B------:R2:W-:Y:S01]  /*7f20*/  @P4 STG.E desc[UR6][R2.64], R9 ;  /* 0x0000000902004986 */ /* 0x0005e2000c101906 */
[----:B------:R-:W-:Y:S01]  /*7f30*/  @P4 IADD3.X R47, PT, PT, RZ, R47, RZ, P0, !PT ;  /* 0x0000002fff2f4210 */ /* 0x000fe200007fe4ff */
[----:B------:R-:W-:Y:S02]  /*7f40*/  FADD.FTZ R29, R0, R29 ;  /* 0x0000001d001d7221 */ /* 0x000fe40000010000 */
[----:B------:R-:W3:Y:S01]  /*7f50*/  LDS R9, [R6+0x2e00] ;  /* 0x002e000006097984 */ /* 0x000ee20000000800 */
[----:B--2---:R-:W-:Y:S01]  /*7f60*/  @P3 MOV R2, R42 ;  /* 0x0000002a00023202 */ /* 0x004fe20000000f00 */
[----:B0-----:R-:W-:Y:S01]  /*7f70*/  FADD.FTZ R8, R8, R15 ;  /* 0x0000000f08087221 */ /* 0x001fe20000010000 */
[----:B------:R-:W-:-:S02]  /*7f80*/  @P3 MOV R3, R49 ;  /* 0x0000003100033202 */ /* 0x000fc40000000f00 */
[----:B------:R-:W-:Y:S01]  /*7f90*/  @P3 IADD3 R42, P0, PT, R42, 0x200, RZ ;  /* 0x000002002a2a3810 */ /* 0x000fe20007f1e0ff */
[----:B-1----:R-:W-:Y:S02]  /*7fa0*/  FADD.FTZ R7, RZ, R7 ;  /* 0x00000007ff077221 */ /* 0x002fe40000010000 */
[----:B------:R0:W-:Y:S01]  /*7fb0*/  @P3 STG.E desc[UR6][R2.64], R5 ;  /* 0x0000000502003986 */ /* 0x0001e2000c101906 */
[----:B------:R-:W-:Y:S01]  /*7fc0*/  @P3 IADD3.X R49, PT, PT, RZ, R49, RZ, P0, !PT ;  /* 0x00000031ff313210 */ /* 0x000fe200007fe4ff */
[----:B------:R-:W-:-:S04]  /*7fd0*/  FADD.FTZ R7, R7, R10 ;  /* 0x0000000a07077221 */ /* 0x000fc80000010000 */
[----:B------:R-:W-:Y:S01]  /*7fe0*/  FADD.FTZ R7, R7, R12 ;  /* 0x0000000c07077221 */ /* 0x000fe20000010000 */
[----:B0-----:R-:W-:Y:S01]  /*7ff0*/  @P3 MOV R2, R40 ;  /* 0x0000002800023202 */ /* 0x001fe20000000f00 */
[----:B------:R-:W-:Y:S01]  /*8000*/  @P3 IMAD.MOV.U32 R3, RZ, RZ, R47 ;  /* 0x000000ffff033224 */ /* 0x000fe200078e002f */
[----:B------:R-:W-:-:S04]  /*8010*/  @P3 IADD3 R40, P4, PT, R40, 0x200, RZ ;  /* 0x0000020028283810 */ /* 0x000fc80007f9e0ff */
[----:B------:R0:W-:Y:S01]  /*8020*/  @P3 STG.E desc[UR6][R2.64], R35 ;  /* 0x0000002302003986 */ /* 0x0001e2000c101906 */
[----:B------:R-:W-:Y:S01]  /*8030*/  @P3 IADD3.X R47, PT, PT, RZ, R47, RZ, P4, !PT ;  /* 0x0000002fff2f3210 */ /* 0x000fe200027fe4ff */
[----:B---3--:R-:W-:-:S04]  /*8040*/  FADD.FTZ R8, R8, R9 ;  /* 0x0000000908087221 */ /* 0x008fc80000010000 */
[----:B------:R-:W-:Y:S01]  /*8050*/  FADD.FTZ R17, R8, R17 ;  /* 0x0000001108117221 */ /* 0x000fe20000010000 */
        /* <DEDUP_REMOVED lines=15> */
[----:B0-----:R-:W-:Y:S01]  /*8150*/  FADD.FTZ R11, R7, R14 ;  /* 0x0000000e070b7221 */ /* 0x001fe20000010000 */
[----:B------:R-:W-:-:S02]  /*8160*/  @P1 MOV R2, R42 ;  /* 0x0000002a00021202 */ /* 0x000fc40000000f00 */
        /* <DEDUP_REMOVED lines=22> */
.L_x_3679:
        /* <DEDUP_REMOVED lines=8> */
.L_x_3710:
[----:B------:R-:W-:Y:S05]  /*8350*/  BSYNC B0 ;  /* 0x0000000000007941 */ /* 0x000fea0003800000 */
.L_x_3709:
        /* <DEDUP_REMOVED lines=8> */
.L_x_3711:
[----:B------:R-:W-:Y:S01]  /*83e0*/  FADD.FTZ R152, R152, R203 ;  /* 0x000000cb98987221 */ /* 0x000fe20000010000 */
[----:B------:R-:W-:-:S04]  /*83f0*/  HFMA2 R204, -RZ, RZ, 0, 1.1920928955078125e-07 ;  /* 0x00000002ffcc7431 */ /* 0x000fc800000001ff */
[----:B------:R-:W-:Y:S02]  /*8400*/  MOV R205, R152 ;  /* 0x0000009800cd7202 */ /* 0x000fe40000000f00 */
[----:B------:R-:W-:-:S07]  /*8410*/  MOV R153, R201 ;  /* 0x000000c900997202 */ /* 0x000fce0000000f00 */
[----:B------:R-:W-:Y:S05]  /*8420*/  WARPSYNC.COLLECTIVE R200, `(.L_x_3712) ;  /* 0x00000000c8087348 */ /* 0x000fea0003c00000 */
[----:B------:R0:W1:Y:S02]  /*8430*/  SHFL.BFLY P0, R201, R205, R204, R207 ;  /* 0x0c0000cccdc97389 */ /* 0x00006400000000cf */
[----:B01----:R-:W-:Y:S05]  /*8440*/  ENDCOLLECTIVE ;  /* 0x000000000000791b */ /* 0x003fea0003800000 */
.L_x_3712:
[----:B------:R-:W-:-:S05]  /*8450*/  FADD.FTZ R153, R153, R202 ;  /* 0x000000ca99997221 */ /* 0x000fca0000010000 */
[----:B------:R-:W-:Y:S02]  /*8460*/  MOV R205, R153 ;  /* 0x0000009900cd7202 */ /* 0x000fe40000000f00 */
[----:B------:R-:W-:-:S07]  /*8470*/  MOV R155, R201 ;  /* 0x000000c9009b7202 */ /* 0x000fce0000000f00 */
[----:B------:R-:W-:Y:S05]  /*8480*/  WARPSYNC.COLLECTIVE R200, `(.L_x_3713) ;  /* 0x00000000c8087348 */ /* 0x000fea0003c00000 */
[----:B------:R0:W1:Y:S02]  /*8490*/  SHFL.BFLY P0, R201, R205, R204, R207 ;  /* 0x0c0000cccdc97389 */ /* 0x00006400000000cf */
[----:B01----:R-:W-:Y:S05]  /*84a0*/  ENDCOLLECTIVE ;  /* 0x000000000000791b */ /* 0x003fea0003800000 */
.L_x_3713:
[----:B------:R-:W-:Y:S01]  /*84b0*/  FADD.FTZ R155, R152, R155 ;  /* 0x0000009b989b7221 */ /* 0x000fe20000010000 */
[----:B------:R-:W-:-:S04]  /*84c0*/  HFMA2 R204, -RZ, RZ, 0, 2.384185791015625e-07 ;  /* 0x00000004ffcc7431 */ /* 0x000fc800000001ff */
[----:B------:R-:W-:Y:S02]  /*84d0*/  MOV R205, R155 ;  /* 0x0000009b00cd7202 */ /* 0x000fe40000000f00 */
[----:B------:R-:W-:-:S07]  /*84e0*/  MOV R154, R201 ;  /* 0x000000c9009a7202 */ /* 0x000fce0000000f00 */
[----:B------:R-:W-:Y:S05]  /*84f0*/  WARPSYNC.COLLECTIVE R200, `(.L_x_3714) ;  /* 0x00000000c8087348 */ /* 0x000fea0003c00000 */
[----:B------:R0:W1:Y:S02]  /*8500*/  SHFL.BFLY P0, R201, R205, R204, R207 ;  /* 0x0c0000cccdc97389 */ /* 0x00006400000000cf */
[----:B01----:R-:W-:Y:S05]  /*8510*/  ENDCOLLECTIVE ;  /* 0x000000000000791b */ /* 0x003fea0003800000 */
.L_x_3714:
[----:B------:R-:W-:-:S05]  /*8520*/  FADD.FTZ R154, R153, R154 ;  /* 0x0000009a999a7221 */ /* 0x000fca0000010000 */
[----:B------:R-:W-:Y:S02]  /*8530*/  MOV R205, R154 ;  /* 0x0000009a00cd7202 */ /* 0x000fe40000000f00 */
[----:B------:R-:W-:-:S07]  /*8540*/  MOV R156, R201 ;  /* 0x000000c9009c7202 */ /* 0x000fce0000000f00 */
[----:B------:R-:W-:Y:S05]  /*8550*/  WARPSYNC.COLLECTIVE R200, `(.L_x_3715) ;  /* 0x00000000c8087348 */ /* 0x000fea0003c00000 */
[----:B------:R0:W1:Y:S02]  /*8560*/  SHFL.BFLY P0, R201, R205, R204, R207 ;  /* 0x0c0000cccdc97389 */ /* 0x00006400000000cf */
[----:B01----:R-:W-:Y:S05]  /*8570*/  ENDCOLLECTIVE ;  /* 0x000000000000791b */ /* 0x003fea0003800000 */
.L_x_3715:
[----:B------:R-:W-:Y:S01]  /*8580*/  FADD.FTZ R156, R155, R156 ;  /* 0x0000009c9b9c7221 */ /* 0x000fe20000010000 */
[----:B------:R-:W-:-:S04]  /*8590*/  HFMA2 R204, -RZ, RZ, 0, 4.76837158203125e-07 ;  /* 0x00000008ffcc7431 */ /* 0x000fc800000001ff */
[----:B------:R-:W-:Y:S02]  /*85a0*/  MOV R205, R156 ;  /* 0x0000009c00cd7202 */ /* 0x000fe40000000f00 */
[----:B------:R-:W-:-:S07]  /*85b0*/  MOV R157, R201 ;  /* 0x000000c9009d7202 */ /* 0x000fce0000000f00 */
[----:B------:R-:W-:Y:S05]  /*85c0*/  WARPSYNC.COLLECTIVE R200, `(.L_x_3716) ;  /* 0x00000000c8087348 */ /* 0x000fea0003c00000 */
[----:B------:R0:W1:Y:S02]  /*85d0*/  SHFL.BFLY P0, R201, R205, R204, R207 ;  /* 0x0c0000cccdc97389 */ /* 0x00006400000000cf */
[----:B01----:R-:W-:Y:S05]  /*85e0*/  ENDCOLLECTIVE ;  /* 0x000000000000791b */ /* 0x003fea0003800000 */
.L_x_3716:
[----:B------:R-:W-:-:S05]  /*85f0*/  FADD.FTZ R157, R154, R157 ;  /* 0x0000009d9a9d7221 */ /* 0x000fca0000010000 */
[----:B------:R-:W-:Y:S02]  /*8600*/  MOV R205, R157 ;  /* 0x0000009d00cd7202 */ /* 0x000fe40000000f00 */
[----:B------:R-:W-:-:S07]  /*8610*/  MOV R159, R201 ;  /* 0x000000c9009f7202 */ /* 0x000fce0000000f00 */
[----:B------:R-:W-:Y:S05]  /*8620*/  WARPSYNC.COLLECTIVE R200, `(.L_x_3717) ;  /* 0x00000000c8087348 */ /* 0x000fea0003c00000 */
[----:B------:R0:W1:Y:S02]  /*8630*/  SHFL.BFLY P0, R201, R205, R204, R207 ;  /* 0x0c0000cccdc97389 */ /* 0x00006400000000cf */
[----:B01----:R-:W-:Y:S05]  /*8640*/  ENDCOLLECTIVE ;  /* 0x000000000000791b */ /* 0x003fea0003800000 */
.L_x_3717:
[----:B------:R-:W-:Y:S01]  /*8650*/  FADD.FTZ R159, R156, R159 ;  /* 0x0000009f9c9f7221 */ /* 0x000fe20000010000 */
[----:B------:R-:W-:-:S04]  /*8660*/  HFMA2 R204, -RZ, RZ, 0, 9.5367431640625e-07 ;  /* 0x00000010ffcc7431 */ /* 0x000fc800000001ff */
[----:B------:R-:W-:Y:S02]  /*8670*/  MOV R205, R159 ;  /* 0x0000009f00cd7202 */ /* 0x000fe40000000f00 */
[----:B------:R-:W-:-:S07]  /*8680*/  MOV R158, R201 ;  /* 0x000000c9009e7202 */ /* 0x000fce0000000f00 */
[----:B------:R-:W-:Y:S05]  /*8690*/  WARPSYNC.COLLECTIVE R200, `(.L_x_3718) ;  /* 0x00000000c8087348 */ /* 0x000fea0003c00000 */
[----:B------:R0:W1:Y:S02]  /*86a0*/  SHFL.BFLY P0, R201, R205, R204, R207 ;  /* 0x0c0000cccdc97389 */ /* 0x00006400000000cf */
[----:B01----:R-:W-:Y:S05]  /*86b0*/  ENDCOLLECTIVE ;  /* 0x000000000000791b */ /* 0x003fea0003800000 */
.L_x_3718:
[----:B------:R-:W-:-:S05]  /*86c0*/  FADD.FTZ R158, R157, R158 ;  /* 0x0000009e9d9e7221 */ /* 0x000fca0000010000 */
[----:B------:R-:W-:Y:S02]  /*86d0*/  MOV R205, R158 ;  /* 0x0000009e00cd7202 */ /* 0x000fe40000000f00 */
[----:B------:R-:W-:-:S07]  /*86e0*/  MOV R152, R201 ;  /* 0x000000c900987202 */ /* 0x000fce0000000f00 */
[----:B------:R-:W-:Y:S05]  /*86f0*/  WARPSYNC.COLLECTIVE R200, `(.L_x_3719) ;  /* 0x00000000c8087348 */ /* 0x000fea0003c00000 */
[----:B------:R0:W1:Y:S02]  /*8700*/  SHFL.BFLY P0, R201, R205, R204, R207 ;  /* 0x0c0000cccdc97389 */ /* 0x00006400000000cf */
[----:B01----:R-:W-:Y:S05]  /*8710*/  ENDCOLLECTIVE ;  /* 0x000000000000791b */ /* 0x003fea0003800000 */
.L_x_3719:
[----:B------:R-:W-:Y:S01]  /*8720*/  MOV R153, R201 ;  /* 0x000000c900997202 */ /* 0x000fe20000000f00 */
[----:B------:R-:W-:Y:S06]  /*8730*/  BRA `(.L_x_3720) ;  /* 0xffffff9c003c7947 */ /* 0x000fec000383ffff */
.L_x_3721:
        /* <DEDUP_REMOVED lines=12> */
.L_x_19988:


//--------------------- .text._ZN10layer_norm13ln_bwd_kernelINS_13Kernel_traitsIf13__nv_bfloat16S2_S2_fjLj1024ELj1ELj4ELj1ELj16ENS_18Kernel_traits_baseILj1024EfS2_S2_S2_fjLj128EEEEELb0ELb0ELb1ELb1EEEvNS_9BwdParamsE --------------------------
	.section	.text._ZN10layer_norm13ln_bwd_kernelINS_13Kernel_traitsIf13__nv_bfloat16S2_S2_fjLj1024ELj1ELj4ELj1ELj16ENS_18Kernel_traits_baseILj1024EfS2_S2_S2_fjLj128EEEEELb0ELb0ELb1ELb1EEEvNS_9BwdParamsE,"ax",@progbits
	.align	128
        .global         _ZN10layer_norm13ln_bwd_kernelINS_13Kernel_traitsIf13__nv_bfloat16S2_S2_fjLj1024ELj1ELj4ELj1ELj16ENS_18Kernel_traits_baseILj1024EfS2_S2_S2_fjLj128EEEEELb0ELb0ELb1ELb1EEEvNS_9BwdParamsE
        .type           _ZN10layer_norm13ln_bwd_kernelINS_13Kernel_traitsIf13__nv_bfloat16S2_S2_fjLj1024ELj1ELj4ELj1ELj16ENS_18Kernel_traits_baseILj1024EfS2_S2_S2_fjLj128EEEEELb0ELb0ELb1ELb1EEEvNS_9BwdParamsE,@function
        .size           _ZN10layer_norm13ln_bwd_kernelINS_13Kernel_traitsIf13__nv_bfloat16S2_S2_fjLj1024ELj1ELj4ELj1ELj16ENS_18Kernel_traits_baseILj1024EfS2_S2_S2_fjLj128EEEEELb0ELb0ELb1ELb1EEEvNS_9BwdParamsE,(.L_x_19989 - _ZN10layer_norm13ln_bwd_kernelINS_13Kernel_traitsIf13__nv_bfloat16S2_S2_fjLj1024ELj1ELj4ELj1ELj16ENS_18Kernel_traits_baseILj1024EfS2_S2_S2_fjLj128EEEEELb0ELb0ELb1ELb1EEEvNS_9BwdParamsE)
        .other          _ZN10layer_norm13ln_bwd_kernelINS_13Kernel_traitsIf13__nv_bfloat16S2_S2_fjLj1024ELj1ELj4ELj1ELj16ENS_18Kernel_traits_baseILj1024EfS2_S2_S2_fjLj128EEEEELb0ELb0ELb1ELb1EEEvNS_9BwdParamsE,@"STO_CUDA_ENTRY STV_DEFAULT"
_ZN10layer_norm13ln_bwd_kernelINS_13Kernel_traitsIf13__nv_bfloat16S2_S2_fjLj1024ELj1ELj4ELj1ELj16ENS_18Kernel_traits_baseILj1024EfS2_S2_S2_fjLj128EEEEELb0ELb0ELb1ELb1EEEvNS_9BwdParamsE:
.text._ZN10layer_norm13ln_bwd_kernelINS_13Kernel_traitsIf13__nv_bfloat16S2_S2_fjLj1024ELj1ELj4ELj1ELj16ENS_18Kernel_traits_baseILj1024EfS2_S2_S2_fjLj128EEEEELb0ELb0ELb1ELb1EEEvNS_9BwdParamsE:
        /* <DEDUP_REMOVED lines=62> */
.L_x_3748:
[----:B------:R-:W1:Y:S08]  /*03e0*/  LDC.64 R128, c[0x0][0x3f8] ;  /* 0x0000fe00ff807b82 */ /* 0x000e700000000a00 */
[----:B------:R-:W2:Y:S08]  /*03f0*/  LDC.64 R124, c[0x0][0x3f0] ;  /* 0x0000fc00ff7c7b82 */ /* 0x000eb00000000a00 */
[----:B------:R-:W3:Y:S01]  /*0400*/  LDC.64 R126, c[0x0][0x3c8] ;  /* 0x0000f200ff7e7b82 */ /* 0x000ee20000000a00 */
[----:B-1----:R-:W-:-:S06]  /*0410*/  IMAD.WIDE R128, R0, 0x4, R128 ;  /* 0x0000000400807825 */ /* 0x002fcc00078e0280 */
[----:B------:R-:W4:Y:S01]  /*0420*/  LDG.E R128, desc[UR6][R128.64] ;  /* 0x0000000680807981 */ /* 0x000f22000c1e1900 */
[----:B--2---:R-:W-:-:S06]  /*0430*/  IMAD.WIDE R124, R0, 0x4, R124 ;  /* 0x00000004007c7825 */ /* 0x004fcc00078e027c */
[----:B-----5:R1:W5:Y:S01]  /*0440*/  LDG.E R124, desc[UR6][R124.64] ;  /* 0x000000067c7c7981 */ /* 0x020362000c1e1900 */
[----:B---3--:R-:W-:-:S05]  /*0450*/  IMAD.WIDE R126, R0, 0x4, R126 ;  /* 0x00000004007e7825 */ /* 0x008fca00078e027e */
[----:B0-----:R1:W5:Y:S01]  /*0460*/  LDG.E R2, desc[UR6][R126.64] ;  /* 0x000000067e027981 */ /* 0x001362000c1e1900 */
[----:B------:R-:W-:Y:S01]  /*0470*/  BSSY.RECONVERGENT B1, `(.L_x_3724) ;  /* 0x0000192000017945 */ /* 0x000fe20003800200 */
[----:B------:R-:W-:Y:S02]  /*0480*/  MOV R193, RZ ;  /* 0x000000ff00c17202 */ /* 0x000fe40000000f00 */
[----:B------:R-:W-:Y:S02]  /*0490*/  MOV R195, RZ ;  /* 0x000000ff00c37202 */ /* 0x000fe40000000f00 */
[----:B----4-:R-:W-:-:S13]  /*04a0*/  ISETP.GE.AND P3, PT, R128, 0x1, PT ;  /* 0x000000018000780c */ /* 0x010fda0003f66270 */
[----:B-1----:R-:W-:Y:S05]  /*04b0*/  @!P3 BRA `(.L_x_3725) ;  /* 0x0000001400e0b947 */ /* 0x002fea0003800000 */
[----:B------:R-:W0:Y:S01]  /*04c0*/  LDC.64 R136, c[0x0][0x3a8] ;  /* 0x0000ea00ff887b82 */ /* 0x000e220000000a00 */
[----:B------:R-:W-:Y:S01]  /*04d0*/  IADD3 R125, PT, PT, R128, -0x1, RZ ;  /* 0xffffffff807d7810 */ /* 0x000fe20007ffe0ff */
[----:B------:R-:W-:-:S04]  /*04e0*/  IMAD R3, R0, UR9, RZ ;  /* 0x0000000900037c24 */ /* 0x000fc8000f8e02ff */
[----:B------:R-:W-:Y:S01]  /*04f0*/  IMAD R125, R125, UR9, RZ ;  /* 0x000000097d7d7c24 */ /* 0x000fe2000f8e02ff */
[----:B------:R-:W-:Y:S01]  /*0500*/  SHF.R.S32.HI R126, RZ, 0x1f, R3 ;  /* 0x0000001fff7e7819 */ /* 0x000fe20000011403 */
[----:B------:R-:W1:Y:S03]  /*0510*/  LDC.64 R132, c[0x0][0x428] ;  /* 0x00010a00ff847b82 */ /* 0x000e660000000a00 */
[----:B------:R-:W-:Y:S02]  /*0520*/  SHF.R.S32.HI R130, RZ, 0x1f, R125 ;  /* 0x0000001fff827819 */ /* 0x000fe4000001147d */
[----:B------:R-:W-:Y:S02]  /*0530*/  LEA.HI R126, R126, R3, RZ, 0x3 ;  /* 0x000000037e7e7211 */ /* 0x000fe400078f18ff */
[----:B------:R-:W-:Y:S02]  /*0540*/  LEA.HI R130, R130, R125, RZ, 0x3 ;  /* 0x0000007d82827211 */ /* 0x000fe400078f18ff */
[----:B------:R-:W-:-:S02]  /*0550*/  LEA.HI.SX32 R127, R126, R191, 0x1d ;  /* 0x000000bf7e7f7211 */ /* 0x000fc400078feaff */
[----:B------:R-:W-:Y:S02]  /*0560*/  LEA.HI.SX32 R125, R130, R191, 0x1d ;  /* 0x000000bf827d7211 */ /* 0x000fe400078feaff */
[C---:B------:R-:W-:Y:S02]  /*0570*/  IADD3 R129, PT, PT, R127.reuse, 0x20, RZ ;  /* 0x000000207f817810 */ /* 0x040fe40007ffe0ff */
[----:B------:R-:W-:Y:S01]  /*0580*/  SHF.R.S32.HI R3, RZ, 0x1f, R0 ;  /* 0x0000001fff037819 */ /* 0x000fe20000011400 */
[----:B0-----:R-:W-:Y:S01]  /*0590*/  IMAD.WIDE.U32 R160, R127, 0x10, R136 ;  /* 0x000000107fa07825 */ /* 0x001fe200078e0088 */
[----:B------:R-:W-:Y:S02]  /*05a0*/  LEA R130, P0, R0, UR10, 0x2 ;  /* 0x0000000a00827c11 */ /* 0x000fe4000f8010ff */
[----:B------:R-:W-:Y:S02]  /*05b0*/  IADD3 R149, PT, PT, R125, 0x20, RZ ;  /* 0x000000207d957810 */ /* 0x000fe40007ffe0ff */
[----:B------:R-:W-:-:S02]  /*05c0*/  IADD3 R171, PT, PT, R127, 0x40, RZ ;  /* 0x000000407fab7810 */ /* 0x000fc40007ffe0ff */
[C---:B------:R-:W-:Y:S01]  /*05d0*/  IADD3 R141, PT, PT, R125.reuse, 0x40, RZ ;  /* 0x000000407d8d7810 */ /* 0x040fe20007ffe0ff */
[----:B-1----:R-:W-:Y:S01]  /*05e0*/  IMAD.WIDE.U32 R152, R125, 0x10, R132 ;  /* 0x000000107d987825 */ /* 0x002fe200078e0084 */
[----:B------:R-:W-:Y:S01]  /*05f0*/  LEA.HI.X R131, R0, UR11, R3, 0x2, P0 ;  /* 0x0000000b00837c11 */ /* 0x000fe200080f1403 */
[----:B------:R-:W2:Y:S01]  /*0600*/  LDG.E.128 R160, desc[UR6][R160.64] ;  /* 0x00000006a0a07981 */ /* 0x000ea2000c1e1d00 */
[----:B------:R-:W-:Y:S01]  /*0610*/  IADD3 R173, PT, PT, R127, 0x60, RZ ;  /* 0x000000607fad7810 */ /* 0x000fe20007ffe0ff */
[----:B------:R-:W-:Y:S02]  /*0620*/  IMAD.WIDE.U32 R156, R129, 0x10, R136 ;  /* 0x00000010819c7825 */ /* 0x000fe400078e0088 */
[----:B------:R0:W3:Y:S02]  /*0630*/  LDG.E R3, desc[UR6][R130.64] ;  /* 0x0000000682037981 */ /* 0x0000e4000c1e1900 */
[----:B------:R-:W-:Y:S02]  /*0640*/  IMAD.WIDE.U32 R148, R149, 0x10, R132 ;  /* 0x0000001095947825 */ /* 0x000fe400078e0084 */
[----:B------:R-:W4:Y:S02]  /*0650*/  LDG.E.128 R152, desc[UR6][R152.64] ;  /* 0x0000000698987981 */ /* 0x000f24000c1e1d00 */
[----:B------:R-:W-:-:S02]  /*0660*/  IMAD.WIDE.U32 R144, R171, 0x10, R136 ;  /* 0x00000010ab907825 */ /* 0x000fc400078e0088 */
[----:B------:R-:W4:Y:S02]  /*0670*/  LDG.E.128 R156, desc[UR6][R156.64] ;  /* 0x000000069c9c7981 */ /* 0x000f24000c1e1d00 */
[----:B------:R-:W-:Y:S02]  /*0680*/  IMAD.WIDE.U32 R140, R141, 0x10, R132 ;  /* 0x000000108d8c7825 */ /* 0x000fe400078e0084 */
[----:B------:R-:W4:Y:S02]  /*0690*/  LDG.E.128 R148, desc[UR6][R148.64] ;  /* 0x0000000694947981 */ /* 0x000f24000c1e1d00 */
[----:B------:R-:W-:Y:S02]  /*06a0*/  IMAD.WIDE.U32 R136, R173, 0x10, R136 ;  /* 0x00000010ad887825 */ /* 0x000fe400078e0088 */
[----:B------:R-:W4:Y:S01]  /*06b0*/  LDG.E.128 R144, desc[UR6][R144.64] ;  /* 0x0000000690907981 */ /* 0x000f22000c1e1d00 */
[----:B------:R-:W-:-:S03]  /*06c0*/  IADD3 R125, PT, PT, R125, 0x60, RZ ;  /* 0x000000607d7d7810 */ /* 0x000fc60007ffe0ff */
[----:B------:R-:W4:Y:S04]  /*06d0*/  LDG.E.128 R140, desc[UR6][R140.64] ;  /* 0x000000068c8c7981 */ /* 0x000f28000c1e1d00 */
[----:B------:R-:W4:Y:S01]  /*06e0*/  LDG.E.128 R136, desc[UR6][R136.64] ;  /* 0x0000000688887981 */ /* 0x000f22000c1e1d00 */
        /* <DEDUP_REMOVED lines=10> */
[----:B------:R-:W-:Y:S01]  /*0790*/  ISETP.NE.AND P1, PT, RZ, UR8, PT ;  /* 0x00000008ff007c0c */ /* 0x000fe2000bf25270 */
[----:B0-----:R-:W-:-:S05]  /*07a0*/  @P0 IMAD.WIDE.U32 R130, R127, 0x10, R164 ;  /* 0x000000107f820825 */ /* 0x001fca00078e00a4 */
[----:B------:R0:W5:Y:S01]  /*07b0*/  @P0 LDG.E.128 R108, desc[UR6][R130.64] ;  /* 0x00000006826c0981 */ /* 0x000162000c1e1d00 */
[----:B-1----:R-:W-:-:S05]  /*07c0*/  @P0 IMAD.WIDE.U32 R166, R129, 0x10, R166 ;  /* 0x0000001081a60825 */ /* 0x002fca00078e00a6 */
[----:B------:R-:W5:Y:S01]  /*07d0*/  @P0 LDG.E.128 R112, desc[UR6][R166.64] ;  /* 0x00000006a6700981 */ /* 0x000f62000c1e1d00 */
[----:B------:R-:W-:-:S05]  /*07e0*/  @P0 IMAD.WIDE.U32 R176, R173, 0x10, R176 ;  /* 0x00000010adb00825 */ /* 0x000fca00078e00b0 */
[----:B------:R1:W5:Y:S01]  /*07f0*/  @P0 LDG.E.128 R120, desc[UR6][R176.64] ;  /* 0x00000006b0780981 */ /* 0x000362000c1e1d00 */
[----:B------:R-:W-:-:S05]  /*0800*/  @P0 IMAD.WIDE.U32 R168, R171, 0x10, R168 ;  /* 0x00000010aba80825 */ /* 0x000fca00078e00a8 */
[----:B------:R1:W5:Y:S01]  /*0810*/  @P0 LDG.E.128 R116, desc[UR6][R168.64] ;  /* 0x00000006a8740981 */ /* 0x000362000c1e1d00 */
[----:B--2---:R-:W-:Y:S02]  /*0820*/  SHF.L.U32 R129, R160, 0x10, RZ ;  /* 0x00000010a0817819 */ /* 0x004fe400000006ff */
[----:B------:R-:W-:Y:S02]  /*0830*/  PRMT R165, R161, 0x7632, R165 ;  /* 0x00007632a1a57816 */ /* 0x000fe400000000a5 */
[----:B---3--:R-:W-:Y:S02]  /*0840*/  FSEL R188, R3, RZ, !P1 ;  /* 0x000000ff03bc7208 */ /* 0x008fe40004800000 */
[----:B------:R-:W-:Y:S02]  /*0850*/  SHF.L.U32 R170, R161, 0x10, RZ ;  /* 0x00000010a1aa7819 */ /* 0x000fe400000006ff */
[C---:B------:R-:W-:Y:S02]  /*0860*/  PRMT R178, R163.reuse, 0x7632, R178 ;  /* 0x00007632a3b27816 */ /* 0x040fe400000000b2 */
[----:B------:R-:W-:-:S02]  /*0870*/  SHF.L.U32 R180, R163, 0x10, RZ ;  /* 0x00000010a3b47819 */ /* 0x000fc400000006ff */
[----:B------:R-:W-:Y:S02]  /*0880*/  PRMT R127, R160, 0x7632, R127 ;  /* 0x00007632a07f7816 */ /* 0x000fe4000000007f */
        /* <DEDUP_REMOVED lines=17> */
[----:B------:R-:W-:Y:S01]  /*09a0*/  SHF.L.U32 R157, R149, 0x10, RZ ;  /* 0x00000010959d7819 */ /* 0x000fe200000006ff */
[----:B------:R-:W-:Y:S01]  /*09b0*/  FADD.FTZ R3, -R188, R129 ;  /* 0x00000081bc037221 */ /* 0x000fe20000010100 */
[C---:B------:R-:W-:Y:S02]  /*09c0*/  PRMT R148, R150.reuse, 0x7632, R148 ;  /* 0x0000763296947816 */ /* 0x040fe40000000094 */
[----:B------:R-:W-:Y:S02]  /*09d0*/  SHF.L.U32 R155, R150, 0x10, RZ ;  /* 0x00000010969b7819 */ /* 0x000fe400000006ff */
[C---:B------:R-:W-:Y:S02]  /*09e0*/  PRMT R149, R151.reuse, 0x7632, R149 ;  /* 0x0000763297957816 */ /* 0x040fe40000000095 */
[----:B------:R-:W-:Y:S02]  /*09f0*/  SHF.L.U32 R153, R151, 0x10, RZ ;  /* 0x0000001097997819 */ /* 0x000fe400000006ff */
[----:B0-----:R-:W-:-:S02]  /*0a00*/  PRMT R131, R144, 0x7632, R131 ;  /* 0x0000763290837816 */ /* 0x001fc40000000083 */
[----:B------:R-:W-:Y:S02]  /*0a10*/  SHF.L.U32 R205, R144, 0x10, RZ ;  /* 0x0000001090cd7819 */ /* 0x000fe400000006ff */
[C---:B------:R-:W-:Y:S02]  /*0a20*/  PRMT R150, R145.reuse, 0x7632, R150 ;  /* 0x0000763291967816 */ /* 0x040fe40000000096 */
[----:B------:R-:W-:Y:S02]  /*0a30*/  SHF.L.U32 R207, R145, 0x10, RZ ;  /* 0x0000001091cf7819 */ /* 0x000fe400000006ff */
[C---:B------:R-:W-:Y:S02]  /*0a40*/  PRMT R144, R140.reuse, 0x7632, R144 ;  /* 0x000076328c907816 */ /* 0x040fe40000000090 */
[----:B------:R-:W-:Y:S02]  /*0a50*/  SHF.L.U32 R151, R140, 0x10, RZ ;  /* 0x000000108c977819 */ /* 0x000fe400000006ff */
[----:B------:R-:W-:-:S02]  /*0a60*/  PRMT R140, R142, 0x7632, R140 ;  /* 0x000076328e8c7816 */ /* 0x000fc4000000008c */
[----:B------:R-:W-:Y:S02]  /*0a70*/  SHF.L.U32 R145, R142, 0x10, RZ ;  /* 0x000000108e917819 */ /* 0x000fe400000006ff */
[----:B------:R-:W-:Y:S02]  /*0a80*/  SHF.L.U32 R127, R127, 0x10, RZ ;  /* 0x000000107f7f7819 */ /* 0x000fe400000006ff */
[----:B------:R-:W-:Y:S02]  /*0a90*/  SHF.L.U32 R129, R165, 0x10, RZ ;  /* 0x00000010a5817819 */ /* 0x000fe400000006ff */
[C---:B------:R-:W-:Y:S02]  /*0aa0*/  PRMT R142, R136.reuse, 0x7632, R142 ;  /* 0x00007632888e7816 */ /* 0x040fe4000000008e */
[----:B------:R-:W-:Y:S02]  /*0ab0*/  SHF.L.U32 R197, R136, 0x10, RZ ;  /* 0x0000001088c57819 */ /* 0x000fe400000006ff */
[----:B-1----:R-:W-:-:S02]  /*0ac0*/  PRMT R176, R138, 0x7632, R176 ;  /* 0x000076328ab07816 */ /* 0x002fc400000000b0 */
[----:B------:R-:W-:Y:S02]  /*0ad0*/  SHF.L.U32 R201, R138, 0x10, RZ ;  /* 0x000000108ac97819 */ /* 0x000fe400000006ff */
[----:B------:R-:W-:Y:S02]  /*0ae0*/  PRMT R182, R156, 0x7632, R182 ;  /* 0x000076329cb67816 */ /* 0x000fe400000000b6 */
[----:B------:R-:W-:Y:S02]  /*0af0*/  PRMT R185, R158, 0x7632, R185 ;  /* 0x000076329eb97816 */ /* 0x000fe400000000b9 */
[----:B------:R-:W-:Y:S02]  /*0b00*/  PRMT R166, R146, 0x7632, R166 ;  /* 0x0000763292a67816 */ /* 0x000fe400000000a6 */
[----:B------:R-:W-:Y:S02]  /*0b10*/  PRMT R168, R147, 0x7632, R168 ;  /* 0x0000763293a87816 */ /* 0x000fe400000000a8 */
[----:B------:R-:W-:-:S02]  /*0b20*/  PRMT R136, R137, 0x7632, R136 ;  /* 0x0000763289887816 */ /* 0x000fc40000000088 */
[----:B------:R-:W-:Y:S01]  /*0b30*/  PRMT R138, R139, 0x7632, R138 ;  /* 0x000076328b8a7816 */ /* 0x000fe2000000008a */
[----:B------:R-:W-:Y:S01]  /*0b40*/  FADD.FTZ R165, -R188, R127 ;  /* 0x0000007fbca57221 */ /* 0x000fe20000010100 */
[----:B------:R-:W-:Y:S01]  /*0b50*/  SHF.L.U32 R158, R158, 0x10, RZ ;  /* 0x000000109e9e7819 */ /* 0x000fe200000006ff */
[----:B------:R-:W-:Y:S01]  /*0b60*/  FADD.FTZ R167, -R188, R129 ;  /* 0x00000081bca77221 */ /* 0x000fe20000010100 */
[----:B------:R-:W-:Y:S02]  /*0b70*/  SHF.L.U32 R209, R146, 0x10, RZ ;  /* 0x0000001092d17819 */ /* 0x000fe400000006ff */
        /* <DEDUP_REMOVED lines=19> */
[----:B------:R-:W-:Y:S01]  /*0cb0*/  SHF.L.U32 R127, R138, 0x10, RZ ;  /* 0x000000108a7f7819 */ /* 0x000fe200000006ff */
[C---:B------:R-:W-:Y:S01]  /*0cc0*/  FADD.FTZ R181, -R188.reuse, R170 ;  /* 0x000000aabcb57221 */ /* 0x040fe20000010100 */
[C---:B------:R-:W-:Y:S01]  /*0cd0*/  FADD.FTZ R177, -R188.reuse, R180 ;  /* 0x000000b4bcb17221 */ /* 0x040fe20000010100 */
[----:B------:R-:W-:Y:S01]  /*0ce0*/  FADD.FTZ R219, -R188, R158 ;  /* 0x0000009ebcdb7221 */ /* 0x000fe20000010100 */
[----:B------:R-:W-:Y:S01]  /*0cf0*/  SHF.L.U32 R164, R164, 0x10, RZ ;  /* 0x00000010a4a47819 */ /* 0x000fe200000006ff */
[C---:B------:R-:W-:Y:S01]  /*0d00*/  FADD.FTZ R213, -R188.reuse, R178 ;  /* 0x000000b2bcd57221 */ /* 0x040fe20000010100 */
[C---:B------:R-:W-:Y:S01]  /*0d10*/  FADD.FTZ R221, -R188.reuse, R187 ;  /* 0x000000bbbcdd7221 */ /* 0x040fe20000010100 */
[----:B------:R-:W-:Y:S01]  /*0d20*/  FADD.FTZ R193, -R188, R131 ;  /* 0x00000083bcc17221 */ /* 0x000fe20000010100 */
        /* <DEDUP_REMOVED lines=25> */
[----:B------:R-:W-:Y:S01]  /*0ec0*/  PRMT R188, R132, 0x7632, R188 ;  /* 0x0000763284bc7816 */ /* 0x000fe200000000bc */
[----:B------:R-:W-:Y:S01]  /*0ed0*/  FMUL.FTZ R178, R2, R165 ;  /* 0x000000a502b27220 */ /* 0x000fe20000410000 */
[----:B------:R-:W-:Y:S01]  /*0ee0*/  SHF.L.U32 R223, R132, 0x10, RZ ;  /* 0x0000001084df7819 */ /* 0x000fe200000006ff */
[C---:B------:R-:W-:Y:S01]  /*0ef0*/  FMUL.FTZ R181, R2.reuse, R181 ;  /* 0x000000b502b57220 */ /* 0x040fe20000410000 */
[----:B------:R-:W-:Y:S01]  /*0f00*/  PRMT R130, R143, 0x7632, R130 ;  /* 0x000076328f827816 */ /* 0x000fe20000000082 */
[C---:B------:R-:W-:Y:S01]  /*0f10*/  FMUL.FTZ R165, R2.reuse, R219 ;  /* 0x000000db02a57220 */ /* 0x040fe20000410000 */
[C---:B------:R-:W-:Y:S01]  /*0f20*/  PRMT R132, R135.reuse, 0x7632, R132 ;  /* 0x0000763287847816 */ /* 0x040fe20000000084 */
[----:B------:R-:W-:Y:S01]  /*0f30*/  FMUL.FTZ R172, R2, R213 ;  /* 0x000000d502ac7220 */ /* 0x000fe20000410000 */
[----:B------:R-:W-:Y:S01]  /*0f40*/  SHF.L.U32 R189, R135, 0x10, RZ ;  /* 0x0000001087bd7819 */ /* 0x000fe200000006ff */
[----:B------:R-:W-:Y:S01]  /*0f50*/  FMUL.FTZ R170, R33, R164 ;  /* 0x000000a421aa7220 */ /* 0x000fe20000410000 */
[----:B------:R-:W-:Y:S01]  /*0f60*/  FADD.FTZ R135, RZ, R180 ;  /* 0x000000b4ff877221 */ /* 0x000fe20000010000 */
[----:B------:R-:W-:Y:S01]  /*0f70*/  FFMA.FTZ R213, R3, R180, RZ ;  /* 0x000000b403d57223 */ /* 0x000fe200000100ff */
[----:B------:R-:W-:Y:S01]  /*0f80*/  SHF.L.U32 R143, R143, 0x10, RZ ;  /* 0x000000108f8f7819 */ /* 0x000fe200000006ff */
[----:B------:R-:W-:Y:S01]  /*0f90*/  FADD.FTZ R98, R98, R175 ;  /* 0x000000af62627221 */ /* 0x000fe20000010000 */
[----:B------:R-:W-:Y:S01]  /*0fa0*/  PRMT R190, R133, 0x7632, R190 ;  /* 0x0000763285be7816 */ /* 0x000fe200000000be */
[----:B------:R-:W-:Y:S01]  /*0fb0*/  FFMA.FTZ R38, R181, R175, R38 ;  /* 0x000000afb5267223 */ /* 0x000fe20000010026 */
[----:B------:R-:W-:Y:S01]  /*0fc0*/  SHF.L.U32 R225, R133, 0x10, RZ ;  /* 0x0000001085e17819 */ /* 0x000fe200000006ff */
[----:B------:R-:W-:Y:S01]  /*0fd0*/  FADD.FTZ R84, R84, R155 ;  /* 0x0000009b54547221 */ /* 0x000fe20000010000 */
[----:B------:R-:W-:Y:S01]  /*0fe0*/  SHF.L.U32 R162, R162, 0x10, RZ ;  /* 0x00000010a2a27819 */ /* 0x000fe200000006ff */
[-C--:B------:R-:W-:Y:S01]  /*0ff0*/  FFMA.FTZ R48, R165, R155.reuse, R48 ;  /* 0x0000009ba5307223 */ /* 0x080fe20000010030 */
[----:B------:R-:W-:Y:S01]  /*1000*/  FMUL.FTZ R158, R20, R155 ;  /* 0x0000009b149e7220 */ /* 0x000fe20000410000 */
[----:B------:R-:W-:Y:S01]  /*1010*/  SHF.L.U32 R184, R130, 0x10, RZ ;  /* 0x0000001082b87819 */ /* 0x000fe200000006ff */
[----:B------:R-:W-:Y:S01]  /*1020*/  FMUL.FTZ R175, R34, R175 ;  /* 0x000000af22af7220 */ /* 0x000fe20000410000 */
[----:B------:R-:W-:Y:S01]  /*1030*/  PRMT R192, R134, 0x7632, R192 ;  /* 0x0000763286c07816 */ /* 0x000fe200000000c0 */
[----:B------:R-:W-:Y:S01]  /*1040*/  FMUL.FTZ R155, R2, R211 ;  /* 0x000000d3029b7220 */ /* 0x000fe20000410000 */
[----:B------:R-:W-:Y:S01]  /*1050*/  SHF.L.U32 R133, R134, 0x10, RZ ;  /* 0x0000001086857819 */ /* 0x000fe200000006ff */
[----:B------:R-:W-:Y:S01]  /*1060*/  FADD.FTZ R130, R135, R170 ;  /* 0x000000aa87827221 */ /* 0x000fe20000010000 */
[----:B------:R-:W-:Y:S01]  /*1070*/  FFMA.FTZ R134, R178, R170, R213 ;  /* 0x000000aab2867223 */ /* 0x000fe200000100d5 */
[----:B------:R-:W-:Y:S01]  /*1080*/  FMUL.FTZ R179, R2, R179 ;  /* 0x000000b302b37220 */ /* 0x000fe20000410000 */
[----:B------:R-:W-:Y:S01]  /*1090*/  SHF.L.U32 R194, R148, 0x10, RZ ;  /* 0x0000001094c27819 */ /* 0x000fe200000006ff */
[----:B------:R-:W-:Y:S01]  /*10a0*/  FMUL.FTZ R168, R35, R162 ;  /* 0x000000a223a87220 */ /* 0x000fe20000410000 */
[----:B------:R-:W-:Y:S01]  /*10b0*/  FADD.FTZ R78, R78, R143 ;  /* 0x0000008f4e4e7221 */ /* 0x000fe20000010000 */
[-C--:B------:R-:W-:Y:S01]  /*10c0*/  FFMA.FTZ R58, R155, R143.reuse, R58 ;  /* 0x0000008f9b3a7223 */ /* 0x080fe2000001003a */
[----:B------:R-:W-:Y:S01]  /*10d0*/  FMUL.FTZ R148, R14, R143 ;  /* 0x0000008f0e947220 */ /* 0x000fe20000410000 */
[----:B------:R-:W-:Y:S01]  /*10e0*/  FADD.FTZ R135, R130, R175 ;  /* 0x000000af82877221 */ /* 0x000fe20000010000 */
[----:B------:R-:W-:Y:S01]  /*10f0*/  FMUL.FTZ R176, R2, R167 ;  /* 0x000000a702b07220 */ /* 0x000fe20000410000 */
[----:B------:R-:W-:Y:S01]  /*1100*/  FFMA.FTZ R143, R181, R175, R134 ;  /* 0x000000afb58f7223 */ /* 0x000fe20000010086 */
[----:B------:R-:W-:Y:S01]  /*1110*/  FADD.FTZ R96, R96, R163 ;  /* 0x000000a360607221 */ /* 0x000fe20000010000 */
        /* <DEDUP_REMOVED lines=9> */
[----:B------:R-:W-:Y:S01]  /*11b0*/  FMUL.FTZ R177, R2, R177 ;  /* 0x000000b102b17220 */ /* 0x000fe20000410000 */
[----:B------:R-:W-:Y:S01]  /*11c0*/  FADD.FTZ R93, R93, R166 ;  /* 0x000000a65d5d7221 */ /* 0x000fe20000010000 */
[-C--:B------:R-:W-:Y:S01]  /*11d0*/  FFMA.FTZ R41, R174, R166.reuse, R41 ;  /* 0x000000a6ae297223 */ /* 0x080fe20000010029 */
[----:B------:R-:W-:Y:S01]  /*11e0*/  FADD.FTZ R86, R86, R153 ;  /* 0x0000009956567221 */ /* 0x000fe20000010000 */
[-C--:B------:R-:W-:Y:S01]  /*11f0*/  FFMA.FTZ R50, R163, R153.reuse, R50 ;  /* 0x00000099a3327223 */ /* 0x080fe20000010032 */
[----:B------:R-:W-:Y:S01]  /*1200*/  FMUL.FTZ R156, R22, R153 ;  /* 0x00000099169c7220 */ /* 0x000fe20000410000 */
[----:B------:R-:W-:Y:S01]  /*1210*/  FMUL.FTZ R166, R29, R166 ;  /* 0x000000a61da67220 */ /* 0x000fe20000410000 */
[----:B------:R-:W-:Y:S01]  /*1220*/  FMUL.FTZ R153, R2, R197 ;  /* 0x000000c502997220 */ /* 0x000fe20000410000 */
[----:B------:R-:W-:Y:S01]  /*1230*/  FADD.FTZ R135, R130, R173 ;  /* 0x000000ad82877221 */ /* 0x000fe20000010000 */
[----:B------:R-:W-:Y:S01]  /*1240*/  FFMA.FTZ R197, R179, R173, R134 ;  /* 0x000000adb3c57223 */ /* 0x000fe20000010086 */
[----:B------:R-:W-:Y:S01]  /*1250*/  SHF.L.U32 R198, R149, 0x10, RZ ;  /* 0x0000001095c67819 */ /* 0x000fe200000006ff */
[----:B------:R-:W-:Y:S01]  /*1260*/  FADD.FTZ R94, R94, R171 ;  /* 0x000000ab5e5e7221 */ /* 0x000fe20000010000 */
[----:B------:R-:W-:Y:S01]  /*1270*/  SHF.L.U32 R160, R160, 0x10, RZ ;  /* 0x00000010a0a07819 */ /* 0x000fe200000006ff */
        /* <DEDUP_REMOVED lines=30> */
[----:B------:R-:W-:Y:S01]  /*1460*/  FADD.FTZ R135, R130, R141 ;  /* 0x0000008d82877221 */ /* 0x000fe20000010000 */
[----:B------:R-:W-:Y:S01]  /*1470*/  FMUL.FTZ R167, R2, R217 ;  /* 0x000000d902a77220 */ /* 0x000fe20000410000 */
        /* <DEDUP_REMOVED lines=29> */
[----:B------:R-:W-:Y:S01]  /*1650*/  SHF.L.U32 R186, R146, 0x10, RZ ;  /* 0x0000001092ba7819 */ /* 0x000fe200000006ff */
        /* <DEDUP_REMOVED lines=20> */
[----:B------:R-:W-:Y:S01]  /*17a0*/  FMUL.FTZ R130, R13, R182 ;  /* 0x000000b60d827220 */ /* 0x000fe20000410000 */
[----:B------:R-:W-:Y:S01]  /*17b0*/  FADD.FTZ R191, R191, R150 ;  /* 0x00000096bfbf7221 */ /* 0x000fe20000010000 */
[----:B------:R-:W-:Y:S01]  /*17c0*/  FADD.FTZ R77, R77, R182 ;  /* 0x000000b64d4d7221 */ /* 0x000fe20000010000 */
[----:B------:R-:W-:Y:S01]  /*17d0*/  FFMA.FTZ R193, R157, R150, R186 ;  /* 0x000000969dc17223 */ /* 0x000fe200000100ba */
[----:B------:R-:W-:Y:S01]  /*17e0*/  FFMA.FTZ R57, R132, R182, R57 ;  /* 0x000000b684397223 */ /* 0x000fe20000010039 */
        /* <DEDUP_REMOVED lines=8> */
[----:B------:R-:W-:Y:S01]  /*1870*/  SHF.L.U32 R188, R188, 0x10, RZ ;  /* 0x00000010bcbc7819 */ /* 0x000fe200000006ff */
        /* <DEDUP_REMOVED lines=28> */
[C---:B------:R-:W-:Y:S01]  /*1a40*/  FFMA.FTZ R198, R188.reuse, R185, R187 ;  /* 0x000000b9bcc67223 */ /* 0x040fe200000100bb */
        /* <DEDUP_REMOVED lines=8> */
[----:B------:R-:W-:Y:S01]  /*1ad0*/  FMUL.FTZ R147, R2, R203 ;  /* 0x000000cb02937220 */ /* 0x000fe20000410000 */
[----:B------:R-:W-:Y:S01]  /*1ae0*/  FADD.FTZ R69, R69, R192 ;  /* 0x000000c045457221 */ /* 0x000fe20000010000 */
[----:B------:R-:W-:Y:S01]  /*1af0*/  FFMA.FTZ R65, R190, R192, R65 ;  /* 0x000000c0be417223 */ /* 0x000fe20000010041 */
[----:B------:R-:W-:Y:S01]  /*1b00*/  FMUL.FTZ R192, R6, R189 ;  /* 0x000000bd06c07220 */ /* 0x000fe20000410000 */
[----:B------:R-:W-:Y:S01]  /*1b10*/  FADD.FTZ R191, R194, R187 ;  /* 0x000000bbc2bf7221 */ /* 0x000fe20000010000 */
[----:B------:R-:W-:Y:S01]  /*1b20*/  FFMA.FTZ R198, R190, R187, R129 ;  /* 0x000000bbbec67223 */ /* 0x000fe20000010081 */
[----:B------:R-:W-:Y:S01]  /*1b30*/  FADD.FTZ R70, R70, R189 ;  /* 0x000000bd46467221 */ /* 0x000fe20000010000 */
[----:B------:R-:W-:Y:S01]  /*1b40*/  FADD.FTZ R81, R81, R200 ;  /* 0x000000c851517221 */ /* 0x000fe20000010000 */
[----:B------:R-:W-:Y:S01]  /*1b50*/  FFMA.FTZ R53, R136, R200, R53 ;  /* 0x000000c888357223 */ /* 0x000fe20000010035 */
        /* <DEDUP_REMOVED lines=14> */
.L_x_3725:
        /* <DEDUP_REMOVED lines=21> */
.L_x_3726:
[----:B------:R-:W-:Y:S05]  /*1d90*/  BSYNC.RECONVERGENT B1 ;  /* 0x0000000000017941 */ /* 0x000fea0003800200 */
.L_x_3724:
        /* <DEDUP_REMOVED lines=21> */
[----:B------:R0:W1:Y:S04]  /*1ef0*/  SHFL.BFLY PT, R204, R195, 0x10, 0x1f ;  /* 0x0e001f00c3cc7f89 */ /* 0x00006800000e0000 */
[----:B------:R0:W2:Y:S02]  /*1f00*/  SHFL.BFLY PT, R197, R196, 0x10, 0x1f ;  /* 0x0e001f00c4c57f89 */ /* 0x0000a400000e0000 */
.L_x_3760:
[----:B------:R-:W3:Y:S01]  /*1f10*/  S2R R193, SR_TID.X ;  /* 0x0000000000c17919 */ /* 0x000ee20000002100 */
[----:B------:R-:W-:Y:S01]  /*1f20*/  ISETP.NE.U32.AND P1, PT, R125, RZ, PT ;  /* 0x000000ff7d00720c */ /* 0x000fe20003f25070 */
[----:B--2---:R-:W-:Y:S01]  /*1f30*/  FADD.FTZ R129, R196, R197 ;  /* 0x000000c5c4817221 */ /* 0x004fe20000010000 */
[----:B------:R-:W-:Y:S01]  /*1f40*/  @P2 IADD3 R124, PT, PT, R124, -0x1, RZ ;  /* 0xffffffff7c7c2810 */ /* 0x000fe20007ffe0ff */
[----:B------:R-:W-:Y:S01]  /*1f50*/  IMAD R197, R0, UR9, RZ ;  /* 0x0000000900c57c24 */ /* 0x000fe2000f8e02ff */
[----:B------:R-:W-:Y:S01]  /*1f60*/  ISETP.NE.AND.EX P1, PT, R126, RZ, PT, P1 ;  /* 0x000000ff7e00720c */ /* 0x000fe20003f25310 */
[----:B-1----:R-:W-:Y:S01]  /*1f70*/  FADD.FTZ R204, R195, R204 ;  /* 0x000000ccc3cc7221 */ /* 0x002fe20000010000 */
[----:B0-----:R-:W-:Y:S02]  /*1f80*/  HFMA2 R195, -RZ, RZ, 0, 0 ;  /* 0x00000000ffc37431 */ /* 0x001fe400000001ff */
[----:B------:R-:W-:Y:S01]  /*1f90*/  @P2 IMAD R124, R124, UR9, RZ ;  /* 0x000000097c7c2c24 */ /* 0x000fe2000f8e02ff */
[----:B------:R-:W-:Y:S01]  /*1fa0*/  SHF.R.S32.HI R126, RZ, 0x1f, R197 ;  /* 0x0000001fff7e7819 */ /* 0x000fe200000114c5 */
[----:B------:R-:W-:Y:S01]  /*1fb0*/  FMUL.FTZ R196, R204, UR12 ;  /* 0x0000000cccc47c20 */ /* 0x000fe20008410000 */
[----:B------:R-:W-:Y:S01]  /*1fc0*/  ISETP.NE.AND P4, PT, RZ, UR8, PT ;  /* 0x00000008ff007c0c */ /* 0x000fe2000bf85270 */
[----:B------:R-:W-:Y:S01]  /*1fd0*/  BSSY.RECONVERGENT B1, `(.L_x_3728) ;  /* 0x000012e000017945 */ /* 0x000fe20003800200 */
[----:B------:R-:W-:Y:S01]  /*1fe0*/  @P2 SHF.R.S32.HI R125, RZ, 0x1f, R124 ;  /* 0x0000001fff7d2819 */ /* 0x000fe2000001147c */
[----:B------:R-:W-:Y:S01]  /*1ff0*/  FMUL.FTZ R129, R129, UR12 ;  /* 0x0000000c81817c20 */ /* 0x000fe20008410000 */
[----:B------:R-:W-:-:S02]  /*2000*/  LEA.HI R126, R126, R197, RZ, 0x3 ;  /* 0x000000c57e7e7211 */ /* 0x000fc400078f18ff */
[----:B------:R-:W-:Y:S02]  /*2010*/  @P2 LEA.HI R124, R125, R124, RZ, 0x3 ;  /* 0x0000007c7d7c2211 */ /* 0x000fe400078f18ff */
        /* <DEDUP_REMOVED lines=14> */
[--C-:B------:R-:W-:Y:S01]  /*2100*/  FFMA.FTZ R201, R174, R129, R196.reuse ;  /* 0x00000081aec97223 */ /* 0x100fe200000100c4 */
        /* <DEDUP_REMOVED lines=13> */
[----:B------:R-:W-:Y:S01]  /*21e0*/  @P2 ISETP.GT.AND P1, PT, R128, RZ, PT ;  /* 0x000000ff8000220c */ /* 0x000fe20003f24270 */
[----:B------:R-:W-:Y:S01]  /*21f0*/  @P2 FMUL.FTZ R201, R2, R201 ;  /* 0x000000c902c92220 */ /* 0x000fe20000410000 */
[----:B------:R-:W-:Y:S01]  /*2200*/  @P2 ISETP.GT.AND P3, PT, R128, RZ, PT ;  /* 0x000000ff8000220c */ /* 0x000fe20003f64270 */
[----:B------:R-:W-:Y:S01]  /*2210*/  @P2 FMUL.FTZ R203, R2, R203 ;  /* 0x000000cb02cb2220 */ /* 0x000fe20000410000 */
[C---:B------:R-:W-:Y:S01]  /*2220*/  @P2 ISETP.GT.AND P5, PT, R128.reuse, RZ, PT ;  /* 0x000000ff8000220c */ /* 0x040fe20003fa4270 */
[----:B0-----:R-:W-:Y:S01]  /*2230*/  @P2 FMUL.FTZ R125, R125, R124 ;  /* 0x0000007c7d7d2220 */ /* 0x001fe20000410000 */
[----:B------:R-:W0:Y:S01]  /*2240*/  @P2 LDC R208, c[0x0][0x40c] ;  /* 0x00010300ffd02b82 */ /* 0x000e220000000800 */
[----:B------:R-:W-:Y:S01]  /*2250*/  FFMA.FTZ R124, R181, R129, R196 ;  /* 0x00000081b57c7223 */ /* 0x000fe200000100c4 */
[----:B------:R-:W-:-:S02]  /*2260*/  @P2 ISETP.GT.AND P6, PT, R128, RZ, PT ;  /* 0x000000ff8000220c */ /* 0x000fc40003fc4270 */
[----:B------:R-:W-:Y:S02]  /*2270*/  @P2 F2FP.BF16.F32.PACK_AB R125, RZ, R125 ;  /* 0x0000007dff7d223e */ /* 0x000fe400000010ff */
[----:B------:R-:W-:Y:S01]  /*2280*/  @P2 FSEL R201, R201, RZ, P5 ;  /* 0x000000ffc9c92208 */ /* 0x000fe20002800000 */
[----:B-1----:R-:W-:Y:S01]  /*2290*/  @P2 FMUL.FTZ R127, R127, R198 ;  /* 0x000000c67f7f2220 */ /* 0x002fe20000410000 */
[----:B------:R-:W1:Y:S01]  /*22a0*/  @P2 LDC R206, c[0x0][0x40c] ;  /* 0x00010300ffce2b82 */ /* 0x000e620000000800 */
[----:B------:R-:W-:Y:S01]  /*22b0*/  @P2 PRMT R100, R125, 0x7610, R100 ;  /* 0x000076107d642816 */ /* 0x000fe20000000064 */
[----:B------:R-:W-:Y:S01]  /*22c0*/  FFMA.FTZ R198, R179, R129, R196 ;  /* 0x00000081b3c67223 */ /* 0x000fe200000100c4 */
[----:B------:R-:W-:Y:S01]  /*22d0*/  @P2 FADD.FTZ R125, R175, -R124 ;  /* 0x8000007caf7d2221 */ /* 0x000fe20000010000 */
[----:B------:R-:W-:Y:S02]  /*22e0*/  @P2 F2FP.BF16.F32.PACK_AB R127, RZ, R127 ;  /* 0x0000007fff7f223e */ /* 0x000fe400000010ff */
[----:B------:R-:W-:Y:S01]  /*22f0*/  @P2 FADD.FTZ R199, R173, -R198 ;  /* 0x800000c6adc72221 */ /* 0x000fe20000010000 */
[----:B------:R-:W-:Y:S01]  /*2300*/  @P2 FMUL.FTZ R125, R2, R125 ;  /* 0x0000007d027d2220 */ /* 0x000fe20000410000 */
[----:B------:R-:W3:Y:S01]  /*2310*/  @P2 LDC R210, c[0x0][0x40c] ;  /* 0x00010300ffd22b82 */ /* 0x000ee20000000800 */
[----:B------:R-:W-:Y:S01]  /*2320*/  @P2 PRMT R100, R100, 0x5410, R127 ;  /* 0x0000541064642816 */ /* 0x000fe2000000007f */
[----:B------:R-:W-:Y:S01]  /*2330*/  FFMA.FTZ R127, R176, R129, R196 ;  /* 0x00000081b07f7223 */ /* 0x000fe200000100c4 */
[----:B------:R-:W-:Y:S01]  /*2340*/  @P2 FMUL.FTZ R199, R2, R199 ;  /* 0x000000c702c72220 */ /* 0x000fe20000410000 */
[----:B------:R-:W-:-:S02]  /*2350*/  @P2 FSEL R125, R125, RZ, P1 ;  /* 0x000000ff7d7d2208 */ /* 0x000fc40000800000 */
[----:B------:R-:W-:Y:S01]  /*2360*/  @P2 FADD.FTZ R127, R168, -R127 ;  /* 0x8000007fa87f2221 */ /* 0x000fe20000010000 */
[----:B------:R-:W-:Y:S01]  /*2370*/  @P2 FSEL R203, R203, RZ, P6 ;  /* 0x000000ffcbcb2208 */ /* 0x000fe20003000000 */
[----:B------:R-:W4:Y:S01]  /*2380*/  @P2 LDC R212, c[0x0][0x40c] ;  /* 0x00010300ffd42b82 */ /* 0x000f220000000800 */
[----:B------:R-:W-:Y:S01]  /*2390*/  @P2 FSEL R199, R199, RZ, P4 ;  /* 0x000000ffc7c72208 */ /* 0x000fe20002000000 */
[----:B------:R-:W-:Y:S01]  /*23a0*/  @P2 FMUL.FTZ R127, R2, R127 ;  /* 0x0000007f027f2220 */ /* 0x000fe20000410000 */
[----:B--2---:R-:W-:-:S03]  /*23b0*/  @P2 FMUL.FTZ R125, R125, R204 ;  /* 0x000000cc7d7d2220 */ /* 0x004fc60000410000 */
[----:B0-----:R-:W-:Y:S01]  /*23c0*/  @P2 FMUL.FTZ R199, R199, R208 ;  /* 0x000000d0c7c72220 */ /* 0x001fe20000410000 */
[----:B------:R-:W-:Y:S02]  /*23d0*/  @P2 FSEL R127, R127, RZ, P3 ;  /* 0x000000ff7f7f2208 */ /* 0x000fe40001800000 */
[----:B------:R-:W-:Y:S02]  /*23e0*/  @P2 F2FP.BF16.F32.PACK_AB R125, RZ, R125 ;  /* 0x0000007dff7d223e */ /* 0x000fe400000010ff */
[----:B------:R-:W-:Y:S01]  /*23f0*/  @P2 F2FP.BF16.F32.PACK_AB R199, RZ, R199 ;  /* 0x000000c7ffc7223e */ /* 0x000fe200000010ff */
[----:B-1----:R-:W-:Y:S01]  /*2400*/  @P2 FMUL.FTZ R127, R127, R206 ;  /* 0x000000ce7f7f2220 */ /* 0x002fe20000410000 */
[----:B------:R-:W-:Y:S02]  /*2410*/  @P2 PRMT R101, R125, 0x7610, R101 ;  /* 0x000076107d652816 */ /* 0x000fe40000000065 */
[----:B------:R-:W-:Y:S01]  /*2420*/  @P2 PRMT R102, R199, 0x7610, R102 ;  /* 0x00007610c7662816 */ /* 0x000fe20000000066 */
[----:B---3--:R-:W-:Y:S01]  /*2430*/  @P2 FMUL.FTZ R201, R201, R210 ;  /* 0x000000d2c9c92220 */ /* 0x008fe20000410000 */
[----:B------:R-:W-:-:S04]  /*2440*/  @P2 F2FP.BF16.F32.PACK_AB R127, RZ, R127 ;  /* 0x0000007fff7f223e */ /* 0x000fc800000010ff */
[----:B------:R-:W-:Y:S02]  /*2450*/  @P2 F2FP.BF16.F32.PACK_AB R201, RZ, R201 ;  /* 0x000000c9ffc9223e */ /* 0x000fe400000010ff */
[----:B------:R-:W-:Y:S01]  /*2460*/  @P2 PRMT R101, R101, 0x5410, R127 ;  /* 0x0000541065652816 */ /* 0x000fe2000000007f */
[----:B----4-:R-:W-:Y:S01]  /*2470*/  @P2 FMUL.FTZ R203, R203, R212 ;  /* 0x000000d4cbcb2220 */ /* 0x010fe20000410000 */
[----:B------:R-:W-:-:S04]  /*2480*/  @P2 PRMT R102, R102, 0x5410, R201 ;  /* 0x0000541066662816 */ /* 0x000fc800000000c9 */
[----:B------:R-:W-:-:S04]  /*2490*/  @P2 F2FP.BF16.F32.PACK_AB R203, RZ, R203 ;  /* 0x000000cbffcb223e */ /* 0x000fc800000010ff */
        /* <DEDUP_REMOVED lines=11> */
.L_x_3730:
[----:B------:R-:W0:Y:S01]  /*2550*/  @P2 LDC R125, c[0x0][0x40c] ;  /* 0x00010300ff7d2b82 */ /* 0x000e220000000800 */
[-CC-:B------:R-:W-:Y:S01]  /*2560*/  FFMA.FTZ R105, R3, R129.reuse, R196.reuse ;  /* 0x0000008103697223 */ /* 0x180fe200000100c4 */
[-CC-:B------:R-:W-:Y:S01]  /*2570*/  FFMA.FTZ R107, R178, R129.reuse, R196.reuse ;  /* 0x00000081b26b7223 */ /* 0x180fe200000100c4 */
[----:B------:R-:W-:Y:S01]  /*2580*/  ISETP.GT.AND P1, PT, R128, RZ, PT ;  /* 0x000000ff8000720c */ /* 0x000fe20003f24270 */
[-CC-:B------:R-:W-:Y:S01]  /*2590*/  FFMA.FTZ R199, R174, R129.reuse, R196.reuse ;  /* 0x00000081aec77223 */ /* 0x180fe200000100c4 */
[----:B------:R-:W-:Y:S01]  /*25a0*/  FADD.FTZ R105, R180, -R105 ;  /* 0x80000069b4697221 */ /* 0x000fe20000010000 */
[----:B------:R-:W-:Y:S01]  /*25b0*/  FADD.FTZ R107, R170, -R107 ;  /* 0x8000006baa6b7221 */ /* 0x000fe20000010000 */
[----:B------:R-:W-:Y:S01]  /*25c0*/  FFMA.FTZ R206, R177, R129, R196 ;  /* 0x00000081b1ce7223 */ /* 0x000fe200000100c4 */
[----:B------:R-:W1:Y:S01]  /*25d0*/  @P2 LDC R106, c[0x0][0x40c] ;  /* 0x00010300ff6a2b82 */ /* 0x000e620000000800 */
[C---:B------:R-:W-:Y:S01]  /*25e0*/  FMUL.FTZ R105, R2.reuse, R105 ;  /* 0x0000006902697220 */ /* 0x040fe20000410000 */
[----:B------:R-:W-:-:S04]  /*25f0*/  FMUL.FTZ R107, R2, R107 ;  /* 0x0000006b026b7220 */ /* 0x000fc80000410000 */
[----:B------:R-:W-:Y:S02]  /*2600*/  FSEL R202, R105, RZ, P1 ;  /* 0x000000ff69ca7208 */ /* 0x000fe40000800000 */
[----:B------:R-:W-:Y:S01]  /*2610*/  FSEL R203, R107, RZ, P1 ;  /* 0x000000ff6bcb7208 */ /* 0x000fe20000800000 */
[----:B------:R-:W2:Y:S02]  /*2620*/  @P2 LDC R201, c[0x0][0x40c] ;  /* 0x00010300ffc92b82 */ /* 0x000ea40000000800 */
[----:B0-----:R-:W-:-:S06]  /*2630*/  @P2 FMUL.FTZ R104, R202, R125 ;  /* 0x0000007dca682220 */ /* 0x001fcc0000410000 */
[----:B------:R-:W0:Y:S01]  /*2640*/  @P2 LDC R209, c[0x0][0x40c] ;  /* 0x00010300ffd12b82 */ /* 0x000e220000000800 */
[-CC-:B------:R-:W-:Y:S01]  /*2650*/  FFMA.FTZ R125, R176, R129.reuse, R196.reuse ;  /* 0x00000081b07d7223 */ /* 0x180fe200000100c4 */
[----:B------:R-:W-:Y:S01]  /*2660*/  @P2 F2FP.BF16.F32.PACK_AB R107, RZ, R104 ;  /* 0x00000068ff6b223e */ /* 0x000fe200000010ff */
[----:B------:R-:W-:Y:S02]  /*2670*/  FFMA.FTZ R104, R181, R129, R196 ;  /* 0x00000081b5687223 */ /* 0x000fe400000100c4 */
[----:B------:R-:W-:Y:S01]  /*2680*/  FADD.FTZ R125, R168, -R125 ;  /* 0x8000007da87d7221 */ /* 0x000fe20000010000 */
[----:B-1----:R-:W-:Y:S02]  /*2690*/  @P2 FMUL.FTZ R105, R203, R106 ;  /* 0x0000006acb692220 */ /* 0x002fe40000410000 */
[----:B------:R-:W1:Y:S01]  /*26a0*/  @P2 LDC R198, c[0x0][0x40c] ;  /* 0x00010300ffc62b82 */ /* 0x000e620000000800 */
[----:B------:R-:W-:Y:S01]  /*26b0*/  @P2 PRMT R100, R107, 0x7610, R100 ;  /* 0x000076106b642816 */ /* 0x000fe20000000064 */
[----:B------:R-:W-:Y:S01]  /*26c0*/  FMUL.FTZ R125, R2, R125 ;  /* 0x0000007d027d7220 */ /* 0x000fe20000410000 */
[----:B------:R-:W-:Y:S01]  /*26d0*/  @P2 F2FP.BF16.F32.PACK_AB R124, RZ, R105 ;  /* 0x00000069ff7c223e */ /* 0x000fe200000010ff */
[----:B------:R-:W-:Y:S01]  /*26e0*/  FADD.FTZ R105, R175, -R104 ;  /* 0x80000068af697221 */ /* 0x000fe20000010000 */
[----:B------:R-:W-:-:S02]  /*26f0*/  FFMA.FTZ R104, R179, R129, R196 ;  /* 0x00000081b3687223 */ /* 0x000fc400000100c4 */
[----:B------:R-:W-:Y:S01]  /*2700*/  FSEL R205, R125, RZ, P1 ;  /* 0x000000ff7dcd7208 */ /* 0x000fe20000800000 */
[----:B------:R-:W3:Y:S01]  /*2710*/  @P2 LDC R106, c[0x0][0x40c] ;  /* 0x00010300ff6a2b82 */ /* 0x000ee20000000800 */
[----:B------:R-:W-:Y:S01]  /*2720*/  FMUL.FTZ R105, R2, R105 ;  /* 0x0000006902697220 */ /* 0x000fe20000410000 */
[----:B------:R-:W-:Y:S01]  /*2730*/  FADD.FTZ R127, R173, -R104 ;  /* 0x80000068ad7f7221 */ /* 0x000fe20000010000 */
[----:B------:R-:W-:-:S03]  /*2740*/  @P2 PRMT R100, R100, 0x5410, R124 ;  /* 0x0000541064642816 */ /* 0x000fc6000000007c */
[----:B------:R-:W-:Y:S01]  /*2750*/  FSEL R204, R105, RZ, P1 ;  /* 0x000000ff69cc7208 */ /* 0x000fe20000800000 */
[----:B------:R-:W-:Y:S01]  /*2760*/  FADD.FTZ R105, R166, -R199 ;  /* 0x800000c7a6697221 */ /* 0x000fe20000010000 */
[----:B------:R-:W4:Y:S01]  /*2770*/  @P2 LDC R211, c[0x0][0x40c] ;  /* 0x00010300ffd32b82 */ /* 0x000f220000000800 */
[C---:B------:R-:W-:Y:S01]  /*2780*/  FMUL.FTZ R127, R2.reuse, R127 ;  /* 0x0000007f027f7220 */ /* 0x040fe20000410000 */
[----:B------:R-:W-:Y:S01]  /*2790*/  FADD.FTZ R199, R171, -R206 ;  /* 0x800000ceabc77221 */ /* 0x000fe20000010000 */
[----:B------:R-:W-:Y:S01]  /*27a0*/  FMUL.FTZ R105, R2, R105 ;  /* 0x0000006902697220 */ /* 0x000fe20000410000 */
[----:B--2---:R-:W-:Y:S02]  /*27b0*/  @P2 FMUL.FTZ R104, R204, R201 ;  /* 0x000000c9cc682220 */ /* 0x004fe40000410000 */
[----:B------:R-:W-:Y:S01]  /*27c0*/  FSEL R206, R127, RZ, P1 ;  /* 0x000000ff7fce7208 */ /* 0x000fe20000800000 */
[----:B------:R-:W-:Y:S01]  /*27d0*/  FMUL.FTZ R199, R2, R199 ;  /* 0x000000c702c77220 */ /* 0x000fe20000410000 */
[----:B------:R-:W-:-:S02]  /*27e0*/  FSEL R207, R105, RZ, P1 ;  /* 0x000000ff69cf7208 */ /* 0x000fc40000800000 */
[----:B------:R-:W-:Y:S01]  /*27f0*/  @P2 F2FP.BF16.F32.PACK_AB R125, RZ, R104 ;  /* 0x00000068ff7d223e */ /* 0x000fe200000010ff */
[----:B0-----:R-:W-:Y:S01]  /*2800*/  @P2 FMUL.FTZ R105, R206, R209 ;  /* 0x000000d1ce692220 */ /* 0x001fe20000410000 */
[----:B------:R-:W-:Y:S01]  /*2810*/  FSEL R208, R199, RZ, P1 ;  /* 0x000000ffc7d07208 */ /* 0x000fe20000800000 */
[----:B------:R-:W-:Y:S01]  /*2820*/  FFMA.FTZ R199, R172, R129, R196 ;  /* 0x00000081acc77223 */ /* 0x000fe200000100c4 */
[----:B------:R-:W-:Y:S01]  /*2830*/  @P2 PRMT R101, R125, 0x7610, R101 ;  /* 0x000076107d652816 */ /* 0x000fe20000000065 */
[----:B---3--:R-:W-:Y:S01]  /*2840*/  @P2 FMUL.FTZ R104, R205, R106 ;  /* 0x0000006acd682220 */ /* 0x008fe20000410000 */
[----:B-1----:R-:W-:Y:S01]  /*2850*/  @P2 FMUL.FTZ R106, R207, R198 ;  /* 0x000000c6cf6a2220 */ /* 0x002fe20000410000 */
[----:B------:R-:W-:Y:S01]  /*2860*/  @P2 F2FP.BF16.F32.PACK_AB R198, RZ, R105 ;  /* 0x00000069ffc6223e */ /* 0x000fe200000010ff */
[----:B------:R-:W-:Y:S02]  /*2870*/  FADD.FTZ R105, R164, -R199 ;  /* 0x800000c7a4697221 */ /* 0x000fe40000010000 */
[----:B------:R-:W-:-:S02]  /*2880*/  @P2 F2FP.BF16.F32.PACK_AB R127, RZ, R104 ;  /* 0x00000068ff7f223e */ /* 0x000fc400000010ff */
[----:B------:R-:W-:Y:S01]  /*2890*/  F2FP.BF16.F32.PACK_AB R104, R203, R202 ;  /* 0x000000cacb68723e */ /* 0x000fe200000010ff */
[----:B----4-:R-:W-:Y:S01]  /*28a0*/  @P2 FMUL.FTZ R201, R208, R211 ;  /* 0x000000d3d0c92220 */ /* 0x010fe20000410000 */
[----:B------:R-:W-:Y:S01]  /*28b0*/  FMUL.FTZ R202, R2, R105 ;  /* 0x0000006902ca7220 */ /* 0x000fe20000410000 */
[----:B------:R-:W-:Y:S02]  /*28c0*/  @P2 F2FP.BF16.F32.PACK_AB R199, RZ, R106 ;  /* 0x0000006affc7223e */ /* 0x000fe400000010ff */
[----:B------:R-:W-:Y:S02]  /*28d0*/  @P2 PRMT R102, R198, 0x7610, R102 ;  /* 0x00007610c6662816 */ /* 0x000fe40000000066 */
[----:B------:R-:W-:Y:S02]  /*28e0*/  @P2 F2FP.BF16.F32.PACK_AB R201, RZ, R201 ;  /* 0x000000c9ffc9223e */ /* 0x000fe400000010ff */
[----:B------:R-:W-:Y:S02]  /*28f0*/  FSEL R203, R202, RZ, P1 ;  /* 0x000000ffcacb7208 */ /* 0x000fe40000800000 */
[----:B------:R-:W-:-:S02]  /*2900*/  F2FP.BF16.F32.PACK_AB R105, R205, R204 ;  /* 0x000000cccd69723e */ /* 0x000fc400000010ff */
[----:B------:R-:W-:Y:S02]  /*2910*/  F2FP.BF16.F32.PACK_AB R106, R207, R206 ;  /* 0x000000cecf6a723e */ /* 0x000fe400000010ff */
        /* <DEDUP_REMOVED lines=9> */
.L_x_3729:
        /* <DEDUP_REMOVED lines=11> */
[----:B------:R-:W1:Y:S04]  /*2a60*/  @P2 LDC R204, c[0x0][0x40c] ;  /* 0x00010300ffcc2b82 */ /* 0x000e680000000800 */
        /* <DEDUP_REMOVED lines=13> */
[-C--:B------:R-:W-:Y:S01]  /*2b40*/  @P1 FFMA.FTZ R203, R176, R129.reuse, R196 ;  /* 0x00000081b0cb1223 */ /* 0x080fe200000100c4 */
[----:B------:R-:W-:Y:S01]  /*2b50*/  PRMT R124, R110, 0x7632, R124 ;  /* 0x000076326e7c7816 */ /* 0x000fe2000000007c */
[----:B------:R-:W-:-:S02]  /*2b60*/  @P1 FFMA.FTZ R210, R177, R129, R196 ;  /* 0x00000081b1d21223 */ /* 0x000fc400000100c4 */
[----:B------:R-:W0:Y:S01]  /*2b70*/  @P2 LDC R198, c[0x0][0x40c] ;  /* 0x00010300ffc62b82 */ /* 0x000e220000000800 */
[----:B------:R-:W-:Y:S01]  /*2b80*/  @P1 FADD.FTZ R203, R168, -R203 ;  /* 0x800000cba8cb1221 */ /* 0x000fe20000010000 */
[----:B------:R-:W-:Y:S01]  /*2b90*/  SHF.L.U32 R205, R124, 0x10, RZ ;  /* 0x000000107ccd7819 */ /* 0x000fe200000006ff */
[----:B-1----:R-:W-:Y:S01]  /*2ba0*/  @P2 FMUL.FTZ R199, R199, R204 ;  /* 0x000000ccc7c72220 */ /* 0x002fe20000410000 */
[----:B------:R-:W-:Y:S01]  /*2bb0*/  @P1 FFMA.FTZ R204, R179, R129, R196 ;  /* 0x00000081b3cc1223 */ /* 0x000fe200000100c4 */
[----:B------:R-:W-:Y:S01]  /*2bc0*/  @P1 FFMA.FTZ R127, R2, R203, R127 ;  /* 0x000000cb027f1223 */ /* 0x000fe2000001007f */
[----:B------:R-:W-:Y:S01]  /*2bd0*/  SHF.L.U32 R203, R110, 0x10, RZ ;  /* 0x000000106ecb7819 */ /* 0x000fe200000006ff */
[----:B------:R-:W-:Y:S01]  /*2be0*/  @P1 FADD.FTZ R124, R166, -R209 ;  /* 0x800000d1a67c1221 */ /* 0x000fe20000010000 */
        /* <DEDUP_REMOVED lines=37> */
.L_x_3732:
[----:B------:R-:W-:Y:S01]  /*2e40*/  ISETP.GT.AND P1, PT, R128, RZ, PT ;  /* 0x000000ff8000720c */ /* 0x000fe20003f24270 */
[----:B------:R-:W0:Y:S01]  /*2e50*/  @P2 LDC R106, c[0x0][0x40c] ;  /* 0x00010300ff6a2b82 */ /* 0x000e220000000800 */
[----:B------:R-:W-:Y:S01]  /*2e60*/  SHF.L.U32 R198, R198, 0x10, RZ ;  /* 0x00000010c6c67819 */ /* 0x000fe200000006ff */
[----:B------:R-:W-:Y:S01]  /*2e70*/  @P3 FFMA.FTZ R107, R3, R129, R196 ;  /* 0x00000081036b3223 */ /* 0x000fe200000100c4 */
[----:B------:R-:W-:Y:S02]  /*2e80*/  PRMT R104, R110, 0x7632, R104 ;  /* 0x000076326e687816 */ /* 0x000fe40000000068 */
        /* <DEDUP_REMOVED lines=16> */
[----:B------:R-:W-:Y:S01]  /*2f90*/  SHF.L.U32 R203, R110, 0x10, RZ ;  /* 0x000000106ecb7819 */ /* 0x000fe200000006ff */
[-C--:B------:R-:W-:Y:S01]  /*2fa0*/  @P1 FFMA.FTZ R201, R174, R129.reuse, R196 ;  /* 0x00000081aec91223 */ /* 0x080fe200000100c4 */
[----:B------:R-:W-:Y:S01]  /*2fb0*/  @P1 FADD.FTZ R208, R173, -R208 ;  /* 0x800000d0add01221 */ /* 0x000fe20000010000 */
[C---:B------:R-:W-:Y:S01]  /*2fc0*/  @P1 FFMA.FTZ R107, R2.reuse, R104, R107 ;  /* 0x00000068026b1223 */ /* 0x040fe2000001006b */
[----:B------:R-:W3:Y:S01]  /*2fd0*/  @P2 LDC R125, c[0x0][0x40c] ;  /* 0x00010300ff7d2b82 */ /* 0x000ee20000000800 */
[----:B------:R-:W-:Y:S01]  /*2fe0*/  @P1 FFMA.FTZ R199, R2, R202, R199 ;  /* 0x000000ca02c71223 */ /* 0x000fe200000100c7 */
[----:B------:R-:W-:Y:S01]  /*2ff0*/  PRMT R104, R111, 0x7632, R104 ;  /* 0x000076326f687816 */ /* 0x000fe20000000068 */
[-CC-:B------:R-:W-:Y:S01]  /*3000*/  @P1 FFMA.FTZ R202, R177, R129.reuse, R196.reuse ;  /* 0x00000081b1ca1223 */ /* 0x180fe200000100c4 */
[----:B------:R-:W-:Y:S01]  /*3010*/  @P1 FADD.FTZ R201, R166, -R201 ;  /* 0x800000c9a6c91221 */ /* 0x000fe20000010000 */
[----:B------:R-:W-:Y:S01]  /*3020*/  @P1 FFMA.FTZ R203, R2, R208, R203 ;  /* 0x000000d002cb1223 */ /* 0x000fe200000100cb */
[----:B------:R-:W-:Y:S01]  /*3030*/  SHF.L.U32 R207, R111, 0x10, RZ ;  /* 0x000000106fcf7819 */ /* 0x000fe200000006ff */
[----:B------:R-:W-:Y:S01]  /*3040*/  @P1 FFMA.FTZ R127, R172, R129, R196 ;  /* 0x00000081ac7f1223 */ /* 0x000fe200000100c4 */
[----:B------:R-:W4:Y:S01]  /*3050*/  @P2 LDC R210, c[0x0][0x40c] ;  /* 0x00010300ffd22b82 */ /* 0x000f220000000800 */
[----:B------:R-:W-:Y:S01]  /*3060*/  SHF.L.U32 R208, R104, 0x10, RZ ;  /* 0x0000001068d07819 */ /* 0x000fe200000006ff */
[----:B------:R-:W-:Y:S01]  /*3070*/  @P1 FADD.FTZ R202, R171, -R202 ;  /* 0x800000caabca1221 */ /* 0x000fe20000010000 */
[----:B0-----:R-:W-:Y:S01]  /*3080*/  @P2 FMUL.FTZ R104, R105, R106 ;  /* 0x0000006a69682220 */ /* 0x001fe20000410000 */
[----:B------:R-:W-:Y:S01]  /*3090*/  @P1 FFMA.FTZ R204, R2, R201, R204 ;  /* 0x000000c902cc1223 */ /* 0x000fe200000100cc */
[----:B------:R-:W-:Y:S01]  /*30a0*/  @P1 FADD.FTZ R201, R164, -R127 ;  /* 0x8000007fa4c91221 */ /* 0x000fe20000010000 */
[C---:B------:R-:W-:Y:S01]  /*30b0*/  @P1 FFMA.FTZ R207, R2.reuse, R202, R207 ;  /* 0x000000ca02cf1223 */ /* 0x040fe200000100cf */
[----:B-1----:R-:W-:Y:S01]  /*30c0*/  @P2 FMUL.FTZ R127, R107, R124 ;  /* 0x0000007c6b7f2220 */ /* 0x002fe20000410000 */
[----:B------:R-:W0:Y:S01]  /*30d0*/  @P2 LDC R212, c[0x0][0x40c] ;  /* 0x00010300ffd42b82 */ /* 0x000e220000000800 */
[----:B------:R-:W-:Y:S01]  /*30e0*/  @P2 F2FP.BF16.F32.PACK_AB R124, RZ, R104 ;  /* 0x00000068ff7c223e */ /* 0x000fe200000010ff */
[----:B--2---:R-:W-:Y:S01]  /*30f0*/  @P2 FMUL.FTZ R104, R199, R206 ;  /* 0x000000cec7682220 */ /* 0x004fe20000410000 */
[----:B------:R-:W-:Y:S01]  /*3100*/  @P1 FFMA.FTZ R208, R2, R201, R208 ;  /* 0x000000c902d01223 */ /* 0x000fe200000100d0 */
[----:B------:R-:W-:-:S02]  /*3110*/  @P2 F2FP.BF16.F32.PACK_AB R127, RZ, R127 ;  /* 0x0000007fff7f223e */ /* 0x000fc400000010ff */
[----:B------:R-:W-:Y:S02]  /*3120*/  @P2 PRMT R100, R124, 0x7610, R100 ;  /* 0x000076107c642816 */ /* 0x000fe40000000064 */
[----:B------:R-:W1:Y:S01]  /*3130*/  @P2 LDC R205, c[0x0][0x40c] ;  /* 0x00010300ffcd2b82 */ /* 0x000e620000000800 */
[C---:B---3--:R-:W-:Y:S01]  /*3140*/  @P2 FMUL.FTZ R106, R198.reuse, R125 ;  /* 0x0000007dc66a2220 */ /* 0x048fe20000410000 */
[----:B------:R-:W-:Y:S02]  /*3150*/  @P2 F2FP.BF16.F32.PACK_AB R201, RZ, R104 ;  /* 0x00000068ffc9223e */ /* 0x000fe400000010ff */
[----:B------:R-:W-:Y:S02]  /*3160*/  @P2 PRMT R101, R127, 0x7610, R101 ;  /* 0x000076107f652816 */ /* 0x000fe40000000065 */
[----:B------:R-:W-:Y:S02]  /*3170*/  @P2 F2FP.BF16.F32.PACK_AB R125, RZ, R106 ;  /* 0x0000006aff7d223e */ /* 0x000fe400000010ff */
[----:B------:R-:W2:Y:S01]  /*3180*/  @P2 LDC R209, c[0x0][0x40c] ;  /* 0x00010300ffd12b82 */ /* 0x000ea20000000800 */
[----:B----4-:R-:W-:Y:S01]  /*3190*/  @P2 FMUL.FTZ R106, R203, R210 ;  /* 0x000000d2cb6a2220 */ /* 0x010fe20000410000 */
[----:B------:R-:W-:-:S02]  /*31a0*/  F2FP.BF16.F32.PACK_AB R104, R198, R105 ;  /* 0x00000069c668723e */ /* 0x000fc400000010ff */
[----:B------:R-:W-:Y:S02]  /*31b0*/  F2FP.BF16.F32.PACK_AB R105, R199, R107 ;  /* 0x0000006bc769723e */ /* 0x000fe400000010ff */
[----:B------:R-:W-:Y:S01]  /*31c0*/  @P2 F2FP.BF16.F32.PACK_AB R202, RZ, R106 ;  /* 0x0000006affca223e */ /* 0x000fe200000010ff */
[----:B0-----:R-:W-:Y:S01]  /*31d0*/  @P2 FMUL.FTZ R206, R207, R212 ;  /* 0x000000d4cfce2220 */ /* 0x001fe20000410000 */
[----:B------:R-:W-:Y:S02]  /*31e0*/  F2FP.BF16.F32.PACK_AB R106, R204, R203 ;  /* 0x000000cbcc6a723e */ /* 0x000fe400000010ff */
[----:B------:R-:W-:Y:S02]  /*31f0*/  @P2 PRMT R102, R202, 0x7610, R102 ;  /* 0x00007610ca662816 */ /* 0x000fe40000000066 */
[----:B------:R-:W-:Y:S02]  /*3200*/  @P2 F2FP.BF16.F32.PACK_AB R206, RZ, R206 ;  /* 0x000000ceffce223e */ /* 0x000fe400000010ff */
[----:B------:R-:W-:Y:S01]  /*3210*/  F2FP.BF16.F32.PACK_AB R107, R208, R207 ;  /* 0x000000cfd06b723e */ /* 0x000fe200000010ff */
[----:B-1----:R-:W-:Y:S01]  /*3220*/  @P2 FMUL.FTZ R205, R204, R205 ;  /* 0x000000cdcccd2220 */ /* 0x002fe20000410000 */
[----:B------:R-:W-:-:S02]  /*3230*/  @P2 PRMT R103, R206, 0x7610, R103 ;  /* 0x00007610ce672816 */ /* 0x000fc40000000067 */
[----:B------:R-:W-:Y:S02]  /*3240*/  @P2 PRMT R100, R100, 0x5410, R125 ;  /* 0x0000541064642816 */ /* 0x000fe4000000007d */
[----:B------:R-:W-:Y:S02]  /*3250*/  @P2 F2FP.BF16.F32.PACK_AB R205, RZ, R205 ;  /* 0x000000cdffcd223e */ /* 0x000fe400000010ff */
[----:B------:R-:W-:Y:S01]  /*3260*/  @P2 PRMT R101, R101, 0x5410, R201 ;  /* 0x0000541065652816 */ /* 0x000fe200000000c9 */
[----:B--2---:R-:W-:Y:S01]  /*3270*/  @P2 FMUL.FTZ R209, R208, R209 ;  /* 0x000000d1d0d12220 */ /* 0x004fe20000410000 */
[----:B------:R-:W-:-:S04]  /*3280*/  @P2 PRMT R102, R102, 0x5410, R205 ;  /* 0x0000541066662816 */ /* 0x000fc800000000cd */
[----:B------:R-:W-:-:S04]  /*3290*/  @P2 F2FP.BF16.F32.PACK_AB R209, RZ, R209 ;  /* 0x000000d1ffd1223e */ /* 0x000fc800000010ff */
[----:B------:R-:W-:-:S07]  /*32a0*/  @P2 PRMT R103, R103, 0x5410, R209 ;  /* 0x0000541067672816 */ /* 0x000fce00000000d1 */
.L_x_3731:
[----:B------:R-:W-:Y:S05]  /*32b0*/  BSYNC.RECONVERGENT B1 ;  /* 0x0000000000017941 */ /* 0x000fea0003800200 */
.L_x_3728:
        /* <DEDUP_REMOVED lines=23> */
[----:B------:R-:W-:Y:S01]  /*3430*/  @P3 FFMA.FTZ R205, R163, R129, R196 ;  /* 0x00000081a3cd3223 */ /* 0x000fe200000100c4 */
[----:B------:R-:W-:Y:S01]  /*3440*/  @P3 FADD.FTZ R107, R162, -R107 ;  /* 0x8000006ba26b3221 */ /* 0x000fe20000010000 */
[----:B------:R-:W-:Y:S01]  /*3450*/  @P3 FADD.FTZ R125, R141, -R124 ;  /* 0x8000007c8d7d3221 */ /* 0x000fe20000010000 */
[----:B------:R-:W2:Y:S01]  /*3460*/  @P2 LDC R204, c[0x0][0x40c] ;  /* 0x00010300ffcc2b82 */ /* 0x000ea20000000800 */
[----:B------:R-:W-:Y:S01]  /*3470*/  SHF.L.U32 R201, R104, 0x10, RZ ;  /* 0x0000001068c97819 */ /* 0x000fe200000006ff */
[C---:B------:R-:W-:Y:S01]  /*3480*/  @P3 FFMA.FTZ R105, R2.reuse, R107, R105 ;  /* 0x0000006b02693223 */ /* 0x040fe20000010069 */
[----:B------:R-:W-:Y:S01]  /*3490*/  @P3 FFMA.FTZ R107, R167, R129, R196 ;  /* 0x00000081a76b3223 */ /* 0x000fe200000100c4 */
[----:B------:R-:W-:Y:S01]  /*34a0*/  @P3 FFMA.FTZ R106, R2, R125, R106 ;  /* 0x0000007d026a3223 */ /* 0x000fe2000001006a */
[----:B------:R-:W-:Y:S01]  /*34b0*/  SHF.L.U32 R125, R113, 0x10, RZ ;  /* 0x00000010717d7819 */ /* 0x000fe200000006ff */
[-CC-:B------:R-:W-:Y:S01]  /*34c0*/  @P3 FFMA.FTZ R104, R140, R129.reuse, R196.reuse ;  /* 0x000000818c683223 */ /* 0x180fe200000100c4 */
[----:B------:R-:W-:Y:S01]  /*34d0*/  @P3 FADD.FTZ R107, R160, -R107 ;  /* 0x8000006ba06b3221 */ /* 0x000fe20000010000 */
[----:B------:R-:W3:Y:S01]  /*34e0*/  @P2 LDC R202, c[0x0][0x40c] ;  /* 0x00010300ffca2b82 */ /* 0x000ee20000000800 */
[--C-:B------:R-:W-:Y:S01]  /*34f0*/  @P3 FFMA.FTZ R124, R142, R129, R196.reuse ;  /* 0x000000818e7c3223 */ /* 0x100fe200000100c4 */
[----:B------:R-:W-:Y:S01]  /*3500*/  SHF.L.U32 R203, R115, 0x10, RZ ;  /* 0x0000001073cb7819 */ /* 0x000fe200000006ff */
[----:B------:R-:W-:Y:S01]  /*3510*/  @P3 FFMA.FTZ R125, R2, R107, R125 ;  /* 0x0000006b027d3223 */ /* 0x000fe2000001007d */
[----:B------:R-:W-:Y:S01]  /*3520*/  @P3 FFMA.FTZ R107, R165, R129, R196 ;  /* 0x00000081a56b3223 */ /* 0x000fe200000100c4 */
[----:B------:R-:W-:Y:S01]  /*3530*/  @P3 FADD.FTZ R124, R139, -R124 ;  /* 0x8000007c8b7c3221 */ /* 0x000fe20000010000 */
[----:B------:R-:W-:-:S02]  /*3540*/  @P3 FADD.FTZ R126, R156, -R205 ;  /* 0x800000cd9c7e3221 */ /* 0x000fc40000010000 */
[----:B------:R-:W4:Y:S01]  /*3550*/  @P2 LDC R207, c[0x0][0x40c] ;  /* 0x00010300ffcf2b82 */ /* 0x000f220000000800 */
[----:B------:R-:W-:Y:S01]  /*3560*/  @P3 FADD.FTZ R107, R158, -R107 ;  /* 0x8000006b9e6b3221 */ /* 0x000fe20000010000 */
[----:B------:R-:W-:Y:S01]  /*3570*/  @P3 FFMA.FTZ R127, R2, R124, R127 ;  /* 0x0000007c027f3223 */ /* 0x000fe2000001007f */
[----:B------:R-:W-:Y:S01]  /*3580*/  @P3 FFMA.FTZ R124, R138, R129, R196 ;  /* 0x000000818a7c3223 */ /* 0x000fe200000100c4 */
[C---:B------:R-:W-:Y:S01]  /*3590*/  @P3 FFMA.FTZ R203, R2.reuse, R126, R203 ;  /* 0x0000007e02cb3223 */ /* 0x040fe200000100cb */
[----:B------:R-:W-:Y:S01]  /*35a0*/  @P3 FFMA.FTZ R199, R2, R107, R199 ;  /* 0x0000006b02c73223 */ /* 0x000fe200000100c7 */
[----:B------:R-:W-:Y:S01]  /*35b0*/  PRMT R107, R115, 0x7632, R107 ;  /* 0x00007632736b7816 */ /* 0x000fe2000000006b */
[----:B------:R-:W-:Y:S01]  /*35c0*/  @P3 FADD.FTZ R205, R135, -R124 ;  /* 0x8000007c87cd3221 */ /* 0x000fe20000010000 */
[----:B------:R-:W5:Y:S02]  /*35d0*/  @P2 LDC R208, c[0x0][0x40c] ;  /* 0x00010300ffd02b82 */ /* 0x000f640000000800 */
[----:B------:R-:W-:Y:S01]  /*35e0*/  SHF.L.U32 R206, R107, 0x10, RZ ;  /* 0x000000106bce7819 */ /* 0x000fe200000006ff */
[----:B------:R-:W-:Y:S01]  /*35f0*/  @P3 FADD.FTZ R107, R137, -R104 ;  /* 0x80000068896b3221 */ /* 0x000fe20000010000 */
[----:B-1----:R-:W-:-:S03]  /*3600*/  @P2 FMUL.FTZ R104, R105, R198 ;  /* 0x000000c669682220 */ /* 0x002fc60000410000 */
[C---:B------:R-:W-:Y:S01]  /*3610*/  @P3 FFMA.FTZ R201, R2.reuse, R107, R201 ;  /* 0x0000006b02c93223 */ /* 0x040fe200000100c9 */
[----:B------:R-:W1:Y:S01]  /*3620*/  @P2 LDC R210, c[0x0][0x40c] ;  /* 0x00010300ffd22b82 */ /* 0x000e620000000800 */
[----:B------:R-:W-:Y:S01]  /*3630*/  @P2 F2FP.BF16.F32.PACK_AB R107, RZ, R104 ;  /* 0x00000068ff6b223e */ /* 0x000fe200000010ff */
[----:B0-----:R-:W-:Y:S01]  /*3640*/  @P2 FMUL.FTZ R104, R125, R200 ;  /* 0x000000c87d682220 */ /* 0x001fe20000410000 */
[----:B--2---:R-:W-:Y:S01]  /*3650*/  @P2 FMUL.FTZ R200, R199, R204 ;  /* 0x000000ccc7c82220 */ /* 0x004fe20000410000 */
[----:B---3--:R-:W-:Y:S01]  /*3660*/  @P2 FMUL.FTZ R198, R127, R202 ;  /* 0x000000ca7fc62220 */ /* 0x008fe20000410000 */
[----:B------:R-:W-:Y:S01]  /*3670*/  @P3 FFMA.FTZ R206, R2, R205, R206 ;  /* 0x000000cd02ce3223 */ /* 0x000fe200000100ce */
        /* <DEDUP_REMOVED lines=25> */
.L_x_3735:
        /* <DEDUP_REMOVED lines=70> */
.L_x_3734:
        /* <DEDUP_REMOVED lines=22> */
[--C-:B------:R-:W-:Y:S01]  /*3dd0*/  FFMA.FTZ R106, R142, R129, R196.reuse ;  /* 0x000000818e6a7223 */ /* 0x100fe200000100c4 */
[----:B------:R-:W-:Y:S01]  /*3de0*/  @P2 F2FP.BF16.F32.PACK_AB R124, RZ, R105 ;  /* 0x00000069ff7c223e */ /* 0x000fe200000010ff */
[----:B------:R-:W-:Y:S01]  /*3df0*/  FFMA.FTZ R105, R167, R129, R196 ;  /* 0x00000081a7697223 */ /* 0x000fe200000100c4 */
[----:B-1----:R-:W-:-:S04]  /*3e00*/  @P2 FMUL.FTZ R104, R200, R107 ;  /* 0x0000006bc8682220 */ /* 0x002fc80000410000 */
[----:B------:R-:W1:Y:S01]  /*3e10*/  @P2 LDC R198, c[0x0][0x40c] ;  /* 0x00010300ffc62b82 */ /* 0x000e620000000800 */
[----:B------:R-:W-:Y:S01]  /*3e20*/  FADD.FTZ R105, R160, -R105 ;  /* 0x80000069a0697221 */ /* 0x000fe20000010000 */
[----:B------:R-:W-:-:S03]  /*3e30*/  @P2 F2FP.BF16.F32.PACK_AB R107, RZ, R104 ;  /* 0x00000068ff6b223e */ /* 0x000fc600000010ff */
        /* <DEDUP_REMOVED lines=25> */
[----:B------:R-:W-:-:S02]  /*3fd0*/  @P2 PRMT R102, R127, 0x7610, R102 ;  /* 0x000076107f662816 */ /* 0x000fc40000000066 */
[----:B------:R-:W-:Y:S02]  /*3fe0*/  F2FP.BF16.F32.PACK_AB R105, R203, R202 ;  /* 0x000000cacb69723e */ /* 0x000fe400000010ff */
[----:B------:R-:W-:Y:S01]  /*3ff0*/  @P2 F2FP.BF16.F32.PACK_AB R198, RZ, R106 ;  /* 0x0000006affc6223e */ /* 0x000fe200000010ff */
[----:B--2---:R-:W-:Y:S01]  /*4000*/  @P2 FMUL.FTZ R199, R206, R207 ;  /* 0x000000cfcec72220 */ /* 0x004fe20000410000 */
[----:B------:R-:W-:Y:S02]  /*4010*/  FSEL R201, R200, RZ, P3 ;  /* 0x000000ffc8c97208 */ /* 0x000fe40001800000 */
[----:B------:R-:W-:Y:S02]  /*4020*/  F2FP.BF16.F32.PACK_AB R106, R205, R204 ;  /* 0x000000cccd6a723e */ /* 0x000fe400000010ff */
[----:B------:R-:W-:Y:S02]  /*4030*/  @P2 F2FP.BF16.F32.PACK_AB R199, RZ, R199 ;  /* 0x000000c7ffc7223e */ /* 0x000fe400000010ff */
[----:B------:R-:W-:-:S02]  /*4040*/  @P2 PRMT R100, R100, 0x5410, R124 ;  /* 0x0000541064642816 */ /* 0x000fc4000000007c */
        /* <DEDUP_REMOVED lines=9> */
.L_x_3737:
[----:B0-----:R-:W0:Y:S01]  /*40e0*/  @P2 LDC R124, c[0x0][0x40c] ;  /* 0x00010300ff7c2b82 */ /* 0x001e220000000800 */
        /* <DEDUP_REMOVED lines=12> */
[----:B------:R-:W-:Y:S01]  /*41b0*/  FFMA.FTZ R203, R163, R129, R196 ;  /* 0x00000081a3cb7223 */ /* 0x000fe200000100c4 */
        /* <DEDUP_REMOVED lines=15> */
[----:B------:R-:W-:Y:S01]  /*42b0*/  @P2 F2FP.BF16.F32.PACK_AB R125, RZ, R125 ;  /* 0x0000007dff7d223e */ /* 0x000fe200000010ff */
[----:B------:R-:W-:Y:S01]  /*42c0*/  @P2 FMUL.FTZ R203, R2, R203 ;  /* 0x000000cb02cb2220 */ /* 0x000fe20000410000 */
[----:B-1----:R-:W-:Y:S01]  /*42d0*/  @P2 FMUL.FTZ R199, R199, R200 ;  /* 0x000000c8c7c72220 */ /* 0x002fe20000410000 */
[----:B------:R-:W1:Y:S01]  /*42e0*/  @P2 LDC R126, c[0x0][0x40c] ;  /* 0x00010300ff7e2b82 */ /* 0x000e620000000800 */
[----:B------:R-:W-:Y:S01]  /*42f0*/  @P2 PRMT R101, R125, 0x7610, R101 ;  /* 0x000076107d652816 */ /* 0x000fe20000000065 */
[--C-:B------:R-:W-:Y:S01]  /*4300*/  FFMA.FTZ R125, R169, R129, R196.reuse ;  /* 0x00000081a97d7223 */ /* 0x100fe200000100c4 */
        /* <DEDUP_REMOVED lines=37> */
.L_x_3736:
[----:B------:R-:W-:Y:S05]  /*4560*/  BSYNC.RECONVERGENT B1 ;  /* 0x0000000000017941 */ /* 0x000fea0003800200 */
.L_x_3733:
        /* <DEDUP_REMOVED lines=36> */
[----:B------:R-:W-:Y:S01]  /*47b0*/  @P3 FADD.FTZ R126, R148, -R205 ;  /* 0x800000cd947e3221 */ /* 0x000fe20000010000 */
[----:B------:R-:W-:Y:S01]  /*47c0*/  @P3 FFMA.FTZ R125, R2, R107, R125 ;  /* 0x0000006b027d3223 */ /* 0x000fe2000001007d */
[----:B------:R-:W-:Y:S01]  /*47d0*/  @P3 FFMA.FTZ R107, R157, R129, R196 ;  /* 0x000000819d6b3223 */ /* 0x000fe200000100c4 */
[----:B------:R-:W-:Y:S01]  /*47e0*/  @P3 FADD.FTZ R205, R183, -R104 ;  /* 0x80000068b7cd3221 */ /* 0x000fe20000010000 */
[----:B-1----:R-:W-:Y:S01]  /*47f0*/  @P2 FMUL.FTZ R104, R105, R198 ;  /* 0x000000c669682220 */ /* 0x002fe20000410000 */
[----:B------:R-:W-:Y:S01]  /*4800*/  @P3 FADD.FTZ R124, R131, -R124 ;  /* 0x8000007c837c3221 */ /* 0x000fe20000010000 */
[----:B------:R-:W1:Y:S01]  /*4810*/  @P2 LDC R207, c[0x0][0x40c] ;  /* 0x00010300ffcf2b82 */ /* 0x000e620000000800 */
[----:B------:R-:W-:Y:S01]  /*4820*/  @P3 FADD.FTZ R107, R150, -R107 ;  /* 0x8000006b966b3221 */ /* 0x000fe20000010000 */
[C---:B------:R-:W-:Y:S01]  /*4830*/  SHF.L.U32 R203, R119.reuse, 0x10, RZ ;  /* 0x0000001077cb7819 */ /* 0x040fe200000006ff */
[C---:B------:R-:W-:Y:S01]  /*4840*/  @P3 FFMA.FTZ R127, R2.reuse, R124, R127 ;  /* 0x0000007c027f3223 */ /* 0x040fe2000001007f */
[----:B------:R-:W-:Y:S01]  /*4850*/  PRMT R124, R119, 0x7632, R124 ;  /* 0x00007632777c7816 */ /* 0x000fe2000000007c */
[----:B------:R-:W-:Y:S01]  /*4860*/  @P3 FFMA.FTZ R199, R2, R107, R199 ;  /* 0x0000006b02c73223 */ /* 0x000fe200000100c7 */
[----:B------:R-:W-:Y:S01]  /*4870*/  @P3 FFMA.FTZ R107, R132, R129, R196 ;  /* 0x00000081846b3223 */ /* 0x000fe200000100c4 */
[----:B------:R-:W-:Y:S01]  /*4880*/  @P3 FFMA.FTZ R203, R2, R126, R203 ;  /* 0x0000007e02cb3223 */ /* 0x000fe200000100cb */
[----:B------:R-:W4:Y:S01]  /*4890*/  @P2 LDC R208, c[0x0][0x40c] ;  /* 0x00010300ffd02b82 */ /* 0x000f220000000800 */
[----:B------:R-:W-:Y:S01]  /*48a0*/  SHF.L.U32 R206, R124, 0x10, RZ ;  /* 0x000000107cce7819 */ /* 0x000fe200000006ff */
[----:B------:R-:W-:-:S04]  /*48b0*/  @P3 FADD.FTZ R107, R130, -R107 ;  /* 0x8000006b826b3221 */ /* 0x000fc80000010000 */
[C---:B------:R-:W-:Y:S01]  /*48c0*/  @P3 FFMA.FTZ R201, R2.reuse, R107, R201 ;  /* 0x0000006b02c93223 */ /* 0x040fe200000100c9 */
[----:B------:R-:W-:Y:S01]  /*48d0*/  @P2 F2FP.BF16.F32.PACK_AB R107, RZ, R104 ;  /* 0x00000068ff6b223e */ /* 0x000fe200000010ff */
[----:B------:R-:W5:Y:S01]  /*48e0*/  @P2 LDC R210, c[0x0][0x40c] ;  /* 0x00010300ffd22b82 */ /* 0x000f620000000800 */
[----:B0-----:R-:W-:Y:S01]  /*48f0*/  @P2 FMUL.FTZ R104, R125, R200 ;  /* 0x000000c87d682220 */ /* 0x001fe20000410000 */
[----:B--2---:R-:W-:Y:S01]  /*4900*/  @P2 FMUL.FTZ R200, R199, R204 ;  /* 0x000000ccc7c82220 */ /* 0x004fe20000410000 */
[----:B---3--:R-:W-:Y:S01]  /*4910*/  @P2 FMUL.FTZ R198, R127, R202 ;  /* 0x000000ca7fc62220 */ /* 0x008fe20000410000 */
[----:B------:R-:W-:Y:S01]  /*4920*/  @P3 FFMA.FTZ R206, R2, R205, R206 ;  /* 0x000000cd02ce3223 */ /* 0x000fe200000100ce */
[----:B------:R-:W-:Y:S02]  /*4930*/  @P2 PRMT R100, R107, 0x7610, R100 ;  /* 0x000076106b642816 */ /* 0x000fe40000000064 */
[----:B------:R-:W-:Y:S01]  /*4940*/  @P2 F2FP.BF16.F32.PACK_AB R126, RZ, R104 ;  /* 0x00000068ff7e223e */ /* 0x000fe200000010ff */
[----:B-1----:R-:W-:Y:S01]  /*4950*/  @P2 FMUL.FTZ R124, R106, R207 ;  /* 0x000000cf6a7c2220 */ /* 0x002fe20000410000 */
[----:B------:R-:W-:-:S02]  /*4960*/  @P2 F2FP.BF16.F32.PACK_AB R200, RZ, R200 ;  /* 0x000000c8ffc8223e */ /* 0x000fc400000010ff */
[----:B------:R-:W-:Y:S02]  /*4970*/  @P2 F2FP.BF16.F32.PACK_AB R198, RZ, R198 ;  /* 0x000000c6ffc6223e */ /* 0x000fe400000010ff */
[----:B------:R-:W-:Y:S02]  /*4980*/  @P2 F2FP.BF16.F32.PACK_AB R124, RZ, R124 ;  /* 0x0000007cff7c223e */ /* 0x000fe400000010ff */
[----:B------:R-:W-:Y:S01]  /*4990*/  @P2 PRMT R101, R126, 0x7610, R101 ;  /* 0x000076107e652816 */ /* 0x000fe20000000065 */
[----:B----4-:R-:W-:Y:S01]  /*49a0*/  @P2 FMUL.FTZ R202, R201, R208 ;  /* 0x000000d0c9ca2220 */ /* 0x010fe20000410000 */
[----:B------:R-:W-:Y:S02]  /*49b0*/  @P2 PRMT R102, R200, 0x7610, R102 ;  /* 0x00007610c8662816 */ /* 0x000fe40000000066 */
[----:B------:R-:W-:Y:S02]  /*49c0*/  F2FP.BF16.F32.PACK_AB R104, R106, R105 ;  /* 0x000000696a68723e */ /* 0x000fe400000010ff */
[----:B------:R-:W-:-:S02]  /*49d0*/  @P2 F2FP.BF16.F32.PACK_AB R202, RZ, R202 ;  /* 0x000000caffca223e */ /* 0x000fc400000010ff */
[----:B------:R-:W-:Y:S01]  /*49e0*/  F2FP.BF16.F32.PACK_AB R105, R127, R125 ;  /* 0x0000007d7f69723e */ /* 0x000fe200000010ff */
[----:B-----5:R-:W-:Y:S01]  /*49f0*/  @P2 FMUL.FTZ R204, R203, R210 ;  /* 0x000000d2cbcc2220 */ /* 0x020fe20000410000 */
[----:B------:R-:W-:Y:S02]  /*4a00*/  F2FP.BF16.F32.PACK_AB R106, R201, R199 ;  /* 0x000000c7c96a723e */ /* 0x000fe400000010ff */
[----:B------:R-:W-:Y:S02]  /*4a10*/  @P2 PRMT R100, R100, 0x5410, R124 ;  /* 0x0000541064642816 */ /* 0x000fe4000000007c */
[----:B------:R-:W-:Y:S02]  /*4a20*/  @P2 F2FP.BF16.F32.PACK_AB R204, RZ, R204 ;  /* 0x000000ccffcc223e */ /* 0x000fe400000010ff */
[----:B------:R-:W-:Y:S02]  /*4a30*/  @P2 PRMT R101, R101, 0x5410, R198 ;  /* 0x0000541065652816 */ /* 0x000fe400000000c6 */
[----:B------:R-:W-:-:S02]  /*4a40*/  F2FP.BF16.F32.PACK_AB R107, R206, R203 ;  /* 0x000000cbce6b723e */ /* 0x000fc400000010ff */
[----:B------:R-:W-:Y:S02]  /*4a50*/  @P2 PRMT R102, R102, 0x5410, R202 ;  /* 0x0000541066662816 */ /* 0x000fe400000000ca */
[----:B------:R-:W-:Y:S01]  /*4a60*/  @P2 PRMT R103, R204, 0x7610, R103 ;  /* 0x00007610cc672816 */ /* 0x000fe20000000067 */
[----:B------:R-:W-:Y:S06]  /*4a70*/  @!P2 BRA `(.L_x_3741) ;  /* 0x0000000c0064a947 */ /* 0x000fec0003800000 */
[----:B------:R-:W-:-:S05]  /*4a80*/  FMUL.FTZ R206, R206, UR13 ;  /* 0x0000000dcece7c20 */ /* 0x000fca0008410000 */
[----:B------:R-:W-:-:S04]  /*4a90*/  F2FP.BF16.F32.PACK_AB R206, RZ, R206 ;  /* 0x000000ceffce723e */ /* 0x000fc800000010ff */
[----:B------:R-:W-:Y:S01]  /*4aa0*/  PRMT R103, R103, 0x5410, R206 ;  /* 0x0000541067677816 */ /* 0x000fe200000000ce */
[----:B------:R-:W-:Y:S06]  /*4ab0*/  BRA `(.L_x_3741) ;  /* 0x0000000c00547947 */ /* 0x000fec0003800000 */
.L_x_3740:
        /* <DEDUP_REMOVED lines=15> */
[----:B------:R-:W2:Y:S01]  /*4bb0*/  @P2 LDC R202, c[0x0][0x40c] ;  /* 0x00010300ffca2b82 */ /* 0x000ea20000000800 */
[----:B------:R-:W-:Y:S01]  /*4bc0*/  @P3 FFMA.FTZ R125, R2, R126, R125 ;  /* 0x0000007e027d3223 */ /* 0x000fe2000001007d */
[----:B------:R-:W-:Y:S01]  /*4bd0*/  @P3 FADD.FTZ R124, R152, -R201 ;  /* 0x800000c9987c3221 */ /* 0x000fe20000010000 */
[----:B------:R-:W-:Y:S01]  /*4be0*/  @P3 FFMA.FTZ R127, R2, R200, R127 ;  /* 0x000000c8027f3223 */ /* 0x000fe2000001007f */
[-C--:B------:R-:W-:Y:S01]  /*4bf0*/  @P3 FFMA.FTZ R211, R132, R129.reuse, R196 ;  /* 0x0000008184d33223 */ /* 0x080fe200000100c4 */
[----:B-1----:R-:W-:Y:S01]  /*4c00*/  @P2 FMUL.FTZ R125, R125, R198 ;  /* 0x000000c67d7d2220 */ /* 0x002fe20000410000 */
[----:B------:R-:W-:Y:S01]  /*4c10*/  @P3 FFMA.FTZ R199, R2, R124, R199 ;  /* 0x0000007c02c73223 */ /* 0x000fe200000100c7 */
[----:B------:R-:W-:Y:S01]  /*4c20*/  PRMT R124, R117, 0x7632, R124 ;  /* 0x00007632757c7816 */ /* 0x000fe2000000007c */
[----:B------:R-:W1:Y:S01]  /*4c30*/  @P2 LDC R126, c[0x0][0x40c] ;  /* 0x00010300ff7e2b82 */ /* 0x000e620000000800 */
[-CC-:B------:R-:W-:Y:S01]  /*4c40*/  @P3 FFMA.FTZ R198, R134, R129.reuse, R196.reuse ;  /* 0x0000008186c63223 */ /* 0x180fe200000100c4 */
[----:B------:R-:W-:Y:S01]  /*4c50*/  @P3 FFMA.FTZ R213, R155, R129, R196 ;  /* 0x000000819bd53223 */ /* 0x000fe200000100c4 */
[----:B------:R-:W-:Y:S01]  /*4c60*/  SHF.L.U32 R201, R124, 0x10, RZ ;  /* 0x000000107cc97819 */ /* 0x000fe200000006ff */
[----:B------:R-:W-:Y:S01]  /*4c70*/  @P3 FADD.FTZ R209, R150, -R209 ;  /* 0x800000d196d13221 */ /* 0x000fe20000010000 */
[----:B------:R-:W-:Y:S01]  /*4c80*/  @P3 FADD.FTZ R198, R131, -R198 ;  /* 0x800000c683c63221 */ /* 0x000fe20000010000 */
[----:B------:R-:W-:-:S02]  /*4c90*/  PRMT R124, R118, 0x7632, R124 ;  /* 0x00007632767c7816 */ /* 0x000fc4000000007c */
[----:B------:R-:W3:Y:S01]  /*4ca0*/  @P2 LDC R200, c[0x0][0x40c] ;  /* 0x00010300ffc82b82 */ /* 0x000ee20000000800 */
[----:B------:R-:W-:Y:S01]  /*4cb0*/  @P3 FFMA.FTZ R201, R2, R198, R201 ;  /* 0x000000c602c93223 */ /* 0x000fe200000100c9 */
[----:B------:R-:W-:Y:S01]  /*4cc0*/  SHF.L.U32 R205, R124, 0x10, RZ ;  /* 0x000000107ccd7819 */ /* 0x000fe200000006ff */
[----:B------:R-:W-:Y:S01]  /*4cd0*/  @P3 FADD.FTZ R124, R130, -R211 ;  /* 0x800000d3827c3221 */ /* 0x000fe20000010000 */
[----:B------:R-:W-:Y:S01]  /*4ce0*/  @P3 FADD.FTZ R198, R148, -R213 ;  /* 0x800000d594c63221 */ /* 0x000fe20000010000 */
[C---:B------:R-:W-:Y:S01]  /*4cf0*/  @P3 FFMA.FTZ R203, R2.reuse, R209, R203 ;  /* 0x000000d102cb3223 */ /* 0x040fe200000100cb */
[----:B------:R-:W-:Y:S01]  /*4d00*/  @P2 F2FP.BF16.F32.PACK_AB R125, RZ, R125 ;  /* 0x0000007dff7d223e */ /* 0x000fe200000010ff */
[C---:B------:R-:W-:Y:S01]  /*4d10*/  @P3 FFMA.FTZ R205, R2.reuse, R124, R205 ;  /* 0x0000007c02cd3223 */ /* 0x040fe200000100cd */
[----:B------:R-:W4:Y:S01]  /*4d20*/  @P2 LDC R206, c[0x0][0x40c] ;  /* 0x00010300ffce2b82 */ /* 0x000f220000000800 */
[----:B------:R-:W-:Y:S01]  /*4d30*/  @P3 FFMA.FTZ R207, R2, R198, R207 ;  /* 0x000000c602cf3223 */ /* 0x000fe200000100cf */
[----:B0-----:R-:W-:Y:S01]  /*4d40*/  @P2 FMUL.FTZ R203, R203, R204 ;  /* 0x000000cccbcb2220 */ /* 0x001fe20000410000 */
[----:B--2---:R-:W-:Y:S01]  /*4d50*/  @P2 FMUL.FTZ R127, R127, R202 ;  /* 0x000000ca7f7f2220 */ /* 0x004fe20000410000 */
[----:B------:R-:W-:-:S03]  /*4d60*/  @P2 PRMT R100, R125, 0x7610, R100 ;  /* 0x000076107d642816 */ /* 0x000fc60000000064 */
[----:B------:R-:W-:Y:S01]  /*4d70*/  @P2 F2FP.BF16.F32.PACK_AB R203, RZ, R203 ;  /* 0x000000cbffcb223e */ /* 0x000fe200000010ff */
[----:B------:R-:W0:Y:S01]  /*4d80*/  @P2 LDC R208, c[0x0][0x40c] ;  /* 0x00010300ffd02b82 */ /* 0x000e220000000800 */
[----:B-1----:R-:W-:Y:S01]  /*4d90*/  @P2 FMUL.FTZ R199, R199, R126 ;  /* 0x0000007ec7c72220 */ /* 0x002fe20000410000 */
[----:B------:R-:W-:Y:S02]  /*4da0*/  @P2 F2FP.BF16.F32.PACK_AB R127, RZ, R127 ;  /* 0x0000007fff7f223e */ /* 0x000fe400000010ff */
[----:B------:R-:W-:Y:S02]  /*4db0*/  @P2 PRMT R102, R203, 0x7610, R102 ;  /* 0x00007610cb662816 */ /* 0x000fe40000000066 */
[----:B------:R-:W-:Y:S01]  /*4dc0*/  @P2 F2FP.BF16.F32.PACK_AB R199, RZ, R199 ;  /* 0x000000c7ffc7223e */ /* 0x000fe200000010ff */
[----:B---3--:R-:W-:Y:S01]  /*4dd0*/  @P2 FMUL.FTZ R201, R201, R200 ;  /* 0x000000c8c9c92220 */ /* 0x008fe20000410000 */
[----:B------:R-:W-:Y:S02]  /*4de0*/  @P2 PRMT R100, R100, 0x5410, R127 ;  /* 0x0000541064642816 */ /* 0x000fe4000000007f */
[----:B------:R-:W-:-:S02]  /*4df0*/  @P2 PRMT R101, R199, 0x7610, R101 ;  /* 0x00007610c7652816 */ /* 0x000fc40000000065 */
[----:B------:R-:W-:Y:S01]  /*4e00*/  @P2 F2FP.BF16.F32.PACK_AB R201, RZ, R201 ;  /* 0x000000c9ffc9223e */ /* 0x000fe200000010ff */
[----:B----4-:R-:W-:-:S03]  /*4e10*/  @P2 FMUL.FTZ R205, R205, R206 ;  /* 0x000000cecdcd2220 */ /* 0x010fc60000410000 */
[----:B------:R-:W-:Y:S02]  /*4e20*/  @P2 PRMT R101, R101, 0x5410, R201 ;  /* 0x0000541065652816 */ /* 0x000fe400000000c9 */
[----:B------:R-:W-:Y:S01]  /*4e30*/  @P2 F2FP.BF16.F32.PACK_AB R205, RZ, R205 ;  /* 0x000000cdffcd223e */ /* 0x000fe200000010ff */
[----:B0-----:R-:W-:-:S03]  /*4e40*/  @P2 FMUL.FTZ R207, R207, R208 ;  /* 0x000000d0cfcf2220 */ /* 0x001fc60000410000 */
        /* <DEDUP_REMOVED lines=13> */
.L_x_3739:
        /* <DEDUP_REMOVED lines=71> */
.L_x_3742:
        /* <DEDUP_REMOVED lines=72> */
.L_x_3741:
[----:B------:R-:W-:Y:S05]  /*5810*/  BSYNC.RECONVERGENT B1 ;  /* 0x0000000000017941 */ /* 0x000fea0003800200 */
.L_x_3738:
        /* <DEDUP_REMOVED lines=33> */
[----:B------:R-:W-:Y:S01]  /*5a30*/  SHF.L.U32 R107, R104, 0x10, RZ ;  /* 0x00000010686b7819 */ /* 0x000fe200000006ff */
[C---:B------:R-:W-:Y:S01]  /*5a40*/  @P0 FFMA.FTZ R127, R2.reuse, R106, R127 ;  /* 0x0000006a027f0223 */ /* 0x040fe2000001007f */
[----:B------:R-:W3:Y:S01]  /*5a50*/  @P2 LDC R196, c[0x0][0x40c] ;  /* 0x00010300ffc42b82 */ /* 0x000ee20000000800 */
[----:B------:R-:W-:Y:S01]  /*5a60*/  PRMT R104, R121, 0x7632, R104 ;  /* 0x0000763279687816 */ /* 0x000fe20000000068 */
[----:B------:R-:W-:Y:S01]  /*5a70*/  @P0 FADD.FTZ R126, R143, -R126 ;  /* 0x8000007e8f7e0221 */ /* 0x000fe20000010000 */
[----:B------:R-:W-:Y:S01]  /*5a80*/  PRMT R106, R123, 0x7632, R106 ;  /* 0x000076327b6a7816 */ /* 0x000fe2000000006a */
[----:B------:R-:W-:Y:S01]  /*5a90*/  @P0 FFMA.FTZ R107, R2, R125, R107 ;  /* 0x0000007d026b0223 */ /* 0x000fe2000001006b */
[----:B------:R-:W-:Y:S01]  /*5aa0*/  SHF.L.U32 R129, R104, 0x10, RZ ;  /* 0x0000001068817819 */ /* 0x000fe200000006ff */
[----:B------:R-:W-:Y:S01]  /*5ab0*/  @P0 FADD.FTZ R128, R187, -R128 ;  /* 0x80000080bb800221 */ /* 0x000fe20000010000 */
[----:B------:R-:W-:Y:S01]  /*5ac0*/  PRMT R104, R122, 0x7632, R104 ;  /* 0x000076327a687816 */ /* 0x000fe20000000068 */
[----:B------:R-:W4:Y:S01]  /*5ad0*/  @P2 LDC R206, c[0x0][0x40c] ;  /* 0x00010300ffce2b82 */ /* 0x000f220000000800 */
[----:B------:R-:W-:Y:S01]  /*5ae0*/  SHF.L.U32 R200, R106, 0x10, RZ ;  /* 0x000000106ac87819 */ /* 0x000fe200000006ff */
[----:B------:R-:W-:Y:S01]  /*5af0*/  @P0 FFMA.FTZ R129, R2, R124, R129 ;  /* 0x0000007c02810223 */ /* 0x000fe20000010081 */
[----:B------:R-:W-:Y:S01]  /*5b00*/  SHF.L.U32 R201, R104, 0x10, RZ ;  /* 0x0000001068c97819 */ /* 0x000fe200000006ff */
[----:B------:R-:W-:Y:S01]  /*5b10*/  @P0 FADD.FTZ R125, R189, -R198 ;  /* 0x800000c6bd7d0221 */ /* 0x000fe20000010000 */
[----:B------:R-:W-:Y:S01]  /*5b20*/  @P0 FADD.FTZ R124, R192, -R205 ;  /* 0x800000cdc07c0221 */ /* 0x000fe20000010000 */
[C---:B------:R-:W-:Y:S01]  /*5b30*/  @P0 FFMA.FTZ R199, R2.reuse, R126, R199 ;  /* 0x0000007e02c70223 */ /* 0x040fe200000100c7 */
[----:B-1----:R-:W-:Y:S01]  /*5b40*/  @P2 FMUL.FTZ R106, R107, R202 ;  /* 0x000000ca6b6a2220 */ /* 0x002fe20000410000 */
[----:B------:R-:W1:Y:S01]  /*5b50*/  @P2 LDC R210, c[0x0][0x40c] ;  /* 0x00010300ffd22b82 */ /* 0x000e620000000800 */
[C---:B------:R-:W-:Y:S01]  /*5b60*/  @P0 FFMA.FTZ R201, R2.reuse, R128, R201 ;  /* 0x0000008002c90223 */ /* 0x040fe200000100c9 */
[C---:B------:R-:W-:Y:S01]  /*5b70*/  @P0 FFMA.FTZ R203, R2.reuse, R124, R203 ;  /* 0x0000007c02cb0223 */ /* 0x040fe200000100cb */
[----:B------:R-:W-:Y:S01]  /*5b80*/  @P0 FFMA.FTZ R200, R2, R125, R200 ;  /* 0x0000007d02c80223 */ /* 0x000fe200000100c8 */
[----:B--2---:R-:W-:Y:S01]  /*5b90*/  @P2 FMUL.FTZ R128, R199, R208 ;  /* 0x000000d0c7802220 */ /* 0x004fe20000410000 */
[----:B------:R-:W-:-:S03]  /*5ba0*/  @P2 F2FP.BF16.F32.PACK_AB R124, RZ, R106 ;  /* 0x0000006aff7c223e */ /* 0x000fc600000010ff */
[----:B------:R-:W2:Y:S01]  /*5bb0*/  @P2 LDC R212, c[0x0][0x40c] ;  /* 0x00010300ffd42b82 */ /* 0x000ea20000000800 */
[----:B---3--:R-:W-:Y:S01]  /*5bc0*/  @P2 FMUL.FTZ R104, R105, R196 ;  /* 0x000000c469682220 */ /* 0x008fe20000410000 */
[----:B------:R-:W-:-:S04]  /*5bd0*/  @P2 F2FP.BF16.F32.PACK_AB R128, RZ, R128 ;  /* 0x00000080ff80223e */ /* 0x000fc800000010ff */
[----:B------:R-:W-:Y:S01]  /*5be0*/  @P2 F2FP.BF16.F32.PACK_AB R2, RZ, R104 ;  /* 0x00000068ff02223e */ /* 0x000fe200000010ff */
[----:B0-----:R-:W-:Y:S01]  /*5bf0*/  @P2 FMUL.FTZ R104, R127, R204 ;  /* 0x000000cc7f682220 */ /* 0x001fe20000410000 */
[----:B----4-:R-:W-:Y:S01]  /*5c00*/  @P2 FMUL.FTZ R106, R129, R206 ;  /* 0x000000ce816a2220 */ /* 0x010fe20000410000 */
[----:B------:R-:W-:Y:S02]  /*5c10*/  @P2 PRMT R102, R128, 0x7610, R102 ;  /* 0x0000761080662816 */ /* 0x000fe40000000066 */
[----:B------:R-:W-:Y:S02]  /*5c20*/  @P2 PRMT R100, R2, 0x7610, R100 ;  /* 0x0000761002642816 */ /* 0x000fe40000000064 */
[----:B------:R-:W-:Y:S02]  /*5c30*/  @P2 F2FP.BF16.F32.PACK_AB R125, RZ, R104 ;  /* 0x00000068ff7d223e */ /* 0x000fe400000010ff */
[----:B------:R-:W-:Y:S01]  /*5c40*/  @P2 F2FP.BF16.F32.PACK_AB R126, RZ, R106 ;  /* 0x0000006aff7e223e */ /* 0x000fe200000010ff */
[----:B-1----:R-:W-:Y:S01]  /*5c50*/  @P2 FMUL.FTZ R196, R201, R210 ;  /* 0x000000d2c9c42220 */ /* 0x002fe20000410000 */
[----:B------:R-:W-:-:S02]  /*5c60*/  @P2 PRMT R101, R125, 0x7610, R101 ;  /* 0x000076107d652816 */ /* 0x000fc40000000065 */
[----:B------:R-:W-:Y:S02]  /*5c70*/  F2FP.BF16.F32.PACK_AB R104, R107, R105 ;  /* 0x000000696b68723e */ /* 0x000fe400000010ff */
[----:B------:R-:W-:Y:S02]  /*5c80*/  @P2 F2FP.BF16.F32.PACK_AB R196, RZ, R196 ;  /* 0x000000c4ffc4223e */ /* 0x000fe400000010ff */
[----:B------:R-:W-:Y:S01]  /*5c90*/  F2FP.BF16.F32.PACK_AB R105, R129, R127 ;  /* 0x0000007f8169723e */ /* 0x000fe200000010ff */
[----:B--2---:R-:W-:Y:S01]  /*5ca0*/  @P2 FMUL.FTZ R198, R203, R212 ;  /* 0x000000d4cbc62220 */ /* 0x004fe20000410000 */
        /* <DEDUP_REMOVED lines=12> */
.L_x_3745:
[----:B------:R-:W-:Y:S01]  /*5d70*/  ISETP.GT.AND P0, PT, R128, RZ, PT ;  /* 0x000000ff8000720c */ /* 0x000fe20003f04270 */
[----:B------:R-:W1:Y:S01]  /*5d80*/  @P2 LDC R198, c[0x0][0x40c] ;  /* 0x00010300ffc62b82 */ /* 0x000e620000000800 */
[C---:B0-----:R-:W-:Y:S02]  /*5d90*/  PRMT R124, R120.reuse, 0x7632, R124 ;  /* 0x00007632787c7816 */ /* 0x041fe4000000007c */
[----:B------:R-:W-:Y:S02]  /*5da0*/  SHF.L.U32 R125, R120, 0x10, RZ ;  /* 0x00000010787d7819 */ /* 0x000fe400000006ff */
        /* <DEDUP_REMOVED lines=15> */
[----:B------:R-:W-:Y:S01]  /*5ea0*/  PRMT R124, R121, 0x7632, R124 ;  /* 0x00007632797c7816 */ /* 0x000fe2000000007c */
[----:B------:R-:W-:-:S02]  /*5eb0*/  @P0 FFMA.FTZ R199, R2, R200, R199 ;  /* 0x000000c802c70223 */ /* 0x000fc400000100c7 */
[----:B-1----:R-:W-:Y:S01]  /*5ec0*/  @P2 FMUL.FTZ R127, R127, R198 ;  /* 0x000000c67f7f2220 */ /* 0x002fe20000410000 */
[----:B------:R-:W-:Y:S01]  /*5ed0*/  SHF.L.U32 R201, R124, 0x10, RZ ;  /* 0x000000107cc97819 */ /* 0x000fe200000006ff */
[-C--:B------:R-:W-:Y:S01]  /*5ee0*/  @P0 FFMA.FTZ R198, R190, R129.reuse, R196 ;  /* 0x00000081bec60223 */ /* 0x080fe200000100c4 */
[----:B------:R-:W1:Y:S01]  /*5ef0*/  @P2 LDC R126, c[0x0][0x40c] ;  /* 0x00010300ff7e2b82 */ /* 0x000e620000000800 */
[----:B------:R-:W-:Y:S01]  /*5f00*/  PRMT R124, R122, 0x7632, R124 ;  /* 0x000076327a7c7816 */ /* 0x000fe2000000007c */
[----:B0-----:R-:W-:Y:S01]  /*5f10*/  @P2 FMUL.FTZ R125, R125, R128 ;  /* 0x000000807d7d2220 */ /* 0x001fe20000410000 */
[----:B------:R-:W-:Y:S02]  /*5f20*/  @P0 FFMA.FTZ R128, R188, R129, R196 ;  /* 0x00000081bc800223 */ /* 0x000fe400000100c4 */
[----:B------:R-:W-:Y:S01]  /*5f30*/  SHF.L.U32 R205, R124, 0x10, RZ ;  /* 0x000000107ccd7819 */ /* 0x000fe200000006ff */
[----:B------:R-:W-:Y:S01]  /*5f40*/  @P0 FADD.FTZ R198, R187, -R198 ;  /* 0x800000c6bbc60221 */ /* 0x000fe20000010000 */
[----:B------:R-:W-:Y:S01]  /*5f50*/  @P0 FADD.FTZ R124, R192, -R209 ;  /* 0x800000d1c07c0221 */ /* 0x000fe20000010000 */
[----:B------:R-:W0:Y:S01]  /*5f60*/  @P2 LDC R200, c[0x0][0x40c] ;  /* 0x00010300ffc82b82 */ /* 0x000e220000000800 */
[----:B------:R-:W-:Y:S01]  /*5f70*/  @P0 FADD.FTZ R128, R185, -R128 ;  /* 0x80000080b9800221 */ /* 0x000fe20000010000 */
[C---:B------:R-:W-:Y:S01]  /*5f80*/  @P0 FFMA.FTZ R205, R2.reuse, R198, R205 ;  /* 0x000000c602cd0223 */ /* 0x040fe200000100cd */
[C---:B------:R-:W-:Y:S01]  /*5f90*/  @P0 FFMA.FTZ R207, R2.reuse, R124, R207 ;  /* 0x0000007c02cf0223 */ /* 0x040fe200000100cf */
[----:B------:R-:W-:Y:S01]  /*5fa0*/  @P2 F2FP.BF16.F32.PACK_AB R125, RZ, R125 ;  /* 0x0000007dff7d223e */ /* 0x000fe200000010ff */
[----:B------:R-:W-:Y:S01]  /*5fb0*/  @P0 FFMA.FTZ R201, R2, R128, R201 ;  /* 0x0000008002c90223 */ /* 0x000fe200000100c9 */
[----:B------:R-:W-:Y:S01]  /*5fc0*/  @P0 FFMA.FTZ R128, R149, R129, R196 ;  /* 0x0000008195800223 */ /* 0x000fe200000100c4 */
[----:B------:R-:W-:Y:S01]  /*5fd0*/  @P2 F2FP.BF16.F32.PACK_AB R127, RZ, R127 ;  /* 0x0000007fff7f223e */ /* 0x000fe200000010ff */
[----:B------:R-:W3:Y:S01]  /*5fe0*/  @P2 LDC R204, c[0x0][0x40c] ;  /* 0x00010300ffcc2b82 */ /* 0x000ee20000000800 */
[----:B------:R-:W-:Y:S01]  /*5ff0*/  @P2 PRMT R100, R125, 0x7610, R100 ;  /* 0x000076107d642816 */ /* 0x000fe20000000064 */
[----:B------:R-:W-:-:S03]  /*6000*/  @P0 FADD.FTZ R128, R143, -R128 ;  /* 0x800000808f800221 */ /* 0x000fc60000010000 */
[----:B------:R-:W-:Y:S01]  /*6010*/  @P2 PRMT R100, R100, 0x5410, R127 ;  /* 0x0000541064642816 */ /* 0x000fe2000000007f */
[----:B------:R-:W-:Y:S02]  /*6020*/  @P0 FFMA.FTZ R203, R2, R128, R203 ;  /* 0x0000008002cb0223 */ /* 0x000fe400000100cb */
[----:B------:R-:W4:Y:S01]  /*6030*/  @P2 LDC R206, c[0x0][0x40c] ;  /* 0x00010300ffce2b82 */ /* 0x000f220000000800 */
[----:B-1----:R-:W-:Y:S01]  /*6040*/  @P2 FMUL.FTZ R199, R199, R126 ;  /* 0x0000007ec7c72220 */ /* 0x002fe20000410000 */
[----:B--2---:R-:W-:-:S04]  /*6050*/  @P2 FMUL.FTZ R203, R203, R202 ;  /* 0x000000cacbcb2220 */ /* 0x004fc80000410000 */
[----:B------:R-:W-:Y:S01]  /*6060*/  @P2 F2FP.BF16.F32.PACK_AB R199, RZ, R199 ;  /* 0x000000c7ffc7223e */ /* 0x000fe200000010ff */
[----:B0-----:R-:W-:Y:S01]  /*6070*/  @P2 FMUL.FTZ R201, R201, R200 ;  /* 0x000000c8c9c92220 */ /* 0x001fe20000410000 */
[----:B------:R-:W-:Y:S02]  /*6080*/  @P2 F2FP.BF16.F32.PACK_AB R203, RZ, R203 ;  /* 0x000000cbffcb223e */ /* 0x000fe400000010ff */
[----:B------:R-:W-:Y:S02]  /*6090*/  @P2 PRMT R101, R199, 0x7610, R101 ;  /* 0x00007610c7652816 */ /* 0x000fe40000000065 */
[----:B------:R-:W-:Y:S02]  /*60a0*/  @P2 F2FP.BF16.F32.PACK_AB R201, RZ, R201 ;  /* 0x000000c9ffc9223e */ /* 0x000fe400000010ff */
[----:B------:R-:W-:Y:S01]  /*60b0*/  @P2 PRMT R102, R203, 0x7610, R102 ;  /* 0x00007610cb662816 */ /* 0x000fe20000000066 */
[----:B---3--:R-:W-:Y:S01]  /*60c0*/  @P2 FMUL.FTZ R205, R205, R204 ;  /* 0x000000cccdcd2220 */ /* 0x008fe20000410000 */
[----:B------:R-:W-:-:S04]  /*60d0*/  @P2 PRMT R101, R101, 0x5410, R201 ;  /* 0x0000541065652816 */ /* 0x000fc800000000c9 */
[----:B------:R-:W-:Y:S01]  /*60e0*/  @P2 F2FP.BF16.F32.PACK_AB R205, RZ, R205 ;  /* 0x000000cdffcd223e */ /* 0x000fe200000010ff */
[----:B----4-:R-:W-:-:S03]  /*60f0*/  @P2 FMUL.FTZ R207, R207, R206 ;  /* 0x000000cecfcf2220 */ /* 0x010fc60000410000 */
        /* <DEDUP_REMOVED lines=13> */
.L_x_3744:
[----:B------:R-:W-:Y:S05]  /*61d0*/  @!P1 BRA `(.L_x_3747) ;  /* 0x0000000400189947 */ /* 0x000fea0003800000 */
[----:B0-----:R-:W0:Y:S01]  /*61e0*/  @P2 LDC R126, c[0x0][0x40c] ;  /* 0x00010300ff7e2b82 */ /* 0x001e220000000800 */
[-CC-:B------:R-:W-:Y:S01]  /*61f0*/  FFMA.FTZ R105, R153, R129.reuse, R196.reuse ;  /* 0x0000008199697223 */ /* 0x180fe200000100c4 */
[-CC-:B------:R-:W-:Y:S01]  /*6200*/  FFMA.FTZ R125, R186, R129.reuse, R196.reuse ;  /* 0x00000081ba7d7223 */ /* 0x180fe200000100c4 */
[-C--:B------:R-:W-:Y:S01]  /*6210*/  FFMA.FTZ R104, R151, R129.reuse, R196 ;  /* 0x0000008197687223 */ /* 0x080fe200000100c4 */
[----:B------:R-:W-:Y:S01]  /*6220*/  ISETP.GT.AND P0, PT, R128, RZ, PT ;  /* 0x000000ff8000720c */ /* 0x000fe20003f04270 */
[----:B------:R-:W-:Y:S01]  /*6230*/  FADD.FTZ R105, R146, -R105 ;  /* 0x8000006992697221 */ /* 0x000fe20000010000 */
[----:B------:R-:W-:Y:S01]  /*6240*/  FADD.FTZ R125, R184, -R125 ;  /* 0x8000007db87d7221 */ /* 0x000fe20000010000 */
[----:B------:R-:W-:Y:S01]  /*6250*/  FADD.FTZ R127, R145, -R104 ;  /* 0x80000068917f7221 */ /* 0x000fe20000010000 */
[----:B------:R-:W1:Y:S01]  /*6260*/  @P2 LDC R107, c[0x0][0x40c] ;  /* 0x00010300ff6b2b82 */ /* 0x000e620000000800 */
[--C-:B------:R-:W-:Y:S01]  /*6270*/  FFMA.FTZ R124, R149, R129, R196.reuse ;  /* 0x00000081957c7223 */ /* 0x100fe200000100c4 */
[C---:B------:R-:W-:Y:S01]  /*6280*/  FMUL.FTZ R104, R2.reuse, R105 ;  /* 0x0000006902687220 */ /* 0x040fe20000410000 */
[--C-:B------:R-:W-:Y:S01]  /*6290*/  FFMA.FTZ R199, R147, R129, R196.reuse ;  /* 0x0000008193c77223 */ /* 0x100fe200000100c4 */
[----:B------:R-:W-:Y:S01]  /*62a0*/  FMUL.FTZ R105, R2, R125 ;  /* 0x0000007d02697220 */ /* 0x000fe20000410000 */
[-CC-:B------:R-:W-:Y:S01]  /*62b0*/  FFMA.FTZ R106, R188, R129.reuse, R196.reuse ;  /* 0x00000081bc6a7223 */ /* 0x180fe200000100c4 */
[-C--:B------:R-:W-:Y:S01]  /*62c0*/  FFMA.FTZ R198, R190, R129.reuse, R196 ;  /* 0x00000081bec67223 */ /* 0x080fe200000100c4 */
[----:B------:R-:W-:Y:S01]  /*62d0*/  FADD.FTZ R201, R143, -R124 ;  /* 0x8000007c8fc97221 */ /* 0x000fe20000010000 */
[----:B------:R-:W2:Y:S01]  /*62e0*/  @P2 LDC R205, c[0x0][0x40c] ;  /* 0x00010300ffcd2b82 */ /* 0x000ea20000000800 */
[----:B------:R-:W-:Y:S01]  /*62f0*/  FADD.FTZ R209, R192, -R199 ;  /* 0x800000c7c0d17221 */ /* 0x000fe20000010000 */
[----:B------:R-:W-:Y:S01]  /*6300*/  FFMA.FTZ R200, R194, R129, R196 ;  /* 0x00000081c2c87223 */ /* 0x000fe200000100c4 */
[----:B------:R-:W-:Y:S01]  /*6310*/  FSEL R199, R105, RZ, P0 ;  /* 0x000000ff69c77208 */ /* 0x000fe20000000000 */
[----:B------:R-:W-:Y:S01]  /*6320*/  FADD.FTZ R129, R185, -R106 ;  /* 0x8000006ab9817221 */ /* 0x000fe20000010000 */
[----:B------:R-:W-:Y:S01]  /*6330*/  FSEL R196, R104, RZ, P0 ;  /* 0x000000ff68c47208 */ /* 0x000fe20000000000 */
[----:B------:R-:W-:Y:S01]  /*6340*/  FADD.FTZ R203, R187, -R198 ;  /* 0x800000c6bbcb7221 */ /* 0x000fe20000010000 */
[C---:B------:R-:W-:Y:S01]  /*6350*/  FMUL.FTZ R106, R2.reuse, R127 ;  /* 0x0000007f026a7220 */ /* 0x040fe20000410000 */
[----:B------:R-:W3:Y:S01]  /*6360*/  @P2 LDC R207, c[0x0][0x40c] ;  /* 0x00010300ffcf2b82 */ /* 0x000ee20000000800 */
[C---:B------:R-:W-:Y:S01]  /*6370*/  FMUL.FTZ R125, R2.reuse, R201 ;  /* 0x000000c9027d7220 */ /* 0x040fe20000410000 */
[C---:B------:R-:W-:Y:S01]  /*6380*/  FMUL.FTZ R124, R2.reuse, R129 ;  /* 0x00000081027c7220 */ /* 0x040fe20000410000 */
[----:B0-----:R-:W-:Y:S01]  /*6390*/  @P2 FMUL.FTZ R105, R199, R126 ;  /* 0x0000007ec7692220 */ /* 0x001fe20000410000 */
[----:B------:R-:W-:Y:S01]  /*63a0*/  FADD.FTZ R213, R189, -R200 ;  /* 0x800000c8bdd57221 */ /* 0x000fe20000010000 */
[C---:B------:R-:W-:Y:S01]  /*63b0*/  FMUL.FTZ R126, R2.reuse, R203 ;  /* 0x000000cb027e7220 */ /* 0x040fe20000410000 */
[----:B------:R-:W-:Y:S01]  /*63c0*/  FMUL.FTZ R127, R2, R209 ;  /* 0x000000d1027f7220 */ /* 0x000fe20000410000 */
[----:B------:R-:W-:Y:S01]  /*63d0*/  FSEL R198, R106, RZ, P0 ;  /* 0x000000ff6ac67208 */ /* 0x000fe20000000000 */
[----:B------:R-:W0:Y:S01]  /*63e0*/  @P2 LDC R128, c[0x0][0x40c] ;  /* 0x00010300ff802b82 */ /* 0x000e220000000800 */
[----:B-1----:R-:W-:Y:S01]  /*63f0*/  @P2 FMUL.FTZ R104, R196, R107 ;  /* 0x0000006bc4682220 */ /* 0x002fe20000410000 */
[----:B------:R-:W-:Y:S01]  /*6400*/  FSEL R200, R125, RZ, P0 ;  /* 0x000000ff7dc87208 */ /* 0x000fe20000000000 */
[----:B------:R-:W-:Y:S01]  /*6410*/  FMUL.FTZ R129, R2, R213 ;  /* 0x000000d502817220 */ /* 0x000fe20000410000 */
[----:B------:R-:W-:-:S02]  /*6420*/  FSEL R201, R124, RZ, P0 ;  /* 0x000000ff7cc97208 */ /* 0x000fc40000000000 */
[----:B------:R-:W-:Y:S02]  /*6430*/  @P2 F2FP.BF16.F32.PACK_AB R2, RZ, R104 ;  /* 0x00000068ff02223e */ /* 0x000fe400000010ff */
        /* <DEDUP_REMOVED lines=32> */
.L_x_3747:
[----:B0-----:R-:W0:Y:S01]  /*6640*/  @P2 LDC R124, c[0x0][0x40c] ;  /* 0x00010300ff7c2b82 */ /* 0x001e220000000800 */
        /* <DEDUP_REMOVED lines=64> */
.L_x_3746:
[----:B------:R-:W-:Y:S05]  /*6a50*/  BSYNC.RECONVERGENT B1 ;  /* 0x0000000000017941 */ /* 0x000fea0003800200 */
.L_x_3743:
        /* <DEDUP_REMOVED lines=12> */
.L_x_3723:
[----:B------:R-:W-:Y:S05]  /*6b20*/  BSYNC B0 ;  /* 0x0000000000007941 */ /* 0x000fea0003800000 */
.L_x_3722:
        /* <DEDUP_REMOVED lines=46> */
[----:B------:R-:W-:Y:S02]  /*6e10*/  FADD.FTZ R5, R5, R14 ;  /* 0x0000000e05057221 */ /* 0x000fe40000010000 */
[----:B------:R-:W5:Y:S01]  /*6e20*/  LDC R14, c[0x0][0x388] ;  /* 0x0000e200ff0e7b82 */ /* 0x000f620000000800 */
        /* <DEDUP_REMOVED lines=11> */
[----:B----4-:R-:W-:Y:S01]  /*6ee0*/  FADD.FTZ R9, R9, R18 ;  /* 0x0000001209097221 */ /* 0x010fe20000010000 */
[----:B-----5:R-:W-:Y:S02]  /*6ef0*/  IMAD R14, R14, UR4, RZ ;  /* 0x000000040e0e7c24 */ /* 0x020fe4000f8e02ff */
[----:B------:R-:W4:Y:S01]  /*6f00*/  LDS R27, [R6+0x3000] ;  /* 0x00300000061b7984 */ /* 0x000f220000000800 */
[----:B------:R-:W-:-:S03]  /*6f10*/  FADD.FTZ R10, RZ, R10 ;  /* 0x0000000aff0a7221 */ /* 0x000fc60000010000 */
        /* <DEDUP_REMOVED lines=81> */
[----:B----4-:R-:W-:-:S03]  /*7430*/  FADD.FTZ R14, RZ, R14 ;  /* 0x0000000eff0e7221 */ /* 0x010fc60000010000 */
[----:B------:R-:W4:Y:S01]  /*7440*/  LDS R16, [R6+0x1e00] ;  /* 0x001e000006107984 */ /* 0x000f220000000800 */
        /* <DEDUP_REMOVED lines=40> */
.L_x_3727:
        /* <DEDUP_REMOVED lines=8> */
.L_x_3750:
[----:B------:R-:W-:Y:S05]  /*7750*/  BSYNC B1 ;  /* 0x0000000000017941 */ /* 0x000fea0003800000 */
.L_x_3749:
        /* <DEDUP_REMOVED lines=8> */
.L_x_3751:
[----:B------:R-:W-:Y:S01]  /*77e0*/  FADD.FTZ R196, R196, R193 ;  /* 0x000000c1c4c47221 */ /* 0x000fe20000010000 */
[----:B------:R-:W-:-:S04]  /*77f0*/  HFMA2 R201, -RZ, RZ, 0, 1.1920928955078125e-07 ;  /* 0x00000002ffc97431 */ /* 0x000fc800000001ff */
[----:B------:R-:W-:Y:S02]  /*7800*/  MOV R206, R196 ;  /* 0x000000c400ce7202 */ /* 0x000fe40000000f00 */
[----:B------:R-:W-:-:S07]  /*7810*/  MOV R198, R197 ;  /* 0x000000c500c67202 */ /* 0x000fce0000000f00 */
[----:B------:R-:W-:Y:S05]  /*7820*/  WARPSYNC.COLLECTIVE R199, `(.L_x_3752) ;  /* 0x00000000c7087348 */ /* 0x000fea0003c00000 */
[----:B------:R0:W1:Y:S02]  /*7830*/  SHFL.BFLY P1, R197, R206, R201, R208 ;  /* 0x0c0000c9cec57389 */ /* 0x00006400000200d0 */
[----:B01----:R-:W-:Y:S05]  /*7840*/  ENDCOLLECTIVE ;  /* 0x000000000000791b */ /* 0x003fea0003800000 */
.L_x_3752:
[----:B------:R-:W-:-:S05]  /*7850*/  FADD.FTZ R198, R198, R195 ;  /* 0x000000c3c6c67221 */ /* 0x000fca0000010000 */
[----:B------:R-:W-:Y:S02]  /*7860*/  MOV R206, R198 ;  /* 0x000000c600ce7202 */ /* 0x000fe40000000f00 */
[----:B------:R-:W-:-:S07]  /*7870*/  MOV R127, R197 ;  /* 0x000000c5007f7202 */ /* 0x000fce0000000f00 */
[----:B------:R-:W-:Y:S05]  /*7880*/  WARPSYNC.COLLECTIVE R199, `(.L_x_3753) ;  /* 0x00000000c7087348 */ /* 0x000fea0003c00000 */
[----:B------:R0:W1:Y:S02]  /*7890*/  SHFL.BFLY P1, R197, R206, R201, R208 ;  /* 0x0c0000c9cec57389 */ /* 0x00006400000200d0 */
[----:B01----:R-:W-:Y:S05]  /*78a0*/  ENDCOLLECTIVE ;  /* 0x000000000000791b */ /* 0x003fea0003800000 */
.L_x_3753:
[----:B------:R-:W-:Y:S01]  /*78b0*/  FADD.FTZ R191, R196, R127 ;  /* 0x0000007fc4bf7221 */ /* 0x000fe20000010000 */
[----:B------:R-:W-:-:S04]  /*78c0*/  HFMA2 R201, -RZ, RZ, 0, 2.384185791015625e-07 ;  /* 0x00000004ffc97431 */ /* 0x000fc800000001ff */
[----:B------:R-:W-:Y:S02]  /*78d0*/  MOV R206, R191 ;  /* 0x000000bf00ce7202 */ /* 0x000fe40000000f00 */
[----:B------:R-:W-:-:S07]  /*78e0*/  MOV R129, R197 ;  /* 0x000000c500817202 */ /* 0x000fce0000000f00 */
[----:B------:R-:W-:Y:S05]  /*78f0*/  WARPSYNC.COLLECTIVE R199, `(.L_x_3754) ;  /* 0x00000000c7087348 */ /* 0x000fea0003c00000 */
[----:B------:R0:W1:Y:S02]  /*7900*/  SHFL.BFLY P1, R197, R206, R201, R208 ;  /* 0x0c0000c9cec57389 */ /* 0x00006400000200d0 */
[----:B01----:R-:W-:Y:S05]  /*7910*/  ENDCOLLECTIVE ;  /* 0x000000000000791b */ /* 0x003fea0003800000 */
.L_x_3754:
[----:B------:R-:W-:Y:S01]  /*7920*/  FADD.FTZ R129, R198, R129 ;  /* 0x00000081c6817221 */ /* 0x000fe20000010000 */
[----:B------:R-:W-:-:S04]  /*7930*/  PRMT R198, R108, 0x7632, R198 ;  /* 0x000076326cc67816 */ /* 0x000fc800000000c6 */
[----:B------:R-:W-:Y:S02]  /*7940*/  MOV R206, R129 ;  /* 0x0000008100ce7202 */ /* 0x000fe40000000f00 */
[----:B------:R-:W-:-:S07]  /*7950*/  MOV R200, R197 ;  /* 0x000000c500c87202 */ /* 0x000fce0000000f00 */
[----:B------:R-:W-:Y:S05]  /*7960*/  WARPSYNC.COLLECTIVE R199, `(.L_x_3755) ;  /* 0x00000000c7087348 */ /* 0x000fea0003c00000 */
[----:B------:R0:W1:Y:S02]  /*7970*/  SHFL.BFLY P1, R197, R206, R201, R208 ;  /* 0x0c0000c9cec57389 */ /* 0x00006400000200d0 */
[----:B01----:R-:W-:Y:S05]  /*7980*/  ENDCOLLECTIVE ;  /* 0x000000000000791b */ /* 0x003fea0003800000 */
.L_x_3755:
[----:B------:R-:W-:Y:S01]  /*7990*/  FADD.FTZ R200, R191, R200 ;  /* 0x000000c8bfc87221 */ /* 0x000fe20000010000 */
[----:B------:R-:W-:-:S04]  /*79a0*/  HFMA2 R201, -RZ, RZ, 0, 4.76837158203125e-07 ;  /* 0x00000008ffc97431 */ /* 0x000fc800000001ff */
[----:B------:R-:W-:Y:S02]  /*79b0*/  MOV R206, R200 ;  /* 0x000000c800ce7202 */ /* 0x000fe40000000f00 */
[----:B------:R-:W-:-:S07]  /*79c0*/  MOV R202, R197 ;  /* 0x000000c500ca7202 */ /* 0x000fce0000000f00 */
[----:B------:R-:W-:Y:S05]  /*79d0*/  WARPSYNC.COLLECTIVE R199, `(.L_x_3756) ;  /* 0x00000000c7087348 */ /* 0x000fea0003c00000 */
[----:B------:R0:W1:Y:S02]  /*79e0*/  SHFL.BFLY P1, R197, R206, R201, R208 ;  /* 0x0c0000c9cec57389 */ /* 0x00006400000200d0 */
[----:B01----:R-:W-:Y:S05]  /*79f0*/  ENDCOLLECTIVE ;  /* 0x000000000000791b */ /* 0x003fea0003800000 */
.L_x_3756:
[----:B------:R-:W-:-:S05]  /*7a00*/  FADD.FTZ R202, R129, R202 ;  /* 0x000000ca81ca7221 */ /* 0x000fca0000010000 */
[----:B------:R-:W-:Y:S02]  /*7a10*/  MOV R206, R202 ;  /* 0x000000ca00ce7202 */ /* 0x000fe40000000f00 */
[----:B------:R-:W-:-:S07]  /*7a20*/  MOV R127, R197 ;  /* 0x000000c5007f7202 */ /* 0x000fce0000000f00 */
[----:B------:R-:W-:Y:S05]  /*7a30*/  WARPSYNC.COLLECTIVE R199, `(.L_x_3757) ;  /* 0x00000000c7087348 */ /* 0x000fea0003c00000 */
[----:B------:R0:W1:Y:S02]  /*7a40*/  SHFL.BFLY P1, R197, R206, R201, R208 ;  /* 0x0c0000c9cec57389 */ /* 0x00006400000200d0 */
[----:B01----:R-:W-:Y:S05]  /*7a50*/  ENDCOLLECTIVE ;  /* 0x000000000000791b */ /* 0x003fea0003800000 */
.L_x_3757:
[--C-:B------:R-:W-:Y:S01]  /*7a60*/  FADD.FTZ R195, R200, R127.reuse ;  /* 0x0000007fc8c37221 */ /* 0x100fe20000010000 */
[----:B------:R-:W-:Y:S01]  /*7a70*/  PRMT R127, R109, 0x7632, R127 ;  /* 0x000076326d7f7816 */ /* 0x000fe2000000007f */
[----:B------:R-:W-:-:S03]  /*7a80*/  HFMA2 R201, -RZ, RZ, 0, 9.5367431640625e-07 ;  /* 0x00000010ffc97431 */ /* 0x000fc600000001ff */
[----:B------:R-:W-:Y:S02]  /*7a90*/  MOV R206, R195 ;  /* 0x000000c300ce7202 */ /* 0x000fe40000000f00 */
[----:B------:R-:W-:-:S07]  /*7aa0*/  MOV R193, R197 ;  /* 0x000000c500c17202 */ /* 0x000fce0000000f00 */
[----:B------:R-:W-:Y:S05]  /*7ab0*/  WARPSYNC.COLLECTIVE R199, `(.L_x_3758) ;  /* 0x00000000c7087348 */ /* 0x000fea0003c00000 */
[----:B------:R0:W1:Y:S02]  /*7ac0*/  SHFL.BFLY P1, R197, R206, R201, R208 ;  /* 0x0c0000c9cec57389 */ /* 0x00006400000200d0 */
[----:B01----:R-:W-:Y:S05]  /*7ad0*/  ENDCOLLECTIVE ;  /* 0x000000000000791b */ /* 0x003fea0003800000 */
.L_x_3758:
[----:B------:R-:W-:-:S05]  /*7ae0*/  FADD.FTZ R196, R202, R193 ;  /* 0x000000c1cac47221 */ /* 0x000fca0000010000 */
[----:B------:R-:W-:Y:S02]  /*7af0*/  MOV R206, R196 ;  /* 0x000000c400ce7202 */ /* 0x000fe40000000f00 */
[----:B------:R-:W-:-:S07]  /*7b00*/  MOV R204, R197 ;  /* 0x000000c500cc7202 */ /* 0x000fce0000000f00 */
[----:B------:R-:W-:Y:S05]  /*7b10*/  WARPSYNC.COLLECTIVE R199, `(.L_x_3759) ;  /* 0x00000000c7087348 */ /* 0x000fea0003c00000 */
[----:B------:R0:W1:Y:S02]  /*7b20*/  SHFL.BFLY P1, R197, R206, R201, R208 ;  /* 0x0c0000c9cec57389 */ /* 0x00006400000200d0 */
[----:B01----:R-:W-:Y:S05]  /*7b30*/  ENDCOLLECTIVE ;  /* 0x000000000000791b */ /* 0x003fea0003800000 */
.L_x_3759:
[----:B------:R-:W-:Y:S05]  /*7b40*/  BRA `(.L_x_3760) ;  /* 0xffffffa000f07947 */ /* 0x000fea000383ffff */
.L_x_3761:
        /* <DEDUP_REMOVED lines=11> */
.L_x_19989:


//--------------------- .text._ZN10layer_norm13ln_bwd_kernelINS_13Kernel_traitsIf13__nv_bfloat16S2_S2_fjLj1024ELj1ELj4ELj1ELj16ENS_18Kernel_traits_baseILj1024EfS2_S2_S2_fjLj128EEEEELb0ELb1ELb0ELb0EEEvNS_9BwdParamsE --------------------------
	.section	.text._ZN10layer_norm13ln_bwd_kernelINS_13Kernel_traitsIf13__nv_bfloat16S2_S2_fjLj1024ELj1ELj4ELj1ELj16ENS_18Kernel_traits_baseILj1024EfS2_S2_S2_fjLj128EEEEELb0ELb1ELb0ELb0EEEvNS_9BwdParamsE,"ax",@progbits
	.align	128
        .global         _ZN10layer_norm13ln_bwd_kernelINS_13Kernel_traitsIf13__nv_bfloat16S2_S2_fjLj1024ELj1ELj4ELj1ELj16ENS_18Kernel_traits_baseILj1024EfS2_S2_S2_fjLj128EEEEELb0ELb1ELb0ELb0EEEvNS_9BwdParamsE
        .type           _ZN10layer_norm13ln_bwd_kernelINS_13Kernel_traitsIf13__nv_bfloat16S2_S2_fjLj1024ELj1ELj4ELj1ELj16ENS_18Kernel_traits_baseILj1024EfS2_S2_S2_fjLj128EEEEELb0ELb1ELb0ELb0EEEvNS_9BwdParamsE,@function
        .size           _ZN10layer_norm13ln_bwd_kernelINS_13Kernel_traitsIf13__nv_bfloat16S2_S2_fjLj1024ELj1ELj4ELj1ELj16ENS_18Kernel_traits_baseILj1024EfS2_S2_S2_fjLj128EEEEELb0ELb1ELb0ELb0EEEvNS_9BwdParamsE,(.L_x_19990 - _ZN10layer_norm13ln_bwd_kernelINS_13Kernel_traitsIf13__nv_bfloat16S2_S2_fjLj1024ELj1ELj4ELj1ELj16ENS_18Kernel_traits_baseILj1024EfS2_S2_S2_fjLj128EEEEELb0ELb1ELb0ELb0EEEvNS_9BwdParamsE)
        .other          _ZN10layer_norm13ln_bwd_kernelINS_13Kernel_traitsIf13__nv_bfloat16S2_S2_fjLj1024ELj1ELj4ELj1ELj16ENS_18Kernel_traits_baseILj1024EfS2_S2_S2_fjLj128EEEEELb0ELb1ELb0ELb0EEEvNS_9BwdParamsE,@"STO_CUDA_ENTRY STV_DEFAULT"
_ZN10layer_norm13ln_bwd_kernelINS_13Kernel_traitsIf13__nv_bfloat16S2_S2_fjLj1024ELj1ELj4ELj1ELj16ENS_18Kernel_traits_baseILj1024EfS2_S2_S2_fjLj128EEEEELb0ELb1ELb0ELb0EEEvNS_9BwdParamsE:
.text._ZN10layer_norm13ln_bwd_kernelINS_13Kernel_traitsIf13__nv_bfloat16S2_S2_fjLj1024ELj1ELj4ELj1ELj16ENS_18Kernel_traits_baseILj1024EfS2_S2_S2_fjLj128EEEEELb0ELb1ELb0ELb0EEEvNS_9BwdParamsE:
[----:B------:R-:W0:Y:S02]  /*0000*/  LDC R1, c[0x0][0x37c] ;  /* 0x0000df00ff017b82 */ /* 0x000e240000000800 */
[----:B0-----:R-:W-:Y:S01]  /*0010*/  IADD3 R1, PT, PT, R1, -0x30, RZ ;  /* 0xffffffd001017810 */ /* 0x001fe20007ffe0ff */
[----:B------:R-:W0:Y:S01]  /*0020*/  S2R R22, SR_TID.X ;  /* 0x0000000000167919 */ /* 0x000e220000002100 */
[----:B------:R-:W1:Y:S03]  /*0030*/  LDCU UR4, c[0x0][0x388] ;  /* 0x00007100ff0477ac */ /* 0x000e660008000800 */
[----:B------:R2:W3:Y:S01]  /*0040*/  LDL.64 R60, [R1+0x18] ;  /* 0x00001800013c7983 */ /* 0x0004e20000100a00 */
[----:B------:R-:W4:Y:S03]  /*0050*/  LDCU.64 UR6, c[0x0][0x358] ;  /* 0x00006b00ff0677ac */ /* 0x000f260008000a00 */
[----:B------:R2:W3:Y:S01]  /*0060*/  LDL.64 R62, [R1+0x20] ;  /* 0x00002000013e7983 */ /* 0x0004e20000100a00 */
[----:B------:R-:W2:Y:S03]  /*0070*/  LDCU UR5, c[0x0][0x384] ;  /* 0x00007080ff0577ac */ /* 0x000ea60008000800 */
[----:B------:R0:W2:Y:S01]  /*0080*/  LDL.64 R24, [R1+0x8] ;  /* 0x0000080001187983 */ /* 0x0000a20000100a00 */
[----:B------:R-:W0:Y:S03]  /*0090*/  LDCU UR14, c[0x0][0x388] ;  /* 0x00007100ff0e77ac */ /* 0x000e260008000800 */
[----:B------:R0:W2:Y:S01]  /*00a0*/  LDL.64 R26, [R1+0x10] ;  /* 0x00001000011a7983 */ /* 0x0000a20000100a00 */
[----:B------:R-:W2:Y:S01]  /*00b0*/  LDCU.U8 UR8, c[0x0][0x410] ;  /* 0x00008200ff0877ac */ /* 0x000ea20008000000 */
[----:B-1----:R-:W-:Y:S01]  /*00c0*/  MOV R2, UR4 ;  /* 0x0000000400027c02 */ /* 0x002fe20008000f00 */
[----:B------:R-:W1:Y:S03]  /*00d0*/  LDCU UR9, c[0x0][0x400] ;  /* 0x00008000ff0977ac */ /* 0x000e660008000800 */
[----:B------:R-:W-:Y:S01]  /*00e0*/  SHF.R.S32.HI R0, RZ, 0x1f, R2 ;  /* 0x0000001fff007819 */ /* 0x000fe20000011402 */
[----:B------:R4:W-:Y:S01]  /*00f0*/  STL [R1], R2 ;  /* 0x0000000201007387 */ /* 0x0009e20000100800 */
[----:B------:R-:W1:Y:S02]  /*0100*/  LDCU.64 UR12, c[0x0][0x478] ;  /* 0x00008f00ff0c77ac */ /* 0x000e640008000a00 */
        /* <DEDUP_REMOVED lines=9> */
[----:B----4-:R-:W0:Y:S08]  /*01a0*/  @P0 LDC.64 R2, c[0x0][0x3d0] ;  /* 0x0000f400ff020b82 */ /* 0x010e300000000a00 */
[----:B------:R-:W4:Y:S08]  /*01b0*/  @P0 LDC.64 R4, c[0x0][0x3e8] ;  /* 0x0000fa00ff040b82 */ /* 0x000f300000000a00 */
[----:B------:R-:W1:Y:S08]  /*01c0*/  @P1 LDC.64 R6, c[0x0][0x3d0] ;  /* 0x0000f400ff061b82 */ /* 0x000e700000000a00 */
[----:B------:R-:W1:Y:S01]  /*01d0*/  @P1 LDC.64 R8, c[0x0][0x3e8] ;  /* 0x0000fa00ff081b82 */ /* 0x000e620000000a00 */
[----:B0-----:R-:W-:-:S07]  /*01e0*/  @P0 IMAD.WIDE.U32 R2, R23, 0x20, R2 ;  /* 0x0000002017020825 */ /* 0x001fce00078e0002 */
[----:B------:R-:W0:Y:S01]  /*01f0*/  @P2 LDC.64 R14, c[0x0][0x3d0] ;  /* 0x0000f400ff0e2b82 */ /* 0x000e220000000a00 */
[C---:B----4-:R-:W-:Y:S01]  /*0200*/  @P0 IMAD.WIDE.U32 R4, R23.reuse, 0x20, R4 ;  /* 0x0000002017040825 */ /* 0x050fe200078e0004 */
[----:B------:R-:W-:Y:S02]  /*0210*/  @P0 LOP3.LUT R23, R23, 0x20, RZ, 0xfc, !PT ;  /* 0x0000002017170812 */ /* 0x000fe400078efcff */
[----:B------:R-:W-:Y:S02]  /*0220*/  SHF.R.U32.HI R249, RZ, 0x5, R22 ;  /* 0x00000005fff97819 */ /* 0x000fe40000011616 */
[----:B------:R4:W5:Y:S02]  /*0230*/  @P0 LDG.E.128 R28, desc[UR6][R4.64] ;  /* 0x00000006041c0981 */ /* 0x000964000c1e1d00 */
[----:B------:R-:W4:Y:S01]  /*0240*/  @P2 LDC.64 R16, c[0x0][0x3e8] ;  /* 0x0000fa00ff102b82 */ /* 0x000f220000000a00 */
[C---:B-1----:R-:W-:Y:S01]  /*0250*/  @P1 IMAD.WIDE.U32 R10, R23.reuse, 0x20, R6 ;  /* 0x00000020170a1825 */ /* 0x042fe200078e0006 */
[----:B------:R1:W5:Y:S04]  /*0260*/  @P0 LDG.E.128 R32, desc[UR6][R4.64+0x10] ;  /* 0x0000100604200981 */ /* 0x000368000c1e1d00 */
[----:B------:R1:W5:Y:S02]  /*0270*/  @P1 LDG.E.128 R244, desc[UR6][R10.64] ;  /* 0x000000060af41981 */ /* 0x000364000c1e1d00 */
[----:B------:R-:W1:Y:S01]  /*0280*/  @P3 LDC.64 R18, c[0x0][0x3d0] ;  /* 0x0000f400ff123b82 */ /* 0x000e620000000a00 */
[C---:B------:R-:W-:Y:S01]  /*0290*/  @P1 IMAD.WIDE.U32 R12, R23.reuse, 0x20, R8 ;  /* 0x00000020170c1825 */ /* 0x040fe200078e0008 */
[----:B------:R-:W-:Y:S01]  /*02a0*/  @P1 IADD3 R23, PT, PT, R23, 0x20, RZ ;  /* 0x0000002017171810 */ /* 0x000fe20007ffe0ff */
[----:B------:R0:W5:Y:S04]  /*02b0*/  @P1 LDG.E.128 R240, desc[UR6][R10.64+0x10] ;  /* 0x000010060af01981 */ /* 0x000168000c1e1d00 */
[----:B------:R0:W5:Y:S01]  /*02c0*/  @P1 LDG.E.128 R36, desc[UR6][R12.64] ;  /* 0x000000060c241981 */ /* 0x000162000c1e1d00 */
[----:B------:R-:W1:Y:S01]  /*02d0*/  @P3 LDC.64 R20, c[0x0][0x3e8] ;  /* 0x0000fa00ff143b82 */ /* 0x000e620000000a00 */
[----:B0-----:R-:W-:-:S02]  /*02e0*/  @P2 IMAD.WIDE.U32 R14, R23, 0x20, R14 ;  /* 0x00000020170e2825 */ /* 0x001fc400078e000e */
[----:B------:R0:W5:Y:S04]  /*02f0*/  @P1 LDG.E.128 R40, desc[UR6][R12.64+0x10] ;  /* 0x000010060c281981 */ /* 0x000168000c1e1d00 */
[----:B------:R0:W5:Y:S01]  /*0300*/  @P2 LDG.E.128 R236, desc[UR6][R14.64] ;  /* 0x000000060eec2981 */ /* 0x000162000c1e1d00 */
[C---:B----4-:R-:W-:Y:S01]  /*0310*/  @P2 IMAD.WIDE.U32 R16, R23.reuse, 0x20, R16 ;  /* 0x0000002017102825 */ /* 0x050fe200078e0010 */
[----:B------:R-:W-:Y:S02]  /*0320*/  @P2 IADD3 R23, PT, PT, R23, 0x20, RZ ;  /* 0x0000002017172810 */ /* 0x000fe40007ffe0ff */
[----:B------:R0:W5:Y:S04]  /*0330*/  @P2 LDG.E.128 R232, desc[UR6][R14.64+0x10] ;  /* 0x000010060ee82981 */ /* 0x000168000c1e1d00 */
[----:B------:R0:W5:Y:S01]  /*0340*/  @P2 LDG.E.128 R44, desc[UR6][R16.64] ;  /* 0x00000006102c2981 */ /* 0x000162000c1e1d00 */
[----:B-1----:R-:W-:-:S03]  /*0350*/  @P3 IMAD.WIDE.U32 R6, R23, 0x20, R18 ;  /* 0x0000002017063825 */ /* 0x002fc600078e0012 */
[----:B------:R0:W5:Y:S04]  /*0360*/  @P2 LDG.E.128 R48, desc[UR6][R16.64+0x10] ;  /* 0x0000100610302981 */ /* 0x000168000c1e1d00 */
[----:B------:R0:W5:Y:S01]  /*0370*/  @P3 LDG.E.128 R228, desc[UR6][R6.64] ;  /* 0x0000000606e43981 */ /* 0x000162000c1e1d00 */
[----:B------:R-:W-:-:S03]  /*0380*/  @P3 IMAD.WIDE.U32 R8, R23, 0x20, R20 ;  /* 0x0000002017083825 */ /* 0x000fc600078e0014 */
[----:B------:R0:W5:Y:S04]  /*0390*/  @P3 LDG.E.128 R224, desc[UR6][R6.64+0x10] ;  /* 0x0000100606e03981 */ /* 0x000168000c1e1d00 */
[----:B------:R0:W5:Y:S04]  /*03a0*/  @P3 LDG.E.128 R52, desc[UR6][R8.64] ;  /* 0x0000000608343981 */ /* 0x000168000c1e1d00 */
[----:B------:R0:W5:Y:S04]  /*03b0*/  @P3 LDG.E.128 R56, desc[UR6][R8.64+0x10] ;  /* 0x0000100608383981 */ /* 0x000168000c1e1d00 */
[----:B---3--:R-:W3:Y:S04]  /*03c0*/  @P0 LDG.E.128 R60, desc[UR6][R2.64] ;  /* 0x00000006023c0981 */ /* 0x008ee8000c1e1d00 */
[----:B--2---:R-:W2:Y:S01]  /*03d0*/  @P0 LDG.E.128 R24, desc[UR6][R2.64+0x10] ;  /* 0x0000100602180981 */ /* 0x004ea2000c1e1d00 */
[----:B------:R-:W1:Y:S01]  /*03e0*/  S2UR UR4, SR_CTAID.X ;  /* 0x00000000000479c3 */ /* 0x000e620000002500 */
[----:B------:R-:W-:Y:S01]  /*03f0*/  BSSY B0, `(.L_x_3762) ;  /* 0x00008de000007945 */ /* 0x000fe20003800000 */
[----:B-1----:R-:W-:-:S06]  /*0400*/  USHF.L.U32 UR4, UR4, 0x2, URZ ;  /* 0x0000000204047899 */ /* 0x002fcc00080006ff */
[----:B------:R-:W-:Y:S02]  /*0410*/  LOP3.LUT R249, R249, UR4, RZ, 0xfc, !PT ;  /* 0x00000004f9f97c12 */ /* 0x000fe4000f8efcff */
        /* <DEDUP_REMOVED lines=46> */
[----:B---3--:R1:W-:Y:S04]  /*0700*/  @P0 STL.64 [R1+0x18], R60 ;  /* 0x0000183c01000387 */ /* 0x0083e80000100a00 */
[----:B------:R3:W-:Y:S04]  /*0710*/  @P0 STL.64 [R1+0x20], R62 ;  /* 0x0000203e01000387 */ /* 0x0007e80000100a00 */
[----:B--2---:R0:W-:Y:S04]  /*0720*/  @P0 STL.64 [R1+0x8], R24 ;  /* 0x0000081801000387 */ /* 0x0041e80000100a00 */
[----:B------:R0:W-:Y:S01]  /*0730*/  @P0 STL.64 [R1+0x10], R26 ;  /* 0x0000101a01000387 */ /* 0x0001e20000100a00 */
[----:B------:R-:W-:-:S02]  /*0740*/  ISETP.GE.AND P0, PT, R249, UR5, PT ;  /* 0x00000005f9007c0c */ /* 0x000fc4000bf06270 */
[----:B-1----:R-:W-:Y:S02]  /*0750*/  CS2R R60, SRZ ;  /* 0x00000000003c7805 */ /* 0x002fe4000001ff00 */
[----:B---3--:R-:W-:-:S09]  /*0760*/  CS2R R62, SRZ ;  /* 0x00000000003e7805 */ /* 0x008fd2000001ff00 */
[----:B0-----:R-:W-:Y:S05]  /*0770*/  @P0 BRA `(.L_x_3763) ;  /* 0x0000008800940947 */ /* 0x001fea0003800000 */
        /* <DEDUP_REMOVED lines=51> */
.L_x_3811:
[----:B------:R-:W0:Y:S08]  /*0ab0*/  @P0 LDC.64 R172, c[0x0][0x3e0] ;  /* 0x0000f800ffac0b82 */ /* 0x000e300000000a00 */
[----:B-----5:R-:W1:Y:S01]  /*0ac0*/  LDC.64 R180, c[0x0][0x3c8] ;  /* 0x0000f200ffb47b82 */ /* 0x020e620000000a00 */
[----:B0-----:R-:W-:-:S05]  /*0ad0*/  @P0 IMAD.WIDE R172, R249, 0x2, R172 ;  /* 0x00000002f9ac0825 */ /* 0x001fca00078e02ac */
[----:B------:R0:W2:Y:S02]  /*0ae0*/  @P0 LDG.E.U16 R23, desc[UR6][R172.64] ;  /* 0x00000006ac170981 */ /* 0x0000a4000c1e1500 */
[----:B0-----:R-:W0:Y:S02]  /*0af0*/  LDC.64 R172, c[0x0][0x3c0] ;  /* 0x0000f000ffac7b82 */ /* 0x001e240000000a00 */
[----:B0-----:R-:W-:-:S05]  /*0b00*/  IMAD.WIDE R172, R249, 0x4, R172 ;  /* 0x00000004f9ac7825 */ /* 0x001fca00078e02ac */
[----:B------:R1:W3:Y:S01]  /*0b10*/  LDG.E R174, desc[UR6][R172.64] ;  /* 0x00000006acae7981 */ /* 0x0002e2000c1e1900 */
[----:B------:R-:W0:Y:S01]  /*0b20*/  S2R R175, SR_TID.X ;  /* 0x0000000000af7919 */ /* 0x000e220000002100 */
[----:B------:R-:W-:Y:S02]  /*0b30*/  MOV R186, UR14 ;  /* 0x0000000e00ba7c02 */ /* 0x000fe40008000f00 */
[----:B------:R-:W-:Y:S01]  /*0b40*/  ISETP.NE.U32.AND P1, PT, RZ, UR10, PT ;  /* 0x0000000aff007c0c */ /* 0x000fe2000bf25070 */
[----:B-1----:R-:W-:-:S04]  /*0b50*/  IMAD.WIDE R172, R249, 0x4, R180 ;  /* 0x00000004f9ac7825 */ /* 0x002fc800078e02b4 */
[----:B------:R-:W-:Y:S01]  /*0b60*/  HFMA2 R180, -RZ, RZ, 1.875, 0 ;  /* 0x3f800000ffb47431 */ /* 0x000fe200000001ff */
[----:B------:R1:W-:Y:S01]  /*0b70*/  STL [R1], R186 ;  /* 0x000000ba01007387 */ /* 0x0003e20000100800 */
[----:B------:R-:W-:-:S03]  /*0b80*/  ISETP.NE.AND.EX P1, PT, RZ, UR11, PT, P1 ;  /* 0x0000000bff007c0c */ /* 0x000fc6000bf25310 */
[----:B-----5:R4:W5:Y:S01]  /*0b90*/  LDG.E R181, desc[UR6][R172.64] ;  /* 0x00000006acb57981 */ /* 0x020962000c1e1900 */
[----:B------:R-:W-:Y:S01]  /*0ba0*/  ISETP.NE.AND P2, PT, RZ, UR8, PT ;  /* 0x00000008ff007c0c */ /* 0x000fe2000bf45270 */
[----:B------:R-:W-:Y:S01]  /*0bb0*/  BSSY.RECONVERGENT B1, `(.L_x_3764) ;  /* 0x0000301000017945 */ /* 0x000fe20003800200 */
[----:B--2---:R-:W-:Y:S01]  /*0bc0*/  @P0 SHF.L.U32 R180, R23, 0x10, RZ ;  /* 0x0000001017b40819 */ /* 0x004fe200000006ff */
[----:B------:R-:W-:-:S05]  /*0bd0*/  IMAD R23, R249, R186, RZ ;  /* 0x000000baf9177224 */ /* 0x000fca00078e02ff */
[----:B----4-:R-:W-:-:S04]  /*0be0*/  SHF.R.S32.HI R172, RZ, 0x1f, R23 ;  /* 0x0000001fffac7819 */ /* 0x010fc80000011417 */
[----:B------:R-:W-:Y:S02]  /*0bf0*/  LEA.HI R23, R172, R23, RZ, 0x3 ;  /* 0x00000017ac177211 */ /* 0x000fe400078f18ff */
[----:B0-----:R-:W-:-:S04]  /*0c00*/  LOP3.LUT R172, R175, 0x1f, RZ, 0xc0, !PT ;  /* 0x0000001fafac7812 */ /* 0x001fc800078ec0ff */
[----:B------:R-:W-:Y:S02]  /*0c10*/  LEA.HI.SX32 R23, R23, R172, 0x1d ;  /* 0x000000ac17177211 */ /* 0x000fe400078feaff */
[----:B---3--:R-:W-:Y:S01]  /*0c20*/  FSEL R194, R174, RZ, !P2 ;  /* 0x000000ffaec27208 */ /* 0x008fe20005000000 */
[----:B-1----:R-:W-:Y:S06]  /*0c30*/  @P1 BRA `(.L_x_3765) ;  /* 0x0000001400d01947 */ /* 0x002fec0003800000 */
[C---:B------:R-:W-:Y:S01]  /*0c40*/  ISETP.GE.U32.AND P2, PT, R248.reuse, 0x20, PT ;  /* 0x00000020f800780c */ /* 0x040fe20003f46070 */
[----:B------:R-:W-:Y:S01]  /*0c50*/  BSSY.RECONVERGENT B2, `(.L_x_3766) ;  /* 0x0000066000027945 */ /* 0x000fe20003800200 */
[C---:B------:R-:W-:Y:S02]  /*0c60*/  ISETP.GE.U32.AND P3, PT, R248.reuse, 0x40, PT ;  /* 0x00000040f800780c */ /* 0x040fe40003f66070 */
[----:B------:R-:W-:Y:S02]  /*0c70*/  CS2R R186, SRZ ;  /* 0x0000000000ba7805 */ /* 0x000fe4000001ff00 */
[C---:B------:R-:W-:Y:S02]  /*0c80*/  ISETP.GE.U32.AND P4, PT, R248.reuse, 0x60, PT ;  /* 0x00000060f800780c */ /* 0x040fe40003f86070 */
[----:B------:R-:W-:Y:S02]  /*0c90*/  ISETP.GE.U32.AND P5, PT, R248, 0x80, PT ;  /* 0x00000080f800780c */ /* 0x000fe40003fa6070 */
[----:B------:R-:W-:-:S03]  /*0ca0*/  MOV R223, R23 ;  /* 0x0000001700df7202 */ /* 0x000fc60000000f00 */
[----:B------:R-:W-:Y:S08]  /*0cb0*/  @!P2 BRA `(.L_x_3767) ;  /* 0x00000004007ca947 */ /* 0x000ff00003800000 */
[----:B------:R-:W0:Y:S01]  /*0cc0*/  LDC.64 R18, c[0x0][0x3a8] ;  /* 0x0000ea00ff127b82 */ /* 0x000e220000000a00 */
[----:B------:R-:W2:Y:S04]  /*0cd0*/  LDL R222, [R1+0x1c] ;  /* 0x00001c0001de7983 */ /* 0x000ea80000100800 */
[----:B------:R-:W3:Y:S03]  /*0ce0*/  LDL R221, [R1+0x20] ;  /* 0x0000200001dd7983 */ /* 0x000ee60000100800 */
[----:B------:R-:W1:Y:S01]  /*0cf0*/  LDC.64 R20, c[0x0][0x428] ;  /* 0x00010a00ff147b82 */ /* 0x000e620000000a00 */
[----:B------:R-:W4:Y:S04]  /*0d00*/  LDL R252, [R1+0x24] ;  /* 0x0000240001fc7983 */ /* 0x000f280000100800 */
[----:B------:R-:W4:Y:S04]  /*0d10*/  LDL R251, [R1+0xc] ;  /* 0x00000c0001fb7983 */ /* 0x000f280000100800 */
[----:B------:R-:W4:Y:S04]  /*0d20*/  LDL R223, [R1+0x10] ;  /* 0x0000100001df7983 */ /* 0x000f280000100800 */
[----:B------:R-:W4:Y:S01]  /*0d30*/  LDL R250, [R1+0x14] ;  /* 0x0000140001fa7983 */ /* 0x000f220000100800 */
[----:B0-----:R-:W-:-:S05]  /*0d40*/  IMAD.WIDE.U32 R18, R23, 0x10, R18 ;  /* 0x0000001017127825 */ /* 0x001fca00078e0012 */
[----:B------:R-:W2:Y:S01]  /*0d50*/  LDG.E.128 R172, desc[UR6][R18.64] ;  /* 0x0000000612ac7981 */ /* 0x000ea2000c1e1d00 */
[----:B-1----:R-:W-:-:S05]  /*0d60*/  IMAD.WIDE.U32 R20, R23, 0x10, R20 ;  /* 0x0000001017147825 */ /* 0x002fca00078e0014 */
[----:B------:R-:W3:Y:S01]  /*0d70*/  LDG.E.128 R184, desc[UR6][R20.64] ;  /* 0x0000000614b87981 */ /* 0x000ee2000c1e1d00 */
[----:B--2---:R-:W-:Y:S02]  /*0d80*/  PRMT R217, R172, 0x7632, R217 ;  /* 0x00007632acd97816 */ /* 0x004fe400000000d9 */
[----:B------:R-:W-:Y:S02]  /*0d90*/  SHF.L.U32 R220, R173, 0x10, RZ ;  /* 0x00000010addc7819 */ /* 0x000fe400000006ff */
[C---:B------:R-:W-:Y:S02]  /*0da0*/  PRMT R0, R174.reuse, 0x7632, R0 ;  /* 0x00007632ae007816 */ /* 0x040fe40000000000 */
[----:B------:R-:W-:Y:S02]  /*0db0*/  SHF.L.U32 R218, R174, 0x10, RZ ;  /* 0x00000010aeda7819 */ /* 0x000fe400000006ff */
[C---:B---3--:R-:W-:Y:S02]  /*0dc0*/  PRMT R174, R184.reuse, 0x7632, R174 ;  /* 0x00007632b8ae7816 */ /* 0x048fe400000000ae */
[----:B------:R-:W-:-:S02]  /*0dd0*/  SHF.L.U32 R21, R184, 0x10, RZ ;  /* 0x00000010b8157819 */ /* 0x000fc400000006ff */
[----:B------:R-:W-:Y:S01]  /*0de0*/  SHF.L.U32 R184, R217, 0x10, RZ ;  /* 0x00000010d9b87819 */ /* 0x000fe200000006ff */
[----:B------:R-:W-:Y:S01]  /*0df0*/  FADD.FTZ R217, -R194, R220 ;  /* 0x000000dcc2d97221 */ /* 0x000fe20000010100 */
[----:B------:R-:W-:Y:S01]  /*0e00*/  SHF.L.U32 R219, R172, 0x10, RZ ;  /* 0x00000010acdb7819 */ /* 0x000fe200000006ff */
[----:B------:R-:W2:Y:S01]  /*0e10*/  LDL R220, [R1+0x18] ;  /* 0x0000180001dc7983 */ /* 0x000ea20000100800 */
[C---:B------:R-:W-:Y:S02]  /*0e20*/  PRMT R18, R185.reuse, 0x7632, R18 ;  /* 0x00007632b9127816 */ /* 0x040fe40000000012 */
[----:B------:R-:W-:Y:S01]  /*0e30*/  SHF.L.U32 R216, R185, 0x10, RZ ;  /* 0x00000010b9d87819 */ /* 0x000fe200000006ff */
[----:B------:R-:W-:Y:S02]  /*0e40*/  FADD.FTZ R185, -R194, R219 ;  /* 0x000000dbc2b97221 */ /* 0x000fe40000010100 */
[----:B------:R-:W3:Y:S01]  /*0e50*/  LDL R219, [R1+0x8] ;  /* 0x0000080001db7983 */ /* 0x000ee20000100800 */
[----:B------:R-:W-:-:S02]  /*0e60*/  PRMT R19, R173, 0x7632, R19 ;  /* 0x00007632ad137816 */ /* 0x000fc40000000013 */
[C---:B------:R-:W-:Y:S02]  /*0e70*/  PRMT R22, R175.reuse, 0x7632, R22 ;  /* 0x00007632af167816 */ /* 0x040fe40000000016 */
[----:B------:R-:W-:Y:S02]  /*0e80*/  SHF.L.U32 R173, R175, 0x10, RZ ;  /* 0x00000010afad7819 */ /* 0x000fe400000006ff */
[----:B------:R-:W-:Y:S02]  /*0e90*/  SHF.L.U32 R175, R19, 0x10, RZ ;  /* 0x0000001013af7819 */ /* 0x000fe400000006ff */
[----:B------:R-:W-:Y:S01]  /*0ea0*/  SHF.L.U32 R19, R0, 0x10, RZ ;  /* 0x0000001000137819 */ /* 0x000fe200000006ff */
[----:B-----5:R-:W-:Y:S01]  /*0eb0*/  FMUL.FTZ R0, R181, R185 ;  /* 0x000000b9b5007220 */ /* 0x020fe20000410000 */
[----:B------:R-:W-:Y:S01]  /*0ec0*/  FADD.FTZ R218, -R194, R218 ;  /* 0x000000dac2da7221 */ /* 0x000fe20000010100 */
[----:B------:R-:W-:Y:S01]  /*0ed0*/  SHF.L.U32 R20, R186, 0x10, RZ ;  /* 0x00000010ba147819 */ /* 0x000fe200000006ff */
[----:B------:R-:W-:Y:S01]  /*0ee0*/  FADD.FTZ R92, R92, R21 ;  /* 0x000000155c5c7221 */ /* 0x000fe20000010000 */
[----:B------:R-:W-:Y:S01]  /*0ef0*/  FFMA.FTZ R60, R0, R21, R60 ;  /* 0x00000015003c7223 */ /* 0x000fe2000001003c */
[----:B------:R-:W-:Y:S01]  /*0f00*/  PRMT R17, R186, 0x7632, R17 ;  /* 0x00007632ba117816 */ /* 0x000fe20000000011 */
[C---:B------:R-:W-:Y:S01]  /*0f10*/  FADD.FTZ R186, -R194.reuse, R173 ;  /* 0x000000adc2ba7221 */ /* 0x040fe20000010100 */
[----:B------:R-:W-:Y:S01]  /*0f20*/  FADD.FTZ R184, -R194, R184 ;  /* 0x000000b8c2b87221 */ /* 0x000fe20000010100 */
[----:B------:R-:W-:Y:S01]  /*0f30*/  FADD.FTZ R96, R96, R20 ;  /* 0x0000001460607221 */ /* 0x000fe20000010000 */
[----:B------:R-:W-:-:S02]  /*0f40*/  SHF.L.U32 R174, R174, 0x10, RZ ;  /* 0x00000010aeae7819 */ /* 0x000fc400000006ff */
[----:B------:R-:W-:-:S03]  /*0f50*/  FMUL.FTZ R184, R181, R184 ;  /* 0x000000b8b5b87220 */ /* 0x000fc60000410000 */
[----:B------:R-:W-:Y:S01]  /*0f60*/  FADD.FTZ R93, R93, R174 ;  /* 0x000000ae5d5d7221 */ /* 0x000fe20000010000 */
[-C--:B------:R-:W-:Y:S01]  /*0f70*/  FFMA.FTZ R61, R184, R174.reuse, R61 ;  /* 0x000000aeb83d7223 */ /* 0x080fe2000001003d */
[----:B------:R-:W-:Y:S01]  /*0f80*/  FMUL.FTZ R222, R222, R174 ;  /* 0x000000aedede7220 */ /* 0x000fe20000410000 */
[----:B------:R-:W-:Y:S01]  /*0f90*/  SHF.L.U32 R173, R22, 0x10, RZ ;  /* 0x0000001016ad7819 */ /* 0x000fe200000006ff */
[----:B------:R-:W-:Y:S01]  /*0fa0*/  FMUL.FTZ R22, R181, R217 ;  /* 0x000000d9b5167220 */ /* 0x000fe20000410000 */
[----:B------:R-:W-:Y:S01]  /*0fb0*/  SHF.L.U32 R18, R18, 0x10, RZ ;  /* 0x0000001012127819 */ /* 0x000fe200000006ff */
[----:B------:R-:W-:Y:S01]  /*0fc0*/  FMUL.FTZ R221, R221, R216 ;  /* 0x000000d8dddd7220 */ /* 0x000fe20000410000 */
[----:B------:R-:W-:-:S03]  /*0fd0*/  SHF.L.U32 R17, R17, 0x10, RZ ;  /* 0x0000001011117819 */ /* 0x000fc600000006ff */
[----:B------:R-:W-:Y:S01]  /*0fe0*/  FADD.FTZ R95, R95, R18 ;  /* 0x000000125f5f7221 */ /* 0x000fe20000010000 */
[C---:B------:R-:W-:Y:S02]  /*0ff0*/  PRMT R172, R187.reuse, 0x7632, R172 ;  /* 0x00007632bbac7816 */ /* 0x040fe400000000ac */
[----:B------:R-:W-:Y:S01]  /*1000*/  SHF.L.U32 R187, R187, 0x10, RZ ;  /* 0x00000010bbbb7819 */ /* 0x000fe200000006ff */
[----:B------:R-:W-:Y:S01]  /*1010*/  FADD.FTZ R173, -R194, R173 ;  /* 0x000000adc2ad7221 */ /* 0x000fe20000010100 */
[----:B------:R-:W-:-:S03]  /*1020*/  SHF.L.U32 R172, R172, 0x10, RZ ;  /* 0x00000010acac7819 */ /* 0x000fc600000006ff */
[----:B----4-:R-:W-:Y:S01]  /*1030*/  FMUL.FTZ R217, R223, R187 ;  /* 0x000000bbdfd97220 */ /* 0x010fe20000410000 */
[----:B------:R-:W-:Y:S01]  /*1040*/  FADD.FTZ R94, R94, R216 ;  /* 0x000000d85e5e7221 */ /* 0x000fe20000010000 */
[----:B------:R-:W-:Y:S01]  /*1050*/  FFMA.FTZ R62, R22, R216, R62 ;  /* 0x000000d8163e7223 */ /* 0x000fe2000001003e */
[----:B------:R-:W-:Y:S01]  /*1060*/  FADD.FTZ R97, R97, R17 ;  /* 0x0000001161617221 */ /* 0x000fe20000010000 */
[----:B------:R-:W-:Y:S01]  /*1070*/  FMUL.FTZ R216, R250, R172 ;  /* 0x000000acfad87220 */ /* 0x000fe20000410000 */
[----:B------:R-:W-:Y:S01]  /*1080*/  FADD.FTZ R98, R98, R187 ;  /* 0x000000bb62627221 */ /* 0x000fe20000010000 */
[----:B------:R-:W-:Y:S01]  /*1090*/  FADD.FTZ R99, R99, R172 ;  /* 0x000000ac63637221 */ /* 0x000fe20000010000 */
[----:B------:R-:W-:Y:S01]  /*10a0*/  IADD3 R223, PT, PT, R23, 0x20, RZ ;  /* 0x0000002017df7810 */ /* 0x000fe20007ffe0ff */
[----:B--2---:R-:W-:Y:S01]  /*10b0*/  FMUL.FTZ R185, R220, R21 ;  /* 0x00000015dcb97220 */ /* 0x004fe20000410000 */
[----:B------:R-:W-:-:S04]  /*10c0*/  FMUL.FTZ R21, R181, R218 ;  /* 0x000000dab5157220 */ /* 0x000fc80000410000 */
[-C--:B------:R-:W-:Y:S01]  /*10d0*/  FFMA.FTZ R64, R21, R20.reuse, R64 ;  /* 0x0000001415407223 */ /* 0x080fe20000010040 */
[----:B---3--:R-:W-:Y:S01]  /*10e0*/  FMUL.FTZ R219, R219, R20 ;  /* 0x00000014dbdb7220 */ /* 0x008fe20000410000 */
[C---:B------:R-:W-:Y:S01]  /*10f0*/  FMUL.FTZ R20, R181.reuse, R186 ;  /* 0x000000bab5147220 */ /* 0x040fe20000410000 */
[C---:B------:R-:W-:Y:S01]  /*1100*/  FADD.FTZ R186, -R194.reuse, R175 ;  /* 0x000000afc2ba7221 */ /* 0x040fe20000010100 */
[----:B------:R-:W-:Y:S01]  /*1110*/  FADD.FTZ R175, -R194, R19 ;  /* 0x00000013c2af7221 */ /* 0x000fe20000010100 */
[----:B------:R-:W-:Y:S02]  /*1120*/  FFMA.FTZ R174, R0, R185, RZ ;  /* 0x000000b900ae7223 */ /* 0x000fe400000100ff */
[----:B------:R-:W-:Y:S01]  /*1130*/  FMUL.FTZ R19, R181, R186 ;  /* 0x000000bab5137220 */ /* 0x000fe20000410000 */
[----:B------:R-:W-:Y:S01]  /*1140*/  FADD.FTZ R186, RZ, R185 ;  /* 0x000000b9ffba7221 */ /* 0x000fe20000010000 */
[----:B------:R-:W-:-:S03]  /*1150*/  FFMA.FTZ R174, R184, R222, R174 ;  /* 0x000000deb8ae7223 */ /* 0x000fc600000100ae */
[----:B------:R-:W-:Y:S01]  /*1160*/  FADD.FTZ R186, R186, R222 ;  /* 0x000000debaba7221 */ /* 0x000fe20000010000 */
[-C--:B------:R-:W-:Y:S01]  /*1170*/  FMUL.FTZ R220, R252, R18.reuse ;  /* 0x00000012fcdc7220 */ /* 0x080fe20000410000 */
[----:B------:R-:W-:Y:S02]  /*1180*/  FFMA.FTZ R174, R22, R221, R174 ;  /* 0x000000dd16ae7223 */ /* 0x000fe400000100ae */
[----:B------:R-:W-:Y:S01]  /*1190*/  FADD.FTZ R186, R186, R221 ;  /* 0x000000ddbaba7221 */ /* 0x000fe20000010000 */
[----:B------:R-:W-:Y:S01]  /*11a0*/  FFMA.FTZ R63, R19, R18, R63 ;  /* 0x00000012133f7223 */ /* 0x000fe2000001003f */
[----:B------:R-:W-:Y:S01]  /*11b0*/  FMUL.FTZ R18, R181, R175 ;  /* 0x000000afb5127220 */ /* 0x000fe20000410000 */
[----:B------:R-:W-:Y:S01]  /*11c0*/  FFMA.FTZ R174, R19, R220, R174 ;  /* 0x000000dc13ae7223 */ /* 0x000fe200000100ae */
[----:B------:R-:W-:Y:S01]  /*11d0*/  FADD.FTZ R175, R186, R220 ;  /* 0x000000dcbaaf7221 */ /* 0x000fe20000010000 */
[----:B------:R-:W-:Y:S02]  /*11e0*/  FMUL.FTZ R218, R251, R17 ;  /* 0x00000011fbda7220 */ /* 0x000fe40000410000 */
[----:B------:R-:W-:Y:S01]  /*11f0*/  FFMA.FTZ R174, R21, R219, R174 ;  /* 0x000000db15ae7223 */ /* 0x000fe200000100ae */
[----:B------:R-:W-:-:S03]  /*1200*/  FADD.FTZ R175, R175, R219 ;  /* 0x000000dbafaf7221 */ /* 0x000fc60000010000 */
[C---:B------:R-:W-:Y:S01]  /*1210*/  FFMA.FTZ R174, R18.reuse, R218, R174 ;  /* 0x000000da12ae7223 */ /* 0x040fe200000100ae */
[----:B------:R-:W-:Y:S01]  /*1220*/  FADD.FTZ R175, R175, R218 ;  /* 0x000000daafaf7221 */ /* 0x000fe20000010000 */
[----:B------:R-:W-:Y:S01]  /*1230*/  FFMA.FTZ R65, R18, R17, R65 ;  /* 0x0000001112417223 */ /* 0x000fe20000010041 */
[----:B------:R-:W-:Y:S01]  /*1240*/  FMUL.FTZ R17, R181, R173 ;  /* 0x000000adb5117220 */ /* 0x000fe20000410000 */
[C---:B------:R-:W-:Y:S01]  /*1250*/  FFMA.FTZ R174, R20.reuse, R217, R174 ;  /* 0x000000d914ae7223 */ /* 0x040fe200000100ae */
[----:B------:R-:W-:Y:S01]  /*1260*/  FADD.FTZ R175, R175, R217 ;  /* 0x000000d9afaf7221 */ /* 0x000fe20000010000 */
[----:B------:R-:W-:Y:S01]  /*1270*/  FFMA.FTZ R66, R20, R187, R66 ;  /* 0x000000bb14427223 */ /* 0x000fe20000010042 */
[C---:B------:R-:W-:Y:S01]  /*1280*/  FFMA.FTZ R67, R17.reuse, R172, R67 ;  /* 0x000000ac11437223 */ /* 0x040fe20000010043 */
[----:B------:R-:W-:Y:S01]  /*1290*/  FFMA.FTZ R186, R17, R216, R174 ;  /* 0x000000d811ba7223 */ /* 0x000fe200000100ae */
[----:B------:R-:W-:-:S07]  /*12a0*/  FADD.FTZ R187, R175, R216 ;  /* 0x000000d8afbb7221 */ /* 0x000fce0000010000 */
.L_x_3767:
[----:B------:R-:W-:Y:S05]  /*12b0*/  BSYNC.RECONVERGENT B2 ;  /* 0x0000000000027941 */ /* 0x000fea0003800200 */
.L_x_3766:
[----:B------:R-:W-:Y:S04]  /*12c0*/  BSSY.RECONVERGENT B2, `(.L_x_3768) ;  /* 0x0000059000027945 */ /* 0x000fe80003800200 */
[----:B------:R-:W-:Y:S05]  /*12d0*/  @!P3 BRA `(.L_x_3769) ;  /* 0x00000004005cb947 */ /* 0x000fea0003800000 */
[----:B------:R-:W0:Y:S08]  /*12e0*/  LDC.64 R10, c[0x0][0x3a8] ;  /* 0x0000ea00ff0a7b82 */ /* 0x000e300000000a00 */
[----:B------:R-:W1:Y:S01]  /*12f0*/  LDC.64 R172, c[0x0][0x428] ;  /* 0x00010a00ffac7b82 */ /* 0x000e620000000a00 */
[----:B0-----:R-:W-:-:S05]  /*1300*/  IMAD.WIDE.U32 R10, R223, 0x10, R10 ;  /* 0x00000010df0a7825 */ /* 0x001fca00078e000a */
[----:B------:R-:W2:Y:S01]  /*1310*/  LDG.E.128 R12, desc[UR6][R10.64] ;  /* 0x000000060a0c7981 */ /* 0x000ea2000c1e1d00 */
[----:B-1----:R-:W-:-:S06]  /*1320*/  IMAD.WIDE.U32 R172, R223, 0x10, R172 ;  /* 0x00000010dfac7825 */ /* 0x002fcc00078e00ac */
[----:B------:R-:W3:Y:S01]  /*1330*/  LDG.E.128 R172, desc[UR6][R172.64] ;  /* 0x00000006acac7981 */ /* 0x000ee2000c1e1d00 */
[----:B------:R-:W-:Y:S02]  /*1340*/  IADD3 R223, PT, PT, R223, 0x20, RZ ;  /* 0x00000020dfdf7810 */ /* 0x000fe40007ffe0ff */
[----:B--2---:R-:W-:Y:S02]  /*1350*/  SHF.L.U32 R212, R12, 0x10, RZ ;  /* 0x000000100cd47819 */ /* 0x004fe400000006ff */
[C---:B------:R-:W-:Y:S02]  /*1360*/  PRMT R209, R13.reuse, 0x7632, R209 ;  /* 0x000076320dd17816 */ /* 0x040fe400000000d1 */
[----:B------:R-:W-:Y:S02]  /*1370*/  PRMT R183, R14, 0x7632, R183 ;  /* 0x000076320eb77816 */ /* 0x000fe400000000b7 */
[----:B------:R-:W-:Y:S02]  /*1380*/  SHF.L.U32 R13, R13, 0x10, RZ ;  /* 0x000000100d0d7819 */ /* 0x000fe400000006ff */
[----:B---3--:R-:W-:-:S02]  /*1390*/  PRMT R11, R173, 0x7632, R11 ;  /* 0x00007632ad0b7816 */ /* 0x008fc4000000000b */
[----:B------:R-:W-:Y:S01]  /*13a0*/  SHF.L.U32 R210, R173, 0x10, RZ ;  /* 0x00000010add27819 */ /* 0x000fe200000006ff */
[----:B------:R-:W-:Y:S01]  /*13b0*/  FADD.FTZ R173, -R194, R212 ;  /* 0x000000d4c2ad7221 */ /* 0x000fe20000010100 */
[----:B------:R-:W-:Y:S02]  /*13c0*/  SHF.L.U32 R211, R14, 0x10, RZ ;  /* 0x000000100ed37819 */ /* 0x000fe400000006ff */
[C---:B------:R-:W-:Y:S02]  /*13d0*/  PRMT R10, R174.reuse, 0x7632, R10 ;  /* 0x00007632ae0a7816 */ /* 0x040fe4000000000a */
[----:B------:R-:W-:Y:S02]  /*13e0*/  SHF.L.U32 R14, R174, 0x10, RZ ;  /* 0x00000010ae0e7819 */ /* 0x000fe400000006ff */
[----:B------:R-:W-:Y:S02]  /*13f0*/  SHF.L.U32 R16, R172, 0x10, RZ ;  /* 0x00000010ac107819 */ /* 0x000fe400000006ff */
[----:B------:R-:W-:Y:S01]  /*1400*/  SHF.L.U32 R174, R183, 0x10, RZ ;  /* 0x00000010b7ae7819 */ /* 0x000fe200000006ff */
[----:B-----5:R-:W-:Y:S01]  /*1410*/  FMUL.FTZ R183, R181, R173 ;  /* 0x000000adb5b77220 */ /* 0x020fe20000410000 */
[----:B------:R-:W-:Y:S01]  /*1420*/  PRMT R208, R12, 0x7632, R208 ;  /* 0x000076320cd07816 */ /* 0x000fe200000000d0 */
[----:B------:R-:W-:Y:S01]  /*1430*/  FADD.FTZ R212, -R194, R13 ;  /* 0x0000000dc2d47221 */ /* 0x000fe20000010100 */
[----:B------:R-:W-:Y:S01]  /*1440*/  SHF.L.U32 R213, R15, 0x10, RZ ;  /* 0x000000100fd57819 */ /* 0x000fe200000006ff */
[----:B------:R-:W-:Y:S01]  /*1450*/  FADD.FTZ R100, R100, R16 ;  /* 0x0000001064647221 */ /* 0x000fe20000010000 */
[-C--:B------:R-:W-:Y:S01]  /*1460*/  FFMA.FTZ R68, R183, R16.reuse, R68 ;  /* 0x00000010b7447223 */ /* 0x080fe20000010044 */
[----:B------:R-:W-:Y:S01]  /*1470*/  FMUL.FTZ R215, R244, R16 ;  /* 0x00000010f4d77220 */ /* 0x000fe20000410000 */
[----:B------:R-:W-:Y:S01]  /*1480*/  SHF.L.U32 R208, R208, 0x10, RZ ;  /* 0x00000010d0d07819 */ /* 0x000fe200000006ff */
[----:B------:R-:W-:Y:S01]  /*1490*/  FMUL.FTZ R16, R181, R212 ;  /* 0x000000d4b5107220 */ /* 0x000fe20000410000 */
[----:B------:R-:W-:-:S02]  /*14a0*/  PRMT R12, R15, 0x7632, R12 ;  /* 0x000076320f0c7816 */ /* 0x000fc4000000000c */
[----:B------:R-:W-:Y:S01]  /*14b0*/  SHF.L.U32 R13, R209, 0x10, RZ ;  /* 0x00000010d10d7819 */ /* 0x000fe200000006ff */
[----:B------:R-:W-:Y:S01]  /*14c0*/  FADD.FTZ R209, -R194, R213 ;  /* 0x000000d5c2d17221 */ /* 0x000fe20000010100 */
[----:B------:R-:W-:Y:S01]  /*14d0*/  PRMT R15, R172, 0x7632, R15 ;  /* 0x00007632ac0f7816 */ /* 0x000fe2000000000f */
[----:B------:R-:W-:Y:S01]  /*14e0*/  FADD.FTZ R211, -R194, R211 ;  /* 0x000000d3c2d37221 */ /* 0x000fe20000010100 */
[----:B------:R-:W-:Y:S01]  /*14f0*/  FADD.FTZ R102, R102, R210 ;  /* 0x000000d266667221 */ /* 0x000fe20000010000 */
[-C--:B------:R-:W-:Y:S01]  /*1500*/  FFMA.FTZ R70, R16, R210.reuse, R70 ;  /* 0x000000d210467223 */ /* 0x080fe20000010046 */
[----:B------:R-:W-:Y:S01]  /*1510*/  FMUL.FTZ R213, R246, R210 ;  /* 0x000000d2f6d57220 */ /* 0x000fe20000410000 */
[C---:B------:R-:W-:Y:S01]  /*1520*/  FADD.FTZ R210, -R194.reuse, R208 ;  /* 0x000000d0c2d27221 */ /* 0x040fe20000010100 */
[----:B------:R-:W-:Y:S01]  /*1530*/  SHF.L.U32 R173, R15, 0x10, RZ ;  /* 0x000000100fad7819 */ /* 0x000fe200000006ff */
[C---:B------:R-:W-:Y:S01]  /*1540*/  FMUL.FTZ R15, R181.reuse, R211 ;  /* 0x000000d3b50f7220 */ /* 0x040fe20000410000 */
[----:B------:R-:W-:Y:S01]  /*1550*/  FADD.FTZ R208, -R194, R13 ;  /* 0x0000000dc2d07221 */ /* 0x000fe20000010100 */
[----:B------:R-:W-:Y:S01]  /*1560*/  FMUL.FTZ R13, R181, R210 ;  /* 0x000000d2b50d7220 */ /* 0x000fe20000410000 */
[C---:B------:R-:W-:Y:S01]  /*1570*/  PRMT R172, R175.reuse, 0x7632, R172 ;  /* 0x00007632afac7816 */ /* 0x040fe200000000ac */
[----:B------:R-:W-:Y:S01]  /*1580*/  FADD.FTZ R104, R104, R14 ;  /* 0x0000000e68687221 */ /* 0x000fe20000010000 */
[----:B------:R-:W-:Y:S01]  /*1590*/  SHF.L.U32 R175, R175, 0x10, RZ ;  /* 0x00000010afaf7819 */ /* 0x000fe200000006ff */
[-C--:B------:R-:W-:Y:S01]  /*15a0*/  FFMA.FTZ R72, R15, R14.reuse, R72 ;  /* 0x0000000e0f487223 */ /* 0x080fe20000010048 */
[----:B------:R-:W-:Y:S01]  /*15b0*/  FMUL.FTZ R211, R240, R14 ;  /* 0x0000000ef0d37220 */ /* 0x000fe20000410000 */
[----:B------:R-:W-:Y:S01]  /*15c0*/  FMUL.FTZ R14, R181, R209 ;  /* 0x000000d1b50e7220 */ /* 0x000fe20000410000 */
[----:B------:R-:W-:Y:S01]  /*15d0*/  FADD.FTZ R101, R101, R173 ;  /* 0x000000ad65657221 */ /* 0x000fe20000010000 */
[-C--:B------:R-:W-:Y:S01]  /*15e0*/  FFMA.FTZ R69, R13, R173.reuse, R69 ;  /* 0x000000ad0d457223 */ /* 0x080fe20000010045 */
[----:B------:R-:W-:Y:S01]  /*15f0*/  FMUL.FTZ R214, R245, R173 ;  /* 0x000000adf5d67220 */ /* 0x000fe20000410000 */
[----:B------:R-:W-:Y:S01]  /*1600*/  SHF.L.U32 R12, R12, 0x10, RZ ;  /* 0x000000100c0c7819 */ /* 0x000fe200000006ff */
[----:B------:R-:W-:Y:S01]  /*1610*/  FADD.FTZ R187, R187, R215 ;  /* 0x000000d7bbbb7221 */ /* 0x000fe20000010000 */
[----:B------:R-:W-:Y:S01]  /*1620*/  FFMA.FTZ R173, R183, R215, R186 ;  /* 0x000000d7b7ad7223 */ /* 0x000fe200000100ba */
[----:B------:R-:W-:Y:S01]  /*1630*/  SHF.L.U32 R11, R11, 0x10, RZ ;  /* 0x000000100b0b7819 */ /* 0x000fe200000006ff */
[----:B------:R-:W-:Y:S01]  /*1640*/  FADD.FTZ R106, R106, R175 ;  /* 0x000000af6a6a7221 */ /* 0x000fe20000010000 */
[-C--:B------:R-:W-:Y:S01]  /*1650*/  FFMA.FTZ R74, R14, R175.reuse, R74 ;  /* 0x000000af0e4a7223 */ /* 0x080fe2000001004a */
[----:B------:R-:W-:Y:S01]  /*1660*/  FMUL.FTZ R209, R242, R175 ;  /* 0x000000aff2d17220 */ /* 0x000fe20000410000 */
[C---:B------:R-:W-:Y:S01]  /*1670*/  FADD.FTZ R175, -R194.reuse, R174 ;  /* 0x000000aec2af7221 */ /* 0x040fe20000010100 */
[----:B------:R-:W-:Y:S01]  /*1680*/  FADD.FTZ R187, R187, R214 ;  /* 0x000000d6bbbb7221 */ /* 0x000fe20000010000 */
[----:B------:R-:W-:Y:S01]  /*1690*/  FFMA.FTZ R173, R13, R214, R173 ;  /* 0x000000d60dad7223 */ /* 0x000fe200000100ad */
[----:B------:R-:W-:Y:S01]  /*16a0*/  FADD.FTZ R174, -R194, R12 ;  /* 0x0000000cc2ae7221 */ /* 0x000fe20000010100 */
        /* <DEDUP_REMOVED lines=9> */
[----:B------:R-:W-:-:S02]  /*1740*/  FFMA.FTZ R173, R12, R212, R173 ;  /* 0x000000d40cad7223 */ /* 0x000fc400000100ad */
[----:B------:R-:W-:Y:S01]  /*1750*/  FMUL.FTZ R210, R241, R10 ;  /* 0x0000000af1d27220 */ /* 0x000fe20000410000 */
[----:B------:R-:W-:Y:S01]  /*1760*/  FADD.FTZ R175, R175, R211 ;  /* 0x000000d3afaf7221 */ /* 0x000fe20000010000 */
[----:B------:R-:W-:Y:S01]  /*1770*/  FFMA.FTZ R173, R15, R211, R173 ;  /* 0x000000d30fad7223 */ /* 0x000fe200000100ad */
[----:B------:R-:W-:Y:S02]  /*1780*/  SHF.L.U32 R172, R172, 0x10, RZ ;  /* 0x00000010acac7819 */ /* 0x000fe400000006ff */
        /* <DEDUP_REMOVED lines=12> */
.L_x_3769:
[----:B------:R-:W-:Y:S05]  /*1850*/  BSYNC.RECONVERGENT B2 ;  /* 0x0000000000027941 */ /* 0x000fea0003800200 */
.L_x_3768:
[----:B------:R-:W-:Y:S04]  /*1860*/  BSSY.RECONVERGENT B2, `(.L_x_3770) ;  /* 0x0000059000027945 */ /* 0x000fe80003800200 */
[----:B------:R-:W-:Y:S05]  /*1870*/  @!P4 BRA `(.L_x_3771) ;  /* 0x00000004005cc947 */ /* 0x000fea0003800000 */
[----:B------:R-:W0:Y:S08]  /*1880*/  LDC.64 R2, c[0x0][0x3a8] ;  /* 0x0000ea00ff027b82 */ /* 0x000e300000000a00 */
[----:B------:R-:W1:Y:S01]  /*1890*/  LDC.64 R8, c[0x0][0x428] ;  /* 0x00010a00ff087b82 */ /* 0x000e620000000a00 */
[----:B0-----:R-:W-:-:S05]  /*18a0*/  IMAD.WIDE.U32 R2, R223, 0x10, R2 ;  /* 0x00000010df027825 */ /* 0x001fca00078e0002 */
[----:B------:R-:W2:Y:S01]  /*18b0*/  LDG.E.128 R4, desc[UR6][R2.64] ;  /* 0x0000000602047981 */ /* 0x000ea2000c1e1d00 */
[----:B-1----:R-:W-:-:S05]  /*18c0*/  IMAD.WIDE.U32 R8, R223, 0x10, R8 ;  /* 0x00000010df087825 */ /* 0x002fca00078e0008 */
[----:B------:R0:W3:Y:S01]  /*18d0*/  LDG.E.128 R172, desc[UR6][R8.64] ;  /* 0x0000000608ac7981 */ /* 0x0000e2000c1e1d00 */
[----:B------:R-:W-:Y:S02]  /*18e0*/  IADD3 R223, PT, PT, R223, 0x20, RZ ;  /* 0x00000020dfdf7810 */ /* 0x000fe40007ffe0ff */
[----:B--2---:R-:W-:Y:S02]  /*18f0*/  SHF.L.U32 R204, R4, 0x10, RZ ;  /* 0x0000001004cc7819 */ /* 0x004fe400000006ff */
[C---:B------:R-:W-:Y:S02]  /*1900*/  PRMT R201, R5.reuse, 0x7632, R201 ;  /* 0x0000763205c97816 */ /* 0x040fe400000000c9 */
[----:B0-----:R-:W-:Y:S02]  /*1910*/  PRMT R9, R6, 0x7632, R9 ;  /* 0x0000763206097816 */ /* 0x001fe40000000009 */
        /* <DEDUP_REMOVED lines=77> */
.L_x_3771:
[----:B------:R-:W-:Y:S05]  /*1df0*/  BSYNC.RECONVERGENT B2 ;  /* 0x0000000000027941 */ /* 0x000fea0003800200 */
.L_x_3770:
        /* <DEDUP_REMOVED lines=9> */
[C---:B------:R-:W-:Y:S02]  /*1e90*/  PRMT R182, R173.reuse, 0x7632, R182 ;  /* 0x00007632adb67816 */ /* 0x040fe400000000b6 */
[----:B------:R-:W-:Y:S01]  /*1ea0*/  SHF.L.U32 R193, R173, 0x10, RZ ;  /* 0x00000010adc17819 */ /* 0x000fe200000006ff */
[----:B------:R-:W-:Y:S01]  /*1eb0*/  FADD.FTZ R189, -R194, R189 ;  /* 0x000000bdc2bd7221 */ /* 0x000fe20000010100 */
[C---:B------:R-:W-:Y:S02]  /*1ec0*/  SHF.L.U32 R188, R174.reuse, 0x10, RZ ;  /* 0x00000010aebc7819 */ /* 0x040fe400000006ff */
[----:B------:R-:W-:Y:S01]  /*1ed0*/  PRMT R173, R174, 0x7632, R173 ;  /* 0x00007632aead7816 */ /* 0x000fe200000000ad */
[----:B-----5:R-:W-:Y:S01]  /*1ee0*/  FMUL.FTZ R189, R181, R189 ;  /* 0x000000bdb5bd7220 */ /* 0x020fe20000410000 */
[----:B------:R-:W-:Y:S01]  /*1ef0*/  PRMT R172, R175, 0x7632, R172 ;  /* 0x00007632afac7816 */ /* 0x000fe200000000ac */
[----:B------:R-:W-:Y:S01]  /*1f00*/  FADD.FTZ R193, -R194, R193 ;  /* 0x000000c1c2c17221 */ /* 0x000fe20000010100 */
[----:B---3--:R-:W-:-:S02]  /*1f10*/  PRMT R197, R176, 0x7632, R197 ;  /* 0x00007632b0c57816 */ /* 0x008fc400000000c5 */
[----:B------:R-:W-:Y:S02]  /*1f20*/  SHF.L.U32 R190, R190, 0x10, RZ ;  /* 0x00000010bebe7819 */ /* 0x000fe400000006ff */
[----:B------:R-:W-:Y:S02]  /*1f30*/  SHF.L.U32 R176, R176, 0x10, RZ ;  /* 0x00000010b0b07819 */ /* 0x000fe400000006ff */
[----:B------:R-:W-:Y:S01]  /*1f40*/  SHF.L.U32 R174, R182, 0x10, RZ ;  /* 0x00000010b6ae7819 */ /* 0x000fe200000006ff */
[C---:B------:R-:W-:Y:S01]  /*1f50*/  FADD.FTZ R182, -R194.reuse, R188 ;  /* 0x000000bcc2b67221 */ /* 0x040fe20000010100 */
[----:B------:R-:W-:Y:S01]  /*1f60*/  SHF.L.U32 R175, R175, 0x10, RZ ;  /* 0x00000010afaf7819 */ /* 0x000fe200000006ff */
[----:B------:R-:W-:Y:S01]  /*1f70*/  FADD.FTZ R190, -R194, R190 ;  /* 0x000000bec2be7221 */ /* 0x000fe20000010100 */
[----:B------:R-:W-:Y:S01]  /*1f80*/  SHF.L.U32 R173, R173, 0x10, RZ ;  /* 0x00000010adad7819 */ /* 0x000fe200000006ff */
[----:B------:R-:W-:Y:S01]  /*1f90*/  FMUL.FTZ R199, R228, R176 ;  /* 0x000000b0e4c77220 */ /* 0x000fe20000410000 */
[----:B------:R-:W-:Y:S01]  /*1fa0*/  SHF.L.U32 R172, R172, 0x10, RZ ;  /* 0x00000010acac7819 */ /* 0x000fe200000006ff */
[----:B------:R-:W-:Y:S01]  /*1fb0*/  FADD.FTZ R175, -R194, R175 ;  /* 0x000000afc2af7221 */ /* 0x000fe20000010100 */
[----:B------:R-:W-:Y:S01]  /*1fc0*/  PRMT R188, R178, 0x7632, R188 ;  /* 0x00007632b2bc7816 */ /* 0x000fe200000000bc */
[----:B------:R-:W-:Y:S01]  /*1fd0*/  FADD.FTZ R174, -R194, R174 ;  /* 0x000000aec2ae7221 */ /* 0x000fe20000010100 */
[----:B------:R-:W-:Y:S01]  /*1fe0*/  SHF.L.U32 R195, R178, 0x10, RZ ;  /* 0x00000010b2c37819 */ /* 0x000fe200000006ff */
[C---:B------:R-:W-:Y:S01]  /*1ff0*/  FADD.FTZ R173, -R194.reuse, R173 ;  /* 0x000000adc2ad7221 */ /* 0x040fe20000010100 */
[----:B------:R-:W-:Y:S01]  /*2000*/  SHF.L.U32 R178, R197, 0x10, RZ ;  /* 0x00000010c5b27819 */ /* 0x000fe200000006ff */
[----:B------:R-:W-:Y:S01]  /*2010*/  FADD.FTZ R172, -R194, R172 ;  /* 0x000000acc2ac7221 */ /* 0x000fe20000010100 */
[----:B------:R-:W-:Y:S01]  /*2020*/  PRMT R196, R177, 0x7632, R196 ;  /* 0x00007632b1c47816 */ /* 0x000fe200000000c4 */
[----:B------:R-:W-:Y:S01]  /*2030*/  FMUL.FTZ R190, R181, R190 ;  /* 0x000000beb5be7220 */ /* 0x000fe20000410000 */
[----:B------:R-:W-:Y:S01]  /*2040*/  SHF.L.U32 R194, R177, 0x10, RZ ;  /* 0x00000010b1c27819 */ /* 0x000fe200000006ff */
[----:B------:R-:W-:Y:S01]  /*2050*/  FADD.FTZ R187, R187, R199 ;  /* 0x000000c7bbbb7221 */ /* 0x000fe20000010000 */
[----:B------:R-:W-:Y:S01]  /*2060*/  FMUL.FTZ R198, R229, R178 ;  /* 0x000000b2e5c67220 */ /* 0x000fe20000410000 */
[----:B------:R-:W-:Y:S01]  /*2070*/  FFMA.FTZ R186, R189, R199, R186 ;  /* 0x000000c7bdba7223 */ /* 0x000fe200000100ba */
[C---:B------:R-:W-:Y:S01]  /*2080*/  PRMT R192, R179.reuse, 0x7632, R192 ;  /* 0x00007632b3c07816 */ /* 0x040fe200000000c0 */
[----:B------:R-:W-:Y:S01]  /*2090*/  FADD.FTZ R84, R84, R176 ;  /* 0x000000b054547221 */ /* 0x000fe20000010000 */
[----:B------:R-:W-:Y:S01]  /*20a0*/  SHF.L.U32 R191, R179, 0x10, RZ ;  /* 0x00000010b3bf7819 */ /* 0x000fe200000006ff */
[----:B------:R-:W-:Y:S01]  /*20b0*/  FFMA.FTZ R116, R189, R176, R116 ;  /* 0x000000b0bd747223 */ /* 0x000fe20000010074 */
[----:B------:R-:W-:Y:S01]  /*20c0*/  SHF.L.U32 R179, R196, 0x10, RZ ;  /* 0x00000010c4b37819 */ /* 0x000fe200000006ff */
[----:B------:R-:W-:Y:S01]  /*20d0*/  FMUL.FTZ R176, R181, R193 ;  /* 0x000000c1b5b07220 */ /* 0x000fe20000410000 */
[----:B------:R-:W-:Y:S01]  /*20e0*/  FMUL.FTZ R197, R230, R194 ;  /* 0x000000c2e6c57220 */ /* 0x000fe20000410000 */
[----:B------:R-:W-:Y:S01]  /*20f0*/  FADD.FTZ R187, R187, R198 ;  /* 0x000000c6bbbb7221 */ /* 0x000fe20000010000 */
[C---:B------:R-:W-:Y:S01]  /*2100*/  FFMA.FTZ R186, R190.reuse, R198, R186 ;  /* 0x000000c6beba7223 */ /* 0x040fe200000100ba */
        /* <DEDUP_REMOVED lines=8> */
[----:B------:R-:W-:Y:S01]  /*2190*/  FADD.FTZ R88, R88, R195 ;  /* 0x000000c358587221 */ /* 0x000fe20000010000 */
[-C--:B------:R-:W-:Y:S01]  /*21a0*/  FFMA.FTZ R120, R177, R195.reuse, R120 ;  /* 0x000000c3b1787223 */ /* 0x080fe20000010078 */
        /* <DEDUP_REMOVED lines=9> */
[----:B------:R-:W-:Y:S01]  /*2240*/  FMUL.FTZ R188, R181, R175 ;  /* 0x000000afb5bc7220 */ /* 0x000fe20000410000 */
[----:B------:R-:W-:Y:S01]  /*2250*/  SHF.L.U32 R175, R192, 0x10, RZ ;  /* 0x00000010c0af7819 */ /* 0x000fe200000006ff */
[----:B------:R-:W-:Y:S01]  /*2260*/  FMUL.FTZ R192, R226, R191 ;  /* 0x000000bfe2c07220 */ /* 0x000fe20000410000 */
[----:B------:R-:W-:Y:S01]  /*2270*/  FADD.FTZ R187, R187, R193 ;  /* 0x000000c1bbbb7221 */ /* 0x000fe20000010000 */
[----:B------:R-:W-:Y:S01]  /*2280*/  FFMA.FTZ R186, R179, R193, R186 ;  /* 0x000000c1b3ba7223 */ /* 0x000fe200000100ba */
        /* <DEDUP_REMOVED lines=15> */
.L_x_3765:
        /* <DEDUP_REMOVED lines=16> */
[----:B0-----:R-:W-:-:S03]  /*2480*/  IMAD.WIDE.U32 R18, R23, 0x10, R18 ;  /* 0x0000001017127825 */ /* 0x001fc600078e0012 */
[----:B------:R-:W4:Y:S04]  /*2490*/  LDL R251, [R1+0xc] ;  /* 0x00000c0001fb7983 */ /* 0x000f280000100800 */
[----:B------:R1:W3:Y:S04]  /*24a0*/  LDG.E.128 R172, desc[UR6][R18.64] ;  /* 0x0000000612ac7981 */ /* 0x0002e8000c1e1d00 */
[----:B------:R-:W4:Y:S01]  /*24b0*/  LDL R250, [R1+0x14] ;  /* 0x0000140001fa7983 */ /* 0x000f220000100800 */
[----:B-1----:R-:W-:-:S05]  /*24c0*/  IMAD.WIDE.U32 R18, R23, 0x10, R20 ;  /* 0x0000001017127825 */ /* 0x002fca00078e0014 */
[----:B------:R0:W4:Y:S02]  /*24d0*/  LDG.E.128 R184, desc[UR6][R18.64] ;  /* 0x0000000612b87981 */ /* 0x000124000c1e1d00 */
[----:B0-----:R-:W0:Y:S02]  /*24e0*/  LDC.64 R18, c[0x0][0x438] ;  /* 0x00010e00ff127b82 */ /* 0x001e240000000a00 */
[----:B0-----:R-:W-:Y:S01]  /*24f0*/  IMAD.WIDE.U32 R18, R23, 0x10, R18 ;  /* 0x0000001017127825 */ /* 0x001fe200078e0012 */
[----:B--2---:R-:W-:-:S04]  /*2500*/  MOV R21, R167 ;  /* 0x000000a700157202 */ /* 0x004fc80000000f00 */
[----:B------:R3:W5:Y:S02]  /*2510*/  LDG.E.128 R164, desc[UR6][R18.64] ;  /* 0x0000000612a47981 */ /* 0x000764000c1e1d00 */
[C---:B---3--:R-:W-:Y:S02]  /*2520*/  PRMT R19, R173.reuse, 0x7632, R19 ;  /* 0x00007632ad137816 */ /* 0x048fe40000000013 */
[----:B------:R-:W-:Y:S02]  /*2530*/  SHF.L.U32 R220, R173, 0x10, RZ ;  /* 0x00000010addc7819 */ /* 0x000fe400000006ff */
[C---:B------:R-:W-:Y:S02]  /*2540*/  PRMT R22, R175.reuse, 0x7632, R22 ;  /* 0x00007632af167816 */ /* 0x040fe40000000016 */
[----:B------:R-:W-:Y:S02]  /*2550*/  SHF.L.U32 R173, R175, 0x10, RZ ;  /* 0x00000010afad7819 */ /* 0x000fe400000006ff */
[----:B------:R-:W-:-:S02]  /*2560*/  SHF.L.U32 R219, R172, 0x10, RZ ;  /* 0x00000010acdb7819 */ /* 0x000fc400000006ff */
[C---:B------:R-:W-:Y:S02]  /*2570*/  PRMT R0, R174.reuse, 0x7632, R0 ;  /* 0x00007632ae007816 */ /* 0x040fe40000000000 */
[----:B------:R-:W-:Y:S02]  /*2580*/  SHF.L.U32 R218, R174, 0x10, RZ ;  /* 0x00000010aeda7819 */ /* 0x000fe400000006ff */
[----:B------:R-:W-:Y:S02]  /*2590*/  MOV R175, R21 ;  /* 0x0000001500af7202 */ /* 0x000fe40000000f00 */
[C---:B----4-:R-:W-:Y:S02]  /*25a0*/  PRMT R174, R184.reuse, 0x7632, R174 ;  /* 0x00007632b8ae7816 */ /* 0x050fe400000000ae */
[----:B------:R-:W-:Y:S02]  /*25b0*/  SHF.L.U32 R21, R184, 0x10, RZ ;  /* 0x00000010b8157819 */ /* 0x000fe400000006ff */
[----:B------:R-:W-:-:S02]  /*25c0*/  MOV R184, R216 ;  /* 0x000000d800b87202 */ /* 0x000fc40000000f00 */
[----:B------:R-:W-:Y:S02]  /*25d0*/  PRMT R217, R172, 0x7632, R217 ;  /* 0x00007632acd97816 */ /* 0x000fe400000000d9 */
[C---:B------:R-:W-:Y:S02]  /*25e0*/  PRMT R18, R185.reuse, 0x7632, R18 ;  /* 0x00007632b9127816 */ /* 0x040fe40000000012 */
[----:B------:R-:W-:Y:S01]  /*25f0*/  SHF.L.U32 R216, R185, 0x10, RZ ;  /* 0x00000010b9d87819 */ /* 0x000fe200000006ff */
[C---:B------:R-:W-:Y:S01]  /*2600*/  FADD.FTZ R185, -R194.reuse, R219 ;  /* 0x000000dbc2b97221 */ /* 0x040fe20000010100 */
[----:B------:R-:W-:Y:S02]  /*2610*/  MOV R219, R184 ;  /* 0x000000b800db7202 */ /* 0x000fe40000000f00 */
[----:B------:R-:W-:Y:S01]  /*2620*/  SHF.L.U32 R184, R217, 0x10, RZ ;  /* 0x00000010d9b87819 */ /* 0x000fe200000006ff */
[----:B------:R-:W-:Y:S01]  /*2630*/  FADD.FTZ R217, -R194, R220 ;  /* 0x000000dcc2d97221 */ /* 0x000fe20000010100 */
[----:B------:R-:W-:-:S02]  /*2640*/  MOV R220, R175 ;  /* 0x000000af00dc7202 */ /* 0x000fc40000000f00 */
[----:B------:R-:W-:Y:S02]  /*2650*/  SHF.L.U32 R175, R19, 0x10, RZ ;  /* 0x0000001013af7819 */ /* 0x000fe400000006ff */
[----:B------:R-:W-:Y:S01]  /*2660*/  SHF.L.U32 R19, R0, 0x10, RZ ;  /* 0x0000001000137819 */ /* 0x000fe200000006ff */
[C---:B-----5:R-:W-:Y:S01]  /*2670*/  FMUL.FTZ R0, R181.reuse, R185 ;  /* 0x000000b9b5007220 */ /* 0x060fe20000410000 */
[----:B------:R-:W-:Y:S01]  /*2680*/  FADD.FTZ R218, -R194, R218 ;  /* 0x000000dac2da7221 */ /* 0x000fe20000010100 */
[----:B------:R-:W-:Y:S01]  /*2690*/  SHF.L.U32 R20, R186, 0x10, RZ ;  /* 0x00000010ba147819 */ /* 0x000fe200000006ff */
[----:B------:R-:W-:Y:S01]  /*26a0*/  FADD.FTZ R92, R92, R21 ;  /* 0x000000155c5c7221 */ /* 0x000fe20000010000 */
[-C--:B------:R-:W-:Y:S01]  /*26b0*/  FFMA.FTZ R60, R0, R21.reuse, R60 ;  /* 0x00000015003c7223 */ /* 0x080fe2000001003c */
[----:B------:R-:W-:Y:S01]  /*26c0*/  FMUL.FTZ R185, R220, R21 ;  /* 0x00000015dcb97220 */ /* 0x000fe20000410000 */
[----:B------:R-:W-:Y:S01]  /*26d0*/  PRMT R17, R186, 0x7632, R17 ;  /* 0x00007632ba117816 */ /* 0x000fe20000000011 */
[----:B------:R-:W-:Y:S01]  /*26e0*/  FMUL.FTZ R21, R181, R218 ;  /* 0x000000dab5157220 */ /* 0x000fe20000410000 */
[C---:B------:R-:W-:Y:S01]  /*26f0*/  FADD.FTZ R186, -R194.reuse, R173 ;  /* 0x000000adc2ba7221 */ /* 0x040fe20000010100 */
[----:B------:R-:W-:Y:S01]  /*2700*/  FADD.FTZ R184, -R194, R184 ;  /* 0x000000b8c2b87221 */ /* 0x000fe20000010100 */
[C---:B------:R-:W-:Y:S01]  /*2710*/  PRMT R172, R187.reuse, 0x7632, R172 ;  /* 0x00007632bbac7816 */ /* 0x040fe200000000ac */
[----:B------:R-:W-:Y:S01]  /*2720*/  FADD.FTZ R96, R96, R20 ;  /* 0x0000001460607221 */ /* 0x000fe20000010000 */
[----:B------:R-:W-:Y:S01]  /*2730*/  SHF.L.U32 R187, R187, 0x10, RZ ;  /* 0x00000010bbbb7819 */ /* 0x000fe200000006ff */
[-C--:B------:R-:W-:Y:S01]  /*2740*/  FFMA.FTZ R64, R21, R20.reuse, R64 ;  /* 0x0000001415407223 */ /* 0x080fe20000010040 */
[----:B------:R-:W-:Y:S01]  /*2750*/  FMUL.FTZ R219, R219, R20 ;  /* 0x00000014dbdb7220 */ /* 0x000fe20000410000 */
[----:B------:R-:W-:Y:S01]  /*2760*/  SHF.L.U32 R174, R174, 0x10, RZ ;  /* 0x00000010aeae7819 */ /* 0x000fe200000006ff */
[C---:B------:R-:W-:Y:S01]  /*2770*/  FMUL.FTZ R20, R181.reuse, R186 ;  /* 0x000000bab5147220 */ /* 0x040fe20000410000 */
[----:B------:R-:W-:Y:S01]  /*2780*/  FADD.FTZ R186, -R194, R175 ;  /* 0x000000afc2ba7221 */ /* 0x000fe20000010100 */
[C---:B------:R-:W-:Y:S01]  /*2790*/  FMUL.FTZ R184, R181.reuse, R184 ;  /* 0x000000b8b5b87220 */ /* 0x040fe20000410000 */
[----:B------:R-:W-:Y:S01]  /*27a0*/  SHF.L.U32 R173, R22, 0x10, RZ ;  /* 0x0000001016ad7819 */ /* 0x000fe200000006ff */
[----:B------:R-:W-:Y:S01]  /*27b0*/  FMUL.FTZ R22, R181, R217 ;  /* 0x000000d9b5167220 */ /* 0x000fe20000410000 */
[----:B------:R-:W-:Y:S01]  /*27c0*/  FMUL.FTZ R217, R222, R187 ;  /* 0x000000bbded97220 */ /* 0x000fe20000410000 */
[----:B------:R-:W-:Y:S01]  /*27d0*/  FADD.FTZ R175, -R194, R19 ;  /* 0x00000013c2af7221 */ /* 0x000fe20000010100 */
[----:B------:R-:W-:Y:S01]  /*27e0*/  FADD.FTZ R93, R93, R174 ;  /* 0x000000ae5d5d7221 */ /* 0x000fe20000010000 */
[-C--:B------:R-:W-:Y:S01]  /*27f0*/  FFMA.FTZ R61, R184, R174.reuse, R61 ;  /* 0x000000aeb83d7223 */ /* 0x080fe2000001003d */
[----:B------:R-:W-:Y:S01]  /*2800*/  FMUL.FTZ R222, R223, R174 ;  /* 0x000000aedfde7220 */ /* 0x000fe20000410000 */
[----:B------:R-:W-:Y:S01]  /*2810*/  FMUL.FTZ R19, R181, R186 ;  /* 0x000000bab5137220 */ /* 0x000fe20000410000 */
[----:B------:R-:W-:Y:S01]  /*2820*/  FADD.FTZ R186, RZ, R185 ;  /* 0x000000b9ffba7221 */ /* 0x000fe20000010000 */
[----:B------:R-:W-:Y:S01]  /*2830*/  FFMA.FTZ R174, R0, R185, RZ ;  /* 0x000000b900ae7223 */ /* 0x000fe200000100ff */
[----:B------:R-:W-:Y:S01]  /*2840*/  SHF.L.U32 R18, R18, 0x10, RZ ;  /* 0x0000001012127819 */ /* 0x000fe200000006ff */
[----:B------:R-:W-:Y:S01]  /*2850*/  FMUL.FTZ R221, R221, R216 ;  /* 0x000000d8dddd7220 */ /* 0x000fe20000410000 */
[----:B------:R-:W-:Y:S01]  /*2860*/  FADD.FTZ R186, R186, R222 ;  /* 0x000000debaba7221 */ /* 0x000fe20000010000 */
[----:B------:R-:W-:-:S02]  /*2870*/  FFMA.FTZ R174, R184, R222, R174 ;  /* 0x000000deb8ae7223 */ /* 0x000fc400000100ae */
        /* <DEDUP_REMOVED lines=8> */
[----:B------:R-:W-:Y:S02]  /*2900*/  FFMA.FTZ R174, R19, R220, R174 ;  /* 0x000000dc13ae7223 */ /* 0x000fe400000100ae */
[----:B------:R-:W-:Y:S01]  /*2910*/  FMUL.FTZ R218, R251, R17 ;  /* 0x00000011fbda7220 */ /* 0x000fe20000410000 */
[----:B------:R-:W-:Y:S01]  /*2920*/  FADD.FTZ R175, R175, R219 ;  /* 0x000000dbafaf7221 */ /* 0x000fe20000010000 */
[----:B------:R-:W-:Y:S01]  /*2930*/  FFMA.FTZ R174, R21, R219, R174 ;  /* 0x000000db15ae7223 */ /* 0x000fe200000100ae */
[----:B------:R-:W-:Y:S01]  /*2940*/  SHF.L.U32 R172, R172, 0x10, RZ ;  /* 0x00000010acac7819 */ /* 0x000fe200000006ff */
        /* <DEDUP_REMOVED lines=17> */
[----:B------:R-:W-:-:S07]  /*2a60*/  IADD3 R223, PT, PT, R23, 0x20, RZ ;  /* 0x0000002017df7810 */ /* 0x000fce0007ffe0ff */
.L_x_3774:
[----:B------:R-:W-:Y:S05]  /*2a70*/  BSYNC.RECONVERGENT B2 ;  /* 0x0000000000027941 */ /* 0x000fea0003800200 */
.L_x_3773:
[----:B------:R-:W-:Y:S04]  /*2a80*/  BSSY.RECONVERGENT B2, `(.L_x_3775) ;  /* 0x000005c000027945 */ /* 0x000fe80003800200 */
[----:B------:R-:W-:Y:S05]  /*2a90*/  @!P3 BRA `(.L_x_3776) ;  /* 0x000000040068b947 */ /* 0x000fea0003800000 */
[----:B------:R-:W0:Y:S08]  /*2aa0*/  LDC.64 R10, c[0x0][0x3a8] ;  /* 0x0000ea00ff0a7b82 */ /* 0x000e300000000a00 */
[----:B------:R-:W1:Y:S01]  /*2ab0*/  LDC.64 R168, c[0x0][0x428] ;  /* 0x00010a00ffa87b82 */ /* 0x000e620000000a00 */
[----:B0-----:R-:W-:-:S05]  /*2ac0*/  IMAD.WIDE.U32 R10, R223, 0x10, R10 ;  /* 0x00000010df0a7825 */ /* 0x001fca00078e000a */
[----:B------:R0:W2:Y:S01]  /*2ad0*/  LDG.E.128 R12, desc[UR6][R10.64] ;  /* 0x000000060a0c7981 */ /* 0x0000a2000c1e1d00 */
[----:B-1----:R-:W-:-:S05]  /*2ae0*/  IMAD.WIDE.U32 R168, R223, 0x10, R168 ;  /* 0x00000010dfa87825 */ /* 0x002fca00078e00a8 */
[----:B------:R-:W3:Y:S01]  /*2af0*/  LDG.E.128 R172, desc[UR6][R168.64] ;  /* 0x00000006a8ac7981 */ /* 0x000ee2000c1e1d00 */
[----:B0-----:R-:W0:Y:S02]  /*2b00*/  LDC.64 R10, c[0x0][0x438] ;  /* 0x00010e00ff0a7b82 */ /* 0x001e240000000a00 */
[----:B0-----:R-:W-:-:S05]  /*2b10*/  IMAD.WIDE.U32 R10, R223, 0x10, R10 ;  /* 0x00000010df0a7825 */ /* 0x001fca00078e000a */
[----:B------:R3:W5:Y:S01]  /*2b20*/  LDG.E.128 R168, desc[UR6][R10.64] ;  /* 0x000000060aa87981 */ /* 0x000762000c1e1d00 */
        /* <DEDUP_REMOVED lines=81> */
.L_x_3776:
[----:B------:R-:W-:Y:S05]  /*3040*/  BSYNC.RECONVERGENT B2 ;  /* 0x0000000000027941 */ /* 0x000fea0003800200 */
.L_x_3775:
[----:B------:R-:W-:Y:S04]  /*3050*/  BSSY.RECONVERGENT B2, `(.L_x_3777) ;  /* 0x000005c000027945 */ /* 0x000fe80003800200 */
[----:B------:R-:W-:Y:S05]  /*3060*/  @!P4 BRA `(.L_x_3778) ;  /* 0x000000040068c947 */ /* 0x000fea0003800000 */
[----:B------:R-:W0:Y:S08]  /*3070*/  LDC.64 R2, c[0x0][0x3a8] ;  /* 0x0000ea00ff027b82 */ /* 0x000e300000000a00 */
[----:B------:R-:W1:Y:S01]  /*3080*/  LDC.64 R8, c[0x0][0x428] ;  /* 0x00010a00ff087b82 */ /* 0x000e620000000a00 */
[----:B0-----:R-:W-:-:S05]  /*3090*/  IMAD.WIDE.U32 R2, R223, 0x10, R2 ;  /* 0x00000010df027825 */ /* 0x001fca00078e0002 */
[----:B------:R0:W2:Y:S01]  /*30a0*/  LDG.E.128 R4, desc[UR6][R2.64] ;  /* 0x0000000602047981 */ /* 0x0000a2000c1e1d00 */
[----:B-1----:R-:W-:-:S05]  /*30b0*/  IMAD.WIDE.U32 R8, R223, 0x10, R8 ;  /* 0x00000010df087825 */ /* 0x002fca00078e0008 */
[----:B------:R1:W3:Y:S01]  /*30c0*/  LDG.E.128 R172, desc[UR6][R8.64] ;  /* 0x0000000608ac7981 */ /* 0x0002e2000c1e1d00 */
[----:B0-----:R-:W0:Y:S02]  /*30d0*/  LDC.64 R2, c[0x0][0x438] ;  /* 0x00010e00ff027b82 */ /* 0x001e240000000a00 */
[----:B0-----:R-:W-:-:S05]  /*30e0*/  IMAD.WIDE.U32 R2, R223, 0x10, R2 ;  /* 0x00000010df027825 */ /* 0x001fca00078e0002 */
[----:B------:R3:W5:Y:S01]  /*30f0*/  LDG.E.128 R160, desc[UR6][R2.64] ;  /* 0x0000000602a07981 */ /* 0x000762000c1e1d00 */
[----:B------:R-:W-:Y:S02]  /*3100*/  IADD3 R223, PT, PT, R223, 0x20, RZ ;  /* 0x00000020dfdf7810 */ /* 0x000fe40007ffe0ff */
[----:B--2---:R-:W-:Y:S02]  /*3110*/  SHF.L.U32 R204, R4, 0x10, RZ ;  /* 0x0000001004cc7819 */ /* 0x004fe400000006ff */
[C---:B------:R-:W-:Y:S02]  /*3120*/  PRMT R201, R5.reuse, 0x7632, R201 ;  /* 0x0000763205c97816 */ /* 0x040fe400000000c9 */
[----:B-1----:R-:W-:Y:S02]  /*3130*/  PRMT R9, R6, 0x7632, R9 ;  /* 0x0000763206097816 */ /* 0x002fe40000000009 */
        /* <DEDUP_REMOVED lines=77> */
.L_x_3778:
[----:B------:R-:W-:Y:S05]  /*3610*/  BSYNC.RECONVERGENT B2 ;  /* 0x0000000000027941 */ /* 0x000fea0003800200 */
.L_x_3777:
[----:B------:R-:W-:Y:S05]  /*3620*/  @!P5 BRA `(.L_x_3772) ;  /* 0x000000040064d947 */ /* 0x000fea0003800000 */
[----:B------:R-:W0:Y:S08]  /*3630*/  LDC.64 R24, c[0x0][0x3a8] ;  /* 0x0000ea00ff187b82 */ /* 0x000e300000000a00 */
[----:B------:R-:W1:Y:S01]  /*3640*/  LDC.64 R26, c[0x0][0x428] ;  /* 0x00010a00ff1a7b82 */ /* 0x000e620000000a00 */
[----:B0-----:R-:W-:-:S05]  /*3650*/  IMAD.WIDE.U32 R24, R223, 0x10, R24 ;  /* 0x00000010df187825 */ /* 0x001fca00078e0018 */
[----:B------:R1:W2:Y:S02]  /*3660*/  LDG.E.128 R172, desc[UR6][R24.64] ;  /* 0x0000000618ac7981 */ /* 0x0002a4000c1e1d00 */
[----:B-1----:R-:W-:-:S05]  /*3670*/  IMAD.WIDE.U32 R24, R223, 0x10, R26 ;  /* 0x00000010df187825 */ /* 0x002fca00078e001a */
[----:B------:R0:W3:Y:S02]  /*3680*/  LDG.E.128 R176, desc[UR6][R24.64] ;  /* 0x0000000618b07981 */ /* 0x0000e4000c1e1d00 */
[----:B0-----:R-:W0:Y:S02]  /*3690*/  LDC.64 R24, c[0x0][0x438] ;  /* 0x00010e00ff187b82 */ /* 0x001e240000000a00 */
[----:B0-----:R-:W-:-:S06]  /*36a0*/  IMAD.WIDE.U32 R24, R223, 0x10, R24 ;  /* 0x00000010df187825 */ /* 0x001fcc00078e0018 */
[----:B------:R-:W5:Y:S01]  /*36b0*/  LDG.E.128 R24, desc[UR6][R24.64] ;  /* 0x0000000618187981 */ /* 0x000f62000c1e1d00 */
        /* <DEDUP_REMOVED lines=10> */
[----:B------:R-:W-:-:S02]  /*3760*/  SHF.L.U32 R190, R190, 0x10, RZ ;  /* 0x00000010bebe7819 */ /* 0x000fc400000006ff */
[C---:B---3--:R-:W-:Y:S02]  /*3770*/  PRMT R197, R176.reuse, 0x7632, R197 ;  /* 0x00007632b0c57816 */ /* 0x048fe400000000c5 */
[----:B------:R-:W-:Y:S01]  /*3780*/  SHF.L.U32 R176, R176, 0x10, RZ ;  /* 0x00000010b0b07819 */ /* 0x000fe200000006ff */
[----:B------:R-:W-:Y:S01]  /*3790*/  FADD.FTZ R190, -R194, R190 ;  /* 0x000000bec2be7221 */ /* 0x000fe20000010100 */
        /* <DEDUP_REMOVED lines=13> */
[----:B------:R-:W-:Y:S01]  /*3870*/  FMUL.FTZ R190, R181, R190 ;  /* 0x000000beb5be7220 */ /* 0x000fe20000410000 */
[----:B------:R-:W-:Y:S01]  /*3880*/  PRMT R196, R177, 0x7632, R196 ;  /* 0x00007632b1c47816 */ /* 0x000fe200000000c4 */
[----:B------:R-:W-:Y:S01]  /*3890*/  FADD.FTZ R187, R187, R199 ;  /* 0x000000c7bbbb7221 */ /* 0x000fe20000010000 */
[----:B------:R-:W-:Y:S01]  /*38a0*/  SHF.L.U32 R194, R177, 0x10, RZ ;  /* 0x00000010b1c27819 */ /* 0x000fe200000006ff */
        /* <DEDUP_REMOVED lines=49> */
.L_x_3772:
[----:B------:R-:W-:Y:S05]  /*3bc0*/  BSYNC.RECONVERGENT B1 ;  /* 0x0000000000017941 */ /* 0x000fea0003800200 */
.L_x_3764:
        /* <DEDUP_REMOVED lines=20> */
.L_x_3837:
[----:B------:R-:W-:Y:S01]  /*3d10*/  FADD.FTZ R223, R187, R223 ;  /* 0x000000dfbbdf7221 */ /* 0x000fe20000010000 */
[----:B0-----:R-:W-:Y:S01]  /*3d20*/  FADD.FTZ R172, R186, R172 ;  /* 0x000000acbaac7221 */ /* 0x001fe20000010000 */
[----:B------:R-:W-:Y:S01]  /*3d30*/  ISETP.NE.AND P6, PT, RZ, UR8, PT ;  /* 0x00000008ff007c0c */ /* 0x000fe2000bfc5270 */
[----:B------:R-:W-:Y:S01]  /*3d40*/  BSSY.RECONVERGENT B1, `(.L_x_3780) ;  /* 0x0000544000017945 */ /* 0x000fe20003800200 */
[----:B-1----:R-:W-:Y:S01]  /*3d50*/  FMUL.FTZ R186, R223, UR9 ;  /* 0x00000009dfba7c20 */ /* 0x002fe20008410000 */
[----:B------:R-:W-:-:S04]  /*3d60*/  FMUL.FTZ R187, R172, UR9 ;  /* 0x00000009acbb7c20 */ /* 0x000fc80008410000 */
        /* <DEDUP_REMOVED lines=10> */
[----:B------:R-:W-:-:S04]  /*3e10*/  FFMA.FTZ R194, R20, R187, R186 ;  /* 0x000000bb14c27223 */ /* 0x000fc800000100ba */
[----:B------:R-:W-:-:S04]  /*3e20*/  FADD.FTZ R194, R217, -R194 ;  /* 0x800000c2d9c27221 */ /* 0x000fc80000010000 */
[----:B-----5:R-:W-:-:S04]  /*3e30*/  FMUL.FTZ R194, R181, R194 ;  /* 0x000000c2b5c27220 */ /* 0x020fc80000410000 */
[----:B------:R-:W-:Y:S01]  /*3e40*/  FMUL.FTZ R250, R194, R180 ;  /* 0x000000b4c2fa7220 */ /* 0x000fe20000410000 */
[C---:B------:R-:W-:Y:S02]  /*3e50*/  SHF.L.U32 R194, R175.reuse, 0x10, RZ ;  /* 0x00000010afc27819 */ /* 0x040fe400000006ff */
[----:B------:R-:W-:-:S03]  /*3e60*/  PRMT R175, R175, 0x7632, R175 ;  /* 0x00007632afaf7816 */ /* 0x000fc600000000af */
[----:B------:R-:W-:Y:S01]  /*3e70*/  FFMA.FTZ R223, R250, R194, R130 ;  /* 0x000000c2fadf7223 */ /* 0x000fe20000010082 */
[----:B------:R-:W-:Y:S01]  /*3e80*/  FFMA.FTZ R130, R17, R187, R186 ;  /* 0x000000bb11827223 */ /* 0x000fe200000100ba */
[----:B------:R-:W-:-:S03]  /*3e90*/  SHF.L.U32 R175, R175, 0x10, RZ ;  /* 0x00000010afaf7819 */ /* 0x000fc600000006ff */
[----:B------:R-:W-:-:S04]  /*3ea0*/  FADD.FTZ R130, R216, -R130 ;  /* 0x80000082d8827221 */ /* 0x000fc80000010000 */
[----:B------:R-:W-:-:S04]  /*3eb0*/  FMUL.FTZ R130, R181, R130 ;  /* 0x00000082b5827220 */ /* 0x000fc80000410000 */
[----:B------:R-:W-:-:S04]  /*3ec0*/  FMUL.FTZ R130, R130, R180 ;  /* 0x000000b482827220 */ /* 0x000fc80000410000 */
[----:B------:R-:W-:Y:S01]  /*3ed0*/  FFMA.FTZ R194, R130, R175, R131 ;  /* 0x000000af82c27223 */ /* 0x000fe20000010083 */
[----:B------:R-:W-:Y:S01]  /*3ee0*/  FMUL.FTZ R131, R34, R250 ;  /* 0x000000fa22837220 */ /* 0x000fe20000410000 */
[----:B------:R-:W-:Y:S01]  /*3ef0*/  FMUL.FTZ R130, R35, R130 ;  /* 0x0000008223827220 */ /* 0x000fe20000410000 */
[C---:B------:R-:W-:Y:S02]  /*3f00*/  SHF.L.U32 R175, R174.reuse, 0x10, RZ ;  /* 0x00000010aeaf7819 */ /* 0x040fe400000006ff */
[----:B------:R-:W-:Y:S02]  /*3f10*/  PRMT R174, R174, 0x7632, R174 ;  /* 0x00007632aeae7816 */ /* 0x000fe400000000ae */
[----:B------:R-:W-:Y:S01]  /*3f20*/  F2FP.BF16.F32.PACK_AB R131, R130, R131 ;  /* 0x000000838283723e */ /* 0x000fe200000010ff */
[----:B------:R-:W-:Y:S01]  /*3f30*/  FFMA.FTZ R130, R21, R187, R186 ;  /* 0x000000bb15827223 */ /* 0x000fe200000100ba */
[----:B------:R-:W-:-:S03]  /*3f40*/  SHF.L.U32 R174, R174, 0x10, RZ ;  /* 0x00000010aeae7819 */ /* 0x000fc600000006ff */
[----:B------:R-:W-:-:S04]  /*3f50*/  FADD.FTZ R130, R219, -R130 ;  /* 0x80000082db827221 */ /* 0x000fc80000010000 */
[----:B------:R-:W-:-:S04]  /*3f60*/  FMUL.FTZ R130, R181, R130 ;  /* 0x00000082b5827220 */ /* 0x000fc80000410000 */
[----:B------:R-:W-:-:S04]  /*3f70*/  FMUL.FTZ R130, R130, R180 ;  /* 0x000000b482827220 */ /* 0x000fc80000410000 */
[----:B------:R-:W-:Y:S01]  /*3f80*/  FFMA.FTZ R175, R130, R175, R128 ;  /* 0x000000af82af7223 */ /* 0x000fe20000010080 */
[----:B------:R-:W-:Y:S01]  /*3f90*/  FFMA.FTZ R128, R18, R187, R186 ;  /* 0x000000bb12807223 */ /* 0x000fe200000100ba */
[----:B------:R-:W-:-:S03]  /*3fa0*/  FMUL.FTZ R130, R32, R130 ;  /* 0x0000008220827220 */ /* 0x000fc60000410000 */
[----:B------:R-:W-:-:S04]  /*3fb0*/  FADD.FTZ R128, R218, -R128 ;  /* 0x80000080da807221 */ /* 0x000fc80000010000 */
[----:B------:R-:W-:-:S04]  /*3fc0*/  FMUL.FTZ R128, R181, R128 ;  /* 0x00000080b5807220 */ /* 0x000fc80000410000 */
[----:B------:R-:W-:-:S04]  /*3fd0*/  FMUL.FTZ R128, R128, R180 ;  /* 0x000000b480807220 */ /* 0x000fc80000410000 */
[----:B------:R-:W-:Y:S01]  /*3fe0*/  FFMA.FTZ R174, R128, R174, R129 ;  /* 0x000000ae80ae7223 */ /* 0x000fe20000010081 */
        /* <DEDUP_REMOVED lines=26> */
[----:B------:R-:W-:-:S04]  /*4190*/  FFMA.FTZ R124, R184, R187, R186 ;  /* 0x000000bbb87c7223 */ /* 0x000fc800000100ba */
[----:B------:R-:W-:-:S04]  /*41a0*/  FADD.FTZ R124, R222, -R124 ;  /* 0x8000007cde7c7221 */ /* 0x000fc80000010000 */
[----:B------:R-:W-:-:S04]  /*41b0*/  FMUL.FTZ R124, R181, R124 ;  /* 0x0000007cb57c7220 */ /* 0x000fc80000410000 */
[----:B------:R-:W-:-:S04]  /*41c0*/  FMUL.FTZ R124, R124, R180 ;  /* 0x000000b47c7c7220 */ /* 0x000fc80000410000 */
[----:B------:R-:W-:Y:S01]  /*41d0*/  FFMA.FTZ R172, R124, R172, R125 ;  /* 0x000000ac7cac7223 */ /* 0x000fe2000001007d */
[----:B------:R-:W-:Y:S01]  /*41e0*/  FMUL.FTZ R125, R28, R128 ;  /* 0x000000801c7d7220 */ /* 0x000fe20000410000 */
[----:B------:R-:W-:-:S05]  /*41f0*/  FMUL.FTZ R124, R29, R124 ;  /* 0x0000007c1d7c7220 */ /* 0x000fca0000410000 */
[----:B------:R-:W-:Y:S01]  /*4200*/  F2FP.BF16.F32.PACK_AB R128, R124, R125 ;  /* 0x0000007d7c80723e */ /* 0x000fe200000010ff */
[----:B------:R-:W-:Y:S06]  /*4210*/  BRA `(.L_x_3785) ;  /* 0x0000000400107947 */ /* 0x000fec0003800000 */
.L_x_3784:
[-CC-:B------:R-:W-:Y:S01]  /*4220*/  FFMA.FTZ R159, R20, R187.reuse, R186.reuse ;  /* 0x000000bb149f7223 */ /* 0x180fe200000100ba */
[----:B------:R-:W-:Y:S01]  /*4230*/  FFMA.FTZ R158, R17, R187, R186 ;  /* 0x000000bb119e7223 */ /* 0x000fe200000100ba */
[----:B-----5:R-:W-:Y:S02]  /*4240*/  PRMT R157, R175, 0x7632, R157 ;  /* 0x00007632af9d7816 */ /* 0x020fe4000000009d */
[----:B------:R-:W-:Y:S01]  /*4250*/  FADD.FTZ R159, R217, -R159 ;  /* 0x8000009fd99f7221 */ /* 0x000fe20000010000 */
[----:B------:R-:W-:Y:S01]  /*4260*/  FADD.FTZ R158, R216, -R158 ;  /* 0x8000009ed89e7221 */ /* 0x000fe20000010000 */
[----:B------:R-:W-:Y:S02]  /*4270*/  SHF.L.U32 R175, R175, 0x10, RZ ;  /* 0x00000010afaf7819 */ /* 0x000fe400000006ff */
[C---:B------:R-:W-:Y:S01]  /*4280*/  FMUL.FTZ R159, R181.reuse, R159 ;  /* 0x0000009fb59f7220 */ /* 0x040fe20000410000 */
[----:B------:R-:W-:Y:S01]  /*4290*/  FMUL.FTZ R158, R181, R158 ;  /* 0x0000009eb59e7220 */ /* 0x000fe20000410000 */
[----:B------:R-:W-:-:S02]  /*42a0*/  SHF.L.U32 R157, R157, 0x10, RZ ;  /* 0x000000109d9d7819 */ /* 0x000fc400000006ff */
[-C--:B------:R-:W-:Y:S02]  /*42b0*/  FMUL.FTZ R156, R159, R180.reuse ;  /* 0x000000b49f9c7220 */ /* 0x080fe40000410000 */
[----:B------:R-:W-:Y:S02]  /*42c0*/  F2FP.BF16.F32.PACK_AB R159, R158, R159 ;  /* 0x0000009f9e9f723e */ /* 0x000fe400000010ff */
[----:B------:R-:W-:Y:S01]  /*42d0*/  FFMA.FTZ R223, R156, R175, R130 ;  /* 0x000000af9cdf7223 */ /* 0x000fe20000010082 */
[----:B------:R-:W-:-:S04]  /*42e0*/  FMUL.FTZ R130, R158, R180 ;  /* 0x000000b49e827220 */ /* 0x000fc80000410000 */
[----:B------:R-:W-:Y:S01]  /*42f0*/  FFMA.FTZ R194, R130, R157, R131 ;  /* 0x0000009d82c27223 */ /* 0x000fe20000010083 */
[----:B------:R-:W-:Y:S01]  /*4300*/  FMUL.FTZ R131, R34, R156 ;  /* 0x0000009c22837220 */ /* 0x000fe20000410000 */
[----:B------:R-:W-:Y:S01]  /*4310*/  FFMA.FTZ R156, R21, R187, R186 ;  /* 0x000000bb159c7223 */ /* 0x000fe200000100ba */
[----:B------:R-:W-:Y:S01]  /*4320*/  FMUL.FTZ R130, R35, R130 ;  /* 0x0000008223827220 */ /* 0x000fe20000410000 */
[----:B------:R-:W-:Y:S02]  /*4330*/  PRMT R157, R174, 0x7632, R157 ;  /* 0x00007632ae9d7816 */ /* 0x000fe4000000009d */
[----:B------:R-:W-:Y:S02]  /*4340*/  FADD.FTZ R156, R219, -R156 ;  /* 0x8000009cdb9c7221 */ /* 0x000fe40000010000 */
[----:B------:R-:W-:Y:S02]  /*4350*/  F2FP.BF16.F32.PACK_AB R131, R130, R131 ;  /* 0x000000838283723e */ /* 0x000fe400000010ff */
[----:B------:R-:W-:Y:S01]  /*4360*/  FMUL.FTZ R158, R181, R156 ;  /* 0x0000009cb59e7220 */ /* 0x000fe20000410000 */
[----:B------:R-:W-:-:S02]  /*4370*/  SHF.L.U32 R156, R174, 0x10, RZ ;  /* 0x00000010ae9c7819 */ /* 0x000fc400000006ff */
[----:B------:R-:W-:Y:S01]  /*4380*/  SHF.L.U32 R157, R157, 0x10, RZ ;  /* 0x000000109d9d7819 */ /* 0x000fe200000006ff */
[----:B------:R-:W-:-:S04]  /*4390*/  FMUL.FTZ R130, R158, R180 ;  /* 0x000000b49e827220 */ /* 0x000fc80000410000 */
[----:B------:R-:W-:Y:S01]  /*43a0*/  FFMA.FTZ R175, R130, R156, R128 ;  /* 0x0000009c82af7223 */ /* 0x000fe20000010080 */
[----:B------:R-:W-:Y:S01]  /*43b0*/  FFMA.FTZ R128, R18, R187, R186 ;  /* 0x000000bb12807223 */ /* 0x000fe200000100ba */
[----:B------:R-:W-:-:S03]  /*43c0*/  FMUL.FTZ R130, R32, R130 ;  /* 0x0000008220827220 */ /* 0x000fc60000410000 */
[----:B------:R-:W-:-:S04]  /*43d0*/  FADD.FTZ R128, R218, -R128 ;  /* 0x80000080da807221 */ /* 0x000fc80000010000 */
[----:B------:R-:W-:-:S04]  /*43e0*/  FMUL.FTZ R156, R181, R128 ;  /* 0x00000080b59c7220 */ /* 0x000fc80000410000 */
[C---:B------:R-:W-:Y:S01]  /*43f0*/  FMUL.FTZ R128, R156.reuse, R180 ;  /* 0x000000b49c807220 */ /* 0x040fe20000410000 */
[----:B------:R-:W-:Y:S02]  /*4400*/  F2FP.BF16.F32.PACK_AB R158, R156, R158 ;  /* 0x0000009e9c9e723e */ /* 0x000fe400000010ff */
[----:B------:R-:W-:Y:S01]  /*4410*/  SHF.L.U32 R156, R173, 0x10, RZ ;  /* 0x00000010ad9c7819 */ /* 0x000fe200000006ff */
[----:B------:R-:W-:Y:S01]  /*4420*/  FFMA.FTZ R174, R128, R157, R129 ;  /* 0x0000009d80ae7223 */ /* 0x000fe20000010081 */
[-CC-:B------:R-:W-:Y:S01]  /*4430*/  FFMA.FTZ R129, R22, R187.reuse, R186.reuse ;  /* 0x000000bb16817223 */ /* 0x180fe200000100ba */
[----:B------:R-:W-:Y:S01]  /*4440*/  FMUL.FTZ R128, R33, R128 ;  /* 0x0000008021807220 */ /* 0x000fe20000410000 */
[----:B------:R-:W-:Y:S02]  /*4450*/  FFMA.FTZ R157, R19, R187, R186 ;  /* 0x000000bb139d7223 */ /* 0x000fe400000100ba */
[----:B------:R-:W-:Y:S02]  /*4460*/  FADD.FTZ R129, R221, -R129 ;  /* 0x80000081dd817221 */ /* 0x000fe40000010000 */
[----:B------:R-:W-:Y:S01]  /*4470*/  F2FP.BF16.F32.PACK_AB R130, R128, R130 ;  /* 0x000000828082723e */ /* 0x000fe200000010ff */
[----:B------:R-:W-:Y:S01]  /*4480*/  FADD.FTZ R157, R220, -R157 ;  /* 0x8000009ddc9d7221 */ /* 0x000fe20000010000 */
[----:B------:R-:W-:-:S03]  /*4490*/  FMUL.FTZ R128, R181, R129 ;  /* 0x00000081b5807220 */ /* 0x000fc60000410000 */
[----:B------:R-:W-:Y:S01]  /*44a0*/  FMUL.FTZ R157, R181, R157 ;  /* 0x0000009db59d7220 */ /* 0x000fe20000410000 */
[----:B------:R-:W-:-:S04]  /*44b0*/  FMUL.FTZ R129, R128, R180 ;  /* 0x000000b480817220 */ /* 0x000fc80000410000 */
[----:B------:R-:W-:Y:S01]  /*44c0*/  FFMA.FTZ R126, R129, R156, R126 ;  /* 0x0000009c817e7223 */ /* 0x000fe2000001007e */
[----:B------:R-:W-:Y:S01]  /*44d0*/  PRMT R156, R173, 0x7632, R156 ;  /* 0x00007632ad9c7816 */ /* 0x000fe2000000009c */
[----:B------:R-:W-:-:S03]  /*44e0*/  FMUL.FTZ R129, R30, R129 ;  /* 0x000000811e817220 */ /* 0x000fc60000410000 */
[----:B------:R-:W-:Y:S01]  /*44f0*/  SHF.L.U32 R173, R156, 0x10, RZ ;  /* 0x000000109cad7819 */ /* 0x000fe200000006ff */
[C---:B------:R-:W-:Y:S01]  /*4500*/  FMUL.FTZ R156, R157.reuse, R180 ;  /* 0x000000b49d9c7220 */ /* 0x040fe20000410000 */
[----:B------:R-:W-:Y:S01]  /*4510*/  F2FP.BF16.F32.PACK_AB R157, R157, R128 ;  /* 0x000000809d9d723e */ /* 0x000fe200000010ff */
[----:B------:R-:W-:Y:S02]  /*4520*/  FFMA.FTZ R128, R0, R187, R186 ;  /* 0x000000bb00807223 */ /* 0x000fe400000100ba */
[----:B------:R-:W-:Y:S01]  /*4530*/  FFMA.FTZ R127, R156, R173, R127 ;  /* 0x000000ad9c7f7223 */ /* 0x000fe2000001007f */
[----:B------:R-:W-:Y:S01]  /*4540*/  FMUL.FTZ R156, R31, R156 ;  /* 0x0000009c1f9c7220 */ /* 0x000fe20000410000 */
[----:B------:R-:W-:Y:S01]  /*4550*/  FADD.FTZ R128, R185, -R128 ;  /* 0x80000080b9807221 */ /* 0x000fe20000010000 */
[C---:B------:R-:W-:Y:S02]  /*4560*/  SHF.L.U32 R173, R172.reuse, 0x10, RZ ;  /* 0x00000010acad7819 */ /* 0x040fe400000006ff */
[----:B------:R-:W-:-:S02]  /*4570*/  PRMT R172, R172, 0x7632, R172 ;  /* 0x00007632acac7816 */ /* 0x000fc400000000ac */
[----:B------:R-:W-:Y:S01]  /*4580*/  F2FP.BF16.F32.PACK_AB R129, R156, R129 ;  /* 0x000000819c81723e */ /* 0x000fe200000010ff */
[----:B------:R-:W-:Y:S01]  /*4590*/  FMUL.FTZ R156, R181, R128 ;  /* 0x00000080b59c7220 */ /* 0x000fe20000410000 */
[----:B------:R-:W-:-:S03]  /*45a0*/  SHF.L.U32 R172, R172, 0x10, RZ ;  /* 0x00000010acac7819 */ /* 0x000fc600000006ff */
[----:B------:R-:W-:-:S04]  /*45b0*/  FMUL.FTZ R128, R156, R180 ;  /* 0x000000b49c807220 */ /* 0x000fc80000410000 */
[----:B------:R-:W-:Y:S01]  /*45c0*/  FFMA.FTZ R173, R128, R173, R124 ;  /* 0x000000ad80ad7223 */ /* 0x000fe2000001007c */
[----:B------:R-:W-:-:S04]  /*45d0*/  FFMA.FTZ R124, R184, R187, R186 ;  /* 0x000000bbb87c7223 */ /* 0x000fc800000100ba */
[----:B------:R-:W-:-:S04]  /*45e0*/  FADD.FTZ R124, R222, -R124 ;  /* 0x8000007cde7c7221 */ /* 0x000fc80000010000 */
[----:B------:R-:W-:-:S04]  /*45f0*/  FMUL.FTZ R124, R181, R124 ;  /* 0x0000007cb57c7220 */ /* 0x000fc80000410000 */
[C---:B------:R-:W-:Y:S01]  /*4600*/  FMUL.FTZ R250, R124.reuse, R180 ;  /* 0x000000b47cfa7220 */ /* 0x040fe20000410000 */
[----:B------:R-:W-:-:S03]  /*4610*/  F2FP.BF16.F32.PACK_AB R156, R124, R156 ;  /* 0x0000009c7c9c723e */ /* 0x000fc600000010ff */
[----:B------:R-:W-:Y:S01]  /*4620*/  FFMA.FTZ R172, R250, R172, R125 ;  /* 0x000000acfaac7223 */ /* 0x000fe2000001007d */
[----:B------:R-:W-:Y:S01]  /*4630*/  FMUL.FTZ R125, R28, R128 ;  /* 0x000000801c7d7220 */ /* 0x000fe20000410000 */
[----:B------:R-:W-:-:S05]  /*4640*/  FMUL.FTZ R128, R29, R250 ;  /* 0x000000fa1d807220 */ /* 0x000fca0000410000 */
[----:B------:R-:W-:-:S07]  /*4650*/  F2FP.BF16.F32.PACK_AB R128, R128, R125 ;  /* 0x0000007d8080723e */ /* 0x000fce00000010ff */
.L_x_3785:
        /* <DEDUP_REMOVED lines=13> */
.L_x_3783:
[----:B------:R-:W-:Y:S05]  /*4730*/  BSYNC.RECONVERGENT B2 ;  /* 0x0000000000027941 */ /* 0x000fea0003800200 */
.L_x_3782:
        /* <DEDUP_REMOVED lines=75> */
[----:B------:R-:W-:Y:S01]  /*4bf0*/  F2FP.BF16.F32.PACK_AB R136, R136, R133 ;  /* 0x000000858888723e */ /* 0x000fe200000010ff */
[----:B------:R-:W-:Y:S06]  /*4c00*/  BRA `(.L_x_3789) ;  /* 0x0000000400007947 */ /* 0x000fec0003800000 */
.L_x_3788:
        /* <DEDUP_REMOVED lines=63> */
[----:B------:R-:W-:-:S07]  /*5000*/  F2FP.BF16.F32.PACK_AB R136, R132, R133 ;  /* 0x000000858488723e */ /* 0x000fce00000010ff */
.L_x_3789:
        /* <DEDUP_REMOVED lines=13> */
.L_x_3787:
[----:B------:R-:W-:Y:S05]  /*50e0*/  BSYNC.RECONVERGENT B2 ;  /* 0x0000000000027941 */ /* 0x000fea0003800200 */
.L_x_3786:
        /* <DEDUP_REMOVED lines=77> */
.L_x_3792:
        /* <DEDUP_REMOVED lines=64> */
.L_x_3793:
        /* <DEDUP_REMOVED lines=13> */
.L_x_3791:
[----:B------:R-:W-:Y:S05]  /*5a90*/  BSYNC.RECONVERGENT B2 ;  /* 0x0000000000027941 */ /* 0x000fea0003800200 */
.L_x_3790:
[----:B------:R-:W-:Y:S05]  /*5aa0*/  @!P5 BRA `(.L_x_3794) ;  /* 0x0000003400b4d947 */ /* 0x000fea0003800000 */
[----:B------:R-:W0:Y:S02]  /*5ab0*/  LDC.64 R172, c[0x0][0x390] ;  /* 0x0000e400ffac7b82 */ /* 0x000e240000000a00 */
[----:B0-----:R-:W-:-:S06]  /*5ac0*/  IMAD.WIDE.U32 R172, R23, 0x10, R172 ;  /* 0x0000001017ac7825 */ /* 0x001fcc00078e00ac */
[----:B------:R-:W5:Y:S01]  /*5ad0*/  LDG.E.128 R172, desc[UR6][R172.64] ;  /* 0x00000006acac7981 */ /* 0x000f62000c1e1d00 */
[----:B------:R-:W-:-:S04]  /*5ae0*/  ISETP.NE.U32.AND P1, PT, RZ, UR12, PT ;  /* 0x0000000cff007c0c */ /* 0x000fc8000bf25070 */
[----:B------:R-:W-:-:S13]  /*5af0*/  ISETP.NE.AND.EX P1, PT, RZ, UR13, PT, P1 ;  /* 0x0000000dff007c0c */ /* 0x000fda000bf25310 */
[----:B------:R-:W-:Y:S05]  /*5b00*/  @!P1 BRA `(.L_x_3795) ;  /* 0x0000000400149947 */ /* 0x000fea0003800000 */
[----:B------:R-:W-:Y:S01]  /*5b10*/  FFMA.FTZ R156, R182, R187, R186 ;  /* 0x000000bbb69c7223 */ /* 0x000fe200000100ba */
[C---:B-----5:R-:W-:Y:S02]  /*5b20*/  PRMT R157, R175.reuse, 0x7632, R157 ;  /* 0x00007632af9d7816 */ /* 0x060fe4000000009d */
[----:B------:R-:W-:Y:S01]  /*5b30*/  SHF.L.U32 R158, R175, 0x10, RZ ;  /* 0x00000010af9e7819 */ /* 0x000fe200000006ff */
[----:B------:R-:W-:Y:S01]  /*5b40*/  FADD.FTZ R156, R191, -R156 ;  /* 0x8000009cbf9c7221 */ /* 0x000fe20000010000 */
[----:B------:R-:W-:-:S03]  /*5b50*/  SHF.L.U32 R157, R157, 0x10, RZ ;  /* 0x000000109d9d7819 */ /* 0x000fc600000006ff */
[----:B------:R-:W-:-:S04]  /*5b60*/  FMUL.FTZ R159, R181, R156 ;  /* 0x0000009cb59f7220 */ /* 0x000fc80000410000 */
[----:B------:R-:W-:-:S04]  /*5b70*/  FMUL.FTZ R156, R159, R180 ;  /* 0x000000b49f9c7220 */ /* 0x000fc80000410000 */
[----:B------:R-:W-:Y:S01]  /*5b80*/  FFMA.FTZ R223, R156, R157, R155 ;  /* 0x0000009d9cdf7223 */ /* 0x000fe2000001009b */
[----:B------:R-:W-:-:S04]  /*5b90*/  FFMA.FTZ R155, R188, R187, R186 ;  /* 0x000000bbbc9b7223 */ /* 0x000fc800000100ba */
[----:B------:R-:W-:-:S04]  /*5ba0*/  FADD.FTZ R155, R192, -R155 ;  /* 0x8000009bc09b7221 */ /* 0x000fc80000010000 */
[----:B------:R-:W-:-:S04]  /*5bb0*/  FMUL.FTZ R157, R181, R155 ;  /* 0x0000009bb59d7220 */ /* 0x000fc80000410000 */
[----:B------:R-:W-:Y:S01]  /*5bc0*/  FMUL.FTZ R155, R157, R180 ;  /* 0x000000b49d9b7220 */ /* 0x000fe20000410000 */
[----:B------:R-:W-:-:S03]  /*5bd0*/  F2FP.BF16.F32.PACK_AB R159, R159, R157 ;  /* 0x0000009d9f9f723e */ /* 0x000fc600000010ff */
[----:B------:R-:W-:Y:S01]  /*5be0*/  FFMA.FTZ R194, R155, R158, R154 ;  /* 0x0000009e9bc27223 */ /* 0x000fe2000001009a */
[----:B------:R-:W-:Y:S01]  /*5bf0*/  FMUL.FTZ R154, R59, R156 ;  /* 0x0000009c3b9a7220 */ /* 0x000fe20000410000 */
[----:B------:R-:W-:Y:S01]  /*5c00*/  FFMA.FTZ R156, R177, R187, R186 ;  /* 0x000000bbb19c7223 */ /* 0x000fe200000100ba */
[----:B------:R-:W-:-:S03]  /*5c10*/  FMUL.FTZ R155, R58, R155 ;  /* 0x0000009b3a9b7220 */ /* 0x000fc60000410000 */
[----:B------:R-:W-:Y:S02]  /*5c20*/  FADD.FTZ R156, R195, -R156 ;  /* 0x8000009cc39c7221 */ /* 0x000fe40000010000 */
[----:B------:R-:W-:Y:S02]  /*5c30*/  F2FP.BF16.F32.PACK_AB R155, R154, R155 ;  /* 0x0000009b9a9b723e */ /* 0x000fe400000010ff */
[----:B------:R-:W-:Y:S01]  /*5c40*/  FMUL.FTZ R158, R181, R156 ;  /* 0x0000009cb59e7220 */ /* 0x000fe20000410000 */
[----:B------:R-:W-:-:S03]  /*5c50*/  SHF.L.U32 R156, R174, 0x10, RZ ;  /* 0x00000010ae9c7819 */ /* 0x000fc600000006ff */
[----:B------:R-:W-:-:S04]  /*5c60*/  FMUL.FTZ R154, R158, R180 ;  /* 0x000000b49e9a7220 */ /* 0x000fc80000410000 */
[----:B------:R-:W-:Y:S01]  /*5c70*/  FFMA.FTZ R175, R154, R156, R152 ;  /* 0x0000009c9aaf7223 */ /* 0x000fe20000010098 */
[----:B------:R-:W-:Y:S01]  /*5c80*/  FFMA.FTZ R152, R179, R187, R186 ;  /* 0x000000bbb3987223 */ /* 0x000fe200000100ba */
[----:B------:R-:W-:Y:S01]  /*5c90*/  PRMT R156, R174, 0x7632, R156 ;  /* 0x00007632ae9c7816 */ /* 0x000fe2000000009c */
[----:B------:R-:W-:Y:S02]  /*5ca0*/  FMUL.FTZ R154, R56, R154 ;  /* 0x0000009a389a7220 */ /* 0x000fe40000410000 */
[----:B------:R-:W-:Y:S01]  /*5cb0*/  FADD.FTZ R152, R193, -R152 ;  /* 0x80000098c1987221 */ /* 0x000fe20000010000 */
[----:B------:R-:W-:-:S03]  /*5cc0*/  SHF.L.U32 R157, R156, 0x10, RZ ;  /* 0x000000109c9d7819 */ /* 0x000fc600000006ff */
[----:B------:R-:W-:-:S04]  /*5cd0*/  FMUL.FTZ R152, R181, R152 ;  /* 0x00000098b5987220 */ /* 0x000fc80000410000 */
[C---:B------:R-:W-:Y:S01]  /*5ce0*/  FMUL.FTZ R156, R152.reuse, R180 ;  /* 0x000000b4989c7220 */ /* 0x040fe20000410000 */
[----:B------:R-:W-:Y:S01]  /*5cf0*/  F2FP.BF16.F32.PACK_AB R158, R152, R158 ;  /* 0x0000009e989e723e */ /* 0x000fe200000010ff */
[----:B------:R-:W-:Y:S02]  /*5d00*/  FFMA.FTZ R152, R176, R187, R186 ;  /* 0x000000bbb0987223 */ /* 0x000fe400000100ba */
[----:B------:R-:W-:Y:S01]  /*5d10*/  FFMA.FTZ R174, R156, R157, R153 ;  /* 0x0000009d9cae7223 */ /* 0x000fe20000010099 */
[----:B------:R-:W-:Y:S01]  /*5d20*/  FMUL.FTZ R153, R57, R156 ;  /* 0x0000009c39997220 */ /* 0x000fe20000410000 */
[----:B------:R-:W-:Y:S01]  /*5d30*/  FADD.FTZ R152, R197, -R152 ;  /* 0x80000098c5987221 */ /* 0x000fe20000010000 */
[----:B------:R-:W-:Y:S01]  /*5d40*/  FFMA.FTZ R157, R178, R187, R186 ;  /* 0x000000bbb29d7223 */ /* 0x000fe200000100ba */
[----:B------:R-:W-:Y:S02]  /*5d50*/  SHF.L.U32 R156, R173, 0x10, RZ ;  /* 0x00000010ad9c7819 */ /* 0x000fe400000006ff */
[----:B------:R-:W-:Y:S01]  /*5d60*/  FMUL.FTZ R152, R181, R152 ;  /* 0x00000098b5987220 */ /* 0x000fe20000410000 */
[----:B------:R-:W-:Y:S01]  /*5d70*/  F2FP.BF16.F32.PACK_AB R154, R153, R154 ;  /* 0x0000009a999a723e */ /* 0x000fe200000010ff */
[----:B------:R-:W-:-:S02]  /*5d80*/  FADD.FTZ R157, R196, -R157 ;  /* 0x8000009dc49d7221 */ /* 0x000fc40000010000 */
[----:B------:R-:W-:Y:S02]  /*5d90*/  FMUL.FTZ R153, R152, R180 ;  /* 0x000000b498997220 */ /* 0x000fe40000410000 */
[----:B------:R-:W-:Y:S02]  /*5da0*/  FMUL.FTZ R157, R181, R157 ;  /* 0x0000009db59d7220 */ /* 0x000fe40000410000 */
        /* <DEDUP_REMOVED lines=11> */
[----:B------:R-:W-:Y:S01]  /*5e60*/  PRMT R172, R172, 0x7632, R172 ;  /* 0x00007632acac7816 */ /* 0x000fe200000000ac */
[----:B------:R-:W-:Y:S01]  /*5e70*/  FMUL.FTZ R152, R181, R152 ;  /* 0x00000098b5987220 */ /* 0x000fe20000410000 */
[----:B------:R-:W-:-:S02]  /*5e80*/  F2FP.BF16.F32.PACK_AB R153, R156, R153 ;  /* 0x000000999c99723e */ /* 0x000fc400000010ff */
[----:B------:R-:W-:Y:S01]  /*5e90*/  SHF.L.U32 R172, R172, 0x10, RZ ;  /* 0x00000010acac7819 */ /* 0x000fe200000006ff */
        /* <DEDUP_REMOVED lines=8> */
[----:B------:R-:W-:Y:S01]  /*5f20*/  FMUL.FTZ R180, R53, R180 ;  /* 0x000000b435b47220 */ /* 0x000fe20000410000 */
[----:B------:R-:W-:-:S04]  /*5f30*/  F2FP.BF16.F32.PACK_AB R156, R148, R152 ;  /* 0x00000098949c723e */ /* 0x000fc800000010ff */
[----:B------:R-:W-:Y:S01]  /*5f40*/  F2FP.BF16.F32.PACK_AB R152, R180, R149 ;  /* 0x00000095b498723e */ /* 0x000fe200000010ff */
[----:B------:R-:W-:Y:S06]  /*5f50*/  BRA `(.L_x_3796) ;  /* 0x0000000400007947 */ /* 0x000fec0003800000 */
.L_x_3795:
[----:B------:R-:W-:-:S04]  /*5f60*/  FFMA.FTZ R194, R182, R187, R186 ;  /* 0x000000bbb6c27223 */ /* 0x000fc800000100ba */
[----:B------:R-:W-:-:S04]  /*5f70*/  FADD.FTZ R194, R191, -R194 ;  /* 0x800000c2bfc27221 */ /* 0x000fc80000010000 */
[----:B-----5:R-:W-:Y:S01]  /*5f80*/  FMUL.FTZ R223, R181, R194 ;  /* 0x000000c2b5df7220 */ /* 0x020fe20000410000 */
[C---:B------:R-:W-:Y:S02]  /*5f90*/  PRMT R194, R175.reuse, 0x7632, R194 ;  /* 0x00007632afc27816 */ /* 0x040fe400000000c2 */
[----:B------:R-:W-:Y:S01]  /*5fa0*/  SHF.L.U32 R175, R175, 0x10, RZ ;  /* 0x00000010afaf7819 */ /* 0x000fe200000006ff */
[----:B------:R-:W-:Y:S01]  /*5fb0*/  FMUL.FTZ R250, R223, R180 ;  /* 0x000000b4dffa7220 */ /* 0x000fe20000410000 */
[----:B------:R-:W-:-:S05]  /*5fc0*/  SHF.L.U32 R194, R194, 0x10, RZ ;  /* 0x00000010c2c27819 */ /* 0x000fca00000006ff */
        /* <DEDUP_REMOVED lines=55> */
[----:B------:R-:W-:-:S05]  /*6340*/  FMUL.FTZ R148, R53, R148 ;  /* 0x0000009435947220 */ /* 0x000fca0000410000 */
[----:B------:R-:W-:-:S07]  /*6350*/  F2FP.BF16.F32.PACK_AB R152, R148, R152 ;  /* 0x000000989498723e */ /* 0x000fce00000010ff */
.L_x_3796:
[----:B------:R-:W0:Y:S02]  /*6360*/  @P1 LDC.64 R148, c[0x0][0x478] ;  /* 0x00011e00ff941b82 */ /* 0x000e240000000a00 */
[----:B0-----:R-:W-:-:S05]  /*6370*/  @P1 IMAD.WIDE.U32 R148, R23, 0x10, R148 ;  /* 0x0000001017941825 */ /* 0x001fca00078e0094 */
[----:B------:R0:W-:Y:S02]  /*6380*/  @P1 STG.E.128 desc[UR6][R148.64], R156 ;  /* 0x0000009c94001986 */ /* 0x0001e4000c101d06 */
[----:B0-----:R-:W0:Y:S02]  /*6390*/  LDC.64 R148, c[0x0][0x468] ;  /* 0x00011a00ff947b82 */ /* 0x001e240000000a00 */
[----:B0-----:R-:W-:-:S05]  /*63a0*/  IMAD.WIDE.U32 R148, R23, 0x10, R148 ;  /* 0x0000001017947825 */ /* 0x001fca00078e0094 */
[----:B------:R0:W-:Y:S02]  /*63b0*/  STG.E.128 desc[UR6][R148.64], R152 ;  /* 0x0000009894007986 */ /* 0x0001e4000c101d06 */
[----:B0-----:R-:W-:Y:S02]  /*63c0*/  MOV R148, R173 ;  /* 0x000000ad00947202 */ /* 0x001fe40000000f00 */
[----:B------:R-:W-:Y:S02]  /*63d0*/  MOV R149, R172 ;  /* 0x000000ac00957202 */ /* 0x000fe40000000f00 */
[----:B------:R-:W-:Y:S02]  /*63e0*/  MOV R152, R175 ;  /* 0x000000af00987202 */ /* 0x000fe40000000f00 */
[----:B------:R-:W-:Y:S02]  /*63f0*/  MOV R153, R174 ;  /* 0x000000ae00997202 */ /* 0x000fe40000000f00 */
[----:B------:R-:W-:-:S02]  /*6400*/  MOV R154, R194 ;  /* 0x000000c2009a7202 */ /* 0x000fc40000000f00 */
[----:B------:R-:W-:Y:S01]  /*6410*/  MOV R155, R223 ;  /* 0x000000df009b7202 */ /* 0x000fe20000000f00 */
[----:B------:R-:W-:Y:S06]  /*6420*/  BRA `(.L_x_3794) ;  /* 0x0000002c00547947 */ /* 0x000fec0003800000 */
.L_x_3781:
        /* <DEDUP_REMOVED lines=8> */
[----:B------:R-:W-:Y:S01]  /*64b0*/  FFMA.FTZ R194, R0, R187, R186 ;  /* 0x000000bb00c27223 */ /* 0x000fe200000100ba */
[----:B------:R-:W-:Y:S01]  /*64c0*/  SHF.L.U32 R223, R164, 0x10, RZ ;  /* 0x00000010a4df7819 */ /* 0x000fe200000006ff */
[----:B------:R0:W-:Y:S02]  /*64d0*/  STL [R1+0x28], R2 ;  /* 0x0000280201007387 */ /* 0x0001e40000100800 */
[----:B------:R-:W-:-:S04]  /*64e0*/  FADD.FTZ R194, R185, -R194 ;  /* 0x800000c2b9c27221 */ /* 0x000fc80000010000 */
[----:B-----5:R-:W-:Y:S01]  /*64f0*/  FFMA.FTZ R194, R181, R194, R223 ;  /* 0x000000c2b5c27223 */ /* 0x020fe200000100df */
[----:B------:R-:W-:Y:S02]  /*6500*/  SHF.L.U32 R223, R172, 0x10, RZ ;  /* 0x00000010acdf7819 */ /* 0x000fe400000006ff */
[----:B------:R-:W-:Y:S01]  /*6510*/  PRMT R172, R164, 0x7632, R172 ;  /* 0x00007632a4ac7816 */ /* 0x000fe200000000ac */
[----:B------:R-:W-:-:S04]  /*6520*/  FMUL.FTZ R194, R194, R180 ;  /* 0x000000b4c2c27220 */ /* 0x000fc80000410000 */
[----:B------:R-:W-:Y:S01]  /*6530*/  FFMA.FTZ R252, R194, R223, R124 ;  /* 0x000000dfc2fc7223 */ /* 0x000fe2000001007c */
[----:B------:R-:W-:Y:S01]  /*6540*/  FFMA.FTZ R124, R184, R187, R186 ;  /* 0x000000bbb87c7223 */ /* 0x000fe200000100ba */
[C---:B------:R-:W-:Y:S02]  /*6550*/  SHF.L.U32 R223, R172.reuse, 0x10, RZ ;  /* 0x00000010acdf7819 */ /* 0x040fe400000006ff */
[----:B------:R-:W-:Y:S01]  /*6560*/  PRMT R172, R172, 0x7632, R172 ;  /* 0x00007632acac7816 */ /* 0x000fe200000000ac */
[----:B------:R-:W-:-:S03]  /*6570*/  FADD.FTZ R124, R222, -R124 ;  /* 0x8000007cde7c7221 */ /* 0x000fc60000010000 */
[----:B------:R-:W-:Y:S01]  /*6580*/  SHF.L.U32 R172, R172, 0x10, RZ ;  /* 0x00000010acac7819 */ /* 0x000fe200000006ff */
[----:B------:R-:W-:Y:S01]  /*6590*/  FFMA.FTZ R124, R181, R124, R223 ;  /* 0x0000007cb57c7223 */ /* 0x000fe200000100df */
[----:B------:R-:W-:-:S03]  /*65a0*/  SHF.L.U32 R223, R165, 0x10, RZ ;  /* 0x00000010a5df7819 */ /* 0x000fc600000006ff */
[----:B------:R-:W-:-:S04]  /*65b0*/  FMUL.FTZ R124, R124, R180 ;  /* 0x000000b47c7c7220 */ /* 0x000fc80000410000 */
[----:B------:R-:W-:Y:S01]  /*65c0*/  FFMA.FTZ R172, R124, R172, R125 ;  /* 0x000000ac7cac7223 */ /* 0x000fe2000001007d */
[----:B------:R-:W-:-:S04]  /*65d0*/  FFMA.FTZ R125, R22, R187, R186 ;  /* 0x000000bb167d7223 */ /* 0x000fc800000100ba */
[----:B------:R-:W-:-:S04]  /*65e0*/  FADD.FTZ R125, R221, -R125 ;  /* 0x8000007ddd7d7221 */ /* 0x000fc80000010000 */
[----:B------:R-:W-:Y:S01]  /*65f0*/  FFMA.FTZ R125, R181, R125, R223 ;  /* 0x0000007db57d7223 */ /* 0x000fe200000100df */
        /* <DEDUP_REMOVED lines=16> */
[C---:B------:R-:W-:Y:S02]  /*6700*/  SHF.L.U32 R223, R174.reuse, 0x10, RZ ;  /* 0x00000010aedf7819 */ /* 0x040fe400000006ff */
[----:B------:R-:W-:Y:S01]  /*6710*/  PRMT R174, R174, 0x7632, R174 ;  /* 0x00007632aeae7816 */ /* 0x000fe200000000ae */
[----:B------:R-:W-:-:S03]  /*6720*/  FMUL.FTZ R173, R173, R180 ;  /* 0x000000b4adad7220 */ /* 0x000fc60000410000 */
[----:B------:R-:W-:Y:S01]  /*6730*/  SHF.L.U32 R174, R174, 0x10, RZ ;  /* 0x00000010aeae7819 */ /* 0x000fe200000006ff */
[--C-:B------:R-:W-:Y:S01]  /*6740*/  FFMA.FTZ R250, R173, R223, R128.reuse ;  /* 0x000000dfadfa7223 */ /* 0x100fe20000010080 */
[----:B------:R-:W-:Y:S01]  /*6750*/  PRMT R128, R166, 0x7632, R128 ;  /* 0x00007632a6807816 */ /* 0x000fe20000000080 */
[----:B------:R-:W-:-:S03]  /*6760*/  FFMA.FTZ R223, R18, R187, R186 ;  /* 0x000000bb12df7223 */ /* 0x000fc600000100ba */
[----:B------:R-:W-:Y:S01]  /*6770*/  SHF.L.U32 R128, R128, 0x10, RZ ;  /* 0x0000001080807819 */ /* 0x000fe200000006ff */
[----:B------:R-:W-:-:S04]  /*6780*/  FADD.FTZ R223, R218, -R223 ;  /* 0x800000dfdadf7221 */ /* 0x000fc80000010000 */
        /* <DEDUP_REMOVED lines=9> */
[----:B------:R-:W-:-:S03]  /*6820*/  FMUL.FTZ R129, R129, R180 ;  /* 0x000000b481817220 */ /* 0x000fc60000410000 */
[----:B0-----:R-:W-:Y:S01]  /*6830*/  SHF.L.U32 R2, R175, 0x10, RZ ;  /* 0x00000010af027819 */ /* 0x001fe200000006ff */
[----:B------:R-:W-:Y:S01]  /*6840*/  FFMA.FTZ R223, R129, R223, R130 ;  /* 0x000000df81df7223 */ /* 0x000fe20000010082 */
[----:B------:R-:W-:-:S04]  /*6850*/  FFMA.FTZ R130, R17, R187, R186 ;  /* 0x000000bb11827223 */ /* 0x000fc800000100ba */
[----:B------:R-:W-:-:S04]  /*6860*/  FADD.FTZ R130, R216, -R130 ;  /* 0x80000082d8827221 */ /* 0x000fc80000010000 */
[----:B------:R-:W-:Y:S02]  /*6870*/  FFMA.FTZ R130, R181, R130, R2 ;  /* 0x00000082b5827223 */ /* 0x000fe40000010002 */
[----:B------:R0:W5:Y:S01]  /*6880*/  LDL.LU R2, [R1+0x28] ;  /* 0x0000280001027983 */ /* 0x0001620000300800 */
[----:B------:R-:W-:Y:S01]  /*6890*/  PRMT R175, R175, 0x7632, R175 ;  /* 0x00007632afaf7816 */ /* 0x000fe200000000af */
[----:B------:R-:W-:Y:S01]  /*68a0*/  FMUL.FTZ R130, R130, R180 ;  /* 0x000000b482827220 */ /* 0x000fe20000410000 */
[----:B------:R-:W-:Y:S01]  /*68b0*/  FMUL.FTZ R128, R33, R128 ;  /* 0x0000008021807220 */ /* 0x000fe20000410000 */
[----:B------:R-:W-:Y:S01]  /*68c0*/  FMUL.FTZ R194, R28, R194 ;  /* 0x000000c21cc27220 */ /* 0x000fe20000410000 */
[----:B------:R-:W-:Y:S01]  /*68d0*/  SHF.L.U32 R175, R175, 0x10, RZ ;  /* 0x00000010afaf7819 */ /* 0x000fe200000006ff */
[----:B------:R-:W-:Y:S01]  /*68e0*/  FMUL.FTZ R125, R30, R125 ;  /* 0x0000007d1e7d7220 */ /* 0x000fe20000410000 */
[----:B------:R-:W-:Y:S01]  /*68f0*/  FMUL.FTZ R126, R31, R126 ;  /* 0x0000007e1f7e7220 */ /* 0x000fe20000410000 */
[----:B------:R-:W-:-:S02]  /*6900*/  FMUL.FTZ R124, R29, R124 ;  /* 0x0000007c1d7c7220 */ /* 0x000fc40000410000 */
[----:B------:R-:W-:Y:S01]  /*6910*/  FFMA.FTZ R175, R130, R175, R131 ;  /* 0x000000af82af7223 */ /* 0x000fe20000010083 */
[----:B------:R-:W-:Y:S01]  /*6920*/  FMUL.FTZ R131, R34, R129 ;  /* 0x0000008122837220 */ /* 0x000fe20000410000 */
[----:B------:R-:W-:Y:S01]  /*6930*/  FMUL.FTZ R130, R35, R130 ;  /* 0x0000008223827220 */ /* 0x000fe20000410000 */
[----:B------:R-:W-:-:S04]  /*6940*/  F2FP.BF16.F32.PACK_AB R129, R126, R125 ;  /* 0x0000007d7e81723e */ /* 0x000fc800000010ff */
[----:B------:R-:W-:Y:S01]  /*6950*/  F2FP.BF16.F32.PACK_AB R131, R130, R131 ;  /* 0x000000838283723e */ /* 0x000fe200000010ff */
[----:B------:R-:W-:-:S05]  /*6960*/  FMUL.FTZ R130, R32, R173 ;  /* 0x000000ad20827220 */ /* 0x000fca0000410000 */
[----:B------:R-:W-:Y:S02]  /*6970*/  F2FP.BF16.F32.PACK_AB R130, R128, R130 ;  /* 0x000000828082723e */ /* 0x000fe400000010ff */
[----:B------:R-:W-:Y:S01]  /*6980*/  F2FP.BF16.F32.PACK_AB R128, R124, R194 ;  /* 0x000000c27c80723e */ /* 0x000fe200000010ff */
[----:B0-----:R-:W-:Y:S06]  /*6990*/  BRA `(.L_x_3800) ;  /* 0x0000000400407947 */ /* 0x001fec0003800000 */
.L_x_3799:
[----:B------:R-:W-:Y:S01]  /*69a0*/  FFMA.FTZ R159, R20, R187, R186 ;  /* 0x000000bb149f7223 */ /* 0x000fe200000100ba */
[----:B------:R-:W-:Y:S02]  /*69b0*/  SHF.L.U32 R156, R167, 0x10, RZ ;  /* 0x00000010a79c7819 */ /* 0x000fe400000006ff */
[----:B-----5:R-:W-:Y:S01]  /*69c0*/  SHF.L.U32 R157, R175, 0x10, RZ ;  /* 0x00000010af9d7819 */ /* 0x020fe200000006ff */
[----:B------:R-:W-:Y:S01]  /*69d0*/  FADD.FTZ R159, R217, -R159 ;  /* 0x8000009fd99f7221 */ /* 0x000fe20000010000 */
[----:B------:R-:W-:-:S03]  /*69e0*/  PRMT R158, R175, 0x7632, R158 ;  /* 0x00007632af9e7816 */ /* 0x000fc6000000009e */
[----:B------:R-:W-:Y:S01]  /*69f0*/  FFMA.FTZ R159, R181, R159, R156 ;  /* 0x0000009fb59f7223 */ /* 0x000fe2000001009c */
[----:B------:R-:W-:-:S03]  /*6a00*/  SHF.L.U32 R158, R158, 0x10, RZ ;  /* 0x000000109e9e7819 */ /* 0x000fc600000006ff */
[----:B------:R-:W-:-:S04]  /*6a10*/  FMUL.FTZ R156, R159, R180 ;  /* 0x000000b49f9c7220 */ /* 0x000fc80000410000 */
[----:B------:R-:W-:Y:S01]  /*6a20*/  FFMA.FTZ R223, R156, R157, R130 ;  /* 0x0000009d9cdf7223 */ /* 0x000fe20000010082 */
[----:B------:R-:W-:Y:S01]  /*6a30*/  PRMT R157, R167, 0x7632, R157 ;  /* 0x00007632a79d7816 */ /* 0x000fe2000000009d */
[----:B------:R-:W-:-:S03]  /*6a40*/  FFMA.FTZ R130, R17, R187, R186 ;  /* 0x000000bb11827223 */ /* 0x000fc600000100ba */
[----:B------:R-:W-:Y:S01]  /*6a50*/  SHF.L.U32 R157, R157, 0x10, RZ ;  /* 0x000000109d9d7819 */ /* 0x000fe200000006ff */
[----:B------:R-:W-:-:S04]  /*6a60*/  FADD.FTZ R130, R216, -R130 ;  /* 0x80000082d8827221 */ /* 0x000fc80000010000 */
[----:B------:R-:W-:-:S04]  /*6a70*/  FFMA.FTZ R130, R181, R130, R157 ;  /* 0x00000082b5827223 */ /* 0x000fc8000001009d */
[C---:B------:R-:W-:Y:S01]  /*6a80*/  FMUL.FTZ R157, R130.reuse, R180 ;  /* 0x000000b4829d7220 */ /* 0x040fe20000410000 */
[----:B------:R-:W-:-:S03]  /*6a90*/  F2FP.BF16.F32.PACK_AB R159, R130, R159 ;  /* 0x0000009f829f723e */ /* 0x000fc600000010ff */
[----:B------:R-:W-:Y:S01]  /*6aa0*/  FFMA.FTZ R175, R157, R158, R131 ;  /* 0x0000009e9daf7223 */ /* 0x000fe20000010083 */
[----:B------:R-:W-:Y:S01]  /*6ab0*/  FFMA.FTZ R131, R21, R187, R186 ;  /* 0x000000bb15837223 */ /* 0x000fe200000100ba */
[----:B------:R-:W-:-:S03]  /*6ac0*/  FMUL.FTZ R157, R35, R157 ;  /* 0x0000009d239d7220 */ /* 0x000fc60000410000 */
[----:B------:R-:W-:Y:S01]  /*6ad0*/  FADD.FTZ R158, R219, -R131 ;  /* 0x80000083db9e7221 */ /* 0x000fe20000010000 */
[----:B------:R-:W-:Y:S01]  /*6ae0*/  FMUL.FTZ R131, R34, R156 ;  /* 0x0000009c22837220 */ /* 0x000fe20000410000 */
[----:B------:R-:W-:-:S04]  /*6af0*/  SHF.L.U32 R156, R166, 0x10, RZ ;  /* 0x00000010a69c7819 */ /* 0x000fc800000006ff */
[----:B------:R-:W-:Y:S01]  /*6b00*/  F2FP.BF16.F32.PACK_AB R131, R157, R131 ;  /* 0x000000839d83723e */ /* 0x000fe200000010ff */
[----:B------:R-:W-:Y:S01]  /*6b10*/  FFMA.FTZ R158, R181, R158, R156 ;  /* 0x0000009eb59e7223 */ /* 0x000fe2000001009c */
[----:B------:R-:W-:-:S03]  /*6b20*/  SHF.L.U32 R156, R174, 0x10, RZ ;  /* 0x00000010ae9c7819 */ /* 0x000fc600000006ff */
[----:B------:R-:W-:-:S04]  /*6b30*/  FMUL.FTZ R130, R158, R180 ;  /* 0x000000b49e827220 */ /* 0x000fc80000410000 */
[--C-:B------:R-:W-:Y:S01]  /*6b40*/  FFMA.FTZ R250, R130, R156, R128.reuse ;  /* 0x0000009c82fa7223 */ /* 0x100fe20000010080 */
[----:B------:R-:W-:Y:S01]  /*6b50*/  PRMT R128, R166, 0x7632, R128 ;  /* 0x00007632a6807816 */ /* 0x000fe20000000080 */
[----:B------:R-:W-:Y:S01]  /*6b60*/  FFMA.FTZ R156, R18, R187, R186 ;  /* 0x000000bb129c7223 */ /* 0x000fe200000100ba */
[----:B------:R-:W-:Y:S02]  /*6b70*/  FMUL.FTZ R130, R32, R130 ;  /* 0x0000008220827220 */ /* 0x000fe40000410000 */
[----:B------:R-:W-:Y:S01]  /*6b80*/  SHF.L.U32 R128, R128, 0x10, RZ ;  /* 0x0000001080807819 */ /* 0x000fe200000006ff */
[----:B------:R-:W-:-:S04]  /*6b90*/  FADD.FTZ R156, R218, -R156 ;  /* 0x8000009cda9c7221 */ /* 0x000fc80000010000 */
[--C-:B------:R-:W-:Y:S01]  /*6ba0*/  FFMA.FTZ R156, R181, R156, R128.reuse ;  /* 0x0000009cb59c7223 */ /* 0x100fe20000010080 */
[----:B------:R-:W-:-:S04]  /*6bb0*/  PRMT R128, R174, 0x7632, R128 ;  /* 0x00007632ae807816 */ /* 0x000fc80000000080 */
[----:B------:R-:W-:Y:S01]  /*6bc0*/  SHF.L.U32 R157, R128, 0x10, RZ ;  /* 0x00000010809d7819 */ /* 0x000fe200000006ff */
[C---:B------:R-:W-:Y:S01]  /*6bd0*/  FMUL.FTZ R128, R156.reuse, R180 ;  /* 0x000000b49c807220 */ /* 0x040fe20000410000 */
[----:B------:R-:W-:Y:S02]  /*6be0*/  F2FP.BF16.F32.PACK_AB R158, R156, R158 ;  /* 0x0000009e9c9e723e */ /* 0x000fe400000010ff */
[----:B------:R-:W-:Y:S01]  /*6bf0*/  SHF.L.U32 R156, R165, 0x10, RZ ;  /* 0x00000010a59c7819 */ /* 0x000fe200000006ff */
[----:B------:R-:W-:Y:S01]  /*6c00*/  FFMA.FTZ R174, R128, R157, R129 ;  /* 0x0000009d80ae7223 */ /* 0x000fe20000010081 */
[----:B------:R-:W-:Y:S01]  /*6c10*/  FFMA.FTZ R129, R22, R187, R186 ;  /* 0x000000bb16817223 */ /* 0x000fe200000100ba */
[----:B------:R-:W-:-:S03]  /*6c20*/  FMUL.FTZ R157, R33, R128 ;  /* 0x00000080219d7220 */ /* 0x000fc60000410000 */
[----:B------:R-:W-:Y:S02]  /*6c30*/  FADD.FTZ R129, R221, -R129 ;  /* 0x80000081dd817221 */ /* 0x000fe40000010000 */
[----:B------:R-:W-:Y:S02]  /*6c40*/  F2FP.BF16.F32.PACK_AB R130, R157, R130 ;  /* 0x000000829d82723e */ /* 0x000fe400000010ff */
[----:B------:R-:W-:Y:S01]  /*6c50*/  FFMA.FTZ R128, R181, R129, R156 ;  /* 0x00000081b5807223 */ /* 0x000fe2000001009c */
[C---:B------:R-:W-:Y:S02]  /*6c60*/  SHF.L.U32 R156, R173.reuse, 0x10, RZ ;  /* 0x00000010ad9c7819 */ /* 0x040fe400000006ff */
[----:B------:R-:W-:Y:S01]  /*6c70*/  PRMT R157, R173, 0x7632, R157 ;  /* 0x00007632ad9d7816 */ /* 0x000fe2000000009d */
[----:B------:R-:W-:-:S03]  /*6c80*/  FMUL.FTZ R129, R128, R180 ;  /* 0x000000b480817220 */ /* 0x000fc60000410000 */
[----:B------:R-:W-:Y:S01]  /*6c90*/  SHF.L.U32 R157, R157, 0x10, RZ ;  /* 0x000000109d9d7819 */ /* 0x000fe200000006ff */
[--C-:B------:R-:W-:Y:S01]  /*6ca0*/  FFMA.FTZ R251, R129, R156, R126.reuse ;  /* 0x0000009c81fb7223 */ /* 0x100fe2000001007e */
[----:B------:R-:W-:Y:S01]  /*6cb0*/  PRMT R126, R165, 0x7632, R126 ;  /* 0x00007632a57e7816 */ /* 0x000fe2000000007e */
[----:B------:R-:W-:Y:S01]  /*6cc0*/  FFMA.FTZ R156, R19, R187, R186 ;  /* 0x000000bb139c7223 */ /* 0x000fe200000100ba */
[----:B------:R-:W-:Y:S02]  /*6cd0*/  FMUL.FTZ R129, R30, R129 ;  /* 0x000000811e817220 */ /* 0x000fe40000410000 */
[----:B------:R-:W-:Y:S01]  /*6ce0*/  SHF.L.U32 R126, R126, 0x10, RZ ;  /* 0x000000107e7e7819 */ /* 0x000fe200000006ff */
[----:B------:R-:W-:-:S04]  /*6cf0*/  FADD.FTZ R156, R220, -R156 ;  /* 0x8000009cdc9c7221 */ /* 0x000fc80000010000 */
[----:B------:R-:W-:-:S04]  /*6d00*/  FFMA.FTZ R126, R181, R156, R126 ;  /* 0x0000009cb57e7223 */ /* 0x000fc8000001007e */
[----:B------:R-:W-:-:S04]  /*6d10*/  FMUL.FTZ R156, R126, R180 ;  /* 0x000000b47e9c7220 */ /* 0x000fc80000410000 */
[----:B------:R-:W-:Y:S01]  /*6d20*/  FFMA.FTZ R127, R156, R157, R127 ;  /* 0x0000009d9c7f7223 */ /* 0x000fe2000001007f */
[----:B------:R-:W-:Y:S01]  /*6d30*/  F2FP.BF16.F32.PACK_AB R157, R126, R128 ;  /* 0x000000807e9d723e */ /* 0x000fe200000010ff */
[----:B------:R-:W-:Y:S01]  /*6d40*/  FFMA.FTZ R126, R0, R187, R186 ;  /* 0x000000bb007e7223 */ /* 0x000fe200000100ba */
[----:B------:R-:W-:Y:S01]  /*6d50*/  SHF.L.U32 R128, R164, 0x10, RZ ;  /* 0x00000010a4807819 */ /* 0x000fe200000006ff */
[----:B------:R-:W-:Y:S02]  /*6d60*/  FMUL.FTZ R156, R31, R156 ;  /* 0x0000009c1f9c7220 */ /* 0x000fe40000410000 */
[----:B------:R-:W-:-:S03]  /*6d70*/  FADD.FTZ R126, R185, -R126 ;  /* 0x8000007eb97e7221 */ /* 0x000fc60000010000 */
[----:B------:R-:W-:Y:S01]  /*6d80*/  F2FP.BF16.F32.PACK_AB R129, R156, R129 ;  /* 0x000000819c81723e */ /* 0x000fe200000010ff */
        /* <DEDUP_REMOVED lines=8> */
[--C-:B------:R-:W-:Y:S01]  /*6e10*/  FFMA.FTZ R124, R181, R124, R156.reuse ;  /* 0x0000007cb57c7223 */ /* 0x100fe2000001009c */
[----:B------:R-:W-:-:S04]  /*6e20*/  PRMT R156, R172, 0x7632, R156 ;  /* 0x00007632ac9c7816 */ /* 0x000fc8000000009c */
[----:B------:R-:W-:Y:S01]  /*6e30*/  SHF.L.U32 R172, R156, 0x10, RZ ;  /* 0x000000109cac7819 */ /* 0x000fe200000006ff */
[----:B------:R-:W-:-:S04]  /*6e40*/  FMUL.FTZ R156, R124, R180 ;  /* 0x000000b47c9c7220 */ /* 0x000fc80000410000 */
[----:B------:R-:W-:Y:S01]  /*6e50*/  FFMA.FTZ R172, R156, R172, R125 ;  /* 0x000000ac9cac7223 */ /* 0x000fe2000001007d */
[----:B------:R-:W-:Y:S01]  /*6e60*/  FMUL.FTZ R125, R28, R128 ;  /* 0x000000801c7d7220 */ /* 0x000fe20000410000 */
[----:B------:R-:W-:Y:S01]  /*6e70*/  FMUL.FTZ R128, R29, R156 ;  /* 0x0000009c1d807220 */ /* 0x000fe20000410000 */
[----:B------:R-:W-:-:S04]  /*6e80*/  F2FP.BF16.F32.PACK_AB R156, R124, R126 ;  /* 0x0000007e7c9c723e */ /* 0x000fc800000010ff */
[----:B------:R-:W-:-:S07]  /*6e90*/  F2FP.BF16.F32.PACK_AB R128, R128, R125 ;  /* 0x0000007d8080723e */ /* 0x000fce00000010ff */
.L_x_3800:
[----:B------:R-:W-:Y:S02]  /*6ea0*/  ISETP.NE.U32.AND P1, PT, RZ, UR12, PT ;  /* 0x0000000cff007c0c */ /* 0x000fe4000bf25070 */
[----:B------:R-:W-:Y:S02]  /*6eb0*/  MOV R126, R251 ;  /* 0x000000fb007e7202 */ /* 0x000fe40000000f00 */
[----:B------:R-:W-:-:S13]  /*6ec0*/  ISETP.NE.AND.EX P1, PT, RZ, UR13, PT, P1 ;  /* 0x0000000dff007c0c */ /* 0x000fda000bf25310 */
        /* <DEDUP_REMOVED lines=13> */
.L_x_3798:
[----:B------:R-:W-:Y:S05]  /*6fa0*/  BSYNC.RECONVERGENT B2 ;  /* 0x0000000000027941 */ /* 0x000fea0003800200 */
.L_x_3797:
        /* <DEDUP_REMOVED lines=87> */
[----:B------:R-:W-:Y:S01]  /*7520*/  F2FP.BF16.F32.PACK_AB R136, R136, R133 ;  /* 0x000000858888723e */ /* 0x000fe200000010ff */
[----:B------:R-:W-:Y:S06]  /*7530*/  BRA `(.L_x_3804) ;  /* 0x0000000400387947 */ /* 0x000fec0003800000 */
.L_x_3803:
        /* <DEDUP_REMOVED lines=77> */
[----:B0-----:R-:W-:-:S07]  /*7a10*/  F2FP.BF16.F32.PACK_AB R136, R132, R194 ;  /* 0x000000c28488723e */ /* 0x001fce00000010ff */
.L_x_3804:
[----:B------:R-:W0:Y:S01]  /*7a20*/  @P1 LDC.64 R132, c[0x0][0x478] ;  /* 0x00011e00ff841b82 */ /* 0x000e220000000a00 */
[----:B------:R-:W-:Y:S01]  /*7a30*/  MOV R134, R251 ;  /* 0x000000fb00867202 */ /* 0x000fe20000000f00 */
        /* <DEDUP_REMOVED lines=12> */
.L_x_3802:
[----:B------:R-:W-:Y:S05]  /*7b00*/  BSYNC.RECONVERGENT B2 ;  /* 0x0000000000027941 */ /* 0x000fea0003800200 */
.L_x_3801:
        /* <DEDUP_REMOVED lines=89> */
.L_x_3807:
[----:B------:R-:W-:Y:S01]  /*80a0*/  FFMA.FTZ R194, R9, R187, R186 ;  /* 0x000000bb09c27223 */ /* 0x000fe200000100ba */
[----:B------:R-:W-:Y:S01]  /*80b0*/  SHF.L.U32 R223, R160, 0x10, RZ ;  /* 0x00000010a0df7819 */ /* 0x000fe200000006ff */
[----:B-----5:R0:W-:Y:S02]  /*80c0*/  STL [R1+0x28], R0 ;  /* 0x0000280001007387 */ /* 0x0201e40000100800 */
        /* <DEDUP_REMOVED lines=75> */
.L_x_3808:
        /* <DEDUP_REMOVED lines=14> */
.L_x_3806:
[----:B------:R-:W-:Y:S05]  /*8660*/  BSYNC.RECONVERGENT B2 ;  /* 0x0000000000027941 */ /* 0x000fea0003800200 */
.L_x_3805:
[----:B------:R-:W-:Y:S05]  /*8670*/  @!P5 BRA `(.L_x_3794) ;  /* 0x0000000800c0d947 */ /* 0x000fea0003800000 */
[----:B------:R-:W0:Y:S02]  /*8680*/  LDC.64 R172, c[0x0][0x390] ;  /* 0x0000e400ffac7b82 */ /* 0x000e240000000a00 */
[----:B0-----:R-:W-:-:S06]  /*8690*/  IMAD.WIDE.U32 R172, R23, 0x10, R172 ;  /* 0x0000001017ac7825 */ /* 0x001fcc00078e00ac */
[----:B------:R-:W5:Y:S01]  /*86a0*/  LDG.E.128 R172, desc[UR6][R172.64] ;  /* 0x00000006acac7981 */ /* 0x000f62000c1e1d00 */
[----:B------:R-:W-:-:S04]  /*86b0*/  ISETP.NE.U32.AND P1, PT, RZ, UR12, PT ;  /* 0x0000000cff007c0c */ /* 0x000fc8000bf25070 */
[----:B------:R-:W-:-:S13]  /*86c0*/  ISETP.NE.AND.EX P1, PT, RZ, UR13, PT, P1 ;  /* 0x0000000dff007c0c */ /* 0x000fda000bf25310 */
[----:B------:R-:W-:Y:S05]  /*86d0*/  @!P1 BRA `(.L_x_3809) ;  /* 0x0000000400449947 */ /* 0x000fea0003800000 */
[----:B------:R-:W-:Y:S01]  /*86e0*/  PRMT R159, R27, 0x7632, R159 ;  /* 0x000076321b9f7816 */ /* 0x000fe2000000009f */
[-CC-:B------:R-:W-:Y:S01]  /*86f0*/  FFMA.FTZ R156, R182, R187.reuse, R186.reuse ;  /* 0x000000bbb69c7223 */ /* 0x180fe200000100ba */
[----:B------:R-:W-:Y:S01]  /*8700*/  FFMA.FTZ R157, R188, R187, R186 ;  /* 0x000000bbbc9d7223 */ /* 0x000fe200000100ba */
[----:B-----5:R-:W-:Y:S02]  /*8710*/  PRMT R158, R175, 0x7632, R158 ;  /* 0x00007632af9e7816 */ /* 0x020fe4000000009e */
[----:B------:R-:W-:Y:S01]  /*8720*/  SHF.L.U32 R159, R159, 0x10, RZ ;  /* 0x000000109f9f7819 */ /* 0x000fe200000006ff */
[----:B------:R-:W-:Y:S01]  /*8730*/  FADD.FTZ R156, R191, -R156 ;  /* 0x8000009cbf9c7221 */ /* 0x000fe20000010000 */
[----:B------:R-:W-:Y:S01]  /*8740*/  FADD.FTZ R157, R192, -R157 ;  /* 0x8000009dc09d7221 */ /* 0x000fe20000010000 */
[----:B------:R-:W-:Y:S02]  /*8750*/  SHF.L.U32 R158, R158, 0x10, RZ ;  /* 0x000000109e9e7819 */ /* 0x000fe400000006ff */
[----:B------:R-:W-:Y:S01]  /*8760*/  FFMA.FTZ R159, R181, R156, R159 ;  /* 0x0000009cb59f7223 */ /* 0x000fe2000001009f */
[----:B------:R-:W-:-:S05]  /*8770*/  SHF.L.U32 R156, R27, 0x10, RZ ;  /* 0x000000101b9c7819 */ /* 0x000fca00000006ff */
[----:B------:R-:W-:Y:S01]  /*8780*/  FFMA.FTZ R157, R181, R157, R156 ;  /* 0x0000009db59d7223 */ /* 0x000fe2000001009c */
[----:B------:R-:W-:-:S04]  /*8790*/  FMUL.FTZ R156, R159, R180 ;  /* 0x000000b49f9c7220 */ /* 0x000fc80000410000 */
[----:B------:R-:W-:Y:S01]  /*87a0*/  FFMA.FTZ R223, R156, R158, R155 ;  /* 0x0000009e9cdf7223 */ /* 0x000fe2000001009b */
[----:B------:R-:W-:Y:S01]  /*87b0*/  SHF.L.U32 R158, R175, 0x10, RZ ;  /* 0x00000010af9e7819 */ /* 0x000fe200000006ff */
[----:B------:R-:W-:Y:S01]  /*87c0*/  FMUL.FTZ R155, R157, R180 ;  /* 0x000000b49d9b7220 */ /* 0x000fe20000410000 */
[----:B------:R-:W-:Y:S02]  /*87d0*/  F2FP.BF16.F32.PACK_AB R159, R159, R157 ;  /* 0x0000009d9f9f723e */ /* 0x000fe400000010ff */
[----:B------:R-:W-:Y:S01]  /*87e0*/  PRMT R157, R174, 0x7632, R157 ;  /* 0x00007632ae9d7816 */ /* 0x000fe2000000009d */
[----:B------:R-:W-:Y:S01]  /*87f0*/  FFMA.FTZ R175, R155, R158, R154 ;  /* 0x0000009e9baf7223 */ /* 0x000fe2000001009a */
[----:B------:R-:W-:Y:S01]  /*8800*/  FFMA.FTZ R154, R177, R187, R186 ;  /* 0x000000bbb19a7223 */ /* 0x000fe200000100ba */
[----:B------:R-:W-:Y:S01]  /*8810*/  FMUL.FTZ R155, R58, R155 ;  /* 0x0000009b3a9b7220 */ /* 0x000fe20000410000 */
[----:B------:R-:W-:Y:S02]  /*8820*/  SHF.L.U32 R157, R157, 0x10, RZ ;  /* 0x000000109d9d7819 */ /* 0x000fe400000006ff */
        /* <DEDUP_REMOVED lines=13> */
[----:B------:R-:W-:-:S04]  /*8900*/  FFMA.FTZ R152, R181, R156, R152 ;  /* 0x0000009cb5987223 */ /* 0x000fc80000010098 */
[C---:B------:R-:W-:Y:S01]  /*8910*/  FMUL.FTZ R156, R152.reuse, R180 ;  /* 0x000000b4989c7220 */ /* 0x040fe20000410000 */
[----:B------:R-:W-:Y:S01]  /*8920*/  F2FP.BF16.F32.PACK_AB R158, R152, R158 ;  /* 0x0000009e989e723e */ /* 0x000fe200000010ff */
[----:B------:R-:W-:Y:S02]  /*8930*/  FFMA.FTZ R152, R176, R187, R186 ;  /* 0x000000bbb0987223 */ /* 0x000fe400000100ba */
[----:B------:R-:W-:Y:S01]  /*8940*/  FFMA.FTZ R174, R156, R157, R153 ;  /* 0x0000009d9cae7223 */ /* 0x000fe20000010099 */
[----:B------:R-:W-:Y:S01]  /*8950*/  FMUL.FTZ R153, R57, R156 ;  /* 0x0000009c39997220 */ /* 0x000fe20000410000 */
[----:B------:R-:W-:Y:S01]  /*8960*/  FADD.FTZ R152, R197, -R152 ;  /* 0x80000098c5987221 */ /* 0x000fe20000010000 */
[C---:B------:R-:W-:Y:S02]  /*8970*/  SHF.L.U32 R156, R173.reuse, 0x10, RZ ;  /* 0x00000010ad9c7819 */ /* 0x040fe400000006ff */
[----:B------:R-:W-:Y:S02]  /*8980*/  PRMT R157, R173, 0x7632, R157 ;  /* 0x00007632ad9d7816 */ /* 0x000fe4000000009d */
[----:B------:R-:W-:-:S02]  /*8990*/  F2FP.BF16.F32.PACK_AB R154, R153, R154 ;  /* 0x0000009a999a723e */ /* 0x000fc400000010ff */
[----:B------:R-:W-:Y:S02]  /*89a0*/  SHF.L.U32 R153, R25, 0x10, RZ ;  /* 0x0000001019997819 */ /* 0x000fe400000006ff */
[----:B------:R-:W-:-:S03]  /*89b0*/  SHF.L.U32 R157, R157, 0x10, RZ ;  /* 0x000000109d9d7819 */ /* 0x000fc600000006ff */
[----:B------:R-:W-:-:S04]  /*89c0*/  FFMA.FTZ R152, R181, R152, R153 ;  /* 0x00000098b5987223 */ /* 0x000fc80000010099 */
        /* <DEDUP_REMOVED lines=19> */
[--C-:B------:R-:W-:Y:S01]  /*8b00*/  FFMA.FTZ R252, R152, R156, R148.reuse ;  /* 0x0000009c98fc7223 */ /* 0x100fe20000010094 */
[----:B------:R-:W-:Y:S01]  /*8b10*/  PRMT R148, R24, 0x7632, R148 ;  /* 0x0000763218947816 */ /* 0x000fe20000000094 */
[----:B------:R-:W-:-:S03]  /*8b20*/  FFMA.FTZ R156, R190, R187, R186 ;  /* 0x000000bbbe9c7223 */ /* 0x000fc600000100ba */
[----:B------:R-:W-:Y:S01]  /*8b30*/  SHF.L.U32 R148, R148, 0x10, RZ ;  /* 0x0000001094947819 */ /* 0x000fe200000006ff */
[----:B------:R-:W-:-:S04]  /*8b40*/  FADD.FTZ R156, R198, -R156 ;  /* 0x8000009cc69c7221 */ /* 0x000fc80000010000 */
[----:B------:R-:W-:Y:S01]  /*8b50*/  FFMA.FTZ R148, R181, R156, R148 ;  /* 0x0000009cb5947223 */ /* 0x000fe20000010094 */
        /* <DEDUP_REMOVED lines=9> */
.L_x_3809:
[----:B------:R-:W-:Y:S01]  /*8bf0*/  FFMA.FTZ R194, R189, R187, R186 ;  /* 0x000000bbbdc27223 */ /* 0x000fe200000100ba */
[----:B------:R-:W-:-:S03]  /*8c00*/  SHF.L.U32 R223, R24, 0x10, RZ ;  /* 0x0000001018df7819 */ /* 0x000fc600000006ff */
        /* <DEDUP_REMOVED lines=15> */
[----:B------:R-:W-:Y:S01]  /*8d00*/  FFMA.FTZ R149, R176, R187, R186 ;  /* 0x000000bbb0957223 */ /* 0x000fe200000100ba */
[----:B------:R-:W-:-:S03]  /*8d10*/  FMUL.FTZ R148, R53, R148 ;  /* 0x0000009435947220 */ /* 0x000fc60000410000 */
[----:B------:R-:W-:-:S04]  /*8d20*/  FADD.FTZ R149, R197, -R149 ;  /* 0x80000095c5957221 */ /* 0x000fc80000010000 */
[----:B------:R-:W-:Y:S01]  /*8d30*/  FFMA.FTZ R149, R181, R149, R223 ;  /* 0x00000095b5957223 */ /* 0x000fe200000100df */
[----:B------:R-:W-:Y:S02]  /*8d40*/  SHF.L.U32 R223, R173, 0x10, RZ ;  /* 0x00000010addf7819 */ /* 0x000fe400000006ff */
[----:B------:R-:W-:Y:S01]  /*8d50*/  PRMT R173, R25, 0x7632, R173 ;  /* 0x0000763219ad7816 */ /* 0x000fe200000000ad */
[----:B------:R-:W-:-:S04]  /*8d60*/  FMUL.FTZ R149, R149, R180 ;  /* 0x000000b495957220 */ /* 0x000fc80000410000 */
[----:B------:R-:W-:Y:S01]  /*8d70*/  FFMA.FTZ R251, R149, R223, R150 ;  /* 0x000000df95fb7223 */ /* 0x000fe20000010096 */
[----:B------:R-:W-:Y:S01]  /*8d80*/  FFMA.FTZ R150, R178, R187, R186 ;  /* 0x000000bbb2967223 */ /* 0x000fe200000100ba */
[C---:B------:R-:W-:Y:S01]  /*8d90*/  SHF.L.U32 R223, R173.reuse, 0x10, RZ ;  /* 0x00000010addf7819 */ /* 0x040fe200000006ff */
[----:B------:R-:W-:Y:S01]  /*8da0*/  FMUL.FTZ R149, R54, R149 ;  /* 0x0000009536957220 */ /* 0x000fe20000410000 */
        /* <DEDUP_REMOVED lines=21> */
[----:B------:R-:W-:-:S03]  /*8f00*/  PRMT R223, R27, 0x7632, R223 ;  /* 0x000076321bdf7816 */ /* 0x000fc600000000df */
[----:B------:R-:W-:Y:S01]  /*8f10*/  FMUL.FTZ R152, R152, R180 ;  /* 0x000000b498987220 */ /* 0x000fe20000410000 */
[----:B------:R-:W-:-:S03]  /*8f20*/  SHF.L.U32 R223, R223, 0x10, RZ ;  /* 0x00000010dfdf7819 */ /* 0x000fc600000006ff */
[----:B------:R-:W-:Y:S01]  /*8f30*/  FFMA.FTZ R174, R152, R174, R153 ;  /* 0x000000ae98ae7223 */ /* 0x000fe20000010099 */
[-CC-:B------:R-:W-:Y:S01]  /*8f40*/  FFMA.FTZ R153, R182, R187.reuse, R186.reuse ;  /* 0x000000bbb6997223 */ /* 0x180fe200000100ba */
[----:B------:R-:W-:Y:S01]  /*8f50*/  FFMA.FTZ R186, R188, R187, R186 ;  /* 0x000000bbbcba7223 */ /* 0x000fe200000100ba */
[----:B------:R-:W-:Y:S01]  /*8f60*/  SHF.L.U32 R187, R27, 0x10, RZ ;  /* 0x000000101bbb7819 */ /* 0x000fe200000006ff */
[----:B------:R-:W-:Y:S01]  /*8f70*/  FMUL.FTZ R152, R57, R152 ;  /* 0x0000009839987220 */ /* 0x000fe20000410000 */
[----:B------:R-:W-:Y:S01]  /*8f80*/  FADD.FTZ R153, R191, -R153 ;  /* 0x80000099bf997221 */ /* 0x000fe20000010000 */
[----:B------:R-:W-:-:S03]  /*8f90*/  FADD.FTZ R186, R192, -R186 ;  /* 0x800000bac0ba7221 */ /* 0x000fc60000010000 */
[C---:B------:R-:W-:Y:S01]  /*8fa0*/  FFMA.FTZ R153, R181.reuse, R153, R223 ;  /* 0x00000099b5997223 */ /* 0x040fe200000100df */
[----:B------:R-:W-:-:S03]  /*8fb0*/  FFMA.FTZ R181, R181, R186, R187 ;  /* 0x000000bab5b57223 */ /* 0x000fc600000100bb */
[-C--:B------:R-:W-:Y:S01]  /*8fc0*/  FMUL.FTZ R153, R153, R180.reuse ;  /* 0x000000b499997220 */ /* 0x080fe20000410000 */
[----:B------:R-:W-:Y:S01]  /*8fd0*/  FMUL.FTZ R180, R181, R180 ;  /* 0x000000b4b5b47220 */ /* 0x000fe20000410000 */
[C---:B------:R-:W-:Y:S02]  /*8fe0*/  PRMT R181, R175.reuse, 0x7632, R181 ;  /* 0x00007632afb57816 */ /* 0x040fe400000000b5 */
[----:B------:R-:W-:Y:S02]  /*8ff0*/  SHF.L.U32 R175, R175, 0x10, RZ ;  /* 0x00000010afaf7819 */ /* 0x000fe400000006ff */
[----:B------:R-:W-:-:S03]  /*9000*/  SHF.L.U32 R181, R181, 0x10, RZ ;  /* 0x00000010b5b57819 */ /* 0x000fc600000006ff */
[----:B------:R-:W-:Y:S01]  /*9010*/  FFMA.FTZ R175, R180, R175, R154 ;  /* 0x000000afb4af7223 */ /* 0x000fe2000001009a */
[----:B------:R-:W-:Y:S01]  /*9020*/  FMUL.FTZ R154, R56, R173 ;  /* 0x000000ad389a7220 */ /* 0x000fe20000410000 */
[----:B------:R-:W-:Y:S01]  /*9030*/  FFMA.FTZ R223, R153, R181, R155 ;  /* 0x000000b599df7223 */ /* 0x000fe2000001009b */
[----:B------:R-:W-:Y:S01]  /*9040*/  FMUL.FTZ R155, R58, R180 ;  /* 0x000000b43a9b7220 */ /* 0x000fe20000410000 */
[----:B------:R-:W-:Y:S01]  /*9050*/  FMUL.FTZ R153, R59, R153 ;  /* 0x000000993b997220 */ /* 0x000fe20000410000 */
[----:B------:R-:W-:Y:S01]  /*9060*/  FMUL.FTZ R180, R52, R194 ;  /* 0x000000c234b47220 */ /* 0x000fe20000410000 */
[----:B------:R-:W-:-:S03]  /*9070*/  F2FP.BF16.F32.PACK_AB R154, R152, R154 ;  /* 0x0000009a989a723e */ /* 0x000fc600000010ff */
[----:B------:R-:W-:Y:S02]  /*9080*/  F2FP.BF16.F32.PACK_AB R155, R153, R155 ;  /* 0x0000009b999b723e */ /* 0x000fe400000010ff */
[----:B------:R-:W-:Y:S02]  /*9090*/  F2FP.BF16.F32.PACK_AB R153, R150, R149 ;  /* 0x000000959699723e */ /* 0x000fe400000010ff */
[----:B------:R-:W-:-:S07]  /*90a0*/  F2FP.BF16.F32.PACK_AB R152, R148, R180 ;  /* 0x000000b49498723e */ /* 0x000fce00000010ff */
.L_x_3810:
[----:B------:R-:W0:Y:S01]  /*90b0*/  @P1 LDC.64 R148, c[0x0][0x478] ;  /* 0x00011e00ff941b82 */ /* 0x000e220000000a00 */
[----:B------:R-:W-:Y:S01]  /*90c0*/  MOV R150, R251 ;  /* 0x000000fb00967202 */ /* 0x000fe20000000f00 */
        /* <DEDUP_REMOVED lines=10> */
[----:B------:R-:W-:-:S07]  /*9170*/  MOV R155, R223 ;  /* 0x000000df009b7202 */ /* 0x000fce0000000f00 */
.L_x_3794:
[----:B------:R-:W-:Y:S05]  /*9180*/  BSYNC.RECONVERGENT B1 ;  /* 0x0000000000017941 */ /* 0x000fea0003800200 */
.L_x_3780:
[----:B------:R-:W0:Y:S02]  /*9190*/  LDC.64 R172, c[0x0][0x380] ;  /* 0x0000e000ffac7b82 */ /* 0x000e240000000a00 */
[----:B0-----:R-:W-:-:S04]  /*91a0*/  LEA R249, R172, R249, 0x2 ;  /* 0x000000f9acf97211 */ /* 0x001fc800078e10ff */
[----:B------:R-:W-:-:S13]  /*91b0*/  ISETP.GE.AND P1, PT, R249, R173, PT ;  /* 0x000000adf900720c */ /* 0x000fda0003f26270 */
[----:B------:R-:W-:Y:S05]  /*91c0*/  @!P1 BRA `(.L_x_3811) ;  /* 0xffffff7800389947 */ /* 0x000fea000383ffff */
.L_x_3763:
[----:B------:R-:W-:Y:S05]  /*91d0*/  BSYNC B0 ;  /* 0x0000000000007941 */ /* 0x000fea0003800000 */
.L_x_3762:
[----:B------:R-:W2:Y:S01]  /*91e0*/  LDL.LU R23, [R1] ;  /* 0x0000000001177983 */ /* 0x000ea20000300800 */
[----:B------:R-:W-:Y:S01]  /*91f0*/  MOV R4, 0x400 ;  /* 0x0000040000047802 */ /* 0x000fe20000000f00 */
[----:B------:R-:W-:Y:S05]  /*9200*/  WARPSYNC.ALL ;  /* 0x0000000000007948 */ /* 0x000fea0003800000 */
[----:B------:R-:W0:Y:S01]  /*9210*/  S2R R173, SR_TID.X ;  /* 0x0000000000ad7919 */ /* 0x000e220000002100 */
[----:B------:R-:W1:Y:S01]  /*9220*/  S2UR UR4, SR_CTAID.X ;  /* 0x00000000000479c3 */ /* 0x000e620000002500 */
[----:B------:R-:W3:Y:S01]  /*9230*/  LDCU.128 UR16, c[0x0][0x440] ;  /* 0x00008800ff1077ac */ /* 0x000ee20008000c00 */
[----:B------:R-:W-:Y:S01]  /*9240*/  BSSY.RECONVERGENT B0, `(.L_x_3812) ;  /* 0x0000098000007945 */ /* 0x000fe20003800200 */
[----:B------:R-:W4:Y:S01]  /*9250*/  S2R R5, SR_CgaCtaId ;  /* 0x0000000000057919 */ /* 0x000f220000008800 */
[----:B0----5:R-:W-:-:S02]  /*9260*/  SHF.L.U32 R2, R173, 0x7, RZ ;  /* 0x00000007ad027819 */ /* 0x021fc400000006ff */
[----:B------:R-:W-:Y:S02]  /*9270*/  SHF.L.U32 R0, R173, 0x5, RZ ;  /* 0x00000005ad007819 */ /* 0x000fe400000006ff */
[----:B------:R-:W-:Y:S02]  /*9280*/  LOP3.LUT R3, R2, 0x3000, RZ, 0xc0, !PT ;  /* 0x0000300002037812 */ /* 0x000fe400078ec0ff */
[----:B----4-:R-:W-:Y:S02]  /*9290*/  LEA R5, R5, R4, 0x18 ;  /* 0x0000000405057211 */ /* 0x010fe400078ec0ff */
        /* <DEDUP_REMOVED lines=25> */
[----:B----4-:R-:W-:-:S03]  /*9430*/  FADD.FTZ R2, R2, R3 ;  /* 0x0000000302027221 */ /* 0x010fc60000010000 */
        /* <DEDUP_REMOVED lines=19> */
[----:B------:R-:W-:Y:S01]  /*9570*/  LDS R38, [R8+0x3e00] ;  /* 0x003e000008267984 */ /* 0x000fe20000000800 */
[----:B--2---:R-:W-:-:S03]  /*9580*/  MOV R172, R23 ;  /* 0x0000001700ac7202 */ /* 0x004fc60000000f00 */
        /* <DEDUP_REMOVED lines=11> */
[----:B-1----:R-:W-:Y:S01]  /*9640*/  IMAD R73, R172, UR4, RZ ;  /* 0x00000004ac497c24 */ /* 0x002fe2000f8e02ff */
        /* <DEDUP_REMOVED lines=87> */
.L_x_3813:
[----:B------:R-:W-:Y:S05]  /*9bc0*/  BSYNC.RECONVERGENT B0 ;  /* 0x0000000000007941 */ /* 0x000fea0003800200 */
.L_x_3812:
        /* <DEDUP_REMOVED lines=129> */
.L_x_3815:
[----:B------:R-:W-:Y:S05]  /*a3e0*/  BSYNC.RECONVERGENT B0 ;  /* 0x0000000000007941 */ /* 0x000fea0003800200 */
.L_x_3814:
        /* <DEDUP_REMOVED lines=18> */
.L_x_3817:
[----:B------:R-:W-:Y:S05]  /*a510*/  BSYNC.RECONVERGENT B0 ;  /* 0x0000000000007941 */ /* 0x000fea0003800200 */
.L_x_3816:
        /* <DEDUP_REMOVED lines=18> */
.L_x_3819:
[----:B------:R-:W-:Y:S05]  /*a640*/  BSYNC.RECONVERGENT B0 ;  /* 0x0000000000007941 */ /* 0x000fea0003800200 */
.L_x_3818:
        /* <DEDUP_REMOVED lines=18> */
.L_x_3821:
[----:B------:R-:W-:Y:S05]  /*a770*/  BSYNC.RECONVERGENT B0 ;  /* 0x0000000000007941 */ /* 0x000fea0003800200 */
.L_x_3820:
        /* <DEDUP_REMOVED lines=18> */
.L_x_3823:
[----:B------:R-:W-:Y:S05]  /*a8a0*/  BSYNC.RECONVERGENT B0 ;  /* 0x0000000000007941 */ /* 0x000fea0003800200 */
.L_x_3822:
        /* <DEDUP_REMOVED lines=18> */
.L_x_3825:
[----:B------:R-:W-:Y:S05]  /*a9d0*/  BSYNC.RECONVERGENT B0 ;  /* 0x0000000000007941 */ /* 0x000fea0003800200 */
.L_x_3824:
        /* <DEDUP_REMOVED lines=11> */
.L_x_3779:
        /* <DEDUP_REMOVED lines=8> */
.L_x_3827:
[----:B------:R-:W-:Y:S05]  /*ab10*/  BSYNC B1 ;  /* 0x0000000000017941 */ /* 0x000fea0003800000 */
.L_x_3826:
        /* <DEDUP_REMOVED lines=8> */
.L_x_3828:
[----:B------:R-:W-:Y:S01]  /*aba0*/  HFMA2 R174, -RZ, RZ, 0, 1.1920928955078125e-07 ;  /* 0x00000002ffae7431 */ /* 0x000fe200000001ff */
[----:B------:R-:W-:Y:S01]  /*abb0*/  MOV R175, R187 ;  /* 0x000000bb00af7202 */ /* 0x000fe20000000f00 */
[----:B------:R-:W-:-:S07]  /*abc0*/  FADD.FTZ R186, R194, R186 ;  /* 0x000000bac2ba7221 */ /* 0x000fce0000010000 */
[----:B------:R-:W-:Y:S05]  /*abd0*/  WARPSYNC.COLLECTIVE R172, `(.L_x_3829) ;  /* 0x00000000ac087348 */ /* 0x000fea0003c00000 */
[----:B------:R0:W1:Y:S02]  /*abe0*/  SHFL.BFLY P6, R194, R175, R174, R173 ;  /* 0x0c0000aeafc27389 */ /* 0x00006400000c00ad */
[----:B01----:R-:W-:Y:S05]  /*abf0*/  ENDCOLLECTIVE ;  /* 0x000000000000791b */ /* 0x003fea0003800000 */
.L_x_3829:
[----:B------:R-:W-:Y:S01]  /*ac00*/  MOV R175, R186 ;  /* 0x000000ba00af7202 */ /* 0x000fe20000000f00 */
[----:B------:R-:W-:-:S07]  /*ac10*/  FADD.FTZ R187, R187, R194 ;  /* 0x000000c2bbbb7221 */ /* 0x000fce0000010000 */
[----:B------:R-:W-:Y:S05]  /*ac20*/  WARPSYNC.COLLECTIVE R172, `(.L_x_3830) ;  /* 0x00000000ac087348 */ /* 0x000fea0003c00000 */
[----:B------:R0:W1:Y:S02]  /*ac30*/  SHFL.BFLY P6, R194, R175, R174, R173 ;  /* 0x0c0000aeafc27389 */ /* 0x00006400000c00ad */
[----:B01----:R-:W-:Y:S05]  /*ac40*/  ENDCOLLECTIVE ;  /* 0x000000000000791b */ /* 0x003fea0003800000 */
.L_x_3830:
[----:B------:R-:W-:Y:S01]  /*ac50*/  HFMA2 R174, -RZ, RZ, 0, 2.384185791015625e-07 ;  /* 0x00000004ffae7431 */ /* 0x000fe200000001ff */
[----:B------:R-:W-:Y:S01]  /*ac60*/  MOV R175, R187 ;  /* 0x000000bb00af7202 */ /* 0x000fe20000000f00 */
[----:B------:R-:W-:-:S07]  /*ac70*/  FADD.FTZ R186, R186, R194 ;  /* 0x000000c2baba7221 */ /* 0x000fce0000010000 */
[----:B------:R-:W-:Y:S05]  /*ac80*/  WARPSYNC.COLLECTIVE R172, `(.L_x_3831) ;  /* 0x00000000ac087348 */ /* 0x000fea0003c00000 */
[----:B------:R0:W1:Y:S02]  /*ac90*/  SHFL.BFLY P6, R194, R175, R174, R173 ;  /* 0x0c0000aeafc27389 */ /* 0x00006400000c00ad */
[----:B01----:R-:W-:Y:S05]  /*aca0*/  ENDCOLLECTIVE ;  /* 0x000000000000791b */ /* 0x003fea0003800000 */
.L_x_3831:
[----:B------:R-:W-:Y:S01]  /*acb0*/  MOV R175, R186 ;  /* 0x000000ba00af7202 */ /* 0x000fe20000000f00 */
[----:B------:R-:W-:-:S07]  /*acc0*/  FADD.FTZ R187, R187, R194 ;  /* 0x000000c2bbbb7221 */ /* 0x000fce0000010000 */
[----:B------:R-:W-:Y:S05]  /*acd0*/  WARPSYNC.COLLECTIVE R172, `(.L_x_3832) ;  /* 0x00000000ac087348 */ /* 0x000fea0003c00000 */
[----:B------:R0:W1:Y:S02]  /*ace0*/  SHFL.BFLY P6, R194, R175, R174, R173 ;  /* 0x0c0000aeafc27389 */ /* 0x00006400000c00ad */
[----:B01----:R-:W-:Y:S05]  /*acf0*/  ENDCOLLECTIVE ;  /* 0x000000000000791b */ /* 0x003fea0003800000 */
.L_x_3832:
[----:B------:R-:W-:Y:S01]  /*ad00*/  HFMA2 R174, -RZ, RZ, 0, 4.76837158203125e-07 ;  /* 0x00000008ffae7431 */ /* 0x000fe200000001ff */
[----:B------:R-:W-:Y:S01]  /*ad10*/  MOV R175, R187 ;  /* 0x000000bb00af7202 */ /* 0x000fe20000000f00 */
[----:B------:R-:W-:-:S07]  /*ad20*/  FADD.FTZ R186, R186, R194 ;  /* 0x000000c2baba7221 */ /* 0x000fce0000010000 */
[----:B------:R-:W-:Y:S05]  /*ad30*/  WARPSYNC.COLLECTIVE R172, `(.L_x_3833) ;  /* 0x00000000ac087348 */ /* 0x000fea0003c00000 */
[----:B------:R0:W1:Y:S02]  /*ad40*/  SHFL.BFLY P6, R194, R175, R174, R173 ;  /* 0x0c0000aeafc27389 */ /* 0x00006400000c00ad */
[----:B01----:R-:W-:Y:S05]  /*ad50*/  ENDCOLLECTIVE ;  /* 0x000000000000791b */ /* 0x003fea0003800000 */
.L_x_3833:
[----:B------:R-:W-:Y:S01]  /*ad60*/  MOV R175, R186 ;  /* 0x000000ba00af7202 */ /* 0x000fe20000000f00 */
[----:B------:R-:W-:-:S07]  /*ad70*/  FADD.FTZ R187, R187, R194 ;  /* 0x000000c2bbbb7221 */ /* 0x000fce0000010000 */
[----:B------:R-:W-:Y:S05]  /*ad80*/  WARPSYNC.COLLECTIVE R172, `(.L_x_3834) ;  /* 0x00000000ac087348 */ /* 0x000fea0003c00000 */
[----:B------:R0:W1:Y:S02]  /*ad90*/  SHFL.BFLY P6, R194, R175, R174, R173 ;  /* 0x0c0000aeafc27389 */ /* 0x00006400000c00ad */
[----:B01----:R-:W-:Y:S05]  /*ada0*/  ENDCOLLECTIVE ;  /* 0x000000000000791b */ /* 0x003fea0003800000 */
.L_x_3834:
[----:B------:R-:W-:Y:S01]  /*adb0*/  HFMA2 R174, -RZ, RZ, 0, 9.5367431640625e-07 ;  /* 0x00000010ffae7431 */ /* 0x000fe200000001ff */
[----:B------:R-:W-:Y:S01]  /*adc0*/  MOV R175, R187 ;  /* 0x000000bb00af7202 */ /* 0x000fe20000000f00 */
[----:B------:R-:W-:-:S07]  /*add0*/  FADD.FTZ R186, R186, R194 ;  /* 0x000000c2baba7221 */ /* 0x000fce0000010000 */
[----:B------:R-:W-:Y:S05]  /*ade0*/  WARPSYNC.COLLECTIVE R172, `(.L_x_3835) ;  /* 0x00000000ac087348 */ /* 0x000fea0003c00000 */
[----:B------:R0:W1:Y:S02]  /*adf0*/  SHFL.BFLY P6, R194, R175, R174, R173 ;  /* 0x0c0000aeafc27389 */ /* 0x00006400000c00ad */
[----:B01----:R-:W-:Y:S05]  /*ae00*/  ENDCOLLECTIVE ;  /* 0x000000000000791b */ /* 0x003fea0003800000 */
.L_x_3835:
[----:B------:R-:W-:Y:S02]  /*ae10*/  MOV R175, R186 ;  /* 0x000000ba00af7202 */ /* 0x000fe40000000f00 */
[----:B------:R-:W-:-:S07]  /*ae20*/  MOV R223, R194 ;  /* 0x000000c200df7202 */ /* 0x000fce0000000f00 */
[----:B------:R-:W-:Y:S05]  /*ae30*/  WARPSYNC.COLLECTIVE R172, `(.L_x_3836) ;  /* 0x00000000ac087348 */ /* 0x000fea0003c00000 */
[----:B------:R0:W1:Y:S02]  /*ae40*/  SHFL.BFLY P6, R194, R175, R174, R173 ;  /* 0x0c0000aeafc27389 */ /* 0x00006400000c00ad */
[----:B01----:R-:W-:Y:S05]  /*ae50*/  ENDCOLLECTIVE ;  /* 0x000000000000791b */ /* 0x003fea0003800000 */
.L_x_3836:
[----:B------:R-:W-:Y:S01]  /*ae60*/  MOV R172, R194 ;  /* 0x000000c200ac7202 */ /* 0x000fe20000000f00 */
[----:B------:R-:W-:Y:S06]  /*ae70*/  BRA `(.L_x_3837) ;  /* 0xffffff8c00a47947 */ /* 0x000fec000383ffff */
.L_x_3838:
        /* <DEDUP_REMOVED lines=16> */
.L_x_19990:


//--------------------- .text._ZN10layer_norm13ln_bwd_kernelINS_13Kernel_traitsIf13__nv_bfloat16S2_S2_fjLj1024ELj1ELj4ELj1ELj16ENS_18Kernel_traits_baseILj1024EfS2_S2_S2_fjLj128EEEEELb0ELb1ELb0ELb1EEEvNS_9BwdParamsE --------------------------
	.section	.text._ZN10layer_norm13ln_bwd_kernelINS_13Kernel_traitsIf13__nv_bfloat16S2_S2_fjLj1024ELj1ELj4ELj1ELj16ENS_18Kernel_traits_baseILj1024EfS2_S2_S2_fjLj128EEEEELb0ELb1ELb0ELb1EEEvNS_9BwdParamsE,"ax",@progbits
	.align	128
        .global         _ZN10layer_norm13ln_bwd_kernelINS_13Kernel_traitsIf13__nv_bfloat16S2_S2_fjLj1024ELj1ELj4ELj1ELj16ENS_18Kernel_traits_baseILj1024EfS2_S2_S2_fjLj128EEEEELb0ELb1ELb0ELb1EEEvNS_9BwdParamsE
        .type           _ZN10layer_norm13ln_bwd_kernelINS_13Kernel_traitsIf13__nv_bfloat16S2_S2_fjLj1024ELj1ELj4ELj1ELj16ENS_18Kernel_traits_baseILj1024EfS2_S2_S2_fjLj128EEEEELb0ELb1ELb0ELb1EEEvNS_9BwdParamsE,@function
        .size           _ZN10layer_norm13ln_bwd_kernelINS_13Kernel_traitsIf13__nv_bfloat16S2_S2_fjLj1024ELj1ELj4ELj1ELj16ENS_18Kernel_traits_baseILj1024EfS2_S2_S2_fjLj128EEEEELb0ELb1ELb0ELb1EEEvNS_9BwdParamsE,(.L_x_19991 - _ZN10layer_norm13ln_bwd_kernelINS_13Kernel_traitsIf13__nv_bfloat16S2_S2_fjLj1024ELj1ELj4ELj1ELj16ENS_18Kernel_traits_baseILj1024EfS2_S2_S2_fjLj128EEEEELb0ELb1ELb0ELb1EEEvNS_9BwdParamsE)
        .other          _ZN10layer_norm13ln_bwd_kernelINS_13Kernel_traitsIf13__nv_bfloat16S2_S2_fjLj1024ELj1ELj4ELj1ELj16ENS_18Kernel_traits_baseILj1024EfS2_S2_S2_fjLj128EEEEELb0ELb1ELb0ELb1EEEvNS_9BwdParamsE,@"STO_CUDA_ENTRY STV_DEFAULT"
_ZN10layer_norm13ln_bwd_kernelINS_13Kernel_traitsIf13__nv_bfloat16S2_S2_fjLj1024ELj1ELj4ELj1ELj16ENS_18Kernel_traits_baseILj1024EfS2_S2_S2_fjLj128EEEEELb0ELb1ELb0ELb1EEEvNS_9BwdParamsE:
.text._ZN10layer_norm13ln_bwd_kernelINS_13Kernel_traitsIf13__nv_bfloat16S2_S2_fjLj1024ELj1ELj4ELj1ELj16ENS_18Kernel_traits_baseILj1024EfS2_S2_S2_fjLj128EEEEELb0ELb1ELb0ELb1EEEvNS_9BwdParamsE:
        /* <DEDUP_REMOVED lines=70> */
[----:B------:R-:W5:Y:S01]  /*0460*/  LDG.E.128 R36, desc[UR6][R2.64+0xc10] ;  /* 0x000c100602247981 */ /* 0x000f62000c1e1d00 */
[----:B--2---:R-:W-:-:S03]  /*0470*/  IMAD.WIDE.U32 R4, R7, 0x20, R4 ;  /* 0x0000002007047825 */ /* 0x004fc600078e0004 */
[----:B------:R-:W5:Y:S04]  /*0480*/  LDG.E.128 R40, desc[UR6][R2.64+0xc00] ;  /* 0x000c000602287981 */ /* 0x000f68000c1e1d00 */
[----:B------:R-:W5:Y:S04]  /*0490*/  LDG.E.128 R44, desc[UR6][R2.64+0x810] ;  /* 0x00081006022c7981 */ /* 0x000f68000c1e1d00 */
[----:B------:R-:W5:Y:S04]  /*04a0*/  LDG.E.128 R48, desc[UR6][R2.64+0x800] ;  /* 0x0008000602307981 */ /* 0x000f68000c1e1d00 */
[----:B------:R-:W5:Y:S04]  /*04b0*/  LDG.E.128 R52, desc[UR6][R2.64+0x410] ;  /* 0x0004100602347981 */ /* 0x000f68000c1e1d00 */
[----:B------:R-:W5:Y:S04]  /*04c0*/  LDG.E.128 R56, desc[UR6][R2.64+0x400] ;  /* 0x0004000602387981 */ /* 0x000f68000c1e1d00 */
[----:B------:R-:W5:Y:S04]  /*04d0*/  LDG.E.128 R60, desc[UR6][R2.64+0x10] ;  /* 0x00001006023c7981 */ /* 0x000f68000c1e1d00 */
[----:B------:R-:W5:Y:S04]  /*04e0*/  LDG.E.128 R64, desc[UR6][R2.64] ;  /* 0x0000000602407981 */ /* 0x000f68000c1e1d00 */
        /* <DEDUP_REMOVED lines=91> */
[----:B0-----:R-:W-:-:S07]  /*0aa0*/  CS2R R6, SRZ ;  /* 0x0000000000067805 */ /* 0x001fce000001ff00 */
.L_x_3863:
[----:B0-----:R-:W0:Y:S08]  /*0ab0*/  LDC.64 R120, c[0x0][0x3c0] ;  /* 0x0000f000ff787b82 */ /* 0x001e300000000a00 */
[----:B------:R-:W1:Y:S08]  /*0ac0*/  @P0 LDC.64 R2, c[0x0][0x3e0] ;  /* 0x0000f800ff020b82 */ /* 0x000e700000000a00 */
[----:B------:R-:W2:Y:S01]  /*0ad0*/  LDC.64 R122, c[0x0][0x3c8] ;  /* 0x0000f200ff7a7b82 */ /* 0x000ea20000000a00 */
[----:B0-----:R-:W-:-:S06]  /*0ae0*/  IMAD.WIDE R120, R152, 0x4, R120 ;  /* 0x0000000498787825 */ /* 0x001fcc00078e0278 */
[----:B------:R-:W3:Y:S01]  /*0af0*/  LDG.E R120, desc[UR6][R120.64] ;  /* 0x0000000678787981 */ /* 0x000ee2000c1e1900 */
[----:B-1----:R-:W-:-:S05]  /*0b00*/  @P0 IMAD.WIDE R2, R152, 0x2, R2 ;  /* 0x0000000298020825 */ /* 0x002fca00078e0202 */
[----:B------:R2:W4:Y:S01]  /*0b10*/  @P0 LDG.E.U16 R0, desc[UR6][R2.64] ;  /* 0x0000000602000981 */ /* 0x000522000c1e1500 */
[----:B------:R-:W0:Y:S01]  /*0b20*/  S2R R124, SR_TID.X ;  /* 0x00000000007c7919 */ /* 0x000e220000002100 */
[----:B------:R-:W-:-:S04]  /*0b30*/  ISETP.NE.U32.AND P1, PT, RZ, UR10, PT ;  /* 0x0000000aff007c0c */ /* 0x000fc8000bf25070 */
[----:B------:R-:W-:Y:S01]  /*0b40*/  ISETP.NE.AND.EX P1, PT, RZ, UR11, PT, P1 ;  /* 0x0000000bff007c0c */ /* 0x000fe2000bf25310 */
[----:B--2---:R-:W-:-:S04]  /*0b50*/  IMAD.WIDE R2, R152, 0x4, R122 ;  /* 0x0000000498027825 */ /* 0x004fc800078e027a */
[----:B------:R-:W-:Y:S01]  /*0b60*/  IMAD R122, R152, UR9, RZ ;  /* 0x00000009987a7c24 */ /* 0x000fe2000f8e02ff */
[----:B------:R-:W-:Y:S01]  /*0b70*/  ISETP.NE.AND P2, PT, RZ, UR8, PT ;  /* 0x00000008ff007c0c */ /* 0x000fe2000bf45270 */
[----:B-----5:R1:W5:Y:S03]  /*0b80*/  LDG.E R4, desc[UR6][R2.64] ;  /* 0x0000000602047981 */ /* 0x020366000c1e1900 */
[----:B------:R-:W-:-:S04]  /*0b90*/  SHF.R.S32.HI R123, RZ, 0x1f, R122 ;  /* 0x0000001fff7b7819 */ /* 0x000fc8000001147a */
[----:B------:R-:W-:Y:S02]  /*0ba0*/  LEA.HI R123, R123, R122, RZ, 0x3 ;  /* 0x0000007a7b7b7211 */ /* 0x000fe400078f18ff */
[----:B-1----:R-:W-:Y:S02]  /*0bb0*/  MOV R3, 0x3f800000 ;  /* 0x3f80000000037802 */ /* 0x002fe40000000f00 */
[----:B0-----:R-:W-:-:S04]  /*0bc0*/  LOP3.LUT R122, R124, 0x1f, RZ, 0xc0, !PT ;  /* 0x0000001f7c7a7812 */ /* 0x001fc800078ec0ff */
[----:B------:R-:W-:Y:S02]  /*0bd0*/  LEA.HI.SX32 R155, R123, R122, 0x1d ;  /* 0x0000007a7b9b7211 */ /* 0x000fe400078feaff */
[----:B---3--:R-:W-:Y:S02]  /*0be0*/  FSEL R202, R120, RZ, !P2 ;  /* 0x000000ff78ca7208 */ /* 0x008fe40005000000 */
[----:B----4-:R-:W-:Y:S01]  /*0bf0*/  @P0 SHF.L.U32 R3, R0, 0x10, RZ ;  /* 0x0000001000030819 */ /* 0x010fe200000006ff */
        /* <DEDUP_REMOVED lines=14> */
[----:B------:R-:W4:Y:S04]  /*0ce0*/  LDG.E.128 R132, desc[UR6][R132.64] ;  /* 0x0000000684847981 */ /* 0x000f28000c1e1d00 */
[----:B------:R-:W4:Y:S01]  /*0cf0*/  LDG.E.128 R136, desc[UR6][R136.64] ;  /* 0x0000000688887981 */ /* 0x000f22000c1e1d00 */
[----:B------:R-:W-:-:S06]  /*0d00*/  IMAD.WIDE.U32 R140, R154, 0x10, R148 ;  /* 0x000000109a8c7825 */ /* 0x000fcc00078e0094 */
[----:B------:R-:W4:Y:S01]  /*0d10*/  LDG.E.128 R140, desc[UR6][R140.64] ;  /* 0x000000068c8c7981 */ /* 0x000f22000c1e1d00 */
[----:B------:R-:W-:-:S04]  /*0d20*/  IMAD.WIDE.U32 R144, R153, 0x10, R148 ;  /* 0x0000001099907825 */ /* 0x000fc800078e0094 */
[----:B------:R-:W-:Y:S02]  /*0d30*/  IMAD.WIDE.U32 R148, R2, 0x10, R148 ;  /* 0x0000001002947825 */ /* 0x000fe400078e0094 */
[----:B------:R-:W4:Y:S04]  /*0d40*/  LDG.E.128 R144, desc[UR6][R144.64] ;  /* 0x0000000690907981 */ /* 0x000f28000c1e1d00 */
[----:B------:R-:W4:Y:S01]  /*0d50*/  LDG.E.128 R148, desc[UR6][R148.64] ;  /* 0x0000000694947981 */ /* 0x000f22000c1e1d00 */
[C---:B--2---:R-:W-:Y:S02]  /*0d60*/  PRMT R156, R123.reuse, 0x7632, R156 ;  /* 0x000076327b9c7816 */ /* 0x044fe4000000009c */
[----:B------:R-:W-:Y:S02]  /*0d70*/  SHF.L.U32 R123, R123, 0x10, RZ ;  /* 0x000000107b7b7819 */ /* 0x000fe400000006ff */
[----:B---3--:R-:W-:-:S02]  /*0d80*/  SHF.L.U32 R187, R126, 0x10, RZ ;  /* 0x000000107ebb7819 */ /* 0x008fc400000006ff */
        /* <DEDUP_REMOVED lines=8> */
[----:B----4-:R-:W-:Y:S01]  /*0e10*/  SHF.L.U32 R183, R128, 0x10, RZ ;  /* 0x0000001080b77819 */ /* 0x010fe200000006ff */
[----:B------:R-:W-:Y:S01]  /*0e20*/  FMUL.FTZ R168, R4, R168 ;  /* 0x000000a804a87220 */ /* 0x000fe20000410000 */
[----:B------:R-:W-:Y:S01]  /*0e30*/  SHF.L.U32 R181, R129, 0x10, RZ ;  /* 0x0000001081b57819 */ /* 0x000fe200000006ff */
[----:B------:R-:W-:Y:S01]  /*0e40*/  FADD.FTZ R188, -R202, R193 ;  /* 0x000000c1cabc7221 */ /* 0x000fe20000010100 */
[----:B------:R-:W-:Y:S01]  /*0e50*/  SHF.L.U32 R171, R130, 0x10, RZ ;  /* 0x0000001082ab7819 */ /* 0x000fe200000006ff */
[C---:B------:R-:W-:Y:S01]  /*0e60*/  FMUL.FTZ R166, R4.reuse, R166 ;  /* 0x000000a604a67220 */ /* 0x040fe20000410000 */
[----:B------:R-:W-:Y:S01]  /*0e70*/  PRMT R124, R133, 0x7632, R124 ;  /* 0x00007632857c7816 */ /* 0x000fe2000000007c */
[----:B------:R-:W-:Y:S01]  /*0e80*/  FMUL.FTZ R188, R4, R188 ;  /* 0x000000bc04bc7220 */ /* 0x000fe20000410000 */
[----:B------:R-:W-:-:S02]  /*0e90*/  PRMT R189, R120, 0x7632, R189 ;  /* 0x0000763278bd7816 */ /* 0x000fc400000000bd */
[----:B------:R-:W-:Y:S02]  /*0ea0*/  SHF.L.U32 R195, R120, 0x10, RZ ;  /* 0x0000001078c37819 */ /* 0x000fe400000006ff */
[C---:B------:R-:W-:Y:S02]  /*0eb0*/  PRMT R158, R122.reuse, 0x7632, R158 ;  /* 0x000076327a9e7816 */ /* 0x040fe4000000009e */
[----:B------:R-:W-:Y:S01]  /*0ec0*/  SHF.L.U32 R185, R122, 0x10, RZ ;  /* 0x000000107ab97819 */ /* 0x000fe200000006ff */
[----:B------:R-:W-:Y:S01]  /*0ed0*/  FADD.FTZ R0, -R202, R195 ;  /* 0x000000c3ca007221 */ /* 0x000fe20000010100 */
[----:B------:R-:W-:Y:S02]  /*0ee0*/  PRMT R177, R126, 0x7632, R177 ;  /* 0x000076327eb17816 */ /* 0x000fe400000000b1 */
[----:B------:R-:W-:Y:S01]  /*0ef0*/  PRMT R121, R128, 0x7632, R121 ;  /* 0x0000763280797816 */ /* 0x000fe20000000079 */
[----:B------:R-:W-:Y:S01]  /*0f00*/  FMUL.FTZ R0, R4, R0 ;  /* 0x0000000004007220 */ /* 0x000fe20000410000 */
[----:B------:R-:W-:Y:S01]  /*0f10*/  PRMT R175, R125, 0x7632, R175 ;  /* 0x000076327daf7816 */ /* 0x000fe200000000af */
[----:B------:R-:W-:Y:S01]  /*0f20*/  FADD.FTZ R185, -R202, R185 ;  /* 0x000000b9cab97221 */ /* 0x000fe20000010100 */
[----:B------:R-:W-:-:S02]  /*0f30*/  PRMT R179, R127, 0x7632, R179 ;  /* 0x000076327fb37816 */ /* 0x000fc400000000b3 */
[----:B------:R-:W-:Y:S01]  /*0f40*/  SHF.L.U32 R169, R127, 0x10, RZ ;  /* 0x000000107fa97819 */ /* 0x000fe200000006ff */
[----:B------:R-:W-:Y:S01]  /*0f50*/  FMUL.FTZ R185, R4, R185 ;  /* 0x000000b904b97220 */ /* 0x000fe20000410000 */
[----:B------:R-:W-:Y:S02]  /*0f60*/  PRMT R159, R129, 0x7632, R159 ;  /* 0x00007632819f7816 */ /* 0x000fe4000000009f */
[----:B------:R-:W-:Y:S01]  /*0f70*/  PRMT R128, R130, 0x7632, R128 ;  /* 0x0000763282807816 */ /* 0x000fe20000000080 */
[----:B------:R-:W-:Y:S01]  /*0f80*/  FADD.FTZ R169, -R202, R169 ;  /* 0x000000a9caa97221 */ /* 0x000fe20000010100 */
[----:B------:R-:W-:Y:S02]  /*0f90*/  PRMT R120, R131, 0x7632, R120 ;  /* 0x0000763283787816 */ /* 0x000fe40000000078 */
[----:B------:R-:W-:Y:S01]  /*0fa0*/  PRMT R122, R132, 0x7632, R122 ;  /* 0x00007632847a7816 */ /* 0x000fe2000000007a */
[----:B------:R-:W-:Y:S01]  /*0fb0*/  FMUL.FTZ R169, R4, R169 ;  /* 0x000000a904a97220 */ /* 0x000fe20000410000 */
[----:B------:R-:W-:-:S02]  /*0fc0*/  PRMT R126, R134, 0x7632, R126 ;  /* 0x00007632867e7816 */ /* 0x000fc4000000007e */
[C---:B------:R-:W-:Y:S02]  /*0fd0*/  PRMT R127, R135.reuse, 0x7632, R127 ;  /* 0x00007632877f7816 */ /* 0x040fe4000000007f */
[----:B------:R-:W-:Y:S02]  /*0fe0*/  SHF.L.U32 R129, R132, 0x10, RZ ;  /* 0x0000001084817819 */ /* 0x000fe400000006ff */
[----:B------:R-:W-:Y:S01]  /*0ff0*/  SHF.L.U32 R163, R134, 0x10, RZ ;  /* 0x0000001086a37819 */ /* 0x000fe200000006ff */
[C---:B------:R-:W-:Y:S01]  /*1000*/  FADD.FTZ R134, -R202.reuse, R171 ;  /* 0x000000abca867221 */ /* 0x040fe20000010100 */
[----:B------:R-:W-:Y:S01]  /*1010*/  SHF.L.U32 R165, R135, 0x10, RZ ;  /* 0x0000001087a57819 */ /* 0x000fe200000006ff */
[----:B------:R-:W-:Y:S01]  /*1020*/  FADD.FTZ R135, -R202, R181 ;  /* 0x000000b5ca877221 */ /* 0x000fe20000010100 */
[----:B------:R-:W-:Y:S01]  /*1030*/  SHF.L.U32 R123, R156, 0x10, RZ ;  /* 0x000000109c7b7819 */ /* 0x000fe200000006ff */
[----:B------:R-:W-:Y:S01]  /*1040*/  FADD.FTZ R156, -R202, R183 ;  /* 0x000000b7ca9c7221 */ /* 0x000fe20000010100 */
[----:B------:R-:W-:Y:S01]  /*1050*/  SHF.L.U32 R187, R124, 0x10, RZ ;  /* 0x000000107cbb7819 */ /* 0x000fe200000006ff */
[C---:B------:R-:W-:Y:S01]  /*1060*/  FADD.FTZ R130, -R202.reuse, R163 ;  /* 0x000000a3ca827221 */ /* 0x040fe20000010100 */
[----:B------:R-:W-:Y:S01]  /*1070*/  SHF.L.U32 R167, R125, 0x10, RZ ;  /* 0x000000107da77819 */ /* 0x000fe200000006ff */
[C---:B------:R-:W-:Y:S01]  /*1080*/  FADD.FTZ R180, -R202.reuse, R123 ;  /* 0x0000007bcab47221 */ /* 0x040fe20000010100 */
[----:B------:R-:W-:Y:S01]  /*1090*/  SHF.L.U32 R131, R131, 0x10, RZ ;  /* 0x0000001083837819 */ /* 0x000fe200000006ff */
[C---:B------:R-:W-:Y:S01]  /*10a0*/  FADD.FTZ R204, -R202.reuse, R187 ;  /* 0x000000bbcacc7221 */ /* 0x040fe20000010100 */
[----:B------:R-:W-:Y:S01]  /*10b0*/  SHF.L.U32 R161, R133, 0x10, RZ ;  /* 0x0000001085a17819 */ /* 0x000fe200000006ff */
[C---:B------:R-:W-:Y:S01]  /*10c0*/  FADD.FTZ R167, -R202.reuse, R167 ;  /* 0x000000a7caa77221 */ /* 0x040fe20000010100 */
        /* <DEDUP_REMOVED lines=41> */
[----:B------:R-:W-:Y:S01]  /*1360*/  PRMT R218, R138, 0x7632, R218 ;  /* 0x000076328ada7816 */ /* 0x000fe200000000da */
[----:B------:R-:W-:Y:S01]  /*1370*/  FMUL.FTZ R186, R4, R186 ;  /* 0x000000ba04ba7220 */ /* 0x000fe20000410000 */
[----:B------:R-:W-:Y:S01]  /*1380*/  SHF.L.U32 R126, R138, 0x10, RZ ;  /* 0x000000108a7e7819 */ /* 0x000fe200000006ff */
[----:B------:R-:W-:Y:S01]  /*1390*/  FFMA.FTZ R138, R0, R194, RZ ;  /* 0x000000c2008a7223 */ /* 0x000fe200000100ff */
[C---:B------:R-:W-:Y:S01]  /*13a0*/  PRMT R217, R139.reuse, 0x7632, R217 ;  /* 0x000076328bd97816 */ /* 0x040fe200000000d9 */
[----:B------:R-:W-:Y:S01]  /*13b0*/  FMUL.FTZ R193, R66, R125 ;  /* 0x0000007d42c17220 */ /* 0x000fe20000410000 */
[----:B------:R-:W-:Y:S01]  /*13c0*/  SHF.L.U32 R127, R139, 0x10, RZ ;  /* 0x000000108b7f7819 */ /* 0x000fe200000006ff */
[----:B------:R-:W-:Y:S01]  /*13d0*/  FADD.FTZ R139, RZ, R194 ;  /* 0x000000c2ff8b7221 */ /* 0x000fe20000010000 */
        /* <DEDUP_REMOVED lines=8> */
[----:B------:R-:W-:Y:S01]  /*1460*/  FMUL.FTZ R183, R61, R218 ;  /* 0x000000da3db77220 */ /* 0x000fe20000410000 */
[----:B------:R-:W-:Y:S01]  /*1470*/  FMUL.FTZ R182, R4, R182 ;  /* 0x000000b604b67220 */ /* 0x000fe20000410000 */
[----:B------:R-:W-:Y:S01]  /*1480*/  FFMA.FTZ R138, R186, R187, R138 ;  /* 0x000000bbba8a7223 */ /* 0x000fe2000001008a */
[----:B------:R-:W-:Y:S01]  /*1490*/  FADD.FTZ R139, R139, R187 ;  /* 0x000000bb8b8b7221 */ /* 0x000fe20000010000 */
[----:B------:R-:W-:Y:S01]  /*14a0*/  SHF.L.U32 R217, R217, 0x10, RZ ;  /* 0x00000010d9d97819 */ /* 0x000fe200000006ff */
[----:B------:R-:W-:Y:S01]  /*14b0*/  FMUL.FTZ R191, R62, R127 ;  /* 0x0000007f3ebf7220 */ /* 0x000fe20000410000 */
[----:B------:R-:W-:Y:S01]  /*14c0*/  FFMA.FTZ R138, R185, R192, R138 ;  /* 0x000000c0b98a7223 */ /* 0x000fe2000001008a */
[----:B------:R-:W-:Y:S01]  /*14d0*/  FADD.FTZ R139, R139, R192 ;  /* 0x000000c08b8b7221 */ /* 0x000fe20000010000 */
[----:B------:R-:W-:Y:S01]  /*14e0*/  PRMT R216, R140, 0x7632, R216 ;  /* 0x000076328cd87816 */ /* 0x000fe200000000d8 */
[----:B------:R-:W-:Y:S01]  /*14f0*/  FMUL.FTZ R181, R63, R217 ;  /* 0x000000d93fb57220 */ /* 0x000fe20000410000 */
[----:B------:R-:W-:Y:S01]  /*1500*/  FFMA.FTZ R138, R182, R183, R138 ;  /* 0x000000b7b68a7223 */ /* 0x000fe2000001008a */
[----:B------:R-:W-:Y:S01]  /*1510*/  FADD.FTZ R139, R139, R183 ;  /* 0x000000b78b8b7221 */ /* 0x000fe20000010000 */
[----:B------:R-:W-:Y:S01]  /*1520*/  SHF.L.U32 R140, R140, 0x10, RZ ;  /* 0x000000108c8c7819 */ /* 0x000fe200000006ff */
        /* <DEDUP_REMOVED lines=53> */
[----:B------:R-:W-:Y:S01]  /*1880*/  FADD.FTZ R139, R139, R142 ;  /* 0x0000008e8b8b7221 */ /* 0x000fe20000010000 */
[----:B------:R-:W-:Y:S01]  /*1890*/  PRMT R206, R150, 0x7632, R206 ;  /* 0x0000763296ce7816 */ /* 0x000fe200000000ce */
[----:B------:R-:W-:Y:S01]  /*18a0*/  FFMA.FTZ R138, R146, R142, R138 ;  /* 0x0000008e928a7223 */ /* 0x000fe2000001008a */
[----:B------:R-:W-:Y:S01]  /*18b0*/  SHF.L.U32 R201, R150, 0x10, RZ ;  /* 0x0000001096c97819 */ /* 0x000fe200000006ff */
[----:B------:R-:W-:Y:S01]  /*18c0*/  FMUL.FTZ R150, R49, R212 ;  /* 0x000000d431967220 */ /* 0x000fe20000410000 */
[C---:B------:R-:W-:Y:S01]  /*18d0*/  PRMT R205, R151.reuse, 0x7632, R205 ;  /* 0x0000763297cd7816 */ /* 0x040fe200000000cd */
        /* <DEDUP_REMOVED lines=9> */
[----:B------:R-:W-:Y:S01]  /*1970*/  FADD.FTZ R139, R139, R143 ;  /* 0x0000008f8b8b7221 */ /* 0x000fe20000010000 */
[----:B------:R-:W-:Y:S01]  /*1980*/  PRMT R208, R148, 0x7632, R208 ;  /* 0x0000763294d07816 */ /* 0x000fe200000000d0 */
[----:B------:R-:W-:Y:S01]  /*1990*/  FMUL.FTZ R144, R44, R197 ;  /* 0x000000c52c907220 */ /* 0x000fe20000410000 */
        /* <DEDUP_REMOVED lines=18> */
[C---:B------:R-:W-:Y:S01]  /*1ac0*/  FMUL.FTZ R136, R4.reuse, R222 ;  /* 0x000000de04887220 */ /* 0x040fe20000410000 */
[C---:B------:R-:W-:Y:S01]  /*1ad0*/  FMUL.FTZ R137, R4.reuse, R204 ;  /* 0x000000cc04897220 */ /* 0x040fe20000410000 */
[----:B------:R-:W-:Y:S01]  /*1ae0*/  FMUL.FTZ R158, R47, R209 ;  /* 0x000000d12f9e7220 */ /* 0x000fe20000410000 */
[----:B------:R-:W-:Y:S01]  /*1af0*/  FMUL.FTZ R161, R4, R161 ;  /* 0x000000a104a17220 */ /* 0x000fe20000410000 */
[----:B------:R-:W-:Y:S01]  /*1b00*/  FADD.FTZ R222, R139, R145 ;  /* 0x000000918bde7221 */ /* 0x000fe20000010000 */
[----:B------:R-:W-:Y:S01]  /*1b10*/  FFMA.FTZ R204, R149, R145, R138 ;  /* 0x0000009195cc7223 */ /* 0x000fe2000001008a */
[----:B------:R-:W-:Y:S01]  /*1b20*/  SHF.L.U32 R208, R208, 0x10, RZ ;  /* 0x00000010d0d07819 */ /* 0x000fe200000006ff */
[C---:B------:R-:W-:Y:S01]  /*1b30*/  FMUL.FTZ R138, R4.reuse, R203 ;  /* 0x000000cb048a7220 */ /* 0x040fe20000410000 */
[----:B------:R-:W-:Y:S01]  /*1b40*/  FMUL.FTZ R139, R4, R202 ;  /* 0x000000ca048b7220 */ /* 0x000fe20000410000 */
        /* <DEDUP_REMOVED lines=66> */
.L_x_3842:
        /* <DEDUP_REMOVED lines=30> */
[----:B---3--:R-:W-:-:S02]  /*2150*/  SHF.L.U32 R187, R126, 0x10, RZ ;  /* 0x000000107ebb7819 */ /* 0x008fc400000006ff */
[C---:B------:R-:W-:Y:S02]  /*2160*/  PRMT R173, R124.reuse, 0x7632, R173 ;  /* 0x000076327cad7816 */ /* 0x040fe400000000ad */
[----:B------:R-:W-:Y:S02]  /*2170*/  SHF.L.U32 R191, R124, 0x10, RZ ;  /* 0x000000107cbf7819 */ /* 0x000fe400000006ff */
[C---:B----4-:R-:W-:Y:S02]  /*2180*/  PRMT R189, R120.reuse, 0x7632, R189 ;  /* 0x0000763278bd7816 */ /* 0x050fe400000000bd */
[----:B------:R-:W-:Y:S01]  /*2190*/  SHF.L.U32 R195, R120, 0x10, RZ ;  /* 0x0000001078c37819 */ /* 0x000fe200000006ff */
[----:B------:R-:W-:Y:S01]  /*21a0*/  FADD.FTZ R168, -R202, R187 ;  /* 0x000000bbcaa87221 */ /* 0x000fe20000010100 */
[----:B------:R-:W-:Y:S02]  /*21b0*/  PRMT R124, R133, 0x7632, R124 ;  /* 0x00007632857c7816 */ /* 0x000fe4000000007c */
[----:B------:R-:W-:-:S02]  /*21c0*/  PRMT R158, R122, 0x7632, R158 ;  /* 0x000076327a9e7816 */ /* 0x000fc4000000009e */
[----:B------:R-:W-:Y:S01]  /*21d0*/  SHF.L.U32 R187, R124, 0x10, RZ ;  /* 0x000000107cbb7819 */ /* 0x000fe200000006ff */
[----:B------:R-:W-:Y:S01]  /*21e0*/  FADD.FTZ R0, -R202, R195 ;  /* 0x000000c3ca007221 */ /* 0x000fe20000010100 */
[----:B------:R-:W-:Y:S02]  /*21f0*/  PRMT R156, R123, 0x7632, R156 ;  /* 0x000076327b9c7816 */ /* 0x000fe4000000009c */
[----:B------:R-:W-:Y:S02]  /*2200*/  SHF.L.U32 R189, R189, 0x10, RZ ;  /* 0x00000010bdbd7819 */ /* 0x000fe400000006ff */
[C---:B------:R-:W-:Y:S02]  /*2210*/  PRMT R220, R136.reuse, 0x7632, R220 ;  /* 0x0000763288dc7816 */ /* 0x040fe400000000dc */
[----:B------:R-:W-:Y:S02]  /*2220*/  SHF.L.U32 R124, R136, 0x10, RZ ;  /* 0x00000010887c7819 */ /* 0x000fe400000006ff */
[----:B------:R-:W-:-:S02]  /*2230*/  SHF.L.U32 R123, R123, 0x10, RZ ;  /* 0x000000107b7b7819 */ /* 0x000fc400000006ff */
[C---:B------:R-:W-:Y:S02]  /*2240*/  PRMT R175, R125.reuse, 0x7632, R175 ;  /* 0x000076327daf7816 */ /* 0x040fe400000000af */
[----:B------:R-:W-:Y:S02]  /*2250*/  SHF.L.U32 R167, R125, 0x10, RZ ;  /* 0x000000107da77819 */ /* 0x000fe400000006ff */
[----:B------:R-:W-:Y:S02]  /*2260*/  SHF.L.U32 R125, R158, 0x10, RZ ;  /* 0x000000109e7d7819 */ /* 0x000fe400000006ff */
[C---:B------:R-:W-:Y:S02]  /*2270*/  PRMT R157, R121.reuse, 0x7632, R157 ;  /* 0x00007632799d7816 */ /* 0x040fe4000000009d */
[----:B------:R-:W-:Y:S02]  /*2280*/  SHF.L.U32 R193, R121, 0x10, RZ ;  /* 0x0000001079c17819 */ /* 0x000fe400000006ff */
[----:B------:R-:W-:-:S02]  /*2290*/  SHF.L.U32 R183, R128, 0x10, RZ ;  /* 0x0000001080b77819 */ /* 0x000fc400000006ff */
[----:B------:R-:W-:Y:S02]  /*22a0*/  SHF.L.U32 R181, R129, 0x10, RZ ;  /* 0x0000001081b57819 */ /* 0x000fe400000006ff */
[----:B------:R-:W-:Y:S01]  /*22b0*/  SHF.L.U32 R171, R130, 0x10, RZ ;  /* 0x0000001082ab7819 */ /* 0x000fe200000006ff */
[----:B------:R-:W-:Y:S01]  /*22c0*/  FADD.FTZ R189, -R202, R189 ;  /* 0x000000bdcabd7221 */ /* 0x000fe20000010100 */
[----:B------:R-:W-:Y:S01]  /*22d0*/  SHF.L.U32 R185, R122, 0x10, RZ ;  /* 0x000000107ab97819 */ /* 0x000fe200000006ff */
[----:B------:R-:W-:Y:S01]  /*22e0*/  FMUL.FTZ R194, R64, R124 ;  /* 0x0000007c40c27220 */ /* 0x000fe20000410000 */
[----:B------:R-:W-:Y:S01]  /*22f0*/  PRMT R177, R126, 0x7632, R177 ;  /* 0x000076327eb17816 */ /* 0x000fe200000000b1 */
[----:B-----5:R-:W-:Y:S01]  /*2300*/  FMUL.FTZ R0, R4, R0 ;  /* 0x0000000004007220 */ /* 0x020fe20000410000 */
[----:B------:R-:W-:Y:S02]  /*2310*/  PRMT R121, R128, 0x7632, R121 ;  /* 0x0000763280797816 */ /* 0x000fe40000000079 */
[----:B------:R-:W-:Y:S01]  /*2320*/  SHF.L.U32 R220, R220, 0x10, RZ ;  /* 0x00000010dcdc7819 */ /* 0x000fe200000006ff */
[----:B------:R-:W-:Y:S01]  /*2330*/  FADD.FTZ R184, -R202, R123 ;  /* 0x0000007bcab87221 */ /* 0x000fe20000010100 */
[----:B------:R-:W-:-:S02]  /*2340*/  PRMT R179, R127, 0x7632, R179 ;  /* 0x000076327fb37816 */ /* 0x000fc400000000b3 */
[----:B------:R-:W-:Y:S02]  /*2350*/  SHF.L.U32 R169, R127, 0x10, RZ ;  /* 0x000000107fa97819 */ /* 0x000fe400000006ff */
[----:B------:R-:W-:Y:S02]  /*2360*/  PRMT R159, R129, 0x7632, R159 ;  /* 0x00007632819f7816 */ /* 0x000fe4000000009f */
[----:B------:R-:W-:Y:S02]  /*2370*/  PRMT R128, R130, 0x7632, R128 ;  /* 0x0000763282807816 */ /* 0x000fe40000000080 */
[----:B------:R-:W-:Y:S02]  /*2380*/  PRMT R120, R131, 0x7632, R120 ;  /* 0x0000763283787816 */ /* 0x000fe40000000078 */
[----:B------:R-:W-:Y:S02]  /*2390*/  PRMT R122, R132, 0x7632, R122 ;  /* 0x00007632847a7816 */ /* 0x000fe4000000007a */
[----:B------:R-:W-:Y:S01]  /*23a0*/  PRMT R126, R134, 0x7632, R126 ;  /* 0x00007632867e7816 */ /* 0x000fe2000000007e */
[----:B------:R-:W-:Y:S01]  /*23b0*/  FADD.FTZ R182, -R202, R125 ;  /* 0x0000007dcab67221 */ /* 0x000fe20000010100 */
[----:B------:R-:W-:-:S02]  /*23c0*/  PRMT R127, R135, 0x7632, R127 ;  /* 0x00007632877f7816 */ /* 0x000fc4000000007f */
[----:B------:R-:W-:Y:S02]  /*23d0*/  SHF.L.U32 R129, R132, 0x10, RZ ;  /* 0x0000001084817819 */ /* 0x000fe400000006ff */
[----:B------:R-:W-:Y:S01]  /*23e0*/  SHF.L.U32 R163, R134, 0x10, RZ ;  /* 0x0000001086a37819 */ /* 0x000fe200000006ff */
[C---:B------:R-:W-:Y:S01]  /*23f0*/  FADD.FTZ R134, -R202.reuse, R171 ;  /* 0x000000abca867221 */ /* 0x040fe20000010100 */
[----:B------:R-:W-:Y:S01]  /*2400*/  SHF.L.U32 R165, R135, 0x10, RZ ;  /* 0x0000001087a57819 */ /* 0x000fe200000006ff */
[----:B------:R-:W-:Y:S01]  /*2410*/  FADD.FTZ R135, -R202, R181 ;  /* 0x000000b5ca877221 */ /* 0x000fe20000010100 */
[----:B------:R-:W-:Y:S01]  /*2420*/  SHF.L.U32 R123, R156, 0x10, RZ ;  /* 0x000000109c7b7819 */ /* 0x000fe200000006ff */
[C---:B------:R-:W-:Y:S01]  /*2430*/  FADD.FTZ R156, -R202.reuse, R183 ;  /* 0x000000b7ca9c7221 */ /* 0x040fe20000010100 */
[----:B------:R-:W-:Y:S01]  /*2440*/  SHF.L.U32 R131, R131, 0x10, RZ ;  /* 0x0000001083837819 */ /* 0x000fe200000006ff */
[----:B------:R-:W-:Y:S01]  /*2450*/  FADD.FTZ R188, -R202, R193 ;  /* 0x000000c1cabc7221 */ /* 0x000fe20000010100 */
[----:B------:R-:W-:Y:S01]  /*2460*/  SHF.L.U32 R161, R133, 0x10, RZ ;  /* 0x0000001085a17819 */ /* 0x000fe200000006ff */
[----:B------:R-:W-:Y:S01]  /*2470*/  FADD.FTZ R136, RZ, R194 ;  /* 0x000000c2ff887221 */ /* 0x000fe20000010000 */
[----:B------:R-:W-:Y:S01]  /*2480*/  SHF.L.U32 R157, R157, 0x10, RZ ;  /* 0x000000109d9d7819 */ /* 0x000fe200000006ff */
[----:B------:R-:W-:Y:S01]  /*2490*/  FMUL.FTZ R190, R65, R220 ;  /* 0x000000dc41be7220 */ /* 0x000fe20000410000 */
[C---:B------:R-:W-:Y:S01]  /*24a0*/  PRMT R219, R137.reuse, 0x7632, R219 ;  /* 0x0000763289db7816 */ /* 0x040fe200000000db */
        /* <DEDUP_REMOVED lines=14> */
[C---:B------:R-:W-:Y:S01]  /*2590*/  FADD.FTZ R128, -R202.reuse, R129 ;  /* 0x00000081ca807221 */ /* 0x040fe20000010100 */
[----:B------:R-:W-:Y:S01]  /*25a0*/  SHF.L.U32 R219, R219, 0x10, RZ ;  /* 0x00000010dbdb7819 */ /* 0x000fe200000006ff */
[C---:B------:R-:W-:Y:S01]  /*25b0*/  FADD.FTZ R133, -R202.reuse, R131 ;  /* 0x00000083ca857221 */ /* 0x040fe20000010100 */
[C---:B------:R-:W-:Y:S01]  /*25c0*/  FADD.FTZ R129, -R202.reuse, R161 ;  /* 0x000000a1ca817221 */ /* 0x040fe20000010100 */
[----:B------:R-:W-:Y:S01]  /*25d0*/  FADD.FTZ R186, -R202, R157 ;  /* 0x0000009dcaba7221 */ /* 0x000fe20000010100 */
[----:B------:R-:W-:Y:S01]  /*25e0*/  FMUL.FTZ R193, R66, R125 ;  /* 0x0000007d42c17220 */ /* 0x000fe20000410000 */
[----:B------:R-:W-:Y:S01]  /*25f0*/  FMUL.FTZ R188, R4, R188 ;  /* 0x000000bc04bc7220 */ /* 0x000fe20000410000 */
        /* <DEDUP_REMOVED lines=25> */
[C---:B------:R-:W-:Y:S01]  /*2790*/  PRMT R217, R139.reuse, 0x7632, R217 ;  /* 0x000076328bd97816 */ /* 0x040fe200000000d9 */
[----:B------:R-:W-:Y:S01]  /*27a0*/  FFMA.FTZ R138, R188, R193, R137 ;  /* 0x000000c1bc8a7223 */ /* 0x000fe20000010089 */
[----:B------:R-:W-:Y:S01]  /*27b0*/  SHF.L.U32 R127, R139, 0x10, RZ ;  /* 0x000000108b7f7819 */ /* 0x000fe200000006ff */
[----:B------:R-:W-:Y:S01]  /*27c0*/  FADD.FTZ R139, R136, R193 ;  /* 0x000000c1888b7221 */ /* 0x000fe20000010000 */
        /* <DEDUP_REMOVED lines=44> */
[C---:B------:R-:W-:Y:S01]  /*2a90*/  FMUL.FTZ R168, R4.reuse, R168 ;  /* 0x000000a804a87220 */ /* 0x040fe20000410000 */
        /* <DEDUP_REMOVED lines=26> */
[----:B------:R-:W-:-:S02]  /*2c40*/  PRMT R211, R145, 0x7632, R211 ;  /* 0x0000763291d37816 */ /* 0x000fc400000000d3 */
[----:B------:R-:W-:Y:S01]  /*2c50*/  SHF.L.U32 R196, R145, 0x10, RZ ;  /* 0x0000001091c47819 */ /* 0x000fe200000006ff */
[----:B------:R-:W-:Y:S01]  /*2c60*/  FADD.FTZ R139, R139, R142 ;  /* 0x0000008e8b8b7221 */ /* 0x000fe20000010000 */
[----:B------:R-:W-:Y:S01]  /*2c70*/  PRMT R206, R150, 0x7632, R206 ;  /* 0x0000763296ce7816 */ /* 0x000fe200000000ce */
[----:B------:R-:W-:Y:S01]  /*2c80*/  FFMA.FTZ R138, R146, R142, R138 ;  /* 0x0000008e928a7223 */ /* 0x000fe2000001008a */
[----:B------:R-:W-:Y:S01]  /*2c90*/  SHF.L.U32 R201, R150, 0x10, RZ ;  /* 0x0000001096c97819 */ /* 0x000fe200000006ff */
[----:B------:R-:W-:Y:S01]  /*2ca0*/  FMUL.FTZ R150, R49, R212 ;  /* 0x000000d431967220 */ /* 0x000fe20000410000 */
[C---:B------:R-:W-:Y:S02]  /*2cb0*/  PRMT R205, R151.reuse, 0x7632, R205 ;  /* 0x0000763297cd7816 */ /* 0x040fe400000000cd */
[----:B------:R-:W-:Y:S01]  /*2cc0*/  SHF.L.U32 R221, R151, 0x10, RZ ;  /* 0x0000001097dd7819 */ /* 0x000fe200000006ff */
[----:B------:R-:W-:Y:S01]  /*2cd0*/  FMUL.FTZ R151, R4, R132 ;  /* 0x0000008404977220 */ /* 0x000fe20000410000 */
[C---:B------:R-:W-:Y:S01]  /*2ce0*/  PRMT R209, R147.reuse, 0x7632, R209 ;  /* 0x0000763293d17816 */ /* 0x040fe200000000d1 */
[----:B------:R-:W-:Y:S01]  /*2cf0*/  FMUL.FTZ R143, R50, R196 ;  /* 0x000000c4328f7220 */ /* 0x000fe20000410000 */
[----:B------:R-:W-:Y:S01]  /*2d00*/  SHF.L.U32 R198, R147, 0x10, RZ ;  /* 0x0000001093c67819 */ /* 0x000fe200000006ff */
[C---:B------:R-:W-:Y:S01]  /*2d10*/  FMUL.FTZ R147, R4.reuse, R135 ;  /* 0x0000008704937220 */ /* 0x040fe20000410000 */
[----:B------:R-:W-:Y:S01]  /*2d20*/  SHF.L.U32 R211, R211, 0x10, RZ ;  /* 0x00000010d3d37819 */ /* 0x000fe200000006ff */
[----:B------:R-:W-:Y:S01]  /*2d30*/  FADD.FTZ R139, R139, R150 ;  /* 0x000000968b8b7221 */ /* 0x000fe20000010000 */
[----:B------:R-:W-:Y:S01]  /*2d40*/  FFMA.FTZ R138, R151, R150, R138 ;  /* 0x00000096978a7223 */ /* 0x000fe2000001008a */
[----:B------:R-:W-:-:S02]  /*2d50*/  FMUL.FTZ R159, R4, R159 ;  /* 0x0000009f049f7220 */ /* 0x000fc40000410000 */
        /* <DEDUP_REMOVED lines=14> */
[C---:B------:R-:W-:Y:S01]  /*2e40*/  PRMT R207, R149.reuse, 0x7632, R207 ;  /* 0x0000763295cf7816 */ /* 0x040fe200000000cf */
[C---:B------:R-:W-:Y:S01]  /*2e50*/  FMUL.FTZ R136, R4.reuse, R222 ;  /* 0x000000de04887220 */ /* 0x040fe20000410000 */
[----:B------:R-:W-:Y:S01]  /*2e60*/  SHF.L.U32 R200, R149, 0x10, RZ ;  /* 0x0000001095c87819 */ /* 0x000fe200000006ff */
[----:B------:R-:W-:Y:S01]  /*2e70*/  FMUL.FTZ R137, R4, R204 ;  /* 0x000000cc04897220 */ /* 0x000fe20000410000 */
[----:B------:R-:W-:Y:S01]  /*2e80*/  SHF.L.U32 R209, R209, 0x10, RZ ;  /* 0x00000010d1d17819 */ /* 0x000fe200000006ff */
[----:B------:R-:W-:Y:S01]  /*2e90*/  FMUL.FTZ R145, R46, R198 ;  /* 0x000000c62e917220 */ /* 0x000fe20000410000 */
        /* <DEDUP_REMOVED lines=14> */
[----:B------:R-:W-:-:S02]  /*2f80*/  FMUL.FTZ R132, R41, R208 ;  /* 0x000000d029847220 */ /* 0x000fc40000410000 */
[----:B------:R-:W-:Y:S01]  /*2f90*/  FADD.FTZ R203, R203, R120 ;  /* 0x00000078cbcb7221 */ /* 0x000fe20000010000 */
[----:B------:R-:W-:Y:S01]  /*2fa0*/  FFMA.FTZ R202, R128, R120, R202 ;  /* 0x0000007880ca7223 */ /* 0x000fe200000100ca */
[----:B------:R-:W-:Y:S01]  /*2fb0*/  SHF.L.U32 R207, R207, 0x10, RZ ;  /* 0x00000010cfcf7819 */ /* 0x000fe200000006ff */
[----:B------:R-:W-:Y:S01]  /*2fc0*/  FMUL.FTZ R121, R42, R200 ;  /* 0x000000c82a797220 */ /* 0x000fe20000410000 */
[----:B------:R-:W-:Y:S01]  /*2fd0*/  FMUL.FTZ R129, R4, R129 ;  /* 0x0000008104817220 */ /* 0x000fe20000410000 */
[----:B------:R-:W-:Y:S01]  /*2fe0*/  FADD.FTZ R203, R203, R132 ;  /* 0x00000084cbcb7221 */ /* 0x000fe20000010000 */
[----:B------:R-:W-:Y:S01]  /*2ff0*/  FFMA.FTZ R202, R136, R132, R202 ;  /* 0x0000008488ca7223 */ /* 0x000fe200000100ca */
[----:B------:R-:W-:Y:S02]  /*3000*/  FMUL.FTZ R133, R43, R207 ;  /* 0x000000cf2b857220 */ /* 0x000fe40000410000 */
        /* <DEDUP_REMOVED lines=52> */
.L_x_3843:
        /* <DEDUP_REMOVED lines=10> */
[----:B------:R-:W5:Y:S04]  /*33f0*/  LDL.LU R249, [R1+0x38] ;  /* 0x0000380001f97983 */ /* 0x000f680000300800 */
[----:B------:R-:W5:Y:S04]  /*3400*/  LDL.LU R248, [R1+0x34] ;  /* 0x0000340001f87983 */ /* 0x000f680000300800 */
[----:B------:R-:W5:Y:S04]  /*3410*/  LDL.LU R247, [R1+0x30] ;  /* 0x0000300001f77983 */ /* 0x000f680000300800 */
[----:B------:R-:W5:Y:S01]  /*3420*/  LDL.LU R246, [R1+0x2c] ;  /* 0x00002c0001f67983 */ /* 0x000f620000300800 */
        /* <DEDUP_REMOVED lines=19> */
[----:B--2---:R-:W-:-:S02]  /*3560*/  FADD.FTZ R124, R124, R252 ;  /* 0x000000fc7c7c7221 */ /* 0x004fc40000010000 */
[----:B------:R-:W2:Y:S01]  /*3570*/  LDL.LU R252, [R1+0x48] ;  /* 0x0000480001fc7983 */ /* 0x000ea20000300800 */
[----:B---3--:R-:W-:-:S03]  /*3580*/  FADD.FTZ R222, R222, R251 ;  /* 0x000000fbdede7221 */ /* 0x008fc60000010000 */
[----:B------:R-:W3:Y:S01]  /*3590*/  LDL.LU R251, [R1+0x4c] ;  /* 0x00004c0001fb7983 */ /* 0x000ee20000300800 */
[----:B----4-:R-:W-:-:S03]  /*35a0*/  FADD.FTZ R204, R204, R250 ;  /* 0x000000facccc7221 */ /* 0x010fc60000010000 */
[----:B------:R-:W4:Y:S01]  /*35b0*/  LDL.LU R250, [R1+0x50] ;  /* 0x0000500001fa7983 */ /* 0x000f220000300800 */
[----:B-----5:R-:W-:-:S03]  /*35c0*/  FADD.FTZ R226, R226, R249 ;  /* 0x000000f9e2e27221 */ /* 0x020fc60000010000 */
[----:B------:R-:W5:Y:S01]  /*35d0*/  LDL.LU R249, [R1+0x54] ;  /* 0x0000540001f97983 */ /* 0x000f620000300800 */
        /* <DEDUP_REMOVED lines=14> */
[----:B------:R-:W5:Y:S04]  /*36c0*/  LDL.LU R237, [R1] ;  /* 0x0000000001ed7983 */ /* 0x000f680000300800 */
        /* <DEDUP_REMOVED lines=10> */
[----:B------:R-:W-:Y:S01]  /*3770*/  UMOV UR4, 0xffffffff ;  /* 0xffffffff00047882 */ /* 0x000fe20000000000 */
        /* <DEDUP_REMOVED lines=34> */
[----:B------:R-:W-:Y:S04]  /*39a0*/  STL [R1+0x2c], R223 ;  /* 0x00002cdf01007387 */ /* 0x000fe80000100800 */
[----:B------:R-:W-:Y:S04]  /*39b0*/  STL [R1+0x30], R224 ;  /* 0x000030e001007387 */ /* 0x000fe80000100800 */
[----:B------:R-:W-:Y:S04]  /*39c0*/  STL [R1+0x34], R225 ;  /* 0x000034e101007387 */ /* 0x000fe80000100800 */
[----:B------:R-:W-:Y:S01]  /*39d0*/  STL [R1+0x38], R226 ;  /* 0x000038e201007387 */ /* 0x000fe20000100800 */
[----:B0-----:R-:W-:-:S03]  /*39e0*/  FADD.FTZ R195, R195, R203 ;  /* 0x000000cbc3c37221 */ /* 0x001fc60000010000 */
[----:B------:R-:W-:Y:S01]  /*39f0*/  STL [R1+0x3c], R204 ;  /* 0x00003ccc01007387 */ /* 0x000fe20000100800 */
[----:B-1----:R-:W-:-:S03]  /*3a00*/  FADD.FTZ R202, R197, R202 ;  /* 0x000000cac5ca7221 */ /* 0x002fc60000010000 */
[----:B------:R-:W-:Y:S04]  /*3a10*/  STL [R1+0x40], R222 ;  /* 0x000040de01007387 */ /* 0x000fe80000100800 */
[----:B------:R-:W0:Y:S04]  /*3a20*/  SHFL.BFLY PT, R197, R195, 0x2, 0x1f ;  /* 0x0c401f00c3c57f89 */ /* 0x000e2800000e0000 */
[----:B------:R-:W-:Y:S04]  /*3a30*/  STL [R1+0x44], R124 ;  /* 0x0000447c01007387 */ /* 0x000fe80000100800 */
[----:B------:R-:W-:Y:S04]  /*3a40*/  STL [R1+0x48], R220 ;  /* 0x000048dc01007387 */ /* 0x000fe80000100800 */
[----:B------:R-:W-:Y:S04]  /*3a50*/  STL [R1+0x4c], R125 ;  /* 0x00004c7d01007387 */ /* 0x000fe80000100800 */
[----:B------:R-:W-:Y:S04]  /*3a60*/  STL [R1+0x50], R219 ;  /* 0x000050db01007387 */ /* 0x000fe80000100800 */
[----:B------:R-:W-:Y:S01]  /*3a70*/  STL [R1+0x54], R126 ;  /* 0x0000547e01007387 */ /* 0x000fe20000100800 */
[----:B0-----:R-:W-:-:S03]  /*3a80*/  FADD.FTZ R195, R195, R197 ;  /* 0x000000c5c3c37221 */ /* 0x001fc60000010000 */
        /* <DEDUP_REMOVED lines=10> */
[----:B------:R-:W1:Y:S04]  /*3b30*/  SHFL.BFLY PT, R196, R202, 0x4, 0x1f ;  /* 0x0c801f00cac47f89 */ /* 0x000e6800000e0000 */
[----:B------:R-:W-:Y:S04]  /*3b40*/  STL [R1+0x74], R170 ;  /* 0x000074aa01007387 */ /* 0x000fe80000100800 */
[----:B------:R-:W-:Y:S04]  /*3b50*/  STL [R1+0x78], R214 ;  /* 0x000078d601007387 */ /* 0x000fe80000100800 */
[----:B------:R-:W-:Y:S04]  /*3b60*/  STL [R1+0x7c], R171 ;  /* 0x00007cab01007387 */ /* 0x000fe80000100800 */
[----:B------:R-:W-:Y:S01]  /*3b70*/  STL [R1+0x80], R213 ;  /* 0x000080d501007387 */ /* 0x000fe20000100800 */
[----:B0-----:R-:W-:-:S03]  /*3b80*/  FADD.FTZ R195, R195, R197 ;  /* 0x000000c5c3c37221 */ /* 0x001fc60000010000 */
[----:B------:R-:W-:Y:S01]  /*3b90*/  STL [R1], R210 ;  /* 0x000000d201007387 */ /* 0x000fe20000100800 */
[----:B-1----:R-:W-:-:S03]  /*3ba0*/  FADD.FTZ R196, R202, R196 ;  /* 0x000000c4cac47221 */ /* 0x002fc60000010000 */
        /* <DEDUP_REMOVED lines=9> */
[----:B------:R1:W-:Y:S04]  /*3c40*/  STL [R1+0x1c], R201 ;  /* 0x00001cc901007387 */ /* 0x0003e80000100800 */
[----:B------:R1:W-:Y:S04]  /*3c50*/  STL [R1+0x20], R206 ;  /* 0x000020ce01007387 */ /* 0x0003e80000100800 */
[----:B------:R1:W-:Y:S04]  /*3c60*/  STL [R1+0x24], R221 ;  /* 0x000024dd01007387 */ /* 0x0003e80000100800 */
[----:B------:R1:W2:Y:S04]  /*3c70*/  SHFL.BFLY PT, R124, R195, 0x10, 0x1f ;  /* 0x0e001f00c37c7f89 */ /* 0x0002a800000e0000 */
[----:B------:R1:W-:Y:S01]  /*3c80*/  STL [R1+0x28], R205 ;  /* 0x000028cd01007387 */ /* 0x0003e20000100800 */
[----:B0-----:R-:W-:-:S05]  /*3c90*/  FADD.FTZ R196, R196, R197 ;  /* 0x000000c5c4c47221 */ /* 0x001fca0000010000 */
[----:B------:R1:W0:Y:S02]  /*3ca0*/  SHFL.BFLY PT, R125, R196, 0x10, 0x1f ;  /* 0x0e001f00c47d7f89 */ /* 0x00022400000e0000 */
.L_x_3875:
[----:B--2---:R-:W-:Y:S01]  /*3cb0*/  FADD.FTZ R124, R195, R124 ;  /* 0x0000007cc37c7221 */ /* 0x004fe20000010000 */
[----:B0-----:R-:W-:-:S03]  /*3cc0*/  FADD.FTZ R125, R196, R125 ;  /* 0x0000007dc47d7221 */ /* 0x001fc60000010000 */
[----:B------:R-:W-:Y:S01]  /*3cd0*/  FMUL.FTZ R124, R124, UR12 ;  /* 0x0000000c7c7c7c20 */ /* 0x000fe20008410000 */
[----:B------:R-:W-:-:S04]  /*3ce0*/  FMUL.FTZ R140, R125, UR12 ;  /* 0x0000000c7d8c7c20 */ /* 0x000fc80008410000 */
[----:B------:R-:W-:Y:S01]  /*3cf0*/  FSEL R141, R124, RZ, !P2 ;  /* 0x000000ff7c8d7208 */ /* 0x000fe20005000000 */
[----:B------:R-:W-:Y:S06]  /*3d00*/  @P1 BRA `(.L_x_3845) ;  /* 0x0000002000e41947 */ /* 0x000fec0003800000 */
[----:B-1----:R-:W0:Y:S02]  /*3d10*/  LDC.64 R196, c[0x0][0x390] ;  /* 0x0000e400ffc47b82 */ /* 0x002e240000000a00 */
[----:B0-----:R-:W-:-:S06]  /*3d20*/  IMAD.WIDE.U32 R124, R155, 0x10, R196 ;  /* 0x000000109b7c7825 */ /* 0x001fcc00078e00c4 */
[----:B------:R-:W5:Y:S01]  /*3d30*/  LDG.E.128 R124, desc[UR6][R124.64] ;  /* 0x000000067c7c7981 */ /* 0x000f62000c1e1d00 */
[----:B------:R-:W-:-:S04]  /*3d40*/  ISETP.NE.U32.AND P1, PT, RZ, UR14, PT ;  /* 0x0000000eff007c0c */ /* 0x000fc8000bf25070 */
[----:B------:R-:W-:-:S13]  /*3d50*/  ISETP.NE.AND.EX P1, PT, RZ, UR15, PT, P1 ;  /* 0x0000000fff007c0c */ /* 0x000fda000bf25310 */
[----:B------:R-:W-:Y:S05]  /*3d60*/  @P1 BRA `(.L_x_3846) ;  /* 0x0000000400041947 */ /* 0x000fea0003800000 */
[C-C-:B------:R-:W-:Y:S01]  /*3d70*/  FFMA.FTZ R0, R140.reuse, R0, R141.reuse ;  /* 0x000000008c007223 */ /* 0x140fe2000001008d */
[C-C-:B------:R-:W-:Y:S01]  /*3d80*/  FFMA.FTZ R189, R140.reuse, R189, R141.reuse ;  /* 0x000000bd8cbd7223 */ /* 0x140fe2000001008d */
[--C-:B------:R-:W-:Y:S01]  /*3d90*/  FFMA.FTZ R188, R140, R188, R141.reuse ;  /* 0x000000bc8cbc7223 */ /* 0x100fe2000001008d */
[----:B-----5:R-:W-:Y:S01]  /*3da0*/  PRMT R170, R124, 0x7632, R170 ;  /* 0x000076327caa7816 */ /* 0x020fe200000000aa */
[----:B------:R-:W-:Y:S01]  /*3db0*/  FADD.FTZ R0, -R0, R194 ;  /* 0x000000c200007221 */ /* 0x000fe20000010100 */
[----:B------:R-:W-:Y:S01]  /*3dc0*/  FADD.FTZ R190, -R189, R190 ;  /* 0x000000bebdbe7221 */ /* 0x000fe20000010100 */
[C-C-:B------:R-:W-:Y:S01]  /*3dd0*/  FFMA.FTZ R186, R140.reuse, R186, R141.reuse ;  /* 0x000000ba8cba7223 */ /* 0x140fe2000001008d */
[--C-:B------:R-:W-:Y:S01]  /*3de0*/  FFMA.FTZ R180, R140, R180, R141.reuse ;  /* 0x000000b48cb47223 */ /* 0x100fe2000001008d */
[C---:B------:R-:W-:Y:S01]  /*3df0*/  FMUL.FTZ R0, R4.reuse, R0 ;  /* 0x0000000004007220 */ /* 0x040fe20000410000 */
[----:B------:R-:W-:Y:S01]  /*3e00*/  FMUL.FTZ R190, R4, R190 ;  /* 0x000000be04be7220 */ /* 0x000fe20000410000 */
[----:B------:R-:W-:Y:S01]  /*3e10*/  SHF.L.U32 R124, R124, 0x10, RZ ;  /* 0x000000107c7c7819 */ /* 0x000fe200000006ff */
[----:B------:R-:W-:Y:S01]  /*3e20*/  FFMA.FTZ R185, R140, R185, R141 ;  /* 0x000000b98cb97223 */ /* 0x000fe2000001008d */
[-C--:B------:R-:W-:Y:S01]  /*3e30*/  FMUL.FTZ R0, R0, R3.reuse ;  /* 0x0000000300007220 */ /* 0x080fe20000410000 */
[----:B------:R-:W-:Y:S01]  /*3e40*/  FADD.FTZ R193, -R188, R193 ;  /* 0x000000c1bcc17221 */ /* 0x000fe20000010100 */
[----:B------:R-:W-:Y:S01]  /*3e50*/  FFMA.FTZ R182, R140, R182, R141 ;  /* 0x000000b68cb67223 */ /* 0x000fe2000001008d */
[----:B------:R-:W-:Y:S01]  /*3e60*/  FMUL.FTZ R190, R190, R3 ;  /* 0x00000003bebe7220 */ /* 0x000fe20000410000 */
[----:B------:R-:W-:Y:S01]  /*3e70*/  FADD.FTZ R187, -R186, R187 ;  /* 0x000000bbbabb7221 */ /* 0x000fe20000010100 */
[----:B------:R-:W-:Y:S01]  /*3e80*/  FFMA.FTZ R184, R140, R184, R141 ;  /* 0x000000b88cb87223 */ /* 0x000fe2000001008d */
[----:B------:R-:W-:Y:S01]  /*3e90*/  FADD.FTZ R181, -R180, R181 ;  /* 0x000000b5b4b57221 */ /* 0x000fe20000010100 */
[----:B------:R-:W-:Y:S01]  /*3ea0*/  FADD.FTZ R192, -R185, R192 ;  /* 0x000000c0b9c07221 */ /* 0x000fe20000010100 */
[----:B------:R-:W-:Y:S01]  /*3eb0*/  FMUL.FTZ R180, R0, R124 ;  /* 0x0000007c00b47220 */ /* 0x000fe20000410000 */
[----:B------:R-:W-:Y:S01]  /*3ec0*/  FADD.FTZ R183, -R182, R183 ;  /* 0x000000b7b6b77221 */ /* 0x000fe20000010100 */
[----:B------:R-:W-:Y:S01]  /*3ed0*/  SHF.L.U32 R170, R170, 0x10, RZ ;  /* 0x00000010aaaa7819 */ /* 0x000fe200000006ff */
[----:B------:R-:W-:Y:S01]  /*3ee0*/  FMUL.FTZ R124, R96, R0 ;  /* 0x00000000607c7220 */ /* 0x000fe20000410000 */
[----:B------:R-:W-:Y:S01]  /*3ef0*/  FMUL.FTZ R171, R97, R190 ;  /* 0x000000be61ab7220 */ /* 0x000fe20000410000 */
[----:B------:R-:W-:Y:S01]  /*3f00*/  FMUL.FTZ R188, R4, R193 ;  /* 0x000000c104bc7220 */ /* 0x000fe20000410000 */
[C---:B------:R-:W-:Y:S01]  /*3f10*/  PRMT R182, R125.reuse, 0x7632, R182 ;  /* 0x000076327db67816 */ /* 0x040fe200000000b6 */
[----:B------:R-:W-:Y:S01]  /*3f20*/  FADD.FTZ R191, -R184, R191 ;  /* 0x000000bfb8bf7221 */ /* 0x000fe20000010100 */
[C---:B------:R-:W-:Y:S01]  /*3f30*/  FMUL.FTZ R187, R4.reuse, R187 ;  /* 0x000000bb04bb7220 */ /* 0x040fe20000410000 */
[----:B------:R-:W-:Y:S01]  /*3f40*/  SHF.L.U32 R125, R125, 0x10, RZ ;  /* 0x000000107d7d7819 */ /* 0x000fe200000006ff */
[----:B------:R-:W-:Y:S01]  /*3f50*/  FMUL.FTZ R192, R4, R192 ;  /* 0x000000c004c07220 */ /* 0x000fe20000410000 */
[----:B------:R-:W-:Y:S01]  /*3f60*/  PRMT R184, R126, 0x7632, R184 ;  /* 0x000076327eb87816 */ /* 0x000fe200000000b8 */
[----:B------:R-:W-:Y:S01]  /*3f70*/  FMUL.FTZ R188, R188, R3 ;  /* 0x00000003bcbc7220 */ /* 0x000fe20000410000 */
[----:B------:R-:W-:Y:S01]  /*3f80*/  FMUL.FTZ R0, R190, R170 ;  /* 0x000000aabe007220 */ /* 0x000fe20000410000 */
[----:B------:R-:W-:Y:S01]  /*3f90*/  F2FP.BF16.F32.PACK_AB R124, R171, R124 ;  /* 0x0000007cab7c723e */ /* 0x000fe200000010ff */
[C---:B------:R-:W-:Y:S01]  /*3fa0*/  FMUL.FTZ R185, R4.reuse, R183 ;  /* 0x000000b704b97220 */ /* 0x040fe20000410000 */
[----:B------:R-:W-:Y:S01]  /*3fb0*/  PRMT R186, R127, 0x7632, R186 ;  /* 0x000076327fba7816 */ /* 0x000fe200000000ba */
[----:B------:R-:W-:Y:S01]  /*3fc0*/  FMUL.FTZ R171, R4, R191 ;  /* 0x000000bf04ab7220 */ /* 0x000fe20000410000 */
[----:B------:R-:W-:Y:S01]  /*3fd0*/  SHF.L.U32 R182, R182, 0x10, RZ ;  /* 0x00000010b6b67819 */ /* 0x000fe200000006ff */
[----:B------:R-:W-:Y:S01]  /*3fe0*/  FMUL.FTZ R170, R4, R181 ;  /* 0x000000b504aa7220 */ /* 0x000fe20000410000 */
[----:B------:R-:W-:Y:S01]  /*3ff0*/  SHF.L.U32 R126, R126, 0x10, RZ ;  /* 0x000000107e7e7819 */ /* 0x000fe200000006ff */
[-C--:B------:R-:W-:Y:S01]  /*4000*/  FMUL.FTZ R183, R187, R3.reuse ;  /* 0x00000003bbb77220 */ /* 0x080fe20000410000 */
[----:B------:R-:W-:Y:S01]  /*4010*/  FMUL.FTZ R187, R192, R3 ;  /* 0x00000003c0bb7220 */ /* 0x000fe20000410000 */
[----:B------:R-:W-:Y:S01]  /*4020*/  SHF.L.U32 R184, R184, 0x10, RZ ;  /* 0x00000010b8b87819 */ /* 0x000fe200000006ff */
[----:B------:R-:W-:Y:S01]  /*4030*/  FMUL.FTZ R181, R188, R125 ;  /* 0x0000007dbcb57220 */ /* 0x000fe20000410000 */
[----:B------:R-:W-:Y:S01]  /*4040*/  SHF.L.U32 R127, R127, 0x10, RZ ;  /* 0x000000107f7f7819 */ /* 0x000fe200000006ff */
[-C--:B------:R-:W-:Y:S01]  /*4050*/  FMUL.FTZ R185, R185, R3.reuse ;  /* 0x00000003b9b97220 */ /* 0x080fe20000410000 */
[----:B------:R-:W-:Y:S01]  /*4060*/  SHF.L.U32 R186, R186, 0x10, RZ ;  /* 0x00000010baba7819 */ /* 0x000fe200000006ff */
[----:B------:R-:W-:Y:S01]  /*4070*/  FMUL.FTZ R125, R98, R188 ;  /* 0x000000bc627d7220 */ /* 0x000fe20000410000 */
[-C--:B------:R-:W-:Y:S01]  /*4080*/  FMUL.FTZ R171, R171, R3.reuse ;  /* 0x00000003abab7220 */ /* 0x080fe20000410000 */
        /* <DEDUP_REMOVED lines=13> */
[----:B------:R-:W-:Y:S01]  /*4160*/  F2FP.BF16.F32.PACK_AB R127, R170, R127 ;  /* 0x0000007faa7f723e */ /* 0x000fe200000010ff */
[----:B------:R-:W-:Y:S06]  /*4170*/  BRA `(.L_x_3847) ;  /* 0x0000000400107947 */ /* 0x000fec0003800000 */
.L_x_3846:
[C-C-:B------:R-:W-:Y:S01]  /*4180*/  FFMA.FTZ R0, R140.reuse, R0, R141.reuse ;  /* 0x000000008c007223 */ /* 0x140fe2000001008d */
[C-C-:B------:R-:W-:Y:S01]  /*4190*/  FFMA.FTZ R189, R140.reuse, R189, R141.reuse ;  /* 0x000000bd8cbd7223 */ /* 0x140fe2000001008d */
[C-C-:B------:R-:W-:Y:S01]  /*41a0*/  FFMA.FTZ R180, R140.reuse, R180, R141.reuse ;  /* 0x000000b48cb47223 */ /* 0x140fe2000001008d */
[----:B------:R-:W-:Y:S01]  /*41b0*/  FFMA.FTZ R188, R140, R188, R141 ;  /* 0x000000bc8cbc7223 */ /* 0x000fe2000001008d */
[----:B------:R-:W-:Y:S01]  /*41c0*/  FADD.FTZ R194, -R0, R194 ;  /* 0x000000c200c27221 */ /* 0x000fe20000010100 */
[----:B------:R-:W-:Y:S01]  /*41d0*/  FADD.FTZ R190, -R189, R190 ;  /* 0x000000bebdbe7221 */ /* 0x000fe20000010100 */
[----:B-----5:R-:W-:Y:S01]  /*41e0*/  PRMT R0, R124, 0x7632, R0 ;  /* 0x000076327c007816 */ /* 0x020fe20000000000 */
[----:B------:R-:W-:Y:S01]  /*41f0*/  FADD.FTZ R107, -R180, R181 ;  /* 0x000000b5b46b7221 */ /* 0x000fe20000010100 */
[C---:B------:R-:W-:Y:S01]  /*4200*/  FMUL.FTZ R104, R4.reuse, R194 ;  /* 0x000000c204687220 */ /* 0x040fe20000410000 */
[----:B------:R-:W-:Y:S01]  /*4210*/  FMUL.FTZ R190, R4, R190 ;  /* 0x000000be04be7220 */ /* 0x000fe20000410000 */
[----:B------:R-:W-:Y:S01]  /*4220*/  SHF.L.U32 R124, R124, 0x10, RZ ;  /* 0x000000107c7c7819 */ /* 0x000fe200000006ff */
[--C-:B------:R-:W-:Y:S01]  /*4230*/  FFMA.FTZ R185, R140, R185, R141.reuse ;  /* 0x000000b98cb97223 */ /* 0x100fe2000001008d */
[-C--:B------:R-:W-:Y:S01]  /*4240*/  FMUL.FTZ R105, R104, R3.reuse ;  /* 0x0000000368697220 */ /* 0x080fe20000410000 */
[----:B------:R-:W-:Y:S01]  /*4250*/  FMUL.FTZ R106, R190, R3 ;  /* 0x00000003be6a7220 */ /* 0x000fe20000410000 */
[C-C-:B------:R-:W-:Y:S01]  /*4260*/  FFMA.FTZ R182, R140.reuse, R182, R141.reuse ;  /* 0x000000b68cb67223 */ /* 0x140fe2000001008d */
[----:B------:R-:W-:Y:S01]  /*4270*/  FFMA.FTZ R186, R140, R186, R141 ;  /* 0x000000ba8cba7223 */ /* 0x000fe2000001008d */
[----:B------:R-:W-:Y:S01]  /*4280*/  FMUL.FTZ R180, R105, R124 ;  /* 0x0000007c69b47220 */ /* 0x000fe20000410000 */
[----:B------:R-:W-:Y:S01]  /*4290*/  FMUL.FTZ R124, R96, R105 ;  /* 0x00000069607c7220 */ /* 0x000fe20000410000 */
[----:B------:R-:W-:Y:S01]  /*42a0*/  FMUL.FTZ R105, R97, R106 ;  /* 0x0000006a61697220 */ /* 0x000fe20000410000 */
[----:B------:R-:W-:Y:S01]  /*42b0*/  SHF.L.U32 R0, R0, 0x10, RZ ;  /* 0x0000001000007819 */ /* 0x000fe200000006ff */
[----:B------:R-:W-:Y:S01]  /*42c0*/  FADD.FTZ R193, -R188, R193 ;  /* 0x000000c1bcc17221 */ /* 0x000fe20000010100 */
[----:B------:R-:W-:Y:S01]  /*42d0*/  FADD.FTZ R192, -R185, R192 ;  /* 0x000000c0b9c07221 */ /* 0x000fe20000010100 */
[----:B------:R-:W-:Y:S01]  /*42e0*/  FADD.FTZ R183, -R182, R183 ;  /* 0x000000b7b6b77221 */ /* 0x000fe20000010100 */
[----:B------:R-:W-:Y:S01]  /*42f0*/  FFMA.FTZ R184, R140, R184, R141 ;  /* 0x000000b88cb87223 */ /* 0x000fe2000001008d */
[----:B------:R-:W-:Y:S01]  /*4300*/  FADD.FTZ R187, -R186, R187 ;  /* 0x000000bbbabb7221 */ /* 0x000fe20000010100 */
[----:B------:R-:W-:Y:S01]  /*4310*/  F2FP.BF16.F32.PACK_AB R124, R105, R124 ;  /* 0x0000007c697c723e */ /* 0x000fe200000010ff */
[----:B------:R-:W-:Y:S01]  /*4320*/  FMUL.FTZ R0, R106, R0 ;  /* 0x000000006a007220 */ /* 0x000fe20000410000 */
[----:B------:R-:W-:Y:S01]  /*4330*/  FMUL.FTZ R105, R4, R193 ;  /* 0x000000c104697220 */ /* 0x000fe20000410000 */
[----:B------:R-:W-:Y:S01]  /*4340*/  FADD.FTZ R191, -R184, R191 ;  /* 0x000000bfb8bf7221 */ /* 0x000fe20000010100 */
[C---:B------:R-:W-:Y:S01]  /*4350*/  PRMT R182, R125.reuse, 0x7632, R182 ;  /* 0x000076327db67816 */ /* 0x040fe200000000b6 */
[C---:B------:R-:W-:Y:S01]  /*4360*/  FMUL.FTZ R106, R4.reuse, R192 ;  /* 0x000000c0046a7220 */ /* 0x040fe20000410000 */
[----:B------:R-:W-:Y:S01]  /*4370*/  FMUL.FTZ R170, R4, R183 ;  /* 0x000000b704aa7220 */ /* 0x000fe20000410000 */
[----:B------:R-:W-:Y:S01]  /*4380*/  PRMT R184, R126, 0x7632, R184 ;  /* 0x000076327eb87816 */ /* 0x000fe200000000b8 */
        /* <DEDUP_REMOVED lines=9> */
[C---:B------:R-:W-:Y:S01]  /*4420*/  F2FP.BF16.F32.PACK_AB R106, R170.reuse, R106 ;  /* 0x0000006aaa6a723e */ /* 0x040fe200000010ff */
        /* <DEDUP_REMOVED lines=8> */
[----:B------:R-:W-:Y:S01]  /*44b0*/  PRMT R186, R127, 0x7632, R186 ;  /* 0x000076327fba7816 */ /* 0x000fe200000000ba */
[C---:B------:R-:W-:Y:S01]  /*44c0*/  FMUL.FTZ R191, R4.reuse, R191 ;  /* 0x000000bf04bf7220 */ /* 0x040fe20000410000 */
[----:B------:R-:W-:Y:S01]  /*44d0*/  FMUL.FTZ R171, R4, R107 ;  /* 0x0000006b04ab7220 */ /* 0x000fe20000410000 */
[----:B------:R-:W-:-:S02]  /*44e0*/  F2FP.BF16.F32.PACK_AB R125, R185, R125 ;  /* 0x0000007db97d723e */ /* 0x000fc400000010ff */
[----:B------:R-:W-:Y:S01]  /*44f0*/  F2FP.BF16.F32.PACK_AB R126, R170, R126 ;  /* 0x0000007eaa7e723e */ /* 0x000fe200000010ff */
[-C--:B------:R-:W-:Y:S01]  /*4500*/  FMUL.FTZ R170, R191, R3.reuse ;  /* 0x00000003bfaa7220 */ /* 0x080fe20000410000 */
[----:B------:R-:W-:Y:S01]  /*4510*/  SHF.L.U32 R185, R127, 0x10, RZ ;  /* 0x000000107fb97819 */ /* 0x000fe200000006ff */
[----:B------:R-:W-:Y:S01]  /*4520*/  FMUL.FTZ R127, R171, R3 ;  /* 0x00000003ab7f7220 */ /* 0x000fe20000410000 */
[----:B------:R-:W-:Y:S02]  /*4530*/  SHF.L.U32 R186, R186, 0x10, RZ ;  /* 0x00000010baba7819 */ /* 0x000fe400000006ff */
[----:B------:R-:W-:Y:S01]  /*4540*/  F2FP.BF16.F32.PACK_AB R104, R190, R104 ;  /* 0x00000068be68723e */ /* 0x000fe200000010ff */
[----:B------:R-:W-:Y:S01]  /*4550*/  FMUL.FTZ R185, R170, R185 ;  /* 0x000000b9aab97220 */ /* 0x000fe20000410000 */
[----:B------:R-:W-:Y:S01]  /*4560*/  FMUL.FTZ R170, R94, R170 ;  /* 0x000000aa5eaa7220 */ /* 0x000fe20000410000 */
[----:B------:R-:W-:Y:S01]  /*4570*/  FMUL.FTZ R186, R127, R186 ;  /* 0x000000ba7fba7220 */ /* 0x000fe20000410000 */
[----:B------:R-:W-:Y:S01]  /*4580*/  FMUL.FTZ R127, R95, R127 ;  /* 0x0000007f5f7f7220 */ /* 0x000fe20000410000 */
[----:B------:R-:W-:-:S02]  /*4590*/  F2FP.BF16.F32.PACK_AB R105, R187, R105 ;  /* 0x00000069bb69723e */ /* 0x000fc400000010ff */
[----:B------:R-:W-:Y:S02]  /*45a0*/  F2FP.BF16.F32.PACK_AB R107, R171, R191 ;  /* 0x000000bfab6b723e */ /* 0x000fe400000010ff */
[----:B------:R-:W-:-:S07]  /*45b0*/  F2FP.BF16.F32.PACK_AB R127, R127, R170 ;  /* 0x000000aa7f7f723e */ /* 0x000fce00000010ff */
.L_x_3847:
[----:B------:R-:W0:Y:S08]  /*45c0*/  @P1 LDC.64 R170, c[0x0][0x478] ;  /* 0x00011e00ffaa1b82 */ /* 0x000e300000000a00 */
        /* <DEDUP_REMOVED lines=9> */
[--C-:B------:R-:W-:Y:S01]  /*4660*/  FFMA.FTZ R171, R140, R173, R141.reuse ;  /* 0x000000ad8cab7223 */ /* 0x100fe2000001008d */
[----:B-----5:R-:W-:Y:S01]  /*4670*/  PRMT R106, R124, 0x7632, R106 ;  /* 0x000076327c6a7816 */ /* 0x020fe2000000006a */
[----:B------:R-:W-:Y:S01]  /*4680*/  FFMA.FTZ R105, R140, R167, R141 ;  /* 0x000000a78c697223 */ /* 0x000fe2000001008d */
[----:B------:R-:W-:Y:S01]  /*4690*/  FADD.FTZ R165, -R166, R165 ;  /* 0x000000a5a6a57221 */ /* 0x000fe20000010100 */
[----:B------:R-:W-:Y:S01]  /*46a0*/  FADD.FTZ R171, -R171, R172 ;  /* 0x000000acabab7221 */ /* 0x000fe20000010100 */
[----:B------:R-:W-:Y:S01]  /*46b0*/  SHF.L.U32 R124, R124, 0x10, RZ ;  /* 0x000000107c7c7819 */ /* 0x000fe200000006ff */
[--C-:B------:R-:W-:Y:S01]  /*46c0*/  FFMA.FTZ R107, R140, R175, R141.reuse ;  /* 0x000000af8c6b7223 */ /* 0x100fe2000001008d */
[C---:B------:R-:W-:Y:S01]  /*46d0*/  FMUL.FTZ R104, R4.reuse, R165 ;  /* 0x000000a504687220 */ /* 0x040fe20000410000 */
[----:B------:R-:W-:Y:S01]  /*46e0*/  FMUL.FTZ R171, R4, R171 ;  /* 0x000000ab04ab7220 */ /* 0x000fe20000410000 */
[----:B------:R-:W-:Y:S01]  /*46f0*/  SHF.L.U32 R167, R106, 0x10, RZ ;  /* 0x000000106aa77819 */ /* 0x000fe200000006ff */
[--C-:B------:R-:W-:Y:S01]  /*4700*/  FFMA.FTZ R168, R140, R168, R141.reuse ;  /* 0x000000a88ca87223 */ /* 0x100fe2000001008d */
[-C--:B------:R-:W-:Y:S01]  /*4710*/  FMUL.FTZ R165, R104, R3.reuse ;  /* 0x0000000368a57220 */ /* 0x080fe20000410000 */
[----:B------:R-:W-:Y:S01]  /*4720*/  FMUL.FTZ R106, R171, R3 ;  /* 0x00000003ab6a7220 */ /* 0x000fe20000410000 */
[C-C-:B------:R-:W-:Y:S01]  /*4730*/  FFMA.FTZ R155, R140.reuse, R177, R141.reuse ;  /* 0x000000b18c9b7223 */ /* 0x140fe2000001008d */
[----:B------:R-:W-:Y:S01]  /*4740*/  FADD.FTZ R105, -R105, R164 ;  /* 0x000000a469697221 */ /* 0x000fe20000010100 */
[C-C-:B------:R-:W-:Y:S01]  /*4750*/  FFMA.FTZ R173, R140.reuse, R169, R141.reuse ;  /* 0x000000a98cad7223 */ /* 0x140fe2000001008d */
[----:B------:R-:W-:Y:S01]  /*4760*/  FFMA.FTZ R175, R140, R179, R141 ;  /* 0x000000b38caf7223 */ /* 0x000fe2000001008d */
[----:B------:R-:W-:Y:S01]  /*4770*/  FMUL.FTZ R164, R165, R124 ;  /* 0x0000007ca5a47220 */ /* 0x000fe20000410000 */
[----:B------:R-:W-:Y:S01]  /*4780*/  FADD.FTZ R107, -R107, R174 ;  /* 0x000000ae6b6b7221 */ /* 0x000fe20000010100 */
[----:B------:R-:W-:Y:S01]  /*4790*/  FMUL.FTZ R124, R88, R165 ;  /* 0x000000a5587c7220 */ /* 0x000fe20000410000 */
[----:B------:R-:W-:Y:S01]  /*47a0*/  FMUL.FTZ R169, R89, R106 ;  /* 0x0000006a59a97220 */ /* 0x000fe20000410000 */
[----:B------:R-:W-:Y:S01]  /*47b0*/  FADD.FTZ R163, -R168, R163 ;  /* 0x000000a3a8a37221 */ /* 0x000fe20000010100 */
[----:B------:R-:W-:Y:S01]  /*47c0*/  FADD.FTZ R155, -R155, R176 ;  /* 0x000000b09b9b7221 */ /* 0x000fe20000010100 */
[----:B------:R-:W-:Y:S01]  /*47d0*/  FADD.FTZ R173, -R173, R162 ;  /* 0x000000a2adad7221 */ /* 0x000fe20000010100 */
[----:B------:R-:W-:Y:S01]  /*47e0*/  FADD.FTZ R175, -R175, R178 ;  /* 0x000000b2afaf7221 */ /* 0x000fe20000010100 */
[----:B------:R-:W-:Y:S01]  /*47f0*/  FMUL.FTZ R165, R106, R167 ;  /* 0x000000a76aa57220 */ /* 0x000fe20000410000 */
[C---:B------:R-:W-:Y:S01]  /*4800*/  FMUL.FTZ R106, R4.reuse, R105 ;  /* 0x00000069046a7220 */ /* 0x040fe20000410000 */
[C---:B------:R-:W-:Y:S01]  /*4810*/  FMUL.FTZ R107, R4.reuse, R107 ;  /* 0x0000006b046b7220 */ /* 0x040fe20000410000 */
[----:B------:R-:W-:Y:S01]  /*4820*/  F2FP.BF16.F32.PACK_AB R124, R169, R124 ;  /* 0x0000007ca97c723e */ /* 0x000fe200000010ff */
[C---:B------:R-:W-:Y:S01]  /*4830*/  FMUL.FTZ R168, R4.reuse, R163 ;  /* 0x000000a304a87220 */ /* 0x040fe20000410000 */
[C---:B------:R-:W-:Y:S01]  /*4840*/  FMUL.FTZ R170, R4.reuse, R155 ;  /* 0x0000009b04aa7220 */ /* 0x040fe20000410000 */
[----:B------:R-:W-:Y:S01]  /*4850*/  F2FP.BF16.F32.PACK_AB R104, R171, R104 ;  /* 0x00000068ab68723e */ /* 0x000fe200000010ff */
[----:B------:R-:W-:Y:S01]  /*4860*/  FMUL.FTZ R162, R4, R173 ;  /* 0x000000ad04a27220 */ /* 0x000fe20000410000 */
[----:B------:R-:W-:Y:S01]  /*4870*/  PRMT R169, R126, 0x7632, R169 ;  /* 0x000076327ea97816 */ /* 0x000fe200000000a9 */
[----:B------:R-:W-:Y:S01]  /*4880*/  FMUL.FTZ R175, R4, R175 ;  /* 0x000000af04af7220 */ /* 0x000fe20000410000 */
[----:B------:R-:W-:Y:S01]  /*4890*/  PRMT R167, R125, 0x7632, R167 ;  /* 0x000076327da77816 */ /* 0x000fe200000000a7 */
[-C--:B------:R-:W-:Y:S01]  /*48a0*/  FMUL.FTZ R155, R106, R3.reuse ;  /* 0x000000036a9b7220 */ /* 0x080fe20000410000 */
[----:B------:R-:W-:Y:S01]  /*48b0*/  PRMT R171, R127, 0x7632, R171 ;  /* 0x000076327fab7816 */ /* 0x000fe200000000ab */
[-C--:B------:R-:W-:Y:S01]  /*48c0*/  FMUL.FTZ R163, R168, R3.reuse ;  /* 0x00000003a8a37220 */ /* 0x080fe20000410000 */
[----:B------:R-:W-:Y:S01]  /*48d0*/  SHF.L.U32 R126, R126, 0x10, RZ ;  /* 0x000000107e7e7819 */ /* 0x000fe200000006ff */
[C---:B------:R-:W-:Y:S01]  /*48e0*/  FMUL.FTZ R172, R107.reuse, R3 ;  /* 0x000000036bac7220 */ /* 0x040fe20000410000 */
[----:B------:R-:W-:-:S02]  /*48f0*/  F2FP.BF16.F32.PACK_AB R105, R107, R106 ;  /* 0x0000006a6b69723e */ /* 0x000fc400000010ff */
[----:B------:R-:W-:Y:S01]  /*4900*/  SHF.L.U32 R166, R125, 0x10, RZ ;  /* 0x000000107da67819 */ /* 0x000fe200000006ff */
[-C--:B------:R-:W-:Y:S01]  /*4910*/  FMUL.FTZ R125, R162, R3.reuse ;  /* 0x00000003a27d7220 */ /* 0x080fe20000410000 */
[----:B------:R-:W-:Y:S02]  /*4920*/  SHF.L.U32 R169, R169, 0x10, RZ ;  /* 0x00000010a9a97819 */ /* 0x000fe400000006ff */
[C---:B------:R-:W-:Y:S01]  /*4930*/  F2FP.BF16.F32.PACK_AB R106, R170.reuse, R168 ;  /* 0x000000a8aa6a723e */ /* 0x040fe200000010ff */
[----:B------:R-:W-:Y:S01]  /*4940*/  FMUL.FTZ R170, R170, R3 ;  /* 0x00000003aaaa7220 */ /* 0x000fe20000410000 */
[----:B------:R-:W-:Y:S01]  /*4950*/  SHF.L.U32 R127, R127, 0x10, RZ ;  /* 0x000000107f7f7819 */ /* 0x000fe200000006ff */
[----:B------:R-:W-:Y:S01]  /*4960*/  FMUL.FTZ R168, R163, R126 ;  /* 0x0000007ea3a87220 */ /* 0x000fe20000410000 */
        /* <DEDUP_REMOVED lines=19> */
.L_x_3848:
[C-C-:B------:R-:W-:Y:S01]  /*4aa0*/  FFMA.FTZ R166, R140.reuse, R166, R141.reuse ;  /* 0x000000a68ca67223 */ /* 0x140fe2000001008d */
[C-C-:B------:R-:W-:Y:S01]  /*4ab0*/  FFMA.FTZ R173, R140.reuse, R173, R141.reuse ;  /* 0x000000ad8cad7223 */ /* 0x140fe2000001008d */
[C-C-:B------:R-:W-:Y:S01]  /*4ac0*/  FFMA.FTZ R155, R140.reuse, R167, R141.reuse ;  /* 0x000000a78c9b7223 */ /* 0x140fe2000001008d */
[----:B------:R-:W-:Y:S01]  /*4ad0*/  FFMA.FTZ R169, R140, R169, R141 ;  /* 0x000000a98ca97223 */ /* 0x000fe2000001008d */
[----:B------:R-:W-:Y:S01]  /*4ae0*/  FADD.FTZ R166, -R166, R165 ;  /* 0x000000a5a6a67221 */ /* 0x000fe20000010100 */
[----:B------:R-:W-:Y:S01]  /*4af0*/  FADD.FTZ R172, -R173, R172 ;  /* 0x000000acadac7221 */ /* 0x000fe20000010100 */
[--C-:B------:R-:W-:Y:S01]  /*4b00*/  FADD.FTZ R155, -R155, R164.reuse ;  /* 0x000000a49b9b7221 */ /* 0x100fe20000010100 */
[----:B-----5:R-:W-:Y:S01]  /*4b10*/  PRMT R164, R124, 0x7632, R164 ;  /* 0x000076327ca47816 */ /* 0x020fe200000000a4 */
[C---:B------:R-:W-:Y:S01]  /*4b20*/  FMUL.FTZ R166, R4.reuse, R166 ;  /* 0x000000a604a67220 */ /* 0x040fe20000410000 */
[----:B------:R-:W-:Y:S01]  /*4b30*/  FMUL.FTZ R172, R4, R172 ;  /* 0x000000ac04ac7220 */ /* 0x000fe20000410000 */
[----:B------:R-:W-:Y:S01]  /*4b40*/  SHF.L.U32 R124, R124, 0x10, RZ ;  /* 0x000000107c7c7819 */ /* 0x000fe200000006ff */
[--C-:B------:R-:W-:Y:S01]  /*4b50*/  FFMA.FTZ R175, R140, R175, R141.reuse ;  /* 0x000000af8caf7223 */ /* 0x100fe2000001008d */
[-C--:B------:R-:W-:Y:S01]  /*4b60*/  FMUL.FTZ R165, R166, R3.reuse ;  /* 0x00000003a6a57220 */ /* 0x080fe20000410000 */
[----:B------:R-:W-:Y:S01]  /*4b70*/  FMUL.FTZ R172, R172, R3 ;  /* 0x00000003acac7220 */ /* 0x000fe20000410000 */
[----:B------:R-:W-:Y:S01]  /*4b80*/  SHF.L.U32 R167, R164, 0x10, RZ ;  /* 0x00000010a4a77819 */ /* 0x000fe200000006ff */
[----:B------:R-:W-:Y:S01]  /*4b90*/  FADD.FTZ R162, -R169, R162 ;  /* 0x000000a2a9a27221 */ /* 0x000fe20000010100 */
[----:B------:R-:W-:Y:S01]  /*4ba0*/  FMUL.FTZ R164, R165, R124 ;  /* 0x0000007ca5a47220 */ /* 0x000fe20000410000 */
[--C-:B------:R-:W-:Y:S01]  /*4bb0*/  FFMA.FTZ R168, R140, R168, R141.reuse ;  /* 0x000000a88ca87223 */ /* 0x100fe2000001008d */
[----:B------:R-:W-:Y:S01]  /*4bc0*/  FMUL.FTZ R124, R88, R165 ;  /* 0x000000a5587c7220 */ /* 0x000fe20000410000 */
[----:B------:R-:W-:Y:S01]  /*4bd0*/  FMUL.FTZ R169, R89, R172 ;  /* 0x000000ac59a97220 */ /* 0x000fe20000410000 */
[C-C-:B------:R-:W-:Y:S01]  /*4be0*/  FFMA.FTZ R177, R140.reuse, R177, R141.reuse ;  /* 0x000000b18cb17223 */ /* 0x140fe2000001008d */
[----:B------:R-:W-:Y:S01]  /*4bf0*/  FFMA.FTZ R179, R140, R179, R141 ;  /* 0x000000b38cb37223 */ /* 0x000fe2000001008d */
[----:B------:R-:W-:Y:S01]  /*4c00*/  FADD.FTZ R174, -R175, R174 ;  /* 0x000000aeafae7221 */ /* 0x000fe20000010100 */
[----:B------:R-:W-:Y:S01]  /*4c10*/  FADD.FTZ R163, -R168, R163 ;  /* 0x000000a3a8a37221 */ /* 0x000fe20000010100 */
[----:B------:R-:W-:Y:S01]  /*4c20*/  FADD.FTZ R176, -R177, R176 ;  /* 0x000000b0b1b07221 */ /* 0x000fe20000010100 */
[----:B------:R-:W-:Y:S01]  /*4c30*/  FMUL.FTZ R165, R172, R167 ;  /* 0x000000a7aca57220 */ /* 0x000fe20000410000 */
[----:B------:R-:W-:Y:S01]  /*4c40*/  F2FP.BF16.F32.PACK_AB R124, R169, R124 ;  /* 0x0000007ca97c723e */ /* 0x000fe200000010ff */
[----:B------:R-:W-:Y:S01]  /*4c50*/  FADD.FTZ R178, -R179, R178 ;  /* 0x000000b2b3b27221 */ /* 0x000fe20000010100 */
[C---:B------:R-:W-:Y:S01]  /*4c60*/  PRMT R167, R125.reuse, 0x7632, R167 ;  /* 0x000076327da77816 */ /* 0x040fe200000000a7 */
[C---:B------:R-:W-:Y:S01]  /*4c70*/  FMUL.FTZ R162, R4.reuse, R162 ;  /* 0x000000a204a27220 */ /* 0x040fe20000410000 */
[----:B------:R-:W-:Y:S01]  /*4c80*/  SHF.L.U32 R166, R125, 0x10, RZ ;  /* 0x000000107da67819 */ /* 0x000fe200000006ff */
[----:B------:R-:W-:Y:S01]  /*4c90*/  FMUL.FTZ R125, R4, R155 ;  /* 0x0000009b047d7220 */ /* 0x000fe20000410000 */
[----:B------:R-:W-:Y:S01]  /*4ca0*/  PRMT R169, R126, 0x7632, R169 ;  /* 0x000076327ea97816 */ /* 0x000fe200000000a9 */
[----:B------:R-:W-:Y:S01]  /*4cb0*/  FMUL.FTZ R155, R4, R176 ;  /* 0x000000b0049b7220 */ /* 0x000fe20000410000 */
[----:B------:R-:W-:Y:S01]  /*4cc0*/  SHF.L.U32 R168, R126, 0x10, RZ ;  /* 0x000000107ea87819 */ /* 0x000fe200000006ff */
[C---:B------:R-:W-:Y:S01]  /*4cd0*/  FMUL.FTZ R126, R4.reuse, R174 ;  /* 0x000000ae047e7220 */ /* 0x040fe20000410000 */
[C---:B------:R-:W-:Y:S01]  /*4ce0*/  PRMT R171, R127.reuse, 0x7632, R171 ;  /* 0x000076327fab7816 */ /* 0x040fe200000000ab */
[C---:B------:R-:W-:Y:S01]  /*4cf0*/  FMUL.FTZ R178, R4.reuse, R178 ;  /* 0x000000b204b27220 */ /* 0x040fe20000410000 */
[----:B------:R-:W-:Y:S01]  /*4d00*/  SHF.L.U32 R170, R127, 0x10, RZ ;  /* 0x000000107faa7819 */ /* 0x000fe200000006ff */
[----:B------:R-:W-:Y:S01]  /*4d10*/  FMUL.FTZ R127, R4, R163 ;  /* 0x000000a3047f7220 */ /* 0x000fe20000410000 */
[----:B------:R-:W-:Y:S01]  /*4d20*/  SHF.L.U32 R167, R167, 0x10, RZ ;  /* 0x00000010a7a77819 */ /* 0x000fe200000006ff */
[-C--:B------:R-:W-:Y:S01]  /*4d30*/  FMUL.FTZ R163, R125, R3.reuse ;  /* 0x000000037da37220 */ /* 0x080fe20000410000 */
[-C--:B------:R-:W-:Y:S01]  /*4d40*/  FMUL.FTZ R126, R126, R3.reuse ;  /* 0x000000037e7e7220 */ /* 0x080fe20000410000 */
[----:B------:R-:W-:Y:S01]  /*4d50*/  SHF.L.U32 R169, R169, 0x10, RZ ;  /* 0x00000010a9a97819 */ /* 0x000fe200000006ff */
[-C--:B------:R-:W-:Y:S01]  /*4d60*/  FMUL.FTZ R127, R127, R3.reuse ;  /* 0x000000037f7f7220 */ /* 0x080fe20000410000 */
[-C--:B------:R-:W-:Y:S01]  /*4d70*/  FMUL.FTZ R155, R155, R3.reuse ;  /* 0x000000039b9b7220 */ /* 0x080fe20000410000 */
[-C--:B------:R-:W-:Y:S01]  /*4d80*/  FMUL.FTZ R162, R162, R3.reuse ;  /* 0x00000003a2a27220 */ /* 0x080fe20000410000 */
        /* <DEDUP_REMOVED lines=16> */
[----:B------:R-:W-:-:S07]  /*4e90*/  F2FP.BF16.F32.PACK_AB R127, R155, R162 ;  /* 0x000000a29b7f723e */ /* 0x000fce00000010ff */
.L_x_3849:
[----:B------:R-:W0:Y:S02]  /*4ea0*/  @P1 LDC.64 R162, c[0x0][0x478] ;  /* 0x00011e00ffa21b82 */ /* 0x000e240000000a00 */
[----:B0-----:R-:W-:-:S04]  /*4eb0*/  @P1 IMAD.WIDE.U32 R162, R154, 0x10, R162 ;  /* 0x000000109aa21825 */ /* 0x001fc800078e00a2 */
[----:B------:R-:W-:Y:S01]  /*4ec0*/  IMAD.WIDE.U32 R154, R154, 0x10, R188 ;  /* 0x000000109a9a7825 */ /* 0x000fe200078e00bc */
[----:B------:R-:W-:Y:S04]  /*4ed0*/  @P1 STG.E.128 desc[UR6][R162.64], R104 ;  /* 0x00000068a2001986 */ /* 0x000fe8000c101d06 */
[----:B------:R0:W-:Y:S02]  /*4ee0*/  STG.E.128 desc[UR6][R154.64], R124 ;  /* 0x0000007c9a007986 */ /* 0x0001e4000c101d06 */
[----:B0-----:R-:W-:-:S06]  /*4ef0*/  IMAD.WIDE.U32 R124, R153, 0x10, R196 ;  /* 0x00000010997c7825 */ /* 0x001fcc00078e00c4 */
[----:B------:R-:W5:Y:S01]  /*4f00*/  LDG.E.128 R124, desc[UR6][R124.64] ;  /* 0x000000067c7c7981 */ /* 0x000f62000c1e1d00 */
[----:B------:R-:W-:Y:S05]  /*4f10*/  @!P1 BRA `(.L_x_3850) ;  /* 0x0000000400149947 */ /* 0x000fea0003800000 */
[C-C-:B------:R-:W-:Y:S01]  /*4f20*/  FFMA.FTZ R104, R140.reuse, R147, R141.reuse ;  /* 0x000000938c687223 */ /* 0x140fe2000001008d */
[C-C-:B------:R-:W-:Y:S01]  /*4f30*/  FFMA.FTZ R105, R140.reuse, R146, R141.reuse ;  /* 0x000000928c697223 */ /* 0x140fe2000001008d */
[----:B------:R-:W-:Y:S01]  /*4f40*/  FFMA.FTZ R107, R140, R151, R141 ;  /* 0x000000978c6b7223 */ /* 0x000fe2000001008d */
[----:B-----5:R-:W-:Y:S01]  /*4f50*/  PRMT R106, R124, 0x7632, R106 ;  /* 0x000076327c6a7816 */ /* 0x020fe2000000006a */
[----:B------:R-:W-:Y:S01]  /*4f60*/  FADD.FTZ R143, -R104, R143 ;  /* 0x0000008f688f7221 */ /* 0x000fe20000010100 */
[C-C-:B------:R-:W-:Y:S01]  /*4f70*/  FFMA.FTZ R104, R140.reuse, R149, R141.reuse ;  /* 0x000000958c687223 */ /* 0x140fe2000001008d */
[----:B------:R-:W-:Y:S01]  /*4f80*/  FADD.FTZ R151, -R105, R142 ;  /* 0x0000008e69977221 */ /* 0x000fe20000010100 */
[----:B------:R-:W-:Y:S01]  /*4f90*/  FADD.FTZ R155, -R107, R150 ;  /* 0x000000966b9b7221 */ /* 0x000fe20000010100 */
[----:B------:R-:W-:Y:S01]  /*4fa0*/  FFMA.FTZ R107, R140, R148, R141 ;  /* 0x000000948c6b7223 */ /* 0x000fe2000001008d */
[----:B------:R-:W-:Y:S01]  /*4fb0*/  FADD.FTZ R147, -R104, R145 ;  /* 0x0000009168937221 */ /* 0x000fe20000010100 */
[----:B------:R-:W-:Y:S01]  /*4fc0*/  FMUL.FTZ R104, R4, R151 ;  /* 0x0000009704687220 */ /* 0x000fe20000410000 */
[--C-:B------:R-:W-:Y:S01]  /*4fd0*/  FFMA.FTZ R105, R140, R159, R141.reuse ;  /* 0x0000009f8c697223 */ /* 0x100fe2000001008d */
[----:B------:R-:W-:Y:S01]  /*4fe0*/  FMUL.FTZ R155, R4, R155 ;  /* 0x0000009b049b7220 */ /* 0x000fe20000410000 */
[----:B------:R-:W-:Y:S01]  /*4ff0*/  SHF.L.U32 R124, R124, 0x10, RZ ;  /* 0x000000107c7c7819 */ /* 0x000fe200000006ff */
[----:B------:R-:W-:Y:S01]  /*5000*/  FMUL.FTZ R151, R104, R3 ;  /* 0x0000000368977220 */ /* 0x000fe20000410000 */
[----:B------:R-:W-:Y:S01]  /*5010*/  FADD.FTZ R107, -R107, R144 ;  /* 0x000000906b6b7221 */ /* 0x000fe20000010100 */
[C-C-:B------:R-:W-:Y:S01]  /*5020*/  FFMA.FTZ R149, R140.reuse, R161, R141.reuse ;  /* 0x000000a18c957223 */ /* 0x140fe2000001008d */
[----:B------:R-:W-:Y:S01]  /*5030*/  FADD.FTZ R105, -R105, R156 ;  /* 0x0000009c69697221 */ /* 0x000fe20000010100 */
[----:B------:R-:W-:Y:S01]  /*5040*/  FFMA.FTZ R160, R140, R160, R141 ;  /* 0x000000a08ca07223 */ /* 0x000fe2000001008d */
[----:B------:R-:W-:Y:S01]  /*5050*/  FMUL.FTZ R144, R155, R3 ;  /* 0x000000039b907220 */ /* 0x000fe20000410000 */
[----:B------:R-:W-:Y:S01]  /*5060*/  FMUL.FTZ R145, R151, R124 ;  /* 0x0000007c97917220 */ /* 0x000fe20000410000 */
[----:B------:R-:W-:Y:S01]  /*5070*/  FADD.FTZ R149, -R149, R158 ;  /* 0x0000009e95957221 */ /* 0x000fe20000010100 */
[----:B------:R-:W-:Y:S01]  /*5080*/  SHF.L.U32 R159, R106, 0x10, RZ ;  /* 0x000000106a9f7819 */ /* 0x000fe200000006ff */
[----:B------:R-:W-:Y:S01]  /*5090*/  FMUL.FTZ R124, R80, R151 ;  /* 0x00000097507c7220 */ /* 0x000fe20000410000 */
[----:B------:R-:W-:Y:S01]  /*50a0*/  FADD.FTZ R157, -R160, R157 ;  /* 0x0000009da09d7221 */ /* 0x000fe20000010100 */
[----:B------:R-:W-:Y:S01]  /*50b0*/  FMUL.FTZ R151, R81, R144 ;  /* 0x0000009051977220 */ /* 0x000fe20000410000 */
[C---:B------:R-:W-:Y:S01]  /*50c0*/  FMUL.FTZ R106, R4.reuse, R143 ;  /* 0x0000008f046a7220 */ /* 0x040fe20000410000 */
[C---:B------:R-:W-:Y:S01]  /*50d0*/  FMUL.FTZ R148, R4.reuse, R105 ;  /* 0x0000006904947220 */ /* 0x040fe20000410000 */
[C---:B------:R-:W-:Y:S01]  /*50e0*/  PRMT R142, R125.reuse, 0x7632, R142 ;  /* 0x000076327d8e7816 */ /* 0x040fe2000000008e */
[C---:B------:R-:W-:Y:S01]  /*50f0*/  FMUL.FTZ R154, R4.reuse, R147 ;  /* 0x00000093049a7220 */ /* 0x040fe20000410000 */
[C---:B------:R-:W-:Y:S01]  /*5100*/  FMUL.FTZ R147, R4.reuse, R149 ;  /* 0x0000009504937220 */ /* 0x040fe20000410000 */
[----:B------:R-:W-:Y:S01]  /*5110*/  SHF.L.U32 R146, R125, 0x10, RZ ;  /* 0x000000107d927819 */ /* 0x000fe200000006ff */
[C---:B------:R-:W-:Y:S01]  /*5120*/  FMUL.FTZ R150, R4.reuse, R107 ;  /* 0x0000006b04967220 */ /* 0x040fe20000410000 */
[----:B------:R-:W-:Y:S01]  /*5130*/  FMUL.FTZ R157, R4, R157 ;  /* 0x0000009d049d7220 */ /* 0x000fe20000410000 */
[----:B------:R-:W-:Y:S01]  /*5140*/  F2FP.BF16.F32.PACK_AB R124, R151, R124 ;  /* 0x0000007c977c723e */ /* 0x000fe200000010ff */
[-C--:B------:R-:W-:Y:S01]  /*5150*/  FMUL.FTZ R143, R106, R3.reuse ;  /* 0x000000036a8f7220 */ /* 0x080fe20000410000 */
[----:B------:R-:W-:Y:S01]  /*5160*/  PRMT R125, R126, 0x7632, R125 ;  /* 0x000076327e7d7816 */ /* 0x000fe2000000007d */
[-C--:B------:R-:W-:Y:S01]  /*5170*/  FMUL.FTZ R149, R150, R3.reuse ;  /* 0x0000000396957220 */ /* 0x080fe20000410000 */
[----:B------:R-:W-:Y:S01]  /*5180*/  SHF.L.U32 R142, R142, 0x10, RZ ;  /* 0x000000108e8e7819 */ /* 0x000fe200000006ff */
[-C--:B------:R-:W-:Y:S01]  /*5190*/  FMUL.FTZ R156, R154, R3.reuse ;  /* 0x000000039a9c7220 */ /* 0x080fe20000410000 */
[C---:B------:R-:W-:Y:S01]  /*51a0*/  F2FP.BF16.F32.PACK_AB R105, R148.reuse, R106 ;  /* 0x0000006a9469723e */ /* 0x040fe200000010ff */
[----:B------:R-:W-:Y:S01]  /*51b0*/  FMUL.FTZ R148, R148, R3 ;  /* 0x0000000394947220 */ /* 0x000fe20000410000 */
[----:B------:R-:W-:Y:S01]  /*51c0*/  PRMT R151, R127, 0x7632, R151 ;  /* 0x000076327f977816 */ /* 0x000fe20000000097 */
[----:B------:R-:W-:Y:S01]  /*51d0*/  FMUL.FTZ R146, R143, R146 ;  /* 0x000000928f927220 */ /* 0x000fe20000410000 */
[----:B------:R-:W-:Y:S01]  /*51e0*/  SHF.L.U32 R126, R126, 0x10, RZ ;  /* 0x000000107e7e7819 */ /* 0x000fe200000006ff */
[----:B------:R-:W-:Y:S01]  /*51f0*/  FMUL.FTZ R143, R82, R143 ;  /* 0x0000008f528f7220 */ /* 0x000fe20000410000 */
[C---:B------:R-:W-:Y:S01]  /*5200*/  F2FP.BF16.F32.PACK_AB R107, R147.reuse, R154 ;  /* 0x0000009a936b723e */ /* 0x040fe200000010ff */
[-C--:B------:R-:W-:Y:S01]  /*5210*/  FMUL.FTZ R154, R147, R3.reuse ;  /* 0x00000003939a7220 */ /* 0x080fe20000410000 */
[----:B------:R-:W-:Y:S01]  /*5220*/  SHF.L.U32 R125, R125, 0x10, RZ ;  /* 0x000000107d7d7819 */ /* 0x000fe200000006ff */
[----:B------:R-:W-:Y:S01]  /*5230*/  FMUL.FTZ R147, R148, R142 ;  /* 0x0000008e94937220 */ /* 0x000fe20000410000 */
[C---:B------:R-:W-:Y:S01]  /*5240*/  F2FP.BF16.F32.PACK_AB R106, R157.reuse, R150 ;  /* 0x000000969d6a723e */ /* 0x040fe200000010ff */
[----:B------:R-:W-:Y:S01]  /*5250*/  FMUL.FTZ R150, R157, R3 ;  /* 0x000000039d967220 */ /* 0x000fe20000410000 */
[----:B------:R-:W-:Y:S01]  /*5260*/  SHF.L.U32 R127, R127, 0x10, RZ ;  /* 0x000000107f7f7819 */ /* 0x000fe200000006ff */
[----:B------:R-:W-:Y:S01]  /*5270*/  FMUL.FTZ R142, R83, R148 ;  /* 0x00000094538e7220 */ /* 0x000fe20000410000 */
[----:B------:R-:W-:Y:S01]  /*5280*/  SHF.L.U32 R151, R151, 0x10, RZ ;  /* 0x0000001097977819 */ /* 0x000fe200000006ff */
[----:B------:R-:W-:Y:S01]  /*5290*/  FMUL.FTZ R148, R149, R126 ;  /* 0x0000007e95947220 */ /* 0x000fe20000410000 */
[----:B------:R-:W-:Y:S01]  /*52a0*/  F2FP.BF16.F32.PACK_AB R104, R155, R104 ;  /* 0x000000689b68723e */ /* 0x000fe200000010ff */
        /* <DEDUP_REMOVED lines=12> */
.L_x_3850:
[C-C-:B------:R-:W-:Y:S01]  /*5370*/  FFMA.FTZ R163, R140.reuse, R146, R141.reuse ;  /* 0x000000928ca37223 */ /* 0x140fe2000001008d */
[C-C-:B------:R-:W-:Y:S01]  /*5380*/  FFMA.FTZ R173, R140.reuse, R151, R141.reuse ;  /* 0x000000978cad7223 */ /* 0x140fe2000001008d */
[C-C-:B------:R-:W-:Y:S01]  /*5390*/  FFMA.FTZ R151, R140.reuse, R148, R141.reuse ;  /* 0x000000948c977223 */ /* 0x140fe2000001008d */
[C-C-:B------:R-:W-:Y:S01]  /*53a0*/  FFMA.FTZ R155, R140.reuse, R161, R141.reuse ;  /* 0x000000a18c9b7223 */ /* 0x140fe2000001008d */
[----:B------:R-:W-:Y:S01]  /*53b0*/  FADD.FTZ R163, -R163, R142 ;  /* 0x0000008ea3a37221 */ /* 0x000fe20000010100 */
[----:B------:R-:W-:Y:S01]  /*53c0*/  FFMA.FTZ R142, R140, R147, R141 ;  /* 0x000000938c8e7223 */ /* 0x000fe2000001008d */
[----:B------:R-:W-:Y:S01]  /*53d0*/  FADD.FTZ R173, -R173, R150 ;  /* 0x00000096adad7221 */ /* 0x000fe20000010100 */
[--C-:B------:R-:W-:Y:S01]  /*53e0*/  FADD.FTZ R151, -R151, R144.reuse ;  /* 0x0000009097977221 */ /* 0x100fe20000010100 */
[----:B-----5:R-:W-:Y:S01]  /*53f0*/  PRMT R144, R124, 0x7632, R144 ;  /* 0x000076327c907816 */ /* 0x020fe20000000090 */
[----:B------:R-:W-:Y:S01]  /*5400*/  FADD.FTZ R143, -R142, R143 ;  /* 0x0000008f8e8f7221 */ /* 0x000fe20000010100 */
[--C-:B------:R-:W-:Y:S01]  /*5410*/  FFMA.FTZ R142, R140, R149, R141.reuse ;  /* 0x000000958c8e7223 */ /* 0x100fe2000001008d */
[----:B------:R-:W-:Y:S01]  /*5420*/  FMUL.FTZ R146, R4, R173 ;  /* 0x000000ad04927220 */ /* 0x000fe20000410000 */
[----:B------:R-:W-:Y:S01]  /*5430*/  FFMA.FTZ R147, R140, R159, R141 ;  /* 0x0000009f8c937223 */ /* 0x000fe2000001008d */
[----:B------:R-:W-:Y:S01]  /*5440*/  SHF.L.U32 R124, R124, 0x10, RZ ;  /* 0x000000107c7c7819 */ /* 0x000fe200000006ff */
[----:B------:R-:W-:Y:S01]  /*5450*/  FADD.FTZ R149, -R142, R145 ;  /* 0x000000918e957221 */ /* 0x000fe20000010100 */
[----:B------:R-:W-:Y:S01]  /*5460*/  FMUL.FTZ R142, R4, R163 ;  /* 0x000000a3048e7220 */ /* 0x000fe20000410000 */
[----:B------:R-:W-:Y:S01]  /*5470*/  SHF.L.U32 R161, R144, 0x10, RZ ;  /* 0x0000001090a17819 */ /* 0x000fe200000006ff */
[----:B------:R-:W-:Y:S01]  /*5480*/  FFMA.FTZ R160, R140, R160, R141 ;  /* 0x000000a08ca07223 */ /* 0x000fe2000001008d */
[-C--:B------:R-:W-:Y:S01]  /*5490*/  FMUL.FTZ R146, R146, R3.reuse ;  /* 0x0000000392927220 */ /* 0x080fe20000410000 */
[----:B------:R-:W-:Y:S01]  /*54a0*/  FMUL.FTZ R159, R142, R3 ;  /* 0x000000038e9f7220 */ /* 0x000fe20000410000 */
[----:B------:R-:W-:Y:S01]  /*54b0*/  FADD.FTZ R147, -R147, R156 ;  /* 0x0000009c93937221 */ /* 0x000fe20000010100 */
[----:B------:R-:W-:Y:S01]  /*54c0*/  FADD.FTZ R155, -R155, R158 ;  /* 0x0000009e9b9b7221 */ /* 0x000fe20000010100 */
[----:B------:R-:W-:Y:S01]  /*54d0*/  FADD.FTZ R157, -R160, R157 ;  /* 0x0000009da09d7221 */ /* 0x000fe20000010100 */
[----:B------:R-:W-:Y:S01]  /*54e0*/  FMUL.FTZ R145, R159, R124 ;  /* 0x0000007c9f917220 */ /* 0x000fe20000410000 */
[----:B------:R-:W-:Y:S01]  /*54f0*/  FMUL.FTZ R124, R80, R159 ;  /* 0x0000009f507c7220 */ /* 0x000fe20000410000 */
[----:B------:R-:W-:Y:S01]  /*5500*/  FMUL.FTZ R159, R81, R146 ;  /* 0x00000092519f7220 */ /* 0x000fe20000410000 */
[----:B------:R-:W-:Y:S01]  /*5510*/  FMUL.FTZ R144, R146, R161 ;  /* 0x000000a192907220 */ /* 0x000fe20000410000 */
[C---:B------:R-:W-:Y:S01]  /*5520*/  PRMT R148, R125.reuse, 0x7632, R148 ;  /* 0x000076327d947816 */ /* 0x040fe20000000094 */
[C---:B------:R-:W-:Y:S01]  /*5530*/  FMUL.FTZ R154, R4.reuse, R147 ;  /* 0x00000093049a7220 */ /* 0x040fe20000410000 */
[----:B------:R-:W-:Y:S01]  /*5540*/  SHF.L.U32 R146, R125, 0x10, RZ ;  /* 0x000000107d927819 */ /* 0x000fe200000006ff */
[C---:B------:R-:W-:Y:S01]  /*5550*/  FMUL.FTZ R150, R4.reuse, R143 ;  /* 0x0000008f04967220 */ /* 0x040fe20000410000 */
[C---:B------:R-:W-:Y:S01]  /*5560*/  PRMT R125, R127.reuse, 0x7632, R125 ;  /* 0x000076327f7d7816 */ /* 0x040fe2000000007d */
[C---:B------:R-:W-:Y:S01]  /*5570*/  FMUL.FTZ R156, R4.reuse, R151 ;  /* 0x00000097049c7220 */ /* 0x040fe20000410000 */
[C---:B------:R-:W-:Y:S01]  /*5580*/  FMUL.FTZ R160, R4.reuse, R149 ;  /* 0x0000009504a07220 */ /* 0x040fe20000410000 */
[C---:B------:R-:W-:Y:S01]  /*5590*/  FMUL.FTZ R162, R4.reuse, R155 ;  /* 0x0000009b04a27220 */ /* 0x040fe20000410000 */
[----:B------:R-:W-:Y:S01]  /*55a0*/  FMUL.FTZ R158, R4, R157 ;  /* 0x0000009d049e7220 */ /* 0x000fe20000410000 */
[----:B------:R-:W-:Y:S01]  /*55b0*/  PRMT R142, R126, 0x7632, R142 ;  /* 0x000076327e8e7816 */ /* 0x000fe2000000008e */
[-C--:B------:R-:W-:Y:S01]  /*55c0*/  FMUL.FTZ R154, R154, R3.reuse ;  /* 0x000000039a9a7220 */ /* 0x080fe20000410000 */
[----:B------:R-:W-:Y:S01]  /*55d0*/  SHF.L.U32 R148, R148, 0x10, RZ ;  /* 0x0000001094947819 */ /* 0x000fe200000006ff */
[-C--:B------:R-:W-:Y:S01]  /*55e0*/  FMUL.FTZ R143, R150, R3.reuse ;  /* 0x00000003968f7220 */ /* 0x080fe20000410000 */
[----:B------:R-:W-:Y:S01]  /*55f0*/  SHF.L.U32 R126, R126, 0x10, RZ ;  /* 0x000000107e7e7819 */ /* 0x000fe200000006ff */
[-C--:B------:R-:W-:Y:S01]  /*5600*/  FMUL.FTZ R149, R156, R3.reuse ;  /* 0x000000039c957220 */ /* 0x080fe20000410000 */
[----:B------:R-:W-:Y:S01]  /*5610*/  SHF.L.U32 R127, R127, 0x10, RZ ;  /* 0x000000107f7f7819 */ /* 0x000fe200000006ff */
[-C--:B------:R-:W-:Y:S01]  /*5620*/  FMUL.FTZ R160, R160, R3.reuse ;  /* 0x00000003a0a07220 */ /* 0x080fe20000410000 */
[----:B------:R-:W-:Y:S01]  /*5630*/  SHF.L.U32 R125, R125, 0x10, RZ ;  /* 0x000000107d7d7819 */ /* 0x000fe200000006ff */
[-C--:B------:R-:W-:Y:S01]  /*5640*/  FMUL.FTZ R162, R162, R3.reuse ;  /* 0x00000003a2a27220 */ /* 0x080fe20000410000 */
[----:B------:R-:W-:Y:S01]  /*5650*/  FMUL.FTZ R158, R158, R3 ;  /* 0x000000039e9e7220 */ /* 0x000fe20000410000 */
[----:B------:R-:W-:Y:S01]  /*5660*/  FMUL.FTZ R147, R154, R148 ;  /* 0x000000949a937220 */ /* 0x000fe20000410000 */
[----:B------:R-:W-:Y:S01]  /*5670*/  FMUL.FTZ R146, R143, R146 ;  /* 0x000000928f927220 */ /* 0x000fe20000410000 */
[----:B------:R-:W-:Y:S01]  /*5680*/  FMUL.FTZ R148, R149, R126 ;  /* 0x0000007e95947220 */ /* 0x000fe20000410000 */
[----:B------:R-:W-:Y:S01]  /*5690*/  FMUL.FTZ R150, R160, R127 ;  /* 0x0000007fa0967220 */ /* 0x000fe20000410000 */
        /* <DEDUP_REMOVED lines=13> */
.L_x_3851:
[----:B------:R-:W0:Y:S02]  /*5770*/  @P1 LDC.64 R142, c[0x0][0x478] ;  /* 0x00011e00ff8e1b82 */ /* 0x000e240000000a00 */
[----:B0-----:R-:W-:-:S05]  /*5780*/  @P1 IMAD.WIDE.U32 R142, R153, 0x10, R142 ;  /* 0x00000010998e1825 */ /* 0x001fca00078e008e */
        /* <DEDUP_REMOVED lines=20> */
[----:B-----5:R-:W-:Y:S01]  /*58d0*/  PRMT R137, R126, 0x7632, R137 ;  /* 0x000076327e897816 */ /* 0x020fe20000000089 */
[----:B------:R-:W-:Y:S01]  /*58e0*/  FADD.FTZ R123, -R138, R123 ;  /* 0x0000007b8a7b7221 */ /* 0x000fe20000010100 */
[----:B------:R-:W-:Y:S01]  /*58f0*/  SHF.L.U32 R130, R126, 0x10, RZ ;  /* 0x000000107e827819 */ /* 0x000fe200000006ff */
[----:B------:R-:W-:Y:S01]  /*5900*/  FADD.FTZ R135, -R140, R135 ;  /* 0x000000878c877221 */ /* 0x000fe20000010100 */
[----:B------:R-:W-:Y:S01]  /*5910*/  PRMT R106, R124, 0x7632, R106 ;  /* 0x000076327c6a7816 */ /* 0x000fe2000000006a */
[C---:B------:R-:W-:Y:S01]  /*5920*/  FMUL.FTZ R126, R4.reuse, R121 ;  /* 0x00000079047e7220 */ /* 0x040fe20000410000 */
[C---:B------:R-:W-:Y:S01]  /*5930*/  FMUL.FTZ R133, R4.reuse, R133 ;  /* 0x0000008504857220 */ /* 0x040fe20000410000 */
[----:B------:R-:W-:Y:S01]  /*5940*/  PRMT R128, R125, 0x7632, R128 ;  /* 0x000076327d807816 */ /* 0x000fe20000000080 */
[C---:B------:R-:W-:Y:S01]  /*5950*/  FMUL.FTZ R104, R4.reuse, R105 ;  /* 0x0000006904687220 */ /* 0x040fe20000410000 */
[C---:B------:R-:W-:Y:S01]  /*5960*/  FMUL.FTZ R143, R4.reuse, R143 ;  /* 0x0000008f048f7220 */ /* 0x040fe20000410000 */
[C---:B------:R-:W-:Y:S01]  /*5970*/  FMUL.FTZ R134, R4.reuse, R129 ;  /* 0x0000008104867220 */ /* 0x040fe20000410000 */
[C---:B------:R-:W-:Y:S01]  /*5980*/  FMUL.FTZ R153, R4.reuse, R153 ;  /* 0x0000009904997220 */ /* 0x040fe20000410000 */
[C---:B------:R-:W-:Y:S01]  /*5990*/  PRMT R139, R127.reuse, 0x7632, R139 ;  /* 0x000076327f8b7816 */ /* 0x040fe2000000008b */
        /* <DEDUP_REMOVED lines=8> */
[CC--:B------:R-:W-:Y:S01]  /*5a20*/  FMUL.FTZ R132, R133.reuse, R3.reuse ;  /* 0x0000000385847220 */ /* 0x0c0fe20000410000 */
[----:B------:R-:W-:Y:S01]  /*5a30*/  SHF.L.U32 R131, R128, 0x10, RZ ;  /* 0x0000001080837819 */ /* 0x000fe200000006ff */
[-C--:B------:R-:W-:Y:S01]  /*5a40*/  FMUL.FTZ R129, R126, R3.reuse ;  /* 0x000000037e817220 */ /* 0x080fe20000410000 */
[----:B------:R-:W-:Y:S01]  /*5a50*/  F2FP.BF16.F32.PACK_AB R105, R133, R126 ;  /* 0x0000007e8569723e */ /* 0x000fe200000010ff */
[-C--:B------:R-:W-:Y:S01]  /*5a60*/  FMUL.FTZ R133, R134, R3.reuse ;  /* 0x0000000386857220 */ /* 0x080fe20000410000 */
[----:B------:R-:W-:Y:S01]  /*5a70*/  SHF.L.U32 R137, R137, 0x10, RZ ;  /* 0x0000001089897819 */ /* 0x000fe200000006ff */
[-C--:B------:R-:W-:Y:S01]  /*5a80*/  FMUL.FTZ R136, R121, R3.reuse ;  /* 0x0000000379887220 */ /* 0x080fe20000410000 */
[----:B------:R-:W-:Y:S01]  /*5a90*/  SHF.L.U32 R139, R139, 0x10, RZ ;  /* 0x000000108b8b7819 */ /* 0x000fe200000006ff */
[-C--:B------:R-:W-:Y:S01]  /*5aa0*/  FMUL.FTZ R135, R120, R3.reuse ;  /* 0x0000000378877220 */ /* 0x080fe20000410000 */
        /* <DEDUP_REMOVED lines=25> */
.L_x_3852:
        /* <DEDUP_REMOVED lines=24> */
[----:B-----5:R-:W-:Y:S01]  /*5dc0*/  PRMT R120, R124, 0x7632, R120 ;  /* 0x000076327c787816 */ /* 0x020fe20000000078 */
[-C--:B------:R-:W-:Y:S01]  /*5dd0*/  FMUL.FTZ R123, R138, R3.reuse ;  /* 0x000000038a7b7220 */ /* 0x080fe20000410000 */
[----:B------:R-:W-:Y:S01]  /*5de0*/  PRMT R129, R125, 0x7632, R129 ;  /* 0x000076327d817816 */ /* 0x000fe20000000081 */
[-C--:B------:R-:W-:Y:S01]  /*5df0*/  FMUL.FTZ R121, R122, R3.reuse ;  /* 0x000000037a797220 */ /* 0x080fe20000410000 */
[----:B------:R-:W-:Y:S01]  /*5e00*/  PRMT R128, R126, 0x7632, R128 ;  /* 0x000076327e807816 */ /* 0x000fe20000000080 */
[-C--:B------:R-:W-:Y:S01]  /*5e10*/  FMUL.FTZ R132, R132, R3.reuse ;  /* 0x0000000384847220 */ /* 0x080fe20000410000 */
[----:B------:R-:W-:Y:S01]  /*5e20*/  SHF.L.U32 R130, R126, 0x10, RZ ;  /* 0x000000107e827819 */ /* 0x000fe200000006ff */
[-C--:B------:R-:W-:Y:S01]  /*5e30*/  FMUL.FTZ R134, R134, R3.reuse ;  /* 0x0000000386867220 */ /* 0x080fe20000410000 */
[-C--:B------:R-:W-:Y:S01]  /*5e40*/  FMUL.FTZ R136, R136, R3.reuse ;  /* 0x0000000388887220 */ /* 0x080fe20000410000 */
[-C--:B------:R-:W-:Y:S01]  /*5e50*/  FMUL.FTZ R140, R140, R3.reuse ;  /* 0x000000038c8c7220 */ /* 0x080fe20000410000 */
[-C--:B------:R-:W-:Y:S01]  /*5e60*/  FMUL.FTZ R142, R142, R3.reuse ;  /* 0x000000038e8e7220 */ /* 0x080fe20000410000 */
[----:B------:R-:W-:Y:S01]  /*5e70*/  FMUL.FTZ R138, R4, R3 ;  /* 0x00000003048a7220 */ /* 0x000fe20000410000 */
[----:B------:R-:W-:Y:S01]  /*5e80*/  SHF.L.U32 R124, R124, 0x10, RZ ;  /* 0x000000107c7c7819 */ /* 0x000fe200000006ff */
[----:B------:R-:W-:Y:S01]  /*5e90*/  FMUL.FTZ R130, R123, R130 ;  /* 0x000000827b827220 */ /* 0x000fe20000410000 */
[----:B------:R-:W-:Y:S01]  /*5ea0*/  SHF.L.U32 R125, R125, 0x10, RZ ;  /* 0x000000107d7d7819 */ /* 0x000fe200000006ff */
[----:B------:R-:W-:Y:S01]  /*5eb0*/  FMUL.FTZ R122, R68, R123 ;  /* 0x0000007b447a7220 */ /* 0x000fe20000410000 */
[----:B------:R-:W-:Y:S01]  /*5ec0*/  PRMT R126, R127, 0x7632, R126 ;  /* 0x000076327f7e7816 */ /* 0x000fe2000000007e */
[----:B------:R-:W-:Y:S01]  /*5ed0*/  FMUL.FTZ R123, R69, R140 ;  /* 0x0000008c457b7220 */ /* 0x000fe20000410000 */
[----:B------:R-:W-:-:S02]  /*5ee0*/  SHF.L.U32 R131, R127, 0x10, RZ ;  /* 0x000000107f837819 */ /* 0x000fc400000006ff */
        /* <DEDUP_REMOVED lines=21> */
.L_x_3853:
[----:B------:R-:W0:Y:S02]  /*6040*/  @P1 LDC.64 R124, c[0x0][0x478] ;  /* 0x00011e00ff7c1b82 */ /* 0x000e240000000a00 */
[----:B0-----:R-:W-:-:S04]  /*6050*/  @P1 IMAD.WIDE.U32 R124, R2, 0x10, R124 ;  /* 0x00000010027c1825 */ /* 0x001fc800078e007c */
[----:B------:R-:W-:Y:S01]  /*6060*/  IMAD.WIDE.U32 R2, R2, 0x10, R188 ;  /* 0x0000001002027825 */ /* 0x000fe200078e00bc */
[----:B------:R0:W-:Y:S04]  /*6070*/  @P1 STG.E.128 desc[UR6][R124.64], R104 ;  /* 0x000000687c001986 */ /* 0x0001e8000c101d06 */
[----:B------:R0:W-:Y:S01]  /*6080*/  STG.E.128 desc[UR6][R2.64], R120 ;  /* 0x0000007802007986 */ /* 0x0001e2000c101d06 */
[----:B------:R-:W-:Y:S05]  /*6090*/  BRA `(.L_x_3854) ;  /* 0x0000002800687947 */ /* 0x000fea0003800000 */
.L_x_3845:
[----:B-1----:R-:W0:Y:S02]  /*60a0*/  LDC.64 R196, c[0x0][0x390] ;  /* 0x0000e400ffc47b82 */ /* 0x002e240000000a00 */
        /* <DEDUP_REMOVED lines=8> */
[----:B------:R-:W-:Y:S01]  /*6130*/  PRMT R180, R102, 0x7632, R180 ;  /* 0x0000763266b47816 */ /* 0x000fe200000000b4 */
[--C-:B------:R-:W-:Y:S01]  /*6140*/  FADD.FTZ R182, -R182, R183.reuse ;  /* 0x000000b7b6b67221 */ /* 0x100fe20000010100 */
[----:B------:R-:W-:Y:S01]  /*6150*/  PRMT R183, R101, 0x7632, R183 ;  /* 0x0000763265b77816 */ /* 0x000fe200000000b7 */
[--C-:B------:R-:W-:Y:S01]  /*6160*/  FADD.FTZ R171, -R171, R181.reuse ;  /* 0x000000b5abab7221 */ /* 0x100fe20000010100 */
        /* <DEDUP_REMOVED lines=8> */
[----:B------:R-:W-:Y:S01]  /*61f0*/  FFMA.FTZ R0, R140, R0, R141 ;  /* 0x000000008c007223 */ /* 0x000fe2000001008d */
[C-C-:B------:R-:W-:Y:S01]  /*6200*/  FFMA.FTZ R170, R4.reuse, R182, R180.reuse ;  /* 0x000000b604aa7223 */ /* 0x140fe200000100b4 */
[----:B------:R-:W-:Y:S01]  /*6210*/  PRMT R180, R103, 0x7632, R180 ;  /* 0x0000763267b47816 */ /* 0x000fe200000000b4 */
[----:B------:R-:W-:Y:S01]  /*6220*/  FFMA.FTZ R190, R4, R190, R181 ;  /* 0x000000be04be7223 */ /* 0x000fe200000100b5 */
[----:B------:R-:W-:Y:S01]  /*6230*/  SHF.L.U32 R181, R100, 0x10, RZ ;  /* 0x0000001064b57819 */ /* 0x000fe200000006ff */
[----:B------:R-:W-:Y:S01]  /*6240*/  FADD.FTZ R0, -R0, R194 ;  /* 0x000000c200007221 */ /* 0x000fe20000010100 */
[----:B------:R-:W-:Y:S01]  /*6250*/  SHF.L.U32 R180, R180, 0x10, RZ ;  /* 0x00000010b4b47819 */ /* 0x000fe200000006ff */
[----:B------:R-:W-:Y:S01]  /*6260*/  FMUL.FTZ R190, R190, R3 ;  /* 0x00000003bebe7220 */ /* 0x000fe20000410000 */
[----:B------:R-:W-:Y:S01]  /*6270*/  FFMA.FTZ R185, R140, R185, R141 ;  /* 0x000000b98cb97223 */ /* 0x000fe2000001008d */
[----:B------:R-:W-:Y:S01]  /*6280*/  FFMA.FTZ R0, R4, R0, R181 ;  /* 0x0000000004007223 */ /* 0x000fe200000100b5 */
[--C-:B------:R-:W-:Y:S01]  /*6290*/  FFMA.FTZ R188, R140, R188, R141.reuse ;  /* 0x000000bc8cbc7223 */ /* 0x100fe2000001008d */
[--C-:B------:R-:W-:Y:S01]  /*62a0*/  FFMA.FTZ R171, R4, R171, R180.reuse ;  /* 0x000000ab04ab7223 */ /* 0x100fe200000100b4 */
[----:B-----5:R-:W-:Y:S01]  /*62b0*/  PRMT R180, R124, 0x7632, R180 ;  /* 0x000076327cb47816 */ /* 0x020fe200000000b4 */
[----:B------:R-:W-:Y:S01]  /*62c0*/  FMUL.FTZ R0, R0, R3 ;  /* 0x0000000300007220 */ /* 0x000fe20000410000 */
[----:B------:R-:W-:Y:S01]  /*62d0*/  SHF.L.U32 R124, R124, 0x10, RZ ;  /* 0x000000107c7c7819 */ /* 0x000fe200000006ff */
[----:B------:R-:W-:Y:S01]  /*62e0*/  FMUL.FTZ R182, R97, R190 ;  /* 0x000000be61b67220 */ /* 0x000fe20000410000 */
[----:B------:R-:W-:Y:S01]  /*62f0*/  SHF.L.U32 R181, R180, 0x10, RZ ;  /* 0x00000010b4b57819 */ /* 0x000fe200000006ff */
[----:B------:R-:W-:Y:S01]  /*6300*/  FADD.FTZ R192, -R185, R192 ;  /* 0x000000c0b9c07221 */ /* 0x000fe20000010100 */
[----:B------:R-:W-:Y:S01]  /*6310*/  FFMA.FTZ R187, R140, R184, R141 ;  /* 0x000000b88cbb7223 */ /* 0x000fe2000001008d */
[----:B------:R-:W-:Y:S01]  /*6320*/  FMUL.FTZ R180, R0, R124 ;  /* 0x0000007c00b47220 */ /* 0x000fe20000410000 */
[----:B------:R-:W-:Y:S01]  /*6330*/  FMUL.FTZ R124, R96, R0 ;  /* 0x00000000607c7220 */ /* 0x000fe20000410000 */
[----:B------:R-:W-:Y:S01]  /*6340*/  SHF.L.U32 R185, R102, 0x10, RZ ;  /* 0x0000001066b97819 */ /* 0x000fe200000006ff */
[----:B------:R-:W-:Y:S01]  /*6350*/  FADD.FTZ R193, -R188, R193 ;  /* 0x000000c1bcc17221 */ /* 0x000fe20000010100 */
[----:B------:R-:W-:Y:S01]  /*6360*/  FMUL.FTZ R0, R190, R181 ;  /* 0x000000b5be007220 */ /* 0x000fe20000410000 */
[----:B------:R-:W-:Y:S01]  /*6370*/  SHF.L.U32 R188, R101, 0x10, RZ ;  /* 0x0000001065bc7819 */ /* 0x000fe200000006ff */
[----:B------:R-:W-:Y:S01]  /*6380*/  FADD.FTZ R187, -R187, R191 ;  /* 0x000000bfbbbb7221 */ /* 0x000fe20000010100 */
[----:B------:R-:W-:Y:S01]  /*6390*/  F2FP.BF16.F32.PACK_AB R124, R182, R124 ;  /* 0x0000007cb67c723e */ /* 0x000fe200000010ff */
[C---:B------:R-:W-:Y:S01]  /*63a0*/  FFMA.FTZ R185, R4.reuse, R192, R185 ;  /* 0x000000c004b97223 */ /* 0x040fe200000100b9 */
[----:B------:R-:W-:Y:S01]  /*63b0*/  SHF.L.U32 R181, R103, 0x10, RZ ;  /* 0x0000001067b57819 */ /* 0x000fe200000006ff */
[----:B------:R-:W-:Y:S01]  /*63c0*/  FFMA.FTZ R188, R4, R193, R188 ;  /* 0x000000c104bc7223 */ /* 0x000fe200000100bc */
[----:B------:R-:W-:Y:S01]  /*63d0*/  PRMT R182, R125, 0x7632, R182 ;  /* 0x000076327db67816 */ /* 0x000fe200000000b6 */
[----:B------:R-:W-:Y:S01]  /*63e0*/  FMUL.FTZ R183, R183, R3 ;  /* 0x00000003b7b77220 */ /* 0x000fe20000410000 */
        /* <DEDUP_REMOVED lines=25> */
[----:B------:R-:W-:-:S02]  /*6580*/  FMUL.FTZ R171, R95, R171 ;  /* 0x000000ab5fab7220 */ /* 0x000fc40000410000 */
[----:B------:R-:W-:Y:S02]  /*6590*/  F2FP.BF16.F32.PACK_AB R125, R187, R188 ;  /* 0x000000bcbb7d723e */ /* 0x000fe400000010ff */
[----:B------:R-:W-:Y:S02]  /*65a0*/  F2FP.BF16.F32.PACK_AB R126, R170, R126 ;  /* 0x0000007eaa7e723e */ /* 0x000fe400000010ff */
[----:B------:R-:W-:Y:S01]  /*65b0*/  F2FP.BF16.F32.PACK_AB R127, R171, R127 ;  /* 0x0000007fab7f723e */ /* 0x000fe200000010ff */
[----:B------:R-:W-:Y:S06]  /*65c0*/  BRA `(.L_x_3856) ;  /* 0x0000000400407947 */ /* 0x000fec0003800000 */
.L_x_3855:
[----:B------:R-:W-:Y:S01]  /*65d0*/  PRMT R105, R101, 0x7632, R105 ;  /* 0x0000763265697816 */ /* 0x000fe20000000069 */
[C-C-:B------:R-:W-:Y:S01]  /*65e0*/  FFMA.FTZ R106, R140.reuse, R186, R141.reuse ;  /* 0x000000ba8c6a7223 */ /* 0x140fe2000001008d */
[C-C-:B------:R-:W-:Y:S01]  /*65f0*/  FFMA.FTZ R180, R140.reuse, R180, R141.reuse ;  /* 0x000000b48cb47223 */ /* 0x140fe2000001008d */
[----:B------:R-:W-:Y:S01]  /*6600*/  FFMA.FTZ R0, R140, R0, R141 ;  /* 0x000000008c007223 */ /* 0x000fe2000001008d */
[----:B------:R-:W-:Y:S01]  /*6610*/  SHF.L.U32 R105, R105, 0x10, RZ ;  /* 0x0000001069697819 */ /* 0x000fe200000006ff */
[----:B------:R-:W-:Y:S01]  /*6620*/  FADD.FTZ R106, -R106, R187 ;  /* 0x000000bb6a6a7221 */ /* 0x000fe20000010100 */
[--C-:B------:R-:W-:Y:S01]  /*6630*/  FADD.FTZ R107, -R180, R181.reuse ;  /* 0x000000b5b46b7221 */ /* 0x100fe20000010100 */
[----:B------:R-:W-:Y:S01]  /*6640*/  PRMT R181, R100, 0x7632, R181 ;  /* 0x0000763264b57816 */ /* 0x000fe200000000b5 */
[----:B------:R-:W-:Y:S01]  /*6650*/  FFMA.FTZ R189, R140, R189, R141 ;  /* 0x000000bd8cbd7223 */ /* 0x000fe2000001008d */
        /* <DEDUP_REMOVED lines=8> */
[----:B------:R-:W-:Y:S01]  /*66e0*/  FFMA.FTZ R194, R4, R194, R105 ;  /* 0x000000c204c27223 */ /* 0x000fe20000010069 */
[----:B------:R-:W-:Y:S01]  /*66f0*/  FADD.FTZ R170, -R182, R183 ;  /* 0x000000b7b6aa7221 */ /* 0x000fe20000010100 */
[----:B------:R-:W-:Y:S01]  /*6700*/  FFMA.FTZ R104, R4, R190, R181 ;  /* 0x000000be04687223 */ /* 0x000fe200000100b5 */
[----:B-----5:R-:W-:Y:S01]  /*6710*/  PRMT R0, R124, 0x7632, R0 ;  /* 0x000076327c007816 */ /* 0x020fe20000000000 */
[-C--:B------:R-:W-:Y:S01]  /*6720*/  FMUL.FTZ R105, R194, R3.reuse ;  /* 0x00000003c2697220 */ /* 0x080fe20000410000 */
[----:B------:R-:W-:Y:S01]  /*6730*/  SHF.L.U32 R124, R124, 0x10, RZ ;  /* 0x000000107c7c7819 */ /* 0x000fe200000006ff */
[----:B------:R-:W-:Y:S01]  /*6740*/  FFMA.FTZ R170, R4, R170, R171 ;  /* 0x000000aa04aa7223 */ /* 0x000fe200000100ab */
[----:B------:R-:W-:Y:S01]  /*6750*/  FMUL.FTZ R171, R104, R3 ;  /* 0x0000000368ab7220 */ /* 0x000fe20000410000 */
[----:B------:R-:W-:Y:S01]  /*6760*/  SHF.L.U32 R0, R0, 0x10, RZ ;  /* 0x0000001000007819 */ /* 0x000fe200000006ff */
[--C-:B------:R-:W-:Y:S01]  /*6770*/  FFMA.FTZ R188, R140, R188, R141.reuse ;  /* 0x000000bc8cbc7223 */ /* 0x100fe2000001008d */
[----:B------:R-:W-:Y:S01]  /*6780*/  FMUL.FTZ R180, R105, R124 ;  /* 0x0000007c69b47220 */ /* 0x000fe20000410000 */
[----:B------:R-:W-:Y:S01]  /*6790*/  FMUL.FTZ R124, R96, R105 ;  /* 0x00000069607c7220 */ /* 0x000fe20000410000 */
[----:B------:R-:W-:Y:S01]  /*67a0*/  FMUL.FTZ R105, R97, R171 ;  /* 0x000000ab61697220 */ /* 0x000fe20000410000 */
[----:B------:R-:W-:Y:S01]  /*67b0*/  FFMA.FTZ R185, R140, R185, R141 ;  /* 0x000000b98cb97223 */ /* 0x000fe2000001008d */
[----:B------:R-:W-:Y:S01]  /*67c0*/  FMUL.FTZ R0, R171, R0 ;  /* 0x00000000ab007220 */ /* 0x000fe20000410000 */
[----:B------:R-:W-:Y:S01]  /*67d0*/  FADD.FTZ R193, -R188, R193 ;  /* 0x000000c1bcc17221 */ /* 0x000fe20000010100 */
[----:B------:R-:W-:Y:S01]  /*67e0*/  SHF.L.U32 R171, R102, 0x10, RZ ;  /* 0x0000001066ab7819 */ /* 0x000fe200000006ff */
[----:B------:R-:W-:Y:S01]  /*67f0*/  FADD.FTZ R192, -R185, R192 ;  /* 0x000000c0b9c07221 */ /* 0x000fe20000010100 */
[----:B------:R-:W-:Y:S01]  /*6800*/  F2FP.BF16.F32.PACK_AB R124, R105, R124 ;  /* 0x0000007c697c723e */ /* 0x000fe200000010ff */
[----:B------:R-:W-:Y:S01]  /*6810*/  FFMA.FTZ R184, R140, R184, R141 ;  /* 0x000000b88cb87223 */ /* 0x000fe2000001008d */
[----:B------:R-:W-:Y:S01]  /*6820*/  SHF.L.U32 R105, R101, 0x10, RZ ;  /* 0x0000001065697819 */ /* 0x000fe200000006ff */
[----:B------:R-:W-:Y:S01]  /*6830*/  FFMA.FTZ R192, R4, R192, R171 ;  /* 0x000000c004c07223 */ /* 0x000fe200000100ab */
[C---:B------:R-:W-:Y:S01]  /*6840*/  PRMT R182, R125.reuse, 0x7632, R182 ;  /* 0x000076327db67816 */ /* 0x040fe200000000b6 */
[----:B------:R-:W-:Y:S01]  /*6850*/  FADD.FTZ R191, -R184, R191 ;  /* 0x000000bfb8bf7221 */ /* 0x000fe20000010100 */
[----:B------:R-:W-:Y:S01]  /*6860*/  PRMT R184, R126, 0x7632, R184 ;  /* 0x000076327eb87816 */ /* 0x000fe200000000b8 */
[----:B------:R-:W-:Y:S01]  /*6870*/  FFMA.FTZ R105, R4, R193, R105 ;  /* 0x000000c104697223 */ /* 0x000fe20000010069 */
[----:B------:R-:W-:Y:S01]  /*6880*/  SHF.L.U32 R181, R125, 0x10, RZ ;  /* 0x000000107db57819 */ /* 0x000fe200000006ff */
[CC--:B------:R-:W-:Y:S01]  /*6890*/  FMUL.FTZ R185, R106.reuse, R3.reuse ;  /* 0x000000036ab97220 */ /* 0x0c0fe20000410000 */
[----:B------:R-:W-:Y:S01]  /*68a0*/  PRMT R125, R103, 0x7632, R125 ;  /* 0x00007632677d7816 */ /* 0x000fe2000000007d */
[----:B------:R-:W-:Y:S01]  /*68b0*/  FMUL.FTZ R171, R105, R3 ;  /* 0x0000000369ab7220 */ /* 0x000fe20000410000 */
[----:B------:R-:W-:-:S02]  /*68c0*/  F2FP.BF16.F32.PACK_AB R105, R106, R105 ;  /* 0x000000696a69723e */ /* 0x000fc400000010ff */
[----:B------:R-:W-:Y:S01]  /*68d0*/  SHF.L.U32 R183, R126, 0x10, RZ ;  /* 0x000000107eb77819 */ /* 0x000fe200000006ff */
[----:B------:R-:W-:Y:S01]  /*68e0*/  FMUL.FTZ R126, R192, R3 ;  /* 0x00000003c07e7220 */ /* 0x000fe20000410000 */
        /* <DEDUP_REMOVED lines=8> */
[----:B------:R-:W-:Y:S01]  /*6970*/  FMUL.FTZ R126, R92, R126 ;  /* 0x0000007e5c7e7220 */ /* 0x000fe20000410000 */
[----:B------:R-:W-:Y:S01]  /*6980*/  FMUL.FTZ R170, R93, R170 ;  /* 0x000000aa5daa7220 */ /* 0x000fe20000410000 */
[----:B------:R-:W-:Y:S01]  /*6990*/  FFMA.FTZ R186, R4, R107, R125 ;  /* 0x0000006b04ba7223 */ /* 0x000fe2000001007d */
[----:B------:R-:W-:Y:S01]  /*69a0*/  FMUL.FTZ R182, R185, R182 ;  /* 0x000000b6b9b67220 */ /* 0x000fe20000410000 */
[----:B------:R-:W-:Y:S01]  /*69b0*/  SHF.L.U32 R107, R103, 0x10, RZ ;  /* 0x00000010676b7819 */ /* 0x000fe200000006ff */
[----:B------:R-:W-:Y:S01]  /*69c0*/  FMUL.FTZ R171, R98, R171 ;  /* 0x000000ab62ab7220 */ /* 0x000fe20000410000 */
[----:B------:R-:W-:Y:S01]  /*69d0*/  FMUL.FTZ R185, R99, R185 ;  /* 0x000000b963b97220 */ /* 0x000fe20000410000 */
[----:B------:R-:W-:-:S02]  /*69e0*/  F2FP.BF16.F32.PACK_AB R126, R170, R126 ;  /* 0x0000007eaa7e723e */ /* 0x000fc400000010ff */
[----:B------:R-:W-:Y:S01]  /*69f0*/  PRMT R170, R127, 0x7632, R170 ;  /* 0x000076327faa7816 */ /* 0x000fe200000000aa */
[----:B------:R-:W-:Y:S01]  /*6a00*/  FFMA.FTZ R107, R4, R191, R107 ;  /* 0x000000bf046b7223 */ /* 0x000fe2000001006b */
[----:B------:R-:W-:Y:S01]  /*6a10*/  F2FP.BF16.F32.PACK_AB R125, R185, R171 ;  /* 0x000000abb97d723e */ /* 0x000fe200000010ff */
[-C--:B------:R-:W-:Y:S01]  /*6a20*/  FMUL.FTZ R171, R186, R3.reuse ;  /* 0x00000003baab7220 */ /* 0x080fe20000410000 */
[----:B------:R-:W-:Y:S02]  /*6a30*/  SHF.L.U32 R185, R127, 0x10, RZ ;  /* 0x000000107fb97819 */ /* 0x000fe400000006ff */
[----:B------:R-:W-:Y:S01]  /*6a40*/  SHF.L.U32 R127, R170, 0x10, RZ ;  /* 0x00000010aa7f7819 */ /* 0x000fe200000006ff */
[----:B------:R-:W-:Y:S01]  /*6a50*/  FMUL.FTZ R170, R107, R3 ;  /* 0x000000036baa7220 */ /* 0x000fe20000410000 */
[----:B------:R-:W-:Y:S02]  /*6a60*/  F2FP.BF16.F32.PACK_AB R107, R186, R107 ;  /* 0x0000006bba6b723e */ /* 0x000fe400000010ff */
[----:B------:R-:W-:Y:S01]  /*6a70*/  F2FP.BF16.F32.PACK_AB R104, R104, R194 ;  /* 0x000000c26868723e */ /* 0x000fe200000010ff */
[----:B------:R-:W-:Y:S01]  /*6a80*/  FMUL.FTZ R185, R170, R185 ;  /* 0x000000b9aab97220 */ /* 0x000fe20000410000 */
[----:B------:R-:W-:Y:S01]  /*6a90*/  FMUL.FTZ R186, R171, R127 ;  /* 0x0000007fabba7220 */ /* 0x000fe20000410000 */
[----:B------:R-:W-:Y:S01]  /*6aa0*/  FMUL.FTZ R170, R94, R170 ;  /* 0x000000aa5eaa7220 */ /* 0x000fe20000410000 */
[----:B------:R-:W-:-:S05]  /*6ab0*/  FMUL.FTZ R127, R95, R171 ;  /* 0x000000ab5f7f7220 */ /* 0x000fca0000410000 */
[----:B------:R-:W-:-:S07]  /*6ac0*/  F2FP.BF16.F32.PACK_AB R127, R127, R170 ;  /* 0x000000aa7f7f723e */ /* 0x000fce00000010ff */
.L_x_3856:
[----:B------:R-:W-:Y:S01]  /*6ad0*/  ISETP.NE.U32.AND P1, PT, RZ, UR14, PT ;  /* 0x0000000eff007c0c */ /* 0x000fe2000bf25070 */
[----:B------:R-:W0:Y:S03]  /*6ae0*/  LDC.64 R188, c[0x0][0x468] ;  /* 0x00011a00ffbc7b82 */ /* 0x000e260000000a00 */
[----:B------:R-:W-:-:S13]  /*6af0*/  ISETP.NE.AND.EX P1, PT, RZ, UR15, PT, P1 ;  /* 0x0000000fff007c0c */ /* 0x000fda000bf25310 */
        /* <DEDUP_REMOVED lines=8> */
[----:B------:R-:W-:Y:S01]  /*6b80*/  PRMT R104, R108, 0x7632, R104 ;  /* 0x000076326c687816 */ /* 0x000fe20000000068 */
[C-C-:B------:R-:W-:Y:S01]  /*6b90*/  FFMA.FTZ R107, R140.reuse, R173, R141.reuse ;  /* 0x000000ad8c6b7223 */ /* 0x140fe2000001008d */
[C-C-:B------:R-:W-:Y:S01]  /*6ba0*/  FFMA.FTZ R155, R140.reuse, R169, R141.reuse ;  /* 0x000000a98c9b7223 */ /* 0x140fe2000001008d */
[--C-:B------:R-:W-:Y:S01]  /*6bb0*/  FFMA.FTZ R105, R140, R167, R141.reuse ;  /* 0x000000a78c697223 */ /* 0x100fe2000001008d */
[----:B------:R-:W-:Y:S01]  /*6bc0*/  SHF.L.U32 R169, R104, 0x10, RZ ;  /* 0x0000001068a97819 */ /* 0x000fe200000006ff */
[----:B------:R-:W-:Y:S01]  /*6bd0*/  FADD.FTZ R107, -R107, R172 ;  /* 0x000000ac6b6b7221 */ /* 0x000fe20000010100 */
[----:B------:R-:W-:Y:S01]  /*6be0*/  PRMT R106, R109, 0x7632, R106 ;  /* 0x000076326d6a7816 */ /* 0x000fe2000000006a */
[C-C-:B------:R-:W-:Y:S01]  /*6bf0*/  FFMA.FTZ R167, R140.reuse, R175, R141.reuse ;  /* 0x000000af8ca77223 */ /* 0x140fe2000001008d */
[----:B------:R-:W-:Y:S01]  /*6c00*/  FFMA.FTZ R166, R140, R166, R141 ;  /* 0x000000a68ca67223 */ /* 0x000fe2000001008d */
[----:B------:R-:W-:Y:S01]  /*6c10*/  FFMA.FTZ R104, R4, R107, R169 ;  /* 0x0000006b04687223 */ /* 0x000fe200000100a9 */
[----:B------:R-:W-:Y:S01]  /*6c20*/  SHF.L.U32 R107, R106, 0x10, RZ ;  /* 0x000000106a6b7819 */ /* 0x000fe200000006ff */
[----:B------:R-:W-:Y:S01]  /*6c30*/  FADD.FTZ R167, -R167, R174 ;  /* 0x000000aea7a77221 */ /* 0x000fe20000010100 */
[----:B------:R-:W-:Y:S01]  /*6c40*/  SHF.L.U32 R106, R108, 0x10, RZ ;  /* 0x000000106c6a7819 */ /* 0x000fe200000006ff */
[----:B------:R-:W-:Y:S01]  /*6c50*/  FADD.FTZ R165, -R166, R165 ;  /* 0x000000a5a6a57221 */ /* 0x000fe20000010100 */
[----:B------:R-:W-:Y:S01]  /*6c60*/  FFMA.FTZ R168, R140, R168, R141 ;  /* 0x000000a88ca87223 */ /* 0x000fe2000001008d */
[--C-:B------:R-:W-:Y:S01]  /*6c70*/  FFMA.FTZ R172, R4, R167, R107.reuse ;  /* 0x000000a704ac7223 */ /* 0x100fe2000001006b */
[----:B-----5:R-:W-:Y:S01]  /*6c80*/  PRMT R107, R124, 0x7632, R107 ;  /* 0x000076327c6b7816 */ /* 0x020fe2000000006b */
[----:B------:R-:W-:Y:S01]  /*6c90*/  FFMA.FTZ R106, R4, R165, R106 ;  /* 0x000000a5046a7223 */ /* 0x000fe2000001006a */
[--C-:B------:R-:W-:Y:S01]  /*6ca0*/  FADD.FTZ R105, -R105, R164.reuse ;  /* 0x000000a469697221 */ /* 0x100fe20000010100 */
[----:B------:R-:W-:Y:S01]  /*6cb0*/  PRMT R164, R111, 0x7632, R164 ;  /* 0x000076326fa47816 */ /* 0x000fe200000000a4 */
[----:B------:R-:W-:Y:S01]  /*6cc0*/  FADD.FTZ R163, -R168, R163 ;  /* 0x000000a3a8a37221 */ /* 0x000fe20000010100 */
[----:B------:R-:W-:Y:S01]  /*6cd0*/  SHF.L.U32 R124, R124, 0x10, RZ ;  /* 0x000000107c7c7819 */ /* 0x000fe200000006ff */
[-C--:B------:R-:W-:Y:S01]  /*6ce0*/  FMUL.FTZ R168, R104, R3.reuse ;  /* 0x0000000368a87220 */ /* 0x080fe20000410000 */
[----:B------:R-:W-:Y:S01]  /*6cf0*/  SHF.L.U32 R165, R107, 0x10, RZ ;  /* 0x000000106ba57819 */ /* 0x000fe200000006ff */
[----:B------:R-:W-:Y:S01]  /*6d00*/  FMUL.FTZ R107, R106, R3 ;  /* 0x000000036a6b7220 */ /* 0x000fe20000410000 */
[----:B------:R-:W-:Y:S01]  /*6d10*/  SHF.L.U32 R169, R164, 0x10, RZ ;  /* 0x00000010a4a97819 */ /* 0x000fe200000006ff */
[--C-:B------:R-:W-:Y:S01]  /*6d20*/  FADD.FTZ R155, -R155, R162.reuse ;  /* 0x000000a29b9b7221 */ /* 0x100fe20000010100 */
[----:B------:R-:W-:Y:S01]  /*6d30*/  PRMT R162, R110, 0x7632, R162 ;  /* 0x000076326ea27816 */ /* 0x000fe200000000a2 */
[----:B------:R-:W-:Y:S01]  /*6d40*/  FMUL.FTZ R164, R107, R124 ;  /* 0x0000007c6ba47220 */ /* 0x000fe20000410000 */
[----:B------:R-:W-:Y:S01]  /*6d50*/  FMUL.FTZ R124, R88, R107 ;  /* 0x0000006b587c7220 */ /* 0x000fe20000410000 */
[----:B------:R-:W-:Y:S01]  /*6d60*/  FMUL.FTZ R107, R89, R168 ;  /* 0x000000a8596b7220 */ /* 0x000fe20000410000 */
[C-C-:B------:R-:W-:Y:S01]  /*6d70*/  FFMA.FTZ R171, R140.reuse, R177, R141.reuse ;  /* 0x000000b18cab7223 */ /* 0x140fe2000001008d */
[----:B------:R-:W-:Y:S01]  /*6d80*/  FFMA.FTZ R179, R140, R179, R141 ;  /* 0x000000b38cb37223 */ /* 0x000fe2000001008d */
[----:B------:R-:W-:Y:S01]  /*6d90*/  F2FP.BF16.F32.PACK_AB R104, R104, R106 ;  /* 0x0000006a6868723e */ /* 0x000fe200000010ff */
[----:B------:R-:W-:Y:S01]  /*6da0*/  FMUL.FTZ R165, R168, R165 ;  /* 0x000000a5a8a57220 */ /* 0x000fe20000410000 */
[----:B------:R-:W-:Y:S01]  /*6db0*/  F2FP.BF16.F32.PACK_AB R124, R107, R124 ;  /* 0x0000007c6b7c723e */ /* 0x000fe200000010ff */
[----:B------:R-:W-:Y:S01]  /*6dc0*/  FADD.FTZ R171, -R171, R176 ;  /* 0x000000b0abab7221 */ /* 0x000fe20000010100 */
[----:B------:R-:W-:Y:S01]  /*6dd0*/  SHF.L.U32 R107, R109, 0x10, RZ ;  /* 0x000000106d6b7819 */ /* 0x000fe200000006ff */
[----:B------:R-:W-:Y:S01]  /*6de0*/  FADD.FTZ R166, -R179, R178 ;  /* 0x000000b2b3a67221 */ /* 0x000fe20000010100 */
[----:B------:R-:W-:-:S02]  /*6df0*/  SHF.L.U32 R162, R162, 0x10, RZ ;  /* 0x00000010a2a27819 */ /* 0x000fc400000006ff */
[----:B------:R-:W-:Y:S01]  /*6e00*/  SHF.L.U32 R106, R110, 0x10, RZ ;  /* 0x000000106e6a7819 */ /* 0x000fe200000006ff */
[C---:B------:R-:W-:Y:S01]  /*6e10*/  FFMA.FTZ R105, R4.reuse, R105, R107 ;  /* 0x0000006904697223 */ /* 0x040fe2000001006b */
[----:B------:R-:W-:Y:S01]  /*6e20*/  SHF.L.U32 R168, R111, 0x10, RZ ;  /* 0x000000106fa87819 */ /* 0x000fe200000006ff */
[C---:B------:R-:W-:Y:S01]  /*6e30*/  FFMA.FTZ R162, R4.reuse, R171, R162 ;  /* 0x000000ab04a27223 */ /* 0x040fe200000100a2 */
[C---:B------:R-:W-:Y:S01]  /*6e40*/  FFMA.FTZ R166, R4.reuse, R166, R169 ;  /* 0x000000a604a67223 */ /* 0x040fe200000100a9 */
[C---:B------:R-:W-:Y:S01]  /*6e50*/  FFMA.FTZ R106, R4.reuse, R163, R106 ;  /* 0x000000a3046a7223 */ /* 0x040fe2000001006a */
[----:B------:R-:W-:Y:S01]  /*6e60*/  PRMT R167, R125, 0x7632, R167 ;  /* 0x000076327da77816 */ /* 0x000fe200000000a7 */
[----:B------:R-:W-:Y:S01]  /*6e70*/  FFMA.FTZ R107, R4, R155, R168 ;  /* 0x0000009b046b7223 */ /* 0x000fe200000100a8 */
[----:B------:R-:W-:Y:S01]  /*6e80*/  PRMT R169, R126, 0x7632, R169 ;  /* 0x000076327ea97816 */ /* 0x000fe200000000a9 */
[----:B------:R-:W-:Y:S01]  /*6e90*/  FMUL.FTZ R155, R106, R3 ;  /* 0x000000036a9b7220 */ /* 0x000fe20000410000 */
[----:B------:R-:W-:-:S02]  /*6ea0*/  PRMT R171, R127, 0x7632, R171 ;  /* 0x000076327fab7816 */ /* 0x000fc400000000ab */
[----:B------:R-:W-:Y:S01]  /*6eb0*/  SHF.L.U32 R170, R127, 0x10, RZ ;  /* 0x000000107faa7819 */ /* 0x000fe200000006ff */
[-C--:B------:R-:W-:Y:S01]  /*6ec0*/  FMUL.FTZ R127, R105, R3.reuse ;  /* 0x00000003697f7220 */ /* 0x080fe20000410000 */
[----:B------:R-:W-:Y:S01]  /*6ed0*/  SHF.L.U32 R163, R125, 0x10, RZ ;  /* 0x000000107da37819 */ /* 0x000fe200000006ff */
[----:B------:R-:W-:Y:S01]  /*6ee0*/  FMUL.FTZ R125, R107, R3 ;  /* 0x000000036b7d7220 */ /* 0x000fe20000410000 */
[----:B------:R-:W-:Y:S02]  /*6ef0*/  SHF.L.U32 R167, R167, 0x10, RZ ;  /* 0x00000010a7a77819 */ /* 0x000fe400000006ff */
[C---:B------:R-:W-:Y:S01]  /*6f00*/  F2FP.BF16.F32.PACK_AB R105, R172.reuse, R105 ;  /* 0x00000069ac69723e */ /* 0x040fe200000010ff */
[-C--:B------:R-:W-:Y:S01]  /*6f10*/  FMUL.FTZ R172, R172, R3.reuse ;  /* 0x00000003acac7220 */ /* 0x080fe20000410000 */
[----:B------:R-:W-:Y:S01]  /*6f20*/  SHF.L.U32 R168, R126, 0x10, RZ ;  /* 0x000000107ea87819 */ /* 0x000fe200000006ff */
[----:B------:R-:W-:Y:S01]  /*6f30*/  FMUL.FTZ R126, R166, R3 ;  /* 0x00000003a67e7220 */ /* 0x000fe20000410000 */
[----:B------:R-:W-:Y:S01]  /*6f40*/  SHF.L.U32 R169, R169, 0x10, RZ ;  /* 0x00000010a9a97819 */ /* 0x000fe200000006ff */
[----:B------:R-:W-:Y:S01]  /*6f50*/  FMUL.FTZ R167, R172, R167 ;  /* 0x000000a7aca77220 */ /* 0x000fe20000410000 */
[C---:B------:R-:W-:Y:S01]  /*6f60*/  F2FP.BF16.F32.PACK_AB R106, R162.reuse, R106 ;  /* 0x0000006aa26a723e */ /* 0x040fe200000010ff */
[----:B------:R-:W-:Y:S01]  /*6f70*/  FMUL.FTZ R162, R162, R3 ;  /* 0x00000003a2a27220 */ /* 0x000fe20000410000 */
[----:B------:R-:W-:Y:S01]  /*6f80*/  F2FP.BF16.F32.PACK_AB R107, R166, R107 ;  /* 0x0000006ba66b723e */ /* 0x000fe200000010ff */
        /* <DEDUP_REMOVED lines=16> */
.L_x_3857:
[C-C-:B------:R-:W-:Y:S01]  /*7090*/  FFMA.FTZ R168, R140.reuse, R168, R141.reuse ;  /* 0x000000a88ca87223 */ /* 0x140fe2000001008d */
[C-C-:B------:R-:W-:Y:S01]  /*70a0*/  FFMA.FTZ R169, R140.reuse, R169, R141.reuse ;  /* 0x000000a98ca97223 */ /* 0x140fe2000001008d */
[C-C-:B------:R-:W-:Y:S01]  /*70b0*/  FFMA.FTZ R167, R140.reuse, R167, R141.reuse ;  /* 0x000000a78ca77223 */ /* 0x140fe2000001008d */
[----:B------:R-:W-:Y:S01]  /*70c0*/  FFMA.FTZ R166, R140, R166, R141 ;  /* 0x000000a68ca67223 */ /* 0x000fe2000001008d */
[----:B------:R-:W-:Y:S01]  /*70d0*/  FADD.FTZ R171, -R168, R163 ;  /* 0x000000a3a8ab7221 */ /* 0x000fe20000010100 */
[----:B------:R-:W-:Y:S01]  /*70e0*/  PRMT R168, R110, 0x7632, R168 ;  /* 0x000076326ea87816 */ /* 0x000fe200000000a8 */
[----:B------:R-:W-:Y:S01]  /*70f0*/  FFMA.FTZ R177, R140, R177, R141 ;  /* 0x000000b18cb17223 */ /* 0x000fe2000001008d */
[----:B------:R-:W-:Y:S01]  /*7100*/  FADD.FTZ R169, -R169, R162 ;  /* 0x000000a2a9a97221 */ /* 0x000fe20000010100 */
[----:B------:R-:W-:Y:S01]  /*7110*/  FADD.FTZ R167, -R167, R164 ;  /* 0x000000a4a7a77221 */ /* 0x000fe20000010100 */
[----:B------:R-:W-:Y:S01]  /*7120*/  PRMT R162, R108, 0x7632, R162 ;  /* 0x000076326ca27816 */ /* 0x000fe200000000a2 */
[----:B------:R-:W-:Y:S01]  /*7130*/  FADD.FTZ R166, -R166, R165 ;  /* 0x000000a5a6a67221 */ /* 0x000fe20000010100 */
[C-C-:B------:R-:W-:Y:S01]  /*7140*/  FFMA.FTZ R155, R140.reuse, R173, R141.reuse ;  /* 0x000000ad8c9b7223 */ /* 0x140fe2000001008d */
[----:B------:R-:W-:Y:S01]  /*7150*/  PRMT R164, R109, 0x7632, R164 ;  /* 0x000076326da47816 */ /* 0x000fe200000000a4 */
        /* <DEDUP_REMOVED lines=10> */
[----:B------:R-:W-:Y:S01]  /*7200*/  FFMA.FTZ R173, R140, R179, R141 ;  /* 0x000000b38cad7223 */ /* 0x000fe2000001008d */
[----:B------:R-:W-:Y:S01]  /*7210*/  FFMA.FTZ R155, R4, R165, R164 ;  /* 0x000000a5049b7223 */ /* 0x000fe200000100a4 */
[----:B------:R-:W-:Y:S01]  /*7220*/  SHF.L.U32 R164, R163, 0x10, RZ ;  /* 0x00000010a3a47819 */ /* 0x000fe200000006ff */
[----:B------:R-:W-:Y:S01]  /*7230*/  FMUL.FTZ R162, R162, R3 ;  /* 0x00000003a2a27220 */ /* 0x000fe20000410000 */
[----:B------:R-:W-:Y:S01]  /*7240*/  SHF.L.U32 R163, R108, 0x10, RZ ;  /* 0x000000106ca37819 */ /* 0x000fe200000006ff */
[----:B------:R-:W-:Y:S01]  /*7250*/  FADD.FTZ R173, -R173, R178 ;  /* 0x000000b2adad7221 */ /* 0x000fe20000010100 */
[----:B------:R-:W-:Y:S01]  /*7260*/  SHF.L.U32 R170, R110, 0x10, RZ ;  /* 0x000000106eaa7819 */ /* 0x000fe200000006ff */
[----:B------:R-:W-:-:S02]  /*7270*/  FMUL.FTZ R175, R89, R162 ;  /* 0x000000a259af7220 */ /* 0x000fc40000410000 */
[C---:B------:R-:W-:Y:S01]  /*7280*/  FFMA.FTZ R166, R4.reuse, R166, R163 ;  /* 0x000000a604a67223 */ /* 0x040fe200000100a3 */
[--C-:B------:R-:W-:Y:S01]  /*7290*/  FFMA.FTZ R163, R4, R173, R164.reuse ;  /* 0x000000ad04a37223 */ /* 0x100fe200000100a4 */
[----:B-----5:R-:W-:Y:S01]  /*72a0*/  PRMT R164, R124, 0x7632, R164 ;  /* 0x000076327ca47816 */ /* 0x020fe200000000a4 */
[----:B------:R-:W-:Y:S01]  /*72b0*/  FFMA.FTZ R170, R4, R171, R170 ;  /* 0x000000ab04aa7223 */ /* 0x000fe200000100aa */
        /* <DEDUP_REMOVED lines=8> */
[----:B------:R-:W-:-:S02]  /*7340*/  SHF.L.U32 R173, R109, 0x10, RZ ;  /* 0x000000106dad7819 */ /* 0x000fc400000006ff */
[----:B------:R-:W-:Y:S02]  /*7350*/  SHF.L.U32 R162, R111, 0x10, RZ ;  /* 0x000000106fa27819 */ /* 0x000fe400000006ff */
        /* <DEDUP_REMOVED lines=31> */
.L_x_3858:
        /* <DEDUP_REMOVED lines=10> */
[----:B------:R-:W-:Y:S01]  /*75f0*/  PRMT R106, R113, 0x7632, R106 ;  /* 0x00007632716a7816 */ /* 0x000fe2000000006a */
[----:B------:R-:W-:Y:S01]  /*7600*/  FFMA.FTZ R105, R140, R146, R141 ;  /* 0x000000928c697223 */ /* 0x000fe2000001008d */
[----:B------:R-:W-:Y:S01]  /*7610*/  FADD.FTZ R143, -R104, R143 ;  /* 0x0000008f688f7221 */ /* 0x000fe20000010100 */
[C-C-:B------:R-:W-:Y:S01]  /*7620*/  FFMA.FTZ R104, R140.reuse, R149, R141.reuse ;  /* 0x000000958c687223 */ /* 0x140fe2000001008d */
[----:B------:R-:W-:Y:S01]  /*7630*/  FFMA.FTZ R159, R140, R159, R141 ;  /* 0x0000009f8c9f7223 */ /* 0x000fe2000001008d */
[----:B------:R-:W-:Y:S01]  /*7640*/  FADD.FTZ R155, -R155, R150 ;  /* 0x000000969b9b7221 */ /* 0x000fe20000010100 */
[----:B------:R-:W-:Y:S01]  /*7650*/  SHF.L.U32 R147, R106, 0x10, RZ ;  /* 0x000000106a937819 */ /* 0x000fe200000006ff */
[----:B------:R-:W-:Y:S01]  /*7660*/  FADD.FTZ R107, -R104, R145 ;  /* 0x00000091686b7221 */ /* 0x000fe20000010100 */
[----:B------:R-:W-:Y:S01]  /*7670*/  PRMT R104, R112, 0x7632, R104 ;  /* 0x0000763270687816 */ /* 0x000fe20000000068 */
[----:B------:R-:W-:Y:S01]  /*7680*/  FADD.FTZ R151, -R105, R142 ;  /* 0x0000008e69977221 */ /* 0x000fe20000010100 */
[----:B------:R-:W-:Y:S01]  /*7690*/  FADD.FTZ R156, -R159, R156 ;  /* 0x0000009c9f9c7221 */ /* 0x000fe20000010100 */
[----:B------:R-:W-:Y:S01]  /*76a0*/  PRMT R142, R114, 0x7632, R142 ;  /* 0x00007632728e7816 */ /* 0x000fe2000000008e */
[--C-:B------:R-:W-:Y:S01]  /*76b0*/  FFMA.FTZ R105, R140, R148, R141.reuse ;  /* 0x000000948c697223 */ /* 0x100fe2000001008d */
[----:B------:R-:W-:Y:S01]  /*76c0*/  SHF.L.U32 R145, R104, 0x10, RZ ;  /* 0x0000001068917819 */ /* 0x000fe200000006ff */
[C-C-:B------:R-:W-:Y:S01]  /*76d0*/  FFMA.FTZ R160, R140.reuse, R160, R141.reuse ;  /* 0x000000a08ca07223 */ /* 0x140fe2000001008d */
[----:B------:R-:W-:Y:S01]  /*76e0*/  PRMT R104, R115, 0x7632, R104 ;  /* 0x0000763273687816 */ /* 0x000fe20000000068 */
[----:B------:R-:W-:Y:S01]  /*76f0*/  FFMA.FTZ R161, R140, R161, R141 ;  /* 0x000000a18ca17223 */ /* 0x000fe2000001008d */
        /* <DEDUP_REMOVED lines=8> */
[----:B------:R-:W-:Y:S01]  /*7780*/  FFMA.FTZ R104, R4, R151, R145 ;  /* 0x0000009704687223 */ /* 0x000fe20000010091 */
[----:B-----5:R-:W-:Y:S01]  /*7790*/  PRMT R144, R124, 0x7632, R144 ;  /* 0x000076327c907816 */ /* 0x020fe20000000090 */
[C---:B------:R-:W-:Y:S01]  /*77a0*/  FFMA.FTZ R142, R4.reuse, R160, R149 ;  /* 0x000000a0048e7223 */ /* 0x040fe20000010095 */
        /* <DEDUP_REMOVED lines=10> */
[----:B------:R-:W-:Y:S01]  /*7850*/  SHF.L.U32 R149, R113, 0x10, RZ ;  /* 0x0000001071957819 */ /* 0x000fe200000006ff */
[----:B------:R-:W-:Y:S01]  /*7860*/  FFMA.FTZ R156, R4, R107, R150 ;  /* 0x0000006b049c7223 */ /* 0x000fe20000010096 */
[----:B------:R-:W-:Y:S01]  /*7870*/  SHF.L.U32 R148, R114, 0x10, RZ ;  /* 0x0000001072947819 */ /* 0x000fe200000006ff */
[----:B------:R-:W-:Y:S01]  /*7880*/  FMUL.FTZ R150, R106, R3 ;  /* 0x000000036a967220 */ /* 0x000fe20000410000 */
[----:B------:R-:W-:Y:S01]  /*7890*/  PRMT R107, R126, 0x7632, R107 ;  /* 0x000076327e6b7816 */ /* 0x000fe2000000006b */
[C---:B------:R-:W-:Y:S01]  /*78a0*/  FFMA.FTZ R143, R4.reuse, R143, R149 ;  /* 0x0000008f048f7223 */ /* 0x040fe20000010095 */
[----:B------:R-:W-:Y:S01]  /*78b0*/  PRMT R151, R127, 0x7632, R151 ;  /* 0x000076327f977816 */ /* 0x000fe20000000097 */
[----:B------:R-:W-:Y:S01]  /*78c0*/  FFMA.FTZ R149, R4, R105, R148 ;  /* 0x0000006904957223 */ /* 0x000fe20000010094 */
[----:B------:R-:W-:Y:S01]  /*78d0*/  PRMT R105, R125, 0x7632, R105 ;  /* 0x000076327d697816 */ /* 0x000fe20000000069 */
[-C--:B------:R-:W-:Y:S01]  /*78e0*/  FMUL.FTZ R157, R156, R3.reuse ;  /* 0x000000039c9d7220 */ /* 0x080fe20000410000 */
[----:B------:R-:W-:Y:S01]  /*78f0*/  F2FP.BF16.F32.PACK_AB R124, R147, R124 ;  /* 0x0000007c937c723e */ /* 0x000fe200000010ff */
[----:B------:R-:W-:Y:S01]  /*7900*/  FMUL.FTZ R154, R142, R3 ;  /* 0x000000038e9a7220 */ /* 0x000fe20000410000 */
[----:B------:R-:W-:-:S02]  /*7910*/  F2FP.BF16.F32.PACK_AB R104, R155, R104 ;  /* 0x000000689b68723e */ /* 0x000fc400000010ff */
[----:B------:R-:W-:Y:S01]  /*7920*/  SHF.L.U32 R148, R125, 0x10, RZ ;  /* 0x000000107d947819 */ /* 0x000fe200000006ff */
[----:B------:R-:W-:Y:S01]  /*7930*/  FMUL.FTZ R125, R143, R3 ;  /* 0x000000038f7d7220 */ /* 0x000fe20000410000 */
[----:B------:R-:W-:Y:S02]  /*7940*/  SHF.L.U32 R147, R105, 0x10, RZ ;  /* 0x0000001069937819 */ /* 0x000fe400000006ff */
[----:B------:R-:W-:Y:S02]  /*7950*/  SHF.L.U32 R126, R126, 0x10, RZ ;  /* 0x000000107e7e7819 */ /* 0x000fe400000006ff */
[----:B------:R-:W-:Y:S01]  /*7960*/  SHF.L.U32 R155, R107, 0x10, RZ ;  /* 0x000000106b9b7819 */ /* 0x000fe200000006ff */
[----:B------:R-:W-:Y:S01]  /*7970*/  FMUL.FTZ R147, R150, R147 ;  /* 0x0000009396937220 */ /* 0x000fe20000410000 */
[----:B------:R-:W-:Y:S01]  /*7980*/  F2FP.BF16.F32.PACK_AB R105, R106, R143 ;  /* 0x0000008f6a69723e */ /* 0x000fe200000010ff */
[----:B------:R-:W-:Y:S01]  /*7990*/  FMUL.FTZ R143, R149, R3 ;  /* 0x00000003958f7220 */ /* 0x000fe20000410000 */
[----:B------:R-:W-:-:S02]  /*79a0*/  SHF.L.U32 R127, R127, 0x10, RZ ;  /* 0x000000107f7f7819 */ /* 0x000fc400000006ff */
[----:B------:R-:W-:Y:S02]  /*79b0*/  SHF.L.U32 R151, R151, 0x10, RZ ;  /* 0x0000001097977819 */ /* 0x000fe400000006ff */
[C---:B------:R-:W-:Y:S01]  /*79c0*/  F2FP.BF16.F32.PACK_AB R107, R146.reuse, R156 ;  /* 0x0000009c926b723e */ /* 0x040fe200000010ff */
        /* <DEDUP_REMOVED lines=17> */
.L_x_3859:
[C-C-:B------:R-:W-:Y:S01]  /*7ae0*/  FFMA.FTZ R155, R140.reuse, R146, R141.reuse ;  /* 0x000000928c9b7223 */ /* 0x140fe2000001008d */
[C-C-:B------:R-:W-:Y:S01]  /*7af0*/  FFMA.FTZ R163, R140.reuse, R151, R141.reuse ;  /* 0x000000978ca37223 */ /* 0x140fe2000001008d */
[C-C-:B------:R-:W-:Y:S01]  /*7b00*/  FFMA.FTZ R159, R140.reuse, R159, R141.reuse ;  /* 0x0000009f8c9f7223 */ /* 0x140fe2000001008d */
[C-C-:B------:R-:W-:Y:S01]  /*7b10*/  FFMA.FTZ R161, R140.reuse, R161, R141.reuse ;  /* 0x000000a18ca17223 */ /* 0x140fe2000001008d */
[----:B------:R-:W-:Y:S01]  /*7b20*/  FADD.FTZ R151, -R155, R142 ;  /* 0x0000008e9b977221 */ /* 0x000fe20000010100 */
[C-C-:B------:R-:W-:Y:S01]  /*7b30*/  FFMA.FTZ R142, R140.reuse, R147, R141.reuse ;  /* 0x000000938c8e7223 */ /* 0x140fe2000001008d */
[----:B------:R-:W-:Y:S01]  /*7b40*/  FFMA.FTZ R147, R140, R148, R141 ;  /* 0x000000948c937223 */ /* 0x000fe2000001008d */
[----:B------:R-:W-:Y:S01]  /*7b50*/  FADD.FTZ R155, -R163, R150 ;  /* 0x00000096a39b7221 */ /* 0x000fe20000010100 */
[----:B------:R-:W-:Y:S01]  /*7b60*/  PRMT R146, R114, 0x7632, R146 ;  /* 0x0000763272927816 */ /* 0x000fe20000000092 */
[----:B------:R-:W-:Y:S01]  /*7b70*/  FADD.FTZ R143, -R142, R143 ;  /* 0x0000008f8e8f7221 */ /* 0x000fe20000010100 */
[C-C-:B------:R-:W-:Y:S01]  /*7b80*/  FFMA.FTZ R142, R140.reuse, R149, R141.reuse ;  /* 0x000000958c8e7223 */ /* 0x140fe2000001008d */
[--C-:B------:R-:W-:Y:S01]  /*7b90*/  FADD.FTZ R147, -R147, R144.reuse ;  /* 0x0000009093937221 */ /* 0x100fe20000010100 */
        /* <DEDUP_REMOVED lines=14> */
[----:B------:R-:W-:Y:S01]  /*7c80*/  FFMA.FTZ R142, R4, R159, R142 ;  /* 0x0000009f048e7223 */ /* 0x000fe2000001008e */
[----:B------:R-:W-:Y:S01]  /*7c90*/  SHF.L.U32 R148, R144, 0x10, RZ ;  /* 0x0000001090947819 */ /* 0x000fe200000006ff */
[----:B------:R-:W-:Y:S01]  /*7ca0*/  FMUL.FTZ R150, R150, R3 ;  /* 0x0000000396967220 */ /* 0x000fe20000410000 */
[----:B------:R-:W-:Y:S01]  /*7cb0*/  SHF.L.U32 R146, R146, 0x10, RZ ;  /* 0x0000001092927819 */ /* 0x000fe200000006ff */
[--C-:B------:R-:W-:Y:S01]  /*7cc0*/  FFMA.FTZ R144, R4, R151, R145.reuse ;  /* 0x0000009704907223 */ /* 0x100fe20000010091 */
        /* <DEDUP_REMOVED lines=10> */
[----:B------:R-:W-:Y:S01]  /*7d70*/  FMUL.FTZ R144, R150, R155 ;  /* 0x0000009b96907220 */ /* 0x000fe20000410000 */
[----:B------:R-:W-:Y:S01]  /*7d80*/  SHF.L.U32 R154, R125, 0x10, RZ ;  /* 0x000000107d9a7819 */ /* 0x000fe200000006ff */
[----:B------:R-:W-:Y:S01]  /*7d90*/  FFMA.FTZ R158, R4, R149, R158 ;  /* 0x00000095049e7223 */ /* 0x000fe2000001009e */
[-C--:B------:R-:W-:Y:S01]  /*7da0*/  FMUL.FTZ R149, R156, R3.reuse ;  /* 0x000000039c957220 */ /* 0x080fe20000410000 */
[----:B------:R-:W-:Y:S01]  /*7db0*/  F2FP.BF16.F32.PACK_AB R124, R151, R124 ;  /* 0x0000007c977c723e */ /* 0x000fe200000010ff */
[-C--:B------:R-:W-:Y:S01]  /*7dc0*/  FMUL.FTZ R142, R142, R3.reuse ;  /* 0x000000038e8e7220 */ /* 0x080fe20000410000 */
[----:B------:R-:W-:Y:S01]  /*7dd0*/  SHF.L.U32 R151, R113, 0x10, RZ ;  /* 0x0000001071977819 */ /* 0x000fe200000006ff */
[-C--:B------:R-:W-:Y:S01]  /*7de0*/  FMUL.FTZ R158, R158, R3.reuse ;  /* 0x000000039e9e7220 */ /* 0x080fe20000410000 */
[----:B------:R-:W-:-:S03]  /*7df0*/  FMUL.FTZ R156, R148, R3 ;  /* 0x00000003949c7220 */ /* 0x000fc60000410000 */
[----:B------:R-:W-:Y:S01]  /*7e00*/  FFMA.FTZ R150, R4, R143, R151 ;  /* 0x0000008f04967223 */ /* 0x000fe20000010097 */
[----:B------:R-:W-:Y:S02]  /*7e10*/  PRMT R143, R125, 0x7632, R143 ;  /* 0x000076327d8f7816 */ /* 0x000fe4000000008f */
[C---:B------:R-:W-:Y:S02]  /*7e20*/  PRMT R125, R126.reuse, 0x7632, R125 ;  /* 0x000076327e7d7816 */ /* 0x040fe4000000007d */
[----:B------:R-:W-:Y:S02]  /*7e30*/  PRMT R151, R127, 0x7632, R151 ;  /* 0x000076327f977816 */ /* 0x000fe40000000097 */
[----:B------:R-:W-:Y:S02]  /*7e40*/  SHF.L.U32 R126, R126, 0x10, RZ ;  /* 0x000000107e7e7819 */ /* 0x000fe400000006ff */
[----:B------:R-:W-:Y:S02]  /*7e50*/  SHF.L.U32 R143, R143, 0x10, RZ ;  /* 0x000000108f8f7819 */ /* 0x000fe400000006ff */
        /* <DEDUP_REMOVED lines=20> */
.L_x_3860:
        /* <DEDUP_REMOVED lines=12> */
[--C-:B------:R-:W-:Y:S01]  /*8060*/  FADD.FTZ R128, -R107, R120.reuse ;  /* 0x000000786b807221 */ /* 0x100fe20000010100 */
[C-C-:B------:R-:W-:Y:S01]  /*8070*/  FFMA.FTZ R129, R140.reuse, R130, R141.reuse ;  /* 0x000000828c817223 */ /* 0x140fe2000001008d */
[C-C-:B------:R-:W-:Y:S01]  /*8080*/  FFMA.FTZ R137, R140.reuse, R138, R141.reuse ;  /* 0x0000008a8c897223 */ /* 0x140fe2000001008d */
[C-C-:B------:R-:W-:Y:S01]  /*8090*/  FFMA.FTZ R154, R140.reuse, R131, R141.reuse ;  /* 0x000000838c9a7223 */ /* 0x140fe2000001008d */
[----:B------:R-:W-:Y:S01]  /*80a0*/  PRMT R120, R119, 0x7632, R120 ;  /* 0x0000763277787816 */ /* 0x000fe20000000078 */
[----:B------:R-:W-:Y:S01]  /*80b0*/  FFMA.FTZ R140, R140, R139, R141 ;  /* 0x0000008b8c8c7223 */ /* 0x000fe2000001008d */
[----:B-----5:R-:W-:Y:S01]  /*80c0*/  PRMT R104, R126, 0x7632, R104 ;  /* 0x000076327e687816 */ /* 0x020fe20000000068 */
[----:B------:R-:W-:Y:S01]  /*80d0*/  FADD.FTZ R136, -R136, R121 ;  /* 0x0000007988887221 */ /* 0x000fe20000010100 */
[----:B------:R-:W-:Y:S01]  /*80e0*/  SHF.L.U32 R130, R126, 0x10, RZ ;  /* 0x000000107e827819 */ /* 0x000fe200000006ff */
[----:B------:R-:W-:Y:S01]  /*80f0*/  FADD.FTZ R135, -R140, R135 ;  /* 0x000000878c877221 */ /* 0x000fe20000010100 */
[----:B------:R-:W-:Y:S01]  /*8100*/  PRMT R126, R127, 0x7632, R126 ;  /* 0x000076327f7e7816 */ /* 0x000fe2000000007e */
        /* <DEDUP_REMOVED lines=10> */
[C-C-:B------:R-:W-:Y:S01]  /*81b0*/  FFMA.FTZ R122, R4.reuse, R128, R121.reuse ;  /* 0x00000080047a7223 */ /* 0x140fe20000010079 */
[C---:B------:R-:W-:Y:S01]  /*81c0*/  PRMT R121, R117.reuse, 0x7632, R121 ;  /* 0x0000763275797816 */ /* 0x040fe20000000079 */
[--C-:B------:R-:W-:Y:S01]  /*81d0*/  FFMA.FTZ R120, R4, R135, R127.reuse ;  /* 0x0000008704787223 */ /* 0x100fe2000001007f */
[----:B------:R-:W-:Y:S01]  /*81e0*/  PRMT R127, R118, 0x7632, R127 ;  /* 0x00007632767f7816 */ /* 0x000fe2000000007f */
[----:B------:R-:W-:Y:S01]  /*81f0*/  FFMA.FTZ R123, R4, R132, R107 ;  /* 0x00000084047b7223 */ /* 0x000fe2000001006b */
[----:B------:R-:W-:-:S02]  /*8200*/  SHF.L.U32 R107, R117, 0x10, RZ ;  /* 0x00000010756b7819 */ /* 0x000fc400000006ff */
[----:B------:R-:W-:Y:S02]  /*8210*/  SHF.L.U32 R121, R121, 0x10, RZ ;  /* 0x0000001079797819 */ /* 0x000fe400000006ff */
[----:B------:R-:W-:Y:S01]  /*8220*/  SHF.L.U32 R133, R118, 0x10, RZ ;  /* 0x0000001076857819 */ /* 0x000fe200000006ff */
[C---:B------:R-:W-:Y:S01]  /*8230*/  FFMA.FTZ R128, R4.reuse, R136, R107 ;  /* 0x0000008804807223 */ /* 0x040fe2000001006b */
[----:B------:R-:W-:Y:S01]  /*8240*/  SHF.L.U32 R127, R127, 0x10, RZ ;  /* 0x000000107f7f7819 */ /* 0x000fe200000006ff */
[C---:B------:R-:W-:Y:S01]  /*8250*/  FFMA.FTZ R129, R4.reuse, R142, R121 ;  /* 0x0000008e04817223 */ /* 0x040fe20000010079 */
[----:B------:R-:W-:Y:S01]  /*8260*/  SHF.L.U32 R137, R119, 0x10, RZ ;  /* 0x0000001077897819 */ /* 0x000fe200000006ff */
[C---:B------:R-:W-:Y:S01]  /*8270*/  FFMA.FTZ R134, R4.reuse, R138, R133 ;  /* 0x0000008a04867223 */ /* 0x040fe20000010085 */
[----:B------:R-:W-:Y:S01]  /*8280*/  PRMT R105, R125, 0x7632, R105 ;  /* 0x000076327d697816 */ /* 0x000fe20000000069 */
[----:B------:R-:W-:Y:S01]  /*8290*/  FFMA.FTZ R135, R4, R140, R127 ;  /* 0x0000008c04877223 */ /* 0x000fe2000001007f */
[----:B------:R-:W-:Y:S01]  /*82a0*/  PRMT R106, R124, 0x7632, R106 ;  /* 0x000076327c6a7816 */ /* 0x000fe2000000006a */
[----:B------:R-:W-:Y:S01]  /*82b0*/  FFMA.FTZ R107, R4, R154, R137 ;  /* 0x0000009a046b7223 */ /* 0x000fe20000010089 */
[----:B------:R-:W-:Y:S01]  /*82c0*/  SHF.L.U32 R133, R105, 0x10, RZ ;  /* 0x0000001069857819 */ /* 0x000fe200000006ff */
[-C--:B------:R-:W-:Y:S01]  /*82d0*/  FMUL.FTZ R121, R122, R3.reuse ;  /* 0x000000037a797220 */ /* 0x080fe20000410000 */
[----:B------:R-:W-:Y:S01]  /*82e0*/  SHF.L.U32 R137, R104, 0x10, RZ ;  /* 0x0000001068897819 */ /* 0x000fe200000006ff */
[-C--:B------:R-:W-:Y:S01]  /*82f0*/  FMUL.FTZ R132, R129, R3.reuse ;  /* 0x0000000381847220 */ /* 0x080fe20000410000 */
[----:B------:R-:W-:Y:S01]  /*8300*/  SHF.L.U32 R124, R124, 0x10, RZ ;  /* 0x000000107c7c7819 */ /* 0x000fe200000006ff */
[----:B------:R-:W-:Y:S01]  /*8310*/  FMUL.FTZ R136, R120, R3 ;  /* 0x0000000378887220 */ /* 0x000fe20000410000 */
[----:B------:R-:W-:-:S02]  /*8320*/  SHF.L.U32 R127, R106, 0x10, RZ ;  /* 0x000000106a7f7819 */ /* 0x000fc400000006ff */
[C---:B------:R-:W-:Y:S01]  /*8330*/  F2FP.BF16.F32.PACK_AB R104, R123.reuse, R122 ;  /* 0x0000007a7b68723e */ /* 0x040fe200000010ff */
[-C--:B------:R-:W-:Y:S01]  /*8340*/  FMUL.FTZ R122, R123, R3.reuse ;  /* 0x000000037b7a7220 */ /* 0x080fe20000410000 */
[----:B------:R-:W-:Y:S01]  /*8350*/  F2FP.BF16.F32.PACK_AB R105, R129, R128 ;  /* 0x000000808169723e */ /* 0x000fe200000010ff */
[-C--:B------:R-:W-:Y:S01]  /*8360*/  FMUL.FTZ R129, R134, R3.reuse ;  /* 0x0000000386817220 */ /* 0x080fe20000410000 */
[----:B------:R-:W-:Y:S01]  /*8370*/  SHF.L.U32 R125, R125, 0x10, RZ ;  /* 0x000000107d7d7819 */ /* 0x000fe200000006ff */
[-C--:B------:R-:W-:Y:S01]  /*8380*/  FMUL.FTZ R123, R128, R3.reuse ;  /* 0x00000003807b7220 */ /* 0x080fe20000410000 */
[C---:B------:R-:W-:Y:S01]  /*8390*/  F2FP.BF16.F32.PACK_AB R106, R135.reuse, R134 ;  /* 0x00000086876a723e */ /* 0x040fe200000010ff */
[-C--:B------:R-:W-:Y:S01]  /*83a0*/  FMUL.FTZ R134, R135, R3.reuse ;  /* 0x0000000387867220 */ /* 0x080fe20000410000 */
        /* <DEDUP_REMOVED lines=22> */
[----:B------:R-:W-:Y:S01]  /*8510*/  F2FP.BF16.F32.PACK_AB R123, R136, R135 ;  /* 0x00000087887b723e */ /* 0x000fe200000010ff */
[----:B------:R-:W-:Y:S06]  /*8520*/  BRA `(.L_x_3862) ;  /* 0x0000000400307947 */ /* 0x000fec0003800000 */
.L_x_3861:
[C-C-:B------:R-:W-:Y:S01]  /*8530*/  FFMA.FTZ R153, R140.reuse, R136, R141.reuse ;  /* 0x000000888c997223 */ /* 0x140fe2000001008d */
[C-C-:B------:R-:W-:Y:S01]  /*8540*/  FFMA.FTZ R142, R140.reuse, R129, R141.reuse ;  /* 0x000000818c8e7223 */ /* 0x140fe2000001008d */
[C-C-:B------:R-:W-:Y:S01]  /*8550*/  FFMA.FTZ R143, R140.reuse, R128, R141.reuse ;  /* 0x000000808c8f7223 */ /* 0x140fe2000001008d */
[C-C-:B------:R-:W-:Y:S01]  /*8560*/  FFMA.FTZ R155, R140.reuse, R130, R141.reuse ;  /* 0x000000828c9b7223 */ /* 0x140fe2000001008d */
[--C-:B------:R-:W-:Y:S01]  /*8570*/  FFMA.FTZ R136, R140, R131, R141.reuse ;  /* 0x000000838c887223 */ /* 0x100fe2000001008d */
[C---:B-----5:R-:W-:Y:S01]  /*8580*/  PRMT R128, R126.reuse, 0x7632, R128 ;  /* 0x000076327e807816 */ /* 0x060fe20000000080 */
[----:B------:R-:W-:Y:S01]  /*8590*/  FADD.FTZ R153, -R153, R132 ;  /* 0x0000008499997221 */ /* 0x000fe20000010100 */
[----:B------:R-:W-:Y:S01]  /*85a0*/  SHF.L.U32 R130, R126, 0x10, RZ ;  /* 0x000000107e827819 */ /* 0x000fe200000006ff */
[C-C-:B------:R-:W-:Y:S01]  /*85b0*/  FFMA.FTZ R154, R140.reuse, R137, R141.reuse ;  /* 0x000000898c9a7223 */ /* 0x140fe2000001008d */
[C---:B------:R-:W-:Y:S01]  /*85c0*/  PRMT R126, R127.reuse, 0x7632, R126 ;  /* 0x000076327f7e7816 */ /* 0x040fe2000000007e */
[----:B------:R-:W-:Y:S01]  /*85d0*/  FFMA.FTZ R137, R140, R138, R141 ;  /* 0x0000008a8c897223 */ /* 0x000fe2000001008d */
[----:B------:R-:W-:Y:S01]  /*85e0*/  SHF.L.U32 R131, R127, 0x10, RZ ;  /* 0x000000107f837819 */ /* 0x000fe200000006ff */
[----:B------:R-:W-:Y:S01]  /*85f0*/  FADD.FTZ R127, -R142, R121 ;  /* 0x000000798e7f7221 */ /* 0x000fe20000010100 */
        /* <DEDUP_REMOVED lines=19> */
[----:B------:R-:W-:Y:S01]  /*8730*/  FFMA.FTZ R132, R4, R153, R132 ;  /* 0x0000009904847223 */ /* 0x000fe20000010084 */
[----:B------:R-:W-:Y:S01]  /*8740*/  SHF.L.U32 R140, R134, 0x10, RZ ;  /* 0x00000010868c7819 */ /* 0x000fe200000006ff */
[C---:B------:R-:W-:Y:S01]  /*8750*/  FFMA.FTZ R134, R4.reuse, R127, R123 ;  /* 0x0000007f04867223 */ /* 0x040fe2000001007b */
[----:B------:R-:W-:Y:S01]  /*8760*/  SHF.L.U32 R142, R119, 0x10, RZ ;  /* 0x00000010778e7819 */ /* 0x000fe200000006ff */
[C---:B------:R-:W-:Y:S01]  /*8770*/  FFMA.FTZ R136, R4.reuse, R133, R136 ;  /* 0x0000008504887223 */ /* 0x040fe20000010088 */
[C---:B------:R-:W-:Y:S01]  /*8780*/  FFMA.FTZ R138, R4.reuse, R155, R138 ;  /* 0x0000009b048a7223 */ /* 0x040fe2000001008a */
[----:B------:R-:W-:Y:S01]  /*8790*/  FFMA.FTZ R140, R4, R137, R140 ;  /* 0x00000089048c7223 */ /* 0x000fe2000001008c */
[----:B------:R-:W-:Y:S01]  /*87a0*/  PRMT R120, R124, 0x7632, R120 ;  /* 0x000076327c787816 */ /* 0x000fe20000000078 */
[----:B------:R-:W-:Y:S01]  /*87b0*/  FFMA.FTZ R142, R4, R135, R142 ;  /* 0x00000087048e7223 */ /* 0x000fe2000001008e */
[----:B------:R-:W-:Y:S01]  /*87c0*/  PRMT R129, R125, 0x7632, R129 ;  /* 0x000076327d817816 */ /* 0x000fe20000000081 */
        /* <DEDUP_REMOVED lines=34> */
.L_x_3862:
[----:B------:R-:W0:Y:S02]  /*89f0*/  @P1 LDC.64 R124, c[0x0][0x478] ;  /* 0x00011e00ff7c1b82 */ /* 0x000e240000000a00 */
[----:B0-----:R-:W-:-:S04]  /*8a00*/  @P1 IMAD.WIDE.U32 R124, R2, 0x10, R124 ;  /* 0x00000010027c1825 */ /* 0x001fc800078e007c */
[----:B------:R-:W-:Y:S01]  /*8a10*/  IMAD.WIDE.U32 R2, R2, 0x10, R188 ;  /* 0x0000001002027825 */ /* 0x000fe200078e00bc */
[----:B------:R1:W-:Y:S04]  /*8a20*/  @P1 STG.E.128 desc[UR6][R124.64], R104 ;  /* 0x000000687c001986 */ /* 0x0003e8000c101d06 */
[----:B------:R1:W-:Y:S02]  /*8a30*/  STG.E.128 desc[UR6][R2.64], R120 ;  /* 0x0000007802007986 */ /* 0x0003e4000c101d06 */
.L_x_3854:
        /* <DEDUP_REMOVED lines=101> */
.L_x_3841:
        /* <DEDUP_REMOVED lines=30> */
[----:B------:R1:W5:Y:S01]  /*9270*/  LDL.LU R77, [R1] ;  /* 0x00000000014d7983 */ /* 0x0003620000300800 */
        /* <DEDUP_REMOVED lines=17> */
[----:B------:R1:W5:Y:S04]  /*9390*/  LDL.LU R86, [R1+0x6c] ;  /* 0x00006c0001567983 */ /* 0x0003680000300800 */
        /* <DEDUP_REMOVED lines=15> */
[----:B------:R1:W5:Y:S01]  /*9490*/  LDL.LU R102, [R1+0x2c] ;  /* 0x00002c0001667983 */ /* 0x0003620000300800 */
        /* <DEDUP_REMOVED lines=30> */
[----:B-1----:R-:W-:-:S07]  /*9680*/  MOV R8, R5 ;  /* 0x0000000500087202 */ /* 0x002fce0000000f00 */
.L_x_3840:
[----:B------:R-:W-:Y:S05]  /*9690*/  BSYNC B0 ;  /* 0x0000000000007941 */ /* 0x000fea0003800000 */
.L_x_3839:
[----:B------:R-:W1:Y:S01]  /*96a0*/  S2R R105, SR_TID.X ;  /* 0x0000000000697919 */ /* 0x000e620000002100 */
[----:B------:R-:W-:Y:S01]  /*96b0*/  MOV R4, 0x400 ;  /* 0x0000040000047802 */ /* 0x000fe20000000f00 */
[----:B------:R-:W-:Y:S05]  /*96c0*/  WARPSYNC.ALL ;  /* 0x0000000000007948 */ /* 0x000fea0003800000 */
[----:B------:R-:W2:Y:S01]  /*96d0*/  S2R R5, SR_CgaCtaId ;  /* 0x0000000000057919 */ /* 0x000ea20000008800 */
[----:B------:R-:W3:Y:S01]  /*96e0*/  S2UR UR4, SR_CTAID.X ;  /* 0x00000000000479c3 */ /* 0x000ee20000002500 */
[----:B------:R-:W4:Y:S01]  /*96f0*/  LDCU.128 UR16, c[0x0][0x440] ;  /* 0x00008800ff1077ac */ /* 0x000f220008000c00 */
[----:B-1----:R-:W-:-:S02]  /*9700*/  SHF.L.U32 R2, R105, 0x7, RZ ;  /* 0x0000000769027819 */ /* 0x002fc400000006ff */
[----:B------:R-:W-:Y:S02]  /*9710*/  SHF.L.U32 R0, R105, 0x5, RZ ;  /* 0x0000000569007819 */ /* 0x000fe400000006ff */
[----:B------:R-:W-:Y:S02]  /*9720*/  LOP3.LUT R3, R2, 0x3000, RZ, 0xc0, !PT ;  /* 0x0000300002037812 */ /* 0x000fe400078ec0ff */
[----:B--2---:R-:W-:Y:S02]  /*9730*/  LEA R5, R5, R4, 0x18 ;  /* 0x0000000405057211 */ /* 0x004fe400078ec0ff */
[----:B------:R-:W-:Y:S02]  /*9740*/  LOP3.LUT R0, R3, 0x3e0, R0, 0xf8, !PT ;  /* 0x000003e003007812 */ /* 0x000fe400078ef800 */
[-C--:B------:R-:W-:Y:S02]  /*9750*/  LEA R104, R105, R5.reuse, 0x2 ;  /* 0x0000000569687211 */ /* 0x080fe400078e10ff */
[----:B------:R-:W-:-:S05]  /*9760*/  IADD3 R0, PT, PT, R0, R5, RZ ;  /* 0x0000000500007210 */ /* 0x000fca0007ffe0ff */
        /* <DEDUP_REMOVED lines=11> */
[----:B------:R-:W0:Y:S04]  /*9820*/  LDS R4, [R104+0x400] ;  /* 0x0004000068047984 */ /* 0x000e280000000800 */
[----:B------:R-:W4:Y:S04]  /*9830*/  LDS R5, [R104+0x600] ;  /* 0x0006000068057984 */ /* 0x000f280000000800 */
        /* <DEDUP_REMOVED lines=9> */
[----:B--2---:R-:W-:-:S03]  /*98d0*/  FADD.FTZ R3, RZ, R3 ;  /* 0x00000003ff037221 */ /* 0x004fc60000010000 */
[----:B------:R-:W2:Y:S01]  /*98e0*/  LDS R76, [R104+0x2600] ;  /* 0x00260000684c7984 */ /* 0x000ea20000000800 */
[----:B0-----:R-:W-:-:S03]  /*98f0*/  FADD.FTZ R4, RZ, R4 ;  /* 0x00000004ff047221 */ /* 0x001fc60000010000 */
[----:B------:R-:W0:Y:S01]  /*9900*/  LDS R69, [R104+0x1800] ;  /* 0x0018000068457984 */ /* 0x000e220000000800 */
[----:B----4-:R-:W-:-:S03]  /*9910*/  FADD.FTZ R5, RZ, R5 ;  /* 0x00000005ff057221 */ /* 0x010fc60000010000 */
[----:B------:R-:W4:Y:S01]  /*9920*/  LDS R83, [R104+0x3000] ;  /* 0x0030000068537984 */ /* 0x000f220000000800 */
[----:B---3--:R-:W-:-:S03]  /*9930*/  FADD.FTZ R2, R2, R35 ;  /* 0x0000002302027221 */ /* 0x008fc60000010000 */
[----:B------:R-:W3:Y:S01]  /*9940*/  LDS R82, [R104+0x3200] ;  /* 0x0032000068527984 */ /* 0x000ee20000000800 */
[----:B------:R-:W-:-:S03]  /*9950*/  FADD.FTZ R3, R3, R34 ;  /* 0x0000002203037221 */ /* 0x000fc60000010000 */
[----:B------:R-:W3:Y:S01]  /*9960*/  LDS R85, [R104+0x3400] ;  /* 0x0034000068557984 */ /* 0x000ee20000000800 */
[----:B------:R-:W-:-:S03]  /*9970*/  FADD.FTZ R4, R4, R73 ;  /* 0x0000004904047221 */ /* 0x000fc60000010000 */
[----:B------:R-:W3:Y:S01]  /*9980*/  LDS R84, [R104+0x3600] ;  /* 0x0036000068547984 */ /* 0x000ee20000000800 */
[----:B------:R-:W-:Y:S01]  /*9990*/  FADD.FTZ R5, R5, R68 ;  /* 0x0000004405057221 */ /* 0x000fe20000010000 */
[----:B------:R-:W-:Y:S02]  /*99a0*/  FADD.FTZ R6, RZ, R6 ;  /* 0x00000006ff067221 */ /* 0x000fe40000010000 */
[----:B------:R-:W3:Y:S01]  /*99b0*/  LDS R7, [R104+0xa00] ;  /* 0x000a000068077984 */ /* 0x000ee20000000800 */
[----:B------:R-:W-:-:S03]  /*99c0*/  FADD.FTZ R2, R2, R75 ;  /* 0x0000004b02027221 */ /* 0x000fc60000010000 */
[----:B------:R-:W3:Y:S01]  /*99d0*/  LDS R32, [R104+0xc00] ;  /* 0x000c000068207984 */ /* 0x000ee20000000800 */
[----:B------:R-:W-:-:S03]  /*99e0*/  FADD.FTZ R3, R3, R74 ;  /* 0x0000004a03037221 */ /* 0x000fc60000010000 */
[----:B------:R-:W3:Y:S01]  /*99f0*/  LDS R33, [R104+0xe00] ;  /* 0x000e000068217984 */ /* 0x000ee20000000800 */
[----:B-1----:R-:W-:-:S03]  /*9a00*/  FADD.FTZ R4, R4, R77 ;  /* 0x0000004d04047221 */ /* 0x002fc60000010000 */
[----:B------:R-:W1:Y:S01]  /*9a10*/  LDS R70, [R104+0x1a00] ;  /* 0x001a000068467984 */ /* 0x000e620000000800 */
[----:B--2---:R-:W-:-:S03]  /*9a20*/  FADD.FTZ R5, R5, R76 ;  /* 0x0000004c05057221 */ /* 0x004fc60000010000 */
[----:B------:R-:W2:Y:S01]  /*9a30*/  LDS R71, [R104+0x1c00] ;  /* 0x001c000068477984 */ /* 0x000ea20000000800 */
[----:B0-----:R-:W-:-:S03]  /*9a40*/  FADD.FTZ R6, R6, R69 ;  /* 0x0000004506067221 */ /* 0x001fc60000010000 */
[----:B------:R-:W0:Y:S01]  /*9a50*/  LDS R72, [R104+0x1e00] ;  /* 0x001e000068487984 */ /* 0x000e220000000800 */
[----:B----4-:R-:W-:-:S03]  /*9a60*/  FADD.FTZ R83, R2, R83 ;  /* 0x0000005302537221 */ /* 0x010fc60000010000 */
[----:B------:R-:W4:Y:S01]  /*9a70*/  LDS R79, [R104+0x2800] ;  /* 0x00280000684f7984 */ /* 0x000f220000000800 */
[----:B---3--:R-:W-:-:S03]  /*9a80*/  FADD.FTZ R35, R3, R82 ;  /* 0x0000005203237221 */ /* 0x008fc60000010000 */
[----:B------:R-:W3:Y:S01]  /*9a90*/  LDS R78, [R104+0x2a00] ;  /* 0x002a0000684e7984 */ /* 0x000ee20000000800 */
[----:B------:R-:W-:-:S03]  /*9aa0*/  FADD.FTZ R85, R4, R85 ;  /* 0x0000005504557221 */ /* 0x000fc60000010000 */
[----:B------:R-:W3:Y:S01]  /*9ab0*/  LDS R81, [R104+0x2c00] ;  /* 0x002c000068517984 */ /* 0x000ee20000000800 */
[----:B------:R-:W-:-:S03]  /*9ac0*/  FADD.FTZ R69, R5, R84 ;  /* 0x0000005405457221 */ /* 0x000fc60000010000 */
[----:B------:R-:W3:Y:S04]  /*9ad0*/  LDS R80, [R104+0x2e00] ;  /* 0x002e000068507984 */ /* 0x000ee80000000800 */
[----:B------:R-:W-:Y:S01]  /*9ae0*/  LDS R3, [R104+0x3800] ;  /* 0x0038000068037984 */ /* 0x000fe20000000800 */
[----:B------:R-:W-:-:S03]  /*9af0*/  FADD.FTZ R7, RZ, R7 ;  /* 0x00000007ff077221 */ /* 0x000fc60000010000 */
[----:B------:R-:W-:Y:S01]  /*9b00*/  LDS R2, [R104+0x3a00] ;  /* 0x003a000068027984 */ /* 0x000fe20000000800 */
[----:B------:R-:W-:-:S03]  /*9b10*/  FADD.FTZ R32, RZ, R32 ;  /* 0x00000020ff207221 */ /* 0x000fc60000010000 */
[----:B------:R-:W-:Y:S01]  /*9b20*/  LDS R5, [R104+0x3c00] ;  /* 0x003c000068057984 */ /* 0x000fe20000000800 */
[----:B------:R-:W-:-:S03]  /*9b30*/  FADD.FTZ R33, RZ, R33 ;  /* 0x00000021ff217221 */ /* 0x000fc60000010000 */
[----:B------:R-:W3:Y:S01]  /*9b40*/  LDS R4, [R104+0x3e00] ;  /* 0x003e000068047984 */ /* 0x000ee20000000800 */
[----:B-1----:R-:W-:Y:S01]  /*9b50*/  FADD.FTZ R7, R7, R70 ;  /* 0x0000004607077221 */ /* 0x002fe20000010000 */
[----:B------:R-:W-:Y:S01]  /*9b60*/  BAR.SYNC.DEFER_BLOCKING 0x0 ;  /* 0x0000000000007b1d */ /* 0x000fe20000010000 */
[----:B--2---:R-:W-:Y:S01]  /*9b70*/  FADD.FTZ R32, R32, R71 ;  /* 0x0000004720207221 */ /* 0x004fe20000010000 */
[----:B0-----:R-:W-:Y:S01]  /*9b80*/  FADD.FTZ R33, R33, R72 ;  /* 0x0000004821217221 */ /* 0x001fe20000010000 */
[----:B----4-:R-:W-:Y:S01]  /*9b90*/  FADD.FTZ R6, R6, R79 ;  /* 0x0000004f06067221 */ /* 0x010fe20000010000 */
[----:B---3--:R-:W-:Y:S01]  /*9ba0*/  FADD.FTZ R7, R7, R78 ;  /* 0x0000004e07077221 */ /* 0x008fe20000010000 */
[----:B------:R-:W-:Y:S01]  /*9bb0*/  FADD.FTZ R32, R32, R81 ;  /* 0x0000005120207221 */ /* 0x000fe20000010000 */
[----:B------:R-:W-:Y:S01]  /*9bc0*/  FADD.FTZ R33, R33, R80 ;  /* 0x0000005021217221 */ /* 0x000fe20000010000 */
[----:B------:R0:W-:Y:S04]  /*9bd0*/  STS.128 [R0], R8 ;  /* 0x0000000800007388 */ /* 0x0001e80000000c00 */
[----:B------:R1:W-:Y:S04]  /*9be0*/  STS.128 [R0+0x10], R12 ;  /* 0x0000100c00007388 */ /* 0x0003e80000000c00 */
[----:B------:R-:W-:Y:S04]  /*9bf0*/  STS.128 [R0+0x400], R16 ;  /* 0x0004001000007388 */ /* 0x000fe80000000c00 */
[----:B------:R-:W-:Y:S01]  /*9c00*/  STS.128 [R0+0x410], R20 ;  /* 0x0004101400007388 */ /* 0x000fe20000000c00 */
[----:B------:R-:W-:-:S02]  /*9c10*/  FADD.FTZ R33, R33, R4 ;  /* 0x0000000421217221 */ /* 0x000fc40000010000 */
[----:B------:R-:W2:Y:S01]  /*9c20*/  LDC R4, c[0x0][0x388] ;  /* 0x0000e200ff047b82 */ /* 0x000ea20000000800 */
[----:B------:R-:W-:Y:S01]  /*9c30*/  STS.128 [R0+0x800], R24 ;  /* 0x0008001800007388 */ /* 0x000fe20000000c00 */
[----:B0-----:R-:W-:Y:S01]  /*9c40*/  FADD.FTZ R9, R6, R3 ;  /* 0x0000000306097221 */ /* 0x001fe20000010000 */
[----:B------:R-:W-:Y:S02]  /*9c50*/  FADD.FTZ R11, R7, R2 ;  /* 0x00000002070b7221 */ /* 0x000fe40000010000 */
[----:B------:R-:W-:Y:S01]  /*9c60*/  STS.128 [R0+0x810], R28 ;  /* 0x0008101c00007388 */ /* 0x000fe20000000c00 */
[----:B-1----:R-:W-:-:S03]  /*9c70*/  FADD.FTZ R13, R32, R5 ;  /* 0x00000005200d7221 */ /* 0x002fc60000010000 */
[----:B------:R-:W-:Y:S04]  /*9c80*/  STS.128 [R0+0xc00], R100 ;  /* 0x000c006400007388 */ /* 0x000fe80000000c00 */
[----:B------:R-:W-:Y:S01]  /*9c90*/  STS.128 [R0+0xc10], R96 ;  /* 0x000c106000007388 */ /* 0x000fe20000000c00 */
[----:B------:R-:W-:Y:S01]  /*9ca0*/  BAR.SYNC.DEFER_BLOCKING 0x0 ;  /* 0x0000000000007b1d */ /* 0x000fe20000010000 */
[----:B--2---:R-:W-:-:S05]  /*9cb0*/  IMAD R4, R4, UR4, RZ ;  /* 0x0000000404047c24 */ /* 0x004fca000f8e02ff */
        /* <DEDUP_REMOVED lines=93> */
[----:B---3--:R-:W-:Y:S01]  /*a290*/  FADD.FTZ R47, R2, R5 ;  /* 0x00000005022f7221 */ /* 0x008fe20000010000 */
[C---:B------:R-:W-:Y:S02]  /*a2a0*/  SHF.L.U64.HI R20, R6.reuse, 0x2, R3 ;  /* 0x0000000206147819 */ /* 0x040fe40000010203 */
[----:B------:R-:W3:Y:S01]  /*a2b0*/  LDS R49, [R104+0x3200] ;  /* 0x0032000068317984 */ /* 0x000ee20000000800 */
[----:B------:R-:W-:Y:S01]  /*a2c0*/  SHF.L.U32 R6, R6, 0x2, RZ ;  /* 0x0000000206067819 */ /* 0x000fe200000006ff */
[----:B----4-:R-:W-:-:S02]  /*a2d0*/  FADD.FTZ R0, RZ, R0 ;  /* 0x00000000ff007221 */ /* 0x010fc40000010000 */
[----:B------:R-:W4:Y:S01]  /*a2e0*/  LDS R14, [R104+0xa00] ;  /* 0x000a0000680e7984 */ /* 0x000f220000000800 */
[----:B------:R-:W-:Y:S01]  /*a2f0*/  IADD3 R2, P0, PT, R6, UR18, RZ ;  /* 0x0000001206027c10 */ /* 0x000fe2000ff1e0ff */
[----:B------:R-:W-:Y:S01]  /*a300*/  FADD.FTZ R18, R0, R7 ;  /* 0x0000000700127221 */ /* 0x000fe20000010000 */
[----:B------:R-:W-:Y:S01]  /*a310*/  IADD3 R4, P1, PT, R6, UR16, RZ ;  /* 0x0000001006047c10 */ /* 0x000fe2000ff3e0ff */
[----:B------:R-:W4:Y:S01]  /*a320*/  LDS R23, [R104+0x1800] ;  /* 0x0018000068177984 */ /* 0x000f220000000800 */
[----:B------:R-:W-:Y:S01]  /*a330*/  IADD3.X R3, PT, PT, R20, UR19, RZ, P0, !PT ;  /* 0x0000001314037c10 */ /* 0x000fe200087fe4ff */
[----:B------:R-:W-:Y:S01]  /*a340*/  FADD.FTZ R18, R18, R31 ;  /* 0x0000001f12127221 */ /* 0x000fe20000010000 */
[----:B------:R-:W-:Y:S01]  /*a350*/  IADD3 R6, P0, PT, R6, UR4, RZ ;  /* 0x0000000406067c10 */ /* 0x000fe2000ff1e0ff */
[----:B------:R-:W4:Y:S01]  /*a360*/  LDS R39, [R104+0x2600] ;  /* 0x0026000068277984 */ /* 0x000f220000000800 */
[C---:B------:R-:W-:Y:S01]  /*a370*/  IADD3.X R5, PT, PT, R20.reuse, UR17, RZ, P1, !PT ;  /* 0x0000001114057c10 */ /* 0x040fe20008ffe4ff */
[----:B------:R-:W-:Y:S01]  /*a380*/  FADD.FTZ R8, RZ, R8 ;  /* 0x00000008ff087221 */ /* 0x000fe20000010000 */
[----:B------:R-:W-:Y:S01]  /*a390*/  IADD3.X R7, PT, PT, R20, UR5, RZ, P0, !PT ;  /* 0x0000000514077c10 */ /* 0x000fe200087fe4ff */
[----:B------:R-:W4:Y:S01]  /*a3a0*/  LDS R51, [R104+0x3400] ;  /* 0x0034000068337984 */ /* 0x000f220000000800 */
[----:B------:R-:W-:-:S03]  /*a3b0*/  FADD.FTZ R10, RZ, R10 ;  /* 0x0000000aff0a7221 */ /* 0x000fc60000010000 */
[----:B------:R-:W4:Y:S01]  /*a3c0*/  LDS R0, [R104+0xc00] ;  /* 0x000c000068007984 */ /* 0x000f220000000800 */
[----:B------:R-:W-:-:S03]  /*a3d0*/  FADD.FTZ R8, R8, R19 ;  /* 0x0000001308087221 */ /* 0x000fc60000010000 */
[----:B------:R-:W4:Y:S01]  /*a3e0*/  LDS R25, [R104+0x1a00] ;  /* 0x001a000068197984 */ /* 0x000f220000000800 */
[----:B0-----:R-:W-:-:S03]  /*a3f0*/  FADD.FTZ R12, RZ, R12 ;  /* 0x0000000cff0c7221 */ /* 0x001fc60000010000 */
[----:B------:R-:W0:Y:S01]  /*a400*/  LDS R41, [R104+0x2800] ;  /* 0x0028000068297984 */ /* 0x000e220000000800 */
[----:B-1----:R-:W-:-:S03]  /*a410*/  FADD.FTZ R10, R10, R21 ;  /* 0x000000150a0a7221 */ /* 0x002fc60000010000 */
[----:B------:R-:W-:Y:S04]  /*a420*/  STG.E desc[UR6][R2.64], R27 ;  /* 0x0000001b02007986 */ /* 0x000fe8000c101906 */
[----:B------:R-:W1:Y:S01]  /*a430*/  LDS R53, [R104+0x3600] ;  /* 0x0036000068357984 */ /* 0x000e620000000800 */
[----:B--2---:R-:W-:-:S03]  /*a440*/  FADD.FTZ R8, R8, R37 ;  /* 0x0000002508087221 */ /* 0x004fc60000010000 */
        /* <DEDUP_REMOVED lines=53> */
.L_x_3844:
[----:B------:R-:W-:Y:S01]  /*a7a0*/  HFMA2 R197, -RZ, RZ, 0, 5.9604644775390625e-08 ;  /* 0x00000001ffc57431 */ /* 0x000fe200000001ff */
[----:B------:R-:W-:Y:S01]  /*a7b0*/  BSSY B2, `(.L_x_3864) ;  /* 0x0000006000027945 */ /* 0x000fe20003800000 */
[----:B------:R-:W-:Y:S02]  /*a7c0*/  MOV R211, 0x1f ;  /* 0x0000001f00d37802 */ /* 0x000fe40000000f00 */
[----:B------:R-:W-:-:S07]  /*a7d0*/  MOV R212, 0xffffffff ;  /* 0xffffffff00d47802 */ /* 0x000fce0000000f00 */
[----:B------:R-:W-:Y:S05]  /*a7e0*/  WARPSYNC.COLLECTIVE R212, `(.L_x_3865) ;  /* 0x00000000d4087348 */ /* 0x000fea0003c00000 */
[----:B------:R0:W1:Y:S02]  /*a7f0*/  SHFL.BFLY P3, R197, R203, R197, R211 ;  /* 0x0c0000c5cbc57389 */ /* 0x00006400000600d3 */
[----:B01----:R-:W-:Y:S05]  /*a800*/  ENDCOLLECTIVE ;  /* 0x000000000000791b */ /* 0x003fea0003800000 */
.L_x_3865:
[----:B------:R-:W-:Y:S05]  /*a810*/  BSYNC B2 ;  /* 0x0000000000027941 */ /* 0x000fea0003800000 */
.L_x_3864:
[----:B------:R-:W-:Y:S01]  /*a820*/  MOV R195, R197 ;  /* 0x000000c500c37202 */ /* 0x000fe20000000f00 */
[----:B------:R-:W-:Y:S01]  /*a830*/  HFMA2 R197, -RZ, RZ, 0, 5.9604644775390625e-08 ;  /* 0x00000001ffc57431 */ /* 0x000fe200000001ff */
[----:B------:R-:W-:Y:S01]  /*a840*/  MOV R211, 0x1f ;  /* 0x0000001f00d37802 */ /* 0x000fe20000000f00 */
[----:B------:R0:W-:Y:S01]  /*a850*/  STL [R1+0x2c], R223 ;  /* 0x00002cdf01007387 */ /* 0x0001e20000100800 */
[----:B------:R-:W-:Y:S01]  /*a860*/  MOV R212, 0xffffffff ;  /* 0xffffffff00d47802 */ /* 0x000fe20000000f00 */
[----:B------:R-:W-:Y:S01]  /*a870*/  FADD.FTZ R195, R195, R203 ;  /* 0x000000cbc3c37221 */ /* 0x000fe20000010000 */
[----:B------:R-:W-:Y:S01]  /*a880*/  MOV R203, R202 ;  /* 0x000000ca00cb7202 */ /* 0x000fe20000000f00 */
[----:B------:R0:W-:Y:S06]  /*a890*/  STL [R1+0x30], R224 ;  /* 0x000030e001007387 */ /* 0x0001ec0000100800 */
[----:B0-----:R-:W-:Y:S05]  /*a8a0*/  WARPSYNC.COLLECTIVE R212, `(.L_x_3866) ;  /* 0x00000000d4087348 */ /* 0x001fea0003c00000 */
[----:B------:R1:W2:Y:S02]  /*a8b0*/  SHFL.BFLY P3, R197, R203, R197, R211 ;  /* 0x0c0000c5cbc57389 */ /* 0x0002a400000600d3 */
[----:B012---:R-:W-:Y:S05]  /*a8c0*/  ENDCOLLECTIVE ;  /* 0x000000000000791b */ /* 0x007fea0003800000 */
.L_x_3866:
[----:B------:R0:W-:Y:S04]  /*a8d0*/  STL [R1+0x34], R225 ;  /* 0x000034e101007387 */ /* 0x0001e80000100800 */
[----:B------:R0:W-:Y:S04]  /*a8e0*/  STL [R1+0x38], R226 ;  /* 0x000038e201007387 */ /* 0x0001e80000100800 */
[----:B------:R0:W-:Y:S01]  /*a8f0*/  STL [R1+0x3c], R204 ;  /* 0x00003ccc01007387 */ /* 0x0001e20000100800 */
[----:B------:R-:W-:-:S03]  /*a900*/  MOV R203, R195 ;  /* 0x000000c300cb7202 */ /* 0x000fc60000000f00 */
[----:B------:R0:W-:Y:S04]  /*a910*/  STL [R1+0x40], R222 ;  /* 0x000040de01007387 */ /* 0x0001e80000100800 */
[----:B------:R0:W-:Y:S01]  /*a920*/  STL [R1+0x44], R124 ;  /* 0x0000447c01007387 */ /* 0x0001e20000100800 */
[----:B------:R-:W-:Y:S01]  /*a930*/  FADD.FTZ R202, R197, R202 ;  /* 0x000000cac5ca7221 */ /* 0x000fe20000010000 */
[----:B------:R-:W-:Y:S02]  /*a940*/  HFMA2 R197, -RZ, RZ, 0, 1.1920928955078125e-07 ;  /* 0x00000002ffc57431 */ /* 0x000fe400000001ff */
[----:B------:R0:W-:Y:S04]  /*a950*/  STL [R1+0x48], R220 ;  /* 0x000048dc01007387 */ /* 0x0001e80000100800 */
[----:B------:R0:W-:Y:S04]  /*a960*/  STL [R1+0x4c], R125 ;  /* 0x00004c7d01007387 */ /* 0x0001e80000100800 */
[----:B------:R0:W-:Y:S02]  /*a970*/  STL [R1+0x50], R219 ;  /* 0x000050db01007387 */ /* 0x0001e40000100800 */
[----:B0-----:R-:W-:Y:S05]  /*a980*/  WARPSYNC.COLLECTIVE R212, `(.L_x_3867) ;  /* 0x00000000d4087348 */ /* 0x001fea0003c00000 */
[----:B------:R1:W2:Y:S02]  /*a990*/  SHFL.BFLY P3, R197, R203, R197, R211 ;  /* 0x0c0000c5cbc57389 */ /* 0x0002a400000600d3 */
[----:B012---:R-:W-:Y:S05]  /*a9a0*/  ENDCOLLECTIVE ;  /* 0x000000000000791b */ /* 0x007fea0003800000 */
.L_x_3867:
        /* <DEDUP_REMOVED lines=14> */
.L_x_3868:
[----:B------:R0:W-:Y:S04]  /*aa90*/  STL [R1+0x74], R170 ;  /* 0x000074aa01007387 */ /* 0x0001e80000100800 */
[----:B------:R0:W-:Y:S04]  /*aaa0*/  STL [R1+0x78], R214 ;  /* 0x000078d601007387 */ /* 0x0001e80000100800 */
[----:B------:R0:W-:Y:S01]  /*aab0*/  STL [R1+0x7c], R171 ;  /* 0x00007cab01007387 */ /* 0x0001e20000100800 */
[----:B------:R-:W-:-:S03]  /*aac0*/  MOV R203, R195 ;  /* 0x000000c300cb7202 */ /* 0x000fc60000000f00 */
[----:B------:R0:W-:Y:S04]  /*aad0*/  STL [R1+0x80], R213 ;  /* 0x000080d501007387 */ /* 0x0001e80000100800 */
[----:B------:R0:W-:Y:S01]  /*aae0*/  STL [R1], R210 ;  /* 0x000000d201007387 */ /* 0x0001e20000100800 */
[----:B------:R-:W-:Y:S01]  /*aaf0*/  FADD.FTZ R202, R202, R197 ;  /* 0x000000c5caca7221 */ /* 0x000fe20000010000 */
[----:B------:R-:W-:Y:S02]  /*ab00*/  HFMA2 R197, -RZ, RZ, 0, 2.384185791015625e-07 ;  /* 0x00000004ffc57431 */ /* 0x000fe400000001ff */
[----:B------:R0:W-:Y:S04]  /*ab10*/  STL [R1+0x4], R198 ;  /* 0x000004c601007387 */ /* 0x0001e80000100800 */
[----:B------:R0:W-:Y:S04]  /*ab20*/  STL [R1+0x8], R209 ;  /* 0x000008d101007387 */ /* 0x0001e80000100800 */
[----:B------:R0:W-:Y:S02]  /*ab30*/  STL [R1+0xc], R199 ;  /* 0x00000cc701007387 */ /* 0x0001e40000100800 */
[----:B0-----:R-:W-:Y:S05]  /*ab40*/  WARPSYNC.COLLECTIVE R212, `(.L_x_3869) ;  /* 0x00000000d4087348 */ /* 0x001fea0003c00000 */
[----:B------:R1:W2:Y:S02]  /*ab50*/  SHFL.BFLY P3, R197, R203, R197, R211 ;  /* 0x0c0000c5cbc57389 */ /* 0x0002a400000600d3 */
[----:B012---:R-:W-:Y:S05]  /*ab60*/  ENDCOLLECTIVE ;  /* 0x000000000000791b */ /* 0x007fea0003800000 */
.L_x_3869:
[----:B------:R0:W-:Y:S04]  /*ab70*/  STL [R1+0x10], R208 ;  /* 0x000010d001007387 */ /* 0x0001e80000100800 */
[----:B------:R0:W-:Y:S04]  /*ab80*/  STL [R1+0x14], R200 ;  /* 0x000014c801007387 */ /* 0x0001e80000100800 */
[----:B------:R0:W-:Y:S01]  /*ab90*/  STL [R1+0x18], R207 ;  /* 0x000018cf01007387 */ /* 0x0001e20000100800 */
[----:B------:R-:W-:-:S03]  /*aba0*/  MOV R203, R202 ;  /* 0x000000ca00cb7202 */ /* 0x000fc60000000f00 */
[----:B------:R0:W-:Y:S04]  /*abb0*/  STL [R1+0x1c], R201 ;  /* 0x00001cc901007387 */ /* 0x0001e80000100800 */
[----:B------:R0:W-:Y:S01]  /*abc0*/  STL [R1+0x20], R206 ;  /* 0x000020ce01007387 */ /* 0x0001e20000100800 */
[----:B------:R-:W-:Y:S01]  /*abd0*/  FADD.FTZ R195, R195, R197 ;  /* 0x000000c5c3c37221 */ /* 0x000fe20000010000 */
[----:B------:R-:W-:Y:S02]  /*abe0*/  HFMA2 R197, -RZ, RZ, 0, 2.384185791015625e-07 ;  /* 0x00000004ffc57431 */ /* 0x000fe400000001ff */
[----:B------:R0:W-:Y:S04]  /*abf0*/  STL [R1+0x24], R221 ;  /* 0x000024dd01007387 */ /* 0x0001e80000100800 */
[----:B------:R0:W-:Y:S02]  /*ac00*/  STL [R1+0x28], R205 ;  /* 0x000028cd01007387 */ /* 0x0001e40000100800 */
[----:B0-----:R-:W-:Y:S05]  /*ac10*/  WARPSYNC.COLLECTIVE R212, `(.L_x_3870) ;  /* 0x00000000d4087348 */ /* 0x001fea0003c00000 */
[----:B------:R1:W2:Y:S02]  /*ac20*/  SHFL.BFLY P3, R197, R203, R197, R211 ;  /* 0x0c0000c5cbc57389 */ /* 0x0002a400000600d3 */
[----:B012---:R-:W-:Y:S05]  /*ac30*/  ENDCOLLECTIVE ;  /* 0x000000000000791b */ /* 0x007fea0003800000 */
.L_x_3870:
[----:B------:R-:W-:Y:S02]  /*ac40*/  MOV R203, R195 ;  /* 0x000000c300cb7202 */ /* 0x000fe40000000f00 */
[----:B------:R-:W-:Y:S01]  /*ac50*/  MOV R196, R197 ;  /* 0x000000c500c47202 */ /* 0x000fe20000000f00 */
[----:B------:R-:W-:-:S04]  /*ac60*/  HFMA2 R197, -RZ, RZ, 0, 4.76837158203125e-07 ;  /* 0x00000008ffc57431 */ /* 0x000fc800000001ff */
[----:B------:R-:W-:-:S07]  /*ac70*/  FADD.FTZ R196, R202, R196 ;  /* 0x000000c4cac47221 */ /* 0x000fce0000010000 */
[----:B------:R-:W-:Y:S05]  /*ac80*/  WARPSYNC.COLLECTIVE R212, `(.L_x_3871) ;  /* 0x00000000d4087348 */ /* 0x000fea0003c00000 */
[----:B------:R0:W1:Y:S02]  /*ac90*/  SHFL.BFLY P3, R197, R203, R197, R211 ;  /* 0x0c0000c5cbc57389 */ /* 0x00006400000600d3 */
[----:B01----:R-:W-:Y:S05]  /*aca0*/  ENDCOLLECTIVE ;  /* 0x000000000000791b */ /* 0x003fea0003800000 */
.L_x_3871:
[----:B------:R-:W-:Y:S01]  /*acb0*/  MOV R203, R196 ;  /* 0x000000c400cb7202 */ /* 0x000fe20000000f00 */
[----:B------:R-:W-:Y:S01]  /*acc0*/  FADD.FTZ R195, R195, R197 ;  /* 0x000000c5c3c37221 */ /* 0x000fe20000010000 */
[----:B------:R-:W-:-:S07]  /*acd0*/  HFMA2 R197, -RZ, RZ, 0, 4.76837158203125e-07 ;  /* 0x00000008ffc57431 */ /* 0x000fce00000001ff */
[----:B------:R-:W-:Y:S05]  /*ace0*/  WARPSYNC.COLLECTIVE R212, `(.L_x_3872) ;  /* 0x00000000d4087348 */ /* 0x000fea0003c00000 */
[----:B------:R0:W1:Y:S02]  /*acf0*/  SHFL.BFLY P3, R197, R203, R197, R211 ;  /* 0x0c0000c5cbc57389 */ /* 0x00006400000600d3 */
[----:B01----:R-:W-:Y:S05]  /*ad00*/  ENDCOLLECTIVE ;  /* 0x000000000000791b */ /* 0x003fea0003800000 */
.L_x_3872:
[----:B------:R-:W-:Y:S01]  /*ad10*/  MOV R203, R195 ;  /* 0x000000c300cb7202 */ /* 0x000fe20000000f00 */
[----:B------:R-:W-:Y:S01]  /*ad20*/  FADD.FTZ R196, R196, R197 ;  /* 0x000000c5c4c47221 */ /* 0x000fe20000010000 */
[----:B------:R-:W-:-:S07]  /*ad30*/  HFMA2 R197, -RZ, RZ, 0, 9.5367431640625e-07 ;  /* 0x00000010ffc57431 */ /* 0x000fce00000001ff */
[----:B------:R-:W-:Y:S05]  /*ad40*/  WARPSYNC.COLLECTIVE R212, `(.L_x_3873) ;  /* 0x00000000d4087348 */ /* 0x000fea0003c00000 */
[----:B------:R0:W1:Y:S02]  /*ad50*/  SHFL.BFLY P3, R197, R203, R197, R211 ;  /* 0x0c0000c5cbc57389 */ /* 0x00006400000600d3 */
[----:B01----:R-:W-:Y:S05]  /*ad60*/  ENDCOLLECTIVE ;  /* 0x000000000000791b */ /* 0x003fea0003800000 */
.L_x_3873:
[----:B------:R-:W-:Y:S02]  /*ad70*/  MOV R203, R196 ;  /* 0x000000c400cb7202 */ /* 0x000fe40000000f00 */
[----:B------:R-:W-:Y:S01]  /*ad80*/  MOV R124, R197 ;  /* 0x000000c5007c7202 */ /* 0x000fe20000000f00 */
[----:B------:R-:W-:-:S07]  /*ad90*/  HFMA2 R197, -RZ, RZ, 0, 9.5367431640625e-07 ;  /* 0x00000010ffc57431 */ /* 0x000fce00000001ff */
[----:B------:R-:W-:Y:S05]  /*ada0*/  WARPSYNC.COLLECTIVE R212, `(.L_x_3874) ;  /* 0x00000000d4087348 */ /* 0x000fea0003c00000 */
[----:B------:R0:W1:Y:S02]  /*adb0*/  SHFL.BFLY P3, R197, R203, R197, R211 ;  /* 0x0c0000c5cbc57389 */ /* 0x00006400000600d3 */
[----:B01----:R-:W-:Y:S05]  /*adc0*/  ENDCOLLECTIVE ;  /* 0x000000000000791b */ /* 0x003fea0003800000 */
.L_x_3874:
[----:B------:R-:W-:Y:S01]  /*add0*/  MOV R125, R197 ;  /* 0x000000c5007d7202 */ /* 0x000fe20000000f00 */
[----:B------:R-:W-:Y:S06]  /*ade0*/  BRA `(.L_x_3875) ;  /* 0xffffff8c00b07947 */ /* 0x000fec000383ffff */
.L_x_3876:
        /* <DEDUP_REMOVED lines=9> */
.L_x_19991:


//--------------------- .text._ZN10layer_norm13ln_bwd_kernelINS_13Kernel_traitsIf13__nv_bfloat16S2_S2_fjLj1024ELj1ELj4ELj1ELj16ENS_18Kernel_traits_baseILj1024EfS2_S2_S2_fjLj128EEEEELb0ELb1ELb1ELb0EEEvNS_9BwdParamsE --------------------------
	.section	.text._ZN10layer_norm13ln_bwd_kernelINS_13Kernel_traitsIf13__nv_bfloat16S2_S2_fjLj1024ELj1ELj4ELj1ELj16ENS_18Kernel_traits_baseILj1024EfS2_S2_S2_fjLj128EEEEELb0ELb1ELb1ELb0EEEvNS_9BwdParamsE,"ax",@progbits
	.align	128
        .global         _ZN10layer_norm13ln_bwd_kernelINS_13Kernel_traitsIf13__nv_bfloat16S2_S2_fjLj1024ELj1ELj4ELj1ELj16ENS_18Kernel_traits_baseILj1024EfS2_S2_S2_fjLj128EEEEELb0ELb1ELb1ELb0EEEvNS_9BwdParamsE
        .type           _ZN10layer_norm13ln_bwd_kernelINS_13Kernel_traitsIf13__nv_bfloat16S2_S2_fjLj1024ELj1ELj4ELj1ELj16ENS_18Kernel_traits_baseILj1024EfS2_S2_S2_fjLj128EEEEELb0ELb1ELb1ELb0EEEvNS_9BwdParamsE,@function
        .size           _ZN10layer_norm13ln_bwd_kernelINS_13Kernel_traitsIf13__nv_bfloat16S2_S2_fjLj1024ELj1ELj4ELj1ELj16ENS_18Kernel_traits_baseILj1024EfS2_S2_S2_fjLj128EEEEELb0ELb1ELb1ELb0EEEvNS_9BwdParamsE,(.L_x_19992 - _ZN10layer_norm13ln_bwd_kernelINS_13Kernel_traitsIf13__nv_bfloat16S2_S2_fjLj1024ELj1ELj4ELj1ELj16ENS_18Kernel_traits_baseILj1024EfS2_S2_S2_fjLj128EEEEELb0ELb1ELb1ELb0EEEvNS_9BwdParamsE)
        .other          _ZN10layer_norm13ln_bwd_kernelINS_13Kernel_traitsIf13__nv_bfloat16S2_S2_fjLj1024ELj1ELj4ELj1ELj16ENS_18Kernel_traits_baseILj1024EfS2_S2_S2_fjLj128EEEEELb0ELb1ELb1ELb0EEEvNS_9BwdParamsE,@"STO_CUDA_ENTRY STV_DEFAULT"
_ZN10layer_norm13ln_bwd_kernelINS_13Kernel_traitsIf13__nv_bfloat16S2_S2_fjLj1024ELj1ELj4ELj1ELj16ENS_18Kernel_traits_baseILj1024EfS2_S2_S2_fjLj128EEEEELb0ELb1ELb1ELb0EEEvNS_9BwdParamsE:
.text._ZN10layer_norm13ln_bwd_kernelINS_13Kernel_traitsIf13__nv_bfloat16S2_S2_fjLj1024ELj1ELj4ELj1ELj16ENS_18Kernel_traits_baseILj1024EfS2_S2_S2_fjLj128EEEEELb0ELb1ELb1ELb0EEEvNS_9BwdParamsE:
[----:B------:R-:W0:Y:S02]  /*0000*/  LDC R1, c[0x0][0x37c] ;  /* 0x0000df00ff017b82 */ /* 0x000e240000000800 */
[----:B0-----:R-:W-:Y:S01]  /*0010*/  IADD3 R1, PT, PT, R1, -0x60, RZ ;  /* 0xffffffa001017810 */ /* 0x001fe20007ffe0ff */
[----:B------:R-:W0:Y:S01]  /*0020*/  S2R R242, SR_TID.X ;  /* 0x0000000000f27919 */ /* 0x000e220000002100 */
[----:B------:R-:W1:Y:S03]  /*0030*/  LDCU UR4, c[0x0][0x388] ;  /* 0x00007100ff0477ac */ /* 0x000e660008000800 */
[----:B------:R2:W3:Y:S01]  /*0040*/  LDL.64 R60, [R1] ;  /* 0x00000000013c7983 */ /* 0x0004e20000100a00 */
[----:B------:R-:W4:Y:S03]  /*0050*/  LDCU.64 UR6, c[0x0][0x358] ;  /* 0x00006b00ff0677ac */ /* 0x000f260008000a00 */
[----:B------:R2:W3:Y:S01]  /*0060*/  LDL.64 R62, [R1+0x8] ;  /* 0x00000800013e7983 */ /* 0x0004e20000100a00 */
[----:B------:R-:W2:Y:S03]  /*0070*/  LDCU UR5, c[0x0][0x384] ;  /* 0x00007080ff0577ac */ /* 0x000ea60008000800 */
[----:B------:R0:W2:Y:S01]  /*0080*/  LDL.64 R80, [R1+0x50] ;  /* 0x0000500001507983 */ /* 0x0000a20000100a00 */
[----:B------:R-:W0:Y:S03]  /*0090*/  LDCU UR12, c[0x0][0x40c] ;  /* 0x00008180ff0c77ac */ /* 0x000e260008000800 */
[----:B------:R0:W2:Y:S01]  /*00a0*/  LDL.64 R82, [R1+0x58] ;  /* 0x0000580001527983 */ /* 0x0000a20000100a00 */
[----:B------:R-:W0:Y:S03]  /*00b0*/  LDCU UR13, c[0x0][0x388] ;  /* 0x00007100ff0d77ac */ /* 0x000e260008000800 */
[----:B------:R0:W2:Y:S01]  /*00c0*/  LDL.64 R64, [R1+0x10] ;  /* 0x0000100001407983 */ /* 0x0000a20000100a00 */
[----:B------:R-:W0:Y:S03]  /*00d0*/  LDCU.U8 UR8, c[0x0][0x410] ;  /* 0x00008200ff0877ac */ /* 0x000e260008000000 */
[----:B------:R0:W2:Y:S01]  /*00e0*/  LDL.64 R66, [R1+0x18] ;  /* 0x0000180001427983 */ /* 0x0000a20000100a00 */
[----:B------:R-:W0:Y:S03]  /*00f0*/  LDCU UR9, c[0x0][0x400] ;  /* 0x00008000ff0977ac */ /* 0x000e260008000800 */
[----:B------:R0:W2:Y:S01]  /*0100*/  LDL.64 R76, [R1+0x40] ;  /* 0x00004000014c7983 */ /* 0x0000a20000100a00 */
[----:B------:R-:W0:Y:S03]  /*0110*/  LDCU.64 UR10, c[0x0][0x438] ;  /* 0x00008700ff0a77ac */ /* 0x000e260008000a00 */
[----:B------:R0:W2:Y:S01]  /*0120*/  LDL.64 R78, [R1+0x48] ;  /* 0x00004800014e7983 */ /* 0x0000a20000100a00 */
[----:B------:R-:W0:Y:S03]  /*0130*/  LDCU.64 UR14, c[0x0][0x478] ;  /* 0x00008f00ff0e77ac */ /* 0x000e260008000a00 */
[----:B------:R0:W2:Y:S04]  /*0140*/  LDL.64 R72, [R1+0x30] ;  /* 0x0000300001487983 */ /* 0x0000a80000100a00 */
[----:B------:R0:W2:Y:S04]  /*0150*/  LDL.64 R74, [R1+0x38] ;  /* 0x00003800014a7983 */ /* 0x0000a80000100a00 */
[----:B------:R2:W2:Y:S04]  /*0160*/  LDL.64 R68, [R1+0x20] ;  /* 0x0000200001447983 */ /* 0x0004a80000100a00 */
[----:B------:R2:W2:Y:S01]  /*0170*/  LDL.64 R70, [R1+0x28] ;  /* 0x0000280001467983 */ /* 0x0004a20000100a00 */
[----:B-1----:R-:W-:-:S02]  /*0180*/  MOV R238, UR4 ;  /* 0x0000000400ee7c02 */ /* 0x002fc40008000f00 */
[----:B0-----:R-:W-:Y:S02]  /*0190*/  LOP3.LUT R25, R242, 0x1f, RZ, 0xc0, !PT ;  /* 0x0000001ff2197812 */ /* 0x001fe400078ec0ff */
[----:B------:R-:W-:Y:S02]  /*01a0*/  SHF.R.S32.HI R3, RZ, 0x1f, R238 ;  /* 0x0000001fff037819 */ /* 0x000fe400000114ee */
[----:B------:R-:W-:Y:S02]  /*01b0*/  LOP3.LUT R0, R25, 0x1f, RZ, 0x3c, !PT ;  /* 0x0000001f19007812 */ /* 0x000fe400078e3cff */
[----:B------:R-:W-:-:S04]  /*01c0*/  LEA.HI R3, R3, R238, RZ, 0x3 ;  /* 0x000000ee03037211 */ /* 0x000fc800078f18ff */
[----:B------:R-:W-:-:S04]  /*01d0*/  LEA.HI.SX32 R7, R3, R0, 0x1d ;  /* 0x0000000003077211 */ /* 0x000fc800078feaff */
[C---:B------:R-:W-:Y:S02]  /*01e0*/  ISETP.GE.U32.AND P0, PT, R7.reuse, 0x20, PT ;  /* 0x000000200700780c */ /* 0x040fe40003f06070 */
[C---:B------:R-:W-:Y:S02]  /*01f0*/  ISETP.GE.U32.AND P1, PT, R7.reuse, 0x40, PT ;  /* 0x000000400700780c */ /* 0x040fe40003f26070 */
[----:B------:R-:W-:-:S09]  /*0200*/  ISETP.GE.U32.AND P2, PT, R7, 0x60, PT ;  /* 0x000000600700780c */ /* 0x000fd20003f46070 */
[----:B------:R-:W0:Y:S08]  /*0210*/  @P0 LDC.64 R2, c[0x0][0x3d0] ;  /* 0x0000f400ff020b82 */ /* 0x000e300000000a00 */
[----:B------:R-:W1:Y:S08]  /*0220*/  @P0 LDC.64 R4, c[0x0][0x3e8] ;  /* 0x0000fa00ff040b82 */ /* 0x000e700000000a00 */
[----:B------:R-:W4:Y:S08]  /*0230*/  @P1 LDC.64 R8, c[0x0][0x3d0] ;  /* 0x0000f400ff081b82 */ /* 0x000f300000000a00 */
[----:B------:R-:W4:Y:S08]  /*0240*/  @P1 LDC.64 R10, c[0x0][0x3e8] ;  /* 0x0000fa00ff0a1b82 */ /* 0x000f300000000a00 */
[----:B------:R-:W4:Y:S01]  /*0250*/  @P2 LDC.64 R16, c[0x0][0x3d0] ;  /* 0x0000f400ff102b82 */ /* 0x000f220000000a00 */
[----:B0-----:R-:W-:Y:S01]  /*0260*/  @P0 IMAD.WIDE.U32 R2, R25, 0x20, R2 ;  /* 0x0000002019020825 */ /* 0x001fe200078e0002 */
[----:B------:R-:W-:-:S03]  /*0270*/  ISETP.GE.U32.AND P3, PT, R7, 0x80, PT ;  /* 0x000000800700780c */ /* 0x000fc60003f66070 */
[C---:B-1----:R-:W-:Y:S01]  /*0280*/  @P0 IMAD.WIDE.U32 R4, R25.reuse, 0x20, R4 ;  /* 0x0000002019040825 */ /* 0x042fe200078e0004 */
[----:B------:R-:W-:Y:S02]  /*0290*/  @P0 LOP3.LUT R25, R25, 0x20, RZ, 0xfc, !PT ;  /* 0x0000002019190812 */ /* 0x000fe400078efcff */
[----:B------:R-:W0:Y:S01]  /*02a0*/  @P2 LDC.64 R18, c[0x0][0x3e8] ;  /* 0x0000fa00ff122b82 */ /* 0x000e220000000a00 */
[----:B------:R-:W-:Y:S01]  /*02b0*/  SHF.R.U32.HI R6, RZ, 0x5, R242 ;  /* 0x00000005ff067819 */ /* 0x000fe200000116f2 */
[----:B----4-:R1:W5:Y:S01]  /*02c0*/  @P0 LDG.E.128 R28, desc[UR6][R4.64] ;  /* 0x00000006041c0981 */ /* 0x010362000c1e1d00 */
[----:B------:R-:W-:-:S03]  /*02d0*/  @P1 IMAD.WIDE.U32 R12, R25, 0x20, R8 ;  /* 0x00000020190c1825 */ /* 0x000fc600078e0008 */
[----:B------:R1:W5:Y:S01]  /*02e0*/  @P0 LDG.E.128 R32, desc[UR6][R4.64+0x10] ;  /* 0x0000100604200981 */ /* 0x000362000c1e1d00 */
[C---:B------:R-:W-:Y:S01]  /*02f0*/  @P1 IMAD.WIDE.U32 R14, R25.reuse, 0x20, R10 ;  /* 0x00000020190e1825 */ /* 0x040fe200078e000a */
[----:B------:R-:W-:Y:S01]  /*0300*/  @P1 IADD3 R25, PT, PT, R25, 0x20, RZ ;  /* 0x0000002019191810 */ /* 0x000fe20007ffe0ff */
[----:B------:R-:W4:Y:S03]  /*0310*/  @P3 LDC.64 R20, c[0x0][0x3d0] ;  /* 0x0000f400ff143b82 */ /* 0x000f260000000a00 */
[----:B------:R1:W5:Y:S01]  /*0320*/  @P1 LDG.E.128 R36, desc[UR6][R14.64] ;  /* 0x000000060e241981 */ /* 0x000362000c1e1d00 */
[----:B------:R-:W-:-:S03]  /*0330*/  @P2 IMAD.WIDE.U32 R16, R25, 0x20, R16 ;  /* 0x0000002019102825 */ /* 0x000fc600078e0010 */
[----:B------:R1:W5:Y:S01]  /*0340*/  @P1 LDG.E.128 R40, desc[UR6][R14.64+0x10] ;  /* 0x000010060e281981 */ /* 0x000362000c1e1d00 */
[----:B------:R-:W1:Y:S01]  /*0350*/  @P3 LDC.64 R22, c[0x0][0x3e8] ;  /* 0x0000fa00ff163b82 */ /* 0x000e620000000a00 */
[C---:B0-----:R-:W-:Y:S01]  /*0360*/  @P2 IMAD.WIDE.U32 R18, R25.reuse, 0x20, R18 ;  /* 0x0000002019122825 */ /* 0x041fe200078e0012 */
[----:B------:R-:W-:-:S04]  /*0370*/  @P2 IADD3 R25, PT, PT, R25, 0x20, RZ ;  /* 0x0000002019192810 */ /* 0x000fc80007ffe0ff */
[----:B------:R0:W5:Y:S04]  /*0380*/  @P2 LDG.E.128 R44, desc[UR6][R18.64] ;  /* 0x00000006122c2981 */ /* 0x000168000c1e1d00 */
[----:B------:R0:W5:Y:S01]  /*0390*/  @P2 LDG.E.128 R48, desc[UR6][R18.64+0x10] ;  /* 0x0000100612302981 */ /* 0x000162000c1e1d00 */
[----:B----4-:R-:W-:-:S05]  /*03a0*/  @P3 IMAD.WIDE.U32 R8, R25, 0x20, R20 ;  /* 0x0000002019083825 */ /* 0x010fca00078e0014 */
[----:B------:R0:W5:Y:S01]  /*03b0*/  @P3 LDG.E.128 R248, desc[UR6][R8.64] ;  /* 0x0000000608f83981 */ /* 0x000162000c1e1d00 */
[----:B-1----:R-:W-:-:S03]  /*03c0*/  @P3 IMAD.WIDE.U32 R10, R25, 0x20, R22 ;  /* 0x00000020190a3825 */ /* 0x002fc600078e0016 */
[----:B------:R0:W5:Y:S04]  /*03d0*/  @P3 LDG.E.128 R244, desc[UR6][R8.64+0x10] ;  /* 0x0000100608f43981 */ /* 0x000168000c1e1d00 */
[----:B------:R0:W5:Y:S04]  /*03e0*/  @P3 LDG.E.128 R52, desc[UR6][R10.64] ;  /* 0x000000060a343981 */ /* 0x000168000c1e1d00 */
[----:B------:R0:W5:Y:S04]  /*03f0*/  @P3 LDG.E.128 R56, desc[UR6][R10.64+0x10] ;  /* 0x000010060a383981 */ /* 0x000168000c1e1d00 */
[----:B---3--:R-:W3:Y:S04]  /*0400*/  @P2 LDG.E.128 R60, desc[UR6][R16.64+0x10] ;  /* 0x00001006103c2981 */ /* 0x008ee8000c1e1d00 */
[----:B--2---:R-:W2:Y:S04]  /*0410*/  @P0 LDG.E.128 R80, desc[UR6][R2.64] ;  /* 0x0000000602500981 */ /* 0x004ea8000c1e1d00 */
[----:B------:R-:W4:Y:S04]  /*0420*/  @P2 LDG.E.128 R64, desc[UR6][R16.64] ;  /* 0x0000000610402981 */ /* 0x000f28000c1e1d00 */
[----:B------:R-:W4:Y:S04]  /*0430*/  @P0 LDG.E.128 R76, desc[UR6][R2.64+0x10] ;  /* 0x00001006024c0981 */ /* 0x000f28000c1e1d00 */
[----:B------:R-:W4:Y:S04]  /*0440*/  @P1 LDG.E.128 R72, desc[UR6][R12.64] ;  /* 0x000000060c481981 */ /* 0x000f28000c1e1d00 */
[----:B------:R-:W4:Y:S01]  /*0450*/  @P1 LDG.E.128 R68, desc[UR6][R12.64+0x10] ;  /* 0x000010060c441981 */ /* 0x000f22000c1e1d00 */
        /* <DEDUP_REMOVED lines=42> */
[----:B---3--:R1:W-:Y:S04]  /*0700*/  @P2 STL.64 [R1], R60 ;  /* 0x0000003c01002387 */ /* 0x0083e80000100a00 */
[----:B------:R3:W-:Y:S04]  /*0710*/  @P2 STL.64 [R1+0x8], R62 ;  /* 0x0000083e01002387 */ /* 0x0007e80000100a00 */
[----:B--2---:R-:W-:Y:S04]  /*0720*/  @P0 STL.64 [R1+0x50], R80 ;  /* 0x0000505001000387 */ /* 0x004fe80000100a00 */
[----:B------:R-:W-:Y:S04]  /*0730*/  @P0 STL.64 [R1+0x58], R82 ;  /* 0x0000585201000387 */ /* 0x000fe80000100a00 */
[----:B----4-:R2:W-:Y:S04]  /*0740*/  @P2 STL.64 [R1+0x10], R64 ;  /* 0x0000104001002387 */ /* 0x0105e80000100a00 */
[----:B------:R4:W-:Y:S04]  /*0750*/  @P2 STL.64 [R1+0x18], R66 ;  /* 0x0000184201002387 */ /* 0x0009e80000100a00 */
[----:B------:R0:W-:Y:S04]  /*0760*/  @P0 STL.64 [R1+0x40], R76 ;  /* 0x0000404c01000387 */ /* 0x0001e80000100a00 */
[----:B------:R0:W-:Y:S01]  /*0770*/  @P0 STL.64 [R1+0x48], R78 ;  /* 0x0000484e01000387 */ /* 0x0001e20000100a00 */
[----:B------:R-:W-:-:S03]  /*0780*/  ISETP.GE.AND P0, PT, R6, UR5, PT ;  /* 0x0000000506007c0c */ /* 0x000fc6000bf06270 */
[----:B------:R0:W-:Y:S01]  /*0790*/  @P1 STL.64 [R1+0x30], R72 ;  /* 0x0000304801001387 */ /* 0x0001e20000100a00 */
[----:B-1----:R-:W-:-:S03]  /*07a0*/  CS2R R60, SRZ ;  /* 0x00000000003c7805 */ /* 0x002fc6000001ff00 */
[----:B------:R1:W-:Y:S01]  /*07b0*/  @P1 STL.64 [R1+0x38], R74 ;  /* 0x0000384a01001387 */ /* 0x0003e20000100a00 */
[----:B---3--:R-:W-:Y:S02]  /*07c0*/  CS2R R62, SRZ ;  /* 0x00000000003e7805 */ /* 0x008fe4000001ff00 */
[----:B--2---:R-:W-:Y:S01]  /*07d0*/  CS2R R64, SRZ ;  /* 0x0000000000407805 */ /* 0x004fe2000001ff00 */
[----:B------:R2:W-:Y:S01]  /*07e0*/  @P1 STL.64 [R1+0x20], R68 ;  /* 0x0000204401001387 */ /* 0x0005e20000100a00 */
[----:B----4-:R-:W-:Y:S02]  /*07f0*/  CS2R R66, SRZ ;  /* 0x0000000000427805 */ /* 0x010fe4000001ff00 */
[----:B0-----:R-:W-:Y:S02]  /*0800*/  CS2R R76, SRZ ;  /* 0x00000000004c7805 */ /* 0x001fe4000001ff00 */
[----:B------:R-:W-:Y:S01]  /*0810*/  CS2R R78, SRZ ;  /* 0x00000000004e7805 */ /* 0x000fe2000001ff00 */
[----:B------:R0:W-:Y:S01]  /*0820*/  @P1 STL.64 [R1+0x28], R70 ;  /* 0x0000284601001387 */ /* 0x0001e20000100a00 */
[----:B------:R-:W-:-:S02]  /*0830*/  CS2R R72, SRZ ;  /* 0x0000000000487805 */ /* 0x000fc4000001ff00 */
[----:B-1----:R-:W-:Y:S02]  /*0840*/  CS2R R74, SRZ ;  /* 0x00000000004a7805 */ /* 0x002fe4000001ff00 */
[----:B--2---:R-:W-:Y:S02]  /*0850*/  CS2R R68, SRZ ;  /* 0x0000000000447805 */ /* 0x004fe4000001ff00 */
[----:B0-----:R-:W-:Y:S01]  /*0860*/  CS2R R70, SRZ ;  /* 0x0000000000467805 */ /* 0x001fe2000001ff00 */
[----:B------:R-:W-:Y:S06]  /*0870*/  @P0 BRA `(.L_x_3878) ;  /* 0x0000009000700947 */ /* 0x000fec0003800000 */
        /* <DEDUP_REMOVED lines=48> */
.L_x_3981:
[----:B------:R-:W0:Y:S08]  /*0b80*/  LDC.64 R2, c[0x0][0x3f8] ;  /* 0x0000fe00ff027b82 */ /* 0x000e300000000a00 */
[----:B------:R-:W1:Y:S01]  /*0b90*/  LDC.64 R16, c[0x0][0x3f0] ;  /* 0x0000fc00ff107b82 */ /* 0x000e620000000a00 */
[----:B0-----:R-:W-:-:S05]  /*0ba0*/  IMAD.WIDE R2, R6, 0x4, R2 ;  /* 0x0000000406027825 */ /* 0x001fca00078e0202 */
[----:B------:R0:W2:Y:S01]  /*0bb0*/  LDG.E R5, desc[UR6][R2.64] ;  /* 0x0000000602057981 */ /* 0x0000a2000c1e1900 */
[C---:B-1----:R-:W-:Y:S01]  /*0bc0*/  IMAD.WIDE R16, R6.reuse, 0x4, R16 ;  /* 0x0000000406107825 */ /* 0x042fe200078e0210 */
[----:B------:R-:W-:Y:S04]  /*0bd0*/  BSSY.RECONVERGENT B1, `(.L_x_3879) ;  /* 0x00001d2000017945 */ /* 0x000fe80003800200 */
[----:B-----5:R1:W5:Y:S01]  /*0be0*/  LDG.E R241, desc[UR6][R16.64] ;  /* 0x0000000610f17981 */ /* 0x020362000c1e1900 */
[----:B0-----:R-:W0:Y:S02]  /*0bf0*/  LDC.64 R2, c[0x0][0x3c8] ;  /* 0x0000f200ff027b82 */ /* 0x001e240000000a00 */
[----:B0-----:R-:W-:-:S05]  /*0c00*/  IMAD.WIDE R2, R6, 0x4, R2 ;  /* 0x0000000406027825 */ /* 0x001fca00078e0202 */
[----:B------:R0:W5:Y:S01]  /*0c10*/  LDG.E R4, desc[UR6][R2.64] ;  /* 0x0000000602047981 */ /* 0x000162000c1e1900 */
[----:B-1----:R-:W-:Y:S02]  /*0c20*/  CS2R R16, SRZ ;  /* 0x0000000000107805 */ /* 0x002fe4000001ff00 */
[----:B--2---:R-:W-:-:S13]  /*0c30*/  ISETP.GE.AND P1, PT, R5, 0x1, PT ;  /* 0x000000010500780c */ /* 0x004fda0003f26270 */
[----:B0-----:R-:W-:Y:S05]  /*0c40*/  @!P1 BRA `(.L_x_3880) ;  /* 0x0000001800b09947 */ /* 0x001fea0003800000 */
[----:B------:R-:W0:Y:S02]  /*0c50*/  LDC.64 R2, c[0x0][0x3c0] ;  /* 0x0000f000ff027b82 */ /* 0x000e240000000a00 */
[----:B0-----:R-:W-:-:S06]  /*0c60*/  IMAD.WIDE R2, R6, 0x4, R2 ;  /* 0x0000000406027825 */ /* 0x001fcc00078e0202 */
[----:B------:R0:W2:Y:S01]  /*0c70*/  LDG.E R3, desc[UR6][R2.64] ;  /* 0x0000000602037981 */ /* 0x0000a2000c1e1900 */
[----:B------:R-:W-:Y:S01]  /*0c80*/  MOV R238, UR13 ;  /* 0x0000000d00ee7c02 */ /* 0x000fe20008000f00 */
[----:B------:R-:W-:Y:S01]  /*0c90*/  BSSY.RECONVERGENT B2, `(.L_x_3881) ;  /* 0x000007a000027945 */ /* 0x000fe20003800200 */
[C---:B------:R-:W-:Y:S01]  /*0ca0*/  ISETP.GE.U32.AND P5, PT, R7.reuse, 0x20, PT ;  /* 0x000000200700780c */ /* 0x040fe20003fa6070 */
[----:B------:R-:W1:Y:S01]  /*0cb0*/  S2R R242, SR_TID.X ;  /* 0x0000000000f27919 */ /* 0x000e620000002100 */
[----:B------:R-:W-:Y:S01]  /*0cc0*/  ISETP.NE.AND P0, PT, RZ, UR8, PT ;  /* 0x00000008ff007c0c */ /* 0x000fe2000bf05270 */
[----:B------:R-:W-:Y:S01]  /*0cd0*/  IMAD R16, R6, R238, RZ ;  /* 0x000000ee06107224 */ /* 0x000fe200078e02ff */
[C---:B------:R-:W-:Y:S02]  /*0ce0*/  ISETP.GE.U32.AND P4, PT, R7.reuse, 0x40, PT ;  /* 0x000000400700780c */ /* 0x040fe40003f86070 */
[----:B------:R-:W-:Y:S02]  /*0cf0*/  ISETP.GE.U32.AND P3, PT, R7, 0x60, PT ;  /* 0x000000600700780c */ /* 0x000fe40003f66070 */
[----:B0-----:R-:W-:-:S02]  /*0d00*/  IADD3 R2, PT, PT, R5, -0x1, RZ ;  /* 0xffffffff05027810 */ /* 0x001fc40007ffe0ff */
[----:B------:R-:W-:Y:S02]  /*0d10*/  SHF.R.S32.HI R17, RZ, 0x1f, R16 ;  /* 0x0000001fff117819 */ /* 0x000fe40000011410 */
[----:B------:R-:W-:Y:S01]  /*0d20*/  ISETP.GE.U32.AND P2, PT, R7, 0x80, PT ;  /* 0x000000800700780c */ /* 0x000fe20003f46070 */
[----:B------:R-:W-:Y:S01]  /*0d30*/  IMAD R2, R2, R238, RZ ;  /* 0x000000ee02027224 */ /* 0x000fe200078e02ff */
[----:B------:R-:W-:-:S04]  /*0d40*/  LEA.HI R16, R17, R16, RZ, 0x3 ;  /* 0x0000001011107211 */ /* 0x000fc800078f18ff */
[----:B------:R-:W-:-:S04]  /*0d50*/  SHF.R.S32.HI R17, RZ, 0x1f, R2 ;  /* 0x0000001fff117819 */ /* 0x000fc80000011402 */
[----:B------:R-:W-:Y:S02]  /*0d60*/  LEA.HI R2, R17, R2, RZ, 0x3 ;  /* 0x0000000211027211 */ /* 0x000fe400078f18ff */
[----:B-1----:R-:W-:-:S04]  /*0d70*/  LOP3.LUT R239, R242, 0x1f, RZ, 0xc0, !PT ;  /* 0x0000001ff2ef7812 */ /* 0x002fc800078ec0ff */
[-C--:B------:R-:W-:Y:S02]  /*0d80*/  LEA.HI.SX32 R240, R16, R239.reuse, 0x1d ;  /* 0x000000ef10f07211 */ /* 0x080fe400078feaff */
[----:B------:R-:W-:Y:S02]  /*0d90*/  CS2R R16, SRZ ;  /* 0x0000000000107805 */ /* 0x000fe4000001ff00 */
[----:B------:R-:W-:Y:S02]  /*0da0*/  LEA.HI.SX32 R188, R2, R239, 0x1d ;  /* 0x000000ef02bc7211 */ /* 0x000fe400078feaff */
[----:B------:R-:W-:Y:S02]  /*0db0*/  MOV R2, R240 ;  /* 0x000000f000027202 */ /* 0x000fe40000000f00 */
[----:B--2---:R-:W-:Y:S01]  /*0dc0*/  FSEL R3, R3, RZ, !P0 ;  /* 0x000000ff03037208 */ /* 0x004fe20004000000 */
[----:B------:R-:W-:Y:S06]  /*0dd0*/  @!P5 BRA `(.L_x_3882) ;  /* 0x000000040094d947 */ /* 0x000fec0003800000 */
        /* <DEDUP_REMOVED lines=10> */
[----:B------:R-:W4:Y:S01]  /*0e80*/  LDL R183, [R1+0x4c] ;  /* 0x00004c0001b77983 */ /* 0x000f220000100800 */
[----:B-1----:R-:W-:-:S03]  /*0e90*/  IMAD.WIDE.U32 R12, R188, 0x10, R12 ;  /* 0x00000010bc0c7825 */ /* 0x002fc600078e000c */
[----:B------:R-:W2:Y:S04]  /*0ea0*/  LDG.E.128 R8, desc[UR6][R8.64] ;  /* 0x0000000608087981 */ /* 0x000ea8000c1e1d00 */
        /* <DEDUP_REMOVED lines=11> */
[----:B------:R-:W-:-:S02]  /*0f60*/  SHF.L.U32 R180, R9, 0x10, RZ ;  /* 0x0000001009b47819 */ /* 0x000fc400000006ff */
[----:B------:R-:W-:Y:S02]  /*0f70*/  PRMT R20, R10, 0x7632, R20 ;  /* 0x000076320a147816 */ /* 0x000fe40000000014 */
[----:B------:R-:W-:Y:S02]  /*0f80*/  SHF.L.U32 R22, R18, 0x10, RZ ;  /* 0x0000001012167819 */ /* 0x000fe400000006ff */
[----:B------:R-:W-:Y:S02]  /*0f90*/  SHF.L.U32 R10, R10, 0x10, RZ ;  /* 0x000000100a0a7819 */ /* 0x000fe400000006ff */
[C---:B---3--:R-:W-:Y:S02]  /*0fa0*/  PRMT R182, R15.reuse, 0x7632, R182 ;  /* 0x000076320fb67816 */ /* 0x048fe400000000b6 */
[----:B------:R-:W-:Y:S01]  /*0fb0*/  SHF.L.U32 R9, R15, 0x10, RZ ;  /* 0x000000100f097819 */ /* 0x000fe200000006ff */
[----:B------:R-:W-:Y:S01]  /*0fc0*/  FADD.FTZ R15, -R3, R8 ;  /* 0x00000008030f7221 */ /* 0x000fe20000010100 */
[----:B------:R-:W-:-:S02]  /*0fd0*/  SHF.L.U32 R21, R11, 0x10, RZ ;  /* 0x000000100b157819 */ /* 0x000fc400000006ff */
[----:B0-----:R-:W-:Y:S02]  /*0fe0*/  PRMT R16, R11, 0x7632, R16 ;  /* 0x000076320b107816 */ /* 0x001fe40000000010 */
[----:B------:R-:W-:Y:S01]  /*0ff0*/  SHF.L.U32 R8, R0, 0x10, RZ ;  /* 0x0000001000087819 */ /* 0x000fe200000006ff */
[----:B------:R-:W-:Y:S01]  /*1000*/  FADD.FTZ R22, -R3, R22 ;  /* 0x0000001603167221 */ /* 0x000fe20000010100 */
[C---:B------:R-:W-:Y:S02]  /*1010*/  PRMT R17, R12.reuse, 0x7632, R17 ;  /* 0x000076320c117816 */ /* 0x040fe40000000011 */
[----:B------:R-:W-:Y:S02]  /*1020*/  SHF.L.U32 R23, R12, 0x10, RZ ;  /* 0x000000100c177819 */ /* 0x000fe400000006ff */
[C---:B------:R-:W-:Y:S02]  /*1030*/  PRMT R19, R13.reuse, 0x7632, R19 ;  /* 0x000076320d137816 */ /* 0x040fe40000000013 */
[----:B------:R-:W-:Y:S01]  /*1040*/  SHF.L.U32 R12, R13, 0x10, RZ ;  /* 0x000000100d0c7819 */ /* 0x000fe200000006ff */
[C---:B------:R-:W-:Y:S01]  /*1050*/  FADD.FTZ R13, -R3.reuse, R10 ;  /* 0x0000000a030d7221 */ /* 0x040fe20000010100 */
[C---:B------:R-:W-:Y:S01]  /*1060*/  PRMT R181, R14.reuse, 0x7632, R181 ;  /* 0x000076320eb57816 */ /* 0x040fe200000000b5 */
[C---:B------:R-:W-:Y:S01]  /*1070*/  FADD.FTZ R10, -R3.reuse, R21 ;  /* 0x00000015030a7221 */ /* 0x040fe20000010100 */
[----:B------:R-:W-:Y:S01]  /*1080*/  SHF.L.U32 R11, R14, 0x10, RZ ;  /* 0x000000100e0b7819 */ /* 0x000fe200000006ff */
[C---:B------:R-:W-:Y:S01]  /*1090*/  FADD.FTZ R14, -R3.reuse, R180 ;  /* 0x000000b4030e7221 */ /* 0x040fe20000010100 */
[----:B------:R-:W-:Y:S01]  /*10a0*/  SHF.L.U32 R18, R20, 0x10, RZ ;  /* 0x0000001014127819 */ /* 0x000fe200000006ff */
[----:B-----5:R-:W-:Y:S01]  /*10b0*/  FMUL.FTZ R0, R4, R15 ;  /* 0x0000000f04007220 */ /* 0x020fe20000410000 */
[----:B------:R-:W-:Y:S01]  /*10c0*/  SHF.L.U32 R20, R16, 0x10, RZ ;  /* 0x0000001010147819 */ /* 0x000fe200000006ff */
[----:B------:R-:W-:Y:S01]  /*10d0*/  FADD.FTZ R180, -R3, R8 ;  /* 0x0000000803b47221 */ /* 0x000fe20000010100 */
[----:B------:R-:W-:Y:S01]  /*10e0*/  SHF.L.U32 R21, R17, 0x10, RZ ;  /* 0x0000001011157819 */ /* 0x000fe200000006ff */
[----:B------:R-:W-:Y:S01]  /*10f0*/  FMUL.FTZ R15, R237, R23 ;  /* 0x00000017ed0f7220 */ /* 0x000fe20000410000 */
[C---:B------:R-:W-:Y:S01]  /*1100*/  FMUL.FTZ R8, R4.reuse, R22 ;  /* 0x0000001604087220 */ /* 0x040fe20000410000 */
[----:B------:R-:W-:Y:S01]  /*1110*/  FMUL.FTZ R14, R4, R14 ;  /* 0x0000000e040e7220 */ /* 0x000fe20000410000 */
[----:B------:R-:W-:Y:S01]  /*1120*/  FADD.FTZ R22, -R3, R20 ;  /* 0x0000001403167221 */ /* 0x000fe20000010100 */
[----:B------:R-:W-:Y:S01]  /*1130*/  FADD.FTZ R101, R101, R21 ;  /* 0x0000001565657221 */ /* 0x000fe20000010000 */
[-C--:B------:R-:W-:Y:S01]  /*1140*/  FFMA.FTZ R61, R8, R21.reuse, R61 ;  /* 0x00000015083d7223 */ /* 0x080fe2000001003d */
[----:B------:R-:W-:Y:S01]  /*1150*/  FMUL.FTZ R237, R186, R21 ;  /* 0x00000015baed7220 */ /* 0x000fe20000410000 */
[----:B------:R-:W-:Y:S01]  /*1160*/  FADD.FTZ R20, RZ, R15 ;  /* 0x0000000fff147221 */ /* 0x000fe20000010000 */
[----:B------:R-:W-:Y:S01]  /*1170*/  FADD.FTZ R100, R100, R23 ;  /* 0x0000001764647221 */ /* 0x000fe20000010000 */
[C---:B------:R-:W-:Y:S01]  /*1180*/  FFMA.FTZ R60, R0.reuse, R23, R60 ;  /* 0x00000017003c7223 */ /* 0x040fe2000001003c */
[----:B------:R-:W-:Y:S01]  /*1190*/  FFMA.FTZ R21, R0, R15, RZ ;  /* 0x0000000f00157223 */ /* 0x000fe200000100ff */
[----:B------:R-:W-:Y:S01]  /*11a0*/  SHF.L.U32 R19, R19, 0x10, RZ ;  /* 0x0000001013137819 */ /* 0x000fe200000006ff */
[----:B------:R-:W-:Y:S01]  /*11b0*/  FADD.FTZ R23, -R3, R18 ;  /* 0x0000001203177221 */ /* 0x000fe20000010100 */
[----:B------:R-:W-:Y:S01]  /*11c0*/  FADD.FTZ R102, R102, R12 ;  /* 0x0000000c66667221 */ /* 0x000fe20000010000 */
[----:B------:R-:W-:Y:S01]  /*11d0*/  FFMA.FTZ R62, R14, R12, R62 ;  /* 0x0000000c0e3e7223 */ /* 0x000fe2000001003e */
[----:B------:R-:W-:Y:S01]  /*11e0*/  FMUL.FTZ R18, R4, R180 ;  /* 0x000000b404127220 */ /* 0x000fe20000410000 */
[----:B----4-:R-:W-:Y:S01]  /*11f0*/  FMUL.FTZ R12, R252, R12 ;  /* 0x0000000cfc0c7220 */ /* 0x010fe20000410000 */
[----:B------:R-:W-:Y:S01]  /*1200*/  FADD.FTZ R20, R20, R237 ;  /* 0x000000ed14147221 */ /* 0x000fe20000010000 */
[----:B------:R-:W-:Y:S01]  /*1210*/  FFMA.FTZ R21, R8, R237, R21 ;  /* 0x000000ed08157223 */ /* 0x000fe20000010015 */
[----:B------:R-:W-:Y:S01]  /*1220*/  FMUL.FTZ R13, R4, R13 ;  /* 0x0000000d040d7220 */ /* 0x000fe20000410000 */
        /* <DEDUP_REMOVED lines=31> */
[----:B------:R-:W-:-:S07]  /*1420*/  FFMA.FTZ R16, R22, R23, R16 ;  /* 0x0000001716107223 */ /* 0x000fce0000010010 */
.L_x_3882:
[----:B------:R-:W-:Y:S05]  /*1430*/  BSYNC.RECONVERGENT B2 ;  /* 0x0000000000027941 */ /* 0x000fea0003800200 */
.L_x_3881:
[----:B------:R-:W-:Y:S04]  /*1440*/  BSSY.RECONVERGENT B2, `(.L_x_3883) ;  /* 0x0000067000027945 */ /* 0x000fe80003800200 */
[----:B------:R-:W-:Y:S05]  /*1450*/  @!P4 BRA `(.L_x_3884) ;  /* 0x000000040094c947 */ /* 0x000fea0003800000 */
[----:B------:R-:W0:Y:S01]  /*1460*/  LDC.64 R180, c[0x0][0x3a8] ;  /* 0x0000ea00ffb47b82 */ /* 0x000e220000000a00 */
[----:B------:R-:W2:Y:S04]  /*1470*/  LDL R204, [R1+0x34] ;  /* 0x0000340001cc7983 */ /* 0x000ea80000100800 */
[----:B------:R-:W3:Y:S03]  /*1480*/  LDL R202, [R1+0x20] ;  /* 0x0000200001ca7983 */ /* 0x000ee60000100800 */
[----:B------:R-:W1:Y:S01]  /*1490*/  LDC.64 R184, c[0x0][0x428] ;  /* 0x00010a00ffb87b82 */ /* 0x000e620000000a00 */
[----:B------:R-:W4:Y:S04]  /*14a0*/  LDL R205, [R1+0x3c] ;  /* 0x00003c0001cd7983 */ /* 0x000f280000100800 */
[----:B------:R-:W3:Y:S04]  /*14b0*/  LDL R203, [R1+0x28] ;  /* 0x0000280001cb7983 */ /* 0x000ee80000100800 */
[----:B------:R-:W4:Y:S04]  /*14c0*/  LDL R252, [R1+0x24] ;  /* 0x0000240001fc7983 */ /* 0x000f280000100800 */
[----:B------:R-:W4:Y:S01]  /*14d0*/  LDL R243, [R1+0x2c] ;  /* 0x00002c0001f37983 */ /* 0x000f220000100800 */
        /* <DEDUP_REMOVED lines=9> */
[----:B--2---:R-:W-:Y:S02]  /*1570*/  PRMT R193, R182, 0x7632, R193 ;  /* 0x00007632b6c17816 */ /* 0x004fe400000000c1 */
[C---:B------:R-:W-:Y:S02]  /*1580*/  PRMT R192, R180.reuse, 0x7632, R192 ;  /* 0x00007632b4c07816 */ /* 0x040fe400000000c0 */
[----:B------:R-:W-:Y:S02]  /*1590*/  SHF.L.U32 R195, R180, 0x10, RZ ;  /* 0x00000010b4c37819 */ /* 0x000fe400000006ff */
[C---:B---3--:R-:W-:Y:S02]  /*15a0*/  PRMT R200, R186.reuse, 0x7632, R200 ;  /* 0x00007632bac87816 */ /* 0x048fe400000000c8 */
[----:B------:R-:W-:Y:S02]  /*15b0*/  SHF.L.U32 R180, R186, 0x10, RZ ;  /* 0x00000010bab47819 */ /* 0x000fe400000006ff */
[----:B------:R-:W-:-:S02]  /*15c0*/  SHF.L.U32 R186, R193, 0x10, RZ ;  /* 0x00000010c1ba7819 */ /* 0x000fc400000006ff */
[----:B------:R-:W2:Y:S01]  /*15d0*/  LDL R193, [R1+0x30] ;  /* 0x0000300001c17983 */ /* 0x000ea20000100800 */
[C---:B------:R-:W-:Y:S02]  /*15e0*/  PRMT R198, R184.reuse, 0x7632, R198 ;  /* 0x00007632b8c67816 */ /* 0x040fe400000000c6 */
[----:B0-----:R-:W-:Y:S01]  /*15f0*/  SHF.L.U32 R191, R184, 0x10, RZ ;  /* 0x00000010b8bf7819 */ /* 0x001fe200000006ff */
[----:B------:R-:W-:Y:S02]  /*1600*/  FADD.FTZ R184, -R3, R195 ;  /* 0x000000c303b87221 */ /* 0x000fe40000010100 */
[----:B------:R-:W3:Y:S01]  /*1610*/  LDL R195, [R1+0x38] ;  /* 0x0000380001c37983 */ /* 0x000ee20000100800 */
[C---:B------:R-:W-:Y:S02]  /*1620*/  PRMT R190, R181.reuse, 0x7632, R190 ;  /* 0x00007632b5be7816 */ /* 0x040fe400000000be */
[----:B------:R-:W-:Y:S02]  /*1630*/  SHF.L.U32 R196, R181, 0x10, RZ ;  /* 0x00000010b5c47819 */ /* 0x000fe400000006ff */
[----:B------:R-:W-:-:S02]  /*1640*/  PRMT R199, R185, 0x7632, R199 ;  /* 0x00007632b9c77816 */ /* 0x000fc400000000c7 */
[----:B------:R-:W-:Y:S02]  /*1650*/  SHF.L.U32 R181, R185, 0x10, RZ ;  /* 0x00000010b9b57819 */ /* 0x000fe400000006ff */
[----:B------:R-:W-:Y:S02]  /*1660*/  SHF.L.U32 R194, R182, 0x10, RZ ;  /* 0x00000010b6c27819 */ /* 0x000fe400000006ff */
[----:B------:R-:W-:Y:S01]  /*1670*/  SHF.L.U32 R185, R190, 0x10, RZ ;  /* 0x00000010beb97819 */ /* 0x000fe200000006ff */
[----:B-----5:R-:W-:Y:S01]  /*1680*/  FMUL.FTZ R190, R4, R184 ;  /* 0x000000b804be7220 */ /* 0x020fe20000410000 */
[C---:B------:R-:W-:Y:S02]  /*1690*/  PRMT R182, R183.reuse, 0x7632, R182 ;  /* 0x00007632b7b67816 */ /* 0x040fe400000000b6 */
[----:B------:R-:W-:Y:S02]  /*16a0*/  SHF.L.U32 R197, R192, 0x10, RZ ;  /* 0x00000010c0c57819 */ /* 0x000fe400000006ff */
[----:B------:R-:W-:Y:S01]  /*16b0*/  SHF.L.U32 R183, R183, 0x10, RZ ;  /* 0x00000010b7b77819 */ /* 0x000fe200000006ff */
[----:B------:R-:W-:Y:S01]  /*16c0*/  FADD.FTZ R108, R108, R191 ;  /* 0x000000bf6c6c7221 */ /* 0x000fe20000010000 */
[----:B------:R-:W-:Y:S01]  /*16d0*/  SHF.L.U32 R184, R198, 0x10, RZ ;  /* 0x00000010c6b87819 */ /* 0x000fe200000006ff */
[----:B------:R-:W-:Y:S01]  /*16e0*/  FFMA.FTZ R68, R190, R191, R68 ;  /* 0x000000bfbe447223 */ /* 0x000fe20000010044 */
[C---:B------:R-:W-:Y:S01]  /*16f0*/  FADD.FTZ R192, -R3.reuse, R196 ;  /* 0x000000c403c07221 */ /* 0x040fe20000010100 */
[C---:B------:R-:W-:Y:S01]  /*1700*/  FADD.FTZ R198, -R3.reuse, R197 ;  /* 0x000000c503c67221 */ /* 0x040fe20000010100 */
[C---:B------:R-:W-:Y:S01]  /*1710*/  FADD.FTZ R196, -R3.reuse, R183 ;  /* 0x000000b703c47221 */ /* 0x040fe20000010100 */
[----:B------:R-:W-:Y:S01]  /*1720*/  FADD.FTZ R194, -R3, R194 ;  /* 0x000000c203c27221 */ /* 0x000fe20000010100 */
[----:B------:R-:W-:Y:S01]  /*1730*/  SHF.L.U32 R183, R182, 0x10, RZ ;  /* 0x00000010b6b77819 */ /* 0x000fe200000006ff */
[----:B------:R-:W-:Y:S01]  /*1740*/  FMUL.FTZ R198, R4, R198 ;  /* 0x000000c604c67220 */ /* 0x000fe20000410000 */
[----:B------:R-:W-:Y:S01]  /*1750*/  SHF.L.U32 R182, R199, 0x10, RZ ;  /* 0x00000010c7b67819 */ /* 0x000fe200000006ff */
[----:B------:R-:W-:Y:S01]  /*1760*/  FMUL.FTZ R199, R204, R184 ;  /* 0x000000b8ccc77220 */ /* 0x000fe20000410000 */
[----:B------:R-:W-:Y:S01]  /*1770*/  FMUL.FTZ R192, R4, R192 ;  /* 0x000000c004c07220 */ /* 0x000fe20000410000 */
[----:B------:R-:W-:Y:S01]  /*1780*/  PRMT R201, R187, 0x7632, R201 ;  /* 0x00007632bbc97816 */ /* 0x000fe200000000c9 */
[----:B------:R-:W-:Y:S01]  /*1790*/  FADD.FTZ R185, -R3, R185 ;  /* 0x000000b903b97221 */ /* 0x000fe20000010100 */
[----:B------:R-:W-:Y:S01]  /*17a0*/  FADD.FTZ R110, R110, R181 ;  /* 0x000000b56e6e7221 */ /* 0x000fe20000010000 */
[----:B------:R-:W-:Y:S01]  /*17b0*/  FFMA.FTZ R70, R192, R181, R70 ;  /* 0x000000b5c0467223 */ /* 0x000fe20000010046 */
[----:B------:R-:W-:Y:S01]  /*17c0*/  FADD.FTZ R112, R112, R180 ;  /* 0x000000b470707221 */ /* 0x000fe20000010000 */
[----:B------:R-:W-:Y:S01]  /*17d0*/  SHF.L.U32 R187, R187, 0x10, RZ ;  /* 0x00000010bbbb7819 */ /* 0x000fe200000006ff */
[----:B------:R-:W-:-:S04]  /*17e0*/  FADD.FTZ R186, -R3, R186 ;  /* 0x000000ba03ba7221 */ /* 0x000fc80000010100 */
[----:B------:R-:W-:Y:S01]  /*17f0*/  FMUL.FTZ R197, R203, R187 ;  /* 0x000000bbcbc57220 */ /* 0x000fe20000410000 */
[----:B------:R-:W-:Y:S01]  /*1800*/  FMUL.FTZ R196, R4, R196 ;  /* 0x000000c404c47220 */ /* 0x000fe20000410000 */
[----:B------:R-:W-:-:S04]  /*1810*/  FADD.FTZ R183, -R3, R183 ;  /* 0x000000b703b77221 */ /* 0x000fc80000010100 */
[----:B------:R-:W-:Y:S01]  /*1820*/  FMUL.FTZ R204, R4, R183 ;  /* 0x000000b704cc7220 */ /* 0x000fe20000410000 */
[----:B------:R-:W-:Y:S01]  /*1830*/  FADD.FTZ R114, R114, R187 ;  /* 0x000000bb72727221 */ /* 0x000fe20000010000 */
[----:B------:R-:W-:Y:S01]  /*1840*/  FFMA.FTZ R74, R196, R187, R74 ;  /* 0x000000bbc44a7223 */ /* 0x000fe2000001004a */
[----:B------:R-:W-:Y:S01]  /*1850*/  FADD.FTZ R109, R109, R184 ;  /* 0x000000b86d6d7221 */ /* 0x000fe20000010000 */
[----:B------:R-:W-:Y:S01]  /*1860*/  FFMA.FTZ R69, R198, R184, R69 ;  /* 0x000000b8c6457223 */ /* 0x000fe20000010045 */
[----:B------:R-:W-:Y:S01]  /*1870*/  FADD.FTZ R111, R111, R182 ;  /* 0x000000b66f6f7221 */ /* 0x000fe20000010000 */
[----:B------:R-:W-:Y:S02]  /*1880*/  IADD3 R188, PT, PT, R188, 0x20, RZ ;  /* 0x00000020bcbc7810 */ /* 0x000fe40007ffe0ff */
[----:B------:R-:W-:Y:S01]  /*1890*/  IADD3 R2, PT, PT, R2, 0x20, RZ ;  /* 0x0000002002027810 */ /* 0x000fe20007ffe0ff */
[----:B--2---:R-:W-:Y:S01]  /*18a0*/  FMUL.FTZ R191, R193, R191 ;  /* 0x000000bfc1bf7220 */ /* 0x004fe20000410000 */
[----:B------:R-:W-:-:S03]  /*18b0*/  FMUL.FTZ R193, R4, R194 ;  /* 0x000000c204c17220 */ /* 0x000fc60000410000 */
[----:B------:R-:W-:Y:S01]  /*18c0*/  FADD.FTZ R17, R17, R191 ;  /* 0x000000bf11117221 */ /* 0x000fe20000010000 */
[----:B------:R-:W-:Y:S01]  /*18d0*/  FFMA.FTZ R16, R190, R191, R16 ;  /* 0x000000bfbe107223 */ /* 0x000fe20000010010 */
[----:B---3--:R-:W-:Y:S02]  /*18e0*/  FMUL.FTZ R194, R195, R181 ;  /* 0x000000b5c3c27220 */ /* 0x008fe40000410000 */
[----:B------:R-:W-:Y:S01]  /*18f0*/  FADD.FTZ R17, R17, R199 ;  /* 0x000000c711117221 */ /* 0x000fe20000010000 */
[----:B------:R-:W-:Y:S01]  /*1900*/  FFMA.FTZ R16, R198, R199, R16 ;  /* 0x000000c7c6107223 */ /* 0x000fe20000010010 */
[-C--:B------:R-:W-:Y:S01]  /*1910*/  FFMA.FTZ R72, R193, R180.reuse, R72 ;  /* 0x000000b4c1487223 */ /* 0x080fe20000010048 */
[----:B------:R-:W-:Y:S01]  /*1920*/  FMUL.FTZ R195, R202, R180 ;  /* 0x000000b4cac37220 */ /* 0x000fe20000410000 */
[----:B------:R-:W-:Y:S01]  /*1930*/  SHF.L.U32 R181, R200, 0x10, RZ ;  /* 0x00000010c8b57819 */ /* 0x000fe200000006ff */
[----:B------:R-:W-:Y:S01]  /*1940*/  FMUL.FTZ R200, R4, R185 ;  /* 0x000000b904c87220 */ /* 0x000fe20000410000 */
[----:B------:R-:W-:Y:S01]  /*1950*/  SHF.L.U32 R180, R201, 0x10, RZ ;  /* 0x00000010c9b47819 */ /* 0x000fe200000006ff */
[----:B----4-:R-:W-:Y:S01]  /*1960*/  FMUL.FTZ R201, R205, R182 ;  /* 0x000000b6cdc97220 */ /* 0x010fe20000410000 */
[----:B------:R-:W-:Y:S01]  /*1970*/  FADD.FTZ R17, R17, R194 ;  /* 0x000000c211117221 */ /* 0x000fe20000010000 */
[----:B------:R-:W-:-:S03]  /*1980*/  FFMA.FTZ R16, R192, R194, R16 ;  /* 0x000000c2c0107223 */ /* 0x000fc60000010010 */
        /* <DEDUP_REMOVED lines=18> */
.L_x_3884:
[----:B------:R-:W-:Y:S05]  /*1ab0*/  BSYNC.RECONVERGENT B2 ;  /* 0x0000000000027941 */ /* 0x000fea0003800200 */
.L_x_3883:
[----:B------:R-:W-:Y:S04]  /*1ac0*/  BSSY.RECONVERGENT B2, `(.L_x_3885) ;  /* 0x0000067000027945 */ /* 0x000fe80003800200 */
[----:B------:R-:W-:Y:S05]  /*1ad0*/  @!P3 BRA `(.L_x_3886) ;  /* 0x000000040094b947 */ /* 0x000fea0003800000 */
[----:B------:R-:W0:Y:S01]  /*1ae0*/  LDC.64 R180, c[0x0][0x3a8] ;  /* 0x0000ea00ffb47b82 */ /* 0x000e220000000a00 */
[----:B------:R-:W2:Y:S04]  /*1af0*/  LDL R220, [R1+0x14] ;  /* 0x0000140001dc7983 */ /* 0x000ea80000100800 */
[----:B------:R-:W3:Y:S03]  /*1b00*/  LDL R218, [R1] ;  /* 0x0000000001da7983 */ /* 0x000ee60000100800 */
        /* <DEDUP_REMOVED lines=98> */
.L_x_3886:
[----:B------:R-:W-:Y:S05]  /*2130*/  BSYNC.RECONVERGENT B2 ;  /* 0x0000000000027941 */ /* 0x000fea0003800200 */
.L_x_3885:
        /* <DEDUP_REMOVED lines=11> */
[----:B------:R2:W5:Y:S02]  /*21f0*/  @P0 LDG.E.128 R176, desc[UR6][R188.64] ;  /* 0x00000006bcb00981 */ /* 0x000564000c1e1d00 */
[C---:B--2---:R-:W-:Y:S02]  /*2200*/  PRMT R188, R180.reuse, 0x7632, R188 ;  /* 0x00007632b4bc7816 */ /* 0x044fe400000000bc */
[----:B------:R-:W-:Y:S02]  /*2210*/  SHF.L.U32 R189, R180, 0x10, RZ ;  /* 0x00000010b4bd7819 */ /* 0x000fe400000006ff */
[C---:B------:R-:W-:Y:S02]  /*2220*/  PRMT R180, R181.reuse, 0x7632, R180 ;  /* 0x00007632b5b47816 */ /* 0x040fe400000000b4 */
[----:B------:R-:W-:Y:S01]  /*2230*/  SHF.L.U32 R223, R181, 0x10, RZ ;  /* 0x00000010b5df7819 */ /* 0x000fe200000006ff */
[----:B------:R-:W-:Y:S01]  /*2240*/  FADD.FTZ R189, -R3, R189 ;  /* 0x000000bd03bd7221 */ /* 0x000fe20000010100 */
[----:B------:R-:W-:-:S02]  /*2250*/  PRMT R181, R183, 0x7632, R181 ;  /* 0x00007632b7b57816 */ /* 0x000fc400000000b5 */
[----:B------:R-:W-:Y:S01]  /*2260*/  SHF.L.U32 R222, R183, 0x10, RZ ;  /* 0x00000010b7de7819 */ /* 0x000fe200000006ff */
[----:B------:R-:W-:Y:S01]  /*2270*/  FADD.FTZ R223, -R3, R223 ;  /* 0x000000df03df7221 */ /* 0x000fe20000010100 */
[----:B------:R-:W-:Y:S01]  /*2280*/  SHF.L.U32 R183, R188, 0x10, RZ ;  /* 0x00000010bcb77819 */ /* 0x000fe200000006ff */
[----:B-----5:R-:W-:Y:S01]  /*2290*/  FMUL.FTZ R189, R4, R189 ;  /* 0x000000bd04bd7220 */ /* 0x020fe20000410000 */
[----:B------:R-:W-:Y:S01]  /*22a0*/  SHF.L.U32 R188, R181, 0x10, RZ ;  /* 0x00000010b5bc7819 */ /* 0x000fe200000006ff */
[C-C-:B------:R-:W-:Y:S01]  /*22b0*/  FADD.FTZ R181, -R3.reuse, R222.reuse ;  /* 0x000000de03b57221 */ /* 0x140fe20000010100 */
[C---:B---3--:R-:W-:Y:S01]  /*22c0*/  PRMT R222, R184.reuse, 0x7632, R222 ;  /* 0x00007632b8de7816 */ /* 0x048fe200000000de */
[----:B------:R-:W-:Y:S01]  /*22d0*/  FADD.FTZ R183, -R3, R183 ;  /* 0x000000b703b77221 */ /* 0x000fe20000010100 */
[----:B------:R-:W-:Y:S01]  /*22e0*/  SHF.L.U32 R224, R184, 0x10, RZ ;  /* 0x00000010b8e07819 */ /* 0x000fe200000006ff */
[C---:B------:R-:W-:Y:S01]  /*22f0*/  FMUL.FTZ R223, R4.reuse, R223 ;  /* 0x000000df04df7220 */ /* 0x040fe20000410000 */
[C---:B------:R-:W-:Y:S01]  /*2300*/  PRMT R184, R185.reuse, 0x7632, R184 ;  /* 0x00007632b9b87816 */ /* 0x040fe200000000b8 */
[----:B------:R-:W-:Y:S01]  /*2310*/  FMUL.FTZ R228, R4, R183 ;  /* 0x000000b704e47220 */ /* 0x000fe20000410000 */
[----:B------:R-:W-:Y:S01]  /*2320*/  SHF.L.U32 R225, R185, 0x10, RZ ;  /* 0x00000010b9e17819 */ /* 0x000fe200000006ff */
[----:B------:R-:W-:Y:S01]  /*2330*/  FADD.FTZ R124, R124, R224 ;  /* 0x000000e07c7c7221 */ /* 0x000fe20000010000 */
[----:B------:R-:W-:Y:S01]  /*2340*/  SHF.L.U32 R185, R222, 0x10, RZ ;  /* 0x00000010deb97819 */ /* 0x000fe200000006ff */
[----:B------:R-:W-:Y:S01]  /*2350*/  FMUL.FTZ R222, R248, R224 ;  /* 0x000000e0f8de7220 */ /* 0x000fe20000410000 */
[----:B------:R-:W-:Y:S01]  /*2360*/  PRMT R2, R182, 0x7632, R2 ;  /* 0x00007632b6027816 */ /* 0x000fe20000000002 */
[----:B------:R-:W-:Y:S01]  /*2370*/  FADD.FTZ R126, R126, R225 ;  /* 0x000000e17e7e7221 */ /* 0x000fe20000010000 */
[----:B------:R-:W-:Y:S01]  /*2380*/  SHF.L.U32 R182, R182, 0x10, RZ ;  /* 0x00000010b6b67819 */ /* 0x000fe200000006ff */
[----:B------:R-:W-:Y:S01]  /*2390*/  FADD.FTZ R17, R17, R222 ;  /* 0x000000de11117221 */ /* 0x000fe20000010000 */
[----:B------:R-:W-:Y:S01]  /*23a0*/  SHF.L.U32 R180, R180, 0x10, RZ ;  /* 0x00000010b4b47819 */ /* 0x000fe200000006ff */
[----:B------:R-:W-:Y:S01]  /*23b0*/  FMUL.FTZ R230, R249, R185 ;  /* 0x000000b9f9e67220 */ /* 0x000fe20000410000 */
[----:B------:R-:W-:Y:S01]  /*23c0*/  SHF.L.U32 R2, R2, 0x10, RZ ;  /* 0x0000001002027819 */ /* 0x000fe200000006ff */
[----:B------:R-:W-:Y:S01]  /*23d0*/  FFMA.FTZ R16, R189, R222, R16 ;  /* 0x000000debd107223 */ /* 0x000fe20000010010 */
[----:B------:R-:W-:Y:S01]  /*23e0*/  FADD.FTZ R182, -R3, R182 ;  /* 0x000000b603b67221 */ /* 0x000fe20000010100 */
[----:B------:R-:W-:Y:S01]  /*23f0*/  SHF.L.U32 R184, R184, 0x10, RZ ;  /* 0x00000010b8b87819 */ /* 0x000fe200000006ff */
[-C--:B------:R-:W-:Y:S01]  /*2400*/  FFMA.FTZ R94, R223, R225.reuse, R94 ;  /* 0x000000e1df5e7223 */ /* 0x080fe2000001005e */
[----:B------:R-:W-:Y:S01]  /*2410*/  FADD.FTZ R180, -R3, R180 ;  /* 0x000000b403b47221 */ /* 0x000fe20000010100 */
[----:B------:R-:W-:Y:S01]  /*2420*/  FMUL.FTZ R225, R250, R225 ;  /* 0x000000e1fae17220 */ /* 0x000fe20000410000 */
[----:B------:R-:W-:Y:S01]  /*2430*/  FADD.FTZ R17, R17, R230 ;  /* 0x000000e611117221 */ /* 0x000fe20000010000 */
[----:B------:R-:W-:Y:S01]  /*2440*/  FFMA.FTZ R16, R228, R230, R16 ;  /* 0x000000e6e4107223 */ /* 0x000fe20000010010 */
[C---:B------:R-:W-:Y:S01]  /*2450*/  FADD.FTZ R2, -R3.reuse, R2 ;  /* 0x0000000203027221 */ /* 0x040fe20000010100 */
[----:B------:R-:W-:Y:S01]  /*2460*/  FADD.FTZ R3, -R3, R188 ;  /* 0x000000bc03037221 */ /* 0x000fe20000010100 */
[C---:B------:R-:W-:Y:S01]  /*2470*/  SHF.L.U32 R226, R186.reuse, 0x10, RZ ;  /* 0x00000010bae27819 */ /* 0x040fe200000006ff */
[----:B------:R-:W-:Y:S01]  /*2480*/  FFMA.FTZ R92, R189, R224, R92 ;  /* 0x000000e0bd5c7223 */ /* 0x000fe2000001005c */
[----:B------:R-:W-:Y:S01]  /*2490*/  PRMT R188, R186, 0x7632, R188 ;  /* 0x00007632babc7816 */ /* 0x000fe200000000bc */
[C---:B------:R-:W-:Y:S01]  /*24a0*/  FMUL.FTZ R224, R4.reuse, R182 ;  /* 0x000000b604e07220 */ /* 0x040fe20000410000 */
[----:B------:R-:W-:Y:S01]  /*24b0*/  FMUL.FTZ R231, R4, R180 ;  /* 0x000000b404e77220 */ /* 0x000fe20000410000 */
        /* <DEDUP_REMOVED lines=37> */
.L_x_3880:
        /* <DEDUP_REMOVED lines=30> */
.L_x_3887:
[----:B------:R-:W-:Y:S05]  /*28f0*/  BSYNC.RECONVERGENT B1 ;  /* 0x0000000000017941 */ /* 0x000fea0003800200 */
.L_x_3879:
[----:B------:R-:W-:Y:S01]  /*2900*/  UMOV UR4, 0xffffffff ;  /* 0xffffffff00047882 */ /* 0x000fe20000000000 */
[----:B-----5:R-:W-:Y:S02]  /*2910*/  ISETP.GE.AND P2, PT, R241, 0x1, PT ;  /* 0x00000001f100780c */ /* 0x020fe40003f46270 */
[----:B------:R-:W-:Y:S11]  /*2920*/  BRA.DIV UR4, `(.L_x_3888) ;  /* 0x0000008a04687947 */ /* 0x000ff6000b800000 */
[----:B0-----:R-:W0:Y:S02]  /*2930*/  SHFL.BFLY PT, R2, R17, 0x1, 0x1f ;  /* 0x0c201f0011027f89 */ /* 0x001e2400000e0000 */
        /* <DEDUP_REMOVED lines=17> */
.L_x_4007:
[----:B0-----:R-:W-:Y:S01]  /*2a50*/  FADD.FTZ R2, R16, R2 ;  /* 0x0000000210027221 */ /* 0x001fe20000010000 */
[----:B-1----:R-:W-:Y:S01]  /*2a60*/  @P2 IADD3 R16, PT, PT, R241, -0x1, RZ ;  /* 0xfffffffff1102810 */ /* 0x002fe20007ffe0ff */
[----:B------:R-:W-:Y:S01]  /*2a70*/  FADD.FTZ R3, R181, R183 ;  /* 0x000000b7b5037221 */ /* 0x000fe20000010000 */
[----:B------:R-:W-:Y:S01]  /*2a80*/  ISETP.GE.U32.AND P3, PT, R7, 0x20, PT ;  /* 0x000000200700780c */ /* 0x000fe20003f66070 */
[----:B------:R-:W-:Y:S01]  /*2a90*/  BSSY.RECONVERGENT B1, `(.L_x_3889) ;  /* 0x00001c7000017945 */ /* 0x000fe20003800200 */
[----:B------:R-:W-:Y:S01]  /*2aa0*/  ISETP.NE.AND P0, PT, RZ, UR8, PT ;  /* 0x00000008ff007c0c */ /* 0x000fe2000bf05270 */
        /* <DEDUP_REMOVED lines=13> */
[----:B0-----:R-:W-:-:S05]  /*2b80*/  IMAD.WIDE.U32 R2, R16, 0x10, R2 ;  /* 0x0000001010027825 */ /* 0x001fca00078e0002 */
[----:B------:R0:W5:Y:S02]  /*2b90*/  LDG.E.128 R172, desc[UR6][R2.64] ;  /* 0x0000000602ac7981 */ /* 0x000164000c1e1d00 */
.L_x_3892:
[----:B------:R-:W-:Y:S05]  /*2ba0*/  BSYNC.RECONVERGENT B2 ;  /* 0x0000000000027941 */ /* 0x000fea0003800200 */
.L_x_3891:
[----:B------:R-:W-:Y:S01]  /*2bb0*/  UISETP.NE.U32.AND UP0, UPT, UR10, URZ, UPT ;  /* 0x000000ff0a00728c */ /* 0x000fe2000bf05070 */
[----:B------:R-:W-:Y:S03]  /*2bc0*/  BSSY.RECONVERGENT B2, `(.L_x_3893) ;  /* 0x00001a9000027945 */ /* 0x000fe60003800200 */
[----:B------:R-:W-:-:S09]  /*2bd0*/  UISETP.NE.AND.EX UP0, UPT, UR11, URZ, UPT, UP0 ;  /* 0x000000ff0b00728c */ /* 0x000fd2000bf05300 */
[----:B------:R-:W-:Y:S05]  /*2be0*/  BRA.U UP0, `(.L_x_3894) ;  /* 0x0000000d00687547 */ /* 0x000fea000b800000 */
[----:B0-----:R-:W-:Y:S02]  /*2bf0*/  MOV R2, UR14 ;  /* 0x0000000e00027c02 */ /* 0x001fe40008000f00 */
        /* <DEDUP_REMOVED lines=14> */
[----:B------:R-:W-:-:S05]  /*2ce0*/  FMUL.FTZ R180, R28, R180 ;  /* 0x000000b41cb47220 */ /* 0x000fca0000410000 */
[----:B------:R-:W-:-:S04]  /*2cf0*/  F2FP.BF16.F32.PACK_AB R180, RZ, R180 ;  /* 0x000000b4ffb4723e */ /* 0x000fc800000010ff */
[----:B------:R-:W-:-:S07]  /*2d00*/  PRMT R88, R180, 0x7610, R88 ;  /* 0x00007610b4587816 */ /* 0x000fce0000000058 */
.L_x_3897:
[----:B------:R-:W-:Y:S05]  /*2d10*/  BSYNC.RECONVERGENT B3 ;  /* 0x0000000000037941 */ /* 0x000fea0003800200 */
.L_x_3896:
[----:B------:R-:W-:Y:S04]  /*2d20*/  BSSY.RECONVERGENT B3, `(.L_x_3898) ;  /* 0x000000e000037945 */ /* 0x000fe80003800200 */
[----:B------:R-:W-:Y:S05]  /*2d30*/  @!P2 BRA `(.L_x_3899) ;  /* 0x000000000030a947 */ /* 0x000fea0003800000 */
[----:B------:R-:W-:Y:S01]  /*2d40*/  FFMA.FTZ R180, R8, R181, R183 ;  /* 0x000000b508b47223 */ /* 0x000fe200000100b7 */
[----:B------:R-:W-:Y:S02]  /*2d50*/  ISETP.GT.AND P0, PT, R5, RZ, PT ;  /* 0x000000ff0500720c */ /* 0x000fe40003f04270 */
[----:B-----5:R-:W-:Y:S01]  /*2d60*/  PRMT R182, R172, 0x7632, R182 ;  /* 0x00007632acb67816 */ /* 0x020fe200000000b6 */
[----:B------:R-:W-:-:S03]  /*2d70*/  FADD.FTZ R180, R237, -R180 ;  /* 0x800000b4edb47221 */ /* 0x000fc60000010000 */
[----:B------:R-:W-:Y:S01]  /*2d80*/  SHF.L.U32 R182, R182, 0x10, RZ ;  /* 0x00000010b6b67819 */ /* 0x000fe200000006ff */
[----:B------:R-:W-:-:S05]  /*2d90*/  FMUL.FTZ R180, R4, R180 ;  /* 0x000000b404b47220 */ /* 0x000fca0000410000 */
[----:B------:R-:W-:-:S05]  /*2da0*/  FSEL R180, R180, RZ, P0 ;  /* 0x000000ffb4b47208 */ /* 0x000fca0000000000 */
[----:B------:R-:W-:-:S04]  /*2db0*/  FMUL.FTZ R180, R180, UR12 ;  /* 0x0000000cb4b47c20 */ /* 0x000fc80008410000 */
[----:B------:R-:W-:Y:S01]  /*2dc0*/  FFMA.FTZ R133, R180, R182, R133 ;  /* 0x000000b6b4857223 */ /* 0x000fe20000010085 */
[----:B------:R-:W-:-:S05]  /*2dd0*/  FMUL.FTZ R180, R29, R180 ;  /* 0x000000b41db47220 */ /* 0x000fca0000410000 */
[----:B------:R-:W-:-:S04]  /*2de0*/  F2FP.BF16.F32.PACK_AB R180, RZ, R180 ;  /* 0x000000b4ffb4723e */ /* 0x000fc800000010ff */
[----:B------:R-:W-:-:S07]  /*2df0*/  PRMT R88, R88, 0x5410, R180 ;  /* 0x0000541058587816 */ /* 0x000fce00000000b4 */
.L_x_3899:
[----:B------:R-:W-:Y:S05]  /*2e00*/  BSYNC.RECONVERGENT B3 ;  /* 0x0000000000037941 */ /* 0x000fea0003800200 */
.L_x_3898:
        /* <DEDUP_REMOVED lines=13> */
.L_x_3901:
[----:B------:R-:W-:Y:S05]  /*2ee0*/  BSYNC.RECONVERGENT B3 ;  /* 0x0000000000037941 */ /* 0x000fea0003800200 */
.L_x_3900:
        /* <DEDUP_REMOVED lines=14> */
.L_x_3903:
[----:B------:R-:W-:Y:S05]  /*2fd0*/  BSYNC.RECONVERGENT B3 ;  /* 0x0000000000037941 */ /* 0x000fea0003800200 */
.L_x_3902:
        /* <DEDUP_REMOVED lines=13> */
.L_x_3905:
[----:B------:R-:W-:Y:S05]  /*30b0*/  BSYNC.RECONVERGENT B3 ;  /* 0x0000000000037941 */ /* 0x000fea0003800200 */
.L_x_3904:
        /* <DEDUP_REMOVED lines=14> */
.L_x_3907:
[----:B------:R-:W-:Y:S05]  /*31a0*/  BSYNC.RECONVERGENT B3 ;  /* 0x0000000000037941 */ /* 0x000fea0003800200 */
.L_x_3906:
        /* <DEDUP_REMOVED lines=13> */
.L_x_3909:
[----:B------:R-:W-:Y:S05]  /*3280*/  BSYNC.RECONVERGENT B3 ;  /* 0x0000000000037941 */ /* 0x000fea0003800200 */
.L_x_3908:
        /* <DEDUP_REMOVED lines=12> */
[----:B------:R-:W-:Y:S01]  /*3350*/  PRMT R91, R91, 0x5410, R180 ;  /* 0x000054105b5b7816 */ /* 0x000fe200000000b4 */
[----:B------:R-:W-:Y:S06]  /*3360*/  BRA `(.L_x_3910) ;  /* 0x0000001000b87947 */ /* 0x000fec0003800000 */
.L_x_3895:
[----:B------:R-:W0:Y:S01]  /*3370*/  @P2 LDC R81, c[0x0][0x40c] ;  /* 0x00010300ff512b82 */ /* 0x000e220000000800 */
[----:B------:R-:W-:Y:S01]  /*3380*/  FFMA.FTZ R80, R13, R181, R183 ;  /* 0x000000b50d507223 */ /* 0x000fe200000100b7 */
[----:B------:R-:W-:Y:S02]  /*3390*/  ISETP.GT.AND P0, PT, R5, RZ, PT ;  /* 0x000000ff0500720c */ /* 0x000fe40003f04270 */
[C---:B-----5:R-:W-:Y:S01]  /*33a0*/  @P2 SHF.L.U32 R82, R174.reuse, 0x10, RZ ;  /* 0x00000010ae522819 */ /* 0x060fe200000006ff */
[----:B------:R-:W-:Y:S01]  /*33b0*/  FADD.FTZ R80, R11, -R80 ;  /* 0x800000500b507221 */ /* 0x000fe20000010000 */
[----:B------:R-:W-:Y:S02]  /*33c0*/  @P2 PRMT R83, R174, 0x7632, R83 ;  /* 0x00007632ae532816 */ /* 0x000fe40000000053 */
[----:B------:R-:W-:Y:S01]  /*33d0*/  @P2 PRMT R180, R173, 0x7632, R180 ;  /* 0x00007632adb42816 */ /* 0x000fe200000000b4 */
[----:B------:R-:W-:Y:S01]  /*33e0*/  FMUL.FTZ R80, R4, R80 ;  /* 0x0000005004507220 */ /* 0x000fe20000410000 */
[----:B------:R-:W-:-:S02]  /*33f0*/  @P2 SHF.L.U32 R83, R83, 0x10, RZ ;  /* 0x0000001053532819 */ /* 0x000fc400000006ff */
[----:B------:R-:W-:Y:S02]  /*3400*/  @P2 SHF.L.U32 R180, R180, 0x10, RZ ;  /* 0x00000010b4b42819 */ /* 0x000fe400000006ff */
[----:B------:R-:W-:Y:S02]  /*3410*/  FSEL R80, R80, RZ, P0 ;  /* 0x000000ff50507208 */ /* 0x000fe40000000000 */
[----:B------:R-:W-:-:S04]  /*3420*/  @P2 PRMT R182, R172, 0x7632, R182 ;  /* 0x00007632acb62816 */ /* 0x000fc800000000b6 */
[----:B------:R-:W-:Y:S01]  /*3430*/  @P2 SHF.L.U32 R182, R182, 0x10, RZ ;  /* 0x00000010b6b62819 */ /* 0x000fe200000006ff */
[----:B0-----:R-:W-:-:S04]  /*3440*/  @P2 FMUL.FTZ R81, R81, R80 ;  /* 0x0000005051512220 */ /* 0x001fc80000410000 */
[-C--:B------:R-:W-:Y:S01]  /*3450*/  @P2 FFMA.FTZ R136, R82, R81.reuse, R136 ;  /* 0x0000005152882223 */ /* 0x080fe20000010088 */
[----:B------:R-:W-:Y:S01]  /*3460*/  @P2 FMUL.FTZ R81, R32, R81 ;  /* 0x0000005120512220 */ /* 0x000fe20000410000 */
[----:B------:R-:W-:-:S04]  /*3470*/  FFMA.FTZ R82, R20, R181, R183 ;  /* 0x000000b514527223 */ /* 0x000fc800000100b7 */
[----:B------:R-:W-:Y:S01]  /*3480*/  @P2 F2FP.BF16.F32.PACK_AB R81, RZ, R81 ;  /* 0x00000051ff51223e */ /* 0x000fe200000010ff */
[----:B------:R-:W-:-:S03]  /*3490*/  FADD.FTZ R82, R21, -R82 ;  /* 0x8000005215527221 */ /* 0x000fc60000010000 */
[----:B------:R-:W-:Y:S01]  /*34a0*/  @P2 PRMT R90, R81, 0x7610, R90 ;  /* 0x00007610515a2816 */ /* 0x000fe2000000005a */
[----:B------:R-:W-:Y:S01]  /*34b0*/  FMUL.FTZ R82, R4, R82 ;  /* 0x0000005204527220 */ /* 0x000fe20000410000 */
[----:B------:R-:W0:Y:S04]  /*34c0*/  @P2 LDC R81, c[0x0][0x40c] ;  /* 0x00010300ff512b82 */ /* 0x000e280000000800 */
[----:B------:R-:W-:-:S05]  /*34d0*/  FSEL R82, R82, RZ, P0 ;  /* 0x000000ff52527208 */ /* 0x000fca0000000000 */
[----:B0-----:R-:W-:Y:S01]  /*34e0*/  @P2 FMUL.FTZ R81, R81, R82 ;  /* 0x0000005251512220 */ /* 0x001fe20000410000 */
[----:B------:R-:W-:Y:S02]  /*34f0*/  F2FP.BF16.F32.PACK_AB R82, R82, R80 ;  /* 0x000000505252723e */ /* 0x000fe400000010ff */
[----:B------:R-:W0:Y:S01]  /*3500*/  @P2 LDC R80, c[0x0][0x40c] ;  /* 0x00010300ff502b82 */ /* 0x000e220000000800 */
[----:B------:R-:W-:Y:S01]  /*3510*/  @P2 FFMA.FTZ R137, R81, R83, R137 ;  /* 0x0000005351892223 */ /* 0x000fe20000010089 */
[----:B------:R-:W-:-:S05]  /*3520*/  @P2 FMUL.FTZ R81, R33, R81 ;  /* 0x0000005121512220 */ /* 0x000fca0000410000 */
[----:B------:R-:W-:-:S04]  /*3530*/  @P2 F2FP.BF16.F32.PACK_AB R81, RZ, R81 ;  /* 0x00000051ff51223e */ /* 0x000fc800000010ff */
[----:B------:R-:W-:Y:S01]  /*3540*/  @P2 PRMT R90, R90, 0x5410, R81 ;  /* 0x000054105a5a2816 */ /* 0x000fe20000000051 */
[----:B------:R-:W-:-:S04]  /*3550*/  FFMA.FTZ R81, R14, R181, R183 ;  /* 0x000000b50e517223 */ /* 0x000fc800000100b7 */
[----:B------:R-:W-:-:S04]  /*3560*/  FADD.FTZ R81, R12, -R81 ;  /* 0x800000510c517221 */ /* 0x000fc80000010000 */
[----:B------:R-:W-:-:S05]  /*3570*/  FMUL.FTZ R81, R4, R81 ;  /* 0x0000005104517220 */ /* 0x000fca0000410000 */
[----:B------:R-:W-:Y:S02]  /*3580*/  FSEL R83, R81, RZ, P0 ;  /* 0x000000ff51537208 */ /* 0x000fe40000000000 */
[----:B------:R-:W-:-:S03]  /*3590*/  @P2 SHF.L.U32 R81, R173, 0x10, RZ ;  /* 0x00000010ad512819 */ /* 0x000fc600000006ff */
        /* <DEDUP_REMOVED lines=14> */
[----:B------:R-:W-:Y:S01]  /*3680*/  @P2 FMUL.FTZ R80, R31, R80 ;  /* 0x000000501f502220 */ /* 0x000fe20000410000 */
[----:B------:R-:W-:-:S04]  /*3690*/  @P2 SHF.L.U32 R180, R172, 0x10, RZ ;  /* 0x00000010acb42819 */ /* 0x000fc800000006ff */
[----:B------:R-:W-:-:S04]  /*36a0*/  @P2 F2FP.BF16.F32.PACK_AB R80, RZ, R80 ;  /* 0x00000050ff50223e */ /* 0x000fc800000010ff */
[----:B------:R-:W-:Y:S01]  /*36b0*/  @P2 PRMT R89, R89, 0x5410, R80 ;  /* 0x0000541059592816 */ /* 0x000fe20000000050 */
[----:B------:R-:W-:-:S04]  /*36c0*/  FFMA.FTZ R80, R0, R181, R183 ;  /* 0x000000b500507223 */ /* 0x000fc800000100b7 */
[----:B------:R-:W-:-:S04]  /*36d0*/  FADD.FTZ R80, R15, -R80 ;  /* 0x800000500f507221 */ /* 0x000fc80000010000 */
[----:B------:R-:W-:-:S05]  /*36e0*/  FMUL.FTZ R80, R4, R80 ;  /* 0x0000005004507220 */ /* 0x000fca0000410000 */
[----:B------:R-:W-:-:S05]  /*36f0*/  FSEL R80, R80, RZ, P0 ;  /* 0x000000ff50507208 */ /* 0x000fca0000000000 */
[----:B0-----:R-:W-:-:S04]  /*3700*/  @P2 FMUL.FTZ R83, R83, R80 ;  /* 0x0000005053532220 */ /* 0x001fc80000410000 */
[-C--:B------:R-:W-:Y:S01]  /*3710*/  @P2 FFMA.FTZ R132, R180, R83.reuse, R132 ;  /* 0x00000053b4842223 */ /* 0x080fe20000010084 */
[----:B------:R-:W-:Y:S01]  /*3720*/  @P2 FMUL.FTZ R83, R28, R83 ;  /* 0x000000531c532220 */ /* 0x000fe20000410000 */
[----:B------:R-:W0:Y:S04]  /*3730*/  @P2 LDC R180, c[0x0][0x40c] ;  /* 0x00010300ffb42b82 */ /* 0x000e280000000800 */
[----:B------:R-:W-:-:S04]  /*3740*/  @P2 F2FP.BF16.F32.PACK_AB R83, RZ, R83 ;  /* 0x00000053ff53223e */ /* 0x000fc800000010ff */
[----:B------:R-:W-:Y:S01]  /*3750*/  @P2 PRMT R88, R83, 0x7610, R88 ;  /* 0x0000761053582816 */ /* 0x000fe20000000058 */
[----:B------:R-:W-:-:S04]  /*3760*/  FFMA.FTZ R83, R8, R181, R183 ;  /* 0x000000b508537223 */ /* 0x000fc800000100b7 */
[----:B------:R-:W-:-:S04]  /*3770*/  FADD.FTZ R83, R237, -R83 ;  /* 0x80000053ed537221 */ /* 0x000fc80000010000 */
[----:B------:R-:W-:-:S05]  /*3780*/  FMUL.FTZ R83, R4, R83 ;  /* 0x0000005304537220 */ /* 0x000fca0000410000 */
[----:B------:R-:W-:-:S04]  /*3790*/  FSEL R83, R83, RZ, P0 ;  /* 0x000000ff53537208 */ /* 0x000fc80000000000 */
[----:B------:R-:W-:Y:S01]  /*37a0*/  F2FP.BF16.F32.PACK_AB R80, R83, R80 ;  /* 0x000000505350723e */ /* 0x000fe200000010ff */
[----:B0-----:R-:W-:Y:S01]  /*37b0*/  @P2 FMUL.FTZ R180, R180, R83 ;  /* 0x00000053b4b42220 */ /* 0x001fe20000410000 */
[----:B------:R-:W-:-:S03]  /*37c0*/  FFMA.FTZ R83, R10, R181, R183 ;  /* 0x000000b50a537223 */ /* 0x000fc600000100b7 */
[----:B------:R-:W-:Y:S01]  /*37d0*/  @P2 FFMA.FTZ R133, R180, R182, R133 ;  /* 0x000000b6b4852223 */ /* 0x000fe20000010085 */
[----:B------:R-:W-:Y:S01]  /*37e0*/  @P2 FMUL.FTZ R180, R29, R180 ;  /* 0x000000b41db42220 */ /* 0x000fe20000410000 */
[----:B------:R-:W-:Y:S01]  /*37f0*/  FADD.FTZ R83, R9, -R83 ;  /* 0x8000005309537221 */ /* 0x000fe20000010000 */
[----:B------:R-:W-:-:S03]  /*3800*/  @P2 SHF.L.U32 R182, R175, 0x10, RZ ;  /* 0x00000010afb62819 */ /* 0x000fc600000006ff */
[----:B------:R-:W-:Y:S01]  /*3810*/  @P2 F2FP.BF16.F32.PACK_AB R180, RZ, R180 ;  /* 0x000000b4ffb4223e */ /* 0x000fe200000010ff */
[----:B------:R-:W-:-:S03]  /*3820*/  FMUL.FTZ R83, R4, R83 ;  /* 0x0000005304537220 */ /* 0x000fc60000410000 */
[----:B------:R-:W-:Y:S02]  /*3830*/  @P2 PRMT R88, R88, 0x5410, R180 ;  /* 0x0000541058582816 */ /* 0x000fe400000000b4 */
[----:B------:R-:W0:Y:S01]  /*3840*/  @P2 LDC R180, c[0x0][0x40c] ;  /* 0x00010300ffb42b82 */ /* 0x000e220000000800 */
[----:B------:R-:W-:-:S05]  /*3850*/  FSEL R83, R83, RZ, P0 ;  /* 0x000000ff53537208 */ /* 0x000fca0000000000 */
[----:B0-----:R-:W-:-:S04]  /*3860*/  @P2 FMUL.FTZ R180, R180, R83 ;  /* 0x00000053b4b42220 */ /* 0x001fc80000410000 */
[-C--:B------:R-:W-:Y:S01]  /*3870*/  @P2 FFMA.FTZ R138, R182, R180.reuse, R138 ;  /* 0x000000b4b68a2223 */ /* 0x080fe2000001008a */
[----:B------:R-:W-:-:S05]  /*3880*/  @P2 FMUL.FTZ R180, R34, R180 ;  /* 0x000000b422b42220 */ /* 0x000fca0000410000 */
[----:B------:R-:W-:-:S04]  /*3890*/  @P2 F2FP.BF16.F32.PACK_AB R180, RZ, R180 ;  /* 0x000000b4ffb4223e */ /* 0x000fc800000010ff */
[----:B------:R-:W-:Y:S01]  /*38a0*/  @P2 PRMT R91, R180, 0x7610, R91 ;  /* 0x00007610b45b2816 */ /* 0x000fe2000000005b */
[----:B------:R-:W-:-:S04]  /*38b0*/  FFMA.FTZ R180, R22, R181, R183 ;  /* 0x000000b516b47223 */ /* 0x000fc800000100b7 */
[----:B------:R-:W-:-:S04]  /*38c0*/  FADD.FTZ R180, R23, -R180 ;  /* 0x800000b417b47221 */ /* 0x000fc80000010000 */
[----:B------:R-:W-:-:S05]  /*38d0*/  FMUL.FTZ R180, R4, R180 ;  /* 0x000000b404b47220 */ /* 0x000fca0000410000 */
[----:B------:R-:W-:-:S04]  /*38e0*/  FSEL R180, R180, RZ, P0 ;  /* 0x000000ffb4b47208 */ /* 0x000fc80000000000 */
[----:B------:R-:W-:Y:S01]  /*38f0*/  F2FP.BF16.F32.PACK_AB R83, R180, R83 ;  /* 0x00000053b453723e */ /* 0x000fe200000010ff */
[----:B------:R-:W-:Y:S06]  /*3900*/  @!P2 BRA `(.L_x_3910) ;  /* 0x0000000c0050a947 */ /* 0x000fec0003800000 */
[----:B------:R-:W-:Y:S01]  /*3910*/  PRMT R182, R175, 0x7632, R182 ;  /* 0x00007632afb67816 */ /* 0x000fe200000000b6 */
[----:B------:R-:W-:-:S03]  /*3920*/  FMUL.FTZ R180, R180, UR12 ;  /* 0x0000000cb4b47c20 */ /* 0x000fc60008410000 */
[----:B------:R-:W-:-:S05]  /*3930*/  SHF.L.U32 R182, R182, 0x10, RZ ;  /* 0x00000010b6b67819 */ /* 0x000fca00000006ff */
[----:B------:R-:W-:Y:S01]  /*3940*/  FFMA.FTZ R139, R180, R182, R139 ;  /* 0x000000b6b48b7223 */ /* 0x000fe2000001008b */
[----:B------:R-:W-:-:S05]  /*3950*/  FMUL.FTZ R180, R35, R180 ;  /* 0x000000b423b47220 */ /* 0x000fca0000410000 */
[----:B------:R-:W-:-:S04]  /*3960*/  F2FP.BF16.F32.PACK_AB R180, RZ, R180 ;  /* 0x000000b4ffb4723e */ /* 0x000fc800000010ff */
[----:B------:R-:W-:Y:S01]  /*3970*/  PRMT R91, R91, 0x5410, R180 ;  /* 0x000054105b5b7816 */ /* 0x000fe200000000b4 */
[----:B------:R-:W-:Y:S06]  /*3980*/  BRA `(.L_x_3910) ;  /* 0x0000000c00307947 */ /* 0x000fec0003800000 */
.L_x_3894:
[----:B0-----:R-:W-:Y:S02]  /*3990*/  MOV R2, UR14 ;  /* 0x0000000e00027c02 */ /* 0x001fe40008000f00 */
[----:B------:R-:W-:Y:S02]  /*39a0*/  MOV R3, UR15 ;  /* 0x0000000f00037c02 */ /* 0x000fe40008000f00 */
[----:B------:R-:W-:-:S04]  /*39b0*/  ISETP.NE.U32.AND P0, PT, R2, RZ, PT ;  /* 0x000000ff0200720c */ /* 0x000fc80003f05070 */
[----:B------:R-:W-:-:S13]  /*39c0*/  ISETP.NE.AND.EX P0, PT, R3, RZ, PT, P0 ;  /* 0x000000ff0300720c */ /* 0x000fda0003f05300 */
[----:B------:R-:W-:Y:S05]  /*39d0*/  @P0 BRA `(.L_x_3911) ;  /* 0x0000000400880947 */ /* 0x000fea0003800000 */
[----:B------:R-:W-:Y:S02]  /*39e0*/  ISETP.GT.AND P0, PT, R5, RZ, PT ;  /* 0x000000ff0500720c */ /* 0x000fe40003f04270 */
[----:B------:R-:W-:-:S11]  /*39f0*/  SHF.L.U32 R180, R164, 0x10, RZ ;  /* 0x00000010a4b47819 */ /* 0x000fd600000006ff */
[----:B------:R-:W-:-:S04]  /*3a00*/  @P0 FFMA.FTZ R182, R0, R181, R183 ;  /* 0x000000b500b60223 */ /* 0x000fc800000100b7 */
[----:B------:R-:W-:-:S04]  /*3a10*/  @P0 FADD.FTZ R182, R15, -R182 ;  /* 0x800000b60fb60221 */ /* 0x000fc80000010000 */
[----:B------:R-:W-:Y:S02]  /*3a20*/  @P0 FFMA.FTZ R180, R4, R182, R180 ;  /* 0x000000b604b40223 */ /* 0x000fe400000100b4 */
[----:B------:R-:W0:Y:S02]  /*3a30*/  @P2 LDC R182, c[0x0][0x40c] ;  /* 0x00010300ffb62b82 */ /* 0x000e240000000800 */
[----:B0-----:R-:W-:Y:S01]  /*3a40*/  @P2 FMUL.FTZ R182, R180, R182 ;  /* 0x000000b6b4b62220 */ /* 0x001fe20000410000 */
[----:B-----5:R-:W-:-:S05]  /*3a50*/  @P2 SHF.L.U32 R180, R172, 0x10, RZ ;  /* 0x00000010acb42819 */ /* 0x020fca00000006ff */
[-C--:B------:R-:W-:Y:S01]  /*3a60*/  @P2 FFMA.FTZ R132, R180, R182.reuse, R132 ;  /* 0x000000b6b4842223 */ /* 0x080fe20000010084 */
[----:B------:R-:W-:Y:S01]  /*3a70*/  @P2 FMUL.FTZ R180, R28, R182 ;  /* 0x000000b61cb42220 */ /* 0x000fe20000410000 */
[----:B------:R-:W-:-:S04]  /*3a80*/  @P0 FFMA.FTZ R182, R8, R181, R183 ;  /* 0x000000b508b60223 */ /* 0x000fc800000100b7 */
[----:B------:R-:W-:Y:S01]  /*3a90*/  @P2 F2FP.BF16.F32.PACK_AB R180, RZ, R180 ;  /* 0x000000b4ffb4223e */ /* 0x000fe200000010ff */
[----:B------:R-:W-:-:S03]  /*3aa0*/  @P0 FADD.FTZ R182, R237, -R182 ;  /* 0x800000b6edb60221 */ /* 0x000fc60000010000 */
[----:B------:R-:W-:Y:S02]  /*3ab0*/  @P2 PRMT R88, R180, 0x7610, R88 ;  /* 0x00007610b4582816 */ /* 0x000fe40000000058 */
[----:B------:R-:W-:-:S04]  /*3ac0*/  PRMT R180, R164, 0x7632, R180 ;  /* 0x00007632a4b47816 */ /* 0x000fc800000000b4 */
[----:B------:R-:W-:-:S05]  /*3ad0*/  SHF.L.U32 R180, R180, 0x10, RZ ;  /* 0x00000010b4b47819 */ /* 0x000fca00000006ff */
[----:B------:R-:W-:Y:S02]  /*3ae0*/  @P0 FFMA.FTZ R180, R4, R182, R180 ;  /* 0x000000b604b40223 */ /* 0x000fe400000100b4 */
[----:B------:R-:W0:Y:S02]  /*3af0*/  @P2 LDC R182, c[0x0][0x40c] ;  /* 0x00010300ffb62b82 */ /* 0x000e240000000800 */
[----:B0-----:R-:W-:Y:S01]  /*3b00*/  @P2 FMUL.FTZ R182, R180, R182 ;  /* 0x000000b6b4b62220 */ /* 0x001fe20000410000 */
[----:B------:R-:W-:-:S04]  /*3b10*/  @P2 PRMT R180, R172, 0x7632, R180 ;  /* 0x00007632acb42816 */ /* 0x000fc800000000b4 */
[----:B------:R-:W-:-:S05]  /*3b20*/  @P2 SHF.L.U32 R180, R180, 0x10, RZ ;  /* 0x00000010b4b42819 */ /* 0x000fca00000006ff */
[----:B------:R-:W-:Y:S01]  /*3b30*/  @P2 FFMA.FTZ R133, R182, R180, R133 ;  /* 0x000000b4b6852223 */ /* 0x000fe20000010085 */
        /* <DEDUP_REMOVED lines=59> */
[----:B------:R-:W-:-:S05]  /*3ef0*/  @P2 FMUL.FTZ R180, R34, R182 ;  /* 0x000000b622b42220 */ /* 0x000fca0000410000 */
        /* <DEDUP_REMOVED lines=16> */
.L_x_3911:
[----:B------:R-:W-:Y:S01]  /*4000*/  ISETP.GT.AND P0, PT, R5, RZ, PT ;  /* 0x000000ff0500720c */ /* 0x000fe20003f04270 */
[----:B------:R-:W0:Y:S01]  /*4010*/  @P2 LDC R83, c[0x0][0x40c] ;  /* 0x00010300ff532b82 */ /* 0x000e220000000800 */
[----:B------:R-:W-:Y:S01]  /*4020*/  PRMT R80, R164, 0x7632, R80 ;  /* 0x00007632a4507816 */ /* 0x000fe20000000050 */
[----:B------:R-:W-:Y:S01]  /*4030*/  @P1 FFMA.FTZ R81, R0, R181, R183 ;  /* 0x000000b500511223 */ /* 0x000fe200000100b7 */
[----:B------:R-:W-:Y:S02]  /*4040*/  SHF.L.U32 R182, R165, 0x10, RZ ;  /* 0x00000010a5b67819 */ /* 0x000fe400000006ff */
[----:B------:R-:W-:Y:S01]  /*4050*/  SHF.L.U32 R180, R80, 0x10, RZ ;  /* 0x0000001050b47819 */ /* 0x000fe200000006ff */
[----:B------:R-:W-:Y:S01]  /*4060*/  @P1 FADD.FTZ R81, R15, -R81 ;  /* 0x800000510f511221 */ /* 0x000fe20000010000 */
[----:B------:R-:W-:Y:S02]  /*4070*/  SHF.L.U32 R80, R164, 0x10, RZ ;  /* 0x00000010a4507819 */ /* 0x000fe400000006ff */
[----:B-----5:R-:W-:-:S02]  /*4080*/  @P2 PRMT R185, R174, 0x7632, R185 ;  /* 0x00007632aeb92816 */ /* 0x020fc400000000b9 */
[----:B------:R-:W-:Y:S01]  /*4090*/  @P2 SHF.L.U32 R186, R175, 0x10, RZ ;  /* 0x00000010afba2819 */ /* 0x000fe200000006ff */
[--C-:B------:R-:W-:Y:S01]  /*40a0*/  @P0 FFMA.FTZ R82, R8, R181, R183.reuse ;  /* 0x000000b508520223 */ /* 0x100fe200000100b7 */
[----:B------:R-:W-:Y:S01]  /*40b0*/  @P1 FFMA.FTZ R80, R4, R81, R80 ;  /* 0x0000005104501223 */ /* 0x000fe20000010050 */
[-CC-:B------:R-:W-:Y:S01]  /*40c0*/  @P0 FFMA.FTZ R81, R14, R181.reuse, R183.reuse ;  /* 0x000000b50e510223 */ /* 0x180fe200000100b7 */
[----:B------:R-:W-:Y:S01]  /*40d0*/  @P0 FFMA.FTZ R184, R18, R181, R183 ;  /* 0x000000b512b80223 */ /* 0x000fe200000100b7 */
[----:B------:R-:W-:Y:S01]  /*40e0*/  @P0 FADD.FTZ R82, R237, -R82 ;  /* 0x80000052ed520221 */ /* 0x000fe20000010000 */
[----:B------:R-:W-:Y:S01]  /*40f0*/  @P2 SHF.L.U32 R185, R185, 0x10, RZ ;  /* 0x00000010b9b92819 */ /* 0x000fe200000006ff */
[----:B------:R-:W-:Y:S01]  /*4100*/  @P0 FADD.FTZ R81, R12, -R81 ;  /* 0x800000510c510221 */ /* 0x000fe20000010000 */
[----:B------:R-:W-:Y:S01]  /*4110*/  @P0 FADD.FTZ R184, R19, -R184 ;  /* 0x800000b813b80221 */ /* 0x000fe20000010000 */
[C---:B------:R-:W-:Y:S02]  /*4120*/  @P0 FFMA.FTZ R180, R4.reuse, R82, R180 ;  /* 0x0000005204b40223 */ /* 0x040fe400000100b4 */
[----:B------:R-:W-:Y:S01]  /*4130*/  @P0 FFMA.FTZ R182, R4, R81, R182 ;  /* 0x0000005104b60223 */ /* 0x000fe200000100b6 */
[----:B------:R-:W-:Y:S01]  /*4140*/  @P2 SHF.L.U32 R81, R172, 0x10, RZ ;  /* 0x00000010ac512819 */ /* 0x000fe200000006ff */
[----:B------:R-:W1:Y:S01]  /*4150*/  @P2 LDC R82, c[0x0][0x40c] ;  /* 0x00010300ff522b82 */ /* 0x000e620000000800 */
[----:B0-----:R-:W-:Y:S01]  /*4160*/  @P2 FMUL.FTZ R83, R80, R83 ;  /* 0x0000005350532220 */ /* 0x001fe20000410000 */
[----:B------:R-:W-:-:S03]  /*4170*/  F2FP.BF16.F32.PACK_AB R80, R180, R80 ;  /* 0x00000050b450723e */ /* 0x000fc600000010ff */
[-C--:B------:R-:W-:Y:S01]  /*4180*/  @P2 FFMA.FTZ R132, R81, R83.reuse, R132 ;  /* 0x0000005351842223 */ /* 0x080fe20000010084 */
[----:B------:R-:W-:Y:S02]  /*4190*/  @P2 FMUL.FTZ R83, R28, R83 ;  /* 0x000000531c532220 */ /* 0x000fe40000410000 */
[----:B------:R-:W0:Y:S03]  /*41a0*/  @P2 LDC R81, c[0x0][0x40c] ;  /* 0x00010300ff512b82 */ /* 0x000e260000000800 */
[----:B------:R-:W-:-:S04]  /*41b0*/  @P2 F2FP.BF16.F32.PACK_AB R83, RZ, R83 ;  /* 0x00000053ff53223e */ /* 0x000fc800000010ff */
[----:B------:R-:W-:Y:S02]  /*41c0*/  @P2 PRMT R88, R83, 0x7610, R88 ;  /* 0x0000761053582816 */ /* 0x000fe40000000058 */
[----:B------:R-:W-:-:S04]  /*41d0*/  @P2 PRMT R83, R172, 0x7632, R83 ;  /* 0x00007632ac532816 */ /* 0x000fc80000000053 */
[----:B------:R-:W-:Y:S01]  /*41e0*/  @P2 SHF.L.U32 R83, R83, 0x10, RZ ;  /* 0x0000001053532819 */ /* 0x000fe200000006ff */
[----:B-1----:R-:W-:Y:S02]  /*41f0*/  @P2 FMUL.FTZ R82, R180, R82 ;  /* 0x00000052b4522220 */ /* 0x002fe40000410000 */
[----:B------:R-:W1:Y:S02]  /*4200*/  @P2 LDC R180, c[0x0][0x40c] ;  /* 0x00010300ffb42b82 */ /* 0x000e640000000800 */
[----:B------:R-:W-:Y:S01]  /*4210*/  @P2 FFMA.FTZ R133, R82, R83, R133 ;  /* 0x0000005352852223 */ /* 0x000fe20000010085 */
[----:B------:R-:W-:Y:S01]  /*4220*/  @P2 SHF.L.U32 R83, R173, 0x10, RZ ;  /* 0x00000010ad532819 */ /* 0x000fe200000006ff */
[----:B------:R-:W-:Y:S01]  /*4230*/  @P2 FMUL.FTZ R82, R29, R82 ;  /* 0x000000521d522220 */ /* 0x000fe20000410000 */
[----:B0-----:R-:W-:-:S04]  /*4240*/  @P2 FMUL.FTZ R81, R182, R81 ;  /* 0x00000051b6512220 */ /* 0x001fc80000410000 */
[----:B------:R-:W-:Y:S01]  /*4250*/  @P2 F2FP.BF16.F32.PACK_AB R82, RZ, R82 ;  /* 0x00000052ff52223e */ /* 0x000fe200000010ff */
[-C--:B------:R-:W-:Y:S01]  /*4260*/  @P2 FFMA.FTZ R134, R83, R81.reuse, R134 ;  /* 0x0000005153862223 */ /* 0x080fe20000010086 */
[----:B------:R-:W-:Y:S01]  /*4270*/  @P2 FMUL.FTZ R83, R30, R81 ;  /* 0x000000511e532220 */ /* 0x000fe20000410000 */
[----:B------:R-:W-:Y:S02]  /*4280*/  PRMT R81, R165, 0x7632, R81 ;  /* 0x00007632a5517816 */ /* 0x000fe40000000051 */
[--C-:B------:R-:W-:Y:S02]  /*4290*/  @P2 PRMT R88, R88, 0x5410, R82.reuse ;  /* 0x0000541058582816 */ /* 0x100fe40000000052 */
[----:B------:R-:W-:Y:S02]  /*42a0*/  SHF.L.U32 R81, R81, 0x10, RZ ;  /* 0x0000001051517819 */ /* 0x000fe400000006ff */
[----:B------:R-:W-:Y:S02]  /*42b0*/  @P2 F2FP.BF16.F32.PACK_AB R83, RZ, R83 ;  /* 0x00000053ff53223e */ /* 0x000fe400000010ff */
[----:B------:R-:W-:Y:S01]  /*42c0*/  @P2 PRMT R82, R173, 0x7632, R82 ;  /* 0x00007632ad522816 */ /* 0x000fe20000000052 */
[----:B------:R-:W-:Y:S01]  /*42d0*/  @P0 FFMA.FTZ R81, R4, R184, R81 ;  /* 0x000000b804510223 */ /* 0x000fe20000010051 */
[----:B------:R-:W-:Y:S01]  /*42e0*/  @P2 PRMT R89, R83, 0x7610, R89 ;  /* 0x0000761053592816 */ /* 0x000fe20000000059 */
[----:B------:R-:W0:Y:S01]  /*42f0*/  @P2 LDC R184, c[0x0][0x40c] ;  /* 0x00010300ffb82b82 */ /* 0x000e220000000800 */
[----:B------:R-:W-:Y:S01]  /*4300*/  @P2 SHF.L.U32 R82, R82, 0x10, RZ ;  /* 0x0000001052522819 */ /* 0x000fe200000006ff */
[----:B0-----:R-:W-:Y:S01]  /*4310*/  @P2 FMUL.FTZ R83, R81, R184 ;  /* 0x000000b851532220 */ /* 0x001fe20000410000 */
[----:B------:R-:W-:-:S02]  /*4320*/  SHF.L.U32 R184, R166, 0x10, RZ ;  /* 0x00000010a6b87819 */ /* 0x000fc400000006ff */
[----:B------:R-:W-:Y:S01]  /*4330*/  F2FP.BF16.F32.PACK_AB R81, R81, R182 ;  /* 0x000000b65151723e */ /* 0x000fe200000010ff */
[----:B------:R-:W-:Y:S01]  /*4340*/  @P2 FFMA.FTZ R135, R83, R82, R135 ;  /* 0x0000005253872223 */ /* 0x000fe20000010087 */
[----:B------:R-:W-:Y:S01]  /*4350*/  @P2 FMUL.FTZ R82, R31, R83 ;  /* 0x000000531f522220 */ /* 0x000fe20000410000 */
[----:B------:R-:W-:Y:S02]  /*4360*/  @P2 SHF.L.U32 R83, R174, 0x10, RZ ;  /* 0x00000010ae532819 */ /* 0x000fe400000006ff */
[----:B------:R-:W-:Y:S02]  /*4370*/  PRMT R182, R167, 0x7632, R182 ;  /* 0x00007632a7b67816 */ /* 0x000fe400000000b6 */
[----:B------:R-:W-:Y:S02]  /*4380*/  @P2 F2FP.BF16.F32.PACK_AB R82, RZ, R82 ;  /* 0x00000052ff52223e */ /* 0x000fe400000010ff */
[----:B------:R-:W-:Y:S02]  /*4390*/  SHF.L.U32 R182, R182, 0x10, RZ ;  /* 0x00000010b6b67819 */ /* 0x000fe400000006ff */
[----:B------:R-:W-:Y:S01]  /*43a0*/  @P2 PRMT R89, R89, 0x5410, R82 ;  /* 0x0000541059592816 */ /* 0x000fe20000000052 */
[----:B------:R-:W-:-:S04]  /*43b0*/  @P0 FFMA.FTZ R82, R13, R181, R183 ;  /* 0x000000b50d520223 */ /* 0x000fc800000100b7 */
[----:B------:R-:W-:-:S04]  /*43c0*/  @P0 FADD.FTZ R82, R11, -R82 ;  /* 0x800000520b520221 */ /* 0x000fc80000010000 */
[----:B------:R-:W-:Y:S02]  /*43d0*/  @P0 FFMA.FTZ R184, R4, R82, R184 ;  /* 0x0000005204b80223 */ /* 0x000fe400000100b8 */
[----:B------:R-:W0:Y:S02]  /*43e0*/  @P2 LDC R82, c[0x0][0x40c] ;  /* 0x00010300ff522b82 */ /* 0x000e240000000800 */
[----:B0-----:R-:W-:-:S04]  /*43f0*/  @P2 FMUL.FTZ R82, R184, R82 ;  /* 0x00000052b8522220 */ /* 0x001fc80000410000 */
        /* <DEDUP_REMOVED lines=10> */
[C---:B0-----:R-:W-:Y:S01]  /*44a0*/  @P2 FMUL.FTZ R83, R82.reuse, R83 ;  /* 0x0000005352532220 */ /* 0x041fe20000410000 */
[----:B------:R-:W-:Y:S01]  /*44b0*/  F2FP.BF16.F32.PACK_AB R82, R82, R184 ;  /* 0x000000b85252723e */ /* 0x000fe200000010ff */
[----:B------:R-:W-:Y:S02]  /*44c0*/  @P0 FFMA.FTZ R184, R22, R181, R183 ;  /* 0x000000b516b80223 */ /* 0x000fe400000100b7 */
[----:B------:R-:W-:Y:S01]  /*44d0*/  @P2 FFMA.FTZ R137, R83, R185, R137 ;  /* 0x000000b953892223 */ /* 0x000fe20000010089 */
[----:B------:R-:W-:Y:S01]  /*44e0*/  @P2 FMUL.FTZ R83, R33, R83 ;  /* 0x0000005321532220 */ /* 0x000fe20000410000 */
[----:B------:R-:W-:-:S04]  /*44f0*/  @P0 FADD.FTZ R184, R23, -R184 ;  /* 0x800000b817b80221 */ /* 0x000fc80000010000 */
[----:B------:R-:W-:Y:S01]  /*4500*/  @P2 F2FP.BF16.F32.PACK_AB R83, RZ, R83 ;  /* 0x00000053ff53223e */ /* 0x000fe200000010ff */
[----:B------:R-:W-:Y:S01]  /*4510*/  @P0 FFMA.FTZ R182, R4, R184, R182 ;  /* 0x000000b804b60223 */ /* 0x000fe200000100b6 */
[----:B------:R-:W-:Y:S02]  /*4520*/  @P2 PRMT R184, R175, 0x7632, R184 ;  /* 0x00007632afb82816 */ /* 0x000fe400000000b8 */
[----:B------:R-:W-:Y:S01]  /*4530*/  @P2 PRMT R90, R90, 0x5410, R83 ;  /* 0x000054105a5a2816 */ /* 0x000fe20000000053 */
[----:B------:R-:W-:Y:S01]  /*4540*/  @P0 FFMA.FTZ R83, R10, R181, R183 ;  /* 0x000000b50a530223 */ /* 0x000fe200000100b7 */
[----:B------:R-:W-:Y:S01]  /*4550*/  @P2 SHF.L.U32 R184, R184, 0x10, RZ ;  /* 0x00000010b8b82819 */ /* 0x000fe200000006ff */
[----:B-1----:R-:W-:Y:S02]  /*4560*/  @P2 FMUL.FTZ R180, R182, R180 ;  /* 0x000000b4b6b42220 */ /* 0x002fe40000410000 */
[----:B------:R-:W-:Y:S01]  /*4570*/  @P0 FADD.FTZ R185, R9, -R83 ;  /* 0x8000005309b90221 */ /* 0x000fe20000010000 */
[----:B------:R-:W-:Y:S01]  /*4580*/  SHF.L.U32 R83, R167, 0x10, RZ ;  /* 0x00000010a7537819 */ /* 0x000fe200000006ff */
[----:B------:R-:W-:Y:S01]  /*4590*/  @P2 FFMA.FTZ R139, R180, R184, R139 ;  /* 0x000000b8b48b2223 */ /* 0x000fe2000001008b */
[----:B------:R-:W-:-:S03]  /*45a0*/  @P2 FMUL.FTZ R180, R35, R180 ;  /* 0x000000b423b42220 */ /* 0x000fc60000410000 */
[----:B------:R-:W-:Y:S02]  /*45b0*/  @P0 FFMA.FTZ R83, R4, R185, R83 ;  /* 0x000000b904530223 */ /* 0x000fe40000010053 */
[----:B------:R-:W0:Y:S01]  /*45c0*/  @P2 LDC R185, c[0x0][0x40c] ;  /* 0x00010300ffb92b82 */ /* 0x000e220000000800 */
[----:B------:R-:W-:Y:S01]  /*45d0*/  @P2 F2FP.BF16.F32.PACK_AB R180, RZ, R180 ;  /* 0x000000b4ffb4223e */ /* 0x000fe200000010ff */
[----:B0-----:R-:W-:Y:S01]  /*45e0*/  @P2 FMUL.FTZ R185, R83, R185 ;  /* 0x000000b953b92220 */ /* 0x001fe20000410000 */
[----:B------:R-:W-:-:S03]  /*45f0*/  F2FP.BF16.F32.PACK_AB R83, R182, R83 ;  /* 0x00000053b653723e */ /* 0x000fc600000010ff */
[-C--:B------:R-:W-:Y:S01]  /*4600*/  @P2 FFMA.FTZ R138, R186, R185.reuse, R138 ;  /* 0x000000b9ba8a2223 */ /* 0x080fe2000001008a */
[----:B------:R-:W-:-:S05]  /*4610*/  @P2 FMUL.FTZ R185, R34, R185 ;  /* 0x000000b922b92220 */ /* 0x000fca0000410000 */
[----:B------:R-:W-:-:S04]  /*4620*/  @P2 F2FP.BF16.F32.PACK_AB R185, RZ, R185 ;  /* 0x000000b9ffb9223e */ /* 0x000fc800000010ff */
[----:B------:R-:W-:-:S04]  /*4630*/  @P2 PRMT R91, R185, 0x7610, R91 ;  /* 0x00007610b95b2816 */ /* 0x000fc8000000005b */
[----:B------:R-:W-:-:S07]  /*4640*/  @P2 PRMT R91, R91, 0x5410, R180 ;  /* 0x000054105b5b2816 */ /* 0x000fce00000000b4 */
.L_x_3910:
[----:B------:R-:W-:Y:S05]  /*4650*/  BSYNC.RECONVERGENT B2 ;  /* 0x0000000000027941 */ /* 0x000fea0003800200 */
.L_x_3893:
        /* <DEDUP_REMOVED lines=10> */
.L_x_3890:
[----:B------:R-:W-:Y:S05]  /*4700*/  BSYNC.RECONVERGENT B1 ;  /* 0x0000000000017941 */ /* 0x000fea0003800200 */
.L_x_3889:
[----:B------:R-:W-:Y:S01]  /*4710*/  ISETP.GE.U32.AND P0, PT, R7, 0x40, PT ;  /* 0x000000400700780c */ /* 0x000fe20003f06070 */
[----:B------:R-:W-:-:S12]  /*4720*/  BSSY.RECONVERGENT B1, `(.L_x_3912) ;  /* 0x00001b9000017945 */ /* 0x000fd80003800200 */
[----:B------:R-:W-:Y:S05]  /*4730*/  @!P0 BRA `(.L_x_3913) ;  /* 0x0000001800dc8947 */ /* 0x000fea0003800000 */
[----:B------:R-:W-:Y:S04]  /*4740*/  BSSY.RECONVERGENT B2, `(.L_x_3914) ;  /* 0x0000005000027945 */ /* 0x000fe80003800200 */
[----:B------:R-:W-:Y:S05]  /*4750*/  @!P2 BRA `(.L_x_3915) ;  /* 0x00000000000ca947 */ /* 0x000fea0003800000 */
[----:B0-----:R-:W0:Y:S02]  /*4760*/  LDC.64 R2, c[0x0][0x390] ;  /* 0x0000e400ff027b82 */ /* 0x001e240000000a00 */
[----:B0-----:R-:W-:-:S05]  /*4770*/  IMAD.WIDE.U32 R2, R16, 0x10, R2 ;  /* 0x0000001010027825 */ /* 0x001fca00078e0002 */
[----:B-----5:R1:W5:Y:S02]  /*4780*/  LDG.E.128 R172, desc[UR6][R2.64] ;  /* 0x0000000602ac7981 */ /* 0x020364000c1e1d00 */
.L_x_3915:
[----:B------:R-:W-:Y:S05]  /*4790*/  BSYNC.RECONVERGENT B2 ;  /* 0x0000000000027941 */ /* 0x000fea0003800200 */
.L_x_3914:
        /* <DEDUP_REMOVED lines=10> */
[----:B------:R-:W-:Y:S02]  /*4840*/  PRMT R80, R168, 0x7632, R80 ;  /* 0x00007632a8507816 */ /* 0x000fe40000000050 */
[----:B------:R-:W-:Y:S02]  /*4850*/  SHF.L.U32 R83, R169, 0x10, RZ ;  /* 0x00000010a9537819 */ /* 0x000fe400000006ff */
[----:B------:R-:W-:Y:S02]  /*4860*/  SHF.L.U32 R80, R80, 0x10, RZ ;  /* 0x0000001050507819 */ /* 0x000fe400000006ff */
[----:B-----5:R-:W-:Y:S02]  /*4870*/  @P2 PRMT R182, R174, 0x7632, R182 ;  /* 0x00007632aeb62816 */ /* 0x020fe400000000b6 */
[----:B------:R-:W-:-:S02]  /*4880*/  @P2 SHF.L.U32 R184, R175, 0x10, RZ ;  /* 0x00000010afb82819 */ /* 0x000fc400000006ff */
[----:B------:R-:W-:Y:S01]  /*4890*/  @P2 SHF.L.U32 R182, R182, 0x10, RZ ;  /* 0x00000010b6b62819 */ /* 0x000fe200000006ff */
[-CC-:B------:R-:W-:Y:S01]  /*48a0*/  @P1 FFMA.FTZ R3, R190, R181.reuse, R183.reuse ;  /* 0x000000b5be031223 */ /* 0x180fe200000100b7 */
[-CC-:B------:R-:W-:Y:S01]  /*48b0*/  @P1 FFMA.FTZ R82, R198, R181.reuse, R183.reuse ;  /* 0x000000b5c6521223 */ /* 0x180fe200000100b7 */
[----:B------:R-:W-:Y:S02]  /*48c0*/  @P1 FFMA.FTZ R180, R200, R181, R183 ;  /* 0x000000b5c8b41223 */ /* 0x000fe400000100b7 */
[----:B------:R-:W-:Y:S01]  /*48d0*/  @P1 FADD.FTZ R81, R191, -R3 ;  /* 0x80000003bf511221 */ /* 0x000fe20000010000 */
[----:B------:R-:W-:Y:S01]  /*48e0*/  SHF.L.U32 R3, R168, 0x10, RZ ;  /* 0x00000010a8037819 */ /* 0x000fe200000006ff */
[----:B------:R-:W-:Y:S01]  /*48f0*/  @P1 FADD.FTZ R82, R199, -R82 ;  /* 0x80000052c7521221 */ /* 0x000fe20000010000 */
[----:B------:R-:W-:-:S03]  /*4900*/  @P1 FADD.FTZ R180, R201, -R180 ;  /* 0x800000b4c9b41221 */ /* 0x000fc60000010000 */
[----:B------:R-:W-:Y:S01]  /*4910*/  @P1 FFMA.FTZ R3, R4, R81, R3 ;  /* 0x0000005104031223 */ /* 0x000fe20000010003 */
[----:B------:R-:W-:Y:S01]  /*4920*/  @P1 FFMA.FTZ R81, R192, R181, R183 ;  /* 0x000000b5c0511223 */ /* 0x000fe200000100b7 */
[----:B------:R-:W-:Y:S02]  /*4930*/  @P1 FFMA.FTZ R80, R4, R82, R80 ;  /* 0x0000005204501223 */ /* 0x000fe40000010050 */
[----:B0-----:R-:W-:Y:S01]  /*4940*/  @P2 FMUL.FTZ R82, R3, R2 ;  /* 0x0000000203522220 */ /* 0x001fe20000410000 */
[----:B------:R-:W-:Y:S01]  /*4950*/  @P1 FADD.FTZ R81, R194, -R81 ;  /* 0x80000051c2511221 */ /* 0x000fe20000010000 */
[----:B------:R-:W-:-:S03]  /*4960*/  @P2 SHF.L.U32 R2, R172, 0x10, RZ ;  /* 0x00000010ac022819 */ /* 0x000fc600000006ff */
[----:B------:R-:W-:Y:S02]  /*4970*/  @P1 FFMA.FTZ R83, R4, R81, R83 ;  /* 0x0000005104531223 */ /* 0x000fe40000010053 */
[----:B------:R-:W0:Y:S01]  /*4980*/  @P2 LDC R81, c[0x0][0x40c] ;  /* 0x00010300ff512b82 */ /* 0x000e220000000800 */
[-C--:B------:R-:W-:Y:S01]  /*4990*/  @P2 FFMA.FTZ R140, R2, R82.reuse, R140 ;  /* 0x00000052028c2223 */ /* 0x080fe2000001008c */
[----:B------:R-:W-:-:S05]  /*49a0*/  @P2 FMUL.FTZ R82, R36, R82 ;  /* 0x0000005224522220 */ /* 0x000fca0000410000 */
[----:B------:R-:W-:Y:S01]  /*49b0*/  @P2 F2FP.BF16.F32.PACK_AB R82, RZ, R82 ;  /* 0x00000052ff52223e */ /* 0x000fe200000010ff */
[----:B------:R-:W1:Y:S03]  /*49c0*/  @P2 LDC R2, c[0x0][0x40c] ;  /* 0x00010300ff022b82 */ /* 0x000e660000000800 */
[----:B------:R-:W-:Y:S02]  /*49d0*/  @P2 PRMT R88, R82, 0x7610, R88 ;  /* 0x0000761052582816 */ /* 0x000fe40000000058 */
[----:B------:R-:W-:-:S04]  /*49e0*/  @P2 PRMT R82, R172, 0x7632, R82 ;  /* 0x00007632ac522816 */ /* 0x000fc80000000052 */
[----:B------:R-:W-:Y:S01]  /*49f0*/  @P2 SHF.L.U32 R82, R82, 0x10, RZ ;  /* 0x0000001052522819 */ /* 0x000fe200000006ff */
[C---:B0-----:R-:W-:Y:S01]  /*4a00*/  @P2 FMUL.FTZ R81, R80.reuse, R81 ;  /* 0x0000005150512220 */ /* 0x041fe20000410000 */
[----:B------:R-:W-:-:S03]  /*4a10*/  F2FP.BF16.F32.PACK_AB R80, R80, R3 ;  /* 0x000000035050723e */ /* 0x000fc600000010ff */
[----:B------:R-:W-:Y:S01]  /*4a20*/  @P2 FFMA.FTZ R141, R81, R82, R141 ;  /* 0x00000052518d2223 */ /* 0x000fe2000001008d */
[----:B------:R-:W-:Y:S01]  /*4a30*/  @P2 SHF.L.U32 R82, R173, 0x10, RZ ;  /* 0x00000010ad522819 */ /* 0x000fe200000006ff */
[----:B------:R-:W-:Y:S01]  /*4a40*/  @P2 FMUL.FTZ R81, R37, R81 ;  /* 0x0000005125512220 */ /* 0x000fe20000410000 */
[----:B-1----:R-:W-:-:S04]  /*4a50*/  @P2 FMUL.FTZ R2, R83, R2 ;  /* 0x0000000253022220 */ /* 0x002fc80000410000 */
[-C--:B------:R-:W-:Y:S01]  /*4a60*/  @P2 FFMA.FTZ R142, R82, R2.reuse, R142 ;  /* 0x00000002528e2223 */ /* 0x080fe2000001008e */
[----:B------:R-:W-:Y:S01]  /*4a70*/  @P2 FMUL.FTZ R82, R38, R2 ;  /* 0x0000000226522220 */ /* 0x000fe20000410000 */
[----:B------:R-:W-:Y:S02]  /*4a80*/  @P2 F2FP.BF16.F32.PACK_AB R2, RZ, R81 ;  /* 0x00000051ff02223e */ /* 0x000fe400000010ff */
[----:B------:R-:W-:Y:S02]  /*4a90*/  PRMT R81, R169, 0x7632, R81 ;  /* 0x00007632a9517816 */ /* 0x000fe40000000051 */
[----:B------:R-:W-:Y:S02]  /*4aa0*/  @P2 PRMT R88, R88, 0x5410, R2 ;  /* 0x0000541058582816 */ /* 0x000fe40000000002 */
[----:B------:R-:W-:Y:S02]  /*4ab0*/  SHF.L.U32 R81, R81, 0x10, RZ ;  /* 0x0000001051517819 */ /* 0x000fe400000006ff */
[----:B------:R-:W-:-:S02]  /*4ac0*/  @P2 F2FP.BF16.F32.PACK_AB R82, RZ, R82 ;  /* 0x00000052ff52223e */ /* 0x000fc400000010ff */
[----:B------:R-:W-:Y:S01]  /*4ad0*/  @P2 PRMT R2, R173, 0x7632, R2 ;  /* 0x00007632ad022816 */ /* 0x000fe20000000002 */
[----:B------:R-:W-:Y:S01]  /*4ae0*/  @P1 FFMA.FTZ R81, R4, R180, R81 ;  /* 0x000000b404511223 */ /* 0x000fe20000010051 */
[----:B------:R-:W-:Y:S01]  /*4af0*/  @P2 PRMT R89, R82, 0x7610, R89 ;  /* 0x0000761052592816 */ /* 0x000fe20000000059 */
[----:B------:R-:W0:Y:S01]  /*4b00*/  @P2 LDC R180, c[0x0][0x40c] ;  /* 0x00010300ffb42b82 */ /* 0x000e220000000800 */
[----:B------:R-:W-:Y:S01]  /*4b10*/  @P2 SHF.L.U32 R2, R2, 0x10, RZ ;  /* 0x0000001002022819 */ /* 0x000fe200000006ff */
[C---:B0-----:R-:W-:Y:S01]  /*4b20*/  @P2 FMUL.FTZ R82, R81.reuse, R180 ;  /* 0x000000b451522220 */ /* 0x041fe20000410000 */
[----:B------:R-:W-:Y:S02]  /*4b30*/  @P2 SHF.L.U32 R180, R174, 0x10, RZ ;  /* 0x00000010aeb42819 */ /* 0x000fe400000006ff */
[----:B------:R-:W-:Y:S01]  /*4b40*/  F2FP.BF16.F32.PACK_AB R81, R81, R83 ;  /* 0x000000535151723e */ /* 0x000fe200000010ff */
[----:B------:R-:W-:Y:S01]  /*4b50*/  @P2 FFMA.FTZ R143, R82, R2, R143 ;  /* 0x00000002528f2223 */ /* 0x000fe2000001008f */
[----:B------:R-:W-:Y:S01]  /*4b60*/  @P2 FMUL.FTZ R2, R39, R82 ;  /* 0x0000005227022220 */ /* 0x000fe20000410000 */
[----:B------:R-:W-:Y:S01]  /*4b70*/  SHF.L.U32 R82, R170, 0x10, RZ ;  /* 0x00000010aa527819 */ /* 0x000fe200000006ff */
[----:B------:R-:W-:-:S03]  /*4b80*/  @P1 FFMA.FTZ R83, R204, R181, R183 ;  /* 0x000000b5cc531223 */ /* 0x000fc600000100b7 */
[----:B------:R-:W-:Y:S01]  /*4b90*/  @P2 F2FP.BF16.F32.PACK_AB R2, RZ, R2 ;  /* 0x00000002ff02223e */ /* 0x000fe200000010ff */
[----:B------:R-:W-:-:S03]  /*4ba0*/  @P1 FADD.FTZ R83, R205, -R83 ;  /* 0x80000053cd531221 */ /* 0x000fc60000010000 */
        /* <DEDUP_REMOVED lines=15> */
[----:B------:R-:W0:Y:S03]  /*4ca0*/  @P2 LDC R2, c[0x0][0x40c] ;  /* 0x00010300ff022b82 */ /* 0x000e260000000800 */
[C---:B------:R-:W-:Y:S01]  /*4cb0*/  F2FP.BF16.F32.PACK_AB R82, R180.reuse, R82 ;  /* 0x00000052b452723e */ /* 0x040fe200000010ff */
[----:B0-----:R-:W-:Y:S01]  /*4cc0*/  @P2 FMUL.FTZ R2, R180, R2 ;  /* 0x00000002b4022220 */ /* 0x001fe20000410000 */
[----:B------:R-:W-:-:S03]  /*4cd0*/  PRMT R180, R171, 0x7632, R180 ;  /* 0x00007632abb47816 */ /* 0x000fc600000000b4 */
[----:B------:R-:W-:Y:S01]  /*4ce0*/  @P2 FFMA.FTZ R145, R2, R182, R145 ;  /* 0x000000b602912223 */ /* 0x000fe20000010091 */
[----:B------:R-:W-:Y:S01]  /*4cf0*/  @P2 FMUL.FTZ R2, R41, R2 ;  /* 0x0000000229022220 */ /* 0x000fe20000410000 */
[----:B------:R-:W-:-:S04]  /*4d00*/  SHF.L.U32 R180, R180, 0x10, RZ ;  /* 0x00000010b4b47819 */ /* 0x000fc800000006ff */
[----:B------:R-:W-:Y:S01]  /*4d10*/  @P2 F2FP.BF16.F32.PACK_AB R2, RZ, R2 ;  /* 0x00000002ff02223e */ /* 0x000fe200000010ff */
[----:B------:R-:W-:-:S03]  /*4d20*/  @P1 FFMA.FTZ R180, R4, R83, R180 ;  /* 0x0000005304b41223 */ /* 0x000fc600000100b4 */
[----:B------:R-:W-:Y:S01]  /*4d30*/  @P2 PRMT R90, R90, 0x5410, R2 ;  /* 0x000054105a5a2816 */ /* 0x000fe20000000002 */
[----:B------:R-:W-:-:S04]  /*4d40*/  @P1 FFMA.FTZ R2, R196, R181, R183 ;  /* 0x000000b5c4021223 */ /* 0x000fc800000100b7 */
[----:B------:R-:W-:Y:S01]  /*4d50*/  @P1 FADD.FTZ R182, R197, -R2 ;  /* 0x80000002c5b61221 */ /* 0x000fe20000010000 */
[----:B------:R-:W-:-:S05]  /*4d60*/  SHF.L.U32 R2, R171, 0x10, RZ ;  /* 0x00000010ab027819 */ /* 0x000fca00000006ff */
[----:B------:R-:W-:Y:S02]  /*4d70*/  @P1 FFMA.FTZ R2, R4, R182, R2 ;  /* 0x000000b604021223 */ /* 0x000fe40000010002 */
[----:B------:R-:W0:Y:S03]  /*4d80*/  @P2 LDC R182, c[0x0][0x40c] ;  /* 0x00010300ffb62b82 */ /* 0x000e260000000800 */
[----:B------:R-:W-:Y:S01]  /*4d90*/  F2FP.BF16.F32.PACK_AB R83, R180, R2 ;  /* 0x00000002b453723e */ /* 0x000fe200000010ff */
[----:B0-----:R-:W-:-:S04]  /*4da0*/  @P2 FMUL.FTZ R182, R2, R182 ;  /* 0x000000b602b62220 */ /* 0x001fc80000410000 */
[-C--:B------:R-:W-:Y:S01]  /*4db0*/  @P2 FFMA.FTZ R146, R184, R182.reuse, R146 ;  /* 0x000000b6b8922223 */ /* 0x080fe20000010092 */
[----:B------:R-:W-:-:S05]  /*4dc0*/  @P2 FMUL.FTZ R182, R42, R182 ;  /* 0x000000b62ab62220 */ /* 0x000fca0000410000 */
[----:B------:R-:W-:-:S04]  /*4dd0*/  @P2 F2FP.BF16.F32.PACK_AB R182, RZ, R182 ;  /* 0x000000b6ffb6223e */ /* 0x000fc800000010ff */
[----:B------:R-:W-:Y:S01]  /*4de0*/  @P2 PRMT R91, R182, 0x7610, R91 ;  /* 0x00007610b65b2816 */ /* 0x000fe2000000005b */
        /* <DEDUP_REMOVED lines=9> */
.L_x_3918:
[----:B------:R-:W-:Y:S02]  /*4e80*/  ISETP.GT.AND P1, PT, R5, RZ, PT ;  /* 0x000000ff0500720c */ /* 0x000fe40003f24270 */
[----:B01----:R-:W-:-:S11]  /*4e90*/  SHF.L.U32 R2, R168, 0x10, RZ ;  /* 0x00000010a8027819 */ /* 0x003fd600000006ff */
        /* <DEDUP_REMOVED lines=96> */
.L_x_3917:
[----:B------:R-:W-:-:S04]  /*54a0*/  UISETP.NE.U32.AND UP0, UPT, UR14, URZ, UPT ;  /* 0x000000ff0e00728c */ /* 0x000fc8000bf05070 */
[----:B------:R-:W-:-:S06]  /*54b0*/  UISETP.NE.AND.EX UP0, UPT, UR15, URZ, UPT, UP0 ;  /* 0x000000ff0f00728c */ /* 0x000fcc000bf05300 */
[----:B------:R-:W-:-:S13]  /*54c0*/  PLOP3.LUT P0, PT, PT, PT, UP0, 0x80, 0x8 ;  /* 0x000000000008781c */ /* 0x000fda0003f0f008 */
[----:B------:R-:W-:Y:S05]  /*54d0*/  @!P0 BRA `(.L_x_3920) ;  /* 0x0000000400888947 */ /* 0x000fea0003800000 */
[----:B01----:R-:W0:Y:S01]  /*54e0*/  @P2 LDC R3, c[0x0][0x40c] ;  /* 0x00010300ff032b82 */ /* 0x003e220000000800 */
        /* <DEDUP_REMOVED lines=22> */
[----:B------:R-:W0:Y:S03]  /*5650*/  @P2 LDC R2, c[0x0][0x40c] ;  /* 0x00010300ff022b82 */ /* 0x000e260000000800 */
[----:B------:R-:W-:Y:S01]  /*5660*/  @P2 FFMA.FTZ R145, R80, R81, R145 ;  /* 0x0000005150912223 */ /* 0x000fe20000010091 */
[----:B------:R-:W-:Y:S01]  /*5670*/  @P2 FMUL.FTZ R80, R41, R80 ;  /* 0x0000005029502220 */ /* 0x000fe20000410000 */
[----:B------:R-:W-:-:S04]  /*5680*/  @P2 PRMT R81, R173, 0x7632, R81 ;  /* 0x00007632ad512816 */ /* 0x000fc80000000051 */
[----:B------:R-:W-:Y:S02]  /*5690*/  @P2 F2FP.BF16.F32.PACK_AB R3, RZ, R80 ;  /* 0x00000050ff03223e */ /* 0x000fe400000010ff */
[----:B------:R-:W-:Y:S02]  /*56a0*/  @P2 SHF.L.U32 R80, R173, 0x10, RZ ;  /* 0x00000010ad502819 */ /* 0x000fe400000006ff */
[----:B------:R-:W-:Y:S01]  /*56b0*/  @P2 PRMT R90, R90, 0x5410, R3 ;  /* 0x000054105a5a2816 */ /* 0x000fe20000000003 */
[----:B------:R-:W-:Y:S01]  /*56c0*/  FFMA.FTZ R3, R192, R181, R183 ;  /* 0x000000b5c0037223 */ /* 0x000fe200000100b7 */
[----:B------:R-:W-:-:S03]  /*56d0*/  @P2 SHF.L.U32 R81, R81, 0x10, RZ ;  /* 0x0000001051512819 */ /* 0x000fc600000006ff */
        /* <DEDUP_REMOVED lines=15> */
[----:B------:R-:W-:Y:S01]  /*57d0*/  F2FP.BF16.F32.PACK_AB R81, R2, R3 ;  /* 0x000000030251723e */ /* 0x000fe200000010ff */
[----:B------:R-:W-:Y:S01]  /*57e0*/  FFMA.FTZ R2, R190, R181, R183 ;  /* 0x000000b5be027223 */ /* 0x000fe200000100b7 */
[----:B------:R-:W0:Y:S01]  /*57f0*/  @P2 LDC R3, c[0x0][0x40c] ;  /* 0x00010300ff032b82 */ /* 0x000e220000000800 */
[----:B------:R-:W-:Y:S02]  /*5800*/  @P2 FMUL.FTZ R80, R39, R80 ;  /* 0x0000005027502220 */ /* 0x000fe40000410000 */
[----:B------:R-:W-:-:S03]  /*5810*/  FADD.FTZ R2, R191, -R2 ;  /* 0x80000002bf027221 */ /* 0x000fc60000010000 */
[----:B------:R-:W-:Y:S01]  /*5820*/  @P2 F2FP.BF16.F32.PACK_AB R80, RZ, R80 ;  /* 0x00000050ff50223e */ /* 0x000fe200000010ff */
[----:B------:R-:W-:-:S03]  /*5830*/  FMUL.FTZ R2, R4, R2 ;  /* 0x0000000204027220 */ /* 0x000fc60000410000 */
[----:B------:R-:W-:Y:S02]  /*5840*/  @P2 PRMT R89, R89, 0x5410, R80 ;  /* 0x0000541059592816 */ /* 0x000fe40000000050 */
[----:B------:R-:W-:Y:S02]  /*5850*/  FSEL R2, R2, RZ, P1 ;  /* 0x000000ff02027208 */ /* 0x000fe40000800000 */
[----:B------:R-:W-:-:S03]  /*5860*/  @P2 SHF.L.U32 R80, R172, 0x10, RZ ;  /* 0x00000010ac502819 */ /* 0x000fc600000006ff */
        /* <DEDUP_REMOVED lines=12> */
[----:B------:R-:W-:Y:S01]  /*5930*/  @P2 FMUL.FTZ R80, R37, R80 ;  /* 0x0000005025502220 */ /* 0x000fe20000410000 */
[----:B------:R-:W-:-:S04]  /*5940*/  @P2 SHF.L.U32 R83, R175, 0x10, RZ ;  /* 0x00000010af532819 */ /* 0x000fc800000006ff */
[----:B------:R-:W-:-:S04]  /*5950*/  @P2 F2FP.BF16.F32.PACK_AB R80, RZ, R80 ;  /* 0x00000050ff50223e */ /* 0x000fc800000010ff */
[----:B------:R-:W-:Y:S02]  /*5960*/  @P2 PRMT R88, R88, 0x5410, R80 ;  /* 0x0000541058582816 */ /* 0x000fe40000000050 */
[----:B------:R-:W-:Y:S01]  /*5970*/  F2FP.BF16.F32.PACK_AB R80, R3, R2 ;  /* 0x000000020350723e */ /* 0x000fe200000010ff */
[----:B------:R-:W-:Y:S01]  /*5980*/  FFMA.FTZ R3, R196, R181, R183 ;  /* 0x000000b5c4037223 */ /* 0x000fe200000100b7 */
[----:B------:R-:W0:Y:S03]  /*5990*/  @P2 LDC R2, c[0x0][0x40c] ;  /* 0x00010300ff022b82 */ /* 0x000e260000000800 */
[----:B------:R-:W-:-:S04]  /*59a0*/  FADD.FTZ R3, R197, -R3 ;  /* 0x80000003c5037221 */ /* 0x000fc80000010000 */
[----:B------:R-:W-:-:S05]  /*59b0*/  FMUL.FTZ R3, R4, R3 ;  /* 0x0000000304037220 */ /* 0x000fca0000410000 */
        /* <DEDUP_REMOVED lines=20> */
.L_x_3920:
[----:B------:R-:W-:Y:S04]  /*5b00*/  BSSY.RECONVERGENT B3, `(.L_x_3921) ;  /* 0x000000d000037945 */ /* 0x000fe80003800200 */
[----:B------:R-:W-:Y:S05]  /*5b10*/  @!P2 BRA `(.L_x_3922) ;  /* 0x00000000002ca947 */ /* 0x000fea0003800000 */
[----:B01----:R-:W-:Y:S01]  /*5b20*/  FFMA.FTZ R2, R190, R181, R183 ;  /* 0x000000b5be027223 */ /* 0x003fe200000100b7 */
[----:B------:R-:W-:Y:S02]  /*5b30*/  ISETP.GT.AND P1, PT, R5, RZ, PT ;  /* 0x000000ff0500720c */ /* 0x000fe40003f24270 */
[----:B-----5:R-:W-:Y:S01]  /*5b40*/  SHF.L.U32 R3, R172, 0x10, RZ ;  /* 0x00000010ac037819 */ /* 0x020fe200000006ff */
[----:B------:R-:W-:-:S04]  /*5b50*/  FADD.FTZ R2, R191, -R2 ;  /* 0x80000002bf027221 */ /* 0x000fc80000010000 */
[----:B------:R-:W-:-:S05]  /*5b60*/  FMUL.FTZ R2, R4, R2 ;  /* 0x0000000204027220 */ /* 0x000fca0000410000 */
[----:B------:R-:W-:-:S05]  /*5b70*/  FSEL R2, R2, RZ, P1 ;  /* 0x000000ff02027208 */ /* 0x000fca0000800000 */
[----:B------:R-:W-:-:S04]  /*5b80*/  FMUL.FTZ R2, R2, UR12 ;  /* 0x0000000c02027c20 */ /* 0x000fc80008410000 */
[-C--:B------:R-:W-:Y:S01]  /*5b90*/  FFMA.FTZ R140, R3, R2.reuse, R140 ;  /* 0x00000002038c7223 */ /* 0x080fe2000001008c */
[----:B------:R-:W-:-:S05]  /*5ba0*/  FMUL.FTZ R2, R36, R2 ;  /* 0x0000000224027220 */ /* 0x000fca0000410000 */
[----:B------:R-:W-:-:S04]  /*5bb0*/  F2FP.BF16.F32.PACK_AB R2, RZ, R2 ;  /* 0x00000002ff02723e */ /* 0x000fc800000010ff */
[----:B------:R-:W-:-:S07]  /*5bc0*/  PRMT R88, R2, 0x7610, R88 ;  /* 0x0000761002587816 */ /* 0x000fce0000000058 */
.L_x_3922:
[----:B------:R-:W-:Y:S05]  /*5bd0*/  BSYNC.RECONVERGENT B3 ;  /* 0x0000000000037941 */ /* 0x000fea0003800200 */
.L_x_3921:
[----:B------:R-:W-:Y:S04]  /*5be0*/  BSSY.RECONVERGENT B3, `(.L_x_3923) ;  /* 0x000000e000037945 */ /* 0x000fe80003800200 */
[----:B------:R-:W-:Y:S05]  /*5bf0*/  @!P2 BRA `(.L_x_3924) ;  /* 0x000000000030a947 */ /* 0x000fea0003800000 */
[----:B01----:R-:W-:Y:S01]  /*5c00*/  FFMA.FTZ R2, R198, R181, R183 ;  /* 0x000000b5c6027223 */ /* 0x003fe200000100b7 */
        /* <DEDUP_REMOVED lines=11> */
.L_x_3924:
[----:B------:R-:W-:Y:S05]  /*5cc0*/  BSYNC.RECONVERGENT B3 ;  /* 0x0000000000037941 */ /* 0x000fea0003800200 */
.L_x_3923:
        /* <DEDUP_REMOVED lines=13> */
.L_x_3926:
[----:B------:R-:W-:Y:S05]  /*5da0*/  BSYNC.RECONVERGENT B3 ;  /* 0x0000000000037941 */ /* 0x000fea0003800200 */
.L_x_3925:
        /* <DEDUP_REMOVED lines=14> */
.L_x_3928:
[----:B------:R-:W-:Y:S05]  /*5e90*/  BSYNC.RECONVERGENT B3 ;  /* 0x0000000000037941 */ /* 0x000fea0003800200 */
.L_x_3927:
        /* <DEDUP_REMOVED lines=13> */
.L_x_3930:
[----:B------:R-:W-:Y:S05]  /*5f70*/  BSYNC.RECONVERGENT B3 ;  /* 0x0000000000037941 */ /* 0x000fea0003800200 */
.L_x_3929:
        /* <DEDUP_REMOVED lines=14> */
.L_x_3932:
[----:B------:R-:W-:Y:S05]  /*6060*/  BSYNC.RECONVERGENT B3 ;  /* 0x0000000000037941 */ /* 0x000fea0003800200 */
.L_x_3931:
        /* <DEDUP_REMOVED lines=13> */
.L_x_3934:
[----:B------:R-:W-:Y:S05]  /*6140*/  BSYNC.RECONVERGENT B3 ;  /* 0x0000000000037941 */ /* 0x000fea0003800200 */
.L_x_3933:
        /* <DEDUP_REMOVED lines=13> */
.L_x_3919:
[----:B------:R-:W-:Y:S05]  /*6220*/  BSYNC.RECONVERGENT B2 ;  /* 0x0000000000027941 */ /* 0x000fea0003800200 */
.L_x_3916:
        /* <DEDUP_REMOVED lines=8> */
.L_x_3913:
[----:B------:R-:W-:Y:S05]  /*62b0*/  BSYNC.RECONVERGENT B1 ;  /* 0x0000000000017941 */ /* 0x000fea0003800200 */
.L_x_3912:
[----:B------:R-:W-:Y:S01]  /*62c0*/  ISETP.GE.U32.AND P0, PT, R7, 0x60, PT ;  /* 0x000000600700780c */ /* 0x000fe20003f06070 */
[----:B------:R-:W-:-:S12]  /*62d0*/  BSSY.RECONVERGENT B1, `(.L_x_3935) ;  /* 0x00001b9000017945 */ /* 0x000fd80003800200 */
[----:B------:R-:W-:Y:S05]  /*62e0*/  @!P0 BRA `(.L_x_3936) ;  /* 0x0000001800dc8947 */ /* 0x000fea0003800000 */
[----:B------:R-:W-:Y:S04]  /*62f0*/  BSSY.RECONVERGENT B2, `(.L_x_3937) ;  /* 0x0000005000027945 */ /* 0x000fe80003800200 */
[----:B------:R-:W-:Y:S05]  /*6300*/  @!P2 BRA `(.L_x_3938) ;  /* 0x00000000000ca947 */ /* 0x000fea0003800000 */
[----:B01----:R-:W0:Y:S02]  /*6310*/  LDC.64 R2, c[0x0][0x390] ;  /* 0x0000e400ff027b82 */ /* 0x003e240000000a00 */
[----:B0-----:R-:W-:-:S05]  /*6320*/  IMAD.WIDE.U32 R2, R16, 0x10, R2 ;  /* 0x0000001010027825 */ /* 0x001fca00078e0002 */
[----:B-----5:R2:W5:Y:S02]  /*6330*/  LDG.E.128 R172, desc[UR6][R2.64] ;  /* 0x0000000602ac7981 */ /* 0x020564000c1e1d00 */
.L_x_3938:
[----:B------:R-:W-:Y:S05]  /*6340*/  BSYNC.RECONVERGENT B2 ;  /* 0x0000000000027941 */ /* 0x000fea0003800200 */
.L_x_3937:
        /* <DEDUP_REMOVED lines=9> */
[----:B012---:R-:W0:Y:S01]  /*63e0*/  @P2 LDC R2, c[0x0][0x40c] ;  /* 0x00010300ff022b82 */ /* 0x007e220000000800 */
        /* <DEDUP_REMOVED lines=100> */
.L_x_3941:
[----:B------:R-:W-:Y:S02]  /*6a30*/  ISETP.GT.AND P1, PT, R5, RZ, PT ;  /* 0x000000ff0500720c */ /* 0x000fe40003f24270 */
[----:B012---:R-:W-:-:S11]  /*6a40*/  SHF.L.U32 R2, R24, 0x10, RZ ;  /* 0x0000001018027819 */ /* 0x007fd600000006ff */
        /* <DEDUP_REMOVED lines=96> */
.L_x_3940:
[----:B------:R-:W-:-:S04]  /*7050*/  UISETP.NE.U32.AND UP0, UPT, UR14, URZ, UPT ;  /* 0x000000ff0e00728c */ /* 0x000fc8000bf05070 */
[----:B------:R-:W-:-:S06]  /*7060*/  UISETP.NE.AND.EX UP0, UPT, UR15, URZ, UPT, UP0 ;  /* 0x000000ff0f00728c */ /* 0x000fcc000bf05300 */
[----:B------:R-:W-:-:S13]  /*7070*/  PLOP3.LUT P0, PT, PT, PT, UP0, 0x80, 0x8 ;  /* 0x000000000008781c */ /* 0x000fda0003f0f008 */
[----:B------:R-:W-:Y:S05]  /*7080*/  @!P0 BRA `(.L_x_3943) ;  /* 0x0000000400888947 */ /* 0x000fea0003800000 */
[----:B012---:R-:W0:Y:S01]  /*7090*/  @P2 LDC R3, c[0x0][0x40c] ;  /* 0x00010300ff032b82 */ /* 0x007e220000000800 */
        /* <DEDUP_REMOVED lines=97> */
.L_x_3943:
[----:B------:R-:W-:Y:S04]  /*76b0*/  BSSY.RECONVERGENT B3, `(.L_x_3944) ;  /* 0x000000d000037945 */ /* 0x000fe80003800200 */
[----:B------:R-:W-:Y:S05]  /*76c0*/  @!P2 BRA `(.L_x_3945) ;  /* 0x00000000002ca947 */ /* 0x000fea0003800000 */
[----:B012---:R-:W-:Y:S01]  /*76d0*/  FFMA.FTZ R2, R206, R181, R183 ;  /* 0x000000b5ce027223 */ /* 0x007fe200000100b7 */
        /* <DEDUP_REMOVED lines=10> */
.L_x_3945:
[----:B------:R-:W-:Y:S05]  /*7780*/  BSYNC.RECONVERGENT B3 ;  /* 0x0000000000037941 */ /* 0x000fea0003800200 */
.L_x_3944:
[----:B------:R-:W-:Y:S04]  /*7790*/  BSSY.RECONVERGENT B3, `(.L_x_3946) ;  /* 0x000000e000037945 */ /* 0x000fe80003800200 */
[----:B------:R-:W-:Y:S05]  /*77a0*/  @!P2 BRA `(.L_x_3947) ;  /* 0x000000000030a947 */ /* 0x000fea0003800000 */
[----:B012---:R-:W-:Y:S01]  /*77b0*/  FFMA.FTZ R2, R214, R181, R183 ;  /* 0x000000b5d6027223 */ /* 0x007fe200000100b7 */
        /* <DEDUP_REMOVED lines=11> */
.L_x_3947:
[----:B------:R-:W-:Y:S05]  /*7870*/  BSYNC.RECONVERGENT B3 ;  /* 0x0000000000037941 */ /* 0x000fea0003800200 */
.L_x_3946:
        /* <DEDUP_REMOVED lines=13> */
.L_x_3949:
[----:B------:R-:W-:Y:S05]  /*7950*/  BSYNC.RECONVERGENT B3 ;  /* 0x0000000000037941 */ /* 0x000fea0003800200 */
.L_x_3948:
        /* <DEDUP_REMOVED lines=14> */
.L_x_3951:
[----:B------:R-:W-:Y:S05]  /*7a40*/  BSYNC.RECONVERGENT B3 ;  /* 0x0000000000037941 */ /* 0x000fea0003800200 */
.L_x_3950:
        /* <DEDUP_REMOVED lines=13> */
.L_x_3953:
[----:B------:R-:W-:Y:S05]  /*7b20*/  BSYNC.RECONVERGENT B3 ;  /* 0x0000000000037941 */ /* 0x000fea0003800200 */
.L_x_3952:
        /* <DEDUP_REMOVED lines=14> */
.L_x_3955:
[----:B------:R-:W-:Y:S05]  /*7c10*/  BSYNC.RECONVERGENT B3 ;  /* 0x0000000000037941 */ /* 0x000fea0003800200 */
.L_x_3954:
        /* <DEDUP_REMOVED lines=13> */
.L_x_3957:
[----:B------:R-:W-:Y:S05]  /*7cf0*/  BSYNC.RECONVERGENT B3 ;  /* 0x0000000000037941 */ /* 0x000fea0003800200 */
.L_x_3956:
        /* <DEDUP_REMOVED lines=13> */
.L_x_3942:
[----:B------:R-:W-:Y:S05]  /*7dd0*/  BSYNC.RECONVERGENT B2 ;  /* 0x0000000000027941 */ /* 0x000fea0003800200 */
.L_x_3939:
[----:B012---:R-:W0:Y:S02]  /*7de0*/  @P0 LDC.64 R2, c[0x0][0x478] ;  /* 0x00011e00ff020b82 */ /* 0x007e240000000a00 */
[C---:B0-----:R-:W-:Y:S01]  /*7df0*/  @P0 IMAD.WIDE.U32 R2, R17.reuse, 0x10, R2 ;  /* 0x0000001011020825 */ /* 0x041fe200078e0002 */
[----:B------:R-:W-:-:S04]  /*7e00*/  IADD3 R17, PT, PT, R17, 0x20, RZ ;  /* 0x0000002011117810 */ /* 0x000fc80007ffe0ff */
[----:B------:R0:W-:Y:S02]  /*7e10*/  @P0 STG.E.128 desc[UR6][R2.64], R80 ;  /* 0x0000005002000986 */ /* 0x0001e4000c101d06 */
[----:B0-----:R-:W0:Y:S02]  /*7e20*/  @P2 LDC.64 R2, c[0x0][0x468] ;  /* 0x00011a00ff022b82 */ /* 0x001e240000000a00 */
[C---:B0-----:R-:W-:Y:S01]  /*7e30*/  @P2 IMAD.WIDE.U32 R2, R16.reuse, 0x10, R2 ;  /* 0x0000001010022825 */ /* 0x041fe200078e0002 */
[----:B------:R-:W-:-:S04]  /*7e40*/  IADD3 R16, PT, PT, R16, 0x20, RZ ;  /* 0x0000002010107810 */ /* 0x000fc80007ffe0ff */
[----:B------:R2:W-:Y:S03]  /*7e50*/  @P2 STG.E.128 desc[UR6][R2.64], R88 ;  /* 0x0000005802002986 */ /* 0x0005e6000c101d06 */
.L_x_3936:
[----:B------:R-:W-:Y:S05]  /*7e60*/  BSYNC.RECONVERGENT B1 ;  /* 0x0000000000017941 */ /* 0x000fea0003800200 */
.L_x_3935:
[----:B------:R-:W-:Y:S01]  /*7e70*/  ISETP.GE.U32.AND P0, PT, R7, 0x80, PT ;  /* 0x000000800700780c */ /* 0x000fe20003f06070 */
[----:B------:R-:W-:-:S12]  /*7e80*/  BSSY.RECONVERGENT B1, `(.L_x_3958) ;  /* 0x00001b7000017945 */ /* 0x000fd80003800200 */
[----:B------:R-:W-:Y:S05]  /*7e90*/  @!P0 BRA `(.L_x_3959) ;  /* 0x0000001800d48947 */ /* 0x000fea0003800000 */
[----:B------:R-:W-:Y:S04]  /*7ea0*/  BSSY.RECONVERGENT B2, `(.L_x_3960) ;  /* 0x0000005000027945 */ /* 0x000fe80003800200 */
[----:B------:R-:W-:Y:S05]  /*7eb0*/  @!P2 BRA `(.L_x_3961) ;  /* 0x00000000000ca947 */ /* 0x000fea0003800000 */
[----:B012---:R-:W0:Y:S02]  /*7ec0*/  LDC.64 R2, c[0x0][0x390] ;  /* 0x0000e400ff027b82 */ /* 0x007e240000000a00 */
[----:B0-----:R-:W-:-:S05]  /*7ed0*/  IMAD.WIDE.U32 R2, R16, 0x10, R2 ;  /* 0x0000001010027825 */ /* 0x001fca00078e0002 */
[----:B-----5:R3:W5:Y:S02]  /*7ee0*/  LDG.E.128 R172, desc[UR6][R2.64] ;  /* 0x0000000602ac7981 */ /* 0x020764000c1e1d00 */
.L_x_3961:
[----:B------:R-:W-:Y:S05]  /*7ef0*/  BSYNC.RECONVERGENT B2 ;  /* 0x0000000000027941 */ /* 0x000fea0003800200 */
.L_x_3960:
        /* <DEDUP_REMOVED lines=9> */
[----:B0123--:R-:W0:Y:S01]  /*7f90*/  @P2 LDC R2, c[0x0][0x40c] ;  /* 0x00010300ff022b82 */ /* 0x00fe220000000800 */
[----:B------:R-:W-:Y:S02]  /*7fa0*/  PRMT R3, R176, 0x7632, R3 ;  /* 0x00007632b0037816 */ /* 0x000fe40000000003 */
[----:B-----5:R-:W-:Y:S02]  /*7fb0*/  @P2 PRMT R180, R174, 0x7632, R180 ;  /* 0x00007632aeb42816 */ /* 0x020fe400000000b4 */
[----:B------:R-:W-:Y:S02]  /*7fc0*/  SHF.L.U32 R3, R3, 0x10, RZ ;  /* 0x0000001003037819 */ /* 0x000fe400000006ff */
[----:B------:R-:W-:Y:S02]  /*7fd0*/  @P2 SHF.L.U32 R180, R180, 0x10, RZ ;  /* 0x00000010b4b42819 */ /* 0x000fe400000006ff */
[----:B------:R-:W-:-:S03]  /*7fe0*/  @P2 SHF.L.U32 R182, R175, 0x10, RZ ;  /* 0x00000010afb62819 */ /* 0x000fc600000006ff */
[-CC-:B------:R-:W-:Y:S01]  /*7ff0*/  @P1 FFMA.FTZ R5, R189, R181.reuse, R183.reuse ;  /* 0x000000b5bd051223 */ /* 0x180fe200000100b7 */
[-CC-:B------:R-:W-:Y:S01]  /*8000*/  @P1 FFMA.FTZ R81, R228, R181.reuse, R183.reuse ;  /* 0x000000b5e4511223 */ /* 0x180fe200000100b7 */
[----:B------:R-:W-:Y:S02]  /*8010*/  @P1 FFMA.FTZ R83, R231, R181, R183 ;  /* 0x000000b5e7531223 */ /* 0x000fe400000100b7 */
[----:B------:R-:W-:Y:S01]  /*8020*/  @P1 FADD.FTZ R80, R222, -R5 ;  /* 0x80000005de501221 */ /* 0x000fe20000010000 */
[----:B------:R-:W-:Y:S01]  /*8030*/  SHF.L.U32 R5, R176, 0x10, RZ ;  /* 0x00000010b0057819 */ /* 0x000fe200000006ff */
[----:B------:R-:W-:Y:S01]  /*8040*/  @P1 FADD.FTZ R81, R230, -R81 ;  /* 0x80000051e6511221 */ /* 0x000fe20000010000 */
[----:B------:R-:W-:-:S03]  /*8050*/  @P1 FADD.FTZ R83, R232, -R83 ;  /* 0x80000053e8531221 */ /* 0x000fc60000010000 */
[C---:B------:R-:W-:Y:S01]  /*8060*/  @P1 FFMA.FTZ R5, R4.reuse, R80, R5 ;  /* 0x0000005004051223 */ /* 0x040fe20000010005 */
[----:B------:R-:W-:Y:S01]  /*8070*/  @P1 FFMA.FTZ R80, R223, R181, R183 ;  /* 0x000000b5df501223 */ /* 0x000fe200000100b7 */
[----:B------:R-:W-:Y:S01]  /*8080*/  @P1 FFMA.FTZ R3, R4, R81, R3 ;  /* 0x0000005104031223 */ /* 0x000fe20000010003 */
[----:B------:R-:W-:Y:S01]  /*8090*/  SHF.L.U32 R81, R177, 0x10, RZ ;  /* 0x00000010b1517819 */ /* 0x000fe200000006ff */
        /* <DEDUP_REMOVED lines=12> */
[----:B0-----:R-:W-:-:S04]  /*8160*/  @P2 FMUL.FTZ R80, R3, R80 ;  /* 0x0000005003502220 */ /* 0x001fc80000410000 */
        /* <DEDUP_REMOVED lines=8> */
[--C-:B------:R-:W-:Y:S02]  /*81f0*/  @P2 PRMT R88, R88, 0x5410, R2.reuse ;  /* 0x0000541058582816 */ /* 0x100fe40000000002 */
[----:B------:R-:W-:Y:S02]  /*8200*/  SHF.L.U32 R80, R80, 0x10, RZ ;  /* 0x0000001050507819 */ /* 0x000fe400000006ff */
[----:B------:R-:W-:-:S02]  /*8210*/  @P2 PRMT R2, R173, 0x7632, R2 ;  /* 0x00007632ad022816 */ /* 0x000fc40000000002 */
[----:B------:R-:W-:Y:S01]  /*8220*/  @P2 F2FP.BF16.F32.PACK_AB R82, RZ, R82 ;  /* 0x00000052ff52223e */ /* 0x000fe200000010ff */
[----:B------:R-:W-:Y:S01]  /*8230*/  @P1 FFMA.FTZ R80, R4, R83, R80 ;  /* 0x0000005304501223 */ /* 0x000fe20000010050 */
[----:B------:R-:W-:Y:S01]  /*8240*/  @P2 SHF.L.U32 R2, R2, 0x10, RZ ;  /* 0x0000001002022819 */ /* 0x000fe200000006ff */
[----:B------:R-:W0:Y:S01]  /*8250*/  @P2 LDC R83, c[0x0][0x40c] ;  /* 0x00010300ff532b82 */ /* 0x000e220000000800 */
[----:B------:R-:W-:Y:S02]  /*8260*/  @P2 PRMT R89, R82, 0x7610, R89 ;  /* 0x0000761052592816 */ /* 0x000fe40000000059 */
[----:B------:R-:W-:Y:S02]  /*8270*/  SHF.L.U32 R82, R178, 0x10, RZ ;  /* 0x00000010b2527819 */ /* 0x000fe400000006ff */
[C---:B------:R-:W-:Y:S01]  /*8280*/  F2FP.BF16.F32.PACK_AB R81, R80.reuse, R81 ;  /* 0x000000515051723e */ /* 0x040fe200000010ff */
[----:B0-----:R-:W-:Y:S01]  /*8290*/  @P2 FMUL.FTZ R83, R80, R83 ;  /* 0x0000005350532220 */ /* 0x001fe20000410000 */
[----:B------:R-:W-:-:S03]  /*82a0*/  F2FP.BF16.F32.PACK_AB R80, R3, R5 ;  /* 0x000000050350723e */ /* 0x000fc600000010ff */
[----:B------:R-:W-:Y:S01]  /*82b0*/  @P2 FFMA.FTZ R159, R83, R2, R159 ;  /* 0x00000002539f2223 */ /* 0x000fe2000001009f */
[----:B------:R-:W-:Y:S01]  /*82c0*/  @P2 FMUL.FTZ R2, R55, R83 ;  /* 0x0000005337022220 */ /* 0x000fe20000410000 */
[----:B------:R-:W-:-:S04]  /*82d0*/  @P2 SHF.L.U32 R83, R174, 0x10, RZ ;  /* 0x00000010ae532819 */ /* 0x000fc800000006ff */
[----:B------:R-:W-:-:S04]  /*82e0*/  @P2 F2FP.BF16.F32.PACK_AB R2, RZ, R2 ;  /* 0x00000002ff02223e */ /* 0x000fc800000010ff */
        /* <DEDUP_REMOVED lines=17> */
[----:B0-----:R-:W-:-:S04]  /*8400*/  @P2 FMUL.FTZ R2, R83, R2 ;  /* 0x0000000253022220 */ /* 0x001fc80000410000 */
[----:B------:R-:W-:Y:S01]  /*8410*/  @P2 FFMA.FTZ R161, R2, R180, R161 ;  /* 0x000000b402a12223 */ /* 0x000fe200000100a1 */
[----:B------:R-:W-:-:S05]  /*8420*/  @P2 FMUL.FTZ R2, R57, R2 ;  /* 0x0000000239022220 */ /* 0x000fca0000410000 */
[----:B------:R-:W-:-:S04]  /*8430*/  @P2 F2FP.BF16.F32.PACK_AB R2, RZ, R2 ;  /* 0x00000002ff02223e */ /* 0x000fc800000010ff */
[----:B------:R-:W-:Y:S01]  /*8440*/  @P2 PRMT R90, R90, 0x5410, R2 ;  /* 0x000054105a5a2816 */ /* 0x000fe20000000002 */
[-CC-:B------:R-:W-:Y:S01]  /*8450*/  @P1 FFMA.FTZ R2, R227, R181.reuse, R183.reuse ;  /* 0x000000b5e3021223 */ /* 0x180fe200000100b7 */
[----:B------:R-:W-:-:S03]  /*8460*/  @P1 FFMA.FTZ R181, R235, R181, R183 ;  /* 0x000000b5ebb51223 */ /* 0x000fc600000100b7 */
[----:B------:R-:W-:Y:S01]  /*8470*/  @P1 FADD.FTZ R180, R229, -R2 ;  /* 0x80000002e5b41221 */ /* 0x000fe20000010000 */
[----:B------:R-:W-:Y:S01]  /*8480*/  SHF.L.U32 R2, R179, 0x10, RZ ;  /* 0x00000010b3027819 */ /* 0x000fe200000006ff */
[----:B------:R-:W-:-:S04]  /*8490*/  @P1 FADD.FTZ R181, R236, -R181 ;  /* 0x800000b5ecb51221 */ /* 0x000fc80000010000 */
[----:B------:R-:W-:Y:S02]  /*84a0*/  @P1 FFMA.FTZ R2, R4, R180, R2 ;  /* 0x000000b404021223 */ /* 0x000fe40000010002 */
[----:B------:R-:W0:Y:S02]  /*84b0*/  @P2 LDC R180, c[0x0][0x40c] ;  /* 0x00010300ffb42b82 */ /* 0x000e240000000800 */
[----:B0-----:R-:W-:-:S04]  /*84c0*/  @P2 FMUL.FTZ R180, R2, R180 ;  /* 0x000000b402b42220 */ /* 0x001fc80000410000 */
[-C--:B------:R-:W-:Y:S01]  /*84d0*/  @P2 FFMA.FTZ R162, R182, R180.reuse, R162 ;  /* 0x000000b4b6a22223 */ /* 0x080fe200000100a2 */
[----:B------:R-:W-:-:S05]  /*84e0*/  @P2 FMUL.FTZ R180, R58, R180 ;  /* 0x000000b43ab42220 */ /* 0x000fca0000410000 */
[----:B------:R-:W-:-:S04]  /*84f0*/  @P2 F2FP.BF16.F32.PACK_AB R180, RZ, R180 ;  /* 0x000000b4ffb4223e */ /* 0x000fc800000010ff */
[----:B------:R-:W-:Y:S02]  /*8500*/  @P2 PRMT R91, R180, 0x7610, R91 ;  /* 0x00007610b45b2816 */ /* 0x000fe4000000005b */
[----:B------:R-:W-:-:S04]  /*8510*/  PRMT R180, R179, 0x7632, R180 ;  /* 0x00007632b3b47816 */ /* 0x000fc800000000b4 */
[----:B------:R-:W-:-:S05]  /*8520*/  SHF.L.U32 R180, R180, 0x10, RZ ;  /* 0x00000010b4b47819 */ /* 0x000fca00000006ff */
[----:B------:R-:W-:-:S05]  /*8530*/  @P1 FFMA.FTZ R180, R4, R181, R180 ;  /* 0x000000b504b41223 */ /* 0x000fca00000100b4 */
        /* <DEDUP_REMOVED lines=10> */
.L_x_3964:
[----:B------:R-:W-:Y:S02]  /*85e0*/  ISETP.GT.AND P1, PT, R5, RZ, PT ;  /* 0x000000ff0500720c */ /* 0x000fe40003f24270 */
[----:B0123--:R-:W-:-:S11]  /*85f0*/  SHF.L.U32 R2, R176, 0x10, RZ ;  /* 0x00000010b0027819 */ /* 0x00ffd600000006ff */
        /* <DEDUP_REMOVED lines=96> */
.L_x_3963:
[----:B------:R-:W-:-:S04]  /*8c00*/  UISETP.NE.U32.AND UP0, UPT, UR14, URZ, UPT ;  /* 0x000000ff0e00728c */ /* 0x000fc8000bf05070 */
[----:B------:R-:W-:-:S06]  /*8c10*/  UISETP.NE.AND.EX UP0, UPT, UR15, URZ, UPT, UP0 ;  /* 0x000000ff0f00728c */ /* 0x000fcc000bf05300 */
[----:B------:R-:W-:-:S13]  /*8c20*/  PLOP3.LUT P0, PT, PT, PT, UP0, 0x80, 0x8 ;  /* 0x000000000008781c */ /* 0x000fda0003f0f008 */
[----:B------:R-:W-:Y:S05]  /*8c30*/  @!P0 BRA `(.L_x_3966) ;  /* 0x0000000400888947 */ /* 0x000fea0003800000 */
[----:B0123--:R-:W0:Y:S01]  /*8c40*/  @P2 LDC R2, c[0x0][0x40c] ;  /* 0x00010300ff022b82 */ /* 0x00fe220000000800 */
[-CC-:B------:R-:W-:Y:S01]  /*8c50*/  FFMA.FTZ R3, R189, R181.reuse, R183.reuse ;  /* 0x000000b5bd037223 */ /* 0x180fe200000100b7 */
[----:B------:R-:W-:Y:S01]  /*8c60*/  ISETP.GT.AND P1, PT, R5, RZ, PT ;  /* 0x000000ff0500720c */ /* 0x000fe20003f24270 */
[-C--:B------:R-:W-:Y:S01]  /*8c70*/  FFMA.FTZ R82, R223, R181.reuse, R183 ;  /* 0x000000b5df527223 */ /* 0x080fe200000100b7 */
[----:B-----5:R-:W-:Y:S01]  /*8c80*/  @P2 SHF.L.U32 R5, R172, 0x10, RZ ;  /* 0x00000010ac052819 */ /* 0x020fe200000006ff */
[----:B------:R-:W-:Y:S01]  /*8c90*/  FADD.FTZ R3, R222, -R3 ;  /* 0x80000003de037221 */ /* 0x000fe20000010000 */
[----:B------:R-:W-:Y:S01]  /*8ca0*/  FFMA.FTZ R83, R231, R181, R183 ;  /* 0x000000b5e7537223 */ /* 0x000fe200000100b7 */
[----:B------:R-:W-:Y:S01]  /*8cb0*/  FADD.FTZ R82, R225, -R82 ;  /* 0x80000052e1527221 */ /* 0x000fe20000010000 */
[----:B------:R-:W1:Y:S01]  /*8cc0*/  @P2 LDC R80, c[0x0][0x40c] ;  /* 0x00010300ff502b82 */ /* 0x000e620000000800 */
[----:B------:R-:W-:Y:S01]  /*8cd0*/  FMUL.FTZ R3, R4, R3 ;  /* 0x0000000304037220 */ /* 0x000fe20000410000 */
[----:B------:R-:W-:Y:S01]  /*8ce0*/  FADD.FTZ R83, R232, -R83 ;  /* 0x80000053e8537221 */ /* 0x000fe20000010000 */
[----:B------:R-:W-:-:S02]  /*8cf0*/  @P2 PRMT R180, R174, 0x7632, R180 ;  /* 0x00007632aeb42816 */ /* 0x000fc400000000b4 */
[----:B------:R-:W-:Y:S01]  /*8d00*/  @P2 SHF.L.U32 R182, R175, 0x10, RZ ;  /* 0x00000010afb62819 */ /* 0x000fe200000006ff */
[----:B------:R-:W-:Y:S01]  /*8d10*/  FMUL.FTZ R83, R4, R83 ;  /* 0x0000005304537220 */ /* 0x000fe20000410000 */
[----:B------:R-:W-:Y:S02]  /*8d20*/  FSEL R3, R3, RZ, P1 ;  /* 0x000000ff03037208 */ /* 0x000fe40000800000 */
[----:B------:R-:W-:-:S03]  /*8d30*/  @P2 SHF.L.U32 R180, R180, 0x10, RZ ;  /* 0x00000010b4b42819 */ /* 0x000fc600000006ff */
[----:B0-----:R-:W-:-:S04]  /*8d40*/  @P2 FMUL.FTZ R2, R2, R3 ;  /* 0x0000000302022220 */ /* 0x001fc80000410000 */
[-C--:B------:R-:W-:Y:S01]  /*8d50*/  @P2 FFMA.FTZ R156, R5, R2.reuse, R156 ;  /* 0x00000002059c2223 */ /* 0x080fe2000001009c */
[----:B------:R-:W-:Y:S01]  /*8d60*/  @P2 FMUL.FTZ R81, R52, R2 ;  /* 0x0000000234512220 */ /* 0x000fe20000410000 */
[----:B------:R-:W-:Y:S01]  /*8d70*/  FFMA.FTZ R5, R228, R181, R183 ;  /* 0x000000b5e4057223 */ /* 0x000fe200000100b7 */
[----:B------:R-:W0:Y:S03]  /*8d80*/  @P2 LDC R2, c[0x0][0x40c] ;  /* 0x00010300ff022b82 */ /* 0x000e260000000800 */
[----:B------:R-:W-:Y:S01]  /*8d90*/  FADD.FTZ R5, R230, -R5 ;  /* 0x80000005e6057221 */ /* 0x000fe20000010000 */
[----:B------:R-:W-:-:S03]  /*8da0*/  @P2 F2FP.BF16.F32.PACK_AB R81, RZ, R81 ;  /* 0x00000051ff51223e */ /* 0x000fc600000010ff */
[C---:B------:R-:W-:Y:S01]  /*8db0*/  FMUL.FTZ R5, R4.reuse, R5 ;  /* 0x0000000504057220 */ /* 0x040fe20000410000 */
[----:B------:R-:W-:Y:S01]  /*8dc0*/  @P2 PRMT R88, R81, 0x7610, R88 ;  /* 0x0000761051582816 */ /* 0x000fe20000000058 */
[----:B------:R-:W-:Y:S01]  /*8dd0*/  FMUL.FTZ R81, R4, R82 ;  /* 0x0000005204517220 */ /* 0x000fe20000410000 */
[----:B------:R-:W-:Y:S02]  /*8de0*/  @P2 PRMT R82, R172, 0x7632, R82 ;  /* 0x00007632ac522816 */ /* 0x000fe40000000052 */
[----:B------:R-:W-:Y:S02]  /*8df0*/  FSEL R5, R5, RZ, P1 ;  /* 0x000000ff05057208 */ /* 0x000fe40000800000 */
[----:B------:R-:W-:Y:S02]  /*8e00*/  @P2 SHF.L.U32 R82, R82, 0x10, RZ ;  /* 0x0000001052522819 */ /* 0x000fe400000006ff */
[----:B------:R-:W-:Y:S01]  /*8e10*/  FSEL R81, R81, RZ, P1 ;  /* 0x000000ff51517208 */ /* 0x000fe20000800000 */
[----:B-1----:R-:W-:-:S04]  /*8e20*/  @P2 FMUL.FTZ R80, R80, R5 ;  /* 0x0000000550502220 */ /* 0x002fc80000410000 */
[----:B------:R-:W-:Y:S01]  /*8e30*/  @P2 FFMA.FTZ R157, R80, R82, R157 ;  /* 0x00000052509d2223 */ /* 0x000fe2000001009d */
[----:B------:R-:W-:Y:S01]  /*8e40*/  @P2 SHF.L.U32 R82, R173, 0x10, RZ ;  /* 0x00000010ad522819 */ /* 0x000fe200000006ff */
[----:B------:R-:W-:Y:S01]  /*8e50*/  @P2 FMUL.FTZ R80, R53, R80 ;  /* 0x0000005035502220 */ /* 0x000fe20000410000 */
[----:B0-----:R-:W-:-:S04]  /*8e60*/  @P2 FMUL.FTZ R2, R2, R81 ;  /* 0x0000005102022220 */ /* 0x001fc80000410000 */
[-C--:B------:R-:W-:Y:S01]  /*8e70*/  @P2 FFMA.FTZ R158, R82, R2.reuse, R158 ;  /* 0x00000002529e2223 */ /* 0x080fe2000001009e */
[----:B------:R-:W-:Y:S01]  /*8e80*/  @P2 FMUL.FTZ R2, R54, R2 ;  /* 0x0000000236022220 */ /* 0x000fe20000410000 */
[----:B------:R-:W-:-:S04]  /*8e90*/  @P2 F2FP.BF16.F32.PACK_AB R80, RZ, R80 ;  /* 0x00000050ff50223e */ /* 0x000fc800000010ff */
[----:B------:R-:W-:Y:S02]  /*8ea0*/  @P2 F2FP.BF16.F32.PACK_AB R82, RZ, R2 ;  /* 0x00000002ff52223e */ /* 0x000fe400000010ff */
[----:B------:R-:W0:Y:S01]  /*8eb0*/  @P2 LDC R2, c[0x0][0x40c] ;  /* 0x00010300ff022b82 */ /* 0x000e220000000800 */
[----:B------:R-:W-:Y:S02]  /*8ec0*/  @P2 PRMT R88, R88, 0x5410, R80 ;  /* 0x0000541058582816 */ /* 0x000fe40000000050 */
[----:B------:R-:W-:Y:S02]  /*8ed0*/  @P2 PRMT R89, R82, 0x7610, R89 ;  /* 0x0000761052592816 */ /* 0x000fe40000000059 */
[----:B------:R-:W-:Y:S02]  /*8ee0*/  FSEL R80, R83, RZ, P1 ;  /* 0x000000ff53507208 */ /* 0x000fe40000800000 */
[----:B------:R-:W-:Y:S02]  /*8ef0*/  @P2 PRMT R82, R173, 0x7632, R82 ;  /* 0x00007632ad522816 */ /* 0x000fe40000000052 */
[----:B------:R-:W-:-:S02]  /*8f00*/  @P2 SHF.L.U32 R83, R174, 0x10, RZ ;  /* 0x00000010ae532819 */ /* 0x000fc400000006ff */
[----:B------:R-:W-:Y:S02]  /*8f10*/  @P2 SHF.L.U32 R82, R82, 0x10, RZ ;  /* 0x0000001052522819 */ /* 0x000fe400000006ff */
[----:B------:R-:W-:Y:S01]  /*8f20*/  F2FP.BF16.F32.PACK_AB R81, R80, R81 ;  /* 0x000000515051723e */ /* 0x000fe200000010ff */
[----:B0-----:R-:W-:Y:S01]  /*8f30*/  @P2 FMUL.FTZ R2, R2, R80 ;  /* 0x0000005002022220 */ /* 0x001fe20000410000 */
[----:B------:R-:W-:-:S03]  /*8f40*/  F2FP.BF16.F32.PACK_AB R80, R5, R3 ;  /* 0x000000030550723e */ /* 0x000fc600000010ff */
[----:B------:R-:W-:Y:S01]  /*8f50*/  @P2 FFMA.FTZ R159, R2, R82, R159 ;  /* 0x00000052029f2223 */ /* 0x000fe2000001009f */
[----:B------:R-:W-:-:S05]  /*8f60*/  @P2 FMUL.FTZ R2, R55, R2 ;  /* 0x0000000237022220 */ /* 0x000fca0000410000 */
[----:B------:R-:W-:Y:S02]  /*8f70*/  @P2 F2FP.BF16.F32.PACK_AB R82, RZ, R2 ;  /* 0x00000002ff52223e */ /* 0x000fe400000010ff */
[----:B------:R-:W0:Y:S02]  /*8f80*/  @P2 LDC R2, c[0x0][0x40c] ;  /* 0x00010300ff022b82 */ /* 0x000e240000000800 */
        /* <DEDUP_REMOVED lines=14> */
[----:B------:R-:W-:-:S04]  /*9070*/  FSEL R83, R83, RZ, P1 ;  /* 0x000000ff53537208 */ /* 0x000fc80000800000 */
[----:B------:R-:W-:Y:S01]  /*9080*/  F2FP.BF16.F32.PACK_AB R82, R83, R82 ;  /* 0x000000525352723e */ /* 0x000fe200000010ff */
[----:B0-----:R-:W-:-:S04]  /*9090*/  @P2 FMUL.FTZ R2, R2, R83 ;  /* 0x0000005302022220 */ /* 0x001fc80000410000 */
[----:B------:R-:W-:Y:S01]  /*90a0*/  @P2 FFMA.FTZ R161, R2, R180, R161 ;  /* 0x000000b402a12223 */ /* 0x000fe200000100a1 */
[----:B------:R-:W-:Y:S01]  /*90b0*/  @P2 FMUL.FTZ R2, R57, R2 ;  /* 0x0000000239022220 */ /* 0x000fe20000410000 */
[----:B------:R-:W0:Y:S04]  /*90c0*/  @P2 LDC R180, c[0x0][0x40c] ;  /* 0x00010300ffb42b82 */ /* 0x000e280000000800 */
[----:B------:R-:W-:-:S04]  /*90d0*/  @P2 F2FP.BF16.F32.PACK_AB R2, RZ, R2 ;  /* 0x00000002ff02223e */ /* 0x000fc800000010ff */
[----:B------:R-:W-:Y:S01]  /*90e0*/  @P2 PRMT R90, R90, 0x5410, R2 ;  /* 0x000054105a5a2816 */ /* 0x000fe20000000002 */
[-CC-:B------:R-:W-:Y:S01]  /*90f0*/  FFMA.FTZ R2, R227, R181.reuse, R183.reuse ;  /* 0x000000b5e3027223 */ /* 0x180fe200000100b7 */
[----:B------:R-:W-:-:S03]  /*9100*/  FFMA.FTZ R181, R235, R181, R183 ;  /* 0x000000b5ebb57223 */ /* 0x000fc600000100b7 */
[----:B------:R-:W-:Y:S01]  /*9110*/  FADD.FTZ R2, R229, -R2 ;  /* 0x80000002e5027221 */ /* 0x000fe20000010000 */
[----:B------:R-:W-:-:S03]  /*9120*/  FADD.FTZ R181, R236, -R181 ;  /* 0x800000b5ecb57221 */ /* 0x000fc60000010000 */
[C---:B------:R-:W-:Y:S01]  /*9130*/  FMUL.FTZ R2, R4.reuse, R2 ;  /* 0x0000000204027220 */ /* 0x040fe20000410000 */
[----:B------:R-:W-:-:S04]  /*9140*/  FMUL.FTZ R4, R4, R181 ;  /* 0x000000b504047220 */ /* 0x000fc80000410000 */
[----:B------:R-:W-:Y:S02]  /*9150*/  FSEL R2, R2, RZ, P1 ;  /* 0x000000ff02027208 */ /* 0x000fe40000800000 */
[----:B------:R-:W-:-:S03]  /*9160*/  FSEL R4, R4, RZ, P1 ;  /* 0x000000ff04047208 */ /* 0x000fc60000800000 */
[-C--:B0-----:R-:W-:Y:S01]  /*9170*/  @P2 FMUL.FTZ R180, R180, R2.reuse ;  /* 0x00000002b4b42220 */ /* 0x081fe20000410000 */
[----:B------:R-:W-:-:S03]  /*9180*/  F2FP.BF16.F32.PACK_AB R83, R4, R2 ;  /* 0x000000020453723e */ /* 0x000fc600000010ff */
        /* <DEDUP_REMOVED lines=13> */
.L_x_3966:
[----:B------:R-:W-:Y:S04]  /*9260*/  BSSY.RECONVERGENT B3, `(.L_x_3967) ;  /* 0x000000d000037945 */ /* 0x000fe80003800200 */
[----:B------:R-:W-:Y:S05]  /*9270*/  @!P2 BRA `(.L_x_3968) ;  /* 0x00000000002ca947 */ /* 0x000fea0003800000 */
[----:B0123--:R-:W-:Y:S01]  /*9280*/  FFMA.FTZ R2, R189, R181, R183 ;  /* 0x000000b5bd027223 */ /* 0x00ffe200000100b7 */
        /* <DEDUP_REMOVED lines=10> */
.L_x_3968:
[----:B------:R-:W-:Y:S05]  /*9330*/  BSYNC.RECONVERGENT B3 ;  /* 0x0000000000037941 */ /* 0x000fea0003800200 */
.L_x_3967:
[----:B------:R-:W-:Y:S04]  /*9340*/  BSSY.RECONVERGENT B3, `(.L_x_3969) ;  /* 0x000000e000037945 */ /* 0x000fe80003800200 */
[----:B------:R-:W-:Y:S05]  /*9350*/  @!P2 BRA `(.L_x_3970) ;  /* 0x000000000030a947 */ /* 0x000fea0003800000 */
[----:B0123--:R-:W-:Y:S01]  /*9360*/  FFMA.FTZ R2, R228, R181, R183 ;  /* 0x000000b5e4027223 */ /* 0x00ffe200000100b7 */
        /* <DEDUP_REMOVED lines=11> */
.L_x_3970:
[----:B------:R-:W-:Y:S05]  /*9420*/  BSYNC.RECONVERGENT B3 ;  /* 0x0000000000037941 */ /* 0x000fea0003800200 */
.L_x_3969:
        /* <DEDUP_REMOVED lines=13> */
.L_x_3972:
[----:B------:R-:W-:Y:S05]  /*9500*/  BSYNC.RECONVERGENT B3 ;  /* 0x0000000000037941 */ /* 0x000fea0003800200 */
.L_x_3971:
        /* <DEDUP_REMOVED lines=14> */
.L_x_3974:
[----:B------:R-:W-:Y:S05]  /*95f0*/  BSYNC.RECONVERGENT B3 ;  /* 0x0000000000037941 */ /* 0x000fea0003800200 */
.L_x_3973:
        /* <DEDUP_REMOVED lines=13> */
.L_x_3976:
[----:B------:R-:W-:Y:S05]  /*96d0*/  BSYNC.RECONVERGENT B3 ;  /* 0x0000000000037941 */ /* 0x000fea0003800200 */
.L_x_3975:
        /* <DEDUP_REMOVED lines=14> */
.L_x_3978:
[----:B------:R-:W-:Y:S05]  /*97c0*/  BSYNC.RECONVERGENT B3 ;  /* 0x0000000000037941 */ /* 0x000fea0003800200 */
.L_x_3977:
        /* <DEDUP_REMOVED lines=13> */
.L_x_3980:
[----:B------:R-:W-:Y:S05]  /*98a0*/  BSYNC.RECONVERGENT B3 ;  /* 0x0000000000037941 */ /* 0x000fea0003800200 */
.L_x_3979:
[----:B0123--:R-:W-:Y:S01]  /*98b0*/  FFMA.FTZ R2, R235, R181, R183 ;  /* 0x000000b5eb027223 */ /* 0x00ffe200000100b7 */
[----:B------:R-:W-:-:S03]  /*98c0*/  ISETP.GT.AND P1, PT, R5, RZ, PT ;  /* 0x000000ff0500720c */ /* 0x000fc60003f24270 */
[----:B------:R-:W-:-:S04]  /*98d0*/  FADD.FTZ R2, R236, -R2 ;  /* 0x80000002ec027221 */ /* 0x000fc80000010000 */
[----:B------:R-:W-:Y:S02]  /*98e0*/  FMUL.FTZ R3, R4, R2 ;  /* 0x0000000204037220 */ /* 0x000fe40000410000 */
[----:B------:R-:W0:Y:S03]  /*98f0*/  @P2 LDC R2, c[0x0][0x40c] ;  /* 0x00010300ff022b82 */ /* 0x000e260000000800 */
[----:B------:R-:W-:-:S05]  /*9900*/  FSEL R3, R3, RZ, P1 ;  /* 0x000000ff03037208 */ /* 0x000fca0000800000 */
[----:B0-----:R-:W-:Y:S01]  /*9910*/  @P2 FMUL.FTZ R2, R3, R2 ;  /* 0x0000000203022220 */ /* 0x001fe20000410000 */
[----:B-----5:R-:W-:-:S04]  /*9920*/  @P2 PRMT R3, R175, 0x7632, R3 ;  /* 0x00007632af032816 */ /* 0x020fc80000000003 */
[----:B------:R-:W-:-:S05]  /*9930*/  @P2 SHF.L.U32 R3, R3, 0x10, RZ ;  /* 0x0000001003032819 */ /* 0x000fca00000006ff */
[----:B------:R-:W-:Y:S01]  /*9940*/  @P2 FFMA.FTZ R163, R2, R3, R163 ;  /* 0x0000000302a32223 */ /* 0x000fe200000100a3 */
[----:B------:R-:W-:-:S05]  /*9950*/  @P2 FMUL.FTZ R2, R59, R2 ;  /* 0x000000023b022220 */ /* 0x000fca0000410000 */
[----:B------:R-:W-:-:S04]  /*9960*/  @P2 F2FP.BF16.F32.PACK_AB R2, RZ, R2 ;  /* 0x00000002ff02223e */ /* 0x000fc800000010ff */
[----:B------:R-:W-:-:S07]  /*9970*/  @P2 PRMT R91, R91, 0x5410, R2 ;  /* 0x000054105b5b2816 */ /* 0x000fce0000000002 */
.L_x_3965:
[----:B------:R-:W-:Y:S05]  /*9980*/  BSYNC.RECONVERGENT B2 ;  /* 0x0000000000027941 */ /* 0x000fea0003800200 */
.L_x_3962:
[----:B------:R-:W0:Y:S02]  /*9990*/  @P0 LDC.64 R2, c[0x0][0x478] ;  /* 0x00011e00ff020b82 */ /* 0x000e240000000a00 */
[----:B0-----:R-:W-:-:S05]  /*99a0*/  @P0 IMAD.WIDE.U32 R2, R17, 0x10, R2 ;  /* 0x0000001011020825 */ /* 0x001fca00078e0002 */
[----:B------:R0:W-:Y:S02]  /*99b0*/  @P0 STG.E.128 desc[UR6][R2.64], R80 ;  /* 0x0000005002000986 */ /* 0x0001e4000c101d06 */
[----:B0-----:R-:W0:Y:S02]  /*99c0*/  @P2 LDC.64 R2, c[0x0][0x468] ;  /* 0x00011a00ff022b82 */ /* 0x001e240000000a00 */
[----:B0-----:R-:W-:-:S05]  /*99d0*/  @P2 IMAD.WIDE.U32 R2, R16, 0x10, R2 ;  /* 0x0000001010022825 */ /* 0x001fca00078e0002 */
[----:B------:R3:W-:Y:S02]  /*99e0*/  @P2 STG.E.128 desc[UR6][R2.64], R88 ;  /* 0x0000005802002986 */ /* 0x0007e4000c101d06 */
.L_x_3959:
[----:B------:R-:W-:Y:S05]  /*99f0*/  BSYNC.RECONVERGENT B1 ;  /* 0x0000000000017941 */ /* 0x000fea0003800200 */
.L_x_3958:
[----:B0123--:R-:W0:Y:S02]  /*9a00*/  LDC.64 R2, c[0x0][0x380] ;  /* 0x0000e000ff027b82 */ /* 0x00fe240000000a00 */
[----:B0-----:R-:W-:-:S04]  /*9a10*/  LEA R6, R2, R6, 0x2 ;  /* 0x0000000602067211 */ /* 0x001fc800078e10ff */
[----:B------:R-:W-:-:S13]  /*9a20*/  ISETP.GE.AND P0, PT, R6, R3, PT ;  /* 0x000000030600720c */ /* 0x000fda0003f06270 */
[----:B------:R-:W-:Y:S05]  /*9a30*/  @!P0 BRA `(.L_x_3981) ;  /* 0xffffff7000508947 */ /* 0x000fea000383ffff */
.L_x_3878:
[----:B------:R-:W-:Y:S05]  /*9a40*/  BSYNC B0 ;  /* 0x0000000000007941 */ /* 0x000fea0003800000 */
.L_x_3877:
        /* <DEDUP_REMOVED lines=66> */
[----:B-1----:R-:W-:Y:S01]  /*9e70*/  IMAD R73, R238, UR4, RZ ;  /* 0x00000004ee497c24 */ /* 0x002fe2000f8e02ff */
[----:B------:R-:W0:Y:S01]  /*9e80*/  LDCU.64 UR4, c[0x0][0x460] ;  /* 0x00008c00ff0477ac */ /* 0x000e220008000a00 */
[----:B------:R-:W-:Y:S03]  /*9e90*/  BAR.SYNC.DEFER_BLOCKING 0x0 ;  /* 0x0000000000007b1d */ /* 0x000fe60000010000 */
[----:B------:R-:W-:-:S02]  /*9ea0*/  IADD3 R72, P0, PT, R73, R242, RZ ;  /* 0x000000f249487210 */ /* 0x000fc40007f1e0ff */
[----:B------:R-:W-:Y:S02]  /*9eb0*/  LOP3.LUT R73, R242, 0x7f, RZ, 0x3c, !PT ;  /* 0x0000007ff2497812 */ /* 0x000fe400078e3cff */
[----:B------:R-:W-:Y:S02]  /*9ec0*/  IADD3.X R75, PT, PT, RZ, RZ, RZ, P0, !PT ;  /* 0x000000ffff4b7210 */ /* 0x000fe400007fe4ff */
[----:B------:R-:W-:Y:S02]  /*9ed0*/  IADD3 R73, PT, PT, R73, R238, RZ ;  /* 0x000000ee49497210 */ /* 0x000fe40007ffe0ff */
[----:B------:R-:W-:Y:S02]  /*9ee0*/  SHF.L.U64.HI R70, R72, 0x2, R75 ;  /* 0x0000000248467819 */ /* 0x000fe4000001024b */
[C---:B------:R-:W-:Y:S02]  /*9ef0*/  ISETP.GE.U32.AND P6, PT, R73.reuse, 0x100, PT ;  /* 0x000001004900780c */ /* 0x040fe40003fc6070 */
        /* <DEDUP_REMOVED lines=80> */
.L_x_3983:
[----:B------:R-:W-:Y:S05]  /*a400*/  BSYNC.RECONVERGENT B0 ;  /* 0x0000000000007941 */ /* 0x000fea0003800200 */
.L_x_3982:
        /* <DEDUP_REMOVED lines=129> */
.L_x_3985:
[----:B------:R-:W-:Y:S05]  /*ac20*/  BSYNC.RECONVERGENT B0 ;  /* 0x0000000000007941 */ /* 0x000fea0003800200 */
.L_x_3984:
        /* <DEDUP_REMOVED lines=18> */
.L_x_3987:
[----:B------:R-:W-:Y:S05]  /*ad50*/  BSYNC.RECONVERGENT B0 ;  /* 0x0000000000007941 */ /* 0x000fea0003800200 */
.L_x_3986:
        /* <DEDUP_REMOVED lines=18> */
.L_x_3989:
[----:B------:R-:W-:Y:S05]  /*ae80*/  BSYNC.RECONVERGENT B0 ;  /* 0x0000000000007941 */ /* 0x000fea0003800200 */
.L_x_3988:
        /* <DEDUP_REMOVED lines=18> */
.L_x_3991:
[----:B------:R-:W-:Y:S05]  /*afb0*/  BSYNC.RECONVERGENT B0 ;  /* 0x0000000000007941 */ /* 0x000fea0003800200 */
.L_x_3990:
        /* <DEDUP_REMOVED lines=18> */
.L_x_3993:
[----:B------:R-:W-:Y:S05]  /*b0e0*/  BSYNC.RECONVERGENT B0 ;  /* 0x0000000000007941 */ /* 0x000fea0003800200 */
.L_x_3992:
        /* <DEDUP_REMOVED lines=18> */
.L_x_3995:
[----:B------:R-:W-:Y:S05]  /*b210*/  BSYNC.RECONVERGENT B0 ;  /* 0x0000000000007941 */ /* 0x000fea0003800200 */
.L_x_3994:
        /* <DEDUP_REMOVED lines=11> */
.L_x_3888:
[----:B------:R-:W-:Y:S01]  /*b2d0*/  HFMA2 R180, -RZ, RZ, 0, 5.9604644775390625e-08 ;  /* 0x00000001ffb47431 */ /* 0x000fe200000001ff */
[----:B------:R-:W-:Y:S01]  /*b2e0*/  BSSY B1, `(.L_x_3996) ;  /* 0x0000006000017945 */ /* 0x000fe20003800000 */
[----:B0-----:R-:W-:Y:S02]  /*b2f0*/  MOV R3, 0x1f ;  /* 0x0000001f00037802 */ /* 0x001fe40000000f00 */
[----:B------:R-:W-:-:S07]  /*b300*/  MOV R2, 0xffffffff ;  /* 0xffffffff00027802 */ /* 0x000fce0000000f00 */
[----:B------:R-:W-:Y:S05]  /*b310*/  WARPSYNC.COLLECTIVE R2, `(.L_x_3997) ;  /* 0x0000000002087348 */ /* 0x000fea0003c00000 */
[----:B------:R0:W1:Y:S02]  /*b320*/  SHFL.BFLY P0, R182, R17, R180, R3 ;  /* 0x0c0000b411b67389 */ /* 0x0000640000000003 */
[----:B01----:R-:W-:Y:S05]  /*b330*/  ENDCOLLECTIVE ;  /* 0x000000000000791b */ /* 0x003fea0003800000 */
.L_x_3997:
[----:B------:R-:W-:Y:S05]  /*b340*/  BSYNC B1 ;  /* 0x0000000000017941 */ /* 0x000fea0003800000 */
.L_x_3996:
[----:B------:R-:W-:Y:S01]  /*b350*/  MOV R2, R182 ;  /* 0x000000b600027202 */ /* 0x000fe20000000f00 */
[----:B------:R-:W-:Y:S01]  /*b360*/  HFMA2 R180, -RZ, RZ, 0, 5.9604644775390625e-08 ;  /* 0x00000001ffb47431 */ /* 0x000fe200000001ff */
[----:B------:R-:W-:-:S03]  /*b370*/  MOV R3, 0x1f ;  /* 0x0000001f00037802 */ /* 0x000fc60000000f00 */
[----:B------:R-:W-:Y:S01]  /*b380*/  FADD.FTZ R181, R2, R17 ;  /* 0x0000001102b57221 */ /* 0x000fe20000010000 */
[----:B------:R-:W-:Y:S02]  /*b390*/  MOV R17, R16 ;  /* 0x0000001000117202 */ /* 0x000fe40000000f00 */
[----:B------:R-:W-:-:S07]  /*b3a0*/  MOV R2, 0xffffffff ;  /* 0xffffffff00027802 */ /* 0x000fce0000000f00 */
[----:B------:R-:W-:Y:S05]  /*b3b0*/  WARPSYNC.COLLECTIVE R2, `(.L_x_3998) ;  /* 0x0000000002087348 */ /* 0x000fea0003c00000 */
[----:B------:R0:W1:Y:S02]  /*b3c0*/  SHFL.BFLY P0, R182, R17, R180, R3 ;  /* 0x0c0000b411b67389 */ /* 0x0000640000000003 */
[----:B01----:R-:W-:Y:S05]  /*b3d0*/  ENDCOLLECTIVE ;  /* 0x000000000000791b */ /* 0x003fea0003800000 */
.L_x_3998:
[----:B------:R-:W-:Y:S01]  /*b3e0*/  HFMA2 R180, -RZ, RZ, 0, 1.1920928955078125e-07 ;  /* 0x00000002ffb47431 */ /* 0x000fe200000001ff */
[----:B------:R-:W-:Y:S02]  /*b3f0*/  MOV R17, R181 ;  /* 0x000000b500117202 */ /* 0x000fe40000000f00 */
[----:B------:R-:W-:-:S05]  /*b400*/  MOV R2, R182 ;  /* 0x000000b600027202 */ /* 0x000fca0000000f00 */
[----:B------:R-:W-:Y:S01]  /*b410*/  FADD.FTZ R16, R2, R16 ;  /* 0x0000001002107221 */ /* 0x000fe20000010000 */
[----:B------:R-:W-:-:S07]  /*b420*/  MOV R2, 0xffffffff ;  /* 0xffffffff00027802 */ /* 0x000fce0000000f00 */
[----:B------:R-:W-:Y:S05]  /*b430*/  WARPSYNC.COLLECTIVE R2, `(.L_x_3999) ;  /* 0x0000000002087348 */ /* 0x000fea0003c00000 */
[----:B------:R0:W1:Y:S02]  /*b440*/  SHFL.BFLY P0, R182, R17, R180, R3 ;  /* 0x0c0000b411b67389 */ /* 0x0000640000000003 */
[----:B01----:R-:W-:Y:S05]  /*b450*/  ENDCOLLECTIVE ;  /* 0x000000000000791b */ /* 0x003fea0003800000 */
.L_x_3999:
[----:B------:R-:W-:Y:S02]  /*b460*/  MOV R17, R16 ;  /* 0x0000001000117202 */ /* 0x000fe40000000f00 */
[----:B------:R-:W-:-:S05]  /*b470*/  MOV R2, R182 ;  /* 0x000000b600027202 */ /* 0x000fca0000000f00 */
[----:B------:R-:W-:Y:S01]  /*b480*/  FADD.FTZ R181, R181, R2 ;  /* 0x00000002b5b57221 */ /* 0x000fe20000010000 */
[----:B------:R-:W-:-:S07]  /*b490*/  MOV R2, 0xffffffff ;  /* 0xffffffff00027802 */ /* 0x000fce0000000f00 */
[----:B------:R-:W-:Y:S05]  /*b4a0*/  WARPSYNC.COLLECTIVE R2, `(.L_x_4000) ;  /* 0x0000000002087348 */ /* 0x000fea0003c00000 */
[----:B------:R0:W1:Y:S02]  /*b4b0*/  SHFL.BFLY P0, R182, R17, R180, R3 ;  /* 0x0c0000b411b67389 */ /* 0x0000640000000003 */
[----:B01----:R-:W-:Y:S05]  /*b4c0*/  ENDCOLLECTIVE ;  /* 0x000000000000791b */ /* 0x003fea0003800000 */
.L_x_4000:
[----:B------:R-:W-:Y:S01]  /*b4d0*/  HFMA2 R180, -RZ, RZ, 0, 2.384185791015625e-07 ;  /* 0x00000004ffb47431 */ /* 0x000fe200000001ff */
[----:B------:R-:W-:Y:S02]  /*b4e0*/  MOV R17, R181 ;  /* 0x000000b500117202 */ /* 0x000fe40000000f00 */
[----:B------:R-:W-:-:S05]  /*b4f0*/  MOV R2, R182 ;  /* 0x000000b600027202 */ /* 0x000fca0000000f00 */
[----:B------:R-:W-:Y:S01]  /*b500*/  FADD.FTZ R16, R16, R2 ;  /* 0x0000000210107221 */ /* 0x000fe20000010000 */
[----:B------:R-:W-:-:S07]  /*b510*/  MOV R2, 0xffffffff ;  /* 0xffffffff00027802 */ /* 0x000fce0000000f00 */
[----:B------:R-:W-:Y:S05]  /*b520*/  WARPSYNC.COLLECTIVE R2, `(.L_x_4001) ;  /* 0x0000000002087348 */ /* 0x000fea0003c00000 */
[----:B------:R0:W1:Y:S02]  /*b530*/  SHFL.BFLY P0, R182, R17, R180, R3 ;  /* 0x0c0000b411b67389 */ /* 0x0000640000000003 */
[----:B01----:R-:W-:Y:S05]  /*b540*/  ENDCOLLECTIVE ;  /* 0x000000000000791b */ /* 0x003fea0003800000 */
.L_x_4001:
[----:B------:R-:W-:Y:S02]  /*b550*/  MOV R17, R16 ;  /* 0x0000001000117202 */ /* 0x000fe40000000f00 */
[----:B------:R-:W-:-:S05]  /*b560*/  MOV R2, R182 ;  /* 0x000000b600027202 */ /* 0x000fca0000000f00 */
[----:B------:R-:W-:Y:S01]  /*b570*/  FADD.FTZ R181, R181, R2 ;  /* 0x00000002b5b57221 */ /* 0x000fe20000010000 */
[----:B------:R-:W-:-:S07]  /*b580*/  MOV R2, 0xffffffff ;  /* 0xffffffff00027802 */ /* 0x000fce0000000f00 */
[----:B------:R-:W-:Y:S05]  /*b590*/  WARPSYNC.COLLECTIVE R2, `(.L_x_4002) ;  /* 0x0000000002087348 */ /* 0x000fea0003c00000 */
[----:B------:R0:W1:Y:S02]  /*b5a0*/  SHFL.BFLY P0, R182, R17, R180, R3 ;  /* 0x0c0000b411b67389 */ /* 0x0000640000000003 */
[----:B01----:R-:W-:Y:S05]  /*b5b0*/  ENDCOLLECTIVE ;  /* 0x000000000000791b */ /* 0x003fea0003800000 */
.L_x_4002:
[----:B------:R-:W-:Y:S01]  /*b5c0*/  HFMA2 R180, -RZ, RZ, 0, 4.76837158203125e-07 ;  /* 0x00000008ffb47431 */ /* 0x000fe200000001ff */
[----:B------:R-:W-:Y:S02]  /*b5d0*/  MOV R17, R181 ;  /* 0x000000b500117202 */ /* 0x000fe40000000f00 */
[----:B------:R-:W-:-:S05]  /*b5e0*/  MOV R2, R182 ;  /* 0x000000b600027202 */ /* 0x000fca0000000f00 */
[----:B------:R-:W-:Y:S01]  /*b5f0*/  FADD.FTZ R16, R16, R2 ;  /* 0x0000000210107221 */ /* 0x000fe20000010000 */
[----:B------:R-:W-:-:S07]  /*b600*/  MOV R2, 0xffffffff ;  /* 0xffffffff00027802 */ /* 0x000fce0000000f00 */
[----:B------:R-:W-:Y:S05]  /*b610*/  WARPSYNC.COLLECTIVE R2, `(.L_x_4003) ;  /* 0x0000000002087348 */ /* 0x000fea0003c00000 */
[----:B------:R0:W1:Y:S02]  /*b620*/  SHFL.BFLY P0, R182, R17, R180, R3 ;  /* 0x0c0000b411b67389 */ /* 0x0000640000000003 */
[----:B01----:R-:W-:Y:S05]  /*b630*/  ENDCOLLECTIVE ;  /* 0x000000000000791b */ /* 0x003fea0003800000 */
.L_x_4003:
[----:B------:R-:W-:Y:S02]  /*b640*/  MOV R17, R16 ;  /* 0x0000001000117202 */ /* 0x000fe40000000f00 */
[----:B------:R-:W-:-:S05]  /*b650*/  MOV R2, R182 ;  /* 0x000000b600027202 */ /* 0x000fca0000000f00 */
[----:B------:R-:W-:Y:S01]  /*b660*/  FADD.FTZ R181, R181, R2 ;  /* 0x00000002b5b57221 */ /* 0x000fe20000010000 */
[----:B------:R-:W-:-:S07]  /*b670*/  MOV R2, 0xffffffff ;  /* 0xffffffff00027802 */ /* 0x000fce0000000f00 */
[----:B------:R-:W-:Y:S05]  /*b680*/  WARPSYNC.COLLECTIVE R2, `(.L_x_4004) ;  /* 0x0000000002087348 */ /* 0x000fea0003c00000 */
[----:B------:R0:W1:Y:S02]  /*b690*/  SHFL.BFLY P0, R182, R17, R180, R3 ;  /* 0x0c0000b411b67389 */ /* 0x0000640000000003 */
[----:B01----:R-:W-:Y:S05]  /*b6a0*/  ENDCOLLECTIVE ;  /* 0x000000000000791b */ /* 0x003fea0003800000 */
.L_x_4004:
[----:B------:R-:W-:Y:S01]  /*b6b0*/  HFMA2 R180, -RZ, RZ, 0, 9.5367431640625e-07 ;  /* 0x00000010ffb47431 */ /* 0x000fe200000001ff */
[----:B------:R-:W-:Y:S02]  /*b6c0*/  MOV R17, R181 ;  /* 0x000000b500117202 */ /* 0x000fe40000000f00 */
[----:B------:R-:W-:-:S05]  /*b6d0*/  MOV R2, R182 ;  /* 0x000000b600027202 */ /* 0x000fca0000000f00 */
[----:B------:R-:W-:Y:S01]  /*b6e0*/  FADD.FTZ R16, R16, R2 ;  /* 0x0000000210107221 */ /* 0x000fe20000010000 */
[----:B------:R-:W-:-:S07]  /*b6f0*/  MOV R2, 0xffffffff ;  /* 0xffffffff00027802 */ /* 0x000fce0000000f00 */
[----:B------:R-:W-:Y:S05]  /*b700*/  WARPSYNC.COLLECTIVE R2, `(.L_x_4005) ;  /* 0x0000000002087348 */ /* 0x000fea0003c00000 */
[----:B------:R0:W1:Y:S02]  /*b710*/  SHFL.BFLY P0, R182, R17, R180, R3 ;  /* 0x0c0000b411b67389 */ /* 0x0000640000000003 */
[----:B01----:R-:W-:Y:S05]  /*b720*/  ENDCOLLECTIVE ;  /* 0x000000000000791b */ /* 0x003fea0003800000 */
.L_x_4005:
[----:B------:R-:W-:Y:S02]  /*b730*/  MOV R17, R16 ;  /* 0x0000001000117202 */ /* 0x000fe40000000f00 */
[----:B------:R-:W-:-:S07]  /*b740*/  MOV R183, R182 ;  /* 0x000000b600b77202 */ /* 0x000fce0000000f00 */
[----:B------:R-:W-:Y:S05]  /*b750*/  WARPSYNC.COLLECTIVE R2, `(.L_x_4006) ;  /* 0x0000000002087348 */ /* 0x000fea0003c00000 */
[----:B------:R0:W1:Y:S02]  /*b760*/  SHFL.BFLY P0, R182, R17, R180, R3 ;  /* 0x0c0000b411b67389 */ /* 0x0000640000000003 */
[----:B01----:R-:W-:Y:S05]  /*b770*/  ENDCOLLECTIVE ;  /* 0x000000000000791b */ /* 0x003fea0003800000 */
.L_x_4006:
[----:B------:R-:W-:Y:S01]  /*b780*/  MOV R2, R182 ;  /* 0x000000b600027202 */ /* 0x000fe20000000f00 */
[----:B------:R-:W-:Y:S06]  /*b790*/  BRA `(.L_x_4007) ;  /* 0xffffff7000ac7947 */ /* 0x000fec000383ffff */
.L_x_4008:
        /* <DEDUP_REMOVED lines=14> */
.L_x_19992:


//--------------------- .text._ZN10layer_norm13ln_bwd_kernelINS_13Kernel_traitsIf13__nv_bfloat16S2_S2_fjLj1024ELj1ELj4ELj1ELj16ENS_18Kernel_traits_baseILj1024EfS2_S2_S2_fjLj128EEEEELb0ELb1ELb1ELb1EEEvNS_9BwdParamsE --------------------------
	.section	.text._ZN10layer_norm13ln_bwd_kernelINS_13Kernel_traitsIf13__nv_bfloat16S2_S2_fjLj1024ELj1ELj4ELj1ELj16ENS_18Kernel_traits_baseILj1024EfS2_S2_S2_fjLj128EEEEELb0ELb1ELb1ELb1EEEvNS_9BwdParamsE,"ax",@progbits
	.align	128
        .global         _ZN10layer_norm13ln_bwd_kernelINS_13Kernel_traitsIf13__nv_bfloat16S2_S2_fjLj1024ELj1ELj4ELj1ELj16ENS_18Kernel_traits_baseILj1024EfS2_S2_S2_fjLj128EEEEELb0ELb1ELb1ELb1EEEvNS_9BwdParamsE
        .type           _ZN10layer_norm13ln_bwd_kernelINS_13Kernel_traitsIf13__nv_bfloat16S2_S2_fjLj1024ELj1ELj4ELj1ELj16ENS_18Kernel_traits_baseILj1024EfS2_S2_S2_fjLj128EEEEELb0ELb1ELb1ELb1EEEvNS_9BwdParamsE,@function
        .size           _ZN10layer_norm13ln_bwd_kernelINS_13Kernel_traitsIf13__nv_bfloat16S2_S2_fjLj1024ELj1ELj4ELj1ELj16ENS_18Kernel_traits_baseILj1024EfS2_S2_S2_fjLj128EEEEELb0ELb1ELb1ELb1EEEvNS_9BwdParamsE,(.L_x_19993 - _ZN10layer_norm13ln_bwd_kernelINS_13Kernel_traitsIf13__nv_bfloat16S2_S2_fjLj1024ELj1ELj4ELj1ELj16ENS_18Kernel_traits_baseILj1024EfS2_S2_S2_fjLj128EEEEELb0ELb1ELb1ELb1EEEvNS_9BwdParamsE)
        .other          _ZN10layer_norm13ln_bwd_kernelINS_13Kernel_traitsIf13__nv_bfloat16S2_S2_fjLj1024ELj1ELj4ELj1ELj16ENS_18Kernel_traits_baseILj1024EfS2_S2_S2_fjLj128EEEEELb0ELb1ELb1ELb1EEEvNS_9BwdParamsE,@"STO_CUDA_ENTRY STV_DEFAULT"
_ZN10layer_norm13ln_bwd_kernelINS_13Kernel_traitsIf13__nv_bfloat16S2_S2_fjLj1024ELj1ELj4ELj1ELj16ENS_18Kernel_traits_baseILj1024EfS2_S2_S2_fjLj128EEEEELb0ELb1ELb1ELb1EEEvNS_9BwdParamsE:
.text._ZN10layer_norm13ln_bwd_kernelINS_13Kernel_traitsIf13__nv_bfloat16S2_S2_fjLj1024ELj1ELj4ELj1ELj16ENS_18Kernel_traits_baseILj1024EfS2_S2_S2_fjLj128EEEEELb0ELb1ELb1ELb1EEEvNS_9BwdParamsE:
        /* <DEDUP_REMOVED lines=37> */
[----:B------:R-:W-:Y:S01]  /*0250*/  LOP3.LUT R2, R0, UR4, RZ, 0xfc, !PT ;  /* 0x0000000400027c12 */ /* 0x000fe2000f8efcff */
[----:B------:R-:W0:Y:S01]  /*0260*/  LDCU.64 UR10, c[0x0][0x3c0] ;  /* 0x00007800ff0a77ac */ /* 0x000e220008000a00 */
[----:B------:R-:W-:-:S02]  /*0270*/  CS2R R138, SRZ ;  /* 0x00000000008a7805 */ /* 0x000fc4000001ff00 */
[----:B------:R-:W-:Y:S02]  /*0280*/  CS2R R136, SRZ ;  /* 0x0000000000887805 */ /* 0x000fe4000001ff00 */
[----:B---3--:R-:W-:Y:S02]  /*0290*/  ISETP.GE.AND P0, PT, R2, UR5, PT ;  /* 0x0000000502007c0c */ /* 0x008fe4000bf06270 */
        /* <DEDUP_REMOVED lines=29> */
[----:B------:R-:W2:Y:S01]  /*0470*/  LDG.E.128 R8, desc[UR6][R4.64+0x400] ;  /* 0x0004000604087981 */ /* 0x000ea2000c1e1d00 */
[----:B-1----:R-:W-:-:S03]  /*0480*/  IMAD.WIDE.U32 R6, R3, 0x20, R6 ;  /* 0x0000002003067825 */ /* 0x002fc600078e0006 */
[----:B------:R-:W3:Y:S04]  /*0490*/  LDG.E.128 R12, desc[UR6][R4.64+0x10] ;  /* 0x00001006040c7981 */ /* 0x000ee8000c1e1d00 */
[----:B------:R-:W4:Y:S04]  /*04a0*/  LDG.E.128 R16, desc[UR6][R4.64] ;  /* 0x0000000604107981 */ /* 0x000f28000c1e1d00 */
[----:B------:R0:W5:Y:S04]  /*04b0*/  LDG.E.128 R84, desc[UR6][R4.64+0x410] ;  /* 0x0004100604547981 */ /* 0x000168000c1e1d00 */
        /* <DEDUP_REMOVED lines=12> */
[----:B------:R-:W-:-:S03]  /*0580*/  HFMA2 R180, -RZ, RZ, 0, 0 ;  /* 0x00000000ffb47431 */ /* 0x000fc600000001ff */
[----:B--2---:R0:W-:Y:S04]  /*0590*/  STL.64 [R1+0x8], R8 ;  /* 0x0000080801007387 */ /* 0x0041e80000100a00 */
[----:B------:R0:W-:Y:S04]  /*05a0*/  STL.64 [R1+0x10], R10 ;  /* 0x0000100a01007387 */ /* 0x0001e80000100a00 */
[----:B---3--:R0:W-:Y:S04]  /*05b0*/  STL.64 [R1+0x18], R12 ;  /* 0x0000180c01007387 */ /* 0x0081e80000100a00 */
[----:B------:R0:W-:Y:S04]  /*05c0*/  STL.64 [R1+0x20], R14 ;  /* 0x0000200e01007387 */ /* 0x0001e80000100a00 */
[----:B----4-:R0:W-:Y:S04]  /*05d0*/  STL.64 [R1+0x28], R16 ;  /* 0x0000281001007387 */ /* 0x0101e80000100a00 */
[----:B------:R0:W-:Y:S02]  /*05e0*/  STL.64 [R1+0x30], R18 ;  /* 0x0000301201007387 */ /* 0x0001e40000100a00 */
.L_x_4097:
[----:B------:R-:W1:Y:S08]  /*05f0*/  LDC.64 R246, c[0x0][0x3f0] ;  /* 0x0000fc00fff67b82 */ /* 0x000e700000000a00 */
[----:B------:R-:W2:Y:S01]  /*0600*/  LDC.64 R214, c[0x0][0x3f8] ;  /* 0x0000fe00ffd67b82 */ /* 0x000ea20000000a00 */
[----:B-1----:R-:W-:-:S06]  /*0610*/  IMAD.WIDE R246, R2, 0x4, R246 ;  /* 0x0000000402f67825 */ /* 0x002fcc00078e02f6 */
[----:B------:R-:W3:Y:S01]  /*0620*/  LDG.E R246, desc[UR6][R246.64] ;  /* 0x00000006f6f67981 */ /* 0x000ee2000c1e1900 */
[----:B--2---:R-:W-:-:S05]  /*0630*/  IMAD.WIDE R214, R2, 0x4, R214 ;  /* 0x0000000402d67825 */ /* 0x004fca00078e02d6 */
[----:B------:R1:W2:Y:S02]  /*0640*/  LDG.E R244, desc[UR6][R214.64] ;  /* 0x00000006d6f47981 */ /* 0x0002a4000c1e1900 */
[----:B-1----:R-:W1:Y:S01]  /*0650*/  LDC.64 R214, c[0x0][0x3c8] ;  /* 0x0000f200ffd67b82 */ /* 0x002e620000000a00 */
[----:B------:R-:W-:Y:S01]  /*0660*/  BSSY.RECONVERGENT B1, `(.L_x_4011) ;  /* 0x00001af000017945 */ /* 0x000fe20003800200 */
[----:B------:R-:W-:Y:S01]  /*0670*/  MOV R245, RZ ;  /* 0x000000ff00f57202 */ /* 0x000fe20000000f00 */
[----:B-1----:R-:W-:-:S06]  /*0680*/  IMAD.WIDE R214, R2, 0x4, R214 ;  /* 0x0000000402d67825 */ /* 0x002fcc00078e02d6 */
[----:B-----5:R1:W5:Y:S02]  /*0690*/  LDG.E R214, desc[UR6][R214.64] ;  /* 0x00000006d6d67981 */ /* 0x020364000c1e1900 */
[----:B-1----:R-:W-:Y:S02]  /*06a0*/  MOV R215, RZ ;  /* 0x000000ff00d77202 */ /* 0x002fe40000000f00 */
[----:B---3--:R1:W-:Y:S01]  /*06b0*/  STL [R1+0x4], R246 ;  /* 0x000004f601007387 */ /* 0x0083e20000100800 */
[----:B--2---:R-:W-:-:S13]  /*06c0*/  ISETP.GE.AND P3, PT, R244, 0x1, PT ;  /* 0x00000001f400780c */ /* 0x004fda0003f66270 */
[----:B-1----:R-:W-:Y:S05]  /*06d0*/  @!P3 BRA `(.L_x_4012) ;  /* 0x000000180040b947 */ /* 0x002fea0003800000 */
[----:B0-----:R-:W0:Y:S01]  /*06e0*/  S2R R7, SR_TID.X ;  /* 0x0000000000077919 */ /* 0x001e220000002100 */
[----:B------:R-:W1:Y:S01]  /*06f0*/  LDC.64 R4, c[0x0][0x3a8] ;  /* 0x0000ea00ff047b82 */ /* 0x000e620000000a00 */
[----:B------:R-:W-:Y:S01]  /*0700*/  IMAD R0, R2, UR9, RZ ;  /* 0x0000000902007c24 */ /* 0x000fe2000f8e02ff */
[----:B------:R-:W-:Y:S01]  /*0710*/  IADD3 R6, PT, PT, R244, -0x1, RZ ;  /* 0xfffffffff4067810 */ /* 0x000fe20007ffe0ff */
[----:B------:R-:W-:Y:S03]  /*0720*/  STL [R1+0x40], R38 ;  /* 0x0000402601007387 */ /* 0x000fe60000100800 */
[----:B------:R-:W-:Y:S01]  /*0730*/  SHF.R.S32.HI R3, RZ, 0x1f, R0 ;  /* 0x0000001fff037819 */ /* 0x000fe20000011400 */
[----:B------:R-:W-:Y:S01]  /*0740*/  IMAD R6, R6, UR9, RZ ;  /* 0x0000000906067c24 */ /* 0x000fe2000f8e02ff */
[----:B------:R-:W2:Y:S01]  /*0750*/  LDC.64 R12, c[0x0][0x428] ;  /* 0x00010a00ff0c7b82 */ /* 0x000ea20000000a00 */
[----:B------:R-:W-:Y:S01]  /*0760*/  LEA R206, P0, R2, UR10, 0x2 ;  /* 0x0000000a02ce7c11 */ /* 0x000fe2000f8010ff */
[----:B------:R3:W-:Y:S01]  /*0770*/  STL [R1+0x3c], R37 ;  /* 0x00003c2501007387 */ /* 0x0007e20000100800 */
[----:B------:R-:W-:-:S02]  /*0780*/  LEA.HI R3, R3, R0, RZ, 0x3 ;  /* 0x0000000003037211 */ /* 0x000fc400078f18ff */
[----:B------:R-:W-:Y:S01]  /*0790*/  MOV R246, UR14 ;  /* 0x0000000e00f67c02 */ /* 0x000fe20008000f00 */
[----:B------:R4:W-:Y:S01]  /*07a0*/  STL [R1+0x38], R36 ;  /* 0x0000382401007387 */ /* 0x0009e20000100800 */
[----:B0-----:R-:W-:Y:S02]  /*07b0*/  LOP3.LUT R0, R7, 0x1f, RZ, 0xc0, !PT ;  /* 0x0000001f07007812 */ /* 0x001fe400078ec0ff */
[----:B------:R-:W-:Y:S02]  /*07c0*/  SHF.R.S32.HI R7, RZ, 0x1f, R6 ;  /* 0x0000001fff077819 */ /* 0x000fe40000011406 */
[----:B------:R-:W-:Y:S02]  /*07d0*/  LEA.HI.SX32 R210, R3, R0, 0x1d ;  /* 0x0000000003d27211 */ /* 0x000fe400078feaff */
[----:B------:R-:W-:Y:S02]  /*07e0*/  LEA.HI R7, R7, R6, RZ, 0x3 ;  /* 0x0000000607077211 */ /* 0x000fe400078f18ff */
[C---:B------:R-:W-:Y:S01]  /*07f0*/  IADD3 R208, PT, PT, R210.reuse, 0x20, RZ ;  /* 0x00000020d2d07810 */ /* 0x040fe20007ffe0ff */
[C---:B-1----:R-:W-:Y:S01]  /*0800*/  IMAD.WIDE.U32 R216, R210.reuse, 0x10, R4 ;  /* 0x00000010d2d87825 */ /* 0x042fe200078e0004 */
[----:B------:R-:W-:-:S02]  /*0810*/  IADD3 R205, PT, PT, R210, 0x40, RZ ;  /* 0x00000040d2cd7810 */ /* 0x000fc40007ffe0ff */
[----:B------:R-:W-:Y:S02]  /*0820*/  LEA.HI.SX32 R15, R7, R0, 0x1d ;  /* 0x00000000070f7211 */ /* 0x000fe400078feaff */
[----:B------:R-:W-:Y:S02]  /*0830*/  SHF.R.S32.HI R7, RZ, 0x1f, R2 ;  /* 0x0000001fff077819 */ /* 0x000fe40000011402 */
[----:B------:R-:W-:Y:S01]  /*0840*/  IADD3 R3, PT, PT, R210, 0x60, RZ ;  /* 0x00000060d2037810 */ /* 0x000fe20007ffe0ff */
[----:B------:R-:W-:Y:S01]  /*0850*/  IMAD.WIDE.U32 R200, R208, 0x10, R4 ;  /* 0x00000010d0c87825 */ /* 0x000fe200078e0004 */
[----:B------:R-:W-:Y:S01]  /*0860*/  LEA.HI.X R207, R2, UR11, R7, 0x2, P0 ;  /* 0x0000000b02cf7c11 */ /* 0x000fe200080f1407 */
[----:B------:R-:W3:Y:S02]  /*0870*/  LDG.E.128 R216, desc[UR6][R216.64] ;  /* 0x00000006d8d87981 */ /* 0x000ee4000c1e1d00 */
[--C-:B------:R-:W-:Y:S02]  /*0880*/  IMAD.WIDE.U32 R196, R205, 0x10, R4.reuse ;  /* 0x00000010cdc47825 */ /* 0x100fe400078e0004 */
[----:B------:R-:W4:Y:S02]  /*0890*/  LDG.E.128 R200, desc[UR6][R200.64] ;  /* 0x00000006c8c87981 */ /* 0x000f24000c1e1d00 */
[----:B------:R-:W-:-:S02]  /*08a0*/  IMAD.WIDE.U32 R16, R3, 0x10, R4 ;  /* 0x0000001003107825 */ /* 0x000fc400078e0004 */
[----:B------:R-:W4:Y:S01]  /*08b0*/  LDG.E.128 R196, desc[UR6][R196.64] ;  /* 0x00000006c4c47981 */ /* 0x000f22000c1e1d00 */
[C---:B------:R-:W-:Y:S01]  /*08c0*/  IADD3 R9, PT, PT, R15.reuse, 0x40, RZ ;  /* 0x000000400f097810 */ /* 0x040fe20007ffe0ff */
[--C-:B--2---:R-:W-:Y:S02]  /*08d0*/  IMAD.WIDE.U32 R236, R15, 0x10, R12.reuse ;  /* 0x000000100fec7825 */ /* 0x104fe400078e000c */
[----:B------:R0:W2:Y:S04]  /*08e0*/  LDG.E R223, desc[UR6][R206.64] ;  /* 0x00000006cedf7981 */ /* 0x0000a8000c1e1900 */
[----:B------:R-:W2:Y:S01]  /*08f0*/  LDG.E.128 R16, desc[UR6][R16.64] ;  /* 0x0000000610107981 */ /* 0x000ea2000c1e1d00 */
[----:B------:R-:W-:Y:S01]  /*0900*/  IMAD.WIDE.U32 R8, R9, 0x10, R12 ;  /* 0x0000001009087825 */ /* 0x000fe200078e000c */
[----:B------:R-:W-:-:S02]  /*0910*/  IADD3 R5, PT, PT, R15, 0x20, RZ ;  /* 0x000000200f057810 */ /* 0x000fc40007ffe0ff */
[----:B------:R-:W2:Y:S04]  /*0920*/  LDG.E.128 R236, desc[UR6][R236.64] ;  /* 0x00000006ecec7981 */ /* 0x000ea8000c1e1d00 */
[----:B------:R-:W2:Y:S01]  /*0930*/  LDG.E.128 R8, desc[UR6][R8.64] ;  /* 0x0000000608087981 */ /* 0x000ea2000c1e1d00 */
[----:B------:R-:W-:-:S06]  /*0940*/  IMAD.WIDE.U32 R4, R5, 0x10, R12 ;  /* 0x0000001005047825 */ /* 0x000fcc00078e000c */
[----:B------:R-:W2:Y:S01]  /*0950*/  LDG.E.128 R4, desc[UR6][R4.64] ;  /* 0x0000000604047981 */ /* 0x000ea2000c1e1d00 */
[----:B------:R-:W-:Y:S02]  /*0960*/  MOV R247, UR15 ;  /* 0x0000000f00f77c02 */ /* 0x000fe40008000f00 */
[----:B------:R-:W-:-:S04]  /*0970*/  ISETP.NE.U32.AND P0, PT, R246, RZ, PT ;  /* 0x000000fff600720c */ /* 0x000fc80003f05070 */
[----:B------:R-:W-:-:S13]  /*0980*/  ISETP.NE.AND.EX P0, PT, R247, RZ, PT, P0 ;  /* 0x000000fff700720c */ /* 0x000fda0003f05300 */
[----:B------:R-:W1:Y:S08]  /*0990*/  @P0 LDC.64 R224, c[0x0][0x438] ;  /* 0x00010e00ffe00b82 */ /* 0x000e700000000a00 */
[----:B0-----:R-:W0:Y:S08]  /*09a0*/  @P0 LDC.64 R206, c[0x0][0x438] ;  /* 0x00010e00ffce0b82 */ /* 0x001e300000000a00 */
[----:B------:R-:W0:Y:S08]  /*09b0*/  @P0 LDC.64 R212, c[0x0][0x438] ;  /* 0x00010e00ffd40b82 */ /* 0x000e300000000a00 */
[----:B------:R-:W0:Y:S01]  /*09c0*/  @P0 LDC.64 R220, c[0x0][0x438] ;  /* 0x00010e00ffdc0b82 */ /* 0x000e220000000a00 */
[----:B-1----:R-:W-:Y:S01]  /*09d0*/  @P0 IMAD.WIDE.U32 R210, R210, 0x10, R224 ;  /* 0x00000010d2d20825 */ /* 0x002fe200078e00e0 */
[----:B------:R-:W-:-:S04]  /*09e0*/  ISETP.NE.AND P1, PT, RZ, UR8, PT ;  /* 0x00000008ff007c0c */ /* 0x000fc8000bf25270 */
[----:B------:R1:W5:Y:S01]  /*09f0*/  @P0 LDG.E.128 R32, desc[UR6][R210.64] ;  /* 0x00000006d2200981 */ /* 0x000362000c1e1d00 */
[----:B0-----:R-:W-:Y:S01]  /*0a00*/  @P0 IMAD.WIDE.U32 R208, R208, 0x10, R206 ;  /* 0x00000010d0d00825 */ /* 0x001fe200078e00ce */
[----:B------:R-:W-:-:S04]  /*0a10*/  IADD3 R15, PT, PT, R15, 0x60, RZ ;  /* 0x000000600f0f7810 */ /* 0x000fc80007ffe0ff */
[----:B------:R-:W5:Y:S01]  /*0a20*/  @P0 LDG.E.128 R28, desc[UR6][R208.64] ;  /* 0x00000006d01c0981 */ /* 0x000f62000c1e1d00 */
[----:B------:R-:W-:-:S05]  /*0a30*/  @P0 IMAD.WIDE.U32 R212, R3, 0x10, R212 ;  /* 0x0000001003d40825 */ /* 0x000fca00078e00d4 */
[----:B------:R0:W5:Y:S01]  /*0a40*/  @P0 LDG.E.128 R20, desc[UR6][R212.64] ;  /* 0x00000006d4140981 */ /* 0x000162000c1e1d00 */
[----:B------:R-:W-:-:S04]  /*0a50*/  @P0 IMAD.WIDE.U32 R220, R205, 0x10, R220 ;  /* 0x00000010cddc0825 */ /* 0x000fc800078e00dc */
[----:B------:R-:W-:Y:S01]  /*0a60*/  IMAD.WIDE.U32 R12, R15, 0x10, R12 ;  /* 0x000000100f0c7825 */ /* 0x000fe200078e000c */
[----:B------:R0:W5:Y:S05]  /*0a70*/  @P0 LDG.E.128 R24, desc[UR6][R220.64] ;  /* 0x00000006dc180981 */ /* 0x00016a000c1e1d00 */
[----:B------:R-:W2:Y:S01]  /*0a80*/  LDG.E.128 R12, desc[UR6][R12.64] ;  /* 0x000000060c0c7981 */ /* 0x000ea2000c1e1d00 */
[----:B---3--:R-:W-:Y:S02]  /*0a90*/  PRMT R207, R219, 0x7632, R207 ;  /* 0x00007632dbcf7816 */ /* 0x008fe400000000cf */
[C---:B------:R-:W-:Y:S02]  /*0aa0*/  PRMT R3, R216.reuse, 0x7632, R3 ;  /* 0x00007632d8037816 */ /* 0x040fe40000000003 */
[----:B------:R-:W-:-:S02]  /*0ab0*/  SHF.L.U32 R0, R216, 0x10, RZ ;  /* 0x00000010d8007819 */ /* 0x000fc400000006ff */
[----:B------:R-:W-:Y:S02]  /*0ac0*/  PRMT R205, R218, 0x7632, R205 ;  /* 0x00007632dacd7816 */ /* 0x000fe400000000cd */
[C---:B----4-:R-:W-:Y:S02]  /*0ad0*/  PRMT R204, R200.reuse, 0x7632, R204 ;  /* 0x00007632c8cc7816 */ /* 0x050fe400000000cc */
[----:B------:R-:W-:Y:S02]  /*0ae0*/  SHF.L.U32 R216, R200, 0x10, RZ ;  /* 0x00000010c8d87819 */ /* 0x000fe400000006ff */
[C---:B-1----:R-:W-:Y:S02]  /*0af0*/  PRMT R210, R198.reuse, 0x7632, R210 ;  /* 0x00007632c6d27816 */ /* 0x042fe400000000d2 */
[----:B------:R-:W-:Y:S02]  /*0b00*/  SHF.L.U32 R226, R198, 0x10, RZ ;  /* 0x00000010c6e27819 */ /* 0x000fe400000006ff */
[----:B------:R-:W-:-:S02]  /*0b10*/  SHF.L.U32 R218, R218, 0x10, RZ ;  /* 0x00000010dada7819 */ /* 0x000fc400000006ff */
[C---:B------:R-:W-:Y:S02]  /*0b20*/  PRMT R200, R201.reuse, 0x7632, R200 ;  /* 0x00007632c9c87816 */ /* 0x040fe400000000c8 */
[----:B------:R-:W-:Y:S02]  /*0b30*/  SHF.L.U32 R215, R201, 0x10, RZ ;  /* 0x00000010c9d77819 */ /* 0x000fe400000006ff */
[----:B--2---:R-:W-:Y:S02]  /*0b40*/  FSEL R198, R223, RZ, !P1 ;  /* 0x000000ffdfc67208 */ /* 0x004fe40004800000 */
[----:B------:R-:W-:Y:S02]  /*0b50*/  SHF.L.U32 R207, R207, 0x10, RZ ;  /* 0x00000010cfcf7819 */ /* 0x000fe400000006ff */
[C---:B------:R-:W-:Y:S02]  /*0b60*/  PRMT R201, R202.reuse, 0x7632, R201 ;  /* 0x00007632cac97816 */ /* 0x040fe400000000c9 */
[----:B------:R-:W-:-:S02]  /*0b70*/  SHF.L.U32 R222, R202, 0x10, RZ ;  /* 0x00000010cade7819 */ /* 0x000fc400000006ff */
[----:B------:R-:W-:Y:S02]  /*0b80*/  PRMT R202, R203, 0x7632, R202 ;  /* 0x00007632cbca7816 */ /* 0x000fe400000000ca */
[----:B0-----:R-:W-:Y:S02]  /*0b90*/  PRMT R213, R18, 0x7632, R213 ;  /* 0x0000763212d57816 */ /* 0x001fe400000000d5 */
[C---:B------:R-:W-:Y:S02]  /*0ba0*/  PRMT R211, R199.reuse, 0x7632, R211 ;  /* 0x00007632c7d37816 */ /* 0x040fe400000000d3 */
[----:B------:R-:W-:Y:S01]  /*0bb0*/  SHF.L.U32 R227, R199, 0x10, RZ ;  /* 0x00000010c7e37819 */ /* 0x000fe200000006ff */
[----:B------:R-:W-:Y:S01]  /*0bc0*/  FADD.FTZ R251, -R198, R218 ;  /* 0x000000dac6fb7221 */ /* 0x000fe20000010100 */
[----:B------:R-:W-:Y:S02]  /*0bd0*/  PRMT R206, R217, 0x7632, R206 ;  /* 0x00007632d9ce7816 */ /* 0x000fe400000000ce */
[----:B------:R-:W-:-:S02]  /*0be0*/  PRMT R199, R16, 0x7632, R199 ;  /* 0x0000763210c77816 */ /* 0x000fc400000000c7 */
[----:B------:R-:W-:Y:S01]  /*0bf0*/  SHF.L.U32 R223, R16, 0x10, RZ ;  /* 0x0000001010df7819 */ /* 0x000fe200000006ff */
[----:B------:R-:W-:Y:S01]  /*0c00*/  FADD.FTZ R16, -R198, R207 ;  /* 0x000000cfc6107221 */ /* 0x000fe20000010100 */
[----:B------:R-:W-:Y:S02]  /*0c10*/  SHF.L.U32 R207, R202, 0x10, RZ ;  /* 0x00000010cacf7819 */ /* 0x000fe400000006ff */
[----:B------:R-:W-:Y:S02]  /*0c20*/  SHF.L.U32 R218, R213, 0x10, RZ ;  /* 0x00000010d5da7819 */ /* 0x000fe400000006ff */
[----:B------:R-:W-:Y:S02]  /*0c30*/  SHF.L.U32 R221, R206, 0x10, RZ ;  /* 0x00000010cedd7819 */ /* 0x000fe400000006ff */
[----:B------:R-:W-:Y:S01]  /*0c40*/  SHF.L.U32 R206, R204, 0x10, RZ ;  /* 0x00000010ccce7819 */ /* 0x000fe200000006ff */
[C---:B------:R-:W-:Y:S01]  /*0c50*/  FADD.FTZ R204, -R198.reuse, R226 ;  /* 0x000000e2c6cc7221 */ /* 0x040fe20000010100 */
[C-C-:B------:R-:W-:Y:S01]  /*0c60*/  FADD.FTZ R226, -R198.reuse, R207.reuse ;  /* 0x000000cfc6e27221 */ /* 0x140fe20000010100 */
[----:B------:R-:W-:Y:S01]  /*0c70*/  FADD.FTZ R240, -R198, R218 ;  /* 0x000000dac6f07221 */ /* 0x000fe20000010100 */
[----:B------:R-:W-:-:S02]  /*0c80*/  PRMT R207, R9, 0x7632, R207 ;  /* 0x0000763209cf7816 */ /* 0x000fc400000000cf */
[----:B------:R-:W-:Y:S02]  /*0c90*/  SHF.L.U32 R218, R9, 0x10, RZ ;  /* 0x0000001009da7819 */ /* 0x000fe400000006ff */
[----:B------:R-:W2:Y:S01]  /*0ca0*/  LDL R9, [R1+0x20] ;  /* 0x0000200001097983 */ /* 0x000ea20000100800 */
[----:B------:R-:W-:Y:S02]  /*0cb0*/  SHF.L.U32 R200, R200, 0x10, RZ ;  /* 0x00000010c8c87819 */ /* 0x000fe400000006ff */
[C---:B------:R-:W-:Y:S02]  /*0cc0*/  PRMT R208, R196.reuse, 0x7632, R208 ;  /* 0x00007632c4d07816 */ /* 0x040fe400000000d0 */
[----:B------:R-:W-:Y:S01]  /*0cd0*/  SHF.L.U32 R224, R196, 0x10, RZ ;  /* 0x00000010c4e07819 */ /* 0x000fe200000006ff */
[C---:B------:R-:W-:Y:S01]  /*0ce0*/  FADD.FTZ R196, -R198.reuse, R222 ;  /* 0x000000dec6c47221 */ /* 0x040fe20000010100 */
[C---:B------:R-:W-:Y:S02]  /*0cf0*/  PRMT R212, R17.reuse, 0x7632, R212 ;  /* 0x0000763211d47816 */ /* 0x040fe400000000d4 */
[----:B------:R-:W-:Y:S01]  /*0d00*/  SHF.L.U32 R228, R17, 0x10, RZ ;  /* 0x0000001011e47819 */ /* 0x000fe200000006ff */
[C-C-:B------:R-:W-:Y:S01]  /*0d10*/  FADD.FTZ R222, -R198.reuse, R200.reuse ;  /* 0x000000c8c6de7221 */ /* 0x140fe20000010100 */
[----:B------:R-:W-:Y:S01]  /*0d20*/  SHF.L.U32 R17, R205, 0x10, RZ ;  /* 0x00000010cd117819 */ /* 0x000fe200000006ff */
[----:B------:R-:W-:Y:S01]  /*0d30*/  FADD.FTZ R205, -R198, R227 ;  /* 0x000000e3c6cd7221 */ /* 0x000fe20000010100 */
[----:B------:R-:W-:-:S02]  /*0d40*/  PRMT R200, R6, 0x7632, R200 ;  /* 0x0000763206c87816 */ /* 0x000fc400000000c8 */
[----:B------:R-:W-:Y:S02]  /*0d50*/  SHF.L.U32 R227, R6, 0x10, RZ ;  /* 0x0000001006e37819 */ /* 0x000fe400000006ff */
[----:B------:R-:W3:Y:S01]  /*0d60*/  LDL R6, [R1+0x28] ;  /* 0x0000280001067983 */ /* 0x000ee20000100800 */
[----:B------:R-:W-:Y:S02]  /*0d70*/  SHF.L.U32 R217, R217, 0x10, RZ ;  /* 0x00000010d9d97819 */ /* 0x000fe400000006ff */
[----:B------:R-:W-:Y:S02]  /*0d80*/  SHF.L.U32 R229, R18, 0x10, RZ ;  /* 0x0000001012e57819 */ /* 0x000fe400000006ff */
[----:B------:R-:W-:Y:S02]  /*0d90*/  SHF.L.U32 R201, R201, 0x10, RZ ;  /* 0x00000010c9c97819 */ /* 0x000fe400000006ff */
[C---:B------:R-:W-:Y:S02]  /*0da0*/  PRMT R243, R237.reuse, 0x7632, R243 ;  /* 0x00007632edf37816 */ /* 0x040fe400000000f3 */
[----:B------:R-:W-:-:S02]  /*0db0*/  SHF.L.U32 R245, R237, 0x10, RZ ;  /* 0x00000010edf57819 */ /* 0x000fc400000006ff */
[----:B------:R-:W-:Y:S01]  /*0dc0*/  SHF.L.U32 R237, R3, 0x10, RZ ;  /* 0x0000001003ed7819 */ /* 0x000fe200000006ff */
[C---:B------:R-:W-:Y:S01]  /*0dd0*/  FADD.FTZ R3, -R198.reuse, R217 ;  /* 0x000000d9c6037221 */ /* 0x040fe20000010100 */
[----:B------:R-:W-:Y:S01]  /*0de0*/  FADD.FTZ R202, -R198, R224 ;  /* 0x000000e0c6ca7221 */ /* 0x000fe20000010100 */
[----:B------:R-:W-:Y:S01]  /*0df0*/  SHF.L.U32 R217, R212, 0x10, RZ ;  /* 0x00000010d4d97819 */ /* 0x000fe200000006ff */
[C---:B------:R-:W-:Y:S01]  /*0e00*/  FADD.FTZ R212, -R198.reuse, R229 ;  /* 0x000000e5c6d47221 */ /* 0x040fe20000010100 */
[--C-:B------:R-:W-:Y:S01]  /*0e10*/  FADD.FTZ R224, -R198, R201.reuse ;  /* 0x000000c9c6e07221 */ /* 0x100fe20000010100 */
[C---:B------:R-:W-:Y:S02]  /*0e20*/  PRMT R201, R7.reuse, 0x7632, R201 ;  /* 0x0000763207c97816 */ /* 0x040fe400000000c9 */
[----:B------:R-:W-:Y:S02]  /*0e30*/  SHF.L.U32 R229, R7, 0x10, RZ ;  /* 0x0000001007e57819 */ /* 0x000fe400000006ff */
[----:B------:R-:W4:Y:S01]  /*0e40*/  LDL R7, [R1+0x30] ;  /* 0x0000300001077983 */ /* 0x000f220000100800 */
[----:B------:R-:W-:-:S02]  /*0e50*/  PRMT R209, R197, 0x7632, R209 ;  /* 0x00007632c5d17816 */ /* 0x000fc400000000d1 */
[C---:B------:R-:W-:Y:S02]  /*0e60*/  SHF.L.U32 R230, R19.reuse, 0x10, RZ ;  /* 0x0000001013e67819 */ /* 0x040fe400000006ff */
[----:B------:R-:W-:Y:S01]  /*0e70*/  PRMT R220, R19, 0x7632, R220 ;  /* 0x0000763213dc7816 */ /* 0x000fe200000000dc */
[----:B------:R-:W-:Y:S01]  /*0e80*/  FADD.FTZ R19, -R198, R215 ;  /* 0x000000d7c6137221 */ /* 0x000fe20000010100 */
[----:B------:R-:W-:Y:S02]  /*0e90*/  SHF.L.U32 R209, R209, 0x10, RZ ;  /* 0x00000010d1d17819 */ /* 0x000fe400000006ff */
[----:B------:R-:W-:Y:S02]  /*0ea0*/  SHF.L.U32 R219, R219, 0x10, RZ ;  /* 0x00000010dbdb7819 */ /* 0x000fe400000006ff */
[----:B------:R-:W-:Y:S02]  /*0eb0*/  PRMT R232, R239, 0x7632, R232 ;  /* 0x00007632efe87816 */ /* 0x000fe400000000e8 */
[----:B------:R-:W-:Y:S01]  /*0ec0*/  SHF.L.U32 R215, R210, 0x10, RZ ;  /* 0x00000010d2d77819 */ /* 0x000fe200000006ff */
[----:B------:R-:W-:Y:S01]  /*0ed0*/  FADD.FTZ R213, -R198, R230 ;  /* 0x000000e6c6d57221 */ /* 0x000fe20000010100 */
[----:B------:R-:W-:Y:S01]  /*0ee0*/  PRMT R231, R238, 0x7632, R231 ;  /* 0x00007632eee77816 */ /* 0x000fe200000000e7 */
[C---:B------:R-:W-:Y:S01]  /*0ef0*/  FADD.FTZ R230, -R198.reuse, R209 ;  /* 0x000000d1c6e67221 */ /* 0x040fe20000010100 */
[----:B------:R-:W-:Y:S01]  /*0f00*/  SHF.L.U32 R203, R203, 0x10, RZ ;  /* 0x00000010cbcb7819 */ /* 0x000fe200000006ff */
[----:B------:R-:W-:Y:S01]  /*0f10*/  FADD.FTZ R250, -R198, R219 ;  /* 0x000000dbc6fa7221 */ /* 0x000fe20000010100 */
[----:B------:R-:W-:-:S02]  /*0f20*/  SHF.L.U32 R225, R197, 0x10, RZ ;  /* 0x00000010c5e17819 */ /* 0x000fc400000006ff */
[----:B------:R-:W-:Y:S02]  /*0f30*/  SHF.L.U32 R199, R199, 0x10, RZ ;  /* 0x00000010c7c77819 */ /* 0x000fe400000006ff */
[----:B------:R-:W-:Y:S01]  /*0f40*/  MOV R209, R232 ;  /* 0x000000e800d17202 */ /* 0x000fe20000000f00 */
[----:B------:R-:W-:Y:S01]  /*0f50*/  FADD.FTZ R232, -R198, R215 ;  /* 0x000000d7c6e87221 */ /* 0x000fe20000010100 */
[----:B------:R-:W-:Y:S02]  /*0f60*/  SHF.L.U32 R208, R208, 0x10, RZ ;  /* 0x00000010d0d07819 */ /* 0x000fe400000006ff */
[----:B------:R-:W-:Y:S01]  /*0f70*/  SHF.L.U32 R219, R220, 0x10, RZ ;  /* 0x00000010dcdb7819 */ /* 0x000fe200000006ff */
[C---:B------:R-:W-:Y:S01]  /*0f80*/  FADD.FTZ R220, -R198.reuse, R206 ;  /* 0x000000cec6dc7221 */ /* 0x040fe20000010100 */
[----:B------:R-:W-:Y:S01]  /*0f90*/  MOV R215, R231 ;  /* 0x000000e700d77202 */ /* 0x000fe20000000f00 */
[----:B------:R-:W-:Y:S01]  /*0fa0*/  FADD.FTZ R18, -R198, R216 ;  /* 0x000000d8c6127221 */ /* 0x000fe20000010100 */
[----:B------:R-:W-:Y:S01]  /*0fb0*/  PRMT R249, R236, 0x7632, R249 ;  /* 0x00007632ecf97816 */ /* 0x000fe200000000f9 */
[----:B------:R-:W-:Y:S01]  /*0fc0*/  FADD.FTZ R197, -R198, R203 ;  /* 0x000000cbc6c57221 */ /* 0x000fe20000010100 */
[----:B------:R-:W-:Y:S01]  /*0fd0*/  SHF.L.U32 R248, R236, 0x10, RZ ;  /* 0x00000010ecf87819 */ /* 0x000fe200000006ff */
[----:B------:R-:W-:Y:S01]  /*0fe0*/  FADD.FTZ R203, -R198, R225 ;  /* 0x000000e1c6cb7221 */ /* 0x000fe20000010100 */
[----:B------:R-:W-:Y:S01]  /*0ff0*/  PRMT R206, R8, 0x7632, R206 ;  /* 0x0000763208ce7816 */ /* 0x000fe200000000ce */
[----:B------:R-:W-:Y:S01]  /*1000*/  FADD.FTZ R236, -R198, R199 ;  /* 0x000000c7c6ec7221 */ /* 0x000fe20000010100 */
[----:B------:R-:W-:-:S02]  /*1010*/  SHF.L.U32 R231, R8, 0x10, RZ ;  /* 0x0000001008e77819 */ /* 0x000fc400000006ff */
[----:B------:R-:W-:Y:S01]  /*1020*/  SHF.L.U32 R216, R211, 0x10, RZ ;  /* 0x00000010d3d87819 */ /* 0x000fe200000006ff */
[----:B------:R-:W4:Y:S01]  /*1030*/  LDL R8, [R1+0x18] ;  /* 0x0000180001087983 */ /* 0x000f220000100800 */
[----:B------:R-:W-:Y:S01]  /*1040*/  SHF.L.U32 R239, R239, 0x10, RZ ;  /* 0x00000010efef7819 */ /* 0x000fe200000006ff */
[C---:B------:R-:W-:Y:S01]  /*1050*/  FADD.FTZ R211, -R198.reuse, R228 ;  /* 0x000000e4c6d37221 */ /* 0x040fe20000010100 */
[C---:B------:R-:W-:Y:S01]  /*1060*/  PRMT R199, R5.reuse, 0x7632, R199 ;  /* 0x0000763205c77816 */ /* 0x040fe200000000c7 */
[----:B------:R-:W-:Y:S01]  /*1070*/  FADD.FTZ R228, -R198, R208 ;  /* 0x000000d0c6e47221 */ /* 0x000fe20000010100 */
[----:B------:R-:W-:Y:S01]  /*1080*/  SHF.L.U32 R225, R5, 0x10, RZ ;  /* 0x0000001005e17819 */ /* 0x000fe200000006ff */
[----:B-----5:R-:W-:Y:S01]  /*1090*/  FMUL.FTZ R5, R214, R250 ;  /* 0x000000fad6057220 */ /* 0x020fe20000410000 */
[----:B------:R-:W-:Y:S01]  /*10a0*/  PRMT R233, R10, 0x7632, R233 ;  /* 0x000076320ae97816 */ /* 0x000fe200000000e9 */
[----:B------:R-:W-:Y:S01]  /*10b0*/  FADD.FTZ R126, R126, R239 ;  /* 0x000000ef7e7e7221 */ /* 0x000fe20000010000 */
[----:B------:R-:W-:-:S02]  /*10c0*/  SHF.L.U32 R208, R10, 0x10, RZ ;  /* 0x000000100ad07819 */ /* 0x000fc400000006ff */
[----:B------:R-:W-:Y:S01]  /*10d0*/  PRMT R235, R11, 0x7632, R235 ;  /* 0x000076320beb7816 */ /* 0x000fe200000000eb */
[----:B------:R-:W-:Y:S01]  /*10e0*/  FADD.FTZ R0, -R198, R0 ;  /* 0x00000000c6007221 */ /* 0x000fe20000010100 */
[----:B------:R-:W-:Y:S01]  /*10f0*/  MOV R10, R209 ;  /* 0x000000d1000a7202 */ /* 0x000fe20000000f00 */
[----:B------:R-:W-:Y:S01]  /*1100*/  FFMA.FTZ R94, R5, R239, R94 ;  /* 0x000000ef055e7223 */ /* 0x000fe2000001005e */
[----:B------:R-:W-:Y:S02]  /*1110*/  SHF.L.U32 R209, R11, 0x10, RZ ;  /* 0x000000100bd17819 */ /* 0x000fe400000006ff */
[----:B------:R-:W-:Y:S01]  /*1120*/  PRMT R37, R14, 0x7632, R37 ;  /* 0x000076320e257816 */ /* 0x000fe20000000025 */
[----:B------:R-:W-:Y:S01]  /*1130*/  FADD.FTZ R120, R120, R248 ;  /* 0x000000f878787221 */ /* 0x000fe20000010000 */
[----:B------:R-:W-:Y:S01]  /*1140*/  MOV R11, R215 ;  /* 0x000000d7000b7202 */ /* 0x000fe20000000f00 */
[----:B------:R-:W-:Y:S01]  /*1150*/  FMUL.FTZ R3, R214, R3 ;  /* 0x00000003d6037220 */ /* 0x000fe20000410000 */
[----:B------:R-:W-:Y:S01]  /*1160*/  SHF.L.U32 R215, R14, 0x10, RZ ;  /* 0x000000100ed77819 */ /* 0x000fe200000006ff */
[----:B------:R-:W-:Y:S01]  /*1170*/  FADD.FTZ R122, R122, R245 ;  /* 0x000000f57a7a7221 */ /* 0x000fe20000010000 */
[----:B------:R-:W-:Y:S01]  /*1180*/  SHF.L.U32 R14, R249, 0x10, RZ ;  /* 0x00000010f90e7819 */ /* 0x000fe200000006ff */
[----:B------:R-:W-:Y:S01]  /*1190*/  FADD.FTZ R237, -R198, R237 ;  /* 0x000000edc6ed7221 */ /* 0x000fe20000010100 */
[----:B------:R-:W4:Y:S01]  /*11a0*/  LDL R249, [R1+0x24] ;  /* 0x0000240001f97983 */ /* 0x000f220000100800 */
[----:B------:R-:W-:Y:S01]  /*11b0*/  FMUL.FTZ R0, R214, R0 ;  /* 0x00000000d6007220 */ /* 0x000fe20000410000 */
[----:B------:R-:W-:Y:S01]  /*11c0*/  SHF.L.U32 R241, R238, 0x10, RZ ;  /* 0x00000010eef17819 */ /* 0x000fe200000006ff */
[C---:B------:R-:W-:Y:S01]  /*11d0*/  FADD.FTZ R221, -R198.reuse, R221 ;  /* 0x000000ddc6dd7221 */ /* 0x040fe20000010100 */
[----:B------:R-:W-:Y:S01]  /*11e0*/  FADD.FTZ R17, -R198, R17 ;  /* 0x00000011c6117221 */ /* 0x000fe20000010100 */
[----:B------:R-:W-:Y:S01]  /*11f0*/  FFMA.FTZ R88, R0, R248, R88 ;  /* 0x000000f800587223 */ /* 0x000fe20000010058 */
[----:B------:R-:W-:Y:S01]  /*1200*/  FFMA.FTZ R90, R3, R245, R90 ;  /* 0x000000f5035a7223 */ /* 0x000fe2000001005a */
[C---:B------:R-:W-:Y:S01]  /*1210*/  FADD.FTZ R210, -R198.reuse, R223 ;  /* 0x000000dfc6d27221 */ /* 0x040fe20000010100 */
[C---:B------:R-:W-:Y:S01]  /*1220*/  FADD.FTZ R234, -R198.reuse, R216 ;  /* 0x000000d8c6ea7221 */ /* 0x040fe20000010100 */
[C---:B------:R-:W-:Y:S01]  /*1230*/  FADD.FTZ R238, -R198.reuse, R217 ;  /* 0x000000d9c6ee7221 */ /* 0x040fe20000010100 */
[----:B------:R-:W-:Y:S01]  /*1240*/  FADD.FTZ R242, -R198, R219 ;  /* 0x000000dbc6f27221 */ /* 0x000fe20000010100 */
[C---:B------:R-:W-:Y:S01]  /*1250*/  PRMT R198, R4.reuse, 0x7632, R198 ;  /* 0x0000763204c67816 */ /* 0x040fe200000000c6 */
[----:B------:R-:W4:Y:S01]  /*1260*/  LDL R250, [R1+0x1c] ;  /* 0x00001c0001fa7983 */ /* 0x000f220000100800 */
[----:B------:R-:W-:Y:S01]  /*1270*/  SHF.L.U32 R223, R4, 0x10, RZ ;  /* 0x0000001004df7819 */ /* 0x000fe200000006ff */
[----:B------:R-:W-:-:S02]  /*1280*/  FMUL.FTZ R4, R214, R251 ;  /* 0x000000fbd6047220 */ /* 0x000fc40000410000 */
[----:B------:R-:W4:Y:S01]  /*1290*/  LDL R251, [R1+0x34] ;  /* 0x0000340001fb7983 */ /* 0x000f220000100800 */
[----:B--2---:R-:W-:-:S03]  /*12a0*/  FMUL.FTZ R9, R9, R239 ;  /* 0x000000ef09097220 */ /* 0x004fc60000410000 */
[----:B------:R-:W2:Y:S01]  /*12b0*/  LDL R239, [R1+0x2c] ;  /* 0x00002c0001ef7983 */ /* 0x000ea20000100800 */
[----:B---3--:R-:W-:-:S03]  /*12c0*/  FMUL.FTZ R6, R6, R248 ;  /* 0x000000f806067220 */ /* 0x008fc60000410000 */
[----:B------:R-:W3:Y:S01]  /*12d0*/  LDL R248, [R1+0x8] ;  /* 0x0000080001f87983 */ /* 0x000ee20000100800 */
[----:B----4-:R-:W-:-:S03]  /*12e0*/  FMUL.FTZ R7, R7, R245 ;  /* 0x000000f507077220 */ /* 0x010fc60000410000 */
[----:B------:R-:W4:Y:S01]  /*12f0*/  LDL R245, [R1+0x10] ;  /* 0x0000100001f57983 */ /* 0x000f220000100800 */
[----:B------:R-:W-:Y:S01]  /*1300*/  FADD.FTZ R124, R124, R241 ;  /* 0x000000f17c7c7221 */ /* 0x000fe20000010000 */
[----:B------:R-:W-:Y:S01]  /*1310*/  FFMA.FTZ R92, R4, R241, R92 ;  /* 0x000000f1045c7223 */ /* 0x000fe2000001005c */
[----:B------:R-:W-:Y:S01]  /*1320*/  PRMT R38, R13, 0x7632, R38 ;  /* 0x000076320d267816 */ /* 0x000fe20000000026 */
[----:B------:R-:W-:Y:S01]  /*1330*/  FADD.FTZ R121, R121, R14 ;  /* 0x0000000e79797221 */ /* 0x000fe20000010000 */
[C---:B------:R-:W-:Y:S02]  /*1340*/  PRMT R252, R12.reuse, 0x7632, R252 ;  /* 0x000076320cfc7816 */ /* 0x040fe400000000fc */
[----:B------:R-:W-:Y:S01]  /*1350*/  SHF.L.U32 R216, R12, 0x10, RZ ;  /* 0x000000100cd87819 */ /* 0x000fe200000006ff */
[----:B------:R-:W-:Y:S01]  /*1360*/  FMUL.FTZ R12, R214, R17 ;  /* 0x00000011d60c7220 */ /* 0x000fe20000410000 */
[C---:B------:R-:W-:Y:S02]  /*1370*/  PRMT R36, R15.reuse, 0x7632, R36 ;  /* 0x000076320f247816 */ /* 0x040fe40000000024 */
[----:B------:R-:W-:-:S02]  /*1380*/  SHF.L.U32 R219, R15, 0x10, RZ ;  /* 0x000000100fdb7819 */ /* 0x000fc400000006ff */
[----:B------:R-:W-:Y:S02]  /*1390*/  SHF.L.U32 R15, R243, 0x10, RZ ;  /* 0x00000010f30f7819 */ /* 0x000fe400000006ff */
[----:B------:R-:W-:Y:S01]  /*13a0*/  SHF.L.U32 R243, R11, 0x10, RZ ;  /* 0x000000100bf37819 */ /* 0x000fe200000006ff */
[----:B------:R-:W-:Y:S01]  /*13b0*/  FMUL.FTZ R11, R214, R221 ;  /* 0x000000ddd60b7220 */ /* 0x000fe20000410000 */
[----:B------:R-:W-:Y:S01]  /*13c0*/  SHF.L.U32 R221, R198, 0x10, RZ ;  /* 0x00000010c6dd7819 */ /* 0x000fe200000006ff */
[----:B------:R-:W-:Y:S01]  /*13d0*/  FMUL.FTZ R8, R8, R241 ;  /* 0x000000f108087220 */ /* 0x000fe20000410000 */
[----:B------:R-:W-:Y:S01]  /*13e0*/  SHF.L.U32 R241, R10, 0x10, RZ ;  /* 0x000000100af17819 */ /* 0x000fe200000006ff */
[----:B------:R-:W-:-:S04]  /*13f0*/  FMUL.FTZ R10, R214, R237 ;  /* 0x000000edd60a7220 */ /* 0x000fc80000410000 */
[----:B------:R-:W-:Y:S01]  /*1400*/  FFMA.FTZ R89, R10, R14, R89 ;  /* 0x0000000e0a597223 */ /* 0x000fe20000010059 */
[----:B------:R-:W-:Y:S01]  /*1410*/  FMUL.FTZ R17, R249, R241 ;  /* 0x000000f1f9117220 */ /* 0x000fe20000410000 */
[C---:B------:R-:W-:Y:S01]  /*1420*/  FMUL.FTZ R18, R214.reuse, R18 ;  /* 0x00000012d6127220 */ /* 0x040fe20000410000 */
[C---:B------:R-:W-:Y:S01]  /*1430*/  FMUL.FTZ R19, R214.reuse, R19 ;  /* 0x00000013d6137220 */ /* 0x040fe20000410000 */
        /* <DEDUP_REMOVED lines=16> */
[----:B------:R-:W-:Y:S01]  /*1540*/  SHF.L.U32 R217, R13, 0x10, RZ ;  /* 0x000000100dd97819 */ /* 0x000fe200000006ff */
[----:B------:R-:W-:Y:S01]  /*1550*/  FADD.FTZ R123, R123, R15 ;  /* 0x0000000f7b7b7221 */ /* 0x000fe20000010000 */
[-C--:B------:R-:W-:Y:S01]  /*1560*/  FFMA.FTZ R91, R11, R15.reuse, R91 ;  /* 0x0000000f0b5b7223 */ /* 0x080fe2000001005b */
        /* <DEDUP_REMOVED lines=8> */
[----:B--2---:R-:W-:Y:S01]  /*15f0*/  FMUL.FTZ R14, R239, R14 ;  /* 0x0000000eef0e7220 */ /* 0x004fe20000410000 */
[----:B------:R-:W-:-:S02]  /*1600*/  SHF.L.U32 R239, R38, 0x10, RZ ;  /* 0x0000001026ef7819 */ /* 0x000fc400000006ff */
[----:B------:R0:W5:Y:S04]  /*1610*/  LDL.LU R38, [R1+0x40] ;  /* 0x0000400001267983 */ /* 0x0001680000300800 */
[----:B------:R-:W2:Y:S01]  /*1620*/  LDL R249, [R1+0xc] ;  /* 0x00000c0001f97983 */ /* 0x000ea20000100800 */
[----:B---3--:R-:W-:-:S03]  /*1630*/  FMUL.FTZ R198, R248, R223 ;  /* 0x000000dff8c67220 */ /* 0x008fc60000410000 */
[----:B------:R-:W3:Y:S01]  /*1640*/  LDL R248, [R1+0x14] ;  /* 0x0000140001f87983 */ /* 0x000ee20000100800 */
[----:B------:R-:W-:-:S03]  /*1650*/  SHF.L.U32 R223, R199, 0x10, RZ ;  /* 0x00000010c7df7819 */ /* 0x000fc600000006ff */
[----:B------:R0:W5:Y:S01]  /*1660*/  LDL.LU R37, [R1+0x3c] ;  /* 0x00003c0001257983 */ /* 0x0001620000300800 */
[----:B----4-:R-:W-:Y:S01]  /*1670*/  FMUL.FTZ R199, R245, R225 ;  /* 0x000000e1f5c77220 */ /* 0x010fe20000410000 */
        /* <DEDUP_REMOVED lines=8> */
[----:B------:R-:W-:-:S04]  /*1700*/  FADD.FTZ R218, RZ, R6 ;  /* 0x00000006ffda7221 */ /* 0x000fc80000010000 */
[----:B------:R-:W-:-:S04]  /*1710*/  FADD.FTZ R218, R14, R218 ;  /* 0x000000da0eda7221 */ /* 0x000fc80000010000 */
[----:B------:R-:W-:-:S04]  /*1720*/  FADD.FTZ R218, R7, R218 ;  /* 0x000000da07da7221 */ /* 0x000fc80000010000 */
[----:B------:R-:W-:Y:S01]  /*1730*/  FADD.FTZ R245, R15, R218 ;  /* 0x000000da0ff57221 */ /* 0x000fe20000010000 */
[----:B------:R-:W-:Y:S01]  /*1740*/  FMUL.FTZ R218, R68, R215 ;  /* 0x000000d744da7220 */ /* 0x000fe20000410000 */
[----:B------:R-:W-:Y:S02]  /*1750*/  SHF.L.U32 R215, R36, 0x10, RZ ;  /* 0x0000001024d77819 */ /* 0x000fe400000006ff */
[----:B------:R0:W5:Y:S01]  /*1760*/  LDL.LU R36, [R1+0x38] ;  /* 0x0000380001247983 */ /* 0x0001620000300800 */
[----:B------:R-:W-:Y:S01]  /*1770*/  FADD.FTZ R125, R125, R243 ;  /* 0x000000f37d7d7221 */ /* 0x000fe20000010000 */
[-C--:B------:R-:W-:Y:S01]  /*1780*/  FFMA.FTZ R93, R12, R243.reuse, R93 ;  /* 0x000000f30c5d7223 */ /* 0x080fe2000001005d */
[----:B------:R-:W-:Y:S01]  /*1790*/  FMUL.FTZ R16, R250, R243 ;  /* 0x000000f3fa107220 */ /* 0x000fe20000410000 */
[----:B------:R-:W-:-:S04]  /*17a0*/  FFMA.FTZ R243, R0, R6, RZ ;  /* 0x0000000600f37223 */ /* 0x000fc800000100ff */
[----:B------:R-:W-:-:S04]  /*17b0*/  FFMA.FTZ R243, R10, R14, R243 ;  /* 0x0000000e0af37223 */ /* 0x000fc800000100f3 */
[----:B------:R-:W-:-:S04]  /*17c0*/  FFMA.FTZ R243, R3, R7, R243 ;  /* 0x0000000703f37223 */ /* 0x000fc800000100f3 */
[----:B------:R-:W-:Y:S01]  /*17d0*/  FFMA.FTZ R243, R11, R15, R243 ;  /* 0x0000000f0bf37223 */ /* 0x000fe200000100f3 */
[----:B------:R-:W-:-:S03]  /*17e0*/  FADD.FTZ R245, R8, R245 ;  /* 0x000000f508f57221 */ /* 0x000fc60000010000 */
[----:B------:R-:W-:Y:S01]  /*17f0*/  FFMA.FTZ R243, R4, R8, R243 ;  /* 0x0000000804f37223 */ /* 0x000fe200000100f3 */
[----:B------:R-:W-:-:S03]  /*1800*/  FADD.FTZ R245, R16, R245 ;  /* 0x000000f510f57221 */ /* 0x000fc60000010000 */
[----:B------:R-:W-:Y:S01]  /*1810*/  FFMA.FTZ R243, R12, R16, R243 ;  /* 0x000000100cf37223 */ /* 0x000fe200000100f3 */
[----:B------:R-:W-:-:S03]  /*1820*/  FADD.FTZ R245, R9, R245 ;  /* 0x000000f509f57221 */ /* 0x000fc60000010000 */
[----:B------:R-:W-:Y:S01]  /*1830*/  FFMA.FTZ R243, R5, R9, R243 ;  /* 0x0000000905f37223 */ /* 0x000fe200000100f3 */
[----:B------:R-:W-:Y:S01]  /*1840*/  FMUL.FTZ R220, R214, R220 ;  /* 0x000000dcd6dc7220 */ /* 0x000fe20000410000 */
[----:B------:R-:W-:Y:S02]  /*1850*/  FADD.FTZ R245, R17, R245 ;  /* 0x000000f511f57221 */ /* 0x000fe40000010000 */
[----:B------:R-:W-:Y:S01]  /*1860*/  FFMA.FTZ R243, R13, R17, R243 ;  /* 0x000000110df37223 */ /* 0x000fe200000100f3 */
[----:B------:R-:W-:Y:S01]  /*1870*/  FADD.FTZ R129, R129, R221 ;  /* 0x000000dd81817221 */ /* 0x000fe20000010000 */
[----:B------:R-:W-:Y:S01]  /*1880*/  FFMA.FTZ R97, R220, R221, R97 ;  /* 0x000000dddc617223 */ /* 0x000fe20000010061 */
[----:B------:R-:W-:Y:S01]  /*1890*/  FADD.FTZ R245, R198, R245 ;  /* 0x000000f5c6f57221 */ /* 0x000fe20000010000 */
[----:B------:R-:W-:Y:S01]  /*18a0*/  FFMA.FTZ R243, R18, R198, R243 ;  /* 0x000000c612f37223 */ /* 0x000fe200000100f3 */
[----:B------:R-:W-:Y:S01]  /*18b0*/  FMUL.FTZ R222, R214, R222 ;  /* 0x000000ded6de7220 */ /* 0x000fe20000410000 */
[----:B------:R-:W-:-:S03]  /*18c0*/  FADD.FTZ R131, R131, R223 ;  /* 0x000000df83837221 */ /* 0x000fc60000010000 */
[----:B------:R-:W-:Y:S01]  /*18d0*/  FFMA.FTZ R99, R222, R223, R99 ;  /* 0x000000dfde637223 */ /* 0x000fe20000010063 */
[----:B------:R-:W-:Y:S01]  /*18e0*/  FMUL.FTZ R224, R214, R224 ;  /* 0x000000e0d6e07220 */ /* 0x000fe20000410000 */
[----:B------:R-:W-:-:S03]  /*18f0*/  FADD.FTZ R133, R133, R225 ;  /* 0x000000e185857221 */ /* 0x000fc60000010000 */
[-C--:B------:R-:W-:Y:S01]  /*1900*/  FFMA.FTZ R101, R224, R225.reuse, R101 ;  /* 0x000000e1e0657223 */ /* 0x080fe20000010065 */
[----:B------:R-:W-:Y:S01]  /*1910*/  FMUL.FTZ R225, R85, R225 ;  /* 0x000000e155e17220 */ /* 0x000fe20000410000 */
        /* <DEDUP_REMOVED lines=8> */
[C---:B------:R-:W-:Y:S01]  /*19a0*/  FMUL.FTZ R230, R214.reuse, R230 ;  /* 0x000000e6d6e67220 */ /* 0x040fe20000410000 */
[----:B------:R-:W-:Y:S01]  /*19b0*/  FMUL.FTZ R204, R214, R204 ;  /* 0x000000ccd6cc7220 */ /* 0x000fe20000410000 */
[----:B------:R-:W-:Y:S02]  /*19c0*/  FADD.FTZ R139, R139, R231 ;  /* 0x000000e78b8b7221 */ /* 0x000fe40000010000 */
[-C--:B------:R-:W-:Y:S01]  /*19d0*/  FFMA.FTZ R107, R230, R231.reuse, R107 ;  /* 0x000000e7e66b7223 */ /* 0x080fe2000001006b */
        /* <DEDUP_REMOVED lines=8> */
[-C--:B------:R-:W-:Y:S01]  /*1a60*/  FFMA.FTZ R109, R232, R233.reuse, R109 ;  /* 0x000000e9e86d7223 */ /* 0x080fe2000001006d */
[----:B------:R-:W-:Y:S01]  /*1a70*/  FMUL.FTZ R233, R77, R233 ;  /* 0x000000e94de97220 */ /* 0x000fe20000410000 */
[----:B------:R-:W-:Y:S01]  /*1a80*/  SHF.L.U32 R235, R235, 0x10, RZ ;  /* 0x00000010ebeb7819 */ /* 0x000fe200000006ff */
[----:B------:R-:W-:Y:S01]  /*1a90*/  FADD.FTZ R142, R142, R209 ;  /* 0x000000d18e8e7221 */ /* 0x000fe20000010000 */
[-C--:B------:R-:W-:Y:S01]  /*1aa0*/  FFMA.FTZ R110, R205, R209.reuse, R110 ;  /* 0x000000d1cd6e7223 */ /* 0x080fe2000001006e */
        /* <DEDUP_REMOVED lines=15> */
[----:B------:R-:W-:Y:S01]  /*1ba0*/  FADD.FTZ R146, R146, R217 ;  /* 0x000000d992927221 */ /* 0x000fe20000010000 */
[-C--:B------:R-:W-:Y:S01]  /*1bb0*/  FFMA.FTZ R114, R211, R217.reuse, R114 ;  /* 0x000000d9d3727223 */ /* 0x080fe20000010072 */
[----:B------:R-:W-:Y:S01]  /*1bc0*/  FMUL.FTZ R238, R214, R238 ;  /* 0x000000eed6ee7220 */ /* 0x000fe20000410000 */
[----:B------:R-:W-:Y:S01]  /*1bd0*/  FMUL.FTZ R217, R74, R217 ;  /* 0x000000d94ad97220 */ /* 0x000fe20000410000 */
[----:B------:R-:W-:-:S02]  /*1be0*/  FADD.FTZ R147, R147, R239 ;  /* 0x000000ef93937221 */ /* 0x000fc40000010000 */
[-C--:B------:R-:W-:Y:S01]  /*1bf0*/  FFMA.FTZ R115, R238, R239.reuse, R115 ;  /* 0x000000efee737223 */ /* 0x080fe20000010073 */
[----:B------:R-:W-:Y:S01]  /*1c00*/  FMUL.FTZ R239, R75, R239 ;  /* 0x000000ef4bef7220 */ /* 0x000fe20000410000 */
[C---:B------:R-:W-:Y:S01]  /*1c10*/  FMUL.FTZ R240, R214.reuse, R240 ;  /* 0x000000f0d6f07220 */ /* 0x040fe20000410000 */
[----:B------:R-:W-:Y:S01]  /*1c20*/  FMUL.FTZ R213, R214, R213 ;  /* 0x000000d5d6d57220 */ /* 0x000fe20000410000 */
[----:B------:R-:W-:Y:S02]  /*1c30*/  FADD.FTZ R149, R149, R241 ;  /* 0x000000f195957221 */ /* 0x000fe40000010000 */
[-C--:B------:R-:W-:Y:S01]  /*1c40*/  FFMA.FTZ R117, R240, R241.reuse, R117 ;  /* 0x000000f1f0757223 */ /* 0x080fe20000010075 */
[----:B------:R-:W-:Y:S01]  /*1c50*/  FMUL.FTZ R241, R69, R241 ;  /* 0x000000f145f17220 */ /* 0x000fe20000410000 */
[----:B------:R-:W-:Y:S01]  /*1c60*/  FADD.FTZ R150, R150, R219 ;  /* 0x000000db96967221 */ /* 0x000fe20000010000 */
[-C--:B------:R-:W-:Y:S01]  /*1c70*/  FFMA.FTZ R118, R213, R219.reuse, R118 ;  /* 0x000000dbd5767223 */ /* 0x080fe20000010076 */
[----:B------:R-:W-:Y:S01]  /*1c80*/  FMUL.FTZ R242, R214, R242 ;  /* 0x000000f2d6f27220 */ /* 0x000fe20000410000 */
[----:B------:R-:W-:Y:S01]  /*1c90*/  FMUL.FTZ R219, R70, R219 ;  /* 0x000000db46db7220 */ /* 0x000fe20000410000 */
[----:B------:R-:W-:-:S02]  /*1ca0*/  FADD.FTZ R151, R151, R215 ;  /* 0x000000d797977221 */ /* 0x000fc40000010000 */
[----:B------:R-:W-:Y:S01]  /*1cb0*/  FFMA.FTZ R119, R242, R215, R119 ;  /* 0x000000d7f2777223 */ /* 0x000fe20000010077 */
[----:B--2---:R-:W-:-:S04]  /*1cc0*/  FMUL.FTZ R221, R249, R221 ;  /* 0x000000ddf9dd7220 */ /* 0x004fc80000410000 */
[----:B------:R-:W-:Y:S01]  /*1cd0*/  FFMA.FTZ R243, R220, R221, R243 ;  /* 0x000000dddcf37223 */ /* 0x000fe200000100f3 */
[----:B------:R-:W-:-:S03]  /*1ce0*/  FADD.FTZ R245, R221, R245 ;  /* 0x000000f5ddf57221 */ /* 0x000fc60000010000 */
[----:B------:R-:W-:Y:S01]  /*1cf0*/  FFMA.FTZ R243, R19, R199, R243 ;  /* 0x000000c713f37223 */ /* 0x000fe200000100f3 */
[----:B------:R-:W-:Y:S01]  /*1d00*/  FADD.FTZ R245, R199, R245 ;  /* 0x000000f5c7f57221 */ /* 0x000fe20000010000 */
[----:B---3--:R-:W-:-:S04]  /*1d10*/  FMUL.FTZ R223, R248, R223 ;  /* 0x000000dff8df7220 */ /* 0x008fc80000410000 */
        /* <DEDUP_REMOVED lines=38> */
[----:B------:R-:W-:Y:S02]  /*1f80*/  FMUL.FTZ R243, R71, R215 ;  /* 0x000000d747f37220 */ /* 0x000fe40000410000 */
[----:B------:R-:W-:Y:S01]  /*1f90*/  FFMA.FTZ R215, R213, R219, R248 ;  /* 0x000000dbd5d77223 */ /* 0x000fe200000100f8 */
[----:B------:R-:W-:-:S03]  /*1fa0*/  FADD.FTZ R248, R245, R219 ;  /* 0x000000dbf5f87221 */ /* 0x000fc60000010000 */
[----:B------:R-:W-:Y:S01]  /*1fb0*/  FFMA.FTZ R245, R242, R243, R215 ;  /* 0x000000f3f2f57223 */ /* 0x000fe200000100d7 */
[----:B------:R-:W-:Y:S01]  /*1fc0*/  FADD.FTZ R215, R248, R243 ;  /* 0x000000f3f8d77221 */ /* 0x000fe20000010000 */
[----:B0-----:R-:W-:Y:S06]  /*1fd0*/  BRA `(.L_x_4013) ;  /* 0x00000000005c7947 */ /* 0x001fec0003800000 */
.L_x_4012:
        /* <DEDUP_REMOVED lines=16> */
[--C-:B------:R-:W-:Y:S01]  /*20e0*/  IMAD.WIDE.U32 R20, R21, 0x10, R26.reuse ;  /* 0x0000001015147825 */ /* 0x100fe200078e001a */
[----:B------:R1:W5:Y:S03]  /*20f0*/  LDG.E.128 R32, desc[UR6][R22.64] ;  /* 0x0000000616207981 */ /* 0x000366000c1e1d00 */
[--C-:B------:R-:W-:Y:S01]  /*2100*/  IMAD.WIDE.U32 R24, R25, 0x10, R26.reuse ;  /* 0x0000001019187825 */ /* 0x100fe200078e001a */
[----:B------:R1:W5:Y:S03]  /*2110*/  LDG.E.128 R28, desc[UR6][R20.64] ;  /* 0x00000006141c7981 */ /* 0x000366000c1e1d00 */
[----:B------:R-:W-:Y:S02]  /*2120*/  IMAD.WIDE.U32 R248, R248, 0x10, R26 ;  /* 0x00000010f8f87825 */ /* 0x000fe400078e001a */
[----:B------:R-:W5:Y:S04]  /*2130*/  LDG.E.128 R24, desc[UR6][R24.64] ;  /* 0x0000000618187981 */ /* 0x000f68000c1e1d00 */
[----:B------:R1:W5:Y:S02]  /*2140*/  LDG.E.128 R20, desc[UR6][R248.64] ;  /* 0x00000006f8147981 */ /* 0x000364000c1e1d00 */
.L_x_4013:
[----:B------:R-:W-:Y:S05]  /*2150*/  BSYNC.RECONVERGENT B1 ;  /* 0x0000000000017941 */ /* 0x000fea0003800200 */
.L_x_4011:
[----:B-1----:R-:W2:Y:S01]  /*2160*/  LDL R248, [R1+0x4] ;  /* 0x0000040001f87983 */ /* 0x002ea20000100800 */
        /* <DEDUP_REMOVED lines=18> */
[----:B------:R-:W2:Y:S01]  /*2290*/  SHFL.BFLY PT, R248, R251, 0x10, 0x1f ;  /* 0x0e001f00fbf87f89 */ /* 0x000ea200000e0000 */
[----:B-1----:R-:W-:-:S03]  /*22a0*/  FADD.FTZ R245, R245, R215 ;  /* 0x000000d7f5f57221 */ /* 0x002fc60000010000 */
[----:B--2---:R1:W-:Y:S04]  /*22b0*/  STL [R1], R248 ;  /* 0x000000f801007387 */ /* 0x0043e80000100800 */
[----:B------:R1:W2:Y:S02]  /*22c0*/  SHFL.BFLY PT, R215, R245, 0x10, 0x1f ;  /* 0x0e001f00f5d77f89 */ /* 0x0002a400000e0000 */
.L_x_4109:
[----:B-1----:R-:W3:Y:S04]  /*22d0*/  LDL.LU R248, [R1] ;  /* 0x0000000001f87983 */ /* 0x002ee80000300800 */
[----:B------:R-:W4:Y:S01]  /*22e0*/  LDL.LU R249, [R1+0x4] ;  /* 0x0000040001f97983 */ /* 0x000f220000300800 */
[----:B------:R-:W-:-:S04]  /*22f0*/  ISETP.NE.U32.AND P1, PT, R246, RZ, PT ;  /* 0x000000fff600720c */ /* 0x000fc80003f25070 */
[----:B------:R-:W-:Y:S02]  /*2300*/  ISETP.NE.AND.EX P1, PT, R247, RZ, PT, P1 ;  /* 0x000000fff700720c */ /* 0x000fe40003f25310 */
[----:B------:R-:W1:Y:S02]  /*2310*/  S2R R247, SR_TID.X ;  /* 0x0000000000f77919 */ /* 0x000e640000002100 */
[----:B-1----:R-:W-:Y:S01]  /*2320*/  LOP3.LUT R247, R247, 0x1f, RZ, 0xc0, !PT ;  /* 0x0000001ff7f77812 */ /* 0x002fe200078ec0ff */
[----:B------:R-:W-:Y:S01]  /*2330*/  BSSY.RECONVERGENT B1, `(.L_x_4015) ;  /* 0x00001c4000017945 */ /* 0x000fe20003800200 */
[----:B------:R-:W-:Y:S01]  /*2340*/  ISETP.NE.AND P4, PT, RZ, UR8, PT ;  /* 0x00000008ff007c0c */ /* 0x000fe2000bf85270 */
[----:B---3--:R-:W-:Y:S01]  /*2350*/  FADD.FTZ R251, R251, R248 ;  /* 0x000000f8fbfb7221 */ /* 0x008fe20000010000 */
[----:B--2---:R-:W-:Y:S01]  /*2360*/  FADD.FTZ R248, R245, R215 ;  /* 0x000000d7f5f87221 */ /* 0x004fe20000010000 */
[----:B------:R-:W-:Y:S01]  /*2370*/  IMAD R245, R2, UR9, RZ ;  /* 0x0000000902f57c24 */ /* 0x000fe2000f8e02ff */
[----:B----4-:R-:W-:-:S04]  /*2380*/  @P2 IADD3 R215, PT, PT, R249, -0x1, RZ ;  /* 0xfffffffff9d72810 */ /* 0x010fc80007ffe0ff */
[----:B------:R-:W-:Y:S01]  /*2390*/  SHF.R.S32.HI R246, RZ, 0x1f, R245 ;  /* 0x0000001ffff67819 */ /* 0x000fe200000114f5 */
[----:B------:R-:W-:-:S03]  /*23a0*/  @P2 IMAD R215, R215, UR9, RZ ;  /* 0x00000009d7d72c24 */ /* 0x000fc6000f8e02ff */
[----:B------:R-:W-:Y:S02]  /*23b0*/  LEA.HI R245, R246, R245, RZ, 0x3 ;  /* 0x000000f5f6f57211 */ /* 0x000fe400078f18ff */
[----:B------:R-:W-:Y:S02]  /*23c0*/  @P2 SHF.R.S32.HI R246, RZ, 0x1f, R215 ;  /* 0x0000001ffff62819 */ /* 0x000fe400000114d7 */
[----:B------:R-:W-:Y:S02]  /*23d0*/  LEA.HI.SX32 R245, R245, R247, 0x1d ;  /* 0x000000f7f5f57211 */ /* 0x000fe400078feaff */
[----:B------:R-:W-:Y:S01]  /*23e0*/  @P2 LEA.HI R246, R246, R215, RZ, 0x3 ;  /* 0x000000d7f6f62211 */ /* 0x000fe200078f18ff */
[----:B------:R-:W-:-:S03]  /*23f0*/  HFMA2 R215, -RZ, RZ, 0, 0 ;  /* 0x00000000ffd77431 */ /* 0x000fc600000001ff */
[----:B------:R-:W-:Y:S02]  /*2400*/  @P2 LEA.HI.SX32 R215, R246, R247, 0x1d ;  /* 0x000000f7f6d72211 */ /* 0x000fe400078feaff */
[----:B------:R-:W1:Y:S03]  /*2410*/  @P2 LDC.64 R246, c[0x0][0x390] ;  /* 0x0000e400fff62b82 */ /* 0x000e660000000a00 */
[----:B-1----:R-:W-:-:S05]  /*2420*/  @P2 IMAD.WIDE.U32 R246, R215, 0x10, R246 ;  /* 0x00000010d7f62825 */ /* 0x002fca00078e00f6 */
[----:B------:R1:W5:Y:S02]  /*2430*/  @P2 LDG.E.128 R184, desc[UR6][R246.64] ;  /* 0x00000006f6b82981 */ /* 0x000364000c1e1d00 */
[----:B-1----:R-:W-:Y:S01]  /*2440*/  FMUL.FTZ R246, R251, UR12 ;  /* 0x0000000cfbf67c20 */ /* 0x002fe20008410000 */
[----:B------:R-:W-:-:S04]  /*2450*/  FMUL.FTZ R247, R248, UR12 ;  /* 0x0000000cf8f77c20 */ /* 0x000fc80008410000 */
[----:B------:R-:W-:Y:S01]  /*2460*/  FSEL R249, R246, RZ, !P4 ;  /* 0x000000fff6f97208 */ /* 0x000fe20006000000 */
        /* <DEDUP_REMOVED lines=19> */
.L_x_4019:
[----:B------:R-:W-:Y:S05]  /*25a0*/  BSYNC.RECONVERGENT B2 ;  /* 0x0000000000027941 */ /* 0x000fea0003800200 */
.L_x_4018:
        /* <DEDUP_REMOVED lines=14> */
.L_x_4021:
[----:B------:R-:W-:Y:S05]  /*2690*/  BSYNC.RECONVERGENT B2 ;  /* 0x0000000000027941 */ /* 0x000fea0003800200 */
.L_x_4020:
        /* <DEDUP_REMOVED lines=13> */
.L_x_4023:
[----:B------:R-:W-:Y:S05]  /*2770*/  BSYNC.RECONVERGENT B2 ;  /* 0x0000000000027941 */ /* 0x000fea0003800200 */
.L_x_4022:
        /* <DEDUP_REMOVED lines=14> */
.L_x_4025:
[----:B------:R-:W-:Y:S05]  /*2860*/  BSYNC.RECONVERGENT B2 ;  /* 0x0000000000027941 */ /* 0x000fea0003800200 */
.L_x_4024:
        /* <DEDUP_REMOVED lines=13> */
.L_x_4027:
[----:B------:R-:W-:Y:S05]  /*2940*/  BSYNC.RECONVERGENT B2 ;  /* 0x0000000000027941 */ /* 0x000fea0003800200 */
.L_x_4026:
        /* <DEDUP_REMOVED lines=14> */
.L_x_4029:
[----:B------:R-:W-:Y:S05]  /*2a30*/  BSYNC.RECONVERGENT B2 ;  /* 0x0000000000027941 */ /* 0x000fea0003800200 */
.L_x_4028:
        /* <DEDUP_REMOVED lines=13> */
.L_x_4031:
[----:B------:R-:W-:Y:S05]  /*2b10*/  BSYNC.RECONVERGENT B2 ;  /* 0x0000000000027941 */ /* 0x000fea0003800200 */
.L_x_4030:
        /* <DEDUP_REMOVED lines=14> */
.L_x_4017:
[----:B------:R-:W1:Y:S01]  /*2c00*/  @P2 LDC R192, c[0x0][0x40c] ;  /* 0x00010300ffc02b82 */ /* 0x000e620000000800 */
[----:B------:R-:W-:Y:S01]  /*2c10*/  FFMA.FTZ R193, R4, R247, R249 ;  /* 0x000000f704c17223 */ /* 0x000fe200000100f9 */
[----:B------:R-:W-:Y:S02]  /*2c20*/  ISETP.GT.AND P1, PT, R244, RZ, PT ;  /* 0x000000fff400720c */ /* 0x000fe40003f24270 */
[----:B-----5:R-:W-:Y:S01]  /*2c30*/  @P2 PRMT R195, R186, 0x7632, R195 ;  /* 0x00007632bac32816 */ /* 0x020fe200000000c3 */
[----:B------:R-:W-:Y:S01]  /*2c40*/  FADD.FTZ R193, R8, -R193 ;  /* 0x800000c108c17221 */ /* 0x000fe20000010000 */
[----:B------:R-:W-:Y:S02]  /*2c50*/  @P2 PRMT R250, R185, 0x7632, R250 ;  /* 0x00007632b9fa2816 */ /* 0x000fe400000000fa */
[----:B------:R-:W-:Y:S01]  /*2c60*/  @P2 SHF.L.U32 R195, R195, 0x10, RZ ;  /* 0x00000010c3c32819 */ /* 0x000fe200000006ff */
[----:B------:R-:W-:Y:S01]  /*2c70*/  FMUL.FTZ R193, R214, R193 ;  /* 0x000000c1d6c17220 */ /* 0x000fe20000410000 */
[----:B------:R-:W-:-:S02]  /*2c80*/  @P2 SHF.L.U32 R250, R250, 0x10, RZ ;  /* 0x00000010fafa2819 */ /* 0x000fc400000006ff */
[----:B------:R-:W-:Y:S02]  /*2c90*/  @P2 PRMT R251, R184, 0x7632, R251 ;  /* 0x00007632b8fb2816 */ /* 0x000fe400000000fb */
[----:B------:R-:W-:Y:S02]  /*2ca0*/  FSEL R194, R193, RZ, P1 ;  /* 0x000000ffc1c27208 */ /* 0x000fe40000800000 */
[----:B------:R-:W-:Y:S02]  /*2cb0*/  @P2 SHF.L.U32 R193, R186, 0x10, RZ ;  /* 0x00000010bac12819 */ /* 0x000fe400000006ff */
[----:B------:R-:W-:Y:S01]  /*2cc0*/  @P2 SHF.L.U32 R251, R251, 0x10, RZ ;  /* 0x00000010fbfb2819 */ /* 0x000fe200000006ff */
[----:B-1----:R-:W-:-:S04]  /*2cd0*/  @P2 FMUL.FTZ R192, R192, R194 ;  /* 0x000000c2c0c02220 */ /* 0x002fc80000410000 */
[-C--:B------:R-:W-:Y:S01]  /*2ce0*/  @P2 FFMA.FTZ R176, R193, R192.reuse, R176 ;  /* 0x000000c0c1b02223 */ /* 0x080fe200000100b0 */
[----:B------:R-:W-:Y:S01]  /*2cf0*/  @P2 FMUL.FTZ R192, R40, R192 ;  /* 0x000000c028c02220 */ /* 0x000fe20000410000 */
[----:B------:R-:W1:Y:S04]  /*2d00*/  @P2 LDC R193, c[0x0][0x40c] ;  /* 0x00010300ffc12b82 */ /* 0x000e680000000800 */
[----:B------:R-:W-:-:S04]  /*2d10*/  @P2 F2FP.BF16.F32.PACK_AB R192, RZ, R192 ;  /* 0x000000c0ffc0223e */ /* 0x000fc800000010ff */
[----:B------:R-:W-:Y:S01]  /*2d20*/  @P2 PRMT R190, R192, 0x7610, R190 ;  /* 0x00007610c0be2816 */ /* 0x000fe200000000be */
[----:B------:R-:W-:-:S04]  /*2d30*/  FFMA.FTZ R192, R12, R247, R249 ;  /* 0x000000f70cc07223 */ /* 0x000fc800000100f9 */
[----:B------:R-:W-:-:S04]  /*2d40*/  FADD.FTZ R192, R16, -R192 ;  /* 0x800000c010c07221 */ /* 0x000fc80000010000 */
[----:B------:R-:W-:-:S05]  /*2d50*/  FMUL.FTZ R192, R214, R192 ;  /* 0x000000c0d6c07220 */ /* 0x000fca0000410000 */
[----:B------:R-:W-:-:S04]  /*2d60*/  FSEL R192, R192, RZ, P1 ;  /* 0x000000ffc0c07208 */ /* 0x000fc80000800000 */
[----:B------:R-:W-:Y:S01]  /*2d70*/  F2FP.BF16.F32.PACK_AB R194, R192, R194 ;  /* 0x000000c2c0c2723e */ /* 0x000fe200000010ff */
[----:B-1----:R-:W-:-:S04]  /*2d80*/  @P2 FMUL.FTZ R193, R193, R192 ;  /* 0x000000c0c1c12220 */ /* 0x002fc80000410000 */
[----:B------:R-:W-:Y:S01]  /*2d90*/  @P2 FFMA.FTZ R177, R193, R195, R177 ;  /* 0x000000c3c1b12223 */ /* 0x000fe200000100b1 */
[----:B------:R-:W-:Y:S01]  /*2da0*/  @P2 FMUL.FTZ R193, R41, R193 ;  /* 0x000000c129c12220 */ /* 0x000fe20000410000 */
[----:B------:R-:W-:-:S04]  /*2db0*/  @P2 SHF.L.U32 R195, R185, 0x10, RZ ;  /* 0x00000010b9c32819 */ /* 0x000fc800000006ff */
[----:B------:R-:W-:Y:S02]  /*2dc0*/  @P2 F2FP.BF16.F32.PACK_AB R192, RZ, R193 ;  /* 0x000000c1ffc0223e */ /* 0x000fe400000010ff */
[----:B------:R-:W1:Y:S02]  /*2dd0*/  @P2 LDC R193, c[0x0][0x40c] ;  /* 0x00010300ffc12b82 */ /* 0x000e640000000800 */
[----:B------:R-:W-:Y:S01]  /*2de0*/  @P2 PRMT R190, R190, 0x5410, R192 ;  /* 0x00005410bebe2816 */ /* 0x000fe200000000c0 */
[----:B------:R-:W-:-:S04]  /*2df0*/  FFMA.FTZ R192, R3, R247, R249 ;  /* 0x000000f703c07223 */ /* 0x000fc800000100f9 */
[----:B------:R-:W-:-:S04]  /*2e00*/  FADD.FTZ R192, R7, -R192 ;  /* 0x800000c007c07221 */ /* 0x000fc80000010000 */
[----:B------:R-:W-:-:S05]  /*2e10*/  FMUL.FTZ R192, R214, R192 ;  /* 0x000000c0d6c07220 */ /* 0x000fca0000410000 */
[----:B------:R-:W-:-:S05]  /*2e20*/  FSEL R192, R192, RZ, P1 ;  /* 0x000000ffc0c07208 */ /* 0x000fca0000800000 */
        /* <DEDUP_REMOVED lines=9> */
[----:B------:R-:W-:-:S05]  /*2ec0*/  FSEL R193, R193, RZ, P1 ;  /* 0x000000ffc1c17208 */ /* 0x000fca0000800000 */
[----:B-1----:R-:W-:Y:S01]  /*2ed0*/  @P2 FMUL.FTZ R195, R195, R193 ;  /* 0x000000c1c3c32220 */ /* 0x002fe20000410000 */
[----:B------:R-:W-:Y:S01]  /*2ee0*/  F2FP.BF16.F32.PACK_AB R193, R193, R192 ;  /* 0x000000c0c1c1723e */ /* 0x000fe200000010ff */
[----:B------:R-:W-:Y:S02]  /*2ef0*/  FFMA.FTZ R192, R0, R247, R249 ;  /* 0x000000f700c07223 */ /* 0x000fe400000100f9 */
[----:B------:R-:W-:Y:S01]  /*2f00*/  @P2 FFMA.FTZ R183, R195, R250, R183 ;  /* 0x000000fac3b72223 */ /* 0x000fe200000100b7 */
[----:B------:R-:W-:Y:S01]  /*2f10*/  @P2 FMUL.FTZ R195, R39, R195 ;  /* 0x000000c327c32220 */ /* 0x000fe20000410000 */
[----:B------:R-:W-:Y:S01]  /*2f20*/  FADD.FTZ R192, R6, -R192 ;  /* 0x800000c006c07221 */ /* 0x000fe20000010000 */
[----:B------:R-:W-:-:S03]  /*2f30*/  @P2 SHF.L.U32 R250, R184, 0x10, RZ ;  /* 0x00000010b8fa2819 */ /* 0x000fc600000006ff */
[----:B------:R-:W-:Y:S01]  /*2f40*/  @P2 F2FP.BF16.F32.PACK_AB R195, RZ, R195 ;  /* 0x000000c3ffc3223e */ /* 0x000fe200000010ff */
[----:B------:R-:W-:-:S03]  /*2f50*/  FMUL.FTZ R192, R214, R192 ;  /* 0x000000c0d6c07220 */ /* 0x000fc60000410000 */
[----:B------:R-:W-:Y:S02]  /*2f60*/  @P2 PRMT R189, R189, 0x5410, R195 ;  /* 0x00005410bdbd2816 */ /* 0x000fe400000000c3 */
[----:B------:R-:W1:Y:S01]  /*2f70*/  @P2 LDC R195, c[0x0][0x40c] ;  /* 0x00010300ffc32b82 */ /* 0x000e620000000800 */
        /* <DEDUP_REMOVED lines=12> */
[----:B-1----:R-:W-:Y:S01]  /*3040*/  @P2 FMUL.FTZ R250, R250, R195 ;  /* 0x000000c3fafa2220 */ /* 0x002fe20000410000 */
        /* <DEDUP_REMOVED lines=29> */
.L_x_4016:
[----:B------:R-:W-:Y:S02]  /*3220*/  MOV R246, UR20 ;  /* 0x0000001400f67c02 */ /* 0x000fe40008000f00 */
[----:B------:R-:W-:Y:S02]  /*3230*/  MOV R248, UR21 ;  /* 0x0000001500f87c02 */ /* 0x000fe40008000f00 */
[----:B------:R-:W-:-:S04]  /*3240*/  ISETP.NE.U32.AND P1, PT, R246, RZ, PT ;  /* 0x000000fff600720c */ /* 0x000fc80003f25070 */
[----:B------:R-:W-:-:S13]  /*3250*/  ISETP.NE.AND.EX P1, PT, R248, RZ, PT, P1 ;  /* 0x000000fff800720c */ /* 0x000fda0003f25310 */
[----:B------:R-:W-:Y:S05]  /*3260*/  @P1 BRA `(.L_x_4033) ;  /* 0x0000000400881947 */ /* 0x000fea0003800000 */
[----:B------:R-:W-:Y:S02]  /*3270*/  ISETP.GT.AND P1, PT, R244, RZ, PT ;  /* 0x000000fff400720c */ /* 0x000fe40003f24270 */
[----:B-----5:R-:W-:-:S11]  /*3280*/  SHF.L.U32 R250, R32, 0x10, RZ ;  /* 0x0000001020fa7819 */ /* 0x020fd600000006ff */
[----:B------:R-:W-:-:S04]  /*3290*/  @P1 FFMA.FTZ R251, R0, R247, R249 ;  /* 0x000000f700fb1223 */ /* 0x000fc800000100f9 */
[----:B------:R-:W-:-:S04]  /*32a0*/  @P1 FADD.FTZ R251, R6, -R251 ;  /* 0x800000fb06fb1221 */ /* 0x000fc80000010000 */
[----:B------:R-:W-:Y:S02]  /*32b0*/  @P1 FFMA.FTZ R250, R214, R251, R250 ;  /* 0x000000fbd6fa1223 */ /* 0x000fe400000100fa */
[----:B------:R-:W1:Y:S02]  /*32c0*/  @P2 LDC R251, c[0x0][0x40c] ;  /* 0x00010300fffb2b82 */ /* 0x000e640000000800 */
[----:B-1----:R-:W-:Y:S01]  /*32d0*/  @P2 FMUL.FTZ R251, R250, R251 ;  /* 0x000000fbfafb2220 */ /* 0x002fe20000410000 */
        /* <DEDUP_REMOVED lines=10> */
[----:B------:R-:W1:Y:S02]  /*3380*/  @P2 LDC R251, c[0x0][0x40c] ;  /* 0x00010300fffb2b82 */ /* 0x000e640000000800 */
[----:B-1----:R-:W-:Y:S01]  /*3390*/  @P2 FMUL.FTZ R251, R250, R251 ;  /* 0x000000fbfafb2220 */ /* 0x002fe20000410000 */
        /* <DEDUP_REMOVED lines=79> */
.L_x_4033:
[----:B------:R-:W-:Y:S01]  /*3890*/  ISETP.GT.AND P1, PT, R244, RZ, PT ;  /* 0x000000fff400720c */ /* 0x000fe20003f24270 */
[----:B------:R-:W1:Y:S01]  /*38a0*/  @P2 LDC R195, c[0x0][0x40c] ;  /* 0x00010300ffc32b82 */ /* 0x000e620000000800 */
[----:B-----5:R-:W-:Y:S01]  /*38b0*/  PRMT R192, R32, 0x7632, R192 ;  /* 0x0000763220c07816 */ /* 0x020fe200000000c0 */
[-C--:B------:R-:W-:Y:S01]  /*38c0*/  @P3 FFMA.FTZ R193, R0, R247.reuse, R249 ;  /* 0x000000f700c13223 */ /* 0x080fe200000100f9 */
[----:B------:R-:W-:Y:S01]  /*38d0*/  SHF.L.U32 R251, R33, 0x10, RZ ;  /* 0x0000001021fb7819 */ /* 0x000fe200000006ff */
[----:B------:R2:W-:Y:S01]  /*38e0*/  STL [R1+0x44], R20 ;  /* 0x0000441401007387 */ /* 0x0005e20000100800 */
[----:B------:R-:W-:Y:S01]  /*38f0*/  SHF.L.U32 R250, R192, 0x10, RZ ;  /* 0x00000010c0fa7819 */ /* 0x000fe200000006ff */
[----:B------:R-:W-:Y:S01]  /*3900*/  @P3 FADD.FTZ R193, R6, -R193 ;  /* 0x800000c106c13221 */ /* 0x000fe20000010000 */
[----:B------:R-:W-:Y:S01]  /*3910*/  SHF.L.U32 R192, R32, 0x10, RZ ;  /* 0x0000001020c07819 */ /* 0x000fe200000006ff */
[----:B------:R0:W-:Y:S04]  /*3920*/  STL [R1+0x40], R19 ;  /* 0x0000401301007387 */ /* 0x0001e80000100800 */
[--C-:B------:R-:W-:Y:S01]  /*3930*/  @P1 FFMA.FTZ R194, R10, R247, R249.reuse ;  /* 0x000000f70ac21223 */ /* 0x100fe200000100f9 */
[----:B------:R-:W-:Y:S01]  /*3940*/  @P3 FFMA.FTZ R192, R214, R193, R192 ;  /* 0x000000c1d6c03223 */ /* 0x000fe200000100c0 */
[-CC-:B------:R-:W-:Y:S01]  /*3950*/  @P1 FFMA.FTZ R193, R3, R247.reuse, R249.reuse ;  /* 0x000000f703c11223 */ /* 0x180fe200000100f9 */
[----:B------:R-:W-:Y:S01]  /*3960*/  @P1 FFMA.FTZ R252, R11, R247, R249 ;  /* 0x000000f70bfc1223 */ /* 0x000fe200000100f9 */
[----:B------:R-:W-:Y:S01]  /*3970*/  @P1 FADD.FTZ R194, R14, -R194 ;  /* 0x800000c20ec21221 */ /* 0x000fe20000010000 */
[----:B--2---:R-:W-:Y:S01]  /*3980*/  @P2 PRMT R20, R186, 0x7632, R20 ;  /* 0x00007632ba142816 */ /* 0x004fe20000000014 */
[----:B------:R-:W-:Y:S01]  /*3990*/  @P1 FADD.FTZ R193, R7, -R193 ;  /* 0x800000c107c11221 */ /* 0x000fe20000010000 */
[----:B------:R-:W-:Y:S01]  /*39a0*/  @P1 FADD.FTZ R252, R15, -R252 ;  /* 0x800000fc0ffc1221 */ /* 0x000fe20000010000 */
[----:B------:R-:W-:Y:S01]  /*39b0*/  @P1 FFMA.FTZ R250, R214, R194, R250 ;  /* 0x000000c2d6fa1223 */ /* 0x000fe200000100fa */
[----:B0-----:R-:W-:Y:S01]  /*39c0*/  @P2 SHF.L.U32 R19, R20, 0x10, RZ ;  /* 0x0000001014132819 */ /* 0x001fe200000006ff */
[----:B------:R-:W-:Y:S01]  /*39d0*/  @P1 FFMA.FTZ R251, R214, R193, R251 ;  /* 0x000000c1d6fb1223 */ /* 0x000fe200000100fb */
[----:B------:R-:W-:Y:S01]  /*39e0*/  @P2 SHF.L.U32 R193, R184, 0x10, RZ ;  /* 0x00000010b8c12819 */ /* 0x000fe200000006ff */
[----:B------:R-:W0:Y:S01]  /*39f0*/  @P2 LDC R194, c[0x0][0x40c] ;  /* 0x00010300ffc22b82 */ /* 0x000e220000000800 */
[----:B-1----:R-:W-:Y:S01]  /*3a00*/  @P2 FMUL.FTZ R195, R192, R195 ;  /* 0x000000c3c0c32220 */ /* 0x002fe20000410000 */
[----:B------:R-:W-:Y:S01]  /*3a10*/  @P2 SHF.L.U32 R20, R187, 0x10, RZ ;  /* 0x00000010bb142819 */ /* 0x000fe200000006ff */
[----:B------:R1:W-:Y:S02]  /*3a20*/  STL [R1+0x3c], R18 ;  /* 0x00003c1201007387 */ /* 0x0003e40000100800 */
[-C--:B------:R-:W-:Y:S01]  /*3a30*/  @P2 FFMA.FTZ R180, R193, R195.reuse, R180 ;  /* 0x000000c3c1b42223 */ /* 0x080fe200000100b4 */
[----:B------:R-:W-:Y:S01]  /*3a40*/  @P2 FMUL.FTZ R195, R36, R195 ;  /* 0x000000c324c32220 */ /* 0x000fe20000410000 */
[----:B------:R2:W-:Y:S01]  /*3a50*/  STL [R1+0x38], R2 ;  /* 0x0000380201007387 */ /* 0x0005e20000100800 */
[----:B------:R-:W3:Y:S03]  /*3a60*/  @P2 LDC R193, c[0x0][0x40c] ;  /* 0x00010300ffc12b82 */ /* 0x000ee60000000800 */
[----:B------:R-:W-:-:S04]  /*3a70*/  @P2 F2FP.BF16.F32.PACK_AB R195, RZ, R195 ;  /* 0x000000c3ffc3223e */ /* 0x000fc800000010ff */
[----:B------:R-:W-:Y:S02]  /*3a80*/  @P2 PRMT R188, R195, 0x7610, R188 ;  /* 0x00007610c3bc2816 */ /* 0x000fe400000000bc */
[----:B------:R-:W-:-:S04]  /*3a90*/  @P2 PRMT R195, R184, 0x7632, R195 ;  /* 0x00007632b8c32816 */ /* 0x000fc800000000c3 */
[----:B------:R-:W-:Y:S01]  /*3aa0*/  @P2 SHF.L.U32 R195, R195, 0x10, RZ ;  /* 0x00000010c3c32819 */ /* 0x000fe200000006ff */
[----:B0-----:R-:W-:-:S04]  /*3ab0*/  @P2 FMUL.FTZ R194, R250, R194 ;  /* 0x000000c2fac22220 */ /* 0x001fc80000410000 */
[----:B------:R-:W-:Y:S01]  /*3ac0*/  @P2 FFMA.FTZ R181, R194, R195, R181 ;  /* 0x000000c3c2b52223 */ /* 0x000fe200000100b5 */
[----:B------:R-:W-:Y:S01]  /*3ad0*/  @P2 SHF.L.U32 R195, R185, 0x10, RZ ;  /* 0x00000010b9c32819 */ /* 0x000fe200000006ff */
[----:B------:R-:W-:Y:S01]  /*3ae0*/  @P2 FMUL.FTZ R194, R37, R194 ;  /* 0x000000c225c22220 */ /* 0x000fe20000410000 */
[----:B---3--:R-:W-:-:S04]  /*3af0*/  @P2 FMUL.FTZ R193, R251, R193 ;  /* 0x000000c1fbc12220 */ /* 0x008fc80000410000 */
        /* <DEDUP_REMOVED lines=13> */
[----:B------:R-:W-:-:S03]  /*3bd0*/  @P2 SHF.L.U32 R252, R186, 0x10, RZ ;  /* 0x00000010bafc2819 */ /* 0x000fc600000006ff */
        /* <DEDUP_REMOVED lines=21> */
[----:B------:R-:W-:Y:S01]  /*3d30*/  @P2 FFMA.FTZ R177, R195, R19, R177 ;  /* 0x00000013c3b12223 */ /* 0x000fe200000100b1 */
        /* <DEDUP_REMOVED lines=8> */
[----:B0-----:R-:W-:-:S04]  /*3dc0*/  @P2 FMUL.FTZ R19, R195, R19 ;  /* 0x00000013c3132220 */ /* 0x001fc80000410000 */
[-C--:B------:R-:W-:Y:S01]  /*3dd0*/  @P2 FFMA.FTZ R178, R20, R19.reuse, R178 ;  /* 0x0000001314b22223 */ /* 0x080fe200000100b2 */
[----:B------:R-:W-:Y:S01]  /*3de0*/  @P2 FMUL.FTZ R19, R42, R19 ;  /* 0x000000132a132220 */ /* 0x000fe20000410000 */
[----:B------:R3:W5:Y:S04]  /*3df0*/  LDL.LU R20, [R1+0x44] ;  /* 0x0000440001147983 */ /* 0x0007680000300800 */
[----:B-1----:R-:W-:Y:S02]  /*3e00*/  @P2 F2FP.BF16.F32.PACK_AB R18, RZ, R19 ;  /* 0x00000013ff12223e */ /* 0x002fe400000010ff */
[----:B------:R3:W5:Y:S02]  /*3e10*/  LDL.LU R19, [R1+0x40] ;  /* 0x0000400001137983 */ /* 0x0007640000300800 */
[----:B--2---:R-:W-:-:S02]  /*3e20*/  PRMT R2, R18, 0x7610, R2 ;  /* 0x0000761012027816 */ /* 0x004fc40000000002 */
[----:B------:R3:W5:Y:S02]  /*3e30*/  LDL.LU R18, [R1+0x3c] ;  /* 0x00003c0001127983 */ /* 0x0007640000300800 */
[----:B------:R-:W-:Y:S02]  /*3e40*/  @P2 PRMT R191, R2, 0x7610, R191 ;  /* 0x0000761002bf2816 */ /* 0x000fe400000000bf */
[----:B------:R3:W5:Y:S01]  /*3e50*/  LDL.LU R2, [R1+0x38] ;  /* 0x0000380001027983 */ /* 0x0007620000300800 */
[----:B------:R-:W-:Y:S02]  /*3e60*/  F2FP.BF16.F32.PACK_AB R192, R250, R192 ;  /* 0x000000c0fac0723e */ /* 0x000fe400000010ff */
[----:B------:R-:W0:Y:S01]  /*3e70*/  @P2 LDC R250, c[0x0][0x40c] ;  /* 0x00010300fffa2b82 */ /* 0x000e220000000800 */
[----:B------:R-:W-:Y:S02]  /*3e80*/  F2FP.BF16.F32.PACK_AB R193, R193, R251 ;  /* 0x000000fbc1c1723e */ /* 0x000fe400000010ff */
[----:B------:R-:W-:Y:S01]  /*3e90*/  F2FP.BF16.F32.PACK_AB R194, R252, R194 ;  /* 0x000000c2fcc2723e */ /* 0x000fe200000010ff */
[----:B------:R-:W-:Y:S01]  /*3ea0*/  @P1 FFMA.FTZ R252, R13, R247, R249 ;  /* 0x000000f70dfc1223 */ /* 0x000fe200000100f9 */
[----:B------:R-:W-:-:S03]  /*3eb0*/  PRMT R251, R35, 0x7632, R251 ;  /* 0x0000763223fb7816 */ /* 0x000fc600000000fb */
[----:B------:R-:W-:Y:S01]  /*3ec0*/  @P1 FADD.FTZ R252, R17, -R252 ;  /* 0x800000fc11fc1221 */ /* 0x000fe20000010000 */
[----:B------:R-:W-:-:S05]  /*3ed0*/  SHF.L.U32 R251, R251, 0x10, RZ ;  /* 0x00000010fbfb7819 */ /* 0x000fca00000006ff */
[----:B------:R-:W-:Y:S01]  /*3ee0*/  @P1 FFMA.FTZ R251, R214, R252, R251 ;  /* 0x000000fcd6fb1223 */ /* 0x000fe200000100fb */
[----:B------:R-:W-:-:S04]  /*3ef0*/  @P2 PRMT R252, R187, 0x7632, R252 ;  /* 0x00007632bbfc2816 */ /* 0x000fc800000000fc */
[----:B------:R-:W-:Y:S02]  /*3f00*/  @P2 SHF.L.U32 R252, R252, 0x10, RZ ;  /* 0x00000010fcfc2819 */ /* 0x000fe400000006ff */
[C---:B------:R-:W-:Y:S01]  /*3f10*/  F2FP.BF16.F32.PACK_AB R195, R251.reuse, R195 ;  /* 0x000000c3fbc3723e */ /* 0x040fe200000010ff */
[----:B0-----:R-:W-:-:S04]  /*3f20*/  @P2 FMUL.FTZ R250, R251, R250 ;  /* 0x000000fafbfa2220 */ /* 0x001fc80000410000 */
[----:B------:R-:W-:Y:S01]  /*3f30*/  @P2 FFMA.FTZ R179, R250, R252, R179 ;  /* 0x000000fcfab32223 */ /* 0x000fe200000100b3 */
[----:B------:R-:W-:-:S05]  /*3f40*/  @P2 FMUL.FTZ R250, R43, R250 ;  /* 0x000000fa2bfa2220 */ /* 0x000fca0000410000 */
[----:B------:R-:W-:-:S04]  /*3f50*/  @P2 F2FP.BF16.F32.PACK_AB R250, RZ, R250 ;  /* 0x000000fafffa223e */ /* 0x000fc800000010ff */
[----:B---3--:R-:W-:-:S07]  /*3f60*/  @P2 PRMT R191, R191, 0x5410, R250 ;  /* 0x00005410bfbf2816 */ /* 0x008fce00000000fa */
.L_x_4032:
[----:B------:R-:W-:Y:S05]  /*3f70*/  BSYNC.RECONVERGENT B1 ;  /* 0x0000000000017941 */ /* 0x000fea0003800200 */
.L_x_4015:
[----:B------:R-:W-:Y:S01]  /*3f80*/  ISETP.NE.U32.AND P1, PT, R246, RZ, PT ;  /* 0x000000fff600720c */ /* 0x000fe20003f25070 */
[----:B------:R-:W-:Y:S03]  /*3f90*/  BSSY.RECONVERGENT B1, `(.L_x_4034) ;  /* 0x000000d000017945 */ /* 0x000fe60003800200 */
[----:B------:R-:W-:-:S13]  /*3fa0*/  ISETP.NE.AND.EX P1, PT, R248, RZ, PT, P1 ;  /* 0x000000fff800720c */ /* 0x000fda0003f25310 */
[----:B------:R-:W1:Y:S02]  /*3fb0*/  @P1 LDC.64 R250, c[0x0][0x478] ;  /* 0x00011e00fffa1b82 */ /* 0x000e640000000a00 */
[----:B-1----:R-:W-:-:S05]  /*3fc0*/  @P1 IMAD.WIDE.U32 R250, R245, 0x10, R250 ;  /* 0x00000010f5fa1825 */ /* 0x002fca00078e00fa */
[----:B------:R1:W-:Y:S02]  /*3fd0*/  @P1 STG.E.128 desc[UR6][R250.64], R192 ;  /* 0x000000c0fa001986 */ /* 0x0003e4000c101d06 */
[----:B-1----:R-:W1:Y:S02]  /*3fe0*/  @P2 LDC.64 R250, c[0x0][0x468] ;  /* 0x00011a00fffa2b82 */ /* 0x002e640000000a00 */
[----:B-1----:R-:W-:-:S05]  /*3ff0*/  @P2 IMAD.WIDE.U32 R250, R215, 0x10, R250 ;  /* 0x00000010d7fa2825 */ /* 0x002fca00078e00fa */
[----:B------:R1:W-:Y:S01]  /*4000*/  @P2 STG.E.128 desc[UR6][R250.64], R188 ;  /* 0x000000bcfa002986 */ /* 0x0003e2000c101d06 */
[----:B------:R-:W-:Y:S05]  /*4010*/  @!P2 BRA `(.L_x_4035) ;  /* 0x000000000010a947 */ /* 0x000fea0003800000 */
[----:B-----5:R-:W2:Y:S01]  /*4020*/  LDC.64 R186, c[0x0][0x390] ;  /* 0x0000e400ffba7b82 */ /* 0x020ea20000000a00 */
[----:B------:R-:W-:-:S05]  /*4030*/  IADD3 R184, PT, PT, R215, 0x20, RZ ;  /* 0x00000020d7b87810 */ /* 0x000fca0007ffe0ff */
[----:B--2---:R-:W-:-:S06]  /*4040*/  IMAD.WIDE.U32 R184, R184, 0x10, R186 ;  /* 0x00000010b8b87825 */ /* 0x004fcc00078e00ba */
[----:B------:R-:W5:Y:S02]  /*4050*/  LDG.E.128 R184, desc[UR6][R184.64] ;  /* 0x00000006b8b87981 */ /* 0x000f64000c1e1d00 */
.L_x_4035:
[----:B------:R-:W-:Y:S05]  /*4060*/  BSYNC.RECONVERGENT B1 ;  /* 0x0000000000017941 */ /* 0x000fea0003800200 */
.L_x_4034:
[----:B------:R-:W-:Y:S04]  /*4070*/  BSSY.RECONVERGENT B1, `(.L_x_4036) ;  /* 0x00001a0000017945 */ /* 0x000fe80003800200 */
[----:B------:R-:W-:Y:S05]  /*4080*/  @!P0 BRA `(.L_x_4037) ;  /* 0x0000000c00248947 */ /* 0x000fea0003800000 */
[----:B------:R-:W-:Y:S05]  /*4090*/  @!P1 BRA `(.L_x_4038) ;  /* 0x0000000400989947 */ /* 0x000fea0003800000 */
[----:B------:R-:W-:Y:S01]  /*40a0*/  ISETP.GT.AND P3, PT, R244, RZ, PT ;  /* 0x000000fff400720c */ /* 0x000fe20003f64270 */
[----:B------:R-:W2:Y:S01]  /*40b0*/  @P2 LDC R195, c[0x0][0x40c] ;  /* 0x00010300ffc32b82 */ /* 0x000ea20000000800 */
[----:B-----5:R-:W-:Y:S02]  /*40c0*/  PRMT R192, R28, 0x7632, R192 ;  /* 0x000076321cc07816 */ /* 0x020fe400000000c0 */
[----:B------:R-:W-:Y:S02]  /*40d0*/  SHF.L.U32 R248, R29, 0x10, RZ ;  /* 0x000000101df87819 */ /* 0x000fe400000006ff */
[----:B------:R-:W-:Y:S02]  /*40e0*/  SHF.L.U32 R246, R192, 0x10, RZ ;  /* 0x00000010c0f67819 */ /* 0x000fe400000006ff */
[----:B------:R-:W-:Y:S02]  /*40f0*/  SHF.L.U32 R192, R28, 0x10, RZ ;  /* 0x000000101cc07819 */ /* 0x000fe400000006ff */
[----:B-1----:R-:W-:-:S02]  /*4100*/  @P2 PRMT R251, R186, 0x7632, R251 ;  /* 0x00007632bafb2816 */ /* 0x002fc400000000fb */
[----:B------:R-:W-:Y:S01]  /*4110*/  @P2 SHF.L.U32 R252, R187, 0x10, RZ ;  /* 0x00000010bbfc2819 */ /* 0x000fe200000006ff */
[-CC-:B------:R-:W-:Y:S01]  /*4120*/  @P3 FFMA.FTZ R193, R18, R247.reuse, R249.reuse ;  /* 0x000000f712c13223 */ /* 0x180fe200000100f9 */
[-CC-:B------:R-:W-:Y:S01]  /*4130*/  @P3 FFMA.FTZ R194, R220, R247.reuse, R249.reuse ;  /* 0x000000f7dcc23223 */ /* 0x180fe200000100f9 */
[----:B------:R-:W-:Y:S01]  /*4140*/  @P3 FFMA.FTZ R250, R222, R247, R249 ;  /* 0x000000f7defa3223 */ /* 0x000fe200000100f9 */
[----:B------:R-:W-:Y:S01]  /*4150*/  @P2 SHF.L.U32 R251, R251, 0x10, RZ ;  /* 0x00000010fbfb2819 */ /* 0x000fe200000006ff */
[----:B------:R-:W-:Y:S01]  /*4160*/  @P3 FADD.FTZ R193, R198, -R193 ;  /* 0x800000c1c6c13221 */ /* 0x000fe20000010000 */
[----:B------:R-:W-:Y:S01]  /*4170*/  @P3 FADD.FTZ R194, R221, -R194 ;  /* 0x800000c2ddc23221 */ /* 0x000fe20000010000 */
[----:B------:R-:W-:Y:S02]  /*4180*/  @P3 FADD.FTZ R250, R223, -R250 ;  /* 0x800000fadffa3221 */ /* 0x000fe40000010000 */
[C---:B------:R-:W-:Y:S01]  /*4190*/  @P3 FFMA.FTZ R192, R214.reuse, R193, R192 ;  /* 0x000000c1d6c03223 */ /* 0x040fe200000100c0 */
[----:B------:R-:W-:Y:S01]  /*41a0*/  @P3 FFMA.FTZ R193, R19, R247, R249 ;  /* 0x000000f713c13223 */ /* 0x000fe200000100f9 */
[----:B------:R-:W-:-:S02]  /*41b0*/  @P3 FFMA.FTZ R246, R214, R194, R246 ;  /* 0x000000c2d6f63223 */ /* 0x000fc400000100f6 */
[----:B------:R-:W1:Y:S01]  /*41c0*/  @P2 LDC R194, c[0x0][0x40c] ;  /* 0x00010300ffc22b82 */ /* 0x000e620000000800 */
[----:B------:R-:W-:Y:S01]  /*41d0*/  @P3 FADD.FTZ R193, R199, -R193 ;  /* 0x800000c1c7c13221 */ /* 0x000fe20000010000 */
[----:B--2---:R-:W-:Y:S01]  /*41e0*/  @P2 FMUL.FTZ R195, R192, R195 ;  /* 0x000000c3c0c32220 */ /* 0x004fe20000410000 */
[----:B------:R-:W-:Y:S02]  /*41f0*/  F2FP.BF16.F32.PACK_AB R192, R246, R192 ;  /* 0x000000c0f6c0723e */ /* 0x000fe400000010ff */
[----:B------:R-:W-:Y:S01]  /*4200*/  @P3 FFMA.FTZ R248, R214, R193, R248 ;  /* 0x000000c1d6f83223 */ /* 0x000fe200000100f8 */
[----:B------:R-:W-:-:S05]  /*4210*/  @P2 SHF.L.U32 R193, R184, 0x10, RZ ;  /* 0x00000010b8c12819 */ /* 0x000fca00000006ff */
[-C--:B------:R-:W-:Y:S01]  /*4220*/  @P2 FFMA.FTZ R172, R193, R195.reuse, R172 ;  /* 0x000000c3c1ac2223 */ /* 0x080fe200000100ac */
[----:B------:R-:W-:Y:S01]  /*4230*/  @P2 FMUL.FTZ R195, R44, R195 ;  /* 0x000000c32cc32220 */ /* 0x000fe20000410000 */
[----:B------:R-:W2:Y:S04]  /*4240*/  @P2 LDC R193, c[0x0][0x40c] ;  /* 0x00010300ffc12b82 */ /* 0x000ea80000000800 */
[----:B------:R-:W-:-:S04]  /*4250*/  @P2 F2FP.BF16.F32.PACK_AB R195, RZ, R195 ;  /* 0x000000c3ffc3223e */ /* 0x000fc800000010ff */
[----:B------:R-:W-:Y:S02]  /*4260*/  @P2 PRMT R188, R195, 0x7610, R188 ;  /* 0x00007610c3bc2816 */ /* 0x000fe400000000bc */
[----:B------:R-:W-:Y:S01]  /*4270*/  @P2 PRMT R195, R184, 0x7632, R195 ;  /* 0x00007632b8c32816 */ /* 0x000fe200000000c3 */
[----:B-1----:R-:W-:-:S03]  /*4280*/  @P2 FMUL.FTZ R194, R246, R194 ;  /* 0x000000c2f6c22220 */ /* 0x002fc60000410000 */
[----:B------:R-:W-:-:S05]  /*4290*/  @P2 SHF.L.U32 R195, R195, 0x10, RZ ;  /* 0x00000010c3c32819 */ /* 0x000fca00000006ff */
[----:B------:R-:W-:Y:S01]  /*42a0*/  @P2 FFMA.FTZ R173, R194, R195, R173 ;  /* 0x000000c3c2ad2223 */ /* 0x000fe200000100ad */
[----:B------:R-:W-:Y:S01]  /*42b0*/  @P2 SHF.L.U32 R195, R185, 0x10, RZ ;  /* 0x00000010b9c32819 */ /* 0x000fe200000006ff */
[----:B------:R-:W-:Y:S01]  /*42c0*/  @P2 FMUL.FTZ R194, R45, R194 ;  /* 0x000000c22dc22220 */ /* 0x000fe20000410000 */
[----:B--2---:R-:W-:-:S04]  /*42d0*/  @P2 FMUL.FTZ R193, R248, R193 ;  /* 0x000000c1f8c12220 */ /* 0x004fc80000410000 */
        /* <DEDUP_REMOVED lines=10> */
[----:B------:R-:W1:Y:S01]  /*4380*/  @P2 LDC R250, c[0x0][0x40c] ;  /* 0x00010300fffa2b82 */ /* 0x000e620000000800 */
[----:B------:R-:W-:Y:S01]  /*4390*/  @P2 SHF.L.U32 R194, R194, 0x10, RZ ;  /* 0x00000010c2c22819 */ /* 0x000fe200000006ff */
[----:B-1----:R-:W-:Y:S01]  /*43a0*/  @P2 FMUL.FTZ R195, R193, R250 ;  /* 0x000000fac1c32220 */ /* 0x002fe20000410000 */
        /* <DEDUP_REMOVED lines=12> */
[----:B------:R-:W1:Y:S02]  /*4470*/  @P2 LDC R194, c[0x0][0x40c] ;  /* 0x00010300ffc22b82 */ /* 0x000e640000000800 */
[----:B-1----:R-:W-:-:S04]  /*4480*/  @P2 FMUL.FTZ R194, R250, R194 ;  /* 0x000000c2fac22220 */ /* 0x002fc80000410000 */
        /* <DEDUP_REMOVED lines=10> */
[C---:B-1----:R-:W-:Y:S01]  /*4530*/  @P2 FMUL.FTZ R195, R194.reuse, R195 ;  /* 0x000000c3c2c32220 */ /* 0x042fe20000410000 */
[----:B------:R-:W-:Y:S01]  /*4540*/  F2FP.BF16.F32.PACK_AB R194, R194, R250 ;  /* 0x000000fac2c2723e */ /* 0x000fe200000010ff */
[----:B------:R-:W-:Y:S02]  /*4550*/  @P3 FFMA.FTZ R250, R226, R247, R249 ;  /* 0x000000f7e2fa3223 */ /* 0x000fe400000100f9 */
[----:B------:R-:W-:Y:S01]  /*4560*/  @P2 FFMA.FTZ R169, R195, R251, R169 ;  /* 0x000000fbc3a92223 */ /* 0x000fe200000100a9 */
[----:B------:R-:W-:Y:S01]  /*4570*/  @P2 FMUL.FTZ R195, R49, R195 ;  /* 0x000000c331c32220 */ /* 0x000fe20000410000 */
[----:B------:R-:W-:-:S04]  /*4580*/  @P3 FADD.FTZ R250, R227, -R250 ;  /* 0x800000fae3fa3221 */ /* 0x000fc80000010000 */
[----:B------:R-:W-:Y:S01]  /*4590*/  @P2 F2FP.BF16.F32.PACK_AB R195, RZ, R195 ;  /* 0x000000c3ffc3223e */ /* 0x000fe200000010ff */
[----:B------:R-:W-:-:S03]  /*45a0*/  @P3 FFMA.FTZ R248, R214, R250, R248 ;  /* 0x000000fad6f83223 */ /* 0x000fc600000100f8 */
[----:B------:R-:W-:Y:S01]  /*45b0*/  @P2 PRMT R190, R190, 0x5410, R195 ;  /* 0x00005410bebe2816 */ /* 0x000fe200000000c3 */
[----:B------:R-:W-:-:S04]  /*45c0*/  @P3 FFMA.FTZ R195, R197, R247, R249 ;  /* 0x000000f7c5c33223 */ /* 0x000fc800000100f9 */
[----:B------:R-:W-:Y:S01]  /*45d0*/  @P3 FADD.FTZ R251, R201, -R195 ;  /* 0x800000c3c9fb3221 */ /* 0x000fe20000010000 */
[----:B------:R-:W-:-:S05]  /*45e0*/  SHF.L.U32 R195, R31, 0x10, RZ ;  /* 0x000000101fc37819 */ /* 0x000fca00000006ff */
[----:B------:R-:W-:Y:S02]  /*45f0*/  @P3 FFMA.FTZ R195, R214, R251, R195 ;  /* 0x000000fbd6c33223 */ /* 0x000fe400000100c3 */
[----:B------:R-:W1:Y:S02]  /*4600*/  @P2 LDC R251, c[0x0][0x40c] ;  /* 0x00010300fffb2b82 */ /* 0x000e640000000800 */
[----:B-1----:R-:W-:Y:S01]  /*4610*/  @P2 FMUL.FTZ R251, R195, R251 ;  /* 0x000000fbc3fb2220 */ /* 0x002fe20000410000 */
        /* <DEDUP_REMOVED lines=14> */
.L_x_4038:
[----:B------:R-:W-:-:S13]  /*4700*/  ISETP.GT.AND P3, PT, R244, RZ, PT ;  /* 0x000000fff400720c */ /* 0x000fda0003f64270 */
[----:B-----5:R-:W-:-:S04]  /*4710*/  @P3 FFMA.FTZ R246, R18, R247, R249 ;  /* 0x000000f712f63223 */ /* 0x020fc800000100f9 */
[----:B------:R-:W-:Y:S01]  /*4720*/  @P3 FADD.FTZ R248, R198, -R246 ;  /* 0x800000f6c6f83221 */ /* 0x000fe20000010000 */
[----:B------:R-:W-:-:S05]  /*4730*/  SHF.L.U32 R246, R28, 0x10, RZ ;  /* 0x000000101cf67819 */ /* 0x000fca00000006ff */
[----:B------:R-:W-:Y:S02]  /*4740*/  @P3 FFMA.FTZ R246, R214, R248, R246 ;  /* 0x000000f8d6f63223 */ /* 0x000fe400000100f6 */
[----:B------:R-:W2:Y:S02]  /*4750*/  @P2 LDC R248, c[0x0][0x40c] ;  /* 0x00010300fff82b82 */ /* 0x000ea40000000800 */
[----:B--2---:R-:W-:Y:S01]  /*4760*/  @P2 FMUL.FTZ R246, R246, R248 ;  /* 0x000000f8f6f62220 */ /* 0x004fe20000410000 */
[----:B------:R-:W-:-:S05]  /*4770*/  @P2 SHF.L.U32 R248, R184, 0x10, RZ ;  /* 0x00000010b8f82819 */ /* 0x000fca00000006ff */
[-C--:B------:R-:W-:Y:S01]  /*4780*/  @P2 FFMA.FTZ R172, R248, R246.reuse, R172 ;  /* 0x000000f6f8ac2223 */ /* 0x080fe200000100ac */
[----:B------:R-:W-:Y:S01]  /*4790*/  @P2 FMUL.FTZ R246, R44, R246 ;  /* 0x000000f62cf62220 */ /* 0x000fe20000410000 */
[----:B------:R-:W-:-:S04]  /*47a0*/  @P3 FFMA.FTZ R248, R220, R247, R249 ;  /* 0x000000f7dcf83223 */ /* 0x000fc800000100f9 */
[----:B------:R-:W-:Y:S01]  /*47b0*/  @P2 F2FP.BF16.F32.PACK_AB R246, RZ, R246 ;  /* 0x000000f6fff6223e */ /* 0x000fe200000010ff */
[----:B------:R-:W-:-:S03]  /*47c0*/  @P3 FADD.FTZ R248, R221, -R248 ;  /* 0x800000f8ddf83221 */ /* 0x000fc60000010000 */
[----:B-1----:R-:W-:Y:S02]  /*47d0*/  @P2 PRMT R188, R246, 0x7610, R188 ;  /* 0x00007610f6bc2816 */ /* 0x002fe400000000bc */
        /* <DEDUP_REMOVED lines=84> */
.L_x_4037:
[----:B------:R-:W-:Y:S05]  /*4d20*/  @!P1 BRA `(.L_x_4040) ;  /* 0x0000000400889947 */ /* 0x000fea0003800000 */
[----:B------:R-:W2:Y:S01]  /*4d30*/  @P2 LDC R193, c[0x0][0x40c] ;  /* 0x00010300ffc12b82 */ /* 0x000ea20000000800 */
[----:B------:R-:W-:Y:S01]  /*4d40*/  FFMA.FTZ R192, R196, R247, R249 ;  /* 0x000000f7c4c07223 */ /* 0x000fe200000100f9 */
[----:B------:R-:W-:Y:S02]  /*4d50*/  ISETP.GT.AND P3, PT, R244, RZ, PT ;  /* 0x000000fff400720c */ /* 0x000fe40003f64270 */
[----:B-----5:R-:W-:Y:S01]  /*4d60*/  @P2 SHF.L.U32 R194, R186, 0x10, RZ ;  /* 0x00000010bac22819 */ /* 0x020fe200000006ff */
        /* <DEDUP_REMOVED lines=9> */
[----:B--2---:R-:W-:-:S04]  /*4e00*/  @P2 FMUL.FTZ R193, R193, R192 ;  /* 0x000000c0c1c12220 */ /* 0x004fc80000410000 */
[-C--:B------:R-:W-:Y:S01]  /*4e10*/  @P2 FFMA.FTZ R168, R194, R193.reuse, R168 ;  /* 0x000000c1c2a82223 */ /* 0x080fe200000100a8 */
[----:B------:R-:W-:Y:S01]  /*4e20*/  @P2 FMUL.FTZ R193, R48, R193 ;  /* 0x000000c130c12220 */ /* 0x000fe20000410000 */
[----:B------:R-:W-:-:S04]  /*4e30*/  FFMA.FTZ R194, R224, R247, R249 ;  /* 0x000000f7e0c27223 */ /* 0x000fc800000100f9 */
[----:B------:R-:W-:Y:S01]  /*4e40*/  @P2 F2FP.BF16.F32.PACK_AB R193, RZ, R193 ;  /* 0x000000c1ffc1223e */ /* 0x000fe200000010ff */
[----:B------:R-:W-:-:S03]  /*4e50*/  FADD.FTZ R194, R225, -R194 ;  /* 0x800000c2e1c27221 */ /* 0x000fc60000010000 */
[----:B-1----:R-:W-:Y:S01]  /*4e60*/  @P2 PRMT R190, R193, 0x7610, R190 ;  /* 0x00007610c1be2816 */ /* 0x002fe200000000be */
[----:B------:R-:W-:Y:S01]  /*4e70*/  FMUL.FTZ R194, R214, R194 ;  /* 0x000000c2d6c27220 */ /* 0x000fe20000410000 */
[----:B------:R-:W1:Y:S04]  /*4e80*/  @P2 LDC R193, c[0x0][0x40c] ;  /* 0x00010300ffc12b82 */ /* 0x000e680000000800 */
[----:B------:R-:W-:-:S05]  /*4e90*/  FSEL R194, R194, RZ, P3 ;  /* 0x000000ffc2c27208 */ /* 0x000fca0001800000 */
[----:B-1----:R-:W-:Y:S01]  /*4ea0*/  @P2 FMUL.FTZ R193, R193, R194 ;  /* 0x000000c2c1c12220 */ /* 0x002fe20000410000 */
[----:B------:R-:W-:Y:S02]  /*4eb0*/  F2FP.BF16.F32.PACK_AB R194, R194, R192 ;  /* 0x000000c0c2c2723e */ /* 0x000fe400000010ff */
[----:B------:R-:W1:Y:S01]  /*4ec0*/  @P2 LDC R192, c[0x0][0x40c] ;  /* 0x00010300ffc02b82 */ /* 0x000e620000000800 */
        /* <DEDUP_REMOVED lines=9> */
[----:B-1----:R-:W-:-:S04]  /*4f60*/  @P2 FMUL.FTZ R192, R192, R195 ;  /* 0x000000c3c0c02220 */ /* 0x002fc80000410000 */
[-C--:B------:R-:W-:Y:S01]  /*4f70*/  @P2 FFMA.FTZ R174, R193, R192.reuse, R174 ;  /* 0x000000c0c1ae2223 */ /* 0x080fe200000100ae */
[----:B------:R-:W-:Y:S01]  /*4f80*/  @P2 FMUL.FTZ R192, R46, R192 ;  /* 0x000000c02ec02220 */ /* 0x000fe20000410000 */
[----:B------:R-:W-:-:S04]  /*4f90*/  FFMA.FTZ R193, R222, R247, R249 ;  /* 0x000000f7dec17223 */ /* 0x000fc800000100f9 */
[----:B------:R-:W-:Y:S01]  /*4fa0*/  @P2 F2FP.BF16.F32.PACK_AB R192, RZ, R192 ;  /* 0x000000c0ffc0223e */ /* 0x000fe200000010ff */
[----:B------:R-:W-:-:S03]  /*4fb0*/  FADD.FTZ R193, R223, -R193 ;  /* 0x800000c1dfc17221 */ /* 0x000fc60000010000 */
[----:B------:R-:W-:Y:S01]  /*4fc0*/  @P2 PRMT R189, R192, 0x7610, R189 ;  /* 0x00007610c0bd2816 */ /* 0x000fe200000000bd */
[----:B------:R-:W-:Y:S01]  /*4fd0*/  FMUL.FTZ R193, R214, R193 ;  /* 0x000000c1d6c17220 */ /* 0x000fe20000410000 */
[----:B------:R-:W1:Y:S04]  /*4fe0*/  @P2 LDC R192, c[0x0][0x40c] ;  /* 0x00010300ffc02b82 */ /* 0x000e680000000800 */
[----:B------:R-:W-:-:S05]  /*4ff0*/  FSEL R193, R193, RZ, P3 ;  /* 0x000000ffc1c17208 */ /* 0x000fca0001800000 */
[----:B-1----:R-:W-:Y:S01]  /*5000*/  @P2 FMUL.FTZ R192, R192, R193 ;  /* 0x000000c1c0c02220 */ /* 0x002fe20000410000 */
[----:B------:R-:W-:Y:S02]  /*5010*/  F2FP.BF16.F32.PACK_AB R193, R193, R195 ;  /* 0x000000c3c1c1723e */ /* 0x000fe400000010ff */
[----:B------:R-:W1:Y:S01]  /*5020*/  @P2 LDC R195, c[0x0][0x40c] ;  /* 0x00010300ffc32b82 */ /* 0x000e620000000800 */
        /* <DEDUP_REMOVED lines=50> */
.L_x_4040:
[----:B------:R-:W-:Y:S04]  /*5350*/  BSSY.RECONVERGENT B2, `(.L_x_4041) ;  /* 0x000000d000027945 */ /* 0x000fe80003800200 */
[----:B------:R-:W-:Y:S05]  /*5360*/  @!P2 BRA `(.L_x_4042) ;  /* 0x00000000002ca947 */ /* 0x000fea0003800000 */
[----:B-----5:R-:W-:Y:S01]  /*5370*/  FFMA.FTZ R246, R18, R247, R249 ;  /* 0x000000f712f67223 */ /* 0x020fe200000100f9 */
[----:B------:R-:W-:Y:S02]  /*5380*/  ISETP.GT.AND P3, PT, R244, RZ, PT ;  /* 0x000000fff400720c */ /* 0x000fe40003f64270 */
[----:B------:R-:W-:Y:S01]  /*5390*/  SHF.L.U32 R248, R184, 0x10, RZ ;  /* 0x00000010b8f87819 */ /* 0x000fe200000006ff */
[----:B------:R-:W-:-:S04]  /*53a0*/  FADD.FTZ R246, R198, -R246 ;  /* 0x800000f6c6f67221 */ /* 0x000fc80000010000 */
[----:B------:R-:W-:-:S05]  /*53b0*/  FMUL.FTZ R246, R214, R246 ;  /* 0x000000f6d6f67220 */ /* 0x000fca0000410000 */
[----:B------:R-:W-:-:S05]  /*53c0*/  FSEL R246, R246, RZ, P3 ;  /* 0x000000fff6f67208 */ /* 0x000fca0001800000 */
[----:B------:R-:W-:-:S04]  /*53d0*/  FMUL.FTZ R246, R246, UR13 ;  /* 0x0000000df6f67c20 */ /* 0x000fc80008410000 */
[-C--:B------:R-:W-:Y:S01]  /*53e0*/  FFMA.FTZ R172, R248, R246.reuse, R172 ;  /* 0x000000f6f8ac7223 */ /* 0x080fe200000100ac */
[----:B------:R-:W-:-:S05]  /*53f0*/  FMUL.FTZ R246, R44, R246 ;  /* 0x000000f62cf67220 */ /* 0x000fca0000410000 */
[----:B------:R-:W-:-:S04]  /*5400*/  F2FP.BF16.F32.PACK_AB R246, RZ, R246 ;  /* 0x000000f6fff6723e */ /* 0x000fc800000010ff */
[----:B-1----:R-:W-:-:S07]  /*5410*/  PRMT R188, R246, 0x7610, R188 ;  /* 0x00007610f6bc7816 */ /* 0x002fce00000000bc */
.L_x_4042:
[----:B------:R-:W-:Y:S05]  /*5420*/  BSYNC.RECONVERGENT B2 ;  /* 0x0000000000027941 */ /* 0x000fea0003800200 */
.L_x_4041:
        /* <DEDUP_REMOVED lines=13> */
[----:B-1----:R-:W-:-:S07]  /*5500*/  PRMT R188, R188, 0x5410, R246 ;  /* 0x00005410bcbc7816 */ /* 0x002fce00000000f6 */
.L_x_4044:
[----:B------:R-:W-:Y:S05]  /*5510*/  BSYNC.RECONVERGENT B2 ;  /* 0x0000000000027941 */ /* 0x000fea0003800200 */
.L_x_4043:
        /* <DEDUP_REMOVED lines=13> */
.L_x_4046:
[----:B------:R-:W-:Y:S05]  /*55f0*/  BSYNC.RECONVERGENT B2 ;  /* 0x0000000000027941 */ /* 0x000fea0003800200 */
.L_x_4045:
        /* <DEDUP_REMOVED lines=14> */
.L_x_4048:
[----:B------:R-:W-:Y:S05]  /*56e0*/  BSYNC.RECONVERGENT B2 ;  /* 0x0000000000027941 */ /* 0x000fea0003800200 */
.L_x_4047:
        /* <DEDUP_REMOVED lines=13> */
.L_x_4050:
[----:B------:R-:W-:Y:S05]  /*57c0*/  BSYNC.RECONVERGENT B2 ;  /* 0x0000000000027941 */ /* 0x000fea0003800200 */
.L_x_4049:
        /* <DEDUP_REMOVED lines=14> */
.L_x_4052:
[----:B------:R-:W-:Y:S05]  /*58b0*/  BSYNC.RECONVERGENT B2 ;  /* 0x0000000000027941 */ /* 0x000fea0003800200 */
.L_x_4051:
        /* <DEDUP_REMOVED lines=13> */
.L_x_4054:
[----:B------:R-:W-:Y:S05]  /*5990*/  BSYNC.RECONVERGENT B2 ;  /* 0x0000000000027941 */ /* 0x000fea0003800200 */
.L_x_4053:
        /* <DEDUP_REMOVED lines=13> */
.L_x_4039:
[----:B------:R-:W-:Y:S05]  /*5a70*/  BSYNC.RECONVERGENT B1 ;  /* 0x0000000000017941 */ /* 0x000fea0003800200 */
.L_x_4036:
[----:B-1----:R-:W1:Y:S01]  /*5a80*/  @P1 LDC.64 R250, c[0x0][0x478] ;  /* 0x00011e00fffa1b82 */ /* 0x002e620000000a00 */
[----:B------:R-:W-:Y:S01]  /*5a90*/  @P1 IADD3 R246, PT, PT, R245, 0x20, RZ ;  /* 0x00000020f5f61810 */ /* 0x000fe20007ffe0ff */
[----:B------:R-:W-:Y:S04]  /*5aa0*/  BSSY.RECONVERGENT B1, `(.L_x_4055) ;  /* 0x000000c000017945 */ /* 0x000fe80003800200 */
[----:B-1----:R-:W-:Y:S01]  /*5ab0*/  @P1 IMAD.WIDE.U32 R250, R246, 0x10, R250 ;  /* 0x00000010f6fa1825 */ /* 0x002fe200078e00fa */
[----:B------:R-:W-:-:S04]  /*5ac0*/  @P2 IADD3 R246, PT, PT, R215, 0x20, RZ ;  /* 0x00000020d7f62810 */ /* 0x000fc80007ffe0ff */
        /* <DEDUP_REMOVED lines=9> */
.L_x_4056:
[----:B------:R-:W-:Y:S05]  /*5b60*/  BSYNC.RECONVERGENT B1 ;  /* 0x0000000000017941 */ /* 0x000fea0003800200 */
.L_x_4055:
        /* <DEDUP_REMOVED lines=105> */
.L_x_4059:
[----:B------:R-:W-:-:S13]  /*6200*/  ISETP.GT.AND P3, PT, R244, RZ, PT ;  /* 0x000000fff400720c */ /* 0x000fda0003f64270 */
[----:B------:R-:W-:-:S04]  /*6210*/  @P3 FFMA.FTZ R246, R202, R247, R249 ;  /* 0x000000f7caf63223 */ /* 0x000fc800000100f9 */
[----:B------:R-:W-:Y:S01]  /*6220*/  @P3 FADD.FTZ R248, R206, -R246 ;  /* 0x800000f6cef83221 */ /* 0x000fe20000010000 */
[----:B-----5:R-:W-:-:S05]  /*6230*/  SHF.L.U32 R246, R24, 0x10, RZ ;  /* 0x0000001018f67819 */ /* 0x020fca00000006ff */
        /* <DEDUP_REMOVED lines=94> */
.L_x_4058:
        /* <DEDUP_REMOVED lines=99> */
.L_x_4061:
        /* <DEDUP_REMOVED lines=13> */
.L_x_4063:
[----:B------:R-:W-:Y:S05]  /*6f20*/  BSYNC.RECONVERGENT B2 ;  /* 0x0000000000027941 */ /* 0x000fea0003800200 */
.L_x_4062:
        /* <DEDUP_REMOVED lines=14> */
.L_x_4065:
[----:B------:R-:W-:Y:S05]  /*7010*/  BSYNC.RECONVERGENT B2 ;  /* 0x0000000000027941 */ /* 0x000fea0003800200 */
.L_x_4064:
        /* <DEDUP_REMOVED lines=13> */
.L_x_4067:
[----:B------:R-:W-:Y:S05]  /*70f0*/  BSYNC.RECONVERGENT B2 ;  /* 0x0000000000027941 */ /* 0x000fea0003800200 */
.L_x_4066:
        /* <DEDUP_REMOVED lines=14> */
.L_x_4069:
[----:B------:R-:W-:Y:S05]  /*71e0*/  BSYNC.RECONVERGENT B2 ;  /* 0x0000000000027941 */ /* 0x000fea0003800200 */
.L_x_4068:
        /* <DEDUP_REMOVED lines=13> */
.L_x_4071:
[----:B------:R-:W-:Y:S05]  /*72c0*/  BSYNC.RECONVERGENT B2 ;  /* 0x0000000000027941 */ /* 0x000fea0003800200 */
.L_x_4070:
        /* <DEDUP_REMOVED lines=14> */
.L_x_4073:
[----:B------:R-:W-:Y:S05]  /*73b0*/  BSYNC.RECONVERGENT B2 ;  /* 0x0000000000027941 */ /* 0x000fea0003800200 */
.L_x_4072:
        /* <DEDUP_REMOVED lines=13> */
.L_x_4075:
[----:B------:R-:W-:Y:S05]  /*7490*/  BSYNC.RECONVERGENT B2 ;  /* 0x0000000000027941 */ /* 0x000fea0003800200 */
.L_x_4074:
        /* <DEDUP_REMOVED lines=13> */
.L_x_4060:
[----:B------:R-:W-:Y:S05]  /*7570*/  BSYNC.RECONVERGENT B1 ;  /* 0x0000000000017941 */ /* 0x000fea0003800200 */
.L_x_4057:
[----:B-1----:R-:W1:Y:S01]  /*7580*/  @P1 LDC.64 R250, c[0x0][0x478] ;  /* 0x00011e00fffa1b82 */ /* 0x002e620000000a00 */
[----:B------:R-:W-:Y:S01]  /*7590*/  @P1 IADD3 R246, PT, PT, R245, 0x40, RZ ;  /* 0x00000040f5f61810 */ /* 0x000fe20007ffe0ff */
[----:B------:R-:W-:Y:S04]  /*75a0*/  BSSY.RECONVERGENT B1, `(.L_x_4076) ;  /* 0x000000c000017945 */ /* 0x000fe80003800200 */
[----:B-1----:R-:W-:Y:S01]  /*75b0*/  @P1 IMAD.WIDE.U32 R250, R246, 0x10, R250 ;  /* 0x00000010f6fa1825 */ /* 0x002fe200078e00fa */
[----:B------:R-:W-:-:S04]  /*75c0*/  @P2 IADD3 R246, PT, PT, R215, 0x40, RZ ;  /* 0x00000040d7f62810 */ /* 0x000fc80007ffe0ff */
[----:B------:R1:W-:Y:S02]  /*75d0*/  @P1 STG.E.128 desc[UR6][R250.64], R192 ;  /* 0x000000c0fa001986 */ /* 0x0003e4000c101d06 */
[----:B-1----:R-:W1:Y:S02]  /*75e0*/  @P2 LDC.64 R250, c[0x0][0x468] ;  /* 0x00011a00fffa2b82 */ /* 0x002e640000000a00 */
[----:B-1----:R-:W-:Y:S01]  /*75f0*/  @P2 IMAD.WIDE.U32 R250, R246, 0x10, R250 ;  /* 0x00000010f6fa2825 */ /* 0x002fe200078e00fa */
[----:B------:R-:W-:-:S04]  /*7600*/  IADD3 R246, PT, PT, R215, 0x60, RZ ;  /* 0x00000060d7f67810 */ /* 0x000fc80007ffe0ff */
[----:B------:R1:W-:Y:S01]  /*7610*/  @P2 STG.E.128 desc[UR6][R250.64], R188 ;  /* 0x000000bcfa002986 */ /* 0x0003e2000c101d06 */
[----:B------:R-:W-:Y:S05]  /*7620*/  @!P2 BRA `(.L_x_4077) ;  /* 0x00000000000ca947 */ /* 0x000fea0003800000 */
[----:B-----5:R-:W2:Y:S02]  /*7630*/  LDC.64 R184, c[0x0][0x390] ;  /* 0x0000e400ffb87b82 */ /* 0x020ea40000000a00 */
[----:B--2---:R-:W-:-:S06]  /*7640*/  IMAD.WIDE.U32 R184, R246, 0x10, R184 ;  /* 0x00000010f6b87825 */ /* 0x004fcc00078e00b8 */
[----:B------:R-:W5:Y:S02]  /*7650*/  LDG.E.128 R184, desc[UR6][R184.64] ;  /* 0x00000006b8b87981 */ /* 0x000f64000c1e1d00 */
.L_x_4077:
[----:B------:R-:W-:Y:S05]  /*7660*/  BSYNC.RECONVERGENT B1 ;  /* 0x0000000000017941 */ /* 0x000fea0003800200 */
.L_x_4076:
[----:B------:R-:W-:Y:S04]  /*7670*/  BSSY.RECONVERGENT B1, `(.L_x_4078) ;  /* 0x00001a0000017945 */ /* 0x000fe80003800200 */
[----:B------:R-:W-:Y:S05]  /*7680*/  @!P0 BRA `(.L_x_4079) ;  /* 0x0000000c00248947 */ /* 0x000fea0003800000 */
[----:B------:R-:W-:Y:S05]  /*7690*/  @!P1 BRA `(.L_x_4080) ;  /* 0x0000000400989947 */ /* 0x000fea0003800000 */
[----:B------:R-:W-:Y:S01]  /*76a0*/  ISETP.GT.AND P0, PT, R244, RZ, PT ;  /* 0x000000fff400720c */ /* 0x000fe20003f04270 */
[----:B------:R-:W2:Y:S01]  /*76b0*/  @P2 LDC R193, c[0x0][0x40c] ;  /* 0x00010300ffc12b82 */ /* 0x000ea20000000800 */
[C---:B-----5:R-:W-:Y:S02]  /*76c0*/  SHF.L.U32 R215, R20.reuse, 0x10, RZ ;  /* 0x0000001014d77819 */ /* 0x060fe400000006ff */
[----:B------:R-:W-:Y:S02]  /*76d0*/  PRMT R192, R20, 0x7632, R192 ;  /* 0x0000763214c07816 */ /* 0x000fe400000000c0 */
[----:B------:R-:W-:Y:S02]  /*76e0*/  SHF.L.U32 R248, R21, 0x10, RZ ;  /* 0x0000001015f87819 */ /* 0x000fe400000006ff */
[----:B------:R-:W-:Y:S02]  /*76f0*/  SHF.L.U32 R192, R192, 0x10, RZ ;  /* 0x00000010c0c07819 */ /* 0x000fe400000006ff */
[----:B-1----:R-:W-:-:S03]  /*7700*/  @P2 SHF.L.U32 R251, R187, 0x10, RZ ;  /* 0x00000010bbfb2819 */ /* 0x002fc600000006ff */
[-CC-:B------:R-:W-:Y:S01]  /*7710*/  @P0 FFMA.FTZ R194, R210, R247.reuse, R249.reuse ;  /* 0x000000f7d2c20223 */ /* 0x180fe200000100f9 */
[-CC-:B------:R-:W-:Y:S01]  /*7720*/  @P0 FFMA.FTZ R195, R236, R247.reuse, R249.reuse ;  /* 0x000000f7ecc30223 */ /* 0x180fe200000100f9 */
[-C--:B------:R-:W-:Y:S02]  /*7730*/  @P0 FFMA.FTZ R244, R238, R247.reuse, R249 ;  /* 0x000000f7eef40223 */ /* 0x080fe400000100f9 */
        /* <DEDUP_REMOVED lines=8> */
[----:B--2---:R-:W-:-:S03]  /*77c0*/  @P2 FMUL.FTZ R193, R215, R193 ;  /* 0x000000c1d7c12220 */ /* 0x004fc60000410000 */
        /* <DEDUP_REMOVED lines=8> */
[C---:B-1----:R-:W-:Y:S01]  /*7850*/  @P2 FMUL.FTZ R195, R192.reuse, R195 ;  /* 0x000000c3c0c32220 */ /* 0x042fe20000410000 */
[----:B------:R-:W-:Y:S02]  /*7860*/  F2FP.BF16.F32.PACK_AB R192, R192, R215 ;  /* 0x000000d7c0c0723e */ /* 0x000fe400000010ff */
[----:B------:R-:W-:-:S05]  /*7870*/  @P2 SHF.L.U32 R193, R193, 0x10, RZ ;  /* 0x00000010c1c12819 */ /* 0x000fca00000006ff */
[----:B------:R-:W-:Y:S01]  /*7880*/  @P2 FFMA.FTZ R157, R195, R193, R157 ;  /* 0x000000c1c39d2223 */ /* 0x000fe2000001009d */
[----:B------:R-:W-:Y:S01]  /*7890*/  @P2 SHF.L.U32 R193, R185, 0x10, RZ ;  /* 0x00000010b9c12819 */ /* 0x000fe200000006ff */
[----:B------:R-:W-:Y:S01]  /*78a0*/  @P2 FMUL.FTZ R195, R61, R195 ;  /* 0x000000c33dc32220 */ /* 0x000fe20000410000 */
[----:B--2---:R-:W-:-:S04]  /*78b0*/  @P2 FMUL.FTZ R194, R248, R194 ;  /* 0x000000c2f8c22220 */ /* 0x004fc80000410000 */
[----:B------:R-:W-:Y:S01]  /*78c0*/  @P2 F2FP.BF16.F32.PACK_AB R195, RZ, R195 ;  /* 0x000000c3ffc3223e */ /* 0x000fe200000010ff */
[-C--:B------:R-:W-:Y:S01]  /*78d0*/  @P2 FFMA.FTZ R158, R193, R194.reuse, R158 ;  /* 0x000000c2c19e2223 */ /* 0x080fe2000001009e */
[----:B------:R-:W-:Y:S01]  /*78e0*/  PRMT R193, R21, 0x7632, R193 ;  /* 0x0000763215c17816 */ /* 0x000fe200000000c1 */
[----:B------:R-:W-:Y:S01]  /*78f0*/  @P2 FMUL.FTZ R194, R62, R194 ;  /* 0x000000c23ec22220 */ /* 0x000fe20000410000 */
[----:B------:R-:W-:Y:S02]  /*7900*/  @P2 PRMT R188, R188, 0x5410, R195 ;  /* 0x00005410bcbc2816 */ /* 0x000fe400000000c3 */
[----:B------:R-:W-:Y:S02]  /*7910*/  SHF.L.U32 R193, R193, 0x10, RZ ;  /* 0x00000010c1c17819 */ /* 0x000fe400000006ff */
[----:B------:R-:W-:-:S03]  /*7920*/  @P2 F2FP.BF16.F32.PACK_AB R194, RZ, R194 ;  /* 0x000000c2ffc2223e */ /* 0x000fc600000010ff */
[----:B------:R-:W-:Y:S01]  /*7930*/  @P0 FFMA.FTZ R193, R214, R244, R193 ;  /* 0x000000f4d6c10223 */ /* 0x000fe200000100c1 */
[----:B------:R-:W-:Y:S01]  /*7940*/  @P2 PRMT R189, R194, 0x7610, R189 ;  /* 0x00007610c2bd2816 */ /* 0x000fe200000000bd */
[----:B------:R-:W1:Y:S01]  /*7950*/  @P2 LDC R244, c[0x0][0x40c] ;  /* 0x00010300fff42b82 */ /* 0x000e620000000800 */
[----:B------:R-:W-:-:S04]  /*7960*/  @P2 PRMT R194, R185, 0x7632, R194 ;  /* 0x00007632b9c22816 */ /* 0x000fc800000000c2 */
[----:B------:R-:W-:Y:S01]  /*7970*/  @P2 SHF.L.U32 R194, R194, 0x10, RZ ;  /* 0x00000010c2c22819 */ /* 0x000fe200000006ff */
[C---:B-1----:R-:W-:Y:S01]  /*7980*/  @P2 FMUL.FTZ R195, R193.reuse, R244 ;  /* 0x000000f4c1c32220 */ /* 0x042fe20000410000 */
[----:B------:R-:W-:Y:S02]  /*7990*/  @P2 SHF.L.U32 R244, R186, 0x10, RZ ;  /* 0x00000010baf42819 */ /* 0x000fe400000006ff */
[----:B------:R-:W-:Y:S01]  /*79a0*/  F2FP.BF16.F32.PACK_AB R193, R193, R248 ;  /* 0x000000f8c1c1723e */ /* 0x000fe200000010ff */
        /* <DEDUP_REMOVED lines=9> */
[----:B-1----:R-:W-:-:S04]  /*7a40*/  @P2 FMUL.FTZ R195, R194, R195 ;  /* 0x000000c3c2c32220 */ /* 0x002fc80000410000 */
[-C--:B------:R-:W-:Y:S01]  /*7a50*/  @P2 FFMA.FTZ R152, R244, R195.reuse, R152 ;  /* 0x000000c3f4982223 */ /* 0x080fe20000010098 */
[----:B------:R-:W-:Y:S01]  /*7a60*/  @P2 FMUL.FTZ R195, R64, R195 ;  /* 0x000000c340c32220 */ /* 0x000fe20000410000 */
[----:B------:R-:W-:-:S04]  /*7a70*/  PRMT R244, R22, 0x7632, R244 ;  /* 0x0000763216f47816 */ /* 0x000fc800000000f4 */
[----:B------:R-:W-:Y:S02]  /*7a80*/  @P2 F2FP.BF16.F32.PACK_AB R195, RZ, R195 ;  /* 0x000000c3ffc3223e */ /* 0x000fe400000010ff */
[----:B------:R-:W-:Y:S02]  /*7a90*/  SHF.L.U32 R250, R244, 0x10, RZ ;  /* 0x00000010f4fa7819 */ /* 0x000fe400000006ff */
[----:B------:R-:W-:Y:S01]  /*7aa0*/  @P2 PRMT R190, R195, 0x7610, R190 ;  /* 0x00007610c3be2816 */ /* 0x000fe200000000be */
[----:B------:R-:W-:Y:S01]  /*7ab0*/  @P0 FFMA.FTZ R195, R240, R247, R249 ;  /* 0x000000f7f0c30223 */ /* 0x000fe200000100f9 */
[----:B------:R-:W-:-:S03]  /*7ac0*/  @P2 PRMT R244, R186, 0x7632, R244 ;  /* 0x00007632baf42816 */ /* 0x000fc600000000f4 */
[----:B------:R-:W-:Y:S01]  /*7ad0*/  @P0 FADD.FTZ R195, R241, -R195 ;  /* 0x800000c3f1c30221 */ /* 0x000fe20000010000 */
[----:B------:R-:W-:-:S03]  /*7ae0*/  @P2 SHF.L.U32 R244, R244, 0x10, RZ ;  /* 0x00000010f4f42819 */ /* 0x000fc600000006ff */
[----:B------:R-:W-:Y:S02]  /*7af0*/  @P0 FFMA.FTZ R250, R214, R195, R250 ;  /* 0x000000c3d6fa0223 */ /* 0x000fe400000100fa */
[----:B------:R-:W1:Y:S03]  /*7b00*/  @P2 LDC R195, c[0x0][0x40c] ;  /* 0x00010300ffc32b82 */ /* 0x000e660000000800 */
[C---:B------:R-:W-:Y:S01]  /*7b10*/  F2FP.BF16.F32.PACK_AB R194, R250.reuse, R194 ;  /* 0x000000c2fac2723e */ /* 0x040fe200000010ff */
[----:B-1----:R-:W-:-:S04]  /*7b20*/  @P2 FMUL.FTZ R195, R250, R195 ;  /* 0x000000c3fac32220 */ /* 0x002fc80000410000 */
        /* <DEDUP_REMOVED lines=10> */
[----:B------:R-:W1:Y:S02]  /*7bd0*/  @P2 LDC R244, c[0x0][0x40c] ;  /* 0x00010300fff42b82 */ /* 0x000e640000000800 */
[----:B-1----:R-:W-:-:S04]  /*7be0*/  @P2 FMUL.FTZ R244, R195, R244 ;  /* 0x000000f4c3f42220 */ /* 0x002fc80000410000 */
        /* <DEDUP_REMOVED lines=17> */
.L_x_4080:
        /* <DEDUP_REMOVED lines=10> */
[----:B------:R-:W-:-:S04]  /*7da0*/  PRMT R244, R20, 0x7632, R244 ;  /* 0x0000763214f47816 */ /* 0x000fc800000000f4 */
[----:B------:R-:W-:Y:S02]  /*7db0*/  @P2 F2FP.BF16.F32.PACK_AB R215, RZ, R215 ;  /* 0x000000d7ffd7223e */ /* 0x000fe400000010ff */
[----:B------:R-:W-:Y:S02]  /*7dc0*/  SHF.L.U32 R244, R244, 0x10, RZ ;  /* 0x00000010f4f47819 */ /* 0x000fe400000006ff */
[----:B-1----:R-:W-:Y:S01]  /*7dd0*/  @P2 PRMT R188, R215, 0x7610, R188 ;  /* 0x00007610d7bc2816 */ /* 0x002fe200000000bc */
[----:B------:R-:W-:-:S04]  /*7de0*/  @P0 FFMA.FTZ R215, R236, R247, R249 ;  /* 0x000000f7ecd70223 */ /* 0x000fc800000100f9 */
[----:B------:R-:W-:-:S04]  /*7df0*/  @P0 FADD.FTZ R215, R237, -R215 ;  /* 0x800000d7edd70221 */ /* 0x000fc80000010000 */
        /* <DEDUP_REMOVED lines=82> */
.L_x_4079:
[----:B------:R-:W-:Y:S05]  /*8320*/  @!P1 BRA `(.L_x_4082) ;  /* 0x0000000400889947 */ /* 0x000fea0003800000 */
[----:B------:R-:W2:Y:S01]  /*8330*/  @P2 LDC R195, c[0x0][0x40c] ;  /* 0x00010300ffc32b82 */ /* 0x000ea20000000800 */
[-CC-:B------:R-:W-:Y:S01]  /*8340*/  FFMA.FTZ R192, R210, R247.reuse, R249.reuse ;  /* 0x000000f7d2c07223 */ /* 0x180fe200000100f9 */
[----:B------:R-:W-:Y:S01]  /*8350*/  ISETP.GT.AND P0, PT, R244, RZ, PT ;  /* 0x000000fff400720c */ /* 0x000fe20003f04270 */
[-CC-:B------:R-:W-:Y:S01]  /*8360*/  FFMA.FTZ R244, R211, R247.reuse, R249.reuse ;  /* 0x000000f7d3f47223 */ /* 0x180fe200000100f9 */
[----:B------:R-:W-:Y:S01]  /*8370*/  FFMA.FTZ R248, R238, R247, R249 ;  /* 0x000000f7eef87223 */ /* 0x000fe200000100f9 */
[----:B------:R-:W-:Y:S01]  /*8380*/  FADD.FTZ R192, R216, -R192 ;  /* 0x800000c0d8c07221 */ /* 0x000fe20000010000 */
[----:B-1---5:R-:W-:Y:S01]  /*8390*/  @P2 PRMT R250, R186, 0x7632, R250 ;  /* 0x00007632bafa2816 */ /* 0x022fe200000000fa */
[----:B------:R-:W-:Y:S01]  /*83a0*/  FADD.FTZ R244, R217, -R244 ;  /* 0x800000f4d9f47221 */ /* 0x000fe20000010000 */
[----:B------:R-:W1:Y:S01]  /*83b0*/  @P2 LDC R194, c[0x0][0x40c] ;  /* 0x00010300ffc22b82 */ /* 0x000e620000000800 */
[C---:B------:R-:W-:Y:S01]  /*83c0*/  FMUL.FTZ R192, R214.reuse, R192 ;  /* 0x000000c0d6c07220 */ /* 0x040fe20000410000 */
[----:B------:R-:W-:Y:S01]  /*83d0*/  FADD.FTZ R248, R239, -R248 ;  /* 0x800000f8eff87221 */ /* 0x000fe20000010000 */
[----:B------:R-:W-:Y:S01]  /*83e0*/  FMUL.FTZ R244, R214, R244 ;  /* 0x000000f4d6f47220 */ /* 0x000fe20000410000 */
[----:B------:R-:W-:-:S02]  /*83f0*/  @P2 SHF.L.U32 R250, R250, 0x10, RZ ;  /* 0x00000010fafa2819 */ /* 0x000fc400000006ff */
[----:B------:R-:W-:Y:S01]  /*8400*/  FSEL R215, R192, RZ, P0 ;  /* 0x000000ffc0d77208 */ /* 0x000fe20000000000 */
[----:B------:R-:W-:Y:S01]  /*8410*/  FMUL.FTZ R248, R214, R248 ;  /* 0x000000f8d6f87220 */ /* 0x000fe20000410000 */
[----:B------:R-:W-:Y:S01]  /*8420*/  @P2 SHF.L.U32 R192, R184, 0x10, RZ ;  /* 0x00000010b8c02819 */ /* 0x000fe200000006ff */
[----:B------:R-:W3:Y:S01]  /*8430*/  @P2 LDC R193, c[0x0][0x40c] ;  /* 0x00010300ffc12b82 */ /* 0x000ee20000000800 */
[----:B------:R-:W-:Y:S02]  /*8440*/  FSEL R244, R244, RZ, P0 ;  /* 0x000000fff4f47208 */ /* 0x000fe40000000000 */
[----:B------:R-:W-:Y:S01]  /*8450*/  @P2 SHF.L.U32 R251, R187, 0x10, RZ ;  /* 0x00000010bbfb2819 */ /* 0x000fe200000006ff */
[----:B--2---:R-:W-:-:S04]  /*8460*/  @P2 FMUL.FTZ R195, R195, R215 ;  /* 0x000000d7c3c32220 */ /* 0x004fc80000410000 */
[----:B------:R-:W-:Y:S01]  /*8470*/  @P2 FFMA.FTZ R156, R192, R195, R156 ;  /* 0x000000c3c09c2223 */ /* 0x000fe2000001009c */
[----:B------:R-:W-:Y:S01]  /*8480*/  FFMA.FTZ R192, R236, R247, R249 ;  /* 0x000000f7ecc07223 */ /* 0x000fe200000100f9 */
[----:B------:R-:W-:-:S03]  /*8490*/  @P2 FMUL.FTZ R195, R60, R195 ;  /* 0x000000c33cc32220 */ /* 0x000fc60000410000 */
[----:B------:R-:W-:Y:S02]  /*84a0*/  FADD.FTZ R192, R237, -R192 ;  /* 0x800000c0edc07221 */ /* 0x000fe40000010000 */
[----:B------:R-:W-:Y:S02]  /*84b0*/  @P2 F2FP.BF16.F32.PACK_AB R195, RZ, R195 ;  /* 0x000000c3ffc3223e */ /* 0x000fe400000010ff */
[----:B------:R-:W-:Y:S02]  /*84c0*/  FMUL.FTZ R192, R214, R192 ;  /* 0x000000c0d6c07220 */ /* 0x000fe40000410000 */
[----:B------:R-:W-:Y:S02]  /*84d0*/  @P2 PRMT R188, R195, 0x7610, R188 ;  /* 0x00007610c3bc2816 */ /* 0x000fe400000000bc */
[----:B------:R-:W-:Y:S01]  /*84e0*/  @P2 PRMT R195, R184, 0x7632, R195 ;  /* 0x00007632b8c32816 */ /* 0x000fe200000000c3 */
[----:B---3--:R-:W-:Y:S01]  /*84f0*/  @P2 FMUL.FTZ R193, R193, R244 ;  /* 0x000000f4c1c12220 */ /* 0x008fe20000410000 */
[----:B------:R-:W-:-:S02]  /*8500*/  FSEL R192, R192, RZ, P0 ;  /* 0x000000ffc0c07208 */ /* 0x000fc40000000000 */
[----:B------:R-:W-:-:S03]  /*8510*/  @P2 SHF.L.U32 R195, R195, 0x10, RZ ;  /* 0x00000010c3c32819 */ /* 0x000fc600000006ff */
[----:B-1----:R-:W-:Y:S01]  /*8520*/  @P2 FMUL.FTZ R194, R194, R192 ;  /* 0x000000c0c2c22220 */ /* 0x002fe20000410000 */
[----:B------:R-:W-:-:S03]  /*8530*/  F2FP.BF16.F32.PACK_AB R192, R192, R215 ;  /* 0x000000d7c0c0723e */ /* 0x000fc600000010ff */
[----:B------:R-:W-:Y:S01]  /*8540*/  @P2 FFMA.FTZ R157, R194, R195, R157 ;  /* 0x000000c3c29d2223 */ /* 0x000fe2000001009d */
[----:B------:R-:W-:Y:S01]  /*8550*/  @P2 SHF.L.U32 R195, R185, 0x10, RZ ;  /* 0x00000010b9c32819 */ /* 0x000fe200000006ff */
[----:B------:R-:W-:-:S04]  /*8560*/  @P2 FMUL.FTZ R194, R61, R194 ;  /* 0x000000c23dc22220 */ /* 0x000fc80000410000 */
[-C--:B------:R-:W-:Y:S01]  /*8570*/  @P2 FFMA.FTZ R158, R195, R193.reuse, R158 ;  /* 0x000000c1c39e2223 */ /* 0x080fe2000001009e */
[----:B------:R-:W-:Y:S01]  /*8580*/  @P2 FMUL.FTZ R195, R62, R193 ;  /* 0x000000c13ec32220 */ /* 0x000fe20000410000 */
[----:B------:R-:W-:Y:S02]  /*8590*/  @P2 F2FP.BF16.F32.PACK_AB R193, RZ, R194 ;  /* 0x000000c2ffc1223e */ /* 0x000fe400000010ff */
[----:B------:R-:W1:Y:S02]  /*85a0*/  @P2 LDC R194, c[0x0][0x40c] ;  /* 0x00010300ffc22b82 */ /* 0x000e640000000800 */
[----:B------:R-:W-:Y:S02]  /*85b0*/  @P2 F2FP.BF16.F32.PACK_AB R195, RZ, R195 ;  /* 0x000000c3ffc3223e */ /* 0x000fe400000010ff */
[----:B------:R-:W-:Y:S02]  /*85c0*/  @P2 PRMT R188, R188, 0x5410, R193 ;  /* 0x00005410bcbc2816 */ /* 0x000fe400000000c1 */
[----:B------:R-:W-:-:S02]  /*85d0*/  @P2 PRMT R189, R195, 0x7610, R189 ;  /* 0x00007610c3bd2816 */ /* 0x000fc400000000bd */
[----:B------:R-:W-:Y:S02]  /*85e0*/  FSEL R193, R248, RZ, P0 ;  /* 0x000000fff8c17208 */ /* 0x000fe40000000000 */
[----:B------:R-:W-:Y:S02]  /*85f0*/  @P2 PRMT R195, R185, 0x7632, R195 ;  /* 0x00007632b9c32816 */ /* 0x000fe400000000c3 */
[----:B------:R-:W-:Y:S02]  /*8600*/  @P2 SHF.L.U32 R248, R186, 0x10, RZ ;  /* 0x00000010baf82819 */ /* 0x000fe400000006ff */
[----:B------:R-:W-:Y:S01]  /*8610*/  @P2 SHF.L.U32 R195, R195, 0x10, RZ ;  /* 0x00000010c3c32819 */ /* 0x000fe200000006ff */
[----:B-1----:R-:W-:Y:S01]  /*8620*/  @P2 FMUL.FTZ R194, R194, R193 ;  /* 0x000000c1c2c22220 */ /* 0x002fe20000410000 */
[----:B------:R-:W-:-:S03]  /*8630*/  F2FP.BF16.F32.PACK_AB R193, R193, R244 ;  /* 0x000000f4c1c1723e */ /* 0x000fc600000010ff */
[----:B------:R-:W-:Y:S01]  /*8640*/  @P2 FFMA.FTZ R159, R194, R195, R159 ;  /* 0x000000c3c29f2223 */ /* 0x000fe2000001009f */
        /* <DEDUP_REMOVED lines=17> */
[----:B------:R-:W-:-:S04]  /*8760*/  FSEL R248, R248, RZ, P0 ;  /* 0x000000fff8f87208 */ /* 0x000fc80000000000 */
[----:B------:R-:W-:Y:S01]  /*8770*/  F2FP.BF16.F32.PACK_AB R194, R248, R194 ;  /* 0x000000c2f8c2723e */ /* 0x000fe200000010ff */
[----:B-1----:R-:W-:-:S04]  /*8780*/  @P2 FMUL.FTZ R195, R195, R248 ;  /* 0x000000f8c3c32220 */ /* 0x002fc80000410000 */
[----:B------:R-:W-:Y:S01]  /*8790*/  @P2 FFMA.FTZ R153, R195, R250, R153 ;  /* 0x000000fac3992223 */ /* 0x000fe20000010099 */
[----:B------:R-:W-:Y:S01]  /*87a0*/  @P2 FMUL.FTZ R195, R65, R195 ;  /* 0x000000c341c32220 */ /* 0x000fe20000410000 */
[----:B------:R-:W1:Y:S04]  /*87b0*/  @P2 LDC R250, c[0x0][0x40c] ;  /* 0x00010300fffa2b82 */ /* 0x000e680000000800 */
        /* <DEDUP_REMOVED lines=10> */
[-C--:B-1----:R-:W-:Y:S01]  /*8860*/  @P2 FMUL.FTZ R250, R250, R195.reuse ;  /* 0x000000c3fafa2220 */ /* 0x082fe20000410000 */
        /* <DEDUP_REMOVED lines=14> */
.L_x_4082:
        /* <DEDUP_REMOVED lines=13> */
.L_x_4084:
[----:B------:R-:W-:Y:S05]  /*8a20*/  BSYNC.RECONVERGENT B2 ;  /* 0x0000000000027941 */ /* 0x000fea0003800200 */
.L_x_4083:
        /* <DEDUP_REMOVED lines=14> */
.L_x_4086:
[----:B------:R-:W-:Y:S05]  /*8b10*/  BSYNC.RECONVERGENT B2 ;  /* 0x0000000000027941 */ /* 0x000fea0003800200 */
.L_x_4085:
        /* <DEDUP_REMOVED lines=13> */
.L_x_4088:
[----:B------:R-:W-:Y:S05]  /*8bf0*/  BSYNC.RECONVERGENT B2 ;  /* 0x0000000000027941 */ /* 0x000fea0003800200 */
.L_x_4087:
        /* <DEDUP_REMOVED lines=14> */
.L_x_4090:
[----:B------:R-:W-:Y:S05]  /*8ce0*/  BSYNC.RECONVERGENT B2 ;  /* 0x0000000000027941 */ /* 0x000fea0003800200 */
.L_x_4089:
        /* <DEDUP_REMOVED lines=13> */
.L_x_4092:
[----:B------:R-:W-:Y:S05]  /*8dc0*/  BSYNC.RECONVERGENT B2 ;  /* 0x0000000000027941 */ /* 0x000fea0003800200 */
.L_x_4091:
        /* <DEDUP_REMOVED lines=14> */
.L_x_4094:
[----:B------:R-:W-:Y:S05]  /*8eb0*/  BSYNC.RECONVERGENT B2 ;  /* 0x0000000000027941 */ /* 0x000fea0003800200 */
.L_x_4093:
        /* <DEDUP_REMOVED lines=13> */
.L_x_4096:
[----:B------:R-:W-:Y:S05]  /*8f90*/  BSYNC.RECONVERGENT B2 ;  /* 0x0000000000027941 */ /* 0x000fea0003800200 */
.L_x_4095:
[----:B------:R-:W-:Y:S01]  /*8fa0*/  FFMA.FTZ R215, R242, R247, R249 ;  /* 0x000000f7f2d77223 */ /* 0x000fe200000100f9 */
[----:B------:R-:W-:-:S03]  /*8fb0*/  ISETP.GT.AND P0, PT, R244, RZ, PT ;  /* 0x000000fff400720c */ /* 0x000fc60003f04270 */
[----:B------:R-:W-:-:S04]  /*8fc0*/  FADD.FTZ R215, R243, -R215 ;  /* 0x800000d7f3d77221 */ /* 0x000fc80000010000 */
[----:B-----5:R-:W-:Y:S02]  /*8fd0*/  FMUL.FTZ R215, R214, R215 ;  /* 0x000000d7d6d77220 */ /* 0x020fe40000410000 */
[----:B------:R-:W2:Y:S03]  /*8fe0*/  @P2 LDC R214, c[0x0][0x40c] ;  /* 0x00010300ffd62b82 */ /* 0x000ea60000000800 */
[----:B------:R-:W-:-:S05]  /*8ff0*/  FSEL R215, R215, RZ, P0 ;  /* 0x000000ffd7d77208 */ /* 0x000fca0000000000 */
[----:B--2---:R-:W-:Y:S01]  /*9000*/  @P2 FMUL.FTZ R214, R215, R214 ;  /* 0x000000d6d7d62220 */ /* 0x004fe20000410000 */
[----:B------:R-:W-:-:S04]  /*9010*/  @P2 PRMT R215, R187, 0x7632, R215 ;  /* 0x00007632bbd72816 */ /* 0x000fc800000000d7 */
[----:B------:R-:W-:-:S05]  /*9020*/  @P2 SHF.L.U32 R215, R215, 0x10, RZ ;  /* 0x00000010d7d72819 */ /* 0x000fca00000006ff */
[----:B------:R-:W-:Y:S01]  /*9030*/  @P2 FFMA.FTZ R155, R214, R215, R155 ;  /* 0x000000d7d69b2223 */ /* 0x000fe2000001009b */
[----:B------:R-:W-:-:S05]  /*9040*/  @P2 FMUL.FTZ R214, R67, R214 ;  /* 0x000000d643d62220 */ /* 0x000fca0000410000 */
[----:B------:R-:W-:-:S04]  /*9050*/  @P2 F2FP.BF16.F32.PACK_AB R214, RZ, R214 ;  /* 0x000000d6ffd6223e */ /* 0x000fc800000010ff */
[----:B-1----:R-:W-:-:S07]  /*9060*/  @P2 PRMT R191, R191, 0x5410, R214 ;  /* 0x00005410bfbf2816 */ /* 0x002fce00000000d6 */
.L_x_4081:
[----:B------:R-:W-:Y:S05]  /*9070*/  BSYNC.RECONVERGENT B1 ;  /* 0x0000000000017941 */ /* 0x000fea0003800200 */
.L_x_4078:
[----:B------:R-:W1:Y:S01]  /*9080*/  @P1 LDC.64 R214, c[0x0][0x478] ;  /* 0x00011e00ffd61b82 */ /* 0x000e620000000a00 */
[----:B------:R-:W-:-:S05]  /*9090*/  @P1 IADD3 R245, PT, PT, R245, 0x60, RZ ;  /* 0x00000060f5f51810 */ /* 0x000fca0007ffe0ff */
[----:B-1----:R-:W-:-:S05]  /*90a0*/  @P1 IMAD.WIDE.U32 R214, R245, 0x10, R214 ;  /* 0x00000010f5d61825 */ /* 0x002fca00078e00d6 */
[----:B------:R1:W-:Y:S02]  /*90b0*/  @P1 STG.E.128 desc[UR6][R214.64], R192 ;  /* 0x000000c0d6001986 */ /* 0x0003e4000c101d06 */
[----:B-1----:R-:W1:Y:S02]  /*90c0*/  @P2 LDC.64 R214, c[0x0][0x468] ;  /* 0x00011a00ffd62b82 */ /* 0x002e640000000a00 */
[----:B-1----:R-:W-:-:S05]  /*90d0*/  @P2 IMAD.WIDE.U32 R214, R246, 0x10, R214 ;  /* 0x00000010f6d62825 */ /* 0x002fca00078e00d6 */
[----:B------:R1:W-:Y:S02]  /*90e0*/  @P2 STG.E.128 desc[UR6][R214.64], R188 ;  /* 0x000000bcd6002986 */ /* 0x0003e4000c101d06 */
[----:B-1----:R-:W1:Y:S02]  /*90f0*/  LDC.64 R214, c[0x0][0x380] ;  /* 0x0000e000ffd67b82 */ /* 0x002e640000000a00 */
[----:B-1----:R-:W-:-:S04]  /*9100*/  LEA R2, R214, R2, 0x2 ;  /* 0x00000002d6027211 */ /* 0x002fc800078e10ff */
[----:B------:R-:W-:-:S13]  /*9110*/  ISETP.GE.AND P0, PT, R2, R215, PT ;  /* 0x000000d70200720c */ /* 0x000fda0003f06270 */
[----:B------:R-:W-:Y:S05]  /*9120*/  @!P0 BRA `(.L_x_4097) ;  /* 0xffffff7400308947 */ /* 0x000fea000383ffff */
.L_x_4010:
[----:B------:R-:W-:Y:S05]  /*9130*/  BSYNC B0 ;  /* 0x0000000000007941 */ /* 0x000fea0003800000 */
.L_x_4009:
[----:B------:R-:W1:Y:S01]  /*9140*/  S2R R214, SR_TID.X ;  /* 0x0000000000d67919 */ /* 0x000e620000002100 */
[----:B0-----:R-:W-:Y:S01]  /*9150*/  MOV R4, 0x400 ;  /* 0x0000040000047802 */ /* 0x001fe20000000f00 */
[----:B------:R-:W-:Y:S05]  /*9160*/  WARPSYNC.ALL ;  /* 0x0000000000007948 */ /* 0x000fea0003800000 */
[----:B------:R-:W0:Y:S01]  /*9170*/  S2R R5, SR_CgaCtaId ;  /* 0x0000000000057919 */ /* 0x000e220000008800 */
[----:B------:R-:W2:Y:S01]  /*9180*/  S2UR UR4, SR_CTAID.X ;  /* 0x00000000000479c3 */ /* 0x000ea20000002500 */
[----:B------:R-:W3:Y:S01]  /*9190*/  LDCU.128 UR16, c[0x0][0x440] ;  /* 0x00008800ff1077ac */ /* 0x000ee20008000c00 */
[----:B-1----:R-:W-:-:S02]  /*91a0*/  SHF.L.U32 R2, R214, 0x7, RZ ;  /* 0x00000007d6027819 */ /* 0x002fc400000006ff */
[----:B------:R-:W-:Y:S02]  /*91b0*/  SHF.L.U32 R0, R214, 0x5, RZ ;  /* 0x00000005d6007819 */ /* 0x000fe400000006ff */
[----:B------:R-:W-:Y:S02]  /*91c0*/  LOP3.LUT R3, R2, 0x3000, RZ, 0xc0, !PT ;  /* 0x0000300002037812 */ /* 0x000fe400078ec0ff */
[----:B0-----:R-:W-:Y:S02]  /*91d0*/  LEA R5, R5, R4, 0x18 ;  /* 0x0000000405057211 */ /* 0x001fe400078ec0ff */
        /* <DEDUP_REMOVED lines=15> */
[----:B------:R-:W5:Y:S04]  /*92d0*/  LDS R5, [R8+0x600] ;  /* 0x0006000008057984 */ /* 0x000f680000000800 */
[----:B------:R-:W3:Y:S04]  /*92e0*/  LDS R11, [R8+0x1000] ;  /* 0x00100000080b7984 */ /* 0x000ee80000000800 */
        /* <DEDUP_REMOVED lines=12> */
[----:B-----5:R-:W-:-:S03]  /*93b0*/  FADD.FTZ R5, RZ, R5 ;  /* 0x00000005ff057221 */ /* 0x020fc60000010000 */
[----:B------:R-:W5:Y:S01]  /*93c0*/  LDS R29, [R8+0x3400] ;  /* 0x00340000081d7984 */ /* 0x000f620000000800 */
[----:B---3--:R-:W-:-:S03]  /*93d0*/  FADD.FTZ R2, R2, R11 ;  /* 0x0000000b02027221 */ /* 0x008fc60000010000 */
[----:B------:R-:W3:Y:S01]  /*93e0*/  LDS R30, [R8+0x3600] ;  /* 0x00360000081e7984 */ /* 0x000ee20000000800 */
[----:B--2---:R-:W-:Y:S01]  /*93f0*/  FADD.FTZ R3, R3, R12 ;  /* 0x0000000c03037221 */ /* 0x004fe20000010000 */
        /* <DEDUP_REMOVED lines=16> */
[----:B-----5:R-:W-:-:S03]  /*9500*/  FADD.FTZ R29, R4, R29 ;  /* 0x0000001d041d7221 */ /* 0x020fc60000010000 */
[----:B------:R-:W5:Y:S01]  /*9510*/  LDS R23, [R8+0x2800] ;  /* 0x0028000008177984 */ /* 0x000f620000000800 */
[----:B---3--:R-:W-:-:S03]  /*9520*/  FADD.FTZ R13, R5, R30 ;  /* 0x0000001e050d7221 */ /* 0x008fc60000010000 */
[----:B------:R-:W3:Y:S04]  /*9530*/  LDS R24, [R8+0x2a00] ;  /* 0x002a000008187984 */ /* 0x000ee80000000800 */
[----:B------:R-:W3:Y:S01]  /*9540*/  LDS R26, [R8+0x2c00] ;  /* 0x002c0000081a7984 */ /* 0x000ee20000000800 */
[----:B--2---:R-:W-:-:S03]  /*9550*/  FADD.FTZ R6, RZ, R6 ;  /* 0x00000006ff067221 */ /* 0x004fc60000010000 */
        /* <DEDUP_REMOVED lines=13> */
[----:B-----5:R-:W-:Y:S01]  /*9630*/  FADD.FTZ R6, R6, R23 ;  /* 0x0000001706067221 */ /* 0x020fe20000010000 */
[----:B---3--:R-:W-:Y:S01]  /*9640*/  FADD.FTZ R7, R7, R24 ;  /* 0x0000001807077221 */ /* 0x008fe20000010000 */
[----:B------:R-:W-:Y:S01]  /*9650*/  FADD.FTZ R9, R9, R26 ;  /* 0x0000001a09097221 */ /* 0x000fe20000010000 */
[----:B--2---:R-:W-:Y:S01]  /*9660*/  FADD.FTZ R10, R10, R25 ;  /* 0x000000190a0a7221 */ /* 0x004fe20000010000 */
        /* <DEDUP_REMOVED lines=189> */
.L_x_4014:
[----:B------:R-:W-:Y:S01]  /*a240*/  HFMA2 R249, -RZ, RZ, 0, 1.847743988037109375e-06 ;  /* 0x0000001ffff97431 */ /* 0x000fe200000001ff */
[----:B------:R-:W-:Y:S01]  /*a250*/  BSSY B1, `(.L_x_4098) ;  /* 0x0000006000017945 */ /* 0x000fe20003800000 */
[----:B------:R-:W-:Y:S02]  /*a260*/  MOV R250, 0x1 ;  /* 0x0000000100fa7802 */ /* 0x000fe40000000f00 */
[----:B------:R-:W-:-:S07]  /*a270*/  MOV R248, 0xffffffff ;  /* 0xffffffff00f87802 */ /* 0x000fce0000000f00 */
[----:B0----5:R-:W-:Y:S05]  /*a280*/  WARPSYNC.COLLECTIVE R248, `(.L_x_4099) ;  /* 0x00000000f8087348 */ /* 0x021fea0003c00000 */
[----:B------:R1:W2:Y:S02]  /*a290*/  SHFL.BFLY P1, R252, R215, R250, R249 ;  /* 0x0c0000fad7fc7389 */ /* 0x0002a400000200f9 */
[----:B012--5:R-:W-:Y:S05]  /*a2a0*/  ENDCOLLECTIVE ;  /* 0x000000000000791b */ /* 0x027fea0003800000 */
.L_x_4099:
[----:B------:R-:W-:Y:S05]  /*a2b0*/  BSYNC B1 ;  /* 0x0000000000017941 */ /* 0x000fea0003800000 */
.L_x_4098:
        /* <DEDUP_REMOVED lines=9> */
.L_x_4100:
[----:B------:R-:W-:Y:S01]  /*a350*/  HFMA2 R250, -RZ, RZ, 0, 1.1920928955078125e-07 ;  /* 0x00000002fffa7431 */ /* 0x000fe200000001ff */
[----:B------:R-:W-:-:S05]  /*a360*/  MOV R215, R252 ;  /* 0x000000fc00d77202 */ /* 0x000fca0000000f00 */
[----:B------:R-:W-:Y:S01]  /*a370*/  FADD.FTZ R245, R215, R245 ;  /* 0x000000f5d7f57221 */ /* 0x000fe20000010000 */
[----:B------:R-:W-:-:S07]  /*a380*/  MOV R215, R251 ;  /* 0x000000fb00d77202 */ /* 0x000fce0000000f00 */
[----:B------:R-:W-:Y:S05]  /*a390*/  WARPSYNC.COLLECTIVE R248, `(.L_x_4101) ;  /* 0x00000000f8087348 */ /* 0x000fea0003c00000 */
[----:B------:R0:W1:Y:S02]  /*a3a0*/  SHFL.BFLY P1, R252, R215, R250, R249 ;  /* 0x0c0000fad7fc7389 */ /* 0x00006400000200f9 */
[----:B01----:R-:W-:Y:S05]  /*a3b0*/  ENDCOLLECTIVE ;  /* 0x000000000000791b */ /* 0x003fea0003800000 */
.L_x_4101:
[----:B------:R-:W-:-:S05]  /*a3c0*/  MOV R215, R252 ;  /* 0x000000fc00d77202 */ /* 0x000fca0000000f00 */
[----:B------:R-:W-:Y:S01]  /*a3d0*/  FADD.FTZ R251, R251, R215 ;  /* 0x000000d7fbfb7221 */ /* 0x000fe20000010000 */
[----:B------:R-:W-:-:S07]  /*a3e0*/  MOV R215, R245 ;  /* 0x000000f500d77202 */ /* 0x000fce0000000f00 */
[----:B------:R-:W-:Y:S05]  /*a3f0*/  WARPSYNC.COLLECTIVE R248, `(.L_x_4102) ;  /* 0x00000000f8087348 */ /* 0x000fea0003c00000 */
[----:B------:R0:W1:Y:S02]  /*a400*/  SHFL.BFLY P1, R252, R215, R250, R249 ;  /* 0x0c0000fad7fc7389 */ /* 0x00006400000200f9 */
[----:B01----:R-:W-:Y:S05]  /*a410*/  ENDCOLLECTIVE ;  /* 0x000000000000791b */ /* 0x003fea0003800000 */
.L_x_4102:
[----:B------:R-:W-:Y:S01]  /*a420*/  HFMA2 R250, -RZ, RZ, 0, 2.384185791015625e-07 ;  /* 0x00000004fffa7431 */ /* 0x000fe200000001ff */
[----:B------:R-:W-:-:S05]  /*a430*/  MOV R215, R252 ;  /* 0x000000fc00d77202 */ /* 0x000fca0000000f00 */
[----:B------:R-:W-:Y:S01]  /*a440*/  FADD.FTZ R245, R245, R215 ;  /* 0x000000d7f5f57221 */ /* 0x000fe20000010000 */
[----:B------:R-:W-:-:S07]  /*a450*/  MOV R215, R251 ;  /* 0x000000fb00d77202 */ /* 0x000fce0000000f00 */
[----:B------:R-:W-:Y:S05]  /*a460*/  WARPSYNC.COLLECTIVE R248, `(.L_x_4103) ;  /* 0x00000000f8087348 */ /* 0x000fea0003c00000 */
[----:B------:R0:W1:Y:S02]  /*a470*/  SHFL.BFLY P1, R252, R215, R250, R249 ;  /* 0x0c0000fad7fc7389 */ /* 0x00006400000200f9 */
[----:B01----:R-:W-:Y:S05]  /*a480*/  ENDCOLLECTIVE ;  /* 0x000000000000791b */ /* 0x003fea0003800000 */
.L_x_4103:
[----:B------:R-:W-:-:S05]  /*a490*/  MOV R215, R252 ;  /* 0x000000fc00d77202 */ /* 0x000fca0000000f00 */
[----:B------:R-:W-:Y:S01]  /*a4a0*/  FADD.FTZ R251, R251, R215 ;  /* 0x000000d7fbfb7221 */ /* 0x000fe20000010000 */
[----:B------:R-:W-:-:S07]  /*a4b0*/  MOV R215, R245 ;  /* 0x000000f500d77202 */ /* 0x000fce0000000f00 */
[----:B------:R-:W-:Y:S05]  /*a4c0*/  WARPSYNC.COLLECTIVE R248, `(.L_x_4104) ;  /* 0x00000000f8087348 */ /* 0x000fea0003c00000 */
[----:B------:R0:W1:Y:S02]  /*a4d0*/  SHFL.BFLY P1, R252, R215, R250, R249 ;  /* 0x0c0000fad7fc7389 */ /* 0x00006400000200f9 */
[----:B01----:R-:W-:Y:S05]  /*a4e0*/  ENDCOLLECTIVE ;  /* 0x000000000000791b */ /* 0x003fea0003800000 */
.L_x_4104:
[----:B------:R-:W-:Y:S01]  /*a4f0*/  HFMA2 R250, -RZ, RZ, 0, 4.76837158203125e-07 ;  /* 0x00000008fffa7431 */ /* 0x000fe200000001ff */
[----:B------:R-:W-:-:S05]  /*a500*/  MOV R215, R252 ;  /* 0x000000fc00d77202 */ /* 0x000fca0000000f00 */
[----:B------:R-:W-:Y:S01]  /*a510*/  FADD.FTZ R245, R245, R215 ;  /* 0x000000d7f5f57221 */ /* 0x000fe20000010000 */
[----:B------:R-:W-:-:S07]  /*a520*/  MOV R215, R251 ;  /* 0x000000fb00d77202 */ /* 0x000fce0000000f00 */
[----:B------:R-:W-:Y:S05]  /*a530*/  WARPSYNC.COLLECTIVE R248, `(.L_x_4105) ;  /* 0x00000000f8087348 */ /* 0x000fea0003c00000 */
[----:B------:R0:W1:Y:S02]  /*a540*/  SHFL.BFLY P1, R252, R215, R250, R249 ;  /* 0x0c0000fad7fc7389 */ /* 0x00006400000200f9 */
[----:B01----:R-:W-:Y:S05]  /*a550*/  ENDCOLLECTIVE ;  /* 0x000000000000791b */ /* 0x003fea0003800000 */
.L_x_4105:
[----:B------:R-:W-:-:S05]  /*a560*/  MOV R215, R252 ;  /* 0x000000fc00d77202 */ /* 0x000fca0000000f00 */
[----:B------:R-:W-:Y:S01]  /*a570*/  FADD.FTZ R251, R251, R215 ;  /* 0x000000d7fbfb7221 */ /* 0x000fe20000010000 */
[----:B------:R-:W-:-:S07]  /*a580*/  MOV R215, R245 ;  /* 0x000000f500d77202 */ /* 0x000fce0000000f00 */
[----:B------:R-:W-:Y:S05]  /*a590*/  WARPSYNC.COLLECTIVE R248, `(.L_x_4106) ;  /* 0x00000000f8087348 */ /* 0x000fea0003c00000 */
[----:B------:R0:W1:Y:S02]  /*a5a0*/  SHFL.BFLY P1, R252, R215, R250, R249 ;  /* 0x0c0000fad7fc7389 */ /* 0x00006400000200f9 */
[----:B01----:R-:W-:Y:S05]  /*a5b0*/  ENDCOLLECTIVE ;  /* 0x000000000000791b */ /* 0x003fea0003800000 */
.L_x_4106:
[----:B------:R-:W-:Y:S01]  /*a5c0*/  HFMA2 R250, -RZ, RZ, 0, 9.5367431640625e-07 ;  /* 0x00000010fffa7431 */ /* 0x000fe200000001ff */
[----:B------:R-:W-:-:S05]  /*a5d0*/  MOV R215, R252 ;  /* 0x000000fc00d77202 */ /* 0x000fca0000000f00 */
[----:B------:R-:W-:Y:S01]  /*a5e0*/  FADD.FTZ R245, R245, R215 ;  /* 0x000000d7f5f57221 */ /* 0x000fe20000010000 */
[----:B------:R-:W-:-:S07]  /*a5f0*/  MOV R215, R251 ;  /* 0x000000fb00d77202 */ /* 0x000fce0000000f00 */
[----:B------:R-:W-:Y:S05]  /*a600*/  WARPSYNC.COLLECTIVE R248, `(.L_x_4107) ;  /* 0x00000000f8087348 */ /* 0x000fea0003c00000 */
[----:B------:R0:W1:Y:S02]  /*a610*/  SHFL.BFLY P1, R252, R215, R250, R249 ;  /* 0x0c0000fad7fc7389 */ /* 0x00006400000200f9 */
[----:B01----:R-:W-:Y:S05]  /*a620*/  ENDCOLLECTIVE ;  /* 0x000000000000791b */ /* 0x003fea0003800000 */
.L_x_4107:
[----:B------:R-:W-:Y:S01]  /*a630*/  MOV R215, R245 ;  /* 0x000000f500d77202 */ /* 0x000fe20000000f00 */
[----:B------:R0:W-:Y:S06]  /*a640*/  STL [R1], R252 ;  /* 0x000000fc01007387 */ /* 0x0001ec0000100800 */
[----:B0-----:R-:W-:Y:S05]  /*a650*/  WARPSYNC.COLLECTIVE R248, `(.L_x_4108) ;  /* 0x00000000f8087348 */ /* 0x001fea0003c00000 */
[----:B0-----:R0:W1:Y:S02]  /*a660*/  SHFL.BFLY P1, R252, R215, R250, R249 ;  /* 0x0c0000fad7fc7389 */ /* 0x00106400000200f9 */
[----:B01----:R-:W-:Y:S05]  /*a670*/  ENDCOLLECTIVE ;  /* 0x000000000000791b */ /* 0x003fea0003800000 */
.L_x_4108:
[----:B------:R-:W-:Y:S01]  /*a680*/  MOV R215, R252 ;  /* 0x000000fc00d77202 */ /* 0x000fe20000000f00 */
[----:B------:R-:W-:Y:S06]  /*a690*/  BRA `(.L_x_4109) ;  /* 0xffffff7c000c7947 */ /* 0x000fec000383ffff */
.L_x_4110:
        /* <DEDUP_REMOVED lines=14> */
.L_x_19993:


//--------------------- .text._ZN10layer_norm13ln_bwd_kernelINS_13Kernel_traitsIf13__nv_bfloat16S2_S2_fjLj1024ELj1ELj4ELj1ELj16ENS_18Kernel_traits_baseILj1024EfS2_S2_S2_fjLj128EEEEELb1ELb0ELb0ELb0EEEvNS_9BwdParamsE --------------------------
	.section	.text._ZN10layer_norm13ln_bwd_kernelINS_13Kernel_traitsIf13__nv_bfloat16S2_S2_fjLj1024ELj1ELj4ELj1ELj16ENS_18Kernel_traits_baseILj1024EfS2_S2_S2_fjLj128EEEEELb1ELb0ELb0ELb0EEEvNS_9BwdParamsE,"ax",@progbits
	.align	128
        .global         _ZN10layer_norm13ln_bwd_kernelINS_13Kernel_traitsIf13__nv_bfloat16S2_S2_fjLj1024ELj1ELj4ELj1ELj16ENS_18Kernel_traits_baseILj1024EfS2_S2_S2_fjLj128EEEEELb1ELb0ELb0ELb0EEEvNS_9BwdParamsE
        .type           _ZN10layer_norm13ln_bwd_kernelINS_13Kernel_traitsIf13__nv_bfloat16S2_S2_fjLj1024ELj1ELj4ELj1ELj16ENS_18Kernel_traits_baseILj1024EfS2_S2_S2_fjLj128EEEEELb1ELb0ELb0ELb0EEEvNS_9BwdParamsE,@function
        .size           _ZN10layer_norm13ln_bwd_kernelINS_13Kernel_traitsIf13__nv_bfloat16S2_S2_fjLj1024ELj1ELj4ELj1ELj16ENS_18Kernel_traits_baseILj1024EfS2_S2_S2_fjLj128EEEEELb1ELb0ELb0ELb0EEEvNS_9BwdParamsE,(.L_x_19994 - _ZN10layer_norm13ln_bwd_kernelINS_13Kernel_traitsIf13__nv_bfloat16S2_S2_fjLj1024ELj1ELj4ELj1ELj16ENS_18Kernel_traits_baseILj1024EfS2_S2_S2_fjLj128EEEEELb1ELb0ELb0ELb0EEEvNS_9BwdParamsE)
        .other          _ZN10layer_norm13ln_bwd_kernelINS_13Kernel_traitsIf13__nv_bfloat16S2_S2_fjLj1024ELj1ELj4ELj1ELj16ENS_18Kernel_traits_baseILj1024EfS2_S2_S2_fjLj128EEEEELb1ELb0ELb0ELb0EEEvNS_9BwdParamsE,@"STO_CUDA_ENTRY STV_DEFAULT"
_ZN10layer_norm13ln_bwd_kernelINS_13Kernel_traitsIf13__nv_bfloat16S2_S2_fjLj1024ELj1ELj4ELj1ELj16ENS_18Kernel_traits_baseILj1024EfS2_S2_S2_fjLj128EEEEELb1ELb0ELb0ELb0EEEvNS_9BwdParamsE:
.text._ZN10layer_norm13ln_bwd_kernelINS_13Kernel_traitsIf13__nv_bfloat16S2_S2_fjLj1024ELj1ELj4ELj1ELj16ENS_18Kernel_traits_baseILj1024EfS2_S2_S2_fjLj128EEEEELb1ELb0ELb0ELb0EEEvNS_9BwdParamsE:
        /* <DEDUP_REMOVED lines=31> */
[----:B------:R-:W-:Y:S02]  /*01f0*/  @P2 IADD3 R13, PT, PT, R13, 0x20, RZ ;  /* 0x000000200d0d2810 */ /* 0x000fe40007ffe0ff */
[----:B------:R2:W5:Y:S04]  /*0200*/  @P1 LDG.E.128 R52, desc[UR6][R4.64+0x10] ;  /* 0x0000100604341981 */ /* 0x000568000c1e1d00 */
[----:B------:R2:W5:Y:S01]  /*0210*/  @P2 LDG.E.128 R56, desc[UR6][R8.64] ;  /* 0x0000000608382981 */ /* 0x000562000c1e1d00 */
[----:B---3--:R-:W-:-:S03]  /*0220*/  @P3 IMAD.WIDE.U32 R6, R13, 0x20, R10 ;  /* 0x000000200d063825 */ /* 0x008fc600078e000a */
[----:B------:R2:W5:Y:S04]  /*0230*/  @P2 LDG.E.128 R60, desc[UR6][R8.64+0x10] ;  /* 0x00001006083c2981 */ /* 0x000568000c1e1d00 */
[----:B------:R2:W5:Y:S04]  /*0240*/  @P3 LDG.E.128 R64, desc[UR6][R6.64] ;  /* 0x0000000606403981 */ /* 0x000568000c1e1d00 */
[----:B------:R2:W5:Y:S01]  /*0250*/  @P3 LDG.E.128 R68, desc[UR6][R6.64+0x10] ;  /* 0x0000100606443981 */ /* 0x000562000c1e1d00 */
[----:B------:R-:W-:Y:S01]  /*0260*/  USHF.L.U32 UR4, UR5, 0x2, URZ ;  /* 0x0000000205047899 */ /* 0x000fe200080006ff */
[----:B------:R-:W-:Y:S01]  /*0270*/  SHF.R.U32.HI R156, RZ, 0x5, R156 ;  /* 0x00000005ff9c7819 */ /* 0x000fe2000001169c */
[----:B0-----:R-:W-:-:S04]  /*0280*/  @P0 IMAD.WIDE.U32 R2, R157, 0x20, R2 ;  /* 0x000000209d020825 */ /* 0x001fc800078e0002 */
[----:B------:R-:W-:Y:S01]  /*0290*/  LOP3.LUT R156, R156, UR4, RZ, 0xfc, !PT ;  /* 0x000000049c9c7c12 */ /* 0x000fe2000f8efcff */
[----:B------:R2:W5:Y:S04]  /*02a0*/  @P0 LDG.E.128 R40, desc[UR6][R2.64] ;  /* 0x0000000602280981 */ /* 0x000568000c1e1d00 */
[----:B------:R2:W5:Y:S01]  /*02b0*/  @P0 LDG.E.128 R44, desc[UR6][R2.64+0x10] ;  /* 0x00001006022c0981 */ /* 0x000562000c1e1d00 */
[----:B------:R-:W-:Y:S01]  /*02c0*/  ISETP.GE.AND P0, PT, R156, UR8, PT ;  /* 0x000000089c007c0c */ /* 0x000fe2000bf06270 */
[----:B------:R-:W-:Y:S01]  /*02d0*/  BSSY B0, `(.L_x_4111) ;  /* 0x00006da000007945 */ /* 0x000fe20003800000 */
        /* <DEDUP_REMOVED lines=69> */
.L_x_4151:
[----:B------:R-:W0:Y:S08]  /*0730*/  LDC.64 R150, c[0x0][0x3c0] ;  /* 0x0000f000ff967b82 */ /* 0x000e300000000a00 */
[----:B------:R-:W1:Y:S01]  /*0740*/  @P0 LDC.64 R148, c[0x0][0x3e0] ;  /* 0x0000f800ff940b82 */ /* 0x000e620000000a00 */
[----:B0-----:R-:W-:-:S06]  /*0750*/  IMAD.WIDE R150, R156, 0x4, R150 ;  /* 0x000000049c967825 */ /* 0x001fcc00078e0296 */
[----:B------:R-:W2:Y:S01]  /*0760*/  LDG.E R150, desc[UR6][R150.64] ;  /* 0x0000000696967981 */ /* 0x000ea2000c1e1900 */
[----:B-1----:R-:W-:Y:S02]  /*0770*/  @P0 IMAD.WIDE R152, R156, 0x2, R148 ;  /* 0x000000029c980825 */ /* 0x002fe400078e0294 */
[----:B------:R-:W0:Y:S03]  /*0780*/  LDC.64 R148, c[0x0][0x3c8] ;  /* 0x0000f200ff947b82 */ /* 0x000e260000000a00 */
[----:B-----5:R-:W5:Y:S01]  /*0790*/  @P0 LDG.E.U16 R193, desc[UR6][R152.64] ;  /* 0x0000000698c10981 */ /* 0x020f62000c1e1500 */
        /* <DEDUP_REMOVED lines=32> */
[C---:B---3--:R-:W-:Y:S02]  /*09a0*/  SHF.L.U32 R177, R148.reuse, 0x10, RZ ;  /* 0x0000001094b17819 */ /* 0x048fe400000006ff */
[C---:B------:R-:W-:Y:S02]  /*09b0*/  SHF.L.U32 R179, R149.reuse, 0x10, RZ ;  /* 0x0000001095b37819 */ /* 0x040fe400000006ff */
[----:B------:R-:W-:Y:S01]  /*09c0*/  PRMT R176, R148, 0x7632, R176 ;  /* 0x0000763294b07816 */ /* 0x000fe200000000b0 */
[C---:B------:R-:W-:Y:S01]  /*09d0*/  FADD.FTZ R177, -R192.reuse, R177 ;  /* 0x000000b1c0b17221 */ /* 0x040fe20000010100 */
[----:B------:R-:W-:Y:S01]  /*09e0*/  PRMT R178, R149, 0x7632, R178 ;  /* 0x0000763295b27816 */ /* 0x000fe200000000b2 */
[----:B------:R-:W-:Y:S01]  /*09f0*/  FADD.FTZ R179, -R192, R179 ;  /* 0x000000b3c0b37221 */ /* 0x000fe20000010100 */
[----:B----4-:R-:W-:Y:S01]  /*0a00*/  SHF.L.U32 R187, R152, 0x10, RZ ;  /* 0x0000001098bb7819 */ /* 0x010fe200000006ff */
[----:B-----5:R-:W-:Y:S01]  /*0a10*/  FMUL.FTZ R189, R190, R177 ;  /* 0x000000b1bebd7220 */ /* 0x020fe20000410000 */
[----:B------:R-:W-:-:S02]  /*0a20*/  SHF.L.U32 R149, R176, 0x10, RZ ;  /* 0x00000010b0957819 */ /* 0x000fc400000006ff */
[C---:B------:R-:W-:Y:S02]  /*0a30*/  PRMT R180, R150.reuse, 0x7632, R180 ;  /* 0x0000763296b47816 */ /* 0x040fe400000000b4 */
[----:B------:R-:W-:Y:S02]  /*0a40*/  SHF.L.U32 R181, R150, 0x10, RZ ;  /* 0x0000001096b57819 */ /* 0x000fe400000006ff */
[----:B------:R-:W-:Y:S02]  /*0a50*/  PRMT R148, R152, 0x7632, R148 ;  /* 0x0000763298947816 */ /* 0x000fe40000000094 */
[----:B------:R-:W-:Y:S02]  /*0a60*/  SHF.L.U32 R183, R151, 0x10, RZ ;  /* 0x0000001097b77819 */ /* 0x000fe400000006ff */
[----:B------:R-:W-:Y:S01]  /*0a70*/  PRMT R150, R153, 0x7632, R150 ;  /* 0x0000763299967816 */ /* 0x000fe20000000096 */
[----:B------:R-:W-:Y:S01]  /*0a80*/  FMUL.FTZ R185, R190, R179 ;  /* 0x000000b3beb97220 */ /* 0x000fe20000410000 */
[----:B------:R-:W-:-:S02]  /*0a90*/  PRMT R182, R151, 0x7632, R182 ;  /* 0x0000763297b67816 */ /* 0x000fc400000000b6 */
[----:B------:R-:W-:Y:S01]  /*0aa0*/  SHF.L.U32 R153, R153, 0x10, RZ ;  /* 0x0000001099997819 */ /* 0x000fe200000006ff */
[----:B------:R-:W-:Y:S01]  /*0ab0*/  FADD.FTZ R104, R104, R187 ;  /* 0x000000bb68687221 */ /* 0x000fe20000010000 */
[----:B------:R-:W-:Y:S01]  /*0ac0*/  SHF.L.U32 R151, R178, 0x10, RZ ;  /* 0x00000010b2977819 */ /* 0x000fe200000006ff */
[-C--:B------:R-:W-:Y:S01]  /*0ad0*/  FFMA.FTZ R72, R189, R187.reuse, R72 ;  /* 0x000000bbbd487223 */ /* 0x080fe20000010048 */
[----:B------:R-:W-:Y:S01]  /*0ae0*/  SHF.L.U32 R148, R148, 0x10, RZ ;  /* 0x0000001094947819 */ /* 0x000fe200000006ff */
[----:B------:R-:W-:Y:S01]  /*0af0*/  FADD.FTZ R149, -R192, R149 ;  /* 0x00000095c0957221 */ /* 0x000fe20000010100 */
[----:B------:R-:W-:Y:S01]  /*0b00*/  FMUL.FTZ R187, R40, R187 ;  /* 0x000000bb28bb7220 */ /* 0x000fe20000410000 */
[----:B------:R-:W-:Y:S01]  /*0b10*/  FADD.FTZ R195, -R192, R183 ;  /* 0x000000b7c0c37221 */ /* 0x000fe20000010100 */
[----:B------:R-:W-:Y:S01]  /*0b20*/  FADD.FTZ R106, R106, R153 ;  /* 0x000000996a6a7221 */ /* 0x000fe20000010000 */
[-C--:B------:R-:W-:Y:S01]  /*0b30*/  FFMA.FTZ R74, R185, R153.reuse, R74 ;  /* 0x00000099b94a7223 */ /* 0x080fe2000001004a */
[----:B------:R-:W-:Y:S01]  /*0b40*/  FMUL.FTZ R183, R42, R153 ;  /* 0x000000992ab77220 */ /* 0x000fe20000410000 */
[----:B------:R-:W-:Y:S01]  /*0b50*/  FMUL.FTZ R188, R190, R149 ;  /* 0x00000095bebc7220 */ /* 0x000fe20000410000 */
[----:B------:R-:W-:Y:S01]  /*0b60*/  FADD.FTZ R153, -R192, R151 ;  /* 0x00000097c0997221 */ /* 0x000fe20000010100 */
[-C--:B------:R-:W-:Y:S01]  /*0b70*/  FMUL.FTZ R186, R41, R148.reuse ;  /* 0x0000009429ba7220 */ /* 0x080fe20000410000 */
[----:B------:R-:W-:Y:S01]  /*0b80*/  FADD.FTZ R149, RZ, R187 ;  /* 0x000000bbff957221 */ /* 0x000fe20000010000 */
[----:B------:R-:W-:Y:S01]  /*0b90*/  FFMA.FTZ R151, R189, R187, RZ ;  /* 0x000000bbbd977223 */ /* 0x000fe200000100ff */
[----:B------:R-:W-:Y:S01]  /*0ba0*/  SHF.L.U32 R207, R182, 0x10, RZ ;  /* 0x00000010b6cf7819 */ /* 0x000fe200000006ff */
[----:B------:R-:W-:Y:S01]  /*0bb0*/  FADD.FTZ R105, R105, R148 ;  /* 0x0000009469697221 */ /* 0x000fe20000010000 */
[----:B------:R-:W-:Y:S01]  /*0bc0*/  SHF.L.U32 R182, R150, 0x10, RZ ;  /* 0x0000001096b67819 */ /* 0x000fe200000006ff */
[----:B------:R-:W-:Y:S01]  /*0bd0*/  FFMA.FTZ R73, R188, R148, R73 ;  /* 0x00000094bc497223 */ /* 0x000fe20000010049 */
[----:B------:R-:W-:Y:S01]  /*0be0*/  FMUL.FTZ R184, R190, R153 ;  /* 0x00000099beb87220 */ /* 0x000fe20000410000 */
[----:B------:R-:W-:Y:S01]  /*0bf0*/  FADD.FTZ R148, R149, R186 ;  /* 0x000000ba95947221 */ /* 0x000fe20000010000 */
[----:B------:R-:W-:Y:S01]  /*0c00*/  FFMA.FTZ R150, R188, R186, R151 ;  /* 0x000000babc967223 */ /* 0x000fe20000010097 */
[----:B------:R-:W-:-:S02]  /*0c10*/  PRMT R152, R154, 0x7632, R152 ;  /* 0x000076329a987816 */ /* 0x000fc40000000098 */
[----:B0-----:R-:W-:Y:S01]  /*0c20*/  SHF.L.U32 R175, R154, 0x10, RZ ;  /* 0x000000109aaf7819 */ /* 0x001fe200000006ff */
[----:B------:R-:W-:Y:S01]  /*0c30*/  FADD.FTZ R107, R107, R182 ;  /* 0x000000b66b6b7221 */ /* 0x000fe20000010000 */
[C---:B------:R-:W-:Y:S01]  /*0c40*/  PRMT R154, R155.reuse, 0x7632, R154 ;  /* 0x000076329b9a7816 */ /* 0x040fe2000000009a */
[-C--:B------:R-:W-:Y:S01]  /*0c50*/  FFMA.FTZ R75, R184, R182.reuse, R75 ;  /* 0x000000b6b84b7223 */ /* 0x080fe2000001004b */
[----:B------:R-:W-:Y:S01]  /*0c60*/  SHF.L.U32 R205, R155, 0x10, RZ ;  /* 0x000000109bcd7819 */ /* 0x000fe200000006ff */
[----:B------:R-:W-:Y:S01]  /*0c70*/  FADD.FTZ R181, -R192, R181 ;  /* 0x000000b5c0b57221 */ /* 0x000fe20000010100 */
[----:B------:R-:W-:Y:S01]  /*0c80*/  SHF.L.U32 R155, R180, 0x10, RZ ;  /* 0x00000010b49b7819 */ /* 0x000fe200000006ff */
        /* <DEDUP_REMOVED lines=34> */
.L_x_4114:
[----:B------:R-:W-:Y:S05]  /*0eb0*/  BSYNC.RECONVERGENT B1 ;  /* 0x0000000000017941 */ /* 0x000fea0003800200 */
.L_x_4113:
        /* <DEDUP_REMOVED lines=11> */
[----:B--2---:R-:W-:-:S05]  /*0f70*/  IMAD.WIDE.U32 R160, R205, 0x8, R160 ;  /* 0x00000008cda07825 */ /* 0x004fca00078e00a0 */
[----:B------:R-:W5:Y:S07]  /*0f80*/  LDG.E.64 R200, desc[UR6][R160.64] ;  /* 0x00000006a0c87981 */ /* 0x000f6e000c1e1b00 */
[----:B------:R-:W0:Y:S02]  /*0f90*/  @P1 LDC.64 R158, c[0x0][0x438] ;  /* 0x00010e00ff9e1b82 */ /* 0x000e240000000a00 */
[----:B0-----:R-:W-:-:S05]  /*0fa0*/  @P1 IMAD.WIDE.U32 R158, R205, 0x10, R158 ;  /* 0x00000010cd9e1825 */ /* 0x001fca00078e009e */
[----:B------:R0:W5:Y:S01]  /*0fb0*/  @P1 LDG.E.128 R36, desc[UR6][R158.64] ;  /* 0x000000069e241981 */ /* 0x000162000c1e1d00 */
[----:B------:R-:W-:Y:S02]  /*0fc0*/  IADD3 R205, PT, PT, R205, 0x20, RZ ;  /* 0x00000020cdcd7810 */ /* 0x000fe40007ffe0ff */
[C---:B---3--:R-:W-:Y:S02]  /*0fd0*/  SHF.L.U32 R163, R148.reuse, 0x10, RZ ;  /* 0x0000001094a37819 */ /* 0x048fe400000006ff */
[----:B------:R-:W-:-:S03]  /*0fe0*/  PRMT R162, R148, 0x7632, R162 ;  /* 0x0000763294a27816 */ /* 0x000fc600000000a2 */
[----:B------:R-:W-:Y:S01]  /*0ff0*/  FADD.FTZ R163, -R192, R163 ;  /* 0x000000a3c0a37221 */ /* 0x000fe20000010100 */
[C---:B------:R-:W-:Y:S02]  /*1000*/  PRMT R164, R149.reuse, 0x7632, R164 ;  /* 0x0000763295a47816 */ /* 0x040fe400000000a4 */
[----:B------:R-:W-:Y:S01]  /*1010*/  SHF.L.U32 R165, R149, 0x10, RZ ;  /* 0x0000001095a57819 */ /* 0x000fe200000006ff */
[----:B-----5:R-:W-:Y:S01]  /*1020*/  FMUL.FTZ R173, R190, R163 ;  /* 0x000000a3bead7220 */ /* 0x020fe20000410000 */
[----:B----4-:R-:W-:Y:S02]  /*1030*/  SHF.L.U32 R171, R152, 0x10, RZ ;  /* 0x0000001098ab7819 */ /* 0x010fe400000006ff */
[----:B------:R-:W-:Y:S02]  /*1040*/  SHF.L.U32 R149, R162, 0x10, RZ ;  /* 0x00000010a2957819 */ /* 0x000fe400000006ff */
[----:B------:R-:W-:Y:S02]  /*1050*/  PRMT R148, R152, 0x7632, R148 ;  /* 0x0000763298947816 */ /* 0x000fe40000000094 */
[----:B------:R-:W-:-:S02]  /*1060*/  PRMT R168, R151, 0x7632, R168 ;  /* 0x0000763297a87816 */ /* 0x000fc400000000a8 */
[----:B------:R-:W-:Y:S01]  /*1070*/  SHF.L.U32 R169, R151, 0x10, RZ ;  /* 0x0000001097a97819 */ /* 0x000fe200000006ff */
[----:B------:R-:W-:Y:S01]  /*1080*/  FADD.FTZ R80, R80, R171 ;  /* 0x000000ab50507221 */ /* 0x000fe20000010000 */
[----:B------:R-:W-:Y:S01]  /*1090*/  SHF.L.U32 R167, R150, 0x10, RZ ;  /* 0x0000001096a77819 */ /* 0x000fe200000006ff */
[-C--:B------:R-:W-:Y:S01]  /*10a0*/  FFMA.FTZ R112, R173, R171.reuse, R112 ;  /* 0x000000abad707223 */ /* 0x080fe20000010070 */
[----:B------:R-:W-:Y:S01]  /*10b0*/  SHF.L.U32 R151, R164, 0x10, RZ ;  /* 0x00000010a4977819 */ /* 0x000fe200000006ff */
[----:B------:R-:W-:Y:S01]  /*10c0*/  FADD.FTZ R149, -R192, R149 ;  /* 0x00000095c0957221 */ /* 0x000fe20000010100 */
[----:B------:R-:W-:Y:S01]  /*10d0*/  SHF.L.U32 R148, R148, 0x10, RZ ;  /* 0x0000001094947819 */ /* 0x000fe200000006ff */
[----:B------:R-:W-:Y:S01]  /*10e0*/  FMUL.FTZ R171, R48, R171 ;  /* 0x000000ab30ab7220 */ /* 0x000fe20000410000 */
[----:B------:R-:W-:Y:S01]  /*10f0*/  PRMT R166, R150, 0x7632, R166 ;  /* 0x0000763296a67816 */ /* 0x000fe200000000a6 */
[C---:B------:R-:W-:Y:S01]  /*1100*/  FADD.FTZ R165, -R192.reuse, R165 ;  /* 0x000000a5c0a57221 */ /* 0x040fe20000010100 */
[C---:B------:R-:W-:Y:S01]  /*1110*/  PRMT R150, R153.reuse, 0x7632, R150 ;  /* 0x0000763299967816 */ /* 0x040fe20000000096 */
[C---:B------:R-:W-:Y:S01]  /*1120*/  FADD.FTZ R167, -R192.reuse, R167 ;  /* 0x000000a7c0a77221 */ /* 0x040fe20000010100 */
[----:B------:R-:W-:Y:S01]  /*1130*/  SHF.L.U32 R153, R153, 0x10, RZ ;  /* 0x0000001099997819 */ /* 0x000fe200000006ff */
[----:B------:R-:W-:Y:S01]  /*1140*/  FADD.FTZ R151, -R192, R151 ;  /* 0x00000097c0977221 */ /* 0x000fe20000010100 */
[----:B------:R-:W-:Y:S01]  /*1150*/  PRMT R152, R154, 0x7632, R152 ;  /* 0x000076329a987816 */ /* 0x000fe20000000098 */
[----:B------:R-:W-:Y:S01]  /*1160*/  FMUL.FTZ R172, R190, R149 ;  /* 0x00000095beac7220 */ /* 0x000fe20000410000 */
[----:B0-----:R-:W-:Y:S01]  /*1170*/  SHF.L.U32 R159, R154, 0x10, RZ ;  /* 0x000000109a9f7819 */ /* 0x001fe200000006ff */
        /* <DEDUP_REMOVED lines=53> */
.L_x_4116:
[----:B------:R-:W-:Y:S05]  /*14d0*/  BSYNC.RECONVERGENT B1 ;  /* 0x0000000000017941 */ /* 0x000fea0003800200 */
.L_x_4115:
        /* <DEDUP_REMOVED lines=14> */
[----:B-1----:R-:W-:-:S05]  /*15c0*/  @P1 IMAD.WIDE.U32 R12, R205, 0x10, R12 ;  /* 0x00000010cd0c1825 */ /* 0x002fca00078e000c */
[----:B------:R1:W5:Y:S01]  /*15d0*/  @P1 LDG.E.128 R140, desc[UR6][R12.64] ;  /* 0x000000060c8c1981 */ /* 0x000362000c1e1d00 */
[----:B------:R-:W-:Y:S02]  /*15e0*/  IADD3 R205, PT, PT, R205, 0x20, RZ ;  /* 0x00000020cdcd7810 */ /* 0x000fe40007ffe0ff */
[----:B--2---:R-:W-:Y:S02]  /*15f0*/  SHF.L.U32 R15, R4, 0x10, RZ ;  /* 0x00000010040f7819 */ /* 0x004fe400000006ff */
[----:B------:R-:W-:-:S03]  /*1600*/  SHF.L.U32 R149, R5, 0x10, RZ ;  /* 0x0000001005957819 */ /* 0x000fc600000006ff */
[----:B0-----:R-:W-:Y:S01]  /*1610*/  FADD.FTZ R3, -R192, R15 ;  /* 0x0000000fc0037221 */ /* 0x001fe20000010100 */
[----:B------:R-:W-:Y:S02]  /*1620*/  PRMT R16, R5, 0x7632, R16 ;  /* 0x0000763205107816 */ /* 0x000fe40000000010 */
[----:B---3--:R-:W-:Y:S01]  /*1630*/  SHF.L.U32 R5, R8, 0x10, RZ ;  /* 0x0000001008057819 */ /* 0x008fe200000006ff */
[----:B-----5:R-:W-:Y:S01]  /*1640*/  FMUL.FTZ R3, R190, R3 ;  /* 0x00000003be037220 */ /* 0x020fe20000410000 */
[----:B------:R-:W-:Y:S01]  /*1650*/  PRMT R14, R4, 0x7632, R14 ;  /* 0x00007632040e7816 */ /* 0x000fe2000000000e */
[----:B------:R-:W-:Y:S01]  /*1660*/  FADD.FTZ R149, -R192, R149 ;  /* 0x00000095c0957221 */ /* 0x000fe20000010100 */
[----:B------:R-:W-:Y:S02]  /*1670*/  SHF.L.U32 R155, R7, 0x10, RZ ;  /* 0x00000010079b7819 */ /* 0x000fe400000006ff */
[C---:B------:R-:W-:Y:S02]  /*1680*/  PRMT R18, R6.reuse, 0x7632, R18 ;  /* 0x0000763206127816 */ /* 0x040fe40000000012 */
[----:B------:R-:W-:Y:S01]  /*1690*/  SHF.L.U32 R153, R6, 0x10, RZ ;  /* 0x0000001006997819 */ /* 0x000fe200000006ff */
[----:B------:R-:W-:Y:S01]  /*16a0*/  FADD.FTZ R120, R120, R5 ;  /* 0x0000000578787221 */ /* 0x000fe20000010000 */
[----:B------:R-:W-:Y:S01]  /*16b0*/  PRMT R6, R9, 0x7632, R6 ;  /* 0x0000763209067816 */ /* 0x000fe20000000006 */
[-C--:B------:R-:W-:Y:S01]  /*16c0*/  FFMA.FTZ R88, R3, R5.reuse, R88 ;  /* 0x0000000503587223 */ /* 0x080fe20000010058 */
[----:B------:R-:W-:Y:S01]  /*16d0*/  PRMT R4, R8, 0x7632, R4 ;  /* 0x0000763208047816 */ /* 0x000fe20000000004 */
[----:B------:R-:W-:Y:S01]  /*16e0*/  FMUL.FTZ R2, R56, R5 ;  /* 0x0000000538027220 */ /* 0x000fe20000410000 */
[----:B------:R-:W-:Y:S01]  /*16f0*/  SHF.L.U32 R9, R9, 0x10, RZ ;  /* 0x0000001009097819 */ /* 0x000fe200000006ff */
[----:B------:R-:W-:Y:S01]  /*1700*/  FMUL.FTZ R5, R190, R149 ;  /* 0x00000095be057220 */ /* 0x000fe20000410000 */
[----:B------:R-:W-:Y:S01]  /*1710*/  SHF.L.U32 R15, R14, 0x10, RZ ;  /* 0x000000100e0f7819 */ /* 0x000fe200000006ff */
[C---:B------:R-:W-:Y:S01]  /*1720*/  FADD.FTZ R155, -R192.reuse, R155 ;  /* 0x0000009bc09b7221 */ /* 0x040fe20000010100 */
[----:B------:R-:W-:Y:S01]  /*1730*/  PRMT R148, R7, 0x7632, R148 ;  /* 0x0000763207947816 */ /* 0x000fe20000000094 */
[----:B------:R-:W-:Y:S01]  /*1740*/  FADD.FTZ R7, -R192, R153 ;  /* 0x00000099c0077221 */ /* 0x000fe20000010100 */
[----:B------:R-:W-:-:S02]  /*1750*/  PRMT R8, R10, 0x7632, R8 ;  /* 0x000076320a087816 */ /* 0x000fc40000000008 */
[----:B-1----:R-:W-:Y:S01]  /*1760*/  SHF.L.U32 R13, R10, 0x10, RZ ;  /* 0x000000100a0d7819 */ /* 0x002fe200000006ff */
[----:B------:R-:W-:Y:S01]  /*1770*/  FADD.FTZ R122, R122, R9 ;  /* 0x000000097a7a7221 */ /* 0x000fe20000010000 */
[----:B------:R-:W-:Y:S01]  /*1780*/  PRMT R10, R11, 0x7632, R10 ;  /* 0x000076320b0a7816 */ /* 0x000fe2000000000a */
[-C--:B------:R-:W-:Y:S01]  /*1790*/  FFMA.FTZ R90, R5, R9.reuse, R90 ;  /* 0x00000009055a7223 */ /* 0x080fe2000001005a */
[----:B------:R-:W-:Y:S01]  /*17a0*/  SHF.L.U32 R12, R4, 0x10, RZ ;  /* 0x00000010040c7819 */ /* 0x000fe200000006ff */
[----:B------:R-:W-:Y:S01]  /*17b0*/  FMUL.FTZ R4, R58, R9 ;  /* 0x000000093a047220 */ /* 0x000fe20000410000 */
[----:B------:R-:W-:Y:S01]  /*17c0*/  SHF.L.U32 R11, R11, 0x10, RZ ;  /* 0x000000100b0b7819 */ /* 0x000fe200000006ff */
[----:B------:R-:W-:Y:S01]  /*17d0*/  FADD.FTZ R15, -R192, R15 ;  /* 0x0000000fc00f7221 */ /* 0x000fe20000010100 */
[----:B------:R-:W-:Y:S01]  /*17e0*/  SHF.L.U32 R151, R16, 0x10, RZ ;  /* 0x0000001010977819 */ /* 0x000fe200000006ff */
[C---:B------:R-:W-:Y:S01]  /*17f0*/  FMUL.FTZ R9, R190.reuse, R155 ;  /* 0x0000009bbe097220 */ /* 0x040fe20000410000 */
[----:B------:R-:W-:Y:S01]  /*1800*/  FMUL.FTZ R7, R190, R7 ;  /* 0x00000007be077220 */ /* 0x000fe20000410000 */
[----:B------:R-:W-:-:S02]  /*1810*/  SHF.L.U32 R153, R18, 0x10, RZ ;  /* 0x0000001012997819 */ /* 0x000fc400000006ff */
[----:B------:R-:W-:Y:S01]  /*1820*/  SHF.L.U32 R150, R10, 0x10, RZ ;  /* 0x000000100a967819 */ /* 0x000fe200000006ff */
[----:B------:R-:W-:Y:S01]  /*1830*/  FMUL.FTZ R10, R190, R15 ;  /* 0x0000000fbe0a7220 */ /* 0x000fe20000410000 */
[----:B------:R-:W-:Y:S01]  /*1840*/  SHF.L.U32 R18, R8, 0x10, RZ ;  /* 0x0000001008127819 */ /* 0x000fe200000006ff */
[----:B------:R-:W-:Y:S01]  /*1850*/  FADD.FTZ R126, R126, R11 ;  /* 0x0000000b7e7e7221 */ /* 0x000fe20000010000 */
[----:B------:R-:W-:Y:S01]  /*1860*/  SHF.L.U32 R16, R6, 0x10, RZ ;  /* 0x0000001006107819 */ /* 0x000fe200000006ff */
[-C--:B------:R-:W-:Y:S01]  /*1870*/  FFMA.FTZ R94, R9, R11.reuse, R94 ;  /* 0x0000000b095e7223 */ /* 0x080fe2000001005e */
[----:B------:R-:W-:Y:S01]  /*1880*/  FMUL.FTZ R8, R62, R11 ;  /* 0x0000000b3e087220 */ /* 0x000fe20000410000 */
[----:B------:R-:W-:Y:S01]  /*1890*/  FADD.FTZ R151, -R192, R151 ;  /* 0x00000097c0977221 */ /* 0x000fe20000010100 */
        /* <DEDUP_REMOVED lines=16> */
[----:B------:R-:W-:Y:S01]  /*19a0*/  FFMA.FTZ R15, R5, R4, R14 ;  /* 0x00000004050f7223 */ /* 0x000fe2000001000e */
[----:B------:R-:W-:-:S02]  /*19b0*/  FMUL.FTZ R14, R190, R153 ;  /* 0x00000099be0e7220 */ /* 0x000fc40000410000 */
[----:B------:R-:W-:Y:S01]  /*19c0*/  FADD.FTZ R149, R16, R13 ;  /* 0x0000000d10957221 */ /* 0x000fe20000010000 */
[----:B------:R-:W-:Y:S01]  /*19d0*/  FFMA.FTZ R16, R12, R13, R15 ;  /* 0x0000000d0c107223 */ /* 0x000fe2000001000f */
[----:B------:R-:W-:Y:S01]  /*19e0*/  FADD.FTZ R125, R125, R18 ;  /* 0x000000127d7d7221 */ /* 0x000fe20000010000 */
[-C--:B------:R-:W-:Y:S01]  /*19f0*/  FFMA.FTZ R93, R14, R18.reuse, R93 ;  /* 0x000000120e5d7223 */ /* 0x080fe2000001005d */
[----:B------:R-:W-:Y:S01]  /*1a00*/  FMUL.FTZ R15, R61, R18 ;  /* 0x000000123d0f7220 */ /* 0x000fe20000410000 */
[----:B------:R-:W-:Y:S01]  /*1a10*/  SHF.L.U32 R207, R148, 0x10, RZ ;  /* 0x0000001094cf7819 */ /* 0x000fe200000006ff */
[----:B------:R-:W-:Y:S01]  /*1a20*/  FADD.FTZ R18, R149, R6 ;  /* 0x0000000695127221 */ /* 0x000fe20000010000 */
[----:B------:R-:W-:-:S03]  /*1a30*/  FFMA.FTZ R149, R7, R6, R16 ;  /* 0x0000000607957223 */ /* 0x000fc60000010010 */
        /* <DEDUP_REMOVED lines=11> */
.L_x_4118:
[----:B------:R-:W-:Y:S05]  /*1af0*/  BSYNC.RECONVERGENT B1 ;  /* 0x0000000000017941 */ /* 0x000fea0003800200 */
.L_x_4117:
        /* <DEDUP_REMOVED lines=16> */
[C---:B---3--:R-:W-:Y:S02]  /*1c00*/  PRMT R17, R24.reuse, 0x7632, R17 ;  /* 0x0000763218117816 */ /* 0x048fe40000000011 */
[----:B------:R-:W-:Y:S02]  /*1c10*/  SHF.L.U32 R19, R24, 0x10, RZ ;  /* 0x0000001018137819 */ /* 0x000fe400000006ff */
[C---:B------:R-:W-:Y:S02]  /*1c20*/  PRMT R24, R25.reuse, 0x7632, R24 ;  /* 0x0000763219187816 */ /* 0x040fe40000000018 */
[----:B------:R-:W-:Y:S02]  /*1c30*/  SHF.L.U32 R25, R25, 0x10, RZ ;  /* 0x0000001019197819 */ /* 0x000fe400000006ff */
[----:B------:R-:W-:-:S03]  /*1c40*/  SHF.L.U32 R149, R26, 0x10, RZ ;  /* 0x000000101a957819 */ /* 0x000fc600000006ff */
[----:B0-----:R-:W-:Y:S01]  /*1c50*/  FADD.FTZ R29, -R192, R25 ;  /* 0x00000019c01d7221 */ /* 0x001fe20000010100 */
[----:B------:R-:W-:Y:S02]  /*1c60*/  SHF.L.U32 R25, R24, 0x10, RZ ;  /* 0x0000001018197819 */ /* 0x000fe400000006ff */
[----:B------:R-:W-:Y:S02]  /*1c70*/  PRMT R32, R26, 0x7632, R32 ;  /* 0x000076321a207816 */ /* 0x000fe40000000020 */
[C---:B------:R-:W-:Y:S01]  /*1c80*/  PRMT R26, R27.reuse, 0x7632, R26 ;  /* 0x000076321b1a7816 */ /* 0x040fe2000000001a */
[C---:B------:R-:W-:Y:S01]  /*1c90*/  FADD.FTZ R151, -R192.reuse, R149 ;  /* 0x00000095c0977221 */ /* 0x040fe20000010100 */
[----:B------:R-:W-:Y:S01]  /*1ca0*/  SHF.L.U32 R27, R27, 0x10, RZ ;  /* 0x000000101b1b7819 */ /* 0x000fe200000006ff */
[C---:B------:R-:W-:Y:S01]  /*1cb0*/  FADD.FTZ R149, -R192.reuse, R25 ;  /* 0x00000019c0957221 */ /* 0x040fe20000010100 */
[----:B------:R-:W-:Y:S01]  /*1cc0*/  SHF.L.U32 R17, R17, 0x10, RZ ;  /* 0x0000001011117819 */ /* 0x000fe200000006ff */
[----:B------:R-:W-:Y:S01]  /*1cd0*/  FADD.FTZ R19, -R192, R19 ;  /* 0x00000013c0137221 */ /* 0x000fe20000010100 */
[----:B----4-:R-:W-:-:S02]  /*1ce0*/  PRMT R24, R20, 0x7632, R24 ;  /* 0x0000763214187816 */ /* 0x010fc40000000018 */
[----:B------:R-:W-:Y:S01]  /*1cf0*/  SHF.L.U32 R25, R20, 0x10, RZ ;  /* 0x0000001014197819 */ /* 0x000fe200000006ff */
[----:B------:R-:W-:Y:S01]  /*1d00*/  FADD.FTZ R205, -R192, R27 ;  /* 0x0000001bc0cd7221 */ /* 0x000fe20000010100 */
[----:B------:R-:W-:Y:S01]  /*1d10*/  SHF.L.U32 R153, R26, 0x10, RZ ;  /* 0x000000101a997819 */ /* 0x000fe200000006ff */
[----:B------:R-:W-:Y:S01]  /*1d20*/  FADD.FTZ R27, -R192, R17 ;  /* 0x00000011c01b7221 */ /* 0x000fe20000010100 */
[----:B------:R-:W-:Y:S02]  /*1d30*/  SHF.L.U32 R31, R32, 0x10, RZ ;  /* 0x00000010201f7819 */ /* 0x000fe400000006ff */
[C---:B------:R-:W-:Y:S01]  /*1d40*/  PRMT R26, R21.reuse, 0x7632, R26 ;  /* 0x00007632151a7816 */ /* 0x040fe2000000001a */
[----:B-----5:R-:W-:Y:S01]  /*1d50*/  FMUL.FTZ R17, R190, R19 ;  /* 0x00000013be117220 */ /* 0x020fe20000410000 */
[----:B------:R-:W-:Y:S01]  /*1d60*/  PRMT R30, R22, 0x7632, R30 ;  /* 0x00007632161e7816 */ /* 0x000fe2000000001e */
[----:B------:R-:W-:Y:S01]  /*1d70*/  FMUL.FTZ R20, R64, R25 ;  /* 0x0000001940147220 */ /* 0x000fe20000410000 */
[----:B------:R-:W-:Y:S01]  /*1d80*/  SHF.L.U32 R28, R24, 0x10, RZ ;  /* 0x00000010181c7819 */ /* 0x000fe200000006ff */
[----:B------:R-:W-:Y:S01]  /*1d90*/  FADD.FTZ R155, -R192, R31 ;  /* 0x0000001fc09b7221 */ /* 0x000fe20000010100 */
[----:B------:R-:W-:Y:S01]  /*1da0*/  SHF.L.U32 R32, R26, 0x10, RZ ;  /* 0x000000101a207819 */ /* 0x000fe200000006ff */
[----:B------:R-:W-:Y:S01]  /*1db0*/  FMUL.FTZ R26, R190, R27 ;  /* 0x0000001bbe1a7220 */ /* 0x000fe20000410000 */
[----:B------:R-:W-:Y:S01]  /*1dc0*/  SHF.L.U32 R31, R21, 0x10, RZ ;  /* 0x00000010151f7819 */ /* 0x000fe200000006ff */
[----:B------:R-:W-:Y:S01]  /*1dd0*/  FADD.FTZ R128, R128, R25 ;  /* 0x0000001980807221 */ /* 0x000fe20000010000 */
[----:B------:R-:W-:Y:S01]  /*1de0*/  FFMA.FTZ R96, R17, R25, R96 ;  /* 0x0000001911607223 */ /* 0x000fe20000010060 */
[----:B------:R-:W-:Y:S01]  /*1df0*/  SHF.L.U32 R34, R30, 0x10, RZ ;  /* 0x000000101e227819 */ /* 0x000fe200000006ff */
[----:B------:R-:W-:Y:S01]  /*1e00*/  FADD.FTZ R30, R195, R20 ;  /* 0x00000014c31e7221 */ /* 0x000fe20000010000 */
[----:B------:R-:W-:Y:S01]  /*1e10*/  FMUL.FTZ R25, R65, R28 ;  /* 0x0000001c41197220 */ /* 0x000fe20000410000 */
[----:B------:R-:W-:Y:S01]  /*1e20*/  FFMA.FTZ R27, R17, R20, R194 ;  /* 0x00000014111b7223 */ /* 0x000fe200000100c2 */
[----:B------:R-:W-:Y:S01]  /*1e30*/  FADD.FTZ R209, -R192, R153 ;  /* 0x00000099c0d17221 */ /* 0x000fe20000010100 */
[----:B------:R-:W-:Y:S01]  /*1e40*/  FADD.FTZ R129, R129, R28 ;  /* 0x0000001c81817221 */ /* 0x000fe20000010000 */
[----:B------:R-:W-:Y:S01]  /*1e50*/  FFMA.FTZ R97, R26, R28, R97 ;  /* 0x0000001c1a617223 */ /* 0x000fe20000010061 */
[----:B------:R-:W-:Y:S01]  /*1e60*/  SHF.L.U32 R153, R22, 0x10, RZ ;  /* 0x0000001016997819 */ /* 0x000fe200000006ff */
[C---:B------:R-:W-:Y:S01]  /*1e70*/  FMUL.FTZ R19, R190.reuse, R29 ;  /* 0x0000001dbe137220 */ /* 0x040fe20000410000 */
        /* <DEDUP_REMOVED lines=19> */
[----:B------:R-:W-:Y:S01]  /*1fb0*/  PRMT R148, R23, 0x7632, R148 ;  /* 0x0000763217947816 */ /* 0x000fe20000000094 */
[----:B------:R-:W-:Y:S01]  /*1fc0*/  FADD.FTZ R34, R31, R24 ;  /* 0x000000181f227221 */ /* 0x000fe20000010000 */
[----:B------:R-:W-:Y:S01]  /*1fd0*/  SHF.L.U32 R207, R23, 0x10, RZ ;  /* 0x0000001017cf7819 */ /* 0x000fe200000006ff */
        /* <DEDUP_REMOVED lines=18> */
.L_x_4120:
[----:B------:R-:W-:Y:S05]  /*2100*/  BSYNC.RECONVERGENT B1 ;  /* 0x0000000000017941 */ /* 0x000fea0003800200 */
.L_x_4119:
[----:B------:R-:W-:Y:S01]  /*2110*/  HFMA2 R192, -RZ, RZ, 1.875, 0 ;  /* 0x3f800000ffc07431 */ /* 0x000fe200000001ff */
[----:B------:R-:W-:Y:S01]  /*2120*/  UMOV UR4, 0xffffffff ;  /* 0xffffffff00047882 */ /* 0x000fe20000000000 */
[----:B------:R-:W-:Y:S02]  /*2130*/  ISETP.NE.U32.AND P1, PT, RZ, UR10, PT ;  /* 0x0000000aff007c0c */ /* 0x000fe4000bf25070 */
[----:B------:R-:W-:Y:S02]  /*2140*/  PRMT R211, R143, 0x7632, R211 ;  /* 0x000076328fd37816 */ /* 0x000fe400000000d3 */
[----:B------:R-:W-:Y:S02]  /*2150*/  ISETP.NE.AND.EX P1, PT, RZ, UR11, PT, P1 ;  /* 0x0000000bff007c0c */ /* 0x000fe4000bf25310 */
[----:B-----5:R-:W-:Y:S02]  /*2160*/  @P0 SHF.L.U32 R192, R193, 0x10, RZ ;  /* 0x00000010c1c00819 */ /* 0x020fe400000006ff */
[----:B------:R-:W-:-:S02]  /*2170*/  PRMT R212, R142, 0x7632, R212 ;  /* 0x000076328ed47816 */ /* 0x000fc400000000d4 */
[----:B------:R-:W-:Y:S02]  /*2180*/  PRMT R213, R141, 0x7632, R213 ;  /* 0x000076328dd57816 */ /* 0x000fe400000000d5 */
[C---:B------:R-:W-:Y:S02]  /*2190*/  PRMT R154, R140.reuse, 0x7632, R154 ;  /* 0x000076328c9a7816 */ /* 0x040fe4000000009a */
        /* <DEDUP_REMOVED lines=24> */
.L_x_4163:
        /* <DEDUP_REMOVED lines=79> */
.L_x_4126:
[----:B------:R-:W-:Y:S05]  /*2810*/  BSYNC.RECONVERGENT B2 ;  /* 0x0000000000027941 */ /* 0x000fea0003800200 */
.L_x_4125:
[----:B------:R-:W-:Y:S04]  /*2820*/  BSSY.RECONVERGENT B2, `(.L_x_4127) ;  /* 0x0000043000027945 */ /* 0x000fe80003800200 */
[----:B------:R-:W-:Y:S05]  /*2830*/  @!P4 BRA `(.L_x_4128) ;  /* 0x000000040004c947 */ /* 0x000fea0003800000 */
[-CC-:B0-----:R-:W-:Y:S01]  /*2840*/  FFMA.FTZ R150, R161, R194.reuse, R193.reuse ;  /* 0x000000c2a1967223 */ /* 0x181fe200000100c1 */
        /* <DEDUP_REMOVED lines=64> */
.L_x_4128:
[----:B------:R-:W-:Y:S05]  /*2c50*/  BSYNC.RECONVERGENT B2 ;  /* 0x0000000000027941 */ /* 0x000fea0003800200 */
.L_x_4127:
        /* <DEDUP_REMOVED lines=67> */
.L_x_4130:
[----:B------:R-:W-:Y:S05]  /*3090*/  BSYNC.RECONVERGENT B2 ;  /* 0x0000000000027941 */ /* 0x000fea0003800200 */
.L_x_4129:
        /* <DEDUP_REMOVED lines=66> */
.L_x_4124:
        /* <DEDUP_REMOVED lines=75> */
.L_x_4133:
[----:B------:R-:W-:Y:S05]  /*3970*/  BSYNC.RECONVERGENT B2 ;  /* 0x0000000000027941 */ /* 0x000fea0003800200 */
.L_x_4132:
        /* <DEDUP_REMOVED lines=74> */
.L_x_4135:
[----:B------:R-:W-:Y:S05]  /*3e20*/  BSYNC.RECONVERGENT B2 ;  /* 0x0000000000027941 */ /* 0x000fea0003800200 */
.L_x_4134:
        /* <DEDUP_REMOVED lines=74> */
.L_x_4137:
[----:B------:R-:W-:Y:S05]  /*42d0*/  BSYNC.RECONVERGENT B2 ;  /* 0x0000000000027941 */ /* 0x000fea0003800200 */
.L_x_4136:
        /* <DEDUP_REMOVED lines=73> */
.L_x_4123:
        /* <DEDUP_REMOVED lines=83> */
.L_x_4140:
[----:B------:R-:W-:Y:S05]  /*4ca0*/  BSYNC.RECONVERGENT B2 ;  /* 0x0000000000027941 */ /* 0x000fea0003800200 */
.L_x_4139:
[----:B------:R-:W-:Y:S04]  /*4cb0*/  BSSY.RECONVERGENT B2, `(.L_x_4141) ;  /* 0x000004f000027945 */ /* 0x000fe80003800200 */
[----:B------:R-:W-:Y:S05]  /*4cc0*/  @!P4 BRA `(.L_x_4142) ;  /* 0x000000040034c947 */ /* 0x000fea0003800000 */
[-CC-:B0-----:R-:W-:Y:S01]  /*4cd0*/  FFMA.FTZ R151, R160, R194.reuse, R193.reuse ;  /* 0x000000c2a0977223 */ /* 0x181fe200000100c1 */
        /* <DEDUP_REMOVED lines=76> */
.L_x_4142:
[----:B------:R-:W-:Y:S05]  /*51a0*/  BSYNC.RECONVERGENT B2 ;  /* 0x0000000000027941 */ /* 0x000fea0003800200 */
.L_x_4141:
[----:B------:R-:W-:Y:S04]  /*51b0*/  BSSY.RECONVERGENT B2, `(.L_x_4143) ;  /* 0x000004b000027945 */ /* 0x000fe80003800200 */
[----:B------:R-:W-:Y:S05]  /*51c0*/  @!P3 BRA `(.L_x_4144) ;  /* 0x000000040024b947 */ /* 0x000fea0003800000 */
[-CC-:B------:R-:W-:Y:S01]  /*51d0*/  FFMA.FTZ R205, R7, R194.reuse, R193.reuse ;  /* 0x000000c207cd7223 */ /* 0x180fe200000100c1 */
[----:B------:R-:W-:Y:S01]  /*51e0*/  SHF.L.U32 R155, R211, 0x10, RZ ;  /* 0x00000010d39b7819 */ /* 0x000fe200000006ff */
[-CC-:B------:R-:W-:Y:S01]  /*51f0*/  FFMA.FTZ R207, R9, R194.reuse, R193.reuse ;  /* 0x000000c209cf7223 */ /* 0x180fe200000100c1 */
[----:B01----:R-:W-:Y:S01]  /*5200*/  SHF.L.U32 R149, R142, 0x10, RZ ;  /* 0x000000108e957819 */ /* 0x003fe200000006ff */
[----:B------:R-:W-:Y:S01]  /*5210*/  FFMA.FTZ R211, R18, R194, R193 ;  /* 0x000000c212d37223 */ /* 0x000fe200000100c1 */
[----:B------:R-:W-:Y:S01]  /*5220*/  FADD.FTZ R148, R6, -R205 ;  /* 0x800000cd06947221 */ /* 0x000fe20000010000 */
[----:B------:R-:W-:Y:S01]  /*5230*/  SHF.L.U32 R153, R143, 0x10, RZ ;  /* 0x000000108f997819 */ /* 0x000fe200000006ff */
[----:B------:R-:W-:Y:S01]  /*5240*/  FADD.FTZ R207, R8, -R207 ;  /* 0x800000cf08cf7221 */ /* 0x000fe20000010000 */
[----:B------:R-:W-:Y:S01]  /*5250*/  FADD.FTZ R152, R16, -R211 ;  /* 0x800000d310987221 */ /* 0x000fe20000010000 */
[----:B------:R-:W-:Y:S01]  /*5260*/  FFMA.FTZ R205, R190, R148, R149 ;  /* 0x00000094becd7223 */ /* 0x000fe20000010095 */
[-CC-:B------:R-:W-:Y:S01]  /*5270*/  FFMA.FTZ R150, R14, R194.reuse, R193.reuse ;  /* 0x000000c20e967223 */ /* 0x180fe200000100c1 */
[-CC-:B------:R-:W-:Y:S01]  /*5280*/  FFMA.FTZ R148, R12, R194.reuse, R193.reuse ;  /* 0x000000c20c947223 */ /* 0x180fe200000100c1 */
[----:B------:R-:W-:Y:S01]  /*5290*/  FFMA.FTZ R217, R5, R194, R193 ;  /* 0x000000c205d97223 */ /* 0x000fe200000100c1 */
[----:B------:R-:W-:Y:S01]  /*52a0*/  SHF.L.U32 R151, R212, 0x10, RZ ;  /* 0x00000010d4977819 */ /* 0x000fe200000006ff */
[C---:B------:R-:W-:Y:S01]  /*52b0*/  FFMA.FTZ R211, R190.reuse, R207, R153 ;  /* 0x000000cfbed37223 */ /* 0x040fe20000010099 */
[----:B------:R-:W-:Y:S01]  /*52c0*/  FFMA.FTZ R215, R190, R152, R155 ;  /* 0x00000098bed77223 */ /* 0x000fe2000001009b */
[----:B------:R-:W-:Y:S01]  /*52d0*/  FADD.FTZ R150, R15, -R150 ;  /* 0x800000960f967221 */ /* 0x000fe20000010000 */
[----:B------:R-:W-:Y:S01]  /*52e0*/  SHF.L.U32 R213, R213, 0x10, RZ ;  /* 0x00000010d5d57819 */ /* 0x000fe200000006ff */
[----:B------:R-:W-:Y:S01]  /*52f0*/  FFMA.FTZ R155, R3, R194, R193 ;  /* 0x000000c2039b7223 */ /* 0x000fe200000100c1 */
[----:B------:R-:W-:Y:S01]  /*5300*/  SHF.L.U32 R153, R141, 0x10, RZ ;  /* 0x000000108d997819 */ /* 0x000fe200000006ff */
[----:B------:R-:W-:Y:S01]  /*5310*/  FADD.FTZ R152, R13, -R148 ;  /* 0x800000940d987221 */ /* 0x000fe20000010000 */
[----:B------:R-:W-:Y:S01]  /*5320*/  FADD.FTZ R217, R4, -R217 ;  /* 0x800000d904d97221 */ /* 0x000fe20000010000 */
[----:B------:R-:W-:Y:S01]  /*5330*/  FFMA.FTZ R207, R190, R150, R151 ;  /* 0x00000096becf7223 */ /* 0x000fe20000010097 */
[----:B------:R-:W-:Y:S01]  /*5340*/  FADD.FTZ R148, R2, -R155 ;  /* 0x8000009b02947221 */ /* 0x000fe20000010000 */
[----:B------:R-:W-:Y:S01]  /*5350*/  FFMA.FTZ R150, R10, R194, R193 ;  /* 0x000000c20a967223 */ /* 0x000fe200000100c1 */
[C---:B------:R-:W-:Y:S01]  /*5360*/  FFMA.FTZ R155, R190.reuse, R217, R153 ;  /* 0x000000d9be9b7223 */ /* 0x040fe20000010099 */
[----:B------:R-:W-:Y:S01]  /*5370*/  FFMA.FTZ R213, R190, R152, R213 ;  /* 0x00000098bed57223 */ /* 0x000fe200000100d5 */
[----:B------:R-:W-:Y:S01]  /*5380*/  SHF.L.U32 R151, R154, 0x10, RZ ;  /* 0x000000109a977819 */ /* 0x000fe200000006ff */
[----:B------:R-:W0:Y:S01]  /*5390*/  LDC.64 R152, c[0x0][0x468] ;  /* 0x00011a00ff987b82 */ /* 0x000e220000000a00 */
[----:B------:R-:W-:Y:S01]  /*53a0*/  SHF.L.U32 R149, R140, 0x10, RZ ;  /* 0x000000108c957819 */ /* 0x000fe200000006ff */
        /* <DEDUP_REMOVED lines=43> */
.L_x_4144:
[----:B------:R-:W-:Y:S05]  /*5660*/  BSYNC.RECONVERGENT B2 ;  /* 0x0000000000027941 */ /* 0x000fea0003800200 */
.L_x_4143:
[----:B------:R-:W-:Y:S05]  /*5670*/  @!P2 BRA `(.L_x_4131) ;  /* 0x000000180068a947 */ /* 0x000fea0003800000 */
[-CC-:B012---:R-:W-:Y:S01]  /*5680*/  FFMA.FTZ R149, R21, R194.reuse, R193.reuse ;  /* 0x000000c215957223 */ /* 0x187fe200000100c1 */
[-CC-:B------:R-:W-:Y:S01]  /*5690*/  FFMA.FTZ R148, R30, R194.reuse, R193.reuse ;  /* 0x000000c21e947223 */ /* 0x180fe200000100c1 */
[-CC-:B------:R-:W-:Y:S01]  /*56a0*/  FFMA.FTZ R150, R34, R194.reuse, R193.reuse ;  /* 0x000000c222967223 */ /* 0x180fe200000100c1 */
[-C--:B------:R-:W-:Y:S01]  /*56b0*/  FFMA.FTZ R205, R23, R194.reuse, R193 ;  /* 0x000000c217cd7223 */ /* 0x080fe200000100c1 */
[----:B------:R-:W-:Y:S01]  /*56c0*/  FADD.FTZ R152, R24, -R149 ;  /* 0x8000009518987221 */ /* 0x000fe20000010000 */
[----:B------:R-:W-:Y:S01]  /*56d0*/  FADD.FTZ R154, R29, -R148 ;  /* 0x800000941d9a7221 */ /* 0x000fe20000010000 */
[----:B------:R-:W-:Y:S01]  /*56e0*/  SHF.L.U32 R195, R195, 0x10, RZ ;  /* 0x00000010c3c37819 */ /* 0x000fe200000006ff */
[----:B------:R-:W0:Y:S01]  /*56f0*/  LDC.64 R148, c[0x0][0x468] ;  /* 0x00011a00ff947b82 */ /* 0x000e220000000a00 */
[----:B------:R-:W-:Y:S01]  /*5700*/  SHF.L.U32 R155, R147, 0x10, RZ ;  /* 0x00000010939b7819 */ /* 0x000fe200000006ff */
[----:B------:R-:W-:Y:S01]  /*5710*/  FADD.FTZ R207, R31, -R150 ;  /* 0x800000961fcf7221 */ /* 0x000fe20000010000 */
[----:B------:R-:W-:Y:S01]  /*5720*/  SHF.L.U32 R151, R146, 0x10, RZ ;  /* 0x0000001092977819 */ /* 0x000fe200000006ff */
[----:B------:R-:W-:Y:S01]  /*5730*/  FADD.FTZ R205, R32, -R205 ;  /* 0x800000cd20cd7221 */ /* 0x000fe20000010000 */
[----:B------:R-:W-:Y:S01]  /*5740*/  SHF.L.U32 R153, R208, 0x10, RZ ;  /* 0x00000010d0997819 */ /* 0x000fe200000006ff */
[-CC-:B------:R-:W-:Y:S01]  /*5750*/  FFMA.FTZ R150, R28, R194.reuse, R193.reuse ;  /* 0x000000c21c967223 */ /* 0x180fe200000100c1 */
[-CC-:B------:R-:W-:Y:S01]  /*5760*/  FFMA.FTZ R213, R19, R194.reuse, R193.reuse ;  /* 0x000000c213d57223 */ /* 0x180fe200000100c1 */
[-CC-:B------:R-:W-:Y:S01]  /*5770*/  FFMA.FTZ R211, R17, R194.reuse, R193.reuse ;  /* 0x000000c211d37223 */ /* 0x180fe200000100c1 */
[----:B------:R-:W-:Y:S01]  /*5780*/  FFMA.FTZ R194, R26, R194, R193 ;  /* 0x000000c21ac27223 */ /* 0x000fe200000100c1 */
[C---:B------:R-:W-:Y:S01]  /*5790*/  FFMA.FTZ R207, R190.reuse, R207, R195 ;  /* 0x000000cfbecf7223 */ /* 0x040fe200000100c3 */
        /* <DEDUP_REMOVED lines=55> */
.L_x_4138:
        /* <DEDUP_REMOVED lines=86> */
.L_x_4146:
[----:B------:R-:W-:Y:S05]  /*6070*/  BSYNC.RECONVERGENT B2 ;  /* 0x0000000000027941 */ /* 0x000fea0003800200 */
.L_x_4145:
        /* <DEDUP_REMOVED lines=86> */
.L_x_4148:
[----:B------:R-:W-:Y:S05]  /*65e0*/  BSYNC.RECONVERGENT B2 ;  /* 0x0000000000027941 */ /* 0x000fea0003800200 */
.L_x_4147:
[----:B------:R-:W-:Y:S04]  /*65f0*/  BSSY.RECONVERGENT B2, `(.L_x_4149) ;  /* 0x0000052000027945 */ /* 0x000fe80003800200 */
[----:B------:R-:W-:Y:S05]  /*6600*/  @!P3 BRA `(.L_x_4150) ;  /* 0x000000040040b947 */ /* 0x000fea0003800000 */
[-CC-:B0-2---:R-:W-:Y:S01]  /*6610*/  FFMA.FTZ R151, R3, R194.reuse, R193.reuse ;  /* 0x000000c203977223 */ /* 0x185fe200000100c1 */
[-CC-:B------:R-:W-:Y:S01]  /*6620*/  FFMA.FTZ R148, R10, R194.reuse, R193.reuse ;  /* 0x000000c20a947223 */ /* 0x180fe200000100c1 */
[-C--:B------:R-:W-:Y:S01]  /*6630*/  FFMA.FTZ R154, R12, R194.reuse, R193 ;  /* 0x000000c20c9a7223 */ /* 0x080fe200000100c1 */
[----:B------:R-:W-:Y:S01]  /*6640*/  SHF.L.U32 R153, R140, 0x10, RZ ;  /* 0x000000108c997819 */ /* 0x000fe200000006ff */
[----:B------:R-:W-:Y:S01]  /*6650*/  FADD.FTZ R151, R2, -R151 ;  /* 0x8000009702977221 */ /* 0x000fe20000010000 */
[----:B------:R-:W-:Y:S01]  /*6660*/  SHF.L.U32 R149, R214, 0x10, RZ ;  /* 0x00000010d6957819 */ /* 0x000fe200000006ff */
[----:B------:R-:W-:Y:S01]  /*6670*/  FFMA.FTZ R155, R5, R194, R193 ;  /* 0x000000c2059b7223 */ /* 0x000fe200000100c1 */
[----:B------:R-:W-:Y:S01]  /*6680*/  SHF.L.U32 R204, R213, 0x10, RZ ;  /* 0x00000010d5cc7819 */ /* 0x000fe200000006ff */
[----:B------:R-:W-:Y:S01]  /*6690*/  FADD.FTZ R150, R11, -R148 ;  /* 0x800000940b967221 */ /* 0x000fe20000010000 */
[----:B------:R-:W-:Y:S01]  /*66a0*/  FADD.FTZ R205, R13, -R154 ;  /* 0x8000009a0dcd7221 */ /* 0x000fe20000010000 */
[----:B------:R-:W-:Y:S01]  /*66b0*/  SHF.L.U32 R152, R141, 0x10, RZ ;  /* 0x000000108d987819 */ /* 0x000fe200000006ff */
[----:B------:R-:W-:Y:S01]  /*66c0*/  FFMA.FTZ R148, R190, R151, R153 ;  /* 0x00000097be947223 */ /* 0x000fe20000010099 */
[----:B------:R-:W-:Y:S01]  /*66d0*/  FADD.FTZ R155, R4, -R155 ;  /* 0x8000009b049b7221 */ /* 0x000fe20000010000 */
[C---:B------:R-:W-:Y:S01]  /*66e0*/  FFMA.FTZ R153, R190.reuse, R150, R149 ;  /* 0x00000096be997223 */ /* 0x040fe20000010095 */
[----:B------:R-:W-:Y:S01]  /*66f0*/  FFMA.FTZ R150, R190, R205, R204 ;  /* 0x000000cdbe967223 */ /* 0x000fe200000100cc */
[----:B------:R-:W-:Y:S01]  /*6700*/  SHF.L.U32 R204, R211, 0x10, RZ ;  /* 0x00000010d3cc7819 */ /* 0x000fe200000006ff */
[-CC-:B------:R-:W-:Y:S01]  /*6710*/  FFMA.FTZ R151, R7, R194.reuse, R193.reuse ;  /* 0x000000c207977223 */ /* 0x180fe200000100c1 */
[-CC-:B------:R-:W-:Y:S01]  /*6720*/  FFMA.FTZ R207, R9, R194.reuse, R193.reuse ;  /* 0x000000c209cf7223 */ /* 0x180fe200000100c1 */
[-C--:B------:R-:W-:Y:S01]  /*6730*/  FFMA.FTZ R211, R18, R194.reuse, R193 ;  /* 0x000000c212d37223 */ /* 0x080fe200000100c1 */
[----:B------:R-:W-:Y:S01]  /*6740*/  FFMA.FTZ R149, R190, R155, R152 ;  /* 0x0000009bbe957223 */ /* 0x000fe20000010098 */
[----:B------:R-:W-:Y:S01]  /*6750*/  SHF.L.U32 R155, R142, 0x10, RZ ;  /* 0x000000108e9b7819 */ /* 0x000fe200000006ff */
[----:B------:R-:W-:Y:S01]  /*6760*/  FADD.FTZ R151, R6, -R151 ;  /* 0x8000009706977221 */ /* 0x000fe20000010000 */
[----:B------:R-:W-:Y:S01]  /*6770*/  SHF.L.U32 R154, R143, 0x10, RZ ;  /* 0x000000108f9a7819 */ /* 0x000fe200000006ff */
[----:B------:R-:W-:Y:S01]  /*6780*/  FADD.FTZ R207, R8, -R207 ;  /* 0x800000cf08cf7221 */ /* 0x000fe20000010000 */
[----:B------:R-:W-:Y:S01]  /*6790*/  FADD.FTZ R213, R16, -R211 ;  /* 0x800000d310d57221 */ /* 0x000fe20000010000 */
[----:B------:R-:W-:Y:S01]  /*67a0*/  FFMA.FTZ R211, R190, R151, R155 ;  /* 0x00000097bed37223 */ /* 0x000fe2000001009b */
[----:B------:R-:W-:Y:S01]  /*67b0*/  FFMA.FTZ R152, R14, R194, R193 ;  /* 0x000000c20e987223 */ /* 0x000fe200000100c1 */
[C---:B------:R-:W-:Y:S01]  /*67c0*/  FFMA.FTZ R151, R190.reuse, R207, R154 ;  /* 0x000000cfbe977223 */ /* 0x040fe2000001009a */
[----:B------:R-:W-:Y:S01]  /*67d0*/  FFMA.FTZ R204, R190, R213, R204 ;  /* 0x000000d5becc7223 */ /* 0x000fe200000100cc */
[----:B------:R-:W-:Y:S01]  /*67e0*/  ISETP.GE.U32.AND P1, PT, R196, RZ, PT ;  /* 0x000000ffc400720c */ /* 0x000fe20003f26070 */
[----:B------:R-:W-:Y:S01]  /*67f0*/  FADD.FTZ R205, R15, -R152 ;  /* 0x800000980fcd7221 */ /* 0x000fe20000010000 */
[-C--:B------:R-:W-:Y:S01]  /*6800*/  FMUL.FTZ R154, R151, R192.reuse ;  /* 0x000000c0979a7220 */ /* 0x080fe20000410000 */
[----:B------:R-:W-:Y:S01]  /*6810*/  SHF.L.U32 R212, R212, 0x10, RZ ;  /* 0x00000010d4d47819 */ /* 0x000fe200000006ff */
[-C--:B------:R-:W-:Y:S01]  /*6820*/  FMUL.FTZ R152, R211, R192.reuse ;  /* 0x000000c0d3987220 */ /* 0x080fe20000410000 */
[C---:B------:R-:W-:Y:S01]  /*6830*/  F2FP.BF16.F32.PACK_AB R151, R204.reuse, R151 ;  /* 0x00000097cc97723e */ /* 0x040fe200000010ff */
[-C--:B------:R-:W-:Y:S01]  /*6840*/  FMUL.FTZ R204, R204, R192.reuse ;  /* 0x000000c0cccc7220 */ /* 0x080fe20000410000 */
[C---:B------:R-:W-:Y:S01]  /*6850*/  ISETP.GE.U32.AND.EX P1, PT, R197.reuse, 0x1000000, PT, P1 ;  /* 0x01000000c500780c */ /* 0x040fe20003f26110 */
[----:B------:R-:W-:Y:S01]  /*6860*/  FFMA.FTZ R212, R190, R205, R212 ;  /* 0x000000cdbed47223 */ /* 0x000fe200000100d4 */
[----:B------:R-:W0:Y:S01]  /*6870*/  LDC.64 R206, c[0x0][0x478] ;  /* 0x00011e00ffce7b82 */ /* 0x000e220000000a00 */
[----:B------:R-:W-:Y:S01]  /*6880*/  FMUL.FTZ R204, R204, UR13 ;  /* 0x0000000dcccc7c20 */ /* 0x000fe20008410000 */
[----:B------:R-:W-:Y:S01]  /*6890*/  FMUL.FTZ R154, R154, UR13 ;  /* 0x0000000d9a9a7c20 */ /* 0x000fe20008410000 */
[C---:B------:R-:W-:Y:S01]  /*68a0*/  LOP3.LUT P3, RZ, R197.reuse, 0xff0000, RZ, 0xc0, !PT ;  /* 0x00ff0000c5ff7812 */ /* 0x040fe2000786c0ff */
[----:B------:R-:W-:Y:S01]  /*68b0*/  FMUL.FTZ R152, R152, UR13 ;  /* 0x0000000d98987c20 */ /* 0x000fe20008410000 */
[----:B------:R-:W-:Y:S01]  /*68c0*/  LOP3.LUT P4, RZ, R197, 0xff, RZ, 0xc0, !PT ;  /* 0x000000ffc5ff7812 */ /* 0x000fe2000788c0ff */
[----:B------:R-:W-:Y:S01]  /*68d0*/  FMUL.FTZ R155, R150, R192 ;  /* 0x000000c0969b7220 */ /* 0x000fe20000410000 */
[----:B------:R-:W-:-:S02]  /*68e0*/  FSEL R217, R204, RZ, P1 ;  /* 0x000000ffccd97208 */ /* 0x000fc40000800000 */
[----:B------:R-:W1:Y:S01]  /*68f0*/  LDC.64 R204, c[0x0][0x468] ;  /* 0x00011a00ffcc7b82 */ /* 0x000e620000000a00 */
[----:B------:R-:W-:Y:S01]  /*6900*/  FSEL R216, R154, RZ, P3 ;  /* 0x000000ff9ad87208 */ /* 0x000fe20001800000 */
[-C--:B------:R-:W-:Y:S01]  /*6910*/  FMUL.FTZ R154, R149, R192.reuse ;  /* 0x000000c0959a7220 */ /* 0x080fe20000410000 */
[----:B------:R-:W-:Y:S01]  /*6920*/  FSEL R214, R152, RZ, P4 ;  /* 0x000000ff98d67208 */ /* 0x000fe20002000000 */
[-C--:B------:R-:W-:Y:S01]  /*6930*/  FMUL.FTZ R152, R148, R192.reuse ;  /* 0x000000c094987220 */ /* 0x080fe20000410000 */
[----:B------:R-:W-:Y:S01]  /*6940*/  F2FP.BF16.F32.PACK_AB R149, R150, R149 ;  /* 0x000000959695723e */ /* 0x000fe200000010ff */
[----:B------:R-:W-:Y:S01]  /*6950*/  FMUL.FTZ R154, R154, UR13 ;  /* 0x0000000d9a9a7c20 */ /* 0x000fe20008410000 */
[C---:B------:R-:W-:Y:S01]  /*6960*/  F2FP.BF16.F32.PACK_AB R150, R212.reuse, R211 ;  /* 0x000000d3d496723e */ /* 0x040fe200000010ff */
[----:B------:R-:W-:Y:S01]  /*6970*/  FMUL.FTZ R212, R212, R192 ;  /* 0x000000c0d4d47220 */ /* 0x000fe20000410000 */
[C---:B------:R-:W-:Y:S01]  /*6980*/  F2FP.BF16.F32.PACK_AB R148, R153.reuse, R148 ;  /* 0x000000949994723e */ /* 0x040fe200000010ff */
[----:B------:R-:W-:Y:S01]  /*6990*/  FMUL.FTZ R153, R153, R192 ;  /* 0x000000c099997220 */ /* 0x000fe20000410000 */
[----:B------:R-:W-:Y:S01]  /*69a0*/  FMUL.FTZ R152, R152, UR13 ;  /* 0x0000000d98987c20 */ /* 0x000fe20008410000 */
[----:B------:R-:W-:Y:S01]  /*69b0*/  FMUL.FTZ R212, R212, UR13 ;  /* 0x0000000dd4d47c20 */ /* 0x000fe20008410000 */
[----:B------:R-:W-:Y:S01]  /*69c0*/  LOP3.LUT P5, RZ, R197, 0xff00, RZ, 0xc0, !PT ;  /* 0x0000ff00c5ff7812 */ /* 0x000fe200078ac0ff */
[----:B------:R-:W-:Y:S01]  /*69d0*/  FMUL.FTZ R155, R155, UR13 ;  /* 0x0000000d9b9b7c20 */ /* 0x000fe20008410000 */
[C---:B------:R-:W-:Y:S01]  /*69e0*/  LOP3.LUT P1, RZ, R196.reuse, 0xff, RZ, 0xc0, !PT ;  /* 0x000000ffc4ff7812 */ /* 0x040fe2000782c0ff */
[----:B------:R-:W-:Y:S01]  /*69f0*/  FMUL.FTZ R153, R153, UR13 ;  /* 0x0000000d99997c20 */ /* 0x000fe20008410000 */
[C---:B------:R-:W-:Y:S01]  /*6a00*/  LOP3.LUT P6, RZ, R196.reuse, 0xff0000, RZ, 0xc0, !PT ;  /* 0x00ff0000c4ff7812 */ /* 0x040fe200078cc0ff */
[----:B0-----:R-:W-:Y:S01]  /*6a10*/  IMAD.WIDE.U32 R206, R191, 0x10, R206 ;  /* 0x00000010bfce7825 */ /* 0x001fe200078e00ce */
[----:B------:R-:W-:-:S02]  /*6a20*/  LOP3.LUT P3, RZ, R196, 0xff000000, RZ, 0xc0, !PT ;  /* 0xff000000c4ff7812 */ /* 0x000fc4000786c0ff */
[----:B------:R-:W-:Y:S02]  /*6a30*/  LOP3.LUT P4, RZ, R196, 0xff00, RZ, 0xc0, !PT ;  /* 0x0000ff00c4ff7812 */ /* 0x000fe4000788c0ff */
[----:B------:R-:W-:Y:S01]  /*6a40*/  FSEL R215, R212, RZ, P5 ;  /* 0x000000ffd4d77208 */ /* 0x000fe20002800000 */
        /* <DEDUP_REMOVED lines=12> */
.L_x_4150:
[----:B------:R-:W-:Y:S05]  /*6b10*/  BSYNC.RECONVERGENT B2 ;  /* 0x0000000000027941 */ /* 0x000fea0003800200 */
.L_x_4149:
[----:B------:R-:W-:Y:S05]  /*6b20*/  @!P2 BRA `(.L_x_4131) ;  /* 0x00000004003ca947 */ /* 0x000fea0003800000 */
[-CC-:B------:R-:W-:Y:S01]  /*6b30*/  FFMA.FTZ R212, R34, R194.reuse, R193.reuse ;  /* 0x000000c222d47223 */ /* 0x180fe200000100c1 */
[-CC-:B012---:R-:W-:Y:S01]  /*6b40*/  FFMA.FTZ R151, R17, R194.reuse, R193.reuse ;  /* 0x000000c211977223 */ /* 0x187fe200000100c1 */
        /* <DEDUP_REMOVED lines=77> */
.L_x_4131:
[----:B------:R-:W-:Y:S05]  /*7020*/  BSYNC.RECONVERGENT B1 ;  /* 0x0000000000017941 */ /* 0x000fea0003800200 */
.L_x_4122:
[----:B01234-:R-:W0:Y:S02]  /*7030*/  LDC.64 R148, c[0x0][0x380] ;  /* 0x0000e000ff947b82 */ /* 0x01fe240000000a00 */
[----:B0-----:R-:W-:-:S04]  /*7040*/  LEA R156, R148, R156, 0x2 ;  /* 0x0000009c949c7211 */ /* 0x001fc800078e10ff */
[----:B------:R-:W-:-:S13]  /*7050*/  ISETP.GE.AND P1, PT, R156, R149, PT ;  /* 0x000000959c00720c */ /* 0x000fda0003f26270 */
[----:B------:R-:W-:Y:S05]  /*7060*/  @!P1 BRA `(.L_x_4151) ;  /* 0xffffff9400b09947 */ /* 0x000fea000383ffff */
.L_x_4112:
[----:B------:R-:W-:Y:S05]  /*7070*/  BSYNC B0 ;  /* 0x0000000000007941 */ /* 0x000fea0003800000 */
.L_x_4111:
        /* <DEDUP_REMOVED lines=17> */
[----:B------:R-:W-:Y:S01]  /*7190*/  IADD3.X R44, PT, PT, RZ, RZ, RZ, P0, !PT ;  /* 0x000000ffff2c7210 */ /* 0x000fe200007fe4ff */
        /* <DEDUP_REMOVED lines=48> */
[----:B------:R-:W-:Y:S01]  /*74a0*/  LDS R28, [R0+0x3000] ;  /* 0x00300000001c7984 */ /* 0x000fe20000000800 */
[----:B----4-:R-:W-:-:S03]  /*74b0*/  FADD.FTZ R12, RZ, R12 ;  /* 0x0000000cff0c7221 */ /* 0x010fc60000010000 */
[----:B------:R-:W3:Y:S01]  /*74c0*/  LDS R29, [R0+0x3200] ;  /* 0x00320000001d7984 */ /* 0x000ee20000000800 */
[----:B--2---:R-:W-:-:S03]  /*74d0*/  FADD.FTZ R12, R12, R19 ;  /* 0x000000130c0c7221 */ /* 0x004fc60000010000 */
[----:B------:R-:W2:Y:S01]  /*74e0*/  LDS R30, [R0+0x3400] ;  /* 0x00340000001e7984 */ /* 0x000ea20000000800 */
        /* <DEDUP_REMOVED lines=14> */
[----:B---3--:R-:W-:Y:S01]  /*75d0*/  FADD.FTZ R29, R6, R29 ;  /* 0x0000001d061d7221 */ /* 0x008fe20000010000 */
[----:B--2---:R-:W-:Y:S01]  /*75e0*/  FADD.FTZ R7, R7, R30 ;  /* 0x0000001e07077221 */ /* 0x004fe20000010000 */
        /* <DEDUP_REMOVED lines=14> */
[----:B0-----:R-:W-:-:S02]  /*76d0*/  SHF.L.U32 R2, R49, 0x2, RZ ;  /* 0x0000000231027819 */ /* 0x001fc400000006ff */
[----:B------:R-:W-:Y:S02]  /*76e0*/  SHF.L.U64.HI R49, R49, 0x2, R44 ;  /* 0x0000000231317819 */ /* 0x000fe4000001022c */
[----:B------:R-:W-:-:S04]  /*76f0*/  IADD3 R44, P0, PT, R2, UR18, RZ ;  /* 0x00000012022c7c10 */ /* 0x000fc8000ff1e0ff */
[----:B------:R-:W-:Y:S02]  /*7700*/  IADD3.X R51, PT, PT, R49, UR19, RZ, P0, !PT ;  /* 0x0000001331337c10 */ /* 0x000fe400087fe4ff */
[----:B------:R-:W-:Y:S01]  /*7710*/  ISETP.GE.U32.AND P0, PT, R42, 0x100, PT ;  /* 0x000001002a00780c */ /* 0x000fe20003f06070 */
[----:B------:R-:W0:Y:S04]  /*7720*/  LDS R5, [R0] ;  /* 0x0000000000057984 */ /* 0x000e280000000800 */
[----:B------:R-:W1:Y:S04]  /*7730*/  LDS R36, [R0+0x1000] ;  /* 0x0010000000247984 */ /* 0x000e680000000800 */
[----:B------:R-:W2:Y:S04]  /*7740*/  LDS R38, [R0+0x2000] ;  /* 0x0020000000267984 */ /* 0x000ea80000000800 */
[----:B------:R-:W3:Y:S04]  /*7750*/  LDS R40, [R0+0x3000] ;  /* 0x0030000000287984 */ /* 0x000ee80000000800 */
[----:B------:R-:W4:Y:S04]  /*7760*/  LDS R20, [R0+0x200] ;  /* 0x0002000000147984 */ /* 0x000f280000000800 */
[----:B------:R-:W-:Y:S04]  /*7770*/  LDS R41, [R0+0x2200] ;  /* 0x0022000000297984 */ /* 0x000fe80000000800 */
[----:B------:R-:W-:Y:S04]  /*7780*/  LDS R39, [R0+0x1400] ;  /* 0x0014000000277984 */ /* 0x000fe80000000800 */
[----:B------:R-:W4:Y:S04]  /*7790*/  LDS R13, [R0+0x600] ;  /* 0x00060000000d7984 */ /* 0x000f280000000800 */
[----:B------:R-:W-:Y:S04]  /*77a0*/  LDS R45, [R0+0x3200] ;  /* 0x00320000002d7984 */ /* 0x000fe80000000800 */
[----:B------:R-:W-:Y:S01]  /*77b0*/  LDS R43, [R0+0x2400] ;  /* 0x00240000002b7984 */ /* 0x000fe20000000800 */
[----:B0-----:R-:W-:-:S03]  /*77c0*/  FADD.FTZ R5, RZ, R5 ;  /* 0x00000005ff057221 */ /* 0x001fc60000010000 */
[----:B------:R-:W0:Y:S01]  /*77d0*/  LDS R16, [R0+0x1600] ;  /* 0x0016000000107984 */ /* 0x000e220000000800 */
[----:B-1----:R-:W-:Y:S01]  /*77e0*/  FADD.FTZ R5, R5, R36 ;  /* 0x0000002405057221 */ /* 0x002fe20000010000 */
[----:B------:R-:W-:Y:S02]  /*77f0*/  IADD3 R36, P1, PT, R2, UR16, RZ ;  /* 0x0000001002247c10 */ /* 0x000fe4000ff3e0ff */
[----:B------:R-:W-:Y:S01]  /*7800*/  LDS R47, [R0+0x3400] ;  /* 0x00340000002f7984 */ /* 0x000fe20000000800 */
[----:B------:R-:W-:Y:S01]  /*7810*/  @P5 MOV R2, R44 ;  /* 0x0000002c00025202 */ /* 0x000fe20000000f00 */
[----:B--2---:R-:W-:Y:S01]  /*7820*/  FADD.FTZ R5, R5, R38 ;  /* 0x0000002605057221 */ /* 0x004fe20000010000 */
[----:B------:R-:W-:Y:S01]  /*7830*/  IADD3.X R49, PT, PT, R49, UR17, RZ, P1, !PT ;  /* 0x0000001131317c10 */ /* 0x000fe20008ffe4ff */
[----:B------:R-:W1:Y:S01]  /*7840*/  LDS R18, [R0+0x2600] ;  /* 0x0026000000127984 */ /* 0x000e620000000800 */
[----:B------:R-:W-:Y:S01]  /*7850*/  @P5 IADD3 R44, P1, PT, R44, 0x200, RZ ;  /* 0x000002002c2c5810 */ /* 0x000fe20007f3e0ff */
[----:B---3--:R-:W-:Y:S01]  /*7860*/  FADD.FTZ R33, R5, R40 ;  /* 0x0000002805217221 */ /* 0x008fe20000010000 */
[----:B------:R-:W-:Y:S01]  /*7870*/  FADD.FTZ R5, R3, R28 ;  /* 0x0000001c03057221 */ /* 0x000fe20000010000 */
[-C--:B------:R-:W-:Y:S01]  /*7880*/  @P5 MOV R3, R51.reuse ;  /* 0x0000003300035202 */ /* 0x080fe20000000f00 */
[----:B------:R-:W2:Y:S01]  /*7890*/  LDS R28, [R0+0x400] ;  /* 0x00040000001c7984 */ /* 0x000ea20000000800 */
[----:B----4-:R-:W-:Y:S01]  /*78a0*/  FADD.FTZ R20, RZ, R20 ;  /* 0x00000014ff147221 */ /* 0x010fe20000010000 */
[----:B------:R-:W-:-:S02]  /*78b0*/  @P5 IADD3.X R51, PT, PT, RZ, R51, RZ, P1, !PT ;  /* 0x00000033ff335210 */ /* 0x000fc40000ffe4ff */
[----:B------:R3:W-:Y:S01]  /*78c0*/  @P5 STG.E desc[UR6][R2.64], R33 ;  /* 0x0000002102005986 */ /* 0x0007e2000c101906 */
[----:B------:R-:W-:-:S03]  /*78d0*/  ISETP.GE.U32.AND P1, PT, R42, 0x300, PT ;  /* 0x000003002a00780c */ /* 0x000fc60003f26070 */
[----:B------:R-:W4:Y:S04]  /*78e0*/  LDS R33, [R0+0x1200] ;  /* 0x0012000000217984 */ /* 0x000f280000000800 */
[----:B------:R-:W-:Y:S01]  /*78f0*/  LDS R22, [R0+0x3600] ;  /* 0x0036000000167984 */ /* 0x000fe20000000800 */
[----:B------:R-:W-:-:S03]  /*7900*/  FADD.FTZ R13, RZ, R13 ;  /* 0x0000000dff0d7221 */ /* 0x000fc60000010000 */
[----:B------:R-:W4:Y:S01]  /*7910*/  LDS R14, [R0+0x800] ;  /* 0x00080000000e7984 */ /* 0x000f220000000800 */
[----:B---3--:R-:W-:Y:S02]  /*7920*/  @P5 MOV R2, R36 ;  /* 0x0000002400025202 */ /* 0x008fe40000000f00 */
[----:B------:R-:W-:Y:S01]  /*7930*/  @P5 MOV R3, R49 ;  /* 0x0000003100035202 */ /* 0x000fe20000000f00 */
[----:B------:R-:W3:Y:S01]  /*7940*/  LDS R15, [R0+0x1800] ;  /* 0x00180000000f7984 */ /* 0x000ee20000000800 */
[----:B------:R-:W-:-:S03]  /*7950*/  @P5 IADD3 R36, P6, PT, R36, 0x200, RZ ;  /* 0x0000020024245810 */ /* 0x000fc60007fde0ff */
[----:B------:R-:W3:Y:S01]  /*7960*/  LDS R21, [R0+0x2800] ;  /* 0x0028000000157984 */ /* 0x000ee20000000800 */
[----:B------:R-:W-:Y:S01]  /*7970*/  @P5 IADD3.X R49, PT, PT, RZ, R49, RZ, P6, !PT ;  /* 0x00000031ff315210 */ /* 0x000fe200037fe4ff */
[----:B0-----:R-:W-:Y:S01]  /*7980*/  FADD.FTZ R13, R13, R16 ;  /* 0x000000100d0d7221 */ /* 0x001fe20000010000 */
[----:B------:R-:W-:Y:S01]  /*7990*/  @P0 MOV R4, R36 ;  /* 0x0000002400040202 */ /* 0x000fe20000000f00 */
[----:B------:R-:W-:Y:S04]  /*79a0*/  LDS R27, [R0+0x3800] ;  /* 0x00380000001b7984 */ /* 0x000fe80000000800 */
[----:B------:R-:W0:Y:S01]  /*79b0*/  LDS R6, [R0+0xa00] ;  /* 0x000a000000067984 */ /* 0x000e220000000800 */
[----:B-1----:R-:W-:-:S03]  /*79c0*/  FADD.FTZ R13, R13, R18 ;  /* 0x000000120d0d7221 */ /* 0x002fc60000010000 */
[----:B------:R1:W-:Y:S01]  /*79d0*/  @P5 STG.E desc[UR6][R2.64], R5 ;  /* 0x0000000502005986 */ /* 0x0003e2000c101906 */
[----:B------:R-:W-:Y:S01]  /*79e0*/  ISETP.GE.U32.AND P5, PT, R42, 0x380, PT ;  /* 0x000003802a00780c */ /* 0x000fe20003fa6070 */
[----:B--2---:R-:W-:Y:S02]  /*79f0*/  FADD.FTZ R28, RZ, R28 ;  /* 0x0000001cff1c7221 */ /* 0x004fe40000010000 */
[----:B------:R-:W2:Y:S02]  /*7a00*/  LDS R17, [R0+0x1a00] ;  /* 0x001a000000117984 */ /* 0x000ea40000000800 */
[----:B------:R-:W-:Y:S02]  /*7a10*/  FADD.FTZ R28, R28, R39 ;  /* 0x000000271c1c7221 */ /* 0x000fe40000010000 */
[----:B------:R-:W2:Y:S01]  /*7a20*/  LDS R8, [R0+0xc00] ;  /* 0x000c000000087984 */ /* 0x000ea20000000800 */
[----:B----4-:R-:W-:Y:S01]  /*7a30*/  FADD.FTZ R20, R20, R33 ;  /* 0x0000002114147221 */ /* 0x010fe20000010000 */
[----:B-1----:R-:W-:-:S02]  /*7a40*/  @P0 MOV R2, R44 ;  /* 0x0000002c00020202 */ /* 0x002fc40000000f00 */
[----:B------:R-:W1:Y:S01]  /*7a50*/  LDS R23, [R0+0x2a00] ;  /* 0x002a000000177984 */ /* 0x000e620000000800 */
[----:B------:R-:W-:Y:S01]  /*7a60*/  @P0 IADD3 R44, P6, PT, R44, 0x200, RZ ;  /* 0x000002002c2c0810 */ /* 0x000fe20007fde0ff */
[----:B------:R-:W-:Y:S01]  /*7a70*/  FADD.FTZ R20, R20, R41 ;  /* 0x0000002914147221 */ /* 0x000fe20000010000 */
[-C--:B------:R-:W-:Y:S01]  /*7a80*/  @P0 MOV R3, R51.reuse ;  /* 0x0000003300030202 */ /* 0x080fe20000000f00 */
[----:B------:R-:W-:Y:S01]  /*7a90*/  FADD.FTZ R28, R28, R43 ;  /* 0x0000002b1c1c7221 */ /* 0x000fe20000010000 */
[----:B------:R-:W-:Y:S01]  /*7aa0*/  @P0 IADD3.X R51, PT, PT, RZ, R51, RZ, P6, !PT ;  /* 0x00000033ff330210 */ /* 0x000fe200037fe4ff */
[----:B------:R-:W-:Y:S01]  /*7ab0*/  FADD.FTZ R45, R20, R45 ;  /* 0x0000002d142d7221 */ /* 0x000fe20000010000 */
[----:B------:R-:W4:Y:S01]  /*7ac0*/  LDS R19, [R0+0x1c00] ;  /* 0x001c000000137984 */ /* 0x000f220000000800 */
[----:B------:R-:W-:Y:S01]  /*7ad0*/  @P0 MOV R5, R49 ;  /* 0x0000003100050202 */ /* 0x000fe20000000f00 */
[----:B------:R-:W-:Y:S01]  /*7ae0*/  FADD.FTZ R47, R28, R47 ;  /* 0x0000002f1c2f7221 */ /* 0x000fe20000010000 */
[----:B------:R-:W-:Y:S01]  /*7af0*/  @P0 IADD3 R36, P6, PT, R36, 0x200, RZ ;  /* 0x0000020024240810 */ /* 0x000fe20007fde0ff */
[----:B------:R0:W-:Y:S01]  /*7b00*/  @P0 STG.E desc[UR6][R2.64], R45 ;  /* 0x0000002d02000986 */ /* 0x0001e2000c101906 */
[----:B------:R-:W-:-:S02]  /*7b10*/  FADD.FTZ R14, RZ, R14 ;  /* 0x0000000eff0e7221 */ /* 0x000fc40000010000 */
[----:B------:R-:W-:Y:S01]  /*7b20*/  @P0 IADD3.X R49, PT, PT, RZ, R49, RZ, P6, !PT ;  /* 0x00000031ff310210 */ /* 0x000fe200037fe4ff */
[----:B------:R-:W4:Y:S01]  /*7b30*/  LDS R33, [R0+0x3a00] ;  /* 0x003a000000217984 */ /* 0x000f220000000800 */
[----:B---3--:R-:W-:Y:S01]  /*7b40*/  FADD.FTZ R14, R14, R15 ;  /* 0x0000000f0e0e7221 */ /* 0x008fe20000010000 */
[----:B------:R-:W-:Y:S02]  /*7b50*/  ISETP.GE.U32.AND P6, PT, R42, 0x400, PT ;  /* 0x000004002a00780c */ /* 0x000fe40003fc6070 */
[----:B------:R-:W3:Y:S01]  /*7b60*/  LDS R25, [R0+0x2c00] ;  /* 0x002c000000197984 */ /* 0x000ee20000000800 */
[----:B------:R-:W-:Y:S01]  /*7b70*/  FADD.FTZ R14, R14, R21 ;  /* 0x000000150e0e7221 */ /* 0x000fe20000010000 */
[----:B0-----:R-:W-:Y:S01]  /*7b80*/  FADD.FTZ R6, RZ, R6 ;  /* 0x00000006ff067221 */ /* 0x001fe20000010000 */
[----:B------:R-:W-:Y:S01]  /*7b90*/  @P4 MOV R2, R44 ;  /* 0x0000002c00024202 */ /* 0x000fe20000000f00 */
[----:B------:R-:W0:Y:S01]  /*7ba0*/  LDS R10, [R0+0xe00] ;  /* 0x000e0000000a7984 */ /* 0x000e220000000800 */
[----:B------:R-:W-:Y:S01]  /*7bb0*/  @P4 MOV R3, R51 ;  /* 0x0000003300034202 */ /* 0x000fe20000000f00 */
[----:B------:R-:W-:-:S02]  /*7bc0*/  FADD.FTZ R27, R14, R27 ;  /* 0x0000001b0e1b7221 */ /* 0x000fc40000010000 */
[----:B------:R1:W-:Y:S01]  /*7bd0*/  @P0 STG.E desc[UR6][R4.64], R29 ;  /* 0x0000001d04000986 */ /* 0x0003e2000c101906 */
[----:B------:R-:W-:Y:S01]  /*7be0*/  @P4 IADD3 R44, P0, PT, R44, 0x200, RZ ;  /* 0x000002002c2c4810 */ /* 0x000fe20007f1e0ff */
[----:B--2---:R-:W-:Y:S02]  /*7bf0*/  FADD.FTZ R6, R6, R17 ;  /* 0x0000001106067221 */ /* 0x004fe40000010000 */
[----:B------:R2:W-:Y:S01]  /*7c00*/  @P4 STG.E desc[UR6][R2.64], R47 ;  /* 0x0000002f02004986 */ /* 0x0005e2000c101906 */
[----:B------:R-:W-:Y:S01]  /*7c10*/  @P4 IADD3.X R51, PT, PT, RZ, R51, RZ, P0, !PT ;  /* 0x00000033ff334210 */ /* 0x000fe200007fe4ff */
[----:B------:R-:W-:Y:S02]  /*7c20*/  FADD.FTZ R8, RZ, R8 ;  /* 0x00000008ff087221 */ /* 0x000fe40000010000 */
[----:B------:R-:W0:Y:S01]  /*7c30*/  LDS R29, [R0+0x3c00] ;  /* 0x003c0000001d7984 */ /* 0x000e220000000800 */
[----:B-1----:R-:W-:-:S03]  /*7c40*/  FADD.FTZ R5, R13, R22 ;  /* 0x000000160d057221 */ /* 0x002fc60000010000 */
[----:B------:R-:W-:Y:S01]  /*7c50*/  LDS R15, [R0+0x2e00] ;  /* 0x002e0000000f7984 */ /* 0x000fe20000000800 */
[----:B------:R-:W-:Y:S01]  /*7c60*/  FADD.FTZ R6, R6, R23 ;  /* 0x0000001706067221 */ /* 0x000fe20000010000 */
[----:B--2---:R-:W-:Y:S02]  /*7c70*/  @P4 MOV R2, R36 ;  /* 0x0000002400024202 */ /* 0x004fe40000000f00 */
[----:B------:R-:W1:Y:S01]  /*7c80*/  LDS R13, [R0+0x1e00] ;  /* 0x001e0000000d7984 */ /* 0x000e620000000800 */
        /* <DEDUP_REMOVED lines=8> */
[----:B0-----:R-:W-:Y:S01]  /*7d10*/  FADD.FTZ R10, RZ, R10 ;  /* 0x0000000aff0a7221 */ /* 0x001fe20000010000 */
[----:B----4-:R-:W-:-:S02]  /*7d20*/  @P3 MOV R2, R44 ;  /* 0x0000002c00023202 */ /* 0x010fc40000000f00 */
[----:B------:R-:W-:Y:S02]  /*7d30*/  @P3 MOV R3, R51 ;  /* 0x0000003300033202 */ /* 0x000fe40000000f00 */
[----:B------:R-:W-:-:S03]  /*7d40*/  @P3 IADD3 R44, P0, PT, R44, 0x200, RZ ;  /* 0x000002002c2c3810 */ /* 0x000fc60007f1e0ff */
[----:B------:R0:W-:Y:S01]  /*7d50*/  @P3 STG.E desc[UR6][R2.64], R5 ;  /* 0x0000000502003986 */ /* 0x0001e2000c101906 */
[----:B------:R-:W-:Y:S01]  /*7d60*/  @P3 IADD3.X R51, PT, PT, RZ, R51, RZ, P0, !PT ;  /* 0x00000033ff333210 */ /* 0x000fe200007fe4ff */
[----:B------:R-:W-:Y:S01]  /*7d70*/  FADD.FTZ R29, R8, R29 ;  /* 0x0000001d081d7221 */ /* 0x000fe20000010000 */
[----:B0-----:R-:W-:Y:S01]  /*7d80*/  @P3 MOV R2, R36 ;  /* 0x0000002400023202 */ /* 0x001fe20000000f00 */
[----:B-1----:R-:W-:Y:S01]  /*7d90*/  FADD.FTZ R10, R10, R13 ;  /* 0x0000000d0a0a7221 */ /* 0x002fe20000010000 */
        /* <DEDUP_REMOVED lines=44> */
.L_x_4121:
        /* <DEDUP_REMOVED lines=8> */
.L_x_4153:
[----:B------:R-:W-:Y:S05]  /*80e0*/  BSYNC B1 ;  /* 0x0000000000017941 */ /* 0x000fea0003800000 */
.L_x_4152:
        /* <DEDUP_REMOVED lines=9> */
.L_x_4154:
        /* <DEDUP_REMOVED lines=10> */
.L_x_4155:
[----:B------:R-:W-:-:S05]  /*8220*/  FADD.FTZ R149, R149, R194 ;  /* 0x000000c295957221 */ /* 0x000fca0000010000 */
[----:B------:R-:W-:Y:S02]  /*8230*/  MOV R206, R149 ;  /* 0x0000009500ce7202 */ /* 0x000fe40000000f00 */
[----:B------:R-:W-:-:S07]  /*8240*/  MOV R151, R204 ;  /* 0x000000cc00977202 */ /* 0x000fce0000000f00 */
[----:B------:R-:W-:Y:S05]  /*8250*/  WARPSYNC.COLLECTIVE R193, `(.L_x_4156) ;  /* 0x00000000c1087348 */ /* 0x000fea0003c00000 */
[----:B------:R0:W1:Y:S02]  /*8260*/  SHFL.BFLY P6, R204, R206, R205, R216 ;  /* 0x0c0000cdcecc7389 */ /* 0x00006400000c00d8 */
[----:B01----:R-:W-:Y:S05]  /*8270*/  ENDCOLLECTIVE ;  /* 0x000000000000791b */ /* 0x003fea0003800000 */
.L_x_4156:
[----:B------:R-:W-:Y:S01]  /*8280*/  FADD.FTZ R151, R148, R151 ;  /* 0x0000009794977221 */ /* 0x000fe20000010000 */
[----:B------:R-:W-:-:S04]  /*8290*/  HFMA2 R205, -RZ, RZ, 0, 2.384185791015625e-07 ;  /* 0x00000004ffcd7431 */ /* 0x000fc800000001ff */
[----:B------:R-:W-:Y:S02]  /*82a0*/  MOV R206, R151 ;  /* 0x0000009700ce7202 */ /* 0x000fe40000000f00 */
[----:B------:R-:W-:-:S07]  /*82b0*/  MOV R150, R204 ;  /* 0x000000cc00967202 */ /* 0x000fce0000000f00 */
[----:B------:R-:W-:Y:S05]  /*82c0*/  WARPSYNC.COLLECTIVE R193, `(.L_x_4157) ;  /* 0x00000000c1087348 */ /* 0x000fea0003c00000 */
[----:B------:R0:W1:Y:S02]  /*82d0*/  SHFL.BFLY P6, R204, R206, R205, R216 ;  /* 0x0c0000cdcecc7389 */ /* 0x00006400000c00d8 */
[----:B01----:R-:W-:Y:S05]  /*82e0*/  ENDCOLLECTIVE ;  /* 0x000000000000791b */ /* 0x003fea0003800000 */
.L_x_4157:
[----:B------:R-:W-:-:S05]  /*82f0*/  FADD.FTZ R150, R149, R150 ;  /* 0x0000009695967221 */ /* 0x000fca0000010000 */
[----:B------:R-:W-:Y:S02]  /*8300*/  MOV R206, R150 ;  /* 0x0000009600ce7202 */ /* 0x000fe40000000f00 */
[----:B------:R-:W-:-:S07]  /*8310*/  MOV R152, R204 ;  /* 0x000000cc00987202 */ /* 0x000fce0000000f00 */
[----:B------:R-:W-:Y:S05]  /*8320*/  WARPSYNC.COLLECTIVE R193, `(.L_x_4158) ;  /* 0x00000000c1087348 */ /* 0x000fea0003c00000 */
[----:B------:R0:W1:Y:S02]  /*8330*/  SHFL.BFLY P6, R204, R206, R205, R216 ;  /* 0x0c0000cdcecc7389 */ /* 0x00006400000c00d8 */
[----:B01----:R-:W-:Y:S05]  /*8340*/  ENDCOLLECTIVE ;  /* 0x000000000000791b */ /* 0x003fea0003800000 */
.L_x_4158:
[----:B------:R-:W-:Y:S01]  /*8350*/  FADD.FTZ R152, R151, R152 ;  /* 0x0000009897987221 */ /* 0x000fe20000010000 */
[----:B------:R-:W-:-:S04]  /*8360*/  HFMA2 R205, -RZ, RZ, 0, 4.76837158203125e-07 ;  /* 0x00000008ffcd7431 */ /* 0x000fc800000001ff */
[----:B------:R-:W-:Y:S02]  /*8370*/  MOV R206, R152 ;  /* 0x0000009800ce7202 */ /* 0x000fe40000000f00 */
[----:B------:R-:W-:-:S07]  /*8380*/  MOV R153, R204 ;  /* 0x000000cc00997202 */ /* 0x000fce0000000f00 */
[----:B------:R-:W-:Y:S05]  /*8390*/  WARPSYNC.COLLECTIVE R193, `(.L_x_4159) ;  /* 0x00000000c1087348 */ /* 0x000fea0003c00000 */
[----:B------:R0:W1:Y:S02]  /*83a0*/  SHFL.BFLY P6, R204, R206, R205, R216 ;  /* 0x0c0000cdcecc7389 */ /* 0x00006400000c00d8 */
[----:B01----:R-:W-:Y:S05]  /*83b0*/  ENDCOLLECTIVE ;  /* 0x000000000000791b */ /* 0x003fea0003800000 */
.L_x_4159:
[----:B------:R-:W-:-:S05]  /*83c0*/  FADD.FTZ R153, R150, R153 ;  /* 0x0000009996997221 */ /* 0x000fca0000010000 */
[----:B------:R-:W-:Y:S02]  /*83d0*/  MOV R206, R153 ;  /* 0x0000009900ce7202 */ /* 0x000fe40000000f00 */
[----:B------:R-:W-:-:S07]  /*83e0*/  MOV R155, R204 ;  /* 0x000000cc009b7202 */ /* 0x000fce0000000f00 */
[----:B------:R-:W-:Y:S05]  /*83f0*/  WARPSYNC.COLLECTIVE R193, `(.L_x_4160) ;  /* 0x00000000c1087348 */ /* 0x000fea0003c00000 */
[----:B------:R0:W1:Y:S02]  /*8400*/  SHFL.BFLY P6, R204, R206, R205, R216 ;  /* 0x0c0000cdcecc7389 */ /* 0x00006400000c00d8 */
[----:B01----:R-:W-:Y:S05]  /*8410*/  ENDCOLLECTIVE ;  /* 0x000000000000791b */ /* 0x003fea0003800000 */
.L_x_4160:
[----:B------:R-:W-:Y:S01]  /*8420*/  FADD.FTZ R155, R152, R155 ;  /* 0x0000009b989b7221 */ /* 0x000fe20000010000 */
[----:B------:R-:W-:-:S04]  /*8430*/  HFMA2 R205, -RZ, RZ, 0, 9.5367431640625e-07 ;  /* 0x00000010ffcd7431 */ /* 0x000fc800000001ff */
[----:B------:R-:W-:Y:S02]  /*8440*/  MOV R206, R155 ;  /* 0x0000009b00ce7202 */ /* 0x000fe40000000f00 */
[----:B------:R-:W-:-:S07]  /*8450*/  MOV R194, R204 ;  /* 0x000000cc00c27202 */ /* 0x000fce0000000f00 */
[----:B------:R-:W-:Y:S05]  /*8460*/  WARPSYNC.COLLECTIVE R193, `(.L_x_4161) ;  /* 0x00000000c1087348 */ /* 0x000fea0003c00000 */
[----:B------:R0:W1:Y:S02]  /*8470*/  SHFL.BFLY P6, R204, R206, R205, R216 ;  /* 0x0c0000cdcecc7389 */ /* 0x00006400000c00d8 */
[----:B01----:R-:W-:Y:S05]  /*8480*/  ENDCOLLECTIVE ;  /* 0x000000000000791b */ /* 0x003fea0003800000 */
.L_x_4161:
[----:B------:R-:W-:-:S05]  /*8490*/  FADD.FTZ R194, R153, R194 ;  /* 0x000000c299c27221 */ /* 0x000fca0000010000 */
[----:B------:R-:W-:Y:S02]  /*84a0*/  MOV R206, R194 ;  /* 0x000000c200ce7202 */ /* 0x000fe40000000f00 */
[----:B------:R-:W-:-:S07]  /*84b0*/  MOV R148, R204 ;  /* 0x000000cc00947202 */ /* 0x000fce0000000f00 */
[----:B------:R-:W-:Y:S05]  /*84c0*/  WARPSYNC.COLLECTIVE R193, `(.L_x_4162) ;  /* 0x00000000c1087348 */ /* 0x000fea0003c00000 */
[----:B------:R0:W1:Y:S02]  /*84d0*/  SHFL.BFLY P6, R204, R206, R205, R216 ;  /* 0x0c0000cdcecc7389 */ /* 0x00006400000c00d8 */
[----:B01----:R-:W-:Y:S05]  /*84e0*/  ENDCOLLECTIVE ;  /* 0x000000000000791b */ /* 0x003fea0003800000 */
.L_x_4162:
[----:B------:R-:W-:Y:S01]  /*84f0*/  MOV R149, R204 ;  /* 0x000000cc00957202 */ /* 0x000fe20000000f00 */
[----:B------:R-:W-:Y:S06]  /*8500*/  BRA `(.L_x_4163) ;  /* 0xffffff9c00847947 */ /* 0x000fec000383ffff */
.L_x_4164:
        /* <DEDUP_REMOVED lines=15> */
.L_x_19994:


//--------------------- .text._ZN10layer_norm13ln_bwd_kernelINS_13Kernel_traitsIf13__nv_bfloat16S2_S2_fjLj1024ELj1ELj4ELj1ELj16ENS_18Kernel_traits_baseILj1024EfS2_S2_S2_fjLj128EEEEELb1ELb0ELb0ELb1EEEvNS_9BwdParamsE --------------------------
	.section	.text._ZN10layer_norm13ln_bwd_kernelINS_13Kernel_traitsIf13__nv_bfloat16S2_S2_fjLj1024ELj1ELj4ELj1ELj16ENS_18Kernel_traits_baseILj1024EfS2_S2_S2_fjLj128EEEEELb1ELb0ELb0ELb1EEEvNS_9BwdParamsE,"ax",@progbits
	.align	128
        .global         _ZN10layer_norm13ln_bwd_kernelINS_13Kernel_traitsIf13__nv_bfloat16S2_S2_fjLj1024ELj1ELj4ELj1ELj16ENS_18Kernel_traits_baseILj1024EfS2_S2_S2_fjLj128EEEEELb1ELb0ELb0ELb1EEEvNS_9BwdParamsE
        .type           _ZN10layer_norm13ln_bwd_kernelINS_13Kernel_traitsIf13__nv_bfloat16S2_S2_fjLj1024ELj1ELj4ELj1ELj16ENS_18Kernel_traits_baseILj1024EfS2_S2_S2_fjLj128EEEEELb1ELb0ELb0ELb1EEEvNS_9BwdParamsE,@function
        .size           _ZN10layer_norm13ln_bwd_kernelINS_13Kernel_traitsIf13__nv_bfloat16S2_S2_fjLj1024ELj1ELj4ELj1ELj16ENS_18Kernel_traits_baseILj1024EfS2_S2_S2_fjLj128EEEEELb1ELb0ELb0ELb1EEEvNS_9BwdParamsE,(.L_x_19995 - _ZN10layer_norm13ln_bwd_kernelINS_13Kernel_traitsIf13__nv_bfloat16S2_S2_fjLj1024ELj1ELj4ELj1ELj16ENS_18Kernel_traits_baseILj1024EfS2_S2_S2_fjLj128EEEEELb1ELb0ELb0ELb1EEEvNS_9BwdParamsE)
        .other          _ZN10layer_norm13ln_bwd_kernelINS_13Kernel_traitsIf13__nv_bfloat16S2_S2_fjLj1024ELj1ELj4ELj1ELj16ENS_18Kernel_traits_baseILj1024EfS2_S2_S2_fjLj128EEEEELb1ELb0ELb0ELb1EEEvNS_9BwdParamsE,@"STO_CUDA_ENTRY STV_DEFAULT"
_ZN10layer_norm13ln_bwd_kernelINS_13Kernel_traitsIf13__nv_bfloat16S2_S2_fjLj1024ELj1ELj4ELj1ELj16ENS_18Kernel_traits_baseILj1024EfS2_S2_S2_fjLj128EEEEELb1ELb0ELb0ELb1EEEvNS_9BwdParamsE:
.text._ZN10layer_norm13ln_bwd_kernelINS_13Kernel_traitsIf13__nv_bfloat16S2_S2_fjLj1024ELj1ELj4ELj1ELj16ENS_18Kernel_traits_baseILj1024EfS2_S2_S2_fjLj128EEEEELb1ELb0ELb0ELb1EEEvNS_9BwdParamsE:
        /* <DEDUP_REMOVED lines=48> */
[----:B------:R-:W-:Y:S01]  /*0300*/  CS2R R4, SRZ ;  /* 0x0000000000047805 */ /* 0x000fe2000001ff00 */
[----:B012-4-:R-:W-:Y:S06]  /*0310*/  @P0 BRA `(.L_x_4166) ;  /* 0x0000008000480947 */ /* 0x017fec0003800000 */
[----:B------:R-:W0:Y:S01]  /*0320*/  LDC.64 R2, c[0x0][0x3d0] ;  /* 0x0000f400ff027b82 */ /* 0x000e220000000a00 */
[----:B------:R1:W-:Y:S01]  /*0330*/  STL [R1+0x20], RZ ;  /* 0x000020ff01007387 */ /* 0x0003e20000100800 */
[----:B------:R-:W2:Y:S01]  /*0340*/  LDCU.64 UR8, c[0x0][0x3e0] ;  /* 0x00007c00ff0877ac */ /* 0x000ea20008000a00 */
[----:B------:R-:W-:Y:S02]  /*0350*/  LOP3.LUT R5, R36, 0x1f, RZ, 0xc0, !PT ;  /* 0x0000001f24057812 */ /* 0x000fe400078ec0ff */
[----:B------:R1:W-:Y:S04]  /*0360*/  STL [R1+0x1c], RZ ;  /* 0x00001cff01007387 */ /* 0x0003e80000100800 */
[----:B------:R1:W-:Y:S04]  /*0370*/  STL [R1+0x18], RZ ;  /* 0x000018ff01007387 */ /* 0x0003e80000100800 */
[----:B------:R1:W-:Y:S04]  /*0380*/  STL [R1+0x14], RZ ;  /* 0x000014ff01007387 */ /* 0x0003e80000100800 */
[----:B------:R1:W-:Y:S04]  /*0390*/  STL [R1+0x10], RZ ;  /* 0x000010ff01007387 */ /* 0x0003e80000100800 */
[----:B------:R1:W-:Y:S01]  /*03a0*/  STL [R1+0xc], RZ ;  /* 0x00000cff01007387 */ /* 0x0003e20000100800 */
[----:B--2---:R-:W-:Y:S01]  /*03b0*/  ISETP.NE.U32.AND P0, PT, RZ, UR8, PT ;  /* 0x00000008ff007c0c */ /* 0x004fe2000bf05070 */
[----:B0-----:R-:W-:-:S02]  /*03c0*/  IMAD.WIDE.U32 R2, R5, 0x20, R2 ;  /* 0x0000002005027825 */ /* 0x001fc400078e0002 */
[----:B------:R1:W-:Y:S04]  /*03d0*/  STL [R1+0x8], RZ ;  /* 0x000008ff01007387 */ /* 0x0003e80000100800 */
[----:B------:R1:W-:Y:S04]  /*03e0*/  STL [R1+0x4], RZ ;  /* 0x000004ff01007387 */ /* 0x0003e80000100800 */
[----:B------:R1:W-:Y:S01]  /*03f0*/  STL [R1], RZ ;  /* 0x000000ff01007387 */ /* 0x0003e20000100800 */
[----:B------:R-:W-:Y:S01]  /*0400*/  HFMA2 R140, -RZ, RZ, 0, 0 ;  /* 0x00000000ff8c7431 */ /* 0x000fe200000001ff */
[----:B------:R-:W-:Y:S01]  /*0410*/  BSSY B1, `(.L_x_4167) ;  /* 0x00007c2000017945 */ /* 0x000fe20003800000 */
[----:B------:R-:W-:Y:S01]  /*0420*/  ISETP.NE.AND.EX P0, PT, RZ, UR9, PT, P0 ;  /* 0x00000009ff007c0c */ /* 0x000fe2000bf05300 */
[----:B------:R-:W5:Y:S01]  /*0430*/  LDG.E.128 R44, desc[UR6][R2.64+0xc10] ;  /* 0x000c1006022c7981 */ /* 0x000f62000c1e1d00 */
[----:B------:R-:W-:-:S02]  /*0440*/  CS2R R138, SRZ ;  /* 0x00000000008a7805 */ /* 0x000fc4000001ff00 */
[----:B------:R-:W-:Y:S02]  /*0450*/  CS2R R136, SRZ ;  /* 0x0000000000887805 */ /* 0x000fe4000001ff00 */
[----:B------:R-:W-:Y:S01]  /*0460*/  CS2R R134, SRZ ;  /* 0x0000000000867805 */ /* 0x000fe2000001ff00 */
[----:B------:R-:W5:Y:S01]  /*0470*/  LDG.E.128 R48, desc[UR6][R2.64+0xc00] ;  /* 0x000c000602307981 */ /* 0x000f62000c1e1d00 */
[----:B------:R-:W-:Y:S02]  /*0480*/  CS2R R132, SRZ ;  /* 0x0000000000847805 */ /* 0x000fe4000001ff00 */
[----:B------:R-:W-:Y:S02]  /*0490*/  CS2R R130, SRZ ;  /* 0x0000000000827805 */ /* 0x000fe4000001ff00 */
[----:B------:R-:W-:Y:S01]  /*04a0*/  CS2R R128, SRZ ;  /* 0x0000000000807805 */ /* 0x000fe2000001ff00 */
        /* <DEDUP_REMOVED lines=20> */
[----:B------:R0:W5:Y:S01]  /*05f0*/  LDG.E.128 R72, desc[UR6][R2.64] ;  /* 0x0000000602487981 */ /* 0x000162000c1e1d00 */
[----:B------:R-:W-:Y:S02]  /*0600*/  CS2R R12, SRZ ;  /* 0x00000000000c7805 */ /* 0x000fe4000001ff00 */
[----:B------:R-:W-:Y:S02]  /*0610*/  CS2R R10, SRZ ;  /* 0x00000000000a7805 */ /* 0x000fe4000001ff00 */
[----:B------:R-:W-:Y:S02]  /*0620*/  CS2R R8, SRZ ;  /* 0x0000000000087805 */ /* 0x000fe4000001ff00 */
[----:B------:R-:W-:-:S02]  /*0630*/  CS2R R6, SRZ ;  /* 0x0000000000067805 */ /* 0x000fc4000001ff00 */
[----:B------:R-:W-:Y:S02]  /*0640*/  CS2R R4, SRZ ;  /* 0x0000000000047805 */ /* 0x000fe4000001ff00 */
[----:B01----:R-:W-:-:S07]  /*0650*/  CS2R R2, SRZ ;  /* 0x0000000000027805 */ /* 0x003fce000001ff00 */
.L_x_4182:
        /* <DEDUP_REMOVED lines=38> */
[----:B------:R-:W-:-:S04]  /*08c0*/  IMAD.WIDE.U32 R120, R144, 0x10, R124 ;  /* 0x0000001090787825 */ /* 0x000fc800078e007c */
[--C-:B------:R-:W-:Y:S02]  /*08d0*/  IMAD.WIDE.U32 R116, R145, 0x10, R124.reuse ;  /* 0x0000001091747825 */ /* 0x100fe400078e007c */
[----:B------:R-:W4:Y:S04]  /*08e0*/  LDG.E.128 R120, desc[UR6][R120.64] ;  /* 0x0000000678787981 */ /* 0x000f28000c1e1d00 */
[----:B------:R-:W4:Y:S01]  /*08f0*/  LDG.E.128 R116, desc[UR6][R116.64] ;  /* 0x0000000674747981 */ /* 0x000f22000c1e1d00 */
[----:B------:R-:W-:-:S06]  /*0900*/  IMAD.WIDE.U32 R124, R142, 0x10, R124 ;  /* 0x000000108e7c7825 */ /* 0x000fcc00078e007c */
        /* <DEDUP_REMOVED lines=9> */
[----:B---3--:R-:W-:-:S02]  /*09a0*/  PRMT R156, R96, 0x7632, R156 ;  /* 0x00007632609c7816 */ /* 0x008fc4000000009c */
[----:B------:R-:W-:Y:S02]  /*09b0*/  SHF.L.U32 R179, R96, 0x10, RZ ;  /* 0x0000001060b37819 */ /* 0x000fe400000006ff */
[C---:B------:R-:W-:Y:S02]  /*09c0*/  PRMT R96, R97.reuse, 0x7632, R96 ;  /* 0x0000763261607816 */ /* 0x040fe40000000060 */
[----:B------:R-:W-:Y:S02]  /*09d0*/  SHF.L.U32 R221, R97, 0x10, RZ ;  /* 0x0000001061dd7819 */ /* 0x000fe400000006ff */
[C---:B------:R-:W-:Y:S02]  /*09e0*/  PRMT R97, R98.reuse, 0x7632, R97 ;  /* 0x0000763262617816 */ /* 0x040fe40000000061 */
[----:B------:R-:W-:Y:S02]  /*09f0*/  SHF.L.U32 R201, R98, 0x10, RZ ;  /* 0x0000001062c97819 */ /* 0x000fe400000006ff */
[----:B------:R-:W-:-:S02]  /*0a00*/  PRMT R98, R99, 0x7632, R98 ;  /* 0x0000763263627816 */ /* 0x000fc40000000062 */
[----:B------:R-:W-:Y:S02]  /*0a10*/  SHF.L.U32 R219, R99, 0x10, RZ ;  /* 0x0000001063db7819 */ /* 0x000fe400000006ff */
[C---:B----4-:R-:W-:Y:S02]  /*0a20*/  PRMT R99, R100.reuse, 0x7632, R99 ;  /* 0x0000763264637816 */ /* 0x050fe40000000063 */
        /* <DEDUP_REMOVED lines=21> */
[----:B------:R-:W-:-:S02]  /*0b80*/  SHF.L.U32 R109, R109, 0x10, RZ ;  /* 0x000000106d6d7819 */ /* 0x000fc400000006ff */
[----:B------:R-:W-:Y:S02]  /*0b90*/  SHF.L.U32 R175, R111, 0x10, RZ ;  /* 0x000000106faf7819 */ /* 0x000fe400000006ff */
[----:B------:R-:W-:Y:S02]  /*0ba0*/  PRMT R241, R112, 0x7632, R241 ;  /* 0x0000763270f17816 */ /* 0x000fe400000000f1 */
        /* <DEDUP_REMOVED lines=17> */
[C---:B------:R-:W-:Y:S01]  /*0cc0*/  FADD.FTZ R179, -R0.reuse, R179 ;  /* 0x000000b300b37221 */ /* 0x040fe20000010100 */
[C---:B------:R-:W-:Y:S01]  /*0cd0*/  FADD.FTZ R105, -R0.reuse, R109 ;  /* 0x0000006d00697221 */ /* 0x040fe20000010100 */
[C---:B------:R-:W-:Y:S01]  /*0ce0*/  FADD.FTZ R111, -R0.reuse, R165 ;  /* 0x000000a5006f7221 */ /* 0x040fe20000010100 */
        /* <DEDUP_REMOVED lines=31> */
[----:B-----5:R-:W-:Y:S01]  /*0ee0*/  FMUL.FTZ R0, R150, R179 ;  /* 0x000000b396007220 */ /* 0x020fe20000410000 */
[----:B------:R-:W-:Y:S01]  /*0ef0*/  PRMT R240, R113, 0x7632, R240 ;  /* 0x0000763271f07816 */ /* 0x000fe200000000f0 */
[----:B------:R-:W-:Y:S01]  /*0f00*/  FMUL.FTZ R218, R73, R241 ;  /* 0x000000f149da7220 */ /* 0x000fe20000410000 */
[----:B------:R-:W-:-:S02]  /*0f10*/  SHF.L.U32 R113, R113, 0x10, RZ ;  /* 0x0000001071717819 */ /* 0x000fc400000006ff */
[C---:B------:R-:W-:Y:S02]  /*0f20*/  PRMT R228, R121.reuse, 0x7632, R228 ;  /* 0x0000763279e47816 */ /* 0x040fe400000000e4 */
[----:B------:R-:W-:Y:S01]  /*0f30*/  SHF.L.U32 R96, R121, 0x10, RZ ;  /* 0x0000001079607819 */ /* 0x000fe200000006ff */
[----:B------:R-:W-:Y:S01]  /*0f40*/  FADD.FTZ R121, RZ, R237 ;  /* 0x000000edff797221 */ /* 0x000fe20000010000 */
[----:B------:R-:W-:Y:S01]  /*0f50*/  FMUL.FTZ R217, R150, R217 ;  /* 0x000000d996d97220 */ /* 0x000fe20000410000 */
[----:B------:R-:W-:Y:S01]  /*0f60*/  FFMA.FTZ R104, R0, R237, RZ ;  /* 0x000000ed00687223 */ /* 0x000fe200000100ff */
        /* <DEDUP_REMOVED lines=12> */
[----:B------:R-:W-:Y:S01]  /*1030*/  FADD.FTZ R106, R121, R216 ;  /* 0x000000d8796a7221 */ /* 0x000fe20000010000 */
[----:B------:R-:W-:Y:S01]  /*1040*/  FMUL.FTZ R235, R68, R114 ;  /* 0x0000007244eb7220 */ /* 0x000fe20000410000 */
[C---:B------:R-:W-:Y:S01]  /*1050*/  FMUL.FTZ R220, R150.reuse, R201 ;  /* 0x000000c996dc7220 */ /* 0x040fe20000410000 */
[----:B------:R-:W-:Y:S01]  /*1060*/  FFMA.FTZ R121, R215, R216, R104 ;  /* 0x000000d8d7797223 */ /* 0x000fe20000010068 */
[----:B------:R-:W-:Y:S01]  /*1070*/  PRMT R238, R115, 0x7632, R238 ;  /* 0x0000763273ee7816 */ /* 0x000fe200000000ee */
        /* <DEDUP_REMOVED lines=80> */
[----:B------:R-:W-:-:S02]  /*1580*/  PRMT R223, R126, 0x7632, R223 ;  /* 0x000076327edf7816 */ /* 0x000fc400000000df */
[----:B------:R-:W-:Y:S01]  /*1590*/  SHF.L.U32 R186, R126, 0x10, RZ ;  /* 0x000000107eba7819 */ /* 0x000fe200000006ff */
[----:B------:R-:W-:Y:S01]  /*15a0*/  FMUL.FTZ R126, R58, R96 ;  /* 0x000000603a7e7220 */ /* 0x000fe20000410000 */
[----:B------:R-:W-:Y:S01]  /*15b0*/  SHF.L.U32 R228, R228, 0x10, RZ ;  /* 0x00000010e4e47819 */ /* 0x000fe200000006ff */
[----:B------:R-:W-:Y:S01]  /*15c0*/  FADD.FTZ R121, R122, R161 ;  /* 0x000000a17a797221 */ /* 0x000fe20000010000 */
[----:B------:R-:W-:Y:S01]  /*15d0*/  FFMA.FTZ R123, R165, R161, R124 ;  /* 0x000000a1a57b7223 */ /* 0x000fe2000001007c */
[----:B------:R-:W-:Y:S02]  /*15e0*/  FMUL.FTZ R166, R150, R197 ;  /* 0x000000c596a67220 */ /* 0x000fe40000410000 */
        /* <DEDUP_REMOVED lines=92> */
.L_x_4168:
        /* <DEDUP_REMOVED lines=18> */
[----:B------:R-:W4:Y:S04]  /*1cd0*/  LDG.E.128 R120, desc[UR6][R120.64] ;  /* 0x0000000678787981 */ /* 0x000f28000c1e1d00 */
[----:B------:R-:W4:Y:S01]  /*1ce0*/  LDG.E.128 R116, desc[UR6][R116.64] ;  /* 0x0000000674747981 */ /* 0x000f22000c1e1d00 */
[----:B------:R-:W-:Y:S02]  /*1cf0*/  IMAD.WIDE.U32 R124, R142, 0x10, R76 ;  /* 0x000000108e7c7825 */ /* 0x000fe400078e004c */
[----:B------:R-:W0:Y:S04]  /*1d00*/  LDC.64 R76, c[0x0][0x438] ;  /* 0x00010e00ff4c7b82 */ /* 0x000e280000000a00 */
[----:B------:R-:W4:Y:S01]  /*1d10*/  LDG.E.128 R124, desc[UR6][R124.64] ;  /* 0x000000067c7c7981 */ /* 0x000f22000c1e1d00 */
        /* <DEDUP_REMOVED lines=18> */
[C---:B------:R-:W-:Y:S02]  /*1e40*/  PRMT R96, R97.reuse, 0x7632, R96 ;  /* 0x0000763261607816 */ /* 0x040fe40000000060 */
[----:B------:R-:W-:Y:S02]  /*1e50*/  SHF.L.U32 R221, R97, 0x10, RZ ;  /* 0x0000001061dd7819 */ /* 0x000fe400000006ff */
[C---:B------:R-:W-:Y:S02]  /*1e60*/  PRMT R97, R98.reuse, 0x7632, R97 ;  /* 0x0000763262617816 */ /* 0x040fe40000000061 */
[----:B------:R-:W-:Y:S02]  /*1e70*/  SHF.L.U32 R201, R98, 0x10, RZ ;  /* 0x0000001062c97819 */ /* 0x000fe400000006ff */
[----:B------:R-:W-:-:S02]  /*1e80*/  PRMT R98, R99, 0x7632, R98 ;  /* 0x0000763263627816 */ /* 0x000fc40000000062 */
[----:B------:R-:W-:Y:S02]  /*1e90*/  SHF.L.U32 R219, R99, 0x10, RZ ;  /* 0x0000001063db7819 */ /* 0x000fe400000006ff */
[C---:B---3--:R-:W-:Y:S02]  /*1ea0*/  PRMT R99, R100.reuse, 0x7632, R99 ;  /* 0x0000763264637816 */ /* 0x048fe40000000063 */
[----:B------:R-:W-:Y:S02]  /*1eb0*/  SHF.L.U32 R205, R100, 0x10, RZ ;  /* 0x0000001064cd7819 */ /* 0x000fe400000006ff */
[C---:B------:R-:W-:Y:S02]  /*1ec0*/  PRMT R100, R101.reuse, 0x7632, R100 ;  /* 0x0000763265647816 */ /* 0x040fe40000000064 */
[----:B------:R-:W-:Y:S02]  /*1ed0*/  SHF.L.U32 R199, R101, 0x10, RZ ;  /* 0x0000001065c77819 */ /* 0x000fe400000006ff */
        /* <DEDUP_REMOVED lines=276> */
.L_x_4169:
        /* <DEDUP_REMOVED lines=104> */
.L_x_4194:
        /* <DEDUP_REMOVED lines=10> */
[----:B0-----:R-:W-:Y:S01]  /*3740*/  SHF.L.U32 R97, R88, 0x10, RZ ;  /* 0x0000001058617819 */ /* 0x001fe200000006ff */
[C-C-:B------:R-:W-:Y:S01]  /*3750*/  FFMA.FTZ R217, R119.reuse, R217, R118.reuse ;  /* 0x000000d977d97223 */ /* 0x140fe20000010076 */
[C-C-:B------:R-:W-:Y:S01]  /*3760*/  FFMA.FTZ R96, R119.reuse, R159, R118.reuse ;  /* 0x0000009f77607223 */ /* 0x140fe20000010076 */
[----:B------:R-:W-:Y:S01]  /*3770*/  FADD.FTZ R237, -R0, R237 ;  /* 0x000000ed00ed7221 */ /* 0x000fe20000010100 */
[C-C-:B------:R-:W-:Y:S01]  /*3780*/  FFMA.FTZ R159, R119.reuse, R104, R118.reuse ;  /* 0x00000068779f7223 */ /* 0x140fe20000010076 */
[----:B------:R-:W-:Y:S01]  /*3790*/  FFMA.FTZ R104, R119, R105, R118 ;  /* 0x0000006977687223 */ /* 0x000fe20000010076 */
[----:B------:R-:W-:Y:S01]  /*37a0*/  FADD.FTZ R217, -R217, R218 ;  /* 0x000000dad9d97221 */ /* 0x000fe20000010100 */
[----:B------:R-:W-:Y:S01]  /*37b0*/  FFMA.FTZ R186, R150, R237, R97 ;  /* 0x000000ed96ba7223 */ /* 0x000fe20000010061 */
[C---:B------:R-:W-:Y:S01]  /*37c0*/  FFMA.FTZ R97, R119.reuse, R158, R118 ;  /* 0x0000009e77617223 */ /* 0x040fe20000010076 */
[----:B------:R-:W-:Y:S01]  /*37d0*/  PRMT R158, R88, 0x7632, R158 ;  /* 0x00007632589e7816 */ /* 0x000fe2000000009e */
[C-C-:B------:R-:W-:Y:S01]  /*37e0*/  FFMA.FTZ R120, R119.reuse, R165, R118.reuse ;  /* 0x000000a577787223 */ /* 0x140fe20000010076 */
[C-C-:B------:R-:W-:Y:S01]  /*37f0*/  FFMA.FTZ R165, R119.reuse, R106, R118.reuse ;  /* 0x0000006a77a57223 */ /* 0x140fe20000010076 */
[----:B------:R-:W-:Y:S01]  /*3800*/  FMUL.FTZ R186, R186, R143 ;  /* 0x0000008fbaba7220 */ /* 0x000fe20000410000 */
[----:B------:R-:W-:Y:S01]  /*3810*/  SHF.L.U32 R105, R158, 0x10, RZ ;  /* 0x000000109e697819 */ /* 0x000fe200000006ff */
[C-C-:B------:R-:W-:Y:S01]  /*3820*/  FFMA.FTZ R158, R119.reuse, R107, R118.reuse ;  /* 0x0000006b779e7223 */ /* 0x140fe20000010076 */
[C-C-:B------:R-:W-:Y:S01]  /*3830*/  FFMA.FTZ R221, R119.reuse, R221, R118.reuse ;  /* 0x000000dd77dd7223 */ /* 0x140fe20000010076 */
[--C-:B------:R-:W-:Y:S01]  /*3840*/  FFMA.FTZ R116, R119, R157, R118.reuse ;  /* 0x0000009d77747223 */ /* 0x100fe20000010076 */
[----:B------:R-:W-:Y:S01]  /*3850*/  PRMT R107, R89, 0x7632, R107 ;  /* 0x00007632596b7816 */ /* 0x000fe2000000006b */
[----:B------:R-:W-:Y:S01]  /*3860*/  FFMA.FTZ R106, R150, R217, R105 ;  /* 0x000000d9966a7223 */ /* 0x000fe20000010069 */
[----:B------:R-:W-:Y:S01]  /*3870*/  FMUL.FTZ R105, R186, UR5 ;  /* 0x00000005ba697c20 */ /* 0x000fe20008410000 */
[C-C-:B------:R-:W-:Y:S01]  /*3880*/  FFMA.FTZ R215, R119.reuse, R215, R118.reuse ;  /* 0x000000d777d77223 */ /* 0x140fe20000010076 */
[C-C-:B------:R-:W-:Y:S01]  /*3890*/  FFMA.FTZ R220, R119.reuse, R220, R118.reuse ;  /* 0x000000dc77dc7223 */ /* 0x140fe20000010076 */
[----:B------:R-:W-:Y:S01]  /*38a0*/  FMUL.FTZ R106, R106, R143 ;  /* 0x0000008f6a6a7220 */ /* 0x000fe20000410000 */
[C-C-:B------:R-:W-:Y:S01]  /*38b0*/  FFMA.FTZ R213, R119.reuse, R213, R118.reuse ;  /* 0x000000d577d57223 */ /* 0x140fe20000010076 */
[C-C-:B------:R-:W-:Y:S01]  /*38c0*/  FFMA.FTZ R219, R119.reuse, R219, R118.reuse ;  /* 0x000000db77db7223 */ /* 0x140fe20000010076 */
[C-C-:B------:R-:W-:Y:S01]  /*38d0*/  FFMA.FTZ R211, R119.reuse, R211, R118.reuse ;  /* 0x000000d377d37223 */ /* 0x140fe20000010076 */
[----:B------:R-:W-:Y:S01]  /*38e0*/  FMUL.FTZ R106, R106, UR5 ;  /* 0x000000056a6a7c20 */ /* 0x000fe20008410000 */
        /* <DEDUP_REMOVED lines=15> */
[C---:B------:R-:W-:Y:S01]  /*39e0*/  LOP3.LUT P3, RZ, R154.reuse, 0xff, RZ, 0xc0, !PT ;  /* 0x000000ff9aff7812 */ /* 0x040fe2000786c0ff */
[----:B------:R-:W-:Y:S01]  /*39f0*/  FFMA.FTZ R118, R119, R124, R118 ;  /* 0x0000007c77767223 */ /* 0x000fe20000010076 */
[C---:B------:R-:W-:Y:S01]  /*3a00*/  LOP3.LUT P4, RZ, R154.reuse, 0xff00, RZ, 0xc0, !PT ;  /* 0x0000ff009aff7812 */ /* 0x040fe2000788c0ff */
[----:B------:R-:W-:Y:S01]  /*3a10*/  FADD.FTZ R221, -R221, R236 ;  /* 0x000000ecdddd7221 */ /* 0x000fe20000010100 */
[C---:B------:R-:W-:Y:S01]  /*3a20*/  ISETP.GE.U32.AND P1, PT, R154.reuse, RZ, PT ;  /* 0x000000ff9a00720c */ /* 0x040fe20003f26070 */
[----:B------:R-:W-:Y:S01]  /*3a30*/  FADD.FTZ R215, -R215, R216 ;  /* 0x000000d8d7d77221 */ /* 0x000fe20000010100 */
[C---:B------:R-:W-:Y:S01]  /*3a40*/  LOP3.LUT P5, RZ, R154.reuse, 0xff0000, RZ, 0xc0, !PT ;  /* 0x00ff00009aff7812 */ /* 0x040fe200078ac0ff */
[----:B------:R-:W-:Y:S01]  /*3a50*/  FADD.FTZ R211, -R211, R212 ;  /* 0x000000d4d3d37221 */ /* 0x000fe20000010100 */
[----:B------:R-:W-:Y:S01]  /*3a60*/  LOP3.LUT P2, RZ, R154, 0xff000000, RZ, 0xc0, !PT ;  /* 0xff0000009aff7812 */ /* 0x000fe2000784c0ff */
[----:B------:R-:W-:Y:S01]  /*3a70*/  FADD.FTZ R235, -R220, R235 ;  /* 0x000000ebdceb7221 */ /* 0x000fe20000010100 */
[----:B------:R-:W-:Y:S01]  /*3a80*/  SHF.L.U32 R119, R89, 0x10, RZ ;  /* 0x0000001059777819 */ /* 0x000fe200000006ff */
[----:B------:R-:W-:Y:S01]  /*3a90*/  FADD.FTZ R213, -R213, R214 ;  /* 0x000000d6d5d57221 */ /* 0x000fe20000010100 */
[----:B------:R-:W-:Y:S01]  /*3aa0*/  SHF.L.U32 R154, R107, 0x10, RZ ;  /* 0x000000106b9a7819 */ /* 0x000fe200000006ff */
[----:B------:R-:W-:Y:S01]  /*3ab0*/  FADD.FTZ R175, -R175, R176 ;  /* 0x000000b0afaf7221 */ /* 0x000fe20000010100 */
[----:B------:R-:W-:Y:S01]  /*3ac0*/  FSEL R105, R105, RZ, P3 ;  /* 0x000000ff69697208 */ /* 0x000fe20001800000 */
[----:B------:R-:W-:Y:S01]  /*3ad0*/  FFMA.FTZ R124, R150, R221, R119 ;  /* 0x000000dd967c7223 */ /* 0x000fe20000010077 */
[----:B------:R-:W-:Y:S01]  /*3ae0*/  FSEL R106, R106, RZ, P4 ;  /* 0x000000ff6a6a7208 */ /* 0x000fe20002000000 */
[----:B------:R-:W-:Y:S01]  /*3af0*/  FFMA.FTZ R154, R150, R215, R154 ;  /* 0x000000d7969a7223 */ /* 0x000fe2000001009a */
[----:B------:R-:W-:Y:S01]  /*3b00*/  PRMT R107, R91, 0x7632, R107 ;  /* 0x000076325b6b7816 */ /* 0x000fe2000000006b */
[----:B------:R-:W-:Y:S01]  /*3b10*/  FADD.FTZ R219, -R219, R234 ;  /* 0x000000eadbdb7221 */ /* 0x000fe20000010100 */
[----:B------:R-:W-:Y:S01]  /*3b20*/  LOP3.LUT P6, RZ, R155, 0xff, RZ, 0xc0, !PT ;  /* 0x000000ff9bff7812 */ /* 0x000fe200078cc0ff */
[----:B------:R-:W-:Y:S01]  /*3b30*/  FADD.FTZ R185, -R185, R184 ;  /* 0x000000b8b9b97221 */ /* 0x000fe20000010100 */
[C---:B------:R-:W-:Y:S01]  /*3b40*/  LOP3.LUT P3, RZ, R155.reuse, 0xff00, RZ, 0xc0, !PT ;  /* 0x0000ff009bff7812 */ /* 0x040fe2000786c0ff */
[-C--:B------:R-:W-:Y:S01]  /*3b50*/  FMUL.FTZ R124, R124, R143.reuse ;  /* 0x0000008f7c7c7220 */ /* 0x080fe20000410000 */
[C---:B------:R-:W-:Y:S01]  /*3b60*/  LOP3.LUT P4, RZ, R155.reuse, 0xff0000, RZ, 0xc0, !PT ;  /* 0x00ff00009bff7812 */ /* 0x040fe2000788c0ff */
[----:B------:R-:W-:Y:S01]  /*3b70*/  FMUL.FTZ R154, R154, R143 ;  /* 0x0000008f9a9a7220 */ /* 0x000fe20000410000 */
[----:B------:R-:W-:Y:S01]  /*3b80*/  ISETP.GE.U32.AND.EX P1, PT, R155, 0x1000000, PT, P1 ;  /* 0x010000009b00780c */ /* 0x000fe20003f26110 */
        /* <DEDUP_REMOVED lines=14> */
[C---:B------:R-:W-:Y:S01]  /*3c70*/  FFMA.FTZ R166, R150.reuse, R213, R166 ;  /* 0x000000d596a67223 */ /* 0x040fe200000100a6 */
[----:B------:R-:W-:Y:S01]  /*3c80*/  SHF.L.U32 R178, R119, 0x10, RZ ;  /* 0x0000001077b27819 */ /* 0x000fe200000006ff */
[----:B------:R-:W-:Y:S01]  /*3c90*/  FFMA.FTZ R168, R150, R219, R168 ;  /* 0x000000db96a87223 */ /* 0x000fe200000100a8 */
[----:B------:R-:W-:Y:S01]  /*3ca0*/  FMUL.FTZ R170, R170, R143 ;  /* 0x0000008faaaa7220 */ /* 0x000fe20000410000 */
[----:B------:R-:W-:Y:S01]  /*3cb0*/  FFMA.FTZ R176, R150, R185, R176 ;  /* 0x000000b996b07223 */ /* 0x000fe200000100b0 */
[----:B------:R-:W-:Y:S01]  /*3cc0*/  FMUL.FTZ R107, R124, UR5 ;  /* 0x000000057c6b7c20 */ /* 0x000fe20008410000 */
[----:B------:R-:W-:Y:S01]  /*3cd0*/  FFMA.FTZ R178, R150, R175, R178 ;  /* 0x000000af96b27223 */ /* 0x000fe200000100b2 */
[-C--:B------:R-:W-:Y:S01]  /*3ce0*/  FMUL.FTZ R160, R160, R143.reuse ;  /* 0x0000008fa0a07220 */ /* 0x080fe20000410000 */
[-C--:B------:R-:W-:Y:S01]  /*3cf0*/  FMUL.FTZ R166, R166, R143.reuse ;  /* 0x0000008fa6a67220 */ /* 0x080fe20000410000 */
        /* <DEDUP_REMOVED lines=12> */
[C---:B------:R-:W-:Y:S01]  /*3dc0*/  LOP3.LUT P5, RZ, R152.reuse, 0xff, RZ, 0xc0, !PT ;  /* 0x000000ff98ff7812 */ /* 0x040fe200078ac0ff */
        /* <DEDUP_REMOVED lines=10> */
[----:B------:R-:W-:Y:S01]  /*3e70*/  FADD.FTZ R159, -R159, R100 ;  /* 0x000000649f9f7221 */ /* 0x000fe20000010100 */
[----:B------:R-:W-:Y:S01]  /*3e80*/  LOP3.LUT P6, RZ, R152, 0xff0000, RZ, 0xc0, !PT ;  /* 0x00ff000098ff7812 */ /* 0x000fe200078cc0ff */
[----:B------:R-:W-:Y:S01]  /*3e90*/  FADD.FTZ R101, -R104, R101 ;  /* 0x0000006568657221 */ /* 0x000fe20000010100 */
        /* <DEDUP_REMOVED lines=12> */
[C---:B------:R-:W-:Y:S01]  /*3f60*/  LOP3.LUT P2, RZ, R153.reuse, 0xff0000, RZ, 0xc0, !PT ;  /* 0x00ff000099ff7812 */ /* 0x040fe2000784c0ff */
[----:B------:R-:W-:Y:S01]  /*3f70*/  FADD.FTZ R109, -R122, R109 ;  /* 0x0000006d7a6d7221 */ /* 0x000fe20000010100 */
[----:B------:R-:W-:Y:S01]  /*3f80*/  ISETP.GE.U32.AND.EX P1, PT, R153, 0x1000000, PT, P1 ;  /* 0x010000009900780c */ /* 0x000fe20003f26110 */
[----:B------:R-:W-:Y:S01]  /*3f90*/  FADD.FTZ R153, -R113, R182 ;  /* 0x000000b671997221 */ /* 0x000fe20000010100 */
[C---:B------:R-:W-:Y:S01]  /*3fa0*/  PRMT R0, R93.reuse, 0x7632, R0 ;  /* 0x000076325d007816 */ /* 0x040fe20000000000 */
[----:B------:R-:W-:Y:S01]  /*3fb0*/  FADD.FTZ R103, -R158, R103 ;  /* 0x000000679e677221 */ /* 0x000fe20000010100 */
[----:B------:R-:W-:-:S02]  /*3fc0*/  SHF.L.U32 R113, R93, 0x10, RZ ;  /* 0x000000105d717819 */ /* 0x000fc400000006ff */
[----:B------:R-:W-:Y:S02]  /*3fd0*/  SHF.L.U32 R112, R0, 0x10, RZ ;  /* 0x0000001000707819 */ /* 0x000fe400000006ff */
[----:B------:R-:W-:Y:S01]  /*3fe0*/  PRMT R114, R94, 0x7632, R114 ;  /* 0x000076325e727816 */ /* 0x000fe20000000072 */
[C-C-:B------:R-:W-:Y:S01]  /*3ff0*/  FFMA.FTZ R0, R150.reuse, R183, R113.reuse ;  /* 0x000000b796007223 */ /* 0x140fe20000010071 */
[----:B------:R-:W-:Y:S01]  /*4000*/  PRMT R113, R95, 0x7632, R113 ;  /* 0x000076325f717816 */ /* 0x000fe20000000071 */
[----:B------:R-:W-:Y:S01]  /*4010*/  FFMA.FTZ R112, R150, R173, R112 ;  /* 0x000000ad96707223 */ /* 0x000fe20000010070 */
[----:B------:R-:W-:Y:S01]  /*4020*/  SHF.L.U32 R114, R114, 0x10, RZ ;  /* 0x0000001072727819 */ /* 0x000fe200000006ff */
[-C--:B------:R-:W-:Y:S01]  /*4030*/  FMUL.FTZ R0, R0, R143.reuse ;  /* 0x0000008f00007220 */ /* 0x080fe20000410000 */
[----:B------:R-:W-:Y:S01]  /*4040*/  SHF.L.U32 R113, R113, 0x10, RZ ;  /* 0x0000001071717819 */ /* 0x000fe200000006ff */
[----:B------:R-:W-:Y:S01]  /*4050*/  FMUL.FTZ R112, R112, R143 ;  /* 0x0000008f70707220 */ /* 0x000fe20000410000 */
[----:B------:R-:W-:Y:S01]  /*4060*/  SHF.L.U32 R116, R94, 0x10, RZ ;  /* 0x000000105e747819 */ /* 0x000fe200000006ff */
[C---:B------:R-:W-:Y:S01]  /*4070*/  FFMA.FTZ R114, R150.reuse, R115, R114 ;  /* 0x0000007396727223 */ /* 0x040fe20000010072 */
[----:B------:R-:W-:Y:S01]  /*4080*/  PRMT R96, R81, 0x7632, R96 ;  /* 0x0000763251607816 */ /* 0x000fe20000000060 */
[C---:B------:R-:W-:Y:S01]  /*4090*/  FFMA.FTZ R166, R150.reuse, R171, R113 ;  /* 0x000000ab96a67223 */ /* 0x040fe20000010071 */
[----:B------:R-:W-:Y:S01]  /*40a0*/  FADD.FTZ R113, -R99, R162 ;  /* 0x000000a263717221 */ /* 0x000fe20000010100 */
[----:B------:R-:W-:Y:S01]  /*40b0*/  SHF.L.U32 R99, R81, 0x10, RZ ;  /* 0x0000001051637819 */ /* 0x000fe200000006ff */
[----:B------:R-:W-:Y:S01]  /*40c0*/  FFMA.FTZ R116, R150, R153, R116 ;  /* 0x0000009996747223 */ /* 0x000fe20000010074 */
[----:B------:R-:W-:Y:S01]  /*40d0*/  SHF.L.U32 R120, R95, 0x10, RZ ;  /* 0x000000105f787819 */ /* 0x000fe200000006ff */
[----:B------:R-:W-:Y:S01]  /*40e0*/  FMUL.FTZ R114, R114, R143 ;  /* 0x0000008f72727220 */ /* 0x000fe20000410000 */
[----:B------:R-:W-:Y:S01]  /*40f0*/  PRMT R115, R80, 0x7632, R115 ;  /* 0x0000763250737816 */ /* 0x000fe20000000073 */
[--C-:B------:R-:W-:Y:S01]  /*4100*/  FFMA.FTZ R98, R150, R97, R99.reuse ;  /* 0x0000006196627223 */ /* 0x100fe20000010063 */
[----:B------:R-:W-:Y:S01]  /*4110*/  SHF.L.U32 R168, R80, 0x10, RZ ;  /* 0x0000001050a87819 */ /* 0x000fe200000006ff */
[-C--:B------:R-:W-:Y:S01]  /*4120*/  FMUL.FTZ R116, R116, R143.reuse ;  /* 0x0000008f74747220 */ /* 0x080fe20000410000 */
[----:B------:R-:W-:Y:S01]  /*4130*/  FMUL.FTZ R166, R166, R143 ;  /* 0x0000008fa6a67220 */ /* 0x000fe20000410000 */
[----:B------:R-:W-:Y:S01]  /*4140*/  PRMT R100, R82, 0x7632, R100 ;  /* 0x0000763252647816 */ /* 0x000fe20000000064 */
[----:B------:R-:W-:Y:S01]  /*4150*/  FFMA.FTZ R120, R150, R181, R120 ;  /* 0x000000b596787223 */ /* 0x000fe20000010078 */
[----:B------:R-:W-:Y:S01]  /*4160*/  SHF.L.U32 R97, R96, 0x10, RZ ;  /* 0x0000001060617819 */ /* 0x000fe200000006ff */
[----:B------:R-:W-:Y:S01]  /*4170*/  FMUL.FTZ R114, R114, UR5 ;  /* 0x0000000572727c20 */ /* 0x000fe20008410000 */
[----:B------:R-:W-:Y:S01]  /*4180*/  PRMT R99, R83, 0x7632, R99 ;  /* 0x0000763253637816 */ /* 0x000fe20000000063 */
[----:B------:R-:W-:Y:S01]  /*4190*/  FMUL.FTZ R0, R0, UR5 ;  /* 0x0000000500007c20 */ /* 0x000fe20008410000 */
[----:B------:R-:W-:Y:S01]  /*41a0*/  SHF.L.U32 R170, R115, 0x10, RZ ;  /* 0x0000001073aa7819 */ /* 0x000fe200000006ff */
[----:B------:R-:W-:Y:S01]  /*41b0*/  FFMA.FTZ R168, R150, R125, R168 ;  /* 0x0000007d96a87223 */ /* 0x000fe200000100a8 */
[----:B------:R-:W-:Y:S01]  /*41c0*/  FMUL.FTZ R112, R112, UR5 ;  /* 0x0000000570707c20 */ /* 0x000fe20008410000 */
[----:B------:R-:W-:Y:S01]  /*41d0*/  FMUL.FTZ R116, R116, UR5 ;  /* 0x0000000574747c20 */ /* 0x000fe20008410000 */
[----:B------:R-:W-:Y:S01]  /*41e0*/  FMUL.FTZ R169, R166, UR5 ;  /* 0x00000005a6a97c20 */ /* 0x000fe20008410000 */
[----:B------:R-:W-:Y:S01]  /*41f0*/  SHF.L.U32 R104, R82, 0x10, RZ ;  /* 0x0000001052687819 */ /* 0x000fe200000006ff */
[----:B------:R-:W-:Y:S01]  /*4200*/  FFMA.FTZ R96, R150, R113, R97 ;  /* 0x0000007196607223 */ /* 0x000fe20000010061 */
[----:B------:R-:W-:Y:S01]  /*4210*/  SHF.L.U32 R100, R100, 0x10, RZ ;  /* 0x0000001064647819 */ /* 0x000fe200000006ff */
[----:B------:R-:W-:Y:S01]  /*4220*/  FFMA.FTZ R170, R150, R161, R170 ;  /* 0x000000a196aa7223 */ /* 0x000fe200000100aa */
[----:B------:R-:W-:Y:S01]  /*4230*/  SHF.L.U32 R99, R99, 0x10, RZ ;  /* 0x0000001063637819 */ /* 0x000fe200000006ff */
[-C--:B------:R-:W-:Y:S01]  /*4240*/  FMUL.FTZ R120, R120, R143.reuse ;  /* 0x0000008f78787220 */ /* 0x080fe20000410000 */
[----:B------:R-:W-:Y:S01]  /*4250*/  SHF.L.U32 R126, R76, 0x10, RZ ;  /* 0x000000104c7e7819 */ /* 0x000fe200000006ff */
[----:B------:R-:W-:Y:S01]  /*4260*/  FMUL.FTZ R168, R168, R143 ;  /* 0x0000008fa8a87220 */ /* 0x000fe20000410000 */
[----:B------:R-:W-:Y:S01]  /*4270*/  FSEL R153, R114, RZ, P5 ;  /* 0x000000ff72997208 */ /* 0x000fe20002800000 */
[----:B------:R-:W-:Y:S01]  /*4280*/  FFMA.FTZ R104, R150, R127, R104 ;  /* 0x0000007f96687223 */ /* 0x000fe20000010068 */
[----:B------:R-:W-:Y:S01]  /*4290*/  FSEL R0, R0, RZ, P6 ;  /* 0x000000ff00007208 */ /* 0x000fe20003000000 */
[----:B------:R-:W-:Y:S01]  /*42a0*/  FFMA.FTZ R100, R150, R163, R100 ;  /* 0x000000a396647223 */ /* 0x000fe20000010064 */
[----:B------:R-:W-:Y:S01]  /*42b0*/  FSEL R125, R112, RZ, P3 ;  /* 0x000000ff707d7208 */ /* 0x000fe20001800000 */
[----:B------:R-:W-:Y:S01]  /*42c0*/  FFMA.FTZ R114, R150, R157, R99 ;  /* 0x0000009d96727223 */ /* 0x000fe20000010063 */
[----:B------:R-:W-:Y:S01]  /*42d0*/  FSEL R116, R116, RZ, P4 ;  /* 0x000000ff74747208 */ /* 0x000fe20002000000 */
[-C--:B------:R-:W-:Y:S01]  /*42e0*/  FMUL.FTZ R96, R96, R143.reuse ;  /* 0x0000008f60607220 */ /* 0x080fe20000410000 */
[----:B------:R-:W-:Y:S01]  /*42f0*/  FSEL R169, R169, RZ, P1 ;  /* 0x000000ffa9a97208 */ /* 0x000fe20000800000 */
[-C--:B------:R-:W-:Y:S01]  /*4300*/  FMUL.FTZ R98, R98, R143.reuse ;  /* 0x0000008f62627220 */ /* 0x080fe20000410000 */
[----:B------:R-:W-:Y:S01]  /*4310*/  LOP3.LUT P6, RZ, R148, 0xff, RZ, 0xc0, !PT ;  /* 0x000000ff94ff7812 */ /* 0x000fe200078cc0ff */
[----:B------:R-:W-:Y:S01]  /*4320*/  FMUL.FTZ R120, R120, UR5 ;  /* 0x0000000578787c20 */ /* 0x000fe20008410000 */
[----:B------:R-:W-:Y:S01]  /*4330*/  LOP3.LUT P3, RZ, R148, 0xff00, RZ, 0xc0, !PT ;  /* 0x0000ff0094ff7812 */ /* 0x000fe2000786c0ff */
[-C--:B------:R-:W-:Y:S01]  /*4340*/  FMUL.FTZ R170, R170, R143.reuse ;  /* 0x0000008faaaa7220 */ /* 0x080fe20000410000 */
[----:B------:R-:W-:Y:S01]  /*4350*/  LOP3.LUT P4, RZ, R148, 0xff0000, RZ, 0xc0, !PT ;  /* 0x00ff000094ff7812 */ /* 0x000fe2000788c0ff */
[----:B------:R-:W-:Y:S01]  /*4360*/  FMUL.FTZ R168, R168, UR5 ;  /* 0x00000005a8a87c20 */ /* 0x000fe20008410000 */
[----:B------:R-:W-:Y:S01]  /*4370*/  LOP3.LUT P5, RZ, R148, 0xff000000, RZ, 0xc0, !PT ;  /* 0xff00000094ff7812 */ /* 0x000fe200078ac0ff */
[----:B------:R-:W-:Y:S01]  /*4380*/  FMUL.FTZ R97, R104, R143 ;  /* 0x0000008f68617220 */ /* 0x000fe20000410000 */
[----:B------:R-:W-:Y:S01]  /*4390*/  ISETP.GE.U32.AND P1, PT, R148, RZ, PT ;  /* 0x000000ff9400720c */ /* 0x000fe20003f26070 */
[----:B------:R-:W-:Y:S01]  /*43a0*/  FFMA.FTZ R148, R150, R159, R126 ;  /* 0x0000009f96947223 */ /* 0x000fe2000001007e */
[----:B------:R-:W-:Y:S01]  /*43b0*/  SHF.L.U32 R112, R83, 0x10, RZ ;  /* 0x0000001053707819 */ /* 0x000fe200000006ff */
[----:B------:R-:W-:Y:S01]  /*43c0*/  FMUL.FTZ R96, R96, UR5 ;  /* 0x0000000560607c20 */ /* 0x000fe20008410000 */
[-C--:B------:R-:W-:Y:S01]  /*43d0*/  FMUL.FTZ R100, R100, R143.reuse ;  /* 0x0000008f64647220 */ /* 0x080fe20000410000 */
[-C--:B------:R-:W-:Y:S01]  /*43e0*/  FMUL.FTZ R114, R114, R143.reuse ;  /* 0x0000008f72727220 */ /* 0x080fe20000410000 */
[----:B------:R-:W-:Y:S01]  /*43f0*/  FMUL.FTZ R98, R98, UR5 ;  /* 0x0000000562627c20 */ /* 0x000fe20008410000 */
[----:B------:R-:W-:Y:S01]  /*4400*/  FMUL.FTZ R161, R170, UR5 ;  /* 0x00000005aaa17c20 */ /* 0x000fe20008410000 */
[----:B------:R-:W-:Y:S01]  /*4410*/  FMUL.FTZ R148, R148, R143 ;  /* 0x0000008f94947220 */ /* 0x000fe20000410000 */
[----:B------:R-:W-:Y:S01]  /*4420*/  FSEL R166, R120, RZ, P2 ;  /* 0x000000ff78a67208 */ /* 0x000fe20001000000 */
[----:B------:R-:W-:Y:S01]  /*4430*/  FFMA.FTZ R112, R150, R117, R112 ;  /* 0x0000007596707223 */ /* 0x000fe20000010070 */
[----:B------:R-:W-:Y:S01]  /*4440*/  FSEL R120, R168, RZ, P6 ;  /* 0x000000ffa8787208 */ /* 0x000fe20003000000 */
[----:B------:R-:W-:Y:S01]  /*4450*/  FMUL.FTZ R97, R97, UR5 ;  /* 0x0000000561617c20 */ /* 0x000fe20008410000 */
[----:B------:R-:W-:Y:S01]  /*4460*/  FMUL.FTZ R100, R100, UR5 ;  /* 0x0000000564647c20 */ /* 0x000fe20008410000 */
[----:B------:R-:W-:Y:S01]  /*4470*/  FMUL.FTZ R114, R114, UR5 ;  /* 0x0000000572727c20 */ /* 0x000fe20008410000 */
[C---:B------:R-:W-:Y:S01]  /*4480*/  LOP3.LUT P2, RZ, R149.reuse, 0xff, RZ, 0xc0, !PT ;  /* 0x000000ff95ff7812 */ /* 0x040fe2000784c0ff */
[----:B------:R-:W-:Y:S01]  /*4490*/  FMUL.FTZ R112, R112, R143 ;  /* 0x0000008f70707220 */ /* 0x000fe20000410000 */
[----:B------:R-:W-:-:S02]  /*44a0*/  LOP3.LUT P6, RZ, R149, 0xff00, RZ, 0xc0, !PT ;  /* 0x0000ff0095ff7812 */ /* 0x000fc400078cc0ff */
[----:B------:R-:W-:Y:S01]  /*44b0*/  ISETP.GE.U32.AND.EX P1, PT, R149, 0x1000000, PT, P1 ;  /* 0x010000009500780c */ /* 0x000fe20003f26110 */
[----:B------:R-:W-:Y:S01]  /*44c0*/  FMUL.FTZ R112, R112, UR5 ;  /* 0x0000000570707c20 */ /* 0x000fe20008410000 */
[----:B------:R-:W-:Y:S01]  /*44d0*/  FSEL R117, R96, RZ, P5 ;  /* 0x000000ff60757208 */ /* 0x000fe20002800000 */
[----:B------:R-:W-:Y:S01]  /*44e0*/  FMUL.FTZ R96, R148, UR5 ;  /* 0x0000000594607c20 */ /* 0x000fe20008410000 */
[----:B------:R-:W-:Y:S02]  /*44f0*/  FSEL R104, R98, RZ, P4 ;  /* 0x000000ff62687208 */ /* 0x000fe40002000000 */
[----:B------:R-:W-:Y:S02]  /*4500*/  FSEL R161, R161, RZ, P3 ;  /* 0x000000ffa1a17208 */ /* 0x000fe40001800000 */
[----:B------:R-:W-:Y:S02]  /*4510*/  LOP3.LUT P4, RZ, R146, 0xff, RZ, 0xc0, !PT ;  /* 0x000000ff92ff7812 */ /* 0x000fe4000788c0ff */
[----:B------:R-:W-:-:S02]  /*4520*/  LOP3.LUT P3, RZ, R149, 0xff0000, RZ, 0xc0, !PT ;  /* 0x00ff000095ff7812 */ /* 0x000fc4000786c0ff */
[----:B------:R-:W-:Y:S02]  /*4530*/  FSEL R126, R97, RZ, P2 ;  /* 0x000000ff617e7208 */ /* 0x000fe40001000000 */
[----:B------:R-:W-:Y:S02]  /*4540*/  FSEL R127, R100, RZ, P6 ;  /* 0x000000ff647f7208 */ /* 0x000fe40003000000 */
[----:B------:R-:W-:Y:S02]  /*4550*/  FSEL R149, R114, RZ, P1 ;  /* 0x000000ff72957208 */ /* 0x000fe40000800000 */
[C---:B------:R-:W-:Y:S02]  /*4560*/  LOP3.LUT P5, RZ, R146.reuse, 0xff00, RZ, 0xc0, !PT ;  /* 0x0000ff0092ff7812 */ /* 0x040fe400078ac0ff */
[C---:B------:R-:W-:Y:S02]  /*4570*/  LOP3.LUT P2, RZ, R146.reuse, 0xff0000, RZ, 0xc0, !PT ;  /* 0x00ff000092ff7812 */ /* 0x040fe4000784c0ff */
[----:B------:R-:W-:-:S02]  /*4580*/  LOP3.LUT P6, RZ, R146, 0xff000000, RZ, 0xc0, !PT ;  /* 0xff00000092ff7812 */ /* 0x000fc400078cc0ff */
[----:B------:R-:W-:Y:S02]  /*4590*/  ISETP.GE.U32.AND P1, PT, R146, RZ, PT ;  /* 0x000000ff9200720c */ /* 0x000fe40003f26070 */
[----:B------:R-:W-:Y:S02]  /*45a0*/  SHF.L.U32 R156, R77, 0x10, RZ ;  /* 0x000000104d9c7819 */ /* 0x000fe400000006ff */
[----:B------:R-:W-:Y:S02]  /*45b0*/  FSEL R146, R96, RZ, P4 ;  /* 0x000000ff60927208 */ /* 0x000fe40002000000 */
[----:B------:R-:W-:Y:S01]  /*45c0*/  PRMT R98, R79, 0x7632, R98 ;  /* 0x000076324f627816 */ /* 0x000fe20000000062 */
[----:B------:R-:W0:Y:S01]  /*45d0*/  LDC.64 R96, c[0x0][0x468] ;  /* 0x00011a00ff607b82 */ /* 0x000e220000000a00 */
[----:B------:R-:W-:Y:S01]  /*45e0*/  FFMA.FTZ R156, R150, R101, R156 ;  /* 0x00000065969c7223 */ /* 0x000fe2000001009c */
[----:B------:R-:W-:Y:S02]  /*45f0*/  PRMT R100, R77, 0x7632, R100 ;  /* 0x000076324d647816 */ /* 0x000fe40000000064 */
[----:B------:R-:W-:Y:S01]  /*4600*/  SHF.L.U32 R99, R98, 0x10, RZ ;  /* 0x0000001062637819 */ /* 0x000fe200000006ff */
[----:B------:R-:W-:Y:S01]  /*4610*/  FMUL.FTZ R156, R156, R143 ;  /* 0x0000008f9c9c7220 */ /* 0x000fe20000410000 */
[----:B------:R-:W-:-:S02]  /*4620*/  PRMT R98, R76, 0x7632, R98 ;  /* 0x000076324c627816 */ /* 0x000fc40000000062 */
[----:B------:R-:W-:Y:S01]  /*4630*/  PRMT R101, R78, 0x7632, R101 ;  /* 0x000076324e657816 */ /* 0x000fe20000000065 */
[----:B------:R-:W-:Y:S01]  /*4640*/  FFMA.FTZ R114, R150, R111, R99 ;  /* 0x0000006f96727223 */ /* 0x000fe20000010063 */
[----:B------:R-:W-:Y:S01]  /*4650*/  SHF.L.U32 R99, R98, 0x10, RZ ;  /* 0x0000001062637819 */ /* 0x000fe200000006ff */
[----:B------:R-:W-:Y:S01]  /*4660*/  FMUL.FTZ R156, R156, UR5 ;  /* 0x000000059c9c7c20 */ /* 0x000fe20008410000 */
[----:B------:R-:W-:Y:S01]  /*4670*/  SHF.L.U32 R100, R100, 0x10, RZ ;  /* 0x0000001064647819 */ /* 0x000fe200000006ff */
[----:B------:R-:W-:Y:S01]  /*4680*/  FMUL.FTZ R118, R114, R143 ;  /* 0x0000008f72767220 */ /* 0x000fe20000410000 */
[----:B------:R-:W-:Y:S01]  /*4690*/  SHF.L.U32 R102, R78, 0x10, RZ ;  /* 0x000000104e667819 */ /* 0x000fe200000006ff */
[C---:B------:R-:W-:Y:S01]  /*46a0*/  FFMA.FTZ R98, R150.reuse, R121, R99 ;  /* 0x0000007996627223 */ /* 0x040fe20000010063 */
[----:B------:R-:W-:Y:S01]  /*46b0*/  SHF.L.U32 R108, R101, 0x10, RZ ;  /* 0x00000010656c7819 */ /* 0x000fe200000006ff */
[C---:B------:R-:W-:Y:S01]  /*46c0*/  FFMA.FTZ R100, R150.reuse, R109, R100 ;  /* 0x0000006d96647223 */ /* 0x040fe20000010064 */
[----:B------:R-:W-:Y:S01]  /*46d0*/  SHF.L.U32 R110, R79, 0x10, RZ ;  /* 0x000000104f6e7819 */ /* 0x000fe200000006ff */
[----:B------:R-:W-:Y:S01]  /*46e0*/  FFMA.FTZ R102, R150, R165, R102 ;  /* 0x000000a596667223 */ /* 0x000fe20000010066 */
[----:B------:R-:W-:Y:S01]  /*46f0*/  FSEL R148, R112, RZ, P3 ;  /* 0x000000ff70947208 */ /* 0x000fe20001800000 */
[----:B------:R-:W-:Y:S01]  /*4700*/  FFMA.FTZ R112, R150, R123, R108 ;  /* 0x0000007b96707223 */ /* 0x000fe2000001006c */
[----:B------:R-:W-:Y:S01]  /*4710*/  FMUL.FTZ R108, R98, R143 ;  /* 0x0000008f626c7220 */ /* 0x000fe20000410000 */
[----:B------:R-:W-:Y:S01]  /*4720*/  FFMA.FTZ R150, R150, R103, R110 ;  /* 0x0000006796967223 */ /* 0x000fe2000001006e */
[-C--:B------:R-:W-:Y:S01]  /*4730*/  FMUL.FTZ R109, R100, R143.reuse ;  /* 0x0000008f646d7220 */ /* 0x080fe20000410000 */
[-C--:B------:R-:W-:Y:S01]  /*4740*/  FMUL.FTZ R110, R102, R143.reuse ;  /* 0x0000008f666e7220 */ /* 0x080fe20000410000 */
[-C--:B------:R-:W-:Y:S01]  /*4750*/  FMUL.FTZ R111, R112, R143.reuse ;  /* 0x0000008f706f7220 */ /* 0x080fe20000410000 */
[----:B------:R-:W-:Y:S01]  /*4760*/  FMUL.FTZ R150, R150, R143 ;  /* 0x0000008f96967220 */ /* 0x000fe20000410000 */
[----:B------:R-:W-:Y:S01]  /*4770*/  FSEL R156, R156, RZ, P2 ;  /* 0x000000ff9c9c7208 */ /* 0x000fe20001000000 */
[----:B------:R-:W-:Y:S01]  /*4780*/  FMUL.FTZ R118, R118, UR5 ;  /* 0x0000000576767c20 */ /* 0x000fe20008410000 */
        /* <DEDUP_REMOVED lines=8> */
[----:B------:R-:W-:Y:S01]  /*4810*/  LOP3.LUT P2, RZ, R147, 0xff0000, RZ, 0xc0, !PT ;  /* 0x00ff000093ff7812 */ /* 0x000fe2000784c0ff */
[--C-:B------:R-:W-:Y:S01]  /*4820*/  IMAD.WIDE.U32 R112, R151, 0x10, R96.reuse ;  /* 0x0000001097707825 */ /* 0x100fe200078e0060 */
[----:B------:R-:W-:Y:S02]  /*4830*/  ISETP.GE.U32.AND.EX P1, PT, R147, 0x1000000, PT, P1 ;  /* 0x010000009300780c */ /* 0x000fe40003f26110 */
[----:B------:R-:W-:Y:S01]  /*4840*/  F2FP.BF16.F32.PACK_AB R98, R154, R119 ;  /* 0x000000779a62723e */ /* 0x000fe200000010ff */
[--C-:B------:R-:W-:Y:S01]  /*4850*/  IMAD.WIDE.U32 R144, R144, 0x10, R96.reuse ;  /* 0x0000001090907825 */ /* 0x100fe200078e0060 */
[----:B------:R-:W-:Y:S02]  /*4860*/  FSEL R110, R110, RZ, P3 ;  /* 0x000000ff6e6e7208 */ /* 0x000fe40001800000 */
[----:B------:R-:W-:Y:S01]  /*4870*/  FSEL R150, R150, RZ, P2 ;  /* 0x000000ff96967208 */ /* 0x000fe20001000000 */
[----:B------:R-:W-:Y:S01]  /*4880*/  IMAD.WIDE.U32 R142, R142, 0x10, R96 ;  /* 0x000000108e8e7825 */ /* 0x000fe200078e0060 */
[----:B------:R-:W-:-:S02]  /*4890*/  F2FP.BF16.F32.PACK_AB R96, R106, R105 ;  /* 0x000000696a60723e */ /* 0x000fc400000010ff */
[----:B------:R-:W-:Y:S02]  /*48a0*/  F2FP.BF16.F32.PACK_AB R105, R117, R104 ;  /* 0x000000687569723e */ /* 0x000fe400000010ff */
[----:B------:R-:W-:Y:S02]  /*48b0*/  FSEL R121, R118, RZ, P1 ;  /* 0x000000ff76797208 */ /* 0x000fe40000800000 */
[----:B------:R-:W-:Y:S02]  /*48c0*/  FSEL R119, R111, RZ, P4 ;  /* 0x000000ff6f777208 */ /* 0x000fe40002000000 */
[----:B------:R-:W-:Y:S02]  /*48d0*/  FSEL R109, R109, RZ, P6 ;  /* 0x000000ff6d6d7208 */ /* 0x000fe40003000000 */
[----:B------:R-:W-:Y:S02]  /*48e0*/  FSEL R117, R108, RZ, P5 ;  /* 0x000000ff6c757208 */ /* 0x000fe40002800000 */
        /* <DEDUP_REMOVED lines=18> */
.L_x_4172:
[----:B------:R-:W-:Y:S01]  /*4a10*/  PRMT R84, R91, 0x7632, R84 ;  /* 0x000076325b547816 */ /* 0x000fe20000000054 */
[C-C-:B------:R-:W-:Y:S01]  /*4a20*/  FFMA.FTZ R219, R119.reuse, R219, R118.reuse ;  /* 0x000000db77db7223 */ /* 0x140fe20000010076 */
[--C-:B------:R-:W-:Y:S01]  /*4a30*/  FFMA.FTZ R211, R119, R211, R118.reuse ;  /* 0x000000d377d37223 */ /* 0x100fe20000010076 */
[----:B------:R-:W-:Y:S01]  /*4a40*/  SHF.L.U32 R85, R91, 0x10, RZ ;  /* 0x000000105b557819 */ /* 0x000fe200000006ff */
[----:B------:R-:W-:Y:S01]  /*4a50*/  FFMA.FTZ R0, R119, R0, R118 ;  /* 0x0000000077007223 */ /* 0x000fe20000010076 */
[----:B------:R-:W-:Y:S01]  /*4a60*/  SHF.L.U32 R86, R84, 0x10, RZ ;  /* 0x0000001054567819 */ /* 0x000fe200000006ff */
[----:B------:R-:W-:Y:S01]  /*4a70*/  FADD.FTZ R219, -R219, R234 ;  /* 0x000000eadbdb7221 */ /* 0x000fe20000010100 */
[----:B------:R-:W-:Y:S01]  /*4a80*/  FADD.FTZ R87, -R211, R212 ;  /* 0x000000d4d3577221 */ /* 0x000fe20000010100 */
[----:B------:R-:W-:Y:S01]  /*4a90*/  ISETP.GE.U32.AND P5, PT, R154, RZ, PT ;  /* 0x000000ff9a00720c */ /* 0x000fe20003fa6070 */
[----:B------:R-:W-:Y:S01]  /*4aa0*/  FADD.FTZ R237, -R0, R237 ;  /* 0x000000ed00ed7221 */ /* 0x000fe20000010100 */
[C---:B------:R-:W-:Y:S01]  /*4ab0*/  FFMA.FTZ R84, R150.reuse, R219, R85 ;  /* 0x000000db96547223 */ /* 0x040fe20000010055 */
[----:B------:R-:W-:Y:S01]  /*4ac0*/  FFMA.FTZ R87, R150, R87, R86 ;  /* 0x0000005796577223 */ /* 0x000fe20000010056 */
[----:B------:R-:W-:Y:S01]  /*4ad0*/  LOP3.LUT P3, RZ, R155, 0xff0000, RZ, 0xc0, !PT ;  /* 0x00ff00009bff7812 */ /* 0x000fe2000786c0ff */
[--C-:B------:R-:W-:Y:S01]  /*4ae0*/  FFMA.FTZ R220, R119, R220, R118.reuse ;  /* 0x000000dc77dc7223 */ /* 0x100fe20000010076 */
[-C--:B------:R-:W-:Y:S01]  /*4af0*/  FMUL.FTZ R85, R84, R143.reuse ;  /* 0x0000008f54557220 */ /* 0x080fe20000410000 */
[----:B------:R-:W-:Y:S01]  /*4b00*/  FMUL.FTZ R86, R87, R143 ;  /* 0x0000008f57567220 */ /* 0x000fe20000410000 */
[----:B------:R-:W-:Y:S01]  /*4b10*/  ISETP.GE.U32.AND.EX P5, PT, R155, 0x1000000, PT, P5 ;  /* 0x010000009b00780c */ /* 0x000fe20003fa6150 */
[----:B------:R-:W-:Y:S01]  /*4b20*/  FFMA.FTZ R213, R119, R213, R118 ;  /* 0x000000d577d57223 */ /* 0x000fe20000010076 */
[----:B------:R-:W-:Y:S01]  /*4b30*/  FMUL.FTZ R85, R85, UR5 ;  /* 0x0000000555557c20 */ /* 0x000fe20008410000 */
[----:B------:R-:W-:Y:S01]  /*4b40*/  FMUL.FTZ R86, R86, UR5 ;  /* 0x0000000556567c20 */ /* 0x000fe20008410000 */
[----:B------:R-:W-:Y:S01]  /*4b50*/  PRMT R0, R90, 0x7632, R0 ;  /* 0x000076325a007816 */ /* 0x000fe20000000000 */
[----:B0-----:R-:W-:Y:S01]  /*4b60*/  FFMA.FTZ R96, R119, R169, R118 ;  /* 0x000000a977607223 */ /* 0x001fe20000010076 */
[----:B------:R-:W-:Y:S01]  /*4b70*/  FADD.FTZ R235, -R220, R235 ;  /* 0x000000ebdceb7221 */ /* 0x000fe20000010100 */
[----:B------:R-:W-:Y:S01]  /*4b80*/  FSEL R113, R85, RZ, P3 ;  /* 0x000000ff55717208 */ /* 0x000fe20001800000 */
[----:B------:R-:W-:Y:S01]  /*4b90*/  FADD.FTZ R213, -R213, R214 ;  /* 0x000000d6d5d57221 */ /* 0x000fe20000010100 */
[----:B------:R-:W-:Y:S01]  /*4ba0*/  FSEL R112, R86, RZ, P5 ;  /* 0x000000ff56707208 */ /* 0x000fe20002800000 */
[----:B------:R-:W-:Y:S01]  /*4bb0*/  FFMA.FTZ R86, R119, R177, R118 ;  /* 0x000000b177567223 */ /* 0x000fe20000010076 */
[----:B------:R-:W-:Y:S01]  /*4bc0*/  SHF.L.U32 R85, R90, 0x10, RZ ;  /* 0x000000105a557819 */ /* 0x000fe200000006ff */
[----:B------:R-:W-:Y:S01]  /*4bd0*/  FADD.FTZ R117, -R96, R171 ;  /* 0x000000ab60757221 */ /* 0x000fe20000010100 */
[----:B------:R-:W-:Y:S01]  /*4be0*/  SHF.L.U32 R0, R0, 0x10, RZ ;  /* 0x0000001000007819 */ /* 0x000fe200000006ff */
[----:B------:R-:W-:Y:S01]  /*4bf0*/  FADD.FTZ R181, -R86, R181 ;  /* 0x000000b556b57221 */ /* 0x000fe20000010100 */
[----:B------:R-:W-:Y:S01]  /*4c00*/  PRMT R96, R89, 0x7632, R96 ;  /* 0x0000763259607816 */ /* 0x000fe20000000060 */
[C---:B------:R-:W-:Y:S01]  /*4c10*/  FFMA.FTZ R86, R150.reuse, R235, R85 ;  /* 0x000000eb96567223 */ /* 0x040fe20000010055 */
[C---:B------:R-:W-:Y:S01]  /*4c20*/  FFMA.FTZ R217, R119.reuse, R217, R118 ;  /* 0x000000d977d97223 */ /* 0x040fe20000010076 */
[--C-:B------:R-:W-:Y:S01]  /*4c30*/  FFMA.FTZ R85, R150, R213, R0.reuse ;  /* 0x000000d596557223 */ /* 0x100fe20000010000 */
[----:B------:R-:W-:Y:S01]  /*4c40*/  PRMT R0, R88, 0x7632, R0 ;  /* 0x0000763258007816 */ /* 0x000fe20000000000 */
        /* <DEDUP_REMOVED lines=11> */
[----:B------:R-:W-:Y:S01]  /*4d00*/  LOP3.LUT P6, RZ, R154, 0xff, RZ, 0xc0, !PT ;  /* 0x000000ff9aff7812 */ /* 0x000fe200078cc0ff */
[----:B------:R-:W-:Y:S01]  /*4d10*/  FMUL.FTZ R0, R86, R143 ;  /* 0x0000008f56007220 */ /* 0x000fe20000410000 */
[----:B------:R-:W-:Y:S01]  /*4d20*/  LOP3.LUT P2, RZ, R154, 0xff00, RZ, 0xc0, !PT ;  /* 0x0000ff009aff7812 */ /* 0x000fe2000784c0ff */
[----:B------:R-:W-:Y:S01]  /*4d30*/  FFMA.FTZ R114, R150, R221, R114 ;  /* 0x000000dd96727223 */ /* 0x000fe20000010072 */
[----:B------:R-:W-:Y:S01]  /*4d40*/  LOP3.LUT P4, RZ, R154, 0xff0000, RZ, 0xc0, !PT ;  /* 0x00ff00009aff7812 */ /* 0x000fe2000788c0ff */
[----:B------:R-:W-:Y:S01]  /*4d50*/  FFMA.FTZ R117, R150, R117, R96 ;  /* 0x0000007596757223 */ /* 0x000fe20000010060 */
[----:B------:R-:W-:Y:S01]  /*4d60*/  LOP3.LUT P1, RZ, R154, 0xff000000, RZ, 0xc0, !PT ;  /* 0xff0000009aff7812 */ /* 0x000fe2000782c0ff */
[----:B------:R-:W-:Y:S01]  /*4d70*/  FMUL.FTZ R96, R85, R143 ;  /* 0x0000008f55607220 */ /* 0x000fe20000410000 */
[----:B------:R-:W-:Y:S01]  /*4d80*/  SHF.L.U32 R154, R88, 0x10, RZ ;  /* 0x00000010589a7819 */ /* 0x000fe200000006ff */
[----:B------:R-:W-:Y:S01]  /*4d90*/  FFMA.FTZ R115, R150, R115, R97 ;  /* 0x0000007396737223 */ /* 0x000fe20000010061 */
[----:B------:R-:W-:Y:S01]  /*4da0*/  FMUL.FTZ R120, R0, UR5 ;  /* 0x0000000500787c20 */ /* 0x000fe20008410000 */
[----:B------:R-:W-:Y:S01]  /*4db0*/  FMUL.FTZ R0, R114, R143 ;  /* 0x0000008f72007220 */ /* 0x000fe20000410000 */
[----:B------:R-:W-:Y:S01]  /*4dc0*/  FMUL.FTZ R169, R96, UR5 ;  /* 0x0000000560a97c20 */ /* 0x000fe20008410000 */
[----:B------:R-:W-:Y:S01]  /*4dd0*/  FFMA.FTZ R154, R150, R237, R154 ;  /* 0x000000ed969a7223 */ /* 0x000fe2000001009a */
[----:B------:R-:W-:Y:S01]  /*4de0*/  SHF.L.U32 R116, R95, 0x10, RZ ;  /* 0x000000105f747819 */ /* 0x000fe200000006ff */
[----:B------:R-:W-:Y:S01]  /*4df0*/  FMUL.FTZ R96, R115, R143 ;  /* 0x0000008f73607220 */ /* 0x000fe20000410000 */
[C-C-:B------:R-:W-:Y:S01]  /*4e00*/  FFMA.FTZ R99, R119.reuse, R175, R118.reuse ;  /* 0x000000af77637223 */ /* 0x140fe20000010076 */
[----:B------:R-:W-:Y:S01]  /*4e10*/  FMUL.FTZ R175, R0, UR5 ;  /* 0x0000000500af7c20 */ /* 0x000fe20008410000 */
[----:B------:R-:W-:Y:S01]  /*4e20*/  FFMA.FTZ R97, R119, R180, R118 ;  /* 0x000000b477617223 */ /* 0x000fe20000010076 */
[----:B------:R-:W-:Y:S01]  /*4e30*/  FMUL.FTZ R0, R154, R143 ;  /* 0x0000008f9a007220 */ /* 0x000fe20000410000 */
[----:B------:R-:W-:Y:S01]  /*4e40*/  FMUL.FTZ R180, R96, UR5 ;  /* 0x0000000560b47c20 */ /* 0x000fe20008410000 */
[----:B------:R-:W-:Y:S01]  /*4e50*/  FFMA.FTZ R116, R150, R181, R116 ;  /* 0x000000b596747223 */ /* 0x000fe20000010074 */
[-C--:B------:R-:W-:Y:S01]  /*4e60*/  FMUL.FTZ R96, R171, R143.reuse ;  /* 0x0000008fab607220 */ /* 0x080fe20000410000 */
[----:B------:R-:W-:Y:S01]  /*4e70*/  FMUL.FTZ R0, R0, UR5 ;  /* 0x0000000500007c20 */ /* 0x000fe20008410000 */
[C---:B------:R-:W-:Y:S01]  /*4e80*/  LOP3.LUT P3, RZ, R155.reuse, 0xff, RZ, 0xc0, !PT ;  /* 0x000000ff9bff7812 */ /* 0x040fe2000786c0ff */
[-C--:B------:R-:W-:Y:S01]  /*4e90*/  FMUL.FTZ R98, R116, R143.reuse ;  /* 0x0000008f74627220 */ /* 0x080fe20000410000 */
[----:B------:R-:W-:Y:S01]  /*4ea0*/  LOP3.LUT P5, RZ, R155, 0xff00, RZ, 0xc0, !PT ;  /* 0x0000ff009bff7812 */ /* 0x000fe200078ac0ff */
[----:B------:R-:W-:Y:S01]  /*4eb0*/  FMUL.FTZ R155, R117, R143 ;  /* 0x0000008f759b7220 */ /* 0x000fe20000410000 */
[----:B------:R-:W-:Y:S01]  /*4ec0*/  FSEL R180, R180, RZ, P1 ;  /* 0x000000ffb4b47208 */ /* 0x000fe20000800000 */
[----:B------:R-:W-:Y:S01]  /*4ed0*/  FMUL.FTZ R96, R96, UR5 ;  /* 0x0000000560607c20 */ /* 0x000fe20008410000 */
[----:B------:R-:W-:Y:S01]  /*4ee0*/  ISETP.GE.U32.AND P1, PT, R152, RZ, PT ;  /* 0x000000ff9800720c */ /* 0x000fe20003f26070 */
[----:B------:R-:W-:Y:S01]  /*4ef0*/  FMUL.FTZ R98, R98, UR5 ;  /* 0x0000000562627c20 */ /* 0x000fe20008410000 */
[----:B------:R-:W-:Y:S01]  /*4f00*/  FSEL R177, R0, RZ, P6 ;  /* 0x000000ff00b17208 */ /* 0x000fe20003000000 */
[----:B------:R-:W-:Y:S01]  /*4f10*/  FMUL.FTZ R0, R155, UR5 ;  /* 0x000000059b007c20 */ /* 0x000fe20008410000 */
[----:B------:R-:W-:Y:S01]  /*4f20*/  LOP3.LUT P6, RZ, R153, 0xff0000, RZ, 0xc0, !PT ;  /* 0x00ff000099ff7812 */ /* 0x000fe200078cc0ff */
[----:B------:R-:W-:Y:S01]  /*4f30*/  FFMA.FTZ R173, R119, R173, R118 ;  /* 0x000000ad77ad7223 */ /* 0x000fe20000010076 */
[----:B------:R-:W-:Y:S01]  /*4f40*/  ISETP.GE.U32.AND.EX P1, PT, R153, 0x1000000, PT, P1 ;  /* 0x010000009900780c */ /* 0x000fe20003f26110 */
[----:B------:R-:W-:Y:S01]  /*4f50*/  FADD.FTZ R99, -R99, R176 ;  /* 0x000000b063637221 */ /* 0x000fe20000010100 */
[----:B------:R-:W-:Y:S01]  /*4f60*/  FSEL R186, R96, RZ, P2 ;  /* 0x000000ff60ba7208 */ /* 0x000fe20001000000 */
[C-C-:B------:R-:W-:Y:S01]  /*4f70*/  FFMA.FTZ R96, R119.reuse, R179, R118.reuse ;  /* 0x000000b377607223 */ /* 0x140fe20000010076 */
[----:B------:R-:W-:Y:S01]  /*4f80*/  FSEL R155, R98, RZ, P6 ;  /* 0x000000ff629b7208 */ /* 0x000fe20003000000 */
[----:B------:R-:W-:Y:S01]  /*4f90*/  FFMA.FTZ R179, R119, R170, R118 ;  /* 0x000000aa77b37223 */ /* 0x000fe20000010076 */
[----:B------:R-:W-:Y:S01]  /*4fa0*/  FSEL R0, R0, RZ, P1 ;  /* 0x000000ff00007208 */ /* 0x000fe20000800000 */
[----:B------:R-:W-:Y:S01]  /*4fb0*/  FADD.FTZ R183, -R96, R183 ;  /* 0x000000b760b77221 */ /* 0x000fe20000010100 */
[----:B------:R-:W-:Y:S01]  /*4fc0*/  LOP3.LUT P6, RZ, R153, 0xff, RZ, 0xc0, !PT ;  /* 0x000000ff99ff7812 */ /* 0x000fe200078cc0ff */
[----:B------:R-:W-:Y:S01]  /*4fd0*/  FADD.FTZ R181, -R179, R172 ;  /* 0x000000acb3b57221 */ /* 0x000fe20000010100 */
[----:B------:R-:W-:Y:S01]  /*4fe0*/  LOP3.LUT P1, RZ, R153, 0xff00, RZ, 0xc0, !PT ;  /* 0x0000ff0099ff7812 */ /* 0x000fe2000782c0ff */
[----:B------:R-:W-:Y:S01]  /*4ff0*/  FFMA.FTZ R153, R119, R178, R118 ;  /* 0x000000b277997223 */ /* 0x000fe20000010076 */
[C---:B------:R-:W-:Y:S01]  /*5000*/  PRMT R98, R94.reuse, 0x7632, R98 ;  /* 0x000076325e627816 */ /* 0x040fe20000000062 */
[----:B------:R-:W-:Y:S01]  /*5010*/  FADD.FTZ R173, -R173, R174 ;  /* 0x000000aeadad7221 */ /* 0x000fe20000010100 */
[----:B------:R-:W-:Y:S01]  /*5020*/  PRMT R96, R93, 0x7632, R96 ;  /* 0x000076325d607816 */ /* 0x000fe20000000060 */
[----:B------:R-:W-:Y:S01]  /*5030*/  FADD.FTZ R153, -R153, R182 ;  /* 0x000000b699997221 */ /* 0x000fe20000010100 */
[----:B------:R-:W-:Y:S01]  /*5040*/  SHF.L.U32 R179, R94, 0x10, RZ ;  /* 0x000000105eb37819 */ /* 0x000fe200000006ff */
[----:B------:R-:W-:Y:S01]  /*5050*/  FADD.FTZ R97, -R97, R184 ;  /* 0x000000b861617221 */ /* 0x000fe20000010100 */
[----:B------:R-:W-:Y:S01]  /*5060*/  SHF.L.U32 R98, R98, 0x10, RZ ;  /* 0x0000001062627819 */ /* 0x000fe200000006ff */
[----:B------:R-:W-:Y:S01]  /*5070*/  FFMA.FTZ R187, R119, R168, R118 ;  /* 0x000000a877bb7223 */ /* 0x000fe20000010076 */
[----:B------:R-:W-:Y:S01]  /*5080*/  SHF.L.U32 R176, R96, 0x10, RZ ;  /* 0x0000001060b07819 */ /* 0x000fe200000006ff */
[----:B------:R-:W-:Y:S01]  /*5090*/  FFMA.FTZ R170, R150, R153, R179 ;  /* 0x0000009996aa7223 */ /* 0x000fe200000100b3 */
[----:B------:R-:W-:Y:S01]  /*50a0*/  PRMT R96, R92, 0x7632, R96 ;  /* 0x000076325c607816 */ /* 0x000fe20000000060 */
[----:B------:R-:W-:Y:S01]  /*50b0*/  FFMA.FTZ R172, R150, R181, R98 ;  /* 0x000000b596ac7223 */ /* 0x000fe20000010062 */
[----:B------:R-:W-:Y:S01]  /*50c0*/  SHF.L.U32 R174, R93, 0x10, RZ ;  /* 0x000000105dae7819 */ /* 0x000fe200000006ff */
[----:B------:R-:W-:Y:S01]  /*50d0*/  FFMA.FTZ R185, R119, R160, R118 ;  /* 0x000000a077b97223 */ /* 0x000fe20000010076 */
[----:B------:R-:W-:Y:S01]  /*50e0*/  SHF.L.U32 R178, R92, 0x10, RZ ;  /* 0x000000105cb27819 */ /* 0x000fe200000006ff */
[----:B------:R-:W-:Y:S01]  /*50f0*/  FFMA.FTZ R176, R150, R173, R176 ;  /* 0x000000ad96b07223 */ /* 0x000fe200000100b0 */
[----:B------:R-:W-:Y:S01]  /*5100*/  SHF.L.U32 R153, R96, 0x10, RZ ;  /* 0x0000001060997819 */ /* 0x000fe200000006ff */
[----:B------:R-:W-:Y:S01]  /*5110*/  FMUL.FTZ R96, R170, R143 ;  /* 0x0000008faa607220 */ /* 0x000fe20000410000 */
[C---:B------:R-:W-:Y:S01]  /*5120*/  FFMA.FTZ R174, R150.reuse, R183, R174 ;  /* 0x000000b796ae7223 */ /* 0x040fe200000100ae */
[----:B------:R-:W-:Y:S01]  /*5130*/  FFMA.FTZ R178, R150, R97, R178 ;  /* 0x0000006196b27223 */ /* 0x000fe200000100b2 */
[----:B------:R-:W-:Y:S01]  /*5140*/  FSEL R120, R120, RZ, P3 ;  /* 0x000000ff78787208 */ /* 0x000fe20001800000 */
[----:B------:R-:W-:Y:S01]  /*5150*/  FMUL.FTZ R97, R172, R143 ;  /* 0x0000008fac617220 */ /* 0x000fe20000410000 */
[----:B------:R-:W-:Y:S01]  /*5160*/  FSEL R169, R169, RZ, P5 ;  /* 0x000000ffa9a97208 */ /* 0x000fe20002800000 */
[----:B------:R-:W-:Y:S01]  /*5170*/  FADD.FTZ R187, -R187, R164 ;  /* 0x000000a4bbbb7221 */ /* 0x000fe20000010100 */
[----:B------:R-:W-:Y:S01]  /*5180*/  FSEL R175, R175, RZ, P4 ;  /* 0x000000ffafaf7208 */ /* 0x000fe20002000000 */
[----:B------:R-:W-:Y:S01]  /*5190*/  FFMA.FTZ R182, R150, R99, R153 ;  /* 0x0000006396b67223 */ /* 0x000fe20000010099 */
[C---:B------:R-:W-:Y:S01]  /*51a0*/  LOP3.LUT P3, RZ, R152.reuse, 0xff, RZ, 0xc0, !PT ;  /* 0x000000ff98ff7812 */ /* 0x040fe2000786c0ff */
[----:B------:R-:W-:Y:S01]  /*51b0*/  FMUL.FTZ R153, R97, UR5 ;  /* 0x0000000561997c20 */ /* 0x000fe20008410000 */
[C---:B------:R-:W-:Y:S01]  /*51c0*/  LOP3.LUT P5, RZ, R152.reuse, 0xff00, RZ, 0xc0, !PT ;  /* 0x0000ff0098ff7812 */ /* 0x040fe200078ac0ff */
[----:B------:R-:W-:Y:S01]  /*51d0*/  FADD.FTZ R185, -R185, R156 ;  /* 0x0000009cb9b97221 */ /* 0x000fe20000010100 */
[----:B------:R-:W-:Y:S01]  /*51e0*/  LOP3.LUT P4, RZ, R152, 0xff0000, RZ, 0xc0, !PT ;  /* 0x00ff000098ff7812 */ /* 0x000fe2000788c0ff */
[-C--:B------:R-:W-:Y:S01]  /*51f0*/  FMUL.FTZ R97, R176, R143.reuse ;  /* 0x0000008fb0617220 */ /* 0x080fe20000410000 */
[----:B------:R-:W-:Y:S01]  /*5200*/  LOP3.LUT P2, RZ, R152, 0xff000000, RZ, 0xc0, !PT ;  /* 0xff00000098ff7812 */ /* 0x000fe2000784c0ff */
[----:B------:R-:W-:Y:S01]  /*5210*/  FMUL.FTZ R152, R96, UR5 ;  /* 0x0000000560987c20 */ /* 0x000fe20008410000 */
[C---:B------:R-:W-:Y:S01]  /*5220*/  PRMT R98, R83.reuse, 0x7632, R98 ;  /* 0x0000763253627816 */ /* 0x040fe20000000062 */
[-C--:B------:R-:W-:Y:S01]  /*5230*/  FMUL.FTZ R96, R174, R143.reuse ;  /* 0x0000008fae607220 */ /* 0x080fe20000410000 */
[----:B------:R-:W-:Y:S01]  /*5240*/  SHF.L.U32 R164, R83, 0x10, RZ ;  /* 0x0000001053a47819 */ /* 0x000fe200000006ff */
[----:B------:R-:W-:Y:S01]  /*5250*/  FMUL.FTZ R173, R97, UR5 ;  /* 0x0000000561ad7c20 */ /* 0x000fe20008410000 */
[----:B------:R-:W-:Y:S01]  /*5260*/  SHF.L.U32 R98, R98, 0x10, RZ ;  /* 0x0000001062627819 */ /* 0x000fe200000006ff */
[----:B------:R-:W-:Y:S01]  /*5270*/  FMUL.FTZ R156, R96, UR5 ;  /* 0x00000005609c7c20 */ /* 0x000fe20008410000 */
[----:B------:R-:W-:Y:S01]  /*5280*/  FMUL.FTZ R96, R178, R143 ;  /* 0x0000008fb2607220 */ /* 0x000fe20000410000 */
[----:B------:R-:W-:Y:S01]  /*5290*/  FFMA.FTZ R164, R150, R185, R164 ;  /* 0x000000b996a47223 */ /* 0x000fe200000100a4 */
[----:B------:R-:W-:Y:S01]  /*52a0*/  FMUL.FTZ R97, R182, R143 ;  /* 0x0000008fb6617220 */ /* 0x000fe20000410000 */
[----:B------:R-:W-:Y:S01]  /*52b0*/  FFMA.FTZ R168, R150, R187, R98 ;  /* 0x000000bb96a87223 */ /* 0x000fe20000010062 */
[----:B------:R-:W-:Y:S01]  /*52c0*/  FMUL.FTZ R96, R96, UR5 ;  /* 0x0000000560607c20 */ /* 0x000fe20008410000 */
[-C--:B------:R-:W-:Y:S01]  /*52d0*/  FMUL.FTZ R98, R164, R143.reuse ;  /* 0x0000008fa4627220 */ /* 0x080fe20000410000 */
[----:B------:R-:W-:Y:S01]  /*52e0*/  FSEL R173, R173, RZ, P2 ;  /* 0x000000ffadad7208 */ /* 0x000fe20001000000 */
[----:B------:R-:W-:Y:S01]  /*52f0*/  FMUL.FTZ R99, R168, R143 ;  /* 0x0000008fa8637220 */ /* 0x000fe20000410000 */
[----:B------:R-:W-:Y:S01]  /*5300*/  ISETP.GE.U32.AND P2, PT, R148, RZ, PT ;  /* 0x000000ff9400720c */ /* 0x000fe20003f46070 */
[----:B------:R-:W-:Y:S01]  /*5310*/  FMUL.FTZ R97, R97, UR5 ;  /* 0x0000000561617c20 */ /* 0x000fe20008410000 */
[----:B------:R-:W-:Y:S01]  /*5320*/  FSEL R160, R96, RZ, P3 ;  /* 0x000000ff60a07208 */ /* 0x000fe20001800000 */
[----:B------:R-:W-:Y:S01]  /*5330*/  FMUL.FTZ R98, R98, UR5 ;  /* 0x0000000562627c20 */ /* 0x000fe20008410000 */
[----:B------:R-:W-:Y:S01]  /*5340*/  LOP3.LUT P3, RZ, R149, 0xff0000, RZ, 0xc0, !PT ;  /* 0x00ff000095ff7812 */ /* 0x000fe2000786c0ff */
[----:B------:R-:W-:Y:S01]  /*5350*/  FMUL.FTZ R99, R99, UR5 ;  /* 0x0000000563637c20 */ /* 0x000fe20008410000 */
[----:B------:R-:W-:Y:S01]  /*5360*/  ISETP.GE.U32.AND.EX P2, PT, R149, 0x1000000, PT, P2 ;  /* 0x010000009500780c */ /* 0x000fe20003f46120 */
[C-C-:B------:R-:W-:Y:S01]  /*5370*/  FFMA.FTZ R96, R119.reuse, R157, R118.reuse ;  /* 0x0000009d77607223 */ /* 0x140fe20000010076 */
[----:B------:R-:W-:Y:S01]  /*5380*/  FSEL R152, R152, RZ, P6 ;  /* 0x000000ff98987208 */ /* 0x000fe20003000000 */
[--C-:B------:R-:W-:Y:S01]  /*5390*/  FFMA.FTZ R190, R119, R122, R118.reuse ;  /* 0x0000007a77be7223 */ /* 0x100fe20000010076 */
[----:B------:R-:W-:Y:S01]  /*53a0*/  FSEL R153, R153, RZ, P1 ;  /* 0x000000ff99997208 */ /* 0x000fe20000800000 */
[----:B------:R-:W-:Y:S01]  /*53b0*/  FFMA.FTZ R183, R119, R123, R118 ;  /* 0x0000007b77b77223 */ /* 0x000fe20000010076 */
[----:B------:R-:W-:-:S02]  /*53c0*/  FSEL R156, R156, RZ, P4 ;  /* 0x000000ff9c9c7208 */ /* 0x000fc40002000000 */
[----:B------:R-:W-:Y:S01]  /*53d0*/  FSEL R181, R97, RZ, P5 ;  /* 0x000000ff61b57208 */ /* 0x000fe20002800000 */
[----:B------:R-:W-:Y:S01]  /*53e0*/  FADD.FTZ R97, -R96, R125 ;  /* 0x0000007d60617221 */ /* 0x000fe20000010100 */
[C---:B------:R-:W-:Y:S01]  /*53f0*/  LOP3.LUT P6, RZ, R148.reuse, 0xff, RZ, 0xc0, !PT ;  /* 0x000000ff94ff7812 */ /* 0x040fe200078cc0ff */
[----:B------:R-:W-:Y:S01]  /*5400*/  FADD.FTZ R183, -R183, R110 ;  /* 0x0000006eb7b77221 */ /* 0x000fe20000010100 */
[C---:B------:R-:W-:Y:S02]  /*5410*/  LOP3.LUT P1, RZ, R148.reuse, 0xff00, RZ, 0xc0, !PT ;  /* 0x0000ff0094ff7812 */ /* 0x040fe4000782c0ff */
[C---:B------:R-:W-:Y:S02]  /*5420*/  LOP3.LUT P4, RZ, R148.reuse, 0xff0000, RZ, 0xc0, !PT ;  /* 0x00ff000094ff7812 */ /* 0x040fe4000788c0ff */
[----:B------:R-:W-:Y:S02]  /*5430*/  LOP3.LUT P5, RZ, R148, 0xff000000, RZ, 0xc0, !PT ;  /* 0xff00000094ff7812 */ /* 0x000fe400078ac0ff */
[----:B------:R-:W-:Y:S01]  /*5440*/  FSEL R179, R98, RZ, P3 ;  /* 0x000000ff62b37208 */ /* 0x000fe20001800000 */
[--C-:B------:R-:W-:Y:S01]  /*5450*/  FFMA.FTZ R98, R119, R165, R118.reuse ;  /* 0x000000a577627223 */ /* 0x100fe20000010076 */
[----:B------:R-:W-:Y:S01]  /*5460*/  FSEL R148, R99, RZ, P2 ;  /* 0x000000ff63947208 */ /* 0x000fe20001000000 */
[C-C-:B------:R-:W-:Y:S01]  /*5470*/  FFMA.FTZ R99, R119.reuse, R158, R118.reuse ;  /* 0x0000009e77637223 */ /* 0x140fe20000010076 */
[--C-:B------:R-:W-:Y:S01]  /*5480*/  FFMA.FTZ R158, R119, R159, R118.reuse ;  /* 0x0000009f779e7223 */ /* 0x100fe20000010076 */
[----:B------:R-:W-:Y:S01]  /*5490*/  LOP3.LUT P3, RZ, R149, 0xff, RZ, 0xc0, !PT ;  /* 0x000000ff95ff7812 */ /* 0x000fe2000786c0ff */
[--C-:B------:R-:W-:Y:S01]  /*54a0*/  FFMA.FTZ R159, R119, R104, R118.reuse ;  /* 0x00000068779f7223 */ /* 0x100fe20000010076 */
[----:B------:R-:W-:Y:S01]  /*54b0*/  LOP3.LUT P2, RZ, R149, 0xff00, RZ, 0xc0, !PT ;  /* 0x0000ff0095ff7812 */ /* 0x000fe2000784c0ff */
[C-C-:B------:R-:W-:Y:S01]  /*54c0*/  FFMA.FTZ R149, R119.reuse, R166, R118.reuse ;  /* 0x000000a677957223 */ /* 0x140fe20000010076 */
[C-C-:B------:R-:W-:Y:S01]  /*54d0*/  FFMA.FTZ R104, R119.reuse, R105, R118.reuse ;  /* 0x0000006977687223 */ /* 0x140fe20000010076 */
[----:B------:R-:W-:Y:S01]  /*54e0*/  FADD.FTZ R157, -R98, R161 ;  /* 0x000000a1629d7221 */ /* 0x000fe20000010100 */
[C---:B------:R-:W-:Y:S01]  /*54f0*/  FFMA.FTZ R166, R119.reuse, R167, R118 ;  /* 0x000000a777a67223 */ /* 0x040fe20000010076 */
[----:B------:R-:W-:Y:S01]  /*5500*/  PRMT R98, R82, 0x7632, R98 ;  /* 0x0000763252627816 */ /* 0x000fe20000000062 */
[C-C-:B------:R-:W-:Y:S01]  /*5510*/  FFMA.FTZ R167, R119.reuse, R106, R118.reuse ;  /* 0x0000006a77a77223 */ /* 0x140fe20000010076 */
[C-C-:B------:R-:W-:Y:S01]  /*5520*/  FFMA.FTZ R106, R119.reuse, R107, R118.reuse ;  /* 0x0000006b776a7223 */ /* 0x140fe20000010076 */
[----:B------:R-:W-:Y:S01]  /*5530*/  FADD.FTZ R107, -R104, R101 ;  /* 0x00000065686b7221 */ /* 0x000fe20000010100 */
[----:B------:R-:W-:Y:S01]  /*5540*/  FFMA.FTZ R165, R119, R121, R118 ;  /* 0x0000007977a57223 */ /* 0x000fe20000010076 */
        /* <DEDUP_REMOVED lines=13> */
[C---:B------:R-:W-:Y:S01]  /*5620*/  FFMA.FTZ R122, R150.reuse, R127, R105 ;  /* 0x0000007f967a7223 */ /* 0x040fe20000010069 */
[C---:B------:R-:W-:Y:S01]  /*5630*/  FFMA.FTZ R158, R150.reuse, R97, R158 ;  /* 0x00000061969e7223 */ /* 0x040fe2000001009e */
[C---:B------:R-:W-:Y:S01]  /*5640*/  FFMA.FTZ R124, R150.reuse, R99, R124 ;  /* 0x00000063967c7223 */ /* 0x040fe2000001007c */
[----:B------:R-:W-:Y:S01]  /*5650*/  FMUL.FTZ R97, R121, R143 ;  /* 0x0000008f79617220 */ /* 0x000fe20000410000 */
[----:B------:R-:W-:Y:S01]  /*5660*/  FFMA.FTZ R125, R150, R125, R98 ;  /* 0x0000007d967d7223 */ /* 0x000fe20000010062 */
[----:B------:R-:W-:Y:S01]  /*5670*/  SHF.L.U32 R99, R96, 0x10, RZ ;  /* 0x0000001060637819 */ /* 0x000fe200000006ff */
[-C--:B------:R-:W-:Y:S01]  /*5680*/  FMUL.FTZ R96, R122, R143.reuse ;  /* 0x0000008f7a607220 */ /* 0x080fe20000410000 */
[----:B------:R-:W-:Y:S01]  /*5690*/  SHF.L.U32 R166, R76, 0x10, RZ ;  /* 0x000000104ca67819 */ /* 0x000fe200000006ff */
[----:B------:R-:W-:Y:S01]  /*56a0*/  FADD.FTZ R159, -R159, R100 ;  /* 0x000000649f9f7221 */ /* 0x000fe20000010100 */
[----:B------:R-:W-:Y:S01]  /*56b0*/  SHF.L.U32 R184, R77, 0x10, RZ ;  /* 0x000000104db87819 */ /* 0x000fe200000006ff */
[----:B------:R-:W-:Y:S01]  /*56c0*/  FMUL.FTZ R126, R97, UR5 ;  /* 0x00000005617e7c20 */ /* 0x000fe20008410000 */
[----:B------:R-:W-:Y:S01]  /*56d0*/  FMUL.FTZ R97, R125, R143 ;  /* 0x0000008f7d617220 */ /* 0x000fe20000410000 */
[----:B------:R-:W-:Y:S01]  /*56e0*/  FFMA.FTZ R157, R150, R157, R99 ;  /* 0x0000009d969d7223 */ /* 0x000fe20000010063 */
[----:B------:R-:W-:Y:S01]  /*56f0*/  FMUL.FTZ R123, R96, UR5 ;  /* 0x00000005607b7c20 */ /* 0x000fe20008410000 */
[----:B------:R-:W-:Y:S01]  /*5700*/  FMUL.FTZ R96, R124, R143 ;  /* 0x0000008f7c607220 */ /* 0x000fe20000410000 */
        /* <DEDUP_REMOVED lines=9> */
[----:B------:R-:W-:Y:S01]  /*57a0*/  FMUL.FTZ R96, R158, R143 ;  /* 0x0000008f9e607220 */ /* 0x000fe20000410000 */
[----:B------:R-:W-:Y:S01]  /*57b0*/  FSEL R149, R149, RZ, P4 ;  /* 0x000000ff95957208 */ /* 0x000fe20002000000 */
[----:B------:R-:W-:Y:S01]  /*57c0*/  FMUL.FTZ R98, R98, UR5 ;  /* 0x0000000562627c20 */ /* 0x000fe20008410000 */
[----:B------:R-:W-:Y:S01]  /*57d0*/  FMUL.FTZ R99, R99, UR5 ;  /* 0x0000000563637c20 */ /* 0x000fe20008410000 */
[----:B------:R-:W-:Y:S01]  /*57e0*/  LOP3.LUT P3, RZ, R146, 0xff, RZ, 0xc0, !PT ;  /* 0x000000ff92ff7812 */ /* 0x000fe2000786c0ff */
        /* <DEDUP_REMOVED lines=11> */
[----:B------:R-:W-:-:S02]  /*58a0*/  LOP3.LUT P5, RZ, R146, 0xff000000, RZ, 0xc0, !PT ;  /* 0xff00000092ff7812 */ /* 0x000fc400078ac0ff */
[----:B------:R-:W-:Y:S02]  /*58b0*/  ISETP.GE.U32.AND P1, PT, R146, RZ, PT ;  /* 0x000000ff9200720c */ /* 0x000fe40003f26070 */
[----:B------:R-:W-:Y:S02]  /*58c0*/  FSEL R127, R98, RZ, P3 ;  /* 0x000000ff627f7208 */ /* 0x000fe40001800000 */
[----:B------:R-:W-:Y:S02]  /*58d0*/  FSEL R146, R99, RZ, P4 ;  /* 0x000000ff63927208 */ /* 0x000fe40002000000 */
[----:B------:R-:W-:Y:S02]  /*58e0*/  PRMT R99, R79, 0x7632, R99 ;  /* 0x000076324f637816 */ /* 0x000fe40000000063 */
[----:B------:R-:W-:Y:S02]  /*58f0*/  PRMT R98, R76, 0x7632, R98 ;  /* 0x000076324c627816 */ /* 0x000fe40000000062 */
[----:B------:R-:W-:-:S02]  /*5900*/  FSEL R159, R96, RZ, P6 ;  /* 0x000000ff609f7208 */ /* 0x000fc40003000000 */
[----:B------:R-:W0:Y:S01]  /*5910*/  LDC.64 R96, c[0x0][0x478] ;  /* 0x00011e00ff607b82 */ /* 0x000e220000000a00 */
[----:B------:R-:W-:Y:S02]  /*5920*/  SHF.L.U32 R99, R99, 0x10, RZ ;  /* 0x0000001063637819 */ /* 0x000fe400000006ff */
[----:B------:R-:W-:Y:S02]  /*5930*/  SHF.L.U32 R98, R98, 0x10, RZ ;  /* 0x0000001062627819 */ /* 0x000fe400000006ff */
[----:B------:R-:W-:Y:S01]  /*5940*/  PRMT R100, R77, 0x7632, R100 ;  /* 0x000076324d647816 */ /* 0x000fe20000000064 */
[----:B------:R-:W-:Y:S01]  /*5950*/  FFMA.FTZ R161, R150, R111, R99 ;  /* 0x0000006f96a17223 */ /* 0x000fe20000010063 */
[----:B------:R-:W-:Y:S01]  /*5960*/  PRMT R102, R78, 0x7632, R102 ;  /* 0x000076324e667816 */ /* 0x000fe20000000066 */
[----:B------:R-:W-:Y:S01]  /*5970*/  FFMA.FTZ R165, R150, R165, R98 ;  /* 0x000000a596a57223 */ /* 0x000fe20000010062 */
[----:B------:R-:W-:Y:S01]  /*5980*/  SHF.L.U32 R103, R100, 0x10, RZ ;  /* 0x0000001064677819 */ /* 0x000fe200000006ff */
[----:B------:R-:W1:Y:S01]  /*5990*/  LDC.64 R98, c[0x0][0x468] ;  /* 0x00011a00ff627b82 */ /* 0x000e620000000a00 */
[----:B------:R-:W-:-:S02]  /*59a0*/  F2FP.BF16.F32.PACK_AB R87, R87, R84 ;  /* 0x000000545757723e */ /* 0x000fc400000010ff */
[----:B------:R-:W-:Y:S02]  /*59b0*/  F2FP.BF16.F32.PACK_AB R86, R85, R86 ;  /* 0x000000565556723e */ /* 0x000fe400000010ff */
[----:B------:R-:W-:Y:S02]  /*59c0*/  SHF.L.U32 R100, R78, 0x10, RZ ;  /* 0x000000104e647819 */ /* 0x000fe400000006ff */
[----:B------:R-:W-:Y:S02]  /*59d0*/  SHF.L.U32 R102, R102, 0x10, RZ ;  /* 0x0000001066667819 */ /* 0x000fe400000006ff */
[----:B------:R-:W-:Y:S02]  /*59e0*/  F2FP.BF16.F32.PACK_AB R85, R115, R114 ;  /* 0x000000727355723e */ /* 0x000fe400000010ff */
[----:B------:R-:W-:Y:S01]  /*59f0*/  F2FP.BF16.F32.PACK_AB R84, R171, R154 ;  /* 0x0000009aab54723e */ /* 0x000fe200000010ff */
[----:B------:R-:W-:Y:S01]  /*5a00*/  FFMA.FTZ R154, R150, R167, R100 ;  /* 0x000000a7969a7223 */ /* 0x000fe20000010064 */
[----:B------:R-:W-:Y:S01]  /*5a10*/  SHF.L.U32 R104, R79, 0x10, RZ ;  /* 0x000000104f687819 */ /* 0x000fe200000006ff */
[----:B0-----:R-:W-:Y:S01]  /*5a20*/  IMAD.WIDE.U32 R108, R151, 0x10, R96 ;  /* 0x00000010976c7825 */ /* 0x001fe200078e0060 */
[----:B------:R-:W-:-:S03]  /*5a30*/  LOP3.LUT P6, RZ, R147, 0xff, RZ, 0xc0, !PT ;  /* 0x000000ff93ff7812 */ /* 0x000fc600078cc0ff */
[C---:B------:R-:W-:Y:S01]  /*5a40*/  FFMA.FTZ R183, R150.reuse, R183, R102 ;  /* 0x000000b796b77223 */ /* 0x040fe20000010066 */
[----:B------:R-:W-:Y:S01]  /*5a50*/  LOP3.LUT P3, RZ, R147, 0xff00, RZ, 0xc0, !PT ;  /* 0x0000ff0093ff7812 */ /* 0x000fe2000786c0ff */
[----:B------:R-:W-:Y:S01]  /*5a60*/  IMAD.WIDE.U32 R110, R145, 0x10, R96 ;  /* 0x00000010916e7825 */ /* 0x000fe200078e0060 */
[C---:B------:R-:W-:Y:S01]  /*5a70*/  LOP3.LUT P4, RZ, R147.reuse, 0xff0000, RZ, 0xc0, !PT ;  /* 0x00ff000093ff7812 */ /* 0x040fe2000788c0ff */
[----:B------:R0:W-:Y:S01]  /*5a80*/  STG.E.128 desc[UR6][R108.64], R84 ;  /* 0x000000546c007986 */ /* 0x0001e2000c101d06 */
[----:B------:R-:W-:Y:S01]  /*5a90*/  ISETP.GE.U32.AND.EX P1, PT, R147, 0x1000000, PT, P1 ;  /* 0x010000009300780c */ /* 0x000fe20003f26110 */
[C---:B------:R-:W-:Y:S01]  /*5aa0*/  FFMA.FTZ R147, R150.reuse, R101, R103 ;  /* 0x0000006596937223 */ /* 0x040fe20000010067 */
[----:B------:R-:W-:Y:S01]  /*5ab0*/  FFMA.FTZ R150, R150, R105, R104 ;  /* 0x0000006996967223 */ /* 0x000fe20000010068 */
[----:B------:R-:W-:Y:S01]  /*5ac0*/  F2FP.BF16.F32.PACK_AB R107, R112, R113 ;  /* 0x00000071706b723e */ /* 0x000fe200000010ff */
[----:B------:R-:W-:Y:S01]  /*5ad0*/  IMAD.WIDE.U32 R112, R144, 0x10, R96 ;  /* 0x0000001090707825 */ /* 0x000fe200078e0060 */
[----:B------:R-:W-:-:S02]  /*5ae0*/  F2FP.BF16.F32.PACK_AB R106, R169, R120 ;  /* 0x00000078a96a723e */ /* 0x000fc400000010ff */
[----:B------:R-:W-:Y:S01]  /*5af0*/  F2FP.BF16.F32.PACK_AB R105, R180, R175 ;  /* 0x000000afb469723e */ /* 0x000fe200000010ff */
[----:B------:R-:W-:Y:S01]  /*5b00*/  IMAD.WIDE.U32 R114, R142, 0x10, R96 ;  /* 0x000000108e727825 */ /* 0x000fe200078e0060 */
[----:B------:R-:W-:Y:S02]  /*5b10*/  F2FP.BF16.F32.PACK_AB R104, R186, R177 ;  /* 0x000000b1ba68723e */ /* 0x000fe400000010ff */
[----:B------:R-:W-:Y:S01]  /*5b20*/  F2FP.BF16.F32.PACK_AB R103, R117, R116 ;  /* 0x000000747567723e */ /* 0x000fe200000010ff */
[--C-:B-1----:R-:W-:Y:S01]  /*5b30*/  IMAD.WIDE.U32 R116, R145, 0x10, R98.reuse ;  /* 0x0000001091747825 */ /* 0x102fe200078e0062 */
[----:B------:R-:W-:Y:S02]  /*5b40*/  F2FP.BF16.F32.PACK_AB R102, R172, R170 ;  /* 0x000000aaac66723e */ /* 0x000fe400000010ff */
[----:B------:R-:W-:Y:S01]  /*5b50*/  F2FP.BF16.F32.PACK_AB R101, R176, R174 ;  /* 0x000000aeb065723e */ /* 0x000fe200000010ff */
[----:B------:R-:W-:Y:S01]  /*5b60*/  IMAD.WIDE.U32 R144, R144, 0x10, R98 ;  /* 0x0000001090907825 */ /* 0x000fe200078e0062 */
[----:B0-----:R-:W-:-:S03]  /*5b70*/  F2FP.BF16.F32.PACK_AB R84, R165, R166 ;  /* 0x000000a6a554723e */ /* 0x001fc600000010ff */
[----:B------:R-:W-:Y:S01]  /*5b80*/  FMUL.FTZ R165, R165, R143 ;  /* 0x0000008fa5a57220 */ /* 0x000fe20000410000 */
[----:B------:R-:W-:Y:S01]  /*5b90*/  F2FP.BF16.F32.PACK_AB R85, R147, R184 ;  /* 0x000000b89355723e */ /* 0x000fe200000010ff */
[----:B------:R-:W-:-:S04]  /*5ba0*/  IMAD.WIDE.U32 R86, R151, 0x10, R98 ;  /* 0x0000001097567825 */ /* 0x000fc800078e0062 */
[-C--:B------:R-:W-:Y:S01]  /*5bb0*/  FMUL.FTZ R147, R147, R143.reuse ;  /* 0x0000008f93937220 */ /* 0x080fe20000410000 */
[-C--:B------:R-:W-:Y:S01]  /*5bc0*/  FMUL.FTZ R108, R154, R143.reuse ;  /* 0x0000008f9a6c7220 */ /* 0x080fe20000410000 */
[----:B------:R-:W-:Y:S01]  /*5bd0*/  FMUL.FTZ R109, R150, R143 ;  /* 0x0000008f966d7220 */ /* 0x000fe20000410000 */
[----:B------:R-:W-:Y:S01]  /*5be0*/  F2FP.BF16.F32.PACK_AB R100, R182, R178 ;  /* 0x000000b2b664723e */ /* 0x000fe200000010ff */
[----:B------:R0:W-:Y:S01]  /*5bf0*/  STG.E.128 desc[UR6][R86.64], R104 ;  /* 0x0000006856007986 */ /* 0x0001e2000c101d06 */
[----:B------:R-:W-:Y:S01]  /*5c00*/  FMUL.FTZ R108, R108, UR5 ;  /* 0x000000056c6c7c20 */ /* 0x000fe20008410000 */
[----:B------:R-:W-:Y:S01]  /*5c10*/  FMUL.FTZ R109, R109, UR5 ;  /* 0x000000056d6d7c20 */ /* 0x000fe20008410000 */
[----:B------:R-:W-:Y:S01]  /*5c20*/  FMUL.FTZ R165, R165, UR5 ;  /* 0x00000005a5a57c20 */ /* 0x000fe20008410000 */
[----:B------:R-:W-:Y:S01]  /*5c30*/  FMUL.FTZ R147, R147, UR5 ;  /* 0x0000000593937c20 */ /* 0x000fe20008410000 */
[----:B------:R1:W-:Y:S01]  /*5c40*/  STG.E.128 desc[UR6][R110.64], R100 ;  /* 0x000000646e007986 */ /* 0x0003e2000c101d06 */
[----:B------:R-:W-:Y:S01]  /*5c50*/  IMAD.WIDE.U32 R118, R142, 0x10, R98 ;  /* 0x000000108e767825 */ /* 0x000fe200078e0062 */
[----:B------:R-:W-:-:S02]  /*5c60*/  F2FP.BF16.F32.PACK_AB R99, R168, R164 ;  /* 0x000000a4a863723e */ /* 0x000fc400000010ff */
[----:B------:R-:W-:Y:S02]  /*5c70*/  F2FP.BF16.F32.PACK_AB R98, R121, R122 ;  /* 0x0000007a7962723e */ /* 0x000fe400000010ff */
[----:B------:R-:W-:Y:S02]  /*5c80*/  F2FP.BF16.F32.PACK_AB R97, R125, R124 ;  /* 0x0000007c7d61723e */ /* 0x000fe400000010ff */
[----:B------:R-:W-:Y:S02]  /*5c90*/  F2FP.BF16.F32.PACK_AB R96, R157, R158 ;  /* 0x0000009e9d60723e */ /* 0x000fe400000010ff */
[C---:B0-----:R-:W-:Y:S01]  /*5ca0*/  F2FP.BF16.F32.PACK_AB R86, R183.reuse, R154 ;  /* 0x0000009ab756723e */ /* 0x041fe200000010ff */
[-C--:B------:R-:W-:Y:S01]  /*5cb0*/  FMUL.FTZ R183, R183, R143.reuse ;  /* 0x0000008fb7b77220 */ /* 0x080fe20000410000 */
[----:B------:R-:W-:Y:S01]  /*5cc0*/  FMUL.FTZ R143, R161, R143 ;  /* 0x0000008fa18f7220 */ /* 0x000fe20000410000 */
[----:B------:R-:W-:Y:S02]  /*5cd0*/  F2FP.BF16.F32.PACK_AB R107, R148, R179 ;  /* 0x000000b3946b723e */ /* 0x000fe400000010ff */
[----:B------:R-:W-:Y:S01]  /*5ce0*/  FMUL.FTZ R183, R183, UR5 ;  /* 0x00000005b7b77c20 */ /* 0x000fe20008410000 */
[----:B------:R-:W-:Y:S01]  /*5cf0*/  FMUL.FTZ R143, R143, UR5 ;  /* 0x000000058f8f7c20 */ /* 0x000fe20008410000 */
[----:B-1----:R-:W-:-:S02]  /*5d00*/  F2FP.BF16.F32.PACK_AB R103, R0, R155 ;  /* 0x0000009b0067723e */ /* 0x002fc400000010ff */
[----:B------:R-:W-:Y:S02]  /*5d10*/  FSEL R110, R108, RZ, P6 ;  /* 0x000000ff6c6e7208 */ /* 0x000fe40003000000 */
[----:B------:R-:W-:Y:S02]  /*5d20*/  FSEL R111, R109, RZ, P4 ;  /* 0x000000ff6d6f7208 */ /* 0x000fe40002000000 */
[----:B------:R-:W-:Y:S02]  /*5d30*/  F2FP.BF16.F32.PACK_AB R102, R153, R152 ;  /* 0x000000989966723e */ /* 0x000fe400000010ff */
[----:B------:R-:W-:Y:S02]  /*5d40*/  F2FP.BF16.F32.PACK_AB R101, R173, R156 ;  /* 0x0000009cad65723e */ /* 0x000fe400000010ff */
[----:B------:R-:W-:Y:S02]  /*5d50*/  F2FP.BF16.F32.PACK_AB R100, R181, R160 ;  /* 0x000000a0b564723e */ /* 0x000fe400000010ff */
[----:B------:R-:W-:-:S02]  /*5d60*/  FSEL R0, R143, RZ, P1 ;  /* 0x000000ff8f007208 */ /* 0x000fc40000800000 */
[----:B------:R-:W-:Y:S01]  /*5d70*/  FSEL R183, R183, RZ, P3 ;  /* 0x000000ffb7b77208 */ /* 0x000fe20001800000 */
[----:B------:R1:W-:Y:S01]  /*5d80*/  STG.E.128 desc[UR6][R116.64], R100 ;  /* 0x0000006474007986 */ /* 0x0003e2000c101d06 */
[----:B------:R-:W-:Y:S02]  /*5d90*/  FSEL R109, R147, RZ, P5 ;  /* 0x000000ff936d7208 */ /* 0x000fe40002800000 */
[----:B------:R-:W-:Y:S01]  /*5da0*/  FSEL R108, R165, RZ, P2 ;  /* 0x000000ffa56c7208 */ /* 0x000fe20001000000 */
[----:B------:R1:W-:Y:S01]  /*5db0*/  STG.E.128 desc[UR6][R112.64], R96 ;  /* 0x0000006070007986 */ /* 0x0003e2000c101d06 */
[----:B------:R-:W-:Y:S02]  /*5dc0*/  F2FP.BF16.F32.PACK_AB R106, R126, R123 ;  /* 0x0000007b7e6a723e */ /* 0x000fe400000010ff */
[----:B------:R-:W-:Y:S02]  /*5dd0*/  F2FP.BF16.F32.PACK_AB R105, R162, R149 ;  /* 0x00000095a269723e */ /* 0x000fe400000010ff */
[----:B------:R-:W-:-:S02]  /*5de0*/  F2FP.BF16.F32.PACK_AB R104, R188, R159 ;  /* 0x0000009fbc68723e */ /* 0x000fc400000010ff */
[----:B------:R-:W-:Y:S02]  /*5df0*/  F2FP.BF16.F32.PACK_AB R87, R161, R150 ;  /* 0x00000096a157723e */ /* 0x000fe400000010ff */
        /* <DEDUP_REMOVED lines=8> */
.L_x_4171:
[----:B------:R-:W-:-:S04]  /*5e80*/  ISETP.NE.U32.AND P1, PT, RZ, UR16, PT ;  /* 0x00000010ff007c0c */ /* 0x000fc8000bf25070 */
[----:B------:R-:W-:-:S13]  /*5e90*/  ISETP.NE.AND.EX P1, PT, RZ, UR17, PT, P1 ;  /* 0x00000011ff007c0c */ /* 0x000fda000bf25310 */
[----:B------:R-:W-:Y:S05]  /*5ea0*/  @P1 BRA `(.L_x_4174) ;  /* 0x0000000000f81947 */ /* 0x000fea0003800000 */
[C-C-:B------:R-:W-:Y:S01]  /*5eb0*/  FFMA.FTZ R217, R119.reuse, R217, R118.reuse ;  /* 0x000000d977d97223 */ /* 0x140fe20000010076 */
[C-C-:B------:R-:W-:Y:S01]  /*5ec0*/  FFMA.FTZ R221, R119.reuse, R221, R118.reuse ;  /* 0x000000dd77dd7223 */ /* 0x140fe20000010076 */
[C-C-:B------:R-:W-:Y:S01]  /*5ed0*/  FFMA.FTZ R220, R119.reuse, R220, R118.reuse ;  /* 0x000000dc77dc7223 */ /* 0x140fe20000010076 */
[----:B------:R-:W-:Y:S01]  /*5ee0*/  FFMA.FTZ R215, R119, R215, R118 ;  /* 0x000000d777d77223 */ /* 0x000fe20000010076 */
[----:B------:R-:W-:Y:S01]  /*5ef0*/  FADD.FTZ R217, -R217, R218 ;  /* 0x000000dad9d97221 */ /* 0x000fe20000010100 */
[----:B------:R-:W-:Y:S01]  /*5f00*/  FADD.FTZ R221, -R221, R236 ;  /* 0x000000ecdddd7221 */ /* 0x000fe20000010100 */
[----:B------:R-:W-:Y:S01]  /*5f10*/  FADD.FTZ R235, -R220, R235 ;  /* 0x000000ebdceb7221 */ /* 0x000fe20000010100 */
[C-C-:B------:R-:W-:Y:S01]  /*5f20*/  FFMA.FTZ R213, R119.reuse, R213, R118.reuse ;  /* 0x000000d577d57223 */ /* 0x140fe20000010076 */
[C---:B0-----:R-:W-:Y:S01]  /*5f30*/  FMUL.FTZ R96, R150.reuse, R217 ;  /* 0x000000d996607220 */ /* 0x041fe20000410000 */
[C---:B------:R-:W-:Y:S01]  /*5f40*/  FMUL.FTZ R98, R150.reuse, R221 ;  /* 0x000000dd96627220 */ /* 0x040fe20000410000 */
[----:B------:R-:W-:Y:S01]  /*5f50*/  FMUL.FTZ R112, R150, R235 ;  /* 0x000000eb96707220 */ /* 0x000fe20000410000 */
[C-C-:B------:R-:W-:Y:S01]  /*5f60*/  FFMA.FTZ R219, R119.reuse, R219, R118.reuse ;  /* 0x000000db77db7223 */ /* 0x140fe20000010076 */
[-C--:B------:R-:W-:Y:S01]  /*5f70*/  FMUL.FTZ R96, R96, R143.reuse ;  /* 0x0000008f60607220 */ /* 0x080fe20000410000 */
[-C--:B------:R-:W-:Y:S01]  /*5f80*/  FMUL.FTZ R98, R98, R143.reuse ;  /* 0x0000008f62627220 */ /* 0x080fe20000410000 */
[----:B------:R-:W-:Y:S01]  /*5f90*/  FMUL.FTZ R112, R112, R143 ;  /* 0x0000008f70707220 */ /* 0x000fe20000410000 */
[C-C-:B------:R-:W-:Y:S01]  /*5fa0*/  FFMA.FTZ R211, R119.reuse, R211, R118.reuse ;  /* 0x000000d377d37223 */ /* 0x140fe20000010076 */
[----:B------:R-:W-:Y:S01]  /*5fb0*/  FFMA.FTZ R0, R119, R0, R118 ;  /* 0x0000000077007223 */ /* 0x000fe20000010076 */
[----:B------:R-:W-:Y:S01]  /*5fc0*/  FMUL.FTZ R96, R96, UR5 ;  /* 0x0000000560607c20 */ /* 0x000fe20008410000 */
[----:B------:R-:W-:Y:S01]  /*5fd0*/  FMUL.FTZ R98, R98, UR5 ;  /* 0x0000000562627c20 */ /* 0x000fe20008410000 */
[----:B------:R-:W-:Y:S01]  /*5fe0*/  LOP3.LUT P2, RZ, R154, 0xff00, RZ, 0xc0, !PT ;  /* 0x0000ff009aff7812 */ /* 0x000fe2000784c0ff */
[----:B------:R-:W-:Y:S01]  /*5ff0*/  FMUL.FTZ R112, R112, UR5 ;  /* 0x0000000570707c20 */ /* 0x000fe20008410000 */
[----:B------:R-:W-:Y:S01]  /*6000*/  LOP3.LUT P6, RZ, R154, 0xff0000, RZ, 0xc0, !PT ;  /* 0x00ff00009aff7812 */ /* 0x000fe200078cc0ff */
[----:B------:R-:W-:Y:S01]  /*6010*/  FADD.FTZ R215, -R215, R216 ;  /* 0x000000d8d7d77221 */ /* 0x000fe20000010100 */
[----:B------:R-:W-:Y:S01]  /*6020*/  LOP3.LUT P3, RZ, R155, 0xff, RZ, 0xc0, !PT ;  /* 0x000000ff9bff7812 */ /* 0x000fe2000786c0ff */
[----:B------:R-:W-:Y:S01]  /*6030*/  FADD.FTZ R213, -R213, R214 ;  /* 0x000000d6d5d57221 */ /* 0x000fe20000010100 */
[----:B------:R-:W-:Y:S01]  /*6040*/  FADD.FTZ R219, -R219, R234 ;  /* 0x000000eadbdb7221 */ /* 0x000fe20000010100 */
[----:B------:R-:W-:Y:S01]  /*6050*/  FADD.FTZ R211, -R211, R212 ;  /* 0x000000d4d3d37221 */ /* 0x000fe20000010100 */
[----:B------:R-:W-:Y:S01]  /*6060*/  FADD.FTZ R237, -R0, R237 ;  /* 0x000000ed00ed7221 */ /* 0x000fe20000010100 */
[----:B------:R-:W-:Y:S01]  /*6070*/  FSEL R113, R96, RZ, P2 ;  /* 0x000000ff60717208 */ /* 0x000fe20001000000 */
[----:B------:R-:W-:Y:S01]  /*6080*/  FMUL.FTZ R96, R150, R215 ;  /* 0x000000d796607220 */ /* 0x000fe20000410000 */
[----:B------:R-:W-:Y:S01]  /*6090*/  FSEL R97, R98, RZ, P6 ;  /* 0x000000ff62617208 */ /* 0x000fe20003000000 */
[----:B------:R-:W-:Y:S01]  /*60a0*/  FMUL.FTZ R114, R150, R219 ;  /* 0x000000db96727220 */ /* 0x000fe20000410000 */
[----:B------:R-:W-:Y:S01]  /*60b0*/  FSEL R98, R112, RZ, P3 ;  /* 0x000000ff70627208 */ /* 0x000fe20001800000 */
        /* <DEDUP_REMOVED lines=18> */
[----:B------:R-:W-:Y:S02]  /*61e0*/  ISETP.GE.U32.AND.EX P2, PT, R155, 0x1000000, PT, P2 ;  /* 0x010000009b00780c */ /* 0x000fe40003f46120 */
        /* <DEDUP_REMOVED lines=10> */
.L_x_4174:
        /* <DEDUP_REMOVED lines=8> */
[C---:B------:R-:W-:Y:S01]  /*6310*/  FMUL.FTZ R86, R150.reuse, R235 ;  /* 0x000000eb96567220 */ /* 0x040fe20000410000 */
[C---:B0-----:R-:W-:Y:S01]  /*6320*/  FMUL.FTZ R96, R150.reuse, R219 ;  /* 0x000000db96607220 */ /* 0x041fe20000410000 */
[----:B------:R-:W-:Y:S01]  /*6330*/  FMUL.FTZ R87, R150, R211 ;  /* 0x000000d396577220 */ /* 0x000fe20000410000 */
[C-C-:B------:R-:W-:Y:S01]  /*6340*/  FFMA.FTZ R217, R119.reuse, R217, R118.reuse ;  /* 0x000000d977d97223 */ /* 0x140fe20000010076 */
[----:B------:R-:W-:Y:S01]  /*6350*/  FMUL.FTZ R84, R86, R143 ;  /* 0x0000008f56547220 */ /* 0x000fe20000410000 */
[C-C-:B------:R-:W-:Y:S01]  /*6360*/  FFMA.FTZ R213, R119.reuse, R213, R118.reuse ;  /* 0x000000d577d57223 */ /* 0x140fe20000010076 */
[----:B------:R-:W-:Y:S01]  /*6370*/  FFMA.FTZ R0, R119, R0, R118 ;  /* 0x0000000077007223 */ /* 0x000fe20000010076 */
[-C--:B------:R-:W-:Y:S01]  /*6380*/  FMUL.FTZ R85, R96, R143.reuse ;  /* 0x0000008f60557220 */ /* 0x080fe20000410000 */
[----:B------:R-:W-:Y:S01]  /*6390*/  FMUL.FTZ R97, R87, R143 ;  /* 0x0000008f57617220 */ /* 0x000fe20000410000 */
[----:B------:R-:W-:Y:S01]  /*63a0*/  ISETP.GE.U32.AND P2, PT, R154, RZ, PT ;  /* 0x000000ff9a00720c */ /* 0x000fe20003f46070 */
[----:B------:R-:W-:Y:S01]  /*63b0*/  FMUL.FTZ R84, R84, UR5 ;  /* 0x0000000554547c20 */ /* 0x000fe20008410000 */
[----:B------:R-:W-:Y:S01]  /*63c0*/  FADD.FTZ R221, -R221, R236 ;  /* 0x000000ecdddd7221 */ /* 0x000fe20000010100 */
[----:B------:R-:W-:Y:S01]  /*63d0*/  FADD.FTZ R215, -R215, R216 ;  /* 0x000000d8d7d77221 */ /* 0x000fe20000010100 */
[----:B------:R-:W-:Y:S01]  /*63e0*/  LOP3.LUT P5, RZ, R155, 0xff, RZ, 0xc0, !PT ;  /* 0x000000ff9bff7812 */ /* 0x000fe200078ac0ff */
[----:B------:R-:W-:Y:S01]  /*63f0*/  FADD.FTZ R217, -R217, R218 ;  /* 0x000000dad9d97221 */ /* 0x000fe20000010100 */
[----:B------:R-:W-:Y:S01]  /*6400*/  FADD.FTZ R213, -R213, R214 ;  /* 0x000000d6d5d57221 */ /* 0x000fe20000010100 */
[----:B------:R-:W-:Y:S01]  /*6410*/  FADD.FTZ R237, -R0, R237 ;  /* 0x000000ed00ed7221 */ /* 0x000fe20000010100 */
[----:B------:R-:W-:Y:S01]  /*6420*/  FMUL.FTZ R85, R85, UR5 ;  /* 0x0000000555557c20 */ /* 0x000fe20008410000 */
[----:B------:R-:W-:Y:S01]  /*6430*/  FMUL.FTZ R97, R97, UR5 ;  /* 0x0000000561617c20 */ /* 0x000fe20008410000 */
[----:B------:R-:W-:Y:S01]  /*6440*/  F2FP.BF16.F32.PACK_AB R87, R87, R96 ;  /* 0x000000605757723e */ /* 0x000fe200000010ff */
[C---:B------:R-:W-:Y:S01]  /*6450*/  FMUL.FTZ R96, R150.reuse, R221 ;  /* 0x000000dd96607220 */ /* 0x040fe20000410000 */
[C---:B------:R-:W-:Y:S01]  /*6460*/  LOP3.LUT P6, RZ, R155.reuse, 0xff0000, RZ, 0xc0, !PT ;  /* 0x00ff00009bff7812 */ /* 0x040fe200078cc0ff */
[C---:B------:R-:W-:Y:S01]  /*6470*/  FMUL.FTZ R215, R150.reuse, R215 ;  /* 0x000000d796d77220 */ /* 0x040fe20000410000 */
[----:B------:R-:W-:Y:S01]  /*6480*/  ISETP.GE.U32.AND.EX P2, PT, R155, 0x1000000, PT, P2 ;  /* 0x010000009b00780c */ /* 0x000fe20003f46120 */
[----:B------:R-:W-:Y:S01]  /*6490*/  FMUL.FTZ R213, R150, R213 ;  /* 0x000000d596d57220 */ /* 0x000fe20000410000 */
[----:B------:R-:W-:Y:S01]  /*64a0*/  FSEL R98, R84, RZ, P5 ;  /* 0x000000ff54627208 */ /* 0x000fe20002800000 */
[C---:B------:R-:W-:Y:S01]  /*64b0*/  FMUL.FTZ R84, R150.reuse, R217 ;  /* 0x000000d996547220 */ /* 0x040fe20000410000 */
[----:B------:R-:W-:Y:S01]  /*64c0*/  FMUL.FTZ R0, R150, R237 ;  /* 0x000000ed96007220 */ /* 0x000fe20000410000 */
[----:B------:R-:W-:-:S02]  /*64d0*/  FSEL R99, R85, RZ, P6 ;  /* 0x000000ff55637208 */ /* 0x000fc40003000000 */
[----:B------:R-:W-:Y:S01]  /*64e0*/  FSEL R114, R97, RZ, P2 ;  /* 0x000000ff61727208 */ /* 0x000fe20001000000 */
[-C--:B------:R-:W-:Y:S01]  /*64f0*/  FMUL.FTZ R97, R96, R143.reuse ;  /* 0x0000008f60617220 */ /* 0x080fe20000410000 */
[----:B------:R-:W-:Y:S01]  /*6500*/  F2FP.BF16.F32.PACK_AB R85, R215, R96 ;  /* 0x00000060d755723e */ /* 0x000fe200000010ff */
[CC--:B------:R-:W-:Y:S01]  /*6510*/  FMUL.FTZ R96, R84.reuse, R143.reuse ;  /* 0x0000008f54607220 */ /* 0x0c0fe20000410000 */
        /* <DEDUP_REMOVED lines=10> */
[----:B------:R-:W-:-:S02]  /*65c0*/  LOP3.LUT P3, RZ, R154, 0xff, RZ, 0xc0, !PT ;  /* 0x000000ff9aff7812 */ /* 0x000fc4000786c0ff */
[C---:B------:R-:W-:Y:S02]  /*65d0*/  LOP3.LUT P4, RZ, R154.reuse, 0xff00, RZ, 0xc0, !PT ;  /* 0x0000ff009aff7812 */ /* 0x040fe4000788c0ff */
[C---:B------:R-:W-:Y:S02]  /*65e0*/  LOP3.LUT P6, RZ, R154.reuse, 0xff0000, RZ, 0xc0, !PT ;  /* 0x00ff00009aff7812 */ /* 0x040fe400078cc0ff */
[----:B------:R-:W-:Y:S02]  /*65f0*/  LOP3.LUT P2, RZ, R154, 0xff000000, RZ, 0xc0, !PT ;  /* 0xff0000009aff7812 */ /* 0x000fe4000784c0ff */
[----:B------:R-:W-:Y:S02]  /*6600*/  LOP3.LUT P5, RZ, R155, 0xff00, RZ, 0xc0, !PT ;  /* 0x0000ff009bff7812 */ /* 0x000fe400078ac0ff */
        /* <DEDUP_REMOVED lines=9> */
.L_x_4175:
[----:B------:R-:W0:Y:S08]  /*66a0*/  @P1 LDC.64 R112, c[0x0][0x478] ;  /* 0x00011e00ff701b82 */ /* 0x000e300000000a00 */
[----:B------:R-:W1:Y:S01]  /*66b0*/  LDC.64 R116, c[0x0][0x468] ;  /* 0x00011a00ff747b82 */ /* 0x000e620000000a00 */
[----:B0-----:R-:W-:-:S05]  /*66c0*/  @P1 IMAD.WIDE.U32 R112, R151, 0x10, R112 ;  /* 0x0000001097701825 */ /* 0x001fca00078e0070 */
[----:B------:R0:W-:Y:S01]  /*66d0*/  @P1 STG.E.128 desc[UR6][R112.64], R84 ;  /* 0x0000005470001986 */ /* 0x0001e2000c101d06 */
[----:B-1----:R-:W-:-:S05]  /*66e0*/  IMAD.WIDE.U32 R114, R151, 0x10, R116 ;  /* 0x0000001097727825 */ /* 0x002fca00078e0074 */
[----:B------:R0:W-:Y:S01]  /*66f0*/  STG.E.128 desc[UR6][R114.64], R96 ;  /* 0x0000006072007986 */ /* 0x0001e2000c101d06 */
[----:B------:R-:W-:Y:S05]  /*6700*/  @!P1 BRA `(.L_x_4176) ;  /* 0x0000000400089947 */ /* 0x000fea0003800000 */
[C-C-:B0-----:R-:W-:Y:S01]  /*6710*/  FFMA.FTZ R85, R119.reuse, R178, R118.reuse ;  /* 0x000000b277557223 */ /* 0x141fe20000010076 */
[C-C-:B------:R-:W-:Y:S01]  /*6720*/  FFMA.FTZ R0, R119.reuse, R177, R118.reuse ;  /* 0x000000b177007223 */ /* 0x140fe20000010076 */
[----:B------:R-:W-:Y:S01]  /*6730*/  FFMA.FTZ R84, R119, R169, R118 ;  /* 0x000000a977547223 */ /* 0x000fe20000010076 */
[----:B------:R-:W-:Y:S01]  /*6740*/  LOP3.LUT P5, RZ, R153, 0xff, RZ, 0xc0, !PT ;  /* 0x000000ff99ff7812 */ /* 0x000fe200078ac0ff */
[----:B------:R-:W-:Y:S01]  /*6750*/  FADD.FTZ R85, -R85, R182 ;  /* 0x000000b655557221 */ /* 0x000fe20000010100 */
[----:B------:R-:W-:Y:S01]  /*6760*/  FADD.FTZ R181, -R0, R181 ;  /* 0x000000b500b57221 */ /* 0x000fe20000010100 */
[----:B------:R-:W-:Y:S01]  /*6770*/  FADD.FTZ R87, -R84, R171 ;  /* 0x000000ab54577221 */ /* 0x000fe20000010100 */
[----:B------:R-:W-:Y:S01]  /*6780*/  LOP3.LUT P6, RZ, R153, 0xff0000, RZ, 0xc0, !PT ;  /* 0x00ff000099ff7812 */ /* 0x000fe200078cc0ff */
[C---:B------:R-:W-:Y:S01]  /*6790*/  FMUL.FTZ R86, R150.reuse, R85 ;  /* 0x0000005596567220 */ /* 0x040fe20000410000 */
[C---:B------:R-:W-:Y:S01]  /*67a0*/  FMUL.FTZ R84, R150.reuse, R181 ;  /* 0x000000b596547220 */ /* 0x040fe20000410000 */
[----:B------:R-:W-:Y:S01]  /*67b0*/  FMUL.FTZ R87, R150, R87 ;  /* 0x0000005796577220 */ /* 0x000fe20000410000 */
[----:B------:R-:W-:Y:S01]  /*67c0*/  ISETP.GE.U32.AND P2, PT, R152, RZ, PT ;  /* 0x000000ff9800720c */ /* 0x000fe20003f46070 */
[-C--:B------:R-:W-:Y:S01]  /*67d0*/  FMUL.FTZ R0, R86, R143.reuse ;  /* 0x0000008f56007220 */ /* 0x080fe20000410000 */
[-C--:B------:R-:W-:Y:S01]  /*67e0*/  FMUL.FTZ R85, R84, R143.reuse ;  /* 0x0000008f54557220 */ /* 0x080fe20000410000 */
[----:B------:R-:W-:Y:S01]  /*67f0*/  FMUL.FTZ R96, R87, R143 ;  /* 0x0000008f57607220 */ /* 0x000fe20000410000 */
[--C-:B------:R-:W-:Y:S01]  /*6800*/  FFMA.FTZ R97, R119, R170, R118.reuse ;  /* 0x000000aa77617223 */ /* 0x100fe20000010076 */
[----:B------:R-:W-:Y:S01]  /*6810*/  FMUL.FTZ R0, R0, UR5 ;  /* 0x0000000500007c20 */ /* 0x000fe20008410000 */
[----:B------:R-:W-:Y:S01]  /*6820*/  FMUL.FTZ R85, R85, UR5 ;  /* 0x0000000555557c20 */ /* 0x000fe20008410000 */
[C-C-:B------:R-:W-:Y:S01]  /*6830*/  FFMA.FTZ R173, R119.reuse, R173, R118.reuse ;  /* 0x000000ad77ad7223 */ /* 0x140fe20000010076 */
[C-C-:B------:R-:W-:Y:S01]  /*6840*/  FFMA.FTZ R175, R119.reuse, R175, R118.reuse ;  /* 0x000000af77af7223 */ /* 0x140fe20000010076 */
[----:B------:R-:W-:Y:S01]  /*6850*/  FMUL.FTZ R96, R96, UR5 ;  /* 0x0000000560607c20 */ /* 0x000fe20008410000 */
[----:B------:R-:W-:Y:S01]  /*6860*/  FSEL R114, R0, RZ, P5 ;  /* 0x000000ff00727208 */ /* 0x000fe20002800000 */
[--C-:B------:R-:W-:Y:S01]  /*6870*/  FFMA.FTZ R0, R119, R179, R118.reuse ;  /* 0x000000b377007223 */ /* 0x100fe20000010076 */
[----:B------:R-:W-:Y:S01]  /*6880*/  FSEL R120, R85, RZ, P6 ;  /* 0x000000ff55787208 */ /* 0x000fe20003000000 */
[----:B------:R-:W-:Y:S01]  /*6890*/  FFMA.FTZ R85, R119, R180, R118 ;  /* 0x000000b477557223 */ /* 0x000fe20000010076 */
[----:B------:R-:W-:Y:S01]  /*68a0*/  ISETP.GE.U32.AND.EX P2, PT, R153, 0x1000000, PT, P2 ;  /* 0x010000009900780c */ /* 0x000fe20003f46120 */
[----:B------:R-:W-:Y:S01]  /*68b0*/  FADD.FTZ R99, -R97, R172 ;  /* 0x000000ac61637221 */ /* 0x000fe20000010100 */
[----:B------:R-:W-:Y:S01]  /*68c0*/  FADD.FTZ R183, -R0, R183 ;  /* 0x000000b700b77221 */ /* 0x000fe20000010100 */
[----:B------:R-:W-:Y:S01]  /*68d0*/  FADD.FTZ R173, -R173, R174 ;  /* 0x000000aeadad7221 */ /* 0x000fe20000010100 */
[----:B------:R-:W-:Y:S01]  /*68e0*/  FADD.FTZ R175, -R175, R176 ;  /* 0x000000b0afaf7221 */ /* 0x000fe20000010100 */
[----:B------:R-:W-:Y:S01]  /*68f0*/  FADD.FTZ R97, -R85, R184 ;  /* 0x000000b855617221 */ /* 0x000fe20000010100 */
[----:B------:R-:W-:Y:S01]  /*6900*/  FSEL R151, R96, RZ, P2 ;  /* 0x000000ff60977208 */ /* 0x000fe20001000000 */
[C---:B------:R-:W-:Y:S01]  /*6910*/  FMUL.FTZ R85, R150.reuse, R99 ;  /* 0x0000006396557220 */ /* 0x040fe20000410000 */
[C---:B------:R-:W-:Y:S01]  /*6920*/  FMUL.FTZ R96, R150.reuse, R183 ;  /* 0x000000b796607220 */ /* 0x040fe20000410000 */
[C---:B------:R-:W-:Y:S01]  /*6930*/  FMUL.FTZ R98, R150.reuse, R173 ;  /* 0x000000ad96627220 */ /* 0x040fe20000410000 */
[----:B------:R-:W-:Y:S01]  /*6940*/  F2FP.BF16.F32.PACK_AB R87, R87, R84 ;  /* 0x000000545757723e */ /* 0x000fe200000010ff */
[C---:B------:R-:W-:Y:S01]  /*6950*/  FMUL.FTZ R84, R150.reuse, R175 ;  /* 0x000000af96547220 */ /* 0x040fe20000410000 */
[----:B------:R-:W-:Y:S01]  /*6960*/  FMUL.FTZ R0, R150, R97 ;  /* 0x0000006196007220 */ /* 0x000fe20000410000 */
[C---:B------:R-:W-:Y:S01]  /*6970*/  F2FP.BF16.F32.PACK_AB R86, R85.reuse, R86 ;  /* 0x000000565556723e */ /* 0x040fe200000010ff */
[-C--:B------:R-:W-:Y:S01]  /*6980*/  FMUL.FTZ R99, R85, R143.reuse ;  /* 0x0000008f55637220 */ /* 0x080fe20000410000 */
[-C--:B------:R-:W-:Y:S01]  /*6990*/  FMUL.FTZ R97, R96, R143.reuse ;  /* 0x0000008f60617220 */ /* 0x080fe20000410000 */
[----:B------:R-:W-:Y:S01]  /*69a0*/  F2FP.BF16.F32.PACK_AB R85, R98, R96 ;  /* 0x000000606255723e */ /* 0x000fe200000010ff */
[CC--:B------:R-:W-:Y:S01]  /*69b0*/  FMUL.FTZ R96, R84.reuse, R143.reuse ;  /* 0x0000008f54607220 */ /* 0x0c0fe20000410000 */
        /* <DEDUP_REMOVED lines=23> */
.L_x_4176:
[C-C-:B------:R-:W-:Y:S01]  /*6b30*/  FFMA.FTZ R175, R119.reuse, R175, R118.reuse ;  /* 0x000000af77af7223 */ /* 0x140fe20000010076 */
[C-C-:B0-----:R-:W-:Y:S01]  /*6b40*/  FFMA.FTZ R97, R119.reuse, R178, R118.reuse ;  /* 0x000000b277617223 */ /* 0x141fe20000010076 */
[----:B------:R-:W-:Y:S01]  /*6b50*/  FFMA.FTZ R0, R119, R179, R118 ;  /* 0x000000b377007223 */ /* 0x000fe20000010076 */
[----:B------:R-:W-:Y:S01]  /*6b60*/  LOP3.LUT P2, RZ, R152, 0xff00, RZ, 0xc0, !PT ;  /* 0x0000ff0098ff7812 */ /* 0x000fe2000784c0ff */
[----:B------:R-:W-:Y:S01]  /*6b70*/  FADD.FTZ R175, -R175, R176 ;  /* 0x000000b0afaf7221 */ /* 0x000fe20000010100 */
[----:B------:R-:W-:Y:S01]  /*6b80*/  FADD.FTZ R97, -R97, R182 ;  /* 0x000000b661617221 */ /* 0x000fe20000010100 */
[----:B------:R-:W-:Y:S01]  /*6b90*/  FADD.FTZ R183, -R0, R183 ;  /* 0x000000b700b77221 */ /* 0x000fe20000010100 */
[----:B------:R-:W-:Y:S01]  /*6ba0*/  LOP3.LUT P3, RZ, R153, 0xff, RZ, 0xc0, !PT ;  /* 0x000000ff99ff7812 */ /* 0x000fe2000786c0ff */
[C---:B------:R-:W-:Y:S01]  /*6bb0*/  FMUL.FTZ R0, R150.reuse, R175 ;  /* 0x000000af96007220 */ /* 0x040fe20000410000 */
[----:B------:R-:W-:Y:S01]  /*6bc0*/  FMUL.FTZ R98, R150, R97 ;  /* 0x0000006196627220 */ /* 0x000fe20000410000 */
[C-C-:B------:R-:W-:Y:S01]  /*6bd0*/  FFMA.FTZ R173, R119.reuse, R173, R118.reuse ;  /* 0x000000ad77ad7223 */ /* 0x140fe20000010076 */
[C-C-:B------:R-:W-:Y:S01]  /*6be0*/  FFMA.FTZ R99, R119.reuse, R170, R118.reuse ;  /* 0x000000aa77637223 */ /* 0x140fe20000010076 */
[-C--:B------:R-:W-:Y:S01]  /*6bf0*/  FMUL.FTZ R0, R0, R143.reuse ;  /* 0x0000008f00007220 */ /* 0x080fe20000410000 */
[----:B------:R-:W-:Y:S01]  /*6c00*/  FMUL.FTZ R98, R98, R143 ;  /* 0x0000008f62627220 */ /* 0x000fe20000410000 */
[----:B------:R-:W-:Y:S01]  /*6c10*/  FFMA.FTZ R97, R119, R180, R118 ;  /* 0x000000b477617223 */ /* 0x000fe20000010076 */
[----:B------:R-:W-:Y:S01]  /*6c20*/  FMUL.FTZ R96, R150, R183 ;  /* 0x000000b796607220 */ /* 0x000fe20000410000 */
[----:B------:R-:W-:Y:S01]  /*6c30*/  FMUL.FTZ R0, R0, UR5 ;  /* 0x0000000500007c20 */ /* 0x000fe20008410000 */
[----:B------:R-:W-:Y:S01]  /*6c40*/  FMUL.FTZ R98, R98, UR5 ;  /* 0x0000000562627c20 */ /* 0x000fe20008410000 */
[----:B------:R-:W-:Y:S01]  /*6c50*/  FADD.FTZ R173, -R173, R174 ;  /* 0x000000aeadad7221 */ /* 0x000fe20000010100 */
[----:B------:R-:W-:Y:S01]  /*6c60*/  FADD.FTZ R99, -R99, R172 ;  /* 0x000000ac63637221 */ /* 0x000fe20000010100 */
[----:B------:R-:W-:Y:S01]  /*6c70*/  FADD.FTZ R97, -R97, R184 ;  /* 0x000000b861617221 */ /* 0x000fe20000010100 */
        /* <DEDUP_REMOVED lines=8> */
[----:B------:R-:W-:Y:S01]  /*6d00*/  FMUL.FTZ R96, R96, R143 ;  /* 0x0000008f60607220 */ /* 0x000fe20000410000 */
[----:B------:R-:W-:Y:S01]  /*6d10*/  ISETP.GE.U32.AND P2, PT, R152, RZ, PT ;  /* 0x000000ff9800720c */ /* 0x000fe20003f46070 */
[----:B------:R-:W-:Y:S01]  /*6d20*/  FMUL.FTZ R98, R150, R173 ;  /* 0x000000ad96627220 */ /* 0x000fe20000410000 */
[----:B------:R-:W-:Y:S01]  /*6d30*/  LOP3.LUT P3, RZ, R152, 0xff, RZ, 0xc0, !PT ;  /* 0x000000ff98ff7812 */ /* 0x000fe2000786c0ff */
[C---:B------:R-:W-:Y:S01]  /*6d40*/  FMUL.FTZ R114, R150.reuse, R99 ;  /* 0x0000006396727220 */ /* 0x040fe20000410000 */
[C---:B------:R-:W-:Y:S01]  /*6d50*/  FMUL.FTZ R120, R150.reuse, R181 ;  /* 0x000000b596787220 */ /* 0x040fe20000410000 */
[C---:B------:R-:W-:Y:S01]  /*6d60*/  FMUL.FTZ R152, R150.reuse, R171 ;  /* 0x000000ab96987220 */ /* 0x040fe20000410000 */
[----:B------:R-:W-:Y:S01]  /*6d70*/  FMUL.FTZ R0, R150, R97 ;  /* 0x0000006196007220 */ /* 0x000fe20000410000 */
[----:B------:R-:W-:Y:S01]  /*6d80*/  FMUL.FTZ R96, R96, UR5 ;  /* 0x0000000560607c20 */ /* 0x000fe20008410000 */
[-C--:B------:R-:W-:Y:S01]  /*6d90*/  FMUL.FTZ R98, R98, R143.reuse ;  /* 0x0000008f62627220 */ /* 0x080fe20000410000 */
[-C--:B------:R-:W-:Y:S01]  /*6da0*/  FMUL.FTZ R120, R120, R143.reuse ;  /* 0x0000008f78787220 */ /* 0x080fe20000410000 */
[-C--:B------:R-:W-:Y:S01]  /*6db0*/  FMUL.FTZ R152, R152, R143.reuse ;  /* 0x0000008f98987220 */ /* 0x080fe20000410000 */
[-C--:B------:R-:W-:Y:S01]  /*6dc0*/  FMUL.FTZ R114, R114, R143.reuse ;  /* 0x0000008f72727220 */ /* 0x080fe20000410000 */
[----:B------:R-:W-:Y:S01]  /*6dd0*/  FMUL.FTZ R0, R0, R143 ;  /* 0x0000008f00007220 */ /* 0x000fe20000410000 */
[----:B------:R-:W-:Y:S01]  /*6de0*/  FMUL.FTZ R98, R98, UR5 ;  /* 0x0000000562627c20 */ /* 0x000fe20008410000 */
[----:B------:R-:W-:Y:S01]  /*6df0*/  FSEL R96, R96, RZ, P6 ;  /* 0x000000ff60607208 */ /* 0x000fe20003000000 */
[----:B------:R-:W-:Y:S01]  /*6e00*/  FMUL.FTZ R120, R120, UR5 ;  /* 0x0000000578787c20 */ /* 0x000fe20008410000 */
[----:B------:R-:W-:Y:S01]  /*6e10*/  FMUL.FTZ R152, R152, UR5 ;  /* 0x0000000598987c20 */ /* 0x000fe20008410000 */
[----:B------:R-:W-:Y:S01]  /*6e20*/  FMUL.FTZ R114, R114, UR5 ;  /* 0x0000000572727c20 */ /* 0x000fe20008410000 */
[----:B------:R-:W-:Y:S01]  /*6e30*/  FMUL.FTZ R0, R0, UR5 ;  /* 0x0000000500007c20 */ /* 0x000fe20008410000 */
[----:B------:R-:W-:-:S02]  /*6e40*/  LOP3.LUT P5, RZ, R153, 0xff00, RZ, 0xc0, !PT ;  /* 0x0000ff0099ff7812 */ /* 0x000fc400078ac0ff */
[C---:B------:R-:W-:Y:S02]  /*6e50*/  LOP3.LUT P6, RZ, R153.reuse, 0xff0000, RZ, 0xc0, !PT ;  /* 0x00ff000099ff7812 */ /* 0x040fe400078cc0ff */
[----:B------:R-:W-:Y:S02]  /*6e60*/  ISETP.GE.U32.AND.EX P2, PT, R153, 0x1000000, PT, P2 ;  /* 0x010000009900780c */ /* 0x000fe40003f46120 */
        /* <DEDUP_REMOVED lines=8> */
[----:B------:R-:W-:-:S07]  /*6ef0*/  F2FP.BF16.F32.PACK_AB R96, R113, R0 ;  /* 0x000000007160723e */ /* 0x000fce00000010ff */
.L_x_4177:
[----:B------:R-:W0:Y:S01]  /*6f00*/  @P1 LDC.64 R112, c[0x0][0x478] ;  /* 0x00011e00ff701b82 */ /* 0x000e220000000a00 */
[----:B------:R-:W-:-:S04]  /*6f10*/  IMAD.WIDE.U32 R114, R145, 0x10, R116 ;  /* 0x0000001091727825 */ /* 0x000fc800078e0074 */
[----:B0-----:R-:W-:-:S05]  /*6f20*/  @P1 IMAD.WIDE.U32 R112, R145, 0x10, R112 ;  /* 0x0000001091701825 */ /* 0x001fca00078e0070 */
[----:B------:R0:W-:Y:S04]  /*6f30*/  @P1 STG.E.128 desc[UR6][R112.64], R84 ;  /* 0x0000005470001986 */ /* 0x0001e8000c101d06 */
[----:B------:R0:W-:Y:S01]  /*6f40*/  STG.E.128 desc[UR6][R114.64], R96 ;  /* 0x0000006072007986 */ /* 0x0001e2000c101d06 */
[----:B------:R-:W-:Y:S05]  /*6f50*/  @!P1 BRA `(.L_x_4178) ;  /* 0x0000000400089947 */ /* 0x000fea0003800000 */
[C-C-:B0-----:R-:W-:Y:S01]  /*6f60*/  FFMA.FTZ R85, R119.reuse, R160, R118.reuse ;  /* 0x000000a077557223 */ /* 0x141fe20000010076 */
[C-C-:B------:R-:W-:Y:S01]  /*6f70*/  FFMA.FTZ R87, R119.reuse, R168, R118.reuse ;  /* 0x000000a877577223 */ /* 0x140fe20000010076 */
[----:B------:R-:W-:Y:S01]  /*6f80*/  FFMA.FTZ R0, R119, R159, R118 ;  /* 0x0000009f77007223 */ /* 0x000fe20000010076 */
[----:B------:R-:W-:Y:S01]  /*6f90*/  ISETP.GE.U32.AND P2, PT, R148, RZ, PT ;  /* 0x000000ff9400720c */ /* 0x000fe20003f46070 */
[----:B------:R-:W-:Y:S01]  /*6fa0*/  FADD.FTZ R85, -R85, R156 ;  /* 0x0000009c55557221 */ /* 0x000fe20000010100 */
[----:B------:R-:W-:Y:S01]  /*6fb0*/  FADD.FTZ R87, -R87, R164 ;  /* 0x000000a457577221 */ /* 0x000fe20000010100 */
[----:B------:R-:W-:Y:S01]  /*6fc0*/  FADD.FTZ R127, -R0, R127 ;  /* 0x0000007f007f7221 */ /* 0x000fe20000010100 */
[C---:B------:R-:W-:Y:S01]  /*6fd0*/  LOP3.LUT P6, RZ, R149.reuse, 0xff0000, RZ, 0xc0, !PT ;  /* 0x00ff000095ff7812 */ /* 0x040fe200078cc0ff */
[C---:B------:R-:W-:Y:S01]  /*6fe0*/  FMUL.FTZ R84, R150.reuse, R85 ;  /* 0x0000005596547220 */ /* 0x040fe20000410000 */
[C---:B------:R-:W-:Y:S01]  /*6ff0*/  FMUL.FTZ R87, R150.reuse, R87 ;  /* 0x0000005796577220 */ /* 0x040fe20000410000 */
[----:B------:R-:W-:Y:S01]  /*7000*/  FMUL.FTZ R86, R150, R127 ;  /* 0x0000007f96567220 */ /* 0x000fe20000410000 */
[----:B------:R-:W-:Y:S01]  /*7010*/  ISETP.GE.U32.AND.EX P2, PT, R149, 0x1000000, PT, P2 ;  /* 0x010000009500780c */ /* 0x000fe20003f46120 */
[-C--:B------:R-:W-:Y:S01]  /*7020*/  FMUL.FTZ R85, R84, R143.reuse ;  /* 0x0000008f54557220 */ /* 0x080fe20000410000 */
[-C--:B------:R-:W-:Y:S01]  /*7030*/  FMUL.FTZ R96, R87, R143.reuse ;  /* 0x0000008f57607220 */ /* 0x080fe20000410000 */
[----:B------:R-:W-:Y:S01]  /*7040*/  FMUL.FTZ R0, R86, R143 ;  /* 0x0000008f56007220 */ /* 0x000fe20000410000 */
[----:B------:R-:W-:Y:S01]  /*7050*/  LOP3.LUT P5, RZ, R149, 0xff, RZ, 0xc0, !PT ;  /* 0x000000ff95ff7812 */ /* 0x000fe200078ac0ff */
[----:B------:R-:W-:Y:S01]  /*7060*/  FMUL.FTZ R85, R85, UR5 ;  /* 0x0000000555557c20 */ /* 0x000fe20008410000 */
[----:B------:R-:W-:Y:S01]  /*7070*/  FMUL.FTZ R96, R96, UR5 ;  /* 0x0000000560607c20 */ /* 0x000fe20008410000 */
[----:B------:R-:W-:Y:S01]  /*7080*/  FMUL.FTZ R0, R0, UR5 ;  /* 0x0000000500007c20 */ /* 0x000fe20008410000 */
[C-C-:B------:R-:W-:Y:S01]  /*7090*/  FFMA.FTZ R99, R119.reuse, R166, R118.reuse ;  /* 0x000000a677637223 */ /* 0x140fe20000010076 */
[--C-:B------:R-:W-:Y:S01]  /*70a0*/  FFMA.FTZ R98, R119, R165, R118.reuse ;  /* 0x000000a577627223 */ /* 0x100fe20000010076 */
[----:B------:R-:W-:Y:S01]  /*70b0*/  FSEL R120, R85, RZ, P6 ;  /* 0x000000ff55787208 */ /* 0x000fe20003000000 */
[C-C-:B------:R-:W-:Y:S01]  /*70c0*/  FFMA.FTZ R85, R119.reuse, R158, R118.reuse ;  /* 0x0000009e77557223 */ /* 0x140fe20000010076 */
[----:B------:R-:W-:Y:S01]  /*70d0*/  FSEL R127, R96, RZ, P2 ;  /* 0x000000ff607f7208 */ /* 0x000fe20001000000 */
[C-C-:B------:R-:W-:Y:S01]  /*70e0*/  FFMA.FTZ R96, R119.reuse, R167, R118.reuse ;  /* 0x000000a777607223 */ /* 0x140fe20000010076 */
[----:B------:R-:W-:Y:S01]  /*70f0*/  FSEL R114, R0, RZ, P5 ;  /* 0x000000ff00727208 */ /* 0x000fe20002800000 */
[----:B------:R-:W-:Y:S01]  /*7100*/  FFMA.FTZ R0, R119, R157, R118 ;  /* 0x0000009d77007223 */ /* 0x000fe20000010076 */
        /* <DEDUP_REMOVED lines=39> */
.L_x_4178:
        /* <DEDUP_REMOVED lines=10> */
[C-C-:B------:R-:W-:Y:S01]  /*7420*/  FFMA.FTZ R99, R119.reuse, R166, R118.reuse ;  /* 0x000000a677637223 */ /* 0x140fe20000010076 */
[----:B------:R-:W-:Y:S01]  /*7430*/  FMUL.FTZ R96, R150, R97 ;  /* 0x0000006196607220 */ /* 0x000fe20000410000 */
[-C--:B------:R-:W-:Y:S01]  /*7440*/  FMUL.FTZ R0, R0, R143.reuse ;  /* 0x0000008f00007220 */ /* 0x080fe20000410000 */
[----:B------:R-:W-:Y:S01]  /*7450*/  FMUL.FTZ R98, R98, R143 ;  /* 0x0000008f62627220 */ /* 0x000fe20000410000 */
[C-C-:B------:R-:W-:Y:S01]  /*7460*/  FFMA.FTZ R97, R119.reuse, R160, R118.reuse ;  /* 0x000000a077617223 */ /* 0x140fe20000010076 */
[----:B------:R-:W-:Y:S01]  /*7470*/  FFMA.FTZ R115, R119, R168, R118 ;  /* 0x000000a877737223 */ /* 0x000fe20000010076 */
        /* <DEDUP_REMOVED lines=9> */
[----:B------:R-:W-:Y:S01]  /*7510*/  FMUL.FTZ R96, R96, R143 ;  /* 0x0000008f60607220 */ /* 0x000fe20000410000 */
[----:B------:R-:W-:Y:S01]  /*7520*/  FADD.FTZ R125, -R0, R125 ;  /* 0x0000007d007d7221 */ /* 0x000fe20000010100 */
[----:B------:R-:W-:Y:S01]  /*7530*/  FMUL.FTZ R120, R150, R97 ;  /* 0x0000006196787220 */ /* 0x000fe20000410000 */
[----:B------:R-:W-:Y:S01]  /*7540*/  FADD.FTZ R163, -R98, R163 ;  /* 0x000000a362a37221 */ /* 0x000fe20000010100 */
[C---:B------:R-:W-:Y:S01]  /*7550*/  FMUL.FTZ R98, R150.reuse, R99 ;  /* 0x0000006396627220 */ /* 0x040fe20000410000 */
[C---:B------:R-:W-:Y:S01]  /*7560*/  FMUL.FTZ R126, R150.reuse, R115 ;  /* 0x00000073967e7220 */ /* 0x040fe20000410000 */
[C---:B------:R-:W-:Y:S01]  /*7570*/  FMUL.FTZ R0, R150.reuse, R125 ;  /* 0x0000007d96007220 */ /* 0x040fe20000410000 */
[----:B------:R-:W-:Y:S01]  /*7580*/  FMUL.FTZ R114, R150, R163 ;  /* 0x000000a396727220 */ /* 0x000fe20000410000 */
[----:B------:R-:W-:Y:S01]  /*7590*/  FMUL.FTZ R96, R96, UR5 ;  /* 0x0000000560607c20 */ /* 0x000fe20008410000 */
[-C--:B------:R-:W-:Y:S01]  /*75a0*/  FMUL.FTZ R98, R98, R143.reuse ;  /* 0x0000008f62627220 */ /* 0x080fe20000410000 */
[----:B------:R-:W-:Y:S01]  /*75b0*/  LOP3.LUT P6, RZ, R148, 0xff0000, RZ, 0xc0, !PT ;  /* 0x00ff000094ff7812 */ /* 0x000fe200078cc0ff */
        /* <DEDUP_REMOVED lines=8> */
[----:B------:R-:W-:Y:S01]  /*7640*/  FSEL R96, R96, RZ, P6 ;  /* 0x000000ff60607208 */ /* 0x000fe20003000000 */
        /* <DEDUP_REMOVED lines=15> */
[----:B------:R-:W-:-:S07]  /*7740*/  F2FP.BF16.F32.PACK_AB R96, R113, R0 ;  /* 0x000000007160723e */ /* 0x000fce00000010ff */
.L_x_4179:
[----:B------:R-:W0:Y:S02]  /*7750*/  @P1 LDC.64 R112, c[0x0][0x478] ;  /* 0x00011e00ff701b82 */ /* 0x000e240000000a00 */
[----:B0-----:R-:W-:-:S04]  /*7760*/  @P1 IMAD.WIDE.U32 R112, R144, 0x10, R112 ;  /* 0x0000001090701825 */ /* 0x001fc800078e0070 */
[----:B------:R-:W-:Y:S01]  /*7770*/  IMAD.WIDE.U32 R144, R144, 0x10, R116 ;  /* 0x0000001090907825 */ /* 0x000fe200078e0074 */
[----:B------:R0:W-:Y:S04]  /*7780*/  @P1 STG.E.128 desc[UR6][R112.64], R84 ;  /* 0x0000005470001986 */ /* 0x0001e8000c101d06 */
        /* <DEDUP_REMOVED lines=9> */
[C-C-:B------:R-:W-:Y:S01]  /*7820*/  FFMA.FTZ R122, R119.reuse, R122, R118.reuse ;  /* 0x0000007a777a7223 */ /* 0x140fe20000010076 */
[C---:B------:R-:W-:Y:S01]  /*7830*/  FMUL.FTZ R98, R150.reuse, R85 ;  /* 0x0000005596627220 */ /* 0x040fe20000410000 */
[C---:B------:R-:W-:Y:S01]  /*7840*/  FMUL.FTZ R0, R150.reuse, R121 ;  /* 0x0000007996007220 */ /* 0x040fe20000410000 */
[----:B------:R-:W-:Y:S01]  /*7850*/  FMUL.FTZ R86, R150, R101 ;  /* 0x0000006596567220 */ /* 0x000fe20000410000 */
[C-C-:B------:R-:W-:Y:S01]  /*7860*/  FFMA.FTZ R96, R119.reuse, R107, R118.reuse ;  /* 0x0000006b77607223 */ /* 0x140fe20000010076 */
[----:B------:R-:W-:Y:S01]  /*7870*/  FMUL.FTZ R87, R98, R143 ;  /* 0x0000008f62577220 */ /* 0x000fe20000410000 */
[C-C-:B------:R-:W-:Y:S01]  /*7880*/  FFMA.FTZ R123, R119.reuse, R123, R118.reuse ;  /* 0x0000007b777b7223 */ /* 0x140fe20000010076 */
[--C-:B------:R-:W-:Y:S01]  /*7890*/  FFMA.FTZ R124, R119, R124, R118.reuse ;  /* 0x0000007c777c7223 */ /* 0x100fe20000010076 */
[-C--:B------:R-:W-:Y:S01]  /*78a0*/  FMUL.FTZ R84, R0, R143.reuse ;  /* 0x0000008f00547220 */ /* 0x080fe20000410000 */
[----:B------:R-:W-:Y:S01]  /*78b0*/  FMUL.FTZ R87, R87, UR5 ;  /* 0x0000000557577c20 */ /* 0x000fe20008410000 */
[----:B------:R-:W-:Y:S01]  /*78c0*/  FFMA.FTZ R119, R119, R104, R118 ;  /* 0x0000006877777223 */ /* 0x000fe20000010076 */
[----:B------:R-:W-:Y:S01]  /*78d0*/  FMUL.FTZ R85, R86, R143 ;  /* 0x0000008f56557220 */ /* 0x000fe20000410000 */
[----:B------:R-:W-:Y:S01]  /*78e0*/  FADD.FTZ R103, -R96, R103 ;  /* 0x0000006760677221 */ /* 0x000fe20000010100 */
[----:B------:R-:W-:Y:S01]  /*78f0*/  FADD.FTZ R99, -R123, R110 ;  /* 0x0000006e7b637221 */ /* 0x000fe20000010100 */
[----:B------:R-:W-:Y:S01]  /*7900*/  FSEL R102, R87, RZ, P6 ;  /* 0x000000ff57667208 */ /* 0x000fe20003000000 */
[----:B------:R-:W-:Y:S01]  /*7910*/  FADD.FTZ R87, -R122, R109 ;  /* 0x0000006d7a577221 */ /* 0x000fe20000010100 */
[----:B------:R-:W-:Y:S01]  /*7920*/  FADD.FTZ R111, -R124, R111 ;  /* 0x0000006f7c6f7221 */ /* 0x000fe20000010100 */
[----:B------:R-:W-:Y:S01]  /*7930*/  FMUL.FTZ R84, R84, UR5 ;  /* 0x0000000554547c20 */ /* 0x000fe20008410000 */
[C---:B------:R-:W-:Y:S01]  /*7940*/  LOP3.LUT P2, RZ, R146.reuse, 0xff00, RZ, 0xc0, !PT ;  /* 0x0000ff0092ff7812 */ /* 0x040fe2000784c0ff */
[----:B------:R-:W-:Y:S01]  /*7950*/  FMUL.FTZ R85, R85, UR5 ;  /* 0x0000000555557c20 */ /* 0x000fe20008410000 */
[----:B------:R-:W-:Y:S01]  /*7960*/  FADD.FTZ R119, -R119, R100 ;  /* 0x0000006477777221 */ /* 0x000fe20000010100 */
[----:B------:R-:W-:Y:S01]  /*7970*/  LOP3.LUT P5, RZ, R146, 0xff0000, RZ, 0xc0, !PT ;  /* 0x00ff000092ff7812 */ /* 0x000fe200078ac0ff */
[C---:B------:R-:W-:Y:S01]  /*7980*/  FMUL.FTZ R87, R150.reuse, R87 ;  /* 0x0000005796577220 */ /* 0x040fe20000410000 */
[C---:B------:R-:W-:Y:S01]  /*7990*/  FMUL.FTZ R100, R150.reuse, R103 ;  /* 0x0000006796647220 */ /* 0x040fe20000410000 */
[C---:B------:R-:W-:Y:S01]  /*79a0*/  FMUL.FTZ R99, R150.reuse, R99 ;  /* 0x0000006396637220 */ /* 0x040fe20000410000 */
[----:B------:R-:W-:Y:S01]  /*79b0*/  FMUL.FTZ R103, R150, R111 ;  /* 0x0000006f96677220 */ /* 0x000fe20000410000 */
[----:B------:R-:W-:Y:S01]  /*79c0*/  FSEL R101, R84, RZ, P2 ;  /* 0x000000ff54657208 */ /* 0x000fe20001000000 */
[----:B------:R-:W-:Y:S01]  /*79d0*/  FMUL.FTZ R84, R150, R119 ;  /* 0x0000007796547220 */ /* 0x000fe20000410000 */
[----:B------:R-:W-:Y:S01]  /*79e0*/  FSEL R97, R85, RZ, P5 ;  /* 0x000000ff55617208 */ /* 0x000fe20002800000 */
[C---:B------:R-:W-:Y:S01]  /*79f0*/  FMUL.FTZ R96, R87.reuse, R143 ;  /* 0x0000008f57607220 */ /* 0x040fe20000410000 */
[----:B------:R-:W-:-:S02]  /*7a00*/  F2FP.BF16.F32.PACK_AB R85, R87, R86 ;  /* 0x000000565755723e */ /* 0x000fc400000010ff */
[C---:B------:R-:W-:Y:S01]  /*7a10*/  F2FP.BF16.F32.PACK_AB R86, R99.reuse, R98 ;  /* 0x000000626356723e */ /* 0x040fe200000010ff */
[-C--:B------:R-:W-:Y:S01]  /*7a20*/  FMUL.FTZ R99, R99, R143.reuse ;  /* 0x0000008f63637220 */ /* 0x080fe20000410000 */
[C---:B------:R-:W-:Y:S01]  /*7a30*/  F2FP.BF16.F32.PACK_AB R87, R103.reuse, R100 ;  /* 0x000000646757723e */ /* 0x040fe200000010ff */
[-C--:B------:R-:W-:Y:S01]  /*7a40*/  FMUL.FTZ R98, R100, R143.reuse ;  /* 0x0000008f64627220 */ /* 0x080fe20000410000 */
[-C--:B------:R-:W-:Y:S01]  /*7a50*/  FMUL.FTZ R103, R103, R143.reuse ;  /* 0x0000008f67677220 */ /* 0x080fe20000410000 */
[----:B------:R-:W-:Y:S01]  /*7a60*/  ISETP.GE.U32.AND P2, PT, R146, RZ, PT ;  /* 0x000000ff9200720c */ /* 0x000fe20003f46070 */
[----:B------:R-:W-:Y:S01]  /*7a70*/  FMUL.FTZ R143, R84, R143 ;  /* 0x0000008f548f7220 */ /* 0x000fe20000410000 */
[----:B------:R-:W-:Y:S01]  /*7a80*/  FMUL.FTZ R98, R98, UR5 ;  /* 0x0000000562627c20 */ /* 0x000fe20008410000 */
[----:B------:R-:W-:Y:S01]  /*7a90*/  FMUL.FTZ R103, R103, UR5 ;  /* 0x0000000567677c20 */ /* 0x000fe20008410000 */
[----:B------:R-:W-:Y:S01]  /*7aa0*/  FMUL.FTZ R96, R96, UR5 ;  /* 0x0000000560607c20 */ /* 0x000fe20008410000 */
[----:B------:R-:W-:Y:S01]  /*7ab0*/  LOP3.LUT P4, RZ, R146, 0xff000000, RZ, 0xc0, !PT ;  /* 0xff00000092ff7812 */ /* 0x000fe2000788c0ff */
[----:B------:R-:W-:Y:S01]  /*7ac0*/  FMUL.FTZ R99, R99, UR5 ;  /* 0x0000000563637c20 */ /* 0x000fe20008410000 */
[----:B------:R-:W-:Y:S01]  /*7ad0*/  LOP3.LUT P6, RZ, R147, 0xff0000, RZ, 0xc0, !PT ;  /* 0x00ff000093ff7812 */ /* 0x000fe200078cc0ff */
[----:B------:R-:W-:Y:S01]  /*7ae0*/  FMUL.FTZ R143, R143, UR5 ;  /* 0x000000058f8f7c20 */ /* 0x000fe20008410000 */
[----:B------:R-:W-:-:S02]  /*7af0*/  ISETP.GE.U32.AND.EX P2, PT, R147, 0x1000000, PT, P2 ;  /* 0x010000009300780c */ /* 0x000fc40003f46120 */
[----:B------:R-:W-:Y:S02]  /*7b00*/  LOP3.LUT P3, RZ, R146, 0xff, RZ, 0xc0, !PT ;  /* 0x000000ff92ff7812 */ /* 0x000fe4000786c0ff */
[----:B------:R-:W-:Y:S02]  /*7b10*/  LOP3.LUT P5, RZ, R147, 0xff00, RZ, 0xc0, !PT ;  /* 0x0000ff0093ff7812 */ /* 0x000fe400078ac0ff */
[----:B------:R-:W-:Y:S02]  /*7b20*/  F2FP.BF16.F32.PACK_AB R84, R0, R84 ;  /* 0x000000540054723e */ /* 0x000fe400000010ff */
        /* <DEDUP_REMOVED lines=10> */
.L_x_4180:
[C-C-:B------:R-:W-:Y:S01]  /*7bd0*/  FFMA.FTZ R121, R119.reuse, R121, R118.reuse ;  /* 0x0000007977797223 */ /* 0x140fe20000010076 */
[C-C-:B------:R-:W-:Y:S01]  /*7be0*/  FFMA.FTZ R0, R119.reuse, R105, R118.reuse ;  /* 0x0000006977007223 */ /* 0x140fe20000010076 */
[C-C-:B0-----:R-:W-:Y:S01]  /*7bf0*/  FFMA.FTZ R97, R119.reuse, R106, R118.reuse ;  /* 0x0000006a77617223 */ /* 0x141fe20000010076 */
[----:B------:R-:W-:Y:S01]  /*7c00*/  FFMA.FTZ R122, R119, R122, R118 ;  /* 0x0000007a777a7223 */ /* 0x000fe20000010076 */
[----:B------:R-:W-:Y:S01]  /*7c10*/  FADD.FTZ R121, -R121, R108 ;  /* 0x0000006c79797221 */ /* 0x000fe20000010100 */
[----:B------:R-:W-:Y:S01]  /*7c20*/  FADD.FTZ R101, -R0, R101 ;  /* 0x0000006500657221 */ /* 0x000fe20000010100 */
[C-C-:B------:R-:W-:Y:S01]  /*7c30*/  FFMA.FTZ R123, R119.reuse, R123, R118.reuse ;  /* 0x0000007b777b7223 */ /* 0x140fe20000010076 */
[C-C-:B------:R-:W-:Y:S01]  /*7c40*/  FFMA.FTZ R106, R119.reuse, R107, R118.reuse ;  /* 0x0000006b776a7223 */ /* 0x140fe20000010076 */
[C---:B------:R-:W-:Y:S01]  /*7c50*/  FMUL.FTZ R0, R150.reuse, R121 ;  /* 0x0000007996007220 */ /* 0x040fe20000410000 */
[----:B------:R-:W-:Y:S01]  /*7c60*/  FMUL.FTZ R96, R150, R101 ;  /* 0x0000006596607220 */ /* 0x000fe20000410000 */
[----:B------:R-:W-:Y:S01]  /*7c70*/  FFMA.FTZ R124, R119, R124, R118 ;  /* 0x0000007c777c7223 */ /* 0x000fe20000010076 */
[----:B------:R-:W-:Y:S01]  /*7c80*/  FADD.FTZ R97, -R97, R102 ;  /* 0x0000006661617221 */ /* 0x000fe20000010100 */
[-C--:B------:R-:W-:Y:S01]  /*7c90*/  FMUL.FTZ R0, R0, R143.reuse ;  /* 0x0000008f00007220 */ /* 0x080fe20000410000 */
[----:B------:R-:W-:Y:S01]  /*7ca0*/  FMUL.FTZ R96, R96, R143 ;  /* 0x0000008f60607220 */ /* 0x000fe20000410000 */
[----:B------:R-:W-:Y:S01]  /*7cb0*/  FFMA.FTZ R119, R119, R104, R118 ;  /* 0x0000006877777223 */ /* 0x000fe20000010076 */
[----:B------:R-:W-:Y:S01]  /*7cc0*/  LOP3.LUT P2, RZ, R146, 0xff00, RZ, 0xc0, !PT ;  /* 0x0000ff0092ff7812 */ /* 0x000fe2000784c0ff */
[----:B------:R-:W-:Y:S01]  /*7cd0*/  FMUL.FTZ R0, R0, UR5 ;  /* 0x0000000500007c20 */ /* 0x000fe20008410000 */
[----:B------:R-:W-:Y:S01]  /*7ce0*/  FMUL.FTZ R96, R96, UR5 ;  /* 0x0000000560607c20 */ /* 0x000fe20008410000 */
[----:B------:R-:W-:Y:S01]  /*7cf0*/  LOP3.LUT P6, RZ, R146, 0xff0000, RZ, 0xc0, !PT ;  /* 0x00ff000092ff7812 */ /* 0x000fe200078cc0ff */
[----:B------:R-:W-:Y:S01]  /*7d00*/  FMUL.FTZ R98, R150, R97 ;  /* 0x0000006196627220 */ /* 0x000fe20000410000 */
[----:B------:R-:W-:Y:S01]  /*7d10*/  FADD.FTZ R109, -R122, R109 ;  /* 0x0000006d7a6d7221 */ /* 0x000fe20000010100 */
[----:B------:R-:W-:Y:S01]  /*7d20*/  FADD.FTZ R123, -R123, R110 ;  /* 0x0000006e7b7b7221 */ /* 0x000fe20000010100 */
[----:B------:R-:W-:Y:S01]  /*7d30*/  FADD.FTZ R103, -R106, R103 ;  /* 0x000000676a677221 */ /* 0x000fe20000010100 */
[----:B------:R-:W-:Y:S01]  /*7d40*/  FADD.FTZ R111, -R124, R111 ;  /* 0x0000006f7c6f7221 */ /* 0x000fe20000010100 */
[----:B------:R-:W-:Y:S01]  /*7d50*/  FADD.FTZ R119, -R119, R100 ;  /* 0x0000006477777221 */ /* 0x000fe20000010100 */
[----:B------:R-:W-:Y:S01]  /*7d60*/  FSEL R101, R0, RZ, P2 ;  /* 0x000000ff00657208 */ /* 0x000fe20001000000 */
[----:B------:R-:W-:Y:S01]  /*7d70*/  FMUL.FTZ R98, R98, R143 ;  /* 0x0000008f62627220 */ /* 0x000fe20000410000 */
[----:B------:R-:W-:Y:S01]  /*7d80*/  FSEL R97, R96, RZ, P6 ;  /* 0x000000ff60617208 */ /* 0x000fe20003000000 */
[C---:B------:R-:W-:Y:S01]  /*7d90*/  FMUL.FTZ R0, R150.reuse, R109 ;  /* 0x0000006d96007220 */ /* 0x040fe20000410000 */
[C---:B------:R-:W-:Y:S01]  /*7da0*/  FMUL.FTZ R96, R150.reuse, R123 ;  /* 0x0000007b96607220 */ /* 0x040fe20000410000 */
[C---:B------:R-:W-:Y:S01]  /*7db0*/  FMUL.FTZ R100, R150.reuse, R103 ;  /* 0x0000006796647220 */ /* 0x040fe20000410000 */
[C---:B------:R-:W-:Y:S01]  /*7dc0*/  FMUL.FTZ R102, R150.reuse, R111 ;  /* 0x0000006f96667220 */ /* 0x040fe20000410000 */
[----:B------:R-:W-:Y:S01]  /*7dd0*/  FMUL.FTZ R150, R150, R119 ;  /* 0x0000007796967220 */ /* 0x000fe20000410000 */
[----:B------:R-:W-:Y:S01]  /*7de0*/  FMUL.FTZ R98, R98, UR5 ;  /* 0x0000000562627c20 */ /* 0x000fe20008410000 */
[-C--:B------:R-:W-:Y:S01]  /*7df0*/  FMUL.FTZ R96, R96, R143.reuse ;  /* 0x0000008f60607220 */ /* 0x080fe20000410000 */
[C---:B------:R-:W-:Y:S01]  /*7e00*/  LOP3.LUT P3, RZ, R147.reuse, 0xff, RZ, 0xc0, !PT ;  /* 0x000000ff93ff7812 */ /* 0x040fe2000786c0ff */
        /* <DEDUP_REMOVED lines=25> */
.L_x_4181:
[----:B------:R-:W0:Y:S01]  /*7fa0*/  @P1 LDC.64 R100, c[0x0][0x478] ;  /* 0x00011e00ff641b82 */ /* 0x000e220000000a00 */
[----:B------:R-:W-:-:S04]  /*7fb0*/  IMAD.WIDE.U32 R116, R142, 0x10, R116 ;  /* 0x000000108e747825 */ /* 0x000fc800078e0074 */
[----:B0-----:R-:W-:-:S05]  /*7fc0*/  @P1 IMAD.WIDE.U32 R100, R142, 0x10, R100 ;  /* 0x000000108e641825 */ /* 0x001fca00078e0064 */
[----:B------:R0:W-:Y:S04]  /*7fd0*/  @P1 STG.E.128 desc[UR6][R100.64], R84 ;  /* 0x0000005464001986 */ /* 0x0001e8000c101d06 */
[----:B------:R0:W-:Y:S02]  /*7fe0*/  STG.E.128 desc[UR6][R116.64], R96 ;  /* 0x0000006074007986 */ /* 0x0001e4000c101d06 */
.L_x_4173:
[----:B012---:R-:W0:Y:S02]  /*7ff0*/  LDC.64 R96, c[0x0][0x380] ;  /* 0x0000e000ff607b82 */ /* 0x007e240000000a00 */
[----:B0-----:R-:W-:-:S04]  /*8000*/  LEA R141, R96, R141, 0x2 ;  /* 0x0000008d608d7211 */ /* 0x001fc800078e10ff */
[----:B------:R-:W-:-:S13]  /*8010*/  ISETP.GE.AND P1, PT, R141, R97, PT ;  /* 0x000000618d00720c */ /* 0x000fda0003f26270 */
[----:B------:R-:W-:Y:S05]  /*8020*/  @!P1 BRA `(.L_x_4182) ;  /* 0xffffff84008c9947 */ /* 0x000fea000383ffff */
[----:B------:R-:W-:Y:S05]  /*8030*/  BSYNC B1 ;  /* 0x0000000000017941 */ /* 0x000fea0003800000 */
.L_x_4167:
        /* <DEDUP_REMOVED lines=8> */
[----:B------:R0:W5:Y:S01]  /*80c0*/  LDL.LU R52, [R1] ;  /* 0x0000000001347983 */ /* 0x0001620000300800 */
        /* <DEDUP_REMOVED lines=54> */
[----:B0-----:R-:W-:-:S07]  /*8430*/  MOV R4, R2 ;  /* 0x0000000200047202 */ /* 0x001fce0000000f00 */
.L_x_4166:
[----:B------:R-:W-:Y:S05]  /*8440*/  BSYNC B0 ;  /* 0x0000000000007941 */ /* 0x000fea0003800000 */
.L_x_4165:
        /* <DEDUP_REMOVED lines=37> */
[----:B----4-:R-:W-:-:S03]  /*86a0*/  FADD.FTZ R3, RZ, R3 ;  /* 0x00000003ff037221 */ /* 0x010fc60000010000 */
[----:B------:R-:W4:Y:S01]  /*86b0*/  LDS R48, [R37+0x1c00] ;  /* 0x001c000025307984 */ /* 0x000f220000000800 */
[----:B---3--:R-:W-:-:S03]  /*86c0*/  FADD.FTZ R3, R3, R44 ;  /* 0x0000002c03037221 */ /* 0x008fc60000010000 */
[----:B------:R-:W3:Y:S01]  /*86d0*/  LDS R42, [R37+0xe00] ;  /* 0x000e0000252a7984 */ /* 0x000ee20000000800 */
        /* <DEDUP_REMOVED lines=18> */
[----:B----4-:R-:W-:-:S03]  /*8800*/  FADD.FTZ R41, R41, R48 ;  /* 0x0000003029297221 */ /* 0x010fc60000010000 */
[----:B------:R-:W4:Y:S01]  /*8810*/  LDS R63, [R37+0x3000] ;  /* 0x00300000253f7984 */ /* 0x000f220000000800 */
[----:B---3--:R-:W-:-:S03]  /*8820*/  FADD.FTZ R42, RZ, R42 ;  /* 0x0000002aff2a7221 */ /* 0x008fc60000010000 */
[----:B------:R-:W-:Y:S01]  /*8830*/  LDS R56, [R37+0x3200] ;  /* 0x0032000025387984 */ /* 0x000fe20000000800 */
[----:B--2---:R-:W-:-:S03]  /*8840*/  FADD.FTZ R42, R42, R51 ;  /* 0x000000332a2a7221 */ /* 0x004fc60000010000 */
[----:B------:R-:W2:Y:S01]  /*8850*/  LDS R65, [R37+0x3400] ;  /* 0x0034000025417984 */ /* 0x000ea20000000800 */
        /* <DEDUP_REMOVED lines=10> */
[----:B------:R-:W-:Y:S01]  /*8900*/  FADD.FTZ R40, R40, R59 ;  /* 0x0000003b28287221 */ /* 0x000fe20000010000 */
[----:B------:R-:W-:Y:S01]  /*8910*/  BAR.SYNC.DEFER_BLOCKING 0x0 ;  /* 0x0000000000007b1d */ /* 0x000fe20000010000 */
[----:B0-----:R-:W-:Y:S01]  /*8920*/  FADD.FTZ R41, R41, R54 ;  /* 0x0000003629297221 */ /* 0x001fe20000010000 */
[----:B-1----:R-:W-:Y:S01]  /*8930*/  FADD.FTZ R42, R42, R61 ;  /* 0x0000003d2a2a7221 */ /* 0x002fe20000010000 */
[----:B----4-:R-:W-:Y:S01]  /*8940*/  FADD.FTZ R63, R2, R63 ;  /* 0x0000003f023f7221 */ /* 0x010fe20000010000 */
[----:B--2---:R-:W-:Y:S01]  /*8950*/  FADD.FTZ R65, R36, R65 ;  /* 0x0000004124417221 */ /* 0x004fe20000010000 */
[----:B---3--:R-:W-:Y:S01]  /*8960*/  FADD.FTZ R67, R38, R67 ;  /* 0x0000004326437221 */ /* 0x008fe20000010000 */
[----:B------:R0:W-:Y:S01]  /*8970*/  STS.128 [R0], R4 ;  /* 0x0000000400007388 */ /* 0x0001e20000000c00 */
[----:B------:R-:W-:-:S03]  /*8980*/  FADD.FTZ R39, R39, R58 ;  /* 0x0000003a27277221 */ /* 0x000fc60000010000 */
[----:B------:R-:W-:Y:S01]  /*8990*/  STS.128 [R0+0x10], R8 ;  /* 0x0000100800007388 */ /* 0x000fe20000000c00 */
[----:B------:R-:W-:-:S03]  /*89a0*/  FADD.FTZ R69, R40, R69 ;  /* 0x0000004528457221 */ /* 0x000fc60000010000 */
[----:B------:R1:W-:Y:S01]  /*89b0*/  STS.128 [R0+0x400], R12 ;  /* 0x0004000c00007388 */ /* 0x0003e20000000c00 */
[----:B------:R-:W-:-:S03]  /*89c0*/  FADD.FTZ R41, R41, R60 ;  /* 0x0000003c29297221 */ /* 0x000fc60000010000 */
[----:B------:R-:W-:Y:S01]  /*89d0*/  STS.128 [R0+0x410], R16 ;  /* 0x0004101000007388 */ /* 0x000fe20000000c00 */
[----:B------:R-:W-:-:S03]  /*89e0*/  FADD.FTZ R71, R42, R71 ;  /* 0x000000472a477221 */ /* 0x000fc60000010000 */
[----:B------:R-:W-:Y:S01]  /*89f0*/  STS.128 [R0+0x800], R20 ;  /* 0x0008001400007388 */ /* 0x000fe20000000c00 */
[----:B0-----:R-:W-:-:S03]  /*8a00*/  FADD.FTZ R7, R3, R56 ;  /* 0x0000003803077221 */ /* 0x001fc60000010000 */
[----:B------:R0:W-:Y:S04]  /*8a10*/  STS.128 [R0+0x810], R24 ;  /* 0x0008101800007388 */ /* 0x0001e80000000c00 */
[----:B------:R-:W-:Y:S01]  /*8a20*/  STS.128 [R0+0xc00], R28 ;  /* 0x000c001c00007388 */ /* 0x000fe20000000c00 */
[----:B-1----:R-:W1:Y:S03]  /*8a30*/  LDC R12, c[0x0][0x388] ;  /* 0x0000e200ff0c7b82 */ /* 0x002e660000000800 */
[----:B------:R-:W-:Y:S05]  /*8a40*/  STS.128 [R0+0xc10], R32 ;  /* 0x000c102000007388 */ /* 0x000fea0000000c00 */
[----:B------:R-:W-:Y:S01]  /*8a50*/  BAR.SYNC.DEFER_BLOCKING 0x0 ;  /* 0x0000000000007b1d */ /* 0x000fe20000010000 */
[----:B-1----:R-:W-:-:S05]  /*8a60*/  IMAD R12, R12, UR4, RZ ;  /* 0x000000040c0c7c24 */ /* 0x002fca000f8e02ff */
[----:B0-----:R-:W-:Y:S01]  /*8a70*/  IADD3 R26, P0, PT, R12, R72, RZ ;  /* 0x000000480c1a7210 */ /* 0x001fe20007f1e0ff */
[----:B------:R-:W0:Y:S03]  /*8a80*/  LDS R45, [R37] ;  /* 0x00000000252d7984 */ /* 0x000e260000000800 */
[----:B------:R-:W-:Y:S01]  /*8a90*/  IADD3.X R3, PT, PT, RZ, RZ, RZ, P0, !PT ;  /* 0x000000ffff037210 */ /* 0x000fe200007fe4ff */
        /* <DEDUP_REMOVED lines=23> */
[C---:B------:R-:W-:Y:S01]  /*8c10*/  SHF.L.U32 R4, R26.reuse, 0x2, RZ ;  /* 0x000000021a047819 */ /* 0x040fe200000006ff */
[----:B------:R-:W-:Y:S02]  /*8c20*/  FADD.FTZ R0, RZ, R0 ;  /* 0x00000000ff007221 */ /* 0x000fe40000010000 */
[----:B------:R-:W4:Y:S01]  /*8c30*/  LDS R10, [R37+0xc00] ;  /* 0x000c0000250a7984 */ /* 0x000f220000000800 */
[----:B------:R-:W-:Y:S01]  /*8c40*/  SHF.L.U64.HI R26, R26, 0x2, R3 ;  /* 0x000000021a1a7819 */ /* 0x000fe20000010203 */
[----:B------:R-:W-:Y:S02]  /*8c50*/  FADD.FTZ R6, RZ, R6 ;  /* 0x00000006ff067221 */ /* 0x000fe40000010000 */
[----:B------:R-:W4:Y:S01]  /*8c60*/  LDS R12, [R37+0x1a00] ;  /* 0x001a0000250c7984 */ /* 0x000f220000000800 */
[----:B------:R-:W-:Y:S01]  /*8c70*/  IADD3 R2, P0, PT, R4, UR22, RZ ;  /* 0x0000001604027c10 */ /* 0x000fe2000ff1e0ff */
[----:B------:R-:W-:-:S02]  /*8c80*/  FADD.FTZ R0, R0, R13 ;  /* 0x0000000d00007221 */ /* 0x000fc40000010000 */
[----:B------:R-:W4:Y:S01]  /*8c90*/  LDS R11, [R37+0xe00] ;  /* 0x000e0000250b7984 */ /* 0x000f220000000800 */
[----:B------:R-:W-:Y:S02]  /*8ca0*/  IADD3 R4, P1, PT, R4, UR20, RZ ;  /* 0x0000001404047c10 */ /* 0x000fe4000ff3e0ff */
[----:B------:R-:W-:Y:S01]  /*8cb0*/  IADD3.X R3, PT, PT, R26, UR23, RZ, P0, !PT ;  /* 0x000000171a037c10 */ /* 0x000fe200087fe4ff */
[----:B------:R-:W4:Y:S01]  /*8cc0*/  LDS R33, [R37+0x3400] ;  /* 0x0034000025217984 */ /* 0x000f220000000800 */
[----:B0-----:R-:W-:-:S03]  /*8cd0*/  FADD.FTZ R6, R6, R15 ;  /* 0x0000000f06067221 */ /* 0x001fc60000010000 */
[----:B------:R-:W0:Y:S01]  /*8ce0*/  LDS R25, [R37+0x2800] ;  /* 0x0028000025197984 */ /* 0x000e220000000800 */
[----:B-1----:R-:W-:Y:S01]  /*8cf0*/  FADD.FTZ R31, R5, R20 ;  /* 0x00000014051f7221 */ /* 0x002fe20000010000 */
[----:B------:R-:W-:Y:S02]  /*8d00*/  IADD3.X R5, PT, PT, R26, UR21, RZ, P1, !PT ;  /* 0x000000151a057c10 */ /* 0x000fe40008ffe4ff */
        /* <DEDUP_REMOVED lines=9> */
[----:B------:R-:W-:-:S03]  /*8da0*/  FADD.FTZ R9, RZ, R9 ;  /* 0x00000009ff097221 */ /* 0x000fc60000010000 */
        /* <DEDUP_REMOVED lines=37> */
.L_x_4170:
        /* <DEDUP_REMOVED lines=8> */
.L_x_4184:
[----:B------:R-:W-:Y:S05]  /*9080*/  BSYNC B2 ;  /* 0x0000000000027941 */ /* 0x000fea0003800000 */
.L_x_4183:
[----:B------:R-:W-:Y:S01]  /*9090*/  HFMA2 R117, -RZ, RZ, 0, 5.9604644775390625e-08 ;  /* 0x00000001ff757431 */ /* 0x000fe200000001ff */
[----:B------:R-:W-:Y:S01]  /*90a0*/  MOV R118, R198 ;  /* 0x000000c600767202 */ /* 0x000fe20000000f00 */
[----:B------:R0:W-:Y:S01]  /*90b0*/  STL [R1], R116 ;  /* 0x0000007401007387 */ /* 0x0001e20000100800 */
[----:B------:R-:W-:Y:S02]  /*90c0*/  MOV R99, 0x1f ;  /* 0x0000001f00637802 */ /* 0x000fe40000000f00 */
[----:B------:R-:W-:Y:S01]  /*90d0*/  MOV R98, 0xffffffff ;  /* 0xffffffff00627802 */ /* 0x000fe20000000f00 */
[----:B------:R0:W-:Y:S01]  /*90e0*/  STL [R1+0x4], R238 ;  /* 0x000004ee01007387 */ /* 0x0001e20000100800 */
[----:B------:R-:W-:-:S07]  /*90f0*/  MOV R96, R119 ;  /* 0x0000007700607202 */ /* 0x000fce0000000f00 */
[----:B0-----:R-:W-:Y:S05]  /*9100*/  WARPSYNC.COLLECTIVE R98, `(.L_x_4185) ;  /* 0x0000000062087348 */ /* 0x001fea0003c00000 */
[----:B------:R1:W2:Y:S02]  /*9110*/  SHFL.BFLY P3, R119, R118, R117, R99 ;  /* 0x0c00007576777389 */ /* 0x0002a40000060063 */
[----:B012---:R-:W-:Y:S05]  /*9120*/  ENDCOLLECTIVE ;  /* 0x000000000000791b */ /* 0x007fea0003800000 */
.L_x_4185:
[----:B------:R-:W-:Y:S01]  /*9130*/  FADD.FTZ R96, R96, R199 ;  /* 0x000000c760607221 */ /* 0x000fe20000010000 */
[----:B------:R0:W-:Y:S04]  /*9140*/  STL [R1+0x8], R115 ;  /* 0x0000087301007387 */ /* 0x0001e80000100800 */
[----:B------:R0:W-:Y:S04]  /*9150*/  STL [R1+0xc], R239 ;  /* 0x00000cef01007387 */ /* 0x0001e80000100800 */
[----:B------:R0:W-:Y:S01]  /*9160*/  STL [R1+0x10], R114 ;  /* 0x0000107201007387 */ /* 0x0001e20000100800 */
[----:B------:R-:W-:Y:S01]  /*9170*/  HFMA2 R117, -RZ, RZ, 0, 1.1920928955078125e-07 ;  /* 0x00000002ff757431 */ /* 0x000fe200000001ff */
[----:B------:R-:W-:-:S02]  /*9180*/  MOV R118, R96 ;  /* 0x0000006000767202 */ /* 0x000fc40000000f00 */
[----:B------:R0:W-:Y:S04]  /*9190*/  STL [R1+0x14], R240 ;  /* 0x000014f001007387 */ /* 0x0001e80000100800 */
[----:B------:R0:W-:Y:S01]  /*91a0*/  STL [R1+0x18], R113 ;  /* 0x0000187101007387 */ /* 0x0001e20000100800 */
[----:B------:R-:W-:-:S03]  /*91b0*/  FADD.FTZ R97, R119, R198 ;  /* 0x000000c677617221 */ /* 0x000fc60000010000 */
[----:B------:R0:W-:Y:S04]  /*91c0*/  STL [R1+0x1c], R241 ;  /* 0x00001cf101007387 */ /* 0x0001e80000100800 */
[----:B0-----:R-:W-:Y:S05]  /*91d0*/  WARPSYNC.COLLECTIVE R98, `(.L_x_4186) ;  /* 0x0000000062087348 */ /* 0x001fea0003c00000 */
[----:B------:R1:W2:Y:S02]  /*91e0*/  SHFL.BFLY P3, R119, R118, R117, R99 ;  /* 0x0c00007576777389 */ /* 0x0002a40000060063 */
[----:B012---:R-:W-:Y:S05]  /*91f0*/  ENDCOLLECTIVE ;  /* 0x000000000000791b */ /* 0x007fea0003800000 */
.L_x_4186:
[----:B------:R0:W-:Y:S01]  /*9200*/  STL [R1+0x20], R112 ;  /* 0x0000207001007387 */ /* 0x0001e20000100800 */
[----:B------:R-:W-:Y:S02]  /*9210*/  MOV R118, R97 ;  /* 0x0000006100767202 */ /* 0x000fe40000000f00 */
[----:B------:R-:W-:-:S07]  /*9220*/  MOV R185, R119 ;  /* 0x0000007700b97202 */ /* 0x000fce0000000f00 */
[----:B0-----:R-:W-:Y:S05]  /*9230*/  WARPSYNC.COLLECTIVE R98, `(.L_x_4187) ;  /* 0x0000000062087348 */ /* 0x001fea0003c00000 */
[----:B------:R1:W2:Y:S02]  /*9240*/  SHFL.BFLY P3, R119, R118, R117, R99 ;  /* 0x0c00007576777389 */ /* 0x0002a40000060063 */
[----:B012---:R-:W-:Y:S05]  /*9250*/  ENDCOLLECTIVE ;  /* 0x000000000000791b */ /* 0x007fea0003800000 */
.L_x_4187:
[----:B------:R-:W-:Y:S01]  /*9260*/  FADD.FTZ R185, R96, R185 ;  /* 0x000000b960b97221 */ /* 0x000fe20000010000 */
[----:B------:R-:W-:-:S04]  /*9270*/  HFMA2 R117, -RZ, RZ, 0, 2.384185791015625e-07 ;  /* 0x00000004ff757431 */ /* 0x000fc800000001ff */
[----:B------:R-:W-:Y:S01]  /*9280*/  MOV R118, R185 ;  /* 0x000000b900767202 */ /* 0x000fe20000000f00 */
[----:B------:R-:W-:-:S07]  /*9290*/  FADD.FTZ R120, R97, R119 ;  /* 0x0000007761787221 */ /* 0x000fce0000010000 */
[----:B------:R-:W-:Y:S05]  /*92a0*/  WARPSYNC.COLLECTIVE R98, `(.L_x_4188) ;  /* 0x0000000062087348 */ /* 0x000fea0003c00000 */
[----:B------:R0:W1:Y:S02]  /*92b0*/  SHFL.BFLY P3, R119, R118, R117, R99 ;  /* 0x0c00007576777389 */ /* 0x0000640000060063 */
[----:B01----:R-:W-:Y:S05]  /*92c0*/  ENDCOLLECTIVE ;  /* 0x000000000000791b */ /* 0x003fea0003800000 */
.L_x_4188:
[----:B------:R-:W-:Y:S02]  /*92d0*/  MOV R118, R120 ;  /* 0x0000007800767202 */ /* 0x000fe40000000f00 */
[----:B------:R-:W-:-:S07]  /*92e0*/  MOV R186, R119 ;  /* 0x0000007700ba7202 */ /* 0x000fce0000000f00 */
[----:B------:R-:W-:Y:S05]  /*92f0*/  WARPSYNC.COLLECTIVE R98, `(.L_x_4189) ;  /* 0x0000000062087348 */ /* 0x000fea0003c00000 */
[----:B------:R0:W1:Y:S02]  /*9300*/  SHFL.BFLY P3, R119, R118, R117, R99 ;  /* 0x0c00007576777389 */ /* 0x0000640000060063 */
[----:B01----:R-:W-:Y:S05]  /*9310*/  ENDCOLLECTIVE ;  /* 0x000000000000791b */ /* 0x003fea0003800000 */
.L_x_4189:
[----:B------:R-:W-:Y:S01]  /*9320*/  FADD.FTZ R186, R185, R186 ;  /* 0x000000bab9ba7221 */ /* 0x000fe20000010000 */
[----:B------:R-:W-:-:S04]  /*9330*/  HFMA2 R117, -RZ, RZ, 0, 4.76837158203125e-07 ;  /* 0x00000008ff757431 */ /* 0x000fc800000001ff */
[----:B------:R-:W-:Y:S01]  /*9340*/  MOV R118, R186 ;  /* 0x000000ba00767202 */ /* 0x000fe20000000f00 */
[----:B------:R-:W-:-:S07]  /*9350*/  FADD.FTZ R187, R120, R119 ;  /* 0x0000007778bb7221 */ /* 0x000fce0000010000 */
[----:B------:R-:W-:Y:S05]  /*9360*/  WARPSYNC.COLLECTIVE R98, `(.L_x_4190) ;  /* 0x0000000062087348 */ /* 0x000fea0003c00000 */
[----:B------:R0:W1:Y:S02]  /*9370*/  SHFL.BFLY P3, R119, R118, R117, R99 ;  /* 0x0c00007576777389 */ /* 0x0000640000060063 */
[----:B01----:R-:W-:Y:S05]  /*9380*/  ENDCOLLECTIVE ;  /* 0x000000000000791b */ /* 0x003fea0003800000 */
.L_x_4190:
[----:B------:R-:W-:Y:S02]  /*9390*/  MOV R118, R187 ;  /* 0x000000bb00767202 */ /* 0x000fe40000000f00 */
[----:B------:R-:W-:-:S07]  /*93a0*/  MOV R189, R119 ;  /* 0x0000007700bd7202 */ /* 0x000fce0000000f00 */
[----:B------:R-:W-:Y:S05]  /*93b0*/  WARPSYNC.COLLECTIVE R98, `(.L_x_4191) ;  /* 0x0000000062087348 */ /* 0x000fea0003c00000 */
[----:B------:R0:W1:Y:S02]  /*93c0*/  SHFL.BFLY P3, R119, R118, R117, R99 ;  /* 0x0c00007576777389 */ /* 0x0000640000060063 */
[----:B01----:R-:W-:Y:S05]  /*93d0*/  ENDCOLLECTIVE ;  /* 0x000000000000791b */ /* 0x003fea0003800000 */
.L_x_4191:
[----:B------:R-:W-:Y:S01]  /*93e0*/  FADD.FTZ R96, R186, R189 ;  /* 0x000000bdba607221 */ /* 0x000fe20000010000 */
[----:B------:R-:W-:-:S04]  /*93f0*/  HFMA2 R117, -RZ, RZ, 0, 9.5367431640625e-07 ;  /* 0x00000010ff757431 */ /* 0x000fc800000001ff */
[----:B------:R-:W-:Y:S01]  /*9400*/  MOV R118, R96 ;  /* 0x0000006000767202 */ /* 0x000fe20000000f00 */
[----:B------:R-:W-:-:S07]  /*9410*/  FADD.FTZ R97, R187, R119 ;  /* 0x00000077bb617221 */ /* 0x000fce0000010000 */
[----:B------:R-:W-:Y:S05]  /*9420*/  WARPSYNC.COLLECTIVE R98, `(.L_x_4192) ;  /* 0x0000000062087348 */ /* 0x000fea0003c00000 */
[----:B------:R0:W1:Y:S02]  /*9430*/  SHFL.BFLY P3, R119, R118, R117, R99 ;  /* 0x0c00007576777389 */ /* 0x0000640000060063 */
[----:B01----:R-:W-:Y:S05]  /*9440*/  ENDCOLLECTIVE ;  /* 0x000000000000791b */ /* 0x003fea0003800000 */
.L_x_4192:
[----:B------:R-:W-:Y:S02]  /*9450*/  MOV R118, R97 ;  /* 0x0000006100767202 */ /* 0x000fe40000000f00 */
[----:B------:R-:W-:-:S07]  /*9460*/  MOV R185, R119 ;  /* 0x0000007700b97202 */ /* 0x000fce0000000f00 */
[----:B------:R-:W-:Y:S05]  /*9470*/  WARPSYNC.COLLECTIVE R98, `(.L_x_4193) ;  /* 0x0000000062087348 */ /* 0x000fea0003c00000 */
[----:B------:R0:W1:Y:S02]  /*9480*/  SHFL.BFLY P3, R119, R118, R117, R99 ;  /* 0x0c00007576777389 */ /* 0x0000640000060063 */
[----:B01----:R-:W-:Y:S05]  /*9490*/  ENDCOLLECTIVE ;  /* 0x000000000000791b */ /* 0x003fea0003800000 */
.L_x_4193:
[----:B------:R-:W-:Y:S05]  /*94a0*/  BRA `(.L_x_4194) ;  /* 0xffffffa0007c7947 */ /* 0x000fea000383ffff */
.L_x_4195:
        /* <DEDUP_REMOVED lines=13> */
.L_x_19995:


//--------------------- .text._ZN10layer_norm22ln_bwd_finalize_kernelINS_22Kernel_traits_finalizeILj1024Ef13__nv_bfloat16S2_S2_fjLb0ELj1024ELj4ENS_18Kernel_traits_baseILj1024EfS2_S2_S2_fjLj1024EEEEELb0ELb0EEEvNS_9BwdParamsE --------------------------
	.section	.text._ZN10layer_norm22ln_bwd_finalize_kernelINS_22Kernel_traits_finalizeILj1024Ef13__nv_bfloat16S2_S2_fjLb0ELj1024ELj4ENS_18Kernel_traits_baseILj1024EfS2_S2_S2_fjLj1024EEEEELb0ELb0EEEvNS_9BwdParamsE,"ax",@progbits
	.align	128
        .global         _ZN10layer_norm22ln_bwd_finalize_kernelINS_22Kernel_traits_finalizeILj1024Ef13__nv_bfloat16S2_S2_fjLb0ELj1024ELj4ENS_18Kernel_traits_baseILj1024EfS2_S2_S2_fjLj1024EEEEELb0ELb0EEEvNS_9BwdParamsE
        .type           _ZN10layer_norm22ln_bwd_finalize_kernelINS_22Kernel_traits_finalizeILj1024Ef13__nv_bfloat16S2_S2_fjLb0ELj1024ELj4ENS_18Kernel_traits_baseILj1024EfS2_S2_S2_fjLj1024EEEEELb0ELb0EEEvNS_9BwdParamsE,@function
        .size           _ZN10layer_norm22ln_bwd_finalize_kernelINS_22Kernel_traits_finalizeILj1024Ef13__nv_bfloat16S2_S2_fjLb0ELj1024ELj4ENS_18Kernel_traits_baseILj1024EfS2_S2_S2_fjLj1024EEEEELb0ELb0EEEvNS_9BwdParamsE,(.L_x_19996 - _ZN10layer_norm22ln_bwd_finalize_kernelINS_22Kernel_traits_finalizeILj1024Ef13__nv_bfloat16S2_S2_fjLb0ELj1024ELj4ENS_18Kernel_traits_baseILj1024EfS2_S2_S2_fjLj1024EEEEELb0ELb0EEEvNS_9BwdParamsE)
        .other          _ZN10layer_norm22ln_bwd_finalize_kernelINS_22Kernel_traits_finalizeILj1024Ef13__nv_bfloat16S2_S2_fjLb0ELj1024ELj4ENS_18Kernel_traits_baseILj1024EfS2_S2_S2_fjLj1024EEEEELb0ELb0EEEvNS_9BwdParamsE,@"STO_CUDA_ENTRY STV_DEFAULT"
_ZN10layer_norm22ln_bwd_finalize_kernelINS_22Kernel_traits_finalizeILj1024Ef13__nv_bfloat16S2_S2_fjLb0ELj1024ELj4ENS_18Kernel_traits_baseILj1024EfS2_S2_S2_fjLj1024EEEEELb0ELb0EEEvNS_9BwdParamsE:
.text._ZN10layer_norm22ln_bwd_finalize_kernelINS_22Kernel_traits_finalizeILj1024Ef13__nv_bfloat16S2_S2_fjLb0ELj1024ELj4ENS_18Kernel_traits_baseILj1024EfS2_S2_S2_fjLj1024EEEEELb0ELb0EEEvNS_9BwdParamsE:
        /* <DEDUP_REMOVED lines=13> */
[----:B------:R-:W-:Y:S02]  /*00d0*/  LOP3.LUT R57, R0, 0x1f, RZ, 0xc0, !PT ;  /* 0x0000001f00397812 */ /* 0x000fe400078ec0ff */
[----:B------:R-:W-:Y:S02]  /*00e0*/  MOV R2, RZ ;  /* 0x000000ff00027202 */ /* 0x000fe40000000f00 */
[----:B-1----:R-:W-:-:S04]  /*00f0*/  ISETP.GE.U32.AND P0, PT, R3, UR8, PT ;  /* 0x0000000803007c0c */ /* 0x002fc8000bf06070 */
[----:B0-----:R-:W-:-:S13]  /*0100*/  ISETP.GE.U32.OR P0, PT, R7, R54, P0 ;  /* 0x000000360700720c */ /* 0x001fda0000706470 */
        /* <DEDUP_REMOVED lines=12> */
[C---:B------:R-:W-:Y:S01]  /*01d0*/  LOP3.LUT R7, R3.reuse, 0x140, RZ, 0xfc, !PT ;  /* 0x0000014003077812 */ /* 0x040fe200078efcff */
[-CC-:B------:R-:W-:Y:S01]  /*01e0*/  IMAD R32, R32, R54.reuse, R5.reuse ;  /* 0x0000003620207224 */ /* 0x180fe200078e0205 */
[C---:B------:R-:W-:Y:S02]  /*01f0*/  LOP3.LUT R9, R3.reuse, 0x160, RZ, 0xfc, !PT ;  /* 0x0000016003097812 */ /* 0x040fe400078efcff */
[----:B------:R-:W-:Y:S01]  /*0200*/  LOP3.LUT R11, R3, 0x180, RZ, 0xfc, !PT ;  /* 0x00000180030b7812 */ /* 0x000fe200078efcff */
[-CC-:B------:R-:W-:Y:S01]  /*0210*/  IMAD R8, R7, R54.reuse, R5.reuse ;  /* 0x0000003607087224 */ /* 0x180fe200078e0205 */
[----:B------:R-:W-:Y:S01]  /*0220*/  LOP3.LUT R0, R3, 0x100, RZ, 0xfc, !PT ;  /* 0x0000010003007812 */ /* 0x000fe200078efcff */
[-CC-:B------:R-:W-:Y:S01]  /*0230*/  IMAD R10, R9, R54.reuse, R5.reuse ;  /* 0x00000036090a7224 */ /* 0x180fe200078e0205 */
[----:B------:R-:W-:Y:S01]  /*0240*/  LOP3.LUT R13, R3, 0x1a0, RZ, 0xfc, !PT ;  /* 0x000001a0030d7812 */ /* 0x000fe200078efcff */
[-CC-:B------:R-:W-:Y:S01]  /*0250*/  IMAD R12, R11, R54.reuse, R5.reuse ;  /* 0x000000360b0c7224 */ /* 0x180fe200078e0205 */
[C---:B------:R-:W-:Y:S01]  /*0260*/  LOP3.LUT R15, R3.reuse, 0x1c0, RZ, 0xfc, !PT ;  /* 0x000001c0030f7812 */ /* 0x040fe200078efcff */
[-CC-:B------:R-:W-:Y:S01]  /*0270*/  IMAD R4, R0, R54.reuse, R5.reuse ;  /* 0x0000003600047224 */ /* 0x180fe200078e0205 */
        /* <DEDUP_REMOVED lines=17> */
[--C-:B------:R-:W-:Y:S01]  /*0390*/  IMAD R28, R27, R54, R5.reuse ;  /* 0x000000361b1c7224 */ /* 0x100fe200078e0205 */
[----:B------:R-:W-:Y:S01]  /*03a0*/  IADD3 R7, PT, PT, R57, R8, RZ ;  /* 0x0000000839077210 */ /* 0x000fe20007ffe0ff */
[----:B------:R-:W-:-:S02]  /*03b0*/  IMAD R30, R29, R54, R5 ;  /* 0x000000361d1e7224 */ /* 0x000fc400078e0205 */
[----:B------:R-:W-:Y:S02]  /*03c0*/  HFMA2 R2, -RZ, RZ, 0, 0 ;  /* 0x00000000ff027431 */ /* 0x000fe400000001ff */
[----:B------:R-:W-:Y:S01]  /*03d0*/  IMAD R0, R3, R54, R5 ;  /* 0x0000003603007224 */ /* 0x000fe200078e0205 */
[C---:B------:R-:W-:Y:S02]  /*03e0*/  IADD3 R8, PT, PT, R57.reuse, R10, RZ ;  /* 0x0000000a39087210 */ /* 0x040fe40007ffe0ff */
[C---:B------:R-:W-:Y:S02]  /*03f0*/  IADD3 R9, PT, PT, R57.reuse, R12, RZ ;  /* 0x0000000c39097210 */ /* 0x040fe40007ffe0ff */
[C---:B------:R-:W-:Y:S02]  /*0400*/  IADD3 R17, PT, PT, R57.reuse, R4, RZ ;  /* 0x0000000439117210 */ /* 0x040fe40007ffe0ff */
[C---:B------:R-:W-:Y:S02]  /*0410*/  IADD3 R10, PT, PT, R57.reuse, R14, RZ ;  /* 0x0000000e390a7210 */ /* 0x040fe40007ffe0ff */
[----:B------:R-:W-:-:S02]  /*0420*/  IADD3 R11, PT, PT, R57, R16, RZ ;  /* 0x00000010390b7210 */ /* 0x000fc40007ffe0ff */
[C---:B------:R-:W-:Y:S02]  /*0430*/  IADD3 R12, PT, PT, R57.reuse, R18, RZ ;  /* 0x00000012390c7210 */ /* 0x040fe40007ffe0ff */
[C---:B------:R-:W-:Y:S02]  /*0440*/  IADD3 R5, PT, PT, R57.reuse, R32, RZ ;  /* 0x0000002039057210 */ /* 0x040fe40007ffe0ff */
[----:B------:R-:W-:Y:S02]  /*0450*/  IADD3 R0, PT, PT, R57, R0, RZ ;  /* 0x0000000039007210 */ /* 0x000fe40007ffe0ff */
[----:B------:R-:W-:Y:S02]  /*0460*/  IADD3 R19, PT, PT, -R19, RZ, RZ ;  /* 0x000000ff13137210 */ /* 0x000fe40007ffe1ff */
[C---:B------:R-:W-:Y:S02]  /*0470*/  IADD3 R6, PT, PT, R57.reuse, R6, RZ ;  /* 0x0000000639067210 */ /* 0x040fe40007ffe0ff */
[----:B------:R-:W-:-:S02]  /*0480*/  IADD3 R13, PT, PT, R57, R20, RZ ;  /* 0x00000014390d7210 */ /* 0x000fc40007ffe0ff */
[C---:B------:R-:W-:Y:S02]  /*0490*/  IADD3 R14, PT, PT, R57.reuse, R22, RZ ;  /* 0x00000016390e7210 */ /* 0x040fe40007ffe0ff */
[C---:B------:R-:W-:Y:S02]  /*04a0*/  IADD3 R15, PT, PT, R57.reuse, R24, RZ ;  /* 0x00000018390f7210 */ /* 0x040fe40007ffe0ff */
[C---:B------:R-:W-:Y:S02]  /*04b0*/  IADD3 R16, PT, PT, R57.reuse, R26, RZ ;  /* 0x0000001a39107210 */ /* 0x040fe40007ffe0ff */
[C---:B------:R-:W-:Y:S02]  /*04c0*/  IADD3 R4, PT, PT, R57.reuse, R28, RZ ;  /* 0x0000001c39047210 */ /* 0x040fe40007ffe0ff */
[----:B------:R-:W-:-:S07]  /*04d0*/  IADD3 R18, PT, PT, R57, R30, RZ ;  /* 0x0000001e39127210 */ /* 0x000fce0007ffe0ff */
.L_x_4200:
        /* <DEDUP_REMOVED lines=118> */
.L_x_4199:
[----:B------:R-:W-:Y:S05]  /*0c40*/  BSYNC.RECONVERGENT B1 ;  /* 0x0000000000017941 */ /* 0x000fea0003800200 */
.L_x_4198:
        /* <DEDUP_REMOVED lines=16> */
[----:B0-----:R-:W-:-:S04]  /*0d50*/  IMAD.WIDE.U32 R14, R9, 0x4, R6 ;  /* 0x00000004090e7825 */ /* 0x001fc800078e0006 */
[----:B------:R-:W-:Y:S01]  /*0d60*/  IMAD.WIDE.U32 R18, R21, 0x4, R6 ;  /* 0x0000000415127825 */ /* 0x000fe200078e0006 */
[----:B------:R0:W2:Y:S03]  /*0d70*/  LDG.E R10, desc[UR6][R14.64] ;  /* 0x000000060e0a7981 */ /* 0x0000a6000c1e1900 */
[--C-:B-1----:R-:W-:Y:S02]  /*0d80*/  IMAD.WIDE.U32 R16, R9, 0x4, R4.reuse ;  /* 0x0000000409107825 */ /* 0x102fe400078e0004 */
[----:B------:R1:W3:Y:S02]  /*0d90*/  LDG.E R9, desc[UR6][R18.64] ;  /* 0x0000000612097981 */ /* 0x0002e4000c1e1900 */
[----:B------:R-:W-:Y:S02]  /*0da0*/  IMAD.WIDE.U32 R20, R21, 0x4, R4 ;  /* 0x0000000415147825 */ /* 0x000fe400078e0004 */
[----:B------:R4:W5:Y:S02]  /*0db0*/  LDG.E R13, desc[UR6][R16.64] ;  /* 0x00000006100d7981 */ /* 0x000964000c1e1900 */
[----:B------:R-:W-:-:S02]  /*0dc0*/  IMAD.WIDE.U32 R22, R25, 0x4, R6 ;  /* 0x0000000419167825 */ /* 0x000fc400078e0006 */
[----:B------:R-:W5:Y:S02]  /*0dd0*/  LDG.E R32, desc[UR6][R20.64] ;  /* 0x0000000614207981 */ /* 0x000f64000c1e1900 */
[----:B------:R-:W-:Y:S01]  /*0de0*/  IMAD.WIDE.U32 R24, R25, 0x4, R4 ;  /* 0x0000000419187825 */ /* 0x000fe200078e0004 */
[CC--:B0-----:R-:W-:Y:S01]  /*0df0*/  LEA R15, R54.reuse, R35.reuse, 0x5 ;  /* 0x00000023360f7211 */ /* 0x0c1fe200078e28ff */
[----:B------:R0:W5:Y:S02]  /*0e00*/  LDG.E R12, desc[UR6][R22.64] ;  /* 0x00000006160c7981 */ /* 0x000164000c1e1900 */
[C---:B------:R-:W-:Y:S02]  /*0e10*/  IMAD.WIDE.U32 R26, R31.reuse, 0x4, R6 ;  /* 0x000000041f1a7825 */ /* 0x040fe400078e0006 */
[----:B------:R-:W5:Y:S02]  /*0e20*/  LDG.E R24, desc[UR6][R24.64] ;  /* 0x0000000618187981 */ /* 0x000f64000c1e1900 */
[--C-:B-1----:R-:W-:Y:S01]  /*0e30*/  IMAD.WIDE.U32 R18, R31, 0x4, R4.reuse ;  /* 0x000000041f127825 */ /* 0x102fe200078e0004 */
[----:B----4-:R-:W-:Y:S01]  /*0e40*/  LEA R17, R54, R35, 0x6 ;  /* 0x0000002336117211 */ /* 0x010fe200078e30ff */
[----:B------:R-:W4:Y:S02]  /*0e50*/  LDG.E R26, desc[UR6][R26.64] ;  /* 0x000000061a1a7981 */ /* 0x000f24000c1e1900 */
[----:B------:R-:W-:-:S02]  /*0e60*/  IMAD.WIDE.U32 R30, R35, 0x4, R4 ;  /* 0x00000004231e7825 */ /* 0x000fc400078e0004 */
[----:B------:R-:W4:Y:S02]  /*0e70*/  LDG.E R18, desc[UR6][R18.64] ;  /* 0x0000000612127981 */ /* 0x000f24000c1e1900 */
[--C-:B------:R-:W-:Y:S02]  /*0e80*/  IMAD.WIDE.U32 R28, R35, 0x4, R6.reuse ;  /* 0x00000004231c7825 */ /* 0x100fe400078e0006 */
[----:B------:R-:W4:Y:S02]  /*0e90*/  LDG.E R30, desc[UR6][R30.64] ;  /* 0x000000061e1e7981 */ /* 0x000f24000c1e1900 */
[C---:B0-----:R-:W-:Y:S02]  /*0ea0*/  IMAD.WIDE.U32 R22, R15.reuse, 0x4, R6 ;  /* 0x000000040f167825 */ /* 0x041fe400078e0006 */
[----:B------:R0:W4:Y:S02]  /*0eb0*/  LDG.E R11, desc[UR6][R28.64] ;  /* 0x000000061c0b7981 */ /* 0x000124000c1e1900 */
[----:B------:R-:W-:-:S02]  /*0ec0*/  IMAD.WIDE.U32 R20, R15, 0x4, R4 ;  /* 0x000000040f147825 */ /* 0x000fc400078e0004 */
[----:B------:R-:W4:Y:S02]  /*0ed0*/  LDG.E R22, desc[UR6][R22.64] ;  /* 0x0000000616167981 */ /* 0x000f24000c1e1900 */
[C---:B------:R-:W-:Y:S02]  /*0ee0*/  IMAD.WIDE.U32 R14, R17.reuse, 0x4, R6 ;  /* 0x00000004110e7825 */ /* 0x040fe400078e0006 */
[----:B------:R-:W4:Y:S01]  /*0ef0*/  LDG.E R20, desc[UR6][R20.64] ;  /* 0x0000000614147981 */ /* 0x000f22000c1e1900 */
[----:B0-----:R-:W-:Y:S01]  /*0f00*/  LEA R29, R54, R17, 0x5 ;  /* 0x00000011361d7211 */ /* 0x001fe200078e28ff */
[----:B------:R-:W-:Y:S02]  /*0f10*/  IMAD.WIDE.U32 R16, R17, 0x4, R4 ;  /* 0x0000000411107825 */ /* 0x000fe400078e0004 */
[----:B------:R-:W4:Y:S02]  /*0f20*/  LDG.E R14, desc[UR6][R14.64] ;  /* 0x000000060e0e7981 */ /* 0x000f24000c1e1900 */
[----:B------:R-:W-:-:S02]  /*0f30*/  IMAD.WIDE.U32 R6, R29, 0x4, R6 ;  /* 0x000000041d067825 */ /* 0x000fc400078e0006 */
[----:B------:R-:W4:Y:S02]  /*0f40*/  LDG.E R16, desc[UR6][R16.64] ;  /* 0x0000000610107981 */ /* 0x000f24000c1e1900 */
[----:B------:R-:W-:Y:S02]  /*0f50*/  IMAD.WIDE.U32 R4, R29, 0x4, R4 ;  /* 0x000000041d047825 */ /* 0x000fe400078e0004 */
[----:B------:R-:W4:Y:S04]  /*0f60*/  LDG.E R6, desc[UR6][R6.64] ;  /* 0x0000000606067981 */ /* 0x000f28000c1e1900 */
[----:B------:R-:W4:Y:S01]  /*0f70*/  LDG.E R4, desc[UR6][R4.64] ;  /* 0x0000000604047981 */ /* 0x000f22000c1e1900 */
[----:B------:R-:W-:Y:S01]  /*0f80*/  IADD3 R3, PT, PT, R3, 0x100, RZ ;  /* 0x0000010003037810 */ /* 0x000fe20007ffe0ff */
[----:B--2---:R-:W-:-:S04]  /*0f90*/  FADD.FTZ R10, R43, R10 ;  /* 0x0000000a2b0a7221 */ /* 0x004fc80000010000 */
[----:B---3--:R-:W-:Y:S01]  /*0fa0*/  FADD.FTZ R9, R10, R9 ;  /* 0x000000090a097221 */ /* 0x008fe20000010000 */
[----:B-----5:R-:W-:-:S04]  /*0fb0*/  FADD.FTZ R13, R2, R13 ;  /* 0x0000000d020d7221 */ /* 0x020fc80000010000 */
[----:B------:R-:W-:Y:S01]  /*0fc0*/  FADD.FTZ R13, R13, R32 ;  /* 0x000000200d0d7221 */ /* 0x000fe20000010000 */
[----:B------:R-:W-:-:S03]  /*0fd0*/  FADD.FTZ R9, R9, R12 ;  /* 0x0000000c09097221 */ /* 0x000fc60000010000 */
[----:B------:R-:W-:Y:S01]  /*0fe0*/  FADD.FTZ R13, R13, R24 ;  /* 0x000000180d0d7221 */ /* 0x000fe20000010000 */
[----:B----4-:R-:W-:-:S03]  /*0ff0*/  FADD.FTZ R26, R9, R26 ;  /* 0x0000001a091a7221 */ /* 0x010fc60000010000 */
[----:B------:R-:W-:-:S04]  /*1000*/  FADD.FTZ R13, R13, R18 ;  /* 0x000000120d0d7221 */ /* 0x000fc80000010000 */
[----:B------:R-:W-:Y:S01]  /*1010*/  FADD.FTZ R13, R13, R30 ;  /* 0x0000001e0d0d7221 */ /* 0x000fe20000010000 */
[----:B------:R-:W-:-:S04]  /*1020*/  FADD.FTZ R11, R26, R11 ;  /* 0x0000000b1a0b7221 */ /* 0x000fc80000010000 */
[----:B------:R-:W-:Y:S01]  /*1030*/  FADD.FTZ R11, R11, R22 ;  /* 0x000000160b0b7221 */ /* 0x000fe20000010000 */
[----:B------:R-:W-:-:S03]  /*1040*/  FADD.FTZ R13, R13, R20 ;  /* 0x000000140d0d7221 */ /* 0x000fc60000010000 */
[----:B------:R-:W-:Y:S01]  /*1050*/  FADD.FTZ R11, R11, R14 ;  /* 0x0000000e0b0b7221 */ /* 0x000fe20000010000 */
[----:B------:R-:W-:-:S03]  /*1060*/  FADD.FTZ R13, R13, R16 ;  /* 0x000000100d0d7221 */ /* 0x000fc60000010000 */
[----:B------:R-:W-:Y:S01]  /*1070*/  FADD.FTZ R43, R11, R6 ;  /* 0x000000060b2b7221 */ /* 0x000fe20000010000 */
[----:B------:R-:W-:-:S07]  /*1080*/  FADD.FTZ R2, R13, R4 ;  /* 0x000000040d027221 */ /* 0x000fce0000010000 */
.L_x_4202:
[----:B------:R-:W-:Y:S05]  /*1090*/  BSYNC.RECONVERGENT B1 ;  /* 0x0000000000017941 */ /* 0x000fea0003800200 */
.L_x_4201:
        /* <DEDUP_REMOVED lines=37> */
.L_x_4204:
[----:B------:R-:W-:Y:S05]  /*12f0*/  BSYNC.RECONVERGENT B1 ;  /* 0x0000000000017941 */ /* 0x000fea0003800200 */
.L_x_4203:
[----:B------:R-:W-:Y:S05]  /*1300*/  @!P1 BRA `(.L_x_4197) ;  /* 0x00000000003c9947 */ /* 0x000fea0003800000 */
[----:B------:R-:W0:Y:S01]  /*1310*/  LDC.64 R8, c[0x0][0x440] ;  /* 0x00011000ff087b82 */ /* 0x000e220000000a00 */
[----:B------:R-:W-:Y:S01]  /*1320*/  IMAD R0, R3, R54, R0 ;  /* 0x0000003603007224 */ /* 0x000fe200078e0200 */
[----:B------:R-:W-:-:S04]  /*1330*/  IADD3 R12, PT, PT, -R55, RZ, RZ ;  /* 0x000000ff370c7210 */ /* 0x000fc80007ffe1ff */
[----:B------:R-:W-:Y:S02]  /*1340*/  IADD3 R3, PT, PT, R57, R0, RZ ;  /* 0x0000000039037210 */ /* 0x000fe40007ffe0ff */
[----:B------:R-:W1:Y:S05]  /*1350*/  LDC.64 R10, c[0x0][0x448] ;  /* 0x00011200ff0a7b82 */ /* 0x000e6a0000000a00 */
.L_x_4205:
        /* <DEDUP_REMOVED lines=10> */
.L_x_4197:
[----:B------:R-:W-:Y:S05]  /*1400*/  BSYNC.RECONVERGENT B0 ;  /* 0x0000000000007941 */ /* 0x000fea0003800200 */
.L_x_4196:
[----:B------:R-:W0:Y:S01]  /*1410*/  S2R R3, SR_TID.X ;  /* 0x0000000000037919 */ /* 0x000e220000002100 */
[----:B------:R-:W1:Y:S01]  /*1420*/  S2UR UR5, SR_CgaCtaId ;  /* 0x00000000000579c3 */ /* 0x000e620000008800 */
[----:B------:R-:W-:Y:S01]  /*1430*/  UMOV UR4, 0x400 ;  /* 0x0000040000047882 */ /* 0x000fe20000000000 */
[C---:B------:R-:W-:Y:S02]  /*1440*/  SHF.L.U32 R5, R57.reuse, 0x7, RZ ;  /* 0x0000000739057819 */ /* 0x040fe400000006ff */
[----:B------:R-:W-:Y:S02]  /*1450*/  SHF.L.U32 R58, R58, 0x4, RZ ;  /* 0x000000043a3a7819 */ /* 0x000fe400000006ff */
[----:B------:R-:W-:Y:S02]  /*1460*/  ISETP.NE.AND P0, PT, R57, RZ, PT ;  /* 0x000000ff3900720c */ /* 0x000fe40003f05270 */
[----:B------:R-:W-:-:S04]  /*1470*/  LOP3.LUT R58, R58, 0x7ffffff0, RZ, 0xc0, !PT ;  /* 0x7ffffff03a3a7812 */ /* 0x000fc800078ec0ff */
[----:B------:R-:W-:Y:S01]  /*1480*/  IADD3 R11, PT, PT, R57, R58, RZ ;  /* 0x0000003a390b7210 */ /* 0x000fe20007ffe0ff */
[----:B-1----:R-:W-:Y:S01]  /*1490*/  ULEA UR4, UR5, UR4, 0x18 ;  /* 0x0000000405047291 */ /* 0x002fe2000f8ec0ff */
[----:B0-----:R-:W-:-:S04]  /*14a0*/  SHF.R.U32.HI R12, RZ, 0x5, R3 ;  /* 0x00000005ff0c7819 */ /* 0x001fc80000011603 */
[----:B------:R-:W-:-:S04]  /*14b0*/  LOP3.LUT R0, R12, 0x1f, R3, 0x78, !PT ;  /* 0x0000001f0c007812 */ /* 0x000fc800078e7803 */
[C---:B------:R-:W-:Y:S02]  /*14c0*/  LOP3.LUT R3, R0.reuse, 0x3e0, R3, 0xf8, !PT ;  /* 0x000003e000037812 */ /* 0x040fe400078ef803 */
[----:B------:R-:W-:Y:S02]  /*14d0*/  SHF.L.U32 R0, R0, 0x2, RZ ;  /* 0x0000000200007819 */ /* 0x000fe400000006ff */
[----:B------:R-:W-:Y:S02]  /*14e0*/  LEA R3, R3, UR4, 0x2 ;  /* 0x0000000403037c11 */ /* 0x000fe4000f8e10ff */
[----:B------:R-:W-:-:S03]  /*14f0*/  LOP3.LUT R0, R5, R0, RZ, 0xfc, !PT ;  /* 0x0000000005007212 */ /* 0x000fc600078efcff */
[----:B------:R-:W-:Y:S04]  /*1500*/  STS [R3], R2 ;  /* 0x0000000203007388 */ /* 0x000fe80000000800 */
        /* <DEDUP_REMOVED lines=35> */
[----:B0-----:R-:W0:Y:S04]  /*1740*/  LDC.64 R6, c[0x0][0x488] ;  /* 0x00012200ff067b82 */ /* 0x001e280000000a00 */
[----:B------:R-:W1:Y:S04]  /*1750*/  LDS.64 R4, [R57+0x2000] ;  /* 0x0020000039047984 */ /* 0x000e680000000a00 */
[----:B------:R-:W2:Y:S01]  /*1760*/  LDS.64 R2, [R57+0x2080] ;  /* 0x0020800039027984 */ /* 0x000ea20000000a00 */
[----:B------:R-:W3:Y:S01]  /*1770*/  LDC.64 R8, c[0x0][0x480] ;  /* 0x00012000ff087b82 */ /* 0x000ee20000000a00 */
[----:B0-----:R-:W-:-:S04]  /*1780*/  IMAD.WIDE.U32 R6, R11, 0x8, R6 ;  /* 0x000000080b067825 */ /* 0x001fc800078e0006 */
[----:B---3--:R-:W-:Y:S01]  /*1790*/  IMAD.WIDE.U32 R8, R11, 0x8, R8 ;  /* 0x000000080b087825 */ /* 0x008fe200078e0008 */
[----:B-1----:R-:W-:Y:S04]  /*17a0*/  STG.E.64 desc[UR6][R6.64], R4 ;  /* 0x0000000406007986 */ /* 0x002fe8000c101b06 */
[----:B--2---:R-:W-:Y:S01]  /*17b0*/  STG.E.64 desc[UR6][R8.64], R2 ;  /* 0x0000000208007986 */ /* 0x004fe2000c101b06 */
[----:B------:R-:W-:Y:S05]  /*17c0*/  EXIT ;  /* 0x000000000000794d */ /* 0x000fea0003800000 */
.L_x_4206:
        /* <DEDUP_REMOVED lines=11> */
.L_x_19996:


//--------------------- .text._ZN10layer_norm13ln_bwd_kernelINS_13Kernel_traitsIf13__nv_bfloat16S2_S2_fjLj1024ELj1ELj4ELj1ELj16ENS_18Kernel_traits_baseILj1024EfS2_S2_S2_fjLj128EEEEELb1ELb0ELb1ELb0EEEvNS_9BwdParamsE --------------------------
	.section	.text._ZN10layer_norm13ln_bwd_kernelINS_13Kernel_traitsIf13__nv_bfloat16S2_S2_fjLj1024ELj1ELj4ELj1ELj16ENS_18Kernel_traits_baseILj1024EfS2_S2_S2_fjLj128EEEEELb1ELb0ELb1ELb0EEEvNS_9BwdParamsE,"ax",@progbits
	.align	128
        .global         _ZN10layer_norm13ln_bwd_kernelINS_13Kernel_traitsIf13__nv_bfloat16S2_S2_fjLj1024ELj1ELj4ELj1ELj16ENS_18Kernel_traits_baseILj1024EfS2_S2_S2_fjLj128EEEEELb1ELb0ELb1ELb0EEEvNS_9BwdParamsE
        .type           _ZN10layer_norm13ln_bwd_kernelINS_13Kernel_traitsIf13__nv_bfloat16S2_S2_fjLj1024ELj1ELj4ELj1ELj16ENS_18Kernel_traits_baseILj1024EfS2_S2_S2_fjLj128EEEEELb1ELb0ELb1ELb0EEEvNS_9BwdParamsE,@function
        .size           _ZN10layer_norm13ln_bwd_kernelINS_13Kernel_traitsIf13__nv_bfloat16S2_S2_fjLj1024ELj1ELj4ELj1ELj16ENS_18Kernel_traits_baseILj1024EfS2_S2_S2_fjLj128EEEEELb1ELb0ELb1ELb0EEEvNS_9BwdParamsE,(.L_x_19997 - _ZN10layer_norm13ln_bwd_kernelINS_13Kernel_traitsIf13__nv_bfloat16S2_S2_fjLj1024ELj1ELj4ELj1ELj16ENS_18Kernel_traits_baseILj1024EfS2_S2_S2_fjLj128EEEEELb1ELb0ELb1ELb0EEEvNS_9BwdParamsE)
        .other          _ZN10layer_norm13ln_bwd_kernelINS_13Kernel_traitsIf13__nv_bfloat16S2_S2_fjLj1024ELj1ELj4ELj1ELj16ENS_18Kernel_traits_baseILj1024EfS2_S2_S2_fjLj128EEEEELb1ELb0ELb1ELb0EEEvNS_9BwdParamsE,@"STO_CUDA_ENTRY STV_DEFAULT"
_ZN10layer_norm13ln_bwd_kernelINS_13Kernel_traitsIf13__nv_bfloat16S2_S2_fjLj1024ELj1ELj4ELj1ELj16ENS_18Kernel_traits_baseILj1024EfS2_S2_S2_fjLj128EEEEELb1ELb0ELb1ELb0EEEvNS_9BwdParamsE:
.text._ZN10layer_norm13ln_bwd_kernelINS_13Kernel_traitsIf13__nv_bfloat16S2_S2_fjLj1024ELj1ELj4ELj1ELj16ENS_18Kernel_traits_baseILj1024EfS2_S2_S2_fjLj128EEEEELb1ELb0ELb1ELb0EEEvNS_9BwdParamsE:
        /* <DEDUP_REMOVED lines=30> */
[----:B------:R-:W-:Y:S01]  /*01e0*/  @P1 IADD3 R3, PT, PT, R3, 0x20, RZ ;  /* 0x0000002003031810 */ /* 0x000fe20007ffe0ff */
[----:B------:R-:W3:Y:S01]  /*01f0*/  S2UR UR4, SR_CTAID.X ;  /* 0x00000000000479c3 */ /* 0x000ee20000002500 */
[----:B------:R2:W5:Y:S04]  /*0200*/  @P0 LDG.E.128 R40, desc[UR6][R4.64+0x10] ;  /* 0x0000100604280981 */ /* 0x000568000c1e1d00 */
[----:B------:R2:W5:Y:S01]  /*0210*/  @P1 LDG.E.128 R44, desc[UR6][R8.64] ;  /* 0x00000006082c1981 */ /* 0x000562000c1e1d00 */
[----:B----4-:R-:W-:-:S03]  /*0220*/  @P2 IMAD.WIDE.U32 R10, R3, 0x20, R10 ;  /* 0x00000020030a2825 */ /* 0x010fc600078e000a */
[----:B------:R2:W5:Y:S01]  /*0230*/  @P1 LDG.E.128 R48, desc[UR6][R8.64+0x10] ;  /* 0x0000100608301981 */ /* 0x000562000c1e1d00 */
[----:B------:R-:W-:-:S03]  /*0240*/  @P2 VIADD R3, R3, 0x20 ;  /* 0x0000002003032836 */ /* 0x000fc60000000000 */
[----:B------:R2:W5:Y:S01]  /*0250*/  @P2 LDG.E.128 R52, desc[UR6][R10.64] ;  /* 0x000000060a342981 */ /* 0x000562000c1e1d00 */
[----:B-1----:R-:W-:-:S03]  /*0260*/  @P3 IMAD.WIDE.U32 R6, R3, 0x20, R12 ;  /* 0x0000002003063825 */ /* 0x002fc600078e000c */
[----:B------:R2:W5:Y:S04]  /*0270*/  @P2 LDG.E.128 R56, desc[UR6][R10.64+0x10] ;  /* 0x000010060a382981 */ /* 0x000568000c1e1d00 */
[----:B------:R2:W5:Y:S04]  /*0280*/  @P3 LDG.E.128 R60, desc[UR6][R6.64] ;  /* 0x00000006063c3981 */ /* 0x000568000c1e1d00 */
[----:B------:R2:W5:Y:S01]  /*0290*/  @P3 LDG.E.128 R64, desc[UR6][R6.64+0x10] ;  /* 0x0000100606403981 */ /* 0x000562000c1e1d00 */
[----:B---3--:R-:W-:Y:S01]  /*02a0*/  USHF.L.U32 UR4, UR4, 0x2, URZ ;  /* 0x0000000204047899 */ /* 0x008fe200080006ff */
[----:B------:R-:W-:-:S05]  /*02b0*/  SHF.R.U32.HI R3, RZ, 0x5, R208 ;  /* 0x00000005ff037819 */ /* 0x000fca00000116d0 */
        /* <DEDUP_REMOVED lines=68> */
.L_x_4304:
        /* <DEDUP_REMOVED lines=64> */
[----:B------:R-:W-:Y:S01]  /*0b00*/  PRMT R197, R152, 0x7632, R197 ;  /* 0x0000763298c57816 */ /* 0x000fe200000000c5 */
[C---:B------:R-:W-:Y:S01]  /*0b10*/  IMAD.U32 R201, R154.reuse, 0x10000, RZ ;  /* 0x000100009ac97824 */ /* 0x040fe200078e00ff */
[----:B------:R-:W-:Y:S01]  /*0b20*/  PRMT R200, R154, 0x7632, R200 ;  /* 0x000076329ac87816 */ /* 0x000fe200000000c8 */
[----:B------:R-:W-:Y:S01]  /*0b30*/  FADD.FTZ R153, -R194, R153 ;  /* 0x00000099c2997221 */ /* 0x000fe20000010100 */
[----:B------:R-:W-:Y:S01]  /*0b40*/  SHF.L.U32 R197, R197, 0x10, RZ ;  /* 0x00000010c5c57819 */ /* 0x000fe200000006ff */
[C---:B----4-:R-:W-:Y:S01]  /*0b50*/  IMAD.U32 R207, R156.reuse, 0x10000, RZ ;  /* 0x000100009ccf7824 */ /* 0x050fe200078e00ff */
[----:B------:R-:W-:Y:S01]  /*0b60*/  PRMT R152, R156, 0x7632, R152 ;  /* 0x000076329c987816 */ /* 0x000fe20000000098 */
[----:B------:R-:W-:Y:S01]  /*0b70*/  FMUL.FTZ R209, R4, R199 ;  /* 0x000000c704d17220 */ /* 0x000fe20000410000 */
[----:B------:R-:W-:-:S02]  /*0b80*/  SHF.L.U32 R203, R155, 0x10, RZ ;  /* 0x000000109bcb7819 */ /* 0x000fc400000006ff */
[C---:B------:R-:W-:Y:S01]  /*0b90*/  PRMT R154, R157.reuse, 0x7632, R154 ;  /* 0x000076329d9a7816 */ /* 0x040fe2000000009a */
[----:B------:R-:W-:Y:S01]  /*0ba0*/  FMUL.FTZ R205, R4, R153 ;  /* 0x0000009904cd7220 */ /* 0x000fe20000410000 */
[----:B------:R-:W-:Y:S01]  /*0bb0*/  SHF.L.U32 R157, R157, 0x10, RZ ;  /* 0x000000109d9d7819 */ /* 0x000fe200000006ff */
[----:B------:R-:W-:Y:S01]  /*0bc0*/  FADD.FTZ R104, R104, R207 ;  /* 0x000000cf68687221 */ /* 0x000fe20000010000 */
[----:B------:R-:W-:Y:S01]  /*0bd0*/  PRMT R202, R155, 0x7632, R202 ;  /* 0x000076329bca7816 */ /* 0x000fe200000000ca */
[----:B------:R-:W-:Y:S01]  /*0be0*/  IMAD.U32 R155, R198, 0x10000, RZ ;  /* 0x00010000c69b7824 */ /* 0x000fe200078e00ff */
[----:B------:R-:W-:Y:S01]  /*0bf0*/  SHF.L.U32 R152, R152, 0x10, RZ ;  /* 0x0000001098987819 */ /* 0x000fe200000006ff */
[-C--:B------:R-:W-:Y:S01]  /*0c00*/  FFMA.FTZ R68, R209, R207.reuse, R68 ;  /* 0x000000cfd1447223 */ /* 0x080fe20000010044 */
[----:B------:R-:W-:Y:S01]  /*0c10*/  FADD.FTZ R197, -R194, R197 ;  /* 0x000000c5c2c57221 */ /* 0x000fe20000010100 */
[----:B------:R-:W-:Y:S01]  /*0c20*/  FMUL.FTZ R207, R36, R207 ;  /* 0x000000cf24cf7220 */ /* 0x000fe20000410000 */
[----:B0-----:R-:W-:Y:S01]  /*0c30*/  FADD.FTZ R169, -R194, R203 ;  /* 0x000000cbc2a97221 */ /* 0x001fe20000010100 */
[----:B------:R-:W-:Y:S01]  /*0c40*/  FADD.FTZ R106, R106, R157 ;  /* 0x0000009d6a6a7221 */ /* 0x000fe20000010000 */
[-C--:B------:R-:W-:Y:S01]  /*0c50*/  FFMA.FTZ R70, R205, R157.reuse, R70 ;  /* 0x0000009dcd467223 */ /* 0x080fe20000010046 */
[----:B------:R-:W-:Y:S01]  /*0c60*/  FMUL.FTZ R203, R38, R157 ;  /* 0x0000009d26cb7220 */ /* 0x000fe20000410000 */
[----:B------:R-:W-:Y:S01]  /*0c70*/  FADD.FTZ R157, -R194, R155 ;  /* 0x0000009bc29d7221 */ /* 0x000fe20000010100 */
[----:B------:R-:W-:Y:S01]  /*0c80*/  FMUL.FTZ R206, R4, R197 ;  /* 0x000000c504ce7220 */ /* 0x000fe20000410000 */
[C---:B------:R-:W-:Y:S01]  /*0c90*/  PRMT R156, R158.reuse, 0x7632, R156 ;  /* 0x000076329e9c7816 */ /* 0x040fe2000000009c */
[----:B------:R-:W-:-:S02]  /*0ca0*/  IMAD.U32 R167, R158, 0x10000, RZ ;  /* 0x000100009ea77824 */ /* 0x000fc400078e00ff */
[-C--:B------:R-:W-:Y:S01]  /*0cb0*/  FMUL.FTZ R204, R37, R152.reuse ;  /* 0x0000009825cc7220 */ /* 0x080fe20000410000 */
[----:B------:R-:W-:Y:S01]  /*0cc0*/  FADD.FTZ R153, RZ, R207 ;  /* 0x000000cfff997221 */ /* 0x000fe20000010000 */
[----:B------:R-:W-:Y:S01]  /*0cd0*/  PRMT R158, R159, 0x7632, R158 ;  /* 0x000076329f9e7816 */ /* 0x000fe2000000009e */
[----:B------:R-:W-:Y:S01]  /*0ce0*/  FFMA.FTZ R155, R209, R207, RZ ;  /* 0x000000cfd19b7223 */ /* 0x000fe200000100ff */
[----:B------:R-:W-:Y:S01]  /*0cf0*/  SHF.L.U32 R211, R159, 0x10, RZ ;  /* 0x000000109fd37819 */ /* 0x000fe200000006ff */
[----:B------:R-:W-:Y:S01]  /*0d00*/  IMAD.U32 R215, R202, 0x10000, RZ ;  /* 0x00010000cad77824 */ /* 0x000fe200078e00ff */
[----:B------:R-:W-:Y:S01]  /*0d10*/  SHF.L.U32 R159, R200, 0x10, RZ ;  /* 0x00000010c89f7819 */ /* 0x000fe200000006ff */
[----:B------:R-:W-:Y:S02]  /*0d20*/  IMAD.U32 R200, R154, 0x10000, RZ ;  /* 0x000100009ac87824 */ /* 0x000fe400078e00ff */
[----:B------:R-:W-:Y:S01]  /*0d30*/  FADD.FTZ R105, R105, R152 ;  /* 0x0000009869697221 */ /* 0x000fe20000010000 */
        /* <DEDUP_REMOVED lines=13> */
[----:B------:R-:W-:Y:S01]  /*0e10*/  FMUL.FTZ R201, R4, R201 ;  /* 0x000000c904c97220 */ /* 0x000fe20000410000 */
[----:B------:R-:W-:Y:S01]  /*0e20*/  FADD.FTZ R159, -R194, R159 ;  /* 0x0000009fc29f7221 */ /* 0x000fe20000010100 */
[----:B------:R-:W-:Y:S01]  /*0e30*/  FFMA.FTZ R154, R202, R200, R155 ;  /* 0x000000c8ca9a7223 */ /* 0x000fe2000001009b */
[----:B------:R-:W-:Y:S01]  /*0e40*/  FMUL.FTZ R197, R41, R156 ;  /* 0x0000009c29c57220 */ /* 0x000fe20000410000 */
[----:B------:R-:W-:Y:S01]  /*0e50*/  FADD.FTZ R152, R152, R199 ;  /* 0x000000c798987221 */ /* 0x000fe20000010000 */
[----:B------:R-:W-:Y:S01]  /*0e60*/  FMUL.FTZ R198, R4, R159 ;  /* 0x0000009f04c67220 */ /* 0x000fe20000410000 */
[C---:B------:R-:W-:Y:S01]  /*0e70*/  FFMA.FTZ R153, R201.reuse, R199, R154 ;  /* 0x000000c7c9997223 */ /* 0x040fe2000001009a */
[----:B------:R-:W-:Y:S01]  /*0e80*/  FADD.FTZ R108, R108, R167 ;  /* 0x000000a76c6c7221 */ /* 0x000fe20000010000 */
[----:B------:R-:W-:Y:S01]  /*0e90*/  FFMA.FTZ R72, R201, R167, R72 ;  /* 0x000000a7c9487223 */ /* 0x000fe20000010048 */
[----:B------:R-:W-:Y:S01]  /*0ea0*/  FADD.FTZ R155, R152, R197 ;  /* 0x000000c5989b7221 */ /* 0x000fe20000010000 */
[----:B------:R-:W-:Y:S01]  /*0eb0*/  FMUL.FTZ R167, R4, R169 ;  /* 0x000000a904a77220 */ /* 0x000fe20000410000 */
[----:B------:R-:W-:-:S02]  /*0ec0*/  IMAD.U32 R158, R158, 0x10000, RZ ;  /* 0x000100009e9e7824 */ /* 0x000fc400078e00ff */
        /* <DEDUP_REMOVED lines=15> */
.L_x_4212:
[----:B------:R-:W-:Y:S05]  /*0fc0*/  BSYNC.RECONVERGENT B2 ;  /* 0x0000000000027941 */ /* 0x000fea0003800200 */
.L_x_4211:
        /* <DEDUP_REMOVED lines=12> */
[----:B------:R0:W5:Y:S07]  /*1090*/  LDG.E.64 R178, desc[UR6][R16.64] ;  /* 0x0000000610b27981 */ /* 0x00016e000c1e1b00 */
[----:B------:R-:W1:Y:S02]  /*10a0*/  @P0 LDC.64 R6, c[0x0][0x438] ;  /* 0x00010e00ff060b82 */ /* 0x000e640000000a00 */
[----:B-1----:R-:W-:-:S05]  /*10b0*/  @P0 IMAD.WIDE.U32 R6, R193, 0x10, R6 ;  /* 0x00000010c1060825 */ /* 0x002fca00078e0006 */
[----:B------:R1:W5:Y:S01]  /*10c0*/  @P0 LDG.E.128 R140, desc[UR6][R6.64] ;  /* 0x00000006068c0981 */ /* 0x000362000c1e1d00 */
[----:B------:R-:W-:Y:S01]  /*10d0*/  IADD3 R195, PT, PT, R195, 0x20, RZ ;  /* 0x00000020c3c37810 */ /* 0x000fe20007ffe0ff */
[----:B------:R-:W-:Y:S01]  /*10e0*/  VIADD R192, R192, 0x20 ;  /* 0x00000020c0c07836 */ /* 0x000fe20000000000 */
[----:B------:R-:W-:Y:S02]  /*10f0*/  IADD3 R193, PT, PT, R193, 0x20, RZ ;  /* 0x00000020c1c17810 */ /* 0x000fe40007ffe0ff */
[----:B---3--:R-:W-:Y:S02]  /*1100*/  SHF.L.U32 R19, R8, 0x10, RZ ;  /* 0x0000001008137819 */ /* 0x008fe400000006ff */
[----:B------:R-:W-:Y:S01]  /*1110*/  SHF.L.U32 R157, R10, 0x10, RZ ;  /* 0x000000100a9d7819 */ /* 0x000fe200000006ff */
[C---:B------:R-:W-:Y:S01]  /*1120*/  IMAD.U32 R153, R9.reuse, 0x10000, RZ ;  /* 0x0001000009997824 */ /* 0x040fe200078e00ff */
[----:B------:R-:W-:Y:S02]  /*1130*/  PRMT R5, R8, 0x7632, R5 ;  /* 0x0000763208057816 */ /* 0x000fe40000000005 */
[----:B------:R-:W-:Y:S01]  /*1140*/  PRMT R20, R10, 0x7632, R20 ;  /* 0x000076320a147816 */ /* 0x000fe20000000014 */
[C---:B------:R-:W-:Y:S01]  /*1150*/  FADD.FTZ R19, -R194.reuse, R19 ;  /* 0x00000013c2137221 */ /* 0x040fe20000010100 */
[----:B------:R-:W-:Y:S01]  /*1160*/  PRMT R18, R9, 0x7632, R18 ;  /* 0x0000763209127816 */ /* 0x000fe20000000012 */
[----:B------:R-:W-:Y:S01]  /*1170*/  FADD.FTZ R157, -R194, R157 ;  /* 0x0000009dc29d7221 */ /* 0x000fe20000010100 */
[----:B----4-:R-:W-:Y:S01]  /*1180*/  PRMT R9, R13, 0x7632, R9 ;  /* 0x000076320d097816 */ /* 0x010fe20000000009 */
[C---:B------:R-:W-:Y:S01]  /*1190*/  IMAD.U32 R211, R11.reuse, 0x10000, RZ ;  /* 0x000100000bd37824 */ /* 0x040fe200078e00ff */
[----:B------:R-:W-:Y:S01]  /*11a0*/  PRMT R152, R11, 0x7632, R152 ;  /* 0x000076320b987816 */ /* 0x000fe20000000098 */
[----:B0-----:R-:W-:Y:S01]  /*11b0*/  IMAD.U32 R17, R5, 0x10000, RZ ;  /* 0x0001000005117824 */ /* 0x001fe200078e00ff */
[----:B-1----:R-:W-:Y:S01]  /*11c0*/  SHF.L.U32 R7, R12, 0x10, RZ ;  /* 0x000000100c077819 */ /* 0x002fe200000006ff */
[----:B------:R-:W-:Y:S01]  /*11d0*/  IMAD.U32 R159, R20, 0x10000, RZ ;  /* 0x00010000149f7824 */ /* 0x000fe200078e00ff */
[----:B------:R-:W-:Y:S01]  /*11e0*/  PRMT R10, R14, 0x7632, R10 ;  /* 0x000076320e0a7816 */ /* 0x000fe2000000000a */
[----:B------:R-:W-:Y:S01]  /*11f0*/  FMUL.FTZ R5, R4, R19 ;  /* 0x0000001304057220 */ /* 0x000fe20000410000 */
[----:B------:R-:W-:Y:S01]  /*1200*/  SHF.L.U32 R11, R14, 0x10, RZ ;  /* 0x000000100e0b7819 */ /* 0x000fe200000006ff */
[----:B------:R-:W-:Y:S01]  /*1210*/  FADD.FTZ R153, -R194, R153 ;  /* 0x00000099c2997221 */ /* 0x000fe20000010100 */
[----:B------:R-:W-:Y:S01]  /*1220*/  SHF.L.U32 R20, R9, 0x10, RZ ;  /* 0x0000001009147819 */ /* 0x000fe200000006ff */
[----:B------:R-:W-:Y:S01]  /*1230*/  FMUL.FTZ R9, R4, R157 ;  /* 0x0000009d04097220 */ /* 0x000fe20000410000 */
[----:B------:R-:W-:Y:S01]  /*1240*/  PRMT R8, R12, 0x7632, R8 ;  /* 0x000076320c087816 */ /* 0x000fe20000000008 */
[----:B------:R-:W-:Y:S01]  /*1250*/  FADD.FTZ R211, -R194, R211 ;  /* 0x000000d3c2d37221 */ /* 0x000fe20000010100 */
[----:B------:R-:W-:Y:S01]  /*1260*/  SHF.L.U32 R19, R152, 0x10, RZ ;  /* 0x0000001098137819 */ /* 0x000fe200000006ff */
[----:B------:R-:W-:Y:S01]  /*1270*/  FADD.FTZ R112, R112, R7 ;  /* 0x0000000770707221 */ /* 0x000fe20000010000 */
[----:B------:R-:W-:Y:S01]  /*1280*/  SHF.L.U32 R155, R18, 0x10, RZ ;  /* 0x00000010129b7819 */ /* 0x000fe200000006ff */
[-C--:B------:R-:W-:Y:S01]  /*1290*/  FFMA.FTZ R76, R5, R7.reuse, R76 ;  /* 0x00000007054c7223 */ /* 0x080fe2000001004c */
[----:B------:R-:W-:Y:S01]  /*12a0*/  FMUL.FTZ R6, R44, R7 ;  /* 0x000000072c067220 */ /* 0x000fe20000410000 */
[----:B------:R-:W-:-:S02]  /*12b0*/  IMAD.U32 R152, R10, 0x10000, RZ ;  /* 0x000100000a987824 */ /* 0x000fc400078e00ff */
[----:B------:R-:W-:Y:S01]  /*12c0*/  FADD.FTZ R17, -R194, R17 ;  /* 0x00000011c2117221 */ /* 0x000fe20000010100 */
[----:B------:R-:W-:Y:S01]  /*12d0*/  IMAD.U32 R13, R13, 0x10000, RZ ;  /* 0x000100000d0d7824 */ /* 0x000fe200078e00ff */
[----:B------:R-:W-:Y:S01]  /*12e0*/  PRMT R12, R15, 0x7632, R12 ;  /* 0x000076320f0c7816 */ /* 0x000fe2000000000c */
[----:B------:R-:W-:Y:S01]  /*12f0*/  FMUL.FTZ R7, R4, R153 ;  /* 0x0000009904077220 */ /* 0x000fe20000410000 */
[----:B------:R-:W-:Y:S01]  /*1300*/  FADD.FTZ R116, R116, R11 ;  /* 0x0000000b74747221 */ /* 0x000fe20000010000 */
[-C--:B------:R-:W-:Y:S01]  /*1310*/  FFMA.FTZ R80, R9, R11.reuse, R80 ;  /* 0x0000000b09507223 */ /* 0x080fe20000010050 */
[----:B------:R-:W-:Y:S01]  /*1320*/  FMUL.FTZ R10, R48, R11 ;  /* 0x0000000b300a7220 */ /* 0x000fe20000410000 */
[----:B------:R-:W-:Y:S02]  /*1330*/  IMAD.U32 R15, R15, 0x10000, RZ ;  /* 0x000100000f0f7824 */ /* 0x000fe400078e00ff */
[----:B------:R-:W-:Y:S01]  /*1340*/  FMUL.FTZ R11, R4, R211 ;  /* 0x000000d3040b7220 */ /* 0x000fe20000410000 */
[----:B------:R-:W-:-:S02]  /*1350*/  IMAD.U32 R16, R8, 0x10000, RZ ;  /* 0x0001000008107824 */ /* 0x000fc400078e00ff */
[----:B------:R-:W-:Y:S01]  /*1360*/  FMUL.FTZ R14, R4, R17 ;  /* 0x00000011040e7220 */ /* 0x000fe20000410000 */
[----:B------:R-:W-:Y:S01]  /*1370*/  FADD.FTZ R114, R114, R13 ;  /* 0x0000000d72727221 */ /* 0x000fe20000010000 */
[-C--:B------:R-:W-:Y:S01]  /*1380*/  FFMA.FTZ R78, R7, R13.reuse, R78 ;  /* 0x0000000d074e7223 */ /* 0x080fe2000001004e */
[----:B------:R-:W-:Y:S01]  /*1390*/  FMUL.FTZ R8, R46, R13 ;  /* 0x0000000d2e087220 */ /* 0x000fe20000410000 */
[----:B------:R-:W-:Y:S01]  /*13a0*/  SHF.L.U32 R154, R12, 0x10, RZ ;  /* 0x000000100c9a7819 */ /* 0x000fe200000006ff */
        /* <DEDUP_REMOVED lines=18> */
[----:B------:R-:W-:Y:S01]  /*14d0*/  FADD.FTZ R153, -R194, R19 ;  /* 0x00000013c2997221 */ /* 0x000fe20000010100 */
        /* <DEDUP_REMOVED lines=18> */
.L_x_4214:
[----:B------:R-:W-:Y:S05]  /*1600*/  BSYNC.RECONVERGENT B2 ;  /* 0x0000000000027941 */ /* 0x000fea0003800200 */
.L_x_4213:
        /* <DEDUP_REMOVED lines=16> */
[----:B------:R-:W-:Y:S01]  /*1710*/  VIADD R195, R195, 0x20 ;  /* 0x00000020c3c37836 */ /* 0x000fe20000000000 */
[----:B------:R-:W-:Y:S01]  /*1720*/  IADD3 R192, PT, PT, R192, 0x20, RZ ;  /* 0x00000020c0c07810 */ /* 0x000fe20007ffe0ff */
[----:B------:R-:W-:Y:S02]  /*1730*/  VIADD R193, R193, 0x20 ;  /* 0x00000020c1c17836 */ /* 0x000fe40000000000 */
[----:B---3--:R-:W-:Y:S01]  /*1740*/  IMAD.U32 R155, R24, 0x10000, RZ ;  /* 0x00010000189b7824 */ /* 0x008fe200078e00ff */
[----:B------:R-:W-:Y:S02]  /*1750*/  SHF.L.U32 R159, R25, 0x10, RZ ;  /* 0x00000010199f7819 */ /* 0x000fe400000006ff */
[----:B------:R-:W-:Y:S01]  /*1760*/  SHF.L.U32 R211, R27, 0x10, RZ ;  /* 0x000000101bd37819 */ /* 0x000fe200000006ff */
[----:B------:R-:W-:Y:S01]  /*1770*/  FADD.FTZ R155, -R194, R155 ;  /* 0x0000009bc29b7221 */ /* 0x000fe20000010100 */
[----:B------:R-:W-:-:S02]  /*1780*/  PRMT R21, R24, 0x7632, R21 ;  /* 0x0000763218157816 */ /* 0x000fc40000000015 */
[----:B------:R-:W-:Y:S02]  /*1790*/  PRMT R154, R25, 0x7632, R154 ;  /* 0x00007632199a7816 */ /* 0x000fe4000000009a */
[----:B------:R-:W-:Y:S01]  /*17a0*/  PRMT R158, R27, 0x7632, R158 ;  /* 0x000076321b9e7816 */ /* 0x000fe2000000009e */
[----:B------:R-:W-:Y:S01]  /*17b0*/  IMAD.U32 R161, R26, 0x10000, RZ ;  /* 0x000100001aa17824 */ /* 0x000fe200078e00ff */
[----:B----4-:R-:W-:Y:S01]  /*17c0*/  PRMT R24, R28, 0x7632, R24 ;  /* 0x000076321c187816 */ /* 0x010fe20000000018 */
[----:B0-----:R-:W-:Y:S01]  /*17d0*/  FADD.FTZ R23, -R194, R159 ;  /* 0x0000009fc2177221 */ /* 0x001fe20000010100 */
[----:B------:R-:W-:Y:S01]  /*17e0*/  PRMT R27, R30, 0x7632, R27 ;  /* 0x000076321e1b7816 */ /* 0x000fe2000000001b */
[----:B------:R-:W-:Y:S01]  /*17f0*/  IMAD.U32 R25, R28, 0x10000, RZ ;  /* 0x000100001c197824 */ /* 0x000fe200078e00ff */
[----:B------:R-:W-:Y:S01]  /*1800*/  PRMT R156, R26, 0x7632, R156 ;  /* 0x000076321a9c7816 */ /* 0x000fe2000000009c */
[----:B------:R-:W-:Y:S01]  /*1810*/  FADD.FTZ R211, -R194, R211 ;  /* 0x000000d3c2d37221 */ /* 0x000fe20000010100 */
[----:B------:R-:W-:Y:S01]  /*1820*/  SHF.L.U32 R157, R21, 0x10, RZ ;  /* 0x00000010159d7819 */ /* 0x000fe200000006ff */
[----:B------:R-:W-:Y:S01]  /*1830*/  FMUL.FTZ R21, R4, R155 ;  /* 0x0000009b04157220 */ /* 0x000fe20000410000 */
[C---:B------:R-:W-:Y:S01]  /*1840*/  PRMT R26, R29.reuse, 0x7632, R26 ;  /* 0x000076321d1a7816 */ /* 0x040fe2000000001a */
[----:B------:R-:W-:Y:S01]  /*1850*/  IMAD.U32 R159, R154, 0x10000, RZ ;  /* 0x000100009a9f7824 */ /* 0x000fe200078e00ff */
[----:B------:R-:W-:Y:S01]  /*1860*/  SHF.L.U32 R29, R29, 0x10, RZ ;  /* 0x000000101d1d7819 */ /* 0x000fe200000006ff */
[----:B------:R-:W-:Y:S01]  /*1870*/  IMAD.U32 R155, R158, 0x10000, RZ ;  /* 0x000100009e9b7824 */ /* 0x000fe200078e00ff */
[C---:B------:R-:W-:Y:S01]  /*1880*/  PRMT R28, R31.reuse, 0x7632, R28 ;  /* 0x000076321f1c7816 */ /* 0x040fe2000000001c */
[----:B------:R-:W-:Y:S01]  /*1890*/  FADD.FTZ R161, -R194, R161 ;  /* 0x000000a1c2a17221 */ /* 0x000fe20000010100 */
[----:B------:R-:W-:Y:S01]  /*18a0*/  SHF.L.U32 R31, R31, 0x10, RZ ;  /* 0x000000101f1f7819 */ /* 0x000fe200000006ff */
[----:B------:R-:W-:Y:S01]  /*18b0*/  FMUL.FTZ R23, R4, R23 ;  /* 0x0000001704177220 */ /* 0x000fe20000410000 */
[----:B------:R-:W-:Y:S01]  /*18c0*/  SHF.L.U32 R154, R24, 0x10, RZ ;  /* 0x00000010189a7819 */ /* 0x000fe200000006ff */
[----:B------:R-:W-:Y:S01]  /*18d0*/  FMUL.FTZ R22, R52, R25 ;  /* 0x0000001934167220 */ /* 0x000fe20000410000 */
[----:B------:R-:W-:Y:S01]  /*18e0*/  SHF.L.U32 R158, R27, 0x10, RZ ;  /* 0x000000101b9e7819 */ /* 0x000fe200000006ff */
[----:B------:R-:W-:Y:S01]  /*18f0*/  FMUL.FTZ R27, R4, R211 ;  /* 0x000000d3041b7220 */ /* 0x000fe20000410000 */
[----:B------:R-:W-:Y:S01]  /*1900*/  FADD.FTZ R157, -R194, R157 ;  /* 0x0000009dc29d7221 */ /* 0x000fe20000010100 */
[----:B------:R-:W-:Y:S01]  /*1910*/  FADD.FTZ R120, R120, R25 ;  /* 0x0000001978787221 */ /* 0x000fe20000010000 */
[----:B------:R-:W-:Y:S01]  /*1920*/  FFMA.FTZ R84, R21, R25, R84 ;  /* 0x0000001915547223 */ /* 0x000fe20000010054 */
[----:B-1----:R-:W-:-:S02]  /*1930*/  IMAD.U32 R153, R30, 0x10000, RZ ;  /* 0x000100001e997824 */ /* 0x002fc400078e00ff */
[----:B------:R-:W-:Y:S01]  /*1940*/  FADD.FTZ R122, R122, R29 ;  /* 0x0000001d7a7a7221 */ /* 0x000fe20000010000 */
[----:B------:R-:W-:Y:S01]  /*1950*/  FMUL.FTZ R25, R4, R161 ;  /* 0x000000a104197220 */ /* 0x000fe20000410000 */
[-C--:B------:R-:W-:Y:S01]  /*1960*/  FFMA.FTZ R86, R23, R29.reuse, R86 ;  /* 0x0000001d17567223 */ /* 0x080fe20000010056 */
[----:B------:R-:W-:Y:S01]  /*1970*/  FMUL.FTZ R24, R54, R29 ;  /* 0x0000001d36187220 */ /* 0x000fe20000410000 */
[----:B------:R-:W-:Y:S02]  /*1980*/  IMAD.U32 R210, R28, 0x10000, RZ ;  /* 0x000100001cd27824 */ /* 0x000fe400078e00ff */
[----:B------:R-:W-:Y:S01]  /*1990*/  FADD.FTZ R126, R126, R31 ;  /* 0x0000001f7e7e7221 */ /* 0x000fe20000010000 */
[-C--:B------:R-:W-:Y:S01]  /*19a0*/  FFMA.FTZ R90, R27, R31.reuse, R90 ;  /* 0x0000001f1b5a7223 */ /* 0x080fe2000001005a */
[----:B------:R-:W-:Y:S01]  /*19b0*/  FMUL.FTZ R28, R58, R31 ;  /* 0x0000001f3a1c7220 */ /* 0x000fe20000410000 */
[----:B------:R-:W-:Y:S01]  /*19c0*/  FADD.FTZ R152, R217, R22 ;  /* 0x00000016d9987221 */ /* 0x000fe20000010000 */
[----:B------:R-:W-:Y:S01]  /*19d0*/  FMUL.FTZ R29, R53, R154 ;  /* 0x0000009a351d7220 */ /* 0x000fe20000410000 */
[----:B------:R-:W-:Y:S01]  /*19e0*/  SHF.L.U32 R163, R156, 0x10, RZ ;  /* 0x000000109ca37819 */ /* 0x000fe200000006ff */
[----:B------:R-:W-:Y:S01]  /*19f0*/  FMUL.FTZ R30, R4, R157 ;  /* 0x0000009d041e7220 */ /* 0x000fe20000410000 */
[----:B------:R-:W-:Y:S01]  /*1a00*/  FFMA.FTZ R31, R21, R22, R208 ;  /* 0x00000016151f7223 */ /* 0x000fe200000100d0 */
[----:B------:R-:W-:-:S02]  /*1a10*/  IMAD.U32 R156, R26, 0x10000, RZ ;  /* 0x000100001a9c7824 */ /* 0x000fc400078e00ff */
[----:B------:R-:W-:Y:S01]  /*1a20*/  FADD.FTZ R124, R124, R153 ;  /* 0x000000997c7c7221 */ /* 0x000fe20000010000 */
[-C--:B------:R-:W-:Y:S01]  /*1a30*/  FFMA.FTZ R88, R25, R153.reuse, R88 ;  /* 0x0000009919587223 */ /* 0x080fe20000010058 */
[----:B------:R-:W-:Y:S01]  /*1a40*/  FMUL.FTZ R26, R56, R153 ;  /* 0x00000099381a7220 */ /* 0x000fe20000410000 */
[----:B------:R-:W-:Y:S01]  /*1a50*/  FADD.FTZ R153, R152, R29 ;  /* 0x0000001d98997221 */ /* 0x000fe20000010000 */
[----:B------:R-:W-:Y:S01]  /*1a60*/  FADD.FTZ R159, -R194, R159 ;  /* 0x0000009fc29f7221 */ /* 0x000fe20000010100 */
[C---:B------:R-:W-:Y:S01]  /*1a70*/  FFMA.FTZ R152, R30.reuse, R29, R31 ;  /* 0x0000001d1e987223 */ /* 0x040fe2000001001f */
[----:B------:R-:W-:Y:S01]  /*1a80*/  FADD.FTZ R121, R121, R154 ;  /* 0x0000009a79797221 */ /* 0x000fe20000010000 */
[----:B------:R-:W-:Y:S01]  /*1a90*/  FFMA.FTZ R85, R30, R154, R85 ;  /* 0x0000009a1e557223 */ /* 0x000fe20000010055 */
[----:B------:R-:W-:Y:S01]  /*1aa0*/  FADD.FTZ R154, R153, R24 ;  /* 0x00000018999a7221 */ /* 0x000fe20000010000 */
[----:B------:R-:W-:Y:S01]  /*1ab0*/  FMUL.FTZ R160, R4, R159 ;  /* 0x0000009f04a07220 */ /* 0x000fe20000410000 */
[----:B------:R-:W-:Y:S01]  /*1ac0*/  FMUL.FTZ R31, R55, R156 ;  /* 0x0000009c371f7220 */ /* 0x000fe20000410000 */
[----:B------:R-:W-:Y:S01]  /*1ad0*/  FFMA.FTZ R153, R23, R24, R152 ;  /* 0x0000001817997223 */ /* 0x000fe20000010098 */
[C---:B------:R-:W-:Y:S01]  /*1ae0*/  FADD.FTZ R157, -R194.reuse, R155 ;  /* 0x0000009bc29d7221 */ /* 0x040fe20000010100 */
[----:B------:R-:W-:Y:S01]  /*1af0*/  FADD.FTZ R163, -R194, R163 ;  /* 0x000000a3c2a37221 */ /* 0x000fe20000010100 */
        /* <DEDUP_REMOVED lines=20> */
.L_x_4216:
[----:B------:R-:W-:Y:S05]  /*1c40*/  BSYNC.RECONVERGENT B2 ;  /* 0x0000000000027941 */ /* 0x000fea0003800200 */
.L_x_4215:
        /* <DEDUP_REMOVED lines=17> */
[C---:B------:R-:W-:Y:S01]  /*1d60*/  PRMT R152, R153.reuse, 0x7632, R152 ;  /* 0x0000763299987816 */ /* 0x040fe20000000098 */
[----:B------:R-:W-:Y:S01]  /*1d70*/  IMAD.U32 R153, R153, 0x10000, RZ ;  /* 0x0001000099997824 */ /* 0x000fe200078e00ff */
[C---:B------:R-:W-:Y:S02]  /*1d80*/  SHF.L.U32 R185, R154.reuse, 0x10, RZ ;  /* 0x000000109ab97819 */ /* 0x040fe400000006ff */
[----:B------:R-:W-:Y:S01]  /*1d90*/  PRMT R182, R154, 0x7632, R182 ;  /* 0x000076329ab67816 */ /* 0x000fe200000000b6 */
[----:B0-----:R-:W-:Y:S01]  /*1da0*/  FADD.FTZ R171, -R194, R153 ;  /* 0x00000099c2ab7221 */ /* 0x001fe20000010100 */
[----:B------:R-:W-:-:S02]  /*1db0*/  IMAD.U32 R153, R152, 0x10000, RZ ;  /* 0x0001000098997824 */ /* 0x000fc400078e00ff */
[----:B------:R-:W-:Y:S01]  /*1dc0*/  FADD.FTZ R173, -R194, R185 ;  /* 0x000000b9c2ad7221 */ /* 0x000fe20000010100 */
[C---:B------:R-:W-:Y:S01]  /*1dd0*/  PRMT R154, R155.reuse, 0x7632, R154 ;  /* 0x000076329b9a7816 */ /* 0x040fe2000000009a */
[----:B------:R-:W-:Y:S01]  /*1de0*/  IMAD.U32 R155, R155, 0x10000, RZ ;  /* 0x000100009b9b7824 */ /* 0x000fe200078e00ff */
[----:B------:R-:W-:Y:S01]  /*1df0*/  SHF.L.U32 R185, R182, 0x10, RZ ;  /* 0x00000010b6b97819 */ /* 0x000fe200000006ff */
[C---:B------:R-:W-:Y:S01]  /*1e00*/  FADD.FTZ R187, -R194.reuse, R153 ;  /* 0x00000099c2bb7221 */ /* 0x040fe20000010100 */
[----:B------:R-:W-:Y:S01]  /*1e10*/  SHF.L.U32 R165, R165, 0x10, RZ ;  /* 0x00000010a5a57819 */ /* 0x000fe200000006ff */
[----:B------:R-:W-:Y:S01]  /*1e20*/  FADD.FTZ R183, -R194, R183 ;  /* 0x000000b7c2b77221 */ /* 0x000fe20000010100 */
[C---:B----4-:R-:W-:Y:S02]  /*1e30*/  PRMT R152, R156.reuse, 0x7632, R152 ;  /* 0x000076329c987816 */ /* 0x050fe40000000098 */
[----:B------:R-:W-:Y:S01]  /*1e40*/  SHF.L.U32 R153, R156, 0x10, RZ ;  /* 0x000000109c997819 */ /* 0x000fe200000006ff */
[----:B------:R-:W-:-:S02]  /*1e50*/  IMAD.U32 R193, R154, 0x10000, RZ ;  /* 0x000100009ac17824 */ /* 0x000fc400078e00ff */
[C---:B------:R-:W-:Y:S01]  /*1e60*/  FADD.FTZ R191, -R194.reuse, R155 ;  /* 0x0000009bc2bf7221 */ /* 0x040fe20000010100 */
[----:B------:R-:W-:Y:S01]  /*1e70*/  FADD.FTZ R189, -R194, R185 ;  /* 0x000000b9c2bd7221 */ /* 0x000fe20000010100 */
[----:B------:R-:W-:Y:S01]  /*1e80*/  PRMT R182, R158, 0x7632, R182 ;  /* 0x000076329eb67816 */ /* 0x000fe200000000b6 */
[----:B------:R-:W-:Y:S01]  /*1e90*/  FADD.FTZ R155, -R194, R165 ;  /* 0x000000a5c29b7221 */ /* 0x000fe20000010100 */
[----:B------:R-:W-:Y:S01]  /*1ea0*/  IMAD.U32 R185, R158, 0x10000, RZ ;  /* 0x000100009eb97824 */ /* 0x000fe200078e00ff */
[----:B------:R-:W-:Y:S01]  /*1eb0*/  SHF.L.U32 R154, R152, 0x10, RZ ;  /* 0x00000010989a7819 */ /* 0x000fe200000006ff */
[C---:B------:R-:W-:Y:S01]  /*1ec0*/  FMUL.FTZ R173, R4.reuse, R173 ;  /* 0x000000ad04ad7220 */ /* 0x040fe20000410000 */
[----:B------:R-:W-:Y:S01]  /*1ed0*/  PRMT R184, R159, 0x7632, R184 ;  /* 0x000076329fb87816 */ /* 0x000fe200000000b8 */
[----:B------:R-:W-:Y:S01]  /*1ee0*/  FMUL.FTZ R165, R4, R183 ;  /* 0x000000b704a57220 */ /* 0x000fe20000410000 */
[----:B------:R-:W-:Y:S01]  /*1ef0*/  FMUL.FTZ R170, R60, R153 ;  /* 0x000000993caa7220 */ /* 0x000fe20000410000 */
[----:B------:R-:W-:Y:S01]  /*1f00*/  SHF.L.U32 R158, R182, 0x10, RZ ;  /* 0x00000010b69e7819 */ /* 0x000fe200000006ff */
[----:B------:R-:W-:Y:S01]  /*1f10*/  FADD.FTZ R100, R100, R185 ;  /* 0x000000b964647221 */ /* 0x000fe20000010000 */
[----:B------:R-:W-:Y:S01]  /*1f20*/  PRMT R156, R157, 0x7632, R156 ;  /* 0x000076329d9c7816 */ /* 0x000fe2000000009c */
[-C--:B------:R-:W-:Y:S01]  /*1f30*/  FFMA.FTZ R132, R173, R185.reuse, R132 ;  /* 0x000000b9ad847223 */ /* 0x080fe20000010084 */
[----:B------:R-:W-:Y:S01]  /*1f40*/  FMUL.FTZ R182, R64, R185 ;  /* 0x000000b940b67220 */ /* 0x000fe20000410000 */
[----:B------:R-:W-:Y:S01]  /*1f50*/  SHF.L.U32 R157, R157, 0x10, RZ ;  /* 0x000000109d9d7819 */ /* 0x000fe200000006ff */
[----:B------:R-:W-:Y:S01]  /*1f60*/  FADD.FTZ R92, R92, R153 ;  /* 0x000000995c5c7221 */ /* 0x000fe20000010000 */
[----:B------:R-:W-:Y:S01]  /*1f70*/  FFMA.FTZ R128, R165, R153, R128 ;  /* 0x00000099a5807223 */ /* 0x000fe20000010080 */
[----:B------:R-:W-:Y:S01]  /*1f80*/  SHF.L.U32 R192, R184, 0x10, RZ ;  /* 0x00000010b8c07819 */ /* 0x000fe200000006ff */
[----:B------:R-:W-:Y:S01]  /*1f90*/  FADD.FTZ R152, R217, R170 ;  /* 0x000000aad9987221 */ /* 0x000fe20000010000 */
[----:B------:R-:W-:Y:S01]  /*1fa0*/  FMUL.FTZ R185, R61, R154 ;  /* 0x0000009a3db97220 */ /* 0x000fe20000410000 */
[C---:B------:R-:W-:Y:S01]  /*1fb0*/  FMUL.FTZ R184, R4.reuse, R155 ;  /* 0x0000009b04b87220 */ /* 0x040fe20000410000 */
[----:B------:R-:W-:Y:S01]  /*1fc0*/  FFMA.FTZ R153, R165, R170, R208 ;  /* 0x000000aaa5997223 */ /* 0x000fe200000100d0 */
[----:B------:R-:W-:Y:S01]  /*1fd0*/  FMUL.FTZ R171, R4, R171 ;  /* 0x000000ab04ab7220 */ /* 0x000fe20000410000 */
[----:B------:R-:W-:Y:S01]  /*1fe0*/  FADD.FTZ R155, R152, R185 ;  /* 0x000000b9989b7221 */ /* 0x000fe20000010000 */
[----:B------:R-:W-:-:S02]  /*1ff0*/  IMAD.U32 R156, R156, 0x10000, RZ ;  /* 0x000100009c9c7824 */ /* 0x000fc400078e00ff */
[----:B------:R-:W-:Y:S01]  /*2000*/  FMUL.FTZ R172, R62, R157 ;  /* 0x0000009d3eac7220 */ /* 0x000fe20000410000 */
[C---:B------:R-:W-:Y:S01]  /*2010*/  FFMA.FTZ R152, R184.reuse, R185, R153 ;  /* 0x000000b9b8987223 */ /* 0x040fe20000010099 */
        /* <DEDUP_REMOVED lines=35> */
.L_x_4210:
[----:B-----5:R-:W-:Y:S01]  /*2250*/  ISETP.GE.AND P1, PT, R216, 0x1, PT ;  /* 0x00000001d800780c */ /* 0x020fe20003f26270 */
[----:B------:R-:W-:Y:S01]  /*2260*/  IMAD.U32 R0, RZ, RZ, UR14 ;  /* 0x0000000eff007e24 */ /* 0x000fe2000f8e00ff */
[----:B------:R-:W-:Y:S01]  /*2270*/  UISETP.NE.U32.AND UP0, UPT, UR10, URZ, UPT ;  /* 0x000000ff0a00728c */ /* 0x000fe2000bf05070 */
[----:B------:R-:W-:Y:S02]  /*2280*/  HFMA2 R219, -RZ, RZ, 0, 0 ;  /* 0x00000000ffdb7431 */ /* 0x000fe400000001ff */
[----:B------:R-:W-:Y:S01]  /*2290*/  IMAD R152, R3, R0, RZ ;  /* 0x0000000003987224 */ /* 0x000fe200078e02ff */
[----:B------:R-:W-:-:S07]  /*22a0*/  UISETP.NE.AND.EX UP0, UPT, UR11, URZ, UPT, UP0 ;  /* 0x000000ff0b00728c */ /* 0x000fce000bf05300 */
[----:B------:R-:W-:-:S05]  /*22b0*/  @P1 IADD3 R153, PT, PT, R216, -0x1, RZ ;  /* 0xffffffffd8991810 */ /* 0x000fca0007ffe0ff */
        /* <DEDUP_REMOVED lines=32> */
.L_x_4218:
        /* <DEDUP_REMOVED lines=8> */
[----:B0-----:R-:W-:-:S04]  /*2540*/  @P6 IMAD.WIDE.U32 R210, R219, 0x8, R210 ;  /* 0x00000008dbd26825 */ /* 0x001fc800078e00d2 */
[----:B------:R-:W-:Y:S01]  /*2550*/  @P6 VIADD R219, R219, 0x20 ;  /* 0x00000020dbdb6836 */ /* 0x000fe20000000000 */
        /* <DEDUP_REMOVED lines=10> */
[----:B---3--:R-:W-:-:S04]  /*2600*/  @P2 IMAD.WIDE.U32 R194, R217, 0x10, R194 ;  /* 0x00000010d9c22825 */ /* 0x008fc800078e00c2 */
[----:B------:R-:W-:Y:S01]  /*2610*/  @P2 VIADD R217, R217, 0x20 ;  /* 0x00000020d9d92836 */ /* 0x000fe20000000000 */
        /* <DEDUP_REMOVED lines=12> */
[----:B------:R-:W-:Y:S01]  /*26e0*/  IMAD.MOV.U32 R217, RZ, RZ, RZ ;  /* 0x000000ffffd97224 */ /* 0x000fe200078e00ff */
[----:B------:R-:W-:-:S07]  /*26f0*/  MOV R208, RZ ;  /* 0x000000ff00d07202 */ /* 0x000fce0000000f00 */
.L_x_4217:
[----:B------:R-:W-:Y:S05]  /*2700*/  BSYNC.RECONVERGENT B1 ;  /* 0x0000000000017941 */ /* 0x000fea0003800200 */
.L_x_4209:
        /* <DEDUP_REMOVED lines=20> */
.L_x_4316:
[----:B------:R-:W3:Y:S01]  /*2850*/  S2R R208, SR_TID.X ;  /* 0x0000000000d07919 */ /* 0x000ee20000002100 */
[----:B------:R-:W-:Y:S01]  /*2860*/  @P1 IADD3 R155, PT, PT, R216, -0x1, RZ ;  /* 0xffffffffd89b1810 */ /* 0x000fe20007ffe0ff */
[----:B-1----:R-:W-:Y:S01]  /*2870*/  FADD.FTZ R152, R159, R152 ;  /* 0x000000989f987221 */ /* 0x002fe20000010000 */
[----:B--2---:R-:W-:Y:S01]  /*2880*/  FADD.FTZ R153, R158, R153 ;  /* 0x000000999e997221 */ /* 0x004fe20000010000 */
[----:B------:R-:W-:Y:S01]  /*2890*/  ISETP.NE.AND P0, PT, RZ, UR8, PT ;  /* 0x00000008ff007c0c */ /* 0x000fe2000bf05270 */
[----:B------:R-:W-:Y:S01]  /*28a0*/  BSSY.RECONVERGENT B2, `(.L_x_4220) ;  /* 0x00001c0000027945 */ /* 0x000fe20003800200 */
[----:B------:R-:W-:Y:S02]  /*28b0*/  @P1 IMAD R155, R155, R0, RZ ;  /* 0x000000009b9b1224 */ /* 0x000fe400078e02ff */
[----:B------:R-:W-:Y:S01]  /*28c0*/  FMUL.FTZ R214, R152, UR9 ;  /* 0x0000000998d67c20 */ /* 0x000fe20008410000 */
[----:B------:R-:W-:Y:S02]  /*28d0*/  IMAD.MOV.U32 R211, RZ, RZ, RZ ;  /* 0x000000ffffd37224 */ /* 0x000fe400078e00ff */
        /* <DEDUP_REMOVED lines=30> */
.L_x_4226:
[----:B------:R-:W-:Y:S05]  /*2ac0*/  BSYNC.RECONVERGENT B3 ;  /* 0x0000000000037941 */ /* 0x000fea0003800200 */
.L_x_4225:
        /* <DEDUP_REMOVED lines=13> */
.L_x_4228:
[----:B------:R-:W-:Y:S05]  /*2ba0*/  BSYNC.RECONVERGENT B3 ;  /* 0x0000000000037941 */ /* 0x000fea0003800200 */
.L_x_4227:
        /* <DEDUP_REMOVED lines=13> */
.L_x_4230:
[----:B------:R-:W-:Y:S05]  /*2c80*/  BSYNC.RECONVERGENT B3 ;  /* 0x0000000000037941 */ /* 0x000fea0003800200 */
.L_x_4229:
        /* <DEDUP_REMOVED lines=13> */
.L_x_4232:
[----:B------:R-:W-:Y:S05]  /*2d60*/  BSYNC.RECONVERGENT B3 ;  /* 0x0000000000037941 */ /* 0x000fea0003800200 */
.L_x_4231:
        /* <DEDUP_REMOVED lines=13> */
.L_x_4234:
[----:B------:R-:W-:Y:S05]  /*2e40*/  BSYNC.RECONVERGENT B3 ;  /* 0x0000000000037941 */ /* 0x000fea0003800200 */
.L_x_4233:
        /* <DEDUP_REMOVED lines=13> */
.L_x_4236:
[----:B------:R-:W-:Y:S05]  /*2f20*/  BSYNC.RECONVERGENT B3 ;  /* 0x0000000000037941 */ /* 0x000fea0003800200 */
.L_x_4235:
        /* <DEDUP_REMOVED lines=13> */
.L_x_4238:
[----:B------:R-:W-:Y:S05]  /*3000*/  BSYNC.RECONVERGENT B3 ;  /* 0x0000000000037941 */ /* 0x000fea0003800200 */
.L_x_4237:
        /* <DEDUP_REMOVED lines=14> */
.L_x_4224:
        /* <DEDUP_REMOVED lines=12> */
[----:B------:R-:W-:Y:S01]  /*31b0*/  FADD.FTZ R195, R203, -R216 ;  /* 0x800000d8cbc37221 */ /* 0x000fe20000010000 */
[--C-:B------:R-:W-:Y:S01]  /*31c0*/  FFMA.FTZ R217, R202, R215, R214.reuse ;  /* 0x000000d7cad97223 */ /* 0x100fe200000100d6 */
[----:B0-----:R-:W-:Y:S01]  /*31d0*/  FSEL R158, R155, RZ, P0 ;  /* 0x000000ff9b9e7208 */ /* 0x001fe20000000000 */
[----:B------:R-:W-:Y:S01]  /*31e0*/  FMUL.FTZ R193, R4, R193 ;  /* 0x000000c104c17220 */ /* 0x000fe20000410000 */
[----:B------:R-:W-:Y:S01]  /*31f0*/  FSEL R194, R97, RZ, P0 ;  /* 0x000000ff61c27208 */ /* 0x000fe20000000000 */
[----:B------:R-:W0:Y:S01]  /*3200*/  @P1 LDC.64 R154, c[0x0][0x408] ;  /* 0x00010200ff9a1b82 */ /* 0x000e220000000a00 */
[--C-:B------:R-:W-:Y:S01]  /*3210*/  FFMA.FTZ R220, R201, R215, R214.reuse ;  /* 0x000000d7c9dc7223 */ /* 0x100fe200000100d6 */
[----:B------:R-:W-:Y:S01]  /*3220*/  FADD.FTZ R217, R200, -R217 ;  /* 0x800000d9c8d97221 */ /* 0x000fe20000010000 */
[----:B------:R-:W-:Y:S01]  /*3230*/  FSEL R216, R193, RZ, P0 ;  /* 0x000000ffc1d87208 */ /* 0x000fe20000000000 */
[----:B------:R-:W-:Y:S01]  /*3240*/  FMUL.FTZ R195, R4, R195 ;  /* 0x000000c304c37220 */ /* 0x000fe20000410000 */
[----:B------:R-:W-:Y:S01]  /*3250*/  FFMA.FTZ R222, R198, R215, R214 ;  /* 0x000000d7c6de7223 */ /* 0x000fe200000100d6 */
[----:B------:R-:W-:Y:S01]  /*3260*/  FADD.FTZ R221, R199, -R220 ;  /* 0x800000dcc7dd7221 */ /* 0x000fe20000010000 */
[----:B-1----:R-:W-:Y:S01]  /*3270*/  @P1 FMUL.FTZ R99, R158, R99 ;  /* 0x000000639e631220 */ /* 0x002fe20000410000 */
[----:B------:R-:W1:Y:S01]  /*3280*/  @P1 LDC.64 R96, c[0x0][0x408] ;  /* 0x00010200ff601b82 */ /* 0x000e620000000a00 */
[----:B------:R-:W-:Y:S01]  /*3290*/  @P1 LOP3.LUT P6, RZ, R181, 0xff0000, RZ, 0xc0, !PT ;  /* 0x00ff0000b5ff1812 */ /* 0x000fe200078cc0ff */
[----:B------:R-:W-:Y:S01]  /*32a0*/  FMUL.FTZ R217, R4, R217 ;  /* 0x000000d904d97220 */ /* 0x000fe20000410000 */
[----:B------:R-:W-:Y:S01]  /*32b0*/  @P1 FMUL.FTZ R192, R99, R98 ;  /* 0x0000006263c01220 */ /* 0x000fe20000410000 */
[----:B------:R-:W-:Y:S01]  /*32c0*/  @P1 LOP3.LUT P5, RZ, R180, 0xff, RZ, 0xc0, !PT ;  /* 0x000000ffb4ff1812 */ /* 0x000fe200078ac0ff */
[----:B------:R-:W-:Y:S01]  /*32d0*/  FADD.FTZ R223, R197, -R222 ;  /* 0x800000dec5df7221 */ /* 0x000fe20000010000 */
        /* <DEDUP_REMOVED lines=70> */
.L_x_4223:
[----:B------:R-:W-:Y:S01]  /*3740*/  IMAD.U32 R218, RZ, RZ, UR20 ;  /* 0x00000014ffda7e24 */ /* 0x000fe2000f8e00ff */
[----:B------:R-:W-:-:S04]  /*3750*/  MOV R219, UR21 ;  /* 0x0000001500db7c02 */ /* 0x000fc80008000f00 */
[----:B------:R-:W-:-:S04]  /*3760*/  ISETP.NE.U32.AND P0, PT, R218, RZ, PT ;  /* 0x000000ffda00720c */ /* 0x000fc80003f05070 */
[----:B------:R-:W-:-:S13]  /*3770*/  ISETP.NE.AND.EX P0, PT, R219, RZ, PT, P0 ;  /* 0x000000ffdb00720c */ /* 0x000fda0003f05300 */
[----:B------:R-:W-:Y:S05]  /*3780*/  @P0 BRA `(.L_x_4240) ;  /* 0x00000004007c0947 */ /* 0x000fea0003800000 */
[----:B------:R-:W-:Y:S01]  /*3790*/  ISETP.GT.AND P0, PT, R213, RZ, PT ;  /* 0x000000ffd500720c */ /* 0x000fe20003f04270 */
[----:B0-----:R-:W0:Y:S01]  /*37a0*/  @P1 LDC.64 R158, c[0x0][0x408] ;  /* 0x00010200ff9e1b82 */ /* 0x001e220000000a00 */
[----:B------:R-:W-:Y:S01]  /*37b0*/  SHF.L.U32 R153, R136, 0x10, RZ ;  /* 0x0000001088997819 */ /* 0x000fe200000006ff */
[----:B------:R-:W-:Y:S01]  /*37c0*/  IMAD.U32 R220, R137, 0x10000, RZ ;  /* 0x0001000089dc7824 */ /* 0x000fe200078e00ff */
[C---:B------:R-:W-:Y:S01]  /*37d0*/  PRMT R222, R138.reuse, 0x7632, R222 ;  /* 0x000076328ade7816 */ /* 0x040fe200000000de */
[----:B------:R-:W-:Y:S01]  /*37e0*/  IMAD.U32 R223, R138, 0x10000, RZ ;  /* 0x000100008adf7824 */ /* 0x000fe200078e00ff */
[----:B------:R-:W-:Y:S02]  /*37f0*/  @P1 LOP3.LUT P5, RZ, R180, 0xff, RZ, 0xc0, !PT ;  /* 0x000000ffb4ff1812 */ /* 0x000fe400078ac0ff */
[----:B------:R-:W-:Y:S01]  /*3800*/  SHF.L.U32 R224, R139, 0x10, RZ ;  /* 0x000000108be07819 */ /* 0x000fe200000006ff */
[----:B------:R-:W1:Y:S01]  /*3810*/  @P1 LDC.64 R194, c[0x0][0x408] ;  /* 0x00010200ffc21b82 */ /* 0x000e620000000a00 */
[----:B------:R-:W-:-:S02]  /*3820*/  SHF.L.U32 R222, R222, 0x10, RZ ;  /* 0x00000010dede7819 */ /* 0x000fc400000006ff */
        /* <DEDUP_REMOVED lines=10> */
[----:B------:R-:W-:Y:S01]  /*38d0*/  SHF.L.U32 R217, R152, 0x10, RZ ;  /* 0x0000001098d97819 */ /* 0x000fe200000006ff */
[----:B------:R-:W-:Y:S01]  /*38e0*/  @P0 FFMA.FTZ R154, R205, R215, R214 ;  /* 0x000000d7cd9a0223 */ /* 0x000fe200000100d6 */
[----:B------:R-:W-:Y:S01]  /*38f0*/  PRMT R152, R137, 0x7632, R152 ;  /* 0x0000763289987816 */ /* 0x000fe20000000098 */
[----:B0-----:R-:W-:Y:S01]  /*3900*/  @P1 FMUL.FTZ R159, R153, R159 ;  /* 0x0000009f999f1220 */ /* 0x001fe20000410000 */
[----:B------:R-:W-:Y:S01]  /*3910*/  @P0 FFMA.FTZ R228, R198, R215, R214 ;  /* 0x000000d7c6e40223 */ /* 0x000fe200000100d6 */
[----:B------:R-:W-:Y:S01]  /*3920*/  @P0 FADD.FTZ R157, R203, -R154 ;  /* 0x8000009acb9d0221 */ /* 0x000fe20000010000 */
[----:B------:R-:W-:Y:S01]  /*3930*/  SHF.L.U32 R221, R152, 0x10, RZ ;  /* 0x0000001098dd7819 */ /* 0x000fe200000006ff */
[----:B------:R-:W-:Y:S01]  /*3940*/  @P0 FADD.FTZ R154, R200, -R193 ;  /* 0x800000c1c89a0221 */ /* 0x000fe20000010000 */
[C---:B------:R-:W-:Y:S01]  /*3950*/  @P0 FFMA.FTZ R217, R4.reuse, R155, R217 ;  /* 0x0000009b04d90223 */ /* 0x040fe200000100d9 */
[----:B------:R-:W0:Y:S01]  /*3960*/  @P1 LDC.64 R152, c[0x0][0x408] ;  /* 0x00010200ff981b82 */ /* 0x000e220000000a00 */
[C---:B------:R-:W-:Y:S01]  /*3970*/  @P0 FFMA.FTZ R220, R4.reuse, R157, R220 ;  /* 0x0000009d04dc0223 */ /* 0x040fe200000100dc */
[C---:B------:R-:W-:Y:S01]  /*3980*/  @P0 FFMA.FTZ R221, R4.reuse, R154, R221 ;  /* 0x0000009a04dd0223 */ /* 0x040fe200000100dd */
[----:B------:R-:W-:Y:S01]  /*3990*/  @P1 FMUL.FTZ R216, R159, R158 ;  /* 0x0000009e9fd81220 */ /* 0x000fe20000410000 */
[----:B------:R-:W-:Y:S01]  /*39a0*/  @P0 FFMA.FTZ R227, R167, R215, R214 ;  /* 0x000000d7a7e30223 */ /* 0x000fe200000100d6 */
[----:B------:R-:W-:Y:S01]  /*39b0*/  @P0 FFMA.FTZ R223, R4, R226, R223 ;  /* 0x000000e204df0223 */ /* 0x000fe200000100df */
[----:B------:R-:W-:-:S02]  /*39c0*/  @P0 FADD.FTZ R225, R197, -R228 ;  /* 0x800000e4c5e10221 */ /* 0x000fc40000010000 */
[----:B------:R-:W2:Y:S01]  /*39d0*/  @P1 LDC.64 R154, c[0x0][0x408] ;  /* 0x00010200ff9a1b82 */ /* 0x000ea20000000a00 */
[----:B------:R-:W-:Y:S01]  /*39e0*/  @P0 FADD.FTZ R227, R166, -R227 ;  /* 0x800000e3a6e30221 */ /* 0x000fe20000010000 */
[----:B------:R-:W-:Y:S01]  /*39f0*/  @P1 FSEL R216, R216, RZ, P5 ;  /* 0x000000ffd8d81208 */ /* 0x000fe20002800000 */
[----:B------:R-:W-:Y:S01]  /*3a00*/  @P0 FFMA.FTZ R222, R4, R225, R222 ;  /* 0x000000e104de0223 */ /* 0x000fe200000100de */
[----:B------:R-:W-:Y:S01]  /*3a10*/  @P1 LOP3.LUT P5, RZ, R180, 0xff00, RZ, 0xc0, !PT ;  /* 0x0000ff00b4ff1812 */ /* 0x000fe200078ac0ff */
[----:B------:R-:W-:Y:S01]  /*3a20*/  @P0 FFMA.FTZ R224, R4, R227, R224 ;  /* 0x000000e304e00223 */ /* 0x000fe200000100e0 */
[----:B------:R-:W-:Y:S02]  /*3a30*/  @P1 F2FP.BF16.F32.PACK_AB R216, RZ, R216 ;  /* 0x000000d8ffd8123e */ /* 0x000fe400000010ff */
[----:B------:R-:W3:Y:S01]  /*3a40*/  @P1 LDC.64 R156, c[0x0][0x408] ;  /* 0x00010200ff9c1b82 */ /* 0x000ee20000000a00 */
[----:B-1----:R-:W-:Y:S01]  /*3a50*/  @P1 FMUL.FTZ R195, R224, R195 ;  /* 0x000000c3e0c31220 */ /* 0x002fe20000410000 */
[----:B------:R-:W-:-:S03]  /*3a60*/  @P1 PRMT R148, R216, 0x7610, R148 ;  /* 0x00007610d8941816 */ /* 0x000fc60000000094 */
[----:B------:R-:W-:-:S03]  /*3a70*/  @P1 FMUL.FTZ R194, R195, R194 ;  /* 0x000000c2c3c21220 */ /* 0x000fc60000410000 */
[----:B------:R-:W1:Y:S01]  /*3a80*/  @P1 LDC.64 R158, c[0x0][0x408] ;  /* 0x00010200ff9e1b82 */ /* 0x000e620000000a00 */
[----:B0-----:R-:W-:-:S04]  /*3a90*/  @P1 FMUL.FTZ R153, R217, R153 ;  /* 0x00000099d9991220 */ /* 0x001fc80000410000 */
[----:B------:R-:W-:-:S03]  /*3aa0*/  @P1 FMUL.FTZ R152, R153, R152 ;  /* 0x0000009899981220 */ /* 0x000fc60000410000 */
[----:B------:R-:W0:Y:S01]  /*3ab0*/  @P1 LDC.64 R192, c[0x0][0x408] ;  /* 0x00010200ffc01b82 */ /* 0x000e220000000a00 */
[----:B--2---:R-:W-:Y:S01]  /*3ac0*/  @P1 FMUL.FTZ R155, R220, R155 ;  /* 0x0000009bdc9b1220 */ /* 0x004fe20000410000 */
[----:B------:R-:W-:Y:S02]  /*3ad0*/  @P1 FSEL R152, R152, RZ, P5 ;  /* 0x000000ff98981208 */ /* 0x000fe40002800000 */
[----:B------:R-:W-:Y:S01]  /*3ae0*/  @P1 LOP3.LUT P5, RZ, R180, 0xff000000, RZ, 0xc0, !PT ;  /* 0xff000000b4ff1812 */ /* 0x000fe200078ac0ff */
[----:B------:R-:W-:Y:S01]  /*3af0*/  @P1 FMUL.FTZ R154, R155, R154 ;  /* 0x0000009a9b9a1220 */ /* 0x000fe20000410000 */
[----:B------:R-:W-:Y:S01]  /*3b00*/  @P1 F2FP.BF16.F32.PACK_AB R152, RZ, R152 ;  /* 0x00000098ff98123e */ /* 0x000fe200000010ff */
[----:B---3--:R-:W-:-:S03]  /*3b10*/  @P1 FMUL.FTZ R157, R221, R157 ;  /* 0x0000009ddd9d1220 */ /* 0x008fc60000410000 */
        /* <DEDUP_REMOVED lines=17> */
[----:B------:R-:W-:Y:S02]  /*3c30*/  @P1 F2FP.BF16.F32.PACK_AB R194, RZ, R194 ;  /* 0x000000c2ffc2123e */ /* 0x000fe400000010ff */
[----:B------:R-:W-:Y:S02]  /*3c40*/  @P1 F2FP.BF16.F32.PACK_AB R192, RZ, R192 ;  /* 0x000000c0ffc0123e */ /* 0x000fe400000010ff */
[----:B------:R-:W-:Y:S02]  /*3c50*/  @P1 PRMT R150, R158, 0x7610, R150 ;  /* 0x000076109e961816 */ /* 0x000fe40000000096 */
[----:B------:R-:W-:Y:S02]  /*3c60*/  @P1 PRMT R148, R148, 0x5410, R152 ;  /* 0x0000541094941816 */ /* 0x000fe40000000098 */
[----:B------:R-:W-:Y:S02]  /*3c70*/  @P1 PRMT R149, R149, 0x5410, R156 ;  /* 0x0000541095951816 */ /* 0x000fe4000000009c */
[----:B------:R-:W-:-:S02]  /*3c80*/  @P1 PRMT R150, R150, 0x5410, R192 ;  /* 0x0000541096961816 */ /* 0x000fc400000000c0 */
        /* <DEDUP_REMOVED lines=15> */
.L_x_4240:
[----:B------:R-:W-:Y:S01]  /*3d80*/  ISETP.GT.AND P0, PT, R213, RZ, PT ;  /* 0x000000ffd500720c */ /* 0x000fe20003f04270 */
[-C--:B------:R-:W-:Y:S01]  /*3d90*/  @P5 FFMA.FTZ R96, R209, R215.reuse, R214 ;  /* 0x000000d7d1605223 */ /* 0x080fe200000100d6 */
[C---:B------:R-:W-:Y:S01]  /*3da0*/  PRMT R220, R137.reuse, 0x7632, R220 ;  /* 0x0000763289dc7816 */ /* 0x040fe200000000dc */
[----:B------:R-:W-:Y:S01]  /*3db0*/  IMAD.U32 R223, R136, 0x10000, RZ ;  /* 0x0001000088df7824 */ /* 0x000fe200078e00ff */
[----:B------:R-:W-:Y:S01]  /*3dc0*/  SHF.L.U32 R221, R137, 0x10, RZ ;  /* 0x0000001089dd7819 */ /* 0x000fe200000006ff */
[----:B------:R-:W-:Y:S01]  /*3dd0*/  @P5 FADD.FTZ R96, R207, -R96 ;  /* 0x80000060cf605221 */ /* 0x000fe20000010000 */
[----:B------:R-:W-:Y:S01]  /*3de0*/  SHF.L.U32 R220, R220, 0x10, RZ ;  /* 0x00000010dcdc7819 */ /* 0x000fe200000006ff */
[----:B------:R-:W1:Y:S01]  /*3df0*/  @P1 LDC.64 R152, c[0x0][0x408] ;  /* 0x00010200ff981b82 */ /* 0x000e620000000a00 */
[----:B------:R-:W-:Y:S01]  /*3e00*/  SHF.L.U32 R222, R222, 0x10, RZ ;  /* 0x00000010dede7819 */ /* 0x000fe200000006ff */
[----:B------:R-:W-:Y:S01]  /*3e10*/  @P5 FFMA.FTZ R223, R4, R96, R223 ;  /* 0x0000006004df5223 */ /* 0x000fe200000100df */
[C---:B------:R-:W-:Y:S01]  /*3e20*/  PRMT R224, R138.reuse, 0x7632, R224 ;  /* 0x000076328ae07816 */ /* 0x040fe200000000e0 */
[----:B------:R-:W-:Y:S01]  /*3e30*/  IMAD.U32 R216, R139, 0x10000, RZ ;  /* 0x000100008bd87824 */ /* 0x000fe200078e00ff */
[----:B------:R-:W-:Y:S01]  /*3e40*/  SHF.L.U32 R225, R138, 0x10, RZ ;  /* 0x000000108ae17819 */ /* 0x000fe200000006ff */
        /* <DEDUP_REMOVED lines=12> */
[-C--:B------:R-:W-:Y:S01]  /*3f10*/  @P0 FFMA.FTZ R226, R201, R215.reuse, R214 ;  /* 0x000000d7c9e20223 */ /* 0x080fe200000100d6 */
[----:B------:R-:W-:Y:S01]  /*3f20*/  SHF.L.U32 R224, R224, 0x10, RZ ;  /* 0x00000010e0e07819 */ /* 0x000fe200000006ff */
[----:B------:R-:W-:Y:S01]  /*3f30*/  @P0 FADD.FTZ R227, R197, -R228 ;  /* 0x800000e4c5e30221 */ /* 0x000fe20000010000 */
[----:B------:R-:W-:Y:S01]  /*3f40*/  @P0 FFMA.FTZ R229, R167, R215, R214 ;  /* 0x000000d7a7e50223 */ /* 0x000fe200000100d6 */
[----:B------:R-:W-:Y:S01]  /*3f50*/  @P0 FADD.FTZ R226, R199, -R226 ;  /* 0x800000e2c7e20221 */ /* 0x000fe20000010000 */
[----:B------:R-:W-:Y:S01]  /*3f60*/  PRMT R217, R139, 0x7632, R217 ;  /* 0x000076328bd97816 */ /* 0x000fe200000000d9 */
[----:B------:R-:W-:Y:S01]  /*3f70*/  @P0 FFMA.FTZ R224, R4, R227, R224 ;  /* 0x000000e304e00223 */ /* 0x000fe200000100e0 */
[----:B------:R-:W4:Y:S01]  /*3f80*/  @P1 LDC.64 R96, c[0x0][0x408] ;  /* 0x00010200ff601b82 */ /* 0x000f220000000a00 */
[----:B-1----:R-:W-:Y:S01]  /*3f90*/  @P1 FMUL.FTZ R153, R220, R153 ;  /* 0x00000099dc991220 */ /* 0x002fe20000410000 */
[----:B------:R-:W-:Y:S01]  /*3fa0*/  @P0 FFMA.FTZ R230, R168, R215, R214 ;  /* 0x000000d7a8e60223 */ /* 0x000fe200000100d6 */
[----:B------:R-:W-:Y:S01]  /*3fb0*/  @P0 FFMA.FTZ R225, R4, R226, R225 ;  /* 0x000000e204e10223 */ /* 0x000fe200000100e1 */
[----:B------:R-:W-:Y:S01]  /*3fc0*/  @P0 FADD.FTZ R229, R166, -R229 ;  /* 0x800000e5a6e50221 */ /* 0x000fe20000010000 */
[----:B------:R-:W-:Y:S01]  /*3fd0*/  SHF.L.U32 R217, R217, 0x10, RZ ;  /* 0x00000010d9d97819 */ /* 0x000fe200000006ff */
[----:B------:R-:W-:Y:S01]  /*3fe0*/  @P1 FMUL.FTZ R152, R153, R152 ;  /* 0x0000009899981220 */ /* 0x000fe20000410000 */
[----:B------:R-:W-:Y:S01]  /*3ff0*/  @P1 LOP3.LUT P5, RZ, R180, 0xff0000, RZ, 0xc0, !PT ;  /* 0x00ff0000b4ff1812 */ /* 0x000fe200078ac0ff */
[----:B------:R-:W1:Y:S01]  /*4000*/  @P1 LDC.64 R154, c[0x0][0x408] ;  /* 0x00010200ff9a1b82 */ /* 0x000e620000000a00 */
[----:B--2---:R-:W-:Y:S01]  /*4010*/  @P1 FMUL.FTZ R157, R224, R157 ;  /* 0x0000009de09d1220 */ /* 0x004fe20000410000 */
[----:B------:R-:W-:Y:S01]  /*4020*/  @P0 FADD.FTZ R230, R169, -R230 ;  /* 0x800000e6a9e60221 */ /* 0x000fe20000010000 */
[----:B------:R-:W-:Y:S01]  /*4030*/  @P1 LOP3.LUT P6, RZ, R180, 0xff000000, RZ, 0xc0, !PT ;  /* 0xff000000b4ff1812 */ /* 0x000fe200078cc0ff */
[C---:B------:R-:W-:Y:S01]  /*4040*/  @P0 FFMA.FTZ R216, R4.reuse, R229, R216 ;  /* 0x000000e504d80223 */ /* 0x040fe200000100d8 */
[----:B------:R-:W-:Y:S01]  /*4050*/  @P1 FMUL.FTZ R156, R157, R156 ;  /* 0x0000009c9d9c1220 */ /* 0x000fe20000410000 */
[----:B------:R-:W-:Y:S01]  /*4060*/  @P0 FFMA.FTZ R217, R4, R230, R217 ;  /* 0x000000e604d90223 */ /* 0x000fe200000100d9 */
[----:B------:R-:W-:Y:S01]  /*4070*/  @P1 FSEL R152, R152, RZ, P6 ;  /* 0x000000ff98981208 */ /* 0x000fe20003000000 */
[----:B------:R-:W2:Y:S01]  /*4080*/  @P1 LDC.64 R194, c[0x0][0x408] ;  /* 0x00010200ffc21b82 */ /* 0x000ea20000000a00 */
[----:B---3--:R-:W-:Y:S01]  /*4090*/  @P1 FMUL.FTZ R99, R221, R99 ;  /* 0x00000063dd631220 */ /* 0x008fe20000410000 */
[----:B------:R-:W-:-:S02]  /*40a0*/  @P1 LOP3.LUT P0, RZ, R180, 0xff00, RZ, 0xc0, !PT ;  /* 0x0000ff00b4ff1812 */ /* 0x000fc4000780c0ff */
[----:B------:R-:W-:Y:S01]  /*40b0*/  @P1 LOP3.LUT P6, RZ, R181, 0xff, RZ, 0xc0, !PT ;  /* 0x000000ffb5ff1812 */ /* 0x000fe200078cc0ff */
[----:B------:R-:W-:Y:S01]  /*40c0*/  @P1 FMUL.FTZ R98, R99, R98 ;  /* 0x0000006263621220 */ /* 0x000fe20000410000 */
[----:B------:R-:W-:Y:S02]  /*40d0*/  F2FP.BF16.F32.PACK_AB R220, RZ, R220 ;  /* 0x000000dcffdc723e */ /* 0x000fe400000010ff */
        /* <DEDUP_REMOVED lines=9> */
[----:B------:R-:W-:Y:S01]  /*4170*/  @P1 FSEL R96, R96, RZ, P0 ;  /* 0x000000ff60601208 */ /* 0x000fe20000000000 */
[----:B------:R-:W-:Y:S01]  /*4180*/  @P1 FMUL.FTZ R154, R155, R154 ;  /* 0x0000009a9b9a1220 */ /* 0x000fe20000410000 */
[C---:B------:R-:W-:Y:S01]  /*4190*/  @P1 LOP3.LUT P5, RZ, R180.reuse, 0xff, RZ, 0xc0, !PT ;  /* 0x000000ffb4ff1812 */ /* 0x040fe200078ac0ff */
[----:B--2---:R-:W-:Y:S01]  /*41a0*/  @P1 FMUL.FTZ R195, R223, R195 ;  /* 0x000000c3dfc31220 */ /* 0x004fe20000410000 */
[----:B------:R-:W-:Y:S02]  /*41b0*/  @P1 ISETP.GE.U32.AND P0, PT, R180, RZ, PT ;  /* 0x000000ffb400120c */ /* 0x000fe40003f06070 */
[----:B------:R-:W-:Y:S01]  /*41c0*/  @P1 FSEL R154, R154, RZ, P6 ;  /* 0x000000ff9a9a1208 */ /* 0x000fe20003000000 */
[----:B------:R-:W-:Y:S01]  /*41d0*/  @P1 FMUL.FTZ R194, R195, R194 ;  /* 0x000000c2c3c21220 */ /* 0x000fe20000410000 */
[----:B------:R-:W-:-:S02]  /*41e0*/  @P1 LOP3.LUT P6, RZ, R181, 0xff0000, RZ, 0xc0, !PT ;  /* 0x00ff0000b5ff1812 */ /* 0x000fc400078cc0ff */
[----:B------:R-:W-:Y:S01]  /*41f0*/  @P1 ISETP.GE.U32.AND.EX P0, PT, R181, 0x1000000, PT, P0 ;  /* 0x01000000b500180c */ /* 0x000fe20003f06100 */
[----:B0-----:R-:W-:Y:S01]  /*4200*/  @P1 FMUL.FTZ R159, R216, R159 ;  /* 0x0000009fd89f1220 */ /* 0x001fe20000410000 */
[----:B------:R-:W-:Y:S02]  /*4210*/  @P1 FSEL R194, R194, RZ, P5 ;  /* 0x000000ffc2c21208 */ /* 0x000fe40002800000 */
[----:B------:R-:W-:Y:S01]  /*4220*/  @P1 F2FP.BF16.F32.PACK_AB R154, RZ, R154 ;  /* 0x0000009aff9a123e */ /* 0x000fe200000010ff */
[----:B------:R-:W-:Y:S01]  /*4230*/  @P1 FMUL.FTZ R158, R159, R158 ;  /* 0x0000009e9f9e1220 */ /* 0x000fe20000410000 */
[----:B------:R-:W-:Y:S02]  /*4240*/  @P1 F2FP.BF16.F32.PACK_AB R194, RZ, R194 ;  /* 0x000000c2ffc2123e */ /* 0x000fe400000010ff */
[----:B------:R-:W-:Y:S01]  /*4250*/  @P1 F2FP.BF16.F32.PACK_AB R96, RZ, R96 ;  /* 0x00000060ff60123e */ /* 0x000fe200000010ff */
[----:B---3--:R-:W-:Y:S01]  /*4260*/  @P1 FMUL.FTZ R193, R217, R193 ;  /* 0x000000c1d9c11220 */ /* 0x008fe20000410000 */
[----:B------:R-:W-:-:S02]  /*4270*/  @P1 FSEL R158, R158, RZ, P6 ;  /* 0x000000ff9e9e1208 */ /* 0x000fc40003000000 */
[----:B------:R-:W-:Y:S01]  /*4280*/  @P1 PRMT R148, R194, 0x7610, R148 ;  /* 0x00007610c2941816 */ /* 0x000fe20000000094 */
[----:B------:R-:W-:Y:S01]  /*4290*/  @P1 FMUL.FTZ R192, R193, R192 ;  /* 0x000000c0c1c01220 */ /* 0x000fe20000410000 */
[----:B------:R-:W-:Y:S02]  /*42a0*/  @P1 F2FP.BF16.F32.PACK_AB R158, RZ, R158 ;  /* 0x0000009eff9e123e */ /* 0x000fe400000010ff */
[----:B------:R-:W-:Y:S02]  /*42b0*/  F2FP.BF16.F32.PACK_AB R223, RZ, R223 ;  /* 0x000000dfffdf723e */ /* 0x000fe400000010ff */
        /* <DEDUP_REMOVED lines=11> */
[----:B------:R-:W-:Y:S02]  /*4370*/  @P1 PRMT R148, R148, 0x5410, R96 ;  /* 0x0000541094941816 */ /* 0x000fe40000000060 */
[----:B------:R-:W-:Y:S02]  /*4380*/  F2FP.BF16.F32.PACK_AB R99, R217, R216 ;  /* 0x000000d8d963723e */ /* 0x000fe400000010ff */
[----:B------:R-:W-:Y:S02]  /*4390*/  @P1 PRMT R149, R149, 0x5410, R152 ;  /* 0x0000541095951816 */ /* 0x000fe40000000098 */
[----:B------:R-:W-:-:S02]  /*43a0*/  @P1 PRMT R150, R150, 0x5410, R156 ;  /* 0x0000541096961816 */ /* 0x000fc4000000009c */
[----:B------:R-:W-:Y:S02]  /*43b0*/  @P1 PRMT R151, R151, 0x5410, R192 ;  /* 0x0000541097971816 */ /* 0x000fe400000000c0 */
[----:B------:R-:W-:Y:S02]  /*43c0*/  PRMT R98, R225, 0x5410, R224 ;  /* 0x00005410e1627816 */ /* 0x000fe400000000e0 */
[----:B------:R-:W-:Y:S02]  /*43d0*/  PRMT R97, R97, 0x5410, R220 ;  /* 0x0000541061617816 */ /* 0x000fe400000000dc */
[----:B------:R-:W-:-:S07]  /*43e0*/  PRMT R96, R223, 0x5410, R222 ;  /* 0x00005410df607816 */ /* 0x000fce00000000de */
.L_x_4239:
[----:B------:R-:W-:Y:S05]  /*43f0*/  BSYNC.RECONVERGENT B1 ;  /* 0x0000000000017941 */ /* 0x000fea0003800200 */
.L_x_4222:
        /* <DEDUP_REMOVED lines=10> */
.L_x_4221:
[----:B------:R-:W-:Y:S05]  /*44a0*/  BSYNC.RECONVERGENT B2 ;  /* 0x0000000000027941 */ /* 0x000fea0003800200 */
.L_x_4220:
        /* <DEDUP_REMOVED lines=15> */
[C---:B------:R-:W-:Y:S02]  /*45a0*/  SHF.L.U32 R217, R141.reuse, 0x10, RZ ;  /* 0x000000108dd97819 */ /* 0x040fe400000006ff */
[----:B------:R-:W-:Y:S02]  /*45b0*/  SHF.L.U32 R219, R154, 0x10, RZ ;  /* 0x000000109adb7819 */ /* 0x000fe400000006ff */
[----:B------:R-:W-:Y:S01]  /*45c0*/  PRMT R218, R141, 0x7632, R218 ;  /* 0x000076328dda7816 */ /* 0x000fe200000000da */
[----:B------:R-:W2:Y:S01]  /*45d0*/  @P1 LDC.64 R192, c[0x0][0x408] ;  /* 0x00010200ffc01b82 */ /* 0x000ea20000000a00 */
[----:B------:R-:W-:Y:S01]  /*45e0*/  SHF.L.U32 R221, R142, 0x10, RZ ;  /* 0x000000108edd7819 */ /* 0x000fe200000006ff */
[-CC-:B------:R-:W-:Y:S01]  /*45f0*/  @P0 FFMA.FTZ R99, R11, R215.reuse, R214.reuse ;  /* 0x000000d70b630223 */ /* 0x180fe200000100d6 */
[-CC-:B------:R-:W-:Y:S01]  /*4600*/  @P0 FFMA.FTZ R97, R5, R215.reuse, R214.reuse ;  /* 0x000000d705610223 */ /* 0x180fe200000100d6 */
[-CC-:B------:R-:W-:Y:S01]  /*4610*/  @P0 FFMA.FTZ R155, R7, R215.reuse, R214.reuse ;  /* 0x000000d7079b0223 */ /* 0x180fe200000100d6 */
[-CC-:B------:R-:W-:Y:S01]  /*4620*/  @P0 FFMA.FTZ R156, R14, R215.reuse, R214.reuse ;  /* 0x000000d70e9c0223 */ /* 0x180fe200000100d6 */
[----:B------:R-:W-:Y:S01]  /*4630*/  @P0 FADD.FTZ R99, R12, -R99 ;  /* 0x800000630c630221 */ /* 0x000fe20000010000 */
[----:B------:R-:W-:Y:S01]  /*4640*/  @P0 FADD.FTZ R97, R6, -R97 ;  /* 0x8000006106610221 */ /* 0x000fe20000010000 */
[----:B------:R-:W-:Y:S01]  /*4650*/  @P0 FADD.FTZ R154, R8, -R155 ;  /* 0x8000009b089a0221 */ /* 0x000fe20000010000 */
[----:B0-----:R-:W-:Y:S01]  /*4660*/  @P0 FFMA.FTZ R158, R16, R215, R214 ;  /* 0x000000d7109e0223 */ /* 0x001fe200000100d6 */
[C---:B------:R-:W-:Y:S01]  /*4670*/  @P0 FFMA.FTZ R195, R4.reuse, R99, R195 ;  /* 0x0000006304c30223 */ /* 0x040fe200000100c3 */
[C---:B------:R-:W-:Y:S01]  /*4680*/  @P0 FFMA.FTZ R216, R4.reuse, R97, R216 ;  /* 0x0000006104d80223 */ /* 0x040fe200000100d8 */
[----:B------:R-:W0:Y:S01]  /*4690*/  @P1 LDC.64 R98, c[0x0][0x408] ;  /* 0x00010200ff621b82 */ /* 0x000e220000000a00 */
[----:B------:R-:W-:Y:S01]  /*46a0*/  @P0 FADD.FTZ R156, R13, -R156 ;  /* 0x8000009c0d9c0221 */ /* 0x000fe20000010000 */
[----:B------:R-:W-:Y:S01]  /*46b0*/  @P0 FADD.FTZ R157, R15, -R158 ;  /* 0x8000009e0f9d0221 */ /* 0x000fe20000010000 */
[----:B------:R-:W-:Y:S01]  /*46c0*/  @P0 FFMA.FTZ R217, R4, R154, R217 ;  /* 0x0000009a04d90223 */ /* 0x000fe200000100d9 */
[----:B------:R-:W-:-:S02]  /*46d0*/  IMAD.U32 R218, R218, 0x10000, RZ ;  /* 0x00010000dada7824 */ /* 0x000fc400078e00ff */
[----:B------:R-:W-:Y:S01]  /*46e0*/  @P0 FFMA.FTZ R219, R4, R156, R219 ;  /* 0x0000009c04db0223 */ /* 0x000fe200000100db */
[----:B------:R-:W-:Y:S01]  /*46f0*/  @P0 FFMA.FTZ R223, R9, R215, R214 ;  /* 0x000000d709df0223 */ /* 0x000fe200000100d6 */
[----:B------:R-:W-:Y:S01]  /*4700*/  PRMT R194, R142, 0x7632, R194 ;  /* 0x000076328ec27816 */ /* 0x000fe200000000c2 */
[----:B------:R-:W3:Y:S01]  /*4710*/  @P1 LDC.64 R96, c[0x0][0x408] ;  /* 0x00010200ff601b82 */ /* 0x000ee20000000a00 */
[----:B------:R-:W-:Y:S01]  /*4720*/  @P0 FFMA.FTZ R218, R4, R157, R218 ;  /* 0x0000009d04da0223 */ /* 0x000fe200000100da */
[----:B------:R-:W-:Y:S01]  /*4730*/  PRMT R224, R143, 0x7632, R224 ;  /* 0x000076328fe07816 */ /* 0x000fe200000000e0 */
[----:B------:R-:W-:Y:S01]  /*4740*/  @P0 FADD.FTZ R223, R10, -R223 ;  /* 0x800000df0adf0221 */ /* 0x000fe20000010000 */
        /* <DEDUP_REMOVED lines=9> */
[----:B------:R-:W-:Y:S01]  /*47e0*/  @P0 FFMA.FTZ R220, R4, R225, R220 ;  /* 0x000000e104dc0223 */ /* 0x000fe200000100dc */
[----:B------:R-:W-:Y:S01]  /*47f0*/  @P1 LOP3.LUT P6, RZ, R178, 0xff00, RZ, 0xc0, !PT ;  /* 0x0000ff00b2ff1812 */ /* 0x000fe200078cc0ff */
[----:B------:R-:W-:Y:S01]  /*4800*/  @P0 FFMA.FTZ R194, R4, R223, R194 ;  /* 0x000000df04c20223 */ /* 0x000fe200000100c2 */
[----:B------:R-:W1:Y:S01]  /*4810*/  @P1 LDC.64 R158, c[0x0][0x408] ;  /* 0x00010200ff9e1b82 */ /* 0x000e620000000a00 */
[----:B0-----:R-:W-:Y:S01]  /*4820*/  @P1 FMUL.FTZ R99, R216, R99 ;  /* 0x00000063d8631220 */ /* 0x001fe20000410000 */
[----:B------:R-:W-:Y:S01]  /*4830*/  @P1 FMUL.FTZ R152, R153, R152 ;  /* 0x0000009899981220 */ /* 0x000fe20000410000 */
[----:B------:R-:W-:Y:S01]  /*4840*/  @P1 LOP3.LUT P0, RZ, R178, 0xff, RZ, 0xc0, !PT ;  /* 0x000000ffb2ff1812 */ /* 0x000fe2000780c0ff */
[----:B--2---:R-:W-:Y:S01]  /*4850*/  @P1 FMUL.FTZ R193, R220, R193 ;  /* 0x000000c1dcc11220 */ /* 0x004fe20000410000 */
[----:B------:R-:W-:Y:S01]  /*4860*/  @P1 FMUL.FTZ R98, R99, R98 ;  /* 0x0000006263621220 */ /* 0x000fe20000410000 */
[----:B------:R-:W-:-:S02]  /*4870*/  @P1 LOP3.LUT P5, RZ, R179, 0xff0000, RZ, 0xc0, !PT ;  /* 0x00ff0000b3ff1812 */ /* 0x000fc400078ac0ff */
[----:B------:R-:W0:Y:S01]  /*4880*/  @P1 LDC.64 R156, c[0x0][0x408] ;  /* 0x00010200ff9c1b82 */ /* 0x000e220000000a00 */
[----:B---3--:R-:W-:Y:S01]  /*4890*/  @P1 FMUL.FTZ R97, R195, R97 ;  /* 0x00000061c3611220 */ /* 0x008fe20000410000 */
[----:B------:R-:W-:Y:S01]  /*48a0*/  @P1 FSEL R98, R98, RZ, P0 ;  /* 0x000000ff62621208 */ /* 0x000fe20000000000 */
[----:B------:R-:W-:Y:S01]  /*48b0*/  @P1 FMUL.FTZ R192, R193, R192 ;  /* 0x000000c0c1c01220 */ /* 0x000fe20000410000 */
[----:B------:R-:W-:Y:S01]  /*48c0*/  @P1 LOP3.LUT P0, RZ, R178, 0xff0000, RZ, 0xc0, !PT ;  /* 0x00ff0000b2ff1812 */ /* 0x000fe2000780c0ff */
[----:B------:R-:W-:Y:S01]  /*48d0*/  @P1 FMUL.FTZ R96, R97, R96 ;  /* 0x0000006061601220 */ /* 0x000fe20000410000 */
[----:B------:R-:W-:Y:S01]  /*48e0*/  @P1 FSEL R152, R152, RZ, P6 ;  /* 0x000000ff98981208 */ /* 0x000fe20003000000 */
[----:B----4-:R-:W-:Y:S01]  /*48f0*/  @P1 FMUL.FTZ R155, R217, R155 ;  /* 0x0000009bd99b1220 */ /* 0x010fe20000410000 */
[----:B------:R-:W-:Y:S02]  /*4900*/  @P1 LOP3.LUT P6, RZ, R179, 0xff, RZ, 0xc0, !PT ;  /* 0x000000ffb3ff1812 */ /* 0x000fe400078cc0ff */
[----:B------:R-:W-:Y:S01]  /*4910*/  @P1 FSEL R96, R96, RZ, P5 ;  /* 0x000000ff60601208 */ /* 0x000fe20002800000 */
[----:B------:R-:W-:Y:S01]  /*4920*/  @P1 FMUL.FTZ R154, R155, R154 ;  /* 0x0000009a9b9a1220 */ /* 0x000fe20000410000 */
[----:B------:R-:W-:-:S02]  /*4930*/  @P1 LOP3.LUT P5, RZ, R178, 0xff000000, RZ, 0xc0, !PT ;  /* 0xff000000b2ff1812 */ /* 0x000fc400078ac0ff */
[----:B------:R-:W-:Y:S01]  /*4940*/  @P1 F2FP.BF16.F32.PACK_AB R98, RZ, R98 ;  /* 0x00000062ff62123e */ /* 0x000fe200000010ff */
[----:B-1----:R-:W-:Y:S01]  /*4950*/  @P1 FMUL.FTZ R159, R221, R159 ;  /* 0x0000009fdd9f1220 */ /* 0x002fe20000410000 */
[----:B------:R-:W-:Y:S02]  /*4960*/  @P1 FSEL R154, R154, RZ, P0 ;  /* 0x000000ff9a9a1208 */ /* 0x000fe40000000000 */
[----:B------:R-:W-:Y:S01]  /*4970*/  @P1 LOP3.LUT P0, RZ, R179, 0xff00, RZ, 0xc0, !PT ;  /* 0x0000ff00b3ff1812 */ /* 0x000fe2000780c0ff */
[----:B------:R-:W-:Y:S01]  /*4980*/  @P1 FMUL.FTZ R158, R159, R158 ;  /* 0x0000009e9f9e1220 */ /* 0x000fe20000410000 */
[----:B------:R-:W-:Y:S02]  /*4990*/  @P1 F2FP.BF16.F32.PACK_AB R154, RZ, R154 ;  /* 0x0000009aff9a123e */ /* 0x000fe400000010ff */
[----:B------:R-:W-:Y:S01]  /*49a0*/  @P1 FSEL R192, R192, RZ, P0 ;  /* 0x000000ffc0c01208 */ /* 0x000fe20000000000 */
[----:B0-----:R-:W-:Y:S01]  /*49b0*/  @P1 FMUL.FTZ R157, R218, R157 ;  /* 0x0000009dda9d1220 */ /* 0x001fe20000410000 */
[----:B------:R-:W-:-:S02]  /*49c0*/  @P1 FSEL R158, R158, RZ, P6 ;  /* 0x000000ff9e9e1208 */ /* 0x000fc40003000000 */
[----:B------:R-:W-:Y:S01]  /*49d0*/  @P1 F2FP.BF16.F32.PACK_AB R96, RZ, R96 ;  /* 0x00000060ff60123e */ /* 0x000fe200000010ff */
        /* <DEDUP_REMOVED lines=8> */
[----:B------:R-:W-:Y:S02]  /*4a60*/  F2FP.BF16.F32.PACK_AB R220, RZ, R220 ;  /* 0x000000dcffdc723e */ /* 0x000fe400000010ff */
[----:B------:R-:W-:Y:S02]  /*4a70*/  @P1 PRMT R148, R98, 0x7610, R148 ;  /* 0x0000761062941816 */ /* 0x000fe40000000094 */
[----:B------:R-:W-:Y:S02]  /*4a80*/  @P1 F2FP.BF16.F32.PACK_AB R152, RZ, R152 ;  /* 0x00000098ff98123e */ /* 0x000fe400000010ff */
[----:B------:R-:W-:-:S02]  /*4a90*/  @P1 F2FP.BF16.F32.PACK_AB R156, RZ, R156 ;  /* 0x0000009cff9c123e */ /* 0x000fc400000010ff */
[----:B------:R-:W-:Y:S02]  /*4aa0*/  @P1 F2FP.BF16.F32.PACK_AB R192, RZ, R192 ;  /* 0x000000c0ffc0123e */ /* 0x000fe400000010ff */
[----:B------:R-:W-:Y:S02]  /*4ab0*/  @P1 PRMT R149, R154, 0x7610, R149 ;  /* 0x000076109a951816 */ /* 0x000fe40000000095 */
[----:B------:R-:W-:Y:S02]  /*4ac0*/  @P1 PRMT R150, R158, 0x7610, R150 ;  /* 0x000076109e961816 */ /* 0x000fe40000000096 */
[----:B------:R-:W-:Y:S02]  /*4ad0*/  @P1 PRMT R151, R96, 0x7610, R151 ;  /* 0x0000761060971816 */ /* 0x000fe40000000097 */
[----:B------:R-:W-:Y:S02]  /*4ae0*/  @P1 PRMT R148, R148, 0x5410, R152 ;  /* 0x0000541094941816 */ /* 0x000fe40000000098 */
[----:B------:R-:W-:-:S02]  /*4af0*/  @P1 PRMT R149, R149, 0x5410, R156 ;  /* 0x0000541095951816 */ /* 0x000fc4000000009c */
        /* <DEDUP_REMOVED lines=14> */
.L_x_4245:
        /* <DEDUP_REMOVED lines=95> */
.L_x_4244:
        /* <DEDUP_REMOVED lines=105> */
.L_x_4247:
        /* <DEDUP_REMOVED lines=13> */
.L_x_4249:
[----:B------:R-:W-:Y:S05]  /*5930*/  BSYNC.RECONVERGENT B3 ;  /* 0x0000000000037941 */ /* 0x000fea0003800200 */
.L_x_4248:
        /* <DEDUP_REMOVED lines=13> */
.L_x_4251:
[----:B------:R-:W-:Y:S05]  /*5a10*/  BSYNC.RECONVERGENT B3 ;  /* 0x0000000000037941 */ /* 0x000fea0003800200 */
.L_x_4250:
        /* <DEDUP_REMOVED lines=13> */
.L_x_4253:
[----:B------:R-:W-:Y:S05]  /*5af0*/  BSYNC.RECONVERGENT B3 ;  /* 0x0000000000037941 */ /* 0x000fea0003800200 */
.L_x_4252:
        /* <DEDUP_REMOVED lines=13> */
.L_x_4255:
[----:B------:R-:W-:Y:S05]  /*5bd0*/  BSYNC.RECONVERGENT B3 ;  /* 0x0000000000037941 */ /* 0x000fea0003800200 */
.L_x_4254:
        /* <DEDUP_REMOVED lines=13> */
.L_x_4257:
[----:B------:R-:W-:Y:S05]  /*5cb0*/  BSYNC.RECONVERGENT B3 ;  /* 0x0000000000037941 */ /* 0x000fea0003800200 */
.L_x_4256:
        /* <DEDUP_REMOVED lines=13> */
.L_x_4259:
[----:B------:R-:W-:Y:S05]  /*5d90*/  BSYNC.RECONVERGENT B3 ;  /* 0x0000000000037941 */ /* 0x000fea0003800200 */
.L_x_4258:
        /* <DEDUP_REMOVED lines=13> */
.L_x_4261:
[----:B------:R-:W-:Y:S05]  /*5e70*/  BSYNC.RECONVERGENT B3 ;  /* 0x0000000000037941 */ /* 0x000fea0003800200 */
.L_x_4260:
        /* <DEDUP_REMOVED lines=13> */
.L_x_4246:
[----:B------:R-:W-:Y:S05]  /*5f50*/  BSYNC.RECONVERGENT B1 ;  /* 0x0000000000017941 */ /* 0x000fea0003800200 */
.L_x_4243:
        /* <DEDUP_REMOVED lines=8> */
.L_x_4242:
[----:B------:R-:W-:Y:S05]  /*5fe0*/  BSYNC.RECONVERGENT B2 ;  /* 0x0000000000027941 */ /* 0x000fea0003800200 */
.L_x_4241:
        /* <DEDUP_REMOVED lines=12> */
[----:B-----5:R-:W-:Y:S01]  /*60b0*/  SHF.L.U32 R195, R147, 0x10, RZ ;  /* 0x0000001093c37819 */ /* 0x020fe200000006ff */
[C---:B------:R-:W-:Y:S01]  /*60c0*/  IMAD.U32 R219, R144.reuse, 0x10000, RZ ;  /* 0x0001000090db7824 */ /* 0x040fe200078e00ff */
[----:B------:R-:W-:Y:S02]  /*60d0*/  PRMT R218, R144, 0x7632, R218 ;  /* 0x0000763290da7816 */ /* 0x000fe400000000da */
[C---:B------:R-:W-:Y:S02]  /*60e0*/  SHF.L.U32 R194, R145.reuse, 0x10, RZ ;  /* 0x0000001091c27819 */ /* 0x040fe400000006ff */
[----:B------:R-:W-:Y:S01]  /*60f0*/  PRMT R216, R145, 0x7632, R216 ;  /* 0x0000763291d87816 */ /* 0x000fe200000000d8 */
        /* <DEDUP_REMOVED lines=11> */
[----:B------:R-:W-:Y:S01]  /*61b0*/  @P0 FFMA.FTZ R195, R4, R97, R195 ;  /* 0x0000006104c30223 */ /* 0x000fe200000100c3 */
[----:B------:R-:W-:Y:S01]  /*61c0*/  @P0 FADD.FTZ R157, R29, -R154 ;  /* 0x8000009a1d9d0221 */ /* 0x000fe20000010000 */
[----:B------:R-:W-:Y:S01]  /*61d0*/  @P0 FADD.FTZ R193, R31, -R156 ;  /* 0x8000009c1fc10221 */ /* 0x000fe20000010000 */
[----:B------:R-:W0:Y:S01]  /*61e0*/  @P1 LDC.64 R96, c[0x0][0x408] ;  /* 0x00010200ff601b82 */ /* 0x000e220000000a00 */
[----:B------:R-:W-:-:S02]  /*61f0*/  IMAD.U32 R216, R216, 0x10000, RZ ;  /* 0x00010000d8d87824 */ /* 0x000fc400078e00ff */
[C---:B------:R-:W-:Y:S01]  /*6200*/  @P0 FFMA.FTZ R219, R4.reuse, R155, R219 ;  /* 0x0000009b04db0223 */ /* 0x040fe200000100db */
[C---:B------:R-:W-:Y:S01]  /*6210*/  @P0 FFMA.FTZ R194, R4.reuse, R159, R194 ;  /* 0x0000009f04c20223 */ /* 0x040fe200000100c2 */
[C---:B------:R-:W-:Y:S01]  /*6220*/  @P0 FFMA.FTZ R218, R4.reuse, R157, R218 ;  /* 0x0000009d04da0223 */ /* 0x040fe200000100da */
[----:B------:R-:W-:Y:S01]  /*6230*/  @P0 FFMA.FTZ R216, R4, R193, R216 ;  /* 0x000000c104d80223 */ /* 0x000fe200000100d8 */
[-CC-:B------:R-:W-:Y:S01]  /*6240*/  @P0 FFMA.FTZ R222, R162, R215.reuse, R214.reuse ;  /* 0x000000d7a2de0223 */ /* 0x180fe200000100d6 */
[-C--:B------:R-:W-:Y:S01]  /*6250*/  @P0 FFMA.FTZ R217, R25, R215.reuse, R214 ;  /* 0x000000d719d90223 */ /* 0x080fe200000100d6 */
[----:B------:R-:W3:Y:S01]  /*6260*/  @P1 LDC.64 R154, c[0x0][0x408] ;  /* 0x00010200ff9a1b82 */ /* 0x000ee20000000a00 */
[----:B------:R-:W-:Y:S01]  /*6270*/  PRMT R220, R146, 0x7632, R220 ;  /* 0x0000763292dc7816 */ /* 0x000fe200000000dc */
[--C-:B------:R-:W-:Y:S01]  /*6280*/  @P0 FADD.FTZ R223, R161, -R222.reuse ;  /* 0x800000dea1df0221 */ /* 0x100fe20000010000 */
[----:B------:R-:W-:Y:S01]  /*6290*/  @P0 FADD.FTZ R217, R26, -R217 ;  /* 0x800000d91ad90221 */ /* 0x000fe20000010000 */
[----:B------:R-:W-:Y:S01]  /*62a0*/  PRMT R222, R147, 0x7632, R222 ;  /* 0x0000763293de7816 */ /* 0x000fe200000000de */
[----:B------:R-:W-:Y:S01]  /*62b0*/  @P0 FFMA.FTZ R224, R164, R215, R214 ;  /* 0x000000d7a4e00223 */ /* 0x000fe200000100d6 */
[----:B------:R-:W-:Y:S01]  /*62c0*/  SHF.L.U32 R220, R220, 0x10, RZ ;  /* 0x00000010dcdc7819 */ /* 0x000fe200000006ff */
[----:B------:R-:W-:Y:S01]  /*62d0*/  @P0 FFMA.FTZ R221, R4, R217, R221 ;  /* 0x000000d904dd0223 */ /* 0x000fe200000100dd */
[----:B------:R-:W4:Y:S01]  /*62e0*/  @P1 LDC.64 R158, c[0x0][0x408] ;  /* 0x00010200ff9e1b82 */ /* 0x000f220000000a00 */
[----:B------:R-:W-:-:S02]  /*62f0*/  IMAD.U32 R217, R222, 0x10000, RZ ;  /* 0x00010000ded97824 */ /* 0x000fc400078e00ff */
[----:B------:R-:W-:Y:S01]  /*6300*/  @P0 FADD.FTZ R224, R163, -R224 ;  /* 0x800000e0a3e00221 */ /* 0x000fe20000010000 */
[----:B-1----:R-:W-:Y:S01]  /*6310*/  @P1 FMUL.FTZ R99, R219, R99 ;  /* 0x00000063db631220 */ /* 0x002fe20000410000 */
[----:B------:R-:W-:Y:S01]  /*6320*/  @P0 FFMA.FTZ R220, R4, R223, R220 ;  /* 0x000000df04dc0223 */ /* 0x000fe200000100dc */
[----:B--2---:R-:W-:Y:S01]  /*6330*/  @P1 FMUL.FTZ R153, R218, R153 ;  /* 0x00000099da991220 */ /* 0x004fe20000410000 */
[----:B------:R-:W-:Y:S01]  /*6340*/  @P0 FFMA.FTZ R217, R4, R224, R217 ;  /* 0x000000e004d90223 */ /* 0x000fe200000100d9 */
[----:B------:R-:W-:Y:S01]  /*6350*/  @P1 FMUL.FTZ R98, R99, R98 ;  /* 0x0000006263621220 */ /* 0x000fe20000410000 */
[----:B------:R-:W1:Y:S01]  /*6360*/  @P1 LDC.64 R156, c[0x0][0x408] ;  /* 0x00010200ff9c1b82 */ /* 0x000e620000000a00 */
[----:B------:R-:W-:Y:S01]  /*6370*/  @P1 LOP3.LUT P0, RZ, R176, 0xff, RZ, 0xc0, !PT ;  /* 0x000000ffb0ff1812 */ /* 0x000fe2000780c0ff */
[----:B0-----:R-:W-:Y:S01]  /*6380*/  @P1 FMUL.FTZ R97, R195, R97 ;  /* 0x00000061c3611220 */ /* 0x001fe20000410000 */
[----:B------:R-:W-:Y:S01]  /*6390*/  @P1 FMUL.FTZ R152, R153, R152 ;  /* 0x0000009899981220 */ /* 0x000fe20000410000 */
[----:B------:R-:W-:-:S02]  /*63a0*/  @P1 LOP3.LUT P3, RZ, R177, 0xff0000, RZ, 0xc0, !PT ;  /* 0x00ff0000b1ff1812 */ /* 0x000fc4000786c0ff */
[----:B------:R-:W-:Y:S01]  /*63b0*/  @P1 FSEL R98, R98, RZ, P0 ;  /* 0x000000ff62621208 */ /* 0x000fe20000000000 */
[----:B------:R-:W-:Y:S01]  /*63c0*/  @P1 FMUL.FTZ R96, R97, R96 ;  /* 0x0000006061601220 */ /* 0x000fe20000410000 */
[----:B------:R-:W0:Y:S01]  /*63d0*/  @P1 LDC.64 R192, c[0x0][0x408] ;  /* 0x00010200ffc01b82 */ /* 0x000e220000000a00 */
[----:B---3--:R-:W-:Y:S01]  /*63e0*/  @P1 FMUL.FTZ R155, R194, R155 ;  /* 0x0000009bc29b1220 */ /* 0x008fe20000410000 */
[----:B------:R-:W-:Y:S02]  /*63f0*/  @P1 LOP3.LUT P0, RZ, R176, 0xff00, RZ, 0xc0, !PT ;  /* 0x0000ff00b0ff1812 */ /* 0x000fe4000780c0ff */
[----:B------:R-:W-:Y:S01]  /*6400*/  @P1 LOP3.LUT P5, RZ, R177, 0xff, RZ, 0xc0, !PT ;  /* 0x000000ffb1ff1812 */ /* 0x000fe200078ac0ff */
[----:B------:R-:W-:Y:S01]  /*6410*/  @P1 FMUL.FTZ R154, R155, R154 ;  /* 0x0000009a9b9a1220 */ /* 0x000fe20000410000 */
[----:B------:R-:W-:Y:S01]  /*6420*/  @P1 FSEL R152, R152, RZ, P0 ;  /* 0x000000ff98981208 */ /* 0x000fe20000000000 */
[----:B----4-:R-:W-:Y:S01]  /*6430*/  @P1 FMUL.FTZ R159, R221, R159 ;  /* 0x0000009fdd9f1220 */ /* 0x010fe20000410000 */
[----:B------:R-:W-:-:S02]  /*6440*/  @P1 LOP3.LUT P0, RZ, R176, 0xff0000, RZ, 0xc0, !PT ;  /* 0x00ff0000b0ff1812 */ /* 0x000fc4000780c0ff */
[----:B------:R-:W-:Y:S01]  /*6450*/  @P1 FSEL R96, R96, RZ, P3 ;  /* 0x000000ff60601208 */ /* 0x000fe20001800000 */
[----:B------:R-:W-:Y:S01]  /*6460*/  @P1 FMUL.FTZ R158, R159, R158 ;  /* 0x0000009e9f9e1220 */ /* 0x000fe20000410000 */
[----:B------:R-:W-:Y:S02]  /*6470*/  @P1 LOP3.LUT P3, RZ, R176, 0xff000000, RZ, 0xc0, !PT ;  /* 0xff000000b0ff1812 */ /* 0x000fe4000786c0ff */
[----:B------:R-:W-:Y:S01]  /*6480*/  @P1 LOP3.LUT P6, RZ, R177, 0xff00, RZ, 0xc0, !PT ;  /* 0x0000ff00b1ff1812 */ /* 0x000fe200078cc0ff */
[----:B-1----:R-:W-:Y:S01]  /*6490*/  @P1 FMUL.FTZ R157, R216, R157 ;  /* 0x0000009dd89d1220 */ /* 0x002fe20000410000 */
[----:B------:R-:W-:Y:S02]  /*64a0*/  @P1 FSEL R154, R154, RZ, P0 ;  /* 0x000000ff9a9a1208 */ /* 0x000fe40000000000 */
[----:B------:R-:W-:Y:S01]  /*64b0*/  @P1 FSEL R158, R158, RZ, P5 ;  /* 0x000000ff9e9e1208 */ /* 0x000fe20002800000 */
[----:B------:R-:W-:Y:S01]  /*64c0*/  @P1 FMUL.FTZ R156, R157, R156 ;  /* 0x0000009c9d9c1220 */ /* 0x000fe20000410000 */
[----:B------:R-:W-:-:S02]  /*64d0*/  @P1 F2FP.BF16.F32.PACK_AB R98, RZ, R98 ;  /* 0x00000062ff62123e */ /* 0x000fc400000010ff */
[----:B------:R-:W-:Y:S01]  /*64e0*/  @P1 F2FP.BF16.F32.PACK_AB R154, RZ, R154 ;  /* 0x0000009aff9a123e */ /* 0x000fe200000010ff */
[----:B0-----:R-:W-:Y:S01]  /*64f0*/  @P1 FMUL.FTZ R193, R220, R193 ;  /* 0x000000c1dcc11220 */ /* 0x001fe20000410000 */
[----:B------:R-:W-:Y:S02]  /*6500*/  @P1 FSEL R156, R156, RZ, P3 ;  /* 0x000000ff9c9c1208 */ /* 0x000fe40001800000 */
[----:B------:R-:W-:Y:S01]  /*6510*/  @P1 F2FP.BF16.F32.PACK_AB R158, RZ, R158 ;  /* 0x0000009eff9e123e */ /* 0x000fe200000010ff */
        /* <DEDUP_REMOVED lines=8> */
[----:B------:R-:W-:Y:S02]  /*65a0*/  F2FP.BF16.F32.PACK_AB R220, RZ, R220 ;  /* 0x000000dcffdc723e */ /* 0x000fe400000010ff */
[----:B------:R-:W-:-:S02]  /*65b0*/  @P1 PRMT R148, R98, 0x7610, R148 ;  /* 0x0000761062941816 */ /* 0x000fc40000000094 */
[----:B------:R-:W-:Y:S02]  /*65c0*/  @P1 F2FP.BF16.F32.PACK_AB R152, RZ, R152 ;  /* 0x00000098ff98123e */ /* 0x000fe400000010ff */
[----:B------:R-:W-:Y:S02]  /*65d0*/  @P1 F2FP.BF16.F32.PACK_AB R156, RZ, R156 ;  /* 0x0000009cff9c123e */ /* 0x000fe400000010ff */
[----:B------:R-:W-:Y:S02]  /*65e0*/  @P1 F2FP.BF16.F32.PACK_AB R192, RZ, R192 ;  /* 0x000000c0ffc0123e */ /* 0x000fe400000010ff */
[----:B------:R-:W-:Y:S02]  /*65f0*/  @P1 PRMT R149, R154, 0x7610, R149 ;  /* 0x000076109a951816 */ /* 0x000fe40000000095 */
[----:B------:R-:W-:Y:S02]  /*6600*/  @P1 PRMT R150, R158, 0x7610, R150 ;  /* 0x000076109e961816 */ /* 0x000fe40000000096 */
[----:B------:R-:W-:-:S02]  /*6610*/  @P1 PRMT R151, R96, 0x7610, R151 ;  /* 0x0000761060971816 */ /* 0x000fc40000000097 */
[----:B------:R-:W-:Y:S02]  /*6620*/  @P1 PRMT R148, R148, 0x5410, R152 ;  /* 0x0000541094941816 */ /* 0x000fe40000000098 */
[----:B------:R-:W-:Y:S02]  /*6630*/  @P1 PRMT R149, R149, 0x5410, R156 ;  /* 0x0000541095951816 */ /* 0x000fe4000000009c */
[----:B------:R-:W-:Y:S02]  /*6640*/  @P1 PRMT R150, R150, 0x5410, R192 ;  /* 0x0000541096961816 */ /* 0x000fe400000000c0 */
[----:B------:R-:W-:Y:S02]  /*6650*/  F2FP.BF16.F32.PACK_AB R99, R217, R195 ;  /* 0x000000c3d963723e */ /* 0x000fe400000010ff */
[----:B------:R-:W-:Y:S02]  /*6660*/  PRMT R96, R219, 0x5410, R218 ;  /* 0x00005410db607816 */ /* 0x000fe400000000da */
[----:B------:R-:W-:-:S02]  /*6670*/  PRMT R97, R97, 0x5410, R216 ;  /* 0x0000541061617816 */ /* 0x000fc400000000d8 */
        /* <DEDUP_REMOVED lines=10> */
.L_x_4266:
        /* <DEDUP_REMOVED lines=95> */
.L_x_4265:
        /* <DEDUP_REMOVED lines=105> */
.L_x_4268:
        /* <DEDUP_REMOVED lines=13> */
.L_x_4270:
[----:B------:R-:W-:Y:S05]  /*7470*/  BSYNC.RECONVERGENT B3 ;  /* 0x0000000000037941 */ /* 0x000fea0003800200 */
.L_x_4269:
        /* <DEDUP_REMOVED lines=13> */
.L_x_4272:
[----:B------:R-:W-:Y:S05]  /*7550*/  BSYNC.RECONVERGENT B3 ;  /* 0x0000000000037941 */ /* 0x000fea0003800200 */
.L_x_4271:
        /* <DEDUP_REMOVED lines=13> */
.L_x_4274:
[----:B------:R-:W-:Y:S05]  /*7630*/  BSYNC.RECONVERGENT B3 ;  /* 0x0000000000037941 */ /* 0x000fea0003800200 */
.L_x_4273:
        /* <DEDUP_REMOVED lines=13> */
.L_x_4276:
[----:B------:R-:W-:Y:S05]  /*7710*/  BSYNC.RECONVERGENT B3 ;  /* 0x0000000000037941 */ /* 0x000fea0003800200 */
.L_x_4275:
        /* <DEDUP_REMOVED lines=13> */
.L_x_4278:
[----:B------:R-:W-:Y:S05]  /*77f0*/  BSYNC.RECONVERGENT B3 ;  /* 0x0000000000037941 */ /* 0x000fea0003800200 */
.L_x_4277:
        /* <DEDUP_REMOVED lines=13> */
.L_x_4280:
[----:B------:R-:W-:Y:S05]  /*78d0*/  BSYNC.RECONVERGENT B3 ;  /* 0x0000000000037941 */ /* 0x000fea0003800200 */
.L_x_4279:
        /* <DEDUP_REMOVED lines=13> */
.L_x_4282:
[----:B------:R-:W-:Y:S05]  /*79b0*/  BSYNC.RECONVERGENT B3 ;  /* 0x0000000000037941 */ /* 0x000fea0003800200 */
.L_x_4281:
        /* <DEDUP_REMOVED lines=13> */
.L_x_4267:
[----:B------:R-:W-:Y:S05]  /*7a90*/  BSYNC.RECONVERGENT B1 ;  /* 0x0000000000017941 */ /* 0x000fea0003800200 */
.L_x_4264:
        /* <DEDUP_REMOVED lines=8> */
.L_x_4263:
[----:B------:R-:W-:Y:S05]  /*7b20*/  BSYNC.RECONVERGENT B2 ;  /* 0x0000000000027941 */ /* 0x000fea0003800200 */
.L_x_4262:
        /* <DEDUP_REMOVED lines=14> */
[----:B------:R-:W-:Y:S01]  /*7c10*/  SHF.L.U32 R213, R33, 0x10, RZ ;  /* 0x0000001021d57819 */ /* 0x000fe200000006ff */
[----:B------:R-:W-:Y:S01]  /*7c20*/  IMAD.U32 R194, R194, 0x10000, RZ ;  /* 0x00010000c2c27824 */ /* 0x000fe200078e00ff */
[----:B------:R-:W-:Y:S01]  /*7c30*/  PRMT R216, R34, 0x7632, R216 ;  /* 0x0000763222d87816 */ /* 0x000fe200000000d8 */
[----:B------:R-:W2:Y:S01]  /*7c40*/  @P1 LDC.64 R154, c[0x0][0x408] ;  /* 0x00010200ff9a1b82 */ /* 0x000ea20000000a00 */
[----:B------:R-:W-:-:S02]  /*7c50*/  @P1 LOP3.LUT P3, RZ, R174, 0xff00, RZ, 0xc0, !PT ;  /* 0x0000ff00aeff1812 */ /* 0x000fc4000786c0ff */
[----:B------:R-:W-:Y:S01]  /*7c60*/  SHF.L.U32 R216, R216, 0x10, RZ ;  /* 0x00000010d8d87819 */ /* 0x000fe200000006ff */
[-CC-:B------:R-:W-:Y:S01]  /*7c70*/  @P0 FFMA.FTZ R96, R184, R215.reuse, R214.reuse ;  /* 0x000000d7b8600223 */ /* 0x180fe200000100d6 */
[-CC-:B------:R-:W-:Y:S01]  /*7c80*/  @P0 FFMA.FTZ R97, R165, R215.reuse, R214.reuse ;  /* 0x000000d7a5610223 */ /* 0x180fe200000100d6 */
[-CC-:B------:R-:W-:Y:S01]  /*7c90*/  @P0 FFMA.FTZ R157, R171, R215.reuse, R214.reuse ;  /* 0x000000d7ab9d0223 */ /* 0x180fe200000100d6 */
[-C--:B------:R-:W-:Y:S01]  /*7ca0*/  @P0 FFMA.FTZ R156, R186, R215.reuse, R214 ;  /* 0x000000d7ba9c0223 */ /* 0x080fe200000100d6 */
[----:B------:R-:W-:Y:S01]  /*7cb0*/  @P0 FADD.FTZ R99, R185, -R96 ;  /* 0x80000060b9630221 */ /* 0x000fe20000010000 */
[-CC-:B------:R-:W-:Y:S01]  /*7cc0*/  @P0 FFMA.FTZ R217, R173, R215.reuse, R214.reuse ;  /* 0x000000d7add90223 */ /* 0x180fe200000100d6 */
[-CC-:B------:R-:W-:Y:S01]  /*7cd0*/  @P0 FFMA.FTZ R218, R188, R215.reuse, R214.reuse ;  /* 0x000000d7bcda0223 */ /* 0x180fe200000100d6 */
[----:B------:R-:W-:Y:S01]  /*7ce0*/  @P0 FADD.FTZ R97, R170, -R97 ;  /* 0x80000061aa610221 */ /* 0x000fe20000010000 */
[-CC-:B------:R-:W-:Y:S01]  /*7cf0*/  @P0 FFMA.FTZ R220, R196, R215.reuse, R214.reuse ;  /* 0x000000d7c4dc0223 */ /* 0x180fe200000100d6 */
[----:B------:R-:W-:Y:S01]  /*7d00*/  @P0 FFMA.FTZ R221, R183, R215, R214 ;  /* 0x000000d7b7dd0223 */ /* 0x000fe200000100d6 */
[C---:B------:R-:W-:Y:S01]  /*7d10*/  @P0 FFMA.FTZ R194, R4.reuse, R99, R194 ;  /* 0x0000006304c20223 */ /* 0x040fe200000100c2 */
[----:B------:R-:W-:Y:S01]  /*7d20*/  PRMT R214, R33, 0x7632, R214 ;  /* 0x0000763221d67816 */ /* 0x000fe200000000d6 */
[----:B------:R-:W3:Y:S01]  /*7d30*/  @P1 LDC.64 R98, c[0x0][0x408] ;  /* 0x00010200ff621b82 */ /* 0x000ee20000000a00 */
[----:B------:R-:W-:Y:S01]  /*7d40*/  @P0 FFMA.FTZ R195, R4, R97, R195 ;  /* 0x0000006104c30223 */ /* 0x000fe200000100c3 */
[----:B------:R-:W-:Y:S01]  /*7d50*/  @P0 FADD.FTZ R192, R172, -R157 ;  /* 0x8000009dacc00221 */ /* 0x000fe20000010000 */
[----:B------:R-:W-:Y:S01]  /*7d60*/  SHF.L.U32 R214, R214, 0x10, RZ ;  /* 0x00000010d6d67819 */ /* 0x000fe200000006ff */
[----:B------:R-:W-:Y:S01]  /*7d70*/  @P0 FADD.FTZ R193, R187, -R156 ;  /* 0x8000009cbbc10221 */ /* 0x000fe20000010000 */
[----:B------:R-:W-:Y:S01]  /*7d80*/  @P0 FADD.FTZ R219, R189, -R218 ;  /* 0x800000dabddb0221 */ /* 0x000fe20000010000 */
[----:B------:R-:W-:Y:S01]  /*7d90*/  @P0 FFMA.FTZ R213, R4, R192, R213 ;  /* 0x000000c004d50223 */ /* 0x000fe200000100d5 */
[----:B------:R-:W-:Y:S01]  /*7da0*/  IMAD.U32 R215, R34, 0x10000, RZ ;  /* 0x0001000022d77824 */ /* 0x000fe200078e00ff */
[----:B------:R-:W4:Y:S01]  /*7db0*/  @P1 LDC.64 R96, c[0x0][0x408] ;  /* 0x00010200ff601b82 */ /* 0x000f220000000a00 */
[----:B------:R-:W-:Y:S01]  /*7dc0*/  @P0 FFMA.FTZ R214, R4, R193, R214 ;  /* 0x000000c104d60223 */ /* 0x000fe200000100d6 */
[----:B------:R-:W-:Y:S01]  /*7dd0*/  @P0 FADD.FTZ R217, R182, -R217 ;  /* 0x800000d9b6d90221 */ /* 0x000fe20000010000 */
[C---:B------:R-:W-:Y:S01]  /*7de0*/  PRMT R218, R35.reuse, 0x7632, R218 ;  /* 0x0000763223da7816 */ /* 0x040fe200000000da */
[C---:B------:R-:W-:Y:S01]  /*7df0*/  @P0 FFMA.FTZ R216, R4.reuse, R219, R216 ;  /* 0x000000db04d80223 */ /* 0x040fe200000100d8 */
[----:B------:R-:W-:Y:S01]  /*7e00*/  SHF.L.U32 R219, R35, 0x10, RZ ;  /* 0x0000001023db7819 */ /* 0x000fe200000006ff */
[----:B------:R-:W-:Y:S01]  /*7e10*/  @P0 FFMA.FTZ R215, R4, R217, R215 ;  /* 0x000000d904d70223 */ /* 0x000fe200000100d7 */
[----:B------:R-:W-:Y:S01]  /*7e20*/  @P0 FADD.FTZ R221, R190, -R221 ;  /* 0x800000ddbedd0221 */ /* 0x000fe20000010000 */
        /* <DEDUP_REMOVED lines=8> */
[----:B0-----:R-:W0:Y:S01]  /*7eb0*/  @P1 LDC.64 R158, c[0x0][0x408] ;  /* 0x00010200ff9e1b82 */ /* 0x001e220000000a00 */
[----:B---3--:R-:W-:Y:S01]  /*7ec0*/  @P1 FMUL.FTZ R99, R194, R99 ;  /* 0x00000063c2631220 */ /* 0x008fe20000410000 */
[C---:B------:R-:W-:Y:S01]  /*7ed0*/  @P1 LOP3.LUT P0, RZ, R174.reuse, 0xff, RZ, 0xc0, !PT ;  /* 0x000000ffaeff1812 */ /* 0x040fe2000780c0ff */
[----:B------:R-:W-:Y:S01]  /*7ee0*/  @P1 FMUL.FTZ R154, R155, R154 ;  /* 0x0000009a9b9a1220 */ /* 0x000fe20000410000 */
[----:B------:R-:W-:Y:S01]  /*7ef0*/  @P1 LOP3.LUT P4, RZ, R174, 0xff0000, RZ, 0xc0, !PT ;  /* 0x00ff0000aeff1812 */ /* 0x000fe2000788c0ff */
[----:B------:R-:W-:Y:S01]  /*7f00*/  @P1 FMUL.FTZ R98, R99, R98 ;  /* 0x0000006263621220 */ /* 0x000fe20000410000 */
[----:B------:R-:W-:-:S02]  /*7f10*/  @P1 LOP3.LUT P5, RZ, R175, 0xff0000, RZ, 0xc0, !PT ;  /* 0x00ff0000afff1812 */ /* 0x000fc400078ac0ff */
[----:B------:R-:W1:Y:S01]  /*7f20*/  @P1 LDC.64 R192, c[0x0][0x408] ;  /* 0x00010200ffc01b82 */ /* 0x000e620000000a00 */
[----:B----4-:R-:W-:Y:S01]  /*7f30*/  @P1 FMUL.FTZ R97, R195, R97 ;  /* 0x00000061c3611220 */ /* 0x010fe20000410000 */
[----:B------:R-:W-:Y:S02]  /*7f40*/  @P1 FSEL R98, R98, RZ, P3 ;  /* 0x000000ff62621208 */ /* 0x000fe40001800000 */
[----:B------:R-:W-:Y:S01]  /*7f50*/  @P1 LOP3.LUT P3, RZ, R175, 0xff, RZ, 0xc0, !PT ;  /* 0x000000ffafff1812 */ /* 0x000fe2000786c0ff */
[----:B------:R-:W-:Y:S01]  /*7f60*/  @P1 FMUL.FTZ R96, R97, R96 ;  /* 0x0000006061601220 */ /* 0x000fe20000410000 */
[----:B------:R-:W-:Y:S01]  /*7f70*/  @P1 FSEL R152, R152, RZ, P4 ;  /* 0x000000ff98981208 */ /* 0x000fe20002000000 */
[----:B------:R-:W-:Y:S01]  /*7f80*/  @P1 FMUL.FTZ R157, R215, R157 ;  /* 0x0000009dd79d1220 */ /* 0x000fe20000410000 */
[----:B------:R-:W-:Y:S02]  /*7f90*/  @P1 LOP3.LUT P4, RZ, R175, 0xff00, RZ, 0xc0, !PT ;  /* 0x0000ff00afff1812 */ /* 0x000fe4000788c0ff */
[----:B------:R-:W-:Y:S01]  /*7fa0*/  @P1 FSEL R96, R96, RZ, P0 ;  /* 0x000000ff60601208 */ /* 0x000fe20000000000 */
[----:B------:R-:W-:Y:S01]  /*7fb0*/  @P1 FMUL.FTZ R156, R157, R156 ;  /* 0x0000009c9d9c1220 */ /* 0x000fe20000410000 */
[----:B------:R-:W-:-:S02]  /*7fc0*/  @P1 LOP3.LUT P0, RZ, R174, 0xff000000, RZ, 0xc0, !PT ;  /* 0xff000000aeff1812 */ /* 0x000fc4000780c0ff */
[----:B------:R-:W-:Y:S01]  /*7fd0*/  @P1 F2FP.BF16.F32.PACK_AB R4, RZ, R96 ;  /* 0x00000060ff04123e */ /* 0x000fe200000010ff */
[----:B0-----:R-:W-:Y:S01]  /*7fe0*/  @P1 FMUL.FTZ R159, R216, R159 ;  /* 0x0000009fd89f1220 */ /* 0x001fe20000410000 */
[----:B------:R-:W-:Y:S02]  /*7ff0*/  @P1 FSEL R156, R156, RZ, P3 ;  /* 0x000000ff9c9c1208 */ /* 0x000fe40001800000 */
[----:B------:R-:W-:Y:S01]  /*8000*/  @P1 F2FP.BF16.F32.PACK_AB R152, RZ, R152 ;  /* 0x00000098ff98123e */ /* 0x000fe200000010ff */
[----:B------:R-:W-:Y:S01]  /*8010*/  @P1 FMUL.FTZ R158, R159, R158 ;  /* 0x0000009e9f9e1220 */ /* 0x000fe20000410000 */
[----:B------:R-:W-:Y:S02]  /*8020*/  @P1 FSEL R154, R154, RZ, P0 ;  /* 0x000000ff9a9a1208 */ /* 0x000fe40000000000 */
[----:B------:R-:W-:Y:S01]  /*8030*/  @P1 F2FP.BF16.F32.PACK_AB R156, RZ, R156 ;  /* 0x0000009cff9c123e */ /* 0x000fe200000010ff */
[----:B-1----:R-:W-:Y:S01]  /*8040*/  @P1 FMUL.FTZ R193, R219, R193 ;  /* 0x000000c1dbc11220 */ /* 0x002fe20000410000 */
[----:B------:R-:W-:-:S02]  /*8050*/  @P1 FSEL R158, R158, RZ, P4 ;  /* 0x000000ff9e9e1208 */ /* 0x000fc40002000000 */
[----:B------:R-:W-:Y:S01]  /*8060*/  @P1 F2FP.BF16.F32.PACK_AB R99, RZ, R98 ;  /* 0x00000062ff63123e */ /* 0x000fe200000010ff */
[----:B------:R-:W-:Y:S01]  /*8070*/  @P1 FMUL.FTZ R192, R193, R192 ;  /* 0x000000c0c1c01220 */ /* 0x000fe20000410000 */
[----:B------:R-:W-:Y:S02]  /*8080*/  @P1 PRMT R148, R4, 0x7610, R148 ;  /* 0x0000761004941816 */ /* 0x000fe40000000094 */
[----:B------:R-:W-:Y:S02]  /*8090*/  @P1 F2FP.BF16.F32.PACK_AB R154, RZ, R154 ;  /* 0x0000009aff9a123e */ /* 0x000fe400000010ff */
[----:B------:R-:W-:Y:S02]  /*80a0*/  @P1 FSEL R192, R192, RZ, P5 ;  /* 0x000000ffc0c01208 */ /* 0x000fe40002800000 */
[----:B------:R-:W-:Y:S02]  /*80b0*/  @P1 F2FP.BF16.F32.PACK_AB R158, RZ, R158 ;  /* 0x0000009eff9e123e */ /* 0x000fe400000010ff */
[----:B------:R-:W-:-:S02]  /*80c0*/  @P1 F2FP.BF16.F32.PACK_AB R192, RZ, R192 ;  /* 0x000000c0ffc0123e */ /* 0x000fc400000010ff */
[----:B------:R-:W-:Y:S02]  /*80d0*/  @P1 PRMT R149, R152, 0x7610, R149 ;  /* 0x0000761098951816 */ /* 0x000fe40000000095 */
[----:B------:R-:W-:Y:S02]  /*80e0*/  @P1 PRMT R150, R156, 0x7610, R150 ;  /* 0x000076109c961816 */ /* 0x000fe40000000096 */
[----:B------:R-:W-:Y:S02]  /*80f0*/  @P1 PRMT R148, R148, 0x5410, R99 ;  /* 0x0000541094941816 */ /* 0x000fe40000000063 */
[----:B------:R-:W-:Y:S02]  /*8100*/  F2FP.BF16.F32.PACK_AB R96, R194, R195 ;  /* 0x000000c3c260723e */ /* 0x000fe400000010ff */
[----:B------:R-:W-:Y:S02]  /*8110*/  F2FP.BF16.F32.PACK_AB R97, R214, R213 ;  /* 0x000000d5d661723e */ /* 0x000fe400000010ff */
[----:B------:R-:W-:-:S02]  /*8120*/  F2FP.BF16.F32.PACK_AB R98, R216, R215 ;  /* 0x000000d7d862723e */ /* 0x000fc400000010ff */
        /* <DEDUP_REMOVED lines=13> */
.L_x_4287:
        /* <DEDUP_REMOVED lines=95> */
.L_x_4286:
        /* <DEDUP_REMOVED lines=11> */
[--C-:B------:R-:W-:Y:S01]  /*88a0*/  FFMA.FTZ R216, R186, R215, R214.reuse ;  /* 0x000000d7bad87223 */ /* 0x100fe200000100d6 */
[----:B------:R-:W2:Y:S01]  /*88b0*/  @P1 LDC.64 R98, c[0x0][0x408] ;  /* 0x00010200ff621b82 */ /* 0x000ea20000000a00 */
[----:B------:R-:W-:Y:S01]  /*88c0*/  FMUL.FTZ R194, R4, R195 ;  /* 0x000000c304c27220 */ /* 0x000fe20000410000 */
[-CC-:B------:R-:W-:Y:S01]  /*88d0*/  FFMA.FTZ R219, R173, R215.reuse, R214.reuse ;  /* 0x000000d7addb7223 */ /* 0x180fe200000100d6 */
[-CC-:B------:R-:W-:Y:S01]  /*88e0*/  FFMA.FTZ R218, R188, R215.reuse, R214.reuse ;  /* 0x000000d7bcda7223 */ /* 0x180fe200000100d6 */
[-CC-:B------:R-:W-:Y:S01]  /*88f0*/  FFMA.FTZ R223, R183, R215.reuse, R214.reuse ;  /* 0x000000d7b7df7223 */ /* 0x180fe200000100d6 */
[----:B------:R-:W-:Y:S01]  /*8900*/  FFMA.FTZ R214, R196, R215, R214 ;  /* 0x000000d7c4d67223 */ /* 0x000fe200000100d6 */
[----:B------:R-:W-:Y:S01]  /*8910*/  FSEL R194, R194, RZ, P0 ;  /* 0x000000ffc2c27208 */ /* 0x000fe20000000000 */
[----:B------:R-:W-:Y:S01]  /*8920*/  FADD.FTZ R217, R172, -R217 ;  /* 0x800000d9acd97221 */ /* 0x000fe20000010000 */
[----:B------:R-:W3:Y:S01]  /*8930*/  @P1 LDC.64 R152, c[0x0][0x408] ;  /* 0x00010200ff981b82 */ /* 0x000ee20000000a00 */
[----:B------:R-:W-:Y:S01]  /*8940*/  FADD.FTZ R215, R187, -R216 ;  /* 0x800000d8bbd77221 */ /* 0x000fe20000010000 */
[----:B------:R-:W-:Y:S01]  /*8950*/  FMUL.FTZ R195, R4, R213 ;  /* 0x000000d504c37220 */ /* 0x000fe20000410000 */
[----:B------:R-:W-:Y:S01]  /*8960*/  FADD.FTZ R219, R182, -R219 ;  /* 0x800000dbb6db7221 */ /* 0x000fe20000010000 */
[----:B------:R-:W-:Y:S01]  /*8970*/  FADD.FTZ R225, R191, -R214 ;  /* 0x800000d6bfe17221 */ /* 0x000fe20000010000 */
[----:B------:R-:W-:Y:S01]  /*8980*/  FADD.FTZ R221, R189, -R218 ;  /* 0x800000dabddd7221 */ /* 0x000fe20000010000 */
[C---:B------:R-:W-:Y:S01]  /*8990*/  FMUL.FTZ R213, R4.reuse, R217 ;  /* 0x000000d904d57220 */ /* 0x040fe20000410000 */
[----:B------:R-:W-:Y:S01]  /*89a0*/  FMUL.FTZ R214, R4, R215 ;  /* 0x000000d704d67220 */ /* 0x000fe20000410000 */
[----:B------:R-:W4:Y:S01]  /*89b0*/  @P1 LDC.64 R156, c[0x0][0x408] ;  /* 0x00010200ff9c1b82 */ /* 0x000f220000000a00 */
[----:B-1----:R-:W-:Y:S01]  /*89c0*/  @P1 FMUL.FTZ R97, R194, R97 ;  /* 0x00000061c2611220 */ /* 0x002fe20000410000 */
[----:B------:R-:W-:Y:S01]  /*89d0*/  FADD.FTZ R223, R190, -R223 ;  /* 0x800000dfbedf7221 */ /* 0x000fe20000010000 */
[C---:B------:R-:W-:Y:S01]  /*89e0*/  FMUL.FTZ R215, R4.reuse, R219 ;  /* 0x000000db04d77220 */ /* 0x040fe20000410000 */
[----:B------:R-:W-:Y:S01]  /*89f0*/  FSEL R218, R195, RZ, P0 ;  /* 0x000000ffc3da7208 */ /* 0x000fe20000000000 */
[----:B------:R-:W-:Y:S01]  /*8a00*/  @P1 FMUL.FTZ R96, R97, R96 ;  /* 0x0000006061601220 */ /* 0x000fe20000410000 */
[C---:B------:R-:W-:Y:S01]  /*8a10*/  FMUL.FTZ R216, R4.reuse, R221 ;  /* 0x000000dd04d87220 */ /* 0x040fe20000410000 */
[----:B------:R-:W-:Y:S01]  /*8a20*/  FMUL.FTZ R217, R4, R223 ;  /* 0x000000df04d97220 */ /* 0x000fe20000410000 */
[----:B------:R-:W1:Y:S01]  /*8a30*/  @P1 LDC.64 R154, c[0x0][0x408] ;  /* 0x00010200ff9a1b82 */ /* 0x000e620000000a00 */
[----:B------:R-:W-:Y:S01]  /*8a40*/  FSEL R220, R213, RZ, P0 ;  /* 0x000000ffd5dc7208 */ /* 0x000fe20000000000 */
[----:B--2---:R-:W-:Y:S01]  /*8a50*/  @P1 FMUL.FTZ R99, R218, R99 ;  /* 0x00000063da631220 */ /* 0x004fe20000410000 */
[----:B------:R-:W-:Y:S01]  /*8a60*/  FSEL R97, R214, RZ, P0 ;  /* 0x000000ffd6617208 */ /* 0x000fe20000000000 */
[----:B------:R-:W-:Y:S01]  /*8a70*/  FMUL.FTZ R195, R4, R225 ;  /* 0x000000e104c37220 */ /* 0x000fe20000410000 */
[----:B------:R-:W-:Y:S01]  /*8a80*/  FSEL R214, R215, RZ, P0 ;  /* 0x000000ffd7d67208 */ /* 0x000fe20000000000 */
[----:B------:R-:W-:Y:S01]  /*8a90*/  @P1 FMUL.FTZ R98, R99, R98 ;  /* 0x0000006263621220 */ /* 0x000fe20000410000 */
[----:B------:R-:W-:Y:S01]  /*8aa0*/  FSEL R216, R216, RZ, P0 ;  /* 0x000000ffd8d87208 */ /* 0x000fe20000000000 */
        /* <DEDUP_REMOVED lines=17> */
[C---:B------:R-:W-:Y:S01]  /*8bc0*/  @P1 LOP3.LUT P5, RZ, R175.reuse, 0xff00, RZ, 0xc0, !PT ;  /* 0x0000ff00afff1812 */ /* 0x040fe200078ac0ff */
        /* <DEDUP_REMOVED lines=37> */
.L_x_4289:
        /* <DEDUP_REMOVED lines=24> */
.L_x_4291:
[----:B------:R-:W-:Y:S05]  /*8fa0*/  BSYNC.RECONVERGENT B3 ;  /* 0x0000000000037941 */ /* 0x000fea0003800200 */
.L_x_4290:
        /* <DEDUP_REMOVED lines=13> */
.L_x_4293:
[----:B------:R-:W-:Y:S05]  /*9080*/  BSYNC.RECONVERGENT B3 ;  /* 0x0000000000037941 */ /* 0x000fea0003800200 */
.L_x_4292:
        /* <DEDUP_REMOVED lines=13> */
.L_x_4295:
[----:B------:R-:W-:Y:S05]  /*9160*/  BSYNC.RECONVERGENT B3 ;  /* 0x0000000000037941 */ /* 0x000fea0003800200 */
.L_x_4294:
        /* <DEDUP_REMOVED lines=13> */
.L_x_4297:
[----:B------:R-:W-:Y:S05]  /*9240*/  BSYNC.RECONVERGENT B3 ;  /* 0x0000000000037941 */ /* 0x000fea0003800200 */
.L_x_4296:
        /* <DEDUP_REMOVED lines=13> */
.L_x_4299:
[----:B------:R-:W-:Y:S05]  /*9320*/  BSYNC.RECONVERGENT B3 ;  /* 0x0000000000037941 */ /* 0x000fea0003800200 */
.L_x_4298:
        /* <DEDUP_REMOVED lines=13> */
.L_x_4301:
[----:B------:R-:W-:Y:S05]  /*9400*/  BSYNC.RECONVERGENT B3 ;  /* 0x0000000000037941 */ /* 0x000fea0003800200 */
.L_x_4300:
        /* <DEDUP_REMOVED lines=13> */
.L_x_4303:
[----:B------:R-:W-:Y:S05]  /*94e0*/  BSYNC.RECONVERGENT B3 ;  /* 0x0000000000037941 */ /* 0x000fea0003800200 */
.L_x_4302:
[----:B------:R-:W-:-:S04]  /*94f0*/  @P1 F2FP.BF16.F32.PACK_AB R152, RZ, R152 ;  /* 0x00000098ff98123e */ /* 0x000fc800000010ff */
[----:B------:R-:W-:-:S07]  /*9500*/  @P1 PRMT R151, R151, 0x5410, R152 ;  /* 0x0000541097971816 */ /* 0x000fce0000000098 */
.L_x_4288:
[----:B------:R-:W-:Y:S05]  /*9510*/  BSYNC.RECONVERGENT B1 ;  /* 0x0000000000017941 */ /* 0x000fea0003800200 */
.L_x_4285:
[----:B------:R-:W1:Y:S08]  /*9520*/  @P2 LDC.64 R154, c[0x0][0x478] ;  /* 0x00011e00ff9a2b82 */ /* 0x000e700000000a00 */
[----:B------:R-:W2:Y:S01]  /*9530*/  @P1 LDC.64 R152, c[0x0][0x468] ;  /* 0x00011a00ff981b82 */ /* 0x000ea20000000a00 */
[----:B-1----:R-:W-:-:S05]  /*9540*/  @P2 IMAD.WIDE.U32 R154, R212, 0x10, R154 ;  /* 0x00000010d49a2825 */ /* 0x002fca00078e009a */
[----:B------:R1:W-:Y:S01]  /*9550*/  @P2 STG.E.128 desc[UR6][R154.64], R96 ;  /* 0x000000609a002986 */ /* 0x0003e2000c101d06 */
[----:B--2---:R-:W-:-:S05]  /*9560*/  @P1 IMAD.WIDE.U32 R152, R211, 0x10, R152 ;  /* 0x00000010d3981825 */ /* 0x004fca00078e0098 */
[----:B------:R1:W-:Y:S02]  /*9570*/  @P1 STG.E.128 desc[UR6][R152.64], R148 ;  /* 0x0000009498001986 */ /* 0x0003e4000c101d06 */
.L_x_4284:
[----:B------:R-:W-:Y:S05]  /*9580*/  BSYNC.RECONVERGENT B2 ;  /* 0x0000000000027941 */ /* 0x000fea0003800200 */
.L_x_4283:
[----:B-1-34-:R-:W1:Y:S02]  /*9590*/  LDC.64 R152, c[0x0][0x380] ;  /* 0x0000e000ff987b82 */ /* 0x01ae640000000a00 */
[----:B-1----:R-:W-:-:S05]  /*95a0*/  IMAD R3, R152, 0x4, R3 ;  /* 0x0000000498037824 */ /* 0x002fca00078e0203 */
[----:B------:R-:W-:-:S13]  /*95b0*/  ISETP.GE.AND P0, PT, R3, R153, PT ;  /* 0x000000990300720c */ /* 0x000fda0003f06270 */
[----:B------:R-:W-:Y:S05]  /*95c0*/  @!P0 BRA `(.L_x_4304) ;  /* 0xffffff70004c8947 */ /* 0x000fea000383ffff */
.L_x_4208:
[----:B------:R-:W-:Y:S05]  /*95d0*/  BSYNC B0 ;  /* 0x0000000000007941 */ /* 0x000fea0003800000 */
.L_x_4207:
        /* <DEDUP_REMOVED lines=15> */
[----:B-1----:R-:W-:Y:S01]  /*96d0*/  LEA R5, R5, R4, 0x18 ;  /* 0x0000000405057211 */ /* 0x002fe200078ec0ff */
[----:B--2---:R-:W-:-:S03]  /*96e0*/  IMAD R47, R0, UR4, RZ ;  /* 0x00000004002f7c24 */ /* 0x004fc6000f8e02ff */
        /* <DEDUP_REMOVED lines=239> */
.L_x_4219:
        /* <DEDUP_REMOVED lines=8> */
.L_x_4306:
[----:B------:R-:W-:Y:S05]  /*a660*/  BSYNC B1 ;  /* 0x0000000000017941 */ /* 0x000fea0003800000 */
.L_x_4305:
        /* <DEDUP_REMOVED lines=8> */
.L_x_4307:
[----:B------:R-:W-:Y:S01]  /*a6f0*/  FADD.FTZ R152, R152, R217 ;  /* 0x000000d998987221 */ /* 0x000fe20000010000 */
[----:B------:R-:W-:-:S04]  /*a700*/  HFMA2 R194, -RZ, RZ, 0, 1.1920928955078125e-07 ;  /* 0x00000002ffc27431 */ /* 0x000fc800000001ff */
[----:B------:R-:W-:Y:S01]  /*a710*/  MOV R195, R152 ;  /* 0x0000009800c37202 */ /* 0x000fe20000000f00 */
[----:B------:R-:W-:-:S07]  /*a720*/  IMAD.MOV.U32 R153, RZ, RZ, R193 ;  /* 0x000000ffff997224 */ /* 0x000fce00078e00c1 */
[----:B------:R-:W-:Y:S05]  /*a730*/  WARPSYNC.COLLECTIVE R192, `(.L_x_4308) ;  /* 0x00000000c0087348 */ /* 0x000fea0003c00000 */
[----:B------:R0:W1:Y:S02]  /*a740*/  SHFL.BFLY P0, R193, R195, R194, R211 ;  /* 0x0c0000c2c3c17389 */ /* 0x00006400000000d3 */
[----:B01----:R-:W-:Y:S05]  /*a750*/  ENDCOLLECTIVE ;  /* 0x000000000000791b */ /* 0x003fea0003800000 */
.L_x_4308:
[----:B------:R-:W-:-:S05]  /*a760*/  FADD.FTZ R153, R153, R208 ;  /* 0x000000d099997221 */ /* 0x000fca0000010000 */
[----:B------:R-:W-:Y:S01]  /*a770*/  MOV R195, R153 ;  /* 0x0000009900c37202 */ /* 0x000fe20000000f00 */
[----:B------:R-:W-:-:S07]  /*a780*/  IMAD.MOV.U32 R155, RZ, RZ, R193 ;  /* 0x000000ffff9b7224 */ /* 0x000fce00078e00c1 */
[----:B------:R-:W-:Y:S05]  /*a790*/  WARPSYNC.COLLECTIVE R192, `(.L_x_4309) ;  /* 0x00000000c0087348 */ /* 0x000fea0003c00000 */
[----:B------:R0:W1:Y:S02]  /*a7a0*/  SHFL.BFLY P0, R193, R195, R194, R211 ;  /* 0x0c0000c2c3c17389 */ /* 0x00006400000000d3 */
[----:B01----:R-:W-:Y:S05]  /*a7b0*/  ENDCOLLECTIVE ;  /* 0x000000000000791b */ /* 0x003fea0003800000 */
.L_x_4309:
[----:B------:R-:W-:Y:S01]  /*a7c0*/  FADD.FTZ R155, R152, R155 ;  /* 0x0000009b989b7221 */ /* 0x000fe20000010000 */
[----:B------:R-:W-:-:S03]  /*a7d0*/  HFMA2 R194, -RZ, RZ, 0, 2.384185791015625e-07 ;  /* 0x00000004ffc27431 */ /* 0x000fc600000001ff */
[----:B------:R-:W-:Y:S01]  /*a7e0*/  IMAD.MOV.U32 R195, RZ, RZ, R155 ;  /* 0x000000ffffc37224 */ /* 0x000fe200078e009b */
[----:B------:R-:W-:-:S07]  /*a7f0*/  MOV R154, R193 ;  /* 0x000000c1009a7202 */ /* 0x000fce0000000f00 */
[----:B------:R-:W-:Y:S05]  /*a800*/  WARPSYNC.COLLECTIVE R192, `(.L_x_4310) ;  /* 0x00000000c0087348 */ /* 0x000fea0003c00000 */
[----:B------:R0:W1:Y:S02]  /*a810*/  SHFL.BFLY P0, R193, R195, R194, R211 ;  /* 0x0c0000c2c3c17389 */ /* 0x00006400000000d3 */
[----:B01----:R-:W-:Y:S05]  /*a820*/  ENDCOLLECTIVE ;  /* 0x000000000000791b */ /* 0x003fea0003800000 */
.L_x_4310:
[----:B------:R-:W-:-:S04]  /*a830*/  FADD.FTZ R154, R153, R154 ;  /* 0x0000009a999a7221 */ /* 0x000fc80000010000 */
[----:B------:R-:W-:Y:S01]  /*a840*/  IMAD.MOV.U32 R195, RZ, RZ, R154 ;  /* 0x000000ffffc37224 */ /* 0x000fe200078e009a */
[----:B------:R-:W-:-:S07]  /*a850*/  MOV R156, R193 ;  /* 0x000000c1009c7202 */ /* 0x000fce0000000f00 */
[----:B------:R-:W-:Y:S05]  /*a860*/  WARPSYNC.COLLECTIVE R192, `(.L_x_4311) ;  /* 0x00000000c0087348 */ /* 0x000fea0003c00000 */
[----:B------:R0:W1:Y:S02]  /*a870*/  SHFL.BFLY P0, R193, R195, R194, R211 ;  /* 0x0c0000c2c3c17389 */ /* 0x00006400000000d3 */
[----:B01----:R-:W-:Y:S05]  /*a880*/  ENDCOLLECTIVE ;  /* 0x000000000000791b */ /* 0x003fea0003800000 */
.L_x_4311:
[----:B------:R-:W-:-:S05]  /*a890*/  FADD.FTZ R156, R155, R156 ;  /* 0x0000009c9b9c7221 */ /* 0x000fca0000010000 */
[----:B------:R-:W-:Y:S01]  /*a8a0*/  MOV R195, R156 ;  /* 0x0000009c00c37202 */ /* 0x000fe20000000f00 */
[----:B------:R-:W-:Y:S01]  /*a8b0*/  IMAD.MOV.U32 R194, RZ, RZ, 0x8 ;  /* 0x00000008ffc27424 */ /* 0x000fe200078e00ff */
[----:B------:R-:W-:-:S07]  /*a8c0*/  MOV R157, R193 ;  /* 0x000000c1009d7202 */ /* 0x000fce0000000f00 */
[----:B------:R-:W-:Y:S05]  /*a8d0*/  WARPSYNC.COLLECTIVE R192, `(.L_x_4312) ;  /* 0x00000000c0087348 */ /* 0x000fea0003c00000 */
[----:B------:R0:W1:Y:S02]  /*a8e0*/  SHFL.BFLY P0, R193, R195, R194, R211 ;  /* 0x0c0000c2c3c17389 */ /* 0x00006400000000d3 */
[----:B01----:R-:W-:Y:S05]  /*a8f0*/  ENDCOLLECTIVE ;  /* 0x000000000000791b */ /* 0x003fea0003800000 */
.L_x_4312:
[----:B------:R-:W-:-:S05]  /*a900*/  FADD.FTZ R157, R154, R157 ;  /* 0x0000009d9a9d7221 */ /* 0x000fca0000010000 */
[----:B------:R-:W-:Y:S02]  /*a910*/  MOV R195, R157 ;  /* 0x0000009d00c37202 */ /* 0x000fe40000000f00 */
[----:B------:R-:W-:-:S07]  /*a920*/  MOV R159, R193 ;  /* 0x000000c1009f7202 */ /* 0x000fce0000000f00 */
[----:B------:R-:W-:Y:S05]  /*a930*/  WARPSYNC.COLLECTIVE R192, `(.L_x_4313) ;  /* 0x00000000c0087348 */ /* 0x000fea0003c00000 */
[----:B------:R0:W1:Y:S02]  /*a940*/  SHFL.BFLY P0, R193, R195, R194, R211 ;  /* 0x0c0000c2c3c17389 */ /* 0x00006400000000d3 */
[----:B01----:R-:W-:Y:S05]  /*a950*/  ENDCOLLECTIVE ;  /* 0x000000000000791b */ /* 0x003fea0003800000 */
.L_x_4313:
[----:B------:R-:W-:Y:S01]  /*a960*/  FADD.FTZ R159, R156, R159 ;  /* 0x0000009f9c9f7221 */ /* 0x000fe20000010000 */
[----:B------:R-:W-:-:S04]  /*a970*/  HFMA2 R194, -RZ, RZ, 0, 9.5367431640625e-07 ;  /* 0x00000010ffc27431 */ /* 0x000fc800000001ff */
[----:B------:R-:W-:Y:S01]  /*a980*/  MOV R195, R159 ;  /* 0x0000009f00c37202 */ /* 0x000fe20000000f00 */
[----:B------:R-:W-:-:S07]  /*a990*/  IMAD.MOV.U32 R158, RZ, RZ, R193 ;  /* 0x000000ffff9e7224 */ /* 0x000fce00078e00c1 */
[----:B------:R-:W-:Y:S05]  /*a9a0*/  WARPSYNC.COLLECTIVE R192, `(.L_x_4314) ;  /* 0x00000000c0087348 */ /* 0x000fea0003c00000 */
[----:B------:R0:W1:Y:S02]  /*a9b0*/  SHFL.BFLY P0, R193, R195, R194, R211 ;  /* 0x0c0000c2c3c17389 */ /* 0x00006400000000d3 */
[----:B01----:R-:W-:Y:S05]  /*a9c0*/  ENDCOLLECTIVE ;  /* 0x000000000000791b */ /* 0x003fea0003800000 */
.L_x_4314:
[----:B------:R-:W-:-:S05]  /*a9d0*/  FADD.FTZ R158, R157, R158 ;  /* 0x0000009e9d9e7221 */ /* 0x000fca0000010000 */
[----:B------:R-:W-:Y:S01]  /*a9e0*/  MOV R195, R158 ;  /* 0x0000009e00c37202 */ /* 0x000fe20000000f00 */
[----:B------:R-:W-:-:S07]  /*a9f0*/  IMAD.MOV.U32 R152, RZ, RZ, R193 ;  /* 0x000000ffff987224 */ /* 0x000fce00078e00c1 */
[----:B------:R-:W-:Y:S05]  /*aa00*/  WARPSYNC.COLLECTIVE R192, `(.L_x_4315) ;  /* 0x00000000c0087348 */ /* 0x000fea0003c00000 */
[----:B------:R0:W1:Y:S02]  /*aa10*/  SHFL.BFLY P0, R193, R195, R194, R211 ;  /* 0x0c0000c2c3c17389 */ /* 0x00006400000000d3 */
[----:B01----:R-:W-:Y:S05]  /*aa20*/  ENDCOLLECTIVE ;  /* 0x000000000000791b */ /* 0x003fea0003800000 */
.L_x_4315:
[----:B------:R-:W-:Y:S01]  /*aa30*/  MOV R153, R193 ;  /* 0x000000c100997202 */ /* 0x000fe20000000f00 */
[----:B------:R-:W-:Y:S06]  /*aa40*/  BRA `(.L_x_4316) ;  /* 0xffffff7c00807947 */ /* 0x000fec000383ffff */
.L_x_4317:
        /* <DEDUP_REMOVED lines=11> */
.L_x_19997:


//--------------------- .text._ZN10layer_norm22ln_bwd_finalize_kernelINS_22Kernel_traits_finalizeILj1024Ef13__nv_bfloat16S2_S2_fjLb0ELj1024ELj4ENS_18Kernel_traits_baseILj1024EfS2_S2_S2_fjLj1024EEEEELb0ELb1EEEvNS_9BwdParamsE --------------------------
	.section	.text._ZN10layer_norm22ln_bwd_finalize_kernelINS_22Kernel_traits_finalizeILj1024Ef13__nv_bfloat16S2_S2_fjLb0ELj1024ELj4ENS_18Kernel_traits_baseILj1024EfS2_S2_S2_fjLj1024EEEEELb0ELb1EEEvNS_9BwdParamsE,"ax",@progbits
	.align	128
        .global         _ZN10layer_norm22ln_bwd_finalize_kernelINS_22Kernel_traits_finalizeILj1024Ef13__nv_bfloat16S2_S2_fjLb0ELj1024ELj4ENS_18Kernel_traits_baseILj1024EfS2_S2_S2_fjLj1024EEEEELb0ELb1EEEvNS_9BwdParamsE
        .type           _ZN10layer_norm22ln_bwd_finalize_kernelINS_22Kernel_traits_finalizeILj1024Ef13__nv_bfloat16S2_S2_fjLb0ELj1024ELj4ENS_18Kernel_traits_baseILj1024EfS2_S2_S2_fjLj1024EEEEELb0ELb1EEEvNS_9BwdParamsE,@function
        .size           _ZN10layer_norm22ln_bwd_finalize_kernelINS_22Kernel_traits_finalizeILj1024Ef13__nv_bfloat16S2_S2_fjLb0ELj1024ELj4ENS_18Kernel_traits_baseILj1024EfS2_S2_S2_fjLj1024EEEEELb0ELb1EEEvNS_9BwdParamsE,(.L_x_19998 - _ZN10layer_norm22ln_bwd_finalize_kernelINS_22Kernel_traits_finalizeILj1024Ef13__nv_bfloat16S2_S2_fjLb0ELj1024ELj4ENS_18Kernel_traits_baseILj1024EfS2_S2_S2_fjLj1024EEEEELb0ELb1EEEvNS_9BwdParamsE)
        .other          _ZN10layer_norm22ln_bwd_finalize_kernelINS_22Kernel_traits_finalizeILj1024Ef13__nv_bfloat16S2_S2_fjLb0ELj1024ELj4ENS_18Kernel_traits_baseILj1024EfS2_S2_S2_fjLj1024EEEEELb0ELb1EEEvNS_9BwdParamsE,@"STO_CUDA_ENTRY STV_DEFAULT"
_ZN10layer_norm22ln_bwd_finalize_kernelINS_22Kernel_traits_finalizeILj1024Ef13__nv_bfloat16S2_S2_fjLb0ELj1024ELj4ENS_18Kernel_traits_baseILj1024EfS2_S2_S2_fjLj1024EEEEELb0ELb1EEEvNS_9BwdParamsE:
.text._ZN10layer_norm22ln_bwd_finalize_kernelINS_22Kernel_traits_finalizeILj1024Ef13__nv_bfloat16S2_S2_fjLb0ELj1024ELj4ENS_18Kernel_traits_baseILj1024EfS2_S2_S2_fjLj1024EEEEELb0ELb1EEEvNS_9BwdParamsE:
        /* <DEDUP_REMOVED lines=28> */
[C---:B------:R-:W-:Y:S02]  /*01c0*/  LOP3.LUT R7, R3.reuse, 0x160, RZ, 0xfc, !PT ;  /* 0x0000016003077812 */ /* 0x040fe400078efcff */
        /* <DEDUP_REMOVED lines=10> */
[----:B------:R-:W-:Y:S01]  /*0270*/  LOP3.LUT R21, R3, 0xe0, RZ, 0xfc, !PT ;  /* 0x000000e003157812 */ /* 0x000fe200078efcff */
[-CC-:B0-----:R-:W-:Y:S01]  /*0280*/  IMAD R8, R7, R55.reuse, R0.reuse ;  /* 0x0000003707087224 */ /* 0x181fe200078e0200 */
[----:B------:R-:W-:Y:S01]  /*0290*/  LOP3.LUT R23, R3, 0x40, RZ, 0xfc, !PT ;  /* 0x0000004003177812 */ /* 0x000fe200078efcff */
[-CC-:B------:R-:W-:Y:S01]  /*02a0*/  IMAD R10, R9, R55.reuse, R0.reuse ;  /* 0x00000037090a7224 */ /* 0x180fe200078e0200 */
[----:B------:R-:W-:Y:S01]  /*02b0*/  LOP3.LUT R25, R3, 0x60, RZ, 0xfc, !PT ;  /* 0x0000006003197812 */ /* 0x000fe200078efcff */
[-CC-:B------:R-:W-:Y:S01]  /*02c0*/  IMAD R34, R34, R55.reuse, R0.reuse ;  /* 0x0000003722227224 */ /* 0x180fe200078e0200 */
[----:B------:R-:W-:Y:S01]  /*02d0*/  LOP3.LUT R27, R54, 0xffffff0, RZ, 0xc0, !PT ;  /* 0x0ffffff0361b7812 */ /* 0x000fe200078ec0ff */
[-CC-:B------:R-:W-:Y:S01]  /*02e0*/  IMAD R16, R2, R55.reuse, R0.reuse ;  /* 0x0000003702107224 */ /* 0x180fe200078e0200 */
[----:B------:R-:W-:Y:S01]  /*02f0*/  IADD3 R7, PT, PT, R57, R8, RZ ;  /* 0x0000000839077210 */ /* 0x000fe20007ffe0ff */
[----:B------:R-:W-:-:S02]  /*0300*/  IMAD R4, R4, R55, R0 ;  /* 0x0000003704047224 */ /* 0x000fc400078e0200 */
[----:B------:R-:W-:Y:S02]  /*0310*/  HFMA2 R2, -RZ, RZ, 0, 0 ;  /* 0x00000000ff027431 */ /* 0x000fe400000001ff */
        /* <DEDUP_REMOVED lines=19> */
[----:B------:R-:W-:Y:S01]  /*0450*/  IADD3 R18, PT, PT, R57, R22, RZ ;  /* 0x0000001639127210 */ /* 0x000fe20007ffe0ff */
[----:B------:R-:W-:Y:S01]  /*0460*/  IMAD R0, R3, R55, R0 ;  /* 0x0000003703007224 */ /* 0x000fe200078e0200 */
[----:B------:R-:W-:-:S02]  /*0470*/  IADD3 R13, PT, PT, R57, R24, RZ ;  /* 0x00000018390d7210 */ /* 0x000fc40007ffe0ff */
[C---:B------:R-:W-:Y:S02]  /*0480*/  IADD3 R14, PT, PT, R57.reuse, R26, RZ ;  /* 0x0000001a390e7210 */ /* 0x040fe40007ffe0ff */
[C---:B------:R-:W-:Y:S02]  /*0490*/  IADD3 R15, PT, PT, R57.reuse, R28, RZ ;  /* 0x0000001c390f7210 */ /* 0x040fe40007ffe0ff */
[C---:B------:R-:W-:Y:S02]  /*04a0*/  IADD3 R4, PT, PT, R57.reuse, R30, RZ ;  /* 0x0000001e39047210 */ /* 0x040fe40007ffe0ff */
[C---:B------:R-:W-:Y:S02]  /*04b0*/  IADD3 R17, PT, PT, R57.reuse, R32, RZ ;  /* 0x0000002039117210 */ /* 0x040fe40007ffe0ff */
[----:B------:R-:W-:-:S07]  /*04c0*/  IADD3 R0, PT, PT, R57, R0, RZ ;  /* 0x0000000039007210 */ /* 0x000fce0007ffe0ff */
.L_x_4322:
        /* <DEDUP_REMOVED lines=118> */
.L_x_4321:
[----:B------:R-:W-:Y:S05]  /*0c30*/  BSYNC.RECONVERGENT B1 ;  /* 0x0000000000017941 */ /* 0x000fea0003800200 */
.L_x_4320:
        /* <DEDUP_REMOVED lines=17> */
[----:B------:R-:W-:Y:S01]  /*0d50*/  IMAD.WIDE.U32 R18, R21, 0x4, R6 ;  /* 0x0000000415127825 */ /* 0x000fe200078e0006 */
[----:B------:R0:W3:Y:S03]  /*0d60*/  LDG.E R10, desc[UR6][R14.64] ;  /* 0x000000060e0a7981 */ /* 0x0000e6000c1e1900 */
[--C-:B--2---:R-:W-:Y:S01]  /*0d70*/  IMAD.WIDE.U32 R16, R9, 0x4, R4.reuse ;  /* 0x0000000409107825 */ /* 0x104fe200078e0004 */
[----:B------:R-:W-:Y:S01]  /*0d80*/  LEA R31, R32, R25, 0x5 ;  /* 0x00000019201f7211 */ /* 0x000fe200078e28ff */
[----:B------:R1:W2:Y:S02]  /*0d90*/  LDG.E R9, desc[UR6][R18.64] ;  /* 0x0000000612097981 */ /* 0x0002a4000c1e1900 */
[----:B------:R-:W-:Y:S02]  /*0da0*/  IMAD.WIDE.U32 R20, R21, 0x4, R4 ;  /* 0x0000000415147825 */ /* 0x000fe400078e0004 */
[----:B------:R4:W5:Y:S02]  /*0db0*/  LDG.E R13, desc[UR6][R16.64] ;  /* 0x00000006100d7981 */ /* 0x000964000c1e1900 */
[----:B------:R-:W-:-:S02]  /*0dc0*/  IMAD.WIDE.U32 R22, R25, 0x4, R6 ;  /* 0x0000000419167825 */ /* 0x000fc400078e0006 */
[----:B------:R-:W5:Y:S02]  /*0dd0*/  LDG.E R28, desc[UR6][R20.64] ;  /* 0x00000006141c7981 */ /* 0x000f64000c1e1900 */
[----:B------:R-:W-:Y:S02]  /*0de0*/  IMAD.WIDE.U32 R24, R25, 0x4, R4 ;  /* 0x0000000419187825 */ /* 0x000fe400078e0004 */
[----:B------:R4:W5:Y:S02]  /*0df0*/  LDG.E R12, desc[UR6][R22.64] ;  /* 0x00000006160c7981 */ /* 0x000964000c1e1900 */
[C---:B0-----:R-:W-:Y:S02]  /*0e00*/  IMAD.WIDE.U32 R14, R31.reuse, 0x4, R6 ;  /* 0x000000041f0e7825 */ /* 0x041fe400078e0006 */
[----:B------:R0:W5:Y:S02]  /*0e10*/  LDG.E R30, desc[UR6][R24.64] ;  /* 0x00000006181e7981 */ /* 0x000164000c1e1900 */
[--C-:B-1----:R-:W-:Y:S01]  /*0e20*/  IMAD.WIDE.U32 R18, R31, 0x4, R4.reuse ;  /* 0x000000041f127825 */ /* 0x102fe200078e0004 */
[----:B------:R-:W-:Y:S01]  /*0e30*/  LEA R31, R32, R33, 0x5 ;  /* 0x00000021201f7211 */ /* 0x000fe200078e28ff */
[----:B------:R-:W5:Y:S02]  /*0e40*/  LDG.E R14, desc[UR6][R14.64] ;  /* 0x000000060e0e7981 */ /* 0x000f64000c1e1900 */
[----:B----4-:R-:W-:-:S02]  /*0e50*/  IMAD.WIDE.U32 R16, R33, 0x4, R4 ;  /* 0x0000000421107825 */ /* 0x010fc400078e0004 */
[----:B------:R-:W4:Y:S02]  /*0e60*/  LDG.E R18, desc[UR6][R18.64] ;  /* 0x0000000612127981 */ /* 0x000f24000c1e1900 */
[--C-:B------:R-:W-:Y:S01]  /*0e70*/  IMAD.WIDE.U32 R26, R33, 0x4, R6.reuse ;  /* 0x00000004211a7825 */ /* 0x100fe200078e0006 */
[C---:B------:R-:W-:Y:S01]  /*0e80*/  LEA R33, R32.reuse, R33, 0x6 ;  /* 0x0000002120217211 */ /* 0x040fe200078e30ff */
[----:B------:R-:W4:Y:S02]  /*0e90*/  LDG.E R16, desc[UR6][R16.64] ;  /* 0x0000000610107981 */ /* 0x000f24000c1e1900 */
[C---:B------:R-:W-:Y:S02]  /*0ea0*/  IMAD.WIDE.U32 R22, R31.reuse, 0x4, R6 ;  /* 0x000000041f167825 */ /* 0x040fe400078e0006 */
[----:B------:R1:W4:Y:S02]  /*0eb0*/  LDG.E R11, desc[UR6][R26.64] ;  /* 0x000000061a0b7981 */ /* 0x000324000c1e1900 */
[--C-:B------:R-:W-:Y:S01]  /*0ec0*/  IMAD.WIDE.U32 R20, R31, 0x4, R4.reuse ;  /* 0x000000041f147825 */ /* 0x100fe200078e0004 */
[----:B------:R-:W-:Y:S01]  /*0ed0*/  LEA R31, R32, R33, 0x5 ;  /* 0x00000021201f7211 */ /* 0x000fe200078e28ff */
[----:B------:R-:W4:Y:S02]  /*0ee0*/  LDG.E R22, desc[UR6][R22.64] ;  /* 0x0000000616167981 */ /* 0x000f24000c1e1900 */
[----:B0-----:R-:W-:-:S02]  /*0ef0*/  IMAD.WIDE.U32 R24, R33, 0x4, R4 ;  /* 0x0000000421187825 */ /* 0x001fc400078e0004 */
[----:B------:R-:W4:Y:S02]  /*0f00*/  LDG.E R20, desc[UR6][R20.64] ;  /* 0x0000000614147981 */ /* 0x000f24000c1e1900 */
[--C-:B-1----:R-:W-:Y:S02]  /*0f10*/  IMAD.WIDE.U32 R26, R33, 0x4, R6.reuse ;  /* 0x00000004211a7825 */ /* 0x102fe400078e0006 */
[----:B------:R-:W4:Y:S02]  /*0f20*/  LDG.E R24, desc[UR6][R24.64] ;  /* 0x0000000618187981 */ /* 0x000f24000c1e1900 */
[C---:B------:R-:W-:Y:S02]  /*0f30*/  IMAD.WIDE.U32 R6, R31.reuse, 0x4, R6 ;  /* 0x000000041f067825 */ /* 0x040fe400078e0006 */
[----:B------:R-:W4:Y:S02]  /*0f40*/  LDG.E R26, desc[UR6][R26.64] ;  /* 0x000000061a1a7981 */ /* 0x000f24000c1e1900 */
[----:B------:R-:W-:-:S02]  /*0f50*/  IMAD.WIDE.U32 R4, R31, 0x4, R4 ;  /* 0x000000041f047825 */ /* 0x000fc400078e0004 */
[----:B------:R-:W4:Y:S04]  /*0f60*/  LDG.E R6, desc[UR6][R6.64] ;  /* 0x0000000606067981 */ /* 0x000f28000c1e1900 */
[----:B------:R-:W4:Y:S01]  /*0f70*/  LDG.E R4, desc[UR6][R4.64] ;  /* 0x0000000604047981 */ /* 0x000f22000c1e1900 */
[----:B------:R-:W-:Y:S01]  /*0f80*/  IADD3 R3, PT, PT, R3, 0x100, RZ ;  /* 0x0000010003037810 */ /* 0x000fe20007ffe0ff */
[----:B---3--:R-:W-:-:S04]  /*0f90*/  FADD.FTZ R10, R43, R10 ;  /* 0x0000000a2b0a7221 */ /* 0x008fc80000010000 */
[----:B--2---:R-:W-:Y:S01]  /*0fa0*/  FADD.FTZ R9, R10, R9 ;  /* 0x000000090a097221 */ /* 0x004fe20000010000 */
[----:B-----5:R-:W-:-:S04]  /*0fb0*/  FADD.FTZ R13, R2, R13 ;  /* 0x0000000d020d7221 */ /* 0x020fc80000010000 */
[----:B------:R-:W-:Y:S01]  /*0fc0*/  FADD.FTZ R13, R13, R28 ;  /* 0x0000001c0d0d7221 */ /* 0x000fe20000010000 */
[----:B------:R-:W-:-:S03]  /*0fd0*/  FADD.FTZ R9, R9, R12 ;  /* 0x0000000c09097221 */ /* 0x000fc60000010000 */
[----:B------:R-:W-:Y:S01]  /*0fe0*/  FADD.FTZ R13, R13, R30 ;  /* 0x0000001e0d0d7221 */ /* 0x000fe20000010000 */
[----:B------:R-:W-:-:S03]  /*0ff0*/  FADD.FTZ R14, R9, R14 ;  /* 0x0000000e090e7221 */ /* 0x000fc60000010000 */
[----:B----4-:R-:W-:-:S04]  /*1000*/  FADD.FTZ R13, R13, R18 ;  /* 0x000000120d0d7221 */ /* 0x010fc80000010000 */
        /* <DEDUP_REMOVED lines=8> */
.L_x_4324:
[----:B------:R-:W-:Y:S05]  /*1090*/  BSYNC.RECONVERGENT B1 ;  /* 0x0000000000017941 */ /* 0x000fea0003800200 */
.L_x_4323:
        /* <DEDUP_REMOVED lines=38> */
.L_x_4326:
[----:B------:R-:W-:Y:S05]  /*1300*/  BSYNC.RECONVERGENT B1 ;  /* 0x0000000000017941 */ /* 0x000fea0003800200 */
.L_x_4325:
[----:B------:R-:W-:Y:S05]  /*1310*/  @!P1 BRA `(.L_x_4319) ;  /* 0x0000000000409947 */ /* 0x000fea0003800000 */
[----:B------:R-:W0:Y:S01]  /*1320*/  LDC R14, c[0x0][0x388] ;  /* 0x0000e200ff0e7b82 */ /* 0x000e220000000800 */
[----:B------:R-:W-:-:S07]  /*1330*/  IADD3 R12, PT, PT, -R54, RZ, RZ ;  /* 0x000000ff360c7210 */ /* 0x000fce0007ffe1ff */
[----:B------:R-:W1:Y:S08]  /*1340*/  LDC.64 R8, c[0x0][0x440] ;  /* 0x00011000ff087b82 */ /* 0x000e700000000a00 */
[----:B------:R-:W2:Y:S01]  /*1350*/  LDC.64 R10, c[0x0][0x448] ;  /* 0x00011200ff0a7b82 */ /* 0x000ea20000000a00 */
[----:B0-----:R-:W-:-:S05]  /*1360*/  IMAD R0, R3, R14, R0 ;  /* 0x0000000e03007224 */ /* 0x001fca00078e0200 */
[----:B------:R-:W-:-:S07]  /*1370*/  IADD3 R3, PT, PT, R57, R0, RZ ;  /* 0x0000000039037210 */ /* 0x000fce0007ffe0ff */
.L_x_4327:
        /* <DEDUP_REMOVED lines=10> */
.L_x_4319:
[----:B------:R-:W-:Y:S05]  /*1420*/  BSYNC.RECONVERGENT B0 ;  /* 0x0000000000007941 */ /* 0x000fea0003800200 */
.L_x_4318:
[----:B------:R-:W0:Y:S01]  /*1430*/  S2R R3, SR_TID.X ;  /* 0x0000000000037919 */ /* 0x000e220000002100 */
[----:B------:R-:W1:Y:S01]  /*1440*/  S2UR UR5, SR_CgaCtaId ;  /* 0x00000000000579c3 */ /* 0x000e620000008800 */
[----:B------:R-:W-:Y:S01]  /*1450*/  UMOV UR4, 0x400 ;  /* 0x0000040000047882 */ /* 0x000fe20000000000 */
[C---:B------:R-:W-:Y:S02]  /*1460*/  SHF.L.U32 R5, R57.reuse, 0x7, RZ ;  /* 0x0000000739057819 */ /* 0x040fe400000006ff */
[C---:B------:R-:W-:Y:S02]  /*1470*/  ISETP.NE.AND P1, PT, R57.reuse, RZ, PT ;  /* 0x000000ff3900720c */ /* 0x040fe40003f25270 */
[----:B------:R-:W-:Y:S01]  /*1480*/  ISETP.GT.U32.AND P0, PT, R57, 0xf, PT ;  /* 0x0000000f3900780c */ /* 0x000fe20003f04070 */
[----:B-1----:R-:W-:Y:S01]  /*1490*/  ULEA UR4, UR5, UR4, 0x18 ;  /* 0x0000000405047291 */ /* 0x002fe2000f8ec0ff */
[----:B0-----:R-:W-:-:S04]  /*14a0*/  SHF.R.U32.HI R12, RZ, 0x5, R3 ;  /* 0x00000005ff0c7819 */ /* 0x001fc80000011603 */
[C-C-:B------:R-:W-:Y:S02]  /*14b0*/  LOP3.LUT R0, R12.reuse, 0x1f, R3.reuse, 0x78, !PT ;  /* 0x0000001f0c007812 */ /* 0x140fe400078e7803 */
[----:B------:R-:W-:Y:S02]  /*14c0*/  ISETP.NE.OR P0, PT, R12, 0x1f, P0 ;  /* 0x0000001f0c00780c */ /* 0x000fe40000705670 */
        /* <DEDUP_REMOVED lines=44> */
[----:B-1----:R-:W-:Y:S04]  /*1790*/  STG.E.64 desc[UR6][R6.64], R4 ;  /* 0x0000000406007986 */ /* 0x002fe8000c101b06 */
[----:B--2---:R-:W-:Y:S01]  /*17a0*/  STG.E.64 desc[UR6][R8.64], R2 ;  /* 0x0000000208007986 */ /* 0x004fe2000c101b06 */
[----:B------:R-:W-:Y:S05]  /*17b0*/  EXIT ;  /* 0x000000000000794d */ /* 0x000fea0003800000 */
.L_x_4328:
        /* <DEDUP_REMOVED lines=12> */
.L_x_19998:


//--------------------- .text._ZN10layer_norm13ln_bwd_kernelINS_13Kernel_traitsIf13__nv_bfloat16S2_S2_fjLj1024ELj1ELj4ELj1ELj16ENS_18Kernel_traits_baseILj1024EfS2_S2_S2_fjLj128EEEEELb1ELb0ELb1ELb1EEEvNS_9BwdParamsE --------------------------
	.section	.text._ZN10layer_norm13ln_bwd_kernelINS_13Kernel_traitsIf13__nv_bfloat16S2_S2_fjLj1024ELj1ELj4ELj1ELj16ENS_18Kernel_traits_baseILj1024EfS2_S2_S2_fjLj128EEEEELb1ELb0ELb1ELb1EEEvNS_9BwdParamsE,"ax",@progbits
	.align	128
        .global         _ZN10layer_norm13ln_bwd_kernelINS_13Kernel_traitsIf13__nv_bfloat16S2_S2_fjLj1024ELj1ELj4ELj1ELj16ENS_18Kernel_traits_baseILj1024EfS2_S2_S2_fjLj128EEEEELb1ELb0ELb1ELb1EEEvNS_9BwdParamsE
        .type           _ZN10layer_norm13ln_bwd_kernelINS_13Kernel_traitsIf13__nv_bfloat16S2_S2_fjLj1024ELj1ELj4ELj1ELj16ENS_18Kernel_traits_baseILj1024EfS2_S2_S2_fjLj128EEEEELb1ELb0ELb1ELb1EEEvNS_9BwdParamsE,@function
        .size           _ZN10layer_norm13ln_bwd_kernelINS_13Kernel_traitsIf13__nv_bfloat16S2_S2_fjLj1024ELj1ELj4ELj1ELj16ENS_18Kernel_traits_baseILj1024EfS2_S2_S2_fjLj128EEEEELb1ELb0ELb1ELb1EEEvNS_9BwdParamsE,(.L_x_19999 - _ZN10layer_norm13ln_bwd_kernelINS_13Kernel_traitsIf13__nv_bfloat16S2_S2_fjLj1024ELj1ELj4ELj1ELj16ENS_18Kernel_traits_baseILj1024EfS2_S2_S2_fjLj128EEEEELb1ELb0ELb1ELb1EEEvNS_9BwdParamsE)
        .other          _ZN10layer_norm13ln_bwd_kernelINS_13Kernel_traitsIf13__nv_bfloat16S2_S2_fjLj1024ELj1ELj4ELj1ELj16ENS_18Kernel_traits_baseILj1024EfS2_S2_S2_fjLj128EEEEELb1ELb0ELb1ELb1EEEvNS_9BwdParamsE,@"STO_CUDA_ENTRY STV_DEFAULT"
_ZN10layer_norm13ln_bwd_kernelINS_13Kernel_traitsIf13__nv_bfloat16S2_S2_fjLj1024ELj1ELj4ELj1ELj16ENS_18Kernel_traits_baseILj1024EfS2_S2_S2_fjLj128EEEEELb1ELb0ELb1ELb1EEEvNS_9BwdParamsE:
.text._ZN10layer_norm13ln_bwd_kernelINS_13Kernel_traitsIf13__nv_bfloat16S2_S2_fjLj1024ELj1ELj4ELj1ELj16ENS_18Kernel_traits_baseILj1024EfS2_S2_S2_fjLj128EEEEELb1ELb0ELb1ELb1EEEvNS_9BwdParamsE:
        /* <DEDUP_REMOVED lines=61> */
.L_x_4412:
        /* <DEDUP_REMOVED lines=8> */
[----:B---3--:R-:W-:-:S06]  /*0450*/  IMAD.WIDE R180, R200, 0x4, R180 ;  /* 0x00000004c8b47825 */ /* 0x008fcc00078e02b4 */
[----:B------:R2:W5:Y:S01]  /*0460*/  LDG.E R180, desc[UR6][R180.64] ;  /* 0x00000006b4b47981 */ /* 0x000562000c1e1900 */
[----:B------:R-:W-:Y:S01]  /*0470*/  BSSY.RECONVERGENT B1, `(.L_x_4331) ;  /* 0x00001c4000017945 */ /* 0x000fe20003800200 */
[----:B----4-:R-:W-:-:S13]  /*0480*/  ISETP.GE.AND P1, PT, R205, 0x1, PT ;  /* 0x00000001cd00780c */ /* 0x010fda0003f26270 */
[----:B-12---:R-:W-:Y:S05]  /*0490*/  @!P1 BRA `(.L_x_4332) ;  /* 0x0000001800249947 */ /* 0x006fea0003800000 */
[----:B------:R-:W1:Y:S01]  /*04a0*/  LDC.64 R20, c[0x0][0x3a8] ;  /* 0x0000ea00ff147b82 */ /* 0x000e620000000a00 */
[----:B------:R-:W-:Y:S01]  /*04b0*/  IMAD R0, R200, UR8, RZ ;  /* 0x00000008c8007c24 */ /* 0x000fe2000f8e02ff */
[----:B0-----:R-:W-:-:S04]  /*04c0*/  IADD3 R2, PT, PT, R205, -0x1, RZ ;  /* 0xffffffffcd027810 */ /* 0x001fc80007ffe0ff */
[----:B------:R-:W-:Y:S01]  /*04d0*/  SHF.R.S32.HI R3, RZ, 0x1f, R0 ;  /* 0x0000001fff037819 */ /* 0x000fe20000011400 */
[----:B------:R-:W-:Y:S01]  /*04e0*/  IMAD R2, R2, UR8, RZ ;  /* 0x0000000802027c24 */ /* 0x000fe2000f8e02ff */
[----:B------:R-:W0:Y:S02]  /*04f0*/  LDC.64 R4, c[0x0][0x428] ;  /* 0x00010a00ff047b82 */ /* 0x000e240000000a00 */
[----:B------:R-:W-:Y:S02]  /*0500*/  LEA.HI R0, R3, R0, RZ, 0x3 ;  /* 0x0000000003007211 */ /* 0x000fe400078f18ff */
[----:B------:R-:W-:Y:S02]  /*0510*/  SHF.R.S32.HI R3, RZ, 0x1f, R2 ;  /* 0x0000001fff037819 */ /* 0x000fe40000011402 */
[----:B------:R-:W-:Y:S02]  /*0520*/  LEA.HI.SX32 R167, R0, R201, 0x1d ;  /* 0x000000c900a77211 */ /* 0x000fe400078feaff */
[----:B------:R-:W-:Y:S01]  /*0530*/  LEA.HI R2, R3, R2, RZ, 0x3 ;  /* 0x0000000203027211 */ /* 0x000fe200078f18ff */
[----:B------:R-:W-:-:S04]  /*0540*/  IMAD.WIDE R182, R200, 0x4, R182 ;  /* 0x00000004c8b67825 */ /* 0x000fc800078e02b6 */
[----:B------:R-:W-:Y:S01]  /*0550*/  IMAD.U32 R215, RZ, RZ, UR14 ;  /* 0x0000000effd77e24 */ /* 0x000fe2000f8e00ff */
[----:B------:R-:W-:Y:S01]  /*0560*/  LEA.HI.SX32 R7, R2, R201, 0x1d ;  /* 0x000000c902077211 */ /* 0x000fe200078feaff */
[----:B------:R-:W2:Y:S01]  /*0570*/  LDG.E R3, desc[UR6][R182.64] ;  /* 0x00000006b6037981 */ /* 0x000ea2000c1e1900 */
[C---:B-1----:R-:W-:Y:S01]  /*0580*/  IMAD.WIDE.U32 R32, R167.reuse, 0x10, R20 ;  /* 0x00000010a7207825 */ /* 0x042fe200078e0014 */
[----:B------:R-:W-:Y:S01]  /*0590*/  MOV R214, UR15 ;  /* 0x0000000f00d67c02 */ /* 0x000fe20008000f00 */
[----:B------:R-:W1:Y:S04]  /*05a0*/  LDC.64 R206, c[0x0][0x3b0] ;  /* 0x0000ec00ffce7b82 */ /* 0x000e680000000a00 */
[----:B------:R-:W3:Y:S01]  /*05b0*/  LDG.E.128 R32, desc[UR6][R32.64] ;  /* 0x0000000620207981 */ /* 0x000ee2000c1e1d00 */
[----:B------:R-:W-:Y:S01]  /*05c0*/  IADD3 R169, PT, PT, R167, 0x20, RZ ;  /* 0x00000020a7a97810 */ /* 0x000fe20007ffe0ff */
[C---:B0-----:R-:W-:Y:S01]  /*05d0*/  IMAD.WIDE.U32 R28, R7.reuse, 0x10, R4 ;  /* 0x00000010071c7825 */ /* 0x041fe200078e0004 */
[----:B------:R-:W-:-:S02]  /*05e0*/  IADD3 R9, PT, PT, R7, 0x20, RZ ;  /* 0x0000002007097810 */ /* 0x000fc40007ffe0ff */
[----:B------:R-:W-:Y:S01]  /*05f0*/  IADD3 R171, PT, PT, R167, 0x40, RZ ;  /* 0x00000040a7ab7810 */ /* 0x000fe20007ffe0ff */
[----:B------:R-:W-:Y:S01]  /*0600*/  IMAD.WIDE.U32 R24, R169, 0x10, R20 ;  /* 0x00000010a9187825 */ /* 0x000fe200078e0014 */
[----:B------:R-:W-:Y:S01]  /*0610*/  IADD3 R17, PT, PT, R7, 0x40, RZ ;  /* 0x0000004007117810 */ /* 0x000fe20007ffe0ff */
[----:B------:R-:W4:Y:S01]  /*0620*/  LDG.E.128 R28, desc[UR6][R28.64] ;  /* 0x000000061c1c7981 */ /* 0x000f22000c1e1d00 */
[----:B------:R-:W-:Y:S01]  /*0630*/  IADD3 R173, PT, PT, R167, 0x60, RZ ;  /* 0x00000060a7ad7810 */ /* 0x000fe20007ffe0ff */
[----:B------:R-:W-:Y:S01]  /*0640*/  IMAD.WIDE.U32 R8, R9, 0x10, R4 ;  /* 0x0000001009087825 */ /* 0x000fe200078e0004 */
[----:B------:R-:W-:Y:S01]  /*0650*/  IADD3 R7, PT, PT, R7, 0x60, RZ ;  /* 0x0000006007077810 */ /* 0x000fe20007ffe0ff */
[----:B------:R-:W4:Y:S02]  /*0660*/  LDG.E.128 R24, desc[UR6][R24.64] ;  /* 0x0000000618187981 */ /* 0x000f24000c1e1d00 */
[----:B------:R-:W-:Y:S02]  /*0670*/  IMAD.WIDE.U32 R12, R171, 0x10, R20 ;  /* 0x00000010ab0c7825 */ /* 0x000fe400078e0014 */
[----:B------:R-:W4:Y:S02]  /*0680*/  LDG.E.128 R8, desc[UR6][R8.64] ;  /* 0x0000000608087981 */ /* 0x000f24000c1e1d00 */
[----:B------:R-:W-:-:S02]  /*0690*/  IMAD.WIDE.U32 R16, R17, 0x10, R4 ;  /* 0x0000001011107825 */ /* 0x000fc400078e0004 */
[----:B------:R-:W4:Y:S02]  /*06a0*/  LDG.E.128 R12, desc[UR6][R12.64] ;  /* 0x000000060c0c7981 */ /* 0x000f24000c1e1d00 */
[----:B------:R-:W-:Y:S02]  /*06b0*/  IMAD.WIDE.U32 R20, R173, 0x10, R20 ;  /* 0x00000010ad147825 */ /* 0x000fe400078e0014 */
[----:B------:R-:W4:Y:S02]  /*06c0*/  LDG.E.128 R16, desc[UR6][R16.64] ;  /* 0x0000000610107981 */ /* 0x000f24000c1e1d00 */
[----:B------:R-:W-:Y:S02]  /*06d0*/  IMAD.WIDE.U32 R4, R7, 0x10, R4 ;  /* 0x0000001007047825 */ /* 0x000fe400078e0004 */
[----:B------:R-:W4:Y:S04]  /*06e0*/  LDG.E.128 R20, desc[UR6][R20.64] ;  /* 0x0000000614147981 */ /* 0x000f28000c1e1d00 */
[----:B------:R-:W4:Y:S01]  /*06f0*/  LDG.E.128 R4, desc[UR6][R4.64] ;  /* 0x0000000604047981 */ /* 0x000f22000c1e1d00 */
[----:B------:R-:W-:-:S04]  /*0700*/  ISETP.NE.U32.AND P0, PT, R215, RZ, PT ;  /* 0x000000ffd700720c */ /* 0x000fc80003f05070 */
[----:B------:R-:W-:Y:S02]  /*0710*/  ISETP.NE.AND.EX P0, PT, R214, RZ, PT, P0 ;  /* 0x000000ffd600720c */ /* 0x000fe40003f05300 */
[----:B-----5:R-:W-:-:S11]  /*0720*/  ISETP.GE.AND P2, PT, R180, 0x1, PT ;  /* 0x00000001b400780c */ /* 0x020fd60003f46270 */
[----:B------:R-:W0:Y:S02]  /*0730*/  @P0 LDC.64 R164, c[0x0][0x438] ;  /* 0x00010e00ffa40b82 */ /* 0x000e240000000a00 */
[----:B------:R-:W-:-:S05]  /*0740*/  @P2 IADD3 R0, PT, PT, R180, -0x1, RZ ;  /* 0xffffffffb4002810 */ /* 0x000fca0007ffe0ff */
[----:B------:R-:W-:Y:S01]  /*0750*/  @P2 IMAD R0, R0, UR8, RZ ;  /* 0x0000000800002c24 */ /* 0x000fe2000f8e02ff */
[----:B------:R-:W-:Y:S01]  /*0760*/  MOV R213, RZ ;  /* 0x000000ff00d57202 */ /* 0x000fe20000000f00 */
[----:B------:R-:W1:Y:S03]  /*0770*/  @P0 LDC.64 R158, c[0x0][0x438] ;  /* 0x00010e00ff9e0b82 */ /* 0x000e660000000a00 */
[----:B------:R-:W-:-:S04]  /*0780*/  @P2 SHF.R.S32.HI R157, RZ, 0x1f, R0 ;  /* 0x0000001fff9d2819 */ /* 0x000fc80000011400 */
[----:B------:R-:W-:Y:S01]  /*0790*/  @P2 LEA.HI R0, R157, R0, RZ, 0x3 ;  /* 0x000000009d002211 */ /* 0x000fe200078f18ff */
[----:B------:R-:W1:Y:S03]  /*07a0*/  @P0 LDC.64 R160, c[0x0][0x438] ;  /* 0x00010e00ffa00b82 */ /* 0x000e660000000a00 */
[----:B------:R-:W-:Y:S01]  /*07b0*/  @P2 LEA.HI.SX32 R213, R0, R201, 0x1d ;  /* 0x000000c900d52211 */ /* 0x000fe200078feaff */
[----:B0-----:R-:W-:-:S03]  /*07c0*/  @P0 IMAD.WIDE.U32 R164, R173, 0x10, R164 ;  /* 0x00000010ada40825 */ /* 0x001fc600078e00a4 */
[C---:B------:R-:W-:Y:S01]  /*07d0*/  IADD3 R211, PT, PT, R213.reuse, 0x20, RZ ;  /* 0x00000020d5d37810 */ /* 0x040fe20007ffe0ff */
[----:B------:R-:W0:Y:S01]  /*07e0*/  @P0 LDC.64 R162, c[0x0][0x438] ;  /* 0x00010e00ffa20b82 */ /* 0x000e220000000a00 */
[----:B------:R-:W-:Y:S01]  /*07f0*/  IADD3 R209, PT, PT, R213, 0x40, RZ ;  /* 0x00000040d5d17810 */ /* 0x000fe20007ffe0ff */
[----:B------:R4:W5:Y:S02]  /*0800*/  @P0 LDG.E.128 R36, desc[UR6][R164.64] ;  /* 0x00000006a4240981 */ /* 0x000964000c1e1d00 */
[----:B-1----:R-:W-:-:S04]  /*0810*/  IMAD.WIDE.U32 R210, R211, 0x8, R206 ;  /* 0x00000008d3d27825 */ /* 0x002fc800078e00ce */
[----:B------:R-:W-:Y:S02]  /*0820*/  IMAD.WIDE.U32 R208, R209, 0x8, R206 ;  /* 0x00000008d1d07825 */ /* 0x000fe400078e00ce */
[----:B------:R-:W5:Y:S04]  /*0830*/  LDG.E.64 R210, desc[UR6][R210.64] ;  /* 0x00000006d2d27981 */ /* 0x000f68000c1e1b00 */
[----:B------:R-:W5:Y:S01]  /*0840*/  LDG.E.64 R208, desc[UR6][R208.64] ;  /* 0x00000006d0d07981 */ /* 0x000f62000c1e1b00 */
[----:B------:R-:W-:-:S04]  /*0850*/  @P0 IMAD.WIDE.U32 R158, R167, 0x10, R158 ;  /* 0x00000010a79e0825 */ /* 0x000fc800078e009e */
[----:B------:R-:W-:Y:S01]  /*0860*/  @P0 IMAD.WIDE.U32 R160, R169, 0x10, R160 ;  /* 0x00000010a9a00825 */ /* 0x000fe200078e00a0 */
[----:B------:R-:W5:Y:S03]  /*0870*/  @P0 LDG.E.128 R48, desc[UR6][R158.64] ;  /* 0x000000069e300981 */ /* 0x000f66000c1e1d00 */
[----:B0-----:R-:W-:Y:S01]  /*0880*/  @P0 IMAD.WIDE.U32 R162, R171, 0x10, R162 ;  /* 0x00000010aba20825 */ /* 0x001fe200078e00a2 */
[----:B------:R0:W5:Y:S04]  /*0890*/  @P0 LDG.E.128 R44, desc[UR6][R160.64] ;  /* 0x00000006a02c0981 */ /* 0x000168000c1e1d00 */
[----:B------:R1:W5:Y:S01]  /*08a0*/  @P0 LDG.E.128 R40, desc[UR6][R162.64] ;  /* 0x00000006a2280981 */ /* 0x000362000c1e1d00 */
[----:B------:R-:W-:-:S02]  /*08b0*/  ISETP.NE.AND P0, PT, RZ, UR9, PT ;  /* 0x00000009ff007c0c */ /* 0x000fc4000bf05270 */
[C---:B---3--:R-:W-:Y:S02]  /*08c0*/  PRMT R172, R35.reuse, 0x7632, R172 ;  /* 0x0000763223ac7816 */ /* 0x048fe400000000ac */
[----:B------:R-:W-:Y:S02]  /*08d0*/  SHF.L.U32 R173, R35, 0x10, RZ ;  /* 0x0000001023ad7819 */ /* 0x000fe400000006ff */
[C---:B------:R-:W-:Y:S01]  /*08e0*/  IADD3 R35, PT, PT, R213.reuse, 0x60, RZ ;  /* 0x00000060d5237810 */ /* 0x040fe20007ffe0ff */
[----:B------:R-:W-:-:S04]  /*08f0*/  IMAD.WIDE.U32 R212, R213, 0x8, R206 ;  /* 0x00000008d5d47825 */ /* 0x000fc800078e00ce */
[----:B------:R-:W-:Y:S02]  /*0900*/  IMAD.WIDE.U32 R206, R35, 0x8, R206 ;  /* 0x0000000823ce7825 */ /* 0x000fe400078e00ce */
[----:B------:R-:W5:Y:S04]  /*0910*/  LDG.E.64 R212, desc[UR6][R212.64] ;  /* 0x00000006d4d47981 */ /* 0x000f68000c1e1b00 */
[----:B------:R-:W5:Y:S01]  /*0920*/  LDG.E.64 R206, desc[UR6][R206.64] ;  /* 0x00000006cece7981 */ /* 0x000f62000c1e1b00 */
[----:B------:R-:W-:Y:S02]  /*0930*/  SHF.L.U32 R167, R32, 0x10, RZ ;  /* 0x0000001020a77819 */ /* 0x000fe400000006ff */
[----:B--2---:R-:W-:Y:S02]  /*0940*/  FSEL R182, R3, RZ, !P0 ;  /* 0x000000ff03b67208 */ /* 0x004fe40004000000 */
[----:B------:R-:W-:-:S02]  /*0950*/  PRMT R168, R33, 0x7632, R168 ;  /* 0x0000763221a87816 */ /* 0x000fc400000000a8 */
[----:B------:R-:W-:Y:S01]  /*0960*/  PRMT R170, R34, 0x7632, R170 ;  /* 0x0000763222aa7816 */ /* 0x000fe200000000aa */
[----:B------:R-:W-:Y:S01]  /*0970*/  FADD.FTZ R197, -R182, R167 ;  /* 0x000000a7b6c57221 */ /* 0x000fe20000010100 */
[----:B------:R-:W-:Y:S02]  /*0980*/  SHF.L.U32 R171, R34, 0x10, RZ ;  /* 0x0000001022ab7819 */ /* 0x000fe400000006ff */
[C---:B----4-:R-:W-:Y:S02]  /*0990*/  PRMT R174, R24.reuse, 0x7632, R174 ;  /* 0x0000763218ae7816 */ /* 0x050fe400000000ae */
[----:B------:R-:W-:Y:S02]  /*09a0*/  SHF.L.U32 R175, R24, 0x10, RZ ;  /* 0x0000001018af7819 */ /* 0x000fe400000006ff */
[C---:B------:R-:W-:Y:S02]  /*09b0*/  PRMT R34, R27.reuse, 0x7632, R34 ;  /* 0x000076321b227816 */ /* 0x040fe40000000022 */
[----:B------:R-:W-:-:S02]  /*09c0*/  SHF.L.U32 R179, R27, 0x10, RZ ;  /* 0x000000101bb37819 */ /* 0x000fc400000006ff */
[----:B------:R-:W-:Y:S02]  /*09d0*/  PRMT R166, R32, 0x7632, R166 ;  /* 0x0000763220a67816 */ /* 0x000fe400000000a6 */
[C---:B------:R-:W-:Y:S02]  /*09e0*/  PRMT R157, R26.reuse, 0x7632, R157 ;  /* 0x000076321a9d7816 */ /* 0x040fe4000000009d */
[----:B------:R-:W-:Y:S02]  /*09f0*/  SHF.L.U32 R178, R26, 0x10, RZ ;  /* 0x000000101ab27819 */ /* 0x000fe400000006ff */
[C---:B------:R-:W-:Y:S02]  /*0a00*/  PRMT R24, R8.reuse, 0x7632, R24 ;  /* 0x0000763208187816 */ /* 0x040fe40000000018 */
[----:B------:R-:W-:Y:S02]  /*0a10*/  SHF.L.U32 R27, R8, 0x10, RZ ;  /* 0x00000010081b7819 */ /* 0x000fe400000006ff */
[----:B------:R-:W-:-:S02]  /*0a20*/  PRMT R164, R11, 0x7632, R164 ;  /* 0x000076320ba47816 */ /* 0x000fc400000000a4 */
[----:B------:R-:W-:Y:S01]  /*0a30*/  SHF.L.U32 R199, R11, 0x10, RZ ;  /* 0x000000100bc77819 */ /* 0x000fe200000006ff */
[C---:B------:R-:W-:Y:S01]  /*0a40*/  IMAD.U32 R177, R25.reuse, 0x10000, RZ ;  /* 0x0001000019b17824 */ /* 0x040fe200078e00ff */
[C---:B------:R-:W-:Y:S02]  /*0a50*/  PRMT R26, R10.reuse, 0x7632, R26 ;  /* 0x000076320a1a7816 */ /* 0x040fe4000000001a */
[----:B------:R-:W-:Y:S02]  /*0a60*/  SHF.L.U32 R201, R10, 0x10, RZ ;  /* 0x000000100ac97819 */ /* 0x000fe400000006ff */
[----:B------:R-:W-:Y:S02]  /*0a70*/  PRMT R8, R12, 0x7632, R8 ;  /* 0x000076320c087816 */ /* 0x000fe40000000008 */
[----:B------:R-:W-:Y:S01]  /*0a80*/  SHF.L.U32 R11, R168, 0x10, RZ ;  /* 0x00000010a80b7819 */ /* 0x000fe200000006ff */
[----:B------:R-:W-:Y:S01]  /*0a90*/  IMAD.U32 R195, R28, 0x10000, RZ ;  /* 0x000100001cc37824 */ /* 0x000fe200078e00ff */
[----:B------:R-:W-:Y:S01]  /*0aa0*/  PRMT R176, R25, 0x7632, R176 ;  /* 0x0000763219b07816 */ /* 0x000fe200000000b0 */
[----:B------:R-:W-:Y:S01]  /*0ab0*/  FMUL.FTZ R197, R202, R197 ;  /* 0x000000c5cac57220 */ /* 0x000fe20000410000 */
[----:B------:R-:W-:-:S02]  /*0ac0*/  PRMT R10, R13, 0x7632, R10 ;  /* 0x000076320d0a7816 */ /* 0x000fc4000000000a */
[----:B------:R-:W-:Y:S01]  /*0ad0*/  SHF.L.U32 R170, R170, 0x10, RZ ;  /* 0x00000010aaaa7819 */ /* 0x000fe200000006ff */
[----:B0-----:R-:W-:Y:S01]  /*0ae0*/  IMAD.U32 R160, R13, 0x10000, RZ ;  /* 0x000100000da07824 */ /* 0x001fe200078e00ff */
[----:B------:R-:W-:Y:S02]  /*0af0*/  PRMT R32, R28, 0x7632, R32 ;  /* 0x000076321c207816 */ /* 0x000fe40000000020 */
[C---:B------:R-:W-:Y:S02]  /*0b00*/  PRMT R25, R9.reuse, 0x7632, R25 ;  /* 0x0000763209197816 */ /* 0x040fe40000000019 */
[----:B------:R-:W-:Y:S02]  /*0b10*/  SHF.L.U32 R35, R9, 0x10, RZ ;  /* 0x0000001009237819 */ /* 0x000fe400000006ff */
[----:B------:R-:W-:Y:S02]  /*0b20*/  SHF.L.U32 R172, R172, 0x10, RZ ;  /* 0x00000010acac7819 */ /* 0x000fe400000006ff */
[----:B------:R-:W-:-:S02]  /*0b30*/  SHF.L.U32 R12, R12, 0x10, RZ ;  /* 0x000000100c0c7819 */ /* 0x000fc400000006ff */
[C---:B-1----:R-:W-:Y:S02]  /*0b40*/  PRMT R162, R16.reuse, 0x7632, R162 ;  /* 0x0000763210a27816 */ /* 0x042fe400000000a2 */
[----:B------:R-:W-:Y:S02]  /*0b50*/  SHF.L.U32 R191, R16, 0x10, RZ ;  /* 0x0000001010bf7819 */ /* 0x000fe400000006ff */
[----:B------:R-:W-:Y:S01]  /*0b60*/  SHF.L.U32 R9, R166, 0x10, RZ ;  /* 0x00000010a6097819 */ /* 0x000fe200000006ff */
[----:B------:R-:W-:Y:S01]  /*0b70*/  FADD.FTZ R11, -R182, R11 ;  /* 0x0000000bb60b7221 */ /* 0x000fe20000010100 */
[----:B------:R-:W-:Y:S02]  /*0b80*/  SHF.L.U32 R169, R33, 0x10, RZ ;  /* 0x0000001021a97819 */ /* 0x000fe400000006ff */
[----:B------:R-:W-:Y:S02]  /*0b90*/  PRMT R0, R29, 0x7632, R0 ;  /* 0x000076321d007816 */ /* 0x000fe40000000000 */
[----:B------:R-:W-:-:S02]  /*0ba0*/  PRMT R16, R20, 0x7632, R16 ;  /* 0x0000763214107816 */ /* 0x000fc40000000010 */
[----:B------:R-:W-:Y:S02]  /*0bb0*/  SHF.L.U32 R223, R20, 0x10, RZ ;  /* 0x0000001014df7819 */ /* 0x000fe400000006ff */
[----:B------:R-:W-:Y:S01]  /*0bc0*/  SHF.L.U32 R8, R8, 0x10, RZ ;  /* 0x0000001008087819 */ /* 0x000fe200000006ff */
[----:B------:R-:W-:Y:S01]  /*0bd0*/  FADD.FTZ R229, -R182, R170 ;  /* 0x000000aab6e57221 */ /* 0x000fe20000010100 */
[----:B------:R-:W-:Y:S01]  /*0be0*/  PRMT R20, R22, 0x7632, R20 ;  /* 0x0000763216147816 */ /* 0x000fe20000000014 */
[----:B------:R-:W-:Y:S01]  /*0bf0*/  FADD.FTZ R13, -R182, R175 ;  /* 0x000000afb60d7221 */ /* 0x000fe20000010100 */
[----:B------:R-:W-:Y:S01]  /*0c00*/  SHF.L.U32 R219, R22, 0x10, RZ ;  /* 0x0000001016db7819 */ /* 0x000fe200000006ff */
[----:B------:R-:W-:Y:S01]  /*0c10*/  FADD.FTZ R144, R144, R195 ;  /* 0x000000c390907221 */ /* 0x000fe20000010000 */
[----:B------:R-:W-:Y:S01]  /*0c20*/  SHF.L.U32 R10, R10, 0x10, RZ ;  /* 0x000000100a0a7819 */ /* 0x000fe200000006ff */
[-C--:B------:R-:W-:Y:S01]  /*0c30*/  FFMA.FTZ R84, R197, R195.reuse, R84 ;  /* 0x000000c3c5547223 */ /* 0x080fe20000010054 */
[----:B------:R-:W-:Y:S01]  /*0c40*/  PRMT R163, R14, 0x7632, R163 ;  /* 0x000076320ea37816 */ /* 0x000fe200000000a3 */
[----:B------:R-:W-:Y:S01]  /*0c50*/  IMAD.U32 R221, R21, 0x10000, RZ ;  /* 0x0001000015dd7824 */ /* 0x000fe200078e00ff */
[----:B------:R-:W-:Y:S01]  /*0c60*/  SHF.L.U32 R227, R15, 0x10, RZ ;  /* 0x000000100fe37819 */ /* 0x000fe200000006ff */
[----:B------:R-:W-:Y:S01]  /*0c70*/  FADD.FTZ R231, -R182, R172 ;  /* 0x000000acb6e77221 */ /* 0x000fe20000010100 */
[----:B------:R-:W-:Y:S01]  /*0c80*/  PRMT R156, R18, 0x7632, R156 ;  /* 0x00007632129c7816 */ /* 0x000fe2000000009c */
[----:B------:R-:W-:Y:S01]  /*0c90*/  FMUL.FTZ R195, R80, R195 ;  /* 0x000000c350c37220 */ /* 0x000fe20000410000 */
[----:B------:R-:W-:-:S02]  /*0ca0*/  SHF.L.U32 R185, R18, 0x10, RZ ;  /* 0x0000001012b97819 */ /* 0x000fc400000006ff */
[C---:B------:R-:W-:Y:S02]  /*0cb0*/  PRMT R22, R23.reuse, 0x7632, R22 ;  /* 0x0000763217167816 */ /* 0x040fe40000000016 */
[----:B------:R-:W-:Y:S01]  /*0cc0*/  SHF.L.U32 R217, R23, 0x10, RZ ;  /* 0x0000001017d97819 */ /* 0x000fe200000006ff */
[----:B------:R-:W-:Y:S01]  /*0cd0*/  FADD.FTZ R23, -R182, R160 ;  /* 0x000000a0b6177221 */ /* 0x000fe20000010100 */
[----:B------:R-:W-:Y:S02]  /*0ce0*/  SHF.L.U32 R34, R34, 0x10, RZ ;  /* 0x0000001022227819 */ /* 0x000fe400000006ff */
[----:B------:R-:W-:Y:S01]  /*0cf0*/  SHF.L.U32 R32, R32, 0x10, RZ ;  /* 0x0000001020207819 */ /* 0x000fe200000006ff */
[C---:B------:R-:W-:Y:S01]  /*0d00*/  FADD.FTZ R9, -R182.reuse, R9 ;  /* 0x00000009b6097221 */ /* 0x040fe20000010100 */
[----:B------:R-:W-:Y:S01]  /*0d10*/  PRMT R18, R21, 0x7632, R18 ;  /* 0x0000763215127816 */ /* 0x000fe20000000012 */
[----:B------:R-:W-:Y:S01]  /*0d20*/  FADD.FTZ R21, -R182, R12 ;  /* 0x0000000cb6157221 */ /* 0x000fe20000010100 */
[----:B------:R-:W-:Y:S01]  /*0d30*/  PRMT R160, R6, 0x7632, R160 ;  /* 0x0000763206a07816 */ /* 0x000fe200000000a0 */
[----:B------:R-:W-:Y:S01]  /*0d40*/  FADD.FTZ R193, -R182, R169 ;  /* 0x000000a9b6c17221 */ /* 0x000fe20000010100 */
[----:B------:R-:W-:Y:S01]  /*0d50*/  SHF.L.U32 R189, R6, 0x10, RZ ;  /* 0x0000001006bd7819 */ /* 0x000fe200000006ff */
[----:B------:R-:W-:Y:S01]  /*0d60*/  FADD.FTZ R165, -R182, R8 ;  /* 0x00000008b6a57221 */ /* 0x000fe20000010100 */
[----:B------:R-:W-:Y:S01]  /*0d70*/  SHF.L.U32 R33, R29, 0x10, RZ ;  /* 0x000000101d217819 */ /* 0x000fe200000006ff */
[----:B------:R-:W-:Y:S01]  /*0d80*/  IMAD.U32 R12, R0, 0x10000, RZ ;  /* 0x00010000000c7824 */ /* 0x000fe200078e00ff */
[----:B------:R-:W-:Y:S01]  /*0d90*/  SHF.L.U32 R225, R14, 0x10, RZ ;  /* 0x000000100ee17819 */ /* 0x000fe200000006ff */
[----:B------:R-:W-:Y:S01]  /*0da0*/  FMUL.FTZ R6, R202, R11 ;  /* 0x0000000bca067220 */ /* 0x000fe20000410000 */
[----:B------:R-:W-:Y:S01]  /*0db0*/  PRMT R2, R30, 0x7632, R2 ;  /* 0x000076321e027816 */ /* 0x000fe20000000002 */
[----:B------:R-:W-:Y:S01]  /*0dc0*/  FADD.FTZ R167, -R182, R10 ;  /* 0x0000000ab6a77221 */ /* 0x000fe20000010100 */
[----:B------:R-:W-:Y:S01]  /*0dd0*/  SHF.L.U32 R29, R30, 0x10, RZ ;  /* 0x000000101e1d7819 */ /* 0x000fe200000006ff */
[C---:B------:R-:W-:Y:S01]  /*0de0*/  FMUL.FTZ R8, R202.reuse, R229 ;  /* 0x000000e5ca087220 */ /* 0x040fe20000410000 */
[----:B------:R-:W-:Y:S01]  /*0df0*/  SHF.L.U32 R169, R163, 0x10, RZ ;  /* 0x00000010a3a97819 */ /* 0x000fe200000006ff */
[----:B------:R-:W-:Y:S01]  /*0e00*/  FMUL.FTZ R13, R202, R13 ;  /* 0x0000000dca0d7220 */ /* 0x000fe20000410000 */
[----:B------:R-:W-:Y:S01]  /*0e10*/  PRMT R30, R19, 0x7632, R30 ;  /* 0x00007632131e7816 */ /* 0x000fe2000000001e */
[C---:B------:R-:W-:Y:S01]  /*0e20*/  FADD.FTZ R227, -R182.reuse, R227 ;  /* 0x000000e3b6e37221 */ /* 0x040fe20000010100 */
[----:B------:R-:W-:Y:S01]  /*0e30*/  FADD.FTZ R163, -R182, R34 ;  /* 0x00000022b6a37221 */ /* 0x000fe20000010100 */
[C---:B------:R-:W-:Y:S01]  /*0e40*/  FMUL.FTZ R10, R202.reuse, R231 ;  /* 0x000000e7ca0a7220 */ /* 0x040fe20000410000 */
[----:B------:R-:W-:Y:S01]  /*0e50*/  FMUL.FTZ R194, R81, R32 ;  /* 0x0000002051c27220 */ /* 0x000fe20000410000 */
[----:B------:R-:W-:Y:S01]  /*0e60*/  FADD.FTZ R229, RZ, R195 ;  /* 0x000000c3ffe57221 */ /* 0x000fe20000010000 */
[----:B------:R-:W-:Y:S01]  /*0e70*/  PRMT R14, R15, 0x7632, R14 ;  /* 0x000076320f0e7816 */ /* 0x000fe2000000000e */
[----:B------:R-:W-:Y:S01]  /*0e80*/  FMUL.FTZ R196, R202, R9 ;  /* 0x00000009cac47220 */ /* 0x000fe20000410000 */
[----:B------:R-:W-:Y:S01]  /*0e90*/  PRMT R34, R7, 0x7632, R34 ;  /* 0x0000763207227816 */ /* 0x000fe20000000022 */
[----:B------:R-:W-:Y:S01]  /*0ea0*/  FFMA.FTZ R231, R197, R195, RZ ;  /* 0x000000c3c5e77223 */ /* 0x000fe200000100ff */
[----:B------:R-:W-:Y:S01]  /*0eb0*/  SHF.L.U32 R181, R7, 0x10, RZ ;  /* 0x0000001007b57819 */ /* 0x000fe200000006ff */
        /* <DEDUP_REMOVED lines=8> */
[----:B------:R-:W-:Y:S01]  /*0f40*/  FMUL.FTZ R0, R82, R33 ;  /* 0x0000002152007220 */ /* 0x000fe20000410000 */
[----:B------:R-:W-:Y:S01]  /*0f50*/  FMUL.FTZ R27, R202, R227 ;  /* 0x000000e3ca1b7220 */ /* 0x000fe20000410000 */
[----:B------:R-:W-:Y:S01]  /*0f60*/  SHF.L.U32 R170, R30, 0x10, RZ ;  /* 0x000000101eaa7819 */ /* 0x000fe200000006ff */
[----:B------:R-:W-:Y:S01]  /*0f70*/  FADD.FTZ R229, R229, R194 ;  /* 0x000000c2e5e57221 */ /* 0x000fe20000010000 */
[----:B------:R-:W-:Y:S01]  /*0f80*/  SHF.L.U32 R14, R14, 0x10, RZ ;  /* 0x000000100e0e7819 */ /* 0x000fe200000006ff */
[----:B------:R-:W-:Y:S01]  /*0f90*/  FMUL.FTZ R193, R202, R193 ;  /* 0x000000c1cac17220 */ /* 0x000fe20000410000 */
[C---:B------:R-:W-:Y:S01]  /*0fa0*/  FFMA.FTZ R30, R196.reuse, R194, R231 ;  /* 0x000000c2c41e7223 */ /* 0x040fe200000100e7 */
[----:B------:R-:W-:Y:S01]  /*0fb0*/  SHF.L.U32 R190, R25, 0x10, RZ ;  /* 0x0000001019be7819 */ /* 0x000fe200000006ff */
[----:B------:R-:W-:Y:S01]  /*0fc0*/  FADD.FTZ R145, R145, R32 ;  /* 0x0000002091917221 */ /* 0x000fe20000010000 */
[----:B------:R-:W-:Y:S01]  /*0fd0*/  FFMA.FTZ R85, R196, R32, R85 ;  /* 0x00000020c4557223 */ /* 0x000fe20000010055 */
[----:B------:R-:W-:Y:S01]  /*0fe0*/  SHF.L.U32 R186, R26, 0x10, RZ ;  /* 0x000000101aba7819 */ /* 0x000fe200000006ff */
[----:B------:R-:W-:Y:S01]  /*0ff0*/  FMUL.FTZ R25, R202, R225 ;  /* 0x000000e1ca197220 */ /* 0x000fe20000410000 */
[----:B------:R-:W-:Y:S01]  /*1000*/  FADD.FTZ R126, R126, R183 ;  /* 0x000000b77e7e7221 */ /* 0x000fe20000010000 */
[-C--:B------:R-:W-:Y:S01]  /*1010*/  FFMA.FTZ R106, R27, R183.reuse, R106 ;  /* 0x000000b71b6a7223 */ /* 0x080fe2000001006a */
[----:B------:R-:W-:Y:S01]  /*1020*/  FMUL.FTZ R26, R62, R183 ;  /* 0x000000b73e1a7220 */ /* 0x000fe20000410000 */
[----:B------:R-:W-:Y:S01]  /*1030*/  FADD.FTZ R32, R229, R0 ;  /* 0x00000000e5207221 */ /* 0x000fe20000010000 */
[C---:B------:R-:W-:Y:S01]  /*1040*/  FADD.FTZ R3, -R182.reuse, R171 ;  /* 0x000000abb6037221 */ /* 0x040fe20000010100 */
[----:B------:R-:W-:Y:S01]  /*1050*/  FFMA.FTZ R183, R193, R0, R30 ;  /* 0x00000000c1b77223 */ /* 0x000fe2000001001e */
[----:B------:R-:W-:Y:S01]  /*1060*/  FADD.FTZ R171, -R182, R14 ;  /* 0x0000000eb6ab7221 */ /* 0x000fe20000010100 */
[----:B------:R-:W-:Y:S01]  /*1070*/  SHF.L.U32 R188, R24, 0x10, RZ ;  /* 0x0000001018bc7819 */ /* 0x000fe200000006ff */
[----:B------:R-:W-:Y:S01]  /*1080*/  FADD.FTZ R124, R124, R185 ;  /* 0x000000b97c7c7221 */ /* 0x000fe20000010000 */
[----:B------:R-:W-:Y:S01]  /*1090*/  SHF.L.U32 R14, R2, 0x10, RZ ;  /* 0x00000010020e7819 */ /* 0x000fe200000006ff */
[-C--:B------:R-:W-:Y:S01]  /*10a0*/  FFMA.FTZ R104, R25, R185.reuse, R104 ;  /* 0x000000b919687223 */ /* 0x080fe20000010068 */
[----:B------:R-:W-:Y:S01]  /*10b0*/  FMUL.FTZ R24, R60, R185 ;  /* 0x000000b93c187220 */ /* 0x000fe20000410000 */
[----:B------:R-:W-:Y:S01]  /*10c0*/  FMUL.FTZ R2, R76, R29 ;  /* 0x0000001d4c027220 */ /* 0x000fe20000410000 */
[----:B------:R-:W-:Y:S01]  /*10d0*/  FADD.FTZ R185, R32, R7 ;  /* 0x0000000720b97221 */ /* 0x000fe20000010000 */
[----:B------:R-:W-:Y:S01]  /*10e0*/  SHF.L.U32 R174, R174, 0x10, RZ ;  /* 0x00000010aeae7819 */ /* 0x000fe200000006ff */
[----:B------:R-:W-:Y:S01]  /*10f0*/  FMUL.FTZ R3, R202, R3 ;  /* 0x00000003ca037220 */ /* 0x000fe20000410000 */
[----:B------:R-:W-:Y:S01]  /*1100*/  FFMA.FTZ R32, R6, R7, R183 ;  /* 0x0000000706207223 */ /* 0x000fe200000100b7 */
[C---:B------:R-:W-:Y:S01]  /*1110*/  PRMT R28, R31.reuse, 0x7632, R28 ;  /* 0x000076321f1c7816 */ /* 0x040fe2000000001c */
[----:B------:R-:W-:Y:S01]  /*1120*/  IMAD.U32 R168, R156, 0x10000, RZ ;  /* 0x000100009ca87824 */ /* 0x000fe200078e00ff */
[----:B------:R-:W-:Y:S01]  /*1130*/  SHF.L.U32 R31, R31, 0x10, RZ ;  /* 0x000000101f1f7819 */ /* 0x000fe200000006ff */
[----:B------:R-:W-:Y:S01]  /*1140*/  FMUL.FTZ R9, R77, R14 ;  /* 0x0000000e4d097220 */ /* 0x000fe20000410000 */
[----:B------:R-:W-:Y:S01]  /*1150*/  FADD.FTZ R156, R185, R2 ;  /* 0x00000002b99c7221 */ /* 0x000fe20000010000 */
[C---:B------:R-:W-:Y:S01]  /*1160*/  FADD.FTZ R233, -R182.reuse, R173 ;  /* 0x000000adb6e97221 */ /* 0x040fe20000010100 */
[----:B------:R-:W-:Y:S01]  /*1170*/  SHF.L.U32 R161, R157, 0x10, RZ ;  /* 0x000000109da17819 */ /* 0x000fe200000006ff */
[----:B------:R-:W-:Y:S01]  /*1180*/  FFMA.FTZ R183, R3, R2, R32 ;  /* 0x0000000203b77223 */ /* 0x000fe20000010020 */
[----:B------:R-:W-:Y:S01]  /*1190*/  FADD.FTZ R157, -R182, R174 ;  /* 0x000000aeb69d7221 */ /* 0x000fe20000010100 */
[----:B------:R-:W-:Y:S01]  /*11a0*/  PRMT R158, R17, 0x7632, R158 ;  /* 0x00007632119e7816 */ /* 0x000fe2000000009e */
[----:B------:R-:W-:Y:S01]  /*11b0*/  FADD.FTZ R185, R156, R9 ;  /* 0x000000099cb97221 */ /* 0x000fe20000010000 */
[----:B------:R-:W-:-:S02]  /*11c0*/  PRMT R174, R4, 0x7632, R174 ;  /* 0x0000763204ae7816 */ /* 0x000fc400000000ae */
[----:B------:R-:W-:Y:S01]  /*11d0*/  SHF.L.U32 R235, R4, 0x10, RZ ;  /* 0x0000001004eb7819 */ /* 0x000fe200000006ff */
[----:B------:R-:W-:Y:S01]  /*11e0*/  FMUL.FTZ R4, R78, R31 ;  /* 0x0000001f4e047220 */ /* 0x000fe20000410000 */
[----:B------:R-:W-:Y:S01]  /*11f0*/  SHF.L.U32 R28, R28, 0x10, RZ ;  /* 0x000000101c1c7819 */ /* 0x000fe200000006ff */
[----:B------:R-:W-:Y:S01]  /*1200*/  FFMA.FTZ R156, R8, R9, R183 ;  /* 0x00000009089c7223 */ /* 0x000fe200000100b7 */
[C---:B------:R-:W-:Y:S02]  /*1210*/  PRMT R166, R5.reuse, 0x7632, R166 ;  /* 0x0000763205a67816 */ /* 0x040fe400000000a6 */
[----:B------:R-:W-:Y:S01]  /*1220*/  SHF.L.U32 R203, R5, 0x10, RZ ;  /* 0x0000001005cb7819 */ /* 0x000fe200000006ff */
[----:B------:R-:W-:Y:S01]  /*1230*/  FMUL.FTZ R5, R202, R233 ;  /* 0x000000e9ca057220 */ /* 0x000fe20000410000 */
[----:B------:R-:W-:Y:S01]  /*1240*/  SHF.L.U32 R172, R158, 0x10, RZ ;  /* 0x000000109eac7819 */ /* 0x000fe200000006ff */
[----:B------:R-:W-:Y:S01]  /*1250*/  FMUL.FTZ R11, R79, R28 ;  /* 0x0000001c4f0b7220 */ /* 0x000fe20000410000 */
[----:B------:R-:W-:Y:S01]  /*1260*/  SHF.L.U32 R16, R16, 0x10, RZ ;  /* 0x0000001010107819 */ /* 0x000fe200000006ff */
[----:B------:R-:W-:Y:S01]  /*1270*/  FADD.FTZ R158, R185, R4 ;  /* 0x00000004b99e7221 */ /* 0x000fe20000010000 */
[----:B------:R-:W-:Y:S01]  /*1280*/  SHF.L.U32 R20, R20, 0x10, RZ ;  /* 0x0000001014147819 */ /* 0x000fe200000006ff */
[----:B------:R-:W-:Y:S01]  /*1290*/  IMAD.U32 R159, R176, 0x10000, RZ ;  /* 0x00010000b09f7824 */ /* 0x000fe200078e00ff */
[----:B------:R-:W-:Y:S01]  /*12a0*/  SHF.L.U32 R22, R22, 0x10, RZ ;  /* 0x0000001016167819 */ /* 0x000fe200000006ff */
[----:B------:R-:W-:-:S02]  /*12b0*/  IMAD.U32 R18, R18, 0x10000, RZ ;  /* 0x0001000012127824 */ /* 0x000fc400078e00ff */
[----:B------:R-:W-:Y:S01]  /*12c0*/  FFMA.FTZ R183, R5, R4, R156 ;  /* 0x0000000405b77223 */ /* 0x000fe2000001009c */
[----:B------:R-:W-:Y:S01]  /*12d0*/  SHF.L.U32 R187, R17, 0x10, RZ ;  /* 0x0000001011bb7819 */ /* 0x000fe200000006ff */
[C---:B------:R-:W-:Y:S01]  /*12e0*/  FADD.FTZ R15, -R182.reuse, R177 ;  /* 0x000000b1b60f7221 */ /* 0x040fe20000010100 */
[----:B------:R-:W-:Y:S01]  /*12f0*/  FADD.FTZ R19, -R182, R179 ;  /* 0x000000b3b6137221 */ /* 0x000fe20000010100 */
[----:B------:R-:W-:Y:S01]  /*1300*/  FADD.FTZ R185, R158, R11 ;  /* 0x0000000b9eb97221 */ /* 0x000fe20000010000 */
        /* <DEDUP_REMOVED lines=54> */
[C---:B------:R-:W-:Y:S01]  /*1670*/  FMUL.FTZ R162, R202.reuse, R165 ;  /* 0x000000a5caa27220 */ /* 0x040fe20000410000 */
        /* <DEDUP_REMOVED lines=63> */
[----:B------:R-:W-:Y:S01]  /*1a70*/  FMUL.FTZ R32, R52, R189 ;  /* 0x000000bd34207220 */ /* 0x000fe20000410000 */
[----:B------:R-:W-:Y:S01]  /*1a80*/  FFMA.FTZ R176, R172, R175, R183 ;  /* 0x000000afacb07223 */ /* 0x000fe200000100b7 */
        /* <DEDUP_REMOVED lines=42> */
.L_x_4332:
[----:B-----5:R-:W-:Y:S01]  /*1d30*/  ISETP.GE.AND P2, PT, R180, 0x1, PT ;  /* 0x00000001b400780c */ /* 0x020fe20003f46270 */
[----:B------:R-:W-:Y:S01]  /*1d40*/  IMAD.MOV.U32 R213, RZ, RZ, RZ ;  /* 0x000000ffffd57224 */ /* 0x000fe200078e00ff */
[----:B------:R-:W-:Y:S02]  /*1d50*/  MOV R215, UR14 ;  /* 0x0000000e00d77c02 */ /* 0x000fe40008000f00 */
[----:B------:R-:W-:Y:S02]  /*1d60*/  MOV R214, UR15 ;  /* 0x0000000f00d67c02 */ /* 0x000fe40008000f00 */
[----:B------:R-:W-:-:S04]  /*1d70*/  ISETP.NE.U32.AND P0, PT, R215, RZ, PT ;  /* 0x000000ffd700720c */ /* 0x000fc80003f05070 */
[----:B------:R-:W-:-:S03]  /*1d80*/  ISETP.NE.AND.EX P0, PT, R214, RZ, PT, P0 ;  /* 0x000000ffd600720c */ /* 0x000fc60003f05300 */
[----:B------:R-:W1:Y:S01]  /*1d90*/  @P2 LDC R182, c[0x0][0x388] ;  /* 0x0000e200ffb62b82 */ /* 0x000e620000000800 */
[----:B------:R-:W-:-:S05]  /*1da0*/  @P2 IADD3 R181, PT, PT, R180, -0x1, RZ ;  /* 0xffffffffb4b52810 */ /* 0x000fca0007ffe0ff */
[----:B-1----:R-:W-:-:S05]  /*1db0*/  @P2 IMAD R181, R181, R182, RZ ;  /* 0x000000b6b5b52224 */ /* 0x002fca00078e02ff */
[----:B------:R-:W-:-:S04]  /*1dc0*/  @P2 SHF.R.S32.HI R182, RZ, 0x1f, R181 ;  /* 0x0000001fffb62819 */ /* 0x000fc800000114b5 */
[----:B------:R-:W-:Y:S01]  /*1dd0*/  @P2 LEA.HI R182, R182, R181, RZ, 0x3 ;  /* 0x000000b5b6b62211 */ /* 0x000fe200078f18ff */
[----:B------:R-:W-:-:S03]  /*1de0*/  HFMA2 R181, -RZ, RZ, 0, 0 ;  /* 0x00000000ffb57431 */ /* 0x000fc600000001ff */
[----:B------:R-:W-:Y:S02]  /*1df0*/  @P2 LEA.HI.SX32 R213, R182, R201, 0x1d ;  /* 0x000000c9b6d52211 */ /* 0x000fe400078feaff */
[----:B------:R-:W-:Y:S01]  /*1e00*/  MOV R182, RZ ;  /* 0x000000ff00b67202 */ /* 0x000fe20000000f00 */
        /* <DEDUP_REMOVED lines=14> */
.L_x_4334:
        /* <DEDUP_REMOVED lines=28> */
.L_x_4333:
[----:B------:R-:W-:Y:S05]  /*20b0*/  BSYNC.RECONVERGENT B1 ;  /* 0x0000000000017941 */ /* 0x000fea0003800200 */
.L_x_4331:
[----:B------:R-:W-:-:S03]  /*20c0*/  UMOV UR4, 0xffffffff ;  /* 0xffffffff00047882 */ /* 0x000fc60000000000 */
[----:B------:R-:W-:Y:S05]  /*20d0*/  BRA.DIV UR4, `(.L_x_4335) ;  /* 0x0000007604c07947 */ /* 0x000fea000b800000 */
        /* <DEDUP_REMOVED lines=19> */
.L_x_4424:
[----:B------:R-:W4:Y:S01]  /*2210*/  S2R R198, SR_TID.X ;  /* 0x0000000000c67919 */ /* 0x000f220000002100 */
[----:B------:R-:W-:Y:S01]  /*2220*/  @P2 IADD3 R180, PT, PT, R180, -0x1, RZ ;  /* 0xffffffffb4b42810 */ /* 0x000fe20007ffe0ff */
[----:B--2---:R-:W-:Y:S01]  /*2230*/  FADD.FTZ R184, R181, R184 ;  /* 0x000000b8b5b87221 */ /* 0x004fe20000010000 */
[----:B------:R-:W-:Y:S01]  /*2240*/  ISETP.NE.U32.AND P0, PT, R215, RZ, PT ;  /* 0x000000ffd700720c */ /* 0x000fe20003f05070 */
[----:B------:R-:W-:Y:S02]  /*2250*/  HFMA2 R199, -RZ, RZ, 0, 0 ;  /* 0x00000000ffc77431 */ /* 0x000fe400000001ff */
[----:B---3--:R-:W-:Y:S01]  /*2260*/  FADD.FTZ R183, R182, R183 ;  /* 0x000000b7b6b77221 */ /* 0x008fe20000010000 */
        /* <DEDUP_REMOVED lines=8> */
[----:B-1----:R-:W-:-:S02]  /*22f0*/  SHF.R.S32.HI R181, RZ, 0x1f, R180 ;  /* 0x0000001fffb57819 */ /* 0x002fc400000114b4 */
[----:B------:R-:W-:Y:S02]  /*2300*/  @P2 LEA.HI R186, R186, R185, RZ, 0x3 ;  /* 0x000000b9baba2211 */ /* 0x000fe400078f18ff */
[----:B------:R-:W-:Y:S02]  /*2310*/  LEA.HI R192, R181, R180, RZ, 0x3 ;  /* 0x000000b4b5c07211 */ /* 0x000fe400078f18ff */
[----:B------:R-:W-:Y:S02]  /*2320*/  FSEL R203, R203, RZ, !P3 ;  /* 0x000000ffcbcb7208 */ /* 0x000fe40005800000 */
[----:B----4-:R-:W-:-:S04]  /*2330*/  LOP3.LUT R201, R198, 0x1f, RZ, 0xc0, !PT ;  /* 0x0000001fc6c97812 */ /* 0x010fc800078ec0ff */
        /* <DEDUP_REMOVED lines=21> */
.L_x_4340:
[----:B------:R-:W-:Y:S05]  /*2490*/  BSYNC.RECONVERGENT B2 ;  /* 0x0000000000027941 */ /* 0x000fea0003800200 */
.L_x_4339:
        /* <DEDUP_REMOVED lines=13> */
.L_x_4342:
[----:B------:R-:W-:Y:S05]  /*2570*/  BSYNC.RECONVERGENT B2 ;  /* 0x0000000000027941 */ /* 0x000fea0003800200 */
.L_x_4341:
        /* <DEDUP_REMOVED lines=13> */
.L_x_4344:
[----:B------:R-:W-:Y:S05]  /*2650*/  BSYNC.RECONVERGENT B2 ;  /* 0x0000000000027941 */ /* 0x000fea0003800200 */
.L_x_4343:
        /* <DEDUP_REMOVED lines=13> */
.L_x_4346:
[----:B------:R-:W-:Y:S05]  /*2730*/  BSYNC.RECONVERGENT B2 ;  /* 0x0000000000027941 */ /* 0x000fea0003800200 */
.L_x_4345:
        /* <DEDUP_REMOVED lines=13> */
.L_x_4348:
[----:B------:R-:W-:Y:S05]  /*2810*/  BSYNC.RECONVERGENT B2 ;  /* 0x0000000000027941 */ /* 0x000fea0003800200 */
.L_x_4347:
        /* <DEDUP_REMOVED lines=13> */
.L_x_4350:
[----:B------:R-:W-:Y:S05]  /*28f0*/  BSYNC.RECONVERGENT B2 ;  /* 0x0000000000027941 */ /* 0x000fea0003800200 */
.L_x_4349:
        /* <DEDUP_REMOVED lines=13> */
.L_x_4352:
[----:B------:R-:W-:Y:S05]  /*29d0*/  BSYNC.RECONVERGENT B2 ;  /* 0x0000000000027941 */ /* 0x000fea0003800200 */
.L_x_4351:
        /* <DEDUP_REMOVED lines=14> */
.L_x_4338:
[----:B------:R-:W1:Y:S01]  /*2ac0*/  @P2 LDC.64 R154, c[0x0][0x408] ;  /* 0x00010200ff9a2b82 */ /* 0x000e620000000a00 */
[-CC-:B------:R-:W-:Y:S01]  /*2ad0*/  FFMA.FTZ R152, R197, R204.reuse, R203.reuse ;  /* 0x000000ccc5987223 */ /* 0x180fe200000100cb */
[----:B------:R-:W-:Y:S01]  /*2ae0*/  ISETP.GT.AND P0, PT, R205, RZ, PT ;  /* 0x000000ffcd00720c */ /* 0x000fe20003f04270 */
[-CC-:B------:R-:W-:Y:S01]  /*2af0*/  FFMA.FTZ R183, R196, R204.reuse, R203.reuse ;  /* 0x000000ccc4b77223 */ /* 0x180fe200000100cb */
[-CC-:B------:R-:W-:Y:S01]  /*2b00*/  FFMA.FTZ R186, R6, R204.reuse, R203.reuse ;  /* 0x000000cc06ba7223 */ /* 0x180fe200000100cb */
[----:B------:R-:W-:Y:S01]  /*2b10*/  FADD.FTZ R153, R195, -R152 ;  /* 0x80000098c3997221 */ /* 0x000fe20000010000 */
[-C--:B------:R-:W-:Y:S01]  /*2b20*/  FFMA.FTZ R189, R193, R204.reuse, R203 ;  /* 0x000000ccc1bd7223 */ /* 0x080fe200000100cb */
[----:B------:R-:W-:Y:S01]  /*2b30*/  FADD.FTZ R183, R194, -R183 ;  /* 0x800000b7c2b77221 */ /* 0x000fe20000010000 */
[----:B------:R-:W2:Y:S01]  /*2b40*/  @P2 LDC.64 R180, c[0x0][0x408] ;  /* 0x00010200ffb42b82 */ /* 0x000ea20000000a00 */
[C---:B------:R-:W-:Y:S01]  /*2b50*/  FMUL.FTZ R153, R202.reuse, R153 ;  /* 0x00000099ca997220 */ /* 0x040fe20000410000 */
[----:B------:R-:W-:Y:S01]  /*2b60*/  FADD.FTZ R191, R7, -R186 ;  /* 0x800000ba07bf7221 */ /* 0x000fe20000010000 */
[----:B------:R-:W-:Y:S01]  /*2b70*/  FMUL.FTZ R183, R202, R183 ;  /* 0x000000b7cab77220 */ /* 0x000fe20000410000 */
[-C--:B------:R-:W-:Y:S01]  /*2b80*/  FFMA.FTZ R217, R3, R204.reuse, R203 ;  /* 0x000000cc03d97223 */ /* 0x080fe200000100cb */
[----:B------:R-:W-:Y:S01]  /*2b90*/  FADD.FTZ R189, R0, -R189 ;  /* 0x800000bd00bd7221 */ /* 0x000fe20000010000 */
        /* <DEDUP_REMOVED lines=85> */
.L_x_4337:
[----:B------:R-:W-:Y:S02]  /*30f0*/  MOV R218, UR20 ;  /* 0x0000001400da7c02 */ /* 0x000fe40008000f00 */
[----:B------:R-:W-:Y:S02]  /*3100*/  MOV R220, UR21 ;  /* 0x0000001500dc7c02 */ /* 0x000fe40008000f00 */
[----:B------:R-:W-:-:S04]  /*3110*/  ISETP.NE.U32.AND P0, PT, R218, RZ, PT ;  /* 0x000000ffda00720c */ /* 0x000fc80003f05070 */
[----:B------:R-:W-:-:S13]  /*3120*/  ISETP.NE.AND.EX P0, PT, R220, RZ, PT, P0 ;  /* 0x000000ffdc00720c */ /* 0x000fda0003f05300 */
[----:B------:R-:W-:Y:S05]  /*3130*/  @P0 BRA `(.L_x_4354) ;  /* 0x0000000400800947 */ /* 0x000fea0003800000 */
[----:B------:R-:W-:Y:S01]  /*3140*/  ISETP.GT.AND P0, PT, R205, RZ, PT ;  /* 0x000000ffcd00720c */ /* 0x000fe20003f04270 */
[----:B------:R-:W1:Y:S01]  /*3150*/  @P2 LDC.64 R184, c[0x0][0x408] ;  /* 0x00010200ffb82b82 */ /* 0x000e620000000a00 */
[----:B------:R-:W-:Y:S01]  /*3160*/  IMAD.U32 R181, R48, 0x10000, RZ ;  /* 0x0001000030b57824 */ /* 0x000fe200078e00ff */
[C---:B------:R-:W-:Y:S02]  /*3170*/  SHF.L.U32 R219, R50.reuse, 0x10, RZ ;  /* 0x0000001032db7819 */ /* 0x040fe400000006ff */
[----:B------:R-:W-:Y:S02]  /*3180*/  SHF.L.U32 R216, R49, 0x10, RZ ;  /* 0x0000001031d87819 */ /* 0x000fe400000006ff */
[----:B------:R-:W-:Y:S02]  /*3190*/  PRMT R221, R50, 0x7632, R221 ;  /* 0x0000763232dd7816 */ /* 0x000fe400000000dd */
[----:B------:R-:W2:Y:S01]  /*31a0*/  @P2 LDC.64 R186, c[0x0][0x408] ;  /* 0x00010200ffba2b82 */ /* 0x000ea20000000a00 */
[----:B------:R-:W-:-:S02]  /*31b0*/  @P2 LOP3.LUT P1, RZ, R212, 0xff, RZ, 0xc0, !PT ;  /* 0x000000ffd4ff2812 */ /* 0x000fc4000782c0ff */
[----:B------:R-:W-:Y:S01]  /*31c0*/  SHF.L.U32 R221, R221, 0x10, RZ ;  /* 0x00000010dddd7819 */ /* 0x000fe200000006ff */
[-CC-:B------:R-:W-:Y:S01]  /*31d0*/  @P0 FFMA.FTZ R182, R197, R204.reuse, R203.reuse ;  /* 0x000000ccc5b60223 */ /* 0x180fe200000100cb */
[----:B------:R-:W-:Y:S01]  /*31e0*/  @P0 PRMT R180, R48, 0x7632, R180 ;  /* 0x0000763230b40816 */ /* 0x000fe200000000b4 */
[-C--:B------:R-:W-:Y:S01]  /*31f0*/  @P0 FFMA.FTZ R189, R196, R204.reuse, R203 ;  /* 0x000000ccc4bd0223 */ /* 0x080fe200000100cb */
[----:B------:R-:W-:Y:S01]  /*3200*/  @!P0 SHF.L.U32 R222, R222, 0x10, RZ ;  /* 0x00000010dede8819 */ /* 0x000fe200000006ff */
[----:B------:R-:W-:Y:S01]  /*3210*/  @P0 FADD.FTZ R182, R195, -R182 ;  /* 0x800000b6c3b60221 */ /* 0x000fe20000010000 */
[----:B------:R-:W-:Y:S01]  /*3220*/  @P0 SHF.L.U32 R183, R180, 0x10, RZ ;  /* 0x00000010b4b70819 */ /* 0x000fe200000006ff */
[----:B------:R-:W-:Y:S01]  /*3230*/  @P0 FADD.FTZ R180, R194, -R189 ;  /* 0x800000bdc2b40221 */ /* 0x000fe20000010000 */
[----:B------:R-:W-:Y:S01]  /*3240*/  @P0 FFMA.FTZ R191, R193, R204, R203 ;  /* 0x000000ccc1bf0223 */ /* 0x000fe200000100cb */
[----:B------:R-:W-:Y:S01]  /*3250*/  @P0 FFMA.FTZ R181, R202, R182, R181 ;  /* 0x000000b6cab50223 */ /* 0x000fe200000100b5 */
[----:B------:R-:W-:Y:S01]  /*3260*/  @P0 FFMA.FTZ R182, R6, R204, R203 ;  /* 0x000000cc06b60223 */ /* 0x000fe200000100cb */
[----:B------:R-:W-:Y:S01]  /*3270*/  @P0 FFMA.FTZ R222, R202, R180, R183 ;  /* 0x000000b4cade0223 */ /* 0x000fe200000100b7 */
[----:B------:R-:W-:Y:S01]  /*3280*/  PRMT R180, R49, 0x7632, R180 ;  /* 0x0000763231b47816 */ /* 0x000fe200000000b4 */
[----:B-1----:R-:W-:Y:S01]  /*3290*/  @P2 FMUL.FTZ R185, R181, R185 ;  /* 0x000000b9b5b92220 */ /* 0x002fe20000410000 */
[----:B------:R-:W-:Y:S01]  /*32a0*/  @P0 FFMA.FTZ R181, R3, R204, R203 ;  /* 0x000000cc03b50223 */ /* 0x000fe200000100cb */
[----:B------:R-:W-:Y:S01]  /*32b0*/  @P0 FADD.FTZ R191, R0, -R191 ;  /* 0x800000bf00bf0221 */ /* 0x000fe20000010000 */
[----:B------:R-:W-:Y:S01]  /*32c0*/  SHF.L.U32 R217, R180, 0x10, RZ ;  /* 0x00000010b4d97819 */ /* 0x000fe200000006ff */
[----:B------:R-:W-:Y:S01]  /*32d0*/  @P0 FADD.FTZ R188, R7, -R182 ;  /* 0x800000b607bc0221 */ /* 0x000fe20000010000 */
[----:B------:R-:W-:Y:S01]  /*32e0*/  @P0 FADD.FTZ R190, R2, -R181 ;  /* 0x800000b502be0221 */ /* 0x000fe20000010000 */
[----:B------:R-:W-:Y:S01]  /*32f0*/  @P0 FFMA.FTZ R216, R202, R191, R216 ;  /* 0x000000bfcad80223 */ /* 0x000fe200000100d8 */
[----:B------:R-:W1:Y:S01]  /*3300*/  @P2 LDC.64 R180, c[0x0][0x408] ;  /* 0x00010200ffb42b82 */ /* 0x000e620000000a00 */
[----:B--2---:R-:W-:Y:S01]  /*3310*/  @P2 FMUL.FTZ R187, R222, R187 ;  /* 0x000000bbdebb2220 */ /* 0x004fe20000410000 */
[C---:B------:R-:W-:Y:S01]  /*3320*/  @P0 FFMA.FTZ R219, R202.reuse, R190, R219 ;  /* 0x000000becadb0223 */ /* 0x040fe200000100db */
[----:B------:R-:W-:Y:S01]  /*3330*/  @P2 FMUL.FTZ R190, R185, R184 ;  /* 0x000000b8b9be2220 */ /* 0x000fe20000410000 */
[----:B------:R-:W-:Y:S01]  /*3340*/  @P0 FFMA.FTZ R217, R202, R188, R217 ;  /* 0x000000bccad90223 */ /* 0x000fe200000100d9 */
[----:B------:R-:W-:Y:S01]  /*3350*/  @P2 FMUL.FTZ R191, R187, R186 ;  /* 0x000000babbbf2220 */ /* 0x000fe20000410000 */
[-CC-:B------:R-:W-:Y:S01]  /*3360*/  @P0 FFMA.FTZ R224, R8, R204.reuse, R203.reuse ;  /* 0x000000cc08e00223 */ /* 0x180fe200000100cb */
[----:B------:R-:W-:Y:S01]  /*3370*/  @P0 FFMA.FTZ R223, R5, R204, R203 ;  /* 0x000000cc05df0223 */ /* 0x000fe200000100cb */
[----:B------:R-:W2:Y:S01]  /*3380*/  @P2 LDC.64 R184, c[0x0][0x408] ;  /* 0x00010200ffb82b82 */ /* 0x000ea20000000a00 */
[----:B------:R-:W-:Y:S01]  /*3390*/  SHF.L.U32 R222, R51, 0x10, RZ ;  /* 0x0000001033de7819 */ /* 0x000fe200000006ff */
[----:B------:R-:W-:Y:S01]  /*33a0*/  @P0 FADD.FTZ R224, R9, -R224 ;  /* 0x800000e009e00221 */ /* 0x000fe20000010000 */
[----:B------:R-:W-:Y:S01]  /*33b0*/  @P0 FADD.FTZ R223, R4, -R223 ;  /* 0x800000df04df0221 */ /* 0x000fe20000010000 */
[----:B------:R-:W-:-:S02]  /*33c0*/  @P2 LOP3.LUT P3, RZ, R212, 0xff00, RZ, 0xc0, !PT ;  /* 0x0000ff00d4ff2812 */ /* 0x000fc4000786c0ff */
[C---:B------:R-:W-:Y:S01]  /*33d0*/  @P0 FFMA.FTZ R221, R202.reuse, R224, R221 ;  /* 0x000000e0cadd0223 */ /* 0x040fe200000100dd */
[----:B------:R-:W-:Y:S01]  /*33e0*/  @P0 FFMA.FTZ R222, R202, R223, R222 ;  /* 0x000000dfcade0223 */ /* 0x000fe200000100de */
[----:B------:R-:W3:Y:S01]  /*33f0*/  @P2 LDC.64 R182, c[0x0][0x408] ;  /* 0x00010200ffb62b82 */ /* 0x000ee20000000a00 */
[----:B------:R-:W-:Y:S02]  /*3400*/  @P2 FSEL R190, R190, RZ, P1 ;  /* 0x000000ffbebe2208 */ /* 0x000fe40000800000 */
[----:B------:R-:W-:Y:S02]  /*3410*/  @P2 FSEL R191, R191, RZ, P3 ;  /* 0x000000ffbfbf2208 */ /* 0x000fe40001800000 */
[----:B------:R-:W-:Y:S02]  /*3420*/  @P2 LOP3.LUT P1, RZ, R212, 0xff0000, RZ, 0xc0, !PT ;  /* 0x00ff0000d4ff2812 */ /* 0x000fe4000782c0ff */
[C---:B------:R-:W-:Y:S01]  /*3430*/  @P2 LOP3.LUT P3, RZ, R213.reuse, 0xff, RZ, 0xc0, !PT ;  /* 0x000000ffd5ff2812 */ /* 0x040fe2000786c0ff */
[----:B------:R-:W4:Y:S01]  /*3440*/  @P2 LDC.64 R186, c[0x0][0x408] ;  /* 0x00010200ffba2b82 */ /* 0x000f220000000a00 */
[----:B-1----:R-:W-:Y:S01]  /*3450*/  @P2 FMUL.FTZ R181, R216, R181 ;  /* 0x000000b5d8b52220 */ /* 0x002fe20000410000 */
[----:B------:R-:W-:-:S02]  /*3460*/  @P2 LOP3.LUT P4, RZ, R213, 0xff00, RZ, 0xc0, !PT ;  /* 0x0000ff00d5ff2812 */ /* 0x000fc4000788c0ff */
[----:B------:R-:W-:Y:S01]  /*3470*/  @P2 LOP3.LUT P5, RZ, R213, 0xff0000, RZ, 0xc0, !PT ;  /* 0x00ff0000d5ff2812 */ /* 0x000fe200078ac0ff */
[----:B------:R-:W-:Y:S01]  /*3480*/  @P2 FMUL.FTZ R180, R181, R180 ;  /* 0x000000b4b5b42220 */ /* 0x000fe20000410000 */
[----:B------:R-:W-:Y:S02]  /*3490*/  @P2 F2FP.BF16.F32.PACK_AB R190, RZ, R190 ;  /* 0x000000beffbe223e */ /* 0x000fe400000010ff */
[----:B------:R-:W1:Y:S01]  /*34a0*/  @P2 LDC.64 R188, c[0x0][0x408] ;  /* 0x00010200ffbc2b82 */ /* 0x000e620000000a00 */
[----:B--2---:R-:W-:Y:S01]  /*34b0*/  @P2 FMUL.FTZ R185, R219, R185 ;  /* 0x000000b9dbb92220 */ /* 0x004fe20000410000 */
[----:B------:R-:W-:Y:S02]  /*34c0*/  @P2 FSEL R180, R180, RZ, P1 ;  /* 0x000000ffb4b42208 */ /* 0x000fe40000800000 */
[----:B------:R-:W-:Y:S01]  /*34d0*/  @P2 LOP3.LUT P1, RZ, R212, 0xff000000, RZ, 0xc0, !PT ;  /* 0xff000000d4ff2812 */ /* 0x000fe2000782c0ff */
[----:B------:R-:W-:Y:S01]  /*34e0*/  @P2 FMUL.FTZ R184, R185, R184 ;  /* 0x000000b8b9b82220 */ /* 0x000fe20000410000 */
[----:B------:R-:W-:Y:S01]  /*34f0*/  @P2 F2FP.BF16.F32.PACK_AB R180, RZ, R180 ;  /* 0x000000b4ffb4223e */ /* 0x000fe200000010ff */
[----:B---3--:R-:W-:Y:S01]  /*3500*/  @P2 FMUL.FTZ R183, R217, R183 ;  /* 0x000000b7d9b72220 */ /* 0x008fe20000410000 */
[----:B------:R-:W-:-:S02]  /*3510*/  @P2 F2FP.BF16.F32.PACK_AB R191, RZ, R191 ;  /* 0x000000bfffbf223e */ /* 0x000fc400000010ff */
[----:B------:R-:W-:Y:S01]  /*3520*/  @P2 FSEL R184, R184, RZ, P3 ;  /* 0x000000ffb8b82208 */ /* 0x000fe20001800000 */
[----:B------:R-:W-:Y:S01]  /*3530*/  @P2 FMUL.FTZ R182, R183, R182 ;  /* 0x000000b6b7b62220 */ /* 0x000fe20000410000 */
[----:B------:R-:W-:Y:S02]  /*3540*/  @P2 PRMT R148, R190, 0x7610, R148 ;  /* 0x00007610be942816 */ /* 0x000fe40000000094 */
        /* <DEDUP_REMOVED lines=11> */
[----:B------:R-:W-:Y:S02]  /*3600*/  @P2 F2FP.BF16.F32.PACK_AB R186, RZ, R186 ;  /* 0x000000baffba223e */ /* 0x000fe400000010ff */
[----:B------:R-:W-:Y:S02]  /*3610*/  @P2 PRMT R149, R149, 0x5410, R182 ;  /* 0x0000541095952816 */ /* 0x000fe400000000b6 */
[----:B------:R-:W-:-:S02]  /*3620*/  @P2 FSEL R188, R188, RZ, P5 ;  /* 0x000000ffbcbc2208 */ /* 0x000fc40002800000 */
        /* <DEDUP_REMOVED lines=17> */
.L_x_4354:
[----:B------:R-:W-:Y:S01]  /*3740*/  ISETP.GT.AND P0, PT, R205, RZ, PT ;  /* 0x000000ffcd00720c */ /* 0x000fe20003f04270 */
[----:B------:R-:W-:Y:S01]  /*3750*/  @P1 FFMA.FTZ R152, R197, R204, R203 ;  /* 0x000000ccc5981223 */ /* 0x000fe200000100cb */
[----:B------:R-:W-:Y:S01]  /*3760*/  SHF.L.U32 R222, R222, 0x10, RZ ;  /* 0x00000010dede7819 */ /* 0x000fe200000006ff */
[----:B------:R-:W-:Y:S01]  /*3770*/  IMAD.U32 R223, R48, 0x10000, RZ ;  /* 0x0001000030df7824 */ /* 0x000fe200078e00ff */
[----:B------:R-:W-:Y:S01]  /*3780*/  SHF.L.U32 R225, R49, 0x10, RZ ;  /* 0x0000001031e17819 */ /* 0x000fe200000006ff */
[----:B------:R-:W-:Y:S01]  /*3790*/  @P1 FADD.FTZ R152, R195, -R152 ;  /* 0x80000098c3981221 */ /* 0x000fe20000010000 */
[----:B------:R-:W-:Y:S01]  /*37a0*/  PRMT R224, R49, 0x7632, R224 ;  /* 0x0000763231e07816 */ /* 0x000fe200000000e0 */
[----:B------:R-:W1:Y:S01]  /*37b0*/  @P2 LDC.64 R154, c[0x0][0x408] ;  /* 0x00010200ff9a2b82 */ /* 0x000e620000000a00 */
[----:B------:R-:W-:Y:S01]  /*37c0*/  SHF.L.U32 R216, R50, 0x10, RZ ;  /* 0x0000001032d87819 */ /* 0x000fe200000006ff */
[----:B------:R-:W-:Y:S01]  /*37d0*/  @P1 FFMA.FTZ R223, R202, R152, R223 ;  /* 0x00000098cadf1223 */ /* 0x000fe200000100df */
[----:B------:R-:W-:-:S02]  /*37e0*/  PRMT R221, R50, 0x7632, R221 ;  /* 0x0000763232dd7816 */ /* 0x000fc400000000dd */
[----:B------:R-:W-:Y:S01]  /*37f0*/  SHF.L.U32 R224, R224, 0x10, RZ ;  /* 0x00000010e0e07819 */ /* 0x000fe200000006ff */
        /* <DEDUP_REMOVED lines=8> */
[C---:B------:R-:W-:Y:S01]  /*3880*/  @P0 FFMA.FTZ R222, R202.reuse, R153, R222 ;  /* 0x00000099cade0223 */ /* 0x040fe200000100de */
[----:B------:R-:W-:Y:S01]  /*3890*/  SHF.L.U32 R221, R221, 0x10, RZ ;  /* 0x00000010dddd7819 */ /* 0x000fe200000006ff */
[----:B------:R-:W2:Y:S01]  /*38a0*/  @P2 LDC.64 R152, c[0x0][0x408] ;  /* 0x00010200ff982b82 */ /* 0x000ea20000000a00 */
[----:B------:R-:W-:Y:S01]  /*38b0*/  @P0 FADD.FTZ R183, R7, -R180 ;  /* 0x800000b407b70221 */ /* 0x000fe20000010000 */
[----:B------:R-:W-:Y:S01]  /*38c0*/  @P0 FADD.FTZ R182, R9, -R182 ;  /* 0x800000b609b60221 */ /* 0x000fe20000010000 */
[C---:B------:R-:W-:Y:S01]  /*38d0*/  @P0 FFMA.FTZ R225, R202.reuse, R181, R225 ;  /* 0x000000b5cae10223 */ /* 0x040fe200000100e1 */
[C---:B------:R-:W-:Y:S01]  /*38e0*/  @P0 FFMA.FTZ R216, R202.reuse, R185, R216 ;  /* 0x000000b9cad80223 */ /* 0x040fe200000100d8 */
[C---:B------:R-:W-:Y:S01]  /*38f0*/  @P0 FFMA.FTZ R224, R202.reuse, R183, R224 ;  /* 0x000000b7cae00223 */ /* 0x040fe200000100e0 */
[----:B------:R-:W-:Y:S01]  /*3900*/  @P0 FFMA.FTZ R221, R202, R182, R221 ;  /* 0x000000b6cadd0223 */ /* 0x000fe200000100dd */
[-C--:B------:R-:W-:Y:S01]  /*3910*/  @P0 FFMA.FTZ R227, R5, R204.reuse, R203 ;  /* 0x000000cc05e30223 */ /* 0x080fe200000100cb */
[----:B------:R-:W3:Y:S01]  /*3920*/  @P2 LDC.64 R180, c[0x0][0x408] ;  /* 0x00010200ffb42b82 */ /* 0x000ee20000000a00 */
[C---:B------:R-:W-:Y:S01]  /*3930*/  PRMT R217, R51.reuse, 0x7632, R217 ;  /* 0x0000763233d97816 */ /* 0x040fe200000000d9 */
[----:B------:R-:W-:Y:S01]  /*3940*/  @P0 FFMA.FTZ R226, R10, R204, R203 ;  /* 0x000000cc0ae20223 */ /* 0x000fe200000100cb */
[----:B------:R-:W-:Y:S01]  /*3950*/  SHF.L.U32 R219, R51, 0x10, RZ ;  /* 0x0000001033db7819 */ /* 0x000fe200000006ff */
[----:B------:R-:W-:Y:S01]  /*3960*/  @P0 FADD.FTZ R227, R4, -R227 ;  /* 0x800000e304e30221 */ /* 0x000fe20000010000 */
[----:B------:R-:W-:Y:S01]  /*3970*/  SHF.L.U32 R217, R217, 0x10, RZ ;  /* 0x00000010d9d97819 */ /* 0x000fe200000006ff */
[----:B------:R-:W-:Y:S01]  /*3980*/  @P0 FADD.FTZ R226, R11, -R226 ;  /* 0x800000e20be20221 */ /* 0x000fe20000010000 */
[----:B-1----:R-:W-:Y:S01]  /*3990*/  @P2 FMUL.FTZ R155, R222, R155 ;  /* 0x0000009bde9b2220 */ /* 0x002fe20000410000 */
[----:B------:R-:W1:Y:S01]  /*39a0*/  @P2 LDC.64 R184, c[0x0][0x408] ;  /* 0x00010200ffb82b82 */ /* 0x000e620000000a00 */
[C---:B------:R-:W-:Y:S01]  /*39b0*/  @P0 FFMA.FTZ R219, R202.reuse, R227, R219 ;  /* 0x000000e3cadb0223 */ /* 0x040fe200000100db */
[----:B------:R-:W-:Y:S01]  /*39c0*/  @P0 FFMA.FTZ R217, R202, R226, R217 ;  /* 0x000000e2cad90223 */ /* 0x000fe200000100d9 */
[----:B------:R-:W-:Y:S01]  /*39d0*/  @P2 FMUL.FTZ R154, R155, R154 ;  /* 0x0000009a9b9a2220 */ /* 0x000fe20000410000 */
[----:B------:R-:W-:-:S02]  /*39e0*/  @P2 LOP3.LUT P0, RZ, R212, 0xff, RZ, 0xc0, !PT ;  /* 0x000000ffd4ff2812 */ /* 0x000fc4000780c0ff */
[----:B------:R-:W-:Y:S02]  /*39f0*/  @P2 LOP3.LUT P1, RZ, R212, 0xff00, RZ, 0xc0, !PT ;  /* 0x0000ff00d4ff2812 */ /* 0x000fe4000782c0ff */
[----:B------:R-:W4:Y:S01]  /*3a00*/  @P2 LDC.64 R188, c[0x0][0x408] ;  /* 0x00010200ffbc2b82 */ /* 0x000f220000000a00 */
[----:B--2---:R-:W-:Y:S01]  /*3a10*/  @P2 FMUL.FTZ R153, R223, R153 ;  /* 0x00000099df992220 */ /* 0x004fe20000410000 */
[----:B------:R-:W-:Y:S02]  /*3a20*/  @P2 FSEL R154, R154, RZ, P1 ;  /* 0x000000ff9a9a2208 */ /* 0x000fe40000800000 */
[----:B------:R-:W-:Y:S01]  /*3a30*/  @P2 LOP3.LUT P6, RZ, R212, 0xff0000, RZ, 0xc0, !PT ;  /* 0x00ff0000d4ff2812 */ /* 0x000fe200078cc0ff */
[----:B------:R-:W-:Y:S01]  /*3a40*/  @P2 FMUL.FTZ R152, R153, R152 ;  /* 0x0000009899982220 */ /* 0x000fe20000410000 */
[----:B------:R-:W-:Y:S02]  /*3a50*/  @P2 LOP3.LUT P4, RZ, R213, 0xff, RZ, 0xc0, !PT ;  /* 0x000000ffd5ff2812 */ /* 0x000fe4000788c0ff */
[----:B------:R-:W2:Y:S01]  /*3a60*/  @P2 LDC.64 R182, c[0x0][0x408] ;  /* 0x00010200ffb62b82 */ /* 0x000ea20000000a00 */
[----:B---3--:R-:W-:Y:S01]  /*3a70*/  @P2 FMUL.FTZ R181, R225, R181 ;  /* 0x000000b5e1b52220 */ /* 0x008fe20000410000 */
[----:B------:R-:W-:-:S02]  /*3a80*/  @P2 FSEL R152, R152, RZ, P0 ;  /* 0x000000ff98982208 */ /* 0x000fc40000000000 */
[----:B------:R-:W-:Y:S01]  /*3a90*/  @P2 ISETP.GE.U32.AND P0, PT, R212, RZ, PT ;  /* 0x000000ffd400220c */ /* 0x000fe20003f06070 */
[----:B------:R-:W-:Y:S01]  /*3aa0*/  @P2 FMUL.FTZ R180, R181, R180 ;  /* 0x000000b4b5b42220 */ /* 0x000fe20000410000 */
[C---:B------:R-:W-:Y:S02]  /*3ab0*/  @P2 LOP3.LUT P1, RZ, R213.reuse, 0xff0000, RZ, 0xc0, !PT ;  /* 0x00ff0000d5ff2812 */ /* 0x040fe4000782c0ff */
[----:B------:R-:W3:Y:S01]  /*3ac0*/  @P2 LDC.64 R186, c[0x0][0x408] ;  /* 0x00010200ffba2b82 */ /* 0x000ee20000000a00 */
[----:B-1----:R-:W-:Y:S01]  /*3ad0*/  @P2 FMUL.FTZ R185, R216, R185 ;  /* 0x000000b9d8b92220 */ /* 0x002fe20000410000 */
[----:B------:R-:W-:Y:S02]  /*3ae0*/  @P2 LOP3.LUT P5, RZ, R212, 0xff000000, RZ, 0xc0, !PT ;  /* 0xff000000d4ff2812 */ /* 0x000fe400078ac0ff */
[----:B------:R-:W-:Y:S01]  /*3af0*/  @P2 LOP3.LUT P3, RZ, R213, 0xff00, RZ, 0xc0, !PT ;  /* 0x0000ff00d5ff2812 */ /* 0x000fe2000786c0ff */
[----:B------:R-:W-:Y:S01]  /*3b00*/  @P2 FMUL.FTZ R184, R185, R184 ;  /* 0x000000b8b9b82220 */ /* 0x000fe20000410000 */
[----:B------:R-:W-:-:S02]  /*3b10*/  @P2 ISETP.GE.U32.AND.EX P0, PT, R213, 0x1000000, PT, P0 ;  /* 0x01000000d500280c */ /* 0x000fc40003f06100 */
[----:B------:R-:W1:Y:S01]  /*3b20*/  @P2 LDC.64 R190, c[0x0][0x408] ;  /* 0x00010200ffbe2b82 */ /* 0x000e620000000a00 */
[----:B----4-:R-:W-:Y:S01]  /*3b30*/  @P2 FMUL.FTZ R189, R219, R189 ;  /* 0x000000bddbbd2220 */ /* 0x010fe20000410000 */
        /* <DEDUP_REMOVED lines=16> */
[----:B-1----:R-:W-:Y:S01]  /*3c40*/  @P2 FMUL.FTZ R191, R217, R191 ;  /* 0x000000bfd9bf2220 */ /* 0x002fe20000410000 */
        /* <DEDUP_REMOVED lines=20> */
.L_x_4353:
[----:B------:R-:W-:Y:S05]  /*3d90*/  BSYNC.RECONVERGENT B1 ;  /* 0x0000000000017941 */ /* 0x000fea0003800200 */
.L_x_4336:
        /* <DEDUP_REMOVED lines=17> */
[----:B------:R-:W-:Y:S02]  /*3eb0*/  PRMT R183, R45, 0x7632, R183 ;  /* 0x000076322db77816 */ /* 0x000fe400000000b7 */
        /* <DEDUP_REMOVED lines=26> */
[C---:B------:R-:W-:Y:S01]  /*4060*/  PRMT R215, R47.reuse, 0x7632, R215 ;  /* 0x000076322fd77816 */ /* 0x040fe200000000d7 */
[----:B------:R-:W-:Y:S01]  /*4070*/  @P3 FFMA.FTZ R220, R160, R204, R203 ;  /* 0x000000cca0dc3223 */ /* 0x000fe200000100cb */
[----:B------:R-:W-:Y:S01]  /*4080*/  SHF.L.U32 R191, R47, 0x10, RZ ;  /* 0x000000102fbf7819 */ /* 0x000fe200000006ff */
[----:B-1----:R-:W-:Y:S01]  /*4090*/  @P2 FMUL.FTZ R155, R219, R155 ;  /* 0x0000009bdb9b2220 */ /* 0x002fe20000410000 */
[----:B------:R-:W-:Y:S01]  /*40a0*/  SHF.L.U32 R213, R213, 0x10, RZ ;  /* 0x00000010d5d57819 */ /* 0x000fe200000006ff */
[----:B------:R-:W1:Y:S01]  /*40b0*/  @P2 LDC.64 R184, c[0x0][0x408] ;  /* 0x00010200ffb82b82 */ /* 0x000e620000000a00 */
[----:B------:R-:W-:Y:S01]  /*40c0*/  SHF.L.U32 R215, R215, 0x10, RZ ;  /* 0x00000010d7d77819 */ /* 0x000fe200000006ff */
[----:B------:R-:W-:Y:S01]  /*40d0*/  @P3 FADD.FTZ R216, R161, -R216 ;  /* 0x800000d8a1d83221 */ /* 0x000fe20000010000 */
[----:B------:R-:W-:Y:S01]  /*40e0*/  @P3 FADD.FTZ R220, R163, -R220 ;  /* 0x800000dca3dc3221 */ /* 0x000fe20000010000 */
[----:B------:R-:W-:Y:S01]  /*40f0*/  @P2 FMUL.FTZ R154, R155, R154 ;  /* 0x0000009a9b9a2220 */ /* 0x000fe20000410000 */
[C---:B------:R-:W-:Y:S01]  /*4100*/  @P3 FFMA.FTZ R191, R202.reuse, R218, R191 ;  /* 0x000000dacabf3223 */ /* 0x040fe200000100bf */
[----:B------:R-:W-:Y:S01]  /*4110*/  @P3 FFMA.FTZ R213, R202, R216, R213 ;  /* 0x000000d8cad53223 */ /* 0x000fe200000100d5 */
[----:B--2---:R-:W-:Y:S01]  /*4120*/  @P2 FMUL.FTZ R181, R212, R181 ;  /* 0x000000b5d4b52220 */ /* 0x004fe20000410000 */
[----:B------:R-:W2:Y:S01]  /*4130*/  @P2 LDC.64 R186, c[0x0][0x408] ;  /* 0x00010200ffba2b82 */ /* 0x000ea20000000a00 */
[----:B---3--:R-:W-:Y:S01]  /*4140*/  @P2 FMUL.FTZ R153, R217, R153 ;  /* 0x00000099d9992220 */ /* 0x008fe20000410000 */
[----:B------:R-:W-:Y:S01]  /*4150*/  @P3 FFMA.FTZ R215, R202, R220, R215 ;  /* 0x000000dccad73223 */ /* 0x000fe200000100d7 */
[C---:B------:R-:W-:Y:S01]  /*4160*/  @P2 LOP3.LUT P4, RZ, R210.reuse, 0xff00, RZ, 0xc0, !PT ;  /* 0x0000ff00d2ff2812 */ /* 0x040fe2000788c0ff */
[----:B------:R-:W-:Y:S01]  /*4170*/  @P2 FMUL.FTZ R180, R181, R180 ;  /* 0x000000b4b5b42220 */ /* 0x000fe20000410000 */
[----:B------:R-:W-:Y:S01]  /*4180*/  @P2 FMUL.FTZ R152, R153, R152 ;  /* 0x0000009899982220 */ /* 0x000fe20000410000 */
[----:B------:R-:W-:-:S02]  /*4190*/  @P2 LOP3.LUT P3, RZ, R210, 0xff, RZ, 0xc0, !PT ;  /* 0x000000ffd2ff2812 */ /* 0x000fc4000786c0ff */
[----:B------:R-:W3:Y:S01]  /*41a0*/  @P2 LDC.64 R188, c[0x0][0x408] ;  /* 0x00010200ffbc2b82 */ /* 0x000ee20000000a00 */
[----:B----4-:R-:W-:Y:S01]  /*41b0*/  @P2 FMUL.FTZ R183, R214, R183 ;  /* 0x000000b7d6b72220 */ /* 0x010fe20000410000 */
[----:B------:R-:W-:Y:S02]  /*41c0*/  @P2 FSEL R154, R154, RZ, P4 ;  /* 0x000000ff9a9a2208 */ /* 0x000fe40002000000 */
[----:B------:R-:W-:Y:S01]  /*41d0*/  @P2 FSEL R152, R152, RZ, P3 ;  /* 0x000000ff98982208 */ /* 0x000fe20001800000 */
[----:B------:R-:W-:Y:S01]  /*41e0*/  @P2 FMUL.FTZ R182, R183, R182 ;  /* 0x000000b6b7b62220 */ /* 0x000fe20000410000 */
[----:B------:R-:W-:Y:S01]  /*41f0*/  @P2 LOP3.LUT P4, RZ, R210, 0xff0000, RZ, 0xc0, !PT ;  /* 0x00ff0000d2ff2812 */ /* 0x000fe2000788c0ff */
[----:B-1----:R-:W-:Y:S01]  /*4200*/  @P2 FMUL.FTZ R185, R190, R185 ;  /* 0x000000b9beb92220 */ /* 0x002fe20000410000 */
[----:B------:R-:W-:Y:S02]  /*4210*/  @P2 LOP3.LUT P5, RZ, R210, 0xff000000, RZ, 0xc0, !PT ;  /* 0xff000000d2ff2812 */ /* 0x000fe400078ac0ff */
[----:B------:R-:W-:Y:S01]  /*4220*/  @P2 LOP3.LUT P3, RZ, R211, 0xff, RZ, 0xc0, !PT ;  /* 0x000000ffd3ff2812 */ /* 0x000fe2000786c0ff */
[----:B------:R-:W-:Y:S01]  /*4230*/  @P2 FMUL.FTZ R184, R185, R184 ;  /* 0x000000b8b9b82220 */ /* 0x000fe20000410000 */
[----:B------:R-:W-:-:S02]  /*4240*/  @P2 FSEL R180, R180, RZ, P4 ;  /* 0x000000ffb4b42208 */ /* 0x000fc40002000000 */
[----:B------:R-:W-:Y:S01]  /*4250*/  @P2 FSEL R182, R182, RZ, P5 ;  /* 0x000000ffb6b62208 */ /* 0x000fe20002800000 */
[----:B--2---:R-:W-:Y:S01]  /*4260*/  @P2 FMUL.FTZ R187, R213, R187 ;  /* 0x000000bbd5bb2220 */ /* 0x004fe20000410000 */
[C---:B------:R-:W-:Y:S02]  /*4270*/  @P2 LOP3.LUT P4, RZ, R211.reuse, 0xff00, RZ, 0xc0, !PT ;  /* 0x0000ff00d3ff2812 */ /* 0x040fe4000788c0ff */
[----:B------:R-:W-:Y:S01]  /*4280*/  @P2 LOP3.LUT P5, RZ, R211, 0xff0000, RZ, 0xc0, !PT ;  /* 0x00ff0000d3ff2812 */ /* 0x000fe200078ac0ff */
[----:B------:R-:W-:Y:S01]  /*4290*/  @P2 FMUL.FTZ R186, R187, R186 ;  /* 0x000000babbba2220 */ /* 0x000fe20000410000 */
[----:B------:R-:W-:Y:S02]  /*42a0*/  @P2 FSEL R184, R184, RZ, P3 ;  /* 0x000000ffb8b82208 */ /* 0x000fe40001800000 */
[----:B------:R-:W-:Y:S01]  /*42b0*/  @P2 F2FP.BF16.F32.PACK_AB R152, RZ, R152 ;  /* 0x00000098ff98223e */ /* 0x000fe200000010ff */
[----:B---3--:R-:W-:Y:S01]  /*42c0*/  @P2 FMUL.FTZ R189, R191, R189 ;  /* 0x000000bdbfbd2220 */ /* 0x008fe20000410000 */
[----:B------:R-:W-:-:S02]  /*42d0*/  @P2 F2FP.BF16.F32.PACK_AB R180, RZ, R180 ;  /* 0x000000b4ffb4223e */ /* 0x000fc400000010ff */
[----:B------:R-:W-:Y:S01]  /*42e0*/  @P2 FSEL R186, R186, RZ, P4 ;  /* 0x000000ffbaba2208 */ /* 0x000fe20002000000 */
        /* <DEDUP_REMOVED lines=15> */
[----:B------:R-:W-:Y:S02]  /*43e0*/  F2FP.BF16.F32.PACK_AB R154, R213, R190 ;  /* 0x000000bed59a723e */ /* 0x000fe400000010ff */
[----:B------:R-:W-:Y:S02]  /*43f0*/  @P2 PRMT R149, R149, 0x5410, R182 ;  /* 0x0000541095952816 */ /* 0x000fe400000000b6 */
[----:B------:R-:W-:-:S02]  /*4400*/  @P2 PRMT R150, R150, 0x5410, R186 ;  /* 0x0000541096962816 */ /* 0x000fc400000000ba */
        /* <DEDUP_REMOVED lines=13> */
.L_x_4357:
        /* <DEDUP_REMOVED lines=95> */
.L_x_4356:
        /* <DEDUP_REMOVED lines=40> */
[----:B---3--:R-:W-:Y:S01]  /*4d50*/  @P2 FMUL.FTZ R153, R214, R153 ;  /* 0x00000099d6992220 */ /* 0x008fe20000410000 */
[----:B------:R-:W-:Y:S02]  /*4d60*/  FSEL R216, R213, RZ, P3 ;  /* 0x000000ffd5d87208 */ /* 0x000fe40001800000 */
[C---:B------:R-:W-:Y:S01]  /*4d70*/  @P2 LOP3.LUT P6, RZ, R210.reuse, 0xff, RZ, 0xc0, !PT ;  /* 0x000000ffd2ff2812 */ /* 0x040fe200078cc0ff */
[----:B------:R-:W-:Y:S01]  /*4d80*/  @P2 FMUL.FTZ R152, R153, R152 ;  /* 0x0000009899982220 */ /* 0x000fe20000410000 */
[----:B------:R-:W-:-:S02]  /*4d90*/  @P2 LOP3.LUT P5, RZ, R210, 0xff00, RZ, 0xc0, !PT ;  /* 0x0000ff00d2ff2812 */ /* 0x000fc400078ac0ff */
[----:B------:R-:W3:Y:S01]  /*4da0*/  @P2 LDC.64 R184, c[0x0][0x408] ;  /* 0x00010200ffb82b82 */ /* 0x000ee20000000a00 */
[----:B-1----:R-:W-:Y:S01]  /*4db0*/  @P2 FMUL.FTZ R183, R190, R183 ;  /* 0x000000b7beb72220 */ /* 0x002fe20000410000 */
[----:B------:R-:W-:Y:S02]  /*4dc0*/  @P2 FSEL R152, R152, RZ, P4 ;  /* 0x000000ff98982208 */ /* 0x000fe40002000000 */
[----:B------:R-:W-:Y:S01]  /*4dd0*/  @P2 FSEL R188, R188, RZ, P6 ;  /* 0x000000ffbcbc2208 */ /* 0x000fe20003000000 */
[----:B------:R-:W-:Y:S01]  /*4de0*/  @P2 FMUL.FTZ R182, R183, R182 ;  /* 0x000000b6b7b62220 */ /* 0x000fe20000410000 */
[----:B------:R-:W-:Y:S01]  /*4df0*/  @P2 LOP3.LUT P6, RZ, R210, 0xff000000, RZ, 0xc0, !PT ;  /* 0xff000000d2ff2812 */ /* 0x000fe200078cc0ff */
[----:B--2---:R-:W-:Y:S01]  /*4e00*/  @P2 FMUL.FTZ R155, R191, R155 ;  /* 0x0000009bbf9b2220 */ /* 0x004fe20000410000 */
[----:B------:R-:W-:Y:S02]  /*4e10*/  @P2 LOP3.LUT P4, RZ, R211, 0xff, RZ, 0xc0, !PT ;  /* 0x000000ffd3ff2812 */ /* 0x000fe4000788c0ff */
[----:B------:R-:W-:Y:S01]  /*4e20*/  @P2 FSEL R189, R189, RZ, P5 ;  /* 0x000000ffbdbd2208 */ /* 0x000fe20002800000 */
[----:B------:R-:W-:Y:S01]  /*4e30*/  @P2 FMUL.FTZ R154, R155, R154 ;  /* 0x0000009a9b9a2220 */ /* 0x000fe20000410000 */
[----:B------:R-:W-:Y:S01]  /*4e40*/  @P2 F2FP.BF16.F32.PACK_AB R155, RZ, R152 ;  /* 0x00000098ff9b223e */ /* 0x000fe200000010ff */
[----:B------:R-:W-:Y:S01]  /*4e50*/  FFMA.FTZ R152, R160, R204, R203 ;  /* 0x000000cca0987223 */ /* 0x000fe200000100cb */
[----:B------:R-:W-:Y:S01]  /*4e60*/  @P2 LOP3.LUT P5, RZ, R211, 0xff00, RZ, 0xc0, !PT ;  /* 0x0000ff00d3ff2812 */ /* 0x000fe200078ac0ff */
[----:B----4-:R-:W-:Y:S01]  /*4e70*/  @P2 FMUL.FTZ R181, R212, R181 ;  /* 0x000000b5d4b52220 */ /* 0x010fe20000410000 */
[----:B------:R-:W-:Y:S01]  /*4e80*/  @P2 FSEL R154, R154, RZ, P6 ;  /* 0x000000ff9a9a2208 */ /* 0x000fe20003000000 */
[----:B------:R-:W-:Y:S01]  /*4e90*/  FADD.FTZ R183, R163, -R152 ;  /* 0x80000098a3b77221 */ /* 0x000fe20000010000 */
[----:B------:R-:W-:Y:S01]  /*4ea0*/  @P2 LOP3.LUT P6, RZ, R211, 0xff0000, RZ, 0xc0, !PT ;  /* 0x00ff0000d3ff2812 */ /* 0x000fe200078cc0ff */
[----:B------:R-:W-:Y:S01]  /*4eb0*/  @P2 FMUL.FTZ R181, R181, R180 ;  /* 0x000000b4b5b52220 */ /* 0x000fe20000410000 */
[----:B------:R-:W-:Y:S01]  /*4ec0*/  @P2 F2FP.BF16.F32.PACK_AB R188, RZ, R188 ;  /* 0x000000bcffbc223e */ /* 0x000fe200000010ff */
[----:B------:R-:W-:Y:S01]  /*4ed0*/  FMUL.FTZ R183, R202, R183 ;  /* 0x000000b7cab77220 */ /* 0x000fe20000410000 */
        /* <DEDUP_REMOVED lines=31> */
.L_x_4359:
        /* <DEDUP_REMOVED lines=13> */
.L_x_4361:
[----:B------:R-:W-:Y:S05]  /*51a0*/  BSYNC.RECONVERGENT B2 ;  /* 0x0000000000027941 */ /* 0x000fea0003800200 */
.L_x_4360:
        /* <DEDUP_REMOVED lines=13> */
.L_x_4363:
[----:B------:R-:W-:Y:S05]  /*5280*/  BSYNC.RECONVERGENT B2 ;  /* 0x0000000000027941 */ /* 0x000fea0003800200 */
.L_x_4362:
        /* <DEDUP_REMOVED lines=13> */
.L_x_4365:
[----:B------:R-:W-:Y:S05]  /*5360*/  BSYNC.RECONVERGENT B2 ;  /* 0x0000000000027941 */ /* 0x000fea0003800200 */
.L_x_4364:
        /* <DEDUP_REMOVED lines=13> */
.L_x_4367:
[----:B------:R-:W-:Y:S05]  /*5440*/  BSYNC.RECONVERGENT B2 ;  /* 0x0000000000027941 */ /* 0x000fea0003800200 */
.L_x_4366:
        /* <DEDUP_REMOVED lines=13> */
.L_x_4369:
[----:B------:R-:W-:Y:S05]  /*5520*/  BSYNC.RECONVERGENT B2 ;  /* 0x0000000000027941 */ /* 0x000fea0003800200 */
.L_x_4368:
        /* <DEDUP_REMOVED lines=13> */
.L_x_4371:
[----:B------:R-:W-:Y:S05]  /*5600*/  BSYNC.RECONVERGENT B2 ;  /* 0x0000000000027941 */ /* 0x000fea0003800200 */
.L_x_4370:
        /* <DEDUP_REMOVED lines=13> */
.L_x_4373:
[----:B------:R-:W-:Y:S05]  /*56e0*/  BSYNC.RECONVERGENT B2 ;  /* 0x0000000000027941 */ /* 0x000fea0003800200 */
.L_x_4372:
        /* <DEDUP_REMOVED lines=13> */
.L_x_4358:
[----:B------:R-:W-:Y:S05]  /*57c0*/  BSYNC.RECONVERGENT B1 ;  /* 0x0000000000017941 */ /* 0x000fea0003800200 */
.L_x_4355:
        /* <DEDUP_REMOVED lines=12> */
[C---:B------:R-:W-:Y:S01]  /*5890*/  IMAD.U32 R190, R41.reuse, 0x10000, RZ ;  /* 0x0001000029be7824 */ /* 0x040fe200078e00ff */
[C---:B------:R-:W-:Y:S01]  /*58a0*/  PRMT R210, R40.reuse, 0x7632, R210 ;  /* 0x0000763228d27816 */ /* 0x040fe200000000d2 */
[----:B------:R-:W2:Y:S01]  /*58b0*/  @P2 LDC.64 R184, c[0x0][0x408] ;  /* 0x00010200ffb82b82 */ /* 0x000ea20000000a00 */
[----:B------:R-:W-:Y:S02]  /*58c0*/  SHF.L.U32 R191, R40, 0x10, RZ ;  /* 0x0000001028bf7819 */ /* 0x000fe400000006ff */
[----:B------:R-:W-:Y:S02]  /*58d0*/  SHF.L.U32 R210, R210, 0x10, RZ ;  /* 0x00000010d2d27819 */ /* 0x000fe400000006ff */
[----:B------:R-:W-:Y:S02]  /*58e0*/  PRMT R213, R41, 0x7632, R213 ;  /* 0x0000763229d57816 */ /* 0x000fe400000000d5 */
[----:B------:R-:W-:-:S02]  /*58f0*/  SHF.L.U32 R211, R42, 0x10, RZ ;  /* 0x000000102ad37819 */ /* 0x000fc400000006ff */
[----:B------:R-:W-:Y:S01]  /*5900*/  SHF.L.U32 R213, R213, 0x10, RZ ;  /* 0x00000010d5d57819 */ /* 0x000fe200000006ff */
[-CC-:B-1----:R-:W-:Y:S01]  /*5910*/  @P3 FFMA.FTZ R152, R162, R204.reuse, R203.reuse ;  /* 0x000000cca2983223 */ /* 0x182fe200000100cb */
        /* <DEDUP_REMOVED lines=18> */
[C---:B------:R-:W-:Y:S01]  /*5a40*/  PRMT R215, R43.reuse, 0x7632, R215 ;  /* 0x000076322bd77816 */ /* 0x040fe200000000d7 */
[-CC-:B------:R-:W-:Y:S01]  /*5a50*/  @P3 FFMA.FTZ R216, R168, R204.reuse, R203.reuse ;  /* 0x000000cca8d83223 */ /* 0x180fe200000100cb */
[----:B------:R-:W-:Y:S01]  /*5a60*/  SHF.L.U32 R217, R214, 0x10, RZ ;  /* 0x00000010d6d97819 */ /* 0x000fe200000006ff */
[----:B------:R-:W-:Y:S01]  /*5a70*/  @P3 FFMA.FTZ R214, R166, R204, R203 ;  /* 0x000000cca6d63223 */ /* 0x000fe200000100cb */
        /* <DEDUP_REMOVED lines=10> */
[----:B--2---:R-:W-:Y:S01]  /*5b20*/  @P2 FMUL.FTZ R185, R211, R185 ;  /* 0x000000b9d3b92220 */ /* 0x004fe20000410000 */
[----:B------:R-:W2:Y:S01]  /*5b30*/  @P2 LDC.64 R182, c[0x0][0x408] ;  /* 0x00010200ffb62b82 */ /* 0x000ea20000000a00 */
[----:B-1----:R-:W-:Y:S01]  /*5b40*/  @P2 FMUL.FTZ R155, R210, R155 ;  /* 0x0000009bd29b2220 */ /* 0x002fe20000410000 */
[C---:B------:R-:W-:Y:S01]  /*5b50*/  @P2 LOP3.LUT P3, RZ, R208.reuse, 0xff, RZ, 0xc0, !PT ;  /* 0x000000ffd0ff2812 */ /* 0x040fe2000786c0ff */
[----:B------:R-:W-:Y:S01]  /*5b60*/  @P2 FMUL.FTZ R184, R185, R184 ;  /* 0x000000b8b9b82220 */ /* 0x000fe20000410000 */
[----:B------:R-:W-:Y:S01]  /*5b70*/  @P2 LOP3.LUT P5, RZ, R208, 0xff000000, RZ, 0xc0, !PT ;  /* 0xff000000d0ff2812 */ /* 0x000fe200078ac0ff */
[----:B------:R-:W-:-:S03]  /*5b80*/  @P2 FMUL.FTZ R154, R155, R154 ;  /* 0x0000009a9b9a2220 */ /* 0x000fc60000410000 */
[----:B------:R-:W1:Y:S01]  /*5b90*/  @P2 LDC.64 R186, c[0x0][0x408] ;  /* 0x00010200ffba2b82 */ /* 0x000e620000000a00 */
[----:B---3--:R-:W-:Y:S01]  /*5ba0*/  @P2 FMUL.FTZ R153, R191, R153 ;  /* 0x00000099bf992220 */ /* 0x008fe20000410000 */
[----:B------:R-:W-:Y:S02]  /*5bb0*/  @P2 FSEL R154, R154, RZ, P4 ;  /* 0x000000ff9a9a2208 */ /* 0x000fe40002000000 */
[----:B------:R-:W-:Y:S01]  /*5bc0*/  @P2 LOP3.LUT P4, RZ, R208, 0xff0000, RZ, 0xc0, !PT ;  /* 0x00ff0000d0ff2812 */ /* 0x000fe2000788c0ff */
[----:B------:R-:W-:Y:S01]  /*5bd0*/  @P2 FMUL.FTZ R152, R153, R152 ;  /* 0x0000009899982220 */ /* 0x000fe20000410000 */
[----:B------:R-:W-:Y:S02]  /*5be0*/  F2FP.BF16.F32.PACK_AB R153, R213, R190 ;  /* 0x000000bed599723e */ /* 0x000fe400000010ff */
[----:B------:R-:W3:Y:S01]  /*5bf0*/  @P2 LDC.64 R188, c[0x0][0x408] ;  /* 0x00010200ffbc2b82 */ /* 0x000ee20000000a00 */
[----:B----4-:R-:W-:Y:S01]  /*5c00*/  @P2 FMUL.FTZ R181, R190, R181 ;  /* 0x000000b5beb52220 */ /* 0x010fe20000410000 */
[----:B------:R-:W-:-:S02]  /*5c10*/  @P2 FSEL R152, R152, RZ, P3 ;  /* 0x000000ff98982208 */ /* 0x000fc40001800000 */
[----:B------:R-:W-:Y:S01]  /*5c20*/  @P2 LOP3.LUT P3, RZ, R209, 0xff, RZ, 0xc0, !PT ;  /* 0x000000ffd1ff2812 */ /* 0x000fe2000786c0ff */
[----:B------:R-:W-:Y:S01]  /*5c30*/  @P2 FMUL.FTZ R181, R181, R180 ;  /* 0x000000b4b5b52220 */ /* 0x000fe20000410000 */
[----:B------:R-:W-:Y:S01]  /*5c40*/  @P2 F2FP.BF16.F32.PACK_AB R155, RZ, R152 ;  /* 0x00000098ff9b223e */ /* 0x000fe200000010ff */
[----:B--2---:R-:W-:Y:S01]  /*5c50*/  @P2 FMUL.FTZ R183, R213, R183 ;  /* 0x000000b7d5b72220 */ /* 0x004fe20000410000 */
[----:B------:R-:W-:Y:S02]  /*5c60*/  @P2 FSEL R184, R184, RZ, P3 ;  /* 0x000000ffb8b82208 */ /* 0x000fe40001800000 */
        /* <DEDUP_REMOVED lines=9> */
[----:B------:R-:W-:Y:S01]  /*5d00*/  @P2 F2FP.BF16.F32.PACK_AB R180, RZ, R154 ;  /* 0x0000009affb4223e */ /* 0x000fe200000010ff */
[----:B---3--:R-:W-:Y:S01]  /*5d10*/  @P2 FMUL.FTZ R189, R212, R189 ;  /* 0x000000bdd4bd2220 */ /* 0x008fe20000410000 */
        /* <DEDUP_REMOVED lines=25> */
.L_x_4376:
        /* <DEDUP_REMOVED lines=95> */
.L_x_4375:
        /* <DEDUP_REMOVED lines=96> */
.L_x_4378:
        /* <DEDUP_REMOVED lines=13> */
.L_x_4380:
[----:B------:R-:W-:Y:S05]  /*6b70*/  BSYNC.RECONVERGENT B2 ;  /* 0x0000000000027941 */ /* 0x000fea0003800200 */
.L_x_4379:
        /* <DEDUP_REMOVED lines=13> */
.L_x_4382:
[----:B------:R-:W-:Y:S05]  /*6c50*/  BSYNC.RECONVERGENT B2 ;  /* 0x0000000000027941 */ /* 0x000fea0003800200 */
.L_x_4381:
        /* <DEDUP_REMOVED lines=13> */
.L_x_4384:
[----:B------:R-:W-:Y:S05]  /*6d30*/  BSYNC.RECONVERGENT B2 ;  /* 0x0000000000027941 */ /* 0x000fea0003800200 */
.L_x_4383:
        /* <DEDUP_REMOVED lines=13> */
.L_x_4386:
[----:B------:R-:W-:Y:S05]  /*6e10*/  BSYNC.RECONVERGENT B2 ;  /* 0x0000000000027941 */ /* 0x000fea0003800200 */
.L_x_4385:
        /* <DEDUP_REMOVED lines=13> */
.L_x_4388:
[----:B------:R-:W-:Y:S05]  /*6ef0*/  BSYNC.RECONVERGENT B2 ;  /* 0x0000000000027941 */ /* 0x000fea0003800200 */
.L_x_4387:
        /* <DEDUP_REMOVED lines=13> */
.L_x_4390:
[----:B------:R-:W-:Y:S05]  /*6fd0*/  BSYNC.RECONVERGENT B2 ;  /* 0x0000000000027941 */ /* 0x000fea0003800200 */
.L_x_4389:
        /* <DEDUP_REMOVED lines=13> */
.L_x_4392:
[----:B------:R-:W-:Y:S05]  /*70b0*/  BSYNC.RECONVERGENT B2 ;  /* 0x0000000000027941 */ /* 0x000fea0003800200 */
.L_x_4391:
        /* <DEDUP_REMOVED lines=13> */
.L_x_4377:
[----:B------:R-:W-:Y:S05]  /*7190*/  BSYNC.RECONVERGENT B1 ;  /* 0x0000000000017941 */ /* 0x000fea0003800200 */
.L_x_4374:
        /* <DEDUP_REMOVED lines=13> */
[C---:B------:R-:W-:Y:S02]  /*7270*/  PRMT R190, R36.reuse, 0x7632, R190 ;  /* 0x0000763224be7816 */ /* 0x040fe400000000be */
[----:B------:R-:W-:Y:S02]  /*7280*/  SHF.L.U32 R191, R36, 0x10, RZ ;  /* 0x0000001024bf7819 */ /* 0x000fe400000006ff */
[----:B------:R-:W-:Y:S01]  /*7290*/  PRMT R208, R38, 0x7632, R208 ;  /* 0x0000763226d07816 */ /* 0x000fe200000000d0 */
[----:B------:R-:W-:Y:S01]  /*72a0*/  IMAD.U32 R190, R190, 0x10000, RZ ;  /* 0x00010000bebe7824 */ /* 0x000fe200078e00ff */
[----:B------:R-:W-:Y:S01]  /*72b0*/  SHF.L.U32 R205, R38, 0x10, RZ ;  /* 0x0000001026cd7819 */ /* 0x000fe200000006ff */
[----:B------:R-:W2:Y:S01]  /*72c0*/  @P2 LDC.64 R182, c[0x0][0x408] ;  /* 0x00010200ffb62b82 */ /* 0x000ea20000000a00 */
[----:B------:R-:W-:-:S02]  /*72d0*/  SHF.L.U32 R208, R208, 0x10, RZ ;  /* 0x00000010d0d07819 */ /* 0x000fc400000006ff */
[----:B------:R-:W-:Y:S01]  /*72e0*/  @P2 LOP3.LUT P3, RZ, R206, 0xff00, RZ, 0xc0, !PT ;  /* 0x0000ff00ceff2812 */ /* 0x000fe2000786c0ff */
[-CC-:B------:R-:W-:Y:S01]  /*72f0*/  @P1 FFMA.FTZ R152, R170, R204.reuse, R203.reuse ;  /* 0x000000ccaa981223 */ /* 0x180fe200000100cb */
[-CC-:B------:R-:W-:Y:S01]  /*7300*/  @P1 FFMA.FTZ R153, R29, R204.reuse, R203.reuse ;  /* 0x000000cc1d991223 */ /* 0x180fe200000100cb */
[-CC-:B------:R-:W-:Y:S01]  /*7310*/  @P1 FFMA.FTZ R185, R31, R204.reuse, R203.reuse ;  /* 0x000000cc1fb91223 */ /* 0x180fe200000100cb */
[-CC-:B------:R-:W-:Y:S01]  /*7320*/  @P1 FFMA.FTZ R184, R172, R204.reuse, R203.reuse ;  /* 0x000000ccacb81223 */ /* 0x180fe200000100cb */
[----:B------:R-:W-:Y:S01]  /*7330*/  @P1 FADD.FTZ R155, R173, -R152 ;  /* 0x80000098ad9b1221 */ /* 0x000fe20000010000 */
[-CC-:B------:R-:W-:Y:S01]  /*7340*/  @P1 FFMA.FTZ R209, R33, R204.reuse, R203.reuse ;  /* 0x000000cc21d11223 */ /* 0x180fe200000100cb */
[-C--:B------:R-:W-:Y:S01]  /*7350*/  @P1 FFMA.FTZ R210, R174, R204.reuse, R203 ;  /* 0x000000ccaed21223 */ /* 0x080fe200000100cb */
[----:B------:R-:W-:Y:S01]  /*7360*/  @P1 FADD.FTZ R153, R28, -R153 ;  /* 0x800000991c991221 */ /* 0x000fe20000010000 */
[-CC-:B------:R-:W-:Y:S01]  /*7370*/  @P1 FFMA.FTZ R212, R178, R204.reuse, R203.reuse ;  /* 0x000000ccb2d41223 */ /* 0x180fe200000100cb */
[----:B------:R-:W-:Y:S01]  /*7380*/  @P1 FFMA.FTZ R213, R35, R204, R203 ;  /* 0x000000cc23d51223 */ /* 0x000fe200000100cb */
[C---:B------:R-:W-:Y:S01]  /*7390*/  @P1 FFMA.FTZ R190, R202.reuse, R155, R190 ;  /* 0x0000009bcabe1223 */ /* 0x040fe200000100be */
[C---:B------:R-:W-:Y:S01]  /*73a0*/  PRMT R204, R37.reuse, 0x7632, R204 ;  /* 0x0000763225cc7816 */ /* 0x040fe200000000cc */
[----:B------:R-:W3:Y:S01]  /*73b0*/  @P2 LDC.64 R154, c[0x0][0x408] ;  /* 0x00010200ff9a2b82 */ /* 0x000ee20000000a00 */
[----:B------:R-:W-:Y:S01]  /*73c0*/  @P1 FFMA.FTZ R191, R202, R153, R191 ;  /* 0x00000099cabf1223 */ /* 0x000fe200000100bf */
[----:B------:R-:W-:Y:S01]  /*73d0*/  SHF.L.U32 R203, R37, 0x10, RZ ;  /* 0x0000001025cb7819 */ /* 0x000fe200000006ff */
[----:B------:R-:W-:Y:S01]  /*73e0*/  @P1 FADD.FTZ R188, R30, -R185 ;  /* 0x800000b91ebc1221 */ /* 0x000fe20000010000 */
[----:B------:R-:W-:Y:S01]  /*73f0*/  SHF.L.U32 R204, R204, 0x10, RZ ;  /* 0x00000010cccc7819 */ /* 0x000fe200000006ff */
[----:B------:R-:W-:Y:S01]  /*7400*/  @P1 FADD.FTZ R189, R175, -R184 ;  /* 0x800000b8afbd1221 */ /* 0x000fe20000010000 */
[----:B------:R-:W-:Y:S01]  /*7410*/  @P1 FADD.FTZ R209, R32, -R209 ;  /* 0x800000d120d11221 */ /* 0x000fe20000010000 */
[C---:B------:R-:W-:Y:S01]  /*7420*/  @P1 FFMA.FTZ R203, R202.reuse, R188, R203 ;  /* 0x000000bccacb1223 */ /* 0x040fe200000100cb */
[----:B------:R-:W4:Y:S01]  /*7430*/  @P2 LDC.64 R152, c[0x0][0x408] ;  /* 0x00010200ff982b82 */ /* 0x000f220000000a00 */
[C---:B------:R-:W-:Y:S01]  /*7440*/  @P1 FFMA.FTZ R204, R202.reuse, R189, R204 ;  /* 0x000000bdcacc1223 */ /* 0x040fe200000100cc */
[--C-:B------:R-:W-:Y:S01]  /*7450*/  @P1 FADD.FTZ R211, R177, -R210.reuse ;  /* 0x800000d2b1d31221 */ /* 0x100fe20000010000 */
[C---:B------:R-:W-:Y:S01]  /*7460*/  PRMT R210, R39.reuse, 0x7632, R210 ;  /* 0x0000763227d27816 */ /* 0x040fe200000000d2 */
[----:B------:R-:W-:Y:S01]  /*7470*/  @P1 FFMA.FTZ R205, R202, R209, R205 ;  /* 0x000000d1cacd1223 */ /* 0x000fe200000100cd */
[----:B------:R-:W-:Y:S01]  /*7480*/  SHF.L.U32 R209, R39, 0x10, RZ ;  /* 0x0000001027d17819 */ /* 0x000fe200000006ff */
[----:B------:R-:W-:Y:S01]  /*7490*/  @P1 FADD.FTZ R213, R176, -R213 ;  /* 0x800000d5b0d51221 */ /* 0x000fe20000010000 */
[----:B------:R-:W-:Y:S01]  /*74a0*/  @P1 FFMA.FTZ R208, R202, R211, R208 ;  /* 0x000000d3cad01223 */ /* 0x000fe200000100d0 */
[----:B------:R-:W5:Y:S01]  /*74b0*/  @P2 LDC.64 R184, c[0x0][0x408] ;  /* 0x00010200ffb82b82 */ /* 0x000f620000000a00 */
[----:B------:R-:W-:Y:S01]  /*74c0*/  SHF.L.U32 R210, R210, 0x10, RZ ;  /* 0x00000010d2d27819 */ /* 0x000fe200000006ff */
[----:B------:R-:W-:Y:S01]  /*74d0*/  @P1 FADD.FTZ R211, R179, -R212 ;  /* 0x800000d4b3d31221 */ /* 0x000fe20000010000 */
[----:B-1----:R-:W-:Y:S01]  /*74e0*/  @P2 FMUL.FTZ R181, R203, R181 ;  /* 0x000000b5cbb52220 */ /* 0x002fe20000410000 */
[----:B------:R-:W-:Y:S01]  /*74f0*/  @P1 FFMA.FTZ R209, R202, R213, R209 ;  /* 0x000000d5cad11223 */ /* 0x000fe200000100d1 */
[----:B--2---:R-:W-:Y:S01]  /*7500*/  @P2 FMUL.FTZ R183, R204, R183 ;  /* 0x000000b7ccb72220 */ /* 0x004fe20000410000 */
[----:B------:R-:W-:Y:S01]  /*7510*/  @P1 FFMA.FTZ R210, R202, R211, R210 ;  /* 0x000000d3cad21223 */ /* 0x000fe200000100d2 */
[----:B------:R-:W-:Y:S01]  /*7520*/  @P2 FMUL.FTZ R180, R181, R180 ;  /* 0x000000b4b5b42220 */ /* 0x000fe20000410000 */
[----:B------:R-:W1:Y:S01]  /*7530*/  @P2 LDC.64 R186, c[0x0][0x408] ;  /* 0x00010200ffba2b82 */ /* 0x000e620000000a00 */
[----:B---3--:R-:W-:Y:S01]  /*7540*/  @P2 FMUL.FTZ R155, R190, R155 ;  /* 0x0000009bbe9b2220 */ /* 0x008fe20000410000 */
[C---:B------:R-:W-:Y:S01]  /*7550*/  @P2 LOP3.LUT P1, RZ, R206.reuse, 0xff, RZ, 0xc0, !PT ;  /* 0x000000ffceff2812 */ /* 0x040fe2000782c0ff */
[----:B------:R-:W-:Y:S01]  /*7560*/  @P2 FMUL.FTZ R182, R183, R182 ;  /* 0x000000b6b7b62220 */ /* 0x000fe20000410000 */
[----:B------:R-:W-:Y:S01]  /*7570*/  @P2 LOP3.LUT P4, RZ, R206, 0xff0000, RZ, 0xc0, !PT ;  /* 0x00ff0000ceff2812 */ /* 0x000fe2000788c0ff */
[----:B------:R-:W-:Y:S01]  /*7580*/  @P2 FMUL.FTZ R154, R155, R154 ;  /* 0x0000009a9b9a2220 */ /* 0x000fe20000410000 */
[----:B------:R-:W-:-:S02]  /*7590*/  @P2 LOP3.LUT P5, RZ, R207, 0xff0000, RZ, 0xc0, !PT ;  /* 0x00ff0000cfff2812 */ /* 0x000fc400078ac0ff */
[----:B------:R-:W2:Y:S01]  /*75a0*/  @P2 LDC.64 R188, c[0x0][0x408] ;  /* 0x00010200ffbc2b82 */ /* 0x000ea20000000a00 */
[----:B----4-:R-:W-:Y:S01]  /*75b0*/  @P2 FMUL.FTZ R153, R191, R153 ;  /* 0x00000099bf992220 */ /* 0x010fe20000410000 */
[----:B------:R-:W-:Y:S02]  /*75c0*/  @P2 FSEL R154, R154, RZ, P3 ;  /* 0x000000ff9a9a2208 */ /* 0x000fe40001800000 */
[----:B------:R-:W-:Y:S01]  /*75d0*/  @P2 LOP3.LUT P3, RZ, R207, 0xff, RZ, 0xc0, !PT ;  /* 0x000000ffcfff2812 */ /* 0x000fe2000786c0ff */
[----:B------:R-:W-:Y:S01]  /*75e0*/  @P2 FMUL.FTZ R152, R153, R152 ;  /* 0x0000009899982220 */ /* 0x000fe20000410000 */
[----:B------:R-:W-:Y:S01]  /*75f0*/  @P2 FSEL R153, R180, RZ, P4 ;  /* 0x000000ffb4992208 */ /* 0x000fe20002000000 */
[----:B-----5:R-:W-:Y:S01]  /*7600*/  @P2 FMUL.FTZ R185, R205, R185 ;  /* 0x000000b9cdb92220 */ /* 0x020fe20000410000 */
[----:B------:R-:W-:Y:S02]  /*7610*/  @P2 LOP3.LUT P4, RZ, R207, 0xff00, RZ, 0xc0, !PT ;  /* 0x0000ff00cfff2812 */ /* 0x000fe4000788c0ff */
[----:B------:R-:W-:Y:S01]  /*7620*/  @P2 FSEL R152, R152, RZ, P1 ;  /* 0x000000ff98982208 */ /* 0x000fe20000800000 */
[----:B------:R-:W-:Y:S01]  /*7630*/  @P2 FMUL.FTZ R184, R185, R184 ;  /* 0x000000b8b9b82220 */ /* 0x000fe20000410000 */
[----:B------:R-:W-:-:S02]  /*7640*/  @P2 LOP3.LUT P1, RZ, R206, 0xff000000, RZ, 0xc0, !PT ;  /* 0xff000000ceff2812 */ /* 0x000fc4000782c0ff */
[----:B------:R-:W-:Y:S01]  /*7650*/  @P2 F2FP.BF16.F32.PACK_AB R155, RZ, R152 ;  /* 0x00000098ff9b223e */ /* 0x000fe200000010ff */
[----:B-1----:R-:W-:Y:S01]  /*7660*/  @P2 FMUL.FTZ R187, R208, R187 ;  /* 0x000000bbd0bb2220 */ /* 0x002fe20000410000 */
[----:B------:R-:W-:Y:S02]  /*7670*/  @P2 FSEL R184, R184, RZ, P3 ;  /* 0x000000ffb8b82208 */ /* 0x000fe40001800000 */
[----:B------:R-:W-:Y:S01]  /*7680*/  @P2 F2FP.BF16.F32.PACK_AB R181, RZ, R153 ;  /* 0x00000099ffb5223e */ /* 0x000fe200000010ff */
[----:B------:R-:W-:Y:S01]  /*7690*/  @P2 FMUL.FTZ R186, R187, R186 ;  /* 0x000000babbba2220 */ /* 0x000fe20000410000 */
[----:B------:R-:W-:Y:S02]  /*76a0*/  @P2 FSEL R182, R182, RZ, P1 ;  /* 0x000000ffb6b62208 */ /* 0x000fe40000800000 */
[----:B------:R-:W-:Y:S01]  /*76b0*/  @P2 F2FP.BF16.F32.PACK_AB R184, RZ, R184 ;  /* 0x000000b8ffb8223e */ /* 0x000fe200000010ff */
[----:B--2---:R-:W-:Y:S01]  /*76c0*/  @P2 FMUL.FTZ R189, R209, R189 ;  /* 0x000000bdd1bd2220 */ /* 0x004fe20000410000 */
[----:B------:R-:W-:-:S02]  /*76d0*/  @P2 FSEL R186, R186, RZ, P4 ;  /* 0x000000ffbaba2208 */ /* 0x000fc40002000000 */
[----:B------:R-:W-:Y:S01]  /*76e0*/  @P2 F2FP.BF16.F32.PACK_AB R180, RZ, R154 ;  /* 0x0000009affb4223e */ /* 0x000fe200000010ff */
[----:B------:R-:W-:Y:S01]  /*76f0*/  @P2 FMUL.FTZ R188, R189, R188 ;  /* 0x000000bcbdbc2220 */ /* 0x000fe20000410000 */
[----:B------:R-:W-:Y:S02]  /*7700*/  @P2 F2FP.BF16.F32.PACK_AB R182, RZ, R182 ;  /* 0x000000b6ffb6223e */ /* 0x000fe400000010ff */
[----:B------:R-:W-:Y:S02]  /*7710*/  @P2 F2FP.BF16.F32.PACK_AB R186, RZ, R186 ;  /* 0x000000baffba223e */ /* 0x000fe400000010ff */
[----:B------:R-:W-:Y:S02]  /*7720*/  @P2 FSEL R188, R188, RZ, P5 ;  /* 0x000000ffbcbc2208 */ /* 0x000fe40002800000 */
[----:B------:R-:W-:Y:S02]  /*7730*/  @P2 PRMT R148, R155, 0x7610, R148 ;  /* 0x000076109b942816 */ /* 0x000fe40000000094 */
[----:B------:R-:W-:-:S02]  /*7740*/  @P2 F2FP.BF16.F32.PACK_AB R188, RZ, R188 ;  /* 0x000000bcffbc223e */ /* 0x000fc400000010ff */
[----:B------:R-:W-:Y:S02]  /*7750*/  @P2 PRMT R149, R181, 0x7610, R149 ;  /* 0x00007610b5952816 */ /* 0x000fe40000000095 */
[----:B------:R-:W-:Y:S02]  /*7760*/  @P2 PRMT R150, R184, 0x7610, R150 ;  /* 0x00007610b8962816 */ /* 0x000fe40000000096 */
[----:B------:R-:W-:Y:S02]  /*7770*/  F2FP.BF16.F32.PACK_AB R152, R190, R191 ;  /* 0x000000bfbe98723e */ /* 0x000fe400000010ff */
[----:B------:R-:W-:Y:S02]  /*7780*/  F2FP.BF16.F32.PACK_AB R153, R204, R203 ;  /* 0x000000cbcc99723e */ /* 0x000fe400000010ff */
[----:B------:R-:W-:Y:S02]  /*7790*/  F2FP.BF16.F32.PACK_AB R154, R208, R205 ;  /* 0x000000cdd09a723e */ /* 0x000fe400000010ff */
[----:B------:R-:W-:-:S02]  /*77a0*/  @P2 PRMT R148, R148, 0x5410, R180 ;  /* 0x0000541094942816 */ /* 0x000fc400000000b4 */
        /* <DEDUP_REMOVED lines=13> */
.L_x_4395:
[----:B------:R-:W-:Y:S01]  /*7880*/  ISETP.GT.AND P1, PT, R205, RZ, PT ;  /* 0x000000ffcd00720c */ /* 0x000fe20003f24270 */
[----:B------:R-:W2:Y:S01]  /*7890*/  @P2 LDC.64 R184, c[0x0][0x408] ;  /* 0x00010200ffb82b82 */ /* 0x000ea20000000a00 */
[C---:B-1----:R-:W-:Y:S01]  /*78a0*/  PRMT R180, R36.reuse, 0x7632, R180 ;  /* 0x0000763224b47816 */ /* 0x042fe200000000b4 */
[----:B------:R-:W-:Y:S01]  /*78b0*/  IMAD.U32 R205, R37, 0x10000, RZ ;  /* 0x0001000025cd7824 */ /* 0x000fe200078e00ff */
[----:B------:R-:W-:Y:S02]  /*78c0*/  SHF.L.U32 R181, R36, 0x10, RZ ;  /* 0x0000001024b57819 */ /* 0x000fe400000006ff */
[----:B------:R-:W-:Y:S02]  /*78d0*/  SHF.L.U32 R180, R180, 0x10, RZ ;  /* 0x00000010b4b47819 */ /* 0x000fe400000006ff */
        /* <DEDUP_REMOVED lines=18> */
[----:B------:R-:W-:Y:S01]  /*7a00*/  SHF.L.U32 R211, R210, 0x10, RZ ;  /* 0x00000010d2d37819 */ /* 0x000fe200000006ff */
        /* <DEDUP_REMOVED lines=70> */
.L_x_4394:
        /* <DEDUP_REMOVED lines=96> */
.L_x_4397:
        /* <DEDUP_REMOVED lines=24> */
.L_x_4399:
[----:B------:R-:W-:Y:S05]  /*85f0*/  BSYNC.RECONVERGENT B2 ;  /* 0x0000000000027941 */ /* 0x000fea0003800200 */
.L_x_4398:
        /* <DEDUP_REMOVED lines=13> */
.L_x_4401:
[----:B------:R-:W-:Y:S05]  /*86d0*/  BSYNC.RECONVERGENT B2 ;  /* 0x0000000000027941 */ /* 0x000fea0003800200 */
.L_x_4400:
        /* <DEDUP_REMOVED lines=13> */
.L_x_4403:
[----:B------:R-:W-:Y:S05]  /*87b0*/  BSYNC.RECONVERGENT B2 ;  /* 0x0000000000027941 */ /* 0x000fea0003800200 */
.L_x_4402:
        /* <DEDUP_REMOVED lines=13> */
.L_x_4405:
[----:B------:R-:W-:Y:S05]  /*8890*/  BSYNC.RECONVERGENT B2 ;  /* 0x0000000000027941 */ /* 0x000fea0003800200 */
.L_x_4404:
        /* <DEDUP_REMOVED lines=13> */
.L_x_4407:
[----:B------:R-:W-:Y:S05]  /*8970*/  BSYNC.RECONVERGENT B2 ;  /* 0x0000000000027941 */ /* 0x000fea0003800200 */
.L_x_4406:
        /* <DEDUP_REMOVED lines=13> */
.L_x_4409:
[----:B------:R-:W-:Y:S05]  /*8a50*/  BSYNC.RECONVERGENT B2 ;  /* 0x0000000000027941 */ /* 0x000fea0003800200 */
.L_x_4408:
        /* <DEDUP_REMOVED lines=13> */
.L_x_4411:
[----:B------:R-:W-:Y:S05]  /*8b30*/  BSYNC.RECONVERGENT B2 ;  /* 0x0000000000027941 */ /* 0x000fea0003800200 */
.L_x_4410:
[----:B------:R-:W-:-:S04]  /*8b40*/  @P2 F2FP.BF16.F32.PACK_AB R180, RZ, R180 ;  /* 0x000000b4ffb4223e */ /* 0x000fc800000010ff */
[----:B------:R-:W-:-:S07]  /*8b50*/  @P2 PRMT R151, R151, 0x5410, R180 ;  /* 0x0000541097972816 */ /* 0x000fce00000000b4 */
.L_x_4396:
[----:B------:R-:W-:Y:S05]  /*8b60*/  BSYNC.RECONVERGENT B1 ;  /* 0x0000000000017941 */ /* 0x000fea0003800200 */
.L_x_4393:
        /* <DEDUP_REMOVED lines=12> */
.L_x_4330:
[----:B------:R-:W-:Y:S05]  /*8c30*/  BSYNC B0 ;  /* 0x0000000000007941 */ /* 0x000fea0003800000 */
.L_x_4329:
        /* <DEDUP_REMOVED lines=42> */
[----:B0-----:R-:W-:-:S03]  /*8ee0*/  FADD.FTZ R4, R4, R13 ;  /* 0x0000000d04047221 */ /* 0x001fc60000010000 */
[----:B------:R-:W0:Y:S01]  /*8ef0*/  LDS R19, [R6+0x2000] ;  /* 0x0020000006137984 */ /* 0x000e220000000800 */
[----:B------:R-:W-:-:S03]  /*8f00*/  FADD.FTZ R5, RZ, R5 ;  /* 0x00000005ff057221 */ /* 0x000fc60000010000 */
[----:B------:R-:W0:Y:S01]  /*8f10*/  LDS R20, [R6+0x2200] ;  /* 0x0022000006147984 */ /* 0x000e220000000800 */
[----:B------:R-:W-:Y:S02]  /*8f20*/  FADD.FTZ R5, R5, R14 ;  /* 0x0000000e05057221 */ /* 0x000fe40000010000 */
[----:B------:R-:W0:Y:S01]  /*8f30*/  LDC R14, c[0x0][0x388] ;  /* 0x0000e200ff0e7b82 */ /* 0x000e220000000800 */
        /* <DEDUP_REMOVED lines=30> */
[----:B---3--:R-:W-:Y:S01]  /*9120*/  FADD.FTZ R10, R10, R25 ;  /* 0x000000190a0a7221 */ /* 0x008fe20000010000 */
[----:B----4-:R-:W-:Y:S01]  /*9130*/  FADD.FTZ R27, R2, R27 ;  /* 0x0000001b021b7221 */ /* 0x010fe20000010000 */
[----:B-----5:R-:W-:Y:S01]  /*9140*/  FADD.FTZ R11, R3, R28 ;  /* 0x0000001c030b7221 */ /* 0x020fe20000010000 */
[----:B------:R-:W-:Y:S02]  /*9150*/  IMAD R3, R14, UR4, RZ ;  /* 0x000000040e037c24 */ /* 0x000fe4000f8e02ff */
[----:B--2---:R-:W-:-:S03]  /*9160*/  FADD.FTZ R29, R4, R29 ;  /* 0x0000001d041d7221 */ /* 0x004fc60000010000 */
[----:B------:R-:W-:Y:S01]  /*9170*/  IADD3 R22, P0, PT, R3, R198, RZ ;  /* 0x000000c603167210 */ /* 0x000fe20007f1e0ff */
[----:B0-----:R-:W-:-:S03]  /*9180*/  FADD.FTZ R13, R5, R30 ;  /* 0x0000001e050d7221 */ /* 0x001fc60000010000 */
[----:B------:R-:W-:Y:S01]  /*9190*/  IADD3.X R3, PT, PT, RZ, RZ, RZ, P0, !PT ;  /* 0x000000ffff037210 */ /* 0x000fe200007fe4ff */
[----:B------:R-:W-:Y:S01]  /*91a0*/  STS.128 [R0], R84 ;  /* 0x0000005400007388 */ /* 0x000fe20000000c00 */
[C---:B------:R-:W-:Y:S01]  /*91b0*/  SHF.L.U32 R4, R22.reuse, 0x2, RZ ;  /* 0x0000000216047819 */ /* 0x040fe200000006ff */
[----:B------:R-:W-:Y:S01]  /*91c0*/  FADD.FTZ R7, R7, R32 ;  /* 0x0000002007077221 */ /* 0x000fe20000010000 */
[----:B------:R-:W-:Y:S01]  /*91d0*/  SHF.L.U64.HI R22, R22, 0x2, R3 ;  /* 0x0000000216167819 */ /* 0x000fe20000010203 */
[----:B------:R-:W-:Y:S01]  /*91e0*/  STS.128 [R0+0x10], R88 ;  /* 0x0000105800007388 */ /* 0x000fe20000000c00 */
[----:B------:R-:W-:Y:S01]  /*91f0*/  FADD.FTZ R31, R8, R31 ;  /* 0x0000001f081f7221 */ /* 0x000fe20000010000 */
[C---:B------:R-:W-:Y:S02]  /*9200*/  IADD3 R2, P0, PT, R4.reuse, UR18, RZ ;  /* 0x0000001204027c10 */ /* 0x040fe4000ff1e0ff */
[----:B------:R-:W-:Y:S01]  /*9210*/  STS.128 [R0+0x400], R92 ;  /* 0x0004005c00007388 */ /* 0x000fe20000000c00 */
[----:B------:R-:W-:Y:S01]  /*9220*/  IADD3 R4, P1, PT, R4, UR16, RZ ;  /* 0x0000001004047c10 */ /* 0x000fe2000ff3e0ff */
[----:B------:R-:W-:Y:S01]  /*9230*/  FADD.FTZ R9, R9, R34 ;  /* 0x0000002209097221 */ /* 0x000fe20000010000 */
[----:B------:R-:W-:Y:S01]  /*9240*/  IADD3.X R3, PT, PT, R22, UR19, RZ, P0, !PT ;  /* 0x0000001316037c10 */ /* 0x000fe200087fe4ff */
        /* <DEDUP_REMOVED lines=89> */
.L_x_4335:
[----:B------:R-:W-:Y:S01]  /*97e0*/  HFMA2 R191, -RZ, RZ, 0, 5.9604644775390625e-08 ;  /* 0x00000001ffbf7431 */ /* 0x000fe200000001ff */
[----:B------:R-:W-:Y:S01]  /*97f0*/  BSSY B1, `(.L_x_4413) ;  /* 0x0000007000017945 */ /* 0x000fe20003800000 */
[----:B------:R-:W-:Y:S01]  /*9800*/  MOV R192, R181 ;  /* 0x000000b500c07202 */ /* 0x000fe20000000f00 */
[----:B------:R-:W-:Y:S01]  /*9810*/  IMAD.MOV.U32 R189, RZ, RZ, -0x1 ;  /* 0xffffffffffbd7424 */ /* 0x000fe200078e00ff */
[----:B------:R-:W-:-:S07]  /*9820*/  MOV R198, 0x1f ;  /* 0x0000001f00c67802 */ /* 0x000fce0000000f00 */
[----:B0----5:R-:W-:Y:S05]  /*9830*/  WARPSYNC.COLLECTIVE R189, `(.L_x_4414) ;  /* 0x00000000bd087348 */ /* 0x021fea0003c00000 */
[----:B------:R1:W2:Y:S02]  /*9840*/  SHFL.BFLY P0, R190, R192, R191, R198 ;  /* 0x0c0000bfc0be7389 */ /* 0x0002a400000000c6 */
[----:B012--5:R-:W-:Y:S05]  /*9850*/  ENDCOLLECTIVE ;  /* 0x000000000000791b */ /* 0x027fea0003800000 */
.L_x_4414:
[----:B------:R-:W-:Y:S05]  /*9860*/  BSYNC B1 ;  /* 0x0000000000017941 */ /* 0x000fea0003800000 */
.L_x_4413:
        /* <DEDUP_REMOVED lines=9> */
.L_x_4415:
[----:B------:R-:W-:Y:S01]  /*9900*/  FADD.FTZ R184, R184, R181 ;  /* 0x000000b5b8b87221 */ /* 0x000fe20000010000 */
[----:B------:R-:W-:-:S04]  /*9910*/  HFMA2 R191, -RZ, RZ, 0, 1.1920928955078125e-07 ;  /* 0x00000002ffbf7431 */ /* 0x000fc800000001ff */
[----:B------:R-:W-:Y:S02]  /*9920*/  MOV R192, R184 ;  /* 0x000000b800c07202 */ /* 0x000fe40000000f00 */
[----:B------:R-:W-:-:S07]  /*9930*/  MOV R183, R190 ;  /* 0x000000be00b77202 */ /* 0x000fce0000000f00 */
[----:B------:R-:W-:Y:S05]  /*9940*/  WARPSYNC.COLLECTIVE R189, `(.L_x_4416) ;  /* 0x00000000bd087348 */ /* 0x000fea0003c00000 */
[----:B------:R0:W1:Y:S02]  /*9950*/  SHFL.BFLY P0, R190, R192, R191, R198 ;  /* 0x0c0000bfc0be7389 */ /* 0x00006400000000c6 */
[----:B01----:R-:W-:Y:S05]  /*9960*/  ENDCOLLECTIVE ;  /* 0x000000000000791b */ /* 0x003fea0003800000 */
.L_x_4416:
[----:B------:R-:W-:-:S05]  /*9970*/  FADD.FTZ R183, R183, R182 ;  /* 0x000000b6b7b77221 */ /* 0x000fca0000010000 */
[----:B------:R-:W-:Y:S01]  /*9980*/  MOV R192, R183 ;  /* 0x000000b700c07202 */ /* 0x000fe20000000f00 */
[----:B------:R-:W-:-:S07]  /*9990*/  IMAD.MOV.U32 R185, RZ, RZ, R190 ;  /* 0x000000ffffb97224 */ /* 0x000fce00078e00be */
[----:B------:R-:W-:Y:S05]  /*99a0*/  WARPSYNC.COLLECTIVE R189, `(.L_x_4417) ;  /* 0x00000000bd087348 */ /* 0x000fea0003c00000 */
[----:B------:R0:W1:Y:S02]  /*99b0*/  SHFL.BFLY P0, R190, R192, R191, R198 ;  /* 0x0c0000bfc0be7389 */ /* 0x00006400000000c6 */
[----:B01----:R-:W-:Y:S05]  /*99c0*/  ENDCOLLECTIVE ;  /* 0x000000000000791b */ /* 0x003fea0003800000 */
.L_x_4417:
[----:B------:R-:W-:Y:S01]  /*99d0*/  FADD.FTZ R185, R184, R185 ;  /* 0x000000b9b8b97221 */ /* 0x000fe20000010000 */
[----:B------:R-:W-:-:S04]  /*99e0*/  HFMA2 R191, -RZ, RZ, 0, 2.384185791015625e-07 ;  /* 0x00000004ffbf7431 */ /* 0x000fc800000001ff */
[----:B------:R-:W-:Y:S02]  /*99f0*/  MOV R192, R185 ;  /* 0x000000b900c07202 */ /* 0x000fe40000000f00 */
[----:B------:R-:W-:-:S07]  /*9a00*/  MOV R186, R190 ;  /* 0x000000be00ba7202 */ /* 0x000fce0000000f00 */
[----:B------:R-:W-:Y:S05]  /*9a10*/  WARPSYNC.COLLECTIVE R189, `(.L_x_4418) ;  /* 0x00000000bd087348 */ /* 0x000fea0003c00000 */
[----:B------:R0:W1:Y:S02]  /*9a20*/  SHFL.BFLY P0, R190, R192, R191, R198 ;  /* 0x0c0000bfc0be7389 */ /* 0x00006400000000c6 */
[----:B01----:R-:W-:Y:S05]  /*9a30*/  ENDCOLLECTIVE ;  /* 0x000000000000791b */ /* 0x003fea0003800000 */
.L_x_4418:
[----:B------:R-:W-:-:S05]  /*9a40*/  FADD.FTZ R186, R183, R186 ;  /* 0x000000bab7ba7221 */ /* 0x000fca0000010000 */
[----:B------:R-:W-:Y:S02]  /*9a50*/  MOV R192, R186 ;  /* 0x000000ba00c07202 */ /* 0x000fe40000000f00 */
[----:B------:R-:W-:-:S07]  /*9a60*/  MOV R188, R190 ;  /* 0x000000be00bc7202 */ /* 0x000fce0000000f00 */
[----:B------:R-:W-:Y:S05]  /*9a70*/  WARPSYNC.COLLECTIVE R189, `(.L_x_4419) ;  /* 0x00000000bd087348 */ /* 0x000fea0003c00000 */
[----:B------:R0:W1:Y:S02]  /*9a80*/  SHFL.BFLY P0, R190, R192, R191, R198 ;  /* 0x0c0000bfc0be7389 */ /* 0x00006400000000c6 */
[----:B01----:R-:W-:Y:S05]  /*9a90*/  ENDCOLLECTIVE ;  /* 0x000000000000791b */ /* 0x003fea0003800000 */
.L_x_4419:
[----:B------:R-:W-:-:S05]  /*9aa0*/  FADD.FTZ R188, R185, R188 ;  /* 0x000000bcb9bc7221 */ /* 0x000fca0000010000 */
[----:B------:R-:W-:Y:S01]  /*9ab0*/  MOV R192, R188 ;  /* 0x000000bc00c07202 */ /* 0x000fe20000000f00 */
[----:B------:R-:W-:Y:S01]  /*9ac0*/  IMAD.MOV.U32 R191, RZ, RZ, 0x8 ;  /* 0x00000008ffbf7424 */ /* 0x000fe200078e00ff */
[----:B------:R-:W-:-:S07]  /*9ad0*/  MOV R187, R190 ;  /* 0x000000be00bb7202 */ /* 0x000fce0000000f00 */
[----:B------:R-:W-:Y:S05]  /*9ae0*/  WARPSYNC.COLLECTIVE R189, `(.L_x_4420) ;  /* 0x00000000bd087348 */ /* 0x000fea0003c00000 */
[----:B------:R0:W1:Y:S02]  /*9af0*/  SHFL.BFLY P0, R190, R192, R191, R198 ;  /* 0x0c0000bfc0be7389 */ /* 0x00006400000000c6 */
[----:B01----:R-:W-:Y:S05]  /*9b00*/  ENDCOLLECTIVE ;  /* 0x000000000000791b */ /* 0x003fea0003800000 */
.L_x_4420:
[----:B------:R-:W-:-:S05]  /*9b10*/  FADD.FTZ R187, R186, R187 ;  /* 0x000000bbbabb7221 */ /* 0x000fca0000010000 */
[----:B------:R-:W-:Y:S02]  /*9b20*/  MOV R192, R187 ;  /* 0x000000bb00c07202 */ /* 0x000fe40000000f00 */
[----:B------:R-:W-:-:S07]  /*9b30*/  MOV R181, R190 ;  /* 0x000000be00b57202 */ /* 0x000fce0000000f00 */
[----:B------:R-:W-:Y:S05]  /*9b40*/  WARPSYNC.COLLECTIVE R189, `(.L_x_4421) ;  /* 0x00000000bd087348 */ /* 0x000fea0003c00000 */
[----:B------:R0:W1:Y:S02]  /*9b50*/  SHFL.BFLY P0, R190, R192, R191, R198 ;  /* 0x0c0000bfc0be7389 */ /* 0x00006400000000c6 */
[----:B01----:R-:W-:Y:S05]  /*9b60*/  ENDCOLLECTIVE ;  /* 0x000000000000791b */ /* 0x003fea0003800000 */
.L_x_4421:
[----:B------:R-:W-:Y:S01]  /*9b70*/  FADD.FTZ R181, R188, R181 ;  /* 0x000000b5bcb57221 */ /* 0x000fe20000010000 */
[----:B------:R-:W-:-:S04]  /*9b80*/  HFMA2 R191, -RZ, RZ, 0, 9.5367431640625e-07 ;  /* 0x00000010ffbf7431 */ /* 0x000fc800000001ff */
[----:B------:R-:W-:Y:S02]  /*9b90*/  MOV R192, R181 ;  /* 0x000000b500c07202 */ /* 0x000fe40000000f00 */
[----:B------:R-:W-:-:S07]  /*9ba0*/  MOV R182, R190 ;  /* 0x000000be00b67202 */ /* 0x000fce0000000f00 */
[----:B------:R-:W-:Y:S05]  /*9bb0*/  WARPSYNC.COLLECTIVE R189, `(.L_x_4422) ;  /* 0x00000000bd087348 */ /* 0x000fea0003c00000 */
[----:B------:R0:W1:Y:S02]  /*9bc0*/  SHFL.BFLY P0, R190, R192, R191, R198 ;  /* 0x0c0000bfc0be7389 */ /* 0x00006400000000c6 */
[----:B01----:R-:W-:Y:S05]  /*9bd0*/  ENDCOLLECTIVE ;  /* 0x000000000000791b */ /* 0x003fea0003800000 */
.L_x_4422:
[----:B------:R-:W-:-:S05]  /*9be0*/  FADD.FTZ R182, R187, R182 ;  /* 0x000000b6bbb67221 */ /* 0x000fca0000010000 */
[----:B------:R-:W-:Y:S02]  /*9bf0*/  MOV R192, R182 ;  /* 0x000000b600c07202 */ /* 0x000fe40000000f00 */
[----:B------:R-:W-:-:S07]  /*9c00*/  MOV R184, R190 ;  /* 0x000000be00b87202 */ /* 0x000fce0000000f00 */
[----:B------:R-:W-:Y:S05]  /*9c10*/  WARPSYNC.COLLECTIVE R189, `(.L_x_4423) ;  /* 0x00000000bd087348 */ /* 0x000fea0003c00000 */
[----:B------:R0:W1:Y:S02]  /*9c20*/  SHFL.BFLY P0, R190, R192, R191, R198 ;  /* 0x0c0000bfc0be7389 */ /* 0x00006400000000c6 */
[----:B01----:R-:W-:Y:S05]  /*9c30*/  ENDCOLLECTIVE ;  /* 0x000000000000791b */ /* 0x003fea0003800000 */
.L_x_4423:
[----:B------:R-:W-:Y:S01]  /*9c40*/  MOV R183, R190 ;  /* 0x000000be00b77202 */ /* 0x000fe20000000f00 */
[----:B------:R-:W-:Y:S06]  /*9c50*/  BRA `(.L_x_4424) ;  /* 0xffffff84006c7947 */ /* 0x000fec000383ffff */
.L_x_4425:
        /* <DEDUP_REMOVED lines=10> */
.L_x_19999:


//--------------------- .text._ZN10layer_norm13ln_bwd_kernelINS_13Kernel_traitsIf13__nv_bfloat16S2_S2_fjLj1024ELj1ELj4ELj1ELj16ENS_18Kernel_traits_baseILj1024EfS2_S2_S2_fjLj128EEEEELb1ELb1ELb0ELb0EEEvNS_9BwdParamsE --------------------------
	.section	.text._ZN10layer_norm13ln_bwd_kernelINS_13Kernel_traitsIf13__nv_bfloat16S2_S2_fjLj1024ELj1ELj4ELj1ELj16ENS_18Kernel_traits_baseILj1024EfS2_S2_S2_fjLj128EEEEELb1ELb1ELb0ELb0EEEvNS_9BwdParamsE,"ax",@progbits
	.align	128
        .global         _ZN10layer_norm13ln_bwd_kernelINS_13Kernel_traitsIf13__nv_bfloat16S2_S2_fjLj1024ELj1ELj4ELj1ELj16ENS_18Kernel_traits_baseILj1024EfS2_S2_S2_fjLj128EEEEELb1ELb1ELb0ELb0EEEvNS_9BwdParamsE
        .type           _ZN10layer_norm13ln_bwd_kernelINS_13Kernel_traitsIf13__nv_bfloat16S2_S2_fjLj1024ELj1ELj4ELj1ELj16ENS_18Kernel_traits_baseILj1024EfS2_S2_S2_fjLj128EEEEELb1ELb1ELb0ELb0EEEvNS_9BwdParamsE,@function
        .size           _ZN10layer_norm13ln_bwd_kernelINS_13Kernel_traitsIf13__nv_bfloat16S2_S2_fjLj1024ELj1ELj4ELj1ELj16ENS_18Kernel_traits_baseILj1024EfS2_S2_S2_fjLj128EEEEELb1ELb1ELb0ELb0EEEvNS_9BwdParamsE,(.L_x_20000 - _ZN10layer_norm13ln_bwd_kernelINS_13Kernel_traitsIf13__nv_bfloat16S2_S2_fjLj1024ELj1ELj4ELj1ELj16ENS_18Kernel_traits_baseILj1024EfS2_S2_S2_fjLj128EEEEELb1ELb1ELb0ELb0EEEvNS_9BwdParamsE)
        .other          _ZN10layer_norm13ln_bwd_kernelINS_13Kernel_traitsIf13__nv_bfloat16S2_S2_fjLj1024ELj1ELj4ELj1ELj16ENS_18Kernel_traits_baseILj1024EfS2_S2_S2_fjLj128EEEEELb1ELb1ELb0ELb0EEEvNS_9BwdParamsE,@"STO_CUDA_ENTRY STV_DEFAULT"
_ZN10layer_norm13ln_bwd_kernelINS_13Kernel_traitsIf13__nv_bfloat16S2_S2_fjLj1024ELj1ELj4ELj1ELj16ENS_18Kernel_traits_baseILj1024EfS2_S2_S2_fjLj128EEEEELb1ELb1ELb0ELb0EEEvNS_9BwdParamsE:
.text._ZN10layer_norm13ln_bwd_kernelINS_13Kernel_traitsIf13__nv_bfloat16S2_S2_fjLj1024ELj1ELj4ELj1ELj16ENS_18Kernel_traits_baseILj1024EfS2_S2_S2_fjLj128EEEEELb1ELb1ELb0ELb0EEEvNS_9BwdParamsE:
[----:B------:R-:W0:Y:S01]  /*0000*/  LDC R1, c[0x0][0x37c] ;  /* 0x0000df00ff017b82 */ /* 0x000e220000000800 */
[----:B------:R-:W1:Y:S01]  /*0010*/  LDCU UR4, c[0x0][0x388] ;  /* 0x00007100ff0477ac */ /* 0x000e620008000800 */
[----:B0-----:R-:W-:Y:S01]  /*0020*/  IADD3 R1, PT, PT, R1, -0x58, RZ ;  /* 0xffffffa801017810 */ /* 0x001fe20007ffe0ff */
[----:B------:R-:W0:Y:S01]  /*0030*/  S2R R22, SR_TID.X ;  /* 0x0000000000167919 */ /* 0x000e220000002100 */
[----:B------:R-:W2:Y:S01]  /*0040*/  LDCU.64 UR6, c[0x0][0x358] ;  /* 0x00006b00ff0677ac */ /* 0x000ea20008000a00 */
[----:B------:R-:W3:Y:S01]  /*0050*/  LDCU UR5, c[0x0][0x384] ;  /* 0x00007080ff0577ac */ /* 0x000ee20008000800 */
[----:B------:R-:W4:Y:S01]  /*0060*/  LDCU UR14, c[0x0][0x408] ;  /* 0x00008100ff0e77ac */ /* 0x000f220008000800 */
[----:B------:R-:W0:Y:S01]  /*0070*/  LDCU UR15, c[0x0][0x388] ;  /* 0x00007100ff0f77ac */ /* 0x000e220008000800 */
[----:B-1----:R-:W-:Y:S01]  /*0080*/  MOV R2, UR4 ;  /* 0x0000000400027c02 */ /* 0x002fe20008000f00 */
[----:B------:R-:W1:Y:S03]  /*0090*/  LDCU.U8 UR8, c[0x0][0x410] ;  /* 0x00008200ff0877ac */ /* 0x000e660008000000 */
[----:B------:R-:W-:Y:S01]  /*00a0*/  SHF.R.S32.HI R0, RZ, 0x1f, R2 ;  /* 0x0000001fff007819 */ /* 0x000fe20000011402 */
[----:B------:R2:W-:Y:S01]  /*00b0*/  STL [R1+0x50], R2 ;  /* 0x0000500201007387 */ /* 0x0005e20000100800 */
[----:B------:R-:W0:Y:S02]  /*00c0*/  LDCU UR9, c[0x0][0x400] ;  /* 0x00008000ff0977ac */ /* 0x000e240008000800 */
[----:B------:R-:W-:Y:S01]  /*00d0*/  LEA.HI R0, R0, R2, RZ, 0x3 ;  /* 0x0000000200007211 */ /* 0x000fe200078f18ff */
[----:B------:R0:W3:Y:S01]  /*00e0*/  LDL.64 R40, [R1+0x40] ;  /* 0x0000400001287983 */ /* 0x0000e20000100a00 */
[----:B------:R-:W1:Y:S03]  /*00f0*/  LDCU.64 UR10, c[0x0][0x438] ;  /* 0x00008700ff0a77ac */ /* 0x000e660008000a00 */
[----:B------:R0:W3:Y:S01]  /*0100*/  LDL.64 R42, [R1+0x48] ;  /* 0x00004800012a7983 */ /* 0x0000e20000100a00 */
[----:B------:R-:W1:Y:S01]  /*0110*/  LDCU.64 UR12, c[0x0][0x478] ;  /* 0x00008f00ff0c77ac */ /* 0x000e620008000a00 */
[----:B0-----:R-:W-:-:S02]  /*0120*/  LOP3.LUT R23, R22, 0x1f, RZ, 0xc0, !PT ;  /* 0x0000001f16177812 */ /* 0x001fc400078ec0ff */
[----:B------:R0:W4:Y:S02]  /*0130*/  LDL.64 R36, [R1+0x30] ;  /* 0x0000300001247983 */ /* 0x0001240000100a00 */
[----:B------:R-:W-:Y:S02]  /*0140*/  LOP3.LUT R237, R23, 0x1f, RZ, 0x3c, !PT ;  /* 0x0000001f17ed7812 */ /* 0x000fe400078e3cff */
[----:B------:R0:W4:Y:S04]  /*0150*/  LDL.64 R38, [R1+0x38] ;  /* 0x0000380001267983 */ /* 0x0001280000100a00 */
[----:B------:R0:W4:Y:S04]  /*0160*/  LDL.64 R32, [R1+0x20] ;  /* 0x0000200001207983 */ /* 0x0001280000100a00 */
[----:B------:R0:W4:Y:S04]  /*0170*/  LDL.64 R34, [R1+0x28] ;  /* 0x0000280001227983 */ /* 0x0001280000100a00 */
[----:B------:R0:W4:Y:S04]  /*0180*/  LDL.64 R28, [R1+0x10] ;  /* 0x00001000011c7983 */ /* 0x0001280000100a00 */
[----:B------:R0:W4:Y:S04]  /*0190*/  LDL.64 R30, [R1+0x18] ;  /* 0x00001800011e7983 */ /* 0x0001280000100a00 */
[----:B------:R0:W4:Y:S04]  /*01a0*/  LDL.64 R24, [R1] ;  /* 0x0000000001187983 */ /* 0x0001280000100a00 */
[----:B------:R0:W4:Y:S01]  /*01b0*/  LDL.64 R26, [R1+0x8] ;  /* 0x00000800011a7983 */ /* 0x0001220000100a00 */
[----:B------:R-:W-:-:S04]  /*01c0*/  LEA.HI.SX32 R237, R0, R237, 0x1d ;  /* 0x000000ed00ed7211 */ /* 0x000fc800078feaff */
[C---:B------:R-:W-:Y:S02]  /*01d0*/  ISETP.GE.U32.AND P0, PT, R237.reuse, 0x20, PT ;  /* 0x00000020ed00780c */ /* 0x040fe40003f06070 */
[C---:B------:R-:W-:Y:S02]  /*01e0*/  ISETP.GE.U32.AND P1, PT, R237.reuse, 0x40, PT ;  /* 0x00000040ed00780c */ /* 0x040fe40003f26070 */
[----:B------:R-:W-:-:S09]  /*01f0*/  ISETP.GE.U32.AND P2, PT, R237, 0x60, PT ;  /* 0x00000060ed00780c */ /* 0x000fd20003f46070 */
[----:B--2---:R-:W2:Y:S08]  /*0200*/  @P0 LDC.64 R2, c[0x0][0x3d0] ;  /* 0x0000f400ff020b82 */ /* 0x004eb00000000a00 */
[----:B------:R-:W1:Y:S08]  /*0210*/  @P0 LDC.64 R4, c[0x0][0x3e8] ;  /* 0x0000fa00ff040b82 */ /* 0x000e700000000a00 */
[----:B------:R-:W0:Y:S08]  /*0220*/  @P1 LDC.64 R6, c[0x0][0x3d0] ;  /* 0x0000f400ff061b82 */ /* 0x000e300000000a00 */
[----:B------:R-:W0:Y:S08]  /*0230*/  @P1 LDC.64 R8, c[0x0][0x3e8] ;  /* 0x0000fa00ff081b82 */ /* 0x000e300000000a00 */
[----:B------:R-:W0:Y:S01]  /*0240*/  @P2 LDC.64 R14, c[0x0][0x3d0] ;  /* 0x0000f400ff0e2b82 */ /* 0x000e220000000a00 */
[----:B------:R-:W-:Y:S01]  /*0250*/  ISETP.GE.U32.AND P3, PT, R237, 0x80, PT ;  /* 0x00000080ed00780c */ /* 0x000fe20003f66070 */
[----:B--2---:R-:W-:-:S04]  /*0260*/  @P0 IMAD.WIDE.U32 R2, R23, 0x20, R2 ;  /* 0x0000002017020825 */ /* 0x004fc800078e0002 */
[C---:B-1----:R-:W-:Y:S01]  /*0270*/  @P0 IMAD.WIDE.U32 R4, R23.reuse, 0x20, R4 ;  /* 0x0000002017040825 */ /* 0x042fe200078e0004 */
[----:B------:R-:W-:Y:S01]  /*0280*/  @P0 LOP3.LUT R23, R23, 0x20, RZ, 0xfc, !PT ;  /* 0x0000002017170812 */ /* 0x000fe200078efcff */
[----:B------:R-:W1:Y:S01]  /*0290*/  @P2 LDC.64 R16, c[0x0][0x3e8] ;  /* 0x0000fa00ff102b82 */ /* 0x000e620000000a00 */
[----:B------:R-:W-:Y:S02]  /*02a0*/  SHF.R.U32.HI R203, RZ, 0x5, R22 ;  /* 0x00000005ffcb7819 */ /* 0x000fe40000011616 */
[----:B------:R2:W5:Y:S01]  /*02b0*/  @P0 LDG.E.128 R168, desc[UR6][R4.64] ;  /* 0x0000000604a80981 */ /* 0x000562000c1e1d00 */
[----:B0-----:R-:W-:-:S03]  /*02c0*/  @P1 IMAD.WIDE.U32 R10, R23, 0x20, R6 ;  /* 0x00000020170a1825 */ /* 0x001fc600078e0006 */
[----:B------:R2:W5:Y:S01]  /*02d0*/  @P0 LDG.E.128 R164, desc[UR6][R4.64+0x10] ;  /* 0x0000100604a40981 */ /* 0x000562000c1e1d00 */
[C---:B------:R-:W-:Y:S01]  /*02e0*/  @P1 IMAD.WIDE.U32 R12, R23.reuse, 0x20, R8 ;  /* 0x00000020170c1825 */ /* 0x040fe200078e0008 */
[----:B------:R-:W-:Y:S01]  /*02f0*/  @P1 IADD3 R23, PT, PT, R23, 0x20, RZ ;  /* 0x0000002017171810 */ /* 0x000fe20007ffe0ff */
[----:B------:R-:W0:Y:S03]  /*0300*/  @P3 LDC.64 R18, c[0x0][0x3d0] ;  /* 0x0000f400ff123b82 */ /* 0x000e260000000a00 */
[----:B------:R2:W5:Y:S01]  /*0310*/  @P1 LDG.E.128 R160, desc[UR6][R12.64] ;  /* 0x000000060ca01981 */ /* 0x000562000c1e1d00 */
[----:B------:R-:W-:-:S03]  /*0320*/  @P2 IMAD.WIDE.U32 R14, R23, 0x20, R14 ;  /* 0x00000020170e2825 */ /* 0x000fc600078e000e */
[----:B------:R2:W5:Y:S01]  /*0330*/  @P1 LDG.E.128 R156, desc[UR6][R12.64+0x10] ;  /* 0x000010060c9c1981 */ /* 0x000562000c1e1d00 */
[----:B------:R-:W2:Y:S03]  /*0340*/  @P3 LDC.64 R20, c[0x0][0x3e8] ;  /* 0x0000fa00ff143b82 */ /* 0x000ea60000000a00 */
[----:B------:R0:W5:Y:S01]  /*0350*/  @P2 LDG.E.128 R248, desc[UR6][R14.64+0x10] ;  /* 0x000010060ef82981 */ /* 0x000162000c1e1d00 */
[C---:B-1----:R-:W-:Y:S01]  /*0360*/  @P2 IMAD.WIDE.U32 R16, R23.reuse, 0x20, R16 ;  /* 0x0000002017102825 */ /* 0x042fe200078e0010 */
[----:B------:R-:W-:-:S04]  /*0370*/  @P2 IADD3 R23, PT, PT, R23, 0x20, RZ ;  /* 0x0000002017172810 */ /* 0x000fc80007ffe0ff */
[----:B------:R1:W5:Y:S04]  /*0380*/  @P2 LDG.E.128 R152, desc[UR6][R16.64] ;  /* 0x0000000610982981 */ /* 0x000368000c1e1d00 */
[----:B------:R1:W5:Y:S01]  /*0390*/  @P2 LDG.E.128 R148, desc[UR6][R16.64+0x10] ;  /* 0x0000100610942981 */ /* 0x000362000c1e1d00 */
[----:B0-----:R-:W-:-:S05]  /*03a0*/  @P3 IMAD.WIDE.U32 R6, R23, 0x20, R18 ;  /* 0x0000002017063825 */ /* 0x001fca00078e0012 */
[----:B------:R1:W5:Y:S01]  /*03b0*/  @P3 LDG.E.128 R244, desc[UR6][R6.64] ;  /* 0x0000000606f43981 */ /* 0x000362000c1e1d00 */
[----:B--2---:R-:W-:-:S03]  /*03c0*/  @P3 IMAD.WIDE.U32 R8, R23, 0x20, R20 ;  /* 0x0000002017083825 */ /* 0x004fc600078e0014 */
[----:B------:R1:W5:Y:S04]  /*03d0*/  @P3 LDG.E.128 R240, desc[UR6][R6.64+0x10] ;  /* 0x0000100606f03981 */ /* 0x000368000c1e1d00 */
[----:B------:R1:W5:Y:S04]  /*03e0*/  @P3 LDG.E.128 R144, desc[UR6][R8.64] ;  /* 0x0000000608903981 */ /* 0x000368000c1e1d00 */
[----:B------:R1:W5:Y:S04]  /*03f0*/  @P3 LDG.E.128 R140, desc[UR6][R8.64+0x10] ;  /* 0x00001006088c3981 */ /* 0x000368000c1e1d00 */
[----:B---3--:R-:W2:Y:S04]  /*0400*/  @P0 LDG.E.128 R40, desc[UR6][R2.64] ;  /* 0x0000000602280981 */ /* 0x008ea8000c1e1d00 */
[----:B----4-:R-:W3:Y:S04]  /*0410*/  @P0 LDG.E.128 R36, desc[UR6][R2.64+0x10] ;  /* 0x0000100602240981 */ /* 0x010ee8000c1e1d00 */
[----:B------:R-:W4:Y:S04]  /*0420*/  @P1 LDG.E.128 R32, desc[UR6][R10.64] ;  /* 0x000000060a201981 */ /* 0x000f28000c1e1d00 */
[----:B------:R-:W4:Y:S04]  /*0430*/  @P1 LDG.E.128 R28, desc[UR6][R10.64+0x10] ;  /* 0x000010060a1c1981 */ /* 0x000f28000c1e1d00 */
[----:B------:R-:W4:Y:S01]  /*0440*/  @P2 LDG.E.128 R24, desc[UR6][R14.64] ;  /* 0x000000060e182981 */ /* 0x000f22000c1e1d00 */
[----:B------:R-:W0:Y:S01]  /*0450*/  S2UR UR4, SR_CTAID.X ;  /* 0x00000000000479c3 */ /* 0x000e220000002500 */
[----:B------:R-:W-:Y:S01]  /*0460*/  BSSY B0, `(.L_x_4426) ;  /* 0x0000a11000007945 */ /* 0x000fe20003800000 */
[----:B0-----:R-:W-:-:S06]  /*0470*/  USHF.L.U32 UR4, UR4, 0x2, URZ ;  /* 0x0000000204047899 */ /* 0x001fcc00080006ff */
        /* <DEDUP_REMOVED lines=49> */
[----:B--2---:R1:W-:Y:S04]  /*0790*/  @P0 STL.64 [R1+0x40], R40 ;  /* 0x0000402801000387 */ /* 0x0043e80000100a00 */
[----:B------:R1:W-:Y:S04]  /*07a0*/  @P0 STL.64 [R1+0x48], R42 ;  /* 0x0000482a01000387 */ /* 0x0003e80000100a00 */
[----:B---3--:R1:W-:Y:S04]  /*07b0*/  @P0 STL.64 [R1+0x30], R36 ;  /* 0x0000302401000387 */ /* 0x0083e80000100a00 */
[----:B------:R1:W-:Y:S04]  /*07c0*/  @P0 STL.64 [R1+0x38], R38 ;  /* 0x0000382601000387 */ /* 0x0003e80000100a00 */
[----:B----4-:R1:W-:Y:S04]  /*07d0*/  @P1 STL.64 [R1+0x20], R32 ;  /* 0x0000202001001387 */ /* 0x0103e80000100a00 */
[----:B------:R1:W-:Y:S04]  /*07e0*/  @P1 STL.64 [R1+0x28], R34 ;  /* 0x0000282201001387 */ /* 0x0003e80000100a00 */
[----:B------:R1:W-:Y:S04]  /*07f0*/  @P1 STL.64 [R1+0x10], R28 ;  /* 0x0000101c01001387 */ /* 0x0003e80000100a00 */
[----:B------:R1:W-:Y:S04]  /*0800*/  @P1 STL.64 [R1+0x18], R30 ;  /* 0x0000181e01001387 */ /* 0x0003e80000100a00 */
[----:B------:R1:W-:Y:S04]  /*0810*/  @P2 STL.64 [R1], R24 ;  /* 0x0000001801002387 */ /* 0x0003e80000100a00 */
[----:B------:R1:W-:Y:S01]  /*0820*/  @P2 STL.64 [R1+0x8], R26 ;  /* 0x0000081a01002387 */ /* 0x0003e20000100a00 */
[----:B------:R-:W-:-:S13]  /*0830*/  ISETP.GE.AND P0, PT, R203, UR5, PT ;  /* 0x00000005cb007c0c */ /* 0x000fda000bf06270 */
[----:B-1----:R-:W-:Y:S05]  /*0840*/  @P0 BRA `(.L_x_4427) ;  /* 0x0000009c00480947 */ /* 0x002fea0003800000 */
        /* <DEDUP_REMOVED lines=51> */
.L_x_4467:
[----:B0-----:R-:W0:Y:S08]  /*0b80*/  @P0 LDC.64 R16, c[0x0][0x3e0] ;  /* 0x0000f800ff100b82 */ /* 0x001e300000000a00 */
[----:B-1---5:R-:W1:Y:S01]  /*0b90*/  LDC.64 R18, c[0x0][0x3c8] ;  /* 0x0000f200ff127b82 */ /* 0x022e620000000a00 */
[----:B0-----:R-:W-:-:S05]  /*0ba0*/  @P0 IMAD.WIDE R16, R203, 0x2, R16 ;  /* 0x00000002cb100825 */ /* 0x001fca00078e0210 */
[----:B--2---:R0:W2:Y:S02]  /*0bb0*/  @P0 LDG.E.U16 R20, desc[UR6][R16.64] ;  /* 0x0000000610140981 */ /* 0x0040a4000c1e1500 */
[----:B0-----:R-:W0:Y:S02]  /*0bc0*/  LDC.64 R16, c[0x0][0x3c0] ;  /* 0x0000f000ff107b82 */ /* 0x001e240000000a00 */
[----:B0-----:R-:W-:-:S05]  /*0bd0*/  IMAD.WIDE R16, R203, 0x4, R16 ;  /* 0x00000004cb107825 */ /* 0x001fca00078e0210 */
[----:B---3--:R0:W3:Y:S01]  /*0be0*/  LDG.E R176, desc[UR6][R16.64] ;  /* 0x0000000610b07981 */ /* 0x0080e2000c1e1900 */
[----:B------:R-:W4:Y:S01]  /*0bf0*/  S2R R177, SR_TID.X ;  /* 0x0000000000b17919 */ /* 0x000f220000002100 */
[----:B------:R-:W-:Y:S01]  /*0c00*/  MOV R178, UR15 ;  /* 0x0000000f00b27c02 */ /* 0x000fe20008000f00 */
[----:B-1----:R-:W-:-:S04]  /*0c10*/  IMAD.WIDE R18, R203, 0x4, R18 ;  /* 0x00000004cb127825 */ /* 0x002fc800078e0212 */
[----:B------:R1:W-:Y:S01]  /*0c20*/  STL [R1+0x50], R178 ;  /* 0x000050b201007387 */ /* 0x0003e20000100800 */
[----:B0-----:R-:W-:Y:S01]  /*0c30*/  IMAD R16, R203, R178, RZ ;  /* 0x000000b2cb107224 */ /* 0x001fe200078e02ff */
[C---:B------:R-:W-:Y:S02]  /*0c40*/  ISETP.GE.U32.AND P5, PT, R237.reuse, 0x20, PT ;  /* 0x00000020ed00780c */ /* 0x040fe40003fa6070 */
[----:B-----5:R0:W5:Y:S01]  /*0c50*/  LDG.E R18, desc[UR6][R18.64] ;  /* 0x0000000612127981 */ /* 0x020162000c1e1900 */
[----:B------:R-:W-:Y:S01]  /*0c60*/  HFMA2 R17, -RZ, RZ, 1.875, 0 ;  /* 0x3f800000ff117431 */ /* 0x000fe200000001ff */
[----:B------:R-:W-:Y:S01]  /*0c70*/  ISETP.NE.AND P4, PT, RZ, UR8, PT ;  /* 0x00000008ff007c0c */ /* 0x000fe2000bf85270 */
[----:B------:R-:W-:Y:S01]  /*0c80*/  BSSY.RECONVERGENT B1, `(.L_x_4428) ;  /* 0x0000075000017945 */ /* 0x000fe20003800200 */
[----:B------:R-:W-:Y:S01]  /*0c90*/  HFMA2 R235, -RZ, RZ, 0, 0 ;  /* 0x00000000ffeb7431 */ /* 0x000fe200000001ff */
[C---:B------:R-:W-:Y:S02]  /*0ca0*/  ISETP.GE.U32.AND P1, PT, R237.reuse, 0x40, PT ;  /* 0x00000040ed00780c */ /* 0x040fe40003f26070 */
[----:B------:R-:W-:-:S02]  /*0cb0*/  ISETP.GE.U32.AND P2, PT, R237, 0x60, PT ;  /* 0x00000060ed00780c */ /* 0x000fc40003f46070 */
[----:B------:R-:W-:Y:S02]  /*0cc0*/  ISETP.GE.U32.AND P3, PT, R237, 0x80, PT ;  /* 0x00000080ed00780c */ /* 0x000fe40003f66070 */
[----:B0-----:R-:W-:Y:S02]  /*0cd0*/  SHF.R.S32.HI R19, RZ, 0x1f, R16 ;  /* 0x0000001fff137819 */ /* 0x001fe40000011410 */
[----:B------:R-:W-:Y:S02]  /*0ce0*/  MOV R236, RZ ;  /* 0x000000ff00ec7202 */ /* 0x000fe40000000f00 */
[----:B------:R-:W-:Y:S02]  /*0cf0*/  LEA.HI R16, R19, R16, RZ, 0x3 ;  /* 0x0000001013107211 */ /* 0x000fe400078f18ff */
[----:B----4-:R-:W-:-:S04]  /*0d00*/  LOP3.LUT R19, R177, 0x1f, RZ, 0xc0, !PT ;  /* 0x0000001fb1137812 */ /* 0x010fc800078ec0ff */
[----:B------:R-:W-:Y:S02]  /*0d10*/  LEA.HI.SX32 R16, R16, R19, 0x1d ;  /* 0x0000001310107211 */ /* 0x000fe400078feaff */
[----:B--2---:R-:W-:Y:S02]  /*0d20*/  @P0 SHF.L.U32 R17, R20, 0x10, RZ ;  /* 0x0000001014110819 */ /* 0x004fe400000006ff */
[----:B------:R-:W-:Y:S02]  /*0d30*/  MOV R20, R16 ;  /* 0x0000001000147202 */ /* 0x000fe40000000f00 */
[----:B---3--:R-:W-:Y:S01]  /*0d40*/  FSEL R19, R176, RZ, !P4 ;  /* 0x000000ffb0137208 */ /* 0x008fe20006000000 */
[----:B-1----:R-:W-:Y:S06]  /*0d50*/  @!P5 BRA `(.L_x_4429) ;  /* 0x00000004009cd947 */ /* 0x002fec0003800000 */
[----:B------:R-:W0:Y:S01]  /*0d60*/  LDC.64 R22, c[0x0][0x3a8] ;  /* 0x0000ea00ff167b82 */ /* 0x000e220000000a00 */
[----:B------:R-:W2:Y:S04]  /*0d70*/  LDL R231, [R1+0x40] ;  /* 0x0000400001e77983 */ /* 0x000ea80000100800 */
[----:B------:R-:W3:Y:S03]  /*0d80*/  LDL R234, [R1+0x30] ;  /* 0x0000300001ea7983 */ /* 0x000ee60000100800 */
[----:B------:R-:W1:Y:S01]  /*0d90*/  LDC.64 R180, c[0x0][0x428] ;  /* 0x00010a00ffb47b82 */ /* 0x000e620000000a00 */
[----:B------:R-:W-:Y:S01]  /*0da0*/  ISETP.NE.U32.AND P4, PT, RZ, UR10, PT ;  /* 0x0000000aff007c0c */ /* 0x000fe2000bf85070 */
[----:B------:R-:W4:Y:S03]  /*0db0*/  LDL R230, [R1+0x44] ;  /* 0x0000440001e67983 */ /* 0x000f260000100800 */
[----:B------:R-:W-:Y:S01]  /*0dc0*/  ISETP.NE.AND.EX P4, PT, RZ, UR11, PT, P4 ;  /* 0x0000000bff007c0c */ /* 0x000fe2000bf85340 */
[----:B------:R-:W4:Y:S02]  /*0dd0*/  LDL R229, [R1+0x48] ;  /* 0x0000480001e57983 */ /* 0x000f240000100800 */
[----:B------:R-:W1:Y:S02]  /*0de0*/  LDC.64 R194, c[0x0][0x3b0] ;  /* 0x0000ec00ffc27b82 */ /* 0x000e640000000a00 */
[----:B------:R-:W4:Y:S04]  /*0df0*/  LDL R232, [R1+0x38] ;  /* 0x0000380001e87983 */ /* 0x000f280000100800 */
[----:B------:R-:W4:Y:S01]  /*0e00*/  LDL R252, [R1+0x4c] ;  /* 0x00004c0001fc7983 */ /* 0x000f220000100800 */
[----:B0-----:R-:W-:-:S03]  /*0e10*/  IMAD.WIDE.U32 R22, R16, 0x10, R22 ;  /* 0x0000001010167825 */ /* 0x001fc600078e0016 */
[----:B------:R-:W4:Y:S04]  /*0e20*/  LDL R239, [R1+0x34] ;  /* 0x0000340001ef7983 */ /* 0x000f280000100800 */
[----:B------:R1:W2:Y:S04]  /*0e30*/  LDG.E.128 R176, desc[UR6][R22.64] ;  /* 0x0000000616b07981 */ /* 0x0002a8000c1e1d00 */
[----:B------:R-:W4:Y:S01]  /*0e40*/  LDL R238, [R1+0x3c] ;  /* 0x00003c0001ee7983 */ /* 0x000f220000100800 */
[----:B-1----:R-:W-:-:S05]  /*0e50*/  IMAD.WIDE.U32 R22, R16, 0x10, R180 ;  /* 0x0000001010167825 */ /* 0x002fca00078e00b4 */
[----:B------:R0:W3:Y:S02]  /*0e60*/  LDG.E.128 R180, desc[UR6][R22.64] ;  /* 0x0000000616b47981 */ /* 0x0000e4000c1e1d00 */
[----:B0-----:R-:W0:Y:S02]  /*0e70*/  @P4 LDC.64 R22, c[0x0][0x438] ;  /* 0x00010e00ff164b82 */ /* 0x001e240000000a00 */
[----:B0-----:R-:W-:-:S05]  /*0e80*/  @P4 IMAD.WIDE.U32 R22, R16, 0x10, R22 ;  /* 0x0000001010164825 */ /* 0x001fca00078e0016 */
[----:B------:R0:W5:Y:S02]  /*0e90*/  @P4 LDG.E.128 R40, desc[UR6][R22.64] ;  /* 0x0000000616284981 */ /* 0x000164000c1e1d00 */
[----:B0-----:R-:W-:-:S06]  /*0ea0*/  IMAD.WIDE.U32 R22, R16, 0x8, R194 ;  /* 0x0000000810167825 */ /* 0x001fcc00078e00c2 */
[----:B------:R-:W5:Y:S01]  /*0eb0*/  LDG.E.64 R22, desc[UR6][R22.64] ;  /* 0x0000000616167981 */ /* 0x000f62000c1e1b00 */
[C---:B--2---:R-:W-:Y:S02]  /*0ec0*/  PRMT R198, R176.reuse, 0x7632, R198 ;  /* 0x00007632b0c67816 */ /* 0x044fe400000000c6 */
[----:B------:R-:W-:Y:S02]  /*0ed0*/  SHF.L.U32 R202, R176, 0x10, RZ ;  /* 0x00000010b0ca7819 */ /* 0x000fe400000006ff */
[C---:B------:R-:W-:Y:S02]  /*0ee0*/  SHF.L.U32 R228, R177.reuse, 0x10, RZ ;  /* 0x00000010b1e47819 */ /* 0x040fe400000006ff */
[C---:B------:R-:W-:Y:S02]  /*0ef0*/  PRMT R0, R178.reuse, 0x7632, R0 ;  /* 0x00007632b2007816 */ /* 0x040fe40000000000 */
[----:B------:R-:W-:Y:S02]  /*0f00*/  PRMT R188, R177, 0x7632, R188 ;  /* 0x00007632b1bc7816 */ /* 0x000fe400000000bc */
[----:B------:R-:W-:-:S02]  /*0f10*/  SHF.L.U32 R178, R178, 0x10, RZ ;  /* 0x00000010b2b27819 */ /* 0x000fc400000006ff */
[C---:B---3--:R-:W-:Y:S02]  /*0f20*/  PRMT R176, R182.reuse, 0x7632, R176 ;  /* 0x00007632b6b07816 */ /* 0x048fe400000000b0 */
[----:B------:R-:W-:Y:S02]  /*0f30*/  SHF.L.U32 R187, R182, 0x10, RZ ;  /* 0x00000010b6bb7819 */ /* 0x000fe400000006ff */
[----:B------:R-:W-:Y:S02]  /*0f40*/  SHF.L.U32 R182, R198, 0x10, RZ ;  /* 0x00000010c6b67819 */ /* 0x000fe400000006ff */
[C---:B------:R-:W-:Y:S02]  /*0f50*/  PRMT R197, R180.reuse, 0x7632, R197 ;  /* 0x00007632b4c57816 */ /* 0x040fe400000000c5 */
        /* <DEDUP_REMOVED lines=8> */
[----:B------:R-:W-:-:S02]  /*0fe0*/  PRMT R196, R179, 0x7632, R196 ;  /* 0x00007632b3c47816 */ /* 0x000fc400000000c4 */
[----:B------:R-:W-:Y:S02]  /*0ff0*/  SHF.L.U32 R179, R179, 0x10, RZ ;  /* 0x00000010b3b37819 */ /* 0x000fe400000006ff */
[----:B------:R-:W-:Y:S01]  /*1000*/  SHF.L.U32 R178, R0, 0x10, RZ ;  /* 0x0000001000b27819 */ /* 0x000fe200000006ff */
[C---:B-----5:R-:W-:Y:S01]  /*1010*/  FMUL.FTZ R0, R18.reuse, R180 ;  /* 0x000000b412007220 */ /* 0x060fe20000410000 */
[----:B------:R-:W-:Y:S01]  /*1020*/  SHF.L.U32 R180, R197, 0x10, RZ ;  /* 0x00000010c5b47819 */ /* 0x000fe200000006ff */
[C---:B------:R-:W-:Y:S01]  /*1030*/  FMUL.FTZ R197, R18.reuse, R198 ;  /* 0x000000c612c57220 */ /* 0x040fe20000410000 */
[----:B------:R-:W-:Y:S01]  /*1040*/  FADD.FTZ R181, -R19, R181 ;  /* 0x000000b513b57221 */ /* 0x000fe20000010100 */
[----:B------:R-:W-:Y:S01]  /*1050*/  FMUL.FTZ R202, R231, R195 ;  /* 0x000000c3e7ca7220 */ /* 0x000fe20000410000 */
[----:B------:R-:W-:Y:S01]  /*1060*/  FMUL.FTZ R198, R18, R182 ;  /* 0x000000b612c67220 */ /* 0x000fe20000410000 */
[----:B------:R-:W-:Y:S01]  /*1070*/  FADD.FTZ R188, -R19, R179 ;  /* 0x000000b313bc7221 */ /* 0x000fe20000010100 */
[----:B------:R-:W-:Y:S01]  /*1080*/  SHF.L.U32 R179, R196, 0x10, RZ ;  /* 0x00000010c4b37819 */ /* 0x000fe200000006ff */
[----:B------:R-:W-:Y:S01]  /*1090*/  FMUL.FTZ R231, R234, R187 ;  /* 0x000000bbeae77220 */ /* 0x000fe20000410000 */
[----:B------:R-:W-:Y:S01]  /*10a0*/  FMUL.FTZ R196, R18, R181 ;  /* 0x000000b512c47220 */ /* 0x000fe20000410000 */
[----:B------:R-:W-:Y:S01]  /*10b0*/  PRMT R20, R183, 0x7632, R20 ;  /* 0x00007632b7147816 */ /* 0x000fe20000000014 */
[----:B------:R-:W-:Y:S01]  /*10c0*/  FADD.FTZ R105, R105, R180 ;  /* 0x000000b469697221 */ /* 0x000fe20000010000 */
[-C--:B------:R-:W-:Y:S01]  /*10d0*/  FFMA.FTZ R137, R198, R180.reuse, R137 ;  /* 0x000000b4c6897223 */ /* 0x080fe20000010089 */
[----:B----4-:R-:W-:Y:S01]  /*10e0*/  FMUL.FTZ R234, R230, R180 ;  /* 0x000000b4e6ea7220 */ /* 0x010fe20000410000 */
[----:B------:R-:W-:Y:S01]  /*10f0*/  FADD.FTZ R181, RZ, R202 ;  /* 0x000000caffb57221 */ /* 0x000fe20000010000 */
[----:B------:R-:W-:Y:S01]  /*1100*/  SHF.L.U32 R183, R183, 0x10, RZ ;  /* 0x00000010b7b77819 */ /* 0x000fe200000006ff */
[----:B------:R-:W-:Y:S01]  /*1110*/  FFMA.FTZ R180, R0, R202, RZ ;  /* 0x000000ca00b47223 */ /* 0x000fe200000100ff */
[----:B------:R-:W-:Y:S01]  /*1120*/  SHF.L.U32 R177, R177, 0x10, RZ ;  /* 0x00000010b1b17819 */ /* 0x000fe200000006ff */
[----:B------:R-:W-:Y:S01]  /*1130*/  FMUL.FTZ R233, R229, R194 ;  /* 0x000000c2e5e97220 */ /* 0x000fe20000410000 */
[----:B------:R-:W-:Y:S01]  /*1140*/  FADD.FTZ R181, R181, R234 ;  /* 0x000000eab5b57221 */ /* 0x000fe20000010000 */
[----:B------:R-:W-:Y:S01]  /*1150*/  FFMA.FTZ R180, R198, R234, R180 ;  /* 0x000000eac6b47223 */ /* 0x000fe200000100b4 */
[----:B------:R-:W-:Y:S01]  /*1160*/  FMUL.FTZ R229, R232, R183 ;  /* 0x000000b7e8e57220 */ /* 0x000fe20000410000 */
[----:B------:R-:W-:Y:S01]  /*1170*/  FADD.FTZ R107, R107, R177 ;  /* 0x000000b16b6b7221 */ /* 0x000fe20000010000 */
[-C--:B------:R-:W-:Y:S01]  /*1180*/  FFMA.FTZ R139, R196, R177.reuse, R139 ;  /* 0x000000b1c48b7223 */ /* 0x080fe2000001008b */
[----:B------:R-:W-:Y:S01]  /*1190*/  FMUL.FTZ R232, R252, R177 ;  /* 0x000000b1fce87220 */ /* 0x000fe20000410000 */
[----:B------:R-:W-:Y:S01]  /*11a0*/  FADD.FTZ R178, -R19, R178 ;  /* 0x000000b213b27221 */ /* 0x000fe20000010100 */
[----:B------:R-:W-:Y:S01]  /*11b0*/  FADD.FTZ R177, R181, R233 ;  /* 0x000000e9b5b17221 */ /* 0x000fe20000010000 */
[C---:B------:R-:W-:Y:S01]  /*11c0*/  FFMA.FTZ R180, R197.reuse, R233, R180 ;  /* 0x000000e9c5b47223 */ /* 0x040fe200000100b4 */
[----:B------:R-:W-:Y:S01]  /*11d0*/  FADD.FTZ R106, R106, R194 ;  /* 0x000000c26a6a7221 */ /* 0x000fe20000010000 */
[----:B------:R-:W-:Y:S01]  /*11e0*/  FFMA.FTZ R138, R197, R194, R138 ;  /* 0x000000c2c58a7223 */ /* 0x000fe2000001008a */
[----:B------:R-:W-:Y:S01]  /*11f0*/  SHF.L.U32 R176, R176, 0x10, RZ ;  /* 0x00000010b0b07819 */ /* 0x000fe200000006ff */
[----:B------:R-:W-:Y:S01]  /*1200*/  FADD.FTZ R104, R104, R195 ;  /* 0x000000c368687221 */ /* 0x000fe20000010000 */
[----:B------:R-:W-:Y:S01]  /*1210*/  FFMA.FTZ R136, R0, R195, R136 ;  /* 0x000000c300887223 */ /* 0x000fe20000010088 */
[C---:B------:R-:W-:Y:S01]  /*1220*/  FMUL.FTZ R194, R18.reuse, R178 ;  /* 0x000000b212c27220 */ /* 0x040fe20000410000 */
[----:B------:R-:W-:Y:S01]  /*1230*/  FADD.FTZ R177, R177, R232 ;  /* 0x000000e8b1b17221 */ /* 0x000fe20000010000 */
[----:B------:R-:W-:Y:S01]  /*1240*/  FMUL.FTZ R195, R18, R228 ;  /* 0x000000e412c37220 */ /* 0x000fe20000410000 */
[----:B------:R-:W-:Y:S01]  /*1250*/  FFMA.FTZ R178, R196, R232, R180 ;  /* 0x000000e8c4b27223 */ /* 0x000fe200000100b4 */
[----:B------:R-:W-:Y:S01]  /*1260*/  FADD.FTZ R179, -R19, R179 ;  /* 0x000000b313b37221 */ /* 0x000fe20000010100 */
[----:B------:R-:W-:Y:S01]  /*1270*/  FMUL.FTZ R230, R239, R176 ;  /* 0x000000b0efe67220 */ /* 0x000fe20000410000 */
[----:B------:R-:W-:Y:S01]  /*1280*/  FADD.FTZ R177, R177, R231 ;  /* 0x000000e7b1b17221 */ /* 0x000fe20000010000 */
[C---:B------:R-:W-:Y:S01]  /*1290*/  FFMA.FTZ R178, R195.reuse, R231, R178 ;  /* 0x000000e7c3b27223 */ /* 0x040fe200000100b2 */
[----:B------:R-:W-:Y:S01]  /*12a0*/  FADD.FTZ R100, R100, R187 ;  /* 0x000000bb64647221 */ /* 0x000fe20000010000 */
[----:B------:R-:W-:Y:S01]  /*12b0*/  FFMA.FTZ R132, R195, R187, R132 ;  /* 0x000000bbc3847223 */ /* 0x000fe20000010084 */
[----:B------:R-:W-:Y:S01]  /*12c0*/  SHF.L.U32 R20, R20, 0x10, RZ ;  /* 0x0000001014147819 */ /* 0x000fe200000006ff */
[C---:B------:R-:W-:Y:S01]  /*12d0*/  FMUL.FTZ R187, R18.reuse, R179 ;  /* 0x000000b312bb7220 */ /* 0x040fe20000410000 */
        /* <DEDUP_REMOVED lines=14> */
[----:B------:R-:W-:-:S07]  /*13c0*/  IADD3 R20, PT, PT, R16, 0x20, RZ ;  /* 0x0000002010147810 */ /* 0x000fce0007ffe0ff */
.L_x_4429:
[----:B------:R-:W-:Y:S05]  /*13d0*/  BSYNC.RECONVERGENT B1 ;  /* 0x0000000000017941 */ /* 0x000fea0003800200 */
.L_x_4428:
[----:B------:R-:W-:Y:S04]  /*13e0*/  BSSY.RECONVERGENT B1, `(.L_x_4430) ;  /* 0x0000069000017945 */ /* 0x000fe80003800200 */
[----:B------:R-:W-:Y:S05]  /*13f0*/  @!P1 BRA `(.L_x_4431) ;  /* 0x00000004009c9947 */ /* 0x000fea0003800000 */
        /* <DEDUP_REMOVED lines=13> */
[----:B------:R0:W2:Y:S01]  /*14d0*/  LDG.E.128 R176, desc[UR6][R24.64] ;  /* 0x0000000618b07981 */ /* 0x0000a2000c1e1d00 */
[----:B-1----:R-:W-:-:S03]  /*14e0*/  IMAD.WIDE.U32 R180, R20, 0x10, R180 ;  /* 0x0000001014b47825 */ /* 0x002fc600078e00b4 */
[----:B------:R-:W4:Y:S04]  /*14f0*/  LDL R238, [R1+0x1c] ;  /* 0x00001c0001ee7983 */ /* 0x000f280000100800 */
[----:B------:R-:W3:Y:S01]  /*1500*/  LDG.E.128 R180, desc[UR6][R180.64] ;  /* 0x00000006b4b47981 */ /* 0x000ee2000c1e1d00 */
[----:B0-----:R-:W0:Y:S02]  /*1510*/  @P4 LDC.64 R24, c[0x0][0x438] ;  /* 0x00010e00ff184b82 */ /* 0x001e240000000a00 */
[----:B0-----:R-:W-:-:S05]  /*1520*/  @P4 IMAD.WIDE.U32 R24, R20, 0x10, R24 ;  /* 0x0000001014184825 */ /* 0x001fca00078e0018 */
[----:B------:R0:W5:Y:S02]  /*1530*/  @P4 LDG.E.128 R36, desc[UR6][R24.64] ;  /* 0x0000000618244981 */ /* 0x000164000c1e1d00 */
[----:B0-----:R-:W-:-:S06]  /*1540*/  IMAD.WIDE.U32 R24, R20, 0x8, R190 ;  /* 0x0000000814187825 */ /* 0x001fcc00078e00be */
[----:B------:R-:W5:Y:S01]  /*1550*/  LDG.E.64 R24, desc[UR6][R24.64] ;  /* 0x0000000618187981 */ /* 0x000f62000c1e1b00 */
[----:B------:R-:W-:Y:S02]  /*1560*/  IADD3 R20, PT, PT, R20, 0x20, RZ ;  /* 0x0000002014147810 */ /* 0x000fe40007ffe0ff */
[C---:B--2---:R-:W-:Y:S02]  /*1570*/  SHF.L.U32 R222, R176.reuse, 0x10, RZ ;  /* 0x00000010b0de7819 */ /* 0x044fe400000006ff */
[----:B------:R-:W-:Y:S02]  /*1580*/  PRMT R191, R176, 0x7632, R191 ;  /* 0x00007632b0bf7816 */ /* 0x000fe400000000bf */
[----:B------:R-:W-:Y:S02]  /*1590*/  PRMT R186, R178, 0x7632, R186 ;  /* 0x00007632b2ba7816 */ /* 0x000fe400000000ba */
[----:B------:R-:W-:Y:S01]  /*15a0*/  SHF.L.U32 R193, R179, 0x10, RZ ;  /* 0x00000010b3c17819 */ /* 0x000fe200000006ff */
[----:B------:R-:W-:Y:S01]  /*15b0*/  FADD.FTZ R222, -R19, R222 ;  /* 0x000000de13de7221 */ /* 0x000fe20000010100 */
[----:B------:R-:W-:-:S02]  /*15c0*/  PRMT R192, R177, 0x7632, R192 ;  /* 0x00007632b1c07816 */ /* 0x000fc400000000c0 */
[----:B------:R-:W-:Y:S02]  /*15d0*/  SHF.L.U32 R221, R177, 0x10, RZ ;  /* 0x00000010b1dd7819 */ /* 0x000fe400000006ff */
[----:B------:R-:W-:Y:S02]  /*15e0*/  SHF.L.U32 R220, R178, 0x10, RZ ;  /* 0x00000010b2dc7819 */ /* 0x000fe400000006ff */
[C---:B---3--:R-:W-:Y:S02]  /*15f0*/  PRMT R2, R182.reuse, 0x7632, R2 ;  /* 0x00007632b6027816 */ /* 0x048fe40000000002 */
[----:B------:R-:W-:Y:S02]  /*1600*/  SHF.L.U32 R21, R182, 0x10, RZ ;  /* 0x00000010b6157819 */ /* 0x000fe400000006ff */
[C---:B------:R-:W-:Y:S02]  /*1610*/  PRMT R177, R181.reuse, 0x7632, R177 ;  /* 0x00007632b5b17816 */ /* 0x040fe400000000b1 */
[----:B------:R-:W-:-:S02]  /*1620*/  SHF.L.U32 R190, R181, 0x10, RZ ;  /* 0x00000010b5be7819 */ /* 0x000fc400000006ff */
[----:B------:R-:W-:Y:S02]  /*1630*/  SHF.L.U32 R182, R191, 0x10, RZ ;  /* 0x00000010bfb67819 */ /* 0x000fe400000006ff */
[----:B------:R-:W-:Y:S02]  /*1640*/  PRMT R178, R179, 0x7632, R178 ;  /* 0x00007632b3b27816 */ /* 0x000fe400000000b2 */
[----:B------:R-:W-:Y:S01]  /*1650*/  SHF.L.U32 R181, R186, 0x10, RZ ;  /* 0x00000010bab57819 */ /* 0x000fe200000006ff */
[C---:B------:R-:W-:Y:S01]  /*1660*/  FADD.FTZ R186, -R19.reuse, R193 ;  /* 0x000000c113ba7221 */ /* 0x040fe20000010100 */
[----:B------:R-:W-:Y:S01]  /*1670*/  PRMT R179, R180, 0x7632, R179 ;  /* 0x00007632b4b37816 */ /* 0x000fe200000000b3 */
[----:B-----5:R-:W-:Y:S01]  /*1680*/  FMUL.FTZ R193, R18, R222 ;  /* 0x000000de12c17220 */ /* 0x020fe20000410000 */
[----:B------:R-:W-:Y:S02]  /*1690*/  SHF.L.U32 R189, R180, 0x10, RZ ;  /* 0x00000010b4bd7819 */ /* 0x000fe400000006ff */
[----:B------:R-:W-:Y:S01]  /*16a0*/  SHF.L.U32 R180, R192, 0x10, RZ ;  /* 0x00000010c0b47819 */ /* 0x000fe200000006ff */
[C---:B------:R-:W-:Y:S01]  /*16b0*/  FADD.FTZ R192, -R19.reuse, R220 ;  /* 0x000000dc13c07221 */ /* 0x040fe20000010100 */
[----:B------:R-:W-:Y:S01]  /*16c0*/  FADD.FTZ R182, -R19, R182 ;  /* 0x000000b613b67221 */ /* 0x000fe20000010100 */
[C---:B------:R-:W-:Y:S01]  /*16d0*/  PRMT R176, R183.reuse, 0x7632, R176 ;  /* 0x00007632b7b07816 */ /* 0x040fe200000000b0 */
[----:B------:R-:W-:Y:S01]  /*16e0*/  FADD.FTZ R96, R96, R189 ;  /* 0x000000bd60607221 */ /* 0x000fe20000010000 */
[----:B------:R-:W-:Y:S01]  /*16f0*/  SHF.L.U32 R183, R183, 0x10, RZ ;  /* 0x00000010b7b77819 */ /* 0x000fe200000006ff */
[-C--:B------:R-:W-:Y:S01]  /*1700*/  FFMA.FTZ R128, R193, R189.reuse, R128 ;  /* 0x000000bdc1807223 */ /* 0x080fe20000010080 */
[----:B------:R-:W-:Y:S01]  /*1710*/  FMUL.FTZ R227, R227, R189 ;  /* 0x000000bde3e37220 */ /* 0x000fe20000410000 */
[----:B------:R-:W-:Y:S01]  /*1720*/  FADD.FTZ R191, -R19, R221 ;  /* 0x000000dd13bf7221 */ /* 0x000fe20000010100 */
[----:B------:R-:W-:Y:S01]  /*1730*/  SHF.L.U32 R179, R179, 0x10, RZ ;  /* 0x00000010b3b37819 */ /* 0x000fe200000006ff */
[C---:B------:R-:W-:Y:S01]  /*1740*/  FMUL.FTZ R189, R18.reuse, R192 ;  /* 0x000000c012bd7220 */ /* 0x040fe20000410000 */
[C---:B------:R-:W-:Y:S01]  /*1750*/  FMUL.FTZ R192, R18.reuse, R182 ;  /* 0x000000b612c07220 */ /* 0x040fe20000410000 */
[----:B------:R-:W-:Y:S01]  /*1760*/  FMUL.FTZ R191, R18, R191 ;  /* 0x000000bf12bf7220 */ /* 0x000fe20000410000 */
[----:B------:R-:W-:Y:S01]  /*1770*/  FMUL.FTZ R221, R226, R183 ;  /* 0x000000b7e2dd7220 */ /* 0x000fe20000410000 */
[----:B------:R-:W-:Y:S01]  /*1780*/  FADD.FTZ R180, -R19, R180 ;  /* 0x000000b413b47221 */ /* 0x000fe20000010100 */
[----:B------:R-:W-:Y:S01]  /*1790*/  FADD.FTZ R97, R97, R179 ;  /* 0x000000b361617221 */ /* 0x000fe20000010000 */
[-C--:B------:R-:W-:Y:S01]  /*17a0*/  FFMA.FTZ R129, R192, R179.reuse, R129 ;  /* 0x000000b3c0817223 */ /* 0x080fe20000010081 */
[----:B----4-:R-:W-:Y:S01]  /*17b0*/  FMUL.FTZ R226, R224, R179 ;  /* 0x000000b3e0e27220 */ /* 0x010fe20000410000 */
        /* <DEDUP_REMOVED lines=15> */
[-C--:B------:R-:W-:Y:S01]  /*18b0*/  FMUL.FTZ R223, R223, R21.reuse ;  /* 0x00000015dfdf7220 */ /* 0x080fe20000410000 */
[----:B------:R-:W-:Y:S01]  /*18c0*/  FADD.FTZ R181, -R19, R181 ;  /* 0x000000b513b57221 */ /* 0x000fe20000010100 */
[----:B------:R-:W-:Y:S01]  /*18d0*/  FADD.FTZ R177, R177, R224 ;  /* 0x000000e0b1b17221 */ /* 0x000fe20000010000 */
[----:B------:R-:W-:Y:S01]  /*18e0*/  FFMA.FTZ R179, R190, R224, R179 ;  /* 0x000000e0beb37223 */ /* 0x000fe200000100b3 */
        /* <DEDUP_REMOVED lines=8> */
[----:B------:R-:W-:Y:S01]  /*1970*/  SHF.L.U32 R176, R176, 0x10, RZ ;  /* 0x00000010b0b07819 */ /* 0x000fe200000006ff */
[----:B------:R-:W-:Y:S01]  /*1980*/  FADD.FTZ R178, -R19, R178 ;  /* 0x000000b213b27221 */ /* 0x000fe20000010100 */
        /* <DEDUP_REMOVED lines=14> */
.L_x_4431:
[----:B------:R-:W-:Y:S05]  /*1a70*/  BSYNC.RECONVERGENT B1 ;  /* 0x0000000000017941 */ /* 0x000fea0003800200 */
.L_x_4430:
[----:B------:R-:W-:Y:S04]  /*1a80*/  BSSY.RECONVERGENT B1, `(.L_x_4432) ;  /* 0x0000065000017945 */ /* 0x000fe80003800200 */
[----:B------:R-:W-:Y:S05]  /*1a90*/  @!P2 BRA `(.L_x_4433) ;  /* 0x00000004008ca947 */ /* 0x000fea0003800000 */
[----:B------:R-:W0:Y:S01]  /*1aa0*/  LDC.64 R4, c[0x0][0x3a8] ;  /* 0x0000ea00ff047b82 */ /* 0x000e220000000a00 */
[----:B------:R-:W2:Y:S04]  /*1ab0*/  LDL R216, [R1] ;  /* 0x0000000001d87983 */ /* 0x000ea80000100800 */
[----:B------:R-:W3:Y:S03]  /*1ac0*/  LDL R239, [R1+0x4] ;  /* 0x0000040001ef7983 */ /* 0x000ee60000100800 */
[----:B------:R-:W1:Y:S01]  /*1ad0*/  LDC.64 R8, c[0x0][0x428] ;  /* 0x00010a00ff087b82 */ /* 0x000e620000000a00 */
[----:B------:R-:W4:Y:S04]  /*1ae0*/  LDL R252, [R1+0x8] ;  /* 0x0000080001fc7983 */ /* 0x000f280000100800 */
[----:B------:R-:W4:Y:S01]  /*1af0*/  LDL R238, [R1+0xc] ;  /* 0x00000c0001ee7983 */ /* 0x000f220000100800 */
[----:B------:R-:W-:-:S02]  /*1b00*/  ISETP.NE.U32.AND P4, PT, RZ, UR10, PT ;  /* 0x0000000aff007c0c */ /* 0x000fc4000bf85070 */
[----:B------:R-:W1:Y:S01]  /*1b10*/  LDC.64 R26, c[0x0][0x3b0] ;  /* 0x0000ec00ff1a7b82 */ /* 0x000e620000000a00 */
[----:B0-----:R-:W-:-:S06]  /*1b20*/  IMAD.WIDE.U32 R4, R20, 0x10, R4 ;  /* 0x0000001014047825 */ /* 0x001fcc00078e0004 */
[----:B------:R-:W2:Y:S01]  /*1b30*/  LDG.E.128 R4, desc[UR6][R4.64] ;  /* 0x0000000604047981 */ /* 0x000ea2000c1e1d00 */
[----:B-1----:R-:W-:-:S05]  /*1b40*/  IMAD.WIDE.U32 R8, R20, 0x10, R8 ;  /* 0x0000001014087825 */ /* 0x002fca00078e0008 */
[----:B------:R0:W3:Y:S01]  /*1b50*/  LDG.E.128 R176, desc[UR6][R8.64] ;  /* 0x0000000608b07981 */ /* 0x0000e2000c1e1d00 */
[----:B------:R-:W-:-:S13]  /*1b60*/  ISETP.NE.AND.EX P4, PT, RZ, UR11, PT, P4 ;  /* 0x0000000bff007c0c */ /* 0x000fda000bf85340 */
[----:B0-----:R-:W0:Y:S02]  /*1b70*/  @P4 LDC.64 R8, c[0x0][0x438] ;  /* 0x00010e00ff084b82 */ /* 0x001e240000000a00 */
[----:B0-----:R-:W-:-:S05]  /*1b80*/  @P4 IMAD.WIDE.U32 R8, R20, 0x10, R8 ;  /* 0x0000001014084825 */ /* 0x001fca00078e0008 */
[----:B------:R0:W5:Y:S02]  /*1b90*/  @P4 LDG.E.128 R32, desc[UR6][R8.64] ;  /* 0x0000000608204981 */ /* 0x000164000c1e1d00 */
[----:B0-----:R-:W-:-:S05]  /*1ba0*/  IMAD.WIDE.U32 R8, R20, 0x8, R26 ;  /* 0x0000000814087825 */ /* 0x001fca00078e001a */
[----:B------:R0:W5:Y:S01]  /*1bb0*/  LDG.E.64 R26, desc[UR6][R8.64] ;  /* 0x00000006081a7981 */ /* 0x000162000c1e1b00 */
[----:B------:R-:W-:Y:S02]  /*1bc0*/  IADD3 R20, PT, PT, R20, 0x20, RZ ;  /* 0x0000002014147810 */ /* 0x000fe40007ffe0ff */
[----:B--2---:R-:W-:Y:S02]  /*1bd0*/  SHF.L.U32 R214, R4, 0x10, RZ ;  /* 0x0000001004d67819 */ /* 0x004fe400000006ff */
[C---:B0-----:R-:W-:Y:S02]  /*1be0*/  PRMT R8, R5.reuse, 0x7632, R8 ;  /* 0x0000763205087816 */ /* 0x041fe40000000008 */
[----:B------:R-:W-:Y:S02]  /*1bf0*/  SHF.L.U32 R213, R5, 0x10, RZ ;  /* 0x0000001005d57819 */ /* 0x000fe400000006ff */
[C---:B------:R-:W-:Y:S02]  /*1c00*/  SHF.L.U32 R212, R6.reuse, 0x10, RZ ;  /* 0x0000001006d47819 */ /* 0x040fe400000006ff */
[----:B------:R-:W-:-:S02]  /*1c10*/  PRMT R3, R6, 0x7632, R3 ;  /* 0x0000763206037816 */ /* 0x000fc40000000003 */
[C---:B---3--:R-:W-:Y:S02]  /*1c20*/  PRMT R5, R177.reuse, 0x7632, R5 ;  /* 0x00007632b1057816 */ /* 0x048fe40000000005 */
[----:B------:R-:W-:Y:S01]  /*1c30*/  SHF.L.U32 R182, R177, 0x10, RZ ;  /* 0x00000010b1b67819 */ /* 0x000fe200000006ff */
[C---:B------:R-:W-:Y:S01]  /*1c40*/  FADD.FTZ R177, -R19.reuse, R214 ;  /* 0x000000d613b17221 */ /* 0x040fe20000010100 */
[----:B------:R-:W-:Y:S01]  /*1c50*/  PRMT R9, R176, 0x7632, R9 ;  /* 0x00007632b0097816 */ /* 0x000fe20000000009 */
[----:B------:R-:W-:Y:S01]  /*1c60*/  FADD.FTZ R212, -R19, R212 ;  /* 0x000000d413d47221 */ /* 0x000fe20000010100 */
[C---:B------:R-:W-:Y:S02]  /*1c70*/  PRMT R10, R178.reuse, 0x7632, R10 ;  /* 0x00007632b20a7816 */ /* 0x040fe4000000000a */
[----:B------:R-:W-:Y:S02]  /*1c80*/  SHF.L.U32 R6, R178, 0x10, RZ ;  /* 0x00000010b2067819 */ /* 0x000fe400000006ff */
[----:B------:R-:W-:-:S02]  /*1c90*/  SHF.L.U32 R181, R7, 0x10, RZ ;  /* 0x0000001007b57819 */ /* 0x000fc400000006ff */
[----:B------:R-:W-:Y:S01]  /*1ca0*/  SHF.L.U32 R178, R3, 0x10, RZ ;  /* 0x0000001003b27819 */ /* 0x000fe200000006ff */
[----:B-----5:R-:W-:Y:S01]  /*1cb0*/  FMUL.FTZ R3, R18, R177 ;  /* 0x000000b112037220 */ /* 0x020fe20000410000 */
[----:B------:R-:W-:Y:S02]  /*1cc0*/  PRMT R180, R4, 0x7632, R180 ;  /* 0x0000763204b47816 */ /* 0x000fe400000000b4 */
[----:B------:R-:W-:Y:S02]  /*1cd0*/  SHF.L.U32 R177, R9, 0x10, RZ ;  /* 0x0000001009b17819 */ /* 0x000fe400000006ff */
        /* <DEDUP_REMOVED lines=8> */
[----:B------:R-:W-:Y:S01]  /*1d60*/  FMUL.FTZ R215, R248, R6 ;  /* 0x00000006f8d77220 */ /* 0x000fe20000410000 */
[----:B------:R-:W-:Y:S01]  /*1d70*/  FMUL.FTZ R6, R18, R181 ;  /* 0x000000b512067220 */ /* 0x000fe20000410000 */
[----:B------:R-:W-:Y:S01]  /*1d80*/  SHF.L.U32 R183, R176, 0x10, RZ ;  /* 0x00000010b0b77819 */ /* 0x000fe200000006ff */
[C---:B------:R-:W-:Y:S01]  /*1d90*/  FADD.FTZ R181, -R19.reuse, R180 ;  /* 0x000000b413b57221 */ /* 0x040fe20000010100 */
[----:B------:R-:W-:Y:S01]  /*1da0*/  FADD.FTZ R180, -R19, R7 ;  /* 0x0000000713b47221 */ /* 0x000fe20000010100 */
[----:B------:R-:W-:-:S02]  /*1db0*/  PRMT R176, R179, 0x7632, R176 ;  /* 0x00007632b3b07816 */ /* 0x000fc400000000b0 */
[----:B------:R-:W-:Y:S01]  /*1dc0*/  FMUL.FTZ R7, R18, R181 ;  /* 0x000000b512077220 */ /* 0x000fe20000410000 */
[----:B------:R-:W-:Y:S01]  /*1dd0*/  FMUL.FTZ R219, R216, R183 ;  /* 0x000000b7d8db7220 */ /* 0x000fe20000410000 */
[----:B------:R-:W-:Y:S01]  /*1de0*/  SHF.L.U32 R179, R179, 0x10, RZ ;  /* 0x00000010b3b37819 */ /* 0x000fe200000006ff */
[----:B------:R-:W-:Y:S01]  /*1df0*/  FADD.FTZ R213, -R19, R213 ;  /* 0x000000d513d57221 */ /* 0x000fe20000010100 */
[----:B------:R-:W-:Y:S01]  /*1e00*/  FADD.FTZ R89, R89, R177 ;  /* 0x000000b159597221 */ /* 0x000fe20000010000 */
[-C--:B------:R-:W-:Y:S01]  /*1e10*/  FFMA.FTZ R121, R7, R177.reuse, R121 ;  /* 0x000000b107797223 */ /* 0x080fe20000010079 */
[----:B------:R-:W-:Y:S01]  /*1e20*/  FMUL.FTZ R218, R239, R177 ;  /* 0x000000b1efda7220 */ /* 0x000fe20000410000 */
[----:B------:R-:W-:Y:S01]  /*1e30*/  SHF.L.U32 R8, R4, 0x10, RZ ;  /* 0x0000001004087819 */ /* 0x000fe200000006ff */
[----:B------:R-:W-:Y:S01]  /*1e40*/  FADD.FTZ R181, R236, R219 ;  /* 0x000000dbecb57221 */ /* 0x000fe20000010000 */
[----:B------:R-:W-:Y:S01]  /*1e50*/  FFMA.FTZ R177, R3, R219, R235 ;  /* 0x000000db03b17223 */ /* 0x000fe200000100eb */
[----:B------:R-:W-:Y:S01]  /*1e60*/  FMUL.FTZ R4, R18, R213 ;  /* 0x000000d512047220 */ /* 0x000fe20000410000 */
[----:B------:R-:W-:Y:S01]  /*1e70*/  FADD.FTZ R86, R86, R179 ;  /* 0x000000b356567221 */ /* 0x000fe20000010000 */
[-C--:B------:R-:W-:Y:S01]  /*1e80*/  FFMA.FTZ R118, R6, R179.reuse, R118 ;  /* 0x000000b306767223 */ /* 0x080fe20000010076 */
[----:B------:R-:W-:Y:S01]  /*1e90*/  FMUL.FTZ R213, R250, R179 ;  /* 0x000000b3fad57220 */ /* 0x000fe20000410000 */
[----:B----4-:R-:W-:Y:S01]  /*1ea0*/  FMUL.FTZ R217, R252, R182 ;  /* 0x000000b6fcd97220 */ /* 0x010fe20000410000 */
[----:B------:R-:W-:Y:S01]  /*1eb0*/  FADD.FTZ R179, -R19, R178 ;  /* 0x000000b213b37221 */ /* 0x000fe20000010100 */
        /* <DEDUP_REMOVED lines=33> */
.L_x_4433:
[----:B------:R-:W-:Y:S05]  /*20d0*/  BSYNC.RECONVERGENT B1 ;  /* 0x0000000000017941 */ /* 0x000fea0003800200 */
.L_x_4432:
        /* <DEDUP_REMOVED lines=16> */
[C---:B---3--:R-:W-:Y:S02]  /*21e0*/  PRMT R11, R12.reuse, 0x7632, R11 ;  /* 0x000076320c0b7816 */ /* 0x048fe4000000000b */
[----:B------:R-:W-:Y:S02]  /*21f0*/  SHF.L.U32 R20, R12, 0x10, RZ ;  /* 0x000000100c147819 */ /* 0x000fe400000006ff */
[C---:B------:R-:W-:Y:S02]  /*2200*/  PRMT R12, R13.reuse, 0x7632, R12 ;  /* 0x000076320d0c7816 */ /* 0x040fe4000000000c */
[----:B------:R-:W-:Y:S02]  /*2210*/  SHF.L.U32 R13, R13, 0x10, RZ ;  /* 0x000000100d0d7819 */ /* 0x000fe400000006ff */
[C---:B0-----:R-:W-:Y:S01]  /*2220*/  PRMT R180, R14.reuse, 0x7632, R180 ;  /* 0x000076320eb47816 */ /* 0x041fe200000000b4 */
[----:B------:R-:W-:Y:S01]  /*2230*/  FADD.FTZ R199, -R19, R20 ;  /* 0x0000001413c77221 */ /* 0x000fe20000010100 */
[----:B------:R-:W-:-:S02]  /*2240*/  SHF.L.U32 R14, R14, 0x10, RZ ;  /* 0x000000100e0e7819 */ /* 0x000fc400000006ff */
[----:B------:R-:W-:Y:S01]  /*2250*/  SHF.L.U32 R20, R11, 0x10, RZ ;  /* 0x000000100b147819 */ /* 0x000fe200000006ff */
[----:B------:R-:W-:Y:S01]  /*2260*/  FADD.FTZ R11, -R19, R13 ;  /* 0x0000000d130b7221 */ /* 0x000fe20000010100 */
[C---:B------:R-:W-:Y:S02]  /*2270*/  PRMT R181, R15.reuse, 0x7632, R181 ;  /* 0x000076320fb57816 */ /* 0x040fe400000000b5 */
[----:B-1----:R-:W-:Y:S02]  /*2280*/  SHF.L.U32 R182, R15, 0x10, RZ ;  /* 0x000000100fb67819 */ /* 0x002fe400000006ff */
[----:B------:R-:W-:Y:S01]  /*2290*/  SHF.L.U32 R13, R12, 0x10, RZ ;  /* 0x000000100c0d7819 */ /* 0x000fe200000006ff */
[C---:B------:R-:W-:Y:S01]  /*22a0*/  FADD.FTZ R12, -R19.reuse, R14 ;  /* 0x0000000e130c7221 */ /* 0x040fe20000010100 */
[----:B------:R-:W-:Y:S01]  /*22b0*/  SHF.L.U32 R14, R180, 0x10, RZ ;  /* 0x00000010b40e7819 */ /* 0x000fe200000006ff */
[----:B------:R-:W-:Y:S01]  /*22c0*/  FADD.FTZ R180, -R19, R20 ;  /* 0x0000001413b47221 */ /* 0x000fe20000010100 */
[----:B----4-:R-:W-:-:S02]  /*22d0*/  PRMT R183, R176, 0x7632, R183 ;  /* 0x00007632b0b77816 */ /* 0x010fc400000000b7 */
[----:B------:R-:W-:Y:S02]  /*22e0*/  SHF.L.U32 R200, R176, 0x10, RZ ;  /* 0x00000010b0c87819 */ /* 0x000fe400000006ff */
[----:B------:R-:W-:Y:S01]  /*22f0*/  SHF.L.U32 R15, R181, 0x10, RZ ;  /* 0x00000010b50f7819 */ /* 0x000fe200000006ff */
[----:B------:R-:W-:Y:S01]  /*2300*/  FADD.FTZ R181, -R19, R182 ;  /* 0x000000b613b57221 */ /* 0x000fe20000010100 */
[----:B------:R-:W-:Y:S01]  /*2310*/  PRMT R20, R178, 0x7632, R20 ;  /* 0x00007632b2147816 */ /* 0x000fe20000000014 */
[----:B-----5:R-:W-:Y:S01]  /*2320*/  FMUL.FTZ R12, R18, R12 ;  /* 0x0000000c120c7220 */ /* 0x020fe20000410000 */
[C---:B------:R-:W-:Y:S02]  /*2330*/  PRMT R176, R177.reuse, 0x7632, R176 ;  /* 0x00007632b1b07816 */ /* 0x040fe400000000b0 */
[----:B------:R-:W-:Y:S02]  /*2340*/  SHF.L.U32 R182, R177, 0x10, RZ ;  /* 0x00000010b1b67819 */ /* 0x000fe400000006ff */
[----:B------:R-:W-:Y:S01]  /*2350*/  SHF.L.U32 R178, R178, 0x10, RZ ;  /* 0x00000010b2b27819 */ /* 0x000fe200000006ff */
[----:B------:R-:W-:Y:S01]  /*2360*/  FMUL.FTZ R211, R244, R200 ;  /* 0x000000c8f4d37220 */ /* 0x000fe20000410000 */
[----:B------:R-:W-:Y:S01]  /*2370*/  SHF.L.U32 R177, R183, 0x10, RZ ;  /* 0x00000010b7b17819 */ /* 0x000fe200000006ff */
[C---:B------:R-:W-:Y:S01]  /*2380*/  FMUL.FTZ R201, R18.reuse, R180 ;  /* 0x000000b412c97220 */ /* 0x040fe20000410000 */
[----:B------:R-:W-:Y:S01]  /*2390*/  FMUL.FTZ R199, R18, R199 ;  /* 0x000000c712c77220 */ /* 0x000fe20000410000 */
[----:B------:R-:W-:Y:S01]  /*23a0*/  FADD.FTZ R76, R76, R178 ;  /* 0x000000b24c4c7221 */ /* 0x000fe20000010000 */
[-C--:B------:R-:W-:Y:S01]  /*23b0*/  FFMA.FTZ R108, R12, R178.reuse, R108 ;  /* 0x000000b20c6c7223 */ /* 0x080fe2000001006c */
[----:B------:R-:W-:Y:S01]  /*23c0*/  FMUL.FTZ R207, R240, R178 ;  /* 0x000000b2f0cf7220 */ /* 0x000fe20000410000 */
[----:B------:R-:W-:Y:S01]  /*23d0*/  FADD.FTZ R178, R236, R211 ;  /* 0x000000d3ecb27221 */ /* 0x000fe20000010000 */
[----:B------:R-:W-:Y:S01]  /*23e0*/  FADD.FTZ R81, R81, R177 ;  /* 0x000000b151517221 */ /* 0x000fe20000010000 */
[-C--:B------:R-:W-:Y:S01]  /*23f0*/  FFMA.FTZ R113, R201, R177.reuse, R113 ;  /* 0x000000b1c9717223 */ /* 0x080fe20000010071 */
[----:B------:R-:W-:Y:S01]  /*2400*/  FMUL.FTZ R210, R245, R177 ;  /* 0x000000b1f5d27220 */ /* 0x000fe20000410000 */
[----:B------:R-:W-:Y:S01]  /*2410*/  FFMA.FTZ R177, R199, R211, R235 ;  /* 0x000000d3c7b17223 */ /* 0x000fe200000100eb */
[----:B------:R-:W-:Y:S01]  /*2420*/  SHF.L.U32 R176, R176, 0x10, RZ ;  /* 0x00000010b0b07819 */ /* 0x000fe200000006ff */
[----:B------:R-:W-:Y:S01]  /*2430*/  FMUL.FTZ R209, R246, R182 ;  /* 0x000000b6f6d17220 */ /* 0x000fe20000410000 */
        /* <DEDUP_REMOVED lines=8> */
[----:B------:R-:W-:Y:S01]  /*24c0*/  FFMA.FTZ R177, R11, R209, R177 ;  /* 0x000000d10bb17223 */ /* 0x000fe200000100b1 */
[----:B------:R-:W-:Y:S01]  /*24d0*/  SHF.L.U32 R20, R20, 0x10, RZ ;  /* 0x0000001014147819 */ /* 0x000fe200000006ff */
[----:B------:R-:W-:Y:S01]  /*24e0*/  FMUL.FTZ R14, R18, R14 ;  /* 0x0000000e120e7220 */ /* 0x000fe20000410000 */
[----:B------:R-:W-:Y:S01]  /*24f0*/  FADD.FTZ R178, R178, R208 ;  /* 0x000000d0b2b27221 */ /* 0x000fe20000010000 */
[----:B------:R-:W-:Y:S01]  /*2500*/  FADD.FTZ R15, -R19, R15 ;  /* 0x0000000f130f7221 */ /* 0x000fe20000010100 */
[----:B------:R-:W-:Y:S01]  /*2510*/  FFMA.FTZ R177, R13, R208, R177 ;  /* 0x000000d00db17223 */ /* 0x000fe200000100b1 */
[----:B------:R-:W-:Y:S01]  /*2520*/  PRMT R19, R179, 0x7632, R19 ;  /* 0x00007632b3137816 */ /* 0x000fe20000000013 */
[----:B------:R-:W-:Y:S01]  /*2530*/  FADD.FTZ R77, R77, R20 ;  /* 0x000000144d4d7221 */ /* 0x000fe20000010000 */
[----:B------:R-:W-:Y:S01]  /*2540*/  SHF.L.U32 R179, R179, 0x10, RZ ;  /* 0x00000010b3b37819 */ /* 0x000fe200000006ff */
[-C--:B------:R-:W-:Y:S01]  /*2550*/  FFMA.FTZ R109, R14, R20.reuse, R109 ;  /* 0x000000140e6d7223 */ /* 0x080fe2000001006d */
        /* <DEDUP_REMOVED lines=24> */
.L_x_4435:
[----:B------:R-:W-:Y:S05]  /*26e0*/  BSYNC.RECONVERGENT B1 ;  /* 0x0000000000017941 */ /* 0x000fea0003800200 */
.L_x_4434:
[----:B------:R-:W-:Y:S01]  /*26f0*/  UMOV UR4, 0xffffffff ;  /* 0xffffffff00047882 */ /* 0x000fe20000000000 */
[----:B------:R-:W-:-:S04]  /*2700*/  ISETP.NE.U32.AND P4, PT, RZ, UR10, PT ;  /* 0x0000000aff007c0c */ /* 0x000fc8000bf85070 */
[----:B------:R-:W-:Y:S01]  /*2710*/  ISETP.NE.AND.EX P4, PT, RZ, UR11, PT, P4 ;  /* 0x0000000bff007c0c */ /* 0x000fe2000bf85340 */
[----:B------:R-:W-:-:S12]  /*2720*/  BRA.DIV UR4, `(.L_x_4436) ;  /* 0x0000009604c07947 */ /* 0x000fd8000b800000 */
        /* <DEDUP_REMOVED lines=18> */
.L_x_4493:
[----:B------:R-:W-:Y:S01]  /*2850*/  FADD.FTZ R20, R178, R181 ;  /* 0x000000b5b2147221 */ /* 0x000fe20000010000 */
[----:B------:R-:W-:Y:S01]  /*2860*/  ISETP.NE.AND P6, PT, RZ, UR8, PT ;  /* 0x00000008ff007c0c */ /* 0x000fe2000bfc5270 */
[----:B0-----:R-:W-:Y:S01]  /*2870*/  FADD.FTZ R19, R179, R19 ;  /* 0x00000013b3137221 */ /* 0x001fe20000010000 */
        /* <DEDUP_REMOVED lines=9> */
[----:B-1----:R-:W5:Y:S01]  /*2910*/  LDG.E.128 R176, desc[UR6][R176.64] ;  /* 0x00000006b0b07981 */ /* 0x002f62000c1e1d00 */
[----:B------:R-:W-:-:S04]  /*2920*/  ISETP.NE.U32.AND P4, PT, RZ, UR12, PT ;  /* 0x0000000cff007c0c */ /* 0x000fc8000bf85070 */
[----:B------:R-:W-:-:S13]  /*2930*/  ISETP.NE.AND.EX P4, PT, RZ, UR13, PT, P4 ;  /* 0x0000000dff007c0c */ /* 0x000fda000bf85340 */
[----:B------:R-:W-:Y:S05]  /*2940*/  @P4 BRA `(.L_x_4441) ;  /* 0x0000000400b04947 */ /* 0x000fea0003800000 */
[----:B------:R-:W-:Y:S01]  /*2950*/  FFMA.FTZ R180, R197, R19, R20 ;  /* 0x00000013c5b47223 */ /* 0x000fe20000010014 */
[----:B------:R-:W-:Y:S02]  /*2960*/  LOP3.LUT P5, RZ, R22, 0xff0000, RZ, 0xc0, !PT ;  /* 0x00ff000016ff7812 */ /* 0x000fe400078ac0ff */
[----:B------:R-:W-:Y:S01]  /*2970*/  LOP3.LUT P6, RZ, R23, 0xff0000, RZ, 0xc0, !PT ;  /* 0x00ff000017ff7812 */ /* 0x000fe200078cc0ff */
[----:B------:R-:W-:-:S04]  /*2980*/  FADD.FTZ R180, R233, -R180 ;  /* 0x800000b4e9b47221 */ /* 0x000fc80000010000 */
[----:B-----5:R-:W-:-:S04]  /*2990*/  FMUL.FTZ R180, R18, R180 ;  /* 0x000000b412b47220 */ /* 0x020fc80000410000 */
[----:B------:R-:W-:Y:S02]  /*29a0*/  FMUL.FTZ R180, R180, R17 ;  /* 0x00000011b4b47220 */ /* 0x000fe40000410000 */
[----:B------:R-:W-:Y:S02]  /*29b0*/  @P5 SHF.L.U32 R181, R177, 0x10, RZ ;  /* 0x00000010b1b55819 */ /* 0x000fe400000006ff */
[----:B------:R-:W-:Y:S01]  /*29c0*/  FMUL.FTZ R182, R180, UR14 ;  /* 0x0000000eb4b67c20 */ /* 0x000fe20008410000 */
[----:B------:R-:W-:Y:S01]  /*29d0*/  HFMA2 R180, -RZ, RZ, 0, 0 ;  /* 0x00000000ffb47431 */ /* 0x000fe200000001ff */
[----:B------:R-:W-:Y:S02]  /*29e0*/  @P6 SHF.L.U32 R235, R179, 0x10, RZ ;  /* 0x00000010b3eb6819 */ /* 0x000fe400000006ff */
[----:B------:R-:W-:Y:S01]  /*29f0*/  @P5 FMUL.FTZ R180, R181, R182 ;  /* 0x000000b6b5b45220 */ /* 0x000fe20000410000 */
[----:B------:R-:W-:-:S03]  /*2a00*/  LOP3.LUT P5, RZ, R22, 0xff000000, RZ, 0xc0, !PT ;  /* 0xff00000016ff7812 */ /* 0x000fc600078ac0ff */
[----:B------:R-:W-:Y:S01]  /*2a10*/  FADD.FTZ R74, R74, R180 ;  /* 0x000000b44a4a7221 */ /* 0x000fe20000010000 */
[----:B------:R-:W-:-:S04]  /*2a20*/  FFMA.FTZ R180, R196, R19, R20 ;  /* 0x00000013c4b47223 */ /* 0x000fc80000010014 */
[----:B------:R-:W-:-:S04]  /*2a30*/  FADD.FTZ R180, R232, -R180 ;  /* 0x800000b4e8b47221 */ /* 0x000fc80000010000 */
[----:B------:R-:W-:Y:S01]  /*2a40*/  FMUL.FTZ R180, R18, R180 ;  /* 0x000000b412b47220 */ /* 0x000fe20000410000 */
[----:B------:R-:W-:-:S03]  /*2a50*/  @P5 PRMT R177, R177, 0x7632, R177 ;  /* 0x00007632b1b15816 */ /* 0x000fc600000000b1 */
[----:B------:R-:W-:Y:S01]  /*2a60*/  FMUL.FTZ R180, R180, R17 ;  /* 0x00000011b4b47220 */ /* 0x000fe20000410000 */
[----:B------:R-:W-:-:S03]  /*2a70*/  @P5 SHF.L.U32 R177, R177, 0x10, RZ ;  /* 0x00000010b1b15819 */ /* 0x000fc600000006ff */
[----:B------:R-:W-:Y:S01]  /*2a80*/  FMUL.FTZ R181, R180, UR14 ;  /* 0x0000000eb4b57c20 */ /* 0x000fe20008410000 */
[----:B------:R-:W-:-:S03]  /*2a90*/  MOV R180, RZ ;  /* 0x000000ff00b47202 */ /* 0x000fc60000000f00 */
[----:B------:R-:W-:Y:S01]  /*2aa0*/  @P5 FMUL.FTZ R180, R177, R181 ;  /* 0x000000b5b1b45220 */ /* 0x000fe20000410000 */
[----:B------:R-:W-:Y:S01]  /*2ab0*/  FFMA.FTZ R177, R195, R19, R20 ;  /* 0x00000013c3b17223 */ /* 0x000fe20000010014 */
[----:B------:R-:W-:Y:S01]  /*2ac0*/  LOP3.LUT P5, RZ, R23, 0xff, RZ, 0xc0, !PT ;  /* 0x000000ff17ff7812 */ /* 0x000fe200078ac0ff */
[----:B------:R-:W-:Y:S01]  /*2ad0*/  FMUL.FTZ R181, R171, R181 ;  /* 0x000000b5abb57220 */ /* 0x000fe20000410000 */
[----:B------:R-:W-:Y:S01]  /*2ae0*/  FADD.FTZ R75, R75, R180 ;  /* 0x000000b44b4b7221 */ /* 0x000fe20000010000 */
[----:B------:R-:W-:-:S04]  /*2af0*/  FADD.FTZ R177, R231, -R177 ;  /* 0x800000b1e7b17221 */ /* 0x000fc80000010000 */
[----:B------:R-:W-:-:S04]  /*2b00*/  FMUL.FTZ R177, R18, R177 ;  /* 0x000000b112b17220 */ /* 0x000fc80000410000 */
[----:B------:R-:W-:Y:S02]  /*2b10*/  FMUL.FTZ R177, R177, R17 ;  /* 0x00000011b1b17220 */ /* 0x000fe40000410000 */
[----:B------:R-:W-:Y:S02]  /*2b20*/  @P5 SHF.L.U32 R183, R178, 0x10, RZ ;  /* 0x00000010b2b75819 */ /* 0x000fe400000006ff */
[----:B------:R-:W-:Y:S01]  /*2b30*/  FMUL.FTZ R180, R177, UR14 ;  /* 0x0000000eb1b47c20 */ /* 0x000fe20008410000 */
[----:B------:R-:W-:-:S03]  /*2b40*/  HFMA2 R177, -RZ, RZ, 0, 0 ;  /* 0x00000000ffb17431 */ /* 0x000fc600000001ff */
[----:B------:R-:W-:-:S04]  /*2b50*/  @P5 FMUL.FTZ R177, R183, R180 ;  /* 0x000000b4b7b15220 */ /* 0x000fc80000410000 */
[----:B------:R-:W-:Y:S01]  /*2b60*/  FADD.FTZ R177, R68, R177 ;  /* 0x000000b144b17221 */ /* 0x000fe20000010000 */
[----:B------:R-:W-:Y:S01]  /*2b70*/  FMUL.FTZ R68, R164, R180 ;  /* 0x000000b4a4447220 */ /* 0x000fe20000410000 */
[----:B------:R-:W-:-:S04]  /*2b80*/  FFMA.FTZ R180, R194, R19, R20 ;  /* 0x00000013c2b47223 */ /* 0x000fc80000010014 */
[----:B------:R-:W-:Y:S01]  /*2b90*/  FSEL R68, R68, RZ, P5 ;  /* 0x000000ff44447208 */ /* 0x000fe20002800000 */
[----:B------:R-:W-:Y:S01]  /*2ba0*/  FADD.FTZ R180, R230, -R180 ;  /* 0x800000b4e6b47221 */ /* 0x000fe20000010000 */
[----:B------:R-:W-:-:S03]  /*2bb0*/  LOP3.LUT P5, RZ, R23, 0xff00, RZ, 0xc0, !PT ;  /* 0x0000ff0017ff7812 */ /* 0x000fc600078ac0ff */
[----:B------:R-:W-:-:S04]  /*2bc0*/  FMUL.FTZ R180, R18, R180 ;  /* 0x000000b412b47220 */ /* 0x000fc80000410000 */
[----:B------:R-:W-:-:S04]  /*2bd0*/  FMUL.FTZ R180, R180, R17 ;  /* 0x00000011b4b47220 */ /* 0x000fc80000410000 */
[----:B------:R-:W-:Y:S01]  /*2be0*/  FMUL.FTZ R183, R180, UR14 ;  /* 0x0000000eb4b77c20 */ /* 0x000fe20008410000 */
[----:B------:R-:W-:Y:S02]  /*2bf0*/  MOV R180, RZ ;  /* 0x000000ff00b47202 */ /* 0x000fe40000000f00 */
[----:B------:R-:W-:-:S04]  /*2c00*/  @P5 PRMT R178, R178, 0x7632, R178 ;  /* 0x00007632b2b25816 */ /* 0x000fc800000000b2 */
[----:B------:R-:W-:-:S05]  /*2c10*/  @P5 SHF.L.U32 R178, R178, 0x10, RZ ;  /* 0x00000010b2b25819 */ /* 0x000fca00000006ff */
[----:B------:R-:W-:Y:S01]  /*2c20*/  @P5 FMUL.FTZ R180, R178, R183 ;  /* 0x000000b7b2b45220 */ /* 0x000fe20000410000 */
[----:B------:R-:W-:-:S03]  /*2c30*/  HFMA2 R178, -RZ, RZ, 0, 0 ;  /* 0x00000000ffb27431 */ /* 0x000fc600000001ff */
[----:B------:R-:W-:Y:S01]  /*2c40*/  FADD.FTZ R180, R69, R180 ;  /* 0x000000b445b47221 */ /* 0x000fe20000010000 */
[----:B------:R-:W-:-:S04]  /*2c50*/  FFMA.FTZ R69, R188, R19, R20 ;  /* 0x00000013bc457223 */ /* 0x000fc80000010014 */
[----:B------:R-:W-:-:S04]  /*2c60*/  FADD.FTZ R69, R229, -R69 ;  /* 0x80000045e5457221 */ /* 0x000fc80000010000 */
[----:B------:R-:W-:-:S04]  /*2c70*/  FMUL.FTZ R69, R18, R69 ;  /* 0x0000004512457220 */ /* 0x000fc80000410000 */
[----:B------:R-:W-:-:S04]  /*2c80*/  FMUL.FTZ R69, R69, R17 ;  /* 0x0000001145457220 */ /* 0x000fc80000410000 */
[----:B------:R-:W-:-:S04]  /*2c90*/  FMUL.FTZ R69, R69, UR14 ;  /* 0x0000000e45457c20 */ /* 0x000fc80008410000 */
[-C--:B------:R-:W-:Y:S01]  /*2ca0*/  @P6 FMUL.FTZ R178, R235, R69.reuse ;  /* 0x00000045ebb26220 */ /* 0x080fe20000410000 */
[----:B------:R-:W-:Y:S01]  /*2cb0*/  FMUL.FTZ R69, R166, R69 ;  /* 0x00000045a6457220 */ /* 0x000fe20000410000 */
[----:B------:R-:W-:Y:S02]  /*2cc0*/  MOV R235, RZ ;  /* 0x000000ff00eb7202 */ /* 0x000fe40000000f00 */
[----:B------:R-:W-:Y:S01]  /*2cd0*/  FADD.FTZ R178, R70, R178 ;  /* 0x000000b246b27221 */ /* 0x000fe20000010000 */
[----:B------:R-:W-:Y:S01]  /*2ce0*/  FFMA.FTZ R70, R187, R19, R20 ;  /* 0x00000013bb467223 */ /* 0x000fe20000010014 */
[----:B------:R-:W-:Y:S02]  /*2cf0*/  FSEL R69, R69, RZ, P6 ;  /* 0x000000ff45457208 */ /* 0x000fe40003000000 */
[----:B------:R-:W-:Y:S01]  /*2d00*/  ISETP.GE.U32.AND P6, PT, R22, RZ, PT ;  /* 0x000000ff1600720c */ /* 0x000fe20003fc6070 */
[----:B------:R-:W-:-:S03]  /*2d10*/  FADD.FTZ R70, R228, -R70 ;  /* 0x80000046e4467221 */ /* 0x000fc60000010000 */
[----:B------:R-:W-:Y:S01]  /*2d20*/  ISETP.GE.U32.AND.EX P6, PT, R23, 0x1000000, PT, P6 ;  /* 0x010000001700780c */ /* 0x000fe20003fc6160 */
[----:B------:R-:W-:-:S04]  /*2d30*/  FMUL.FTZ R70, R18, R70 ;  /* 0x0000004612467220 */ /* 0x000fc80000410000 */
[----:B------:R-:W-:-:S04]  /*2d40*/  FMUL.FTZ R70, R70, R17 ;  /* 0x0000001146467220 */ /* 0x000fc80000410000 */
[----:B------:R-:W-:-:S04]  /*2d50*/  FMUL.FTZ R70, R70, UR14 ;  /* 0x0000000e46467c20 */ /* 0x000fc80008410000 */
[----:B------:R-:W-:-:S04]  /*2d60*/  @P6 PRMT R179, R179, 0x7632, R179 ;  /* 0x00007632b3b36816 */ /* 0x000fc800000000b3 */
[----:B------:R-:W-:-:S05]  /*2d70*/  @P6 SHF.L.U32 R179, R179, 0x10, RZ ;  /* 0x00000010b3b36819 */ /* 0x000fca00000006ff */
[----:B------:R-:W-:-:S04]  /*2d80*/  @P6 FMUL.FTZ R235, R179, R70 ;  /* 0x00000046b3eb6220 */ /* 0x000fc80000410000 */
[----:B------:R-:W-:Y:S01]  /*2d90*/  FADD.FTZ R179, R71, R235 ;  /* 0x000000eb47b37221 */ /* 0x000fe20000010000 */
[----:B------:R-:W-:Y:S01]  /*2da0*/  FMUL.FTZ R71, R167, R70 ;  /* 0x00000046a7477220 */ /* 0x000fe20000410000 */
[----:B------:R-:W-:-:S04]  /*2db0*/  FMUL.FTZ R70, R165, R183 ;  /* 0x000000b7a5467220 */ /* 0x000fc80000410000 */
[----:B------:R-:W-:Y:S02]  /*2dc0*/  FSEL R71, R71, RZ, P6 ;  /* 0x000000ff47477208 */ /* 0x000fe40003000000 */
[----:B------:R-:W-:Y:S02]  /*2dd0*/  FSEL R70, R70, RZ, P5 ;  /* 0x000000ff46467208 */ /* 0x000fe40002800000 */
[----:B------:R-:W-:Y:S01]  /*2de0*/  F2FP.BF16.F32.PACK_AB R71, R71, R69 ;  /* 0x000000454747723e */ /* 0x000fe200000010ff */
[----:B------:R-:W-:Y:S01]  /*2df0*/  FMUL.FTZ R69, R170, R182 ;  /* 0x000000b6aa457220 */ /* 0x000fe20000410000 */
[----:B------:R-:W-:Y:S01]  /*2e00*/  F2FP.BF16.F32.PACK_AB R70, R70, R68 ;  /* 0x000000444646723e */ /* 0x000fe200000010ff */
[----:B------:R-:W-:Y:S01]  /*2e10*/  FFMA.FTZ R68, R0, R19, R20 ;  /* 0x0000001300447223 */ /* 0x000fe20000010014 */
[C---:B------:R-:W-:Y:S02]  /*2e20*/  LOP3.LUT P6, RZ, R22.reuse, 0xff0000, RZ, 0xc0, !PT ;  /* 0x00ff000016ff7812 */ /* 0x040fe400078cc0ff */
[----:B------:R-:W-:Y:S01]  /*2e30*/  LOP3.LUT P5, RZ, R22, 0xff, RZ, 0xc0, !PT ;  /* 0x000000ff16ff7812 */ /* 0x000fe200078ac0ff */
[----:B------:R-:W-:Y:S01]  /*2e40*/  FADD.FTZ R68, R202, -R68 ;  /* 0x80000044ca447221 */ /* 0x000fe20000010000 */
[----:B------:R-:W-:-:S02]  /*2e50*/  FSEL R69, R69, RZ, P6 ;  /* 0x000000ff45457208 */ /* 0x000fc40003000000 */
[----:B------:R-:W-:Y:S01]  /*2e60*/  LOP3.LUT P6, RZ, R22, 0xff000000, RZ, 0xc0, !PT ;  /* 0xff00000016ff7812 */ /* 0x000fe200078cc0ff */
[----:B------:R-:W-:-:S03]  /*2e70*/  FMUL.FTZ R68, R18, R68 ;  /* 0x0000004412447220 */ /* 0x000fc60000410000 */
[----:B------:R-:W-:Y:S01]  /*2e80*/  FSEL R181, R181, RZ, P6 ;  /* 0x000000ffb5b57208 */ /* 0x000fe20003000000 */
[----:B------:R-:W-:Y:S01]  /*2e90*/  FMUL.FTZ R68, R68, R17 ;  /* 0x0000001144447220 */ /* 0x000fe20000410000 */
[----:B------:R-:W-:Y:S02]  /*2ea0*/  LOP3.LUT P6, RZ, R22, 0xff00, RZ, 0xc0, !PT ;  /* 0x0000ff0016ff7812 */ /* 0x000fe400078cc0ff */
[----:B------:R-:W-:Y:S01]  /*2eb0*/  F2FP.BF16.F32.PACK_AB R69, R181, R69 ;  /* 0x00000045b545723e */ /* 0x000fe200000010ff */
[----:B------:R-:W-:Y:S01]  /*2ec0*/  HFMA2 R181, -RZ, RZ, 0, 0 ;  /* 0x00000000ffb57431 */ /* 0x000fe200000001ff */
[----:B------:R-:W-:Y:S01]  /*2ed0*/  @P5 SHF.L.U32 R182, R176, 0x10, RZ ;  /* 0x00000010b0b65819 */ /* 0x000fe200000006ff */
[----:B------:R-:W-:-:S04]  /*2ee0*/  FMUL.FTZ R68, R68, UR14 ;  /* 0x0000000e44447c20 */ /* 0x000fc80008410000 */
[-C--:B------:R-:W-:Y:S01]  /*2ef0*/  @P5 FMUL.FTZ R181, R182, R68.reuse ;  /* 0x00000044b6b55220 */ /* 0x080fe20000410000 */
[----:B------:R-:W-:-:S03]  /*2f00*/  FMUL.FTZ R68, R168, R68 ;  /* 0x00000044a8447220 */ /* 0x000fc60000410000 */
[----:B------:R-:W-:Y:S01]  /*2f10*/  FADD.FTZ R181, R72, R181 ;  /* 0x000000b548b57221 */ /* 0x000fe20000010000 */
[----:B------:R-:W-:Y:S01]  /*2f20*/  FFMA.FTZ R72, R198, R19, R20 ;  /* 0x00000013c6487223 */ /* 0x000fe20000010014 */
[----:B------:R-:W-:Y:S02]  /*2f30*/  @P6 PRMT R176, R176, 0x7632, R176 ;  /* 0x00007632b0b06816 */ /* 0x000fe400000000b0 */
[----:B------:R-:W-:Y:S01]  /*2f40*/  FSEL R68, R68, RZ, P5 ;  /* 0x000000ff44447208 */ /* 0x000fe20002800000 */
[----:B------:R-:W-:Y:S01]  /*2f50*/  FADD.FTZ R72, R234, -R72 ;  /* 0x80000048ea487221 */ /* 0x000fe20000010000 */
[----:B------:R-:W-:-:S03]  /*2f60*/  @P6 SHF.L.U32 R176, R176, 0x10, RZ ;  /* 0x00000010b0b06819 */ /* 0x000fc600000006ff */
[----:B------:R-:W-:-:S04]  /*2f70*/  FMUL.FTZ R72, R18, R72 ;  /* 0x0000004812487220 */ /* 0x000fc80000410000 */
[----:B------:R-:W-:-:S04]  /*2f80*/  FMUL.FTZ R72, R72, R17 ;  /* 0x0000001148487220 */ /* 0x000fc80000410000 */
[----:B------:R-:W-:Y:S01]  /*2f90*/  FMUL.FTZ R182, R72, UR14 ;  /* 0x0000000e48b67c20 */ /* 0x000fe20008410000 */
[----:B------:R-:W-:-:S03]  /*2fa0*/  MOV R72, RZ ;  /* 0x000000ff00487202 */ /* 0x000fc60000000f00 */
[-C--:B------:R-:W-:Y:S01]  /*2fb0*/  @P6 FMUL.FTZ R72, R176, R182.reuse ;  /* 0x000000b6b0486220 */ /* 0x080fe20000410000 */
[----:B------:R-:W-:-:S05]  /*2fc0*/  FMUL.FTZ R176, R169, R182 ;  /* 0x000000b6a9b07220 */ /* 0x000fca0000410000 */
[----:B------:R-:W-:Y:S01]  /*2fd0*/  FSEL R182, R176, RZ, P6 ;  /* 0x000000ffb0b67208 */ /* 0x000fe20003000000 */
[----:B------:R-:W-:-:S03]  /*2fe0*/  FADD.FTZ R176, R73, R72 ;  /* 0x0000004849b07221 */ /* 0x000fc60000010000 */
[----:B------:R-:W-:Y:S01]  /*2ff0*/  F2FP.BF16.F32.PACK_AB R68, R182, R68 ;  /* 0x00000044b644723e */ /* 0x000fe200000010ff */
[----:B------:R-:W-:Y:S06]  /*3000*/  BRA `(.L_x_4442) ;  /* 0x0000000400b47947 */ /* 0x000fec0003800000 */
.L_x_4441:
[----:B------:R-:W-:Y:S01]  /*3010*/  FFMA.FTZ R172, R197, R19, R20 ;  /* 0x00000013c5ac7223 */ /* 0x000fe20000010014 */
[C---:B------:R-:W-:Y:S01]  /*3020*/  LOP3.LUT P6, RZ, R22.reuse, 0xff0000, RZ, 0xc0, !PT ;  /* 0x00ff000016ff7812 */ /* 0x040fe200078cc0ff */
[----:B------:R-:W-:Y:S01]  /*3030*/  HFMA2 R180, -RZ, RZ, 0, 0 ;  /* 0x00000000ffb47431 */ /* 0x000fe200000001ff */
[----:B------:R-:W-:Y:S01]  /*3040*/  LOP3.LUT P5, RZ, R22, 0xff000000, RZ, 0xc0, !PT ;  /* 0xff00000016ff7812 */ /* 0x000fe200078ac0ff */
[----:B------:R-:W-:Y:S01]  /*3050*/  FADD.FTZ R172, R233, -R172 ;  /* 0x800000ace9ac7221 */ /* 0x000fe20000010000 */
[----:B------:R-:W-:-:S03]  /*3060*/  HFMA2 R183, -RZ, RZ, 0, 0 ;  /* 0x00000000ffb77431 */ /* 0x000fc600000001ff */
[----:B-----5:R-:W-:Y:S01]  /*3070*/  FMUL.FTZ R173, R18, R172 ;  /* 0x000000ac12ad7220 */ /* 0x020fe20000410000 */
[----:B------:R-:W-:-:S03]  /*3080*/  FFMA.FTZ R172, R196, R19, R20 ;  /* 0x00000013c4ac7223 */ /* 0x000fc60000010014 */
[-C--:B------:R-:W-:Y:S01]  /*3090*/  FMUL.FTZ R174, R173, R17.reuse ;  /* 0x00000011adae7220 */ /* 0x080fe20000410000 */
[----:B------:R-:W-:Y:S01]  /*30a0*/  FADD.FTZ R172, R232, -R172 ;  /* 0x800000ace8ac7221 */ /* 0x000fe20000010000 */
[C---:B------:R-:W-:Y:S02]  /*30b0*/  @P6 SHF.L.U32 R175, R177.reuse, 0x10, RZ ;  /* 0x00000010b1af6819 */ /* 0x040fe400000006ff */
[----:B------:R-:W-:Y:S01]  /*30c0*/  FMUL.FTZ R174, R174, UR14 ;  /* 0x0000000eaeae7c20 */ /* 0x000fe20008410000 */
[----:B------:R-:W-:Y:S01]  /*30d0*/  FMUL.FTZ R172, R18, R172 ;  /* 0x000000ac12ac7220 */ /* 0x000fe20000410000 */
[----:B------:R-:W-:Y:S02]  /*30e0*/  @P5 PRMT R177, R177, 0x7632, R177 ;  /* 0x00007632b1b15816 */ /* 0x000fe400000000b1 */
[-C--:B------:R-:W-:Y:S01]  /*30f0*/  FMUL.FTZ R182, R170, R174.reuse ;  /* 0x000000aeaab67220 */ /* 0x080fe20000410000 */
[----:B------:R-:W-:Y:S01]  /*3100*/  @P6 FMUL.FTZ R180, R175, R174 ;  /* 0x000000aeafb46220 */ /* 0x000fe20000410000 */
[----:B------:R-:W-:Y:S01]  /*3110*/  FMUL.FTZ R175, R172, R17 ;  /* 0x00000011acaf7220 */ /* 0x000fe20000410000 */
[----:B------:R-:W-:Y:S01]  /*3120*/  FFMA.FTZ R174, R195, R19, R20 ;  /* 0x00000013c3ae7223 */ /* 0x000fe20000010014 */
[----:B------:R-:W-:Y:S01]  /*3130*/  @P5 SHF.L.U32 R181, R177, 0x10, RZ ;  /* 0x00000010b1b55819 */ /* 0x000fe200000006ff */
[----:B------:R-:W-:Y:S01]  /*3140*/  FADD.FTZ R74, R74, R180 ;  /* 0x000000b44a4a7221 */ /* 0x000fe20000010000 */
[----:B------:R-:W-:Y:S01]  /*3150*/  FSEL R182, R182, RZ, P6 ;  /* 0x000000ffb6b67208 */ /* 0x000fe20003000000 */
[----:B------:R-:W-:Y:S01]  /*3160*/  FMUL.FTZ R177, R175, UR14 ;  /* 0x0000000eafb17c20 */ /* 0x000fe20008410000 */
[----:B------:R-:W-:Y:S01]  /*3170*/  LOP3.LUT P6, RZ, R23, 0xff, RZ, 0xc0, !PT ;  /* 0x000000ff17ff7812 */ /* 0x000fe200078cc0ff */
[----:B------:R-:W-:Y:S01]  /*3180*/  FADD.FTZ R174, R231, -R174 ;  /* 0x800000aee7ae7221 */ /* 0x000fe20000010000 */
[----:B------:R-:W-:Y:S01]  /*3190*/  MOV R175, RZ ;  /* 0x000000ff00af7202 */ /* 0x000fe20000000f00 */
[-C--:B------:R-:W-:Y:S01]  /*31a0*/  @P5 FMUL.FTZ R175, R181, R177.reuse ;  /* 0x000000b1b5af5220 */ /* 0x080fe20000410000 */
[----:B------:R-:W-:Y:S01]  /*31b0*/  FMUL.FTZ R180, R171, R177 ;  /* 0x000000b1abb47220 */ /* 0x000fe20000410000 */
[----:B------:R-:W-:Y:S01]  /*31c0*/  FMUL.FTZ R174, R18, R174 ;  /* 0x000000ae12ae7220 */ /* 0x000fe20000410000 */
[----:B------:R-:W-:-:S02]  /*31d0*/  HFMA2 R177, -RZ, RZ, 0, 0 ;  /* 0x00000000ffb17431 */ /* 0x000fc400000001ff */
[----:B------:R-:W-:Y:S01]  /*31e0*/  FADD.FTZ R75, R75, R175 ;  /* 0x000000af4b4b7221 */ /* 0x000fe20000010000 */
[----:B------:R-:W-:Y:S01]  /*31f0*/  F2FP.BF16.F32.PACK_AB R173, R172, R173 ;  /* 0x000000adacad723e */ /* 0x000fe200000010ff */
[----:B------:R-:W-:Y:S01]  /*3200*/  FMUL.FTZ R175, R174, R17 ;  /* 0x00000011aeaf7220 */ /* 0x000fe20000410000 */
[----:B------:R-:W-:Y:S01]  /*3210*/  FSEL R238, R180, RZ, P5 ;  /* 0x000000ffb4ee7208 */ /* 0x000fe20002800000 */
[----:B------:R-:W-:Y:S01]  /*3220*/  HFMA2 R172, -RZ, RZ, 0, 0 ;  /* 0x00000000ffac7431 */ /* 0x000fe200000001ff */
[----:B------:R-:W-:Y:S01]  /*3230*/  LOP3.LUT P5, RZ, R23, 0xff00, RZ, 0xc0, !PT ;  /* 0x0000ff0017ff7812 */ /* 0x000fe200078ac0ff */
[----:B------:R-:W-:Y:S01]  /*3240*/  FMUL.FTZ R175, R175, UR14 ;  /* 0x0000000eafaf7c20 */ /* 0x000fe20008410000 */
[----:B------:R-:W-:Y:S02]  /*3250*/  @P6 SHF.L.U32 R181, R178, 0x10, RZ ;  /* 0x00000010b2b56819 */ /* 0x000fe400000006ff */
[----:B------:R-:W-:-:S03]  /*3260*/  MOV R180, RZ ;  /* 0x000000ff00b47202 */ /* 0x000fc60000000f00 */
[----:B------:R-:W-:Y:S01]  /*3270*/  @P6 FMUL.FTZ R177, R181, R175 ;  /* 0x000000afb5b16220 */ /* 0x000fe20000410000 */
[----:B------:R-:W-:-:S03]  /*3280*/  FFMA.FTZ R181, R194, R19, R20 ;  /* 0x00000013c2b57223 */ /* 0x000fc60000010014 */
[----:B------:R-:W-:Y:S01]  /*3290*/  FADD.FTZ R177, R68, R177 ;  /* 0x000000b144b17221 */ /* 0x000fe20000010000 */
[----:B------:R-:W-:Y:S01]  /*32a0*/  FADD.FTZ R181, R230, -R181 ;  /* 0x800000b5e6b57221 */ /* 0x000fe20000010000 */
[----:B------:R-:W-:-:S03]  /*32b0*/  @P5 PRMT R68, R178, 0x7632, R68 ;  /* 0x00007632b2445816 */ /* 0x000fc60000000044 */
[----:B------:R-:W-:Y:S01]  /*32c0*/  FMUL.FTZ R181, R18, R181 ;  /* 0x000000b512b57220 */ /* 0x000fe20000410000 */
[----:B------:R-:W-:-:S03]  /*32d0*/  @P5 SHF.L.U32 R68, R68, 0x10, RZ ;  /* 0x0000001044445819 */ /* 0x000fc600000006ff */
[C---:B------:R-:W-:Y:S01]  /*32e0*/  FMUL.FTZ R178, R181.reuse, R17 ;  /* 0x00000011b5b27220 */ /* 0x040fe20000410000 */
[----:B------:R-:W-:-:S03]  /*32f0*/  F2FP.BF16.F32.PACK_AB R174, R181, R174 ;  /* 0x000000aeb5ae723e */ /* 0x000fc600000010ff */
[----:B------:R-:W-:-:S04]  /*3300*/  FMUL.FTZ R178, R178, UR14 ;  /* 0x0000000eb2b27c20 */ /* 0x000fc80008410000 */
[----:B------:R-:W-:Y:S01]  /*3310*/  @P5 FMUL.FTZ R180, R68, R178 ;  /* 0x000000b244b45220 */ /* 0x000fe20000410000 */
[----:B------:R-:W-:Y:S01]  /*3320*/  FMUL.FTZ R68, R164, R175 ;  /* 0x000000afa4447220 */ /* 0x000fe20000410000 */
[----:B------:R-:W-:Y:S02]  /*3330*/  FFMA.FTZ R175, R188, R19, R20 ;  /* 0x00000013bcaf7223 */ /* 0x000fe40000010014 */
[----:B------:R-:W-:Y:S02]  /*3340*/  FADD.FTZ R180, R69, R180 ;  /* 0x000000b445b47221 */ /* 0x000fe40000010000 */
[----:B------:R-:W-:Y:S01]  /*3350*/  FSEL R68, R68, RZ, P6 ;  /* 0x000000ff44447208 */ /* 0x000fe20003000000 */
[----:B------:R-:W-:Y:S01]  /*3360*/  FADD.FTZ R175, R229, -R175 ;  /* 0x800000afe5af7221 */ /* 0x000fe20000010000 */
[----:B------:R-:W-:-:S03]  /*3370*/  LOP3.LUT P6, RZ, R23, 0xff0000, RZ, 0xc0, !PT ;  /* 0x00ff000017ff7812 */ /* 0x000fc600078cc0ff */
[----:B------:R-:W-:-:S04]  /*3380*/  FMUL.FTZ R175, R18, R175 ;  /* 0x000000af12af7220 */ /* 0x000fc80000410000 */
[----:B------:R-:W-:-:S04]  /*3390*/  FMUL.FTZ R69, R175, R17 ;  /* 0x00000011af457220 */ /* 0x000fc80000410000 */
[----:B------:R-:W-:Y:S02]  /*33a0*/  FMUL.FTZ R69, R69, UR14 ;  /* 0x0000000e45457c20 */ /* 0x000fe40008410000 */
[----:B------:R-:W-:-:S05]  /*33b0*/  @P6 SHF.L.U32 R235, R179, 0x10, RZ ;  /* 0x00000010b3eb6819 */ /* 0x000fca00000006ff */
[----:B------:R-:W-:Y:S01]  /*33c0*/  @P6 FMUL.FTZ R183, R235, R69 ;  /* 0x00000045ebb76220 */ /* 0x000fe20000410000 */
[----:B------:R-:W-:-:S03]  /*33d0*/  FMUL.FTZ R235, R165, R178 ;  /* 0x000000b2a5eb7220 */ /* 0x000fc60000410000 */
[----:B------:R-:W-:Y:S01]  /*33e0*/  FADD.FTZ R178, R70, R183 ;  /* 0x000000b746b27221 */ /* 0x000fe20000010000 */
[----:B------:R-:W-:Y:S01]  /*33f0*/  FFMA.FTZ R70, R187, R19, R20 ;  /* 0x00000013bb467223 */ /* 0x000fe20000010014 */
[----:B------:R-:W-:Y:S02]  /*3400*/  FSEL R236, R235, RZ, P5 ;  /* 0x000000ffebec7208 */ /* 0x000fe40002800000 */
[----:B------:R-:W-:Y:S01]  /*3410*/  ISETP.GE.U32.AND P5, PT, R22, RZ, PT ;  /* 0x000000ff1600720c */ /* 0x000fe20003fa6070 */
[----:B------:R-:W-:Y:S01]  /*3420*/  FADD.FTZ R70, R228, -R70 ;  /* 0x80000046e4467221 */ /* 0x000fe20000010000 */
[----:B------:R-:W-:Y:S02]  /*3430*/  MOV R235, RZ ;  /* 0x000000ff00eb7202 */ /* 0x000fe40000000f00 */
[----:B------:R-:W-:Y:S01]  /*3440*/  ISETP.GE.U32.AND.EX P5, PT, R23, 0x1000000, PT, P5 ;  /* 0x010000001700780c */ /* 0x000fe20003fa6150 */
[----:B------:R-:W-:-:S04]  /*3450*/  FMUL.FTZ R183, R18, R70 ;  /* 0x0000004612b77220 */ /* 0x000fc80000410000 */
[C---:B------:R-:W-:Y:S01]  /*3460*/  FMUL.FTZ R70, R183.reuse, R17 ;  /* 0x00000011b7467220 */ /* 0x040fe20000410000 */
[----:B------:R-:W-:-:S03]  /*3470*/  F2FP.BF16.F32.PACK_AB R175, R183, R175 ;  /* 0x000000afb7af723e */ /* 0x000fc600000010ff */
[----:B------:R-:W-:-:S04]  /*3480*/  FMUL.FTZ R70, R70, UR14 ;  /* 0x0000000e46467c20 */ /* 0x000fc80008410000 */
[----:B------:R-:W-:-:S04]  /*3490*/  @P5 PRMT R179, R179, 0x7632, R179 ;  /* 0x00007632b3b35816 */ /* 0x000fc800000000b3 */
[----:B------:R-:W-:-:S05]  /*34a0*/  @P5 SHF.L.U32 R179, R179, 0x10, RZ ;  /* 0x00000010b3b35819 */ /* 0x000fca00000006ff */
[-C--:B------:R-:W-:Y:S01]  /*34b0*/  @P5 FMUL.FTZ R235, R179, R70.reuse ;  /* 0x00000046b3eb5220 */ /* 0x080fe20000410000 */
[----:B------:R-:W-:-:S03]  /*34c0*/  FMUL.FTZ R70, R167, R70 ;  /* 0x00000046a7467220 */ /* 0x000fc60000410000 */
[----:B------:R-:W-:Y:S01]  /*34d0*/  FADD.FTZ R179, R71, R235 ;  /* 0x000000eb47b37221 */ /* 0x000fe20000010000 */
[----:B------:R-:W-:Y:S01]  /*34e0*/  FMUL.FTZ R71, R166, R69 ;  /* 0x00000045a6477220 */ /* 0x000fe20000410000 */
[----:B------:R-:W-:Y:S01]  /*34f0*/  FFMA.FTZ R69, R0, R19, R20 ;  /* 0x0000001300457223 */ /* 0x000fe20000010014 */
[----:B------:R-:W-:Y:S02]  /*3500*/  FSEL R70, R70, RZ, P5 ;  /* 0x000000ff46467208 */ /* 0x000fe40002800000 */
[----:B------:R-:W-:Y:S01]  /*3510*/  LOP3.LUT P5, RZ, R22, 0xff00, RZ, 0xc0, !PT ;  /* 0x0000ff0016ff7812 */ /* 0x000fe200078ac0ff */
[----:B------:R-:W-:Y:S01]  /*3520*/  FADD.FTZ R69, R202, -R69 ;  /* 0x80000045ca457221 */ /* 0x000fe20000010000 */
[----:B------:R-:W-:Y:S02]  /*3530*/  FSEL R71, R71, RZ, P6 ;  /* 0x000000ff47477208 */ /* 0x000fe40003000000 */
[----:B------:R-:W-:Y:S01]  /*3540*/  LOP3.LUT P6, RZ, R22, 0xff, RZ, 0xc0, !PT ;  /* 0x000000ff16ff7812 */ /* 0x000fe200078cc0ff */
[----:B------:R-:W-:Y:S01]  /*3550*/  FMUL.FTZ R183, R18, R69 ;  /* 0x0000004512b77220 */ /* 0x000fe20000410000 */
[----:B------:R-:W-:-:S02]  /*3560*/  F2FP.BF16.F32.PACK_AB R71, R70, R71 ;  /* 0x000000474647723e */ /* 0x000fc400000010ff */
[----:B------:R-:W-:Y:S01]  /*3570*/  F2FP.BF16.F32.PACK_AB R70, R236, R68 ;  /* 0x00000044ec46723e */ /* 0x000fe200000010ff */
[----:B------:R-:W-:-:S04]  /*3580*/  FMUL.FTZ R69, R183, R17 ;  /* 0x00000011b7457220 */ /* 0x000fc80000410000 */
[----:B------:R-:W-:-:S04]  /*3590*/  FMUL.FTZ R69, R69, UR14 ;  /* 0x0000000e45457c20 */ /* 0x000fc80008410000 */
[C---:B------:R-:W-:Y:S02]  /*35a0*/  @P6 SHF.L.U32 R181, R176.reuse, 0x10, RZ ;  /* 0x00000010b0b56819 */ /* 0x040fe400000006ff */
[----:B------:R-:W-:-:S03]  /*35b0*/  @P5 PRMT R176, R176, 0x7632, R176 ;  /* 0x00007632b0b05816 */ /* 0x000fc600000000b0 */
[-C--:B------:R-:W-:Y:S01]  /*35c0*/  @P6 FMUL.FTZ R172, R181, R69.reuse ;  /* 0x00000045b5ac6220 */ /* 0x080fe20000410000 */
[----:B------:R-:W-:Y:S01]  /*35d0*/  @P5 SHF.L.U32 R176, R176, 0x10, RZ ;  /* 0x00000010b0b05819 */ /* 0x000fe200000006ff */
[----:B------:R-:W-:Y:S02]  /*35e0*/  FMUL.FTZ R69, R168, R69 ;  /* 0x00000045a8457220 */ /* 0x000fe40000410000 */
[----:B------:R-:W-:Y:S01]  /*35f0*/  FADD.FTZ R181, R72, R172 ;  /* 0x000000ac48b57221 */ /* 0x000fe20000010000 */
[----:B------:R-:W-:Y:S02]  /*3600*/  FFMA.FTZ R72, R198, R19, R20 ;  /* 0x00000013c6487223 */ /* 0x000fe40000010014 */
[----:B------:R-:W-:Y:S02]  /*3610*/  FSEL R68, R69, RZ, P6 ;  /* 0x000000ff45447208 */ /* 0x000fe40003000000 */
[----:B------:R-:W-:Y:S01]  /*3620*/  FADD.FTZ R72, R234, -R72 ;  /* 0x80000048ea487221 */ /* 0x000fe20000010000 */
[----:B------:R-:W-:-:S03]  /*3630*/  F2FP.BF16.F32.PACK_AB R69, R238, R182 ;  /* 0x000000b6ee45723e */ /* 0x000fc600000010ff */
[----:B------:R-:W-:-:S05]  /*3640*/  FMUL.FTZ R72, R18, R72 ;  /* 0x0000004812487220 */ /* 0x000fca0000410000 */
[C---:B------:R-:W-:Y:S01]  /*3650*/  F2FP.BF16.F32.PACK_AB R172, R72.reuse, R183 ;  /* 0x000000b748ac723e */ /* 0x040fe200000010ff */
[----:B------:R-:W-:Y:S01]  /*3660*/  FMUL.FTZ R72, R72, R17 ;  /* 0x0000001148487220 */ /* 0x000fe20000410000 */
[----:B------:R-:W-:-:S03]  /*3670*/  MOV R183, RZ ;  /* 0x000000ff00b77202 */ /* 0x000fc60000000f00 */
[----:B------:R-:W-:-:S04]  /*3680*/  FMUL.FTZ R72, R72, UR14 ;  /* 0x0000000e48487c20 */ /* 0x000fc80008410000 */
[-C--:B------:R-:W-:Y:S01]  /*3690*/  @P5 FMUL.FTZ R183, R176, R72.reuse ;  /* 0x00000048b0b75220 */ /* 0x080fe20000410000 */
[----:B------:R-:W-:-:S03]  /*36a0*/  FMUL.FTZ R72, R169, R72 ;  /* 0x00000048a9487220 */ /* 0x000fc60000410000 */
[----:B------:R-:W-:Y:S02]  /*36b0*/  FADD.FTZ R176, R73, R183 ;  /* 0x000000b749b07221 */ /* 0x000fe40000010000 */
[----:B------:R-:W-:-:S04]  /*36c0*/  FSEL R72, R72, RZ, P5 ;  /* 0x000000ff48487208 */ /* 0x000fc80002800000 */
[----:B------:R-:W-:-:S07]  /*36d0*/  F2FP.BF16.F32.PACK_AB R68, R72, R68 ;  /* 0x000000444844723e */ /* 0x000fce00000010ff */
.L_x_4442:
        /* <DEDUP_REMOVED lines=13> */
.L_x_4440:
[----:B------:R-:W-:Y:S05]  /*37b0*/  BSYNC.RECONVERGENT B2 ;  /* 0x0000000000027941 */ /* 0x000fea0003800200 */
.L_x_4439:
[----:B------:R-:W-:Y:S04]  /*37c0*/  BSSY.RECONVERGENT B2, `(.L_x_4443) ;  /* 0x00000ec000027945 */ /* 0x000fe80003800200 */
[----:B------:R-:W-:Y:S05]  /*37d0*/  @!P1 BRA `(.L_x_4444) ;  /* 0x0000000c00a89947 */ /* 0x000fea0003800000 */
[----:B------:R-:W0:Y:S02]  /*37e0*/  LDC.64 R176, c[0x0][0x390] ;  /* 0x0000e400ffb07b82 */ /* 0x000e240000000a00 */
[----:B0-----:R-:W-:-:S06]  /*37f0*/  IMAD.WIDE.U32 R176, R16, 0x10, R176 ;  /* 0x0000001010b07825 */ /* 0x001fcc00078e00b0 */
[----:B-1----:R-:W5:Y:S01]  /*3800*/  LDG.E.128 R176, desc[UR6][R176.64] ;  /* 0x00000006b0b07981 */ /* 0x002f62000c1e1d00 */
[----:B------:R-:W-:-:S04]  /*3810*/  ISETP.NE.U32.AND P1, PT, RZ, UR12, PT ;  /* 0x0000000cff007c0c */ /* 0x000fc8000bf25070 */
[----:B------:R-:W-:-:S13]  /*3820*/  ISETP.NE.AND.EX P1, PT, RZ, UR13, PT, P1 ;  /* 0x0000000dff007c0c */ /* 0x000fda000bf25310 */
[----:B------:R-:W-:Y:S05]  /*3830*/  @!P1 BRA `(.L_x_4445) ;  /* 0x0000000400b89947 */ /* 0x000fea0003800000 */
[----:B------:R-:W-:Y:S01]  /*3840*/  FFMA.FTZ R172, R191, R19, R20 ;  /* 0x00000013bfac7223 */ /* 0x000fe20000010014 */
[C---:B------:R-:W-:Y:S02]  /*3850*/  LOP3.LUT P4, RZ, R24.reuse, 0xff0000, RZ, 0xc0, !PT ;  /* 0x00ff000018ff7812 */ /* 0x040fe4000788c0ff */
[----:B------:R-:W-:Y:S01]  /*3860*/  LOP3.LUT P5, RZ, R24, 0xff000000, RZ, 0xc0, !PT ;  /* 0xff00000018ff7812 */ /* 0x000fe200078ac0ff */
[----:B------:R-:W-:Y:S01]  /*3870*/  FADD.FTZ R172, R225, -R172 ;  /* 0x800000ace1ac7221 */ /* 0x000fe20000010000 */
[----:B------:R-:W-:-:S03]  /*3880*/  LOP3.LUT P6, RZ, R25, 0xff, RZ, 0xc0, !PT ;  /* 0x000000ff19ff7812 */ /* 0x000fc600078cc0ff */
[----:B-----5:R-:W-:Y:S01]  /*3890*/  FMUL.FTZ R173, R18, R172 ;  /* 0x000000ac12ad7220 */ /* 0x020fe20000410000 */
[----:B------:R-:W-:-:S03]  /*38a0*/  FFMA.FTZ R172, R190, R19, R20 ;  /* 0x00000013beac7223 */ /* 0x000fc60000010014 */
[----:B------:R-:W-:Y:S01]  /*38b0*/  FMUL.FTZ R174, R17, R173 ;  /* 0x000000ad11ae7220 */ /* 0x000fe20000410000 */
[----:B------:R-:W-:Y:S01]  /*38c0*/  FADD.FTZ R172, R224, -R172 ;  /* 0x800000ace0ac7221 */ /* 0x000fe20000010000 */
[C---:B------:R-:W-:Y:S02]  /*38d0*/  @P4 SHF.L.U32 R175, R177.reuse, 0x10, RZ ;  /* 0x00000010b1af4819 */ /* 0x040fe400000006ff */
[----:B------:R-:W-:Y:S01]  /*38e0*/  FMUL.FTZ R180, R174, UR14 ;  /* 0x0000000eaeb47c20 */ /* 0x000fe20008410000 */
[----:B------:R-:W-:Y:S02]  /*38f0*/  HFMA2 R174, -RZ, RZ, 0, 0 ;  /* 0x00000000ffae7431 */ /* 0x000fe400000001ff */
[----:B------:R-:W-:Y:S01]  /*3900*/  FMUL.FTZ R172, R18, R172 ;  /* 0x000000ac12ac7220 */ /* 0x000fe20000410000 */
[----:B------:R-:W-:Y:S02]  /*3910*/  @P5 PRMT R177, R177, 0x7632, R177 ;  /* 0x00007632b1b15816 */ /* 0x000fe400000000b1 */
[----:B------:R-:W-:Y:S01]  /*3920*/  @P6 SHF.L.U32 R182, R178, 0x10, RZ ;  /* 0x00000010b2b66819 */ /* 0x000fe200000006ff */
[----:B------:R-:W-:Y:S01]  /*3930*/  @P4 FMUL.FTZ R174, R175, R180 ;  /* 0x000000b4afae4220 */ /* 0x000fe20000410000 */
[----:B------:R-:W-:Y:S01]  /*3940*/  FMUL.FTZ R175, R17, R172 ;  /* 0x000000ac11af7220 */ /* 0x000fe20000410000 */
[----:B------:R-:W-:Y:S01]  /*3950*/  @P5 SHF.L.U32 R177, R177, 0x10, RZ ;  /* 0x00000010b1b15819 */ /* 0x000fe200000006ff */
[----:B------:R-:W-:Y:S01]  /*3960*/  FMUL.FTZ R180, R162, R180 ;  /* 0x000000b4a2b47220 */ /* 0x000fe20000410000 */
[----:B------:R-:W-:Y:S01]  /*3970*/  FADD.FTZ R66, R66, R174 ;  /* 0x000000ae42427221 */ /* 0x000fe20000010000 */
[----:B------:R-:W-:Y:S01]  /*3980*/  FFMA.FTZ R174, R189, R19, R20 ;  /* 0x00000013bdae7223 */ /* 0x000fe20000010014 */
[----:B------:R-:W-:Y:S01]  /*3990*/  FMUL.FTZ R181, R175, UR14 ;  /* 0x0000000eafb57c20 */ /* 0x000fe20008410000 */
[----:B------:R-:W-:-:S02]  /*39a0*/  MOV R175, RZ ;  /* 0x000000ff00af7202 */ /* 0x000fc40000000f00 */
[----:B------:R-:W-:Y:S01]  /*39b0*/  FADD.FTZ R174, R223, -R174 ;  /* 0x800000aedfae7221 */ /* 0x000fe20000010000 */
[----:B------:R-:W-:Y:S01]  /*39c0*/  @P5 FMUL.FTZ R175, R177, R181 ;  /* 0x000000b5b1af5220 */ /* 0x000fe20000410000 */
[----:B------:R-:W-:Y:S01]  /*39d0*/  HFMA2 R177, -RZ, RZ, 0, 0 ;  /* 0x00000000ffb17431 */ /* 0x000fe200000001ff */
[----:B------:R-:W-:Y:S01]  /*39e0*/  FSEL R236, R180, RZ, P4 ;  /* 0x000000ffb4ec7208 */ /* 0x000fe20002000000 */
[----:B------:R-:W-:Y:S01]  /*39f0*/  FMUL.FTZ R174, R18, R174 ;  /* 0x000000ae12ae7220 */ /* 0x000fe20000410000 */
[----:B------:R-:W-:Y:S01]  /*3a00*/  FADD.FTZ R67, R67, R175 ;  /* 0x000000af43437221 */ /* 0x000fe20000010000 */
[----:B------:R-:W-:Y:S01]  /*3a10*/  LOP3.LUT P4, RZ, R25, 0xff00, RZ, 0xc0, !PT ;  /* 0x0000ff0019ff7812 */ /* 0x000fe2000788c0ff */
[----:B------:R-:W-:Y:S01]  /*3a20*/  FFMA.FTZ R180, R186, R19, R20 ;  /* 0x00000013bab47223 */ /* 0x000fe20000010014 */
[----:B------:R-:W-:Y:S01]  /*3a30*/  FMUL.FTZ R175, R17, R174 ;  /* 0x000000ae11af7220 */ /* 0x000fe20000410000 */
[----:B------:R-:W-:Y:S01]  /*3a40*/  F2FP.BF16.F32.PACK_AB R173, R172, R173 ;  /* 0x000000adacad723e */ /* 0x000fe200000010ff */
[----:B------:R-:W-:-:S02]  /*3a50*/  HFMA2 R172, -RZ, RZ, 0, 0 ;  /* 0x00000000ffac7431 */ /* 0x000fc400000001ff */
[----:B------:R-:W-:Y:S01]  /*3a60*/  FADD.FTZ R180, R222, -R180 ;  /* 0x800000b4deb47221 */ /* 0x000fe20000010000 */
[----:B------:R-:W-:-:S04]  /*3a70*/  FMUL.FTZ R175, R175, UR14 ;  /* 0x0000000eafaf7c20 */ /* 0x000fc80008410000 */
[-C--:B------:R-:W-:Y:S01]  /*3a80*/  @P6 FMUL.FTZ R177, R182, R175.reuse ;  /* 0x000000afb6b16220 */ /* 0x080fe20000410000 */
[----:B------:R-:W-:Y:S01]  /*3a90*/  FMUL.FTZ R183, R156, R175 ;  /* 0x000000af9cb77220 */ /* 0x000fe20000410000 */
[----:B------:R-:W-:Y:S01]  /*3aa0*/  FFMA.FTZ R175, R21, R19, R20 ;  /* 0x0000001315af7223 */ /* 0x000fe20000010014 */
[----:B------:R-:W-:Y:S01]  /*3ab0*/  @P4 PRMT R182, R178, 0x7632, R182 ;  /* 0x00007632b2b64816 */ /* 0x000fe200000000b6 */
[----:B------:R-:W-:Y:S01]  /*3ac0*/  FADD.FTZ R177, R60, R177 ;  /* 0x000000b13cb17221 */ /* 0x000fe20000010000 */
[----:B------:R-:W-:Y:S01]  /*3ad0*/  FMUL.FTZ R60, R18, R180 ;  /* 0x000000b4123c7220 */ /* 0x000fe20000410000 */
[----:B------:R-:W-:Y:S01]  /*3ae0*/  FSEL R183, R183, RZ, P6 ;  /* 0x000000ffb7b77208 */ /* 0x000fe20003000000 */
[----:B------:R-:W-:Y:S01]  /*3af0*/  FADD.FTZ R175, R221, -R175 ;  /* 0x800000afddaf7221 */ /* 0x000fe20000010000 */
[----:B------:R-:W-:Y:S01]  /*3b00*/  @P4 SHF.L.U32 R182, R182, 0x10, RZ ;  /* 0x00000010b6b64819 */ /* 0x000fe200000006ff */
[----:B------:R-:W-:Y:S01]  /*3b10*/  FMUL.FTZ R178, R17, R60 ;  /* 0x0000003c11b27220 */ /* 0x000fe20000410000 */
[----:B------:R-:W-:Y:S01]  /*3b20*/  LOP3.LUT P6, RZ, R25, 0xff0000, RZ, 0xc0, !PT ;  /* 0x00ff000019ff7812 */ /* 0x000fe200078cc0ff */
[----:B------:R-:W-:Y:S01]  /*3b30*/  FMUL.FTZ R175, R18, R175 ;  /* 0x000000af12af7220 */ /* 0x000fe20000410000 */
[----:B------:R-:W-:Y:S01]  /*3b40*/  MOV R180, RZ ;  /* 0x000000ff00b47202 */ /* 0x000fe20000000f00 */
[----:B------:R-:W-:Y:S01]  /*3b50*/  FMUL.FTZ R178, R178, UR14 ;  /* 0x0000000eb2b27c20 */ /* 0x000fe20008410000 */
[----:B------:R-:W-:-:S03]  /*3b60*/  F2FP.BF16.F32.PACK_AB R174, R60, R174 ;  /* 0x000000ae3cae723e */ /* 0x000fc600000010ff */
[----:B------:R-:W-:Y:S01]  /*3b70*/  @P4 FMUL.FTZ R180, R182, R178 ;  /* 0x000000b2b6b44220 */ /* 0x000fe20000410000 */
[----:B------:R-:W-:-:S03]  /*3b80*/  HFMA2 R182, -RZ, RZ, 0, 0 ;  /* 0x00000000ffb67431 */ /* 0x000fc600000001ff */
[----:B------:R-:W-:Y:S01]  /*3b90*/  FADD.FTZ R180, R61, R180 ;  /* 0x000000b43db47221 */ /* 0x000fe20000010000 */
[----:B------:R-:W-:Y:S01]  /*3ba0*/  FMUL.FTZ R61, R17, R175 ;  /* 0x000000af113d7220 */ /* 0x000fe20000410000 */
[----:B------:R-:W-:-:S03]  /*3bb0*/  @P6 SHF.L.U32 R235, R179, 0x10, RZ ;  /* 0x00000010b3eb6819 */ /* 0x000fc600000006ff */
[----:B------:R-:W-:-:S04]  /*3bc0*/  FMUL.FTZ R61, R61, UR14 ;  /* 0x0000000e3d3d7c20 */ /* 0x000fc80008410000 */
        /* <DEDUP_REMOVED lines=10> */
[----:B------:R-:W-:Y:S01]  /*3c70*/  FMUL.FTZ R62, R17, R182 ;  /* 0x000000b6113e7220 */ /* 0x000fe20000410000 */
        /* <DEDUP_REMOVED lines=10> */
[C---:B------:R-:W-:Y:S01]  /*3d20*/  LOP3.LUT P4, RZ, R24.reuse, 0xff00, RZ, 0xc0, !PT ;  /* 0x0000ff0018ff7812 */ /* 0x040fe2000788c0ff */
        /* <DEDUP_REMOVED lines=11> */
[----:B------:R-:W-:-:S03]  /*3de0*/  FMUL.FTZ R60, R160, R60 ;  /* 0x0000003ca03c7220 */ /* 0x000fc60000410000 */
[----:B------:R-:W-:Y:S01]  /*3df0*/  FADD.FTZ R182, R64, R172 ;  /* 0x000000ac40b67221 */ /* 0x000fe20000010000 */
[----:B------:R-:W-:Y:S01]  /*3e00*/  FFMA.FTZ R64, R192, R19, R20 ;  /* 0x00000013c0407223 */ /* 0x000fe20000010014 */
[----:B------:R-:W-:-:S03]  /*3e10*/  FSEL R60, R60, RZ, P6 ;  /* 0x000000ff3c3c7208 */ /* 0x000fc60003000000 */
[----:B------:R-:W-:-:S04]  /*3e20*/  FADD.FTZ R64, R226, -R64 ;  /* 0x80000040e2407221 */ /* 0x000fc80000010000 */
[----:B------:R-:W-:-:S05]  /*3e30*/  FMUL.FTZ R64, R18, R64 ;  /* 0x0000004012407220 */ /* 0x000fca0000410000 */
[----:B------:R-:W-:Y:S01]  /*3e40*/  F2FP.BF16.F32.PACK_AB R172, R64, R61 ;  /* 0x0000003d40ac723e */ /* 0x000fe200000010ff */
[----:B------:R-:W-:Y:S01]  /*3e50*/  FMUL.FTZ R61, R17, R64 ;  /* 0x00000040113d7220 */ /* 0x000fe20000410000 */
[----:B------:R-:W-:-:S03]  /*3e60*/  @P4 SHF.L.U32 R64, R176, 0x10, RZ ;  /* 0x00000010b0404819 */ /* 0x000fc600000006ff */
[----:B------:R-:W-:Y:S01]  /*3e70*/  FMUL.FTZ R235, R61, UR14 ;  /* 0x0000000e3deb7c20 */ /* 0x000fe20008410000 */
[----:B------:R-:W-:-:S03]  /*3e80*/  MOV R61, RZ ;  /* 0x000000ff003d7202 */ /* 0x000fc60000000f00 */
[-C--:B------:R-:W-:Y:S01]  /*3e90*/  @P4 FMUL.FTZ R61, R64, R235.reuse ;  /* 0x000000eb403d4220 */ /* 0x080fe20000410000 */
[----:B------:R-:W-:-:S03]  /*3ea0*/  FMUL.FTZ R64, R161, R235 ;  /* 0x000000eba1407220 */ /* 0x000fc60000410000 */
[----:B------:R-:W-:Y:S01]  /*3eb0*/  FADD.FTZ R176, R65, R61 ;  /* 0x0000003d41b07221 */ /* 0x000fe20000010000 */
[----:B------:R-:W-:Y:S01]  /*3ec0*/  FMUL.FTZ R61, R163, R181 ;  /* 0x000000b5a33d7220 */ /* 0x000fe20000410000 */
[----:B------:R-:W-:-:S04]  /*3ed0*/  FSEL R64, R64, RZ, P4 ;  /* 0x000000ff40407208 */ /* 0x000fc80002000000 */
[----:B------:R-:W-:Y:S02]  /*3ee0*/  FSEL R61, R61, RZ, P5 ;  /* 0x000000ff3d3d7208 */ /* 0x000fe40002800000 */
[----:B------:R-:W-:Y:S02]  /*3ef0*/  F2FP.BF16.F32.PACK_AB R60, R64, R60 ;  /* 0x0000003c403c723e */ /* 0x000fe400000010ff */
[----:B------:R-:W-:Y:S01]  /*3f00*/  F2FP.BF16.F32.PACK_AB R61, R61, R236 ;  /* 0x000000ec3d3d723e */ /* 0x000fe200000010ff */
[----:B------:R-:W-:Y:S06]  /*3f10*/  BRA `(.L_x_4446) ;  /* 0x0000000400a47947 */ /* 0x000fec0003800000 */
.L_x_4445:
[----:B------:R-:W-:Y:S01]  /*3f20*/  FFMA.FTZ R180, R191, R19, R20 ;  /* 0x00000013bfb47223 */ /* 0x000fe20000010014 */
[C---:B------:R-:W-:Y:S02]  /*3f30*/  LOP3.LUT P5, RZ, R24.reuse, 0xff0000, RZ, 0xc0, !PT ;  /* 0x00ff000018ff7812 */ /* 0x040fe400078ac0ff */
[----:B------:R-:W-:Y:S01]  /*3f40*/  LOP3.LUT P6, RZ, R24, 0xff000000, RZ, 0xc0, !PT ;  /* 0xff00000018ff7812 */ /* 0x000fe200078cc0ff */
[----:B------:R-:W-:Y:S01]  /*3f50*/  FADD.FTZ R180, R225, -R180 ;  /* 0x800000b4e1b47221 */ /* 0x000fe20000010000 */
[----:B------:R-:W-:-:S03]  /*3f60*/  LOP3.LUT P4, RZ, R25, 0xff, RZ, 0xc0, !PT ;  /* 0x000000ff19ff7812 */ /* 0x000fc6000788c0ff */
[----:B-----5:R-:W-:-:S04]  /*3f70*/  FMUL.FTZ R180, R18, R180 ;  /* 0x000000b412b47220 */ /* 0x020fc80000410000 */
[----:B------:R-:W-:Y:S02]  /*3f80*/  FMUL.FTZ R180, R17, R180 ;  /* 0x000000b411b47220 */ /* 0x000fe40000410000 */
[C---:B------:R-:W-:Y:S02]  /*3f90*/  @P5 SHF.L.U32 R181, R177.reuse, 0x10, RZ ;  /* 0x00000010b1b55819 */ /* 0x040fe400000006ff */
[----:B------:R-:W-:Y:S01]  /*3fa0*/  FMUL.FTZ R182, R180, UR14 ;  /* 0x0000000eb4b67c20 */ /* 0x000fe20008410000 */
[----:B------:R-:W-:Y:S01]  /*3fb0*/  HFMA2 R180, -RZ, RZ, 0, 0 ;  /* 0x00000000ffb47431 */ /* 0x000fe200000001ff */
[----:B------:R-:W-:Y:S02]  /*3fc0*/  @P6 PRMT R177, R177, 0x7632, R177 ;  /* 0x00007632b1b16816 */ /* 0x000fe400000000b1 */
[----:B------:R-:W-:Y:S02]  /*3fd0*/  @P4 SHF.L.U32 R183, R178, 0x10, RZ ;  /* 0x00000010b2b74819 */ /* 0x000fe400000006ff */
[----:B------:R-:W-:Y:S01]  /*3fe0*/  @P6 SHF.L.U32 R177, R177, 0x10, RZ ;  /* 0x00000010b1b16819 */ /* 0x000fe200000006ff */
[----:B------:R-:W-:-:S04]  /*3ff0*/  @P5 FMUL.FTZ R180, R181, R182 ;  /* 0x000000b6b5b45220 */ /* 0x000fc80000410000 */
[----:B------:R-:W-:Y:S01]  /*4000*/  FADD.FTZ R66, R66, R180 ;  /* 0x000000b442427221 */ /* 0x000fe20000010000 */
[----:B------:R-:W-:-:S04]  /*4010*/  FFMA.FTZ R180, R190, R19, R20 ;  /* 0x00000013beb47223 */ /* 0x000fc80000010014 */
[----:B------:R-:W-:-:S04]  /*4020*/  FADD.FTZ R180, R224, -R180 ;  /* 0x800000b4e0b47221 */ /* 0x000fc80000010000 */
[----:B------:R-:W-:-:S04]  /*4030*/  FMUL.FTZ R180, R18, R180 ;  /* 0x000000b412b47220 */ /* 0x000fc80000410000 */
[----:B------:R-:W-:-:S04]  /*4040*/  FMUL.FTZ R180, R17, R180 ;  /* 0x000000b411b47220 */ /* 0x000fc80000410000 */
[----:B------:R-:W-:Y:S01]  /*4050*/  FMUL.FTZ R181, R180, UR14 ;  /* 0x0000000eb4b57c20 */ /* 0x000fe20008410000 */
[----:B------:R-:W-:-:S03]  /*4060*/  MOV R180, RZ ;  /* 0x000000ff00b47202 */ /* 0x000fc60000000f00 */
[----:B------:R-:W-:Y:S01]  /*4070*/  @P6 FMUL.FTZ R180, R177, R181 ;  /* 0x000000b5b1b46220 */ /* 0x000fe20000410000 */
[----:B------:R-:W-:Y:S01]  /*4080*/  FFMA.FTZ R177, R189, R19, R20 ;  /* 0x00000013bdb17223 */ /* 0x000fe20000010014 */
[----:B------:R-:W-:Y:S02]  /*4090*/  FMUL.FTZ R181, R163, R181 ;  /* 0x000000b5a3b57220 */ /* 0x000fe40000410000 */
[----:B------:R-:W-:Y:S01]  /*40a0*/  FADD.FTZ R67, R67, R180 ;  /* 0x000000b443437221 */ /* 0x000fe20000010000 */
[----:B------:R-:W-:Y:S02]  /*40b0*/  FADD.FTZ R177, R223, -R177 ;  /* 0x800000b1dfb17221 */ /* 0x000fe40000010000 */
[----:B------:R-:W-:Y:S02]  /*40c0*/  FSEL R181, R181, RZ, P6 ;  /* 0x000000ffb5b57208 */ /* 0x000fe40003000000 */
[----:B------:R-:W-:-:S04]  /*40d0*/  FMUL.FTZ R177, R18, R177 ;  /* 0x000000b112b17220 */ /* 0x000fc80000410000 */
[----:B------:R-:W-:-:S04]  /*40e0*/  FMUL.FTZ R177, R17, R177 ;  /* 0x000000b111b17220 */ /* 0x000fc80000410000 */
        /* <DEDUP_REMOVED lines=10> */
[----:B------:R-:W-:-:S06]  /*4190*/  FMUL.FTZ R183, R17, R180 ;  /* 0x000000b411b77220 */ /* 0x000fcc0000410000 */
[----:B------:R-:W-:-:S04]  /*41a0*/  @P4 PRMT R178, R178, 0x7632, R178 ;  /* 0x00007632b2b24816 */ /* 0x000fc800000000b2 */
[----:B------:R-:W-:Y:S01]  /*41b0*/  @P4 SHF.L.U32 R180, R178, 0x10, RZ ;  /* 0x00000010b2b44819 */ /* 0x000fe200000006ff */
[----:B------:R-:W-:Y:S01]  /*41c0*/  FMUL.FTZ R178, R183, UR14 ;  /* 0x0000000eb7b27c20 */ /* 0x000fe20008410000 */
[----:B------:R-:W-:-:S03]  /*41d0*/  MOV R183, RZ ;  /* 0x000000ff00b77202 */ /* 0x000fc60000000f00 */
[----:B------:R-:W-:-:S04]  /*41e0*/  @P4 FMUL.FTZ R183, R180, R178 ;  /* 0x000000b2b4b74220 */ /* 0x000fc80000410000 */
[----:B------:R-:W-:Y:S01]  /*41f0*/  FADD.FTZ R180, R61, R183 ;  /* 0x000000b73db47221 */ /* 0x000fe20000010000 */
[----:B------:R-:W-:Y:S01]  /*4200*/  FMUL.FTZ R61, R157, R178 ;  /* 0x000000b29d3d7220 */ /* 0x000fe20000410000 */
[----:B------:R-:W-:-:S04]  /*4210*/  FFMA.FTZ R178, R21, R19, R20 ;  /* 0x0000001315b27223 */ /* 0x000fc80000010014 */
[----:B------:R-:W-:Y:S01]  /*4220*/  FADD.FTZ R178, R221, -R178 ;  /* 0x800000b2ddb27221 */ /* 0x000fe20000010000 */
[----:B------:R-:W-:Y:S02]  /*4230*/  FSEL R61, R61, RZ, P4 ;  /* 0x000000ff3d3d7208 */ /* 0x000fe40002000000 */
[----:B------:R-:W-:Y:S01]  /*4240*/  LOP3.LUT P4, RZ, R25, 0xff0000, RZ, 0xc0, !PT ;  /* 0x00ff000019ff7812 */ /* 0x000fe2000788c0ff */
[----:B------:R-:W-:-:S04]  /*4250*/  FMUL.FTZ R178, R18, R178 ;  /* 0x000000b212b27220 */ /* 0x000fc80000410000 */
[----:B------:R-:W-:-:S04]  /*4260*/  FMUL.FTZ R178, R17, R178 ;  /* 0x000000b211b27220 */ /* 0x000fc80000410000 */
[----:B------:R-:W-:Y:S01]  /*4270*/  FMUL.FTZ R183, R178, UR14 ;  /* 0x0000000eb2b77c20 */ /* 0x000fe20008410000 */
[----:B------:R-:W-:-:S03]  /*4280*/  HFMA2 R178, -RZ, RZ, 0, 0 ;  /* 0x00000000ffb27431 */ /* 0x000fc600000001ff */
[----:B------:R-:W-:-:S05]  /*4290*/  @P4 SHF.L.U32 R235, R179, 0x10, RZ ;  /* 0x00000010b3eb4819 */ /* 0x000fca00000006ff */
[----:B------:R-:W-:Y:S01]  /*42a0*/  @P4 FMUL.FTZ R178, R235, R183 ;  /* 0x000000b7ebb24220 */ /* 0x000fe20000410000 */
[----:B------:R-:W-:-:S03]  /*42b0*/  MOV R235, RZ ;  /* 0x000000ff00eb7202 */ /* 0x000fc60000000f00 */
[----:B------:R-:W-:Y:S01]  /*42c0*/  FADD.FTZ R178, R62, R178 ;  /* 0x000000b23eb27221 */ /* 0x000fe20000010000 */
[----:B------:R-:W-:Y:S01]  /*42d0*/  FMUL.FTZ R62, R158, R183 ;  /* 0x000000b79e3e7220 */ /* 0x000fe20000410000 */
[----:B------:R-:W-:-:S04]  /*42e0*/  FFMA.FTZ R183, R2, R19, R20 ;  /* 0x0000001302b77223 */ /* 0x000fc80000010014 */
[----:B------:R-:W-:Y:S01]  /*42f0*/  FSEL R62, R62, RZ, P4 ;  /* 0x000000ff3e3e7208 */ /* 0x000fe20002000000 */
[----:B------:R-:W-:Y:S01]  /*4300*/  FADD.FTZ R183, R220, -R183 ;  /* 0x800000b7dcb77221 */ /* 0x000fe20000010000 */
[----:B------:R-:W-:-:S03]  /*4310*/  ISETP.GE.U32.AND P4, PT, R24, RZ, PT ;  /* 0x000000ff1800720c */ /* 0x000fc60003f86070 */
[----:B------:R-:W-:Y:S01]  /*4320*/  FMUL.FTZ R183, R18, R183 ;  /* 0x000000b712b77220 */ /* 0x000fe20000410000 */
[----:B------:R-:W-:-:S03]  /*4330*/  ISETP.GE.U32.AND.EX P4, PT, R25, 0x1000000, PT, P4 ;  /* 0x010000001900780c */ /* 0x000fc60003f86140 */
[----:B------:R-:W-:-:S04]  /*4340*/  FMUL.FTZ R183, R17, R183 ;  /* 0x000000b711b77220 */ /* 0x000fc80000410000 */
[----:B------:R-:W-:-:S06]  /*4350*/  FMUL.FTZ R183, R183, UR14 ;  /* 0x0000000eb7b77c20 */ /* 0x000fcc0008410000 */
[----:B------:R-:W-:-:S04]  /*4360*/  @P4 PRMT R179, R179, 0x7632, R179 ;  /* 0x00007632b3b34816 */ /* 0x000fc800000000b3 */
[----:B------:R-:W-:-:S05]  /*4370*/  @P4 SHF.L.U32 R179, R179, 0x10, RZ ;  /* 0x00000010b3b34819 */ /* 0x000fca00000006ff */
[----:B------:R-:W-:-:S04]  /*4380*/  @P4 FMUL.FTZ R235, R179, R183 ;  /* 0x000000b7b3eb4220 */ /* 0x000fc80000410000 */
[----:B------:R-:W-:Y:S01]  /*4390*/  FADD.FTZ R179, R63, R235 ;  /* 0x000000eb3fb37221 */ /* 0x000fe20000010000 */
[----:B------:R-:W-:-:S05]  /*43a0*/  FMUL.FTZ R63, R159, R183 ;  /* 0x000000b79f3f7220 */ /* 0x000fca0000410000 */
[----:B------:R-:W-:Y:S02]  /*43b0*/  FSEL R63, R63, RZ, P4 ;  /* 0x000000ff3f3f7208 */ /* 0x000fe40002000000 */
[----:B------:R-:W-:Y:S02]  /*43c0*/  LOP3.LUT P4, RZ, R24, 0xff, RZ, 0xc0, !PT ;  /* 0x000000ff18ff7812 */ /* 0x000fe4000788c0ff */
[----:B------:R-:W-:Y:S02]  /*43d0*/  F2FP.BF16.F32.PACK_AB R63, R63, R62 ;  /* 0x0000003e3f3f723e */ /* 0x000fe400000010ff */
[----:B------:R-:W-:Y:S01]  /*43e0*/  F2FP.BF16.F32.PACK_AB R62, R61, R60 ;  /* 0x0000003c3d3e723e */ /* 0x000fe200000010ff */
[----:B------:R-:W-:Y:S01]  /*43f0*/  FFMA.FTZ R60, R193, R19, R20 ;  /* 0x00000013c13c7223 */ /* 0x000fe20000010014 */
[----:B------:R-:W-:Y:S01]  /*4400*/  FMUL.FTZ R61, R162, R182 ;  /* 0x000000b6a23d7220 */ /* 0x000fe20000410000 */
[----:B------:R-:W-:Y:S02]  /*4410*/  HFMA2 R182, -RZ, RZ, 0, 0 ;  /* 0x00000000ffb67431 */ /* 0x000fe400000001ff */
[----:B------:R-:W-:-:S02]  /*4420*/  FADD.FTZ R60, R227, -R60 ;  /* 0x8000003ce33c7221 */ /* 0x000fc40000010000 */
[----:B------:R-:W-:Y:S02]  /*4430*/  FSEL R61, R61, RZ, P5 ;  /* 0x000000ff3d3d7208 */ /* 0x000fe40002800000 */
[----:B------:R-:W-:Y:S01]  /*4440*/  FMUL.FTZ R60, R18, R60 ;  /* 0x0000003c123c7220 */ /* 0x000fe20000410000 */
[----:B------:R-:W-:Y:S02]  /*4450*/  LOP3.LUT P5, RZ, R24, 0xff00, RZ, 0xc0, !PT ;  /* 0x0000ff0018ff7812 */ /* 0x000fe400078ac0ff */
[----:B------:R-:W-:Y:S01]  /*4460*/  F2FP.BF16.F32.PACK_AB R61, R181, R61 ;  /* 0x0000003db53d723e */ /* 0x000fe200000010ff */
[----:B------:R-:W-:Y:S01]  /*4470*/  FMUL.FTZ R60, R17, R60 ;  /* 0x0000003c113c7220 */ /* 0x000fe20000410000 */
[----:B------:R-:W-:-:S03]  /*4480*/  @P4 SHF.L.U32 R181, R176, 0x10, RZ ;  /* 0x00000010b0b54819 */ /* 0x000fc600000006ff */
[----:B------:R-:W-:-:S04]  /*4490*/  FMUL.FTZ R60, R60, UR14 ;  /* 0x0000000e3c3c7c20 */ /* 0x000fc80008410000 */
[-C--:B------:R-:W-:Y:S01]  /*44a0*/  @P4 FMUL.FTZ R182, R181, R60.reuse ;  /* 0x0000003cb5b64220 */ /* 0x080fe20000410000 */
[----:B------:R-:W-:Y:S01]  /*44b0*/  FMUL.FTZ R60, R160, R60 ;  /* 0x0000003ca03c7220 */ /* 0x000fe20000410000 */
[----:B------:R-:W-:Y:S02]  /*44c0*/  @P5 PRMT R176, R176, 0x7632, R176 ;  /* 0x00007632b0b05816 */ /* 0x000fe400000000b0 */
[----:B------:R-:W-:Y:S01]  /*44d0*/  FADD.FTZ R182, R64, R182 ;  /* 0x000000b640b67221 */ /* 0x000fe20000010000 */
[----:B------:R-:W-:Y:S01]  /*44e0*/  FFMA.FTZ R64, R192, R19, R20 ;  /* 0x00000013c0407223 */ /* 0x000fe20000010014 */
[----:B------:R-:W-:Y:S02]  /*44f0*/  @P5 SHF.L.U32 R176, R176, 0x10, RZ ;  /* 0x00000010b0b05819 */ /* 0x000fe400000006ff */
[----:B------:R-:W-:Y:S01]  /*4500*/  FSEL R60, R60, RZ, P4 ;  /* 0x000000ff3c3c7208 */ /* 0x000fe20002000000 */
[----:B------:R-:W-:-:S04]  /*4510*/  FADD.FTZ R64, R226, -R64 ;  /* 0x80000040e2407221 */ /* 0x000fc80000010000 */
        /* <DEDUP_REMOVED lines=8> */
[----:B------:R-:W-:-:S07]  /*45a0*/  F2FP.BF16.F32.PACK_AB R60, R181, R60 ;  /* 0x0000003cb53c723e */ /* 0x000fce00000010ff */
.L_x_4446:
        /* <DEDUP_REMOVED lines=13> */
.L_x_4444:
[----:B------:R-:W-:Y:S05]  /*4680*/  BSYNC.RECONVERGENT B2 ;  /* 0x0000000000027941 */ /* 0x000fea0003800200 */
.L_x_4443:
        /* <DEDUP_REMOVED lines=8> */
[-C--:B------:R-:W-:Y:S01]  /*4710*/  FFMA.FTZ R172, R4, R19.reuse, R20 ;  /* 0x0000001304ac7223 */ /* 0x080fe20000010014 */
[C---:B------:R-:W-:Y:S02]  /*4720*/  LOP3.LUT P4, RZ, R26.reuse, 0xff0000, RZ, 0xc0, !PT ;  /* 0x00ff00001aff7812 */ /* 0x040fe4000788c0ff */
[----:B------:R-:W-:Y:S01]  /*4730*/  LOP3.LUT P6, RZ, R26, 0xff000000, RZ, 0xc0, !PT ;  /* 0xff0000001aff7812 */ /* 0x000fe200078cc0ff */
[----:B------:R-:W-:Y:S01]  /*4740*/  FADD.FTZ R172, R217, -R172 ;  /* 0x800000acd9ac7221 */ /* 0x000fe20000010000 */
[C---:B------:R-:W-:Y:S02]  /*4750*/  LOP3.LUT P5, RZ, R27.reuse, 0xff, RZ, 0xc0, !PT ;  /* 0x000000ff1bff7812 */ /* 0x040fe400078ac0ff */
[----:B------:R-:W-:Y:S01]  /*4760*/  LOP3.LUT P2, RZ, R27, 0xff00, RZ, 0xc0, !PT ;  /* 0x0000ff001bff7812 */ /* 0x000fe2000784c0ff */
        /* <DEDUP_REMOVED lines=12> */
[----:B------:R-:W-:-:S02]  /*4830*/  @P6 SHF.L.U32 R177, R177, 0x10, RZ ;  /* 0x00000010b1b16819 */ /* 0x000fc400000006ff */
[----:B------:R-:W-:Y:S01]  /*4840*/  FADD.FTZ R58, R58, R174 ;  /* 0x000000ae3a3a7221 */ /* 0x000fe20000010000 */
[----:B------:R-:W-:Y:S01]  /*4850*/  FFMA.FTZ R174, R5, R19, R20 ;  /* 0x0000001305ae7223 */ /* 0x000fe20000010014 */
[----:B------:R-:W-:Y:S01]  /*4860*/  FMUL.FTZ R182, R175, UR14 ;  /* 0x0000000eafb67c20 */ /* 0x000fe20008410000 */
[----:B------:R-:W-:Y:S02]  /*4870*/  MOV R175, RZ ;  /* 0x000000ff00af7202 */ /* 0x000fe40000000f00 */
[----:B------:R-:W-:Y:S01]  /*4880*/  FADD.FTZ R174, R215, -R174 ;  /* 0x800000aed7ae7221 */ /* 0x000fe20000010000 */
[----:B------:R-:W-:Y:S01]  /*4890*/  @P6 FMUL.FTZ R175, R177, R182 ;  /* 0x000000b6b1af6220 */ /* 0x000fe20000410000 */
[----:B------:R-:W-:Y:S01]  /*48a0*/  HFMA2 R177, -RZ, RZ, 0, 0 ;  /* 0x00000000ffb17431 */ /* 0x000fe200000001ff */
[----:B------:R-:W-:Y:S01]  /*48b0*/  @P2 PRMT R183, R178, 0x7632, R183 ;  /* 0x00007632b2b72816 */ /* 0x000fe200000000b7 */
[----:B------:R-:W-:Y:S01]  /*48c0*/  FMUL.FTZ R174, R18, R174 ;  /* 0x000000ae12ae7220 */ /* 0x000fe20000410000 */
[----:B------:R-:W-:Y:S01]  /*48d0*/  FADD.FTZ R59, R59, R175 ;  /* 0x000000af3b3b7221 */ /* 0x000fe20000010000 */
[----:B------:R-:W-:Y:S01]  /*48e0*/  F2FP.BF16.F32.PACK_AB R173, R172, R173 ;  /* 0x000000adacad723e */ /* 0x000fe200000010ff */
[----:B------:R-:W-:-:S02]  /*48f0*/  HFMA2 R172, -RZ, RZ, 0, 0 ;  /* 0x00000000ffac7431 */ /* 0x000fc400000001ff */
[----:B------:R-:W-:Y:S01]  /*4900*/  FMUL.FTZ R175, R17, R174 ;  /* 0x000000ae11af7220 */ /* 0x000fe20000410000 */
[----:B------:R-:W-:-:S03]  /*4910*/  @P2 SHF.L.U32 R183, R183, 0x10, RZ ;  /* 0x00000010b7b72819 */ /* 0x000fc600000006ff */
[----:B------:R-:W-:-:S04]  /*4920*/  FMUL.FTZ R175, R175, UR14 ;  /* 0x0000000eafaf7c20 */ /* 0x000fc80008410000 */
[----:B------:R-:W-:Y:S01]  /*4930*/  @P5 FMUL.FTZ R177, R180, R175 ;  /* 0x000000afb4b15220 */ /* 0x000fe20000410000 */
[----:B------:R-:W-:-:S03]  /*4940*/  FFMA.FTZ R180, R9, R19, R20 ;  /* 0x0000001309b47223 */ /* 0x000fc60000010014 */
[----:B------:R-:W-:Y:S01]  /*4950*/  FADD.FTZ R177, R52, R177 ;  /* 0x000000b134b17221 */ /* 0x000fe20000010000 */
[----:B------:R-:W-:-:S04]  /*4960*/  FADD.FTZ R180, R214, -R180 ;  /* 0x800000b4d6b47221 */ /* 0x000fc80000010000 */
[----:B------:R-:W-:Y:S01]  /*4970*/  FMUL.FTZ R52, R18, R180 ;  /* 0x000000b412347220 */ /* 0x000fe20000410000 */
[----:B------:R-:W-:-:S03]  /*4980*/  MOV R180, RZ ;  /* 0x000000ff00b47202 */ /* 0x000fc60000000f00 */
[----:B------:R-:W-:Y:S01]  /*4990*/  FMUL.FTZ R178, R17, R52 ;  /* 0x0000003411b27220 */ /* 0x000fe20000410000 */
        /* <DEDUP_REMOVED lines=8> */
[----:B------:R-:W-:Y:S01]  /*4a20*/  LOP3.LUT P5, RZ, R27, 0xff0000, RZ, 0xc0, !PT ;  /* 0x00ff00001bff7812 */ /* 0x000fe200078ac0ff */
[----:B------:R-:W-:Y:S02]  /*4a30*/  HFMA2 R183, -RZ, RZ, 0, 0 ;  /* 0x00000000ffb77431 */ /* 0x000fe400000001ff */
        /* <DEDUP_REMOVED lines=48> */
[----:B------:R-:W-:Y:S01]  /*4d40*/  @P2 FMUL.FTZ R53, R56, R235 ;  /* 0x000000eb38352220 */ /* 0x000fe20000410000 */
[----:B------:R-:W-:-:S03]  /*4d50*/  FMUL.FTZ R56, R155, R182 ;  /* 0x000000b69b387220 */ /* 0x000fc60000410000 */
[----:B------:R-:W-:Y:S01]  /*4d60*/  FADD.FTZ R176, R57, R53 ;  /* 0x0000003539b07221 */ /* 0x000fe20000010000 */
[----:B------:R-:W-:Y:S01]  /*4d70*/  FMUL.FTZ R53, R154, R181 ;  /* 0x000000b59a357220 */ /* 0x000fe20000410000 */
[----:B------:R-:W-:Y:S01]  /*4d80*/  FMUL.FTZ R57, R153, R235 ;  /* 0x000000eb99397220 */ /* 0x000fe20000410000 */
[----:B------:R-:W-:-:S03]  /*4d90*/  FSEL R56, R56, RZ, P6 ;  /* 0x000000ff38387208 */ /* 0x000fc60003000000 */
[----:B------:R-:W-:Y:S02]  /*4da0*/  FSEL R53, R53, RZ, P4 ;  /* 0x000000ff35357208 */ /* 0x000fe40002000000 */
[----:B------:R-:W-:Y:S02]  /*4db0*/  FSEL R57, R57, RZ, P2 ;  /* 0x000000ff39397208 */ /* 0x000fe40001000000 */
[----:B------:R-:W-:Y:S02]  /*4dc0*/  F2FP.BF16.F32.PACK_AB R53, R56, R53 ;  /* 0x000000353835723e */ /* 0x000fe400000010ff */
[----:B------:R-:W-:Y:S01]  /*4dd0*/  F2FP.BF16.F32.PACK_AB R52, R57, R52 ;  /* 0x000000343934723e */ /* 0x000fe200000010ff */
[----:B------:R-:W-:Y:S06]  /*4de0*/  BRA `(.L_x_4450) ;  /* 0x0000000400a47947 */ /* 0x000fec0003800000 */
.L_x_4449:
[----:B------:R-:W-:Y:S01]  /*4df0*/  FFMA.FTZ R180, R4, R19, R20 ;  /* 0x0000001304b47223 */ /* 0x000fe20000010014 */
[C---:B------:R-:W-:Y:S02]  /*4e00*/  LOP3.LUT P4, RZ, R26.reuse, 0xff0000, RZ, 0xc0, !PT ;  /* 0x00ff00001aff7812 */ /* 0x040fe4000788c0ff */
[----:B------:R-:W-:Y:S01]  /*4e10*/  LOP3.LUT P5, RZ, R26, 0xff000000, RZ, 0xc0, !PT ;  /* 0xff0000001aff7812 */ /* 0x000fe200078ac0ff */
[----:B------:R-:W-:Y:S01]  /*4e20*/  FADD.FTZ R180, R217, -R180 ;  /* 0x800000b4d9b47221 */ /* 0x000fe20000010000 */
[C---:B------:R-:W-:Y:S02]  /*4e30*/  LOP3.LUT P2, RZ, R27.reuse, 0xff, RZ, 0xc0, !PT ;  /* 0x000000ff1bff7812 */ /* 0x040fe4000784c0ff */
[----:B------:R-:W-:Y:S01]  /*4e40*/  LOP3.LUT P6, RZ, R27, 0xff00, RZ, 0xc0, !PT ;  /* 0x0000ff001bff7812 */ /* 0x000fe200078cc0ff */
[----:B-----5:R-:W-:-:S04]  /*4e50*/  FMUL.FTZ R180, R18, R180 ;  /* 0x000000b412b47220 */ /* 0x020fc80000410000 */
[----:B------:R-:W-:Y:S02]  /*4e60*/  FMUL.FTZ R180, R17, R180 ;  /* 0x000000b411b47220 */ /* 0x000fe40000410000 */
[C---:B------:R-:W-:Y:S02]  /*4e70*/  @P4 SHF.L.U32 R181, R177.reuse, 0x10, RZ ;  /* 0x00000010b1b54819 */ /* 0x040fe400000006ff */
[----:B------:R-:W-:Y:S01]  /*4e80*/  FMUL.FTZ R182, R180, UR14 ;  /* 0x0000000eb4b67c20 */ /* 0x000fe20008410000 */
[----:B------:R-:W-:Y:S01]  /*4e90*/  HFMA2 R180, -RZ, RZ, 0, 0 ;  /* 0x00000000ffb47431 */ /* 0x000fe200000001ff */
[----:B------:R-:W-:-:S04]  /*4ea0*/  @P5 PRMT R177, R177, 0x7632, R177 ;  /* 0x00007632b1b15816 */ /* 0x000fc800000000b1 */
        /* <DEDUP_REMOVED lines=13> */
[----:B------:R-:W-:Y:S01]  /*4f80*/  FADD.FTZ R177, R215, -R177 ;  /* 0x800000b1d7b17221 */ /* 0x000fe20000010000 */
[C---:B------:R-:W-:Y:S02]  /*4f90*/  @P2 SHF.L.U32 R180, R178.reuse, 0x10, RZ ;  /* 0x00000010b2b42819 */ /* 0x040fe400000006ff */
[----:B------:R-:W-:Y:S01]  /*4fa0*/  @P6 PRMT R178, R178, 0x7632, R178 ;  /* 0x00007632b2b26816 */ /* 0x000fe200000000b2 */
[----:B------:R-:W-:Y:S01]  /*4fb0*/  FMUL.FTZ R177, R18, R177 ;  /* 0x000000b112b17220 */ /* 0x000fe20000410000 */
[----:B------:R-:W-:-:S02]  /*4fc0*/  FSEL R181, R181, RZ, P5 ;  /* 0x000000ffb5b57208 */ /* 0x000fc40002800000 */
[----:B------:R-:W-:Y:S01]  /*4fd0*/  @P6 SHF.L.U32 R178, R178, 0x10, RZ ;  /* 0x00000010b2b26819 */ /* 0x000fe200000006ff */
[----:B------:R-:W-:-:S04]  /*4fe0*/  FMUL.FTZ R177, R17, R177 ;  /* 0x000000b111b17220 */ /* 0x000fc80000410000 */
[----:B------:R-:W-:Y:S01]  /*4ff0*/  FMUL.FTZ R183, R177, UR14 ;  /* 0x0000000eb1b77c20 */ /* 0x000fe20008410000 */
[----:B------:R-:W-:-:S03]  /*5000*/  HFMA2 R177, -RZ, RZ, 0, 0 ;  /* 0x00000000ffb17431 */ /* 0x000fc600000001ff */
[----:B------:R-:W-:Y:S01]  /*5010*/  @P2 FMUL.FTZ R177, R180, R183 ;  /* 0x000000b7b4b12220 */ /* 0x000fe20000410000 */
[----:B------:R-:W-:-:S03]  /*5020*/  MOV R180, RZ ;  /* 0x000000ff00b47202 */ /* 0x000fc60000000f00 */
[----:B------:R-:W-:Y:S01]  /*5030*/  FADD.FTZ R177, R52, R177 ;  /* 0x000000b134b17221 */ /* 0x000fe20000010000 */
[----:B------:R-:W-:-:S04]  /*5040*/  FFMA.FTZ R52, R9, R19, R20 ;  /* 0x0000001309347223 */ /* 0x000fc80000010014 */
[----:B------:R-:W-:-:S04]  /*5050*/  FADD.FTZ R52, R214, -R52 ;  /* 0x80000034d6347221 */ /* 0x000fc80000010000 */
[----:B------:R-:W-:-:S04]  /*5060*/  FMUL.FTZ R52, R18, R52 ;  /* 0x0000003412347220 */ /* 0x000fc80000410000 */
[----:B------:R-:W-:-:S04]  /*5070*/  FMUL.FTZ R52, R17, R52 ;  /* 0x0000003411347220 */ /* 0x000fc80000410000 */
[----:B------:R-:W-:-:S04]  /*5080*/  FMUL.FTZ R52, R52, UR14 ;  /* 0x0000000e34347c20 */ /* 0x000fc80008410000 */
[-C--:B------:R-:W-:Y:S01]  /*5090*/  @P6 FMUL.FTZ R180, R178, R52.reuse ;  /* 0x00000034b2b46220 */ /* 0x080fe20000410000 */
[----:B------:R-:W-:Y:S01]  /*50a0*/  FFMA.FTZ R178, R6, R19, R20 ;  /* 0x0000001306b27223 */ /* 0x000fe20000010014 */
[----:B------:R-:W-:Y:S02]  /*50b0*/  FMUL.FTZ R52, R149, R52 ;  /* 0x0000003495347220 */ /* 0x000fe40000410000 */
[----:B------:R-:W-:Y:S01]  /*50c0*/  FADD.FTZ R180, R53, R180 ;  /* 0x000000b435b47221 */ /* 0x000fe20000010000 */
[----:B------:R-:W-:Y:S01]  /*50d0*/  FMUL.FTZ R53, R148, R183 ;  /* 0x000000b794357220 */ /* 0x000fe20000410000 */
[----:B------:R-:W-:Y:S01]  /*50e0*/  FADD.FTZ R178, R213, -R178 ;  /* 0x800000b2d5b27221 */ /* 0x000fe20000010000 */
[----:B------:R-:W-:-:S03]  /*50f0*/  FSEL R52, R52, RZ, P6 ;  /* 0x000000ff34347208 */ /* 0x000fc60003000000 */
[----:B------:R-:W-:Y:S01]  /*5100*/  FSEL R53, R53, RZ, P2 ;  /* 0x000000ff35357208 */ /* 0x000fe20001000000 */
[----:B------:R-:W-:Y:S01]  /*5110*/  FMUL.FTZ R178, R18, R178 ;  /* 0x000000b212b27220 */ /* 0x000fe20000410000 */
[----:B------:R-:W-:-:S03]  /*5120*/  LOP3.LUT P2, RZ, R27, 0xff0000, RZ, 0xc0, !PT ;  /* 0x00ff00001bff7812 */ /* 0x000fc6000784c0ff */
[----:B------:R-:W-:-:S04]  /*5130*/  FMUL.FTZ R178, R17, R178 ;  /* 0x000000b211b27220 */ /* 0x000fc80000410000 */
[----:B------:R-:W-:Y:S01]  /*5140*/  FMUL.FTZ R183, R178, UR14 ;  /* 0x0000000eb2b77c20 */ /* 0x000fe20008410000 */
[----:B------:R-:W-:-:S05]  /*5150*/  HFMA2 R178, -RZ, RZ, 0, 0 ;  /* 0x00000000ffb27431 */ /* 0x000fca00000001ff */
        /* <DEDUP_REMOVED lines=17> */
[----:B------:R-:W-:Y:S01]  /*5270*/  FMUL.FTZ R55, R151, R183 ;  /* 0x000000b797377220 */ /* 0x000fe20000410000 */
[----:B------:R-:W-:-:S04]  /*5280*/  HFMA2 R183, -RZ, RZ, 0, 0 ;  /* 0x00000000ffb77431 */ /* 0x000fc800000001ff */
[----:B------:R-:W-:Y:S02]  /*5290*/  FSEL R55, R55, RZ, P2 ;  /* 0x000000ff37377208 */ /* 0x000fe40001000000 */
[----:B------:R-:W-:Y:S02]  /*52a0*/  LOP3.LUT P2, RZ, R26, 0xff, RZ, 0xc0, !PT ;  /* 0x000000ff1aff7812 */ /* 0x000fe4000784c0ff */
[----:B------:R-:W-:Y:S02]  /*52b0*/  F2FP.BF16.F32.PACK_AB R55, R55, R54 ;  /* 0x000000363737723e */ /* 0x000fe400000010ff */
[----:B------:R-:W-:Y:S01]  /*52c0*/  F2FP.BF16.F32.PACK_AB R54, R52, R53 ;  /* 0x000000353436723e */ /* 0x000fe200000010ff */
[----:B------:R-:W-:Y:S01]  /*52d0*/  FFMA.FTZ R52, R3, R19, R20 ;  /* 0x0000001303347223 */ /* 0x000fe20000010014 */
[----:B------:R-:W-:-:S03]  /*52e0*/  FMUL.FTZ R53, R154, R182 ;  /* 0x000000b69a357220 */ /* 0x000fc60000410000 */
[----:B------:R-:W-:Y:S02]  /*52f0*/  FADD.FTZ R52, R219, -R52 ;  /* 0x80000034db347221 */ /* 0x000fe40000010000 */
        /* <DEDUP_REMOVED lines=24> */
.L_x_4450:
        /* <DEDUP_REMOVED lines=13> */
.L_x_4448:
[----:B------:R-:W-:Y:S05]  /*5550*/  BSYNC.RECONVERGENT B2 ;  /* 0x0000000000027941 */ /* 0x000fea0003800200 */
.L_x_4447:
[----:B------:R-:W-:Y:S05]  /*5560*/  @!P3 BRA `(.L_x_4451) ;  /* 0x0000004c00ecb947 */ /* 0x000fea0003800000 */
[----:B------:R-:W0:Y:S02]  /*5570*/  LDC.64 R176, c[0x0][0x390] ;  /* 0x0000e400ffb07b82 */ /* 0x000e240000000a00 */
[----:B0-----:R-:W-:-:S06]  /*5580*/  IMAD.WIDE.U32 R176, R16, 0x10, R176 ;  /* 0x0000001010b07825 */ /* 0x001fcc00078e00b0 */
[----:B-1----:R-:W5:Y:S01]  /*5590*/  LDG.E.128 R176, desc[UR6][R176.64] ;  /* 0x00000006b0b07981 */ /* 0x002f62000c1e1d00 */
[----:B------:R-:W-:-:S04]  /*55a0*/  ISETP.NE.U32.AND P1, PT, RZ, UR12, PT ;  /* 0x0000000cff007c0c */ /* 0x000fc8000bf25070 */
[----:B------:R-:W-:-:S13]  /*55b0*/  ISETP.NE.AND.EX P1, PT, RZ, UR13, PT, P1 ;  /* 0x0000000dff007c0c */ /* 0x000fda000bf25310 */
[----:B------:R-:W-:Y:S05]  /*55c0*/  @!P1 BRA `(.L_x_4452) ;  /* 0x0000000400b89947 */ /* 0x000fea0003800000 */
[-CC-:B------:R-:W-:Y:S01]  /*55d0*/  FFMA.FTZ R172, R11, R19.reuse, R20.reuse ;  /* 0x000000130bac7223 */ /* 0x180fe20000010014 */
[C---:B------:R-:W-:Y:S01]  /*55e0*/  LOP3.LUT P6, RZ, R184.reuse, 0xff0000, RZ, 0xc0, !PT ;  /* 0x00ff0000b8ff7812 */ /* 0x040fe200078cc0ff */
[----:B------:R-:W-:Y:S01]  /*55f0*/  FFMA.FTZ R173, R13, R19, R20 ;  /* 0x000000130dad7223 */ /* 0x000fe20000010014 */
[----:B------:R-:W-:Y:S01]  /*5600*/  LOP3.LUT P5, RZ, R184, 0xff000000, RZ, 0xc0, !PT ;  /* 0xff000000b8ff7812 */ /* 0x000fe200078ac0ff */
[----:B------:R-:W-:Y:S01]  /*5610*/  FADD.FTZ R172, R209, -R172 ;  /* 0x800000acd1ac7221 */ /* 0x000fe20000010000 */
[C---:B------:R-:W-:Y:S01]  /*5620*/  LOP3.LUT P2, RZ, R185.reuse, 0xff, RZ, 0xc0, !PT ;  /* 0x000000ffb9ff7812 */ /* 0x040fe2000784c0ff */
[----:B------:R-:W-:Y:S01]  /*5630*/  FADD.FTZ R173, R208, -R173 ;  /* 0x800000add0ad7221 */ /* 0x000fe20000010000 */
[C---:B------:R-:W-:Y:S01]  /*5640*/  LOP3.LUT P3, RZ, R185.reuse, 0xff00, RZ, 0xc0, !PT ;  /* 0x0000ff00b9ff7812 */ /* 0x040fe2000786c0ff */
[C---:B-----5:R-:W-:Y:S01]  /*5650*/  FMUL.FTZ R172, R18.reuse, R172 ;  /* 0x000000ac12ac7220 */ /* 0x060fe20000410000 */
[----:B------:R-:W-:Y:S01]  /*5660*/  LOP3.LUT P4, RZ, R185, 0xff0000, RZ, 0xc0, !PT ;  /* 0x00ff0000b9ff7812 */ /* 0x000fe2000788c0ff */
[----:B------:R-:W-:-:S02]  /*5670*/  FMUL.FTZ R173, R18, R173 ;  /* 0x000000ad12ad7220 */ /* 0x000fc40000410000 */
[----:B------:R-:W-:Y:S02]  /*5680*/  FMUL.FTZ R174, R17, R172 ;  /* 0x000000ac11ae7220 */ /* 0x000fe40000410000 */
[C---:B------:R-:W-:Y:S02]  /*5690*/  @P6 SHF.L.U32 R175, R177.reuse, 0x10, RZ ;  /* 0x00000010b1af6819 */ /* 0x040fe400000006ff */
[----:B------:R-:W-:Y:S01]  /*56a0*/  FMUL.FTZ R181, R174, UR14 ;  /* 0x0000000eaeb57c20 */ /* 0x000fe20008410000 */
[----:B------:R-:W-:Y:S01]  /*56b0*/  HFMA2 R174, -RZ, RZ, 0, 0 ;  /* 0x00000000ffae7431 */ /* 0x000fe200000001ff */
[----:B------:R-:W-:-:S04]  /*56c0*/  @P5 PRMT R177, R177, 0x7632, R177 ;  /* 0x00007632b1b15816 */ /* 0x000fc800000000b1 */
[----:B------:R-:W-:Y:S01]  /*56d0*/  @P5 SHF.L.U32 R177, R177, 0x10, RZ ;  /* 0x00000010b1b15819 */ /* 0x000fe200000006ff */
[----:B------:R-:W-:Y:S01]  /*56e0*/  @P6 FMUL.FTZ R174, R175, R181 ;  /* 0x000000b5afae6220 */ /* 0x000fe20000410000 */
[----:B------:R-:W-:Y:S01]  /*56f0*/  FMUL.FTZ R175, R17, R173 ;  /* 0x000000ad11af7220 */ /* 0x000fe20000410000 */
[----:B------:R-:W-:Y:S02]  /*5700*/  F2FP.BF16.F32.PACK_AB R173, R173, R172 ;  /* 0x000000acadad723e */ /* 0x000fe400000010ff */
[----:B------:R-:W-:Y:S01]  /*5710*/  FADD.FTZ R50, R50, R174 ;  /* 0x000000ae32327221 */ /* 0x000fe20000010000 */
[----:B------:R-:W-:Y:S01]  /*5720*/  FFMA.FTZ R174, R12, R19, R20 ;  /* 0x000000130cae7223 */ /* 0x000fe20000010014 */
[----:B------:R-:W-:Y:S01]  /*5730*/  FMUL.FTZ R182, R175, UR14 ;  /* 0x0000000eafb67c20 */ /* 0x000fe20008410000 */
[----:B------:R-:W-:Y:S02]  /*5740*/  MOV R175, RZ ;  /* 0x000000ff00af7202 */ /* 0x000fe40000000f00 */
[----:B------:R-:W-:Y:S01]  /*5750*/  FADD.FTZ R174, R207, -R174 ;  /* 0x800000aecfae7221 */ /* 0x000fe20000010000 */
[----:B------:R-:W-:Y:S01]  /*5760*/  @P5 FMUL.FTZ R175, R177, R182 ;  /* 0x000000b6b1af5220 */ /* 0x000fe20000410000 */
[----:B------:R-:W-:-:S02]  /*5770*/  HFMA2 R177, -RZ, RZ, 0, 0 ;  /* 0x00000000ffb17431 */ /* 0x000fc400000001ff */
[----:B------:R-:W-:Y:S01]  /*5780*/  FMUL.FTZ R174, R18, R174 ;  /* 0x000000ae12ae7220 */ /* 0x000fe20000410000 */
[----:B------:R-:W-:-:S03]  /*5790*/  FADD.FTZ R51, R51, R175 ;  /* 0x000000af33337221 */ /* 0x000fc60000010000 */
[----:B------:R-:W-:-:S04]  /*57a0*/  FMUL.FTZ R175, R17, R174 ;  /* 0x000000ae11af7220 */ /* 0x000fc80000410000 */
[----:B------:R-:W-:Y:S01]  /*57b0*/  FMUL.FTZ R235, R175, UR14 ;  /* 0x0000000eafeb7c20 */ /* 0x000fe20008410000 */
[----:B------:R-:W-:-:S05]  /*57c0*/  @P2 SHF.L.U32 R175, R178, 0x10, RZ ;  /* 0x00000010b2af2819 */ /* 0x000fca00000006ff */
[----:B------:R-:W-:Y:S01]  /*57d0*/  @P2 FMUL.FTZ R177, R175, R235 ;  /* 0x000000ebafb12220 */ /* 0x000fe20000410000 */
[----:B------:R-:W-:Y:S01]  /*57e0*/  FFMA.FTZ R175, R14, R19, R20 ;  /* 0x000000130eaf7223 */ /* 0x000fe20000010014 */
[----:B------:R-:W-:Y:S02]  /*57f0*/  FMUL.FTZ R235, R140, R235 ;  /* 0x000000eb8ceb7220 */ /* 0x000fe40000410000 */
[----:B------:R-:W-:Y:S01]  /*5800*/  FADD.FTZ R177, R44, R177 ;  /* 0x000000b12cb17221 */ /* 0x000fe20000010000 */
[----:B------:R-:W-:Y:S02]  /*5810*/  FADD.FTZ R175, R206, -R175 ;  /* 0x800000afceaf7221 */ /* 0x000fe40000010000 */
[----:B------:R-:W-:Y:S02]  /*5820*/  FSEL R239, R235, RZ, P2 ;  /* 0x000000ffebef7208 */ /* 0x000fe40001000000 */
[----:B------:R-:W-:Y:S01]  /*5830*/  FMUL.FTZ R44, R18, R175 ;  /* 0x000000af122c7220 */ /* 0x000fe20000410000 */
[----:B------:R-:W-:-:S02]  /*5840*/  @P3 PRMT R175, R178, 0x7632, R175 ;  /* 0x00007632b2af3816 */ /* 0x000fc400000000af */
[----:B------:R-:W-:Y:S01]  /*5850*/  ISETP.GE.U32.AND P2, PT, R184, RZ, PT ;  /* 0x000000ffb800720c */ /* 0x000fe20003f46070 */
[----:B------:R-:W-:Y:S01]  /*5860*/  FMUL.FTZ R178, R17, R44 ;  /* 0x0000002c11b27220 */ /* 0x000fe20000410000 */
[----:B------:R-:W-:Y:S02]  /*5870*/  @P3 SHF.L.U32 R175, R175, 0x10, RZ ;  /* 0x00000010afaf3819 */ /* 0x000fe400000006ff */
[----:B------:R-:W-:Y:S01]  /*5880*/  ISETP.GE.U32.AND.EX P2, PT, R185, 0x1000000, PT, P2 ;  /* 0x01000000b900780c */ /* 0x000fe20003f46120 */
[----:B------:R-:W-:Y:S01]  /*5890*/  FMUL.FTZ R238, R178, UR14 ;  /* 0x0000000eb2ee7c20 */ /* 0x000fe20008410000 */
[----:B------:R-:W-:Y:S02]  /*58a0*/  MOV R178, RZ ;  /* 0x000000ff00b27202 */ /* 0x000fe40000000f00 */
[----:B------:R-:W-:Y:S01]  /*58b0*/  F2FP.BF16.F32.PACK_AB R174, R44, R174 ;  /* 0x000000ae2cae723e */ /* 0x000fe200000010ff */
[----:B------:R-:W-:Y:S01]  /*58c0*/  @P3 FMUL.FTZ R178, R175, R238 ;  /* 0x000000eeafb23220 */ /* 0x000fe20000410000 */
[----:B------:R-:W-:-:S03]  /*58d0*/  FFMA.FTZ R175, R200, R19, R20 ;  /* 0x00000013c8af7223 */ /* 0x000fc60000010014 */
[----:B------:R-:W-:Y:S01]  /*58e0*/  FADD.FTZ R180, R45, R178 ;  /* 0x000000b22db47221 */ /* 0x000fe20000010000 */
[----:B------:R-:W-:Y:S01]  /*58f0*/  FADD.FTZ R175, R205, -R175 ;  /* 0x800000afcdaf7221 */ /* 0x000fe20000010000 */
[----:B------:R-:W-:-:S03]  /*5900*/  @P4 SHF.L.U32 R178, R179, 0x10, RZ ;  /* 0x00000010b3b24819 */ /* 0x000fc600000006ff */
[----:B------:R-:W-:-:S04]  /*5910*/  FMUL.FTZ R175, R18, R175 ;  /* 0x000000af12af7220 */ /* 0x000fc80000410000 */
[----:B------:R-:W-:-:S04]  /*5920*/  FMUL.FTZ R45, R17, R175 ;  /* 0x000000af112d7220 */ /* 0x000fc80000410000 */
[----:B------:R-:W-:Y:S01]  /*5930*/  FMUL.FTZ R183, R45, UR14 ;  /* 0x0000000e2db77c20 */ /* 0x000fe20008410000 */
[----:B------:R-:W-:-:S03]  /*5940*/  HFMA2 R45, -RZ, RZ, 0, 0 ;  /* 0x00000000ff2d7431 */ /* 0x000fc600000001ff */
[----:B------:R-:W-:-:S04]  /*5950*/  @P4 FMUL.FTZ R45, R178, R183 ;  /* 0x000000b7b22d4220 */ /* 0x000fc80000410000 */
[----:B------:R-:W-:Y:S01]  /*5960*/  FADD.FTZ R178, R46, R45 ;  /* 0x0000002d2eb27221 */ /* 0x000fe20000010000 */
[----:B------:R-:W-:-:S04]  /*5970*/  FFMA.FTZ R45, R15, R19, R20 ;  /* 0x000000130f2d7223 */ /* 0x000fc80000010014 */
[----:B------:R-:W-:-:S04]  /*5980*/  FADD.FTZ R45, R204, -R45 ;  /* 0x8000002dcc2d7221 */ /* 0x000fc80000010000 */
[----:B------:R-:W-:Y:S01]  /*5990*/  FMUL.FTZ R235, R18, R45 ;  /* 0x0000002d12eb7220 */ /* 0x000fe20000410000 */
[----:B------:R-:W-:-:S03]  /*59a0*/  @P2 PRMT R45, R179, 0x7632, R45 ;  /* 0x00007632b32d2816 */ /* 0x000fc6000000002d */
[----:B------:R-:W-:Y:S01]  /*59b0*/  FMUL.FTZ R46, R235, R17 ;  /* 0x00000011eb2e7220 */ /* 0x000fe20000410000 */
[----:B------:R-:W-:Y:S02]  /*59c0*/  @P2 SHF.L.U32 R45, R45, 0x10, RZ ;  /* 0x000000102d2d2819 */ /* 0x000fe400000006ff */
[----:B------:R-:W-:Y:S01]  /*59d0*/  F2FP.BF16.F32.PACK_AB R175, R235, R175 ;  /* 0x000000afebaf723e */ /* 0x000fe200000010ff */
[----:B------:R-:W-:Y:S01]  /*59e0*/  FMUL.FTZ R236, R46, UR14 ;  /* 0x0000000e2eec7c20 */ /* 0x000fe20008410000 */
[----:B------:R-:W-:-:S03]  /*59f0*/  MOV R46, RZ ;  /* 0x000000ff002e7202 */ /* 0x000fc60000000f00 */
[----:B------:R-:W-:Y:S01]  /*5a00*/  @P2 FMUL.FTZ R46, R236, R45 ;  /* 0x0000002dec2e2220 */ /* 0x000fe20000410000 */
[----:B------:R-:W-:-:S03]  /*5a10*/  FMUL.FTZ R45, R141, R238 ;  /* 0x000000ee8d2d7220 */ /* 0x000fc60000410000 */
[----:B------:R-:W-:Y:S01]  /*5a20*/  FADD.FTZ R179, R47, R46 ;  /* 0x0000002e2fb37221 */ /* 0x000fe20000010000 */
[-CC-:B------:R-:W-:Y:S01]  /*5a30*/  FFMA.FTZ R46, R199, R19.reuse, R20.reuse ;  /* 0x00000013c72e7223 */ /* 0x180fe20000010014 */
[----:B------:R-:W-:Y:S01]  /*5a40*/  FFMA.FTZ R19, R201, R19, R20 ;  /* 0x00000013c9137223 */ /* 0x000fe20000010014 */
[----:B------:R-:W-:Y:S01]  /*5a50*/  FMUL.FTZ R20, R142, R183 ;  /* 0x000000b78e147220 */ /* 0x000fe20000410000 */
[----:B------:R-:W-:Y:S01]  /*5a60*/  FSEL R252, R45, RZ, P3 ;  /* 0x000000ff2dfc7208 */ /* 0x000fe20001800000 */
[----:B------:R-:W-:Y:S01]  /*5a70*/  FADD.FTZ R46, R211, -R46 ;  /* 0x8000002ed32e7221 */ /* 0x000fe20000010000 */
[----:B------:R-:W-:Y:S01]  /*5a80*/  FADD.FTZ R19, R210, -R19 ;  /* 0x80000013d2137221 */ /* 0x000fe20000010000 */
[----:B------:R-:W-:Y:S01]  /*5a90*/  LOP3.LUT P3, RZ, R184, 0xff, RZ, 0xc0, !PT ;  /* 0x000000ffb8ff7812 */ /* 0x000fe2000786c0ff */
[----:B------:R-:W-:Y:S02]  /*5aa0*/  HFMA2 R47, -RZ, RZ, 0, 0 ;  /* 0x00000000ff2f7431 */ /* 0x000fe400000001ff */
[C---:B------:R-:W-:Y:S01]  /*5ab0*/  FMUL.FTZ R46, R18.reuse, R46 ;  /* 0x0000002e122e7220 */ /* 0x040fe20000410000 */
[----:B------:R-:W-:Y:S01]  /*5ac0*/  FMUL.FTZ R18, R18, R19 ;  /* 0x0000001312127220 */ /* 0x000fe20000410000 */
[----:B------:R-:W-:-:S02]  /*5ad0*/  FSEL R19, R20, RZ, P4 ;  /* 0x000000ff14137208 */ /* 0x000fc40002000000 */
[----:B------:R-:W-:Y:S01]  /*5ae0*/  LOP3.LUT P4, RZ, R184, 0xff00, RZ, 0xc0, !PT ;  /* 0x0000ff00b8ff7812 */ /* 0x000fe2000788c0ff */
[C---:B------:R-:W-:Y:S01]  /*5af0*/  FMUL.FTZ R45, R17.reuse, R46 ;  /* 0x0000002e112d7220 */ /* 0x040fe20000410000 */
[----:B------:R-:W-:Y:S01]  /*5b00*/  FMUL.FTZ R17, R17, R18 ;  /* 0x0000001211117220 */ /* 0x000fe20000410000 */
[----:B------:R-:W-:Y:S01]  /*5b10*/  F2FP.BF16.F32.PACK_AB R172, R18, R46 ;  /* 0x0000002e12ac723e */ /* 0x000fe200000010ff */
[----:B------:R-:W-:Y:S01]  /*5b20*/  FMUL.FTZ R18, R147, R182 ;  /* 0x000000b693127220 */ /* 0x000fe20000410000 */
[----:B------:R-:W-:Y:S01]  /*5b30*/  FMUL.FTZ R45, R45, UR14 ;  /* 0x0000000e2d2d7c20 */ /* 0x000fe20008410000 */
[----:B------:R-:W-:Y:S02]  /*5b40*/  F2FP.BF16.F32.PACK_AB R46, R252, R239 ;  /* 0x000000effc2e723e */ /* 0x000fe400000010ff */
[----:B------:R-:W-:Y:S02]  /*5b50*/  @P3 SHF.L.U32 R238, R176, 0x10, RZ ;  /* 0x00000010b0ee3819 */ /* 0x000fe400000006ff */
[----:B------:R-:W-:-:S03]  /*5b60*/  FSEL R18, R18, RZ, P5 ;  /* 0x000000ff12127208 */ /* 0x000fc60002800000 */
[----:B------:R-:W-:Y:S01]  /*5b70*/  @P4 PRMT R20, R176, 0x7632, R20 ;  /* 0x00007632b0144816 */ /* 0x000fe20000000014 */
[----:B------:R-:W-:Y:S01]  /*5b80*/  FMUL.FTZ R176, R17, UR14 ;  /* 0x0000000e11b07c20 */ /* 0x000fe20008410000 */
[----:B------:R-:W-:Y:S01]  /*5b90*/  MOV R17, RZ ;  /* 0x000000ff00117202 */ /* 0x000fe20000000f00 */
[----:B------:R-:W-:Y:S01]  /*5ba0*/  @P3 FMUL.FTZ R47, R238, R45 ;  /* 0x0000002dee2f3220 */ /* 0x000fe20000410000 */
[----:B------:R-:W-:Y:S01]  /*5bb0*/  @P4 SHF.L.U32 R20, R20, 0x10, RZ ;  /* 0x0000001014144819 */ /* 0x000fe200000006ff */
[-C--:B------:R-:W-:Y:S02]  /*5bc0*/  FMUL.FTZ R44, R145, R176.reuse ;  /* 0x000000b0912c7220 */ /* 0x080fe40000410000 */
[----:B------:R-:W-:Y:S02]  /*5bd0*/  FADD.FTZ R48, R48, R47 ;  /* 0x0000002f30307221 */ /* 0x000fe40000010000 */
[----:B------:R-:W-:Y:S01]  /*5be0*/  @P4 FMUL.FTZ R17, R20, R176 ;  /* 0x000000b014114220 */ /* 0x000fe20000410000 */
[----:B------:R-:W-:-:S03]  /*5bf0*/  FSEL R44, R44, RZ, P4 ;  /* 0x000000ff2c2c7208 */ /* 0x000fc60002000000 */
[----:B------:R-:W-:Y:S01]  /*5c00*/  FADD.FTZ R20, R49, R17 ;  /* 0x0000001131147221 */ /* 0x000fe20000010000 */
[----:B------:R-:W-:-:S05]  /*5c10*/  FMUL.FTZ R17, R143, R236 ;  /* 0x000000ec8f117220 */ /* 0x000fca0000410000 */
[----:B------:R-:W-:-:S04]  /*5c20*/  FSEL R17, R17, RZ, P2 ;  /* 0x000000ff11117208 */ /* 0x000fc80001000000 */
[----:B------:R-:W-:Y:S01]  /*5c30*/  F2FP.BF16.F32.PACK_AB R47, R17, R19 ;  /* 0x00000013112f723e */ /* 0x000fe200000010ff */
[----:B------:R-:W-:Y:S01]  /*5c40*/  FMUL.FTZ R17, R146, R181 ;  /* 0x000000b592117220 */ /* 0x000fe20000410000 */
[----:B------:R-:W-:-:S04]  /*5c50*/  FMUL.FTZ R19, R144, R45 ;  /* 0x0000002d90137220 */ /* 0x000fc80000410000 */
[----:B------:R-:W-:Y:S02]  /*5c60*/  FSEL R17, R17, RZ, P6 ;  /* 0x000000ff11117208 */ /* 0x000fe40003000000 */
[----:B------:R-:W-:Y:S02]  /*5c70*/  FSEL R19, R19, RZ, P3 ;  /* 0x000000ff13137208 */ /* 0x000fe40001800000 */
[----:B------:R-:W-:Y:S02]  /*5c80*/  F2FP.BF16.F32.PACK_AB R45, R18, R17 ;  /* 0x00000011122d723e */ /* 0x000fe400000010ff */
[----:B------:R-:W-:Y:S01]  /*5c90*/  F2FP.BF16.F32.PACK_AB R44, R44, R19 ;  /* 0x000000132c2c723e */ /* 0x000fe200000010ff */
[----:B------:R-:W-:Y:S06]  /*5ca0*/  BRA `(.L_x_4453) ;  /* 0x0000000400a47947 */ /* 0x000fec0003800000 */
.L_x_4452:
[----:B------:R-:W-:Y:S01]  /*5cb0*/  FFMA.FTZ R180, R11, R19, R20 ;  /* 0x000000130bb47223 */ /* 0x000fe20000010014 */
[C---:B------:R-:W-:Y:S02]  /*5cc0*/  LOP3.LUT P3, RZ, R184.reuse, 0xff0000, RZ, 0xc0, !PT ;  /* 0x00ff0000b8ff7812 */ /* 0x040fe4000786c0ff */
[----:B------:R-:W-:Y:S01]  /*5cd0*/  LOP3.LUT P4, RZ, R184, 0xff000000, RZ, 0xc0, !PT ;  /* 0xff000000b8ff7812 */ /* 0x000fe2000788c0ff */
[----:B------:R-:W-:Y:S01]  /*5ce0*/  FADD.FTZ R180, R209, -R180 ;  /* 0x800000b4d1b47221 */ /* 0x000fe20000010000 */
[C---:B------:R-:W-:Y:S02]  /*5cf0*/  LOP3.LUT P6, RZ, R185.reuse, 0xff, RZ, 0xc0, !PT ;  /* 0x000000ffb9ff7812 */ /* 0x040fe400078cc0ff */
[C---:B------:R-:W-:Y:S01]  /*5d00*/  LOP3.LUT P5, RZ, R185.reuse, 0xff00, RZ, 0xc0, !PT ;  /* 0x0000ff00b9ff7812 */ /* 0x040fe200078ac0ff */
[----:B-----5:R-:W-:Y:S01]  /*5d10*/  FMUL.FTZ R180, R18, R180 ;  /* 0x000000b412b47220 */ /* 0x020fe20000410000 */
[----:B------:R-:W-:-:S03]  /*5d20*/  LOP3.LUT P2, RZ, R185, 0xff0000, RZ, 0xc0, !PT ;  /* 0x00ff0000b9ff7812 */ /* 0x000fc6000784c0ff */
[----:B------:R-:W-:Y:S02]  /*5d30*/  FMUL.FTZ R180, R17, R180 ;  /* 0x000000b411b47220 */ /* 0x000fe40000410000 */
[C---:B------:R-:W-:Y:S02]  /*5d40*/  @P3 SHF.L.U32 R181, R177.reuse, 0x10, RZ ;  /* 0x00000010b1b53819 */ /* 0x040fe400000006ff */
[----:B------:R-:W-:Y:S01]  /*5d50*/  FMUL.FTZ R183, R180, UR14 ;  /* 0x0000000eb4b77c20 */ /* 0x000fe20008410000 */
[----:B------:R-:W-:Y:S01]  /*5d60*/  HFMA2 R180, -RZ, RZ, 0, 0 ;  /* 0x00000000ffb47431 */ /* 0x000fe200000001ff */
[----:B------:R-:W-:-:S04]  /*5d70*/  @P4 PRMT R177, R177, 0x7632, R177 ;  /* 0x00007632b1b14816 */ /* 0x000fc800000000b1 */
[----:B------:R-:W-:Y:S01]  /*5d80*/  @P4 SHF.L.U32 R177, R177, 0x10, RZ ;  /* 0x00000010b1b14819 */ /* 0x000fe200000006ff */
[----:B------:R-:W-:Y:S01]  /*5d90*/  @P3 FMUL.FTZ R180, R181, R183 ;  /* 0x000000b7b5b43220 */ /* 0x000fe20000410000 */
[----:B------:R-:W-:-:S03]  /*5da0*/  @P2 SHF.L.U32 R235, R179, 0x10, RZ ;  /* 0x00000010b3eb2819 */ /* 0x000fc600000006ff */
        /* <DEDUP_REMOVED lines=8> */
[----:B------:R-:W-:-:S03]  /*5e30*/  FFMA.FTZ R177, R12, R19, R20 ;  /* 0x000000130cb17223 */ /* 0x000fc60000010014 */
[----:B------:R-:W-:Y:S01]  /*5e40*/  FADD.FTZ R51, R51, R180 ;  /* 0x000000b433337221 */ /* 0x000fe20000010000 */
[----:B------:R-:W-:Y:S01]  /*5e50*/  FADD.FTZ R177, R207, -R177 ;  /* 0x800000b1cfb17221 */ /* 0x000fe20000010000 */
[C---:B------:R-:W-:Y:S02]  /*5e60*/  @P6 SHF.L.U32 R180, R178.reuse, 0x10, RZ ;  /* 0x00000010b2b46819 */ /* 0x040fe400000006ff */
[----:B------:R-:W-:Y:S01]  /*5e70*/  @P5 PRMT R178, R178, 0x7632, R178 ;  /* 0x00007632b2b25816 */ /* 0x000fe200000000b2 */
[----:B------:R-:W-:-:S03]  /*5e80*/  FMUL.FTZ R177, R18, R177 ;  /* 0x000000b112b17220 */ /* 0x000fc60000410000 */
        /* <DEDUP_REMOVED lines=13> */
[----:B------:R-:W-:Y:S02]  /*5f60*/  HFMA2 R178, -RZ, RZ, 0, 0 ;  /* 0x00000000ffb27431 */ /* 0x000fe400000001ff */
[----:B------:R-:W-:Y:S01]  /*5f70*/  FMUL.FTZ R44, R141, R44 ;  /* 0x0000002c8d2c7220 */ /* 0x000fe20000410000 */
        /* <DEDUP_REMOVED lines=26> */
[----:B------:R-:W-:Y:S02]  /*6120*/  F2FP.BF16.F32.PACK_AB R47, R47, R45 ;  /* 0x0000002d2f2f723e */ /* 0x000fe400000010ff */
[----:B------:R-:W-:Y:S01]  /*6130*/  FSEL R45, R44, RZ, P5 ;  /* 0x000000ff2c2d7208 */ /* 0x000fe20002800000 */
[-CC-:B------:R-:W-:Y:S01]  /*6140*/  FFMA.FTZ R44, R199, R19.reuse, R20.reuse ;  /* 0x00000013c72c7223 */ /* 0x180fe20000010014 */
[----:B------:R-:W-:Y:S01]  /*6150*/  FFMA.FTZ R19, R201, R19, R20 ;  /* 0x00000013c9137223 */ /* 0x000fe20000010014 */
[----:B------:R-:W-:Y:S02]  /*6160*/  LOP3.LUT P2, RZ, R184, 0xff, RZ, 0xc0, !PT ;  /* 0x000000ffb8ff7812 */ /* 0x000fe4000784c0ff */
[----:B------:R-:W-:Y:S01]  /*6170*/  FADD.FTZ R20, R211, -R44 ;  /* 0x8000002cd3147221 */ /* 0x000fe20000010000 */
[----:B------:R-:W-:Y:S01]  /*6180*/  FMUL.FTZ R44, R146, R183 ;  /* 0x000000b7922c7220 */ /* 0x000fe20000410000 */
[----:B------:R-:W-:Y:S01]  /*6190*/  FADD.FTZ R19, R210, -R19 ;  /* 0x80000013d2137221 */ /* 0x000fe20000010000 */
[----:B------:R-:W-:Y:S01]  /*61a0*/  F2FP.BF16.F32.PACK_AB R46, R45, R46 ;  /* 0x0000002e2d2e723e */ /* 0x000fe200000010ff */
[----:B------:R-:W-:Y:S01]  /*61b0*/  FMUL.FTZ R20, R18, R20 ;  /* 0x0000001412147220 */ /* 0x000fe20000410000 */
[----:B------:R-:W-:Y:S01]  /*61c0*/  FMUL.FTZ R45, R147, R181 ;  /* 0x000000b5932d7220 */ /* 0x000fe20000410000 */
[----:B------:R-:W-:Y:S01]  /*61d0*/  FSEL R44, R44, RZ, P3 ;  /* 0x000000ff2c2c7208 */ /* 0x000fe20001800000 */
[----:B------:R-:W-:Y:S01]  /*61e0*/  FMUL.FTZ R19, R18, R19 ;  /* 0x0000001312137220 */ /* 0x000fe20000410000 */
[----:B------:R-:W-:Y:S01]  /*61f0*/  LOP3.LUT P3, RZ, R184, 0xff00, RZ, 0xc0, !PT ;  /* 0x0000ff00b8ff7812 */ /* 0x000fe2000786c0ff */
[----:B------:R-:W-:Y:S01]  /*6200*/  FMUL.FTZ R20, R17, R20 ;  /* 0x0000001411147220 */ /* 0x000fe20000410000 */
[----:B------:R-:W-:Y:S01]  /*6210*/  FSEL R45, R45, RZ, P4 ;  /* 0x000000ff2d2d7208 */ /* 0x000fe20002000000 */
[----:B------:R-:W-:Y:S01]  /*6220*/  FMUL.FTZ R17, R17, R19 ;  /* 0x0000001311117220 */ /* 0x000fe20000410000 */
[----:B------:R-:W-:Y:S01]  /*6230*/  @P2 SHF.L.U32 R181, R176, 0x10, RZ ;  /* 0x00000010b0b52819 */ /* 0x000fe200000006ff */
[----:B------:R-:W-:Y:S01]  /*6240*/  FMUL.FTZ R20, R20, UR14 ;  /* 0x0000000e14147c20 */ /* 0x000fe20008410000 */
[----:B------:R-:W-:Y:S01]  /*6250*/  F2FP.BF16.F32.PACK_AB R45, R45, R44 ;  /* 0x0000002c2d2d723e */ /* 0x000fe200000010ff */
[----:B------:R-:W-:Y:S01]  /*6260*/  FMUL.FTZ R19, R17, UR14 ;  /* 0x0000000e11137c20 */ /* 0x000fe20008410000 */
[----:B------:R-:W-:Y:S01]  /*6270*/  HFMA2 R44, -RZ, RZ, 0, 0 ;  /* 0x00000000ff2c7431 */ /* 0x000fe200000001ff */
[----:B------:R-:W-:-:S04]  /*6280*/  MOV R17, RZ ;  /* 0x000000ff00117202 */ /* 0x000fc80000000f00 */
[----:B------:R-:W-:Y:S01]  /*6290*/  @P3 PRMT R18, R176, 0x7632, R18 ;  /* 0x00007632b0123816 */ /* 0x000fe20000000012 */
[----:B------:R-:W-:-:S03]  /*62a0*/  @P2 FMUL.FTZ R44, R181, R20 ;  /* 0x00000014b52c2220 */ /* 0x000fc60000410000 */
[----:B------:R-:W-:Y:S01]  /*62b0*/  @P3 SHF.L.U32 R18, R18, 0x10, RZ ;  /* 0x0000001012123819 */ /* 0x000fe200000006ff */
[----:B------:R-:W-:-:S04]  /*62c0*/  FADD.FTZ R48, R48, R44 ;  /* 0x0000002c30307221 */ /* 0x000fc80000010000 */
[-C--:B------:R-:W-:Y:S01]  /*62d0*/  @P3 FMUL.FTZ R17, R18, R19.reuse ;  /* 0x0000001312113220 */ /* 0x080fe20000410000 */
[----:B------:R-:W-:Y:S01]  /*62e0*/  FMUL.FTZ R18, R144, R20 ;  /* 0x0000001490127220 */ /* 0x000fe20000410000 */
[----:B------:R-:W-:Y:S02]  /*62f0*/  FMUL.FTZ R19, R145, R19 ;  /* 0x0000001391137220 */ /* 0x000fe40000410000 */
[----:B------:R-:W-:Y:S02]  /*6300*/  FADD.FTZ R20, R49, R17 ;  /* 0x0000001131147221 */ /* 0x000fe40000010000 */
[----:B------:R-:W-:Y:S02]  /*6310*/  FSEL R18, R18, RZ, P2 ;  /* 0x000000ff12127208 */ /* 0x000fe40001000000 */
[----:B------:R-:W-:-:S04]  /*6320*/  FSEL R19, R19, RZ, P3 ;  /* 0x000000ff13137208 */ /* 0x000fc80001800000 */
[----:B------:R-:W-:-:S07]  /*6330*/  F2FP.BF16.F32.PACK_AB R44, R19, R18 ;  /* 0x00000012132c723e */ /* 0x000fce00000010ff */
.L_x_4453:
        /* <DEDUP_REMOVED lines=10> */
[----:B------:R-:W-:Y:S01]  /*63e0*/  MOV R47, R179 ;  /* 0x000000b3002f7202 */ /* 0x000fe20000000f00 */
[----:B------:R-:W-:Y:S06]  /*63f0*/  BRA `(.L_x_4451) ;  /* 0x0000004000487947 */ /* 0x000fec0003800000 */
.L_x_4438:
[----:B------:R-:W-:-:S04]  /*6400*/  UISETP.NE.U32.AND UP0, UPT, UR12, URZ, UPT ;  /* 0x000000ff0c00728c */ /* 0x000fc8000bf05070 */
[----:B------:R-:W-:-:S09]  /*6410*/  UISETP.NE.AND.EX UP0, UPT, UR13, URZ, UPT, UP0 ;  /* 0x000000ff0d00728c */ /* 0x000fd2000bf05300 */
[----:B------:R-:W-:Y:S05]  /*6420*/  BRA.U UP0, `(.L_x_4454) ;  /* 0x0000001d00e87547 */ /* 0x000fea000b800000 */
[----:B------:R-:W-:Y:S04]  /*6430*/  BSSY.RECONVERGENT B2, `(.L_x_4455) ;  /* 0x000007e000027945 */ /* 0x000fe80003800200 */
[----:B------:R-:W-:Y:S05]  /*6440*/  @!P5 BRA `(.L_x_4456) ;  /* 0x0000000400f0d947 */ /* 0x000fea0003800000 */
[----:B------:R-:W0:Y:S01]  /*6450*/  LDC.64 R176, c[0x0][0x390] ;  /* 0x0000e400ffb07b82 */ /* 0x000e220000000a00 */
[----:B-1----:R-:W-:Y:S01]  /*6460*/  FFMA.FTZ R178, R0, R19, R20 ;  /* 0x0000001300b27223 */ /* 0x002fe20000010014 */
[----:B------:R-:W-:-:S03]  /*6470*/  SHF.L.U32 R179, R40, 0x10, RZ ;  /* 0x0000001028b37819 */ /* 0x000fc600000006ff */
[----:B------:R-:W-:-:S04]  /*6480*/  FADD.FTZ R178, R202, -R178 ;  /* 0x800000b2cab27221 */ /* 0x000fc80000010000 */
[----:B-----5:R-:W-:Y:S01]  /*6490*/  FFMA.FTZ R180, R18, R178, R179 ;  /* 0x000000b212b47223 */ /* 0x020fe200000100b3 */
[----:B0-----:R-:W-:-:S06]  /*64a0*/  IMAD.WIDE.U32 R176, R16, 0x10, R176 ;  /* 0x0000001010b07825 */ /* 0x001fcc00078e00b0 */
[----:B------:R-:W2:Y:S01]  /*64b0*/  LDG.E.128 R176, desc[UR6][R176.64] ;  /* 0x00000006b0b07981 */ /* 0x000ea2000c1e1d00 */
[----:B------:R-:W-:Y:S01]  /*64c0*/  LOP3.LUT P4, RZ, R22, 0xff, RZ, 0xc0, !PT ;  /* 0x000000ff16ff7812 */ /* 0x000fe2000788c0ff */
[----:B------:R-:W-:Y:S01]  /*64d0*/  FMUL.FTZ R180, R180, R17 ;  /* 0x00000011b4b47220 */ /* 0x000fe20000410000 */
[----:B------:R-:W-:Y:S01]  /*64e0*/  HFMA2 R181, -RZ, RZ, 0, 0 ;  /* 0x00000000ffb57431 */ /* 0x000fe200000001ff */
[----:B------:R-:W-:Y:S02]  /*64f0*/  LOP3.LUT P5, RZ, R22, 0xff00, RZ, 0xc0, !PT ;  /* 0x0000ff0016ff7812 */ /* 0x000fe400078ac0ff */
[----:B------:R-:W-:-:S08]  /*6500*/  FMUL.FTZ R180, R180, UR14 ;  /* 0x0000000eb4b47c20 */ /* 0x000fd00008410000 */
[----:B--2---:R-:W-:Y:S02]  /*6510*/  @P4 SHF.L.U32 R182, R176, 0x10, RZ ;  /* 0x00000010b0b64819 */ /* 0x004fe400000006ff */
[----:B------:R-:W-:-:S03]  /*6520*/  PRMT R176, R40, 0x7632, R176 ;  /* 0x0000763228b07816 */ /* 0x000fc600000000b0 */
[----:B------:R-:W-:Y:S01]  /*6530*/  @P4 FMUL.FTZ R181, R180, R182 ;  /* 0x000000b6b4b54220 */ /* 0x000fe20000410000 */
[C---:B------:R-:W-:Y:S02]  /*6540*/  SHF.L.U32 R182, R176.reuse, 0x10, RZ ;  /* 0x00000010b0b67819 */ /* 0x040fe400000006ff */
[----:B------:R-:W-:Y:S01]  /*6550*/  @P5 PRMT R176, R176, 0x7632, R176 ;  /* 0x00007632b0b05816 */ /* 0x000fe200000000b0 */
[----:B------:R-:W-:Y:S01]  /*6560*/  FADD.FTZ R72, R72, R181 ;  /* 0x000000b548487221 */ /* 0x000fe20000010000 */
[----:B------:R-:W-:Y:S02]  /*6570*/  FFMA.FTZ R181, R198, R19, R20 ;  /* 0x00000013c6b57223 */ /* 0x000fe40000010014 */
[----:B------:R-:W-:Y:S02]  /*6580*/  @P5 SHF.L.U32 R176, R176, 0x10, RZ ;  /* 0x00000010b0b05819 */ /* 0x000fe400000006ff */
[----:B------:R-:W-:-:S04]  /*6590*/  FADD.FTZ R181, R234, -R181 ;  /* 0x800000b5eab57221 */ /* 0x000fc80000010000 */
[----:B------:R-:W-:Y:S01]  /*65a0*/  FFMA.FTZ R181, R18, R181, R182 ;  /* 0x000000b512b57223 */ /* 0x000fe200000100b6 */
[----:B------:R-:W-:-:S03]  /*65b0*/  MOV R182, RZ ;  /* 0x000000ff00b67202 */ /* 0x000fc60000000f00 */
[----:B------:R-:W-:-:S04]  /*65c0*/  FMUL.FTZ R181, R181, R17 ;  /* 0x00000011b5b57220 */ /* 0x000fc80000410000 */
[----:B------:R-:W-:-:S04]  /*65d0*/  FMUL.FTZ R181, R181, UR14 ;  /* 0x0000000eb5b57c20 */ /* 0x000fc80008410000 */
[----:B------:R-:W-:Y:S01]  /*65e0*/  @P5 FMUL.FTZ R182, R181, R176 ;  /* 0x000000b0b5b65220 */ /* 0x000fe20000410000 */
[----:B------:R-:W-:Y:S01]  /*65f0*/  FMUL.FTZ R176, R168, R180 ;  /* 0x000000b4a8b07220 */ /* 0x000fe20000410000 */
[----:B------:R-:W-:Y:S01]  /*6600*/  FMUL.FTZ R181, R169, R181 ;  /* 0x000000b5a9b57220 */ /* 0x000fe20000410000 */
[----:B------:R-:W-:Y:S01]  /*6610*/  FFMA.FTZ R180, R197, R19, R20 ;  /* 0x00000013c5b47223 */ /* 0x000fe20000010014 */
[----:B------:R-:W-:Y:S02]  /*6620*/  FADD.FTZ R73, R73, R182 ;  /* 0x000000b649497221 */ /* 0x000fe40000010000 */
[----:B------:R-:W-:Y:S01]  /*6630*/  FSEL R176, R176, RZ, P4 ;  /* 0x000000ffb0b07208 */ /* 0x000fe20002000000 */
[----:B------:R-:W-:Y:S01]  /*6640*/  FADD.FTZ R180, R233, -R180 ;  /* 0x800000b4e9b47221 */ /* 0x000fe20000010000 */
[----:B------:R-:W-:Y:S02]  /*6650*/  FSEL R181, R181, RZ, P5 ;  /* 0x000000ffb5b57208 */ /* 0x000fe40002800000 */
[----:B------:R-:W-:-:S02]  /*6660*/  LOP3.LUT P4, RZ, R22, 0xff0000, RZ, 0xc0, !PT ;  /* 0x00ff000016ff7812 */ /* 0x000fc4000788c0ff */
[----:B------:R-:W-:Y:S02]  /*6670*/  F2FP.BF16.F32.PACK_AB R176, R181, R176 ;  /* 0x000000b0b5b0723e */ /* 0x000fe400000010ff */
[----:B------:R-:W-:Y:S02]  /*6680*/  SHF.L.U32 R181, R41, 0x10, RZ ;  /* 0x0000001029b57819 */ /* 0x000fe400000006ff */
[----:B------:R-:W-:-:S03]  /*6690*/  LOP3.LUT P5, RZ, R22, 0xff000000, RZ, 0xc0, !PT ;  /* 0xff00000016ff7812 */ /* 0x000fc600078ac0ff */
[----:B------:R-:W-:Y:S01]  /*66a0*/  FFMA.FTZ R180, R18, R180, R181 ;  /* 0x000000b412b47223 */ /* 0x000fe200000100b5 */
[----:B------:R-:W-:-:S03]  /*66b0*/  HFMA2 R181, -RZ, RZ, 0, 0 ;  /* 0x00000000ffb57431 */ /* 0x000fc600000001ff */
[----:B------:R-:W-:Y:S01]  /*66c0*/  FMUL.FTZ R180, R180, R17 ;  /* 0x00000011b4b47220 */ /* 0x000fe20000410000 */
[----:B------:R-:W-:Y:S02]  /*66d0*/  @P4 SHF.L.U32 R182, R177, 0x10, RZ ;  /* 0x00000010b1b64819 */ /* 0x000fe400000006ff */
[----:B------:R-:W-:Y:S01]  /*66e0*/  PRMT R177, R41, 0x7632, R177 ;  /* 0x0000763229b17816 */ /* 0x000fe200000000b1 */
[----:B------:R-:W-:-:S04]  /*66f0*/  FMUL.FTZ R180, R180, UR14 ;  /* 0x0000000eb4b47c20 */ /* 0x000fc80008410000 */
        /* <DEDUP_REMOVED lines=51> */
[----:B------:R-:W-:-:S03]  /*6a30*/  ISETP.GE.U32.AND P4, PT, R22, RZ, PT ;  /* 0x000000ff1600720c */ /* 0x000fc60003f86070 */
[----:B------:R-:W-:Y:S01]  /*6a40*/  FFMA.FTZ R180, R18, R180, R181 ;  /* 0x000000b412b47223 */ /* 0x000fe200000100b5 */
[----:B------:R-:W-:Y:S01]  /*6a50*/  HFMA2 R181, -RZ, RZ, 0, 0 ;  /* 0x00000000ffb57431 */ /* 0x000fe200000001ff */
[----:B------:R-:W-:Y:S02]  /*6a60*/  ISETP.GE.U32.AND.EX P4, PT, R23, 0x1000000, PT, P4 ;  /* 0x010000001700780c */ /* 0x000fe40003f86140 */
        /* <DEDUP_REMOVED lines=17> */
[----:B------:R-:W-:Y:S02]  /*6b80*/  FMUL.FTZ R179, R166, R180 ;  /* 0x000000b4a6b37220 */ /* 0x000fe40000410000 */
[----:B------:R-:W-:Y:S02]  /*6b90*/  FADD.FTZ R71, R71, R182 ;  /* 0x000000b647477221 */ /* 0x000fe40000010000 */
[----:B------:R-:W-:Y:S02]  /*6ba0*/  FSEL R181, R181, RZ, P4 ;  /* 0x000000ffb5b57208 */ /* 0x000fe40002000000 */
[----:B------:R-:W-:-:S04]  /*6bb0*/  FSEL R179, R179, RZ, P5 ;  /* 0x000000ffb3b37208 */ /* 0x000fc80002800000 */
[----:B------:R-:W-:Y:S02]  /*6bc0*/  F2FP.BF16.F32.PACK_AB R179, R181, R179 ;  /* 0x000000b3b5b3723e */ /* 0x000fe400000010ff */
[----:B------:R-:W0:Y:S02]  /*6bd0*/  LDC.64 R180, c[0x0][0x468] ;  /* 0x00011a00ffb47b82 */ /* 0x000e240000000a00 */
[C---:B0-----:R-:W-:Y:S01]  /*6be0*/  IMAD.WIDE.U32 R180, R16.reuse, 0x10, R180 ;  /* 0x0000001010b47825 */ /* 0x041fe200078e00b4 */
[----:B------:R-:W-:-:S04]  /*6bf0*/  IADD3 R16, PT, PT, R16, 0x20, RZ ;  /* 0x0000002010107810 */ /* 0x000fc80007ffe0ff */
[----:B------:R0:W-:Y:S03]  /*6c00*/  STG.E.128 desc[UR6][R180.64], R176 ;  /* 0x000000b0b4007986 */ /* 0x0001e6000c101d06 */
.L_x_4456:
[----:B------:R-:W-:Y:S05]  /*6c10*/  BSYNC.RECONVERGENT B2 ;  /* 0x0000000000027941 */ /* 0x000fea0003800200 */
.L_x_4455:
[----:B------:R-:W-:Y:S04]  /*6c20*/  BSSY.RECONVERGENT B2, `(.L_x_4457) ;  /* 0x000007e000027945 */ /* 0x000fe80003800200 */
[----:B------:R-:W-:Y:S05]  /*6c30*/  @!P1 BRA `(.L_x_4458) ;  /* 0x0000000400f09947 */ /* 0x000fea0003800000 */
[----:B0-----:R-:W0:Y:S01]  /*6c40*/  LDC.64 R176, c[0x0][0x390] ;  /* 0x0000e400ffb07b82 */ /* 0x001e220000000a00 */
        /* <DEDUP_REMOVED lines=123> */
.L_x_4458:
[----:B------:R-:W-:Y:S05]  /*7400*/  BSYNC.RECONVERGENT B2 ;  /* 0x0000000000027941 */ /* 0x000fea0003800200 */
.L_x_4457:
[----:B------:R-:W-:Y:S04]  /*7410*/  BSSY.RECONVERGENT B2, `(.L_x_4459) ;  /* 0x000007e000027945 */ /* 0x000fe80003800200 */
[----:B------:R-:W-:Y:S05]  /*7420*/  @!P2 BRA `(.L_x_4460) ;  /* 0x0000000400f0a947 */ /* 0x000fea0003800000 */
[----:B0-2---:R-:W0:Y:S01]  /*7430*/  LDC.64 R176, c[0x0][0x390] ;  /* 0x0000e400ffb07b82 */ /* 0x005e220000000a00 */
        /* <DEDUP_REMOVED lines=123> */
.L_x_4460:
[----:B------:R-:W-:Y:S05]  /*7bf0*/  BSYNC.RECONVERGENT B2 ;  /* 0x0000000000027941 */ /* 0x000fea0003800200 */
.L_x_4459:
[----:B------:R-:W-:Y:S05]  /*7c00*/  @!P3 BRA `(.L_x_4451) ;  /* 0x000000280044b947 */ /* 0x000fea0003800000 */
[----:B0-23--:R-:W0:Y:S01]  /*7c10*/  LDC.64 R180, c[0x0][0x390] ;  /* 0x0000e400ffb47b82 */ /* 0x00de220000000a00 */
[----:B------:R-:W-:Y:S01]  /*7c20*/  PRMT R177, R31, 0x7632, R177 ;  /* 0x000076321fb17816 */ /* 0x000fe200000000b1 */
[-CC-:B------:R-:W-:Y:S01]  /*7c30*/  FFMA.FTZ R176, R15, R19.reuse, R20.reuse ;  /* 0x000000130fb07223 */ /* 0x180fe20000010014 */
[----:B-1----:R-:W-:Y:S01]  /*7c40*/  FFMA.FTZ R178, R199, R19, R20 ;  /* 0x00000013c7b27223 */ /* 0x002fe20000010014 */
[----:B------:R-:W-:Y:S02]  /*7c50*/  SHF.L.U32 R179, R28, 0x10, RZ ;  /* 0x000000101cb37819 */ /* 0x000fe400000006ff */
[----:B------:R-:W-:Y:S01]  /*7c60*/  SHF.L.U32 R177, R177, 0x10, RZ ;  /* 0x00000010b1b17819 */ /* 0x000fe200000006ff */
[----:B------:R-:W-:Y:S01]  /*7c70*/  FADD.FTZ R176, R204, -R176 ;  /* 0x800000b0ccb07221 */ /* 0x000fe20000010000 */
[----:B------:R-:W-:-:S03]  /*7c80*/  FADD.FTZ R178, R211, -R178 ;  /* 0x800000b2d3b27221 */ /* 0x000fc60000010000 */
[----:B-----5:R-:W-:Y:S01]  /*7c90*/  FFMA.FTZ R182, R18, R176, R177 ;  /* 0x000000b012b67223 */ /* 0x020fe200000100b1 */
[----:B0-----:R-:W-:-:S04]  /*7ca0*/  IMAD.WIDE.U32 R176, R16, 0x10, R180 ;  /* 0x0000001010b07825 */ /* 0x001fc800078e00b4 */
[----:B------:R-:W-:Y:S02]  /*7cb0*/  FFMA.FTZ R180, R18, R178, R179 ;  /* 0x000000b212b47223 */ /* 0x000fe400000100b3 */
[----:B------:R-:W2:Y:S01]  /*7cc0*/  LDG.E.128 R176, desc[UR6][R176.64] ;  /* 0x00000006b0b07981 */ /* 0x000ea2000c1e1d00 */
[----:B------:R-:W-:Y:S01]  /*7cd0*/  LOP3.LUT P1, RZ, R184, 0xff, RZ, 0xc0, !PT ;  /* 0x000000ffb8ff7812 */ /* 0x000fe2000782c0ff */
[----:B------:R-:W-:Y:S01]  /*7ce0*/  FMUL.FTZ R180, R180, R17 ;  /* 0x00000011b4b47220 */ /* 0x000fe20000410000 */
[----:B------:R-:W-:Y:S01]  /*7cf0*/  HFMA2 R181, -RZ, RZ, 0, 0 ;  /* 0x00000000ffb57431 */ /* 0x000fe200000001ff */
[----:B------:R-:W-:Y:S02]  /*7d00*/  LOP3.LUT P2, RZ, R184, 0xff00, RZ, 0xc0, !PT ;  /* 0x0000ff00b8ff7812 */ /* 0x000fe4000784c0ff */
[----:B------:R-:W-:Y:S01]  /*7d10*/  FMUL.FTZ R180, R180, UR14 ;  /* 0x0000000eb4b47c20 */ /* 0x000fe20008410000 */
[----:B------:R-:W-:-:S07]  /*7d20*/  LOP3.LUT P3, RZ, R185, 0xff0000, RZ, 0xc0, !PT ;  /* 0x00ff0000b9ff7812 */ /* 0x000fce000786c0ff */
        /* <DEDUP_REMOVED lines=18> */
[----:B------:R-:W-:Y:S02]  /*7e50*/  FSEL R180, R181, RZ, P2 ;  /* 0x000000ffb5b47208 */ /* 0x000fe40001000000 */
[----:B------:R-:W-:-:S02]  /*7e60*/  LOP3.LUT P1, RZ, R184, 0xff0000, RZ, 0xc0, !PT ;  /* 0x00ff0000b8ff7812 */ /* 0x000fc4000782c0ff */
[----:B------:R-:W-:Y:S01]  /*7e70*/  F2FP.BF16.F32.PACK_AB R180, R180, R176 ;  /* 0x000000b0b4b4723e */ /* 0x000fe200000010ff */
[----:B------:R-:W-:Y:S01]  /*7e80*/  FFMA.FTZ R176, R11, R19, R20 ;  /* 0x000000130bb07223 */ /* 0x000fe20000010014 */
[----:B------:R-:W-:Y:S02]  /*7e90*/  SHF.L.U32 R181, R29, 0x10, RZ ;  /* 0x000000101db57819 */ /* 0x000fe400000006ff */
[----:B------:R-:W-:Y:S01]  /*7ea0*/  LOP3.LUT P2, RZ, R184, 0xff000000, RZ, 0xc0, !PT ;  /* 0xff000000b8ff7812 */ /* 0x000fe2000784c0ff */
[----:B------:R-:W-:-:S04]  /*7eb0*/  FADD.FTZ R176, R209, -R176 ;  /* 0x800000b0d1b07221 */ /* 0x000fc80000010000 */
[----:B------:R-:W-:Y:S01]  /*7ec0*/  FFMA.FTZ R176, R18, R176, R181 ;  /* 0x000000b012b07223 */ /* 0x000fe200000100b5 */
[----:B------:R-:W-:Y:S01]  /*7ed0*/  HFMA2 R181, -RZ, RZ, 0, 0 ;  /* 0x00000000ffb57431 */ /* 0x000fe200000001ff */
[----:B------:R-:W-:Y:S02]  /*7ee0*/  @P1 SHF.L.U32 R183, R177, 0x10, RZ ;  /* 0x00000010b1b71819 */ /* 0x000fe400000006ff */
[----:B------:R-:W-:Y:S01]  /*7ef0*/  FMUL.FTZ R176, R176, R17 ;  /* 0x00000011b0b07220 */ /* 0x000fe20000410000 */
[----:B------:R-:W-:-:S03]  /*7f00*/  PRMT R177, R29, 0x7632, R177 ;  /* 0x000076321db17816 */ /* 0x000fc600000000b1 */
[----:B------:R-:W-:-:S04]  /*7f10*/  FMUL.FTZ R176, R176, UR14 ;  /* 0x0000000eb0b07c20 */ /* 0x000fc80008410000 */
[----:B------:R-:W-:Y:S01]  /*7f20*/  @P1 FMUL.FTZ R181, R176, R183 ;  /* 0x000000b7b0b51220 */ /* 0x000fe20000410000 */
[C---:B------:R-:W-:Y:S01]  /*7f30*/  SHF.L.U32 R183, R177.reuse, 0x10, RZ ;  /* 0x00000010b1b77819 */ /* 0x040fe200000006ff */
[----:B------:R-:W-:Y:S01]  /*7f40*/  FMUL.FTZ R176, R146, R176 ;  /* 0x000000b092b07220 */ /* 0x000fe20000410000 */
[----:B------:R-:W-:Y:S01]  /*7f50*/  @P2 PRMT R177, R177, 0x7632, R177 ;  /* 0x00007632b1b12816 */ /* 0x000fe200000000b1 */
[----:B------:R-:W-:Y:S01]  /*7f60*/  FADD.FTZ R50, R50, R181 ;  /* 0x000000b532327221 */ /* 0x000fe20000010000 */
[----:B------:R-:W-:Y:S02]  /*7f70*/  FFMA.FTZ R181, R13, R19, R20 ;  /* 0x000000130db57223 */ /* 0x000fe40000010014 */
[----:B------:R-:W-:Y:S02]  /*7f80*/  @P2 SHF.L.U32 R177, R177, 0x10, RZ ;  /* 0x00000010b1b12819 */ /* 0x000fe400000006ff */
[----:B------:R-:W-:Y:S01]  /*7f90*/  FADD.FTZ R181, R208, -R181 ;  /* 0x800000b5d0b57221 */ /* 0x000fe20000010000 */
[----:B------:R-:W-:-:S02]  /*7fa0*/  FSEL R176, R176, RZ, P1 ;  /* 0x000000ffb0b07208 */ /* 0x000fc40000800000 */
[----:B------:R-:W-:Y:S01]  /*7fb0*/  LOP3.LUT P1, RZ, R185, 0xff, RZ, 0xc0, !PT ;  /* 0x000000ffb9ff7812 */ /* 0x000fe2000782c0ff */
[----:B------:R-:W-:Y:S01]  /*7fc0*/  FFMA.FTZ R181, R18, R181, R183 ;  /* 0x000000b512b57223 */ /* 0x000fe200000100b7 */
[----:B------:R-:W-:-:S03]  /*7fd0*/  MOV R183, RZ ;  /* 0x000000ff00b77202 */ /* 0x000fc60000000f00 */
[----:B------:R-:W-:-:S04]  /*7fe0*/  FMUL.FTZ R181, R181, R17 ;  /* 0x00000011b5b57220 */ /* 0x000fc80000410000 */
[----:B------:R-:W-:-:S04]  /*7ff0*/  FMUL.FTZ R181, R181, UR14 ;  /* 0x0000000eb5b57c20 */ /* 0x000fc80008410000 */
[----:B------:R-:W-:Y:S01]  /*8000*/  @P2 FMUL.FTZ R183, R181, R177 ;  /* 0x000000b1b5b72220 */ /* 0x000fe20000410000 */
[----:B------:R-:W-:-:S03]  /*8010*/  FMUL.FTZ R177, R147, R181 ;  /* 0x000000b593b17220 */ /* 0x000fc60000410000 */
[----:B------:R-:W-:Y:S01]  /*8020*/  FADD.FTZ R51, R51, R183 ;  /* 0x000000b733337221 */ /* 0x000fe20000010000 */
[----:B------:R-:W-:Y:S02]  /*8030*/  @P1 SHF.L.U32 R183, R178, 0x10, RZ ;  /* 0x00000010b2b71819 */ /* 0x000fe400000006ff */
[----:B------:R-:W-:Y:S02]  /*8040*/  FSEL R177, R177, RZ, P2 ;  /* 0x000000ffb1b17208 */ /* 0x000fe40001000000 */
[----:B------:R-:W-:Y:S02]  /*8050*/  PRMT R178, R30, 0x7632, R178 ;  /* 0x000076321eb27816 */ /* 0x000fe400000000b2 */
[----:B------:R-:W-:Y:S01]  /*8060*/  F2FP.BF16.F32.PACK_AB R181, R177, R176 ;  /* 0x000000b0b1b5723e */ /* 0x000fe200000010ff */
[----:B------:R-:W-:Y:S01]  /*8070*/  FFMA.FTZ R176, R12, R19, R20 ;  /* 0x000000130cb07223 */ /* 0x000fe20000010014 */
[----:B------:R-:W-:Y:S02]  /*8080*/  SHF.L.U32 R177, R30, 0x10, RZ ;  /* 0x000000101eb17819 */ /* 0x000fe400000006ff */
[----:B------:R-:W-:Y:S01]  /*8090*/  LOP3.LUT P2, RZ, R185, 0xff00, RZ, 0xc0, !PT ;  /* 0x0000ff00b9ff7812 */ /* 0x000fe2000784c0ff */
[----:B------:R-:W-:-:S04]  /*80a0*/  FADD.FTZ R176, R207, -R176 ;  /* 0x800000b0cfb07221 */ /* 0x000fc80000010000 */
[----:B------:R-:W-:Y:S01]  /*80b0*/  FFMA.FTZ R176, R18, R176, R177 ;  /* 0x000000b012b07223 */ /* 0x000fe200000100b1 */
[----:B------:R-:W-:-:S03]  /*80c0*/  HFMA2 R177, -RZ, RZ, 0, 0 ;  /* 0x00000000ffb17431 */ /* 0x000fc600000001ff */
[----:B------:R-:W-:-:S04]  /*80d0*/  FMUL.FTZ R176, R176, R17 ;  /* 0x00000011b0b07220 */ /* 0x000fc80000410000 */
[----:B------:R-:W-:-:S04]  /*80e0*/  FMUL.FTZ R176, R176, UR14 ;  /* 0x0000000eb0b07c20 */ /* 0x000fc80008410000 */
[----:B------:R-:W-:Y:S01]  /*80f0*/  @P1 FMUL.FTZ R177, R176, R183 ;  /* 0x000000b7b0b11220 */ /* 0x000fe20000410000 */
[C---:B------:R-:W-:Y:S02]  /*8100*/  SHF.L.U32 R183, R178.reuse, 0x10, RZ ;  /* 0x00000010b2b77819 */ /* 0x040fe400000006ff */
[----:B------:R-:W-:Y:S01]  /*8110*/  @P2 PRMT R178, R178, 0x7632, R178 ;  /* 0x00007632b2b22816 */ /* 0x000fe200000000b2 */
[----:B------:R-:W-:Y:S01]  /*8120*/  FADD.FTZ R44, R44, R177 ;  /* 0x000000b12c2c7221 */ /* 0x000fe20000010000 */
[-CC-:B------:R-:W-:Y:S01]  /*8130*/  FFMA.FTZ R177, R14, R19.reuse, R20.reuse ;  /* 0x000000130eb17223 */ /* 0x180fe20000010014 */
[----:B------:R-:W-:Y:S01]  /*8140*/  FFMA.FTZ R19, R200, R19, R20 ;  /* 0x00000013c8137223 */ /* 0x000fe20000010014 */
[----:B------:R-:W-:Y:S02]  /*8150*/  SHF.L.U32 R20, R31, 0x10, RZ ;  /* 0x000000101f147819 */ /* 0x000fe400000006ff */
[----:B------:R-:W-:Y:S01]  /*8160*/  FADD.FTZ R177, R206, -R177 ;  /* 0x800000b1ceb17221 */ /* 0x000fe20000010000 */
[----:B------:R-:W-:-:S03]  /*8170*/  FADD.FTZ R19, R205, -R19 ;  /* 0x80000013cd137221 */ /* 0x000fc60000010000 */
[C---:B------:R-:W-:Y:S01]  /*8180*/  FFMA.FTZ R177, R18.reuse, R177, R183 ;  /* 0x000000b112b17223 */ /* 0x040fe200000100b7 */
[----:B------:R-:W-:Y:S01]  /*8190*/  FFMA.FTZ R19, R18, R19, R20 ;  /* 0x0000001312137223 */ /* 0x000fe20000010014 */
[----:B------:R-:W-:Y:S01]  /*81a0*/  @P2 SHF.L.U32 R183, R178, 0x10, RZ ;  /* 0x00000010b2b72819 */ /* 0x000fe200000006ff */
[-C--:B------:R-:W-:Y:S01]  /*81b0*/  FMUL.FTZ R18, R182, R17.reuse ;  /* 0x00000011b6127220 */ /* 0x080fe20000410000 */
[-C--:B------:R-:W-:Y:S01]  /*81c0*/  FMUL.FTZ R177, R177, R17.reuse ;  /* 0x00000011b1b17220 */ /* 0x080fe20000410000 */
[----:B------:R-:W-:Y:S01]  /*81d0*/  FMUL.FTZ R19, R19, R17 ;  /* 0x0000001113137220 */ /* 0x000fe20000410000 */
[----:B------:R-:W-:Y:S01]  /*81e0*/  FMUL.FTZ R17, R140, R176 ;  /* 0x000000b08c117220 */ /* 0x000fe20000410000 */
[----:B------:R-:W-:Y:S01]  /*81f0*/  MOV R178, RZ ;  /* 0x000000ff00b27202 */ /* 0x000fe20000000f00 */
[----:B------:R-:W-:Y:S01]  /*8200*/  FMUL.FTZ R177, R177, UR14 ;  /* 0x0000000eb1b17c20 */ /* 0x000fe20008410000 */
[----:B------:R-:W-:Y:S02]  /*8210*/  FMUL.FTZ R18, R18, UR14 ;  /* 0x0000000e12127c20 */ /* 0x000fe40008410000 */
[----:B------:R-:W-:Y:S01]  /*8220*/  FSEL R17, R17, RZ, P1 ;  /* 0x000000ff11117208 */ /* 0x000fe20000800000 */
[----:B------:R-:W-:Y:S01]  /*8230*/  FMUL.FTZ R20, R141, R177 ;  /* 0x000000b18d147220 */ /* 0x000fe20000410000 */
[----:B------:R-:W-:Y:S01]  /*8240*/  @P2 FMUL.FTZ R178, R177, R183 ;  /* 0x000000b7b1b22220 */ /* 0x000fe20000410000 */
[----:B------:R-:W-:Y:S01]  /*8250*/  ISETP.GE.U32.AND P1, PT, R184, RZ, PT ;  /* 0x000000ffb800720c */ /* 0x000fe20003f26070 */
[----:B------:R-:W0:Y:S02]  /*8260*/  LDC.64 R176, c[0x0][0x468] ;  /* 0x00011a00ffb07b82 */ /* 0x000e240000000a00 */
[----:B------:R-:W-:Y:S01]  /*8270*/  FSEL R20, R20, RZ, P2 ;  /* 0x000000ff14147208 */ /* 0x000fe20001000000 */
[----:B------:R-:W-:Y:S01]  /*8280*/  FADD.FTZ R45, R45, R178 ;  /* 0x000000b22d2d7221 */ /* 0x000fe20000010000 */
[----:B------:R-:W-:-:S02]  /*8290*/  ISETP.GE.U32.AND.EX P1, PT, R185, 0x1000000, PT, P1 ;  /* 0x01000000b900780c */ /* 0x000fc40003f26110 */
[----:B------:R-:W-:Y:S01]  /*82a0*/  F2FP.BF16.F32.PACK_AB R182, R20, R17 ;  /* 0x0000001114b6723e */ /* 0x000fe200000010ff */
[----:B------:R-:W-:Y:S01]  /*82b0*/  FMUL.FTZ R17, R19, UR14 ;  /* 0x0000000e13117c20 */ /* 0x000fe20008410000 */
[----:B------:R-:W-:Y:S01]  /*82c0*/  HFMA2 R19, -RZ, RZ, 0, 0 ;  /* 0x00000000ff137431 */ /* 0x000fe200000001ff */
[----:B------:R-:W-:-:S05]  /*82d0*/  @P3 SHF.L.U32 R20, R179, 0x10, RZ ;  /* 0x00000010b3143819 */ /* 0x000fca00000006ff */
[----:B------:R-:W-:Y:S01]  /*82e0*/  @P3 FMUL.FTZ R19, R17, R20 ;  /* 0x0000001411133220 */ /* 0x000fe20000410000 */
[----:B------:R-:W-:Y:S01]  /*82f0*/  FMUL.FTZ R20, R142, R17 ;  /* 0x000000118e147220 */ /* 0x000fe20000410000 */
[----:B------:R-:W-:Y:S02]  /*8300*/  FMUL.FTZ R17, R143, R18 ;  /* 0x000000128f117220 */ /* 0x000fe40000410000 */
[----:B------:R-:W-:Y:S02]  /*8310*/  FADD.FTZ R46, R46, R19 ;  /* 0x000000132e2e7221 */ /* 0x000fe40000010000 */
[----:B------:R-:W-:Y:S02]  /*8320*/  FSEL R20, R20, RZ, P3 ;  /* 0x000000ff14147208 */ /* 0x000fe40001800000 */
[----:B------:R-:W-:-:S04]  /*8330*/  FSEL R17, R17, RZ, P1 ;  /* 0x000000ff11117208 */ /* 0x000fc80000800000 */
[----:B------:R-:W-:Y:S01]  /*8340*/  F2FP.BF16.F32.PACK_AB R183, R17, R20 ;  /* 0x0000001411b7723e */ /* 0x000fe200000010ff */
[----:B0-----:R-:W-:-:S05]  /*8350*/  IMAD.WIDE.U32 R16, R16, 0x10, R176 ;  /* 0x0000001010107825 */ /* 0x001fca00078e00b0 */
[----:B------:R0:W-:Y:S02]  /*8360*/  STG.E.128 desc[UR6][R16.64], R180 ;  /* 0x000000b410007986 */ /* 0x0001e4000c101d06 */
[----:B0-----:R-:W-:Y:S02]  /*8370*/  @P1 PRMT R16, R179, 0x7632, R16 ;  /* 0x00007632b3101816 */ /* 0x001fe40000000010 */
[----:B------:R-:W-:Y:S02]  /*8380*/  MOV R17, RZ ;  /* 0x000000ff00117202 */ /* 0x000fe40000000f00 */
[----:B------:R-:W-:-:S05]  /*8390*/  @P1 SHF.L.U32 R16, R16, 0x10, RZ ;  /* 0x0000001010101819 */ /* 0x000fca00000006ff */
[----:B------:R-:W-:-:S04]  /*83a0*/  @P1 FMUL.FTZ R17, R18, R16 ;  /* 0x0000001012111220 */ /* 0x000fc80000410000 */
[----:B------:R-:W-:Y:S01]  /*83b0*/  FADD.FTZ R47, R47, R17 ;  /* 0x000000112f2f7221 */ /* 0x000fe20000010000 */
[----:B------:R-:W-:Y:S06]  /*83c0*/  BRA `(.L_x_4451) ;  /* 0x0000002000547947 */ /* 0x000fec0003800000 */
.L_x_4454:
[----:B------:R-:W-:Y:S04]  /*83d0*/  BSSY.RECONVERGENT B2, `(.L_x_4461) ;  /* 0x0000085000027945 */ /* 0x000fe80003800200 */
[----:B------:R-:W-:Y:S05]  /*83e0*/  @!P5 BRA `(.L_x_4462) ;  /* 0x00000008000cd947 */ /* 0x000fea0003800000 */
[----:B------:R-:W0:Y:S02]  /*83f0*/  LDC.64 R172, c[0x0][0x390] ;  /* 0x0000e400ffac7b82 */ /* 0x000e240000000a00 */
[----:B0-----:R-:W-:-:S05]  /*8400*/  IMAD.WIDE.U32 R172, R16, 0x10, R172 ;  /* 0x0000001010ac7825 */ /* 0x001fca00078e00ac */
[----:B-1----:R0:W2:Y:S01]  /*8410*/  LDG.E.128 R176, desc[UR6][R172.64] ;  /* 0x00000006acb07981 */ /* 0x0020a2000c1e1d00 */
[----:B------:R-:W-:Y:S01]  /*8420*/  LOP3.LUT P6, RZ, R22, 0xff, RZ, 0xc0, !PT ;  /* 0x000000ff16ff7812 */ /* 0x000fe200078cc0ff */
[----:B------:R-:W-:Y:S02]  /*8430*/  HFMA2 R174, -RZ, RZ, 0, 0 ;  /* 0x00000000ffae7431 */ /* 0x000fe400000001ff */
[-C--:B------:R-:W-:Y:S01]  /*8440*/  FFMA.FTZ R180, R198, R19.reuse, R20 ;  /* 0x00000013c6b47223 */ /* 0x080fe20000010014 */
[C---:B------:R-:W-:Y:S02]  /*8450*/  LOP3.LUT P4, RZ, R22.reuse, 0xff00, RZ, 0xc0, !PT ;  /* 0x0000ff0016ff7812 */ /* 0x040fe4000788c0ff */
[----:B------:R-:W-:Y:S01]  /*8460*/  LOP3.LUT P5, RZ, R22, 0xff0000, RZ, 0xc0, !PT ;  /* 0x00ff000016ff7812 */ /* 0x000fe200078ac0ff */
[----:B------:R-:W-:Y:S01]  /*8470*/  FADD.FTZ R180, R234, -R180 ;  /* 0x800000b4eab47221 */ /* 0x000fe20000010000 */
[----:B------:R-:W-:Y:S01]  /*8480*/  SHF.L.U32 R181, R41, 0x10, RZ ;  /* 0x0000001029b57819 */ /* 0x000fe200000006ff */
[----:B0-----:R-:W-:Y:S01]  /*8490*/  FFMA.FTZ R172, R0, R19, R20 ;  /* 0x0000001300ac7223 */ /* 0x001fe20000010014 */
[----:B------:R-:W-:-:S03]  /*84a0*/  SHF.L.U32 R173, R40, 0x10, RZ ;  /* 0x0000001028ad7819 */ /* 0x000fc600000006ff */
[----:B------:R-:W-:-:S04]  /*84b0*/  FADD.FTZ R172, R202, -R172 ;  /* 0x800000accaac7221 */ /* 0x000fc80000010000 */
[----:B-----5:R-:W-:-:S04]  /*84c0*/  FFMA.FTZ R172, R18, R172, R173 ;  /* 0x000000ac12ac7223 */ /* 0x020fc800000100ad */
[----:B------:R-:W-:-:S04]  /*84d0*/  FMUL.FTZ R173, R172, R17 ;  /* 0x00000011acad7220 */ /* 0x000fc80000410000 */
[----:B------:R-:W-:Y:S01]  /*84e0*/  FMUL.FTZ R173, R173, UR14 ;  /* 0x0000000eadad7c20 */ /* 0x000fe20008410000 */
[C---:B--2---:R-:W-:Y:S02]  /*84f0*/  @P6 SHF.L.U32 R175, R176.reuse, 0x10, RZ ;  /* 0x00000010b0af6819 */ /* 0x044fe400000006ff */
[----:B------:R-:W-:-:S03]  /*8500*/  @P4 PRMT R176, R176, 0x7632, R176 ;  /* 0x00007632b0b04816 */ /* 0x000fc600000000b0 */
[----:B------:R-:W-:Y:S01]  /*8510*/  @P6 FMUL.FTZ R174, R173, R175 ;  /* 0x000000afadae6220 */ /* 0x000fe20000410000 */
[----:B------:R-:W-:Y:S01]  /*8520*/  PRMT R175, R40, 0x7632, R175 ;  /* 0x0000763228af7816 */ /* 0x000fe200000000af */
[----:B------:R-:W-:Y:S01]  /*8530*/  FMUL.FTZ R173, R168, R173 ;  /* 0x000000ada8ad7220 */ /* 0x000fe20000410000 */
[----:B------:R-:W-:Y:S01]  /*8540*/  @P4 SHF.L.U32 R176, R176, 0x10, RZ ;  /* 0x00000010b0b04819 */ /* 0x000fe200000006ff */
[----:B------:R-:W-:Y:S01]  /*8550*/  FADD.FTZ R72, R72, R174 ;  /* 0x000000ae48487221 */ /* 0x000fe20000010000 */
[----:B------:R-:W-:-:S05]  /*8560*/  SHF.L.U32 R175, R175, 0x10, RZ ;  /* 0x00000010afaf7819 */ /* 0x000fca00000006ff */
[----:B------:R-:W-:Y:S01]  /*8570*/  FFMA.FTZ R175, R18, R180, R175 ;  /* 0x000000b412af7223 */ /* 0x000fe200000100af */
[----:B------:R-:W-:-:S04]  /*8580*/  MOV R180, RZ ;  /* 0x000000ff00b47202 */ /* 0x000fc80000000f00 */
[C---:B------:R-:W-:Y:S01]  /*8590*/  F2FP.BF16.F32.PACK_AB R172, R175.reuse, R172 ;  /* 0x000000acafac723e */ /* 0x040fe200000010ff */
[----:B------:R-:W-:-:S04]  /*85a0*/  FMUL.FTZ R175, R175, R17 ;  /* 0x00000011afaf7220 */ /* 0x000fc80000410000 */
[----:B------:R-:W-:-:S04]  /*85b0*/  FMUL.FTZ R175, R175, UR14 ;  /* 0x0000000eafaf7c20 */ /* 0x000fc80008410000 */
[----:B------:R-:W-:Y:S01]  /*85c0*/  @P4 FMUL.FTZ R180, R175, R176 ;  /* 0x000000b0afb44220 */ /* 0x000fe20000410000 */
[----:B------:R-:W-:-:S03]  /*85d0*/  FFMA.FTZ R176, R197, R19, R20 ;  /* 0x00000013c5b07223 */ /* 0x000fc60000010014 */
[----:B------:R-:W-:Y:S01]  /*85e0*/  FADD.FTZ R73, R73, R180 ;  /* 0x000000b449497221 */ /* 0x000fe20000010000 */
[----:B------:R-:W-:Y:S01]  /*85f0*/  FADD.FTZ R176, R233, -R176 ;  /* 0x800000b0e9b07221 */ /* 0x000fe20000010000 */
[----:B------:R-:W-:-:S03]  /*8600*/  HFMA2 R180, -RZ, RZ, 0, 0 ;  /* 0x00000000ffb47431 */ /* 0x000fc600000001ff */
[----:B------:R-:W-:Y:S01]  /*8610*/  FFMA.FTZ R176, R18, R176, R181 ;  /* 0x000000b012b07223 */ /* 0x000fe200000100b5 */
[----:B------:R-:W-:Y:S02]  /*8620*/  @P5 SHF.L.U32 R181, R177, 0x10, RZ ;  /* 0x00000010b1b55819 */ /* 0x000fe400000006ff */
[----:B------:R-:W-:Y:S01]  /*8630*/  PRMT R177, R41, 0x7632, R177 ;  /* 0x0000763229b17816 */ /* 0x000fe200000000b1 */
[----:B------:R-:W-:-:S04]  /*8640*/  FMUL.FTZ R174, R176, R17 ;  /* 0x00000011b0ae7220 */ /* 0x000fc80000410000 */
[----:B------:R-:W-:-:S04]  /*8650*/  FMUL.FTZ R174, R174, UR14 ;  /* 0x0000000eaeae7c20 */ /* 0x000fc80008410000 */
[----:B------:R-:W-:Y:S01]  /*8660*/  @P5 FMUL.FTZ R180, R174, R181 ;  /* 0x000000b5aeb45220 */ /* 0x000fe20000410000 */
[----:B------:R-:W-:Y:S01]  /*8670*/  SHF.L.U32 R181, R177, 0x10, RZ ;  /* 0x00000010b1b57819 */ /* 0x000fe200000006ff */
[----:B------:R-:W-:Y:S02]  /*8680*/  FMUL.FTZ R174, R170, R174 ;  /* 0x000000aeaaae7220 */ /* 0x000fe40000410000 */
[----:B------:R-:W-:Y:S01]  /*8690*/  FADD.FTZ R74, R74, R180 ;  /* 0x000000b44a4a7221 */ /* 0x000fe20000010000 */
[----:B------:R-:W-:Y:S02]  /*86a0*/  FFMA.FTZ R180, R196, R19, R20 ;  /* 0x00000013c4b47223 */ /* 0x000fe40000010014 */
[----:B------:R-:W-:Y:S02]  /*86b0*/  FSEL R174, R174, RZ, P5 ;  /* 0x000000ffaeae7208 */ /* 0x000fe40002800000 */
[----:B------:R-:W-:Y:S01]  /*86c0*/  FADD.FTZ R180, R232, -R180 ;  /* 0x800000b4e8b47221 */ /* 0x000fe20000010000 */
[----:B------:R-:W-:-:S03]  /*86d0*/  LOP3.LUT P5, RZ, R23, 0xff0000, RZ, 0xc0, !PT ;  /* 0x00ff000017ff7812 */ /* 0x000fc600078ac0ff */
[----:B------:R-:W-:Y:S01]  /*86e0*/  FFMA.FTZ R180, R18, R180, R181 ;  /* 0x000000b412b47223 */ /* 0x000fe200000100b5 */
[----:B------:R-:W-:Y:S02]  /*86f0*/  FSEL R181, R173, RZ, P6 ;  /* 0x000000ffadb57208 */ /* 0x000fe40003000000 */
[----:B------:R-:W-:Y:S02]  /*8700*/  LOP3.LUT P6, RZ, R22, 0xff000000, RZ, 0xc0, !PT ;  /* 0xff00000016ff7812 */ /* 0x000fe400078cc0ff */
[C---:B------:R-:W-:Y:S01]  /*8710*/  F2FP.BF16.F32.PACK_AB R173, R180.reuse, R176 ;  /* 0x000000b0b4ad723e */ /* 0x040fe200000010ff */
[----:B------:R-:W-:Y:S01]  /*8720*/  FMUL.FTZ R176, R169, R175 ;  /* 0x000000afa9b07220 */ /* 0x000fe20000410000 */
[----:B------:R-:W-:Y:S01]  /*8730*/  FMUL.FTZ R180, R180, R17 ;  /* 0x00000011b4b47220 */ /* 0x000fe20000410000 */
[----:B------:R-:W-:-:S03]  /*8740*/  MOV R175, RZ ;  /* 0x000000ff00af7202 */ /* 0x000fc60000000f00 */
[----:B------:R-:W-:Y:S02]  /*8750*/  FSEL R176, R176, RZ, P4 ;  /* 0x000000ffb0b07208 */ /* 0x000fe40002000000 */
[----:B------:R-:W-:Y:S02]  /*8760*/  LOP3.LUT P4, RZ, R23, 0xff, RZ, 0xc0, !PT ;  /* 0x000000ff17ff7812 */ /* 0x000fe4000788c0ff */
[----:B------:R-:W-:Y:S02]  /*8770*/  F2FP.BF16.F32.PACK_AB R176, R176, R181 ;  /* 0x000000b5b0b0723e */ /* 0x000fe400000010ff */
[----:B------:R-:W-:Y:S01]  /*8780*/  @P6 PRMT R182, R177, 0x7632, R182 ;  /* 0x00007632b1b66816 */ /* 0x000fe200000000b6 */
[----:B------:R-:W-:Y:S01]  /*8790*/  FMUL.FTZ R177, R180, UR14 ;  /* 0x0000000eb4b17c20 */ /* 0x000fe20008410000 */
[----:B------:R-:W-:Y:S01]  /*87a0*/  FFMA.FTZ R180, R195, R19, R20 ;  /* 0x00000013c3b47223 */ /* 0x000fe20000010014 */
[----:B------:R-:W-:Y:S02]  /*87b0*/  SHF.L.U32 R181, R42, 0x10, RZ ;  /* 0x000000102ab57819 */ /* 0x000fe400000006ff */
[----:B------:R-:W-:Y:S01]  /*87c0*/  @P6 SHF.L.U32 R182, R182, 0x10, RZ ;  /* 0x00000010b6b66819 */ /* 0x000fe200000006ff */
[----:B------:R-:W-:-:S04]  /*87d0*/  FADD.FTZ R180, R231, -R180 ;  /* 0x800000b4e7b47221 */ /* 0x000fc80000010000 */
[----:B------:R-:W-:Y:S01]  /*87e0*/  @P6 FMUL.FTZ R175, R177, R182 ;  /* 0x000000b6b1af6220 */ /* 0x000fe20000410000 */
[----:B------:R-:W-:Y:S01]  /*87f0*/  FMUL.FTZ R177, R171, R177 ;  /* 0x000000b1abb17220 */ /* 0x000fe20000410000 */
[----:B------:R-:W-:Y:S01]  /*8800*/  FFMA.FTZ R180, R18, R180, R181 ;  /* 0x000000b412b47223 */ /* 0x000fe200000100b5 */
[----:B------:R-:W-:Y:S01]  /*8810*/  @P4 SHF.L.U32 R181, R178, 0x10, RZ ;  /* 0x00000010b2b54819 */ /* 0x000fe200000006ff */
[----:B------:R-:W-:Y:S01]  /*8820*/  FADD.FTZ R75, R75, R175 ;  /* 0x000000af4b4b7221 */ /* 0x000fe20000010000 */
[----:B------:R-:W-:Y:S01]  /*8830*/  @P5 SHF.L.U32 R182, R179, 0x10, RZ ;  /* 0x00000010b3b65819 */ /* 0x000fe200000006ff */
[----:B------:R-:W-:Y:S01]  /*8840*/  FMUL.FTZ R175, R180, R17 ;  /* 0x00000011b4af7220 */ /* 0x000fe20000410000 */
[----:B------:R-:W-:Y:S02]  /*8850*/  FSEL R177, R177, RZ, P6 ;  /* 0x000000ffb1b17208 */ /* 0x000fe40003000000 */
[----:B------:R-:W-:Y:S01]  /*8860*/  LOP3.LUT P6, RZ, R23, 0xff00, RZ, 0xc0, !PT ;  /* 0x0000ff0017ff7812 */ /* 0x000fe200078cc0ff */
[----:B------:R-:W-:Y:S01]  /*8870*/  FMUL.FTZ R175, R175, UR14 ;  /* 0x0000000eafaf7c20 */ /* 0x000fe20008410000 */
[----:B------:R-:W-:Y:S01]  /*8880*/  F2FP.BF16.F32.PACK_AB R177, R177, R174 ;  /* 0x000000aeb1b1723e */ /* 0x000fe200000010ff */
[----:B------:R-:W-:Y:S01]  /*8890*/  HFMA2 R174, -RZ, RZ, 0, 0 ;  /* 0x00000000ffae7431 */ /* 0x000fe200000001ff */
[----:B------:R-:W-:Y:S01]  /*88a0*/  PRMT R179, R43, 0x7632, R179 ;  /* 0x000076322bb37816 */ /* 0x000fe200000000b3 */
[----:B------:R-:W-:Y:S01]  /*88b0*/  @P4 FMUL.FTZ R174, R175, R181 ;  /* 0x000000b5afae4220 */ /* 0x000fe20000410000 */
[----:B------:R-:W-:Y:S01]  /*88c0*/  FFMA.FTZ R181, R194, R19, R20 ;  /* 0x00000013c2b57223 */ /* 0x000fe20000010014 */
[----:B------:R-:W-:-:S02]  /*88d0*/  FMUL.FTZ R175, R164, R175 ;  /* 0x000000afa4af7220 */ /* 0x000fc40000410000 */
[--C-:B------:R-:W-:Y:S01]  /*88e0*/  FADD.FTZ R68, R68, R174.reuse ;  /* 0x000000ae44447221 */ /* 0x100fe20000010000 */
[----:B------:R-:W-:Y:S01]  /*88f0*/  PRMT R174, R42, 0x7632, R174 ;  /* 0x000076322aae7816 */ /* 0x000fe200000000ae */
[----:B------:R-:W-:Y:S01]  /*8900*/  FADD.FTZ R181, R230, -R181 ;  /* 0x800000b5e6b57221 */ /* 0x000fe20000010000 */
[----:B------:R-:W-:Y:S02]  /*8910*/  FSEL R175, R175, RZ, P4 ;  /* 0x000000ffafaf7208 */ /* 0x000fe40002000000 */
[----:B------:R-:W-:Y:S02]  /*8920*/  SHF.L.U32 R174, R174, 0x10, RZ ;  /* 0x00000010aeae7819 */ /* 0x000fe400000006ff */
[----:B------:R-:W-:-:S03]  /*8930*/  ISETP.GE.U32.AND P4, PT, R22, RZ, PT ;  /* 0x000000ff1600720c */ /* 0x000fc60003f86070 */
[----:B------:R-:W-:Y:S01]  /*8940*/  FFMA.FTZ R181, R18, R181, R174 ;  /* 0x000000b512b57223 */ /* 0x000fe200000100ae */
[----:B------:R-:W-:-:S04]  /*8950*/  ISETP.GE.U32.AND.EX P4, PT, R23, 0x1000000, PT, P4 ;  /* 0x010000001700780c */ /* 0x000fc80003f86140 */
[C---:B------:R-:W-:Y:S01]  /*8960*/  F2FP.BF16.F32.PACK_AB R174, R181.reuse, R180 ;  /* 0x000000b4b5ae723e */ /* 0x040fe200000010ff */
[----:B------:R-:W-:Y:S01]  /*8970*/  FMUL.FTZ R181, R181, R17 ;  /* 0x00000011b5b57220 */ /* 0x000fe20000410000 */
[----:B------:R-:W-:-:S03]  /*8980*/  @P6 PRMT R180, R178, 0x7632, R180 ;  /* 0x00007632b2b46816 */ /* 0x000fc600000000b4 */
[----:B------:R-:W-:Y:S01]  /*8990*/  FMUL.FTZ R178, R181, UR14 ;  /* 0x0000000eb5b27c20 */ /* 0x000fe20008410000 */
[----:B------:R-:W-:Y:S02]  /*89a0*/  @P6 SHF.L.U32 R180, R180, 0x10, RZ ;  /* 0x00000010b4b46819 */ /* 0x000fe400000006ff */
[----:B------:R-:W-:-:S03]  /*89b0*/  MOV R181, RZ ;  /* 0x000000ff00b57202 */ /* 0x000fc60000000f00 */
[----:B------:R-:W-:Y:S01]  /*89c0*/  @P6 FMUL.FTZ R181, R178, R180 ;  /* 0x000000b4b2b56220 */ /* 0x000fe20000410000 */
[----:B------:R-:W-:Y:S01]  /*89d0*/  FFMA.FTZ R180, R188, R19, R20 ;  /* 0x00000013bcb47223 */ /* 0x000fe20000010014 */
[----:B------:R-:W-:Y:S02]  /*89e0*/  FMUL.FTZ R178, R165, R178 ;  /* 0x000000b2a5b27220 */ /* 0x000fe40000410000 */
[----:B------:R-:W-:Y:S01]  /*89f0*/  FADD.FTZ R69, R69, R181 ;  /* 0x000000b545457221 */ /* 0x000fe20000010000 */
[----:B------:R-:W-:Y:S01]  /*8a00*/  SHF.L.U32 R181, R43, 0x10, RZ ;  /* 0x000000102bb57819 */ /* 0x000fe200000006ff */
[----:B------:R-:W-:Y:S01]  /*8a10*/  FADD.FTZ R180, R229, -R180 ;  /* 0x800000b4e5b47221 */ /* 0x000fe20000010000 */
[----:B------:R-:W-:-:S03]  /*8a20*/  FSEL R178, R178, RZ, P6 ;  /* 0x000000ffb2b27208 */ /* 0x000fc60003000000 */
[----:B------:R-:W-:Y:S01]  /*8a30*/  FFMA.FTZ R180, R18, R180, R181 ;  /* 0x000000b412b47223 */ /* 0x000fe200000100b5 */
[----:B------:R-:W-:-:S03]  /*8a40*/  F2FP.BF16.F32.PACK_AB R178, R178, R175 ;  /* 0x000000afb2b2723e */ /* 0x000fc600000010ff */
[----:B------:R-:W-:-:S04]  /*8a50*/  FMUL.FTZ R175, R180, R17 ;  /* 0x00000011b4af7220 */ /* 0x000fc80000410000 */
[----:B------:R-:W-:Y:S01]  /*8a60*/  FMUL.FTZ R181, R175, UR14 ;  /* 0x0000000eafb57c20 */ /* 0x000fe20008410000 */
[----:B------:R-:W-:-:S03]  /*8a70*/  HFMA2 R175, -RZ, RZ, 0, 0 ;  /* 0x00000000ffaf7431 */ /* 0x000fc600000001ff */
[----:B------:R-:W-:Y:S01]  /*8a80*/  @P5 FMUL.FTZ R175, R181, R182 ;  /* 0x000000b6b5af5220 */ /* 0x000fe20000410000 */
[C---:B------:R-:W-:Y:S02]  /*8a90*/  SHF.L.U32 R182, R179.reuse, 0x10, RZ ;  /* 0x00000010b3b67819 */ /* 0x040fe400000006ff */
[----:B------:R-:W-:Y:S01]  /*8aa0*/  @P4 PRMT R179, R179, 0x7632, R179 ;  /* 0x00007632b3b34816 */ /* 0x000fe200000000b3 */
[----:B------:R-:W-:Y:S01]  /*8ab0*/  FADD.FTZ R70, R70, R175 ;  /* 0x000000af46467221 */ /* 0x000fe20000010000 */
[----:B------:R-:W-:Y:S02]  /*8ac0*/  FFMA.FTZ R175, R187, R19, R20 ;  /* 0x00000013bbaf7223 */ /* 0x000fe40000010014 */
[----:B------:R-:W-:Y:S02]  /*8ad0*/  @P4 SHF.L.U32 R179, R179, 0x10, RZ ;  /* 0x00000010b3b34819 */ /* 0x000fe400000006ff */
[----:B------:R-:W-:-:S04]  /*8ae0*/  FADD.FTZ R175, R228, -R175 ;  /* 0x800000afe4af7221 */ /* 0x000fc80000010000 */
[----:B------:R-:W-:-:S05]  /*8af0*/  FFMA.FTZ R182, R18, R175, R182 ;  /* 0x000000af12b67223 */ /* 0x000fca00000100b6 */
[C---:B------:R-:W-:Y:S01]  /*8b00*/  F2FP.BF16.F32.PACK_AB R175, R182.reuse, R180 ;  /* 0x000000b4b6af723e */ /* 0x040fe200000010ff */
[----:B------:R-:W-:Y:S01]  /*8b10*/  FMUL.FTZ R182, R182, R17 ;  /* 0x00000011b6b67220 */ /* 0x000fe20000410000 */
[----:B------:R-:W-:-:S03]  /*8b20*/  MOV R180, RZ ;  /* 0x000000ff00b47202 */ /* 0x000fc60000000f00 */
[----:B------:R-:W-:-:S04]  /*8b30*/  FMUL.FTZ R182, R182, UR14 ;  /* 0x0000000eb6b67c20 */ /* 0x000fc80008410000 */
[----:B------:R-:W-:Y:S01]  /*8b40*/  @P4 FMUL.FTZ R180, R182, R179 ;  /* 0x000000b3b6b44220 */ /* 0x000fe20000410000 */
[----:B------:R-:W-:Y:S01]  /*8b50*/  FMUL.FTZ R179, R166, R181 ;  /* 0x000000b5a6b37220 */ /* 0x000fe20000410000 */
[----:B------:R-:W-:Y:S02]  /*8b60*/  FMUL.FTZ R182, R167, R182 ;  /* 0x000000b6a7b67220 */ /* 0x000fe40000410000 */
[----:B------:R-:W-:Y:S02]  /*8b70*/  FADD.FTZ R71, R71, R180 ;  /* 0x000000b447477221 */ /* 0x000fe40000010000 */
[----:B------:R-:W0:Y:S01]  /*8b80*/  LDC.64 R180, c[0x0][0x478] ;  /* 0x00011e00ffb47b82 */ /* 0x000e220000000a00 */
[----:B------:R-:W-:Y:S02]  /*8b90*/  FSEL R179, R179, RZ, P5 ;  /* 0x000000ffb3b37208 */ /* 0x000fe40002800000 */
[----:B------:R-:W-:-:S04]  /*8ba0*/  FSEL R182, R182, RZ, P4 ;  /* 0x000000ffb6b67208 */ /* 0x000fc80002000000 */
[----:B------:R-:W-:Y:S01]  /*8bb0*/  F2FP.BF16.F32.PACK_AB R179, R182, R179 ;  /* 0x000000b3b6b3723e */ /* 0x000fe200000010ff */
[----:B0-----:R-:W-:-:S05]  /*8bc0*/  IMAD.WIDE.U32 R180, R16, 0x10, R180 ;  /* 0x0000001010b47825 */ /* 0x001fca00078e00b4 */
[----:B------:R0:W-:Y:S02]  /*8bd0*/  STG.E.128 desc[UR6][R180.64], R172 ;  /* 0x000000acb4007986 */ /* 0x0001e4000c101d06 */
[----:B0-----:R-:W0:Y:S02]  /*8be0*/  LDC.64 R180, c[0x0][0x468] ;  /* 0x00011a00ffb47b82 */ /* 0x001e240000000a00 */
[C---:B0-----:R-:W-:Y:S01]  /*8bf0*/  IMAD.WIDE.U32 R180, R16.reuse, 0x10, R180 ;  /* 0x0000001010b47825 */ /* 0x041fe200078e00b4 */
[----:B------:R-:W-:-:S04]  /*8c00*/  IADD3 R16, PT, PT, R16, 0x20, RZ ;  /* 0x0000002010107810 */ /* 0x000fc80007ffe0ff */
[----:B------:R0:W-:Y:S03]  /*8c10*/  STG.E.128 desc[UR6][R180.64], R176 ;  /* 0x000000b0b4007986 */ /* 0x0001e6000c101d06 */
.L_x_4462:
[----:B------:R-:W-:Y:S05]  /*8c20*/  BSYNC.RECONVERGENT B2 ;  /* 0x0000000000027941 */ /* 0x000fea0003800200 */
.L_x_4461:
[----:B------:R-:W-:Y:S04]  /*8c30*/  BSSY.RECONVERGENT B2, `(.L_x_4463) ;  /* 0x0000085000027945 */ /* 0x000fe80003800200 */
[----:B------:R-:W-:Y:S05]  /*8c40*/  @!P1 BRA `(.L_x_4464) ;  /* 0x00000008000c9947 */ /* 0x000fea0003800000 */
[----:B------:R-:W2:Y:S02]  /*8c50*/  LDC.64 R172, c[0x0][0x390] ;  /* 0x0000e400ffac7b82 */ /* 0x000ea40000000a00 */
[----:B--2---:R-:W-:-:S05]  /*8c60*/  IMAD.WIDE.U32 R172, R16, 0x10, R172 ;  /* 0x0000001010ac7825 */ /* 0x004fca00078e00ac */
[----:B01----:R0:W2:Y:S01]  /*8c70*/  LDG.E.128 R176, desc[UR6][R172.64] ;  /* 0x00000006acb07981 */ /* 0x0030a2000c1e1d00 */
        /* <DEDUP_REMOVED lines=8> */
[----:B------:R-:W-:-:S02]  /*8d00*/  SHF.L.U32 R173, R36, 0x10, RZ ;  /* 0x0000001024ad7819 */ /* 0x000fc400000006ff */
[----:B------:R-:W-:Y:S01]  /*8d10*/  LOP3.LUT P4, RZ, R24, 0xff000000, RZ, 0xc0, !PT ;  /* 0xff00000018ff7812 */ /* 0x000fe2000788c0ff */
[----:B------:R-:W-:-:S04]  /*8d20*/  FADD.FTZ R172, R227, -R172 ;  /* 0x800000ace3ac7221 */ /* 0x000fc80000010000 */
[----:B-----5:R-:W-:-:S04]  /*8d30*/  FFMA.FTZ R172, R18, R172, R173 ;  /* 0x000000ac12ac7223 */ /* 0x020fc800000100ad */
[----:B------:R-:W-:-:S04]  /*8d40*/  FMUL.FTZ R173, R172, R17 ;  /* 0x00000011acad7220 */ /* 0x000fc80000410000 */
[----:B------:R-:W-:Y:S01]  /*8d50*/  FMUL.FTZ R180, R173, UR14 ;  /* 0x0000000eadb47c20 */ /* 0x000fe20008410000 */
[----:B--2---:R-:W-:-:S05]  /*8d60*/  @P5 SHF.L.U32 R173, R176, 0x10, RZ ;  /* 0x00000010b0ad5819 */ /* 0x004fca00000006ff */
[----:B------:R-:W-:Y:S01]  /*8d70*/  @P5 FMUL.FTZ R175, R180, R173 ;  /* 0x000000adb4af5220 */ /* 0x000fe20000410000 */
[----:B------:R-:W-:Y:S01]  /*8d80*/  PRMT R173, R36, 0x7632, R173 ;  /* 0x0000763224ad7816 */ /* 0x000fe200000000ad */
[----:B------:R-:W-:Y:S02]  /*8d90*/  FMUL.FTZ R180, R160, R180 ;  /* 0x000000b4a0b47220 */ /* 0x000fe40000410000 */
[----:B------:R-:W-:Y:S01]  /*8da0*/  FADD.FTZ R64, R64, R175 ;  /* 0x000000af40407221 */ /* 0x000fe20000010000 */
[----:B------:R-:W-:Y:S02]  /*8db0*/  SHF.L.U32 R173, R173, 0x10, RZ ;  /* 0x00000010adad7819 */ /* 0x000fe400000006ff */
[----:B------:R-:W-:Y:S02]  /*8dc0*/  FSEL R180, R180, RZ, P5 ;  /* 0x000000ffb4b47208 */ /* 0x000fe40002800000 */
[----:B------:R-:W-:Y:S01]  /*8dd0*/  LOP3.LUT P5, RZ, R25, 0xff, RZ, 0xc0, !PT ;  /* 0x000000ff19ff7812 */ /* 0x000fe200078ac0ff */
[----:B------:R-:W-:-:S04]  /*8de0*/  FFMA.FTZ R173, R18, R174, R173 ;  /* 0x000000ae12ad7223 */ /* 0x000fc800000100ad */
[C---:B------:R-:W-:Y:S01]  /*8df0*/  FMUL.FTZ R174, R173.reuse, R17 ;  /* 0x00000011adae7220 */ /* 0x040fe20000410000 */
[----:B------:R-:W-:Y:S02]  /*8e00*/  F2FP.BF16.F32.PACK_AB R172, R173, R172 ;  /* 0x000000acadac723e */ /* 0x000fe400000010ff */
[----:B------:R-:W-:Y:S01]  /*8e10*/  @P6 PRMT R173, R176, 0x7632, R173 ;  /* 0x00007632b0ad6816 */ /* 0x000fe200000000ad */
[----:B------:R-:W-:Y:S01]  /*8e20*/  FMUL.FTZ R174, R174, UR14 ;  /* 0x0000000eaeae7c20 */ /* 0x000fe20008410000 */
[----:B------:R-:W-:Y:S02]  /*8e30*/  MOV R176, RZ ;  /* 0x000000ff00b07202 */ /* 0x000fe40000000f00 */
[----:B------:R-:W-:-:S05]  /*8e40*/  @P6 SHF.L.U32 R173, R173, 0x10, RZ ;  /* 0x00000010adad6819 */ /* 0x000fca00000006ff */
[----:B------:R-:W-:Y:S01]  /*8e50*/  @P6 FMUL.FTZ R176, R174, R173 ;  /* 0x000000adaeb06220 */ /* 0x000fe20000410000 */
[----:B------:R-:W-:-:S03]  /*8e60*/  FFMA.FTZ R173, R191, R19, R20 ;  /* 0x00000013bfad7223 */ /* 0x000fc60000010014 */
[----:B------:R-:W-:Y:S01]  /*8e70*/  FADD.FTZ R65, R65, R176 ;  /* 0x000000b041417221 */ /* 0x000fe20000010000 */
[----:B------:R-:W-:Y:S01]  /*8e80*/  FADD.FTZ R173, R225, -R173 ;  /* 0x800000ade1ad7221 */ /* 0x000fe20000010000 */
[----:B------:R-:W-:-:S03]  /*8e90*/  HFMA2 R176, -RZ, RZ, 0, 0 ;  /* 0x00000000ffb07431 */ /* 0x000fc600000001ff */
[----:B------:R-:W-:Y:S01]  /*8ea0*/  FFMA.FTZ R173, R18, R173, R181 ;  /* 0x000000ad12ad7223 */ /* 0x000fe200000100b5 */
[----:B------:R-:W-:-:S03]  /*8eb0*/  @P1 SHF.L.U32 R181, R177, 0x10, RZ ;  /* 0x00000010b1b51819 */ /* 0x000fc600000006ff */
[----:B------:R-:W-:-:S04]  /*8ec0*/  FMUL.FTZ R175, R173, R17 ;  /* 0x00000011adaf7220 */ /* 0x000fc80000410000 */
[----:B------:R-:W-:-:S04]  /*8ed0*/  FMUL.FTZ R175, R175, UR14 ;  /* 0x0000000eafaf7c20 */ /* 0x000fc80008410000 */
[----:B------:R-:W-:Y:S01]  /*8ee0*/  @P1 FMUL.FTZ R176, R175, R181 ;  /* 0x000000b5afb01220 */ /* 0x000fe20000410000 */
[----:B------:R-:W-:Y:S01]  /*8ef0*/  FFMA.FTZ R181, R190, R19, R20 ;  /* 0x00000013beb57223 */ /* 0x000fe20000010014 */
[----:B------:R-:W-:Y:S02]  /*8f00*/  FMUL.FTZ R175, R162, R175 ;  /* 0x000000afa2af7220 */ /* 0x000fe40000410000 */
[--C-:B------:R-:W-:Y:S01]  /*8f10*/  FADD.FTZ R66, R66, R176.reuse ;  /* 0x000000b042427221 */ /* 0x100fe20000010000 */
[----:B------:R-:W-:Y:S01]  /*8f20*/  PRMT R176, R37, 0x7632, R176 ;  /* 0x0000763225b07816 */ /* 0x000fe200000000b0 */
[----:B------:R-:W-:Y:S01]  /*8f30*/  FADD.FTZ R181, R224, -R181 ;  /* 0x800000b5e0b57221 */ /* 0x000fe20000010000 */
[----:B------:R-:W-:Y:S02]  /*8f40*/  FSEL R175, R175, RZ, P1 ;  /* 0x000000ffafaf7208 */ /* 0x000fe40000800000 */
[----:B------:R-:W-:Y:S02]  /*8f50*/  SHF.L.U32 R176, R176, 0x10, RZ ;  /* 0x00000010b0b07819 */ /* 0x000fe400000006ff */
[----:B------:R-:W-:-:S03]  /*8f60*/  LOP3.LUT P1, RZ, R25, 0xff00, RZ, 0xc0, !PT ;  /* 0x0000ff0019ff7812 */ /* 0x000fc6000782c0ff */
[----:B------:R-:W-:-:S04]  /*8f70*/  FFMA.FTZ R176, R18, R181, R176 ;  /* 0x000000b512b07223 */ /* 0x000fc800000100b0 */
[C---:B------:R-:W-:Y:S01]  /*8f80*/  FMUL.FTZ R181, R176.reuse, R17 ;  /* 0x00000011b0b57220 */ /* 0x040fe20000410000 */
[----:B------:R-:W-:Y:S02]  /*8f90*/  F2FP.BF16.F32.PACK_AB R173, R176, R173 ;  /* 0x000000adb0ad723e */ /* 0x000fe400000010ff */
[----:B------:R-:W-:Y:S01]  /*8fa0*/  @P4 PRMT R176, R177, 0x7632, R176 ;  /* 0x00007632b1b04816 */ /* 0x000fe200000000b0 */
[----:B------:R-:W-:Y:S01]  /*8fb0*/  FMUL.FTZ R177, R181, UR14 ;  /* 0x0000000eb5b17c20 */ /* 0x000fe20008410000 */
[----:B------:R-:W-:Y:S01]  /*8fc0*/  FMUL.FTZ R181, R161, R174 ;  /* 0x000000aea1b57220 */ /* 0x000fe20000410000 */
[----:B------:R-:W-:Y:S02]  /*8fd0*/  MOV R174, RZ ;  /* 0x000000ff00ae7202 */ /* 0x000fe40000000f00 */
[----:B------:R-:W-:Y:S02]  /*8fe0*/  @P4 SHF.L.U32 R176, R176, 0x10, RZ ;  /* 0x00000010b0b04819 */ /* 0x000fe400000006ff */
[----:B------:R-:W-:-:S03]  /*8ff0*/  FSEL R181, R181, RZ, P6 ;  /* 0x000000ffb5b57208 */ /* 0x000fc60003000000 */
[----:B------:R-:W-:Y:S01]  /*9000*/  @P4 FMUL.FTZ R174, R177, R176 ;  /* 0x000000b0b1ae4220 */ /* 0x000fe20000410000 */
[----:B------:R-:W-:Y:S01]  /*9010*/  F2FP.BF16.F32.PACK_AB R176, R181, R180 ;  /* 0x000000b4b5b0723e */ /* 0x000fe200000010ff */
[----:B------:R-:W-:Y:S01]  /*9020*/  FFMA.FTZ R180, R189, R19, R20 ;  /* 0x00000013bdb47223 */ /* 0x000fe20000010014 */
[----:B------:R-:W-:Y:S01]  /*9030*/  FMUL.FTZ R177, R163, R177 ;  /* 0x000000b1a3b17220 */ /* 0x000fe20000410000 */
[----:B------:R-:W-:Y:S01]  /*9040*/  SHF.L.U32 R181, R38, 0x10, RZ ;  /* 0x0000001026b57819 */ /* 0x000fe200000006ff */
[----:B------:R-:W-:Y:S01]  /*9050*/  FADD.FTZ R67, R67, R174 ;  /* 0x000000ae43437221 */ /* 0x000fe20000010000 */
[----:B------:R-:W-:Y:S01]  /*9060*/  FADD.FTZ R180, R223, -R180 ;  /* 0x800000b4dfb47221 */ /* 0x000fe20000010000 */
[----:B------:R-:W-:Y:S01]  /*9070*/  HFMA2 R174, -RZ, RZ, 0, 0 ;  /* 0x00000000ffae7431 */ /* 0x000fe200000001ff */
[----:B------:R-:W-:Y:S02]  /*9080*/  FSEL R177, R177, RZ, P4 ;  /* 0x000000ffb1b17208 */ /* 0x000fe40002000000 */
[----:B------:R-:W-:Y:S01]  /*9090*/  FFMA.FTZ R180, R18, R180, R181 ;  /* 0x000000b412b47223 */ /* 0x000fe200000100b5 */
[----:B------:R-:W-:-:S02]  /*90a0*/  @P5 SHF.L.U32 R181, R178, 0x10, RZ ;  /* 0x00000010b2b55819 */ /* 0x000fc400000006ff */
[----:B------:R-:W-:Y:S01]  /*90b0*/  F2FP.BF16.F32.PACK_AB R177, R177, R175 ;  /* 0x000000afb1b1723e */ /* 0x000fe200000010ff */
[----:B------:R-:W-:Y:S01]  /*90c0*/  FMUL.FTZ R175, R180, R17 ;  /* 0x00000011b4af7220 */ /* 0x000fe20000410000 */
[----:B------:R-:W-:-:S03]  /*90d0*/  LOP3.LUT P4, RZ, R25, 0xff0000, RZ, 0xc0, !PT ;  /* 0x00ff000019ff7812 */ /* 0x000fc6000788c0ff */
        /* <DEDUP_REMOVED lines=9> */
[----:B------:R-:W-:-:S02]  /*9170*/  @P4 SHF.L.U32 R182, R179, 0x10, RZ ;  /* 0x00000010b3b64819 */ /* 0x000fc400000006ff */
[----:B------:R-:W-:Y:S01]  /*9180*/  PRMT R179, R39, 0x7632, R179 ;  /* 0x0000763227b37816 */ /* 0x000fe200000000b3 */
[----:B------:R-:W-:-:S05]  /*9190*/  FFMA.FTZ R181, R18, R181, R174 ;  /* 0x000000b512b57223 */ /* 0x000fca00000100ae */
        /* <DEDUP_REMOVED lines=12> */
[----:B------:R-:W-:Y:S02]  /*9260*/  FSEL R178, R178, RZ, P1 ;  /* 0x000000ffb2b27208 */ /* 0x000fe40000800000 */
[----:B------:R-:W-:Y:S01]  /*9270*/  ISETP.GE.U32.AND P1, PT, R24, RZ, PT ;  /* 0x000000ff1800720c */ /* 0x000fe20003f26070 */
[----:B------:R-:W-:Y:S01]  /*9280*/  FFMA.FTZ R180, R18, R180, R181 ;  /* 0x000000b412b47223 */ /* 0x000fe200000100b5 */
[----:B------:R-:W-:-:S02]  /*9290*/  F2FP.BF16.F32.PACK_AB R178, R178, R175 ;  /* 0x000000afb2b2723e */ /* 0x000fc400000010ff */
[----:B------:R-:W-:Y:S01]  /*92a0*/  ISETP.GE.U32.AND.EX P1, PT, R25, 0x1000000, PT, P1 ;  /* 0x010000001900780c */ /* 0x000fe20003f26110 */
[----:B------:R-:W-:-:S04]  /*92b0*/  FMUL.FTZ R175, R180, R17 ;  /* 0x00000011b4af7220 */ /* 0x000fc80000410000 */
[----:B------:R-:W-:Y:S01]  /*92c0*/  FMUL.FTZ R181, R175, UR14 ;  /* 0x0000000eafb57c20 */ /* 0x000fe20008410000 */
[----:B------:R-:W-:-:S03]  /*92d0*/  HFMA2 R175, -RZ, RZ, 0, 0 ;  /* 0x00000000ffaf7431 */ /* 0x000fc600000001ff */
[----:B------:R-:W-:Y:S01]  /*92e0*/  @P4 FMUL.FTZ R175, R181, R182 ;  /* 0x000000b6b5af4220 */ /* 0x000fe20000410000 */
[----:B------:R-:W-:-:S03]  /*92f0*/  SHF.L.U32 R182, R179, 0x10, RZ ;  /* 0x00000010b3b67819 */ /* 0x000fc600000006ff */
        /* <DEDUP_REMOVED lines=24> */
.L_x_4464:
[----:B------:R-:W-:Y:S05]  /*9480*/  BSYNC.RECONVERGENT B2 ;  /* 0x0000000000027941 */ /* 0x000fea0003800200 */
.L_x_4463:
[----:B------:R-:W-:Y:S04]  /*9490*/  BSSY.RECONVERGENT B2, `(.L_x_4465) ;  /* 0x0000085000027945 */ /* 0x000fe80003800200 */
[----:B------:R-:W-:Y:S05]  /*94a0*/  @!P2 BRA `(.L_x_4466) ;  /* 0x00000008000ca947 */ /* 0x000fea0003800000 */
[----:B------:R-:W3:Y:S02]  /*94b0*/  LDC.64 R172, c[0x0][0x390] ;  /* 0x0000e400ffac7b82 */ /* 0x000ee40000000a00 */
[----:B---3--:R-:W-:-:S05]  /*94c0*/  IMAD.WIDE.U32 R172, R16, 0x10, R172 ;  /* 0x0000001010ac7825 */ /* 0x008fca00078e00ac */
[----:B012---:R0:W2:Y:S01]  /*94d0*/  LDG.E.128 R176, desc[UR6][R172.64] ;  /* 0x00000006acb07981 */ /* 0x0070a2000c1e1d00 */
[C---:B------:R-:W-:Y:S01]  /*94e0*/  LOP3.LUT P1, RZ, R26.reuse, 0xff, RZ, 0xc0, !PT ;  /* 0x000000ff1aff7812 */ /* 0x040fe2000782c0ff */
        /* <DEDUP_REMOVED lines=54> */
[----:B------:R-:W-:-:S02]  /*9850*/  FSEL R181, R181, RZ, P2 ;  /* 0x000000ffb5b57208 */ /* 0x000fc40001000000 */
[----:B------:R-:W-:Y:S01]  /*9860*/  LOP3.LUT P2, RZ, R27, 0xff00, RZ, 0xc0, !PT ;  /* 0x0000ff001bff7812 */ /* 0x000fe2000784c0ff */
        /* <DEDUP_REMOVED lines=13> */
[----:B------:R-:W-:Y:S02]  /*9940*/  @P4 SHF.L.U32 R182, R179, 0x10, RZ ;  /* 0x00000010b3b64819 */ /* 0x000fe400000006ff */
[----:B------:R-:W-:Y:S01]  /*9950*/  PRMT R179, R35, 0x7632, R179 ;  /* 0x0000763223b37816 */ /* 0x000fe200000000b3 */
        /* <DEDUP_REMOVED lines=56> */
.L_x_4466:
[----:B------:R-:W-:Y:S05]  /*9ce0*/  BSYNC.RECONVERGENT B2 ;  /* 0x0000000000027941 */ /* 0x000fea0003800200 */
.L_x_4465:
[----:B------:R-:W-:Y:S05]  /*9cf0*/  @!P3 BRA `(.L_x_4451) ;  /* 0x000000080008b947 */ /* 0x000fea0003800000 */
[----:B------:R-:W4:Y:S02]  /*9d00*/  LDC.64 R172, c[0x0][0x390] ;  /* 0x0000e400ffac7b82 */ /* 0x000f240000000a00 */
[----:B----4-:R-:W-:-:S05]  /*9d10*/  IMAD.WIDE.U32 R172, R16, 0x10, R172 ;  /* 0x0000001010ac7825 */ /* 0x010fca00078e00ac */
[----:B0123--:R0:W2:Y:S01]  /*9d20*/  LDG.E.128 R176, desc[UR6][R172.64] ;  /* 0x00000006acb07981 */ /* 0x00f0a2000c1e1d00 */
[----:B------:R-:W-:Y:S02]  /*9d30*/  PRMT R174, R31, 0x7632, R174 ;  /* 0x000076321fae7816 */ /* 0x000fe400000000ae */
[----:B------:R-:W-:Y:S02]  /*9d40*/  LOP3.LUT P1, RZ, R184, 0xff, RZ, 0xc0, !PT ;  /* 0x000000ffb8ff7812 */ /* 0x000fe4000782c0ff */
[----:B------:R-:W-:Y:S02]  /*9d50*/  SHF.L.U32 R174, R174, 0x10, RZ ;  /* 0x00000010aeae7819 */ /* 0x000fe400000006ff */
[C---:B------:R-:W-:Y:S02]  /*9d60*/  LOP3.LUT P2, RZ, R184.reuse, 0xff00, RZ, 0xc0, !PT ;  /* 0x0000ff00b8ff7812 */ /* 0x040fe4000784c0ff */
[----:B------:R-:W-:Y:S01]  /*9d70*/  LOP3.LUT P3, RZ, R184, 0xff0000, RZ, 0xc0, !PT ;  /* 0x00ff0000b8ff7812 */ /* 0x000fe2000786c0ff */
[----:B0-----:R-:W-:Y:S01]  /*9d80*/  FFMA.FTZ R172, R199, R19, R20 ;  /* 0x00000013c7ac7223 */ /* 0x001fe20000010014 */
[----:B------:R-:W-:-:S02]  /*9d90*/  SHF.L.U32 R173, R28, 0x10, RZ ;  /* 0x000000101cad7819 */ /* 0x000fc400000006ff */
[----:B------:R-:W-:Y:S01]  /*9da0*/  LOP3.LUT P4, RZ, R185, 0xff0000, RZ, 0xc0, !PT ;  /* 0x00ff0000b9ff7812 */ /* 0x000fe2000788c0ff */
[----:B------:R-:W-:-:S04]  /*9db0*/  FADD.FTZ R172, R211, -R172 ;  /* 0x800000acd3ac7221 */ /* 0x000fc80000010000 */
[----:B-----5:R-:W-:Y:S01]  /*9dc0*/  FFMA.FTZ R172, R18, R172, R173 ;  /* 0x000000ac12ac7223 */ /* 0x020fe200000100ad */
[----:B------:R-:W-:-:S04]  /*9dd0*/  FFMA.FTZ R173, R15, R19, R20 ;  /* 0x000000130fad7223 */ /* 0x000fc80000010014 */
[----:B------:R-:W-:-:S04]  /*9de0*/  FADD.FTZ R173, R204, -R173 ;  /* 0x800000adccad7221 */ /* 0x000fc80000010000 */
[----:B------:R-:W-:Y:S01]  /*9df0*/  FFMA.FTZ R180, R18, R173, R174 ;  /* 0x000000ad12b47223 */ /* 0x000fe200000100ae */
[----:B------:R-:W-:Y:S01]  /*9e00*/  FMUL.FTZ R174, R172, R17 ;  /* 0x00000011acae7220 */ /* 0x000fe20000410000 */
[----:B------:R-:W-:-:S03]  /*9e10*/  HFMA2 R173, -RZ, RZ, 0, 0 ;  /* 0x00000000ffad7431 */ /* 0x000fc600000001ff */
[----:B------:R-:W-:Y:S01]  /*9e20*/  FMUL.FTZ R174, R174, UR14 ;  /* 0x0000000eaeae7c20 */ /* 0x000fe20008410000 */
[----:B--2---:R-:W-:-:S05]  /*9e30*/  @P1 SHF.L.U32 R175, R176, 0x10, RZ ;  /* 0x00000010b0af1819 */ /* 0x004fca00000006ff */
        /* <DEDUP_REMOVED lines=9> */
[--C-:B------:R-:W-:Y:S01]  /*9ed0*/  FFMA.FTZ R181, R18, R175, R173.reuse ;  /* 0x000000af12b57223 */ /* 0x100fe200000100ad */
[----:B------:R-:W-:-:S03]  /*9ee0*/  @P2 PRMT R173, R176, 0x7632, R173 ;  /* 0x00007632b0ad2816 */ /* 0x000fc600000000ad */
[----:B------:R-:W-:Y:S01]  /*9ef0*/  FMUL.FTZ R175, R181, R17 ;  /* 0x00000011b5af7220 */ /* 0x000fe20000410000 */
[----:B------:R-:W-:Y:S02]  /*9f00*/  @P2 SHF.L.U32 R176, R173, 0x10, RZ ;  /* 0x00000010adb02819 */ /* 0x000fe400000006ff */
[----:B------:R-:W-:Y:S01]  /*9f10*/  MOV R173, RZ ;  /* 0x000000ff00ad7202 */ /* 0x000fe20000000f00 */
[----:B------:R-:W-:Y:S01]  /*9f20*/  FMUL.FTZ R175, R175, UR14 ;  /* 0x0000000eafaf7c20 */ /* 0x000fe20008410000 */
[----:B------:R-:W-:Y:S02]  /*9f30*/  F2FP.BF16.F32.PACK_AB R172, R181, R172 ;  /* 0x000000acb5ac723e */ /* 0x000fe400000010ff */
[----:B------:R-:W-:Y:S01]  /*9f40*/  SHF.L.U32 R181, R29, 0x10, RZ ;  /* 0x000000101db57819 */ /* 0x000fe200000006ff */
[----:B------:R-:W-:Y:S01]  /*9f50*/  @P2 FMUL.FTZ R173, R175, R176 ;  /* 0x000000b0afad2220 */ /* 0x000fe20000410000 */
[----:B------:R-:W-:Y:S01]  /*9f60*/  FFMA.FTZ R176, R11, R19, R20 ;  /* 0x000000130bb07223 */ /* 0x000fe20000010014 */
[----:B------:R-:W-:-:S02]  /*9f70*/  FMUL.FTZ R182, R145, R175 ;  /* 0x000000af91b67220 */ /* 0x000fc40000410000 */
[----:B------:R-:W-:Y:S01]  /*9f80*/  FADD.FTZ R49, R49, R173 ;  /* 0x000000ad31317221 */ /* 0x000fe20000010000 */
[----:B------:R-:W-:Y:S01]  /*9f90*/  FADD.FTZ R176, R209, -R176 ;  /* 0x800000b0d1b07221 */ /* 0x000fe20000010000 */
[----:B------:R-:W-:-:S03]  /*9fa0*/  HFMA2 R173, -RZ, RZ, 0, 0 ;  /* 0x00000000ffad7431 */ /* 0x000fc600000001ff */
[----:B------:R-:W-:Y:S01]  /*9fb0*/  FFMA.FTZ R175, R18, R176, R181 ;  /* 0x000000b012af7223 */ /* 0x000fe200000100b5 */
[----:B------:R-:W-:Y:S02]  /*9fc0*/  FSEL R176, R182, RZ, P2 ;  /* 0x000000ffb6b07208 */ /* 0x000fe40001000000 */
[----:B------:R-:W-:Y:S02]  /*9fd0*/  @P3 SHF.L.U32 R181, R177, 0x10, RZ ;  /* 0x00000010b1b53819 */ /* 0x000fe400000006ff */
[----:B------:R-:W-:Y:S01]  /*9fe0*/  F2FP.BF16.F32.PACK_AB R176, R176, R174 ;  /* 0x000000aeb0b0723e */ /* 0x000fe200000010ff */
[----:B------:R-:W-:Y:S01]  /*9ff0*/  FMUL.FTZ R174, R175, R17 ;  /* 0x00000011afae7220 */ /* 0x000fe20000410000 */
[----:B------:R-:W-:Y:S02]  /*a000*/  @P1 PRMT R177, R177, 0x7632, R177 ;  /* 0x00007632b1b11816 */ /* 0x000fe400000000b1 */
[----:B------:R-:W-:Y:S01]  /*a010*/  LOP3.LUT P2, RZ, R185, 0xff, RZ, 0xc0, !PT ;  /* 0x000000ffb9ff7812 */ /* 0x000fe2000784c0ff */
[----:B------:R-:W-:Y:S01]  /*a020*/  FMUL.FTZ R174, R174, UR14 ;  /* 0x0000000eaeae7c20 */ /* 0x000fe20008410000 */
[----:B------:R-:W-:-:S03]  /*a030*/  @P1 SHF.L.U32 R177, R177, 0x10, RZ ;  /* 0x00000010b1b11819 */ /* 0x000fc600000006ff */
        /* <DEDUP_REMOVED lines=9> */
[----:B------:R-:W-:-:S05]  /*a0d0*/  FFMA.FTZ R181, R18, R181, R173 ;  /* 0x000000b512b57223 */ /* 0x000fca00000100ad */
[C---:B------:R-:W-:Y:S01]  /*a0e0*/  F2FP.BF16.F32.PACK_AB R173, R181.reuse, R175 ;  /* 0x000000afb5ad723e */ /* 0x040fe200000010ff */
[----:B------:R-:W-:Y:S01]  /*a0f0*/  FMUL.FTZ R175, R181, R17 ;  /* 0x00000011b5af7220 */ /* 0x000fe20000410000 */
[----:B------:R-:W-:-:S03]  /*a100*/  MOV R181, RZ ;  /* 0x000000ff00b57202 */ /* 0x000fc60000000f00 */
[----:B------:R-:W-:-:S04]  /*a110*/  FMUL.FTZ R175, R175, UR14 ;  /* 0x0000000eafaf7c20 */ /* 0x000fc80008410000 */
[----:B------:R-:W-:Y:S01]  /*a120*/  @P1 FMUL.FTZ R181, R175, R177 ;  /* 0x000000b1afb51220 */ /* 0x000fe20000410000 */
[----:B------:R-:W-:Y:S01]  /*a130*/  FFMA.FTZ R177, R12, R19, R20 ;  /* 0x000000130cb17223 */ /* 0x000fe20000010014 */
[----:B------:R-:W-:Y:S02]  /*a140*/  FMUL.FTZ R182, R147, R175 ;  /* 0x000000af93b67220 */ /* 0x000fe40000410000 */
[----:B------:R-:W-:Y:S01]  /*a150*/  FADD.FTZ R51, R51, R181 ;  /* 0x000000b533337221 */ /* 0x000fe20000010000 */
[----:B------:R-:W-:Y:S01]  /*a160*/  SHF.L.U32 R181, R30, 0x10, RZ ;  /* 0x000000101eb57819 */ /* 0x000fe200000006ff */
[----:B------:R-:W-:-:S04]  /*a170*/  FADD.FTZ R177, R207, -R177 ;  /* 0x800000b1cfb17221 */ /* 0x000fc80000010000 */
[----:B------:R-:W-:Y:S01]  /*a180*/  FFMA.FTZ R175, R18, R177, R181 ;  /* 0x000000b112af7223 */ /* 0x000fe200000100b5 */
[----:B------:R-:W-:Y:S02]  /*a190*/  FSEL R177, R182, RZ, P1 ;  /* 0x000000ffb6b17208 */ /* 0x000fe40000800000 */
[----:B------:R-:W-:Y:S02]  /*a1a0*/  @P2 SHF.L.U32 R182, R178, 0x10, RZ ;  /* 0x00000010b2b62819 */ /* 0x000fe400000006ff */
[----:B------:R-:W-:Y:S01]  /*a1b0*/  F2FP.BF16.F32.PACK_AB R177, R177, R174 ;  /* 0x000000aeb1b1723e */ /* 0x000fe200000010ff */
[----:B------:R-:W-:Y:S01]  /*a1c0*/  FMUL.FTZ R174, R175, R17 ;  /* 0x00000011afae7220 */ /* 0x000fe20000410000 */
[----:B------:R-:W-:Y:S02]  /*a1d0*/  PRMT R178, R30, 0x7632, R178 ;  /* 0x000076321eb27816 */ /* 0x000fe400000000b2 */
[----:B------:R-:W-:Y:S01]  /*a1e0*/  ISETP.GE.U32.AND P1, PT, R184, RZ, PT ;  /* 0x000000ffb800720c */ /* 0x000fe20003f26070 */
[----:B------:R-:W-:Y:S01]  /*a1f0*/  FMUL.FTZ R181, R174, UR14 ;  /* 0x0000000eaeb57c20 */ /* 0x000fe20008410000 */
[----:B------:R-:W-:-:S02]  /*a200*/  HFMA2 R174, -RZ, RZ, 0, 0 ;  /* 0x00000000ffae7431 */ /* 0x000fc400000001ff */
[----:B------:R-:W-:Y:S01]  /*a210*/  ISETP.GE.U32.AND.EX P1, PT, R185, 0x1000000, PT, P1 ;  /* 0x01000000b900780c */ /* 0x000fe20003f26110 */
[----:B------:R-:W-:Y:S01]  /*a220*/  @P2 FMUL.FTZ R174, R181, R182 ;  /* 0x000000b6b5ae2220 */ /* 0x000fe20000410000 */
[----:B------:R-:W-:-:S03]  /*a230*/  SHF.L.U32 R182, R178, 0x10, RZ ;  /* 0x00000010b2b67819 */ /* 0x000fc600000006ff */
[----:B------:R-:W-:Y:S01]  /*a240*/  FADD.FTZ R44, R44, R174 ;  /* 0x000000ae2c2c7221 */ /* 0x000fe20000010000 */
[-CC-:B------:R-:W-:Y:S01]  /*a250*/  FFMA.FTZ R174, R14, R19.reuse, R20.reuse ;  /* 0x000000130eae7223 */ /* 0x180fe20000010014 */
[----:B------:R-:W-:Y:S01]  /*a260*/  FFMA.FTZ R19, R200, R19, R20 ;  /* 0x00000013c8137223 */ /* 0x000fe20000010014 */
[----:B------:R-:W-:Y:S02]  /*a270*/  SHF.L.U32 R20, R31, 0x10, RZ ;  /* 0x000000101f147819 */ /* 0x000fe400000006ff */
[----:B------:R-:W-:Y:S01]  /*a280*/  FADD.FTZ R174, R206, -R174 ;  /* 0x800000aeceae7221 */ /* 0x000fe20000010000 */
[----:B------:R-:W-:-:S03]  /*a290*/  FADD.FTZ R19, R205, -R19 ;  /* 0x80000013cd137221 */ /* 0x000fc60000010000 */
[C---:B------:R-:W-:Y:S01]  /*a2a0*/  FFMA.FTZ R182, R18.reuse, R174, R182 ;  /* 0x000000ae12b67223 */ /* 0x040fe200000100b6 */
[----:B------:R-:W-:Y:S02]  /*a2b0*/  FFMA.FTZ R20, R18, R19, R20 ;  /* 0x0000001312147223 */ /* 0x000fe40000010014 */
[----:B------:R-:W0:Y:S02]  /*a2c0*/  LDC.64 R18, c[0x0][0x478] ;  /* 0x00011e00ff127b82 */ /* 0x000e240000000a00 */
[C---:B------:R-:W-:Y:S01]  /*a2d0*/  F2FP.BF16.F32.PACK_AB R174, R182.reuse, R175 ;  /* 0x000000afb6ae723e */ /* 0x040fe200000010ff */
[----:B------:R-:W-:Y:S01]  /*a2e0*/  FMUL.FTZ R175, R182, R17 ;  /* 0x00000011b6af7220 */ /* 0x000fe20000410000 */
[----:B------:R-:W-:-:S03]  /*a2f0*/  @P3 PRMT R182, R178, 0x7632, R182 ;  /* 0x00007632b2b63816 */ /* 0x000fc600000000b6 */
[----:B------:R-:W-:Y:S01]  /*a300*/  FMUL.FTZ R178, R175, UR14 ;  /* 0x0000000eafb27c20 */ /* 0x000fe20008410000 */
[----:B------:R-:W-:Y:S02]  /*a310*/  @P3 SHF.L.U32 R175, R182, 0x10, RZ ;  /* 0x00000010b6af3819 */ /* 0x000fe400000006ff */
[----:B------:R-:W-:-:S03]  /*a320*/  MOV R182, RZ ;  /* 0x000000ff00b67202 */ /* 0x000fc60000000f00 */
[----:B------:R-:W-:Y:S01]  /*a330*/  @P3 FMUL.FTZ R182, R178, R175 ;  /* 0x000000afb2b63220 */ /* 0x000fe20000410000 */
[----:B------:R-:W-:Y:S01]  /*a340*/  F2FP.BF16.F32.PACK_AB R175, R180, R20 ;  /* 0x00000014b4af723e */ /* 0x000fe200000010ff */
[----:B------:R-:W-:Y:S02]  /*a350*/  FMUL.FTZ R178, R141, R178 ;  /* 0x000000b28db27220 */ /* 0x000fe40000410000 */
[----:B------:R-:W-:-:S03]  /*a360*/  FADD.FTZ R45, R45, R182 ;  /* 0x000000b62d2d7221 */ /* 0x000fc60000010000 */
[----:B------:R-:W-:Y:S01]  /*a370*/  FSEL R178, R178, RZ, P3 ;  /* 0x000000ffb2b27208 */ /* 0x000fe20001800000 */
[----:B0-----:R-:W-:-:S05]  /*a380*/  IMAD.WIDE.U32 R18, R16, 0x10, R18 ;  /* 0x0000001010127825 */ /* 0x001fca00078e0012 */
[----:B------:R0:W-:Y:S02]  /*a390*/  STG.E.128 desc[UR6][R18.64], R172 ;  /* 0x000000ac12007986 */ /* 0x0001e4000c101d06 */
[-C--:B0-----:R-:W-:Y:S01]  /*a3a0*/  FMUL.FTZ R18, R20, R17.reuse ;  /* 0x0000001114127220 */ /* 0x081fe20000410000 */
[----:B------:R-:W-:Y:S01]  /*a3b0*/  @P4 SHF.L.U32 R20, R179, 0x10, RZ ;  /* 0x00000010b3144819 */ /* 0x000fe200000006ff */
[----:B------:R-:W-:Y:S02]  /*a3c0*/  FMUL.FTZ R17, R180, R17 ;  /* 0x00000011b4117220 */ /* 0x000fe40000410000 */
[----:B------:R-:W-:Y:S01]  /*a3d0*/  FMUL.FTZ R19, R18, UR14 ;  /* 0x0000000e12137c20 */ /* 0x000fe20008410000 */
[----:B------:R-:W-:Y:S02]  /*a3e0*/  HFMA2 R18, -RZ, RZ, 0, 0 ;  /* 0x00000000ff127431 */ /* 0x000fe400000001ff */
[----:B------:R-:W-:Y:S01]  /*a3f0*/  FMUL.FTZ R17, R17, UR14 ;  /* 0x0000000e11117c20 */ /* 0x000fe20008410000 */
[----:B------:R-:W-:Y:S01]  /*a400*/  @P4 FMUL.FTZ R18, R19, R20 ;  /* 0x0000001413124220 */ /* 0x000fe20000410000 */
[----:B------:R-:W-:Y:S01]  /*a410*/  @P1 PRMT R20, R179, 0x7632, R20 ;  /* 0x00007632b3141816 */ /* 0x000fe20000000014 */
[----:B------:R-:W-:Y:S01]  /*a420*/  FMUL.FTZ R179, R140, R181 ;  /* 0x000000b58cb37220 */ /* 0x000fe20000410000 */
[----:B------:R-:W-:Y:S01]  /*a430*/  FMUL.FTZ R19, R142, R19 ;  /* 0x000000138e137220 */ /* 0x000fe20000410000 */
[----:B------:R-:W-:Y:S01]  /*a440*/  FADD.FTZ R46, R46, R18 ;  /* 0x000000122e2e7221 */ /* 0x000fe20000010000 */
[----:B------:R-:W-:-:S02]  /*a450*/  @P1 SHF.L.U32 R180, R20, 0x10, RZ ;  /* 0x0000001014b41819 */ /* 0x000fc400000006ff */
[----:B------:R-:W-:Y:S02]  /*a460*/  MOV R20, RZ ;  /* 0x000000ff00147202 */ /* 0x000fe40000000f00 */
[----:B------:R-:W-:Y:S01]  /*a470*/  FSEL R179, R179, RZ, P2 ;  /* 0x000000ffb3b37208 */ /* 0x000fe20001000000 */
[----:B------:R-:W-:Y:S01]  /*a480*/  @P1 FMUL.FTZ R20, R17, R180 ;  /* 0x000000b411141220 */ /* 0x000fe20000410000 */
[----:B------:R-:W-:Y:S01]  /*a490*/  FMUL.FTZ R17, R143, R17 ;  /* 0x000000118f117220 */ /* 0x000fe20000410000 */
[----:B------:R-:W0:Y:S01]  /*a4a0*/  LDC.64 R180, c[0x0][0x468] ;  /* 0x00011a00ffb47b82 */ /* 0x000e220000000a00 */
[----:B------:R-:W-:Y:S01]  /*a4b0*/  FSEL R19, R19, RZ, P4 ;  /* 0x000000ff13137208 */ /* 0x000fe20002000000 */
[----:B------:R-:W-:Y:S01]  /*a4c0*/  FADD.FTZ R47, R47, R20 ;  /* 0x000000142f2f7221 */ /* 0x000fe20000010000 */
[----:B------:R-:W-:Y:S02]  /*a4d0*/  F2FP.BF16.F32.PACK_AB R178, R178, R179 ;  /* 0x000000b3b2b2723e */ /* 0x000fe400000010ff */
[----:B------:R-:W-:-:S04]  /*a4e0*/  FSEL R17, R17, RZ, P1 ;  /* 0x000000ff11117208 */ /* 0x000fc80000800000 */
[----:B------:R-:W-:Y:S01]  /*a4f0*/  F2FP.BF16.F32.PACK_AB R179, R17, R19 ;  /* 0x0000001311b3723e */ /* 0x000fe200000010ff */
[----:B0-----:R-:W-:-:S05]  /*a500*/  IMAD.WIDE.U32 R16, R16, 0x10, R180 ;  /* 0x0000001010107825 */ /* 0x001fca00078e00b4 */
[----:B------:R4:W-:Y:S02]  /*a510*/  STG.E.128 desc[UR6][R16.64], R176 ;  /* 0x000000b010007986 */ /* 0x0009e4000c101d06 */
.L_x_4451:
[----:B------:R-:W-:Y:S05]  /*a520*/  BSYNC.RECONVERGENT B1 ;  /* 0x0000000000017941 */ /* 0x000fea0003800200 */
.L_x_4437:
[----:B----4-:R-:W4:Y:S02]  /*a530*/  LDC.64 R16, c[0x0][0x380] ;  /* 0x0000e000ff107b82 */ /* 0x010f240000000a00 */
[----:B----4-:R-:W-:-:S04]  /*a540*/  LEA R203, R16, R203, 0x2 ;  /* 0x000000cb10cb7211 */ /* 0x010fc800078e10ff */
[----:B------:R-:W-:-:S13]  /*a550*/  ISETP.GE.AND P1, PT, R203, R17, PT ;  /* 0x00000011cb00720c */ /* 0x000fda0003f26270 */
[----:B------:R-:W-:Y:S05]  /*a560*/  @!P1 BRA `(.L_x_4467) ;  /* 0xffffff6400849947 */ /* 0x000fea000383ffff */
.L_x_4427:
[----:B------:R-:W-:Y:S05]  /*a570*/  BSYNC B0 ;  /* 0x0000000000007941 */ /* 0x000fea0003800000 */
.L_x_4426:
[----:B------:R-:W4:Y:S01]  /*a580*/  LDL.LU R16, [R1+0x50] ;  /* 0x0000500001107983 */ /* 0x000f220000300800 */
[----:B------:R-:W-:Y:S01]  /*a590*/  MOV R4, 0x400 ;  /* 0x0000040000047802 */ /* 0x000fe20000000f00 */
[----:B------:R-:W-:Y:S05]  /*a5a0*/  WARPSYNC.ALL ;  /* 0x0000000000007948 */ /* 0x000fea0003800000 */
[----:B0-23--:R-:W0:Y:S01]  /*a5b0*/  S2R R177, SR_TID.X ;  /* 0x0000000000b17919 */ /* 0x00de220000002100 */
[----:B------:R-:W2:Y:S01]  /*a5c0*/  S2UR UR4, SR_CTAID.X ;  /* 0x00000000000479c3 */ /* 0x000ea20000002500 */
[----:B------:R-:W3:Y:S01]  /*a5d0*/  LDCU.128 UR16, c[0x0][0x440] ;  /* 0x00008800ff1077ac */ /* 0x000ee20008000c00 */
[----:B------:R-:W-:Y:S01]  /*a5e0*/  BSSY.RECONVERGENT B0, `(.L_x_4468) ;  /* 0x0000098000007945 */ /* 0x000fe20003800200 */
[----:B------:R-:W1:Y:S01]  /*a5f0*/  S2R R5, SR_CgaCtaId ;  /* 0x0000000000057919 */ /* 0x000e620000008800 */
        /* <DEDUP_REMOVED lines=50> */
[----:B----4-:R-:W-:-:S03]  /*a920*/  MOV R176, R16 ;  /* 0x0000001000b07202 */ /* 0x010fc60000000f00 */
        /* <DEDUP_REMOVED lines=24> */
[----:B-1----:R-:W-:Y:S01]  /*aab0*/  FADD.FTZ R4, R4, R29 ;  /* 0x0000001d04047221 */ /* 0x002fe20000010000 */
        /* <DEDUP_REMOVED lines=23> */
[----:B-1----:R-:W-:-:S05]  /*ac30*/  FADD.FTZ R91, R4, R91 ;  /* 0x0000005b045b7221 */ /* 0x002fca0000010000 */
        /* <DEDUP_REMOVED lines=9> */
[----:B--2---:R-:W-:-:S05]  /*acd0*/  IMAD R56, R176, UR4, RZ ;  /* 0x00000004b0387c24 */ /* 0x004fca000f8e02ff */
[----:B------:R-:W2:Y:S01]  /*ace0*/  LDCU.64 UR4, c[0x0][0x460] ;  /* 0x00008c00ff0477ac */ /* 0x000ea20008000a00 */
[----:B0-----:R-:W-:Y:S02]  /*acf0*/  IADD3 R52, P0, PT, R56, R177, RZ ;  /* 0x000000b138347210 */ /* 0x001fe40007f1e0ff */
[----:B-1----:R-:W-:Y:S02]  /*ad00*/  LOP3.LUT R48, R177, 0x7f, RZ, 0x3c, !PT ;  /* 0x0000007fb1307812 */ /* 0x002fe400078e3cff */
[----:B------:R-:W-:Y:S02]  /*ad10*/  IADD3.X R55, PT, PT, RZ, RZ, RZ, P0, !PT ;  /* 0x000000ffff377210 */ /* 0x000fe400007fe4ff */
[C---:B----4-:R-:W-:Y:S02]  /*ad20*/  SHF.L.U32 R44, R52.reuse, 0x2, RZ ;  /* 0x00000002342c7819 */ /* 0x050fe400000006ff */
[----:B------:R-:W-:Y:S02]  /*ad30*/  SHF.L.U64.HI R55, R52, 0x2, R55 ;  /* 0x0000000234377819 */ /* 0x000fe40000010237 */
[----:B---3--:R-:W-:-:S02]  /*ad40*/  IADD3 R50, P0, PT, R44, UR18, RZ ;  /* 0x000000122c327c10 */ /* 0x008fc4000ff1e0ff */
[----:B------:R-:W-:Y:S02]  /*ad50*/  IADD3 R46, P1, PT, R44, UR16, RZ ;  /* 0x000000102c2e7c10 */ /* 0x000fe4000ff3e0ff */
[C---:B------:R-:W-:Y:S02]  /*ad60*/  IADD3.X R59, PT, PT, R55.reuse, UR19, RZ, P0, !PT ;  /* 0x00000013373b7c10 */ /* 0x040fe400087fe4ff */
[----:B------:R-:W-:Y:S01]  /*ad70*/  IADD3 R48, PT, PT, R48, R176, RZ ;  /* 0x000000b030307210 */ /* 0x000fe20007ffe0ff */
[----:B------:R-:W0:Y:S01]  /*ad80*/  LDS R6, [R8] ;  /* 0x0000000008067984 */ /* 0x000e220000000800 */
[----:B--2---:R-:W-:Y:S02]  /*ad90*/  IADD3 R44, P0, PT, R44, UR4, RZ ;  /* 0x000000042c2c7c10 */ /* 0x004fe4000ff1e0ff */
[C---:B------:R-:W-:Y:S01]  /*ada0*/  IADD3.X R57, PT, PT, R55.reuse, UR17, RZ, P1, !PT ;  /* 0x0000001137397c10 */ /* 0x040fe20008ffe4ff */
[----:B------:R-:W1:Y:S01]  /*adb0*/  LDS R73, [R8+0x1000] ;  /* 0x0010000008497984 */ /* 0x000e620000000800 */
[----:B------:R-:W-:-:S02]  /*adc0*/  IADD3.X R55, PT, PT, R55, UR5, RZ, P0, !PT ;  /* 0x0000000537377c10 */ /* 0x000fc400087fe4ff */
[C---:B------:R-:W-:Y:S01]  /*add0*/  ISETP.GE.U32.AND P0, PT, R48.reuse, 0x80, PT ;  /* 0x000000803000780c */ /* 0x040fe20003f06070 */
[----:B------:R-:W2:Y:S01]  /*ade0*/  LDS R69, [R8+0x2000] ;  /* 0x0020000008457984 */ /* 0x000ea20000000800 */
[C---:B------:R-:W-:Y:S02]  /*adf0*/  ISETP.GE.U32.AND P6, PT, R48.reuse, 0x100, PT ;  /* 0x000001003000780c */ /* 0x040fe40003fc6070 */
[----:B------:R-:W-:Y:S01]  /*ae00*/  ISETP.GE.U32.AND P5, PT, R48, 0x180, PT ;  /* 0x000001803000780c */ /* 0x000fe20003fa6070 */
[----:B------:R-:W3:Y:S01]  /*ae10*/  LDS R65, [R8+0x3000] ;  /* 0x0030000008417984 */ /* 0x000ee20000000800 */
        /* <DEDUP_REMOVED lines=20> */
.L_x_4469:
[----:B------:R-:W-:Y:S05]  /*af60*/  BSYNC.RECONVERGENT B0 ;  /* 0x0000000000007941 */ /* 0x000fea0003800200 */
.L_x_4468:
        /* <DEDUP_REMOVED lines=23> */
[----:B------:R-:W-:Y:S01]  /*b0e0*/  FADD.FTZ R15, RZ, R15 ;  /* 0x0000000fff0f7221 */ /* 0x000fe20000010000 */
        /* <DEDUP_REMOVED lines=105> */
.L_x_4471:
[----:B------:R-:W-:Y:S05]  /*b780*/  BSYNC.RECONVERGENT B0 ;  /* 0x0000000000007941 */ /* 0x000fea0003800200 */
.L_x_4470:
        /* <DEDUP_REMOVED lines=18> */
.L_x_4473:
[----:B------:R-:W-:Y:S05]  /*b8b0*/  BSYNC.RECONVERGENT B0 ;  /* 0x0000000000007941 */ /* 0x000fea0003800200 */
.L_x_4472:
        /* <DEDUP_REMOVED lines=18> */
.L_x_4475:
[----:B------:R-:W-:Y:S05]  /*b9e0*/  BSYNC.RECONVERGENT B0 ;  /* 0x0000000000007941 */ /* 0x000fea0003800200 */
.L_x_4474:
        /* <DEDUP_REMOVED lines=18> */
.L_x_4477:
[----:B------:R-:W-:Y:S05]  /*bb10*/  BSYNC.RECONVERGENT B0 ;  /* 0x0000000000007941 */ /* 0x000fea0003800200 */
.L_x_4476:
        /* <DEDUP_REMOVED lines=18> */
.L_x_4479:
[----:B------:R-:W-:Y:S05]  /*bc40*/  BSYNC.RECONVERGENT B0 ;  /* 0x0000000000007941 */ /* 0x000fea0003800200 */
.L_x_4478:
        /* <DEDUP_REMOVED lines=18> */
.L_x_4481:
[----:B------:R-:W-:Y:S05]  /*bd70*/  BSYNC.RECONVERGENT B0 ;  /* 0x0000000000007941 */ /* 0x000fea0003800200 */
.L_x_4480:
        /* <DEDUP_REMOVED lines=11> */
.L_x_4436:
        /* <DEDUP_REMOVED lines=8> */
.L_x_4483:
[----:B------:R-:W-:Y:S05]  /*beb0*/  BSYNC B1 ;  /* 0x0000000000017941 */ /* 0x000fea0003800000 */
.L_x_4482:
[----:B------:R-:W-:Y:S01]  /*bec0*/  MOV R19, R180 ;  /* 0x000000b400137202 */ /* 0x000fe20000000f00 */
[----:B------:R-:W-:Y:S01]  /*bed0*/  HFMA2 R176, -RZ, RZ, 0, 5.9604644775390625e-08 ;  /* 0x00000001ffb07431 */ /* 0x000fe200000001ff */
[----:B------:R-:W-:Y:S02]  /*bee0*/  MOV R177, R235 ;  /* 0x000000eb00b17202 */ /* 0x000fe40000000f00 */
[----:B------:R-:W-:Y:S01]  /*bef0*/  MOV R20, 0x1f ;  /* 0x0000001f00147802 */ /* 0x000fe20000000f00 */
[----:B------:R-:W-:Y:S01]  /*bf00*/  FADD.FTZ R178, R19, R236 ;  /* 0x000000ec13b27221 */ /* 0x000fe20000010000 */
[----:B------:R-:W-:-:S07]  /*bf10*/  MOV R19, 0xffffffff ;  /* 0xffffffff00137802 */ /* 0x000fce0000000f00 */
[----:B------:R-:W-:Y:S05]  /*bf20*/  WARPSYNC.COLLECTIVE R19, `(.L_x_4484) ;  /* 0x0000000013087348 */ /* 0x000fea0003c00000 */
[----:B------:R0:W1:Y:S02]  /*bf30*/  SHFL.BFLY P6, R180, R177, R176, R20 ;  /* 0x0c0000b0b1b47389 */ /* 0x00006400000c0014 */
[----:B01----:R-:W-:Y:S05]  /*bf40*/  ENDCOLLECTIVE ;  /* 0x000000000000791b */ /* 0x003fea0003800000 */
.L_x_4484:
        /* <DEDUP_REMOVED lines=8> */
.L_x_4485:
[----:B------:R-:W-:Y:S02]  /*bfd0*/  MOV R177, R179 ;  /* 0x000000b300b17202 */ /* 0x000fe40000000f00 */
[----:B------:R-:W-:-:S05]  /*bfe0*/  MOV R19, R180 ;  /* 0x000000b400137202 */ /* 0x000fca0000000f00 */
[----:B------:R-:W-:Y:S01]  /*bff0*/  FADD.FTZ R178, R178, R19 ;  /* 0x00000013b2b27221 */ /* 0x000fe20000010000 */
[----:B------:R-:W-:-:S07]  /*c000*/  MOV R19, 0xffffffff ;  /* 0xffffffff00137802 */ /* 0x000fce0000000f00 */
[----:B------:R-:W-:Y:S05]  /*c010*/  WARPSYNC.COLLECTIVE R19, `(.L_x_4486) ;  /* 0x0000000013087348 */ /* 0x000fea0003c00000 */
[----:B------:R0:W1:Y:S02]  /*c020*/  SHFL.BFLY P6, R180, R177, R176, R20 ;  /* 0x0c0000b0b1b47389 */ /* 0x00006400000c0014 */
[----:B01----:R-:W-:Y:S05]  /*c030*/  ENDCOLLECTIVE ;  /* 0x000000000000791b */ /* 0x003fea0003800000 */
.L_x_4486:
        /* <DEDUP_REMOVED lines=8> */
.L_x_4487:
[----:B------:R-:W-:Y:S02]  /*c0c0*/  MOV R177, R179 ;  /* 0x000000b300b17202 */ /* 0x000fe40000000f00 */
[----:B------:R-:W-:-:S05]  /*c0d0*/  MOV R19, R180 ;  /* 0x000000b400137202 */ /* 0x000fca0000000f00 */
[----:B------:R-:W-:Y:S01]  /*c0e0*/  FADD.FTZ R178, R178, R19 ;  /* 0x00000013b2b27221 */ /* 0x000fe20000010000 */
[----:B------:R-:W-:-:S07]  /*c0f0*/  MOV R19, 0xffffffff ;  /* 0xffffffff00137802 */ /* 0x000fce0000000f00 */
[----:B------:R-:W-:Y:S05]  /*c100*/  WARPSYNC.COLLECTIVE R19, `(.L_x_4488) ;  /* 0x0000000013087348 */ /* 0x000fea0003c00000 */
[----:B------:R0:W1:Y:S02]  /*c110*/  SHFL.BFLY P6, R180, R177, R176, R20 ;  /* 0x0c0000b0b1b47389 */ /* 0x00006400000c0014 */
[----:B01----:R-:W-:Y:S05]  /*c120*/  ENDCOLLECTIVE ;  /* 0x000000000000791b */ /* 0x003fea0003800000 */
.L_x_4488:
        /* <DEDUP_REMOVED lines=8> */
.L_x_4489:
[----:B------:R-:W-:Y:S02]  /*c1b0*/  MOV R177, R179 ;  /* 0x000000b300b17202 */ /* 0x000fe40000000f00 */
[----:B------:R-:W-:-:S05]  /*c1c0*/  MOV R19, R180 ;  /* 0x000000b400137202 */ /* 0x000fca0000000f00 */
[----:B------:R-:W-:Y:S01]  /*c1d0*/  FADD.FTZ R178, R178, R19 ;  /* 0x00000013b2b27221 */ /* 0x000fe20000010000 */
[----:B------:R-:W-:-:S07]  /*c1e0*/  MOV R19, 0xffffffff ;  /* 0xffffffff00137802 */ /* 0x000fce0000000f00 */
[----:B------:R-:W-:Y:S05]  /*c1f0*/  WARPSYNC.COLLECTIVE R19, `(.L_x_4490) ;  /* 0x0000000013087348 */ /* 0x000fea0003c00000 */
[----:B------:R0:W1:Y:S02]  /*c200*/  SHFL.BFLY P6, R180, R177, R176, R20 ;  /* 0x0c0000b0b1b47389 */ /* 0x00006400000c0014 */
[----:B01----:R-:W-:Y:S05]  /*c210*/  ENDCOLLECTIVE ;  /* 0x000000000000791b */ /* 0x003fea0003800000 */
.L_x_4490:
        /* <DEDUP_REMOVED lines=8> */
.L_x_4491:
[----:B------:R-:W-:Y:S02]  /*c2a0*/  MOV R177, R179 ;  /* 0x000000b300b17202 */ /* 0x000fe40000000f00 */
[----:B------:R-:W-:-:S07]  /*c2b0*/  MOV R181, R180 ;  /* 0x000000b400b57202 */ /* 0x000fce0000000f00 */
[----:B------:R-:W-:Y:S05]  /*c2c0*/  WARPSYNC.COLLECTIVE R19, `(.L_x_4492) ;  /* 0x0000000013087348 */ /* 0x000fea0003c00000 */
[----:B------:R0:W1:Y:S02]  /*c2d0*/  SHFL.BFLY P6, R180, R177, R176, R20 ;  /* 0x0c0000b0b1b47389 */ /* 0x00006400000c0014 */
[----:B01----:R-:W-:Y:S05]  /*c2e0*/  ENDCOLLECTIVE ;  /* 0x000000000000791b */ /* 0x003fea0003800000 */
.L_x_4492:
[----:B------:R-:W-:Y:S01]  /*c2f0*/  MOV R19, R180 ;  /* 0x000000b400137202 */ /* 0x000fe20000000f00 */
[----:B------:R-:W-:Y:S06]  /*c300*/  BRA `(.L_x_4493) ;  /* 0xffffff6400507947 */ /* 0x000fec000383ffff */
.L_x_4494:
        /* <DEDUP_REMOVED lines=15> */
.L_x_20000:


//--------------------- .text._ZN10layer_norm13ln_bwd_kernelINS_13Kernel_traitsIf13__nv_bfloat16S2_S2_fjLj1024ELj1ELj4ELj1ELj16ENS_18Kernel_traits_baseILj1024EfS2_S2_S2_fjLj128EEEEELb1ELb1ELb0ELb1EEEvNS_9BwdParamsE --------------------------
	.section	.text._ZN10layer_norm13ln_bwd_kernelINS_13Kernel_traitsIf13__nv_bfloat16S2_S2_fjLj1024ELj1ELj4ELj1ELj16ENS_18Kernel_traits_baseILj1024EfS2_S2_S2_fjLj128EEEEELb1ELb1ELb0ELb1EEEvNS_9BwdParamsE,"ax",@progbits
	.align	128
        .global         _ZN10layer_norm13ln_bwd_kernelINS_13Kernel_traitsIf13__nv_bfloat16S2_S2_fjLj1024ELj1ELj4ELj1ELj16ENS_18Kernel_traits_baseILj1024EfS2_S2_S2_fjLj128EEEEELb1ELb1ELb0ELb1EEEvNS_9BwdParamsE
        .type           _ZN10layer_norm13ln_bwd_kernelINS_13Kernel_traitsIf13__nv_bfloat16S2_S2_fjLj1024ELj1ELj4ELj1ELj16ENS_18Kernel_traits_baseILj1024EfS2_S2_S2_fjLj128EEEEELb1ELb1ELb0ELb1EEEvNS_9BwdParamsE,@function
        .size           _ZN10layer_norm13ln_bwd_kernelINS_13Kernel_traitsIf13__nv_bfloat16S2_S2_fjLj1024ELj1ELj4ELj1ELj16ENS_18Kernel_traits_baseILj1024EfS2_S2_S2_fjLj128EEEEELb1ELb1ELb0ELb1EEEvNS_9BwdParamsE,(.L_x_20001 - _ZN10layer_norm13ln_bwd_kernelINS_13Kernel_traitsIf13__nv_bfloat16S2_S2_fjLj1024ELj1ELj4ELj1ELj16ENS_18Kernel_traits_baseILj1024EfS2_S2_S2_fjLj128EEEEELb1ELb1ELb0ELb1EEEvNS_9BwdParamsE)
        .other          _ZN10layer_norm13ln_bwd_kernelINS_13Kernel_traitsIf13__nv_bfloat16S2_S2_fjLj1024ELj1ELj4ELj1ELj16ENS_18Kernel_traits_baseILj1024EfS2_S2_S2_fjLj128EEEEELb1ELb1ELb0ELb1EEEvNS_9BwdParamsE,@"STO_CUDA_ENTRY STV_DEFAULT"
_ZN10layer_norm13ln_bwd_kernelINS_13Kernel_traitsIf13__nv_bfloat16S2_S2_fjLj1024ELj1ELj4ELj1ELj16ENS_18Kernel_traits_baseILj1024EfS2_S2_S2_fjLj128EEEEELb1ELb1ELb0ELb1EEEvNS_9BwdParamsE:
.text._ZN10layer_norm13ln_bwd_kernelINS_13Kernel_traitsIf13__nv_bfloat16S2_S2_fjLj1024ELj1ELj4ELj1ELj16ENS_18Kernel_traits_baseILj1024EfS2_S2_S2_fjLj128EEEEELb1ELb1ELb0ELb1EEEvNS_9BwdParamsE:
        /* <DEDUP_REMOVED lines=71> */
[----:B------:R-:W5:Y:S01]  /*0470*/  LDG.E.128 R124, desc[UR6][R2.64+0xc10] ;  /* 0x000c1006027c7981 */ /* 0x000f62000c1e1d00 */
[----:B-1----:R-:W-:Y:S02]  /*0480*/  ISETP.NE.U32.AND P0, PT, RZ, UR8, PT ;  /* 0x00000008ff007c0c */ /* 0x002fe4000bf05070 */
[----:B------:R-:W-:Y:S01]  /*0490*/  MOV R28, R0 ;  /* 0x00000000001c7202 */ /* 0x000fe20000000f00 */
[----:B------:R-:W5:Y:S01]  /*04a0*/  LDG.E.128 R120, desc[UR6][R2.64+0xc00] ;  /* 0x000c000602787981 */ /* 0x000f62000c1e1d00 */
[----:B--2---:R-:W-:-:S03]  /*04b0*/  IMAD.WIDE.U32 R4, R7, 0x20, R4 ;  /* 0x0000002007047825 */ /* 0x004fc600078e0004 */
[----:B------:R-:W5:Y:S04]  /*04c0*/  LDG.E.128 R116, desc[UR6][R2.64+0x810] ;  /* 0x0008100602747981 */ /* 0x000f68000c1e1d00 */
[----:B------:R-:W5:Y:S04]  /*04d0*/  LDG.E.128 R112, desc[UR6][R2.64+0x800] ;  /* 0x0008000602707981 */ /* 0x000f68000c1e1d00 */
[----:B------:R-:W5:Y:S04]  /*04e0*/  LDG.E.128 R108, desc[UR6][R2.64+0x410] ;  /* 0x00041006026c7981 */ /* 0x000f68000c1e1d00 */
[----:B------:R-:W5:Y:S04]  /*04f0*/  LDG.E.128 R104, desc[UR6][R2.64+0x400] ;  /* 0x0004000602687981 */ /* 0x000f68000c1e1d00 */
[----:B------:R-:W5:Y:S04]  /*0500*/  LDG.E.128 R100, desc[UR6][R2.64+0x10] ;  /* 0x0000100602647981 */ /* 0x000f68000c1e1d00 */
[----:B------:R-:W5:Y:S01]  /*0510*/  LDG.E.128 R96, desc[UR6][R2.64] ;  /* 0x0000000602607981 */ /* 0x000f62000c1e1d00 */
[----:B------:R-:W-:-:S03]  /*0520*/  ISETP.NE.AND.EX P0, PT, RZ, UR9, PT, P0 ;  /* 0x00000009ff007c0c */ /* 0x000fc6000bf05300 */
[----:B------:R0:W-:Y:S01]  /*0530*/  STL [R1+0xa4], RZ ;  /* 0x0000a4ff01007387 */ /* 0x0001e20000100800 */
[----:B------:R-:W-:-:S03]  /*0540*/  P2R R0, PR, RZ, 0x1 ;  /* 0x00000001ff007803 */ /* 0x000fc60000000000 */
[----:B------:R0:W-:Y:S04]  /*0550*/  STL [R1+0xa8], RZ ;  /* 0x0000a8ff01007387 */ /* 0x0001e80000100800 */
[----:B------:R0:W-:Y:S04]  /*0560*/  STL [R1+0x124], R0 ;  /* 0x0001240001007387 */ /* 0x0001e80000100800 */
        /* <DEDUP_REMOVED lines=71> */
[----:B------:R-:W-:Y:S03]  /*09e0*/  BSSY B1, `(.L_x_4497) ;  /* 0x0000a9d000017945 */ /* 0x000fe60003800000 */
        /* <DEDUP_REMOVED lines=18> */
[----:B------:R-:W-:Y:S01]  /*0b10*/  CS2R R6, SRZ ;  /* 0x0000000000067805 */ /* 0x000fe2000001ff00 */
[----:B01----:R-:W-:-:S07]  /*0b20*/  HFMA2 R5, -RZ, RZ, 0, 0 ;  /* 0x00000000ff057431 */ /* 0x003fce00000001ff */
.L_x_4519:
[----:B------:R-:W2:Y:S01]  /*0b30*/  LDL R0, [R1+0x124] ;  /* 0x0001240001007983 */ /* 0x000ea20000100800 */
[----:B0-----:R-:W0:Y:S08]  /*0b40*/  LDC.64 R30, c[0x0][0x3c0] ;  /* 0x0000f000ff1e7b82 */ /* 0x001e300000000a00 */
[----:B------:R-:W1:Y:S01]  /*0b50*/  LDC.64 R32, c[0x0][0x3c8] ;  /* 0x0000f200ff207b82 */ /* 0x000e620000000a00 */
[----:B0-----:R-:W-:-:S06]  /*0b60*/  IMAD.WIDE R30, R28, 0x4, R30 ;  /* 0x000000041c1e7825 */ /* 0x001fcc00078e021e */
[----:B------:R-:W3:Y:S01]  /*0b70*/  LDG.E R30, desc[UR6][R30.64] ;  /* 0x000000061e1e7981 */ /* 0x000ee2000c1e1900 */
[----:B--2---:R-:W-:-:S13]  /*0b80*/  ISETP.NE.AND P2, PT, R0, RZ, PT ;  /* 0x000000ff0000720c */ /* 0x004fda0003f45270 */
[----:B------:R-:W0:Y:S02]  /*0b90*/  @P2 LDC.64 R2, c[0x0][0x3e0] ;  /* 0x0000f800ff022b82 */ /* 0x000e240000000a00 */
[----:B0-----:R-:W-:-:S05]  /*0ba0*/  @P2 IMAD.WIDE R2, R28, 0x2, R2 ;  /* 0x000000021c022825 */ /* 0x001fca00078e0202 */
[----:B------:R1:W2:Y:S01]  /*0bb0*/  @P2 LDG.E.U16 R0, desc[UR6][R2.64] ;  /* 0x0000000602002981 */ /* 0x0002a2000c1e1500 */
[----:B------:R-:W0:Y:S01]  /*0bc0*/  S2R R34, SR_TID.X ;  /* 0x0000000000227919 */ /* 0x000e220000002100 */
[----:B------:R-:W-:Y:S01]  /*0bd0*/  ISETP.NE.U32.AND P0, PT, RZ, UR12, PT ;  /* 0x0000000cff007c0c */ /* 0x000fe2000bf05070 */
[----:B------:R-:W-:-:S03]  /*0be0*/  IMAD R29, R28, UR11, RZ ;  /* 0x0000000b1c1d7c24 */ /* 0x000fc6000f8e02ff */
[----:B------:R-:W-:Y:S01]  /*0bf0*/  ISETP.NE.AND.EX P0, PT, RZ, UR13, PT, P0 ;  /* 0x0000000dff007c0c */ /* 0x000fe2000bf05300 */
[----:B-1----:R-:W-:Y:S01]  /*0c00*/  IMAD.WIDE R2, R28, 0x4, R32 ;  /* 0x000000041c027825 */ /* 0x002fe200078e0220 */
[----:B------:R-:W-:Y:S02]  /*0c10*/  SHF.R.S32.HI R32, RZ, 0x1f, R29 ;  /* 0x0000001fff207819 */ /* 0x000fe4000001141d */
[----:B------:R-:W-:Y:S02]  /*0c20*/  ISETP.NE.AND P1, PT, RZ, UR10, PT ;  /* 0x0000000aff007c0c */ /* 0x000fe4000bf25270 */
[----:B------:R-:W-:Y:S01]  /*0c30*/  LEA.HI R32, R32, R29, RZ, 0x3 ;  /* 0x0000001d20207211 */ /* 0x000fe200078f18ff */
[----:B-----5:R1:W5:Y:S02]  /*0c40*/  LDG.E R4, desc[UR6][R2.64] ;  /* 0x0000000602047981 */ /* 0x020364000c1e1900 */
[----:B-1----:R-:W-:Y:S02]  /*0c50*/  MOV R3, 0x3f800000 ;  /* 0x3f80000000037802 */ /* 0x002fe40000000f00 */
[----:B0-----:R-:W-:-:S04]  /*0c60*/  LOP3.LUT R43, R34, 0x1f, RZ, 0xc0, !PT ;  /* 0x0000001f222b7812 */ /* 0x001fc800078ec0ff */
[----:B------:R-:W-:Y:S02]  /*0c70*/  LEA.HI.SX32 R43, R32, R43, 0x1d ;  /* 0x0000002b202b7211 */ /* 0x000fe400078feaff */
[----:B--2---:R-:W-:Y:S02]  /*0c80*/  @P2 SHF.L.U32 R3, R0, 0x10, RZ ;  /* 0x0000001000032819 */ /* 0x004fe400000006ff */
[----:B---3--:R-:W-:Y:S01]  /*0c90*/  FSEL R0, R30, RZ, !P1 ;  /* 0x000000ff1e007208 */ /* 0x008fe20004800000 */
[----:B------:R-:W-:Y:S06]  /*0ca0*/  @P0 BRA `(.L_x_4498) ;  /* 0x0000001000fc0947 */ /* 0x000fec0003800000 */
        /* <DEDUP_REMOVED lines=37> */
[----:B----4-:R-:W-:Y:S02]  /*0f00*/  PRMT R172, R36, 0x7632, R172 ;  /* 0x0000763224ac7816 */ /* 0x010fe400000000ac */
        /* <DEDUP_REMOVED lines=40> */
[----:B------:R-:W-:Y:S01]  /*1190*/  PRMT R220, R144, 0x7632, R220 ;  /* 0x0000763290dc7816 */ /* 0x000fe200000000dc */
[----:B------:R-:W-:Y:S01]  /*11a0*/  FADD.FTZ R161, -R0, R161 ;  /* 0x000000a100a17221 */ /* 0x000fe20000010100 */
        /* <DEDUP_REMOVED lines=32> */
[----:B------:R-:W-:Y:S01]  /*13b0*/  SHF.L.U32 R220, R220, 0x10, RZ ;  /* 0x00000010dcdc7819 */ /* 0x000fe200000006ff */
[----:B------:R-:W-:Y:S01]  /*13c0*/  FMUL.FTZ R190, R96, R144 ;  /* 0x0000009060be7220 */ /* 0x000fe20000410000 */
[C---:B-----5:R-:W-:Y:S01]  /*13d0*/  FMUL.FTZ R0, R4.reuse, R161 ;  /* 0x000000a104007220 */ /* 0x060fe20000410000 */
[C---:B------:R-:W-:Y:S01]  /*13e0*/  PRMT R219, R145.reuse, 0x7632, R219 ;  /* 0x0000763291db7816 */ /* 0x040fe200000000db */
[----:B------:R-:W-:Y:S01]  /*13f0*/  FMUL.FTZ R195, R4, R195 ;  /* 0x000000c304c37220 */ /* 0x000fe20000410000 */
[----:B------:R-:W-:Y:S01]  /*1400*/  SHF.L.U32 R145, R145, 0x10, RZ ;  /* 0x0000001091917819 */ /* 0x000fe200000006ff */
[----:B------:R-:W-:Y:S01]  /*1410*/  FMUL.FTZ R196, R97, R220 ;  /* 0x000000dc61c47220 */ /* 0x000fe20000410000 */
[----:B------:R-:W-:-:S02]  /*1420*/  PRMT R210, R154, 0x7632, R210 ;  /* 0x000076329ad27816 */ /* 0x000fc400000000d2 */
[----:B------:R-:W-:Y:S01]  /*1430*/  SHF.L.U32 R197, R154, 0x10, RZ ;  /* 0x000000109ac57819 */ /* 0x000fe200000006ff */
[----:B------:R-:W-:Y:S01]  /*1440*/  FADD.FTZ R154, RZ, R190 ;  /* 0x000000beff9a7221 */ /* 0x000fe20000010000 */
[C---:B------:R-:W-:Y:S02]  /*1450*/  PRMT R209, R155.reuse, 0x7632, R209 ;  /* 0x000076329bd17816 */ /* 0x040fe400000000d1 */
[----:B------:R-:W-:Y:S01]  /*1460*/  SHF.L.U32 R198, R155, 0x10, RZ ;  /* 0x000000109bc67819 */ /* 0x000fe200000006ff */
[----:B------:R-:W-:Y:S01]  /*1470*/  FFMA.FTZ R155, R0, R190, RZ ;  /* 0x000000be009b7223 */ /* 0x000fe200000100ff */
        /* <DEDUP_REMOVED lines=194> */
.L_x_4498:
        /* <DEDUP_REMOVED lines=8> */
[--C-:B------:R-:W-:Y:S01]  /*2120*/  IMAD.WIDE.U32 R36, R30, 0x10, R140.reuse ;  /* 0x000000101e247825 */ /* 0x100fe200078e008c */
[----:B------:R-:W3:Y:S03]  /*2130*/  LDG.E.128 R32, desc[UR6][R32.64] ;  /* 0x0000000620207981 */ /* 0x000ee6000c1e1d00 */
        /* <DEDUP_REMOVED lines=29> */
[C---:B---3--:R-:W-:Y:S02]  /*2310*/  PRMT R195, R32.reuse, 0x7632, R195 ;  /* 0x0000763220c37816 */ /* 0x048fe400000000c3 */
[----:B------:R-:W-:Y:S02]  /*2320*/  SHF.L.U32 R161, R32, 0x10, RZ ;  /* 0x0000001020a17819 */ /* 0x000fe400000006ff */
[C---:B------:R-:W-:Y:S02]  /*2330*/  PRMT R191, R33.reuse, 0x7632, R191 ;  /* 0x0000763221bf7816 */ /* 0x040fe400000000bf */
[----:B------:R-:W-:-:S02]  /*2340*/  SHF.L.U32 R193, R33, 0x10, RZ ;  /* 0x0000001021c17819 */ /* 0x000fc400000006ff */
[C---:B------:R-:W-:Y:S02]  /*2350*/  PRMT R186, R34.reuse, 0x7632, R186 ;  /* 0x0000763222ba7816 */ /* 0x040fe400000000ba */
[----:B------:R-:W-:Y:S02]  /*2360*/  SHF.L.U32 R188, R34, 0x10, RZ ;  /* 0x0000001022bc7819 */ /* 0x000fe400000006ff */
[----:B------:R-:W-:Y:S02]  /*2370*/  PRMT R182, R35, 0x7632, R182 ;  /* 0x0000763223b67816 */ /* 0x000fe400000000b6 */
[----:B----4-:R-:W-:Y:S02]  /*2380*/  PRMT R172, R36, 0x7632, R172 ;  /* 0x0000763224ac7816 */ /* 0x010fe400000000ac */
        /* <DEDUP_REMOVED lines=280> */
.L_x_4499:
[----:B------:R-:W-:Y:S01]  /*3510*/  FADD.FTZ R5, R252, R5 ;  /* 0x00000005fc057221 */ /* 0x000fe20000010000 */
[----:B------:R-:W-:Y:S01]  /*3520*/  FADD.FTZ R6, R251, R6 ;  /* 0x00000006fb067221 */ /* 0x000fe20000010000 */
[----:B------:R-:W2:Y:S01]  /*3530*/  LDL.LU R252, [R1+0x3c] ;  /* 0x00003c0001fc7983 */ /* 0x000ea20000300800 */
[----:B------:R-:W-:Y:S01]  /*3540*/  FADD.FTZ R7, R250, R7 ;  /* 0x00000007fa077221 */ /* 0x000fe20000010000 */
[----:B------:R-:W-:Y:S02]  /*3550*/  FADD.FTZ R8, R249, R8 ;  /* 0x00000008f9087221 */ /* 0x000fe40000010000 */
[----:B------:R-:W3:Y:S01]  /*3560*/  LDL.LU R251, [R1+0x38] ;  /* 0x0000380001fb7983 */ /* 0x000ee20000300800 */
[----:B------:R-:W-:-:S03]  /*3570*/  FADD.FTZ R9, R248, R9 ;  /* 0x00000009f8097221 */ /* 0x000fc60000010000 */
[----:B------:R-:W4:Y:S04]  /*3580*/  LDL.LU R250, [R1+0x34] ;  /* 0x0000340001fa7983 */ /* 0x000f280000300800 */
        /* <DEDUP_REMOVED lines=38> */
[----:B--2---:R-:W-:-:S03]  /*37f0*/  FADD.FTZ R228, R228, R252 ;  /* 0x000000fce4e47221 */ /* 0x004fc60000010000 */
        /* <DEDUP_REMOVED lines=12> */
[----:B------:R-:W5:Y:S01]  /*38c0*/  LDL.LU R246, [R1+0xa0] ;  /* 0x0000a00001f67983 */ /* 0x000f620000300800 */
[----:B------:R-:W-:-:S03]  /*38d0*/  FADD.FTZ R204, R204, R245 ;  /* 0x000000f5cccc7221 */ /* 0x000fc60000010000 */
[----:B------:R-:W5:Y:S01]  /*38e0*/  LDL.LU R245, [R1] ;  /* 0x0000000001f57983 */ /* 0x000f620000300800 */
[----:B------:R-:W-:-:S03]  /*38f0*/  FADD.FTZ R222, R222, R244 ;  /* 0x000000f4dede7221 */ /* 0x000fc60000010000 */
        /* <DEDUP_REMOVED lines=89> */
[----:B------:R1:W-:Y:S04]  /*3e90*/  STL [R1], R210 ;  /* 0x000000d201007387 */ /* 0x0003e80000100800 */
[----:B------:R1:W-:Y:S04]  /*3ea0*/  STL [R1+0x4], R198 ;  /* 0x000004c601007387 */ /* 0x0003e80000100800 */
[----:B------:R1:W-:Y:S04]  /*3eb0*/  STL [R1+0x8], R209 ;  /* 0x000008d101007387 */ /* 0x0003e80000100800 */
[----:B------:R1:W-:Y:S04]  /*3ec0*/  STL [R1+0xc], R199 ;  /* 0x00000cc701007387 */ /* 0x0003e80000100800 */
[----:B------:R1:W-:Y:S01]  /*3ed0*/  STL [R1+0x10], R208 ;  /* 0x000010d001007387 */ /* 0x0003e20000100800 */
[----:B0-----:R-:W-:-:S03]  /*3ee0*/  FADD.FTZ R131, R131, R197 ;  /* 0x000000c583837221 */ /* 0x001fc60000010000 */
[----:B------:R1:W-:Y:S04]  /*3ef0*/  STL [R1+0x14], R200 ;  /* 0x000014c801007387 */ /* 0x0003e80000100800 */
[----:B------:R1:W-:Y:S04]  /*3f00*/  STL [R1+0x18], R207 ;  /* 0x000018cf01007387 */ /* 0x0003e80000100800 */
[----:B------:R1:W-:Y:S04]  /*3f10*/  STL [R1+0x1c], R201 ;  /* 0x00001cc901007387 */ /* 0x0003e80000100800 */
[----:B------:R1:W-:Y:S04]  /*3f20*/  STL [R1+0x20], R206 ;  /* 0x000020ce01007387 */ /* 0x0003e80000100800 */
[----:B------:R1:W-:Y:S04]  /*3f30*/  STL [R1+0x24], R221 ;  /* 0x000024dd01007387 */ /* 0x0003e80000100800 */
[----:B------:R1:W0:Y:S04]  /*3f40*/  SHFL.BFLY PT, R128, R130, 0x10, 0x1f ;  /* 0x0e001f0082807f89 */ /* 0x00022800000e0000 */
[----:B------:R1:W2:Y:S04]  /*3f50*/  SHFL.BFLY PT, R129, R131, 0x10, 0x1f ;  /* 0x0e001f0083817f89 */ /* 0x0002a800000e0000 */
[----:B------:R1:W-:Y:S02]  /*3f60*/  STL [R1+0x28], R205 ;  /* 0x000028cd01007387 */ /* 0x0003e40000100800 */
.L_x_4531:
[----:B0-----:R-:W-:Y:S01]  /*3f70*/  FADD.FTZ R128, R130, R128 ;  /* 0x0000008082807221 */ /* 0x001fe20000010000 */
[----:B--2---:R-:W-:-:S03]  /*3f80*/  FADD.FTZ R129, R131, R129 ;  /* 0x0000008183817221 */ /* 0x004fc60000010000 */
        /* <DEDUP_REMOVED lines=10> */
[--C-:B------:R-:W-:Y:S01]  /*4030*/  FFMA.FTZ R193, R144, R193, R145.reuse ;  /* 0x000000c190c17223 */ /* 0x100fe20000010091 */
[----:B------:R-:W-:Y:S01]  /*4040*/  LOP3.LUT P5, RZ, R138, 0xff0000, RZ, 0xc0, !PT ;  /* 0x00ff00008aff7812 */ /* 0x000fe200078ac0ff */
[--C-:B------:R-:W-:Y:S01]  /*4050*/  FFMA.FTZ R191, R144, R191, R145.reuse ;  /* 0x000000bf90bf7223 */ /* 0x100fe20000010091 */
[----:B------:R-:W-:Y:S01]  /*4060*/  LOP3.LUT P4, RZ, R138, 0xff000000, RZ, 0xc0, !PT ;  /* 0xff0000008aff7812 */ /* 0x000fe2000788c0ff */
[----:B------:R-:W-:Y:S01]  /*4070*/  FADD.FTZ R193, -R193, R194 ;  /* 0x000000c2c1c17221 */ /* 0x000fe20000010100 */
[----:B------:R-:W-:Y:S01]  /*4080*/  UMOV UR4, UR5 ;  /* 0x0000000500047c82 */ /* 0x000fe20008000000 */
[----:B------:R-:W-:Y:S01]  /*4090*/  FADD.FTZ R192, -R191, R192 ;  /* 0x000000c0bfc07221 */ /* 0x000fe20000010100 */
[----:B------:R-:W-:Y:S02]  /*40a0*/  HFMA2 R146, -RZ, RZ, 0, 0 ;  /* 0x00000000ff927431 */ /* 0x000fe400000001ff */
[----:B------:R-:W-:Y:S01]  /*40b0*/  FMUL.FTZ R193, R4, R193 ;  /* 0x000000c104c17220 */ /* 0x000fe20000410000 */
[--C-:B------:R-:W-:Y:S01]  /*40c0*/  FFMA.FTZ R188, R144, R188, R145.reuse ;  /* 0x000000bc90bc7223 */ /* 0x100fe20000010091 */
[----:B------:R-:W-:Y:S01]  /*40d0*/  FMUL.FTZ R192, R4, R192 ;  /* 0x000000c004c07220 */ /* 0x000fe20000410000 */
[----:B------:R-:W-:Y:S01]  /*40e0*/  LOP3.LUT P0, RZ, R139, 0xff, RZ, 0xc0, !PT ;  /* 0x000000ff8bff7812 */ /* 0x000fe2000780c0ff */
[-C--:B------:R-:W-:Y:S01]  /*40f0*/  FMUL.FTZ R191, R193, R3.reuse ;  /* 0x00000003c1bf7220 */ /* 0x080fe20000410000 */
[----:B------:R-:W-:Y:S01]  /*4100*/  LOP3.LUT P3, RZ, R139, 0xff00, RZ, 0xc0, !PT ;  /* 0x0000ff008bff7812 */ /* 0x000fe2000786c0ff */
[--C-:B------:R-:W-:Y:S01]  /*4110*/  FFMA.FTZ R186, R144, R186, R145.reuse ;  /* 0x000000ba90ba7223 */ /* 0x100fe20000010091 */
[----:B-----5:R-:W-:Y:S01]  /*4120*/  @P5 SHF.L.U32 R147, R129, 0x10, RZ ;  /* 0x0000001081935819 */ /* 0x020fe200000006ff */
[----:B------:R-:W-:Y:S01]  /*4130*/  FMUL.FTZ R191, R191, UR4 ;  /* 0x00000004bfbf7c20 */ /* 0x000fe20008410000 */
[----:B------:R-:W-:Y:S01]  /*4140*/  @P4 PRMT R148, R129, 0x7632, R148 ;  /* 0x0000763281944816 */ /* 0x000fe20000000094 */
[----:B------:R-:W-:Y:S01]  /*4150*/  FMUL.FTZ R129, R192, R3 ;  /* 0x00000003c0817220 */ /* 0x000fe20000410000 */
[----:B------:R-:W-:Y:S01]  /*4160*/  FFMA.FTZ R184, R144, R184, R145 ;  /* 0x000000b890b87223 */ /* 0x000fe20000010091 */
[----:B------:R-:W-:Y:S01]  /*4170*/  @P5 FMUL.FTZ R146, R191, R147 ;  /* 0x00000093bf925220 */ /* 0x000fe20000410000 */
[----:B------:R-:W-:Y:S01]  /*4180*/  @P4 SHF.L.U32 R148, R148, 0x10, RZ ;  /* 0x0000001094944819 */ /* 0x000fe200000006ff */
[----:B------:R-:W-:Y:S01]  /*4190*/  FMUL.FTZ R129, R129, UR4 ;  /* 0x0000000481817c20 */ /* 0x000fe20008410000 */
[----:B------:R-:W-:Y:S01]  /*41a0*/  MOV R147, RZ ;  /* 0x000000ff00937202 */ /* 0x000fe20000000f00 */
[----:B------:R-:W-:Y:S01]  /*41b0*/  FADD.FTZ R187, -R186, R187 ;  /* 0x000000bbbabb7221 */ /* 0x000fe20000010100 */
[----:B------:R-:W-:Y:S01]  /*41c0*/  @P0 SHF.L.U32 R186, R130, 0x10, RZ ;  /* 0x0000001082ba0819 */ /* 0x000fe200000006ff */
[----:B------:R-:W-:Y:S01]  /*41d0*/  @P4 FMUL.FTZ R147, R129, R148 ;  /* 0x0000009481934220 */ /* 0x000fe20000410000 */
[----:B------:R-:W-:Y:S01]  /*41e0*/  FADD.FTZ R148, -R188, R189 ;  /* 0x000000bdbc947221 */ /* 0x000fe20000010100 */
[----:B------:R-:W-:Y:S01]  /*41f0*/  FADD.FTZ R184, -R184, R185 ;  /* 0x000000b9b8b87221 */ /* 0x000fe20000010100 */
[C---:B------:R-:W-:Y:S01]  /*4200*/  FMUL.FTZ R187, R4.reuse, R187 ;  /* 0x000000bb04bb7220 */ /* 0x040fe20000410000 */
[----:B------:R-:W-:Y:S01]  /*4210*/  LOP3.LUT P2, RZ, R139, 0xff0000, RZ, 0xc0, !PT ;  /* 0x00ff00008bff7812 */ /* 0x000fe2000784c0ff */
[----:B------:R-:W-:Y:S01]  /*4220*/  FMUL.FTZ R148, R4, R148 ;  /* 0x0000009404947220 */ /* 0x000fe20000410000 */
[----:B------:R-:W-:Y:S01]  /*4230*/  @P3 PRMT R130, R130, 0x7632, R130 ;  /* 0x0000763282823816 */ /* 0x000fe20000000082 */
[----:B------:R-:W-:Y:S01]  /*4240*/  FMUL.FTZ R184, R4, R184 ;  /* 0x000000b804b87220 */ /* 0x000fe20000410000 */
[--C-:B------:R-:W-:Y:S01]  /*4250*/  FFMA.FTZ R182, R144, R182, R145.reuse ;  /* 0x000000b690b67223 */ /* 0x100fe20000010091 */
[-C--:B------:R-:W-:Y:S01]  /*4260*/  FMUL.FTZ R148, R148, R3.reuse ;  /* 0x0000000394947220 */ /* 0x080fe20000410000 */
[----:B------:R-:W-:Y:S01]  /*4270*/  FFMA.FTZ R0, R144, R0, R145 ;  /* 0x0000000090007223 */ /* 0x000fe20000010091 */
[----:B------:R-:W-:Y:S01]  /*4280*/  FMUL.FTZ R184, R184, R3 ;  /* 0x00000003b8b87220 */ /* 0x000fe20000410000 */
[----:B------:R-:W-:Y:S01]  /*4290*/  FADD.FTZ R182, -R182, R183 ;  /* 0x000000b7b6b67221 */ /* 0x000fe20000010100 */
[----:B------:R-:W-:Y:S01]  /*42a0*/  FMUL.FTZ R149, R148, UR4 ;  /* 0x0000000494957c20 */ /* 0x000fe20008410000 */
[----:B------:R-:W-:-:S02]  /*42b0*/  HFMA2 R148, -RZ, RZ, 0, 0 ;  /* 0x00000000ff947431 */ /* 0x000fc400000001ff */
[----:B------:R-:W-:Y:S01]  /*42c0*/  FMUL.FTZ R185, R184, UR4 ;  /* 0x00000004b8b97c20 */ /* 0x000fe20008410000 */
[----:B------:R-:W-:Y:S02]  /*42d0*/  HFMA2 R184, -RZ, RZ, 0, 0 ;  /* 0x00000000ffb87431 */ /* 0x000fe400000001ff */
[----:B------:R-:W-:Y:S01]  /*42e0*/  FMUL.FTZ R182, R4, R182 ;  /* 0x000000b604b67220 */ /* 0x000fe20000410000 */
[----:B------:R-:W-:Y:S01]  /*42f0*/  FADD.FTZ R0, -R0, R190 ;  /* 0x000000be00007221 */ /* 0x000fe20000010100 */
[----:B------:R-:W-:Y:S01]  /*4300*/  FFMA.FTZ R195, R144, R195, R145 ;  /* 0x000000c390c37223 */ /* 0x000fe20000010091 */
[----:B------:R-:W-:Y:S01]  /*4310*/  @P0 FMUL.FTZ R148, R149, R186 ;  /* 0x000000ba95940220 */ /* 0x000fe20000410000 */
[----:B------:R-:W-:Y:S01]  /*4320*/  FMUL.FTZ R186, R187, R3 ;  /* 0x00000003bbba7220 */ /* 0x000fe20000410000 */
[----:B------:R-:W-:Y:S01]  /*4330*/  @P3 SHF.L.U32 R187, R130, 0x10, RZ ;  /* 0x0000001082bb3819 */ /* 0x000fe200000006ff */
[----:B------:R-:W-:Y:S01]  /*4340*/  FMUL.FTZ R149, R68, R149 ;  /* 0x0000009544957220 */ /* 0x000fe20000410000 */
[----:B------:R-:W-:Y:S01]  /*4350*/  FMUL.FTZ R0, R4, R0 ;  /* 0x0000000004007220 */ /* 0x000fe20000410000 */
[----:B------:R-:W-:Y:S01]  /*4360*/  FMUL.FTZ R130, R186, UR4 ;  /* 0x00000004ba827c20 */ /* 0x000fe20008410000 */
[----:B------:R-:W-:Y:S01]  /*4370*/  MOV R186, RZ ;  /* 0x000000ff00ba7202 */ /* 0x000fe20000000f00 */
[----:B------:R-:W-:Y:S01]  /*4380*/  FADD.FTZ R196, -R195, R196 ;  /* 0x000000c4c3c47221 */ /* 0x000fe20000010100 */
[----:B------:R-:W-:Y:S01]  /*4390*/  FMUL.FTZ R0, R0, R3 ;  /* 0x0000000300007220 */ /* 0x000fe20000410000 */
[----:B------:R-:W-:Y:S01]  /*43a0*/  @P3 FMUL.FTZ R186, R130, R187 ;  /* 0x000000bb82ba3220 */ /* 0x000fe20000410000 */
[----:B------:R-:W-:Y:S01]  /*43b0*/  @P2 SHF.L.U32 R187, R131, 0x10, RZ ;  /* 0x0000001083bb2819 */ /* 0x000fe200000006ff */
[----:B------:R-:W-:Y:S01]  /*43c0*/  FMUL.FTZ R130, R69, R130 ;  /* 0x0000008245827220 */ /* 0x000fe20000410000 */
[----:B------:R-:W-:Y:S01]  /*43d0*/  FMUL.FTZ R196, R4, R196 ;  /* 0x000000c404c47220 */ /* 0x000fe20000410000 */
[----:B------:R-:W-:Y:S01]  /*43e0*/  FMUL.FTZ R191, R66, R191 ;  /* 0x000000bf42bf7220 */ /* 0x000fe20000410000 */
[----:B------:R-:W-:Y:S01]  /*43f0*/  FMUL.FTZ R129, R67, R129 ;  /* 0x0000008143817220 */ /* 0x000fe20000410000 */
[----:B------:R-:W-:Y:S01]  /*4400*/  @P2 FMUL.FTZ R184, R185, R187 ;  /* 0x000000bbb9b82220 */ /* 0x000fe20000410000 */
[----:B------:R-:W-:Y:S01]  /*4410*/  FMUL.FTZ R187, R70, R185 ;  /* 0x000000b946bb7220 */ /* 0x000fe20000410000 */
[----:B------:R-:W-:Y:S01]  /*4420*/  FSEL R185, R149, RZ, P0 ;  /* 0x000000ff95b97208 */ /* 0x000fe20000000000 */
[----:B------:R-:W-:Y:S01]  /*4430*/  FMUL.FTZ R196, R196, R3 ;  /* 0x00000003c4c47220 */ /* 0x000fe20000410000 */
[----:B------:R-:W-:-:S02]  /*4440*/  ISETP.GE.U32.AND P0, PT, R138, RZ, PT ;  /* 0x000000ff8a00720c */ /* 0x000fc40003f06070 */
[----:B------:R-:W-:Y:S02]  /*4450*/  FSEL R130, R130, RZ, P3 ;  /* 0x000000ff82827208 */ /* 0x000fe40001800000 */
[----:B------:R-:W-:Y:S02]  /*4460*/  ISETP.GE.U32.AND.EX P0, PT, R139, 0x1000000, PT, P0 ;  /* 0x010000008b00780c */ /* 0x000fe40003f06100 */
[----:B------:R-:W-:Y:S02]  /*4470*/  FSEL R187, R187, RZ, P2 ;  /* 0x000000ffbbbb7208 */ /* 0x000fe40001000000 */
[C---:B------:R-:W-:Y:S02]  /*4480*/  LOP3.LUT P3, RZ, R138.reuse, 0xff, RZ, 0xc0, !PT ;  /* 0x000000ff8aff7812 */ /* 0x040fe4000786c0ff */
[----:B------:R-:W-:Y:S02]  /*4490*/  LOP3.LUT P2, RZ, R138, 0xff00, RZ, 0xc0, !PT ;  /* 0x0000ff008aff7812 */ /* 0x000fe4000784c0ff */
[----:B------:R-:W-:-:S02]  /*44a0*/  MOV R149, RZ ;  /* 0x000000ff00957202 */ /* 0x000fc40000000f00 */
[----:B------:R-:W-:Y:S02]  /*44b0*/  FSEL R191, R191, RZ, P5 ;  /* 0x000000ffbfbf7208 */ /* 0x000fe40002800000 */
[----:B------:R-:W-:Y:S02]  /*44c0*/  FSEL R129, R129, RZ, P4 ;  /* 0x000000ff81817208 */ /* 0x000fe40002000000 */
[----:B------:R-:W-:Y:S01]  /*44d0*/  @P0 PRMT R138, R131, 0x7632, R138 ;  /* 0x00007632838a0816 */ /* 0x000fe2000000008a */
[----:B------:R-:W-:Y:S01]  /*44e0*/  FMUL.FTZ R131, R182, R3 ;  /* 0x00000003b6837220 */ /* 0x000fe20000410000 */
[----:B------:R-:W-:Y:S02]  /*44f0*/  MOV R182, RZ ;  /* 0x000000ff00b67202 */ /* 0x000fe40000000f00 */
[----:B------:R-:W-:Y:S01]  /*4500*/  @P0 SHF.L.U32 R138, R138, 0x10, RZ ;  /* 0x000000108a8a0819 */ /* 0x000fe200000006ff */
[----:B------:R-:W-:Y:S01]  /*4510*/  FMUL.FTZ R131, R131, UR4 ;  /* 0x0000000483837c20 */ /* 0x000fe20008410000 */
[----:B------:R-:W-:-:S02]  /*4520*/  @P3 SHF.L.U32 R139, R128, 0x10, RZ ;  /* 0x00000010808b3819 */ /* 0x000fc400000006ff */
[----:B------:R-:W-:Y:S01]  /*4530*/  @P2 PRMT R128, R128, 0x7632, R128 ;  /* 0x0000763280802816 */ /* 0x000fe20000000080 */
[----:B------:R-:W-:Y:S01]  /*4540*/  @P0 FMUL.FTZ R182, R131, R138 ;  /* 0x0000008a83b60220 */ /* 0x000fe20000410000 */
[----:B------:R-:W-:Y:S01]  /*4550*/  FMUL.FTZ R138, R0, UR4 ;  /* 0x00000004008a7c20 */ /* 0x000fe20008410000 */
[----:B------:R-:W-:Y:S02]  /*4560*/  HFMA2 R0, -RZ, RZ, 0, 0 ;  /* 0x00000000ff007431 */ /* 0x000fe400000001ff */
[----:B------:R-:W-:Y:S01]  /*4570*/  FMUL.FTZ R131, R71, R131 ;  /* 0x0000008347837220 */ /* 0x000fe20000410000 */
[----:B------:R-:W-:Y:S02]  /*4580*/  F2FP.BF16.F32.PACK_AB R130, R130, R185 ;  /* 0x000000b98282723e */ /* 0x000fe400000010ff */
[----:B------:R-:W-:Y:S01]  /*4590*/  F2FP.BF16.F32.PACK_AB R129, R129, R191 ;  /* 0x000000bf8181723e */ /* 0x000fe200000010ff */
[----:B------:R-:W-:Y:S01]  /*45a0*/  @P3 FMUL.FTZ R0, R138, R139 ;  /* 0x0000008b8a003220 */ /* 0x000fe20000410000 */
[----:B------:R-:W-:Y:S01]  /*45b0*/  @P2 SHF.L.U32 R139, R128, 0x10, RZ ;  /* 0x00000010808b2819 */ /* 0x000fe200000006ff */
[----:B------:R-:W-:Y:S01]  /*45c0*/  FMUL.FTZ R128, R196, UR4 ;  /* 0x00000004c4807c20 */ /* 0x000fe20008410000 */
[----:B------:R-:W-:Y:S01]  /*45d0*/  FMUL.FTZ R138, R64, R138 ;  /* 0x0000008a408a7220 */ /* 0x000fe20000410000 */
[----:B------:R-:W-:-:S02]  /*45e0*/  FSEL R131, R131, RZ, P0 ;  /* 0x000000ff83837208 */ /* 0x000fc40000000000 */
[----:B------:R-:W-:Y:S01]  /*45f0*/  @P2 FMUL.FTZ R149, R128, R139 ;  /* 0x0000008b80952220 */ /* 0x000fe20000410000 */
[----:B------:R-:W-:Y:S01]  /*4600*/  FMUL.FTZ R128, R65, R128 ;  /* 0x0000008041807220 */ /* 0x000fe20000410000 */
[----:B------:R-:W-:Y:S02]  /*4610*/  FSEL R138, R138, RZ, P3 ;  /* 0x000000ff8a8a7208 */ /* 0x000fe40001800000 */
[----:B------:R-:W-:Y:S02]  /*4620*/  F2FP.BF16.F32.PACK_AB R131, R131, R187 ;  /* 0x000000bb8383723e */ /* 0x000fe400000010ff */
[----:B------:R-:W-:-:S04]  /*4630*/  FSEL R128, R128, RZ, P2 ;  /* 0x000000ff80807208 */ /* 0x000fc80001000000 */
[----:B------:R-:W-:Y:S01]  /*4640*/  F2FP.BF16.F32.PACK_AB R128, R128, R138 ;  /* 0x0000008a8080723e */ /* 0x000fe200000010ff */
[----:B------:R-:W-:Y:S06]  /*4650*/  BRA `(.L_x_4503) ;  /* 0x0000000400947947 */ /* 0x000fec0003800000 */
.L_x_4502:
[--C-:B------:R-:W-:Y:S01]  /*4660*/  FFMA.FTZ R193, R144, R193, R145.reuse ;  /* 0x000000c190c17223 */ /* 0x100fe20000010091 */
[----:B------:R-:W-:Y:S01]  /*4670*/  LOP3.LUT P2, RZ, R138, 0xff0000, RZ, 0xc0, !PT ;  /* 0x00ff00008aff7812 */ /* 0x000fe2000784c0ff */
[--C-:B------:R-:W-:Y:S01]  /*4680*/  FFMA.FTZ R44, R144, R191, R145.reuse ;  /* 0x000000bf902c7223 */ /* 0x100fe20000010091 */
[----:B------:R-:W-:Y:S01]  /*4690*/  LOP3.LUT P3, RZ, R138, 0xff000000, RZ, 0xc0, !PT ;  /* 0xff0000008aff7812 */ /* 0x000fe2000786c0ff */
[----:B------:R-:W-:Y:S01]  /*46a0*/  FADD.FTZ R45, -R193, R194 ;  /* 0x000000c2c12d7221 */ /* 0x000fe20000010100 */
[----:B------:R-:W-:Y:S01]  /*46b0*/  UMOV UR4, UR5 ;  /* 0x0000000500047c82 */ /* 0x000fe20008000000 */
[----:B------:R-:W-:Y:S01]  /*46c0*/  FADD.FTZ R44, -R44, R192 ;  /* 0x000000c02c2c7221 */ /* 0x000fe20000010100 */
[----:B------:R-:W-:Y:S01]  /*46d0*/  CS2R R146, SRZ ;  /* 0x0000000000927805 */ /* 0x000fe2000001ff00 */
[----:B------:R-:W-:Y:S01]  /*46e0*/  FMUL.FTZ R45, R4, R45 ;  /* 0x0000002d042d7220 */ /* 0x000fe20000410000 */
[--C-:B------:R-:W-:Y:S01]  /*46f0*/  FFMA.FTZ R188, R144, R188, R145.reuse ;  /* 0x000000bc90bc7223 */ /* 0x100fe20000010091 */
[----:B------:R-:W-:Y:S01]  /*4700*/  FMUL.FTZ R44, R4, R44 ;  /* 0x0000002c042c7220 */ /* 0x000fe20000410000 */
[----:B------:R-:W-:Y:S01]  /*4710*/  LOP3.LUT P4, RZ, R139, 0xff, RZ, 0xc0, !PT ;  /* 0x000000ff8bff7812 */ /* 0x000fe2000788c0ff */
[----:B------:R-:W-:Y:S01]  /*4720*/  FMUL.FTZ R191, R45, R3 ;  /* 0x000000032dbf7220 */ /* 0x000fe20000410000 */
[----:B------:R-:W-:Y:S01]  /*4730*/  LOP3.LUT P5, RZ, R139, 0xff00, RZ, 0xc0, !PT ;  /* 0x0000ff008bff7812 */ /* 0x000fe200078ac0ff */
[----:B------:R-:W-:Y:S01]  /*4740*/  FFMA.FTZ R149, R144, R186, R145 ;  /* 0x000000ba90957223 */ /* 0x000fe20000010091 */
[----:B-----5:R-:W-:Y:S01]  /*4750*/  @P2 SHF.L.U32 R46, R129, 0x10, RZ ;  /* 0x00000010812e2819 */ /* 0x020fe200000006ff */
[----:B------:R-:W-:Y:S01]  /*4760*/  FMUL.FTZ R191, R191, UR4 ;  /* 0x00000004bfbf7c20 */ /* 0x000fe20008410000 */
[----:B------:R-:W-:-:S02]  /*4770*/  HFMA2 R148, -RZ, RZ, 0, 0 ;  /* 0x00000000ff947431 */ /* 0x000fc400000001ff */
[----:B------:R-:W-:Y:S01]  /*4780*/  FADD.FTZ R149, -R149, R187 ;  /* 0x000000bb95957221 */ /* 0x000fe20000010100 */
[--C-:B------:R-:W-:Y:S01]  /*4790*/  FFMA.FTZ R184, R144, R184, R145.reuse ;  /* 0x000000b890b87223 */ /* 0x100fe20000010091 */
[----:B------:R-:W-:Y:S01]  /*47a0*/  @P2 FMUL.FTZ R146, R191, R46 ;  /* 0x0000002ebf922220 */ /* 0x000fe20000410000 */
[----:B------:R-:W-:Y:S01]  /*47b0*/  @P3 PRMT R46, R129, 0x7632, R46 ;  /* 0x00007632812e3816 */ /* 0x000fe2000000002e */
[----:B------:R-:W-:Y:S01]  /*47c0*/  FMUL.FTZ R129, R44, R3 ;  /* 0x000000032c817220 */ /* 0x000fe20000410000 */
[----:B------:R-:W-:Y:S01]  /*47d0*/  FMUL.FTZ R149, R4, R149 ;  /* 0x0000009504957220 */ /* 0x000fe20000410000 */
[----:B------:R-:W-:Y:S01]  /*47e0*/  @P4 SHF.L.U32 R186, R130, 0x10, RZ ;  /* 0x0000001082ba4819 */ /* 0x000fe200000006ff */
[----:B------:R-:W-:Y:S01]  /*47f0*/  FFMA.FTZ R182, R144, R182, R145 ;  /* 0x000000b690b67223 */ /* 0x000fe20000010091 */
[----:B------:R-:W-:Y:S01]  /*4800*/  @P3 SHF.L.U32 R46, R46, 0x10, RZ ;  /* 0x000000102e2e3819 */ /* 0x000fe200000006ff */
[----:B------:R-:W-:Y:S01]  /*4810*/  FMUL.FTZ R129, R129, UR4 ;  /* 0x0000000481817c20 */ /* 0x000fe20008410000 */
[----:B------:R-:W-:Y:S01]  /*4820*/  @P5 PRMT R187, R130, 0x7632, R187 ;  /* 0x0000763282bb5816 */ /* 0x000fe200000000bb */
[-C--:B------:R-:W-:Y:S01]  /*4830*/  FMUL.FTZ R130, R149, R3.reuse ;  /* 0x0000000395827220 */ /* 0x080fe20000410000 */
[----:B------:R-:W-:Y:S01]  /*4840*/  LOP3.LUT P6, RZ, R139, 0xff0000, RZ, 0xc0, !PT ;  /* 0x00ff00008bff7812 */ /* 0x000fe200078cc0ff */
[----:B------:R-:W-:Y:S01]  /*4850*/  @P3 FMUL.FTZ R147, R129, R46 ;  /* 0x0000002e81933220 */ /* 0x000fe20000410000 */
[----:B------:R-:W-:Y:S01]  /*4860*/  FADD.FTZ R46, -R188, R189 ;  /* 0x000000bdbc2e7221 */ /* 0x000fe20000010100 */
[----:B------:R-:W-:Y:S01]  /*4870*/  @P5 SHF.L.U32 R187, R187, 0x10, RZ ;  /* 0x00000010bbbb5819 */ /* 0x000fe200000006ff */
[----:B------:R-:W-:Y:S01]  /*4880*/  FMUL.FTZ R130, R130, UR4 ;  /* 0x0000000482827c20 */ /* 0x000fe20008410000 */
[----:B------:R-:W-:Y:S01]  /*4890*/  FADD.FTZ R185, -R184, R185 ;  /* 0x000000b9b8b97221 */ /* 0x000fe20000010100 */
[----:B------:R-:W-:Y:S01]  /*48a0*/  FMUL.FTZ R46, R4, R46 ;  /* 0x0000002e042e7220 */ /* 0x000fe20000410000 */
[----:B------:R-:W-:Y:S01]  /*48b0*/  FADD.FTZ R182, -R182, R183 ;  /* 0x000000b7b6b67221 */ /* 0x000fe20000010100 */
[----:B------:R-:W-:Y:S01]  /*48c0*/  FMUL.FTZ R183, R69, R130 ;  /* 0x0000008245b77220 */ /* 0x000fe20000410000 */
[----:B------:R-:W-:Y:S01]  /*48d0*/  ISETP.GE.U32.AND P0, PT, R138, RZ, PT ;  /* 0x000000ff8a00720c */ /* 0x000fe20003f06070 */
[----:B------:R-:W-:Y:S01]  /*48e0*/  FMUL.FTZ R47, R46, R3 ;  /* 0x000000032e2f7220 */ /* 0x000fe20000410000 */
[----:B------:R-:W-:-:S02]  /*48f0*/  HFMA2 R184, -RZ, RZ, 0, 0 ;  /* 0x00000000ffb87431 */ /* 0x000fc400000001ff */
[----:B------:R-:W-:Y:S01]  /*4900*/  FFMA.FTZ R195, R144, R195, R145 ;  /* 0x000000c390c37223 */ /* 0x000fe20000010091 */
[----:B------:R-:W-:Y:S01]  /*4910*/  FSEL R183, R183, RZ, P5 ;  /* 0x000000ffb7b77208 */ /* 0x000fe20002800000 */
[----:B------:R-:W-:Y:S01]  /*4920*/  FMUL.FTZ R47, R47, UR4 ;  /* 0x000000042f2f7c20 */ /* 0x000fe20008410000 */
[----:B------:R-:W-:Y:S01]  /*4930*/  ISETP.GE.U32.AND.EX P0, PT, R139, 0x1000000, PT, P0 ;  /* 0x010000008b00780c */ /* 0x000fe20003f06100 */
[----:B------:R-:W-:Y:S01]  /*4940*/  FADD.FTZ R196, -R195, R196 ;  /* 0x000000c4c3c47221 */ /* 0x000fe20000010100 */
[----:B------:R-:W-:Y:S01]  /*4950*/  @P6 SHF.L.U32 R139, R131, 0x10, RZ ;  /* 0x00000010838b6819 */ /* 0x000fe200000006ff */
[----:B------:R-:W-:Y:S01]  /*4960*/  @P4 FMUL.FTZ R148, R47, R186 ;  /* 0x000000ba2f944220 */ /* 0x000fe20000410000 */
[----:B------:R-:W-:Y:S01]  /*4970*/  FMUL.FTZ R47, R68, R47 ;  /* 0x0000002f442f7220 */ /* 0x000fe20000410000 */
[----:B------:R-:W-:Y:S01]  /*4980*/  MOV R186, RZ ;  /* 0x000000ff00ba7202 */ /* 0x000fe20000000f00 */
[----:B------:R-:W-:Y:S01]  /*4990*/  @P5 FMUL.FTZ R186, R130, R187 ;  /* 0x000000bb82ba5220 */ /* 0x000fe20000410000 */
[----:B------:R-:W-:Y:S01]  /*49a0*/  LOP3.LUT P5, RZ, R138, 0xff00, RZ, 0xc0, !PT ;  /* 0x0000ff008aff7812 */ /* 0x000fe200078ac0ff */
[----:B------:R-:W-:Y:S01]  /*49b0*/  FMUL.FTZ R191, R66, R191 ;  /* 0x000000bf42bf7220 */ /* 0x000fe20000410000 */
[----:B------:R-:W-:Y:S01]  /*49c0*/  FSEL R130, R47, RZ, P4 ;  /* 0x000000ff2f827208 */ /* 0x000fe20002000000 */
[----:B------:R-:W-:Y:S01]  /*49d0*/  FMUL.FTZ R47, R4, R185 ;  /* 0x000000b9042f7220 */ /* 0x000fe20000410000 */
[----:B------:R-:W-:Y:S01]  /*49e0*/  LOP3.LUT P4, RZ, R138, 0xff, RZ, 0xc0, !PT ;  /* 0x000000ff8aff7812 */ /* 0x000fe2000788c0ff */
[----:B------:R-:W-:Y:S01]  /*49f0*/  FMUL.FTZ R129, R67, R129 ;  /* 0x0000008143817220 */ /* 0x000fe20000410000 */
[----:B------:R-:W-:Y:S01]  /*4a00*/  @P0 PRMT R185, R131, 0x7632, R185 ;  /* 0x0000763283b90816 */ /* 0x000fe200000000b9 */
[----:B------:R-:W-:Y:S01]  /*4a10*/  FMUL.FTZ R138, R47, R3 ;  /* 0x000000032f8a7220 */ /* 0x000fe20000410000 */
[----:B------:R-:W-:Y:S01]  /*4a20*/  F2FP.BF16.F32.PACK_AB R45, R44, R45 ;  /* 0x0000002d2c2d723e */ /* 0x000fe200000010ff */
[----:B------:R-:W-:Y:S01]  /*4a30*/  FMUL.FTZ R44, R4, R196 ;  /* 0x000000c4042c7220 */ /* 0x000fe20000410000 */
[----:B------:R-:W-:Y:S01]  /*4a40*/  @P0 SHF.L.U32 R185, R185, 0x10, RZ ;  /* 0x00000010b9b90819 */ /* 0x000fe200000006ff */
[----:B------:R-:W-:Y:S01]  /*4a50*/  FMUL.FTZ R138, R138, UR4 ;  /* 0x000000048a8a7c20 */ /* 0x000fe20008410000 */
[----:B------:R-:W-:-:S02]  /*4a60*/  F2FP.BF16.F32.PACK_AB R46, R149, R46 ;  /* 0x0000002e952e723e */ /* 0x000fc400000010ff */
[----:B------:R-:W-:Y:S01]  /*4a70*/  @P5 PRMT R187, R128, 0x7632, R187 ;  /* 0x0000763280bb5816 */ /* 0x000fe200000000bb */
[----:B------:R-:W-:Y:S01]  /*4a80*/  @P6 FMUL.FTZ R184, R138, R139 ;  /* 0x0000008b8ab86220 */ /* 0x000fe20000410000 */
[----:B------:R-:W-:Y:S01]  /*4a90*/  FMUL.FTZ R139, R4, R182 ;  /* 0x000000b6048b7220 */ /* 0x000fe20000410000 */
[----:B------:R-:W-:Y:S01]  /*4aa0*/  MOV R182, RZ ;  /* 0x000000ff00b67202 */ /* 0x000fe20000000f00 */
[----:B------:R-:W-:Y:S01]  /*4ab0*/  FMUL.FTZ R138, R70, R138 ;  /* 0x0000008a468a7220 */ /* 0x000fe20000410000 */
[----:B------:R-:W-:Y:S01]  /*4ac0*/  @P4 SHF.L.U32 R149, R128, 0x10, RZ ;  /* 0x0000001080954819 */ /* 0x000fe200000006ff */
[C---:B------:R-:W-:Y:S01]  /*4ad0*/  FMUL.FTZ R131, R139.reuse, R3 ;  /* 0x000000038b837220 */ /* 0x040fe20000410000 */
[----:B------:R-:W-:Y:S01]  /*4ae0*/  F2FP.BF16.F32.PACK_AB R47, R139, R47 ;  /* 0x0000002f8b2f723e */ /* 0x000fe200000010ff */
[----:B------:R-:W-:Y:S01]  /*4af0*/  FMUL.FTZ R128, R44, R3 ;  /* 0x000000032c807220 */ /* 0x000fe20000410000 */
[----:B------:R-:W-:Y:S01]  /*4b00*/  @P5 SHF.L.U32 R187, R187, 0x10, RZ ;  /* 0x00000010bbbb5819 */ /* 0x000fe200000006ff */
[----:B------:R-:W-:Y:S01]  /*4b10*/  FMUL.FTZ R131, R131, UR4 ;  /* 0x0000000483837c20 */ /* 0x000fe20008410000 */
[----:B------:R-:W-:Y:S01]  /*4b20*/  FSEL R138, R138, RZ, P6 ;  /* 0x000000ff8a8a7208 */ /* 0x000fe20003000000 */
[----:B------:R-:W-:Y:S01]  /*4b30*/  FMUL.FTZ R128, R128, UR4 ;  /* 0x0000000480807c20 */ /* 0x000fe20008410000 */
[----:B------:R-:W-:Y:S01]  /*4b40*/  FSEL R191, R191, RZ, P2 ;  /* 0x000000ffbfbf7208 */ /* 0x000fe20001000000 */
[----:B------:R-:W-:Y:S01]  /*4b50*/  @P0 FMUL.FTZ R182, R131, R185 ;  /* 0x000000b983b60220 */ /* 0x000fe20000410000 */
[----:B------:R-:W-:Y:S01]  /*4b60*/  FFMA.FTZ R185, R144, R0, R145 ;  /* 0x0000000090b97223 */ /* 0x000fe20000010091 */
[----:B------:R-:W-:-:S02]  /*4b70*/  HFMA2 R0, -RZ, RZ, 0, 0 ;  /* 0x00000000ff007431 */ /* 0x000fc400000001ff */
[----:B------:R-:W-:Y:S01]  /*4b80*/  FMUL.FTZ R131, R71, R131 ;  /* 0x0000008347837220 */ /* 0x000fe20000410000 */
[----:B------:R-:W-:Y:S01]  /*4b90*/  FSEL R129, R129, RZ, P3 ;  /* 0x000000ff81817208 */ /* 0x000fe20001800000 */
[----:B------:R-:W-:Y:S01]  /*4ba0*/  FADD.FTZ R185, -R185, R190 ;  /* 0x000000beb9b97221 */ /* 0x000fe20000010100 */
[----:B------:R-:W-:Y:S02]  /*4bb0*/  F2FP.BF16.F32.PACK_AB R130, R183, R130 ;  /* 0x00000082b782723e */ /* 0x000fe400000010ff */
[----:B------:R-:W-:Y:S01]  /*4bc0*/  FSEL R131, R131, RZ, P0 ;  /* 0x000000ff83837208 */ /* 0x000fe20000000000 */
[----:B------:R-:W-:Y:S01]  /*4bd0*/  FMUL.FTZ R185, R4, R185 ;  /* 0x000000b904b97220 */ /* 0x000fe20000410000 */
[----:B------:R-:W-:Y:S02]  /*4be0*/  F2FP.BF16.F32.PACK_AB R129, R129, R191 ;  /* 0x000000bf8181723e */ /* 0x000fe400000010ff */
[----:B------:R-:W-:Y:S01]  /*4bf0*/  F2FP.BF16.F32.PACK_AB R131, R131, R138 ;  /* 0x0000008a8383723e */ /* 0x000fe200000010ff */
[----:B------:R-:W-:Y:S01]  /*4c00*/  FMUL.FTZ R139, R185, R3 ;  /* 0x00000003b98b7220 */ /* 0x000fe20000410000 */
[----:B------:R-:W-:-:S03]  /*4c10*/  F2FP.BF16.F32.PACK_AB R44, R44, R185 ;  /* 0x000000b92c2c723e */ /* 0x000fc600000010ff */
[----:B------:R-:W-:-:S04]  /*4c20*/  FMUL.FTZ R139, R139, UR4 ;  /* 0x000000048b8b7c20 */ /* 0x000fc80008410000 */
[----:B------:R-:W-:Y:S01]  /*4c30*/  @P4 FMUL.FTZ R0, R139, R149 ;  /* 0x000000958b004220 */ /* 0x000fe20000410000 */
[----:B------:R-:W-:Y:S01]  /*4c40*/  MOV R149, RZ ;  /* 0x000000ff00957202 */ /* 0x000fe20000000f00 */
[----:B------:R-:W-:Y:S01]  /*4c50*/  @P5 FMUL.FTZ R149, R128, R187 ;  /* 0x000000bb80955220 */ /* 0x000fe20000410000 */
[----:B------:R-:W-:Y:S01]  /*4c60*/  FMUL.FTZ R139, R64, R139 ;  /* 0x0000008b408b7220 */ /* 0x000fe20000410000 */
[----:B------:R-:W-:-:S04]  /*4c70*/  FMUL.FTZ R128, R65, R128 ;  /* 0x0000008041807220 */ /* 0x000fc80000410000 */
[----:B------:R-:W-:Y:S02]  /*4c80*/  FSEL R139, R139, RZ, P4 ;  /* 0x000000ff8b8b7208 */ /* 0x000fe40002000000 */
[----:B------:R-:W-:-:S04]  /*4c90*/  FSEL R128, R128, RZ, P5 ;  /* 0x000000ff80807208 */ /* 0x000fc80002800000 */
[----:B------:R-:W-:-:S07]  /*4ca0*/  F2FP.BF16.F32.PACK_AB R128, R128, R139 ;  /* 0x0000008b8080723e */ /* 0x000fce00000010ff */
.L_x_4503:
        /* <DEDUP_REMOVED lines=16> */
[--C-:B------:R-:W-:Y:S01]  /*4db0*/  FFMA.FTZ R175, R144, R175, R145.reuse ;  /* 0x000000af90af7223 */ /* 0x100fe20000010091 */
[C---:B------:R-:W-:Y:S01]  /*4dc0*/  FMUL.FTZ R45, R4.reuse, R45 ;  /* 0x0000002d042d7220 */ /* 0x040fe20000410000 */
[----:B------:R-:W-:Y:S01]  /*4dd0*/  CS2R R138, SRZ ;  /* 0x00000000008a7805 */ /* 0x000fe2000001ff00 */
[----:B------:R-:W-:Y:S01]  /*4de0*/  FMUL.FTZ R44, R4, R44 ;  /* 0x0000002c042c7220 */ /* 0x000fe20000410000 */
[----:B------:R-:W-:Y:S01]  /*4df0*/  LOP3.LUT P4, RZ, R137, 0xff, RZ, 0xc0, !PT ;  /* 0x000000ff89ff7812 */ /* 0x000fe2000788c0ff */
[-C--:B------:R-:W-:Y:S01]  /*4e00*/  FMUL.FTZ R171, R45, R3.reuse ;  /* 0x000000032dab7220 */ /* 0x080fe20000410000 */
[----:B------:R-:W-:Y:S01]  /*4e10*/  LOP3.LUT P5, RZ, R137, 0xff00, RZ, 0xc0, !PT ;  /* 0x0000ff0089ff7812 */ /* 0x000fe200078ac0ff */
[C-C-:B------:R-:W-:Y:S01]  /*4e20*/  FFMA.FTZ R170, R144.reuse, R168, R145.reuse ;  /* 0x000000a890aa7223 */ /* 0x140fe20000010091 */
[----:B-----5:R-:W-:Y:S01]  /*4e30*/  @P2 SHF.L.U32 R46, R129, 0x10, RZ ;  /* 0x00000010812e2819 */ /* 0x020fe200000006ff */
[----:B------:R-:W-:Y:S01]  /*4e40*/  FMUL.FTZ R171, R171, UR4 ;  /* 0x00000004abab7c20 */ /* 0x000fe20008410000 */
[----:B------:R-:W-:Y:S01]  /*4e50*/  FFMA.FTZ R172, R144, R172, R145 ;  /* 0x000000ac90ac7223 */ /* 0x000fe20000010091 */
[----:B------:R-:W-:Y:S01]  /*4e60*/  FADD.FTZ R170, -R170, R169 ;  /* 0x000000a9aaaa7221 */ /* 0x000fe20000010100 */
[----:B------:R-:W-:Y:S01]  /*4e70*/  FFMA.FTZ R174, R144, R174, R145 ;  /* 0x000000ae90ae7223 */ /* 0x000fe20000010091 */
[----:B------:R-:W-:Y:S01]  /*4e80*/  @P2 FMUL.FTZ R43, R171, R46 ;  /* 0x0000002eab2b2220 */ /* 0x000fe20000410000 */
[----:B------:R-:W-:Y:S01]  /*4e90*/  @P3 PRMT R46, R129, 0x7632, R46 ;  /* 0x00007632812e3816 */ /* 0x000fe2000000002e */
[-C--:B------:R-:W-:Y:S01]  /*4ea0*/  FMUL.FTZ R129, R44, R3.reuse ;  /* 0x000000032c817220 */ /* 0x080fe20000410000 */
[----:B------:R-:W-:Y:S01]  /*4eb0*/  FMUL.FTZ R170, R4, R170 ;  /* 0x000000aa04aa7220 */ /* 0x000fe20000410000 */
[----:B------:R-:W-:Y:S01]  /*4ec0*/  @P4 SHF.L.U32 R168, R130, 0x10, RZ ;  /* 0x0000001082a84819 */ /* 0x000fe200000006ff */
[----:B------:R-:W-:Y:S01]  /*4ed0*/  FADD.FTZ R173, -R172, R173 ;  /* 0x000000adacad7221 */ /* 0x000fe20000010100 */
        /* <DEDUP_REMOVED lines=11> */
[----:B------:R-:W-:Y:S01]  /*4f90*/  ISETP.GE.U32.AND P0, PT, R136, RZ, PT ;  /* 0x000000ff8800720c */ /* 0x000fe20003f06070 */
[----:B------:R-:W-:Y:S01]  /*4fa0*/  FMUL.FTZ R172, R77, R130 ;  /* 0x000000824dac7220 */ /* 0x000fe20000410000 */
[--C-:B------:R-:W-:Y:S01]  /*4fb0*/  FFMA.FTZ R166, R144, R166, R145.reuse ;  /* 0x000000a690a67223 */ /* 0x100fe20000010091 */
[----:B------:R-:W-:Y:S01]  /*4fc0*/  FMUL.FTZ R47, R46, R3 ;  /* 0x000000032e2f7220 */ /* 0x000fe20000410000 */
[----:B------:R-:W-:Y:S01]  /*4fd0*/  ISETP.GE.U32.AND.EX P0, PT, R137, 0x1000000, PT, P0 ;  /* 0x010000008900780c */ /* 0x000fe20003f06100 */
[----:B------:R-:W-:Y:S01]  /*4fe0*/  FFMA.FTZ R174, R144, R177, R145 ;  /* 0x000000b190ae7223 */ /* 0x000fe20000010091 */
[----:B------:R-:W-:Y:S01]  /*4ff0*/  FSEL R172, R172, RZ, P5 ;  /* 0x000000ffacac7208 */ /* 0x000fe20002800000 */
[----:B------:R-:W-:Y:S01]  /*5000*/  FMUL.FTZ R47, R47, UR4 ;  /* 0x000000042f2f7c20 */ /* 0x000fe20008410000 */
[----:B------:R-:W-:Y:S01]  /*5010*/  FADD.FTZ R167, -R166, R167 ;  /* 0x000000a7a6a77221 */ /* 0x000fe20000010100 */
[----:B------:R-:W-:Y:S01]  /*5020*/  @P6 SHF.L.U32 R137, R131, 0x10, RZ ;  /* 0x0000001083896819 */ /* 0x000fe200000006ff */
[----:B------:R-:W-:Y:S01]  /*5030*/  FADD.FTZ R174, -R174, R181 ;  /* 0x000000b5aeae7221 */ /* 0x000fe20000010100 */
[----:B------:R-:W-:Y:S01]  /*5040*/  @P4 FMUL.FTZ R139, R47, R168 ;  /* 0x000000a82f8b4220 */ /* 0x000fe20000410000 */
[----:B------:R-:W-:Y:S01]  /*5050*/  FMUL.FTZ R47, R76, R47 ;  /* 0x0000002f4c2f7220 */ /* 0x000fe20000410000 */
[----:B------:R-:W-:Y:S01]  /*5060*/  MOV R168, RZ ;  /* 0x000000ff00a87202 */ /* 0x000fe20000000f00 */
[----:B------:R-:W-:Y:S01]  /*5070*/  @P5 FMUL.FTZ R168, R130, R169 ;  /* 0x000000a982a85220 */ /* 0x000fe20000410000 */
[----:B------:R-:W-:Y:S01]  /*5080*/  LOP3.LUT P5, RZ, R136, 0xff00, RZ, 0xc0, !PT ;  /* 0x0000ff0088ff7812 */ /* 0x000fe200078ac0ff */
[----:B------:R-:W-:Y:S01]  /*5090*/  HFMA2 R169, -RZ, RZ, 0, 0 ;  /* 0x00000000ffa97431 */ /* 0x000fe200000001ff */
[----:B------:R-:W-:Y:S01]  /*50a0*/  FSEL R130, R47, RZ, P4 ;  /* 0x000000ff2f827208 */ /* 0x000fe20002000000 */
[----:B------:R-:W-:Y:S01]  /*50b0*/  FMUL.FTZ R47, R4, R178 ;  /* 0x000000b2042f7220 */ /* 0x000fe20000410000 */
[----:B------:R-:W-:Y:S01]  /*50c0*/  LOP3.LUT P4, RZ, R136, 0xff, RZ, 0xc0, !PT ;  /* 0x000000ff88ff7812 */ /* 0x000fe2000788c0ff */
[C---:B------:R-:W-:Y:S01]  /*50d0*/  FMUL.FTZ R167, R4.reuse, R167 ;  /* 0x000000a704a77220 */ /* 0x040fe20000410000 */
[----:B------:R-:W-:Y:S01]  /*50e0*/  FMUL.FTZ R174, R4, R174 ;  /* 0x000000ae04ae7220 */ /* 0x000fe20000410000 */
[----:B------:R-:W-:Y:S01]  /*50f0*/  FMUL.FTZ R136, R47, R3 ;  /* 0x000000032f887220 */ /* 0x000fe20000410000 */
[----:B------:R-:W-:Y:S01]  /*5100*/  F2FP.BF16.F32.PACK_AB R45, R44, R45 ;  /* 0x0000002d2c2d723e */ /* 0x000fe200000010ff */
[----:B------:R-:W-:Y:S01]  /*5110*/  FMUL.FTZ R44, R4, R173 ;  /* 0x000000ad042c7220 */ /* 0x000fe20000410000 */
[----:B------:R-:W-:Y:S01]  /*5120*/  MOV R166, RZ ;  /* 0x000000ff00a67202 */ /* 0x000fe20000000f00 */
[----:B------:R-:W-:Y:S01]  /*5130*/  FMUL.FTZ R136, R136, UR4 ;  /* 0x0000000488887c20 */ /* 0x000fe20008410000 */
[----:B------:R-:W-:Y:S01]  /*5140*/  F2FP.BF16.F32.PACK_AB R46, R170, R46 ;  /* 0x0000002eaa2e723e */ /* 0x000fe200000010ff */
[----:B------:R-:W-:Y:S01]  /*5150*/  FMUL.FTZ R171, R74, R171 ;  /* 0x000000ab4aab7220 */ /* 0x000fe20000410000 */
[----:B------:R-:W-:Y:S01]  /*5160*/  F2FP.BF16.F32.PACK_AB R47, R167, R47 ;  /* 0x0000002fa72f723e */ /* 0x000fe200000010ff */
[----:B------:R-:W-:Y:S01]  /*5170*/  @P6 FMUL.FTZ R169, R136, R137 ;  /* 0x0000008988a96220 */ /* 0x000fe20000410000 */
[----:B------:R-:W-:Y:S01]  /*5180*/  @P0 PRMT R137, R131, 0x7632, R137 ;  /* 0x0000763283890816 */ /* 0x000fe20000000089 */
[-C--:B------:R-:W-:Y:S01]  /*5190*/  FMUL.FTZ R131, R167, R3.reuse ;  /* 0x00000003a7837220 */ /* 0x080fe20000410000 */
[C---:B------:R-:W-:Y:S01]  /*51a0*/  @P4 SHF.L.U32 R170, R128.reuse, 0x10, RZ ;  /* 0x0000001080aa4819 */ /* 0x040fe200000006ff */
[----:B------:R-:W-:Y:S01]  /*51b0*/  HFMA2 R167, -RZ, RZ, 0, 0 ;  /* 0x00000000ffa77431 */ /* 0x000fe200000001ff */
[----:B------:R-:W-:Y:S01]  /*51c0*/  @P0 SHF.L.U32 R137, R137, 0x10, RZ ;  /* 0x0000001089890819 */ /* 0x000fe200000006ff */
[----:B------:R-:W-:Y:S01]  /*51d0*/  FMUL.FTZ R131, R131, UR4 ;  /* 0x0000000483837c20 */ /* 0x000fe20008410000 */
[----:B------:R-:W-:Y:S01]  /*51e0*/  @P5 PRMT R173, R128, 0x7632, R173 ;  /* 0x0000763280ad5816 */ /* 0x000fe200000000ad */
[----:B------:R-:W-:Y:S01]  /*51f0*/  FMUL.FTZ R128, R44, R3 ;  /* 0x000000032c807220 */ /* 0x000fe20000410000 */
[----:B------:R-:W-:Y:S01]  /*5200*/  FMUL.FTZ R136, R78, R136 ;  /* 0x000000884e887220 */ /* 0x000fe20000410000 */
[----:B------:R-:W-:Y:S01]  /*5210*/  @P0 FMUL.FTZ R166, R131, R137 ;  /* 0x0000008983a60220 */ /* 0x000fe20000410000 */
[----:B------:R-:W-:Y:S01]  /*5220*/  FMUL.FTZ R137, R174, R3 ;  /* 0x00000003ae897220 */ /* 0x000fe20000410000 */
[----:B------:R-:W-:Y:S01]  /*5230*/  @P5 SHF.L.U32 R173, R173, 0x10, RZ ;  /* 0x00000010adad5819 */ /* 0x000fe200000006ff */
[----:B------:R-:W-:Y:S01]  /*5240*/  FMUL.FTZ R128, R128, UR4 ;  /* 0x0000000480807c20 */ /* 0x000fe20008410000 */
[----:B------:R-:W-:Y:S01]  /*5250*/  FMUL.FTZ R131, R79, R131 ;  /* 0x000000834f837220 */ /* 0x000fe20000410000 */
[----:B------:R-:W-:Y:S01]  /*5260*/  FMUL.FTZ R137, R137, UR4 ;  /* 0x0000000489897c20 */ /* 0x000fe20008410000 */
[----:B------:R-:W-:Y:S01]  /*5270*/  FMUL.FTZ R129, R75, R129 ;  /* 0x000000814b817220 */ /* 0x000fe20000410000 */
[----:B------:R-:W-:-:S02]  /*5280*/  FSEL R136, R136, RZ, P6 ;  /* 0x000000ff88887208 */ /* 0x000fc40003000000 */
[----:B------:R-:W-:Y:S01]  /*5290*/  @P4 FMUL.FTZ R167, R137, R170 ;  /* 0x000000aa89a74220 */ /* 0x000fe20000410000 */
[----:B------:R-:W-:Y:S01]  /*52a0*/  MOV R170, RZ ;  /* 0x000000ff00aa7202 */ /* 0x000fe20000000f00 */
[----:B------:R-:W-:Y:S01]  /*52b0*/  @P5 FMUL.FTZ R170, R128, R173 ;  /* 0x000000ad80aa5220 */ /* 0x000fe20000410000 */
[----:B------:R-:W-:Y:S01]  /*52c0*/  FMUL.FTZ R137, R72, R137 ;  /* 0x0000008948897220 */ /* 0x000fe20000410000 */
[----:B------:R-:W-:Y:S01]  /*52d0*/  FMUL.FTZ R128, R73, R128 ;  /* 0x0000008049807220 */ /* 0x000fe20000410000 */
        /* <DEDUP_REMOVED lines=10> */
[----:B------:R-:W-:Y:S06]  /*5380*/  BRA `(.L_x_4505) ;  /* 0x0000000400807947 */ /* 0x000fec0003800000 */
.L_x_4504:
        /* <DEDUP_REMOVED lines=9> */
[C---:B------:R-:W-:Y:S01]  /*5420*/  LOP3.LUT P0, RZ, R137.reuse, 0xff, RZ, 0xc0, !PT ;  /* 0x000000ff89ff7812 */ /* 0x040fe2000780c0ff */
[----:B------:R-:W-:Y:S01]  /*5430*/  FMUL.FTZ R138, R4, R138 ;  /* 0x0000008a048a7220 */ /* 0x000fe20000410000 */
[----:B------:R-:W-:Y:S01]  /*5440*/  LOP3.LUT P3, RZ, R137, 0xff00, RZ, 0xc0, !PT ;  /* 0x0000ff0089ff7812 */ /* 0x000fe2000786c0ff */
[----:B------:R-:W-:Y:S01]  /*5450*/  FMUL.FTZ R171, R3, R176 ;  /* 0x000000b003ab7220 */ /* 0x000fe20000410000 */
[C-C-:B------:R-:W-:Y:S01]  /*5460*/  FFMA.FTZ R168, R144.reuse, R168, R145.reuse ;  /* 0x000000a890a87223 */ /* 0x140fe20000010091 */
[----:B-----5:R-:W-:Y:S01]  /*5470*/  @P5 SHF.L.U32 R139, R129, 0x10, RZ ;  /* 0x00000010818b5819 */ /* 0x020fe200000006ff */
[----:B------:R-:W-:Y:S01]  /*5480*/  FFMA.FTZ R174, R144, R174, R145 ;  /* 0x000000ae90ae7223 */ /* 0x000fe20000010091 */
[----:B------:R-:W-:Y:S01]  /*5490*/  FMUL.FTZ R171, R171, UR4 ;  /* 0x00000004abab7c20 */ /* 0x000fe20008410000 */
[----:B------:R-:W-:Y:S01]  /*54a0*/  FADD.FTZ R169, -R168, R169 ;  /* 0x000000a9a8a97221 */ /* 0x000fe20000010100 */
[----:B------:R-:W-:Y:S01]  /*54b0*/  LOP3.LUT P2, RZ, R137, 0xff0000, RZ, 0xc0, !PT ;  /* 0x00ff000089ff7812 */ /* 0x000fe2000784c0ff */
[----:B------:R-:W-:Y:S01]  /*54c0*/  FADD.FTZ R174, -R174, R178 ;  /* 0x000000b2aeae7221 */ /* 0x000fe20000010100 */
[----:B------:R-:W-:Y:S01]  /*54d0*/  @P5 FMUL.FTZ R43, R139, R171 ;  /* 0x000000ab8b2b5220 */ /* 0x000fe20000410000 */
[----:B------:R-:W-:Y:S01]  /*54e0*/  @P4 PRMT R139, R129, 0x7632, R139 ;  /* 0x00007632818b4816 */ /* 0x000fe2000000008b */
[----:B------:R-:W-:Y:S01]  /*54f0*/  FMUL.FTZ R129, R3, R138 ;  /* 0x0000008a03817220 */ /* 0x000fe20000410000 */
[----:B------:R-:W-:Y:S01]  /*5500*/  MOV R138, RZ ;  /* 0x000000ff008a7202 */ /* 0x000fe20000000f00 */
[----:B------:R-:W-:Y:S01]  /*5510*/  FMUL.FTZ R169, R4, R169 ;  /* 0x000000a904a97220 */ /* 0x000fe20000410000 */
[----:B------:R-:W-:Y:S01]  /*5520*/  @P4 SHF.L.U32 R139, R139, 0x10, RZ ;  /* 0x000000108b8b4819 */ /* 0x000fe200000006ff */
[----:B------:R-:W-:Y:S01]  /*5530*/  FMUL.FTZ R129, R129, UR4 ;  /* 0x0000000481817c20 */ /* 0x000fe20008410000 */
[----:B------:R-:W-:Y:S01]  /*5540*/  @P0 SHF.L.U32 R168, R130, 0x10, RZ ;  /* 0x0000001082a80819 */ /* 0x000fe200000006ff */
[----:B------:R-:W-:Y:S01]  /*5550*/  FFMA.FTZ R172, R144, R172, R145 ;  /* 0x000000ac90ac7223 */ /* 0x000fe20000010091 */
[----:B------:R-:W-:Y:S01]  /*5560*/  @P3 PRMT R130, R130, 0x7632, R130 ;  /* 0x0000763282823816 */ /* 0x000fe20000000082 */
[----:B------:R-:W-:Y:S01]  /*5570*/  @P4 FMUL.FTZ R138, R139, R129 ;  /* 0x000000818b8a4220 */ /* 0x000fe20000410000 */
[----:B------:R-:W-:Y:S01]  /*5580*/  FADD.FTZ R139, -R175, R179 ;  /* 0x000000b3af8b7221 */ /* 0x000fe20000010100 */
[----:B------:R-:W-:Y:S01]  /*5590*/  FMUL.FTZ R174, R4, R174 ;  /* 0x000000ae04ae7220 */ /* 0x000fe20000410000 */
[----:B------:R-:W-:Y:S01]  /*55a0*/  FADD.FTZ R173, -R172, R173 ;  /* 0x000000adacad7221 */ /* 0x000fe20000010100 */
[----:B------:R-:W-:Y:S01]  /*55b0*/  FFMA.FTZ R166, R144, R166, R145 ;  /* 0x000000a690a67223 */ /* 0x000fe20000010091 */
[----:B------:R-:W-:Y:S01]  /*55c0*/  FMUL.FTZ R139, R4, R139 ;  /* 0x0000008b048b7220 */ /* 0x000fe20000410000 */
[----:B------:R-:W-:Y:S01]  /*55d0*/  FMUL.FTZ R172, R3, R174 ;  /* 0x000000ae03ac7220 */ /* 0x000fe20000410000 */
[----:B------:R-:W-:Y:S01]  /*55e0*/  @P2 SHF.L.U32 R174, R131, 0x10, RZ ;  /* 0x0000001083ae2819 */ /* 0x000fe200000006ff */
[----:B------:R-:W-:Y:S01]  /*55f0*/  FADD.FTZ R166, -R166, R167 ;  /* 0x000000a7a6a67221 */ /* 0x000fe20000010100 */
[----:B------:R-:W-:Y:S01]  /*5600*/  FMUL.FTZ R139, R3, R139 ;  /* 0x0000008b038b7220 */ /* 0x000fe20000410000 */
[----:B------:R-:W-:Y:S01]  /*5610*/  FMUL.FTZ R172, R172, UR4 ;  /* 0x00000004acac7c20 */ /* 0x000fe20008410000 */
[----:B------:R-:W-:Y:S01]  /*5620*/  FFMA.FTZ R177, R144, R177, R145 ;  /* 0x000000b190b17223 */ /* 0x000fe20000010091 */
[----:B------:R-:W-:Y:S01]  /*5630*/  FMUL.FTZ R166, R4, R166 ;  /* 0x000000a604a67220 */ /* 0x000fe20000410000 */
[----:B------:R-:W-:Y:S01]  /*5640*/  FMUL.FTZ R170, R139, UR4 ;  /* 0x000000048baa7c20 */ /* 0x000fe20008410000 */
[----:B------:R-:W-:-:S02]  /*5650*/  HFMA2 R139, -RZ, RZ, 0, 0 ;  /* 0x00000000ff8b7431 */ /* 0x000fc400000001ff */
[----:B------:R-:W-:Y:S01]  /*5660*/  FMUL.FTZ R173, R4, R173 ;  /* 0x000000ad04ad7220 */ /* 0x000fe20000410000 */
[----:B------:R-:W-:Y:S01]  /*5670*/  FMUL.FTZ R171, R74, R171 ;  /* 0x000000ab4aab7220 */ /* 0x000fe20000410000 */
[----:B------:R-:W-:Y:S02]  /*5680*/  FMUL.FTZ R129, R75, R129 ;  /* 0x000000814b817220 */ /* 0x000fe40000410000 */
[C---:B------:R-:W-:Y:S01]  /*5690*/  FMUL.FTZ R173, R3.reuse, R173 ;  /* 0x000000ad03ad7220 */ /* 0x040fe20000410000 */
[-C--:B------:R-:W-:Y:S01]  /*56a0*/  @P0 FMUL.FTZ R139, R168, R170.reuse ;  /* 0x000000aaa88b0220 */ /* 0x080fe20000410000 */
[----:B------:R-:W-:Y:S01]  /*56b0*/  FMUL.FTZ R168, R3, R169 ;  /* 0x000000a903a87220 */ /* 0x000fe20000410000 */
[----:B------:R-:W-:Y:S01]  /*56c0*/  @P3 SHF.L.U32 R169, R130, 0x10, RZ ;  /* 0x0000001082a93819 */ /* 0x000fe200000006ff */
[----:B------:R-:W-:Y:S01]  /*56d0*/  FMUL.FTZ R170, R76, R170 ;  /* 0x000000aa4caa7220 */ /* 0x000fe20000410000 */
[----:B------:R-:W-:Y:S01]  /*56e0*/  FSEL R171, R171, RZ, P5 ;  /* 0x000000ffabab7208 */ /* 0x000fe20002800000 */
[----:B------:R-:W-:Y:S01]  /*56f0*/  FMUL.FTZ R130, R168, UR4 ;  /* 0x00000004a8827c20 */ /* 0x000fe20008410000 */
[----:B------:R-:W-:-:S02]  /*5700*/  MOV R168, RZ ;  /* 0x000000ff00a87202 */ /* 0x000fc40000000f00 */
[----:B------:R-:W-:Y:S01]  /*5710*/  FSEL R129, R129, RZ, P4 ;  /* 0x000000ff81817208 */ /* 0x000fe20002000000 */
[-C--:B------:R-:W-:Y:S01]  /*5720*/  @P3 FMUL.FTZ R168, R169, R130.reuse ;  /* 0x00000082a9a83220 */ /* 0x080fe20000410000 */
[----:B------:R-:W-:Y:S02]  /*5730*/  HFMA2 R169, -RZ, RZ, 0, 0 ;  /* 0x00000000ffa97431 */ /* 0x000fe400000001ff */
[----:B------:R-:W-:Y:S01]  /*5740*/  FMUL.FTZ R130, R77, R130 ;  /* 0x000000824d827220 */ /* 0x000fe20000410000 */
[----:B------:R-:W-:Y:S01]  /*5750*/  F2FP.BF16.F32.PACK_AB R129, R129, R171 ;  /* 0x000000ab8181723e */ /* 0x000fe200000010ff */
[-C--:B------:R-:W-:Y:S01]  /*5760*/  @P2 FMUL.FTZ R169, R174, R172.reuse ;  /* 0x000000acaea92220 */ /* 0x080fe20000410000 */
[----:B------:R-:W-:Y:S01]  /*5770*/  FMUL.FTZ R174, R78, R172 ;  /* 0x000000ac4eae7220 */ /* 0x000fe20000410000 */
[----:B------:R-:W-:Y:S02]  /*5780*/  FSEL R172, R170, RZ, P0 ;  /* 0x000000ffaaac7208 */ /* 0x000fe40000000000 */
[----:B------:R-:W-:-:S02]  /*5790*/  ISETP.GE.U32.AND P0, PT, R136, RZ, PT ;  /* 0x000000ff8800720c */ /* 0x000fc40003f06070 */
[----:B------:R-:W-:Y:S02]  /*57a0*/  FSEL R130, R130, RZ, P3 ;  /* 0x000000ff82827208 */ /* 0x000fe40001800000 */
[----:B------:R-:W-:Y:S02]  /*57b0*/  ISETP.GE.U32.AND.EX P0, PT, R137, 0x1000000, PT, P0 ;  /* 0x010000008900780c */ /* 0x000fe40003f06100 */
[----:B------:R-:W-:Y:S02]  /*57c0*/  LOP3.LUT P3, RZ, R136, 0xff, RZ, 0xc0, !PT ;  /* 0x000000ff88ff7812 */ /* 0x000fe4000786c0ff */
[----:B------:R-:W-:Y:S02]  /*57d0*/  FSEL R174, R174, RZ, P2 ;  /* 0x000000ffaeae7208 */ /* 0x000fe40001000000 */
[----:B------:R-:W-:Y:S01]  /*57e0*/  LOP3.LUT P2, RZ, R136, 0xff00, RZ, 0xc0, !PT ;  /* 0x0000ff0088ff7812 */ /* 0x000fe2000784c0ff */
[----:B------:R-:W-:Y:S01]  /*57f0*/  FADD.FTZ R136, -R177, R181 ;  /* 0x000000b5b1887221 */ /* 0x000fe20000010100 */
[----:B------:R-:W-:-:S02]  /*5800*/  MOV R170, RZ ;  /* 0x000000ff00aa7202 */ /* 0x000fc40000000f00 */
[----:B------:R-:W-:Y:S01]  /*5810*/  F2FP.BF16.F32.PACK_AB R130, R130, R172 ;  /* 0x000000ac8282723e */ /* 0x000fe200000010ff */
[----:B------:R-:W-:Y:S02]  /*5820*/  FMUL.FTZ R136, R4, R136 ;  /* 0x0000008804887220 */ /* 0x000fe40000410000 */
[----:B------:R-:W-:Y:S01]  /*5830*/  @P0 PRMT R137, R131, 0x7632, R137 ;  /* 0x0000763283890816 */ /* 0x000fe20000000089 */
[C---:B------:R-:W-:Y:S01]  /*5840*/  FMUL.FTZ R131, R3.reuse, R166 ;  /* 0x000000a603837220 */ /* 0x040fe20000410000 */
[----:B------:R-:W-:Y:S01]  /*5850*/  CS2R R166, SRZ ;  /* 0x0000000000a67805 */ /* 0x000fe2000001ff00 */
[----:B------:R-:W-:Y:S01]  /*5860*/  FMUL.FTZ R136, R3, R136 ;  /* 0x0000008803887220 */ /* 0x000fe20000410000 */
[----:B------:R-:W-:Y:S01]  /*5870*/  @P0 SHF.L.U32 R137, R137, 0x10, RZ ;  /* 0x0000001089890819 */ /* 0x000fe200000006ff */
[----:B------:R-:W-:Y:S02]  /*5880*/  FMUL.FTZ R131, R131, UR4 ;  /* 0x0000000483837c20 */ /* 0x000fe40008410000 */
[----:B------:R-:W-:-:S02]  /*5890*/  FMUL.FTZ R136, R136, UR4 ;  /* 0x0000000488887c20 */ /* 0x000fc40008410000 */
[-C--:B------:R-:W-:Y:S01]  /*58a0*/  @P0 FMUL.FTZ R166, R137, R131.reuse ;  /* 0x0000008389a60220 */ /* 0x080fe20000410000 */
[C---:B------:R-:W-:Y:S01]  /*58b0*/  @P3 SHF.L.U32 R137, R128.reuse, 0x10, RZ ;  /* 0x0000001080893819 */ /* 0x040fe200000006ff */
[----:B------:R-:W-:Y:S01]  /*58c0*/  FMUL.FTZ R131, R79, R131 ;  /* 0x000000834f837220 */ /* 0x000fe20000410000 */
[----:B------:R-:W-:-:S03]  /*58d0*/  @P2 PRMT R128, R128, 0x7632, R128 ;  /* 0x0000763280802816 */ /* 0x000fc60000000080 */
[-C--:B------:R-:W-:Y:S01]  /*58e0*/  @P3 FMUL.FTZ R167, R137, R136.reuse ;  /* 0x0000008889a73220 */ /* 0x080fe20000410000 */
[----:B------:R-:W-:Y:S01]  /*58f0*/  @P2 SHF.L.U32 R137, R128, 0x10, RZ ;  /* 0x0000001080892819 */ /* 0x000fe200000006ff */
[----:B------:R-:W-:Y:S01]  /*5900*/  FMUL.FTZ R128, R173, UR4 ;  /* 0x00000004ad807c20 */ /* 0x000fe20008410000 */
[----:B------:R-:W-:Y:S01]  /*5910*/  FMUL.FTZ R136, R72, R136 ;  /* 0x0000008848887220 */ /* 0x000fe20000410000 */
[----:B------:R-:W-:Y:S02]  /*5920*/  FSEL R131, R131, RZ, P0 ;  /* 0x000000ff83837208 */ /* 0x000fe40000000000 */
[-C--:B------:R-:W-:Y:S01]  /*5930*/  @P2 FMUL.FTZ R170, R137, R128.reuse ;  /* 0x0000008089aa2220 */ /* 0x080fe20000410000 */
[----:B------:R-:W-:Y:S01]  /*5940*/  FMUL.FTZ R128, R73, R128 ;  /* 0x0000008049807220 */ /* 0x000fe20000410000 */
[----:B------:R-:W-:Y:S02]  /*5950*/  FSEL R136, R136, RZ, P3 ;  /* 0x000000ff88887208 */ /* 0x000fe40001800000 */
[----:B------:R-:W-:-:S02]  /*5960*/  F2FP.BF16.F32.PACK_AB R131, R131, R174 ;  /* 0x000000ae8383723e */ /* 0x000fc400000010ff */
[----:B------:R-:W-:-:S04]  /*5970*/  FSEL R128, R128, RZ, P2 ;  /* 0x000000ff80807208 */ /* 0x000fc80001000000 */
[----:B------:R-:W-:-:S07]  /*5980*/  F2FP.BF16.F32.PACK_AB R128, R128, R136 ;  /* 0x000000888080723e */ /* 0x000fce00000010ff */
.L_x_4505:
        /* <DEDUP_REMOVED lines=10> */
[C---:B------:R-:W-:Y:S01]  /*5a30*/  LOP3.LUT P0, RZ, R135.reuse, 0xff, RZ, 0xc0, !PT ;  /* 0x000000ff87ff7812 */ /* 0x040fe2000780c0ff */
[----:B------:R-:W-:Y:S01]  /*5a40*/  FFMA.FTZ R30, R144, R157, R145 ;  /* 0x0000009d901e7223 */ /* 0x000fe20000010091 */
[----:B------:R-:W-:Y:S01]  /*5a50*/  FADD.FTZ R161, -R164, R161 ;  /* 0x000000a1a4a17221 */ /* 0x000fe20000010100 */
[----:B------:R-:W-:Y:S01]  /*5a60*/  LOP3.LUT P3, RZ, R135, 0xff00, RZ, 0xc0, !PT ;  /* 0x0000ff0087ff7812 */ /* 0x000fe2000786c0ff */
[----:B------:R-:W-:Y:S01]  /*5a70*/  FADD.FTZ R45, -R45, R152 ;  /* 0x000000982d2d7221 */ /* 0x000fe20000010100 */
[----:B------:R-:W-:Y:S01]  /*5a80*/  FADD.FTZ R153, -R30, R153 ;  /* 0x000000991e997221 */ /* 0x000fe20000010100 */
[C---:B------:R-:W-:Y:S01]  /*5a90*/  FMUL.FTZ R44, R4.reuse, R161 ;  /* 0x000000a1042c7220 */ /* 0x040fe20000410000 */
[----:B------:R-:W-:Y:S01]  /*5aa0*/  LOP3.LUT P2, RZ, R135, 0xff0000, RZ, 0xc0, !PT ;  /* 0x00ff000087ff7812 */ /* 0x000fe2000784c0ff */
[C---:B------:R-:W-:Y:S01]  /*5ab0*/  FMUL.FTZ R46, R4.reuse, R45 ;  /* 0x0000002d042e7220 */ /* 0x040fe20000410000 */
[----:B------:R-:W-:Y:S01]  /*5ac0*/  FMUL.FTZ R164, R4, R153 ;  /* 0x0000009904a47220 */ /* 0x000fe20000410000 */
[----:B------:R-:W-:Y:S01]  /*5ad0*/  FMUL.FTZ R47, R44, R3 ;  /* 0x000000032c2f7220 */ /* 0x000fe20000410000 */
[----:B------:R-:W-:-:S02]  /*5ae0*/  HFMA2 R30, -RZ, RZ, 0, 0 ;  /* 0x00000000ff1e7431 */ /* 0x000fc400000001ff */
[-C--:B------:R-:W-:Y:S01]  /*5af0*/  FMUL.FTZ R45, R46, R3.reuse ;  /* 0x000000032e2d7220 */ /* 0x080fe20000410000 */
[----:B-----5:R-:W-:Y:S01]  /*5b00*/  @P0 SHF.L.U32 R136, R130, 0x10, RZ ;  /* 0x0000001082880819 */ /* 0x020fe200000006ff */
[----:B------:R-:W-:Y:S01]  /*5b10*/  FMUL.FTZ R152, R47, UR4 ;  /* 0x000000042f987c20 */ /* 0x000fe20008410000 */
[----:B------:R-:W-:Y:S01]  /*5b20*/  FMUL.FTZ R47, R164, R3 ;  /* 0x00000003a42f7220 */ /* 0x000fe20000410000 */
[----:B------:R-:W-:Y:S01]  /*5b30*/  @P3 PRMT R130, R130, 0x7632, R130 ;  /* 0x0000763282823816 */ /* 0x000fe20000000082 */
[----:B------:R-:W-:Y:S01]  /*5b40*/  FMUL.FTZ R45, R45, UR4 ;  /* 0x000000042d2d7c20 */ /* 0x000fe20008410000 */
[----:B------:R-:W-:Y:S01]  /*5b50*/  LOP3.LUT P5, RZ, R134, 0xff0000, RZ, 0xc0, !PT ;  /* 0x00ff000086ff7812 */ /* 0x000fe200078ac0ff */
[----:B------:R-:W-:Y:S01]  /*5b60*/  FMUL.FTZ R157, R47, UR4 ;  /* 0x000000042f9d7c20 */ /* 0x000fe20008410000 */
[----:B------:R-:W-:Y:S01]  /*5b70*/  @P3 SHF.L.U32 R130, R130, 0x10, RZ ;  /* 0x0000001082823819 */ /* 0x000fe200000006ff */
[----:B------:R-:W-:Y:S01]  /*5b80*/  @P0 FMUL.FTZ R30, R45, R136 ;  /* 0x000000882d1e0220 */ /* 0x000fe20000410000 */
[----:B------:R-:W-:-:S02]  /*5b90*/  @P2 SHF.L.U32 R47, R131, 0x10, RZ ;  /* 0x00000010832f2819 */ /* 0x000fc400000006ff */
[----:B------:R-:W-:Y:S01]  /*5ba0*/  CS2R R136, SRZ ;  /* 0x0000000000887805 */ /* 0x000fe2000001ff00 */
[----:B------:R-:W-:Y:S01]  /*5bb0*/  FMUL.FTZ R156, R84, R45 ;  /* 0x0000002d549c7220 */ /* 0x000fe20000410000 */
[----:B------:R-:W-:Y:S01]  /*5bc0*/  @P3 FMUL.FTZ R136, R152, R130 ;  /* 0x0000008298883220 */ /* 0x000fe20000410000 */
[----:B------:R-:W-:Y:S01]  /*5bd0*/  FMUL.FTZ R130, R85, R152 ;  /* 0x0000009855827220 */ /* 0x000fe20000410000 */
[----:B------:R-:W-:Y:S01]  /*5be0*/  @P2 FMUL.FTZ R137, R157, R47 ;  /* 0x0000002f9d892220 */ /* 0x000fe20000410000 */
[----:B------:R-:W-:Y:S01]  /*5bf0*/  FMUL.FTZ R157, R86, R157 ;  /* 0x0000009d569d7220 */ /* 0x000fe20000410000 */
[----:B------:R-:W-:Y:S01]  /*5c00*/  FSEL R156, R156, RZ, P0 ;  /* 0x000000ff9c9c7208 */ /* 0x000fe20000000000 */
[--C-:B------:R-:W-:Y:S01]  /*5c10*/  FFMA.FTZ R45, R144, R160, R145.reuse ;  /* 0x000000a0902d7223 */ /* 0x100fe20000010091 */
[----:B------:R-:W-:Y:S01]  /*5c20*/  FSEL R130, R130, RZ, P3 ;  /* 0x000000ff82827208 */ /* 0x000fe20001800000 */
[--C-:B------:R-:W-:Y:S01]  /*5c30*/  FFMA.FTZ R47, R144, R165, R145.reuse ;  /* 0x000000a5902f7223 */ /* 0x100fe20000010091 */
[----:B------:R-:W-:Y:S01]  /*5c40*/  FSEL R157, R157, RZ, P2 ;  /* 0x000000ff9d9d7208 */ /* 0x000fe20001000000 */
[----:B------:R-:W-:Y:S01]  /*5c50*/  FADD.FTZ R45, -R45, R158 ;  /* 0x0000009e2d2d7221 */ /* 0x000fe20000010100 */
[C---:B------:R-:W-:Y:S01]  /*5c60*/  LOP3.LUT P4, RZ, R134.reuse, 0xff000000, RZ, 0xc0, !PT ;  /* 0xff00000086ff7812 */ /* 0x040fe2000788c0ff */
[----:B------:R-:W-:Y:S01]  /*5c70*/  FADD.FTZ R47, -R47, R162 ;  /* 0x000000a22f2f7221 */ /* 0x000fe20000010100 */
[----:B------:R-:W-:Y:S01]  /*5c80*/  ISETP.GE.U32.AND P0, PT, R134, RZ, PT ;  /* 0x000000ff8600720c */ /* 0x000fe20003f06070 */
[--C-:B------:R-:W-:Y:S01]  /*5c90*/  FFMA.FTZ R153, R144, R154, R145.reuse ;  /* 0x0000009a90997223 */ /* 0x100fe20000010091 */
[----:B------:R-:W-:Y:S01]  /*5ca0*/  LOP3.LUT P3, RZ, R134, 0xff, RZ, 0xc0, !PT ;  /* 0x000000ff86ff7812 */ /* 0x000fe2000786c0ff */
[----:B------:R-:W-:Y:S01]  /*5cb0*/  FMUL.FTZ R47, R4, R47 ;  /* 0x0000002f042f7220 */ /* 0x000fe20000410000 */
[----:B------:R-:W-:Y:S01]  /*5cc0*/  LOP3.LUT P2, RZ, R134, 0xff00, RZ, 0xc0, !PT ;  /* 0x0000ff0086ff7812 */ /* 0x000fe2000784c0ff */
[----:B------:R-:W-:Y:S01]  /*5cd0*/  FFMA.FTZ R134, R144, R155, R145 ;  /* 0x0000009b90867223 */ /* 0x000fe20000010091 */
[----:B------:R-:W-:Y:S01]  /*5ce0*/  ISETP.GE.U32.AND.EX P0, PT, R135, 0x1000000, PT, P0 ;  /* 0x010000008700780c */ /* 0x000fe20003f06100 */
[----:B------:R-:W-:Y:S01]  /*5cf0*/  FADD.FTZ R153, -R153, R150 ;  /* 0x0000009699997221 */ /* 0x000fe20000010100 */
[----:B------:R-:W-:Y:S01]  /*5d00*/  FMUL.FTZ R162, R47, R3 ;  /* 0x000000032fa27220 */ /* 0x000fe20000410000 */
[----:B------:R-:W-:Y:S01]  /*5d10*/  FADD.FTZ R151, -R134, R151 ;  /* 0x0000009786977221 */ /* 0x000fe20000010100 */
[----:B------:R-:W-:Y:S01]  /*5d20*/  FFMA.FTZ R134, R144, R163, R145 ;  /* 0x000000a390867223 */ /* 0x000fe20000010091 */
[----:B------:R-:W-:Y:S01]  /*5d30*/  MOV R152, RZ ;  /* 0x000000ff00987202 */ /* 0x000fe20000000f00 */
[----:B------:R-:W-:Y:S01]  /*5d40*/  FMUL.FTZ R162, R162, UR4 ;  /* 0x00000004a2a27c20 */ /* 0x000fe20008410000 */
[----:B------:R-:W-:Y:S01]  /*5d50*/  FMUL.FTZ R158, R4, R151 ;  /* 0x00000097049e7220 */ /* 0x000fe20000410000 */
[----:B------:R-:W-:Y:S01]  /*5d60*/  FADD.FTZ R155, -R134, R159 ;  /* 0x0000009f869b7221 */ /* 0x000fe20000010100 */
[----:B------:R-:W-:-:S02]  /*5d70*/  @P5 SHF.L.U32 R134, R129, 0x10, RZ ;  /* 0x0000001081865819 */ /* 0x000fc400000006ff */
[----:B------:R-:W-:Y:S01]  /*5d80*/  CS2R R150, SRZ ;  /* 0x0000000000967805 */ /* 0x000fe2000001ff00 */
[----:B------:R-:W-:Y:S01]  /*5d90*/  FMUL.FTZ R135, R158, R3 ;  /* 0x000000039e877220 */ /* 0x000fe20000410000 */
[C---:B------:R-:W-:Y:S01]  /*5da0*/  FMUL.FTZ R155, R4.reuse, R155 ;  /* 0x0000009b049b7220 */ /* 0x040fe20000410000 */
[----:B------:R-:W-:Y:S01]  /*5db0*/  @P0 PRMT R131, R131, 0x7632, R131 ;  /* 0x0000763283830816 */ /* 0x000fe20000000083 */
[----:B------:R-:W-:Y:S01]  /*5dc0*/  FMUL.FTZ R160, R4, R153 ;  /* 0x0000009904a07220 */ /* 0x000fe20000410000 */
[----:B------:R-:W-:Y:S01]  /*5dd0*/  FMUL.FTZ R135, R135, UR4 ;  /* 0x0000000487877c20 */ /* 0x000fe20008410000 */
[----:B------:R-:W-:Y:S01]  /*5de0*/  @P4 PRMT R129, R129, 0x7632, R129 ;  /* 0x0000763281814816 */ /* 0x000fe20000000081 */
[----:B------:R-:W-:Y:S01]  /*5df0*/  HFMA2 R153, -RZ, RZ, 0, 0 ;  /* 0x00000000ff997431 */ /* 0x000fe200000001ff */
[----:B------:R-:W-:Y:S01]  /*5e00*/  @P0 SHF.L.U32 R131, R131, 0x10, RZ ;  /* 0x0000001083830819 */ /* 0x000fe200000006ff */
[----:B------:R-:W-:Y:S01]  /*5e10*/  @P5 FMUL.FTZ R150, R135, R134 ;  /* 0x0000008687965220 */ /* 0x000fe20000410000 */
[----:B------:R-:W-:Y:S01]  /*5e20*/  FMUL.FTZ R134, R155, R3 ;  /* 0x000000039b867220 */ /* 0x000fe20000410000 */
[----:B------:R-:W-:Y:S01]  /*5e30*/  @P4 SHF.L.U32 R129, R129, 0x10, RZ ;  /* 0x0000001081814819 */ /* 0x000fe200000006ff */
[----:B------:R-:W-:Y:S01]  /*5e40*/  FMUL.FTZ R135, R82, R135 ;  /* 0x0000008752877220 */ /* 0x000fe20000410000 */
[----:B------:R-:W-:Y:S01]  /*5e50*/  @P0 FMUL.FTZ R152, R162, R131 ;  /* 0x00000083a2980220 */ /* 0x000fe20000410000 */
[----:B------:R-:W-:Y:S01]  /*5e60*/  FMUL.FTZ R134, R134, UR4 ;  /* 0x0000000486867c20 */ /* 0x000fe20008410000 */
[----:B------:R-:W-:Y:S01]  /*5e70*/  FMUL.FTZ R131, R4, R45 ;  /* 0x0000002d04837220 */ /* 0x000fe20000410000 */
[----:B------:R-:W-:Y:S01]  /*5e80*/  @P3 SHF.L.U32 R154, R128, 0x10, RZ ;  /* 0x00000010809a3819 */ /* 0x000fe200000006ff */
[----:B------:R-:W-:Y:S01]  /*5e90*/  FMUL.FTZ R162, R87, R162 ;  /* 0x000000a257a27220 */ /* 0x000fe20000410000 */
[----:B------:R-:W-:Y:S01]  /*5ea0*/  @P4 FMUL.FTZ R151, R134, R129 ;  /* 0x0000008186974220 */ /* 0x000fe20000410000 */
[-C--:B------:R-:W-:Y:S01]  /*5eb0*/  FMUL.FTZ R129, R160, R3.reuse ;  /* 0x00000003a0817220 */ /* 0x080fe20000410000 */
[----:B------:R-:W-:Y:S01]  /*5ec0*/  @P2 PRMT R45, R128, 0x7632, R45 ;  /* 0x00007632802d2816 */ /* 0x000fe2000000002d */
[----:B------:R-:W-:Y:S01]  /*5ed0*/  FMUL.FTZ R128, R131, R3 ;  /* 0x0000000383807220 */ /* 0x000fe20000410000 */
[----:B------:R-:W-:Y:S01]  /*5ee0*/  FMUL.FTZ R134, R83, R134 ;  /* 0x0000008653867220 */ /* 0x000fe20000410000 */
[----:B------:R-:W-:Y:S01]  /*5ef0*/  FMUL.FTZ R129, R129, UR4 ;  /* 0x0000000481817c20 */ /* 0x000fe20008410000 */
[----:B------:R-:W-:Y:S01]  /*5f00*/  @P2 SHF.L.U32 R45, R45, 0x10, RZ ;  /* 0x000000102d2d2819 */ /* 0x000fe200000006ff */
[----:B------:R-:W-:Y:S01]  /*5f10*/  FMUL.FTZ R128, R128, UR4 ;  /* 0x0000000480807c20 */ /* 0x000fe20008410000 */
[----:B------:R-:W-:Y:S01]  /*5f20*/  F2FP.BF16.F32.PACK_AB R130, R130, R156 ;  /* 0x0000009c8282723e */ /* 0x000fe200000010ff */
[----:B------:R-:W-:Y:S01]  /*5f30*/  @P3 FMUL.FTZ R153, R129, R154 ;  /* 0x0000009a81993220 */ /* 0x000fe20000410000 */
[----:B------:R-:W-:Y:S01]  /*5f40*/  MOV R154, RZ ;  /* 0x000000ff009a7202 */ /* 0x000fe20000000f00 */
[----:B------:R-:W-:Y:S01]  /*5f50*/  @P2 FMUL.FTZ R154, R128, R45 ;  /* 0x0000002d809a2220 */ /* 0x000fe20000410000 */
[----:B------:R-:W-:Y:S01]  /*5f60*/  FMUL.FTZ R129, R80, R129 ;  /* 0x0000008150817220 */ /* 0x000fe20000410000 */
[----:B------:R-:W-:Y:S01]  /*5f70*/  FMUL.FTZ R128, R81, R128 ;  /* 0x0000008051807220 */ /* 0x000fe20000410000 */
[----:B------:R-:W-:-:S02]  /*5f80*/  F2FP.BF16.F32.PACK_AB R45, R155, R158 ;  /* 0x0000009e9b2d723e */ /* 0x000fc400000010ff */
[----:B------:R-:W-:Y:S02]  /*5f90*/  FSEL R155, R135, RZ, P5 ;  /* 0x000000ff879b7208 */ /* 0x000fe40002800000 */
[----:B------:R-:W-:Y:S02]  /*5fa0*/  FSEL R156, R134, RZ, P4 ;  /* 0x000000ff869c7208 */ /* 0x000fe40002000000 */
[----:B------:R-:W-:Y:S02]  /*5fb0*/  FSEL R162, R162, RZ, P0 ;  /* 0x000000ffa2a27208 */ /* 0x000fe40000000000 */
[----:B------:R-:W-:Y:S02]  /*5fc0*/  FSEL R134, R129, RZ, P3 ;  /* 0x000000ff81867208 */ /* 0x000fe40001800000 */
[----:B------:R-:W-:Y:S02]  /*5fd0*/  FSEL R135, R128, RZ, P2 ;  /* 0x000000ff80877208 */ /* 0x000fe40001000000 */
[----:B------:R-:W-:-:S02]  /*5fe0*/  F2FP.BF16.F32.PACK_AB R46, R44, R46 ;  /* 0x0000002e2c2e723e */ /* 0x000fc400000010ff */
[----:B------:R-:W-:Y:S02]  /*5ff0*/  F2FP.BF16.F32.PACK_AB R44, R131, R160 ;  /* 0x000000a0832c723e */ /* 0x000fe400000010ff */
[----:B------:R-:W-:Y:S02]  /*6000*/  F2FP.BF16.F32.PACK_AB R47, R47, R164 ;  /* 0x000000a42f2f723e */ /* 0x000fe400000010ff */
[----:B------:R-:W-:Y:S02]  /*6010*/  F2FP.BF16.F32.PACK_AB R131, R162, R157 ;  /* 0x0000009da283723e */ /* 0x000fe400000010ff */
[----:B------:R-:W-:Y:S02]  /*6020*/  F2FP.BF16.F32.PACK_AB R129, R156, R155 ;  /* 0x0000009b9c81723e */ /* 0x000fe400000010ff */
[----:B------:R-:W-:Y:S01]  /*6030*/  F2FP.BF16.F32.PACK_AB R128, R135, R134 ;  /* 0x000000868780723e */ /* 0x000fe200000010ff */
[----:B------:R-:W-:Y:S06]  /*6040*/  BRA `(.L_x_4507) ;  /* 0x00000004007c7947 */ /* 0x000fec0003800000 */
.L_x_4506:
[C-C-:B------:R-:W-:Y:S01]  /*6050*/  FFMA.FTZ R137, R144.reuse, R156, R145.reuse ;  /* 0x0000009c90897223 */ /* 0x140fe20000010091 */
[C---:B------:R-:W-:Y:S01]  /*6060*/  LOP3.LUT P0, RZ, R135.reuse, 0xff, RZ, 0xc0, !PT ;  /* 0x000000ff87ff7812 */ /* 0x040fe2000780c0ff */
[C-C-:B------:R-:W-:Y:S01]  /*6070*/  FFMA.FTZ R136, R144.reuse, R157, R145.reuse ;  /* 0x0000009d90887223 */ /* 0x140fe20000010091 */
[----:B------:R-:W-:Y:S01]  /*6080*/  LOP3.LUT P3, RZ, R135, 0xff00, RZ, 0xc0, !PT ;  /* 0x0000ff0087ff7812 */ /* 0x000fe2000786c0ff */
[----:B------:R-:W-:Y:S01]  /*6090*/  FADD.FTZ R137, -R137, R152 ;  /* 0x0000009889897221 */ /* 0x000fe20000010100 */
[----:B------:R-:W-:Y:S01]  /*60a0*/  FFMA.FTZ R164, R144, R164, R145 ;  /* 0x000000a490a47223 */ /* 0x000fe20000010091 */
[----:B------:R-:W-:Y:S02]  /*60b0*/  LOP3.LUT P2, RZ, R135, 0xff0000, RZ, 0xc0, !PT ;  /* 0x00ff000087ff7812 */ /* 0x000fe4000784c0ff */
[----:B------:R-:W-:Y:S01]  /*60c0*/  FMUL.FTZ R30, R4, R137 ;  /* 0x00000089041e7220 */ /* 0x000fe20000410000 */
[----:B------:R-:W-:Y:S01]  /*60d0*/  FADD.FTZ R137, -R136, R153 ;  /* 0x0000009988897221 */ /* 0x000fe20000010100 */
[----:B------:R-:W-:Y:S01]  /*60e0*/  FADD.FTZ R161, -R164, R161 ;  /* 0x000000a1a4a17221 */ /* 0x000fe20000010100 */
[----:B------:R-:W-:Y:S01]  /*60f0*/  LOP3.LUT P5, RZ, R134, 0xff0000, RZ, 0xc0, !PT ;  /* 0x00ff000086ff7812 */ /* 0x000fe200078ac0ff */
[----:B------:R-:W-:Y:S01]  /*6100*/  FMUL.FTZ R153, R3, R30 ;  /* 0x0000001e03997220 */ /* 0x000fe20000410000 */
[----:B------:R-:W-:Y:S01]  /*6110*/  HFMA2 R30, -RZ, RZ, 0, 0 ;  /* 0x00000000ff1e7431 */ /* 0x000fe200000001ff */
[----:B-----5:R-:W-:-:S02]  /*6120*/  @P0 SHF.L.U32 R136, R130, 0x10, RZ ;  /* 0x0000001082880819 */ /* 0x020fc400000006ff */
[----:B------:R-:W-:Y:S01]  /*6130*/  FMUL.FTZ R153, R153, UR4 ;  /* 0x0000000499997c20 */ /* 0x000fe20008410000 */
[----:B------:R-:W-:Y:S02]  /*6140*/  @P3 PRMT R152, R130, 0x7632, R152 ;  /* 0x0000763282983816 */ /* 0x000fe40000000098 */
[----:B------:R-:W-:Y:S01]  /*6150*/  LOP3.LUT P4, RZ, R134, 0xff000000, RZ, 0xc0, !PT ;  /* 0xff00000086ff7812 */ /* 0x000fe2000788c0ff */
[----:B------:R-:W-:Y:S01]  /*6160*/  @P0 FMUL.FTZ R30, R136, R153 ;  /* 0x00000099881e0220 */ /* 0x000fe20000410000 */
[----:B------:R-:W-:Y:S01]  /*6170*/  FMUL.FTZ R136, R4, R161 ;  /* 0x000000a104887220 */ /* 0x000fe20000410000 */
[----:B------:R-:W-:Y:S01]  /*6180*/  @P3 SHF.L.U32 R157, R152, 0x10, RZ ;  /* 0x00000010989d3819 */ /* 0x000fe200000006ff */
[----:B------:R-:W-:Y:S01]  /*6190*/  FMUL.FTZ R152, R4, R137 ;  /* 0x0000008904987220 */ /* 0x000fe20000410000 */
[----:B------:R-:W-:Y:S01]  /*61a0*/  FMUL.FTZ R156, R84, R153 ;  /* 0x00000099549c7220 */ /* 0x000fe20000410000 */
[C---:B------:R-:W-:Y:S01]  /*61b0*/  FMUL.FTZ R130, R3.reuse, R136 ;  /* 0x0000008803827220 */ /* 0x040fe20000410000 */
[----:B------:R-:W-:Y:S01]  /*61c0*/  MOV R136, RZ ;  /* 0x000000ff00887202 */ /* 0x000fe20000000f00 */
[----:B------:R-:W-:Y:S01]  /*61d0*/  FMUL.FTZ R137, R3, R152 ;  /* 0x0000009803897220 */ /* 0x000fe20000410000 */
[----:B------:R-:W-:Y:S01]  /*61e0*/  @P2 SHF.L.U32 R152, R131, 0x10, RZ ;  /* 0x0000001083982819 */ /* 0x000fe200000006ff */
[----:B------:R-:W-:Y:S01]  /*61f0*/  FMUL.FTZ R130, R130, UR4 ;  /* 0x0000000482827c20 */ /* 0x000fe20008410000 */
[----:B------:R-:W-:Y:S01]  /*6200*/  FSEL R156, R156, RZ, P0 ;  /* 0x000000ff9c9c7208 */ /* 0x000fe20000000000 */
[----:B------:R-:W-:Y:S01]  /*6210*/  FFMA.FTZ R153, R144, R165, R145 ;  /* 0x000000a590997223 */ /* 0x000fe20000010091 */
[----:B------:R-:W-:Y:S01]  /*6220*/  ISETP.GE.U32.AND P0, PT, R134, RZ, PT ;  /* 0x000000ff8600720c */ /* 0x000fe20003f06070 */
[----:B------:R-:W-:Y:S01]  /*6230*/  @P3 FMUL.FTZ R136, R157, R130 ;  /* 0x000000829d883220 */ /* 0x000fe20000410000 */
[----:B------:R-:W-:Y:S01]  /*6240*/  FMUL.FTZ R157, R137, UR4 ;  /* 0x00000004899d7c20 */ /* 0x000fe20008410000 */
[----:B------:R-:W-:-:S02]  /*6250*/  HFMA2 R137, -RZ, RZ, 0, 0 ;  /* 0x00000000ff897431 */ /* 0x000fc400000001ff */
[----:B------:R-:W-:Y:S01]  /*6260*/  FMUL.FTZ R130, R85, R130 ;  /* 0x0000008255827220 */ /* 0x000fe20000410000 */
[----:B------:R-:W-:Y:S01]  /*6270*/  ISETP.GE.U32.AND.EX P0, PT, R135, 0x1000000, PT, P0 ;  /* 0x010000008700780c */ /* 0x000fe20003f06100 */
[----:B------:R-:W-:Y:S01]  /*6280*/  FADD.FTZ R153, -R153, R162 ;  /* 0x000000a299997221 */ /* 0x000fe20000010100 */
[--C-:B------:R-:W-:Y:S01]  /*6290*/  FFMA.FTZ R135, R144, R160, R145.reuse ;  /* 0x000000a090877223 */ /* 0x100fe20000010091 */
[-C--:B------:R-:W-:Y:S01]  /*62a0*/  @P2 FMUL.FTZ R137, R152, R157.reuse ;  /* 0x0000009d98892220 */ /* 0x080fe20000410000 */
[----:B------:R-:W-:Y:S01]  /*62b0*/  FMUL.FTZ R157, R86, R157 ;  /* 0x0000009d569d7220 */ /* 0x000fe20000410000 */
[----:B------:R-:W-:Y:S01]  /*62c0*/  FSEL R130, R130, RZ, P3 ;  /* 0x000000ff82827208 */ /* 0x000fe20001800000 */
[----:B------:R-:W-:Y:S01]  /*62d0*/  FADD.FTZ R135, -R135, R158 ;  /* 0x0000009e87877221 */ /* 0x000fe20000010100 */
[----:B------:R-:W-:Y:S02]  /*62e0*/  LOP3.LUT P3, RZ, R134, 0xff, RZ, 0xc0, !PT ;  /* 0x000000ff86ff7812 */ /* 0x000fe4000786c0ff */
[----:B------:R-:W-:Y:S01]  /*62f0*/  FSEL R157, R157, RZ, P2 ;  /* 0x000000ff9d9d7208 */ /* 0x000fe20001000000 */
[----:B------:R-:W-:Y:S01]  /*6300*/  FMUL.FTZ R160, R4, R135 ;  /* 0x0000008704a07220 */ /* 0x000fe20000410000 */
[----:B------:R-:W-:Y:S01]  /*6310*/  LOP3.LUT P2, RZ, R134, 0xff00, RZ, 0xc0, !PT ;  /* 0x0000ff0086ff7812 */ /* 0x000fe2000784c0ff */
[----:B------:R-:W-:Y:S01]  /*6320*/  FFMA.FTZ R134, R144, R155, R145 ;  /* 0x0000009b90867223 */ /* 0x000fe20000010091 */
[----:B------:R-:W-:-:S02]  /*6330*/  @P0 PRMT R131, R131, 0x7632, R131 ;  /* 0x0000763283830816 */ /* 0x000fc40000000083 */
[----:B------:R-:W-:Y:S01]  /*6340*/  F2FP.BF16.F32.PACK_AB R130, R130, R156 ;  /* 0x0000009c8282723e */ /* 0x000fe200000010ff */
[----:B------:R-:W-:Y:S01]  /*6350*/  FADD.FTZ R151, -R134, R151 ;  /* 0x0000009786977221 */ /* 0x000fe20000010100 */
[----:B------:R-:W-:Y:S01]  /*6360*/  FFMA.FTZ R134, R144, R163, R145 ;  /* 0x000000a390867223 */ /* 0x000fe20000010091 */
[----:B------:R-:W-:-:S03]  /*6370*/  @P0 SHF.L.U32 R131, R131, 0x10, RZ ;  /* 0x0000001083830819 */ /* 0x000fc600000006ff */
[----:B------:R-:W-:Y:S01]  /*6380*/  FADD.FTZ R161, -R134, R159 ;  /* 0x0000009f86a17221 */ /* 0x000fe20000010100 */
[----:B------:R-:W-:Y:S01]  /*6390*/  FMUL.FTZ R134, R4, R151 ;  /* 0x0000009704867220 */ /* 0x000fe20000410000 */
[----:B------:R-:W-:Y:S01]  /*63a0*/  FFMA.FTZ R159, R144, R154, R145 ;  /* 0x0000009a909f7223 */ /* 0x000fe20000010091 */
[----:B------:R-:W-:Y:S01]  /*63b0*/  @P2 PRMT R135, R128, 0x7632, R135 ;  /* 0x0000763280872816 */ /* 0x000fe20000000087 */
[C---:B------:R-:W-:Y:S01]  /*63c0*/  FMUL.FTZ R152, R4.reuse, R161 ;  /* 0x000000a104987220 */ /* 0x040fe20000410000 */
[----:B------:R-:W-:Y:S01]  /*63d0*/  FMUL.FTZ R155, R3, R134 ;  /* 0x00000086039b7220 */ /* 0x000fe20000410000 */
[----:B------:R-:W-:Y:S01]  /*63e0*/  @P5 SHF.L.U32 R134, R129, 0x10, RZ ;  /* 0x0000001081865819 */ /* 0x000fe200000006ff */
[----:B------:R-:W-:Y:S01]  /*63f0*/  FADD.FTZ R159, -R159, R150 ;  /* 0x000000969f9f7221 */ /* 0x000fe20000010100 */
[----:B------:R-:W-:Y:S01]  /*6400*/  CS2R R150, SRZ ;  /* 0x0000000000967805 */ /* 0x000fe2000001ff00 */
[----:B------:R-:W-:Y:S01]  /*6410*/  FMUL.FTZ R155, R155, UR4 ;  /* 0x000000049b9b7c20 */ /* 0x000fe20008410000 */
[----:B------:R-:W-:Y:S01]  /*6420*/  @P4 PRMT R129, R129, 0x7632, R129 ;  /* 0x0000763281814816 */ /* 0x000fe20000000081 */
[----:B------:R-:W-:Y:S01]  /*6430*/  FMUL.FTZ R158, R4, R159 ;  /* 0x0000009f049e7220 */ /* 0x000fe20000410000 */
[----:B------:R-:W-:Y:S01]  /*6440*/  @P2 SHF.L.U32 R135, R135, 0x10, RZ ;  /* 0x0000001087872819 */ /* 0x000fe200000006ff */
[----:B------:R-:W-:Y:S01]  /*6450*/  @P5 FMUL.FTZ R150, R134, R155 ;  /* 0x0000009b86965220 */ /* 0x000fe20000410000 */
[----:B------:R-:W-:Y:S01]  /*6460*/  FMUL.FTZ R134, R3, R152 ;  /* 0x0000009803867220 */ /* 0x000fe20000410000 */
[----:B------:R-:W-:Y:S01]  /*6470*/  @P4 SHF.L.U32 R129, R129, 0x10, RZ ;  /* 0x0000001081814819 */ /* 0x000fe200000006ff */
[----:B------:R-:W-:Y:S01]  /*6480*/  FMUL.FTZ R152, R4, R153 ;  /* 0x0000009904987220 */ /* 0x000fe20000410000 */
[----:B------:R-:W-:Y:S01]  /*6490*/  FMUL.FTZ R155, R82, R155 ;  /* 0x0000009b529b7220 */ /* 0x000fe20000410000 */
[----:B------:R-:W-:-:S04]  /*64a0*/  FMUL.FTZ R134, R134, UR4 ;  /* 0x0000000486867c20 */ /* 0x000fc80008410000 */
[----:B------:R-:W-:Y:S01]  /*64b0*/  @P4 FMUL.FTZ R151, R129, R134 ;  /* 0x0000008681974220 */ /* 0x000fe20000410000 */
[----:B------:R-:W-:Y:S01]  /*64c0*/  FMUL.FTZ R129, R3, R152 ;  /* 0x0000009803817220 */ /* 0x000fe20000410000 */
[----:B------:R-:W-:Y:S01]  /*64d0*/  CS2R R152, SRZ ;  /* 0x0000000000987805 */ /* 0x000fe2000001ff00 */
[----:B------:R-:W-:Y:S01]  /*64e0*/  FMUL.FTZ R134, R83, R134 ;  /* 0x0000008653867220 */ /* 0x000fe20000410000 */
[----:B------:R-:W-:Y:S01]  /*64f0*/  FSEL R155, R155, RZ, P5 ;  /* 0x000000ff9b9b7208 */ /* 0x000fe20002800000 */
[----:B------:R-:W-:Y:S01]  /*6500*/  FMUL.FTZ R154, R129, UR4 ;  /* 0x00000004819a7c20 */ /* 0x000fe20008410000 */
[C---:B------:R-:W-:Y:S01]  /*6510*/  FMUL.FTZ R129, R3.reuse, R158 ;  /* 0x0000009e03817220 */ /* 0x040fe20000410000 */
[----:B------:R-:W-:Y:S01]  /*6520*/  @P3 SHF.L.U32 R158, R128, 0x10, RZ ;  /* 0x00000010809e3819 */ /* 0x000fe200000006ff */
[----:B------:R-:W-:Y:S01]  /*6530*/  FMUL.FTZ R128, R3, R160 ;  /* 0x000000a003807220 */ /* 0x000fe20000410000 */
[-C--:B------:R-:W-:Y:S01]  /*6540*/  @P0 FMUL.FTZ R152, R131, R154.reuse ;  /* 0x0000009a83980220 */ /* 0x080fe20000410000 */
[----:B------:R-:W-:Y:S01]  /*6550*/  FMUL.FTZ R129, R129, UR4 ;  /* 0x0000000481817c20 */ /* 0x000fe20008410000 */
[----:B------:R-:W-:Y:S01]  /*6560*/  FMUL.FTZ R131, R87, R154 ;  /* 0x0000009a57837220 */ /* 0x000fe20000410000 */
[----:B------:R-:W-:-:S02]  /*6570*/  MOV R154, RZ ;  /* 0x000000ff009a7202 */ /* 0x000fc40000000f00 */
[-C--:B------:R-:W-:Y:S01]  /*6580*/  @P3 FMUL.FTZ R153, R158, R129.reuse ;  /* 0x000000819e993220 */ /* 0x080fe20000410000 */
[----:B------:R-:W-:Y:S01]  /*6590*/  FMUL.FTZ R158, R128, UR4 ;  /* 0x00000004809e7c20 */ /* 0x000fe20008410000 */
[----:B------:R-:W-:Y:S01]  /*65a0*/  FSEL R128, R131, RZ, P0 ;  /* 0x000000ff83807208 */ /* 0x000fe20000000000 */
[----:B------:R-:W-:Y:S01]  /*65b0*/  FMUL.FTZ R129, R80, R129 ;  /* 0x0000008150817220 */ /* 0x000fe20000410000 */
[----:B------:R-:W-:Y:S01]  /*65c0*/  FSEL R156, R134, RZ, P4 ;  /* 0x000000ff869c7208 */ /* 0x000fe20002000000 */
[-C--:B------:R-:W-:Y:S01]  /*65d0*/  @P2 FMUL.FTZ R154, R135, R158.reuse ;  /* 0x0000009e879a2220 */ /* 0x080fe20000410000 */
[----:B------:R-:W-:Y:S01]  /*65e0*/  F2FP.BF16.F32.PACK_AB R131, R128, R157 ;  /* 0x0000009d8083723e */ /* 0x000fe200000010ff */
[----:B------:R-:W-:Y:S01]  /*65f0*/  FMUL.FTZ R128, R81, R158 ;  /* 0x0000009e51807220 */ /* 0x000fe20000410000 */
[----:B------:R-:W-:Y:S02]  /*6600*/  FSEL R134, R129, RZ, P3 ;  /* 0x000000ff81867208 */ /* 0x000fe40001800000 */
[----:B------:R-:W-:-:S02]  /*6610*/  F2FP.BF16.F32.PACK_AB R129, R156, R155 ;  /* 0x0000009b9c81723e */ /* 0x000fc400000010ff */
[----:B------:R-:W-:-:S04]  /*6620*/  FSEL R135, R128, RZ, P2 ;  /* 0x000000ff80877208 */ /* 0x000fc80001000000 */
[----:B------:R-:W-:-:S07]  /*6630*/  F2FP.BF16.F32.PACK_AB R128, R135, R134 ;  /* 0x000000868780723e */ /* 0x000fce00000010ff */
.L_x_4507:
        /* <DEDUP_REMOVED lines=14> */
[--C-:B------:R-:W-:Y:S01]  /*6720*/  FFMA.FTZ R143, R144, R143, R145.reuse ;  /* 0x0000008f908f7223 */ /* 0x100fe20000010091 */
[----:B------:R-:W-:Y:S01]  /*6730*/  LOP3.LUT P0, RZ, R132, 0xff0000, RZ, 0xc0, !PT ;  /* 0x00ff000084ff7812 */ /* 0x000fe2000780c0ff */
[----:B------:R-:W-:Y:S01]  /*6740*/  FFMA.FTZ R144, R144, R35, R145 ;  /* 0x0000002390907223 */ /* 0x000fe20000010091 */
[----:B------:R-:W-:Y:S01]  /*6750*/  LOP3.LUT P2, RZ, R132, 0xff000000, RZ, 0xc0, !PT ;  /* 0xff00000084ff7812 */ /* 0x000fe2000784c0ff */
[----:B------:R-:W-:Y:S01]  /*6760*/  FADD.FTZ R35, -R29, R32 ;  /* 0x000000201d237221 */ /* 0x000fe20000010100 */
[----:B------:R-:W-:Y:S01]  /*6770*/  LOP3.LUT P5, RZ, R133, 0xff, RZ, 0xc0, !PT ;  /* 0x000000ff85ff7812 */ /* 0x000fe200078ac0ff */
[----:B------:R-:W-:Y:S01]  /*6780*/  FADD.FTZ R45, -R141, R40 ;  /* 0x000000288d2d7221 */ /* 0x000fe20000010100 */
[----:B------:R-:W-:Y:S01]  /*6790*/  FADD.FTZ R47, -R36, R33 ;  /* 0x00000021242f7221 */ /* 0x000fe20000010100 */
[----:B------:R-:W-:Y:S01]  /*67a0*/  FMUL.FTZ R36, R4, R35 ;  /* 0x0000002304247220 */ /* 0x000fe20000410000 */
[----:B------:R-:W-:-:S02]  /*67b0*/  HFMA2 R38, -RZ, RZ, 0, 0 ;  /* 0x00000000ff267431 */ /* 0x000fc400000001ff */
[C---:B------:R-:W-:Y:S01]  /*67c0*/  FMUL.FTZ R45, R4.reuse, R45 ;  /* 0x0000002d042d7220 */ /* 0x040fe20000410000 */
[----:B------:R-:W-:Y:S01]  /*67d0*/  FMUL.FTZ R46, R4, R47 ;  /* 0x0000002f042e7220 */ /* 0x000fe20000410000 */
[-C--:B------:R-:W-:Y:S01]  /*67e0*/  FMUL.FTZ R32, R36, R3.reuse ;  /* 0x0000000324207220 */ /* 0x080fe20000410000 */
[----:B------:R-:W-:Y:S02]  /*67f0*/  HFMA2 R29, -RZ, RZ, 0, 0 ;  /* 0x00000000ff1d7431 */ /* 0x000fe400000001ff */
[-C--:B------:R-:W-:Y:S01]  /*6800*/  FMUL.FTZ R35, R45, R3.reuse ;  /* 0x000000032d237220 */ /* 0x080fe20000410000 */
[----:B------:R-:W-:Y:S01]  /*6810*/  FMUL.FTZ R44, R46, R3 ;  /* 0x000000032e2c7220 */ /* 0x000fe20000410000 */
[C---:B-----5:R-:W-:Y:S01]  /*6820*/  @P0 SHF.L.U32 R33, R129.reuse, 0x10, RZ ;  /* 0x0000001081210819 */ /* 0x060fe200000006ff */
[----:B------:R-:W-:Y:S01]  /*6830*/  FMUL.FTZ R47, R32, UR4 ;  /* 0x00000004202f7c20 */ /* 0x000fe20008410000 */
[----:B------:R-:W-:Y:S01]  /*6840*/  @P2 PRMT R129, R129, 0x7632, R129 ;  /* 0x0000763281812816 */ /* 0x000fe20000000081 */
[----:B------:R-:W-:Y:S01]  /*6850*/  FMUL.FTZ R134, R35, UR4 ;  /* 0x0000000423867c20 */ /* 0x000fe20008410000 */
[----:B------:R-:W-:Y:S01]  /*6860*/  @P5 SHF.L.U32 R32, R130, 0x10, RZ ;  /* 0x0000001082205819 */ /* 0x000fe200000006ff */
[----:B------:R-:W-:Y:S01]  /*6870*/  FMUL.FTZ R35, R44, UR4 ;  /* 0x000000042c237c20 */ /* 0x000fe20008410000 */
[----:B------:R-:W-:Y:S01]  /*6880*/  @P2 SHF.L.U32 R129, R129, 0x10, RZ ;  /* 0x0000001081812819 */ /* 0x000fe200000006ff */
[----:B------:R-:W-:Y:S01]  /*6890*/  @P0 FMUL.FTZ R29, R47, R33 ;  /* 0x000000212f1d0220 */ /* 0x000fe20000410000 */
[----:B------:R-:W-:Y:S01]  /*68a0*/  LOP3.LUT P4, RZ, R133, 0xff00, RZ, 0xc0, !PT ;  /* 0x0000ff0085ff7812 */ /* 0x000fe2000788c0ff */
[----:B------:R-:W-:Y:S01]  /*68b0*/  @P5 FMUL.FTZ R38, R35, R32 ;  /* 0x0000002023265220 */ /* 0x000fe20000410000 */
[----:B------:R-:W-:Y:S01]  /*68c0*/  FMUL.FTZ R32, R90, R47 ;  /* 0x0000002f5a207220 */ /* 0x000fe20000410000 */
[----:B------:R-:W-:Y:S01]  /*68d0*/  MOV R40, RZ ;  /* 0x000000ff00287202 */ /* 0x000fe20000000f00 */
[----:B------:R-:W-:Y:S01]  /*68e0*/  @P2 FMUL.FTZ R40, R134, R129 ;  /* 0x0000008186282220 */ /* 0x000fe20000410000 */
[----:B------:R-:W-:Y:S01]  /*68f0*/  FMUL.FTZ R129, R92, R35 ;  /* 0x000000235c817220 */ /* 0x000fe20000410000 */
[----:B------:R-:W-:Y:S01]  /*6900*/  FMUL.FTZ R33, R91, R134 ;  /* 0x000000865b217220 */ /* 0x000fe20000410000 */
[----:B------:R-:W-:Y:S01]  /*6910*/  FSEL R32, R32, RZ, P0 ;  /* 0x000000ff20207208 */ /* 0x000fe20000000000 */
[----:B------:R-:W-:Y:S01]  /*6920*/  FADD.FTZ R41, -R142, R41 ;  /* 0x000000298e297221 */ /* 0x000fe20000010100 */
[----:B------:R-:W-:Y:S01]  /*6930*/  ISETP.GE.U32.AND P0, PT, R132, RZ, PT ;  /* 0x000000ff8400720c */ /* 0x000fe20003f06070 */
[----:B------:R-:W-:Y:S01]  /*6940*/  FADD.FTZ R31, -R144, R31 ;  /* 0x0000001f901f7221 */ /* 0x000fe20000010100 */
[----:B------:R-:W-:Y:S01]  /*6950*/  FSEL R129, R129, RZ, P5 ;  /* 0x000000ff81817208 */ /* 0x000fe20002800000 */
[----:B------:R-:W-:Y:S01]  /*6960*/  FADD.FTZ R37, -R37, R34 ;  /* 0x0000002225257221 */ /* 0x000fe20000010100 */
[----:B------:R-:W-:Y:S01]  /*6970*/  LOP3.LUT P5, RZ, R133, 0xff0000, RZ, 0xc0, !PT ;  /* 0x00ff000085ff7812 */ /* 0x000fe200078ac0ff */
[----:B------:R-:W-:Y:S01]  /*6980*/  FADD.FTZ R143, -R143, R42 ;  /* 0x0000002a8f8f7221 */ /* 0x000fe20000010100 */
[----:B------:R-:W-:Y:S01]  /*6990*/  ISETP.GE.U32.AND.EX P0, PT, R133, 0x1000000, PT, P0 ;  /* 0x010000008500780c */ /* 0x000fe20003f06100 */
[----:B------:R-:W-:Y:S01]  /*69a0*/  FMUL.FTZ R133, R4, R41 ;  /* 0x0000002904857220 */ /* 0x000fe20000410000 */
[----:B------:R-:W-:Y:S01]  /*69b0*/  FSEL R33, R33, RZ, P2 ;  /* 0x000000ff21217208 */ /* 0x000fe20001000000 */
[----:B------:R-:W-:Y:S01]  /*69c0*/  FADD.FTZ R39, -R140, R39 ;  /* 0x000000278c277221 */ /* 0x000fe20000010100 */
[----:B------:R-:W-:Y:S01]  /*69d0*/  LOP3.LUT P3, RZ, R132, 0xff, RZ, 0xc0, !PT ;  /* 0x000000ff84ff7812 */ /* 0x000fe2000786c0ff */
[----:B------:R-:W-:Y:S01]  /*69e0*/  FMUL.FTZ R140, R4, R37 ;  /* 0x00000025048c7220 */ /* 0x000fe20000410000 */
[----:B------:R-:W-:Y:S01]  /*69f0*/  LOP3.LUT P2, RZ, R132, 0xff00, RZ, 0xc0, !PT ;  /* 0x0000ff0084ff7812 */ /* 0x000fe2000784c0ff */
[----:B------:R-:W-:Y:S01]  /*6a00*/  FMUL.FTZ R132, R4, R31 ;  /* 0x0000001f04847220 */ /* 0x000fe20000410000 */
[----:B------:R-:W-:Y:S01]  /*6a10*/  @P4 PRMT R130, R130, 0x7632, R130 ;  /* 0x0000763282824816 */ /* 0x000fe20000000082 */
[----:B------:R-:W-:Y:S01]  /*6a20*/  FMUL.FTZ R31, R133, R3 ;  /* 0x00000003851f7220 */ /* 0x000fe20000410000 */
[C---:B------:R-:W-:Y:S01]  /*6a30*/  FMUL.FTZ R143, R4.reuse, R143 ;  /* 0x0000008f048f7220 */ /* 0x040fe20000410000 */
[----:B------:R-:W-:Y:S01]  /*6a40*/  FMUL.FTZ R44, R4, R39 ;  /* 0x00000027042c7220 */ /* 0x000fe20000410000 */
[----:B------:R-:W-:Y:S01]  /*6a50*/  @P4 SHF.L.U32 R130, R130, 0x10, RZ ;  /* 0x0000001082824819 */ /* 0x000fe200000006ff */
[----:B------:R-:W-:Y:S01]  /*6a60*/  FMUL.FTZ R134, R31, UR4 ;  /* 0x000000041f867c20 */ /* 0x000fe20008410000 */
[----:B------:R-:W-:Y:S01]  /*6a70*/  MOV R4, RZ ;  /* 0x000000ff00047202 */ /* 0x000fe20000000f00 */
[-C--:B------:R-:W-:Y:S01]  /*6a80*/  FMUL.FTZ R37, R140, R3.reuse ;  /* 0x000000038c257220 */ /* 0x080fe20000410000 */
[-C--:B------:R-:W-:Y:S01]  /*6a90*/  FMUL.FTZ R34, R132, R3.reuse ;  /* 0x0000000384227220 */ /* 0x080fe20000410000 */
[----:B------:R-:W-:Y:S01]  /*6aa0*/  @P4 FMUL.FTZ R4, R134, R130 ;  /* 0x0000008286044220 */ /* 0x000fe20000410000 */
[-C--:B------:R-:W-:Y:S01]  /*6ab0*/  FMUL.FTZ R130, R143, R3.reuse ;  /* 0x000000038f827220 */ /* 0x080fe20000410000 */
[----:B------:R-:W-:Y:S01]  /*6ac0*/  FMUL.FTZ R3, R44, R3 ;  /* 0x000000032c037220 */ /* 0x000fe20000410000 */
[C---:B------:R-:W-:Y:S01]  /*6ad0*/  @P3 SHF.L.U32 R35, R128.reuse, 0x10, RZ ;  /* 0x0000001080233819 */ /* 0x040fe200000006ff */
[----:B------:R-:W-:Y:S01]  /*6ae0*/  HFMA2 R42, -RZ, RZ, 0, 0 ;  /* 0x00000000ff2a7431 */ /* 0x000fe200000001ff */
[----:B------:R-:W-:Y:S01]  /*6af0*/  @P2 PRMT R128, R128, 0x7632, R128 ;  /* 0x0000763280802816 */ /* 0x000fe20000000080 */
[----:B------:R-:W-:Y:S01]  /*6b00*/  HFMA2 R39, -RZ, RZ, 0, 0 ;  /* 0x00000000ff277431 */ /* 0x000fe200000001ff */
[----:B------:R-:W-:Y:S01]  /*6b10*/  @P5 SHF.L.U32 R47, R131, 0x10, RZ ;  /* 0x00000010832f5819 */ /* 0x000fe200000006ff */
[----:B------:R-:W-:Y:S01]  /*6b20*/  FMUL.FTZ R37, R37, UR4 ;  /* 0x0000000425257c20 */ /* 0x000fe20008410000 */
[----:B------:R-:W-:Y:S01]  /*6b30*/  FMUL.FTZ R142, R130, UR4 ;  /* 0x00000004828e7c20 */ /* 0x000fe20008410000 */
[----:B------:R-:W-:Y:S01]  /*6b40*/  FMUL.FTZ R34, R34, UR4 ;  /* 0x0000000422227c20 */ /* 0x000fe20008410000 */
[----:B------:R-:W-:Y:S01]  /*6b50*/  FMUL.FTZ R130, R3, UR4 ;  /* 0x0000000403827c20 */ /* 0x000fe20008410000 */
[----:B------:R-:W-:Y:S01]  /*6b60*/  @P2 SHF.L.U32 R128, R128, 0x10, RZ ;  /* 0x0000001080802819 */ /* 0x000fe200000006ff */
[----:B------:R-:W-:Y:S01]  /*6b70*/  @P5 FMUL.FTZ R42, R37, R47 ;  /* 0x0000002f252a5220 */ /* 0x000fe20000410000 */
[----:B------:R-:W-:Y:S01]  /*6b80*/  F2FP.BF16.F32.PACK_AB R45, R45, R36 ;  /* 0x000000242d2d723e */ /* 0x000fe200000010ff */
[----:B------:R-:W-:Y:S01]  /*6b90*/  @P3 FMUL.FTZ R39, R34, R35 ;  /* 0x0000002322273220 */ /* 0x000fe20000410000 */
[----:B------:R-:W-:Y:S01]  /*6ba0*/  FMUL.FTZ R36, R94, R37 ;  /* 0x000000255e247220 */ /* 0x000fe20000410000 */
[----:B------:R-:W-:Y:S01]  /*6bb0*/  FMUL.FTZ R3, R88, R34 ;  /* 0x0000002258037220 */ /* 0x000fe20000410000 */
[----:B------:R-:W-:Y:S01]  /*6bc0*/  @P0 PRMT R131, R131, 0x7632, R131 ;  /* 0x0000763283830816 */ /* 0x000fe20000000083 */
[----:B------:R-:W-:Y:S01]  /*6bd0*/  FMUL.FTZ R37, R95, R142 ;  /* 0x0000008e5f257220 */ /* 0x000fe20000410000 */
[----:B------:R-:W-:Y:S01]  /*6be0*/  FMUL.FTZ R35, R93, R134 ;  /* 0x000000865d237220 */ /* 0x000fe20000410000 */
[----:B------:R-:W-:Y:S01]  /*6bf0*/  FMUL.FTZ R34, R89, R130 ;  /* 0x0000008259227220 */ /* 0x000fe20000410000 */
[----:B------:R-:W-:Y:S01]  /*6c00*/  MOV R31, RZ ;  /* 0x000000ff001f7202 */ /* 0x000fe20000000f00 */
[----:B------:R-:W-:Y:S01]  /*6c10*/  @P2 FMUL.FTZ R31, R130, R128 ;  /* 0x00000080821f2220 */ /* 0x000fe20000410000 */
[----:B------:R-:W-:-:S02]  /*6c20*/  @P0 SHF.L.U32 R131, R131, 0x10, RZ ;  /* 0x0000001083830819 */ /* 0x000fc400000006ff */
[----:B------:R-:W-:Y:S02]  /*6c30*/  FSEL R130, R36, RZ, P5 ;  /* 0x000000ff24827208 */ /* 0x000fe40002800000 */
[----:B------:R-:W-:Y:S02]  /*6c40*/  FSEL R37, R37, RZ, P0 ;  /* 0x000000ff25257208 */ /* 0x000fe40000000000 */
[----:B------:R-:W-:Y:S02]  /*6c50*/  FSEL R128, R35, RZ, P4 ;  /* 0x000000ff23807208 */ /* 0x000fe40002000000 */
[----:B------:R-:W-:Y:S02]  /*6c60*/  FSEL R3, R3, RZ, P3 ;  /* 0x000000ff03037208 */ /* 0x000fe40001800000 */
[----:B------:R-:W-:Y:S02]  /*6c70*/  FSEL R36, R34, RZ, P2 ;  /* 0x000000ff22247208 */ /* 0x000fe40001000000 */
[----:B------:R-:W-:Y:S01]  /*6c80*/  MOV R41, RZ ;  /* 0x000000ff00297202 */ /* 0x000fe20000000f00 */
[----:B------:R-:W-:Y:S01]  /*6c90*/  @P0 FMUL.FTZ R41, R142, R131 ;  /* 0x000000838e290220 */ /* 0x000fe20000410000 */
[----:B------:R-:W-:-:S02]  /*6ca0*/  F2FP.BF16.F32.PACK_AB R33, R33, R32 ;  /* 0x000000202121723e */ /* 0x000fc400000010ff */
[----:B------:R-:W-:Y:S02]  /*6cb0*/  F2FP.BF16.F32.PACK_AB R47, R143, R140 ;  /* 0x0000008c8f2f723e */ /* 0x000fe400000010ff */
[----:B------:R-:W-:Y:S02]  /*6cc0*/  F2FP.BF16.F32.PACK_AB R46, R133, R46 ;  /* 0x0000002e852e723e */ /* 0x000fe400000010ff */
[----:B------:R-:W-:Y:S02]  /*6cd0*/  F2FP.BF16.F32.PACK_AB R44, R44, R132 ;  /* 0x000000842c2c723e */ /* 0x000fe400000010ff */
[----:B------:R-:W-:Y:S02]  /*6ce0*/  F2FP.BF16.F32.PACK_AB R35, R37, R130 ;  /* 0x000000822523723e */ /* 0x000fe400000010ff */
[----:B------:R-:W-:Y:S02]  /*6cf0*/  F2FP.BF16.F32.PACK_AB R34, R128, R129 ;  /* 0x000000818022723e */ /* 0x000fe400000010ff */
[----:B------:R-:W-:Y:S01]  /*6d00*/  F2FP.BF16.F32.PACK_AB R32, R36, R3 ;  /* 0x000000032420723e */ /* 0x000fe200000010ff */
[----:B------:R-:W-:Y:S06]  /*6d10*/  BRA `(.L_x_4509) ;  /* 0x0000000400847947 */ /* 0x000fec0003800000 */
.L_x_4508:
[--C-:B------:R-:W-:Y:S01]  /*6d20*/  FFMA.FTZ R29, R144, R36, R145.reuse ;  /* 0x00000024901d7223 */ /* 0x100fe20000010091 */
[----:B------:R-:W-:Y:S01]  /*6d30*/  LOP3.LUT P0, RZ, R132, 0xff0000, RZ, 0xc0, !PT ;  /* 0x00ff000084ff7812 */ /* 0x000fe2000780c0ff */
[--C-:B------:R-:W-:Y:S01]  /*6d40*/  FFMA.FTZ R134, R144, R37, R145.reuse ;  /* 0x0000002590867223 */ /* 0x100fe20000010091 */
[----:B------:R-:W-:Y:S01]  /*6d50*/  LOP3.LUT P2, RZ, R132, 0xff000000, RZ, 0xc0, !PT ;  /* 0xff00000084ff7812 */ /* 0x000fe2000784c0ff */
[----:B------:R-:W-:Y:S01]  /*6d60*/  FADD.FTZ R29, -R29, R32 ;  /* 0x000000201d1d7221 */ /* 0x000fe20000010100 */
[C-C-:B------:R-:W-:Y:S01]  /*6d70*/  FFMA.FTZ R140, R144.reuse, R140, R145.reuse ;  /* 0x0000008c908c7223 */ /* 0x140fe20000010091 */
[C-C-:B------:R-:W-:Y:S01]  /*6d80*/  FFMA.FTZ R141, R144.reuse, R141, R145.reuse ;  /* 0x0000008d908d7223 */ /* 0x140fe20000010091 */
[--C-:B------:R-:W-:Y:S01]  /*6d90*/  FFMA.FTZ R142, R144, R142, R145.reuse ;  /* 0x0000008e908e7223 */ /* 0x100fe20000010091 */
[----:B------:R-:W-:Y:S01]  /*6da0*/  FMUL.FTZ R32, R4, R29 ;  /* 0x0000001d04207220 */ /* 0x000fe20000410000 */
[C-C-:B------:R-:W-:Y:S01]  /*6db0*/  FFMA.FTZ R37, R144.reuse, R38, R145.reuse ;  /* 0x0000002690257223 */ /* 0x140fe20000010091 */
[----:B------:R-:W-:Y:S01]  /*6dc0*/  FFMA.FTZ R143, R144, R143, R145 ;  /* 0x0000008f908f7223 */ /* 0x000fe20000010091 */
[----:B------:R-:W-:-:S02]  /*6dd0*/  HFMA2 R29, -RZ, RZ, 0, 0 ;  /* 0x00000000ff1d7431 */ /* 0x000fc400000001ff */
[----:B------:R-:W-:Y:S01]  /*6de0*/  FMUL.FTZ R32, R3, R32 ;  /* 0x0000002003207220 */ /* 0x000fe20000410000 */
[----:B------:R-:W-:Y:S01]  /*6df0*/  FFMA.FTZ R144, R144, R35, R145 ;  /* 0x0000002390907223 */ /* 0x000fe20000010091 */
[----:B-----5:R-:W-:Y:S01]  /*6e00*/  @P0 SHF.L.U32 R36, R129, 0x10, RZ ;  /* 0x0000001081240819 */ /* 0x020fe200000006ff */
[----:B------:R-:W-:Y:S01]  /*6e10*/  FADD.FTZ R33, -R134, R33 ;  /* 0x0000002186217221 */ /* 0x000fe20000010100 */
[----:B------:R-:W-:Y:S01]  /*6e20*/  LOP3.LUT P5, RZ, R133, 0xff, RZ, 0xc0, !PT ;  /* 0x000000ff85ff7812 */ /* 0x000fe200078ac0ff */
[----:B------:R-:W-:Y:S01]  /*6e30*/  FMUL.FTZ R35, R32, UR4 ;  /* 0x0000000420237c20 */ /* 0x000fe20008410000 */
[----:B------:R-:W-:Y:S01]  /*6e40*/  FADD.FTZ R141, -R141, R40 ;  /* 0x000000288d8d7221 */ /* 0x000fe20000010100 */
[----:B------:R-:W-:Y:S01]  /*6e50*/  @P2 PRMT R129, R129, 0x7632, R129 ;  /* 0x0000763281812816 */ /* 0x000fe20000000081 */
[----:B------:R-:W-:Y:S02]  /*6e60*/  HFMA2 R38, -RZ, RZ, 0, 0 ;  /* 0x00000000ff267431 */ /* 0x000fe400000001ff */
[----:B------:R-:W-:Y:S01]  /*6e70*/  @P0 FMUL.FTZ R29, R36, R35 ;  /* 0x00000023241d0220 */ /* 0x000fe20000410000 */
[C---:B------:R-:W-:Y:S01]  /*6e80*/  FMUL.FTZ R36, R4.reuse, R33 ;  /* 0x0000002104247220 */ /* 0x040fe20000410000 */
[----:B------:R-:W-:Y:S01]  /*6e90*/  FMUL.FTZ R32, R4, R141 ;  /* 0x0000008d04207220 */ /* 0x000fe20000410000 */
[----:B------:R-:W-:Y:S01]  /*6ea0*/  @P2 SHF.L.U32 R135, R129, 0x10, RZ ;  /* 0x0000001081872819 */ /* 0x000fe200000006ff */
[----:B------:R-:W-:Y:S01]  /*6eb0*/  FADD.FTZ R41, -R142, R41 ;  /* 0x000000298e297221 */ /* 0x000fe20000010100 */
[C---:B------:R-:W-:Y:S01]  /*6ec0*/  FMUL.FTZ R33, R3.reuse, R36 ;  /* 0x0000002403217220 */ /* 0x040fe20000410000 */
[----:B------:R-:W-:Y:S01]  /*6ed0*/  FMUL.FTZ R32, R3, R32 ;  /* 0x0000002003207220 */ /* 0x000fe20000410000 */
[----:B------:R-:W-:Y:S01]  /*6ee0*/  MOV R40, RZ ;  /* 0x000000ff00287202 */ /* 0x000fe20000000f00 */
[----:B------:R-:W-:Y:S01]  /*6ef0*/  FADD.FTZ R31, -R144, R31 ;  /* 0x0000001f901f7221 */ /* 0x000fe20000010100 */
[----:B------:R-:W-:Y:S01]  /*6f00*/  @P5 SHF.L.U32 R36, R130, 0x10, RZ ;  /* 0x0000001082245819 */ /* 0x000fe200000006ff */
[----:B------:R-:W-:Y:S01]  /*6f10*/  FMUL.FTZ R129, R33, UR4 ;  /* 0x0000000421817c20 */ /* 0x000fe20008410000 */
[----:B------:R-:W-:Y:S01]  /*6f20*/  FMUL.FTZ R32, R32, UR4 ;  /* 0x0000000420207c20 */ /* 0x000fe20008410000 */
[----:B------:R-:W-:Y:S01]  /*6f30*/  FMUL.FTZ R33, R90, R35 ;  /* 0x000000235a217220 */ /* 0x000fe20000410000 */
[----:B------:R-:W-:Y:S01]  /*6f40*/  LOP3.LUT P4, RZ, R133, 0xff00, RZ, 0xc0, !PT ;  /* 0x0000ff0085ff7812 */ /* 0x000fe2000788c0ff */
[-C--:B------:R-:W-:Y:S01]  /*6f50*/  @P5 FMUL.FTZ R38, R36, R129.reuse ;  /* 0x0000008124265220 */ /* 0x080fe20000410000 */
[-C--:B------:R-:W-:Y:S01]  /*6f60*/  @P2 FMUL.FTZ R40, R135, R32.reuse ;  /* 0x0000002087282220 */ /* 0x080fe20000410000 */
[----:B------:R-:W-:Y:S01]  /*6f70*/  FMUL.FTZ R36, R92, R129 ;  /* 0x000000815c247220 */ /* 0x000fe20000410000 */
[----:B------:R-:W-:Y:S01]  /*6f80*/  FMUL.FTZ R32, R91, R32 ;  /* 0x000000205b207220 */ /* 0x000fe20000410000 */
[----:B------:R-:W-:Y:S01]  /*6f90*/  FSEL R33, R33, RZ, P0 ;  /* 0x000000ff21217208 */ /* 0x000fe20000000000 */
[----:B------:R-:W-:Y:S01]  /*6fa0*/  FMUL.FTZ R134, R4, R41 ;  /* 0x0000002904867220 */ /* 0x000fe20000410000 */
[----:B------:R-:W-:Y:S01]  /*6fb0*/  ISETP.GE.U32.AND P0, PT, R132, RZ, PT ;  /* 0x000000ff8400720c */ /* 0x000fe20003f06070 */
[----:B------:R-:W-:Y:S01]  /*6fc0*/  FADD.FTZ R39, -R140, R39 ;  /* 0x000000278c277221 */ /* 0x000fe20000010100 */
[----:B------:R-:W-:Y:S01]  /*6fd0*/  FSEL R36, R36, RZ, P5 ;  /* 0x000000ff24247208 */ /* 0x000fe20002800000 */
[----:B------:R-:W-:Y:S01]  /*6fe0*/  FADD.FTZ R37, -R37, R34 ;  /* 0x0000002225257221 */ /* 0x000fe20000010100 */
[----:B------:R-:W-:Y:S01]  /*6ff0*/  LOP3.LUT P3, RZ, R132, 0xff, RZ, 0xc0, !PT ;  /* 0x000000ff84ff7812 */ /* 0x000fe2000786c0ff */
[----:B------:R-:W-:Y:S01]  /*7000*/  FADD.FTZ R143, -R143, R42 ;  /* 0x0000002a8f8f7221 */ /* 0x000fe20000010100 */
[----:B------:R-:W-:Y:S01]  /*7010*/  FSEL R32, R32, RZ, P2 ;  /* 0x000000ff20207208 */ /* 0x000fe20001000000 */
[----:B------:R-:W-:Y:S01]  /*7020*/  FMUL.FTZ R42, R4, R31 ;  /* 0x0000001f042a7220 */ /* 0x000fe20000410000 */
[----:B------:R-:W-:Y:S01]  /*7030*/  LOP3.LUT P5, RZ, R133, 0xff0000, RZ, 0xc0, !PT ;  /* 0x00ff000085ff7812 */ /* 0x000fe200078ac0ff */
[----:B------:R-:W-:Y:S01]  /*7040*/  FMUL.FTZ R31, R3, R134 ;  /* 0x00000086031f7220 */ /* 0x000fe20000410000 */
[----:B------:R-:W-:Y:S01]  /*7050*/  LOP3.LUT P2, RZ, R132, 0xff00, RZ, 0xc0, !PT ;  /* 0x0000ff0084ff7812 */ /* 0x000fe2000784c0ff */
[C---:B------:R-:W-:Y:S01]  /*7060*/  FMUL.FTZ R34, R4.reuse, R39 ;  /* 0x0000002704227220 */ /* 0x040fe20000410000 */
[----:B------:R-:W-:Y:S01]  /*7070*/  ISETP.GE.U32.AND.EX P0, PT, R133, 0x1000000, PT, P0 ;  /* 0x010000008500780c */ /* 0x000fe20003f06100 */
[----:B------:R-:W-:Y:S01]  /*7080*/  FMUL.FTZ R140, R4, R37 ;  /* 0x00000025048c7220 */ /* 0x000fe20000410000 */
[----:B------:R-:W-:Y:S01]  /*7090*/  @P4 PRMT R130, R130, 0x7632, R130 ;  /* 0x0000763282824816 */ /* 0x000fe20000000082 */
[----:B------:R-:W-:Y:S01]  /*70a0*/  FMUL.FTZ R144, R4, R143 ;  /* 0x0000008f04907220 */ /* 0x000fe20000410000 */
[C---:B------:R-:W-:Y:S01]  /*70b0*/  FMUL.FTZ R34, R3.reuse, R34 ;  /* 0x0000002203227220 */ /* 0x040fe20000410000 */
[----:B------:R-:W-:Y:S01]  /*70c0*/  @P3 SHF.L.U32 R132, R128, 0x10, RZ ;  /* 0x0000001080843819 */ /* 0x000fe200000006ff */
[----:B------:R-:W-:Y:S01]  /*70d0*/  FMUL.FTZ R35, R3, R140 ;  /* 0x0000008c03237220 */ /* 0x000fe20000410000 */
[----:B------:R-:W-:Y:S01]  /*70e0*/  @P4 SHF.L.U32 R39, R130, 0x10, RZ ;  /* 0x0000001082274819 */ /* 0x000fe200000006ff */
[----:B------:R-:W-:Y:S01]  /*70f0*/  FMUL.FTZ R130, R31, UR4 ;  /* 0x000000041f827c20 */ /* 0x000fe20008410000 */
[----:B------:R-:W-:Y:S01]  /*7100*/  @P5 SHF.L.U32 R142, R131, 0x10, RZ ;  /* 0x00000010838e5819 */ /* 0x000fe200000006ff */
[C---:B------:R-:W-:Y:S01]  /*7110*/  FMUL.FTZ R37, R3.reuse, R144 ;  /* 0x0000009003257220 */ /* 0x040fe20000410000 */
[----:B------:R-:W-:Y:S01]  /*7120*/  @P2 PRMT R128, R128, 0x7632, R128 ;  /* 0x0000763280802816 */ /* 0x000fe20000000080 */
[----:B------:R-:W-:Y:S01]  /*7130*/  FMUL.FTZ R3, R3, R42 ;  /* 0x0000002a03037220 */ /* 0x000fe20000410000 */
[----:B------:R-:W-:Y:S01]  /*7140*/  @P0 PRMT R131, R131, 0x7632, R131 ;  /* 0x0000763283830816 */ /* 0x000fe20000000083 */
[----:B------:R-:W-:Y:S01]  /*7150*/  HFMA2 R42, -RZ, RZ, 0, 0 ;  /* 0x00000000ff2a7431 */ /* 0x000fe200000001ff */
[----:B------:R-:W-:Y:S01]  /*7160*/  MOV R4, RZ ;  /* 0x000000ff00047202 */ /* 0x000fe20000000f00 */
[----:B------:R-:W-:Y:S01]  /*7170*/  @P4 FMUL.FTZ R4, R39, R130 ;  /* 0x0000008227044220 */ /* 0x000fe20000410000 */
[----:B------:R-:W-:Y:S01]  /*7180*/  HFMA2 R39, -RZ, RZ, 0, 0 ;  /* 0x00000000ff277431 */ /* 0x000fe200000001ff */
[----:B------:R-:W-:Y:S01]  /*7190*/  @P2 SHF.L.U32 R129, R128, 0x10, RZ ;  /* 0x0000001080812819 */ /* 0x000fe200000006ff */
[----:B------:R-:W-:Y:S01]  /*71a0*/  FMUL.FTZ R35, R35, UR4 ;  /* 0x0000000423237c20 */ /* 0x000fe20008410000 */
[----:B------:R-:W-:Y:S01]  /*71b0*/  @P0 SHF.L.U32 R131, R131, 0x10, RZ ;  /* 0x0000001083830819 */ /* 0x000fe200000006ff */
[----:B------:R-:W-:Y:S01]  /*71c0*/  FMUL.FTZ R128, R37, UR4 ;  /* 0x0000000425807c20 */ /* 0x000fe20008410000 */
[----:B------:R-:W-:Y:S01]  /*71d0*/  FMUL.FTZ R3, R3, UR4 ;  /* 0x0000000403037c20 */ /* 0x000fe20008410000 */
[----:B------:R-:W-:Y:S01]  /*71e0*/  FMUL.FTZ R34, R34, UR4 ;  /* 0x0000000422227c20 */ /* 0x000fe20008410000 */
[----:B------:R-:W-:Y:S01]  /*71f0*/  MOV R41, RZ ;  /* 0x000000ff00297202 */ /* 0x000fe20000000f00 */
[----:B------:R-:W-:Y:S01]  /*7200*/  @P5 FMUL.FTZ R42, R142, R35 ;  /* 0x000000238e2a5220 */ /* 0x000fe20000410000 */
[----:B------:R-:W-:Y:S01]  /*7210*/  MOV R31, RZ ;  /* 0x000000ff001f7202 */ /* 0x000fe20000000f00 */
[----:B------:R-:W-:Y:S01]  /*7220*/  @P0 FMUL.FTZ R41, R131, R128 ;  /* 0x0000008083290220 */ /* 0x000fe20000410000 */
[----:B------:R-:W-:Y:S01]  /*7230*/  @P3 FMUL.FTZ R39, R132, R3 ;  /* 0x0000000384273220 */ /* 0x000fe20000410000 */
[----:B------:R-:W-:Y:S01]  /*7240*/  @P2 FMUL.FTZ R31, R129, R34 ;  /* 0x00000022811f2220 */ /* 0x000fe20000410000 */
[----:B------:R-:W-:Y:S01]  /*7250*/  FMUL.FTZ R37, R94, R35 ;  /* 0x000000235e257220 */ /* 0x000fe20000410000 */
[----:B------:R-:W-:Y:S01]  /*7260*/  FMUL.FTZ R128, R95, R128 ;  /* 0x000000805f807220 */ /* 0x000fe20000410000 */
[----:B------:R-:W-:Y:S01]  /*7270*/  FMUL.FTZ R35, R93, R130 ;  /* 0x000000825d237220 */ /* 0x000fe20000410000 */
[----:B------:R-:W-:Y:S01]  /*7280*/  FMUL.FTZ R3, R88, R3 ;  /* 0x0000000358037220 */ /* 0x000fe20000410000 */
[----:B------:R-:W-:Y:S01]  /*7290*/  FMUL.FTZ R34, R89, R34 ;  /* 0x0000002259227220 */ /* 0x000fe20000410000 */
[----:B------:R-:W-:-:S02]  /*72a0*/  FSEL R129, R37, RZ, P5 ;  /* 0x000000ff25817208 */ /* 0x000fc40002800000 */
[----:B------:R-:W-:Y:S02]  /*72b0*/  FSEL R128, R128, RZ, P0 ;  /* 0x000000ff80807208 */ /* 0x000fe40000000000 */
[----:B------:R-:W-:Y:S02]  /*72c0*/  FSEL R37, R35, RZ, P4 ;  /* 0x000000ff23257208 */ /* 0x000fe40002000000 */
[----:B------:R-:W-:Y:S02]  /*72d0*/  FSEL R3, R3, RZ, P3 ;  /* 0x000000ff03037208 */ /* 0x000fe40001800000 */
[----:B------:R-:W-:Y:S02]  /*72e0*/  FSEL R130, R34, RZ, P2 ;  /* 0x000000ff22827208 */ /* 0x000fe40001000000 */
[----:B------:R-:W-:Y:S02]  /*72f0*/  F2FP.BF16.F32.PACK_AB R33, R32, R33 ;  /* 0x000000212021723e */ /* 0x000fe400000010ff */
[----:B------:R-:W-:-:S02]  /*7300*/  F2FP.BF16.F32.PACK_AB R35, R128, R129 ;  /* 0x000000818023723e */ /* 0x000fc400000010ff */
[----:B------:R-:W-:Y:S02]  /*7310*/  F2FP.BF16.F32.PACK_AB R34, R37, R36 ;  /* 0x000000242522723e */ /* 0x000fe400000010ff */
[----:B------:R-:W-:-:S07]  /*7320*/  F2FP.BF16.F32.PACK_AB R32, R130, R3 ;  /* 0x000000038220723e */ /* 0x000fce00000010ff */
.L_x_4509:
[----:B------:R-:W0:Y:S02]  /*7330*/  @P1 LDC.64 R36, c[0x0][0x478] ;  /* 0x00011e00ff241b82 */ /* 0x000e240000000a00 */
[----:B0-----:R-:W-:-:S04]  /*7340*/  @P1 IMAD.WIDE.U32 R36, R2, 0x10, R36 ;  /* 0x0000001002241825 */ /* 0x001fc800078e0024 */
[----:B------:R-:W-:Y:S01]  /*7350*/  IMAD.WIDE.U32 R2, R2, 0x10, R188 ;  /* 0x0000001002027825 */ /* 0x000fe200078e00bc */
[----:B------:R0:W-:Y:S04]  /*7360*/  @P1 STG.E.128 desc[UR6][R36.64], R44 ;  /* 0x0000002c24001986 */ /* 0x0001e8000c101d06 */
[----:B------:R0:W-:Y:S01]  /*7370*/  STG.E.128 desc[UR6][R2.64], R32 ;  /* 0x0000002002007986 */ /* 0x0001e2000c101d06 */
[----:B------:R-:W-:Y:S05]  /*7380*/  BRA `(.L_x_4510) ;  /* 0x0000003800787947 */ /* 0x000fea0003800000 */
.L_x_4501:
[----:B-1----:R-:W0:Y:S02]  /*7390*/  LDC.64 R198, c[0x0][0x390] ;  /* 0x0000e400ffc67b82 */ /* 0x002e240000000a00 */
[----:B0-----:R-:W-:-:S06]  /*73a0*/  IMAD.WIDE.U32 R128, R43, 0x10, R198 ;  /* 0x000000102b807825 */ /* 0x001fcc00078e00c6 */
[----:B------:R-:W5:Y:S01]  /*73b0*/  LDG.E.128 R128, desc[UR6][R128.64] ;  /* 0x0000000680807981 */ /* 0x000f62000c1e1d00 */
[----:B------:R-:W-:-:S04]  /*73c0*/  UISETP.NE.U32.AND UP0, UPT, UR16, URZ, UPT ;  /* 0x000000ff1000728c */ /* 0x000fc8000bf05070 */
[----:B------:R-:W-:-:S09]  /*73d0*/  UISETP.NE.AND.EX UP0, UPT, UR17, URZ, UPT, UP0 ;  /* 0x000000ff1100728c */ /* 0x000fd2000bf05300 */
[----:B------:R-:W-:Y:S05]  /*73e0*/  BRA.U UP0, `(.L_x_4511) ;  /* 0x0000000500bc7547 */ /* 0x000fea000b800000 */
[--C-:B------:R-:W-:Y:S01]  /*73f0*/  FFMA.FTZ R0, R144, R0, R145.reuse ;  /* 0x0000000090007223 */ /* 0x100fe20000010091 */
[----:B------:R-:W-:Y:S01]  /*7400*/  SHF.L.U32 R146, R60, 0x10, RZ ;  /* 0x000000103c927819 */ /* 0x000fe200000006ff */
[----:B------:R-:W-:Y:S01]  /*7410*/  UMOV UR4, UR5 ;  /* 0x0000000500047c82 */ /* 0x000fe20008000000 */
[----:B------:R-:W-:Y:S01]  /*7420*/  LOP3.LUT P4, RZ, R138, 0xff, RZ, 0xc0, !PT ;  /* 0x000000ff8aff7812 */ /* 0x000fe2000788c0ff */
[----:B------:R-:W-:Y:S01]  /*7430*/  FADD.FTZ R0, -R0, R190 ;  /* 0x000000be00007221 */ /* 0x000fe20000010100 */
[----:B------:R-:W-:Y:S01]  /*7440*/  LOP3.LUT P1, RZ, R138, 0xff00, RZ, 0xc0, !PT ;  /* 0x0000ff008aff7812 */ /* 0x000fe2000782c0ff */
[C-C-:B------:R-:W-:Y:S01]  /*7450*/  FFMA.FTZ R195, R144.reuse, R195, R145.reuse ;  /* 0x000000c390c37223 */ /* 0x140fe20000010091 */
[--C-:B------:R-:W-:Y:S01]  /*7460*/  FFMA.FTZ R193, R144, R193, R145.reuse ;  /* 0x000000c190c17223 */ /* 0x100fe20000010091 */
[----:B------:R-:W-:Y:S01]  /*7470*/  FFMA.FTZ R0, R4, R0, R146 ;  /* 0x0000000004007223 */ /* 0x000fe20000010092 */
[----:B------:R-:W-:Y:S01]  /*7480*/  MOV R149, RZ ;  /* 0x000000ff00957202 */ /* 0x000fe20000000f00 */
[----:B------:R-:W-:Y:S01]  /*7490*/  FADD.FTZ R196, -R195, R196 ;  /* 0x000000c4c3c47221 */ /* 0x000fe20000010100 */
[----:B------:R-:W-:Y:S01]  /*74a0*/  FADD.FTZ R193, -R193, R194 ;  /* 0x000000c2c1c17221 */ /* 0x000fe20000010100 */
[----:B------:R-:W-:Y:S01]  /*74b0*/  FMUL.FTZ R0, R0, R3 ;  /* 0x0000000300007220 */ /* 0x000fe20000410000 */
[----:B------:R-:W-:Y:S01]  /*74c0*/  LOP3.LUT P3, RZ, R138, 0xff0000, RZ, 0xc0, !PT ;  /* 0x00ff00008aff7812 */ /* 0x000fe2000786c0ff */
[--C-:B------:R-:W-:Y:S01]  /*74d0*/  FFMA.FTZ R191, R144, R191, R145.reuse ;  /* 0x000000bf90bf7223 */ /* 0x100fe20000010091 */
[----:B------:R-:W-:Y:S01]  /*74e0*/  LOP3.LUT P2, RZ, R138, 0xff000000, RZ, 0xc0, !PT ;  /* 0xff0000008aff7812 */ /* 0x000fe2000784c0ff */
[----:B------:R-:W-:Y:S01]  /*74f0*/  FMUL.FTZ R190, R0, UR4 ;  /* 0x0000000400be7c20 */ /* 0x000fe20008410000 */
[----:B------:R-:W-:Y:S01]  /*7500*/  HFMA2 R0, -RZ, RZ, 0, 0 ;  /* 0x00000000ff007431 */ /* 0x000fe200000001ff */
[C---:B-----5:R-:W-:Y:S01]  /*7510*/  @P4 SHF.L.U32 R146, R128.reuse, 0x10, RZ ;  /* 0x0000001080924819 */ /* 0x060fe200000006ff */
[----:B------:R-:W-:Y:S01]  /*7520*/  FADD.FTZ R192, -R191, R192 ;  /* 0x000000c0bfc07221 */ /* 0x000fe20000010100 */
[----:B------:R-:W-:Y:S01]  /*7530*/  @P1 PRMT R128, R128, 0x7632, R128 ;  /* 0x0000763280801816 */ /* 0x000fe20000000080 */
[----:B------:R-:W-:Y:S01]  /*7540*/  FFMA.FTZ R188, R144, R188, R145 ;  /* 0x000000bc90bc7223 */ /* 0x000fe20000010091 */
[C---:B------:R-:W-:Y:S01]  /*7550*/  LOP3.LUT P0, RZ, R139.reuse, 0xff, RZ, 0xc0, !PT ;  /* 0x000000ff8bff7812 */ /* 0x040fe2000780c0ff */
[----:B------:R-:W-:Y:S01]  /*7560*/  @P4 FMUL.FTZ R0, R190, R146 ;  /* 0x00000092be004220 */ /* 0x000fe20000410000 */
[----:B------:R-:W-:Y:S01]  /*7570*/  PRMT R146, R60, 0x7632, R146 ;  /* 0x000076323c927816 */ /* 0x000fe20000000092 */
[----:B------:R-:W-:Y:S01]  /*7580*/  FADD.FTZ R188, -R188, R189 ;  /* 0x000000bdbcbc7221 */ /* 0x000fe20000010100 */
[C-C-:B------:R-:W-:Y:S01]  /*7590*/  FFMA.FTZ R186, R144.reuse, R186, R145.reuse ;  /* 0x000000ba90ba7223 */ /* 0x140fe20000010091 */
[----:B------:R-:W-:Y:S01]  /*75a0*/  LOP3.LUT P5, RZ, R139, 0xff00, RZ, 0xc0, !PT ;  /* 0x0000ff008bff7812 */ /* 0x000fe200078ac0ff */
[----:B------:R-:W-:Y:S01]  /*75b0*/  FFMA.FTZ R184, R144, R184, R145 ;  /* 0x000000b890b87223 */ /* 0x000fe20000010091 */
[----:B------:R-:W-:Y:S01]  /*75c0*/  SHF.L.U32 R146, R146, 0x10, RZ ;  /* 0x0000001092927819 */ /* 0x000fe200000006ff */
[----:B------:R-:W-:Y:S01]  /*75d0*/  FADD.FTZ R186, -R186, R187 ;  /* 0x000000bbbaba7221 */ /* 0x000fe20000010100 */
[----:B------:R-:W-:Y:S01]  /*75e0*/  @P2 PRMT R148, R129, 0x7632, R148 ;  /* 0x0000763281942816 */ /* 0x000fe20000000094 */
[----:B------:R-:W-:Y:S01]  /*75f0*/  FADD.FTZ R184, -R184, R185 ;  /* 0x000000b9b8b87221 */ /* 0x000fe20000010100 */
[----:B------:R-:W-:Y:S01]  /*7600*/  FFMA.FTZ R182, R144, R182, R145 ;  /* 0x000000b690b67223 */ /* 0x000fe20000010091 */
[----:B------:R-:W-:Y:S01]  /*7610*/  FFMA.FTZ R146, R4, R196, R146 ;  /* 0x000000c404927223 */ /* 0x000fe20000010092 */
[----:B------:R-:W-:Y:S01]  /*7620*/  @P2 SHF.L.U32 R148, R148, 0x10, RZ ;  /* 0x0000001094942819 */ /* 0x000fe200000006ff */
[----:B------:R-:W-:Y:S01]  /*7630*/  FMUL.FTZ R190, R64, R190 ;  /* 0x000000be40be7220 */ /* 0x000fe20000410000 */
[----:B------:R-:W-:Y:S01]  /*7640*/  FADD.FTZ R182, -R182, R183 ;  /* 0x000000b7b6b67221 */ /* 0x000fe20000010100 */
[----:B------:R-:W-:Y:S01]  /*7650*/  FMUL.FTZ R147, R146, R3 ;  /* 0x0000000392937220 */ /* 0x000fe20000410000 */
[----:B------:R-:W-:-:S02]  /*7660*/  @P1 SHF.L.U32 R146, R128, 0x10, RZ ;  /* 0x0000001080921819 */ /* 0x000fc400000006ff */
[----:B------:R-:W-:Y:S01]  /*7670*/  FSEL R190, R190, RZ, P4 ;  /* 0x000000ffbebe7208 */ /* 0x000fe20002000000 */
[----:B------:R-:W-:Y:S01]  /*7680*/  FMUL.FTZ R128, R147, UR4 ;  /* 0x0000000493807c20 */ /* 0x000fe20008410000 */
[----:B------:R-:W-:-:S03]  /*7690*/  @P3 SHF.L.U32 R147, R129, 0x10, RZ ;  /* 0x0000001081933819 */ /* 0x000fc600000006ff */
[----:B------:R-:W-:Y:S01]  /*76a0*/  @P1 FMUL.FTZ R149, R128, R146 ;  /* 0x0000009280951220 */ /* 0x000fe20000410000 */
[----:B------:R-:W-:Y:S01]  /*76b0*/  SHF.L.U32 R146, R61, 0x10, RZ ;  /* 0x000000103d927819 */ /* 0x000fe200000006ff */
[----:B------:R-:W-:-:S04]  /*76c0*/  FMUL.FTZ R128, R65, R128 ;  /* 0x0000008041807220 */ /* 0x000fc80000410000 */
[----:B------:R-:W-:Y:S01]  /*76d0*/  FFMA.FTZ R146, R4, R193, R146 ;  /* 0x000000c104927223 */ /* 0x000fe20000010092 */
[----:B------:R-:W-:-:S03]  /*76e0*/  FSEL R128, R128, RZ, P1 ;  /* 0x000000ff80807208 */ /* 0x000fc60000800000 */
[----:B------:R-:W-:Y:S01]  /*76f0*/  FMUL.FTZ R146, R146, R3 ;  /* 0x0000000392927220 */ /* 0x000fe20000410000 */
[----:B------:R-:W-:-:S03]  /*7700*/  F2FP.BF16.F32.PACK_AB R128, R128, R190 ;  /* 0x000000be8080723e */ /* 0x000fc600000010ff */
[----:B------:R-:W-:Y:S01]  /*7710*/  FMUL.FTZ R191, R146, UR4 ;  /* 0x0000000492bf7c20 */ /* 0x000fe20008410000 */
[----:B------:R-:W-:-:S03]  /*7720*/  HFMA2 R146, -RZ, RZ, 0, 0 ;  /* 0x00000000ff927431 */ /* 0x000fc600000001ff */
[----:B------:R-:W-:Y:S01]  /*7730*/  @P3 FMUL.FTZ R146, R191, R147 ;  /* 0x00000093bf923220 */ /* 0x000fe20000410000 */
[----:B------:R-:W-:Y:S01]  /*7740*/  PRMT R147, R61, 0x7632, R147 ;  /* 0x000076323d937816 */ /* 0x000fe20000000093 */
[----:B------:R-:W-:-:S03]  /*7750*/  FMUL.FTZ R191, R66, R191 ;  /* 0x000000bf42bf7220 */ /* 0x000fc60000410000 */
[----:B------:R-:W-:Y:S02]  /*7760*/  SHF.L.U32 R147, R147, 0x10, RZ ;  /* 0x0000001093937819 */ /* 0x000fe400000006ff */
[----:B------:R-:W-:-:S03]  /*7770*/  FSEL R191, R191, RZ, P3 ;  /* 0x000000ffbfbf7208 */ /* 0x000fc60001800000 */
[----:B------:R-:W-:-:S04]  /*7780*/  FFMA.FTZ R147, R4, R192, R147 ;  /* 0x000000c004937223 */ /* 0x000fc80000010093 */
[----:B------:R-:W-:Y:S01]  /*7790*/  FMUL.FTZ R129, R147, R3 ;  /* 0x0000000393817220 */ /* 0x000fe20000410000 */
[----:B------:R-:W-:-:S03]  /*77a0*/  MOV R147, RZ ;  /* 0x000000ff00937202 */ /* 0x000fc60000000f00 */
[----:B------:R-:W-:-:S04]  /*77b0*/  FMUL.FTZ R129, R129, UR4 ;  /* 0x0000000481817c20 */ /* 0x000fc80008410000 */
[----:B------:R-:W-:Y:S01]  /*77c0*/  @P2 FMUL.FTZ R147, R129, R148 ;  /* 0x0000009481932220 */ /* 0x000fe20000410000 */
[----:B------:R-:W-:Y:S01]  /*77d0*/  SHF.L.U32 R148, R62, 0x10, RZ ;  /* 0x000000103e947819 */ /* 0x000fe200000006ff */
[----:B------:R-:W-:-:S04]  /*77e0*/  FMUL.FTZ R129, R67, R129 ;  /* 0x0000008143817220 */ /* 0x000fc80000410000 */
[----:B------:R-:W-:Y:S01]  /*77f0*/  FFMA.FTZ R148, R4, R188, R148 ;  /* 0x000000bc04947223 */ /* 0x000fe20000010094 */
[----:B------:R-:W-:Y:S02]  /*7800*/  @P0 SHF.L.U32 R188, R130, 0x10, RZ ;  /* 0x0000001082bc0819 */ /* 0x000fe400000006ff */
[----:B------:R-:W-:Y:S01]  /*7810*/  FSEL R129, R129, RZ, P2 ;  /* 0x000000ff81817208 */ /* 0x000fe20001000000 */
[----:B------:R-:W-:-:S03]  /*7820*/  FMUL.FTZ R148, R148, R3 ;  /* 0x0000000394947220 */ /* 0x000fc60000410000 */
[----:B------:R-:W-:Y:S01]  /*7830*/  F2FP.BF16.F32.PACK_AB R129, R129, R191 ;  /* 0x000000bf8181723e */ /* 0x000fe200000010ff */
[----:B------:R-:W-:Y:S01]  /*7840*/  FMUL.FTZ R187, R148, UR4 ;  /* 0x0000000494bb7c20 */ /* 0x000fe20008410000 */
[----:B------:R-:W-:-:S03]  /*7850*/  HFMA2 R148, -RZ, RZ, 0, 0 ;  /* 0x00000000ff947431 */ /* 0x000fc600000001ff */
[----:B------:R-:W-:Y:S01]  /*7860*/  @P0 FMUL.FTZ R148, R187, R188 ;  /* 0x000000bcbb940220 */ /* 0x000fe20000410000 */
[----:B------:R-:W-:Y:S01]  /*7870*/  PRMT R188, R62, 0x7632, R188 ;  /* 0x000076323ebc7816 */ /* 0x000fe200000000bc */
[----:B------:R-:W-:-:S03]  /*7880*/  FMUL.FTZ R187, R68, R187 ;  /* 0x000000bb44bb7220 */ /* 0x000fc60000410000 */
[----:B------:R-:W-:Y:S02]  /*7890*/  SHF.L.U32 R188, R188, 0x10, RZ ;  /* 0x00000010bcbc7819 */ /* 0x000fe400000006ff */
[----:B------:R-:W-:Y:S02]  /*78a0*/  FSEL R185, R187, RZ, P0 ;  /* 0x000000ffbbb97208 */ /* 0x000fe40000000000 */
[----:B------:R-:W-:Y:S01]  /*78b0*/  SHF.L.U32 R187, R63, 0x10, RZ ;  /* 0x000000103fbb7819 */ /* 0x000fe200000006ff */
[--C-:B------:R-:W-:Y:S01]  /*78c0*/  FFMA.FTZ R186, R4, R186, R188.reuse ;  /* 0x000000ba04ba7223 */ /* 0x100fe200000100bc */
[----:B------:R-:W-:Y:S02]  /*78d0*/  LOP3.LUT P0, RZ, R139, 0xff0000, RZ, 0xc0, !PT ;  /* 0x00ff00008bff7812 */ /* 0x000fe4000780c0ff */
[----:B------:R-:W-:Y:S01]  /*78e0*/  @P5 PRMT R188, R130, 0x7632, R188 ;  /* 0x0000763282bc5816 */ /* 0x000fe200000000bc */
[----:B------:R-:W-:Y:S01]  /*78f0*/  FFMA.FTZ R184, R4, R184, R187 ;  /* 0x000000b804b87223 */ /* 0x000fe200000100bb */
[----:B------:R-:W-:Y:S01]  /*7900*/  FMUL.FTZ R130, R186, R3 ;  /* 0x00000003ba827220 */ /* 0x000fe20000410000 */
[----:B------:R-:W-:-:S02]  /*7910*/  MOV R186, RZ ;  /* 0x000000ff00ba7202 */ /* 0x000fc40000000f00 */
[----:B------:R-:W-:Y:S01]  /*7920*/  @P5 SHF.L.U32 R188, R188, 0x10, RZ ;  /* 0x00000010bcbc5819 */ /* 0x000fe200000006ff */
[----:B------:R-:W-:Y:S01]  /*7930*/  FMUL.FTZ R184, R184, R3 ;  /* 0x00000003b8b87220 */ /* 0x000fe20000410000 */
[----:B------:R-:W-:-:S03]  /*7940*/  FMUL.FTZ R130, R130, UR4 ;  /* 0x0000000482827c20 */ /* 0x000fc60008410000 */
[----:B------:R-:W-:Y:S01]  /*7950*/  FMUL.FTZ R187, R184, UR4 ;  /* 0x00000004b8bb7c20 */ /* 0x000fe20008410000 */
[----:B------:R-:W-:Y:S01]  /*7960*/  @P5 FMUL.FTZ R186, R130, R188 ;  /* 0x000000bc82ba5220 */ /* 0x000fe20000410000 */
[----:B------:R-:W-:Y:S01]  /*7970*/  HFMA2 R184, -RZ, RZ, 0, 0 ;  /* 0x00000000ffb87431 */ /* 0x000fe200000001ff */
[----:B------:R-:W-:Y:S01]  /*7980*/  @P0 SHF.L.U32 R188, R131, 0x10, RZ ;  /* 0x0000001083bc0819 */ /* 0x000fe200000006ff */
[----:B------:R-:W-:-:S04]  /*7990*/  FMUL.FTZ R130, R69, R130 ;  /* 0x0000008245827220 */ /* 0x000fc80000410000 */
[----:B------:R-:W-:Y:S01]  /*79a0*/  @P0 FMUL.FTZ R184, R187, R188 ;  /* 0x000000bcbbb80220 */ /* 0x000fe20000410000 */
[----:B------:R-:W-:Y:S01]  /*79b0*/  FMUL.FTZ R187, R70, R187 ;  /* 0x000000bb46bb7220 */ /* 0x000fe20000410000 */
[----:B------:R-:W-:-:S04]  /*79c0*/  FSEL R130, R130, RZ, P5 ;  /* 0x000000ff82827208 */ /* 0x000fc80002800000 */
[----:B------:R-:W-:Y:S02]  /*79d0*/  FSEL R187, R187, RZ, P0 ;  /* 0x000000ffbbbb7208 */ /* 0x000fe40000000000 */
[----:B------:R-:W-:Y:S02]  /*79e0*/  ISETP.GE.U32.AND P0, PT, R138, RZ, PT ;  /* 0x000000ff8a00720c */ /* 0x000fe40003f06070 */
[----:B------:R-:W-:Y:S02]  /*79f0*/  PRMT R138, R63, 0x7632, R138 ;  /* 0x000076323f8a7816 */ /* 0x000fe4000000008a */
[----:B------:R-:W-:Y:S02]  /*7a00*/  ISETP.GE.U32.AND.EX P0, PT, R139, 0x1000000, PT, P0 ;  /* 0x010000008b00780c */ /* 0x000fe40003f06100 */
[----:B------:R-:W-:Y:S02]  /*7a10*/  SHF.L.U32 R138, R138, 0x10, RZ ;  /* 0x000000108a8a7819 */ /* 0x000fe400000006ff */
[----:B------:R-:W-:-:S03]  /*7a20*/  F2FP.BF16.F32.PACK_AB R130, R130, R185 ;  /* 0x000000b98282723e */ /* 0x000fc600000010ff */
[----:B------:R-:W-:Y:S01]  /*7a30*/  FFMA.FTZ R138, R4, R182, R138 ;  /* 0x000000b6048a7223 */ /* 0x000fe2000001008a */
[----:B------:R-:W-:-:S03]  /*7a40*/  MOV R182, RZ ;  /* 0x000000ff00b67202 */ /* 0x000fc60000000f00 */
[----:B------:R-:W-:Y:S02]  /*7a50*/  FMUL.FTZ R138, R138, R3 ;  /* 0x000000038a8a7220 */ /* 0x000fe40000410000 */
[----:B------:R-:W-:Y:S02]  /*7a60*/  @P0 PRMT R131, R131, 0x7632, R131 ;  /* 0x0000763283830816 */ /* 0x000fe40000000083 */
[----:B------:R-:W-:Y:S02]  /*7a70*/  FMUL.FTZ R138, R138, UR4 ;  /* 0x000000048a8a7c20 */ /* 0x000fe40008410000 */
[----:B------:R-:W-:-:S05]  /*7a80*/  @P0 SHF.L.U32 R131, R131, 0x10, RZ ;  /* 0x0000001083830819 */ /* 0x000fca00000006ff */
[----:B------:R-:W-:Y:S01]  /*7a90*/  @P0 FMUL.FTZ R182, R138, R131 ;  /* 0x000000838ab60220 */ /* 0x000fe20000410000 */
[----:B------:R-:W-:-:S05]  /*7aa0*/  FMUL.FTZ R138, R71, R138 ;  /* 0x0000008a478a7220 */ /* 0x000fca0000410000 */
[----:B------:R-:W-:-:S04]  /*7ab0*/  FSEL R131, R138, RZ, P0 ;  /* 0x000000ff8a837208 */ /* 0x000fc80000000000 */
[----:B------:R-:W-:Y:S01]  /*7ac0*/  F2FP.BF16.F32.PACK_AB R131, R131, R187 ;  /* 0x000000bb8383723e */ /* 0x000fe200000010ff */
[----:B------:R-:W-:Y:S06]  /*7ad0*/  BRA `(.L_x_4512) ;  /* 0x0000000400c47947 */ /* 0x000fec0003800000 */
.L_x_4511:
[--C-:B------:R-:W-:Y:S01]  /*7ae0*/  FFMA.FTZ R193, R144, R193, R145.reuse ;  /* 0x000000c190c17223 */ /* 0x100fe20000010091 */
[C---:B------:R-:W-:Y:S01]  /*7af0*/  LOP3.LUT P1, RZ, R138.reuse, 0xff0000, RZ, 0xc0, !PT ;  /* 0x00ff00008aff7812 */ /* 0x040fe2000782c0ff */
[----:B------:R-:W-:Y:S01]  /*7b00*/  UMOV UR4, UR5 ;  /* 0x0000000500047c82 */ /* 0x000fe20008000000 */
[----:B------:R-:W-:Y:S01]  /*7b10*/  SHF.L.U32 R44, R61, 0x10, RZ ;  /* 0x000000103d2c7819 */ /* 0x000fe200000006ff */
[----:B------:R-:W-:Y:S01]  /*7b20*/  FADD.FTZ R45, -R193, R194 ;  /* 0x000000c2c12d7221 */ /* 0x000fe20000010100 */
[----:B------:R-:W-:Y:S02]  /*7b30*/  CS2R R146, SRZ ;  /* 0x0000000000927805 */ /* 0x000fe4000001ff00 */
[----:B------:R-:W-:Y:S01]  /*7b40*/  LOP3.LUT P2, RZ, R138, 0xff000000, RZ, 0xc0, !PT ;  /* 0xff0000008aff7812 */ /* 0x000fe2000784c0ff */
[--C-:B------:R-:W-:Y:S01]  /*7b50*/  FFMA.FTZ R188, R144, R188, R145.reuse ;  /* 0x000000bc90bc7223 */ /* 0x100fe20000010091 */
[----:B------:R-:W-:Y:S01]  /*7b60*/  FFMA.FTZ R45, R4, R45, R44 ;  /* 0x0000002d042d7223 */ /* 0x000fe2000001002c */
[--C-:B------:R-:W-:Y:S01]  /*7b70*/  FFMA.FTZ R44, R144, R191, R145.reuse ;  /* 0x000000bf902c7223 */ /* 0x100fe20000010091 */
[----:B------:R-:W-:Y:S01]  /*7b80*/  SHF.L.U32 R47, R62, 0x10, RZ ;  /* 0x000000103e2f7819 */ /* 0x000fe200000006ff */
[----:B------:R-:W-:Y:S01]  /*7b90*/  FFMA.FTZ R184, R144, R184, R145 ;  /* 0x000000b890b87223 */ /* 0x000fe20000010091 */
[----:B------:R-:W-:Y:S01]  /*7ba0*/  FMUL.FTZ R191, R45, R3 ;  /* 0x000000032dbf7220 */ /* 0x000fe20000410000 */
[----:B------:R-:W-:Y:S01]  /*7bb0*/  FADD.FTZ R44, -R44, R192 ;  /* 0x000000c02c2c7221 */ /* 0x000fe20000010100 */
[----:B-----5:R-:W-:Y:S01]  /*7bc0*/  @P1 SHF.L.U32 R46, R129, 0x10, RZ ;  /* 0x00000010812e1819 */ /* 0x020fe200000006ff */
[----:B------:R-:W-:Y:S01]  /*7bd0*/  FADD.FTZ R184, -R184, R185 ;  /* 0x000000b9b8b87221 */ /* 0x000fe20000010100 */
[----:B------:R-:W-:Y:S01]  /*7be0*/  FMUL.FTZ R191, R191, UR4 ;  /* 0x00000004bfbf7c20 */ /* 0x000fe20008410000 */
[----:B------:R-:W-:Y:S01]  /*7bf0*/  LOP3.LUT P5, RZ, R139, 0xff, RZ, 0xc0, !PT ;  /* 0x000000ff8bff7812 */ /* 0x000fe200078ac0ff */
[C-C-:B------:R-:W-:Y:S01]  /*7c00*/  FFMA.FTZ R185, R144.reuse, R182, R145.reuse ;  /* 0x000000b690b97223 */ /* 0x140fe20000010091 */
[----:B------:R-:W-:Y:S01]  /*7c10*/  FFMA.FTZ R149, R144, R186, R145 ;  /* 0x000000ba90957223 */ /* 0x000fe20000010091 */
[----:B------:R-:W-:Y:S01]  /*7c20*/  @P1 FMUL.FTZ R146, R46, R191 ;  /* 0x000000bf2e921220 */ /* 0x000fe20000410000 */
[----:B------:R-:W-:Y:S01]  /*7c30*/  PRMT R46, R61, 0x7632, R46 ;  /* 0x000076323d2e7816 */ /* 0x000fe2000000002e */
[----:B------:R-:W-:Y:S01]  /*7c40*/  HFMA2 R148, -RZ, RZ, 0, 0 ;  /* 0x00000000ff947431 */ /* 0x000fe200000001ff */
[----:B------:R-:W-:Y:S01]  /*7c50*/  LOP3.LUT P6, RZ, R139, 0xff0000, RZ, 0xc0, !PT ;  /* 0x00ff00008bff7812 */ /* 0x000fe200078cc0ff */
[----:B------:R-:W-:Y:S01]  /*7c60*/  FADD.FTZ R185, -R185, R183 ;  /* 0x000000b7b9b97221 */ /* 0x000fe20000010100 */
[----:B------:R-:W-:Y:S01]  /*7c70*/  SHF.L.U32 R46, R46, 0x10, RZ ;  /* 0x000000102e2e7819 */ /* 0x000fe200000006ff */
[C-C-:B------:R-:W-:Y:S01]  /*7c80*/  FFMA.FTZ R0, R144.reuse, R0, R145.reuse ;  /* 0x0000000090007223 */ /* 0x140fe20000010091 */
[----:B------:R-:W-:Y:S01]  /*7c90*/  SHF.L.U32 R182, R63, 0x10, RZ ;  /* 0x000000103fb67819 */ /* 0x000fe200000006ff */
[----:B------:R-:W-:Y:S01]  /*7ca0*/  FFMA.FTZ R195, R144, R195, R145 ;  /* 0x000000c390c37223 */ /* 0x000fe20000010091 */
[----:B------:R-:W-:Y:S01]  /*7cb0*/  ISETP.GE.U32.AND P0, PT, R138, RZ, PT ;  /* 0x000000ff8a00720c */ /* 0x000fe20003f06070 */
[--C-:B------:R-:W-:Y:S01]  /*7cc0*/  FFMA.FTZ R44, R4, R44, R46.reuse ;  /* 0x0000002c042c7223 */ /* 0x100fe2000001002e */
[----:B------:R-:W-:Y:S01]  /*7cd0*/  @P2 PRMT R46, R129, 0x7632, R46 ;  /* 0x00007632812e2816 */ /* 0x000fe2000000002e */
[----:B------:R-:W-:Y:S01]  /*7ce0*/  FADD.FTZ R0, -R0, R190 ;  /* 0x000000be00007221 */ /* 0x000fe20000010100 */
[----:B------:R-:W-:Y:S01]  /*7cf0*/  @P5 SHF.L.U32 R186, R130, 0x10, RZ ;  /* 0x0000001082ba5819 */ /* 0x000fe200000006ff */
[----:B------:R-:W-:Y:S01]  /*7d00*/  FMUL.FTZ R129, R44, R3 ;  /* 0x000000032c817220 */ /* 0x000fe20000410000 */
[----:B------:R-:W-:Y:S01]  /*7d10*/  @P2 SHF.L.U32 R46, R46, 0x10, RZ ;  /* 0x000000102e2e2819 */ /* 0x000fe200000006ff */
[----:B------:R-:W-:Y:S01]  /*7d20*/  FADD.FTZ R196, -R195, R196 ;  /* 0x000000c4c3c47221 */ /* 0x000fe20000010100 */
[----:B------:R-:W-:Y:S01]  /*7d30*/  LOP3.LUT P4, RZ, R138, 0xff, RZ, 0xc0, !PT ;  /* 0x000000ff8aff7812 */ /* 0x000fe2000788c0ff */
[----:B------:R-:W-:Y:S01]  /*7d40*/  FMUL.FTZ R129, R129, UR4 ;  /* 0x0000000481817c20 */ /* 0x000fe20008410000 */
[----:B------:R-:W-:Y:S01]  /*7d50*/  LOP3.LUT P3, RZ, R139, 0xff00, RZ, 0xc0, !PT ;  /* 0x0000ff008bff7812 */ /* 0x000fe2000786c0ff */
[----:B------:R-:W-:Y:S01]  /*7d60*/  FADD.FTZ R149, -R149, R187 ;  /* 0x000000bb95957221 */ /* 0x000fe20000010100 */
[----:B------:R-:W-:Y:S01]  /*7d70*/  ISETP.GE.U32.AND.EX P0, PT, R139, 0x1000000, PT, P0 ;  /* 0x010000008b00780c */ /* 0x000fe20003f06100 */
[----:B------:R-:W-:Y:S01]  /*7d80*/  @P2 FMUL.FTZ R147, R46, R129 ;  /* 0x000000812e932220 */ /* 0x000fe20000410000 */
[----:B------:R-:W-:Y:S01]  /*7d90*/  FADD.FTZ R46, -R188, R189 ;  /* 0x000000bdbc2e7221 */ /* 0x000fe20000010100 */
[----:B------:R-:W-:Y:S01]  /*7da0*/  @P6 SHF.L.U32 R139, R131, 0x10, RZ ;  /* 0x00000010838b6819 */ /* 0x000fe200000006ff */
[----:B------:R-:W-:Y:S01]  /*7db0*/  FMUL.FTZ R191, R66, R191 ;  /* 0x000000bf42bf7220 */ /* 0x000fe20000410000 */
[----:B------:R-:W-:Y:S01]  /*7dc0*/  F2FP.BF16.F32.PACK_AB R45, R44, R45 ;  /* 0x0000002d2c2d723e */ /* 0x000fe200000010ff */
[----:B------:R-:W-:Y:S01]  /*7dd0*/  FFMA.FTZ R46, R4, R46, R47 ;  /* 0x0000002e042e7223 */ /* 0x000fe2000001002f */
[----:B------:R-:W-:-:S02]  /*7de0*/  FMUL.FTZ R129, R67, R129 ;  /* 0x0000008143817220 */ /* 0x000fc40000410000 */
[----:B------:R-:W-:Y:S01]  /*7df0*/  @P4 SHF.L.U32 R44, R128, 0x10, RZ ;  /* 0x00000010802c4819 */ /* 0x000fe200000006ff */
[----:B------:R-:W-:Y:S01]  /*7e00*/  FMUL.FTZ R47, R46, R3 ;  /* 0x000000032e2f7220 */ /* 0x000fe20000410000 */
[----:B------:R-:W-:Y:S02]  /*7e10*/  @P3 PRMT R187, R130, 0x7632, R187 ;  /* 0x0000763282bb3816 */ /* 0x000fe400000000bb */
[----:B------:R-:W-:Y:S01]  /*7e20*/  FSEL R191, R191, RZ, P1 ;  /* 0x000000ffbfbf7208 */ /* 0x000fe20000800000 */
[----:B------:R-:W-:Y:S01]  /*7e30*/  FMUL.FTZ R47, R47, UR4 ;  /* 0x000000042f2f7c20 */ /* 0x000fe20008410000 */
[----:B------:R-:W-:Y:S02]  /*7e40*/  @P3 SHF.L.U32 R187, R187, 0x10, RZ ;  /* 0x00000010bbbb3819 */ /* 0x000fe400000006ff */
[----:B------:R-:W-:Y:S01]  /*7e50*/  FSEL R129, R129, RZ, P2 ;  /* 0x000000ff81817208 */ /* 0x000fe20001000000 */
[-C--:B------:R-:W-:Y:S01]  /*7e60*/  FMUL.FTZ R183, R68, R47.reuse ;  /* 0x0000002f44b77220 */ /* 0x080fe20000410000 */
[----:B------:R-:W-:Y:S01]  /*7e70*/  @P5 FMUL.FTZ R148, R186, R47 ;  /* 0x0000002fba945220 */ /* 0x000fe20000410000 */
[----:B------:R-:W-:Y:S01]  /*7e80*/  FFMA.FTZ R47, R4, R184, R182 ;  /* 0x000000b8042f7223 */ /* 0x000fe200000100b6 */
[----:B------:R-:W-:Y:S01]  /*7e90*/  HFMA2 R184, -RZ, RZ, 0, 0 ;  /* 0x00000000ffb87431 */ /* 0x000fe200000001ff */
[----:B------:R-:W-:-:S02]  /*7ea0*/  MOV R182, RZ ;  /* 0x000000ff00b67202 */ /* 0x000fc40000000f00 */
[----:B------:R-:W-:Y:S02]  /*7eb0*/  FSEL R183, R183, RZ, P5 ;  /* 0x000000ffb7b77208 */ /* 0x000fe40002800000 */
[----:B------:R-:W-:Y:S01]  /*7ec0*/  LOP3.LUT P5, RZ, R138, 0xff00, RZ, 0xc0, !PT ;  /* 0x0000ff008aff7812 */ /* 0x000fe200078ac0ff */
[----:B------:R-:W-:Y:S01]  /*7ed0*/  FMUL.FTZ R138, R47, R3 ;  /* 0x000000032f8a7220 */ /* 0x000fe20000410000 */
[----:B------:R-:W-:Y:S02]  /*7ee0*/  PRMT R186, R62, 0x7632, R186 ;  /* 0x000076323eba7816 */ /* 0x000fe400000000ba */
[----:B------:R-:W-:Y:S01]  /*7ef0*/  F2FP.BF16.F32.PACK_AB R129, R129, R191 ;  /* 0x000000bf8181723e */ /* 0x000fe200000010ff */
[----:B------:R-:W-:Y:S01]  /*7f00*/  FMUL.FTZ R138, R138, UR4 ;  /* 0x000000048a8a7c20 */ /* 0x000fe20008410000 */
[----:B------:R-:W-:-:S03]  /*7f10*/  SHF.L.U32 R186, R186, 0x10, RZ ;  /* 0x00000010baba7819 */ /* 0x000fc600000006ff */
[-C--:B------:R-:W-:Y:S01]  /*7f20*/  @P6 FMUL.FTZ R184, R139, R138.reuse ;  /* 0x0000008a8bb86220 */ /* 0x080fe20000410000 */
[----:B------:R-:W-:Y:S01]  /*7f30*/  PRMT R139, R63, 0x7632, R139 ;  /* 0x000076323f8b7816 */ /* 0x000fe2000000008b */
[----:B------:R-:W-:Y:S01]  /*7f40*/  FFMA.FTZ R149, R4, R149, R186 ;  /* 0x0000009504957223 */ /* 0x000fe200000100ba */
[----:B------:R-:W-:Y:S01]  /*7f50*/  MOV R186, RZ ;  /* 0x000000ff00ba7202 */ /* 0x000fe20000000f00 */
[----:B------:R-:W-:Y:S01]  /*7f60*/  FMUL.FTZ R138, R70, R138 ;  /* 0x0000008a468a7220 */ /* 0x000fe20000410000 */
[----:B------:R-:W-:Y:S01]  /*7f70*/  SHF.L.U32 R139, R139, 0x10, RZ ;  /* 0x000000108b8b7819 */ /* 0x000fe200000006ff */
[C---:B------:R-:W-:Y:S01]  /*7f80*/  FMUL.FTZ R130, R149.reuse, R3 ;  /* 0x0000000395827220 */ /* 0x040fe20000410000 */
[----:B------:R-:W-:Y:S02]  /*7f90*/  F2FP.BF16.F32.PACK_AB R46, R149, R46 ;  /* 0x0000002e952e723e */ /* 0x000fe400000010ff */
[----:B------:R-:W-:Y:S01]  /*7fa0*/  MOV R149, RZ ;  /* 0x000000ff00957202 */ /* 0x000fe20000000f00 */
[--C-:B------:R-:W-:Y:S01]  /*7fb0*/  FFMA.FTZ R185, R4, R185, R139.reuse ;  /* 0x000000b904b97223 */ /* 0x100fe2000001008b */
[----:B------:R-:W-:Y:S01]  /*7fc0*/  @P0 PRMT R139, R131, 0x7632, R139 ;  /* 0x00007632838b0816 */ /* 0x000fe2000000008b */
[----:B------:R-:W-:Y:S01]  /*7fd0*/  FMUL.FTZ R130, R130, UR4 ;  /* 0x0000000482827c20 */ /* 0x000fe20008410000 */
[----:B------:R-:W-:Y:S01]  /*7fe0*/  FSEL R138, R138, RZ, P6 ;  /* 0x000000ff8a8a7208 */ /* 0x000fe20003000000 */
[----:B------:R-:W-:Y:S01]  /*7ff0*/  FMUL.FTZ R131, R185, R3 ;  /* 0x00000003b9837220 */ /* 0x000fe20000410000 */
[----:B------:R-:W-:Y:S01]  /*8000*/  @P0 SHF.L.U32 R139, R139, 0x10, RZ ;  /* 0x000000108b8b0819 */ /* 0x000fe200000006ff */
[-C--:B------:R-:W-:Y:S01]  /*8010*/  @P3 FMUL.FTZ R186, R187, R130.reuse ;  /* 0x00000082bbba3220 */ /* 0x080fe20000410000 */
[----:B------:R-:W-:Y:S01]  /*8020*/  F2FP.BF16.F32.PACK_AB R47, R185, R47 ;  /* 0x0000002fb92f723e */ /* 0x000fe200000010ff */
[----:B------:R-:W-:Y:S01]  /*8030*/  FMUL.FTZ R131, R131, UR4 ;  /* 0x0000000483837c20 */ /* 0x000fe20008410000 */
[----:B------:R-:W-:-:S03]  /*8040*/  FMUL.FTZ R130, R69, R130 ;  /* 0x0000008245827220 */ /* 0x000fc60000410000 */
[-C--:B------:R-:W-:Y:S01]  /*8050*/  @P0 FMUL.FTZ R182, R139, R131.reuse ;  /* 0x000000838bb60220 */ /* 0x080fe20000410000 */
[----:B------:R-:W-:Y:S01]  /*8060*/  SHF.L.U32 R139, R60, 0x10, RZ ;  /* 0x000000103c8b7819 */ /* 0x000fe200000006ff */
[----:B------:R-:W-:Y:S01]  /*8070*/  FMUL.FTZ R131, R71, R131 ;  /* 0x0000008347837220 */ /* 0x000fe20000410000 */
[----:B------:R-:W-:-:S03]  /*8080*/  FSEL R130, R130, RZ, P3 ;  /* 0x000000ff82827208 */ /* 0x000fc60001800000 */
[----:B------:R-:W-:Y:S01]  /*8090*/  FFMA.FTZ R139, R4, R0, R139 ;  /* 0x00000000048b7223 */ /* 0x000fe2000001008b */
[----:B------:R-:W-:Y:S02]  /*80a0*/  PRMT R0, R60, 0x7632, R0 ;  /* 0x000076323c007816 */ /* 0x000fe40000000000 */
[----:B------:R-:W-:Y:S01]  /*80b0*/  FSEL R131, R131, RZ, P0 ;  /* 0x000000ff83837208 */ /* 0x000fe20000000000 */
[----:B------:R-:W-:Y:S01]  /*80c0*/  FMUL.FTZ R185, R139, R3 ;  /* 0x000000038bb97220 */ /* 0x000fe20000410000 */
[----:B------:R-:W-:Y:S02]  /*80d0*/  SHF.L.U32 R0, R0, 0x10, RZ ;  /* 0x0000001000007819 */ /* 0x000fe400000006ff */
[----:B------:R-:W-:Y:S01]  /*80e0*/  F2FP.BF16.F32.PACK_AB R131, R131, R138 ;  /* 0x0000008a8383723e */ /* 0x000fe200000010ff */
[----:B------:R-:W-:Y:S01]  /*80f0*/  FMUL.FTZ R185, R185, UR4 ;  /* 0x00000004b9b97c20 */ /* 0x000fe20008410000 */
[----:B------:R-:W-:Y:S01]  /*8100*/  F2FP.BF16.F32.PACK_AB R130, R130, R183 ;  /* 0x000000b78282723e */ /* 0x000fe200000010ff */
[----:B------:R-:W-:Y:S01]  /*8110*/  FFMA.FTZ R196, R4, R196, R0 ;  /* 0x000000c404c47223 */ /* 0x000fe20000010000 */
[----:B------:R-:W-:-:S02]  /*8120*/  HFMA2 R0, -RZ, RZ, 0, 0 ;  /* 0x00000000ff007431 */ /* 0x000fc400000001ff */
[----:B------:R-:W-:Y:S01]  /*8130*/  @P4 FMUL.FTZ R0, R44, R185 ;  /* 0x000000b92c004220 */ /* 0x000fe20000410000 */
[----:B------:R-:W-:Y:S01]  /*8140*/  @P5 PRMT R44, R128, 0x7632, R44 ;  /* 0x00007632802c5816 */ /* 0x000fe2000000002c */
[----:B------:R-:W-:Y:S01]  /*8150*/  FMUL.FTZ R128, R196, R3 ;  /* 0x00000003c4807220 */ /* 0x000fe20000410000 */
[----:B------:R-:W-:Y:S02]  /*8160*/  FMUL.FTZ R185, R64, R185 ;  /* 0x000000b940b97220 */ /* 0x000fe40000410000 */
[----:B------:R-:W-:Y:S01]  /*8170*/  @P5 SHF.L.U32 R44, R44, 0x10, RZ ;  /* 0x000000102c2c5819 */ /* 0x000fe200000006ff */
[----:B------:R-:W-:Y:S02]  /*8180*/  FMUL.FTZ R128, R128, UR4 ;  /* 0x0000000480807c20 */ /* 0x000fe40008410000 */
[----:B------:R-:W-:Y:S02]  /*8190*/  FSEL R185, R185, RZ, P4 ;  /* 0x000000ffb9b97208 */ /* 0x000fe40002000000 */
[-C--:B------:R-:W-:Y:S01]  /*81a0*/  @P5 FMUL.FTZ R149, R44, R128.reuse ;  /* 0x000000802c955220 */ /* 0x080fe20000410000 */
[----:B------:R-:W-:Y:S01]  /*81b0*/  FMUL.FTZ R128, R65, R128 ;  /* 0x0000008041807220 */ /* 0x000fe20000410000 */
[----:B------:R-:W-:-:S04]  /*81c0*/  F2FP.BF16.F32.PACK_AB R44, R196, R139 ;  /* 0x0000008bc42c723e */ /* 0x000fc800000010ff */
[----:B------:R-:W-:-:S04]  /*81d0*/  FSEL R128, R128, RZ, P5 ;  /* 0x000000ff80807208 */ /* 0x000fc80002800000 */
[----:B------:R-:W-:-:S07]  /*81e0*/  F2FP.BF16.F32.PACK_AB R128, R128, R185 ;  /* 0x000000b98080723e */ /* 0x000fce00000010ff */
.L_x_4512:
        /* <DEDUP_REMOVED lines=11> */
[--C-:B------:R-:W-:Y:S01]  /*82a0*/  FFMA.FTZ R176, R144, R176, R145.reuse ;  /* 0x000000b090b07223 */ /* 0x100fe20000010091 */
[----:B------:R-:W-:Y:S01]  /*82b0*/  LOP3.LUT P2, RZ, R136, 0xff0000, RZ, 0xc0, !PT ;  /* 0x00ff000088ff7812 */ /* 0x000fe2000784c0ff */
[----:B------:R-:W-:Y:S01]  /*82c0*/  FFMA.FTZ R44, R144, R170, R145 ;  /* 0x000000aa902c7223 */ /* 0x000fe20000010091 */
[----:B------:R-:W-:Y:S01]  /*82d0*/  SHF.L.U32 R43, R57, 0x10, RZ ;  /* 0x00000010392b7819 */ /* 0x000fe200000006ff */
[----:B------:R-:W-:Y:S01]  /*82e0*/  FADD.FTZ R45, -R176, R180 ;  /* 0x000000b4b02d7221 */ /* 0x000fe20000010100 */
[----:B------:R-:W-:Y:S01]  /*82f0*/  LOP3.LUT P3, RZ, R136, 0xff000000, RZ, 0xc0, !PT ;  /* 0xff00000088ff7812 */ /* 0x000fe2000786c0ff */
[----:B------:R-:W-:Y:S01]  /*8300*/  FADD.FTZ R44, -R44, R171 ;  /* 0x000000ab2c2c7221 */ /* 0x000fe20000010100 */
[----:B------:R-:W-:Y:S01]  /*8310*/  FFMA.FTZ R175, R144, R175, R145 ;  /* 0x000000af90af7223 */ /* 0x000fe20000010091 */
[----:B------:R-:W-:Y:S01]  /*8320*/  FFMA.FTZ R45, R4, R45, R43 ;  /* 0x0000002d042d7223 */ /* 0x000fe2000001002b */
[----:B------:R-:W-:Y:S01]  /*8330*/  HFMA2 R43, -RZ, RZ, 0, 0 ;  /* 0x00000000ff2b7431 */ /* 0x000fe200000001ff */
[----:B------:R-:W-:-:S02]  /*8340*/  CS2R R138, SRZ ;  /* 0x00000000008a7805 */ /* 0x000fc4000001ff00 */
[----:B------:R-:W-:Y:S01]  /*8350*/  LOP3.LUT P4, RZ, R137, 0xff, RZ, 0xc0, !PT ;  /* 0x000000ff89ff7812 */ /* 0x000fe2000788c0ff */
[----:B------:R-:W-:Y:S01]  /*8360*/  FMUL.FTZ R171, R45, R3 ;  /* 0x000000032dab7220 */ /* 0x000fe20000410000 */
[----:B------:R-:W-:Y:S01]  /*8370*/  SHF.L.U32 R47, R58, 0x10, RZ ;  /* 0x000000103a2f7819 */ /* 0x000fe200000006ff */
[----:B------:R-:W-:Y:S01]  /*8380*/  FFMA.FTZ R170, R144, R168, R145 ;  /* 0x000000a890aa7223 */ /* 0x000fe20000010091 */
[----:B-----5:R-:W-:Y:S01]  /*8390*/  @P2 SHF.L.U32 R46, R129, 0x10, RZ ;  /* 0x00000010812e2819 */ /* 0x020fe200000006ff */
[----:B------:R-:W-:Y:S01]  /*83a0*/  FMUL.FTZ R171, R171, UR4 ;  /* 0x00000004abab7c20 */ /* 0x000fe20008410000 */
[----:B------:R-:W-:Y:S01]  /*83b0*/  LOP3.LUT P5, RZ, R137, 0xff00, RZ, 0xc0, !PT ;  /* 0x0000ff0089ff7812 */ /* 0x000fe200078ac0ff */
[----:B------:R-:W-:Y:S01]  /*83c0*/  FADD.FTZ R170, -R170, R169 ;  /* 0x000000a9aaaa7221 */ /* 0x000fe20000010100 */
[----:B------:R-:W-:Y:S01]  /*83d0*/  MOV R168, RZ ;  /* 0x000000ff00a87202 */ /* 0x000fe20000000f00 */
[----:B------:R-:W-:Y:S01]  /*83e0*/  @P2 FMUL.FTZ R43, R171, R46 ;  /* 0x0000002eab2b2220 */ /* 0x000fe20000410000 */
[----:B------:R-:W-:Y:S01]  /*83f0*/  PRMT R46, R57, 0x7632, R46 ;  /* 0x00007632392e7816 */ /* 0x000fe2000000002e */
[C-C-:B------:R-:W-:Y:S01]  /*8400*/  FFMA.FTZ R166, R144.reuse, R166, R145.reuse ;  /* 0x000000a690a67223 */ /* 0x140fe20000010091 */
[C-C-:B------:R-:W-:Y:S01]  /*8410*/  FFMA.FTZ R172, R144.reuse, R172, R145.reuse ;  /* 0x000000ac90ac7223 */ /* 0x140fe20000010091 */
[----:B------:R-:W-:Y:S01]  /*8420*/  LOP3.LUT P6, RZ, R137, 0xff0000, RZ, 0xc0, !PT ;  /* 0x00ff000089ff7812 */ /* 0x000fe200078cc0ff */
[----:B------:R-:W-:Y:S01]  /*8430*/  FFMA.FTZ R177, R144, R177, R145 ;  /* 0x000000b190b17223 */ /* 0x000fe20000010091 */
[----:B------:R-:W-:Y:S01]  /*8440*/  SHF.L.U32 R46, R46, 0x10, RZ ;  /* 0x000000102e2e7819 */ /* 0x000fe200000006ff */
[----:B------:R-:W-:Y:S01]  /*8450*/  FADD.FTZ R167, -R166, R167 ;  /* 0x000000a7a6a77221 */ /* 0x000fe20000010100 */
[----:B------:R-:W-:Y:S01]  /*8460*/  SHF.L.U32 R166, R59, 0x10, RZ ;  /* 0x000000103ba67819 */ /* 0x000fe200000006ff */
[----:B------:R-:W-:Y:S01]  /*8470*/  FADD.FTZ R173, -R172, R173 ;  /* 0x000000adacad7221 */ /* 0x000fe20000010100 */
[----:B------:R-:W-:Y:S01]  /*8480*/  ISETP.GE.U32.AND P1, PT, R136, RZ, PT ;  /* 0x000000ff8800720c */ /* 0x000fe20003f26070 */
[--C-:B------:R-:W-:Y:S01]  /*8490*/  FFMA.FTZ R44, R4, R44, R46.reuse ;  /* 0x0000002c042c7223 */ /* 0x100fe2000001002e */
[----:B------:R-:W-:Y:S01]  /*84a0*/  @P3 PRMT R46, R129, 0x7632, R46 ;  /* 0x00007632812e3816 */ /* 0x000fe2000000002e */
[----:B------:R-:W-:Y:S01]  /*84b0*/  FMUL.FTZ R171, R74, R171 ;  /* 0x000000ab4aab7220 */ /* 0x000fe20000410000 */
[----:B------:R-:W-:Y:S01]  /*84c0*/  ISETP.GE.U32.AND.EX P1, PT, R137, 0x1000000, PT, P1 ;  /* 0x010000008900780c */ /* 0x000fe20003f26110 */
[----:B------:R-:W-:Y:S01]  /*84d0*/  FMUL.FTZ R129, R44, R3 ;  /* 0x000000032c817220 */ /* 0x000fe20000410000 */
[----:B------:R-:W-:-:S02]  /*84e0*/  @P3 SHF.L.U32 R46, R46, 0x10, RZ ;  /* 0x000000102e2e3819 */ /* 0x000fc400000006ff */
[----:B------:R-:W-:Y:S01]  /*84f0*/  @P6 SHF.L.U32 R137, R131, 0x10, RZ ;  /* 0x0000001083896819 */ /* 0x000fe200000006ff */
[----:B------:R-:W-:Y:S01]  /*8500*/  FMUL.FTZ R129, R129, UR4 ;  /* 0x0000000481817c20 */ /* 0x000fe20008410000 */
[----:B------:R-:W-:Y:S02]  /*8510*/  F2FP.BF16.F32.PACK_AB R45, R44, R45 ;  /* 0x0000002d2c2d723e */ /* 0x000fe400000010ff */
[----:B------:R-:W-:Y:S01]  /*8520*/  FSEL R171, R171, RZ, P2 ;  /* 0x000000ffabab7208 */ /* 0x000fe20001000000 */
[----:B------:R-:W-:Y:S01]  /*8530*/  @P3 FMUL.FTZ R138, R129, R46 ;  /* 0x0000002e818a3220 */ /* 0x000fe20000410000 */
[----:B------:R-:W-:Y:S01]  /*8540*/  FADD.FTZ R46, -R175, R179 ;  /* 0x000000b3af2e7221 */ /* 0x000fe20000010100 */
[----:B------:R-:W-:-:S03]  /*8550*/  FMUL.FTZ R129, R75, R129 ;  /* 0x000000814b817220 */ /* 0x000fc60000410000 */
[----:B------:R-:W-:Y:S01]  /*8560*/  FFMA.FTZ R46, R4, R46, R47 ;  /* 0x0000002e042e7223 */ /* 0x000fe2000001002f */
[----:B------:R-:W-:Y:S02]  /*8570*/  @P4 SHF.L.U32 R47, R130, 0x10, RZ ;  /* 0x00000010822f4819 */ /* 0x000fe400000006ff */
[----:B------:R-:W-:Y:S01]  /*8580*/  FSEL R129, R129, RZ, P3 ;  /* 0x000000ff81817208 */ /* 0x000fe20001800000 */
[----:B------:R-:W-:-:S03]  /*8590*/  FMUL.FTZ R169, R46, R3 ;  /* 0x000000032ea97220 */ /* 0x000fc60000410000 */
[----:B------:R-:W-:Y:S01]  /*85a0*/  F2FP.BF16.F32.PACK_AB R129, R129, R171 ;  /* 0x000000ab8181723e */ /* 0x000fe200000010ff */
[----:B------:R-:W-:-:S04]  /*85b0*/  FMUL.FTZ R169, R169, UR4 ;  /* 0x00000004a9a97c20 */ /* 0x000fc80008410000 */
[----:B------:R-:W-:Y:S01]  /*85c0*/  @P4 FMUL.FTZ R139, R169, R47 ;  /* 0x0000002fa98b4220 */ /* 0x000fe20000410000 */
[----:B------:R-:W-:Y:S01]  /*85d0*/  PRMT R47, R58, 0x7632, R47 ;  /* 0x000076323a2f7816 */ /* 0x000fe2000000002f */
[----:B------:R-:W-:-:S03]  /*85e0*/  FMUL.FTZ R169, R76, R169 ;  /* 0x000000a94ca97220 */ /* 0x000fc60000410000 */
[----:B------:R-:W-:-:S05]  /*85f0*/  SHF.L.U32 R47, R47, 0x10, RZ ;  /* 0x000000102f2f7819 */ /* 0x000fca00000006ff */
[--C-:B------:R-:W-:Y:S01]  /*8600*/  FFMA.FTZ R170, R4, R170, R47.reuse ;  /* 0x000000aa04aa7223 */ /* 0x100fe2000001002f */
[----:B------:R-:W-:-:S03]  /*8610*/  @P5 PRMT R47, R130, 0x7632, R47 ;  /* 0x00007632822f5816 */ /* 0x000fc6000000002f */
[C---:B------:R-:W-:Y:S01]  /*8620*/  FMUL.FTZ R130, R170.reuse, R3 ;  /* 0x00000003aa827220 */ /* 0x040fe20000410000 */
[----:B------:R-:W-:Y:S02]  /*8630*/  @P5 SHF.L.U32 R47, R47, 0x10, RZ ;  /* 0x000000102f2f5819 */ /* 0x000fe400000006ff */
[----:B------:R-:W-:Y:S01]  /*8640*/  F2FP.BF16.F32.PACK_AB R46, R170, R46 ;  /* 0x0000002eaa2e723e */ /* 0x000fe200000010ff */
[----:B------:R-:W-:Y:S01]  /*8650*/  FMUL.FTZ R130, R130, UR4 ;  /* 0x0000000482827c20 */ /* 0x000fe20008410000 */
[----:B------:R-:W-:-:S03]  /*8660*/  MOV R170, RZ ;  /* 0x000000ff00aa7202 */ /* 0x000fc60000000f00 */
[----:B------:R-:W-:Y:S01]  /*8670*/  @P5 FMUL.FTZ R168, R130, R47 ;  /* 0x0000002f82a85220 */ /* 0x000fe20000410000 */
[----:B------:R-:W-:Y:S01]  /*8680*/  FFMA.FTZ R47, R144, R174, R145 ;  /* 0x000000ae902f7223 */ /* 0x000fe20000010091 */
[----:B------:R-:W-:Y:S01]  /*8690*/  FMUL.FTZ R172, R77, R130 ;  /* 0x000000824dac7220 */ /* 0x000fe20000410000 */
[----:B------:R-:W-:Y:S01]  /*86a0*/  FSEL R130, R169, RZ, P4 ;  /* 0x000000ffa9827208 */ /* 0x000fe20002000000 */
[----:B------:R-:W-:Y:S02]  /*86b0*/  HFMA2 R169, -RZ, RZ, 0, 0 ;  /* 0x00000000ffa97431 */ /* 0x000fe400000001ff */
[----:B------:R-:W-:Y:S01]  /*86c0*/  FADD.FTZ R47, -R47, R178 ;  /* 0x000000b22f2f7221 */ /* 0x000fe20000010100 */
[----:B------:R-:W-:Y:S02]  /*86d0*/  LOP3.LUT P4, RZ, R136, 0xff, RZ, 0xc0, !PT ;  /* 0x000000ff88ff7812 */ /* 0x000fe4000788c0ff */
[----:B------:R-:W-:Y:S01]  /*86e0*/  FSEL R172, R172, RZ, P5 ;  /* 0x000000ffacac7208 */ /* 0x000fe20002800000 */
[----:B------:R-:W-:Y:S01]  /*86f0*/  FFMA.FTZ R47, R4, R47, R166 ;  /* 0x0000002f042f7223 */ /* 0x000fe200000100a6 */
[----:B------:R-:W-:-:S02]  /*8700*/  LOP3.LUT P5, RZ, R136, 0xff00, RZ, 0xc0, !PT ;  /* 0x0000ff0088ff7812 */ /* 0x000fc400078ac0ff */
[----:B------:R-:W-:Y:S01]  /*8710*/  MOV R166, RZ ;  /* 0x000000ff00a67202 */ /* 0x000fe20000000f00 */
[----:B------:R-:W-:Y:S01]  /*8720*/  FMUL.FTZ R136, R47, R3 ;  /* 0x000000032f887220 */ /* 0x000fe20000410000 */
[----:B------:R-:W-:Y:S02]  /*8730*/  SHF.L.U32 R174, R56, 0x10, RZ ;  /* 0x0000001038ae7819 */ /* 0x000fe400000006ff */
[----:B------:R-:W-:Y:S01]  /*8740*/  F2FP.BF16.F32.PACK_AB R130, R172, R130 ;  /* 0x00000082ac82723e */ /* 0x000fe200000010ff */
[----:B------:R-:W-:Y:S02]  /*8750*/  FMUL.FTZ R136, R136, UR4 ;  /* 0x0000000488887c20 */ /* 0x000fe40008410000 */
[----:B------:R-:W-:Y:S02]  /*8760*/  @P4 SHF.L.U32 R44, R128, 0x10, RZ ;  /* 0x00000010802c4819 */ /* 0x000fe400000006ff */
[----:B------:R-:W-:Y:S01]  /*8770*/  @P6 FMUL.FTZ R169, R136, R137 ;  /* 0x0000008988a96220 */ /* 0x000fe20000410000 */
[----:B------:R-:W-:Y:S01]  /*8780*/  PRMT R137, R59, 0x7632, R137 ;  /* 0x000076323b897816 */ /* 0x000fe20000000089 */
[----:B------:R-:W-:-:S03]  /*8790*/  FMUL.FTZ R136, R78, R136 ;  /* 0x000000884e887220 */ /* 0x000fc60000410000 */
[----:B------:R-:W-:Y:S02]  /*87a0*/  SHF.L.U32 R137, R137, 0x10, RZ ;  /* 0x0000001089897819 */ /* 0x000fe400000006ff */
[----:B------:R-:W-:-:S03]  /*87b0*/  FSEL R136, R136, RZ, P6 ;  /* 0x000000ff88887208 */ /* 0x000fc60003000000 */
[--C-:B------:R-:W-:Y:S01]  /*87c0*/  FFMA.FTZ R167, R4, R167, R137.reuse ;  /* 0x000000a704a77223 */ /* 0x100fe20000010089 */
[----:B------:R-:W-:-:S03]  /*87d0*/  @P1 PRMT R137, R131, 0x7632, R137 ;  /* 0x0000763283891816 */ /* 0x000fc60000000089 */
[----:B------:R-:W-:Y:S01]  /*87e0*/  FMUL.FTZ R131, R167, R3 ;  /* 0x00000003a7837220 */ /* 0x000fe20000410000 */
[----:B------:R-:W-:Y:S02]  /*87f0*/  @P1 SHF.L.U32 R137, R137, 0x10, RZ ;  /* 0x0000001089891819 */ /* 0x000fe400000006ff */
[----:B------:R-:W-:Y:S01]  /*8800*/  F2FP.BF16.F32.PACK_AB R47, R167, R47 ;  /* 0x0000002fa72f723e */ /* 0x000fe200000010ff */
[----:B------:R-:W-:Y:S01]  /*8810*/  FMUL.FTZ R131, R131, UR4 ;  /* 0x0000000483837c20 */ /* 0x000fe20008410000 */
[----:B------:R-:W-:-:S03]  /*8820*/  HFMA2 R167, -RZ, RZ, 0, 0 ;  /* 0x00000000ffa77431 */ /* 0x000fc600000001ff */
[----:B------:R-:W-:Y:S01]  /*8830*/  @P1 FMUL.FTZ R166, R131, R137 ;  /* 0x0000008983a61220 */ /* 0x000fe20000410000 */
[----:B------:R-:W-:Y:S01]  /*8840*/  FADD.FTZ R137, -R177, R181 ;  /* 0x000000b5b1897221 */ /* 0x000fe20000010100 */
[----:B------:R-:W-:-:S03]  /*8850*/  FMUL.FTZ R131, R79, R131 ;  /* 0x000000834f837220 */ /* 0x000fc60000410000 */
[--C-:B------:R-:W-:Y:S01]  /*8860*/  FFMA.FTZ R137, R4, R137, R174.reuse ;  /* 0x0000008904897223 */ /* 0x100fe200000100ae */
[----:B------:R-:W-:Y:S02]  /*8870*/  PRMT R174, R56, 0x7632, R174 ;  /* 0x0000763238ae7816 */ /* 0x000fe400000000ae */
[----:B------:R-:W-:Y:S02]  /*8880*/  FSEL R131, R131, RZ, P1 ;  /* 0x000000ff83837208 */ /* 0x000fe40000800000 */
[----:B------:R-:W-:Y:S02]  /*8890*/  SHF.L.U32 R174, R174, 0x10, RZ ;  /* 0x00000010aeae7819 */ /* 0x000fe400000006ff */
[----:B------:R-:W-:-:S03]  /*88a0*/  F2FP.BF16.F32.PACK_AB R131, R131, R136 ;  /* 0x000000888383723e */ /* 0x000fc600000010ff */
[----:B------:R-:W-:Y:S01]  /*88b0*/  FFMA.FTZ R173, R4, R173, R174 ;  /* 0x000000ad04ad7223 */ /* 0x000fe200000100ae */
[----:B------:R-:W-:-:S04]  /*88c0*/  FMUL.FTZ R174, R137, R3 ;  /* 0x0000000389ae7220 */ /* 0x000fc80000410000 */
[----:B------:R-:W-:-:S04]  /*88d0*/  FMUL.FTZ R174, R174, UR4 ;  /* 0x00000004aeae7c20 */ /* 0x000fc80008410000 */
[----:B------:R-:W-:Y:S01]  /*88e0*/  @P4 FMUL.FTZ R167, R174, R44 ;  /* 0x0000002caea74220 */ /* 0x000fe20000410000 */
[----:B------:R-:W-:Y:S01]  /*88f0*/  @P5 PRMT R44, R128, 0x7632, R44 ;  /* 0x00007632802c5816 */ /* 0x000fe2000000002c */
[----:B------:R-:W-:Y:S01]  /*8900*/  FMUL.FTZ R128, R173, R3 ;  /* 0x00000003ad807220 */ /* 0x000fe20000410000 */
[----:B------:R-:W-:Y:S02]  /*8910*/  FMUL.FTZ R174, R72, R174 ;  /* 0x000000ae48ae7220 */ /* 0x000fe40000410000 */
[----:B------:R-:W-:Y:S01]  /*8920*/  @P5 SHF.L.U32 R44, R44, 0x10, RZ ;  /* 0x000000102c2c5819 */ /* 0x000fe200000006ff */
[----:B------:R-:W-:Y:S02]  /*8930*/  FMUL.FTZ R128, R128, UR4 ;  /* 0x0000000480807c20 */ /* 0x000fe40008410000 */
[----:B------:R-:W-:Y:S02]  /*8940*/  FSEL R174, R174, RZ, P4 ;  /* 0x000000ffaeae7208 */ /* 0x000fe40002000000 */
[----:B------:R-:W-:Y:S01]  /*8950*/  @P5 FMUL.FTZ R170, R128, R44 ;  /* 0x0000002c80aa5220 */ /* 0x000fe20000410000 */
[----:B------:R-:W-:Y:S01]  /*8960*/  FMUL.FTZ R128, R73, R128 ;  /* 0x0000008049807220 */ /* 0x000fe20000410000 */
[----:B------:R-:W-:-:S04]  /*8970*/  F2FP.BF16.F32.PACK_AB R44, R173, R137 ;  /* 0x00000089ad2c723e */ /* 0x000fc800000010ff */
[----:B------:R-:W-:-:S04]  /*8980*/  FSEL R128, R128, RZ, P5 ;  /* 0x000000ff80807208 */ /* 0x000fc80002800000 */
[----:B------:R-:W-:Y:S01]  /*8990*/  F2FP.BF16.F32.PACK_AB R128, R128, R174 ;  /* 0x000000ae8080723e */ /* 0x000fe200000010ff */
[----:B------:R-:W-:Y:S06]  /*89a0*/  BRA `(.L_x_4514) ;  /* 0x0000000400b47947 */ /* 0x000fec0003800000 */
.L_x_4513:
[C-C-:B------:R-:W-:Y:S01]  /*89b0*/  FFMA.FTZ R176, R144.reuse, R176, R145.reuse ;  /* 0x000000b090b07223 */ /* 0x140fe20000010091 */
[----:B------:R-:W-:Y:S01]  /*89c0*/  SHF.L.U32 R43, R57, 0x10, RZ ;  /* 0x00000010392b7819 */ /* 0x000fe200000006ff */
[----:B------:R-:W-:Y:S01]  /*89d0*/  FFMA.FTZ R138, R144, R170, R145 ;  /* 0x000000aa908a7223 */ /* 0x000fe20000010091 */
[----:B------:R-:W-:Y:S01]  /*89e0*/  LOP3.LUT P5, RZ, R136, 0xff0000, RZ, 0xc0, !PT ;  /* 0x00ff000088ff7812 */ /* 0x000fe200078ac0ff */
[----:B------:R-:W-:Y:S01]  /*89f0*/  FADD.FTZ R176, -R176, R180 ;  /* 0x000000b4b0b07221 */ /* 0x000fe20000010100 */
[----:B------:R-:W-:Y:S01]  /*8a00*/  LOP3.LUT P4, RZ, R136, 0xff000000, RZ, 0xc0, !PT ;  /* 0xff00000088ff7812 */ /* 0x000fe2000788c0ff */
[----:B------:R-:W-:Y:S01]  /*8a10*/  FADD.FTZ R138, -R138, R171 ;  /* 0x000000ab8a8a7221 */ /* 0x000fe20000010100 */
[----:B------:R-:W-:Y:S01]  /*8a20*/  FFMA.FTZ R175, R144, R175, R145 ;  /* 0x000000af90af7223 */ /* 0x000fe20000010091 */
[----:B------:R-:W-:Y:S01]  /*8a30*/  FFMA.FTZ R43, R4, R176, R43 ;  /* 0x000000b0042b7223 */ /* 0x000fe2000001002b */
[----:B------:R-:W-:Y:S01]  /*8a40*/  LOP3.LUT P1, RZ, R137, 0xff, RZ, 0xc0, !PT ;  /* 0x000000ff89ff7812 */ /* 0x000fe2000782c0ff */
[----:B------:R-:W-:Y:S01]  /*8a50*/  FFMA.FTZ R168, R144, R168, R145 ;  /* 0x000000a890a87223 */ /* 0x000fe20000010091 */
[----:B------:R-:W-:Y:S01]  /*8a60*/  FADD.FTZ R175, -R175, R179 ;  /* 0x000000b3afaf7221 */ /* 0x000fe20000010100 */
[----:B------:R-:W-:Y:S01]  /*8a70*/  FMUL.FTZ R43, R3, R43 ;  /* 0x0000002b032b7220 */ /* 0x000fe20000410000 */
[----:B------:R-:W-:Y:S01]  /*8a80*/  LOP3.LUT P3, RZ, R137, 0xff00, RZ, 0xc0, !PT ;  /* 0x0000ff0089ff7812 */ /* 0x000fe2000786c0ff */
[----:B------:R-:W-:Y:S01]  /*8a90*/  FADD.FTZ R169, -R168, R169 ;  /* 0x000000a9a8a97221 */ /* 0x000fe20000010100 */
[--C-:B------:R-:W-:Y:S01]  /*8aa0*/  FFMA.FTZ R174, R144, R174, R145.reuse ;  /* 0x000000ae90ae7223 */ /* 0x100fe20000010091 */
[----:B------:R-:W-:Y:S01]  /*8ab0*/  FMUL.FTZ R171, R43, UR4 ;  /* 0x000000042bab7c20 */ /* 0x000fe20008410000 */
[----:B------:R-:W-:Y:S01]  /*8ac0*/  HFMA2 R43, -RZ, RZ, 0, 0 ;  /* 0x00000000ff2b7431 */ /* 0x000fe200000001ff */
[----:B-----5:R-:W-:Y:S01]  /*8ad0*/  @P5 SHF.L.U32 R139, R129, 0x10, RZ ;  /* 0x00000010818b5819 */ /* 0x020fe200000006ff */
[----:B------:R-:W-:Y:S01]  /*8ae0*/  FADD.FTZ R174, -R174, R178 ;  /* 0x000000b2aeae7221 */ /* 0x000fe20000010100 */
[----:B------:R-:W-:Y:S01]  /*8af0*/  LOP3.LUT P2, RZ, R137, 0xff0000, RZ, 0xc0, !PT ;  /* 0x00ff000089ff7812 */ /* 0x000fe2000784c0ff */
[----:B------:R-:W-:Y:S01]  /*8b00*/  FFMA.FTZ R172, R144, R172, R145 ;  /* 0x000000ac90ac7223 */ /* 0x000fe20000010091 */
[----:B------:R-:W-:Y:S01]  /*8b10*/  @P1 SHF.L.U32 R168, R130, 0x10, RZ ;  /* 0x0000001082a81819 */ /* 0x000fe200000006ff */
[----:B------:R-:W-:Y:S01]  /*8b20*/  @P5 FMUL.FTZ R43, R139, R171 ;  /* 0x000000ab8b2b5220 */ /* 0x000fe20000410000 */
[----:B------:R-:W-:Y:S01]  /*8b30*/  PRMT R139, R57, 0x7632, R139 ;  /* 0x00007632398b7816 */ /* 0x000fe2000000008b */
[----:B------:R-:W-:Y:S01]  /*8b40*/  FADD.FTZ R173, -R172, R173 ;  /* 0x000000adacad7221 */ /* 0x000fe20000010100 */
[C-C-:B------:R-:W-:Y:S01]  /*8b50*/  FFMA.FTZ R166, R144.reuse, R166, R145.reuse ;  /* 0x000000a690a67223 */ /* 0x140fe20000010091 */
[----:B------:R-:W-:Y:S01]  /*8b60*/  FFMA.FTZ R177, R144, R177, R145 ;  /* 0x000000b190b17223 */ /* 0x000fe20000010091 */
[----:B------:R-:W-:Y:S01]  /*8b70*/  SHF.L.U32 R139, R139, 0x10, RZ ;  /* 0x000000108b8b7819 */ /* 0x000fe200000006ff */
[----:B------:R-:W-:Y:S01]  /*8b80*/  FMUL.FTZ R171, R74, R171 ;  /* 0x000000ab4aab7220 */ /* 0x000fe20000410000 */
[----:B------:R-:W-:Y:S01]  /*8b90*/  FADD.FTZ R167, -R166, R167 ;  /* 0x000000a7a6a77221 */ /* 0x000fe20000010100 */
[----:B------:R-:W-:Y:S01]  /*8ba0*/  SHF.L.U32 R166, R56, 0x10, RZ ;  /* 0x0000001038a67819 */ /* 0x000fe200000006ff */
[----:B------:R-:W-:Y:S01]  /*8bb0*/  FADD.FTZ R177, -R177, R181 ;  /* 0x000000b5b1b17221 */ /* 0x000fe20000010100 */
[--C-:B------:R-:W-:Y:S01]  /*8bc0*/  FFMA.FTZ R138, R4, R138, R139.reuse ;  /* 0x0000008a048a7223 */ /* 0x100fe2000001008b */
[----:B------:R-:W-:-:S02]  /*8bd0*/  @P4 PRMT R139, R129, 0x7632, R139 ;  /* 0x00007632818b4816 */ /* 0x000fc4000000008b */
[----:B------:R-:W-:Y:S01]  /*8be0*/  FFMA.FTZ R177, R4, R177, R166 ;  /* 0x000000b104b17223 */ /* 0x000fe200000100a6 */
[----:B------:R-:W-:Y:S01]  /*8bf0*/  FMUL.FTZ R129, R3, R138 ;  /* 0x0000008a03817220 */ /* 0x000fe20000410000 */
[----:B------:R-:W-:Y:S02]  /*8c00*/  @P4 SHF.L.U32 R139, R139, 0x10, RZ ;  /* 0x000000108b8b4819 */ /* 0x000fe400000006ff */
[----:B------:R-:W-:Y:S01]  /*8c10*/  MOV R138, RZ ;  /* 0x000000ff008a7202 */ /* 0x000fe20000000f00 */
[----:B------:R-:W-:Y:S01]  /*8c20*/  FMUL.FTZ R129, R129, UR4 ;  /* 0x0000000481817c20 */ /* 0x000fe20008410000 */
[----:B------:R-:W-:Y:S02]  /*8c30*/  MOV R166, RZ ;  /* 0x000000ff00a67202 */ /* 0x000fe40000000f00 */
[----:B------:R-:W-:Y:S01]  /*8c40*/  FSEL R171, R171, RZ, P5 ;  /* 0x000000ffabab7208 */ /* 0x000fe20002800000 */
[-C--:B------:R-:W-:Y:S01]  /*8c50*/  @P4 FMUL.FTZ R138, R139, R129.reuse ;  /* 0x000000818b8a4220 */ /* 0x080fe20000410000 */
        /* <DEDUP_REMOVED lines=8> */
[-C--:B------:R-:W-:Y:S01]  /*8ce0*/  @P1 FMUL.FTZ R139, R168, R170.reuse ;  /* 0x000000aaa88b1220 */ /* 0x080fe20000410000 */
[----:B------:R-:W-:Y:S01]  /*8cf0*/  PRMT R168, R58, 0x7632, R168 ;  /* 0x000076323aa87816 */ /* 0x000fe200000000a8 */
[----:B------:R-:W-:-:S03]  /*8d00*/  FMUL.FTZ R170, R76, R170 ;  /* 0x000000aa4caa7220 */ /* 0x000fc60000410000 */
[----:B------:R-:W-:-:S05]  /*8d10*/  SHF.L.U32 R168, R168, 0x10, RZ ;  /* 0x00000010a8a87819 */ /* 0x000fca00000006ff */
[----:B------:R-:W-:Y:S01]  /*8d20*/  FFMA.FTZ R168, R4, R169, R168 ;  /* 0x000000a904a87223 */ /* 0x000fe200000100a8 */
[----:B------:R-:W-:-:S03]  /*8d30*/  @P3 PRMT R169, R130, 0x7632, R169 ;  /* 0x0000763282a93816 */ /* 0x000fc600000000a9 */
[----:B------:R-:W-:Y:S01]  /*8d40*/  FMUL.FTZ R130, R3, R168 ;  /* 0x000000a803827220 */ /* 0x000fe20000410000 */
[----:B------:R-:W-:Y:S02]  /*8d50*/  @P3 SHF.L.U32 R169, R169, 0x10, RZ ;  /* 0x00000010a9a93819 */ /* 0x000fe400000006ff */
[----:B------:R-:W-:Y:S01]  /*8d60*/  MOV R168, RZ ;  /* 0x000000ff00a87202 */ /* 0x000fe20000000f00 */
[----:B------:R-:W-:-:S04]  /*8d70*/  FMUL.FTZ R130, R130, UR4 ;  /* 0x0000000482827c20 */ /* 0x000fc80008410000 */
[-C--:B------:R-:W-:Y:S01]  /*8d80*/  @P3 FMUL.FTZ R168, R169, R130.reuse ;  /* 0x00000082a9a83220 */ /* 0x080fe20000410000 */
[----:B------:R-:W-:Y:S01]  /*8d90*/  SHF.L.U32 R169, R59, 0x10, RZ ;  /* 0x000000103ba97819 */ /* 0x000fe200000006ff */
[----:B------:R-:W-:-:S04]  /*8da0*/  FMUL.FTZ R130, R77, R130 ;  /* 0x000000824d827220 */ /* 0x000fc80000410000 */
[----:B------:R-:W-:Y:S01]  /*8db0*/  FFMA.FTZ R169, R4, R174, R169 ;  /* 0x000000ae04a97223 */ /* 0x000fe200000100a9 */
[----:B------:R-:W-:Y:S02]  /*8dc0*/  @P2 SHF.L.U32 R174, R131, 0x10, RZ ;  /* 0x0000001083ae2819 */ /* 0x000fe400000006ff */
[----:B------:R-:W-:Y:S01]  /*8dd0*/  FSEL R130, R130, RZ, P3 ;  /* 0x000000ff82827208 */ /* 0x000fe20001800000 */
[----:B------:R-:W-:Y:S01]  /*8de0*/  FMUL.FTZ R169, R3, R169 ;  /* 0x000000a903a97220 */ /* 0x000fe20000410000 */
[----:B------:R-:W-:Y:S02]  /*8df0*/  LOP3.LUT P3, RZ, R136, 0xff, RZ, 0xc0, !PT ;  /* 0x000000ff88ff7812 */ /* 0x000fe4000786c0ff */
[----:B------:R-:W-:Y:S01]  /*8e00*/  PRMT R131, R56, 0x7632, R131 ;  /* 0x0000763238837816 */ /* 0x000fe20000000083 */
[----:B------:R-:W-:Y:S01]  /*8e10*/  FMUL.FTZ R172, R169, UR4 ;  /* 0x00000004a9ac7c20 */ /* 0x000fe20008410000 */
[----:B------:R-:W-:-:S03]  /*8e20*/  HFMA2 R169, -RZ, RZ, 0, 0 ;  /* 0x00000000ffa97431 */ /* 0x000fc600000001ff */
[-C--:B------:R-:W-:Y:S01]  /*8e30*/  @P2 FMUL.FTZ R169, R174, R172.reuse ;  /* 0x000000acaea92220 */ /* 0x080fe20000410000 */
[----:B------:R-:W-:Y:S01]  /*8e40*/  FMUL.FTZ R174, R78, R172 ;  /* 0x000000ac4eae7220 */ /* 0x000fe20000410000 */
[----:B------:R-:W-:Y:S02]  /*8e50*/  FSEL R172, R170, RZ, P1 ;  /* 0x000000ffaaac7208 */ /* 0x000fe40000800000 */
[----:B------:R-:W-:Y:S02]  /*8e60*/  ISETP.GE.U32.AND P1, PT, R136, RZ, PT ;  /* 0x000000ff8800720c */ /* 0x000fe40003f26070 */
[----:B------:R-:W-:Y:S02]  /*8e70*/  FSEL R174, R174, RZ, P2 ;  /* 0x000000ffaeae7208 */ /* 0x000fe40001000000 */
[----:B------:R-:W-:Y:S02]  /*8e80*/  LOP3.LUT P2, RZ, R136, 0xff00, RZ, 0xc0, !PT ;  /* 0x0000ff0088ff7812 */ /* 0x000fe4000784c0ff */
[----:B------:R-:W-:-:S02]  /*8e90*/  ISETP.GE.U32.AND.EX P1, PT, R137, 0x1000000, PT, P1 ;  /* 0x010000008900780c */ /* 0x000fc40003f26110 */
[----:B------:R-:W-:Y:S02]  /*8ea0*/  PRMT R136, R59, 0x7632, R136 ;  /* 0x000076323b887816 */ /* 0x000fe40000000088 */
[----:B------:R-:W-:Y:S02]  /*8eb0*/  SHF.L.U32 R137, R131, 0x10, RZ ;  /* 0x0000001083897819 */ /* 0x000fe400000006ff */
[----:B------:R-:W-:Y:S02]  /*8ec0*/  SHF.L.U32 R136, R136, 0x10, RZ ;  /* 0x0000001088887819 */ /* 0x000fe400000006ff */
[----:B------:R-:W-:Y:S01]  /*8ed0*/  @P3 SHF.L.U32 R170, R128, 0x10, RZ ;  /* 0x0000001080aa3819 */ /* 0x000fe200000006ff */
[----:B------:R-:W-:Y:S01]  /*8ee0*/  FFMA.FTZ R137, R4, R173, R137 ;  /* 0x000000ad04897223 */ /* 0x000fe20000010089 */
[----:B------:R-:W-:Y:S01]  /*8ef0*/  F2FP.BF16.F32.PACK_AB R130, R130, R172 ;  /* 0x000000ac8282723e */ /* 0x000fe200000010ff */
[----:B------:R-:W-:Y:S01]  /*8f00*/  FFMA.FTZ R136, R4, R167, R136 ;  /* 0x000000a704887223 */ /* 0x000fe20000010088 */
[----:B------:R-:W-:Y:S01]  /*8f10*/  @P2 PRMT R128, R128, 0x7632, R128 ;  /* 0x0000763280802816 */ /* 0x000fe20000000080 */
[----:B------:R-:W-:Y:S01]  /*8f20*/  FMUL.FTZ R137, R3, R137 ;  /* 0x0000008903897220 */ /* 0x000fe20000410000 */
[----:B------:R-:W-:Y:S01]  /*8f30*/  @P1 PRMT R131, R131, 0x7632, R131 ;  /* 0x0000763283831816 */ /* 0x000fe20000000083 */
[----:B------:R-:W-:Y:S01]  /*8f40*/  FMUL.FTZ R136, R3, R136 ;  /* 0x0000008803887220 */ /* 0x000fe20000410000 */
[----:B------:R-:W-:Y:S01]  /*8f50*/  @P2 SHF.L.U32 R173, R128, 0x10, RZ ;  /* 0x0000001080ad2819 */ /* 0x000fe200000006ff */
[----:B------:R-:W-:Y:S01]  /*8f60*/  FMUL.FTZ R128, R137, UR4 ;  /* 0x0000000489807c20 */ /* 0x000fe20008410000 */
[----:B------:R-:W-:Y:S01]  /*8f70*/  @P1 SHF.L.U32 R167, R131, 0x10, RZ ;  /* 0x0000001083a71819 */ /* 0x000fe200000006ff */
[----:B------:R-:W-:Y:S01]  /*8f80*/  FMUL.FTZ R131, R136, UR4 ;  /* 0x0000000488837c20 */ /* 0x000fe20008410000 */
[----:B------:R-:W-:-:S03]  /*8f90*/  FMUL.FTZ R136, R3, R177 ;  /* 0x000000b103887220 */ /* 0x000fc60000410000 */
[-C--:B------:R-:W-:Y:S01]  /*8fa0*/  @P1 FMUL.FTZ R166, R167, R131.reuse ;  /* 0x00000083a7a61220 */ /* 0x080fe20000410000 */
[----:B------:R-:W-:Y:S02]  /*8fb0*/  HFMA2 R167, -RZ, RZ, 0, 0 ;  /* 0x00000000ffa77431 */ /* 0x000fe400000001ff */
[----:B------:R-:W-:Y:S01]  /*8fc0*/  FMUL.FTZ R136, R136, UR4 ;  /* 0x0000000488887c20 */ /* 0x000fe20008410000 */
[----:B------:R-:W-:-:S03]  /*8fd0*/  FMUL.FTZ R131, R79, R131 ;  /* 0x000000834f837220 */ /* 0x000fc60000410000 */
[----:B------:R-:W-:Y:S01]  /*8fe0*/  @P3 FMUL.FTZ R167, R170, R136 ;  /* 0x00000088aaa73220 */ /* 0x000fe20000410000 */
[----:B------:R-:W-:Y:S01]  /*8ff0*/  MOV R170, RZ ;  /* 0x000000ff00aa7202 */ /* 0x000fe20000000f00 */
[----:B------:R-:W-:Y:S01]  /*9000*/  @P2 FMUL.FTZ R170, R173, R128 ;  /* 0x00000080adaa2220 */ /* 0x000fe20000410000 */
[----:B------:R-:W-:Y:S01]  /*9010*/  FMUL.FTZ R136, R72, R136 ;  /* 0x0000008848887220 */ /* 0x000fe20000410000 */
[----:B------:R-:W-:Y:S01]  /*9020*/  FMUL.FTZ R128, R73, R128 ;  /* 0x0000008049807220 */ /* 0x000fe20000410000 */
[----:B------:R-:W-:-:S03]  /*9030*/  FSEL R131, R131, RZ, P1 ;  /* 0x000000ff83837208 */ /* 0x000fc60000800000 */
[----:B------:R-:W-:Y:S02]  /*9040*/  FSEL R136, R136, RZ, P3 ;  /* 0x000000ff88887208 */ /* 0x000fe40001800000 */
[----:B------:R-:W-:Y:S02]  /*9050*/  FSEL R128, R128, RZ, P2 ;  /* 0x000000ff80807208 */ /* 0x000fe40001000000 */
[----:B------:R-:W-:Y:S02]  /*9060*/  F2FP.BF16.F32.PACK_AB R131, R131, R174 ;  /* 0x000000ae8383723e */ /* 0x000fe400000010ff */
[----:B------:R-:W-:-:S07]  /*9070*/  F2FP.BF16.F32.PACK_AB R128, R128, R136 ;  /* 0x000000888080723e */ /* 0x000fce00000010ff */
.L_x_4514:
        /* <DEDUP_REMOVED lines=9> */
[----:B------:R-:W-:Y:S01]  /*9110*/  LOP3.LUT P1, RZ, R135, 0xff, RZ, 0xc0, !PT ;  /* 0x000000ff87ff7812 */ /* 0x000fe2000782c0ff */
[--C-:B------:R-:W-:Y:S01]  /*9120*/  FFMA.FTZ R164, R144, R164, R145.reuse ;  /* 0x000000a490a47223 */ /* 0x100fe20000010091 */
[C---:B------:R-:W-:Y:S01]  /*9130*/  PRMT R30, R54.reuse, 0x7632, R30 ;  /* 0x00007632361e7816 */ /* 0x040fe2000000001e */
[----:B------:R-:W-:Y:S01]  /*9140*/  FADD.FTZ R46, -R45, R152 ;  /* 0x000000982d2e7221 */ /* 0x000fe20000010100 */
[----:B------:R-:W-:Y:S01]  /*9150*/  SHF.L.U32 R45, R54, 0x10, RZ ;  /* 0x00000010362d7819 */ /* 0x000fe200000006ff */
[----:B------:R-:W-:Y:S01]  /*9160*/  FFMA.FTZ R136, R144, R157, R145 ;  /* 0x0000009d90887223 */ /* 0x000fe20000010091 */
[C---:B------:R-:W-:Y:S01]  /*9170*/  LOP3.LUT P3, RZ, R135.reuse, 0xff00, RZ, 0xc0, !PT ;  /* 0x0000ff0087ff7812 */ /* 0x040fe2000786c0ff */
[----:B------:R-:W-:Y:S01]  /*9180*/  FADD.FTZ R44, -R164, R161 ;  /* 0x000000a1a42c7221 */ /* 0x000fe20000010100 */
[----:B------:R-:W-:Y:S01]  /*9190*/  SHF.L.U32 R47, R30, 0x10, RZ ;  /* 0x000000101e2f7819 */ /* 0x000fe200000006ff */
[----:B------:R-:W-:Y:S01]  /*91a0*/  FFMA.FTZ R46, R4, R46, R45 ;  /* 0x0000002e042e7223 */ /* 0x000fe2000001002d */
[----:B------:R-:W-:Y:S01]  /*91b0*/  FADD.FTZ R153, -R136, R153 ;  /* 0x0000009988997221 */ /* 0x000fe20000010100 */
[----:B------:R-:W-:Y:S01]  /*91c0*/  HFMA2 R30, -RZ, RZ, 0, 0 ;  /* 0x00000000ff1e7431 */ /* 0x000fe200000001ff */
[----:B------:R-:W-:Y:S01]  /*91d0*/  LOP3.LUT P2, RZ, R135, 0xff0000, RZ, 0xc0, !PT ;  /* 0x00ff000087ff7812 */ /* 0x000fe2000784c0ff */
[----:B------:R-:W-:Y:S01]  /*91e0*/  FMUL.FTZ R45, R46, R3 ;  /* 0x000000032e2d7220 */ /* 0x000fe20000410000 */
[----:B-----5:R-:W-:Y:S01]  /*91f0*/  @P1 SHF.L.U32 R136, R130, 0x10, RZ ;  /* 0x0000001082881819 */ /* 0x020fe200000006ff */
[----:B------:R-:W-:Y:S01]  /*9200*/  FFMA.FTZ R44, R4, R44, R47 ;  /* 0x0000002c042c7223 */ /* 0x000fe2000001002f */
[----:B------:R-:W-:Y:S01]  /*9210*/  SHF.L.U32 R47, R55, 0x10, RZ ;  /* 0x00000010372f7819 */ /* 0x000fe200000006ff */
[----:B------:R-:W-:Y:S01]  /*9220*/  FMUL.FTZ R45, R45, UR4 ;  /* 0x000000042d2d7c20 */ /* 0x000fe20008410000 */
[----:B------:R-:W-:Y:S01]  /*9230*/  LOP3.LUT P5, RZ, R134, 0xff0000, RZ, 0xc0, !PT ;  /* 0x00ff000086ff7812 */ /* 0x000fe200078ac0ff */
[----:B------:R-:W-:Y:S01]  /*9240*/  FFMA.FTZ R165, R144, R165, R145 ;  /* 0x000000a590a57223 */ /* 0x000fe20000010091 */
[----:B------:R-:W-:Y:S01]  /*9250*/  LOP3.LUT P4, RZ, R134, 0xff000000, RZ, 0xc0, !PT ;  /* 0xff00000086ff7812 */ /* 0x000fe2000788c0ff */
[----:B------:R-:W-:Y:S01]  /*9260*/  @P1 FMUL.FTZ R30, R45, R136 ;  /* 0x000000882d1e1220 */ /* 0x000fe20000410000 */
[----:B------:R-:W-:Y:S01]  /*9270*/  @P3 PRMT R136, R130, 0x7632, R136 ;  /* 0x0000763282883816 */ /* 0x000fe20000000088 */
[----:B------:R-:W-:Y:S01]  /*9280*/  FMUL.FTZ R130, R44, R3 ;  /* 0x000000032c827220 */ /* 0x000fe20000410000 */
[----:B------:R-:W-:Y:S01]  /*9290*/  FFMA.FTZ R47, R4, R153, R47 ;  /* 0x00000099042f7223 */ /* 0x000fe2000001002f */
[----:B------:R-:W-:Y:S01]  /*92a0*/  FMUL.FTZ R156, R84, R45 ;  /* 0x0000002d549c7220 */ /* 0x000fe20000410000 */
[----:B------:R-:W-:Y:S01]  /*92b0*/  @P3 SHF.L.U32 R137, R136, 0x10, RZ ;  /* 0x0000001088893819 */ /* 0x000fe200000006ff */
[----:B------:R-:W-:Y:S01]  /*92c0*/  FMUL.FTZ R152, R130, UR4 ;  /* 0x0000000482987c20 */ /* 0x000fe20008410000 */
[----:B------:R-:W-:Y:S01]  /*92d0*/  FMUL.FTZ R130, R47, R3 ;  /* 0x000000032f827220 */ /* 0x000fe20000410000 */
[----:B------:R-:W-:Y:S01]  /*92e0*/  MOV R136, RZ ;  /* 0x000000ff00887202 */ /* 0x000fe20000000f00 */
[----:B------:R-:W-:Y:S01]  /*92f0*/  FADD.FTZ R162, -R165, R162 ;  /* 0x000000a2a5a27221 */ /* 0x000fe20000010100 */
[----:B------:R-:W-:Y:S01]  /*9300*/  @P3 FMUL.FTZ R136, R152, R137 ;  /* 0x0000008998883220 */ /* 0x000fe20000410000 */
[----:B------:R-:W-:Y:S01]  /*9310*/  FMUL.FTZ R157, R130, UR4 ;  /* 0x00000004829d7c20 */ /* 0x000fe20008410000 */
[----:B------:R-:W-:Y:S01]  /*9320*/  HFMA2 R137, -RZ, RZ, 0, 0 ;  /* 0x00000000ff897431 */ /* 0x000fe200000001ff */
[----:B------:R-:W-:-:S02]  /*9330*/  @P2 SHF.L.U32 R130, R131, 0x10, RZ ;  /* 0x0000001083822819 */ /* 0x000fc400000006ff */
[----:B------:R-:W-:Y:S02]  /*9340*/  FSEL R156, R156, RZ, P1 ;  /* 0x000000ff9c9c7208 */ /* 0x000fe40000800000 */
[----:B------:R-:W-:Y:S01]  /*9350*/  ISETP.GE.U32.AND P1, PT, R134, RZ, PT ;  /* 0x000000ff8600720c */ /* 0x000fe20003f26070 */
[----:B------:R-:W-:Y:S01]  /*9360*/  @P2 FMUL.FTZ R137, R157, R130 ;  /* 0x000000829d892220 */ /* 0x000fe20000410000 */
[----:B------:R-:W-:Y:S01]  /*9370*/  FMUL.FTZ R130, R85, R152 ;  /* 0x0000009855827220 */ /* 0x000fe20000410000 */
[----:B------:R-:W-:Y:S01]  /*9380*/  FMUL.FTZ R157, R86, R157 ;  /* 0x0000009d569d7220 */ /* 0x000fe20000410000 */
[----:B------:R-:W-:Y:S01]  /*9390*/  PRMT R131, R53, 0x7632, R131 ;  /* 0x0000763235837816 */ /* 0x000fe20000000083 */
[C-C-:B------:R-:W-:Y:S01]  /*93a0*/  FFMA.FTZ R152, R144.reuse, R163, R145.reuse ;  /* 0x000000a390987223 */ /* 0x140fe20000010091 */
[----:B------:R-:W-:Y:S01]  /*93b0*/  ISETP.GE.U32.AND.EX P1, PT, R135, 0x1000000, PT, P1 ;  /* 0x010000008700780c */ /* 0x000fe20003f26110 */
[----:B------:R-:W-:Y:S01]  /*93c0*/  FFMA.FTZ R135, R144, R160, R145 ;  /* 0x000000a090877223 */ /* 0x000fe20000010091 */
[----:B------:R-:W-:Y:S01]  /*93d0*/  FSEL R130, R130, RZ, P3 ;  /* 0x000000ff82827208 */ /* 0x000fe20001800000 */
[----:B------:R-:W-:Y:S01]  /*93e0*/  FADD.FTZ R45, -R152, R159 ;  /* 0x0000009f982d7221 */ /* 0x000fe20000010100 */
[----:B------:R-:W-:Y:S01]  /*93f0*/  FSEL R157, R157, RZ, P2 ;  /* 0x000000ff9d9d7208 */ /* 0x000fe20001000000 */
[----:B------:R-:W-:Y:S01]  /*9400*/  FADD.FTZ R135, -R135, R158 ;  /* 0x0000009e87877221 */ /* 0x000fe20000010100 */
[----:B------:R-:W-:-:S02]  /*9410*/  LOP3.LUT P3, RZ, R134, 0xff, RZ, 0xc0, !PT ;  /* 0x000000ff86ff7812 */ /* 0x000fc4000786c0ff */
[----:B------:R-:W-:Y:S01]  /*9420*/  LOP3.LUT P2, RZ, R134, 0xff00, RZ, 0xc0, !PT ;  /* 0x0000ff0086ff7812 */ /* 0x000fe2000784c0ff */
[C-C-:B------:R-:W-:Y:S01]  /*9430*/  FFMA.FTZ R134, R144.reuse, R155, R145.reuse ;  /* 0x0000009b90867223 */ /* 0x140fe20000010091 */
[----:B------:R-:W-:Y:S01]  /*9440*/  SHF.L.U32 R153, R53, 0x10, RZ ;  /* 0x0000001035997819 */ /* 0x000fe200000006ff */
[----:B------:R-:W-:Y:S01]  /*9450*/  FFMA.FTZ R155, R144, R154, R145 ;  /* 0x0000009a909b7223 */ /* 0x000fe20000010091 */
[----:B------:R-:W-:Y:S01]  /*9460*/  F2FP.BF16.F32.PACK_AB R46, R44, R46 ;  /* 0x0000002e2c2e723e */ /* 0x000fe200000010ff */
[----:B------:R-:W-:Y:S01]  /*9470*/  FADD.FTZ R151, -R134, R151 ;  /* 0x0000009786977221 */ /* 0x000fe20000010100 */
[----:B------:R-:W-:Y:S01]  /*9480*/  SHF.L.U32 R134, R131, 0x10, RZ ;  /* 0x0000001083867819 */ /* 0x000fe200000006ff */
[--C-:B------:R-:W-:Y:S01]  /*9490*/  FADD.FTZ R155, -R155, R150.reuse ;  /* 0x000000969b9b7221 */ /* 0x100fe20000010100 */
[----:B------:R-:W-:Y:S01]  /*94a0*/  PRMT R131, R52, 0x7632, R131 ;  /* 0x0000763234837816 */ /* 0x000fe20000000083 */
[C---:B------:R-:W-:Y:S01]  /*94b0*/  FFMA.FTZ R160, R4.reuse, R151, R153 ;  /* 0x0000009704a07223 */ /* 0x040fe20000010099 */
[----:B------:R-:W-:Y:S01]  /*94c0*/  PRMT R150, R55, 0x7632, R150 ;  /* 0x0000763237967816 */ /* 0x000fe20000000096 */
[----:B------:R-:W-:Y:S01]  /*94d0*/  FFMA.FTZ R45, R4, R45, R134 ;  /* 0x0000002d042d7223 */ /* 0x000fe20000010086 */
[----:B------:R-:W-:-:S02]  /*94e0*/  SHF.L.U32 R158, R131, 0x10, RZ ;  /* 0x00000010839e7819 */ /* 0x000fc400000006ff */
[----:B------:R-:W-:Y:S02]  /*94f0*/  CS2R R152, SRZ ;  /* 0x0000000000987805 */ /* 0x000fe4000001ff00 */
[C---:B------:R-:W-:Y:S02]  /*9500*/  @P5 SHF.L.U32 R134, R129.reuse, 0x10, RZ ;  /* 0x0000001081865819 */ /* 0x040fe400000006ff */
[----:B------:R-:W-:Y:S01]  /*9510*/  SHF.L.U32 R159, R150, 0x10, RZ ;  /* 0x00000010969f7819 */ /* 0x000fe200000006ff */
[----:B------:R-:W-:Y:S01]  /*9520*/  FFMA.FTZ R158, R4, R135, R158 ;  /* 0x00000087049e7223 */ /* 0x000fe2000001009e */
[----:B------:R-:W-:Y:S01]  /*9530*/  FMUL.FTZ R135, R160, R3 ;  /* 0x00000003a0877220 */ /* 0x000fe20000410000 */
[----:B------:R-:W-:Y:S02]  /*9540*/  CS2R R150, SRZ ;  /* 0x0000000000967805 */ /* 0x000fe4000001ff00 */
[----:B------:R-:W-:Y:S01]  /*9550*/  @P4 PRMT R129, R129, 0x7632, R129 ;  /* 0x0000763281814816 */ /* 0x000fe20000000081 */
[----:B------:R-:W-:Y:S01]  /*9560*/  FFMA.FTZ R162, R4, R162, R159 ;  /* 0x000000a204a27223 */ /* 0x000fe2000001009f */
[----:B------:R-:W-:Y:S01]  /*9570*/  FMUL.FTZ R135, R135, UR4 ;  /* 0x0000000487877c20 */ /* 0x000fe20008410000 */
[----:B------:R-:W-:-:S02]  /*9580*/  @P1 PRMT R131, R131, 0x7632, R131 ;  /* 0x0000763283831816 */ /* 0x000fc40000000083 */
[----:B------:R-:W-:Y:S01]  /*9590*/  @P4 SHF.L.U32 R129, R129, 0x10, RZ ;  /* 0x0000001081814819 */ /* 0x000fe200000006ff */
[----:B------:R-:W-:Y:S01]  /*95a0*/  @P5 FMUL.FTZ R150, R135, R134 ;  /* 0x0000008687965220 */ /* 0x000fe20000410000 */
[-C--:B------:R-:W-:Y:S01]  /*95b0*/  FMUL.FTZ R134, R45, R3.reuse ;  /* 0x000000032d867220 */ /* 0x080fe20000410000 */
[----:B------:R-:W-:Y:S01]  /*95c0*/  FMUL.FTZ R164, R162, R3 ;  /* 0x00000003a2a47220 */ /* 0x000fe20000410000 */
[----:B------:R-:W-:Y:S01]  /*95d0*/  @P1 SHF.L.U32 R131, R131, 0x10, RZ ;  /* 0x0000001083831819 */ /* 0x000fe200000006ff */
[----:B------:R-:W-:Y:S01]  /*95e0*/  FMUL.FTZ R135, R82, R135 ;  /* 0x0000008752877220 */ /* 0x000fe20000410000 */
[----:B------:R-:W-:Y:S01]  /*95f0*/  FMUL.FTZ R134, R134, UR4 ;  /* 0x0000000486867c20 */ /* 0x000fe20008410000 */
[----:B------:R-:W-:Y:S01]  /*9600*/  FMUL.FTZ R164, R164, UR4 ;  /* 0x00000004a4a47c20 */ /* 0x000fe20008410000 */
[----:B------:R-:W-:Y:S02]  /*9610*/  @P3 SHF.L.U32 R154, R128, 0x10, RZ ;  /* 0x00000010809a3819 */ /* 0x000fe400000006ff */
[----:B------:R-:W-:Y:S01]  /*9620*/  @P4 FMUL.FTZ R151, R134, R129 ;  /* 0x0000008186974220 */ /* 0x000fe20000410000 */
[----:B------:R-:W-:Y:S01]  /*9630*/  SHF.L.U32 R129, R52, 0x10, RZ ;  /* 0x0000001034817819 */ /* 0x000fe200000006ff */
[----:B------:R-:W-:Y:S01]  /*9640*/  @P1 FMUL.FTZ R152, R164, R131 ;  /* 0x00000083a4981220 */ /* 0x000fe20000410000 */
[----:B------:R-:W-:Y:S01]  /*9650*/  @P2 PRMT R131, R128, 0x7632, R131 ;  /* 0x0000763280832816 */ /* 0x000fe20000000083 */
[----:B------:R-:W-:Y:S01]  /*9660*/  FMUL.FTZ R128, R158, R3 ;  /* 0x000000039e807220 */ /* 0x000fe20000410000 */
[----:B------:R-:W-:Y:S01]  /*9670*/  FMUL.FTZ R134, R83, R134 ;  /* 0x0000008653867220 */ /* 0x000fe20000410000 */
[----:B------:R-:W-:Y:S01]  /*9680*/  FFMA.FTZ R155, R4, R155, R129 ;  /* 0x0000009b049b7223 */ /* 0x000fe20000010081 */
[----:B------:R-:W-:Y:S01]  /*9690*/  @P2 SHF.L.U32 R131, R131, 0x10, RZ ;  /* 0x0000001083832819 */ /* 0x000fe200000006ff */
[----:B------:R-:W-:Y:S01]  /*96a0*/  FMUL.FTZ R128, R128, UR4 ;  /* 0x0000000480807c20 */ /* 0x000fe20008410000 */
[----:B------:R-:W-:Y:S01]  /*96b0*/  FMUL.FTZ R164, R87, R164 ;  /* 0x000000a457a47220 */ /* 0x000fe20000410000 */
[----:B------:R-:W-:Y:S01]  /*96c0*/  FMUL.FTZ R129, R155, R3 ;  /* 0x000000039b817220 */ /* 0x000fe20000410000 */
[----:B------:R-:W-:-:S02]  /*96d0*/  F2FP.BF16.F32.PACK_AB R44, R158, R155 ;  /* 0x0000009b9e2c723e */ /* 0x000fc400000010ff */
[----:B------:R-:W-:Y:S01]  /*96e0*/  F2FP.BF16.F32.PACK_AB R130, R130, R156 ;  /* 0x0000009c8282723e */ /* 0x000fe200000010ff */
[----:B------:R-:W-:Y:S01]  /*96f0*/  FMUL.FTZ R129, R129, UR4 ;  /* 0x0000000481817c20 */ /* 0x000fe20008410000 */
[----:B------:R-:W-:Y:S02]  /*9700*/  FSEL R155, R135, RZ, P5 ;  /* 0x000000ff879b7208 */ /* 0x000fe40002800000 */
[----:B------:R-:W-:Y:S01]  /*9710*/  FSEL R156, R134, RZ, P4 ;  /* 0x000000ff869c7208 */ /* 0x000fe20002000000 */
[----:B------:R-:W-:Y:S01]  /*9720*/  @P3 FMUL.FTZ R153, R129, R154 ;  /* 0x0000009a81993220 */ /* 0x000fe20000410000 */
[----:B------:R-:W-:Y:S01]  /*9730*/  MOV R154, RZ ;  /* 0x000000ff009a7202 */ /* 0x000fe20000000f00 */
[----:B------:R-:W-:Y:S01]  /*9740*/  @P2 FMUL.FTZ R154, R128, R131 ;  /* 0x00000083809a2220 */ /* 0x000fe20000410000 */
[----:B------:R-:W-:Y:S01]  /*9750*/  FMUL.FTZ R129, R80, R129 ;  /* 0x0000008150817220 */ /* 0x000fe20000410000 */
[----:B------:R-:W-:Y:S01]  /*9760*/  FMUL.FTZ R128, R81, R128 ;  /* 0x0000008051807220 */ /* 0x000fe20000410000 */
[----:B------:R-:W-:-:S02]  /*9770*/  FSEL R164, R164, RZ, P1 ;  /* 0x000000ffa4a47208 */ /* 0x000fc40000800000 */
[----:B------:R-:W-:Y:S02]  /*9780*/  F2FP.BF16.F32.PACK_AB R47, R162, R47 ;  /* 0x0000002fa22f723e */ /* 0x000fe400000010ff */
[----:B------:R-:W-:Y:S02]  /*9790*/  FSEL R134, R129, RZ, P3 ;  /* 0x000000ff81867208 */ /* 0x000fe40001800000 */
[----:B------:R-:W-:Y:S02]  /*97a0*/  FSEL R135, R128, RZ, P2 ;  /* 0x000000ff80877208 */ /* 0x000fe40001000000 */
[----:B------:R-:W-:Y:S02]  /*97b0*/  F2FP.BF16.F32.PACK_AB R45, R45, R160 ;  /* 0x000000a02d2d723e */ /* 0x000fe400000010ff */
[----:B------:R-:W-:Y:S02]  /*97c0*/  F2FP.BF16.F32.PACK_AB R131, R164, R157 ;  /* 0x0000009da483723e */ /* 0x000fe400000010ff */
[----:B------:R-:W-:-:S02]  /*97d0*/  F2FP.BF16.F32.PACK_AB R129, R156, R155 ;  /* 0x0000009b9c81723e */ /* 0x000fc400000010ff */
[----:B------:R-:W-:Y:S01]  /*97e0*/  F2FP.BF16.F32.PACK_AB R128, R135, R134 ;  /* 0x000000868780723e */ /* 0x000fe200000010ff */
[----:B------:R-:W-:Y:S06]  /*97f0*/  BRA `(.L_x_4516) ;  /* 0x0000000400ac7947 */ /* 0x000fec0003800000 */
.L_x_4515:
[C-C-:B------:R-:W-:Y:S01]  /*9800*/  FFMA.FTZ R137, R144.reuse, R156, R145.reuse ;  /* 0x0000009c90897223 */ /* 0x140fe20000010091 */
        /* <DEDUP_REMOVED lines=12> */
[----:B------:R-:W-:Y:S01]  /*98d0*/  SHF.L.U32 R157, R55, 0x10, RZ ;  /* 0x00000010379d7819 */ /* 0x000fe200000006ff */
[----:B------:R-:W-:Y:S01]  /*98e0*/  FMUL.FTZ R153, R3, R30 ;  /* 0x0000001e03997220 */ /* 0x000fe20000410000 */
[----:B------:R-:W-:Y:S01]  /*98f0*/  HFMA2 R30, -RZ, RZ, 0, 0 ;  /* 0x00000000ff1e7431 */ /* 0x000fe200000001ff */
[----:B-----5:R-:W-:Y:S01]  /*9900*/  @P1 SHF.L.U32 R136, R130, 0x10, RZ ;  /* 0x0000001082881819 */ /* 0x020fe200000006ff */
[----:B------:R-:W-:Y:S01]  /*9910*/  FFMA.FTZ R165, R144, R165, R145 ;  /* 0x000000a590a57223 */ /* 0x000fe20000010091 */
[----:B------:R-:W-:Y:S01]  /*9920*/  FMUL.FTZ R153, R153, UR4 ;  /* 0x0000000499997c20 */ /* 0x000fe20008410000 */
[----:B------:R-:W-:-:S02]  /*9930*/  LOP3.LUT P2, RZ, R135, 0xff0000, RZ, 0xc0, !PT ;  /* 0x00ff000087ff7812 */ /* 0x000fc4000784c0ff */
[----:B------:R-:W-:Y:S01]  /*9940*/  LOP3.LUT P5, RZ, R134, 0xff0000, RZ, 0xc0, !PT ;  /* 0x00ff000086ff7812 */ /* 0x000fe200078ac0ff */
[----:B------:R-:W-:Y:S01]  /*9950*/  @P1 FMUL.FTZ R30, R136, R153 ;  /* 0x00000099881e1220 */ /* 0x000fe20000410000 */
[----:B------:R-:W-:Y:S01]  /*9960*/  @P3 PRMT R136, R130, 0x7632, R136 ;  /* 0x0000763282883816 */ /* 0x000fe20000000088 */
[C---:B------:R-:W-:Y:S01]  /*9970*/  FMUL.FTZ R130, R3.reuse, R152 ;  /* 0x0000009803827220 */ /* 0x040fe20000410000 */
[----:B------:R-:W-:Y:S01]  /*9980*/  FFMA.FTZ R152, R4, R137, R157 ;  /* 0x0000008904987223 */ /* 0x000fe2000001009d */
[----:B------:R-:W-:Y:S01]  /*9990*/  FMUL.FTZ R156, R84, R153 ;  /* 0x00000099549c7220 */ /* 0x000fe20000410000 */
[----:B------:R-:W-:Y:S01]  /*99a0*/  @P3 SHF.L.U32 R157, R136, 0x10, RZ ;  /* 0x00000010889d3819 */ /* 0x000fe200000006ff */
[----:B------:R-:W-:Y:S01]  /*99b0*/  FMUL.FTZ R130, R130, UR4 ;  /* 0x0000000482827c20 */ /* 0x000fe20008410000 */
[----:B------:R-:W-:Y:S01]  /*99c0*/  FMUL.FTZ R137, R3, R152 ;  /* 0x0000009803897220 */ /* 0x000fe20000410000 */
[----:B------:R-:W-:Y:S01]  /*99d0*/  MOV R136, RZ ;  /* 0x000000ff00887202 */ /* 0x000fe20000000f00 */
[----:B------:R-:W-:Y:S01]  /*99e0*/  FFMA.FTZ R153, R144, R154, R145 ;  /* 0x0000009a90997223 */ /* 0x000fe20000010091 */
[-C--:B------:R-:W-:Y:S01]  /*99f0*/  @P3 FMUL.FTZ R136, R157, R130.reuse ;  /* 0x000000829d883220 */ /* 0x080fe20000410000 */
[----:B------:R-:W-:Y:S01]  /*9a00*/  FMUL.FTZ R157, R137, UR4 ;  /* 0x00000004899d7c20 */ /* 0x000fe20008410000 */
[----:B------:R-:W-:Y:S01]  /*9a10*/  HFMA2 R137, -RZ, RZ, 0, 0 ;  /* 0x00000000ff897431 */ /* 0x000fe200000001ff */
[----:B------:R-:W-:Y:S01]  /*9a20*/  @P2 SHF.L.U32 R152, R131, 0x10, RZ ;  /* 0x0000001083982819 */ /* 0x000fe200000006ff */
[----:B------:R-:W-:Y:S01]  /*9a30*/  FMUL.FTZ R130, R85, R130 ;  /* 0x0000008255827220 */ /* 0x000fe20000410000 */
[----:B------:R-:W-:Y:S01]  /*9a40*/  FSEL R156, R156, RZ, P1 ;  /* 0x000000ff9c9c7208 */ /* 0x000fe20000800000 */
[----:B------:R-:W-:Y:S01]  /*9a50*/  FADD.FTZ R153, -R153, R150 ;  /* 0x0000009699997221 */ /* 0x000fe20000010100 */
[----:B------:R-:W-:Y:S01]  /*9a60*/  LOP3.LUT P4, RZ, R134, 0xff000000, RZ, 0xc0, !PT ;  /* 0xff00000086ff7812 */ /* 0x000fe2000788c0ff */
[-C--:B------:R-:W-:Y:S01]  /*9a70*/  @P2 FMUL.FTZ R137, R152, R157.reuse ;  /* 0x0000009d98892220 */ /* 0x080fe20000410000 */
[----:B------:R-:W-:Y:S01]  /*9a80*/  FMUL.FTZ R157, R86, R157 ;  /* 0x0000009d569d7220 */ /* 0x000fe20000410000 */
[----:B------:R-:W-:Y:S01]  /*9a90*/  FSEL R130, R130, RZ, P3 ;  /* 0x000000ff82827208 */ /* 0x000fe20001800000 */
[----:B------:R-:W-:Y:S01]  /*9aa0*/  FADD.FTZ R165, -R165, R162 ;  /* 0x000000a2a5a57221 */ /* 0x000fe20000010100 */
[----:B------:R-:W-:-:S02]  /*9ab0*/  ISETP.GE.U32.AND P1, PT, R134, RZ, PT ;  /* 0x000000ff8600720c */ /* 0x000fc40003f26070 */
[----:B------:R-:W-:Y:S02]  /*9ac0*/  FSEL R157, R157, RZ, P2 ;  /* 0x000000ff9d9d7208 */ /* 0x000fe40001000000 */
[C---:B------:R-:W-:Y:S02]  /*9ad0*/  LOP3.LUT P3, RZ, R134.reuse, 0xff, RZ, 0xc0, !PT ;  /* 0x000000ff86ff7812 */ /* 0x040fe4000786c0ff */
[----:B------:R-:W-:Y:S01]  /*9ae0*/  LOP3.LUT P2, RZ, R134, 0xff00, RZ, 0xc0, !PT ;  /* 0x0000ff0086ff7812 */ /* 0x000fe2000784c0ff */
[----:B------:R-:W-:Y:S01]  /*9af0*/  FFMA.FTZ R134, R144, R155, R145 ;  /* 0x0000009b90867223 */ /* 0x000fe20000010091 */
[----:B------:R-:W-:Y:S02]  /*9b00*/  PRMT R131, R53, 0x7632, R131 ;  /* 0x0000763235837816 */ /* 0x000fe40000000083 */
[----:B------:R-:W-:Y:S01]  /*9b10*/  ISETP.GE.U32.AND.EX P1, PT, R135, 0x1000000, PT, P1 ;  /* 0x010000008700780c */ /* 0x000fe20003f26110 */
[----:B------:R-:W-:Y:S01]  /*9b20*/  FADD.FTZ R151, -R134, R151 ;  /* 0x0000009786977221 */ /* 0x000fe20000010100 */
[C-C-:B------:R-:W-:Y:S01]  /*9b30*/  FFMA.FTZ R134, R144.reuse, R163, R145.reuse ;  /* 0x000000a390867223 */ /* 0x140fe20000010091 */
[----:B------:R-:W-:Y:S01]  /*9b40*/  SHF.L.U32 R155, R131, 0x10, RZ ;  /* 0x00000010839b7819 */ /* 0x000fe200000006ff */
[----:B------:R-:W-:Y:S01]  /*9b50*/  FFMA.FTZ R135, R144, R160, R145 ;  /* 0x000000a090877223 */ /* 0x000fe20000010091 */
[----:B------:R-:W-:Y:S01]  /*9b60*/  SHF.L.U32 R150, R53, 0x10, RZ ;  /* 0x0000001035967819 */ /* 0x000fe200000006ff */
[----:B------:R-:W-:Y:S01]  /*9b70*/  FADD.FTZ R159, -R134, R159 ;  /* 0x0000009f869f7221 */ /* 0x000fe20000010100 */
[----:B------:R-:W-:Y:S01]  /*9b80*/  PRMT R134, R55, 0x7632, R134 ;  /* 0x0000763237867816 */ /* 0x000fe20000000086 */
[----:B------:R-:W-:Y:S01]  /*9b90*/  FADD.FTZ R135, -R135, R158 ;  /* 0x0000009e87877221 */ /* 0x000fe20000010100 */
[----:B------:R-:W-:Y:S01]  /*9ba0*/  PRMT R131, R52, 0x7632, R131 ;  /* 0x0000763234837816 */ /* 0x000fe20000000083 */
[----:B------:R-:W-:Y:S01]  /*9bb0*/  FFMA.FTZ R150, R4, R151, R150 ;  /* 0x0000009704967223 */ /* 0x000fe20000010096 */
[----:B------:R-:W-:Y:S01]  /*9bc0*/  SHF.L.U32 R152, R134, 0x10, RZ ;  /* 0x0000001086987819 */ /* 0x000fe200000006ff */
[C---:B------:R-:W-:Y:S01]  /*9bd0*/  FFMA.FTZ R134, R4.reuse, R159, R155 ;  /* 0x0000009f04867223 */ /* 0x040fe2000001009b */
[----:B------:R-:W-:Y:S01]  /*9be0*/  @P5 SHF.L.U32 R158, R129, 0x10, RZ ;  /* 0x00000010819e5819 */ /* 0x000fe200000006ff */
[----:B------:R-:W-:Y:S01]  /*9bf0*/  FMUL.FTZ R150, R3, R150 ;  /* 0x0000009603967220 */ /* 0x000fe20000410000 */
[----:B------:R-:W-:Y:S01]  /*9c00*/  SHF.L.U32 R151, R131, 0x10, RZ ;  /* 0x0000001083977819 */ /* 0x000fe200000006ff */
[----:B------:R-:W-:Y:S01]  /*9c10*/  FMUL.FTZ R134, R3, R134 ;  /* 0x0000008603867220 */ /* 0x000fe20000410000 */
[----:B------:R-:W-:Y:S01]  /*9c20*/  @P4 PRMT R129, R129, 0x7632, R129 ;  /* 0x0000763281814816 */ /* 0x000fe20000000081 */
[C---:B------:R-:W-:Y:S01]  /*9c30*/  FFMA.FTZ R152, R4.reuse, R165, R152 ;  /* 0x000000a504987223 */ /* 0x040fe20000010098 */
[----:B------:R-:W-:Y:S01]  /*9c40*/  @P1 PRMT R131, R131, 0x7632, R131 ;  /* 0x0000763283831816 */ /* 0x000fe20000000083 */
[----:B------:R-:W-:Y:S01]  /*9c50*/  FFMA.FTZ R154, R4, R135, R151 ;  /* 0x00000087049a7223 */ /* 0x000fe20000010097 */
[----:B------:R-:W-:Y:S01]  /*9c60*/  @P4 SHF.L.U32 R129, R129, 0x10, RZ ;  /* 0x0000001081814819 */ /* 0x000fe200000006ff */
[----:B------:R-:W-:Y:S01]  /*9c70*/  FMUL.FTZ R134, R134, UR4 ;  /* 0x0000000486867c20 */ /* 0x000fe20008410000 */
[----:B------:R-:W-:Y:S01]  /*9c80*/  FMUL.FTZ R135, R150, UR4 ;  /* 0x0000000496877c20 */ /* 0x000fe20008410000 */
[----:B------:R-:W-:Y:S01]  /*9c90*/  CS2R R150, SRZ ;  /* 0x0000000000967805 */ /* 0x000fe2000001ff00 */
[----:B------:R-:W-:Y:S01]  /*9ca0*/  FMUL.FTZ R152, R3, R152 ;  /* 0x0000009803987220 */ /* 0x000fe20000410000 */
[----:B------:R-:W-:Y:S01]  /*9cb0*/  @P4 FMUL.FTZ R151, R129, R134 ;  /* 0x0000008681974220 */ /* 0x000fe20000410000 */
[----:B------:R-:W-:Y:S01]  /*9cc0*/  SHF.L.U32 R129, R52, 0x10, RZ ;  /* 0x0000001034817819 */ /* 0x000fe200000006ff */
[----:B------:R-:W-:Y:S01]  /*9cd0*/  @P5 FMUL.FTZ R150, R158, R135 ;  /* 0x000000879e965220 */ /* 0x000fe20000410000 */
[----:B------:R-:W-:Y:S01]  /*9ce0*/  @P1 SHF.L.U32 R131, R131, 0x10, RZ ;  /* 0x0000001083831819 */ /* 0x000fe200000006ff */
[----:B------:R-:W-:Y:S01]  /*9cf0*/  FMUL.FTZ R158, R152, UR4 ;  /* 0x00000004989e7c20 */ /* 0x000fe20008410000 */
[----:B------:R-:W-:Y:S01]  /*9d00*/  FMUL.FTZ R154, R3, R154 ;  /* 0x0000009a039a7220 */ /* 0x000fe20000410000 */
[----:B------:R-:W-:Y:S01]  /*9d10*/  FFMA.FTZ R160, R4, R153, R129 ;  /* 0x0000009904a07223 */ /* 0x000fe20000010081 */
[----:B------:R-:W-:Y:S01]  /*9d20*/  CS2R R152, SRZ ;  /* 0x0000000000987805 */ /* 0x000fe2000001ff00 */
[----:B------:R-:W-:Y:S01]  /*9d30*/  FMUL.FTZ R135, R82, R135 ;  /* 0x0000008752877220 */ /* 0x000fe20000410000 */
[----:B------:R-:W-:Y:S01]  /*9d40*/  @P1 FMUL.FTZ R152, R131, R158 ;  /* 0x0000009e83981220 */ /* 0x000fe20000410000 */
[----:B------:R-:W-:Y:S01]  /*9d50*/  FMUL.FTZ R129, R3, R160 ;  /* 0x000000a003817220 */ /* 0x000fe20000410000 */
[C---:B------:R-:W-:Y:S01]  /*9d60*/  @P3 SHF.L.U32 R160, R128.reuse, 0x10, RZ ;  /* 0x0000001080a03819 */ /* 0x040fe200000006ff */
[----:B------:R-:W-:Y:S01]  /*9d70*/  FMUL.FTZ R134, R83, R134 ;  /* 0x0000008653867220 */ /* 0x000fe20000410000 */
[----:B------:R-:W-:Y:S01]  /*9d80*/  @P2 PRMT R131, R128, 0x7632, R131 ;  /* 0x0000763280832816 */ /* 0x000fe20000000083 */
[----:B------:R-:W-:Y:S01]  /*9d90*/  FMUL.FTZ R128, R87, R158 ;  /* 0x0000009e57807220 */ /* 0x000fe20000410000 */
[----:B------:R-:W-:Y:S01]  /*9da0*/  FMUL.FTZ R158, R154, UR4 ;  /* 0x000000049a9e7c20 */ /* 0x000fe20008410000 */
[----:B------:R-:W-:Y:S01]  /*9db0*/  FMUL.FTZ R129, R129, UR4 ;  /* 0x0000000481817c20 */ /* 0x000fe20008410000 */
[----:B------:R-:W-:-:S02]  /*9dc0*/  @P2 SHF.L.U32 R131, R131, 0x10, RZ ;  /* 0x0000001083832819 */ /* 0x000fc400000006ff */
[----:B------:R-:W-:Y:S01]  /*9dd0*/  FSEL R128, R128, RZ, P1 ;  /* 0x000000ff80807208 */ /* 0x000fe20000800000 */
[----:B------:R-:W-:Y:S01]  /*9de0*/  @P3 FMUL.FTZ R153, R160, R129 ;  /* 0x00000081a0993220 */ /* 0x000fe20000410000 */
[----:B------:R-:W-:Y:S01]  /*9df0*/  MOV R154, RZ ;  /* 0x000000ff009a7202 */ /* 0x000fe20000000f00 */
[-C--:B------:R-:W-:Y:S01]  /*9e00*/  @P2 FMUL.FTZ R154, R131, R158.reuse ;  /* 0x0000009e839a2220 */ /* 0x080fe20000410000 */
[----:B------:R-:W-:Y:S01]  /*9e10*/  F2FP.BF16.F32.PACK_AB R131, R128, R157 ;  /* 0x0000009d8083723e */ /* 0x000fe200000010ff */
[----:B------:R-:W-:Y:S01]  /*9e20*/  FMUL.FTZ R129, R80, R129 ;  /* 0x0000008150817220 */ /* 0x000fe20000410000 */
[----:B------:R-:W-:Y:S01]  /*9e30*/  FMUL.FTZ R128, R81, R158 ;  /* 0x0000009e51807220 */ /* 0x000fe20000410000 */
[----:B------:R-:W-:Y:S02]  /*9e40*/  F2FP.BF16.F32.PACK_AB R130, R130, R156 ;  /* 0x0000009c8282723e */ /* 0x000fe400000010ff */
[----:B------:R-:W-:Y:S02]  /*9e50*/  FSEL R155, R135, RZ, P5 ;  /* 0x000000ff879b7208 */ /* 0x000fe40002800000 */
[----:B------:R-:W-:-:S02]  /*9e60*/  FSEL R156, R134, RZ, P4 ;  /* 0x000000ff869c7208 */ /* 0x000fc40002000000 */
[----:B------:R-:W-:Y:S02]  /*9e70*/  FSEL R134, R129, RZ, P3 ;  /* 0x000000ff81867208 */ /* 0x000fe40001800000 */
[----:B------:R-:W-:Y:S02]  /*9e80*/  FSEL R135, R128, RZ, P2 ;  /* 0x000000ff80877208 */ /* 0x000fe40001000000 */
[----:B------:R-:W-:Y:S02]  /*9e90*/  F2FP.BF16.F32.PACK_AB R129, R156, R155 ;  /* 0x0000009b9c81723e */ /* 0x000fe400000010ff */
[----:B------:R-:W-:-:S07]  /*9ea0*/  F2FP.BF16.F32.PACK_AB R128, R135, R134 ;  /* 0x000000868780723e */ /* 0x000fce00000010ff */
.L_x_4516:
        /* <DEDUP_REMOVED lines=10> */
[C-C-:B------:R-:W-:Y:S01]  /*9f50*/  FFMA.FTZ R141, R144.reuse, R141, R145.reuse ;  /* 0x0000008d908d7223 */ /* 0x140fe20000010091 */
[C---:B------:R-:W-:Y:S01]  /*9f60*/  FFMA.FTZ R36, R144.reuse, R37, R145 ;  /* 0x0000002590247223 */ /* 0x040fe20000010091 */
[----:B------:R-:W-:Y:S01]  /*9f70*/  FADD.FTZ R32, -R29, R32 ;  /* 0x000000201d207221 */ /* 0x000fe20000010100 */
[----:B------:R-:W-:Y:S01]  /*9f80*/  PRMT R29, R49, 0x7632, R29 ;  /* 0x00007632311d7816 */ /* 0x000fe2000000001d */
[C-C-:B------:R-:W-:Y:S01]  /*9f90*/  FFMA.FTZ R140, R144.reuse, R140, R145.reuse ;  /* 0x0000008c908c7223 */ /* 0x140fe20000010091 */
[C-C-:B------:R-:W-:Y:S01]  /*9fa0*/  FFMA.FTZ R142, R144.reuse, R142, R145.reuse ;  /* 0x0000008e908e7223 */ /* 0x140fe20000010091 */
[C-C-:B------:R-:W-:Y:S01]  /*9fb0*/  FFMA.FTZ R37, R144.reuse, R38, R145.reuse ;  /* 0x0000002690257223 */ /* 0x140fe20000010091 */
[C-C-:B------:R-:W-:Y:S01]  /*9fc0*/  FFMA.FTZ R143, R144.reuse, R143, R145.reuse ;  /* 0x0000008f908f7223 */ /* 0x140fe20000010091 */
[----:B------:R-:W-:Y:S01]  /*9fd0*/  SHF.L.U32 R29, R29, 0x10, RZ ;  /* 0x000000101d1d7819 */ /* 0x000fe200000006ff */
[----:B------:R-:W-:Y:S01]  /*9fe0*/  FFMA.FTZ R144, R144, R35, R145 ;  /* 0x0000002390907223 */ /* 0x000fe20000010091 */
[----:B------:R-:W-:Y:S01]  /*9ff0*/  FADD.FTZ R44, -R141, R40 ;  /* 0x000000288d2c7221 */ /* 0x000fe20000010100 */
[----:B------:R-:W-:Y:S01]  /*a000*/  SHF.L.U32 R35, R50, 0x10, RZ ;  /* 0x0000001032237819 */ /* 0x000fe200000006ff */
[----:B------:R-:W-:Y:S01]  /*a010*/  FADD.FTZ R36, -R36, R33 ;  /* 0x0000002124247221 */ /* 0x000fe20000010100 */
[----:B------:R-:W-:Y:S01]  /*a020*/  SHF.L.U32 R45, R49, 0x10, RZ ;  /* 0x00000010312d7819 */ /* 0x000fe200000006ff */
[C---:B------:R-:W-:Y:S01]  /*a030*/  FFMA.FTZ R44, R4.reuse, R44, R29 ;  /* 0x0000002c042c7223 */ /* 0x040fe2000001001d */
[----:B------:R-:W-:Y:S01]  /*a040*/  LOP3.LUT P5, RZ, R133, 0xff, RZ, 0xc0, !PT ;  /* 0x000000ff85ff7812 */ /* 0x000fe200078ac0ff */
[C-C-:B------:R-:W-:Y:S01]  /*a050*/  FFMA.FTZ R46, R4.reuse, R36, R35.reuse ;  /* 0x00000024042e7223 */ /* 0x140fe20000010023 */
[----:B-----5:R-:W-:Y:S01]  /*a060*/  @P2 PRMT R35, R129, 0x7632, R35 ;  /* 0x0000763281232816 */ /* 0x020fe20000000023 */
[----:B------:R-:W-:Y:S01]  /*a070*/  FFMA.FTZ R45, R4, R32, R45 ;  /* 0x00000020042d7223 */ /* 0x000fe2000001002d */
[-C--:B------:R-:W-:Y:S01]  /*a080*/  FMUL.FTZ R33, R44, R3.reuse ;  /* 0x000000032c217220 */ /* 0x080fe20000410000 */
[----:B------:R-:W-:Y:S01]  /*a090*/  LOP3.LUT P1, RZ, R132, 0xff0000, RZ, 0xc0, !PT ;  /* 0x00ff000084ff7812 */ /* 0x000fe2000782c0ff */
[-C--:B------:R-:W-:Y:S01]  /*a0a0*/  FMUL.FTZ R36, R46, R3.reuse ;  /* 0x000000032e247220 */ /* 0x080fe20000410000 */
[----:B------:R-:W-:Y:S01]  /*a0b0*/  FMUL.FTZ R32, R45, R3 ;  /* 0x000000032d207220 */ /* 0x000fe20000410000 */
[----:B------:R-:W-:Y:S01]  /*a0c0*/  @P2 SHF.L.U32 R35, R35, 0x10, RZ ;  /* 0x0000001023232819 */ /* 0x000fe200000006ff */
[----:B------:R-:W-:Y:S01]  /*a0d0*/  FMUL.FTZ R134, R33, UR4 ;  /* 0x0000000421867c20 */ /* 0x000fe20008410000 */
[----:B------:R-:W-:Y:S01]  /*a0e0*/  MOV R40, RZ ;  /* 0x000000ff00287202 */ /* 0x000fe20000000f00 */
[----:B------:R-:W-:-:S02]  /*a0f0*/  HFMA2 R38, -RZ, RZ, 0, 0 ;  /* 0x00000000ff267431 */ /* 0x000fc400000001ff */
[----:B------:R-:W-:Y:S01]  /*a100*/  FMUL.FTZ R47, R32, UR4 ;  /* 0x00000004202f7c20 */ /* 0x000fe20008410000 */
[----:B------:R-:W-:Y:S01]  /*a110*/  @P5 SHF.L.U32 R32, R130, 0x10, RZ ;  /* 0x0000001082205819 */ /* 0x000fe200000006ff */
[----:B------:R-:W-:Y:S01]  /*a120*/  @P2 FMUL.FTZ R40, R134, R35 ;  /* 0x0000002386282220 */ /* 0x000fe20000410000 */
[----:B------:R-:W-:Y:S01]  /*a130*/  LOP3.LUT P4, RZ, R133, 0xff00, RZ, 0xc0, !PT ;  /* 0x0000ff0085ff7812 */ /* 0x000fe2000788c0ff */
[----:B------:R-:W-:Y:S01]  /*a140*/  FMUL.FTZ R135, R36, UR4 ;  /* 0x0000000424877c20 */ /* 0x000fe20008410000 */
[----:B------:R-:W-:Y:S01]  /*a150*/  PRMT R35, R50, 0x7632, R35 ;  /* 0x0000763232237816 */ /* 0x000fe20000000023 */
[--C-:B------:R-:W-:Y:S01]  /*a160*/  FADD.FTZ R156, -R37, R34.reuse ;  /* 0x00000022259c7221 */ /* 0x100fe20000010100 */
[----:B------:R-:W-:Y:S02]  /*a170*/  HFMA2 R29, -RZ, RZ, 0, 0 ;  /* 0x00000000ff1d7431 */ /* 0x000fe400000001ff */
[----:B------:R-:W-:Y:S01]  /*a180*/  @P5 FMUL.FTZ R38, R135, R32 ;  /* 0x0000002087265220 */ /* 0x000fe20000410000 */
[----:B------:R-:W-:Y:S01]  /*a190*/  FMUL.FTZ R33, R91, R134 ;  /* 0x000000865b217220 */ /* 0x000fe20000410000 */
[----:B------:R-:W-:Y:S01]  /*a1a0*/  PRMT R34, R48, 0x7632, R34 ;  /* 0x0000763230227816 */ /* 0x000fe20000000022 */
[----:B------:R-:W-:Y:S01]  /*a1b0*/  FMUL.FTZ R32, R90, R47 ;  /* 0x0000002f5a207220 */ /* 0x000fe20000410000 */
[----:B------:R-:W-:Y:S01]  /*a1c0*/  SHF.L.U32 R37, R35, 0x10, RZ ;  /* 0x0000001023257819 */ /* 0x000fe200000006ff */
[----:B------:R-:W-:Y:S01]  /*a1d0*/  FADD.FTZ R142, -R142, R41 ;  /* 0x000000298e8e7221 */ /* 0x000fe20000010100 */
[----:B------:R-:W-:Y:S01]  /*a1e0*/  @P1 SHF.L.U32 R129, R129, 0x10, RZ ;  /* 0x0000001081811819 */ /* 0x000fe200000006ff */
[----:B------:R-:W-:Y:S01]  /*a1f0*/  FADD.FTZ R134, -R144, R31 ;  /* 0x0000001f90867221 */ /* 0x000fe20000010100 */
[----:B------:R-:W-:Y:S01]  /*a200*/  SHF.L.U32 R31, R48, 0x10, RZ ;  /* 0x00000010301f7819 */ /* 0x000fe200000006ff */
[----:B------:R-:W-:Y:S01]  /*a210*/  FADD.FTZ R140, -R140, R39 ;  /* 0x000000278c8c7221 */ /* 0x000fe20000010100 */
[----:B------:R-:W-:Y:S01]  /*a220*/  SHF.L.U32 R35, R34, 0x10, RZ ;  /* 0x0000001022237819 */ /* 0x000fe200000006ff */
[----:B------:R-:W-:Y:S01]  /*a230*/  FMUL.FTZ R36, R92, R135 ;  /* 0x000000875c247220 */ /* 0x000fe20000410000 */
[----:B------:R-:W-:Y:S01]  /*a240*/  LOP3.LUT P3, RZ, R132, 0xff, RZ, 0xc0, !PT ;  /* 0x000000ff84ff7812 */ /* 0x000fe2000786c0ff */
[C---:B------:R-:W-:Y:S01]  /*a250*/  FFMA.FTZ R34, R4.reuse, R142, R37 ;  /* 0x0000008e04227223 */ /* 0x040fe20000010025 */
[----:B------:R-:W-:Y:S01]  /*a260*/  FSEL R33, R33, RZ, P2 ;  /* 0x000000ff21217208 */ /* 0x000fe20001000000 */
[----:B------:R-:W-:Y:S01]  /*a270*/  @P1 FMUL.FTZ R29, R47, R129 ;  /* 0x000000812f1d1220 */ /* 0x000fe20000410000 */
[----:B------:R-:W-:Y:S01]  /*a280*/  PRMT R39, R51, 0x7632, R39 ;  /* 0x0000763233277816 */ /* 0x000fe20000000027 */
[----:B------:R-:W-:Y:S01]  /*a290*/  FFMA.FTZ R134, R4, R134, R31 ;  /* 0x0000008604867223 */ /* 0x000fe2000001001f */
[----:B------:R-:W-:Y:S01]  /*a2a0*/  FSEL R32, R32, RZ, P1 ;  /* 0x000000ff20207208 */ /* 0x000fe20000800000 */
[----:B------:R-:W-:Y:S01]  /*a2b0*/  FMUL.FTZ R31, R34, R3 ;  /* 0x00000003221f7220 */ /* 0x000fe20000410000 */
[----:B------:R-:W-:-:S02]  /*a2c0*/  LOP3.LUT P2, RZ, R132, 0xff00, RZ, 0xc0, !PT ;  /* 0x0000ff0084ff7812 */ /* 0x000fc4000784c0ff */
[----:B------:R-:W-:Y:S01]  /*a2d0*/  ISETP.GE.U32.AND P1, PT, R132, RZ, PT ;  /* 0x000000ff8400720c */ /* 0x000fe20003f26070 */
[----:B------:R-:W-:Y:S01]  /*a2e0*/  FADD.FTZ R132, -R143, R42 ;  /* 0x0000002a8f847221 */ /* 0x000fe20000010100 */
[----:B------:R-:W-:Y:S01]  /*a2f0*/  @P4 PRMT R130, R130, 0x7632, R130 ;  /* 0x0000763282824816 */ /* 0x000fe20000000082 */
[----:B------:R-:W-:Y:S01]  /*a300*/  HFMA2 R42, -RZ, RZ, 0, 0 ;  /* 0x00000000ff2a7431 */ /* 0x000fe200000001ff */
[----:B------:R-:W-:Y:S02]  /*a310*/  SHF.L.U32 R41, R39, 0x10, RZ ;  /* 0x0000001027297819 */ /* 0x000fe400000006ff */
[----:B------:R-:W-:Y:S02]  /*a320*/  FSEL R36, R36, RZ, P5 ;  /* 0x000000ff24247208 */ /* 0x000fe40002800000 */
[----:B------:R-:W-:Y:S01]  /*a330*/  SHF.L.U32 R39, R51, 0x10, RZ ;  /* 0x0000001033277819 */ /* 0x000fe200000006ff */
[----:B------:R-:W-:Y:S01]  /*a340*/  FFMA.FTZ R132, R4, R132, R41 ;  /* 0x0000008404847223 */ /* 0x000fe20000010029 */
[----:B------:R-:W-:-:S02]  /*a350*/  LOP3.LUT P5, RZ, R133, 0xff0000, RZ, 0xc0, !PT ;  /* 0x00ff000085ff7812 */ /* 0x000fc400078ac0ff */
[----:B------:R-:W-:Y:S01]  /*a360*/  ISETP.GE.U32.AND.EX P1, PT, R133, 0x1000000, PT, P1 ;  /* 0x010000008500780c */ /* 0x000fe20003f26110 */
[----:B------:R-:W-:Y:S01]  /*a370*/  FFMA.FTZ R133, R4, R140, R35 ;  /* 0x0000008c04857223 */ /* 0x000fe20000010023 */
[----:B------:R-:W-:Y:S01]  /*a380*/  @P4 SHF.L.U32 R130, R130, 0x10, RZ ;  /* 0x0000001082824819 */ /* 0x000fe200000006ff */
[----:B------:R-:W-:Y:S01]  /*a390*/  FMUL.FTZ R140, R31, UR4 ;  /* 0x000000041f8c7c20 */ /* 0x000fe20008410000 */
[----:B------:R-:W-:Y:S01]  /*a3a0*/  FFMA.FTZ R141, R4, R156, R39 ;  /* 0x0000009c048d7223 */ /* 0x000fe20000010027 */
[----:B------:R-:W-:Y:S01]  /*a3b0*/  MOV R4, RZ ;  /* 0x000000ff00047202 */ /* 0x000fe20000000f00 */
[-C--:B------:R-:W-:Y:S01]  /*a3c0*/  FMUL.FTZ R35, R134, R3.reuse ;  /* 0x0000000386237220 */ /* 0x080fe20000410000 */
[----:B------:R-:W-:Y:S01]  /*a3d0*/  @P4 FMUL.FTZ R4, R140, R130 ;  /* 0x000000828c044220 */ /* 0x000fe20000410000 */
[----:B------:R-:W-:Y:S01]  /*a3e0*/  @P3 SHF.L.U32 R37, R128, 0x10, RZ ;  /* 0x0000001080253819 */ /* 0x000fe200000006ff */
[-C--:B------:R-:W-:Y:S01]  /*a3f0*/  FMUL.FTZ R130, R132, R3.reuse ;  /* 0x0000000384827220 */ /* 0x080fe20000410000 */
[----:B------:R-:W-:Y:S01]  /*a400*/  @P2 PRMT R128, R128, 0x7632, R128 ;  /* 0x0000763280802816 */ /* 0x000fe20000000080 */
[-C--:B------:R-:W-:Y:S01]  /*a410*/  FMUL.FTZ R47, R141, R3.reuse ;  /* 0x000000038d2f7220 */ /* 0x080fe20000410000 */
[----:B------:R-:W-:Y:S01]  /*a420*/  FMUL.FTZ R3, R133, R3 ;  /* 0x0000000385037220 */ /* 0x000fe20000410000 */
[----:B------:R-:W-:-:S02]  /*a430*/  HFMA2 R39, -RZ, RZ, 0, 0 ;  /* 0x00000000ff277431 */ /* 0x000fc400000001ff */
[----:B------:R-:W-:Y:S01]  /*a440*/  FMUL.FTZ R144, R130, UR4 ;  /* 0x0000000482907c20 */ /* 0x000fe20008410000 */
[----:B------:R-:W-:Y:S01]  /*a450*/  @P2 SHF.L.U32 R128, R128, 0x10, RZ ;  /* 0x0000001080802819 */ /* 0x000fe200000006ff */
[----:B------:R-:W-:Y:S01]  /*a460*/  FMUL.FTZ R130, R35, UR4 ;  /* 0x0000000423827c20 */ /* 0x000fe20008410000 */
[----:B------:R-:W-:Y:S01]  /*a470*/  FMUL.FTZ R142, R47, UR4 ;  /* 0x000000042f8e7c20 */ /* 0x000fe20008410000 */
[----:B------:R-:W-:Y:S01]  /*a480*/  FMUL.FTZ R135, R3, UR4 ;  /* 0x0000000403877c20 */ /* 0x000fe20008410000 */
[----:B------:R-:W-:Y:S01]  /*a490*/  @P5 SHF.L.U32 R129, R131, 0x10, RZ ;  /* 0x0000001083815819 */ /* 0x000fe200000006ff */
[----:B------:R-:W-:Y:S01]  /*a4a0*/  @P3 FMUL.FTZ R39, R130, R37 ;  /* 0x0000002582273220 */ /* 0x000fe20000410000 */
[----:B------:R-:W-:Y:S01]  /*a4b0*/  MOV R31, RZ ;  /* 0x000000ff001f7202 */ /* 0x000fe20000000f00 */
[----:B------:R-:W-:Y:S01]  /*a4c0*/  @P2 FMUL.FTZ R31, R135, R128 ;  /* 0x00000080871f2220 */ /* 0x000fe20000410000 */
[----:B------:R-:W-:Y:S01]  /*a4d0*/  F2FP.BF16.F32.PACK_AB R46, R34, R46 ;  /* 0x0000002e222e723e */ /* 0x000fe200000010ff */
[----:B------:R-:W-:Y:S01]  /*a4e0*/  FMUL.FTZ R37, R94, R142 ;  /* 0x0000008e5e257220 */ /* 0x000fe20000410000 */
[----:B------:R-:W-:Y:S01]  /*a4f0*/  @P1 PRMT R131, R131, 0x7632, R131 ;  /* 0x0000763283831816 */ /* 0x000fe20000000083 */
[----:B------:R-:W-:Y:S01]  /*a500*/  FMUL.FTZ R128, R95, R144 ;  /* 0x000000905f807220 */ /* 0x000fe20000410000 */
[----:B------:R-:W-:Y:S01]  /*a510*/  FMUL.FTZ R35, R93, R140 ;  /* 0x0000008c5d237220 */ /* 0x000fe20000410000 */
[----:B------:R-:W-:Y:S01]  /*a520*/  FMUL.FTZ R3, R88, R130 ;  /* 0x0000008258037220 */ /* 0x000fe20000410000 */
[----:B------:R-:W-:Y:S01]  /*a530*/  FMUL.FTZ R34, R89, R135 ;  /* 0x0000008759227220 */ /* 0x000fe20000410000 */
        /* <DEDUP_REMOVED lines=17> */
.L_x_4517:
        /* <DEDUP_REMOVED lines=10> */
[----:B------:R-:W-:Y:S01]  /*a6f0*/  LOP3.LUT P1, RZ, R132, 0xff0000, RZ, 0xc0, !PT ;  /* 0x00ff000084ff7812 */ /* 0x000fe2000782c0ff */
[----:B------:R-:W-:Y:S01]  /*a700*/  FADD.FTZ R135, -R36, R33 ;  /* 0x0000002124877221 */ /* 0x000fe20000010100 */
[----:B------:R-:W-:Y:S01]  /*a710*/  LOP3.LUT P2, RZ, R132, 0xff000000, RZ, 0xc0, !PT ;  /* 0xff00000084ff7812 */ /* 0x000fe2000784c0ff */
[----:B------:R-:W-:Y:S01]  /*a720*/  FFMA.FTZ R32, R4, R29, R35 ;  /* 0x0000001d04207223 */ /* 0x000fe20000010023 */
[----:B------:R-:W-:Y:S01]  /*a730*/  PRMT R33, R49, 0x7632, R33 ;  /* 0x0000763231217816 */ /* 0x000fe20000000021 */
[----:B------:R-:W-:Y:S01]  /*a740*/  FADD.FTZ R141, -R141, R40 ;  /* 0x000000288d8d7221 */ /* 0x000fe20000010100 */
[----:B------:R-:W-:Y:S01]  /*a750*/  SHF.L.U32 R38, R50, 0x10, RZ ;  /* 0x0000001032267819 */ /* 0x000fe200000006ff */
[----:B------:R-:W-:Y:S01]  /*a760*/  FMUL.FTZ R32, R3, R32 ;  /* 0x0000002003207220 */ /* 0x000fe20000410000 */
[----:B------:R-:W-:Y:S01]  /*a770*/  SHF.L.U32 R33, R33, 0x10, RZ ;  /* 0x0000001021217819 */ /* 0x000fe200000006ff */
[----:B------:R-:W-:Y:S01]  /*a780*/  HFMA2 R29, -RZ, RZ, 0, 0 ;  /* 0x00000000ff1d7431 */ /* 0x000fe200000001ff */
[----:B------:R-:W-:Y:S01]  /*a790*/  LOP3.LUT P5, RZ, R133, 0xff, RZ, 0xc0, !PT ;  /* 0x000000ff85ff7812 */ /* 0x000fe200078ac0ff */
[----:B------:R-:W-:Y:S01]  /*a7a0*/  FMUL.FTZ R35, R32, UR4 ;  /* 0x0000000420237c20 */ /* 0x000fe20008410000 */
[C---:B------:R-:W-:Y:S01]  /*a7b0*/  FFMA.FTZ R134, R4.reuse, R135, R38 ;  /* 0x0000008704867223 */ /* 0x040fe20000010026 */
[----:B------:R-:W-:Y:S01]  /*a7c0*/  FFMA.FTZ R32, R4, R141, R33 ;  /* 0x0000008d04207223 */ /* 0x000fe20000010021 */
[C---:B-----5:R-:W-:Y:S01]  /*a7d0*/  @P1 SHF.L.U32 R36, R129.reuse, 0x10, RZ ;  /* 0x0000001081241819 */ /* 0x060fe200000006ff */
[----:B------:R-:W-:Y:S01]  /*a7e0*/  HFMA2 R38, -RZ, RZ, 0, 0 ;  /* 0x00000000ff267431 */ /* 0x000fe200000001ff */
[----:B------:R-:W-:Y:S01]  /*a7f0*/  @P2 PRMT R129, R129, 0x7632, R129 ;  /* 0x0000763281812816 */ /* 0x000fe20000000081 */
[C---:B------:R-:W-:Y:S01]  /*a800*/  FMUL.FTZ R33, R3.reuse, R134 ;  /* 0x0000008603217220 */ /* 0x040fe20000410000 */
[----:B------:R-:W-:Y:S01]  /*a810*/  FMUL.FTZ R32, R3, R32 ;  /* 0x0000002003207220 */ /* 0x000fe20000410000 */
[-C--:B------:R-:W-:Y:S01]  /*a820*/  @P1 FMUL.FTZ R29, R36, R35.reuse ;  /* 0x00000023241d1220 */ /* 0x080fe20000410000 */
[----:B------:R-:W-:Y:S01]  /*a830*/  @P2 SHF.L.U32 R135, R129, 0x10, RZ ;  /* 0x0000001081872819 */ /* 0x000fe200000006ff */
[----:B------:R-:W-:Y:S01]  /*a840*/  FMUL.FTZ R129, R33, UR4 ;  /* 0x0000000421817c20 */ /* 0x000fe20008410000 */
[----:B------:R-:W-:Y:S01]  /*a850*/  FMUL.FTZ R32, R32, UR4 ;  /* 0x0000000420207c20 */ /* 0x000fe20008410000 */
[----:B------:R-:W-:Y:S01]  /*a860*/  FMUL.FTZ R33, R90, R35 ;  /* 0x000000235a217220 */ /* 0x000fe20000410000 */
[----:B------:R-:W-:Y:S01]  /*a870*/  @P5 SHF.L.U32 R36, R130, 0x10, RZ ;  /* 0x0000001082245819 */ /* 0x000fe200000006ff */
[----:B------:R-:W-:Y:S01]  /*a880*/  FADD.FTZ R143, -R143, R42 ;  /* 0x0000002a8f8f7221 */ /* 0x000fe20000010100 */
[----:B------:R-:W-:Y:S01]  /*a890*/  MOV R40, RZ ;  /* 0x000000ff00287202 */ /* 0x000fe20000000f00 */
[-C--:B------:R-:W-:Y:S01]  /*a8a0*/  @P2 FMUL.FTZ R40, R135, R32.reuse ;  /* 0x0000002087282220 */ /* 0x080fe20000410000 */
[----:B------:R-:W-:Y:S01]  /*a8b0*/  FMUL.FTZ R32, R91, R32 ;  /* 0x000000205b207220 */ /* 0x000fe20000410000 */
[----:B------:R-:W-:Y:S01]  /*a8c0*/  FSEL R33, R33, RZ, P1 ;  /* 0x000000ff21217208 */ /* 0x000fe20000800000 */
[-C--:B------:R-:W-:Y:S01]  /*a8d0*/  @P5 FMUL.FTZ R38, R36, R129.reuse ;  /* 0x0000008124265220 */ /* 0x080fe20000410000 */
[----:B------:R-:W-:Y:S01]  /*a8e0*/  ISETP.GE.U32.AND P1, PT, R132, RZ, PT ;  /* 0x000000ff8400720c */ /* 0x000fe20003f26070 */
[----:B------:R-:W-:Y:S01]  /*a8f0*/  FMUL.FTZ R36, R92, R129 ;  /* 0x000000815c247220 */ /* 0x000fe20000410000 */
[----:B------:R-:W-:Y:S01]  /*a900*/  LOP3.LUT P4, RZ, R133, 0xff00, RZ, 0xc0, !PT ;  /* 0x0000ff0085ff7812 */ /* 0x000fe2000788c0ff */
[--C-:B------:R-:W-:Y:S01]  /*a910*/  FADD.FTZ R129, -R37, R34.reuse ;  /* 0x0000002225817221 */ /* 0x100fe20000010100 */
[----:B------:R-:W-:Y:S01]  /*a920*/  PRMT R34, R50, 0x7632, R34 ;  /* 0x0000763232227816 */ /* 0x000fe20000000022 */
[----:B------:R-:W-:Y:S01]  /*a930*/  FADD.FTZ R39, -R140, R39 ;  /* 0x000000278c277221 */ /* 0x000fe20000010100 */
[----:B------:R-:W-:Y:S01]  /*a940*/  LOP3.LUT P3, RZ, R132, 0xff, RZ, 0xc0, !PT ;  /* 0x000000ff84ff7812 */ /* 0x000fe2000786c0ff */
[----:B------:R-:W-:Y:S01]  /*a950*/  FADD.FTZ R41, -R142, R41 ;  /* 0x000000298e297221 */ /* 0x000fe20000010100 */
[----:B------:R-:W-:Y:S01]  /*a960*/  FSEL R32, R32, RZ, P2 ;  /* 0x000000ff20207208 */ /* 0x000fe20001000000 */
[----:B------:R-:W-:Y:S01]  /*a970*/  FADD.FTZ R31, -R144, R31 ;  /* 0x0000001f901f7221 */ /* 0x000fe20000010100 */
[----:B------:R-:W-:-:S02]  /*a980*/  ISETP.GE.U32.AND.EX P1, PT, R133, 0x1000000, PT, P1 ;  /* 0x010000008500780c */ /* 0x000fc40003f26110 */
[----:B------:R-:W-:Y:S02]  /*a990*/  PRMT R42, R51, 0x7632, R42 ;  /* 0x00007632332a7816 */ /* 0x000fe4000000002a */
[----:B------:R-:W-:Y:S02]  /*a9a0*/  LOP3.LUT P2, RZ, R132, 0xff00, RZ, 0xc0, !PT ;  /* 0x0000ff0084ff7812 */ /* 0x000fe4000784c0ff */
[----:B------:R-:W-:Y:S02]  /*a9b0*/  PRMT R35, R48, 0x7632, R35 ;  /* 0x0000763230237816 */ /* 0x000fe40000000023 */
[----:B------:R-:W-:Y:S02]  /*a9c0*/  FSEL R36, R36, RZ, P5 ;  /* 0x000000ff24247208 */ /* 0x000fe40002800000 */
[----:B------:R-:W-:Y:S02]  /*a9d0*/  SHF.L.U32 R37, R34, 0x10, RZ ;  /* 0x0000001022257819 */ /* 0x000fe400000006ff */
[----:B------:R-:W-:-:S02]  /*a9e0*/  LOP3.LUT P5, RZ, R133, 0xff0000, RZ, 0xc0, !PT ;  /* 0x00ff000085ff7812 */ /* 0x000fc400078ac0ff */
[----:B------:R-:W-:Y:S01]  /*a9f0*/  SHF.L.U32 R140, R42, 0x10, RZ ;  /* 0x000000102a8c7819 */ /* 0x000fe200000006ff */
[----:B------:R-:W-:Y:S01]  /*aa00*/  FFMA.FTZ R134, R4, R41, R37 ;  /* 0x0000002904867223 */ /* 0x000fe20000010025 */
[----:B------:R-:W-:Y:S02]  /*aa10*/  SHF.L.U32 R132, R51, 0x10, RZ ;  /* 0x0000001033847819 */ /* 0x000fe400000006ff */
[----:B------:R-:W-:Y:S01]  /*aa20*/  SHF.L.U32 R34, R48, 0x10, RZ ;  /* 0x0000001030227819 */ /* 0x000fe200000006ff */
[C---:B------:R-:W-:Y:S01]  /*aa30*/  FFMA.FTZ R144, R4.reuse, R143, R140 ;  /* 0x0000008f04907223 */ /* 0x040fe2000001008c */
[----:B------:R-:W-:Y:S01]  /*aa40*/  SHF.L.U32 R42, R35, 0x10, RZ ;  /* 0x00000010232a7819 */ /* 0x000fe200000006ff */
[----:B------:R-:W-:Y:S01]  /*aa50*/  FFMA.FTZ R140, R4, R129, R132 ;  /* 0x00000081048c7223 */ /* 0x000fe20000010084 */
[----:B------:R-:W-:Y:S01]  /*aa60*/  @P4 PRMT R130, R130, 0x7632, R130 ;  /* 0x0000763282824816 */ /* 0x000fe20000000082 */
[C---:B------:R-:W-:Y:S01]  /*aa70*/  FFMA.FTZ R34, R4.reuse, R31, R34 ;  /* 0x0000001f04227223 */ /* 0x040fe20000010022 */
[C---:B------:R-:W-:Y:S01]  /*aa80*/  FMUL.FTZ R31, R3.reuse, R134 ;  /* 0x00000086031f7220 */ /* 0x040fe20000410000 */
[----:B------:R-:W-:Y:S01]  /*aa90*/  FFMA.FTZ R42, R4, R39, R42 ;  /* 0x00000027042a7223 */ /* 0x000fe2000001002a */
[C---:B------:R-:W-:Y:S01]  /*aaa0*/  @P3 SHF.L.U32 R132, R128.reuse, 0x10, RZ ;  /* 0x0000001080843819 */ /* 0x040fe200000006ff */
[----:B------:R-:W-:Y:S01]  /*aab0*/  FMUL.FTZ R37, R3, R144 ;  /* 0x0000009003257220 */ /* 0x000fe20000410000 */
[----:B------:R-:W-:Y:S01]  /*aac0*/  @P1 PRMT R129, R131, 0x7632, R129 ;  /* 0x0000763283811816 */ /* 0x000fe20000000081 */
[C---:B------:R-:W-:Y:S01]  /*aad0*/  FMUL.FTZ R35, R3.reuse, R140 ;  /* 0x0000008c03237220 */ /* 0x040fe20000410000 */
[----:B------:R-:W-:Y:S01]  /*aae0*/  @P2 PRMT R128, R128, 0x7632, R128 ;  /* 0x0000763280802816 */ /* 0x000fe20000000080 */
[C---:B------:R-:W-:Y:S01]  /*aaf0*/  FMUL.FTZ R34, R3.reuse, R34 ;  /* 0x0000002203227220 */ /* 0x040fe20000410000 */
[----:B------:R-:W-:Y:S01]  /*ab00*/  @P4 SHF.L.U32 R39, R130, 0x10, RZ ;  /* 0x0000001082274819 */ /* 0x000fe200000006ff */
[----:B------:R-:W-:Y:S01]  /*ab10*/  FMUL.FTZ R3, R3, R42 ;  /* 0x0000002a03037220 */ /* 0x000fe20000410000 */
[----:B------:R-:W-:Y:S01]  /*ab20*/  FMUL.FTZ R130, R31, UR4 ;  /* 0x000000041f827c20 */ /* 0x000fe20008410000 */
[----:B------:R-:W-:Y:S01]  /*ab30*/  @P5 SHF.L.U32 R142, R131, 0x10, RZ ;  /* 0x00000010838e5819 */ /* 0x000fe200000006ff */
[----:B------:R-:W-:Y:S01]  /*ab40*/  HFMA2 R42, -RZ, RZ, 0, 0 ;  /* 0x00000000ff2a7431 */ /* 0x000fe200000001ff */
[----:B------:R-:W-:Y:S01]  /*ab50*/  @P1 SHF.L.U32 R133, R129, 0x10, RZ ;  /* 0x0000001081851819 */ /* 0x000fe200000006ff */
[----:B------:R-:W-:Y:S01]  /*ab60*/  FMUL.FTZ R129, R34, UR4 ;  /* 0x0000000422817c20 */ /* 0x000fe20008410000 */
[----:B------:R-:W-:Y:S01]  /*ab70*/  @P2 SHF.L.U32 R131, R128, 0x10, RZ ;  /* 0x0000001080832819 */ /* 0x000fe200000006ff */
[----:B------:R-:W-:Y:S01]  /*ab80*/  FMUL.FTZ R35, R35, UR4 ;  /* 0x0000000423237c20 */ /* 0x000fe20008410000 */
[----:B------:R-:W-:Y:S01]  /*ab90*/  MOV R4, RZ ;  /* 0x000000ff00047202 */ /* 0x000fe20000000f00 */
[----:B------:R-:W-:Y:S01]  /*aba0*/  FMUL.FTZ R128, R37, UR4 ;  /* 0x0000000425807c20 */ /* 0x000fe20008410000 */
[----:B------:R-:W-:Y:S01]  /*abb0*/  FMUL.FTZ R34, R3, UR4 ;  /* 0x0000000403227c20 */ /* 0x000fe20008410000 */
[----:B------:R-:W-:Y:S01]  /*abc0*/  @P4 FMUL.FTZ R4, R39, R130 ;  /* 0x0000008227044220 */ /* 0x000fe20000410000 */
[----:B------:R-:W-:Y:S01]  /*abd0*/  HFMA2 R39, -RZ, RZ, 0, 0 ;  /* 0x00000000ff277431 */ /* 0x000fe200000001ff */
[----:B------:R-:W-:Y:S01]  /*abe0*/  MOV R41, RZ ;  /* 0x000000ff00297202 */ /* 0x000fe20000000f00 */
[-C--:B------:R-:W-:Y:S01]  /*abf0*/  @P5 FMUL.FTZ R42, R142, R35.reuse ;  /* 0x000000238e2a5220 */ /* 0x080fe20000410000 */
[----:B------:R-:W-:Y:S01]  /*ac00*/  MOV R31, RZ ;  /* 0x000000ff001f7202 */ /* 0x000fe20000000f00 */
[----:B------:R-:W-:Y:S01]  /*ac10*/  @P1 FMUL.FTZ R41, R133, R128 ;  /* 0x0000008085291220 */ /* 0x000fe20000410000 */
[----:B------:R-:W-:Y:S01]  /*ac20*/  @P2 FMUL.FTZ R31, R131, R34 ;  /* 0x00000022831f2220 */ /* 0x000fe20000410000 */
[----:B------:R-:W-:Y:S01]  /*ac30*/  FMUL.FTZ R37, R94, R35 ;  /* 0x000000235e257220 */ /* 0x000fe20000410000 */
[----:B------:R-:W-:Y:S01]  /*ac40*/  FMUL.FTZ R128, R95, R128 ;  /* 0x000000805f807220 */ /* 0x000fe20000410000 */
[----:B------:R-:W-:Y:S01]  /*ac50*/  FMUL.FTZ R35, R93, R130 ;  /* 0x000000825d237220 */ /* 0x000fe20000410000 */
[-C--:B------:R-:W-:Y:S01]  /*ac60*/  FMUL.FTZ R3, R88, R129.reuse ;  /* 0x0000008158037220 */ /* 0x080fe20000410000 */
[----:B------:R-:W-:Y:S01]  /*ac70*/  FMUL.FTZ R34, R89, R34 ;  /* 0x0000002259227220 */ /* 0x000fe20000410000 */
[----:B------:R-:W-:Y:S01]  /*ac80*/  @P3 FMUL.FTZ R39, R132, R129 ;  /* 0x0000008184273220 */ /* 0x000fe20000410000 */
        /* <DEDUP_REMOVED lines=9> */
.L_x_4518:
[----:B------:R-:W0:Y:S02]  /*ad20*/  @P0 LDC.64 R36, c[0x0][0x478] ;  /* 0x00011e00ff240b82 */ /* 0x000e240000000a00 */
[----:B0-----:R-:W-:-:S04]  /*ad30*/  @P0 IMAD.WIDE.U32 R36, R2, 0x10, R36 ;  /* 0x0000001002240825 */ /* 0x001fc800078e0024 */
[----:B------:R-:W-:Y:S01]  /*ad40*/  IMAD.WIDE.U32 R2, R2, 0x10, R188 ;  /* 0x0000001002027825 */ /* 0x000fe200078e00bc */
[----:B------:R1:W-:Y:S04]  /*ad50*/  @P0 STG.E.128 desc[UR6][R36.64], R44 ;  /* 0x0000002c24000986 */ /* 0x0003e8000c101d06 */
[----:B------:R1:W-:Y:S02]  /*ad60*/  STG.E.128 desc[UR6][R2.64], R32 ;  /* 0x0000002002007986 */ /* 0x0003e4000c101d06 */
.L_x_4510:
        /* <DEDUP_REMOVED lines=101> */
.L_x_4497:
        /* <DEDUP_REMOVED lines=89> */
[----:B-1----:R-:W-:-:S07]  /*b950*/  MOV R8, R5 ;  /* 0x0000000500087202 */ /* 0x002fce0000000f00 */
.L_x_4496:
[----:B------:R-:W-:Y:S05]  /*b960*/  BSYNC B0 ;  /* 0x0000000000007941 */ /* 0x000fea0003800000 */
.L_x_4495:
[----:B------:R-:W1:Y:S01]  /*b970*/  S2R R105, SR_TID.X ;  /* 0x0000000000697919 */ /* 0x000e620000002100 */
[----:B------:R-:W-:Y:S01]  /*b980*/  MOV R4, 0x400 ;  /* 0x0000040000047802 */ /* 0x000fe20000000f00 */
[----:B------:R-:W-:Y:S05]  /*b990*/  WARPSYNC.ALL ;  /* 0x0000000000007948 */ /* 0x000fea0003800000 */
[----:B------:R-:W2:Y:S01]  /*b9a0*/  S2R R5, SR_CgaCtaId ;  /* 0x0000000000057919 */ /* 0x000ea20000008800 */
[----:B------:R-:W3:Y:S01]  /*b9b0*/  S2UR UR4, SR_CTAID.X ;  /* 0x00000000000479c3 */ /* 0x000ee20000002500 */
[----:B------:R-:W4:Y:S01]  /*b9c0*/  LDCU.128 UR20, c[0x0][0x440] ;  /* 0x00008800ff1477ac */ /* 0x000f220008000c00 */
[----:B------:R-:W4:Y:S01]  /*b9d0*/  LDCU.64 UR8, c[0x0][0x460] ;  /* 0x00008c00ff0877ac */ /* 0x000f220008000a00 */
        /* <DEDUP_REMOVED lines=92> */
[----:B------:R-:W-:Y:S01]  /*bfa0*/  IADD3 R6, P0, PT, R4, R105, RZ ;  /* 0x0000006904067210 */ /* 0x000fe20007f1e0ff */
        /* <DEDUP_REMOVED lines=74> */
[----:B------:R-:W0:Y:S04]  /*c450*/  LDS R0, [R104+0x200] ;  /* 0x0002000068007984 */ /* 0x000e280000000800 */
[----:B------:R-:W1:Y:S04]  /*c460*/  LDS R7, [R104+0x1200] ;  /* 0x0012000068077984 */ /* 0x000e680000000800 */
[----:B------:R-:W2:Y:S04]  /*c470*/  LDS R66, [R104] ;  /* 0x0000000068427984 */ /* 0x000ea80000000800 */
        /* <DEDUP_REMOVED lines=18> */
[----:B------:R-:W-:Y:S01]  /*c5a0*/  FADD.FTZ R2, R3, R2 ;  /* 0x0000000203027221 */ /* 0x000fe20000010000 */
[----:B------:R-:W-:Y:S02]  /*c5b0*/  IADD3.X R3, PT, PT, RZ, RZ, RZ, P0, !PT ;  /* 0x000000ffff037210 */ /* 0x000fe400007fe4ff */
[----:B------:R-:W4:Y:S01]  /*c5c0*/  LDS R39, [R104+0x2600] ;  /* 0x0026000068277984 */ /* 0x000f220000000800 */
[----:B------:R-:W-:Y:S01]  /*c5d0*/  FADD.FTZ R47, R2, R5 ;  /* 0x00000005022f7221 */ /* 0x000fe20000010000 */
[C---:B------:R-:W-:Y:S02]  /*c5e0*/  SHF.L.U64.HI R20, R6.reuse, 0x2, R3 ;  /* 0x0000000206147819 */ /* 0x040fe40000010203 */
[----:B------:R-:W4:Y:S01]  /*c5f0*/  LDS R51, [R104+0x3400] ;  /* 0x0034000068337984 */ /* 0x000f220000000800 */
[----:B------:R-:W-:Y:S01]  /*c600*/  SHF.L.U32 R6, R6, 0x2, RZ ;  /* 0x0000000206067819 */ /* 0x000fe200000006ff */
[----:B------:R-:W-:-:S02]  /*c610*/  FADD.FTZ R8, RZ, R8 ;  /* 0x00000008ff087221 */ /* 0x000fc40000010000 */
[----:B------:R-:W4:Y:S01]  /*c620*/  LDS R0, [R104+0xc00] ;  /* 0x000c000068007984 */ /* 0x000f220000000800 */
[C---:B------:R-:W-:Y:S01]  /*c630*/  IADD3 R2, P0, PT, R6.reuse, UR22, RZ ;  /* 0x0000001606027c10 */ /* 0x040fe2000ff1e0ff */
[----:B------:R-:W-:Y:S01]  /*c640*/  FADD.FTZ R10, RZ, R10 ;  /* 0x0000000aff0a7221 */ /* 0x000fe20000010000 */
        /* <DEDUP_REMOVED lines=10> */
[----:B0-----:R-:W-:-:S03]  /*c6f0*/  FADD.FTZ R10, R10, R21 ;  /* 0x000000150a0a7221 */ /* 0x001fc60000010000 */
        /* <DEDUP_REMOVED lines=20> */
[----:B------:R-:W-:Y:S01]  /*c840*/  STG.E desc[UR6][R2.64], R85 ;  /* 0x0000005502007986 */ /* 0x000fe2000c101906 */
[----:B0-----:R-:W-:-:S03]  /*c850*/  FADD.FTZ R16, RZ, R16 ;  /* 0x00000010ff107221 */ /* 0x001fc60000010000 */
[----:B------:R-:W-:Y:S01]  /*c860*/  STG.E desc[UR6][R4.64], R75 ;  /* 0x0000004b04007986 */ /* 0x000fe2000c101906 */
[----:B-1----:R-:W-:-:S03]  /*c870*/  FADD.FTZ R0, R0, R31 ;  /* 0x0000001f00007221 */ /* 0x002fc60000010000 */
        /* <DEDUP_REMOVED lines=31> */
.L_x_4500:
[----:B------:R-:W-:Y:S01]  /*ca70*/  HFMA2 R197, -RZ, RZ, 0, 5.9604644775390625e-08 ;  /* 0x00000001ffc57431 */ /* 0x000fe200000001ff */
[----:B------:R-:W-:Y:S01]  /*ca80*/  BSSY B2, `(.L_x_4520) ;  /* 0x0000006000027945 */ /* 0x000fe20003800000 */
[----:B------:R-:W-:Y:S02]  /*ca90*/  MOV R211, 0x1f ;  /* 0x0000001f00d37802 */ /* 0x000fe40000000f00 */
[----:B------:R-:W-:-:S07]  /*caa0*/  MOV R212, 0xffffffff ;  /* 0xffffffff00d47802 */ /* 0x000fce0000000f00 */
[----:B------:R-:W-:Y:S05]  /*cab0*/  WARPSYNC.COLLECTIVE R212, `(.L_x_4521) ;  /* 0x00000000d4087348 */ /* 0x000fea0003c00000 */
[----:B------:R0:W1:Y:S02]  /*cac0*/  SHFL.BFLY P2, R197, R203, R197, R211 ;  /* 0x0c0000c5cbc57389 */ /* 0x00006400000400d3 */
[----:B01----:R-:W-:Y:S05]  /*cad0*/  ENDCOLLECTIVE ;  /* 0x000000000000791b */ /* 0x003fea0003800000 */
.L_x_4521:
[----:B------:R-:W-:Y:S05]  /*cae0*/  BSYNC B2 ;  /* 0x0000000000027941 */ /* 0x000fea0003800000 */
.L_x_4520:
        /* <DEDUP_REMOVED lines=11> */
.L_x_4522:
        /* <DEDUP_REMOVED lines=14> */
.L_x_4523:
        /* <DEDUP_REMOVED lines=14> */
.L_x_4524:
        /* <DEDUP_REMOVED lines=14> */
.L_x_4525:
        /* <DEDUP_REMOVED lines=14> */
.L_x_4526:
[----:B------:R0:W-:Y:S04]  /*cf20*/  STL [R1+0x10], R208 ;  /* 0x000010d001007387 */ /* 0x0001e80000100800 */
[----:B------:R0:W-:Y:S04]  /*cf30*/  STL [R1+0x14], R200 ;  /* 0x000014c801007387 */ /* 0x0001e80000100800 */
[----:B------:R0:W-:Y:S01]  /*cf40*/  STL [R1+0x18], R207 ;  /* 0x000018cf01007387 */ /* 0x0001e20000100800 */
[----:B------:R-:W-:-:S03]  /*cf50*/  MOV R203, R130 ;  /* 0x0000008200cb7202 */ /* 0x000fc60000000f00 */
[----:B------:R0:W-:Y:S04]  /*cf60*/  STL [R1+0x1c], R201 ;  /* 0x00001cc901007387 */ /* 0x0001e80000100800 */
[----:B------:R0:W-:Y:S01]  /*cf70*/  STL [R1+0x20], R206 ;  /* 0x000020ce01007387 */ /* 0x0001e20000100800 */
[----:B------:R-:W-:Y:S01]  /*cf80*/  MOV R131, R197 ;  /* 0x000000c500837202 */ /* 0x000fe20000000f00 */
[----:B------:R-:W-:Y:S02]  /*cf90*/  HFMA2 R197, -RZ, RZ, 0, 4.76837158203125e-07 ;  /* 0x00000008ffc57431 */ /* 0x000fe400000001ff */
[----:B------:R0:W-:Y:S02]  /*cfa0*/  STL [R1+0x24], R221 ;  /* 0x000024dd01007387 */ /* 0x0001e40000100800 */
[----:B------:R-:W-:-:S02]  /*cfb0*/  FADD.FTZ R131, R202, R131 ;  /* 0x00000083ca837221 */ /* 0x000fc40000010000 */
[----:B------:R0:W-:Y:S05]  /*cfc0*/  STL [R1+0x28], R205 ;  /* 0x000028cd01007387 */ /* 0x0001ea0000100800 */
[----:B0-----:R-:W-:Y:S05]  /*cfd0*/  WARPSYNC.COLLECTIVE R212, `(.L_x_4527) ;  /* 0x00000000d4087348 */ /* 0x001fea0003c00000 */
[----:B------:R1:W2:Y:S02]  /*cfe0*/  SHFL.BFLY P2, R197, R203, R197, R211 ;  /* 0x0c0000c5cbc57389 */ /* 0x0002a400000400d3 */
[----:B012---:R-:W-:Y:S05]  /*cff0*/  ENDCOLLECTIVE ;  /* 0x000000000000791b */ /* 0x007fea0003800000 */
.L_x_4527:
[----:B------:R-:W-:Y:S01]  /*d000*/  MOV R203, R131 ;  /* 0x0000008300cb7202 */ /* 0x000fe20000000f00 */
[----:B------:R-:W-:Y:S01]  /*d010*/  FADD.FTZ R130, R130, R197 ;  /* 0x000000c582827221 */ /* 0x000fe20000010000 */
[----:B------:R-:W-:-:S07]  /*d020*/  HFMA2 R197, -RZ, RZ, 0, 4.76837158203125e-07 ;  /* 0x00000008ffc57431 */ /* 0x000fce00000001ff */
[----:B------:R-:W-:Y:S05]  /*d030*/  WARPSYNC.COLLECTIVE R212, `(.L_x_4528) ;  /* 0x00000000d4087348 */ /* 0x000fea0003c00000 */
[----:B------:R0:W1:Y:S02]  /*d040*/  SHFL.BFLY P2, R197, R203, R197, R211 ;  /* 0x0c0000c5cbc57389 */ /* 0x00006400000400d3 */
[----:B01----:R-:W-:Y:S05]  /*d050*/  ENDCOLLECTIVE ;  /* 0x000000000000791b */ /* 0x003fea0003800000 */
.L_x_4528:
[----:B------:R-:W-:Y:S01]  /*d060*/  MOV R203, R130 ;  /* 0x0000008200cb7202 */ /* 0x000fe20000000f00 */
[----:B------:R-:W-:Y:S01]  /*d070*/  FADD.FTZ R131, R131, R197 ;  /* 0x000000c583837221 */ /* 0x000fe20000010000 */
[----:B------:R-:W-:-:S07]  /*d080*/  HFMA2 R197, -RZ, RZ, 0, 9.5367431640625e-07 ;  /* 0x00000010ffc57431 */ /* 0x000fce00000001ff */
[----:B------:R-:W-:Y:S05]  /*d090*/  WARPSYNC.COLLECTIVE R212, `(.L_x_4529) ;  /* 0x00000000d4087348 */ /* 0x000fea0003c00000 */
[----:B------:R0:W1:Y:S02]  /*d0a0*/  SHFL.BFLY P2, R197, R203, R197, R211 ;  /* 0x0c0000c5cbc57389 */ /* 0x00006400000400d3 */
[----:B01----:R-:W-:Y:S05]  /*d0b0*/  ENDCOLLECTIVE ;  /* 0x000000000000791b */ /* 0x003fea0003800000 */
.L_x_4529:
[----:B------:R-:W-:Y:S02]  /*d0c0*/  MOV R203, R131 ;  /* 0x0000008300cb7202 */ /* 0x000fe40000000f00 */
[----:B------:R-:W-:Y:S01]  /*d0d0*/  MOV R128, R197 ;  /* 0x000000c500807202 */ /* 0x000fe20000000f00 */
[----:B------:R-:W-:-:S07]  /*d0e0*/  HFMA2 R197, -RZ, RZ, 0, 9.5367431640625e-07 ;  /* 0x00000010ffc57431 */ /* 0x000fce00000001ff */
[----:B------:R-:W-:Y:S05]  /*d0f0*/  WARPSYNC.COLLECTIVE R212, `(.L_x_4530) ;  /* 0x00000000d4087348 */ /* 0x000fea0003c00000 */
[----:B------:R0:W1:Y:S02]  /*d100*/  SHFL.BFLY P2, R197, R203, R197, R211 ;  /* 0x0c0000c5cbc57389 */ /* 0x00006400000400d3 */
[----:B01----:R-:W-:Y:S05]  /*d110*/  ENDCOLLECTIVE ;  /* 0x000000000000791b */ /* 0x003fea0003800000 */
.L_x_4530:
[----:B------:R-:W-:Y:S01]  /*d120*/  MOV R129, R197 ;  /* 0x000000c500817202 */ /* 0x000fe20000000f00 */
[----:B------:R-:W-:Y:S06]  /*d130*/  BRA `(.L_x_4531) ;  /* 0xffffff6c008c7947 */ /* 0x000fec000383ffff */
.L_x_4532:
        /* <DEDUP_REMOVED lines=12> */
.L_x_20001:


//--------------------- .text._ZN10layer_norm22ln_bwd_finalize_kernelINS_22Kernel_traits_finalizeILj1024Ef13__nv_bfloat16S2_S2_fjLb1ELj1024ELj4ENS_18Kernel_traits_baseILj1024EfS2_S2_S2_fjLj1024EEEEELb1ELb0EEEvNS_9BwdParamsE --------------------------
	.section	.text._ZN10layer_norm22ln_bwd_finalize_kernelINS_22Kernel_traits_finalizeILj1024Ef13__nv_bfloat16S2_S2_fjLb1ELj1024ELj4ENS_18Kernel_traits_baseILj1024EfS2_S2_S2_fjLj1024EEEEELb1ELb0EEEvNS_9BwdParamsE,"ax",@progbits
	.align	128
        .global         _ZN10layer_norm22ln_bwd_finalize_kernelINS_22Kernel_traits_finalizeILj1024Ef13__nv_bfloat16S2_S2_fjLb1ELj1024ELj4ENS_18Kernel_traits_baseILj1024EfS2_S2_S2_fjLj1024EEEEELb1ELb0EEEvNS_9BwdParamsE
        .type           _ZN10layer_norm22ln_bwd_finalize_kernelINS_22Kernel_traits_finalizeILj1024Ef13__nv_bfloat16S2_S2_fjLb1ELj1024ELj4ENS_18Kernel_traits_baseILj1024EfS2_S2_S2_fjLj1024EEEEELb1ELb0EEEvNS_9BwdParamsE,@function
        .size           _ZN10layer_norm22ln_bwd_finalize_kernelINS_22Kernel_traits_finalizeILj1024Ef13__nv_bfloat16S2_S2_fjLb1ELj1024ELj4ENS_18Kernel_traits_baseILj1024EfS2_S2_S2_fjLj1024EEEEELb1ELb0EEEvNS_9BwdParamsE,(.L_x_20002 - _ZN10layer_norm22ln_bwd_finalize_kernelINS_22Kernel_traits_finalizeILj1024Ef13__nv_bfloat16S2_S2_fjLb1ELj1024ELj4ENS_18Kernel_traits_baseILj1024EfS2_S2_S2_fjLj1024EEEEELb1ELb0EEEvNS_9BwdParamsE)
        .other          _ZN10layer_norm22ln_bwd_finalize_kernelINS_22Kernel_traits_finalizeILj1024Ef13__nv_bfloat16S2_S2_fjLb1ELj1024ELj4ENS_18Kernel_traits_baseILj1024EfS2_S2_S2_fjLj1024EEEEELb1ELb0EEEvNS_9BwdParamsE,@"STO_CUDA_ENTRY STV_DEFAULT"
_ZN10layer_norm22ln_bwd_finalize_kernelINS_22Kernel_traits_finalizeILj1024Ef13__nv_bfloat16S2_S2_fjLb1ELj1024ELj4ENS_18Kernel_traits_baseILj1024EfS2_S2_S2_fjLj1024EEEEELb1ELb0EEEvNS_9BwdParamsE:
.text._ZN10layer_norm22ln_bwd_finalize_kernelINS_22Kernel_traits_finalizeILj1024Ef13__nv_bfloat16S2_S2_fjLb1ELj1024ELj4ENS_18Kernel_traits_baseILj1024EfS2_S2_S2_fjLj1024EEEEELb1ELb0EEEvNS_9BwdParamsE:
        /* <DEDUP_REMOVED lines=23> */
[----:B------:R-:W-:Y:S02]  /*0170*/  MOV R18, RZ ;  /* 0x000000ff00127202 */ /* 0x000fe40000000f00 */
[----:B------:R-:W-:Y:S02]  /*0180*/  IADD3 R9, PT, PT, R9, R8, RZ ;  /* 0x0000000809097210 */ /* 0x000fe40007ffe0ff */
[----:B------:R-:W-:-:S02]  /*0190*/  MOV R8, R5 ;  /* 0x0000000500087202 */ /* 0x000fc40000000f00 */
[C---:B------:R-:W-:Y:S02]  /*01a0*/  ISETP.GE.U32.AND P0, PT, R9.reuse, 0xe0, PT ;  /* 0x000000e00900780c */ /* 0x040fe40003f06070 */
[----:B------:R-:W-:Y:S02]  /*01b0*/  MOV R28, RZ ;  /* 0x000000ff001c7202 */ /* 0x000fe40000000f00 */
[----:B------:R-:W-:Y:S02]  /*01c0*/  MOV R7, RZ ;  /* 0x000000ff00077202 */ /* 0x000fe40000000f00 */
[----:B------:R-:W-:-:S07]  /*01d0*/  LEA.HI R10, R9, 0x1, RZ, 0x1b ;  /* 0x00000001090a7811 */ /* 0x000fce00078fd8ff */
[----:B------:R-:W-:Y:S05]  /*01e0*/  @!P0 BRA `(.L_x_4536) ;  /* 0x0000000400c48947 */ /* 0x000fea0003800000 */
        /* <DEDUP_REMOVED lines=13> */
[----:B------:R-:W-:Y:S01]  /*02c0*/  IADD3 R22, PT, PT, R6, R13, RZ ;  /* 0x0000000d06167210 */ /* 0x000fe20007ffe0ff */
        /* <DEDUP_REMOVED lines=11> */
[----:B------:R-:W-:-:S07]  /*0380*/  IADD3 R24, PT, PT, R6, R15, RZ ;  /* 0x0000000f06187210 */ /* 0x000fce0007ffe0ff */
.L_x_4537:
[----:B------:R-:W0:Y:S02]  /*0390*/  LDC.64 R14, c[0x0][0x440] ;  /* 0x00011000ff0e7b82 */ /* 0x000e240000000a00 */
[----:B0-----:R-:W-:-:S04]  /*03a0*/  IMAD.WIDE.U32 R20, R11, 0x4, R14 ;  /* 0x000000040b147825 */ /* 0x001fc800078e000e */
[--C-:B------:R-:W-:Y:S02]  /*03b0*/  IMAD.WIDE.U32 R16, R23, 0x4, R14.reuse ;  /* 0x0000000417107825 */ /* 0x100fe400078e000e */
[----:B------:R-:W2:Y:S04]  /*03c0*/  LDG.E R20, desc[UR6][R20.64] ;  /* 0x0000000614147981 */ /* 0x000ea8000c1e1900 */
[----:B------:R0:W3:Y:S02]  /*03d0*/  LDG.E R12, desc[UR6][R16.64] ;  /* 0x00000006100c7981 */ /* 0x0000e4000c1e1900 */
[----:B0-----:R-:W-:-:S05]  /*03e0*/  IMAD.WIDE.U32 R16, R13, 0x4, R14 ;  /* 0x000000040d107825 */ /* 0x001fca00078e000e */
[----:B------:R0:W4:Y:S02]  /*03f0*/  LDG.E R19, desc[UR6][R16.64] ;  /* 0x0000000610137981 */ /* 0x000124000c1e1900 */
[----:B0-----:R-:W-:-:S04]  /*0400*/  IMAD.WIDE.U32 R16, R22, 0x4, R14 ;  /* 0x0000000416107825 */ /* 0x001fc800078e000e */
[----:B--2---:R-:W-:Y:S01]  /*0410*/  FADD.FTZ R7, R20, R7 ;  /* 0x0000000714077221 */ /* 0x004fe20000010000 */
[----:B------:R-:W-:-:S04]  /*0420*/  IMAD.WIDE.U32 R20, R24, 0x4, R14 ;  /* 0x0000000418147825 */ /* 0x000fc800078e000e */
[----:B---3--:R-:W-:Y:S02]  /*0430*/  FADD.FTZ R7, R7, R12 ;  /* 0x0000000c07077221 */ /* 0x008fe40000010000 */
[----:B------:R0:W2:Y:S02]  /*0440*/  LDG.E R12, desc[UR6][R20.64] ;  /* 0x00000006140c7981 */ /* 0x0000a4000c1e1900 */
[----:B----4-:R-:W-:Y:S02]  /*0450*/  FADD.FTZ R7, R7, R19 ;  /* 0x0000001307077221 */ /* 0x010fe40000010000 */
[----:B------:R1:W3:Y:S01]  /*0460*/  LDG.E R19, desc[UR6][R16.64] ;  /* 0x0000000610137981 */ /* 0x0002e2000c1e1900 */
[----:B0-----:R-:W-:-:S04]  /*0470*/  IMAD.WIDE.U32 R20, R25, 0x4, R14 ;  /* 0x0000000419147825 */ /* 0x001fc800078e000e */
[----:B-1----:R-:W-:-:S04]  /*0480*/  IMAD.WIDE.U32 R16, R27, 0x4, R14 ;  /* 0x000000041b107825 */ /* 0x002fc800078e000e */
[----:B--2---:R-:W-:Y:S02]  /*0490*/  FADD.FTZ R7, R7, R12 ;  /* 0x0000000c07077221 */ /* 0x004fe40000010000 */
[----:B------:R-:W2:Y:S02]  /*04a0*/  LDG.E R12, desc[UR6][R20.64] ;  /* 0x00000006140c7981 */ /* 0x000ea4000c1e1900 */
[----:B---3--:R-:W-:Y:S02]  /*04b0*/  FADD.FTZ R19, R7, R19 ;  /* 0x0000001307137221 */ /* 0x008fe40000010000 */
[----:B------:R0:W3:Y:S02]  /*04c0*/  LDG.E R7, desc[UR6][R16.64] ;  /* 0x0000000610077981 */ /* 0x0000e4000c1e1900 */
[----:B0-----:R-:W0:Y:S01]  /*04d0*/  LDC.64 R16, c[0x0][0x448] ;  /* 0x00011200ff107b82 */ /* 0x001e220000000a00 */
[----:B------:R-:W-:-:S04]  /*04e0*/  IMAD.WIDE.U32 R20, R29, 0x4, R14 ;  /* 0x000000041d147825 */ /* 0x000fc800078e000e */
[----:B0-----:R-:W-:-:S06]  /*04f0*/  IMAD.WIDE.U32 R14, R11, 0x4, R16 ;  /* 0x000000040b0e7825 */ /* 0x001fcc00078e0010 */
[----:B------:R-:W4:Y:S01]  /*0500*/  LDG.E R15, desc[UR6][R14.64] ;  /* 0x000000060e0f7981 */ /* 0x000f22000c1e1900 */
[----:B--2---:R-:W-:-:S03]  /*0510*/  FADD.FTZ R19, R19, R12 ;  /* 0x0000000c13137221 */ /* 0x004fc60000010000 */
[----:B------:R0:W2:Y:S02]  /*0520*/  LDG.E R12, desc[UR6][R20.64] ;  /* 0x00000006140c7981 */ /* 0x0000a4000c1e1900 */
[----:B0-----:R-:W-:-:S04]  /*0530*/  IMAD.WIDE.U32 R20, R23, 0x4, R16 ;  /* 0x0000000417147825 */ /* 0x001fc800078e0010 */
[----:B---3--:R-:W-:Y:S02]  /*0540*/  FADD.FTZ R7, R19, R7 ;  /* 0x0000000713077221 */ /* 0x008fe40000010000 */
[----:B------:R-:W3:Y:S01]  /*0550*/  LDG.E R19, desc[UR6][R20.64] ;  /* 0x0000000614137981 */ /* 0x000ee2000c1e1900 */
[----:B----4-:R-:W-:Y:S01]  /*0560*/  FADD.FTZ R28, R15, R28 ;  /* 0x0000001c0f1c7221 */ /* 0x010fe20000010000 */
[----:B------:R-:W-:-:S04]  /*0570*/  IMAD.WIDE.U32 R14, R13, 0x4, R16 ;  /* 0x000000040d0e7825 */ /* 0x000fc800078e0010 */
[----:B---3--:R-:W-:Y:S02]  /*0580*/  FADD.FTZ R19, R28, R19 ;  /* 0x000000131c137221 */ /* 0x008fe40000010000 */
[----:B------:R-:W3:Y:S01]  /*0590*/  LDG.E R28, desc[UR6][R14.64] ;  /* 0x000000060e1c7981 */ /* 0x000ee2000c1e1900 */
        /* <DEDUP_REMOVED lines=8> */
[----:B------:R0:W3:Y:S01]  /*0620*/  LDG.E R19, desc[UR6][R20.64] ;  /* 0x0000000614137981 */ /* 0x0000e2000c1e1900 */
[----:B------:R-:W-:-:S04]  /*0630*/  IMAD.WIDE.U32 R14, R27, 0x4, R16 ;  /* 0x000000041b0e7825 */ /* 0x000fc800078e0010 */
[----:B0-----:R-:W-:-:S04]  /*0640*/  IMAD.WIDE.U32 R20, R29, 0x4, R16 ;  /* 0x000000041d147825 */ /* 0x001fc800078e0010 */
[----:B---3--:R-:W-:Y:S02]  /*0650*/  FADD.FTZ R28, R28, R19 ;  /* 0x000000131c1c7221 */ /* 0x008fe40000010000 */
[----:B------:R0:W3:Y:S02]  /*0660*/  LDG.E R19, desc[UR6][R14.64] ;  /* 0x000000060e137981 */ /* 0x0000e4000c1e1900 */
[----:B0-----:R-:W0:Y:S02]  /*0670*/  LDC.64 R14, c[0x0][0x460] ;  /* 0x00011800ff0e7b82 */ /* 0x001e240000000a00 */
[----:B0-----:R-:W-:-:S06]  /*0680*/  IMAD.WIDE.U32 R16, R11, 0x4, R14 ;  /* 0x000000040b107825 */ /* 0x001fcc00078e000e */
[----:B------:R-:W4:Y:S01]  /*0690*/  LDG.E R17, desc[UR6][R16.64] ;  /* 0x0000000610117981 */ /* 0x000f22000c1e1900 */
[----:B---3--:R-:W-:Y:S01]  /*06a0*/  FADD.FTZ R28, R28, R19 ;  /* 0x000000131c1c7221 */ /* 0x008fe20000010000 */
[----:B----4-:R-:W-:Y:S01]  /*06b0*/  FADD.FTZ R17, R17, R18 ;  /* 0x0000001211117221 */ /* 0x010fe20000010000 */
[----:B------:R-:W-:-:S06]  /*06c0*/  IMAD.WIDE.U32 R18, R23, 0x4, R14 ;  /* 0x0000000417127825 */ /* 0x000fcc00078e000e */
[----:B------:R-:W3:Y:S01]  /*06d0*/  LDG.E R18, desc[UR6][R18.64] ;  /* 0x0000000612127981 */ /* 0x000ee2000c1e1900 */
[----:B--2---:R-:W-:-:S03]  /*06e0*/  FADD.FTZ R7, R7, R12 ;  /* 0x0000000c07077221 */ /* 0x004fc60000010000 */
[----:B------:R0:W2:Y:S02]  /*06f0*/  LDG.E R12, desc[UR6][R20.64] ;  /* 0x00000006140c7981 */ /* 0x0000a4000c1e1900 */
[----:B0-----:R-:W-:-:S06]  /*0700*/  IMAD.WIDE.U32 R20, R13, 0x4, R14 ;  /* 0x000000040d147825 */ /* 0x001fcc00078e000e */
[----:B------:R-:W4:Y:S01]  /*0710*/  LDG.E R20, desc[UR6][R20.64] ;  /* 0x0000000614147981 */ /* 0x000f22000c1e1900 */
[----:B---3--:R-:W-:Y:S01]  /*0720*/  FADD.FTZ R17, R17, R18 ;  /* 0x0000001211117221 */ /* 0x008fe20000010000 */
[----:B------:R-:W-:-:S06]  /*0730*/  IMAD.WIDE.U32 R18, R24, 0x4, R14 ;  /* 0x0000000418127825 */ /* 0x000fcc00078e000e */
[----:B------:R-:W3:Y:S01]  /*0740*/  LDG.E R18, desc[UR6][R18.64] ;  /* 0x0000000612127981 */ /* 0x000ee2000c1e1900 */
[----:B----4-:R-:W-:-:S04]  /*0750*/  FADD.FTZ R17, R17, R20 ;  /* 0x0000001411117221 */ /* 0x010fc80000010000 */
[----:B---3--:R-:W-:Y:S01]  /*0760*/  FADD.FTZ R20, R17, R18 ;  /* 0x0000001211147221 */ /* 0x008fe20000010000 */
[----:B------:R-:W-:-:S06]  /*0770*/  IMAD.WIDE.U32 R16, R22, 0x4, R14 ;  /* 0x0000000416107825 */ /* 0x000fcc00078e000e */
[----:B------:R-:W3:Y:S01]  /*0780*/  LDG.E R17, desc[UR6][R16.64] ;  /* 0x0000000610117981 */ /* 0x000ee2000c1e1900 */
[----:B------:R-:W-:-:S06]  /*0790*/  IMAD.WIDE.U32 R18, R25, 0x4, R14 ;  /* 0x0000000419127825 */ /* 0x000fcc00078e000e */
[----:B------:R-:W4:Y:S01]  /*07a0*/  LDG.E R19, desc[UR6][R18.64] ;  /* 0x0000000612137981 */ /* 0x000f22000c1e1900 */
[----:B------:R-:W-:Y:S01]  /*07b0*/  IADD3 R26, PT, PT, R26, 0x8, RZ ;  /* 0x000000081a1a7810 */ /* 0x000fe20007ffe0ff */
[----:B---3--:R-:W-:Y:S01]  /*07c0*/  FADD.FTZ R16, R20, R17 ;  /* 0x0000001114107221 */ /* 0x008fe20000010000 */
[----:B------:R-:W-:-:S04]  /*07d0*/  IMAD.WIDE.U32 R20, R27, 0x4, R14 ;  /* 0x000000041b147825 */ /* 0x000fc800078e000e */
[----:B------:R-:W-:Y:S02]  /*07e0*/  IMAD.WIDE.U32 R14, R29, 0x4, R14 ;  /* 0x000000041d0e7825 */ /* 0x000fe400078e000e */
[----:B------:R-:W3:Y:S04]  /*07f0*/  LDG.E R21, desc[UR6][R20.64] ;  /* 0x0000000614157981 */ /* 0x000ee8000c1e1900 */
[----:B------:R-:W5:Y:S01]  /*0800*/  LDG.E R15, desc[UR6][R14.64] ;  /* 0x000000060e0f7981 */ /* 0x000f62000c1e1900 */
[----:B------:R-:W-:Y:S01]  /*0810*/  ISETP.NE.AND P0, PT, R26, RZ, PT ;  /* 0x000000ff1a00720c */ /* 0x000fe20003f05270 */
[----:B----4-:R-:W-:Y:S01]  /*0820*/  FADD.FTZ R16, R16, R19 ;  /* 0x0000001310107221 */ /* 0x010fe20000010000 */
[----:B--2---:R-:W-:Y:S01]  /*0830*/  FADD.FTZ R28, R28, R12 ;  /* 0x0000000c1c1c7221 */ /* 0x004fe20000010000 */
[----:B------:R-:W-:-:S02]  /*0840*/  IADD3 R8, PT, PT, R8, 0x100, RZ ;  /* 0x0000010008087810 */ /* 0x000fc40007ffe0ff */
[C---:B------:R-:W-:Y:S02]  /*0850*/  LEA R11, R4.reuse, R11, 0x8 ;  /* 0x0000000b040b7211 */ /* 0x040fe400078e40ff */
[C---:B------:R-:W-:Y:S02]  /*0860*/  LEA R23, R4.reuse, R23, 0x8 ;  /* 0x0000001704177211 */ /* 0x040fe400078e40ff */
[C---:B------:R-:W-:Y:S02]  /*0870*/  LEA R13, R4.reuse, R13, 0x8 ;  /* 0x0000000d040d7211 */ /* 0x040fe400078e40ff */
[C---:B------:R-:W-:Y:S02]  /*0880*/  LEA R24, R4.reuse, R24, 0x8 ;  /* 0x0000001804187211 */ /* 0x040fe400078e40ff */
[C---:B------:R-:W-:Y:S02]  /*0890*/  LEA R22, R4.reuse, R22, 0x8 ;  /* 0x0000001604167211 */ /* 0x040fe400078e40ff */
[----:B------:R-:W-:-:S02]  /*08a0*/  LEA R25, R4, R25, 0x8 ;  /* 0x0000001904197211 */ /* 0x000fc400078e40ff */
[C---:B------:R-:W-:Y:S02]  /*08b0*/  LEA R27, R4.reuse, R27, 0x8 ;  /* 0x0000001b041b7211 */ /* 0x040fe400078e40ff */
[----:B------:R-:W-:Y:S01]  /*08c0*/  LEA R29, R4, R29, 0x8 ;  /* 0x0000001d041d7211 */ /* 0x000fe200078e40ff */
[----:B---3--:R-:W-:-:S04]  /*08d0*/  FADD.FTZ R16, R16, R21 ;  /* 0x0000001510107221 */ /* 0x008fc80000010000 */
[----:B-----5:R-:W-:Y:S01]  /*08e0*/  FADD.FTZ R18, R16, R15 ;  /* 0x0000000f10127221 */ /* 0x020fe20000010000 */
[----:B------:R-:W-:Y:S06]  /*08f0*/  @P0 BRA `(.L_x_4537) ;  /* 0xfffffff800a40947 */ /* 0x000fec000383ffff */
.L_x_4536:
[----:B------:R-:W-:Y:S05]  /*0900*/  BSYNC.RECONVERGENT B1 ;  /* 0x0000000000017941 */ /* 0x000fea0003800200 */
.L_x_4535:
        /* <DEDUP_REMOVED lines=15> */
[----:B------:R0:W2:Y:S02]  /*0a00*/  LDG.E R26, desc[UR6][R26.64] ;  /* 0x000000061a1a7981 */ /* 0x0000a4000c1e1900 */
[CC--:B0-----:R-:W-:Y:S02]  /*0a10*/  LEA R27, R4.reuse, R19.reuse, 0x5 ;  /* 0x00000013041b7211 */ /* 0x0c1fe400078e28ff */
[----:B------:R-:W-:-:S03]  /*0a20*/  LEA R19, R4, R19, 0x6 ;  /* 0x0000001304137211 */ /* 0x000fc600078e30ff */
[----:B------:R-:W-:-:S05]  /*0a30*/  IMAD.WIDE.U32 R24, R27, 0x4, R10 ;  /* 0x000000041b187825 */ /* 0x000fca00078e000a */
[----:B------:R0:W5:Y:S02]  /*0a40*/  LDG.E R16, desc[UR6][R24.64] ;  /* 0x0000000618107981 */ /* 0x000164000c1e1900 */
[----:B0-----:R-:W-:-:S04]  /*0a50*/  IMAD.WIDE.U32 R24, R27, 0x4, R14 ;  /* 0x000000041b187825 */ /* 0x001fc800078e000e */
[----:B---3--:R-:W-:Y:S01]  /*0a60*/  FADD.FTZ R28, R28, R21 ;  /* 0x000000151c1c7221 */ /* 0x008fe20000010000 */
[----:B------:R-:W-:-:S06]  /*0a70*/  IMAD.WIDE.U32 R20, R19, 0x4, R10 ;  /* 0x0000000413147825 */ /* 0x000fcc00078e000a */
[----:B------:R-:W3:Y:S04]  /*0a80*/  LDG.E R20, desc[UR6][R20.64] ;  /* 0x0000000614147981 */ /* 0x000ee8000c1e1900 */
[----:B------:R4:W3:Y:S01]  /*0a90*/  LDG.E R21, desc[UR6][R24.64] ;  /* 0x0000000618157981 */ /* 0x0008e2000c1e1900 */
[----:B--2---:R-:W-:Y:S01]  /*0aa0*/  FADD.FTZ R7, R7, R26 ;  /* 0x0000001a07077221 */ /* 0x004fe20000010000 */
[----:B------:R-:W-:-:S04]  /*0ab0*/  IMAD.WIDE.U32 R26, R27, 0x4, R12 ;  /* 0x000000041b1a7825 */ /* 0x000fc800078e000c */
[----:B----4-:R-:W-:Y:S01]  /*0ac0*/  FADD.FTZ R24, R18, R23 ;  /* 0x0000001712187221 */ /* 0x010fe20000010000 */
[----:B------:R-:W-:Y:S01]  /*0ad0*/  IMAD.WIDE.U32 R22, R19, 0x4, R14 ;  /* 0x0000000413167825 */ /* 0x000fe200078e000e */
[----:B------:R-:W-:-:S03]  /*0ae0*/  LEA R25, R4, R19, 0x5 ;  /* 0x0000001304197211 */ /* 0x000fc600078e28ff */
[----:B------:R-:W-:Y:S02]  /*0af0*/  IMAD.WIDE.U32 R18, R19, 0x4, R12 ;  /* 0x0000000413127825 */ /* 0x000fe400078e000c */
[----:B------:R-:W2:Y:S02]  /*0b00*/  LDG.E R22, desc[UR6][R22.64] ;  /* 0x0000000616167981 */ /* 0x000ea4000c1e1900 */
[C---:B------:R-:W-:Y:S02]  /*0b10*/  IMAD.WIDE.U32 R10, R25.reuse, 0x4, R10 ;  /* 0x00000004190a7825 */ /* 0x040fe400078e000a */
[----:B------:R-:W4:Y:S02]  /*0b20*/  LDG.E R18, desc[UR6][R18.64] ;  /* 0x0000000612127981 */ /* 0x000f24000c1e1900 */
[C---:B------:R-:W-:Y:S02]  /*0b30*/  IMAD.WIDE.U32 R14, R25.reuse, 0x4, R14 ;  /* 0x00000004190e7825 */ /* 0x040fe400078e000e */
[----:B------:R-:W4:Y:S02]  /*0b40*/  LDG.E R10, desc[UR6][R10.64] ;  /* 0x000000060a0a7981 */ /* 0x000f24000c1e1900 */
[----:B------:R-:W-:-:S02]  /*0b50*/  IMAD.WIDE.U32 R12, R25, 0x4, R12 ;  /* 0x00000004190c7825 */ /* 0x000fc400078e000c */
[----:B------:R-:W4:Y:S04]  /*0b60*/  LDG.E R23, desc[UR6][R26.64] ;  /* 0x000000061a177981 */ /* 0x000f28000c1e1900 */
[----:B------:R-:W4:Y:S04]  /*0b70*/  LDG.E R14, desc[UR6][R14.64] ;  /* 0x000000060e0e7981 */ /* 0x000f28000c1e1900 */
[----:B------:R-:W4:Y:S01]  /*0b80*/  LDG.E R12, desc[UR6][R12.64] ;  /* 0x000000060c0c7981 */ /* 0x000f22000c1e1900 */
[----:B-----5:R-:W-:Y:S01]  /*0b90*/  FADD.FTZ R7, R7, R16 ;  /* 0x0000001007077221 */ /* 0x020fe20000010000 */
[----:B------:R-:W-:-:S03]  /*0ba0*/  IADD3 R8, PT, PT, R8, 0x80, RZ ;  /* 0x0000008008087810 */ /* 0x000fc60007ffe0ff */
[----:B---3--:R-:W-:Y:S01]  /*0bb0*/  FADD.FTZ R7, R7, R20 ;  /* 0x0000001407077221 */ /* 0x008fe20000010000 */
[----:B------:R-:W-:-:S04]  /*0bc0*/  FADD.FTZ R21, R28, R21 ;  /* 0x000000151c157221 */ /* 0x000fc80000010000 */
[----:B--2---:R-:W-:Y:S01]  /*0bd0*/  FADD.FTZ R21, R21, R22 ;  /* 0x0000001615157221 */ /* 0x004fe20000010000 */
[----:B----4-:R-:W-:-:S04]  /*0be0*/  FADD.FTZ R23, R24, R23 ;  /* 0x0000001718177221 */ /* 0x010fc80000010000 */
[----:B------:R-:W-:Y:S01]  /*0bf0*/  FADD.FTZ R23, R23, R18 ;  /* 0x0000001217177221 */ /* 0x000fe20000010000 */
[----:B------:R-:W-:Y:S01]  /*0c00*/  FADD.FTZ R7, R7, R10 ;  /* 0x0000000a07077221 */ /* 0x000fe20000010000 */
[----:B------:R-:W-:Y:S02]  /*0c10*/  FADD.FTZ R28, R21, R14 ;  /* 0x0000000e151c7221 */ /* 0x000fe40000010000 */
[----:B------:R-:W-:-:S07]  /*0c20*/  FADD.FTZ R18, R23, R12 ;  /* 0x0000000c17127221 */ /* 0x000fce0000010000 */
.L_x_4539:
[----:B------:R-:W-:Y:S05]  /*0c30*/  BSYNC.RECONVERGENT B1 ;  /* 0x0000000000017941 */ /* 0x000fea0003800200 */
.L_x_4538:
        /* <DEDUP_REMOVED lines=29> */
.L_x_4541:
[----:B------:R-:W-:Y:S05]  /*0e10*/  BSYNC.RECONVERGENT B1 ;  /* 0x0000000000017941 */ /* 0x000fea0003800200 */
.L_x_4540:
        /* <DEDUP_REMOVED lines=14> */
.L_x_4534:
[----:B------:R-:W-:Y:S05]  /*0f00*/  BSYNC.RECONVERGENT B0 ;  /* 0x0000000000007941 */ /* 0x000fea0003800200 */
.L_x_4533:
        /* <DEDUP_REMOVED lines=30> */
[----:B--2---:R-:W-:-:S03]  /*10f0*/  FADD.FTZ R16, R15, R16 ;  /* 0x000000100f107221 */ /* 0x004fc60000010000 */
[----:B------:R-:W1:Y:S01]  /*1100*/  SHFL.BFLY PT, R3, R12, 0x4, 0x1f ;  /* 0x0c801f000c037f89 */ /* 0x000e6200000e0000 */
[----:B------:R-:W-:-:S03]  /*1110*/  LOP3.LUT R15, R0, 0x7ffffff0, RZ, 0xc0, !PT ;  /* 0x7ffffff0000f7812 */ /* 0x000fc600078ec0ff */
[----:B------:R-:W2:Y:S01]  /*1120*/  SHFL.BFLY PT, R9, R16, 0x4, 0x1f ;  /* 0x0c801f0010097f89 */ /* 0x000ea200000e0000 */
[----:B------:R-:W-:Y:S01]  /*1130*/  IADD3 R0, PT, PT, R6, R15, RZ ;  /* 0x0000000f06007210 */ /* 0x000fe20007ffe0ff */
        /* <DEDUP_REMOVED lines=8> */
[----:B------:R-:W-:Y:S01]  /*11c0*/  SHF.L.U32 R3, R0, 0x1, RZ ;  /* 0x0000000100037819 */ /* 0x000fe200000006ff */
[----:B--2---:R-:W-:-:S03]  /*11d0*/  FADD.FTZ R12, R11, R10 ;  /* 0x0000000a0b0c7221 */ /* 0x004fc60000010000 */
[----:B------:R-:W0:Y:S01]  /*11e0*/  SHFL.BFLY PT, R7, R2, 0x10, 0x1f ;  /* 0x0e001f0002077f89 */ /* 0x000e2200000e0000 */
[----:B------:R-:W-:Y:S02]  /*11f0*/  ISETP.GE.U32.AND P1, PT, R3, R4, PT ;  /* 0x000000040300720c */ /* 0x000fe40003f26070 */
[----:B------:R-:W-:Y:S01]  /*1200*/  @!P0 LEA R4, R5, UR4, 0x2 ;  /* 0x0000000405048c11 */ /* 0x000fe2000f8e10ff */
        /* <DEDUP_REMOVED lines=23> */
[----:B0-----:R-:W-:Y:S04]  /*1380*/  STG.E.64 desc[UR6][R8.64], R6 ;  /* 0x0000000608007986 */ /* 0x001fe8000c101b06 */
[----:B--2---:R-:W-:Y:S04]  /*1390*/  STG.E.64 desc[UR6][R10.64], R4 ;  /* 0x000000040a007986 */ /* 0x004fe8000c101b06 */
[----:B----4-:R-:W-:Y:S01]  /*13a0*/  STG.E.64 desc[UR6][R12.64], R2 ;  /* 0x000000020c007986 */ /* 0x010fe2000c101b06 */
[----:B------:R-:W-:Y:S05]  /*13b0*/  EXIT ;  /* 0x000000000000794d */ /* 0x000fea0003800000 */
.L_x_4542:
        /* <DEDUP_REMOVED lines=12> */
.L_x_20002:


//--------------------- .text._ZN10layer_norm13ln_bwd_kernelINS_13Kernel_traitsIf13__nv_bfloat16S2_S2_fjLj1024ELj1ELj4ELj1ELj16ENS_18Kernel_traits_baseILj1024EfS2_S2_S2_fjLj128EEEEELb1ELb1ELb1ELb0EEEvNS_9BwdParamsE --------------------------
	.section	.text._ZN10layer_norm13ln_bwd_kernelINS_13Kernel_traitsIf13__nv_bfloat16S2_S2_fjLj1024ELj1ELj4ELj1ELj16ENS_18Kernel_traits_baseILj1024EfS2_S2_S2_fjLj128EEEEELb1ELb1ELb1ELb0EEEvNS_9BwdParamsE,"ax",@progbits
	.align	128
        .global         _ZN10layer_norm13ln_bwd_kernelINS_13Kernel_traitsIf13__nv_bfloat16S2_S2_fjLj1024ELj1ELj4ELj1ELj16ENS_18Kernel_traits_baseILj1024EfS2_S2_S2_fjLj128EEEEELb1ELb1ELb1ELb0EEEvNS_9BwdParamsE
        .type           _ZN10layer_norm13ln_bwd_kernelINS_13Kernel_traitsIf13__nv_bfloat16S2_S2_fjLj1024ELj1ELj4ELj1ELj16ENS_18Kernel_traits_baseILj1024EfS2_S2_S2_fjLj128EEEEELb1ELb1ELb1ELb0EEEvNS_9BwdParamsE,@function
        .size           _ZN10layer_norm13ln_bwd_kernelINS_13Kernel_traitsIf13__nv_bfloat16S2_S2_fjLj1024ELj1ELj4ELj1ELj16ENS_18Kernel_traits_baseILj1024EfS2_S2_S2_fjLj128EEEEELb1ELb1ELb1ELb0EEEvNS_9BwdParamsE,(.L_x_20003 - _ZN10layer_norm13ln_bwd_kernelINS_13Kernel_traitsIf13__nv_bfloat16S2_S2_fjLj1024ELj1ELj4ELj1ELj16ENS_18Kernel_traits_baseILj1024EfS2_S2_S2_fjLj128EEEEELb1ELb1ELb1ELb0EEEvNS_9BwdParamsE)
        .other          _ZN10layer_norm13ln_bwd_kernelINS_13Kernel_traitsIf13__nv_bfloat16S2_S2_fjLj1024ELj1ELj4ELj1ELj16ENS_18Kernel_traits_baseILj1024EfS2_S2_S2_fjLj128EEEEELb1ELb1ELb1ELb0EEEvNS_9BwdParamsE,@"STO_CUDA_ENTRY STV_DEFAULT"
_ZN10layer_norm13ln_bwd_kernelINS_13Kernel_traitsIf13__nv_bfloat16S2_S2_fjLj1024ELj1ELj4ELj1ELj16ENS_18Kernel_traits_baseILj1024EfS2_S2_S2_fjLj128EEEEELb1ELb1ELb1ELb0EEEvNS_9BwdParamsE:
.text._ZN10layer_norm13ln_bwd_kernelINS_13Kernel_traitsIf13__nv_bfloat16S2_S2_fjLj1024ELj1ELj4ELj1ELj16ENS_18Kernel_traits_baseILj1024EfS2_S2_S2_fjLj128EEEEELb1ELb1ELb1ELb0EEEvNS_9BwdParamsE:
[----:B------:R-:W0:Y:S02]  /*0000*/  LDC R1, c[0x0][0x37c] ;  /* 0x0000df00ff017b82 */ /* 0x000e240000000800 */
[----:B0-----:R-:W-:Y:S01]  /*0010*/  IADD3 R1, PT, PT, R1, -0x80, RZ ;  /* 0xffffff8001017810 */ /* 0x001fe20007ffe0ff */
[----:B------:R-:W0:Y:S01]  /*0020*/  S2R R251, SR_TID.X ;  /* 0x0000000000fb7919 */ /* 0x000e220000002100 */
[----:B------:R-:W1:Y:S03]  /*0030*/  LDCU UR4, c[0x0][0x388] ;  /* 0x00007100ff0477ac */ /* 0x000e660008000800 */
[----:B------:R-:W2:Y:S01]  /*0040*/  LDL.64 R60, [R1] ;  /* 0x00000000013c7983 */ /* 0x000ea20000100a00 */
[----:B------:R-:W3:Y:S03]  /*0050*/  LDCU.64 UR6, c[0x0][0x358] ;  /* 0x00006b00ff0677ac */ /* 0x000ee60008000a00 */
[----:B------:R-:W2:Y:S01]  /*0060*/  LDL.64 R62, [R1+0x8] ;  /* 0x00000800013e7983 */ /* 0x000ea20000100a00 */
[----:B------:R-:W4:Y:S03]  /*0070*/  LDCU UR5, c[0x0][0x384] ;  /* 0x00007080ff0577ac */ /* 0x000f260008000800 */
[----:B------:R-:W4:Y:S01]  /*0080*/  LDL.64 R88, [R1+0x70] ;  /* 0x0000700001587983 */ /* 0x000f220000100a00 */
[----:B------:R-:W0:Y:S03]  /*0090*/  LDCU UR14, c[0x0][0x388] ;  /* 0x00007100ff0e77ac */ /* 0x000e260008000800 */
[----:B------:R-:W4:Y:S01]  /*00a0*/  LDL.64 R90, [R1+0x78] ;  /* 0x00007800015a7983 */ /* 0x000f220000100a00 */
[----:B------:R-:W0:Y:S03]  /*00b0*/  LDCU.U8 UR8, c[0x0][0x410] ;  /* 0x00008200ff0877ac */ /* 0x000e260008000000 */
[----:B------:R-:W4:Y:S01]  /*00c0*/  LDL.64 R64, [R1+0x10] ;  /* 0x0000100001407983 */ /* 0x000f220000100a00 */
[----:B------:R-:W0:Y:S03]  /*00d0*/  LDCU UR9, c[0x0][0x400] ;  /* 0x00008000ff0977ac */ /* 0x000e260008000800 */
[----:B------:R-:W4:Y:S01]  /*00e0*/  LDL.64 R66, [R1+0x18] ;  /* 0x0000180001427983 */ /* 0x000f220000100a00 */
[----:B------:R-:W0:Y:S03]  /*00f0*/  LDCU.64 UR12, c[0x0][0x408] ;  /* 0x00008100ff0c77ac */ /* 0x000e260008000a00 */
[----:B------:R-:W4:Y:S01]  /*0100*/  LDL.64 R84, [R1+0x60] ;  /* 0x0000600001547983 */ /* 0x000f220000100a00 */
[----:B------:R-:W0:Y:S03]  /*0110*/  LDCU.64 UR10, c[0x0][0x438] ;  /* 0x00008700ff0a77ac */ /* 0x000e260008000a00 */
[----:B------:R-:W4:Y:S01]  /*0120*/  LDL.64 R86, [R1+0x68] ;  /* 0x0000680001567983 */ /* 0x000f220000100a00 */
[----:B------:R-:W0:Y:S03]  /*0130*/  LDCU.64 UR20, c[0x0][0x478] ;  /* 0x00008f00ff1477ac */ /* 0x000e260008000a00 */
[----:B------:R-:W4:Y:S04]  /*0140*/  LDL.64 R80, [R1+0x50] ;  /* 0x0000500001507983 */ /* 0x000f280000100a00 */
[----:B------:R-:W4:Y:S04]  /*0150*/  LDL.64 R82, [R1+0x58] ;  /* 0x0000580001527983 */ /* 0x000f280000100a00 */
[----:B------:R-:W4:Y:S04]  /*0160*/  LDL.64 R68, [R1+0x20] ;  /* 0x0000200001447983 */ /* 0x000f280000100a00 */
[----:B------:R-:W4:Y:S04]  /*0170*/  LDL.64 R70, [R1+0x28] ;  /* 0x0000280001467983 */ /* 0x000f280000100a00 */
[----:B------:R-:W4:Y:S04]  /*0180*/  LDL.64 R76, [R1+0x40] ;  /* 0x00004000014c7983 */ /* 0x000f280000100a00 */
[----:B------:R-:W4:Y:S04]  /*0190*/  LDL.64 R78, [R1+0x48] ;  /* 0x00004800014e7983 */ /* 0x000f280000100a00 */
[----:B------:R-:W4:Y:S04]  /*01a0*/  LDL.64 R72, [R1+0x30] ;  /* 0x0000300001487983 */ /* 0x000f280000100a00 */
[----:B------:R-:W4:Y:S01]  /*01b0*/  LDL.64 R74, [R1+0x38] ;  /* 0x00003800014a7983 */ /* 0x000f220000100a00 */
        /* <DEDUP_REMOVED lines=8> */
[C---:B------:R-:W-:Y:S02]  /*0240*/  ISETP.GE.U32.AND P2, PT, R8.reuse, 0x60, PT ;  /* 0x000000600800780c */ /* 0x040fe40003f46070 */
[----:B------:R-:W-:-:S07]  /*0250*/  ISETP.GE.U32.AND P3, PT, R8, 0x80, PT ;  /* 0x000000800800780c */ /* 0x000fce0003f66070 */
[----:B------:R-:W0:Y:S08]  /*0260*/  @P0 LDC.64 R2, c[0x0][0x3d0] ;  /* 0x0000f400ff020b82 */ /* 0x000e300000000a00 */
[----:B------:R-:W1:Y:S08]  /*0270*/  @P0 LDC.64 R4, c[0x0][0x3e8] ;  /* 0x0000fa00ff040b82 */ /* 0x000e700000000a00 */
[----:B------:R-:W3:Y:S08]  /*0280*/  @P1 LDC.64 R6, c[0x0][0x3d0] ;  /* 0x0000f400ff061b82 */ /* 0x000ef00000000a00 */
[----:B------:R-:W3:Y:S08]  /*0290*/  @P1 LDC.64 R10, c[0x0][0x3e8] ;  /* 0x0000fa00ff0a1b82 */ /* 0x000ef00000000a00 */
[----:B------:R-:W3:Y:S08]  /*02a0*/  @P2 LDC.64 R16, c[0x0][0x3d0] ;  /* 0x0000f400ff102b82 */ /* 0x000ef00000000a00 */
[----:B------:R-:W3:Y:S01]  /*02b0*/  @P2 LDC.64 R18, c[0x0][0x3e8] ;  /* 0x0000fa00ff122b82 */ /* 0x000ee20000000a00 */
[----:B0-----:R-:W-:-:S07]  /*02c0*/  @P0 IMAD.WIDE.U32 R2, R25, 0x20, R2 ;  /* 0x0000002019020825 */ /* 0x001fce00078e0002 */
[----:B------:R-:W0:Y:S01]  /*02d0*/  @P3 LDC.64 R20, c[0x0][0x3d0] ;  /* 0x0000f400ff143b82 */ /* 0x000e220000000a00 */
[C---:B-1----:R-:W-:Y:S01]  /*02e0*/  @P0 IMAD.WIDE.U32 R4, R25.reuse, 0x20, R4 ;  /* 0x0000002019040825 */ /* 0x042fe200078e0004 */
[----:B------:R-:W-:-:S04]  /*02f0*/  @P0 LOP3.LUT R25, R25, 0x20, RZ, 0xfc, !PT ;  /* 0x0000002019190812 */ /* 0x000fc800078efcff */
[----:B---3--:R-:W5:Y:S01]  /*0300*/  @P0 LDG.E.128 R28, desc[UR6][R4.64] ;  /* 0x00000006041c0981 */ /* 0x008f62000c1e1d00 */
[C---:B------:R-:W-:Y:S01]  /*0310*/  @P1 IMAD.WIDE.U32 R12, R25.reuse, 0x20, R6 ;  /* 0x00000020190c1825 */ /* 0x040fe200078e0006 */
[----:B------:R-:W1:Y:S02]  /*0320*/  @P3 LDC.64 R22, c[0x0][0x3e8] ;  /* 0x0000fa00ff163b82 */ /* 0x000e640000000a00 */
[----:B------:R-:W5:Y:S01]  /*0330*/  @P0 LDG.E.128 R32, desc[UR6][R4.64+0x10] ;  /* 0x0000100604200981 */ /* 0x000f62000c1e1d00 */
[C---:B------:R-:W-:Y:S01]  /*0340*/  @P1 IMAD.WIDE.U32 R14, R25.reuse, 0x20, R10 ;  /* 0x00000020190e1825 */ /* 0x040fe200078e000a */
[----:B------:R-:W-:-:S04]  /*0350*/  @P1 IADD3 R25, PT, PT, R25, 0x20, RZ ;  /* 0x0000002019191810 */ /* 0x000fc80007ffe0ff */
[----:B------:R-:W5:Y:S01]  /*0360*/  @P1 LDG.E.128 R36, desc[UR6][R14.64] ;  /* 0x000000060e241981 */ /* 0x000f62000c1e1d00 */
[----:B------:R-:W-:-:S03]  /*0370*/  @P2 IMAD.WIDE.U32 R16, R25, 0x20, R16 ;  /* 0x0000002019102825 */ /* 0x000fc600078e0010 */
[----:B------:R-:W5:Y:S01]  /*0380*/  @P1 LDG.E.128 R40, desc[UR6][R14.64+0x10] ;  /* 0x000010060e281981 */ /* 0x000f62000c1e1d00 */
[C---:B------:R-:W-:Y:S01]  /*0390*/  @P2 IMAD.WIDE.U32 R18, R25.reuse, 0x20, R18 ;  /* 0x0000002019122825 */ /* 0x040fe200078e0012 */
[----:B------:R-:W-:-:S04]  /*03a0*/  @P2 IADD3 R25, PT, PT, R25, 0x20, RZ ;  /* 0x0000002019192810 */ /* 0x000fc80007ffe0ff */
[----:B------:R-:W5:Y:S01]  /*03b0*/  @P2 LDG.E.128 R44, desc[UR6][R18.64] ;  /* 0x00000006122c2981 */ /* 0x000f62000c1e1d00 */
[----:B0-----:R-:W-:-:S03]  /*03c0*/  @P3 IMAD.WIDE.U32 R6, R25, 0x20, R20 ;  /* 0x0000002019063825 */ /* 0x001fc600078e0014 */
[----:B------:R-:W5:Y:S01]  /*03d0*/  @P2 LDG.E.128 R48, desc[UR6][R18.64+0x10] ;  /* 0x0000100612302981 */ /* 0x000f62000c1e1d00 */
[----:B-1----:R-:W-:-:S05]  /*03e0*/  @P3 IMAD.WIDE.U32 R10, R25, 0x20, R22 ;  /* 0x00000020190a3825 */ /* 0x002fca00078e0016 */
[----:B------:R-:W5:Y:S04]  /*03f0*/  @P3 LDG.E.128 R52, desc[UR6][R10.64] ;  /* 0x000000060a343981 */ /* 0x000f68000c1e1d00 */
[----:B------:R-:W5:Y:S04]  /*0400*/  @P3 LDG.E.128 R56, desc[UR6][R10.64+0x10] ;  /* 0x000010060a383981 */ /* 0x000f68000c1e1d00 */
[----:B--2---:R-:W2:Y:S04]  /*0410*/  @P3 LDG.E.128 R60, desc[UR6][R6.64+0x10] ;  /* 0x00001006063c3981 */ /* 0x004ea8000c1e1d00 */
[----:B----4-:R-:W3:Y:S04]  /*0420*/  @P0 LDG.E.128 R88, desc[UR6][R2.64] ;  /* 0x0000000602580981 */ /* 0x010ee8000c1e1d00 */
[----:B------:R0:W4:Y:S04]  /*0430*/  @P3 LDG.E.128 R64, desc[UR6][R6.64] ;  /* 0x0000000606403981 */ /* 0x000128000c1e1d00 */
[----:B------:R-:W4:Y:S04]  /*0440*/  @P0 LDG.E.128 R84, desc[UR6][R2.64+0x10] ;  /* 0x0000100602540981 */ /* 0x000f28000c1e1d00 */
[----:B------:R-:W4:Y:S04]  /*0450*/  @P1 LDG.E.128 R80, desc[UR6][R12.64] ;  /* 0x000000060c501981 */ /* 0x000f28000c1e1d00 */
[----:B------:R-:W4:Y:S04]  /*0460*/  @P2 LDG.E.128 R68, desc[UR6][R16.64+0x10] ;  /* 0x0000100610442981 */ /* 0x000f28000c1e1d00 */
[----:B------:R-:W4:Y:S04]  /*0470*/  @P1 LDG.E.128 R76, desc[UR6][R12.64+0x10] ;  /* 0x000010060c4c1981 */ /* 0x000f28000c1e1d00 */
[----:B------:R-:W4:Y:S01]  /*0480*/  @P2 LDG.E.128 R72, desc[UR6][R16.64] ;  /* 0x0000000610482981 */ /* 0x000f22000c1e1d00 */
[----:B------:R-:W1:Y:S01]  /*0490*/  S2UR UR4, SR_CTAID.X ;  /* 0x00000000000479c3 */ /* 0x000e620000002500 */
[----:B0-----:R-:W-:Y:S01]  /*04a0*/  SHF.R.U32.HI R7, RZ, 0x5, R251 ;  /* 0x00000005ff077819 */ /* 0x001fe200000116fb */
        /* <DEDUP_REMOVED lines=35> */
[----:B--2---:R0:W-:Y:S04]  /*06e0*/  @P3 STL.64 [R1], R60 ;  /* 0x0000003c01003387 */ /* 0x0041e80000100a00 */
[----:B------:R1:W-:Y:S04]  /*06f0*/  @P3 STL.64 [R1+0x8], R62 ;  /* 0x0000083e01003387 */ /* 0x0003e80000100a00 */
[----:B---3--:R-:W-:Y:S04]  /*0700*/  @P0 STL.64 [R1+0x70], R88 ;  /* 0x0000705801000387 */ /* 0x008fe80000100a00 */
[----:B------:R-:W-:Y:S04]  /*0710*/  @P0 STL.64 [R1+0x78], R90 ;  /* 0x0000785a01000387 */ /* 0x000fe80000100a00 */
[----:B----4-:R2:W-:Y:S04]  /*0720*/  @P3 STL.64 [R1+0x10], R64 ;  /* 0x0000104001003387 */ /* 0x0105e80000100a00 */
[----:B------:R3:W-:Y:S04]  /*0730*/  @P3 STL.64 [R1+0x18], R66 ;  /* 0x0000184201003387 */ /* 0x0007e80000100a00 */
[----:B------:R-:W-:Y:S04]  /*0740*/  @P0 STL.64 [R1+0x60], R84 ;  /* 0x0000605401000387 */ /* 0x000fe80000100a00 */
[----:B------:R-:W-:Y:S01]  /*0750*/  @P0 STL.64 [R1+0x68], R86 ;  /* 0x0000685601000387 */ /* 0x000fe20000100a00 */
[----:B------:R-:W-:-:S03]  /*0760*/  ISETP.GE.AND P0, PT, R7, UR5, PT ;  /* 0x0000000507007c0c */ /* 0x000fc6000bf06270 */
[----:B------:R-:W-:Y:S04]  /*0770*/  @P1 STL.64 [R1+0x50], R80 ;  /* 0x0000505001001387 */ /* 0x000fe80000100a00 */
[----:B------:R-:W-:Y:S04]  /*0780*/  @P1 STL.64 [R1+0x58], R82 ;  /* 0x0000585201001387 */ /* 0x000fe80000100a00 */
[----:B------:R4:W-:Y:S01]  /*0790*/  @P2 STL.64 [R1+0x20], R68 ;  /* 0x0000204401002387 */ /* 0x0009e20000100a00 */
[----:B0-----:R-:W-:Y:S02]  /*07a0*/  CS2R R60, SRZ ;  /* 0x00000000003c7805 */ /* 0x001fe4000001ff00 */
[----:B-1----:R-:W-:-:S02]  /*07b0*/  CS2R R62, SRZ ;  /* 0x00000000003e7805 */ /* 0x002fc4000001ff00 */
[----:B--2---:R-:W-:Y:S01]  /*07c0*/  CS2R R64, SRZ ;  /* 0x0000000000407805 */ /* 0x004fe2000001ff00 */
[----:B------:R0:W-:Y:S04]  /*07d0*/  @P1 STL.64 [R1+0x40], R76 ;  /* 0x0000404c01001387 */ /* 0x0001e80000100a00 */
[----:B------:R1:W-:Y:S01]  /*07e0*/  @P1 STL.64 [R1+0x48], R78 ;  /* 0x0000484e01001387 */ /* 0x0003e20000100a00 */
[----:B---3--:R-:W-:-:S03]  /*07f0*/  CS2R R66, SRZ ;  /* 0x0000000000427805 */ /* 0x008fc6000001ff00 */
[----:B------:R2:W-:Y:S01]  /*0800*/  @P2 STL.64 [R1+0x28], R70 ;  /* 0x0000284601002387 */ /* 0x0005e20000100a00 */
[----:B----4-:R-:W-:Y:S02]  /*0810*/  CS2R R68, SRZ ;  /* 0x0000000000447805 */ /* 0x010fe4000001ff00 */
[----:B------:R-:W-:Y:S01]  /*0820*/  CS2R R80, SRZ ;  /* 0x0000000000507805 */ /* 0x000fe2000001ff00 */
[----:B------:R3:W-:Y:S01]  /*0830*/  @P2 STL.64 [R1+0x30], R72 ;  /* 0x0000304801002387 */ /* 0x0007e20000100a00 */
[----:B0-----:R-:W-:Y:S02]  /*0840*/  CS2R R76, SRZ ;  /* 0x00000000004c7805 */ /* 0x001fe4000001ff00 */
[----:B------:R-:W-:Y:S02]  /*0850*/  CS2R R82, SRZ ;  /* 0x0000000000527805 */ /* 0x000fe4000001ff00 */
[----:B------:R-:W-:Y:S01]  /*0860*/  CS2R R84, SRZ ;  /* 0x0000000000547805 */ /* 0x000fe2000001ff00 */
[----:B------:R0:W-:Y:S01]  /*0870*/  @P2 STL.64 [R1+0x38], R74 ;  /* 0x0000384a01002387 */ /* 0x0001e20000100a00 */
[----:B-1----:R-:W-:-:S02]  /*0880*/  CS2R R78, SRZ ;  /* 0x00000000004e7805 */ /* 0x002fc4000001ff00 */
[----:B------:R-:W-:Y:S02]  /*0890*/  CS2R R86, SRZ ;  /* 0x0000000000567805 */ /* 0x000fe4000001ff00 */
[----:B------:R-:W-:Y:S02]  /*08a0*/  CS2R R88, SRZ ;  /* 0x0000000000587805 */ /* 0x000fe4000001ff00 */
[----:B--2---:R-:W-:Y:S02]  /*08b0*/  CS2R R70, SRZ ;  /* 0x0000000000467805 */ /* 0x004fe4000001ff00 */
[----:B------:R-:W-:Y:S02]  /*08c0*/  CS2R R90, SRZ ;  /* 0x00000000005a7805 */ /* 0x000fe4000001ff00 */
[----:B---3--:R-:W-:Y:S02]  /*08d0*/  CS2R R72, SRZ ;  /* 0x0000000000487805 */ /* 0x008fe4000001ff00 */
        /* <DEDUP_REMOVED lines=50> */
.L_x_4878:
[----:B------:R-:W0:Y:S08]  /*0c00*/  LDC.64 R2, c[0x0][0x3f8] ;  /* 0x0000fe00ff027b82 */ /* 0x000e300000000a00 */
[----:B------:R-:W1:Y:S01]  /*0c10*/  LDC.64 R180, c[0x0][0x3f0] ;  /* 0x0000fc00ffb47b82 */ /* 0x000e620000000a00 */
[----:B0-----:R-:W-:-:S05]  /*0c20*/  IMAD.WIDE R2, R7, 0x4, R2 ;  /* 0x0000000407027825 */ /* 0x001fca00078e0202 */
[----:B------:R0:W2:Y:S01]  /*0c30*/  LDG.E R6, desc[UR6][R2.64] ;  /* 0x0000000602067981 */ /* 0x0000a2000c1e1900 */
[----:B-1----:R-:W-:-:S05]  /*0c40*/  IMAD.WIDE R180, R7, 0x4, R180 ;  /* 0x0000000407b47825 */ /* 0x002fca00078e02b4 */
[----:B-----5:R-:W5:Y:S01]  /*0c50*/  LDG.E R249, desc[UR6][R180.64] ;  /* 0x00000006b4f97981 */ /* 0x020f62000c1e1900 */
[----:B0-----:R-:W0:Y:S01]  /*0c60*/  LDC.64 R2, c[0x0][0x3c8] ;  /* 0x0000f200ff027b82 */ /* 0x001e220000000a00 */
[----:B------:R-:W-:Y:S01]  /*0c70*/  BSSY.RECONVERGENT B1, `(.L_x_4545) ;  /* 0x000021a000017945 */ /* 0x000fe20003800200 */
[----:B0-----:R-:W-:-:S05]  /*0c80*/  IMAD.WIDE R2, R7, 0x4, R2 ;  /* 0x0000000407027825 */ /* 0x001fca00078e0202 */
[----:B------:R0:W5:Y:S02]  /*0c90*/  LDG.E R5, desc[UR6][R2.64] ;  /* 0x0000000602057981 */ /* 0x000164000c1e1900 */
[----:B0-----:R-:W0:Y:S01]  /*0ca0*/  LDC.64 R2, c[0x0][0x3c0] ;  /* 0x0000f000ff027b82 */ /* 0x001e220000000a00 */
[----:B--2---:R-:W-:-:S13]  /*0cb0*/  ISETP.GE.AND P5, PT, R6, 0x1, PT ;  /* 0x000000010600780c */ /* 0x004fda0003fa6270 */
[----:B0-----:R-:W-:Y:S05]  /*0cc0*/  @!P5 BRA `(.L_x_4546) ;  /* 0x0000001c0024d947 */ /* 0x001fea0003800000 */
[----:B------:R-:W-:-:S06]  /*0cd0*/  IMAD.WIDE R2, R7, 0x4, R2 ;  /* 0x0000000407027825 */ /* 0x000fcc00078e0202 */
[----:B------:R0:W2:Y:S01]  /*0ce0*/  LDG.E R3, desc[UR6][R2.64] ;  /* 0x0000000602037981 */ /* 0x0000a2000c1e1900 */
[----:B-----5:R-:W-:Y:S01]  /*0cf0*/  ISETP.GE.AND P1, PT, R249, 0x1, PT ;  /* 0x00000001f900780c */ /* 0x020fe20003f26270 */
[----:B------:R-:W-:Y:S01]  /*0d00*/  BSSY.RECONVERGENT B2, `(.L_x_4547) ;  /* 0x0000085000027945 */ /* 0x000fe20003800200 */
[----:B------:R-:W-:Y:S01]  /*0d10*/  MOV R9, UR14 ;  /* 0x0000000e00097c02 */ /* 0x000fe20008000f00 */
[----:B------:R-:W1:Y:S01]  /*0d20*/  S2R R251, SR_TID.X ;  /* 0x0000000000fb7919 */ /* 0x000e620000002100 */
[C---:B------:R-:W-:Y:S02]  /*0d30*/  ISETP.GE.U32.AND P6, PT, R8.reuse, 0x20, PT ;  /* 0x000000200800780c */ /* 0x040fe40003fc6070 */
[----:B------:R-:W-:Y:S02]  /*0d40*/  CS2R R200, SRZ ;  /* 0x0000000000c87805 */ /* 0x000fe4000001ff00 */
[----:B------:R-:W-:Y:S01]  /*0d50*/  ISETP.NE.AND P0, PT, RZ, UR8, PT ;  /* 0x00000008ff007c0c */ /* 0x000fe2000bf05270 */
[----:B------:R-:W-:Y:S01]  /*0d60*/  IMAD R180, R7, R9, RZ ;  /* 0x0000000907b47224 */ /* 0x000fe200078e02ff */
[----:B------:R-:W-:-:S02]  /*0d70*/  ISETP.GE.U32.AND P2, PT, R8, 0x40, PT ;  /* 0x000000400800780c */ /* 0x000fc40003f46070 */
[----:B0-----:R-:W-:Y:S02]  /*0d80*/  IADD3 R2, PT, PT, R6, -0x1, RZ ;  /* 0xffffffff06027810 */ /* 0x001fe40007ffe0ff */
[----:B------:R-:W-:Y:S02]  /*0d90*/  SHF.R.S32.HI R181, RZ, 0x1f, R180 ;  /* 0x0000001fffb57819 */ /* 0x000fe400000114b4 */
[----:B------:R-:W-:Y:S01]  /*0da0*/  @P1 IADD3 R4, PT, PT, R249, -0x1, RZ ;  /* 0xfffffffff9041810 */ /* 0x000fe20007ffe0ff */
[-C--:B------:R-:W-:Y:S01]  /*0db0*/  IMAD R2, R2, R9.reuse, RZ ;  /* 0x0000000902027224 */ /* 0x080fe200078e02ff */
[----:B------:R-:W-:Y:S02]  /*0dc0*/  LEA.HI R180, R181, R180, RZ, 0x3 ;  /* 0x000000b4b5b47211 */ /* 0x000fe400078f18ff */
[----:B------:R-:W-:Y:S01]  /*0dd0*/  ISETP.GE.U32.AND P3, PT, R8, 0x60, PT ;  /* 0x000000600800780c */ /* 0x000fe20003f66070 */
[----:B------:R-:W-:Y:S01]  /*0de0*/  @P1 IMAD R4, R4, R9, RZ ;  /* 0x0000000904041224 */ /* 0x000fe200078e02ff */
[----:B------:R-:W-:-:S02]  /*0df0*/  SHF.R.S32.HI R181, RZ, 0x1f, R2 ;  /* 0x0000001fffb57819 */ /* 0x000fc40000011402 */
[----:B------:R-:W-:Y:S02]  /*0e00*/  ISETP.GE.U32.AND P4, PT, R8, 0x80, PT ;  /* 0x000000800800780c */ /* 0x000fe40003f86070 */
[----:B------:R-:W-:Y:S02]  /*0e10*/  LEA.HI R2, R181, R2, RZ, 0x3 ;  /* 0x00000002b5027211 */ /* 0x000fe400078f18ff */
[----:B------:R-:W-:-:S04]  /*0e20*/  @P1 SHF.R.S32.HI R181, RZ, 0x1f, R4 ;  /* 0x0000001fffb51819 */ /* 0x000fc80000011404 */
[----:B------:R-:W-:Y:S01]  /*0e30*/  @P1 LEA.HI R181, R181, R4, RZ, 0x3 ;  /* 0x00000004b5b51211 */ /* 0x000fe200078f18ff */
[----:B------:R-:W-:Y:S01]  /*0e40*/  HFMA2 R4, -RZ, RZ, 0, 0 ;  /* 0x00000000ff047431 */ /* 0x000fe200000001ff */
[----:B-1----:R-:W-:-:S04]  /*0e50*/  LOP3.LUT R246, R251, 0x1f, RZ, 0xc0, !PT ;  /* 0x0000001ffbf67812 */ /* 0x002fc800078ec0ff */
[-C--:B------:R-:W-:Y:S02]  /*0e60*/  LEA.HI.SX32 R250, R180, R246.reuse, 0x1d ;  /* 0x000000f6b4fa7211 */ /* 0x080fe400078feaff */
[-C--:B------:R-:W-:Y:S02]  /*0e70*/  LEA.HI.SX32 R190, R2, R246.reuse, 0x1d ;  /* 0x000000f602be7211 */ /* 0x080fe400078feaff */
[----:B------:R-:W-:Y:S02]  /*0e80*/  @P1 LEA.HI.SX32 R4, R181, R246, 0x1d ;  /* 0x000000f6b5041211 */ /* 0x000fe400078feaff */
        /* <DEDUP_REMOVED lines=10> */
[----:B------:R-:W4:Y:S04]  /*0f30*/  LDL R241, [R1+0x64] ;  /* 0x0000640001f17983 */ /* 0x000f280000100800 */
[----:B------:R-:W4:Y:S01]  /*0f40*/  LDL R252, [R1+0x6c] ;  /* 0x00006c0001fc7983 */ /* 0x000f220000100800 */
[----:B0-----:R-:W-:Y:S01]  /*0f50*/  IMAD.WIDE.U32 R18, R2, 0x10, R18 ;  /* 0x0000001002127825 */ /* 0x001fe200078e0012 */
[----:B------:R-:W-:Y:S01]  /*0f60*/  ISETP.NE.U32.AND P0, PT, RZ, UR10, PT ;  /* 0x0000000aff007c0c */ /* 0x000fe2000bf05070 */
[----:B------:R-:W0:Y:S03]  /*0f70*/  LDC.64 R184, c[0x0][0x3b0] ;  /* 0x0000ec00ffb87b82 */ /* 0x000e260000000a00 */
[----:B------:R1:W2:Y:S02]  /*0f80*/  LDG.E.128 R20, desc[UR6][R18.64] ;  /* 0x0000000612147981 */ /* 0x0002a4000c1e1d00 */
[----:B-1----:R-:W-:-:S06]  /*0f90*/  IMAD.WIDE.U32 R180, R190, 0x10, R180 ;  /* 0x00000010beb47825 */ /* 0x002fcc00078e00b4 */
[----:B------:R-:W3:Y:S01]  /*0fa0*/  LDG.E.128 R180, desc[UR6][R180.64] ;  /* 0x00000006b4b47981 */ /* 0x000ee2000c1e1d00 */
[----:B------:R-:W-:-:S13]  /*0fb0*/  ISETP.NE.AND.EX P0, PT, RZ, UR11, PT, P0 ;  /* 0x0000000bff007c0c */ /* 0x000fda000bf05300 */
[----:B------:R-:W1:Y:S01]  /*0fc0*/  @P0 LDC.64 R18, c[0x0][0x438] ;  /* 0x00010e00ff120b82 */ /* 0x000e620000000a00 */
[C---:B--2---:R-:W-:Y:S02]  /*0fd0*/  PRMT R189, R21.reuse, 0x7632, R189 ;  /* 0x0000763215bd7816 */ /* 0x044fe400000000bd */
[----:B------:R-:W-:-:S05]  /*0fe0*/  SHF.L.U32 R21, R21, 0x10, RZ ;  /* 0x0000001015157819 */ /* 0x000fca00000006ff */
[----:B------:R-:W-:Y:S01]  /*0ff0*/  FADD.FTZ R188, -R3, R21 ;  /* 0x0000001503bc7221 */ /* 0x000fe20000010100 */
[----:B------:R-:W-:Y:S02]  /*1000*/  SHF.L.U32 R21, R189, 0x10, RZ ;  /* 0x00000010bd157819 */ /* 0x000fe400000006ff */
[----:B------:R-:W2:Y:S01]  /*1010*/  LDL R189, [R1+0x70] ;  /* 0x0000700001bd7983 */ /* 0x000ea20000100800 */
[----:B-1----:R-:W-:Y:S01]  /*1020*/  @P0 IMAD.WIDE.U32 R18, R2, 0x10, R18 ;  /* 0x0000001002120825 */ /* 0x002fe200078e0012 */
[----:B------:R-:W-:-:S04]  /*1030*/  PRMT R0, R20, 0x7632, R0 ;  /* 0x0000763214007816 */ /* 0x000fc80000000000 */
[----:B------:R0:W5:Y:S01]  /*1040*/  @P0 LDG.E.128 R156, desc[UR6][R18.64] ;  /* 0x00000006129c0981 */ /* 0x000162000c1e1d00 */
[C---:B------:R-:W-:Y:S01]  /*1050*/  PRMT R239, R23.reuse, 0x7632, R239 ;  /* 0x0000763217ef7816 */ /* 0x040fe200000000ef */
[----:B0-----:R-:W-:Y:S01]  /*1060*/  IMAD.WIDE.U32 R18, R4, 0x8, R184 ;  /* 0x0000000804127825 */ /* 0x001fe200078e00b8 */
[----:B------:R-:W-:Y:S02]  /*1070*/  SHF.L.U32 R184, R20, 0x10, RZ ;  /* 0x0000001014b87819 */ /* 0x000fe400000006ff */
[----:B------:R-:W-:Y:S02]  /*1080*/  SHF.L.U32 R20, R22, 0x10, RZ ;  /* 0x0000001016147819 */ /* 0x000fe400000006ff */
[----:B------:R-:W-:Y:S01]  /*1090*/  SHF.L.U32 R185, R23, 0x10, RZ ;  /* 0x0000001017b97819 */ /* 0x000fe200000006ff */
[----:B------:R0:W5:Y:S01]  /*10a0*/  LDG.E.64 R192, desc[UR6][R18.64] ;  /* 0x0000000612c07981 */ /* 0x000162000c1e1b00 */
[----:B---3--:R-:W-:Y:S01]  /*10b0*/  PRMT R23, R180, 0x7632, R23 ;  /* 0x00007632b4177816 */ /* 0x008fe20000000017 */
[----:B------:R-:W-:Y:S01]  /*10c0*/  FADD.FTZ R200, -R3, R20 ;  /* 0x0000001403c87221 */ /* 0x000fe20000010100 */
[----:B------:R-:W-:-:S02]  /*10d0*/  PRMT R201, R22, 0x7632, R201 ;  /* 0x0000763216c97816 */ /* 0x000fc400000000c9 */
[C---:B------:R-:W-:Y:S02]  /*10e0*/  SHF.L.U32 R22, R182.reuse, 0x10, RZ ;  /* 0x00000010b6167819 */ /* 0x040fe400000006ff */
[C---:B------:R-:W-:Y:S02]  /*10f0*/  SHF.L.U32 R186, R181.reuse, 0x10, RZ ;  /* 0x00000010b5ba7819 */ /* 0x040fe400000006ff */
[----:B0-----:R-:W-:Y:S02]  /*1100*/  PRMT R18, R182, 0x7632, R18 ;  /* 0x00007632b6127816 */ /* 0x001fe40000000012 */
[----:B------:R-:W-:Y:S01]  /*1110*/  PRMT R19, R181, 0x7632, R19 ;  /* 0x00007632b5137816 */ /* 0x000fe20000000013 */
[----:B------:R-:W-:Y:S01]  /*1120*/  FADD.FTZ R181, -R3, R184 ;  /* 0x000000b803b57221 */ /* 0x000fe20000010100 */
[----:B------:R-:W-:Y:S01]  /*1130*/  SHF.L.U32 R182, R23, 0x10, RZ ;  /* 0x0000001017b67819 */ /* 0x000fe200000006ff */
[----:B------:R-:W-:Y:S01]  /*1140*/  FMUL.FTZ R23, R5, R200 ;  /* 0x000000c805177220 */ /* 0x000fe20000410000 */
[----:B------:R-:W-:Y:S01]  /*1150*/  SHF.L.U32 R184, R0, 0x10, RZ ;  /* 0x0000001000b87819 */ /* 0x000fe200000006ff */
[----:B------:R-:W-:Y:S01]  /*1160*/  FADD.FTZ R185, -R3, R185 ;  /* 0x000000b903b97221 */ /* 0x000fe20000010100 */
[----:B------:R-:W-:Y:S01]  /*1170*/  FADD.FTZ R96, R96, R22 ;  /* 0x0000001660607221 */ /* 0x000fe20000010000 */
[-C--:B------:R-:W-:Y:S01]  /*1180*/  FFMA.FTZ R64, R23, R22.reuse, R64 ;  /* 0x0000001617407223 */ /* 0x080fe20000010040 */
[----:B------:R-:W-:Y:S01]  /*1190*/  FMUL.FTZ R242, R242, R22 ;  /* 0x00000016f2f27220 */ /* 0x000fe20000410000 */
[----:B------:R-:W-:Y:S01]  /*11a0*/  SHF.L.U32 R187, R180, 0x10, RZ ;  /* 0x00000010b4bb7819 */ /* 0x000fe200000006ff */
[----:B------:R-:W-:Y:S01]  /*11b0*/  FMUL.FTZ R22, R5, R185 ;  /* 0x000000b905167220 */ /* 0x000fe20000410000 */
[----:B------:R-:W-:Y:S01]  /*11c0*/  PRMT R180, R183, 0x7632, R180 ;  /* 0x00007632b7b47816 */ /* 0x000fe200000000b4 */
[----:B------:R-:W-:Y:S01]  /*11d0*/  FADD.FTZ R185, -R3, R184 ;  /* 0x000000b803b97221 */ /* 0x000fe20000010100 */
[----:B------:R-:W-:Y:S01]  /*11e0*/  SHF.L.U32 R183, R183, 0x10, RZ ;  /* 0x00000010b7b77819 */ /* 0x000fe200000006ff */
[----:B------:R-:W-:Y:S01]  /*11f0*/  FADD.FTZ R184, -R3, R21 ;  /* 0x0000001503b87221 */ /* 0x000fe20000010100 */
[----:B------:R-:W-:Y:S01]  /*1200*/  SHF.L.U32 R20, R201, 0x10, RZ ;  /* 0x00000010c9147819 */ /* 0x000fe200000006ff */
[C---:B------:R-:W-:Y:S01]  /*1210*/  FMUL.FTZ R21, R5.reuse, R185 ;  /* 0x000000b905157220 */ /* 0x040fe20000410000 */
[----:B------:R-:W-:Y:S01]  /*1220*/  FMUL.FTZ R0, R5, R181 ;  /* 0x000000b505007220 */ /* 0x000fe20000410000 */
[----:B------:R-:W-:Y:S01]  /*1230*/  FADD.FTZ R98, R98, R183 ;  /* 0x000000b762627221 */ /* 0x000fe20000010000 */
[-C--:B------:R-:W-:Y:S01]  /*1240*/  FFMA.FTZ R66, R22, R183.reuse, R66 ;  /* 0x000000b716427223 */ /* 0x080fe20000010042 */
[----:B------:R-:W-:Y:S01]  /*1250*/  FMUL.FTZ R240, R240, R183 ;  /* 0x000000b7f0f07220 */ /* 0x000fe20000410000 */
[----:B------:R-:W-:Y:S01]  /*1260*/  FADD.FTZ R183, -R3, R20 ;  /* 0x0000001403b77221 */ /* 0x000fe20000010100 */
[----:B------:R-:W-:Y:S01]  /*1270*/  FADD.FTZ R93, R93, R182 ;  /* 0x000000b65d5d7221 */ /* 0x000fe20000010000 */
[-C--:B------:R-:W-:Y:S01]  /*1280*/  FFMA.FTZ R61, R21, R182.reuse, R61 ;  /* 0x000000b6153d7223 */ /* 0x080fe2000001003d */
[----:B----4-:R-:W-:Y:S01]  /*1290*/  FMUL.FTZ R245, R245, R182 ;  /* 0x000000b6f5f57220 */ /* 0x010fe20000410000 */
[----:B------:R-:W-:Y:S01]  /*12a0*/  FMUL.FTZ R20, R5, R184 ;  /* 0x000000b805147220 */ /* 0x000fe20000410000 */
[----:B------:R-:W-:Y:S01]  /*12b0*/  SHF.L.U32 R19, R19, 0x10, RZ ;  /* 0x0000001013137819 */ /* 0x000fe200000006ff */
[----:B------:R-:W-:Y:S01]  /*12c0*/  FMUL.FTZ R188, R5, R188 ;  /* 0x000000bc05bc7220 */ /* 0x000fe20000410000 */
[----:B------:R-:W-:-:S03]  /*12d0*/  FMUL.FTZ R244, R244, R186 ;  /* 0x000000baf4f47220 */ /* 0x000fc60000410000 */
[-C--:B------:R-:W-:Y:S01]  /*12e0*/  FMUL.FTZ R243, R243, R19.reuse ;  /* 0x00000013f3f37220 */ /* 0x080fe20000410000 */
[----:B------:R-:W-:Y:S01]  /*12f0*/  FADD.FTZ R95, R95, R19 ;  /* 0x000000135f5f7221 */ /* 0x000fe20000010000 */
[----:B------:R-:W-:Y:S01]  /*1300*/  FFMA.FTZ R63, R20, R19, R63 ;  /* 0x00000013143f7223 */ /* 0x000fe2000001003f */
[----:B------:R-:W-:Y:S01]  /*1310*/  SHF.L.U32 R18, R18, 0x10, RZ ;  /* 0x0000001012127819 */ /* 0x000fe200000006ff */
[----:B------:R-:W-:Y:S01]  /*1320*/  FMUL.FTZ R19, R5, R183 ;  /* 0x000000b705137220 */ /* 0x000fe20000410000 */
[----:B------:R-:W-:-:S03]  /*1330*/  SHF.L.U32 R181, R239, 0x10, RZ ;  /* 0x00000010efb57819 */ /* 0x000fc600000006ff */
[-C--:B------:R-:W-:Y:S01]  /*1340*/  FMUL.FTZ R241, R241, R18.reuse ;  /* 0x00000012f1f17220 */ /* 0x080fe20000410000 */
[----:B------:R-:W-:Y:S01]  /*1350*/  SHF.L.U32 R180, R180, 0x10, RZ ;  /* 0x00000010b4b47819 */ /* 0x000fe200000006ff */
[----:B------:R-:W-:Y:S01]  /*1360*/  FADD.FTZ R181, -R3, R181 ;  /* 0x000000b503b57221 */ /* 0x000fe20000010100 */
[----:B------:R-:W-:Y:S01]  /*1370*/  FADD.FTZ R97, R97, R18 ;  /* 0x0000001261617221 */ /* 0x000fe20000010000 */
[----:B------:R-:W-:Y:S02]  /*1380*/  FFMA.FTZ R65, R19, R18, R65 ;  /* 0x0000001213417223 */ /* 0x000fe40000010041 */
[----:B------:R-:W-:Y:S01]  /*1390*/  FMUL.FTZ R18, R5, R181 ;  /* 0x000000b505127220 */ /* 0x000fe20000410000 */
[----:B------:R-:W-:Y:S01]  /*13a0*/  FMUL.FTZ R239, R252, R180 ;  /* 0x000000b4fcef7220 */ /* 0x000fe20000410000 */
[----:B------:R-:W-:Y:S01]  /*13b0*/  IADD3 R190, PT, PT, R190, 0x20, RZ ;  /* 0x00000020bebe7810 */ /* 0x000fe20007ffe0ff */
[----:B------:R-:W-:Y:S01]  /*13c0*/  FADD.FTZ R92, R92, R187 ;  /* 0x000000bb5c5c7221 */ /* 0x000fe20000010000 */
[----:B------:R-:W-:Y:S01]  /*13d0*/  FFMA.FTZ R60, R0, R187, R60 ;  /* 0x000000bb003c7223 */ /* 0x000fe2000001003c */
[----:B------:R-:W-:Y:S01]  /*13e0*/  FADD.FTZ R94, R94, R186 ;  /* 0x000000ba5e5e7221 */ /* 0x000fe20000010000 */
[----:B------:R-:W-:Y:S01]  /*13f0*/  FFMA.FTZ R62, R188, R186, R62 ;  /* 0x000000babc3e7223 */ /* 0x000fe2000001003e */
[----:B------:R-:W-:Y:S01]  /*1400*/  FADD.FTZ R99, R99, R180 ;  /* 0x000000b463637221 */ /* 0x000fe20000010000 */
[----:B------:R-:W-:Y:S01]  /*1410*/  FFMA.FTZ R67, R18, R180, R67 ;  /* 0x000000b412437223 */ /* 0x000fe20000010043 */
[----:B------:R-:W-:-:S02]  /*1420*/  IADD3 R4, PT, PT, R4, 0x20, RZ ;  /* 0x0000002004047810 */ /* 0x000fc40007ffe0ff */
[----:B------:R-:W-:Y:S01]  /*1430*/  IADD3 R2, PT, PT, R2, 0x20, RZ ;  /* 0x0000002002027810 */ /* 0x000fe20007ffe0ff */
[----:B--2---:R-:W-:-:S04]  /*1440*/  FMUL.FTZ R189, R189, R187 ;  /* 0x000000bbbdbd7220 */ /* 0x004fc80000410000 */
[----:B------:R-:W-:Y:S01]  /*1450*/  FADD.FTZ R182, RZ, R189 ;  /* 0x000000bdffb67221 */ /* 0x000fe20000010000 */
[----:B------:R-:W-:-:S03]  /*1460*/  FFMA.FTZ R184, R0, R189, RZ ;  /* 0x000000bd00b87223 */ /* 0x000fc600000100ff */
        /* <DEDUP_REMOVED lines=13> */
[----:B------:R-:W-:-:S07]  /*1540*/  FFMA.FTZ R200, R18, R239, R183 ;  /* 0x000000ef12c87223 */ /* 0x000fce00000100b7 */
.L_x_4548:
[----:B------:R-:W-:Y:S05]  /*1550*/  BSYNC.RECONVERGENT B2 ;  /* 0x0000000000027941 */ /* 0x000fea0003800200 */
.L_x_4547:
[----:B------:R-:W-:Y:S04]  /*1560*/  BSSY.RECONVERGENT B2, `(.L_x_4549) ;  /* 0x000006b000027945 */ /* 0x000fe80003800200 */
[----:B------:R-:W-:Y:S05]  /*1570*/  @!P2 BRA `(.L_x_4550) ;  /* 0x0000000400a4a947 */ /* 0x000fea0003800000 */
        /* <DEDUP_REMOVED lines=11> */
[----:B------:R0:W3:Y:S01]  /*1630*/  LDG.E.128 R180, desc[UR6][R16.64] ;  /* 0x0000000610b47981 */ /* 0x0000e2000c1e1d00 */
[----:B------:R-:W-:-:S04]  /*1640*/  ISETP.NE.U32.AND P0, PT, RZ, UR10, PT ;  /* 0x0000000aff007c0c */ /* 0x000fc8000bf05070 */
[----:B------:R-:W-:Y:S01]  /*1650*/  ISETP.NE.AND.EX P0, PT, RZ, UR11, PT, P0 ;  /* 0x0000000bff007c0c */ /* 0x000fe2000bf05300 */
[----:B0-----:R-:W0:-:S12]  /*1660*/  LDC.64 R16, c[0x0][0x3b0] ;  /* 0x0000ec00ff107b82 */ /* 0x001e180000000a00 */
[----:B------:R-:W1:Y:S02]  /*1670*/  @P0 LDC.64 R10, c[0x0][0x438] ;  /* 0x00010e00ff0a0b82 */ /* 0x000e640000000a00 */
[----:B-1----:R-:W-:-:S05]  /*1680*/  @P0 IMAD.WIDE.U32 R10, R2, 0x10, R10 ;  /* 0x00000010020a0825 */ /* 0x002fca00078e000a */
[----:B------:R0:W5:Y:S02]  /*1690*/  @P0 LDG.E.128 R160, desc[UR6][R10.64] ;  /* 0x000000060aa00981 */ /* 0x000164000c1e1d00 */
[----:B0-----:R-:W-:-:S05]  /*16a0*/  IMAD.WIDE.U32 R10, R4, 0x8, R16 ;  /* 0x00000008040a7825 */ /* 0x001fca00078e0010 */
[----:B------:R0:W5:Y:S01]  /*16b0*/  LDG.E.64 R194, desc[UR6][R10.64] ;  /* 0x000000060ac27981 */ /* 0x000162000c1e1b00 */
[----:B--2---:R-:W-:Y:S02]  /*16c0*/  PRMT R185, R12, 0x7632, R185 ;  /* 0x000076320cb97816 */ /* 0x004fe400000000b9 */
[----:B------:R-:W-:Y:S02]  /*16d0*/  SHF.L.U32 R187, R15, 0x10, RZ ;  /* 0x000000100fbb7819 */ /* 0x000fe400000006ff */
[C---:B---3--:R-:W-:Y:S02]  /*16e0*/  PRMT R186, R180.reuse, 0x7632, R186 ;  /* 0x00007632b4ba7816 */ /* 0x048fe400000000ba */
[----:B------:R-:W-:Y:S02]  /*16f0*/  SHF.L.U32 R16, R180, 0x10, RZ ;  /* 0x00000010b4107819 */ /* 0x000fe400000006ff */
[C---:B------:R-:W-:Y:S02]  /*1700*/  PRMT R180, R183.reuse, 0x7632, R180 ;  /* 0x00007632b7b47816 */ /* 0x040fe400000000b4 */
[----:B0-----:R-:W-:-:S02]  /*1710*/  SHF.L.U32 R11, R183, 0x10, RZ ;  /* 0x00000010b70b7819 */ /* 0x001fc400000006ff */
[----:B------:R-:W-:Y:S01]  /*1720*/  SHF.L.U32 R183, R185, 0x10, RZ ;  /* 0x00000010b9b77819 */ /* 0x000fe200000006ff */
[----:B------:R-:W-:Y:S02]  /*1730*/  FADD.FTZ R185, -R3, R187 ;  /* 0x000000bb03b97221 */ /* 0x000fe40000010100 */
[----:B------:R-:W2:Y:S01]  /*1740*/  LDL R187, [R1+0x58] ;  /* 0x0000580001bb7983 */ /* 0x000ea20000100800 */
[C---:B------:R-:W-:Y:S02]  /*1750*/  SHF.L.U32 R10, R14.reuse, 0x10, RZ ;  /* 0x000000100e0a7819 */ /* 0x040fe400000006ff */
[----:B------:R-:W-:Y:S01]  /*1760*/  PRMT R203, R14, 0x7632, R203 ;  /* 0x000076320ecb7816 */ /* 0x000fe200000000cb */
[C---:B------:R-:W-:Y:S01]  /*1770*/  IMAD.U32 R184, R13.reuse, 0x10000, RZ ;  /* 0x000100000db87824 */ /* 0x040fe200078e00ff */
[----:B------:R-:W-:Y:S02]  /*1780*/  SHF.L.U32 R17, R12, 0x10, RZ ;  /* 0x000000100c117819 */ /* 0x000fe400000006ff */
[----:B------:R-:W-:-:S02]  /*1790*/  PRMT R202, R13, 0x7632, R202 ;  /* 0x000076320dca7816 */ /* 0x000fc400000000ca */
[C---:B------:R-:W-:Y:S02]  /*17a0*/  PRMT R12, R182.reuse, 0x7632, R12 ;  /* 0x00007632b60c7816 */ /* 0x040fe4000000000c */
[----:B------:R-:W-:Y:S01]  /*17b0*/  SHF.L.U32 R13, R182, 0x10, RZ ;  /* 0x00000010b60d7819 */ /* 0x000fe200000006ff */
[----:B------:R-:W-:Y:S01]  /*17c0*/  FADD.FTZ R182, -R3, R10 ;  /* 0x0000000a03b67221 */ /* 0x000fe20000010100 */
[----:B------:R-:W-:Y:S02]  /*17d0*/  SHF.L.U32 R10, R203, 0x10, RZ ;  /* 0x00000010cb0a7819 */ /* 0x000fe400000006ff */
[----:B------:R-:W3:Y:S01]  /*17e0*/  LDL R203, [R1+0x40] ;  /* 0x0000400001cb7983 */ /* 0x000ee20000100800 */
[C---:B------:R-:W-:Y:S01]  /*17f0*/  FADD.FTZ R17, -R3.reuse, R17 ;  /* 0x0000001103117221 */ /* 0x040fe20000010100 */
[----:B------:R-:W-:-:S03]  /*1800*/  FADD.FTZ R184, -R3, R184 ;  /* 0x000000b803b87221 */ /* 0x000fc60000010100 */
[----:B------:R-:W-:Y:S01]  /*1810*/  FMUL.FTZ R17, R5, R17 ;  /* 0x0000001105117220 */ /* 0x000fe20000410000 */
[----:B------:R-:W-:Y:S01]  /*1820*/  SHF.L.U32 R14, R181, 0x10, RZ ;  /* 0x00000010b50e7819 */ /* 0x000fe200000006ff */
[----:B------:R-:W-:Y:S01]  /*1830*/  FADD.FTZ R100, R100, R16 ;  /* 0x0000001064647221 */ /* 0x000fe20000010000 */
[-C--:B------:R-:W-:Y:S01]  /*1840*/  FMUL.FTZ R238, R238, R16.reuse ;  /* 0x00000010eeee7220 */ /* 0x080fe20000410000 */
[----:B------:R-:W-:Y:S01]  /*1850*/  FFMA.FTZ R68, R17, R16, R68 ;  /* 0x0000001011447223 */ /* 0x000fe20000010044 */
[----:B------:R-:W-:Y:S01]  /*1860*/  PRMT R204, R15, 0x7632, R204 ;  /* 0x000076320fcc7816 */ /* 0x000fe200000000cc */
[----:B------:R-:W-:Y:S01]  /*1870*/  FMUL.FTZ R16, R5, R184 ;  /* 0x000000b805107220 */ /* 0x000fe20000410000 */
[----:B------:R-:W-:Y:S01]  /*1880*/  PRMT R15, R181, 0x7632, R15 ;  /* 0x00007632b50f7816 */ /* 0x000fe2000000000f */
[----:B------:R-:W-:Y:S02]  /*1890*/  FADD.FTZ R102, R102, R14 ;  /* 0x0000000e66667221 */ /* 0x000fe40000010000 */
[----:B------:R-:W-:Y:S01]  /*18a0*/  FFMA.FTZ R70, R16, R14, R70 ;  /* 0x0000000e10467223 */ /* 0x000fe20000010046 */
[----:B------:R-:W-:Y:S01]  /*18b0*/  SHF.L.U32 R184, R15, 0x10, RZ ;  /* 0x000000100fb87819 */ /* 0x000fe200000006ff */
[C---:B------:R-:W-:Y:S01]  /*18c0*/  FMUL.FTZ R15, R5.reuse, R182 ;  /* 0x000000b6050f7220 */ /* 0x040fe20000410000 */
[----:B------:R-:W-:Y:S01]  /*18d0*/  SHF.L.U32 R182, R12, 0x10, RZ ;  /* 0x000000100cb67819 */ /* 0x000fe200000006ff */
[----:B------:R-:W-:Y:S01]  /*18e0*/  FMUL.FTZ R12, R5, R185 ;  /* 0x000000b9050c7220 */ /* 0x000fe20000410000 */
[----:B------:R-:W-:Y:S01]  /*18f0*/  SHF.L.U32 R186, R186, 0x10, RZ ;  /* 0x00000010baba7819 */ /* 0x000fe200000006ff */
[----:B------:R-:W-:-:S02]  /*1900*/  FADD.FTZ R106, R106, R11 ;  /* 0x0000000b6a6a7221 */ /* 0x000fc40000010000 */
[-C--:B------:R-:W-:Y:S01]  /*1910*/  FFMA.FTZ R74, R12, R11.reuse, R74 ;  /* 0x0000000b0c4a7223 */ /* 0x080fe2000001004a */
[----:B------:R-:W-:Y:S01]  /*1920*/  FMUL.FTZ R11, R237, R11 ;  /* 0x0000000bed0b7220 */ /* 0x000fe20000410000 */
[----:B------:R-:W-:Y:S01]  /*1930*/  SHF.L.U32 R181, R202, 0x10, RZ ;  /* 0x00000010cab57819 */ /* 0x000fe200000006ff */
[----:B------:R-:W-:Y:S01]  /*1940*/  FADD.FTZ R101, R101, R186 ;  /* 0x000000ba65657221 */ /* 0x000fe20000010000 */
[----:B----4-:R-:W-:Y:S01]  /*1950*/  FMUL.FTZ R237, R205, R186 ;  /* 0x000000bacded7220 */ /* 0x010fe20000410000 */
[----:B------:R-:W-:Y:S02]  /*1960*/  SHF.L.U32 R202, R204, 0x10, RZ ;  /* 0x00000010ccca7819 */ /* 0x000fe400000006ff */
[----:B------:R-:W-:Y:S01]  /*1970*/  FADD.FTZ R185, -R3, R181 ;  /* 0x000000b503b97221 */ /* 0x000fe20000010100 */
[----:B------:R-:W-:Y:S01]  /*1980*/  FADD.FTZ R104, R104, R13 ;  /* 0x0000000d68687221 */ /* 0x000fe20000010000 */
[----:B------:R-:W-:Y:S01]  /*1990*/  FFMA.FTZ R72, R15, R13, R72 ;  /* 0x0000000d0f487223 */ /* 0x000fe20000010048 */
[----:B------:R-:W-:Y:S01]  /*19a0*/  FADD.FTZ R181, -R3, R202 ;  /* 0x000000ca03b57221 */ /* 0x000fe20000010100 */
[----:B------:R-:W-:Y:S01]  /*19b0*/  FMUL.FTZ R202, R5, R185 ;  /* 0x000000b905ca7220 */ /* 0x000fe20000410000 */
[----:B------:R-:W-:Y:S01]  /*19c0*/  FADD.FTZ R105, R105, R182 ;  /* 0x000000b669697221 */ /* 0x000fe20000010000 */
[----:B------:R-:W-:Y:S01]  /*19d0*/  FMUL.FTZ R205, R207, R182 ;  /* 0x000000b6cfcd7220 */ /* 0x000fe20000410000 */
[----:B------:R-:W-:Y:S01]  /*19e0*/  SHF.L.U32 R180, R180, 0x10, RZ ;  /* 0x00000010b4b47819 */ /* 0x000fe200000006ff */
[----:B------:R-:W-:-:S04]  /*19f0*/  FADD.FTZ R103, R103, R184 ;  /* 0x000000b867677221 */ /* 0x000fc80000010000 */
[----:B------:R-:W-:Y:S01]  /*1a00*/  FMUL.FTZ R207, R252, R180 ;  /* 0x000000b4fccf7220 */ /* 0x000fe20000410000 */
[----:B------:R-:W-:Y:S01]  /*1a10*/  IADD3 R190, PT, PT, R190, 0x20, RZ ;  /* 0x00000020bebe7810 */ /* 0x000fe20007ffe0ff */
[----:B------:R-:W-:Y:S01]  /*1a20*/  FFMA.FTZ R71, R202, R184, R71 ;  /* 0x000000b8ca477223 */ /* 0x000fe20000010047 */
[----:B------:R-:W-:Y:S01]  /*1a30*/  FADD.FTZ R107, R107, R180 ;  /* 0x000000b46b6b7221 */ /* 0x000fe20000010000 */
[----:B------:R-:W-:Y:S02]  /*1a40*/  IADD3 R4, PT, PT, R4, 0x20, RZ ;  /* 0x0000002004047810 */ /* 0x000fe40007ffe0ff */
[----:B------:R-:W-:Y:S01]  /*1a50*/  IADD3 R2, PT, PT, R2, 0x20, RZ ;  /* 0x0000002002027810 */ /* 0x000fe20007ffe0ff */
[----:B--2---:R-:W-:Y:S01]  /*1a60*/  FMUL.FTZ R14, R187, R14 ;  /* 0x0000000ebb0e7220 */ /* 0x004fe20000410000 */
[C---:B------:R-:W-:Y:S01]  /*1a70*/  FADD.FTZ R187, -R3.reuse, R183 ;  /* 0x000000b703bb7221 */ /* 0x040fe20000010100 */
[----:B------:R-:W-:-:S03]  /*1a80*/  FADD.FTZ R183, -R3, R10 ;  /* 0x0000000a03b77221 */ /* 0x000fc60000010100 */
[----:B------:R-:W-:Y:S01]  /*1a90*/  FMUL.FTZ R10, R5, R187 ;  /* 0x000000bb050a7220 */ /* 0x000fe20000410000 */
[----:B------:R-:W-:-:S03]  /*1aa0*/  FADD.FTZ R187, R201, R238 ;  /* 0x000000eec9bb7221 */ /* 0x000fc60000010000 */
[----:B------:R-:W-:Y:S01]  /*1ab0*/  FFMA.FTZ R69, R10, R186, R69 ;  /* 0x000000ba0a457223 */ /* 0x000fe20000010045 */
[----:B------:R-:W-:Y:S01]  /*1ac0*/  FFMA.FTZ R186, R17, R238, R200 ;  /* 0x000000ee11ba7223 */ /* 0x000fe200000100c8 */
[----:B------:R-:W-:-:S03]  /*1ad0*/  FADD.FTZ R187, R187, R237 ;  /* 0x000000edbbbb7221 */ /* 0x000fc60000010000 */
[----:B------:R-:W-:Y:S01]  /*1ae0*/  FFMA.FTZ R186, R10, R237, R186 ;  /* 0x000000ed0aba7223 */ /* 0x000fe200000100ba */
[----:B---3--:R-:W-:Y:S01]  /*1af0*/  FMUL.FTZ R13, R203, R13 ;  /* 0x0000000dcb0d7220 */ /* 0x008fe20000410000 */
[----:B------:R-:W-:Y:S01]  /*1b00*/  FMUL.FTZ R203, R206, R184 ;  /* 0x000000b8cecb7220 */ /* 0x000fe20000410000 */
[----:B------:R-:W-:Y:S01]  /*1b10*/  FADD.FTZ R187, R187, R14 ;  /* 0x0000000ebbbb7221 */ /* 0x000fe20000010000 */
[----:B------:R-:W-:Y:S01]  /*1b20*/  FFMA.FTZ R186, R16, R14, R186 ;  /* 0x0000000e10ba7223 */ /* 0x000fe200000100ba */
[----:B------:R-:W-:Y:S02]  /*1b30*/  FMUL.FTZ R204, R5, R183 ;  /* 0x000000b705cc7220 */ /* 0x000fe40000410000 */
[----:B------:R-:W-:Y:S01]  /*1b40*/  FADD.FTZ R183, R187, R203 ;  /* 0x000000cbbbb77221 */ /* 0x000fe20000010000 */
[----:B------:R-:W-:Y:S01]  /*1b50*/  FFMA.FTZ R186, R202, R203, R186 ;  /* 0x000000cbcaba7223 */ /* 0x000fe200000100ba */
[----:B------:R-:W-:Y:S02]  /*1b60*/  FFMA.FTZ R73, R204, R182, R73 ;  /* 0x000000b6cc497223 */ /* 0x000fe40000010049 */
[----:B------:R-:W-:Y:S01]  /*1b70*/  FADD.FTZ R183, R183, R13 ;  /* 0x0000000db7b77221 */ /* 0x000fe20000010000 */
[----:B------:R-:W-:-:S03]  /*1b80*/  FFMA.FTZ R182, R15, R13, R186 ;  /* 0x0000000d0fb67223 */ /* 0x000fc600000100ba */
[----:B------:R-:W-:Y:S01]  /*1b90*/  FADD.FTZ R183, R183, R205 ;  /* 0x000000cdb7b77221 */ /* 0x000fe20000010000 */
[----:B------:R-:W-:Y:S01]  /*1ba0*/  FFMA.FTZ R182, R204, R205, R182 ;  /* 0x000000cdccb67223 */ /* 0x000fe200000100b6 */
[----:B------:R-:W-:Y:S02]  /*1bb0*/  FMUL.FTZ R206, R5, R181 ;  /* 0x000000b505ce7220 */ /* 0x000fe40000410000 */
[----:B------:R-:W-:Y:S01]  /*1bc0*/  FADD.FTZ R183, R183, R11 ;  /* 0x0000000bb7b77221 */ /* 0x000fe20000010000 */
[----:B------:R-:W-:Y:S01]  /*1bd0*/  FFMA.FTZ R182, R12, R11, R182 ;  /* 0x0000000b0cb67223 */ /* 0x000fe200000100b6 */
[C---:B------:R-:W-:Y:S02]  /*1be0*/  FFMA.FTZ R75, R206.reuse, R180, R75 ;  /* 0x000000b4ce4b7223 */ /* 0x040fe4000001004b */
[----:B------:R-:W-:Y:S01]  /*1bf0*/  FADD.FTZ R201, R183, R207 ;  /* 0x000000cfb7c97221 */ /* 0x000fe20000010000 */
[----:B------:R-:W-:-:S07]  /*1c00*/  FFMA.FTZ R200, R206, R207, R182 ;  /* 0x000000cfcec87223 */ /* 0x000fce00000100b6 */
.L_x_4550:
[----:B------:R-:W-:Y:S05]  /*1c10*/  BSYNC.RECONVERGENT B2 ;  /* 0x0000000000027941 */ /* 0x000fea0003800200 */
.L_x_4549:
[----:B------:R-:W-:Y:S04]  /*1c20*/  BSSY.RECONVERGENT B2, `(.L_x_4551) ;  /* 0x000006b000027945 */ /* 0x000fe80003800200 */
[----:B------:R-:W-:Y:S05]  /*1c30*/  @!P3 BRA `(.L_x_4552) ;  /* 0x0000000400a4b947 */ /* 0x000fea0003800000 */
[----:B------:R-:W0:Y:S01]  /*1c40*/  LDC.64 R180, c[0x0][0x3a8] ;  /* 0x0000ea00ffb47b82 */ /* 0x000e220000000a00 */
[----:B------:R-:W2:Y:S04]  /*1c50*/  LDL R220, [R1+0x28] ;  /* 0x0000280001dc7983 */ /* 0x000ea80000100800 */
[----:B------:R-:W3:Y:S03]  /*1c60*/  LDL R221, [R1+0x34] ;  /* 0x0000340001dd7983 */ /* 0x000ee60000100800 */
[----:B------:R-:W1:Y:S01]  /*1c70*/  LDC.64 R184, c[0x0][0x428] ;  /* 0x00010a00ffb87b82 */ /* 0x000e620000000a00 */
[----:B------:R-:W-:Y:S01]  /*1c80*/  ISETP.NE.U32.AND P0, PT, RZ, UR10, PT ;  /* 0x0000000aff007c0c */ /* 0x000fe2000bf05070 */
[----:B------:R-:W4:Y:S04]  /*1c90*/  LDL R222, [R1+0x3c] ;  /* 0x00003c0001de7983 */ /* 0x000f280000100800 */
[----:B------:R-:W4:Y:S02]  /*1ca0*/  LDL R223, [R1+0x24] ;  /* 0x0000240001df7983 */ /* 0x000f240000100800 */
[----:B------:R-:W1:Y:S02]  /*1cb0*/  LDC.64 R208, c[0x0][0x3b0] ;  /* 0x0000ec00ffd07b82 */ /* 0x000e640000000a00 */
[----:B------:R-:W4:Y:S01]  /*1cc0*/  LDL R252, [R1+0x2c] ;  /* 0x00002c0001fc7983 */ /* 0x000f220000100800 */
[----:B0-----:R-:W-:-:S06]  /*1cd0*/  IMAD.WIDE.U32 R180, R2, 0x10, R180 ;  /* 0x0000001002b47825 */ /* 0x001fcc00078e00b4 */
[----:B------:R-:W2:Y:S01]  /*1ce0*/  LDG.E.128 R180, desc[UR6][R180.64] ;  /* 0x00000006b4b47981 */ /* 0x000ea2000c1e1d00 */
[----:B-1----:R-:W-:-:S06]  /*1cf0*/  IMAD.WIDE.U32 R184, R190, 0x10, R184 ;  /* 0x00000010beb87825 */ /* 0x002fcc00078e00b8 */
[----:B------:R-:W3:Y:S01]  /*1d00*/  LDG.E.128 R184, desc[UR6][R184.64] ;  /* 0x00000006b8b87981 */ /* 0x000ee2000c1e1d00 */
[----:B------:R-:W-:-:S13]  /*1d10*/  ISETP.NE.AND.EX P0, PT, RZ, UR11, PT, P0 ;  /* 0x0000000bff007c0c */ /* 0x000fda000bf05300 */
[----:B------:R-:W0:Y:S02]  /*1d20*/  @P0 LDC.64 R196, c[0x0][0x438] ;  /* 0x00010e00ffc40b82 */ /* 0x000e240000000a00 */
[----:B0-----:R-:W-:-:S05]  /*1d30*/  @P0 IMAD.WIDE.U32 R196, R2, 0x10, R196 ;  /* 0x0000001002c40825 */ /* 0x001fca00078e00c4 */
[----:B------:R0:W5:Y:S02]  /*1d40*/  @P0 LDG.E.128 R164, desc[UR6][R196.64] ;  /* 0x00000006c4a40981 */ /* 0x000164000c1e1d00 */
[----:B0-----:R-:W-:-:S06]  /*1d50*/  IMAD.WIDE.U32 R196, R4, 0x8, R208 ;  /* 0x0000000804c47825 */ /* 0x001fcc00078e00d0 */
[----:B------:R-:W5:Y:S01]  /*1d60*/  LDG.E.64 R196, desc[UR6][R196.64] ;  /* 0x00000006c4c47981 */ /* 0x000f62000c1e1b00 */
[----:B--2---:R-:W-:Y:S02]  /*1d70*/  PRMT R214, R180, 0x7632, R214 ;  /* 0x00007632b4d67816 */ /* 0x004fe400000000d6 */
[----:B------:R-:W-:Y:S02]  /*1d80*/  SHF.L.U32 R216, R183, 0x10, RZ ;  /* 0x00000010b7d87819 */ /* 0x000fe400000006ff */
[C---:B------:R-:W-:Y:S02]  /*1d90*/  PRMT R217, R181.reuse, 0x7632, R217 ;  /* 0x00007632b5d97816 */ /* 0x040fe400000000d9 */
[----:B------:R-:W-:Y:S02]  /*1da0*/  SHF.L.U32 R181, R181, 0x10, RZ ;  /* 0x00000010b5b57819 */ /* 0x000fe400000006ff */
[C---:B---3--:R-:W-:Y:S02]  /*1db0*/  PRMT R210, R184.reuse, 0x7632, R210 ;  /* 0x00007632b8d27816 */ /* 0x048fe400000000d2 */
[----:B------:R-:W-:-:S02]  /*1dc0*/  SHF.L.U32 R209, R184, 0x10, RZ ;  /* 0x00000010b8d17819 */ /* 0x000fc400000006ff */
[C---:B------:R-:W-:Y:S02]  /*1dd0*/  PRMT R184, R185.reuse, 0x7632, R184 ;  /* 0x00007632b9b87816 */ /* 0x040fe400000000b8 */
[----:B------:R-:W-:Y:S02]  /*1de0*/  SHF.L.U32 R212, R185, 0x10, RZ ;  /* 0x00000010b9d47819 */ /* 0x000fe400000006ff */
[----:B------:R-:W-:Y:S01]  /*1df0*/  SHF.L.U32 R185, R214, 0x10, RZ ;  /* 0x00000010d6b97819 */ /* 0x000fe200000006ff */
[----:B------:R-:W-:Y:S01]  /*1e00*/  FADD.FTZ R214, -R3, R216 ;  /* 0x000000d803d67221 */ /* 0x000fe20000010100 */
[----:B------:R-:W-:Y:S01]  /*1e10*/  PRMT R219, R183, 0x7632, R219 ;  /* 0x00007632b7db7816 */ /* 0x000fe200000000db */
[----:B------:R-:W2:Y:S01]  /*1e20*/  LDL R216, [R1+0x38] ;  /* 0x0000380001d87983 */ /* 0x000ea20000100800 */
[----:B------:R-:W-:Y:S01]  /*1e30*/  FADD.FTZ R215, -R3, R181 ;  /* 0x000000b503d77221 */ /* 0x000fe20000010100 */
[----:B------:R-:W-:Y:S01]  /*1e40*/  IMAD.U32 R181, R217, 0x10000, RZ ;  /* 0x00010000d9b57824 */ /* 0x000fe200078e00ff */
[----:B------:R-:W-:-:S02]  /*1e50*/  SHF.L.U32 R217, R219, 0x10, RZ ;  /* 0x00000010dbd97819 */ /* 0x000fc400000006ff */
[----:B------:R-:W3:Y:S01]  /*1e60*/  LDL R219, [R1+0x30] ;  /* 0x0000300001db7983 */ /* 0x000ee20000100800 */
[----:B------:R-:W-:-:S04]  /*1e70*/  PRMT R218, R182, 0x7632, R218 ;  /* 0x00007632b6da7816 */ /* 0x000fc800000000da */
[----:B------:R-:W-:Y:S02]  /*1e80*/  SHF.L.U32 R183, R218, 0x10, RZ ;  /* 0x00000010dab77819 */ /* 0x000fe400000006ff */
[----:B------:R-:W4:Y:S01]  /*1e90*/  LDL R218, [R1+0x20] ;  /* 0x0000200001da7983 */ /* 0x000f220000100800 */
[----:B------:R-:W-:Y:S02]  /*1ea0*/  SHF.L.U32 R208, R180, 0x10, RZ ;  /* 0x00000010b4d07819 */ /* 0x000fe400000006ff */
[----:B------:R-:W-:Y:S02]  /*1eb0*/  SHF.L.U32 R211, R182, 0x10, RZ ;  /* 0x00000010b6d37819 */ /* 0x000fe400000006ff */
[C---:B------:R-:W-:Y:S02]  /*1ec0*/  PRMT R182, R186.reuse, 0x7632, R182 ;  /* 0x00007632bab67816 */ /* 0x040fe400000000b6 */
[----:B------:R-:W-:Y:S01]  /*1ed0*/  SHF.L.U32 R213, R186, 0x10, RZ ;  /* 0x00000010bad57819 */ /* 0x000fe200000006ff */
[----:B------:R-:W-:-:S04]  /*1ee0*/  FADD.FTZ R186, -R3, R208 ;  /* 0x000000d003ba7221 */ /* 0x000fc80000010100 */
[C---:B------:R-:W-:Y:S01]  /*1ef0*/  FMUL.FTZ R208, R5.reuse, R186 ;  /* 0x000000ba05d07220 */ /* 0x040fe20000410000 */
[----:B------:R-:W-:Y:S01]  /*1f00*/  SHF.L.U32 R186, R210, 0x10, RZ ;  /* 0x00000010d2ba7819 */ /* 0x000fe200000006ff */
[----:B------:R-:W-:Y:S01]  /*1f10*/  FMUL.FTZ R210, R5, R215 ;  /* 0x000000d705d27220 */ /* 0x000fe20000410000 */
[----:B------:R-:W-:-:S03]  /*1f20*/  FADD.FTZ R110, R110, R212 ;  /* 0x000000d46e6e7221 */ /* 0x000fc60000010000 */
[----:B------:R-:W-:Y:S01]  /*1f30*/  FFMA.FTZ R78, R210, R212, R78 ;  /* 0x000000d4d24e7223 */ /* 0x000fe2000001004e */
[C---:B------:R-:W-:Y:S01]  /*1f40*/  PRMT R180, R187.reuse, 0x7632, R180 ;  /* 0x00007632bbb47816 */ /* 0x040fe200000000b4 */
[----:B------:R-:W-:Y:S01]  /*1f50*/  FADD.FTZ R108, R108, R209 ;  /* 0x000000d16c6c7221 */ /* 0x000fe20000010000 */
[----:B------:R-:W-:Y:S01]  /*1f60*/  SHF.L.U32 R187, R187, 0x10, RZ ;  /* 0x00000010bbbb7819 */ /* 0x000fe200000006ff */
[----:B------:R-:W-:Y:S01]  /*1f70*/  FFMA.FTZ R76, R208, R209, R76 ;  /* 0x000000d1d04c7223 */ /* 0x000fe2000001004c */
[----:B------:R-:W-:Y:S01]  /*1f80*/  FMUL.FTZ R214, R5, R214 ;  /* 0x000000d605d67220 */ /* 0x000fe20000410000 */
[----:B------:R-:W-:Y:S01]  /*1f90*/  FADD.FTZ R211, -R3, R211 ;  /* 0x000000d303d37221 */ /* 0x000fe20000010100 */
[----:B------:R-:W-:Y:S01]  /*1fa0*/  FADD.FTZ R109, R109, R186 ;  /* 0x000000ba6d6d7221 */ /* 0x000fe20000010000 */
[----:B------:R-:W-:Y:S01]  /*1fb0*/  FADD.FTZ R114, R114, R187 ;  /* 0x000000bb72727221 */ /* 0x000fe20000010000 */
[-C--:B------:R-:W-:Y:S01]  /*1fc0*/  FFMA.FTZ R82, R214, R187.reuse, R82 ;  /* 0x000000bbd6527223 */ /* 0x080fe20000010052 */
[----:B------:R-:W-:Y:S01]  /*1fd0*/  FMUL.FTZ R215, R220, R187 ;  /* 0x000000bbdcd77220 */ /* 0x000fe20000410000 */
[----:B------:R-:W-:Y:S01]  /*1fe0*/  FMUL.FTZ R211, R5, R211 ;  /* 0x000000d305d37220 */ /* 0x000fe20000410000 */
[----:B------:R-:W-:Y:S01]  /*1ff0*/  SHF.L.U32 R184, R184, 0x10, RZ ;  /* 0x00000010b8b87819 */ /* 0x000fe200000006ff */
[----:B------:R-:W-:Y:S01]  /*2000*/  FADD.FTZ R112, R112, R213 ;  /* 0x000000d570707221 */ /* 0x000fe20000010000 */
[----:B------:R-:W-:Y:S01]  /*2010*/  FADD.FTZ R183, -R3, R183 ;  /* 0x000000b703b77221 */ /* 0x000fe20000010100 */
[----:B------:R-:W-:Y:S01]  /*2020*/  FFMA.FTZ R80, R211, R213, R80 ;  /* 0x000000d5d3507223 */ /* 0x000fe20000010050 */
[----:B------:R-:W-:-:S02]  /*2030*/  SHF.L.U32 R182, R182, 0x10, RZ ;  /* 0x00000010b6b67819 */ /* 0x000fc400000006ff */
[----:B------:R-:W-:-:S03]  /*2040*/  FMUL.FTZ R220, R5, R183 ;  /* 0x000000b705dc7220 */ /* 0x000fc60000410000 */
[----:B------:R-:W-:Y:S01]  /*2050*/  FADD.FTZ R113, R113, R182 ;  /* 0x000000b671717221 */ /* 0x000fe20000010000 */
[----:B------:R-:W-:Y:S01]  /*2060*/  FFMA.FTZ R81, R220, R182, R81 ;  /* 0x000000b6dc517223 */ /* 0x000fe20000010051 */
[----:B------:R-:W-:Y:S01]  /*2070*/  SHF.L.U32 R180, R180, 0x10, RZ ;  /* 0x00000010b4b47819 */ /* 0x000fe200000006ff */
[----:B------:R-:W-:Y:S01]  /*2080*/  FADD.FTZ R111, R111, R184 ;  /* 0x000000b86f6f7221 */ /* 0x000fe20000010000 */
[----:B------:R-:W-:Y:S02]  /*2090*/  IADD3 R190, PT, PT, R190, 0x20, RZ ;  /* 0x00000020bebe7810 */ /* 0x000fe40007ffe0ff */
[----:B------:R-:W-:Y:S01]  /*20a0*/  IADD3 R4, PT, PT, R4, 0x20, RZ ;  /* 0x0000002004047810 */ /* 0x000fe20007ffe0ff */
[----:B------:R-:W-:Y:S01]  /*20b0*/  FADD.FTZ R115, R115, R180 ;  /* 0x000000b473737221 */ /* 0x000fe20000010000 */
[----:B------:R-:W-:Y:S01]  /*20c0*/  IADD3 R2, PT, PT, R2, 0x20, RZ ;  /* 0x0000002002027810 */ /* 0x000fe20007ffe0ff */
[----:B--2---:R-:W-:Y:S01]  /*20d0*/  FMUL.FTZ R212, R216, R212 ;  /* 0x000000d4d8d47220 */ /* 0x004fe20000410000 */
[C---:B------:R-:W-:Y:S01]  /*20e0*/  FADD.FTZ R216, -R3.reuse, R185 ;  /* 0x000000b903d87221 */ /* 0x040fe20000010100 */
[----:B------:R-:W-:-:S03]  /*20f0*/  FADD.FTZ R185, -R3, R181 ;  /* 0x000000b503b97221 */ /* 0x000fc60000010100 */
[----:B------:R-:W-:Y:S01]  /*2100*/  FMUL.FTZ R216, R5, R216 ;  /* 0x000000d805d87220 */ /* 0x000fe20000410000 */
[----:B---3--:R-:W-:Y:S01]  /*2110*/  FMUL.FTZ R209, R219, R209 ;  /* 0x000000d1dbd17220 */ /* 0x008fe20000410000 */
[----:B------:R-:W-:Y:S01]  /*2120*/  FADD.FTZ R181, -R3, R217 ;  /* 0x000000d903b57221 */ /* 0x000fe20000010100 */
[-C--:B------:R-:W-:Y:S01]  /*2130*/  FMUL.FTZ R217, R221, R186.reuse ;  /* 0x000000baddd97220 */ /* 0x080fe20000410000 */
[----:B------:R-:W-:Y:S01]  /*2140*/  FFMA.FTZ R77, R216, R186, R77 ;  /* 0x000000bad84d7223 */ /* 0x000fe2000001004d */
[----:B------:R-:W-:Y:S01]  /*2150*/  FADD.FTZ R187, R201, R209 ;  /* 0x000000d1c9bb7221 */ /* 0x000fe20000010000 */
[----:B------:R-:W-:-:S03]  /*2160*/  FFMA.FTZ R186, R208, R209, R200 ;  /* 0x000000d1d0ba7223 */ /* 0x000fc600000100c8 */
[----:B------:R-:W-:Y:S01]  /*2170*/  FADD.FTZ R187, R187, R217 ;  /* 0x000000d9bbbb7221 */ /* 0x000fe20000010000 */
[----:B------:R-:W-:Y:S01]  /*2180*/  FFMA.FTZ R186, R216, R217, R186 ;  /* 0x000000d9d8ba7223 */ /* 0x000fe200000100ba */
[----:B----4-:R-:W-:Y:S01]  /*2190*/  FMUL.FTZ R213, R218, R213 ;  /* 0x000000d5dad57220 */ /* 0x010fe20000410000 */
        /* <DEDUP_REMOVED lines=15> */
[----:B------:R-:W-:Y:S01]  /*2290*/  FFMA.FTZ R79, R218, R184, R79 ;  /* 0x000000b8da4f7223 */ /* 0x000fe2000001004f */
[C---:B------:R-:W-:Y:S01]  /*22a0*/  FFMA.FTZ R83, R222.reuse, R180, R83 ;  /* 0x000000b4de537223 */ /* 0x040fe20000010053 */
[----:B------:R-:W-:Y:S01]  /*22b0*/  FADD.FTZ R201, R183, R223 ;  /* 0x000000dfb7c97221 */ /* 0x000fe20000010000 */
[----:B------:R-:W-:-:S07]  /*22c0*/  FFMA.FTZ R200, R222, R223, R182 ;  /* 0x000000dfdec87223 */ /* 0x000fce00000100b6 */
.L_x_4552:
[----:B------:R-:W-:Y:S05]  /*22d0*/  BSYNC.RECONVERGENT B2 ;  /* 0x0000000000027941 */ /* 0x000fea0003800200 */
.L_x_4551:
[----:B------:R-:W-:Y:S05]  /*22e0*/  @!P4 BRA `(.L_x_4553) ;  /* 0x0000000800c8c947 */ /* 0x000fea0003800000 */
[----:B------:R-:W0:Y:S01]  /*22f0*/  LDC.64 R180, c[0x0][0x3a8] ;  /* 0x0000ea00ffb47b82 */ /* 0x000e220000000a00 */
[----:B------:R-:W2:Y:S04]  /*2300*/  LDL R232, [R1+0x10] ;  /* 0x0000100001e87983 */ /* 0x000ea80000100800 */
[----:B------:R-:W3:Y:S03]  /*2310*/  LDL R236, [R1+0x14] ;  /* 0x0000140001ec7983 */ /* 0x000ee60000100800 */
[----:B------:R-:W1:Y:S01]  /*2320*/  LDC.64 R184, c[0x0][0x428] ;  /* 0x00010a00ffb87b82 */ /* 0x000e620000000a00 */
[----:B------:R-:W4:Y:S04]  /*2330*/  LDL R233, [R1+0x18] ;  /* 0x0000180001e97983 */ /* 0x000f280000100800 */
[----:B------:R-:W4:Y:S04]  /*2340*/  LDL R234, [R1] ;  /* 0x0000000001ea7983 */ /* 0x000f280000100800 */
[----:B------:R-:W4:Y:S04]  /*2350*/  LDL R248, [R1+0x1c] ;  /* 0x00001c0001f87983 */ /* 0x000f280000100800 */
[----:B------:R-:W4:Y:S04]  /*2360*/  LDL R235, [R1+0x8] ;  /* 0x0000080001eb7983 */ /* 0x000f280000100800 */
[----:B------:R-:W4:Y:S01]  /*2370*/  LDL R247, [R1+0x4] ;  /* 0x0000040001f77983 */ /* 0x000f220000100800 */
[----:B0-----:R-:W-:-:S03]  /*2380*/  IMAD.WIDE.U32 R180, R2, 0x10, R180 ;  /* 0x0000001002b47825 */ /* 0x001fc600078e00b4 */
[----:B------:R-:W4:Y:S01]  /*2390*/  LDL R252, [R1+0xc] ;  /* 0x00000c0001fc7983 */ /* 0x000f220000100800 */
[----:B------:R-:W-:Y:S01]  /*23a0*/  ISETP.NE.U32.AND P0, PT, RZ, UR10, PT ;  /* 0x0000000aff007c0c */ /* 0x000fe2000bf05070 */
[----:B------:R-:W0:Y:S02]  /*23b0*/  LDC.64 R224, c[0x0][0x3b0] ;  /* 0x0000ec00ffe07b82 */ /* 0x000e240000000a00 */
[----:B------:R-:W2:Y:S01]  /*23c0*/  LDG.E.128 R180, desc[UR6][R180.64] ;  /* 0x00000006b4b47981 */ /* 0x000ea2000c1e1d00 */
[----:B-1----:R-:W-:-:S06]  /*23d0*/  IMAD.WIDE.U32 R184, R190, 0x10, R184 ;  /* 0x00000010beb87825 */ /* 0x002fcc00078e00b8 */
[----:B------:R-:W3:Y:S01]  /*23e0*/  LDG.E.128 R184, desc[UR6][R184.64] ;  /* 0x00000006b8b87981 */ /* 0x000ee2000c1e1d00 */
[----:B------:R-:W-:-:S13]  /*23f0*/  ISETP.NE.AND.EX P0, PT, RZ, UR11, PT, P0 ;  /* 0x0000000bff007c0c */ /* 0x000fda000bf05300 */
[----:B------:R-:W1:Y:S02]  /*2400*/  @P0 LDC.64 R190, c[0x0][0x438] ;  /* 0x00010e00ffbe0b82 */ /* 0x000e640000000a00 */
[----:B-1----:R-:W-:-:S04]  /*2410*/  @P0 IMAD.WIDE.U32 R198, R2, 0x10, R190 ;  /* 0x0000001002c60825 */ /* 0x002fc800078e00be */
[----:B0-----:R-:W-:Y:S01]  /*2420*/  IMAD.WIDE.U32 R190, R4, 0x8, R224 ;  /* 0x0000000804be7825 */ /* 0x001fe200078e00e0 */
[----:B------:R-:W5:Y:S04]  /*2430*/  @P0 LDG.E.128 R24, desc[UR6][R198.64] ;  /* 0x00000006c6180981 */ /* 0x000f68000c1e1d00 */
[----:B------:R2:W5:Y:S02]  /*2440*/  LDG.E.64 R198, desc[UR6][R190.64] ;  /* 0x00000006bec67981 */ /* 0x000564000c1e1b00 */
[C---:B--2---:R-:W-:Y:S02]  /*2450*/  PRMT R190, R180.reuse, 0x7632, R190 ;  /* 0x00007632b4be7816 */ /* 0x044fe400000000be */
[----:B------:R-:W-:Y:S02]  /*2460*/  SHF.L.U32 R191, R180, 0x10, RZ ;  /* 0x00000010b4bf7819 */ /* 0x000fe400000006ff */
[----:B------:R-:W-:-:S02]  /*2470*/  PRMT R4, R181, 0x7632, R4 ;  /* 0x00007632b5047816 */ /* 0x000fc40000000004 */
[----:B------:R-:W-:Y:S02]  /*2480*/  SHF.L.U32 R225, R181, 0x10, RZ ;  /* 0x00000010b5e17819 */ /* 0x000fe400000006ff */
[C---:B------:R-:W-:Y:S02]  /*2490*/  PRMT R180, R183.reuse, 0x7632, R180 ;  /* 0x00007632b7b47816 */ /* 0x040fe400000000b4 */
[----:B------:R-:W-:Y:S02]  /*24a0*/  SHF.L.U32 R224, R183, 0x10, RZ ;  /* 0x00000010b7e07819 */ /* 0x000fe400000006ff */
[C---:B------:R-:W-:Y:S02]  /*24b0*/  PRMT R2, R182.reuse, 0x7632, R2 ;  /* 0x00007632b6027816 */ /* 0x040fe40000000002 */
[----:B------:R-:W-:Y:S01]  /*24c0*/  SHF.L.U32 R181, R182, 0x10, RZ ;  /* 0x00000010b6b57819 */ /* 0x000fe200000006ff */
[C---:B------:R-:W-:Y:S01]  /*24d0*/  FADD.FTZ R191, -R3.reuse, R191 ;  /* 0x000000bf03bf7221 */ /* 0x040fe20000010100 */
[----:B------:R-:W-:Y:S01]  /*24e0*/  SHF.L.U32 R182, R190, 0x10, RZ ;  /* 0x00000010beb67819 */ /* 0x000fe200000006ff */
[C---:B------:R-:W-:Y:S01]  /*24f0*/  FADD.FTZ R183, -R3.reuse, R225 ;  /* 0x000000e103b77221 */ /* 0x040fe20000010100 */
[----:B------:R-:W-:Y:S01]  /*2500*/  SHF.L.U32 R190, R180, 0x10, RZ ;  /* 0x00000010b4be7819 */ /* 0x000fe200000006ff */
[C-C-:B------:R-:W-:Y:S01]  /*2510*/  FADD.FTZ R180, -R3.reuse, R224.reuse ;  /* 0x000000e003b47221 */ /* 0x140fe20000010100 */
[C---:B---3--:R-:W-:Y:S01]  /*2520*/  PRMT R224, R184.reuse, 0x7632, R224 ;  /* 0x00007632b8e07816 */ /* 0x048fe200000000e0 */
[----:B------:R-:W-:Y:S01]  /*2530*/  FADD.FTZ R182, -R3, R182 ;  /* 0x000000b603b67221 */ /* 0x000fe20000010100 */
[----:B------:R-:W-:Y:S01]  /*2540*/  SHF.L.U32 R225, R184, 0x10, RZ ;  /* 0x00000010b8e17819 */ /* 0x000fe200000006ff */
[----:B------:R-:W-:Y:S01]  /*2550*/  FMUL.FTZ R191, R5, R191 ;  /* 0x000000bf05bf7220 */ /* 0x000fe20000410000 */
[----:B------:R-:W-:-:S02]  /*2560*/  SHF.L.U32 R4, R4, 0x10, RZ ;  /* 0x0000001004047819 */ /* 0x000fc400000006ff */
[----:B------:R-:W-:Y:S01]  /*2570*/  SHF.L.U32 R2, R2, 0x10, RZ ;  /* 0x0000001002027819 */ /* 0x000fe200000006ff */
[----:B------:R-:W-:Y:S01]  /*2580*/  FADD.FTZ R84, R84, R225 ;  /* 0x000000e154547221 */ /* 0x000fe20000010000 */
[----:B------:R-:W-:Y:S01]  /*2590*/  SHF.L.U32 R184, R224, 0x10, RZ ;  /* 0x00000010e0b87819 */ /* 0x000fe200000006ff */
[-C--:B------:R-:W-:Y:S01]  /*25a0*/  FFMA.FTZ R116, R191, R225.reuse, R116 ;  /* 0x000000e1bf747223 */ /* 0x080fe20000010074 */
[----:B------:R-:W-:Y:S01]  /*25b0*/  SHF.L.U32 R227, R185, 0x10, RZ ;  /* 0x00000010b9e37819 */ /* 0x000fe200000006ff */
[----:B------:R-:W-:Y:S01]  /*25c0*/  FMUL.FTZ R224, R232, R225 ;  /* 0x000000e1e8e07220 */ /* 0x000fe20000410000 */
[C---:B------:R-:W-:Y:S01]  /*25d0*/  FMUL.FTZ R230, R5.reuse, R182 ;  /* 0x000000b605e67220 */ /* 0x040fe20000410000 */
[----:B------:R-:W-:Y:S01]  /*25e0*/  FMUL.FTZ R225, R5, R183 ;  /* 0x000000b705e17220 */ /* 0x000fe20000410000 */
[C---:B------:R-:W-:Y:S01]  /*25f0*/  FADD.FTZ R181, -R3.reuse, R181 ;  /* 0x000000b503b57221 */ /* 0x040fe20000010100 */
[C---:B------:R-:W-:Y:S01]  /*2600*/  FADD.FTZ R4, -R3.reuse, R4 ;  /* 0x0000000403047221 */ /* 0x040fe20000010100 */
[----:B------:R-:W-:Y:S01]  /*2610*/  FADD.FTZ R2, -R3, R2 ;  /* 0x0000000203027221 */ /* 0x000fe20000010100 */
[----:B------:R-:W-:Y:S01]  /*2620*/  PRMT R226, R185, 0x7632, R226 ;  /* 0x00007632b9e27816 */ /* 0x000fe200000000e2 */
[----:B------:R-:W-:Y:S01]  /*2630*/  FADD.FTZ R3, -R3, R190 ;  /* 0x000000be03037221 */ /* 0x000fe20000010100 */
[----:B------:R-:W-:Y:S01]  /*2640*/  FADD.FTZ R182, R201, R224 ;  /* 0x000000e0c9b67221 */ /* 0x000fe20000010000 */
[----:B------:R-:W-:Y:S01]  /*2650*/  FADD.FTZ R85, R85, R184 ;  /* 0x000000b855557221 */ /* 0x000fe20000010000 */
[-C--:B------:R-:W-:Y:S01]  /*2660*/  FFMA.FTZ R117, R230, R184.reuse, R117 ;  /* 0x000000b8e6757223 */ /* 0x080fe20000010075 */
[----:B------:R-:W-:Y:S01]  /*2670*/  FMUL.FTZ R232, R236, R184 ;  /* 0x000000b8ece87220 */ /* 0x000fe20000410000 */
[----:B------:R-:W-:Y:S01]  /*2680*/  PRMT R190, R186, 0x7632, R190 ;  /* 0x00007632babe7816 */ /* 0x000fe200000000be */
[----:B------:R-:W-:Y:S01]  /*2690*/  FADD.FTZ R86, R86, R227 ;  /* 0x000000e356567221 */ /* 0x000fe20000010000 */
[-C--:B------:R-:W-:Y:S01]  /*26a0*/  FFMA.FTZ R118, R225, R227.reuse, R118 ;  /* 0x000000e3e1767223 */ /* 0x080fe20000010076 */
[----:B------:R-:W-:Y:S01]  /*26b0*/  FFMA.FTZ R184, R191, R224, R200 ;  /* 0x000000e0bfb87223 */ /* 0x000fe200000100c8 */
[----:B------:R-:W-:Y:S01]  /*26c0*/  SHF.L.U32 R186, R186, 0x10, RZ ;  /* 0x00000010baba7819 */ /* 0x000fe200000006ff */
[----:B----4-:R-:W-:Y:S01]  /*26d0*/  FMUL.FTZ R227, R233, R227 ;  /* 0x000000e3e9e37220 */ /* 0x010fe20000410000 */
[----:B------:R-:W-:Y:S01]  /*26e0*/  SHF.L.U32 R183, R226, 0x10, RZ ;  /* 0x00000010e2b77819 */ /* 0x000fe200000006ff */
[----:B------:R-:W-:Y:S01]  /*26f0*/  FMUL.FTZ R233, R5, R4 ;  /* 0x0000000405e97220 */ /* 0x000fe20000410000 */
        /* <DEDUP_REMOVED lines=8> */
[----:B------:R-:W-:Y:S01]  /*2780*/  FMUL.FTZ R231, R235, R187 ;  /* 0x000000bbebe77220 */ /* 0x000fe20000410000 */
[C---:B------:R-:W-:Y:S01]  /*2790*/  FMUL.FTZ R226, R5.reuse, R181 ;  /* 0x000000b505e27220 */ /* 0x040fe20000410000 */
        /* <DEDUP_REMOVED lines=28> */
.L_x_4546:
[----:B------:R-:W0:Y:S01]  /*2960*/  S2R R251, SR_TID.X ;  /* 0x0000000000fb7919 */ /* 0x000e220000002100 */
[----:B------:R-:W-:Y:S01]  /*2970*/  MOV R9, UR14 ;  /* 0x0000000e00097c02 */ /* 0x000fe20008000f00 */
[----:B------:R-:W-:Y:S01]  /*2980*/  UISETP.NE.U32.AND UP0, UPT, UR10, URZ, UPT ;  /* 0x000000ff0a00728c */ /* 0x000fe2000bf05070 */
[----:B-----5:R-:W-:-:S03]  /*2990*/  ISETP.GE.AND P1, PT, R249, 0x1, PT ;  /* 0x00000001f900780c */ /* 0x020fc60003f26270 */
[----:B------:R-:W-:Y:S01]  /*29a0*/  IMAD R3, R7, R9, RZ ;  /* 0x0000000907037224 */ /* 0x000fe200078e02ff */
[----:B------:R-:W-:-:S04]  /*29b0*/  UISETP.NE.AND.EX UP0, UPT, UR11, URZ, UPT, UP0 ;  /* 0x000000ff0b00728c */ /* 0x000fc8000bf05300 */
[----:B------:R-:W-:-:S04]  /*29c0*/  SHF.R.S32.HI R2, RZ, 0x1f, R3 ;  /* 0x0000001fff027819 */ /* 0x000fc80000011403 */
[----:B------:R-:W-:Y:S02]  /*29d0*/  LEA.HI R3, R2, R3, RZ, 0x3 ;  /* 0x0000000302037211 */ /* 0x000fe400078f18ff */
[----:B------:R-:W-:-:S05]  /*29e0*/  @P1 IADD3 R2, PT, PT, R249, -0x1, RZ ;  /* 0xfffffffff9021810 */ /* 0x000fca0007ffe0ff */
[----:B------:R-:W-:-:S05]  /*29f0*/  @P1 IMAD R2, R2, R9, RZ ;  /* 0x0000000902021224 */ /* 0x000fca00078e02ff */
[----:B------:R-:W-:-:S04]  /*2a00*/  @P1 SHF.R.S32.HI R4, RZ, 0x1f, R2 ;  /* 0x0000001fff041819 */ /* 0x000fc80000011402 */
[----:B------:R-:W-:Y:S01]  /*2a10*/  @P1 LEA.HI R2, R4, R2, RZ, 0x3 ;  /* 0x0000000204021211 */ /* 0x000fe200078f18ff */
[----:B------:R-:W-:Y:S01]  /*2a20*/  HFMA2 R4, -RZ, RZ, 0, 0 ;  /* 0x00000000ff047431 */ /* 0x000fe200000001ff */
[----:B0-----:R-:W-:-:S04]  /*2a30*/  LOP3.LUT R246, R251, 0x1f, RZ, 0xc0, !PT ;  /* 0x0000001ffbf67812 */ /* 0x001fc800078ec0ff */
[-C--:B------:R-:W-:Y:S02]  /*2a40*/  LEA.HI.SX32 R250, R3, R246.reuse, 0x1d ;  /* 0x000000f603fa7211 */ /* 0x080fe400078feaff */
[----:B------:R-:W-:-:S03]  /*2a50*/  @P1 LEA.HI.SX32 R4, R2, R246, 0x1d ;  /* 0x000000f602041211 */ /* 0x000fc600078feaff */
[----:B------:R-:W-:Y:S01]  /*2a60*/  IMAD.MOV.U32 R186, RZ, RZ, R250 ;  /* 0x000000ffffba7224 */ /* 0x000fe200078e00fa */
        /* <DEDUP_REMOVED lines=16> */
[----:B------:R-:W-:Y:S02]  /*2b70*/  CS2R R200, SRZ ;  /* 0x0000000000c87805 */ /* 0x000fe4000001ff00 */
[----:B------:R-:W-:-:S09]  /*2b80*/  @P3 IADD3 R4, PT, PT, R4, 0x20, RZ ;  /* 0x0000002004043810 */ /* 0x000fd20007ffe0ff */
[----:B-1----:R-:W-:Y:S05]  /*2b90*/  @!P4 BRA `(.L_x_4553) ;  /* 0x00000000009cc947 */ /* 0x002fea0003800000 */
[----:B------:R-:W0:Y:S02]  /*2ba0*/  LDC.64 R2, c[0x0][0x3b0] ;  /* 0x0000ec00ff027b82 */ /* 0x000e240000000a00 */
[----:B0-----:R-:W-:-:S05]  /*2bb0*/  IMAD.WIDE.U32 R2, R4, 0x8, R2 ;  /* 0x0000000804027825 */ /* 0x001fca00078e0002 */
[----:B------:R1:W5:Y:S01]  /*2bc0*/  LDG.E.64 R198, desc[UR6][R2.64] ;  /* 0x0000000602c67981 */ /* 0x000362000c1e1b00 */
[----:B------:R-:W-:Y:S05]  /*2bd0*/  BRA `(.L_x_4553) ;  /* 0x00000000008c7947 */ /* 0x000fea0003800000 */
.L_x_4554:
        /* <DEDUP_REMOVED lines=9> */
[----:B------:R-:W-:-:S05]  /*2c70*/  @P6 IADD3 R186, PT, PT, R186, 0x20, RZ ;  /* 0x00000020baba6810 */ /* 0x000fca0007ffe0ff */
[C---:B-1----:R-:W-:Y:S01]  /*2c80*/  @P2 IMAD.WIDE.U32 R184, R186.reuse, 0x10, R182 ;  /* 0x00000010bab82825 */ /* 0x042fe200078e00b6 */
[----:B------:R-:W-:Y:S01]  /*2c90*/  @P2 IADD3 R186, PT, PT, R186, 0x20, RZ ;  /* 0x00000020baba2810 */ /* 0x000fe20007ffe0ff */
[----:B0-----:R-:W0:Y:S03]  /*2ca0*/  @P4 LDC.64 R2, c[0x0][0x438] ;  /* 0x00010e00ff024b82 */ /* 0x001e260000000a00 */
[----:B------:R-:W5:Y:S01]  /*2cb0*/  @P2 LDG.E.128 R160, desc[UR6][R184.64] ;  /* 0x00000006b8a02981 */ /* 0x000f62000c1e1d00 */
[C---:B--2---:R-:W-:Y:S01]  /*2cc0*/  @P3 IMAD.WIDE.U32 R182, R186.reuse, 0x10, R180 ;  /* 0x00000010bab63825 */ /* 0x044fe200078e00b4 */
[----:B------:R-:W-:-:S04]  /*2cd0*/  @P3 IADD3 R186, PT, PT, R186, 0x20, RZ ;  /* 0x00000020baba3810 */ /* 0x000fc80007ffe0ff */
[----:B------:R-:W5:Y:S01]  /*2ce0*/  @P3 LDG.E.128 R164, desc[UR6][R182.64] ;  /* 0x00000006b6a43981 */ /* 0x000f62000c1e1d00 */
[----:B0-----:R-:W-:Y:S02]  /*2cf0*/  @P4 IMAD.WIDE.U32 R180, R186, 0x10, R2 ;  /* 0x00000010bab44825 */ /* 0x001fe400078e0002 */
        /* <DEDUP_REMOVED lines=16> */
[----:B------:R-:W-:-:S07]  /*2e00*/  CS2R R200, SRZ ;  /* 0x0000000000c87805 */ /* 0x000fce000001ff00 */
.L_x_4553:
[----:B------:R-:W-:Y:S05]  /*2e10*/  BSYNC.RECONVERGENT B1 ;  /* 0x0000000000017941 */ /* 0x000fea0003800200 */
.L_x_4545:
[----:B------:R-:W-:-:S03]  /*2e20*/  UMOV UR4, 0xffffffff ;  /* 0xffffffff00047882 */ /* 0x000fc60000000000 */
[----:B------:R-:W-:Y:S05]  /*2e30*/  BRA.DIV UR4, `(.L_x_4555) ;  /* 0x000000d204107947 */ /* 0x000fea000b800000 */
[----:B01----:R-:W0:Y:S02]  /*2e40*/  SHFL.BFLY PT, R2, R201, 0x1, 0x1f ;  /* 0x0c201f00c9027f89 */ /* 0x003e2400000e0000 */
        /* <DEDUP_REMOVED lines=17> */
.L_x_4904:
[----:B------:R-:W-:Y:S01]  /*2f60*/  @P1 IADD3 R4, PT, PT, R249, -0x1, RZ ;  /* 0xfffffffff9041810 */ /* 0x000fe20007ffe0ff */
[----:B------:R-:W-:Y:S01]  /*2f70*/  FADD.FTZ R3, R181, R184 ;  /* 0x000000b8b5037221 */ /* 0x000fe20000010000 */
[----:B0-----:R-:W-:Y:S01]  /*2f80*/  FADD.FTZ R2, R182, R2 ;  /* 0x00000002b6027221 */ /* 0x001fe20000010000 */
[----:B------:R-:W-:Y:S01]  /*2f90*/  ISETP.NE.AND P0, PT, RZ, UR8, PT ;  /* 0x00000008ff007c0c */ /* 0x000fe2000bf05270 */
[----:B------:R-:W-:Y:S01]  /*2fa0*/  BSSY.RECONVERGENT B1, `(.L_x_4556) ;  /* 0x00002e4000017945 */ /* 0x000fe20003800200 */
[----:B------:R-:W-:Y:S02]  /*2fb0*/  @P1 IMAD R4, R4, R9, RZ ;  /* 0x0000000904041224 */ /* 0x000fe400078e02ff */
[----:B------:R-:W-:Y:S01]  /*2fc0*/  FMUL.FTZ R3, R3, UR9 ;  /* 0x0000000903037c20 */ /* 0x000fe20008410000 */
[----:B-1----:R-:W-:Y:S02]  /*2fd0*/  FMUL.FTZ R181, R2, UR9 ;  /* 0x0000000902b57c20 */ /* 0x002fe40008410000 */
        /* <DEDUP_REMOVED lines=12> */
.L_x_4559:
[----:B------:R-:W-:Y:S05]  /*30a0*/  BSYNC.RECONVERGENT B2 ;  /* 0x0000000000027941 */ /* 0x000fea0003800200 */
.L_x_4558:
        /* <DEDUP_REMOVED lines=24> */
.L_x_4566:
[----:B------:R-:W-:Y:S05]  /*3230*/  BSYNC.RECONVERGENT B4 ;  /* 0x0000000000047941 */ /* 0x000fea0003800200 */
.L_x_4565:
[----:B------:R-:W-:Y:S01]  /*3240*/  FADD.FTZ R124, R124, R183 ;  /* 0x000000b77c7c7221 */ /* 0x000fe20000010000 */
[----:B------:R-:W-:Y:S01]  /*3250*/  FFMA.FTZ R183, R0, R181, R182 ;  /* 0x000000b500b77223 */ /* 0x000fe200000100b6 */
[----:B------:R-:W-:-:S03]  /*3260*/  ISETP.GT.AND P0, PT, R6, RZ, PT ;  /* 0x000000ff0600720c */ /* 0x000fc60003f04270 */
[----:B------:R-:W-:-:S04]  /*3270*/  FADD.FTZ R183, R189, -R183 ;  /* 0x800000b7bdb77221 */ /* 0x000fc80000010000 */
[----:B------:R-:W-:-:S05]  /*3280*/  FMUL.FTZ R183, R5, R183 ;  /* 0x000000b705b77220 */ /* 0x000fca0000410000 */
[----:B------:R-:W-:-:S05]  /*3290*/  FSEL R183, R183, RZ, P0 ;  /* 0x000000ffb7b77208 */ /* 0x000fca0000000000 */
[----:B------:R-:W-:-:S04]  /*32a0*/  FMUL.FTZ R183, R183, UR13 ;  /* 0x0000000db7b77c20 */ /* 0x000fc80008410000 */
[----:B------:R-:W-:-:S04]  /*32b0*/  FMUL.FTZ R183, R183, UR12 ;  /* 0x0000000cb7b77c20 */ /* 0x000fc80008410000 */
[----:B------:R-:W-:-:S05]  /*32c0*/  FMUL.FTZ R183, R28, R183 ;  /* 0x000000b71cb77220 */ /* 0x000fca0000410000 */
[----:B------:R-:W-:-:S04]  /*32d0*/  FSEL R183, R183, RZ, P5 ;  /* 0x000000ffb7b77208 */ /* 0x000fc80002800000 */
[----:B------:R-:W-:-:S04]  /*32e0*/  F2FP.BF16.F32.PACK_AB R183, RZ, R183 ;  /* 0x000000b7ffb7723e */ /* 0x000fc800000010ff */
[----:B------:R-:W-:-:S07]  /*32f0*/  PRMT R168, R183, 0x7610, R168 ;  /* 0x00007610b7a87816 */ /* 0x000fce00000000a8 */
.L_x_4564:
[----:B------:R-:W-:Y:S05]  /*3300*/  BSYNC.RECONVERGENT B3 ;  /* 0x0000000000037941 */ /* 0x000fea0003800200 */
.L_x_4563:
        /* <DEDUP_REMOVED lines=16> */
.L_x_4570:
[----:B------:R-:W-:Y:S05]  /*3410*/  BSYNC.RECONVERGENT B4 ;  /* 0x0000000000047941 */ /* 0x000fea0003800200 */
.L_x_4569:
        /* <DEDUP_REMOVED lines=12> */
.L_x_4568:
[----:B------:R-:W-:Y:S05]  /*34e0*/  BSYNC.RECONVERGENT B3 ;  /* 0x0000000000037941 */ /* 0x000fea0003800200 */
.L_x_4567:
        /* <DEDUP_REMOVED lines=15> */
.L_x_4574:
[----:B------:R-:W-:Y:S05]  /*35e0*/  BSYNC.RECONVERGENT B4 ;  /* 0x0000000000047941 */ /* 0x000fea0003800200 */
.L_x_4573:
        /* <DEDUP_REMOVED lines=12> */
.L_x_4572:
[----:B------:R-:W-:Y:S05]  /*36b0*/  BSYNC.RECONVERGENT B3 ;  /* 0x0000000000037941 */ /* 0x000fea0003800200 */
.L_x_4571:
        /* <DEDUP_REMOVED lines=16> */
.L_x_4578:
[----:B------:R-:W-:Y:S05]  /*37c0*/  BSYNC.RECONVERGENT B4 ;  /* 0x0000000000047941 */ /* 0x000fea0003800200 */
.L_x_4577:
        /* <DEDUP_REMOVED lines=12> */
.L_x_4576:
[----:B------:R-:W-:Y:S05]  /*3890*/  BSYNC.RECONVERGENT B3 ;  /* 0x0000000000037941 */ /* 0x000fea0003800200 */
.L_x_4575:
        /* <DEDUP_REMOVED lines=15> */
.L_x_4582:
[----:B------:R-:W-:Y:S05]  /*3990*/  BSYNC.RECONVERGENT B4 ;  /* 0x0000000000047941 */ /* 0x000fea0003800200 */
.L_x_4581:
        /* <DEDUP_REMOVED lines=12> */
.L_x_4580:
[----:B------:R-:W-:Y:S05]  /*3a60*/  BSYNC.RECONVERGENT B3 ;  /* 0x0000000000037941 */ /* 0x000fea0003800200 */
.L_x_4579:
        /* <DEDUP_REMOVED lines=16> */
.L_x_4586:
[----:B------:R-:W-:Y:S05]  /*3b70*/  BSYNC.RECONVERGENT B4 ;  /* 0x0000000000047941 */ /* 0x000fea0003800200 */
.L_x_4585:
        /* <DEDUP_REMOVED lines=12> */
.L_x_4584:
[----:B------:R-:W-:Y:S05]  /*3c40*/  BSYNC.RECONVERGENT B3 ;  /* 0x0000000000037941 */ /* 0x000fea0003800200 */
.L_x_4583:
        /* <DEDUP_REMOVED lines=15> */
.L_x_4590:
[----:B------:R-:W-:Y:S05]  /*3d40*/  BSYNC.RECONVERGENT B4 ;  /* 0x0000000000047941 */ /* 0x000fea0003800200 */
.L_x_4589:
        /* <DEDUP_REMOVED lines=12> */
.L_x_4588:
[----:B------:R-:W-:Y:S05]  /*3e10*/  BSYNC.RECONVERGENT B3 ;  /* 0x0000000000037941 */ /* 0x000fea0003800200 */
.L_x_4587:
        /* <DEDUP_REMOVED lines=16> */
.L_x_4593:
[----:B------:R-:W-:Y:S05]  /*3f20*/  BSYNC.RECONVERGENT B3 ;  /* 0x0000000000037941 */ /* 0x000fea0003800200 */
.L_x_4592:
        /* <DEDUP_REMOVED lines=11> */
[----:B------:R-:W-:Y:S01]  /*3fe0*/  PRMT R171, R171, 0x5410, R183 ;  /* 0x00005410abab7816 */ /* 0x000fe200000000b7 */
[----:B------:R-:W-:Y:S06]  /*3ff0*/  BRA `(.L_x_4591) ;  /* 0x0000001c004c7947 */ /* 0x000fec0003800000 */
.L_x_4562:
[----:B------:R-:W-:Y:S01]  /*4000*/  FFMA.FTZ R172, R0, R181, R182 ;  /* 0x000000b500ac7223 */ /* 0x000fe200000100b6 */
[----:B------:R-:W-:Y:S01]  /*4010*/  ISETP.GT.AND P0, PT, R6, RZ, PT ;  /* 0x000000ff0600720c */ /* 0x000fe20003f04270 */
[----:B------:R-:W-:Y:S02]  /*4020*/  BSSY.RECONVERGENT B3, `(.L_x_4594) ;  /* 0x0000010000037945 */ /* 0x000fe40003800200 */
[----:B------:R-:W-:-:S04]  /*4030*/  FADD.FTZ R172, R189, -R172 ;  /* 0x800000acbdac7221 */ /* 0x000fc80000010000 */
[----:B------:R-:W-:-:S05]  /*4040*/  FMUL.FTZ R172, R5, R172 ;  /* 0x000000ac05ac7220 */ /* 0x000fca0000410000 */
[----:B------:R-:W-:Y:S01]  /*4050*/  FSEL R172, R172, RZ, P0 ;  /* 0x000000ffacac7208 */ /* 0x000fe20000000000 */
[----:B------:R-:W-:Y:S06]  /*4060*/  @!P1 BRA `(.L_x_4595) ;  /* 0x00000000002c9947 */ /* 0x000fec0003800000 */
[----:B-----5:R-:W-:Y:S01]  /*4070*/  LOP3.LUT P5, RZ, R192, 0xff, RZ, 0xc0, !PT ;  /* 0x000000ffc0ff7812 */ /* 0x020fe200078ac0ff */
[----:B------:R-:W-:Y:S01]  /*4080*/  FMUL.FTZ R173, R172, UR13 ;  /* 0x0000000dacad7c20 */ /* 0x000fe20008410000 */
[----:B------:R-:W-:-:S03]  /*4090*/  HFMA2 R174, -RZ, RZ, 0, 0 ;  /* 0x00000000ffae7431 */ /* 0x000fc600000001ff */
[----:B------:R-:W-:-:S08]  /*40a0*/  FMUL.FTZ R173, R173, UR12 ;  /* 0x0000000cadad7c20 */ /* 0x000fd00008410000 */
[----:B------:R-:W-:-:S05]  /*40b0*/  @P5 SHF.L.U32 R175, R176, 0x10, RZ ;  /* 0x00000010b0af5819 */ /* 0x000fca00000006ff */
[-C--:B------:R-:W-:Y:S01]  /*40c0*/  @P5 FMUL.FTZ R174, R175, R173.reuse ;  /* 0x000000adafae5220 */ /* 0x080fe20000410000 */
[----:B------:R-:W-:-:S03]  /*40d0*/  FMUL.FTZ R173, R28, R173 ;  /* 0x000000ad1cad7220 */ /* 0x000fc60000410000 */
[----:B------:R-:W-:Y:S02]  /*40e0*/  FADD.FTZ R124, R124, R174 ;  /* 0x000000ae7c7c7221 */ /* 0x000fe40000010000 */
[----:B------:R-:W-:-:S04]  /*40f0*/  FSEL R173, R173, RZ, P5 ;  /* 0x000000ffadad7208 */ /* 0x000fc80002800000 */
[----:B------:R-:W-:-:S04]  /*4100*/  F2FP.BF16.F32.PACK_AB R173, RZ, R173 ;  /* 0x000000adffad723e */ /* 0x000fc800000010ff */
[----:B------:R-:W-:-:S07]  /*4110*/  PRMT R168, R173, 0x7610, R168 ;  /* 0x00007610ada87816 */ /* 0x000fce00000000a8 */
.L_x_4595:
[----:B------:R-:W-:Y:S05]  /*4120*/  BSYNC.RECONVERGENT B3 ;  /* 0x0000000000037941 */ /* 0x000fea0003800200 */
.L_x_4594:
[----:B------:R-:W-:Y:S01]  /*4130*/  FFMA.FTZ R173, R21, R181, R182 ;  /* 0x000000b515ad7223 */ /* 0x000fe200000100b6 */
[----:B------:R-:W-:Y:S03]  /*4140*/  BSSY.RECONVERGENT B3, `(.L_x_4596) ;  /* 0x0000011000037945 */ /* 0x000fe60003800200 */
[----:B------:R-:W-:-:S04]  /*4150*/  FADD.FTZ R173, R245, -R173 ;  /* 0x800000adf5ad7221 */ /* 0x000fc80000010000 */
[----:B------:R-:W-:-:S05]  /*4160*/  FMUL.FTZ R173, R5, R173 ;  /* 0x000000ad05ad7220 */ /* 0x000fca0000410000 */
[----:B------:R-:W-:Y:S01]  /*4170*/  FSEL R175, R173, RZ, P0 ;  /* 0x000000ffadaf7208 */ /* 0x000fe20000000000 */
[----:B------:R-:W-:Y:S06]  /*4180*/  @!P1 BRA `(.L_x_4597) ;  /* 0x0000000000309947 */ /* 0x000fec0003800000 */
[----:B-----5:R-:W-:Y:S01]  /*4190*/  LOP3.LUT P5, RZ, R192, 0xff00, RZ, 0xc0, !PT ;  /* 0x0000ff00c0ff7812 */ /* 0x020fe200078ac0ff */
[----:B------:R-:W-:Y:S01]  /*41a0*/  FMUL.FTZ R173, R175, UR13 ;  /* 0x0000000dafad7c20 */ /* 0x000fe20008410000 */
[----:B------:R-:W-:-:S03]  /*41b0*/  MOV R183, RZ ;  /* 0x000000ff00b77202 */ /* 0x000fc60000000f00 */
[----:B------:R-:W-:-:S08]  /*41c0*/  FMUL.FTZ R173, R173, UR12 ;  /* 0x0000000cadad7c20 */ /* 0x000fd00008410000 */
[----:B------:R-:W-:-:S04]  /*41d0*/  @P5 PRMT R174, R176, 0x7632, R174 ;  /* 0x00007632b0ae5816 */ /* 0x000fc800000000ae */
[----:B------:R-:W-:-:S05]  /*41e0*/  @P5 SHF.L.U32 R174, R174, 0x10, RZ ;  /* 0x00000010aeae5819 */ /* 0x000fca00000006ff */
[-C--:B------:R-:W-:Y:S01]  /*41f0*/  @P5 FMUL.FTZ R183, R174, R173.reuse ;  /* 0x000000adaeb75220 */ /* 0x080fe20000410000 */
[----:B------:R-:W-:-:S03]  /*4200*/  FMUL.FTZ R173, R29, R173 ;  /* 0x000000ad1dad7220 */ /* 0x000fc60000410000 */
[----:B------:R-:W-:Y:S02]  /*4210*/  FADD.FTZ R125, R125, R183 ;  /* 0x000000b77d7d7221 */ /* 0x000fe40000010000 */
[----:B------:R-:W-:-:S04]  /*4220*/  FSEL R173, R173, RZ, P5 ;  /* 0x000000ffadad7208 */ /* 0x000fc80002800000 */
[----:B------:R-:W-:-:S04]  /*4230*/  F2FP.BF16.F32.PACK_AB R173, RZ, R173 ;  /* 0x000000adffad723e */ /* 0x000fc800000010ff */
[----:B------:R-:W-:-:S07]  /*4240*/  PRMT R168, R168, 0x5410, R173 ;  /* 0x00005410a8a87816 */ /* 0x000fce00000000ad */
.L_x_4597:
[----:B------:R-:W-:Y:S05]  /*4250*/  BSYNC.RECONVERGENT B3 ;  /* 0x0000000000037941 */ /* 0x000fea0003800200 */
.L_x_4596:
        /* <DEDUP_REMOVED lines=17> */
.L_x_4599:
[----:B------:R-:W-:Y:S05]  /*4370*/  BSYNC.RECONVERGENT B3 ;  /* 0x0000000000037941 */ /* 0x000fea0003800200 */
.L_x_4598:
        /* <DEDUP_REMOVED lines=18> */
.L_x_4601:
[----:B------:R-:W-:Y:S05]  /*44a0*/  BSYNC.RECONVERGENT B3 ;  /* 0x0000000000037941 */ /* 0x000fea0003800200 */
.L_x_4600:
        /* <DEDUP_REMOVED lines=17> */
.L_x_4603:
[----:B------:R-:W-:Y:S05]  /*45c0*/  BSYNC.RECONVERGENT B3 ;  /* 0x0000000000037941 */ /* 0x000fea0003800200 */
.L_x_4602:
        /* <DEDUP_REMOVED lines=18> */
.L_x_4605:
[----:B------:R-:W-:Y:S05]  /*46f0*/  BSYNC.RECONVERGENT B3 ;  /* 0x0000000000037941 */ /* 0x000fea0003800200 */
.L_x_4604:
        /* <DEDUP_REMOVED lines=24> */
.L_x_4607:
[----:B------:R-:W-:Y:S05]  /*4880*/  BSYNC.RECONVERGENT B3 ;  /* 0x0000000000037941 */ /* 0x000fea0003800200 */
.L_x_4606:
[----:B------:R-:W-:Y:S01]  /*4890*/  F2FP.BF16.F32.PACK_AB R175, R183, R175 ;  /* 0x000000afb7af723e */ /* 0x000fe200000010ff */
[----:B------:R-:W-:Y:S06]  /*48a0*/  @!P1 BRA `(.L_x_4591) ;  /* 0x0000001400209947 */ /* 0x000fec0003800000 */
[----:B-----5:R-:W-:Y:S01]  /*48b0*/  ISETP.GE.U32.AND P0, PT, R192, RZ, PT ;  /* 0x000000ffc000720c */ /* 0x020fe20003f06070 */
[----:B------:R-:W-:Y:S01]  /*48c0*/  FMUL.FTZ R183, R183, UR13 ;  /* 0x0000000db7b77c20 */ /* 0x000fe20008410000 */
[----:B------:R-:W-:Y:S02]  /*48d0*/  MOV R185, RZ ;  /* 0x000000ff00b97202 */ /* 0x000fe40000000f00 */
[----:B------:R-:W-:Y:S01]  /*48e0*/  ISETP.GE.U32.AND.EX P0, PT, R193, 0x1000000, PT, P0 ;  /* 0x01000000c100780c */ /* 0x000fe20003f06100 */
[----:B------:R-:W-:-:S12]  /*48f0*/  FMUL.FTZ R183, R183, UR12 ;  /* 0x0000000cb7b77c20 */ /* 0x000fd80008410000 */
[----:B------:R-:W-:-:S04]  /*4900*/  @P0 PRMT R184, R179, 0x7632, R184 ;  /* 0x00007632b3b80816 */ /* 0x000fc800000000b8 */
[----:B------:R-:W-:-:S05]  /*4910*/  @P0 SHF.L.U32 R184, R184, 0x10, RZ ;  /* 0x00000010b8b80819 */ /* 0x000fca00000006ff */
[-C--:B------:R-:W-:Y:S01]  /*4920*/  @P0 FMUL.FTZ R185, R184, R183.reuse ;  /* 0x000000b7b8b90220 */ /* 0x080fe20000410000 */
[----:B------:R-:W-:-:S03]  /*4930*/  FMUL.FTZ R183, R35, R183 ;  /* 0x000000b723b77220 */ /* 0x000fc60000410000 */
[----:B------:R-:W-:Y:S02]  /*4940*/  FADD.FTZ R131, R131, R185 ;  /* 0x000000b983837221 */ /* 0x000fe40000010000 */
[----:B------:R-:W-:-:S04]  /*4950*/  FSEL R183, R183, RZ, P0 ;  /* 0x000000ffb7b77208 */ /* 0x000fc80000000000 */
[----:B------:R-:W-:-:S04]  /*4960*/  F2FP.BF16.F32.PACK_AB R183, RZ, R183 ;  /* 0x000000b7ffb7723e */ /* 0x000fc800000010ff */
[----:B------:R-:W-:Y:S01]  /*4970*/  PRMT R171, R171, 0x5410, R183 ;  /* 0x00005410abab7816 */ /* 0x000fe200000000b7 */
[----:B------:R-:W-:Y:S06]  /*4980*/  BRA `(.L_x_4591) ;  /* 0x0000001000e87947 */ /* 0x000fec0003800000 */
.L_x_4561:
[----:B0-----:R-:W-:Y:S02]  /*4990*/  MOV R3, UR20 ;  /* 0x0000001400037c02 */ /* 0x001fe40008000f00 */
        /* <DEDUP_REMOVED lines=16> */
[-C--:B------:R-:W-:Y:S01]  /*4aa0*/  @P0 FMUL.FTZ R184, R185, R183.reuse ;  /* 0x000000b7b9b80220 */ /* 0x080fe20000410000 */
[----:B------:R-:W-:-:S03]  /*4ab0*/  FMUL.FTZ R183, R28, R183 ;  /* 0x000000b71cb77220 */ /* 0x000fc60000410000 */
[----:B------:R-:W-:Y:S02]  /*4ac0*/  FADD.FTZ R124, R124, R184 ;  /* 0x000000b87c7c7221 */ /* 0x000fe40000010000 */
[----:B------:R-:W-:-:S04]  /*4ad0*/  FSEL R183, R183, RZ, P0 ;  /* 0x000000ffb7b77208 */ /* 0x000fc80000000000 */
[----:B------:R-:W-:-:S04]  /*4ae0*/  F2FP.BF16.F32.PACK_AB R183, RZ, R183 ;  /* 0x000000b7ffb7723e */ /* 0x000fc800000010ff */
[----:B------:R-:W-:-:S07]  /*4af0*/  PRMT R168, R183, 0x7610, R168 ;  /* 0x00007610b7a87816 */ /* 0x000fce00000000a8 */
.L_x_4610:
[----:B------:R-:W-:Y:S05]  /*4b00*/  BSYNC.RECONVERGENT B3 ;  /* 0x0000000000037941 */ /* 0x000fea0003800200 */
.L_x_4609:
[----:B------:R-:W-:Y:S04]  /*4b10*/  BSSY.RECONVERGENT B3, `(.L_x_4611) ;  /* 0x0000013000037945 */ /* 0x000fe80003800200 */
[----:B------:R-:W-:Y:S05]  /*4b20*/  @!P1 BRA `(.L_x_4612) ;  /* 0x0000000000449947 */ /* 0x000fea0003800000 */
[----:B-----5:R-:W-:Y:S01]  /*4b30*/  LOP3.LUT P0, RZ, R192, 0xff00, RZ, 0xc0, !PT ;  /* 0x0000ff00c0ff7812 */ /* 0x020fe2000780c0ff */
[----:B------:R-:W-:Y:S01]  /*4b40*/  @P5 FFMA.FTZ R183, R21, R181, R182 ;  /* 0x000000b515b75223 */ /* 0x000fe200000100b6 */
        /* <DEDUP_REMOVED lines=10> */
[----:B------:R-:W-:-:S03]  /*4bf0*/  FMUL.FTZ R183, R29, R184 ;  /* 0x000000b81db77220 */ /* 0x000fc60000410000 */
[----:B------:R-:W-:Y:S02]  /*4c00*/  FADD.FTZ R125, R125, R185 ;  /* 0x000000b97d7d7221 */ /* 0x000fe40000010000 */
[----:B------:R-:W-:-:S04]  /*4c10*/  FSEL R183, R183, RZ, P0 ;  /* 0x000000ffb7b77208 */ /* 0x000fc80000000000 */
[----:B------:R-:W-:-:S04]  /*4c20*/  F2FP.BF16.F32.PACK_AB R183, RZ, R183 ;  /* 0x000000b7ffb7723e */ /* 0x000fc800000010ff */
[----:B------:R-:W-:-:S07]  /*4c30*/  PRMT R168, R168, 0x5410, R183 ;  /* 0x00005410a8a87816 */ /* 0x000fce00000000b7 */
.L_x_4612:
[----:B------:R-:W-:Y:S05]  /*4c40*/  BSYNC.RECONVERGENT B3 ;  /* 0x0000000000037941 */ /* 0x000fea0003800200 */
.L_x_4611:
        /* <DEDUP_REMOVED lines=8> */
[----:B------:R-:W-:Y:S01]  /*4cd0*/  IMAD.MOV.U32 R184, RZ, RZ, RZ ;  /* 0x000000ffffb87224 */ /* 0x000fe200078e00ff */
        /* <DEDUP_REMOVED lines=8> */
.L_x_4614:
[----:B------:R-:W-:Y:S05]  /*4d60*/  BSYNC.RECONVERGENT B3 ;  /* 0x0000000000037941 */ /* 0x000fea0003800200 */
.L_x_4613:
[----:B------:R-:W-:Y:S04]  /*4d70*/  BSSY.RECONVERGENT B3, `(.L_x_4615) ;  /* 0x0000013000037945 */ /* 0x000fe80003800200 */
[----:B------:R-:W-:Y:S05]  /*4d80*/  @!P1 BRA `(.L_x_4616) ;  /* 0x0000000000449947 */ /* 0x000fea0003800000 */
[----:B-----5:R-:W-:Y:S01]  /*4d90*/  LOP3.LUT P0, RZ, R192, 0xff000000, RZ, 0xc0, !PT ;  /* 0xff000000c0ff7812 */ /* 0x020fe2000780c0ff */
[----:B------:R-:W-:Y:S01]  /*4da0*/  @P5 FFMA.FTZ R183, R20, R181, R182 ;  /* 0x000000b514b75223 */ /* 0x000fe200000100b6 */
[----:B------:R-:W-:Y:S01]  /*4db0*/  PRMT R184, R157, 0x7632, R184 ;  /* 0x000076329db87816 */ /* 0x000fe200000000b8 */
[----:B------:R-:W-:Y:S02]  /*4dc0*/  HFMA2 R185, -RZ, RZ, 0, 0 ;  /* 0x00000000ffb97431 */ /* 0x000fe400000001ff */
        /* <DEDUP_REMOVED lines=13> */
.L_x_4616:
[----:B------:R-:W-:Y:S05]  /*4ea0*/  BSYNC.RECONVERGENT B3 ;  /* 0x0000000000037941 */ /* 0x000fea0003800200 */
.L_x_4615:
        /* <DEDUP_REMOVED lines=11> */
[-C--:B------:R-:W-:Y:S01]  /*4f60*/  @P0 FMUL.FTZ R184, R185, R183.reuse ;  /* 0x000000b7b9b80220 */ /* 0x080fe20000410000 */
[----:B------:R-:W-:-:S03]  /*4f70*/  FMUL.FTZ R183, R32, R183 ;  /* 0x000000b720b77220 */ /* 0x000fc60000410000 */
[----:B------:R-:W-:Y:S02]  /*4f80*/  FADD.FTZ R128, R128, R184 ;  /* 0x000000b880807221 */ /* 0x000fe40000010000 */
[----:B------:R-:W-:-:S04]  /*4f90*/  FSEL R183, R183, RZ, P0 ;  /* 0x000000ffb7b77208 */ /* 0x000fc80000000000 */
[----:B------:R-:W-:-:S04]  /*4fa0*/  F2FP.BF16.F32.PACK_AB R183, RZ, R183 ;  /* 0x000000b7ffb7723e */ /* 0x000fc800000010ff */
[----:B------:R-:W-:-:S07]  /*4fb0*/  PRMT R170, R183, 0x7610, R170 ;  /* 0x00007610b7aa7816 */ /* 0x000fce00000000aa */
.L_x_4618:
[----:B------:R-:W-:Y:S05]  /*4fc0*/  BSYNC.RECONVERGENT B3 ;  /* 0x0000000000037941 */ /* 0x000fea0003800200 */
.L_x_4617:
        /* <DEDUP_REMOVED lines=19> */
.L_x_4620:
[----:B------:R-:W-:Y:S05]  /*5100*/  BSYNC.RECONVERGENT B3 ;  /* 0x0000000000037941 */ /* 0x000fea0003800200 */
.L_x_4619:
        /* <DEDUP_REMOVED lines=17> */
.L_x_4622:
[----:B------:R-:W-:Y:S05]  /*5220*/  BSYNC.RECONVERGENT B3 ;  /* 0x0000000000037941 */ /* 0x000fea0003800200 */
.L_x_4621:
[----:B------:R-:W-:Y:S05]  /*5230*/  @!P1 BRA `(.L_x_4591) ;  /* 0x0000000800bc9947 */ /* 0x000fea0003800000 */
[----:B-----5:R-:W-:Y:S01]  /*5240*/  ISETP.GE.U32.AND P0, PT, R192, RZ, PT ;  /* 0x000000ffc000720c */ /* 0x020fe20003f06070 */
[----:B------:R-:W-:Y:S01]  /*5250*/  @P5 FFMA.FTZ R183, R18, R181, R182 ;  /* 0x000000b512b75223 */ /* 0x000fe200000100b6 */
[----:B------:R-:W-:Y:S01]  /*5260*/  PRMT R184, R159, 0x7632, R184 ;  /* 0x000076329fb87816 */ /* 0x000fe200000000b8 */
[----:B------:R-:W-:Y:S01]  /*5270*/  HFMA2 R185, -RZ, RZ, 0, 0 ;  /* 0x00000000ffb97431 */ /* 0x000fe200000001ff */
        /* <DEDUP_REMOVED lines=9> */
[----:B------:R-:W-:-:S03]  /*5310*/  FMUL.FTZ R183, R35, R184 ;  /* 0x000000b823b77220 */ /* 0x000fc60000410000 */
[----:B------:R-:W-:Y:S02]  /*5320*/  FADD.FTZ R131, R131, R185 ;  /* 0x000000b983837221 */ /* 0x000fe40000010000 */
[----:B------:R-:W-:-:S04]  /*5330*/  FSEL R183, R183, RZ, P0 ;  /* 0x000000ffb7b77208 */ /* 0x000fc80000000000 */
[----:B------:R-:W-:-:S04]  /*5340*/  F2FP.BF16.F32.PACK_AB R183, RZ, R183 ;  /* 0x000000b7ffb7723e */ /* 0x000fc800000010ff */
[----:B------:R-:W-:Y:S01]  /*5350*/  PRMT R171, R171, 0x5410, R183 ;  /* 0x00005410abab7816 */ /* 0x000fe200000000b7 */
[----:B------:R-:W-:Y:S06]  /*5360*/  BRA `(.L_x_4591) ;  /* 0x0000000800707947 */ /* 0x000fec0003800000 */
.L_x_4608:
        /* <DEDUP_REMOVED lines=23> */
.L_x_4624:
[----:B------:R-:W-:Y:S05]  /*54e0*/  BSYNC.RECONVERGENT B3 ;  /* 0x0000000000037941 */ /* 0x000fea0003800200 */
.L_x_4623:
[----:B------:R-:W-:Y:S04]  /*54f0*/  BSSY.RECONVERGENT B3, `(.L_x_4625) ;  /* 0x000000e000037945 */ /* 0x000fe80003800200 */
[----:B------:R-:W-:Y:S05]  /*5500*/  @!P1 BRA `(.L_x_4626) ;  /* 0x0000000000309947 */ /* 0x000fea0003800000 */
[----:B------:R-:W-:Y:S01]  /*5510*/  LOP3.LUT P5, RZ, R192, 0xff00, RZ, 0xc0, !PT ;  /* 0x0000ff00c0ff7812 */ /* 0x000fe200078ac0ff */
[----:B------:R-:W-:Y:S01]  /*5520*/  FMUL.FTZ R173, R172, UR13 ;  /* 0x0000000dacad7c20 */ /* 0x000fe20008410000 */
[----:B------:R-:W-:-:S03]  /*5530*/  HFMA2 R175, -RZ, RZ, 0, 0 ;  /* 0x00000000ffaf7431 */ /* 0x000fc600000001ff */
[----:B------:R-:W-:-:S08]  /*5540*/  FMUL.FTZ R173, R173, UR12 ;  /* 0x0000000cadad7c20 */ /* 0x000fd00008410000 */
[----:B------:R-:W-:-:S04]  /*5550*/  @P5 PRMT R174, R176, 0x7632, R174 ;  /* 0x00007632b0ae5816 */ /* 0x000fc800000000ae */
[----:B------:R-:W-:-:S05]  /*5560*/  @P5 SHF.L.U32 R174, R174, 0x10, RZ ;  /* 0x00000010aeae5819 */ /* 0x000fca00000006ff */
[----:B------:R-:W-:Y:S01]  /*5570*/  @P5 FMUL.FTZ R175, R173, R174 ;  /* 0x000000aeadaf5220 */ /* 0x000fe20000410000 */
[----:B------:R-:W-:-:S03]  /*5580*/  FMUL.FTZ R173, R29, R173 ;  /* 0x000000ad1dad7220 */ /* 0x000fc60000410000 */
[----:B------:R-:W-:Y:S02]  /*5590*/  FADD.FTZ R125, R125, R175 ;  /* 0x000000af7d7d7221 */ /* 0x000fe40000010000 */
[----:B------:R-:W-:-:S04]  /*55a0*/  FSEL R173, R173, RZ, P5 ;  /* 0x000000ffadad7208 */ /* 0x000fc80002800000 */
[----:B------:R-:W-:-:S04]  /*55b0*/  F2FP.BF16.F32.PACK_AB R173, RZ, R173 ;  /* 0x000000adffad723e */ /* 0x000fc800000010ff */
[----:B------:R-:W-:-:S07]  /*55c0*/  PRMT R168, R168, 0x5410, R173 ;  /* 0x00005410a8a87816 */ /* 0x000fce00000000ad */
.L_x_4626:
[----:B------:R-:W-:Y:S05]  /*55d0*/  BSYNC.RECONVERGENT B3 ;  /* 0x0000000000037941 */ /* 0x000fea0003800200 */
.L_x_4625:
        /* <DEDUP_REMOVED lines=17> */
.L_x_4628:
[----:B------:R-:W-:Y:S05]  /*56f0*/  BSYNC.RECONVERGENT B3 ;  /* 0x0000000000037941 */ /* 0x000fea0003800200 */
.L_x_4627:
        /* <DEDUP_REMOVED lines=9> */
[----:B------:R-:W-:-:S03]  /*5790*/  IMAD.MOV.U32 R185, RZ, RZ, RZ ;  /* 0x000000ffffb97224 */ /* 0x000fc600078e00ff */
        /* <DEDUP_REMOVED lines=9> */
.L_x_4630:
[----:B------:R-:W-:Y:S05]  /*5830*/  BSYNC.RECONVERGENT B3 ;  /* 0x0000000000037941 */ /* 0x000fea0003800200 */
.L_x_4629:
        /* <DEDUP_REMOVED lines=17> */
.L_x_4632:
[----:B------:R-:W-:Y:S05]  /*5950*/  BSYNC.RECONVERGENT B3 ;  /* 0x0000000000037941 */ /* 0x000fea0003800200 */
.L_x_4631:
        /* <DEDUP_REMOVED lines=19> */
.L_x_4634:
[----:B------:R-:W-:Y:S05]  /*5a90*/  BSYNC.RECONVERGENT B3 ;  /* 0x0000000000037941 */ /* 0x000fea0003800200 */
.L_x_4633:
[--C-:B------:R-:W-:Y:S01]  /*5aa0*/  @P0 FFMA.FTZ R175, R22, R181, R182.reuse ;  /* 0x000000b516af0223 */ /* 0x100fe200000100b6 */
[----:B------:R-:W-:Y:S01]  /*5ab0*/  F2FP.BF16.F32.PACK_AB R172, R172, R183 ;  /* 0x000000b7acac723e */ /* 0x000fe200000010ff */
[----:B------:R-:W-:Y:S01]  /*5ac0*/  BSSY.RECONVERGENT B3, `(.L_x_4635) ;  /* 0x0000017000037945 */ /* 0x000fe20003800200 */
[----:B------:R-:W-:Y:S01]  /*5ad0*/  F2FP.BF16.F32.PACK_AB R173, R184, R173 ;  /* 0x000000adb8ad723e */ /* 0x000fe200000010ff */
[----:B------:R-:W-:Y:S01]  /*5ae0*/  @P0 FFMA.FTZ R184, R18, R181, R182 ;  /* 0x000000b512b80223 */ /* 0x000fe200000100b6 */
[C---:B------:R-:W-:Y:S01]  /*5af0*/  PRMT R183, R159.reuse, 0x7632, R183 ;  /* 0x000076329fb77816 */ /* 0x040fe200000000b7 */
[----:B------:R-:W-:Y:S01]  /*5b00*/  @P0 FADD.FTZ R186, R240, -R175 ;  /* 0x800000aff0ba0221 */ /* 0x000fe20000010000 */
[----:B------:R-:W-:Y:S01]  /*5b10*/  SHF.L.U32 R175, R159, 0x10, RZ ;  /* 0x000000109faf7819 */ /* 0x000fe200000006ff */
[----:B------:R-:W-:Y:S01]  /*5b20*/  @P0 FADD.FTZ R184, R239, -R184 ;  /* 0x800000b8efb80221 */ /* 0x000fe20000010000 */
[----:B------:R-:W-:Y:S02]  /*5b30*/  SHF.L.U32 R183, R183, 0x10, RZ ;  /* 0x00000010b7b77819 */ /* 0x000fe400000006ff */
[----:B------:R-:W-:Y:S01]  /*5b40*/  F2FP.BF16.F32.PACK_AB R174, R174, R185 ;  /* 0x000000b9aeae723e */ /* 0x000fe200000010ff */
[----:B------:R-:W-:-:S02]  /*5b50*/  @P0 FFMA.FTZ R175, R5, R186, R175 ;  /* 0x000000ba05af0223 */ /* 0x000fc400000100af */
        /* <DEDUP_REMOVED lines=13> */
.L_x_4636:
[----:B------:R-:W-:Y:S05]  /*5c30*/  BSYNC.RECONVERGENT B3 ;  /* 0x0000000000037941 */ /* 0x000fea0003800200 */
.L_x_4635:
[----:B------:R-:W-:Y:S01]  /*5c40*/  F2FP.BF16.F32.PACK_AB R175, R183, R175 ;  /* 0x000000afb7af723e */ /* 0x000fe200000010ff */
[----:B------:R-:W-:Y:S06]  /*5c50*/  @!P1 BRA `(.L_x_4591) ;  /* 0x0000000000349947 */ /* 0x000fec0003800000 */
        /* <DEDUP_REMOVED lines=13> */
.L_x_4591:
[----:B------:R-:W-:Y:S05]  /*5d30*/  BSYNC.RECONVERGENT B2 ;  /* 0x0000000000027941 */ /* 0x000fea0003800200 */
.L_x_4560:
        /* <DEDUP_REMOVED lines=10> */
.L_x_4557:
[----:B------:R-:W-:Y:S05]  /*5de0*/  BSYNC.RECONVERGENT B1 ;  /* 0x0000000000017941 */ /* 0x000fea0003800200 */
.L_x_4556:
[----:B------:R-:W-:Y:S04]  /*5df0*/  BSSY.RECONVERGENT B1, `(.L_x_4637) ;  /* 0x00002d7000017945 */ /* 0x000fe80003800200 */
[----:B------:R-:W-:Y:S05]  /*5e00*/  @!P2 BRA `(.L_x_4638) ;  /* 0x0000002c0054a947 */ /* 0x000fea0003800000 */
[----:B------:R-:W-:Y:S04]  /*5e10*/  BSSY.RECONVERGENT B2, `(.L_x_4639) ;  /* 0x0000005000027945 */ /* 0x000fe80003800200 */
[----:B------:R-:W-:Y:S05]  /*5e20*/  @!P1 BRA `(.L_x_4640) ;  /* 0x00000000000c9947 */ /* 0x000fea0003800000 */
[----:B0-----:R-:W0:Y:S02]  /*5e30*/  LDC.64 R2, c[0x0][0x390] ;  /* 0x0000e400ff027b82 */ /* 0x001e240000000a00 */
[----:B0-----:R-:W-:-:S05]  /*5e40*/  IMAD.WIDE.U32 R2, R4, 0x10, R2 ;  /* 0x0000001004027825 */ /* 0x001fca00078e0002 */
[----:B-----5:R1:W5:Y:S02]  /*5e50*/  LDG.E.128 R176, desc[UR6][R2.64] ;  /* 0x0000000602b07981 */ /* 0x020364000c1e1d00 */
.L_x_4640:
[----:B------:R-:W-:Y:S05]  /*5e60*/  BSYNC.RECONVERGENT B2 ;  /* 0x0000000000027941 */ /* 0x000fea0003800200 */
.L_x_4639:
        /* <DEDUP_REMOVED lines=10> */
[C---:B01---5:R-:W-:Y:S02]  /*5f10*/  PRMT R3, R160.reuse, 0x7632, R3 ;  /* 0x00007632a0037816 */ /* 0x063fe40000000003 */
        /* <DEDUP_REMOVED lines=20> */
.L_x_4645:
[----:B------:R-:W-:Y:S05]  /*6060*/  BSYNC.RECONVERGENT B3 ;  /* 0x0000000000037941 */ /* 0x000fea0003800200 */
.L_x_4644:
        /* <DEDUP_REMOVED lines=14> */
.L_x_4647:
[----:B------:R-:W-:Y:S05]  /*6150*/  BSYNC.RECONVERGENT B3 ;  /* 0x0000000000037941 */ /* 0x000fea0003800200 */
.L_x_4646:
        /* <DEDUP_REMOVED lines=17> */
.L_x_4649:
[----:B------:R-:W-:Y:S05]  /*6270*/  BSYNC.RECONVERGENT B3 ;  /* 0x0000000000037941 */ /* 0x000fea0003800200 */
.L_x_4648:
        /* <DEDUP_REMOVED lines=19> */
.L_x_4651:
[----:B------:R-:W-:Y:S05]  /*63b0*/  BSYNC.RECONVERGENT B3 ;  /* 0x0000000000037941 */ /* 0x000fea0003800200 */
.L_x_4650:
        /* <DEDUP_REMOVED lines=8> */
[----:B------:R-:W-:-:S03]  /*6440*/  IMAD.MOV.U32 R183, RZ, RZ, RZ ;  /* 0x000000ffffb77224 */ /* 0x000fc600078e00ff */
        /* <DEDUP_REMOVED lines=8> */
.L_x_4653:
[----:B------:R-:W-:Y:S05]  /*64d0*/  BSYNC.RECONVERGENT B3 ;  /* 0x0000000000037941 */ /* 0x000fea0003800200 */
.L_x_4652:
        /* <DEDUP_REMOVED lines=19> */
.L_x_4655:
[----:B------:R-:W-:Y:S05]  /*6610*/  BSYNC.RECONVERGENT B3 ;  /* 0x0000000000037941 */ /* 0x000fea0003800200 */
.L_x_4654:
[--C-:B------:R-:W-:Y:S01]  /*6620*/  @P0 FFMA.FTZ R2, R12, R181, R182.reuse ;  /* 0x000000b50c020223 */ /* 0x100fe200000100b6 */
[----:B------:R-:W-:Y:S01]  /*6630*/  F2FP.BF16.F32.PACK_AB R172, R3, R172 ;  /* 0x000000ac03ac723e */ /* 0x000fe200000010ff */
[----:B------:R-:W-:Y:S01]  /*6640*/  BSSY.RECONVERGENT B3, `(.L_x_4656) ;  /* 0x0000017000037945 */ /* 0x000fe20003800200 */
[----:B------:R-:W-:Y:S01]  /*6650*/  F2FP.BF16.F32.PACK_AB R173, R175, R173 ;  /* 0x000000adafad723e */ /* 0x000fe200000010ff */
[----:B------:R-:W-:Y:S01]  /*6660*/  @P0 FFMA.FTZ R175, R206, R181, R182 ;  /* 0x000000b5ceaf0223 */ /* 0x000fe200000100b6 */
[----:B------:R-:W-:Y:S01]  /*6670*/  PRMT R3, R163, 0x7632, R3 ;  /* 0x00007632a3037816 */ /* 0x000fe20000000003 */
        /* <DEDUP_REMOVED lines=19> */
.L_x_4657:
[----:B------:R-:W-:Y:S05]  /*67b0*/  BSYNC.RECONVERGENT B3 ;  /* 0x0000000000037941 */ /* 0x000fea0003800200 */
.L_x_4656:
[----:B------:R-:W-:Y:S01]  /*67c0*/  F2FP.BF16.F32.PACK_AB R175, R3, R2 ;  /* 0x0000000203af723e */ /* 0x000fe200000010ff */
[----:B------:R-:W-:Y:S06]  /*67d0*/  @!P1 BRA `(.L_x_4658) ;  /* 0x0000002000bc9947 */ /* 0x000fec0003800000 */
        /* <DEDUP_REMOVED lines=14> */
.L_x_4643:
[----:B------:R-:W-:Y:S01]  /*68c0*/  BSSY.RECONVERGENT B3, `(.L_x_4659) ;  /* 0x0000012000037945 */ /* 0x000fe20003800200 */
[----:B------:R-:W-:-:S03]  /*68d0*/  ISETP.GT.AND P5, PT, R6, RZ, PT ;  /* 0x000000ff0600720c */ /* 0x000fc60003fa4270 */
[----:B------:R-:W-:Y:S10]  /*68e0*/  @!P1 BRA `(.L_x_4660) ;  /* 0x00000000003c9947 */ /* 0x000ff40003800000 */
        /* <DEDUP_REMOVED lines=15> */
.L_x_4660:
[----:B------:R-:W-:Y:S05]  /*69e0*/  BSYNC.RECONVERGENT B3 ;  /* 0x0000000000037941 */ /* 0x000fea0003800200 */
.L_x_4659:
[----:B------:R-:W-:Y:S04]  /*69f0*/  BSSY.RECONVERGENT B3, `(.L_x_4661) ;  /* 0x0000013000037945 */ /* 0x000fe80003800200 */
[----:B------:R-:W-:Y:S05]  /*6a00*/  @!P1 BRA `(.L_x_4662) ;  /* 0x0000000000449947 */ /* 0x000fea0003800000 */
[----:B-----5:R-:W-:Y:S01]  /*6a10*/  LOP3.LUT P0, RZ, R194, 0xff00, RZ, 0xc0, !PT ;  /* 0x0000ff00c2ff7812 */ /* 0x020fe2000780c0ff */
[----:B01----:R-:W-:Y:S01]  /*6a20*/  @P5 FFMA.FTZ R2, R10, R181, R182 ;  /* 0x000000b50a025223 */ /* 0x003fe200000100b6 */
        /* <DEDUP_REMOVED lines=15> */
.L_x_4662:
[----:B------:R-:W-:Y:S05]  /*6b20*/  BSYNC.RECONVERGENT B3 ;  /* 0x0000000000037941 */ /* 0x000fea0003800200 */
.L_x_4661:
        /* <DEDUP_REMOVED lines=17> */
.L_x_4664:
[----:B------:R-:W-:Y:S05]  /*6c40*/  BSYNC.RECONVERGENT B3 ;  /* 0x0000000000037941 */ /* 0x000fea0003800200 */
.L_x_4663:
        /* <DEDUP_REMOVED lines=19> */
.L_x_4666:
[----:B------:R-:W-:Y:S05]  /*6d80*/  BSYNC.RECONVERGENT B3 ;  /* 0x0000000000037941 */ /* 0x000fea0003800200 */
.L_x_4665:
        /* <DEDUP_REMOVED lines=17> */
.L_x_4668:
[----:B------:R-:W-:Y:S05]  /*6ea0*/  BSYNC.RECONVERGENT B3 ;  /* 0x0000000000037941 */ /* 0x000fea0003800200 */
.L_x_4667:
[----:B------:R-:W-:Y:S04]  /*6eb0*/  BSSY.RECONVERGENT B3, `(.L_x_4669) ;  /* 0x0000013000037945 */ /* 0x000fe80003800200 */
[----:B------:R-:W-:Y:S05]  /*6ec0*/  @!P1 BRA `(.L_x_4670) ;  /* 0x0000000000449947 */ /* 0x000fea0003800000 */
[----:B-----5:R-:W-:Y:S01]  /*6ed0*/  LOP3.LUT P0, RZ, R195, 0xff00, RZ, 0xc0, !PT ;  /* 0x0000ff00c3ff7812 */ /* 0x020fe2000780c0ff */
[----:B01----:R-:W-:Y:S01]  /*6ee0*/  @P5 FFMA.FTZ R2, R204, R181, R182 ;  /* 0x000000b5cc025223 */ /* 0x003fe200000100b6 */
[----:B------:R-:W-:Y:S01]  /*6ef0*/  PRMT R3, R162, 0x7632, R3 ;  /* 0x00007632a2037816 */ /* 0x000fe20000000003 */
[----:B------:R-:W-:Y:S02]  /*6f00*/  IMAD.MOV.U32 R183, RZ, RZ, RZ ;  /* 0x000000ffffb77224 */ /* 0x000fe400078e00ff */
        /* <DEDUP_REMOVED lines=13> */
.L_x_4670:
[----:B------:R-:W-:Y:S05]  /*6fe0*/  BSYNC.RECONVERGENT B3 ;  /* 0x0000000000037941 */ /* 0x000fea0003800200 */
.L_x_4669:
        /* <DEDUP_REMOVED lines=17> */
.L_x_4672:
[----:B------:R-:W-:Y:S05]  /*7100*/  BSYNC.RECONVERGENT B3 ;  /* 0x0000000000037941 */ /* 0x000fea0003800200 */
.L_x_4671:
[----:B------:R-:W-:Y:S05]  /*7110*/  @!P1 BRA `(.L_x_4658) ;  /* 0x00000018006c9947 */ /* 0x000fea0003800000 */
[----:B-----5:R-:W-:Y:S01]  /*7120*/  ISETP.GE.U32.AND P0, PT, R194, RZ, PT ;  /* 0x000000ffc200720c */ /* 0x020fe20003f06070 */
[----:B01----:R-:W-:Y:S01]  /*7130*/  @P5 FFMA.FTZ R2, R206, R181, R182 ;  /* 0x000000b5ce025223 */ /* 0x003fe200000100b6 */
[----:B------:R-:W-:Y:S02]  /*7140*/  PRMT R3, R163, 0x7632, R3 ;  /* 0x00007632a3037816 */ /* 0x000fe40000000003 */
[----:B------:R-:W-:Y:S01]  /*7150*/  ISETP.GE.U32.AND.EX P0, PT, R195, 0x1000000, PT, P0 ;  /* 0x01000000c300780c */ /* 0x000fe20003f06100 */
[----:B------:R-:W-:Y:S01]  /*7160*/  @P5 FADD.FTZ R2, R207, -R2 ;  /* 0x80000002cf025221 */ /* 0x000fe20000010000 */
[----:B------:R-:W-:Y:S02]  /*7170*/  SHF.L.U32 R3, R3, 0x10, RZ ;  /* 0x0000001003037819 */ /* 0x000fe400000006ff */
[----:B------:R-:W-:-:S03]  /*7180*/  MOV R183, RZ ;  /* 0x000000ff00b77202 */ /* 0x000fc60000000f00 */
        /* <DEDUP_REMOVED lines=12> */
.L_x_4642:
        /* <DEDUP_REMOVED lines=22> */
.L_x_4675:
[----:B------:R-:W-:Y:S05]  /*73b0*/  BSYNC.RECONVERGENT B3 ;  /* 0x0000000000037941 */ /* 0x000fea0003800200 */
.L_x_4674:
        /* <DEDUP_REMOVED lines=18> */
.L_x_4677:
[----:B------:R-:W-:Y:S05]  /*74e0*/  BSYNC.RECONVERGENT B3 ;  /* 0x0000000000037941 */ /* 0x000fea0003800200 */
.L_x_4676:
        /* <DEDUP_REMOVED lines=17> */
.L_x_4679:
[----:B------:R-:W-:Y:S05]  /*7600*/  BSYNC.RECONVERGENT B3 ;  /* 0x0000000000037941 */ /* 0x000fea0003800200 */
.L_x_4678:
        /* <DEDUP_REMOVED lines=18> */
.L_x_4681:
[----:B------:R-:W-:Y:S05]  /*7730*/  BSYNC.RECONVERGENT B3 ;  /* 0x0000000000037941 */ /* 0x000fea0003800200 */
.L_x_4680:
        /* <DEDUP_REMOVED lines=17> */
.L_x_4683:
[----:B------:R-:W-:Y:S05]  /*7850*/  BSYNC.RECONVERGENT B3 ;  /* 0x0000000000037941 */ /* 0x000fea0003800200 */
.L_x_4682:
        /* <DEDUP_REMOVED lines=18> */
.L_x_4685:
[----:B------:R-:W-:Y:S05]  /*7980*/  BSYNC.RECONVERGENT B3 ;  /* 0x0000000000037941 */ /* 0x000fea0003800200 */
.L_x_4684:
[----:B------:R-:W-:Y:S01]  /*7990*/  F2FP.BF16.F32.PACK_AB R173, R172, R173 ;  /* 0x000000adacad723e */ /* 0x000fe200000010ff */
[----:B------:R-:W-:Y:S01]  /*79a0*/  BSSY.RECONVERGENT B3, `(.L_x_4686) ;  /* 0x0000017000037945 */ /* 0x000fe20003800200 */
[----:B------:R-:W-:Y:S01]  /*79b0*/  F2FP.BF16.F32.PACK_AB R172, R3, R2 ;  /* 0x0000000203ac723e */ /* 0x000fe200000010ff */
[-CC-:B------:R-:W-:Y:S01]  /*79c0*/  FFMA.FTZ R2, R206, R181.reuse, R182.reuse ;  /* 0x000000b5ce027223 */ /* 0x180fe200000100b6 */
[----:B------:R-:W-:Y:S01]  /*79d0*/  FFMA.FTZ R3, R12, R181, R182 ;  /* 0x000000b50c037223 */ /* 0x000fe200000100b6 */
[----:B------:R-:W-:Y:S02]  /*79e0*/  F2FP.BF16.F32.PACK_AB R174, R175, R174 ;  /* 0x000000aeafae723e */ /* 0x000fe400000010ff */
[----:B------:R-:W-:Y:S01]  /*79f0*/  FADD.FTZ R2, R207, -R2 ;  /* 0x80000002cf027221 */ /* 0x000fe20000010000 */
[----:B------:R-:W-:-:S03]  /*7a00*/  FADD.FTZ R3, R11, -R3 ;  /* 0x800000030b037221 */ /* 0x000fc60000010000 */
[C---:B------:R-:W-:Y:S01]  /*7a10*/  FMUL.FTZ R2, R5.reuse, R2 ;  /* 0x0000000205027220 */ /* 0x040fe20000410000 */
[----:B------:R-:W-:-:S04]  /*7a20*/  FMUL.FTZ R3, R5, R3 ;  /* 0x0000000305037220 */ /* 0x000fc80000410000 */
        /* <DEDUP_REMOVED lines=14> */
.L_x_4687:
[----:B------:R-:W-:Y:S05]  /*7b10*/  BSYNC.RECONVERGENT B3 ;  /* 0x0000000000037941 */ /* 0x000fea0003800200 */
.L_x_4686:
        /* <DEDUP_REMOVED lines=16> */
.L_x_4673:
        /* <DEDUP_REMOVED lines=15> */
.L_x_4691:
[----:B------:R-:W-:Y:S05]  /*7d10*/  BSYNC.RECONVERGENT B4 ;  /* 0x0000000000047941 */ /* 0x000fea0003800200 */
.L_x_4690:
        /* <DEDUP_REMOVED lines=12> */
.L_x_4689:
[----:B------:R-:W-:Y:S05]  /*7de0*/  BSYNC.RECONVERGENT B3 ;  /* 0x0000000000037941 */ /* 0x000fea0003800200 */
.L_x_4688:
[----:B------:R-:W-:Y:S04]  /*7df0*/  BSSY.RECONVERGENT B3, `(.L_x_4692) ;  /* 0x000001d000037945 */ /* 0x000fe80003800200 */
[----:B------:R-:W-:Y:S05]  /*7e00*/  @!P1 BRA `(.L_x_4693) ;  /* 0x00000000006c9947 */ /* 0x000fea0003800000 */
[----:B-----5:R-:W-:Y:S01]  /*7e10*/  LOP3.LUT P0, RZ, R194, 0xff00, RZ, 0xc0, !PT ;  /* 0x0000ff00c2ff7812 */ /* 0x020fe2000780c0ff */
[----:B------:R-:W-:Y:S01]  /*7e20*/  BSSY.RECONVERGENT B4, `(.L_x_4694) ;  /* 0x000000d000047945 */ /* 0x000fe20003800200 */
[----:B01----:R-:W-:-:S11]  /*7e30*/  MOV R2, RZ ;  /* 0x000000ff00027202 */ /* 0x003fd60000000f00 */
        /* <DEDUP_REMOVED lines=11> */
.L_x_4695:
[----:B------:R-:W-:Y:S05]  /*7ef0*/  BSYNC.RECONVERGENT B4 ;  /* 0x0000000000047941 */ /* 0x000fea0003800200 */
.L_x_4694:
        /* <DEDUP_REMOVED lines=12> */
.L_x_4693:
[----:B------:R-:W-:Y:S05]  /*7fc0*/  BSYNC.RECONVERGENT B3 ;  /* 0x0000000000037941 */ /* 0x000fea0003800200 */
.L_x_4692:
        /* <DEDUP_REMOVED lines=15> */
.L_x_4699:
[----:B------:R-:W-:Y:S05]  /*80c0*/  BSYNC.RECONVERGENT B4 ;  /* 0x0000000000047941 */ /* 0x000fea0003800200 */
.L_x_4698:
        /* <DEDUP_REMOVED lines=12> */
.L_x_4697:
[----:B------:R-:W-:Y:S05]  /*8190*/  BSYNC.RECONVERGENT B3 ;  /* 0x0000000000037941 */ /* 0x000fea0003800200 */
.L_x_4696:
        /* <DEDUP_REMOVED lines=16> */
.L_x_4703:
[----:B------:R-:W-:Y:S05]  /*82a0*/  BSYNC.RECONVERGENT B4 ;  /* 0x0000000000047941 */ /* 0x000fea0003800200 */
.L_x_4702:
        /* <DEDUP_REMOVED lines=12> */
.L_x_4701:
[----:B------:R-:W-:Y:S05]  /*8370*/  BSYNC.RECONVERGENT B3 ;  /* 0x0000000000037941 */ /* 0x000fea0003800200 */
.L_x_4700:
        /* <DEDUP_REMOVED lines=15> */
.L_x_4707:
[----:B------:R-:W-:Y:S05]  /*8470*/  BSYNC.RECONVERGENT B4 ;  /* 0x0000000000047941 */ /* 0x000fea0003800200 */
.L_x_4706:
        /* <DEDUP_REMOVED lines=12> */
.L_x_4705:
[----:B------:R-:W-:Y:S05]  /*8540*/  BSYNC.RECONVERGENT B3 ;  /* 0x0000000000037941 */ /* 0x000fea0003800200 */
.L_x_4704:
        /* <DEDUP_REMOVED lines=16> */
.L_x_4711:
[----:B------:R-:W-:Y:S05]  /*8650*/  BSYNC.RECONVERGENT B4 ;  /* 0x0000000000047941 */ /* 0x000fea0003800200 */
.L_x_4710:
        /* <DEDUP_REMOVED lines=12> */
.L_x_4709:
[----:B------:R-:W-:Y:S05]  /*8720*/  BSYNC.RECONVERGENT B3 ;  /* 0x0000000000037941 */ /* 0x000fea0003800200 */
.L_x_4708:
        /* <DEDUP_REMOVED lines=15> */
.L_x_4715:
[----:B------:R-:W-:Y:S05]  /*8820*/  BSYNC.RECONVERGENT B4 ;  /* 0x0000000000047941 */ /* 0x000fea0003800200 */
.L_x_4714:
        /* <DEDUP_REMOVED lines=12> */
.L_x_4713:
[----:B------:R-:W-:Y:S05]  /*88f0*/  BSYNC.RECONVERGENT B3 ;  /* 0x0000000000037941 */ /* 0x000fea0003800200 */
.L_x_4712:
[----:B------:R-:W-:Y:S05]  /*8900*/  @!P1 BRA `(.L_x_4658) ;  /* 0x0000000000709947 */ /* 0x000fea0003800000 */
[----:B-----5:R-:W-:Y:S01]  /*8910*/  ISETP.GE.U32.AND P0, PT, R194, RZ, PT ;  /* 0x000000ffc200720c */ /* 0x020fe20003f06070 */
[----:B------:R-:W-:Y:S01]  /*8920*/  BSSY.RECONVERGENT B3, `(.L_x_4716) ;  /* 0x000000e000037945 */ /* 0x000fe20003800200 */
[----:B01----:R-:W-:Y:S02]  /*8930*/  MOV R2, RZ ;  /* 0x000000ff00027202 */ /* 0x003fe40000000f00 */
        /* <DEDUP_REMOVED lines=12> */
.L_x_4717:
[----:B------:R-:W-:Y:S05]  /*8a00*/  BSYNC.RECONVERGENT B3 ;  /* 0x0000000000037941 */ /* 0x000fea0003800200 */
.L_x_4716:
        /* <DEDUP_REMOVED lines=12> */
.L_x_4658:
[----:B------:R-:W-:Y:S05]  /*8ad0*/  BSYNC.RECONVERGENT B2 ;  /* 0x0000000000027941 */ /* 0x000fea0003800200 */
.L_x_4641:
        /* <DEDUP_REMOVED lines=8> */
.L_x_4638:
[----:B------:R-:W-:Y:S05]  /*8b60*/  BSYNC.RECONVERGENT B1 ;  /* 0x0000000000017941 */ /* 0x000fea0003800200 */
.L_x_4637:
[----:B------:R-:W-:Y:S04]  /*8b70*/  BSSY.RECONVERGENT B1, `(.L_x_4718) ;  /* 0x00002d7000017945 */ /* 0x000fe80003800200 */
[----:B------:R-:W-:Y:S05]  /*8b80*/  @!P3 BRA `(.L_x_4719) ;  /* 0x0000002c0054b947 */ /* 0x000fea0003800000 */
[----:B------:R-:W-:Y:S04]  /*8b90*/  BSSY.RECONVERGENT B2, `(.L_x_4720) ;  /* 0x0000005000027945 */ /* 0x000fe80003800200 */
[----:B------:R-:W-:Y:S05]  /*8ba0*/  @!P1 BRA `(.L_x_4721) ;  /* 0x00000000000c9947 */ /* 0x000fea0003800000 */
[----:B01----:R-:W0:Y:S02]  /*8bb0*/  LDC.64 R2, c[0x0][0x390] ;  /* 0x0000e400ff027b82 */ /* 0x003e240000000a00 */
[----:B0-----:R-:W-:-:S05]  /*8bc0*/  IMAD.WIDE.U32 R2, R4, 0x10, R2 ;  /* 0x0000001004027825 */ /* 0x001fca00078e0002 */
[----:B-----5:R2:W5:Y:S02]  /*8bd0*/  LDG.E.128 R176, desc[UR6][R2.64] ;  /* 0x0000000602b07981 */ /* 0x020564000c1e1d00 */
.L_x_4721:
[----:B------:R-:W-:Y:S05]  /*8be0*/  BSYNC.RECONVERGENT B2 ;  /* 0x0000000000027941 */ /* 0x000fea0003800200 */
.L_x_4720:
        /* <DEDUP_REMOVED lines=10> */
[C---:B012--5:R-:W-:Y:S02]  /*8c90*/  PRMT R3, R164.reuse, 0x7632, R3 ;  /* 0x00007632a4037816 */ /* 0x067fe40000000003 */
        /* <DEDUP_REMOVED lines=20> */
.L_x_4726:
[----:B------:R-:W-:Y:S05]  /*8de0*/  BSYNC.RECONVERGENT B3 ;  /* 0x0000000000037941 */ /* 0x000fea0003800200 */
.L_x_4725:
        /* <DEDUP_REMOVED lines=14> */
.L_x_4728:
[----:B------:R-:W-:Y:S05]  /*8ed0*/  BSYNC.RECONVERGENT B3 ;  /* 0x0000000000037941 */ /* 0x000fea0003800200 */
.L_x_4727:
        /* <DEDUP_REMOVED lines=17> */
.L_x_4730:
[----:B------:R-:W-:Y:S05]  /*8ff0*/  BSYNC.RECONVERGENT B3 ;  /* 0x0000000000037941 */ /* 0x000fea0003800200 */
.L_x_4729:
        /* <DEDUP_REMOVED lines=19> */
.L_x_4732:
[----:B------:R-:W-:Y:S05]  /*9130*/  BSYNC.RECONVERGENT B3 ;  /* 0x0000000000037941 */ /* 0x000fea0003800200 */
.L_x_4731:
        /* <DEDUP_REMOVED lines=17> */
.L_x_4734:
[----:B------:R-:W-:Y:S05]  /*9250*/  BSYNC.RECONVERGENT B3 ;  /* 0x0000000000037941 */ /* 0x000fea0003800200 */
.L_x_4733:
[----:B------:R-:W-:Y:S01]  /*9260*/  PRMT R183, R166, 0x7632, R183 ;  /* 0x00007632a6b77816 */ /* 0x000fe200000000b7 */
[----:B------:R-:W-:Y:S01]  /*9270*/  @P0 FFMA.FTZ R2, R220, R181, R182 ;  /* 0x000000b5dc020223 */ /* 0x000fe200000100b6 */
[----:B------:R-:W-:Y:S03]  /*9280*/  BSSY.RECONVERGENT B3, `(.L_x_4735) ;  /* 0x0000011000037945 */ /* 0x000fe60003800200 */
[----:B------:R-:W-:Y:S02]  /*9290*/  IMAD.U32 R183, R183, 0x10000, RZ ;  /* 0x00010000b7b77824 */ /* 0x000fe400078e00ff */
        /* <DEDUP_REMOVED lines=15> */
.L_x_4736:
[----:B------:R-:W-:Y:S05]  /*9390*/  BSYNC.RECONVERGENT B3 ;  /* 0x0000000000037941 */ /* 0x000fea0003800200 */
.L_x_4735:
        /* <DEDUP_REMOVED lines=25> */
.L_x_4738:
[----:B------:R-:W-:Y:S05]  /*9530*/  BSYNC.RECONVERGENT B3 ;  /* 0x0000000000037941 */ /* 0x000fea0003800200 */
.L_x_4737:
        /* <DEDUP_REMOVED lines=16> */
.L_x_4724:
[----:B------:R-:W-:Y:S01]  /*9640*/  BSSY.RECONVERGENT B3, `(.L_x_4740) ;  /* 0x0000012000037945 */ /* 0x000fe20003800200 */
[----:B------:R-:W-:-:S03]  /*9650*/  ISETP.GT.AND P3, PT, R6, RZ, PT ;  /* 0x000000ff0600720c */ /* 0x000fc60003f64270 */
[----:B------:R-:W-:Y:S10]  /*9660*/  @!P1 BRA `(.L_x_4741) ;  /* 0x00000000003c9947 */ /* 0x000ff40003800000 */
[----:B012---:R-:W-:Y:S01]  /*9670*/  @P3 FFMA.FTZ R2, R208, R181, R182 ;  /* 0x000000b5d0023223 */ /* 0x007fe200000100b6 */
        /* <DEDUP_REMOVED lines=14> */
.L_x_4741:
[----:B------:R-:W-:Y:S05]  /*9760*/  BSYNC.RECONVERGENT B3 ;  /* 0x0000000000037941 */ /* 0x000fea0003800200 */
.L_x_4740:
[----:B------:R-:W-:Y:S04]  /*9770*/  BSSY.RECONVERGENT B3, `(.L_x_4742) ;  /* 0x0000013000037945 */ /* 0x000fe80003800200 */
[----:B------:R-:W-:Y:S05]  /*9780*/  @!P1 BRA `(.L_x_4743) ;  /* 0x0000000000449947 */ /* 0x000fea0003800000 */
[----:B-----5:R-:W-:Y:S01]  /*9790*/  LOP3.LUT P0, RZ, R196, 0xff00, RZ, 0xc0, !PT ;  /* 0x0000ff00c4ff7812 */ /* 0x020fe2000780c0ff */
[----:B012---:R-:W-:Y:S01]  /*97a0*/  @P3 FFMA.FTZ R2, R216, R181, R182 ;  /* 0x000000b5d8023223 */ /* 0x007fe200000100b6 */
        /* <DEDUP_REMOVED lines=15> */
.L_x_4743:
[----:B------:R-:W-:Y:S05]  /*98a0*/  BSYNC.RECONVERGENT B3 ;  /* 0x0000000000037941 */ /* 0x000fea0003800200 */
.L_x_4742:
[----:B------:R-:W-:Y:S04]  /*98b0*/  BSSY.RECONVERGENT B3, `(.L_x_4744) ;  /* 0x0000011000037945 */ /* 0x000fe80003800200 */
[----:B------:R-:W-:Y:S05]  /*98c0*/  @!P1 BRA `(.L_x_4745) ;  /* 0x00000000003c9947 */ /* 0x000fea0003800000 */
        /* <DEDUP_REMOVED lines=15> */
.L_x_4745:
[----:B------:R-:W-:Y:S05]  /*99c0*/  BSYNC.RECONVERGENT B3 ;  /* 0x0000000000037941 */ /* 0x000fea0003800200 */
.L_x_4744:
        /* <DEDUP_REMOVED lines=19> */
.L_x_4747:
[----:B------:R-:W-:Y:S05]  /*9b00*/  BSYNC.RECONVERGENT B3 ;  /* 0x0000000000037941 */ /* 0x000fea0003800200 */
.L_x_4746:
        /* <DEDUP_REMOVED lines=17> */
.L_x_4749:
[----:B------:R-:W-:Y:S05]  /*9c20*/  BSYNC.RECONVERGENT B3 ;  /* 0x0000000000037941 */ /* 0x000fea0003800200 */
.L_x_4748:
        /* <DEDUP_REMOVED lines=19> */
.L_x_4751:
[----:B------:R-:W-:Y:S05]  /*9d60*/  BSYNC.RECONVERGENT B3 ;  /* 0x0000000000037941 */ /* 0x000fea0003800200 */
.L_x_4750:
[----:B------:R-:W-:Y:S04]  /*9d70*/  BSSY.RECONVERGENT B3, `(.L_x_4752) ;  /* 0x0000011000037945 */ /* 0x000fe80003800200 */
[----:B------:R-:W-:Y:S05]  /*9d80*/  @!P1 BRA `(.L_x_4753) ;  /* 0x00000000003c9947 */ /* 0x000fea0003800000 */
[----:B012---:R-:W-:Y:S01]  /*9d90*/  @P3 FFMA.FTZ R2, R214, R181, R182 ;  /* 0x000000b5d6023223 */ /* 0x007fe200000100b6 */
[----:B-----5:R-:W-:Y:S02]  /*9da0*/  SHF.L.U32 R3, R167, 0x10, RZ ;  /* 0x00000010a7037819 */ /* 0x020fe400000006ff */
[----:B------:R-:W-:Y:S01]  /*9db0*/  LOP3.LUT P0, RZ, R197, 0xff0000, RZ, 0xc0, !PT ;  /* 0x00ff0000c5ff7812 */ /* 0x000fe2000780c0ff */
[----:B------:R-:W-:-:S04]  /*9dc0*/  @P3 FADD.FTZ R2, R215, -R2 ;  /* 0x80000002d7023221 */ /* 0x000fc80000010000 */
[----:B------:R-:W-:-:S04]  /*9dd0*/  @P3 FFMA.FTZ R3, R5, R2, R3 ;  /* 0x0000000205033223 */ /* 0x000fc80000010003 */
[----:B------:R-:W-:Y:S01]  /*9de0*/  FMUL.FTZ R2, R3, UR13 ;  /* 0x0000000d03027c20 */ /* 0x000fe20008410000 */
[----:B------:R-:W-:-:S03]  /*9df0*/  HFMA2 R3, -RZ, RZ, 0, 0 ;  /* 0x00000000ff037431 */ /* 0x000fc600000001ff */
[----:B------:R-:W-:Y:S01]  /*9e00*/  FMUL.FTZ R2, R2, UR12 ;  /* 0x0000000c02027c20 */ /* 0x000fe20008410000 */
[----:B------:R-:W-:-:S04]  /*9e10*/  @P0 IMAD.U32 R183, R179, 0x10000, RZ ;  /* 0x00010000b3b70824 */ /* 0x000fc800078e00ff */
[-C--:B------:R-:W-:Y:S01]  /*9e20*/  @P0 FMUL.FTZ R3, R183, R2.reuse ;  /* 0x00000002b7030220 */ /* 0x080fe20000410000 */
[----:B------:R-:W-:-:S03]  /*9e30*/  FMUL.FTZ R2, R50, R2 ;  /* 0x0000000232027220 */ /* 0x000fc60000410000 */
[----:B------:R-:W-:Y:S02]  /*9e40*/  FADD.FTZ R146, R146, R3 ;  /* 0x0000000392927221 */ /* 0x000fe40000010000 */
[----:B------:R-:W-:-:S04]  /*9e50*/  FSEL R2, R2, RZ, P0 ;  /* 0x000000ff02027208 */ /* 0x000fc80000000000 */
[----:B------:R-:W-:-:S04]  /*9e60*/  F2FP.BF16.F32.PACK_AB R2, RZ, R2 ;  /* 0x00000002ff02723e */ /* 0x000fc800000010ff */
[----:B------:R-:W-:-:S07]  /*9e70*/  PRMT R171, R2, 0x7610, R171 ;  /* 0x0000761002ab7816 */ /* 0x000fce00000000ab */
.L_x_4753:
[----:B------:R-:W-:Y:S05]  /*9e80*/  BSYNC.RECONVERGENT B3 ;  /* 0x0000000000037941 */ /* 0x000fea0003800200 */
.L_x_4752:
[----:B------:R-:W-:Y:S05]  /*9e90*/  @!P1 BRA `(.L_x_4739) ;  /* 0x00000018006c9947 */ /* 0x000fea0003800000 */
[----:B-----5:R-:W-:Y:S01]  /*9ea0*/  ISETP.GE.U32.AND P0, PT, R196, RZ, PT ;  /* 0x000000ffc400720c */ /* 0x020fe20003f06070 */
[----:B012---:R-:W-:Y:S01]  /*9eb0*/  @P3 FFMA.FTZ R2, R222, R181, R182 ;  /* 0x000000b5de023223 */ /* 0x007fe200000100b6 */
        /* <DEDUP_REMOVED lines=17> */
.L_x_4723:
[----:B------:R-:W-:-:S04]  /*9fd0*/  UISETP.NE.U32.AND UP0, UPT, UR20, URZ, UPT ;  /* 0x000000ff1400728c */ /* 0x000fc8000bf05070 */
[----:B------:R-:W-:-:S06]  /*9fe0*/  UISETP.NE.AND.EX UP0, UPT, UR21, URZ, UPT, UP0 ;  /* 0x000000ff1500728c */ /* 0x000fcc000bf05300 */
[----:B------:R-:W-:-:S13]  /*9ff0*/  PLOP3.LUT P2, PT, PT, PT, UP0, 0x80, 0x8 ;  /* 0x000000000008781c */ /* 0x000fda0003f4f008 */
[----:B------:R-:W-:Y:S05]  /*a000*/  @!P2 BRA `(.L_x_4754) ;  /* 0x000000080064a947 */ /* 0x000fea0003800000 */
[----:B012---:R-:W-:Y:S01]  /*a010*/  FFMA.FTZ R2, R208, R181, R182 ;  /* 0x000000b5d0027223 */ /* 0x007fe200000100b6 */
        /* <DEDUP_REMOVED lines=17> */
.L_x_4756:
[----:B------:R-:W-:Y:S05]  /*a130*/  BSYNC.RECONVERGENT B3 ;  /* 0x0000000000037941 */ /* 0x000fea0003800200 */
.L_x_4755:
        /* <DEDUP_REMOVED lines=18> */
.L_x_4758:
[----:B------:R-:W-:Y:S05]  /*a260*/  BSYNC.RECONVERGENT B3 ;  /* 0x0000000000037941 */ /* 0x000fea0003800200 */
.L_x_4757:
        /* <DEDUP_REMOVED lines=17> */
.L_x_4760:
[----:B------:R-:W-:Y:S05]  /*a380*/  BSYNC.RECONVERGENT B3 ;  /* 0x0000000000037941 */ /* 0x000fea0003800200 */
.L_x_4759:
        /* <DEDUP_REMOVED lines=18> */
.L_x_4762:
[----:B------:R-:W-:Y:S05]  /*a4b0*/  BSYNC.RECONVERGENT B3 ;  /* 0x0000000000037941 */ /* 0x000fea0003800200 */
.L_x_4761:
        /* <DEDUP_REMOVED lines=17> */
.L_x_4764:
[----:B------:R-:W-:Y:S05]  /*a5d0*/  BSYNC.RECONVERGENT B3 ;  /* 0x0000000000037941 */ /* 0x000fea0003800200 */
.L_x_4763:
        /* <DEDUP_REMOVED lines=18> */
.L_x_4766:
[----:B------:R-:W-:Y:S05]  /*a700*/  BSYNC.RECONVERGENT B3 ;  /* 0x0000000000037941 */ /* 0x000fea0003800200 */
.L_x_4765:
        /* <DEDUP_REMOVED lines=24> */
.L_x_4768:
[----:B------:R-:W-:Y:S05]  /*a890*/  BSYNC.RECONVERGENT B3 ;  /* 0x0000000000037941 */ /* 0x000fea0003800200 */
.L_x_4767:
        /* <DEDUP_REMOVED lines=16> */
.L_x_4754:
[----:B------:R-:W-:Y:S04]  /*a9a0*/  BSSY.RECONVERGENT B3, `(.L_x_4769) ;  /* 0x000001c000037945 */ /* 0x000fe80003800200 */
[----:B------:R-:W-:Y:S05]  /*a9b0*/  @!P1 BRA `(.L_x_4770) ;  /* 0x0000000000689947 */ /* 0x000fea0003800000 */
[----:B-----5:R-:W-:Y:S01]  /*a9c0*/  LOP3.LUT P0, RZ, R196, 0xff, RZ, 0xc0, !PT ;  /* 0x000000ffc4ff7812 */ /* 0x020fe2000780c0ff */
[----:B------:R-:W-:Y:S01]  /*a9d0*/  BSSY.RECONVERGENT B4, `(.L_x_4771) ;  /* 0x000000c000047945 */ /* 0x000fe20003800200 */
[----:B012---:R-:W-:-:S11]  /*a9e0*/  HFMA2 R2, -RZ, RZ, 0, 0 ;  /* 0x00000000ff027431 */ /* 0x007fd600000001ff */
        /* <DEDUP_REMOVED lines=10> */
.L_x_4772:
[----:B------:R-:W-:Y:S05]  /*aa90*/  BSYNC.RECONVERGENT B4 ;  /* 0x0000000000047941 */ /* 0x000fea0003800200 */
.L_x_4771:
        /* <DEDUP_REMOVED lines=12> */
.L_x_4770:
[----:B------:R-:W-:Y:S05]  /*ab60*/  BSYNC.RECONVERGENT B3 ;  /* 0x0000000000037941 */ /* 0x000fea0003800200 */
.L_x_4769:
[----:B------:R-:W-:Y:S04]  /*ab70*/  BSSY.RECONVERGENT B3, `(.L_x_4773) ;  /* 0x000001d000037945 */ /* 0x000fe80003800200 */
[----:B------:R-:W-:Y:S05]  /*ab80*/  @!P1 BRA `(.L_x_4774) ;  /* 0x00000000006c9947 */ /* 0x000fea0003800000 */
[----:B-----5:R-:W-:Y:S01]  /*ab90*/  LOP3.LUT P0, RZ, R196, 0xff00, RZ, 0xc0, !PT ;  /* 0x0000ff00c4ff7812 */ /* 0x020fe2000780c0ff */
[----:B------:R-:W-:Y:S01]  /*aba0*/  BSSY.RECONVERGENT B4, `(.L_x_4775) ;  /* 0x000000d000047945 */ /* 0x000fe20003800200 */
[----:B012---:R-:W-:-:S11]  /*abb0*/  MOV R2, RZ ;  /* 0x000000ff00027202 */ /* 0x007fd60000000f00 */
        /* <DEDUP_REMOVED lines=11> */
.L_x_4776:
[----:B------:R-:W-:Y:S05]  /*ac70*/  BSYNC.RECONVERGENT B4 ;  /* 0x0000000000047941 */ /* 0x000fea0003800200 */
.L_x_4775:
        /* <DEDUP_REMOVED lines=12> */
.L_x_4774:
[----:B------:R-:W-:Y:S05]  /*ad40*/  BSYNC.RECONVERGENT B3 ;  /* 0x0000000000037941 */ /* 0x000fea0003800200 */
.L_x_4773:
        /* <DEDUP_REMOVED lines=15> */
.L_x_4780:
[----:B------:R-:W-:Y:S05]  /*ae40*/  BSYNC.RECONVERGENT B4 ;  /* 0x0000000000047941 */ /* 0x000fea0003800200 */
.L_x_4779:
        /* <DEDUP_REMOVED lines=12> */
.L_x_4778:
[----:B------:R-:W-:Y:S05]  /*af10*/  BSYNC.RECONVERGENT B3 ;  /* 0x0000000000037941 */ /* 0x000fea0003800200 */
.L_x_4777:
        /* <DEDUP_REMOVED lines=16> */
.L_x_4784:
[----:B------:R-:W-:Y:S05]  /*b020*/  BSYNC.RECONVERGENT B4 ;  /* 0x0000000000047941 */ /* 0x000fea0003800200 */
.L_x_4783:
        /* <DEDUP_REMOVED lines=12> */
.L_x_4782:
[----:B------:R-:W-:Y:S05]  /*b0f0*/  BSYNC.RECONVERGENT B3 ;  /* 0x0000000000037941 */ /* 0x000fea0003800200 */
.L_x_4781:
        /* <DEDUP_REMOVED lines=15> */
.L_x_4788:
[----:B------:R-:W-:Y:S05]  /*b1f0*/  BSYNC.RECONVERGENT B4 ;  /* 0x0000000000047941 */ /* 0x000fea0003800200 */
.L_x_4787:
        /* <DEDUP_REMOVED lines=12> */
.L_x_4786:
[----:B------:R-:W-:Y:S05]  /*b2c0*/  BSYNC.RECONVERGENT B3 ;  /* 0x0000000000037941 */ /* 0x000fea0003800200 */
.L_x_4785:
        /* <DEDUP_REMOVED lines=16> */
.L_x_4792:
[----:B------:R-:W-:Y:S05]  /*b3d0*/  BSYNC.RECONVERGENT B4 ;  /* 0x0000000000047941 */ /* 0x000fea0003800200 */
.L_x_4791:
        /* <DEDUP_REMOVED lines=12> */
.L_x_4790:
[----:B------:R-:W-:Y:S05]  /*b4a0*/  BSYNC.RECONVERGENT B3 ;  /* 0x0000000000037941 */ /* 0x000fea0003800200 */
.L_x_4789:
        /* <DEDUP_REMOVED lines=15> */
.L_x_4796:
[----:B------:R-:W-:Y:S05]  /*b5a0*/  BSYNC.RECONVERGENT B4 ;  /* 0x0000000000047941 */ /* 0x000fea0003800200 */
.L_x_4795:
        /* <DEDUP_REMOVED lines=12> */
.L_x_4794:
[----:B------:R-:W-:Y:S05]  /*b670*/  BSYNC.RECONVERGENT B3 ;  /* 0x0000000000037941 */ /* 0x000fea0003800200 */
.L_x_4793:
[----:B------:R-:W-:Y:S05]  /*b680*/  @!P1 BRA `(.L_x_4739) ;  /* 0x0000000000709947 */ /* 0x000fea0003800000 */
[----:B-----5:R-:W-:Y:S01]  /*b690*/  ISETP.GE.U32.AND P0, PT, R196, RZ, PT ;  /* 0x000000ffc400720c */ /* 0x020fe20003f06070 */
[----:B------:R-:W-:Y:S01]  /*b6a0*/  BSSY.RECONVERGENT B3, `(.L_x_4797) ;  /* 0x000000e000037945 */ /* 0x000fe20003800200 */
[----:B012---:R-:W-:Y:S02]  /*b6b0*/  MOV R2, RZ ;  /* 0x000000ff00027202 */ /* 0x007fe40000000f00 */
        /* <DEDUP_REMOVED lines=12> */
.L_x_4798:
[----:B------:R-:W-:Y:S05]  /*b780*/  BSYNC.RECONVERGENT B3 ;  /* 0x0000000000037941 */ /* 0x000fea0003800200 */
.L_x_4797:
        /* <DEDUP_REMOVED lines=12> */
.L_x_4739:
[----:B------:R-:W-:Y:S05]  /*b850*/  BSYNC.RECONVERGENT B2 ;  /* 0x0000000000027941 */ /* 0x000fea0003800200 */
.L_x_4722:
        /* <DEDUP_REMOVED lines=8> */
.L_x_4719:
[----:B------:R-:W-:Y:S05]  /*b8e0*/  BSYNC.RECONVERGENT B1 ;  /* 0x0000000000017941 */ /* 0x000fea0003800200 */
.L_x_4718:
[----:B------:R-:W-:Y:S04]  /*b8f0*/  BSSY.RECONVERGENT B1, `(.L_x_4799) ;  /* 0x00002cb000017945 */ /* 0x000fe80003800200 */
[----:B------:R-:W-:Y:S05]  /*b900*/  @!P4 BRA `(.L_x_4800) ;  /* 0x0000002c0024c947 */ /* 0x000fea0003800000 */
[----:B------:R-:W-:Y:S04]  /*b910*/  BSSY.RECONVERGENT B2, `(.L_x_4801) ;  /* 0x0000005000027945 */ /* 0x000fe80003800200 */
[----:B------:R-:W-:Y:S05]  /*b920*/  @!P1 BRA `(.L_x_4802) ;  /* 0x00000000000c9947 */ /* 0x000fea0003800000 */
[----:B012---:R-:W0:Y:S02]  /*b930*/  LDC.64 R2, c[0x0][0x390] ;  /* 0x0000e400ff027b82 */ /* 0x007e240000000a00 */
[----:B0-----:R-:W-:-:S05]  /*b940*/  IMAD.WIDE.U32 R2, R4, 0x10, R2 ;  /* 0x0000001004027825 */ /* 0x001fca00078e0002 */
[----:B-----5:R3:W5:Y:S02]  /*b950*/  LDG.E.128 R176, desc[UR6][R2.64] ;  /* 0x0000000602b07981 */ /* 0x020764000c1e1d00 */
.L_x_4802:
[----:B------:R-:W-:Y:S05]  /*b960*/  BSYNC.RECONVERGENT B2 ;  /* 0x0000000000027941 */ /* 0x000fea0003800200 */
.L_x_4801:
        /* <DEDUP_REMOVED lines=10> */
[----:B0123-5:R-:W-:-:S04]  /*ba10*/  PRMT R3, R24, 0x7632, R3 ;  /* 0x0000763218037816 */ /* 0x02ffc80000000003 */
[----:B------:R-:W-:Y:S02]  /*ba20*/  SHF.L.U32 R6, R3, 0x10, RZ ;  /* 0x0000001003067819 */ /* 0x000fe400000006ff */
[----:B------:R-:W-:-:S05]  /*ba30*/  SHF.L.U32 R3, R24, 0x10, RZ ;  /* 0x0000001018037819 */ /* 0x000fca00000006ff */
        /* <DEDUP_REMOVED lines=18> */
.L_x_4807:
[----:B------:R-:W-:Y:S05]  /*bb60*/  BSYNC.RECONVERGENT B3 ;  /* 0x0000000000037941 */ /* 0x000fea0003800200 */
.L_x_4806:
        /* <DEDUP_REMOVED lines=14> */
.L_x_4809:
[----:B------:R-:W-:Y:S05]  /*bc50*/  BSYNC.RECONVERGENT B3 ;  /* 0x0000000000037941 */ /* 0x000fea0003800200 */
.L_x_4808:
        /* <DEDUP_REMOVED lines=17> */
.L_x_4811:
[----:B------:R-:W-:Y:S05]  /*bd70*/  BSYNC.RECONVERGENT B3 ;  /* 0x0000000000037941 */ /* 0x000fea0003800200 */
.L_x_4810:
        /* <DEDUP_REMOVED lines=19> */
.L_x_4813:
[----:B------:R-:W-:Y:S05]  /*beb0*/  BSYNC.RECONVERGENT B3 ;  /* 0x0000000000037941 */ /* 0x000fea0003800200 */
.L_x_4812:
[----:B------:R-:W-:Y:S01]  /*bec0*/  @P3 FFMA.FTZ R2, R226, R181, R182 ;  /* 0x000000b5e2023223 */ /* 0x000fe200000100b6 */
[C---:B------:R-:W-:Y:S01]  /*bed0*/  SHF.L.U32 R174, R26.reuse, 0x10, RZ ;  /* 0x000000101aae7819 */ /* 0x040fe200000006ff */
[----:B------:R-:W-:Y:S01]  /*bee0*/  BSSY.RECONVERGENT B3, `(.L_x_4814) ;  /* 0x000001d000037945 */ /* 0x000fe20003800200 */
[----:B------:R-:W-:Y:S01]  /*bef0*/  PRMT R175, R26, 0x7632, R175 ;  /* 0x000076321aaf7816 */ /* 0x000fe200000000af */
[----:B------:R-:W-:-:S03]  /*bf00*/  @P3 FADD.FTZ R2, R228, -R2 ;  /* 0x80000002e4023221 */ /* 0x000fc60000010000 */
[----:B------:R-:W-:Y:S01]  /*bf10*/  SHF.L.U32 R175, R175, 0x10, RZ ;  /* 0x00000010afaf7819 */ /* 0x000fe200000006ff */
[----:B------:R-:W-:Y:S01]  /*bf20*/  @P3 FFMA.FTZ R174, R5, R2, R174 ;  /* 0x0000000205ae3223 */ /* 0x000fe200000100ae */
[----:B------:R-:W-:-:S04]  /*bf30*/  @P3 FFMA.FTZ R2, R235, R181, R182 ;  /* 0x000000b5eb023223 */ /* 0x000fc800000100b6 */
[----:B------:R-:W-:-:S04]  /*bf40*/  @P3 FADD.FTZ R2, R236, -R2 ;  /* 0x80000002ec023221 */ /* 0x000fc80000010000 */
[----:B------:R-:W-:Y:S01]  /*bf50*/  @P3 FFMA.FTZ R175, R5, R2, R175 ;  /* 0x0000000205af3223 */ /* 0x000fe200000100af */
[-CC-:B------:R-:W-:Y:S01]  /*bf60*/  @P3 FFMA.FTZ R2, R229, R181.reuse, R182.reuse ;  /* 0x000000b5e5023223 */ /* 0x180fe200000100b6 */
[----:B------:R-:W-:Y:S01]  /*bf70*/  @P3 FFMA.FTZ R182, R248, R181, R182 ;  /* 0x000000b5f8b63223 */ /* 0x000fe200000100b6 */
[----:B------:R-:W-:Y:S02]  /*bf80*/  PRMT R181, R27, 0x7632, R181 ;  /* 0x000076321bb57816 */ /* 0x000fe400000000b5 */
[----:B------:R-:W-:Y:S01]  /*bf90*/  @P3 FADD.FTZ R183, R231, -R2 ;  /* 0x80000002e7b73221 */ /* 0x000fe20000010000 */
[----:B------:R-:W-:Y:S01]  /*bfa0*/  SHF.L.U32 R2, R27, 0x10, RZ ;  /* 0x000000101b027819 */ /* 0x000fe200000006ff */
[----:B------:R-:W-:Y:S01]  /*bfb0*/  @P3 FADD.FTZ R182, R247, -R182 ;  /* 0x800000b6f7b63221 */ /* 0x000fe20000010000 */
[----:B------:R-:W-:-:S03]  /*bfc0*/  SHF.L.U32 R181, R181, 0x10, RZ ;  /* 0x00000010b5b57819 */ /* 0x000fc600000006ff */
[C---:B------:R-:W-:Y:S02]  /*bfd0*/  @P3 FFMA.FTZ R2, R5.reuse, R183, R2 ;  /* 0x000000b705023223 */ /* 0x040fe40000010002 */
        /* <DEDUP_REMOVED lines=13> */
.L_x_4815:
[----:B------:R-:W-:Y:S05]  /*c0b0*/  BSYNC.RECONVERGENT B3 ;  /* 0x0000000000037941 */ /* 0x000fea0003800200 */
.L_x_4814:
        /* <DEDUP_REMOVED lines=14> */
.L_x_4817:
[----:B------:R-:W-:Y:S05]  /*c1a0*/  BSYNC.RECONVERGENT B3 ;  /* 0x0000000000037941 */ /* 0x000fea0003800200 */
.L_x_4816:
[----:B------:R-:W-:Y:S01]  /*c1b0*/  BSSY.RECONVERGENT B3, `(.L_x_4818) ;  /* 0x0000010000037945 */ /* 0x000fe20003800200 */
[----:B------:R-:W-:Y:S02]  /*c1c0*/  F2FP.BF16.F32.PACK_AB R173, R173, R172 ;  /* 0x000000acadad723e */ /* 0x000fe400000010ff */
[----:B------:R-:W-:Y:S02]  /*c1d0*/  F2FP.BF16.F32.PACK_AB R174, R175, R174 ;  /* 0x000000aeafae723e */ /* 0x000fe400000010ff */
[----:B------:R-:W-:Y:S01]  /*c1e0*/  F2FP.BF16.F32.PACK_AB R172, R6, R3 ;  /* 0x0000000306ac723e */ /* 0x000fe200000010ff */
        /* <DEDUP_REMOVED lines=12> */
.L_x_4819:
[----:B------:R-:W-:Y:S05]  /*c2b0*/  BSYNC.RECONVERGENT B3 ;  /* 0x0000000000037941 */ /* 0x000fea0003800200 */
.L_x_4818:
        /* <DEDUP_REMOVED lines=16> */
.L_x_4805:
[----:B------:R-:W-:Y:S01]  /*c3c0*/  BSSY.RECONVERGENT B3, `(.L_x_4821) ;  /* 0x0000012000037945 */ /* 0x000fe20003800200 */
[----:B------:R-:W-:-:S03]  /*c3d0*/  ISETP.GT.AND P0, PT, R6, RZ, PT ;  /* 0x000000ff0600720c */ /* 0x000fc60003f04270 */
[----:B------:R-:W-:Y:S10]  /*c3e0*/  @!P1 BRA `(.L_x_4822) ;  /* 0x00000000003c9947 */ /* 0x000ff40003800000 */
[----:B0123--:R-:W-:Y:S01]  /*c3f0*/  @P0 FFMA.FTZ R2, R191, R181, R182 ;  /* 0x000000b5bf020223 */ /* 0x00ffe200000100b6 */
        /* <DEDUP_REMOVED lines=14> */
.L_x_4822:
[----:B------:R-:W-:Y:S05]  /*c4e0*/  BSYNC.RECONVERGENT B3 ;  /* 0x0000000000037941 */ /* 0x000fea0003800200 */
.L_x_4821:
[----:B------:R-:W-:Y:S04]  /*c4f0*/  BSSY.RECONVERGENT B3, `(.L_x_4823) ;  /* 0x0000013000037945 */ /* 0x000fe80003800200 */
[----:B------:R-:W-:Y:S05]  /*c500*/  @!P1 BRA `(.L_x_4824) ;  /* 0x0000000000449947 */ /* 0x000fea0003800000 */
[----:B-----5:R-:W-:Y:S01]  /*c510*/  LOP3.LUT P3, RZ, R198, 0xff00, RZ, 0xc0, !PT ;  /* 0x0000ff00c6ff7812 */ /* 0x020fe2000786c0ff */
[----:B0123--:R-:W-:Y:S01]  /*c520*/  @P0 FFMA.FTZ R2, R230, R181, R182 ;  /* 0x000000b5e6020223 */ /* 0x00ffe200000100b6 */
        /* <DEDUP_REMOVED lines=15> */
.L_x_4824:
[----:B------:R-:W-:Y:S05]  /*c620*/  BSYNC.RECONVERGENT B3 ;  /* 0x0000000000037941 */ /* 0x000fea0003800200 */
.L_x_4823:
[----:B------:R-:W-:Y:S04]  /*c630*/  BSSY.RECONVERGENT B3, `(.L_x_4825) ;  /* 0x0000011000037945 */ /* 0x000fe80003800200 */
[----:B------:R-:W-:Y:S05]  /*c640*/  @!P1 BRA `(.L_x_4826) ;  /* 0x00000000003c9947 */ /* 0x000fea0003800000 */
        /* <DEDUP_REMOVED lines=15> */
.L_x_4826:
[----:B------:R-:W-:Y:S05]  /*c740*/  BSYNC.RECONVERGENT B3 ;  /* 0x0000000000037941 */ /* 0x000fea0003800200 */
.L_x_4825:
        /* <DEDUP_REMOVED lines=19> */
.L_x_4828:
[----:B------:R-:W-:Y:S05]  /*c880*/  BSYNC.RECONVERGENT B3 ;  /* 0x0000000000037941 */ /* 0x000fea0003800200 */
.L_x_4827:
        /* <DEDUP_REMOVED lines=17> */
.L_x_4830:
[----:B------:R-:W-:Y:S05]  /*c9a0*/  BSYNC.RECONVERGENT B3 ;  /* 0x0000000000037941 */ /* 0x000fea0003800200 */
.L_x_4829:
        /* <DEDUP_REMOVED lines=19> */
.L_x_4832:
[----:B------:R-:W-:Y:S05]  /*cae0*/  BSYNC.RECONVERGENT B3 ;  /* 0x0000000000037941 */ /* 0x000fea0003800200 */
.L_x_4831:
        /* <DEDUP_REMOVED lines=17> */
.L_x_4834:
[----:B------:R-:W-:Y:S05]  /*cc00*/  BSYNC.RECONVERGENT B3 ;  /* 0x0000000000037941 */ /* 0x000fea0003800200 */
.L_x_4833:
[----:B------:R-:W-:Y:S05]  /*cc10*/  @!P1 BRA `(.L_x_4820) ;  /* 0x0000001800449947 */ /* 0x000fea0003800000 */
[----:B0123-5:R-:W-:Y:S01]  /*cc20*/  PRMT R3, R27, 0x7632, R3 ;  /* 0x000076321b037816 */ /* 0x02ffe20000000003 */
[----:B------:R-:W-:-:S03]  /*cc30*/  @P0 FFMA.FTZ R2, R248, R181, R182 ;  /* 0x000000b5f8020223 */ /* 0x000fc600000100b6 */
[----:B------:R-:W-:Y:S01]  /*cc40*/  SHF.L.U32 R3, R3, 0x10, RZ ;  /* 0x0000001003037819 */ /* 0x000fe200000006ff */
[----:B------:R-:W-:-:S04]  /*cc50*/  @P0 FADD.FTZ R2, R247, -R2 ;  /* 0x80000002f7020221 */ /* 0x000fc80000010000 */
[----:B------:R-:W-:Y:S01]  /*cc60*/  @P0 FFMA.FTZ R3, R5, R2, R3 ;  /* 0x0000000205030223 */ /* 0x000fe20000010003 */
[----:B------:R-:W-:Y:S01]  /*cc70*/  ISETP.GE.U32.AND P0, PT, R198, RZ, PT ;  /* 0x000000ffc600720c */ /* 0x000fe20003f06070 */
[----:B------:R-:W-:Y:S02]  /*cc80*/  HFMA2 R5, -RZ, RZ, 0, 0 ;  /* 0x00000000ff057431 */ /* 0x000fe400000001ff */
[----:B------:R-:W-:Y:S01]  /*cc90*/  FMUL.FTZ R3, R3, UR13 ;  /* 0x0000000d03037c20 */ /* 0x000fe20008410000 */
[----:B------:R-:W-:-:S03]  /*cca0*/  ISETP.GE.U32.AND.EX P0, PT, R199, 0x1000000, PT, P0 ;  /* 0x01000000c700780c */ /* 0x000fc60003f06100 */
[----:B------:R-:W-:-:S10]  /*ccb0*/  FMUL.FTZ R3, R3, UR12 ;  /* 0x0000000c03037c20 */ /* 0x000fd40008410000 */
        /* <DEDUP_REMOVED lines=9> */
.L_x_4804:
[----:B------:R-:W-:-:S04]  /*cd50*/  UISETP.NE.U32.AND UP0, UPT, UR20, URZ, UPT ;  /* 0x000000ff1400728c */ /* 0x000fc8000bf05070 */
[----:B------:R-:W-:-:S06]  /*cd60*/  UISETP.NE.AND.EX UP0, UPT, UR21, URZ, UPT, UP0 ;  /* 0x000000ff1500728c */ /* 0x000fcc000bf05300 */
[----:B------:R-:W-:-:S13]  /*cd70*/  PLOP3.LUT P2, PT, PT, PT, UP0, 0x80, 0x8 ;  /* 0x000000000008781c */ /* 0x000fda0003f4f008 */
[----:B------:R-:W-:Y:S05]  /*cd80*/  @!P2 BRA `(.L_x_4835) ;  /* 0x000000080064a947 */ /* 0x000fea0003800000 */
[----:B0123--:R-:W-:Y:S01]  /*cd90*/  FFMA.FTZ R2, R191, R181, R182 ;  /* 0x000000b5bf027223 */ /* 0x00ffe200000100b6 */
        /* <DEDUP_REMOVED lines=10> */
[----:B------:R-:W-:-:S04]  /*ce40*/  @P3 IMAD.U32 R172, R176, 0x10000, RZ ;  /* 0x00010000b0ac3824 */ /* 0x000fc800078e00ff */
[-C--:B------:R-:W-:Y:S01]  /*ce50*/  @P3 FMUL.FTZ R6, R172, R3.reuse ;  /* 0x00000003ac063220 */ /* 0x080fe20000410000 */
[----:B------:R-:W-:-:S03]  /*ce60*/  FMUL.FTZ R3, R52, R3 ;  /* 0x0000000334037220 */ /* 0x000fc60000410000 */
[----:B------:R-:W-:Y:S02]  /*ce70*/  FADD.FTZ R148, R148, R6 ;  /* 0x0000000694947221 */ /* 0x000fe40000010000 */
[----:B------:R-:W-:-:S04]  /*ce80*/  FSEL R3, R3, RZ, P3 ;  /* 0x000000ff03037208 */ /* 0x000fc80001800000 */
[----:B------:R-:W-:-:S04]  /*ce90*/  F2FP.BF16.F32.PACK_AB R3, RZ, R3 ;  /* 0x00000003ff03723e */ /* 0x000fc800000010ff */
[----:B------:R-:W-:-:S07]  /*cea0*/  PRMT R168, R3, 0x7610, R168 ;  /* 0x0000761003a87816 */ /* 0x000fce00000000a8 */
.L_x_4837:
[----:B------:R-:W-:Y:S05]  /*ceb0*/  BSYNC.RECONVERGENT B3 ;  /* 0x0000000000037941 */ /* 0x000fea0003800200 */
.L_x_4836:
        /* <DEDUP_REMOVED lines=18> */
.L_x_4839:
[----:B------:R-:W-:Y:S05]  /*cfe0*/  BSYNC.RECONVERGENT B3 ;  /* 0x0000000000037941 */ /* 0x000fea0003800200 */
.L_x_4838:
        /* <DEDUP_REMOVED lines=17> */
.L_x_4841:
[----:B------:R-:W-:Y:S05]  /*d100*/  BSYNC.RECONVERGENT B3 ;  /* 0x0000000000037941 */ /* 0x000fea0003800200 */
.L_x_4840:
        /* <DEDUP_REMOVED lines=18> */
.L_x_4843:
[----:B------:R-:W-:Y:S05]  /*d230*/  BSYNC.RECONVERGENT B3 ;  /* 0x0000000000037941 */ /* 0x000fea0003800200 */
.L_x_4842:
        /* <DEDUP_REMOVED lines=17> */
.L_x_4845:
[----:B------:R-:W-:Y:S05]  /*d350*/  BSYNC.RECONVERGENT B3 ;  /* 0x0000000000037941 */ /* 0x000fea0003800200 */
.L_x_4844:
        /* <DEDUP_REMOVED lines=18> */
.L_x_4847:
[----:B------:R-:W-:Y:S05]  /*d480*/  BSYNC.RECONVERGENT B3 ;  /* 0x0000000000037941 */ /* 0x000fea0003800200 */
.L_x_4846:
[----:B------:R-:W-:Y:S01]  /*d490*/  F2FP.BF16.F32.PACK_AB R174, R172, R174 ;  /* 0x000000aeacae723e */ /* 0x000fe200000010ff */
[-CC-:B------:R-:W-:Y:S01]  /*d4a0*/  FFMA.FTZ R172, R229, R181.reuse, R182.reuse ;  /* 0x000000b5e5ac7223 */ /* 0x180fe200000100b6 */
[----:B------:R-:W-:Y:S01]  /*d4b0*/  FFMA.FTZ R175, R248, R181, R182 ;  /* 0x000000b5f8af7223 */ /* 0x000fe200000100b6 */
[----:B------:R-:W-:Y:S01]  /*d4c0*/  BSSY.RECONVERGENT B3, `(.L_x_4848) ;  /* 0x0000015000037945 */ /* 0x000fe20003800200 */
[----:B------:R-:W-:Y:S01]  /*d4d0*/  F2FP.BF16.F32.PACK_AB R173, R173, R6 ;  /* 0x00000006adad723e */ /* 0x000fe200000010ff */
        /* <DEDUP_REMOVED lines=19> */
.L_x_4849:
[----:B------:R-:W-:Y:S05]  /*d610*/  BSYNC.RECONVERGENT B3 ;  /* 0x0000000000037941 */ /* 0x000fea0003800200 */
.L_x_4848:
[----:B------:R-:W-:Y:S01]  /*d620*/  F2FP.BF16.F32.PACK_AB R175, R2, R3 ;  /* 0x0000000302af723e */ /* 0x000fe200000010ff */
[----:B------:R-:W-:Y:S06]  /*d630*/  @!P1 BRA `(.L_x_4820) ;  /* 0x0000000c00bc9947 */ /* 0x000fec0003800000 */
[----:B-----5:R-:W-:Y:S01]  /*d640*/  ISETP.GE.U32.AND P0, PT, R198, RZ, PT ;  /* 0x000000ffc600720c */ /* 0x020fe20003f06070 */
        /* <DEDUP_REMOVED lines=13> */
.L_x_4835:
[----:B------:R-:W-:Y:S04]  /*d720*/  BSSY.RECONVERGENT B3, `(.L_x_4850) ;  /* 0x000001c000037945 */ /* 0x000fe80003800200 */
[----:B------:R-:W-:Y:S05]  /*d730*/  @!P1 BRA `(.L_x_4851) ;  /* 0x0000000000689947 */ /* 0x000fea0003800000 */
[----:B-----5:R-:W-:Y:S01]  /*d740*/  LOP3.LUT P0, RZ, R198, 0xff, RZ, 0xc0, !PT ;  /* 0x000000ffc6ff7812 */ /* 0x020fe2000780c0ff */
[----:B------:R-:W-:Y:S01]  /*d750*/  BSSY.RECONVERGENT B4, `(.L_x_4852) ;  /* 0x000000c000047945 */ /* 0x000fe20003800200 */
[----:B0123--:R-:W-:-:S11]  /*d760*/  MOV R2, RZ ;  /* 0x000000ff00027202 */ /* 0x00ffd60000000f00 */
        /* <DEDUP_REMOVED lines=10> */
.L_x_4853:
[----:B------:R-:W-:Y:S05]  /*d810*/  BSYNC.RECONVERGENT B4 ;  /* 0x0000000000047941 */ /* 0x000fea0003800200 */
.L_x_4852:
        /* <DEDUP_REMOVED lines=12> */
.L_x_4851:
[----:B------:R-:W-:Y:S05]  /*d8e0*/  BSYNC.RECONVERGENT B3 ;  /* 0x0000000000037941 */ /* 0x000fea0003800200 */
.L_x_4850:
[----:B------:R-:W-:Y:S04]  /*d8f0*/  BSSY.RECONVERGENT B3, `(.L_x_4854) ;  /* 0x000001d000037945 */ /* 0x000fe80003800200 */
[----:B------:R-:W-:Y:S05]  /*d900*/  @!P1 BRA `(.L_x_4855) ;  /* 0x00000000006c9947 */ /* 0x000fea0003800000 */
[----:B-----5:R-:W-:Y:S01]  /*d910*/  LOP3.LUT P0, RZ, R198, 0xff00, RZ, 0xc0, !PT ;  /* 0x0000ff00c6ff7812 */ /* 0x020fe2000780c0ff */
[----:B------:R-:W-:Y:S01]  /*d920*/  BSSY.RECONVERGENT B4, `(.L_x_4856) ;  /* 0x000000d000047945 */ /* 0x000fe20003800200 */
[----:B0123--:R-:W-:-:S11]  /*d930*/  HFMA2 R2, -RZ, RZ, 0, 0 ;  /* 0x00000000ff027431 */ /* 0x00ffd600000001ff */
        /* <DEDUP_REMOVED lines=11> */
.L_x_4857:
[----:B------:R-:W-:Y:S05]  /*d9f0*/  BSYNC.RECONVERGENT B4 ;  /* 0x0000000000047941 */ /* 0x000fea0003800200 */
.L_x_4856:
        /* <DEDUP_REMOVED lines=12> */
.L_x_4855:
[----:B------:R-:W-:Y:S05]  /*dac0*/  BSYNC.RECONVERGENT B3 ;  /* 0x0000000000037941 */ /* 0x000fea0003800200 */
.L_x_4854:
        /* <DEDUP_REMOVED lines=15> */
.L_x_4861:
[----:B------:R-:W-:Y:S05]  /*dbc0*/  BSYNC.RECONVERGENT B4 ;  /* 0x0000000000047941 */ /* 0x000fea0003800200 */
.L_x_4860:
        /* <DEDUP_REMOVED lines=12> */
.L_x_4859:
[----:B------:R-:W-:Y:S05]  /*dc90*/  BSYNC.RECONVERGENT B3 ;  /* 0x0000000000037941 */ /* 0x000fea0003800200 */
.L_x_4858:
        /* <DEDUP_REMOVED lines=16> */
.L_x_4865:
[----:B------:R-:W-:Y:S05]  /*dda0*/  BSYNC.RECONVERGENT B4 ;  /* 0x0000000000047941 */ /* 0x000fea0003800200 */
.L_x_4864:
        /* <DEDUP_REMOVED lines=12> */
.L_x_4863:
[----:B------:R-:W-:Y:S05]  /*de70*/  BSYNC.RECONVERGENT B3 ;  /* 0x0000000000037941 */ /* 0x000fea0003800200 */
.L_x_4862:
        /* <DEDUP_REMOVED lines=15> */
.L_x_4869:
[----:B------:R-:W-:Y:S05]  /*df70*/  BSYNC.RECONVERGENT B4 ;  /* 0x0000000000047941 */ /* 0x000fea0003800200 */
.L_x_4868:
        /* <DEDUP_REMOVED lines=12> */
.L_x_4867:
[----:B------:R-:W-:Y:S05]  /*e040*/  BSYNC.RECONVERGENT B3 ;  /* 0x0000000000037941 */ /* 0x000fea0003800200 */
.L_x_4866:
        /* <DEDUP_REMOVED lines=16> */
.L_x_4873:
[----:B------:R-:W-:Y:S05]  /*e150*/  BSYNC.RECONVERGENT B4 ;  /* 0x0000000000047941 */ /* 0x000fea0003800200 */
.L_x_4872:
        /* <DEDUP_REMOVED lines=12> */
.L_x_4871:
[----:B------:R-:W-:Y:S05]  /*e220*/  BSYNC.RECONVERGENT B3 ;  /* 0x0000000000037941 */ /* 0x000fea0003800200 */
.L_x_4870:
        /* <DEDUP_REMOVED lines=15> */
.L_x_4877:
[----:B------:R-:W-:Y:S05]  /*e320*/  BSYNC.RECONVERGENT B4 ;  /* 0x0000000000047941 */ /* 0x000fea0003800200 */
.L_x_4876:
        /* <DEDUP_REMOVED lines=12> */
.L_x_4875:
[----:B------:R-:W-:Y:S05]  /*e3f0*/  BSYNC.RECONVERGENT B3 ;  /* 0x0000000000037941 */ /* 0x000fea0003800200 */
.L_x_4874:
[----:B------:R-:W-:Y:S05]  /*e400*/  @!P1 BRA `(.L_x_4820) ;  /* 0x0000000000489947 */ /* 0x000fea0003800000 */
[----:B0123--:R-:W-:Y:S01]  /*e410*/  FFMA.FTZ R2, R248, R181, R182 ;  /* 0x000000b5f8027223 */ /* 0x00ffe200000100b6 */
[----:B-----5:R-:W-:Y:S02]  /*e420*/  ISETP.GE.U32.AND P0, PT, R198, RZ, PT ;  /* 0x000000ffc600720c */ /* 0x020fe40003f06070 */
[----:B------:R-:W-:Y:S01]  /*e430*/  ISETP.GT.AND P3, PT, R6, RZ, PT ;  /* 0x000000ff0600720c */ /* 0x000fe20003f64270 */
[----:B------:R-:W-:Y:S01]  /*e440*/  FADD.FTZ R2, R247, -R2 ;  /* 0x80000002f7027221 */ /* 0x000fe20000010000 */
[----:B------:R-:W-:-:S03]  /*e450*/  ISETP.GE.U32.AND.EX P0, PT, R199, 0x1000000, PT, P0 ;  /* 0x01000000c700780c */ /* 0x000fc60003f06100 */
[----:B------:R-:W-:Y:S01]  /*e460*/  FMUL.FTZ R2, R5, R2 ;  /* 0x0000000205027220 */ /* 0x000fe20000410000 */
[----:B------:R-:W-:-:S04]  /*e470*/  HFMA2 R5, -RZ, RZ, 0, 0 ;  /* 0x00000000ff057431 */ /* 0x000fc800000001ff */
[----:B------:R-:W-:-:S05]  /*e480*/  FSEL R2, R2, RZ, P3 ;  /* 0x000000ff02027208 */ /* 0x000fca0001800000 */
[----:B------:R-:W-:Y:S01]  /*e490*/  FMUL.FTZ R3, R2, UR13 ;  /* 0x0000000d02037c20 */ /* 0x000fe20008410000 */
[----:B------:R-:W-:-:S03]  /*e4a0*/  @P0 PRMT R2, R179, 0x7632, R2 ;  /* 0x00007632b3020816 */ /* 0x000fc60000000002 */
[----:B------:R-:W-:Y:S02]  /*e4b0*/  FMUL.FTZ R3, R3, UR12 ;  /* 0x0000000c03037c20 */ /* 0x000fe40008410000 */
[----:B------:R-:W-:-:S04]  /*e4c0*/  @P0 IMAD.U32 R2, R2, 0x10000, RZ ;  /* 0x0001000002020824 */ /* 0x000fc800078e00ff */
[----:B------:R-:W-:Y:S01]  /*e4d0*/  @P0 FMUL.FTZ R5, R3, R2 ;  /* 0x0000000203050220 */ /* 0x000fe20000410000 */
[----:B------:R-:W-:-:S03]  /*e4e0*/  FMUL.FTZ R3, R59, R3 ;  /* 0x000000033b037220 */ /* 0x000fc60000410000 */
[----:B------:R-:W-:Y:S02]  /*e4f0*/  FADD.FTZ R155, R155, R5 ;  /* 0x000000059b9b7221 */ /* 0x000fe40000010000 */
[----:B------:R-:W-:-:S04]  /*e500*/  FSEL R2, R3, RZ, P0 ;  /* 0x000000ff03027208 */ /* 0x000fc80000000000 */
[----:B------:R-:W-:-:S04]  /*e510*/  F2FP.BF16.F32.PACK_AB R2, RZ, R2 ;  /* 0x00000002ff02723e */ /* 0x000fc800000010ff */
[----:B------:R-:W-:-:S07]  /*e520*/  PRMT R171, R171, 0x5410, R2 ;  /* 0x00005410abab7816 */ /* 0x000fce0000000002 */
.L_x_4820:
[----:B------:R-:W-:Y:S05]  /*e530*/  BSYNC.RECONVERGENT B2 ;  /* 0x0000000000027941 */ /* 0x000fea0003800200 */
.L_x_4803:
[----:B0123--:R-:W0:Y:S02]  /*e540*/  @P2 LDC.64 R2, c[0x0][0x478] ;  /* 0x00011e00ff022b82 */ /* 0x00fe240000000a00 */
[----:B0-----:R-:W-:-:S05]  /*e550*/  @P2 IMAD.WIDE.U32 R2, R180, 0x10, R2 ;  /* 0x00000010b4022825 */ /* 0x001fca00078e0002 */
[----:B------:R0:W-:Y:S02]  /*e560*/  @P2 STG.E.128 desc[UR6][R2.64], R172 ;  /* 0x000000ac02002986 */ /* 0x0001e4000c101d06 */
[----:B0-----:R-:W0:Y:S02]  /*e570*/  @P1 LDC.64 R2, c[0x0][0x468] ;  /* 0x00011a00ff021b82 */ /* 0x001e240000000a00 */
[----:B0-----:R-:W-:-:S05]  /*e580*/  @P1 IMAD.WIDE.U32 R2, R4, 0x10, R2 ;  /* 0x0000001004021825 */ /* 0x001fca00078e0002 */
[----:B------:R3:W-:Y:S02]  /*e590*/  @P1 STG.E.128 desc[UR6][R2.64], R168 ;  /* 0x000000a802001986 */ /* 0x0007e4000c101d06 */
.L_x_4800:
[----:B------:R-:W-:Y:S05]  /*e5a0*/  BSYNC.RECONVERGENT B1 ;  /* 0x0000000000017941 */ /* 0x000fea0003800200 */
.L_x_4799:
[----:B0123--:R-:W0:Y:S02]  /*e5b0*/  LDC.64 R2, c[0x0][0x380] ;  /* 0x0000e000ff027b82 */ /* 0x00fe240000000a00 */
[----:B0-----:R-:W-:-:S04]  /*e5c0*/  LEA R7, R2, R7, 0x2 ;  /* 0x0000000702077211 */ /* 0x001fc800078e10ff */
[----:B------:R-:W-:-:S13]  /*e5d0*/  ISETP.GE.AND P0, PT, R7, R3, PT ;  /* 0x000000030700720c */ /* 0x000fda0003f06270 */
[----:B------:R-:W-:Y:S05]  /*e5e0*/  @!P0 BRA `(.L_x_4878) ;  /* 0xffffff2400848947 */ /* 0x000fea000383ffff */
.L_x_4544:
[----:B------:R-:W-:Y:S05]  /*e5f0*/  BSYNC B0 ;  /* 0x0000000000007941 */ /* 0x000fea0003800000 */
.L_x_4543:
        /* <DEDUP_REMOVED lines=155> */
.L_x_4880:
[----:B------:R-:W-:Y:S05]  /*efb0*/  BSYNC.RECONVERGENT B0 ;  /* 0x0000000000007941 */ /* 0x000fea0003800200 */
.L_x_4879:
        /* <DEDUP_REMOVED lines=129> */
.L_x_4882:
[----:B------:R-:W-:Y:S05]  /*f7d0*/  BSYNC.RECONVERGENT B0 ;  /* 0x0000000000007941 */ /* 0x000fea0003800200 */
.L_x_4881:
[----:B------:R-:W-:Y:S01]  /*f7e0*/  BSSY.RECONVERGENT B0, `(.L_x_4883) ;  /* 0x0000012000007945 */ /* 0x000fe20003800200 */
[----:B------:R-:W-:-:S03]  /*f7f0*/  FADD.FTZ R25, R25, R22 ;  /* 0x0000001619197221 */ /* 0x000fc60000010000 */
        /* <DEDUP_REMOVED lines=16> */
.L_x_4884:
[----:B------:R-:W-:Y:S05]  /*f900*/  BSYNC.RECONVERGENT B0 ;  /* 0x0000000000007941 */ /* 0x000fea0003800200 */
.L_x_4883:
        /* <DEDUP_REMOVED lines=18> */
.L_x_4886:
[----:B------:R-:W-:Y:S05]  /*fa30*/  BSYNC.RECONVERGENT B0 ;  /* 0x0000000000007941 */ /* 0x000fea0003800200 */
.L_x_4885:
        /* <DEDUP_REMOVED lines=18> */
.L_x_4888:
[----:B------:R-:W-:Y:S05]  /*fb60*/  BSYNC.RECONVERGENT B0 ;  /* 0x0000000000007941 */ /* 0x000fea0003800200 */
.L_x_4887:
[----:B------:R-:W-:Y:S01]  /*fb70*/  BSSY.RECONVERGENT B0, `(.L_x_4889) ;  /* 0x0000012000007945 */ /* 0x000fe20003800200 */
[----:B----4-:R-:W-:-:S03]  /*fb80*/  FADD.FTZ R47, R18, R47 ;  /* 0x0000002f122f7221 */ /* 0x010fc60000010000 */
[----:B------:R-:W-:Y:S05]  /*fb90*/  @!P2 BRA `(.L_x_4890) ;  /* 0x00000000003ca947 */ /* 0x000fea0003800000 */
[----:B012---:R-:W-:Y:S01]  /*fba0*/  MOV R2, R64 ;  /* 0x0000004000027202 */ /* 0x007fe20000000f00 */
        /* <DEDUP_REMOVED lines=14> */
.L_x_4890:
[----:B------:R-:W-:Y:S05]  /*fc90*/  BSYNC.RECONVERGENT B0 ;  /* 0x0000000000007941 */ /* 0x000fea0003800200 */
.L_x_4889:
        /* <DEDUP_REMOVED lines=18> */
.L_x_4892:
[----:B------:R-:W-:Y:S05]  /*fdc0*/  BSYNC.RECONVERGENT B0 ;  /* 0x0000000000007941 */ /* 0x000fea0003800200 */
.L_x_4891:
        /* <DEDUP_REMOVED lines=11> */
.L_x_4555:
[----:B------:R-:W-:Y:S01]  /*fe80*/  HFMA2 R4, -RZ, RZ, 0, 5.9604644775390625e-08 ;  /* 0x00000001ff047431 */ /* 0x000fe200000001ff */
[----:B------:R-:W-:Y:S01]  /*fe90*/  BSSY B1, `(.L_x_4893) ;  /* 0x0000007000017945 */ /* 0x000fe20003800000 */
[----:B------:R-:W-:Y:S02]  /*fea0*/  MOV R180, R201 ;  /* 0x000000c900b47202 */ /* 0x000fe40000000f00 */
[----:B01----:R-:W-:Y:S02]  /*feb0*/  MOV R3, 0x1f ;  /* 0x0000001f00037802 */ /* 0x003fe40000000f00 */
[----:B------:R-:W-:-:S07]  /*fec0*/  MOV R2, 0xffffffff ;  /* 0xffffffff00027802 */ /* 0x000fce0000000f00 */
[----:B-----5:R-:W-:Y:S05]  /*fed0*/  WARPSYNC.COLLECTIVE R2, `(.L_x_4894) ;  /* 0x0000000002087348 */ /* 0x020fea0003c00000 */
[----:B------:R0:W1:Y:S02]  /*fee0*/  SHFL.BFLY P0, R183, R180, R4, R3 ;  /* 0x0c000004b4b77389 */ /* 0x0000640000000003 */
[----:B01---5:R-:W-:Y:S05]  /*fef0*/  ENDCOLLECTIVE ;  /* 0x000000000000791b */ /* 0x023fea0003800000 */
.L_x_4894:
[----:B------:R-:W-:Y:S05]  /*ff00*/  BSYNC B1 ;  /* 0x0000000000017941 */ /* 0x000fea0003800000 */
.L_x_4893:
[----:B------:R-:W-:Y:S01]  /*ff10*/  MOV R2, R183 ;  /* 0x000000b700027202 */ /* 0x000fe20000000f00 */
[----:B------:R-:W-:Y:S01]  /*ff20*/  HFMA2 R4, -RZ, RZ, 0, 5.9604644775390625e-08 ;  /* 0x00000001ff047431 */ /* 0x000fe200000001ff */
[----:B------:R-:W-:Y:S02]  /*ff30*/  MOV R180, R200 ;  /* 0x000000c800b47202 */ /* 0x000fe40000000f00 */
[----:B------:R-:W-:Y:S01]  /*ff40*/  MOV R3, 0x1f ;  /* 0x0000001f00037802 */ /* 0x000fe20000000f00 */
[----:B------:R-:W-:Y:S01]  /*ff50*/  FADD.FTZ R181, R2, R201 ;  /* 0x000000c902b57221 */ /* 0x000fe20000010000 */
[----:B------:R-:W-:-:S07]  /*ff60*/  IMAD.MOV.U32 R2, RZ, RZ, -0x1 ;  /* 0xffffffffff027424 */ /* 0x000fce00078e00ff */
[----:B------:R-:W-:Y:S05]  /*ff70*/  WARPSYNC.COLLECTIVE R2, `(.L_x_4895) ;  /* 0x0000000002087348 */ /* 0x000fea0003c00000 */
[----:B------:R0:W1:Y:S02]  /*ff80*/  SHFL.BFLY P0, R183, R180, R4, R3 ;  /* 0x0c000004b4b77389 */ /* 0x0000640000000003 */
[----:B01----:R-:W-:Y:S05]  /*ff90*/  ENDCOLLECTIVE ;  /* 0x000000000000791b */ /* 0x003fea0003800000 */
.L_x_4895:
        /* <DEDUP_REMOVED lines=8> */
.L_x_4896:
[----:B------:R-:W-:Y:S02]  /*10020*/  MOV R180, R182 ;  /* 0x000000b600b47202 */ /* 0x000fe40000000f00 */
[----:B------:R-:W-:-:S05]  /*10030*/  MOV R2, R183 ;  /* 0x000000b700027202 */ /* 0x000fca0000000f00 */
[----:B------:R-:W-:Y:S01]  /*10040*/  FADD.FTZ R181, R181, R2 ;  /* 0x00000002b5b57221 */ /* 0x000fe20000010000 */
[----:B------:R-:W-:-:S07]  /*10050*/  MOV R2, 0xffffffff ;  /* 0xffffffff00027802 */ /* 0x000fce0000000f00 */
[----:B------:R-:W-:Y:S05]  /*10060*/  WARPSYNC.COLLECTIVE R2, `(.L_x_4897) ;  /* 0x0000000002087348 */ /* 0x000fea0003c00000 */
[----:B------:R0:W1:Y:S02]  /*10070*/  SHFL.BFLY P0, R183, R180, R4, R3 ;  /* 0x0c000004b4b77389 */ /* 0x0000640000000003 */
[----:B01----:R-:W-:Y:S05]  /*10080*/  ENDCOLLECTIVE ;  /* 0x000000000000791b */ /* 0x003fea0003800000 */
.L_x_4897:
        /* <DEDUP_REMOVED lines=8> */
.L_x_4898:
[----:B------:R-:W-:Y:S02]  /*10110*/  MOV R180, R182 ;  /* 0x000000b600b47202 */ /* 0x000fe40000000f00 */
[----:B------:R-:W-:-:S05]  /*10120*/  MOV R2, R183 ;  /* 0x000000b700027202 */ /* 0x000fca0000000f00 */
[----:B------:R-:W-:Y:S01]  /*10130*/  FADD.FTZ R181, R181, R2 ;  /* 0x00000002b5b57221 */ /* 0x000fe20000010000 */
[----:B------:R-:W-:-:S07]  /*10140*/  MOV R2, 0xffffffff ;  /* 0xffffffff00027802 */ /* 0x000fce0000000f00 */
[----:B------:R-:W-:Y:S05]  /*10150*/  WARPSYNC.COLLECTIVE R2, `(.L_x_4899) ;  /* 0x0000000002087348 */ /* 0x000fea0003c00000 */
[----:B------:R0:W1:Y:S02]  /*10160*/  SHFL.BFLY P0, R183, R180, R4, R3 ;  /* 0x0c000004b4b77389 */ /* 0x0000640000000003 */
[----:B01----:R-:W-:Y:S05]  /*10170*/  ENDCOLLECTIVE ;  /* 0x000000000000791b */ /* 0x003fea0003800000 */
.L_x_4899:
        /* <DEDUP_REMOVED lines=8> */
.L_x_4900:
[----:B------:R-:W-:Y:S02]  /*10200*/  MOV R180, R182 ;  /* 0x000000b600b47202 */ /* 0x000fe40000000f00 */
[----:B------:R-:W-:-:S05]  /*10210*/  MOV R2, R183 ;  /* 0x000000b700027202 */ /* 0x000fca0000000f00 */
[----:B------:R-:W-:Y:S01]  /*10220*/  FADD.FTZ R181, R181, R2 ;  /* 0x00000002b5b57221 */ /* 0x000fe20000010000 */
[----:B------:R-:W-:-:S07]  /*10230*/  MOV R2, 0xffffffff ;  /* 0xffffffff00027802 */ /* 0x000fce0000000f00 */
[----:B------:R-:W-:Y:S05]  /*10240*/  WARPSYNC.COLLECTIVE R2, `(.L_x_4901) ;  /* 0x0000000002087348 */ /* 0x000fea0003c00000 */
[----:B------:R0:W1:Y:S02]  /*10250*/  SHFL.BFLY P0, R183, R180, R4, R3 ;  /* 0x0c000004b4b77389 */ /* 0x0000640000000003 */
[----:B01----:R-:W-:Y:S05]  /*10260*/  ENDCOLLECTIVE ;  /* 0x000000000000791b */ /* 0x003fea0003800000 */
.L_x_4901:
        /* <DEDUP_REMOVED lines=8> */
.L_x_4902:
[----:B------:R-:W-:Y:S02]  /*102f0*/  MOV R180, R182 ;  /* 0x000000b600b47202 */ /* 0x000fe40000000f00 */
[----:B------:R-:W-:-:S07]  /*10300*/  MOV R184, R183 ;  /* 0x000000b700b87202 */ /* 0x000fce0000000f00 */
[----:B------:R-:W-:Y:S05]  /*10310*/  WARPSYNC.COLLECTIVE R2, `(.L_x_4903) ;  /* 0x0000000002087348 */ /* 0x000fea0003c00000 */
[----:B------:R0:W1:Y:S02]  /*10320*/  SHFL.BFLY P0, R183, R180, R4, R3 ;  /* 0x0c000004b4b77389 */ /* 0x0000640000000003 */
[----:B01----:R-:W-:Y:S05]  /*10330*/  ENDCOLLECTIVE ;  /* 0x000000000000791b */ /* 0x003fea0003800000 */
.L_x_4903:
[----:B------:R-:W-:Y:S01]  /*10340*/  MOV R2, R183 ;  /* 0x000000b700027202 */ /* 0x000fe20000000f00 */
[----:B------:R-:W-:Y:S06]  /*10350*/  BRA `(.L_x_4904) ;  /* 0xffffff2c00007947 */ /* 0x000fec000383ffff */
.L_x_4905:
        /* <DEDUP_REMOVED lines=10> */
.L_x_20003:


//--------------------- .text._ZN10layer_norm22ln_bwd_finalize_kernelINS_22Kernel_traits_finalizeILj1024Ef13__nv_bfloat16S2_S2_fjLb1ELj1024ELj4ENS_18Kernel_traits_baseILj1024EfS2_S2_S2_fjLj1024EEEEELb1ELb1EEEvNS_9BwdParamsE --------------------------
	.section	.text._ZN10layer_norm22ln_bwd_finalize_kernelINS_22Kernel_traits_finalizeILj1024Ef13__nv_bfloat16S2_S2_fjLb1ELj1024ELj4ENS_18Kernel_traits_baseILj1024EfS2_S2_S2_fjLj1024EEEEELb1ELb1EEEvNS_9BwdParamsE,"ax",@progbits
	.align	128
        .global         _ZN10layer_norm22ln_bwd_finalize_kernelINS_22Kernel_traits_finalizeILj1024Ef13__nv_bfloat16S2_S2_fjLb1ELj1024ELj4ENS_18Kernel_traits_baseILj1024EfS2_S2_S2_fjLj1024EEEEELb1ELb1EEEvNS_9BwdParamsE
        .type           _ZN10layer_norm22ln_bwd_finalize_kernelINS_22Kernel_traits_finalizeILj1024Ef13__nv_bfloat16S2_S2_fjLb1ELj1024ELj4ENS_18Kernel_traits_baseILj1024EfS2_S2_S2_fjLj1024EEEEELb1ELb1EEEvNS_9BwdParamsE,@function
        .size           _ZN10layer_norm22ln_bwd_finalize_kernelINS_22Kernel_traits_finalizeILj1024Ef13__nv_bfloat16S2_S2_fjLb1ELj1024ELj4ENS_18Kernel_traits_baseILj1024EfS2_S2_S2_fjLj1024EEEEELb1ELb1EEEvNS_9BwdParamsE,(.L_x_20004 - _ZN10layer_norm22ln_bwd_finalize_kernelINS_22Kernel_traits_finalizeILj1024Ef13__nv_bfloat16S2_S2_fjLb1ELj1024ELj4ENS_18Kernel_traits_baseILj1024EfS2_S2_S2_fjLj1024EEEEELb1ELb1EEEvNS_9BwdParamsE)
        .other          _ZN10layer_norm22ln_bwd_finalize_kernelINS_22Kernel_traits_finalizeILj1024Ef13__nv_bfloat16S2_S2_fjLb1ELj1024ELj4ENS_18Kernel_traits_baseILj1024EfS2_S2_S2_fjLj1024EEEEELb1ELb1EEEvNS_9BwdParamsE,@"STO_CUDA_ENTRY STV_DEFAULT"
_ZN10layer_norm22ln_bwd_finalize_kernelINS_22Kernel_traits_finalizeILj1024Ef13__nv_bfloat16S2_S2_fjLb1ELj1024ELj4ENS_18Kernel_traits_baseILj1024EfS2_S2_S2_fjLj1024EEEEELb1ELb1EEEvNS_9BwdParamsE:
.text._ZN10layer_norm22ln_bwd_finalize_kernelINS_22Kernel_traits_finalizeILj1024Ef13__nv_bfloat16S2_S2_fjLb1ELj1024ELj4ENS_18Kernel_traits_baseILj1024EfS2_S2_S2_fjLj1024EEEEELb1ELb1EEEvNS_9BwdParamsE:
        /* <DEDUP_REMOVED lines=42> */
[-CC-:B------:R-:W-:Y:S01]  /*02a0*/  IMAD R23, R14, R12.reuse, R9.reuse ;  /* 0x0000000c0e177224 */ /* 0x180fe200078e0209 */
[C---:B------:R-:W-:Y:S01]  /*02b0*/  IADD3 R29, PT, PT, R4.reuse, R11, RZ ;  /* 0x0000000b041d7210 */ /* 0x040fe20007ffe0ff */
[-CC-:B------:R-:W-:Y:S01]  /*02c0*/  IMAD R15, R15, R12.reuse, R9.reuse ;  /* 0x0000000c0f0f7224 */ /* 0x180fe200078e0209 */
[----:B------:R-:W-:Y:S01]  /*02d0*/  IADD3 R24, PT, PT, R4, R13, RZ ;  /* 0x0000000d04187210 */ /* 0x000fe20007ffe0ff */
[-CC-:B------:R-:W-:Y:S01]  /*02e0*/  IMAD R27, R16, R12.reuse, R9.reuse ;  /* 0x0000000c101b7224 */ /* 0x180fe200078e0209 */
[C---:B------:R-:W-:Y:S01]  /*02f0*/  IADD3 R23, PT, PT, R4.reuse, R23, RZ ;  /* 0x0000001704177210 */ /* 0x040fe20007ffe0ff */
[-CC-:B------:R-:W-:Y:S01]  /*0300*/  IMAD R17, R17, R12.reuse, R9.reuse ;  /* 0x0000000c11117224 */ /* 0x180fe200078e0209 */
[C---:B------:R-:W-:Y:S01]  /*0310*/  IADD3 R25, PT, PT, R4.reuse, R15, RZ ;  /* 0x0000000f04197210 */ /* 0x040fe20007ffe0ff */
[-CC-:B------:R-:W-:Y:S01]  /*0320*/  IMAD R19, R19, R12.reuse, R9.reuse ;  /* 0x0000000c13137224 */ /* 0x180fe200078e0209 */
[C---:B------:R-:W-:Y:S01]  /*0330*/  IADD3 R27, PT, PT, R4.reuse, R27, RZ ;  /* 0x0000001b041b7210 */ /* 0x040fe20007ffe0ff */
[----:B------:R-:W-:Y:S01]  /*0340*/  IMAD R9, R5, R12, R9 ;  /* 0x0000000c05097224 */ /* 0x000fe200078e0209 */
[----:B------:R-:W-:-:S02]  /*0350*/  IADD3 R13, PT, PT, R4, R17, RZ ;  /* 0x00000011040d7210 */ /* 0x000fc40007ffe0ff */
[C---:B------:R-:W-:Y:S02]  /*0360*/  IADD3 R22, PT, PT, R4.reuse, R19, RZ ;  /* 0x0000001304167210 */ /* 0x040fe40007ffe0ff */
[----:B------:R-:W-:-:S07]  /*0370*/  IADD3 R9, PT, PT, R4, R9, RZ ;  /* 0x0000000904097210 */ /* 0x000fce0007ffe0ff */
.L_x_4910:
        /* <DEDUP_REMOVED lines=87> */
.L_x_4909:
[----:B------:R-:W-:Y:S05]  /*08f0*/  BSYNC.RECONVERGENT B1 ;  /* 0x0000000000017941 */ /* 0x000fea0003800200 */
.L_x_4908:
        /* <DEDUP_REMOVED lines=11> */
[----:B-1----:R-:W-:-:S05]  /*09b0*/  IMAD.WIDE.U32 R22, R19, 0x4, R12 ;  /* 0x0000000413167825 */ /* 0x002fca00078e000c */
[----:B------:R1:W3:Y:S01]  /*09c0*/  LDG.E R11, desc[UR6][R22.64] ;  /* 0x00000006160b7981 */ /* 0x0002e2000c1e1900 */
[----:B--2---:R-:W-:-:S05]  /*09d0*/  IMAD.WIDE.U32 R24, R19, 0x4, R14 ;  /* 0x0000000413187825 */ /* 0x004fca00078e000e */
[----:B------:R2:W4:Y:S01]  /*09e0*/  LDG.E R27, desc[UR6][R24.64] ;  /* 0x00000006181b7981 */ /* 0x000522000c1e1900 */
[CC--:B-1----:R-:W-:Y:S01]  /*09f0*/  LEA R23, R26.reuse, R19.reuse, 0x5 ;  /* 0x000000131a177211 */ /* 0x0c2fe200078e28ff */
[----:B0-----:R-:W-:Y:S01]  /*0a00*/  IMAD.WIDE.U32 R20, R19, 0x4, R16 ;  /* 0x0000000413147825 */ /* 0x001fe200078e0010 */
[----:B------:R-:W-:-:S04]  /*0a10*/  LEA R19, R26, R19, 0x6 ;  /* 0x000000131a137211 */ /* 0x000fc800078e30ff */
[----:B------:R0:W5:Y:S01]  /*0a20*/  LDG.E R29, desc[UR6][R20.64] ;  /* 0x00000006141d7981 */ /* 0x000162000c1e1900 */
[----:B--2---:R-:W-:-:S04]  /*0a30*/  IMAD.WIDE.U32 R24, R23, 0x4, R12 ;  /* 0x0000000417187825 */ /* 0x004fc800078e000c */
[----:B0-----:R-:W-:-:S05]  /*0a40*/  IMAD.WIDE.U32 R20, R19, 0x4, R12 ;  /* 0x0000000413147825 */ /* 0x001fca00078e000c */
[----:B------:R0:W2:Y:S02]  /*0a50*/  LDG.E R9, desc[UR6][R20.64] ;  /* 0x0000000614097981 */ /* 0x0000a4000c1e1900 */
[----:B0-----:R-:W-:-:S06]  /*0a60*/  IMAD.WIDE.U32 R20, R23, 0x4, R16 ;  /* 0x0000000417147825 */ /* 0x001fcc00078e0010 */
[----:B------:R-:W2:Y:S01]  /*0a70*/  LDG.E R21, desc[UR6][R20.64] ;  /* 0x0000000614157981 */ /* 0x000ea2000c1e1900 */
[----:B---3--:R-:W-:-:S03]  /*0a80*/  FADD.FTZ R11, R6, R11 ;  /* 0x0000000b060b7221 */ /* 0x008fc60000010000 */
[----:B------:R0:W3:Y:S02]  /*0a90*/  LDG.E R6, desc[UR6][R24.64] ;  /* 0x0000000618067981 */ /* 0x0000e4000c1e1900 */
[----:B0-----:R-:W-:-:S04]  /*0aa0*/  IMAD.WIDE.U32 R24, R19, 0x4, R16 ;  /* 0x0000000413187825 */ /* 0x001fc800078e0010 */
[----:B----4-:R-:W-:Y:S01]  /*0ab0*/  FADD.FTZ R22, R18, R27 ;  /* 0x0000001b12167221 */ /* 0x010fe20000010000 */
[----:B------:R0:W4:Y:S02]  /*0ac0*/  LDG.E R20, desc[UR6][R24.64] ;  /* 0x0000000618147981 */ /* 0x000124000c1e1900 */
[----:B0-----:R-:W-:Y:S01]  /*0ad0*/  IMAD.WIDE.U32 R24, R23, 0x4, R14 ;  /* 0x0000000417187825 */ /* 0x001fe200078e000e */
[----:B------:R-:W-:-:S03]  /*0ae0*/  LEA R23, R26, R19, 0x5 ;  /* 0x000000131a177211 */ /* 0x000fc600078e28ff */
[----:B------:R-:W-:Y:S02]  /*0af0*/  IMAD.WIDE.U32 R18, R19, 0x4, R14 ;  /* 0x0000000413127825 */ /* 0x000fe400078e000e */
[----:B------:R-:W4:Y:S02]  /*0b00*/  LDG.E R25, desc[UR6][R24.64] ;  /* 0x0000000618197981 */ /* 0x000f24000c1e1900 */
[C---:B------:R-:W-:Y:S02]  /*0b10*/  IMAD.WIDE.U32 R12, R23.reuse, 0x4, R12 ;  /* 0x00000004170c7825 */ /* 0x040fe400078e000c */
[----:B------:R-:W4:Y:S02]  /*0b20*/  LDG.E R18, desc[UR6][R18.64] ;  /* 0x0000000612127981 */ /* 0x000f24000c1e1900 */
[C---:B------:R-:W-:Y:S02]  /*0b30*/  IMAD.WIDE.U32 R16, R23.reuse, 0x4, R16 ;  /* 0x0000000417107825 */ /* 0x040fe400078e0010 */
[----:B------:R-:W4:Y:S02]  /*0b40*/  LDG.E R12, desc[UR6][R12.64] ;  /* 0x000000060c0c7981 */ /* 0x000f24000c1e1900 */
[----:B------:R-:W-:-:S02]  /*0b50*/  IMAD.WIDE.U32 R14, R23, 0x4, R14 ;  /* 0x00000004170e7825 */ /* 0x000fc400078e000e */
[----:B------:R-:W4:Y:S04]  /*0b60*/  LDG.E R17, desc[UR6][R16.64] ;  /* 0x0000000610117981 */ /* 0x000f28000c1e1900 */
[----:B------:R-:W4:Y:S01]  /*0b70*/  LDG.E R14, desc[UR6][R14.64] ;  /* 0x000000060e0e7981 */ /* 0x000f22000c1e1900 */
[----:B-----5:R-:W-:-:S04]  /*0b80*/  FADD.FTZ R28, R28, R29 ;  /* 0x0000001d1c1c7221 */ /* 0x020fc80000010000 */
[----:B--2---:R-:W-:Y:S01]  /*0b90*/  FADD.FTZ R21, R28, R21 ;  /* 0x000000151c157221 */ /* 0x004fe20000010000 */
[----:B------:R-:W-:Y:S01]  /*0ba0*/  IADD3 R8, PT, PT, R8, 0x80, RZ ;  /* 0x0000008008087810 */ /* 0x000fe20007ffe0ff */
[----:B---3--:R-:W-:-:S04]  /*0bb0*/  FADD.FTZ R6, R11, R6 ;  /* 0x000000060b067221 */ /* 0x008fc80000010000 */
[----:B------:R-:W-:Y:S01]  /*0bc0*/  FADD.FTZ R9, R6, R9 ;  /* 0x0000000906097221 */ /* 0x000fe20000010000 */
[----:B----4-:R-:W-:Y:S01]  /*0bd0*/  FADD.FTZ R20, R21, R20 ;  /* 0x0000001415147221 */ /* 0x010fe20000010000 */
[----:B------:R-:W-:-:S04]  /*0be0*/  FADD.FTZ R25, R22, R25 ;  /* 0x0000001916197221 */ /* 0x000fc80000010000 */
[----:B------:R-:W-:Y:S01]  /*0bf0*/  FADD.FTZ R25, R25, R18 ;  /* 0x0000001219197221 */ /* 0x000fe20000010000 */
[----:B------:R-:W-:Y:S01]  /*0c00*/  FADD.FTZ R6, R9, R12 ;  /* 0x0000000c09067221 */ /* 0x000fe20000010000 */
[----:B------:R-:W-:Y:S02]  /*0c10*/  FADD.FTZ R28, R20, R17 ;  /* 0x00000011141c7221 */ /* 0x000fe40000010000 */
[----:B------:R-:W-:-:S07]  /*0c20*/  FADD.FTZ R18, R25, R14 ;  /* 0x0000000e19127221 */ /* 0x000fce0000010000 */
.L_x_4912:
[----:B------:R-:W-:Y:S05]  /*0c30*/  BSYNC.RECONVERGENT B1 ;  /* 0x0000000000017941 */ /* 0x000fea0003800200 */
.L_x_4911:
        /* <DEDUP_REMOVED lines=30> */
.L_x_4914:
[----:B------:R-:W-:Y:S05]  /*0e20*/  BSYNC.RECONVERGENT B1 ;  /* 0x0000000000017941 */ /* 0x000fea0003800200 */
.L_x_4913:
        /* <DEDUP_REMOVED lines=15> */
.L_x_4907:
[----:B------:R-:W-:Y:S05]  /*0f20*/  BSYNC.RECONVERGENT B0 ;  /* 0x0000000000007941 */ /* 0x000fea0003800200 */
.L_x_4906:
[----:B------:R-:W0:Y:S01]  /*0f30*/  S2UR UR5, SR_CgaCtaId ;  /* 0x00000000000579c3 */ /* 0x000e220000008800 */
[----:B------:R-:W-:Y:S01]  /*0f40*/  UMOV UR4, 0x400 ;  /* 0x0000040000047882 */ /* 0x000fe20000000000 */
[--C-:B------:R-:W-:Y:S02]  /*0f50*/  LOP3.LUT R3, R5, 0x1f, R2.reuse, 0x78, !PT ;  /* 0x0000001f05037812 */ /* 0x100fe400078e7802 */
[C---:B------:R-:W-:Y:S02]  /*0f60*/  SHF.L.U32 R8, R4.reuse, 0x7, RZ ;  /* 0x0000000704087819 */ /* 0x040fe400000006ff */
[C---:B------:R-:W-:Y:S02]  /*0f70*/  LOP3.LUT R2, R3.reuse, 0x3e0, R2, 0xf8, !PT ;  /* 0x000003e003027812 */ /* 0x040fe400078ef802 */
[----:B------:R-:W-:Y:S02]  /*0f80*/  SHF.L.U32 R7, R3, 0x2, RZ ;  /* 0x0000000203077819 */ /* 0x000fe400000006ff */
[----:B------:R-:W-:-:S02]  /*0f90*/  ISETP.NE.AND P1, PT, R4, RZ, PT ;  /* 0x000000ff0400720c */ /* 0x000fc40003f25270 */
[----:B------:R-:W-:Y:S02]  /*0fa0*/  LOP3.LUT R7, R8, R7, RZ, 0xfc, !PT ;  /* 0x0000000708077212 */ /* 0x000fe400078efcff */
[----:B------:R-:W-:-:S04]  /*0fb0*/  ISETP.GT.U32.AND P0, PT, R4, 0xf, PT ;  /* 0x0000000f0400780c */ /* 0x000fc80003f04070 */
[----:B------:R-:W-:Y:S01]  /*0fc0*/  ISETP.NE.OR P0, PT, R5, 0x1f, P0 ;  /* 0x0000001f0500780c */ /* 0x000fe20000705670 */
[----:B0-----:R-:W-:-:S06]  /*0fd0*/  ULEA UR4, UR5, UR4, 0x18 ;  /* 0x0000000405047291 */ /* 0x001fcc000f8ec0ff */
[----:B------:R-:W-:Y:S02]  /*0fe0*/  LEA R3, R2, UR4, 0x2 ;  /* 0x0000000402037c11 */ /* 0x000fe4000f8e10ff */
[----:B------:R-:W-:-:S03]  /*0ff0*/  @!P1 LEA R5, R5, UR4, 0x2 ;  /* 0x0000000405059c11 */ /* 0x000fc6000f8e10ff */
        /* <DEDUP_REMOVED lines=42> */
[----:B------:R-:W-:Y:S01]  /*12a0*/  LEA R16, R4, UR4, 0x3 ;  /* 0x0000000404107c11 */ /* 0x000fe2000f8e18ff */
[----:B0-----:R-:W0:Y:S01]  /*12b0*/  LDC.64 R10, c[0x0][0x488] ;  /* 0x00012200ff0a7b82 */ /* 0x001e220000000a00 */
        /* <DEDUP_REMOVED lines=11> */
[----:B-1----:R-:W-:Y:S04]  /*1370*/  STG.E.64 desc[UR6][R4.64], R2 ;  /* 0x0000000204007986 */ /* 0x002fe8000c101b06 */
[----:B--2---:R-:W-:Y:S04]  /*1380*/  STG.E.64 desc[UR6][R10.64], R6 ;  /* 0x000000060a007986 */ /* 0x004fe8000c101b06 */
[----:B----4-:R-:W-:Y:S01]  /*1390*/  STG.E.64 desc[UR6][R12.64], R8 ;  /* 0x000000080c007986 */ /* 0x010fe2000c101b06 */
[----:B------:R-:W-:Y:S05]  /*13a0*/  EXIT ;  /* 0x000000000000794d */ /* 0x000fea0003800000 */
.L_x_4915:
        /* <DEDUP_REMOVED lines=13> */
.L_x_20004:


//--------------------- .text._ZN10layer_norm13ln_bwd_kernelINS_13Kernel_traitsIf13__nv_bfloat16S2_S2_fjLj1024ELj1ELj4ELj1ELj16ENS_18Kernel_traits_baseILj1024EfS2_S2_S2_fjLj128EEEEELb1ELb1ELb1ELb1EEEvNS_9BwdParamsE --------------------------
	.section	.text._ZN10layer_norm13ln_bwd_kernelINS_13Kernel_traitsIf13__nv_bfloat16S2_S2_fjLj1024ELj1ELj4ELj1ELj16ENS_18Kernel_traits_baseILj1024EfS2_S2_S2_fjLj128EEEEELb1ELb1ELb1ELb1EEEvNS_9BwdParamsE,"ax",@progbits
	.align	128
        .global         _ZN10layer_norm13ln_bwd_kernelINS_13Kernel_traitsIf13__nv_bfloat16S2_S2_fjLj1024ELj1ELj4ELj1ELj16ENS_18Kernel_traits_baseILj1024EfS2_S2_S2_fjLj128EEEEELb1ELb1ELb1ELb1EEEvNS_9BwdParamsE
        .type           _ZN10layer_norm13ln_bwd_kernelINS_13Kernel_traitsIf13__nv_bfloat16S2_S2_fjLj1024ELj1ELj4ELj1ELj16ENS_18Kernel_traits_baseILj1024EfS2_S2_S2_fjLj128EEEEELb1ELb1ELb1ELb1EEEvNS_9BwdParamsE,@function
        .size           _ZN10layer_norm13ln_bwd_kernelINS_13Kernel_traitsIf13__nv_bfloat16S2_S2_fjLj1024ELj1ELj4ELj1ELj16ENS_18Kernel_traits_baseILj1024EfS2_S2_S2_fjLj128EEEEELb1ELb1ELb1ELb1EEEvNS_9BwdParamsE,(.L_x_20005 - _ZN10layer_norm13ln_bwd_kernelINS_13Kernel_traitsIf13__nv_bfloat16S2_S2_fjLj1024ELj1ELj4ELj1ELj16ENS_18Kernel_traits_baseILj1024EfS2_S2_S2_fjLj128EEEEELb1ELb1ELb1ELb1EEEvNS_9BwdParamsE)
        .other          _ZN10layer_norm13ln_bwd_kernelINS_13Kernel_traitsIf13__nv_bfloat16S2_S2_fjLj1024ELj1ELj4ELj1ELj16ENS_18Kernel_traits_baseILj1024EfS2_S2_S2_fjLj128EEEEELb1ELb1ELb1ELb1EEEvNS_9BwdParamsE,@"STO_CUDA_ENTRY STV_DEFAULT"
_ZN10layer_norm13ln_bwd_kernelINS_13Kernel_traitsIf13__nv_bfloat16S2_S2_fjLj1024ELj1ELj4ELj1ELj16ENS_18Kernel_traits_baseILj1024EfS2_S2_S2_fjLj128EEEEELb1ELb1ELb1ELb1EEEvNS_9BwdParamsE:
.text._ZN10layer_norm13ln_bwd_kernelINS_13Kernel_traitsIf13__nv_bfloat16S2_S2_fjLj1024ELj1ELj4ELj1ELj16ENS_18Kernel_traits_baseILj1024EfS2_S2_S2_fjLj128EEEEELb1ELb1ELb1ELb1EEEvNS_9BwdParamsE:
        /* <DEDUP_REMOVED lines=74> */
[----:B------:R-:W4:Y:S04]  /*04a0*/  LDG.E.128 R20, desc[UR6][R4.64+0x400] ;  /* 0x0004000604147981 */ /* 0x000f28000c1e1d00 */
[----:B------:R-:W4:Y:S04]  /*04b0*/  LDG.E.128 R24, desc[UR6][R4.64+0x10] ;  /* 0x0000100604187981 */ /* 0x000f28000c1e1d00 */
        /* <DEDUP_REMOVED lines=12> */
[----:B--2---:R0:W-:Y:S04]  /*0580*/  STL.64 [R1], R8 ;  /* 0x0000000801007387 */ /* 0x0041e80000100a00 */
[----:B------:R0:W-:Y:S04]  /*0590*/  STL.64 [R1+0x8], R10 ;  /* 0x0000080a01007387 */ /* 0x0001e80000100a00 */
[----:B---3--:R0:W-:Y:S04]  /*05a0*/  STL.64 [R1+0x10], R12 ;  /* 0x0000100c01007387 */ /* 0x0081e80000100a00 */
[----:B------:R0:W-:Y:S04]  /*05b0*/  STL.64 [R1+0x18], R14 ;  /* 0x0000180e01007387 */ /* 0x0001e80000100a00 */
[----:B----4-:R0:W-:Y:S04]  /*05c0*/  STL.64 [R1+0x20], R16 ;  /* 0x0000201001007387 */ /* 0x0101e80000100a00 */
[----:B------:R0:W-:Y:S04]  /*05d0*/  STL.64 [R1+0x28], R18 ;  /* 0x0000281201007387 */ /* 0x0001e80000100a00 */
[----:B------:R0:W-:Y:S04]  /*05e0*/  STL.64 [R1+0x30], R20 ;  /* 0x0000301401007387 */ /* 0x0001e80000100a00 */
[----:B------:R0:W-:Y:S04]  /*05f0*/  STL.64 [R1+0x38], R22 ;  /* 0x0000381601007387 */ /* 0x0001e80000100a00 */
[----:B------:R0:W-:Y:S04]  /*0600*/  STL.64 [R1+0x40], R24 ;  /* 0x0000401801007387 */ /* 0x0001e80000100a00 */
[----:B------:R0:W-:Y:S04]  /*0610*/  STL.64 [R1+0x48], R26 ;  /* 0x0000481a01007387 */ /* 0x0001e80000100a00 */
[----:B------:R0:W-:Y:S04]  /*0620*/  STL.64 [R1+0x50], R28 ;  /* 0x0000501c01007387 */ /* 0x0001e80000100a00 */
[----:B------:R0:W-:Y:S02]  /*0630*/  STL.64 [R1+0x58], R30 ;  /* 0x0000581e01007387 */ /* 0x0001e40000100a00 */
.L_x_5235:
[----:B------:R-:W1:Y:S08]  /*0640*/  LDC.64 R204, c[0x0][0x3f8] ;  /* 0x0000fe00ffcc7b82 */ /* 0x000e700000000a00 */
[----:B------:R-:W2:Y:S08]  /*0650*/  LDC.64 R206, c[0x0][0x3f0] ;  /* 0x0000fc00ffce7b82 */ /* 0x000eb00000000a00 */
[----:B------:R-:W3:Y:S01]  /*0660*/  LDC.64 R208, c[0x0][0x3c0] ;  /* 0x0000f000ffd07b82 */ /* 0x000ee20000000a00 */
[----:B-1----:R-:W-:-:S05]  /*0670*/  IMAD.WIDE R204, R2, 0x4, R204 ;  /* 0x0000000402cc7825 */ /* 0x002fca00078e02cc */
[----:B------:R1:W4:Y:S01]  /*0680*/  LDG.E R238, desc[UR6][R204.64] ;  /* 0x00000006ccee7981 */ /* 0x000322000c1e1900 */
[----:B--2---:R-:W-:-:S05]  /*0690*/  IMAD.WIDE R206, R2, 0x4, R206 ;  /* 0x0000000402ce7825 */ /* 0x004fca00078e02ce */
[----:B-----5:R2:W5:Y:S01]  /*06a0*/  LDG.E R240, desc[UR6][R206.64] ;  /* 0x00000006cef07981 */ /* 0x020562000c1e1900 */
[----:B-1----:R-:W1:Y:S02]  /*06b0*/  LDC.64 R204, c[0x0][0x3c8] ;  /* 0x0000f200ffcc7b82 */ /* 0x002e640000000a00 */
[----:B-1----:R-:W-:-:S05]  /*06c0*/  IMAD.WIDE R204, R2, 0x4, R204 ;  /* 0x0000000402cc7825 */ /* 0x002fca00078e02cc */
[----:B------:R2:W5:Y:S01]  /*06d0*/  LDG.E R239, desc[UR6][R204.64] ;  /* 0x00000006ccef7981 */ /* 0x000562000c1e1900 */
[----:B------:R-:W-:Y:S01]  /*06e0*/  BSSY.RECONVERGENT B1, `(.L_x_4918) ;  /* 0x00001e6000017945 */ /* 0x000fe20003800200 */
[----:B----4-:R-:W-:-:S13]  /*06f0*/  ISETP.GE.AND P1, PT, R238, 0x1, PT ;  /* 0x00000001ee00780c */ /* 0x010fda0003f26270 */
[----:B--23--:R-:W-:Y:S05]  /*0700*/  @!P1 BRA `(.L_x_4919) ;  /* 0x00000018009c9947 */ /* 0x00cfea0003800000 */
[----:B0-----:R-:W0:Y:S01]  /*0710*/  S2R R16, SR_TID.X ;  /* 0x0000000000107919 */ /* 0x001e220000002100 */
[----:B------:R-:W1:Y:S01]  /*0720*/  LDC.64 R12, c[0x0][0x428] ;  /* 0x00010a00ff0c7b82 */ /* 0x000e620000000a00 */
        /* <DEDUP_REMOVED lines=9> */
[----:B------:R-:W-:Y:S01]  /*07c0*/  MOV R242, UR14 ;  /* 0x0000000e00f27c02 */ /* 0x000fe20008000f00 */
[----:B------:R-:W3:Y:S03]  /*07d0*/  LDC.64 R230, c[0x0][0x3b0] ;  /* 0x0000ec00ffe67b82 */ /* 0x000ee60000000a00 */
[----:B------:R4:W3:Y:S01]  /*07e0*/  LDG.E R0, desc[UR6][R208.64] ;  /* 0x00000006d0007981 */ /* 0x0008e2000c1e1900 */
[----:B0-----:R-:W-:-:S04]  /*07f0*/  LOP3.LUT R16, R16, 0x1f, RZ, 0xc0, !PT ;  /* 0x0000001f10107812 */ /* 0x001fc800078ec0ff */
[-C--:B------:R-:W-:Y:S02]  /*0800*/  LEA.HI.SX32 R15, R7, R16.reuse, 0x1d ;  /* 0x00000010070f7211 */ /* 0x080fe400078feaff */
[----:B------:R-:W-:-:S03]  /*0810*/  LEA.HI.SX32 R19, R3, R16, 0x1d ;  /* 0x0000001003137211 */ /* 0x000fc600078feaff */
[----:B-1----:R-:W-:Y:S01]  /*0820*/  IMAD.WIDE.U32 R200, R15, 0x10, R12 ;  /* 0x000000100fc87825 */ /* 0x002fe200078e000c */
[C---:B------:R-:W-:Y:S02]  /*0830*/  IADD3 R197, PT, PT, R19.reuse, 0x20, RZ ;  /* 0x0000002013c57810 */ /* 0x040fe40007ffe0ff */
[C---:B------:R-:W-:Y:S01]  /*0840*/  IADD3 R17, PT, PT, R19.reuse, 0x40, RZ ;  /* 0x0000004013117810 */ /* 0x040fe20007ffe0ff */
[C-C-:B--2---:R-:W-:Y:S02]  /*0850*/  IMAD.WIDE.U32 R204, R19.reuse, 0x10, R4.reuse ;  /* 0x0000001013cc7825 */ /* 0x144fe400078e0004 */
[----:B------:R-:W2:Y:S01]  /*0860*/  LDG.E.128 R200, desc[UR6][R200.64] ;  /* 0x00000006c8c87981 */ /* 0x000ea2000c1e1d00 */
[----:B------:R-:W-:Y:S01]  /*0870*/  IADD3 R3, PT, PT, R19, 0x60, RZ ;  /* 0x0000006013037810 */ /* 0x000fe20007ffe0ff */
[--C-:B------:R-:W-:Y:S02]  /*0880*/  IMAD.WIDE.U32 R192, R197, 0x10, R4.reuse ;  /* 0x00000010c5c07825 */ /* 0x100fe400078e0004 */
[----:B------:R-:W3:Y:S02]  /*0890*/  LDG.E.128 R204, desc[UR6][R204.64] ;  /* 0x00000006cccc7981 */ /* 0x000ee4000c1e1d00 */
[----:B------:R-:W-:-:S02]  /*08a0*/  IMAD.WIDE.U32 R20, R17, 0x10, R4 ;  /* 0x0000001011147825 */ /* 0x000fc400078e0004 */
[----:B------:R-:W3:Y:S02]  /*08b0*/  LDG.E.128 R192, desc[UR6][R192.64] ;  /* 0x00000006c0c07981 */ /* 0x000ee4000c1e1d00 */
[----:B------:R-:W-:Y:S02]  /*08c0*/  IMAD.WIDE.U32 R188, R3, 0x10, R4 ;  /* 0x0000001003bc7825 */ /* 0x000fe400078e0004 */
[----:B------:R-:W3:Y:S01]  /*08d0*/  LDG.E.128 R20, desc[UR6][R20.64] ;  /* 0x0000000614147981 */ /* 0x000ee2000c1e1d00 */
[C---:B------:R-:W-:Y:S02]  /*08e0*/  IADD3 R9, PT, PT, R15.reuse, 0x40, RZ ;  /* 0x000000400f097810 */ /* 0x040fe40007ffe0ff */
[----:B------:R-:W-:Y:S01]  /*08f0*/  IADD3 R5, PT, PT, R15, 0x20, RZ ;  /* 0x000000200f057810 */ /* 0x000fe20007ffe0ff */
[----:B------:R-:W3:Y:S02]  /*0900*/  LDG.E.128 R188, desc[UR6][R188.64] ;  /* 0x00000006bcbc7981 */ /* 0x000ee4000c1e1d00 */
[----:B------:R-:W-:-:S04]  /*0910*/  IMAD.WIDE.U32 R8, R9, 0x10, R12 ;  /* 0x0000001009087825 */ /* 0x000fc800078e000c */
[----:B------:R-:W-:Y:S02]  /*0920*/  IMAD.WIDE.U32 R4, R5, 0x10, R12 ;  /* 0x0000001005047825 */ /* 0x000fe400078e000c */
[----:B------:R-:W3:Y:S04]  /*0930*/  LDG.E.128 R8, desc[UR6][R8.64] ;  /* 0x0000000608087981 */ /* 0x000ee8000c1e1d00 */
[----:B------:R-:W3:Y:S01]  /*0940*/  LDG.E.128 R4, desc[UR6][R4.64] ;  /* 0x0000000604047981 */ /* 0x000ee2000c1e1d00 */
[----:B------:R-:W-:Y:S02]  /*0950*/  MOV R241, UR15 ;  /* 0x0000000f00f17c02 */ /* 0x000fe40008000f00 */
[----:B------:R-:W-:Y:S02]  /*0960*/  ISETP.NE.U32.AND P0, PT, R242, RZ, PT ;  /* 0x000000fff200720c */ /* 0x000fe40003f05070 */
[----:B-----5:R-:W-:-:S02]  /*0970*/  ISETP.GE.AND P3, PT, R240, 0x1, PT ;  /* 0x00000001f000780c */ /* 0x020fc40003f66270 */
[----:B------:R-:W-:-:S11]  /*0980*/  ISETP.NE.AND.EX P0, PT, R241, RZ, PT, P0 ;  /* 0x000000fff100720c */ /* 0x000fd60003f05300 */
[----:B------:R-:W-:Y:S02]  /*0990*/  @P3 IADD3 R18, PT, PT, R240, -0x1, RZ ;  /* 0xfffffffff0123810 */ /* 0x000fe40007ffe0ff */
[----:B----4-:R-:W0:Y:S08]  /*09a0*/  @P0 LDC.64 R208, c[0x0][0x438] ;  /* 0x00010e00ffd00b82 */ /* 0x010e300000000a00 */
[----:B------:R-:W1:Y:S01]  /*09b0*/  @P0 LDC.64 R198, c[0x0][0x438] ;  /* 0x00010e00ffc60b82 */ /* 0x000e620000000a00 */
[----:B------:R-:W-:-:S07]  /*09c0*/  @P3 IMAD R18, R18, UR8, RZ ;  /* 0x0000000812123c24 */ /* 0x000fce000f8e02ff */
[----:B------:R-:W4:Y:S08]  /*09d0*/  @P0 LDC.64 R210, c[0x0][0x438] ;  /* 0x00010e00ffd20b82 */ /* 0x000f300000000a00 */
[----:B------:R-:W4:Y:S01]  /*09e0*/  @P0 LDC.64 R212, c[0x0][0x438] ;  /* 0x00010e00ffd40b82 */ /* 0x000f220000000a00 */
[----:B------:R-:W-:-:S04]  /*09f0*/  @P3 SHF.R.S32.HI R215, RZ, 0x1f, R18 ;  /* 0x0000001fffd73819 */ /* 0x000fc80000011412 */
[----:B------:R-:W-:Y:S02]  /*0a00*/  @P3 LEA.HI R215, R215, R18, RZ, 0x3 ;  /* 0x00000012d7d73211 */ /* 0x000fe400078f18ff */
[----:B------:R-:W-:Y:S02]  /*0a10*/  MOV R222, RZ ;  /* 0x000000ff00de7202 */ /* 0x000fe40000000f00 */
[----:B------:R-:W-:Y:S01]  /*0a20*/  @P3 LEA.HI.SX32 R222, R215, R16, 0x1d ;  /* 0x00000010d7de3211 */ /* 0x000fe200078feaff */
[----:B0-----:R-:W-:-:S04]  /*0a30*/  @P0 IMAD.WIDE.U32 R208, R19, 0x10, R208 ;  /* 0x0000001013d00825 */ /* 0x001fc800078e00d0 */
[----:B-1----:R-:W-:Y:S01]  /*0a40*/  @P0 IMAD.WIDE.U32 R198, R197, 0x10, R198 ;  /* 0x00000010c5c60825 */ /* 0x002fe200078e00c6 */
[----:B------:R-:W-:Y:S01]  /*0a50*/  IADD3 R15, PT, PT, R15, 0x60, RZ ;  /* 0x000000600f0f7810 */ /* 0x000fe20007ffe0ff */
[----:B------:R-:W5:Y:S02]  /*0a60*/  @P0 LDG.E.128 R36, desc[UR6][R208.64] ;  /* 0x00000006d0240981 */ /* 0x000f64000c1e1d00 */
[----:B----4-:R-:W-:Y:S02]  /*0a70*/  @P0 IMAD.WIDE.U32 R210, R17, 0x10, R210 ;  /* 0x0000001011d20825 */ /* 0x010fe400078e00d2 */
[----:B------:R0:W5:Y:S02]  /*0a80*/  @P0 LDG.E.128 R32, desc[UR6][R198.64] ;  /* 0x00000006c6200981 */ /* 0x000164000c1e1d00 */
[----:B------:R-:W-:Y:S02]  /*0a90*/  @P0 IMAD.WIDE.U32 R212, R3, 0x10, R212 ;  /* 0x0000001003d40825 */ /* 0x000fe400078e00d4 */
[----:B------:R-:W5:Y:S04]  /*0aa0*/  @P0 LDG.E.128 R28, desc[UR6][R210.64] ;  /* 0x00000006d21c0981 */ /* 0x000f68000c1e1d00 */
[----:B------:R1:W5:Y:S01]  /*0ab0*/  @P0 LDG.E.128 R24, desc[UR6][R212.64] ;  /* 0x00000006d4180981 */ /* 0x000362000c1e1d00 */
[----:B------:R-:W-:Y:S01]  /*0ac0*/  ISETP.NE.AND P0, PT, RZ, UR9, PT ;  /* 0x00000009ff007c0c */ /* 0x000fe2000bf05270 */
[----:B------:R-:W-:-:S06]  /*0ad0*/  IMAD.WIDE.U32 R12, R15, 0x10, R12 ;  /* 0x000000100f0c7825 */ /* 0x000fcc00078e000c */
[----:B------:R-:W4:Y:S01]  /*0ae0*/  LDG.E.128 R12, desc[UR6][R12.64] ;  /* 0x000000060c0c7981 */ /* 0x000f22000c1e1d00 */
[C---:B--2---:R-:W-:Y:S02]  /*0af0*/  PRMT R215, R201.reuse, 0x7632, R215 ;  /* 0x00007632c9d77816 */ /* 0x044fe400000000d7 */
[----:B------:R-:W-:Y:S02]  /*0b00*/  SHF.L.U32 R225, R201, 0x10, RZ ;  /* 0x00000010c9e17819 */ /* 0x000fe400000006ff */
[C---:B------:R-:W-:Y:S02]  /*0b10*/  PRMT R229, R200.reuse, 0x7632, R229 ;  /* 0x00007632c8e57816 */ /* 0x040fe400000000e5 */
[----:B------:R-:W-:Y:S02]  /*0b20*/  SHF.L.U32 R227, R200, 0x10, RZ ;  /* 0x00000010c8e37819 */ /* 0x000fe400000006ff */
[C---:B------:R-:W-:Y:S02]  /*0b30*/  IADD3 R201, PT, PT, R222.reuse, 0x20, RZ ;  /* 0x00000020dec97810 */ /* 0x040fe40007ffe0ff */
[----:B------:R-:W-:-:S02]  /*0b40*/  IADD3 R200, PT, PT, R222, 0x60, RZ ;  /* 0x00000060dec87810 */ /* 0x000fc40007ffe0ff */
[C---:B------:R-:W-:Y:S02]  /*0b50*/  PRMT R234, R202.reuse, 0x7632, R234 ;  /* 0x00007632caea7816 */ /* 0x040fe400000000ea */
[----:B------:R-:W-:Y:S02]  /*0b60*/  SHF.L.U32 R17, R202, 0x10, RZ ;  /* 0x00000010ca117819 */ /* 0x000fe400000006ff */
[----:B------:R-:W-:Y:S02]  /*0b70*/  IADD3 R202, PT, PT, R222, 0x40, RZ ;  /* 0x00000040deca7810 */ /* 0x000fe40007ffe0ff */
[C---:B---3--:R-:W-:Y:S02]  /*0b80*/  PRMT R3, R204.reuse, 0x7632, R3 ;  /* 0x00007632cc037816 */ /* 0x048fe40000000003 */
[----:B------:R-:W-:Y:S02]  /*0b90*/  SHF.L.U32 R221, R204, 0x10, RZ ;  /* 0x00000010ccdd7819 */ /* 0x000fe400000006ff */
[----:B------:R-:W-:-:S02]  /*0ba0*/  PRMT R197, R205, 0x7632, R197 ;  /* 0x00007632cdc57816 */ /* 0x000fc400000000c5 */
[----:B------:R-:W-:Y:S01]  /*0bb0*/  SHF.L.U32 R214, R205, 0x10, RZ ;  /* 0x00000010cdd67819 */ /* 0x000fe200000006ff */
[----:B------:R-:W-:Y:S01]  /*0bc0*/  IMAD.WIDE.U32 R204, R201, 0x8, R230 ;  /* 0x00000008c9cc7825 */ /* 0x000fe200078e00e6 */
[C---:B------:R-:W-:Y:S02]  /*0bd0*/  PRMT R18, R206.reuse, 0x7632, R18 ;  /* 0x00007632ce127816 */ /* 0x040fe40000000012 */
[----:B------:R-:W-:Y:S01]  /*0be0*/  SHF.L.U32 R216, R206, 0x10, RZ ;  /* 0x00000010ced87819 */ /* 0x000fe200000006ff */
[----:B------:R-:W-:Y:S01]  /*0bf0*/  IMAD.WIDE.U32 R200, R200, 0x8, R230 ;  /* 0x00000008c8c87825 */ /* 0x000fe200078e00e6 */
[C---:B------:R-:W-:Y:S01]  /*0c00*/  PRMT R196, R207.reuse, 0x7632, R196 ;  /* 0x00007632cfc47816 */ /* 0x040fe200000000c4 */
[----:B------:R-:W5:Y:S01]  /*0c10*/  LDG.E.64 R208, desc[UR6][R204.64] ;  /* 0x00000006ccd07981 */ /* 0x000f62000c1e1b00 */
[----:B------:R-:W-:Y:S01]  /*0c20*/  SHF.L.U32 R217, R207, 0x10, RZ ;  /* 0x00000010cfd97819 */ /* 0x000fe200000006ff */
[----:B------:R-:W-:Y:S01]  /*0c30*/  IMAD.WIDE.U32 R206, R222, 0x8, R230 ;  /* 0x00000008dece7825 */ /* 0x000fe200078e00e6 */
[----:B------:R-:W-:-:S02]  /*0c40*/  PRMT R232, R203, 0x7632, R232 ;  /* 0x00007632cbe87816 */ /* 0x000fc400000000e8 */
[----:B------:R-:W-:Y:S01]  /*0c50*/  SHF.L.U32 R16, R203, 0x10, RZ ;  /* 0x00000010cb107819 */ /* 0x000fe200000006ff */
[----:B------:R-:W-:Y:S01]  /*0c60*/  IMAD.WIDE.U32 R202, R202, 0x8, R230 ;  /* 0x00000008caca7825 */ /* 0x000fe200078e00e6 */
[C---:B------:R-:W-:Y:S01]  /*0c70*/  PRMT R19, R192.reuse, 0x7632, R19 ;  /* 0x00007632c0137816 */ /* 0x040fe20000000013 */
[----:B------:R-:W5:Y:S01]  /*0c80*/  LDG.E.64 R210, desc[UR6][R206.64] ;  /* 0x00000006ced27981 */ /* 0x000f62000c1e1b00 */
[----:B------:R-:W-:Y:S02]  /*0c90*/  SHF.L.U32 R218, R192, 0x10, RZ ;  /* 0x00000010c0da7819 */ /* 0x000fe400000006ff */
[C---:B------:R-:W-:Y:S01]  /*0ca0*/  PRMT R192, R193.reuse, 0x7632, R192 ;  /* 0x00007632c1c07816 */ /* 0x040fe200000000c0 */
[----:B------:R2:W5:Y:S01]  /*0cb0*/  LDG.E.64 R204, desc[UR6][R200.64] ;  /* 0x00000006c8cc7981 */ /* 0x000562000c1e1b00 */
[----:B------:R-:W-:Y:S02]  /*0cc0*/  SHF.L.U32 R220, R193, 0x10, RZ ;  /* 0x00000010c1dc7819 */ /* 0x000fe400000006ff */
[----:B------:R-:W-:-:S02]  /*0cd0*/  PRMT R193, R194, 0x7632, R193 ;  /* 0x00007632c2c17816 */ /* 0x000fc400000000c1 */
[----:B------:R-:W-:Y:S01]  /*0ce0*/  SHF.L.U32 R219, R194, 0x10, RZ ;  /* 0x00000010c2db7819 */ /* 0x000fe200000006ff */
[----:B------:R3:W5:Y:S01]  /*0cf0*/  LDG.E.64 R206, desc[UR6][R202.64] ;  /* 0x00000006cace7981 */ /* 0x000762000c1e1b00 */
[C---:B0-----:R-:W-:Y:S02]  /*0d00*/  PRMT R199, R21.reuse, 0x7632, R199 ;  /* 0x0000763215c77816 */ /* 0x041fe400000000c7 */
[----:B------:R-:W-:Y:S02]  /*0d10*/  SHF.L.U32 R223, R21, 0x10, RZ ;  /* 0x0000001015df7819 */ /* 0x000fe400000006ff */
[C---:B-1----:R-:W-:Y:S02]  /*0d20*/  PRMT R212, R22.reuse, 0x7632, R212 ;  /* 0x0000763216d47816 */ /* 0x042fe400000000d4 */
[----:B------:R-:W-:Y:S02]  /*0d30*/  SHF.L.U32 R224, R22, 0x10, RZ ;  /* 0x0000001016e07819 */ /* 0x000fe400000006ff */
[----:B------:R-:W-:-:S02]  /*0d40*/  PRMT R194, R195, 0x7632, R194 ;  /* 0x00007632c3c27816 */ /* 0x000fc400000000c2 */
[----:B------:R-:W-:Y:S02]  /*0d50*/  FSEL R22, R0, RZ, !P0 ;  /* 0x000000ff00167208 */ /* 0x000fe40004000000 */
[----:B------:R-:W-:Y:S02]  /*0d60*/  SHF.L.U32 R21, R197, 0x10, RZ ;  /* 0x00000010c5157819 */ /* 0x000fe400000006ff */
[----:B------:R-:W-:Y:S02]  /*0d70*/  SHF.L.U32 R195, R195, 0x10, RZ ;  /* 0x00000010c3c37819 */ /* 0x000fe400000006ff */
[C---:B------:R-:W-:Y:S02]  /*0d80*/  PRMT R213, R23.reuse, 0x7632, R213 ;  /* 0x0000763217d57816 */ /* 0x040fe400000000d5 */
[----:B--2---:R-:W-:Y:S02]  /*0d90*/  SHF.L.U32 R200, R23, 0x10, RZ ;  /* 0x0000001017c87819 */ /* 0x004fe400000006ff */
[----:B------:R-:W-:-:S02]  /*0da0*/  PRMT R23, R188, 0x7632, R23 ;  /* 0x00007632bc177816 */ /* 0x000fc40000000017 */
[----:B------:R-:W-:Y:S02]  /*0db0*/  SHF.L.U32 R201, R188, 0x10, RZ ;  /* 0x00000010bcc97819 */ /* 0x000fe400000006ff */
[----:B------:R-:W-:Y:S02]  /*0dc0*/  PRMT R198, R20, 0x7632, R198 ;  /* 0x0000763214c67816 */ /* 0x000fe400000000c6 */
[C---:B------:R-:W-:Y:S02]  /*0dd0*/  PRMT R188, R189.reuse, 0x7632, R188 ;  /* 0x00007632bdbc7816 */ /* 0x040fe400000000bc */
[----:B---3--:R-:W-:Y:S01]  /*0de0*/  SHF.L.U32 R203, R189, 0x10, RZ ;  /* 0x00000010bdcb7819 */ /* 0x008fe200000006ff */
[----:B------:R-:W-:Y:S01]  /*0df0*/  FADD.FTZ R235, -R22, R21 ;  /* 0x0000001516eb7221 */ /* 0x000fe20000010100 */
[C---:B------:R-:W-:Y:S02]  /*0e00*/  PRMT R189, R190.reuse, 0x7632, R189 ;  /* 0x00007632bebd7816 */ /* 0x040fe400000000bd */
[----:B------:R-:W-:Y:S01]  /*0e10*/  SHF.L.U32 R226, R190, 0x10, RZ ;  /* 0x00000010bee27819 */ /* 0x000fe200000006ff */
[----:B------:R-:W-:Y:S01]  /*0e20*/  FADD.FTZ R21, -R22, R195 ;  /* 0x000000c316157221 */ /* 0x000fe20000010100 */
[----:B------:R-:W-:-:S02]  /*0e30*/  SHF.L.U32 R190, R196, 0x10, RZ ;  /* 0x00000010c4be7819 */ /* 0x000fc400000006ff */
[----:B------:R-:W-:Y:S02]  /*0e40*/  SHF.L.U32 R222, R20, 0x10, RZ ;  /* 0x0000001014de7819 */ /* 0x000fe400000006ff */
[----:B------:R-:W-:Y:S02]  /*0e50*/  SHF.L.U32 R197, R192, 0x10, RZ ;  /* 0x00000010c0c57819 */ /* 0x000fe400000006ff */
[----:B------:R-:W-:Y:S02]  /*0e60*/  SHF.L.U32 R195, R198, 0x10, RZ ;  /* 0x00000010c6c37819 */ /* 0x000fe400000006ff */
[----:B------:R-:W-:Y:S01]  /*0e70*/  SHF.L.U32 R188, R188, 0x10, RZ ;  /* 0x00000010bcbc7819 */ /* 0x000fe200000006ff */
[C---:B------:R-:W-:Y:S01]  /*0e80*/  FADD.FTZ R248, -R22.reuse, R216 ;  /* 0x000000d816f87221 */ /* 0x040fe20000010100 */
[C---:B------:R-:W-:Y:S01]  /*0e90*/  FADD.FTZ R231, -R22.reuse, R190 ;  /* 0x000000be16e77221 */ /* 0x040fe20000010100 */
[C---:B------:R-:W-:Y:S01]  /*0ea0*/  FADD.FTZ R190, -R22.reuse, R222 ;  /* 0x000000de16be7221 */ /* 0x040fe20000010100 */
[C---:B------:R-:W-:Y:S01]  /*0eb0*/  FADD.FTZ R216, -R22.reuse, R197 ;  /* 0x000000c516d87221 */ /* 0x040fe20000010100 */
[----:B------:R-:W-:Y:S01]  /*0ec0*/  MOV R197, R232 ;  /* 0x000000e800c57202 */ /* 0x000fe20000000f00 */
[C---:B------:R-:W-:Y:S01]  /*0ed0*/  FADD.FTZ R222, -R22.reuse, R195 ;  /* 0x000000c316de7221 */ /* 0x040fe20000010100 */
[C---:B------:R-:W-:Y:S01]  /*0ee0*/  FADD.FTZ R0, -R22.reuse, R221 ;  /* 0x000000dd16007221 */ /* 0x040fe20000010100 */
[----:B------:R-:W-:Y:S01]  /*0ef0*/  FADD.FTZ R232, -R22, R188 ;  /* 0x000000bc16e87221 */ /* 0x000fe20000010100 */
[----:B------:R-:W-:-:S02]  /*0f00*/  PRMT R244, R9, 0x7632, R244 ;  /* 0x0000763209f47816 */ /* 0x000fc400000000f4 */
[----:B------:R-:W-:Y:S02]  /*0f10*/  SHF.L.U32 R195, R9, 0x10, RZ ;  /* 0x0000001009c37819 */ /* 0x000fe400000006ff */
[C---:B------:R-:W-:Y:S01]  /*0f20*/  PRMT R188, R6.reuse, 0x7632, R188 ;  /* 0x0000763206bc7816 */ /* 0x040fe200000000bc */
[----:B------:R-:W2:Y:S01]  /*0f30*/  LDL R9, [R1+0x48] ;  /* 0x0000480001097983 */ /* 0x000ea20000100800 */
[----:B------:R-:W-:-:S03]  /*0f40*/  SHF.L.U32 R221, R6, 0x10, RZ ;  /* 0x0000001006dd7819 */ /* 0x000fc600000006ff */
[----:B------:R-:W3:Y:S01]  /*0f50*/  LDL R6, [R1+0x50] ;  /* 0x0000500001067983 */ /* 0x000ee20000100800 */
[----:B------:R-:W-:Y:S02]  /*0f60*/  SHF.L.U32 R18, R18, 0x10, RZ ;  /* 0x0000001012127819 */ /* 0x000fe400000006ff */
[----:B------:R-:W-:Y:S02]  /*0f70*/  SHF.L.U32 R212, R212, 0x10, RZ ;  /* 0x00000010d4d47819 */ /* 0x000fe400000006ff */
[----:B------:R-:W-:Y:S01]  /*0f80*/  SHF.L.U32 R194, R194, 0x10, RZ ;  /* 0x00000010c2c27819 */ /* 0x000fe200000006ff */
[C---:B------:R-:W-:Y:S01]  /*0f90*/  FADD.FTZ R233, -R22.reuse, R18 ;  /* 0x0000001216e97221 */ /* 0x040fe20000010100 */
[C---:B------:R-:W-:Y:S01]  /*0fa0*/  FADD.FTZ R18, -R22.reuse, R218 ;  /* 0x000000da16127221 */ /* 0x040fe20000010100 */
[----:B------:R-:W-:Y:S02]  /*0fb0*/  SHF.L.U32 R20, R3, 0x10, RZ ;  /* 0x0000001003147819 */ /* 0x000fe400000006ff */
[----:B------:R-:W-:Y:S01]  /*0fc0*/  SHF.L.U32 R218, R193, 0x10, RZ ;  /* 0x00000010c1da7819 */ /* 0x000fe200000006ff */
[C---:B------:R-:W-:Y:S01]  /*0fd0*/  FADD.FTZ R193, -R22.reuse, R200 ;  /* 0x000000c816c17221 */ /* 0x040fe20000010100 */
[----:B------:R-:W-:Y:S01]  /*0fe0*/  SHF.L.U32 R23, R23, 0x10, RZ ;  /* 0x0000001017177819 */ /* 0x000fe200000006ff */
[C---:B------:R-:W-:Y:S01]  /*0ff0*/  FADD.FTZ R200, -R22.reuse, R226 ;  /* 0x000000e216c87221 */ /* 0x040fe20000010100 */
[----:B------:R-:W-:Y:S01]  /*1000*/  SHF.L.U32 R196, R19, 0x10, RZ ;  /* 0x0000001013c47819 */ /* 0x000fe200000006ff */
[C---:B------:R-:W-:Y:S01]  /*1010*/  FADD.FTZ R19, -R22.reuse, R220 ;  /* 0x000000dc16137221 */ /* 0x040fe20000010100 */
[C---:B------:R-:W-:Y:S01]  /*1020*/  FADD.FTZ R226, -R22.reuse, R212 ;  /* 0x000000d416e27221 */ /* 0x040fe20000010100 */
[C---:B------:R-:W-:Y:S01]  /*1030*/  FADD.FTZ R247, -R22.reuse, R217 ;  /* 0x000000d916f77221 */ /* 0x040fe20000010100 */
[----:B------:R-:W-:Y:S01]  /*1040*/  FADD.FTZ R220, -R22, R194 ;  /* 0x000000c216dc7221 */ /* 0x000fe20000010100 */
[----:B----4-:R-:W-:Y:S01]  /*1050*/  PRMT R251, R14, 0x7632, R251 ;  /* 0x000076320efb7816 */ /* 0x010fe200000000fb */
        /* <DEDUP_REMOVED lines=8> */
[C---:B------:R-:W-:Y:S02]  /*10e0*/  PRMT R23, R5.reuse, 0x7632, R23 ;  /* 0x0000763205177816 */ /* 0x040fe40000000017 */
[----:B------:R-:W-:Y:S01]  /*10f0*/  SHF.L.U32 R219, R5, 0x10, RZ ;  /* 0x0000001005db7819 */ /* 0x000fe200000006ff */
[----:B------:R-:W4:Y:S01]  /*1100*/  LDL R229, [R1+0x5c] ;  /* 0x00005c0001e57983 */ /* 0x000f220000100800 */
[C---:B------:R-:W-:Y:S01]  /*1110*/  FMUL.FTZ R5, R239.reuse, R247 ;  /* 0x000000f7ef057220 */ /* 0x040fe20000410000 */
[----:B------:R-:W-:Y:S01]  /*1120*/  FMUL.FTZ R0, R239, R0 ;  /* 0x00000000ef007220 */ /* 0x000fe20000410000 */
[----:B------:R-:W-:Y:S01]  /*1130*/  FADD.FTZ R118, R118, R16 ;  /* 0x0000001076767221 */ /* 0x000fe20000010000 */
[----:B------:R-:W-:Y:S01]  /*1140*/  FADD.FTZ R112, R112, R227 ;  /* 0x000000e370707221 */ /* 0x000fe20000010000 */
[----:B------:R-:W-:Y:S01]  /*1150*/  FFMA.FTZ R86, R5, R16, R86 ;  /* 0x0000001005567223 */ /* 0x000fe20000010056 */
[----:B------:R-:W-:Y:S01]  /*1160*/  FFMA.FTZ R80, R0, R227, R80 ;  /* 0x000000e300507223 */ /* 0x000fe20000010050 */
[----:B------:R-:W-:-:S02]  /*1170*/  SHF.L.U32 R189, R189, 0x10, RZ ;  /* 0x00000010bdbd7819 */ /* 0x000fc400000006ff */
[C---:B------:R-:W-:Y:S02]  /*1180*/  PRMT R202, R191.reuse, 0x7632, R202 ;  /* 0x00007632bfca7816 */ /* 0x040fe400000000ca */
[----:B------:R-:W-:Y:S02]  /*1190*/  SHF.L.U32 R228, R191, 0x10, RZ ;  /* 0x00000010bfe47819 */ /* 0x000fe400000006ff */
[----:B------:R-:W-:Y:S01]  /*11a0*/  SHF.L.U32 R217, R199, 0x10, RZ ;  /* 0x00000010c7d97819 */ /* 0x000fe200000006ff */
[C---:B------:R-:W-:Y:S01]  /*11b0*/  FADD.FTZ R199, -R22.reuse, R203 ;  /* 0x000000cb16c77221 */ /* 0x040fe20000010100 */
[----:B------:R-:W-:Y:S01]  /*11c0*/  MOV R203, R234 ;  /* 0x000000ea00cb7202 */ /* 0x000fe20000000f00 */
[C---:B------:R-:W-:Y:S01]  /*11d0*/  FADD.FTZ R191, -R22.reuse, R223 ;  /* 0x000000df16bf7221 */ /* 0x040fe20000010100 */
[--C-:B------:R-:W-:Y:S01]  /*11e0*/  FADD.FTZ R234, -R22, R189.reuse ;  /* 0x000000bd16ea7221 */ /* 0x100fe20000010100 */
[----:B------:R-:W-:Y:S01]  /*11f0*/  PRMT R189, R7, 0x7632, R189 ;  /* 0x0000763207bd7816 */ /* 0x000fe200000000bd */
[----:B--2---:R-:W-:Y:S01]  /*1200*/  FMUL.FTZ R9, R9, R16 ;  /* 0x0000001009097220 */ /* 0x004fe20000410000 */
[----:B---3--:R-:W-:Y:S01]  /*1210*/  FMUL.FTZ R6, R6, R227 ;  /* 0x000000e306067220 */ /* 0x008fe20000410000 */
[----:B------:R-:W2:Y:S04]  /*1220*/  LDL R16, [R1+0x54] ;  /* 0x0000540001107983 */ /* 0x000ea80000100800 */
[----:B------:R-:W3:Y:S01]  /*1230*/  LDL R227, [R1+0x44] ;  /* 0x0000440001e37983 */ /* 0x000ee20000100800 */
[----:B------:R-:W-:-:S03]  /*1240*/  SHF.L.U32 R223, R7, 0x10, RZ ;  /* 0x0000001007df7819 */ /* 0x000fc600000006ff */
[----:B------:R-:W3:Y:S01]  /*1250*/  LDL R7, [R1+0x58] ;  /* 0x0000580001077983 */ /* 0x000ee20000100800 */
[C---:B------:R-:W-:Y:S01]  /*1260*/  FADD.FTZ R3, -R22.reuse, R214 ;  /* 0x000000d616037221 */ /* 0x040fe20000010100 */
[----:B------:R-:W-:Y:S01]  /*1270*/  SHF.L.U32 R213, R213, 0x10, RZ ;  /* 0x00000010d5d57819 */ /* 0x000fe200000006ff */
[----:B------:R-:W-:Y:S01]  /*1280*/  FADD.FTZ R214, -R22, R196 ;  /* 0x000000c416d67221 */ /* 0x000fe20000010100 */
[----:B------:R-:W-:Y:S01]  /*1290*/  PRMT R245, R10, 0x7632, R245 ;  /* 0x000076320af57816 */ /* 0x000fe200000000f5 */
[----:B------:R-:W-:Y:S01]  /*12a0*/  FADD.FTZ R198, -R22, R201 ;  /* 0x000000c916c67221 */ /* 0x000fe20000010100 */
[----:B------:R-:W-:Y:S02]  /*12b0*/  SHF.L.U32 R196, R10, 0x10, RZ ;  /* 0x000000100ac47819 */ /* 0x000fe400000006ff */
[----:B------:R-:W-:Y:S02]  /*12c0*/  PRMT R246, R11, 0x7632, R246 ;  /* 0x000076320bf67816 */ /* 0x000fe400000000f6 */
[----:B------:R-:W-:Y:S01]  /*12d0*/  PRMT R252, R15, 0x7632, R252 ;  /* 0x000076320ffc7816 */ /* 0x000fe200000000fc */
[C---:B------:R-:W-:Y:S01]  /*12e0*/  FADD.FTZ R192, -R22.reuse, R224 ;  /* 0x000000e016c07221 */ /* 0x040fe20000010100 */
[----:B------:R-:W-:Y:S01]  /*12f0*/  MOV R10, R197 ;  /* 0x000000c5000a7202 */ /* 0x000fe20000000f00 */
[C---:B------:R-:W-:Y:S01]  /*1300*/  FADD.FTZ R201, -R22.reuse, R228 ;  /* 0x000000e416c97221 */ /* 0x040fe20000010100 */
[----:B------:R-:W-:Y:S01]  /*1310*/  SHF.L.U32 R197, R11, 0x10, RZ ;  /* 0x000000100bc57819 */ /* 0x000fe200000006ff */
[----:B------:R-:W-:Y:S01]  /*1320*/  FADD.FTZ R228, -R22, R213 ;  /* 0x000000d516e47221 */ /* 0x000fe20000010100 */
[----:B------:R-:W-:Y:S01]  /*1330*/  SHF.L.U32 R202, R202, 0x10, RZ ;  /* 0x00000010caca7819 */ /* 0x000fe200000006ff */
[----:B------:R-:W-:Y:S01]  /*1340*/  FADD.FTZ R218, -R22, R218 ;  /* 0x000000da16da7221 */ /* 0x000fe20000010100 */
[----:B------:R-:W-:Y:S01]  /*1350*/  MOV R11, R203 ;  /* 0x000000cb000b7202 */ /* 0x000fe20000000f00 */
[----:B------:R-:W3:Y:S01]  /*1360*/  LDL R247, [R1+0x28] ;  /* 0x0000280001f77983 */ /* 0x000ee20000100800 */
[----:B------:R-:W-:-:S02]  /*1370*/  SHF.L.U32 R213, R15, 0x10, RZ ;  /* 0x000000100fd57819 */ /* 0x000fc400000006ff */
[----:B------:R-:W-:Y:S01]  /*1380*/  SHF.L.U32 R15, R215, 0x10, RZ ;  /* 0x00000010d70f7819 */ /* 0x000fe200000006ff */
[----:B------:R-:W-:Y:S01]  /*1390*/  FADD.FTZ R236, -R22, R202 ;  /* 0x000000ca16ec7221 */ /* 0x000fe20000010100 */
[----:B------:R-:W-:Y:S01]  /*13a0*/  SHF.L.U32 R215, R11, 0x10, RZ ;  /* 0x000000100bd77819 */ /* 0x000fe200000006ff */
[C---:B------:R-:W-:Y:S01]  /*13b0*/  FMUL.FTZ R11, R239.reuse, R235 ;  /* 0x000000ebef0b7220 */ /* 0x040fe20000410000 */
[C---:B------:R-:W-:Y:S01]  /*13c0*/  PRMT R249, R12.reuse, 0x7632, R249 ;  /* 0x000076320cf97816 */ /* 0x040fe200000000f9 */
[----:B------:R-:W3:Y:S01]  /*13d0*/  LDL R235, [R1+0x30] ;  /* 0x0000300001eb7983 */ /* 0x000ee20000100800 */
[----:B------:R-:W-:Y:S01]  /*13e0*/  SHF.L.U32 R202, R12, 0x10, RZ ;  /* 0x000000100cca7819 */ /* 0x000fe200000006ff */
[----:B------:R-:W-:Y:S01]  /*13f0*/  FADD.FTZ R224, -R22, R217 ;  /* 0x000000d916e07221 */ /* 0x000fe20000010100 */
[C---:B------:R-:W-:Y:S01]  /*1400*/  FMUL.FTZ R12, R239.reuse, R233 ;  /* 0x000000e9ef0c7220 */ /* 0x040fe20000410000 */
[C---:B------:R-:W-:Y:S01]  /*1410*/  PRMT R22, R4.reuse, 0x7632, R22 ;  /* 0x0000763204167816 */ /* 0x040fe20000000016 */
[----:B------:R-:W3:Y:S01]  /*1420*/  LDL R233, [R1+0x38] ;  /* 0x0000380001e97983 */ /* 0x000ee20000100800 */
[----:B------:R-:W-:Y:S01]  /*1430*/  SHF.L.U32 R217, R4, 0x10, RZ ;  /* 0x0000001004d97819 */ /* 0x000fe200000006ff */
[----:B------:R-:W-:-:S02]  /*1440*/  FMUL.FTZ R4, R239, R248 ;  /* 0x000000f8ef047220 */ /* 0x000fc40000410000 */
[----:B------:R-:W3:Y:S01]  /*1450*/  LDL R248, [R1+0x20] ;  /* 0x0000200001f87983 */ /* 0x000ee20000100800 */
[----:B------:R-:W-:Y:S01]  /*1460*/  FADD.FTZ R115, R115, R15 ;  /* 0x0000000f73737221 */ /* 0x000fe20000010000 */
[----:B------:R-:W-:Y:S01]  /*1470*/  FFMA.FTZ R83, R11, R15, R83 ;  /* 0x0000000f0b537223 */ /* 0x000fe20000010053 */
[----:B------:R-:W-:Y:S01]  /*1480*/  FADD.FTZ R116, R116, R17 ;  /* 0x0000001174747221 */ /* 0x000fe20000010000 */
[-C--:B------:R-:W-:Y:S01]  /*1490*/  FFMA.FTZ R84, R4, R17.reuse, R84 ;  /* 0x0000001104547223 */ /* 0x080fe20000010054 */
[----:B----4-:R-:W-:Y:S01]  /*14a0*/  FMUL.FTZ R8, R8, R17 ;  /* 0x0000001108087220 */ /* 0x010fe20000410000 */
[----:B------:R-:W-:Y:S01]  /*14b0*/  FMUL.FTZ R15, R229, R15 ;  /* 0x0000000fe50f7220 */ /* 0x000fe20000410000 */
[----:B------:R-:W-:Y:S01]  /*14c0*/  SHF.L.U32 R17, R10, 0x10, RZ ;  /* 0x000000100a117819 */ /* 0x000fe200000006ff */
[----:B------:R-:W4:Y:S01]  /*14d0*/  LDL R229, [R1] ;  /* 0x0000000001e57983 */ /* 0x000f220000100800 */
[----:B------:R-:W-:Y:S01]  /*14e0*/  FMUL.FTZ R10, R239, R237 ;  /* 0x000000edef0a7220 */ /* 0x000fe20000410000 */
[----:B------:R-:W-:-:S03]  /*14f0*/  FADD.FTZ R113, R113, R14 ;  /* 0x0000000e71717221 */ /* 0x000fc60000010000 */
[----:B------:R-:W-:Y:S01]  /*1500*/  FFMA.FTZ R81, R10, R14, R81 ;  /* 0x0000000e0a517223 */ /* 0x000fe20000010051 */
[----:B------:R-:W-:Y:S01]  /*1510*/  FMUL.FTZ R3, R239, R3 ;  /* 0x00000003ef037220 */ /* 0x000fe20000410000 */
[----:B------:R-:W-:-:S03]  /*1520*/  FADD.FTZ R114, R114, R225 ;  /* 0x000000e172727221 */ /* 0x000fc60000010000 */
[----:B------:R-:W-:Y:S01]  /*1530*/  FFMA.FTZ R82, R3, R225, R82 ;  /* 0x000000e103527223 */ /* 0x000fe20000010052 */
[----:B--2---:R-:W-:Y:S01]  /*1540*/  FMUL.FTZ R14, R16, R14 ;  /* 0x0000000e100e7220 */ /* 0x004fe20000410000 */
[----:B---3--:R-:W-:Y:S02]  /*1550*/  FMUL.FTZ R16, R227, R215 ;  /* 0x000000d7e3107220 */ /* 0x008fe40000410000 */
[----:B------:R-:W2:Y:S01]  /*1560*/  LDL R227, [R1+0x18] ;  /* 0x0000180001e37983 */ /* 0x000ea20000100800 */
[----:B------:R-:W-:-:S03]  /*1570*/  FMUL.FTZ R7, R7, R225 ;  /* 0x000000e107077220 */ /* 0x000fc60000410000 */
[----:B------:R-:W3:Y:S01]  /*1580*/  LDL R225, [R1+0x4c] ;  /* 0x00004c0001e17983 */ /* 0x000ee20000100800 */
[C---:B------:R-:W-:Y:S02]  /*1590*/  PRMT R250, R13.reuse, 0x7632, R250 ;  /* 0x000076320dfa7816 */ /* 0x040fe400000000fa */
[----:B------:R-:W-:Y:S01]  /*15a0*/  SHF.L.U32 R203, R13, 0x10, RZ ;  /* 0x000000100dcb7819 */ /* 0x000fe200000006ff */
[C---:B------:R-:W-:Y:S02]  /*15b0*/  FMUL.FTZ R13, R239.reuse, R231 ;  /* 0x000000e7ef0d7220 */ /* 0x040fe40000410000 */
[----:B------:R-:W3:Y:S01]  /*15c0*/  LDL R231, [R1+0x8] ;  /* 0x0000080001e77983 */ /* 0x000ee20000100800 */
[----:B------:R-:W-:Y:S01]  /*15d0*/  FMUL.FTZ R18, R239, R18 ;  /* 0x00000012ef127220 */ /* 0x000fe20000410000 */
[----:B------:R-:W-:Y:S01]  /*15e0*/  FADD.FTZ R117, R117, R215 ;  /* 0x000000d775757221 */ /* 0x000fe20000010000 */
[----:B------:R-:W-:Y:S01]  /*15f0*/  FFMA.FTZ R85, R12, R215, R85 ;  /* 0x000000d70c557223 */ /* 0x000fe20000010055 */
[C---:B------:R-:W-:Y:S01]  /*1600*/  FMUL.FTZ R19, R239.reuse, R19 ;  /* 0x00000013ef137220 */ /* 0x040fe20000410000 */
        /* <DEDUP_REMOVED lines=16> */
[----:B------:R-:W3:Y:S01]  /*1710*/  LDL R247, [R1+0x34] ;  /* 0x0000340001f77983 */ /* 0x000ee20000100800 */
[----:B------:R-:W-:-:S02]  /*1720*/  FADD.FTZ R132, R132, R196 ;  /* 0x000000c484847221 */ /* 0x000fc40000010000 */
[-C--:B------:R-:W-:Y:S01]  /*1730*/  FFMA.FTZ R100, R192, R196.reuse, R100 ;  /* 0x000000c4c0647223 */ /* 0x080fe20000010064 */
[----:B----4-:R-:W-:Y:S01]  /*1740*/  FMUL.FTZ R196, R229, R196 ;  /* 0x000000c4e5c47220 */ /* 0x010fe20000410000 */
[----:B------:R-:W-:Y:S01]  /*1750*/  SHF.L.U32 R229, R246, 0x10, RZ ;  /* 0x00000010f6e57819 */ /* 0x000fe200000006ff */
[----:B------:R-:W-:Y:S01]  /*1760*/  FMUL.FTZ R191, R239, R191 ;  /* 0x000000bfefbf7220 */ /* 0x000fe20000410000 */
[----:B------:R-:W4:Y:S01]  /*1770*/  LDL R246, [R1+0x3c] ;  /* 0x00003c0001f67983 */ /* 0x000f220000100800 */
[----:B------:R-:W-:Y:S02]  /*1780*/  FADD.FTZ R130, R130, R195 ;  /* 0x000000c382827221 */ /* 0x000fe40000010000 */
[----:B------:R-:W-:Y:S01]  /*1790*/  FFMA.FTZ R98, R191, R195, R98 ;  /* 0x000000c3bf627223 */ /* 0x000fe20000010062 */
[----:B------:R-:W-:Y:S01]  /*17a0*/  FADD.FTZ R119, R119, R17 ;  /* 0x0000001177777221 */ /* 0x000fe20000010000 */
[----:B------:R-:W-:Y:S01]  /*17b0*/  FFMA.FTZ R87, R13, R17, R87 ;  /* 0x000000110d577223 */ /* 0x000fe20000010057 */
[----:B------:R-:W-:Y:S01]  /*17c0*/  FMUL.FTZ R193, R239, R193 ;  /* 0x000000c1efc17220 */ /* 0x000fe20000410000 */
[----:B------:R-:W-:Y:S01]  /*17d0*/  FADD.FTZ R134, R134, R197 ;  /* 0x000000c586867221 */ /* 0x000fe20000010000 */
[----:B------:R-:W4:Y:S01]  /*17e0*/  LDL R248, [R1+0x14] ;  /* 0x0000140001f87983 */ /* 0x000f220000100800 */
[----:B--2---:R-:W-:Y:S01]  /*17f0*/  FMUL.FTZ R195, R227, R195 ;  /* 0x000000c3e3c37220 */ /* 0x004fe20000410000 */
[----:B------:R-:W-:-:S02]  /*1800*/  SHF.L.U32 R227, R245, 0x10, RZ ;  /* 0x00000010f5e37819 */ /* 0x000fc400000006ff */
[----:B------:R-:W2:Y:S01]  /*1810*/  LDL R245, [R1+0x2c] ;  /* 0x00002c0001f57983 */ /* 0x000ea20000100800 */
[----:B---3--:R-:W-:-:S03]  /*1820*/  FMUL.FTZ R17, R225, R17 ;  /* 0x00000011e1117220 */ /* 0x008fc60000410000 */
[----:B------:R-:W3:Y:S01]  /*1830*/  LDL R225, [R1+0x10] ;  /* 0x0000100001e17983 */ /* 0x000ee20000100800 */
[-C--:B------:R-:W-:Y:S01]  /*1840*/  FFMA.FTZ R102, R193, R197.reuse, R102 ;  /* 0x000000c5c1667223 */ /* 0x080fe20000010066 */
[----:B------:R-:W-:Y:S01]  /*1850*/  FMUL.FTZ R197, R231, R197 ;  /* 0x000000c5e7c57220 */ /* 0x000fe20000410000 */
[----:B------:R-:W-:Y:S02]  /*1860*/  SHF.L.U32 R231, R249, 0x10, RZ ;  /* 0x00000010f9e77819 */ /* 0x000fe400000006ff */
[----:B------:R-:W3:Y:S01]  /*1870*/  LDL R249, [R1+0x24] ;  /* 0x0000240001f97983 */ /* 0x000ee20000100800 */
[----:B------:R-:W-:Y:S01]  /*1880*/  FMUL.FTZ R214, R239, R214 ;  /* 0x000000d6efd67220 */ /* 0x000fe20000410000 */
[----:B------:R-:W-:-:S03]  /*1890*/  FADD.FTZ R121, R121, R215 ;  /* 0x000000d779797221 */ /* 0x000fc60000010000 */
[----:B------:R-:W-:Y:S01]  /*18a0*/  FFMA.FTZ R89, R214, R215, R89 ;  /* 0x000000d7d6597223 */ /* 0x000fe20000010059 */
[----:B------:R-:W-:Y:S01]  /*18b0*/  FMUL.FTZ R216, R239, R216 ;  /* 0x000000d8efd87220 */ /* 0x000fe20000410000 */
[----:B------:R-:W-:-:S03]  /*18c0*/  FADD.FTZ R123, R123, R217 ;  /* 0x000000d97b7b7221 */ /* 0x000fc60000010000 */
[----:B------:R-:W-:Y:S01]  /*18d0*/  FFMA.FTZ R91, R216, R217, R91 ;  /* 0x000000d9d85b7223 */ /* 0x000fe2000001005b */
[----:B------:R-:W-:Y:S01]  /*18e0*/  FMUL.FTZ R220, R239, R220 ;  /* 0x000000dcefdc7220 */ /* 0x000fe20000410000 */
[----:B------:R-:W-:Y:S01]  /*18f0*/  FADD.FTZ R127, R127, R221 ;  /* 0x000000dd7f7f7221 */ /* 0x000fe20000010000 */
[----:B------:R-:W-:Y:S02]  /*1900*/  FMUL.FTZ R215, R247, R215 ;  /* 0x000000d7f7d77220 */ /* 0x000fe40000410000 */
[----:B------:R-:W3:Y:S01]  /*1910*/  LDL R247, [R1+0x1c] ;  /* 0x00001c0001f77983 */ /* 0x000ee20000100800 */
[----:B----4-:R-:W-:-:S03]  /*1920*/  FMUL.FTZ R217, R246, R217 ;  /* 0x000000d9f6d97220 */ /* 0x010fc60000410000 */
[----:B------:R-:W4:Y:S01]  /*1930*/  LDL R246, [R1+0x4] ;  /* 0x0000040001f67983 */ /* 0x000f220000100800 */
[----:B------:R-:W-:Y:S01]  /*1940*/  FFMA.FTZ R95, R220, R221, R95 ;  /* 0x000000dddc5f7223 */ /* 0x000fe2000001005f */
[----:B------:R-:W-:Y:S01]  /*1950*/  FFMA.FTZ R237, R0, R6, RZ ;  /* 0x0000000600ed7223 */ /* 0x000fe200000100ff */
[----:B------:R-:W-:Y:S01]  /*1960*/  FADD.FTZ R235, RZ, R6 ;  /* 0x00000006ffeb7221 */ /* 0x000fe20000010000 */
[----:B------:R-:W-:Y:S02]  /*1970*/  FMUL.FTZ R21, R239, R21 ;  /* 0x00000015ef157220 */ /* 0x000fe40000410000 */
[----:B------:R-:W-:Y:S01]  /*1980*/  FFMA.FTZ R237, R10, R14, R237 ;  /* 0x0000000e0aed7223 */ /* 0x000fe200000100ed */
[----:B------:R-:W-:Y:S01]  /*1990*/  FADD.FTZ R235, R14, R235 ;  /* 0x000000eb0eeb7221 */ /* 0x000fe20000010000 */
[----:B------:R-:W-:Y:S01]  /*19a0*/  FADD.FTZ R126, R126, R223 ;  /* 0x000000df7e7e7221 */ /* 0x000fe20000010000 */
[----:B------:R-:W-:Y:S01]  /*19b0*/  FFMA.FTZ R94, R21, R223, R94 ;  /* 0x000000df155e7223 */ /* 0x000fe2000001005e */
[----:B------:R-:W-:Y:S01]  /*19c0*/  SHF.L.U32 R223, R243, 0x10, RZ ;  /* 0x00000010f3df7819 */ /* 0x000fe200000006ff */
[----:B------:R-:W-:Y:S01]  /*19d0*/  FFMA.FTZ R237, R3, R7, R237 ;  /* 0x0000000703ed7223 */ /* 0x000fe200000100ed */
[----:B------:R-:W-:Y:S01]  /*19e0*/  FADD.FTZ R243, R7, R235 ;  /* 0x000000eb07f37221 */ /* 0x000fe20000010000 */
[----:B------:R-:W-:Y:S01]  /*19f0*/  FMUL.FTZ R190, R239, R190 ;  /* 0x000000beefbe7220 */ /* 0x000fe20000410000 */
[----:B------:R-:W-:Y:S01]  /*1a00*/  FADD.FTZ R128, R128, R194 ;  /* 0x000000c280807221 */ /* 0x000fe20000010000 */
[----:B------:R-:W-:Y:S01]  /*1a10*/  FFMA.FTZ R237, R11, R15, R237 ;  /* 0x0000000f0bed7223 */ /* 0x000fe200000100ed */
[----:B------:R-:W-:Y:S01]  /*1a20*/  FADD.FTZ R243, R15, R243 ;  /* 0x000000f30ff37221 */ /* 0x000fe20000010000 */
[----:B------:R-:W-:-:S03]  /*1a30*/  FFMA.FTZ R96, R190, R194, R96 ;  /* 0x000000c2be607223 */ /* 0x000fc60000010060 */
[----:B------:R-:W-:Y:S01]  /*1a40*/  FADD.FTZ R243, R8, R243 ;  /* 0x000000f308f37221 */ /* 0x000fe20000010000 */
[----:B--2---:R-:W-:Y:S02]  /*1a50*/  FMUL.FTZ R221, R245, R221 ;  /* 0x000000ddf5dd7220 */ /* 0x004fe40000410000 */
[----:B------:R-:W2:Y:S01]  /*1a60*/  LDL R245, [R1+0xc] ;  /* 0x00000c0001f57983 */ /* 0x000ea20000100800 */
[----:B---3--:R-:W-:Y:S01]  /*1a70*/  FMUL.FTZ R194, R225, R194 ;  /* 0x000000c2e1c27220 */ /* 0x008fe20000410000 */
[----:B------:R-:W-:Y:S01]  /*1a80*/  SHF.L.U32 R225, R244, 0x10, RZ ;  /* 0x00000010f4e17819 */ /* 0x000fe200000006ff */
        /* <DEDUP_REMOVED lines=31> */
[----:B------:R-:W-:Y:S01]  /*1c80*/  FFMA.FTZ R244, R190, R194, R244 ;  /* 0x000000c2bef47223 */ /* 0x000fe200000100f4 */
[----:B------:R-:W-:Y:S01]  /*1c90*/  FADD.FTZ R243, R194, R243 ;  /* 0x000000f3c2f37221 */ /* 0x000fe20000010000 */
[----:B------:R-:W-:-:S02]  /*1ca0*/  FMUL.FTZ R224, R239, R224 ;  /* 0x000000e0efe07220 */ /* 0x000fc40000410000 */
[----:B------:R-:W-:Y:S01]  /*1cb0*/  FFMA.FTZ R244, R222, R223, R244 ;  /* 0x000000dfdef47223 */ /* 0x000fe200000100f4 */
[----:B------:R-:W-:Y:S01]  /*1cc0*/  FADD.FTZ R243, R223, R243 ;  /* 0x000000f3dff37221 */ /* 0x000fe20000010000 */
[----:B------:R-:W-:Y:S01]  /*1cd0*/  FADD.FTZ R131, R131, R225 ;  /* 0x000000e183837221 */ /* 0x000fe20000010000 */
[CC--:B------:R-:W-:Y:S01]  /*1ce0*/  FFMA.FTZ R99, R224.reuse, R225.reuse, R99 ;  /* 0x000000e1e0637223 */ /* 0x0c0fe20000010063 */
[----:B------:R-:W-:Y:S01]  /*1cf0*/  FMUL.FTZ R225, R247, R225 ;  /* 0x000000e1f7e17220 */ /* 0x000fe20000410000 */
[----:B------:R-:W-:Y:S01]  /*1d00*/  FFMA.FTZ R244, R191, R195, R244 ;  /* 0x000000c3bff47223 */ /* 0x000fe200000100f4 */
[----:B------:R-:W-:Y:S01]  /*1d10*/  FADD.FTZ R243, R195, R243 ;  /* 0x000000f3c3f37221 */ /* 0x000fe20000010000 */
[----:B------:R-:W-:Y:S02]  /*1d20*/  FMUL.FTZ R226, R239, R226 ;  /* 0x000000e2efe27220 */ /* 0x000fe40000410000 */
[----:B------:R-:W-:Y:S01]  /*1d30*/  FFMA.FTZ R244, R224, R225, R244 ;  /* 0x000000e1e0f47223 */ /* 0x000fe200000100f4 */
[----:B------:R-:W-:Y:S01]  /*1d40*/  FADD.FTZ R243, R225, R243 ;  /* 0x000000f3e1f37221 */ /* 0x000fe20000010000 */
[----:B------:R-:W-:Y:S01]  /*1d50*/  FADD.FTZ R133, R133, R227 ;  /* 0x000000e385857221 */ /* 0x000fe20000010000 */
[-C--:B------:R-:W-:Y:S01]  /*1d60*/  FFMA.FTZ R101, R226, R227.reuse, R101 ;  /* 0x000000e3e2657223 */ /* 0x080fe20000010065 */
[----:B----4-:R-:W-:Y:S01]  /*1d70*/  FMUL.FTZ R227, R246, R227 ;  /* 0x000000e3f6e37220 */ /* 0x010fe20000410000 */
[----:B------:R-:W-:Y:S01]  /*1d80*/  FFMA.FTZ R244, R192, R196, R244 ;  /* 0x000000c4c0f47223 */ /* 0x000fe200000100f4 */
[----:B------:R-:W-:Y:S01]  /*1d90*/  FADD.FTZ R243, R196, R243 ;  /* 0x000000f3c4f37221 */ /* 0x000fe20000010000 */
[----:B------:R-:W-:-:S02]  /*1da0*/  FMUL.FTZ R228, R239, R228 ;  /* 0x000000e4efe47220 */ /* 0x000fc40000410000 */
[----:B------:R-:W-:Y:S01]  /*1db0*/  FFMA.FTZ R244, R226, R227, R244 ;  /* 0x000000e3e2f47223 */ /* 0x000fe200000100f4 */
[----:B------:R-:W-:Y:S01]  /*1dc0*/  FADD.FTZ R243, R227, R243 ;  /* 0x000000f3e3f37221 */ /* 0x000fe20000010000 */
[----:B------:R-:W-:Y:S01]  /*1dd0*/  FMUL.FTZ R198, R239, R198 ;  /* 0x000000c6efc67220 */ /* 0x000fe20000410000 */
[----:B------:R-:W-:Y:S01]  /*1de0*/  FADD.FTZ R135, R135, R229 ;  /* 0x000000e587877221 */ /* 0x000fe20000010000 */
[----:B------:R-:W-:Y:S01]  /*1df0*/  FFMA.FTZ R103, R228, R229, R103 ;  /* 0x000000e5e4677223 */ /* 0x000fe20000010067 */
[----:B------:R-:W-:Y:S01]  /*1e00*/  FFMA.FTZ R244, R193, R197, R244 ;  /* 0x000000c5c1f47223 */ /* 0x000fe200000100f4 */
[----:B------:R-:W-:Y:S01]  /*1e10*/  FADD.FTZ R243, R197, R243 ;  /* 0x000000f3c5f37221 */ /* 0x000fe20000010000 */
[----:B------:R-:W-:Y:S01]  /*1e20*/  FADD.FTZ R136, R136, R202 ;  /* 0x000000ca88887221 */ /* 0x000fe20000010000 */
[----:B------:R-:W-:Y:S01]  /*1e30*/  FFMA.FTZ R104, R198, R202, R104 ;  /* 0x000000cac6687223 */ /* 0x000fe20000010068 */
[C---:B------:R-:W-:Y:S01]  /*1e40*/  FMUL.FTZ R230, R239.reuse, R230 ;  /* 0x000000e6efe67220 */ /* 0x040fe20000410000 */
        /* <DEDUP_REMOVED lines=28> */
[----:B------:R-:W-:-:S02]  /*2010*/  FADD.FTZ R143, R143, R237 ;  /* 0x000000ed8f8f7221 */ /* 0x000fc40000010000 */
[-C--:B------:R-:W-:Y:S01]  /*2020*/  FFMA.FTZ R111, R236, R237.reuse, R111 ;  /* 0x000000edec6f7223 */ /* 0x080fe2000001006f */
[----:B------:R-:W-:Y:S01]  /*2030*/  FMUL.FTZ R237, R75, R237 ;  /* 0x000000ed4bed7220 */ /* 0x000fe20000410000 */
[----:B--2---:R-:W-:-:S04]  /*2040*/  FMUL.FTZ R229, R245, R229 ;  /* 0x000000e5f5e57220 */ /* 0x004fc80000410000 */
        /* <DEDUP_REMOVED lines=18> */
[----:B------:R-:W-:Y:S06]  /*2170*/  BRA `(.L_x_4920) ;  /* 0x0000000000f07947 */ /* 0x000fec0003800000 */
.L_x_4919:
[----:B-----5:R-:W-:Y:S01]  /*2180*/  ISETP.GE.AND P3, PT, R240, 0x1, PT ;  /* 0x00000001f000780c */ /* 0x020fe20003f66270 */
[----:B------:R-:W-:Y:S01]  /*2190*/  HFMA2 R244, -RZ, RZ, 0, 0 ;  /* 0x00000000fff47431 */ /* 0x000fe200000001ff */
[----:B------:R-:W-:Y:S02]  /*21a0*/  MOV R242, UR14 ;  /* 0x0000000e00f27c02 */ /* 0x000fe40008000f00 */
[----:B------:R-:W-:Y:S02]  /*21b0*/  MOV R241, UR15 ;  /* 0x0000000f00f17c02 */ /* 0x000fe40008000f00 */
[----:B------:R-:W-:Y:S02]  /*21c0*/  ISETP.NE.U32.AND P0, PT, R242, RZ, PT ;  /* 0x000000fff200720c */ /* 0x000fe40003f05070 */
[----:B------:R-:W-:Y:S02]  /*21d0*/  MOV R243, RZ ;  /* 0x000000ff00f37202 */ /* 0x000fe40000000f00 */
[----:B------:R-:W-:-:S03]  /*21e0*/  ISETP.NE.AND.EX P0, PT, R241, RZ, PT, P0 ;  /* 0x000000fff100720c */ /* 0x000fc60003f05300 */
[----:B------:R-:W1:Y:S01]  /*21f0*/  @P3 LDC R204, c[0x0][0x388] ;  /* 0x0000e200ffcc3b82 */ /* 0x000e620000000800 */
[----:B------:R-:W2:Y:S01]  /*2200*/  @P3 S2R R206, SR_TID.X ;  /* 0x0000000000ce3919 */ /* 0x000ea20000002100 */
[----:B------:R-:W-:-:S05]  /*2210*/  @P3 IADD3 R205, PT, PT, R240, -0x1, RZ ;  /* 0xfffffffff0cd3810 */ /* 0x000fca0007ffe0ff */
[----:B-1----:R-:W-:-:S05]  /*2220*/  @P3 IMAD R205, R205, R204, RZ ;  /* 0x000000cccdcd3224 */ /* 0x002fca00078e02ff */
[----:B------:R-:W-:-:S04]  /*2230*/  @P3 SHF.R.S32.HI R204, RZ, 0x1f, R205 ;  /* 0x0000001fffcc3819 */ /* 0x000fc800000114cd */
[----:B------:R-:W-:Y:S01]  /*2240*/  @P3 LEA.HI R205, R204, R205, RZ, 0x3 ;  /* 0x000000cdcccd3211 */ /* 0x000fe200078f18ff */
[----:B------:R-:W-:Y:S01]  /*2250*/  HFMA2 R204, -RZ, RZ, 0, 0 ;  /* 0x00000000ffcc7431 */ /* 0x000fe200000001ff */
[----:B--2---:R-:W-:-:S04]  /*2260*/  @P3 LOP3.LUT R206, R206, 0x1f, RZ, 0xc0, !PT ;  /* 0x0000001fcece3812 */ /* 0x004fc800078ec0ff */
[----:B------:R-:W-:Y:S01]  /*2270*/  @P3 LEA.HI.SX32 R204, R205, R206, 0x1d ;  /* 0x000000cecdcc3211 */ /* 0x000fe200078feaff */
[----:B------:R-:W-:Y:S06]  /*2280*/  @P0 BRA `(.L_x_4921) ;  /* 0x0000000000340947 */ /* 0x000fec0003800000 */
[----:B------:R-:W1:Y:S01]  /*2290*/  LDC.64 R248, c[0x0][0x3b0] ;  /* 0x0000ec00fff87b82 */ /* 0x000e620000000a00 */
[C---:B------:R-:W-:Y:S02]  /*22a0*/  IADD3 R206, PT, PT, R204.reuse, 0x20, RZ ;  /* 0x00000020ccce7810 */ /* 0x040fe40007ffe0ff */
[C---:B------:R-:W-:Y:S02]  /*22b0*/  IADD3 R209, PT, PT, R204.reuse, 0x40, RZ ;  /* 0x00000040ccd17810 */ /* 0x040fe40007ffe0ff */
[C---:B------:R-:W-:Y:S01]  /*22c0*/  IADD3 R208, PT, PT, R204.reuse, 0x60, RZ ;  /* 0x00000060ccd07810 */ /* 0x040fe20007ffe0ff */
[----:B-1----:R-:W-:-:S04]  /*22d0*/  IMAD.WIDE.U32 R204, R204, 0x8, R248 ;  /* 0x00000008cccc7825 */ /* 0x002fc800078e00f8 */
[--C-:B------:R-:W-:Y:S01]  /*22e0*/  IMAD.WIDE.U32 R206, R206, 0x8, R248.reuse ;  /* 0x00000008cece7825 */ /* 0x100fe200078e00f8 */
[----:B------:R2:W5:Y:S03]  /*22f0*/  LDG.E.64 R210, desc[UR6][R204.64] ;  /* 0x00000006ccd27981 */ /* 0x000566000c1e1b00 */
[----:B------:R-:W-:-:S04]  /*2300*/  IMAD.WIDE.U32 R246, R209, 0x8, R248 ;  /* 0x00000008d1f67825 */ /* 0x000fc800078e00f8 */
[----:B------:R-:W-:Y:S02]  /*2310*/  IMAD.WIDE.U32 R248, R208, 0x8, R248 ;  /* 0x00000008d0f87825 */ /* 0x000fe400078e00f8 */
[----:B------:R2:W5:Y:S04]  /*2320*/  LDG.E.64 R208, desc[UR6][R206.64] ;  /* 0x00000006ced07981 */ /* 0x000568000c1e1b00 */
[----:B------:R2:W5:Y:S04]  /*2330*/  LDG.E.64 R204, desc[UR6][R248.64] ;  /* 0x00000006f8cc7981 */ /* 0x000568000c1e1b00 */
[----:B------:R2:W5:Y:S01]  /*2340*/  LDG.E.64 R206, desc[UR6][R246.64] ;  /* 0x00000006f6ce7981 */ /* 0x000562000c1e1b00 */
[----:B------:R-:W-:Y:S05]  /*2350*/  BRA `(.L_x_4920) ;  /* 0x0000000000787947 */ /* 0x000fea0003800000 */
.L_x_4921:
[----:B0-----:R-:W0:Y:S01]  /*2360*/  S2R R26, SR_TID.X ;  /* 0x00000000001a7919 */ /* 0x001e220000002100 */
[----:B------:R-:W1:Y:S01]  /*2370*/  LDC.64 R36, c[0x0][0x3b0] ;  /* 0x0000ec00ff247b82 */ /* 0x000e620000000a00 */
[----:B------:R-:W-:Y:S01]  /*2380*/  IMAD R24, R2, UR8, RZ ;  /* 0x0000000802187c24 */ /* 0x000fe2000f8e02ff */
[C---:B------:R-:W-:Y:S02]  /*2390*/  IADD3 R32, PT, PT, R204.reuse, 0x20, RZ ;  /* 0x00000020cc207810 */ /* 0x040fe40007ffe0ff */
[----:B------:R-:W-:Y:S02]  /*23a0*/  IADD3 R34, PT, PT, R204, 0x40, RZ ;  /* 0x00000040cc227810 */ /* 0x000fe40007ffe0ff */
[----:B------:R-:W-:Y:S02]  /*23b0*/  SHF.R.S32.HI R25, RZ, 0x1f, R24 ;  /* 0x0000001fff197819 */ /* 0x000fe40000011418 */
[----:B------:R-:W2:Y:S02]  /*23c0*/  LDC.64 R246, c[0x0][0x438] ;  /* 0x00010e00fff67b82 */ /* 0x000ea40000000a00 */
[----:B------:R-:W-:-:S02]  /*23d0*/  LEA.HI R24, R25, R24, RZ, 0x3 ;  /* 0x0000001819187211 */ /* 0x000fc400078f18ff */
[----:B------:R-:W-:Y:S01]  /*23e0*/  IADD3 R25, PT, PT, R204, 0x60, RZ ;  /* 0x00000060cc197810 */ /* 0x000fe20007ffe0ff */
[----:B-1----:R-:W-:-:S04]  /*23f0*/  IMAD.WIDE.U32 R32, R32, 0x8, R36 ;  /* 0x0000000820207825 */ /* 0x002fc800078e0024 */
[----:B------:R-:W-:Y:S01]  /*2400*/  IMAD.WIDE.U32 R34, R34, 0x8, R36 ;  /* 0x0000000822227825 */ /* 0x000fe200078e0024 */
[----:B------:R1:W5:Y:S01]  /*2410*/  LDG.E.64 R208, desc[UR6][R32.64] ;  /* 0x0000000620d07981 */ /* 0x000362000c1e1b00 */
[----:B0-----:R-:W-:-:S03]  /*2420*/  LOP3.LUT R26, R26, 0x1f, RZ, 0xc0, !PT ;  /* 0x0000001f1a1a7812 */ /* 0x001fc600078ec0ff */
[----:B------:R1:W5:Y:S01]  /*2430*/  LDG.E.64 R206, desc[UR6][R34.64] ;  /* 0x0000000622ce7981 */ /* 0x000362000c1e1b00 */
[----:B------:R-:W-:Y:S01]  /*2440*/  LEA.HI.SX32 R24, R24, R26, 0x1d ;  /* 0x0000001a18187211 */ /* 0x000fe200078feaff */
[----:B------:R-:W-:-:S03]  /*2450*/  IMAD.WIDE.U32 R26, R204, 0x8, R36 ;  /* 0x00000008cc1a7825 */ /* 0x000fc600078e0024 */
[C---:B------:R-:W-:Y:S01]  /*2460*/  IADD3 R28, PT, PT, R24.reuse, 0x20, RZ ;  /* 0x00000020181c7810 */ /* 0x040fe20007ffe0ff */
[----:B------:R-:W-:Y:S01]  /*2470*/  IMAD.WIDE.U32 R36, R25, 0x8, R36 ;  /* 0x0000000819247825 */ /* 0x000fe200078e0024 */
[C---:B------:R-:W-:Y:S01]  /*2480*/  IADD3 R30, PT, PT, R24.reuse, 0x40, RZ ;  /* 0x00000040181e7810 */ /* 0x040fe20007ffe0ff */
[----:B------:R1:W5:Y:S01]  /*2490*/  LDG.E.64 R210, desc[UR6][R26.64] ;  /* 0x000000061ad27981 */ /* 0x000362000c1e1b00 */
[C---:B------:R-:W-:Y:S01]  /*24a0*/  IADD3 R38, PT, PT, R24.reuse, 0x60, RZ ;  /* 0x0000006018267810 */ /* 0x040fe20007ffe0ff */
[--C-:B--2---:R-:W-:Y:S02]  /*24b0*/  IMAD.WIDE.U32 R24, R24, 0x10, R246.reuse ;  /* 0x0000001018187825 */ /* 0x104fe400078e00f6 */
[----:B------:R1:W5:Y:S02]  /*24c0*/  LDG.E.64 R204, desc[UR6][R36.64] ;  /* 0x0000000624cc7981 */ /* 0x000364000c1e1b00 */
[----:B------:R-:W-:-:S04]  /*24d0*/  IMAD.WIDE.U32 R28, R28, 0x10, R246 ;  /* 0x000000101c1c7825 */ /* 0x000fc800078e00f6 */
[--C-:B------:R-:W-:Y:S01]  /*24e0*/  IMAD.WIDE.U32 R30, R30, 0x10, R246.reuse ;  /* 0x000000101e1e7825 */ /* 0x100fe200078e00f6 */
[----:B------:R1:W5:Y:S03]  /*24f0*/  LDG.E.128 R32, desc[UR6][R28.64] ;  /* 0x000000061c207981 */ /* 0x000366000c1e1d00 */
[----:B------:R-:W-:Y:S02]  /*2500*/  IMAD.WIDE.U32 R246, R38, 0x10, R246 ;  /* 0x0000001026f67825 */ /* 0x000fe400078e00f6 */
[----:B------:R1:W5:Y:S04]  /*2510*/  LDG.E.128 R36, desc[UR6][R24.64] ;  /* 0x0000000618247981 */ /* 0x000368000c1e1d00 */
[----:B------:R-:W5:Y:S04]  /*2520*/  LDG.E.128 R28, desc[UR6][R30.64] ;  /* 0x000000061e1c7981 */ /* 0x000f68000c1e1d00 */
[----:B------:R1:W5:Y:S02]  /*2530*/  LDG.E.128 R24, desc[UR6][R246.64] ;  /* 0x00000006f6187981 */ /* 0x000364000c1e1d00 */
.L_x_4920:
[----:B------:R-:W-:Y:S05]  /*2540*/  BSYNC.RECONVERGENT B1 ;  /* 0x0000000000017941 */ /* 0x000fea0003800200 */
.L_x_4918:
[----:B------:R-:W-:-:S03]  /*2550*/  UMOV UR4, 0xffffffff ;  /* 0xffffffff00047882 */ /* 0x000fc60000000000 */
[----:B------:R-:W-:Y:S05]  /*2560*/  BRA.DIV UR4, `(.L_x_4922) ;  /* 0x000000c604b87947 */ /* 0x000fea000b800000 */
[----:B------:R-:W2:Y:S02]  /*2570*/  SHFL.BFLY PT, R245, R243, 0x1, 0x1f ;  /* 0x0c201f00f3f57f89 */ /* 0x000ea400000e0000 */
[----:B--2---:R-:W-:Y:S02]  /*2580*/  FADD.FTZ R248, R245, R243 ;  /* 0x000000f3f5f87221 */ /* 0x004fe40000010000 */
[----:B------:R-:W2:Y:S02]  /*2590*/  SHFL.BFLY PT, R243, R244, 0x1, 0x1f ;  /* 0x0c201f00f4f37f89 */ /* 0x000ea400000e0000 */
[----:B--2---:R-:W-:Y:S02]  /*25a0*/  FADD.FTZ R244, R243, R244 ;  /* 0x000000f4f3f47221 */ /* 0x004fe40000010000 */
[----:B------:R-:W2:Y:S02]  /*25b0*/  SHFL.BFLY PT, R243, R248, 0x2, 0x1f ;  /* 0x0c401f00f8f37f89 */ /* 0x000ea400000e0000 */
[----:B--2---:R-:W-:-:S02]  /*25c0*/  FADD.FTZ R248, R248, R243 ;  /* 0x000000f3f8f87221 */ /* 0x004fc40000010000 */
        /* <DEDUP_REMOVED lines=8> */
[----:B------:R-:W2:Y:S04]  /*2650*/  SHFL.BFLY PT, R243, R244, 0x8, 0x1f ;  /* 0x0d001f00f4f37f89 */ /* 0x000ea800000e0000 */
[----:B------:R3:W4:Y:S01]  /*2660*/  SHFL.BFLY PT, R250, R248, 0x10, 0x1f ;  /* 0x0e001f00f8fa7f89 */ /* 0x00072200000e0000 */
[----:B--2---:R-:W-:-:S05]  /*2670*/  FADD.FTZ R244, R244, R243 ;  /* 0x000000f3f4f47221 */ /* 0x004fca0000010000 */
[----:B----4-:R3:W2:Y:S02]  /*2680*/  SHFL.BFLY PT, R245, R244, 0x10, 0x1f ;  /* 0x0e001f00f4f57f89 */ /* 0x0106a400000e0000 */
.L_x_5247:
[----:B-1----:R-:W1:Y:S01]  /*2690*/  S2R R247, SR_TID.X ;  /* 0x0000000000f77919 */ /* 0x002e620000002100 */
[----:B------:R-:W-:Y:S01]  /*26a0*/  @P3 IADD3 R246, PT, PT, R240, -0x1, RZ ;  /* 0xfffffffff0f63810 */ /* 0x000fe20007ffe0ff */
[----:B------:R-:W-:Y:S02]  /*26b0*/  IMAD R240, R2, UR8, RZ ;  /* 0x0000000802f07c24 */ /* 0x000fe4000f8e02ff */
[----:B--2---:R-:W-:Y:S01]  /*26c0*/  FADD.FTZ R245, R244, R245 ;  /* 0x000000f5f4f57221 */ /* 0x004fe20000010000 */
[----:B------:R-:W-:Y:S01]  /*26d0*/  FADD.FTZ R243, R248, R250 ;  /* 0x000000faf8f37221 */ /* 0x000fe20000010000 */
[----:B------:R-:W-:Y:S01]  /*26e0*/  @P3 IMAD R246, R246, UR8, RZ ;  /* 0x00000008f6f63c24 */ /* 0x000fe2000f8e02ff */
[----:B---3--:R-:W-:-:S04]  /*26f0*/  SHF.R.S32.HI R244, RZ, 0x1f, R240 ;  /* 0x0000001ffff47819 */ /* 0x008fc800000114f0 */
[----:B------:R-:W-:Y:S02]  /*2700*/  LEA.HI R240, R244, R240, RZ, 0x3 ;  /* 0x000000f0f4f07211 */ /* 0x000fe400078f18ff */
[----:B------:R-:W-:-:S04]  /*2710*/  @P3 SHF.R.S32.HI R244, RZ, 0x1f, R246 ;  /* 0x0000001ffff43819 */ /* 0x000fc800000114f6 */
[----:B------:R-:W-:Y:S01]  /*2720*/  @P3 LEA.HI R246, R244, R246, RZ, 0x3 ;  /* 0x000000f6f4f63211 */ /* 0x000fe200078f18ff */
[----:B------:R-:W-:Y:S01]  /*2730*/  HFMA2 R244, -RZ, RZ, 0, 0 ;  /* 0x00000000fff47431 */ /* 0x000fe200000001ff */
[----:B-1----:R-:W-:-:S04]  /*2740*/  LOP3.LUT R247, R247, 0x1f, RZ, 0xc0, !PT ;  /* 0x0000001ff7f77812 */ /* 0x002fc800078ec0ff */
[-C--:B------:R-:W-:Y:S02]  /*2750*/  LEA.HI.SX32 R240, R240, R247.reuse, 0x1d ;  /* 0x000000f7f0f07211 */ /* 0x080fe400078feaff */
[----:B------:R-:W-:Y:S02]  /*2760*/  @P3 LEA.HI.SX32 R244, R246, R247, 0x1d ;  /* 0x000000f7f6f43211 */ /* 0x000fe400078feaff */
[----:B------:R-:W1:Y:S01]  /*2770*/  @P3 LDC.64 R246, c[0x0][0x390] ;  /* 0x0000e400fff63b82 */ /* 0x000e620000000a00 */
[----:B------:R-:W-:-:S04]  /*2780*/  ISETP.NE.U32.AND P0, PT, R242, RZ, PT ;  /* 0x000000fff200720c */ /* 0x000fc80003f05070 */
[----:B------:R-:W-:Y:S01]  /*2790*/  ISETP.NE.AND.EX P0, PT, R241, RZ, PT, P0 ;  /* 0x000000fff100720c */ /* 0x000fe20003f05300 */
[----:B------:R-:W-:Y:S01]  /*27a0*/  BSSY.RECONVERGENT B1, `(.L_x_4923) ;  /* 0x00002cc000017945 */ /* 0x000fe20003800200 */
[----:B------:R-:W-:Y:S01]  /*27b0*/  ISETP.NE.AND P2, PT, RZ, UR9, PT ;  /* 0x00000009ff007c0c */ /* 0x000fe2000bf45270 */
        /* <DEDUP_REMOVED lines=26> */
.L_x_4929:
[----:B------:R-:W-:Y:S05]  /*2960*/  BSYNC.RECONVERGENT B3 ;  /* 0x0000000000037941 */ /* 0x000fea0003800200 */
.L_x_4928:
        /* <DEDUP_REMOVED lines=12> */
.L_x_4927:
[----:B------:R-:W-:Y:S05]  /*2a30*/  BSYNC.RECONVERGENT B2 ;  /* 0x0000000000027941 */ /* 0x000fea0003800200 */
.L_x_4926:
        /* <DEDUP_REMOVED lines=16> */
.L_x_4933:
[----:B------:R-:W-:Y:S05]  /*2b40*/  BSYNC.RECONVERGENT B3 ;  /* 0x0000000000037941 */ /* 0x000fea0003800200 */
.L_x_4932:
        /* <DEDUP_REMOVED lines=12> */
.L_x_4931:
[----:B------:R-:W-:Y:S05]  /*2c10*/  BSYNC.RECONVERGENT B2 ;  /* 0x0000000000027941 */ /* 0x000fea0003800200 */
.L_x_4930:
        /* <DEDUP_REMOVED lines=15> */
.L_x_4937:
[----:B------:R-:W-:Y:S05]  /*2d10*/  BSYNC.RECONVERGENT B3 ;  /* 0x0000000000037941 */ /* 0x000fea0003800200 */
.L_x_4936:
        /* <DEDUP_REMOVED lines=12> */
.L_x_4935:
[----:B------:R-:W-:Y:S05]  /*2de0*/  BSYNC.RECONVERGENT B2 ;  /* 0x0000000000027941 */ /* 0x000fea0003800200 */
.L_x_4934:
        /* <DEDUP_REMOVED lines=16> */
.L_x_4941:
[----:B------:R-:W-:Y:S05]  /*2ef0*/  BSYNC.RECONVERGENT B3 ;  /* 0x0000000000037941 */ /* 0x000fea0003800200 */
.L_x_4940:
        /* <DEDUP_REMOVED lines=12> */
.L_x_4939:
[----:B------:R-:W-:Y:S05]  /*2fc0*/  BSYNC.RECONVERGENT B2 ;  /* 0x0000000000027941 */ /* 0x000fea0003800200 */
.L_x_4938:
        /* <DEDUP_REMOVED lines=15> */
.L_x_4945:
[----:B------:R-:W-:Y:S05]  /*30c0*/  BSYNC.RECONVERGENT B3 ;  /* 0x0000000000037941 */ /* 0x000fea0003800200 */
.L_x_4944:
        /* <DEDUP_REMOVED lines=12> */
.L_x_4943:
[----:B------:R-:W-:Y:S05]  /*3190*/  BSYNC.RECONVERGENT B2 ;  /* 0x0000000000027941 */ /* 0x000fea0003800200 */
.L_x_4942:
        /* <DEDUP_REMOVED lines=16> */
.L_x_4949:
[----:B------:R-:W-:Y:S05]  /*32a0*/  BSYNC.RECONVERGENT B3 ;  /* 0x0000000000037941 */ /* 0x000fea0003800200 */
.L_x_4948:
        /* <DEDUP_REMOVED lines=12> */
.L_x_4947:
[----:B------:R-:W-:Y:S05]  /*3370*/  BSYNC.RECONVERGENT B2 ;  /* 0x0000000000027941 */ /* 0x000fea0003800200 */
.L_x_4946:
        /* <DEDUP_REMOVED lines=15> */
.L_x_4953:
[----:B------:R-:W-:Y:S05]  /*3470*/  BSYNC.RECONVERGENT B3 ;  /* 0x0000000000037941 */ /* 0x000fea0003800200 */
.L_x_4952:
        /* <DEDUP_REMOVED lines=12> */
.L_x_4951:
[----:B------:R-:W-:Y:S05]  /*3540*/  BSYNC.RECONVERGENT B2 ;  /* 0x0000000000027941 */ /* 0x000fea0003800200 */
.L_x_4950:
[----:B------:R-:W-:Y:S05]  /*3550*/  @!P3 BRA `(.L_x_4954) ;  /* 0x0000001c00c0b947 */ /* 0x000fea0003800000 */
[----:B-----5:R-:W-:Y:S01]  /*3560*/  ISETP.GE.U32.AND P0, PT, R210, RZ, PT ;  /* 0x000000ffd200720c */ /* 0x020fe20003f06070 */
[----:B------:R-:W-:Y:S01]  /*3570*/  BSSY.RECONVERGENT B2, `(.L_x_4955) ;  /* 0x000000e000027945 */ /* 0x000fe20003800200 */
[----:B------:R-:W-:Y:S02]  /*3580*/  HFMA2 R210, -RZ, RZ, 0, 0 ;  /* 0x00000000ffd27431 */ /* 0x000fe400000001ff */
        /* <DEDUP_REMOVED lines=12> */
.L_x_4956:
[----:B------:R-:W-:Y:S05]  /*3650*/  BSYNC.RECONVERGENT B2 ;  /* 0x0000000000027941 */ /* 0x000fea0003800200 */
.L_x_4955:
        /* <DEDUP_REMOVED lines=13> */
.L_x_4925:
        /* <DEDUP_REMOVED lines=18> */
.L_x_4958:
[----:B------:R-:W-:Y:S05]  /*3850*/  BSYNC.RECONVERGENT B2 ;  /* 0x0000000000027941 */ /* 0x000fea0003800200 */
.L_x_4957:
        /* <DEDUP_REMOVED lines=18> */
.L_x_4960:
[----:B------:R-:W-:Y:S05]  /*3980*/  BSYNC.RECONVERGENT B2 ;  /* 0x0000000000027941 */ /* 0x000fea0003800200 */
.L_x_4959:
        /* <DEDUP_REMOVED lines=17> */
.L_x_4962:
[----:B------:R-:W-:Y:S05]  /*3aa0*/  BSYNC.RECONVERGENT B2 ;  /* 0x0000000000027941 */ /* 0x000fea0003800200 */
.L_x_4961:
        /* <DEDUP_REMOVED lines=18> */
.L_x_4964:
[----:B------:R-:W-:Y:S05]  /*3bd0*/  BSYNC.RECONVERGENT B2 ;  /* 0x0000000000027941 */ /* 0x000fea0003800200 */
.L_x_4963:
        /* <DEDUP_REMOVED lines=17> */
.L_x_4966:
[----:B------:R-:W-:Y:S05]  /*3cf0*/  BSYNC.RECONVERGENT B2 ;  /* 0x0000000000027941 */ /* 0x000fea0003800200 */
.L_x_4965:
        /* <DEDUP_REMOVED lines=18> */
.L_x_4968:
[----:B------:R-:W-:Y:S05]  /*3e20*/  BSYNC.RECONVERGENT B2 ;  /* 0x0000000000027941 */ /* 0x000fea0003800200 */
.L_x_4967:
        /* <DEDUP_REMOVED lines=24> */
.L_x_4970:
[----:B------:R-:W-:Y:S05]  /*3fb0*/  BSYNC.RECONVERGENT B2 ;  /* 0x0000000000027941 */ /* 0x000fea0003800200 */
.L_x_4969:
        /* <DEDUP_REMOVED lines=16> */
.L_x_4924:
        /* <DEDUP_REMOVED lines=23> */
.L_x_4973:
[----:B------:R-:W-:Y:S05]  /*4230*/  BSYNC.RECONVERGENT B2 ;  /* 0x0000000000027941 */ /* 0x000fea0003800200 */
.L_x_4972:
[----:B------:R-:W-:Y:S04]  /*4240*/  BSSY.RECONVERGENT B2, `(.L_x_4974) ;  /* 0x0000013000027945 */ /* 0x000fe80003800200 */
[----:B------:R-:W-:Y:S05]  /*4250*/  @!P3 BRA `(.L_x_4975) ;  /* 0x000000000044b947 */ /* 0x000fea0003800000 */
[----:B-----5:R-:W-:Y:S01]  /*4260*/  PRMT R249, R36, 0x7632, R249 ;  /* 0x0000763224f97816 */ /* 0x020fe200000000f9 */
[----:B------:R-:W-:Y:S01]  /*4270*/  @P1 FFMA.FTZ R248, R10, R243, R245 ;  /* 0x000000f30af81223 */ /* 0x000fe200000100f5 */
[----:B------:R-:W-:Y:S02]  /*4280*/  LOP3.LUT P0, RZ, R210, 0xff00, RZ, 0xc0, !PT ;  /* 0x0000ff00d2ff7812 */ /* 0x000fe4000780c0ff */
[----:B------:R-:W-:Y:S01]  /*4290*/  SHF.L.U32 R249, R249, 0x10, RZ ;  /* 0x00000010f9f97819 */ /* 0x000fe200000006ff */
[----:B------:R-:W-:-:S04]  /*42a0*/  @P1 FADD.FTZ R248, R14, -R248 ;  /* 0x800000f80ef81221 */ /* 0x000fc80000010000 */
[----:B------:R-:W-:-:S04]  /*42b0*/  @P1 FFMA.FTZ R249, R239, R248, R249 ;  /* 0x000000f8eff91223 */ /* 0x000fc800000100f9 */
[----:B------:R-:W-:Y:S02]  /*42c0*/  FMUL.FTZ R249, R249, UR13 ;  /* 0x0000000df9f97c20 */ /* 0x000fe40008410000 */
[----:B------:R-:W-:Y:S02]  /*42d0*/  @P0 PRMT R248, R176, 0x7632, R248 ;  /* 0x00007632b0f80816 */ /* 0x000fe400000000f8 */
[----:B------:R-:W-:Y:S01]  /*42e0*/  FMUL.FTZ R250, R249, UR12 ;  /* 0x0000000cf9fa7c20 */ /* 0x000fe20008410000 */
[----:B------:R-:W-:Y:S01]  /*42f0*/  HFMA2 R249, -RZ, RZ, 0, 0 ;  /* 0x00000000fff97431 */ /* 0x000fe200000001ff */
[----:B------:R-:W-:-:S05]  /*4300*/  @P0 SHF.L.U32 R248, R248, 0x10, RZ ;  /* 0x00000010f8f80819 */ /* 0x000fca00000006ff */
[----:B------:R-:W-:Y:S01]  /*4310*/  @P0 FMUL.FTZ R249, R250, R248 ;  /* 0x000000f8faf90220 */ /* 0x000fe20000410000 */
[----:B------:R-:W-:-:S03]  /*4320*/  FMUL.FTZ R250, R41, R250 ;  /* 0x000000fa29fa7220 */ /* 0x000fc60000410000 */
[----:B------:R-:W-:Y:S02]  /*4330*/  FADD.FTZ R173, R173, R249 ;  /* 0x000000f9adad7221 */ /* 0x000fe40000010000 */
[----:B------:R-:W-:-:S04]  /*4340*/  FSEL R248, R250, RZ, P0 ;  /* 0x000000fffaf87208 */ /* 0x000fc80000000000 */
[----:B------:R-:W-:-:S04]  /*4350*/  F2FP.BF16.F32.PACK_AB R248, RZ, R248 ;  /* 0x000000f8fff8723e */ /* 0x000fc800000010ff */
[----:B------:R-:W-:-:S07]  /*4360*/  PRMT R180, R180, 0x5410, R248 ;  /* 0x00005410b4b47816 */ /* 0x000fce00000000f8 */
.L_x_4975:
[----:B------:R-:W-:Y:S05]  /*4370*/  BSYNC.RECONVERGENT B2 ;  /* 0x0000000000027941 */ /* 0x000fea0003800200 */
.L_x_4974:
[----:B------:R-:W-:Y:S04]  /*4380*/  BSSY.RECONVERGENT B2, `(.L_x_4976) ;  /* 0x0000011000027945 */ /* 0x000fe80003800200 */
[----:B------:R-:W-:Y:S05]  /*4390*/  @!P3 BRA `(.L_x_4977) ;  /* 0x00000000003cb947 */ /* 0x000fea0003800000 */
        /* <DEDUP_REMOVED lines=15> */
.L_x_4977:
[----:B------:R-:W-:Y:S05]  /*4490*/  BSYNC.RECONVERGENT B2 ;  /* 0x0000000000027941 */ /* 0x000fea0003800200 */
.L_x_4976:
        /* <DEDUP_REMOVED lines=19> */
.L_x_4979:
[----:B------:R-:W-:Y:S05]  /*45d0*/  BSYNC.RECONVERGENT B2 ;  /* 0x0000000000027941 */ /* 0x000fea0003800200 */
.L_x_4978:
        /* <DEDUP_REMOVED lines=17> */
.L_x_4981:
[----:B------:R-:W-:Y:S05]  /*46f0*/  BSYNC.RECONVERGENT B2 ;  /* 0x0000000000027941 */ /* 0x000fea0003800200 */
.L_x_4980:
        /* <DEDUP_REMOVED lines=19> */
.L_x_4983:
[----:B------:R-:W-:Y:S05]  /*4830*/  BSYNC.RECONVERGENT B2 ;  /* 0x0000000000027941 */ /* 0x000fea0003800200 */
.L_x_4982:
        /* <DEDUP_REMOVED lines=17> */
.L_x_4985:
[----:B------:R-:W-:Y:S05]  /*4950*/  BSYNC.RECONVERGENT B2 ;  /* 0x0000000000027941 */ /* 0x000fea0003800200 */
.L_x_4984:
[----:B------:R-:W-:Y:S05]  /*4960*/  @!P3 BRA `(.L_x_4954) ;  /* 0x0000000800bcb947 */ /* 0x000fea0003800000 */
[----:B-----5:R-:W-:Y:S01]  /*4970*/  ISETP.GE.U32.AND P0, PT, R210, RZ, PT ;  /* 0x000000ffd200720c */ /* 0x020fe20003f06070 */
[----:B------:R-:W-:Y:S01]  /*4980*/  @P1 FFMA.FTZ R210, R13, R243, R245 ;  /* 0x000000f30dd21223 */ /* 0x000fe200000100f5 */
[----:B------:R-:W-:Y:S02]  /*4990*/  HFMA2 R248, -RZ, RZ, 0, 0 ;  /* 0x00000000fff87431 */ /* 0x000fe400000001ff */
[----:B------:R-:W-:Y:S01]  /*49a0*/  ISETP.GE.U32.AND.EX P0, PT, R211, 0x1000000, PT, P0 ;  /* 0x01000000d300780c */ /* 0x000fe20003f06100 */
[----:B------:R-:W-:Y:S01]  /*49b0*/  @P1 FADD.FTZ R210, R17, -R210 ;  /* 0x800000d211d21221 */ /* 0x000fe20000010000 */
[----:B------:R-:W-:-:S04]  /*49c0*/  PRMT R211, R39, 0x7632, R211 ;  /* 0x0000763227d37816 */ /* 0x000fc800000000d3 */
        /* <DEDUP_REMOVED lines=11> */
[----:B------:R-:W-:Y:S01]  /*4a80*/  PRMT R183, R183, 0x5410, R210 ;  /* 0x00005410b7b77816 */ /* 0x000fe200000000d2 */
[----:B------:R-:W-:Y:S06]  /*4a90*/  BRA `(.L_x_4954) ;  /* 0x0000000800707947 */ /* 0x000fec0003800000 */
.L_x_4971:
        /* <DEDUP_REMOVED lines=23> */
.L_x_4987:
[----:B------:R-:W-:Y:S05]  /*4c10*/  BSYNC.RECONVERGENT B2 ;  /* 0x0000000000027941 */ /* 0x000fea0003800200 */
.L_x_4986:
        /* <DEDUP_REMOVED lines=14> */
.L_x_4989:
[----:B------:R-:W-:Y:S05]  /*4d00*/  BSYNC.RECONVERGENT B2 ;  /* 0x0000000000027941 */ /* 0x000fea0003800200 */
.L_x_4988:
        /* <DEDUP_REMOVED lines=17> */
.L_x_4991:
[----:B------:R-:W-:Y:S05]  /*4e20*/  BSYNC.RECONVERGENT B2 ;  /* 0x0000000000027941 */ /* 0x000fea0003800200 */
.L_x_4990:
        /* <DEDUP_REMOVED lines=19> */
.L_x_4993:
[----:B------:R-:W-:Y:S05]  /*4f60*/  BSYNC.RECONVERGENT B2 ;  /* 0x0000000000027941 */ /* 0x000fea0003800200 */
.L_x_4992:
        /* <DEDUP_REMOVED lines=17> */
.L_x_4995:
[----:B------:R-:W-:Y:S05]  /*5080*/  BSYNC.RECONVERGENT B2 ;  /* 0x0000000000027941 */ /* 0x000fea0003800200 */
.L_x_4994:
        /* <DEDUP_REMOVED lines=19> */
.L_x_4997:
[----:B------:R-:W-:Y:S05]  /*51c0*/  BSYNC.RECONVERGENT B2 ;  /* 0x0000000000027941 */ /* 0x000fea0003800200 */
.L_x_4996:
        /* <DEDUP_REMOVED lines=25> */
.L_x_4999:
[----:B------:R-:W-:Y:S05]  /*5360*/  BSYNC.RECONVERGENT B2 ;  /* 0x0000000000027941 */ /* 0x000fea0003800200 */
.L_x_4998:
        /* <DEDUP_REMOVED lines=15> */
.L_x_4954:
[----:B------:R-:W-:Y:S05]  /*5460*/  BSYNC.RECONVERGENT B1 ;  /* 0x0000000000017941 */ /* 0x000fea0003800200 */
.L_x_4923:
[----:B------:R-:W-:Y:S01]  /*5470*/  ISETP.NE.U32.AND P0, PT, R247, RZ, PT ;  /* 0x000000fff700720c */ /* 0x000fe20003f05070 */
[----:B------:R-:W-:Y:S01]  /*5480*/  BSSY.RECONVERGENT B1, `(.L_x_5000) ;  /* 0x000000f000017945 */ /* 0x000fe20003800200 */
[----:B------:R-:W-:Y:S02]  /*5490*/  ISETP.NE.U32.AND P1, PT, R242, RZ, PT ;  /* 0x000000fff200720c */ /* 0x000fe40003f25070 */
[----:B------:R-:W-:Y:S02]  /*54a0*/  ISETP.NE.AND.EX P0, PT, R246, RZ, PT, P0 ;  /* 0x000000fff600720c */ /* 0x000fe40003f05300 */
[----:B------:R-:W-:-:S11]  /*54b0*/  ISETP.NE.AND.EX P1, PT, R241, RZ, PT, P1 ;  /* 0x000000fff100720c */ /* 0x000fd60003f25310 */
[----:B-----5:R-:W1:Y:S02]  /*54c0*/  @P0 LDC.64 R210, c[0x0][0x478] ;  /* 0x00011e00ffd20b82 */ /* 0x020e640000000a00 */
[----:B-1----:R-:W-:-:S05]  /*54d0*/  @P0 IMAD.WIDE.U32 R210, R240, 0x10, R210 ;  /* 0x00000010f0d20825 */ /* 0x002fca00078e00d2 */
[----:B------:R1:W-:Y:S02]  /*54e0*/  @P0 STG.E.128 desc[UR6][R210.64], R184 ;  /* 0x000000b8d2000986 */ /* 0x0003e4000c101d06 */
[----:B-1----:R-:W1:Y:S02]  /*54f0*/  @P3 LDC.64 R210, c[0x0][0x468] ;  /* 0x00011a00ffd23b82 */ /* 0x002e640000000a00 */
[----:B-1----:R-:W-:-:S05]  /*5500*/  @P3 IMAD.WIDE.U32 R210, R244, 0x10, R210 ;  /* 0x00000010f4d23825 */ /* 0x002fca00078e00d2 */
[----:B------:R1:W-:Y:S01]  /*5510*/  @P3 STG.E.128 desc[UR6][R210.64], R180 ;  /* 0x000000b4d2003986 */ /* 0x0003e2000c101d06 */
[----:B------:R-:W-:Y:S05]  /*5520*/  @!P3 BRA `(.L_x_5001) ;  /* 0x000000000010b947 */ /* 0x000fea0003800000 */
[----:B------:R-:W2:Y:S01]  /*5530*/  LDC.64 R178, c[0x0][0x390] ;  /* 0x0000e400ffb27b82 */ /* 0x000ea20000000a00 */
[----:B------:R-:W-:-:S05]  /*5540*/  IADD3 R176, PT, PT, R244, 0x20, RZ ;  /* 0x00000020f4b07810 */ /* 0x000fca0007ffe0ff */
[----:B--2---:R-:W-:-:S06]  /*5550*/  IMAD.WIDE.U32 R176, R176, 0x10, R178 ;  /* 0x00000010b0b07825 */ /* 0x004fcc00078e00b2 */
[----:B------:R-:W5:Y:S02]  /*5560*/  LDG.E.128 R176, desc[UR6][R176.64] ;  /* 0x00000006b0b07981 */ /* 0x000f64000c1e1d00 */
.L_x_5001:
[----:B------:R-:W-:Y:S05]  /*5570*/  BSYNC.RECONVERGENT B1 ;  /* 0x0000000000017941 */ /* 0x000fea0003800200 */
.L_x_5000:
[----:B------:R-:W-:Y:S04]  /*5580*/  BSSY.RECONVERGENT B1, `(.L_x_5002) ;  /* 0x00002be000017945 */ /* 0x000fe80003800200 */
[----:B------:R-:W-:Y:S05]  /*5590*/  @!P1 BRA `(.L_x_5003) ;  /* 0x0000001000dc9947 */ /* 0x000fea0003800000 */
[----:B------:R-:W-:Y:S05]  /*55a0*/  @!P0 BRA `(.L_x_5004) ;  /* 0x0000000800748947 */ /* 0x000fea0003800000 */
[----:B------:R-:W-:Y:S01]  /*55b0*/  ISETP.GT.AND P2, PT, R238, RZ, PT ;  /* 0x000000ffee00720c */ /* 0x000fe20003f44270 */
[----:B------:R-:W-:Y:S01]  /*55c0*/  BSSY.RECONVERGENT B2, `(.L_x_5005) ;  /* 0x0000016000027945 */ /* 0x000fe20003800200 */
[C---:B------:R-:W-:Y:S02]  /*55d0*/  PRMT R184, R32.reuse, 0x7632, R184 ;  /* 0x0000763220b87816 */ /* 0x040fe400000000b8 */
[----:B-1----:R-:W-:Y:S02]  /*55e0*/  SHF.L.U32 R210, R32, 0x10, RZ ;  /* 0x0000001020d27819 */ /* 0x002fe400000006ff */
        /* <DEDUP_REMOVED lines=12> */
[----:B-----5:R-:W-:-:S05]  /*56b0*/  @P4 SHF.L.U32 R187, R176, 0x10, RZ ;  /* 0x00000010b0bb4819 */ /* 0x020fca00000006ff */
[-C--:B------:R-:W-:Y:S01]  /*56c0*/  @P4 FMUL.FTZ R186, R187, R185.reuse ;  /* 0x000000b9bbba4220 */ /* 0x080fe20000410000 */
[----:B------:R-:W-:-:S03]  /*56d0*/  FMUL.FTZ R185, R48, R185 ;  /* 0x000000b930b97220 */ /* 0x000fc60000410000 */
[----:B------:R-:W-:Y:S02]  /*56e0*/  FADD.FTZ R164, R164, R186 ;  /* 0x000000baa4a47221 */ /* 0x000fe40000010000 */
[----:B------:R-:W-:-:S04]  /*56f0*/  FSEL R185, R185, RZ, P4 ;  /* 0x000000ffb9b97208 */ /* 0x000fc80002000000 */
[----:B------:R-:W-:-:S04]  /*5700*/  F2FP.BF16.F32.PACK_AB R185, RZ, R185 ;  /* 0x000000b9ffb9723e */ /* 0x000fc800000010ff */
[----:B------:R-:W-:-:S07]  /*5710*/  PRMT R180, R185, 0x7610, R180 ;  /* 0x00007610b9b47816 */ /* 0x000fce00000000b4 */
.L_x_5006:
[----:B------:R-:W-:Y:S05]  /*5720*/  BSYNC.RECONVERGENT B2 ;  /* 0x0000000000027941 */ /* 0x000fea0003800200 */
.L_x_5005:
[----:B------:R-:W-:Y:S04]  /*5730*/  BSSY.RECONVERGENT B2, `(.L_x_5007) ;  /* 0x000000e000027945 */ /* 0x000fe80003800200 */
[----:B------:R-:W-:Y:S05]  /*5740*/  @!P3 BRA `(.L_x_5008) ;  /* 0x000000000030b947 */ /* 0x000fea0003800000 */
[----:B------:R-:W-:Y:S01]  /*5750*/  LOP3.LUT P4, RZ, R208, 0xff00, RZ, 0xc0, !PT ;  /* 0x0000ff00d0ff7812 */ /* 0x000fe2000788c0ff */
[----:B------:R-:W-:Y:S01]  /*5760*/  FMUL.FTZ R185, R184, UR13 ;  /* 0x0000000db8b97c20 */ /* 0x000fe20008410000 */
[----:B------:R-:W-:-:S03]  /*5770*/  HFMA2 R187, -RZ, RZ, 0, 0 ;  /* 0x00000000ffbb7431 */ /* 0x000fc600000001ff */
[----:B------:R-:W-:-:S08]  /*5780*/  FMUL.FTZ R185, R185, UR12 ;  /* 0x0000000cb9b97c20 */ /* 0x000fd00008410000 */
[----:B-----5:R-:W-:-:S04]  /*5790*/  @P4 PRMT R186, R176, 0x7632, R186 ;  /* 0x00007632b0ba4816 */ /* 0x020fc800000000ba */
[----:B------:R-:W-:-:S05]  /*57a0*/  @P4 SHF.L.U32 R186, R186, 0x10, RZ ;  /* 0x00000010baba4819 */ /* 0x000fca00000006ff */
[----:B------:R-:W-:Y:S01]  /*57b0*/  @P4 FMUL.FTZ R187, R185, R186 ;  /* 0x000000bab9bb4220 */ /* 0x000fe20000410000 */
[----:B------:R-:W-:-:S03]  /*57c0*/  FMUL.FTZ R185, R49, R185 ;  /* 0x000000b931b97220 */ /* 0x000fc60000410000 */
[----:B------:R-:W-:Y:S02]  /*57d0*/  FADD.FTZ R165, R165, R187 ;  /* 0x000000bba5a57221 */ /* 0x000fe40000010000 */
[----:B------:R-:W-:-:S04]  /*57e0*/  FSEL R185, R185, RZ, P4 ;  /* 0x000000ffb9b97208 */ /* 0x000fc80002000000 */
[----:B------:R-:W-:-:S04]  /*57f0*/  F2FP.BF16.F32.PACK_AB R185, RZ, R185 ;  /* 0x000000b9ffb9723e */ /* 0x000fc800000010ff */
[----:B------:R-:W-:-:S07]  /*5800*/  PRMT R180, R180, 0x5410, R185 ;  /* 0x00005410b4b47816 */ /* 0x000fce00000000b9 */
.L_x_5008:
[----:B------:R-:W-:Y:S05]  /*5810*/  BSYNC.RECONVERGENT B2 ;  /* 0x0000000000027941 */ /* 0x000fea0003800200 */
.L_x_5007:
        /* <DEDUP_REMOVED lines=17> */
.L_x_5010:
[----:B------:R-:W-:Y:S05]  /*5930*/  BSYNC.RECONVERGENT B2 ;  /* 0x0000000000027941 */ /* 0x000fea0003800200 */
.L_x_5009:
        /* <DEDUP_REMOVED lines=19> */
.L_x_5012:
[----:B------:R-:W-:Y:S05]  /*5a70*/  BSYNC.RECONVERGENT B2 ;  /* 0x0000000000027941 */ /* 0x000fea0003800200 */
.L_x_5011:
        /* <DEDUP_REMOVED lines=17> */
.L_x_5014:
[----:B------:R-:W-:Y:S05]  /*5b90*/  BSYNC.RECONVERGENT B2 ;  /* 0x0000000000027941 */ /* 0x000fea0003800200 */
.L_x_5013:
        /* <DEDUP_REMOVED lines=19> */
.L_x_5016:
[----:B------:R-:W-:Y:S05]  /*5cd0*/  BSYNC.RECONVERGENT B2 ;  /* 0x0000000000027941 */ /* 0x000fea0003800200 */
.L_x_5015:
        /* <DEDUP_REMOVED lines=25> */
.L_x_5018:
[----:B------:R-:W-:Y:S05]  /*5e70*/  BSYNC.RECONVERGENT B2 ;  /* 0x0000000000027941 */ /* 0x000fea0003800200 */
.L_x_5017:
[----:B------:R-:W-:Y:S01]  /*5e80*/  F2FP.BF16.F32.PACK_AB R187, R210, R187 ;  /* 0x000000bbd2bb723e */ /* 0x000fe200000010ff */
[----:B------:R-:W-:Y:S06]  /*5e90*/  @!P3 BRA `(.L_x_5019) ;  /* 0x0000002000b0b947 */ /* 0x000fec0003800000 */
[----:B------:R-:W-:Y:S01]  /*5ea0*/  ISETP.GE.U32.AND P2, PT, R208, RZ, PT ;  /* 0x000000ffd000720c */ /* 0x000fe20003f46070 */
[----:B------:R-:W-:Y:S01]  /*5eb0*/  FMUL.FTZ R208, R210, UR13 ;  /* 0x0000000dd2d07c20 */ /* 0x000fe20008410000 */
[----:B------:R-:W-:Y:S02]  /*5ec0*/  HFMA2 R210, -RZ, RZ, 0, 0 ;  /* 0x00000000ffd27431 */ /* 0x000fe400000001ff */
[----:B------:R-:W-:Y:S01]  /*5ed0*/  ISETP.GE.U32.AND.EX P2, PT, R209, 0x1000000, PT, P2 ;  /* 0x01000000d100780c */ /* 0x000fe20003f46120 */
[----:B------:R-:W-:-:S12]  /*5ee0*/  FMUL.FTZ R208, R208, UR12 ;  /* 0x0000000cd0d07c20 */ /* 0x000fd80008410000 */
[----:B-----5:R-:W-:-:S04]  /*5ef0*/  @P2 PRMT R209, R179, 0x7632, R209 ;  /* 0x00007632b3d12816 */ /* 0x020fc800000000d1 */
        /* <DEDUP_REMOVED lines=8> */
.L_x_5004:
[----:B------:R-:W-:Y:S01]  /*5f80*/  BSSY.RECONVERGENT B2, `(.L_x_5020) ;  /* 0x0000012000027945 */ /* 0x000fe20003800200 */
[----:B------:R-:W-:-:S03]  /*5f90*/  ISETP.GT.AND P4, PT, R238, RZ, PT ;  /* 0x000000ffee00720c */ /* 0x000fc60003f84270 */
[----:B------:R-:W-:Y:S10]  /*5fa0*/  @!P3 BRA `(.L_x_5021) ;  /* 0x00000000003cb947 */ /* 0x000ff40003800000 */
[----:B-1----:R-:W-:Y:S01]  /*5fb0*/  @P4 FFMA.FTZ R210, R18, R243, R245 ;  /* 0x000000f312d24223 */ /* 0x002fe200000100f5 */
[----:B------:R-:W-:Y:S02]  /*5fc0*/  LOP3.LUT P2, RZ, R208, 0xff, RZ, 0xc0, !PT ;  /* 0x000000ffd0ff7812 */ /* 0x000fe4000784c0ff */
[----:B------:R-:W-:Y:S01]  /*5fd0*/  SHF.L.U32 R211, R32, 0x10, RZ ;  /* 0x0000001020d37819 */ /* 0x000fe200000006ff */
[----:B------:R-:W-:-:S04]  /*5fe0*/  @P4 FADD.FTZ R210, R22, -R210 ;  /* 0x800000d216d24221 */ /* 0x000fc80000010000 */
[----:B------:R-:W-:-:S04]  /*5ff0*/  @P4 FFMA.FTZ R211, R239, R210, R211 ;  /* 0x000000d2efd34223 */ /* 0x000fc800000100d3 */
[----:B------:R-:W-:Y:S01]  /*6000*/  FMUL.FTZ R210, R211, UR13 ;  /* 0x0000000dd3d27c20 */ /* 0x000fe20008410000 */
[----:B------:R-:W-:Y:S02]  /*6010*/  MOV R211, RZ ;  /* 0x000000ff00d37202 */ /* 0x000fe40000000f00 */
[----:B-----5:R-:W-:Y:S01]  /*6020*/  @P2 SHF.L.U32 R241, R176, 0x10, RZ ;  /* 0x00000010b0f12819 */ /* 0x020fe200000006ff */
[----:B------:R-:W-:-:S04]  /*6030*/  FMUL.FTZ R210, R210, UR12 ;  /* 0x0000000cd2d27c20 */ /* 0x000fc80008410000 */
[-C--:B------:R-:W-:Y:S01]  /*6040*/  @P2 FMUL.FTZ R211, R241, R210.reuse ;  /* 0x000000d2f1d32220 */ /* 0x080fe20000410000 */
[----:B------:R-:W-:-:S03]  /*6050*/  FMUL.FTZ R210, R48, R210 ;  /* 0x000000d230d27220 */ /* 0x000fc60000410000 */
[----:B------:R-:W-:Y:S02]  /*6060*/  FADD.FTZ R164, R164, R211 ;  /* 0x000000d3a4a47221 */ /* 0x000fe40000010000 */
[----:B------:R-:W-:-:S04]  /*6070*/  FSEL R210, R210, RZ, P2 ;  /* 0x000000ffd2d27208 */ /* 0x000fc80001000000 */
[----:B------:R-:W-:-:S04]  /*6080*/  F2FP.BF16.F32.PACK_AB R210, RZ, R210 ;  /* 0x000000d2ffd2723e */ /* 0x000fc800000010ff */
[----:B------:R-:W-:-:S07]  /*6090*/  PRMT R180, R210, 0x7610, R180 ;  /* 0x00007610d2b47816 */ /* 0x000fce00000000b4 */
.L_x_5021:
[----:B------:R-:W-:Y:S05]  /*60a0*/  BSYNC.RECONVERGENT B2 ;  /* 0x0000000000027941 */ /* 0x000fea0003800200 */
.L_x_5020:
[----:B------:R-:W-:Y:S04]  /*60b0*/  BSSY.RECONVERGENT B2, `(.L_x_5022) ;  /* 0x0000013000027945 */ /* 0x000fe80003800200 */
[----:B------:R-:W-:Y:S05]  /*60c0*/  @!P3 BRA `(.L_x_5023) ;  /* 0x000000000044b947 */ /* 0x000fea0003800000 */
[----:B------:R-:W-:Y:S01]  /*60d0*/  LOP3.LUT P2, RZ, R208, 0xff00, RZ, 0xc0, !PT ;  /* 0x0000ff00d0ff7812 */ /* 0x000fe2000784c0ff */
[----:B-1----:R-:W-:Y:S01]  /*60e0*/  @P4 FFMA.FTZ R210, R214, R243, R245 ;  /* 0x000000f3d6d24223 */ /* 0x002fe200000100f5 */
[----:B------:R-:W-:Y:S01]  /*60f0*/  PRMT R211, R32, 0x7632, R211 ;  /* 0x0000763220d37816 */ /* 0x000fe200000000d3 */
[----:B------:R-:W-:Y:S02]  /*6100*/  HFMA2 R241, -RZ, RZ, 0, 0 ;  /* 0x00000000fff17431 */ /* 0x000fe400000001ff */
[----:B------:R-:W-:Y:S01]  /*6110*/  @P4 FADD.FTZ R210, R215, -R210 ;  /* 0x800000d2d7d24221 */ /* 0x000fe20000010000 */
[----:B------:R-:W-:-:S05]  /*6120*/  SHF.L.U32 R211, R211, 0x10, RZ ;  /* 0x00000010d3d37819 */ /* 0x000fca00000006ff */
[----:B------:R-:W-:Y:S02]  /*6130*/  @P4 FFMA.FTZ R211, R239, R210, R211 ;  /* 0x000000d2efd34223 */ /* 0x000fe400000100d3 */
[----:B-----5:R-:W-:Y:S02]  /*6140*/  @P2 PRMT R210, R176, 0x7632, R210 ;  /* 0x00007632b0d22816 */ /* 0x020fe400000000d2 */
        /* <DEDUP_REMOVED lines=9> */
.L_x_5023:
[----:B------:R-:W-:Y:S05]  /*61e0*/  BSYNC.RECONVERGENT B2 ;  /* 0x0000000000027941 */ /* 0x000fea0003800200 */
.L_x_5022:
[----:B------:R-:W-:Y:S04]  /*61f0*/  BSSY.RECONVERGENT B2, `(.L_x_5024) ;  /* 0x0000011000027945 */ /* 0x000fe80003800200 */
[----:B------:R-:W-:Y:S05]  /*6200*/  @!P3 BRA `(.L_x_5025) ;  /* 0x00000000003cb947 */ /* 0x000fea0003800000 */
        /* <DEDUP_REMOVED lines=15> */
.L_x_5025:
[----:B------:R-:W-:Y:S05]  /*6300*/  BSYNC.RECONVERGENT B2 ;  /* 0x0000000000027941 */ /* 0x000fea0003800200 */
.L_x_5024:
        /* <DEDUP_REMOVED lines=19> */
.L_x_5027:
[----:B------:R-:W-:Y:S05]  /*6440*/  BSYNC.RECONVERGENT B2 ;  /* 0x0000000000027941 */ /* 0x000fea0003800200 */
.L_x_5026:
        /* <DEDUP_REMOVED lines=17> */
.L_x_5029:
[----:B------:R-:W-:Y:S05]  /*6560*/  BSYNC.RECONVERGENT B2 ;  /* 0x0000000000027941 */ /* 0x000fea0003800200 */
.L_x_5028:
        /* <DEDUP_REMOVED lines=19> */
.L_x_5031:
[----:B------:R-:W-:Y:S05]  /*66a0*/  BSYNC.RECONVERGENT B2 ;  /* 0x0000000000027941 */ /* 0x000fea0003800200 */
.L_x_5030:
        /* <DEDUP_REMOVED lines=17> */
.L_x_5033:
[----:B------:R-:W-:Y:S05]  /*67c0*/  BSYNC.RECONVERGENT B2 ;  /* 0x0000000000027941 */ /* 0x000fea0003800200 */
.L_x_5032:
[----:B------:R-:W-:Y:S05]  /*67d0*/  @!P3 BRA `(.L_x_5019) ;  /* 0x000000180060b947 */ /* 0x000fea0003800000 */
[----:B------:R-:W-:Y:S01]  /*67e0*/  ISETP.GE.U32.AND P2, PT, R208, RZ, PT ;  /* 0x000000ffd000720c */ /* 0x000fe20003f46070 */
[----:B------:R-:W-:Y:S01]  /*67f0*/  @P4 FFMA.FTZ R208, R220, R243, R245 ;  /* 0x000000f3dcd04223 */ /* 0x000fe200000100f5 */
[----:B-1----:R-:W-:Y:S02]  /*6800*/  HFMA2 R210, -RZ, RZ, 0, 0 ;  /* 0x00000000ffd27431 */ /* 0x002fe400000001ff */
[----:B------:R-:W-:Y:S01]  /*6810*/  ISETP.GE.U32.AND.EX P2, PT, R209, 0x1000000, PT, P2 ;  /* 0x01000000d100780c */ /* 0x000fe20003f46120 */
[----:B------:R-:W-:Y:S01]  /*6820*/  @P4 FADD.FTZ R208, R221, -R208 ;  /* 0x800000d0ddd04221 */ /* 0x000fe20000010000 */
[----:B------:R-:W-:-:S04]  /*6830*/  PRMT R209, R35, 0x7632, R209 ;  /* 0x0000763223d17816 */ /* 0x000fc800000000d1 */
        /* <DEDUP_REMOVED lines=13> */
.L_x_5003:
        /* <DEDUP_REMOVED lines=18> */
[----:B-1----:R-:W-:-:S07]  /*6a30*/  PRMT R180, R185, 0x7610, R180 ;  /* 0x00007610b9b47816 */ /* 0x002fce00000000b4 */
.L_x_5036:
[----:B------:R-:W-:Y:S05]  /*6a40*/  BSYNC.RECONVERGENT B2 ;  /* 0x0000000000027941 */ /* 0x000fea0003800200 */
.L_x_5035:
[----:B------:R-:W-:Y:S01]  /*6a50*/  FFMA.FTZ R185, R214, R243, R245 ;  /* 0x000000f3d6b97223 */ /* 0x000fe200000100f5 */
[----:B------:R-:W-:Y:S03]  /*6a60*/  BSSY.RECONVERGENT B2, `(.L_x_5037) ;  /* 0x0000011000027945 */ /* 0x000fe60003800200 */
[----:B------:R-:W-:-:S04]  /*6a70*/  FADD.FTZ R185, R215, -R185 ;  /* 0x800000b9d7b97221 */ /* 0x000fc80000010000 */
[----:B------:R-:W-:-:S05]  /*6a80*/  FMUL.FTZ R185, R239, R185 ;  /* 0x000000b9efb97220 */ /* 0x000fca0000410000 */
[----:B------:R-:W-:Y:S01]  /*6a90*/  FSEL R187, R185, RZ, P2 ;  /* 0x000000ffb9bb7208 */ /* 0x000fe20001000000 */
[----:B------:R-:W-:Y:S06]  /*6aa0*/  @!P3 BRA `(.L_x_5038) ;  /* 0x000000000030b947 */ /* 0x000fec0003800000 */
[----:B------:R-:W-:Y:S01]  /*6ab0*/  LOP3.LUT P4, RZ, R208, 0xff00, RZ, 0xc0, !PT ;  /* 0x0000ff00d0ff7812 */ /* 0x000fe2000788c0ff */
[----:B------:R-:W-:Y:S01]  /*6ac0*/  FMUL.FTZ R185, R187, UR13 ;  /* 0x0000000dbbb97c20 */ /* 0x000fe20008410000 */
[----:B-1----:R-:W-:-:S03]  /*6ad0*/  HFMA2 R210, -RZ, RZ, 0, 0 ;  /* 0x00000000ffd27431 */ /* 0x002fc600000001ff */
[----:B------:R-:W-:-:S08]  /*6ae0*/  FMUL.FTZ R185, R185, UR12 ;  /* 0x0000000cb9b97c20 */ /* 0x000fd00008410000 */
[----:B-----5:R-:W-:-:S04]  /*6af0*/  @P4 PRMT R186, R176, 0x7632, R186 ;  /* 0x00007632b0ba4816 */ /* 0x020fc800000000ba */
[----:B------:R-:W-:-:S05]  /*6b00*/  @P4 SHF.L.U32 R186, R186, 0x10, RZ ;  /* 0x00000010baba4819 */ /* 0x000fca00000006ff */
[-C--:B------:R-:W-:Y:S01]  /*6b10*/  @P4 FMUL.FTZ R210, R186, R185.reuse ;  /* 0x000000b9bad24220 */ /* 0x080fe20000410000 */
[----:B------:R-:W-:-:S03]  /*6b20*/  FMUL.FTZ R185, R49, R185 ;  /* 0x000000b931b97220 */ /* 0x000fc60000410000 */
[----:B------:R-:W-:Y:S02]  /*6b30*/  FADD.FTZ R165, R165, R210 ;  /* 0x000000d2a5a57221 */ /* 0x000fe40000010000 */
[----:B------:R-:W-:-:S04]  /*6b40*/  FSEL R185, R185, RZ, P4 ;  /* 0x000000ffb9b97208 */ /* 0x000fc80002000000 */
[----:B------:R-:W-:-:S04]  /*6b50*/  F2FP.BF16.F32.PACK_AB R185, RZ, R185 ;  /* 0x000000b9ffb9723e */ /* 0x000fc800000010ff */
[----:B------:R-:W-:-:S07]  /*6b60*/  PRMT R180, R180, 0x5410, R185 ;  /* 0x00005410b4b47816 */ /* 0x000fce00000000b9 */
.L_x_5038:
[----:B------:R-:W-:Y:S05]  /*6b70*/  BSYNC.RECONVERGENT B2 ;  /* 0x0000000000027941 */ /* 0x000fea0003800200 */
.L_x_5037:
        /* <DEDUP_REMOVED lines=8> */
[----:B-1----:R-:W-:-:S03]  /*6c00*/  MOV R210, RZ ;  /* 0x000000ff00d27202 */ /* 0x002fc60000000f00 */
        /* <DEDUP_REMOVED lines=8> */
.L_x_5040:
[----:B------:R-:W-:Y:S05]  /*6c90*/  BSYNC.RECONVERGENT B2 ;  /* 0x0000000000027941 */ /* 0x000fea0003800200 */
.L_x_5039:
[----:B------:R-:W-:Y:S01]  /*6ca0*/  FFMA.FTZ R186, R216, R243, R245 ;  /* 0x000000f3d8ba7223 */ /* 0x000fe200000100f5 */
[----:B------:R-:W-:Y:S03]  /*6cb0*/  BSSY.RECONVERGENT B2, `(.L_x_5041) ;  /* 0x0000011000027945 */ /* 0x000fe60003800200 */
[----:B------:R-:W-:-:S04]  /*6cc0*/  FADD.FTZ R186, R217, -R186 ;  /* 0x800000bad9ba7221 */ /* 0x000fc80000010000 */
[----:B------:R-:W-:-:S05]  /*6cd0*/  FMUL.FTZ R186, R239, R186 ;  /* 0x000000baefba7220 */ /* 0x000fca0000410000 */
[----:B-1----:R-:W-:Y:S01]  /*6ce0*/  FSEL R210, R186, RZ, P2 ;  /* 0x000000ffbad27208 */ /* 0x002fe20001000000 */
[----:B------:R-:W-:Y:S06]  /*6cf0*/  @!P3 BRA `(.L_x_5042) ;  /* 0x000000000030b947 */ /* 0x000fec0003800000 */
[----:B------:R-:W-:Y:S01]  /*6d00*/  LOP3.LUT P4, RZ, R208, 0xff000000, RZ, 0xc0, !PT ;  /* 0xff000000d0ff7812 */ /* 0x000fe2000788c0ff */
[----:B------:R-:W-:Y:S01]  /*6d10*/  FMUL.FTZ R186, R210, UR13 ;  /* 0x0000000dd2ba7c20 */ /* 0x000fe20008410000 */
[----:B------:R-:W-:-:S03]  /*6d20*/  HFMA2 R241, -RZ, RZ, 0, 0 ;  /* 0x00000000fff17431 */ /* 0x000fc600000001ff */
        /* <DEDUP_REMOVED lines=9> */
.L_x_5042:
[----:B------:R-:W-:Y:S05]  /*6dc0*/  BSYNC.RECONVERGENT B2 ;  /* 0x0000000000027941 */ /* 0x000fea0003800200 */
.L_x_5041:
        /* <DEDUP_REMOVED lines=17> */
.L_x_5044:
[----:B------:R-:W-:Y:S05]  /*6ee0*/  BSYNC.RECONVERGENT B2 ;  /* 0x0000000000027941 */ /* 0x000fea0003800200 */
.L_x_5043:
        /* <DEDUP_REMOVED lines=18> */
.L_x_5046:
[----:B------:R-:W-:Y:S05]  /*7010*/  BSYNC.RECONVERGENT B2 ;  /* 0x0000000000027941 */ /* 0x000fea0003800200 */
.L_x_5045:
        /* <DEDUP_REMOVED lines=24> */
.L_x_5048:
[----:B------:R-:W-:Y:S05]  /*71a0*/  BSYNC.RECONVERGENT B2 ;  /* 0x0000000000027941 */ /* 0x000fea0003800200 */
.L_x_5047:
        /* <DEDUP_REMOVED lines=16> */
.L_x_5034:
[----:B------:R-:W-:Y:S04]  /*72b0*/  BSSY.RECONVERGENT B2, `(.L_x_5049) ;  /* 0x000001c000027945 */ /* 0x000fe80003800200 */
[----:B------:R-:W-:Y:S05]  /*72c0*/  @!P3 BRA `(.L_x_5050) ;  /* 0x000000000068b947 */ /* 0x000fea0003800000 */
[----:B------:R-:W-:Y:S01]  /*72d0*/  LOP3.LUT P2, RZ, R208, 0xff, RZ, 0xc0, !PT ;  /* 0x000000ffd0ff7812 */ /* 0x000fe2000784c0ff */
[----:B------:R-:W-:Y:S01]  /*72e0*/  BSSY.RECONVERGENT B3, `(.L_x_5051) ;  /* 0x000000c000037945 */ /* 0x000fe20003800200 */
[----:B-1----:R-:W-:-:S11]  /*72f0*/  MOV R210, RZ ;  /* 0x000000ff00d27202 */ /* 0x002fd60000000f00 */
        /* <DEDUP_REMOVED lines=10> */
.L_x_5052:
[----:B------:R-:W-:Y:S05]  /*73a0*/  BSYNC.RECONVERGENT B3 ;  /* 0x0000000000037941 */ /* 0x000fea0003800200 */
.L_x_5051:
        /* <DEDUP_REMOVED lines=12> */
.L_x_5050:
[----:B------:R-:W-:Y:S05]  /*7470*/  BSYNC.RECONVERGENT B2 ;  /* 0x0000000000027941 */ /* 0x000fea0003800200 */
.L_x_5049:
[----:B------:R-:W-:Y:S04]  /*7480*/  BSSY.RECONVERGENT B2, `(.L_x_5053) ;  /* 0x000001d000027945 */ /* 0x000fe80003800200 */
[----:B------:R-:W-:Y:S05]  /*7490*/  @!P3 BRA `(.L_x_5054) ;  /* 0x00000000006cb947 */ /* 0x000fea0003800000 */
[----:B------:R-:W-:Y:S01]  /*74a0*/  LOP3.LUT P2, RZ, R208, 0xff00, RZ, 0xc0, !PT ;  /* 0x0000ff00d0ff7812 */ /* 0x000fe2000784c0ff */
[----:B------:R-:W-:Y:S01]  /*74b0*/  BSSY.RECONVERGENT B3, `(.L_x_5055) ;  /* 0x000000d000037945 */ /* 0x000fe20003800200 */
[----:B-1----:R-:W-:-:S11]  /*74c0*/  HFMA2 R210, -RZ, RZ, 0, 0 ;  /* 0x00000000ffd27431 */ /* 0x002fd600000001ff */
        /* <DEDUP_REMOVED lines=9> */
[----:B------:R-:W-:-:S04]  /*7560*/  FMUL.FTZ R210, R210, UR12 ;  /* 0x0000000cd2d27c20 */ /* 0x000fc80008410000 */
[----:B------:R-:W-:-:S07]  /*7570*/  FMUL.FTZ R210, R211, R210 ;  /* 0x000000d2d3d27220 */ /* 0x000fce0000410000 */
.L_x_5056:
[----:B------:R-:W-:Y:S05]  /*7580*/  BSYNC.RECONVERGENT B3 ;  /* 0x0000000000037941 */ /* 0x000fea0003800200 */
.L_x_5055:
        /* <DEDUP_REMOVED lines=12> */
.L_x_5054:
[----:B------:R-:W-:Y:S05]  /*7650*/  BSYNC.RECONVERGENT B2 ;  /* 0x0000000000027941 */ /* 0x000fea0003800200 */
.L_x_5053:
        /* <DEDUP_REMOVED lines=15> */
.L_x_5060:
[----:B------:R-:W-:Y:S05]  /*7750*/  BSYNC.RECONVERGENT B3 ;  /* 0x0000000000037941 */ /* 0x000fea0003800200 */
.L_x_5059:
        /* <DEDUP_REMOVED lines=12> */
.L_x_5058:
[----:B------:R-:W-:Y:S05]  /*7820*/  BSYNC.RECONVERGENT B2 ;  /* 0x0000000000027941 */ /* 0x000fea0003800200 */
.L_x_5057:
        /* <DEDUP_REMOVED lines=16> */
.L_x_5064:
[----:B------:R-:W-:Y:S05]  /*7930*/  BSYNC.RECONVERGENT B3 ;  /* 0x0000000000037941 */ /* 0x000fea0003800200 */
.L_x_5063:
        /* <DEDUP_REMOVED lines=12> */
.L_x_5062:
[----:B------:R-:W-:Y:S05]  /*7a00*/  BSYNC.RECONVERGENT B2 ;  /* 0x0000000000027941 */ /* 0x000fea0003800200 */
.L_x_5061:
        /* <DEDUP_REMOVED lines=15> */
.L_x_5068:
[----:B------:R-:W-:Y:S05]  /*7b00*/  BSYNC.RECONVERGENT B3 ;  /* 0x0000000000037941 */ /* 0x000fea0003800200 */
.L_x_5067:
        /* <DEDUP_REMOVED lines=12> */
.L_x_5066:
[----:B------:R-:W-:Y:S05]  /*7bd0*/  BSYNC.RECONVERGENT B2 ;  /* 0x0000000000027941 */ /* 0x000fea0003800200 */
.L_x_5065:
        /* <DEDUP_REMOVED lines=16> */
.L_x_5072:
[----:B------:R-:W-:Y:S05]  /*7ce0*/  BSYNC.RECONVERGENT B3 ;  /* 0x0000000000037941 */ /* 0x000fea0003800200 */
.L_x_5071:
        /* <DEDUP_REMOVED lines=12> */
.L_x_5070:
[----:B------:R-:W-:Y:S05]  /*7db0*/  BSYNC.RECONVERGENT B2 ;  /* 0x0000000000027941 */ /* 0x000fea0003800200 */
.L_x_5069:
        /* <DEDUP_REMOVED lines=15> */
.L_x_5076:
[----:B------:R-:W-:Y:S05]  /*7eb0*/  BSYNC.RECONVERGENT B3 ;  /* 0x0000000000037941 */ /* 0x000fea0003800200 */
.L_x_5075:
        /* <DEDUP_REMOVED lines=12> */
.L_x_5074:
[----:B------:R-:W-:Y:S05]  /*7f80*/  BSYNC.RECONVERGENT B2 ;  /* 0x0000000000027941 */ /* 0x000fea0003800200 */
.L_x_5073:
[----:B------:R-:W-:Y:S05]  /*7f90*/  @!P3 BRA `(.L_x_5019) ;  /* 0x000000000070b947 */ /* 0x000fea0003800000 */
[----:B------:R-:W-:Y:S01]  /*7fa0*/  ISETP.GE.U32.AND P2, PT, R208, RZ, PT ;  /* 0x000000ffd000720c */ /* 0x000fe20003f46070 */
[----:B------:R-:W-:Y:S01]  /*7fb0*/  BSSY.RECONVERGENT B2, `(.L_x_5077) ;  /* 0x000000e000027945 */ /* 0x000fe20003800200 */
[----:B------:R-:W-:Y:S02]  /*7fc0*/  HFMA2 R208, -RZ, RZ, 0, 0 ;  /* 0x00000000ffd07431 */ /* 0x000fe400000001ff */
[----:B------:R-:W-:-:S13]  /*7fd0*/  ISETP.GE.U32.AND.EX P2, PT, R209, 0x1000000, PT, P2 ;  /* 0x01000000d100780c */ /* 0x000fda0003f46120 */
        /* <DEDUP_REMOVED lines=11> */
.L_x_5078:
[----:B------:R-:W-:Y:S05]  /*8090*/  BSYNC.RECONVERGENT B2 ;  /* 0x0000000000027941 */ /* 0x000fea0003800200 */
.L_x_5077:
        /* <DEDUP_REMOVED lines=11> */
[----:B-1----:R-:W-:-:S07]  /*8150*/  PRMT R183, R183, 0x5410, R208 ;  /* 0x00005410b7b77816 */ /* 0x002fce00000000d0 */
.L_x_5019:
[----:B------:R-:W-:Y:S05]  /*8160*/  BSYNC.RECONVERGENT B1 ;  /* 0x0000000000017941 */ /* 0x000fea0003800200 */
.L_x_5002:
[----:B------:R-:W2:Y:S01]  /*8170*/  @P0 LDC.64 R208, c[0x0][0x478] ;  /* 0x00011e00ffd00b82 */ /* 0x000ea20000000a00 */
[----:B-1----:R-:W-:Y:S01]  /*8180*/  @P0 IADD3 R210, PT, PT, R240, 0x20, RZ ;  /* 0x00000020f0d20810 */ /* 0x002fe20007ffe0ff */
[----:B------:R-:W-:Y:S04]  /*8190*/  BSSY.RECONVERGENT B1, `(.L_x_5079) ;  /* 0x000000c000017945 */ /* 0x000fe80003800200 */
[----:B--2---:R-:W-:Y:S01]  /*81a0*/  @P0 IMAD.WIDE.U32 R208, R210, 0x10, R208 ;  /* 0x00000010d2d00825 */ /* 0x004fe200078e00d0 */
        /* <DEDUP_REMOVED lines=10> */
.L_x_5080:
[----:B------:R-:W-:Y:S05]  /*8250*/  BSYNC.RECONVERGENT B1 ;  /* 0x0000000000017941 */ /* 0x000fea0003800200 */
.L_x_5079:
        /* <DEDUP_REMOVED lines=26> */
.L_x_5085:
[----:B------:R-:W-:Y:S05]  /*8400*/  BSYNC.RECONVERGENT B2 ;  /* 0x0000000000027941 */ /* 0x000fea0003800200 */
.L_x_5084:
        /* <DEDUP_REMOVED lines=14> */
.L_x_5087:
[----:B------:R-:W-:Y:S05]  /*84f0*/  BSYNC.RECONVERGENT B2 ;  /* 0x0000000000027941 */ /* 0x000fea0003800200 */
.L_x_5086:
        /* <DEDUP_REMOVED lines=17> */
.L_x_5089:
[----:B------:R-:W-:Y:S05]  /*8610*/  BSYNC.RECONVERGENT B2 ;  /* 0x0000000000027941 */ /* 0x000fea0003800200 */
.L_x_5088:
        /* <DEDUP_REMOVED lines=19> */
.L_x_5091:
[----:B------:R-:W-:Y:S05]  /*8750*/  BSYNC.RECONVERGENT B2 ;  /* 0x0000000000027941 */ /* 0x000fea0003800200 */
.L_x_5090:
        /* <DEDUP_REMOVED lines=17> */
.L_x_5093:
[----:B------:R-:W-:Y:S05]  /*8870*/  BSYNC.RECONVERGENT B2 ;  /* 0x0000000000027941 */ /* 0x000fea0003800200 */
.L_x_5092:
        /* <DEDUP_REMOVED lines=19> */
.L_x_5095:
[----:B------:R-:W-:Y:S05]  /*89b0*/  BSYNC.RECONVERGENT B2 ;  /* 0x0000000000027941 */ /* 0x000fea0003800200 */
.L_x_5094:
        /* <DEDUP_REMOVED lines=25> */
.L_x_5097:
[----:B------:R-:W-:Y:S05]  /*8b50*/  BSYNC.RECONVERGENT B2 ;  /* 0x0000000000027941 */ /* 0x000fea0003800200 */
.L_x_5096:
        /* <DEDUP_REMOVED lines=16> */
.L_x_5083:
        /* <DEDUP_REMOVED lines=18> */
.L_x_5100:
[----:B------:R-:W-:Y:S05]  /*8d80*/  BSYNC.RECONVERGENT B2 ;  /* 0x0000000000027941 */ /* 0x000fea0003800200 */
.L_x_5099:
        /* <DEDUP_REMOVED lines=19> */
.L_x_5102:
[----:B------:R-:W-:Y:S05]  /*8ec0*/  BSYNC.RECONVERGENT B2 ;  /* 0x0000000000027941 */ /* 0x000fea0003800200 */
.L_x_5101:
        /* <DEDUP_REMOVED lines=17> */
.L_x_5104:
[----:B------:R-:W-:Y:S05]  /*8fe0*/  BSYNC.RECONVERGENT B2 ;  /* 0x0000000000027941 */ /* 0x000fea0003800200 */
.L_x_5103:
        /* <DEDUP_REMOVED lines=19> */
.L_x_5106:
[----:B------:R-:W-:Y:S05]  /*9120*/  BSYNC.RECONVERGENT B2 ;  /* 0x0000000000027941 */ /* 0x000fea0003800200 */
.L_x_5105:
        /* <DEDUP_REMOVED lines=17> */
.L_x_5108:
[----:B------:R-:W-:Y:S05]  /*9240*/  BSYNC.RECONVERGENT B2 ;  /* 0x0000000000027941 */ /* 0x000fea0003800200 */
.L_x_5107:
        /* <DEDUP_REMOVED lines=19> */
.L_x_5110:
[----:B------:R-:W-:Y:S05]  /*9380*/  BSYNC.RECONVERGENT B2 ;  /* 0x0000000000027941 */ /* 0x000fea0003800200 */
.L_x_5109:
        /* <DEDUP_REMOVED lines=17> */
.L_x_5112:
[----:B------:R-:W-:Y:S05]  /*94a0*/  BSYNC.RECONVERGENT B2 ;  /* 0x0000000000027941 */ /* 0x000fea0003800200 */
.L_x_5111:
        /* <DEDUP_REMOVED lines=20> */
.L_x_5082:
        /* <DEDUP_REMOVED lines=19> */
.L_x_5115:
[----:B------:R-:W-:Y:S05]  /*9720*/  BSYNC.RECONVERGENT B2 ;  /* 0x0000000000027941 */ /* 0x000fea0003800200 */
.L_x_5114:
        /* <DEDUP_REMOVED lines=18> */
.L_x_5117:
[----:B------:R-:W-:Y:S05]  /*9850*/  BSYNC.RECONVERGENT B2 ;  /* 0x0000000000027941 */ /* 0x000fea0003800200 */
.L_x_5116:
        /* <DEDUP_REMOVED lines=17> */
.L_x_5119:
[----:B------:R-:W-:Y:S05]  /*9970*/  BSYNC.RECONVERGENT B2 ;  /* 0x0000000000027941 */ /* 0x000fea0003800200 */
.L_x_5118:
        /* <DEDUP_REMOVED lines=18> */
.L_x_5121:
[----:B------:R-:W-:Y:S05]  /*9aa0*/  BSYNC.RECONVERGENT B2 ;  /* 0x0000000000027941 */ /* 0x000fea0003800200 */
.L_x_5120:
        /* <DEDUP_REMOVED lines=17> */
.L_x_5123:
[----:B------:R-:W-:Y:S05]  /*9bc0*/  BSYNC.RECONVERGENT B2 ;  /* 0x0000000000027941 */ /* 0x000fea0003800200 */
.L_x_5122:
        /* <DEDUP_REMOVED lines=18> */
.L_x_5125:
[----:B------:R-:W-:Y:S05]  /*9cf0*/  BSYNC.RECONVERGENT B2 ;  /* 0x0000000000027941 */ /* 0x000fea0003800200 */
.L_x_5124:
        /* <DEDUP_REMOVED lines=24> */
.L_x_5127:
[----:B------:R-:W-:Y:S05]  /*9e80*/  BSYNC.RECONVERGENT B2 ;  /* 0x0000000000027941 */ /* 0x000fea0003800200 */
.L_x_5126:
        /* <DEDUP_REMOVED lines=16> */
.L_x_5113:
        /* <DEDUP_REMOVED lines=15> */
.L_x_5131:
[----:B------:R-:W-:Y:S05]  /*a080*/  BSYNC.RECONVERGENT B3 ;  /* 0x0000000000037941 */ /* 0x000fea0003800200 */
.L_x_5130:
        /* <DEDUP_REMOVED lines=12> */
.L_x_5129:
[----:B------:R-:W-:Y:S05]  /*a150*/  BSYNC.RECONVERGENT B2 ;  /* 0x0000000000027941 */ /* 0x000fea0003800200 */
.L_x_5128:
        /* <DEDUP_REMOVED lines=16> */
.L_x_5135:
[----:B------:R-:W-:Y:S05]  /*a260*/  BSYNC.RECONVERGENT B3 ;  /* 0x0000000000037941 */ /* 0x000fea0003800200 */
.L_x_5134:
        /* <DEDUP_REMOVED lines=12> */
.L_x_5133:
[----:B------:R-:W-:Y:S05]  /*a330*/  BSYNC.RECONVERGENT B2 ;  /* 0x0000000000027941 */ /* 0x000fea0003800200 */
.L_x_5132:
        /* <DEDUP_REMOVED lines=15> */
.L_x_5139:
[----:B------:R-:W-:Y:S05]  /*a430*/  BSYNC.RECONVERGENT B3 ;  /* 0x0000000000037941 */ /* 0x000fea0003800200 */
.L_x_5138:
        /* <DEDUP_REMOVED lines=12> */
.L_x_5137:
[----:B------:R-:W-:Y:S05]  /*a500*/  BSYNC.RECONVERGENT B2 ;  /* 0x0000000000027941 */ /* 0x000fea0003800200 */
.L_x_5136:
        /* <DEDUP_REMOVED lines=16> */
.L_x_5143:
[----:B------:R-:W-:Y:S05]  /*a610*/  BSYNC.RECONVERGENT B3 ;  /* 0x0000000000037941 */ /* 0x000fea0003800200 */
.L_x_5142:
        /* <DEDUP_REMOVED lines=12> */
.L_x_5141:
[----:B------:R-:W-:Y:S05]  /*a6e0*/  BSYNC.RECONVERGENT B2 ;  /* 0x0000000000027941 */ /* 0x000fea0003800200 */
.L_x_5140:
        /* <DEDUP_REMOVED lines=15> */
.L_x_5147:
[----:B------:R-:W-:Y:S05]  /*a7e0*/  BSYNC.RECONVERGENT B3 ;  /* 0x0000000000037941 */ /* 0x000fea0003800200 */
.L_x_5146:
        /* <DEDUP_REMOVED lines=12> */
.L_x_5145:
[----:B------:R-:W-:Y:S05]  /*a8b0*/  BSYNC.RECONVERGENT B2 ;  /* 0x0000000000027941 */ /* 0x000fea0003800200 */
.L_x_5144:
        /* <DEDUP_REMOVED lines=16> */
.L_x_5151:
[----:B------:R-:W-:Y:S05]  /*a9c0*/  BSYNC.RECONVERGENT B3 ;  /* 0x0000000000037941 */ /* 0x000fea0003800200 */
.L_x_5150:
        /* <DEDUP_REMOVED lines=12> */
.L_x_5149:
[----:B------:R-:W-:Y:S05]  /*aa90*/  BSYNC.RECONVERGENT B2 ;  /* 0x0000000000027941 */ /* 0x000fea0003800200 */
.L_x_5148:
        /* <DEDUP_REMOVED lines=15> */
.L_x_5155:
[----:B------:R-:W-:Y:S05]  /*ab90*/  BSYNC.RECONVERGENT B3 ;  /* 0x0000000000037941 */ /* 0x000fea0003800200 */
.L_x_5154:
        /* <DEDUP_REMOVED lines=12> */
.L_x_5153:
[----:B------:R-:W-:Y:S05]  /*ac60*/  BSYNC.RECONVERGENT B2 ;  /* 0x0000000000027941 */ /* 0x000fea0003800200 */
.L_x_5152:
        /* <DEDUP_REMOVED lines=16> */
.L_x_5157:
[----:B------:R-:W-:Y:S05]  /*ad70*/  BSYNC.RECONVERGENT B2 ;  /* 0x0000000000027941 */ /* 0x000fea0003800200 */
.L_x_5156:
        /* <DEDUP_REMOVED lines=12> */
.L_x_5098:
[----:B------:R-:W-:Y:S05]  /*ae40*/  BSYNC.RECONVERGENT B1 ;  /* 0x0000000000017941 */ /* 0x000fea0003800200 */
.L_x_5081:
        /* <DEDUP_REMOVED lines=8> */
[----:B------:R1:W-:Y:S02]  /*aed0*/  @P3 STG.E.128 desc[UR6][R206.64], R180 ;  /* 0x000000b4ce003986 */ /* 0x0003e4000c101d06 */
[----:B-1----:R-:W-:Y:S01]  /*aee0*/  IADD3 R206, PT, PT, R244, 0x60, RZ ;  /* 0x00000060f4ce7810 */ /* 0x002fe20007ffe0ff */
[----:B------:R-:W-:Y:S06]  /*aef0*/  @!P3 BRA `(.L_x_5159) ;  /* 0x00000000000cb947 */ /* 0x000fec0003800000 */
[----:B-----5:R-:W1:Y:S02]  /*af00*/  LDC.64 R176, c[0x0][0x390] ;  /* 0x0000e400ffb07b82 */ /* 0x020e640000000a00 */
[----:B-1----:R-:W-:-:S06]  /*af10*/  IMAD.WIDE.U32 R176, R206, 0x10, R176 ;  /* 0x00000010ceb07825 */ /* 0x002fcc00078e00b0 */
[----:B------:R-:W5:Y:S02]  /*af20*/  LDG.E.128 R176, desc[UR6][R176.64] ;  /* 0x00000006b0b07981 */ /* 0x000f64000c1e1d00 */
.L_x_5159:
[----:B------:R-:W-:Y:S05]  /*af30*/  BSYNC.RECONVERGENT B1 ;  /* 0x0000000000017941 */ /* 0x000fea0003800200 */
.L_x_5158:
[----:B------:R-:W-:Y:S04]  /*af40*/  BSSY.RECONVERGENT B1, `(.L_x_5160) ;  /* 0x00002b4000017945 */ /* 0x000fe80003800200 */
[----:B------:R-:W-:Y:S05]  /*af50*/  @!P1 BRA `(.L_x_5161) ;  /* 0x0000001000dc9947 */ /* 0x000fea0003800000 */
[----:B------:R-:W-:Y:S05]  /*af60*/  @!P0 BRA `(.L_x_5162) ;  /* 0x0000000800748947 */ /* 0x000fea0003800000 */
[----:B------:R-:W-:Y:S01]  /*af70*/  ISETP.GT.AND P1, PT, R238, RZ, PT ;  /* 0x000000ffee00720c */ /* 0x000fe20003f24270 */
[----:B------:R-:W-:Y:S01]  /*af80*/  BSSY.RECONVERGENT B2, `(.L_x_5163) ;  /* 0x0000016000027945 */ /* 0x000fe20003800200 */
[----:B------:R-:W-:-:S04]  /*af90*/  PRMT R185, R24, 0x7632, R185 ;  /* 0x0000763218b97816 */ /* 0x000fc800000000b9 */
[----:B------:R-:W-:-:S07]  /*afa0*/  SHF.L.U32 R207, R185, 0x10, RZ ;  /* 0x00000010b9cf7819 */ /* 0x000fce00000006ff */
[-CC-:B------:R-:W-:Y:S01]  /*afb0*/  @P1 FFMA.FTZ R184, R230, R243.reuse, R245.reuse ;  /* 0x000000f3e6b81223 */ /* 0x180fe200000100f5 */
[----:B------:R-:W-:-:S03]  /*afc0*/  @P1 FFMA.FTZ R185, R198, R243, R245 ;  /* 0x000000f3c6b91223 */ /* 0x000fc600000100f5 */
[----:B------:R-:W-:Y:S01]  /*afd0*/  @P1 FADD.FTZ R184, R231, -R184 ;  /* 0x800000b8e7b81221 */ /* 0x000fe20000010000 */
[----:B------:R-:W-:-:S03]  /*afe0*/  @P1 FADD.FTZ R185, R202, -R185 ;  /* 0x800000b9cab91221 */ /* 0x000fc60000010000 */
[----:B------:R-:W-:Y:S01]  /*aff0*/  @P1 FFMA.FTZ R207, R239, R184, R207 ;  /* 0x000000b8efcf1223 */ /* 0x000fe200000100cf */
[----:B------:R-:W-:-:S05]  /*b000*/  SHF.L.U32 R184, R24, 0x10, RZ ;  /* 0x0000001018b87819 */ /* 0x000fca00000006ff */
        /* <DEDUP_REMOVED lines=13> */
.L_x_5164:
[----:B------:R-:W-:Y:S05]  /*b0e0*/  BSYNC.RECONVERGENT B2 ;  /* 0x0000000000027941 */ /* 0x000fea0003800200 */
.L_x_5163:
        /* <DEDUP_REMOVED lines=14> */
.L_x_5166:
[----:B------:R-:W-:Y:S05]  /*b1d0*/  BSYNC.RECONVERGENT B2 ;  /* 0x0000000000027941 */ /* 0x000fea0003800200 */
.L_x_5165:
        /* <DEDUP_REMOVED lines=17> */
.L_x_5168:
[----:B------:R-:W-:Y:S05]  /*b2f0*/  BSYNC.RECONVERGENT B2 ;  /* 0x0000000000027941 */ /* 0x000fea0003800200 */
.L_x_5167:
        /* <DEDUP_REMOVED lines=19> */
.L_x_5170:
[----:B------:R-:W-:Y:S05]  /*b430*/  BSYNC.RECONVERGENT B2 ;  /* 0x0000000000027941 */ /* 0x000fea0003800200 */
.L_x_5169:
[-CC-:B------:R-:W-:Y:S01]  /*b440*/  @P1 FFMA.FTZ R187, R200, R243.reuse, R245.reuse ;  /* 0x000000f3c8bb1223 */ /* 0x180fe200000100f5 */
[----:B------:R-:W-:Y:S01]  /*b450*/  SHF.L.U32 R186, R26, 0x10, RZ ;  /* 0x000000101aba7819 */ /* 0x000fe200000006ff */
[----:B------:R-:W-:Y:S01]  /*b460*/  @P1 FFMA.FTZ R211, R236, R243, R245 ;  /* 0x000000f3ecd31223 */ /* 0x000fe200000100f5 */
[----:B------:R-:W-:Y:S01]  /*b470*/  PRMT R210, R26, 0x7632, R210 ;  /* 0x000076321ad27816 */ /* 0x000fe200000000d2 */
[----:B------:R-:W-:Y:S01]  /*b480*/  @P1 FADD.FTZ R187, R212, -R187 ;  /* 0x800000bbd4bb1221 */ /* 0x000fe20000010000 */
[----:B------:R-:W-:Y:S01]  /*b490*/  BSSY.RECONVERGENT B2, `(.L_x_5171) ;  /* 0x000001a000027945 */ /* 0x000fe20003800200 */
[----:B------:R-:W-:Y:S01]  /*b4a0*/  @P1 FADD.FTZ R211, R237, -R211 ;  /* 0x800000d3edd31221 */ /* 0x000fe20000010000 */
[----:B------:R-:W-:Y:S01]  /*b4b0*/  SHF.L.U32 R210, R210, 0x10, RZ ;  /* 0x00000010d2d27819 */ /* 0x000fe200000006ff */
[----:B------:R-:W-:Y:S01]  /*b4c0*/  @P1 FFMA.FTZ R186, R239, R187, R186 ;  /* 0x000000bbefba1223 */ /* 0x000fe200000100ba */
[----:B------:R-:W-:-:S04]  /*b4d0*/  @P1 FFMA.FTZ R187, R234, R243, R245 ;  /* 0x000000f3eabb1223 */ /* 0x000fc800000100f5 */
[----:B------:R-:W-:-:S04]  /*b4e0*/  @P1 FADD.FTZ R187, R235, -R187 ;  /* 0x800000bbebbb1221 */ /* 0x000fc80000010000 */
[----:B------:R-:W-:Y:S01]  /*b4f0*/  @P1 FFMA.FTZ R210, R239, R187, R210 ;  /* 0x000000bbefd21223 */ /* 0x000fe200000100d2 */
[----:B------:R-:W-:-:S04]  /*b500*/  @P1 FFMA.FTZ R187, R201, R243, R245 ;  /* 0x000000f3c9bb1223 */ /* 0x000fc800000100f5 */
[----:B------:R-:W-:Y:S01]  /*b510*/  @P1 FADD.FTZ R208, R213, -R187 ;  /* 0x800000bbd5d01221 */ /* 0x000fe20000010000 */
[----:B------:R-:W-:-:S05]  /*b520*/  SHF.L.U32 R187, R27, 0x10, RZ ;  /* 0x000000101bbb7819 */ /* 0x000fca00000006ff */
[----:B------:R-:W-:Y:S01]  /*b530*/  @P1 FFMA.FTZ R187, R239, R208, R187 ;  /* 0x000000d0efbb1223 */ /* 0x000fe200000100bb */
[----:B------:R-:W-:-:S04]  /*b540*/  PRMT R208, R27, 0x7632, R208 ;  /* 0x000076321bd07816 */ /* 0x000fc800000000d0 */
        /* <DEDUP_REMOVED lines=14> */
.L_x_5172:
[----:B------:R-:W-:Y:S05]  /*b630*/  BSYNC.RECONVERGENT B2 ;  /* 0x0000000000027941 */ /* 0x000fea0003800200 */
.L_x_5171:
        /* <DEDUP_REMOVED lines=14> */
.L_x_5174:
[----:B------:R-:W-:Y:S05]  /*b720*/  BSYNC.RECONVERGENT B2 ;  /* 0x0000000000027941 */ /* 0x000fea0003800200 */
.L_x_5173:
        /* <DEDUP_REMOVED lines=16> */
.L_x_5176:
[----:B------:R-:W-:Y:S05]  /*b830*/  BSYNC.RECONVERGENT B2 ;  /* 0x0000000000027941 */ /* 0x000fea0003800200 */
.L_x_5175:
        /* <DEDUP_REMOVED lines=16> */
.L_x_5162:
[----:B------:R-:W-:Y:S01]  /*b940*/  BSSY.RECONVERGENT B2, `(.L_x_5178) ;  /* 0x0000012000027945 */ /* 0x000fe20003800200 */
[----:B------:R-:W-:-:S03]  /*b950*/  ISETP.GT.AND P1, PT, R238, RZ, PT ;  /* 0x000000ffee00720c */ /* 0x000fc60003f24270 */
[----:B------:R-:W-:Y:S10]  /*b960*/  @!P3 BRA `(.L_x_5179) ;  /* 0x00000000003cb947 */ /* 0x000ff40003800000 */
[----:B------:R-:W-:Y:S01]  /*b970*/  @P1 FFMA.FTZ R207, R198, R243, R245 ;  /* 0x000000f3c6cf1223 */ /* 0x000fe200000100f5 */
        /* <DEDUP_REMOVED lines=14> */
.L_x_5179:
[----:B------:R-:W-:Y:S05]  /*ba60*/  BSYNC.RECONVERGENT B2 ;  /* 0x0000000000027941 */ /* 0x000fea0003800200 */
.L_x_5178:
[----:B------:R-:W-:Y:S04]  /*ba70*/  BSSY.RECONVERGENT B2, `(.L_x_5180) ;  /* 0x0000013000027945 */ /* 0x000fe80003800200 */
[----:B------:R-:W-:Y:S05]  /*ba80*/  @!P3 BRA `(.L_x_5181) ;  /* 0x000000000044b947 */ /* 0x000fea0003800000 */
[----:B------:R-:W-:Y:S01]  /*ba90*/  LOP3.LUT P2, RZ, R204, 0xff00, RZ, 0xc0, !PT ;  /* 0x0000ff00ccff7812 */ /* 0x000fe2000784c0ff */
[----:B------:R-:W-:Y:S01]  /*baa0*/  @P1 FFMA.FTZ R207, R230, R243, R245 ;  /* 0x000000f3e6cf1223 */ /* 0x000fe200000100f5 */
        /* <DEDUP_REMOVED lines=15> */
.L_x_5181:
[----:B------:R-:W-:Y:S05]  /*bba0*/  BSYNC.RECONVERGENT B2 ;  /* 0x0000000000027941 */ /* 0x000fea0003800200 */
.L_x_5180:
[----:B------:R-:W-:Y:S04]  /*bbb0*/  BSSY.RECONVERGENT B2, `(.L_x_5182) ;  /* 0x0000011000027945 */ /* 0x000fe80003800200 */
[----:B------:R-:W-:Y:S05]  /*bbc0*/  @!P3 BRA `(.L_x_5183) ;  /* 0x00000000003cb947 */ /* 0x000fea0003800000 */
        /* <DEDUP_REMOVED lines=15> */
.L_x_5183:
[----:B------:R-:W-:Y:S05]  /*bcc0*/  BSYNC.RECONVERGENT B2 ;  /* 0x0000000000027941 */ /* 0x000fea0003800200 */
.L_x_5182:
        /* <DEDUP_REMOVED lines=19> */
.L_x_5185:
[----:B------:R-:W-:Y:S05]  /*be00*/  BSYNC.RECONVERGENT B2 ;  /* 0x0000000000027941 */ /* 0x000fea0003800200 */
.L_x_5184:
        /* <DEDUP_REMOVED lines=17> */
.L_x_5187:
[----:B------:R-:W-:Y:S05]  /*bf20*/  BSYNC.RECONVERGENT B2 ;  /* 0x0000000000027941 */ /* 0x000fea0003800200 */
.L_x_5186:
        /* <DEDUP_REMOVED lines=19> */
.L_x_5189:
[----:B------:R-:W-:Y:S05]  /*c060*/  BSYNC.RECONVERGENT B2 ;  /* 0x0000000000027941 */ /* 0x000fea0003800200 */
.L_x_5188:
        /* <DEDUP_REMOVED lines=17> */
.L_x_5191:
[----:B------:R-:W-:Y:S05]  /*c180*/  BSYNC.RECONVERGENT B2 ;  /* 0x0000000000027941 */ /* 0x000fea0003800200 */
.L_x_5190:
[----:B------:R-:W-:Y:S05]  /*c190*/  @!P3 BRA `(.L_x_5177) ;  /* 0x000000180038b947 */ /* 0x000fea0003800000 */
[----:B------:R-:W-:Y:S01]  /*c1a0*/  PRMT R208, R27, 0x7632, R208 ;  /* 0x000076321bd07816 */ /* 0x000fe200000000d0 */
        /* <DEDUP_REMOVED lines=18> */
.L_x_5161:
        /* <DEDUP_REMOVED lines=19> */
.L_x_5194:
[----:B------:R-:W-:Y:S05]  /*c400*/  BSYNC.RECONVERGENT B2 ;  /* 0x0000000000027941 */ /* 0x000fea0003800200 */
.L_x_5193:
        /* <DEDUP_REMOVED lines=18> */
.L_x_5196:
[----:B------:R-:W-:Y:S05]  /*c530*/  BSYNC.RECONVERGENT B2 ;  /* 0x0000000000027941 */ /* 0x000fea0003800200 */
.L_x_5195:
        /* <DEDUP_REMOVED lines=17> */
.L_x_5198:
[----:B------:R-:W-:Y:S05]  /*c650*/  BSYNC.RECONVERGENT B2 ;  /* 0x0000000000027941 */ /* 0x000fea0003800200 */
.L_x_5197:
        /* <DEDUP_REMOVED lines=18> */
.L_x_5200:
[----:B------:R-:W-:Y:S05]  /*c780*/  BSYNC.RECONVERGENT B2 ;  /* 0x0000000000027941 */ /* 0x000fea0003800200 */
.L_x_5199:
        /* <DEDUP_REMOVED lines=17> */
.L_x_5202:
[----:B------:R-:W-:Y:S05]  /*c8a0*/  BSYNC.RECONVERGENT B2 ;  /* 0x0000000000027941 */ /* 0x000fea0003800200 */
.L_x_5201:
        /* <DEDUP_REMOVED lines=18> */
.L_x_5204:
[----:B------:R-:W-:Y:S05]  /*c9d0*/  BSYNC.RECONVERGENT B2 ;  /* 0x0000000000027941 */ /* 0x000fea0003800200 */
.L_x_5203:
        /* <DEDUP_REMOVED lines=24> */
.L_x_5206:
[----:B------:R-:W-:Y:S05]  /*cb60*/  BSYNC.RECONVERGENT B2 ;  /* 0x0000000000027941 */ /* 0x000fea0003800200 */
.L_x_5205:
        /* <DEDUP_REMOVED lines=16> */
.L_x_5192:
[----:B------:R-:W-:Y:S04]  /*cc70*/  BSSY.RECONVERGENT B2, `(.L_x_5207) ;  /* 0x000001c000027945 */ /* 0x000fe80003800200 */
[----:B------:R-:W-:Y:S05]  /*cc80*/  @!P3 BRA `(.L_x_5208) ;  /* 0x000000000068b947 */ /* 0x000fea0003800000 */
[----:B------:R-:W-:Y:S01]  /*cc90*/  LOP3.LUT P1, RZ, R204, 0xff, RZ, 0xc0, !PT ;  /* 0x000000ffccff7812 */ /* 0x000fe2000782c0ff */
[----:B------:R-:W-:Y:S01]  /*cca0*/  BSSY.RECONVERGENT B3, `(.L_x_5209) ;  /* 0x000000c000037945 */ /* 0x000fe20003800200 */
[----:B------:R-:W-:-:S11]  /*ccb0*/  MOV R207, RZ ;  /* 0x000000ff00cf7202 */ /* 0x000fd60000000f00 */
        /* <DEDUP_REMOVED lines=10> */
.L_x_5210:
[----:B------:R-:W-:Y:S05]  /*cd60*/  BSYNC.RECONVERGENT B3 ;  /* 0x0000000000037941 */ /* 0x000fea0003800200 */
.L_x_5209:
        /* <DEDUP_REMOVED lines=12> */
.L_x_5208:
[----:B------:R-:W-:Y:S05]  /*ce30*/  BSYNC.RECONVERGENT B2 ;  /* 0x0000000000027941 */ /* 0x000fea0003800200 */
.L_x_5207:
[----:B------:R-:W-:Y:S04]  /*ce40*/  BSSY.RECONVERGENT B2, `(.L_x_5211) ;  /* 0x000001d000027945 */ /* 0x000fe80003800200 */
[----:B------:R-:W-:Y:S05]  /*ce50*/  @!P3 BRA `(.L_x_5212) ;  /* 0x00000000006cb947 */ /* 0x000fea0003800000 */
[----:B------:R-:W-:Y:S01]  /*ce60*/  LOP3.LUT P1, RZ, R204, 0xff00, RZ, 0xc0, !PT ;  /* 0x0000ff00ccff7812 */ /* 0x000fe2000782c0ff */
[----:B------:R-:W-:Y:S01]  /*ce70*/  BSSY.RECONVERGENT B3, `(.L_x_5213) ;  /* 0x000000d000037945 */ /* 0x000fe20003800200 */
[----:B------:R-:W-:-:S11]  /*ce80*/  HFMA2 R207, -RZ, RZ, 0, 0 ;  /* 0x00000000ffcf7431 */ /* 0x000fd600000001ff */
        /* <DEDUP_REMOVED lines=11> */
.L_x_5214:
[----:B------:R-:W-:Y:S05]  /*cf40*/  BSYNC.RECONVERGENT B3 ;  /* 0x0000000000037941 */ /* 0x000fea0003800200 */
.L_x_5213:
        /* <DEDUP_REMOVED lines=12> */
.L_x_5212:
[----:B------:R-:W-:Y:S05]  /*d010*/  BSYNC.RECONVERGENT B2 ;  /* 0x0000000000027941 */ /* 0x000fea0003800200 */
.L_x_5211:
        /* <DEDUP_REMOVED lines=15> */
.L_x_5218:
[----:B------:R-:W-:Y:S05]  /*d110*/  BSYNC.RECONVERGENT B3 ;  /* 0x0000000000037941 */ /* 0x000fea0003800200 */
.L_x_5217:
        /* <DEDUP_REMOVED lines=12> */
.L_x_5216:
[----:B------:R-:W-:Y:S05]  /*d1e0*/  BSYNC.RECONVERGENT B2 ;  /* 0x0000000000027941 */ /* 0x000fea0003800200 */
.L_x_5215:
        /* <DEDUP_REMOVED lines=16> */
.L_x_5222:
[----:B------:R-:W-:Y:S05]  /*d2f0*/  BSYNC.RECONVERGENT B3 ;  /* 0x0000000000037941 */ /* 0x000fea0003800200 */
.L_x_5221:
        /* <DEDUP_REMOVED lines=12> */
.L_x_5220:
[----:B------:R-:W-:Y:S05]  /*d3c0*/  BSYNC.RECONVERGENT B2 ;  /* 0x0000000000027941 */ /* 0x000fea0003800200 */
.L_x_5219:
        /* <DEDUP_REMOVED lines=15> */
.L_x_5226:
[----:B------:R-:W-:Y:S05]  /*d4c0*/  BSYNC.RECONVERGENT B3 ;  /* 0x0000000000037941 */ /* 0x000fea0003800200 */
.L_x_5225:
        /* <DEDUP_REMOVED lines=12> */
.L_x_5224:
[----:B------:R-:W-:Y:S05]  /*d590*/  BSYNC.RECONVERGENT B2 ;  /* 0x0000000000027941 */ /* 0x000fea0003800200 */
.L_x_5223:
        /* <DEDUP_REMOVED lines=16> */
.L_x_5230:
[----:B------:R-:W-:Y:S05]  /*d6a0*/  BSYNC.RECONVERGENT B3 ;  /* 0x0000000000037941 */ /* 0x000fea0003800200 */
.L_x_5229:
        /* <DEDUP_REMOVED lines=12> */
.L_x_5228:
[----:B------:R-:W-:Y:S05]  /*d770*/  BSYNC.RECONVERGENT B2 ;  /* 0x0000000000027941 */ /* 0x000fea0003800200 */
.L_x_5227:
        /* <DEDUP_REMOVED lines=15> */
.L_x_5234:
[----:B------:R-:W-:Y:S05]  /*d870*/  BSYNC.RECONVERGENT B3 ;  /* 0x0000000000037941 */ /* 0x000fea0003800200 */
.L_x_5233:
        /* <DEDUP_REMOVED lines=12> */
.L_x_5232:
[----:B------:R-:W-:Y:S05]  /*d940*/  BSYNC.RECONVERGENT B2 ;  /* 0x0000000000027941 */ /* 0x000fea0003800200 */
.L_x_5231:
[----:B------:R-:W-:Y:S05]  /*d950*/  @!P3 BRA `(.L_x_5177) ;  /* 0x000000000048b947 */ /* 0x000fea0003800000 */
[----:B------:R-:W-:Y:S01]  /*d960*/  FFMA.FTZ R207, R236, R243, R245 ;  /* 0x000000f3eccf7223 */ /* 0x000fe200000100f5 */
[----:B------:R-:W-:Y:S01]  /*d970*/  ISETP.GE.U32.AND P1, PT, R204, RZ, PT ;  /* 0x000000ffcc00720c */ /* 0x000fe20003f26070 */
[----:B------:R-:W-:Y:S01]  /*d980*/  HFMA2 R204, -RZ, RZ, 0, 0 ;  /* 0x00000000ffcc7431 */ /* 0x000fe200000001ff */
[----:B------:R-:W-:Y:S01]  /*d990*/  ISETP.GT.AND P2, PT, R238, RZ, PT ;  /* 0x000000ffee00720c */ /* 0x000fe20003f44270 */
[----:B------:R-:W-:Y:S01]  /*d9a0*/  FADD.FTZ R207, R237, -R207 ;  /* 0x800000cfedcf7221 */ /* 0x000fe20000010000 */
[----:B------:R-:W-:-:S03]  /*d9b0*/  ISETP.GE.U32.AND.EX P1, PT, R205, 0x1000000, PT, P1 ;  /* 0x01000000cd00780c */ /* 0x000fc60003f26110 */
[----:B------:R-:W-:-:S05]  /*d9c0*/  FMUL.FTZ R207, R239, R207 ;  /* 0x000000cfefcf7220 */ /* 0x000fca0000410000 */
[----:B------:R-:W-:-:S05]  /*d9d0*/  FSEL R207, R207, RZ, P2 ;  /* 0x000000ffcfcf7208 */ /* 0x000fca0001000000 */
[----:B-----5:R-:W-:Y:S01]  /*d9e0*/  @P1 PRMT R205, R179, 0x7632, R205 ;  /* 0x00007632b3cd1816 */ /* 0x020fe200000000cd */
[----:B------:R-:W-:-:S03]  /*d9f0*/  FMUL.FTZ R207, R207, UR13 ;  /* 0x0000000dcfcf7c20 */ /* 0x000fc60008410000 */
[----:B------:R-:W-:Y:S01]  /*da00*/  @P1 SHF.L.U32 R205, R205, 0x10, RZ ;  /* 0x00000010cdcd1819 */ /* 0x000fe200000006ff */
[----:B------:R-:W-:-:S04]  /*da10*/  FMUL.FTZ R207, R207, UR12 ;  /* 0x0000000ccfcf7c20 */ /* 0x000fc80008410000 */
[----:B------:R-:W-:Y:S01]  /*da20*/  @P1 FMUL.FTZ R204, R207, R205 ;  /* 0x000000cdcfcc1220 */ /* 0x000fe20000410000 */
[----:B------:R-:W-:-:S03]  /*da30*/  FMUL.FTZ R207, R71, R207 ;  /* 0x000000cf47cf7220 */ /* 0x000fc60000410000 */
[----:B------:R-:W-:Y:S02]  /*da40*/  FADD.FTZ R147, R147, R204 ;  /* 0x000000cc93937221 */ /* 0x000fe40000010000 */
[----:B------:R-:W-:-:S04]  /*da50*/  FSEL R207, R207, RZ, P1 ;  /* 0x000000ffcfcf7208 */ /* 0x000fc80000800000 */
[----:B------:R-:W-:-:S04]  /*da60*/  F2FP.BF16.F32.PACK_AB R207, RZ, R207 ;  /* 0x000000cfffcf723e */ /* 0x000fc800000010ff */
[----:B------:R-:W-:-:S07]  /*da70*/  PRMT R183, R183, 0x5410, R207 ;  /* 0x00005410b7b77816 */ /* 0x000fce00000000cf */
.L_x_5177:
[----:B------:R-:W-:Y:S05]  /*da80*/  BSYNC.RECONVERGENT B1 ;  /* 0x0000000000017941 */ /* 0x000fea0003800200 */
.L_x_5160:
        /* <DEDUP_REMOVED lines=11> */
.L_x_4917:
[----:B------:R-:W-:Y:S05]  /*db40*/  BSYNC B0 ;  /* 0x0000000000007941 */ /* 0x000fea0003800000 */
.L_x_4916:
        /* <DEDUP_REMOVED lines=272> */
.L_x_4922:
[----:B-12---:R-:W-:Y:S01]  /*ec50*/  HFMA2 R246, -RZ, RZ, 0, 1.847743988037109375e-06 ;  /* 0x0000001ffff67431 */ /* 0x006fe200000001ff */
[----:B------:R-:W-:Y:S01]  /*ec60*/  BSSY B1, `(.L_x_5236) ;  /* 0x0000006000017945 */ /* 0x000fe20003800000 */
[----:B------:R-:W-:Y:S02]  /*ec70*/  MOV R247, 0x1 ;  /* 0x0000000100f77802 */ /* 0x000fe40000000f00 */
[----:B------:R-:W-:-:S07]  /*ec80*/  MOV R245, 0xffffffff ;  /* 0xffffffff00f57802 */ /* 0x000fce0000000f00 */
[----:B0----5:R-:W-:Y:S05]  /*ec90*/  WARPSYNC.COLLECTIVE R245, `(.L_x_5237) ;  /* 0x00000000f5087348 */ /* 0x021fea0003c00000 */
[----:B------:R1:W2:Y:S02]  /*eca0*/  SHFL.BFLY P0, R249, R243, R247, R246 ;  /* 0x0c0000f7f3f97389 */ /* 0x0002a400000000f6 */
[----:B012--5:R-:W-:Y:S05]  /*ecb0*/  ENDCOLLECTIVE ;  /* 0x000000000000791b */ /* 0x027fea0003800000 */
.L_x_5237:
[----:B------:R-:W-:Y:S05]  /*ecc0*/  BSYNC B1 ;  /* 0x0000000000017941 */ /* 0x000fea0003800000 */
.L_x_5236:
        /* <DEDUP_REMOVED lines=9> */
.L_x_5238:
[----:B------:R-:W-:Y:S01]  /*ed60*/  HFMA2 R247, -RZ, RZ, 0, 1.1920928955078125e-07 ;  /* 0x00000002fff77431 */ /* 0x000fe200000001ff */
[----:B------:R-:W-:-:S05]  /*ed70*/  MOV R243, R249 ;  /* 0x000000f900f37202 */ /* 0x000fca0000000f00 */
[----:B------:R-:W-:Y:S01]  /*ed80*/  FADD.FTZ R244, R243, R244 ;  /* 0x000000f4f3f47221 */ /* 0x000fe20000010000 */
[----:B------:R-:W-:-:S07]  /*ed90*/  MOV R243, R248 ;  /* 0x000000f800f37202 */ /* 0x000fce0000000f00 */
[----:B------:R-:W-:Y:S05]  /*eda0*/  WARPSYNC.COLLECTIVE R245, `(.L_x_5239) ;  /* 0x00000000f5087348 */ /* 0x000fea0003c00000 */
[----:B------:R0:W1:Y:S02]  /*edb0*/  SHFL.BFLY P0, R249, R243, R247, R246 ;  /* 0x0c0000f7f3f97389 */ /* 0x00006400000000f6 */
[----:B01----:R-:W-:Y:S05]  /*edc0*/  ENDCOLLECTIVE ;  /* 0x000000000000791b */ /* 0x003fea0003800000 */
.L_x_5239:
[----:B------:R-:W-:-:S05]  /*edd0*/  MOV R243, R249 ;  /* 0x000000f900f37202 */ /* 0x000fca0000000f00 */
[----:B------:R-:W-:Y:S01]  /*ede0*/  FADD.FTZ R248, R248, R243 ;  /* 0x000000f3f8f87221 */ /* 0x000fe20000010000 */
[----:B------:R-:W-:-:S07]  /*edf0*/  MOV R243, R244 ;  /* 0x000000f400f37202 */ /* 0x000fce0000000f00 */
[----:B------:R-:W-:Y:S05]  /*ee00*/  WARPSYNC.COLLECTIVE R245, `(.L_x_5240) ;  /* 0x00000000f5087348 */ /* 0x000fea0003c00000 */
[----:B------:R0:W1:Y:S02]  /*ee10*/  SHFL.BFLY P0, R249, R243, R247, R246 ;  /* 0x0c0000f7f3f97389 */ /* 0x00006400000000f6 */
[----:B01----:R-:W-:Y:S05]  /*ee20*/  ENDCOLLECTIVE ;  /* 0x000000000000791b */ /* 0x003fea0003800000 */
.L_x_5240:
[----:B------:R-:W-:Y:S01]  /*ee30*/  HFMA2 R247, -RZ, RZ, 0, 2.384185791015625e-07 ;  /* 0x00000004fff77431 */ /* 0x000fe200000001ff */
[----:B------:R-:W-:-:S05]  /*ee40*/  MOV R243, R249 ;  /* 0x000000f900f37202 */ /* 0x000fca0000000f00 */
[----:B------:R-:W-:Y:S01]  /*ee50*/  FADD.FTZ R244, R244, R243 ;  /* 0x000000f3f4f47221 */ /* 0x000fe20000010000 */
[----:B------:R-:W-:-:S07]  /*ee60*/  MOV R243, R248 ;  /* 0x000000f800f37202 */ /* 0x000fce0000000f00 */
[----:B------:R-:W-:Y:S05]  /*ee70*/  WARPSYNC.COLLECTIVE R245, `(.L_x_5241) ;  /* 0x00000000f5087348 */ /* 0x000fea0003c00000 */
[----:B------:R0:W1:Y:S02]  /*ee80*/  SHFL.BFLY P0, R249, R243, R247, R246 ;  /* 0x0c0000f7f3f97389 */ /* 0x00006400000000f6 */
[----:B01----:R-:W-:Y:S05]  /*ee90*/  ENDCOLLECTIVE ;  /* 0x000000000000791b */ /* 0x003fea0003800000 */
.L_x_5241:
[----:B------:R-:W-:-:S05]  /*eea0*/  MOV R243, R249 ;  /* 0x000000f900f37202 */ /* 0x000fca0000000f00 */
[----:B------:R-:W-:Y:S01]  /*eeb0*/  FADD.FTZ R248, R248, R243 ;  /* 0x000000f3f8f87221 */ /* 0x000fe20000010000 */
[----:B------:R-:W-:-:S07]  /*eec0*/  MOV R243, R244 ;  /* 0x000000f400f37202 */ /* 0x000fce0000000f00 */
[----:B------:R-:W-:Y:S05]  /*eed0*/  WARPSYNC.COLLECTIVE R245, `(.L_x_5242) ;  /* 0x00000000f5087348 */ /* 0x000fea0003c00000 */
[----:B------:R0:W1:Y:S02]  /*eee0*/  SHFL.BFLY P0, R249, R243, R247, R246 ;  /* 0x0c0000f7f3f97389 */ /* 0x00006400000000f6 */
[----:B01----:R-:W-:Y:S05]  /*eef0*/  ENDCOLLECTIVE ;  /* 0x000000000000791b */ /* 0x003fea0003800000 */
.L_x_5242:
[----:B------:R-:W-:Y:S01]  /*ef00*/  HFMA2 R247, -RZ, RZ, 0, 4.76837158203125e-07 ;  /* 0x00000008fff77431 */ /* 0x000fe200000001ff */
[----:B------:R-:W-:-:S05]  /*ef10*/  MOV R243, R249 ;  /* 0x000000f900f37202 */ /* 0x000fca0000000f00 */
[----:B------:R-:W-:Y:S01]  /*ef20*/  FADD.FTZ R244, R244, R243 ;  /* 0x000000f3f4f47221 */ /* 0x000fe20000010000 */
[----:B------:R-:W-:-:S07]  /*ef30*/  MOV R243, R248 ;  /* 0x000000f800f37202 */ /* 0x000fce0000000f00 */
[----:B------:R-:W-:Y:S05]  /*ef40*/  WARPSYNC.COLLECTIVE R245, `(.L_x_5243) ;  /* 0x00000000f5087348 */ /* 0x000fea0003c00000 */
[----:B------:R0:W1:Y:S02]  /*ef50*/  SHFL.BFLY P0, R249, R243, R247, R246 ;  /* 0x0c0000f7f3f97389 */ /* 0x00006400000000f6 */
[----:B01----:R-:W-:Y:S05]  /*ef60*/  ENDCOLLECTIVE ;  /* 0x000000000000791b */ /* 0x003fea0003800000 */
.L_x_5243:
[----:B------:R-:W-:-:S05]  /*ef70*/  MOV R243, R249 ;  /* 0x000000f900f37202 */ /* 0x000fca0000000f00 */
[----:B------:R-:W-:Y:S01]  /*ef80*/  FADD.FTZ R248, R248, R243 ;  /* 0x000000f3f8f87221 */ /* 0x000fe20000010000 */
[----:B------:R-:W-:-:S07]  /*ef90*/  MOV R243, R244 ;  /* 0x000000f400f37202 */ /* 0x000fce0000000f00 */
[----:B------:R-:W-:Y:S05]  /*efa0*/  WARPSYNC.COLLECTIVE R245, `(.L_x_5244) ;  /* 0x00000000f5087348 */ /* 0x000fea0003c00000 */
[----:B------:R0:W1:Y:S02]  /*efb0*/  SHFL.BFLY P0, R249, R243, R247, R246 ;  /* 0x0c0000f7f3f97389 */ /* 0x00006400000000f6 */
[----:B01----:R-:W-:Y:S05]  /*efc0*/  ENDCOLLECTIVE ;  /* 0x000000000000791b */ /* 0x003fea0003800000 */
.L_x_5244:
[----:B------:R-:W-:Y:S01]  /*efd0*/  HFMA2 R247, -RZ, RZ, 0, 9.5367431640625e-07 ;  /* 0x00000010fff77431 */ /* 0x000fe200000001ff */
[----:B------:R-:W-:-:S05]  /*efe0*/  MOV R243, R249 ;  /* 0x000000f900f37202 */ /* 0x000fca0000000f00 */
[----:B------:R-:W-:Y:S01]  /*eff0*/  FADD.FTZ R244, R244, R243 ;  /* 0x000000f3f4f47221 */ /* 0x000fe20000010000 */
[----:B------:R-:W-:-:S07]  /*f000*/  MOV R243, R248 ;  /* 0x000000f800f37202 */ /* 0x000fce0000000f00 */
[----:B------:R-:W-:Y:S05]  /*f010*/  WARPSYNC.COLLECTIVE R245, `(.L_x_5245) ;  /* 0x00000000f5087348 */ /* 0x000fea0003c00000 */
[----:B------:R0:W1:Y:S02]  /*f020*/  SHFL.BFLY P0, R249, R243, R247, R246 ;  /* 0x0c0000f7f3f97389 */ /* 0x00006400000000f6 */
[----:B01----:R-:W-:Y:S05]  /*f030*/  ENDCOLLECTIVE ;  /* 0x000000000000791b */ /* 0x003fea0003800000 */
.L_x_5245:
[----:B------:R-:W-:Y:S02]  /*f040*/  MOV R243, R244 ;  /* 0x000000f400f37202 */ /* 0x000fe40000000f00 */
[----:B------:R-:W-:-:S07]  /*f050*/  MOV R250, R249 ;  /* 0x000000f900fa7202 */ /* 0x000fce0000000f00 */
[----:B------:R-:W-:Y:S05]  /*f060*/  WARPSYNC.COLLECTIVE R245, `(.L_x_5246) ;  /* 0x00000000f5087348 */ /* 0x000fea0003c00000 */
[----:B------:R0:W1:Y:S02]  /*f070*/  SHFL.BFLY P0, R249, R243, R247, R246 ;  /* 0x0c0000f7f3f97389 */ /* 0x00006400000000f6 */
[----:B01----:R-:W-:Y:S05]  /*f080*/  ENDCOLLECTIVE ;  /* 0x000000000000791b */ /* 0x003fea0003800000 */
.L_x_5246:
[----:B------:R-:W-:Y:S01]  /*f090*/  MOV R245, R249 ;  /* 0x000000f900f57202 */ /* 0x000fe20000000f00 */
[----:B------:R-:W-:Y:S06]  /*f0a0*/  BRA `(.L_x_5247) ;  /* 0xffffff3400787947 */ /* 0x000fec000383ffff */
.L_x_5248:
        /* <DEDUP_REMOVED lines=13> */
.L_x_20005:


//--------------------- .text._ZN10layer_norm13ln_bwd_kernelINS_13Kernel_traitsI13__nv_bfloat16S2_fS2_fjLj1024ELj1ELj4ELj1ELj16ENS_18Kernel_traits_baseILj1024ES2_S2_fS2_fjLj128EEEEELb0ELb0ELb0ELb0EEEvNS_9BwdParamsE --------------------------
	.section	.text._ZN10layer_norm13ln_bwd_kernelINS_13Kernel_traitsI13__nv_bfloat16S2_fS2_fjLj1024ELj1ELj4ELj1ELj16ENS_18Kernel_traits_baseILj1024ES2_S2_fS2_fjLj128EEEEELb0ELb0ELb0ELb0EEEvNS_9BwdParamsE,"ax",@progbits
	.align	128
        .global         _ZN10layer_norm13ln_bwd_kernelINS_13Kernel_traitsI13__nv_bfloat16S2_fS2_fjLj1024ELj1ELj4ELj1ELj16ENS_18Kernel_traits_baseILj1024ES2_S2_fS2_fjLj128EEEEELb0ELb0ELb0ELb0EEEvNS_9BwdParamsE
        .type           _ZN10layer_norm13ln_bwd_kernelINS_13Kernel_traitsI13__nv_bfloat16S2_fS2_fjLj1024ELj1ELj4ELj1ELj16ENS_18Kernel_traits_baseILj1024ES2_S2_fS2_fjLj128EEEEELb0ELb0ELb0ELb0EEEvNS_9BwdParamsE,@function
        .size           _ZN10layer_norm13ln_bwd_kernelINS_13Kernel_traitsI13__nv_bfloat16S2_fS2_fjLj1024ELj1ELj4ELj1ELj16ENS_18Kernel_traits_baseILj1024ES2_S2_fS2_fjLj128EEEEELb0ELb0ELb0ELb0EEEvNS_9BwdParamsE,(.L_x_20006 - _ZN10layer_norm13ln_bwd_kernelINS_13Kernel_traitsI13__nv_bfloat16S2_fS2_fjLj1024ELj1ELj4ELj1ELj16ENS_18Kernel_traits_baseILj1024ES2_S2_fS2_fjLj128EEEEELb0ELb0ELb0ELb0EEEvNS_9BwdParamsE)
        .other          _ZN10layer_norm13ln_bwd_kernelINS_13Kernel_traitsI13__nv_bfloat16S2_fS2_fjLj1024ELj1ELj4ELj1ELj16ENS_18Kernel_traits_baseILj1024ES2_S2_fS2_fjLj128EEEEELb0ELb0ELb0ELb0EEEvNS_9BwdParamsE,@"STO_CUDA_ENTRY STV_DEFAULT"
_ZN10layer_norm13ln_bwd_kernelINS_13Kernel_traitsI13__nv_bfloat16S2_fS2_fjLj1024ELj1ELj4ELj1ELj16ENS_18Kernel_traits_baseILj1024ES2_S2_fS2_fjLj128EEEEELb0ELb0ELb0ELb0EEEvNS_9BwdParamsE:
.text._ZN10layer_norm13ln_bwd_kernelINS_13Kernel_traitsI13__nv_bfloat16S2_fS2_fjLj1024ELj1ELj4ELj1ELj16ENS_18Kernel_traits_baseILj1024ES2_S2_fS2_fjLj128EEEEELb0ELb0ELb0ELb0EEEvNS_9BwdParamsE:
        /* <DEDUP_REMOVED lines=125> */
.L_x_5290:
[----:B------:R-:W0:Y:S08]  /*07d0*/  @P0 LDC.64 R152, c[0x0][0x3e0] ;  /* 0x0000f800ff980b82 */ /* 0x000e300000000a00 */
[----:B------:R-:W1:Y:S01]  /*07e0*/  LDC.64 R154, c[0x0][0x3c0] ;  /* 0x0000f000ff9a7b82 */ /* 0x000e620000000a00 */
[----:B0-----:R-:W-:-:S07]  /*07f0*/  @P0 IMAD.WIDE R220, R5, 0x2, R152 ;  /* 0x0000000205dc0825 */ /* 0x001fce00078e0298 */
[----:B------:R-:W0:Y:S01]  /*0800*/  LDC.64 R152, c[0x0][0x3c8] ;  /* 0x0000f200ff987b82 */ /* 0x000e220000000a00 */
[----:B------:R-:W2:Y:S01]  /*0810*/  S2R R0, SR_TID.X ;  /* 0x0000000000007919 */ /* 0x000ea20000002100 */
[----:B------:R-:W-:Y:S02]  /*0820*/  MOV R2, UR14 ;  /* 0x0000000e00027c02 */ /* 0x000fe40008000f00 */
[----:B------:R-:W-:Y:S01]  /*0830*/  ISETP.GE.U32.AND P5, PT, R3, 0x20, PT ;  /* 0x000000200300780c */ /* 0x000fe20003fa6070 */
[----:B------:R3:W5:Y:S01]  /*0840*/  @P0 LDG.E.U16 R220, desc[UR6][R220.64] ;  /* 0x00000006dcdc0981 */ /* 0x000762000c1e1500 */
[----:B-1----:R-:W-:-:S06]  /*0850*/  IMAD.WIDE R154, R5, 0x4, R154 ;  /* 0x00000004059a7825 */ /* 0x002fcc00078e029a */
[----:B------:R-:W4:Y:S01]  /*0860*/  LDG.E R154, desc[UR6][R154.64] ;  /* 0x000000069a9a7981 */ /* 0x000f22000c1e1900 */
[----:B0-----:R-:W-:-:S05]  /*0870*/  IMAD.WIDE R152, R5, 0x4, R152 ;  /* 0x0000000405987825 */ /* 0x001fca00078e0298 */
[----:B------:R0:W5:Y:S01]  /*0880*/  LDG.E R219, desc[UR6][R152.64] ;  /* 0x0000000698db7981 */ /* 0x000162000c1e1900 */
[----:B------:R-:W-:-:S05]  /*0890*/  IMAD R21, R5, R2, RZ ;  /* 0x0000000205157224 */ /* 0x000fca00078e02ff */
[----:B------:R-:W-:-:S04]  /*08a0*/  SHF.R.S32.HI R156, RZ, 0x1f, R21 ;  /* 0x0000001fff9c7819 */ /* 0x000fc80000011415 */
[----:B------:R-:W-:Y:S02]  /*08b0*/  LEA.HI R21, R156, R21, RZ, 0x3 ;  /* 0x000000159c157211 */ /* 0x000fe400078f18ff */
[----:B--2---:R-:W-:Y:S01]  /*08c0*/  LOP3.LUT R156, R0, 0x1f, RZ, 0xc0, !PT ;  /* 0x0000001f009c7812 */ /* 0x004fe200078ec0ff */
[----:B------:R-:W-:Y:S01]  /*08d0*/  BSSY.RECONVERGENT B1, `(.L_x_5251) ;  /* 0x0000065000017945 */ /* 0x000fe20003800200 */
[----:B------:R-:W-:Y:S02]  /*08e0*/  ISETP.NE.AND P1, PT, RZ, UR8, PT ;  /* 0x00000008ff007c0c */ /* 0x000fe4000bf25270 */
[----:B------:R-:W-:Y:S01]  /*08f0*/  LEA.HI.SX32 R21, R21, R156, 0x1d ;  /* 0x0000009c15157211 */ /* 0x000fe200078feaff */
[----:B---3--:R-:W-:Y:S01]  /*0900*/  HFMA2 R221, -RZ, RZ, 0, 0 ;  /* 0x00000000ffdd7431 */ /* 0x008fe200000001ff */
[C---:B------:R-:W-:Y:S02]  /*0910*/  ISETP.GE.U32.AND P4, PT, R3.reuse, 0x40, PT ;  /* 0x000000400300780c */ /* 0x040fe40003f86070 */
[----:B------:R-:W-:-:S02]  /*0920*/  ISETP.GE.U32.AND P3, PT, R3, 0x60, PT ;  /* 0x000000600300780c */ /* 0x000fc40003f66070 */
[----:B------:R-:W-:Y:S02]  /*0930*/  ISETP.GE.U32.AND P2, PT, R3, 0x80, PT ;  /* 0x000000800300780c */ /* 0x000fe40003f46070 */
[----:B------:R-:W-:Y:S02]  /*0940*/  MOV R222, RZ ;  /* 0x000000ff00de7202 */ /* 0x000fe40000000f00 */
[----:B------:R-:W-:Y:S02]  /*0950*/  MOV R223, R21 ;  /* 0x0000001500df7202 */ /* 0x000fe40000000f00 */
[----:B----4-:R-:W-:Y:S01]  /*0960*/  FSEL R218, R154, RZ, !P1 ;  /* 0x000000ff9ada7208 */ /* 0x010fe20004800000 */
[----:B0-----:R-:W-:Y:S06]  /*0970*/  @!P5 BRA `(.L_x_5252) ;  /* 0x000000040068d947 */ /* 0x001fec0003800000 */
[----:B------:R-:W0:Y:S08]  /*0980*/  LDC.64 R204, c[0x0][0x3a8] ;  /* 0x0000ea00ffcc7b82 */ /* 0x000e300000000a00 */
[----:B------:R-:W1:Y:S01]  /*0990*/  LDC.64 R156, c[0x0][0x428] ;  /* 0x00010a00ff9c7b82 */ /* 0x000e620000000a00 */
[----:B0-----:R-:W-:-:S05]  /*09a0*/  IMAD.WIDE.U32 R204, R21, 0x20, R204 ;  /* 0x0000002015cc7825 */ /* 0x001fca00078e00cc */
[----:B------:R-:W2:Y:S01]  /*09b0*/  LDG.E.128 R152, desc[UR6][R204.64] ;  /* 0x00000006cc987981 */ /* 0x000ea2000c1e1d00 */
[----:B-1----:R-:W-:-:S03]  /*09c0*/  IMAD.WIDE.U32 R156, R21, 0x10, R156 ;  /* 0x00000010159c7825 */ /* 0x002fc600078e009c */
[----:B------:R-:W3:Y:S04]  /*09d0*/  LDG.E.128 R160, desc[UR6][R204.64+0x10] ;  /* 0x00001006cca07981 */ /* 0x000ee8000c1e1d00 */
[----:B------:R-:W4:Y:S01]  /*09e0*/  LDG.E.128 R156, desc[UR6][R156.64] ;  /* 0x000000069c9c7981 */ /* 0x000f22000c1e1d00 */
[----:B------:R-:W-:-:S04]  /*09f0*/  ISETP.NE.U32.AND P1, PT, RZ, UR10, PT ;  /* 0x0000000aff007c0c */ /* 0x000fc8000bf25070 */
[----:B------:R-:W-:Y:S02]  /*0a00*/  ISETP.NE.AND.EX P1, PT, RZ, UR11, PT, P1 ;  /* 0x0000000bff007c0c */ /* 0x000fe4000bf25310 */
[----:B------:R-:W-:-:S11]  /*0a10*/  SHF.L.U32 R215, R40, 0x10, RZ ;  /* 0x0000001028d77819 */ /* 0x000fd600000006ff */
[----:B------:R-:W0:Y:S01]  /*0a20*/  @P1 LDC.64 R202, c[0x0][0x438] ;  /* 0x00010e00ffca1b82 */ /* 0x000e220000000a00 */
[----:B------:R-:W-:Y:S02]  /*0a30*/  SHF.L.U32 R214, R8, 0x10, RZ ;  /* 0x0000001008d67819 */ /* 0x000fe400000006ff */
[----:B------:R-:W-:Y:S02]  /*0a40*/  SHF.L.U32 R210, R7, 0x10, RZ ;  /* 0x0000001007d27819 */ /* 0x000fe400000006ff */
[----:B------:R-:W-:Y:S02]  /*0a50*/  SHF.L.U32 R211, R41, 0x10, RZ ;  /* 0x0000001029d37819 */ /* 0x000fe400000006ff */
[----:B------:R-:W-:Y:S02]  /*0a60*/  SHF.L.U32 R207, R42, 0x10, RZ ;  /* 0x000000102acf7819 */ /* 0x000fe400000006ff */
[----:B------:R-:W-:Y:S01]  /*0a70*/  SHF.L.U32 R206, R6, 0x10, RZ ;  /* 0x0000001006ce7819 */ /* 0x000fe200000006ff */
[----:B0-----:R-:W-:-:S05]  /*0a80*/  @P1 IMAD.WIDE.U32 R202, R21, 0x20, R202 ;  /* 0x0000002015ca1825 */ /* 0x001fca00078e00ca */
[----:B------:R-:W5:Y:S04]  /*0a90*/  @P1 LDG.E.128 R120, desc[UR6][R202.64] ;  /* 0x00000006ca781981 */ /* 0x000f68000c1e1d00 */
[----:B------:R0:W5:Y:S02]  /*0aa0*/  @P1 LDG.E.128 R124, desc[UR6][R202.64+0x10] ;  /* 0x00001006ca7c1981 */ /* 0x000164000c1e1d00 */
[----:B0-----:R-:W-:Y:S02]  /*0ab0*/  SHF.L.U32 R203, R43, 0x10, RZ ;  /* 0x000000102bcb7819 */ /* 0x001fe400000006ff */
[----:B------:R-:W-:Y:S01]  /*0ac0*/  IADD3 R223, PT, PT, R21, 0x20, RZ ;  /* 0x0000002015df7810 */ /* 0x000fe20007ffe0ff */
[C---:B--2---:R-:W-:Y:S01]  /*0ad0*/  FADD.FTZ R216, -R218.reuse, R153 ;  /* 0x00000099dad87221 */ /* 0x044fe20000010100 */
[C---:B------:R-:W-:Y:S01]  /*0ae0*/  FADD.FTZ R212, -R218.reuse, R155 ;  /* 0x0000009bdad47221 */ /* 0x040fe20000010100 */
[----:B------:R-:W-:-:S02]  /*0af0*/  FADD.FTZ R152, -R218, R152 ;  /* 0x00000098da987221 */ /* 0x000fc40000010100 */
[----:B-----5:R-:W-:Y:S01]  /*0b00*/  FMUL.FTZ R216, R219, R216 ;  /* 0x000000d8dbd87220 */ /* 0x020fe20000410000 */
[C---:B----4-:R-:W-:Y:S02]  /*0b10*/  PRMT R153, R156.reuse, 0x7632, R153 ;  /* 0x000076329c997816 */ /* 0x050fe40000000099 */
[----:B------:R-:W-:Y:S02]  /*0b20*/  PRMT R155, R157, 0x7632, R155 ;  /* 0x000076329d9b7816 */ /* 0x000fe4000000009b */
[----:B------:R-:W-:Y:S01]  /*0b30*/  SHF.L.U32 R156, R156, 0x10, RZ ;  /* 0x000000109c9c7819 */ /* 0x000fe200000006ff */
[----:B------:R-:W-:Y:S01]  /*0b40*/  FMUL.FTZ R212, R219, R212 ;  /* 0x000000d4dbd47220 */ /* 0x000fe20000410000 */
[----:B------:R-:W-:Y:S02]  /*0b50*/  SHF.L.U32 R153, R153, 0x10, RZ ;  /* 0x0000001099997819 */ /* 0x000fe400000006ff */
[----:B------:R-:W-:Y:S01]  /*0b60*/  SHF.L.U32 R155, R155, 0x10, RZ ;  /* 0x000000109b9b7819 */ /* 0x000fe200000006ff */
[----:B------:R-:W-:Y:S01]  /*0b70*/  FMUL.FTZ R217, R219, R152 ;  /* 0x00000098dbd97220 */ /* 0x000fe20000410000 */
[----:B------:R-:W-:Y:S01]  /*0b80*/  FMUL.FTZ R215, R215, R156 ;  /* 0x0000009cd7d77220 */ /* 0x000fe20000410000 */
[----:B------:R-:W-:Y:S01]  /*0b90*/  FADD.FTZ R154, -R218, R154 ;  /* 0x0000009ada9a7221 */ /* 0x000fe20000010100 */
[----:B------:R-:W-:Y:S01]  /*0ba0*/  SHF.L.U32 R157, R157, 0x10, RZ ;  /* 0x000000109d9d7819 */ /* 0x000fe200000006ff */
[-C--:B------:R-:W-:Y:S01]  /*0bb0*/  FMUL.FTZ R214, R214, R153.reuse ;  /* 0x00000099d6d67220 */ /* 0x080fe20000410000 */
[----:B------:R-:W-:Y:S01]  /*0bc0*/  FFMA.FTZ R57, R216, R153, R57 ;  /* 0x00000099d8397223 */ /* 0x000fe20000010039 */
[----:B------:R-:W-:Y:S01]  /*0bd0*/  FADD.FTZ R81, R81, R153 ;  /* 0x0000009951517221 */ /* 0x000fe20000010000 */
[-C--:B------:R-:W-:Y:S01]  /*0be0*/  FMUL.FTZ R210, R210, R155.reuse ;  /* 0x0000009bd2d27220 */ /* 0x080fe20000410000 */
[----:B------:R-:W-:Y:S01]  /*0bf0*/  FFMA.FTZ R59, R212, R155, R59 ;  /* 0x0000009bd43b7223 */ /* 0x000fe2000001003b */
[----:B------:R-:W-:Y:S01]  /*0c00*/  FADD.FTZ R83, R83, R155 ;  /* 0x0000009b53537221 */ /* 0x000fe20000010000 */
[----:B------:R-:W-:Y:S01]  /*0c10*/  FADD.FTZ R153, RZ, R215 ;  /* 0x000000d7ff997221 */ /* 0x000fe20000010000 */
[----:B------:R-:W-:Y:S01]  /*0c20*/  FFMA.FTZ R155, R217, R215, RZ ;  /* 0x000000d7d99b7223 */ /* 0x000fe200000100ff */
[----:B------:R-:W-:Y:S01]  /*0c30*/  FMUL.FTZ R213, R219, R154 ;  /* 0x0000009adbd57220 */ /* 0x000fe20000410000 */
[----:B------:R-:W-:Y:S01]  /*0c40*/  FMUL.FTZ R211, R211, R157 ;  /* 0x0000009dd3d37220 */ /* 0x000fe20000410000 */
[----:B------:R-:W-:Y:S01]  /*0c50*/  FADD.FTZ R152, R153, R214 ;  /* 0x000000d699987221 */ /* 0x000fe20000010000 */
[----:B------:R-:W-:Y:S01]  /*0c60*/  FFMA.FTZ R154, R216, R214, R155 ;  /* 0x000000d6d89a7223 */ /* 0x000fe2000001009b */
[----:B------:R-:W-:Y:S01]  /*0c70*/  PRMT R204, R158, 0x7632, R204 ;  /* 0x000076329ecc7816 */ /* 0x000fe200000000cc */
[----:B---3--:R-:W-:Y:S01]  /*0c80*/  FADD.FTZ R160, -R218, R160 ;  /* 0x000000a0daa07221 */ /* 0x008fe20000010100 */
        /* <DEDUP_REMOVED lines=41> */
.L_x_5252:
[----:B------:R-:W-:Y:S05]  /*0f20*/  BSYNC.RECONVERGENT B1 ;  /* 0x0000000000017941 */ /* 0x000fea0003800200 */
.L_x_5251:
[----:B------:R-:W-:Y:S04]  /*0f30*/  BSSY.RECONVERGENT B1, `(.L_x_5253) ;  /* 0x000005c000017945 */ /* 0x000fe80003800200 */
[----:B------:R-:W-:Y:S05]  /*0f40*/  @!P4 BRA `(.L_x_5254) ;  /* 0x000000040068c947 */ /* 0x000fea0003800000 */
        /* <DEDUP_REMOVED lines=26> */
[----:B------:R-:W-:Y:S02]  /*10f0*/  SHF.L.U32 R156, R156, 0x10, RZ ;  /* 0x000000109c9c7819 */ /* 0x000fe400000006ff */
[----:B------:R-:W-:Y:S01]  /*1100*/  SHF.L.U32 R153, R153, 0x10, RZ ;  /* 0x0000001099997819 */ /* 0x000fe200000006ff */
[----:B------:R-:W-:Y:S02]  /*1110*/  FMUL.FTZ R201, R219, R152 ;  /* 0x00000098dbc97220 */ /* 0x000fe40000410000 */
[----:B------:R-:W-:Y:S01]  /*1120*/  FMUL.FTZ R199, R199, R156 ;  /* 0x0000009cc7c77220 */ /* 0x000fe20000410000 */
[C---:B------:R-:W-:Y:S01]  /*1130*/  PRMT R155, R157.reuse, 0x7632, R155 ;  /* 0x000076329d9b7816 */ /* 0x040fe2000000009b */
[----:B------:R-:W-:Y:S01]  /*1140*/  FADD.FTZ R154, -R218, R154 ;  /* 0x0000009ada9a7221 */ /* 0x000fe20000010100 */
[----:B------:R-:W-:Y:S01]  /*1150*/  SHF.L.U32 R157, R157, 0x10, RZ ;  /* 0x000000109d9d7819 */ /* 0x000fe200000006ff */
[-C--:B------:R-:W-:Y:S01]  /*1160*/  FMUL.FTZ R198, R198, R153.reuse ;  /* 0x00000099c6c67220 */ /* 0x080fe20000410000 */
[C---:B------:R-:W-:Y:S01]  /*1170*/  FFMA.FTZ R89, R200.reuse, R153, R89 ;  /* 0x00000099c8597223 */ /* 0x040fe20000010059 */
[----:B------:R-:W-:Y:S01]  /*1180*/  FADD.FTZ R129, R129, R153 ;  /* 0x0000009981817221 */ /* 0x000fe20000010000 */
        /* <DEDUP_REMOVED lines=8> */
[----:B------:R-:W-:Y:S01]  /*1210*/  PRMT R188, R158, 0x7632, R188 ;  /* 0x000076329ebc7816 */ /* 0x000fe200000000bc */
[-C--:B------:R-:W-:Y:S01]  /*1220*/  FMUL.FTZ R194, R194, R155.reuse ;  /* 0x0000009bc2c27220 */ /* 0x080fe20000410000 */
[----:B------:R-:W-:Y:S01]  /*1230*/  SHF.L.U32 R158, R158, 0x10, RZ ;  /* 0x000000109e9e7819 */ /* 0x000fe200000006ff */
[----:B------:R-:W-:Y:S01]  /*1240*/  FFMA.FTZ R91, R196, R155, R91 ;  /* 0x0000009bc45b7223 */ /* 0x000fe2000001005b */
[----:B------:R-:W-:Y:S01]  /*1250*/  FADD.FTZ R131, R131, R155 ;  /* 0x0000009b83837221 */ /* 0x000fe20000010000 */
[----:B---3--:R-:W-:Y:S01]  /*1260*/  FADD.FTZ R160, -R218, R160 ;  /* 0x000000a0daa07221 */ /* 0x008fe20000010100 */
        /* <DEDUP_REMOVED lines=40> */
.L_x_5254:
[----:B------:R-:W-:Y:S05]  /*14f0*/  BSYNC.RECONVERGENT B1 ;  /* 0x0000000000017941 */ /* 0x000fea0003800200 */
.L_x_5253:
        /* <DEDUP_REMOVED lines=10> */
[----:B------:R-:W-:-:S13]  /*15a0*/  ISETP.NE.AND.EX P1, PT, RZ, UR11, PT, P1 ;  /* 0x0000000bff007c0c */ /* 0x000fda000bf25310 */
[----:B------:R-:W0:Y:S01]  /*15b0*/  @P1 LDC.64 R22, c[0x0][0x438] ;  /* 0x00010e00ff161b82 */ /* 0x000e220000000a00 */
[----:B------:R-:W-:Y:S02]  /*15c0*/  SHF.L.U32 R184, R48, 0x10, RZ ;  /* 0x0000001030b87819 */ /* 0x000fe400000006ff */
[----:B------:R-:W-:Y:S02]  /*15d0*/  SHF.L.U32 R185, R16, 0x10, RZ ;  /* 0x0000001010b97819 */ /* 0x000fe400000006ff */
[----:B------:R-:W-:Y:S02]  /*15e0*/  SHF.L.U32 R182, R49, 0x10, RZ ;  /* 0x0000001031b67819 */ /* 0x000fe400000006ff */
[----:B------:R-:W-:Y:S01]  /*15f0*/  SHF.L.U32 R183, R15, 0x10, RZ ;  /* 0x000000100fb77819 */ /* 0x000fe200000006ff */
[----:B0-----:R-:W-:-:S05]  /*1600*/  @P1 IMAD.WIDE.U32 R22, R223, 0x20, R22 ;  /* 0x00000020df161825 */ /* 0x001fca00078e0016 */
[----:B------:R-:W5:Y:S04]  /*1610*/  @P1 LDG.E.128 R136, desc[UR6][R22.64] ;  /* 0x0000000616881981 */ /* 0x000f68000c1e1d00 */
[----:B------:R0:W5:Y:S01]  /*1620*/  @P1 LDG.E.128 R140, desc[UR6][R22.64+0x10] ;  /* 0x00001006168c1981 */ /* 0x000162000c1e1d00 */
[----:B------:R-:W-:Y:S02]  /*1630*/  SHF.L.U32 R165, R13, 0x10, RZ ;  /* 0x000000100da57819 */ /* 0x000fe400000006ff */
[----:B------:R-:W-:Y:S01]  /*1640*/  IADD3 R223, PT, PT, R223, 0x20, RZ ;  /* 0x00000020dfdf7810 */ /* 0x000fe20007ffe0ff */
[C---:B--2---:R-:W-:Y:S01]  /*1650*/  FADD.FTZ R158, -R218.reuse, R24 ;  /* 0x00000018da9e7221 */ /* 0x044fe20000010100 */
[C---:B------:R-:W-:Y:S01]  /*1660*/  FADD.FTZ R160, -R218.reuse, R25 ;  /* 0x00000019daa07221 */ /* 0x040fe20000010100 */
[C---:B------:R-:W-:Y:S01]  /*1670*/  FADD.FTZ R180, -R218.reuse, R27 ;  /* 0x0000001bdab47221 */ /* 0x040fe20000010100 */
[----:B------:R-:W-:Y:S01]  /*1680*/  FADD.FTZ R162, -R218, R26 ;  /* 0x0000001adaa27221 */ /* 0x000fe20000010100 */
[----:B-----5:R-:W-:Y:S01]  /*1690*/  FMUL.FTZ R27, R219, R158 ;  /* 0x0000009edb1b7220 */ /* 0x020fe20000410000 */
[----:B----4-:R-:W-:-:S02]  /*16a0*/  PRMT R24, R28, 0x7632, R24 ;  /* 0x000076321c187816 */ /* 0x010fc40000000018 */
[----:B------:R-:W-:Y:S02]  /*16b0*/  SHF.L.U32 R25, R28, 0x10, RZ ;  /* 0x000000101c197819 */ /* 0x000fe400000006ff */
[----:B0-----:R-:W-:Y:S01]  /*16c0*/  SHF.L.U32 R22, R24, 0x10, RZ ;  /* 0x0000001018167819 */ /* 0x001fe200000006ff */
[----:B------:R-:W-:Y:S01]  /*16d0*/  FMUL.FTZ R24, R219, R160 ;  /* 0x000000a0db187220 */ /* 0x000fe20000410000 */
[C---:B------:R-:W-:Y:S01]  /*16e0*/  PRMT R26, R29.reuse, 0x7632, R26 ;  /* 0x000076321d1a7816 */ /* 0x040fe2000000001a */
[-C--:B------:R-:W-:Y:S01]  /*16f0*/  FMUL.FTZ R184, R184, R25.reuse ;  /* 0x00000019b8b87220 */ /* 0x080fe20000410000 */
[----:B------:R-:W-:Y:S01]  /*1700*/  PRMT R28, R30, 0x7632, R28 ;  /* 0x000076321e1c7816 */ /* 0x000fe2000000001c */
[----:B------:R-:W-:Y:S01]  /*1710*/  FADD.FTZ R100, R100, R25 ;  /* 0x0000001964647221 */ /* 0x000fe20000010000 */
[----:B------:R-:W-:Y:S01]  /*1720*/  SHF.L.U32 R29, R29, 0x10, RZ ;  /* 0x000000101d1d7819 */ /* 0x000fe200000006ff */
[----:B------:R-:W-:Y:S01]  /*1730*/  FFMA.FTZ R64, R27, R25, R64 ;  /* 0x000000191b407223 */ /* 0x000fe20000010040 */
[-C--:B------:R-:W-:Y:S01]  /*1740*/  FMUL.FTZ R185, R185, R22.reuse ;  /* 0x00000016b9b97220 */ /* 0x080fe20000410000 */
[----:B------:R-:W-:Y:S01]  /*1750*/  FFMA.FTZ R65, R24, R22, R65 ;  /* 0x0000001618417223 */ /* 0x000fe20000010041 */
[----:B------:R-:W-:Y:S01]  /*1760*/  FADD.FTZ R101, R101, R22 ;  /* 0x0000001665657221 */ /* 0x000fe20000010000 */
[C---:B------:R-:W-:Y:S01]  /*1770*/  FMUL.FTZ R25, R219.reuse, R162 ;  /* 0x000000a2db197220 */ /* 0x040fe20000410000 */
[----:B------:R-:W-:Y:S01]  /*1780*/  SHF.L.U32 R26, R26, 0x10, RZ ;  /* 0x000000101a1a7819 */ /* 0x000fe200000006ff */
[----:B------:R-:W-:Y:S01]  /*1790*/  FMUL.FTZ R22, R219, R180 ;  /* 0x000000b4db167220 */ /* 0x000fe20000410000 */
[----:B------:R-:W-:Y:S01]  /*17a0*/  SHF.L.U32 R157, R30, 0x10, RZ ;  /* 0x000000101e9d7819 */ /* 0x000fe200000006ff */
[----:B---3--:R-:W-:Y:S01]  /*17b0*/  FADD.FTZ R224, -R218, R153 ;  /* 0x00000099dae07221 */ /* 0x008fe20000010100 */
[----:B------:R-:W-:Y:S01]  /*17c0*/  SHF.L.U32 R30, R28, 0x10, RZ ;  /* 0x000000101c1e7819 */ /* 0x000fe200000006ff */
[----:B------:R-:W-:Y:S01]  /*17d0*/  FADD.FTZ R28, R221, R184 ;  /* 0x000000b8dd1c7221 */ /* 0x000fe20000010000 */
[C---:B------:R-:W-:Y:S01]  /*17e0*/  PRMT R156, R31.reuse, 0x7632, R156 ;  /* 0x000076321f9c7816 */ /* 0x040fe2000000009c */
[-C--:B------:R-:W-:Y:S01]  /*17f0*/  FMUL.FTZ R182, R182, R29.reuse ;  /* 0x0000001db6b67220 */ /* 0x080fe20000410000 */
[----:B------:R-:W-:Y:S01]  /*1800*/  SHF.L.U32 R159, R31, 0x10, RZ ;  /* 0x000000101f9f7819 */ /* 0x000fe200000006ff */
[----:B------:R-:W-:Y:S01]  /*1810*/  FADD.FTZ R102, R102, R29 ;  /* 0x0000001d66667221 */ /* 0x000fe20000010000 */
[----:B------:R-:W-:Y:S01]  /*1820*/  FFMA.FTZ R66, R25, R29, R66 ;  /* 0x0000001d19427223 */ /* 0x000fe20000010042 */
[----:B------:R-:W-:Y:S01]  /*1830*/  FFMA.FTZ R31, R27, R184, R222 ;  /* 0x000000b81b1f7223 */ /* 0x000fe200000100de */
[-C--:B------:R-:W-:Y:S01]  /*1840*/  FMUL.FTZ R183, R183, R26.reuse ;  /* 0x0000001ab7b77220 */ /* 0x080fe20000410000 */
[----:B------:R-:W-:Y:S01]  /*1850*/  FFMA.FTZ R67, R22, R26, R67 ;  /* 0x0000001a16437223 */ /* 0x000fe20000010043 */
[----:B------:R-:W-:Y:S01]  /*1860*/  FADD.FTZ R103, R103, R26 ;  /* 0x0000001a67677221 */ /* 0x000fe20000010000 */
[----:B------:R-:W-:Y:S01]  /*1870*/  SHF.L.U32 R29, R14, 0x10, RZ ;  /* 0x000000100e1d7819 */ /* 0x000fe200000006ff */
[----:B------:R-:W-:Y:S01]  /*1880*/  FMUL.FTZ R26, R219, R224 ;  /* 0x000000e0db1a7220 */ /* 0x000fe20000410000 */
[----:B------:R-:W-:Y:S01]  /*1890*/  FADD.FTZ R153, R28, R185 ;  /* 0x000000b91c997221 */ /* 0x000fe20000010000 */
[----:B------:R-:W-:Y:S01]  /*18a0*/  FADD.FTZ R152, -R218, R152 ;  /* 0x00000098da987221 */ /* 0x000fe20000010100 */
[----:B------:R-:W-:Y:S01]  /*18b0*/  FFMA.FTZ R28, R24, R185, R31 ;  /* 0x000000b9181c7223 */ /* 0x000fe2000001001f */
[----:B------:R-:W-:Y:S01]  /*18c0*/  SHF.L.U32 R180, R50, 0x10, RZ ;  /* 0x0000001032b47819 */ /* 0x000fe200000006ff */
[-C--:B------:R-:W-:Y:S01]  /*18d0*/  FMUL.FTZ R29, R29, R30.reuse ;  /* 0x0000001e1d1d7220 */ /* 0x080fe20000410000 */
[----:B------:R-:W-:Y:S01]  /*18e0*/  FADD.FTZ R105, R105, R30 ;  /* 0x0000001e69697221 */ /* 0x000fe20000010000 */
[----:B------:R-:W-:Y:S01]  /*18f0*/  FFMA.FTZ R69, R26, R30, R69 ;  /* 0x0000001e1a457223 */ /* 0x000fe20000010045 */
[----:B------:R-:W-:Y:S01]  /*1900*/  FADD.FTZ R30, R153, R182 ;  /* 0x000000b6991e7221 */ /* 0x000fe20000010000 */
[----:B------:R-:W-:Y:S01]  /*1910*/  FMUL.FTZ R23, R219, R152 ;  /* 0x00000098db177220 */ /* 0x000fe20000410000 */
[----:B------:R-:W-:Y:S01]  /*1920*/  FFMA.FTZ R31, R25, R182, R28 ;  /* 0x000000b6191f7223 */ /* 0x000fe2000001001c */
[----:B------:R-:W-:Y:S01]  /*1930*/  SHF.L.U32 R152, R51, 0x10, RZ ;  /* 0x0000001033987819 */ /* 0x000fe200000006ff */
[----:B------:R-:W-:Y:S01]  /*1940*/  FMUL.FTZ R180, R180, R157 ;  /* 0x0000009db4b47220 */ /* 0x000fe20000410000 */
[----:B------:R-:W-:Y:S01]  /*1950*/  FADD.FTZ R153, R30, R183 ;  /* 0x000000b71e997221 */ /* 0x000fe20000010000 */
[----:B------:R-:W-:-:S02]  /*1960*/  FFMA.FTZ R30, R22, R183, R31 ;  /* 0x000000b7161e7223 */ /* 0x000fc4000001001f */
[----:B------:R-:W-:Y:S01]  /*1970*/  FMUL.FTZ R28, R152, R159 ;  /* 0x0000009f981c7220 */ /* 0x000fe20000410000 */
[----:B------:R-:W-:Y:S01]  /*1980*/  FADD.FTZ R152, R153, R180 ;  /* 0x000000b499987221 */ /* 0x000fe20000010000 */
[C---:B------:R-:W-:Y:S01]  /*1990*/  FADD.FTZ R154, -R218.reuse, R154 ;  /* 0x0000009ada9a7221 */ /* 0x040fe20000010100 */
[----:B------:R-:W-:Y:S01]  /*19a0*/  FFMA.FTZ R153, R23, R180, R30 ;  /* 0x000000b417997223 */ /* 0x000fe2000001001e */
[----:B------:R-:W-:Y:S01]  /*19b0*/  FADD.FTZ R226, -R218, R155 ;  /* 0x0000009bdae27221 */ /* 0x000fe20000010100 */
[----:B------:R-:W-:Y:S01]  /*19c0*/  SHF.L.U32 R156, R156, 0x10, RZ ;  /* 0x000000109c9c7819 */ /* 0x000fe200000006ff */
[----:B------:R-:W-:Y:S01]  /*19d0*/  FADD.FTZ R155, R152, R29 ;  /* 0x0000001d989b7221 */ /* 0x000fe20000010000 */
[C---:B------:R-:W-:Y:S01]  /*19e0*/  FMUL.FTZ R31, R219.reuse, R154 ;  /* 0x0000009adb1f7220 */ /* 0x040fe20000410000 */
        /* <DEDUP_REMOVED lines=13> */
.L_x_5256:
[----:B------:R-:W-:Y:S05]  /*1ac0*/  BSYNC.RECONVERGENT B1 ;  /* 0x0000000000017941 */ /* 0x000fea0003800200 */
.L_x_5255:
[----:B------:R-:W-:Y:S04]  /*1ad0*/  BSSY.RECONVERGENT B1, `(.L_x_5257) ;  /* 0x000005b000017945 */ /* 0x000fe80003800200 */
[----:B------:R-:W-:Y:S05]  /*1ae0*/  @!P2 BRA `(.L_x_5258) ;  /* 0x000000040064a947 */ /* 0x000fea0003800000 */
[----:B------:R-:W0:Y:S08]  /*1af0*/  LDC.64 R168, c[0x0][0x3a8] ;  /* 0x0000ea00ffa87b82 */ /* 0x000e300000000a00 */
[----:B------:R-:W1:Y:S01]  /*1b00*/  LDC.64 R160, c[0x0][0x428] ;  /* 0x00010a00ffa07b82 */ /* 0x000e620000000a00 */
[----:B0-----:R-:W-:-:S05]  /*1b10*/  IMAD.WIDE.U32 R168, R223, 0x20, R168 ;  /* 0x00000020dfa87825 */ /* 0x001fca00078e00a8 */
[----:B------:R-:W2:Y:S01]  /*1b20*/  LDG.E.128 R152, desc[UR6][R168.64] ;  /* 0x00000006a8987981 */ /* 0x000ea2000c1e1d00 */
[----:B-1----:R-:W-:-:S03]  /*1b30*/  IMAD.WIDE.U32 R160, R223, 0x10, R160 ;  /* 0x00000010dfa07825 */ /* 0x002fc600078e00a0 */
[----:B------:R0:W3:Y:S04]  /*1b40*/  LDG.E.128 R156, desc[UR6][R168.64+0x10] ;  /* 0x00001006a89c7981 */ /* 0x0000e8000c1e1d00 */
[----:B------:R-:W4:Y:S01]  /*1b50*/  LDG.E.128 R160, desc[UR6][R160.64] ;  /* 0x00000006a0a07981 */ /* 0x000f22000c1e1d00 */
[----:B------:R-:W-:-:S04]  /*1b60*/  ISETP.NE.U32.AND P1, PT, RZ, UR10, PT ;  /* 0x0000000aff007c0c */ /* 0x000fc8000bf25070 */
[----:B------:R-:W-:-:S13]  /*1b70*/  ISETP.NE.AND.EX P1, PT, RZ, UR11, PT, P1 ;  /* 0x0000000bff007c0c */ /* 0x000fda000bf25310 */
[----:B------:R-:W1:Y:S01]  /*1b80*/  @P1 LDC.64 R166, c[0x0][0x438] ;  /* 0x00010e00ffa61b82 */ /* 0x000e620000000a00 */
[----:B0-----:R-:W-:Y:S02]  /*1b90*/  SHF.L.U32 R169, R20, 0x10, RZ ;  /* 0x0000001014a97819 */ /* 0x001fe400000006ff */
[----:B------:R-:W-:Y:S01]  /*1ba0*/  SHF.L.U32 R170, R53, 0x10, RZ ;  /* 0x0000001035aa7819 */ /* 0x000fe200000006ff */
[----:B-1----:R-:W-:-:S05]  /*1bb0*/  @P1 IMAD.WIDE.U32 R166, R223, 0x20, R166 ;  /* 0x00000020dfa61825 */ /* 0x002fca00078e00a6 */
[----:B------:R-:W5:Y:S04]  /*1bc0*/  @P1 LDG.E.128 R144, desc[UR6][R166.64] ;  /* 0x00000006a6901981 */ /* 0x000f68000c1e1d00 */
[----:B------:R0:W5:Y:S01]  /*1bd0*/  @P1 LDG.E.128 R148, desc[UR6][R166.64+0x10] ;  /* 0x00001006a6941981 */ /* 0x000162000c1e1d00 */
[----:B------:R-:W-:Y:S02]  /*1be0*/  SHF.L.U32 R177, R18, 0x10, RZ ;  /* 0x0000001012b17819 */ /* 0x000fe400000006ff */
[----:B------:R-:W-:Y:S02]  /*1bf0*/  SHF.L.U32 R173, R19, 0x10, RZ ;  /* 0x0000001013ad7819 */ /* 0x000fe400000006ff */
[----:B------:R-:W-:Y:S02]  /*1c00*/  SHF.L.U32 R176, R55, 0x10, RZ ;  /* 0x0000001037b07819 */ /* 0x000fe400000006ff */
[----:B------:R-:W-:-:S02]  /*1c10*/  SHF.L.U32 R181, R17, 0x10, RZ ;  /* 0x0000001011b57819 */ /* 0x000fc400000006ff */
[----:B0-----:R-:W-:Y:S01]  /*1c20*/  SHF.L.U32 R166, R52, 0x10, RZ ;  /* 0x0000001034a67819 */ /* 0x001fe200000006ff */
[C---:B--2---:R-:W-:Y:S01]  /*1c30*/  FADD.FTZ R152, -R218.reuse, R152 ;  /* 0x00000098da987221 */ /* 0x044fe20000010100 */
[C---:B------:R-:W-:Y:S01]  /*1c40*/  FADD.FTZ R164, -R218.reuse, R153 ;  /* 0x00000099daa47221 */ /* 0x040fe20000010100 */
[C---:B------:R-:W-:Y:S01]  /*1c50*/  FADD.FTZ R168, -R218.reuse, R155 ;  /* 0x0000009bdaa87221 */ /* 0x040fe20000010100 */
[C---:B------:R-:W-:Y:S01]  /*1c60*/  FADD.FTZ R154, -R218.reuse, R154 ;  /* 0x0000009ada9a7221 */ /* 0x040fe20000010100 */
[C---:B-----5:R-:W-:Y:S01]  /*1c70*/  FMUL.FTZ R167, R219.reuse, R152 ;  /* 0x00000098dba77220 */ /* 0x060fe20000410000 */
[C---:B------:R-:W-:Y:S01]  /*1c80*/  FMUL.FTZ R164, R219.reuse, R164 ;  /* 0x000000a4dba47220 */ /* 0x040fe20000410000 */
[C---:B---3--:R-:W-:Y:S01]  /*1c90*/  FADD.FTZ R178, -R218.reuse, R159 ;  /* 0x0000009fdab27221 */ /* 0x048fe20000010100 */
[C-C-:B------:R-:W-:Y:S01]  /*1ca0*/  FADD.FTZ R172, -R218.reuse, R156.reuse ;  /* 0x0000009cdaac7221 */ /* 0x140fe20000010100 */
[----:B------:R-:W-:Y:S01]  /*1cb0*/  FADD.FTZ R174, -R218, R157 ;  /* 0x0000009ddaae7221 */ /* 0x000fe20000010100 */
[C---:B----4-:R-:W-:Y:S01]  /*1cc0*/  PRMT R153, R160.reuse, 0x7632, R153 ;  /* 0x00007632a0997816 */ /* 0x050fe20000000099 */
[C---:B------:R-:W-:Y:S01]  /*1cd0*/  FMUL.FTZ R171, R219.reuse, R154 ;  /* 0x0000009adbab7220 */ /* 0x040fe20000410000 */
[----:B------:R-:W-:Y:S01]  /*1ce0*/  SHF.L.U32 R155, R160, 0x10, RZ ;  /* 0x00000010a09b7819 */ /* 0x000fe200000006ff */
[----:B------:R-:W-:Y:S01]  /*1cf0*/  FMUL.FTZ R175, R219, R172 ;  /* 0x000000acdbaf7220 */ /* 0x000fe20000410000 */
[----:B------:R-:W-:Y:S01]  /*1d00*/  SHF.L.U32 R152, R153, 0x10, RZ ;  /* 0x0000001099987819 */ /* 0x000fe200000006ff */
[----:B------:R-:W-:Y:S01]  /*1d10*/  FMUL.FTZ R174, R219, R174 ;  /* 0x000000aedbae7220 */ /* 0x000fe20000410000 */
[----:B------:R-:W-:Y:S01]  /*1d20*/  SHF.L.U32 R159, R162, 0x10, RZ ;  /* 0x00000010a29f7819 */ /* 0x000fe200000006ff */
[----:B------:R-:W-:Y:S01]  /*1d30*/  FMUL.FTZ R166, R166, R155 ;  /* 0x0000009ba6a67220 */ /* 0x000fe20000410000 */
[----:B------:R-:W-:Y:S01]  /*1d40*/  PRMT R156, R161, 0x7632, R156 ;  /* 0x00007632a19c7816 */ /* 0x000fe2000000009c */
[-C--:B------:R-:W-:Y:S01]  /*1d50*/  FMUL.FTZ R169, R169, R152.reuse ;  /* 0x00000098a9a97220 */ /* 0x080fe20000410000 */
[----:B------:R-:W-:Y:S01]  /*1d60*/  FFMA.FTZ R73, R164, R152, R73 ;  /* 0x00000098a4497223 */ /* 0x000fe20000010049 */
[----:B------:R-:W-:Y:S01]  /*1d70*/  FADD.FTZ R109, R109, R152 ;  /* 0x000000986d6d7221 */ /* 0x000fe20000010000 */
[----:B------:R-:W-:Y:S01]  /*1d80*/  SHF.L.U32 R152, R54, 0x10, RZ ;  /* 0x0000001036987819 */ /* 0x000fe200000006ff */
[----:B------:R-:W-:Y:S01]  /*1d90*/  FFMA.FTZ R153, R167, R166, R222 ;  /* 0x000000a6a7997223 */ /* 0x000fe200000100de */
[----:B------:R-:W-:Y:S01]  /*1da0*/  PRMT R157, R162, 0x7632, R157 ;  /* 0x00007632a29d7816 */ /* 0x000fe2000000009d */
[----:B------:R-:W-:Y:S01]  /*1db0*/  FADD.FTZ R108, R108, R155 ;  /* 0x0000009b6c6c7221 */ /* 0x000fe20000010000 */
        /* <DEDUP_REMOVED lines=10> */
[----:B------:R-:W-:Y:S01]  /*1e60*/  FFMA.FTZ R77, R174, R154, R77 ;  /* 0x0000009aae4d7223 */ /* 0x000fe2000001004d */
[----:B------:R-:W-:Y:S01]  /*1e70*/  FADD.FTZ R113, R113, R154 ;  /* 0x0000009a71717221 */ /* 0x000fe20000010000 */
[----:B------:R-:W-:Y:S01]  /*1e80*/  FMUL.FTZ R168, R219, R168 ;  /* 0x000000a8dba87220 */ /* 0x000fe20000410000 */
[----:B------:R-:W-:Y:S01]  /*1e90*/  FMUL.FTZ R173, R173, R156 ;  /* 0x0000009cadad7220 */ /* 0x000fe20000410000 */
[----:B------:R-:W-:Y:S01]  /*1ea0*/  FADD.FTZ R154, R155, R170 ;  /* 0x000000aa9b9a7221 */ /* 0x000fe20000010000 */
[----:B------:R-:W-:Y:S01]  /*1eb0*/  FFMA.FTZ R153, R171, R170, R152 ;  /* 0x000000aaab997223 */ /* 0x000fe20000010098 */
[C---:B------:R-:W-:Y:S01]  /*1ec0*/  PRMT R160, R163.reuse, 0x7632, R160 ;  /* 0x00007632a3a07816 */ /* 0x040fe200000000a0 */
        /* <DEDUP_REMOVED lines=25> */
[----:B------:R-:W-:Y:S01]  /*2060*/  FADD.FTZ R221, R154, R181 ;  /* 0x000000b59add7221 */ /* 0x000fe20000010000 */
[----:B------:R-:W-:-:S07]  /*2070*/  FFMA.FTZ R222, R178, R181, R152 ;  /* 0x000000b5b2de7223 */ /* 0x000fce0000010098 */
.L_x_5258:
[----:B------:R-:W-:Y:S05]  /*2080*/  BSYNC.RECONVERGENT B1 ;  /* 0x0000000000017941 */ /* 0x000fea0003800200 */
.L_x_5257:
[----:B------:R-:W-:Y:S01]  /*2090*/  HFMA2 R160, -RZ, RZ, 1.875, 0 ;  /* 0x3f800000ffa07431 */ /* 0x000fe200000001ff */
[----:B------:R-:W-:Y:S01]  /*20a0*/  UMOV UR4, 0xffffffff ;  /* 0xffffffff00047882 */ /* 0x000fe20000000000 */
[----:B------:R-:W-:-:S04]  /*20b0*/  ISETP.NE.U32.AND P1, PT, RZ, UR10, PT ;  /* 0x0000000aff007c0c */ /* 0x000fc8000bf25070 */
[----:B------:R-:W-:Y:S02]  /*20c0*/  ISETP.NE.AND.EX P1, PT, RZ, UR11, PT, P1 ;  /* 0x0000000bff007c0c */ /* 0x000fe4000bf25310 */
[----:B-----5:R-:W-:Y:S01]  /*20d0*/  @P0 SHF.L.U32 R160, R220, 0x10, RZ ;  /* 0x00000010dca00819 */ /* 0x020fe200000006ff */
[----:B------:R-:W-:Y:S10]  /*20e0*/  BRA.DIV UR4, `(.L_x_5259) ;  /* 0x0000003e04847947 */ /* 0x000ff4000b800000 */
        /* <DEDUP_REMOVED lines=18> */
.L_x_5302:
        /* <DEDUP_REMOVED lines=50> */
.L_x_5264:
        /* <DEDUP_REMOVED lines=9> */
[----:B0-----:R-:W-:Y:S01]  /*25c0*/  FADD.FTZ R158, R202, -R119 ;  /* 0x80000077ca9e7221 */ /* 0x001fe20000010000 */
        /* <DEDUP_REMOVED lines=26> */
.L_x_5265:
[----:B------:R-:W0:Y:S08]  /*2770*/  @P1 LDC.64 R158, c[0x0][0x478] ;  /* 0x00011e00ff9e1b82 */ /* 0x000e300000000a00 */
[----:B------:R-:W1:Y:S01]  /*2780*/  LDC.64 R156, c[0x0][0x468] ;  /* 0x00011a00ff9c7b82 */ /* 0x000e620000000a00 */
[----:B0-----:R-:W-:-:S05]  /*2790*/  @P1 IMAD.WIDE.U32 R158, R21, 0x20, R158 ;  /* 0x00000020159e1825 */ /* 0x001fca00078e009e */
[----:B------:R2:W-:Y:S01]  /*27a0*/  @P1 STG.E.128 desc[UR6][R158.64], R92 ;  /* 0x0000005c9e001986 */ /* 0x0005e2000c101d06 */
[----:B-1----:R-:W-:-:S03]  /*27b0*/  IMAD.WIDE.U32 R156, R21, 0x10, R156 ;  /* 0x00000010159c7825 */ /* 0x002fc600078e009c */
[----:B------:R2:W-:Y:S01]  /*27c0*/  @P1 STG.E.128 desc[UR6][R158.64+0x10], R116 ;  /* 0x000010749e001986 */ /* 0x0005e2000c101d06 */
[----:B------:R-:W-:-:S03]  /*27d0*/  IADD3 R21, PT, PT, R21, 0x20, RZ ;  /* 0x0000002015157810 */ /* 0x000fc60007ffe0ff */
[----:B------:R2:W-:Y:S04]  /*27e0*/  STG.E.128 desc[UR6][R156.64], R152 ;  /* 0x000000989c007986 */ /* 0x0005e8000c101d06 */
.L_x_5263:
[----:B------:R-:W-:Y:S05]  /*27f0*/  BSYNC.RECONVERGENT B2 ;  /* 0x0000000000027941 */ /* 0x000fea0003800200 */
.L_x_5262:
        /* <DEDUP_REMOVED lines=42> */
.L_x_5268:
[-CC-:B--2---:R-:W-:Y:S01]  /*2aa0*/  FFMA.FTZ R152, R201, R161.reuse, R162.reuse ;  /* 0x000000a1c9987223 */ /* 0x184fe200000100a2 */
        /* <DEDUP_REMOVED lines=35> */
.L_x_5269:
        /* <DEDUP_REMOVED lines=8> */
.L_x_5267:
[----:B------:R-:W-:Y:S05]  /*2d60*/  BSYNC.RECONVERGENT B2 ;  /* 0x0000000000027941 */ /* 0x000fea0003800200 */
.L_x_5266:
        /* <DEDUP_REMOVED lines=17> */
[----:B0-----:R-:W-:Y:S01]  /*2e80*/  FADD.FTZ R158, R29, -R118 ;  /* 0x800000761d9e7221 */ /* 0x001fe20000010000 */
        /* <DEDUP_REMOVED lines=24> */
.L_x_5272:
        /* <DEDUP_REMOVED lines=36> */
.L_x_5273:
        /* <DEDUP_REMOVED lines=8> */
.L_x_5271:
[----:B------:R-:W-:Y:S05]  /*32d0*/  BSYNC.RECONVERGENT B2 ;  /* 0x0000000000027941 */ /* 0x000fea0003800200 */
.L_x_5270:
        /* <DEDUP_REMOVED lines=41> */
.L_x_5275:
[-CC-:B--234-:R-:W-:Y:S01]  /*3570*/  FFMA.FTZ R152, R178, R161.reuse, R162.reuse ;  /* 0x000000a1b2987223 */ /* 0x19cfe200000100a2 */
[-CC-:B------:R-:W-:Y:S01]  /*3580*/  FFMA.FTZ R153, R167, R161.reuse, R162.reuse ;  /* 0x000000a1a7997223 */ /* 0x180fe200000100a2 */
[-CC-:B------:R-:W-:Y:S01]  /*3590*/  FFMA.FTZ R154, R164, R161.reuse, R162.reuse ;  /* 0x000000a1a49a7223 */ /* 0x180fe200000100a2 */
[-CC-:B------:R-:W-:Y:S01]  /*35a0*/  FFMA.FTZ R155, R171, R161.reuse, R162.reuse ;  /* 0x000000a1ab9b7223 */ /* 0x180fe200000100a2 */
[-CC-:B0-----:R-:W-:Y:S01]  /*35b0*/  FFMA.FTZ R158, R168, R161.reuse, R162.reuse ;  /* 0x000000a1a89e7223 */ /* 0x181fe200000100a2 */
        /* <DEDUP_REMOVED lines=31> */
.L_x_5276:
[----:B------:R-:W0:Y:S08]  /*37b0*/  @P1 LDC.64 R158, c[0x0][0x478] ;  /* 0x00011e00ff9e1b82 */ /* 0x000e300000000a00 */
[----:B------:R-:W1:Y:S01]  /*37c0*/  LDC.64 R156, c[0x0][0x468] ;  /* 0x00011a00ff9c7b82 */ /* 0x000e620000000a00 */
[----:B0-----:R-:W-:-:S05]  /*37d0*/  @P1 IMAD.WIDE.U32 R158, R21, 0x20, R158 ;  /* 0x00000020159e1825 */ /* 0x001fca00078e009e */
[----:B------:R0:W-:Y:S01]  /*37e0*/  @P1 STG.E.128 desc[UR6][R158.64], R92 ;  /* 0x0000005c9e001986 */ /* 0x0001e2000c101d06 */
[----:B-1----:R-:W-:-:S03]  /*37f0*/  IMAD.WIDE.U32 R156, R21, 0x10, R156 ;  /* 0x00000010159c7825 */ /* 0x002fc600078e009c */
[----:B------:R0:W-:Y:S04]  /*3800*/  @P1 STG.E.128 desc[UR6][R158.64+0x10], R116 ;  /* 0x000010749e001986 */ /* 0x0001e8000c101d06 */
[----:B------:R0:W-:Y:S01]  /*3810*/  STG.E.128 desc[UR6][R156.64], R152 ;  /* 0x000000989c007986 */ /* 0x0001e2000c101d06 */
[----:B------:R-:W-:Y:S05]  /*3820*/  BRA `(.L_x_5274) ;  /* 0x00000014009c7947 */ /* 0x000fea0003800000 */
.L_x_5261:
[----:B------:R-:W-:-:S04]  /*3830*/  UISETP.NE.U32.AND UP0, UPT, UR12, URZ, UPT ;  /* 0x000000ff0c00728c */ /* 0x000fc8000bf05070 */
[----:B------:R-:W-:-:S09]  /*3840*/  UISETP.NE.AND.EX UP0, UPT, UR13, URZ, UPT, UP0 ;  /* 0x000000ff0d00728c */ /* 0x000fd2000bf05300 */
[----:B------:R-:W-:Y:S05]  /*3850*/  BRA.U UP0, `(.L_x_5277) ;  /* 0x0000000900ac7547 */ /* 0x000fea000b800000 */
[----:B------:R-:W-:Y:S01]  /*3860*/  ISETP.GT.U32.AND P1, PT, R3, 0x1f, PT ;  /* 0x0000001f0300780c */ /* 0x000fe20003f24070 */
[----:B------:R-:W-:-:S12]  /*3870*/  BSSY.RECONVERGENT B2, `(.L_x_5278) ;  /* 0x000002a000027945 */ /* 0x000fd80003800200 */
[----:B------:R-:W-:Y:S05]  /*3880*/  @!P1 BRA `(.L_x_5279) ;  /* 0x0000000000a09947 */ /* 0x000fea0003800000 */
[----:B------:R-:W1:Y:S01]  /*3890*/  LDC.64 R156, c[0x0][0x468] ;  /* 0x00011a00ff9c7b82 */ /* 0x000e620000000a00 */
[-CC-:B------:R-:W-:Y:S01]  /*38a0*/  FFMA.FTZ R152, R217, R161.reuse, R162.reuse ;  /* 0x000000a1d9987223 */ /* 0x180fe200000100a2 */
[-CC-:B0-----:R-:W-:Y:S01]  /*38b0*/  FFMA.FTZ R158, R213, R161.reuse, R162.reuse ;  /* 0x000000a1d59e7223 */ /* 0x181fe200000100a2 */
        /* <DEDUP_REMOVED lines=31> */
[----:B-1----:R-:W-:Y:S01]  /*3ab0*/  IMAD.WIDE.U32 R156, R21, 0x10, R156 ;  /* 0x00000010159c7825 */ /* 0x002fe200078e009c */
[----:B------:R-:W-:-:S02]  /*3ac0*/  F2FP.BF16.F32.PACK_AB R153, R154, R153 ;  /* 0x000000999a99723e */ /* 0x000fc400000010ff */
[----:B------:R-:W-:Y:S02]  /*3ad0*/  F2FP.BF16.F32.PACK_AB R154, R158, R221 ;  /* 0x000000dd9e9a723e */ /* 0x000fe400000010ff */
[----:B------:R-:W-:Y:S02]  /*3ae0*/  F2FP.BF16.F32.PACK_AB R155, R218, R225 ;  /* 0x000000e1da9b723e */ /* 0x000fe400000010ff */
[----:B------:R-:W-:-:S03]  /*3af0*/  IADD3 R21, PT, PT, R21, 0x20, RZ ;  /* 0x0000002015157810 */ /* 0x000fc60007ffe0ff */
[----:B------:R1:W-:Y:S04]  /*3b00*/  STG.E.128 desc[UR6][R156.64], R152 ;  /* 0x000000989c007986 */ /* 0x0003e8000c101d06 */
.L_x_5279:
[----:B------:R-:W-:Y:S05]  /*3b10*/  BSYNC.RECONVERGENT B2 ;  /* 0x0000000000027941 */ /* 0x000fea0003800200 */
.L_x_5278:
[----:B------:R-:W-:Y:S04]  /*3b20*/  BSSY.RECONVERGENT B2, `(.L_x_5280) ;  /* 0x000002a000027945 */ /* 0x000fe80003800200 */
[----:B------:R-:W-:Y:S05]  /*3b30*/  @!P4 BRA `(.L_x_5281) ;  /* 0x0000000000a0c947 */ /* 0x000fea0003800000 */
[----:B-1----:R-:W1:Y:S01]  /*3b40*/  LDC.64 R156, c[0x0][0x468] ;  /* 0x00011a00ff9c7b82 */ /* 0x002e620000000a00 */
        /* <DEDUP_REMOVED lines=39> */
.L_x_5281:
[----:B------:R-:W-:Y:S05]  /*3dc0*/  BSYNC.RECONVERGENT B2 ;  /* 0x0000000000027941 */ /* 0x000fea0003800200 */
.L_x_5280:
[----:B------:R-:W-:Y:S04]  /*3dd0*/  BSSY.RECONVERGENT B2, `(.L_x_5282) ;  /* 0x000002a000027945 */ /* 0x000fe80003800200 */
[----:B------:R-:W-:Y:S05]  /*3de0*/  @!P3 BRA `(.L_x_5283) ;  /* 0x0000000000a0b947 */ /* 0x000fea0003800000 */
[----:B-12---:R-:W1:Y:S01]  /*3df0*/  LDC.64 R156, c[0x0][0x468] ;  /* 0x00011a00ff9c7b82 */ /* 0x006e620000000a00 */
[-CC-:B------:R-:W-:Y:S01]  /*3e00*/  FFMA.FTZ R153, R27, R161.reuse, R162.reuse ;  /* 0x000000a11b997223 */ /* 0x180fe200000100a2 */
[-CC-:B------:R-:W-:Y:S01]  /*3e10*/  FFMA.FTZ R152, R24, R161.reuse, R162.reuse ;  /* 0x000000a118987223 */ /* 0x180fe200000100a2 */
[-CC-:B------:R-:W-:Y:S01]  /*3e20*/  FFMA.FTZ R155, R25, R161.reuse, R162.reuse ;  /* 0x000000a1199b7223 */ /* 0x180fe200000100a2 */
[-CC-:B------:R-:W-:Y:S01]  /*3e30*/  FFMA.FTZ R154, R22, R161.reuse, R162.reuse ;  /* 0x000000a1169a7223 */ /* 0x180fe200000100a2 */
[-CC-:B------:R-:W-:Y:S01]  /*3e40*/  FFMA.FTZ R163, R23, R161.reuse, R162.reuse ;  /* 0x000000a117a37223 */ /* 0x180fe200000100a2 */
[-CC-:B0-----:R-:W-:Y:S01]  /*3e50*/  FFMA.FTZ R158, R26, R161.reuse, R162.reuse ;  /* 0x000000a11a9e7223 */ /* 0x181fe200000100a2 */
        /* <DEDUP_REMOVED lines=33> */
.L_x_5283:
[----:B------:R-:W-:Y:S05]  /*4070*/  BSYNC.RECONVERGENT B2 ;  /* 0x0000000000027941 */ /* 0x000fea0003800200 */
.L_x_5282:
[----:B------:R-:W-:Y:S05]  /*4080*/  @!P2 BRA `(.L_x_5274) ;  /* 0x0000000c0084a947 */ /* 0x000fea0003800000 */
[----:B-123--:R-:W1:Y:S01]  /*4090*/  LDC.64 R152, c[0x0][0x468] ;  /* 0x00011a00ff987b82 */ /* 0x00ee620000000a00 */
[-CC-:B------:R-:W-:Y:S01]  /*40a0*/  FFMA.FTZ R218, R178, R161.reuse, R162.reuse ;  /* 0x000000a1b2da7223 */ /* 0x180fe200000100a2 */
[-CC-:B------:R-:W-:Y:S01]  /*40b0*/  FFMA.FTZ R155, R167, R161.reuse, R162.reuse ;  /* 0x000000a1a79b7223 */ /* 0x180fe200000100a2 */
[-CC-:B------:R-:W-:Y:S01]  /*40c0*/  FFMA.FTZ R154, R164, R161.reuse, R162.reuse ;  /* 0x000000a1a49a7223 */ /* 0x180fe200000100a2 */
[-CC-:B------:R-:W-:Y:S01]  /*40d0*/  FFMA.FTZ R157, R171, R161.reuse, R162.reuse ;  /* 0x000000a1ab9d7223 */ /* 0x180fe200000100a2 */
[-CC-:B------:R-:W-:Y:S01]  /*40e0*/  FFMA.FTZ R156, R168, R161.reuse, R162.reuse ;  /* 0x000000a1a89c7223 */ /* 0x180fe200000100a2 */
[-CC-:B------:R-:W-:Y:S01]  /*40f0*/  FFMA.FTZ R163, R175, R161.reuse, R162.reuse ;  /* 0x000000a1afa37223 */ /* 0x180fe200000100a2 */
[-CC-:B0-----:R-:W-:Y:S01]  /*4100*/  FFMA.FTZ R158, R174, R161.reuse, R162.reuse ;  /* 0x000000a1ae9e7223 */ /* 0x181fe200000100a2 */
        /* <DEDUP_REMOVED lines=25> */
[----:B-1----:R-:W-:Y:S01]  /*42a0*/  IMAD.WIDE.U32 R156, R21, 0x10, R152 ;  /* 0x00000010159c7825 */ /* 0x002fe200078e0098 */
[----:B------:R-:W-:-:S02]  /*42b0*/  F2FP.BF16.F32.PACK_AB R152, R154, R155 ;  /* 0x0000009b9a98723e */ /* 0x000fc400000010ff */
[----:B------:R-:W-:Y:S02]  /*42c0*/  F2FP.BF16.F32.PACK_AB R153, R158, R159 ;  /* 0x0000009f9e99723e */ /* 0x000fe400000010ff */
[----:B------:R-:W-:Y:S02]  /*42d0*/  F2FP.BF16.F32.PACK_AB R154, R162, R163 ;  /* 0x000000a3a29a723e */ /* 0x000fe400000010ff */
[----:B------:R-:W-:-:S05]  /*42e0*/  F2FP.BF16.F32.PACK_AB R155, R218, R219 ;  /* 0x000000dbda9b723e */ /* 0x000fca00000010ff */
[----:B------:R4:W-:Y:S01]  /*42f0*/  STG.E.128 desc[UR6][R156.64], R152 ;  /* 0x000000989c007986 */ /* 0x0009e2000c101d06 */
[----:B------:R-:W-:Y:S05]  /*4300*/  BRA `(.L_x_5274) ;  /* 0x0000000800e47947 */ /* 0x000fea0003800000 */
.L_x_5277:
[----:B------:R-:W-:Y:S04]  /*4310*/  BSSY.RECONVERGENT B2, `(.L_x_5284) ;  /* 0x000002e000027945 */ /* 0x000fe80003800200 */
[----:B------:R-:W-:Y:S05]  /*4320*/  @!P5 BRA `(.L_x_5285) ;  /* 0x0000000000b0d947 */ /* 0x000fea0003800000 */
[----:B0-----:R-:W0:Y:S01]  /*4330*/  LDC.64 R158, c[0x0][0x478] ;  /* 0x00011e00ff9e7b82 */ /* 0x001e220000000a00 */
        /* <DEDUP_REMOVED lines=36> */
[----:B-1----:R-:W-:Y:S01]  /*4580*/  IMAD.WIDE.U32 R156, R21, 0x10, R156 ;  /* 0x00000010159c7825 */ /* 0x002fe200078e009c */
[----:B------:R-:W-:Y:S01]  /*4590*/  F2FP.BF16.F32.PACK_AB R153, R218, R153 ;  /* 0x00000099da99723e */ /* 0x000fe200000010ff */
[----:B------:R1:W-:Y:S01]  /*45a0*/  STG.E.128 desc[UR6][R158.64], R92 ;  /* 0x0000005c9e007986 */ /* 0x0003e2000c101d06 */
[----:B------:R-:W-:Y:S02]  /*45b0*/  F2FP.BF16.F32.PACK_AB R152, R163, R152 ;  /* 0x00000098a398723e */ /* 0x000fe400000010ff */
[----:B------:R-:W-:Y:S01]  /*45c0*/  IADD3 R21, PT, PT, R21, 0x20, RZ ;  /* 0x0000002015157810 */ /* 0x000fe20007ffe0ff */
[----:B------:R1:W-:Y:S04]  /*45d0*/  STG.E.128 desc[UR6][R158.64+0x10], R116 ;  /* 0x000010749e007986 */ /* 0x0003e8000c101d06 */
[----:B------:R1:W-:Y:S02]  /*45e0*/  STG.E.128 desc[UR6][R156.64], R152 ;  /* 0x000000989c007986 */ /* 0x0003e4000c101d06 */
.L_x_5285:
[----:B------:R-:W-:Y:S05]  /*45f0*/  BSYNC.RECONVERGENT B2 ;  /* 0x0000000000027941 */ /* 0x000fea0003800200 */
.L_x_5284:
[----:B------:R-:W-:Y:S04]  /*4600*/  BSSY.RECONVERGENT B2, `(.L_x_5286) ;  /* 0x000002e000027945 */ /* 0x000fe80003800200 */
[----:B------:R-:W-:Y:S05]  /*4610*/  @!P4 BRA `(.L_x_5287) ;  /* 0x0000000000b0c947 */ /* 0x000fea0003800000 */
[----:B01----:R-:W0:Y:S01]  /*4620*/  LDC.64 R158, c[0x0][0x478] ;  /* 0x00011e00ff9e7b82 */ /* 0x003e220000000a00 */
        /* <DEDUP_REMOVED lines=43> */
.L_x_5287:
[----:B------:R-:W-:Y:S05]  /*48e0*/  BSYNC.RECONVERGENT B2 ;  /* 0x0000000000027941 */ /* 0x000fea0003800200 */
.L_x_5286:
[----:B------:R-:W-:Y:S04]  /*48f0*/  BSSY.RECONVERGENT B2, `(.L_x_5288) ;  /* 0x000002e000027945 */ /* 0x000fe80003800200 */
        /* <DEDUP_REMOVED lines=8> */
[----:B------:R-:W-:Y:S01]  /*4980*/  FADD.FTZ R93, R184, -R93 ;  /* 0x8000005db85d7221 */ /* 0x000fe20000010000 */
[----:B------:R-:W1:Y:S01]  /*4990*/  LDC.64 R156, c[0x0][0x468] ;  /* 0x00011a00ff9c7b82 */ /* 0x000e620000000a00 */
[-CC-:B------:R-:W-:Y:S01]  /*49a0*/  FFMA.FTZ R118, R26, R161.reuse, R162.reuse ;  /* 0x000000a11a767223 */ /* 0x180fe200000100a2 */
[----:B------:R-:W-:Y:S01]  /*49b0*/  FFMA.FTZ R154, R30, R161, R162 ;  /* 0x000000a11e9a7223 */ /* 0x000fe200000100a2 */
[----:B------:R-:W-:Y:S01]  /*49c0*/  FADD.FTZ R94, R185, -R92 ;  /* 0x8000005cb95e7221 */ /* 0x000fe20000010000 */
[----:B------:R-:W-:Y:S01]  /*49d0*/  FADD.FTZ R95, R182, -R95 ;  /* 0x8000005fb65f7221 */ /* 0x000fe20000010000 */
[----:B------:R-:W-:Y:S01]  /*49e0*/  FADD.FTZ R116, R183, -R116 ;  /* 0x80000074b7747221 */ /* 0x000fe20000010000 */
[----:B------:R-:W-:Y:S01]  /*49f0*/  FADD.FTZ R117, R180, -R117 ;  /* 0x80000075b4757221 */ /* 0x000fe20000010000 */
[----:B------:R-:W-:Y:S01]  /*4a00*/  FADD.FTZ R119, R28, -R119 ;  /* 0x800000771c777221 */ /* 0x000fe20000010000 */
[----:B------:R-:W-:Y:S01]  /*4a10*/  FFMA.FTZ R92, R219, R93, R136 ;  /* 0x0000005ddb5c7223 */ /* 0x000fe20000010088 */
        /* <DEDUP_REMOVED lines=27> */
.L_x_5289:
[----:B------:R-:W-:Y:S05]  /*4bd0*/  BSYNC.RECONVERGENT B2 ;  /* 0x0000000000027941 */ /* 0x000fea0003800200 */
.L_x_5288:
        /* <DEDUP_REMOVED lines=8> */
[-C--:B------:R-:W-:Y:S01]  /*4c60*/  FFMA.FTZ R118, R174, R161.reuse, R162 ;  /* 0x000000a1ae767223 */ /* 0x080fe200000100a2 */
[----:B------:R-:W2:Y:S01]  /*4c70*/  LDC.64 R154, c[0x0][0x468] ;  /* 0x00011a00ff9a7b82 */ /* 0x000ea20000000a00 */
[----:B0-----:R-:W-:Y:S01]  /*4c80*/  FADD.FTZ R158, R181, -R94 ;  /* 0x8000005eb59e7221 */ /* 0x001fe20000010000 */
[----:B------:R-:W-:Y:S01]  /*4c90*/  FADD.FTZ R93, R166, -R93 ;  /* 0x8000005da65d7221 */ /* 0x000fe20000010000 */
[----:B------:R-:W-:Y:S01]  /*4ca0*/  FFMA.FTZ R161, R179, R161, R162 ;  /* 0x000000a1b3a17223 */ /* 0x000fe200000100a2 */
        /* <DEDUP_REMOVED lines=14> */
[----:B-1----:R-:W-:-:S04]  /*4d90*/  IMAD.WIDE.U32 R156, R21, 0x20, R152 ;  /* 0x00000020159c7825 */ /* 0x002fc800078e0098 */
        /* <DEDUP_REMOVED lines=8> */
[----:B--2---:R-:W-:Y:S01]  /*4e20*/  IMAD.WIDE.U32 R158, R21, 0x10, R154 ;  /* 0x00000010159e7825 */ /* 0x004fe200078e009a */
[----:B------:R-:W-:Y:S01]  /*4e30*/  F2FP.BF16.F32.PACK_AB R155, R220, R219 ;  /* 0x000000dbdc9b723e */ /* 0x000fe200000010ff */
[----:B------:R0:W-:Y:S01]  /*4e40*/  STG.E.128 desc[UR6][R156.64], R92 ;  /* 0x0000005c9c007986 */ /* 0x0001e2000c101d06 */
[----:B------:R-:W-:-:S02]  /*4e50*/  F2FP.BF16.F32.PACK_AB R154, R218, R163 ;  /* 0x000000a3da9a723e */ /* 0x000fc400000010ff */
[----:B------:R-:W-:Y:S01]  /*4e60*/  F2FP.BF16.F32.PACK_AB R153, R162, R153 ;  /* 0x00000099a299723e */ /* 0x000fe200000010ff */
[----:B------:R0:W-:Y:S01]  /*4e70*/  STG.E.128 desc[UR6][R156.64+0x10], R116 ;  /* 0x000010749c007986 */ /* 0x0001e2000c101d06 */
[----:B------:R-:W-:-:S05]  /*4e80*/  F2FP.BF16.F32.PACK_AB R152, R161, R152 ;  /* 0x00000098a198723e */ /* 0x000fca00000010ff */
[----:B------:R0:W-:Y:S02]  /*4e90*/  STG.E.128 desc[UR6][R158.64], R152 ;  /* 0x000000989e007986 */ /* 0x0001e4000c101d06 */
.L_x_5274:
[----:B------:R-:W-:Y:S05]  /*4ea0*/  BSYNC.RECONVERGENT B1 ;  /* 0x0000000000017941 */ /* 0x000fea0003800200 */
.L_x_5260:
[----:B01234-:R-:W0:Y:S02]  /*4eb0*/  LDC.64 R152, c[0x0][0x380] ;  /* 0x0000e000ff987b82 */ /* 0x01fe240000000a00 */
[----:B0-----:R-:W-:-:S04]  /*4ec0*/  LEA R5, R152, R5, 0x2 ;  /* 0x0000000598057211 */ /* 0x001fc800078e10ff */
[----:B------:R-:W-:-:S13]  /*4ed0*/  ISETP.GE.AND P1, PT, R5, R153, PT ;  /* 0x000000990500720c */ /* 0x000fda0003f26270 */
[----:B------:R-:W-:Y:S05]  /*4ee0*/  @!P1 BRA `(.L_x_5290) ;  /* 0xffffffb800389947 */ /* 0x000fea000383ffff */
.L_x_5250:
[----:B------:R-:W-:Y:S05]  /*4ef0*/  BSYNC B0 ;  /* 0x0000000000007941 */ /* 0x000fea0003800000 */
.L_x_5249:
        /* <DEDUP_REMOVED lines=256> */
.L_x_5259:
        /* <DEDUP_REMOVED lines=8> */
.L_x_5292:
[----:B------:R-:W-:Y:S05]  /*5f80*/  BSYNC B1 ;  /* 0x0000000000017941 */ /* 0x000fea0003800000 */
.L_x_5291:
        /* <DEDUP_REMOVED lines=8> */
.L_x_5293:
[----:B------:R-:W-:Y:S01]  /*6010*/  FADD.FTZ R152, R152, R221 ;  /* 0x000000dd98987221 */ /* 0x000fe20000010000 */
[----:B------:R-:W-:-:S04]  /*6020*/  HFMA2 R163, -RZ, RZ, 0, 1.1920928955078125e-07 ;  /* 0x00000002ffa37431 */ /* 0x000fc800000001ff */
[----:B------:R-:W-:Y:S02]  /*6030*/  MOV R218, R152 ;  /* 0x0000009800da7202 */ /* 0x000fe40000000f00 */
[----:B------:R-:W-:-:S07]  /*6040*/  MOV R153, R162 ;  /* 0x000000a200997202 */ /* 0x000fce0000000f00 */
[----:B------:R-:W-:Y:S05]  /*6050*/  WARPSYNC.COLLECTIVE R161, `(.L_x_5294) ;  /* 0x00000000a1087348 */ /* 0x000fea0003c00000 */
[----:B------:R0:W1:Y:S02]  /*6060*/  SHFL.BFLY P6, R162, R218, R163, R220 ;  /* 0x0c0000a3daa27389 */ /* 0x00006400000c00dc */
[----:B01----:R-:W-:Y:S05]  /*6070*/  ENDCOLLECTIVE ;  /* 0x000000000000791b */ /* 0x003fea0003800000 */
.L_x_5294:
[----:B------:R-:W-:-:S05]  /*6080*/  FADD.FTZ R153, R153, R222 ;  /* 0x000000de99997221 */ /* 0x000fca0000010000 */
[----:B------:R-:W-:Y:S02]  /*6090*/  MOV R218, R153 ;  /* 0x0000009900da7202 */ /* 0x000fe40000000f00 */
[----:B------:R-:W-:-:S07]  /*60a0*/  MOV R155, R162 ;  /* 0x000000a2009b7202 */ /* 0x000fce0000000f00 */
[----:B------:R-:W-:Y:S05]  /*60b0*/  WARPSYNC.COLLECTIVE R161, `(.L_x_5295) ;  /* 0x00000000a1087348 */ /* 0x000fea0003c00000 */
[----:B------:R0:W1:Y:S02]  /*60c0*/  SHFL.BFLY P6, R162, R218, R163, R220 ;  /* 0x0c0000a3daa27389 */ /* 0x00006400000c00dc */
[----:B01----:R-:W-:Y:S05]  /*60d0*/  ENDCOLLECTIVE ;  /* 0x000000000000791b */ /* 0x003fea0003800000 */
.L_x_5295:
[----:B------:R-:W-:Y:S01]  /*60e0*/  FADD.FTZ R155, R152, R155 ;  /* 0x0000009b989b7221 */ /* 0x000fe20000010000 */
[----:B------:R-:W-:-:S04]  /*60f0*/  HFMA2 R163, -RZ, RZ, 0, 2.384185791015625e-07 ;  /* 0x00000004ffa37431 */ /* 0x000fc800000001ff */
[----:B------:R-:W-:Y:S02]  /*6100*/  MOV R218, R155 ;  /* 0x0000009b00da7202 */ /* 0x000fe40000000f00 */
[----:B------:R-:W-:-:S07]  /*6110*/  MOV R154, R162 ;  /* 0x000000a2009a7202 */ /* 0x000fce0000000f00 */
[----:B------:R-:W-:Y:S05]  /*6120*/  WARPSYNC.COLLECTIVE R161, `(.L_x_5296) ;  /* 0x00000000a1087348 */ /* 0x000fea0003c00000 */
[----:B------:R0:W1:Y:S02]  /*6130*/  SHFL.BFLY P6, R162, R218, R163, R220 ;  /* 0x0c0000a3daa27389 */ /* 0x00006400000c00dc */
[----:B01----:R-:W-:Y:S05]  /*6140*/  ENDCOLLECTIVE ;  /* 0x000000000000791b */ /* 0x003fea0003800000 */
.L_x_5296:
[----:B------:R-:W-:-:S05]  /*6150*/  FADD.FTZ R154, R153, R154 ;  /* 0x0000009a999a7221 */ /* 0x000fca0000010000 */
[----:B------:R-:W-:Y:S02]  /*6160*/  MOV R218, R154 ;  /* 0x0000009a00da7202 */ /* 0x000fe40000000f00 */
[----:B------:R-:W-:-:S07]  /*6170*/  MOV R156, R162 ;  /* 0x000000a2009c7202 */ /* 0x000fce0000000f00 */
[----:B------:R-:W-:Y:S05]  /*6180*/  WARPSYNC.COLLECTIVE R161, `(.L_x_5297) ;  /* 0x00000000a1087348 */ /* 0x000fea0003c00000 */
[----:B------:R0:W1:Y:S02]  /*6190*/  SHFL.BFLY P6, R162, R218, R163, R220 ;  /* 0x0c0000a3daa27389 */ /* 0x00006400000c00dc */
[----:B01----:R-:W-:Y:S05]  /*61a0*/  ENDCOLLECTIVE ;  /* 0x000000000000791b */ /* 0x003fea0003800000 */
.L_x_5297:
[----:B------:R-:W-:Y:S01]  /*61b0*/  FADD.FTZ R156, R155, R156 ;  /* 0x0000009c9b9c7221 */ /* 0x000fe20000010000 */
[----:B------:R-:W-:-:S04]  /*61c0*/  HFMA2 R163, -RZ, RZ, 0, 4.76837158203125e-07 ;  /* 0x00000008ffa37431 */ /* 0x000fc800000001ff */
[----:B------:R-:W-:Y:S02]  /*61d0*/  MOV R218, R156 ;  /* 0x0000009c00da7202 */ /* 0x000fe40000000f00 */
[----:B------:R-:W-:-:S07]  /*61e0*/  MOV R157, R162 ;  /* 0x000000a2009d7202 */ /* 0x000fce0000000f00 */
[----:B------:R-:W-:Y:S05]  /*61f0*/  WARPSYNC.COLLECTIVE R161, `(.L_x_5298) ;  /* 0x00000000a1087348 */ /* 0x000fea0003c00000 */
[----:B------:R0:W1:Y:S02]  /*6200*/  SHFL.BFLY P6, R162, R218, R163, R220 ;  /* 0x0c0000a3daa27389 */ /* 0x00006400000c00dc */
[----:B01----:R-:W-:Y:S05]  /*6210*/  ENDCOLLECTIVE ;  /* 0x000000000000791b */ /* 0x003fea0003800000 */
.L_x_5298:
[----:B------:R-:W-:-:S05]  /*6220*/  FADD.FTZ R157, R154, R157 ;  /* 0x0000009d9a9d7221 */ /* 0x000fca0000010000 */
[----:B------:R-:W-:Y:S02]  /*6230*/  MOV R218, R157 ;  /* 0x0000009d00da7202 */ /* 0x000fe40000000f00 */
[----:B------:R-:W-:-:S07]  /*6240*/  MOV R159, R162 ;  /* 0x000000a2009f7202 */ /* 0x000fce0000000f00 */
[----:B------:R-:W-:Y:S05]  /*6250*/  WARPSYNC.COLLECTIVE R161, `(.L_x_5299) ;  /* 0x00000000a1087348 */ /* 0x000fea0003c00000 */
[----:B------:R0:W1:Y:S02]  /*6260*/  SHFL.BFLY P6, R162, R218, R163, R220 ;  /* 0x0c0000a3daa27389 */ /* 0x00006400000c00dc */
[----:B01----:R-:W-:Y:S05]  /*6270*/  ENDCOLLECTIVE ;  /* 0x000000000000791b */ /* 0x003fea0003800000 */
.L_x_5299:
[----:B------:R-:W-:Y:S01]  /*6280*/  FADD.FTZ R159, R156, R159 ;  /* 0x0000009f9c9f7221 */ /* 0x000fe20000010000 */
[----:B------:R-:W-:-:S04]  /*6290*/  HFMA2 R163, -RZ, RZ, 0, 9.5367431640625e-07 ;  /* 0x00000010ffa37431 */ /* 0x000fc800000001ff */
[----:B------:R-:W-:Y:S02]  /*62a0*/  MOV R218, R159 ;  /* 0x0000009f00da7202 */ /* 0x000fe40000000f00 */
[----:B------:R-:W-:-:S07]  /*62b0*/  MOV R158, R162 ;  /* 0x000000a2009e7202 */ /* 0x000fce0000000f00 */
[----:B------:R-:W-:Y:S05]  /*62c0*/  WARPSYNC.COLLECTIVE R161, `(.L_x_5300) ;  /* 0x00000000a1087348 */ /* 0x000fea0003c00000 */
[----:B------:R0:W1:Y:S02]  /*62d0*/  SHFL.BFLY P6, R162, R218, R163, R220 ;  /* 0x0c0000a3daa27389 */ /* 0x00006400000c00dc */
[----:B01----:R-:W-:Y:S05]  /*62e0*/  ENDCOLLECTIVE ;  /* 0x000000000000791b */ /* 0x003fea0003800000 */
.L_x_5300:
[----:B------:R-:W-:-:S05]  /*62f0*/  FADD.FTZ R158, R157, R158 ;  /* 0x0000009e9d9e7221 */ /* 0x000fca0000010000 */
[----:B------:R-:W-:Y:S02]  /*6300*/  MOV R218, R158 ;  /* 0x0000009e00da7202 */ /* 0x000fe40000000f00 */
[----:B------:R-:W-:-:S07]  /*6310*/  MOV R152, R162 ;  /* 0x000000a200987202 */ /* 0x000fce0000000f00 */
[----:B------:R-:W-:Y:S05]  /*6320*/  WARPSYNC.COLLECTIVE R161, `(.L_x_5301) ;  /* 0x00000000a1087348 */ /* 0x000fea0003c00000 */
[----:B------:R0:W1:Y:S02]  /*6330*/  SHFL.BFLY P6, R162, R218, R163, R220 ;  /* 0x0c0000a3daa27389 */ /* 0x00006400000c00dc */
[----:B01----:R-:W-:Y:S05]  /*6340*/  ENDCOLLECTIVE ;  /* 0x000000000000791b */ /* 0x003fea0003800000 */
.L_x_5301:
[----:B------:R-:W-:Y:S01]  /*6350*/  MOV R153, R162 ;  /* 0x000000a200997202 */ /* 0x000fe20000000f00 */
[----:B------:R-:W-:Y:S06]  /*6360*/  BRA `(.L_x_5302) ;  /* 0xffffffbc00a87947 */ /* 0x000fec000383ffff */
.L_x_5303:
        /* <DEDUP_REMOVED lines=9> */
.L_x_20006:


//--------------------- .text._ZN10layer_norm13ln_bwd_kernelINS_13Kernel_traitsI13__nv_bfloat16S2_fS2_fjLj1024ELj1ELj4ELj1ELj16ENS_18Kernel_traits_baseILj1024ES2_S2_fS2_fjLj128EEEEELb0ELb0ELb0ELb1EEEvNS_9BwdParamsE --------------------------
	.section	.text._ZN10layer_norm13ln_bwd_kernelINS_13Kernel_traitsI13__nv_bfloat16S2_fS2_fjLj1024ELj1ELj4ELj1ELj16ENS_18Kernel_traits_baseILj1024ES2_S2_fS2_fjLj128EEEEELb0ELb0ELb0ELb1EEEvNS_9BwdParamsE,"ax",@progbits
	.align	128
        .global         _ZN10layer_norm13ln_bwd_kernelINS_13Kernel_traitsI13__nv_bfloat16S2_fS2_fjLj1024ELj1ELj4ELj1ELj16ENS_18Kernel_traits_baseILj1024ES2_S2_fS2_fjLj128EEEEELb0ELb0ELb0ELb1EEEvNS_9BwdParamsE
        .type           _ZN10layer_norm13ln_bwd_kernelINS_13Kernel_traitsI13__nv_bfloat16S2_fS2_fjLj1024ELj1ELj4ELj1ELj16ENS_18Kernel_traits_baseILj1024ES2_S2_fS2_fjLj128EEEEELb0ELb0ELb0ELb1EEEvNS_9BwdParamsE,@function
        .size           _ZN10layer_norm13ln_bwd_kernelINS_13Kernel_traitsI13__nv_bfloat16S2_fS2_fjLj1024ELj1ELj4ELj1ELj16ENS_18Kernel_traits_baseILj1024ES2_S2_fS2_fjLj128EEEEELb0ELb0ELb0ELb1EEEvNS_9BwdParamsE,(.L_x_20007 - _ZN10layer_norm13ln_bwd_kernelINS_13Kernel_traitsI13__nv_bfloat16S2_fS2_fjLj1024ELj1ELj4ELj1ELj16ENS_18Kernel_traits_baseILj1024ES2_S2_fS2_fjLj128EEEEELb0ELb0ELb0ELb1EEEvNS_9BwdParamsE)
        .other          _ZN10layer_norm13ln_bwd_kernelINS_13Kernel_traitsI13__nv_bfloat16S2_fS2_fjLj1024ELj1ELj4ELj1ELj16ENS_18Kernel_traits_baseILj1024ES2_S2_fS2_fjLj128EEEEELb0ELb0ELb0ELb1EEEvNS_9BwdParamsE,@"STO_CUDA_ENTRY STV_DEFAULT"
_ZN10layer_norm13ln_bwd_kernelINS_13Kernel_traitsI13__nv_bfloat16S2_fS2_fjLj1024ELj1ELj4ELj1ELj16ENS_18Kernel_traits_baseILj1024ES2_S2_fS2_fjLj128EEEEELb0ELb0ELb0ELb1EEEvNS_9BwdParamsE:
.text._ZN10layer_norm13ln_bwd_kernelINS_13Kernel_traitsI13__nv_bfloat16S2_fS2_fjLj1024ELj1ELj4ELj1ELj16ENS_18Kernel_traits_baseILj1024ES2_S2_fS2_fjLj128EEEEELb0ELb0ELb0ELb1EEEvNS_9BwdParamsE:
        /* <DEDUP_REMOVED lines=57> */
[----:B------:R-:W-:Y:S01]  /*0390*/  HFMA2 R144, -RZ, RZ, 0, 0 ;  /* 0x00000000ff907431 */ /* 0x000fe200000001ff */
[----:B------:R-:W-:Y:S01]  /*03a0*/  BSSY B1, `(.L_x_5306) ;  /* 0x0000446000017945 */ /* 0x000fe20003800000 */
[----:B------:R-:W-:Y:S01]  /*03b0*/  HFMA2 R0, -RZ, RZ, 0, 0 ;  /* 0x00000000ff007431 */ /* 0x000fe200000001ff */
[----:B------:R-:W-:-:S02]  /*03c0*/  ISETP.NE.AND.EX P0, PT, RZ, UR5, PT, P0 ;  /* 0x00000005ff007c0c */ /* 0x000fc4000bf05300 */
        /* <DEDUP_REMOVED lines=17> */
[----:B------:R-:W-:-:S02]  /*04e0*/  MOV R152, RZ ;  /* 0x000000ff00987202 */ /* 0x000fc40000000f00 */
[----:B------:R-:W-:Y:S02]  /*04f0*/  CS2R R26, SRZ ;  /* 0x00000000001a7805 */ /* 0x000fe4000001ff00 */
[----:B------:R-:W-:Y:S02]  /*0500*/  CS2R R24, SRZ ;  /* 0x0000000000187805 */ /* 0x000fe4000001ff00 */
[----:B------:R-:W-:Y:S02]  /*0510*/  CS2R R22, SRZ ;  /* 0x0000000000167805 */ /* 0x000fe4000001ff00 */
[----:B------:R-:W-:Y:S02]  /*0520*/  CS2R R20, SRZ ;  /* 0x0000000000147805 */ /* 0x000fe4000001ff00 */
[----:B0-----:R-:W-:Y:S02]  /*0530*/  CS2R R2, SRZ ;  /* 0x0000000000027805 */ /* 0x001fe4000001ff00 */
[----:B------:R-:W-:-:S02]  /*0540*/  MOV R166, RZ ;  /* 0x000000ff00a67202 */ /* 0x000fc40000000f00 */
[----:B--2---:R-:W-:Y:S02]  /*0550*/  PRMT R184, R16, 0x7632, R184 ;  /* 0x0000763210b87816 */ /* 0x004fe400000000b8 */
[----:B------:R-:W-:Y:S02]  /*0560*/  PRMT R182, R17, 0x7632, R182 ;  /* 0x0000763211b67816 */ /* 0x000fe400000000b6 */
[----:B------:R-:W-:Y:S02]  /*0570*/  PRMT R167, R18, 0x7632, R167 ;  /* 0x0000763212a77816 */ /* 0x000fe400000000a7 */
[----:B------:R-:W-:Y:S02]  /*0580*/  PRMT R168, R19, 0x7632, R168 ;  /* 0x0000763213a87816 */ /* 0x000fe400000000a8 */
[----:B---3--:R-:W-:Y:S02]  /*0590*/  PRMT R169, R12, 0x7632, R169 ;  /* 0x000076320ca97816 */ /* 0x008fe400000000a9 */
[----:B------:R-:W-:-:S02]  /*05a0*/  PRMT R170, R13, 0x7632, R170 ;  /* 0x000076320daa7816 */ /* 0x000fc400000000aa */
[----:B------:R-:W-:Y:S02]  /*05b0*/  PRMT R171, R14, 0x7632, R171 ;  /* 0x000076320eab7816 */ /* 0x000fe400000000ab */
[----:B------:R-:W-:Y:S02]  /*05c0*/  PRMT R172, R15, 0x7632, R172 ;  /* 0x000076320fac7816 */ /* 0x000fe400000000ac */
[----:B----4-:R-:W-:Y:S02]  /*05d0*/  PRMT R173, R8, 0x7632, R173 ;  /* 0x0000763208ad7816 */ /* 0x010fe400000000ad */
[----:B------:R-:W-:Y:S02]  /*05e0*/  PRMT R174, R9, 0x7632, R174 ;  /* 0x0000763209ae7816 */ /* 0x000fe400000000ae */
[----:B------:R-:W-:Y:S02]  /*05f0*/  PRMT R175, R10, 0x7632, R175 ;  /* 0x000076320aaf7816 */ /* 0x000fe400000000af */
[----:B------:R-:W-:-:S02]  /*0600*/  PRMT R176, R11, 0x7632, R176 ;  /* 0x000076320bb07816 */ /* 0x000fc400000000b0 */
[----:B-----5:R-:W-:Y:S02]  /*0610*/  PRMT R177, R4, 0x7632, R177 ;  /* 0x0000763204b17816 */ /* 0x020fe400000000b1 */
[----:B------:R-:W-:Y:S02]  /*0620*/  PRMT R178, R5, 0x7632, R178 ;  /* 0x0000763205b27816 */ /* 0x000fe400000000b2 */
[----:B------:R-:W-:Y:S02]  /*0630*/  PRMT R179, R6, 0x7632, R179 ;  /* 0x0000763206b37816 */ /* 0x000fe400000000b3 */
[----:B------:R-:W-:Y:S02]  /*0640*/  PRMT R180, R7, 0x7632, R180 ;  /* 0x0000763207b47816 */ /* 0x000fe400000000b4 */
[----:B------:R-:W-:Y:S02]  /*0650*/  SHF.L.U32 R185, R16, 0x10, RZ ;  /* 0x0000001010b97819 */ /* 0x000fe400000006ff */
[----:B------:R-:W-:-:S02]  /*0660*/  SHF.L.U32 R183, R17, 0x10, RZ ;  /* 0x0000001011b77819 */ /* 0x000fc400000006ff */
[----:B------:R-:W-:Y:S02]  /*0670*/  CS2R R16, SRZ ;  /* 0x0000000000107805 */ /* 0x000fe4000001ff00 */
[----:B------:R-:W-:Y:S02]  /*0680*/  SHF.L.U32 R181, R18, 0x10, RZ ;  /* 0x0000001012b57819 */ /* 0x000fe400000006ff */
[----:B------:R-:W-:Y:S02]  /*0690*/  SHF.L.U32 R153, R19, 0x10, RZ ;  /* 0x0000001013997819 */ /* 0x000fe400000006ff */
[----:B------:R-:W-:Y:S02]  /*06a0*/  CS2R R18, SRZ ;  /* 0x0000000000127805 */ /* 0x000fe4000001ff00 */
        /* <DEDUP_REMOVED lines=33> */
[----:B------:R-:W-:-:S07]  /*08c0*/  SHF.L.U32 R180, R180, 0x10, RZ ;  /* 0x00000010b4b47819 */ /* 0x000fce00000006ff */
.L_x_5319:
[----:B------:R-:W0:Y:S01]  /*08d0*/  S2R R145, SR_TID.X ;  /* 0x0000000000917919 */ /* 0x000e220000002100 */
[----:B------:R-:W1:Y:S01]  /*08e0*/  LDC.64 R86, c[0x0][0x3c0] ;  /* 0x0000f000ff567b82 */ /* 0x000e620000000a00 */
[----:B------:R-:W-:-:S05]  /*08f0*/  IMAD R88, R186, UR9, RZ ;  /* 0x00000009ba587c24 */ /* 0x000fca000f8e02ff */
[----:B------:R-:W-:Y:S02]  /*0900*/  SHF.R.S32.HI R89, RZ, 0x1f, R88 ;  /* 0x0000001fff597819 */ /* 0x000fe40000011458 */
[----:B------:R-:W2:Y:S02]  /*0910*/  LDC.64 R198, c[0x0][0x3a8] ;  /* 0x0000ea00ffc67b82 */ /* 0x000ea40000000a00 */
[----:B------:R-:W-:-:S06]  /*0920*/  LEA.HI R89, R89, R88, RZ, 0x3 ;  /* 0x0000005859597211 */ /* 0x000fcc00078f18ff */
[----:B------:R-:W3:Y:S08]  /*0930*/  LDC.64 R128, c[0x0][0x428] ;  /* 0x00010a00ff807b82 */ /* 0x000ef00000000a00 */
[----:B------:R-:W4:Y:S01]  /*0940*/  LDC.64 R188, c[0x0][0x3c8] ;  /* 0x0000f200ffbc7b82 */ /* 0x000f220000000a00 */
[----:B-1----:R-:W-:-:S05]  /*0950*/  IMAD.WIDE R102, R186, 0x4, R86 ;  /* 0x00000004ba667825 */ /* 0x002fca00078e0256 */
[----:B------:R-:W4:Y:S01]  /*0960*/  LDG.E R202, desc[UR6][R102.64] ;  /* 0x0000000666ca7981 */ /* 0x000f22000c1e1900 */
[----:B0-----:R-:W-:Y:S01]  /*0970*/  LOP3.LUT R88, R145, 0x1f, RZ, 0xc0, !PT ;  /* 0x0000001f91587812 */ /* 0x001fe200078ec0ff */
[----:B------:R-:W0:Y:S03]  /*0980*/  @P0 LDC.64 R84, c[0x0][0x3e0] ;  /* 0x0000f800ff540b82 */ /* 0x000e260000000a00 */
[----:B------:R-:W-:-:S04]  /*0990*/  LEA.HI.SX32 R205, R89, R88, 0x1d ;  /* 0x0000005859cd7211 */ /* 0x000fc800078feaff */
[C---:B------:R-:W-:Y:S01]  /*09a0*/  IADD3 R203, PT, PT, R205.reuse, 0x20, RZ ;  /* 0x00000020cdcb7810 */ /* 0x040fe20007ffe0ff */
[C---:B--2---:R-:W-:Y:S01]  /*09b0*/  IMAD.WIDE.U32 R116, R205.reuse, 0x20, R198 ;  /* 0x00000020cd747825 */ /* 0x044fe200078e00c6 */
[C---:B------:R-:W-:Y:S02]  /*09c0*/  IADD3 R201, PT, PT, R205.reuse, 0x40, RZ ;  /* 0x00000040cdc97810 */ /* 0x040fe40007ffe0ff */
[C---:B------:R-:W-:Y:S01]  /*09d0*/  IADD3 R187, PT, PT, R205.reuse, 0x60, RZ ;  /* 0x00000060cdbb7810 */ /* 0x040fe20007ffe0ff */
[----:B---3--:R-:W-:Y:S01]  /*09e0*/  IMAD.WIDE.U32 R88, R205, 0x10, R128 ;  /* 0x00000010cd587825 */ /* 0x008fe200078e0080 */
[----:B------:R-:W2:Y:S03]  /*09f0*/  LDG.E.128 R92, desc[UR6][R116.64+0x10] ;  /* 0x00001006745c7981 */ /* 0x000ea6000c1e1d00 */
[----:B----4-:R-:W-:Y:S02]  /*0a00*/  IMAD.WIDE R196, R186, 0x4, R188 ;  /* 0x00000004bac47825 */ /* 0x010fe400078e02bc */
[----:B------:R-:W3:Y:S02]  /*0a10*/  LDG.E.128 R88, desc[UR6][R88.64] ;  /* 0x0000000658587981 */ /* 0x000ee4000c1e1d00 */
[----:B------:R-:W-:-:S02]  /*0a20*/  IMAD.WIDE.U32 R100, R203, 0x10, R128 ;  /* 0x00000010cb647825 */ /* 0x000fc400078e0080 */
[----:B------:R-:W4:Y:S02]  /*0a30*/  LDG.E R197, desc[UR6][R196.64] ;  /* 0x00000006c4c57981 */ /* 0x000f24000c1e1900 */
[----:B0-----:R-:W-:Y:S02]  /*0a40*/  @P0 IMAD.WIDE R104, R186, 0x2, R84 ;  /* 0x00000002ba680825 */ /* 0x001fe400078e0254 */
[----:B------:R-:W4:Y:S02]  /*0a50*/  LDG.E.128 R84, desc[UR6][R116.64] ;  /* 0x0000000674547981 */ /* 0x000f24000c1e1d00 */
[----:B------:R-:W-:Y:S02]  /*0a60*/  IMAD.WIDE.U32 R112, R201, 0x10, R128 ;  /* 0x00000010c9707825 */ /* 0x000fe400078e0080 */
[----:B------:R-:W4:Y:S02]  /*0a70*/  @P0 LDG.E.U16 R200, desc[UR6][R104.64] ;  /* 0x0000000668c80981 */ /* 0x000f24000c1e1500 */
[----:B------:R-:W-:-:S02]  /*0a80*/  IMAD.WIDE.U32 R130, R203, 0x20, R198 ;  /* 0x00000020cb827825 */ /* 0x000fc400078e00c6 */
[----:B------:R-:W4:Y:S02]  /*0a90*/  LDG.E.128 R112, desc[UR6][R112.64] ;  /* 0x0000000670707981 */ /* 0x000f24000c1e1d00 */
[----:B------:R-:W-:Y:S02]  /*0aa0*/  IMAD.WIDE.U32 R190, R201, 0x20, R198 ;  /* 0x00000020c9be7825 */ /* 0x000fe400078e00c6 */
[----:B------:R-:W4:Y:S02]  /*0ab0*/  LDG.E.128 R96, desc[UR6][R130.64] ;  /* 0x0000000682607981 */ /* 0x000f24000c1e1d00 */
[C---:B------:R-:W-:Y:S02]  /*0ac0*/  IMAD.WIDE.U32 R128, R187.reuse, 0x10, R128 ;  /* 0x00000010bb807825 */ /* 0x040fe400078e0080 */
[----:B------:R-:W4:Y:S04]  /*0ad0*/  LDG.E.128 R104, desc[UR6][R130.64+0x10] ;  /* 0x0000100682687981 */ /* 0x000f28000c1e1d00 */
[----:B------:R-:W4:Y:S04]  /*0ae0*/  LDG.E.128 R108, desc[UR6][R190.64] ;  /* 0x00000006be6c7981 */ /* 0x000f28000c1e1d00 */
[----:B------:R-:W4:Y:S04]  /*0af0*/  LDG.E.128 R100, desc[UR6][R100.64] ;  /* 0x0000000664647981 */ /* 0x000f28000c1e1d00 */
[----:B------:R-:W4:Y:S01]  /*0b00*/  LDG.E.128 R128, desc[UR6][R128.64] ;  /* 0x0000000680807981 */ /* 0x000f22000c1e1d00 */
[----:B------:R-:W-:-:S03]  /*0b10*/  IMAD.WIDE.U32 R198, R187, 0x20, R198 ;  /* 0x00000020bbc67825 */ /* 0x000fc600078e00c6 */
[----:B------:R0:W4:Y:S04]  /*0b20*/  LDG.E.128 R116, desc[UR6][R190.64+0x10] ;  /* 0x00001006be747981 */ /* 0x000128000c1e1d00 */
[----:B------:R-:W4:Y:S04]  /*0b30*/  LDG.E.128 R120, desc[UR6][R198.64] ;  /* 0x00000006c6787981 */ /* 0x000f28000c1e1d00 */
[----:B------:R-:W4:Y:S01]  /*0b40*/  LDG.E.128 R124, desc[UR6][R198.64+0x10] ;  /* 0x00001006c67c7981 */ /* 0x000f22000c1e1d00 */
[----:B------:R-:W-:-:S04]  /*0b50*/  ISETP.NE.U32.AND P1, PT, RZ, UR10, PT ;  /* 0x0000000aff007c0c */ /* 0x000fc8000bf25070 */
[----:B------:R-:W-:-:S13]  /*0b60*/  ISETP.NE.AND.EX P1, PT, RZ, UR11, PT, P1 ;  /* 0x0000000bff007c0c */ /* 0x000fda000bf25310 */
[----:B------:R-:W1:Y:S08]  /*0b70*/  @P1 LDC.64 R194, c[0x0][0x438] ;  /* 0x00010e00ffc21b82 */ /* 0x000e700000000a00 */
[----:B------:R-:W1:Y:S08]  /*0b80*/  @P1 LDC.64 R192, c[0x0][0x438] ;  /* 0x00010e00ffc01b82 */ /* 0x000e700000000a00 */
[----:B------:R-:W1:Y:S08]  /*0b90*/  @P1 LDC.64 R188, c[0x0][0x438] ;  /* 0x00010e00ffbc1b82 */ /* 0x000e700000000a00 */
[----:B0-----:R-:W0:Y:S01]  /*0ba0*/  @P1 LDC.64 R190, c[0x0][0x438] ;  /* 0x00010e00ffbe1b82 */ /* 0x001e220000000a00 */
[----:B------:R-:W-:Y:S01]  /*0bb0*/  ISETP.NE.AND P2, PT, RZ, UR8, PT ;  /* 0x00000008ff007c0c */ /* 0x000fe2000bf45270 */
[----:B-1----:R-:W-:-:S05]  /*0bc0*/  @P1 IMAD.WIDE.U32 R194, R205, 0x20, R194 ;  /* 0x00000020cdc21825 */ /* 0x002fca00078e00c2 */
[----:B-----5:R-:W5:Y:S01]  /*0bd0*/  @P1 LDG.E.128 R44, desc[UR6][R194.64] ;  /* 0x00000006c22c1981 */ /* 0x020f62000c1e1d00 */
[----:B------:R-:W-:-:S03]  /*0be0*/  @P1 IMAD.WIDE.U32 R192, R203, 0x20, R192 ;  /* 0x00000020cbc01825 */ /* 0x000fc600078e00c0 */
[----:B------:R-:W5:Y:S04]  /*0bf0*/  @P1 LDG.E.128 R48, desc[UR6][R194.64+0x10] ;  /* 0x00001006c2301981 */ /* 0x000f68000c1e1d00 */
[----:B------:R-:W5:Y:S01]  /*0c00*/  @P1 LDG.E.128 R52, desc[UR6][R192.64] ;  /* 0x00000006c0341981 */ /* 0x000f62000c1e1d00 */
[----:B------:R-:W-:-:S03]  /*0c10*/  @P1 IMAD.WIDE.U32 R188, R187, 0x20, R188 ;  /* 0x00000020bbbc1825 */ /* 0x000fc600078e00bc */
[----:B------:R-:W5:Y:S04]  /*0c20*/  @P1 LDG.E.128 R56, desc[UR6][R192.64+0x10] ;  /* 0x00001006c0381981 */ /* 0x000f68000c1e1d00 */
[----:B------:R-:W5:Y:S01]  /*0c30*/  @P1 LDG.E.128 R68, desc[UR6][R188.64] ;  /* 0x00000006bc441981 */ /* 0x000f62000c1e1d00 */
[----:B0-----:R-:W-:-:S03]  /*0c40*/  @P1 IMAD.WIDE.U32 R190, R201, 0x20, R190 ;  /* 0x00000020c9be1825 */ /* 0x001fc600078e00be */
[----:B------:R3:W5:Y:S04]  /*0c50*/  @P1 LDG.E.128 R72, desc[UR6][R188.64+0x10] ;  /* 0x00001006bc481981 */ /* 0x000768000c1e1d00 */
[----:B------:R-:W5:Y:S04]  /*0c60*/  @P1 LDG.E.128 R60, desc[UR6][R190.64] ;  /* 0x00000006be3c1981 */ /* 0x000f68000c1e1d00 */
[----:B------:R0:W5:Y:S01]  /*0c70*/  @P1 LDG.E.128 R64, desc[UR6][R190.64+0x10] ;  /* 0x00001006be401981 */ /* 0x000162000c1e1d00 */
[----:B------:R-:W-:Y:S01]  /*0c80*/  MOV R196, 0x3f800000 ;  /* 0x3f80000000c47802 */ /* 0x000fe20000000f00 */
[----:B------:R-:W-:Y:S01]  /*0c90*/  UMOV UR4, 0xffffffff ;  /* 0xffffffff00047882 */ /* 0x000fe20000000000 */
[----:B------:R-:W-:-:S05]  /*0ca0*/  FSEL R232, R202, RZ, !P2 ;  /* 0x000000ffcae87208 */ /* 0x000fca0005000000 */
[C---:B--2---:R-:W-:Y:S01]  /*0cb0*/  FADD.FTZ R240, -R232.reuse, R94 ;  /* 0x0000005ee8f07221 */ /* 0x044fe20000010100 */
[C---:B------:R-:W-:Y:S01]  /*0cc0*/  FADD.FTZ R238, -R232.reuse, R92 ;  /* 0x0000005ce8ee7221 */ /* 0x040fe20000010100 */
[C---:B---3--:R-:W-:Y:S02]  /*0cd0*/  PRMT R188, R89.reuse, 0x7632, R188 ;  /* 0x0000763259bc7816 */ /* 0x048fe400000000bc */
[----:B0-----:R-:W-:Y:S01]  /*0ce0*/  SHF.L.U32 R190, R89, 0x10, RZ ;  /* 0x0000001059be7819 */ /* 0x001fe200000006ff */
[C---:B----4-:R-:W-:Y:S01]  /*0cf0*/  FADD.FTZ R194, -R232.reuse, R84 ;  /* 0x00000054e8c27221 */ /* 0x050fe20000010100 */
[--C-:B------:R-:W-:Y:S01]  /*0d00*/  FADD.FTZ R192, -R232, R87.reuse ;  /* 0x00000057e8c07221 */ /* 0x100fe20000010100 */
[----:B------:R-:W-:Y:S01]  /*0d10*/  PRMT R87, R88, 0x7632, R87 ;  /* 0x0000763258577816 */ /* 0x000fe20000000057 */
[C---:B------:R-:W-:Y:S01]  /*0d20*/  FADD.FTZ R84, -R232.reuse, R85 ;  /* 0x00000055e8547221 */ /* 0x040fe20000010100 */
[----:B------:R-:W-:Y:S01]  /*0d30*/  FADD.FTZ R86, -R232, R86 ;  /* 0x00000056e8567221 */ /* 0x000fe20000010100 */
[----:B------:R-:W-:Y:S01]  /*0d40*/  SHF.L.U32 R88, R88, 0x10, RZ ;  /* 0x0000001058587819 */ /* 0x000fe200000006ff */
[C---:B------:R-:W-:Y:S01]  /*0d50*/  FMUL.FTZ R85, R197.reuse, R194 ;  /* 0x000000c2c5557220 */ /* 0x040fe20000410000 */
[----:B------:R-:W-:Y:S01]  /*0d60*/  PRMT R89, R90, 0x7632, R89 ;  /* 0x000076325a597816 */ /* 0x000fe20000000059 */
[----:B------:R-:W-:Y:S01]  /*0d70*/  FMUL.FTZ R86, R197, R86 ;  /* 0x00000056c5567220 */ /* 0x000fe20000410000 */
[C---:B------:R-:W-:Y:S01]  /*0d80*/  SHF.L.U32 R216, R113.reuse, 0x10, RZ ;  /* 0x0000001071d87819 */ /* 0x040fe200000006ff */
[----:B------:R-:W-:Y:S01]  /*0d90*/  FADD.FTZ R152, R88, R152 ;  /* 0x0000009858987221 */ /* 0x000fe20000010000 */
[C-C-:B------:R-:W-:Y:S01]  /*0da0*/  FADD.FTZ R208, -R232.reuse, R99.reuse ;  /* 0x00000063e8d07221 */ /* 0x140fe20000010100 */
[----:B------:R-:W-:Y:S01]  /*0db0*/  PRMT R99, R113, 0x7632, R99 ;  /* 0x0000763271637816 */ /* 0x000fe20000000063 */
[-C--:B------:R-:W-:Y:S01]  /*0dc0*/  FFMA.FTZ R166, R85, R88.reuse, R166 ;  /* 0x0000005855a67223 */ /* 0x080fe200000100a6 */
[C---:B------:R-:W-:Y:S01]  /*0dd0*/  PRMT R189, R91.reuse, 0x7632, R189 ;  /* 0x000076325bbd7816 */ /* 0x040fe200000000bd */
[C---:B------:R-:W-:Y:S01]  /*0de0*/  FADD.FTZ R92, -R232.reuse, R93 ;  /* 0x0000005de85c7221 */ /* 0x040fe20000010100 */
[----:B------:R-:W-:Y:S01]  /*0df0*/  SHF.L.U32 R198, R91, 0x10, RZ ;  /* 0x000000105bc67819 */ /* 0x000fe200000006ff */
[----:B------:R-:W-:Y:S01]  /*0e00*/  FADD.FTZ R214, -R232, R111 ;  /* 0x0000006fe8d67221 */ /* 0x000fe20000010100 */
[----:B------:R-:W-:Y:S01]  /*0e10*/  SHF.L.U32 R113, R87, 0x10, RZ ;  /* 0x0000001057717819 */ /* 0x000fe200000006ff */
[----:B------:R-:W-:Y:S01]  /*0e20*/  FMUL.FTZ R88, R185, R88 ;  /* 0x00000058b9587220 */ /* 0x000fe20000410000 */
[----:B------:R-:W-:Y:S01]  /*0e30*/  SHF.L.U32 R220, R115, 0x10, RZ ;  /* 0x0000001073dc7819 */ /* 0x000fe200000006ff */
[----:B------:R-:W-:Y:S01]  /*0e40*/  FADD.FTZ R148, R190, R148 ;  /* 0x00000094be947221 */ /* 0x000fe20000010000 */
[----:B------:R-:W-:-:S02]  /*0e50*/  PRMT R93, R103, 0x7632, R93 ;  /* 0x00007632675d7816 */ /* 0x000fc4000000005d */
[C---:B------:R-:W-:Y:S02]  /*0e60*/  PRMT R111, R131.reuse, 0x7632, R111 ;  /* 0x00007632836f7816 */ /* 0x040fe4000000006f */
[----:B------:R-:W-:Y:S02]  /*0e70*/  SHF.L.U32 R236, R131, 0x10, RZ ;  /* 0x0000001083ec7819 */ /* 0x000fe400000006ff */
[----:B------:R-:W-:Y:S01]  /*0e80*/  SHF.L.U32 R131, R188, 0x10, RZ ;  /* 0x00000010bc837819 */ /* 0x000fe200000006ff */
[----:B------:R-:W-:Y:S01]  /*0e90*/  FMUL.FTZ R188, R197, R240 ;  /* 0x000000f0c5bc7220 */ /* 0x000fe20000410000 */
[----:B------:R-:W-:Y:S01]  /*0ea0*/  SHF.L.U32 R94, R103, 0x10, RZ ;  /* 0x00000010675e7819 */ /* 0x000fe200000006ff */
[-C--:B------:R-:W-:Y:S01]  /*0eb0*/  FFMA.FTZ R149, R86, R190.reuse, R149 ;  /* 0x000000be56957223 */ /* 0x080fe20000010095 */
[----:B------:R-:W-:Y:S01]  /*0ec0*/  PRMT R103, R115, 0x7632, R103 ;  /* 0x0000763273677816 */ /* 0x000fe20000000067 */
[----:B------:R-:W-:Y:S01]  /*0ed0*/  FMUL.FTZ R87, R183, R190 ;  /* 0x000000beb7577220 */ /* 0x000fe20000410000 */
[----:B------:R-:W-:Y:S01]  /*0ee0*/  SHF.L.U32 R190, R89, 0x10, RZ ;  /* 0x0000001059be7819 */ /* 0x000fe200000006ff */
[----:B------:R-:W-:Y:S01]  /*0ef0*/  FMUL.FTZ R84, R197, R84 ;  /* 0x00000054c5547220 */ /* 0x000fe20000410000 */
[----:B------:R-:W-:Y:S01]  /*0f00*/  SHF.L.U32 R115, R189, 0x10, RZ ;  /* 0x00000010bd737819 */ /* 0x000fe200000006ff */
[----:B------:R-:W-:Y:S01]  /*0f10*/  FADD.FTZ R31, R198, R31 ;  /* 0x0000001fc61f7221 */ /* 0x000fe20000010000 */
[-C--:B------:R-:W-:Y:S01]  /*0f20*/  FFMA.FTZ R3, R188, R198.reuse, R3 ;  /* 0x000000c6bc037223 */ /* 0x080fe20000010003 */
[----:B------:R-:W-:Y:S01]  /*0f30*/  FMUL.FTZ R89, R153, R198 ;  /* 0x000000c699597220 */ /* 0x000fe20000410000 */
[----:B------:R-:W-:Y:S01]  /*0f40*/  FMUL.FTZ R189, R184, R113 ;  /* 0x00000071b8bd7220 */ /* 0x000fe20000410000 */
[----:B------:R-:W-:Y:S01]  /*0f50*/  FFMA.FTZ R207, R85, R88, RZ ;  /* 0x0000005855cf7223 */ /* 0x000fe200000100ff */
[----:B------:R-:W-:Y:S01]  /*0f60*/  FADD.FTZ R198, RZ, R88 ;  /* 0x00000058ffc67221 */ /* 0x000fe20000010000 */
[----:B------:R-:W-:Y:S01]  /*0f70*/  FADD.FTZ R218, -R232, R106 ;  /* 0x0000006ae8da7221 */ /* 0x000fe20000010100 */
[----:B------:R-:W-:Y:S01]  /*0f80*/  FMUL.FTZ R192, R197, R192 ;  /* 0x000000c0c5c07220 */ /* 0x000fe20000410000 */
[----:B------:R-:W-:Y:S01]  /*0f90*/  FFMA.FTZ R207, R84, R189, R207 ;  /* 0x000000bd54cf7223 */ /* 0x000fe200000100cf */
[----:B------:R-:W-:Y:S01]  /*0fa0*/  FADD.FTZ R198, R189, R198 ;  /* 0x000000c6bdc67221 */ /* 0x000fe20000010000 */
[----:B------:R-:W-:Y:S01]  /*0fb0*/  SHF.L.U32 R90, R90, 0x10, RZ ;  /* 0x000000105a5a7819 */ /* 0x000fe200000006ff */
[----:B------:R-:W-:Y:S01]  /*0fc0*/  FADD.FTZ R224, -R232, R119 ;  /* 0x00000077e8e07221 */ /* 0x000fe20000010100 */
[----:B------:R-:W-:Y:S01]  /*0fd0*/  FMUL.FTZ R119, R197, R238 ;  /* 0x000000eec5777220 */ /* 0x000fe20000410000 */
[-C--:B------:R-:W-:Y:S01]  /*0fe0*/  FFMA.FTZ R147, R192, R131.reuse, R147 ;  /* 0x00000083c0937223 */ /* 0x080fe20000010093 */
[----:B------:R-:W-:Y:S01]  /*0ff0*/  FADD.FTZ R146, R131, R146 ;  /* 0x0000009283927221 */ /* 0x000fe20000010000 */
[----:B------:R-:W-:Y:S01]  /*1000*/  FMUL.FTZ R218, R197, R218 ;  /* 0x000000dac5da7220 */ /* 0x000fe20000410000 */
[----:B------:R-:W-:Y:S01]  /*1010*/  @P0 SHF.L.U32 R196, R200, 0x10, RZ ;  /* 0x00000010c8c40819 */ /* 0x000fe200000006ff */
        /* <DEDUP_REMOVED lines=22> */
[----:B------:R-:W-:Y:S01]  /*1180*/  FADD.FTZ R198, R87, R198 ;  /* 0x000000c657c67221 */ /* 0x000fe20000010000 */
[----:B------:R-:W-:Y:S01]  /*1190*/  FADD.FTZ R232, -R232, R127 ;  /* 0x0000007fe8e87221 */ /* 0x000fe20000010100 */
[C---:B------:R-:W-:Y:S01]  /*11a0*/  PRMT R107, R129.reuse, 0x7632, R107 ;  /* 0x00007632816b7816 */ /* 0x040fe2000000006b */
[----:B------:R-:W-:Y:S01]  /*11b0*/  FADD.FTZ R29, R90, R29 ;  /* 0x0000001d5a1d7221 */ /* 0x000fe20000010000 */
[----:B------:R-:W-:Y:S01]  /*11c0*/  SHF.L.U32 R234, R129, 0x10, RZ ;  /* 0x0000001081ea7819 */ /* 0x000fe200000006ff */
[----:B------:R-:W-:Y:S01]  /*11d0*/  FFMA.FTZ R0, R119, R90, R0 ;  /* 0x0000005a77007223 */ /* 0x000fe20000010000 */
[----:B------:R-:W-:Y:S01]  /*11e0*/  FMUL.FTZ R127, R197, R92 ;  /* 0x0000005cc57f7220 */ /* 0x000fe20000410000 */
[----:B------:R-:W-:Y:S01]  /*11f0*/  FADD.FTZ R39, R94, R39 ;  /* 0x000000275e277221 */ /* 0x000fe20000010000 */
[-C--:B------:R-:W-:Y:S01]  /*1200*/  FFMA.FTZ R11, R218, R94.reuse, R11 ;  /* 0x0000005eda0b7223 */ /* 0x080fe2000001000b */
[----:B------:R-:W-:Y:S01]  /*1210*/  FMUL.FTZ R129, R157, R94 ;  /* 0x0000005e9d817220 */ /* 0x000fe20000410000 */
[----:B------:R-:W-:Y:S01]  /*1220*/  FMUL.FTZ R90, R181, R90 ;  /* 0x0000005ab55a7220 */ /* 0x000fe20000410000 */
[----:B------:R-:W-:Y:S01]  /*1230*/  FFMA.FTZ R94, R192, R131, R207 ;  /* 0x00000083c05e7223 */ /* 0x000fe200000100cf */
[----:B------:R-:W-:Y:S01]  /*1240*/  FADD.FTZ R211, R131, R198 ;  /* 0x000000c683d37221 */ /* 0x000fe20000010000 */
[----:B------:R-:W-:Y:S01]  /*1250*/  FADD.FTZ R30, R190, R30 ;  /* 0x0000001ebe1e7221 */ /* 0x000fe20000010000 */
[-C--:B------:R-:W-:Y:S01]  /*1260*/  FFMA.FTZ R2, R127, R190.reuse, R2 ;  /* 0x000000be7f027223 */ /* 0x080fe20000010002 */
[----:B------:R-:W-:Y:S01]  /*1270*/  PRMT R96, R101, 0x7632, R96 ;  /* 0x0000763265607816 */ /* 0x000fe20000000060 */
[----:B------:R-:W-:Y:S01]  /*1280*/  FMUL.FTZ R190, R167, R190 ;  /* 0x000000bea7be7220 */ /* 0x000fe20000410000 */
[----:B------:R-:W-:Y:S01]  /*1290*/  FFMA.FTZ R94, R119, R90, R94 ;  /* 0x0000005a775e7223 */ /* 0x000fe2000001005e */
[----:B------:R-:W-:Y:S01]  /*12a0*/  FADD.FTZ R223, R90, R211 ;  /* 0x000000d35adf7221 */ /* 0x000fe20000010000 */
[----:B------:R-:W-:-:S02]  /*12b0*/  SHF.L.U32 R217, R96, 0x10, RZ ;  /* 0x0000001060d97819 */ /* 0x000fc400000006ff */
[----:B------:R-:W-:Y:S01]  /*12c0*/  FFMA.FTZ R211, R127, R190, R94 ;  /* 0x000000be7fd37223 */ /* 0x000fe2000001005e */
[----:B------:R-:W-:Y:S01]  /*12d0*/  FADD.FTZ R96, R190, R223 ;  /* 0x000000dfbe607221 */ /* 0x000fe20000010000 */
[C---:B------:R-:W-:Y:S01]  /*12e0*/  PRMT R95, R100.reuse, 0x7632, R95 ;  /* 0x00007632645f7816 */ /* 0x040fe2000000005f */
[----:B------:R-:W-:Y:S01]  /*12f0*/  FMUL.FTZ R191, R197, R200 ;  /* 0x000000c8c5bf7220 */ /* 0x000fe20000410000 */
[----:B------:R-:W-:Y:S01]  /*1300*/  SHF.L.U32 R100, R100, 0x10, RZ ;  /* 0x0000001064647819 */ /* 0x000fe200000006ff */
[----:B------:R-:W-:Y:S01]  /*1310*/  FMUL.FTZ R92, R168, R115 ;  /* 0x00000073a85c7220 */ /* 0x000fe20000410000 */
[----:B------:R-:W-:Y:S01]  /*1320*/  FFMA.FTZ R94, R188, R89, R211 ;  /* 0x00000059bc5e7223 */ /* 0x000fe200000100d3 */
[----:B------:R-:W-:Y:S01]  /*1330*/  FADD.FTZ R225, R89, R96 ;  /* 0x0000006059e17221 */ /* 0x000fe20000010000 */
[----:B------:R-:W-:Y:S01]  /*1340*/  SHF.L.U32 R194, R95, 0x10, RZ ;  /* 0x000000105fc27819 */ /* 0x000fe200000006ff */
[----:B------:R-:W-:Y:S01]  /*1350*/  FMUL.FTZ R202, R197, R202 ;  /* 0x000000cac5ca7220 */ /* 0x000fe20000410000 */
[----:B------:R-:W-:Y:S01]  /*1360*/  FMUL.FTZ R117, R154, R100 ;  /* 0x000000649a757220 */ /* 0x000fe20000410000 */
[----:B------:R-:W-:Y:S01]  /*1370*/  FFMA.FTZ R223, R191, R92, R94 ;  /* 0x0000005cbfdf7223 */ /* 0x000fe2000001005e */
[----:B------:R-:W-:Y:S01]  /*1380*/  FADD.FTZ R96, R92, R225 ;  /* 0x000000e15c607221 */ /* 0x000fe20000010000 */
[----:B------:R-:W-:Y:S01]  /*1390*/  SHF.L.U32 R210, R101, 0x10, RZ ;  /* 0x0000001065d27819 */ /* 0x000fe200000006ff */
[----:B------:R-:W-:Y:S01]  /*13a0*/  FFMA.FTZ R151, R84, R113, R151 ;  /* 0x0000007154977223 */ /* 0x000fe20000010097 */
[----:B------:R-:W-:Y:S01]  /*13b0*/  FADD.FTZ R150, R113, R150 ;  /* 0x0000009671967221 */ /* 0x000fe20000010000 */
[C---:B------:R-:W-:Y:S01]  /*13c0*/  FMUL.FTZ R199, R197.reuse, R104 ;  /* 0x00000068c5c77220 */ /* 0x040fe20000410000 */
[----:B------:R-:W-:Y:S01]  /*13d0*/  FMUL.FTZ R113, R197, R204 ;  /* 0x000000ccc5717220 */ /* 0x000fe20000410000 */
[----:B------:R-:W-:Y:S01]  /*13e0*/  FMUL.FTZ R104, R169, R194 ;  /* 0x000000c2a9687220 */ /* 0x000fe20000410000 */
[----:B------:R-:W-:Y:S01]  /*13f0*/  FFMA.FTZ R94, R202, R117, R223 ;  /* 0x00000075ca5e7223 */ /* 0x000fe200000100df */
[C---:B------:R-:W-:Y:S01]  /*1400*/  PRMT R105, R128.reuse, 0x7632, R105 ;  /* 0x0000763280697816 */ /* 0x040fe20000000069 */
[----:B------:R-:W-:Y:S01]  /*1410*/  FADD.FTZ R225, R117, R96 ;  /* 0x0000006075e17221 */ /* 0x000fe20000010000 */
        /* <DEDUP_REMOVED lines=8> */
[----:B------:R-:W-:Y:S01]  /*14a0*/  FFMA.FTZ R107, R113, R104, R94 ;  /* 0x00000068716b7223 */ /* 0x000fe2000001005e */
[----:B------:R-:W-:Y:S01]  /*14b0*/  FADD.FTZ R96, R104, R225 ;  /* 0x000000e168607221 */ /* 0x000fe20000010000 */
[----:B------:R-:W-:Y:S01]  /*14c0*/  PRMT R91, R102, 0x7632, R91 ;  /* 0x00007632665b7816 */ /* 0x000fe2000000005b */
[----:B------:R-:W-:Y:S01]  /*14d0*/  FADD.FTZ R137, R128, R137 ;  /* 0x0000008980897221 */ /* 0x000fe20000010000 */
[----:B------:R-:W-:Y:S01]  /*14e0*/  SHF.L.U32 R102, R102, 0x10, RZ ;  /* 0x0000001066667819 */ /* 0x000fe200000006ff */
[-C--:B------:R-:W-:Y:S01]  /*14f0*/  FFMA.FTZ R21, R120, R128.reuse, R21 ;  /* 0x0000008078157223 */ /* 0x080fe20000010015 */
[----:B------:R-:W-:Y:S01]  /*1500*/  FMUL.FTZ R211, R162, R128 ;  /* 0x00000080a2d37220 */ /* 0x000fe20000410000 */
[-C--:B------:R-:W-:Y:S01]  /*1510*/  FFMA.FTZ R8, R115, R217.reuse, R8 ;  /* 0x000000d973087223 */ /* 0x080fe20000010008 */
[----:B------:R-:W-:Y:S01]  /*1520*/  FADD.FTZ R36, R217, R36 ;  /* 0x00000024d9247221 */ /* 0x000fe20000010000 */
        /* <DEDUP_REMOVED lines=8> */
[----:B------:R-:W-:Y:S01]  /*15b0*/  FMUL.FTZ R193, R197, R98 ;  /* 0x00000062c5c17220 */ /* 0x000fe20000410000 */
[----:B------:R-:W-:Y:S01]  /*15c0*/  FFMA.FTZ R6, R113, R194, R6 ;  /* 0x000000c271067223 */ /* 0x000fe20000010006 */
[----:B------:R-:W-:Y:S01]  /*15d0*/  FADD.FTZ R34, R194, R34 ;  /* 0x00000022c2227221 */ /* 0x000fe20000010000 */
[----:B------:R-:W-:Y:S01]  /*15e0*/  FMUL.FTZ R194, R171, R91 ;  /* 0x0000005babc27220 */ /* 0x000fe20000410000 */
[----:B------:R-:W-:Y:S01]  /*15f0*/  FFMA.FTZ R94, R212, R125, R107 ;  /* 0x0000007dd45e7223 */ /* 0x000fe2000001006b */
[----:B------:R-:W-:Y:S01]  /*1600*/  FADD.FTZ R107, R125, R96 ;  /* 0x000000607d6b7221 */ /* 0x000fe20000010000 */
[----:B------:R-:W-:Y:S01]  /*1610*/  SHF.L.U32 R93, R93, 0x10, RZ ;  /* 0x000000105d5d7819 */ /* 0x000fe200000006ff */
[----:B------:R-:W-:Y:S01]  /*1620*/  FADD.FTZ R38, R91, R38 ;  /* 0x000000265b267221 */ /* 0x000fe20000010000 */
[C---:B------:R-:W-:Y:S01]  /*1630*/  FFMA.FTZ R10, R193.reuse, R91, R10 ;  /* 0x0000005bc10a7223 */ /* 0x040fe2000001000a */
[----:B------:R-:W-:Y:S01]  /*1640*/  FFMA.FTZ R91, R193, R194, R94 ;  /* 0x000000c2c15b7223 */ /* 0x000fe2000001005e */
[----:B------:R-:W-:Y:S01]  /*1650*/  FADD.FTZ R96, R194, R107 ;  /* 0x0000006bc2607221 */ /* 0x000fe20000010000 */
[----:B------:R-:W-:Y:S01]  /*1660*/  PRMT R97, R112, 0x7632, R97 ;  /* 0x0000763270617816 */ /* 0x000fe20000000061 */
[----:B------:R-:W-:Y:S01]  /*1670*/  FMUL.FTZ R198, R172, R93 ;  /* 0x0000005dacc67220 */ /* 0x000fe20000410000 */
[----:B------:R-:W-:Y:S01]  /*1680*/  SHF.L.U32 R112, R112, 0x10, RZ ;  /* 0x0000001070707819 */ /* 0x000fe200000006ff */
[----:B------:R-:W-:Y:S01]  /*1690*/  FFMA.FTZ R94, R218, R129, R91 ;  /* 0x00000081da5e7223 */ /* 0x000fe2000001005b */
[----:B------:R-:W-:Y:S01]  /*16a0*/  FADD.FTZ R33, R100, R33 ;  /* 0x0000002164217221 */ /* 0x000fe20000010000 */
[----:B------:R-:W-:Y:S01]  /*16b0*/  FFMA.FTZ R5, R202, R100, R5 ;  /* 0x00000064ca057223 */ /* 0x000fe20000010005 */
[----:B------:R-:W-:Y:S01]  /*16c0*/  FADD.FTZ R91, R129, R96 ;  /* 0x00000060815b7221 */ /* 0x000fe20000010000 */
[----:B------:R-:W-:Y:S01]  /*16d0*/  SHF.L.U32 R100, R97, 0x10, RZ ;  /* 0x0000001061647819 */ /* 0x000fe200000006ff */
[----:B------:R-:W-:Y:S01]  /*16e0*/  FMUL.FTZ R121, R197, R106 ;  /* 0x0000006ac5797220 */ /* 0x000fe20000410000 */
[----:B------:R-:W-:Y:S01]  /*16f0*/  FADD.FTZ R40, R93, R40 ;  /* 0x000000285d287221 */ /* 0x000fe20000010000 */
[----:B------:R-:W-:Y:S01]  /*1700*/  FFMA.FTZ R12, R199, R93, R12 ;  /* 0x0000005dc70c7223 */ /* 0x000fe2000001000c */
[----:B------:R-:W-:Y:S01]  /*1710*/  FMUL.FTZ R108, R197, R108 ;  /* 0x0000006cc56c7220 */ /* 0x000fe20000410000 */
[----:B------:R-:W-:Y:S01]  /*1720*/  FMUL.FTZ R97, R158, R112 ;  /* 0x000000709e617220 */ /* 0x000fe20000410000 */
[----:B------:R-:W-:Y:S01]  /*1730*/  FFMA.FTZ R93, R199, R198, R94 ;  /* 0x000000c6c75d7223 */ /* 0x000fe2000001005e */
[----:B------:R-:W-:Y:S01]  /*1740*/  FADD.FTZ R96, R198, R91 ;  /* 0x0000005bc6607221 */ /* 0x000fe20000010000 */
        /* <DEDUP_REMOVED lines=16> */
[----:B------:R-:W-:Y:S01]  /*1850*/  FFMA.FTZ R13, R108, R112, R13 ;  /* 0x000000706c0d7223 */ /* 0x000fe2000001000d */
[----:B------:R-:W-:Y:S01]  /*1860*/  FADD.FTZ R93, R99, R96 ;  /* 0x00000060635d7221 */ /* 0x000fe20000010000 */
[----:B------:R-:W-:Y:S01]  /*1870*/  SHF.L.U32 R112, R101, 0x10, RZ ;  /* 0x0000001065707819 */ /* 0x000fe200000006ff */
[C---:B------:R-:W-:Y:S01]  /*1880*/  FMUL.FTZ R213, R197.reuse, R222 ;  /* 0x000000dec5d57220 */ /* 0x040fe20000410000 */
[----:B------:R-:W-:Y:S01]  /*1890*/  FMUL.FTZ R116, R197, R116 ;  /* 0x00000074c5747220 */ /* 0x000fe20000410000 */
        /* <DEDUP_REMOVED lines=13> */
[----:B------:R-:W-:Y:S01]  /*1970*/  FADD.FTZ R133, R114, R133 ;  /* 0x0000008572857221 */ /* 0x000fe20000010000 */
[----:B------:R-:W-:Y:S01]  /*1980*/  FFMA.FTZ R17, R116, R114, R17 ;  /* 0x0000007274117223 */ /* 0x000fe20000010011 */
[----:B------:R-:W-:Y:S01]  /*1990*/  FMUL.FTZ R215, R197, R224 ;  /* 0x000000e0c5d77220 */ /* 0x000fe20000410000 */
[----:B------:R-:W-:Y:S01]  /*19a0*/  FMUL.FTZ R114, R176, R221 ;  /* 0x000000ddb0727220 */ /* 0x000fe20000410000 */
[----:B------:R-:W-:Y:S01]  /*19b0*/  FFMA.FTZ R94, R118, R209, R91 ;  /* 0x000000d1765e7223 */ /* 0x000fe2000001005b */
[----:B------:R-:W-:Y:S01]  /*19c0*/  FADD.FTZ R91, R209, R96 ;  /* 0x00000060d15b7221 */ /* 0x000fe20000010000 */
[----:B------:R-:W-:-:S02]  /*19d0*/  SHF.L.U32 R105, R105, 0x10, RZ ;  /* 0x0000001069697819 */ /* 0x000fc400000006ff */
[----:B------:R-:W-:Y:S01]  /*19e0*/  FFMA.FTZ R93, R215, R114, R94 ;  /* 0x00000072d75d7223 */ /* 0x000fe2000001005e */
        /* <DEDUP_REMOVED lines=9> */
[----:B------:R-:W-:Y:S01]  /*1a80*/  PRMT R109, R130, 0x7632, R109 ;  /* 0x00007632826d7816 */ /* 0x000fe2000000006d */
[----:B------:R-:W-:Y:S01]  /*1a90*/  FADD.FTZ R37, R102, R37 ;  /* 0x0000002566257221 */ /* 0x000fe20000010000 */
[----:B------:R-:W-:Y:S01]  /*1aa0*/  SHF.L.U32 R130, R130, 0x10, RZ ;  /* 0x0000001082827819 */ /* 0x000fe200000006ff */
[----:B------:R-:W-:Y:S01]  /*1ab0*/  FFMA.FTZ R9, R212, R102, R9 ;  /* 0x00000066d4097223 */ /* 0x000fe20000010009 */
[C---:B------:R-:W-:Y:S01]  /*1ac0*/  FMUL.FTZ R103, R197.reuse, R228 ;  /* 0x000000e4c5677220 */ /* 0x040fe20000410000 */
[----:B------:R-:W-:Y:S01]  /*1ad0*/  FMUL.FTZ R96, R178, R223 ;  /* 0x000000dfb2607220 */ /* 0x000fe20000410000 */
[----:B------:R-:W-:Y:S01]  /*1ae0*/  FFMA.FTZ R102, R122, R107, R93 ;  /* 0x0000006b7a667223 */ /* 0x000fe2000001005d */
[----:B------:R-:W-:Y:S01]  /*1af0*/  FADD.FTZ R91, R98, R107 ;  /* 0x0000006b625b7221 */ /* 0x000fe20000010000 */
[----:B------:R-:W-:Y:S01]  /*1b00*/  FMUL.FTZ R124, R197, R124 ;  /* 0x0000007cc57c7220 */ /* 0x000fe20000410000 */
[----:B------:R-:W-:Y:S01]  /*1b10*/  SHF.L.U32 R200, R109, 0x10, RZ ;  /* 0x000000106dc87819 */ /* 0x000fe200000006ff */
[----:B------:R-:W-:Y:S01]  /*1b20*/  FMUL.FTZ R109, R164, R130 ;  /* 0x00000082a46d7220 */ /* 0x000fe20000410000 */
[----:B------:R-:W-:Y:S01]  /*1b30*/  FFMA.FTZ R93, R103, R96, R102 ;  /* 0x00000060675d7223 */ /* 0x000fe20000010066 */
[----:B------:R-:W-:Y:S01]  /*1b40*/  FADD.FTZ R102, R91, R96 ;  /* 0x000000605b667221 */ /* 0x000fe20000010000 */
[----:B------:R-:W-:Y:S01]  /*1b50*/  FADD.FTZ R141, R130, R141 ;  /* 0x0000008d828d7221 */ /* 0x000fe20000010000 */
[C---:B------:R-:W-:Y:S01]  /*1b60*/  FFMA.FTZ R25, R124.reuse, R130, R25 ;  /* 0x000000827c197223 */ /* 0x040fe20000010019 */
[----:B------:R-:W-:Y:S01]  /*1b70*/  FMUL.FTZ R207, R197, R230 ;  /* 0x000000e6c5cf7220 */ /* 0x000fe20000410000 */
[----:B------:R-:W-:Y:S01]  /*1b80*/  FMUL.FTZ R98, R179, R200 ;  /* 0x000000c8b3627220 */ /* 0x000fe20000410000 */
[----:B------:R-:W-:Y:S01]  /*1b90*/  FFMA.FTZ R130, R124, R109, R93 ;  /* 0x0000006d7c827223 */ /* 0x000fe2000001005d */
[----:B------:R-:W-:Y:S01]  /*1ba0*/  FADD.FTZ R91, R102, R109 ;  /* 0x0000006d665b7221 */ /* 0x000fe20000010000 */
[----:B------:R-:W-:Y:S01]  /*1bb0*/  SHF.L.U32 R217, R111, 0x10, RZ ;  /* 0x000000106fd97819 */ /* 0x000fe200000006ff */
[----:B------:R-:W-:Y:S01]  /*1bc0*/  FMUL.FTZ R126, R197, R126 ;  /* 0x0000007ec57e7220 */ /* 0x000fe20000410000 */
[----:B------:R-:W-:Y:S01]  /*1bd0*/  FFMA.FTZ R93, R207, R98, R130 ;  /* 0x00000062cf5d7223 */ /* 0x000fe20000010082 */
[----:B------:R-:W-:Y:S01]  /*1be0*/  FMUL.FTZ R111, R165, R236 ;  /* 0x000000eca56f7220 */ /* 0x000fe20000410000 */
[----:B------:R-:W-:Y:S01]  /*1bf0*/  FADD.FTZ R130, R91, R98 ;  /* 0x000000625b827221 */ /* 0x000fe20000010000 */
        /* <DEDUP_REMOVED lines=47> */
.L_x_5331:
        /* <DEDUP_REMOVED lines=17> */
[C---:B-----5:R-:W-:Y:S01]  /*2000*/  FFMA.FTZ R123, R197.reuse, R106, R63 ;  /* 0x0000006ac57b7223 */ /* 0x060fe2000001003f */
[----:B------:R-:W-:Y:S01]  /*2010*/  FFMA.FTZ R191, R197, R107, R70 ;  /* 0x0000006bc5bf7223 */ /* 0x000fe20000010046 */
[-CC-:B------:R-:W-:Y:S01]  /*2020*/  FFMA.FTZ R86, R86, R130.reuse, R217.reuse ;  /* 0x0000008256567223 */ /* 0x180fe200000100d9 */
[----:B------:R-:W1:Y:S01]  /*2030*/  LDC.64 R106, c[0x0][0x468] ;  /* 0x00011a00ff6a7b82 */ /* 0x000e620000000a00 */
[-CC-:B------:R-:W-:Y:S01]  /*2040*/  FFMA.FTZ R192, R192, R130.reuse, R217.reuse ;  /* 0x00000082c0c07223 */ /* 0x180fe200000100d9 */
        /* <DEDUP_REMOVED lines=141> */
.L_x_5309:
        /* <DEDUP_REMOVED lines=34> */
[----:B------:R-:W1:Y:S01]  /*2b40*/  LDC.64 R104, c[0x0][0x478] ;  /* 0x00011e00ff687b82 */ /* 0x000e620000000a00 */
[----:B------:R-:W-:Y:S01]  /*2b50*/  FADD.FTZ R116, R100, -R121 ;  /* 0x8000007964747221 */ /* 0x000fe20000010000 */
[----:B------:R-:W-:Y:S01]  /*2b60*/  FADD.FTZ R120, R94, -R101 ;  /* 0x800000655e787221 */ /* 0x000fe20000010000 */
[----:B------:R-:W-:Y:S01]  /*2b70*/  FADD.FTZ R78, R189, -R84 ;  /* 0x80000054bd4e7221 */ /* 0x000fe20000010000 */
[----:B------:R-:W-:Y:S01]  /*2b80*/  FADD.FTZ R87, R87, -R86 ;  /* 0x8000005657577221 */ /* 0x000fe20000010000 */
[----:B------:R-:W-:Y:S01]  /*2b90*/  FADD.FTZ R76, R88, -R85 ;  /* 0x80000055584c7221 */ /* 0x000fe20000010000 */
[----:B------:R-:W-:Y:S01]  /*2ba0*/  FADD.FTZ R192, R131, -R192 ;  /* 0x800000c083c07221 */ /* 0x000fe20000010000 */
[----:B------:R-:W-:Y:S01]  /*2bb0*/  FADD.FTZ R119, R90, -R119 ;  /* 0x800000775a777221 */ /* 0x000fe20000010000 */
[----:B------:R-:W2:Y:S01]  /*2bc0*/  LDC.64 R100, c[0x0][0x468] ;  /* 0x00011a00ff647b82 */ /* 0x000ea20000000a00 */
[----:B------:R-:W-:Y:S01]  /*2bd0*/  FADD.FTZ R190, R190, -R127 ;  /* 0x8000007fbebe7221 */ /* 0x000fe20000010000 */
[----:B------:R-:W-:Y:S01]  /*2be0*/  FADD.FTZ R89, R89, -R188 ;  /* 0x800000bc59597221 */ /* 0x000fe20000010000 */
[----:B------:R-:W-:Y:S01]  /*2bf0*/  FADD.FTZ R86, R92, -R191 ;  /* 0x800000bf5c567221 */ /* 0x000fe20000010000 */
[----:B------:R-:W-:Y:S01]  /*2c00*/  FADD.FTZ R195, R195, -R80 ;  /* 0x80000050c3c37221 */ /* 0x000fe20000010000 */
[----:B------:R-:W-:Y:S01]  /*2c10*/  FADD.FTZ R209, R209, -R82 ;  /* 0x80000052d1d17221 */ /* 0x000fe20000010000 */
[C---:B-----5:R-:W-:Y:S01]  /*2c20*/  FFMA.FTZ R77, R197.reuse, R78, R45 ;  /* 0x0000004ec54d7223 */ /* 0x060fe2000001002d */
[C---:B------:R-:W-:Y:S01]  /*2c30*/  FFMA.FTZ R76, R197.reuse, R76, R44 ;  /* 0x0000004cc54c7223 */ /* 0x040fe2000001002c */
[C---:B------:R-:W-:Y:S01]  /*2c40*/  FFMA.FTZ R78, R197.reuse, R87, R46 ;  /* 0x00000057c54e7223 */ /* 0x040fe2000001002e */
[C---:B------:R-:W-:Y:S01]  /*2c50*/  FFMA.FTZ R79, R197.reuse, R192, R47 ;  /* 0x000000c0c54f7223 */ /* 0x040fe2000001002f */
[C---:B------:R-:W-:Y:S01]  /*2c60*/  FFMA.FTZ R80, R197.reuse, R119, R48 ;  /* 0x00000077c5507223 */ /* 0x040fe20000010030 */
[C---:B------:R-:W-:Y:S01]  /*2c70*/  FFMA.FTZ R81, R197.reuse, R190, R49 ;  /* 0x000000bec5517223 */ /* 0x040fe20000010031 */
[C---:B------:R-:W-:Y:S01]  /*2c80*/  FFMA.FTZ R82, R197.reuse, R89, R50 ;  /* 0x00000059c5527223 */ /* 0x040fe20000010032 */
[----:B------:R-:W-:Y:S01]  /*2c90*/  FFMA.FTZ R83, R197, R86, R51 ;  /* 0x00000056c5537223 */ /* 0x000fe20000010033 */
[----:B------:R-:W-:Y:S01]  /*2ca0*/  FADD.FTZ R117, R117, -R202 ;  /* 0x800000ca75757221 */ /* 0x000fe20000010000 */
[----:B------:R-:W-:Y:S01]  /*2cb0*/  FADD.FTZ R113, R95, -R206 ;  /* 0x800000ce5f717221 */ /* 0x000fe20000010000 */
[----:B-1----:R-:W-:-:S04]  /*2cc0*/  IMAD.WIDE.U32 R84, R205, 0x20, R104 ;  /* 0x00000020cd547825 */ /* 0x002fc800078e0068 */
[----:B------:R-:W-:Y:S01]  /*2cd0*/  FADD.FTZ R128, R128, -R115 ;  /* 0x8000007380807221 */ /* 0x000fe20000010000 */
[----:B------:R-:W-:Y:S01]  /*2ce0*/  FADD.FTZ R125, R125, -R212 ;  /* 0x800000d47d7d7221 */ /* 0x000fe20000010000 */
[----:B------:R-:W-:Y:S01]  /*2cf0*/  FADD.FTZ R194, R194, -R193 ;  /* 0x800000c1c2c27221 */ /* 0x000fe20000010000 */
[----:B------:R-:W-:Y:S01]  /*2d00*/  FADD.FTZ R129, R129, -R218 ;  /* 0x800000da81817221 */ /* 0x000fe20000010000 */
[----:B------:R-:W-:Y:S01]  /*2d10*/  FADD.FTZ R198, R198, -R199 ;  /* 0x800000c7c6c67221 */ /* 0x000fe20000010000 */
[-C--:B------:R-:W-:Y:S01]  /*2d20*/  FMUL.FTZ R86, R80, R196.reuse ;  /* 0x000000c450567220 */ /* 0x080fe20000410000 */
[-C--:B0-----:R-:W-:Y:S01]  /*2d30*/  FMUL.FTZ R93, R81, R196.reuse ;  /* 0x000000c4515d7220 */ /* 0x081fe20000410000 */
[-C--:B------:R-:W-:Y:S01]  /*2d40*/  FMUL.FTZ R87, R82, R196.reuse ;  /* 0x000000c452577220 */ /* 0x080fe20000410000 */
[-C--:B------:R-:W-:Y:S01]  /*2d50*/  FMUL.FTZ R94, R83, R196.reuse ;  /* 0x000000c4535e7220 */ /* 0x080fe20000410000 */
[----:B------:R0:W-:Y:S01]  /*2d60*/  STG.E.128 desc[UR6][R84.64], R76 ;  /* 0x0000004c54007986 */ /* 0x0001e2000c101d06 */
[-C--:B------:R-:W-:Y:S01]  /*2d70*/  FMUL.FTZ R88, R76, R196.reuse ;  /* 0x000000c44c587220 */ /* 0x080fe20000410000 */
[-C--:B------:R-:W-:Y:S01]  /*2d80*/  FMUL.FTZ R89, R77, R196.reuse ;  /* 0x000000c44d597220 */ /* 0x080fe20000410000 */
[-C--:B------:R-:W-:Y:S01]  /*2d90*/  FMUL.FTZ R90, R78, R196.reuse ;  /* 0x000000c44e5a7220 */ /* 0x080fe20000410000 */
[----:B------:R-:W-:Y:S01]  /*2da0*/  FMUL.FTZ R91, R79, R196 ;  /* 0x000000c44f5b7220 */ /* 0x000fe20000410000 */
[----:B------:R1:W-:Y:S01]  /*2db0*/  STG.E.128 desc[UR6][R84.64+0x10], R80 ;  /* 0x0000105054007986 */ /* 0x0003e2000c101d06 */
[----:B------:R-:W-:Y:S01]  /*2dc0*/  FADD.FTZ R121, R107, -R122 ;  /* 0x8000007a6b797221 */ /* 0x000fe20000010000 */
[----:B------:R-:W-:Y:S01]  /*2dd0*/  FADD.FTZ R92, R97, -R108 ;  /* 0x8000006c615c7221 */ /* 0x000fe20000010000 */
[----:B------:R-:W-:Y:S01]  /*2de0*/  FADD.FTZ R95, R99, -R110 ;  /* 0x8000006e635f7221 */ /* 0x000fe20000010000 */
[----:B------:R-:W-:Y:S01]  /*2df0*/  FADD.FTZ R126, R96, -R103 ;  /* 0x80000067607e7221 */ /* 0x000fe20000010000 */
[----:B------:R-:W-:Y:S01]  /*2e00*/  FADD.FTZ R122, R98, -R207 ;  /* 0x800000cf627a7221 */ /* 0x000fe20000010000 */
[----:B------:R-:W-:Y:S01]  /*2e10*/  F2FP.BF16.F32.PACK_AB R87, R94, R87 ;  /* 0x000000575e57723e */ /* 0x000fe200000010ff */
[----:B--2---:R-:W-:Y:S01]  /*2e20*/  IMAD.WIDE.U32 R98, R205, 0x10, R100 ;  /* 0x00000010cd627825 */ /* 0x004fe200078e0064 */
[----:B------:R-:W-:-:S03]  /*2e30*/  F2FP.BF16.F32.PACK_AB R86, R93, R86 ;  /* 0x000000565d56723e */ /* 0x000fc600000010ff */
[----:B------:R-:W-:Y:S01]  /*2e40*/  FADD.FTZ R112, R112, -R213 ;  /* 0x800000d570707221 */ /* 0x000fe20000010000 */
[----:B------:R-:W-:Y:S01]  /*2e50*/  FADD.FTZ R114, R114, -R215 ;  /* 0x800000d772727221 */ /* 0x000fe20000010000 */
[----:B------:R-:W-:Y:S01]  /*2e60*/  FADD.FTZ R127, R111, -R204 ;  /* 0x800000cc6f7f7221 */ /* 0x000fe20000010000 */
[----:B------:R-:W-:Y:S01]  /*2e70*/  FADD.FTZ R118, R106, -R123 ;  /* 0x8000007b6a767221 */ /* 0x000fe20000010000 */
[C---:B0-----:R-:W-:Y:S01]  /*2e80*/  FFMA.FTZ R76, R197.reuse, R117, R52 ;  /* 0x00000075c54c7223 */ /* 0x041fe20000010034 */
[C---:B------:R-:W-:Y:S01]  /*2e90*/  FFMA.FTZ R77, R197.reuse, R124, R53 ;  /* 0x0000007cc54d7223 */ /* 0x040fe20000010035 */
[C---:B------:R-:W-:Y:S01]  /*2ea0*/  FFMA.FTZ R78, R197.reuse, R113, R54 ;  /* 0x00000071c54e7223 */ /* 0x040fe20000010036 */
[C---:B------:R-:W-:Y:S01]  /*2eb0*/  FFMA.FTZ R79, R197.reuse, R128, R55 ;  /* 0x00000080c54f7223 */ /* 0x040fe20000010037 */
[----:B------:R-:W-:Y:S01]  /*2ec0*/  FMUL.FTZ R93, R76, R196 ;  /* 0x000000c44c5d7220 */ /* 0x000fe20000410000 */
[C---:B-1----:R-:W-:Y:S01]  /*2ed0*/  FFMA.FTZ R80, R197.reuse, R125, R56 ;  /* 0x0000007dc5507223 */ /* 0x042fe20000010038 */
[C---:B------:R-:W-:Y:S01]  /*2ee0*/  FFMA.FTZ R81, R197.reuse, R194, R57 ;  /* 0x000000c2c5517223 */ /* 0x040fe20000010039 */
[C---:B------:R-:W-:Y:S01]  /*2ef0*/  FFMA.FTZ R82, R197.reuse, R129, R58 ;  /* 0x00000081c5527223 */ /* 0x040fe2000001003a */
[----:B------:R-:W-:Y:S01]  /*2f00*/  FFMA.FTZ R83, R197, R198, R59 ;  /* 0x000000c6c5537223 */ /* 0x000fe2000001003b */
[----:B------:R-:W-:Y:S01]  /*2f10*/  F2FP.BF16.F32.PACK_AB R85, R91, R90 ;  /* 0x0000005a5b55723e */ /* 0x000fe200000010ff */
[-C--:B------:R-:W-:Y:S01]  /*2f20*/  FMUL.FTZ R96, R78, R196.reuse ;  /* 0x000000c44e607220 */ /* 0x080fe20000410000 */
[-C--:B------:R-:W-:Y:S01]  /*2f30*/  FMUL.FTZ R97, R79, R196.reuse ;  /* 0x000000c44f617220 */ /* 0x080fe20000410000 */
[----:B------:R-:W-:Y:S01]  /*2f40*/  FMUL.FTZ R94, R77, R196 ;  /* 0x000000c44d5e7220 */ /* 0x000fe20000410000 */
[----:B------:R-:W-:Y:S01]  /*2f50*/  F2FP.BF16.F32.PACK_AB R84, R89, R88 ;  /* 0x000000585954723e */ /* 0x000fe200000010ff */
[-C--:B------:R-:W-:Y:S01]  /*2f60*/  FMUL.FTZ R90, R80, R196.reuse ;  /* 0x000000c4505a7220 */ /* 0x080fe20000410000 */
[-C--:B------:R-:W-:Y:S01]  /*2f70*/  FMUL.FTZ R91, R82, R196.reuse ;  /* 0x000000c4525b7220 */ /* 0x080fe20000410000 */
[-C--:B------:R-:W-:Y:S01]  /*2f80*/  FMUL.FTZ R124, R83, R196.reuse ;  /* 0x000000c4537c7220 */ /* 0x080fe20000410000 */
[----:B------:R-:W-:Y:S01]  /*2f90*/  FMUL.FTZ R113, R81, R196 ;  /* 0x000000c451717220 */ /* 0x000fe20000410000 */
[----:B------:R-:W-:-:S04]  /*2fa0*/  IMAD.WIDE.U32 R110, R203, 0x20, R104 ;  /* 0x00000020cb6e7825 */ /* 0x000fc800078e0068 */
[----:B------:R-:W-:Y:S01]  /*2fb0*/  FADD.FTZ R123, R109, -R200 ;  /* 0x800000c86d7b7221 */ /* 0x000fe20000010000 */
[----:B------:R-:W-:Y:S01]  /*2fc0*/  FADD.FTZ R130, R102, -R217 ;  /* 0x800000d966827221 */ /* 0x000fe20000010000 */
[----:B------:R-:W-:Y:S01]  /*2fd0*/  F2FP.BF16.F32.PACK_AB R89, R97, R96 ;  /* 0x000000606159723e */ /* 0x000fe200000010ff */
[----:B------:R0:W-:Y:S01]  /*2fe0*/  STG.E.128 desc[UR6][R98.64], R84 ;  /* 0x0000005462007986 */ /* 0x0001e2000c101d06 */
[----:B------:R-:W-:Y:S01]  /*2ff0*/  F2FP.BF16.F32.PACK_AB R88, R94, R93 ;  /* 0x0000005d5e58723e */ /* 0x000fe200000010ff */
[----:B------:R-:W-:Y:S01]  /*3000*/  IMAD.WIDE.U32 R108, R203, 0x10, R100 ;  /* 0x00000010cb6c7825 */ /* 0x000fe200078e0064 */
[----:B------:R-:W-:-:S03]  /*3010*/  F2FP.BF16.F32.PACK_AB R91, R124, R91 ;  /* 0x0000005b7c5b723e */ /* 0x000fc600000010ff */
[----:B------:R-:W-:Y:S01]  /*3020*/  FFMA.FTZ R94, R197, R95, R62 ;  /* 0x0000005fc55e7223 */ /* 0x000fe2000001003e */
[----:B------:R-:W-:Y:S01]  /*3030*/  F2FP.BF16.F32.PACK_AB R90, R113, R90 ;  /* 0x0000005a715a723e */ /* 0x000fe200000010ff */
[C---:B------:R-:W-:Y:S01]  /*3040*/  FFMA.FTZ R96, R197.reuse, R195, R64 ;  /* 0x000000c3c5607223 */ /* 0x040fe20000010040 */
[----:B------:R-:W-:Y:S01]  /*3050*/  FFMA.FTZ R97, R197, R112, R65 ;  /* 0x00000070c5617223 */ /* 0x000fe20000010041 */
[----:B------:R-:W-:-:S04]  /*3060*/  IMAD.WIDE.U32 R106, R201, 0x20, R104 ;  /* 0x00000020c96a7825 */ /* 0x000fc800078e0068 */
[C---:B------:R-:W-:Y:S01]  /*3070*/  FFMA.FTZ R92, R197.reuse, R92, R60 ;  /* 0x0000005cc55c7223 */ /* 0x040fe2000001003c */
[C---:B------:R-:W-:Y:S01]  /*3080*/  FFMA.FTZ R93, R197.reuse, R116, R61 ;  /* 0x00000074c55d7223 */ /* 0x040fe2000001003d */
[----:B------:R-:W-:Y:S01]  /*3090*/  FFMA.FTZ R95, R197, R118, R63 ;  /* 0x00000076c55f7223 */ /* 0x000fe2000001003f */
[----:B------:R1:W-:Y:S01]  /*30a0*/  STG.E.128 desc[UR6][R110.64], R76 ;  /* 0x0000004c6e007986 */ /* 0x0003e2000c101d06 */
[-C--:B------:R-:W-:Y:S01]  /*30b0*/  FMUL.FTZ R113, R92, R196.reuse ;  /* 0x000000c45c717220 */ /* 0x080fe20000410000 */
[-C--:B------:R-:W-:Y:S01]  /*30c0*/  FMUL.FTZ R116, R93, R196.reuse ;  /* 0x000000c45d747220 */ /* 0x080fe20000410000 */
[-C--:B------:R-:W-:Y:S01]  /*30d0*/  FMUL.FTZ R115, R94, R196.reuse ;  /* 0x000000c45e737220 */ /* 0x080fe20000410000 */
[----:B------:R2:W-:Y:S01]  /*30e0*/  STG.E.128 desc[UR6][R110.64+0x10], R80 ;  /* 0x000010506e007986 */ /* 0x0005e2000c101d06 */
[----:B------:R-:W-:Y:S01]  /*30f0*/  FMUL.FTZ R118, R95, R196 ;  /* 0x000000c45f767220 */ /* 0x000fe20000410000 */
[C---:B0-----:R-:W-:Y:S01]  /*3100*/  FFMA.FTZ R98, R197.reuse, R209, R66 ;  /* 0x000000d1c5627223 */ /* 0x041fe20000010042 */
[----:B------:R-:W-:Y:S01]  /*3110*/  FFMA.FTZ R99, R197, R114, R67 ;  /* 0x00000072c5637223 */ /* 0x000fe20000010043 */
[-C--:B------:R-:W-:Y:S01]  /*3120*/  FMUL.FTZ R86, R96, R196.reuse ;  /* 0x000000c460567220 */ /* 0x080fe20000410000 */
[-C--:B------:R-:W-:Y:S01]  /*3130*/  FMUL.FTZ R85, R97, R196.reuse ;  /* 0x000000c461557220 */ /* 0x080fe20000410000 */
[-C--:B------:R-:W-:Y:S01]  /*3140*/  FMUL.FTZ R87, R98, R196.reuse ;  /* 0x000000c462577220 */ /* 0x080fe20000410000 */
[----:B------:R-:W-:Y:S01]  /*3150*/  FMUL.FTZ R84, R99, R196 ;  /* 0x000000c463547220 */ /* 0x000fe20000410000 */
[----:B------:R0:W-:Y:S01]  /*3160*/  STG.E.128 desc[UR6][R108.64], R88 ;  /* 0x000000586c007986 */ /* 0x0001e2000c101d06 */
[----:B------:R-:W-:Y:S01]  /*3170*/  IMAD.WIDE.U32 R102, R201, 0x10, R100 ;  /* 0x00000010c9667825 */ /* 0x000fe200078e0064 */
[----:B------:R-:W-:-:S02]  /*3180*/  F2FP.BF16.F32.PACK_AB R86, R85, R86 ;  /* 0x000000565556723e */ /* 0x000fc400000010ff */
[----:B------:R3:W-:Y:S01]  /*3190*/  STG.E.128 desc[UR6][R106.64], R92 ;  /* 0x0000005c6a007986 */ /* 0x0007e2000c101d06 */
[----:B------:R-:W-:Y:S01]  /*31a0*/  F2FP.BF16.F32.PACK_AB R87, R84, R87 ;  /* 0x000000575457723e */ /* 0x000fe200000010ff */
[C---:B-1----:R-:W-:Y:S01]  /*31b0*/  FFMA.FTZ R76, R197.reuse, R211, R68 ;  /* 0x000000d3c54c7223 */ /* 0x042fe20000010044 */
[C---:B------:R-:W-:Y:S01]  /*31c0*/  FFMA.FTZ R77, R197.reuse, R120, R69 ;  /* 0x00000078c54d7223 */ /* 0x040fe20000010045 */
[C---:B------:R-:W-:Y:S01]  /*31d0*/  FFMA.FTZ R78, R197.reuse, R121, R70 ;  /* 0x00000079c54e7223 */ /* 0x040fe20000010046 */
[C---:B------:R-:W-:Y:S01]  /*31e0*/  FFMA.FTZ R79, R197.reuse, R126, R71 ;  /* 0x0000007ec54f7223 */ /* 0x040fe20000010047 */
[C---:B--2---:R-:W-:Y:S01]  /*31f0*/  FFMA.FTZ R80, R197.reuse, R123, R72 ;  /* 0x0000007bc5507223 */ /* 0x044fe20000010048 */
[C---:B------:R-:W-:Y:S01]  /*3200*/  FFMA.FTZ R81, R197.reuse, R122, R73 ;  /* 0x0000007ac5517223 */ /* 0x040fe20000010049 */
[C---:B------:R-:W-:Y:S01]  /*3210*/  FFMA.FTZ R82, R197.reuse, R127, R74 ;  /* 0x0000007fc5527223 */ /* 0x040fe2000001004a */
[----:B------:R-:W-:Y:S01]  /*3220*/  FFMA.FTZ R83, R197, R130, R75 ;  /* 0x00000082c5537223 */ /* 0x000fe2000001004b */
[----:B------:R-:W-:Y:S01]  /*3230*/  F2FP.BF16.F32.PACK_AB R85, R118, R115 ;  /* 0x000000737655723e */ /* 0x000fe200000010ff */
[----:B------:R-:W-:Y:S01]  /*3240*/  IMAD.WIDE.U32 R104, R187, 0x20, R104 ;  /* 0x00000020bb687825 */ /* 0x000fe200078e0068 */
[----:B------:R-:W-:Y:S01]  /*3250*/  F2FP.BF16.F32.PACK_AB R84, R116, R113 ;  /* 0x000000717454723e */ /* 0x000fe200000010ff */
[----:B------:R2:W-:Y:S02]  /*3260*/  STG.E.128 desc[UR6][R106.64+0x10], R96 ;  /* 0x000010606a007986 */ /* 0x0005e4000c101d06 */
[-C--:B0-----:R-:W-:Y:S01]  /*3270*/  FMUL.FTZ R91, R82, R196.reuse ;  /* 0x000000c4525b7220 */ /* 0x081fe20000410000 */
[-C--:B------:R-:W-:Y:S01]  /*3280*/  FMUL.FTZ R90, R80, R196.reuse ;  /* 0x000000c4505a7220 */ /* 0x080fe20000410000 */
[-C--:B------:R-:W-:Y:S01]  /*3290*/  FMUL.FTZ R89, R78, R196.reuse ;  /* 0x000000c44e597220 */ /* 0x080fe20000410000 */
[-C--:B------:R-:W-:Y:S01]  /*32a0*/  FMUL.FTZ R88, R76, R196.reuse ;  /* 0x000000c44c587220 */ /* 0x080fe20000410000 */
[-C--:B---3--:R-:W-:Y:S01]  /*32b0*/  FMUL.FTZ R94, R83, R196.reuse ;  /* 0x000000c4535e7220 */ /* 0x088fe20000410000 */
[-C--:B------:R-:W-:Y:S01]  /*32c0*/  FMUL.FTZ R95, R81, R196.reuse ;  /* 0x000000c4515f7220 */ /* 0x080fe20000410000 */
[-C--:B------:R-:W-:Y:S01]  /*32d0*/  FMUL.FTZ R92, R79, R196.reuse ;  /* 0x000000c44f5c7220 */ /* 0x080fe20000410000 */
[----:B------:R-:W-:Y:S01]  /*32e0*/  FMUL.FTZ R93, R77, R196 ;  /* 0x000000c44d5d7220 */ /* 0x000fe20000410000 */
[----:B------:R-:W-:Y:S01]  /*32f0*/  IMAD.WIDE.U32 R100, R187, 0x10, R100 ;  /* 0x00000010bb647825 */ /* 0x000fe200078e0064 */
[----:B------:R-:W-:Y:S01]  /*3300*/  F2FP.BF16.F32.PACK_AB R91, R94, R91 ;  /* 0x0000005b5e5b723e */ /* 0x000fe200000010ff */
[----:B------:R2:W-:Y:S01]  /*3310*/  STG.E.128 desc[UR6][R102.64], R84 ;  /* 0x0000005466007986 */ /* 0x0005e2000c101d06 */
[----:B------:R-:W-:-:S02]  /*3320*/  F2FP.BF16.F32.PACK_AB R90, R95, R90 ;  /* 0x0000005a5f5a723e */ /* 0x000fc400000010ff */
[----:B------:R-:W-:Y:S01]  /*3330*/  F2FP.BF16.F32.PACK_AB R89, R92, R89 ;  /* 0x000000595c59723e */ /* 0x000fe200000010ff */
[----:B------:R2:W-:Y:S01]  /*3340*/  STG.E.128 desc[UR6][R104.64], R76 ;  /* 0x0000004c68007986 */ /* 0x0005e2000c101d06 */
[----:B------:R-:W-:-:S03]  /*3350*/  F2FP.BF16.F32.PACK_AB R88, R93, R88 ;  /* 0x000000585d58723e */ /* 0x000fc600000010ff */
[----:B------:R2:W-:Y:S04]  /*3360*/  STG.E.128 desc[UR6][R104.64+0x10], R80 ;  /* 0x0000105068007986 */ /* 0x0005e8000c101d06 */
[----:B------:R2:W-:Y:S01]  /*3370*/  STG.E.128 desc[UR6][R100.64], R88 ;  /* 0x0000005864007986 */ /* 0x0005e2000c101d06 */
[----:B------:R-:W-:Y:S05]  /*3380*/  BRA `(.L_x_5310) ;  /* 0x00000014000c7947 */ /* 0x000fea0003800000 */
.L_x_5308:
        /* <DEDUP_REMOVED lines=22> */
[C---:B0-----:R-:W-:Y:S01]  /*34f0*/  FMUL.FTZ R91, R197.reuse, R192 ;  /* 0x000000c0c55b7220 */ /* 0x041fe20000410000 */
        /* <DEDUP_REMOVED lines=11> */
[----:B------:R-:W-:-:S02]  /*35b0*/  FMUL.FTZ R89, R87, R196 ;  /* 0x000000c457597220 */ /* 0x000fc40000410000 */
[----:B------:R-:W-:Y:S02]  /*35c0*/  F2FP.BF16.F32.PACK_AB R87, R90, R127 ;  /* 0x0000007f5a57723e */ /* 0x000fe400000010ff */
[----:B------:R-:W-:Y:S02]  /*35d0*/  F2FP.BF16.F32.PACK_AB R86, R119, R86 ;  /* 0x000000567756723e */ /* 0x000fe400000010ff */
[----:B------:R-:W-:Y:S02]  /*35e0*/  F2FP.BF16.F32.PACK_AB R85, R88, R85 ;  /* 0x000000555855723e */ /* 0x000fe400000010ff */
[----:B------:R-:W-:Y:S01]  /*35f0*/  F2FP.BF16.F32.PACK_AB R84, R89, R84 ;  /* 0x000000545954723e */ /* 0x000fe200000010ff */
[----:B------:R-:W-:Y:S06]  /*3600*/  BRA `(.L_x_5312) ;  /* 0x0000000000907947 */ /* 0x000fec0003800000 */
.L_x_5311:
        /* <DEDUP_REMOVED lines=27> */
[-C--:B0-----:R-:W-:Y:S01]  /*37c0*/  FMUL.FTZ R91, R81, R196.reuse ;  /* 0x000000c4515b7220 */ /* 0x081fe20000410000 */
        /* <DEDUP_REMOVED lines=8> */
.L_x_5312:
[----:B------:R-:W0:Y:S08]  /*3850*/  @P1 LDC.64 R92, c[0x0][0x478] ;  /* 0x00011e00ff5c1b82 */ /* 0x000e300000000a00 */
[----:B------:R-:W1:Y:S01]  /*3860*/  LDC.64 R88, c[0x0][0x468] ;  /* 0x00011a00ff587b82 */ /* 0x000e620000000a00 */
[----:B0-----:R-:W-:-:S05]  /*3870*/  @P1 IMAD.WIDE.U32 R92, R205, 0x20, R92 ;  /* 0x00000020cd5c1825 */ /* 0x001fca00078e005c */
[----:B------:R0:W-:Y:S01]  /*3880*/  @P1 STG.E.128 desc[UR6][R92.64], R76 ;  /* 0x0000004c5c001986 */ /* 0x0001e2000c101d06 */
[----:B-1----:R-:W-:-:S03]  /*3890*/  IMAD.WIDE.U32 R90, R205, 0x10, R88 ;  /* 0x00000010cd5a7825 */ /* 0x002fc600078e0058 */
[----:B------:R0:W-:Y:S04]  /*38a0*/  @P1 STG.E.128 desc[UR6][R92.64+0x10], R80 ;  /* 0x000010505c001986 */ /* 0x0001e8000c101d06 */
[----:B------:R0:W-:Y:S01]  /*38b0*/  STG.E.128 desc[UR6][R90.64], R84 ;  /* 0x000000545a007986 */ /* 0x0001e2000c101d06 */
        /* <DEDUP_REMOVED lines=17> */
[C---:B0-----:R-:W-:Y:S01]  /*39d0*/  FMUL.FTZ R76, R197.reuse, R202 ;  /* 0x000000cac54c7220 */ /* 0x041fe20000410000 */
        /* <DEDUP_REMOVED lines=20> */
.L_x_5313:
        /* <DEDUP_REMOVED lines=35> */
[----:B------:R-:W-:-:S07]  /*3d50*/  F2FP.BF16.F32.PACK_AB R84, R91, R84 ;  /* 0x000000545b54723e */ /* 0x000fce00000010ff */
.L_x_5314:
[----:B------:R-:W0:Y:S01]  /*3d60*/  @P1 LDC.64 R90, c[0x0][0x478] ;  /* 0x00011e00ff5a1b82 */ /* 0x000e220000000a00 */
[----:B------:R-:W-:-:S04]  /*3d70*/  IMAD.WIDE.U32 R92, R203, 0x10, R88 ;  /* 0x00000010cb5c7825 */ /* 0x000fc800078e0058 */
[----:B0-----:R-:W-:-:S05]  /*3d80*/  @P1 IMAD.WIDE.U32 R90, R203, 0x20, R90 ;  /* 0x00000020cb5a1825 */ /* 0x001fca00078e005a */
[----:B------:R0:W-:Y:S04]  /*3d90*/  @P1 STG.E.128 desc[UR6][R90.64], R76 ;  /* 0x0000004c5a001986 */ /* 0x0001e8000c101d06 */
        /* <DEDUP_REMOVED lines=40> */
.L_x_5315:
        /* <DEDUP_REMOVED lines=36> */
.L_x_5316:
        /* <DEDUP_REMOVED lines=44> */
.L_x_5317:
        /* <DEDUP_REMOVED lines=36> */
.L_x_5318:
[----:B------:R-:W0:Y:S01]  /*4760*/  @P1 LDC.64 R90, c[0x0][0x478] ;  /* 0x00011e00ff5a1b82 */ /* 0x000e220000000a00 */
[----:B------:R-:W-:-:S04]  /*4770*/  IMAD.WIDE.U32 R88, R187, 0x10, R88 ;  /* 0x00000010bb587825 */ /* 0x000fc800078e0058 */
[----:B0-----:R-:W-:-:S05]  /*4780*/  @P1 IMAD.WIDE.U32 R90, R187, 0x20, R90 ;  /* 0x00000020bb5a1825 */ /* 0x001fca00078e005a */
[----:B------:R0:W-:Y:S04]  /*4790*/  @P1 STG.E.128 desc[UR6][R90.64], R76 ;  /* 0x0000004c5a001986 */ /* 0x0001e8000c101d06 */
[----:B------:R0:W-:Y:S04]  /*47a0*/  @P1 STG.E.128 desc[UR6][R90.64+0x10], R80 ;  /* 0x000010505a001986 */ /* 0x0001e8000c101d06 */
[----:B------:R0:W-:Y:S02]  /*47b0*/  STG.E.128 desc[UR6][R88.64], R84 ;  /* 0x0000005458007986 */ /* 0x0001e4000c101d06 */
.L_x_5310:
[----:B012---:R-:W0:Y:S02]  /*47c0*/  LDC.64 R84, c[0x0][0x380] ;  /* 0x0000e000ff547b82 */ /* 0x007e240000000a00 */
[----:B0-----:R-:W-:-:S04]  /*47d0*/  LEA R186, R84, R186, 0x2 ;  /* 0x000000ba54ba7211 */ /* 0x001fc800078e10ff */
[----:B------:R-:W-:-:S13]  /*47e0*/  ISETP.GE.AND P1, PT, R186, R85, PT ;  /* 0x00000055ba00720c */ /* 0x000fda0003f26270 */
[----:B------:R-:W-:Y:S05]  /*47f0*/  @!P1 BRA `(.L_x_5319) ;  /* 0xffffffc000349947 */ /* 0x000fea000383ffff */
[----:B------:R-:W-:Y:S05]  /*4800*/  BSYNC B1 ;  /* 0x0000000000017941 */ /* 0x000fea0003800000 */
.L_x_5306:
[----:B-----5:R-:W-:Y:S02]  /*4810*/  MOV R55, R4 ;  /* 0x0000000400377202 */ /* 0x020fe40000000f00 */
        /* <DEDUP_REMOVED lines=63> */
.L_x_5305:
[----:B------:R-:W-:Y:S05]  /*4c10*/  BSYNC B0 ;  /* 0x0000000000007941 */ /* 0x000fea0003800000 */
.L_x_5304:
        /* <DEDUP_REMOVED lines=87> */
[----:B------:R1:W-:Y:S01]  /*5190*/  STS.128 [R0+0x410], R8 ;  /* 0x0004100800007388 */ /* 0x0003e20000000c00 */
[----:B------:R-:W-:-:S03]  /*51a0*/  FADD.FTZ R65, R34, R65 ;  /* 0x0000004122417221 */ /* 0x000fc60000010000 */
[----:B------:R-:W-:Y:S04]  /*51b0*/  STS.128 [R0+0x800], R12 ;  /* 0x0008000c00007388 */ /* 0x000fe80000000c00 */
[----:B------:R-:W-:Y:S04]  /*51c0*/  STS.128 [R0+0x810], R16 ;  /* 0x0008101000007388 */ /* 0x000fe80000000c00 */
[----:B------:R-:W-:Y:S01]  /*51d0*/  STS.128 [R0+0xc00], R20 ;  /* 0x000c001400007388 */ /* 0x000fe20000000c00 */
[----:B0-----:R-:W-:-:S03]  /*51e0*/  FADD.FTZ R7, R3, R60 ;  /* 0x0000003c03077221 */ /* 0x001fc60000010000 */
[----:B------:R0:W-:Y:S01]  /*51f0*/  STS.128 [R0+0xc10], R24 ;  /* 0x000c101800007388 */ /* 0x0001e20000000c00 */
[----:B-1----:R-:W1:Y:S08]  /*5200*/  LDC R10, c[0x0][0x388] ;  /* 0x0000e200ff0a7b82 */ /* 0x002e700000000800 */
[----:B------:R-:W-:Y:S01]  /*5210*/  BAR.SYNC.DEFER_BLOCKING 0x0 ;  /* 0x0000000000007b1d */ /* 0x000fe20000010000 */
[----:B-1----:R-:W-:-:S05]  /*5220*/  IMAD R10, R10, UR4, RZ ;  /* 0x000000040a0a7c24 */ /* 0x002fca000f8e02ff */
[----:B------:R-:W1:Y:S01]  /*5230*/  LDS R44, [R28+0x200] ;  /* 0x000200001c2c7984 */ /* 0x000e620000000800 */
[----:B0-----:R-:W-:-:S03]  /*5240*/  IADD3 R26, P0, PT, R10, R145, RZ ;  /* 0x000000910a1a7210 */ /* 0x001fc60007f1e0ff */
[----:B------:R-:W0:Y:S01]  /*5250*/  LDS R49, [R28] ;  /* 0x000000001c317984 */ /* 0x000e220000000800 */
[----:B------:R-:W-:-:S03]  /*5260*/  IADD3.X R3, PT, PT, RZ, RZ, RZ, P0, !PT ;  /* 0x000000ffff037210 */ /* 0x000fc600007fe4ff */
        /* <DEDUP_REMOVED lines=10> */
[----:B0-----:R-:W-:-:S03]  /*5310*/  FADD.FTZ R49, RZ, R49 ;  /* 0x00000031ff317221 */ /* 0x001fc60000010000 */
[----:B------:R-:W0:Y:S01]  /*5320*/  LDS R20, [R28+0x3200] ;  /* 0x003200001c147984 */ /* 0x000e220000000800 */
        /* <DEDUP_REMOVED lines=24> */
[----:B0-----:R-:W-:Y:S01]  /*54b0*/  FADD.FTZ R37, R5, R20 ;  /* 0x0000001405257221 */ /* 0x001fe20000010000 */
[----:B------:R-:W-:Y:S02]  /*54c0*/  IADD3.X R5, PT, PT, R26, UR17, RZ, P1, !PT ;  /* 0x000000111a057c10 */ /* 0x000fe40008ffe4ff */
[----:B------:R-:W0:Y:S01]  /*54d0*/  LDS R19, [R28+0x1c00] ;  /* 0x001c00001c137984 */ /* 0x000e220000000800 */
        /* <DEDUP_REMOVED lines=19> */
[----:B0-----:R-:W-:Y:S02]  /*5610*/  FADD.FTZ R10, R10, R19 ;  /* 0x000000130a0a7221 */ /* 0x001fe40000010000 */
        /* <DEDUP_REMOVED lines=26> */
.L_x_5307:
        /* <DEDUP_REMOVED lines=8> */
.L_x_5321:
[----:B------:R-:W-:Y:S05]  /*5840*/  BSYNC B2 ;  /* 0x0000000000027941 */ /* 0x000fea0003800000 */
.L_x_5320:
        /* <DEDUP_REMOVED lines=8> */
.L_x_5322:
[----:B------:R-:W-:Y:S01]  /*58d0*/  FADD.FTZ R130, R91, R130 ;  /* 0x000000825b827221 */ /* 0x000fe20000010000 */
[----:B------:R-:W-:-:S04]  /*58e0*/  HFMA2 R216, -RZ, RZ, 0, 1.1920928955078125e-07 ;  /* 0x00000002ffd87431 */ /* 0x000fc800000001ff */
[----:B------:R-:W-:Y:S02]  /*58f0*/  MOV R221, R130 ;  /* 0x0000008200dd7202 */ /* 0x000fe40000000f00 */
[----:B------:R-:W-:-:S07]  /*5900*/  MOV R200, R214 ;  /* 0x000000d600c87202 */ /* 0x000fce0000000f00 */
[----:B------:R-:W-:Y:S05]  /*5910*/  WARPSYNC.COLLECTIVE R210, `(.L_x_5323) ;  /* 0x00000000d2087348 */ /* 0x000fea0003c00000 */
[----:B------:R0:W1:Y:S02]  /*5920*/  SHFL.BFLY P3, R214, R221, R216, R223 ;  /* 0x0c0000d8ddd67389 */ /* 0x00006400000600df */
[----:B01----:R-:W-:Y:S05]  /*5930*/  ENDCOLLECTIVE ;  /* 0x000000000000791b */ /* 0x003fea0003800000 */
.L_x_5323:
[----:B------:R-:W-:-:S05]  /*5940*/  FADD.FTZ R200, R93, R200 ;  /* 0x000000c85dc87221 */ /* 0x000fca0000010000 */
[----:B------:R-:W-:Y:S02]  /*5950*/  MOV R221, R200 ;  /* 0x000000c800dd7202 */ /* 0x000fe40000000f00 */
[----:B------:R-:W-:-:S07]  /*5960*/  MOV R217, R214 ;  /* 0x000000d600d97202 */ /* 0x000fce0000000f00 */
[----:B------:R-:W-:Y:S05]  /*5970*/  WARPSYNC.COLLECTIVE R210, `(.L_x_5324) ;  /* 0x00000000d2087348 */ /* 0x000fea0003c00000 */
[----:B------:R0:W1:Y:S02]  /*5980*/  SHFL.BFLY P3, R214, R221, R216, R223 ;  /* 0x0c0000d8ddd67389 */ /* 0x00006400000600df */
[----:B01----:R-:W-:Y:S05]  /*5990*/  ENDCOLLECTIVE ;  /* 0x000000000000791b */ /* 0x003fea0003800000 */
.L_x_5324:
[----:B------:R-:W-:Y:S01]  /*59a0*/  FADD.FTZ R217, R130, R217 ;  /* 0x000000d982d97221 */ /* 0x000fe20000010000 */
[----:B------:R-:W-:-:S04]  /*59b0*/  HFMA2 R216, -RZ, RZ, 0, 2.384185791015625e-07 ;  /* 0x00000004ffd87431 */ /* 0x000fc800000001ff */
[----:B------:R-:W-:Y:S02]  /*59c0*/  MOV R221, R217 ;  /* 0x000000d900dd7202 */ /* 0x000fe40000000f00 */
[----:B------:R-:W-:-:S07]  /*59d0*/  MOV R219, R214 ;  /* 0x000000d600db7202 */ /* 0x000fce0000000f00 */
[----:B------:R-:W-:Y:S05]  /*59e0*/  WARPSYNC.COLLECTIVE R210, `(.L_x_5325) ;  /* 0x00000000d2087348 */ /* 0x000fea0003c00000 */
[----:B------:R0:W1:Y:S02]  /*59f0*/  SHFL.BFLY P3, R214, R221, R216, R223 ;  /* 0x0c0000d8ddd67389 */ /* 0x00006400000600df */
[----:B01----:R-:W-:Y:S05]  /*5a00*/  ENDCOLLECTIVE ;  /* 0x000000000000791b */ /* 0x003fea0003800000 */
.L_x_5325:
[----:B------:R-:W-:-:S05]  /*5a10*/  FADD.FTZ R219, R200, R219 ;  /* 0x000000dbc8db7221 */ /* 0x000fca0000010000 */
[----:B------:R-:W-:Y:S02]  /*5a20*/  MOV R221, R219 ;  /* 0x000000db00dd7202 */ /* 0x000fe40000000f00 */
[----:B------:R-:W-:-:S07]  /*5a30*/  MOV R204, R214 ;  /* 0x000000d600cc7202 */ /* 0x000fce0000000f00 */
[----:B------:R-:W-:Y:S05]  /*5a40*/  WARPSYNC.COLLECTIVE R210, `(.L_x_5326) ;  /* 0x00000000d2087348 */ /* 0x000fea0003c00000 */
[----:B------:R0:W1:Y:S02]  /*5a50*/  SHFL.BFLY P3, R214, R221, R216, R223 ;  /* 0x0c0000d8ddd67389 */ /* 0x00006400000600df */
[----:B01----:R-:W-:Y:S05]  /*5a60*/  ENDCOLLECTIVE ;  /* 0x000000000000791b */ /* 0x003fea0003800000 */
.L_x_5326:
[----:B------:R-:W-:Y:S01]  /*5a70*/  FADD.FTZ R204, R217, R204 ;  /* 0x000000ccd9cc7221 */ /* 0x000fe20000010000 */
[----:B------:R-:W-:-:S04]  /*5a80*/  HFMA2 R216, -RZ, RZ, 0, 4.76837158203125e-07 ;  /* 0x00000008ffd87431 */ /* 0x000fc800000001ff */
[----:B------:R-:W-:Y:S02]  /*5a90*/  MOV R221, R204 ;  /* 0x000000cc00dd7202 */ /* 0x000fe40000000f00 */
[----:B------:R-:W-:-:S07]  /*5aa0*/  MOV R208, R214 ;  /* 0x000000d600d07202 */ /* 0x000fce0000000f00 */
[----:B------:R-:W-:Y:S05]  /*5ab0*/  WARPSYNC.COLLECTIVE R210, `(.L_x_5327) ;  /* 0x00000000d2087348 */ /* 0x000fea0003c00000 */
[----:B------:R0:W1:Y:S02]  /*5ac0*/  SHFL.BFLY P3, R214, R221, R216, R223 ;  /* 0x0c0000d8ddd67389 */ /* 0x00006400000600df */
[----:B01----:R-:W-:Y:S05]  /*5ad0*/  ENDCOLLECTIVE ;  /* 0x000000000000791b */ /* 0x003fea0003800000 */
.L_x_5327:
[----:B------:R-:W-:-:S05]  /*5ae0*/  FADD.FTZ R208, R219, R208 ;  /* 0x000000d0dbd07221 */ /* 0x000fca0000010000 */
[----:B------:R-:W-:Y:S02]  /*5af0*/  MOV R221, R208 ;  /* 0x000000d000dd7202 */ /* 0x000fe40000000f00 */
[----:B------:R-:W-:-:S07]  /*5b00*/  MOV R91, R214 ;  /* 0x000000d6005b7202 */ /* 0x000fce0000000f00 */
[----:B------:R-:W-:Y:S05]  /*5b10*/  WARPSYNC.COLLECTIVE R210, `(.L_x_5328) ;  /* 0x00000000d2087348 */ /* 0x000fea0003c00000 */
[----:B------:R0:W1:Y:S02]  /*5b20*/  SHFL.BFLY P3, R214, R221, R216, R223 ;  /* 0x0c0000d8ddd67389 */ /* 0x00006400000600df */
[----:B01----:R-:W-:Y:S05]  /*5b30*/  ENDCOLLECTIVE ;  /* 0x000000000000791b */ /* 0x003fea0003800000 */
.L_x_5328:
[----:B------:R-:W-:Y:S01]  /*5b40*/  FADD.FTZ R91, R204, R91 ;  /* 0x0000005bcc5b7221 */ /* 0x000fe20000010000 */
[----:B------:R-:W-:-:S04]  /*5b50*/  HFMA2 R216, -RZ, RZ, 0, 9.5367431640625e-07 ;  /* 0x00000010ffd87431 */ /* 0x000fc800000001ff */
[----:B------:R-:W-:Y:S02]  /*5b60*/  MOV R221, R91 ;  /* 0x0000005b00dd7202 */ /* 0x000fe40000000f00 */
[----:B------:R-:W-:-:S07]  /*5b70*/  MOV R93, R214 ;  /* 0x000000d6005d7202 */ /* 0x000fce0000000f00 */
[----:B------:R-:W-:Y:S05]  /*5b80*/  WARPSYNC.COLLECTIVE R210, `(.L_x_5329) ;  /* 0x00000000d2087348 */ /* 0x000fea0003c00000 */
[----:B------:R0:W1:Y:S02]  /*5b90*/  SHFL.BFLY P3, R214, R221, R216, R223 ;  /* 0x0c0000d8ddd67389 */ /* 0x00006400000600df */
[----:B01----:R-:W-:Y:S05]  /*5ba0*/  ENDCOLLECTIVE ;  /* 0x000000000000791b */ /* 0x003fea0003800000 */
.L_x_5329:
[----:B------:R-:W-:-:S05]  /*5bb0*/  FADD.FTZ R93, R208, R93 ;  /* 0x0000005dd05d7221 */ /* 0x000fca0000010000 */
[----:B------:R-:W-:Y:S02]  /*5bc0*/  MOV R221, R93 ;  /* 0x0000005d00dd7202 */ /* 0x000fe40000000f00 */
[----:B------:R-:W-:-:S07]  /*5bd0*/  MOV R130, R214 ;  /* 0x000000d600827202 */ /* 0x000fce0000000f00 */
[----:B------:R-:W-:Y:S05]  /*5be0*/  WARPSYNC.COLLECTIVE R210, `(.L_x_5330) ;  /* 0x00000000d2087348 */ /* 0x000fea0003c00000 */
[----:B------:R0:W1:Y:S02]  /*5bf0*/  SHFL.BFLY P3, R214, R221, R216, R223 ;  /* 0x0c0000d8ddd67389 */ /* 0x00006400000600df */
[----:B01----:R-:W-:Y:S05]  /*5c00*/  ENDCOLLECTIVE ;  /* 0x000000000000791b */ /* 0x003fea0003800000 */
.L_x_5330:
[----:B------:R-:W-:Y:S01]  /*5c10*/  MOV R200, R214 ;  /* 0x000000d600c87202 */ /* 0x000fe20000000f00 */
[----:B------:R-:W-:Y:S06]  /*5c20*/  BRA `(.L_x_5331) ;  /* 0xffffffc000b07947 */ /* 0x000fec000383ffff */
.L_x_5332:
        /* <DEDUP_REMOVED lines=13> */
.L_x_20007:


//--------------------- .text._ZN10layer_norm13ln_bwd_kernelINS_13Kernel_traitsI13__nv_bfloat16S2_fS2_fjLj1024ELj1ELj4ELj1ELj16ENS_18Kernel_traits_baseILj1024ES2_S2_fS2_fjLj128EEEEELb0ELb0ELb1ELb0EEEvNS_9BwdParamsE --------------------------
	.section	.text._ZN10layer_norm13ln_bwd_kernelINS_13Kernel_traitsI13__nv_bfloat16S2_fS2_fjLj1024ELj1ELj4ELj1ELj16ENS_18Kernel_traits_baseILj1024ES2_S2_fS2_fjLj128EEEEELb0ELb0ELb1ELb0EEEvNS_9BwdParamsE,"ax",@progbits
	.align	128
        .global         _ZN10layer_norm13ln_bwd_kernelINS_13Kernel_traitsI13__nv_bfloat16S2_fS2_fjLj1024ELj1ELj4ELj1ELj16ENS_18Kernel_traits_baseILj1024ES2_S2_fS2_fjLj128EEEEELb0ELb0ELb1ELb0EEEvNS_9BwdParamsE
        .type           _ZN10layer_norm13ln_bwd_kernelINS_13Kernel_traitsI13__nv_bfloat16S2_fS2_fjLj1024ELj1ELj4ELj1ELj16ENS_18Kernel_traits_baseILj1024ES2_S2_fS2_fjLj128EEEEELb0ELb0ELb1ELb0EEEvNS_9BwdParamsE,@function
        .size           _ZN10layer_norm13ln_bwd_kernelINS_13Kernel_traitsI13__nv_bfloat16S2_fS2_fjLj1024ELj1ELj4ELj1ELj16ENS_18Kernel_traits_baseILj1024ES2_S2_fS2_fjLj128EEEEELb0ELb0ELb1ELb0EEEvNS_9BwdParamsE,(.L_x_20008 - _ZN10layer_norm13ln_bwd_kernelINS_13Kernel_traitsI13__nv_bfloat16S2_fS2_fjLj1024ELj1ELj4ELj1ELj16ENS_18Kernel_traits_baseILj1024ES2_S2_fS2_fjLj128EEEEELb0ELb0ELb1ELb0EEEvNS_9BwdParamsE)
        .other          _ZN10layer_norm13ln_bwd_kernelINS_13Kernel_traitsI13__nv_bfloat16S2_fS2_fjLj1024ELj1ELj4ELj1ELj16ENS_18Kernel_traits_baseILj1024ES2_S2_fS2_fjLj128EEEEELb0ELb0ELb1ELb0EEEvNS_9BwdParamsE,@"STO_CUDA_ENTRY STV_DEFAULT"
_ZN10layer_norm13ln_bwd_kernelINS_13Kernel_traitsI13__nv_bfloat16S2_fS2_fjLj1024ELj1ELj4ELj1ELj16ENS_18Kernel_traits_baseILj1024ES2_S2_fS2_fjLj128EEEEELb0ELb0ELb1ELb0EEEvNS_9BwdParamsE:
.text._ZN10layer_norm13ln_bwd_kernelINS_13Kernel_traitsI13__nv_bfloat16S2_fS2_fjLj1024ELj1ELj4ELj1ELj16ENS_18Kernel_traits_baseILj1024ES2_S2_fS2_fjLj128EEEEELb0ELb0ELb1ELb0EEEvNS_9BwdParamsE:
        /* <DEDUP_REMOVED lines=123> */
.L_x_5485:
[----:B0-----:R-:W0:Y:S08]  /*07b0*/  LDC.64 R24, c[0x0][0x3f8] ;  /* 0x0000fe00ff187b82 */ /* 0x001e300000000a00 */
[----:B------:R-:W1:Y:S08]  /*07c0*/  LDC.64 R22, c[0x0][0x3c8] ;  /* 0x0000f200ff167b82 */ /* 0x000e700000000a00 */
[----:B------:R-:W2:Y:S01]  /*07d0*/  LDC.64 R20, c[0x0][0x3f0] ;  /* 0x0000fc00ff147b82 */ /* 0x000ea20000000a00 */
[----:B0-----:R-:W-:-:S05]  /*07e0*/  IMAD.WIDE R156, R17, 0x4, R24 ;  /* 0x00000004119c7825 */ /* 0x001fca00078e0218 */
[----:B------:R-:W3:Y:S01]  /*07f0*/  LDG.E R26, desc[UR6][R156.64] ;  /* 0x000000069c1a7981 */ /* 0x000ee2000c1e1900 */
[----:B-1----:R-:W-:-:S05]  /*0800*/  IMAD.WIDE R22, R17, 0x4, R22 ;  /* 0x0000000411167825 */ /* 0x002fca00078e0216 */
[----:B------:R0:W5:Y:S01]  /*0810*/  LDG.E R27, desc[UR6][R22.64] ;  /* 0x00000006161b7981 */ /* 0x000162000c1e1900 */
        /* <DEDUP_REMOVED lines=46> */
[----:B------:R-:W-:Y:S01]  /*0b00*/  SHF.L.U32 R177, R16, 0x10, RZ ;  /* 0x0000001010b17819 */ /* 0x000fe200000006ff */
[----:B0-----:R-:W-:-:S05]  /*0b10*/  @P0 IMAD.WIDE.U32 R164, R21, 0x20, R164 ;  /* 0x0000002015a40825 */ /* 0x001fca00078e00a4 */
[----:B------:R-:W5:Y:S04]  /*0b20*/  @P0 LDG.E.128 R120, desc[UR6][R164.64] ;  /* 0x00000006a4780981 */ /* 0x000f68000c1e1d00 */
[----:B------:R0:W5:Y:S01]  /*0b30*/  @P0 LDG.E.128 R124, desc[UR6][R164.64+0x10] ;  /* 0x00001006a47c0981 */ /* 0x000162000c1e1d00 */
[----:B------:R-:W-:Y:S02]  /*0b40*/  IADD3 R178, PT, PT, R178, 0x20, RZ ;  /* 0x00000020b2b27810 */ /* 0x000fe40007ffe0ff */
[----:B------:R-:W-:Y:S01]  /*0b50*/  IADD3 R21, PT, PT, R21, 0x20, RZ ;  /* 0x0000002015157810 */ /* 0x000fe20007ffe0ff */
[C---:B--2---:R-:W-:Y:S01]  /*0b60*/  FADD.FTZ R28, -R22.reuse, R28 ;  /* 0x0000001c161c7221 */ /* 0x044fe20000010100 */
[C---:B------:R-:W-:Y:S01]  /*0b70*/  FADD.FTZ R168, -R22.reuse, R29 ;  /* 0x0000001d16a87221 */ /* 0x040fe20000010100 */
[C---:B------:R-:W-:Y:S01]  /*0b80*/  FADD.FTZ R172, -R22.reuse, R31 ;  /* 0x0000001f16ac7221 */ /* 0x040fe20000010100 */
[----:B------:R-:W-:Y:S01]  /*0b90*/  FADD.FTZ R170, -R22, R30 ;  /* 0x0000001e16aa7221 */ /* 0x000fe20000010100 */
[----:B-----5:R-:W-:Y:S01]  /*0ba0*/  FMUL.FTZ R229, R27, R28 ;  /* 0x0000001c1be57220 */ /* 0x020fe20000410000 */
[----:B------:R-:W-:-:S02]  /*0bb0*/  SHF.L.U32 R30, R13, 0x10, RZ ;  /* 0x000000100d1e7819 */ /* 0x000fc400000006ff */
[C---:B----4-:R-:W-:Y:S02]  /*0bc0*/  PRMT R29, R156.reuse, 0x7632, R29 ;  /* 0x000076329c1d7816 */ /* 0x050fe4000000001d */
[----:B------:R-:W-:Y:S01]  /*0bd0*/  SHF.L.U32 R31, R156, 0x10, RZ ;  /* 0x000000109c1f7819 */ /* 0x000fe200000006ff */
[----:B------:R-:W-:Y:S01]  /*0be0*/  FMUL.FTZ R28, R27, R168 ;  /* 0x000000a81b1c7220 */ /* 0x000fe20000410000 */
[----:B------:R-:W-:Y:S01]  /*0bf0*/  SHF.L.U32 R156, R29, 0x10, RZ ;  /* 0x000000101d9c7819 */ /* 0x000fe200000006ff */
[----:B---3--:R-:W-:Y:S01]  /*0c00*/  FADD.FTZ R160, -R22, R160 ;  /* 0x000000a016a07221 */ /* 0x008fe20000010100 */
[----:B------:R-:W-:Y:S01]  /*0c10*/  PRMT R167, R158, 0x7632, R167 ;  /* 0x000076329ea77816 */ /* 0x000fe200000000a7 */
[-C--:B------:R-:W-:Y:S01]  /*0c20*/  FMUL.FTZ R226, R226, R31.reuse ;  /* 0x0000001fe2e27220 */ /* 0x080fe20000410000 */
[----:B------:R-:W-:Y:S01]  /*0c30*/  FADD.FTZ R84, R84, R31 ;  /* 0x0000001f54547221 */ /* 0x000fe20000010000 */
[----:B------:R-:W-:Y:S01]  /*0c40*/  FFMA.FTZ R56, R229, R31, R56 ;  /* 0x0000001fe5387223 */ /* 0x000fe20000010038 */
[----:B------:R-:W-:Y:S01]  /*0c50*/  FMUL.FTZ R31, R27, R170 ;  /* 0x000000aa1b1f7220 */ /* 0x000fe20000410000 */
[----:B------:R-:W-:Y:S01]  /*0c60*/  SHF.L.U32 R173, R158, 0x10, RZ ;  /* 0x000000109ead7819 */ /* 0x000fe200000006ff */
[-C--:B------:R-:W-:Y:S01]  /*0c70*/  FMUL.FTZ R29, R30, R156.reuse ;  /* 0x0000009c1e1d7220 */ /* 0x080fe20000410000 */
[----:B------:R-:W-:Y:S01]  /*0c80*/  FFMA.FTZ R57, R28, R156, R57 ;  /* 0x0000009c1c397223 */ /* 0x000fe20000010039 */
[----:B------:R-:W-:Y:S01]  /*0c90*/  FADD.FTZ R85, R85, R156 ;  /* 0x0000009c55557221 */ /* 0x000fe20000010000 */
[----:B------:R-:W-:Y:S01]  /*0ca0*/  SHF.L.U32 R170, R42, 0x10, RZ ;  /* 0x000000102aaa7819 */ /* 0x000fe200000006ff */
[----:B------:R-:W-:Y:S01]  /*0cb0*/  FMUL.FTZ R171, R27, R160 ;  /* 0x000000a01bab7220 */ /* 0x000fe20000410000 */
[----:B------:R-:W-:-:S02]  /*0cc0*/  PRMT R166, R157, 0x7632, R166 ;  /* 0x000076329da67816 */ /* 0x000fc400000000a6 */
[----:B------:R-:W-:Y:S02]  /*0cd0*/  SHF.L.U32 R156, R15, 0x10, RZ ;  /* 0x000000100f9c7819 */ /* 0x000fe400000006ff */
[----:B------:R-:W-:Y:S02]  /*0ce0*/  SHF.L.U32 R167, R167, 0x10, RZ ;  /* 0x00000010a7a77819 */ /* 0x000fe400000006ff */
[----:B------:R-:W-:Y:S02]  /*0cf0*/  SHF.L.U32 R157, R157, 0x10, RZ ;  /* 0x000000109d9d7819 */ /* 0x000fe400000006ff */
        /* <DEDUP_REMOVED lines=8> */
[----:B------:R-:W-:Y:S01]  /*0d80*/  FADD.FTZ R156, RZ, R226 ;  /* 0x000000e2ff9c7221 */ /* 0x000fe20000010000 */
[----:B------:R-:W-:Y:S01]  /*0d90*/  FFMA.FTZ R157, R229, R226, RZ ;  /* 0x000000e2e59d7223 */ /* 0x000fe200000100ff */
[----:B------:R-:W-:Y:S01]  /*0da0*/  FADD.FTZ R158, -R22, R161 ;  /* 0x000000a1169e7221 */ /* 0x000fe20000010100 */
        /* <DEDUP_REMOVED lines=9> */
[C---:B0-----:R-:W-:Y:S01]  /*0e40*/  PRMT R164, R159.reuse, 0x7632, R164 ;  /* 0x000076329fa47816 */ /* 0x041fe200000000a4 */
        /* <DEDUP_REMOVED lines=23> */
[----:B------:R-:W-:Y:S01]  /*0fc0*/  FADD.FTZ R231, R158, R177 ;  /* 0x000000b19ee77221 */ /* 0x000fe20000010000 */
[----:B------:R-:W-:-:S07]  /*0fd0*/  FFMA.FTZ R228, R176, R177, R157 ;  /* 0x000000b1b0e47223 */ /* 0x000fce000001009d */
.L_x_5338:
[----:B------:R-:W-:Y:S05]  /*0fe0*/  BSYNC.RECONVERGENT B2 ;  /* 0x0000000000027941 */ /* 0x000fea0003800200 */
.L_x_5337:
        /* <DEDUP_REMOVED lines=16> */
[----:B------:R0:W5:Y:S02]  /*10f0*/  @P0 LDG.E.128 R132, desc[UR6][R180.64+0x10] ;  /* 0x00001006b4840981 */ /* 0x000164000c1e1d00 */
[----:B0-----:R-:W-:Y:S02]  /*1100*/  SHF.L.U32 R181, R9, 0x10, RZ ;  /* 0x0000001009b57819 */ /* 0x001fe400000006ff */
[----:B------:R-:W-:Y:S02]  /*1110*/  SHF.L.U32 R195, R12, 0x10, RZ ;  /* 0x000000100cc37819 */ /* 0x000fe400000006ff */
[----:B------:R-:W-:-:S02]  /*1120*/  IADD3 R178, PT, PT, R178, 0x20, RZ ;  /* 0x00000020b2b27810 */ /* 0x000fc40007ffe0ff */
[----:B------:R-:W-:Y:S01]  /*1130*/  IADD3 R21, PT, PT, R21, 0x20, RZ ;  /* 0x0000002015157810 */ /* 0x000fe20007ffe0ff */
[C---:B--2---:R-:W-:Y:S01]  /*1140*/  FADD.FTZ R188, -R22.reuse, R158 ;  /* 0x0000009e16bc7221 */ /* 0x044fe20000010100 */
[C---:B------:R-:W-:Y:S01]  /*1150*/  FADD.FTZ R184, -R22.reuse, R156 ;  /* 0x0000009c16b87221 */ /* 0x040fe20000010100 */
[C---:B------:R-:W-:Y:S01]  /*1160*/  FADD.FTZ R190, -R22.reuse, R159 ;  /* 0x0000009f16be7221 */ /* 0x040fe20000010100 */
[----:B------:R-:W-:Y:S02]  /*1170*/  FADD.FTZ R186, -R22, R157 ;  /* 0x0000009d16ba7221 */ /* 0x000fe40000010100 */
[----:B-----5:R-:W-:Y:S01]  /*1180*/  FMUL.FTZ R179, R27, R184 ;  /* 0x000000b81bb37220 */ /* 0x020fe20000410000 */
[----:B----4-:R-:W-:Y:S02]  /*1190*/  PRMT R158, R161, 0x7632, R158 ;  /* 0x00007632a19e7816 */ /* 0x010fe4000000009e */
[C---:B------:R-:W-:Y:S02]  /*11a0*/  PRMT R156, R160.reuse, 0x7632, R156 ;  /* 0x00007632a09c7816 */ /* 0x040fe4000000009c */
[----:B------:R-:W-:Y:S01]  /*11b0*/  SHF.L.U32 R157, R160, 0x10, RZ ;  /* 0x00000010a09d7819 */ /* 0x000fe200000006ff */
[C---:B------:R-:W-:Y:S01]  /*11c0*/  FMUL.FTZ R184, R27.reuse, R190 ;  /* 0x000000be1bb87220 */ /* 0x040fe20000410000 */
[----:B------:R-:W-:Y:S01]  /*11d0*/  SHF.L.U32 R158, R158, 0x10, RZ ;  /* 0x000000109e9e7819 */ /* 0x000fe200000006ff */
[----:B---3--:R-:W-:Y:S01]  /*11e0*/  FADD.FTZ R164, -R22, R164 ;  /* 0x000000a416a47221 */ /* 0x008fe20000010100 */
[----:B------:R-:W-:Y:S01]  /*11f0*/  PRMT R159, R162, 0x7632, R159 ;  /* 0x00007632a29f7816 */ /* 0x000fe2000000009f */
[----:B------:R-:W-:Y:S01]  /*1200*/  FADD.FTZ R160, -R22, R165 ;  /* 0x000000a516a07221 */ /* 0x000fe20000010100 */
[----:B------:R-:W-:Y:S01]  /*1210*/  SHF.L.U32 R156, R156, 0x10, RZ ;  /* 0x000000109c9c7819 */ /* 0x000fe200000006ff */
[C---:B------:R-:W-:Y:S01]  /*1220*/  FMUL.FTZ R180, R27.reuse, R186 ;  /* 0x000000ba1bb47220 */ /* 0x040fe20000410000 */
[-C--:B------:R-:W-:Y:S01]  /*1230*/  FMUL.FTZ R182, R182, R157.reuse ;  /* 0x0000009db6b67220 */ /* 0x080fe20000410000 */
[----:B------:R-:W-:Y:S01]  /*1240*/  FMUL.FTZ R183, R27, R188 ;  /* 0x000000bc1bb77220 */ /* 0x000fe20000410000 */
[----:B------:R-:W-:Y:S01]  /*1250*/  SHF.L.U32 R189, R162, 0x10, RZ ;  /* 0x00000010a2bd7819 */ /* 0x000fe200000006ff */
[-C--:B------:R-:W-:Y:S01]  /*1260*/  FMUL.FTZ R185, R185, R158.reuse ;  /* 0x0000009eb9b97220 */ /* 0x080fe20000410000 */
[----:B------:R-:W-:Y:S01]  /*1270*/  SHF.L.U32 R188, R46, 0x10, RZ ;  /* 0x000000102ebc7819 */ /* 0x000fe200000006ff */
[----:B------:R-:W-:Y:S01]  /*1280*/  FFMA.FTZ R67, R184, R158, R67 ;  /* 0x0000009eb8437223 */ /* 0x000fe20000010043 */
[----:B------:R-:W-:Y:S01]  /*1290*/  FADD.FTZ R95, R95, R158 ;  /* 0x0000009e5f5f7221 */ /* 0x000fe20000010000 */
[----:B------:R-:W-:Y:S01]  /*12a0*/  SHF.L.U32 R158, R11, 0x10, RZ ;  /* 0x000000100b9e7819 */ /* 0x000fe200000006ff */
[----:B------:R-:W-:Y:S01]  /*12b0*/  FMUL.FTZ R187, R27, R164 ;  /* 0x000000a41bbb7220 */ /* 0x000fe20000410000 */
[----:B------:R-:W-:Y:S01]  /*12c0*/  SHF.L.U32 R159, R159, 0x10, RZ ;  /* 0x000000109f9f7819 */ /* 0x000fe200000006ff */
[-C--:B------:R-:W-:Y:S01]  /*12d0*/  FMUL.FTZ R181, R181, R156.reuse ;  /* 0x0000009cb5b57220 */ /* 0x080fe20000410000 */
[----:B------:R-:W-:Y:S01]  /*12e0*/  FFMA.FTZ R65, R180, R156, R65 ;  /* 0x0000009cb4417223 */ /* 0x000fe20000010041 */
[----:B------:R-:W-:Y:S01]  /*12f0*/  FADD.FTZ R93, R93, R156 ;  /* 0x0000009c5d5d7221 */ /* 0x000fe20000010000 */
[----:B------:R-:W-:Y:S01]  /*1300*/  FMUL.FTZ R190, R27, R160 ;  /* 0x000000a01bbe7220 */ /* 0x000fe20000410000 */
[----:B------:R-:W-:Y:S01]  /*1310*/  SHF.L.U32 R161, R161, 0x10, RZ ;  /* 0x00000010a1a17819 */ /* 0x000fe200000006ff */
[----:B------:R-:W-:Y:S01]  /*1320*/  FADD.FTZ R92, R92, R157 ;  /* 0x0000009d5c5c7221 */ /* 0x000fe20000010000 */
[----:B------:R-:W-:Y:S01]  /*1330*/  FFMA.FTZ R64, R179, R157, R64 ;  /* 0x0000009db3407223 */ /* 0x000fe20000010040 */
[----:B------:R-:W-:Y:S01]  /*1340*/  SHF.L.U32 R186, R45, 0x10, RZ ;  /* 0x000000102dba7819 */ /* 0x000fe200000006ff */
        /* <DEDUP_REMOVED lines=9> */
[----:B------:R-:W-:Y:S01]  /*13e0*/  FMUL.FTZ R186, R186, R161 ;  /* 0x000000a1baba7220 */ /* 0x000fe20000410000 */
[----:B------:R-:W-:-:S03]  /*13f0*/  FFMA.FTZ R156, R180, R181, R157 ;  /* 0x000000b5b49c7223 */ /* 0x000fc6000001009d */
[----:B------:R-:W-:Y:S01]  /*1400*/  FADD.FTZ R158, R159, R186 ;  /* 0x000000ba9f9e7221 */ /* 0x000fe20000010000 */
[----:B------:R-:W-:Y:S01]  /*1410*/  FFMA.FTZ R157, R183, R186, R156 ;  /* 0x000000bab79d7223 */ /* 0x000fe2000001009c */
[C---:B------:R-:W-:Y:S02]  /*1420*/  PRMT R162, R163.reuse, 0x7632, R162 ;  /* 0x00007632a3a27816 */ /* 0x040fe400000000a2 */
[----:B------:R-:W-:Y:S01]  /*1430*/  FADD.FTZ R159, R158, R185 ;  /* 0x000000b99e9f7221 */ /* 0x000fe20000010000 */
[----:B------:R-:W-:Y:S01]  /*1440*/  FFMA.FTZ R156, R184, R185, R157 ;  /* 0x000000b9b89c7223 */ /* 0x000fe2000001009d */
[----:B------:R-:W-:Y:S01]  /*1450*/  SHF.L.U32 R163, R163, 0x10, RZ ;  /* 0x00000010a3a37819 */ /* 0x000fe200000006ff */
[----:B------:R-:W-:Y:S01]  /*1460*/  FADD.FTZ R166, -R22, R166 ;  /* 0x000000a616a67221 */ /* 0x000fe20000010100 */
[----:B------:R-:W-:Y:S01]  /*1470*/  SHF.L.U32 R160, R47, 0x10, RZ ;  /* 0x000000102fa07819 */ /* 0x000fe200000006ff */
[----:B------:R-:W-:Y:S01]  /*1480*/  FADD.FTZ R158, R159, R188 ;  /* 0x000000bc9f9e7221 */ /* 0x000fe20000010000 */
[----:B------:R-:W-:Y:S01]  /*1490*/  FFMA.FTZ R157, R187, R188, R156 ;  /* 0x000000bcbb9d7223 */ /* 0x000fe2000001009c */
[----:B------:R-:W-:Y:S01]  /*14a0*/  SHF.L.U32 R162, R162, 0x10, RZ ;  /* 0x00000010a2a27819 */ /* 0x000fe200000006ff */
[----:B------:R-:W-:Y:S01]  /*14b0*/  FADD.FTZ R192, -R22, R167 ;  /* 0x000000a716c07221 */ /* 0x000fe20000010100 */
[----:B------:R-:W-:Y:S01]  /*14c0*/  FMUL.FTZ R191, R160, R163 ;  /* 0x000000a3a0bf7220 */ /* 0x000fe20000410000 */
[C---:B------:R-:W-:Y:S01]  /*14d0*/  FMUL.FTZ R193, R27.reuse, R166 ;  /* 0x000000a61bc17220 */ /* 0x040fe20000410000 */
        /* <DEDUP_REMOVED lines=14> */
.L_x_5340:
[----:B------:R-:W-:Y:S05]  /*15c0*/  BSYNC.RECONVERGENT B2 ;  /* 0x0000000000027941 */ /* 0x000fea0003800200 */
.L_x_5339:
        /* <DEDUP_REMOVED lines=12> */
[----:B------:R-:W-:Y:S02]  /*1690*/  SHF.L.U32 R203, R6, 0x10, RZ ;  /* 0x0000001006cb7819 */ /* 0x000fe400000006ff */
[----:B0-----:R-:W-:Y:S01]  /*16a0*/  SHF.L.U32 R199, R5, 0x10, RZ ;  /* 0x0000001005c77819 */ /* 0x001fe200000006ff */
[----:B-1----:R-:W-:-:S05]  /*16b0*/  @P0 IMAD.WIDE.U32 R196, R21, 0x20, R196 ;  /* 0x0000002015c40825 */ /* 0x002fca00078e00c4 */
[----:B------:R-:W5:Y:S04]  /*16c0*/  @P0 LDG.E.128 R36, desc[UR6][R196.64] ;  /* 0x00000006c4240981 */ /* 0x000f68000c1e1d00 */
[----:B------:R0:W5:Y:S02]  /*16d0*/  @P0 LDG.E.128 R32, desc[UR6][R196.64+0x10] ;  /* 0x00001006c4200981 */ /* 0x000164000c1e1d00 */
[----:B0-----:R-:W-:Y:S02]  /*16e0*/  SHF.L.U32 R196, R48, 0x10, RZ ;  /* 0x0000001030c47819 */ /* 0x001fe400000006ff */
[----:B------:R-:W-:Y:S02]  /*16f0*/  SHF.L.U32 R206, R51, 0x10, RZ ;  /* 0x0000001033ce7819 */ /* 0x000fe400000006ff */
[----:B------:R-:W-:-:S02]  /*1700*/  SHF.L.U32 R211, R8, 0x10, RZ ;  /* 0x0000001008d37819 */ /* 0x000fc400000006ff */
[----:B------:R-:W-:Y:S02]  /*1710*/  IADD3 R178, PT, PT, R178, 0x20, RZ ;  /* 0x00000020b2b27810 */ /* 0x000fe40007ffe0ff */
[----:B------:R-:W-:Y:S01]  /*1720*/  IADD3 R21, PT, PT, R21, 0x20, RZ ;  /* 0x0000002015157810 */ /* 0x000fe20007ffe0ff */
[C---:B--2---:R-:W-:Y:S01]  /*1730*/  FADD.FTZ R202, -R22.reuse, R158 ;  /* 0x0000009e16ca7221 */ /* 0x044fe20000010100 */
[C---:B------:R-:W-:Y:S01]  /*1740*/  FADD.FTZ R194, -R22.reuse, R156 ;  /* 0x0000009c16c27221 */ /* 0x040fe20000010100 */
[C---:B------:R-:W-:Y:S01]  /*1750*/  FADD.FTZ R204, -R22.reuse, R159 ;  /* 0x0000009f16cc7221 */ /* 0x040fe20000010100 */
[----:B------:R-:W-:Y:S01]  /*1760*/  FADD.FTZ R200, -R22, R157 ;  /* 0x0000009d16c87221 */ /* 0x000fe20000010100 */
[----:B----4-:R-:W-:Y:S02]  /*1770*/  PRMT R158, R161, 0x7632, R158 ;  /* 0x00007632a19e7816 */ /* 0x010fe4000000009e */
[C---:B------:R-:W-:Y:S02]  /*1780*/  PRMT R156, R160.reuse, 0x7632, R156 ;  /* 0x00007632a09c7816 */ /* 0x040fe4000000009c */
[----:B------:R-:W-:Y:S01]  /*1790*/  SHF.L.U32 R157, R160, 0x10, RZ ;  /* 0x00000010a09d7819 */ /* 0x000fe200000006ff */
[C---:B-----5:R-:W-:Y:S01]  /*17a0*/  FMUL.FTZ R198, R27.reuse, R204 ;  /* 0x000000cc1bc67220 */ /* 0x060fe20000410000 */
[----:B------:R-:W-:Y:S01]  /*17b0*/  SHF.L.U32 R158, R158, 0x10, RZ ;  /* 0x000000109e9e7819 */ /* 0x000fe200000006ff */
[----:B---3--:R-:W-:Y:S01]  /*17c0*/  FADD.FTZ R164, -R22, R164 ;  /* 0x000000a416a47221 */ /* 0x008fe20000010100 */
[C---:B------:R-:W-:Y:S01]  /*17d0*/  PRMT R159, R162.reuse, 0x7632, R159 ;  /* 0x00007632a29f7816 */ /* 0x040fe2000000009f */
[C---:B------:R-:W-:Y:S01]  /*17e0*/  FMUL.FTZ R197, R27.reuse, R194 ;  /* 0x000000c21bc57220 */ /* 0x040fe20000410000 */
[----:B------:R-:W-:Y:S01]  /*17f0*/  SHF.L.U32 R207, R162, 0x10, RZ ;  /* 0x00000010a2cf7819 */ /* 0x000fe200000006ff */
[----:B------:R-:W-:Y:S01]  /*1800*/  FADD.FTZ R162, -R22, R165 ;  /* 0x000000a516a27221 */ /* 0x000fe20000010100 */
[----:B------:R-:W-:Y:S01]  /*1810*/  SHF.L.U32 R156, R156, 0x10, RZ ;  /* 0x000000109c9c7819 */ /* 0x000fe200000006ff */
[C---:B------:R-:W-:Y:S01]  /*1820*/  FMUL.FTZ R194, R27.reuse, R200 ;  /* 0x000000c81bc27220 */ /* 0x040fe20000410000 */
[-C--:B------:R-:W-:Y:S01]  /*1830*/  FMUL.FTZ R196, R196, R157.reuse ;  /* 0x0000009dc4c47220 */ /* 0x080fe20000410000 */
[----:B------:R-:W-:Y:S01]  /*1840*/  FMUL.FTZ R201, R27, R202 ;  /* 0x000000ca1bc97220 */ /* 0x000fe20000410000 */
[----:B------:R-:W-:Y:S01]  /*1850*/  SHF.L.U32 R202, R50, 0x10, RZ ;  /* 0x0000001032ca7819 */ /* 0x000fe200000006ff */
[-C--:B------:R-:W-:Y:S01]  /*1860*/  FMUL.FTZ R203, R203, R158.reuse ;  /* 0x0000009ecbcb7220 */ /* 0x080fe20000410000 */
        /* <DEDUP_REMOVED lines=51> */
.L_x_5342:
[----:B------:R-:W-:Y:S05]  /*1ba0*/  BSYNC.RECONVERGENT B2 ;  /* 0x0000000000027941 */ /* 0x000fea0003800200 */
.L_x_5341:
[----:B------:R-:W-:Y:S05]  /*1bb0*/  @!P2 BRA `(.L_x_5343) ;  /* 0x0000000400f0a947 */ /* 0x000fea0003800000 */
[----:B------:R-:W0:Y:S08]  /*1bc0*/  LDC.64 R164, c[0x0][0x428] ;  /* 0x00010a00ffa47b82 */ /* 0x000e300000000a00 */
[----:B------:R-:W1:Y:S01]  /*1bd0*/  LDC.64 R214, c[0x0][0x3a8] ;  /* 0x0000ea00ffd67b82 */ /* 0x000e620000000a00 */
[----:B0-----:R-:W-:-:S06]  /*1be0*/  IMAD.WIDE.U32 R164, R178, 0x10, R164 ;  /* 0x00000010b2a47825 */ /* 0x001fcc00078e00a4 */
[----:B------:R-:W2:Y:S01]  /*1bf0*/  LDG.E.128 R164, desc[UR6][R164.64] ;  /* 0x00000006a4a47981 */ /* 0x000ea2000c1e1d00 */
[----:B-1----:R-:W-:-:S05]  /*1c00*/  IMAD.WIDE.U32 R214, R21, 0x20, R214 ;  /* 0x0000002015d67825 */ /* 0x002fca00078e00d6 */
[----:B------:R-:W3:Y:S04]  /*1c10*/  LDG.E.128 R156, desc[UR6][R214.64] ;  /* 0x00000006d69c7981 */ /* 0x000ee8000c1e1d00 */
[----:B------:R0:W4:Y:S01]  /*1c20*/  LDG.E.128 R160, desc[UR6][R214.64+0x10] ;  /* 0x00001006d6a07981 */ /* 0x000122000c1e1d00 */
[----:B------:R-:W-:-:S04]  /*1c30*/  ISETP.NE.U32.AND P0, PT, RZ, UR10, PT ;  /* 0x0000000aff007c0c */ /* 0x000fc8000bf05070 */
[----:B------:R-:W-:-:S13]  /*1c40*/  ISETP.NE.AND.EX P0, PT, RZ, UR11, PT, P0 ;  /* 0x0000000bff007c0c */ /* 0x000fda000bf05300 */
[----:B------:R-:W1:Y:S01]  /*1c50*/  @P0 LDC.64 R212, c[0x0][0x438] ;  /* 0x00010e00ffd40b82 */ /* 0x000e620000000a00 */
[----:B0-----:R-:W-:Y:S02]  /*1c60*/  SHF.L.U32 R215, R0, 0x10, RZ ;  /* 0x0000001000d77819 */ /* 0x001fe400000006ff */
[----:B------:R-:W-:Y:S02]  /*1c70*/  SHF.L.U32 R219, R2, 0x10, RZ ;  /* 0x0000001002db7819 */ /* 0x000fe400000006ff */
[----:B------:R-:W-:Y:S01]  /*1c80*/  SHF.L.U32 R216, R53, 0x10, RZ ;  /* 0x0000001035d87819 */ /* 0x000fe200000006ff */
[----:B-1----:R-:W-:-:S05]  /*1c90*/  @P0 IMAD.WIDE.U32 R212, R21, 0x20, R212 ;  /* 0x0000002015d40825 */ /* 0x002fca00078e00d4 */
[----:B------:R-:W5:Y:S04]  /*1ca0*/  @P0 LDG.E.128 R144, desc[UR6][R212.64] ;  /* 0x00000006d4900981 */ /* 0x000f68000c1e1d00 */
[----:B------:R0:W5:Y:S02]  /*1cb0*/  @P0 LDG.E.128 R148, desc[UR6][R212.64+0x10] ;  /* 0x00001006d4940981 */ /* 0x000164000c1e1d00 */
[----:B0-----:R-:W-:Y:S02]  /*1cc0*/  SHF.L.U32 R212, R52, 0x10, RZ ;  /* 0x0000001034d47819 */ /* 0x001fe400000006ff */
[----:B------:R-:W-:Y:S02]  /*1cd0*/  SHF.L.U32 R223, R3, 0x10, RZ ;  /* 0x0000001003df7819 */ /* 0x000fe400000006ff */
[----:B------:R-:W-:-:S02]  /*1ce0*/  SHF.L.U32 R218, R54, 0x10, RZ ;  /* 0x0000001036da7819 */ /* 0x000fc400000006ff */
[----:B------:R-:W-:Y:S02]  /*1cf0*/  SHF.L.U32 R222, R55, 0x10, RZ ;  /* 0x0000001037de7819 */ /* 0x000fe400000006ff */
[----:B------:R-:W-:Y:S02]  /*1d00*/  SHF.L.U32 R227, R4, 0x10, RZ ;  /* 0x0000001004e37819 */ /* 0x000fe400000006ff */
[----:B--2---:R-:W-:Y:S01]  /*1d10*/  PRMT R21, R164, 0x7632, R21 ;  /* 0x00007632a4157816 */ /* 0x004fe20000000015 */
[C---:B---3--:R-:W-:Y:S01]  /*1d20*/  FADD.FTZ R210, -R22.reuse, R157 ;  /* 0x0000009d16d27221 */ /* 0x048fe20000010100 */
[C---:B------:R-:W-:Y:S01]  /*1d30*/  FADD.FTZ R156, -R22.reuse, R156 ;  /* 0x0000009c169c7221 */ /* 0x040fe20000010100 */
[C---:B------:R-:W-:Y:S01]  /*1d40*/  FADD.FTZ R158, -R22.reuse, R158 ;  /* 0x0000009e169e7221 */ /* 0x040fe20000010100 */
[C---:B------:R-:W-:Y:S01]  /*1d50*/  FADD.FTZ R214, -R22.reuse, R159 ;  /* 0x0000009f16d67221 */ /* 0x040fe20000010100 */
[C---:B----4-:R-:W-:Y:S01]  /*1d60*/  FADD.FTZ R160, -R22.reuse, R160 ;  /* 0x000000a016a07221 */ /* 0x050fe20000010100 */
[C---:B------:R-:W-:Y:S01]  /*1d70*/  FADD.FTZ R220, -R22.reuse, R161 ;  /* 0x000000a116dc7221 */ /* 0x040fe20000010100 */
[C---:B------:R-:W-:Y:S01]  /*1d80*/  FADD.FTZ R162, -R22.reuse, R162 ;  /* 0x000000a216a27221 */ /* 0x040fe20000010100 */
[----:B------:R-:W-:Y:S01]  /*1d90*/  FADD.FTZ R224, -R22, R163 ;  /* 0x000000a316e07221 */ /* 0x000fe20000010100 */
[----:B------:R-:W-:Y:S01]  /*1da0*/  SHF.L.U32 R22, R21, 0x10, RZ ;  /* 0x0000001015167819 */ /* 0x000fe200000006ff */
[----:B-----5:R-:W-:Y:S01]  /*1db0*/  FMUL.FTZ R210, R27, R210 ;  /* 0x000000d21bd27220 */ /* 0x020fe20000410000 */
[----:B------:R-:W-:-:S02]  /*1dc0*/  PRMT R159, R165, 0x7632, R159 ;  /* 0x00007632a59f7816 */ /* 0x000fc4000000009f */
[----:B------:R-:W-:Y:S01]  /*1dd0*/  SHF.L.U32 R157, R164, 0x10, RZ ;  /* 0x00000010a49d7819 */ /* 0x000fe200000006ff */
[-C--:B------:R-:W-:Y:S01]  /*1de0*/  FMUL.FTZ R215, R215, R22.reuse ;  /* 0x00000016d7d77220 */ /* 0x080fe20000410000 */
[----:B------:R-:W-:Y:S01]  /*1df0*/  FFMA.FTZ R77, R210, R22, R77 ;  /* 0x00000016d24d7223 */ /* 0x000fe2000001004d */
[----:B------:R-:W-:Y:S01]  /*1e00*/  FADD.FTZ R113, R113, R22 ;  /* 0x0000001671717221 */ /* 0x000fe20000010000 */
[----:B------:R-:W-:Y:S01]  /*1e10*/  SHF.L.U32 R22, R159, 0x10, RZ ;  /* 0x000000109f167819 */ /* 0x000fe200000006ff */
[C---:B------:R-:W-:Y:S01]  /*1e20*/  FMUL.FTZ R214, R27.reuse, R214 ;  /* 0x000000d61bd67220 */ /* 0x040fe20000410000 */
[-C--:B------:R-:W-:Y:S01]  /*1e30*/  FMUL.FTZ R212, R212, R157.reuse ;  /* 0x0000009dd4d47220 */ /* 0x080fe20000410000 */
[----:B------:R-:W-:Y:S01]  /*1e40*/  FMUL.FTZ R213, R27, R156 ;  /* 0x0000009c1bd57220 */ /* 0x000fe20000410000 */
[----:B------:R-:W-:Y:S01]  /*1e50*/  PRMT R161, R166, 0x7632, R161 ;  /* 0x00007632a6a17816 */ /* 0x000fe200000000a1 */
[-C--:B------:R-:W-:Y:S01]  /*1e60*/  FMUL.FTZ R219, R219, R22.reuse ;  /* 0x00000016dbdb7220 */ /* 0x080fe20000410000 */
[----:B------:R-:W-:Y:S01]  /*1e70*/  FFMA.FTZ R79, R214, R22, R79 ;  /* 0x00000016d64f7223 */ /* 0x000fe2000001004f */
[----:B------:R-:W-:Y:S01]  /*1e80*/  FADD.FTZ R115, R115, R22 ;  /* 0x0000001673737221 */ /* 0x000fe20000010000 */
[----:B------:R-:W-:Y:S01]  /*1e90*/  SHF.L.U32 R165, R165, 0x10, RZ ;  /* 0x00000010a5a57819 */ /* 0x000fe200000006ff */
        /* <DEDUP_REMOVED lines=8> */
[----:B------:R-:W-:Y:S01]  /*1f20*/  FMUL.FTZ R216, R216, R165 ;  /* 0x000000a5d8d87220 */ /* 0x000fe20000410000 */
[----:B------:R-:W-:Y:S01]  /*1f30*/  FFMA.FTZ R22, R210, R215, R21 ;  /* 0x000000d7d2167223 */ /* 0x000fe20000010015 */
[----:B------:R-:W-:Y:S01]  /*1f40*/  SHF.L.U32 R163, R166, 0x10, RZ ;  /* 0x00000010a6a37819 */ /* 0x000fe200000006ff */
[-C--:B------:R-:W-:Y:S01]  /*1f50*/  FMUL.FTZ R223, R223, R156.reuse ;  /* 0x0000009cdfdf7220 */ /* 0x080fe20000410000 */
[----:B------:R-:W-:Y:S01]  /*1f60*/  FFMA.FTZ R81, R220, R156, R81 ;  /* 0x0000009cdc517223 */ /* 0x000fe20000010051 */
[----:B------:R-:W-:Y:S01]  /*1f70*/  FADD.FTZ R117, R117, R156 ;  /* 0x0000009c75757221 */ /* 0x000fe20000010000 */
[----:B------:R-:W-:Y:S01]  /*1f80*/  FADD.FTZ R156, R157, R216 ;  /* 0x000000d89d9c7221 */ /* 0x000fe20000010000 */
[----:B------:R-:W-:Y:S01]  /*1f90*/  FFMA.FTZ R21, R217, R216, R22 ;  /* 0x000000d8d9157223 */ /* 0x000fe20000010016 */
[----:B------:R-:W-:Y:S01]  /*1fa0*/  FMUL.FTZ R221, R27, R160 ;  /* 0x000000a01bdd7220 */ /* 0x000fe20000410000 */
[----:B------:R-:W-:Y:S01]  /*1fb0*/  FMUL.FTZ R218, R218, R163 ;  /* 0x000000a3dada7220 */ /* 0x000fe20000410000 */
[----:B------:R-:W-:Y:S01]  /*1fc0*/  FADD.FTZ R157, R156, R219 ;  /* 0x000000db9c9d7221 */ /* 0x000fe20000010000 */
[----:B------:R-:W-:Y:S01]  /*1fd0*/  FFMA.FTZ R22, R214, R219, R21 ;  /* 0x000000dbd6167223 */ /* 0x000fe20000010015 */
[----:B------:R-:W-:-:S02]  /*1fe0*/  PRMT R164, R167, 0x7632, R164 ;  /* 0x00007632a7a47816 */ /* 0x000fc400000000a4 */
[----:B------:R-:W-:Y:S01]  /*1ff0*/  SHF.L.U32 R167, R167, 0x10, RZ ;  /* 0x00000010a7a77819 */ /* 0x000fe200000006ff */
        /* <DEDUP_REMOVED lines=21> */
[----:B------:R-:W-:Y:S06]  /*2150*/  BRA `(.L_x_5343) ;  /* 0x0000000000887947 */ /* 0x000fec0003800000 */
.L_x_5336:
        /* <DEDUP_REMOVED lines=23> */
[----:B------:R-:W-:Y:S02]  /*22d0*/  @P2 IADD3 R21, PT, PT, R21, 0x20, RZ ;  /* 0x0000002015152810 */ /* 0x000fe40007ffe0ff */
[----:B------:R0:W5:Y:S04]  /*22e0*/  @P0 LDG.E.128 R124, desc[UR6][R162.64+0x10] ;  /* 0x00001006a27c0981 */ /* 0x000168000c1e1d00 */
[----:B------:R0:W5:Y:S01]  /*22f0*/  @P2 LDG.E.128 R128, desc[UR6][R160.64] ;  /* 0x00000006a0802981 */ /* 0x000162000c1e1d00 */
[C---:B--2---:R-:W-:Y:S01]  /*2300*/  @P3 IMAD.WIDE.U32 R158, R21.reuse, 0x20, R158 ;  /* 0x00000020159e3825 */ /* 0x044fe200078e009e */
[----:B------:R-:W-:-:S02]  /*2310*/  @P3 IADD3 R21, PT, PT, R21, 0x20, RZ ;  /* 0x0000002015153810 */ /* 0x000fc40007ffe0ff */
[----:B------:R0:W5:Y:S04]  /*2320*/  @P2 LDG.E.128 R132, desc[UR6][R160.64+0x10] ;  /* 0x00001006a0842981 */ /* 0x000168000c1e1d00 */
[----:B------:R0:W5:Y:S01]  /*2330*/  @P3 LDG.E.128 R36, desc[UR6][R158.64] ;  /* 0x000000069e243981 */ /* 0x000162000c1e1d00 */
[----:B---3--:R-:W-:-:S03]  /*2340*/  @P4 IMAD.WIDE.U32 R156, R21, 0x20, R156 ;  /* 0x00000020159c4825 */ /* 0x008fc600078e009c */
[----:B------:R0:W5:Y:S04]  /*2350*/  @P3 LDG.E.128 R32, desc[UR6][R158.64+0x10] ;  /* 0x000010069e203981 */ /* 0x000168000c1e1d00 */
[----:B------:R0:W5:Y:S04]  /*2360*/  @P4 LDG.E.128 R144, desc[UR6][R156.64] ;  /* 0x000000069c904981 */ /* 0x000168000c1e1d00 */
[----:B------:R0:W5:Y:S02]  /*2370*/  @P4 LDG.E.128 R148, desc[UR6][R156.64+0x10] ;  /* 0x000010069c944981 */ /* 0x000164000c1e1d00 */
.L_x_5343:
[----:B------:R-:W-:Y:S05]  /*2380*/  BSYNC.RECONVERGENT B1 ;  /* 0x0000000000017941 */ /* 0x000fea0003800200 */
.L_x_5335:
[----:B------:R-:W-:Y:S01]  /*2390*/  UMOV UR4, 0xffffffff ;  /* 0xffffffff00047882 */ /* 0x000fe20000000000 */
[----:B-----5:R-:W-:Y:S02]  /*23a0*/  ISETP.GE.AND P2, PT, R25, 0x1, PT ;  /* 0x000000011900780c */ /* 0x020fe40003f46270 */
[----:B------:R-:W-:Y:S11]  /*23b0*/  BRA.DIV UR4, `(.L_x_5344) ;  /* 0x0000006a04f47947 */ /* 0x000ff6000b800000 */
[----:B------:R-:W1:Y:S04]  /*23c0*/  SHFL.BFLY PT, R22, R231, 0x1, 0x1f ;  /* 0x0c201f00e7167f89 */ /* 0x000e6800000e0000 */
[----:B------:R-:W2:Y:S01]  /*23d0*/  SHFL.BFLY PT, R21, R228, 0x1, 0x1f ;  /* 0x0c201f00e4157f89 */ /* 0x000ea200000e0000 */
[----:B-1----:R-:W-:Y:S01]  /*23e0*/  FADD.FTZ R22, R22, R231 ;  /* 0x000000e716167221 */ /* 0x002fe20000010000 */
[----:B--2---:R-:W-:-:S04]  /*23f0*/  FADD.FTZ R21, R21, R228 ;  /* 0x000000e415157221 */ /* 0x004fc80000010000 */
        /* <DEDUP_REMOVED lines=14> */
.L_x_5497:
[----:B------:R-:W-:Y:S01]  /*24e0*/  @P2 IADD3 R25, PT, PT, R25, -0x1, RZ ;  /* 0xffffffff19192810 */ /* 0x000fe20007ffe0ff */
[----:B-1----:R-:W-:Y:S01]  /*24f0*/  FADD.FTZ R22, R161, R22 ;  /* 0x00000016a1167221 */ /* 0x002fe20000010000 */
[----:B------:R-:W-:Y:S01]  /*2500*/  ISETP.GE.U32.AND P3, PT, R18, 0x20, PT ;  /* 0x000000201200780c */ /* 0x000fe20003f66070 */
[----:B--2---:R-:W-:Y:S01]  /*2510*/  FADD.FTZ R159, R160, R21 ;  /* 0x00000015a09f7221 */ /* 0x004fe20000010000 */
[----:B------:R-:W-:Y:S02]  /*2520*/  HFMA2 R21, -RZ, RZ, 0, 0 ;  /* 0x00000000ff157431 */ /* 0x000fe400000001ff */
[----:B------:R-:W-:Y:S01]  /*2530*/  @P2 IMAD R25, R25, R20, RZ ;  /* 0x0000001419192224 */ /* 0x000fe200078e02ff */
[----:B------:R-:W-:Y:S01]  /*2540*/  ISETP.NE.AND P0, PT, RZ, UR8, PT ;  /* 0x00000008ff007c0c */ /* 0x000fe2000bf05270 */
[----:B------:R-:W-:Y:S01]  /*2550*/  BSSY.RECONVERGENT B2, `(.L_x_5345) ;  /* 0x000016e000027945 */ /* 0x000fe20003800200 */
[----:B------:R-:W-:Y:S01]  /*2560*/  MOV R157, R23 ;  /* 0x00000017009d7202 */ /* 0x000fe20000000f00 */
[----:B------:R-:W-:Y:S01]  /*2570*/  FMUL.FTZ R159, R159, UR9 ;  /* 0x000000099f9f7c20 */ /* 0x000fe20008410000 */
[----:B------:R-:W-:-:S04]  /*2580*/  @P2 SHF.R.S32.HI R156, RZ, 0x1f, R25 ;  /* 0x0000001fff9c2819 */ /* 0x000fc80000011419 */
[----:B------:R-:W-:Y:S01]  /*2590*/  @P2 LEA.HI R25, R156, R25, RZ, 0x3 ;  /* 0x000000199c192211 */ /* 0x000fe200078f18ff */
[----:B------:R-:W-:-:S03]  /*25a0*/  FMUL.FTZ R156, R22, UR9 ;  /* 0x00000009169c7c20 */ /* 0x000fc60008410000 */
        /* <DEDUP_REMOVED lines=19> */
[----:B------:R-:W-:-:S05]  /*26e0*/  FMUL.FTZ R22, R22, UR12 ;  /* 0x0000000c16167c20 */ /* 0x000fca0008410000 */
[----:B------:R-:W-:-:S04]  /*26f0*/  F2FP.BF16.F32.PACK_AB R22, RZ, R22 ;  /* 0x00000016ff16723e */ /* 0x000fc800000010ff */
[----:B------:R-:W-:-:S07]  /*2700*/  PRMT R152, R22, 0x7610, R152 ;  /* 0x0000761016987816 */ /* 0x000fce0000000098 */
.L_x_5351:
[----:B------:R-:W-:Y:S05]  /*2710*/  BSYNC.RECONVERGENT B3 ;  /* 0x0000000000037941 */ /* 0x000fea0003800200 */
.L_x_5350:
        /* <DEDUP_REMOVED lines=10> */
.L_x_5353:
[----:B------:R-:W-:Y:S05]  /*27c0*/  BSYNC.RECONVERGENT B3 ;  /* 0x0000000000037941 */ /* 0x000fea0003800200 */
.L_x_5352:
        /* <DEDUP_REMOVED lines=10> */
.L_x_5355:
[----:B------:R-:W-:Y:S05]  /*2870*/  BSYNC.RECONVERGENT B3 ;  /* 0x0000000000037941 */ /* 0x000fea0003800200 */
.L_x_5354:
        /* <DEDUP_REMOVED lines=10> */
.L_x_5357:
[----:B------:R-:W-:Y:S05]  /*2920*/  BSYNC.RECONVERGENT B3 ;  /* 0x0000000000037941 */ /* 0x000fea0003800200 */
.L_x_5356:
        /* <DEDUP_REMOVED lines=10> */
.L_x_5359:
[----:B------:R-:W-:Y:S05]  /*29d0*/  BSYNC.RECONVERGENT B3 ;  /* 0x0000000000037941 */ /* 0x000fea0003800200 */
.L_x_5358:
        /* <DEDUP_REMOVED lines=10> */
.L_x_5361:
[----:B------:R-:W-:Y:S05]  /*2a80*/  BSYNC.RECONVERGENT B3 ;  /* 0x0000000000037941 */ /* 0x000fea0003800200 */
.L_x_5360:
        /* <DEDUP_REMOVED lines=10> */
.L_x_5363:
[----:B------:R-:W-:Y:S05]  /*2b30*/  BSYNC.RECONVERGENT B3 ;  /* 0x0000000000037941 */ /* 0x000fea0003800200 */
.L_x_5362:
        /* <DEDUP_REMOVED lines=10> */
.L_x_5349:
        /* <DEDUP_REMOVED lines=14> */
[----:B0-----:R-:W-:Y:S01]  /*2cc0*/  FADD.FTZ R160, R226, -R105 ;  /* 0x80000069e2a07221 */ /* 0x001fe20000010000 */
[----:B------:R-:W-:Y:S01]  /*2cd0*/  FADD.FTZ R162, R177, -R162 ;  /* 0x800000a2b1a27221 */ /* 0x000fe20000010000 */
[C---:B------:R-:W-:Y:S01]  /*2ce0*/  FMUL.FTZ R72, R27.reuse, R72 ;  /* 0x000000481b487220 */ /* 0x040fe20000410000 */
[C---:B------:R-:W-:Y:S01]  /*2cf0*/  FMUL.FTZ R104, R27.reuse, R104 ;  /* 0x000000681b687220 */ /* 0x040fe20000410000 */
[----:B------:R-:W-:Y:S01]  /*2d00*/  ISETP.GT.AND P0, PT, R26, RZ, PT ;  /* 0x000000ff1a00720c */ /* 0x000fe20003f04270 */
[C---:B------:R-:W-:Y:S01]  /*2d10*/  FMUL.FTZ R22, R27.reuse, R22 ;  /* 0x000000161b167220 */ /* 0x040fe20000410000 */
[C---:B------:R-:W-:Y:S01]  /*2d20*/  FMUL.FTZ R23, R27.reuse, R74 ;  /* 0x0000004a1b177220 */ /* 0x040fe20000410000 */
[C---:B------:R-:W-:Y:S01]  /*2d30*/  FMUL.FTZ R106, R27.reuse, R106 ;  /* 0x0000006a1b6a7220 */ /* 0x040fe20000410000 */
[C---:B------:R-:W-:Y:S01]  /*2d40*/  FMUL.FTZ R105, R27.reuse, R158 ;  /* 0x0000009e1b697220 */ /* 0x040fe20000410000 */
[C---:B------:R-:W-:Y:S01]  /*2d50*/  FMUL.FTZ R160, R27.reuse, R160 ;  /* 0x000000a01ba07220 */ /* 0x040fe20000410000 */
[----:B------:R-:W-:Y:S01]  /*2d60*/  FMUL.FTZ R75, R27, R162 ;  /* 0x000000a21b4b7220 */ /* 0x000fe20000410000 */
[----:B------:R-:W-:Y:S01]  /*2d70*/  BSSY.RECONVERGENT B3, `(.L_x_5365) ;  /* 0x0000012000037945 */ /* 0x000fe20003800200 */
[----:B------:R-:W-:-:S02]  /*2d80*/  FSEL R73, R72, RZ, P0 ;  /* 0x000000ff48497208 */ /* 0x000fc40000000000 */
[----:B------:R-:W-:Y:S02]  /*2d90*/  FSEL R107, R104, RZ, P0 ;  /* 0x000000ff686b7208 */ /* 0x000fe40000000000 */
[----:B------:R-:W-:Y:S02]  /*2da0*/  FSEL R74, R22, RZ, P0 ;  /* 0x000000ff164a7208 */ /* 0x000fe40000000000 */
[----:B------:R-:W-:Y:S02]  /*2db0*/  FSEL R72, R23, RZ, P0 ;  /* 0x000000ff17487208 */ /* 0x000fe40000000000 */
[----:B------:R-:W-:Y:S02]  /*2dc0*/  FSEL R106, R106, RZ, P0 ;  /* 0x000000ff6a6a7208 */ /* 0x000fe40000000000 */
[----:B------:R-:W-:Y:S02]  /*2dd0*/  FSEL R105, R105, RZ, P0 ;  /* 0x000000ff69697208 */ /* 0x000fe40000000000 */
[----:B------:R-:W-:-:S02]  /*2de0*/  FSEL R104, R160, RZ, P0 ;  /* 0x000000ffa0687208 */ /* 0x000fc40000000000 */
[----:B------:R-:W-:Y:S01]  /*2df0*/  FSEL R75, R75, RZ, P0 ;  /* 0x000000ff4b4b7208 */ /* 0x000fe20000000000 */
        /* <DEDUP_REMOVED lines=9> */
.L_x_5366:
[----:B------:R-:W-:Y:S05]  /*2e90*/  BSYNC.RECONVERGENT B3 ;  /* 0x0000000000037941 */ /* 0x000fea0003800200 */
.L_x_5365:
        /* <DEDUP_REMOVED lines=10> */
.L_x_5368:
[----:B------:R-:W-:Y:S05]  /*2f40*/  BSYNC.RECONVERGENT B3 ;  /* 0x0000000000037941 */ /* 0x000fea0003800200 */
.L_x_5367:
        /* <DEDUP_REMOVED lines=10> */
.L_x_5370:
[----:B------:R-:W-:Y:S05]  /*2ff0*/  BSYNC.RECONVERGENT B3 ;  /* 0x0000000000037941 */ /* 0x000fea0003800200 */
.L_x_5369:
        /* <DEDUP_REMOVED lines=10> */
.L_x_5372:
[----:B------:R-:W-:Y:S05]  /*30a0*/  BSYNC.RECONVERGENT B3 ;  /* 0x0000000000037941 */ /* 0x000fea0003800200 */
.L_x_5371:
        /* <DEDUP_REMOVED lines=10> */
.L_x_5374:
[----:B------:R-:W-:Y:S05]  /*3150*/  BSYNC.RECONVERGENT B3 ;  /* 0x0000000000037941 */ /* 0x000fea0003800200 */
.L_x_5373:
        /* <DEDUP_REMOVED lines=10> */
.L_x_5376:
[----:B------:R-:W-:Y:S05]  /*3200*/  BSYNC.RECONVERGENT B3 ;  /* 0x0000000000037941 */ /* 0x000fea0003800200 */
.L_x_5375:
        /* <DEDUP_REMOVED lines=10> */
.L_x_5378:
[----:B------:R-:W-:Y:S05]  /*32b0*/  BSYNC.RECONVERGENT B3 ;  /* 0x0000000000037941 */ /* 0x000fea0003800200 */
.L_x_5377:
[----:B------:R-:W-:Y:S05]  /*32c0*/  @!P2 BRA `(.L_x_5364) ;  /* 0x000000080028a947 */ /* 0x000fea0003800000 */
[----:B------:R-:W-:-:S05]  /*32d0*/  FMUL.FTZ R22, R75, UR12 ;  /* 0x0000000c4b167c20 */ /* 0x000fca0008410000 */
[----:B------:R-:W-:-:S04]  /*32e0*/  F2FP.BF16.F32.PACK_AB R22, RZ, R22 ;  /* 0x00000016ff16723e */ /* 0x000fc800000010ff */
[----:B------:R-:W-:Y:S01]  /*32f0*/  PRMT R155, R155, 0x5410, R22 ;  /* 0x000054109b9b7816 */ /* 0x000fe20000000016 */
[----:B------:R-:W-:Y:S06]  /*3300*/  BRA `(.L_x_5364) ;  /* 0x0000000800187947 */ /* 0x000fec0003800000 */
.L_x_5348:
[----:B------:R-:W-:Y:S02]  /*3310*/  MOV R24, UR14 ;  /* 0x0000000e00187c02 */ /* 0x000fe40008000f00 */
[----:B------:R-:W-:Y:S02]  /*3320*/  MOV R25, UR15 ;  /* 0x0000000f00197c02 */ /* 0x000fe40008000f00 */
[----:B------:R-:W-:-:S04]  /*3330*/  ISETP.NE.U32.AND P0, PT, R24, RZ, PT ;  /* 0x000000ff1800720c */ /* 0x000fc80003f05070 */
[----:B------:R-:W-:-:S13]  /*3340*/  ISETP.NE.AND.EX P0, PT, R25, RZ, PT, P0 ;  /* 0x000000ff1900720c */ /* 0x000fda0003f05300 */
[----:B------:R-:W-:Y:S05]  /*3350*/  @P0 BRA `(.L_x_5379) ;  /* 0x0000000400040947 */ /* 0x000fea0003800000 */
[----:B0-----:R-:W0:Y:S01]  /*3360*/  @P2 LDC R161, c[0x0][0x40c] ;  /* 0x00010300ffa12b82 */ /* 0x001e220000000800 */
[-CC-:B------:R-:W-:Y:S01]  /*3370*/  @P1 FFMA.FTZ R23, R229, R159.reuse, R156.reuse ;  /* 0x0000009fe5171223 */ /* 0x180fe2000001009c */
[----:B------:R-:W-:Y:S01]  /*3380*/  MOV R22, R120 ;  /* 0x0000007800167202 */ /* 0x000fe20000000f00 */
[-CC-:B------:R-:W-:Y:S01]  /*3390*/  @P1 FFMA.FTZ R160, R28, R159.reuse, R156.reuse ;  /* 0x0000009f1ca01223 */ /* 0x180fe2000001009c */
[----:B------:R-:W-:Y:S01]  /*33a0*/  @P1 FFMA.FTZ R164, R30, R159, R156 ;  /* 0x0000009f1ea41223 */ /* 0x000fe2000001009c */
[----:B------:R-:W-:Y:S01]  /*33b0*/  @P1 FADD.FTZ R158, R226, -R23 ;  /* 0x80000017e29e1221 */ /* 0x000fe20000010000 */
[----:B------:R-:W-:Y:S01]  /*33c0*/  MOV R23, R121 ;  /* 0x0000007900177202 */ /* 0x000fe20000000f00 */
[----:B------:R-:W-:Y:S01]  /*33d0*/  @P1 FADD.FTZ R160, R29, -R160 ;  /* 0x800000a01da01221 */ /* 0x000fe20000010000 */
[----:B------:R-:W1:Y:S01]  /*33e0*/  @P2 LDC R162, c[0x0][0x40c] ;  /* 0x00010300ffa22b82 */ /* 0x000e620000000800 */
[----:B------:R-:W-:Y:S01]  /*33f0*/  @P1 FFMA.FTZ R22, R27, R158, R120 ;  /* 0x0000009e1b161223 */ /* 0x000fe20000010078 */
[----:B------:R-:W-:Y:S01]  /*3400*/  @P1 FADD.FTZ R164, R169, -R164 ;  /* 0x800000a4a9a41221 */ /* 0x000fe20000010000 */
[--C-:B------:R-:W-:Y:S01]  /*3410*/  @P1 FFMA.FTZ R231, R171, R159, R156.reuse ;  /* 0x0000009fabe71223 */ /* 0x100fe2000001009c */
[C---:B------:R-:W-:Y:S01]  /*3420*/  @P1 FFMA.FTZ R23, R27.reuse, R160, R121 ;  /* 0x000000a01b171223 */ /* 0x040fe20000010079 */
[----:B------:R-:W-:Y:S01]  /*3430*/  MOV R160, R123 ;  /* 0x0000007b00a07202 */ /* 0x000fe20000000f00 */
[----:B------:R-:W-:Y:S01]  /*3440*/  @P1 FFMA.FTZ R160, R27, R164, R123 ;  /* 0x000000a41ba01223 */ /* 0x000fe2000001007b */
[-CC-:B------:R-:W-:Y:S01]  /*3450*/  @P1 FFMA.FTZ R164, R172, R159.reuse, R156.reuse ;  /* 0x0000009faca41223 */ /* 0x180fe2000001009c */
[----:B------:R-:W2:Y:S01]  /*3460*/  @P2 LDC R165, c[0x0][0x40c] ;  /* 0x00010300ffa52b82 */ /* 0x000ea20000000800 */
[----:B------:R-:W-:Y:S01]  /*3470*/  @P1 FFMA.FTZ R235, R175, R159, R156 ;  /* 0x0000009fafeb1223 */ /* 0x000fe2000001009c */
[----:B------:R-:W-:Y:S01]  /*3480*/  @P1 FADD.FTZ R231, R170, -R231 ;  /* 0x800000e7aae71221 */ /* 0x000fe20000010000 */
[----:B------:R-:W-:Y:S01]  /*3490*/  MOV R158, R122 ;  /* 0x0000007a009e7202 */ /* 0x000fe20000000f00 */
[----:B------:R-:W-:Y:S01]  /*34a0*/  @P1 FADD.FTZ R164, R173, -R164 ;  /* 0x800000a4ada41221 */ /* 0x000fe20000010000 */
[----:B------:R-:W-:Y:S01]  /*34b0*/  @P1 FADD.FTZ R235, R174, -R235 ;  /* 0x800000ebaeeb1221 */ /* 0x000fe20000010000 */
[----:B------:R-:W-:-:S02]  /*34c0*/  MOV R163, R126 ;  /* 0x0000007e00a37202 */ /* 0x000fc40000000f00 */
[----:B------:R-:W3:Y:S01]  /*34d0*/  @P2 LDC R166, c[0x0][0x40c] ;  /* 0x00010300ffa62b82 */ /* 0x000ee20000000800 */
[----:B0-----:R-:W-:Y:S01]  /*34e0*/  @P2 FMUL.FTZ R22, R22, R161 ;  /* 0x000000a116162220 */ /* 0x001fe20000410000 */
[----:B------:R-:W-:Y:S01]  /*34f0*/  @P1 FFMA.FTZ R161, R31, R159, R156 ;  /* 0x0000009f1fa11223 */ /* 0x000fe2000001009c */
[----:B------:R-:W-:-:S03]  /*3500*/  @P1 FFMA.FTZ R163, R27, R235, R126 ;  /* 0x000000eb1ba31223 */ /* 0x000fc6000001007e */
[----:B------:R-:W-:Y:S01]  /*3510*/  @P1 FADD.FTZ R161, R168, -R161 ;  /* 0x800000a1a8a11221 */ /* 0x000fe20000010000 */
[----:B------:R-:W-:Y:S01]  /*3520*/  @P2 F2FP.BF16.F32.PACK_AB R22, RZ, R22 ;  /* 0x00000016ff16223e */ /* 0x000fe200000010ff */
[----:B------:R-:W0:Y:S01]  /*3530*/  @P2 LDC R167, c[0x0][0x40c] ;  /* 0x00010300ffa72b82 */ /* 0x000e220000000800 */
[----:B-1----:R-:W-:Y:S01]  /*3540*/  @P2 FMUL.FTZ R23, R23, R162 ;  /* 0x000000a217172220 */ /* 0x002fe20000410000 */
[C---:B------:R-:W-:Y:S01]  /*3550*/  @P1 FFMA.FTZ R158, R27.reuse, R161, R122 ;  /* 0x000000a11b9e1223 */ /* 0x040fe2000001007a */
[----:B------:R-:W-:Y:S01]  /*3560*/  MOV R161, R124 ;  /* 0x0000007c00a17202 */ /* 0x000fe20000000f00 */
[C---:B------:R-:W-:Y:S01]  /*3570*/  @P1 FFMA.FTZ R161, R27.reuse, R231, R124 ;  /* 0x000000e71ba11223 */ /* 0x040fe2000001007c */
[----:B------:R-:W-:Y:S02]  /*3580*/  @P2 PRMT R152, R22, 0x7610, R152 ;  /* 0x0000761016982816 */ /* 0x000fe40000000098 */
[----:B------:R-:W-:Y:S01]  /*3590*/  @P2 F2FP.BF16.F32.PACK_AB R23, RZ, R23 ;  /* 0x00000017ff17223e */ /* 0x000fe200000010ff */
[----:B------:R-:W1:Y:S01]  /*35a0*/  @P2 LDC R233, c[0x0][0x40c] ;  /* 0x00010300ffe92b82 */ /* 0x000e620000000800 */
[----:B------:R-:W-:Y:S01]  /*35b0*/  MOV R162, R125 ;  /* 0x0000007d00a27202 */ /* 0x000fe20000000f00 */
[----:B--2---:R-:W-:Y:S01]  /*35c0*/  @P2 FMUL.FTZ R22, R158, R165 ;  /* 0x000000a59e162220 */ /* 0x004fe20000410000 */
[----:B------:R-:W-:Y:S01]  /*35d0*/  @P1 FFMA.FTZ R162, R27, R164, R125 ;  /* 0x000000a41ba21223 */ /* 0x000fe2000001007d */
[----:B------:R-:W-:-:S03]  /*35e0*/  @P2 PRMT R152, R152, 0x5410, R23 ;  /* 0x0000541098982816 */ /* 0x000fc60000000017 */
[----:B------:R-:W-:Y:S01]  /*35f0*/  @P2 F2FP.BF16.F32.PACK_AB R22, RZ, R22 ;  /* 0x00000016ff16223e */ /* 0x000fe200000010ff */
[----:B------:R-:W2:Y:S01]  /*3600*/  @P2 LDC R178, c[0x0][0x40c] ;  /* 0x00010300ffb22b82 */ /* 0x000ea20000000800 */
[----:B---3--:R-:W-:Y:S02]  /*3610*/  @P2 FMUL.FTZ R158, R161, R166 ;  /* 0x000000a6a19e2220 */ /* 0x008fe40000410000 */
[----:B------:R-:W-:-:S03]  /*3620*/  @P2 PRMT R153, R22, 0x7610, R153 ;  /* 0x0000761016992816 */ /* 0x000fc60000000099 */
[----:B------:R-:W-:Y:S01]  /*3630*/  @P2 F2FP.BF16.F32.PACK_AB R158, RZ, R158 ;  /* 0x0000009eff9e223e */ /* 0x000fe200000010ff */
[----:B0-----:R-:W-:-:S03]  /*3640*/  @P2 FMUL.FTZ R23, R160, R167 ;  /* 0x000000a7a0172220 */ /* 0x001fc60000410000 */
        /* <DEDUP_REMOVED lines=10> */
[----:B------:R-:W-:Y:S01]  /*36f0*/  @P1 FFMA.FTZ R158, R176, R159, R156 ;  /* 0x0000009fb09e1223 */ /* 0x000fe2000001009c */
[----:B------:R-:W-:-:S03]  /*3700*/  MOV R22, R127 ;  /* 0x0000007f00167202 */ /* 0x000fc60000000f00 */
[----:B------:R-:W-:-:S04]  /*3710*/  @P1 FADD.FTZ R158, R177, -R158 ;  /* 0x8000009eb19e1221 */ /* 0x000fc80000010000 */
[----:B------:R-:W-:-:S04]  /*3720*/  @P1 FFMA.FTZ R22, R27, R158, R127 ;  /* 0x0000009e1b161223 */ /* 0x000fc8000001007f */
[----:B------:R-:W-:-:S05]  /*3730*/  FMUL.FTZ R22, R22, UR12 ;  /* 0x0000000c16167c20 */ /* 0x000fca0008410000 */
[----:B------:R-:W-:-:S04]  /*3740*/  F2FP.BF16.F32.PACK_AB R22, RZ, R22 ;  /* 0x00000016ff16723e */ /* 0x000fc800000010ff */
[----:B------:R-:W-:Y:S01]  /*3750*/  PRMT R155, R155, 0x5410, R22 ;  /* 0x000054109b9b7816 */ /* 0x000fe20000000016 */
[----:B------:R-:W-:Y:S06]  /*3760*/  BRA `(.L_x_5364) ;  /* 0x0000000400007947 */ /* 0x000fec0003800000 */
.L_x_5379:
[----:B------:R-:W1:Y:S01]  /*3770*/  @P2 LDC R72, c[0x0][0x40c] ;  /* 0x00010300ff482b82 */ /* 0x000e620000000800 */
[-CC-:B------:R-:W-:Y:S01]  /*3780*/  @P1 FFMA.FTZ R22, R176, R159.reuse, R156.reuse ;  /* 0x0000009fb0161223 */ /* 0x180fe2000001009c */
[--C-:B------:R-:W-:Y:S01]  /*3790*/  @P1 FFMA.FTZ R23, R175, R159, R156.reuse ;  /* 0x0000009faf171223 */ /* 0x100fe2000001009c */
[----:B------:R-:W-:Y:S01]  /*37a0*/  MOV R75, R127 ;  /* 0x0000007f004b7202 */ /* 0x000fe20000000f00 */
[----:B0-----:R-:W-:Y:S01]  /*37b0*/  @P1 FFMA.FTZ R161, R31, R159, R156 ;  /* 0x0000009f1fa11223 */ /* 0x001fe2000001009c */
[----:B------:R-:W-:Y:S01]  /*37c0*/  @P1 FADD.FTZ R22, R177, -R22 ;  /* 0x80000016b1161221 */ /* 0x000fe20000010000 */
[----:B------:R-:W-:Y:S01]  /*37d0*/  @P1 FADD.FTZ R23, R174, -R23 ;  /* 0x80000017ae171221 */ /* 0x000fe20000010000 */
[----:B------:R-:W-:Y:S01]  /*37e0*/  MOV R74, R126 ;  /* 0x0000007e004a7202 */ /* 0x000fe20000000f00 */
[----:B------:R-:W0:Y:S01]  /*37f0*/  @P2 LDC R73, c[0x0][0x40c] ;  /* 0x00010300ff492b82 */ /* 0x000e220000000800 */
[C---:B------:R-:W-:Y:S01]  /*3800*/  @P1 FFMA.FTZ R75, R27.reuse, R22, R127 ;  /* 0x000000161b4b1223 */ /* 0x040fe2000001007f */
[----:B------:R-:W-:Y:S01]  /*3810*/  @P1 FFMA.FTZ R74, R27, R23, R126 ;  /* 0x000000171b4a1223 */ /* 0x000fe2000001007e */
[-CC-:B------:R-:W-:Y:S01]  /*3820*/  @P1 FFMA.FTZ R23, R229, R159.reuse, R156.reuse ;  /* 0x0000009fe5171223 */ /* 0x180fe2000001009c */
[----:B------:R-:W-:Y:S01]  /*3830*/  MOV R104, R120 ;  /* 0x0000007800687202 */ /* 0x000fe20000000f00 */
[-CC-:B------:R-:W-:Y:S01]  /*3840*/  @P1 FFMA.FTZ R167, R171, R159.reuse, R156.reuse ;  /* 0x0000009faba71223 */ /* 0x180fe2000001009c */
[-CC-:B------:R-:W-:Y:S01]  /*3850*/  @P1 FFMA.FTZ R160, R30, R159.reuse, R156.reuse ;  /* 0x0000009f1ea01223 */ /* 0x180fe2000001009c */
[----:B------:R-:W-:Y:S01]  /*3860*/  @P1 FFMA.FTZ R164, R172, R159, R156 ;  /* 0x0000009faca41223 */ /* 0x000fe2000001009c */
[----:B------:R-:W2:Y:S01]  /*3870*/  @P2 LDC R105, c[0x0][0x40c] ;  /* 0x00010300ff692b82 */ /* 0x000ea20000000800 */
[----:B------:R-:W-:Y:S01]  /*3880*/  @P1 FADD.FTZ R161, R168, -R161 ;  /* 0x800000a1a8a11221 */ /* 0x000fe20000010000 */
[----:B------:R-:W-:Y:S01]  /*3890*/  @P1 FADD.FTZ R167, R170, -R167 ;  /* 0x800000a7aaa71221 */ /* 0x000fe20000010000 */
[----:B------:R-:W-:Y:S01]  /*38a0*/  MOV R106, R122 ;  /* 0x0000007a006a7202 */ /* 0x000fe20000000f00 */
[----:B------:R-:W-:Y:S01]  /*38b0*/  @P1 FADD.FTZ R160, R169, -R160 ;  /* 0x800000a0a9a01221 */ /* 0x000fe20000010000 */
[----:B------:R-:W-:Y:S01]  /*38c0*/  @P1 FADD.FTZ R164, R173, -R164 ;  /* 0x800000a4ada41221 */ /* 0x000fe20000010000 */
[----:B------:R-:W-:Y:S01]  /*38d0*/  @P1 FFMA.FTZ R106, R27, R161, R122 ;  /* 0x000000a11b6a1223 */ /* 0x000fe2000001007a */
[----:B------:R-:W-:Y:S01]  /*38e0*/  MOV R107, R123 ;  /* 0x0000007b006b7202 */ /* 0x000fe20000000f00 */
[----:B------:R-:W3:Y:S01]  /*38f0*/  @P2 LDC R158, c[0x0][0x40c] ;  /* 0x00010300ff9e2b82 */ /* 0x000ee20000000800 */
[----:B-1----:R-:W-:Y:S01]  /*3900*/  @P2 FMUL.FTZ R72, R75, R72 ;  /* 0x000000484b482220 */ /* 0x002fe20000410000 */
[----:B------:R-:W-:-:S04]  /*3910*/  @P1 FFMA.FTZ R107, R27, R160, R123 ;  /* 0x000000a01b6b1223 */ /* 0x000fc8000001007b */
[----:B------:R-:W-:Y:S01]  /*3920*/  @P2 F2FP.BF16.F32.PACK_AB R163, RZ, R72 ;  /* 0x00000048ffa3223e */ /* 0x000fe200000010ff */
[----:B------:R-:W-:Y:S01]  /*3930*/  @P1 FFMA.FTZ R72, R28, R159, R156 ;  /* 0x0000009f1c481223 */ /* 0x000fe2000001009c */
[----:B------:R-:W1:Y:S01]  /*3940*/  @P2 LDC R165, c[0x0][0x40c] ;  /* 0x00010300ffa52b82 */ /* 0x000e620000000800 */
[----:B0-----:R-:W-:Y:S01]  /*3950*/  @P2 FMUL.FTZ R22, R74, R73 ;  /* 0x000000494a162220 */ /* 0x001fe20000410000 */
[----:B------:R-:W-:Y:S01]  /*3960*/  @P1 FADD.FTZ R73, R226, -R23 ;  /* 0x80000017e2491221 */ /* 0x000fe20000010000 */
[----:B------:R-:W-:-:S03]  /*3970*/  @P1 FADD.FTZ R72, R29, -R72 ;  /* 0x800000481d481221 */ /* 0x000fc60000010000 */
[C---:B------:R-:W-:Y:S01]  /*3980*/  @P1 FFMA.FTZ R104, R27.reuse, R73, R120 ;  /* 0x000000491b681223 */ /* 0x040fe20000010078 */
[----:B------:R-:W-:Y:S01]  /*3990*/  @P2 F2FP.BF16.F32.PACK_AB R23, RZ, R22 ;  /* 0x00000016ff17223e */ /* 0x000fe200000010ff */
[----:B------:R-:W0:Y:S01]  /*39a0*/  @P2 LDC R231, c[0x0][0x40c] ;  /* 0x00010300ffe72b82 */ /* 0x000e220000000800 */
[----:B------:R-:W-:Y:S01]  /*39b0*/  MOV R73, R125 ;  /* 0x0000007d00497202 */ /* 0x000fe20000000f00 */
[----:B--2---:R-:W-:Y:S01]  /*39c0*/  @P2 FMUL.FTZ R22, R104, R105 ;  /* 0x0000006968162220 */ /* 0x004fe20000410000 */
[----:B------:R-:W-:Y:S01]  /*39d0*/  MOV R105, R121 ;  /* 0x0000007900697202 */ /* 0x000fe20000000f00 */
[C---:B------:R-:W-:Y:S01]  /*39e0*/  @P1 FFMA.FTZ R105, R27.reuse, R72, R121 ;  /* 0x000000481b691223 */ /* 0x040fe20000010079 */
[----:B------:R-:W-:Y:S01]  /*39f0*/  MOV R72, R124 ;  /* 0x0000007c00487202 */ /* 0x000fe20000000f00 */
[----:B------:R-:W-:Y:S01]  /*3a00*/  @P1 FFMA.FTZ R72, R27, R167, R124 ;  /* 0x000000a71b481223 */ /* 0x000fe2000001007c */
[----:B------:R-:W-:Y:S01]  /*3a10*/  @P2 PRMT R155, R23, 0x7610, R155 ;  /* 0x00007610179b2816 */ /* 0x000fe2000000009b */
[----:B------:R-:W2:Y:S01]  /*3a20*/  @P2 LDC R162, c[0x0][0x40c] ;  /* 0x00010300ffa22b82 */ /* 0x000ea20000000800 */
[----:B---3--:R-:W-:Y:S01]  /*3a30*/  @P2 FMUL.FTZ R23, R105, R158 ;  /* 0x0000009e69172220 */ /* 0x008fe20000410000 */
[----:B------:R-:W-:Y:S01]  /*3a40*/  @P1 FFMA.FTZ R73, R27, R164, R125 ;  /* 0x000000a41b491223 */ /* 0x000fe2000001007d */
[----:B------:R-:W-:-:S02]  /*3a50*/  @P2 F2FP.BF16.F32.PACK_AB R22, RZ, R22 ;  /* 0x00000016ff16223e */ /* 0x000fc400000010ff */
[----:B------:R-:W-:Y:S02]  /*3a60*/  @P2 PRMT R155, R155, 0x5410, R163 ;  /* 0x000054109b9b2816 */ /* 0x000fe400000000a3 */
[----:B------:R-:W-:Y:S01]  /*3a70*/  @P2 F2FP.BF16.F32.PACK_AB R23, RZ, R23 ;  /* 0x00000017ff17223e */ /* 0x000fe200000010ff */
[----:B------:R-:W3:Y:S01]  /*3a80*/  @P2 LDC R166, c[0x0][0x40c] ;  /* 0x00010300ffa62b82 */ /* 0x000ee20000000800 */
[----:B-1----:R-:W-:Y:S01]  /*3a90*/  @P2 FMUL.FTZ R158, R106, R165 ;  /* 0x000000a56a9e2220 */ /* 0x002fe20000410000 */
[----:B------:R-:W-:-:S04]  /*3aa0*/  @P2 PRMT R152, R22, 0x7610, R152 ;  /* 0x0000761016982816 */ /* 0x000fc80000000098 */
[----:B------:R-:W-:Y:S01]  /*3ab0*/  @P2 F2FP.BF16.F32.PACK_AB R158, RZ, R158 ;  /* 0x0000009eff9e223e */ /* 0x000fe200000010ff */
[----:B0-----:R-:W-:Y:S01]  /*3ac0*/  @P2 FMUL.FTZ R161, R72, R231 ;  /* 0x000000e748a12220 */ /* 0x001fe20000410000 */
        /* <DEDUP_REMOVED lines=10> */
.L_x_5364:
[----:B------:R-:W-:Y:S05]  /*3b70*/  BSYNC.RECONVERGENT B1 ;  /* 0x0000000000017941 */ /* 0x000fea0003800200 */
.L_x_5347:
        /* <DEDUP_REMOVED lines=9> */
[----:B------:R1:W-:Y:S04]  /*3c10*/  @P0 STG.E.128 desc[UR6][R24.64+0x10], R72 ;  /* 0x0000104818000986 */ /* 0x0003e8000c101d06 */
[----:B------:R1:W-:Y:S02]  /*3c20*/  @P2 STG.E.128 desc[UR6][R22.64], R152 ;  /* 0x0000009816002986 */ /* 0x0003e4000c101d06 */
.L_x_5346:
[----:B------:R-:W-:Y:S05]  /*3c30*/  BSYNC.RECONVERGENT B2 ;  /* 0x0000000000027941 */ /* 0x000fea0003800200 */
.L_x_5345:
        /* <DEDUP_REMOVED lines=11> */
[----:B-1----:R-:W1:Y:S01]  /*3cf0*/  @P2 LDC R25, c[0x0][0x40c] ;  /* 0x00010300ff192b82 */ /* 0x002e620000000800 */
[-CC-:B------:R-:W-:Y:S01]  /*3d00*/  @P1 FFMA.FTZ R23, R179, R159.reuse, R156.reuse ;  /* 0x0000009fb3171223 */ /* 0x180fe2000001009c */
[-CC-:B------:R-:W-:Y:S01]  /*3d10*/  @P1 FFMA.FTZ R22, R180, R159.reuse, R156.reuse ;  /* 0x0000009fb4161223 */ /* 0x180fe2000001009c */
[----:B------:R-:W-:Y:S01]  /*3d20*/  MOV R104, R128 ;  /* 0x0000008000687202 */ /* 0x000fe20000000f00 */
[----:B------:R-:W-:Y:S01]  /*3d30*/  @P1 FFMA.FTZ R24, R192, R159, R156 ;  /* 0x0000009fc0181223 */ /* 0x000fe2000001009c */
[----:B------:R-:W-:Y:S01]  /*3d40*/  @P1 FADD.FTZ R23, R182, -R23 ;  /* 0x80000017b6171221 */ /* 0x000fe20000010000 */
[----:B------:R-:W-:Y:S01]  /*3d50*/  @P1 FADD.FTZ R22, R181, -R22 ;  /* 0x80000016b5161221 */ /* 0x000fe20000010000 */
[----:B------:R-:W-:Y:S01]  /*3d60*/  MOV R105, R129 ;  /* 0x0000008100697202 */ /* 0x000fe20000000f00 */
[----:B------:R-:W2:Y:S01]  /*3d70*/  @P2 LDC R72, c[0x0][0x40c] ;  /* 0x00010300ff482b82 */ /* 0x000ea20000000800 */
[C---:B------:R-:W-:Y:S01]  /*3d80*/  @P1 FFMA.FTZ R104, R27.reuse, R23, R128 ;  /* 0x000000171b681223 */ /* 0x040fe20000010080 */
[----:B------:R-:W-:Y:S01]  /*3d90*/  @P1 FFMA.FTZ R105, R27, R22, R129 ;  /* 0x000000161b691223 */ /* 0x000fe20000010081 */
[----:B------:R-:W-:Y:S01]  /*3da0*/  @P1 FADD.FTZ R24, R195, -R24 ;  /* 0x80000018c3181221 */ /* 0x000fe20000010000 */
[----:B------:R-:W-:Y:S01]  /*3db0*/  MOV R106, R130 ;  /* 0x00000082006a7202 */ /* 0x000fe20000000f00 */
[--C-:B------:R-:W-:Y:S01]  /*3dc0*/  @P1 FFMA.FTZ R158, R190, R159, R156.reuse ;  /* 0x0000009fbe9e1223 */ /* 0x100fe2000001009c */
[----:B0-----:R-:W-:Y:S01]  /*3dd0*/  MOV R161, R135 ;  /* 0x0000008700a17202 */ /* 0x001fe20000000f00 */
[----:B------:R-:W-:Y:S01]  /*3de0*/  @P1 FFMA.FTZ R161, R27, R24, R135 ;  /* 0x000000181ba11223 */ /* 0x000fe20000010087 */
[----:B------:R-:W0:Y:S01]  /*3df0*/  @P2 LDC R163, c[0x0][0x40c] ;  /* 0x00010300ffa32b82 */ /* 0x000e220000000800 */
[-CC-:B------:R-:W-:Y:S01]  /*3e00*/  @P1 FFMA.FTZ R24, R184, R159.reuse, R156.reuse ;  /* 0x0000009fb8181223 */ /* 0x180fe2000001009c */
[----:B------:R-:W-:Y:S01]  /*3e10*/  @P1 FFMA.FTZ R160, R193, R159, R156 ;  /* 0x0000009fc1a01223 */ /* 0x000fe2000001009c */
[----:B------:R-:W-:Y:S01]  /*3e20*/  @P1 FADD.FTZ R158, R189, -R158 ;  /* 0x8000009ebd9e1221 */ /* 0x000fe20000010000 */
[----:B------:R-:W-:Y:S01]  /*3e30*/  MOV R107, R131 ;  /* 0x00000083006b7202 */ /* 0x000fe20000000f00 */
[----:B------:R-:W-:Y:S01]  /*3e40*/  @P1 FADD.FTZ R24, R185, -R24 ;  /* 0x80000018b9181221 */ /* 0x000fe20000010000 */
[----:B------:R-:W-:Y:S01]  /*3e50*/  @P1 FADD.FTZ R75, R191, -R160 ;  /* 0x800000a0bf4b1221 */ /* 0x000fe20000010000 */
[----:B------:R-:W-:Y:S01]  /*3e60*/  MOV R73, R133 ;  /* 0x0000008500497202 */ /* 0x000fe20000000f00 */
[----:B------:R-:W3:Y:S01]  /*3e70*/  @P2 LDC R165, c[0x0][0x40c] ;  /* 0x00010300ffa52b82 */ /* 0x000ee20000000800 */
[----:B-1----:R-:W-:Y:S01]  /*3e80*/  @P2 FMUL.FTZ R22, R104, R25 ;  /* 0x0000001968162220 */ /* 0x002fe20000410000 */
[----:B------:R-:W-:Y:S01]  /*3e90*/  @P1 FFMA.FTZ R25, R183, R159, R156 ;  /* 0x0000009fb7191223 */ /* 0x000fe2000001009c */
[C---:B------:R-:W-:Y:S01]  /*3ea0*/  @P1 FFMA.FTZ R107, R27.reuse, R24, R131 ;  /* 0x000000181b6b1223 */ /* 0x040fe20000010083 */
[----:B------:R-:W-:Y:S01]  /*3eb0*/  MOV R74, R134 ;  /* 0x00000086004a7202 */ /* 0x000fe20000000f00 */
[----:B------:R-:W-:Y:S01]  /*3ec0*/  @P1 FFMA.FTZ R73, R27, R158, R133 ;  /* 0x0000009e1b491223 */ /* 0x000fe20000010085 */
[----:B------:R-:W-:Y:S01]  /*3ed0*/  @P1 FADD.FTZ R25, R186, -R25 ;  /* 0x80000019ba191221 */ /* 0x000fe20000010000 */
[----:B------:R-:W-:Y:S01]  /*3ee0*/  @P2 F2FP.BF16.F32.PACK_AB R22, RZ, R22 ;  /* 0x00000016ff16223e */ /* 0x000fe200000010ff */
[----:B------:R-:W1:Y:S01]  /*3ef0*/  @P2 LDC R162, c[0x0][0x40c] ;  /* 0x00010300ffa22b82 */ /* 0x000e620000000800 */
[----:B--2---:R-:W-:Y:S01]  /*3f00*/  @P2 FMUL.FTZ R23, R105, R72 ;  /* 0x0000004869172220 */ /* 0x004fe20000410000 */
[----:B------:R-:W-:Y:S01]  /*3f10*/  @P1 FFMA.FTZ R106, R27, R25, R130 ;  /* 0x000000191b6a1223 */ /* 0x000fe20000010082 */
[----:B------:R-:W-:Y:S01]  /*3f20*/  @P1 FFMA.FTZ R25, R187, R159, R156 ;  /* 0x0000009fbb191223 */ /* 0x000fe2000001009c */
[----:B------:R-:W-:Y:S01]  /*3f30*/  MOV R72, R132 ;  /* 0x0000008400487202 */ /* 0x000fe20000000f00 */
[C---:B------:R-:W-:Y:S01]  /*3f40*/  @P1 FFMA.FTZ R74, R27.reuse, R75, R134 ;  /* 0x0000004b1b4a1223 */ /* 0x040fe20000010086 */
[----:B------:R-:W-:Y:S01]  /*3f50*/  @P2 F2FP.BF16.F32.PACK_AB R23, RZ, R23 ;  /* 0x00000017ff17223e */ /* 0x000fe200000010ff */
[----:B------:R-:W-:Y:S01]  /*3f60*/  @P1 FADD.FTZ R25, R188, -R25 ;  /* 0x80000019bc191221 */ /* 0x000fe20000010000 */
[----:B------:R-:W2:Y:S01]  /*3f70*/  @P2 LDC R164, c[0x0][0x40c] ;  /* 0x00010300ffa42b82 */ /* 0x000ea20000000800 */
[----:B------:R-:W-:Y:S01]  /*3f80*/  @P2 PRMT R152, R22, 0x7610, R152 ;  /* 0x0000761016982816 */ /* 0x000fe20000000098 */
[----:B0-----:R-:W-:Y:S01]  /*3f90*/  @P2 FMUL.FTZ R24, R106, R163 ;  /* 0x000000a36a182220 */ /* 0x001fe20000410000 */
[----:B------:R-:W-:-:S02]  /*3fa0*/  @P1 FFMA.FTZ R72, R27, R25, R132 ;  /* 0x000000191b481223 */ /* 0x000fc40000010084 */
[----:B------:R-:W-:Y:S02]  /*3fb0*/  @P2 PRMT R152, R152, 0x5410, R23 ;  /* 0x0000541098982816 */ /* 0x000fe40000000017 */
[----:B------:R-:W-:Y:S01]  /*3fc0*/  @P2 F2FP.BF16.F32.PACK_AB R24, RZ, R24 ;  /* 0x00000018ff18223e */ /* 0x000fe200000010ff */
[----:B------:R-:W0:Y:S01]  /*3fd0*/  @P2 LDC R167, c[0x0][0x40c] ;  /* 0x00010300ffa72b82 */ /* 0x000e220000000800 */
[----:B---3--:R-:W-:Y:S02]  /*3fe0*/  @P2 FMUL.FTZ R23, R72, R165 ;  /* 0x000000a548172220 */ /* 0x008fe40000410000 */
[----:B------:R-:W-:-:S03]  /*3ff0*/  @P2 PRMT R153, R24, 0x7610, R153 ;  /* 0x0000761018992816 */ /* 0x000fc60000000099 */
        /* <DEDUP_REMOVED lines=9> */
[----:B------:R-:W-:Y:S02]  /*4090*/  @P2 F2FP.BF16.F32.PACK_AB R24, RZ, R75 ;  /* 0x0000004bff18223e */ /* 0x000fe400000010ff */
[----:B------:R-:W-:Y:S02]  /*40a0*/  MOV R75, R161 ;  /* 0x000000a1004b7202 */ /* 0x000fe40000000f00 */
[----:B------:R-:W-:Y:S01]  /*40b0*/  @P2 PRMT R155, R24, 0x7610, R155 ;  /* 0x00007610189b2816 */ /* 0x000fe2000000009b */
[----:B------:R-:W-:Y:S06]  /*40c0*/  @!P2 BRA `(.L_x_5385) ;  /* 0x000000100048a947 */ /* 0x000fec0003800000 */
[----:B------:R-:W-:-:S05]  /*40d0*/  FMUL.FTZ R22, R161, UR12 ;  /* 0x0000000ca1167c20 */ /* 0x000fca0008410000 */
[----:B------:R-:W-:-:S04]  /*40e0*/  F2FP.BF16.F32.PACK_AB R22, RZ, R22 ;  /* 0x00000016ff16723e */ /* 0x000fc800000010ff */
[----:B------:R-:W-:Y:S01]  /*40f0*/  PRMT R155, R155, 0x5410, R22 ;  /* 0x000054109b9b7816 */ /* 0x000fe20000000016 */
[----:B------:R-:W-:Y:S06]  /*4100*/  BRA `(.L_x_5385) ;  /* 0x0000001000387947 */ /* 0x000fec0003800000 */
.L_x_5384:
[----:B-1----:R-:W1:Y:S01]  /*4110*/  @P2 LDC R25, c[0x0][0x40c] ;  /* 0x00010300ff192b82 */ /* 0x002e620000000800 */
[-CC-:B------:R-:W-:Y:S01]  /*4120*/  @P1 FFMA.FTZ R23, R179, R159.reuse, R156.reuse ;  /* 0x0000009fb3171223 */ /* 0x180fe2000001009c */
[-CC-:B------:R-:W-:Y:S01]  /*4130*/  @P1 FFMA.FTZ R158, R180, R159.reuse, R156.reuse ;  /* 0x0000009fb49e1223 */ /* 0x180fe2000001009c */
        /* <DEDUP_REMOVED lines=9> */
[-CC-:B------:R-:W-:Y:S01]  /*41d0*/  @P1 FFMA.FTZ R165, R187, R159.reuse, R156.reuse ;  /* 0x0000009fbba51223 */ /* 0x180fe2000001009c */
[----:B------:R-:W-:Y:S01]  /*41e0*/  @P1 FADD.FTZ R161, R186, -R161 ;  /* 0x800000a1baa11221 */ /* 0x000fe20000010000 */
[-C--:B------:R-:W-:Y:S01]  /*41f0*/  @P1 FFMA.FTZ R164, R190, R159.reuse, R156 ;  /* 0x0000009fbea41223 */ /* 0x080fe2000001009c */
[----:B------:R-:W-:Y:S01]  /*4200*/  @P1 FADD.FTZ R158, R185, -R158 ;  /* 0x8000009eb99e1221 */ /* 0x000fe20000010000 */
[----:B------:R-:W2:Y:S01]  /*4210*/  @P2 LDC R163, c[0x0][0x40c] ;  /* 0x00010300ffa32b82 */ /* 0x000ea20000000800 */
[----:B------:R-:W-:Y:S01]  /*4220*/  @P1 FFMA.FTZ R166, R193, R159, R156 ;  /* 0x0000009fc1a61223 */ /* 0x000fe2000001009c */
[----:B------:R-:W-:Y:S01]  /*4230*/  @P1 FADD.FTZ R165, R188, -R165 ;  /* 0x800000a5bca51221 */ /* 0x000fe20000010000 */
[----:B------:R-:W-:Y:S01]  /*4240*/  MOV R24, R130 ;  /* 0x0000008200187202 */ /* 0x000fe20000000f00 */
[----:B------:R-:W-:Y:S01]  /*4250*/  @P1 FFMA.FTZ R24, R27, R161, R130 ;  /* 0x000000a11b181223 */ /* 0x000fe20000010082 */
[----:B------:R-:W-:Y:S01]  /*4260*/  @P1 FADD.FTZ R164, R189, -R164 ;  /* 0x800000a4bda41221 */ /* 0x000fe20000010000 */
[----:B------:R-:W-:Y:S01]  /*4270*/  @P1 FADD.FTZ R233, R191, -R166 ;  /* 0x800000a6bfe91221 */ /* 0x000fe20000010000 */
[----:B------:R-:W-:Y:S01]  /*4280*/  MOV R161, R134 ;  /* 0x0000008600a17202 */ /* 0x000fe20000000f00 */
[----:B------:R-:W3:Y:S01]  /*4290*/  @P2 LDC R167, c[0x0][0x40c] ;  /* 0x00010300ffa72b82 */ /* 0x000ee20000000800 */
[----:B-1----:R-:W-:Y:S01]  /*42a0*/  @P2 FMUL.FTZ R22, R22, R25 ;  /* 0x0000001916162220 */ /* 0x002fe20000410000 */
[----:B------:R-:W-:Y:S01]  /*42b0*/  MOV R25, R131 ;  /* 0x0000008300197202 */ /* 0x000fe20000000f00 */
[C---:B------:R-:W-:Y:S01]  /*42c0*/  @P1 FFMA.FTZ R25, R27.reuse, R158, R131 ;  /* 0x0000009e1b191223 */ /* 0x040fe20000010083 */
[----:B------:R-:W-:Y:S01]  /*42d0*/  MOV R158, R132 ;  /* 0x00000084009e7202 */ /* 0x000fe20000000f00 */
[C---:B------:R-:W-:Y:S01]  /*42e0*/  @P1 FFMA.FTZ R158, R27.reuse, R165, R132 ;  /* 0x000000a51b9e1223 */ /* 0x040fe20000010084 */
[----:B------:R-:W-:Y:S01]  /*42f0*/  @P2 F2FP.BF16.F32.PACK_AB R22, RZ, R22 ;  /* 0x00000016ff16223e */ /* 0x000fe200000010ff */
[----:B------:R-:W-:Y:S01]  /*4300*/  @P1 FFMA.FTZ R161, R27, R233, R134 ;  /* 0x000000e91ba11223 */ /* 0x000fe20000010086 */
[----:B------:R-:W1:Y:S01]  /*4310*/  @P2 LDC R162, c[0x0][0x40c] ;  /* 0x00010300ffa22b82 */ /* 0x000e620000000800 */
[----:B0-----:R-:W-:Y:S01]  /*4320*/  @P2 FMUL.FTZ R23, R23, R160 ;  /* 0x000000a017172220 */ /* 0x001fe20000410000 */
[----:B------:R-:W-:-:S02]  /*4330*/  @P2 PRMT R152, R22, 0x7610, R152 ;  /* 0x0000761016982816 */ /* 0x000fc40000000098 */
[----:B------:R-:W-:Y:S01]  /*4340*/  MOV R160, R133 ;  /* 0x0000008500a07202 */ /* 0x000fe20000000f00 */
[----:B------:R-:W-:Y:S01]  /*4350*/  @P1 FFMA.FTZ R160, R27, R164, R133 ;  /* 0x000000a41ba01223 */ /* 0x000fe20000010085 */
[----:B------:R-:W-:Y:S02]  /*4360*/  @P2 F2FP.BF16.F32.PACK_AB R23, RZ, R23 ;  /* 0x00000017ff17223e */ /* 0x000fe400000010ff */
[----:B------:R-:W0:Y:S01]  /*4370*/  @P2 LDC R231, c[0x0][0x40c] ;  /* 0x00010300ffe72b82 */ /* 0x000e220000000800 */
[----:B--2---:R-:W-:Y:S01]  /*4380*/  @P2 FMUL.FTZ R22, R24, R163 ;  /* 0x000000a318162220 */ /* 0x004fe20000410000 */
[----:B------:R-:W-:-:S04]  /*4390*/  @P2 PRMT R152, R152, 0x5410, R23 ;  /* 0x0000541098982816 */ /* 0x000fc80000000017 */
[----:B------:R-:W-:Y:S02]  /*43a0*/  @P2 F2FP.BF16.F32.PACK_AB R22, RZ, R22 ;  /* 0x00000016ff16223e */ /* 0x000fe400000010ff */
[----:B------:R-:W2:Y:S01]  /*43b0*/  @P2 LDC R178, c[0x0][0x40c] ;  /* 0x00010300ffb22b82 */ /* 0x000ea20000000800 */
[----:B---3--:R-:W-:Y:S01]  /*43c0*/  @P2 FMUL.FTZ R24, R158, R167 ;  /* 0x000000a79e182220 */ /* 0x008fe20000410000 */
[----:B------:R-:W-:-:S04]  /*43d0*/  @P2 PRMT R153, R22, 0x7610, R153 ;  /* 0x0000761016992816 */ /* 0x000fc80000000099 */
[----:B------:R-:W-:Y:S01]  /*43e0*/  @P2 F2FP.BF16.F32.PACK_AB R24, RZ, R24 ;  /* 0x00000018ff18223e */ /* 0x000fe200000010ff */
[----:B-1----:R-:W-:-:S03]  /*43f0*/  @P2 FMUL.FTZ R23, R25, R162 ;  /* 0x000000a219172220 */ /* 0x002fc60000410000 */
        /* <DEDUP_REMOVED lines=18> */
.L_x_5383:
[----:B------:R-:W-:-:S04]  /*4520*/  UISETP.NE.U32.AND UP0, UPT, UR14, URZ, UPT ;  /* 0x000000ff0e00728c */ /* 0x000fc8000bf05070 */
[----:B------:R-:W-:-:S06]  /*4530*/  UISETP.NE.AND.EX UP0, UPT, UR15, URZ, UPT, UP0 ;  /* 0x000000ff0f00728c */ /* 0x000fcc000bf05300 */
[----:B------:R-:W-:-:S13]  /*4540*/  PLOP3.LUT P0, PT, PT, PT, UP0, 0x80, 0x8 ;  /* 0x000000000008781c */ /* 0x000fda0003f0f008 */
[----:B------:R-:W-:Y:S05]  /*4550*/  @!P0 BRA `(.L_x_5386) ;  /* 0x0000000400cc8947 */ /* 0x000fea0003800000 */
[-CC-:B-1----:R-:W-:Y:S01]  /*4560*/  FFMA.FTZ R25, R183, R159.reuse, R156.reuse ;  /* 0x0000009fb7197223 */ /* 0x182fe2000001009c */
        /* <DEDUP_REMOVED lines=16> */
[----:B------:R-:W-:Y:S01]  /*4670*/  ISETP.GT.AND P3, PT, R26, RZ, PT ;  /* 0x000000ff1a00720c */ /* 0x000fe20003f64270 */
[C---:B------:R-:W-:Y:S01]  /*4680*/  FMUL.FTZ R22, R27.reuse, R22 ;  /* 0x000000161b167220 */ /* 0x040fe20000410000 */
        /* <DEDUP_REMOVED lines=24> */
.L_x_5388:
[----:B------:R-:W-:Y:S05]  /*4810*/  BSYNC.RECONVERGENT B3 ;  /* 0x0000000000037941 */ /* 0x000fea0003800200 */
.L_x_5387:
        /* <DEDUP_REMOVED lines=10> */
.L_x_5390:
[----:B------:R-:W-:Y:S05]  /*48c0*/  BSYNC.RECONVERGENT B3 ;  /* 0x0000000000037941 */ /* 0x000fea0003800200 */
.L_x_5389:
        /* <DEDUP_REMOVED lines=10> */
.L_x_5392:
[----:B------:R-:W-:Y:S05]  /*4970*/  BSYNC.RECONVERGENT B3 ;  /* 0x0000000000037941 */ /* 0x000fea0003800200 */
.L_x_5391:
        /* <DEDUP_REMOVED lines=10> */
.L_x_5394:
[----:B------:R-:W-:Y:S05]  /*4a20*/  BSYNC.RECONVERGENT B3 ;  /* 0x0000000000037941 */ /* 0x000fea0003800200 */
.L_x_5393:
        /* <DEDUP_REMOVED lines=10> */
.L_x_5396:
[----:B------:R-:W-:Y:S05]  /*4ad0*/  BSYNC.RECONVERGENT B3 ;  /* 0x0000000000037941 */ /* 0x000fea0003800200 */
.L_x_5395:
        /* <DEDUP_REMOVED lines=10> */
.L_x_5398:
[----:B------:R-:W-:Y:S05]  /*4b80*/  BSYNC.RECONVERGENT B3 ;  /* 0x0000000000037941 */ /* 0x000fea0003800200 */
.L_x_5397:
        /* <DEDUP_REMOVED lines=10> */
.L_x_5400:
[----:B------:R-:W-:Y:S05]  /*4c30*/  BSYNC.RECONVERGENT B3 ;  /* 0x0000000000037941 */ /* 0x000fea0003800200 */
.L_x_5399:
[----:B------:R-:W-:Y:S05]  /*4c40*/  @!P2 BRA `(.L_x_5385) ;  /* 0x000000040068a947 */ /* 0x000fea0003800000 */
[----:B------:R-:W-:-:S05]  /*4c50*/  FMUL.FTZ R22, R75, UR12 ;  /* 0x0000000c4b167c20 */ /* 0x000fca0008410000 */
[----:B------:R-:W-:-:S04]  /*4c60*/  F2FP.BF16.F32.PACK_AB R22, RZ, R22 ;  /* 0x00000016ff16723e */ /* 0x000fc800000010ff */
[----:B------:R-:W-:Y:S01]  /*4c70*/  PRMT R155, R155, 0x5410, R22 ;  /* 0x000054109b9b7816 */ /* 0x000fe20000000016 */
[----:B------:R-:W-:Y:S06]  /*4c80*/  BRA `(.L_x_5385) ;  /* 0x0000000400587947 */ /* 0x000fec0003800000 */
.L_x_5386:
[----:B------:R-:W-:Y:S04]  /*4c90*/  BSSY.RECONVERGENT B3, `(.L_x_5401) ;  /* 0x000000a000037945 */ /* 0x000fe80003800200 */
[----:B------:R-:W-:Y:S05]  /*4ca0*/  @!P2 BRA `(.L_x_5402) ;  /* 0x000000000020a947 */ /* 0x000fea0003800000 */
[----:B-1----:R-:W-:Y:S01]  /*4cb0*/  FFMA.FTZ R23, R179, R159, R156 ;  /* 0x0000009fb3177223 */ /* 0x002fe2000001009c */
[----:B------:R-:W-:-:S03]  /*4cc0*/  ISETP.GT.AND P3, PT, R26, RZ, PT ;  /* 0x000000ff1a00720c */ /* 0x000fc60003f64270 */
[----:B------:R-:W-:-:S04]  /*4cd0*/  FADD.FTZ R22, R182, -R23 ;  /* 0x80000017b6167221 */ /* 0x000fc80000010000 */
[----:B------:R-:W-:-:S05]  /*4ce0*/  FMUL.FTZ R22, R27, R22 ;  /* 0x000000161b167220 */ /* 0x000fca0000410000 */
[----:B------:R-:W-:-:S05]  /*4cf0*/  FSEL R22, R22, RZ, P3 ;  /* 0x000000ff16167208 */ /* 0x000fca0001800000 */
[----:B------:R-:W-:-:S05]  /*4d00*/  FMUL.FTZ R22, R22, UR12 ;  /* 0x0000000c16167c20 */ /* 0x000fca0008410000 */
[----:B------:R-:W-:-:S04]  /*4d10*/  F2FP.BF16.F32.PACK_AB R22, RZ, R22 ;  /* 0x00000016ff16723e */ /* 0x000fc800000010ff */
[----:B------:R-:W-:-:S07]  /*4d20*/  PRMT R152, R22, 0x7610, R152 ;  /* 0x0000761016987816 */ /* 0x000fce0000000098 */
.L_x_5402:
[----:B------:R-:W-:Y:S05]  /*4d30*/  BSYNC.RECONVERGENT B3 ;  /* 0x0000000000037941 */ /* 0x000fea0003800200 */
.L_x_5401:
        /* <DEDUP_REMOVED lines=10> */
.L_x_5404:
[----:B------:R-:W-:Y:S05]  /*4de0*/  BSYNC.RECONVERGENT B3 ;  /* 0x0000000000037941 */ /* 0x000fea0003800200 */
.L_x_5403:
        /* <DEDUP_REMOVED lines=10> */
.L_x_5406:
[----:B------:R-:W-:Y:S05]  /*4e90*/  BSYNC.RECONVERGENT B3 ;  /* 0x0000000000037941 */ /* 0x000fea0003800200 */
.L_x_5405:
        /* <DEDUP_REMOVED lines=10> */
.L_x_5408:
[----:B------:R-:W-:Y:S05]  /*4f40*/  BSYNC.RECONVERGENT B3 ;  /* 0x0000000000037941 */ /* 0x000fea0003800200 */
.L_x_5407:
        /* <DEDUP_REMOVED lines=10> */
.L_x_5410:
[----:B------:R-:W-:Y:S05]  /*4ff0*/  BSYNC.RECONVERGENT B3 ;  /* 0x0000000000037941 */ /* 0x000fea0003800200 */
.L_x_5409:
        /* <DEDUP_REMOVED lines=10> */
.L_x_5412:
[----:B------:R-:W-:Y:S05]  /*50a0*/  BSYNC.RECONVERGENT B3 ;  /* 0x0000000000037941 */ /* 0x000fea0003800200 */
.L_x_5411:
        /* <DEDUP_REMOVED lines=10> */
.L_x_5414:
[----:B------:R-:W-:Y:S05]  /*5150*/  BSYNC.RECONVERGENT B3 ;  /* 0x0000000000037941 */ /* 0x000fea0003800200 */
.L_x_5413:
        /* <DEDUP_REMOVED lines=9> */
.L_x_5385:
[----:B------:R-:W-:Y:S05]  /*51f0*/  BSYNC.RECONVERGENT B1 ;  /* 0x0000000000017941 */ /* 0x000fea0003800200 */
.L_x_5382:
[----:B-1----:R-:W1:Y:S08]  /*5200*/  @P0 LDC.64 R24, c[0x0][0x478] ;  /* 0x00011e00ff180b82 */ /* 0x002e700000000a00 */
[----:B------:R-:W2:Y:S01]  /*5210*/  @P2 LDC.64 R22, c[0x0][0x468] ;  /* 0x00011a00ff162b82 */ /* 0x000ea20000000a00 */
[C---:B-1----:R-:W-:Y:S01]  /*5220*/  @P0 IMAD.WIDE.U32 R24, R157.reuse, 0x20, R24 ;  /* 0x000000209d180825 */ /* 0x042fe200078e0018 */
[----:B------:R-:W-:-:S04]  /*5230*/  IADD3 R157, PT, PT, R157, 0x20, RZ ;  /* 0x000000209d9d7810 */ /* 0x000fc80007ffe0ff */
[----:B------:R3:W-:Y:S01]  /*5240*/  @P0 STG.E.128 desc[UR6][R24.64], R104 ;  /* 0x0000006818000986 */ /* 0x0007e2000c101d06 */
[----:B--2---:R-:W-:-:S03]  /*5250*/  @P2 IMAD.WIDE.U32 R22, R21, 0x10, R22 ;  /* 0x0000001015162825 */ /* 0x004fc600078e0016 */
[----:B------:R3:W-:Y:S01]  /*5260*/  @P0 STG.E.128 desc[UR6][R24.64+0x10], R72 ;  /* 0x0000104818000986 */ /* 0x0007e2000c101d06 */
[----:B------:R-:W-:-:S03]  /*5270*/  IADD3 R21, PT, PT, R21, 0x20, RZ ;  /* 0x0000002015157810 */ /* 0x000fc60007ffe0ff */
[----:B------:R3:W-:Y:S04]  /*5280*/  @P2 STG.E.128 desc[UR6][R22.64], R152 ;  /* 0x0000009816002986 */ /* 0x0007e8000c101d06 */
.L_x_5381:
[----:B------:R-:W-:Y:S05]  /*5290*/  BSYNC.RECONVERGENT B2 ;  /* 0x0000000000027941 */ /* 0x000fea0003800200 */
.L_x_5380:
        /* <DEDUP_REMOVED lines=11> */
[----:B-1-3--:R-:W1:Y:S01]  /*5350*/  @P2 LDC R25, c[0x0][0x40c] ;  /* 0x00010300ff192b82 */ /* 0x00ae620000000800 */
        /* <DEDUP_REMOVED lines=65> */
.L_x_5419:
[----:B-1-3--:R-:W1:Y:S01]  /*5770*/  @P2 LDC R25, c[0x0][0x40c] ;  /* 0x00010300ff192b82 */ /* 0x00ae620000000800 */
        /* <DEDUP_REMOVED lines=64> */
.L_x_5418:
[----:B------:R-:W-:-:S04]  /*5b80*/  UISETP.NE.U32.AND UP0, UPT, UR14, URZ, UPT ;  /* 0x000000ff0e00728c */ /* 0x000fc8000bf05070 */
[----:B------:R-:W-:-:S06]  /*5b90*/  UISETP.NE.AND.EX UP0, UPT, UR15, URZ, UPT, UP0 ;  /* 0x000000ff0f00728c */ /* 0x000fcc000bf05300 */
[----:B------:R-:W-:-:S13]  /*5ba0*/  PLOP3.LUT P0, PT, PT, PT, UP0, 0x80, 0x8 ;  /* 0x000000000008781c */ /* 0x000fda0003f0f008 */
[----:B------:R-:W-:Y:S05]  /*5bb0*/  @!P0 BRA `(.L_x_5421) ;  /* 0x0000000400cc8947 */ /* 0x000fea0003800000 */
[-CC-:B-1-3--:R-:W-:Y:S01]  /*5bc0*/  FFMA.FTZ R73, R201, R159.reuse, R156.reuse ;  /* 0x0000009fc9497223 */ /* 0x18afe2000001009c */
        /* <DEDUP_REMOVED lines=42> */
.L_x_5423:
[----:B------:R-:W-:Y:S05]  /*5e70*/  BSYNC.RECONVERGENT B3 ;  /* 0x0000000000037941 */ /* 0x000fea0003800200 */
.L_x_5422:
        /* <DEDUP_REMOVED lines=10> */
.L_x_5425:
[----:B------:R-:W-:Y:S05]  /*5f20*/  BSYNC.RECONVERGENT B3 ;  /* 0x0000000000037941 */ /* 0x000fea0003800200 */
.L_x_5424:
        /* <DEDUP_REMOVED lines=10> */
.L_x_5427:
[----:B------:R-:W-:Y:S05]  /*5fd0*/  BSYNC.RECONVERGENT B3 ;  /* 0x0000000000037941 */ /* 0x000fea0003800200 */
.L_x_5426:
        /* <DEDUP_REMOVED lines=10> */
.L_x_5429:
[----:B------:R-:W-:Y:S05]  /*6080*/  BSYNC.RECONVERGENT B3 ;  /* 0x0000000000037941 */ /* 0x000fea0003800200 */
.L_x_5428:
        /* <DEDUP_REMOVED lines=10> */
.L_x_5431:
[----:B------:R-:W-:Y:S05]  /*6130*/  BSYNC.RECONVERGENT B3 ;  /* 0x0000000000037941 */ /* 0x000fea0003800200 */
.L_x_5430:
        /* <DEDUP_REMOVED lines=10> */
.L_x_5433:
[----:B------:R-:W-:Y:S05]  /*61e0*/  BSYNC.RECONVERGENT B3 ;  /* 0x0000000000037941 */ /* 0x000fea0003800200 */
.L_x_5432:
        /* <DEDUP_REMOVED lines=10> */
.L_x_5435:
[----:B------:R-:W-:Y:S05]  /*6290*/  BSYNC.RECONVERGENT B3 ;  /* 0x0000000000037941 */ /* 0x000fea0003800200 */
.L_x_5434:
[----:B------:R-:W-:Y:S05]  /*62a0*/  @!P2 BRA `(.L_x_5420) ;  /* 0x000000040068a947 */ /* 0x000fea0003800000 */
[----:B------:R-:W-:-:S05]  /*62b0*/  FMUL.FTZ R22, R75, UR12 ;  /* 0x0000000c4b167c20 */ /* 0x000fca0008410000 */
[----:B------:R-:W-:-:S04]  /*62c0*/  F2FP.BF16.F32.PACK_AB R22, RZ, R22 ;  /* 0x00000016ff16723e */ /* 0x000fc800000010ff */
[----:B------:R-:W-:Y:S01]  /*62d0*/  PRMT R155, R155, 0x5410, R22 ;  /* 0x000054109b9b7816 */ /* 0x000fe20000000016 */
[----:B------:R-:W-:Y:S06]  /*62e0*/  BRA `(.L_x_5420) ;  /* 0x0000000400587947 */ /* 0x000fec0003800000 */
.L_x_5421:
[----:B------:R-:W-:Y:S04]  /*62f0*/  BSSY.RECONVERGENT B3, `(.L_x_5436) ;  /* 0x000000a000037945 */ /* 0x000fe80003800200 */
[----:B------:R-:W-:Y:S05]  /*6300*/  @!P2 BRA `(.L_x_5437) ;  /* 0x000000000020a947 */ /* 0x000fea0003800000 */
[----:B-1-3--:R-:W-:Y:S01]  /*6310*/  FFMA.FTZ R23, R197, R159, R156 ;  /* 0x0000009fc5177223 */ /* 0x00afe2000001009c */
[----:B------:R-:W-:-:S03]  /*6320*/  ISETP.GT.AND P3, PT, R26, RZ, PT ;  /* 0x000000ff1a00720c */ /* 0x000fc60003f64270 */
[----:B------:R-:W-:-:S04]  /*6330*/  FADD.FTZ R22, R196, -R23 ;  /* 0x80000017c4167221 */ /* 0x000fc80000010000 */
[----:B------:R-:W-:-:S05]  /*6340*/  FMUL.FTZ R22, R27, R22 ;  /* 0x000000161b167220 */ /* 0x000fca0000410000 */
[----:B------:R-:W-:-:S05]  /*6350*/  FSEL R22, R22, RZ, P3 ;  /* 0x000000ff16167208 */ /* 0x000fca0001800000 */
[----:B------:R-:W-:-:S05]  /*6360*/  FMUL.FTZ R22, R22, UR12 ;  /* 0x0000000c16167c20 */ /* 0x000fca0008410000 */
[----:B------:R-:W-:-:S04]  /*6370*/  F2FP.BF16.F32.PACK_AB R22, RZ, R22 ;  /* 0x00000016ff16723e */ /* 0x000fc800000010ff */
[----:B------:R-:W-:-:S07]  /*6380*/  PRMT R152, R22, 0x7610, R152 ;  /* 0x0000761016987816 */ /* 0x000fce0000000098 */
.L_x_5437:
[----:B------:R-:W-:Y:S05]  /*6390*/  BSYNC.RECONVERGENT B3 ;  /* 0x0000000000037941 */ /* 0x000fea0003800200 */
.L_x_5436:
        /* <DEDUP_REMOVED lines=10> */
.L_x_5439:
[----:B------:R-:W-:Y:S05]  /*6440*/  BSYNC.RECONVERGENT B3 ;  /* 0x0000000000037941 */ /* 0x000fea0003800200 */
.L_x_5438:
        /* <DEDUP_REMOVED lines=10> */
.L_x_5441:
[----:B------:R-:W-:Y:S05]  /*64f0*/  BSYNC.RECONVERGENT B3 ;  /* 0x0000000000037941 */ /* 0x000fea0003800200 */
.L_x_5440:
        /* <DEDUP_REMOVED lines=10> */
.L_x_5443:
[----:B------:R-:W-:Y:S05]  /*65a0*/  BSYNC.RECONVERGENT B3 ;  /* 0x0000000000037941 */ /* 0x000fea0003800200 */
.L_x_5442:
        /* <DEDUP_REMOVED lines=10> */
.L_x_5445:
[----:B------:R-:W-:Y:S05]  /*6650*/  BSYNC.RECONVERGENT B3 ;  /* 0x0000000000037941 */ /* 0x000fea0003800200 */
.L_x_5444:
        /* <DEDUP_REMOVED lines=10> */
.L_x_5447:
[----:B------:R-:W-:Y:S05]  /*6700*/  BSYNC.RECONVERGENT B3 ;  /* 0x0000000000037941 */ /* 0x000fea0003800200 */
.L_x_5446:
        /* <DEDUP_REMOVED lines=10> */
.L_x_5449:
[----:B------:R-:W-:Y:S05]  /*67b0*/  BSYNC.RECONVERGENT B3 ;  /* 0x0000000000037941 */ /* 0x000fea0003800200 */
.L_x_5448:
        /* <DEDUP_REMOVED lines=9> */
.L_x_5420:
[----:B------:R-:W-:Y:S05]  /*6850*/  BSYNC.RECONVERGENT B1 ;  /* 0x0000000000017941 */ /* 0x000fea0003800200 */
.L_x_5417:
[----:B-1-3--:R-:W1:Y:S08]  /*6860*/  @P0 LDC.64 R24, c[0x0][0x478] ;  /* 0x00011e00ff180b82 */ /* 0x00ae700000000a00 */
        /* <DEDUP_REMOVED lines=8> */
.L_x_5416:
[----:B------:R-:W-:Y:S05]  /*68f0*/  BSYNC.RECONVERGENT B2 ;  /* 0x0000000000027941 */ /* 0x000fea0003800200 */
.L_x_5415:
        /* <DEDUP_REMOVED lines=11> */
[----:B-1-34-:R-:W1:Y:S01]  /*69b0*/  @P2 LDC R73, c[0x0][0x40c] ;  /* 0x00010300ff492b82 */ /* 0x01ae620000000800 */
        /* <DEDUP_REMOVED lines=10> */
[-CC-:B------:R-:W-:Y:S01]  /*6a60*/  @P1 FFMA.FTZ R25, R217, R159.reuse, R156.reuse ;  /* 0x0000009fd9191223 */ /* 0x180fe2000001009c */
[-C--:B------:R-:W-:Y:S01]  /*6a70*/  @P1 FFMA.FTZ R75, R221, R159.reuse, R156 ;  /* 0x0000009fdd4b1223 */ /* 0x080fe2000001009c */
[----:B------:R-:W-:Y:S01]  /*6a80*/  @P1 FADD.FTZ R72, R227, -R72 ;  /* 0x80000048e3481221 */ /* 0x000fe20000010000 */
[-CC-:B------:R-:W-:Y:S01]  /*6a90*/  @P1 FFMA.FTZ R24, R214, R159.reuse, R156.reuse ;  /* 0x0000009fd6181223 */ /* 0x180fe2000001009c */
[-CC-:B------:R-:W-:Y:S01]  /*6aa0*/  @P1 FFMA.FTZ R26, R220, R159.reuse, R156.reuse ;  /* 0x0000009fdc1a1223 */ /* 0x180fe2000001009c */
[----:B0-----:R-:W0:Y:S01]  /*6ab0*/  @P2 LDC R161, c[0x0][0x40c] ;  /* 0x00010300ffa12b82 */ /* 0x001e220000000800 */
[----:B------:R-:W-:Y:S01]  /*6ac0*/  @P1 FFMA.FTZ R159, R225, R159, R156 ;  /* 0x0000009fe19f1223 */ /* 0x000fe2000001009c */
[----:B------:R-:W-:Y:S01]  /*6ad0*/  @P1 FADD.FTZ R25, R216, -R25 ;  /* 0x80000019d8191221 */ /* 0x000fe20000010000 */
[----:B------:R-:W-:Y:S01]  /*6ae0*/  @P1 FADD.FTZ R75, R218, -R75 ;  /* 0x8000004bda4b1221 */ /* 0x000fe20000010000 */
[----:B------:R-:W-:Y:S01]  /*6af0*/  MOV R156, R151 ;  /* 0x00000097009c7202 */ /* 0x000fe20000000f00 */
[----:B------:R-:W-:Y:S01]  /*6b00*/  @P1 FFMA.FTZ R156, R27, R72, R151 ;  /* 0x000000481b9c1223 */ /* 0x000fe20000010097 */
[----:B------:R-:W-:Y:S01]  /*6b10*/  MOV R106, R146 ;  /* 0x00000092006a7202 */ /* 0x000fe20000000f00 */
[----:B------:R-:W-:Y:S01]  /*6b20*/  @P1 FADD.FTZ R24, R219, -R24 ;  /* 0x80000018db181221 */ /* 0x000fe20000010000 */
[----:B------:R-:W3:Y:S01]  /*6b30*/  @P2 LDC R163, c[0x0][0x40c] ;  /* 0x00010300ffa32b82 */ /* 0x000ee20000000800 */
[----:B-1----:R-:W-:Y:S01]  /*6b40*/  @P2 FMUL.FTZ R22, R104, R73 ;  /* 0x0000004968162220 */ /* 0x002fe20000410000 */
[----:B------:R-:W-:Y:S01]  /*6b50*/  MOV R72, R148 ;  /* 0x0000009400487202 */ /* 0x000fe20000000f00 */
[----:B------:R-:W-:Y:S01]  /*6b60*/  @P1 FFMA.FTZ R106, R27, R25, R146 ;  /* 0x000000191b6a1223 */ /* 0x000fe20000010092 */
[----:B------:R-:W-:Y:S01]  /*6b70*/  @P1 FADD.FTZ R26, R223, -R26 ;  /* 0x8000001adf1a1221 */ /* 0x000fe20000010000 */
[----:B------:R-:W-:Y:S01]  /*6b80*/  @P1 FADD.FTZ R159, R222, -R159 ;  /* 0x8000009fde9f1221 */ /* 0x000fe20000010000 */
[----:B------:R-:W-:Y:S01]  /*6b90*/  @P2 F2FP.BF16.F32.PACK_AB R22, RZ, R22 ;  /* 0x00000016ff16223e */ /* 0x000fe200000010ff */
[----:B------:R-:W-:Y:S01]  /*6ba0*/  @P1 FFMA.FTZ R72, R27, R75, R148 ;  /* 0x0000004b1b481223 */ /* 0x000fe20000010094 */
[----:B------:R-:W1:Y:S01]  /*6bb0*/  @P2 LDC R158, c[0x0][0x40c] ;  /* 0x00010300ff9e2b82 */ /* 0x000e620000000800 */
[----:B--2---:R-:W-:Y:S01]  /*6bc0*/  @P2 FMUL.FTZ R23, R105, R74 ;  /* 0x0000004a69172220 */ /* 0x004fe20000410000 */
[----:B------:R-:W-:-:S02]  /*6bd0*/  @P2 PRMT R152, R22, 0x7610, R152 ;  /* 0x0000761016982816 */ /* 0x000fc40000000098 */
[----:B------:R-:W-:Y:S01]  /*6be0*/  MOV R107, R147 ;  /* 0x00000093006b7202 */ /* 0x000fe20000000f00 */
[C---:B------:R-:W-:Y:S01]  /*6bf0*/  @P1 FFMA.FTZ R107, R27.reuse, R24, R147 ;  /* 0x000000181b6b1223 */ /* 0x040fe20000010093 */
[----:B------:R-:W-:Y:S02]  /*6c00*/  @P2 F2FP.BF16.F32.PACK_AB R23, RZ, R23 ;  /* 0x00000017ff17223e */ /* 0x000fe400000010ff */
[----:B------:R-:W2:Y:S01]  /*6c10*/  @P2 LDC R160, c[0x0][0x40c] ;  /* 0x00010300ffa02b82 */ /* 0x000ea20000000800 */
[----:B------:R-:W-:Y:S01]  /*6c20*/  MOV R73, R149 ;  /* 0x0000009500497202 */ /* 0x000fe20000000f00 */
[C---:B------:R-:W-:Y:S01]  /*6c30*/  @P1 FFMA.FTZ R73, R27.reuse, R26, R149 ;  /* 0x0000001a1b491223 */ /* 0x040fe20000010095 */
[----:B------:R-:W-:Y:S01]  /*6c40*/  MOV R74, R150 ;  /* 0x00000096004a7202 */ /* 0x000fe20000000f00 */
[----:B------:R-:W-:Y:S01]  /*6c50*/  @P1 FFMA.FTZ R74, R27, R159, R150 ;  /* 0x0000009f1b4a1223 */ /* 0x000fe20000010096 */
[----:B------:R-:W-:Y:S01]  /*6c60*/  @P2 PRMT R152, R152, 0x5410, R23 ;  /* 0x0000541098982816 */ /* 0x000fe20000000017 */
[----:B0-----:R-:W-:Y:S01]  /*6c70*/  @P2 FMUL.FTZ R24, R106, R161 ;  /* 0x000000a16a182220 */ /* 0x001fe20000410000 */
[----:B------:R-:W-:Y:S01]  /*6c80*/  MOV R75, R156 ;  /* 0x0000009c004b7202 */ /* 0x000fe20000000f00 */
[----:B------:R-:W0:Y:S01]  /*6c90*/  @P2 LDC R165, c[0x0][0x40c] ;  /* 0x00010300ffa52b82 */ /* 0x000e220000000800 */
[----:B---3--:R-:W-:-:S02]  /*6ca0*/  @P2 FMUL.FTZ R23, R72, R163 ;  /* 0x000000a348172220 */ /* 0x008fc40000410000 */
[----:B------:R-:W-:-:S03]  /*6cb0*/  @P2 F2FP.BF16.F32.PACK_AB R24, RZ, R24 ;  /* 0x00000018ff18223e */ /* 0x000fc600000010ff */
        /* <DEDUP_REMOVED lines=11> */
[----:B------:R-:W-:Y:S01]  /*6d70*/  @P2 PRMT R155, R26, 0x7610, R155 ;  /* 0x000076101a9b2816 */ /* 0x000fe2000000009b */
[----:B------:R-:W-:Y:S06]  /*6d80*/  @!P2 BRA `(.L_x_5455) ;  /* 0x000000100048a947 */ /* 0x000fec0003800000 */
[----:B------:R-:W-:-:S05]  /*6d90*/  FMUL.FTZ R22, R156, UR12 ;  /* 0x0000000c9c167c20 */ /* 0x000fca0008410000 */
[----:B------:R-:W-:-:S04]  /*6da0*/  F2FP.BF16.F32.PACK_AB R22, RZ, R22 ;  /* 0x00000016ff16723e */ /* 0x000fc800000010ff */
[----:B------:R-:W-:Y:S01]  /*6db0*/  PRMT R155, R155, 0x5410, R22 ;  /* 0x000054109b9b7816 */ /* 0x000fe20000000016 */
[----:B------:R-:W-:Y:S06]  /*6dc0*/  BRA `(.L_x_5455) ;  /* 0x0000001000387947 */ /* 0x000fec0003800000 */
.L_x_5454:
[----:B-1-34-:R-:W1:Y:S01]  /*6dd0*/  @P2 LDC R25, c[0x0][0x40c] ;  /* 0x00010300ff192b82 */ /* 0x01ae620000000800 */
[-CC-:B------:R-:W-:Y:S01]  /*6de0*/  @P1 FFMA.FTZ R23, R213, R159.reuse, R156.reuse ;  /* 0x0000009fd5171223 */ /* 0x180fe2000001009c */
[-CC-:B------:R-:W-:Y:S01]  /*6df0*/  @P1 FFMA.FTZ R26, R210, R159.reuse, R156.reuse ;  /* 0x0000009fd21a1223 */ /* 0x180fe2000001009c */
[----:B0-----:R-:W-:Y:S01]  /*6e00*/  @P1 FFMA.FTZ R161, R217, R159, R156 ;  /* 0x0000009fd9a11223 */ /* 0x001fe2000001009c */
[----:B------:R-:W-:Y:S01]  /*6e10*/  MOV R22, R144 ;  /* 0x0000009000167202 */ /* 0x000fe20000000f00 */
[----:B------:R-:W-:Y:S01]  /*6e20*/  @P1 FADD.FTZ R24, R212, -R23 ;  /* 0x80000017d4181221 */ /* 0x000fe20000010000 */
[----:B------:R-:W-:Y:S01]  /*6e30*/  @P1 FADD.FTZ R26, R215, -R26 ;  /* 0x8000001ad71a1221 */ /* 0x000fe20000010000 */
[----:B------:R-:W-:Y:S01]  /*6e40*/  @P1 FADD.FTZ R161, R216, -R161 ;  /* 0x800000a1d8a11221 */ /* 0x000fe20000010000 */
[----:B------:R-:W0:Y:S01]  /*6e50*/  @P2 LDC R158, c[0x0][0x40c] ;  /* 0x00010300ff9e2b82 */ /* 0x000e220000000800 */
[----:B------:R-:W-:Y:S01]  /*6e60*/  MOV R23, R145 ;  /* 0x0000009100177202 */ /* 0x000fe20000000f00 */
[C---:B------:R-:W-:Y:S01]  /*6e70*/  @P1 FFMA.FTZ R22, R27.reuse, R24, R144 ;  /* 0x000000181b161223 */ /* 0x040fe20000010090 */
[C---:B------:R-:W-:Y:S01]  /*6e80*/  @P1 FFMA.FTZ R23, R27.reuse, R26, R145 ;  /* 0x0000001a1b171223 */ /* 0x040fe20000010091 */
[----:B------:R-:W-:Y:S01]  /*6e90*/  MOV R24, R146 ;  /* 0x0000009200187202 */ /* 0x000fe20000000f00 */
[----:B------:R-:W-:Y:S01]  /*6ea0*/  @P1 FFMA.FTZ R26, R214, R159, R156 ;  /* 0x0000009fd61a1223 */ /* 0x000fe2000001009c */
[----:B------:R-:W-:Y:S01]  /*6eb0*/  @P1 FFMA.FTZ R24, R27, R161, R146 ;  /* 0x000000a11b181223 */ /* 0x000fe20000010092 */
[-C--:B------:R-:W-:Y:S01]  /*6ec0*/  @P1 FFMA.FTZ R161, R221, R159.reuse, R156 ;  /* 0x0000009fdda11223 */ /* 0x080fe2000001009c */
[----:B------:R-:W2:Y:S01]  /*6ed0*/  @P2 LDC R163, c[0x0][0x40c] ;  /* 0x00010300ffa32b82 */ /* 0x000ea20000000800 */
[----:B------:R-:W-:Y:S01]  /*6ee0*/  @P1 FADD.FTZ R26, R219, -R26 ;  /* 0x8000001adb1a1221 */ /* 0x000fe20000010000 */
[-CC-:B------:R-:W-:Y:S01]  /*6ef0*/  @P1 FFMA.FTZ R164, R220, R159.reuse, R156.reuse ;  /* 0x0000009fdca41223 */ /* 0x180fe2000001009c */
[----:B------:R-:W-:Y:S01]  /*6f00*/  @P1 FFMA.FTZ R231, R225, R159, R156 ;  /* 0x0000009fe1e71223 */ /* 0x000fe2000001009c */
[----:B------:R-:W-:Y:S01]  /*6f10*/  @P1 FADD.FTZ R161, R218, -R161 ;  /* 0x800000a1daa11221 */ /* 0x000fe20000010000 */
[----:B------:R-:W-:Y:S01]  /*6f20*/  MOV R160, R150 ;  /* 0x0000009600a07202 */ /* 0x000fe20000000f00 */
[----:B------:R-:W-:Y:S01]  /*6f30*/  @P1 FADD.FTZ R164, R223, -R164 ;  /* 0x800000a4dfa41221 */ /* 0x000fe20000010000 */
[----:B------:R-:W-:Y:S01]  /*6f40*/  @P1 FADD.FTZ R231, R222, -R231 ;  /* 0x800000e7dee71221 */ /* 0x000fe20000010000 */
        /* <DEDUP_REMOVED lines=41> */
.L_x_5453:
[----:B------:R-:W-:-:S04]  /*71e0*/  UISETP.NE.U32.AND UP0, UPT, UR14, URZ, UPT ;  /* 0x000000ff0e00728c */ /* 0x000fc8000bf05070 */
[----:B------:R-:W-:-:S06]  /*71f0*/  UISETP.NE.AND.EX UP0, UPT, UR15, URZ, UPT, UP0 ;  /* 0x000000ff0f00728c */ /* 0x000fcc000bf05300 */
[----:B------:R-:W-:-:S13]  /*7200*/  PLOP3.LUT P0, PT, PT, PT, UP0, 0x80, 0x8 ;  /* 0x000000000008781c */ /* 0x000fda0003f0f008 */
[----:B------:R-:W-:Y:S05]  /*7210*/  @!P0 BRA `(.L_x_5456) ;  /* 0x0000000400cc8947 */ /* 0x000fea0003800000 */
[-CC-:B-1-34-:R-:W-:Y:S01]  /*7220*/  FFMA.FTZ R24, R224, R159.reuse, R156.reuse ;  /* 0x0000009fe0187223 */ /* 0x19afe2000001009c */
        /* <DEDUP_REMOVED lines=14> */
[----:B0-----:R-:W-:Y:S01]  /*7310*/  FADD.FTZ R160, R212, -R75 ;  /* 0x8000004bd4a07221 */ /* 0x001fe20000010000 */
[----:B------:R-:W-:Y:S01]  /*7320*/  BSSY.RECONVERGENT B3, `(.L_x_5457) ;  /* 0x0000013000037945 */ /* 0x000fe20003800200 */
        /* <DEDUP_REMOVED lines=18> */
.L_x_5458:
[----:B------:R-:W-:Y:S05]  /*7450*/  BSYNC.RECONVERGENT B3 ;  /* 0x0000000000037941 */ /* 0x000fea0003800200 */
.L_x_5457:
        /* <DEDUP_REMOVED lines=10> */
.L_x_5460:
[----:B------:R-:W-:Y:S05]  /*7500*/  BSYNC.RECONVERGENT B3 ;  /* 0x0000000000037941 */ /* 0x000fea0003800200 */
.L_x_5459:
        /* <DEDUP_REMOVED lines=10> */
.L_x_5462:
[----:B------:R-:W-:Y:S05]  /*75b0*/  BSYNC.RECONVERGENT B3 ;  /* 0x0000000000037941 */ /* 0x000fea0003800200 */
.L_x_5461:
        /* <DEDUP_REMOVED lines=10> */
.L_x_5464:
[----:B------:R-:W-:Y:S05]  /*7660*/  BSYNC.RECONVERGENT B3 ;  /* 0x0000000000037941 */ /* 0x000fea0003800200 */
.L_x_5463:
        /* <DEDUP_REMOVED lines=10> */
.L_x_5466:
[----:B------:R-:W-:Y:S05]  /*7710*/  BSYNC.RECONVERGENT B3 ;  /* 0x0000000000037941 */ /* 0x000fea0003800200 */
.L_x_5465:
        /* <DEDUP_REMOVED lines=10> */
.L_x_5468:
[----:B------:R-:W-:Y:S05]  /*77c0*/  BSYNC.RECONVERGENT B3 ;  /* 0x0000000000037941 */ /* 0x000fea0003800200 */
.L_x_5467:
        /* <DEDUP_REMOVED lines=10> */
.L_x_5470:
[----:B------:R-:W-:Y:S05]  /*7870*/  BSYNC.RECONVERGENT B3 ;  /* 0x0000000000037941 */ /* 0x000fea0003800200 */
.L_x_5469:
[----:B------:R-:W-:Y:S02]  /*7880*/  FSEL R75, R22, RZ, P1 ;  /* 0x000000ff164b7208 */ /* 0x000fe40000800000 */
[----:B------:R-:W-:Y:S02]  /*7890*/  FSEL R74, R74, RZ, P1 ;  /* 0x000000ff4a4a7208 */ /* 0x000fe40000800000 */
[----:B------:R-:W-:Y:S02]  /*78a0*/  FSEL R73, R73, RZ, P1 ;  /* 0x000000ff49497208 */ /* 0x000fe40000800000 */
[----:B------:R-:W-:Y:S02]  /*78b0*/  FSEL R72, R72, RZ, P1 ;  /* 0x000000ff48487208 */ /* 0x000fe40000800000 */
[----:B------:R-:W-:Y:S02]  /*78c0*/  FSEL R107, R107, RZ, P1 ;  /* 0x000000ff6b6b7208 */ /* 0x000fe40000800000 */
[----:B------:R-:W-:-:S02]  /*78d0*/  FSEL R106, R106, RZ, P1 ;  /* 0x000000ff6a6a7208 */ /* 0x000fc40000800000 */
[----:B------:R-:W-:Y:S02]  /*78e0*/  FSEL R105, R105, RZ, P1 ;  /* 0x000000ff69697208 */ /* 0x000fe40000800000 */
[----:B------:R-:W-:Y:S01]  /*78f0*/  FSEL R104, R104, RZ, P1 ;  /* 0x000000ff68687208 */ /* 0x000fe20000800000 */
[----:B------:R-:W-:Y:S06]  /*7900*/  @!P2 BRA `(.L_x_5455) ;  /* 0x000000040068a947 */ /* 0x000fec0003800000 */
[----:B------:R-:W-:-:S05]  /*7910*/  FMUL.FTZ R22, R75, UR12 ;  /* 0x0000000c4b167c20 */ /* 0x000fca0008410000 */
[----:B------:R-:W-:-:S04]  /*7920*/  F2FP.BF16.F32.PACK_AB R22, RZ, R22 ;  /* 0x00000016ff16723e */ /* 0x000fc800000010ff */
[----:B------:R-:W-:Y:S01]  /*7930*/  PRMT R155, R155, 0x5410, R22 ;  /* 0x000054109b9b7816 */ /* 0x000fe20000000016 */
[----:B------:R-:W-:Y:S06]  /*7940*/  BRA `(.L_x_5455) ;  /* 0x0000000400587947 */ /* 0x000fec0003800000 */
.L_x_5456:
[----:B-1-34-:R-:W1:Y:S01]  /*7950*/  @P2 LDC R23, c[0x0][0x40c] ;  /* 0x00010300ff172b82 */ /* 0x01ae620000000800 */
[----:B------:R-:W-:Y:S01]  /*7960*/  FFMA.FTZ R22, R224, R159, R156 ;  /* 0x0000009fe0167223 */ /* 0x000fe2000001009c */
[----:B------:R-:W-:Y:S01]  /*7970*/  ISETP.GT.AND P1, PT, R26, RZ, PT ;  /* 0x000000ff1a00720c */ /* 0x000fe20003f24270 */
[----:B------:R-:W-:Y:S02]  /*7980*/  BSSY.RECONVERGENT B3, `(.L_x_5471) ;  /* 0x000000e000037945 */ /* 0x000fe40003800200 */
[----:B------:R-:W-:-:S04]  /*7990*/  FADD.FTZ R22, R227, -R22 ;  /* 0x80000016e3167221 */ /* 0x000fc80000010000 */
[----:B------:R-:W-:-:S05]  /*79a0*/  FMUL.FTZ R22, R27, R22 ;  /* 0x000000161b167220 */ /* 0x000fca0000410000 */
[----:B------:R-:W-:-:S05]  /*79b0*/  FSEL R22, R22, RZ, P1 ;  /* 0x000000ff16167208 */ /* 0x000fca0000800000 */
[----:B-1----:R-:W-:Y:S01]  /*79c0*/  @P2 FMUL.FTZ R22, R22, R23 ;  /* 0x0000001716162220 */ /* 0x002fe20000410000 */
        /* <DEDUP_REMOVED lines=9> */
.L_x_5472:
[----:B------:R-:W-:Y:S05]  /*7a60*/  BSYNC.RECONVERGENT B3 ;  /* 0x0000000000037941 */ /* 0x000fea0003800200 */
.L_x_5471:
        /* <DEDUP_REMOVED lines=10> */
.L_x_5474:
[----:B------:R-:W-:Y:S05]  /*7b10*/  BSYNC.RECONVERGENT B3 ;  /* 0x0000000000037941 */ /* 0x000fea0003800200 */
.L_x_5473:
        /* <DEDUP_REMOVED lines=10> */
.L_x_5476:
[----:B------:R-:W-:Y:S05]  /*7bc0*/  BSYNC.RECONVERGENT B3 ;  /* 0x0000000000037941 */ /* 0x000fea0003800200 */
.L_x_5475:
        /* <DEDUP_REMOVED lines=10> */
.L_x_5478:
[----:B------:R-:W-:Y:S05]  /*7c70*/  BSYNC.RECONVERGENT B3 ;  /* 0x0000000000037941 */ /* 0x000fea0003800200 */
.L_x_5477:
        /* <DEDUP_REMOVED lines=10> */
.L_x_5480:
[----:B------:R-:W-:Y:S05]  /*7d20*/  BSYNC.RECONVERGENT B3 ;  /* 0x0000000000037941 */ /* 0x000fea0003800200 */
.L_x_5479:
        /* <DEDUP_REMOVED lines=10> */
.L_x_5482:
[----:B------:R-:W-:Y:S05]  /*7dd0*/  BSYNC.RECONVERGENT B3 ;  /* 0x0000000000037941 */ /* 0x000fea0003800200 */
.L_x_5481:
        /* <DEDUP_REMOVED lines=10> */
.L_x_5484:
[----:B------:R-:W-:Y:S05]  /*7e80*/  BSYNC.RECONVERGENT B3 ;  /* 0x0000000000037941 */ /* 0x000fea0003800200 */
.L_x_5483:
[----:B------:R-:W-:-:S04]  /*7e90*/  @P2 F2FP.BF16.F32.PACK_AB R22, RZ, R22 ;  /* 0x00000016ff16223e */ /* 0x000fc800000010ff */
[----:B------:R-:W-:-:S07]  /*7ea0*/  @P2 PRMT R155, R155, 0x5410, R22 ;  /* 0x000054109b9b2816 */ /* 0x000fce0000000016 */
.L_x_5455:
[----:B------:R-:W-:Y:S05]  /*7eb0*/  BSYNC.RECONVERGENT B1 ;  /* 0x0000000000017941 */ /* 0x000fea0003800200 */
.L_x_5452:
[----:B------:R-:W1:Y:S08]  /*7ec0*/  @P0 LDC.64 R24, c[0x0][0x478] ;  /* 0x00011e00ff180b82 */ /* 0x000e700000000a00 */
[----:B------:R-:W2:Y:S01]  /*7ed0*/  @P2 LDC.64 R22, c[0x0][0x468] ;  /* 0x00011a00ff162b82 */ /* 0x000ea20000000a00 */
[----:B-1----:R-:W-:-:S05]  /*7ee0*/  @P0 IMAD.WIDE.U32 R24, R157, 0x20, R24 ;  /* 0x000000209d180825 */ /* 0x002fca00078e0018 */
[----:B------:R1:W-:Y:S01]  /*7ef0*/  @P0 STG.E.128 desc[UR6][R24.64], R104 ;  /* 0x0000006818000986 */ /* 0x0003e2000c101d06 */
[----:B--2---:R-:W-:-:S03]  /*7f00*/  @P2 IMAD.WIDE.U32 R22, R21, 0x10, R22 ;  /* 0x0000001015162825 */ /* 0x004fc600078e0016 */
[----:B------:R1:W-:Y:S04]  /*7f10*/  @P0 STG.E.128 desc[UR6][R24.64+0x10], R72 ;  /* 0x0000104818000986 */ /* 0x0003e8000c101d06 */
[----:B------:R1:W-:Y:S02]  /*7f20*/  @P2 STG.E.128 desc[UR6][R22.64], R152 ;  /* 0x0000009816002986 */ /* 0x0003e4000c101d06 */
.L_x_5451:
[----:B------:R-:W-:Y:S05]  /*7f30*/  BSYNC.RECONVERGENT B2 ;  /* 0x0000000000027941 */ /* 0x000fea0003800200 */
.L_x_5450:
[----:B-1-34-:R-:W1:Y:S02]  /*7f40*/  LDC.64 R22, c[0x0][0x380] ;  /* 0x0000e000ff167b82 */ /* 0x01ae640000000a00 */
[----:B-1----:R-:W-:-:S04]  /*7f50*/  LEA R17, R22, R17, 0x2 ;  /* 0x0000001116117211 */ /* 0x002fc800078e10ff */
[----:B------:R-:W-:-:S13]  /*7f60*/  ISETP.GE.AND P0, PT, R17, R23, PT ;  /* 0x000000171100720c */ /* 0x000fda0003f06270 */
[----:B------:R-:W-:Y:S05]  /*7f70*/  @!P0 BRA `(.L_x_5485) ;  /* 0xffffff88000c8947 */ /* 0x000fea000383ffff */
.L_x_5334:
[----:B------:R-:W-:Y:S05]  /*7f80*/  BSYNC B0 ;  /* 0x0000000000007941 */ /* 0x000fea0003800000 */
.L_x_5333:
        /* <DEDUP_REMOVED lines=68> */
[----:B------:R-:W4:Y:S01]  /*83d0*/  LDS R29, [R6+0x3000] ;  /* 0x00300000061d7984 */ /* 0x000f220000000800 */
[----:B0-----:R-:W-:-:S03]  /*83e0*/  FADD.FTZ R13, RZ, R13 ;  /* 0x0000000dff0d7221 */ /* 0x001fc60000010000 */
[----:B------:R-:W0:Y:S01]  /*83f0*/  LDS R32, [R6+0x3200] ;  /* 0x0032000006207984 */ /* 0x000e220000000800 */
[----:B---3--:R-:W-:-:S03]  /*8400*/  FADD.FTZ R13, R13, R22 ;  /* 0x000000160d0d7221 */ /* 0x008fc60000010000 */
        /* <DEDUP_REMOVED lines=13> */
[----:B-1----:R-:W-:Y:S01]  /*84e0*/  FADD.FTZ R12, R12, R27 ;  /* 0x0000001b0c0c7221 */ /* 0x002fe20000010000 */
[----:B--2---:R-:W-:Y:S01]  /*84f0*/  FADD.FTZ R13, R13, R30 ;  /* 0x0000001e0d0d7221 */ /* 0x004fe20000010000 */
[----:B----4-:R-:W-:Y:S01]  /*8500*/  FADD.FTZ R29, R2, R29 ;  /* 0x0000001d021d7221 */ /* 0x010fe20000010000 */
[----:B0-----:R-:W-:Y:S01]  /*8510*/  FADD.FTZ R7, R7, R32 ;  /* 0x0000002007077221 */ /* 0x001fe20000010000 */
[----:B---3--:R-:W-:Y:S01]  /*8520*/  FADD.FTZ R31, R8, R31 ;  /* 0x0000001f081f7221 */ /* 0x008fe20000010000 */
        /* <DEDUP_REMOVED lines=19> */
[----:B------:R-:W-:Y:S01]  /*8660*/  @P5 MOV R2, R44 ;  /* 0x0000002c00025202 */ /* 0x000fe20000000f00 */
[----:B------:R-:W0:Y:S01]  /*8670*/  LDS R4, [R6] ;  /* 0x0000000006047984 */ /* 0x000e220000000800 */
[----:B------:R-:W-:-:S02]  /*8680*/  @P5 MOV R3, R47 ;  /* 0x0000002f00035202 */ /* 0x000fc40000000f00 */
[----:B------:R-:W-:Y:S01]  /*8690*/  IADD3.X R45, PT, PT, R45, UR17, RZ, P1, !PT ;  /* 0x000000112d2d7c10 */ /* 0x000fe20008ffe4ff */
[----:B------:R-:W1:Y:S01]  /*86a0*/  LDS R37, [R6+0x1000] ;  /* 0x0010000006257984 */ /* 0x000e620000000800 */
[C---:B------:R-:W-:Y:S02]  /*86b0*/  ISETP.GE.U32.AND P0, PT, R43.reuse, 0x100, PT ;  /* 0x000001002b00780c */ /* 0x040fe40003f06070 */
        /* <DEDUP_REMOVED lines=22> */
[----:B------:R-:W2:Y:S01]  /*8820*/  LDS R41, [R6+0x3400] ;  /* 0x0034000006297984 */ /* 0x000ea20000000800 */
[----:B------:R-:W-:-:S03]  /*8830*/  FADD.FTZ R19, R19, R20 ;  /* 0x0000001413137221 */ /* 0x000fc60000010000 */
[----:B------:R-:W3:Y:S01]  /*8840*/  LDS R15, [R6+0x800] ;  /* 0x00080000060f7984 */ /* 0x000ee20000000800 */
[----:B------:R-:W-:Y:S01]  /*8850*/  FADD.FTZ R40, R19, R40 ;  /* 0x0000002813287221 */ /* 0x000fe20000010000 */
[----:B-1----:R-:W-:Y:S02]  /*8860*/  @P5 MOV R2, R42 ;  /* 0x0000002a00025202 */ /* 0x002fe40000000f00 */
        /* <DEDUP_REMOVED lines=11> */
[----:B0-----:R-:W-:Y:S01]  /*8920*/  FADD.FTZ R14, R14, R21 ;  /* 0x000000150e0e7221 */ /* 0x001fe20000010000 */
[----:B------:R-:W-:Y:S02]  /*8930*/  ISETP.GE.U32.AND P5, PT, R43, 0x380, PT ;  /* 0x000003802b00780c */ /* 0x000fe40003fa6070 */
[----:B------:R-:W0:Y:S01]  /*8940*/  LDS R20, [R6+0x3800] ;  /* 0x0038000006147984 */ /* 0x000e220000000800 */
[----:B------:R-:W-:-:S03]  /*8950*/  @P0 MOV R2, R44 ;  /* 0x0000002c00020202 */ /* 0x000fc60000000f00 */
[----:B------:R-:W-:Y:S01]  /*8960*/  LDS R19, [R6+0x1a00] ;  /* 0x001a000006137984 */ /* 0x000fe20000000800 */
[----:B------:R-:W-:Y:S02]  /*8970*/  @P0 IADD3 R44, P6, PT, R44, 0x200, RZ ;  /* 0x000002002c2c0810 */ /* 0x000fe40007fde0ff */
[-C--:B------:R-:W-:Y:S01]  /*8980*/  @P0 MOV R3, R47.reuse ;  /* 0x0000002f00030202 */ /* 0x080fe20000000f00 */
[----:B------:R-:W0:Y:S01]  /*8990*/  LDS R8, [R6+0xc00] ;  /* 0x000c000006087984 */ /* 0x000e220000000800 */
[----:B------:R-:W-:Y:S02]  /*89a0*/  @P0 IADD3.X R47, PT, PT, RZ, R47, RZ, P6, !PT ;  /* 0x0000002fff2f0210 */ /* 0x000fe400037fe4ff */
[----:B------:R-:W-:Y:S01]  /*89b0*/  @P0 IADD3 R42, P6, PT, R42, 0x200, RZ ;  /* 0x000002002a2a0810 */ /* 0x000fe20007fde0ff */
[----:B------:R-:W-:Y:S01]  /*89c0*/  LDS R23, [R6+0x2a00] ;  /* 0x002a000006177984 */ /* 0x000fe20000000800 */
[----:B--2---:R-:W-:Y:S02]  /*89d0*/  FADD.FTZ R41, R40, R41 ;  /* 0x0000002928297221 */ /* 0x004fe40000010000 */
[----:B------:R-:W-:Y:S01]  /*89e0*/  @P0 IADD3.X R45, PT, PT, RZ, R45, RZ, P6, !PT ;  /* 0x0000002dff2d0210 */ /* 0x000fe200037fe4ff */
[----:B------:R-:W2:Y:S01]  /*89f0*/  LDS R17, [R6+0x1c00] ;  /* 0x001c000006117984 */ /* 0x000ea20000000800 */
[----:B------:R-:W-:Y:S01]  /*8a00*/  ISETP.GE.U32.AND P6, PT, R43, 0x400, PT ;  /* 0x000004002b00780c */ /* 0x000fe20003fc6070 */
[----:B---3--:R-:W-:-:S02]  /*8a10*/  FADD.FTZ R15, RZ, R15 ;  /* 0x0000000fff0f7221 */ /* 0x008fc40000010000 */
[----:B------:R-:W-:Y:S02]  /*8a20*/  LDS R27, [R6+0x3a00] ;  /* 0x003a0000061b7984 */ /* 0x000fe40000000800 */
[----:B-1----:R-:W-:Y:S02]  /*8a30*/  FADD.FTZ R15, R15, R16 ;  /* 0x000000100f0f7221 */ /* 0x002fe40000010000 */
[----:B------:R-:W1:Y:S02]  /*8a40*/  LDS R21, [R6+0x2c00] ;  /* 0x002c000006157984 */ /* 0x000e640000000800 */
[----:B----4-:R-:W-:Y:S02]  /*8a50*/  FADD.FTZ R15, R15, R18 ;  /* 0x000000120f0f7221 */ /* 0x010fe40000010000 */
[----:B------:R-:W-:Y:S01]  /*8a60*/  LDS R10, [R6+0x1e00] ;  /* 0x001e0000060a7984 */ /* 0x000fe20000000800 */
[----:B------:R-:W-:-:S03]  /*8a70*/  FADD.FTZ R0, R0, R29 ;  /* 0x0000001d00007221 */ /* 0x000fc60000010000 */
[----:B------:R-:W3:Y:S01]  /*8a80*/  LDS R29, [R6+0x3c00] ;  /* 0x003c0000061d7984 */ /* 0x000ee20000000800 */
[----:B------:R-:W-:Y:S01]  /*8a90*/  FADD.FTZ R0, R0, R37 ;  /* 0x0000002500007221 */ /* 0x000fe20000010000 */
[----:B0-----:R-:W-:-:S03]  /*8aa0*/  FADD.FTZ R15, R15, R20 ;  /* 0x000000140f0f7221 */ /* 0x001fc60000010000 */
[----:B------:R-:W-:Y:S02]  /*8ab0*/  FADD.FTZ R39, R0, R39 ;  /* 0x0000002700277221 */ /* 0x000fe40000010000 */
[----:B------:R-:W0:Y:S01]  /*8ac0*/  LDS R0, [R6+0xa00] ;  /* 0x000a000006007984 */ /* 0x000e220000000800 */
[----:B------:R-:W-:-:S03]  /*8ad0*/  FADD.FTZ R8, RZ, R8 ;  /* 0x00000008ff087221 */ /* 0x000fc60000010000 */
[----:B------:R4:W-:Y:S04]  /*8ae0*/  @P0 STG.E desc[UR6][R2.64], R39 ;  /* 0x0000002702000986 */ /* 0x0009e8000c101906 */
[----:B------:R1:W-:Y:S01]  /*8af0*/  @P0 STG.E desc[UR6][R4.64], R7 ;  /* 0x0000000704000986 */ /* 0x0003e2000c101906 */
[----:B--2---:R-:W-:-:S03]  /*8b00*/  FADD.FTZ R8, R8, R17 ;  /* 0x0000001108087221 */ /* 0x004fc60000010000 */
[----:B------:R-:W2:Y:S01]  /*8b10*/  LDS R7, [R6+0xe00] ;  /* 0x000e000006077984 */ /* 0x000ea20000000800 */
[----:B----4-:R-:W-:Y:S02]  /*8b20*/  @P4 MOV R2, R44 ;  /* 0x0000002c00024202 */ /* 0x010fe40000000f00 */
[-C--:B------:R-:W-:Y:S01]  /*8b30*/  @P4 MOV R3, R47.reuse ;  /* 0x0000002f00034202 */ /* 0x080fe20000000f00 */
[----:B-1----:R-:W-:Y:S01]  /*8b40*/  FADD.FTZ R8, R8, R21 ;  /* 0x0000001508087221 */ /* 0x002fe20000010000 */
[----:B------:R-:W-:Y:S01]  /*8b50*/  @P4 IADD3 R44, P0, PT, R44, 0x200, RZ ;  /* 0x000002002c2c4810 */ /* 0x000fe20007f1e0ff */
[----:B------:R-:W-:Y:S02]  /*8b60*/  FADD.FTZ R5, R14, R25 ;  /* 0x000000190e057221 */ /* 0x000fe40000010000 */
[----:B------:R1:W-:Y:S01]  /*8b70*/  @P4 STG.E desc[UR6][R2.64], R41 ;  /* 0x0000002902004986 */ /* 0x0003e2000c101906 */
[----:B------:R-:W-:-:S03]  /*8b80*/  @P4 IADD3.X R47, PT, PT, RZ, R47, RZ, P0, !PT ;  /* 0x0000002fff2f4210 */ /* 0x000fc600007fe4ff */
[----:B------:R-:W4:Y:S01]  /*8b90*/  LDS R25, [R6+0x2e00] ;  /* 0x002e000006197984 */ /* 0x000f220000000800 */
[----:B---3--:R-:W-:Y:S01]  /*8ba0*/  FADD.FTZ R29, R8, R29 ;  /* 0x0000001d081d7221 */ /* 0x008fe20000010000 */
        /* <DEDUP_REMOVED lines=17> */
[----:B----4-:R-:W-:Y:S01]  /*8cc0*/  FADD.FTZ R10, R10, R25 ;  /* 0x000000190a0a7221 */ /* 0x010fe20000010000 */
        /* <DEDUP_REMOVED lines=44> */
.L_x_5344:
[----:B------:R-:W-:Y:S01]  /*8f90*/  HFMA2 R164, -RZ, RZ, 0, 5.9604644775390625e-08 ;  /* 0x00000001ffa47431 */ /* 0x000fe200000001ff */
[----:B------:R-:W-:Y:S01]  /*8fa0*/  BSSY B1, `(.L_x_5486) ;  /* 0x0000006000017945 */ /* 0x000fe20003800000 */
[----:B------:R-:W-:Y:S02]  /*8fb0*/  MOV R165, 0x1f ;  /* 0x0000001f00a57802 */ /* 0x000fe40000000f00 */
[----:B0-----:R-:W-:-:S07]  /*8fc0*/  MOV R162, 0xffffffff ;  /* 0xffffffff00a27802 */ /* 0x001fce0000000f00 */
[----:B------:R-:W-:Y:S05]  /*8fd0*/  WARPSYNC.COLLECTIVE R162, `(.L_x_5487) ;  /* 0x00000000a2087348 */ /* 0x000fea0003c00000 */
[----:B------:R0:W1:Y:S02]  /*8fe0*/  SHFL.BFLY P0, R163, R231, R164, R165 ;  /* 0x0c0000a4e7a37389 */ /* 0x00006400000000a5 */
[----:B01----:R-:W-:Y:S05]  /*8ff0*/  ENDCOLLECTIVE ;  /* 0x000000000000791b */ /* 0x003fea0003800000 */
.L_x_5487:
[----:B------:R-:W-:Y:S05]  /*9000*/  BSYNC B1 ;  /* 0x0000000000017941 */ /* 0x000fea0003800000 */
.L_x_5486:
        /* <DEDUP_REMOVED lines=9> */
.L_x_5488:
[----:B------:R-:W-:Y:S01]  /*90a0*/  HFMA2 R164, -RZ, RZ, 0, 1.1920928955078125e-07 ;  /* 0x00000002ffa47431 */ /* 0x000fe200000001ff */
[----:B------:R-:W-:Y:S02]  /*90b0*/  MOV R231, R22 ;  /* 0x0000001600e77202 */ /* 0x000fe40000000f00 */
[----:B------:R-:W-:-:S07]  /*90c0*/  MOV R21, R163 ;  /* 0x000000a300157202 */ /* 0x000fce0000000f00 */
[----:B------:R-:W-:Y:S05]  /*90d0*/  WARPSYNC.COLLECTIVE R162, `(.L_x_5489) ;  /* 0x00000000a2087348 */ /* 0x000fea0003c00000 */
[----:B------:R0:W1:Y:S02]  /*90e0*/  SHFL.BFLY P0, R163, R231, R164, R165 ;  /* 0x0c0000a4e7a37389 */ /* 0x00006400000000a5 */
[----:B01----:R-:W-:Y:S05]  /*90f0*/  ENDCOLLECTIVE ;  /* 0x000000000000791b */ /* 0x003fea0003800000 */
.L_x_5489:
[----:B------:R-:W-:-:S05]  /*9100*/  FADD.FTZ R21, R21, R228 ;  /* 0x000000e415157221 */ /* 0x000fca0000010000 */
[----:B------:R-:W-:Y:S02]  /*9110*/  MOV R231, R21 ;  /* 0x0000001500e77202 */ /* 0x000fe40000000f00 */
[----:B------:R-:W-:-:S07]  /*9120*/  MOV R157, R163 ;  /* 0x000000a3009d7202 */ /* 0x000fce0000000f00 */
[----:B------:R-:W-:Y:S05]  /*9130*/  WARPSYNC.COLLECTIVE R162, `(.L_x_5490) ;  /* 0x00000000a2087348 */ /* 0x000fea0003c00000 */
[----:B------:R0:W1:Y:S02]  /*9140*/  SHFL.BFLY P0, R163, R231, R164, R165 ;  /* 0x0c0000a4e7a37389 */ /* 0x00006400000000a5 */
[----:B01----:R-:W-:Y:S05]  /*9150*/  ENDCOLLECTIVE ;  /* 0x000000000000791b */ /* 0x003fea0003800000 */
.L_x_5490:
[----:B------:R-:W-:Y:S01]  /*9160*/  FADD.FTZ R157, R22, R157 ;  /* 0x0000009d169d7221 */ /* 0x000fe20000010000 */
[----:B------:R-:W-:-:S04]  /*9170*/  HFMA2 R164, -RZ, RZ, 0, 2.384185791015625e-07 ;  /* 0x00000004ffa47431 */ /* 0x000fc800000001ff */
[----:B------:R-:W-:Y:S02]  /*9180*/  MOV R231, R157 ;  /* 0x0000009d00e77202 */ /* 0x000fe40000000f00 */
[----:B------:R-:W-:-:S07]  /*9190*/  MOV R156, R163 ;  /* 0x000000a3009c7202 */ /* 0x000fce0000000f00 */
[----:B------:R-:W-:Y:S05]  /*91a0*/  WARPSYNC.COLLECTIVE R162, `(.L_x_5491) ;  /* 0x00000000a2087348 */ /* 0x000fea0003c00000 */
[----:B------:R0:W1:Y:S02]  /*91b0*/  SHFL.BFLY P0, R163, R231, R164, R165 ;  /* 0x0c0000a4e7a37389 */ /* 0x00006400000000a5 */
[----:B01----:R-:W-:Y:S05]  /*91c0*/  ENDCOLLECTIVE ;  /* 0x000000000000791b */ /* 0x003fea0003800000 */
.L_x_5491:
[----:B------:R-:W-:-:S05]  /*91d0*/  FADD.FTZ R156, R21, R156 ;  /* 0x0000009c159c7221 */ /* 0x000fca0000010000 */
[----:B------:R-:W-:Y:S02]  /*91e0*/  MOV R231, R156 ;  /* 0x0000009c00e77202 */ /* 0x000fe40000000f00 */
[----:B------:R-:W-:-:S07]  /*91f0*/  MOV R158, R163 ;  /* 0x000000a3009e7202 */ /* 0x000fce0000000f00 */
[----:B------:R-:W-:Y:S05]  /*9200*/  WARPSYNC.COLLECTIVE R162, `(.L_x_5492) ;  /* 0x00000000a2087348 */ /* 0x000fea0003c00000 */
[----:B------:R0:W1:Y:S02]  /*9210*/  SHFL.BFLY P0, R163, R231, R164, R165 ;  /* 0x0c0000a4e7a37389 */ /* 0x00006400000000a5 */
[----:B01----:R-:W-:Y:S05]  /*9220*/  ENDCOLLECTIVE ;  /* 0x000000000000791b */ /* 0x003fea0003800000 */
.L_x_5492:
[----:B------:R-:W-:Y:S01]  /*9230*/  FADD.FTZ R158, R157, R158 ;  /* 0x0000009e9d9e7221 */ /* 0x000fe20000010000 */
[----:B------:R-:W-:-:S04]  /*9240*/  HFMA2 R164, -RZ, RZ, 0, 4.76837158203125e-07 ;  /* 0x00000008ffa47431 */ /* 0x000fc800000001ff */
[----:B------:R-:W-:Y:S02]  /*9250*/  MOV R231, R158 ;  /* 0x0000009e00e77202 */ /* 0x000fe40000000f00 */
[----:B------:R-:W-:-:S07]  /*9260*/  MOV R159, R163 ;  /* 0x000000a3009f7202 */ /* 0x000fce0000000f00 */
[----:B------:R-:W-:Y:S05]  /*9270*/  WARPSYNC.COLLECTIVE R162, `(.L_x_5493) ;  /* 0x00000000a2087348 */ /* 0x000fea0003c00000 */
[----:B------:R0:W1:Y:S02]  /*9280*/  SHFL.BFLY P0, R163, R231, R164, R165 ;  /* 0x0c0000a4e7a37389 */ /* 0x00006400000000a5 */
[----:B01----:R-:W-:Y:S05]  /*9290*/  ENDCOLLECTIVE ;  /* 0x000000000000791b */ /* 0x003fea0003800000 */
.L_x_5493:
[----:B------:R-:W-:-:S05]  /*92a0*/  FADD.FTZ R159, R156, R159 ;  /* 0x0000009f9c9f7221 */ /* 0x000fca0000010000 */
[----:B------:R-:W-:Y:S02]  /*92b0*/  MOV R231, R159 ;  /* 0x0000009f00e77202 */ /* 0x000fe40000000f00 */
[----:B------:R-:W-:-:S07]  /*92c0*/  MOV R161, R163 ;  /* 0x000000a300a17202 */ /* 0x000fce0000000f00 */
[----:B------:R-:W-:Y:S05]  /*92d0*/  WARPSYNC.COLLECTIVE R162, `(.L_x_5494) ;  /* 0x00000000a2087348 */ /* 0x000fea0003c00000 */
[----:B------:R0:W1:Y:S02]  /*92e0*/  SHFL.BFLY P0, R163, R231, R164, R165 ;  /* 0x0c0000a4e7a37389 */ /* 0x00006400000000a5 */
[----:B01----:R-:W-:Y:S05]  /*92f0*/  ENDCOLLECTIVE ;  /* 0x000000000000791b */ /* 0x003fea0003800000 */
.L_x_5494:
[----:B------:R-:W-:Y:S01]  /*9300*/  FADD.FTZ R161, R158, R161 ;  /* 0x000000a19ea17221 */ /* 0x000fe20000010000 */
[----:B------:R-:W-:-:S04]  /*9310*/  HFMA2 R164, -RZ, RZ, 0, 9.5367431640625e-07 ;  /* 0x00000010ffa47431 */ /* 0x000fc800000001ff */
[----:B------:R-:W-:Y:S02]  /*9320*/  MOV R231, R161 ;  /* 0x000000a100e77202 */ /* 0x000fe40000000f00 */
[----:B------:R-:W-:-:S07]  /*9330*/  MOV R160, R163 ;  /* 0x000000a300a07202 */ /* 0x000fce0000000f00 */
[----:B------:R-:W-:Y:S05]  /*9340*/  WARPSYNC.COLLECTIVE R162, `(.L_x_5495) ;  /* 0x00000000a2087348 */ /* 0x000fea0003c00000 */
[----:B------:R0:W1:Y:S02]  /*9350*/  SHFL.BFLY P0, R163, R231, R164, R165 ;  /* 0x0c0000a4e7a37389 */ /* 0x00006400000000a5 */
[----:B01----:R-:W-:Y:S05]  /*9360*/  ENDCOLLECTIVE ;  /* 0x000000000000791b */ /* 0x003fea0003800000 */
.L_x_5495:
[----:B------:R-:W-:-:S05]  /*9370*/  FADD.FTZ R160, R159, R160 ;  /* 0x000000a09fa07221 */ /* 0x000fca0000010000 */
[----:B------:R-:W-:Y:S02]  /*9380*/  MOV R231, R160 ;  /* 0x000000a000e77202 */ /* 0x000fe40000000f00 */
[----:B------:R-:W-:-:S07]  /*9390*/  MOV R22, R163 ;  /* 0x000000a300167202 */ /* 0x000fce0000000f00 */
[----:B------:R-:W-:Y:S05]  /*93a0*/  WARPSYNC.COLLECTIVE R162, `(.L_x_5496) ;  /* 0x00000000a2087348 */ /* 0x000fea0003c00000 */
[----:B------:R0:W1:Y:S02]  /*93b0*/  SHFL.BFLY P0, R163, R231, R164, R165 ;  /* 0x0c0000a4e7a37389 */ /* 0x00006400000000a5 */
[----:B01----:R-:W-:Y:S05]  /*93c0*/  ENDCOLLECTIVE ;  /* 0x000000000000791b */ /* 0x003fea0003800000 */
.L_x_5496:
[----:B------:R-:W-:Y:S01]  /*93d0*/  MOV R21, R163 ;  /* 0x000000a300157202 */ /* 0x000fe20000000f00 */
[----:B------:R-:W-:Y:S06]  /*93e0*/  BRA `(.L_x_5497) ;  /* 0xffffff90003c7947 */ /* 0x000fec000383ffff */
.L_x_5498:
        /* <DEDUP_REMOVED lines=9> */
.L_x_20008:


//--------------------- .text._ZN10layer_norm13ln_bwd_kernelINS_13Kernel_traitsI13__nv_bfloat16S2_fS2_fjLj1024ELj1ELj4ELj1ELj16ENS_18Kernel_traits_baseILj1024ES2_S2_fS2_fjLj128EEEEELb0ELb0ELb1ELb1EEEvNS_9BwdParamsE --------------------------
	.section	.text._ZN10layer_norm13ln_bwd_kernelINS_13Kernel_traitsI13__nv_bfloat16S2_fS2_fjLj1024ELj1ELj4ELj1ELj16ENS_18Kernel_traits_baseILj1024ES2_S2_fS2_fjLj128EEEEELb0ELb0ELb1ELb1EEEvNS_9BwdParamsE,"ax",@progbits
	.align	128
        .global         _ZN10layer_norm13ln_bwd_kernelINS_13Kernel_traitsI13__nv_bfloat16S2_fS2_fjLj1024ELj1ELj4ELj1ELj16ENS_18Kernel_traits_baseILj1024ES2_S2_fS2_fjLj128EEEEELb0ELb0ELb1ELb1EEEvNS_9BwdParamsE
        .type           _ZN10layer_norm13ln_bwd_kernelINS_13Kernel_traitsI13__nv_bfloat16S2_fS2_fjLj1024ELj1ELj4ELj1ELj16ENS_18Kernel_traits_baseILj1024ES2_S2_fS2_fjLj128EEEEELb0ELb0ELb1ELb1EEEvNS_9BwdParamsE,@function
        .size           _ZN10layer_norm13ln_bwd_kernelINS_13Kernel_traitsI13__nv_bfloat16S2_fS2_fjLj1024ELj1ELj4ELj1ELj16ENS_18Kernel_traits_baseILj1024ES2_S2_fS2_fjLj128EEEEELb0ELb0ELb1ELb1EEEvNS_9BwdParamsE,(.L_x_20009 - _ZN10layer_norm13ln_bwd_kernelINS_13Kernel_traitsI13__nv_bfloat16S2_fS2_fjLj1024ELj1ELj4ELj1ELj16ENS_18Kernel_traits_baseILj1024ES2_S2_fS2_fjLj128EEEEELb0ELb0ELb1ELb1EEEvNS_9BwdParamsE)
        .other          _ZN10layer_norm13ln_bwd_kernelINS_13Kernel_traitsI13__nv_bfloat16S2_fS2_fjLj1024ELj1ELj4ELj1ELj16ENS_18Kernel_traits_baseILj1024ES2_S2_fS2_fjLj128EEEEELb0ELb0ELb1ELb1EEEvNS_9BwdParamsE,@"STO_CUDA_ENTRY STV_DEFAULT"
_ZN10layer_norm13ln_bwd_kernelINS_13Kernel_traitsI13__nv_bfloat16S2_fS2_fjLj1024ELj1ELj4ELj1ELj16ENS_18Kernel_traits_baseILj1024ES2_S2_fS2_fjLj128EEEEELb0ELb0ELb1ELb1EEEvNS_9BwdParamsE:
.text._ZN10layer_norm13ln_bwd_kernelINS_13Kernel_traitsI13__nv_bfloat16S2_fS2_fjLj1024ELj1ELj4ELj1ELj16ENS_18Kernel_traits_baseILj1024ES2_S2_fS2_fjLj128EEEEELb0ELb0ELb1ELb1EEEvNS_9BwdParamsE:
        /* <DEDUP_REMOVED lines=55> */
[----:B------:R0:W5:Y:S01]  /*0370*/  LDG.E.128 R84, desc[UR6][R12.64] ;  /* 0x000000060c547981 */ /* 0x000162000c1e1d00 */
        /* <DEDUP_REMOVED lines=12> */
[----:B------:R-:W-:Y:S02]  /*0440*/  PRMT R14, R83, 0x7632, R14 ;  /* 0x00007632530e7816 */ /* 0x000fe4000000000e */
[----:B-----5:R-:W-:-:S02]  /*0450*/  PRMT R15, R84, 0x7632, R15 ;  /* 0x00007632540f7816 */ /* 0x020fc4000000000f */
[----:B------:R-:W-:Y:S02]  /*0460*/  PRMT R16, R85, 0x7632, R16 ;  /* 0x0000763255107816 */ /* 0x000fe40000000010 */
[----:B------:R-:W-:Y:S02]  /*0470*/  PRMT R17, R86, 0x7632, R17 ;  /* 0x0000763256117816 */ /* 0x000fe40000000011 */
[----:B------:R-:W-:-:S07]  /*0480*/  PRMT R18, R87, 0x7632, R18 ;  /* 0x0000763257127816 */ /* 0x000fce0000000012 */
.L_x_5637:
[----:B------:R-:W0:Y:S08]  /*0490*/  LDC.64 R20, c[0x0][0x3f8] ;  /* 0x0000fe00ff147b82 */ /* 0x000e300000000a00 */
        /* <DEDUP_REMOVED lines=9> */
[----:B------:R-:W-:Y:S02]  /*0530*/  MOV R188, RZ ;  /* 0x000000ff00bc7202 */ /* 0x000fe40000000f00 */
[----:B------:R-:W-:Y:S02]  /*0540*/  MOV R190, RZ ;  /* 0x000000ff00be7202 */ /* 0x000fe40000000f00 */
[----:B---3--:R-:W-:-:S13]  /*0550*/  ISETP.GE.AND P2, PT, R19, 0x1, PT ;  /* 0x000000011300780c */ /* 0x008fda0003f46270 */
[----:B0-----:R-:W-:Y:S05]  /*0560*/  @!P2 BRA `(.L_x_5502) ;  /* 0x0000001400c4a947 */ /* 0x001fea0003800000 */
[----:B------:R-:W0:Y:S01]  /*0570*/  S2R R150, SR_TID.X ;  /* 0x0000000000967919 */ /* 0x000e220000002100 */
[----:B------:R-:W-:Y:S01]  /*0580*/  IMAD R3, R0, UR9, RZ ;  /* 0x0000000900037c24 */ /* 0x000fe2000f8e02ff */
[----:B------:R-:W1:Y:S01]  /*0590*/  LDC.64 R156, c[0x0][0x3c0] ;  /* 0x0000f000ff9c7b82 */ /* 0x000e620000000a00 */
[----:B------:R-:W-:-:S03]  /*05a0*/  IADD3 R149, PT, PT, R19, -0x1, RZ ;  /* 0xffffffff13957810 */ /* 0x000fc60007ffe0ff */
[----:B------:R-:W-:Y:S02]  /*05b0*/  SHF.R.S32.HI R148, RZ, 0x1f, R3 ;  /* 0x0000001fff947819 */ /* 0x000fe40000011403 */
[----:B------:R-:W-:Y:S02]  /*05c0*/  IMAD R149, R149, UR9, RZ ;  /* 0x0000000995957c24 */ /* 0x000fe4000f8e02ff */
[----:B------:R-:W2:Y:S01]  /*05d0*/  LDC.64 R22, c[0x0][0x428] ;  /* 0x00010a00ff167b82 */ /* 0x000ea20000000a00 */
[----:B------:R-:W-:-:S07]  /*05e0*/  LEA.HI R148, R148, R3, RZ, 0x3 ;  /* 0x0000000394947211 */ /* 0x000fce00078f18ff */
[----:B------:R-:W3:Y:S01]  /*05f0*/  LDC.64 R198, c[0x0][0x3a8] ;  /* 0x0000ea00ffc67b82 */ /* 0x000ee20000000a00 */
[----:B-1----:R-:W-:-:S05]  /*0600*/  IMAD.WIDE R156, R0, 0x4, R156 ;  /* 0x00000004009c7825 */ /* 0x002fca00078e029c */
[----:B------:R-:W4:Y:S01]  /*0610*/  LDG.E R222, desc[UR6][R156.64] ;  /* 0x000000069cde7981 */ /* 0x000f22000c1e1900 */
[----:B0-----:R-:W-:-:S04]  /*0620*/  LOP3.LUT R195, R150, 0x1f, RZ, 0xc0, !PT ;  /* 0x0000001f96c37812 */ /* 0x001fc800078ec0ff */
[----:B------:R-:W-:Y:S02]  /*0630*/  LEA.HI.SX32 R211, R148, R195, 0x1d ;  /* 0x000000c394d37211 */ /* 0x000fe400078feaff */
[----:B------:R-:W-:-:S04]  /*0640*/  SHF.R.S32.HI R148, RZ, 0x1f, R149 ;  /* 0x0000001fff947819 */ /* 0x000fc80000011495 */
[----:B------:R-:W-:-:S04]  /*0650*/  LEA.HI R3, R148, R149, RZ, 0x3 ;  /* 0x0000009594037211 */ /* 0x000fc800078f18ff */
[----:B------:R-:W-:Y:S02]  /*0660*/  LEA.HI.SX32 R195, R3, R195, 0x1d ;  /* 0x000000c303c37211 */ /* 0x000fe400078feaff */
[----:B------:R-:W-:Y:S02]  /*0670*/  IADD3 R209, PT, PT, R211, 0x40, RZ ;  /* 0x00000040d3d17810 */ /* 0x000fe40007ffe0ff */
[C---:B------:R-:W-:Y:S01]  /*0680*/  IADD3 R177, PT, PT, R195.reuse, 0x40, RZ ;  /* 0x00000040c3b17810 */ /* 0x040fe20007ffe0ff */
[C---:B--2---:R-:W-:Y:S01]  /*0690*/  IMAD.WIDE.U32 R152, R195.reuse, 0x10, R22 ;  /* 0x00000010c3987825 */ /* 0x044fe200078e0016 */
[----:B------:R-:W-:Y:S02]  /*06a0*/  IADD3 R165, PT, PT, R195, 0x20, RZ ;  /* 0x00000020c3a57810 */ /* 0x000fe40007ffe0ff */
[----:B------:R-:W-:Y:S02]  /*06b0*/  IADD3 R3, PT, PT, R211, 0x20, RZ ;  /* 0x00000020d3037810 */ /* 0x000fe40007ffe0ff */
[----:B------:R-:W-:Y:S01]  /*06c0*/  IADD3 R195, PT, PT, R195, 0x60, RZ ;  /* 0x00000060c3c37810 */ /* 0x000fe20007ffe0ff */
[----:B---3--:R-:W-:Y:S01]  /*06d0*/  IMAD.WIDE.U32 R196, R209, 0x20, R198 ;  /* 0x00000020d1c47825 */ /* 0x008fe200078e00c6 */
[----:B------:R-:W2:Y:S03]  /*06e0*/  LDG.E.128 R152, desc[UR6][R152.64] ;  /* 0x0000000698987981 */ /* 0x000ea6000c1e1d00 */
[----:B------:R-:W-:Y:S01]  /*06f0*/  IMAD.WIDE.U32 R176, R177, 0x10, R22 ;  /* 0x00000010b1b07825 */ /* 0x000fe200078e0016 */
[----:B------:R-:W3:Y:S03]  /*0700*/  LDG.E.128 R172, desc[UR6][R196.64] ;  /* 0x00000006c4ac7981 */ /* 0x000ee6000c1e1d00 */
[----:B------:R-:W-:-:S02]  /*0710*/  IMAD.WIDE.U32 R180, R211, 0x20, R198 ;  /* 0x00000020d3b47825 */ /* 0x000fc400078e00c6 */
[----:B------:R-:W2:Y:S02]  /*0720*/  LDG.E.128 R176, desc[UR6][R176.64] ;  /* 0x00000006b0b07981 */ /* 0x000ea4000c1e1d00 */
[----:B------:R-:W-:Y:S02]  /*0730*/  IMAD.WIDE.U32 R192, R3, 0x20, R198 ;  /* 0x0000002003c07825 */ /* 0x000fe400078e00c6 */
[----:B------:R-:W2:Y:S02]  /*0740*/  LDG.E.128 R148, desc[UR6][R180.64] ;  /* 0x00000006b4947981 */ /* 0x000ea4000c1e1d00 */
[--C-:B------:R-:W-:Y:S02]  /*0750*/  IMAD.WIDE.U32 R194, R195, 0x10, R22.reuse ;  /* 0x00000010c3c27825 */ /* 0x100fe400078e0016 */
[----:B------:R-:W2:Y:S04]  /*0760*/  LDG.E.128 R156, desc[UR6][R180.64+0x10] ;  /* 0x00001006b49c7981 */ /* 0x000ea8000c1e1d00 */
[----:B------:R-:W2:Y:S04]  /*0770*/  LDG.E.128 R160, desc[UR6][R192.64] ;  /* 0x00000006c0a07981 */ /* 0x000ea8000c1e1d00 */
[----:B------:R-:W2:Y:S04]  /*0780*/  LDG.E.128 R168, desc[UR6][R192.64+0x10] ;  /* 0x00001006c0a87981 */ /* 0x000ea8000c1e1d00 */
[----:B------:R-:W2:Y:S04]  /*0790*/  LDG.E.128 R180, desc[UR6][R196.64+0x10] ;  /* 0x00001006c4b47981 */ /* 0x000ea8000c1e1d00 */
[----:B------:R-:W2:Y:S01]  /*07a0*/  LDG.E.128 R192, desc[UR6][R194.64] ;  /* 0x00000006c2c07981 */ /* 0x000ea2000c1e1d00 */
[----:B------:R-:W-:-:S06]  /*07b0*/  IMAD.WIDE.U32 R164, R165, 0x10, R22 ;  /* 0x00000010a5a47825 */ /* 0x000fcc00078e0016 */
[----:B------:R-:W2:Y:S01]  /*07c0*/  LDG.E.128 R164, desc[UR6][R164.64] ;  /* 0x00000006a4a47981 */ /* 0x000ea2000c1e1d00 */
[----:B------:R-:W-:-:S05]  /*07d0*/  IADD3 R213, PT, PT, R211, 0x60, RZ ;  /* 0x00000060d3d57810 */ /* 0x000fca0007ffe0ff */
[----:B------:R-:W-:-:S05]  /*07e0*/  IMAD.WIDE.U32 R198, R213, 0x20, R198 ;  /* 0x00000020d5c67825 */ /* 0x000fca00078e00c6 */
[----:B------:R-:W2:Y:S04]  /*07f0*/  LDG.E.128 R184, desc[UR6][R198.64] ;  /* 0x00000006c6b87981 */ /* 0x000ea8000c1e1d00 */
[----:B------:R-:W2:Y:S01]  /*0800*/  LDG.E.128 R188, desc[UR6][R198.64+0x10] ;  /* 0x00001006c6bc7981 */ /* 0x000ea2000c1e1d00 */
[----:B------:R-:W-:Y:S02]  /*0810*/  MOV R22, UR16 ;  /* 0x0000001000167c02 */ /* 0x000fe40008000f00 */
[----:B------:R-:W-:Y:S02]  /*0820*/  MOV R23, UR17 ;  /* 0x0000001100177c02 */ /* 0x000fe40008000f00 */
[----:B------:R-:W-:-:S04]  /*0830*/  ISETP.NE.U32.AND P0, PT, R22, RZ, PT ;  /* 0x000000ff1600720c */ /* 0x000fc80003f05070 */
[----:B------:R-:W-:-:S13]  /*0840*/  ISETP.NE.AND.EX P0, PT, R23, RZ, PT, P0 ;  /* 0x000000ff1700720c */ /* 0x000fda0003f05300 */
[----:B------:R-:W0:Y:S08]  /*0850*/  @P0 LDC.64 R202, c[0x0][0x438] ;  /* 0x00010e00ffca0b82 */ /* 0x000e300000000a00 */
[----:B------:R-:W1:Y:S01]  /*0860*/  @P0 LDC.64 R204, c[0x0][0x438] ;  /* 0x00010e00ffcc0b82 */ /* 0x000e620000000a00 */
[----:B------:R-:W-:-:S07]  /*0870*/  ISETP.NE.AND P1, PT, RZ, UR8, PT ;  /* 0x00000008ff007c0c */ /* 0x000fce000bf25270 */
[----:B------:R-:W1:Y:S01]  /*0880*/  @P0 LDC.64 R200, c[0x0][0x438] ;  /* 0x00010e00ffc80b82 */ /* 0x000e620000000a00 */
[----:B0-----:R-:W-:-:S07]  /*0890*/  @P0 IMAD.WIDE.U32 R202, R3, 0x20, R202 ;  /* 0x0000002003ca0825 */ /* 0x001fce00078e00ca */
[----:B------:R-:W0:Y:S01]  /*08a0*/  @P0 LDC.64 R206, c[0x0][0x438] ;  /* 0x00010e00ffce0b82 */ /* 0x000e220000000a00 */
[----:B------:R-:W5:Y:S01]  /*08b0*/  @P0 LDG.E.128 R44, desc[UR6][R202.64] ;  /* 0x00000006ca2c0981 */ /* 0x000f62000c1e1d00 */
[----:B-1----:R-:W-:-:S03]  /*08c0*/  @P0 IMAD.WIDE.U32 R204, R209, 0x20, R204 ;  /* 0x00000020d1cc0825 */ /* 0x002fc600078e00cc */
[----:B------:R1:W5:Y:S01]  /*08d0*/  @P0 LDG.E.128 R40, desc[UR6][R202.64+0x10] ;  /* 0x00001006ca280981 */ /* 0x000362000c1e1d00 */
[----:B------:R-:W-:-:S03]  /*08e0*/  SHF.L.U32 R224, R84, 0x10, RZ ;  /* 0x0000001054e07819 */ /* 0x000fc600000006ff */
[----:B------:R-:W5:Y:S04]  /*08f0*/  @P0 LDG.E.128 R36, desc[UR6][R204.64] ;  /* 0x00000006cc240981 */ /* 0x000f68000c1e1d00 */
[----:B------:R1:W5:Y:S01]  /*0900*/  @P0 LDG.E.128 R32, desc[UR6][R204.64+0x10] ;  /* 0x00001006cc200981 */ /* 0x000362000c1e1d00 */
[----:B------:R-:W-:-:S05]  /*0910*/  @P0 IMAD.WIDE.U32 R200, R211, 0x20, R200 ;  /* 0x00000020d3c80825 */ /* 0x000fca00078e00c8 */
[----:B------:R-:W5:Y:S01]  /*0920*/  @P0 LDG.E.128 R52, desc[UR6][R200.64] ;  /* 0x00000006c8340981 */ /* 0x000f62000c1e1d00 */
[----:B0-----:R-:W-:-:S03]  /*0930*/  @P0 IMAD.WIDE.U32 R206, R213, 0x20, R206 ;  /* 0x00000020d5ce0825 */ /* 0x001fc600078e00ce */
[----:B------:R0:W5:Y:S04]  /*0940*/  @P0 LDG.E.128 R48, desc[UR6][R200.64+0x10] ;  /* 0x00001006c8300981 */ /* 0x000168000c1e1d00 */
[----:B------:R-:W5:Y:S04]  /*0950*/  @P0 LDG.E.128 R28, desc[UR6][R206.64] ;  /* 0x00000006ce1c0981 */ /* 0x000f68000c1e1d00 */
[----:B------:R0:W5:Y:S01]  /*0960*/  @P0 LDG.E.128 R24, desc[UR6][R206.64+0x10] ;  /* 0x00001006ce180981 */ /* 0x000162000c1e1d00 */
[----:B----4-:R-:W-:-:S05]  /*0970*/  FSEL R222, R222, RZ, !P1 ;  /* 0x000000ffdede7208 */ /* 0x010fca0004800000 */
[--C-:B---3--:R-:W-:Y:S01]  /*0980*/  FADD.FTZ R212, -R222, R175.reuse ;  /* 0x000000afded47221 */ /* 0x108fe20000010100 */
[C---:B--2---:R-:W-:Y:S02]  /*0990*/  PRMT R175, R178.reuse, 0x7632, R175 ;  /* 0x00007632b2af7816 */ /* 0x044fe400000000af */
[----:B-1----:R-:W-:Y:S01]  /*09a0*/  SHF.L.U32 R203, R178, 0x10, RZ ;  /* 0x00000010b2cb7819 */ /* 0x002fe200000006ff */
[C---:B------:R-:W-:Y:S01]  /*09b0*/  FADD.FTZ R148, -R222.reuse, R148 ;  /* 0x00000094de947221 */ /* 0x040fe20000010100 */
[C---:B------:R-:W-:Y:S01]  /*09c0*/  FADD.FTZ R196, -R222.reuse, R149 ;  /* 0x00000095dec47221 */ /* 0x040fe20000010100 */
[C---:B------:R-:W-:Y:S01]  /*09d0*/  FADD.FTZ R198, -R222.reuse, R151 ;  /* 0x00000097dec67221 */ /* 0x040fe20000010100 */
[----:B------:R-:W-:Y:S01]  /*09e0*/  FADD.FTZ R150, -R222, R150 ;  /* 0x00000096de967221 */ /* 0x000fe20000010100 */
[C---:B------:R-:W-:Y:S02]  /*09f0*/  PRMT R149, R152.reuse, 0x7632, R149 ;  /* 0x0000763298957816 */ /* 0x040fe40000000095 */
[----:B------:R-:W-:-:S02]  /*0a00*/  SHF.L.U32 R151, R152, 0x10, RZ ;  /* 0x0000001098977819 */ /* 0x000fc400000006ff */
[----:B------:R-:W-:Y:S01]  /*0a10*/  PRMT R152, R153, 0x7632, R152 ;  /* 0x0000763299987816 */ /* 0x000fe20000000098 */
[----:B-----5:R-:W-:Y:S01]  /*0a20*/  FMUL.FTZ R3, R21, R148 ;  /* 0x0000009415037220 */ /* 0x020fe20000410000 */
[----:B------:R-:W-:Y:S01]  /*0a30*/  SHF.L.U32 R153, R153, 0x10, RZ ;  /* 0x0000001099997819 */ /* 0x000fe200000006ff */
[----:B------:R-:W-:Y:S01]  /*0a40*/  FMUL.FTZ R205, R21, R150 ;  /* 0x0000009615cd7220 */ /* 0x000fe20000410000 */
[C---:B------:R-:W-:Y:S01]  /*0a50*/  FADD.FTZ R178, -R222.reuse, R181 ;  /* 0x000000b5deb27221 */ /* 0x040fe20000010100 */
[----:B------:R-:W-:Y:S01]  /*0a60*/  FADD.FTZ R214, -R222, R183 ;  /* 0x000000b7ded67221 */ /* 0x000fe20000010100 */
[C---:B------:R-:W-:Y:S02]  /*0a70*/  PRMT R181, R192.reuse, 0x7632, R181 ;  /* 0x00007632c0b57816 */ /* 0x040fe400000000b5 */
[----:B------:R-:W-:Y:S02]  /*0a80*/  SHF.L.U32 R183, R192, 0x10, RZ ;  /* 0x00000010c0b77819 */ /* 0x000fe400000006ff */
[----:B------:R-:W-:Y:S01]  /*0a90*/  SHF.L.U32 R192, R85, 0x10, RZ ;  /* 0x0000001055c07819 */ /* 0x000fe200000006ff */
[-C--:B------:R-:W-:Y:S01]  /*0aa0*/  FMUL.FTZ R148, R224, R151.reuse ;  /* 0x00000097e0947220 */ /* 0x080fe20000410000 */
[----:B------:R-:W-:Y:S01]  /*0ab0*/  FFMA.FTZ R96, R3, R151, R96 ;  /* 0x0000009703607223 */ /* 0x000fe20000010060 */
[----:B------:R-:W-:Y:S01]  /*0ac0*/  FADD.FTZ R88, R88, R151 ;  /* 0x0000009758587221 */ /* 0x000fe20000010000 */
[-C--:B------:R-:W-:Y:S01]  /*0ad0*/  FFMA.FTZ R98, R205, R153.reuse, R98 ;  /* 0x00000099cd627223 */ /* 0x080fe20000010062 */
[----:B------:R-:W-:Y:S01]  /*0ae0*/  FMUL.FTZ R150, R192, R153 ;  /* 0x00000099c0967220 */ /* 0x000fe20000410000 */
[----:B------:R-:W-:Y:S01]  /*0af0*/  FADD.FTZ R90, R90, R153 ;  /* 0x000000995a5a7221 */ /* 0x000fe20000010000 */
[----:B------:R-:W-:Y:S01]  /*0b00*/  SHF.L.U32 R151, R15, 0x10, RZ ;  /* 0x000000100f977819 */ /* 0x000fe200000006ff */
[----:B------:R-:W-:Y:S01]  /*0b10*/  FMUL.FTZ R196, R21, R196 ;  /* 0x000000c415c47220 */ /* 0x000fe20000410000 */
[----:B------:R-:W-:-:S02]  /*0b20*/  SHF.L.U32 R192, R149, 0x10, RZ ;  /* 0x0000001095c07819 */ /* 0x000fc400000006ff */
[----:B------:R-:W-:Y:S02]  /*0b30*/  SHF.L.U32 R153, R16, 0x10, RZ ;  /* 0x0000001010997819 */ /* 0x000fe400000006ff */
[----:B------:R-:W-:Y:S01]  /*0b40*/  SHF.L.U32 R152, R152, 0x10, RZ ;  /* 0x0000001098987819 */ /* 0x000fe200000006ff */
[----:B------:R-:W-:Y:S01]  /*0b50*/  FADD.FTZ R156, -R222, R156 ;  /* 0x0000009cde9c7221 */ /* 0x000fe20000010100 */
[-C--:B------:R-:W-:Y:S01]  /*0b60*/  FMUL.FTZ R149, R151, R192.reuse ;  /* 0x000000c097957220 */ /* 0x080fe20000410000 */
[----:B------:R-:W-:Y:S01]  /*0b70*/  FFMA.FTZ R97, R196, R192, R97 ;  /* 0x000000c0c4617223 */ /* 0x000fe20000010061 */
[----:B------:R-:W-:Y:S01]  /*0b80*/  FADD.FTZ R89, R89, R192 ;  /* 0x000000c059597221 */ /* 0x000fe20000010000 */
[----:B------:R-:W-:Y:S01]  /*0b90*/  SHF.L.U32 R199, R154, 0x10, RZ ;  /* 0x000000109ac77819 */ /* 0x000fe200000006ff */
[----:B------:R-:W-:Y:S01]  /*0ba0*/  FMUL.FTZ R198, R21, R198 ;  /* 0x000000c615c67220 */ /* 0x000fe20000410000 */
[----:B------:R-:W-:Y:S01]  /*0bb0*/  SHF.L.U32 R192, R86, 0x10, RZ ;  /* 0x0000001056c07819 */ /* 0x000fe200000006ff */
[----:B------:R-:W-:Y:S01]  /*0bc0*/  FMUL.FTZ R151, R153, R152 ;  /* 0x0000009899977220 */ /* 0x000fe20000410000 */
[----:B------:R-:W-:Y:S01]  /*0bd0*/  FMUL.FTZ R153, R21, R156 ;  /* 0x0000009c15997220 */ /* 0x000fe20000410000 */
[----:B------:R-:W-:Y:S01]  /*0be0*/  PRMT R197, R154, 0x7632, R197 ;  /* 0x000076329ac57816 */ /* 0x000fe200000000c5 */
[----:B------:R-:W-:Y:S01]  /*0bf0*/  FADD.FTZ R158, -R222, R158 ;  /* 0x0000009ede9e7221 */ /* 0x000fe20000010100 */
[----:B------:R-:W-:Y:S01]  /*0c00*/  PRMT R154, R155, 0x7632, R154 ;  /* 0x000076329b9a7816 */ /* 0x000fe2000000009a */
[----:B------:R-:W-:Y:S01]  /*0c10*/  FFMA.FTZ R99, R198, R152, R99 ;  /* 0x00000098c6637223 */ /* 0x000fe20000010063 */
[----:B------:R-:W-:Y:S01]  /*0c20*/  FADD.FTZ R91, R91, R152 ;  /* 0x000000985b5b7221 */ /* 0x000fe20000010000 */
[----:B------:R-:W-:Y:S01]  /*0c30*/  SHF.L.U32 R155, R155, 0x10, RZ ;  /* 0x000000109b9b7819 */ /* 0x000fe200000006ff */
[-C--:B------:R-:W-:Y:S01]  /*0c40*/  FMUL.FTZ R152, R192, R199.reuse ;  /* 0x000000c7c0987220 */ /* 0x080fe20000410000 */
[----:B------:R-:W-:Y:S01]  /*0c50*/  SHF.L.U32 R156, R87, 0x10, RZ ;  /* 0x00000010579c7819 */ /* 0x000fe200000006ff */
[----:B------:R-:W-:Y:S01]  /*0c60*/  FADD.FTZ R100, R100, R199 ;  /* 0x000000c764647221 */ /* 0x000fe20000010000 */
[----:B------:R-:W-:Y:S01]  /*0c70*/  FFMA.FTZ R56, R153, R199, R56 ;  /* 0x000000c799387223 */ /* 0x000fe20000010038 */
[----:B------:R-:W-:Y:S01]  /*0c80*/  SHF.L.U32 R192, R17, 0x10, RZ ;  /* 0x0000001011c07819 */ /* 0x000fe200000006ff */
[----:B------:R-:W-:Y:S01]  /*0c90*/  FMUL.FTZ R199, R21, R158 ;  /* 0x0000009e15c77220 */ /* 0x000fe20000410000 */
[----:B------:R-:W-:Y:S01]  /*0ca0*/  SHF.L.U32 R197, R197, 0x10, RZ ;  /* 0x00000010c5c57819 */ /* 0x000fe200000006ff */
[C---:B0-----:R-:W-:Y:S01]  /*0cb0*/  FADD.FTZ R200, -R222.reuse, R157 ;  /* 0x0000009ddec87221 */ /* 0x041fe20000010100 */
[C---:B------:R-:W-:Y:S01]  /*0cc0*/  FADD.FTZ R202, -R222.reuse, R159 ;  /* 0x0000009fdeca7221 */ /* 0x040fe20000010100 */
[----:B------:R-:W-:Y:S01]  /*0cd0*/  FADD.FTZ R160, -R222, R160 ;  /* 0x000000a0dea07221 */ /* 0x000fe20000010100 */
[-C--:B------:R-:W-:Y:S01]  /*0ce0*/  FMUL.FTZ R156, R156, R155.reuse ;  /* 0x0000009b9c9c7220 */ /* 0x080fe20000410000 */
[----:B------:R-:W-:Y:S01]  /*0cf0*/  FADD.FTZ R102, R102, R155 ;  /* 0x0000009b66667221 */ /* 0x000fe20000010000 */
[----:B------:R-:W-:Y:S01]  /*0d00*/  FFMA.FTZ R58, R199, R155, R58 ;  /* 0x0000009bc73a7223 */ /* 0x000fe2000001003a */
[----:B------:R-:W-:Y:S01]  /*0d10*/  SHF.L.U32 R158, R18, 0x10, RZ ;  /* 0x00000010129e7819 */ /* 0x000fe200000006ff */
[C---:B------:R-:W-:Y:S01]  /*0d20*/  FMUL.FTZ R200, R21.reuse, R200 ;  /* 0x000000c815c87220 */ /* 0x040fe20000410000 */
[----:B------:R-:W-:Y:S01]  /*0d30*/  SHF.L.U32 R154, R154, 0x10, RZ ;  /* 0x000000109a9a7819 */ /* 0x000fe200000006ff */
[-C--:B------:R-:W-:Y:S01]  /*0d40*/  FMUL.FTZ R155, R192, R197.reuse ;  /* 0x000000c5c09b7220 */ /* 0x080fe20000410000 */
[----:B------:R-:W-:Y:S01]  /*0d50*/  SHF.L.U32 R159, R164, 0x10, RZ ;  /* 0x00000010a49f7819 */ /* 0x000fe200000006ff */
[C---:B------:R-:W-:Y:S01]  /*0d60*/  FMUL.FTZ R202, R21.reuse, R202 ;  /* 0x000000ca15ca7220 */ /* 0x040fe20000410000 */
[----:B------:R-:W-:Y:S01]  /*0d70*/  SHF.L.U32 R192, R80, 0x10, RZ ;  /* 0x0000001050c07819 */ /* 0x000fe200000006ff */
[----:B------:R-:W-:Y:S01]  /*0d80*/  FMUL.FTZ R207, R21, R160 ;  /* 0x000000a015cf7220 */ /* 0x000fe20000410000 */
[C---:B------:R-:W-:Y:S01]  /*0d90*/  FADD.FTZ R204, -R222.reuse, R161 ;  /* 0x000000a1decc7221 */ /* 0x040fe20000010100 */
[----:B------:R-:W-:Y:S01]  /*0da0*/  FADD.FTZ R162, -R222, R162 ;  /* 0x000000a2dea27221 */ /* 0x000fe20000010100 */
[----:B------:R-:W-:Y:S01]  /*0db0*/  PRMT R157, R164, 0x7632, R157 ;  /* 0x00007632a49d7816 */ /* 0x000fe2000000009d */
[----:B------:R-:W-:Y:S01]  /*0dc0*/  FADD.FTZ R101, R101, R197 ;  /* 0x000000c565657221 */ /* 0x000fe20000010000 */
[----:B------:R-:W-:Y:S01]  /*0dd0*/  PRMT R161, R165, 0x7632, R161 ;  /* 0x00007632a5a17816 */ /* 0x000fe200000000a1 */
[----:B------:R-:W-:Y:S01]  /*0de0*/  FFMA.FTZ R57, R200, R197, R57 ;  /* 0x000000c5c8397223 */ /* 0x000fe20000010039 */
[----:B------:R-:W-:Y:S01]  /*0df0*/  FADD.FTZ R206, -R222, R163 ;  /* 0x000000a3dece7221 */ /* 0x000fe20000010100 */
[-C--:B------:R-:W-:Y:S01]  /*0e00*/  FMUL.FTZ R197, R158, R154.reuse ;  /* 0x0000009a9ec57220 */ /* 0x080fe20000410000 */
[----:B------:R-:W-:Y:S01]  /*0e10*/  FADD.FTZ R103, R103, R154 ;  /* 0x0000009a67677221 */ /* 0x000fe20000010000 */
[----:B------:R-:W-:Y:S01]  /*0e20*/  FFMA.FTZ R59, R202, R154, R59 ;  /* 0x0000009aca3b7223 */ /* 0x000fe2000001003b */
[-C--:B------:R-:W-:Y:S01]  /*0e30*/  FMUL.FTZ R154, R192, R159.reuse ;  /* 0x0000009fc09a7220 */ /* 0x080fe20000410000 */
[----:B------:R-:W-:Y:S01]  /*0e40*/  FFMA.FTZ R108, R207, R159, R108 ;  /* 0x0000009fcf6c7223 */ /* 0x000fe2000001006c */
[----:B------:R-:W-:Y:S01]  /*0e50*/  FADD.FTZ R104, R104, R159 ;  /* 0x0000009f68687221 */ /* 0x000fe20000010000 */
[----:B------:R-:W-:Y:S01]  /*0e60*/  FMUL.FTZ R209, R21, R162 ;  /* 0x000000a215d17220 */ /* 0x000fe20000410000 */
[----:B------:R-:W-:-:S02]  /*0e70*/  SHF.L.U32 R159, R11, 0x10, RZ ;  /* 0x000000100b9f7819 */ /* 0x000fc400000006ff */
[----:B------:R-:W-:Y:S01]  /*0e80*/  SHF.L.U32 R160, R157, 0x10, RZ ;  /* 0x000000109da07819 */ /* 0x000fe200000006ff */
[----:B------:R-:W-:Y:S01]  /*0e90*/  FMUL.FTZ R206, R21, R206 ;  /* 0x000000ce15ce7220 */ /* 0x000fe20000410000 */
[----:B------:R-:W-:Y:S02]  /*0ea0*/  SHF.L.U32 R165, R165, 0x10, RZ ;  /* 0x00000010a5a57819 */ /* 0x000fe400000006ff */
[----:B------:R-:W-:Y:S02]  /*0eb0*/  SHF.L.U32 R158, R81, 0x10, RZ ;  /* 0x00000010519e7819 */ /* 0x000fe400000006ff */
[----:B------:R-:W-:Y:S02]  /*0ec0*/  SHF.L.U32 R162, R12, 0x10, RZ ;  /* 0x000000100ca27819 */ /* 0x000fe400000006ff */
[----:B------:R-:W-:Y:S01]  /*0ed0*/  SHF.L.U32 R161, R161, 0x10, RZ ;  /* 0x00000010a1a17819 */ /* 0x000fe200000006ff */
[C---:B------:R-:W-:Y:S01]  /*0ee0*/  FADD.FTZ R168, -R222.reuse, R168 ;  /* 0x000000a8dea87221 */ /* 0x040fe20000010100 */
[----:B------:R-:W-:Y:S01]  /*0ef0*/  FADD.FTZ R170, -R222, R170 ;  /* 0x000000aadeaa7221 */ /* 0x000fe20000010100 */
[C---:B------:R-:W-:Y:S01]  /*0f00*/  PRMT R163, R166.reuse, 0x7632, R163 ;  /* 0x00007632a6a37816 */ /* 0x040fe200000000a3 */
[----:B------:R-:W-:Y:S01]  /*0f10*/  FMUL.FTZ R204, R21, R204 ;  /* 0x000000cc15cc7220 */ /* 0x000fe20000410000 */
[----:B------:R-:W-:Y:S01]  /*0f20*/  SHF.L.U32 R201, R166, 0x10, RZ ;  /* 0x00000010a6c97819 */ /* 0x000fe200000006ff */
[----:B------:R-:W-:Y:S01]  /*0f30*/  FMUL.FTZ R157, R159, R160 ;  /* 0x000000a09f9d7220 */ /* 0x000fe20000410000 */
[----:B------:R-:W-:Y:S01]  /*0f40*/  PRMT R164, R167, 0x7632, R164 ;  /* 0x00007632a7a47816 */ /* 0x000fe200000000a4 */
[----:B------:R-:W-:Y:S01]  /*0f50*/  FADD.FTZ R166, -R222, R169 ;  /* 0x000000a9dea67221 */ /* 0x000fe20000010100 */
[-C--:B------:R-:W-:Y:S01]  /*0f60*/  FMUL.FTZ R158, R158, R165.reuse ;  /* 0x000000a59e9e7220 */ /* 0x080fe20000410000 */
[----:B------:R-:W-:Y:S01]  /*0f70*/  FFMA.FTZ R110, R209, R165, R110 ;  /* 0x000000a5d16e7223 */ /* 0x000fe2000001006e */
[----:B------:R-:W-:Y:S01]  /*0f80*/  FADD.FTZ R106, R106, R165 ;  /* 0x000000a56a6a7221 */ /* 0x000fe20000010000 */
[-C--:B------:R-:W-:Y:S01]  /*0f90*/  FMUL.FTZ R159, R162, R161.reuse ;  /* 0x000000a1a29f7220 */ /* 0x080fe20000410000 */
[----:B------:R-:W-:Y:S01]  /*0fa0*/  FFMA.FTZ R111, R206, R161, R111 ;  /* 0x000000a1ce6f7223 */ /* 0x000fe2000001006f */
        /* <DEDUP_REMOVED lines=8> */
[----:B------:R-:W-:Y:S01]  /*1030*/  FADD.FTZ R105, R105, R160 ;  /* 0x000000a069697221 */ /* 0x000fe20000010000 */
[----:B------:R-:W-:Y:S01]  /*1040*/  FADD.FTZ R208, -R222, R171 ;  /* 0x000000abded07221 */ /* 0x000fe20000010100 */
        /* <DEDUP_REMOVED lines=8> */
[-C--:B------:R-:W-:Y:S01]  /*10d0*/  FMUL.FTZ R163, R168, R170.reuse ;  /* 0x000000aaa8a37220 */ /* 0x080fe20000410000 */
[----:B------:R-:W-:Y:S01]  /*10e0*/  SHF.L.U32 R164, R164, 0x10, RZ ;  /* 0x00000010a4a47819 */ /* 0x000fe200000006ff */
[----:B------:R-:W-:Y:S01]  /*10f0*/  FADD.FTZ R113, R113, R170 ;  /* 0x000000aa71717221 */ /* 0x000fe20000010000 */
[----:B------:R-:W-:Y:S01]  /*1100*/  SHF.L.U32 R171, R176, 0x10, RZ ;  /* 0x00000010b0ab7819 */ /* 0x000fe200000006ff */
[----:B------:R-:W-:Y:S01]  /*1110*/  FFMA.FTZ R61, R166, R170, R61 ;  /* 0x000000aaa63d7223 */ /* 0x000fe2000001003d */
[----:B------:R-:W-:Y:S01]  /*1120*/  PRMT R173, R177, 0x7632, R173 ;  /* 0x00007632b1ad7816 */ /* 0x000fe200000000ad */
[----:B------:R-:W-:Y:S01]  /*1130*/  FMUL.FTZ R208, R21, R208 ;  /* 0x000000d015d07220 */ /* 0x000fe20000410000 */
[----:B------:R-:W-:Y:S01]  /*1140*/  SHF.L.U32 R168, R76, 0x10, RZ ;  /* 0x000000104ca87819 */ /* 0x000fe200000006ff */
[-C--:B------:R-:W-:Y:S01]  /*1150*/  FMUL.FTZ R160, R160, R201.reuse ;  /* 0x000000c9a0a07220 */ /* 0x080fe20000410000 */
[----:B------:R-:W-:Y:S01]  /*1160*/  SHF.L.U32 R177, R177, 0x10, RZ ;  /* 0x00000010b1b17819 */ /* 0x000fe200000006ff */
[----:B------:R-:W-:Y:S01]  /*1170*/  FADD.FTZ R112, R112, R201 ;  /* 0x000000c970707221 */ /* 0x000fe20000010000 */
[----:B------:R-:W-:Y:S01]  /*1180*/  FFMA.FTZ R60, R161, R201, R60 ;  /* 0x000000c9a13c7223 */ /* 0x000fe2000001003c */
[----:B------:R-:W-:Y:S01]  /*1190*/  SHF.L.U32 R170, R77, 0x10, RZ ;  /* 0x000000104daa7819 */ /* 0x000fe200000006ff */
[----:B------:R-:W-:Y:S01]  /*11a0*/  FMUL.FTZ R201, R21, R172 ;  /* 0x000000ac15c97220 */ /* 0x000fe20000410000 */
[----:B------:R-:W-:Y:S01]  /*11b0*/  PRMT R169, R176, 0x7632, R169 ;  /* 0x00007632b0a97816 */ /* 0x000fe200000000a9 */
[-C--:B------:R-:W-:Y:S01]  /*11c0*/  FMUL.FTZ R167, R167, R164.reuse ;  /* 0x000000a4a7a77220 */ /* 0x080fe20000410000 */
[----:B------:R-:W-:Y:S01]  /*11d0*/  FADD.FTZ R115, R115, R164 ;  /* 0x000000a473737221 */ /* 0x000fe20000010000 */
[----:B------:R-:W-:Y:S01]  /*11e0*/  FFMA.FTZ R63, R208, R164, R63 ;  /* 0x000000a4d03f7223 */ /* 0x000fe2000001003f */
[----:B------:R-:W-:Y:S01]  /*11f0*/  FADD.FTZ R174, -R222, R174 ;  /* 0x000000aedeae7221 */ /* 0x000fe20000010100 */
[-C--:B------:R-:W-:Y:S01]  /*1200*/  FMUL.FTZ R164, R168, R171.reuse ;  /* 0x000000aba8a47220 */ /* 0x080fe20000410000 */
[----:B------:R-:W-:Y:S01]  /*1210*/  FFMA.FTZ R120, R201, R171, R120 ;  /* 0x000000abc9787223 */ /* 0x000fe20000010078 */
[----:B------:R-:W-:Y:S01]  /*1220*/  FADD.FTZ R116, R116, R171 ;  /* 0x000000ab74747221 */ /* 0x000fe20000010000 */
        /* <DEDUP_REMOVED lines=8> */
[----:B------:R-:W-:Y:S01]  /*12b0*/  FADD.FTZ R180, -R222, R180 ;  /* 0x000000b4deb47221 */ /* 0x000fe20000010100 */
[-C--:B------:R-:W-:Y:S01]  /*12c0*/  FMUL.FTZ R169, R170, R171.reuse ;  /* 0x000000abaaa97220 */ /* 0x080fe20000410000 */
[----:B------:R-:W-:Y:S01]  /*12d0*/  FFMA.FTZ R121, R210, R171, R121 ;  /* 0x000000abd2797223 */ /* 0x000fe20000010079 */
[----:B------:R-:W-:Y:S01]  /*12e0*/  FADD.FTZ R117, R117, R171 ;  /* 0x000000ab75757221 */ /* 0x000fe20000010000 */
[----:B------:R-:W-:Y:S01]  /*12f0*/  FFMA.FTZ R122, R211, R177, R122 ;  /* 0x000000b1d37a7223 */ /* 0x000fe2000001007a */
[----:B------:R-:W-:Y:S01]  /*1300*/  FADD.FTZ R118, R118, R177 ;  /* 0x000000b176767221 */ /* 0x000fe20000010000 */
[-C--:B------:R-:W-:Y:S01]  /*1310*/  FMUL.FTZ R171, R172, R173.reuse ;  /* 0x000000adacab7220 */ /* 0x080fe20000410000 */
[----:B------:R-:W-:Y:S01]  /*1320*/  FFMA.FTZ R123, R212, R173, R123 ;  /* 0x000000add47b7223 */ /* 0x000fe2000001007b */
[----:B------:R-:W-:Y:S01]  /*1330*/  FADD.FTZ R119, R119, R173 ;  /* 0x000000ad77777221 */ /* 0x000fe20000010000 */
[----:B------:R-:W-:Y:S01]  /*1340*/  FMUL.FTZ R173, R21, R180 ;  /* 0x000000b415ad7220 */ /* 0x000fe20000410000 */
[----:B------:R-:W-:Y:S01]  /*1350*/  FFMA.FTZ R177, R3, R148, RZ ;  /* 0x0000009403b17223 */ /* 0x000fe200000100ff */
[----:B------:R-:W-:Y:S01]  /*1360*/  FADD.FTZ R180, RZ, R148 ;  /* 0x00000094ffb47221 */ /* 0x000fe20000010000 */
[----:B------:R-:W-:-:S02]  /*1370*/  SHF.L.U32 R170, R78, 0x10, RZ ;  /* 0x000000104eaa7819 */ /* 0x000fc400000006ff */
[----:B------:R-:W-:Y:S01]  /*1380*/  FFMA.FTZ R174, R196, R149, R177 ;  /* 0x00000095c4ae7223 */ /* 0x000fe200000100b1 */
[----:B------:R-:W-:Y:S01]  /*1390*/  FADD.FTZ R213, R149, R180 ;  /* 0x000000b495d57221 */ /* 0x000fe20000010000 */
[----:B------:R-:W-:Y:S01]  /*13a0*/  FADD.FTZ R182, -R222, R182 ;  /* 0x000000b6deb67221 */ /* 0x000fe20000010100 */
[-C--:B------:R-:W-:Y:S01]  /*13b0*/  FMUL.FTZ R170, R170, R203.reuse ;  /* 0x000000cbaaaa7220 */ /* 0x080fe20000410000 */
[----:B------:R-:W-:Y:S01]  /*13c0*/  FADD.FTZ R124, R124, R203 ;  /* 0x000000cb7c7c7221 */ /* 0x000fe20000010000 */
[----:B------:R-:W-:Y:S01]  /*13d0*/  FFMA.FTZ R64, R173, R203, R64 ;  /* 0x000000cbad407223 */ /* 0x000fe20000010040 */
[----:B------:R-:W-:Y:S01]  /*13e0*/  FFMA.FTZ R203, R205, R150, R174 ;  /* 0x00000096cdcb7223 */ /* 0x000fe200000100ae */
[C---:B------:R-:W-:Y:S01]  /*13f0*/  PRMT R176, R179.reuse, 0x7632, R176 ;  /* 0x00007632b3b07816 */ /* 0x040fe200000000b0 */
[----:B------:R-:W-:Y:S01]  /*1400*/  FADD.FTZ R180, R150, R213 ;  /* 0x000000d596b47221 */ /* 0x000fe20000010000 */
[----:B------:R-:W-:Y:S01]  /*1410*/  SHF.L.U32 R179, R179, 0x10, RZ ;  /* 0x00000010b3b37819 */ /* 0x000fe200000006ff */
[----:B------:R-:W-:Y:S01]  /*1420*/  FMUL.FTZ R177, R21, R182 ;  /* 0x000000b615b17220 */ /* 0x000fe20000410000 */
[----:B------:R-:W-:Y:S01]  /*1430*/  SHF.L.U32 R172, R79, 0x10, RZ ;  /* 0x000000104fac7819 */ /* 0x000fe200000006ff */
[----:B------:R-:W-:Y:S01]  /*1440*/  FFMA.FTZ R174, R198, R151, R203 ;  /* 0x00000097c6ae7223 */ /* 0x000fe200000100cb */
[----:B------:R-:W-:Y:S01]  /*1450*/  FADD.FTZ R203, R151, R180 ;  /* 0x000000b497cb7221 */ /* 0x000fe20000010000 */
[C---:B------:R-:W-:Y:S01]  /*1460*/  FADD.FTZ R218, -R222.reuse, R187 ;  /* 0x000000bbdeda7221 */ /* 0x040fe20000010100 */
[----:B------:R-:W-:Y:S01]  /*1470*/  FADD.FTZ R220, -R222, R189 ;  /* 0x000000bddedc7221 */ /* 0x000fe20000010100 */
[-C--:B------:R-:W-:Y:S01]  /*1480*/  FMUL.FTZ R172, R172, R179.reuse ;  /* 0x000000b3acac7220 */ /* 0x080fe20000410000 */
[----:B------:R-:W-:Y:S01]  /*1490*/  FADD.FTZ R126, R126, R179 ;  /* 0x000000b37e7e7221 */ /* 0x000fe20000010000 */
[----:B------:R-:W-:Y:S01]  /*14a0*/  FFMA.FTZ R66, R177, R179, R66 ;  /* 0x000000b3b1427223 */ /* 0x000fe20000010042 */
[C---:B------:R-:W-:Y:S01]  /*14b0*/  PRMT R187, R194.reuse, 0x7632, R187 ;  /* 0x00007632c2bb7816 */ /* 0x040fe200000000bb */
[----:B------:R-:W-:Y:S01]  /*14c0*/  FFMA.FTZ R179, R153, R152, R174 ;  /* 0x0000009899b37223 */ /* 0x000fe200000100ae */
[----:B------:R-:W-:Y:S01]  /*14d0*/  SHF.L.U32 R189, R194, 0x10, RZ ;  /* 0x00000010c2bd7819 */ /* 0x000fe200000006ff */
[----:B------:R-:W-:-:S02]  /*14e0*/  FADD.FTZ R194, R152, R203 ;  /* 0x000000cb98c27221 */ /* 0x000fc40000010000 */
[----:B------:R-:W-:Y:S02]  /*14f0*/  FFMA.FTZ R174, R200, R155, R179 ;  /* 0x0000009bc8ae7223 */ /* 0x000fe400000100b3 */
[----:B------:R-:W-:Y:S01]  /*1500*/  FADD.FTZ R203, R155, R194 ;  /* 0x000000c29bcb7221 */ /* 0x000fe20000010000 */
[----:B------:R-:W-:Y:S01]  /*1510*/  SHF.L.U32 R182, R175, 0x10, RZ ;  /* 0x00000010afb67819 */ /* 0x000fe200000006ff */
[----:B------:R-:W-:Y:S01]  /*1520*/  FFMA.FTZ R175, R199, R156, R174 ;  /* 0x0000009cc7af7223 */ /* 0x000fe200000100ae */
[----:B------:R-:W-:Y:S01]  /*1530*/  SHF.L.U32 R194, R176, 0x10, RZ ;  /* 0x00000010b0c27819 */ /* 0x000fe200000006ff */
[----:B------:R-:W-:Y:S01]  /*1540*/  FADD.FTZ R176, R156, R203 ;  /* 0x000000cb9cb07221 */ /* 0x000fe20000010000 */
[----:B------:R-:W-:Y:S01]  /*1550*/  SHF.L.U32 R180, R9, 0x10, RZ ;  /* 0x0000001009b47819 */ /* 0x000fe200000006ff */
[----:B------:R-:W-:Y:S02]  /*1560*/  FFMA.FTZ R174, R202, R197, R175 ;  /* 0x000000c5caae7223 */ /* 0x000fe400000100af */
[----:B------:R-:W-:-:S02]  /*1570*/  FADD.FTZ R203, R197, R176 ;  /* 0x000000b0c5cb7221 */ /* 0x000fc40000010000 */
        /* <DEDUP_REMOVED lines=16> */
[----:B------:R-:W-:Y:S02]  /*1680*/  SHF.L.U32 R180, R72, 0x10, RZ ;  /* 0x0000001048b47819 */ /* 0x000fe400000006ff */
[----:B------:R-:W-:Y:S01]  /*1690*/  FFMA.FTZ R174, R166, R163, R175 ;  /* 0x000000a3a6ae7223 */ /* 0x000fe200000100af */
[----:B------:R-:W-:Y:S01]  /*16a0*/  FADD.FTZ R213, R163, R184 ;  /* 0x000000b8a3d57221 */ /* 0x000fe20000010000 */
[----:B------:R-:W-:Y:S01]  /*16b0*/  FADD.FTZ R186, -R222, R186 ;  /* 0x000000badeba7221 */ /* 0x000fe20000010100 */
[----:B------:R-:W-:Y:S01]  /*16c0*/  SHF.L.U32 R192, R10, 0x10, RZ ;  /* 0x000000100ac07819 */ /* 0x000fe200000006ff */
[----:B------:R-:W-:Y:S01]  /*16d0*/  FFMA.FTZ R175, R165, R162, R174 ;  /* 0x000000a2a5af7223 */ /* 0x000fe200000100ae */
[----:B------:R-:W-:Y:S01]  /*16e0*/  FADD.FTZ R174, R162, R213 ;  /* 0x000000d5a2ae7221 */ /* 0x000fe20000010000 */
[-C--:B------:R-:W-:Y:S01]  /*16f0*/  FMUL.FTZ R180, R180, R183.reuse ;  /* 0x000000b7b4b47220 */ /* 0x080fe20000410000 */
[----:B------:R-:W-:Y:S01]  /*1700*/  FFMA.FTZ R136, R203, R183, R136 ;  /* 0x000000b7cb887223 */ /* 0x000fe20000010088 */
[----:B------:R-:W-:Y:S01]  /*1710*/  FADD.FTZ R132, R132, R183 ;  /* 0x000000b784847221 */ /* 0x000fe20000010000 */
[--C-:B------:R-:W-:Y:S01]  /*1720*/  FADD.FTZ R216, -R222, R185.reuse ;  /* 0x000000b9ded87221 */ /* 0x100fe20000010100 */
[----:B------:R-:W-:Y:S01]  /*1730*/  FMUL.FTZ R183, R21, R186 ;  /* 0x000000ba15b77220 */ /* 0x000fe20000410000 */
[C---:B------:R-:W-:Y:S01]  /*1740*/  PRMT R185, R193.reuse, 0x7632, R185 ;  /* 0x00007632c1b97816 */ /* 0x040fe200000000b9 */
[----:B------:R-:W-:Y:S01]  /*1750*/  FMUL.FTZ R176, R192, R194 ;  /* 0x000000c2c0b07220 */ /* 0x000fe20000410000 */
[----:B------:R-:W-:Y:S01]  /*1760*/  FFMA.FTZ R186, R208, R167, R175 ;  /* 0x000000a7d0ba7223 */ /* 0x000fe200000100af */
[----:B------:R-:W-:Y:S01]  /*1770*/  SHF.L.U32 R193, R193, 0x10, RZ ;  /* 0x00000010c1c17819 */ /* 0x000fe200000006ff */
[----:B------:R-:W-:Y:S01]  /*1780*/  FADD.FTZ R213, R167, R174 ;  /* 0x000000aea7d57221 */ /* 0x000fe20000010000 */
[----:B------:R-:W-:Y:S01]  /*1790*/  SHF.L.U32 R192, R73, 0x10, RZ ;  /* 0x0000001049c07819 */ /* 0x000fe200000006ff */
[----:B------:R-:W-:Y:S01]  /*17a0*/  FADD.FTZ R188, -R222, R188 ;  /* 0x000000bcdebc7221 */ /* 0x000fe20000010100 */
[----:B------:R-:W-:Y:S01]  /*17b0*/  FFMA.FTZ R175, R201, R164, R186 ;  /* 0x000000a4c9af7223 */ /* 0x000fe200000100ba */
[----:B------:R-:W-:Y:S01]  /*17c0*/  FADD.FTZ R186, R164, R213 ;  /* 0x000000d5a4ba7221 */ /* 0x000fe20000010000 */
[-C--:B------:R-:W-:Y:S01]  /*17d0*/  FFMA.FTZ R138, R183, R193.reuse, R138 ;  /* 0x000000c1b78a7223 */ /* 0x080fe2000001008a */
[----:B------:R-:W-:Y:S01]  /*17e0*/  FMUL.FTZ R182, R192, R193 ;  /* 0x000000c1c0b67220 */ /* 0x000fe20000410000 */
[----:B------:R-:W-:Y:S01]  /*17f0*/  FADD.FTZ R134, R134, R193 ;  /* 0x000000c186867221 */ /* 0x000fe20000010000 */
[----:B------:R-:W-:Y:S01]  /*1800*/  SHF.L.U32 R184, R74, 0x10, RZ ;  /* 0x000000104ab87819 */ /* 0x000fe200000006ff */
[----:B------:R-:W-:Y:S01]  /*1810*/  FMUL.FTZ R193, R21, R188 ;  /* 0x000000bc15c17220 */ /* 0x000fe20000410000 */
[----:B------:R-:W-:Y:S01]  /*1820*/  FADD.FTZ R190, -R222, R190 ;  /* 0x000000bedebe7221 */ /* 0x000fe20000010100 */
[----:B------:R-:W-:Y:S01]  /*1830*/  FFMA.FTZ R174, R210, R169, R175 ;  /* 0x000000a9d2ae7223 */ /* 0x000fe200000100af */
[--C-:B------:R-:W-:Y:S01]  /*1840*/  FADD.FTZ R222, -R222, R191.reuse ;  /* 0x000000bfdede7221 */ /* 0x100fe20000010100 */
[----:B------:R-:W-:Y:S01]  /*1850*/  FADD.FTZ R213, R169, R186 ;  /* 0x000000baa9d57221 */ /* 0x000fe20000010000 */
[C---:B------:R-:W-:Y:S01]  /*1860*/  PRMT R191, R195.reuse, 0x7632, R191 ;  /* 0x00007632c3bf7816 */ /* 0x040fe200000000bf */
[-C--:B------:R-:W-:Y:S01]  /*1870*/  FMUL.FTZ R184, R184, R189.reuse ;  /* 0x000000bdb8b87220 */ /* 0x080fe20000410000 */
[----:B------:R-:W-:Y:S01]  /*1880*/  SHF.L.U32 R195, R195, 0x10, RZ ;  /* 0x00000010c3c37819 */ /* 0x000fe200000006ff */
[----:B------:R-:W-:Y:S01]  /*1890*/  FFMA.FTZ R144, R193, R189, R144 ;  /* 0x000000bdc1907223 */ /* 0x000fe20000010090 */
[----:B------:R-:W-:Y:S01]  /*18a0*/  SHF.L.U32 R192, R75, 0x10, RZ ;  /* 0x000000104bc07819 */ /* 0x000fe200000006ff */
[----:B------:R-:W-:Y:S01]  /*18b0*/  FADD.FTZ R140, R140, R189 ;  /* 0x000000bd8c8c7221 */ /* 0x000fe20000010000 */
[----:B------:R-:W-:Y:S01]  /*18c0*/  FMUL.FTZ R189, R21, R190 ;  /* 0x000000be15bd7220 */ /* 0x000fe20000410000 */
[----:B------:R-:W-:Y:S01]  /*18d0*/  FFMA.FTZ R175, R211, R168, R174 ;  /* 0x000000a8d3af7223 */ /* 0x000fe200000100ae */
[----:B------:R-:W-:Y:S01]  /*18e0*/  FADD.FTZ R188, R168, R213 ;  /* 0x000000d5a8bc7221 */ /* 0x000fe20000010000 */
[-C--:B------:R-:W-:Y:S01]  /*18f0*/  FMUL.FTZ R186, R192, R195.reuse ;  /* 0x000000c3c0ba7220 */ /* 0x080fe20000410000 */
[----:B------:R-:W-:Y:S01]  /*1900*/  FFMA.FTZ R146, R189, R195, R146 ;  /* 0x000000c3bd927223 */ /* 0x000fe20000010092 */
[----:B------:R-:W-:Y:S01]  /*1910*/  FADD.FTZ R142, R142, R195 ;  /* 0x000000c38e8e7221 */ /* 0x000fe20000010000 */
        /* <DEDUP_REMOVED lines=11> */
[C---:B------:R-:W-:Y:S01]  /*19d0*/  FFMA.FTZ R174, R214.reuse, R176, R175 ;  /* 0x000000b0d6ae7223 */ /* 0x040fe200000100af */
[----:B------:R-:W-:Y:S01]  /*19e0*/  FADD.FTZ R127, R127, R194 ;  /* 0x000000c27f7f7221 */ /* 0x000fe20000010000 */
[----:B------:R-:W-:Y:S01]  /*19f0*/  FFMA.FTZ R67, R214, R194, R67 ;  /* 0x000000c2d6437223 */ /* 0x000fe20000010043 */
[----:B------:R-:W-:Y:S01]  /*1a00*/  FADD.FTZ R195, R176, R195 ;  /* 0x000000c3b0c37221 */ /* 0x000fe20000010000 */
[----:B------:R-:W-:Y:S01]  /*1a10*/  SHF.L.U32 R194, R4, 0x10, RZ ;  /* 0x0000001004c27819 */ /* 0x000fe200000006ff */
[----:B------:R-:W-:Y:S01]  /*1a20*/  FMUL.FTZ R218, R21, R218 ;  /* 0x000000da15da7220 */ /* 0x000fe20000410000 */
[----:B------:R-:W-:Y:S01]  /*1a30*/  SHF.L.U32 R188, R185, 0x10, RZ ;  /* 0x00000010b9bc7819 */ /* 0x000fe200000006ff */
[----:B------:R-:W-:Y:S01]  /*1a40*/  FMUL.FTZ R216, R21, R216 ;  /* 0x000000d815d87220 */ /* 0x000fe20000410000 */
[----:B------:R-:W-:Y:S01]  /*1a50*/  FMUL.FTZ R181, R190, R192 ;  /* 0x000000c0beb57220 */ /* 0x000fe20000410000 */
[----:B------:R-:W-:Y:S01]  /*1a60*/  FFMA.FTZ R175, R203, R180, R174 ;  /* 0x000000b4cbaf7223 */ /* 0x000fe200000100ae */
[----:B------:R-:W-:Y:S01]  /*1a70*/  FADD.FTZ R174, R180, R195 ;  /* 0x000000c3b4ae7221 */ /* 0x000fe20000010000 */
[-C--:B------:R-:W-:Y:S01]  /*1a80*/  FMUL.FTZ R185, R194, R188.reuse ;  /* 0x000000bcc2b97220 */ /* 0x080fe20000410000 */
[----:B------:R-:W-:Y:S01]  /*1a90*/  FFMA.FTZ R139, R218, R188, R139 ;  /* 0x000000bcda8b7223 */ /* 0x000fe2000001008b */
[----:B------:R-:W-:Y:S01]  /*1aa0*/  FADD.FTZ R135, R135, R188 ;  /* 0x000000bc87877221 */ /* 0x000fe20000010000 */
[----:B------:R-:W-:Y:S01]  /*1ab0*/  FFMA.FTZ R188, R216, R181, R175 ;  /* 0x000000b5d8bc7223 */ /* 0x000fe200000100af */
[----:B------:R-:W-:Y:S01]  /*1ac0*/  FADD.FTZ R175, R174, R181 ;  /* 0x000000b5aeaf7221 */ /* 0x000fe20000010000 */
[----:B------:R-:W-:-:S02]  /*1ad0*/  FFMA.FTZ R137, R216, R192, R137 ;  /* 0x000000c0d8897223 */ /* 0x000fc40000010089 */
[----:B------:R-:W-:Y:S01]  /*1ae0*/  FFMA.FTZ R195, R183, R182, R188 ;  /* 0x000000b6b7c37223 */ /* 0x000fe200000100bc */
[----:B------:R-:W-:Y:S01]  /*1af0*/  FADD.FTZ R174, R175, R182 ;  /* 0x000000b6afae7221 */ /* 0x000fe20000010000 */
[----:B------:R-:W-:Y:S01]  /*1b00*/  FADD.FTZ R133, R133, R192 ;  /* 0x000000c085857221 */ /* 0x000fe20000010000 */
[----:B------:R-:W-:Y:S01]  /*1b10*/  SHF.L.U32 R190, R5, 0x10, RZ ;  /* 0x0000001005be7819 */ /* 0x000fe200000006ff */
[----:B------:R-:W-:Y:S01]  /*1b20*/  FFMA.FTZ R188, R218, R185, R195 ;  /* 0x000000b9dabc7223 */ /* 0x000fe200000100c3 */
[----:B------:R-:W-:Y:S01]  /*1b30*/  SHF.L.U32 R192, R187, 0x10, RZ ;  /* 0x00000010bbc07819 */ /* 0x000fe200000006ff */
[----:B------:R-:W-:Y:S01]  /*1b40*/  FADD.FTZ R175, R174, R185 ;  /* 0x000000b9aeaf7221 */ /* 0x000fe20000010000 */
[----:B------:R-:W-:Y:S01]  /*1b50*/  FMUL.FTZ R220, R21, R220 ;  /* 0x000000dc15dc7220 */ /* 0x000fe20000410000 */
[----:B------:R-:W-:Y:S02]  /*1b60*/  FFMA.FTZ R188, R193, R184, R188 ;  /* 0x000000b8c1bc7223 */ /* 0x000fe400000100bc */
[----:B------:R-:W-:Y:S01]  /*1b70*/  FMUL.FTZ R187, R190, R192 ;  /* 0x000000c0bebb7220 */ /* 0x000fe20000410000 */
[----:B------:R-:W-:Y:S01]  /*1b80*/  FADD.FTZ R174, R175, R184 ;  /* 0x000000b8afae7221 */ /* 0x000fe20000010000 */
[----:B------:R-:W-:-:S02]  /*1b90*/  SHF.L.U32 R194, R6, 0x10, RZ ;  /* 0x0000001006c27819 */ /* 0x000fc400000006ff */
[----:B------:R-:W-:Y:S01]  /*1ba0*/  SHF.L.U32 R195, R191, 0x10, RZ ;  /* 0x00000010bfc37819 */ /* 0x000fe200000006ff */
[----:B------:R-:W-:Y:S01]  /*1bb0*/  FFMA.FTZ R188, R220, R187, R188 ;  /* 0x000000bbdcbc7223 */ /* 0x000fe200000100bc */
[----:B------:R-:W-:Y:S01]  /*1bc0*/  FADD.FTZ R175, R174, R187 ;  /* 0x000000bbaeaf7221 */ /* 0x000fe20000010000 */
[----:B------:R-:W-:Y:S02]  /*1bd0*/  FMUL.FTZ R222, R21, R222 ;  /* 0x000000de15de7220 */ /* 0x000fe40000410000 */
        /* <DEDUP_REMOVED lines=9> */
[----:B------:R-:W-:Y:S06]  /*1c70*/  BRA `(.L_x_5503) ;  /* 0x00000000006c7947 */ /* 0x000fec0003800000 */
.L_x_5502:
        /* <DEDUP_REMOVED lines=16> */
[--C-:B------:R-:W-:Y:S01]  /*1d80*/  IMAD.WIDE.U32 R224, R225, 0x20, R174.reuse ;  /* 0x00000020e1e07825 */ /* 0x100fe200078e00ae */
[----:B------:R0:W5:Y:S03]  /*1d90*/  LDG.E.128 R52, desc[UR6][R226.64] ;  /* 0x00000006e2347981 */ /* 0x000166000c1e1d00 */
[--C-:B------:R-:W-:Y:S01]  /*1da0*/  IMAD.WIDE.U32 R194, R195, 0x20, R174.reuse ;  /* 0x00000020c3c27825 */ /* 0x100fe200078e00ae */
[----:B------:R0:W5:Y:S03]  /*1db0*/  LDG.E.128 R48, desc[UR6][R226.64+0x10] ;  /* 0x00001006e2307981 */ /* 0x000166000c1e1d00 */
[----:B------:R-:W-:Y:S01]  /*1dc0*/  IMAD.WIDE.U32 R174, R25, 0x20, R174 ;  /* 0x0000002019ae7825 */ /* 0x000fe200078e00ae */
[----:B------:R0:W5:Y:S04]  /*1dd0*/  LDG.E.128 R44, desc[UR6][R224.64] ;  /* 0x00000006e02c7981 */ /* 0x000168000c1e1d00 */
[----:B------:R0:W5:Y:S04]  /*1de0*/  LDG.E.128 R40, desc[UR6][R224.64+0x10] ;  /* 0x00001006e0287981 */ /* 0x000168000c1e1d00 */
[----:B------:R0:W5:Y:S04]  /*1df0*/  LDG.E.128 R36, desc[UR6][R194.64] ;  /* 0x00000006c2247981 */ /* 0x000168000c1e1d00 */
[----:B------:R0:W5:Y:S04]  /*1e00*/  LDG.E.128 R32, desc[UR6][R194.64+0x10] ;  /* 0x00001006c2207981 */ /* 0x000168000c1e1d00 */
[----:B------:R0:W5:Y:S04]  /*1e10*/  LDG.E.128 R28, desc[UR6][R174.64] ;  /* 0x00000006ae1c7981 */ /* 0x000168000c1e1d00 */
[----:B------:R0:W5:Y:S02]  /*1e20*/  LDG.E.128 R24, desc[UR6][R174.64+0x10] ;  /* 0x00001006ae187981 */ /* 0x000164000c1e1d00 */
.L_x_5503:
[----:B------:R-:W-:Y:S05]  /*1e30*/  BSYNC.RECONVERGENT B1 ;  /* 0x0000000000017941 */ /* 0x000fea0003800200 */
.L_x_5501:
        /* <DEDUP_REMOVED lines=21> */
.L_x_5649:
[----:B------:R-:W3:Y:S01]  /*1f90*/  S2R R188, SR_TID.X ;  /* 0x0000000000bc7919 */ /* 0x000ee20000002100 */
[----:B------:R-:W-:Y:S01]  /*1fa0*/  @P3 IADD3 R20, PT, PT, R20, -0x1, RZ ;  /* 0xffffffff14143810 */ /* 0x000fe20007ffe0ff */
[----:B------:R-:W-:Y:S01]  /*1fb0*/  IMAD R174, R0, UR9, RZ ;  /* 0x0000000900ae7c24 */ /* 0x000fe2000f8e02ff */
[----:B------:R-:W-:Y:S01]  /*1fc0*/  ISETP.NE.U32.AND P1, PT, R22, RZ, PT ;  /* 0x000000ff1600720c */ /* 0x000fe20003f25070 */
[----:B01----:R-:W-:Y:S01]  /*1fd0*/  FADD.FTZ R194, R194, R175 ;  /* 0x000000afc2c27221 */ /* 0x003fe20000010000 */
[----:B--2---:R-:W-:Y:S01]  /*1fe0*/  FADD.FTZ R215, R190, R195 ;  /* 0x000000c3bed77221 */ /* 0x004fe20000010000 */
[----:B------:R-:W-:Y:S01]  /*1ff0*/  @P3 IMAD R20, R20, UR9, RZ ;  /* 0x0000000914143c24 */ /* 0x000fe2000f8e02ff */
[----:B------:R-:W-:Y:S01]  /*2000*/  ISETP.NE.AND.EX P1, PT, R23, RZ, PT, P1 ;  /* 0x000000ff1700720c */ /* 0x000fe20003f25310 */
[----:B------:R-:W-:Y:S01]  /*2010*/  BSSY.RECONVERGENT B1, `(.L_x_5505) ;  /* 0x0000163000017945 */ /* 0x000fe20003800200 */
[----:B------:R-:W-:Y:S01]  /*2020*/  SHF.R.S32.HI R213, RZ, 0x1f, R174 ;  /* 0x0000001fffd57819 */ /* 0x000fe200000114ae */
[----:B------:R-:W-:Y:S01]  /*2030*/  FMUL.FTZ R215, R215, UR10 ;  /* 0x0000000ad7d77c20 */ /* 0x000fe20008410000 */
[----:B------:R-:W-:-:S02]  /*2040*/  @P3 SHF.R.S32.HI R175, RZ, 0x1f, R20 ;  /* 0x0000001fffaf3819 */ /* 0x000fc40000011414 */
[----:B------:R-:W-:Y:S01]  /*2050*/  LEA.HI R195, R213, R174, RZ, 0x3 ;  /* 0x000000aed5c37211 */ /* 0x000fe200078f18ff */
[----:B------:R-:W-:Y:S01]  /*2060*/  HFMA2 R213, -RZ, RZ, 0, 0 ;  /* 0x00000000ffd57431 */ /* 0x000fe200000001ff */
[----:B------:R-:W-:Y:S01]  /*2070*/  @P3 LEA.HI R175, R175, R20, RZ, 0x3 ;  /* 0x00000014afaf3211 */ /* 0x000fe200078f18ff */
[----:B------:R-:W-:Y:S01]  /*2080*/  FMUL.FTZ R20, R194, UR10 ;  /* 0x0000000ac2147c20 */ /* 0x000fe20008410000 */
[----:B------:R-:W-:-:S04]  /*2090*/  ISETP.NE.AND P4, PT, RZ, UR8, PT ;  /* 0x00000008ff007c0c */ /* 0x000fc8000bf85270 */
[----:B------:R-:W-:Y:S02]  /*20a0*/  FSEL R20, R20, RZ, !P4 ;  /* 0x000000ff14147208 */ /* 0x000fe40006000000 */
[----:B---3--:R-:W-:-:S04]  /*20b0*/  LOP3.LUT R22, R188, 0x1f, RZ, 0xc0, !PT ;  /* 0x0000001fbc167812 */ /* 0x008fc800078ec0ff */
[-C--:B------:R-:W-:Y:S02]  /*20c0*/  LEA.HI.SX32 R195, R195, R22.reuse, 0x1d ;  /* 0x00000016c3c37211 */ /* 0x080fe400078feaff */
[----:B------:R-:W-:Y:S01]  /*20d0*/  @P3 LEA.HI.SX32 R213, R175, R22, 0x1d ;  /* 0x00000016afd53211 */ /* 0x000fe200078feaff */
        /* <DEDUP_REMOVED lines=16> */
.L_x_5509:
[----:B------:R-:W-:Y:S05]  /*21e0*/  BSYNC.RECONVERGENT B2 ;  /* 0x0000000000027941 */ /* 0x000fea0003800200 */
.L_x_5508:
        /* <DEDUP_REMOVED lines=10> */
.L_x_5511:
[----:B------:R-:W-:Y:S05]  /*2290*/  BSYNC.RECONVERGENT B2 ;  /* 0x0000000000027941 */ /* 0x000fea0003800200 */
.L_x_5510:
        /* <DEDUP_REMOVED lines=10> */
.L_x_5513:
[----:B------:R-:W-:Y:S05]  /*2340*/  BSYNC.RECONVERGENT B2 ;  /* 0x0000000000027941 */ /* 0x000fea0003800200 */
.L_x_5512:
        /* <DEDUP_REMOVED lines=10> */
.L_x_5515:
[----:B------:R-:W-:Y:S05]  /*23f0*/  BSYNC.RECONVERGENT B2 ;  /* 0x0000000000027941 */ /* 0x000fea0003800200 */
.L_x_5514:
        /* <DEDUP_REMOVED lines=10> */
.L_x_5517:
[----:B------:R-:W-:Y:S05]  /*24a0*/  BSYNC.RECONVERGENT B2 ;  /* 0x0000000000027941 */ /* 0x000fea0003800200 */
.L_x_5516:
        /* <DEDUP_REMOVED lines=10> */
.L_x_5519:
[----:B------:R-:W-:Y:S05]  /*2550*/  BSYNC.RECONVERGENT B2 ;  /* 0x0000000000027941 */ /* 0x000fea0003800200 */
.L_x_5518:
        /* <DEDUP_REMOVED lines=10> */
.L_x_5521:
[----:B------:R-:W-:Y:S05]  /*2600*/  BSYNC.RECONVERGENT B2 ;  /* 0x0000000000027941 */ /* 0x000fea0003800200 */
.L_x_5520:
        /* <DEDUP_REMOVED lines=10> */
.L_x_5507:
        /* <DEDUP_REMOVED lines=17> */
[----:B------:R-:W-:Y:S01]  /*27c0*/  FMUL.FTZ R128, R21, R128 ;  /* 0x0000008015807220 */ /* 0x000fe20000410000 */
        /* <DEDUP_REMOVED lines=25> */
.L_x_5524:
[----:B------:R-:W-:Y:S05]  /*2960*/  BSYNC.RECONVERGENT B2 ;  /* 0x0000000000027941 */ /* 0x000fea0003800200 */
.L_x_5523:
        /* <DEDUP_REMOVED lines=10> */
.L_x_5526:
[----:B------:R-:W-:Y:S05]  /*2a10*/  BSYNC.RECONVERGENT B2 ;  /* 0x0000000000027941 */ /* 0x000fea0003800200 */
.L_x_5525:
        /* <DEDUP_REMOVED lines=10> */
.L_x_5528:
[----:B------:R-:W-:Y:S05]  /*2ac0*/  BSYNC.RECONVERGENT B2 ;  /* 0x0000000000027941 */ /* 0x000fea0003800200 */
.L_x_5527:
        /* <DEDUP_REMOVED lines=10> */
.L_x_5530:
[----:B------:R-:W-:Y:S05]  /*2b70*/  BSYNC.RECONVERGENT B2 ;  /* 0x0000000000027941 */ /* 0x000fea0003800200 */
.L_x_5529:
        /* <DEDUP_REMOVED lines=10> */
.L_x_5532:
[----:B------:R-:W-:Y:S05]  /*2c20*/  BSYNC.RECONVERGENT B2 ;  /* 0x0000000000027941 */ /* 0x000fea0003800200 */
.L_x_5531:
        /* <DEDUP_REMOVED lines=10> */
.L_x_5534:
[----:B------:R-:W-:Y:S05]  /*2cd0*/  BSYNC.RECONVERGENT B2 ;  /* 0x0000000000027941 */ /* 0x000fea0003800200 */
.L_x_5533:
        /* <DEDUP_REMOVED lines=10> */
.L_x_5536:
[----:B------:R-:W-:Y:S05]  /*2d80*/  BSYNC.RECONVERGENT B2 ;  /* 0x0000000000027941 */ /* 0x000fea0003800200 */
.L_x_5535:
[----:B------:R-:W-:Y:S05]  /*2d90*/  @!P3 BRA `(.L_x_5522) ;  /* 0x000000080028b947 */ /* 0x000fea0003800000 */
[----:B------:R-:W-:-:S05]  /*2da0*/  FMUL.FTZ R22, R95, UR11 ;  /* 0x0000000b5f167c20 */ /* 0x000fca0008410000 */
[----:B------:R-:W-:-:S04]  /*2db0*/  F2FP.BF16.F32.PACK_AB R22, RZ, R22 ;  /* 0x00000016ff16723e */ /* 0x000fc800000010ff */
[----:B------:R-:W-:Y:S01]  /*2dc0*/  PRMT R71, R71, 0x5410, R22 ;  /* 0x0000541047477816 */ /* 0x000fe20000000016 */
[----:B------:R-:W-:Y:S06]  /*2dd0*/  BRA `(.L_x_5522) ;  /* 0x0000000800187947 */ /* 0x000fec0003800000 */
.L_x_5506:
[----:B------:R-:W-:Y:S02]  /*2de0*/  MOV R174, UR18 ;  /* 0x0000001200ae7c02 */ /* 0x000fe40008000f00 */
[----:B------:R-:W-:Y:S02]  /*2df0*/  MOV R175, UR19 ;  /* 0x0000001300af7c02 */ /* 0x000fe40008000f00 */
[----:B------:R-:W-:-:S04]  /*2e00*/  ISETP.NE.U32.AND P1, PT, R174, RZ, PT ;  /* 0x000000ffae00720c */ /* 0x000fc80003f25070 */
[----:B------:R-:W-:-:S13]  /*2e10*/  ISETP.NE.AND.EX P1, PT, R175, RZ, PT, P1 ;  /* 0x000000ffaf00720c */ /* 0x000fda0003f25310 */
[----:B------:R-:W-:Y:S05]  /*2e20*/  @P1 BRA `(.L_x_5537) ;  /* 0x0000000400041947 */ /* 0x000fea0003800000 */
[----:B------:R-:W0:Y:S01]  /*2e30*/  @P3 LDC R217, c[0x0][0x40c] ;  /* 0x00010300ffd93b82 */ /* 0x000e220000000800 */
        /* <DEDUP_REMOVED lines=64> */
.L_x_5537:
[----:B------:R-:W0:Y:S01]  /*3240*/  @P3 LDC R92, c[0x0][0x40c] ;  /* 0x00010300ff5c3b82 */ /* 0x000e220000000800 */
[-CC-:B------:R-:W-:Y:S01]  /*3250*/  @P2 FFMA.FTZ R22, R202, R215.reuse, R20.reuse ;  /* 0x000000d7ca162223 */ /* 0x180fe20000010014 */
[--C-:B------:R-:W-:Y:S01]  /*3260*/  @P2 FFMA.FTZ R23, R199, R215, R20.reuse ;  /* 0x000000d7c7172223 */ /* 0x100fe20000010014 */
[----:B------:R-:W-:Y:S01]  /*3270*/  MOV R95, R51 ;  /* 0x00000033005f7202 */ /* 0x000fe20000000f00 */
[----:B------:R-:W-:Y:S01]  /*3280*/  @P2 FFMA.FTZ R192, R198, R215, R20 ;  /* 0x000000d7c6c02223 */ /* 0x000fe20000010014 */
[----:B------:R-:W-:Y:S01]  /*3290*/  @P2 FADD.FTZ R22, R197, -R22 ;  /* 0x80000016c5162221 */ /* 0x000fe20000010000 */
[----:B------:R-:W-:Y:S01]  /*32a0*/  @P2 FADD.FTZ R23, R156, -R23 ;  /* 0x800000179c172221 */ /* 0x000fe20000010000 */
[----:B------:R-:W-:Y:S01]  /*32b0*/  MOV R94, R50 ;  /* 0x00000032005e7202 */ /* 0x000fe20000000f00 */
[----:B------:R-:W1:Y:S01]  /*32c0*/  @P3 LDC R93, c[0x0][0x40c] ;  /* 0x00010300ff5d3b82 */ /* 0x000e620000000800 */
[C---:B------:R-:W-:Y:S01]  /*32d0*/  @P2 FFMA.FTZ R95, R21.reuse, R22, R51 ;  /* 0x00000016155f2223 */ /* 0x040fe20000010033 */
[----:B------:R-:W-:Y:S01]  /*32e0*/  @P2 FFMA.FTZ R94, R21, R23, R50 ;  /* 0x00000017155e2223 */ /* 0x000fe20000010032 */
[-CC-:B------:R-:W-:Y:S01]  /*32f0*/  @P2 FFMA.FTZ R23, R3, R215.reuse, R20.reuse ;  /* 0x000000d703172223 */ /* 0x180fe20000010014 */
[----:B------:R-:W-:Y:S01]  /*3300*/  MOV R128, R52 ;  /* 0x0000003400807202 */ /* 0x000fe20000000f00 */
[-CC-:B------:R-:W-:Y:S01]  /*3310*/  @P2 FFMA.FTZ R217, R205, R215.reuse, R20.reuse ;  /* 0x000000d7cdd92223 */ /* 0x180fe20000010014 */
[-C--:B------:R-:W-:Y:S01]  /*3320*/  @P2 FFMA.FTZ R223, R153, R215.reuse, R20 ;  /* 0x000000d799df2223 */ /* 0x080fe20000010014 */
[----:B------:R-:W-:Y:S01]  /*3330*/  @P2 FADD.FTZ R192, R151, -R192 ;  /* 0x800000c097c02221 */ /* 0x000fe20000010000 */
[----:B------:R-:W2:Y:S01]  /*3340*/  @P3 LDC R129, c[0x0][0x40c] ;  /* 0x00010300ff813b82 */ /* 0x000ea20000000800 */
        /* <DEDUP_REMOVED lines=8> */
[----:B0-----:R-:W-:Y:S01]  /*33d0*/  @P3 FMUL.FTZ R92, R95, R92 ;  /* 0x0000005c5f5c3220 */ /* 0x001fe20000410000 */
[----:B------:R-:W-:-:S04]  /*33e0*/  @P2 FFMA.FTZ R130, R21, R217, R54 ;  /* 0x000000d915822223 */ /* 0x000fc80000010036 */
[----:B------:R-:W-:Y:S01]  /*33f0*/  @P3 F2FP.BF16.F32.PACK_AB R219, RZ, R92 ;  /* 0x0000005cffdb323e */ /* 0x000fe200000010ff */
[----:B------:R-:W-:Y:S01]  /*3400*/  @P2 FFMA.FTZ R92, R196, R215, R20 ;  /* 0x000000d7c45c2223 */ /* 0x000fe20000010014 */
[----:B------:R-:W0:Y:S01]  /*3410*/  @P3 LDC R194, c[0x0][0x40c] ;  /* 0x00010300ffc23b82 */ /* 0x000e220000000800 */
[----:B-1----:R-:W-:Y:S01]  /*3420*/  @P3 FMUL.FTZ R22, R94, R93 ;  /* 0x0000005d5e163220 */ /* 0x002fe20000410000 */
[----:B------:R-:W-:Y:S01]  /*3430*/  @P2 FADD.FTZ R93, R148, -R23 ;  /* 0x80000017945d2221 */ /* 0x000fe20000010000 */
[----:B------:R-:W-:-:S03]  /*3440*/  @P2 FADD.FTZ R92, R149, -R92 ;  /* 0x8000005c955c2221 */ /* 0x000fc60000010000 */
[C---:B------:R-:W-:Y:S01]  /*3450*/  @P2 FFMA.FTZ R128, R21.reuse, R93, R52 ;  /* 0x0000005d15802223 */ /* 0x040fe20000010034 */
[----:B------:R-:W-:Y:S01]  /*3460*/  @P3 F2FP.BF16.F32.PACK_AB R23, RZ, R22 ;  /* 0x00000016ff17323e */ /* 0x000fe200000010ff */
[----:B------:R-:W1:Y:S01]  /*3470*/  @P3 LDC R221, c[0x0][0x40c] ;  /* 0x00010300ffdd3b82 */ /* 0x000e620000000800 */
        /* <DEDUP_REMOVED lines=14> */
[----:B0-----:R-:W-:Y:S01]  /*3560*/  @P3 FMUL.FTZ R192, R131, R194 ;  /* 0x000000c283c03220 */ /* 0x001fe20000410000 */
[----:B------:R-:W-:-:S04]  /*3570*/  @P3 PRMT R68, R22, 0x7610, R68 ;  /* 0x0000761016443816 */ /* 0x000fc80000000044 */
[----:B------:R-:W-:Y:S01]  /*3580*/  @P3 F2FP.BF16.F32.PACK_AB R192, RZ, R192 ;  /* 0x000000c0ffc0323e */ /* 0x000fe200000010ff */
[----:B-1----:R-:W-:Y:S01]  /*3590*/  @P3 FMUL.FTZ R190, R130, R221 ;  /* 0x000000dd82be3220 */ /* 0x002fe20000410000 */
[----:B------:R-:W-:-:S04]  /*35a0*/  @P3 PRMT R68, R68, 0x5410, R23 ;  /* 0x0000541044443816 */ /* 0x000fc80000000017 */
[----:B------:R-:W-:Y:S01]  /*35b0*/  @P3 F2FP.BF16.F32.PACK_AB R190, RZ, R190 ;  /* 0x000000beffbe323e */ /* 0x000fe200000010ff */
[----:B--2---:R-:W-:-:S03]  /*35c0*/  @P3 FMUL.FTZ R194, R92, R225 ;  /* 0x000000e15cc23220 */ /* 0x004fc60000410000 */
[----:B------:R-:W-:Y:S02]  /*35d0*/  @P3 PRMT R69, R190, 0x7610, R69 ;  /* 0x00007610be453816 */ /* 0x000fe40000000045 */
[----:B------:R-:W-:Y:S02]  /*35e0*/  @P3 F2FP.BF16.F32.PACK_AB R194, RZ, R194 ;  /* 0x000000c2ffc2323e */ /* 0x000fe400000010ff */
[----:B------:R-:W-:Y:S01]  /*35f0*/  @P3 PRMT R69, R69, 0x5410, R192 ;  /* 0x0000541045453816 */ /* 0x000fe200000000c0 */
[----:B---3--:R-:W-:Y:S01]  /*3600*/  @P3 FMUL.FTZ R217, R93, R226 ;  /* 0x000000e25dd93220 */ /* 0x008fe20000410000 */
[----:B------:R-:W-:-:S04]  /*3610*/  @P3 PRMT R70, R194, 0x7610, R70 ;  /* 0x00007610c2463816 */ /* 0x000fc80000000046 */
[----:B------:R-:W-:-:S04]  /*3620*/  @P3 F2FP.BF16.F32.PACK_AB R217, RZ, R217 ;  /* 0x000000d9ffd9323e */ /* 0x000fc800000010ff */
[----:B------:R-:W-:-:S07]  /*3630*/  @P3 PRMT R70, R70, 0x5410, R217 ;  /* 0x0000541046463816 */ /* 0x000fce00000000d9 */
.L_x_5522:
[----:B------:R-:W-:Y:S05]  /*3640*/  BSYNC.RECONVERGENT B1 ;  /* 0x0000000000017941 */ /* 0x000fea0003800200 */
.L_x_5505:
        /* <DEDUP_REMOVED lines=8> */
[----:B------:R0:W-:Y:S04]  /*36d0*/  @P1 STG.E.128 desc[UR6][R174.64+0x10], R92 ;  /* 0x0000105cae001986 */ /* 0x0001e8000c101d06 */
[----:B------:R0:W-:Y:S01]  /*36e0*/  @P3 STG.E.128 desc[UR6][R22.64], R68 ;  /* 0x0000004416003986 */ /* 0x0001e2000c101d06 */
[----:B------:R-:W-:Y:S05]  /*36f0*/  @!P0 BRA `(.L_x_5539) ;  /* 0x0000000800108947 */ /* 0x000fea0003800000 */
[----:B------:R-:W-:Y:S05]  /*3700*/  @!P1 BRA `(.L_x_5540) ;  /* 0x0000000400089947 */ /* 0x000fea0003800000 */
[----:B0-----:R-:W0:Y:S01]  /*3710*/  @P3 LDC R93, c[0x0][0x40c] ;  /* 0x00010300ff5d3b82 */ /* 0x001e220000000800 */
[-CC-:B------:R-:W-:Y:S01]  /*3720*/  @P2 FFMA.FTZ R23, R207, R215.reuse, R20.reuse ;  /* 0x000000d7cf172223 */ /* 0x180fe20000010014 */
[-CC-:B------:R-:W-:Y:S01]  /*3730*/  @P2 FFMA.FTZ R22, R204, R215.reuse, R20.reuse ;  /* 0x000000d7cc162223 */ /* 0x180fe20000010014 */
        /* <DEDUP_REMOVED lines=8> */
[-C--:B------:R-:W-:Y:S01]  /*37c0*/  @P2 FFMA.FTZ R95, R161, R215.reuse, R20 ;  /* 0x000000d7a15f2223 */ /* 0x080fe20000010014 */
[----:B------:R-:W-:Y:S01]  /*37d0*/  @P2 FADD.FTZ R92, R167, -R92 ;  /* 0x8000005ca75c2221 */ /* 0x000fe20000010000 */
[-CC-:B------:R-:W-:Y:S01]  /*37e0*/  @P2 FFMA.FTZ R174, R206, R215.reuse, R20.reuse ;  /* 0x000000d7ceae2223 */ /* 0x180fe20000010014 */
[-CC-:B------:R-:W-:Y:S01]  /*37f0*/  @P2 FFMA.FTZ R190, R166, R215.reuse, R20.reuse ;  /* 0x000000d7a6be2223 */ /* 0x180fe20000010014 */
[----:B------:R-:W-:Y:S01]  /*3800*/  @P2 FFMA.FTZ R175, R165, R215, R20 ;  /* 0x000000d7a5af2223 */ /* 0x000fe20000010014 */
[----:B------:R-:W2:Y:S01]  /*3810*/  @P3 LDC R217, c[0x0][0x40c] ;  /* 0x00010300ffd93b82 */ /* 0x000ea20000000800 */
[----:B------:R-:W-:Y:S01]  /*3820*/  @P2 FADD.FTZ R95, R160, -R95 ;  /* 0x8000005fa05f2221 */ /* 0x000fe20000010000 */
[----:B------:R-:W-:Y:S01]  /*3830*/  MOV R192, R43 ;  /* 0x0000002b00c07202 */ /* 0x000fe20000000f00 */
[----:B------:R-:W-:Y:S01]  /*3840*/  @P2 FFMA.FTZ R192, R21, R92, R43 ;  /* 0x0000005c15c02223 */ /* 0x000fe2000001002b */
[----:B------:R-:W-:Y:S01]  /*3850*/  MOV R130, R46 ;  /* 0x0000002e00827202 */ /* 0x000fe20000000f00 */
[----:B------:R-:W-:Y:S01]  /*3860*/  @P2 FADD.FTZ R174, R159, -R174 ;  /* 0x800000ae9fae2221 */ /* 0x000fe20000010000 */
[----:B------:R-:W-:Y:S01]  /*3870*/  MOV R92, R40 ;  /* 0x00000028005c7202 */ /* 0x000fe20000000f00 */
[----:B------:R-:W-:Y:S01]  /*3880*/  @P2 FADD.FTZ R190, R163, -R190 ;  /* 0x800000bea3be2221 */ /* 0x000fe20000010000 */
[----:B------:R-:W3:Y:S01]  /*3890*/  @P3 LDC R219, c[0x0][0x40c] ;  /* 0x00010300ffdb3b82 */ /* 0x000ee20000000800 */
[----:B0-----:R-:W-:Y:S01]  /*38a0*/  @P3 FMUL.FTZ R22, R128, R93 ;  /* 0x0000005d80163220 */ /* 0x001fe20000410000 */
[----:B------:R-:W-:Y:S01]  /*38b0*/  @P2 FFMA.FTZ R93, R209, R215, R20 ;  /* 0x000000d7d15d2223 */ /* 0x000fe20000010014 */
[----:B------:R-:W-:Y:S01]  /*38c0*/  @P2 FADD.FTZ R175, R162, -R175 ;  /* 0x800000afa2af2221 */ /* 0x000fe20000010000 */
[----:B------:R-:W-:Y:S01]  /*38d0*/  @P2 FFMA.FTZ R92, R21, R95, R40 ;  /* 0x0000005f155c2223 */ /* 0x000fe20000010028 */
[----:B------:R-:W-:Y:S01]  /*38e0*/  MOV R131, R47 ;  /* 0x0000002f00837202 */ /* 0x000fe20000000f00 */
[----:B------:R-:W-:Y:S01]  /*38f0*/  @P2 FADD.FTZ R93, R158, -R93 ;  /* 0x8000005d9e5d2221 */ /* 0x000fe20000010000 */
[----:B------:R-:W-:Y:S01]  /*3900*/  @P3 F2FP.BF16.F32.PACK_AB R22, RZ, R22 ;  /* 0x00000016ff16323e */ /* 0x000fe200000010ff */
[----:B------:R-:W0:Y:S01]  /*3910*/  @P3 LDC R194, c[0x0][0x40c] ;  /* 0x00010300ffc23b82 */ /* 0x000e220000000800 */
[----:B-1----:R-:W-:Y:S01]  /*3920*/  @P3 FMUL.FTZ R23, R129, R94 ;  /* 0x0000005e81173220 */ /* 0x002fe20000410000 */
[C---:B------:R-:W-:Y:S01]  /*3930*/  @P2 FFMA.FTZ R130, R21.reuse, R93, R46 ;  /* 0x0000005d15822223 */ /* 0x040fe2000001002e */
[----:B------:R-:W-:Y:S01]  /*3940*/  @P3 PRMT R68, R22, 0x7610, R68 ;  /* 0x0000761016443816 */ /* 0x000fe20000000044 */
[C---:B------:R-:W-:Y:S01]  /*3950*/  @P2 FFMA.FTZ R131, R21.reuse, R174, R47 ;  /* 0x000000ae15832223 */ /* 0x040fe2000001002f */
[----:B------:R-:W-:Y:S01]  /*3960*/  MOV R93, R41 ;  /* 0x00000029005d7202 */ /* 0x000fe20000000f00 */
[C---:B------:R-:W-:Y:S01]  /*3970*/  @P2 FFMA.FTZ R93, R21.reuse, R190, R41 ;  /* 0x000000be155d2223 */ /* 0x040fe20000010029 */
[----:B------:R-:W-:Y:S01]  /*3980*/  @P3 F2FP.BF16.F32.PACK_AB R23, RZ, R23 ;  /* 0x00000017ff17323e */ /* 0x000fe200000010ff */
[----:B------:R-:W1:Y:S01]  /*3990*/  @P3 LDC R224, c[0x0][0x40c] ;  /* 0x00010300ffe03b82 */ /* 0x000e620000000800 */
[----:B------:R-:W-:Y:S01]  /*39a0*/  MOV R94, R42 ;  /* 0x0000002a005e7202 */ /* 0x000fe20000000f00 */
[----:B------:R-:W-:Y:S01]  /*39b0*/  @P2 FFMA.FTZ R94, R21, R175, R42 ;  /* 0x000000af155e2223 */ /* 0x000fe2000001002a */
[----:B------:R-:W-:Y:S01]  /*39c0*/  @P3 PRMT R68, R68, 0x5410, R23 ;  /* 0x0000541044443816 */ /* 0x000fe20000000017 */
[----:B--2---:R-:W-:-:S04]  /*39d0*/  @P3 FMUL.FTZ R95, R130, R217 ;  /* 0x000000d9825f3220 */ /* 0x004fc80000410000 */
[----:B------:R-:W2:Y:S01]  /*39e0*/  @P3 LDC R221, c[0x0][0x40c] ;  /* 0x00010300ffdd3b82 */ /* 0x000ea20000000800 */
[----:B---3--:R-:W-:Y:S01]  /*39f0*/  @P3 FMUL.FTZ R23, R92, R219 ;  /* 0x000000db5c173220 */ /* 0x008fe20000410000 */
[----:B------:R-:W-:-:S04]  /*3a00*/  @P3 F2FP.BF16.F32.PACK_AB R95, RZ, R95 ;  /* 0x0000005fff5f323e */ /* 0x000fc800000010ff */
[----:B------:R-:W-:Y:S01]  /*3a10*/  @P3 F2FP.BF16.F32.PACK_AB R23, RZ, R23 ;  /* 0x00000017ff17323e */ /* 0x000fe200000010ff */
[----:B0-----:R-:W-:Y:S01]  /*3a20*/  @P3 FMUL.FTZ R22, R131, R194 ;  /* 0x000000c283163220 */ /* 0x001fe20000410000 */
[----:B------:R-:W-:Y:S02]  /*3a30*/  @P3 PRMT R69, R95, 0x7610, R69 ;  /* 0x000076105f453816 */ /* 0x000fe40000000045 */
[----:B------:R-:W-:Y:S02]  /*3a40*/  @P3 PRMT R70, R23, 0x7610, R70 ;  /* 0x0000761017463816 */ /* 0x000fe40000000046 */
[----:B------:R-:W-:Y:S02]  /*3a50*/  @P3 F2FP.BF16.F32.PACK_AB R22, RZ, R22 ;  /* 0x00000016ff16323e */ /* 0x000fe400000010ff */
[----:B------:R-:W-:Y:S01]  /*3a60*/  MOV R95, R192 ;  /* 0x000000c0005f7202 */ /* 0x000fe20000000f00 */
[----:B-1----:R-:W-:Y:S01]  /*3a70*/  @P3 FMUL.FTZ R174, R93, R224 ;  /* 0x000000e05dae3220 */ /* 0x002fe20000410000 */
[----:B------:R-:W-:-:S04]  /*3a80*/  @P3 PRMT R69, R69, 0x5410, R22 ;  /* 0x0000541045453816 */ /* 0x000fc80000000016 */
[----:B------:R-:W-:Y:S01]  /*3a90*/  @P3 F2FP.BF16.F32.PACK_AB R174, RZ, R174 ;  /* 0x000000aeffae323e */ /* 0x000fe200000010ff */
[----:B--2---:R-:W-:-:S03]  /*3aa0*/  @P3 FMUL.FTZ R175, R94, R221 ;  /* 0x000000dd5eaf3220 */ /* 0x004fc60000410000 */
        /* <DEDUP_REMOVED lines=8> */
.L_x_5540:
[----:B0-----:R-:W0:Y:S01]  /*3b30*/  @P3 LDC R175, c[0x0][0x40c] ;  /* 0x00010300ffaf3b82 */ /* 0x001e220000000800 */
[-CC-:B------:R-:W-:Y:S01]  /*3b40*/  @P2 FFMA.FTZ R23, R207, R215.reuse, R20.reuse ;  /* 0x000000d7cf172223 */ /* 0x180fe20000010014 */
[-CC-:B------:R-:W-:Y:S01]  /*3b50*/  @P2 FFMA.FTZ R190, R204, R215.reuse, R20.reuse ;  /* 0x000000d7ccbe2223 */ /* 0x180fe20000010014 */
[----:B------:R-:W-:Y:S01]  /*3b60*/  @P2 FFMA.FTZ R217, R209, R215, R20 ;  /* 0x000000d7d1d92223 */ /* 0x000fe20000010014 */
[----:B------:R-:W-:Y:S01]  /*3b70*/  MOV R22, R44 ;  /* 0x0000002c00167202 */ /* 0x000fe20000000f00 */
[----:B------:R-:W-:Y:S01]  /*3b80*/  @P2 FADD.FTZ R174, R154, -R23 ;  /* 0x800000179aae2221 */ /* 0x000fe20000010000 */
[----:B------:R-:W-:Y:S01]  /*3b90*/  @P2 FADD.FTZ R190, R157, -R190 ;  /* 0x800000be9dbe2221 */ /* 0x000fe20000010000 */
[----:B------:R-:W-:Y:S01]  /*3ba0*/  @P2 FADD.FTZ R217, R158, -R217 ;  /* 0x800000d99ed92221 */ /* 0x000fe20000010000 */
[----:B------:R-:W1:Y:S01]  /*3bb0*/  @P3 LDC R192, c[0x0][0x40c] ;  /* 0x00010300ffc03b82 */ /* 0x000e620000000800 */
        /* <DEDUP_REMOVED lines=16> */
[----:B0-----:R-:W-:Y:S01]  /*3cc0*/  @P3 FMUL.FTZ R22, R22, R175 ;  /* 0x000000af16163220 */ /* 0x001fe20000410000 */
[----:B------:R-:W-:Y:S01]  /*3cd0*/  MOV R175, R47 ;  /* 0x0000002f00af7202 */ /* 0x000fe20000000f00 */
[C---:B------:R-:W-:Y:S01]  /*3ce0*/  @P2 FFMA.FTZ R175, R21.reuse, R190, R47 ;  /* 0x000000be15af2223 */ /* 0x040fe2000001002f */
[----:B------:R-:W-:Y:S01]  /*3cf0*/  MOV R190, R40 ;  /* 0x0000002800be7202 */ /* 0x000fe20000000f00 */
[C---:B------:R-:W-:Y:S01]  /*3d00*/  @P2 FFMA.FTZ R190, R21.reuse, R217, R40 ;  /* 0x000000d915be2223 */ /* 0x040fe20000010028 */
[----:B------:R-:W-:Y:S01]  /*3d10*/  @P3 F2FP.BF16.F32.PACK_AB R22, RZ, R22 ;  /* 0x00000016ff16323e */ /* 0x000fe200000010ff */
[----:B------:R-:W-:Y:S01]  /*3d20*/  @P2 FFMA.FTZ R194, R21, R225, R42 ;  /* 0x000000e115c22223 */ /* 0x000fe2000001002a */
[----:B------:R-:W0:Y:S01]  /*3d30*/  @P3 LDC R224, c[0x0][0x40c] ;  /* 0x00010300ffe03b82 */ /* 0x000e220000000800 */
[----:B-1----:R-:W-:Y:S01]  /*3d40*/  @P3 FMUL.FTZ R23, R23, R192 ;  /* 0x000000c017173220 */ /* 0x002fe20000410000 */
[----:B------:R-:W-:-:S02]  /*3d50*/  @P3 PRMT R68, R22, 0x7610, R68 ;  /* 0x0000761016443816 */ /* 0x000fc40000000044 */
[----:B------:R-:W-:Y:S01]  /*3d60*/  MOV R192, R41 ;  /* 0x0000002900c07202 */ /* 0x000fe20000000f00 */
[----:B------:R-:W-:Y:S01]  /*3d70*/  @P2 FFMA.FTZ R192, R21, R226, R41 ;  /* 0x000000e215c02223 */ /* 0x000fe20000010029 */
[----:B------:R-:W-:Y:S02]  /*3d80*/  @P3 F2FP.BF16.F32.PACK_AB R23, RZ, R23 ;  /* 0x00000017ff17323e */ /* 0x000fe400000010ff */
[----:B------:R-:W1:Y:S01]  /*3d90*/  @P3 LDC R223, c[0x0][0x40c] ;  /* 0x00010300ffdf3b82 */ /* 0x000e620000000800 */
[----:B--2---:R-:W-:Y:S01]  /*3da0*/  @P3 FMUL.FTZ R22, R174, R219 ;  /* 0x000000dbae163220 */ /* 0x004fe20000410000 */
[----:B------:R-:W-:-:S04]  /*3db0*/  @P3 PRMT R68, R68, 0x5410, R23 ;  /* 0x0000541044443816 */ /* 0x000fc80000000017 */
[----:B------:R-:W-:Y:S02]  /*3dc0*/  @P3 F2FP.BF16.F32.PACK_AB R22, RZ, R22 ;  /* 0x00000016ff16323e */ /* 0x000fe400000010ff */
[----:B------:R-:W2:Y:S01]  /*3dd0*/  @P3 LDC R227, c[0x0][0x40c] ;  /* 0x00010300ffe33b82 */ /* 0x000ea20000000800 */
[----:B---3--:R-:W-:Y:S01]  /*3de0*/  @P3 FMUL.FTZ R174, R190, R221 ;  /* 0x000000ddbeae3220 */ /* 0x008fe20000410000 */
[----:B------:R-:W-:-:S04]  /*3df0*/  @P3 PRMT R69, R22, 0x7610, R69 ;  /* 0x0000761016453816 */ /* 0x000fc80000000045 */
        /* <DEDUP_REMOVED lines=20> */
.L_x_5539:
        /* <DEDUP_REMOVED lines=44> */
.L_x_5544:
[----:B------:R-:W-:Y:S05]  /*4200*/  BSYNC.RECONVERGENT B2 ;  /* 0x0000000000027941 */ /* 0x000fea0003800200 */
.L_x_5543:
        /* <DEDUP_REMOVED lines=10> */
.L_x_5546:
[----:B------:R-:W-:Y:S05]  /*42b0*/  BSYNC.RECONVERGENT B2 ;  /* 0x0000000000027941 */ /* 0x000fea0003800200 */
.L_x_5545:
        /* <DEDUP_REMOVED lines=10> */
.L_x_5548:
[----:B------:R-:W-:Y:S05]  /*4360*/  BSYNC.RECONVERGENT B2 ;  /* 0x0000000000027941 */ /* 0x000fea0003800200 */
.L_x_5547:
        /* <DEDUP_REMOVED lines=10> */
.L_x_5550:
[----:B------:R-:W-:Y:S05]  /*4410*/  BSYNC.RECONVERGENT B2 ;  /* 0x0000000000027941 */ /* 0x000fea0003800200 */
.L_x_5549:
        /* <DEDUP_REMOVED lines=10> */
.L_x_5552:
[----:B------:R-:W-:Y:S05]  /*44c0*/  BSYNC.RECONVERGENT B2 ;  /* 0x0000000000027941 */ /* 0x000fea0003800200 */
.L_x_5551:
        /* <DEDUP_REMOVED lines=10> */
.L_x_5554:
[----:B------:R-:W-:Y:S05]  /*4570*/  BSYNC.RECONVERGENT B2 ;  /* 0x0000000000027941 */ /* 0x000fea0003800200 */
.L_x_5553:
        /* <DEDUP_REMOVED lines=10> */
.L_x_5556:
[----:B------:R-:W-:Y:S05]  /*4620*/  BSYNC.RECONVERGENT B2 ;  /* 0x0000000000027941 */ /* 0x000fea0003800200 */
.L_x_5555:
[----:B------:R-:W-:Y:S05]  /*4630*/  @!P3 BRA `(.L_x_5541) ;  /* 0x000000040068b947 */ /* 0x000fea0003800000 */
[----:B------:R-:W-:-:S05]  /*4640*/  FMUL.FTZ R22, R95, UR11 ;  /* 0x0000000b5f167c20 */ /* 0x000fca0008410000 */
[----:B------:R-:W-:-:S04]  /*4650*/  F2FP.BF16.F32.PACK_AB R22, RZ, R22 ;  /* 0x00000016ff16723e */ /* 0x000fc800000010ff */
[----:B------:R-:W-:Y:S01]  /*4660*/  PRMT R71, R71, 0x5410, R22 ;  /* 0x0000541047477816 */ /* 0x000fe20000000016 */
[----:B------:R-:W-:Y:S06]  /*4670*/  BRA `(.L_x_5541) ;  /* 0x0000000400587947 */ /* 0x000fec0003800000 */
.L_x_5542:
[----:B------:R-:W-:Y:S04]  /*4680*/  BSSY.RECONVERGENT B2, `(.L_x_5557) ;  /* 0x000000a000027945 */ /* 0x000fe80003800200 */
[----:B------:R-:W-:Y:S05]  /*4690*/  @!P3 BRA `(.L_x_5558) ;  /* 0x000000000020b947 */ /* 0x000fea0003800000 */
[----:B0-----:R-:W-:Y:S01]  /*46a0*/  FFMA.FTZ R23, R207, R215, R20 ;  /* 0x000000d7cf177223 */ /* 0x001fe20000010014 */
[----:B------:R-:W-:-:S03]  /*46b0*/  ISETP.GT.AND P4, PT, R19, RZ, PT ;  /* 0x000000ff1300720c */ /* 0x000fc60003f84270 */
[----:B------:R-:W-:-:S04]  /*46c0*/  FADD.FTZ R22, R154, -R23 ;  /* 0x800000179a167221 */ /* 0x000fc80000010000 */
[----:B------:R-:W-:-:S05]  /*46d0*/  FMUL.FTZ R22, R21, R22 ;  /* 0x0000001615167220 */ /* 0x000fca0000410000 */
[----:B------:R-:W-:-:S05]  /*46e0*/  FSEL R22, R22, RZ, P4 ;  /* 0x000000ff16167208 */ /* 0x000fca0002000000 */
[----:B------:R-:W-:-:S05]  /*46f0*/  FMUL.FTZ R22, R22, UR11 ;  /* 0x0000000b16167c20 */ /* 0x000fca0008410000 */
[----:B------:R-:W-:-:S04]  /*4700*/  F2FP.BF16.F32.PACK_AB R22, RZ, R22 ;  /* 0x00000016ff16723e */ /* 0x000fc800000010ff */
[----:B------:R-:W-:-:S07]  /*4710*/  PRMT R68, R22, 0x7610, R68 ;  /* 0x0000761016447816 */ /* 0x000fce0000000044 */
.L_x_5558:
[----:B------:R-:W-:Y:S05]  /*4720*/  BSYNC.RECONVERGENT B2 ;  /* 0x0000000000027941 */ /* 0x000fea0003800200 */
.L_x_5557:
        /* <DEDUP_REMOVED lines=10> */
.L_x_5560:
[----:B------:R-:W-:Y:S05]  /*47d0*/  BSYNC.RECONVERGENT B2 ;  /* 0x0000000000027941 */ /* 0x000fea0003800200 */
.L_x_5559:
        /* <DEDUP_REMOVED lines=10> */
.L_x_5562:
[----:B------:R-:W-:Y:S05]  /*4880*/  BSYNC.RECONVERGENT B2 ;  /* 0x0000000000027941 */ /* 0x000fea0003800200 */
.L_x_5561:
        /* <DEDUP_REMOVED lines=10> */
.L_x_5564:
[----:B------:R-:W-:Y:S05]  /*4930*/  BSYNC.RECONVERGENT B2 ;  /* 0x0000000000027941 */ /* 0x000fea0003800200 */
.L_x_5563:
        /* <DEDUP_REMOVED lines=10> */
.L_x_5566:
[----:B------:R-:W-:Y:S05]  /*49e0*/  BSYNC.RECONVERGENT B2 ;  /* 0x0000000000027941 */ /* 0x000fea0003800200 */
.L_x_5565:
        /* <DEDUP_REMOVED lines=10> */
.L_x_5568:
[----:B------:R-:W-:Y:S05]  /*4a90*/  BSYNC.RECONVERGENT B2 ;  /* 0x0000000000027941 */ /* 0x000fea0003800200 */
.L_x_5567:
        /* <DEDUP_REMOVED lines=10> */
.L_x_5570:
[----:B------:R-:W-:Y:S05]  /*4b40*/  BSYNC.RECONVERGENT B2 ;  /* 0x0000000000027941 */ /* 0x000fea0003800200 */
.L_x_5569:
        /* <DEDUP_REMOVED lines=9> */
.L_x_5541:
[----:B------:R-:W-:Y:S05]  /*4be0*/  BSYNC.RECONVERGENT B1 ;  /* 0x0000000000017941 */ /* 0x000fea0003800200 */
.L_x_5538:
[----:B0-----:R-:W0:Y:S01]  /*4bf0*/  @P1 LDC.64 R174, c[0x0][0x478] ;  /* 0x00011e00ffae1b82 */ /* 0x001e220000000a00 */
[----:B------:R-:W-:Y:S01]  /*4c00*/  @P1 IADD3 R217, PT, PT, R195, 0x20, RZ ;  /* 0x00000020c3d91810 */ /* 0x000fe20007ffe0ff */
[----:B------:R-:W-:Y:S01]  /*4c10*/  BSSY.RECONVERGENT B1, `(.L_x_5571) ;  /* 0x0000157000017945 */ /* 0x000fe20003800200 */
[----:B------:R-:W-:-:S05]  /*4c20*/  @P3 IADD3 R219, PT, PT, R213, 0x20, RZ ;  /* 0x00000020d5db3810 */ /* 0x000fca0007ffe0ff */
[----:B------:R-:W1:Y:S01]  /*4c30*/  @P3 LDC.64 R22, c[0x0][0x468] ;  /* 0x00011a00ff163b82 */ /* 0x000e620000000a00 */
[----:B0-----:R-:W-:-:S05]  /*4c40*/  @P1 IMAD.WIDE.U32 R174, R217, 0x20, R174 ;  /* 0x00000020d9ae1825 */ /* 0x001fca00078e00ae */
[----:B------:R0:W-:Y:S01]  /*4c50*/  @P1 STG.E.128 desc[UR6][R174.64], R128 ;  /* 0x00000080ae001986 */ /* 0x0001e2000c101d06 */
[----:B-1----:R-:W-:-:S03]  /*4c60*/  @P3 IMAD.WIDE.U32 R22, R219, 0x10, R22 ;  /* 0x00000010db163825 */ /* 0x002fc600078e0016 */
        /* <DEDUP_REMOVED lines=15> */
[----:B------:R-:W-:Y:S01]  /*4d60*/  @P2 FADD.FTZ R92, R176, -R93 ;  /* 0x8000005db05c2221 */ /* 0x000fe20000010000 */
[-CC-:B------:R-:W-:Y:S01]  /*4d70*/  @P2 FFMA.FTZ R93, R211, R215.reuse, R20.reuse ;  /* 0x000000d7d35d2223 */ /* 0x180fe20000010014 */
[-CC-:B------:R-:W-:Y:S01]  /*4d80*/  @P2 FFMA.FTZ R174, R212, R215.reuse, R20.reuse ;  /* 0x000000d7d4ae2223 */ /* 0x180fe20000010014 */
[-CC-:B------:R-:W-:Y:S01]  /*4d90*/  @P2 FFMA.FTZ R190, R178, R215.reuse, R20.reuse ;  /* 0x000000d7b2be2223 */ /* 0x180fe20000010014 */
[----:B------:R-:W-:Y:S01]  /*4da0*/  @P2 FFMA.FTZ R175, R177, R215, R20 ;  /* 0x000000d7b1af2223 */ /* 0x000fe20000010014 */
[----:B------:R-:W2:Y:S01]  /*4db0*/  @P3 LDC R217, c[0x0][0x40c] ;  /* 0x00010300ffd93b82 */ /* 0x000ea20000000800 */
[----:B------:R-:W-:Y:S01]  /*4dc0*/  @P2 FADD.FTZ R93, R168, -R93 ;  /* 0x8000005da85d2221 */ /* 0x000fe20000010000 */
[----:B------:R-:W-:Y:S01]  /*4dd0*/  MOV R192, R35 ;  /* 0x0000002300c07202 */ /* 0x000fe20000000f00 */
[C---:B------:R-:W-:Y:S01]  /*4de0*/  @P2 FFMA.FTZ R192, R21.reuse, R92, R35 ;  /* 0x0000005c15c02223 */ /* 0x040fe20000010023 */
[----:B------:R-:W-:Y:S01]  /*4df0*/  MOV R130, R38 ;  /* 0x0000002600827202 */ /* 0x000fe20000000f00 */
[----:B------:R-:W-:Y:S01]  /*4e00*/  @P2 FFMA.FTZ R130, R21, R93, R38 ;  /* 0x0000005d15822223 */ /* 0x000fe20000010026 */
[----:B------:R-:W-:Y:S01]  /*4e10*/  MOV R92, R32 ;  /* 0x00000020005c7202 */ /* 0x000fe20000000f00 */
[----:B------:R-:W-:Y:S01]  /*4e20*/  @P2 FADD.FTZ R174, R171, -R174 ;  /* 0x800000aeabae2221 */ /* 0x000fe20000010000 */
[----:B------:R-:W3:Y:S01]  /*4e30*/  @P3 LDC R219, c[0x0][0x40c] ;  /* 0x00010300ffdb3b82 */ /* 0x000ee20000000800 */
[----:B0-----:R-:W-:Y:S01]  /*4e40*/  @P3 FMUL.FTZ R22, R128, R95 ;  /* 0x0000005f80163220 */ /* 0x001fe20000410000 */
[----:B------:R-:W-:Y:S01]  /*4e50*/  @P2 FFMA.FTZ R95, R173, R215, R20 ;  /* 0x000000d7ad5f2223 */ /* 0x000fe20000010014 */
[----:B------:R-:W-:Y:S01]  /*4e60*/  @P2 FADD.FTZ R190, R179, -R190 ;  /* 0x800000beb3be2221 */ /* 0x000fe20000010000 */
[----:B------:R-:W-:Y:S01]  /*4e70*/  @P2 FADD.FTZ R175, R172, -R175 ;  /* 0x800000afacaf2221 */ /* 0x000fe20000010000 */
        /* <DEDUP_REMOVED lines=37> */
.L_x_5573:
        /* <DEDUP_REMOVED lines=65> */
.L_x_5572:
        /* <DEDUP_REMOVED lines=44> */
.L_x_5577:
[----:B------:R-:W-:Y:S05]  /*57a0*/  BSYNC.RECONVERGENT B2 ;  /* 0x0000000000027941 */ /* 0x000fea0003800200 */
.L_x_5576:
        /* <DEDUP_REMOVED lines=10> */
.L_x_5579:
[----:B------:R-:W-:Y:S05]  /*5850*/  BSYNC.RECONVERGENT B2 ;  /* 0x0000000000027941 */ /* 0x000fea0003800200 */
.L_x_5578:
        /* <DEDUP_REMOVED lines=10> */
.L_x_5581:
[----:B------:R-:W-:Y:S05]  /*5900*/  BSYNC.RECONVERGENT B2 ;  /* 0x0000000000027941 */ /* 0x000fea0003800200 */
.L_x_5580:
        /* <DEDUP_REMOVED lines=10> */
.L_x_5583:
[----:B------:R-:W-:Y:S05]  /*59b0*/  BSYNC.RECONVERGENT B2 ;  /* 0x0000000000027941 */ /* 0x000fea0003800200 */
.L_x_5582:
        /* <DEDUP_REMOVED lines=10> */
.L_x_5585:
[----:B------:R-:W-:Y:S05]  /*5a60*/  BSYNC.RECONVERGENT B2 ;  /* 0x0000000000027941 */ /* 0x000fea0003800200 */
.L_x_5584:
        /* <DEDUP_REMOVED lines=10> */
.L_x_5587:
[----:B------:R-:W-:Y:S05]  /*5b10*/  BSYNC.RECONVERGENT B2 ;  /* 0x0000000000027941 */ /* 0x000fea0003800200 */
.L_x_5586:
        /* <DEDUP_REMOVED lines=10> */
.L_x_5589:
[----:B------:R-:W-:Y:S05]  /*5bc0*/  BSYNC.RECONVERGENT B2 ;  /* 0x0000000000027941 */ /* 0x000fea0003800200 */
.L_x_5588:
[----:B------:R-:W-:Y:S05]  /*5bd0*/  @!P3 BRA `(.L_x_5574) ;  /* 0x000000040068b947 */ /* 0x000fea0003800000 */
[----:B------:R-:W-:-:S05]  /*5be0*/  FMUL.FTZ R22, R95, UR11 ;  /* 0x0000000b5f167c20 */ /* 0x000fca0008410000 */
[----:B------:R-:W-:-:S04]  /*5bf0*/  F2FP.BF16.F32.PACK_AB R22, RZ, R22 ;  /* 0x00000016ff16723e */ /* 0x000fc800000010ff */
[----:B------:R-:W-:Y:S01]  /*5c00*/  PRMT R71, R71, 0x5410, R22 ;  /* 0x0000541047477816 */ /* 0x000fe20000000016 */
[----:B------:R-:W-:Y:S06]  /*5c10*/  BRA `(.L_x_5574) ;  /* 0x0000000400587947 */ /* 0x000fec0003800000 */
.L_x_5575:
        /* <DEDUP_REMOVED lines=10> */
.L_x_5591:
[----:B------:R-:W-:Y:S05]  /*5cc0*/  BSYNC.RECONVERGENT B2 ;  /* 0x0000000000027941 */ /* 0x000fea0003800200 */
.L_x_5590:
        /* <DEDUP_REMOVED lines=10> */
.L_x_5593:
[----:B------:R-:W-:Y:S05]  /*5d70*/  BSYNC.RECONVERGENT B2 ;  /* 0x0000000000027941 */ /* 0x000fea0003800200 */
.L_x_5592:
        /* <DEDUP_REMOVED lines=10> */
.L_x_5595:
[----:B------:R-:W-:Y:S05]  /*5e20*/  BSYNC.RECONVERGENT B2 ;  /* 0x0000000000027941 */ /* 0x000fea0003800200 */
.L_x_5594:
        /* <DEDUP_REMOVED lines=10> */
.L_x_5597:
[----:B------:R-:W-:Y:S05]  /*5ed0*/  BSYNC.RECONVERGENT B2 ;  /* 0x0000000000027941 */ /* 0x000fea0003800200 */
.L_x_5596:
        /* <DEDUP_REMOVED lines=10> */
.L_x_5599:
[----:B------:R-:W-:Y:S05]  /*5f80*/  BSYNC.RECONVERGENT B2 ;  /* 0x0000000000027941 */ /* 0x000fea0003800200 */
.L_x_5598:
        /* <DEDUP_REMOVED lines=10> */
.L_x_5601:
[----:B------:R-:W-:Y:S05]  /*6030*/  BSYNC.RECONVERGENT B2 ;  /* 0x0000000000027941 */ /* 0x000fea0003800200 */
.L_x_5600:
        /* <DEDUP_REMOVED lines=10> */
.L_x_5603:
[----:B------:R-:W-:Y:S05]  /*60e0*/  BSYNC.RECONVERGENT B2 ;  /* 0x0000000000027941 */ /* 0x000fea0003800200 */
.L_x_5602:
        /* <DEDUP_REMOVED lines=9> */
.L_x_5574:
[----:B------:R-:W-:Y:S05]  /*6180*/  BSYNC.RECONVERGENT B1 ;  /* 0x0000000000017941 */ /* 0x000fea0003800200 */
.L_x_5571:
        /* <DEDUP_REMOVED lines=38> */
[----:B------:R-:W-:Y:S01]  /*63f0*/  MOV R92, R24 ;  /* 0x00000018005c7202 */ /* 0x000fe20000000f00 */
[----:B------:R-:W-:Y:S01]  /*6400*/  @P2 FADD.FTZ R190, R187, -R190 ;  /* 0x800000bebbbe2221 */ /* 0x000fe20000010000 */
[----:B------:R-:W-:Y:S01]  /*6410*/  @P2 FADD.FTZ R215, R186, -R215 ;  /* 0x800000d7bad72221 */ /* 0x000fe20000010000 */
[C---:B------:R-:W-:Y:S01]  /*6420*/  @P2 FFMA.FTZ R130, R21.reuse, R23, R30 ;  /* 0x0000001715822223 */ /* 0x040fe2000001001e */
[----:B------:R-:W-:Y:S01]  /*6430*/  @P3 F2FP.BF16.F32.PACK_AB R19, RZ, R19 ;  /* 0x00000013ff13323e */ /* 0x000fe200000010ff */
[----:B------:R-:W-:Y:S01]  /*6440*/  @P2 FFMA.FTZ R92, R21, R95, R24 ;  /* 0x0000005f155c2223 */ /* 0x000fe20000010018 */
[----:B------:R-:W0:Y:S01]  /*6450*/  @P3 LDC R22, c[0x0][0x40c] ;  /* 0x00010300ff163b82 */ /* 0x000e220000000800 */
[----:B-1----:R-:W-:Y:S01]  /*6460*/  @P3 FMUL.FTZ R20, R129, R94 ;  /* 0x0000005e81143220 */ /* 0x002fe20000410000 */
[----:B------:R-:W-:-:S02]  /*6470*/  @P3 PRMT R68, R19, 0x7610, R68 ;  /* 0x0000761013443816 */ /* 0x000fc40000000044 */
[----:B------:R-:W-:Y:S01]  /*6480*/  MOV R131, R31 ;  /* 0x0000001f00837202 */ /* 0x000fe20000000f00 */
[C---:B------:R-:W-:Y:S01]  /*6490*/  @P2 FFMA.FTZ R131, R21.reuse, R174, R31 ;  /* 0x000000ae15832223 */ /* 0x040fe2000001001f */
[----:B------:R-:W-:Y:S02]  /*64a0*/  @P3 F2FP.BF16.F32.PACK_AB R20, RZ, R20 ;  /* 0x00000014ff14323e */ /* 0x000fe400000010ff */
[----:B------:R-:W1:Y:S01]  /*64b0*/  @P3 LDC R192, c[0x0][0x40c] ;  /* 0x00010300ffc03b82 */ /* 0x000e620000000800 */
[----:B------:R-:W-:Y:S01]  /*64c0*/  MOV R93, R25 ;  /* 0x00000019005d7202 */ /* 0x000fe20000000f00 */
[C---:B------:R-:W-:Y:S01]  /*64d0*/  @P2 FFMA.FTZ R93, R21.reuse, R190, R25 ;  /* 0x000000be155d2223 */ /* 0x040fe20000010019 */
[----:B------:R-:W-:Y:S01]  /*64e0*/  MOV R94, R26 ;  /* 0x0000001a005e7202 */ /* 0x000fe20000000f00 */
[----:B------:R-:W-:Y:S01]  /*64f0*/  @P2 FFMA.FTZ R94, R21, R215, R26 ;  /* 0x000000d7155e2223 */ /* 0x000fe2000001001a */
[----:B------:R-:W-:Y:S01]  /*6500*/  @P3 PRMT R68, R68, 0x5410, R20 ;  /* 0x0000541044443816 */ /* 0x000fe20000000014 */
[----:B--2---:R-:W-:Y:S01]  /*6510*/  @P3 FMUL.FTZ R21, R130, R217 ;  /* 0x000000d982153220 */ /* 0x004fe20000410000 */
[----:B------:R-:W-:Y:S01]  /*6520*/  MOV R95, R175 ;  /* 0x000000af005f7202 */ /* 0x000fe20000000f00 */
[----:B------:R-:W2:Y:S01]  /*6530*/  @P3 LDC R221, c[0x0][0x40c] ;  /* 0x00010300ffdd3b82 */ /* 0x000ea20000000800 */
[----:B---3--:R-:W-:-:S02]  /*6540*/  @P3 FMUL.FTZ R20, R92, R219 ;  /* 0x000000db5c143220 */ /* 0x008fc40000410000 */
[----:B------:R-:W-:-:S03]  /*6550*/  @P3 F2FP.BF16.F32.PACK_AB R21, RZ, R21 ;  /* 0x00000015ff15323e */ /* 0x000fc600000010ff */
[----:B------:R-:W-:Y:S01]  /*6560*/  @P3 F2FP.BF16.F32.PACK_AB R20, RZ, R20 ;  /* 0x00000014ff14323e */ /* 0x000fe200000010ff */
[----:B0-----:R-:W-:Y:S01]  /*6570*/  @P3 FMUL.FTZ R19, R131, R22 ;  /* 0x0000001683133220 */ /* 0x001fe20000410000 */
[----:B------:R-:W-:Y:S02]  /*6580*/  @P3 PRMT R69, R21, 0x7610, R69 ;  /* 0x0000761015453816 */ /* 0x000fe40000000045 */
        /* <DEDUP_REMOVED lines=14> */
.L_x_5606:
        /* <DEDUP_REMOVED lines=9> */
[C---:B------:R-:W-:Y:S01]  /*6700*/  @P2 FFMA.FTZ R19, R21.reuse, R23, R28 ;  /* 0x0000001715132223 */ /* 0x040fe2000001001c */
[----:B------:R-:W-:Y:S01]  /*6710*/  MOV R23, R30 ;  /* 0x0000001e00177202 */ /* 0x000fe20000000f00 */
[----:B------:R-:W-:Y:S01]  /*6720*/  @P2 FFMA.FTZ R23, R21, R217, R30 ;  /* 0x000000d915172223 */ /* 0x000fe2000001001e */
[----:B------:R-:W-:Y:S01]  /*6730*/  MOV R22, R29 ;  /* 0x0000001d00167202 */ /* 0x000fe20000000f00 */
[-CC-:B------:R-:W-:Y:S01]  /*6740*/  @P2 FFMA.FTZ R217, R193, R215.reuse, R20.reuse ;  /* 0x000000d7c1d92223 */ /* 0x180fe20000010014 */
[----:B------:R-:W-:Y:S01]  /*6750*/  @P2 FFMA.FTZ R22, R21, R190, R29 ;  /* 0x000000be15162223 */ /* 0x000fe2000001001d */
[-CC-:B------:R-:W-:Y:S01]  /*6760*/  @P2 FFMA.FTZ R190, R218, R215.reuse, R20.reuse ;  /* 0x000000d7dabe2223 */ /* 0x180fe20000010014 */
[----:B------:R-:W2:Y:S01]  /*6770*/  @P3 LDC R194, c[0x0][0x40c] ;  /* 0x00010300ffc23b82 */ /* 0x000ea20000000800 */
[-CC-:B------:R-:W-:Y:S01]  /*6780*/  @P2 FFMA.FTZ R226, R220, R215.reuse, R20.reuse ;  /* 0x000000d7dce22223 */ /* 0x180fe20000010014 */
[----:B------:R-:W-:Y:S01]  /*6790*/  @P2 FFMA.FTZ R223, R189, R215, R20 ;  /* 0x000000d7bddf2223 */ /* 0x000fe20000010014 */
[----:B------:R-:W-:Y:S01]  /*67a0*/  @P2 FADD.FTZ R217, R184, -R217 ;  /* 0x800000d9b8d92221 */ /* 0x000fe20000010000 */
[----:B------:R-:W-:Y:S01]  /*67b0*/  @P2 FADD.FTZ R190, R185, -R190 ;  /* 0x800000beb9be2221 */ /* 0x000fe20000010000 */
[----:B------:R-:W-:Y:S01]  /*67c0*/  @P2 FADD.FTZ R226, R187, -R226 ;  /* 0x800000e2bbe22221 */ /* 0x000fe20000010000 */
[----:B------:R-:W-:Y:S01]  /*67d0*/  @P2 FADD.FTZ R223, R186, -R223 ;  /* 0x800000dfbadf2221 */ /* 0x000fe20000010000 */
[----:B------:R-:W-:Y:S01]  /*67e0*/  MOV R192, R26 ;  /* 0x0000001a00c07202 */ /* 0x000fe20000000f00 */
[----:B------:R-:W3:Y:S01]  /*67f0*/  @P3 LDC R224, c[0x0][0x40c] ;  /* 0x00010300ffe03b82 */ /* 0x000ee20000000800 */
[----:B0-----:R-:W-:Y:S01]  /*6800*/  @P3 FMUL.FTZ R19, R19, R174 ;  /* 0x000000ae13133220 */ /* 0x001fe20000410000 */
[----:B------:R-:W-:Y:S01]  /*6810*/  MOV R174, R31 ;  /* 0x0000001f00ae7202 */ /* 0x000fe20000000f00 */
[C---:B------:R-:W-:Y:S01]  /*6820*/  @P2 FFMA.FTZ R174, R21.reuse, R190, R31 ;  /* 0x000000be15ae2223 */ /* 0x040fe2000001001f */
[----:B------:R-:W-:Y:S01]  /*6830*/  MOV R190, R25 ;  /* 0x0000001900be7202 */ /* 0x000fe20000000f00 */
[C---:B------:R-:W-:Y:S01]  /*6840*/  @P2 FFMA.FTZ R190, R21.reuse, R226, R25 ;  /* 0x000000e215be2223 */ /* 0x040fe20000010019 */
[----:B------:R-:W-:Y:S01]  /*6850*/  @P3 F2FP.BF16.F32.PACK_AB R19, RZ, R19 ;  /* 0x00000013ff13323e */ /* 0x000fe200000010ff */
[C---:B------:R-:W-:Y:S01]  /*6860*/  @P2 FFMA.FTZ R192, R21.reuse, R223, R26 ;  /* 0x000000df15c02223 */ /* 0x040fe2000001001a */
[----:B------:R-:W0:Y:S01]  /*6870*/  @P3 LDC R219, c[0x0][0x40c] ;  /* 0x00010300ffdb3b82 */ /* 0x000e220000000800 */
[----:B-1----:R-:W-:Y:S01]  /*6880*/  @P3 FMUL.FTZ R22, R22, R175 ;  /* 0x000000af16163220 */ /* 0x002fe20000410000 */
[----:B------:R-:W-:Y:S01]  /*6890*/  MOV R175, R24 ;  /* 0x0000001800af7202 */ /* 0x000fe20000000f00 */
[----:B------:R-:W-:Y:S01]  /*68a0*/  @P2 FFMA.FTZ R175, R21, R217, R24 ;  /* 0x000000d915af2223 */ /* 0x000fe20000010018 */
[----:B------:R-:W-:-:S02]  /*68b0*/  @P3 PRMT R68, R19, 0x7610, R68 ;  /* 0x0000761013443816 */ /* 0x000fc40000000044 */
        /* <DEDUP_REMOVED lines=28> */
.L_x_5605:
        /* <DEDUP_REMOVED lines=17> */
[----:B------:R-:W-:Y:S01]  /*6b90*/  BSSY.RECONVERGENT B2, `(.L_x_5609) ;  /* 0x0000013000027945 */ /* 0x000fe20003800200 */
[C---:B------:R-:W-:Y:S01]  /*6ba0*/  FMUL.FTZ R93, R21.reuse, R92 ;  /* 0x0000005c155d7220 */ /* 0x040fe20000410000 */
[C---:B------:R-:W-:Y:S01]  /*6bb0*/  FMUL.FTZ R92, R21.reuse, R128 ;  /* 0x00000080155c7220 */ /* 0x040fe20000410000 */
[----:B------:R-:W-:Y:S01]  /*6bc0*/  FMUL.FTZ R131, R21, R130 ;  /* 0x0000008215837220 */ /* 0x000fe20000410000 */
[----:B------:R-:W-:Y:S01]  /*6bd0*/  ISETP.GT.AND P0, PT, R19, RZ, PT ;  /* 0x000000ff1300720c */ /* 0x000fe20003f04270 */
[C---:B------:R-:W-:Y:S01]  /*6be0*/  FMUL.FTZ R22, R21.reuse, R194 ;  /* 0x000000c215167220 */ /* 0x040fe20000410000 */
[C---:B------:R-:W-:Y:S01]  /*6bf0*/  FMUL.FTZ R94, R21.reuse, R94 ;  /* 0x0000005e155e7220 */ /* 0x040fe20000410000 */
[C---:B------:R-:W-:Y:S01]  /*6c00*/  FMUL.FTZ R130, R21.reuse, R174 ;  /* 0x000000ae15827220 */ /* 0x040fe20000410000 */
[C---:B------:R-:W-:Y:S01]  /*6c10*/  FMUL.FTZ R129, R21.reuse, R190 ;  /* 0x000000be15817220 */ /* 0x040fe20000410000 */
[----:B------:R-:W-:Y:S01]  /*6c20*/  FMUL.FTZ R128, R21, R192 ;  /* 0x000000c015807220 */ /* 0x000fe20000410000 */
[----:B------:R-:W-:Y:S07]  /*6c30*/  @!P3 BRA `(.L_x_5610) ;  /* 0x000000000020b947 */ /* 0x000fee0003800000 */
        /* <DEDUP_REMOVED lines=8> */
.L_x_5610:
[----:B------:R-:W-:Y:S05]  /*6cc0*/  BSYNC.RECONVERGENT B2 ;  /* 0x0000000000027941 */ /* 0x000fea0003800200 */
.L_x_5609:
        /* <DEDUP_REMOVED lines=10> */
.L_x_5612:
[----:B------:R-:W-:Y:S05]  /*6d70*/  BSYNC.RECONVERGENT B2 ;  /* 0x0000000000027941 */ /* 0x000fea0003800200 */
.L_x_5611:
        /* <DEDUP_REMOVED lines=10> */
.L_x_5614:
[----:B------:R-:W-:Y:S05]  /*6e20*/  BSYNC.RECONVERGENT B2 ;  /* 0x0000000000027941 */ /* 0x000fea0003800200 */
.L_x_5613:
        /* <DEDUP_REMOVED lines=10> */
.L_x_5616:
[----:B------:R-:W-:Y:S05]  /*6ed0*/  BSYNC.RECONVERGENT B2 ;  /* 0x0000000000027941 */ /* 0x000fea0003800200 */
.L_x_5615:
        /* <DEDUP_REMOVED lines=10> */
.L_x_5618:
[----:B------:R-:W-:Y:S05]  /*6f80*/  BSYNC.RECONVERGENT B2 ;  /* 0x0000000000027941 */ /* 0x000fea0003800200 */
.L_x_5617:
        /* <DEDUP_REMOVED lines=10> */
.L_x_5620:
[----:B------:R-:W-:Y:S05]  /*7030*/  BSYNC.RECONVERGENT B2 ;  /* 0x0000000000027941 */ /* 0x000fea0003800200 */
.L_x_5619:
        /* <DEDUP_REMOVED lines=10> */
.L_x_5622:
[----:B------:R-:W-:Y:S05]  /*70e0*/  BSYNC.RECONVERGENT B2 ;  /* 0x0000000000027941 */ /* 0x000fea0003800200 */
.L_x_5621:
        /* <DEDUP_REMOVED lines=13> */
.L_x_5608:
[----:B0-----:R-:W0:Y:S01]  /*71c0*/  @P3 LDC R23, c[0x0][0x40c] ;  /* 0x00010300ff173b82 */ /* 0x001e220000000800 */
[----:B------:R-:W-:Y:S01]  /*71d0*/  FFMA.FTZ R22, R222, R215, R20 ;  /* 0x000000d7de167223 */ /* 0x000fe20000010014 */
[----:B------:R-:W-:Y:S01]  /*71e0*/  ISETP.GT.AND P0, PT, R19, RZ, PT ;  /* 0x000000ff1300720c */ /* 0x000fe20003f04270 */
[----:B------:R-:W-:Y:S02]  /*71f0*/  BSSY.RECONVERGENT B2, `(.L_x_5623) ;  /* 0x000000e000027945 */ /* 0x000fe40003800200 */
[----:B------:R-:W-:-:S04]  /*7200*/  FADD.FTZ R22, R191, -R22 ;  /* 0x80000016bf167221 */ /* 0x000fc80000010000 */
[----:B------:R-:W-:-:S05]  /*7210*/  FMUL.FTZ R22, R21, R22 ;  /* 0x0000001615167220 */ /* 0x000fca0000410000 */
[----:B------:R-:W-:-:S05]  /*7220*/  FSEL R22, R22, RZ, P0 ;  /* 0x000000ff16167208 */ /* 0x000fca0000000000 */
[----:B0-----:R-:W-:Y:S01]  /*7230*/  @P3 FMUL.FTZ R22, R22, R23 ;  /* 0x0000001716163220 */ /* 0x001fe20000410000 */
        /* <DEDUP_REMOVED lines=9> */
.L_x_5624:
[----:B------:R-:W-:Y:S05]  /*72d0*/  BSYNC.RECONVERGENT B2 ;  /* 0x0000000000027941 */ /* 0x000fea0003800200 */
.L_x_5623:
        /* <DEDUP_REMOVED lines=10> */
.L_x_5626:
[----:B------:R-:W-:Y:S05]  /*7380*/  BSYNC.RECONVERGENT B2 ;  /* 0x0000000000027941 */ /* 0x000fea0003800200 */
.L_x_5625:
        /* <DEDUP_REMOVED lines=10> */
.L_x_5628:
[----:B------:R-:W-:Y:S05]  /*7430*/  BSYNC.RECONVERGENT B2 ;  /* 0x0000000000027941 */ /* 0x000fea0003800200 */
.L_x_5627:
        /* <DEDUP_REMOVED lines=10> */
.L_x_5630:
[----:B------:R-:W-:Y:S05]  /*74e0*/  BSYNC.RECONVERGENT B2 ;  /* 0x0000000000027941 */ /* 0x000fea0003800200 */
.L_x_5629:
        /* <DEDUP_REMOVED lines=10> */
.L_x_5632:
[----:B------:R-:W-:Y:S05]  /*7590*/  BSYNC.RECONVERGENT B2 ;  /* 0x0000000000027941 */ /* 0x000fea0003800200 */
.L_x_5631:
        /* <DEDUP_REMOVED lines=10> */
.L_x_5634:
[----:B------:R-:W-:Y:S05]  /*7640*/  BSYNC.RECONVERGENT B2 ;  /* 0x0000000000027941 */ /* 0x000fea0003800200 */
.L_x_5633:
        /* <DEDUP_REMOVED lines=10> */
.L_x_5636:
[----:B------:R-:W-:Y:S05]  /*76f0*/  BSYNC.RECONVERGENT B2 ;  /* 0x0000000000027941 */ /* 0x000fea0003800200 */
.L_x_5635:
[----:B------:R-:W-:-:S04]  /*7700*/  @P3 F2FP.BF16.F32.PACK_AB R22, RZ, R22 ;  /* 0x00000016ff16323e */ /* 0x000fc800000010ff */
[----:B------:R-:W-:-:S07]  /*7710*/  @P3 PRMT R71, R71, 0x5410, R22 ;  /* 0x0000541047473816 */ /* 0x000fce0000000016 */
.L_x_5607:
[----:B------:R-:W-:Y:S05]  /*7720*/  BSYNC.RECONVERGENT B1 ;  /* 0x0000000000017941 */ /* 0x000fea0003800200 */
.L_x_5604:
[----:B------:R-:W0:Y:S01]  /*7730*/  @P1 LDC.64 R20, c[0x0][0x478] ;  /* 0x00011e00ff141b82 */ /* 0x000e220000000a00 */
[----:B------:R-:W-:Y:S02]  /*7740*/  @P1 IADD3 R195, PT, PT, R195, 0x60, RZ ;  /* 0x00000060c3c31810 */ /* 0x000fe40007ffe0ff */
[----:B------:R-:W-:-:S05]  /*7750*/  @P3 IADD3 R213, PT, PT, R213, 0x60, RZ ;  /* 0x00000060d5d53810 */ /* 0x000fca0007ffe0ff */
[----:B------:R-:W1:Y:S08]  /*7760*/  @P3 LDC.64 R22, c[0x0][0x468] ;  /* 0x00011a00ff163b82 */ /* 0x000e700000000a00 */
[----:B------:R-:W2:Y:S01]  /*7770*/  LDC.64 R174, c[0x0][0x380] ;  /* 0x0000e000ffae7b82 */ /* 0x000ea20000000a00 */
[----:B0-----:R-:W-:-:S05]  /*7780*/  @P1 IMAD.WIDE.U32 R20, R195, 0x20, R20 ;  /* 0x00000020c3141825 */ /* 0x001fca00078e0014 */
[----:B------:R0:W-:Y:S01]  /*7790*/  @P1 STG.E.128 desc[UR6][R20.64], R128 ;  /* 0x0000008014001986 */ /* 0x0001e2000c101d06 */
[----:B-1----:R-:W-:-:S03]  /*77a0*/  @P3 IMAD.WIDE.U32 R22, R213, 0x10, R22 ;  /* 0x00000010d5163825 */ /* 0x002fc600078e0016 */
[----:B------:R0:W-:Y:S04]  /*77b0*/  @P1 STG.E.128 desc[UR6][R20.64+0x10], R92 ;  /* 0x0000105c14001986 */ /* 0x0001e8000c101d06 */
[----:B------:R0:W-:Y:S01]  /*77c0*/  @P3 STG.E.128 desc[UR6][R22.64], R68 ;  /* 0x0000004416003986 */ /* 0x0001e2000c101d06 */
[----:B--2---:R-:W-:-:S04]  /*77d0*/  LEA R0, R174, R0, 0x2 ;  /* 0x00000000ae007211 */ /* 0x004fc800078e10ff */
[----:B------:R-:W-:-:S13]  /*77e0*/  ISETP.GE.AND P0, PT, R0, R175, PT ;  /* 0x000000af0000720c */ /* 0x000fda0003f06270 */
[----:B0-----:R-:W-:Y:S05]  /*77f0*/  @!P0 BRA `(.L_x_5637) ;  /* 0xffffff8c00248947 */ /* 0x001fea000383ffff */
.L_x_5500:
[----:B------:R-:W-:Y:S05]  /*7800*/  BSYNC B0 ;  /* 0x0000000000007941 */ /* 0x000fea0003800000 */
.L_x_5499:
        /* <DEDUP_REMOVED lines=81> */
[----:B------:R-:W-:Y:S02]  /*7d20*/  IMAD R3, R14, UR4, RZ ;  /* 0x000000040e037c24 */ /* 0x000fe4000f8e02ff */
[----:B--2---:R-:W-:-:S03]  /*7d30*/  FADD.FTZ R29, R4, R29 ;  /* 0x0000001d041d7221 */ /* 0x004fc60000010000 */
[----:B------:R-:W-:Y:S01]  /*7d40*/  IADD3 R22, P0, PT, R3, R188, RZ ;  /* 0x000000bc03167210 */ /* 0x000fe20007f1e0ff */
[----:B-1----:R-:W-:-:S03]  /*7d50*/  FADD.FTZ R13, R5, R30 ;  /* 0x0000001e050d7221 */ /* 0x002fc60000010000 */
        /* <DEDUP_REMOVED lines=101> */
.L_x_5504:
[----:B------:R-:W-:Y:S01]  /*83b0*/  HFMA2 R221, -RZ, RZ, 0, 5.9604644775390625e-08 ;  /* 0x00000001ffdd7431 */ /* 0x000fe200000001ff */
[----:B------:R-:W-:Y:S01]  /*83c0*/  BSSY B1, `(.L_x_5638) ;  /* 0x0000007000017945 */ /* 0x000fe20003800000 */
[----:B0-----:R-:W-:Y:S02]  /*83d0*/  MOV R224, R188 ;  /* 0x000000bc00e07202 */ /* 0x001fe40000000f00 */
[----:B------:R-:W-:Y:S02]  /*83e0*/  MOV R226, 0x1f ;  /* 0x0000001f00e27802 */ /* 0x000fe40000000f00 */
[----:B------:R-:W-:-:S07]  /*83f0*/  MOV R217, 0xffffffff ;  /* 0xffffffff00d97802 */ /* 0x000fce0000000f00 */
[----:B------:R-:W-:Y:S05]  /*8400*/  WARPSYNC.COLLECTIVE R217, `(.L_x_5639) ;  /* 0x00000000d9087348 */ /* 0x000fea0003c00000 */
[----:B------:R0:W1:Y:S02]  /*8410*/  SHFL.BFLY P1, R219, R224, R221, R226 ;  /* 0x0c0000dde0db7389 */ /* 0x00006400000200e2 */
[----:B01----:R-:W-:Y:S05]  /*8420*/  ENDCOLLECTIVE ;  /* 0x000000000000791b */ /* 0x003fea0003800000 */
.L_x_5639:
[----:B------:R-:W-:Y:S05]  /*8430*/  BSYNC B1 ;  /* 0x0000000000017941 */ /* 0x000fea0003800000 */
.L_x_5638:
        /* <DEDUP_REMOVED lines=8> */
.L_x_5640:
[----:B------:R-:W-:Y:S01]  /*84c0*/  FADD.FTZ R175, R175, R188 ;  /* 0x000000bcafaf7221 */ /* 0x000fe20000010000 */
[----:B------:R-:W-:-:S04]  /*84d0*/  HFMA2 R221, -RZ, RZ, 0, 1.1920928955078125e-07 ;  /* 0x00000002ffdd7431 */ /* 0x000fc800000001ff */
[----:B------:R-:W-:Y:S02]  /*84e0*/  MOV R224, R175 ;  /* 0x000000af00e07202 */ /* 0x000fe40000000f00 */
[----:B------:R-:W-:-:S07]  /*84f0*/  MOV R195, R219 ;  /* 0x000000db00c37202 */ /* 0x000fce0000000f00 */
[----:B------:R-:W-:Y:S05]  /*8500*/  WARPSYNC.COLLECTIVE R217, `(.L_x_5641) ;  /* 0x00000000d9087348 */ /* 0x000fea0003c00000 */
[----:B------:R0:W1:Y:S02]  /*8510*/  SHFL.BFLY P1, R219, R224, R221, R226 ;  /* 0x0c0000dde0db7389 */ /* 0x00006400000200e2 */
[----:B01----:R-:W-:Y:S05]  /*8520*/  ENDCOLLECTIVE ;  /* 0x000000000000791b */ /* 0x003fea0003800000 */
.L_x_5641:
[----:B------:R-:W-:-:S05]  /*8530*/  FADD.FTZ R195, R195, R190 ;  /* 0x000000bec3c37221 */ /* 0x000fca0000010000 */
[----:B------:R-:W-:Y:S02]  /*8540*/  MOV R224, R195 ;  /* 0x000000c300e07202 */ /* 0x000fe40000000f00 */
[----:B------:R-:W-:-:S07]  /*8550*/  MOV R174, R219 ;  /* 0x000000db00ae7202 */ /* 0x000fce0000000f00 */
[----:B------:R-:W-:Y:S05]  /*8560*/  WARPSYNC.COLLECTIVE R217, `(.L_x_5642) ;  /* 0x00000000d9087348 */ /* 0x000fea0003c00000 */
[----:B------:R0:W1:Y:S02]  /*8570*/  SHFL.BFLY P1, R219, R224, R221, R226 ;  /* 0x0c0000dde0db7389 */ /* 0x00006400000200e2 */
[----:B01----:R-:W-:Y:S05]  /*8580*/  ENDCOLLECTIVE ;  /* 0x000000000000791b */ /* 0x003fea0003800000 */
.L_x_5642:
[----:B------:R-:W-:Y:S01]  /*8590*/  FADD.FTZ R174, R175, R174 ;  /* 0x000000aeafae7221 */ /* 0x000fe20000010000 */
[----:B------:R-:W-:-:S04]  /*85a0*/  HFMA2 R221, -RZ, RZ, 0, 2.384185791015625e-07 ;  /* 0x00000004ffdd7431 */ /* 0x000fc800000001ff */
[----:B------:R-:W-:Y:S02]  /*85b0*/  MOV R224, R174 ;  /* 0x000000ae00e07202 */ /* 0x000fe40000000f00 */
[----:B------:R-:W-:-:S07]  /*85c0*/  MOV R192, R219 ;  /* 0x000000db00c07202 */ /* 0x000fce0000000f00 */
[----:B------:R-:W-:Y:S05]  /*85d0*/  WARPSYNC.COLLECTIVE R217, `(.L_x_5643) ;  /* 0x00000000d9087348 */ /* 0x000fea0003c00000 */
[----:B------:R0:W1:Y:S02]  /*85e0*/  SHFL.BFLY P1, R219, R224, R221, R226 ;  /* 0x0c0000dde0db7389 */ /* 0x00006400000200e2 */
[----:B01----:R-:W-:Y:S05]  /*85f0*/  ENDCOLLECTIVE ;  /* 0x000000000000791b */ /* 0x003fea0003800000 */
.L_x_5643:
[----:B------:R-:W-:-:S05]  /*8600*/  FADD.FTZ R192, R195, R192 ;  /* 0x000000c0c3c07221 */ /* 0x000fca0000010000 */
[----:B------:R-:W-:Y:S02]  /*8610*/  MOV R224, R192 ;  /* 0x000000c000e07202 */ /* 0x000fe40000000f00 */
[----:B------:R-:W-:-:S07]  /*8620*/  MOV R213, R219 ;  /* 0x000000db00d57202 */ /* 0x000fce0000000f00 */
[----:B------:R-:W-:Y:S05]  /*8630*/  WARPSYNC.COLLECTIVE R217, `(.L_x_5644) ;  /* 0x00000000d9087348 */ /* 0x000fea0003c00000 */
[----:B------:R0:W1:Y:S02]  /*8640*/  SHFL.BFLY P1, R219, R224, R221, R226 ;  /* 0x0c0000dde0db7389 */ /* 0x00006400000200e2 */
[----:B01----:R-:W-:Y:S05]  /*8650*/  ENDCOLLECTIVE ;  /* 0x000000000000791b */ /* 0x003fea0003800000 */
.L_x_5644:
[----:B------:R-:W-:Y:S01]  /*8660*/  FADD.FTZ R213, R174, R213 ;  /* 0x000000d5aed57221 */ /* 0x000fe20000010000 */
[----:B------:R-:W-:-:S04]  /*8670*/  HFMA2 R221, -RZ, RZ, 0, 4.76837158203125e-07 ;  /* 0x00000008ffdd7431 */ /* 0x000fc800000001ff */
[----:B------:R-:W-:Y:S02]  /*8680*/  MOV R224, R213 ;  /* 0x000000d500e07202 */ /* 0x000fe40000000f00 */
[----:B------:R-:W-:-:S07]  /*8690*/  MOV R215, R219 ;  /* 0x000000db00d77202 */ /* 0x000fce0000000f00 */
[----:B------:R-:W-:Y:S05]  /*86a0*/  WARPSYNC.COLLECTIVE R217, `(.L_x_5645) ;  /* 0x00000000d9087348 */ /* 0x000fea0003c00000 */
[----:B------:R0:W1:Y:S02]  /*86b0*/  SHFL.BFLY P1, R219, R224, R221, R226 ;  /* 0x0c0000dde0db7389 */ /* 0x00006400000200e2 */
[----:B01----:R-:W-:Y:S05]  /*86c0*/  ENDCOLLECTIVE ;  /* 0x000000000000791b */ /* 0x003fea0003800000 */
.L_x_5645:
[----:B------:R-:W-:-:S05]  /*86d0*/  FADD.FTZ R215, R192, R215 ;  /* 0x000000d7c0d77221 */ /* 0x000fca0000010000 */
[----:B------:R-:W-:Y:S02]  /*86e0*/  MOV R224, R215 ;  /* 0x000000d700e07202 */ /* 0x000fe40000000f00 */
[----:B------:R-:W-:-:S07]  /*86f0*/  MOV R188, R219 ;  /* 0x000000db00bc7202 */ /* 0x000fce0000000f00 */
[----:B------:R-:W-:Y:S05]  /*8700*/  WARPSYNC.COLLECTIVE R217, `(.L_x_5646) ;  /* 0x00000000d9087348 */ /* 0x000fea0003c00000 */
[----:B------:R0:W1:Y:S02]  /*8710*/  SHFL.BFLY P1, R219, R224, R221, R226 ;  /* 0x0c0000dde0db7389 */ /* 0x00006400000200e2 */
[----:B01----:R-:W-:Y:S05]  /*8720*/  ENDCOLLECTIVE ;  /* 0x000000000000791b */ /* 0x003fea0003800000 */
.L_x_5646:
[----:B------:R-:W-:Y:S01]  /*8730*/  FADD.FTZ R194, R213, R188 ;  /* 0x000000bcd5c27221 */ /* 0x000fe20000010000 */
[----:B------:R-:W-:-:S04]  /*8740*/  HFMA2 R221, -RZ, RZ, 0, 9.5367431640625e-07 ;  /* 0x00000010ffdd7431 */ /* 0x000fc800000001ff */
[----:B------:R-:W-:Y:S02]  /*8750*/  MOV R224, R194 ;  /* 0x000000c200e07202 */ /* 0x000fe40000000f00 */
[----:B------:R-:W-:-:S07]  /*8760*/  MOV R190, R219 ;  /* 0x000000db00be7202 */ /* 0x000fce0000000f00 */
[----:B------:R-:W-:Y:S05]  /*8770*/  WARPSYNC.COLLECTIVE R217, `(.L_x_5647) ;  /* 0x00000000d9087348 */ /* 0x000fea0003c00000 */
[----:B------:R0:W1:Y:S02]  /*8780*/  SHFL.BFLY P1, R219, R224, R221, R226 ;  /* 0x0c0000dde0db7389 */ /* 0x00006400000200e2 */
[----:B01----:R-:W-:Y:S05]  /*8790*/  ENDCOLLECTIVE ;  /* 0x000000000000791b */ /* 0x003fea0003800000 */
.L_x_5647:
[----:B------:R-:W-:-:S05]  /*87a0*/  FADD.FTZ R190, R215, R190 ;  /* 0x000000bed7be7221 */ /* 0x000fca0000010000 */
[----:B------:R-:W-:Y:S02]  /*87b0*/  MOV R224, R190 ;  /* 0x000000be00e07202 */ /* 0x000fe40000000f00 */
[----:B------:R-:W-:-:S07]  /*87c0*/  MOV R175, R219 ;  /* 0x000000db00af7202 */ /* 0x000fce0000000f00 */
[----:B------:R-:W-:Y:S05]  /*87d0*/  WARPSYNC.COLLECTIVE R217, `(.L_x_5648) ;  /* 0x00000000d9087348 */ /* 0x000fea0003c00000 */
[----:B------:R0:W1:Y:S02]  /*87e0*/  SHFL.BFLY P1, R219, R224, R221, R226 ;  /* 0x0c0000dde0db7389 */ /* 0x00006400000200e2 */
[----:B01----:R-:W-:Y:S05]  /*87f0*/  ENDCOLLECTIVE ;  /* 0x000000000000791b */ /* 0x003fea0003800000 */
.L_x_5648:
[----:B------:R-:W-:Y:S01]  /*8800*/  MOV R195, R219 ;  /* 0x000000db00c37202 */ /* 0x000fe20000000f00 */
[----:B------:R-:W-:Y:S06]  /*8810*/  BRA `(.L_x_5649) ;  /* 0xffffff9400dc7947 */ /* 0x000fec000383ffff */
.L_x_5650:
        /* <DEDUP_REMOVED lines=14> */
.L_x_20009:


//--------------------- .text._ZN10layer_norm13ln_bwd_kernelINS_13Kernel_traitsI13__nv_bfloat16S2_fS2_fjLj1024ELj1ELj4ELj1ELj16ENS_18Kernel_traits_baseILj1024ES2_S2_fS2_fjLj128EEEEELb0ELb1ELb0ELb0EEEvNS_9BwdParamsE --------------------------
	.section	.text._ZN10layer_norm13ln_bwd_kernelINS_13Kernel_traitsI13__nv_bfloat16S2_fS2_fjLj1024ELj1ELj4ELj1ELj16ENS_18Kernel_traits_baseILj1024ES2_S2_fS2_fjLj128EEEEELb0ELb1ELb0ELb0EEEvNS_9BwdParamsE,"ax",@progbits
	.align	128
        .global         _ZN10layer_norm13ln_bwd_kernelINS_13Kernel_traitsI13__nv_bfloat16S2_fS2_fjLj1024ELj1ELj4ELj1ELj16ENS_18Kernel_traits_baseILj1024ES2_S2_fS2_fjLj128EEEEELb0ELb1ELb0ELb0EEEvNS_9BwdParamsE
        .type           _ZN10layer_norm13ln_bwd_kernelINS_13Kernel_traitsI13__nv_bfloat16S2_fS2_fjLj1024ELj1ELj4ELj1ELj16ENS_18Kernel_traits_baseILj1024ES2_S2_fS2_fjLj128EEEEELb0ELb1ELb0ELb0EEEvNS_9BwdParamsE,@function
        .size           _ZN10layer_norm13ln_bwd_kernelINS_13Kernel_traitsI13__nv_bfloat16S2_fS2_fjLj1024ELj1ELj4ELj1ELj16ENS_18Kernel_traits_baseILj1024ES2_S2_fS2_fjLj128EEEEELb0ELb1ELb0ELb0EEEvNS_9BwdParamsE,(.L_x_20010 - _ZN10layer_norm13ln_bwd_kernelINS_13Kernel_traitsI13__nv_bfloat16S2_fS2_fjLj1024ELj1ELj4ELj1ELj16ENS_18Kernel_traits_baseILj1024ES2_S2_fS2_fjLj128EEEEELb0ELb1ELb0ELb0EEEvNS_9BwdParamsE)
        .other          _ZN10layer_norm13ln_bwd_kernelINS_13Kernel_traitsI13__nv_bfloat16S2_fS2_fjLj1024ELj1ELj4ELj1ELj16ENS_18Kernel_traits_baseILj1024ES2_S2_fS2_fjLj128EEEEELb0ELb1ELb0ELb0EEEvNS_9BwdParamsE,@"STO_CUDA_ENTRY STV_DEFAULT"
_ZN10layer_norm13ln_bwd_kernelINS_13Kernel_traitsI13__nv_bfloat16S2_fS2_fjLj1024ELj1ELj4ELj1ELj16ENS_18Kernel_traits_baseILj1024ES2_S2_fS2_fjLj128EEEEELb0ELb1ELb0ELb0EEEvNS_9BwdParamsE:
.text._ZN10layer_norm13ln_bwd_kernelINS_13Kernel_traitsI13__nv_bfloat16S2_fS2_fjLj1024ELj1ELj4ELj1ELj16ENS_18Kernel_traits_baseILj1024ES2_S2_fS2_fjLj128EEEEELb0ELb1ELb0ELb0EEEvNS_9BwdParamsE:
[----:B------:R-:W0:Y:S01]  /*0000*/  LDC R1, c[0x0][0x37c] ;  /* 0x0000df00ff017b82 */ /* 0x000e220000000800 */
[----:B------:R-:W1:Y:S01]  /*0010*/  LDCU UR4, c[0x0][0x388] ;  /* 0x00007100ff0477ac */ /* 0x000e620008000800 */
[----:B0-----:R-:W-:Y:S01]  /*0020*/  IADD3 R1, PT, PT, R1, -0x88, RZ ;  /* 0xffffff7801017810 */ /* 0x001fe20007ffe0ff */
[----:B------:R-:W0:Y:S01]  /*0030*/  S2R R32, SR_TID.X ;  /* 0x0000000000207919 */ /* 0x000e220000002100 */
[----:B------:R-:W2:Y:S03]  /*0040*/  LDCU.64 UR6, c[0x0][0x358] ;  /* 0x00006b00ff0677ac */ /* 0x000ea60008000a00 */
[----:B------:R-:W3:Y:S01]  /*0050*/  LDL.64 R44, [R1+0x40] ;  /* 0x00004000012c7983 */ /* 0x000ee20000100a00 */
[----:B------:R-:W4:Y:S03]  /*0060*/  LDCU UR5, c[0x0][0x384] ;  /* 0x00007080ff0577ac */ /* 0x000f260008000800 */
[----:B------:R-:W3:Y:S01]  /*0070*/  LDL.64 R46, [R1+0x48] ;  /* 0x00004800012e7983 */ /* 0x000ee20000100a00 */
[----:B------:R-:W0:Y:S01]  /*0080*/  LDCU UR14, c[0x0][0x388] ;  /* 0x00007100ff0e77ac */ /* 0x000e220008000800 */
[----:B------:R-:W0:Y:S01]  /*0090*/  LDCU.U8 UR8, c[0x0][0x410] ;  /* 0x00008200ff0877ac */ /* 0x000e220008000000 */
[----:B-1----:R-:W-:Y:S01]  /*00a0*/  MOV R2, UR4 ;  /* 0x0000000400027c02 */ /* 0x002fe20008000f00 */
[----:B------:R-:W1:Y:S03]  /*00b0*/  LDCU UR9, c[0x0][0x400] ;  /* 0x00008000ff0977ac */ /* 0x000e660008000800 */
[----:B------:R-:W-:Y:S01]  /*00c0*/  SHF.R.S32.HI R0, RZ, 0x1f, R2 ;  /* 0x0000001fff007819 */ /* 0x000fe20000011402 */
[----:B------:R2:W-:Y:S01]  /*00d0*/  STL [R1+0x14], R2 ;  /* 0x0000140201007387 */ /* 0x0005e20000100800 */
[----:B------:R-:W1:Y:S02]  /*00e0*/  LDCU.64 UR12, c[0x0][0x478] ;  /* 0x00008f00ff0c77ac */ /* 0x000e640008000a00 */
[----:B------:R-:W-:Y:S01]  /*00f0*/  LEA.HI R0, R0, R2, RZ, 0x3 ;  /* 0x0000000200007211 */ /* 0x000fe200078f18ff */
[----:B------:R-:W4:Y:S01]  /*0100*/  LDL.64 R40, [R1+0x30] ;  /* 0x0000300001287983 */ /* 0x000f220000100a00 */
[----:B------:R-:W1:Y:S03]  /*0110*/  LDCU.64 UR10, c[0x0][0x438] ;  /* 0x00008700ff0a77ac */ /* 0x000e660008000a00 */
[----:B------:R-:W4:Y:S01]  /*0120*/  LDL.64 R42, [R1+0x38] ;  /* 0x00003800012a7983 */ /* 0x000f220000100a00 */
[----:B0-----:R-:W-:-:S03]  /*0130*/  LOP3.LUT R23, R32, 0x1f, RZ, 0xc0, !PT ;  /* 0x0000001f20177812 */ /* 0x001fc600078ec0ff */
[----:B------:R-:W4:Y:S01]  /*0140*/  LDL.64 R36, [R1+0x20] ;  /* 0x0000200001247983 */ /* 0x000f220000100a00 */
[----:B------:R-:W-:-:S03]  /*0150*/  LOP3.LUT R237, R23, 0x1f, RZ, 0x3c, !PT ;  /* 0x0000001f17ed7812 */ /* 0x000fc600078e3cff */
[----:B------:R-:W4:Y:S01]  /*0160*/  LDL.64 R38, [R1+0x28] ;  /* 0x0000280001267983 */ /* 0x000f220000100a00 */
[----:B------:R-:W-:-:S04]  /*0170*/  LEA.HI.SX32 R237, R0, R237, 0x1d ;  /* 0x000000ed00ed7211 */ /* 0x000fc800078feaff */
[C---:B------:R-:W-:Y:S02]  /*0180*/  ISETP.GE.U32.AND P0, PT, R237.reuse, 0x20, PT ;  /* 0x00000020ed00780c */ /* 0x040fe40003f06070 */
[C---:B------:R-:W-:Y:S02]  /*0190*/  ISETP.GE.U32.AND P1, PT, R237.reuse, 0x40, PT ;  /* 0x00000040ed00780c */ /* 0x040fe40003f26070 */
[----:B------:R-:W-:-:S09]  /*01a0*/  ISETP.GE.U32.AND P2, PT, R237, 0x60, PT ;  /* 0x00000060ed00780c */ /* 0x000fd20003f46070 */
[----:B--2---:R-:W0:Y:S01]  /*01b0*/  @P0 LDC.64 R2, c[0x0][0x3d0] ;  /* 0x0000f400ff020b82 */ /* 0x004e220000000a00 */
[----:B------:R-:W-:-:S07]  /*01c0*/  ISETP.GE.U32.AND P3, PT, R237, 0x80, PT ;  /* 0x00000080ed00780c */ /* 0x000fce0003f66070 */
[----:B------:R-:W2:Y:S08]  /*01d0*/  @P0 LDC.64 R4, c[0x0][0x3e8] ;  /* 0x0000fa00ff040b82 */ /* 0x000eb00000000a00 */
[----:B------:R-:W1:Y:S08]  /*01e0*/  @P1 LDC.64 R6, c[0x0][0x3d0] ;  /* 0x0000f400ff061b82 */ /* 0x000e700000000a00 */
[----:B------:R-:W1:Y:S08]  /*01f0*/  @P1 LDC.64 R8, c[0x0][0x3e8] ;  /* 0x0000fa00ff081b82 */ /* 0x000e700000000a00 */
[----:B------:R-:W1:Y:S08]  /*0200*/  @P2 LDC.64 R14, c[0x0][0x3d0] ;  /* 0x0000f400ff0e2b82 */ /* 0x000e700000000a00 */
[----:B------:R-:W1:Y:S01]  /*0210*/  @P2 LDC.64 R16, c[0x0][0x3e8] ;  /* 0x0000fa00ff102b82 */ /* 0x000e620000000a00 */
[----:B0-----:R-:W-:-:S07]  /*0220*/  @P0 IMAD.WIDE.U32 R2, R23, 0x10, R2 ;  /* 0x0000001017020825 */ /* 0x001fce00078e0002 */
[----:B------:R-:W0:Y:S01]  /*0230*/  @P3 LDC.64 R18, c[0x0][0x3d0] ;  /* 0x0000f400ff123b82 */ /* 0x000e220000000a00 */
[----:B--2---:R-:W-:-:S07]  /*0240*/  @P0 IMAD.WIDE.U32 R4, R23, 0x10, R4 ;  /* 0x0000001017040825 */ /* 0x004fce00078e0004 */
[----:B------:R-:W2:Y:S01]  /*0250*/  @P3 LDC.64 R20, c[0x0][0x3e8] ;  /* 0x0000fa00ff143b82 */ /* 0x000ea20000000a00 */
[----:B------:R-:W-:Y:S01]  /*0260*/  @P0 LOP3.LUT R23, R23, 0x20, RZ, 0xfc, !PT ;  /* 0x0000002017170812 */ /* 0x000fe200078efcff */
[----:B------:R-:W5:Y:S04]  /*0270*/  @P0 LDG.E.128 R140, desc[UR6][R4.64] ;  /* 0x00000006048c0981 */ /* 0x000f68000c1e1d00 */
[----:B-1----:R-:W-:-:S04]  /*0280*/  @P1 IMAD.WIDE.U32 R10, R23, 0x10, R6 ;  /* 0x00000010170a1825 */ /* 0x002fc800078e0006 */
[C---:B------:R-:W-:Y:S01]  /*0290*/  @P1 IMAD.WIDE.U32 R12, R23.reuse, 0x10, R8 ;  /* 0x00000010170c1825 */ /* 0x040fe200078e0008 */
[----:B------:R-:W-:Y:S01]  /*02a0*/  @P1 IADD3 R23, PT, PT, R23, 0x20, RZ ;  /* 0x0000002017171810 */ /* 0x000fe20007ffe0ff */
[----:B------:R-:W1:Y:S01]  /*02b0*/  S2UR UR4, SR_CTAID.X ;  /* 0x00000000000479c3 */ /* 0x000e620000002500 */
[----:B------:R-:W-:Y:S01]  /*02c0*/  SHF.R.U32.HI R212, RZ, 0x5, R32 ;  /* 0x00000005ffd47819 */ /* 0x000fe20000011620 */
[----:B------:R-:W-:Y:S01]  /*02d0*/  BSSY B0, `(.L_x_5651) ;  /* 0x00007cd000007945 */ /* 0x000fe20003800000 */
[----:B------:R1:W5:Y:S01]  /*02e0*/  @P1 LDG.E.128 R136, desc[UR6][R12.64] ;  /* 0x000000060c881981 */ /* 0x000362000c1e1d00 */
[----:B------:R-:W-:-:S04]  /*02f0*/  @P2 IMAD.WIDE.U32 R14, R23, 0x10, R14 ;  /* 0x00000010170e2825 */ /* 0x000fc800078e000e */
[C---:B------:R-:W-:Y:S01]  /*0300*/  @P2 IMAD.WIDE.U32 R16, R23.reuse, 0x10, R16 ;  /* 0x0000001017102825 */ /* 0x040fe200078e0010 */
[----:B------:R-:W-:-:S04]  /*0310*/  @P2 IADD3 R23, PT, PT, R23, 0x20, RZ ;  /* 0x0000002017172810 */ /* 0x000fc80007ffe0ff */
[----:B------:R0:W5:Y:S02]  /*0320*/  @P2 LDG.E.128 R132, desc[UR6][R16.64] ;  /* 0x0000000610842981 */ /* 0x000164000c1e1d00 */
[----:B0-----:R-:W-:-:S04]  /*0330*/  @P3 IMAD.WIDE.U32 R6, R23, 0x10, R18 ;  /* 0x0000001017063825 */ /* 0x001fc800078e0012 */
[----:B--2---:R-:W-:Y:S01]  /*0340*/  @P3 IMAD.WIDE.U32 R8, R23, 0x10, R20 ;  /* 0x0000001017083825 */ /* 0x004fe200078e0014 */
[----:B------:R0:W5:Y:S04]  /*0350*/  @P3 LDG.E.128 R240, desc[UR6][R6.64] ;  /* 0x0000000606f03981 */ /* 0x000168000c1e1d00 */
[----:B------:R0:W5:Y:S04]  /*0360*/  @P3 LDG.E.128 R128, desc[UR6][R8.64] ;  /* 0x0000000608803981 */ /* 0x000168000c1e1d00 */
[----:B---3--:R-:W2:Y:S04]  /*0370*/  @P0 LDG.E.128 R44, desc[UR6][R2.64] ;  /* 0x00000006022c0981 */ /* 0x008ea8000c1e1d00 */
[----:B----4-:R-:W3:Y:S04]  /*0380*/  @P1 LDG.E.128 R40, desc[UR6][R10.64] ;  /* 0x000000060a281981 */ /* 0x010ee8000c1e1d00 */
[----:B------:R-:W4:Y:S01]  /*0390*/  @P2 LDG.E.128 R36, desc[UR6][R14.64] ;  /* 0x000000060e242981 */ /* 0x000f22000c1e1d00 */
        /* <DEDUP_REMOVED lines=45> */
[----:B------:R2:W-:Y:S01]  /*0670*/  @P0 STL.64 [R1+0x48], R46 ;  /* 0x0000482e01000387 */ /* 0x0005e20000100a00 */
[----:B------:R-:W-:Y:S02]  /*0680*/  ISETP.GE.AND P0, PT, R212, UR5, PT ;  /* 0x00000005d4007c0c */ /* 0x000fe4000bf06270 */
[----:B------:R-:W-:Y:S02]  /*0690*/  MOV R29, R47 ;  /* 0x0000002f001d7202 */ /* 0x000fe40000000f00 */
[----:B------:R-:W-:-:S02]  /*06a0*/  MOV R27, R46 ;  /* 0x0000002e001b7202 */ /* 0x000fc40000000f00 */
[----:B------:R-:W-:Y:S02]  /*06b0*/  MOV R25, R45 ;  /* 0x0000002d00197202 */ /* 0x000fe40000000f00 */
[----:B------:R-:W-:Y:S02]  /*06c0*/  MOV R24, R44 ;  /* 0x0000002c00187202 */ /* 0x000fe40000000f00 */
[----:B-1----:R-:W-:Y:S02]  /*06d0*/  CS2R R44, SRZ ;  /* 0x00000000002c7805 */ /* 0x002fe4000001ff00 */
[----:B--2---:R-:W-:Y:S01]  /*06e0*/  CS2R R46, SRZ ;  /* 0x00000000002e7805 */ /* 0x004fe2000001ff00 */
[----:B---3--:R1:W-:Y:S01]  /*06f0*/  @P1 STL.64 [R1+0x30], R40 ;  /* 0x0000302801001387 */ /* 0x0083e20000100a00 */
[----:B------:R-:W-:-:S03]  /*0700*/  MOV R21, R43 ;  /* 0x0000002b00157202 */ /* 0x000fc60000000f00 */
[----:B------:R2:W-:Y:S01]  /*0710*/  @P1 STL.64 [R1+0x38], R42 ;  /* 0x0000382a01001387 */ /* 0x0005e20000100a00 */
[----:B------:R-:W-:Y:S02]  /*0720*/  MOV R20, R42 ;  /* 0x0000002a00147202 */ /* 0x000fe40000000f00 */
[----:B------:R-:W-:Y:S01]  /*0730*/  MOV R19, R41 ;  /* 0x0000002900137202 */ /* 0x000fe20000000f00 */
[----:B----4-:R3:W-:Y:S01]  /*0740*/  @P2 STL.64 [R1+0x20], R36 ;  /* 0x0000202401002387 */ /* 0x0107e20000100a00 */
[----:B------:R-:W-:Y:S02]  /*0750*/  MOV R18, R40 ;  /* 0x0000002800127202 */ /* 0x000fe40000000f00 */
[----:B------:R-:W-:Y:S01]  /*0760*/  MOV R13, R39 ;  /* 0x00000027000d7202 */ /* 0x000fe20000000f00 */
[----:B------:R4:W-:Y:S01]  /*0770*/  @P2 STL.64 [R1+0x28], R38 ;  /* 0x0000282601002387 */ /* 0x0009e20000100a00 */
[----:B------:R-:W-:Y:S02]  /*0780*/  MOV R12, R38 ;  /* 0x00000026000c7202 */ /* 0x000fe40000000f00 */
[----:B-1----:R-:W-:-:S02]  /*0790*/  CS2R R40, SRZ ;  /* 0x0000000000287805 */ /* 0x002fc4000001ff00 */
[----:B------:R-:W-:Y:S02]  /*07a0*/  MOV R11, R37 ;  /* 0x00000025000b7202 */ /* 0x000fe40000000f00 */
[----:B--2---:R-:W-:Y:S02]  /*07b0*/  CS2R R42, SRZ ;  /* 0x00000000002a7805 */ /* 0x004fe4000001ff00 */
[----:B------:R-:W-:Y:S02]  /*07c0*/  MOV R10, R36 ;  /* 0x00000024000a7202 */ /* 0x000fe40000000f00 */
[----:B---3--:R-:W-:Y:S02]  /*07d0*/  CS2R R36, SRZ ;  /* 0x0000000000247805 */ /* 0x008fe4000001ff00 */
[----:B----4-:R-:W-:Y:S01]  /*07e0*/  CS2R R38, SRZ ;  /* 0x0000000000267805 */ /* 0x010fe2000001ff00 */
[----:B0-----:R-:W-:Y:S06]  /*07f0*/  @P0 BRA `(.L_x_5652) ;  /* 0x0000007400e80947 */ /* 0x001fec0003800000 */
[----:B-----5:R-:W-:Y:S01]  /*0800*/  PRMT R33, R143, 0x7632, R33 ;  /* 0x000076328f217816 */ /* 0x020fe20000000021 */
[----:B------:R-:W0:Y:S01]  /*0810*/  LDCU.64 UR4, c[0x0][0x3e0] ;  /* 0x00007c00ff0477ac */ /* 0x000e220008000a00 */
[----:B------:R-:W-:Y:S02]  /*0820*/  PRMT R32, R142, 0x7632, R32 ;  /* 0x000076328e207816 */ /* 0x000fe40000000020 */
[----:B------:R-:W-:Y:S02]  /*0830*/  CS2R R124, SRZ ;  /* 0x00000000007c7805 */ /* 0x000fe4000001ff00 */
[----:B------:R-:W-:Y:S01]  /*0840*/  PRMT R31, R141, 0x7632, R31 ;  /* 0x000076328d1f7816 */ /* 0x000fe2000000001f */
[----:B------:R-:W-:Y:S01]  /*0850*/  STL.S16 [R1+0x10], R33 ;  /* 0x0000102101007387 */ /* 0x000fe20000100600 */
        /* <DEDUP_REMOVED lines=31> */
[----:B------:R2:W-:Y:S01]  /*0a50*/  STL.S16 [R1], R17 ;  /* 0x0000001101007387 */ /* 0x0005e20000100600 */
[----:B------:R-:W-:Y:S02]  /*0a60*/  PRMT R2, R241, 0x7632, R2 ;  /* 0x00007632f1027816 */ /* 0x000fe40000000002 */
[----:B------:R-:W-:-:S02]  /*0a70*/  CS2R R110, SRZ ;  /* 0x00000000006e7805 */ /* 0x000fc4000001ff00 */
[----:B------:R-:W-:Y:S01]  /*0a80*/  PRMT R0, R240, 0x7632, R0 ;  /* 0x00007632f0007816 */ /* 0x000fe20000000000 */
[----:B------:R2:W-:Y:S01]  /*0a90*/  STL.S16 [R1+0x74], R16 ;  /* 0x0000741001007387 */ /* 0x0005e20000100600 */
[----:B0-----:R-:W-:Y:S02]  /*0aa0*/  ISETP.NE.U32.AND P0, PT, RZ, UR4, PT ;  /* 0x00000004ff007c0c */ /* 0x001fe4000bf05070 */
[----:B------:R-:W-:Y:S02]  /*0ab0*/  CS2R R104, SRZ ;  /* 0x0000000000687805 */ /* 0x000fe4000001ff00 */
[----:B------:R-:W-:Y:S01]  /*0ac0*/  PRMT R252, R138, 0x7632, R252 ;  /* 0x000076328afc7816 */ /* 0x000fe200000000fc */
[----:B------:R2:W-:Y:S01]  /*0ad0*/  STL.S16 [R1+0x70], R15 ;  /* 0x0000700f01007387 */ /* 0x0005e20000100600 */
[----:B------:R-:W-:Y:S02]  /*0ae0*/  ISETP.NE.AND.EX P0, PT, RZ, UR5, PT, P0 ;  /* 0x00000005ff007c0c */ /* 0x000fe4000bf05300 */
        /* <DEDUP_REMOVED lines=21> */
[----:B------:R-:W-:Y:S01]  /*0c40*/  CS2R R94, SRZ ;  /* 0x00000000005e7805 */ /* 0x000fe2000001ff00 */
[----:B------:R2:W-:Y:S01]  /*0c50*/  STL.S16 [R1+0x58], R5 ;  /* 0x0000580501007387 */ /* 0x0005e20000100600 */
[----:B------:R-:W-:Y:S02]  /*0c60*/  CS2R R88, SRZ ;  /* 0x0000000000587805 */ /* 0x000fe4000001ff00 */
[----:B------:R-:W-:-:S02]  /*0c70*/  CS2R R90, SRZ ;  /* 0x00000000005a7805 */ /* 0x000fc4000001ff00 */
[----:B------:R-:W-:Y:S01]  /*0c80*/  CS2R R84, SRZ ;  /* 0x0000000000547805 */ /* 0x000fe2000001ff00 */
[----:B------:R2:W-:Y:S01]  /*0c90*/  STL.S16 [R1+0x54], R4 ;  /* 0x0000540401007387 */ /* 0x0005e20000100600 */
[----:B------:R-:W-:Y:S02]  /*0ca0*/  CS2R R86, SRZ ;  /* 0x0000000000567805 */ /* 0x000fe4000001ff00 */
        /* <DEDUP_REMOVED lines=27> */
[----:B-1----:R-:W-:Y:S02]  /*0e60*/  CS2R R32, SRZ ;  /* 0x0000000000207805 */ /* 0x002fe4000001ff00 */
[----:B--2---:R-:W-:-:S07]  /*0e70*/  CS2R R34, SRZ ;  /* 0x0000000000227805 */ /* 0x004fce000001ff00 */
.L_x_5693:
[----:B------:R-:W0:Y:S02]  /*0e80*/  @P0 LDC.64 R8, c[0x0][0x3e0] ;  /* 0x0000f800ff080b82 */ /* 0x000e240000000a00 */
[----:B0-----:R-:W-:-:S05]  /*0e90*/  @P0 IMAD.WIDE R8, R212, 0x2, R8 ;  /* 0x00000002d4080825 */ /* 0x001fca00078e0208 */
[----:B------:R0:W2:Y:S02]  /*0ea0*/  @P0 LDG.E.U16 R5, desc[UR6][R8.64] ;  /* 0x0000000608050981 */ /* 0x0000a4000c1e1500 */
[----:B0-----:R-:W0:Y:S02]  /*0eb0*/  LDC.64 R8, c[0x0][0x3c0] ;  /* 0x0000f000ff087b82 */ /* 0x001e240000000a00 */
[----:B0-----:R-:W-:-:S05]  /*0ec0*/  IMAD.WIDE R8, R212, 0x4, R8 ;  /* 0x00000004d4087825 */ /* 0x001fca00078e0208 */
[----:B------:R0:W3:Y:S02]  /*0ed0*/  LDG.E R176, desc[UR6][R8.64] ;  /* 0x0000000608b07981 */ /* 0x0000e4000c1e1900 */
[----:B0-----:R-:W0:Y:S01]  /*0ee0*/  LDC.64 R8, c[0x0][0x3c8] ;  /* 0x0000f200ff087b82 */ /* 0x001e220000000a00 */
[----:B------:R-:W1:Y:S01]  /*0ef0*/  S2R R178, SR_TID.X ;  /* 0x0000000000b27919 */ /* 0x000e620000002100 */
[----:B------:R-:W-:Y:S02]  /*0f00*/  MOV R177, UR14 ;  /* 0x0000000e00b17c02 */ /* 0x000fe40008000f00 */
[----:B------:R-:W-:Y:S01]  /*0f10*/  ISETP.GE.U32.AND P2, PT, R237, 0x20, PT ;  /* 0x00000020ed00780c */ /* 0x000fe20003f46070 */
[----:B0-----:R-:W-:-:S06]  /*0f20*/  IMAD.WIDE R8, R212, 0x4, R8 ;  /* 0x00000004d4087825 */ /* 0x001fcc00078e0208 */
[----:B------:R0:W5:Y:S01]  /*0f30*/  LDG.E R9, desc[UR6][R8.64] ;  /* 0x0000000608097981 */ /* 0x000162000c1e1900 */
[----:B------:R-:W-:Y:S01]  /*0f40*/  ISETP.NE.AND P1, PT, RZ, UR8, PT ;  /* 0x00000008ff007c0c */ /* 0x000fe2000bf25270 */
[----:B------:R-:W-:Y:S01]  /*0f50*/  BSSY.RECONVERGENT B1, `(.L_x_5653) ;  /* 0x0000073000017945 */ /* 0x000fe20003800200 */
[----:B------:R-:W-:Y:S01]  /*0f60*/  HFMA2 R219, -RZ, RZ, 0, 0 ;  /* 0x00000000ffdb7431 */ /* 0x000fe200000001ff */
[----:B------:R4:W-:Y:S01]  /*0f70*/  STL [R1+0x14], R177 ;  /* 0x000014b101007387 */ /* 0x0009e20000100800 */
[C---:B------:R-:W-:Y:S02]  /*0f80*/  ISETP.GE.U32.AND P3, PT, R237.reuse, 0x40, PT ;  /* 0x00000040ed00780c */ /* 0x040fe40003f66070 */
[C---:B------:R-:W-:Y:S02]  /*0f90*/  ISETP.GE.U32.AND P4, PT, R237.reuse, 0x60, PT ;  /* 0x00000060ed00780c */ /* 0x040fe40003f86070 */
[----:B------:R-:W-:Y:S01]  /*0fa0*/  ISETP.GE.U32.AND P5, PT, R237, 0x80, PT ;  /* 0x00000080ed00780c */ /* 0x000fe20003fa6070 */
[----:B0-----:R-:W-:Y:S01]  /*0fb0*/  HFMA2 R8, -RZ, RZ, 1.875, 0 ;  /* 0x3f800000ff087431 */ /* 0x001fe200000001ff */
[----:B------:R-:W-:-:S02]  /*0fc0*/  MOV R220, RZ ;  /* 0x000000ff00dc7202 */ /* 0x000fc40000000f00 */
[----:B--2---:R-:W-:Y:S01]  /*0fd0*/  @P0 SHF.L.U32 R8, R5, 0x10, RZ ;  /* 0x0000001005080819 */ /* 0x004fe200000006ff */
[----:B------:R-:W-:-:S05]  /*0fe0*/  IMAD R5, R212, R177, RZ ;  /* 0x000000b1d4057224 */ /* 0x000fca00078e02ff */
[----:B----4-:R-:W-:-:S04]  /*0ff0*/  SHF.R.S32.HI R177, RZ, 0x1f, R5 ;  /* 0x0000001fffb17819 */ /* 0x010fc80000011405 */
[----:B------:R-:W-:Y:S02]  /*1000*/  LEA.HI R5, R177, R5, RZ, 0x3 ;  /* 0x00000005b1057211 */ /* 0x000fe400078f18ff */
[----:B-1----:R-:W-:-:S04]  /*1010*/  LOP3.LUT R177, R178, 0x1f, RZ, 0xc0, !PT ;  /* 0x0000001fb2b17812 */ /* 0x002fc800078ec0ff */
[----:B------:R-:W-:-:S04]  /*1020*/  LEA.HI.SX32 R5, R5, R177, 0x1d ;  /* 0x000000b105057211 */ /* 0x000fc800078feaff */
[----:B------:R-:W-:Y:S02]  /*1030*/  MOV R218, R5 ;  /* 0x0000000500da7202 */ /* 0x000fe40000000f00 */
[----:B---3--:R-:W-:Y:S01]  /*1040*/  FSEL R216, R176, RZ, !P1 ;  /* 0x000000ffb0d87208 */ /* 0x008fe20004800000 */
        /* <DEDUP_REMOVED lines=11> */
[----:B------:R-:W3:Y:S01]  /*1100*/  LDG.E.128 R184, desc[UR6][R180.64] ;  /* 0x00000006b4b87981 */ /* 0x000ee2000c1e1d00 */
[----:B-1----:R-:W-:-:S06]  /*1110*/  IMAD.WIDE.U32 R176, R5, 0x10, R176 ;  /* 0x0000001005b07825 */ /* 0x002fcc00078e00b0 */
[----:B------:R-:W4:Y:S04]  /*1120*/  LDG.E.128 R176, desc[UR6][R176.64] ;  /* 0x00000006b0b07981 */ /* 0x000f28000c1e1d00 */
[----:B------:R-:W4:Y:S01]  /*1130*/  LDG.E.128 R180, desc[UR6][R180.64+0x10] ;  /* 0x00001006b4b47981 */ /* 0x000f22000c1e1d00 */
[----:B------:R-:W-:-:S04]  /*1140*/  ISETP.NE.U32.AND P1, PT, RZ, UR10, PT ;  /* 0x0000000aff007c0c */ /* 0x000fc8000bf25070 */
[----:B------:R-:W-:-:S13]  /*1150*/  ISETP.NE.AND.EX P1, PT, RZ, UR11, PT, P1 ;  /* 0x0000000bff007c0c */ /* 0x000fda000bf25310 */
[----:B------:R-:W0:Y:S02]  /*1160*/  @P1 LDC.64 R188, c[0x0][0x438] ;  /* 0x00010e00ffbc1b82 */ /* 0x000e240000000a00 */
[----:B0-----:R-:W-:-:S05]  /*1170*/  @P1 IMAD.WIDE.U32 R188, R5, 0x20, R188 ;  /* 0x0000002005bc1825 */ /* 0x001fca00078e00bc */
[----:B------:R0:W5:Y:S04]  /*1180*/  @P1 LDG.E.128 R28, desc[UR6][R188.64] ;  /* 0x00000006bc1c1981 */ /* 0x000168000c1e1d00 */
[----:B------:R0:W5:Y:S01]  /*1190*/  @P1 LDG.E.128 R24, desc[UR6][R188.64+0x10] ;  /* 0x00001006bc181981 */ /* 0x000162000c1e1d00 */
[----:B--2---:R-:W-:Y:S01]  /*11a0*/  SHF.L.U32 R15, R18, 0x10, RZ ;  /* 0x00000010120f7819 */ /* 0x004fe200000006ff */
[C---:B---3--:R-:W-:Y:S01]  /*11b0*/  FADD.FTZ R0, -R216.reuse, R184 ;  /* 0x000000b8d8007221 */ /* 0x048fe20000010100 */
[----:B------:R-:W-:-:S03]  /*11c0*/  FADD.FTZ R18, -R216, R186 ;  /* 0x000000bad8127221 */ /* 0x000fc60000010100 */
[C---:B-----5:R-:W-:Y:S01]  /*11d0*/  FMUL.FTZ R0, R9.reuse, R0 ;  /* 0x0000000009007220 */ /* 0x060fe20000410000 */
[----:B----4-:R-:W-:Y:S01]  /*11e0*/  SHF.L.U32 R12, R176, 0x10, RZ ;  /* 0x00000010b00c7819 */ /* 0x010fe200000006ff */
[----:B------:R-:W-:-:S04]  /*11f0*/  FMUL.FTZ R198, R9, R18 ;  /* 0x0000001209c67220 */ /* 0x000fc80000410000 */
[----:B------:R-:W-:Y:S01]  /*1200*/  FADD.FTZ R92, R92, R12 ;  /* 0x0000000c5c5c7221 */ /* 0x000fe20000010000 */
[-C--:B------:R-:W-:Y:S01]  /*1210*/  FFMA.FTZ R124, R0, R12.reuse, R124 ;  /* 0x0000000c007c7223 */ /* 0x080fe2000001007c */
[----:B------:R-:W-:Y:S01]  /*1220*/  FMUL.FTZ R215, R15, R12 ;  /* 0x0000000c0fd77220 */ /* 0x000fe20000410000 */
[----:B------:R-:W-:Y:S02]  /*1230*/  SHF.L.U32 R12, R177, 0x10, RZ ;  /* 0x00000010b10c7819 */ /* 0x000fe400000006ff */
[----:B------:R-:W-:-:S03]  /*1240*/  SHF.L.U32 R15, R227, 0x10, RZ ;  /* 0x00000010e30f7819 */ /* 0x000fc600000006ff */
[----:B------:R-:W-:Y:S01]  /*1250*/  FADD.FTZ R94, R94, R12 ;  /* 0x0000000c5e5e7221 */ /* 0x000fe20000010000 */
[-C--:B------:R-:W-:Y:S01]  /*1260*/  FFMA.FTZ R126, R198, R12.reuse, R126 ;  /* 0x0000000cc67e7223 */ /* 0x080fe2000001007e */
[----:B------:R-:W-:Y:S01]  /*1270*/  FMUL.FTZ R234, R15, R12 ;  /* 0x0000000c0fea7220 */ /* 0x000fe20000410000 */
[C---:B------:R-:W-:Y:S02]  /*1280*/  FADD.FTZ R12, -R216.reuse, R182 ;  /* 0x000000b6d80c7221 */ /* 0x040fe40000010100 */
[----:B------:R-:W2:Y:S01]  /*1290*/  LDL R182, [R1+0x84] ;  /* 0x0000840001b67983 */ /* 0x000ea20000100800 */
[----:B------:R-:W-:Y:S01]  /*12a0*/  FADD.FTZ R18, -R216, R180 ;  /* 0x000000b4d8127221 */ /* 0x000fe20000010100 */
[----:B------:R-:W-:-:S03]  /*12b0*/  SHF.L.U32 R15, R178, 0x10, RZ ;  /* 0x00000010b20f7819 */ /* 0x000fc600000006ff */
[C---:B------:R-:W-:Y:S01]  /*12c0*/  FMUL.FTZ R186, R9.reuse, R18 ;  /* 0x0000001209ba7220 */ /* 0x040fe20000410000 */
[----:B------:R-:W-:Y:S01]  /*12d0*/  SHF.L.U32 R18, R228, 0x10, RZ ;  /* 0x00000010e4127819 */ /* 0x000fe200000006ff */
[----:B------:R-:W-:Y:S01]  /*12e0*/  FMUL.FTZ R12, R9, R12 ;  /* 0x0000000c090c7220 */ /* 0x000fe20000410000 */
[----:B------:R-:W-:-:S03]  /*12f0*/  SHF.L.U32 R23, R23, 0x10, RZ ;  /* 0x0000001017177819 */ /* 0x000fc600000006ff */
[-C--:B------:R-:W-:Y:S01]  /*1300*/  FMUL.FTZ R231, R18, R15.reuse ;  /* 0x0000000f12e77220 */ /* 0x080fe20000410000 */
[----:B------:R-:W-:Y:S01]  /*1310*/  SHF.L.U32 R18, R179, 0x10, RZ ;  /* 0x00000010b3127819 */ /* 0x000fe200000006ff */
[----:B------:R-:W-:Y:S01]  /*1320*/  FADD.FTZ R88, R88, R15 ;  /* 0x0000000f58587221 */ /* 0x000fe20000010000 */
[----:B------:R-:W-:Y:S01]  /*1330*/  FFMA.FTZ R120, R186, R15, R120 ;  /* 0x0000000fba787223 */ /* 0x000fe20000010078 */
[----:B------:R-:W-:Y:S01]  /*1340*/  PRMT R176, R176, 0x7632, R176 ;  /* 0x00007632b0b07816 */ /* 0x000fe200000000b0 */
[----:B------:R-:W-:Y:S01]  /*1350*/  FADD.FTZ R15, -R216, R185 ;  /* 0x000000b9d80f7221 */ /* 0x000fe20000010100 */
[----:B------:R-:W-:Y:S01]  /*1360*/  FADD.FTZ R90, R90, R18 ;  /* 0x000000125a5a7221 */ /* 0x000fe20000010000 */
[-C--:B------:R-:W-:Y:S01]  /*1370*/  FFMA.FTZ R122, R12, R18.reuse, R122 ;  /* 0x000000120c7a7223 */ /* 0x080fe2000001007a */
[----:B------:R-:W-:Y:S01]  /*1380*/  FMUL.FTZ R227, R23, R18 ;  /* 0x0000001217e37220 */ /* 0x000fe20000410000 */
[----:B------:R-:W-:Y:S01]  /*1390*/  SHF.L.U32 R18, R176, 0x10, RZ ;  /* 0x00000010b0127819 */ /* 0x000fe200000006ff */
[----:B------:R-:W-:Y:S01]  /*13a0*/  FMUL.FTZ R15, R9, R15 ;  /* 0x0000000f090f7220 */ /* 0x000fe20000410000 */
[----:B------:R-:W-:-:S02]  /*13b0*/  SHF.L.U32 R23, R211, 0x10, RZ ;  /* 0x00000010d3177819 */ /* 0x000fc400000006ff */
[----:B------:R-:W-:Y:S01]  /*13c0*/  PRMT R176, R177, 0x7632, R176 ;  /* 0x00007632b1b07816 */ /* 0x000fe200000000b0 */
[-C--:B------:R-:W-:Y:S01]  /*13d0*/  FFMA.FTZ R125, R15, R18.reuse, R125 ;  /* 0x000000120f7d7223 */ /* 0x080fe2000001007d */
[----:B------:R-:W-:Y:S01]  /*13e0*/  FADD.FTZ R93, R93, R18 ;  /* 0x000000125d5d7221 */ /* 0x000fe20000010000 */
[----:B------:R-:W-:Y:S01]  /*13f0*/  FMUL.FTZ R228, R23, R18 ;  /* 0x0000001217e47220 */ /* 0x000fe20000410000 */
[----:B------:R-:W-:Y:S01]  /*1400*/  FADD.FTZ R18, -R216, R187 ;  /* 0x000000bbd8127221 */ /* 0x000fe20000010100 */
[----:B------:R-:W-:Y:S02]  /*1410*/  PRMT R23, R178, 0x7632, R23 ;  /* 0x00007632b2177816 */ /* 0x000fe40000000017 */
[----:B------:R-:W-:Y:S01]  /*1420*/  SHF.L.U32 R176, R176, 0x10, RZ ;  /* 0x00000010b0b07819 */ /* 0x000fe200000006ff */
[----:B------:R-:W-:Y:S01]  /*1430*/  FMUL.FTZ R18, R9, R18 ;  /* 0x0000001209127220 */ /* 0x000fe20000410000 */
[----:B------:R-:W-:Y:S01]  /*1440*/  SHF.L.U32 R178, R191, 0x10, RZ ;  /* 0x00000010bfb27819 */ /* 0x000fe200000006ff */
[----:B------:R-:W-:-:S02]  /*1450*/  FADD.FTZ R177, -R216, R181 ;  /* 0x000000b5d8b17221 */ /* 0x000fc40000010100 */
[-C--:B------:R-:W-:Y:S01]  /*1460*/  FFMA.FTZ R127, R18, R176.reuse, R127 ;  /* 0x000000b0127f7223 */ /* 0x080fe2000001007f */
[----:B------:R-:W-:Y:S01]  /*1470*/  FADD.FTZ R95, R95, R176 ;  /* 0x000000b05f5f7221 */ /* 0x000fe20000010000 */
[----:B------:R-:W-:Y:S01]  /*1480*/  FMUL.FTZ R211, R178, R176 ;  /* 0x000000b0b2d37220 */ /* 0x000fe20000410000 */
[----:B------:R-:W-:Y:S01]  /*1490*/  SHF.L.U32 R176, R23, 0x10, RZ ;  /* 0x0000001017b07819 */ /* 0x000fe200000006ff */
[----:B------:R-:W-:Y:S01]  /*14a0*/  FMUL.FTZ R23, R9, R177 ;  /* 0x000000b109177220 */ /* 0x000fe20000410000 */
[----:B------:R-:W-:-:S03]  /*14b0*/  SHF.L.U32 R177, R190, 0x10, RZ ;  /* 0x00000010beb17819 */ /* 0x000fc600000006ff */
[----:B------:R-:W-:Y:S01]  /*14c0*/  FADD.FTZ R89, R89, R176 ;  /* 0x000000b059597221 */ /* 0x000fe20000010000 */
[-C--:B------:R-:W-:Y:S01]  /*14d0*/  FFMA.FTZ R121, R23, R176.reuse, R121 ;  /* 0x000000b017797223 */ /* 0x080fe20000010079 */
[----:B------:R-:W-:Y:S01]  /*14e0*/  FMUL.FTZ R187, R177, R176 ;  /* 0x000000b0b1bb7220 */ /* 0x000fe20000410000 */
[----:B------:R-:W-:Y:S01]  /*14f0*/  FADD.FTZ R177, RZ, R215 ;  /* 0x000000d7ffb17221 */ /* 0x000fe20000010000 */
[----:B------:R-:W-:-:S03]  /*1500*/  FFMA.FTZ R176, R0, R215, RZ ;  /* 0x000000d700b07223 */ /* 0x000fc600000100ff */
[----:B------:R-:W-:Y:S01]  /*1510*/  FADD.FTZ R177, R177, R228 ;  /* 0x000000e4b1b17221 */ /* 0x000fe20000010000 */
[----:B------:R-:W-:-:S03]  /*1520*/  FFMA.FTZ R176, R15, R228, R176 ;  /* 0x000000e40fb07223 */ /* 0x000fc600000100b0 */
[----:B------:R-:W-:Y:S01]  /*1530*/  FADD.FTZ R177, R177, R234 ;  /* 0x000000eab1b17221 */ /* 0x000fe20000010000 */
[----:B------:R-:W-:-:S03]  /*1540*/  FFMA.FTZ R176, R198, R234, R176 ;  /* 0x000000eac6b07223 */ /* 0x000fc600000100b0 */
[----:B------:R-:W-:Y:S01]  /*1550*/  FADD.FTZ R177, R177, R211 ;  /* 0x000000d3b1b17221 */ /* 0x000fe20000010000 */
[----:B------:R-:W-:Y:S01]  /*1560*/  FFMA.FTZ R176, R18, R211, R176 ;  /* 0x000000d312b07223 */ /* 0x000fe200000100b0 */
[----:B------:R-:W-:Y:S01]  /*1570*/  FADD.FTZ R178, -R216, R183 ;  /* 0x000000b7d8b27221 */ /* 0x000fe20000010100 */
[----:B------:R-:W-:Y:S01]  /*1580*/  PRMT R179, R179, 0x7632, R179 ;  /* 0x00007632b3b37816 */ /* 0x000fe200000000b3 */
[----:B------:R-:W-:Y:S01]  /*1590*/  FADD.FTZ R177, R177, R231 ;  /* 0x000000e7b1b17221 */ /* 0x000fe20000010000 */
[----:B------:R-:W-:Y:S01]  /*15a0*/  FFMA.FTZ R180, R186, R231, R176 ;  /* 0x000000e7bab47223 */ /* 0x000fe200000100b0 */
[----:B------:R-:W-:Y:S01]  /*15b0*/  FMUL.FTZ R184, R9, R178 ;  /* 0x000000b209b87220 */ /* 0x000fe20000410000 */
[----:B------:R-:W-:Y:S01]  /*15c0*/  SHF.L.U32 R179, R179, 0x10, RZ ;  /* 0x00000010b3b37819 */ /* 0x000fe200000006ff */
[----:B------:R-:W-:Y:S01]  /*15d0*/  FADD.FTZ R176, R177, R187 ;  /* 0x000000bbb1b07221 */ /* 0x000fe20000010000 */
[----:B------:R-:W-:-:S03]  /*15e0*/  FFMA.FTZ R177, R23, R187, R180 ;  /* 0x000000bb17b17223 */ /* 0x000fc600000100b4 */
[----:B------:R-:W-:Y:S01]  /*15f0*/  FADD.FTZ R176, R176, R227 ;  /* 0x000000e3b0b07221 */ /* 0x000fe20000010000 */
[----:B------:R-:W-:Y:S01]  /*1600*/  FFMA.FTZ R177, R12, R227, R177 ;  /* 0x000000e30cb17223 */ /* 0x000fe200000100b1 */
[----:B------:R-:W-:Y:S01]  /*1610*/  FADD.FTZ R91, R91, R179 ;  /* 0x000000b35b5b7221 */ /* 0x000fe20000010000 */
[----:B------:R-:W-:Y:S01]  /*1620*/  FFMA.FTZ R123, R184, R179, R123 ;  /* 0x000000b3b87b7223 */ /* 0x000fe2000001007b */
[----:B------:R-:W-:Y:S02]  /*1630*/  IADD3 R218, PT, PT, R5, 0x20, RZ ;  /* 0x0000002005da7810 */ /* 0x000fe40007ffe0ff */
[----:B--2---:R-:W-:-:S05]  /*1640*/  SHF.L.U32 R178, R182, 0x10, RZ ;  /* 0x00000010b6b27819 */ /* 0x004fca00000006ff */
[----:B------:R-:W-:-:S04]  /*1650*/  FMUL.FTZ R185, R178, R179 ;  /* 0x000000b3b2b97220 */ /* 0x000fc80000410000 */
[----:B------:R-:W-:Y:S01]  /*1660*/  FADD.FTZ R220, R176, R185 ;  /* 0x000000b9b0dc7221 */ /* 0x000fe20000010000 */
[----:B0-----:R-:W-:-:S07]  /*1670*/  FFMA.FTZ R219, R184, R185, R177 ;  /* 0x000000b9b8db7223 */ /* 0x001fce00000100b1 */
.L_x_5654:
[----:B------:R-:W-:Y:S05]  /*1680*/  BSYNC.RECONVERGENT B1 ;  /* 0x0000000000017941 */ /* 0x000fea0003800200 */
.L_x_5653:
        /* <DEDUP_REMOVED lines=18> */
[----:B------:R-:W0:Y:S01]  /*17b0*/  @P1 LDC.64 R202, c[0x0][0x438] ;  /* 0x00010e00ffca1b82 */ /* 0x000e220000000a00 */
[----:B--2---:R-:W-:Y:S01]  /*17c0*/  SHF.L.U32 R11, R14, 0x10, RZ ;  /* 0x000000100e0b7819 */ /* 0x004fe200000006ff */
[----:B---3--:R-:W-:-:S04]  /*17d0*/  FADD.FTZ R14, -R216, R190 ;  /* 0x000000bed80e7221 */ /* 0x008fc80000010100 */
[----:B-----5:R-:W-:Y:S01]  /*17e0*/  FMUL.FTZ R197, R9, R14 ;  /* 0x0000000e09c57220 */ /* 0x020fe20000410000 */
[----:B----4-:R-:W-:Y:S02]  /*17f0*/  FADD.FTZ R14, -R216, R180 ;  /* 0x000000b4d80e7221 */ /* 0x010fe40000010100 */
[----:B------:R-:W2:Y:S01]  /*1800*/  LDL R180, [R1+0x74] ;  /* 0x0000740001b47983 */ /* 0x000ea20000100800 */
[----:B0-----:R-:W-:-:S04]  /*1810*/  @P1 IMAD.WIDE.U32 R202, R218, 0x20, R202 ;  /* 0x00000020daca1825 */ /* 0x001fc800078e00ca */
[----:B------:R-:W-:Y:S01]  /*1820*/  FADD.FTZ R7, -R216, R188 ;  /* 0x000000bcd8077221 */ /* 0x000fe20000010100 */
[----:B------:R-:W5:Y:S04]  /*1830*/  @P1 LDG.E.128 R144, desc[UR6][R202.64] ;  /* 0x00000006ca901981 */ /* 0x000f68000c1e1d00 */
[----:B------:R0:W5:Y:S02]  /*1840*/  @P1 LDG.E.128 R148, desc[UR6][R202.64+0x10] ;  /* 0x00001006ca941981 */ /* 0x000164000c1e1d00 */
[----:B0-----:R-:W-:Y:S01]  /*1850*/  FMUL.FTZ R203, R9, R7 ;  /* 0x0000000709cb7220 */ /* 0x001fe20000410000 */
[----:B------:R-:W-:-:S05]  /*1860*/  SHF.L.U32 R7, R176, 0x10, RZ ;  /* 0x00000010b0077819 */ /* 0x000fca00000006ff */
        /* <DEDUP_REMOVED lines=8> */
[----:B------:R-:W-:Y:S01]  /*18f0*/  FMUL.FTZ R7, R9, R14 ;  /* 0x0000000e09077220 */ /* 0x000fe20000410000 */
[----:B------:R-:W-:Y:S02]  /*1900*/  SHF.L.U32 R14, R178, 0x10, RZ ;  /* 0x00000010b20e7819 */ /* 0x000fe400000006ff */
[----:B------:R-:W-:Y:S01]  /*1910*/  SHF.L.U32 R17, R17, 0x10, RZ ;  /* 0x0000001011117819 */ /* 0x000fe200000006ff */
[----:B------:R-:W-:Y:S01]  /*1920*/  FADD.FTZ R11, -R216, R182 ;  /* 0x000000b6d80b7221 */ /* 0x000fe20000010100 */
[----:B------:R-:W-:-:S03]  /*1930*/  SHF.L.U32 R20, R20, 0x10, RZ ;  /* 0x0000001014147819 */ /* 0x000fc600000006ff */
[-C--:B------:R-:W-:Y:S01]  /*1940*/  FMUL.FTZ R230, R17, R14.reuse ;  /* 0x0000000e11e67220 */ /* 0x080fe20000410000 */
[----:B------:R-:W-:Y:S01]  /*1950*/  SHF.L.U32 R17, R179, 0x10, RZ ;  /* 0x00000010b3117819 */ /* 0x000fe200000006ff */
[----:B------:R-:W-:Y:S01]  /*1960*/  FMUL.FTZ R11, R9, R11 ;  /* 0x0000000b090b7220 */ /* 0x000fe20000410000 */
        /* <DEDUP_REMOVED lines=15> */
[----:B------:R-:W-:Y:S02]  /*1a60*/  SHF.L.U32 R22, R22, 0x10, RZ ;  /* 0x0000001016167819 */ /* 0x000fe400000006ff */
[----:B------:R-:W-:Y:S01]  /*1a70*/  SHF.L.U32 R177, R210, 0x10, RZ ;  /* 0x00000010d2b17819 */ /* 0x000fe200000006ff */
[----:B------:R-:W-:Y:S01]  /*1a80*/  FMUL.FTZ R17, R9, R17 ;  /* 0x0000001109117220 */ /* 0x000fe20000410000 */
[----:B------:R-:W-:Y:S01]  /*1a90*/  PRMT R20, R178, 0x7632, R20 ;  /* 0x00007632b2147816 */ /* 0x000fe20000000014 */
[----:B------:R-:W-:Y:S01]  /*1aa0*/  FADD.FTZ R176, -R216, R181 ;  /* 0x000000b5d8b07221 */ /* 0x000fe20000010100 */
[----:B------:R-:W-:Y:S01]  /*1ab0*/  FADD.FTZ R87, R87, R22 ;  /* 0x0000001657577221 */ /* 0x000fe20000010000 */
[-C--:B------:R-:W-:Y:S01]  /*1ac0*/  FFMA.FTZ R119, R17, R22.reuse, R119 ;  /* 0x0000001611777223 */ /* 0x080fe20000010077 */
        /* <DEDUP_REMOVED lines=13> */
[----:B------:R-:W-:Y:S02]  /*1ba0*/  FADD.FTZ R176, -R216, R183 ;  /* 0x000000b7d8b07221 */ /* 0x000fe40000010100 */
[----:B------:R-:W-:Y:S01]  /*1bb0*/  FADD.FTZ R178, R22, R210 ;  /* 0x000000d216b27221 */ /* 0x000fe20000010000 */
[----:B------:R-:W-:Y:S01]  /*1bc0*/  FFMA.FTZ R177, R17, R210, R177 ;  /* 0x000000d211b17223 */ /* 0x000fe200000100b1 */
[----:B------:R-:W-:Y:S01]  /*1bd0*/  PRMT R179, R179, 0x7632, R179 ;  /* 0x00007632b3b37816 */ /* 0x000fe200000000b3 */
[----:B------:R-:W-:Y:S01]  /*1be0*/  FMUL.FTZ R22, R9, R176 ;  /* 0x000000b009167220 */ /* 0x000fe20000410000 */
[----:B------:R-:W-:Y:S01]  /*1bf0*/  FADD.FTZ R176, R178, R230 ;  /* 0x000000e6b2b07221 */ /* 0x000fe20000010000 */
[----:B------:R-:W-:Y:S01]  /*1c00*/  FFMA.FTZ R177, R7, R230, R177 ;  /* 0x000000e607b17223 */ /* 0x000fe200000100b1 */
[----:B------:R-:W-:-:S02]  /*1c10*/  SHF.L.U32 R179, R179, 0x10, RZ ;  /* 0x00000010b3b37819 */ /* 0x000fc400000006ff */
        /* <DEDUP_REMOVED lines=10> */
[----:B------:R-:W-:-:S07]  /*1cc0*/  FFMA.FTZ R219, R22, R202, R177 ;  /* 0x000000ca16db7223 */ /* 0x000fce00000100b1 */
.L_x_5656:
[----:B------:R-:W-:Y:S05]  /*1cd0*/  BSYNC.RECONVERGENT B1 ;  /* 0x0000000000017941 */ /* 0x000fea0003800200 */
.L_x_5655:
        /* <DEDUP_REMOVED lines=100> */
.L_x_5658:
[----:B------:R-:W-:Y:S05]  /*2320*/  BSYNC.RECONVERGENT B1 ;  /* 0x0000000000017941 */ /* 0x000fea0003800200 */
.L_x_5657:
[----:B------:R-:W-:Y:S04]  /*2330*/  BSSY.RECONVERGENT B1, `(.L_x_5659) ;  /* 0x000005f000017945 */ /* 0x000fe80003800200 */
[----:B------:R-:W-:Y:S05]  /*2340*/  @!P5 BRA `(.L_x_5660) ;  /* 0x000000040074d947 */ /* 0x000fea0003800000 */
[----:B------:R-:W0:Y:S01]  /*2350*/  LDC.64 R2, c[0x0][0x3a8] ;  /* 0x0000ea00ff027b82 */ /* 0x000e220000000a00 */
[----:B------:R-:W2:Y:S04]  /*2360*/  LDL R205, [R1+0x18] ;  /* 0x0000180001cd7983 */ /* 0x000ea80000100800 */
[----:B------:R-:W3:Y:S03]  /*2370*/  LDL R204, [R1+0x1c] ;  /* 0x00001c0001cc7983 */ /* 0x000ee60000100800 */
[----:B------:R-:W1:Y:S01]  /*2380*/  LDC.64 R176, c[0x0][0x428] ;  /* 0x00010a00ffb07b82 */ /* 0x000e620000000a00 */
[----:B------:R-:W4:Y:S01]  /*2390*/  LDL R199, [R1+0x50] ;  /* 0x0000500001c77983 */ /* 0x000f220000100800 */
[----:B0-----:R-:W-:-:S05]  /*23a0*/  IMAD.WIDE.U32 R2, R218, 0x20, R2 ;  /* 0x00000020da027825 */ /* 0x001fca00078e0002 */
[----:B------:R-:W2:Y:S01]  /*23b0*/  LDG.E.128 R180, desc[UR6][R2.64] ;  /* 0x0000000602b47981 */ /* 0x000ea2000c1e1d00 */
[----:B-1----:R-:W-:-:S03]  /*23c0*/  IMAD.WIDE.U32 R176, R218, 0x10, R176 ;  /* 0x00000010dab07825 */ /* 0x002fc600078e00b0 */
[----:B------:R0:W3:Y:S04]  /*23d0*/  LDG.E.128 R188, desc[UR6][R2.64+0x10] ;  /* 0x0000100602bc7981 */ /* 0x0000e8000c1e1d00 */
[----:B------:R-:W4:Y:S01]  /*23e0*/  LDG.E.128 R176, desc[UR6][R176.64] ;  /* 0x00000006b0b07981 */ /* 0x000f22000c1e1d00 */
[----:B------:R-:W-:-:S04]  /*23f0*/  ISETP.NE.U32.AND P1, PT, RZ, UR10, PT ;  /* 0x0000000aff007c0c */ /* 0x000fc8000bf25070 */
[----:B------:R-:W-:-:S13]  /*2400*/  ISETP.NE.AND.EX P1, PT, RZ, UR11, PT, P1 ;  /* 0x0000000bff007c0c */ /* 0x000fda000bf25310 */
[----:B0-----:R-:W0:Y:S02]  /*2410*/  @P1 LDC.64 R2, c[0x0][0x438] ;  /* 0x00010e00ff021b82 */ /* 0x001e240000000a00 */
[----:B0-----:R-:W-:-:S05]  /*2420*/  @P1 IMAD.WIDE.U32 R2, R218, 0x20, R2 ;  /* 0x00000020da021825 */ /* 0x001fca00078e0002 */
[----:B------:R-:W5:Y:S04]  /*2430*/  @P1 LDG.E.128 R160, desc[UR6][R2.64] ;  /* 0x0000000602a01981 */ /* 0x000f68000c1e1d00 */
[----:B------:R0:W5:Y:S01]  /*2440*/  @P1 LDG.E.128 R164, desc[UR6][R2.64+0x10] ;  /* 0x0000100602a41981 */ /* 0x000162000c1e1d00 */
[C---:B--2---:R-:W-:Y:S01]  /*2450*/  FADD.FTZ R4, -R216.reuse, R180 ;  /* 0x000000b4d8047221 */ /* 0x044fe20000010100 */
[C---:B0-----:R-:W-:Y:S01]  /*2460*/  FADD.FTZ R3, -R216.reuse, R183 ;  /* 0x000000b7d8037221 */ /* 0x041fe20000010100 */
[C---:B------:R-:W-:Y:S01]  /*2470*/  FADD.FTZ R182, -R216.reuse, R182 ;  /* 0x000000b6d8b67221 */ /* 0x040fe20000010100 */
[----:B---3--:R-:W-:Y:S01]  /*2480*/  FADD.FTZ R183, -R216, R188 ;  /* 0x000000bcd8b77221 */ /* 0x008fe20000010100 */
[----:B-----5:R-:W-:Y:S01]  /*2490*/  FMUL.FTZ R195, R9, R4 ;  /* 0x0000000409c37220 */ /* 0x020fe20000410000 */
[----:B------:R-:W-:-:S02]  /*24a0*/  SHF.L.U32 R188, R240, 0x10, RZ ;  /* 0x00000010f0bc7819 */ /* 0x000fc400000006ff */
[----:B----4-:R-:W-:Y:S01]  /*24b0*/  SHF.L.U32 R4, R176, 0x10, RZ ;  /* 0x00000010b0047819 */ /* 0x010fe200000006ff */
[----:B------:R-:W-:Y:S01]  /*24c0*/  FMUL.FTZ R194, R9, R182 ;  /* 0x000000b609c27220 */ /* 0x000fe20000410000 */
[----:B------:R-:W-:-:S03]  /*24d0*/  SHF.L.U32 R182, R241, 0x10, RZ ;  /* 0x00000010f1b67819 */ /* 0x000fc600000006ff */
[----:B------:R-:W-:Y:S01]  /*24e0*/  FADD.FTZ R68, R68, R4 ;  /* 0x0000000444447221 */ /* 0x000fe20000010000 */
[-C--:B------:R-:W-:Y:S01]  /*24f0*/  FFMA.FTZ R100, R195, R4.reuse, R100 ;  /* 0x00000004c3647223 */ /* 0x080fe20000010064 */
[----:B------:R-:W-:Y:S01]  /*2500*/  FMUL.FTZ R223, R188, R4 ;  /* 0x00000004bcdf7220 */ /* 0x000fe20000410000 */
[----:B------:R-:W-:Y:S01]  /*2510*/  SHF.L.U32 R4, R177, 0x10, RZ ;  /* 0x00000010b1047819 */ /* 0x000fe200000006ff */
        /* <DEDUP_REMOVED lines=9> */
[----:B------:R-:W-:Y:S02]  /*25b0*/  SHF.L.U32 R4, R179, 0x10, RZ ;  /* 0x00000010b3047819 */ /* 0x000fe400000006ff */
[----:B------:R-:W-:-:S05]  /*25c0*/  SHF.L.U32 R182, R243, 0x10, RZ ;  /* 0x00000010f3b67819 */ /* 0x000fca00000006ff */
[----:B------:R-:W-:Y:S02]  /*25d0*/  FMUL.FTZ R213, R182, R4 ;  /* 0x00000004b6d57220 */ /* 0x000fe40000410000 */
[----:B------:R-:W2:Y:S01]  /*25e0*/  LDL R182, [R1+0x54] ;  /* 0x0000540001b67983 */ /* 0x000ea20000100800 */
[C---:B------:R-:W-:Y:S01]  /*25f0*/  FADD.FTZ R190, -R216.reuse, R190 ;  /* 0x000000bed8be7221 */ /* 0x040fe20000010100 */
[----:B------:R-:W-:Y:S01]  /*2600*/  FADD.FTZ R2, -R216, R181 ;  /* 0x000000b5d8027221 */ /* 0x000fe20000010100 */
[----:B------:R-:W-:Y:S02]  /*2610*/  PRMT R176, R176, 0x7632, R176 ;  /* 0x00007632b0b07816 */ /* 0x000fe400000000b0 */
[C---:B------:R-:W-:Y:S01]  /*2620*/  FMUL.FTZ R192, R9.reuse, R190 ;  /* 0x000000be09c07220 */ /* 0x040fe20000410000 */
[----:B------:R-:W-:Y:S01]  /*2630*/  FADD.FTZ R66, R66, R4 ;  /* 0x0000000442427221 */ /* 0x000fe20000010000 */
[----:B------:R-:W-:Y:S01]  /*2640*/  FMUL.FTZ R214, R9, R2 ;  /* 0x0000000209d67220 */ /* 0x000fe20000410000 */
[----:B------:R-:W-:Y:S01]  /*2650*/  SHF.L.U32 R2, R205, 0x10, RZ ;  /* 0x00000010cd027819 */ /* 0x000fe200000006ff */
[----:B------:R-:W-:Y:S01]  /*2660*/  FFMA.FTZ R98, R192, R4, R98 ;  /* 0x00000004c0627223 */ /* 0x000fe20000010062 */
[----:B------:R-:W-:-:S02]  /*2670*/  SHF.L.U32 R4, R176, 0x10, RZ ;  /* 0x00000010b0047819 */ /* 0x000fc400000006ff */
[----:B------:R-:W-:-:S03]  /*2680*/  PRMT R177, R177, 0x7632, R177 ;  /* 0x00007632b1b17816 */ /* 0x000fc600000000b1 */
[-C--:B------:R-:W-:Y:S01]  /*2690*/  FFMA.FTZ R101, R214, R4.reuse, R101 ;  /* 0x00000004d6657223 */ /* 0x080fe20000010065 */
[----:B------:R-:W-:Y:S01]  /*26a0*/  FADD.FTZ R69, R69, R4 ;  /* 0x0000000445457221 */ /* 0x000fe20000010000 */
[----:B------:R-:W-:Y:S01]  /*26b0*/  FMUL.FTZ R206, R2, R4 ;  /* 0x0000000402ce7220 */ /* 0x000fe20000410000 */
[----:B------:R-:W-:Y:S01]  /*26c0*/  FMUL.FTZ R4, R9, R3 ;  /* 0x0000000309047220 */ /* 0x000fe20000410000 */
[----:B------:R-:W-:Y:S02]  /*26d0*/  SHF.L.U32 R2, R177, 0x10, RZ ;  /* 0x00000010b1027819 */ /* 0x000fe400000006ff */
[----:B------:R-:W-:Y:S01]  /*26e0*/  SHF.L.U32 R3, R204, 0x10, RZ ;  /* 0x00000010cc037819 */ /* 0x000fe200000006ff */
[----:B------:R-:W-:Y:S01]  /*26f0*/  FADD.FTZ R180, -R216, R189 ;  /* 0x000000bdd8b47221 */ /* 0x000fe20000010100 */
[----:B------:R-:W-:Y:S01]  /*2700*/  PRMT R178, R178, 0x7632, R178 ;  /* 0x00007632b2b27816 */ /* 0x000fe200000000b2 */
[-C--:B------:R-:W-:Y:S01]  /*2710*/  FFMA.FTZ R103, R4, R2.reuse, R103 ;  /* 0x0000000204677223 */ /* 0x080fe20000010067 */
[----:B------:R-:W-:Y:S01]  /*2720*/  FADD.FTZ R71, R71, R2 ;  /* 0x0000000247477221 */ /* 0x000fe20000010000 */
[----:B------:R-:W-:Y:S01]  /*2730*/  FMUL.FTZ R205, R3, R2 ;  /* 0x0000000203cd7220 */ /* 0x000fe20000410000 */
[----:B------:R-:W-:Y:S01]  /*2740*/  SHF.L.U32 R2, R178, 0x10, RZ ;  /* 0x00000010b2027819 */ /* 0x000fe200000006ff */
[----:B------:R-:W-:Y:S01]  /*2750*/  FMUL.FTZ R3, R9, R180 ;  /* 0x000000b409037220 */ /* 0x000fe20000410000 */
[----:B------:R-:W-:Y:S01]  /*2760*/  SHF.L.U32 R177, R199, 0x10, RZ ;  /* 0x00000010c7b17819 */ /* 0x000fe200000006ff */
[----:B------:R-:W-:Y:S01]  /*2770*/  FADD.FTZ R176, R220, R223 ;  /* 0x000000dfdcb07221 */ /* 0x000fe20000010000 */
[----:B------:R-:W-:Y:S01]  /*2780*/  FFMA.FTZ R178, R195, R223, R219 ;  /* 0x000000dfc3b27223 */ /* 0x000fe200000100db */
[-C--:B------:R-:W-:Y:S01]  /*2790*/  FFMA.FTZ R97, R3, R2.reuse, R97 ;  /* 0x0000000203617223 */ /* 0x080fe20000010061 */
[----:B------:R-:W-:Y:S01]  /*27a0*/  FADD.FTZ R65, R65, R2 ;  /* 0x0000000241417221 */ /* 0x000fe20000010000 */
[----:B------:R-:W-:Y:S01]  /*27b0*/  FMUL.FTZ R204, R177, R2 ;  /* 0x00000002b1cc7220 */ /* 0x000fe20000410000 */
[----:B------:R-:W-:Y:S01]  /*27c0*/  FADD.FTZ R2, R176, R206 ;  /* 0x000000ceb0027221 */ /* 0x000fe20000010000 */
[----:B------:R-:W-:-:S03]  /*27d0*/  FFMA.FTZ R178, R214, R206, R178 ;  /* 0x000000ced6b27223 */ /* 0x000fc600000100b2 */
[----:B------:R-:W-:Y:S01]  /*27e0*/  FADD.FTZ R176, R2, R222 ;  /* 0x000000de02b07221 */ /* 0x000fe20000010000 */
[----:B------:R-:W-:-:S03]  /*27f0*/  FFMA.FTZ R178, R194, R222, R178 ;  /* 0x000000dec2b27223 */ /* 0x000fc600000100b2 */
[----:B------:R-:W-:Y:S01]  /*2800*/  FADD.FTZ R176, R176, R205 ;  /* 0x000000cdb0b07221 */ /* 0x000fe20000010000 */
[----:B------:R-:W-:Y:S01]  /*2810*/  FFMA.FTZ R177, R4, R205, R178 ;  /* 0x000000cd04b17223 */ /* 0x000fe200000100b2 */
[----:B------:R-:W-:Y:S02]  /*2820*/  PRMT R179, R179, 0x7632, R179 ;  /* 0x00007632b3b37816 */ /* 0x000fe400000000b3 */
        /* <DEDUP_REMOVED lines=8> */
[----:B------:R-:W-:Y:S01]  /*28b0*/  FFMA.FTZ R177, R192, R213, R177 ;  /* 0x000000d5c0b17223 */ /* 0x000fe200000100b1 */
[----:B------:R-:W-:Y:S01]  /*28c0*/  FADD.FTZ R67, R67, R179 ;  /* 0x000000b343437221 */ /* 0x000fe20000010000 */
[----:B------:R-:W-:Y:S01]  /*28d0*/  FFMA.FTZ R99, R2, R179, R99 ;  /* 0x000000b302637223 */ /* 0x000fe20000010063 */
[----:B--2---:R-:W-:-:S05]  /*28e0*/  SHF.L.U32 R178, R182, 0x10, RZ ;  /* 0x00000010b6b27819 */ /* 0x004fca00000006ff */
[----:B------:R-:W-:-:S04]  /*28f0*/  FMUL.FTZ R199, R178, R179 ;  /* 0x000000b3b2c77220 */ /* 0x000fc80000410000 */
[----:B------:R-:W-:Y:S01]  /*2900*/  FADD.FTZ R220, R176, R199 ;  /* 0x000000c7b0dc7221 */ /* 0x000fe20000010000 */
[----:B------:R-:W-:-:S07]  /*2910*/  FFMA.FTZ R219, R2, R199, R177 ;  /* 0x000000c702db7223 */ /* 0x000fce00000100b1 */
.L_x_5660:
[----:B------:R-:W-:Y:S05]  /*2920*/  BSYNC.RECONVERGENT B1 ;  /* 0x0000000000017941 */ /* 0x000fea0003800200 */
.L_x_5659:
        /* <DEDUP_REMOVED lines=22> */
.L_x_5719:
[----:B------:R-:W-:Y:S01]  /*2a90*/  FADD.FTZ R177, R180, R183 ;  /* 0x000000b7b4b17221 */ /* 0x000fe20000010000 */
[----:B------:R-:W-:Y:S01]  /*2aa0*/  ISETP.NE.AND P6, PT, RZ, UR8, PT ;  /* 0x00000008ff007c0c */ /* 0x000fe2000bfc5270 */
[----:B0-----:R-:W-:Y:S01]  /*2ab0*/  FADD.FTZ R176, R181, R176 ;  /* 0x000000b0b5b07221 */ /* 0x001fe20000010000 */
[----:B------:R-:W-:Y:S01]  /*2ac0*/  BSSY.RECONVERGENT B1, `(.L_x_5662) ;  /* 0x0000549000017945 */ /* 0x000fe20003800200 */
[----:B------:R-:W-:Y:S02]  /*2ad0*/  FMUL.FTZ R177, R177, UR9 ;  /* 0x00000009b1b17c20 */ /* 0x000fe40008410000 */
[----:B-1----:R-:W-:-:S03]  /*2ae0*/  FMUL.FTZ R181, R176, UR9 ;  /* 0x00000009b0b57c20 */ /* 0x002fc60008410000 */
        /* <DEDUP_REMOVED lines=14> */
[----:B------:R-:W-:-:S04]  /*2bd0*/  FFMA.FTZ R182, R12, R181, R180 ;  /* 0x000000b50cb67223 */ /* 0x000fc800000100b4 */
[----:B------:R-:W-:-:S04]  /*2be0*/  FADD.FTZ R182, R227, -R182 ;  /* 0x800000b6e3b67221 */ /* 0x000fc80000010000 */
[----:B-----5:R-:W-:-:S04]  /*2bf0*/  FMUL.FTZ R182, R9, R182 ;  /* 0x000000b609b67220 */ /* 0x020fc80000410000 */
[----:B------:R-:W-:Y:S01]  /*2c00*/  FMUL.FTZ R183, R182, R8 ;  /* 0x00000008b6b77220 */ /* 0x000fe20000410000 */
[C---:B------:R-:W-:Y:S02]  /*2c10*/  SHF.L.U32 R182, R179.reuse, 0x10, RZ ;  /* 0x00000010b3b67819 */ /* 0x040fe400000006ff */
[----:B------:R-:W-:-:S03]  /*2c20*/  PRMT R179, R179, 0x7632, R179 ;  /* 0x00007632b3b37816 */ /* 0x000fc600000000b3 */
[----:B------:R-:W-:Y:S01]  /*2c30*/  FFMA.FTZ R182, R183, R182, R58 ;  /* 0x000000b6b7b67223 */ /* 0x000fe2000001003a */
[----:B------:R-:W-:Y:S02]  /*2c40*/  SHF.L.U32 R58, R143, 0x10, RZ ;  /* 0x000000108f3a7819 */ /* 0x000fe400000006ff */
[----:B------:R-:W-:-:S03]  /*2c50*/  SHF.L.U32 R179, R179, 0x10, RZ ;  /* 0x00000010b3b37819 */ /* 0x000fc600000006ff */
[----:B------:R-:W-:Y:S01]  /*2c60*/  FMUL.FTZ R58, R183, R58 ;  /* 0x0000003ab73a7220 */ /* 0x000fe20000410000 */
[----:B------:R-:W-:-:S04]  /*2c70*/  FFMA.FTZ R183, R184, R181, R180 ;  /* 0x000000b5b8b77223 */ /* 0x000fc800000100b4 */
[----:B------:R-:W-:-:S04]  /*2c80*/  FADD.FTZ R183, R185, -R183 ;  /* 0x800000b7b9b77221 */ /* 0x000fc80000010000 */
[----:B------:R-:W-:-:S04]  /*2c90*/  FMUL.FTZ R183, R9, R183 ;  /* 0x000000b709b77220 */ /* 0x000fc80000410000 */
[----:B------:R-:W-:-:S04]  /*2ca0*/  FMUL.FTZ R183, R183, R8 ;  /* 0x00000008b7b77220 */ /* 0x000fc80000410000 */
[----:B------:R-:W-:Y:S01]  /*2cb0*/  FFMA.FTZ R179, R183, R179, R59 ;  /* 0x000000b3b7b37223 */ /* 0x000fe2000001003b */
[----:B------:R-:W-:-:S05]  /*2cc0*/  SHF.L.U32 R59, R191, 0x10, RZ ;  /* 0x00000010bf3b7819 */ /* 0x000fca00000006ff */
        /* <DEDUP_REMOVED lines=10> */
[----:B------:R-:W-:-:S05]  /*2d70*/  SHF.L.U32 R56, R142, 0x10, RZ ;  /* 0x000000108e387819 */ /* 0x000fca00000006ff */
        /* <DEDUP_REMOVED lines=8> */
[----:B------:R-:W-:-:S04]  /*2e00*/  FFMA.FTZ R56, R198, R181, R180 ;  /* 0x000000b5c6387223 */ /* 0x000fc800000100b4 */
[----:B------:R-:W-:Y:S01]  /*2e10*/  FADD.FTZ R56, R234, -R56 ;  /* 0x80000038ea387221 */ /* 0x000fe20000010000 */
[----:B------:R-:W-:-:S03]  /*2e20*/  F2FP.BF16.F32.PACK_AB R58, R57, R58 ;  /* 0x0000003a393a723e */ /* 0x000fc600000010ff */
[----:B------:R-:W-:-:S04]  /*2e30*/  FMUL.FTZ R56, R9, R56 ;  /* 0x0000003809387220 */ /* 0x000fc80000410000 */
        /* <DEDUP_REMOVED lines=31> */
[----:B------:R-:W-:-:S05]  /*3030*/  FMUL.FTZ R61, R60, R61 ;  /* 0x0000003d3c3d7220 */ /* 0x000fca0000410000 */
[----:B------:R-:W-:Y:S01]  /*3040*/  F2FP.BF16.F32.PACK_AB R56, R61, R56 ;  /* 0x000000383d38723e */ /* 0x000fe200000010ff */
[----:B------:R-:W-:Y:S06]  /*3050*/  BRA `(.L_x_5667) ;  /* 0x0000000400207947 */ /* 0x000fec0003800000 */
.L_x_5666:
[----:B------:R-:W-:Y:S01]  /*3060*/  FFMA.FTZ R168, R12, R181, R180 ;  /* 0x000000b50ca87223 */ /* 0x000fe200000100b4 */
[----:B-----5:R-:W-:Y:S02]  /*3070*/  SHF.L.U32 R171, R179, 0x10, RZ ;  /* 0x00000010b3ab7819 */ /* 0x020fe400000006ff */
[----:B------:R-:W-:Y:S01]  /*3080*/  PRMT R173, R178, 0x7632, R173 ;  /* 0x00007632b2ad7816 */ /* 0x000fe200000000ad */
[----:B------:R-:W-:-:S03]  /*3090*/  FADD.FTZ R168, R227, -R168 ;  /* 0x800000a8e3a87221 */ /* 0x000fc60000010000 */
[----:B------:R-:W-:Y:S01]  /*30a0*/  SHF.L.U32 R173, R173, 0x10, RZ ;  /* 0x00000010adad7819 */ /* 0x000fe200000006ff */
[----:B------:R-:W-:Y:S01]  /*30b0*/  FMUL.FTZ R170, R9, R168 ;  /* 0x000000a809aa7220 */ /* 0x000fe20000410000 */
[----:B------:R-:W-:-:S03]  /*30c0*/  SHF.L.U32 R168, R143, 0x10, RZ ;  /* 0x000000108fa87819 */ /* 0x000fc600000006ff */
[----:B------:R-:W-:-:S04]  /*30d0*/  FMUL.FTZ R169, R170, R8 ;  /* 0x00000008aaa97220 */ /* 0x000fc80000410000 */
[C---:B------:R-:W-:Y:S01]  /*30e0*/  FFMA.FTZ R182, R169.reuse, R171, R58 ;  /* 0x000000aba9b67223 */ /* 0x040fe2000001003a */
[----:B------:R-:W-:Y:S01]  /*30f0*/  FFMA.FTZ R171, R184, R181, R180 ;  /* 0x000000b5b8ab7223 */ /* 0x000fe200000100b4 */
[----:B------:R-:W-:Y:S01]  /*3100*/  FMUL.FTZ R58, R169, R168 ;  /* 0x000000a8a93a7220 */ /* 0x000fe20000410000 */
[----:B------:R-:W-:Y:S02]  /*3110*/  PRMT R168, R179, 0x7632, R168 ;  /* 0x00007632b3a87816 */ /* 0x000fe400000000a8 */
[----:B------:R-:W-:Y:S02]  /*3120*/  FADD.FTZ R171, R185, -R171 ;  /* 0x800000abb9ab7221 */ /* 0x000fe40000010000 */
[----:B------:R-:W-:Y:S02]  /*3130*/  SHF.L.U32 R172, R168, 0x10, RZ ;  /* 0x00000010a8ac7819 */ /* 0x000fe400000006ff */
[----:B------:R-:W-:Y:S01]  /*3140*/  FMUL.FTZ R171, R9, R171 ;  /* 0x000000ab09ab7220 */ /* 0x000fe20000410000 */
[----:B------:R-:W-:-:S03]  /*3150*/  SHF.L.U32 R168, R191, 0x10, RZ ;  /* 0x00000010bfa87819 */ /* 0x000fc600000006ff */
[----:B------:R-:W-:-:S04]  /*3160*/  FMUL.FTZ R169, R171, R8 ;  /* 0x00000008aba97220 */ /* 0x000fc80000410000 */
[C---:B------:R-:W-:Y:S01]  /*3170*/  FFMA.FTZ R179, R169.reuse, R172, R59 ;  /* 0x000000aca9b37223 */ /* 0x040fe2000001003b */
[----:B------:R-:W-:Y:S01]  /*3180*/  FMUL.FTZ R59, R169, R168 ;  /* 0x000000a8a93b7220 */ /* 0x000fe20000410000 */
[----:B------:R-:W-:Y:S01]  /*3190*/  FFMA.FTZ R168, R186, R181, R180 ;  /* 0x000000b5baa87223 */ /* 0x000fe200000100b4 */
[----:B------:R-:W-:-:S03]  /*31a0*/  SHF.L.U32 R172, R178, 0x10, RZ ;  /* 0x00000010b2ac7819 */ /* 0x000fc600000006ff */
[----:B------:R-:W-:Y:S01]  /*31b0*/  FADD.FTZ R168, R231, -R168 ;  /* 0x800000a8e7a87221 */ /* 0x000fe20000010000 */
[----:B------:R-:W-:Y:S02]  /*31c0*/  F2FP.BF16.F32.PACK_AB R59, R59, R58 ;  /* 0x0000003a3b3b723e */ /* 0x000fe400000010ff */
[----:B------:R-:W-:Y:S01]  /*31d0*/  SHF.L.U32 R58, R142, 0x10, RZ ;  /* 0x000000108e3a7819 */ /* 0x000fe200000006ff */
[----:B------:R-:W-:-:S04]  /*31e0*/  FMUL.FTZ R168, R9, R168 ;  /* 0x000000a809a87220 */ /* 0x000fc80000410000 */
[----:B------:R-:W-:-:S04]  /*31f0*/  FMUL.FTZ R169, R168, R8 ;  /* 0x00000008a8a97220 */ /* 0x000fc80000410000 */
[----:B------:R-:W-:Y:S01]  /*3200*/  FFMA.FTZ R183, R169, R172, R56 ;  /* 0x000000aca9b77223 */ /* 0x000fe20000010038 */
[----:B------:R-:W-:Y:S01]  /*3210*/  FFMA.FTZ R56, R23, R181, R180 ;  /* 0x000000b517387223 */ /* 0x000fe200000100b4 */
[----:B------:R-:W-:-:S03]  /*3220*/  FMUL.FTZ R58, R169, R58 ;  /* 0x0000003aa93a7220 */ /* 0x000fc60000410000 */
[----:B------:R-:W-:-:S04]  /*3230*/  FADD.FTZ R56, R187, -R56 ;  /* 0x80000038bb387221 */ /* 0x000fc80000010000 */
[----:B------:R-:W-:Y:S01]  /*3240*/  FMUL.FTZ R169, R9, R56 ;  /* 0x0000003809a97220 */ /* 0x000fe20000410000 */
[----:B------:R-:W-:-:S03]  /*3250*/  SHF.L.U32 R56, R190, 0x10, RZ ;  /* 0x00000010be387819 */ /* 0x000fc600000006ff */
[----:B------:R-:W-:-:S04]  /*3260*/  FMUL.FTZ R172, R169, R8 ;  /* 0x00000008a9ac7220 */ /* 0x000fc80000410000 */
[C---:B------:R-:W-:Y:S01]  /*3270*/  FFMA.FTZ R178, R172.reuse, R173, R57 ;  /* 0x000000adacb27223 */ /* 0x040fe20000010039 */
[----:B------:R-:W-:Y:S01]  /*3280*/  FMUL.FTZ R57, R172, R56 ;  /* 0x00000038ac397220 */ /* 0x000fe20000410000 */
[----:B------:R-:W-:Y:S01]  /*3290*/  FFMA.FTZ R56, R198, R181, R180 ;  /* 0x000000b5c6387223 */ /* 0x000fe200000100b4 */
[----:B------:R-:W-:Y:S02]  /*32a0*/  PRMT R172, R177, 0x7632, R172 ;  /* 0x00007632b1ac7816 */ /* 0x000fe400000000ac */
[----:B------:R-:W-:Y:S01]  /*32b0*/  SHF.L.U32 R173, R176, 0x10, RZ ;  /* 0x00000010b0ad7819 */ /* 0x000fe200000006ff */
[----:B------:R-:W-:Y:S01]  /*32c0*/  FADD.FTZ R56, R234, -R56 ;  /* 0x80000038ea387221 */ /* 0x000fe20000010000 */
[----:B------:R-:W-:Y:S02]  /*32d0*/  F2FP.BF16.F32.PACK_AB R58, R57, R58 ;  /* 0x0000003a393a723e */ /* 0x000fe400000010ff */
[----:B------:R-:W-:Y:S01]  /*32e0*/  SHF.L.U32 R172, R172, 0x10, RZ ;  /* 0x00000010acac7819 */ /* 0x000fe200000006ff */
[----:B------:R-:W-:Y:S01]  /*32f0*/  FMUL.FTZ R174, R9, R56 ;  /* 0x0000003809ae7220 */ /* 0x000fe20000410000 */
[----:B------:R-:W-:-:S02]  /*3300*/  SHF.L.U32 R56, R177, 0x10, RZ ;  /* 0x00000010b1387819 */ /* 0x000fc400000006ff */
[----:B------:R-:W-:Y:S01]  /*3310*/  PRMT R176, R176, 0x7632, R176 ;  /* 0x00007632b0b07816 */ /* 0x000fe200000000b0 */
[----:B------:R-:W-:-:S03]  /*3320*/  FMUL.FTZ R57, R174, R8 ;  /* 0x00000008ae397220 */ /* 0x000fc60000410000 */
[----:B------:R-:W-:Y:S01]  /*3330*/  SHF.L.U32 R176, R176, 0x10, RZ ;  /* 0x00000010b0b07819 */ /* 0x000fe200000006ff */
        /* <DEDUP_REMOVED lines=25> */
[----:B------:R-:W-:-:S07]  /*34d0*/  F2FP.BF16.F32.PACK_AB R56, R61, R56 ;  /* 0x000000383d38723e */ /* 0x000fce00000010ff */
.L_x_5667:
[----:B------:R-:W0:Y:S02]  /*34e0*/  @P1 LDC.64 R60, c[0x0][0x478] ;  /* 0x00011e00ff3c1b82 */ /* 0x000e240000000a00 */
[----:B0-----:R-:W-:-:S05]  /*34f0*/  @P1 IMAD.WIDE.U32 R60, R5, 0x20, R60 ;  /* 0x00000020053c1825 */ /* 0x001fca00078e003c */
[----:B------:R-:W-:Y:S04]  /*3500*/  @P1 STG.E.128 desc[UR6][R60.64], R172 ;  /* 0x000000ac3c001986 */ /* 0x000fe8000c101d06 */
        /* <DEDUP_REMOVED lines=11> */
.L_x_5665:
[----:B------:R-:W-:Y:S05]  /*35c0*/  BSYNC.RECONVERGENT B2 ;  /* 0x0000000000027941 */ /* 0x000fea0003800200 */
.L_x_5664:
[----:B------:R-:W-:Y:S04]  /*35d0*/  BSSY.RECONVERGENT B2, `(.L_x_5668) ;  /* 0x00000a8000027945 */ /* 0x000fe80003800200 */
[----:B------:R-:W-:Y:S05]  /*35e0*/  @!P3 BRA `(.L_x_5669) ;  /* 0x000000080098b947 */ /* 0x000fea0003800000 */
[----:B------:R-:W0:Y:S01]  /*35f0*/  LDC.64 R176, c[0x0][0x390] ;  /* 0x0000e400ffb07b82 */ /* 0x000e220000000a00 */
[----:B------:R1:W5:Y:S01]  /*3600*/  LDL R188, [R1] ;  /* 0x0000000001bc7983 */ /* 0x0003620000100800 */
[----:B0-----:R-:W-:-:S06]  /*3610*/  IMAD.WIDE.U32 R176, R5, 0x10, R176 ;  /* 0x0000001005b07825 */ /* 0x001fcc00078e00b0 */
[----:B------:R-:W5:Y:S01]  /*3620*/  LDG.E.128 R176, desc[UR6][R176.64] ;  /* 0x00000006b0b07981 */ /* 0x000f62000c1e1d00 */
[----:B------:R-:W-:-:S04]  /*3630*/  ISETP.NE.U32.AND P1, PT, RZ, UR12, PT ;  /* 0x0000000cff007c0c */ /* 0x000fc8000bf25070 */
[----:B------:R-:W-:-:S13]  /*3640*/  ISETP.NE.AND.EX P1, PT, RZ, UR13, PT, P1 ;  /* 0x0000000dff007c0c */ /* 0x000fda000bf25310 */
[----:B-1----:R-:W-:Y:S05]  /*3650*/  @!P1 BRA `(.L_x_5670) ;  /* 0x0000000400249947 */ /* 0x002fea0003800000 */
        /* <DEDUP_REMOVED lines=26> */
[C---:B------:R-:W-:Y:S01]  /*3800*/  FFMA.FTZ R183, R169.reuse, R172, R48 ;  /* 0x000000aca9b77223 */ /* 0x040fe20000010030 */
        /* <DEDUP_REMOVED lines=46> */
.L_x_5670:
        /* <DEDUP_REMOVED lines=72> */
.L_x_5671:
        /* <DEDUP_REMOVED lines=14> */
.L_x_5669:
[----:B------:R-:W-:Y:S05]  /*4050*/  BSYNC.RECONVERGENT B2 ;  /* 0x0000000000027941 */ /* 0x000fea0003800200 */
.L_x_5668:
        /* <DEDUP_REMOVED lines=16> */
[----:B------:R-:W-:Y:S01]  /*4160*/  FFMA.FTZ R182, R169, R171, R42 ;  /* 0x000000aba9b67223 */ /* 0x000fe2000001002a */
        /* <DEDUP_REMOVED lines=64> */
.L_x_5674:
        /* <DEDUP_REMOVED lines=72> */
.L_x_5675:
        /* <DEDUP_REMOVED lines=14> */
.L_x_5673:
[----:B------:R-:W-:Y:S05]  /*4ad0*/  BSYNC.RECONVERGENT B2 ;  /* 0x0000000000027941 */ /* 0x000fea0003800200 */
.L_x_5672:
        /* <DEDUP_REMOVED lines=15> */
[----:B------:R-:W-:-:S02]  /*4bd0*/  PRMT R172, R178, 0x7632, R172 ;  /* 0x00007632b2ac7816 */ /* 0x000fc400000000ac */
[-C--:B------:R-:W-:Y:S01]  /*4be0*/  FMUL.FTZ R168, R171, R8.reuse ;  /* 0x00000008aba87220 */ /* 0x080fe20000410000 */
[----:B------:R-:W-:Y:S02]  /*4bf0*/  SHF.L.U32 R173, R176, 0x10, RZ ;  /* 0x00000010b0ad7819 */ /* 0x000fe400000006ff */
[----:B------:R-:W-:Y:S01]  /*4c00*/  SHF.L.U32 R172, R172, 0x10, RZ ;  /* 0x00000010acac7819 */ /* 0x000fe200000006ff */
[----:B------:R-:W-:Y:S01]  /*4c10*/  FFMA.FTZ R182, R168, R169, R35 ;  /* 0x000000a9a8b67223 */ /* 0x000fe20000010023 */
[----:B------:R-:W-:Y:S01]  /*4c20*/  SHF.L.U32 R169, R179, 0x10, RZ ;  /* 0x00000010b3a97819 */ /* 0x000fe200000006ff */
[----:B------:R-:W-:-:S04]  /*4c30*/  FMUL.FTZ R35, R170, R8 ;  /* 0x00000008aa237220 */ /* 0x000fc80000410000 */
[----:B------:R-:W-:Y:S01]  /*4c40*/  FFMA.FTZ R179, R35, R169, R34 ;  /* 0x000000a923b37223 */ /* 0x000fe20000010022 */
[----:B------:R-:W-:Y:S02]  /*4c50*/  SHF.L.U32 R34, R245, 0x10, RZ ;  /* 0x00000010f5227819 */ /* 0x000fe400000006ff */
[----:B------:R-:W-:-:S03]  /*4c60*/  SHF.L.U32 R169, R131, 0x10, RZ ;  /* 0x0000001083a97819 */ /* 0x000fc600000006ff */
[----:B------:R-:W-:Y:S01]  /*4c70*/  FMUL.FTZ R168, R168, R34 ;  /* 0x00000022a8a87220 */ /* 0x000fe20000410000 */
[----:B------:R-:W-:Y:S01]  /*4c80*/  FFMA.FTZ R34, R193, R181, R180 ;  /* 0x000000b5c1227223 */ /* 0x000fe200000100b4 */
[----:B------:R-:W-:Y:S01]  /*4c90*/  FMUL.FTZ R35, R35, R169 ;  /* 0x000000a923237220 */ /* 0x000fe20000410000 */
[----:B------:R-:W-:Y:S02]  /*4ca0*/  SHF.L.U32 R169, R178, 0x10, RZ ;  /* 0x00000010b2a97819 */ /* 0x000fe400000006ff */
[----:B------:R-:W-:Y:S02]  /*4cb0*/  FADD.FTZ R34, R221, -R34 ;  /* 0x80000022dd227221 */ /* 0x000fe40000010000 */
[----:B------:R-:W-:Y:S02]  /*4cc0*/  F2FP.BF16.F32.PACK_AB R35, R168, R35 ;  /* 0x00000023a823723e */ /* 0x000fe400000010ff */
[----:B------:R-:W-:-:S04]  /*4cd0*/  FMUL.FTZ R168, R9, R34 ;  /* 0x0000002209a87220 */ /* 0x000fc80000410000 */
[----:B------:R-:W-:-:S04]  /*4ce0*/  FMUL.FTZ R34, R168, R8 ;  /* 0x00000008a8227220 */ /* 0x000fc80000410000 */
[----:B------:R-:W-:Y:S01]  /*4cf0*/  FFMA.FTZ R183, R34, R169, R32 ;  /* 0x000000a922b77223 */ /* 0x000fe20000010020 */
[----:B------:R-:W-:-:S04]  /*4d00*/  FFMA.FTZ R32, R3, R181, R180 ;  /* 0x000000b503207223 */ /* 0x000fc800000100b4 */
[----:B------:R-:W-:Y:S01]  /*4d10*/  FADD.FTZ R169, R204, -R32 ;  /* 0x80000020cca97221 */ /* 0x000fe20000010000 */
[----:B------:R-:W-:-:S03]  /*4d20*/  SHF.L.U32 R32, R130, 0x10, RZ ;  /* 0x0000001082207819 */ /* 0x000fc600000006ff */
[----:B------:R-:W-:Y:S02]  /*4d30*/  FMUL.FTZ R169, R9, R169 ;  /* 0x000000a909a97220 */ /* 0x000fe40000410000 */
[----:B------:R-:W-:Y:S02]  /*4d40*/  FMUL.FTZ R34, R34, R32 ;  /* 0x0000002022227220 */ /* 0x000fe40000410000 */
[----:B------:R-:W-:-:S04]  /*4d50*/  FMUL.FTZ R32, R169, R8 ;  /* 0x00000008a9207220 */ /* 0x000fc80000410000 */
[----:B------:R-:W-:Y:S01]  /*4d60*/  FFMA.FTZ R178, R32, R172, R33 ;  /* 0x000000ac20b27223 */ /* 0x000fe20000010021 */
[----:B------:R-:W-:Y:S02]  /*4d70*/  SHF.L.U32 R33, R244, 0x10, RZ ;  /* 0x00000010f4217819 */ /* 0x000fe400000006ff */
[----:B------:R-:W-:-:S03]  /*4d80*/  PRMT R172, R177, 0x7632, R172 ;  /* 0x00007632b1ac7816 */ /* 0x000fc600000000ac */
[----:B------:R-:W-:Y:S01]  /*4d90*/  FMUL.FTZ R33, R32, R33 ;  /* 0x0000002120217220 */ /* 0x000fe20000410000 */
[----:B------:R-:W-:Y:S01]  /*4da0*/  FFMA.FTZ R32, R194, R181, R180 ;  /* 0x000000b5c2207223 */ /* 0x000fe200000100b4 */
[----:B------:R-:W-:-:S03]  /*4db0*/  SHF.L.U32 R172, R172, 0x10, RZ ;  /* 0x00000010acac7819 */ /* 0x000fc600000006ff */
[----:B------:R-:W-:Y:S01]  /*4dc0*/  FADD.FTZ R32, R222, -R32 ;  /* 0x80000020de207221 */ /* 0x000fe20000010000 */
[----:B------:R-:W-:-:S03]  /*4dd0*/  F2FP.BF16.F32.PACK_AB R34, R33, R34 ;  /* 0x000000222122723e */ /* 0x000fc600000010ff */
[----:B------:R-:W-:Y:S01]  /*4de0*/  FMUL.FTZ R174, R9, R32 ;  /* 0x0000002009ae7220 */ /* 0x000fe20000410000 */
[----:B------:R-:W-:-:S03]  /*4df0*/  SHF.L.U32 R32, R177, 0x10, RZ ;  /* 0x00000010b1207819 */ /* 0x000fc600000006ff */
        /* <DEDUP_REMOVED lines=21> */
[----:B------:R-:W-:Y:S01]  /*4f50*/  FMUL.FTZ R173, R9, R173 ;  /* 0x000000ad09ad7220 */ /* 0x000fe20000410000 */
[----:B------:R-:W-:-:S03]  /*4f60*/  PRMT R9, R176, 0x7632, R9 ;  /* 0x00007632b0097816 */ /* 0x000fc60000000009 */
[----:B------:R-:W-:Y:S01]  /*4f70*/  FMUL.FTZ R8, R173, R8 ;  /* 0x00000008ad087220 */ /* 0x000fe20000410000 */
[----:B------:R-:W-:-:S05]  /*4f80*/  SHF.L.U32 R9, R9, 0x10, RZ ;  /* 0x0000001009097819 */ /* 0x000fca00000006ff */
[----:B------:R-:W-:Y:S01]  /*4f90*/  FFMA.FTZ R37, R8, R9, R37 ;  /* 0x0000000908257223 */ /* 0x000fe20000010025 */
[----:B------:R-:W-:-:S05]  /*4fa0*/  SHF.L.U32 R9, R238, 0x10, RZ ;  /* 0x00000010ee097819 */ /* 0x000fca00000006ff */
[----:B------:R-:W-:-:S05]  /*4fb0*/  FMUL.FTZ R9, R8, R9 ;  /* 0x0000000908097220 */ /* 0x000fca0000410000 */
[----:B------:R-:W-:Y:S01]  /*4fc0*/  F2FP.BF16.F32.PACK_AB R32, R9, R32 ;  /* 0x000000200920723e */ /* 0x000fe200000010ff */
[----:B------:R-:W-:Y:S06]  /*4fd0*/  BRA `(.L_x_5678) ;  /* 0x0000000400207947 */ /* 0x000fec0003800000 */
.L_x_5677:
        /* <DEDUP_REMOVED lines=13> */
[----:B------:R-:W-:-:S05]  /*50b0*/  SHF.L.U32 R34, R131, 0x10, RZ ;  /* 0x0000001083227819 */ /* 0x000fca00000006ff */
[----:B------:R-:W-:Y:S01]  /*50c0*/  FMUL.FTZ R35, R35, R34 ;  /* 0x0000002223237220 */ /* 0x000fe20000410000 */
        /* <DEDUP_REMOVED lines=52> */
[----:B------:R-:W-:Y:S01]  /*5410*/  FMUL.FTZ R8, R9, R8 ;  /* 0x0000000809087220 */ /* 0x000fe20000410000 */
[----:B------:R-:W-:-:S03]  /*5420*/  SHF.L.U32 R9, R238, 0x10, RZ ;  /* 0x00000010ee097819 */ /* 0x000fc600000006ff */
[C---:B------:R-:W-:Y:S02]  /*5430*/  FFMA.FTZ R37, R8.reuse, R176, R37 ;  /* 0x000000b008257223 */ /* 0x040fe40000010025 */
[----:B------:R-:W-:-:S05]  /*5440*/  FMUL.FTZ R9, R8, R9 ;  /* 0x0000000908097220 */ /* 0x000fca0000410000 */
[----:B------:R-:W-:-:S07]  /*5450*/  F2FP.BF16.F32.PACK_AB R32, R9, R32 ;  /* 0x000000200920723e */ /* 0x000fce00000010ff */
.L_x_5678:
[----:B------:R-:W0:Y:S02]  /*5460*/  @P1 LDC.64 R8, c[0x0][0x478] ;  /* 0x00011e00ff081b82 */ /* 0x000e240000000a00 */
[----:B0-----:R-:W-:-:S05]  /*5470*/  @P1 IMAD.WIDE.U32 R8, R5, 0x20, R8 ;  /* 0x0000002005081825 */ /* 0x001fca00078e0008 */
[----:B------:R-:W-:Y:S04]  /*5480*/  @P1 STG.E.128 desc[UR6][R8.64], R172 ;  /* 0x000000ac08001986 */ /* 0x000fe8000c101d06 */
        /* <DEDUP_REMOVED lines=9> */
.L_x_5663:
[----:B------:R-:W-:Y:S04]  /*5520*/  BSSY.RECONVERGENT B2, `(.L_x_5679) ;  /* 0x00000ae000027945 */ /* 0x000fe80003800200 */
[----:B------:R-:W-:Y:S05]  /*5530*/  @!P2 BRA `(.L_x_5680) ;  /* 0x0000000800b0a947 */ /* 0x000fea0003800000 */
[----:B------:R-:W2:Y:S04]  /*5540*/  LDL R176, [R1+0x4] ;  /* 0x0000040001b07983 */ /* 0x000ea80000100800 */
[----:B------:R0:W5:Y:S04]  /*5550*/  LDL R191, [R1+0x10] ;  /* 0x0000100001bf7983 */ /* 0x0001680000100800 */
[----:B------:R0:W5:Y:S04]  /*5560*/  LDL R190, [R1+0xc] ;  /* 0x00000c0001be7983 */ /* 0x0001680000100800 */
[----:B------:R0:W5:Y:S01]  /*5570*/  LDL R189, [R1+0x8] ;  /* 0x0000080001bd7983 */ /* 0x0001620000100800 */
[----:B--2---:R-:W-:-:S02]  /*5580*/  MOV R188, R176 ;  /* 0x000000b000bc7202 */ /* 0x004fc40000000f00 */
[----:B------:R-:W1:Y:S02]  /*5590*/  LDC.64 R176, c[0x0][0x390] ;  /* 0x0000e400ffb07b82 */ /* 0x000e640000000a00 */
[----:B-1----:R-:W-:-:S06]  /*55a0*/  IMAD.WIDE.U32 R176, R5, 0x10, R176 ;  /* 0x0000001005b07825 */ /* 0x002fcc00078e00b0 */
[----:B------:R-:W5:Y:S01]  /*55b0*/  LDG.E.128 R176, desc[UR6][R176.64] ;  /* 0x00000006b0b07981 */ /* 0x000f62000c1e1d00 */
[----:B------:R-:W-:-:S04]  /*55c0*/  UISETP.NE.U32.AND UP0, UPT, UR12, URZ, UPT ;  /* 0x000000ff0c00728c */ /* 0x000fc8000bf05070 */
[----:B------:R-:W-:-:S09]  /*55d0*/  UISETP.NE.AND.EX UP0, UPT, UR13, URZ, UPT, UP0 ;  /* 0x000000ff0d00728c */ /* 0x000fd2000bf05300 */
[----:B0-----:R-:W-:Y:S05]  /*55e0*/  BRA.U UP0, `(.L_x_5681) ;  /* 0x0000000500247547 */ /* 0x001fea000b800000 */
[----:B------:R-:W-:-:S04]  /*55f0*/  FFMA.FTZ R182, R12, R181, R180 ;  /* 0x000000b50cb67223 */ /* 0x000fc800000100b4 */
[----:B------:R-:W-:-:S04]  /*5600*/  FADD.FTZ R182, R227, -R182 ;  /* 0x800000b6e3b67221 */ /* 0x000fc80000010000 */
[----:B-----5:R-:W-:-:S04]  /*5610*/  FFMA.FTZ R182, R9, R182, R26 ;  /* 0x000000b609b67223 */ /* 0x020fc8000001001a */
        /* <DEDUP_REMOVED lines=9> */
[----:B------:R-:W-:-:S04]  /*56b0*/  FFMA.FTZ R183, R9, R183, R27 ;  /* 0x000000b709b77223 */ /* 0x000fc8000001001b */
        /* <DEDUP_REMOVED lines=10> */
[----:B------:R-:W-:-:S04]  /*5760*/  FFMA.FTZ R58, R9, R58, R24 ;  /* 0x0000003a093a7223 */ /* 0x000fc80000010018 */
[----:B------:R-:W-:-:S04]  /*5770*/  FMUL.FTZ R58, R58, R8 ;  /* 0x000000083a3a7220 */ /* 0x000fc80000410000 */
[----:B------:R-:W-:Y:S01]  /*5780*/  FFMA.FTZ R183, R58, R183, R56 ;  /* 0x000000b73ab77223 */ /* 0x000fe20000010038 */
[----:B------:R-:W-:-:S05]  /*5790*/  SHF.L.U32 R56, R142, 0x10, RZ ;  /* 0x000000108e387819 */ /* 0x000fca00000006ff */
        /* <DEDUP_REMOVED lines=8> */
[----:B------:R-:W-:-:S04]  /*5820*/  FFMA.FTZ R56, R198, R181, R180 ;  /* 0x000000b5c6387223 */ /* 0x000fc800000100b4 */
[----:B------:R-:W-:Y:S01]  /*5830*/  FADD.FTZ R56, R234, -R56 ;  /* 0x80000038ea387221 */ /* 0x000fe20000010000 */
[----:B------:R-:W-:-:S03]  /*5840*/  F2FP.BF16.F32.PACK_AB R58, R57, R58 ;  /* 0x0000003a393a723e */ /* 0x000fc600000010ff */
[----:B------:R-:W-:-:S04]  /*5850*/  FFMA.FTZ R56, R9, R56, R30 ;  /* 0x0000003809387223 */ /* 0x000fc8000001001e */
        /* <DEDUP_REMOVED lines=31> */
[----:B------:R-:W-:-:S05]  /*5a50*/  FMUL.FTZ R61, R61, R60 ;  /* 0x0000003c3d3d7220 */ /* 0x000fca0000410000 */
[----:B------:R-:W-:Y:S01]  /*5a60*/  F2FP.BF16.F32.PACK_AB R56, R61, R56 ;  /* 0x000000383d38723e */ /* 0x000fe200000010ff */
[----:B------:R-:W-:Y:S06]  /*5a70*/  BRA `(.L_x_5682) ;  /* 0x0000000400207947 */ /* 0x000fec0003800000 */
.L_x_5681:
[----:B------:R-:W-:Y:S01]  /*5a80*/  FFMA.FTZ R168, R12, R181, R180 ;  /* 0x000000b50ca87223 */ /* 0x000fe200000100b4 */
[----:B-----5:R-:W-:Y:S02]  /*5a90*/  SHF.L.U32 R171, R179, 0x10, RZ ;  /* 0x00000010b3ab7819 */ /* 0x020fe400000006ff */
        /* <DEDUP_REMOVED lines=12> */
[----:B------:R-:W-:Y:S01]  /*5b60*/  FFMA.FTZ R171, R9, R171, R27 ;  /* 0x000000ab09ab7223 */ /* 0x000fe2000001001b */
[----:B------:R-:W-:-:S03]  /*5b70*/  SHF.L.U32 R168, R191, 0x10, RZ ;  /* 0x00000010bfa87819 */ /* 0x000fc600000006ff */
[----:B------:R-:W-:-:S04]  /*5b80*/  FMUL.FTZ R169, R171, R8 ;  /* 0x00000008aba97220 */ /* 0x000fc80000410000 */
[----:B------:R-:W-:Y:S01]  /*5b90*/  FFMA.FTZ R179, R169, R172, R59 ;  /* 0x000000aca9b37223 */ /* 0x000fe2000001003b */
[----:B------:R-:W-:Y:S01]  /*5ba0*/  FMUL.FTZ R59, R168, R169 ;  /* 0x000000a9a83b7220 */ /* 0x000fe20000410000 */
[----:B------:R-:W-:Y:S01]  /*5bb0*/  FFMA.FTZ R168, R186, R181, R180 ;  /* 0x000000b5baa87223 */ /* 0x000fe200000100b4 */
[----:B------:R-:W-:-:S03]  /*5bc0*/  SHF.L.U32 R172, R178, 0x10, RZ ;  /* 0x00000010b2ac7819 */ /* 0x000fc600000006ff */
[----:B------:R-:W-:Y:S01]  /*5bd0*/  FADD.FTZ R168, R231, -R168 ;  /* 0x800000a8e7a87221 */ /* 0x000fe20000010000 */
[----:B------:R-:W-:Y:S02]  /*5be0*/  F2FP.BF16.F32.PACK_AB R59, R59, R58 ;  /* 0x0000003a3b3b723e */ /* 0x000fe400000010ff */
[----:B------:R-:W-:Y:S01]  /*5bf0*/  SHF.L.U32 R58, R142, 0x10, RZ ;  /* 0x000000108e3a7819 */ /* 0x000fe200000006ff */
[----:B------:R-:W-:-:S04]  /*5c00*/  FFMA.FTZ R168, R9, R168, R24 ;  /* 0x000000a809a87223 */ /* 0x000fc80000010018 */
[----:B------:R-:W-:-:S04]  /*5c10*/  FMUL.FTZ R169, R168, R8 ;  /* 0x00000008a8a97220 */ /* 0x000fc80000410000 */
[----:B------:R-:W-:Y:S01]  /*5c20*/  FFMA.FTZ R183, R169, R172, R56 ;  /* 0x000000aca9b77223 */ /* 0x000fe20000010038 */
[----:B------:R-:W-:Y:S01]  /*5c30*/  FFMA.FTZ R56, R23, R181, R180 ;  /* 0x000000b517387223 */ /* 0x000fe200000100b4 */
[----:B------:R-:W-:-:S03]  /*5c40*/  FMUL.FTZ R58, R58, R169 ;  /* 0x000000a93a3a7220 */ /* 0x000fc60000410000 */
[----:B------:R-:W-:-:S04]  /*5c50*/  FADD.FTZ R56, R187, -R56 ;  /* 0x80000038bb387221 */ /* 0x000fc80000010000 */
[----:B------:R-:W-:Y:S01]  /*5c60*/  FFMA.FTZ R169, R9, R56, R25 ;  /* 0x0000003809a97223 */ /* 0x000fe20000010019 */
[----:B------:R-:W-:-:S03]  /*5c70*/  SHF.L.U32 R56, R190, 0x10, RZ ;  /* 0x00000010be387819 */ /* 0x000fc600000006ff */
[----:B------:R-:W-:-:S04]  /*5c80*/  FMUL.FTZ R172, R169, R8 ;  /* 0x00000008a9ac7220 */ /* 0x000fc80000410000 */
[----:B------:R-:W-:Y:S01]  /*5c90*/  FFMA.FTZ R178, R172, R173, R57 ;  /* 0x000000adacb27223 */ /* 0x000fe20000010039 */
[----:B------:R-:W-:Y:S01]  /*5ca0*/  FMUL.FTZ R57, R56, R172 ;  /* 0x000000ac38397220 */ /* 0x000fe20000410000 */
[----:B------:R-:W-:Y:S01]  /*5cb0*/  FFMA.FTZ R56, R198, R181, R180 ;  /* 0x000000b5c6387223 */ /* 0x000fe200000100b4 */
[----:B------:R-:W-:Y:S02]  /*5cc0*/  PRMT R172, R177, 0x7632, R172 ;  /* 0x00007632b1ac7816 */ /* 0x000fe400000000ac */
[----:B------:R-:W-:Y:S01]  /*5cd0*/  SHF.L.U32 R173, R176, 0x10, RZ ;  /* 0x00000010b0ad7819 */ /* 0x000fe200000006ff */
[----:B------:R-:W-:Y:S01]  /*5ce0*/  FADD.FTZ R56, R234, -R56 ;  /* 0x80000038ea387221 */ /* 0x000fe20000010000 */
[----:B------:R-:W-:Y:S02]  /*5cf0*/  F2FP.BF16.F32.PACK_AB R58, R57, R58 ;  /* 0x0000003a393a723e */ /* 0x000fe400000010ff */
[----:B------:R-:W-:Y:S01]  /*5d00*/  SHF.L.U32 R172, R172, 0x10, RZ ;  /* 0x00000010acac7819 */ /* 0x000fe200000006ff */
[----:B------:R-:W-:Y:S01]  /*5d10*/  FFMA.FTZ R174, R9, R56, R30 ;  /* 0x0000003809ae7223 */ /* 0x000fe2000001001e */
        /* <DEDUP_REMOVED lines=29> */
[----:B------:R-:W-:-:S07]  /*5ef0*/  F2FP.BF16.F32.PACK_AB R56, R61, R56 ;  /* 0x000000383d38723e */ /* 0x000fce00000010ff */
.L_x_5682:
[----:B------:R-:W-:-:S04]  /*5f00*/  ISETP.NE.U32.AND P1, PT, RZ, UR12, PT ;  /* 0x0000000cff007c0c */ /* 0x000fc8000bf25070 */
[----:B------:R-:W-:-:S13]  /*5f10*/  ISETP.NE.AND.EX P1, PT, RZ, UR13, PT, P1 ;  /* 0x0000000dff007c0c */ /* 0x000fda000bf25310 */
        /* <DEDUP_REMOVED lines=14> */
.L_x_5680:
[----:B------:R-:W-:Y:S05]  /*6000*/  BSYNC.RECONVERGENT B2 ;  /* 0x0000000000027941 */ /* 0x000fea0003800200 */
.L_x_5679:
        /* <DEDUP_REMOVED lines=82> */
.L_x_5685:
        /* <DEDUP_REMOVED lines=72> */
.L_x_5686:
        /* <DEDUP_REMOVED lines=14> */
.L_x_5684:
[----:B------:R-:W-:Y:S05]  /*6a90*/  BSYNC.RECONVERGENT B2 ;  /* 0x0000000000027941 */ /* 0x000fea0003800200 */
.L_x_5683:
        /* <DEDUP_REMOVED lines=81> */
.L_x_5689:
        /* <DEDUP_REMOVED lines=72> */
.L_x_5690:
        /* <DEDUP_REMOVED lines=14> */
.L_x_5688:
[----:B------:R-:W-:Y:S05]  /*7510*/  BSYNC.RECONVERGENT B2 ;  /* 0x0000000000027941 */ /* 0x000fea0003800200 */
.L_x_5687:
        /* <DEDUP_REMOVED lines=13> */
[C---:B------:R-:W-:Y:S01]  /*75f0*/  FFMA.FTZ R171, R9.reuse, R168, R167 ;  /* 0x000000a809ab7223 */ /* 0x040fe200000100a7 */
[----:B------:R-:W-:Y:S01]  /*7600*/  FFMA.FTZ R170, R9, R170, R166 ;  /* 0x000000aa09aa7223 */ /* 0x000fe200000100a6 */
        /* <DEDUP_REMOVED lines=16> */
[----:B------:R-:W-:-:S04]  /*7710*/  FFMA.FTZ R168, R9, R34, R164 ;  /* 0x0000002209a87223 */ /* 0x000fc800000100a4 */
[----:B------:R-:W-:-:S04]  /*7720*/  FMUL.FTZ R34, R168, R8 ;  /* 0x00000008a8227220 */ /* 0x000fc80000410000 */
[----:B------:R-:W-:Y:S01]  /*7730*/  FFMA.FTZ R183, R34, R169, R32 ;  /* 0x000000a922b77223 */ /* 0x000fe20000010020 */
[----:B------:R-:W-:-:S04]  /*7740*/  FFMA.FTZ R32, R3, R181, R180 ;  /* 0x000000b503207223 */ /* 0x000fc800000100b4 */
[----:B------:R-:W-:Y:S01]  /*7750*/  FADD.FTZ R169, R204, -R32 ;  /* 0x80000020cca97221 */ /* 0x000fe20000010000 */
[----:B------:R-:W-:-:S03]  /*7760*/  SHF.L.U32 R32, R130, 0x10, RZ ;  /* 0x0000001082207819 */ /* 0x000fc600000006ff */
[----:B------:R-:W-:Y:S02]  /*7770*/  FFMA.FTZ R169, R9, R169, R165 ;  /* 0x000000a909a97223 */ /* 0x000fe400000100a5 */
        /* <DEDUP_REMOVED lines=10> */
[----:B------:R-:W-:Y:S01]  /*7820*/  FFMA.FTZ R174, R9, R32, R162 ;  /* 0x0000002009ae7223 */ /* 0x000fe200000100a2 */
[----:B------:R-:W-:-:S03]  /*7830*/  SHF.L.U32 R32, R177, 0x10, RZ ;  /* 0x00000010b1207819 */ /* 0x000fc600000006ff */
        /* <DEDUP_REMOVED lines=21> */
[----:B------:R-:W-:Y:S01]  /*7990*/  FFMA.FTZ R173, R9, R173, R161 ;  /* 0x000000ad09ad7223 */ /* 0x000fe200000100a1 */
        /* <DEDUP_REMOVED lines=8> */
.L_x_5691:
[----:B------:R-:W-:-:S04]  /*7a20*/  FFMA.FTZ R182, R2, R181, R180 ;  /* 0x000000b502b67223 */ /* 0x000fc800000100b4 */
[----:B------:R-:W-:-:S04]  /*7a30*/  FADD.FTZ R182, R199, -R182 ;  /* 0x800000b6c7b67221 */ /* 0x000fc80000010000 */
[----:B-----5:R-:W-:Y:S01]  /*7a40*/  FFMA.FTZ R183, R9, R182, R167 ;  /* 0x000000b609b77223 */ /* 0x020fe200000100a7 */
[C---:B------:R-:W-:Y:S02]  /*7a50*/  PRMT R182, R179.reuse, 0x7632, R182 ;  /* 0x00007632b3b67816 */ /* 0x040fe400000000b6 */
[----:B------:R-:W-:Y:S01]  /*7a60*/  SHF.L.U32 R179, R179, 0x10, RZ ;  /* 0x00000010b3b37819 */ /* 0x000fe200000006ff */
[----:B------:R-:W-:Y:S01]  /*7a70*/  FMUL.FTZ R183, R183, R8 ;  /* 0x00000008b7b77220 */ /* 0x000fe20000410000 */
[----:B------:R-:W-:-:S05]  /*7a80*/  SHF.L.U32 R182, R182, 0x10, RZ ;  /* 0x00000010b6b67819 */ /* 0x000fca00000006ff */
[----:B------:R-:W-:Y:S01]  /*7a90*/  FFMA.FTZ R182, R183, R182, R35 ;  /* 0x000000b6b7b67223 */ /* 0x000fe20000010023 */
[----:B------:R-:W-:-:S04]  /*7aa0*/  FFMA.FTZ R35, R192, R181, R180 ;  /* 0x000000b5c0237223 */ /* 0x000fc800000100b4 */
[----:B------:R-:W-:-:S04]  /*7ab0*/  FADD.FTZ R35, R213, -R35 ;  /* 0x80000023d5237221 */ /* 0x000fc80000010000 */
[----:B------:R-:W-:-:S04]  /*7ac0*/  FFMA.FTZ R35, R9, R35, R166 ;  /* 0x0000002309237223 */ /* 0x000fc800000100a6 */
        /* <DEDUP_REMOVED lines=56> */
[----:B------:R-:W-:Y:S01]  /*7e50*/  FMUL.FTZ R8, R9, R8 ;  /* 0x0000000809087220 */ /* 0x000fe20000410000 */
[----:B------:R-:W-:-:S03]  /*7e60*/  SHF.L.U32 R9, R238, 0x10, RZ ;  /* 0x00000010ee097819 */ /* 0x000fc600000006ff */
[----:B------:R-:W-:Y:S02]  /*7e70*/  FFMA.FTZ R37, R8, R176, R37 ;  /* 0x000000b008257223 */ /* 0x000fe40000010025 */
[----:B------:R-:W-:-:S05]  /*7e80*/  FMUL.FTZ R9, R9, R8 ;  /* 0x0000000809097220 */ /* 0x000fca0000410000 */
[----:B------:R-:W-:-:S07]  /*7e90*/  F2FP.BF16.F32.PACK_AB R32, R9, R32 ;  /* 0x000000200920723e */ /* 0x000fce00000010ff */
.L_x_5692:
        /* <DEDUP_REMOVED lines=10> */
[----:B------:R-:W-:-:S07]  /*7f40*/  MOV R35, R182 ;  /* 0x000000b600237202 */ /* 0x000fce0000000f00 */
.L_x_5676:
[----:B------:R-:W-:Y:S05]  /*7f50*/  BSYNC.RECONVERGENT B1 ;  /* 0x0000000000017941 */ /* 0x000fea0003800200 */
.L_x_5662:
[----:B-----5:R-:W0:Y:S02]  /*7f60*/  LDC.64 R8, c[0x0][0x380] ;  /* 0x0000e000ff087b82 */ /* 0x020e240000000a00 */
[----:B0-----:R-:W-:-:S04]  /*7f70*/  LEA R212, R8, R212, 0x2 ;  /* 0x000000d408d47211 */ /* 0x001fc800078e10ff */
[----:B------:R-:W-:-:S13]  /*7f80*/  ISETP.GE.AND P1, PT, R212, R9, PT ;  /* 0x00000009d400720c */ /* 0x000fda0003f26270 */
[----:B------:R-:W-:Y:S05]  /*7f90*/  @!P1 BRA `(.L_x_5693) ;  /* 0xffffff8c00b89947 */ /* 0x000fea000383ffff */
.L_x_5652:
[----:B------:R-:W-:Y:S05]  /*7fa0*/  BSYNC B0 ;  /* 0x0000000000007941 */ /* 0x000fea0003800000 */
.L_x_5651:
[----:B------:R-:W2:Y:S01]  /*7fb0*/  LDL.LU R5, [R1+0x14] ;  /* 0x0000140001057983 */ /* 0x000ea20000300800 */
[----:B------:R-:W-:Y:S01]  /*7fc0*/  MOV R4, 0x400 ;  /* 0x0000040000047802 */ /* 0x000fe20000000f00 */
[----:B------:R-:W-:Y:S05]  /*7fd0*/  WARPSYNC.ALL ;  /* 0x0000000000007948 */ /* 0x000fea0003800000 */
[----:B------:R-:W0:Y:S01]  /*7fe0*/  S2R R177, SR_TID.X ;  /* 0x0000000000b17919 */ /* 0x000e220000002100 */
[----:B------:R-:W1:Y:S01]  /*7ff0*/  S2UR UR4, SR_CTAID.X ;  /* 0x00000000000479c3 */ /* 0x000e620000002500 */
[----:B------:R-:W3:Y:S01]  /*8000*/  LDCU.128 UR16, c[0x0][0x440] ;  /* 0x00008800ff1077ac */ /* 0x000ee20008000c00 */
[----:B------:R-:W-:Y:S01]  /*8010*/  BSSY.RECONVERGENT B0, `(.L_x_5694) ;  /* 0x0000098000007945 */ /* 0x000fe20003800200 */
[----:B0-----:R-:W-:-:S02]  /*8020*/  SHF.L.U32 R2, R177, 0x7, RZ ;  /* 0x00000007b1027819 */ /* 0x001fc400000006ff */
[----:B------:R-:W-:Y:S02]  /*8030*/  SHF.L.U32 R0, R177, 0x5, RZ ;  /* 0x00000005b1007819 */ /* 0x000fe400000006ff */
[----:B------:R-:W-:-:S04]  /*8040*/  LOP3.LUT R3, R2, 0x3000, RZ, 0xc0, !PT ;  /* 0x0000300002037812 */ /* 0x000fc800078ec0ff */
[----:B------:R-:W-:Y:S02]  /*8050*/  LOP3.LUT R0, R3, 0x3e0, R0, 0xf8, !PT ;  /* 0x000003e003007812 */ /* 0x000fe400078ef800 */
[----:B--2---:R-:W-:Y:S02]  /*8060*/  MOV R176, R5 ;  /* 0x0000000500b07202 */ /* 0x004fe40000000f00 */
[----:B------:R-:W0:Y:S02]  /*8070*/  S2R R5, SR_CgaCtaId ;  /* 0x0000000000057919 */ /* 0x000e240000008800 */
        /* <DEDUP_REMOVED lines=25> */
[----:B--2---:R-:W-:-:S03]  /*8210*/  FADD.FTZ R2, R2, R3 ;  /* 0x0000000302027221 */ /* 0x004fc60000010000 */
        /* <DEDUP_REMOVED lines=44> */
[----:B--2---:R-:W-:Y:S01]  /*84e0*/  FADD.FTZ R4, R4, R29 ;  /* 0x0000001d04047221 */ /* 0x004fe20000010000 */
        /* <DEDUP_REMOVED lines=36> */
[----:B--2---:R-:W-:Y:S02]  /*8730*/  LOP3.LUT R36, R177, 0x7f, RZ, 0x3c, !PT ;  /* 0x0000007fb1247812 */ /* 0x004fe400078e3cff */
        /* <DEDUP_REMOVED lines=8> */
[----:B-1----:R-:W-:Y:S02]  /*87c0*/  IADD3 R32, P0, PT, R32, UR4, RZ ;  /* 0x0000000420207c10 */ /* 0x002fe4000ff1e0ff */
        /* <DEDUP_REMOVED lines=28> */
.L_x_5695:
[----:B------:R-:W-:Y:S05]  /*8990*/  BSYNC.RECONVERGENT B0 ;  /* 0x0000000000007941 */ /* 0x000fea0003800200 */
.L_x_5694:
        /* <DEDUP_REMOVED lines=25> */
[----:B------:R-:W4:Y:S01]  /*8b30*/  LDS R3, [R8+0x600] ;  /* 0x0006000008037984 */ /* 0x000f220000000800 */
[----:B------:R-:W-:Y:S01]  /*8b40*/  FADD.FTZ R9, R9, R24 ;  /* 0x0000001809097221 */ /* 0x000fe20000010000 */
[----:B------:R-:W-:Y:S01]  /*8b50*/  FADD.FTZ R15, R15, R22 ;  /* 0x000000160f0f7221 */ /* 0x000fe20000010000 */
[----:B------:R-:W-:Y:S01]  /*8b60*/  FADD.FTZ R11, R11, R26 ;  /* 0x0000001a0b0b7221 */ /* 0x000fe20000010000 */
[----:B------:R-:W4:Y:S01]  /*8b70*/  LDS R4, [R8+0x800] ;  /* 0x0008000008047984 */ /* 0x000f220000000800 */
[----:B------:R-:W-:Y:S01]  /*8b80*/  FADD.FTZ R69, RZ, R69 ;  /* 0x00000045ff457221 */ /* 0x000fe20000010000 */
[----:B------:R-:W-:Y:S01]  /*8b90*/  FADD.FTZ R71, RZ, R71 ;  /* 0x00000047ff477221 */ /* 0x000fe20000010000 */
[----:B------:R-:W-:Y:S01]  /*8ba0*/  FADD.FTZ R72, RZ, R72 ;  /* 0x00000048ff487221 */ /* 0x000fe20000010000 */
[----:B------:R-:W4:Y:S01]  /*8bb0*/  LDS R5, [R8+0xa00] ;  /* 0x000a000008057984 */ /* 0x000f220000000800 */
[----:B------:R-:W-:Y:S01]  /*8bc0*/  FADD.FTZ R73, RZ, R73 ;  /* 0x00000049ff497221 */ /* 0x000fe20000010000 */
[----:B------:R-:W-:Y:S01]  /*8bd0*/  FADD.FTZ R74, RZ, R74 ;  /* 0x0000004aff4a7221 */ /* 0x000fe20000010000 */
[----:B------:R-:W-:Y:S01]  /*8be0*/  FADD.FTZ R75, RZ, R75 ;  /* 0x0000004bff4b7221 */ /* 0x000fe20000010000 */
[----:B------:R-:W4:Y:S01]  /*8bf0*/  LDS R6, [R8+0xc00] ;  /* 0x000c000008067984 */ /* 0x000f220000000800 */
[----:B------:R-:W-:Y:S01]  /*8c00*/  FADD.FTZ R76, RZ, R76 ;  /* 0x0000004cff4c7221 */ /* 0x000fe20000010000 */
[----:B------:R-:W-:Y:S01]  /*8c10*/  FADD.FTZ R69, R69, R78 ;  /* 0x0000004e45457221 */ /* 0x000fe20000010000 */
[----:B------:R-:W-:Y:S01]  /*8c20*/  FADD.FTZ R71, R71, R80 ;  /* 0x0000005047477221 */ /* 0x000fe20000010000 */
[----:B------:R-:W4:Y:S01]  /*8c30*/  LDS R20, [R8+0x2e00] ;  /* 0x002e000008147984 */ /* 0x000f220000000800 */
        /* <DEDUP_REMOVED lines=24> */
[----:B------:R-:W-:Y:S01]  /*8dc0*/  FADD.FTZ R3, RZ, R3 ;  /* 0x00000003ff037221 */ /* 0x000fe20000010000 */
[----:B------:R-:W-:Y:S01]  /*8dd0*/  BSSY.RECONVERGENT B0, `(.L_x_5696) ;  /* 0x000003e000007945 */ /* 0x000fe20003800200 */
[C---:B------:R-:W-:Y:S01]  /*8de0*/  ISETP.GE.U32.AND P0, PT, R36.reuse, 0x200, PT ;  /* 0x000002002400780c */ /* 0x040fe20003f06070 */
[----:B------:R-:W4:Y:S01]  /*8df0*/  LDS R28, [R8+0x3e00] ;  /* 0x003e0000081c7984 */ /* 0x000f220000000800 */
[----:B------:R-:W-:Y:S01]  /*8e00*/  FADD.FTZ R4, RZ, R4 ;  /* 0x00000004ff047221 */ /* 0x000fe20000010000 */
[C---:B------:R-:W-:Y:S01]  /*8e10*/  ISETP.GE.U32.AND P1, PT, R36.reuse, 0x280, PT ;  /* 0x000002802400780c */ /* 0x040fe20003f26070 */
[----:B------:R-:W-:Y:S01]  /*8e20*/  FADD.FTZ R9, R9, R64 ;  /* 0x0000004009097221 */ /* 0x000fe20000010000 */
        /* <DEDUP_REMOVED lines=9> */
[----:B------:R-:W-:Y:S01]  /*8ec0*/  FADD.FTZ R7, R7, R20 ;  /* 0x0000001407077221 */ /* 0x000fe20000010000 */
[----:B------:R-:W-:Y:S01]  /*8ed0*/  ISETP.GE.U32.AND P4, PT, R36, 0x400, PT ;  /* 0x000004002400780c */ /* 0x000fe20003f86070 */
[----:B------:R-:W-:Y:S01]  /*8ee0*/  FADD.FTZ R15, R15, R70 ;  /* 0x000000460f0f7221 */ /* 0x000fe20000010000 */
[----:B------:R-:W4:Y:S01]  /*8ef0*/  LDS R18, [R8+0x2a00] ;  /* 0x002a000008127984 */ /* 0x000f220000000800 */
        /* <DEDUP_REMOVED lines=19> */
[----:B------:R-:W-:-:S03]  /*9030*/  FADD.FTZ R41, R7, R28 ;  /* 0x0000001c07297221 */ /* 0x000fc60000010000 */
        /* <DEDUP_REMOVED lines=23> */
.L_x_5697:
[----:B------:R-:W-:Y:S05]  /*91b0*/  BSYNC.RECONVERGENT B0 ;  /* 0x0000000000007941 */ /* 0x000fea0003800200 */
.L_x_5696:
        /* <DEDUP_REMOVED lines=18> */
.L_x_5699:
[----:B------:R-:W-:Y:S05]  /*92e0*/  BSYNC.RECONVERGENT B0 ;  /* 0x0000000000007941 */ /* 0x000fea0003800200 */
.L_x_5698:
        /* <DEDUP_REMOVED lines=18> */
.L_x_5701:
[----:B------:R-:W-:Y:S05]  /*9410*/  BSYNC.RECONVERGENT B0 ;  /* 0x0000000000007941 */ /* 0x000fea0003800200 */
.L_x_5700:
        /* <DEDUP_REMOVED lines=18> */
.L_x_5703:
[----:B------:R-:W-:Y:S05]  /*9540*/  BSYNC.RECONVERGENT B0 ;  /* 0x0000000000007941 */ /* 0x000fea0003800200 */
.L_x_5702:
        /* <DEDUP_REMOVED lines=18> */
.L_x_5705:
[----:B------:R-:W-:Y:S05]  /*9670*/  BSYNC.RECONVERGENT B0 ;  /* 0x0000000000007941 */ /* 0x000fea0003800200 */
.L_x_5704:
        /* <DEDUP_REMOVED lines=18> */
.L_x_5707:
[----:B------:R-:W-:Y:S05]  /*97a0*/  BSYNC.RECONVERGENT B0 ;  /* 0x0000000000007941 */ /* 0x000fea0003800200 */
.L_x_5706:
        /* <DEDUP_REMOVED lines=11> */
.L_x_5661:
        /* <DEDUP_REMOVED lines=8> */
.L_x_5709:
[----:B------:R-:W-:Y:S05]  /*98e0*/  BSYNC B1 ;  /* 0x0000000000017941 */ /* 0x000fea0003800000 */
.L_x_5708:
        /* <DEDUP_REMOVED lines=9> */
.L_x_5710:
        /* <DEDUP_REMOVED lines=8> */
.L_x_5711:
[----:B------:R-:W-:Y:S02]  /*9a00*/  MOV R179, R181 ;  /* 0x000000b500b37202 */ /* 0x000fe40000000f00 */
[----:B------:R-:W-:-:S05]  /*9a10*/  MOV R176, R182 ;  /* 0x000000b600b07202 */ /* 0x000fca0000000f00 */
[----:B------:R-:W-:Y:S01]  /*9a20*/  FADD.FTZ R180, R180, R176 ;  /* 0x000000b0b4b47221 */ /* 0x000fe20000010000 */
[----:B------:R-:W-:-:S07]  /*9a30*/  MOV R176, 0xffffffff ;  /* 0xffffffff00b07802 */ /* 0x000fce0000000f00 */
[----:B------:R-:W-:Y:S05]  /*9a40*/  WARPSYNC.COLLECTIVE R176, `(.L_x_5712) ;  /* 0x00000000b0087348 */ /* 0x000fea0003c00000 */
[----:B------:R0:W1:Y:S02]  /*9a50*/  SHFL.BFLY P6, R182, R179, R178, R177 ;  /* 0x0c0000b2b3b67389 */ /* 0x00006400000c00b1 */
[----:B01----:R-:W-:Y:S05]  /*9a60*/  ENDCOLLECTIVE ;  /* 0x000000000000791b */ /* 0x003fea0003800000 */
.L_x_5712:
        /* <DEDUP_REMOVED lines=8> */
.L_x_5713:
[----:B------:R-:W-:Y:S02]  /*9af0*/  MOV R179, R181 ;  /* 0x000000b500b37202 */ /* 0x000fe40000000f00 */
[----:B------:R-:W-:-:S05]  /*9b00*/  MOV R176, R182 ;  /* 0x000000b600b07202 */ /* 0x000fca0000000f00 */
[----:B------:R-:W-:Y:S01]  /*9b10*/  FADD.FTZ R180, R180, R176 ;  /* 0x000000b0b4b47221 */ /* 0x000fe20000010000 */
[----:B------:R-:W-:-:S07]  /*9b20*/  MOV R176, 0xffffffff ;  /* 0xffffffff00b07802 */ /* 0x000fce0000000f00 */
[----:B------:R-:W-:Y:S05]  /*9b30*/  WARPSYNC.COLLECTIVE R176, `(.L_x_5714) ;  /* 0x00000000b0087348 */ /* 0x000fea0003c00000 */
[----:B------:R0:W1:Y:S02]  /*9b40*/  SHFL.BFLY P6, R182, R179, R178, R177 ;  /* 0x0c0000b2b3b67389 */ /* 0x00006400000c00b1 */
[----:B01----:R-:W-:Y:S05]  /*9b50*/  ENDCOLLECTIVE ;  /* 0x000000000000791b */ /* 0x003fea0003800000 */
.L_x_5714:
        /* <DEDUP_REMOVED lines=8> */
.L_x_5715:
[----:B------:R-:W-:Y:S02]  /*9be0*/  MOV R179, R181 ;  /* 0x000000b500b37202 */ /* 0x000fe40000000f00 */
[----:B------:R-:W-:-:S05]  /*9bf0*/  MOV R176, R182 ;  /* 0x000000b600b07202 */ /* 0x000fca0000000f00 */
[----:B------:R-:W-:Y:S01]  /*9c00*/  FADD.FTZ R180, R180, R176 ;  /* 0x000000b0b4b47221 */ /* 0x000fe20000010000 */
[----:B------:R-:W-:-:S07]  /*9c10*/  MOV R176, 0xffffffff ;  /* 0xffffffff00b07802 */ /* 0x000fce0000000f00 */
[----:B------:R-:W-:Y:S05]  /*9c20*/  WARPSYNC.COLLECTIVE R176, `(.L_x_5716) ;  /* 0x00000000b0087348 */ /* 0x000fea0003c00000 */
[----:B------:R0:W1:Y:S02]  /*9c30*/  SHFL.BFLY P6, R182, R179, R178, R177 ;  /* 0x0c0000b2b3b67389 */ /* 0x00006400000c00b1 */
[----:B01----:R-:W-:Y:S05]  /*9c40*/  ENDCOLLECTIVE ;  /* 0x000000000000791b */ /* 0x003fea0003800000 */
.L_x_5716:
        /* <DEDUP_REMOVED lines=8> */
.L_x_5717:
[----:B------:R-:W-:Y:S02]  /*9cd0*/  MOV R179, R181 ;  /* 0x000000b500b37202 */ /* 0x000fe40000000f00 */
[----:B------:R-:W-:-:S07]  /*9ce0*/  MOV R183, R182 ;  /* 0x000000b600b77202 */ /* 0x000fce0000000f00 */
[----:B------:R-:W-:Y:S05]  /*9cf0*/  WARPSYNC.COLLECTIVE R176, `(.L_x_5718) ;  /* 0x00000000b0087348 */ /* 0x000fea0003c00000 */
[----:B------:R0:W1:Y:S02]  /*9d00*/  SHFL.BFLY P6, R182, R179, R178, R177 ;  /* 0x0c0000b2b3b67389 */ /* 0x00006400000c00b1 */
[----:B01----:R-:W-:Y:S05]  /*9d10*/  ENDCOLLECTIVE ;  /* 0x000000000000791b */ /* 0x003fea0003800000 */
.L_x_5718:
[----:B------:R-:W-:Y:S01]  /*9d20*/  MOV R176, R182 ;  /* 0x000000b600b07202 */ /* 0x000fe20000000f00 */
[----:B------:R-:W-:Y:S06]  /*9d30*/  BRA `(.L_x_5719) ;  /* 0xffffff8c00547947 */ /* 0x000fec000383ffff */
.L_x_5720:
        /* <DEDUP_REMOVED lines=12> */
.L_x_20010:


//--------------------- .text._ZN10layer_norm13ln_bwd_kernelINS_13Kernel_traitsI13__nv_bfloat16S2_fS2_fjLj1024ELj1ELj4ELj1ELj16ENS_18Kernel_traits_baseILj1024ES2_S2_fS2_fjLj128EEEEELb0ELb1ELb0ELb1EEEvNS_9BwdParamsE --------------------------
	.section	.text._ZN10layer_norm13ln_bwd_kernelINS_13Kernel_traitsI13__nv_bfloat16S2_fS2_fjLj1024ELj1ELj4ELj1ELj16ENS_18Kernel_traits_baseILj1024ES2_S2_fS2_fjLj128EEEEELb0ELb1ELb0ELb1EEEvNS_9BwdParamsE,"ax",@progbits
	.align	128
        .global         _ZN10layer_norm13ln_bwd_kernelINS_13Kernel_traitsI13__nv_bfloat16S2_fS2_fjLj1024ELj1ELj4ELj1ELj16ENS_18Kernel_traits_baseILj1024ES2_S2_fS2_fjLj128EEEEELb0ELb1ELb0ELb1EEEvNS_9BwdParamsE
        .type           _ZN10layer_norm13ln_bwd_kernelINS_13Kernel_traitsI13__nv_bfloat16S2_fS2_fjLj1024ELj1ELj4ELj1ELj16ENS_18Kernel_traits_baseILj1024ES2_S2_fS2_fjLj128EEEEELb0ELb1ELb0ELb1EEEvNS_9BwdParamsE,@function
        .size           _ZN10layer_norm13ln_bwd_kernelINS_13Kernel_traitsI13__nv_bfloat16S2_fS2_fjLj1024ELj1ELj4ELj1ELj16ENS_18Kernel_traits_baseILj1024ES2_S2_fS2_fjLj128EEEEELb0ELb1ELb0ELb1EEEvNS_9BwdParamsE,(.L_x_20011 - _ZN10layer_norm13ln_bwd_kernelINS_13Kernel_traitsI13__nv_bfloat16S2_fS2_fjLj1024ELj1ELj4ELj1ELj16ENS_18Kernel_traits_baseILj1024ES2_S2_fS2_fjLj128EEEEELb0ELb1ELb0ELb1EEEvNS_9BwdParamsE)
        .other          _ZN10layer_norm13ln_bwd_kernelINS_13Kernel_traitsI13__nv_bfloat16S2_fS2_fjLj1024ELj1ELj4ELj1ELj16ENS_18Kernel_traits_baseILj1024ES2_S2_fS2_fjLj128EEEEELb0ELb1ELb0ELb1EEEvNS_9BwdParamsE,@"STO_CUDA_ENTRY STV_DEFAULT"
_ZN10layer_norm13ln_bwd_kernelINS_13Kernel_traitsI13__nv_bfloat16S2_fS2_fjLj1024ELj1ELj4ELj1ELj16ENS_18Kernel_traits_baseILj1024ES2_S2_fS2_fjLj128EEEEELb0ELb1ELb0ELb1EEEvNS_9BwdParamsE:
.text._ZN10layer_norm13ln_bwd_kernelINS_13Kernel_traitsI13__nv_bfloat16S2_fS2_fjLj1024ELj1ELj4ELj1ELj16ENS_18Kernel_traits_baseILj1024ES2_S2_fS2_fjLj128EEEEELb0ELb1ELb0ELb1EEEvNS_9BwdParamsE:
        /* <DEDUP_REMOVED lines=15> */
[----:B------:R-:W0:Y:S01]  /*00f0*/  LDCU.64 UR16, c[0x0][0x390] ;  /* 0x00007200ff1077ac */ /* 0x000e220008000a00 */
[----:B------:R-:W-:Y:S02]  /*0100*/  CS2R R188, SRZ ;  /* 0x0000000000bc7805 */ /* 0x000fe4000001ff00 */
[----:B------:R-:W-:Y:S02]  /*0110*/  CS2R R174, SRZ ;  /* 0x0000000000ae7805 */ /* 0x000fe4000001ff00 */
[----:B------:R-:W-:Y:S01]  /*0120*/  CS2R R172, SRZ ;  /* 0x0000000000ac7805 */ /* 0x000fe2000001ff00 */
[----:B------:R-:W0:Y:S01]  /*0130*/  LDCU.64 UR18, c[0x0][0x468] ;  /* 0x00008d00ff1277ac */ /* 0x000e220008000a00 */
[----:B------:R-:W-:Y:S02]  /*0140*/  CS2R R170, SRZ ;  /* 0x0000000000aa7805 */ /* 0x000fe4000001ff00 */
[----:B------:R-:W-:-:S02]  /*0150*/  CS2R R168, SRZ ;  /* 0x0000000000a87805 */ /* 0x000fc4000001ff00 */
[----:B------:R-:W-:Y:S01]  /*0160*/  CS2R R166, SRZ ;  /* 0x0000000000a67805 */ /* 0x000fe2000001ff00 */
[----:B------:R-:W0:Y:S01]  /*0170*/  LDCU.U8 UR8, c[0x0][0x410] ;  /* 0x00008200ff0877ac */ /* 0x000e220008000000 */
[----:B------:R-:W-:Y:S02]  /*0180*/  CS2R R164, SRZ ;  /* 0x0000000000a47805 */ /* 0x000fe4000001ff00 */
[----:B------:R-:W-:Y:S02]  /*0190*/  CS2R R42, SRZ ;  /* 0x00000000002a7805 */ /* 0x000fe4000001ff00 */
[----:B------:R-:W-:Y:S01]  /*01a0*/  CS2R R40, SRZ ;  /* 0x0000000000287805 */ /* 0x000fe2000001ff00 */
[----:B--2---:R-:W-:Y:S01]  /*01b0*/  USHF.L.U32 UR4, UR4, 0x2, URZ ;  /* 0x0000000204047899 */ /* 0x004fe200080006ff */
[----:B------:R-:W-:Y:S01]  /*01c0*/  CS2R R74, SRZ ;  /* 0x00000000004a7805 */ /* 0x000fe2000001ff00 */
[----:B------:R-:W2:Y:S01]  /*01d0*/  LDCU UR12, c[0x0][0x400] ;  /* 0x00008000ff0c77ac */ /* 0x000ea20008000800 */
        /* <DEDUP_REMOVED lines=42> */
[----:B------:R-:W3:Y:S04]  /*0480*/  LDG.E.128 R20, desc[UR6][R2.64] ;  /* 0x0000000602147981 */ /* 0x000ee8000c1e1d00 */
[----:B------:R-:W4:Y:S01]  /*0490*/  LDG.E.128 R16, desc[UR6][R2.64+0x200] ;  /* 0x0002000602107981 */ /* 0x000f22000c1e1d00 */
[----:B--2---:R-:W-:-:S03]  /*04a0*/  IMAD.WIDE.U32 R4, R7, 0x10, R4 ;  /* 0x0000001007047825 */ /* 0x004fc600078e0004 */
[----:B------:R-:W2:Y:S04]  /*04b0*/  LDG.E.128 R12, desc[UR6][R2.64+0x400] ;  /* 0x00040006020c7981 */ /* 0x000ea8000c1e1d00 */
[----:B------:R-:W2:Y:S04]  /*04c0*/  LDG.E.128 R44, desc[UR6][R4.64] ;  /* 0x00000006042c7981 */ /* 0x000ea8000c1e1d00 */
[----:B------:R-:W2:Y:S04]  /*04d0*/  LDG.E.128 R8, desc[UR6][R2.64+0x600] ;  /* 0x0006000602087981 */ /* 0x000ea8000c1e1d00 */
[----:B------:R-:W2:Y:S04]  /*04e0*/  LDG.E.128 R52, desc[UR6][R4.64+0x400] ;  /* 0x0004000604347981 */ /* 0x000ea8000c1e1d00 */
[----:B------:R-:W2:Y:S01]  /*04f0*/  LDG.E.128 R48, desc[UR6][R4.64+0x200] ;  /* 0x0002000604307981 */ /* 0x000ea2000c1e1d00 */
[----:B-1----:R-:W-:Y:S01]  /*0500*/  ISETP.NE.U32.AND P0, PT, RZ, UR4, PT ;  /* 0x00000004ff007c0c */ /* 0x002fe2000bf05070 */
[----:B------:R-:W-:Y:S01]  /*0510*/  HFMA2 R194, -RZ, RZ, 0, 0 ;  /* 0x00000000ffc27431 */ /* 0x000fe200000001ff */
[----:B------:R-:W-:Y:S01]  /*0520*/  BSSY B1, `(.L_x_5723) ;  /* 0x0000724000017945 */ /* 0x000fe20003800000 */
[----:B------:R-:W-:Y:S01]  /*0530*/  HFMA2 R235, -RZ, RZ, 0, 0 ;  /* 0x00000000ffeb7431 */ /* 0x000fe200000001ff */
[----:B------:R0:W5:Y:S01]  /*0540*/  LDG.E.128 R40, desc[UR6][R4.64+0x600] ;  /* 0x0006000604287981 */ /* 0x000162000c1e1d00 */
[----:B------:R-:W-:Y:S01]  /*0550*/  HFMA2 R219, -RZ, RZ, 0, 0 ;  /* 0x00000000ffdb7431 */ /* 0x000fe200000001ff */
[----:B------:R-:W-:-:S02]  /*0560*/  ISETP.NE.AND.EX P0, PT, RZ, UR5, PT, P0 ;  /* 0x00000005ff007c0c */ /* 0x000fc4000bf05300 */
        /* <DEDUP_REMOVED lines=21> */
[----:B------:R-:W-:Y:S02]  /*06c0*/  MOV R222, RZ ;  /* 0x000000ff00de7202 */ /* 0x000fe40000000f00 */
        /* <DEDUP_REMOVED lines=16> */
[----:B0-----:R-:W-:Y:S02]  /*07d0*/  CS2R R4, SRZ ;  /* 0x0000000000047805 */ /* 0x001fe4000001ff00 */
[----:B---3--:R-:W-:Y:S02]  /*07e0*/  SHF.L.U32 R3, R20, 0x10, RZ ;  /* 0x0000001014037819 */ /* 0x008fe400000006ff */
[----:B------:R-:W-:-:S03]  /*07f0*/  SHF.L.U32 R2, R21, 0x10, RZ ;  /* 0x0000001015027819 */ /* 0x000fc600000006ff */
[----:B------:R0:W-:Y:S04]  /*0800*/  STL [R1+0x38], R3 ;  /* 0x0000380301007387 */ /* 0x0001e80000100800 */
[----:B------:R1:W-:Y:S01]  /*0810*/  STL [R1+0x30], R2 ;  /* 0x0000300201007387 */ /* 0x0003e20000100800 */
[----:B0-----:R-:W-:Y:S02]  /*0820*/  SHF.L.U32 R3, R22, 0x10, RZ ;  /* 0x0000001016037819 */ /* 0x001fe400000006ff */
[----:B-1----:R-:W-:-:S03]  /*0830*/  SHF.L.U32 R2, R23, 0x10, RZ ;  /* 0x0000001017027819 */ /* 0x002fc600000006ff */
[----:B------:R4:W-:Y:S04]  /*0840*/  STL [R1+0x28], R3 ;  /* 0x0000280301007387 */ /* 0x0009e80000100800 */
[----:B------:R0:W-:Y:S01]  /*0850*/  STL [R1+0x20], R2 ;  /* 0x0000200201007387 */ /* 0x0001e20000100800 */
[----:B------:R-:W-:Y:S02]  /*0860*/  PRMT R0, R20, 0x7632, R0 ;  /* 0x0000763214007816 */ /* 0x000fe40000000000 */
[----:B----4-:R-:W-:Y:S02]  /*0870*/  SHF.L.U32 R3, R16, 0x10, RZ ;  /* 0x0000001010037819 */ /* 0x010fe400000006ff */
[----:B0-----:R-:W-:-:S03]  /*0880*/  SHF.L.U32 R2, R17, 0x10, RZ ;  /* 0x0000001011027819 */ /* 0x001fc600000006ff */
[----:B------:R0:W-:Y:S01]  /*0890*/  STL [R1+0x18], R3 ;  /* 0x0000180301007387 */ /* 0x0001e20000100800 */
[----:B------:R-:W-:-:S03]  /*08a0*/  PRMT R56, R21, 0x7632, R56 ;  /* 0x0000763215387816 */ /* 0x000fc60000000038 */
[----:B------:R1:W-:Y:S01]  /*08b0*/  STL [R1+0x10], R2 ;  /* 0x0000100201007387 */ /* 0x0003e20000100800 */
[----:B------:R-:W-:Y:S02]  /*08c0*/  SHF.L.U32 R0, R0, 0x10, RZ ;  /* 0x0000001000007819 */ /* 0x000fe400000006ff */
[----:B------:R-:W-:Y:S02]  /*08d0*/  PRMT R57, R22, 0x7632, R57 ;  /* 0x0000763216397816 */ /* 0x000fe40000000039 */
[----:B0-----:R-:W-:Y:S02]  /*08e0*/  SHF.L.U32 R3, R18, 0x10, RZ ;  /* 0x0000001012037819 */ /* 0x001fe400000006ff */
[----:B-1----:R-:W-:-:S03]  /*08f0*/  SHF.L.U32 R2, R19, 0x10, RZ ;  /* 0x0000001013027819 */ /* 0x002fc600000006ff */
[----:B------:R-:W-:Y:S01]  /*0900*/  STL [R1+0x8], R3 ;  /* 0x0000080301007387 */ /* 0x000fe20000100800 */
[----:B------:R-:W-:Y:S02]  /*0910*/  PRMT R58, R23, 0x7632, R58 ;  /* 0x00007632173a7816 */ /* 0x000fe4000000003a */
[----:B--2---:R-:W-:Y:S01]  /*0920*/  PRMT R62, R46, 0x7632, R62 ;  /* 0x000076322e3e7816 */ /* 0x004fe2000000003e */
[----:B------:R-:W-:Y:S01]  /*0930*/  STL [R1], R2 ;  /* 0x0000000201007387 */ /* 0x000fe20000100800 */
[----:B------:R-:W-:Y:S02]  /*0940*/  SHF.L.U32 R62, R56, 0x10, RZ ;  /* 0x00000010383e7819 */ /* 0x000fe400000006ff */
[----:B------:R-:W-:Y:S01]  /*0950*/  SHF.L.U32 R56, R57, 0x10, RZ ;  /* 0x0000001039387819 */ /* 0x000fe200000006ff */
[----:B------:R0:W-:Y:S01]  /*0960*/  STL [R1+0x34], R0 ;  /* 0x0000340001007387 */ /* 0x0001e20000100800 */
[----:B------:R-:W-:Y:S02]  /*0970*/  PRMT R59, R16, 0x7632, R59 ;  /* 0x00007632103b7816 */ /* 0x000fe4000000003b */
[----:B------:R-:W-:Y:S01]  /*0980*/  PRMT R60, R17, 0x7632, R60 ;  /* 0x00007632113c7816 */ /* 0x000fe2000000003c */
[----:B------:R-:W-:Y:S01]  /*0990*/  STL [R1+0x2c], R62 ;  /* 0x00002c3e01007387 */ /* 0x000fe20000100800 */
[----:B------:R-:W-:-:S02]  /*09a0*/  PRMT R61, R18, 0x7632, R61 ;  /* 0x00007632123d7816 */ /* 0x000fc4000000003d */
[----:B0-----:R-:W-:Y:S01]  /*09b0*/  SHF.L.U32 R0, R58, 0x10, RZ ;  /* 0x000000103a007819 */ /* 0x001fe200000006ff */
[----:B------:R0:W-:Y:S01]  /*09c0*/  STL [R1+0x24], R56 ;  /* 0x0000243801007387 */ /* 0x0001e20000100800 */
[----:B------:R-:W-:-:S03]  /*09d0*/  SHF.L.U32 R57, R59, 0x10, RZ ;  /* 0x000000103b397819 */ /* 0x000fc600000006ff */
[----:B------:R1:W-:Y:S01]  /*09e0*/  STL [R1+0x1c], R0 ;  /* 0x00001c0001007387 */ /* 0x0003e20000100800 */
[----:B0-----:R-:W-:-:S03]  /*09f0*/  SHF.L.U32 R56, R60, 0x10, RZ ;  /* 0x000000103c387819 */ /* 0x001fc600000006ff */
[----:B------:R0:W-:Y:S01]  /*0a00*/  STL [R1+0x14], R57 ;  /* 0x0000143901007387 */ /* 0x0001e20000100800 */
[----:B-1----:R-:W-:-:S03]  /*0a10*/  SHF.L.U32 R0, R61, 0x10, RZ ;  /* 0x000000103d007819 */ /* 0x002fc600000006ff */
[----:B------:R0:W-:Y:S04]  /*0a20*/  STL [R1+0xc], R56 ;  /* 0x00000c3801007387 */ /* 0x0001e80000100800 */
[----:B------:R0:W-:Y:S01]  /*0a30*/  STL [R1+0x4], R0 ;  /* 0x0000040001007387 */ /* 0x0001e20000100800 */
        /* <DEDUP_REMOVED lines=9> */
[----:B------:R-:W-:-:S02]  /*0ad0*/  CS2R R22, SRZ ;  /* 0x0000000000167805 */ /* 0x000fc4000001ff00 */
[----:B------:R-:W-:Y:S02]  /*0ae0*/  SHF.L.U32 R251, R12, 0x10, RZ ;  /* 0x000000100cfb7819 */ /* 0x000fe400000006ff */
[----:B------:R-:W-:Y:S02]  /*0af0*/  CS2R R20, SRZ ;  /* 0x0000000000147805 */ /* 0x000fe4000001ff00 */
[----:B------:R-:W-:Y:S02]  /*0b00*/  SHF.L.U32 R249, R13, 0x10, RZ ;  /* 0x000000100df97819 */ /* 0x000fe400000006ff */
[----:B------:R-:W-:Y:S02]  /*0b10*/  CS2R R18, SRZ ;  /* 0x0000000000127805 */ /* 0x000fe4000001ff00 */
[----:B------:R-:W-:Y:S02]  /*0b20*/  SHF.L.U32 R247, R14, 0x10, RZ ;  /* 0x000000100ef77819 */ /* 0x000fe400000006ff */
        /* <DEDUP_REMOVED lines=30> */
[----:B0-----:R-:W-:-:S07]  /*0d10*/  SHF.L.U32 R236, R236, 0x10, RZ ;  /* 0x00000010ecec7819 */ /* 0x001fce00000006ff */
.L_x_5743:
[----:B------:R-:W0:Y:S01]  /*0d20*/  S2R R100, SR_TID.X ;  /* 0x0000000000647919 */ /* 0x000e220000002100 */
[----:B------:R-:W1:Y:S01]  /*0d30*/  LDC.64 R98, c[0x0][0x3c0] ;  /* 0x0000f000ff627b82 */ /* 0x000e620000000a00 */
[----:B------:R-:W-:-:S05]  /*0d40*/  IMAD R0, R184, UR9, RZ ;  /* 0x00000009b8007c24 */ /* 0x000fca000f8e02ff */
[----:B------:R-:W-:Y:S02]  /*0d50*/  SHF.R.S32.HI R101, RZ, 0x1f, R0 ;  /* 0x0000001fff657819 */ /* 0x000fe40000011400 */
[----:B------:R-:W2:Y:S02]  /*0d60*/  LDC.64 R128, c[0x0][0x3a8] ;  /* 0x0000ea00ff807b82 */ /* 0x000ea40000000a00 */
[----:B------:R-:W-:-:S06]  /*0d70*/  LEA.HI R101, R101, R0, RZ, 0x3 ;  /* 0x0000000065657211 */ /* 0x000fcc00078f18ff */
[----:B------:R-:W3:Y:S01]  /*0d80*/  @P0 LDC.64 R96, c[0x0][0x3e0] ;  /* 0x0000f800ff600b82 */ /* 0x000ee20000000a00 */
[----:B-1----:R-:W-:-:S07]  /*0d90*/  IMAD.WIDE R98, R184, 0x4, R98 ;  /* 0x00000004b8627825 */ /* 0x002fce00078e0262 */
[----:B------:R-:W1:Y:S01]  /*0da0*/  LDC.64 R140, c[0x0][0x428] ;  /* 0x00010a00ff8c7b82 */ /* 0x000e620000000a00 */
[----:B------:R-:W4:Y:S01]  /*0db0*/  LDG.E R216, desc[UR6][R98.64] ;  /* 0x0000000662d87981 */ /* 0x000f22000c1e1900 */
[----:B0-----:R-:W-:-:S06]  /*0dc0*/  LOP3.LUT R0, R100, 0x1f, RZ, 0xc0, !PT ;  /* 0x0000001f64007812 */ /* 0x001fcc00078ec0ff */
[----:B------:R-:W0:Y:S01]  /*0dd0*/  LDC.64 R176, c[0x0][0x3c8] ;  /* 0x0000f200ffb07b82 */ /* 0x000e220000000a00 */
[----:B------:R-:W-:-:S04]  /*0de0*/  LEA.HI.SX32 R189, R101, R0, 0x1d ;  /* 0x0000000065bd7211 */ /* 0x000fc800078feaff */
[C---:B------:R-:W-:Y:S01]  /*0df0*/  IADD3 R188, PT, PT, R189.reuse, 0x20, RZ ;  /* 0x00000020bdbc7810 */ /* 0x040fe20007ffe0ff */
[----:B---3--:R-:W-:Y:S01]  /*0e00*/  @P0 IMAD.WIDE R96, R184, 0x2, R96 ;  /* 0x00000002b8600825 */ /* 0x008fe200078e0260 */
[C---:B------:R-:W-:Y:S02]  /*0e10*/  IADD3 R185, PT, PT, R189.reuse, 0x40, RZ ;  /* 0x00000040bdb97810 */ /* 0x040fe40007ffe0ff */
[C---:B------:R-:W-:Y:S01]  /*0e20*/  IADD3 R0, PT, PT, R189.reuse, 0x60, RZ ;  /* 0x00000060bd007810 */ /* 0x040fe20007ffe0ff */
[--C-:B--2---:R-:W-:Y:S01]  /*0e30*/  IMAD.WIDE.U32 R104, R189, 0x20, R128.reuse ;  /* 0x00000020bd687825 */ /* 0x104fe200078e0080 */
[----:B------:R-:W2:Y:S03]  /*0e40*/  @P0 LDG.E.U16 R193, desc[UR6][R96.64] ;  /* 0x0000000660c10981 */ /* 0x000ea6000c1e1500 */
[----:B------:R-:W-:-:S04]  /*0e50*/  IMAD.WIDE.U32 R112, R188, 0x20, R128 ;  /* 0x00000020bc707825 */ /* 0x000fc800078e0080 */
[--C-:B------:R-:W-:Y:S01]  /*0e60*/  IMAD.WIDE.U32 R120, R185, 0x20, R128.reuse ;  /* 0x00000020b9787825 */ /* 0x100fe200078e0080 */
[----:B------:R-:W3:Y:S03]  /*0e70*/  LDG.E.128 R108, desc[UR6][R112.64] ;  /* 0x00000006706c7981 */ /* 0x000ee6000c1e1d00 */
[----:B------:R-:W-:Y:S01]  /*0e80*/  IMAD.WIDE.U32 R128, R0, 0x20, R128 ;  /* 0x0000002000807825 */ /* 0x000fe200078e0080 */
[----:B------:R-:W2:Y:S04]  /*0e90*/  LDG.E.128 R96, desc[UR6][R104.64] ;  /* 0x0000000668607981 */ /* 0x000ea8000c1e1d00 */
[----:B------:R-:W2:Y:S01]  /*0ea0*/  LDG.E.128 R124, desc[UR6][R128.64] ;  /* 0x00000006807c7981 */ /* 0x000ea2000c1e1d00 */
[----:B-1----:R-:W-:-:S03]  /*0eb0*/  IMAD.WIDE.U32 R100, R189, 0x10, R140 ;  /* 0x00000010bd647825 */ /* 0x002fc600078e008c */
[----:B------:R-:W2:Y:S01]  /*0ec0*/  LDG.E.128 R112, desc[UR6][R112.64+0x10] ;  /* 0x0000100670707981 */ /* 0x000ea2000c1e1d00 */
[----:B------:R-:W-:-:S03]  /*0ed0*/  IMAD.WIDE.U32 R132, R188, 0x10, R140 ;  /* 0x00000010bc847825 */ /* 0x000fc600078e008c */
[----:B------:R-:W2:Y:S04]  /*0ee0*/  LDG.E.128 R104, desc[UR6][R104.64+0x10] ;  /* 0x0000100668687981 */ /* 0x000ea8000c1e1d00 */
[----:B------:R-:W2:Y:S01]  /*0ef0*/  LDG.E.128 R128, desc[UR6][R128.64+0x10] ;  /* 0x0000100680807981 */ /* 0x000ea2000c1e1d00 */
[----:B------:R-:W-:-:S03]  /*0f00*/  IMAD.WIDE.U32 R136, R185, 0x10, R140 ;  /* 0x00000010b9887825 */ /* 0x000fc600078e008c */
[----:B------:R-:W2:Y:S01]  /*0f10*/  LDG.E.128 R116, desc[UR6][R120.64] ;  /* 0x0000000678747981 */ /* 0x000ea2000c1e1d00 */
[----:B------:R-:W-:-:S03]  /*0f20*/  IMAD.WIDE.U32 R140, R0, 0x10, R140 ;  /* 0x00000010008c7825 */ /* 0x000fc600078e008c */
[----:B------:R-:W2:Y:S04]  /*0f30*/  LDG.E.128 R132, desc[UR6][R132.64] ;  /* 0x0000000684847981 */ /* 0x000ea8000c1e1d00 */
[----:B------:R-:W2:Y:S04]  /*0f40*/  LDG.E.128 R140, desc[UR6][R140.64] ;  /* 0x000000068c8c7981 */ /* 0x000ea8000c1e1d00 */
[----:B------:R-:W2:Y:S04]  /*0f50*/  LDG.E.128 R120, desc[UR6][R120.64+0x10] ;  /* 0x0000100678787981 */ /* 0x000ea8000c1e1d00 */
[----:B------:R-:W2:Y:S01]  /*0f60*/  LDG.E.128 R136, desc[UR6][R136.64] ;  /* 0x0000000688887981 */ /* 0x000ea2000c1e1d00 */
[----:B------:R-:W-:Y:S01]  /*0f70*/  ISETP.NE.U32.AND P1, PT, RZ, UR10, PT ;  /* 0x0000000aff007c0c */ /* 0x000fe2000bf25070 */
[----:B0-----:R-:W-:Y:S01]  /*0f80*/  IMAD.WIDE R176, R184, 0x4, R176 ;  /* 0x00000004b8b07825 */ /* 0x001fe200078e02b0 */
[----:B------:R-:W-:Y:S01]  /*0f90*/  ISETP.NE.AND P2, PT, RZ, UR8, PT ;  /* 0x00000008ff007c0c */ /* 0x000fe2000bf45270 */
[----:B------:R-:W2:Y:S01]  /*0fa0*/  LDG.E.128 R100, desc[UR6][R100.64] ;  /* 0x0000000664647981 */ /* 0x000ea2000c1e1d00 */
[----:B------:R-:W-:-:S03]  /*0fb0*/  ISETP.NE.AND.EX P1, PT, RZ, UR11, PT, P1 ;  /* 0x0000000bff007c0c */ /* 0x000fc6000bf25310 */
[----:B------:R0:W2:Y:S10]  /*0fc0*/  LDG.E R186, desc[UR6][R176.64] ;  /* 0x00000006b0ba7981 */ /* 0x0000b4000c1e1900 */
[----:B0-----:R-:W0:Y:S08]  /*0fd0*/  @P1 LDC.64 R176, c[0x0][0x438] ;  /* 0x00010e00ffb01b82 */ /* 0x001e300000000a00 */
[----:B------:R-:W1:Y:S08]  /*0fe0*/  @P1 LDC.64 R178, c[0x0][0x438] ;  /* 0x00010e00ffb21b82 */ /* 0x000e700000000a00 */
[----:B------:R-:W1:Y:S08]  /*0ff0*/  @P1 LDC.64 R180, c[0x0][0x438] ;  /* 0x00010e00ffb41b82 */ /* 0x000e700000000a00 */
[----:B------:R-:W1:Y:S01]  /*1000*/  @P1 LDC.64 R212, c[0x0][0x438] ;  /* 0x00010e00ffd41b82 */ /* 0x000e620000000a00 */
[----:B0-----:R-:W-:-:S05]  /*1010*/  @P1 IMAD.WIDE.U32 R176, R189, 0x20, R176 ;  /* 0x00000020bdb01825 */ /* 0x001fca00078e00b0 */
[----:B-----5:R-:W5:Y:S04]  /*1020*/  @P1 LDG.E.128 R56, desc[UR6][R176.64] ;  /* 0x00000006b0381981 */ /* 0x020f68000c1e1d00 */
[----:B------:R1:W5:Y:S02]  /*1030*/  @P1 LDG.E.128 R60, desc[UR6][R176.64+0x10] ;  /* 0x00001006b03c1981 */ /* 0x000364000c1e1d00 */
[----:B-1----:R-:W-:-:S04]  /*1040*/  @P1 IMAD.WIDE.U32 R176, R188, 0x20, R178 ;  /* 0x00000020bcb01825 */ /* 0x002fc800078e00b2 */
[----:B------:R-:W-:Y:S01]  /*1050*/  @P1 IMAD.WIDE.U32 R178, R185, 0x20, R180 ;  /* 0x00000020b9b21825 */ /* 0x000fe200078e00b4 */
[----:B------:R-:W-:Y:S01]  /*1060*/  MOV R187, 0x3f800000 ;  /* 0x3f80000000bb7802 */ /* 0x000fe20000000f00 */
[----:B------:R-:W5:Y:S02]  /*1070*/  @P1 LDG.E.128 R64, desc[UR6][R176.64] ;  /* 0x00000006b0401981 */ /* 0x000f64000c1e1d00 */
[----:B------:R-:W-:Y:S02]  /*1080*/  @P1 IMAD.WIDE.U32 R180, R0, 0x20, R212 ;  /* 0x0000002000b41825 */ /* 0x000fe400078e00d4 */
[----:B------:R-:W5:Y:S04]  /*1090*/  @P1 LDG.E.128 R68, desc[UR6][R176.64+0x10] ;  /* 0x00001006b0441981 */ /* 0x000f68000c1e1d00 */
[----:B------:R-:W5:Y:S04]  /*10a0*/  @P1 LDG.E.128 R80, desc[UR6][R180.64] ;  /* 0x00000006b4501981 */ /* 0x000f68000c1e1d00 */
[----:B------:R3:W5:Y:S04]  /*10b0*/  @P1 LDG.E.128 R84, desc[UR6][R180.64+0x10] ;  /* 0x00001006b4541981 */ /* 0x000768000c1e1d00 */
[----:B------:R-:W5:Y:S04]  /*10c0*/  @P1 LDG.E.128 R72, desc[UR6][R178.64] ;  /* 0x00000006b2481981 */ /* 0x000f68000c1e1d00 */
[----:B------:R0:W5:Y:S01]  /*10d0*/  @P1 LDG.E.128 R76, desc[UR6][R178.64+0x10] ;  /* 0x00001006b24c1981 */ /* 0x000162000c1e1d00 */
[----:B----4-:R-:W-:-:S05]  /*10e0*/  FSEL R216, R216, RZ, !P2 ;  /* 0x000000ffd8d87208 */ /* 0x010fca0005000000 */
[C---:B---3--:R-:W-:Y:S01]  /*10f0*/  FADD.FTZ R181, -R216.reuse, R111 ;  /* 0x0000006fd8b57221 */ /* 0x048fe20000010100 */
[C---:B--2---:R-:W-:Y:S02]  /*1100*/  FADD.FTZ R111, -R216.reuse, R128 ;  /* 0x00000080d86f7221 */ /* 0x044fe40000010100 */
[----:B------:R-:W2:Y:S01]  /*1110*/  LDL R128, [R1+0x38] ;  /* 0x0000380001807983 */ /* 0x000ea20000100800 */
[C---:B------:R-:W-:Y:S01]  /*1120*/  FADD.FTZ R180, -R216.reuse, R110 ;  /* 0x0000006ed8b47221 */ /* 0x040fe20000010100 */
[C---:B------:R-:W-:Y:S02]  /*1130*/  FADD.FTZ R110, -R216.reuse, R127 ;  /* 0x0000007fd86e7221 */ /* 0x040fe40000010100 */
[----:B------:R-:W3:Y:S01]  /*1140*/  LDL R127, [R1+0x30] ;  /* 0x00003000017f7983 */ /* 0x000ee20000100800 */
[----:B------:R-:W-:Y:S01]  /*1150*/  @P0 SHF.L.U32 R187, R193, 0x10, RZ ;  /* 0x00000010c1bb0819 */ /* 0x000fe200000006ff */
[C---:B------:R-:W-:Y:S01]  /*1160*/  FADD.FTZ R223, -R216.reuse, R104 ;  /* 0x00000068d8df7221 */ /* 0x040fe20000010100 */
[C---:B------:R-:W-:Y:S01]  /*1170*/  FADD.FTZ R104, -R216.reuse, R107 ;  /* 0x0000006bd8687221 */ /* 0x040fe20000010100 */
[C---:B0-----:R-:W-:Y:S01]  /*1180*/  FADD.FTZ R179, -R216.reuse, R109 ;  /* 0x0000006dd8b37221 */ /* 0x041fe20000010100 */
[C---:B------:R-:W-:Y:S01]  /*1190*/  FADD.FTZ R193, -R216.reuse, R112 ;  /* 0x00000070d8c17221 */ /* 0x040fe20000010100 */
[C---:B------:R-:W-:Y:S01]  /*11a0*/  FADD.FTZ R177, -R216.reuse, R117 ;  /* 0x00000075d8b17221 */ /* 0x040fe20000010100 */
[C---:B------:R-:W-:Y:S01]  /*11b0*/  FADD.FTZ R107, -R216.reuse, R124 ;  /* 0x0000007cd86b7221 */ /* 0x040fe20000010100 */
[----:B------:R-:W4:Y:S01]  /*11c0*/  LDL R117, [R1+0x28] ;  /* 0x0000280001757983 */ /* 0x000f220000100800 */
[C---:B------:R-:W-:Y:S01]  /*11d0*/  FADD.FTZ R109, -R216.reuse, R126 ;  /* 0x0000007ed86d7221 */ /* 0x040fe20000010100 */
[----:B------:R-:W-:Y:S01]  /*11e0*/  FADD.FTZ R112, -R216, R129 ;  /* 0x00000081d8707221 */ /* 0x000fe20000010100 */
[C---:B------:R-:W-:Y:S01]  /*11f0*/  PRMT R124, R140.reuse, 0x7632, R124 ;  /* 0x000076328c7c7816 */ /* 0x040fe2000000007c */
[----:B------:R-:W4:Y:S01]  /*1200*/  LDL R129, [R1+0x24] ;  /* 0x0000240001817983 */ /* 0x000f220000100800 */
[----:B------:R-:W-:Y:S01]  /*1210*/  SHF.L.U32 R126, R140, 0x10, RZ ;  /* 0x000000108c7e7819 */ /* 0x000fe200000006ff */
[----:B------:R-:W-:-:S02]  /*1220*/  FADD.FTZ R213, -R216, R113 ;  /* 0x00000071d8d57221 */ /* 0x000fc40000010100 */
[----:B------:R-:W4:Y:S01]  /*1230*/  LDL R140, [R1+0x8] ;  /* 0x00000800018c7983 */ /* 0x000f220000100800 */
[C---:B------:R-:W-:Y:S01]  /*1240*/  FADD.FTZ R178, -R216.reuse, R116 ;  /* 0x00000074d8b27221 */ /* 0x040fe20000010100 */
[C---:B------:R-:W-:Y:S02]  /*1250*/  FADD.FTZ R113, -R216.reuse, R130 ;  /* 0x00000082d8717221 */ /* 0x040fe40000010100 */
[----:B------:R-:W4:Y:S01]  /*1260*/  LDL R116, [R1+0x20] ;  /* 0x0000200001747983 */ /* 0x000f220000100800 */
[----:B------:R-:W-:-:S03]  /*1270*/  FADD.FTZ R176, -R216, R108 ;  /* 0x0000006cd8b07221 */ /* 0x000fc60000010100 */
[----:B------:R-:W4:Y:S01]  /*1280*/  LDL R130, [R1+0x2c] ;  /* 0x00002c0001827983 */ /* 0x000f220000100800 */
[C---:B------:R-:W-:Y:S01]  /*1290*/  FADD.FTZ R226, -R216.reuse, R99 ;  /* 0x00000063d8e27221 */ /* 0x040fe20000010100 */
[C-C-:B------:R-:W-:Y:S01]  /*12a0*/  FADD.FTZ R108, -R216.reuse, R125.reuse ;  /* 0x0000007dd86c7221 */ /* 0x140fe20000010100 */
[C---:B------:R-:W-:Y:S01]  /*12b0*/  FADD.FTZ R215, -R216.reuse, R96 ;  /* 0x00000060d8d77221 */ /* 0x040fe20000010100 */
[C---:B------:R-:W-:Y:S01]  /*12c0*/  FADD.FTZ R227, -R216.reuse, R98 ;  /* 0x00000062d8e37221 */ /* 0x040fe20000010100 */
[C---:B------:R-:W-:Y:S01]  /*12d0*/  FADD.FTZ R195, -R216.reuse, R114 ;  /* 0x00000072d8c37221 */ /* 0x040fe20000010100 */
[C---:B------:R-:W-:Y:S01]  /*12e0*/  PRMT R125, R141.reuse, 0x7632, R125 ;  /* 0x000076328d7d7816 */ /* 0x040fe2000000007d */
        /* <DEDUP_REMOVED lines=12> */
[----:B------:R-:W4:Y:S01]  /*13b0*/  LDL R141, [R1+0x10] ;  /* 0x00001000018d7983 */ /* 0x000f220000100800 */
        /* <DEDUP_REMOVED lines=8> */
[----:B------:R-:W4:Y:S01]  /*1440*/  LDL R139, [R1+0x34] ;  /* 0x00003400018b7983 */ /* 0x000f220000100800 */
[C---:B------:R-:W-:Y:S02]  /*1450*/  PRMT R212, R100.reuse, 0x7632, R212 ;  /* 0x0000763264d47816 */ /* 0x040fe400000000d4 */
[----:B------:R-:W-:Y:S01]  /*1460*/  SHF.L.U32 R225, R100, 0x10, RZ ;  /* 0x0000001064e17819 */ /* 0x000fe200000006ff */
[C---:B------:R-:W-:Y:S01]  /*1470*/  FMUL.FTZ R100, R186.reuse, R215 ;  /* 0x000000d7ba647220 */ /* 0x040fe20000410000 */
[----:B------:R-:W-:Y:S01]  /*1480*/  SHF.L.U32 R224, R101, 0x10, RZ ;  /* 0x0000001065e07819 */ /* 0x000fe200000006ff */
[----:B------:R-:W-:Y:S01]  /*1490*/  FMUL.FTZ R227, R186, R227 ;  /* 0x000000e3bae37220 */ /* 0x000fe20000410000 */
[----:B------:R-:W-:Y:S01]  /*14a0*/  PRMT R97, R142, 0x7632, R97 ;  /* 0x000076328e617816 */ /* 0x000fe20000000061 */
[----:B------:R-:W-:Y:S01]  /*14b0*/  FADD.FTZ R34, R225, R34 ;  /* 0x00000022e1227221 */ /* 0x000fe20000010000 */
[----:B------:R-:W-:Y:S01]  /*14c0*/  FFMA.FTZ R2, R100, R225, R2 ;  /* 0x000000e164027223 */ /* 0x000fe20000010002 */
[----:B------:R-:W-:-:S02]  /*14d0*/  SHF.L.U32 R119, R142, 0x10, RZ ;  /* 0x000000108e777819 */ /* 0x000fc400000006ff */
[----:B------:R-:W-:Y:S01]  /*14e0*/  PRMT R211, R102, 0x7632, R211 ;  /* 0x0000763266d37816 */ /* 0x000fe200000000d3 */
[----:B------:R-:W4:Y:S01]  /*14f0*/  LDL R142, [R1+0x18] ;  /* 0x00001800018e7983 */ /* 0x000f220000100800 */
[----:B------:R-:W-:Y:S01]  /*1500*/  FADD.FTZ R36, R224, R36 ;  /* 0x00000024e0247221 */ /* 0x000fe20000010000 */
[----:B------:R-:W-:Y:S01]  /*1510*/  FFMA.FTZ R4, R227, R224, R4 ;  /* 0x000000e0e3047223 */ /* 0x000fe20000010004 */
[----:B------:R-:W-:Y:S01]  /*1520*/  SHF.L.U32 R102, R102, 0x10, RZ ;  /* 0x0000001066667819 */ /* 0x000fe200000006ff */
[C---:B------:R-:W-:Y:S01]  /*1530*/  FMUL.FTZ R223, R186.reuse, R223 ;  /* 0x000000dfbadf7220 */ /* 0x040fe20000410000 */
[----:B------:R-:W-:Y:S01]  /*1540*/  SHF.L.U32 R211, R211, 0x10, RZ ;  /* 0x00000010d3d37819 */ /* 0x000fe200000006ff */
[----:B------:R-:W4:Y:S01]  /*1550*/  LDL R215, [R1+0x14] ;  /* 0x0000140001d77983 */ /* 0x000f220000100800 */
        /* <DEDUP_REMOVED lines=8> */
[----:B------:R-:W-:Y:S01]  /*15e0*/  FADD.FTZ R150, R218, R150 ;  /* 0x00000096da967221 */ /* 0x000fe20000010000 */
[----:B------:R-:W-:Y:S01]  /*15f0*/  FFMA.FTZ R14, R193, R218, R14 ;  /* 0x000000dac10e7223 */ /* 0x000fe2000001000e */
[----:B------:R-:W-:Y:S01]  /*1600*/  FADD.FTZ R144, R103, R144 ;  /* 0x0000009067907221 */ /* 0x000fe20000010000 */
[----:B------:R-:W-:-:S02]  /*1610*/  SHF.L.U32 R232, R133, 0x10, RZ ;  /* 0x0000001085e87819 */ /* 0x000fc400000006ff */
[----:B------:R-:W-:-:S03]  /*1620*/  SHF.L.U32 R212, R212, 0x10, RZ ;  /* 0x00000010d4d47819 */ /* 0x000fc600000006ff */
[----:B------:R-:W-:Y:S01]  /*1630*/  FADD.FTZ R148, R232, R148 ;  /* 0x00000094e8947221 */ /* 0x000fe20000010000 */
[----:B--2---:R-:W-:Y:S02]  /*1640*/  FMUL.FTZ R225, R128, R225 ;  /* 0x000000e180e17220 */ /* 0x004fe40000410000 */
[----:B------:R-:W2:Y:S01]  /*1650*/  LDL R128, [R1+0x1c] ;  /* 0x00001c0001807983 */ /* 0x000ea20000100800 */
[----:B---3--:R-:W-:Y:S01]  /*1660*/  FMUL.FTZ R224, R127, R224 ;  /* 0x000000e07fe07220 */ /* 0x008fe20000410000 */
[C---:B------:R-:W-:Y:S01]  /*1670*/  FMUL.FTZ R127, R186.reuse, R106 ;  /* 0x0000006aba7f7220 */ /* 0x040fe20000410000 */
[----:B------:R-:W-:-:S04]  /*1680*/  FMUL.FTZ R106, R186, R105 ;  /* 0x00000069ba6a7220 */ /* 0x000fc80000410000 */
[-C--:B------:R-:W-:Y:S01]  /*1690*/  FFMA.FTZ R7, R106, R211.reuse, R7 ;  /* 0x000000d36a077223 */ /* 0x080fe20000010007 */
[----:B----4-:R-:W-:Y:S01]  /*16a0*/  FMUL.FTZ R117, R117, R102 ;  /* 0x0000006675757220 */ /* 0x010fe20000410000 */
[----:B------:R-:W-:Y:S01]  /*16b0*/  FMUL.FTZ R102, R129, R211 ;  /* 0x000000d381667220 */ /* 0x000fe20000410000 */
[-C--:B------:R-:W-:Y:S01]  /*16c0*/  FFMA.FTZ R8, R127, R103.reuse, R8 ;  /* 0x000000677f087223 */ /* 0x080fe20000010008 */
[----:B------:R-:W-:Y:S01]  /*16d0*/  FMUL.FTZ R211, R140, R218 ;  /* 0x000000da8cd37220 */ /* 0x000fe20000410000 */
[----:B------:R-:W-:Y:S02]  /*16e0*/  SHF.L.U32 R218, R216, 0x10, RZ ;  /* 0x00000010d8da7819 */ /* 0x000fe400000006ff */
[----:B------:R-:W3:Y:S01]  /*16f0*/  LDL R216, [R1+0xc] ;  /* 0x00000c0001d87983 */ /* 0x000ee20000100800 */
[----:B------:R-:W-:Y:S01]  /*1700*/  FMUL.FTZ R116, R116, R103 ;  /* 0x0000006774747220 */ /* 0x000fe20000410000 */
[----:B------:R-:W-:Y:S01]  /*1710*/  FMUL.FTZ R129, R186, R179 ;  /* 0x000000b3ba817220 */ /* 0x000fe20000410000 */
[----:B------:R-:W-:Y:S01]  /*1720*/  FMUL.FTZ R103, R130, R214 ;  /* 0x000000d682677220 */ /* 0x000fe20000410000 */
[C---:B------:R-:W-:Y:S01]  /*1730*/  FMUL.FTZ R130, R186.reuse, R180 ;  /* 0x000000b4ba827220 */ /* 0x040fe20000410000 */
[----:B------:R-:W-:-:S03]  /*1740*/  FMUL.FTZ R179, R186, R181 ;  /* 0x000000b5bab37220 */ /* 0x000fc60000410000 */
[----:B------:R-:W-:Y:S01]  /*1750*/  FFMA.FTZ R12, R130, R232, R12 ;  /* 0x000000e8820c7223 */ /* 0x000fe2000001000c */
[----:B------:R-:W-:Y:S01]  /*1760*/  FMUL.FTZ R105, R186, R104 ;  /* 0x00000068ba697220 */ /* 0x000fe20000410000 */
[----:B------:R-:W-:Y:S02]  /*1770*/  FMUL.FTZ R181, R141, R232 ;  /* 0x000000e88db57220 */ /* 0x000fe40000410000 */
[----:B------:R-:W4:Y:S01]  /*1780*/  LDL R232, [R1+0x4] ;  /* 0x0000040001e87983 */ /* 0x000f220000100800 */
[----:B------:R-:W-:-:S03]  /*1790*/  FMUL.FTZ R104, R139, R212 ;  /* 0x000000d48b687220 */ /* 0x000fc60000410000 */
[----:B------:R-:W4:Y:S01]  /*17a0*/  LDL R139, [R1] ;  /* 0x00000000018b7983 */ /* 0x000f220000100800 */
[----:B------:R-:W-:Y:S01]  /*17b0*/  SHF.L.U32 R101, R101, 0x10, RZ ;  /* 0x0000001065657819 */ /* 0x000fe200000006ff */
[----:B------:R-:W-:-:S04]  /*17c0*/  FMUL.FTZ R226, R186, R226 ;  /* 0x000000e2bae27220 */ /* 0x000fc80000410000 */
[----:B------:R-:W-:Y:S01]  /*17d0*/  FADD.FTZ R145, R101, R145 ;  /* 0x0000009165917221 */ /* 0x000fe20000010000 */
[----:B------:R-:W-:Y:S01]  /*17e0*/  FFMA.FTZ R9, R105, R101, R9 ;  /* 0x0000006569097223 */ /* 0x000fe20000010009 */
[----:B------:R-:W-:Y:S01]  /*17f0*/  FADD.FTZ R210, R135, R210 ;  /* 0x000000d287d27221 */ /* 0x000fe20000010000 */
[----:B------:R-:W-:Y:S01]  /*1800*/  FMUL.FTZ R141, R249, R135 ;  /* 0x00000087f98d7220 */ /* 0x000fe20000410000 */
[----:B------:R-:W-:Y:S01]  /*1810*/  FFMA.FTZ R5, R226, R214, R5 ;  /* 0x000000d6e2057223 */ /* 0x000fe20000010005 */
[----:B------:R-:W-:Y:S01]  /*1820*/  FADD.FTZ R37, R214, R37 ;  /* 0x00000025d6257221 */ /* 0x000fe20000010000 */
[C---:B------:R-:W-:Y:S01]  /*1830*/  FMUL.FTZ R228, R186.reuse, R228 ;  /* 0x000000e4bae47220 */ /* 0x040fe20000410000 */
[----:B------:R-:W-:Y:S01]  /*1840*/  FMUL.FTZ R214, R186, R115 ;  /* 0x00000073bad67220 */ /* 0x000fe20000410000 */
[----:B------:R-:W-:-:S04]  /*1850*/  FADD.FTZ R115, RZ, R225 ;  /* 0x000000e1ff737221 */ /* 0x000fc80000010000 */
[----:B------:R-:W-:-:S04]  /*1860*/  FADD.FTZ R115, R104, R115 ;  /* 0x0000007368737221 */ /* 0x000fc80000010000 */
[----:B------:R-:W-:-:S04]  /*1870*/  FADD.FTZ R115, R224, R115 ;  /* 0x00000073e0737221 */ /* 0x000fc80000010000 */
[----:B------:R-:W-:-:S04]  /*1880*/  FADD.FTZ R115, R103, R115 ;  /* 0x0000007367737221 */ /* 0x000fc80000010000 */
[----:B------:R-:W-:Y:S01]  /*1890*/  FADD.FTZ R115, R117, R115 ;  /* 0x0000007375737221 */ /* 0x000fe20000010000 */
[C---:B------:R-:W-:Y:S02]  /*18a0*/  PRMT R230, R132.reuse, 0x7632, R230 ;  /* 0x0000763284e67816 */ /* 0x040fe400000000e6 */
[----:B------:R-:W-:Y:S02]  /*18b0*/  SHF.L.U32 R233, R132, 0x10, RZ ;  /* 0x0000001084e97819 */ /* 0x000fe400000006ff */
[----:B------:R-:W-:-:S03]  /*18c0*/  SHF.L.U32 R230, R230, 0x10, RZ ;  /* 0x00000010e6e67819 */ /* 0x000fc600000006ff */
[----:B------:R-:W-:Y:S01]  /*18d0*/  FMUL.FTZ R180, R142, R233 ;  /* 0x000000e98eb47220 */ /* 0x000fe20000410000 */
[----:B------:R-:W-:Y:S01]  /*18e0*/  PRMT R231, R133, 0x7632, R231 ;  /* 0x0000763285e77816 */ /* 0x000fe200000000e7 */
[----:B------:R-:W-:-:S03]  /*18f0*/  FMUL.FTZ R215, R215, R230 ;  /* 0x000000e6d7d77220 */ /* 0x000fc60000410000 */
[----:B------:R-:W-:Y:S01]  /*1900*/  SHF.L.U32 R231, R231, 0x10, RZ ;  /* 0x00000010e7e77819 */ /* 0x000fe200000006ff */
[C---:B------:R-:W-:Y:S01]  /*1910*/  FMUL.FTZ R213, R186.reuse, R213 ;  /* 0x000000d5bad57220 */ /* 0x040fe20000410000 */
[----:B------:R-:W-:Y:S01]  /*1920*/  SHF.L.U32 R217, R217, 0x10, RZ ;  /* 0x00000010d9d97819 */ /* 0x000fe200000006ff */
[----:B------:R-:W-:-:S04]  /*1930*/  FMUL.FTZ R140, R186, R120 ;  /* 0x00000078ba8c7220 */ /* 0x000fc80000410000 */
[----:B------:R-:W-:Y:S01]  /*1940*/  FADD.FTZ R151, R217, R151 ;  /* 0x00000097d9977221 */ /* 0x000fe20000010000 */
[----:B------:R-:W-:Y:S01]  /*1950*/  FFMA.FTZ R15, R213, R217, R15 ;  /* 0x000000d9d50f7223 */ /* 0x000fe2000001000f */
[----:B------:R-:W-:Y:S01]  /*1960*/  FFMA.FTZ R3, R228, R212, R3 ;  /* 0x000000d4e4037223 */ /* 0x000fe20000010003 */
[----:B------:R-:W-:Y:S01]  /*1970*/  FADD.FTZ R35, R212, R35 ;  /* 0x00000023d4237221 */ /* 0x000fe20000010000 */
[----:B------:R-:W-:Y:S01]  /*1980*/  FMUL.FTZ R195, R186, R195 ;  /* 0x000000c3bac37220 */ /* 0x000fe20000410000 */
[----:B------:R-:W-:Y:S01]  /*1990*/  PRMT R133, R136, 0x7632, R133 ;  /* 0x0000763288857816 */ /* 0x000fe20000000085 */
[----:B------:R-:W-:Y:S01]  /*19a0*/  FADD.FTZ R153, R218, R153 ;  /* 0x00000099da997221 */ /* 0x000fe20000010000 */
[----:B------:R-:W-:Y:S01]  /*19b0*/  SHF.L.U32 R136, R136, 0x10, RZ ;  /* 0x0000001088887819 */ /* 0x000fe200000006ff */
[-C--:B------:R-:W-:Y:S01]  /*19c0*/  FFMA.FTZ R17, R214, R218.reuse, R17 ;  /* 0x000000dad6117223 */ /* 0x080fe20000010011 */
[----:B------:R-:W-:Y:S01]  /*19d0*/  FMUL.FTZ R218, R252, R218 ;  /* 0x000000dafcda7220 */ /* 0x000fe20000410000 */
[----:B------:R-:W-:Y:S01]  /*19e0*/  SHF.L.U32 R133, R133, 0x10, RZ ;  /* 0x0000001085857819 */ /* 0x000fe200000006ff */
[----:B------:R-:W-:Y:S01]  /*19f0*/  FMUL.FTZ R178, R186, R178 ;  /* 0x000000b2bab27220 */ /* 0x000fe20000410000 */
[----:B------:R-:W-:Y:S01]  /*1a00*/  FMUL.FTZ R142, R251, R136 ;  /* 0x00000088fb8e7220 */ /* 0x000fe20000410000 */
[----:B------:R-:W-:-:S02]  /*1a10*/  PRMT R234, R143, 0x7632, R234 ;  /* 0x000076328fea7816 */ /* 0x000fc400000000ea */
[----:B------:R-:W-:Y:S01]  /*1a20*/  SHF.L.U32 R123, R143, 0x10, RZ ;  /* 0x000000108f7b7819 */ /* 0x000fe200000006ff */
[----:B------:R-:W-:Y:S01]  /*1a30*/  FMUL.FTZ R143, R186, R98 ;  /* 0x00000062ba8f7220 */ /* 0x000fe20000410000 */
[----:B------:R-:W-:Y:S01]  /*1a40*/  SHF.L.U32 R98, R134, 0x10, RZ ;  /* 0x0000001086627819 */ /* 0x000fe200000006ff */
[----:B------:R-:W-:Y:S01]  /*1a50*/  FMUL.FTZ R177, R186, R177 ;  /* 0x000000b1bab17220 */ /* 0x000fe20000410000 */
[-C--:B------:R-:W-:Y:S01]  /*1a60*/  FMUL.FTZ R134, R250, R133.reuse ;  /* 0x00000085fa867220 */ /* 0x080fe20000410000 */
[C---:B------:R-:W-:Y:S01]  /*1a70*/  PRMT R132, R138.reuse, 0x7632, R132 ;  /* 0x000076328a847816 */ /* 0x040fe20000000084 */
[----:B------:R-:W-:Y:S01]  /*1a80*/  FADD.FTZ R209, R133, R209 ;  /* 0x000000d185d17221 */ /* 0x000fe20000010000 */
[----:B------:R-:W-:Y:S01]  /*1a90*/  SHF.L.U32 R138, R138, 0x10, RZ ;  /* 0x000000108a8a7819 */ /* 0x000fe200000006ff */
[----:B------:R-:W-:Y:S01]  /*1aa0*/  FFMA.FTZ R19, R177, R133, R19 ;  /* 0x00000085b1137223 */ /* 0x000fe20000010013 */
[----:B------:R-:W-:Y:S01]  /*1ab0*/  FMUL.FTZ R133, R248, R98 ;  /* 0x00000062f8857220 */ /* 0x000fe20000410000 */
[----:B------:R-:W-:Y:S01]  /*1ac0*/  FADD.FTZ R154, R136, R154 ;  /* 0x0000009a889a7221 */ /* 0x000fe20000010000 */
[----:B------:R-:W-:Y:S01]  /*1ad0*/  FFMA.FTZ R18, R178, R136, R18 ;  /* 0x00000088b2127223 */ /* 0x000fe20000010012 */
[----:B------:R-:W-:Y:S01]  /*1ae0*/  SHF.L.U32 R132, R132, 0x10, RZ ;  /* 0x0000001084847819 */ /* 0x000fe200000006ff */
[----:B------:R-:W-:Y:S01]  /*1af0*/  FFMA.FTZ R21, R143, R98, R21 ;  /* 0x000000628f157223 */ /* 0x000fe20000010015 */
[----:B------:R-:W-:Y:S01]  /*1b00*/  FADD.FTZ R219, R98, R219 ;  /* 0x000000db62db7221 */ /* 0x000fe20000010000 */
[----:B------:R-:W-:Y:S01]  /*1b10*/  FADD.FTZ R220, R138, R220 ;  /* 0x000000dc8adc7221 */ /* 0x000fe20000010000 */
[-C--:B------:R-:W-:Y:S01]  /*1b20*/  FFMA.FTZ R22, R140, R138.reuse, R22 ;  /* 0x0000008a8c167223 */ /* 0x080fe20000010016 */
[----:B------:R-:W-:Y:S01]  /*1b30*/  FMUL.FTZ R136, R186, R121 ;  /* 0x00000079ba887220 */ /* 0x000fe20000410000 */
[----:B------:R-:W-:Y:S01]  /*1b40*/  FMUL.FTZ R138, R247, R138 ;  /* 0x0000008af78a7220 */ /* 0x000fe20000410000 */
[----:B------:R-:W-:-:S02]  /*1b50*/  FADD.FTZ R221, R132, R221 ;  /* 0x000000dd84dd7221 */ /* 0x000fc40000010000 */
[-C--:B------:R-:W-:Y:S01]  /*1b60*/  FFMA.FTZ R23, R136, R132.reuse, R23 ;  /* 0x0000008488177223 */ /* 0x080fe20000010017 */
[----:B------:R-:W-:Y:S01]  /*1b70*/  FMUL.FTZ R132, R246, R132 ;  /* 0x00000084f6847220 */ /* 0x000fe20000410000 */
[----:B------:R-:W-:Y:S01]  /*1b80*/  SHF.L.U32 R131, R131, 0x10, RZ ;  /* 0x0000001083837819 */ /* 0x000fe200000006ff */
[----:B------:R-:W-:-:S04]  /*1b90*/  FADD.FTZ R222, R137, R222 ;  /* 0x000000de89de7221 */ /* 0x000fc80000010000 */
[----:B------:R-:W-:Y:S01]  /*1ba0*/  FADD.FTZ R235, R131, R235 ;  /* 0x000000eb83eb7221 */ /* 0x000fe20000010000 */
[----:B------:R-:W-:Y:S01]  /*1bb0*/  SHF.L.U32 R124, R124, 0x10, RZ ;  /* 0x000000107c7c7819 */ /* 0x000fe200000006ff */
[C---:B------:R-:W-:Y:S01]  /*1bc0*/  FMUL.FTZ R107, R186.reuse, R107 ;  /* 0x0000006bba6b7220 */ /* 0x040fe20000410000 */
[C---:B------:R-:W-:Y:S01]  /*1bd0*/  FMUL.FTZ R108, R186.reuse, R108 ;  /* 0x0000006cba6c7220 */ /* 0x040fe20000410000 */
[----:B------:R-:W-:Y:S01]  /*1be0*/  SHF.L.U32 R125, R125, 0x10, RZ ;  /* 0x000000107d7d7819 */ /* 0x000fe200000006ff */
[C---:B------:R-:W-:Y:S01]  /*1bf0*/  FMUL.FTZ R109, R186.reuse, R109 ;  /* 0x0000006dba6d7220 */ /* 0x040fe20000410000 */
[C---:B------:R-:W-:Y:S01]  /*1c00*/  FMUL.FTZ R111, R186.reuse, R111 ;  /* 0x0000006fba6f7220 */ /* 0x040fe20000410000 */
[----:B------:R-:W-:Y:S02]  /*1c10*/  FMUL.FTZ R110, R186, R110 ;  /* 0x0000006eba6e7220 */ /* 0x000fe40000410000 */
[----:B------:R-:W-:Y:S01]  /*1c20*/  FMUL.FTZ R121, R240, R125 ;  /* 0x0000007df0797220 */ /* 0x000fe20000410000 */
[----:B------:R-:W-:Y:S01]  /*1c30*/  SHF.L.U32 R97, R97, 0x10, RZ ;  /* 0x0000001061617819 */ /* 0x000fe200000006ff */
[----:B------:R-:W-:Y:S01]  /*1c40*/  FADD.FTZ R159, R119, R159 ;  /* 0x0000009f779f7221 */ /* 0x000fe20000010000 */
[-C--:B------:R-:W-:Y:S01]  /*1c50*/  FFMA.FTZ R30, R111, R119.reuse, R30 ;  /* 0x000000776f1e7223 */ /* 0x080fe2000001001e */
[----:B------:R-:W-:Y:S01]  /*1c60*/  FMUL.FTZ R119, R239, R119 ;  /* 0x00000077ef777220 */ /* 0x000fe20000410000 */
[C---:B------:R-:W-:Y:S01]  /*1c70*/  FMUL.FTZ R113, R186.reuse, R113 ;  /* 0x00000071ba717220 */ /* 0x040fe20000410000 */
[----:B------:R-:W-:Y:S01]  /*1c80*/  FMUL.FTZ R112, R186, R112 ;  /* 0x00000070ba707220 */ /* 0x000fe20000410000 */
[----:B------:R-:W-:Y:S01]  /*1c90*/  SHF.L.U32 R234, R234, 0x10, RZ ;  /* 0x00000010eaea7819 */ /* 0x000fe200000006ff */
[----:B------:R-:W-:Y:S01]  /*1ca0*/  FADD.FTZ R161, R123, R161 ;  /* 0x000000a17ba17221 */ /* 0x000fe20000010000 */
[----:B------:R-:W-:Y:S01]  /*1cb0*/  FFMA.FTZ R32, R113, R123, R32 ;  /* 0x0000007b71207223 */ /* 0x000fe20000010020 */
[----:B--2---:R-:W-:Y:S01]  /*1cc0*/  FMUL.FTZ R101, R128, R101 ;  /* 0x0000006580657220 */ /* 0x004fe20000410000 */
[C---:B------:R-:W-:Y:S01]  /*1cd0*/  FMUL.FTZ R128, R186.reuse, R176 ;  /* 0x000000b0ba807220 */ /* 0x040fe20000410000 */
[----:B------:R-:W-:-:S04]  /*1ce0*/  FMUL.FTZ R176, R186, R118 ;  /* 0x00000076bab07220 */ /* 0x000fc80000410000 */
[----:B------:R-:W-:Y:S01]  /*1cf0*/  FFMA.FTZ R20, R176, R135, R20 ;  /* 0x00000087b0147223 */ /* 0x000fe20000010014 */
[----:B------:R-:W-:Y:S01]  /*1d00*/  FMUL.FTZ R135, R186, R96 ;  /* 0x00000060ba877220 */ /* 0x000fe20000410000 */
[----:B------:R-:W-:-:S04]  /*1d10*/  FFMA.FTZ R96, R100, R225, RZ ;  /* 0x000000e164607223 */ /* 0x000fc800000100ff */
[----:B------:R-:W-:-:S04]  /*1d20*/  FFMA.FTZ R96, R228, R104, R96 ;  /* 0x00000068e4607223 */ /* 0x000fc80000010060 */
        /* <DEDUP_REMOVED lines=13> */
[----:B---3--:R-:W-:Y:S01]  /*1e00*/  FMUL.FTZ R216, R216, R231 ;  /* 0x000000e7d8d87220 */ /* 0x008fe20000410000 */
[----:B------:R-:W-:Y:S02]  /*1e10*/  FADD.FTZ R118, R181, R118 ;  /* 0x00000076b5767221 */ /* 0x000fe40000010000 */
[----:B------:R-:W-:Y:S02]  /*1e20*/  FFMA.FTZ R96, R130, R181, R96 ;  /* 0x000000b582607223 */ /* 0x000fe40000010060 */
[----:B------:R-:W-:Y:S02]  /*1e30*/  FADD.FTZ R118, R216, R118 ;  /* 0x00000076d8767221 */ /* 0x000fe40000010000 */
[----:B------:R-:W-:Y:S01]  /*1e40*/  FFMA.FTZ R96, R179, R216, R96 ;  /* 0x000000d8b3607223 */ /* 0x000fe20000010060 */
[----:B----4-:R-:W-:Y:S01]  /*1e50*/  FMUL.FTZ R217, R232, R217 ;  /* 0x000000d9e8d97220 */ /* 0x010fe20000410000 */
[----:B------:R-:W-:-:S02]  /*1e60*/  FADD.FTZ R120, R211, R118 ;  /* 0x00000076d3787221 */ /* 0x000fc40000010000 */
[----:B------:R-:W-:Y:S02]  /*1e70*/  FFMA.FTZ R96, R193, R211, R96 ;  /* 0x000000d3c1607223 */ /* 0x000fe40000010060 */
[----:B------:R-:W-:Y:S02]  /*1e80*/  FADD.FTZ R120, R217, R120 ;  /* 0x00000078d9787221 */ /* 0x000fe40000010000 */
[----:B------:R-:W-:Y:S01]  /*1e90*/  FFMA.FTZ R96, R213, R217, R96 ;  /* 0x000000d9d5607223 */ /* 0x000fe20000010060 */
[----:B------:R-:W-:-:S04]  /*1ea0*/  FMUL.FTZ R212, R139, R229 ;  /* 0x000000e58bd47220 */ /* 0x000fc80000410000 */
        /* <DEDUP_REMOVED lines=15> */
[-C--:B------:R-:W-:Y:S01]  /*1fa0*/  FFMA.FTZ R24, R139, R137.reuse, R24 ;  /* 0x000000898b187223 */ /* 0x080fe20000010018 */
[----:B------:R-:W-:Y:S01]  /*1fb0*/  FMUL.FTZ R137, R245, R137 ;  /* 0x00000089f5897220 */ /* 0x000fe20000410000 */
[----:B------:R-:W-:Y:S01]  /*1fc0*/  FFMA.FTZ R98, R136, R132, R98 ;  /* 0x0000008488627223 */ /* 0x000fe20000010062 */
        /* <DEDUP_REMOVED lines=8> */
[----:B------:R-:W-:Y:S02]  /*2050*/  FMUL.FTZ R120, R242, R124 ;  /* 0x0000007cf2787220 */ /* 0x000fe40000410000 */
        /* <DEDUP_REMOVED lines=12> */
[----:B------:R-:W-:Y:S02]  /*2120*/  FMUL.FTZ R123, R237, R123 ;  /* 0x0000007bed7b7220 */ /* 0x000fe40000410000 */
[----:B------:R-:W-:Y:S01]  /*2130*/  FFMA.FTZ R98, R112, R122, R98 ;  /* 0x0000007a70627223 */ /* 0x000fe20000010062 */
[----:B------:R-:W-:Y:S01]  /*2140*/  FADD.FTZ R96, R96, R122 ;  /* 0x0000007a60607221 */ /* 0x000fe20000010000 */
[----:B------:R-:W-:Y:S01]  /*2150*/  FFMA.FTZ R27, R108, R124, R27 ;  /* 0x0000007c6c1b7223 */ /* 0x000fe2000001001b */
[----:B------:R-:W-:Y:S01]  /*2160*/  FADD.FTZ R156, R124, R156 ;  /* 0x0000009c7c9c7221 */ /* 0x000fe20000010000 */
[----:B------:R-:W-:Y:S01]  /*2170*/  FFMA.FTZ R31, R112, R97, R31 ;  /* 0x00000061701f7223 */ /* 0x000fe2000001001f */
[----:B------:R-:W-:Y:S01]  /*2180*/  FADD.FTZ R160, R97, R160 ;  /* 0x000000a061a07221 */ /* 0x000fe20000010000 */
[----:B------:R-:W-:Y:S01]  /*2190*/  UMOV UR4, 0xffffffff ;  /* 0xffffffff00047882 */ /* 0x000fe20000000000 */
[----:B------:R-:W-:Y:S01]  /*21a0*/  ISETP.NE.U32.AND P1, PT, RZ, UR10, PT ;  /* 0x0000000aff007c0c */ /* 0x000fe2000bf25070 */
[----:B------:R-:W-:Y:S01]  /*21b0*/  FMUL.FTZ R114, R186, R114 ;  /* 0x00000072ba727220 */ /* 0x000fe20000410000 */
[----:B------:R-:W-:Y:S01]  /*21c0*/  FMUL.FTZ R124, R236, R234 ;  /* 0x000000eaec7c7220 */ /* 0x000fe20000410000 */
[----:B------:R-:W-:Y:S01]  /*21d0*/  FFMA.FTZ R97, R113, R123, R98 ;  /* 0x0000007b71617223 */ /* 0x000fe20000010062 */
[----:B------:R-:W-:Y:S01]  /*21e0*/  FADD.FTZ R96, R96, R123 ;  /* 0x0000007b60607221 */ /* 0x000fe20000010000 */
[----:B------:R-:W-:Y:S01]  /*21f0*/  ISETP.NE.AND.EX P1, PT, RZ, UR11, PT, P1 ;  /* 0x0000000bff007c0c */ /* 0x000fe2000bf25310 */
        /* <DEDUP_REMOVED lines=17> */
[----:B------:R-:W-:Y:S01]  /*2310*/  FADD.FTZ R96, R96, R124 ;  /* 0x0000007c60607221 */ /* 0x000fe20000010000 */
[----:B------:R-:W-:Y:S06]  /*2320*/  BRA.DIV UR4, `(.L_x_5724) ;  /* 0x0000006a04887947 */ /* 0x000fec000b800000 */
        /* <DEDUP_REMOVED lines=18> */
.L_x_5755:
[----:B------:R-:W-:Y:S01]  /*2450*/  FADD.FTZ R98, R96, R98 ;  /* 0x0000006260627221 */ /* 0x000fe20000010000 */
[----:B0-----:R-:W-:-:S03]  /*2460*/  FADD.FTZ R99, R97, R99 ;  /* 0x0000006361637221 */ /* 0x001fc60000010000 */
[----:B------:R-:W-:Y:S01]  /*2470*/  FMUL.FTZ R98, R98, UR12 ;  /* 0x0000000c62627c20 */ /* 0x000fe20008410000 */
[----:B------:R-:W-:-:S04]  /*2480*/  FMUL.FTZ R125, R99, UR12 ;  /* 0x0000000c637d7c20 */ /* 0x000fc80008410000 */
[----:B------:R-:W-:Y:S01]  /*2490*/  FSEL R126, R98, RZ, !P2 ;  /* 0x000000ff627e7208 */ /* 0x000fe20005000000 */
[----:B------:R-:W-:Y:S06]  /*24a0*/  @P1 BRA `(.L_x_5725) ;  /* 0x00000028000c1947 */ /* 0x000fec0003800000 */
[----:B-1----:R-:W-:-:S05]  /*24b0*/  HFMA2 R96, -RZ, RZ, 0, 9.5367431640625e-07 ;  /* 0x00000010ff607431 */ /* 0x002fca00000001ff */
[----:B------:R-:W-:-:S06]  /*24c0*/  IMAD.WIDE.U32 R96, R189, R96, UR16 ;  /* 0x00000010bd607e25 */ /* 0x000fcc000f8e0060 */
        /* <DEDUP_REMOVED lines=16> */
[----:B------:R-:W-:Y:S01]  /*25d0*/  FMUL.FTZ R116, R186, R127 ;  /* 0x0000007fba747220 */ /* 0x000fe20000410000 */
[----:B------:R-:W-:Y:S01]  /*25e0*/  FADD.FTZ R105, R101, -R105 ;  /* 0x8000006965697221 */ /* 0x000fe20000010000 */
[----:B-----5:R-:W-:Y:S01]  /*25f0*/  SHF.L.U32 R100, R99, 0x10, RZ ;  /* 0x0000001063647819 */ /* 0x020fe200000006ff */
[----:B------:R-:W-:Y:S01]  /*2600*/  FADD.FTZ R104, R103, -R104 ;  /* 0x8000006867687221 */ /* 0x000fe20000010000 */
[----:B------:R-:W-:Y:S01]  /*2610*/  FMUL.FTZ R116, R116, R187 ;  /* 0x000000bb74747220 */ /* 0x000fe20000410000 */
[----:B------:R-:W-:Y:S01]  /*2620*/  SHF.L.U32 R101, R47, 0x10, RZ ;  /* 0x000000102f657819 */ /* 0x000fe200000006ff */
[--C-:B------:R-:W-:Y:S01]  /*2630*/  FFMA.FTZ R223, R223, R125, R126.reuse ;  /* 0x0000007ddfdf7223 */ /* 0x100fe2000001007e */
[----:B------:R-:W-:Y:S01]  /*2640*/  PRMT R103, R99, 0x7632, R103 ;  /* 0x0000763263677816 */ /* 0x000fe20000000067 */
[----:B------:R-:W-:Y:S01]  /*2650*/  FMUL.FTZ R99, R186, R105 ;  /* 0x00000069ba637220 */ /* 0x000fe20000410000 */
[C---:B------:R-:W-:Y:S01]  /*2660*/  FMUL.FTZ R100, R116.reuse, R100 ;  /* 0x0000006474647220 */ /* 0x040fe20000410000 */
[----:B------:R-:W-:Y:S01]  /*2670*/  FADD.FTZ R117, R117, -R223 ;  /* 0x800000df75757221 */ /* 0x000fe20000010000 */
[----:B------:R-:W-:Y:S01]  /*2680*/  FMUL.FTZ R116, R116, R101 ;  /* 0x0000006574747220 */ /* 0x000fe20000410000 */
[----:B------:R-:W-:Y:S01]  /*2690*/  FFMA.FTZ R106, R106, R125, R126 ;  /* 0x0000007d6a6a7223 */ /* 0x000fe2000001007e */
[----:B------:R-:W-:Y:S01]  /*26a0*/  SHF.L.U32 R101, R103, 0x10, RZ ;  /* 0x0000001067657819 */ /* 0x000fe200000006ff */
[----:B------:R-:W-:Y:S01]  /*26b0*/  FMUL.FTZ R99, R99, R187 ;  /* 0x000000bb63637220 */ /* 0x000fe20000410000 */
[----:B------:R-:W-:Y:S01]  /*26c0*/  SHF.L.U32 R103, R232, 0x10, RZ ;  /* 0x00000010e8677819 */ /* 0x000fe200000006ff */
[----:B------:R-:W-:Y:S01]  /*26d0*/  FMUL.FTZ R117, R186, R117 ;  /* 0x00000075ba757220 */ /* 0x000fe20000410000 */
[----:B------:R-:W-:Y:S01]  /*26e0*/  FADD.FTZ R102, R102, -R106 ;  /* 0x8000006a66667221 */ /* 0x000fe20000010000 */
[----:B------:R-:W-:Y:S01]  /*26f0*/  FMUL.FTZ R101, R99, R101 ;  /* 0x0000006563657220 */ /* 0x000fe20000410000 */
[----:B------:R-:W-:Y:S01]  /*2700*/  FFMA.FTZ R227, R227, R125, R126 ;  /* 0x0000007de3e37223 */ /* 0x000fe2000001007e */
[----:B------:R-:W-:Y:S01]  /*2710*/  FMUL.FTZ R99, R99, R103 ;  /* 0x0000006763637220 */ /* 0x000fe20000410000 */
[----:B------:R-:W-:Y:S01]  /*2720*/  SHF.L.U32 R105, R46, 0x10, RZ ;  /* 0x000000102e697819 */ /* 0x000fe200000006ff */
[----:B------:R-:W-:Y:S01]  /*2730*/  FMUL.FTZ R103, R117, R187 ;  /* 0x000000bb75677220 */ /* 0x000fe20000410000 */
[----:B------:R-:W-:Y:S01]  /*2740*/  PRMT R106, R98, 0x7632, R106 ;  /* 0x00007632626a7816 */ /* 0x000fe2000000006a */
[----:B------:R-:W-:Y:S01]  /*2750*/  FMUL.FTZ R117, R186, R102 ;  /* 0x00000066ba757220 */ /* 0x000fe20000410000 */
[----:B------:R-:W-:Y:S01]  /*2760*/  FADD.FTZ R224, R224, -R227 ;  /* 0x800000e3e0e07221 */ /* 0x000fe20000010000 */
[----:B------:R-:W-:Y:S01]  /*2770*/  SHF.L.U32 R127, R98, 0x10, RZ ;  /* 0x00000010627f7819 */ /* 0x000fe200000006ff */
[----:B------:R-:W-:Y:S01]  /*2780*/  FMUL.FTZ R98, R103, R105 ;  /* 0x0000006967627220 */ /* 0x000fe20000410000 */
[----:B------:R-:W-:Y:S01]  /*2790*/  SHF.L.U32 R106, R106, 0x10, RZ ;  /* 0x000000106a6a7819 */ /* 0x000fe200000006ff */
[----:B------:R-:W-:Y:S01]  /*27a0*/  FMUL.FTZ R117, R117, R187 ;  /* 0x000000bb75757220 */ /* 0x000fe20000410000 */
[----:B------:R-:W-:Y:S01]  /*27b0*/  SHF.L.U32 R105, R231, 0x10, RZ ;  /* 0x00000010e7697819 */ /* 0x000fe200000006ff */
[C---:B------:R-:W-:Y:S01]  /*27c0*/  FMUL.FTZ R224, R186.reuse, R224 ;  /* 0x000000e0bae07220 */ /* 0x040fe20000410000 */
[----:B------:R-:W-:Y:S01]  /*27d0*/  FMUL.FTZ R102, R103, R127 ;  /* 0x0000007f67667220 */ /* 0x000fe20000410000 */
        /* <DEDUP_REMOVED lines=10> */
[C---:B------:R-:W-:Y:S01]  /*2880*/  FMUL.FTZ R97, R105.reuse, R106 ;  /* 0x0000006a69617220 */ /* 0x040fe20000410000 */
[----:B------:R-:W-:Y:S01]  /*2890*/  SHF.L.U32 R106, R230, 0x10, RZ ;  /* 0x00000010e66a7819 */ /* 0x000fe200000006ff */
[----:B------:R-:W-:Y:S01]  /*28a0*/  FMUL.FTZ R104, R105, R224 ;  /* 0x000000e069687220 */ /* 0x000fe20000410000 */
[----:B------:R-:W-:Y:S01]  /*28b0*/  FMUL.FTZ R225, R225, R187 ;  /* 0x000000bbe1e17220 */ /* 0x000fe20000410000 */
[C---:B------:R-:W-:Y:S01]  /*28c0*/  FMUL.FTZ R105, R223.reuse, R127 ;  /* 0x0000007fdf697220 */ /* 0x040fe20000410000 */
        /* <DEDUP_REMOVED lines=11> */
[C---:B------:R-:W-:Y:S01]  /*2980*/  FMUL.FTZ R127, R228.reuse, R127 ;  /* 0x0000007fe47f7220 */ /* 0x040fe20000410000 */
[----:B------:R-:W-:Y:S01]  /*2990*/  F2FP.BF16.F32.PACK_AB R98, R117, R98 ;  /* 0x000000627562723e */ /* 0x000fe200000010ff */
[----:B------:R-:W-:Y:S01]  /*29a0*/  FMUL.FTZ R224, R228, R224 ;  /* 0x000000e0e4e07220 */ /* 0x000fe20000410000 */
[----:B------:R-:W-:-:S04]  /*29b0*/  F2FP.BF16.F32.PACK_AB R97, R223, R97 ;  /* 0x00000061df61723e */ /* 0x000fc800000010ff */
[----:B------:R-:W-:Y:S01]  /*29c0*/  F2FP.BF16.F32.PACK_AB R96, R224, R96 ;  /* 0x00000060e060723e */ /* 0x000fe200000010ff */
[----:B------:R-:W-:Y:S06]  /*29d0*/  BRA `(.L_x_5727) ;  /* 0x0000000400207947 */ /* 0x000fec0003800000 */
.L_x_5726:
[-CC-:B------:R-:W-:Y:S01]  /*29e0*/  FFMA.FTZ R127, R127, R125.reuse, R126.reuse ;  /* 0x0000007d7f7f7223 */ /* 0x180fe2000001007e */
[-CC-:B------:R-:W-:Y:S01]  /*29f0*/  FFMA.FTZ R93, R228, R125.reuse, R126.reuse ;  /* 0x0000007de45d7223 */ /* 0x180fe2000001007e */
[-CC-:B------:R-:W-:Y:S01]  /*2a00*/  FFMA.FTZ R91, R105, R125.reuse, R126.reuse ;  /* 0x0000007d695b7223 */ /* 0x180fe2000001007e */
[--C-:B------:R-:W-:Y:S01]  /*2a10*/  FFMA.FTZ R92, R100, R125, R126.reuse ;  /* 0x0000007d645c7223 */ /* 0x100fe2000001007e */
[----:B------:R-:W-:Y:S01]  /*2a20*/  FADD.FTZ R127, R116, -R127 ;  /* 0x8000007f747f7221 */ /* 0x000fe20000010000 */
[----:B------:R-:W-:Y:S01]  /*2a30*/  FADD.FTZ R93, R104, -R93 ;  /* 0x8000005d685d7221 */ /* 0x000fe20000010000 */
[----:B------:R-:W-:Y:S01]  /*2a40*/  FADD.FTZ R91, R101, -R91 ;  /* 0x8000005b655b7221 */ /* 0x000fe20000010000 */
[----:B-----5:R-:W-:Y:S01]  /*2a50*/  SHF.L.U32 R100, R99, 0x10, RZ ;  /* 0x0000001063647819 */ /* 0x020fe200000006ff */
[----:B------:R-:W-:Y:S01]  /*2a60*/  FMUL.FTZ R90, R186, R127 ;  /* 0x0000007fba5a7220 */ /* 0x000fe20000410000 */
[----:B------:R-:W-:Y:S01]  /*2a70*/  SHF.L.U32 R104, R47, 0x10, RZ ;  /* 0x000000102f687819 */ /* 0x000fe200000006ff */
[-CC-:B------:R-:W-:Y:S01]  /*2a80*/  FFMA.FTZ R88, R223, R125.reuse, R126.reuse ;  /* 0x0000007ddf587223 */ /* 0x180fe2000001007e */
[----:B------:R-:W-:Y:S01]  /*2a90*/  FFMA.FTZ R89, R106, R125, R126 ;  /* 0x0000007d6a597223 */ /* 0x000fe2000001007e */
[----:B------:R-:W-:Y:S01]  /*2aa0*/  FMUL.FTZ R101, R90, R187 ;  /* 0x000000bb5a657220 */ /* 0x000fe20000410000 */
[----:B------:R-:W-:Y:S01]  /*2ab0*/  FMUL.FTZ R91, R186, R91 ;  /* 0x0000005bba5b7220 */ /* 0x000fe20000410000 */
[----:B------:R-:W-:Y:S01]  /*2ac0*/  FADD.FTZ R88, R117, -R88 ;  /* 0x8000005875587221 */ /* 0x000fe20000010000 */
[----:B------:R-:W-:Y:S01]  /*2ad0*/  FADD.FTZ R89, R102, -R89 ;  /* 0x8000005966597221 */ /* 0x000fe20000010000 */
[C---:B------:R-:W-:Y:S01]  /*2ae0*/  FMUL.FTZ R100, R101.reuse, R100 ;  /* 0x0000006465647220 */ /* 0x040fe20000410000 */
[----:B------:R-:W-:Y:S01]  /*2af0*/  FMUL.FTZ R104, R101, R104 ;  /* 0x0000006865687220 */ /* 0x000fe20000410000 */
[----:B------:R-:W-:Y:S01]  /*2b00*/  PRMT R101, R99, 0x7632, R101 ;  /* 0x0000763263657816 */ /* 0x000fe20000000065 */
[----:B------:R-:W-:Y:S01]  /*2b10*/  FMUL.FTZ R102, R91, R187 ;  /* 0x000000bb5b667220 */ /* 0x000fe20000410000 */
[----:B------:R-:W-:Y:S01]  /*2b20*/  SHF.L.U32 R99, R232, 0x10, RZ ;  /* 0x00000010e8637819 */ /* 0x000fe200000006ff */
[--C-:B------:R-:W-:Y:S01]  /*2b30*/  FFMA.FTZ R95, R226, R125, R126.reuse ;  /* 0x0000007de25f7223 */ /* 0x100fe2000001007e */
[----:B------:R-:W-:Y:S01]  /*2b40*/  SHF.L.U32 R101, R101, 0x10, RZ ;  /* 0x0000001065657819 */ /* 0x000fe200000006ff */
[----:B------:R-:W-:Y:S01]  /*2b50*/  FMUL.FTZ R88, R186, R88 ;  /* 0x00000058ba587220 */ /* 0x000fe20000410000 */
[----:B------:R-:W-:Y:S01]  /*2b60*/  SHF.L.U32 R105, R46, 0x10, RZ ;  /* 0x000000102e697819 */ /* 0x000fe200000006ff */
[C---:B------:R-:W-:Y:S01]  /*2b70*/  FMUL.FTZ R99, R102.reuse, R99 ;  /* 0x0000006366637220 */ /* 0x040fe20000410000 */
[----:B------:R-:W-:Y:S01]  /*2b80*/  FADD.FTZ R95, R103, -R95 ;  /* 0x8000005f675f7221 */ /* 0x000fe20000010000 */
[----:B------:R-:W-:Y:S01]  /*2b90*/  FMUL.FTZ R101, R102, R101 ;  /* 0x0000006566657220 */ /* 0x000fe20000410000 */
[----:B------:R-:W-:Y:S01]  /*2ba0*/  SHF.L.U32 R102, R98, 0x10, RZ ;  /* 0x0000001062667819 */ /* 0x000fe200000006ff */
[----:B------:R-:W-:Y:S01]  /*2bb0*/  FMUL.FTZ R103, R88, R187 ;  /* 0x000000bb58677220 */ /* 0x000fe20000410000 */
[----:B------:R-:W-:Y:S01]  /*2bc0*/  FMUL.FTZ R89, R186, R89 ;  /* 0x00000059ba597220 */ /* 0x000fe20000410000 */
[----:B------:R-:W-:Y:S01]  /*2bd0*/  FFMA.FTZ R94, R227, R125, R126 ;  /* 0x0000007de35e7223 */ /* 0x000fe2000001007e */
[----:B------:R-:W-:Y:S01]  /*2be0*/  PRMT R106, R98, 0x7632, R106 ;  /* 0x00007632626a7816 */ /* 0x000fe2000000006a */
[C---:B------:R-:W-:Y:S01]  /*2bf0*/  FMUL.FTZ R102, R103.reuse, R102 ;  /* 0x0000006667667220 */ /* 0x040fe20000410000 */
[----:B------:R-:W-:Y:S01]  /*2c00*/  FMUL.FTZ R105, R103, R105 ;  /* 0x0000006967697220 */ /* 0x000fe20000410000 */
[----:B------:R-:W-:Y:S01]  /*2c10*/  SHF.L.U32 R98, R231, 0x10, RZ ;  /* 0x00000010e7627819 */ /* 0x000fe200000006ff */
[----:B------:R-:W-:Y:S01]  /*2c20*/  FMUL.FTZ R103, R89, R187 ;  /* 0x000000bb59677220 */ /* 0x000fe20000410000 */
[----:B------:R-:W-:Y:S01]  /*2c30*/  FADD.FTZ R94, R224, -R94 ;  /* 0x8000005ee05e7221 */ /* 0x000fe20000010000 */
[----:B------:R-:W-:Y:S01]  /*2c40*/  SHF.L.U32 R106, R106, 0x10, RZ ;  /* 0x000000106a6a7819 */ /* 0x000fe200000006ff */
[C---:B------:R-:W-:Y:S01]  /*2c50*/  FMUL.FTZ R95, R186.reuse, R95 ;  /* 0x0000005fba5f7220 */ /* 0x040fe20000410000 */
[----:B------:R-:W-:Y:S01]  /*2c60*/  FMUL.FTZ R98, R103, R98 ;  /* 0x0000006267627220 */ /* 0x000fe20000410000 */
[----:B------:R-:W-:Y:S01]  /*2c70*/  FMUL.FTZ R94, R186, R94 ;  /* 0x0000005eba5e7220 */ /* 0x000fe20000410000 */
[----:B------:R-:W-:Y:S01]  /*2c80*/  F2FP.BF16.F32.PACK_AB R99, R99, R104 ;  /* 0x000000686363723e */ /* 0x000fe200000010ff */
[----:B------:R-:W-:Y:S01]  /*2c90*/  FMUL.FTZ R103, R103, R106 ;  /* 0x0000006a67677220 */ /* 0x000fe20000410000 */
[----:B------:R-:W-:Y:S01]  /*2ca0*/  SHF.L.U32 R104, R97, 0x10, RZ ;  /* 0x0000001061687819 */ /* 0x000fe200000006ff */
[----:B------:R-:W-:Y:S01]  /*2cb0*/  FMUL.FTZ R116, R95, R187 ;  /* 0x000000bb5f747220 */ /* 0x000fe20000410000 */
[----:B------:R-:W-:Y:S01]  /*2cc0*/  F2FP.BF16.F32.PACK_AB R98, R98, R105 ;  /* 0x000000696262723e */ /* 0x000fe200000010ff */
[----:B------:R-:W-:Y:S01]  /*2cd0*/  FMUL.FTZ R105, R94, R187 ;  /* 0x000000bb5e697220 */ /* 0x000fe20000410000 */
[----:B------:R-:W-:Y:S01]  /*2ce0*/  SHF.L.U32 R106, R45, 0x10, RZ ;  /* 0x000000102d6a7819 */ /* 0x000fe200000006ff */
[----:B------:R-:W-:Y:S01]  /*2cf0*/  FADD.FTZ R92, R225, -R92 ;  /* 0x8000005ce15c7221 */ /* 0x000fe20000010000 */
[----:B------:R-:W-:Y:S01]  /*2d00*/  FMUL.FTZ R93, R186, R93 ;  /* 0x0000005dba5d7220 */ /* 0x000fe20000410000 */
[C---:B------:R-:W-:Y:S01]  /*2d10*/  FMUL.FTZ R104, R105.reuse, R104 ;  /* 0x0000006869687220 */ /* 0x040fe20000410000 */
        /* <DEDUP_REMOVED lines=8> */
[C---:B------:R-:W-:Y:S02]  /*2da0*/  FMUL.FTZ R97, R116.reuse, R97 ;  /* 0x0000006174617220 */ /* 0x040fe40000410000 */
[----:B------:R-:W-:Y:S01]  /*2db0*/  FMUL.FTZ R105, R116, R105 ;  /* 0x0000006974697220 */ /* 0x000fe20000410000 */
[----:B------:R-:W-:Y:S02]  /*2dc0*/  SHF.L.U32 R116, R44, 0x10, RZ ;  /* 0x000000102c747819 */ /* 0x000fe400000006ff */
[----:B------:R-:W-:Y:S02]  /*2dd0*/  F2FP.BF16.F32.PACK_AB R97, R97, R106 ;  /* 0x0000006a6161723e */ /* 0x000fe400000010ff */
[----:B------:R-:W-:Y:S01]  /*2de0*/  SHF.L.U32 R106, R96, 0x10, RZ ;  /* 0x00000010606a7819 */ /* 0x000fe200000006ff */
[----:B------:R-:W-:Y:S01]  /*2df0*/  FMUL.FTZ R116, R117, R116 ;  /* 0x0000007475747220 */ /* 0x000fe20000410000 */
[----:B------:R-:W-:-:S03]  /*2e00*/  SHF.L.U32 R96, R229, 0x10, RZ ;  /* 0x00000010e5607819 */ /* 0x000fc600000006ff */
[----:B------:R-:W-:Y:S01]  /*2e10*/  FMUL.FTZ R106, R117, R106 ;  /* 0x0000006a756a7220 */ /* 0x000fe20000410000 */
[----:B------:R-:W-:-:S04]  /*2e20*/  FMUL.FTZ R117, R93, R187 ;  /* 0x000000bb5d757220 */ /* 0x000fc80000410000 */
[C---:B------:R-:W-:Y:S01]  /*2e30*/  FMUL.FTZ R96, R117.reuse, R96 ;  /* 0x0000006075607220 */ /* 0x040fe20000410000 */
[----:B------:R-:W-:-:S04]  /*2e40*/  FMUL.FTZ R127, R117, R127 ;  /* 0x0000007f757f7220 */ /* 0x000fc80000410000 */
[----:B------:R-:W-:-:S07]  /*2e50*/  F2FP.BF16.F32.PACK_AB R96, R96, R116 ;  /* 0x000000746060723e */ /* 0x000fce00000010ff */
.L_x_5727:
[----:B------:R-:W0:Y:S01]  /*2e60*/  @P1 LDC.64 R116, c[0x0][0x478] ;  /* 0x00011e00ff741b82 */ /* 0x000e220000000a00 */
[----:B------:R-:W-:Y:S02]  /*2e70*/  PRMT R223, R48, 0x7632, R223 ;  /* 0x0000763230df7816 */ /* 0x000fe400000000df */
[----:B------:R-:W-:Y:S02]  /*2e80*/  PRMT R224, R49, 0x7632, R224 ;  /* 0x0000763231e07816 */ /* 0x000fe400000000e0 */
[----:B------:R-:W-:Y:S02]  /*2e90*/  PRMT R225, R50, 0x7632, R225 ;  /* 0x0000763232e17816 */ /* 0x000fe400000000e1 */
[----:B------:R-:W-:Y:S01]  /*2ea0*/  PRMT R226, R51, 0x7632, R226 ;  /* 0x0000763233e27816 */ /* 0x000fe200000000e2 */
[----:B0-----:R-:W-:-:S05]  /*2eb0*/  @P1 IMAD.WIDE.U32 R116, R189, 0x20, R116 ;  /* 0x00000020bd741825 */ /* 0x001fca00078e0074 */
[----:B------:R-:W-:Y:S04]  /*2ec0*/  @P1 STG.E.128 desc[UR6][R116.64], R92 ;  /* 0x0000005c74001986 */ /* 0x000fe8000c101d06 */
[----:B------:R0:W-:Y:S02]  /*2ed0*/  @P1 STG.E.128 desc[UR6][R116.64+0x10], R88 ;  /* 0x0000105874001986 */ /* 0x0001e4000c101d06 */
[----:B0-----:R-:W-:-:S05]  /*2ee0*/  MOV R116, 0x10 ;  /* 0x0000001000747802 */ /* 0x001fca0000000f00 */
[----:B------:R-:W-:-:S05]  /*2ef0*/  IMAD.WIDE.U32 R116, R189, R116, UR18 ;  /* 0x00000012bd747e25 */ /* 0x000fca000f8e0074 */
[----:B------:R0:W-:Y:S02]  /*2f00*/  STG.E.128 desc[UR6][R116.64], R96 ;  /* 0x0000006074007986 */ /* 0x0001e4000c101d06 */
[----:B0-----:R-:W-:-:S05]  /*2f10*/  HFMA2 R96, -RZ, RZ, 0, 9.5367431640625e-07 ;  /* 0x00000010ff607431 */ /* 0x001fca00000001ff */
[----:B------:R-:W-:-:S06]  /*2f20*/  IMAD.WIDE.U32 R96, R188, R96, UR16 ;  /* 0x00000010bc607e25 */ /* 0x000fcc000f8e0060 */
[----:B------:R-:W5:Y:S01]  /*2f30*/  LDG.E.128 R96, desc[UR6][R96.64] ;  /* 0x0000000660607981 */ /* 0x000f62000c1e1d00 */
[----:B------:R-:W-:Y:S05]  /*2f40*/  @!P1 BRA `(.L_x_5728) ;  /* 0x0000000400249947 */ /* 0x000fea0003800000 */
[-CC-:B------:R-:W-:Y:S01]  /*2f50*/  FFMA.FTZ R195, R195, R125.reuse, R126.reuse ;  /* 0x0000007dc3c37223 */ /* 0x180fe2000001007e */
[-CC-:B------:R-:W-:Y:S01]  /*2f60*/  FFMA.FTZ R90, R213, R125.reuse, R126.reuse ;  /* 0x0000007dd55a7223 */ /* 0x180fe2000001007e */
[-CC-:B------:R-:W-:Y:S01]  /*2f70*/  FFMA.FTZ R91, R214, R125.reuse, R126.reuse ;  /* 0x0000007dd65b7223 */ /* 0x180fe2000001007e */
[-C--:B------:R-:W-:Y:S01]  /*2f80*/  FFMA.FTZ R92, R128, R125.reuse, R126 ;  /* 0x0000007d805c7223 */ /* 0x080fe2000001007e */
[----:B------:R-:W-:Y:S01]  /*2f90*/  FADD.FTZ R195, R212, -R195 ;  /* 0x800000c3d4c37221 */ /* 0x000fe20000010000 */
[----:B------:R-:W-:Y:S01]  /*2fa0*/  FADD.FTZ R89, R217, -R90 ;  /* 0x8000005ad9597221 */ /* 0x000fe20000010000 */
[----:B------:R-:W-:Y:S01]  /*2fb0*/  FADD.FTZ R91, R218, -R91 ;  /* 0x8000005bda5b7221 */ /* 0x000fe20000010000 */
[--C-:B------:R-:W-:Y:S01]  /*2fc0*/  FFMA.FTZ R94, R130, R125, R126.reuse ;  /* 0x0000007d825e7223 */ /* 0x100fe2000001007e */
[C---:B------:R-:W-:Y:S01]  /*2fd0*/  FMUL.FTZ R90, R186.reuse, R195 ;  /* 0x000000c3ba5a7220 */ /* 0x040fe20000410000 */
[----:B------:R-:W-:Y:S01]  /*2fe0*/  FFMA.FTZ R88, R193, R125, R126 ;  /* 0x0000007dc1587223 */ /* 0x000fe2000001007e */
[----:B-----5:R-:W-:Y:S01]  /*2ff0*/  SHF.L.U32 R128, R99, 0x10, RZ ;  /* 0x0000001063807819 */ /* 0x020fe200000006ff */
[----:B------:R-:W-:Y:S01]  /*3000*/  FMUL.FTZ R91, R186, R91 ;  /* 0x0000005bba5b7220 */ /* 0x000fe20000410000 */
[----:B------:R-:W-:Y:S01]  /*3010*/  SHF.L.U32 R116, R51, 0x10, RZ ;  /* 0x0000001033747819 */ /* 0x000fe200000006ff */
[-C--:B------:R-:W-:Y:S01]  /*3020*/  FMUL.FTZ R117, R90, R187.reuse ;  /* 0x000000bb5a757220 */ /* 0x080fe20000410000 */
[----:B------:R-:W-:Y:S01]  /*3030*/  PRMT R130, R99, 0x7632, R130 ;  /* 0x0000763263827816 */ /* 0x000fe20000000082 */
[----:B------:R-:W-:Y:S01]  /*3040*/  FADD.FTZ R88, R211, -R88 ;  /* 0x80000058d3587221 */ /* 0x000fe20000010000 */
[----:B------:R-:W-:Y:S01]  /*3050*/  SHF.L.U32 R99, R226, 0x10, RZ ;  /* 0x00000010e2637819 */ /* 0x000fe200000006ff */
[C---:B------:R-:W-:Y:S01]  /*3060*/  FMUL.FTZ R128, R117.reuse, R128 ;  /* 0x0000008075807220 */ /* 0x040fe20000410000 */
[----:B------:R-:W-:Y:S01]  /*3070*/  FMUL.FTZ R116, R117, R116 ;  /* 0x0000007475747220 */ /* 0x000fe20000410000 */
[----:B------:R-:W-:Y:S01]  /*3080*/  SHF.L.U32 R130, R130, 0x10, RZ ;  /* 0x0000001082827819 */ /* 0x000fe200000006ff */
[----:B------:R-:W-:Y:S01]  /*3090*/  FMUL.FTZ R117, R91, R187 ;  /* 0x000000bb5b757220 */ /* 0x000fe20000410000 */
[----:B------:R-:W-:Y:S01]  /*30a0*/  FMUL.FTZ R88, R186, R88 ;  /* 0x00000058ba587220 */ /* 0x000fe20000410000 */
[-CC-:B------:R-:W-:Y:S01]  /*30b0*/  FFMA.FTZ R93, R129, R125.reuse, R126.reuse ;  /* 0x0000007d815d7223 */ /* 0x180fe2000001007e */
[----:B------:R-:W-:Y:S01]  /*30c0*/  FFMA.FTZ R95, R179, R125, R126 ;  /* 0x0000007db35f7223 */ /* 0x000fe2000001007e */
[C---:B------:R-:W-:Y:S01]  /*30d0*/  FMUL.FTZ R130, R117.reuse, R130 ;  /* 0x0000008275827220 */ /* 0x040fe20000410000 */
[----:B------:R-:W-:Y:S01]  /*30e0*/  FMUL.FTZ R99, R117, R99 ;  /* 0x0000006375637220 */ /* 0x000fe20000410000 */
[----:B------:R-:W-:Y:S01]  /*30f0*/  SHF.L.U32 R129, R98, 0x10, RZ ;  /* 0x0000001062817819 */ /* 0x000fe200000006ff */
[----:B------:R-:W-:Y:S01]  /*3100*/  FMUL.FTZ R179, R88, R187 ;  /* 0x000000bb58b37220 */ /* 0x000fe20000410000 */
[----:B------:R-:W-:Y:S01]  /*3110*/  SHF.L.U32 R117, R50, 0x10, RZ ;  /* 0x0000001032757819 */ /* 0x000fe200000006ff */
[----:B------:R-:W-:Y:S01]  /*3120*/  FMUL.FTZ R89, R186, R89 ;  /* 0x00000059ba597220 */ /* 0x000fe20000410000 */
[----:B------:R-:W-:Y:S01]  /*3130*/  FADD.FTZ R92, R180, -R92 ;  /* 0x8000005cb45c7221 */ /* 0x000fe20000010000 */
[----:B------:R-:W-:Y:S01]  /*3140*/  FMUL.FTZ R129, R179, R129 ;  /* 0x00000081b3817220 */ /* 0x000fe20000410000 */
[----:B------:R-:W-:Y:S01]  /*3150*/  FADD.FTZ R94, R181, -R94 ;  /* 0x8000005eb55e7221 */ /* 0x000fe20000010000 */
[----:B------:R-:W-:Y:S01]  /*3160*/  FMUL.FTZ R117, R179, R117 ;  /* 0x00000075b3757220 */ /* 0x000fe20000410000 */
[----:B------:R-:W-:Y:S01]  /*3170*/  PRMT R179, R98, 0x7632, R179 ;  /* 0x0000763262b37816 */ /* 0x000fe200000000b3 */
[----:B------:R-:W-:Y:S01]  /*3180*/  FMUL.FTZ R180, R89, R187 ;  /* 0x000000bb59b47220 */ /* 0x000fe20000410000 */
[----:B------:R-:W-:Y:S01]  /*3190*/  SHF.L.U32 R98, R225, 0x10, RZ ;  /* 0x00000010e1627819 */ /* 0x000fe200000006ff */
[----:B------:R-:W-:Y:S01]  /*31a0*/  FMUL.FTZ R94, R186, R94 ;  /* 0x0000005eba5e7220 */ /* 0x000fe20000410000 */
[----:B------:R-:W-:Y:S01]  /*31b0*/  SHF.L.U32 R179, R179, 0x10, RZ ;  /* 0x00000010b3b37819 */ /* 0x000fe200000006ff */
[----:B------:R-:W-:Y:S01]  /*31c0*/  FADD.FTZ R95, R216, -R95 ;  /* 0x8000005fd85f7221 */ /* 0x000fe20000010000 */
[----:B------:R-:W-:Y:S01]  /*31d0*/  F2FP.BF16.F32.PACK_AB R99, R99, R116 ;  /* 0x000000746363723e */ /* 0x000fe200000010ff */
[C---:B------:R-:W-:Y:S01]  /*31e0*/  FMUL.FTZ R98, R180.reuse, R98 ;  /* 0x00000062b4627220 */ /* 0x040fe20000410000 */
[----:B------:R-:W-:Y:S01]  /*31f0*/  SHF.L.U32 R116, R49, 0x10, RZ ;  /* 0x0000001031747819 */ /* 0x000fe200000006ff */
[----:B------:R-:W-:Y:S01]  /*3200*/  FMUL.FTZ R180, R180, R179 ;  /* 0x000000b3b4b47220 */ /* 0x000fe20000410000 */
[C---:B------:R-:W-:Y:S01]  /*3210*/  SHF.L.U32 R179, R97.reuse, 0x10, RZ ;  /* 0x0000001061b37819 */ /* 0x040fe200000006ff */
[----:B------:R-:W-:Y:S01]  /*3220*/  FMUL.FTZ R95, R186, R95 ;  /* 0x0000005fba5f7220 */ /* 0x000fe20000410000 */
[----:B------:R-:W-:Y:S01]  /*3230*/  F2FP.BF16.F32.PACK_AB R98, R98, R117 ;  /* 0x000000756262723e */ /* 0x000fe200000010ff */
[----:B------:R-:W-:Y:S01]  /*3240*/  FMUL.FTZ R117, R94, R187 ;  /* 0x000000bb5e757220 */ /* 0x000fe20000410000 */
[----:B------:R-:W-:Y:S01]  /*3250*/  PRMT R181, R97, 0x7632, R181 ;  /* 0x0000763261b57816 */ /* 0x000fe200000000b5 */
[----:B------:R-:W-:Y:S01]  /*3260*/  FMUL.FTZ R92, R186, R92 ;  /* 0x0000005cba5c7220 */ /* 0x000fe20000410000 */
[----:B------:R-:W-:Y:S01]  /*3270*/  SHF.L.U32 R97, R224, 0x10, RZ ;  /* 0x00000010e0617819 */ /* 0x000fe200000006ff */
[C---:B------:R-:W-:Y:S01]  /*3280*/  FMUL.FTZ R179, R117.reuse, R179 ;  /* 0x000000b375b37220 */ /* 0x040fe20000410000 */
[----:B------:R-:W-:Y:S01]  /*3290*/  FMUL.FTZ R116, R117, R116 ;  /* 0x0000007475747220 */ /* 0x000fe20000410000 */
[----:B------:R-:W-:Y:S01]  /*32a0*/  FMUL.FTZ R117, R95, R187 ;  /* 0x000000bb5f757220 */ /* 0x000fe20000410000 */
[----:B------:R-:W-:Y:S01]  /*32b0*/  SHF.L.U32 R181, R181, 0x10, RZ ;  /* 0x00000010b5b57819 */ /* 0x000fe200000006ff */
[----:B------:R-:W-:Y:S01]  /*32c0*/  FADD.FTZ R93, R215, -R93 ;  /* 0x8000005dd75d7221 */ /* 0x000fe20000010000 */
[C---:B------:R-:W-:Y:S01]  /*32d0*/  SHF.L.U32 R193, R96.reuse, 0x10, RZ ;  /* 0x0000001060c17819 */ /* 0x040fe200000006ff */
[C---:B------:R-:W-:Y:S01]  /*32e0*/  FMUL.FTZ R97, R117.reuse, R97 ;  /* 0x0000006175617220 */ /* 0x040fe20000410000 */
[----:B------:R-:W-:Y:S01]  /*32f0*/  PRMT R195, R96, 0x7632, R195 ;  /* 0x0000763260c37816 */ /* 0x000fe200000000c3 */
[----:B------:R-:W-:Y:S01]  /*3300*/  FMUL.FTZ R181, R117, R181 ;  /* 0x000000b575b57220 */ /* 0x000fe20000410000 */
[----:B------:R-:W-:Y:S01]  /*3310*/  FMUL.FTZ R117, R92, R187 ;  /* 0x000000bb5c757220 */ /* 0x000fe20000410000 */
[----:B------:R-:W-:Y:S01]  /*3320*/  FMUL.FTZ R93, R186, R93 ;  /* 0x0000005dba5d7220 */ /* 0x000fe20000410000 */
[----:B------:R-:W-:-:S02]  /*3330*/  F2FP.BF16.F32.PACK_AB R97, R97, R116 ;  /* 0x000000746161723e */ /* 0x000fc400000010ff */
[----:B------:R-:W-:Y:S01]  /*3340*/  SHF.L.U32 R116, R48, 0x10, RZ ;  /* 0x0000001030747819 */ /* 0x000fe200000006ff */
[----:B------:R-:W-:Y:S01]  /*3350*/  FMUL.FTZ R193, R117, R193 ;  /* 0x000000c175c17220 */ /* 0x000fe20000410000 */
[----:B------:R-:W-:Y:S02]  /*3360*/  SHF.L.U32 R96, R223, 0x10, RZ ;  /* 0x00000010df607819 */ /* 0x000fe400000006ff */
[----:B------:R-:W-:Y:S01]  /*3370*/  SHF.L.U32 R195, R195, 0x10, RZ ;  /* 0x00000010c3c37819 */ /* 0x000fe200000006ff */
[----:B------:R-:W-:Y:S01]  /*3380*/  FMUL.FTZ R116, R117, R116 ;  /* 0x0000007475747220 */ /* 0x000fe20000410000 */
[----:B------:R-:W-:-:S04]  /*3390*/  FMUL.FTZ R117, R93, R187 ;  /* 0x000000bb5d757220 */ /* 0x000fc80000410000 */
[C---:B------:R-:W-:Y:S01]  /*33a0*/  FMUL.FTZ R96, R117.reuse, R96 ;  /* 0x0000006075607220 */ /* 0x040fe20000410000 */
[----:B------:R-:W-:-:S04]  /*33b0*/  FMUL.FTZ R195, R117, R195 ;  /* 0x000000c375c37220 */ /* 0x000fc80000410000 */
[----:B------:R-:W-:Y:S01]  /*33c0*/  F2FP.BF16.F32.PACK_AB R96, R96, R116 ;  /* 0x000000746060723e */ /* 0x000fe200000010ff */
[----:B------:R-:W-:Y:S06]  /*33d0*/  BRA `(.L_x_5729) ;  /* 0x0000000400207947 */ /* 0x000fec0003800000 */
.L_x_5728:
[-CC-:B------:R-:W-:Y:S01]  /*33e0*/  FFMA.FTZ R195, R195, R125.reuse, R126.reuse ;  /* 0x0000007dc3c37223 */ /* 0x180fe2000001007e */
[-CC-:B------:R-:W-:Y:S01]  /*33f0*/  FFMA.FTZ R129, R129, R125.reuse, R126.reuse ;  /* 0x0000007d81817223 */ /* 0x180fe2000001007e */
[-CC-:B------:R-:W-:Y:S01]  /*3400*/  FFMA.FTZ R130, R130, R125.reuse, R126.reuse ;  /* 0x0000007d82827223 */ /* 0x180fe2000001007e */
[-CC-:B------:R-:W-:Y:S01]  /*3410*/  FFMA.FTZ R117, R214, R125.reuse, R126.reuse ;  /* 0x0000007dd6757223 */ /* 0x180fe2000001007e */
[----:B------:R-:W-:Y:S01]  /*3420*/  FADD.FTZ R195, R212, -R195 ;  /* 0x800000c3d4c37221 */ /* 0x000fe20000010000 */
[----:B------:R-:W-:Y:S01]  /*3430*/  FADD.FTZ R215, R215, -R129 ;  /* 0x80000081d7d77221 */ /* 0x000fe20000010000 */
[----:B------:R-:W-:Y:S01]  /*3440*/  FFMA.FTZ R179, R179, R125, R126 ;  /* 0x0000007db3b37223 */ /* 0x000fe2000001007e */
[----:B------:R-:W-:Y:S01]  /*3450*/  FADD.FTZ R181, R181, -R130 ;  /* 0x80000082b5b57221 */ /* 0x000fe20000010000 */
[----:B------:R-:W-:Y:S01]  /*3460*/  FMUL.FTZ R129, R186, R195 ;  /* 0x000000c3ba817220 */ /* 0x000fe20000410000 */
[----:B------:R-:W-:Y:S01]  /*3470*/  FADD.FTZ R117, R218, -R117 ;  /* 0x80000075da757221 */ /* 0x000fe20000010000 */
[--C-:B------:R-:W-:Y:S01]  /*3480*/  FFMA.FTZ R116, R128, R125, R126.reuse ;  /* 0x0000007d80747223 */ /* 0x100fe2000001007e */
[----:B------:R-:W-:Y:S01]  /*3490*/  SHF.L.U32 R130, R51, 0x10, RZ ;  /* 0x0000001033827819 */ /* 0x000fe200000006ff */
[--C-:B------:R-:W-:Y:S01]  /*34a0*/  FADD.FTZ R216, R216, -R179.reuse ;  /* 0x800000b3d8d87221 */ /* 0x100fe20000010000 */
[----:B------:R-:W-:Y:S01]  /*34b0*/  FMUL.FTZ R129, R129, R187 ;  /* 0x000000bb81817220 */ /* 0x000fe20000410000 */
[----:B-----5:R-:W-:Y:S01]  /*34c0*/  SHF.L.U32 R128, R99, 0x10, RZ ;  /* 0x0000001063807819 */ /* 0x020fe200000006ff */
[--C-:B------:R-:W-:Y:S01]  /*34d0*/  FFMA.FTZ R193, R193, R125, R126.reuse ;  /* 0x0000007dc1c17223 */ /* 0x100fe2000001007e */
[----:B------:R-:W-:Y:S01]  /*34e0*/  PRMT R179, R99, 0x7632, R179 ;  /* 0x0000763263b37816 */ /* 0x000fe200000000b3 */
[----:B------:R-:W-:Y:S01]  /*34f0*/  FMUL.FTZ R117, R186, R117 ;  /* 0x00000075ba757220 */ /* 0x000fe20000410000 */
[----:B------:R-:W-:Y:S01]  /*3500*/  FMUL.FTZ R99, R129, R130 ;  /* 0x0000008281637220 */ /* 0x000fe20000410000 */
[----:B------:R-:W-:Y:S01]  /*3510*/  FADD.FTZ R211, R211, -R193 ;  /* 0x800000c1d3d37221 */ /* 0x000fe20000010000 */
[----:B------:R-:W-:Y:S01]  /*3520*/  FMUL.FTZ R128, R129, R128 ;  /* 0x0000008081807220 */ /* 0x000fe20000410000 */
[----:B------:R-:W-:Y:S01]  /*3530*/  SHF.L.U32 R130, R179, 0x10, RZ ;  /* 0x00000010b3827819 */ /* 0x000fe200000006ff */
[----:B------:R-:W-:Y:S01]  /*3540*/  FFMA.FTZ R213, R213, R125, R126 ;  /* 0x0000007dd5d57223 */ /* 0x000fe2000001007e */
[----:B------:R-:W-:Y:S01]  /*3550*/  FMUL.FTZ R117, R117, R187 ;  /* 0x000000bb75757220 */ /* 0x000fe20000410000 */
[----:B------:R-:W-:Y:S01]  /*3560*/  SHF.L.U32 R129, R226, 0x10, RZ ;  /* 0x00000010e2817819 */ /* 0x000fe200000006ff */
[----:B------:R-:W-:Y:S01]  /*3570*/  FMUL.FTZ R179, R186, R211 ;  /* 0x000000d3bab37220 */ /* 0x000fe20000410000 */
[----:B------:R-:W-:Y:S01]  /*3580*/  FADD.FTZ R217, R217, -R213 ;  /* 0x800000d5d9d97221 */ /* 0x000fe20000010000 */
[C---:B------:R-:W-:Y:S01]  /*3590*/  FMUL.FTZ R130, R117.reuse, R130 ;  /* 0x0000008275827220 */ /* 0x040fe20000410000 */
[----:B------:R-:W-:Y:S01]  /*35a0*/  FADD.FTZ R116, R180, -R116 ;  /* 0x80000074b4747221 */ /* 0x000fe20000010000 */
[----:B------:R-:W-:Y:S01]  /*35b0*/  FMUL.FTZ R117, R117, R129 ;  /* 0x0000008175757220 */ /* 0x000fe20000410000 */
[----:B------:R-:W-:Y:S01]  /*35c0*/  SHF.L.U32 R129, R98, 0x10, RZ ;  /* 0x0000001062817819 */ /* 0x000fe200000006ff */
[----:B------:R-:W-:Y:S01]  /*35d0*/  FMUL.FTZ R179, R179, R187 ;  /* 0x000000bbb3b37220 */ /* 0x000fe20000410000 */
[----:B------:R-:W-:Y:S01]  /*35e0*/  SHF.L.U32 R180, R50, 0x10, RZ ;  /* 0x0000001032b47819 */ /* 0x000fe200000006ff */
[----:B------:R-:W-:Y:S01]  /*35f0*/  FMUL.FTZ R217, R186, R217 ;  /* 0x000000d9bad97220 */ /* 0x000fe20000410000 */
[----:B------:R-:W-:Y:S01]  /*3600*/  PRMT R189, R98, 0x7632, R189 ;  /* 0x0000763262bd7816 */ /* 0x000fe200000000bd */
[C---:B------:R-:W-:Y:S01]  /*3610*/  FMUL.FTZ R129, R179.reuse, R129 ;  /* 0x00000081b3817220 */ /* 0x040fe20000410000 */
[C---:B------:R-:W-:Y:S01]  /*3620*/  FMUL.FTZ R181, R186.reuse, R181 ;  /* 0x000000b5bab57220 */ /* 0x040fe20000410000 */
        /* <DEDUP_REMOVED lines=25> */
[----:B------:R-:W-:-:S02]  /*37c0*/  SHF.L.U32 R195, R211, 0x10, RZ ;  /* 0x00000010d3c37819 */ /* 0x000fc400000006ff */
[----:B------:R-:W-:Y:S01]  /*37d0*/  SHF.L.U32 R211, R223, 0x10, RZ ;  /* 0x00000010dfd37819 */ /* 0x000fe200000006ff */
[----:B------:R-:W-:Y:S01]  /*37e0*/  FMUL.FTZ R215, R215, R187 ;  /* 0x000000bbd7d77220 */ /* 0x000fe20000410000 */
[----:B------:R-:W-:Y:S01]  /*37f0*/  FMUL.FTZ R193, R212, R193 ;  /* 0x000000c1d4c17220 */ /* 0x000fe20000410000 */
[----:B------:R-:W-:Y:S02]  /*3800*/  F2FP.BF16.F32.PACK_AB R99, R117, R99 ;  /* 0x000000637563723e */ /* 0x000fe400000010ff */
[C---:B------:R-:W-:Y:S01]  /*3810*/  FMUL.FTZ R211, R215.reuse, R211 ;  /* 0x000000d3d7d37220 */ /* 0x040fe20000410000 */
[----:B------:R-:W-:Y:S01]  /*3820*/  FMUL.FTZ R195, R215, R195 ;  /* 0x000000c3d7c37220 */ /* 0x000fe20000410000 */
[----:B------:R-:W-:Y:S02]  /*3830*/  F2FP.BF16.F32.PACK_AB R98, R189, R98 ;  /* 0x00000062bd62723e */ /* 0x000fe400000010ff */
[----:B------:R-:W-:Y:S02]  /*3840*/  F2FP.BF16.F32.PACK_AB R97, R116, R97 ;  /* 0x000000617461723e */ /* 0x000fe400000010ff */
[----:B------:R-:W-:-:S07]  /*3850*/  F2FP.BF16.F32.PACK_AB R96, R211, R96 ;  /* 0x00000060d360723e */ /* 0x000fce00000010ff */
.L_x_5729:
[----:B------:R-:W0:Y:S01]  /*3860*/  @P1 LDC.64 R116, c[0x0][0x478] ;  /* 0x00011e00ff741b82 */ /* 0x000e220000000a00 */
[----:B------:R-:W-:Y:S02]  /*3870*/  MOV R189, 0x10 ;  /* 0x0000001000bd7802 */ /* 0x000fe40000000f00 */
[----:B------:R-:W-:Y:S02]  /*3880*/  PRMT R211, R52, 0x7632, R211 ;  /* 0x0000763234d37816 */ /* 0x000fe400000000d3 */
[----:B------:R-:W-:Y:S02]  /*3890*/  PRMT R212, R53, 0x7632, R212 ;  /* 0x0000763235d47816 */ /* 0x000fe400000000d4 */
[----:B------:R-:W-:Y:S02]  /*38a0*/  PRMT R213, R54, 0x7632, R213 ;  /* 0x0000763236d57816 */ /* 0x000fe400000000d5 */
[----:B------:R-:W-:Y:S01]  /*38b0*/  PRMT R214, R55, 0x7632, R214 ;  /* 0x0000763237d67816 */ /* 0x000fe200000000d6 */
[----:B0-----:R-:W-:-:S04]  /*38c0*/  @P1 IMAD.WIDE.U32 R116, R188, 0x20, R116 ;  /* 0x00000020bc741825 */ /* 0x001fc800078e0074 */
[----:B------:R-:W-:Y:S01]  /*38d0*/  IMAD.WIDE.U32 R188, R188, R189, UR18 ;  /* 0x00000012bcbc7e25 */ /* 0x000fe2000f8e00bd */
[----:B------:R-:W-:Y:S04]  /*38e0*/  @P1 STG.E.128 desc[UR6][R116.64], R92 ;  /* 0x0000005c74001986 */ /* 0x000fe8000c101d06 */
[----:B------:R-:W-:Y:S04]  /*38f0*/  @P1 STG.E.128 desc[UR6][R116.64+0x10], R88 ;  /* 0x0000105874001986 */ /* 0x000fe8000c101d06 */
[----:B------:R0:W-:Y:S02]  /*3900*/  STG.E.128 desc[UR6][R188.64], R96 ;  /* 0x00000060bc007986 */ /* 0x0001e4000c101d06 */
[----:B0-----:R-:W-:-:S05]  /*3910*/  HFMA2 R96, -RZ, RZ, 0, 9.5367431640625e-07 ;  /* 0x00000010ff607431 */ /* 0x001fca00000001ff */
[----:B------:R-:W-:-:S06]  /*3920*/  IMAD.WIDE.U32 R96, R185, R96, UR16 ;  /* 0x00000010b9607e25 */ /* 0x000fcc000f8e0060 */
[----:B------:R-:W5:Y:S01]  /*3930*/  LDG.E.128 R96, desc[UR6][R96.64] ;  /* 0x0000000660607981 */ /* 0x000f62000c1e1d00 */
[----:B------:R-:W-:Y:S05]  /*3940*/  @!P1 BRA `(.L_x_5730) ;  /* 0x0000000400249947 */ /* 0x000fea0003800000 */
[-CC-:B------:R-:W-:Y:S01]  /*3950*/  FFMA.FTZ R88, R143, R125.reuse, R126.reuse ;  /* 0x0000007d8f587223 */ /* 0x180fe2000001007e */
[-CC-:B------:R-:W-:Y:S01]  /*3960*/  FFMA.FTZ R89, R178, R125.reuse, R126.reuse ;  /* 0x0000007db2597223 */ /* 0x180fe2000001007e */
[----:B------:R-:W-:Y:S01]  /*3970*/  SHF.L.U32 R91, R55, 0x10, RZ ;  /* 0x00000010375b7819 */ /* 0x000fe200000006ff */
[-C--:B------:R-:W-:Y:S01]  /*3980*/  FFMA.FTZ R117, R140, R125.reuse, R126 ;  /* 0x0000007d8c757223 */ /* 0x080fe2000001007e */
[----:B------:R-:W-:Y:S01]  /*3990*/  FADD.FTZ R95, R133, -R88 ;  /* 0x80000058855f7221 */ /* 0x000fe20000010000 */
[-CC-:B------:R-:W-:Y:S01]  /*39a0*/  FFMA.FTZ R88, R139, R125.reuse, R126.reuse ;  /* 0x0000007d8b587223 */ /* 0x180fe2000001007e */
[----:B------:R-:W-:Y:S01]  /*39b0*/  FADD.FTZ R92, R142, -R89 ;  /* 0x800000598e5c7221 */ /* 0x000fe20000010000 */
[-C--:B------:R-:W-:Y:S01]  /*39c0*/  FFMA.FTZ R89, R136, R125.reuse, R126 ;  /* 0x0000007d88597223 */ /* 0x080fe2000001007e */
[----:B------:R-:W-:Y:S01]  /*39d0*/  FADD.FTZ R117, R138, -R117 ;  /* 0x800000758a757221 */ /* 0x000fe20000010000 */
[----:B------:R-:W-:Y:S01]  /*39e0*/  FADD.FTZ R137, R137, -R88 ;  /* 0x8000005889897221 */ /* 0x000fe20000010000 */
[----:B------:R-:W-:Y:S01]  /*39f0*/  FFMA.FTZ R88, R135, R125, R126 ;  /* 0x0000007d87587223 */ /* 0x000fe2000001007e */
[----:B------:R-:W-:Y:S01]  /*3a00*/  FADD.FTZ R89, R132, -R89 ;  /* 0x8000005984597221 */ /* 0x000fe20000010000 */
[----:B------:R-:W-:Y:S01]  /*3a10*/  SHF.L.U32 R132, R214, 0x10, RZ ;  /* 0x00000010d6847819 */ /* 0x000fe200000006ff */
[----:B------:R-:W-:Y:S01]  /*3a20*/  FMUL.FTZ R90, R186, R137 ;  /* 0x00000089ba5a7220 */ /* 0x000fe20000410000 */
[----:B------:R-:W-:Y:S01]  /*3a30*/  FADD.FTZ R133, R131, -R88 ;  /* 0x8000005883857221 */ /* 0x000fe20000010000 */
[----:B-----5:R-:W-:Y:S01]  /*3a40*/  SHF.L.U32 R131, R99, 0x10, RZ ;  /* 0x0000001063837819 */ /* 0x020fe200000006ff */
[--C-:B------:R-:W-:Y:S01]  /*3a50*/  FFMA.FTZ R93, R177, R125, R126.reuse ;  /* 0x0000007db15d7223 */ /* 0x100fe2000001007e */
[----:B------:R-:W-:Y:S01]  /*3a60*/  FMUL.FTZ R116, R90, R187 ;  /* 0x000000bb5a747220 */ /* 0x000fe20000410000 */
[----:B------:R-:W-:Y:S01]  /*3a70*/  PRMT R99, R99, 0x7632, R99 ;  /* 0x0000763263637816 */ /* 0x000fe20000000063 */
[----:B------:R-:W-:Y:S01]  /*3a80*/  FFMA.FTZ R94, R176, R125, R126 ;  /* 0x0000007db05e7223 */ /* 0x000fe2000001007e */
[----:B------:R-:W-:Y:S01]  /*3a90*/  FMUL.FTZ R89, R186, R89 ;  /* 0x00000059ba597220 */ /* 0x000fe20000410000 */
[C---:B------:R-:W-:Y:S01]  /*3aa0*/  FMUL.FTZ R131, R116.reuse, R131 ;  /* 0x0000008374837220 */ /* 0x040fe20000410000 */
[----:B------:R-:W-:Y:S01]  /*3ab0*/  FMUL.FTZ R116, R116, R91 ;  /* 0x0000005b74747220 */ /* 0x000fe20000410000 */
[----:B------:R-:W-:Y:S01]  /*3ac0*/  FMUL.FTZ R91, R186, R133 ;  /* 0x00000085ba5b7220 */ /* 0x000fe20000410000 */
[----:B------:R-:W-:Y:S01]  /*3ad0*/  SHF.L.U32 R88, R99, 0x10, RZ ;  /* 0x0000001063587819 */ /* 0x000fe200000006ff */
[----:B------:R-:W-:Y:S01]  /*3ae0*/  FADD.FTZ R93, R134, -R93 ;  /* 0x8000005d865d7221 */ /* 0x000fe20000010000 */
[----:B------:R-:W-:Y:S01]  /*3af0*/  FADD.FTZ R94, R141, -R94 ;  /* 0x8000005e8d5e7221 */ /* 0x000fe20000010000 */
[----:B------:R-:W-:Y:S01]  /*3b00*/  FMUL.FTZ R99, R91, R187 ;  /* 0x000000bb5b637220 */ /* 0x000fe20000410000 */
[----:B------:R-:W-:Y:S01]  /*3b10*/  SHF.L.U32 R134, R54, 0x10, RZ ;  /* 0x0000001036867819 */ /* 0x000fe200000006ff */
[----:B------:R-:W-:Y:S01]  /*3b20*/  FMUL.FTZ R95, R186, R95 ;  /* 0x0000005fba5f7220 */ /* 0x000fe20000410000 */
[----:B------:R-:W-:Y:S01]  /*3b30*/  SHF.L.U32 R137, R213, 0x10, RZ ;  /* 0x00000010d5897819 */ /* 0x000fe200000006ff */
[C---:B------:R-:W-:Y:S01]  /*3b40*/  FMUL.FTZ R133, R99.reuse, R88 ;  /* 0x0000005863857220 */ /* 0x040fe20000410000 */
[----:B------:R-:W-:Y:S01]  /*3b50*/  FMUL.FTZ R99, R99, R132 ;  /* 0x0000008463637220 */ /* 0x000fe20000410000 */
[----:B------:R-:W-:Y:S01]  /*3b60*/  SHF.L.U32 R132, R98, 0x10, RZ ;  /* 0x0000001062847819 */ /* 0x000fe200000006ff */
[----:B------:R-:W-:Y:S01]  /*3b70*/  FMUL.FTZ R88, R186, R117 ;  /* 0x00000075ba587220 */ /* 0x000fe20000410000 */
[----:B------:R-:W-:Y:S01]  /*3b80*/  PRMT R98, R98, 0x7632, R98 ;  /* 0x0000763262627816 */ /* 0x000fe20000000062 */
[----:B------:R-:W-:Y:S01]  /*3b90*/  FMUL.FTZ R94, R186, R94 ;  /* 0x0000005eba5e7220 */ /* 0x000fe20000410000 */
        /* <DEDUP_REMOVED lines=9> */
[C---:B------:R-:W-:Y:S01]  /*3c30*/  SHF.L.U32 R134, R97.reuse, 0x10, RZ ;  /* 0x0000001061867819 */ /* 0x040fe200000006ff */
[-C--:B------:R-:W-:Y:S01]  /*3c40*/  FMUL.FTZ R137, R94, R187.reuse ;  /* 0x000000bb5e897220 */ /* 0x080fe20000410000 */
[----:B------:R-:W-:Y:S01]  /*3c50*/  PRMT R97, R97, 0x7632, R97 ;  /* 0x0000763261617816 */ /* 0x000fe20000000061 */
[----:B------:R-:W-:Y:S01]  /*3c60*/  FMUL.FTZ R92, R186, R92 ;  /* 0x0000005cba5c7220 */ /* 0x000fe20000410000 */
[----:B------:R-:W-:Y:S01]  /*3c70*/  F2FP.BF16.F32.PACK_AB R99, R99, R116 ;  /* 0x000000746363723e */ /* 0x000fe200000010ff */
[C---:B------:R-:W-:Y:S01]  /*3c80*/  FMUL.FTZ R134, R137.reuse, R134 ;  /* 0x0000008689867220 */ /* 0x040fe20000410000 */
[----:B------:R-:W-:Y:S01]  /*3c90*/  FMUL.FTZ R137, R137, R136 ;  /* 0x0000008889897220 */ /* 0x000fe20000410000 */
[----:B------:R-:W-:Y:S01]  /*3ca0*/  SHF.L.U32 R136, R97, 0x10, RZ ;  /* 0x0000001061887819 */ /* 0x000fe200000006ff */
[----:B------:R-:W-:Y:S01]  /*3cb0*/  FMUL.FTZ R97, R95, R187 ;  /* 0x000000bb5f617220 */ /* 0x000fe20000410000 */
[----:B------:R-:W-:Y:S01]  /*3cc0*/  F2FP.BF16.F32.PACK_AB R98, R98, R117 ;  /* 0x000000756262723e */ /* 0x000fe200000010ff */
[----:B------:R-:W-:Y:S01]  /*3cd0*/  FMUL.FTZ R116, R92, R187 ;  /* 0x000000bb5c747220 */ /* 0x000fe20000410000 */
[----:B------:R-:W-:Y:S01]  /*3ce0*/  SHF.L.U32 R117, R52, 0x10, RZ ;  /* 0x0000001034757819 */ /* 0x000fe200000006ff */
[C---:B------:R-:W-:Y:S01]  /*3cf0*/  FMUL.FTZ R138, R97.reuse, R138 ;  /* 0x0000008a618a7220 */ /* 0x040fe20000410000 */
[----:B------:R-:W-:Y:S01]  /*3d00*/  FMUL.FTZ R136, R97, R136 ;  /* 0x0000008861887220 */ /* 0x000fe20000410000 */
[----:B------:R-:W-:Y:S01]  /*3d10*/  FMUL.FTZ R93, R186, R93 ;  /* 0x0000005dba5d7220 */ /* 0x000fe20000410000 */
[----:B------:R-:W-:-:S02]  /*3d20*/  SHF.L.U32 R139, R211, 0x10, RZ ;  /* 0x00000010d38b7819 */ /* 0x000fc400000006ff */
[----:B------:R-:W-:Y:S02]  /*3d30*/  F2FP.BF16.F32.PACK_AB R97, R138, R137 ;  /* 0x000000898a61723e */ /* 0x000fe400000010ff */
[C---:B------:R-:W-:Y:S02]  /*3d40*/  SHF.L.U32 R137, R96.reuse, 0x10, RZ ;  /* 0x0000001060897819 */ /* 0x040fe400000006ff */
[----:B------:R-:W-:-:S03]  /*3d50*/  PRMT R96, R96, 0x7632, R96 ;  /* 0x0000763260607816 */ /* 0x000fc60000000060 */
[C---:B------:R-:W-:Y:S01]  /*3d60*/  FMUL.FTZ R137, R116.reuse, R137 ;  /* 0x0000008974897220 */ /* 0x040fe20000410000 */
[----:B------:R-:W-:Y:S01]  /*3d70*/  FMUL.FTZ R116, R116, R117 ;  /* 0x0000007574747220 */ /* 0x000fe20000410000 */
[----:B------:R-:W-:Y:S01]  /*3d80*/  SHF.L.U32 R117, R96, 0x10, RZ ;  /* 0x0000001060757819 */ /* 0x000fe200000006ff */
[----:B------:R-:W-:-:S04]  /*3d90*/  FMUL.FTZ R96, R93, R187 ;  /* 0x000000bb5d607220 */ /* 0x000fc80000410000 */
[C---:B------:R-:W-:Y:S01]  /*3da0*/  FMUL.FTZ R139, R96.reuse, R139 ;  /* 0x0000008b608b7220 */ /* 0x040fe20000410000 */
[----:B------:R-:W-:-:S04]  /*3db0*/  FMUL.FTZ R138, R96, R117 ;  /* 0x00000075608a7220 */ /* 0x000fc80000410000 */
[----:B------:R-:W-:Y:S01]  /*3dc0*/  F2FP.BF16.F32.PACK_AB R96, R139, R116 ;  /* 0x000000748b60723e */ /* 0x000fe200000010ff */
[----:B------:R-:W-:Y:S06]  /*3dd0*/  BRA `(.L_x_5731) ;  /* 0x0000000400207947 */ /* 0x000fec0003800000 */
.L_x_5730:
[-CC-:B------:R-:W-:Y:S01]  /*3de0*/  FFMA.FTZ R139, R139, R125.reuse, R126.reuse ;  /* 0x0000007d8b8b7223 */ /* 0x180fe2000001007e */
[-CC-:B------:R-:W-:Y:S01]  /*3df0*/  FFMA.FTZ R116, R177, R125.reuse, R126.reuse ;  /* 0x0000007db1747223 */ /* 0x180fe2000001007e */
[-CC-:B------:R-:W-:Y:S01]  /*3e00*/  FFMA.FTZ R117, R143, R125.reuse, R126.reuse ;  /* 0x0000007d8f757223 */ /* 0x180fe2000001007e */
[-CC-:B------:R-:W-:Y:S01]  /*3e10*/  FFMA.FTZ R176, R176, R125.reuse, R126.reuse ;  /* 0x0000007db0b07223 */ /* 0x180fe2000001007e */
[----:B------:R-:W-:Y:S01]  /*3e20*/  FADD.FTZ R139, R137, -R139 ;  /* 0x8000008b898b7221 */ /* 0x000fe20000010000 */
[-C--:B------:R-:W-:Y:S01]  /*3e30*/  FFMA.FTZ R137, R136, R125.reuse, R126 ;  /* 0x0000007d88897223 */ /* 0x080fe2000001007e */
[----:B------:R-:W-:Y:S01]  /*3e40*/  FADD.FTZ R116, R134, -R116 ;  /* 0x8000007486747221 */ /* 0x000fe20000010000 */
[--C-:B------:R-:W-:Y:S01]  /*3e50*/  FFMA.FTZ R136, R135, R125, R126.reuse ;  /* 0x0000007d87887223 */ /* 0x100fe2000001007e */
[----:B------:R-:W-:Y:S01]  /*3e60*/  FADD.FTZ R117, R133, -R117 ;  /* 0x8000007585757221 */ /* 0x000fe20000010000 */
[----:B------:R-:W-:Y:S01]  /*3e70*/  FADD.FTZ R134, R132, -R137 ;  /* 0x8000008984867221 */ /* 0x000fe20000010000 */
[----:B------:R-:W-:Y:S01]  /*3e80*/  FMUL.FTZ R132, R186, R139 ;  /* 0x0000008bba847220 */ /* 0x000fe20000410000 */
[----:B------:R-:W-:Y:S01]  /*3e90*/  FFMA.FTZ R133, R140, R125, R126 ;  /* 0x0000007d8c857223 */ /* 0x000fe2000001007e */
[--C-:B------:R-:W-:Y:S01]  /*3ea0*/  FADD.FTZ R137, R131, -R136.reuse ;  /* 0x8000008883897221 */ /* 0x100fe20000010000 */
[----:B------:R-:W-:Y:S01]  /*3eb0*/  SHF.L.U32 R135, R55, 0x10, RZ ;  /* 0x0000001037877819 */ /* 0x000fe200000006ff */
[----:B------:R-:W-:Y:S01]  /*3ec0*/  FMUL.FTZ R132, R132, R187 ;  /* 0x000000bb84847220 */ /* 0x000fe20000410000 */
[C---:B-----5:R-:W-:Y:S01]  /*3ed0*/  SHF.L.U32 R131, R99.reuse, 0x10, RZ ;  /* 0x0000001063837819 */ /* 0x060fe200000006ff */
[----:B------:R-:W-:Y:S01]  /*3ee0*/  FADD.FTZ R133, R138, -R133 ;  /* 0x800000858a857221 */ /* 0x000fe20000010000 */
[----:B------:R-:W-:Y:S01]  /*3ef0*/  PRMT R136, R99, 0x7632, R136 ;  /* 0x0000763263887816 */ /* 0x000fe20000000088 */
[----:B------:R-:W-:Y:S01]  /*3f00*/  FMUL.FTZ R138, R186, R137 ;  /* 0x00000089ba8a7220 */ /* 0x000fe20000410000 */
[C---:B------:R-:W-:Y:S01]  /*3f10*/  FMUL.FTZ R99, R132.reuse, R135 ;  /* 0x0000008784637220 */ /* 0x040fe20000410000 */
[----:B------:R-:W-:Y:S01]  /*3f20*/  FMUL.FTZ R131, R132, R131 ;  /* 0x0000008384837220 */ /* 0x000fe20000410000 */
[----:B------:R-:W-:Y:S01]  /*3f30*/  SHF.L.U32 R135, R136, 0x10, RZ ;  /* 0x0000001088877819 */ /* 0x000fe200000006ff */
[----:B------:R-:W-:Y:S01]  /*3f40*/  FMUL.FTZ R138, R138, R187 ;  /* 0x000000bb8a8a7220 */ /* 0x000fe20000410000 */
[----:B------:R-:W-:Y:S01]  /*3f50*/  FMUL.FTZ R132, R186, R133 ;  /* 0x00000085ba847220 */ /* 0x000fe20000410000 */
[----:B------:R-:W-:Y:S01]  /*3f60*/  PRMT R136, R98, 0x7632, R136 ;  /* 0x0000763262887816 */ /* 0x000fe20000000088 */
[----:B------:R-:W-:Y:S01]  /*3f70*/  FMUL.FTZ R134, R186, R134 ;  /* 0x00000086ba867220 */ /* 0x000fe20000410000 */
[----:B------:R-:W-:Y:S01]  /*3f80*/  SHF.L.U32 R139, R214, 0x10, RZ ;  /* 0x00000010d68b7819 */ /* 0x000fe200000006ff */
[----:B------:R-:W-:Y:S01]  /*3f90*/  FADD.FTZ R141, R141, -R176 ;  /* 0x800000b08d8d7221 */ /* 0x000fe20000010000 */
[----:B------:R-:W-:Y:S01]  /*3fa0*/  FMUL.FTZ R133, R138, R135 ;  /* 0x000000878a857220 */ /* 0x000fe20000410000 */
        /* <DEDUP_REMOVED lines=8> */
[C---:B------:R-:W-:Y:S01]  /*4030*/  FMUL.FTZ R141, R186.reuse, R141 ;  /* 0x0000008dba8d7220 */ /* 0x040fe20000410000 */
[----:B------:R-:W-:Y:S01]  /*4040*/  PRMT R138, R97, 0x7632, R138 ;  /* 0x00007632618a7816 */ /* 0x000fe2000000008a */
[C---:B------:R-:W-:Y:S01]  /*4050*/  FMUL.FTZ R132, R137.reuse, R132 ;  /* 0x0000008489847220 */ /* 0x040fe20000410000 */
[----:B------:R-:W-:Y:S01]  /*4060*/  FMUL.FTZ R98, R137, R135 ;  /* 0x0000008789627220 */ /* 0x000fe20000410000 */
[----:B------:R-:W-:Y:S01]  /*4070*/  FMUL.FTZ R117, R186, R117 ;  /* 0x00000075ba757220 */ /* 0x000fe20000410000 */
[C---:B------:R-:W-:Y:S01]  /*4080*/  FMUL.FTZ R135, R134.reuse, R136 ;  /* 0x0000008886877220 */ /* 0x040fe20000410000 */
[----:B------:R-:W-:Y:S01]  /*4090*/  FMUL.FTZ R140, R134, R140 ;  /* 0x0000008c868c7220 */ /* 0x000fe20000410000 */
[----:B------:R-:W-:Y:S01]  /*40a0*/  SHF.L.U32 R137, R53, 0x10, RZ ;  /* 0x0000001035897819 */ /* 0x000fe200000006ff */
[----:B------:R-:W-:Y:S01]  /*40b0*/  FADD.FTZ R142, R142, -R178 ;  /* 0x800000b28e8e7221 */ /* 0x000fe20000010000 */
[-C--:B------:R-:W-:Y:S01]  /*40c0*/  FMUL.FTZ R136, R141, R187.reuse ;  /* 0x000000bb8d887220 */ /* 0x080fe20000410000 */
[----:B------:R-:W-:Y:S01]  /*40d0*/  SHF.L.U32 R134, R97, 0x10, RZ ;  /* 0x0000001061867819 */ /* 0x000fe200000006ff */
[----:B------:R-:W-:Y:S01]  /*40e0*/  FMUL.FTZ R117, R117, R187 ;  /* 0x000000bb75757220 */ /* 0x000fe20000410000 */
[----:B------:R-:W-:Y:S01]  /*40f0*/  SHF.L.U32 R138, R138, 0x10, RZ ;  /* 0x000000108a8a7819 */ /* 0x000fe200000006ff */
[----:B------:R-:W-:Y:S01]  /*4100*/  FMUL.FTZ R97, R136, R137 ;  /* 0x0000008988617220 */ /* 0x000fe20000410000 */
[----:B------:R-:W-:Y:S01]  /*4110*/  FMUL.FTZ R142, R186, R142 ;  /* 0x0000008eba8e7220 */ /* 0x000fe20000410000 */
[----:B------:R-:W-:Y:S01]  /*4120*/  FMUL.FTZ R134, R136, R134 ;  /* 0x0000008688867220 */ /* 0x000fe20000410000 */
[----:B------:R-:W-:Y:S01]  /*4130*/  SHF.L.U32 R137, R212, 0x10, RZ ;  /* 0x00000010d4897819 */ /* 0x000fe200000006ff */
[C---:B------:R-:W-:Y:S01]  /*4140*/  FMUL.FTZ R136, R117.reuse, R138 ;  /* 0x0000008a75887220 */ /* 0x040fe20000410000 */
[----:B------:R-:W-:Y:S01]  /*4150*/  SHF.L.U32 R138, R52, 0x10, RZ ;  /* 0x00000010348a7819 */ /* 0x000fe200000006ff */
[----:B------:R-:W-:Y:S01]  /*4160*/  FMUL.FTZ R142, R142, R187 ;  /* 0x000000bb8e8e7220 */ /* 0x000fe20000410000 */
[----:B------:R-:W-:Y:S01]  /*4170*/  FMUL.FTZ R116, R186, R116 ;  /* 0x00000074ba747220 */ /* 0x000fe20000410000 */
[----:B------:R-:W-:Y:S01]  /*4180*/  FMUL.FTZ R117, R117, R137 ;  /* 0x0000008975757220 */ /* 0x000fe20000410000 */
[----:B------:R-:W-:-:S02]  /*4190*/  SHF.L.U32 R137, R96, 0x10, RZ ;  /* 0x0000001060897819 */ /* 0x000fc400000006ff */
[----:B------:R-:W-:Y:S01]  /*41a0*/  PRMT R141, R96, 0x7632, R141 ;  /* 0x00007632608d7816 */ /* 0x000fe2000000008d */
[----:B------:R-:W-:Y:S01]  /*41b0*/  FMUL.FTZ R96, R142, R138 ;  /* 0x0000008a8e607220 */ /* 0x000fe20000410000 */
[----:B------:R-:W-:Y:S01]  /*41c0*/  FMUL.FTZ R138, R116, R187 ;  /* 0x000000bb748a7220 */ /* 0x000fe20000410000 */
[----:B------:R-:W-:Y:S01]  /*41d0*/  SHF.L.U32 R116, R211, 0x10, RZ ;  /* 0x00000010d3747819 */ /* 0x000fe200000006ff */
[----:B------:R-:W-:Y:S01]  /*41e0*/  FMUL.FTZ R137, R142, R137 ;  /* 0x000000898e897220 */ /* 0x000fe20000410000 */
[----:B------:R-:W-:Y:S02]  /*41f0*/  SHF.L.U32 R141, R141, 0x10, RZ ;  /* 0x000000108d8d7819 */ /* 0x000fe400000006ff */
[----:B------:R-:W-:Y:S01]  /*4200*/  F2FP.BF16.F32.PACK_AB R99, R139, R99 ;  /* 0x000000638b63723e */ /* 0x000fe200000010ff */
[----:B------:R-:W-:Y:S01]  /*4210*/  FMUL.FTZ R116, R138, R116 ;  /* 0x000000748a747220 */ /* 0x000fe20000410000 */
[----:B------:R-:W-:Y:S01]  /*4220*/  F2FP.BF16.F32.PACK_AB R98, R140, R98 ;  /* 0x000000628c62723e */ /* 0x000fe200000010ff */
[----:B------:R-:W-:Y:S01]  /*4230*/  FMUL.FTZ R138, R138, R141 ;  /* 0x0000008d8a8a7220 */ /* 0x000fe20000410000 */
[----:B------:R-:W-:-:S02]  /*4240*/  F2FP.BF16.F32.PACK_AB R97, R117, R97 ;  /* 0x000000617561723e */ /* 0x000fc400000010ff */
[----:B------:R-:W-:-:S07]  /*4250*/  F2FP.BF16.F32.PACK_AB R96, R116, R96 ;  /* 0x000000607460723e */ /* 0x000fce00000010ff */
.L_x_5731:
[----:B------:R-:W0:Y:S01]  /*4260*/  @P1 LDC.64 R116, c[0x0][0x478] ;  /* 0x00011e00ff741b82 */ /* 0x000e220000000a00 */
[----:B------:R-:W-:Y:S01]  /*4270*/  MOV R140, 0x10 ;  /* 0x00000010008c7802 */ /* 0x000fe20000000f00 */
[----:B------:R-:W-:Y:S02]  /*4280*/  HFMA2 R139, -RZ, RZ, 0, 9.5367431640625e-07 ;  /* 0x00000010ff8b7431 */ /* 0x000fe400000001ff */
[----:B0-----:R-:W-:-:S05]  /*4290*/  @P1 IMAD.WIDE.U32 R116, R185, 0x20, R116 ;  /* 0x00000020b9741825 */ /* 0x001fca00078e0074 */
[----:B------:R-:W-:Y:S04]  /*42a0*/  @P1 STG.E.128 desc[UR6][R116.64], R92 ;  /* 0x0000005c74001986 */ /* 0x000fe8000c101d06 */
[----:B------:R0:W-:Y:S02]  /*42b0*/  @P1 STG.E.128 desc[UR6][R116.64+0x10], R88 ;  /* 0x0000105874001986 */ /* 0x0001e4000c101d06 */
[----:B0-----:R-:W-:-:S05]  /*42c0*/  IMAD.WIDE.U32 R116, R185, R140, UR18 ;  /* 0x00000012b9747e25 */ /* 0x001fca000f8e008c */
[----:B------:R0:W-:Y:S02]  /*42d0*/  STG.E.128 desc[UR6][R116.64], R96 ;  /* 0x0000006074007986 */ /* 0x0001e4000c101d06 */
[----:B0-----:R-:W-:-:S06]  /*42e0*/  IMAD.WIDE.U32 R96, R0, R139, UR16 ;  /* 0x0000001000607e25 */ /* 0x001fcc000f8e008b */
[----:B------:R-:W5:Y:S01]  /*42f0*/  LDG.E.128 R96, desc[UR6][R96.64] ;  /* 0x0000000660607981 */ /* 0x000f62000c1e1d00 */
[----:B------:R-:W-:Y:S02]  /*4300*/  PRMT R141, R43, 0x7632, R141 ;  /* 0x000076322b8d7816 */ /* 0x000fe4000000008d */
[----:B------:R-:W-:Y:S02]  /*4310*/  PRMT R116, R40, 0x7632, R116 ;  /* 0x0000763228747816 */ /* 0x000fe40000000074 */
[----:B------:R-:W-:Y:S02]  /*4320*/  PRMT R139, R41, 0x7632, R139 ;  /* 0x00007632298b7816 */ /* 0x000fe4000000008b */
[----:B------:R-:W-:Y:S01]  /*4330*/  PRMT R140, R42, 0x7632, R140 ;  /* 0x000076322a8c7816 */ /* 0x000fe2000000008c */
[----:B------:R-:W-:Y:S06]  /*4340*/  @!P1 BRA `(.L_x_5732) ;  /* 0x0000000400249947 */ /* 0x000fec0003800000 */
[-CC-:B------:R-:W-:Y:S01]  /*4350*/  FFMA.FTZ R88, R107, R125.reuse, R126.reuse ;  /* 0x0000007d6b587223 */ /* 0x180fe2000001007e */
[-CC-:B------:R-:W-:Y:S01]  /*4360*/  FFMA.FTZ R89, R112, R125.reuse, R126.reuse ;  /* 0x0000007d70597223 */ /* 0x180fe2000001007e */
[-CC-:B------:R-:W-:Y:S01]  /*4370*/  FFMA.FTZ R109, R109, R125.reuse, R126.reuse ;  /* 0x0000007d6d6d7223 */ /* 0x180fe2000001007e */
[-C--:B------:R-:W-:Y:S01]  /*4380*/  FFMA.FTZ R110, R110, R125.reuse, R126 ;  /* 0x0000007d6e6e7223 */ /* 0x080fe2000001007e */
[--C-:B------:R-:W-:Y:S01]  /*4390*/  FADD.FTZ R115, R115, -R88.reuse ;  /* 0x8000005873737221 */ /* 0x100fe20000010000 */
[----:B-----5:R-:W-:Y:S01]  /*43a0*/  PRMT R88, R99, 0x7632, R88 ;  /* 0x0000763263587816 */ /* 0x020fe20000000058 */
[----:B------:R-:W-:Y:S01]  /*43b0*/  FADD.FTZ R89, R122, -R89 ;  /* 0x800000597a597221 */ /* 0x000fe20000010000 */
[----:B------:R-:W-:Y:S01]  /*43c0*/  FFMA.FTZ R92, R113, R125, R126 ;  /* 0x0000007d715c7223 */ /* 0x000fe2000001007e */
[----:B------:R-:W-:Y:S01]  /*43d0*/  FADD.FTZ R113, R118, -R109 ;  /* 0x8000006d76717221 */ /* 0x000fe20000010000 */
[----:B------:R-:W-:Y:S01]  /*43e0*/  SHF.L.U32 R107, R88, 0x10, RZ ;  /* 0x00000010586b7819 */ /* 0x000fe200000006ff */
[----:B------:R-:W-:Y:S01]  /*43f0*/  FMUL.FTZ R89, R186, R89 ;  /* 0x00000059ba597220 */ /* 0x000fe20000410000 */
[----:B------:R-:W-:Y:S01]  /*4400*/  PRMT R88, R98, 0x7632, R88 ;  /* 0x0000763262587816 */ /* 0x000fe20000000058 */
[----:B------:R-:W-:Y:S01]  /*4410*/  FADD.FTZ R95, R121, -R110 ;  /* 0x8000006e795f7221 */ /* 0x000fe20000010000 */
[----:B------:R-:W-:Y:S01]  /*4420*/  FFMA.FTZ R90, R111, R125, R126 ;  /* 0x0000007d6f5a7223 */ /* 0x000fe2000001007e */
[----:B------:R-:W-:Y:S01]  /*4430*/  FMUL.FTZ R109, R89, R187 ;  /* 0x000000bb596d7220 */ /* 0x000fe20000410000 */
[----:B------:R-:W-:Y:S01]  /*4440*/  SHF.L.U32 R88, R88, 0x10, RZ ;  /* 0x0000001058587819 */ /* 0x000fe200000006ff */
[----:B------:R-:W-:Y:S01]  /*4450*/  FMUL.FTZ R95, R186, R95 ;  /* 0x0000005fba5f7220 */ /* 0x000fe20000410000 */
[----:B------:R-:W-:Y:S01]  /*4460*/  FADD.FTZ R119, R119, -R90 ;  /* 0x8000005a77777221 */ /* 0x000fe20000010000 */
[----:B------:R-:W-:Y:S01]  /*4470*/  SHF.L.U32 R90, R139, 0x10, RZ ;  /* 0x000000108b5a7819 */ /* 0x000fe200000006ff */
[----:B------:R-:W-:Y:S01]  /*4480*/  FADD.FTZ R123, R123, -R92 ;  /* 0x8000005c7b7b7221 */ /* 0x000fe20000010000 */
[----:B------:R-:W-:Y:S01]  /*4490*/  FMUL.FTZ R110, R109, R88 ;  /* 0x000000586d6e7220 */ /* 0x000fe20000410000 */
[----:B------:R-:W-:Y:S01]  /*44a0*/  PRMT R88, R97, 0x7632, R88 ;  /* 0x0000763261587816 */ /* 0x000fe20000000058 */
[----:B------:R-:W-:Y:S01]  /*44b0*/  FMUL.FTZ R117, R95, R187 ;  /* 0x000000bb5f757220 */ /* 0x000fe20000410000 */
[----:B------:R-:W-:Y:S01]  /*44c0*/  SHF.L.U32 R112, R99, 0x10, RZ ;  /* 0x0000001063707819 */ /* 0x000fe200000006ff */
[-CC-:B------:R-:W-:Y:S01]  /*44d0*/  FFMA.FTZ R93, R108, R125.reuse, R126.reuse ;  /* 0x0000007d6c5d7223 */ /* 0x180fe2000001007e */
[----:B------:R-:W-:Y:S01]  /*44e0*/  SHF.L.U32 R88, R88, 0x10, RZ ;  /* 0x0000001058587819 */ /* 0x000fe200000006ff */
[----:B------:R-:W-:Y:S01]  /*44f0*/  FFMA.FTZ R125, R114, R125, R126 ;  /* 0x0000007d727d7223 */ /* 0x000fe2000001007e */
[C---:B------:R-:W-:Y:S01]  /*4500*/  FMUL.FTZ R94, R186.reuse, R113 ;  /* 0x00000071ba5e7220 */ /* 0x040fe20000410000 */
[C---:B------:R-:W-:Y:S01]  /*4510*/  FMUL.FTZ R92, R186.reuse, R115 ;  /* 0x00000073ba5c7220 */ /* 0x040fe20000410000 */
[----:B------:R-:W-:Y:S01]  /*4520*/  SHF.L.U32 R114, R43, 0x10, RZ ;  /* 0x000000102b727819 */ /* 0x000fe200000006ff */
[C---:B------:R-:W-:Y:S01]  /*4530*/  FMUL.FTZ R111, R117.reuse, R88 ;  /* 0x00000058756f7220 */ /* 0x040fe20000410000 */
[----:B------:R-:W-:Y:S01]  /*4540*/  FMUL.FTZ R117, R117, R90 ;  /* 0x0000005a75757220 */ /* 0x000fe20000410000 */
[C---:B------:R-:W-:Y:S01]  /*4550*/  FMUL.FTZ R90, R186.reuse, R123 ;  /* 0x0000007bba5a7220 */ /* 0x040fe20000410000 */
[----:B------:R-:W-:Y:S01]  /*4560*/  FMUL.FTZ R88, R186, R119 ;  /* 0x00000077ba587220 */ /* 0x000fe20000410000 */
[----:B------:R-:W-:Y:S01]  /*4570*/  SHF.L.U32 R115, R98, 0x10, RZ ;  /* 0x0000001062737819 */ /* 0x000fe200000006ff */
[----:B------:R-:W-:Y:S01]  /*4580*/  FADD.FTZ R125, R124, -R125 ;  /* 0x8000007d7c7d7221 */ /* 0x000fe20000010000 */
[-C--:B------:R-:W-:Y:S01]  /*4590*/  FMUL.FTZ R99, R90, R187.reuse ;  /* 0x000000bb5a637220 */ /* 0x080fe20000410000 */
[-C--:B------:R-:W-:Y:S01]  /*45a0*/  FMUL.FTZ R98, R88, R187.reuse ;  /* 0x000000bb58627220 */ /* 0x080fe20000410000 */
[----:B------:R-:W-:Y:S01]  /*45b0*/  SHF.L.U32 R118, R41, 0x10, RZ ;  /* 0x0000001029767819 */ /* 0x000fe200000006ff */
[----:B------:R-:W-:Y:S01]  /*45c0*/  FADD.FTZ R93, R120, -R93 ;  /* 0x8000005d785d7221 */ /* 0x000fe20000010000 */
[----:B------:R-:W-:Y:S01]  /*45d0*/  FMUL.FTZ R113, R99, R112 ;  /* 0x0000007063717220 */ /* 0x000fe20000410000 */
[----:B------:R-:W-:Y:S01]  /*45e0*/  SHF.L.U32 R112, R97, 0x10, RZ ;  /* 0x0000001061707819 */ /* 0x000fe200000006ff */
[----:B------:R-:W-:Y:S01]  /*45f0*/  FMUL.FTZ R97, R94, R187 ;  /* 0x000000bb5e617220 */ /* 0x000fe20000410000 */
[----:B------:R-:W-:Y:S01]  /*4600*/  FMUL.FTZ R99, R99, R114 ;  /* 0x0000007263637220 */ /* 0x000fe20000410000 */
[----:B------:R-:W-:Y:S01]  /*4610*/  SHF.L.U32 R119, R42, 0x10, RZ ;  /* 0x000000102a777819 */ /* 0x000fe200000006ff */
[----:B------:R-:W-:Y:S01]  /*4620*/  FMUL.FTZ R114, R98, R115 ;  /* 0x0000007362727220 */ /* 0x000fe20000410000 */
[C---:B------:R-:W-:Y:S01]  /*4630*/  FMUL.FTZ R115, R97.reuse, R112 ;  /* 0x0000007061737220 */ /* 0x040fe20000410000 */
[----:B------:R-:W-:Y:S01]  /*4640*/  FMUL.FTZ R118, R97, R118 ;  /* 0x0000007661767220 */ /* 0x000fe20000410000 */
[----:B------:R-:W-:Y:S01]  /*4650*/  PRMT R97, R96, 0x7632, R97 ;  /* 0x0000763260617816 */ /* 0x000fe20000000061 */
[C---:B------:R-:W-:Y:S01]  /*4660*/  FMUL.FTZ R91, R186.reuse, R125 ;  /* 0x0000007dba5b7220 */ /* 0x040fe20000410000 */
        /* <DEDUP_REMOVED lines=18> */
[----:B------:R-:W-:-:S02]  /*4790*/  F2FP.BF16.F32.PACK_AB R99, R108, R99 ;  /* 0x000000636c63723e */ /* 0x000fc400000010ff */
[----:B------:R-:W-:Y:S02]  /*47a0*/  F2FP.BF16.F32.PACK_AB R98, R109, R98 ;  /* 0x000000626d62723e */ /* 0x000fe400000010ff */
[----:B------:R-:W-:Y:S02]  /*47b0*/  F2FP.BF16.F32.PACK_AB R97, R117, R118 ;  /* 0x000000767561723e */ /* 0x000fe400000010ff */
[----:B------:R-:W-:Y:S01]  /*47c0*/  F2FP.BF16.F32.PACK_AB R96, R123, R96 ;  /* 0x000000607b60723e */ /* 0x000fe200000010ff */
[----:B------:R-:W-:Y:S06]  /*47d0*/  BRA `(.L_x_5733) ;  /* 0x0000000400207947 */ /* 0x000fec0003800000 */
.L_x_5732:
[-CC-:B------:R-:W-:Y:S01]  /*47e0*/  FFMA.FTZ R142, R107, R125.reuse, R126.reuse ;  /* 0x0000007d6b8e7223 */ /* 0x180fe2000001007e */
[-CC-:B------:R-:W-:Y:S01]  /*47f0*/  FFMA.FTZ R107, R108, R125.reuse, R126.reuse ;  /* 0x0000007d6c6b7223 */ /* 0x180fe2000001007e */
[-CC-:B------:R-:W-:Y:S01]  /*4800*/  FFMA.FTZ R108, R111, R125.reuse, R126.reuse ;  /* 0x0000007d6f6c7223 */ /* 0x180fe2000001007e */
[-CC-:B------:R-:W-:Y:S01]  /*4810*/  FFMA.FTZ R111, R112, R125.reuse, R126.reuse ;  /* 0x0000007d706f7223 */ /* 0x180fe2000001007e */
[-CC-:B------:R-:W-:Y:S01]  /*4820*/  FFMA.FTZ R110, R110, R125.reuse, R126.reuse ;  /* 0x0000007d6e6e7223 */ /* 0x180fe2000001007e */
[----:B------:R-:W-:Y:S01]  /*4830*/  FADD.FTZ R107, R120, -R107 ;  /* 0x8000006b786b7221 */ /* 0x000fe20000010000 */
[-CC-:B------:R-:W-:Y:S01]  /*4840*/  FFMA.FTZ R109, R109, R125.reuse, R126.reuse ;  /* 0x0000007d6d6d7223 */ /* 0x180fe2000001007e */
[-CC-:B------:R-:W-:Y:S01]  /*4850*/  FFMA.FTZ R112, R113, R125.reuse, R126.reuse ;  /* 0x0000007d71707223 */ /* 0x180fe2000001007e */
[----:B------:R-:W-:Y:S01]  /*4860*/  FADD.FTZ R111, R122, -R111 ;  /* 0x8000006f7a6f7221 */ /* 0x000fe20000010000 */
[----:B------:R-:W-:Y:S01]  /*4870*/  FFMA.FTZ R125, R114, R125, R126 ;  /* 0x0000007d727d7223 */ /* 0x000fe2000001007e */
[----:B------:R-:W-:Y:S01]  /*4880*/  FADD.FTZ R121, R121, -R110 ;  /* 0x8000006e79797221 */ /* 0x000fe20000010000 */
[----:B------:R-:W-:Y:S01]  /*4890*/  FMUL.FTZ R110, R186, R107 ;  /* 0x0000006bba6e7220 */ /* 0x000fe20000410000 */
[----:B------:R-:W-:Y:S01]  /*48a0*/  FADD.FTZ R109, R118, -R109 ;  /* 0x8000006d766d7221 */ /* 0x000fe20000010000 */
[----:B-----5:R-:W-:Y:S01]  /*48b0*/  PRMT R107, R98, 0x7632, R107 ;  /* 0x00007632626b7816 */ /* 0x020fe2000000006b */
[----:B------:R-:W-:Y:S01]  /*48c0*/  FADD.FTZ R115, R115, -R142 ;  /* 0x8000008e73737221 */ /* 0x000fe20000010000 */
[----:B------:R-:W-:Y:S01]  /*48d0*/  FADD.FTZ R119, R119, -R108 ;  /* 0x8000006c77777221 */ /* 0x000fe20000010000 */
[----:B------:R-:W-:Y:S01]  /*48e0*/  FADD.FTZ R123, R123, -R112 ;  /* 0x800000707b7b7221 */ /* 0x000fe20000010000 */
[----:B------:R-:W-:Y:S01]  /*48f0*/  FMUL.FTZ R120, R186, R111 ;  /* 0x0000006fba787220 */ /* 0x000fe20000410000 */
[----:B------:R-:W-:Y:S01]  /*4900*/  FADD.FTZ R125, R124, -R125 ;  /* 0x8000007d7c7d7221 */ /* 0x000fe20000010000 */
[----:B------:R-:W-:Y:S01]  /*4910*/  FMUL.FTZ R113, R110, R187 ;  /* 0x000000bb6e717220 */ /* 0x000fe20000410000 */
[C---:B------:R-:W-:Y:S01]  /*4920*/  FMUL.FTZ R112, R186.reuse, R109 ;  /* 0x0000006dba707220 */ /* 0x040fe20000410000 */
[----:B------:R-:W-:Y:S01]  /*4930*/  PRMT R110, R99, 0x7632, R110 ;  /* 0x00007632636e7816 */ /* 0x000fe2000000006e */
[C---:B------:R-:W-:Y:S01]  /*4940*/  FMUL.FTZ R108, R186.reuse, R115 ;  /* 0x00000073ba6c7220 */ /* 0x040fe20000410000 */
[----:B------:R-:W-:Y:S01]  /*4950*/  SHF.L.U32 R111, R107, 0x10, RZ ;  /* 0x000000106b6f7819 */ /* 0x000fe200000006ff */
[C---:B------:R-:W-:Y:S01]  /*4960*/  FMUL.FTZ R114, R186.reuse, R121 ;  /* 0x00000079ba727220 */ /* 0x040fe20000410000 */
[C---:B------:R-:W-:Y:S01]  /*4970*/  FMUL.FTZ R118, R186.reuse, R119 ;  /* 0x00000077ba767220 */ /* 0x040fe20000410000 */
[----:B------:R-:W-:Y:S01]  /*4980*/  FMUL.FTZ R122, R186, R123 ;  /* 0x0000007bba7a7220 */ /* 0x000fe20000410000 */
[----:B------:R-:W-:Y:S01]  /*4990*/  FMUL.FTZ R120, R120, R187 ;  /* 0x000000bb78787220 */ /* 0x000fe20000410000 */
[----:B------:R-:W-:Y:S01]  /*49a0*/  FMUL.FTZ R186, R186, R125 ;  /* 0x0000007dbaba7220 */ /* 0x000fe20000410000 */
[----:B------:R-:W-:Y:S01]  /*49b0*/  FMUL.FTZ R109, R112, R187 ;  /* 0x000000bb706d7220 */ /* 0x000fe20000410000 */
[----:B------:R-:W-:Y:S01]  /*49c0*/  SHF.L.U32 R121, R110, 0x10, RZ ;  /* 0x000000106e797819 */ /* 0x000fe200000006ff */
[----:B------:R-:W-:Y:S01]  /*49d0*/  FMUL.FTZ R110, R120, R111 ;  /* 0x0000006f786e7220 */ /* 0x000fe20000410000 */
[----:B------:R-:W-:Y:S01]  /*49e0*/  SHF.L.U32 R117, R140, 0x10, RZ ;  /* 0x000000108c757819 */ /* 0x000fe200000006ff */
[-C--:B------:R-:W-:Y:S01]  /*49f0*/  FMUL.FTZ R186, R186, R187.reuse ;  /* 0x000000bbbaba7220 */ /* 0x080fe20000410000 */
[----:B------:R-:W-:Y:S01]  /*4a00*/  PRMT R112, R97, 0x7632, R112 ;  /* 0x0000763261707816 */ /* 0x000fe20000000070 */
[-C--:B------:R-:W-:Y:S01]  /*4a10*/  FMUL.FTZ R119, R114, R187.reuse ;  /* 0x000000bb72777220 */ /* 0x080fe20000410000 */
        /* <DEDUP_REMOVED lines=36> */
.L_x_5733:
[----:B------:R-:W0:Y:S01]  /*4c60*/  @P1 LDC.64 R108, c[0x0][0x478] ;  /* 0x00011e00ff6c1b82 */ /* 0x000e220000000a00 */
[----:B------:R-:W-:Y:S01]  /*4c70*/  MOV R117, 0x10 ;  /* 0x0000001000757802 */ /* 0x000fe20000000f00 */
[----:B0-----:R-:W-:-:S05]  /*4c80*/  @P1 IMAD.WIDE.U32 R108, R0, 0x20, R108 ;  /* 0x00000020006c1825 */ /* 0x001fca00078e006c */
[----:B------:R-:W-:Y:S04]  /*4c90*/  @P1 STG.E.128 desc[UR6][R108.64], R92 ;  /* 0x0000005c6c001986 */ /* 0x000fe8000c101d06 */
[----:B------:R0:W-:Y:S02]  /*4ca0*/  @P1 STG.E.128 desc[UR6][R108.64+0x10], R88 ;  /* 0x000010586c001986 */ /* 0x0001e4000c101d06 */
[----:B0-----:R-:W-:-:S05]  /*4cb0*/  IMAD.WIDE.U32 R108, R0, R117, UR18 ;  /* 0x00000012006c7e25 */ /* 0x001fca000f8e0075 */
[----:B------:R1:W-:Y:S01]  /*4cc0*/  STG.E.128 desc[UR6][R108.64], R96 ;  /* 0x000000606c007986 */ /* 0x0003e2000c101d06 */
[----:B------:R-:W-:Y:S05]  /*4cd0*/  BRA `(.L_x_5734) ;  /* 0x0000002800107947 */ /* 0x000fea0003800000 */
.L_x_5725:
[----:B-1----:R-:W-:-:S05]  /*4ce0*/  HFMA2 R96, -RZ, RZ, 0, 9.5367431640625e-07 ;  /* 0x00000010ff607431 */ /* 0x002fca00000001ff */
[----:B------:R-:W-:-:S06]  /*4cf0*/  IMAD.WIDE.U32 R96, R189, R96, UR16 ;  /* 0x00000010bd607e25 */ /* 0x000fcc000f8e0060 */
        /* <DEDUP_REMOVED lines=16> */
[C---:B-----5:R-:W-:Y:S01]  /*4e00*/  FFMA.FTZ R127, R186.reuse, R127, R62 ;  /* 0x0000007fba7f7223 */ /* 0x060fe2000001003e */
[----:B------:R-:W-:Y:S01]  /*4e10*/  FADD.FTZ R225, R225, -R100 ;  /* 0x80000064e1e17221 */ /* 0x000fe20000010000 */
[----:B------:R-:W-:Y:S01]  /*4e20*/  FADD.FTZ R104, R103, -R104 ;  /* 0x8000006867687221 */ /* 0x000fe20000010000 */
[----:B------:R-:W-:Y:S01]  /*4e30*/  FADD.FTZ R116, R101, -R116 ;  /* 0x8000007465747221 */ /* 0x000fe20000010000 */
[----:B------:R-:W-:Y:S01]  /*4e40*/  SHF.L.U32 R100, R99, 0x10, RZ ;  /* 0x0000001063647819 */ /* 0x000fe200000006ff */
[----:B------:R-:W-:Y:S01]  /*4e50*/  FMUL.FTZ R101, R127, R187 ;  /* 0x000000bb7f657220 */ /* 0x000fe20000410000 */
[----:B------:R-:W-:Y:S01]  /*4e60*/  SHF.L.U32 R103, R47, 0x10, RZ ;  /* 0x000000102f677819 */ /* 0x000fe200000006ff */
[----:B------:R-:W-:Y:S01]  /*4e70*/  FFMA.FTZ R116, R186, R116, R63 ;  /* 0x00000074ba747223 */ /* 0x000fe2000001003f */
[----:B------:R-:W-:Y:S01]  /*4e80*/  PRMT R105, R99, 0x7632, R105 ;  /* 0x0000763263697816 */ /* 0x000fe20000000069 */
[----:B------:R-:W-:Y:S01]  /*4e90*/  FADD.FTZ R117, R117, -R223 ;  /* 0x800000df75757221 */ /* 0x000fe20000010000 */
[----:B------:R-:W-:Y:S01]  /*4ea0*/  FMUL.FTZ R100, R101, R100 ;  /* 0x0000006465647220 */ /* 0x000fe20000410000 */
[----:B------:R-:W-:Y:S01]  /*4eb0*/  FMUL.FTZ R99, R103, R101 ;  /* 0x0000006567637220 */ /* 0x000fe20000410000 */
[----:B------:R-:W-:Y:S01]  /*4ec0*/  FFMA.FTZ R106, R106, R125, R126 ;  /* 0x0000007d6a6a7223 */ /* 0x000fe2000001007e */
[----:B------:R-:W-:Y:S01]  /*4ed0*/  SHF.L.U32 R101, R105, 0x10, RZ ;  /* 0x0000001069657819 */ /* 0x000fe200000006ff */
[----:B------:R-:W-:Y:S01]  /*4ee0*/  FMUL.FTZ R116, R116, R187 ;  /* 0x000000bb74747220 */ /* 0x000fe20000410000 */
[----:B------:R-:W-:Y:S01]  /*4ef0*/  SHF.L.U32 R103, R232, 0x10, RZ ;  /* 0x00000010e8677819 */ /* 0x000fe200000006ff */
[----:B------:R-:W-:Y:S01]  /*4f00*/  FFMA.FTZ R117, R186, R117, R60 ;  /* 0x00000075ba757223 */ /* 0x000fe2000001003c */
[----:B------:R-:W-:Y:S01]  /*4f10*/  FADD.FTZ R102, R102, -R106 ;  /* 0x8000006a66667221 */ /* 0x000fe20000010000 */
[----:B------:R-:W-:Y:S01]  /*4f20*/  FMUL.FTZ R101, R116, R101 ;  /* 0x0000006574657220 */ /* 0x000fe20000410000 */
[----:B------:R-:W-:Y:S01]  /*4f30*/  FFMA.FTZ R227, R227, R125, R126 ;  /* 0x0000007de3e37223 */ /* 0x000fe2000001007e */
[----:B------:R-:W-:Y:S01]  /*4f40*/  FMUL.FTZ R116, R103, R116 ;  /* 0x0000007467747220 */ /* 0x000fe20000410000 */
[----:B------:R-:W-:Y:S01]  /*4f50*/  SHF.L.U32 R105, R46, 0x10, RZ ;  /* 0x000000102e697819 */ /* 0x000fe200000006ff */
[----:B------:R-:W-:Y:S01]  /*4f60*/  FMUL.FTZ R103, R117, R187 ;  /* 0x000000bb75677220 */ /* 0x000fe20000410000 */
[----:B------:R-:W-:Y:S01]  /*4f70*/  PRMT R106, R98, 0x7632, R106 ;  /* 0x00007632626a7816 */ /* 0x000fe2000000006a */
[----:B------:R-:W-:Y:S01]  /*4f80*/  FFMA.FTZ R117, R186, R102, R61 ;  /* 0x00000066ba757223 */ /* 0x000fe2000001003d */
[----:B------:R-:W-:Y:S01]  /*4f90*/  FADD.FTZ R224, R224, -R227 ;  /* 0x800000e3e0e07221 */ /* 0x000fe20000010000 */
[----:B------:R-:W-:Y:S01]  /*4fa0*/  SHF.L.U32 R127, R98, 0x10, RZ ;  /* 0x00000010627f7819 */ /* 0x000fe200000006ff */
[----:B------:R-:W-:Y:S01]  /*4fb0*/  FMUL.FTZ R98, R105, R103 ;  /* 0x0000006769627220 */ /* 0x000fe20000410000 */
[----:B------:R-:W-:Y:S01]  /*4fc0*/  SHF.L.U32 R106, R106, 0x10, RZ ;  /* 0x000000106a6a7819 */ /* 0x000fe200000006ff */
[----:B------:R-:W-:Y:S01]  /*4fd0*/  FMUL.FTZ R117, R117, R187 ;  /* 0x000000bb75757220 */ /* 0x000fe20000410000 */
[----:B------:R-:W-:Y:S01]  /*4fe0*/  SHF.L.U32 R105, R231, 0x10, RZ ;  /* 0x00000010e7697819 */ /* 0x000fe200000006ff */
[----:B------:R-:W-:Y:S01]  /*4ff0*/  FFMA.FTZ R224, R186, R224, R58 ;  /* 0x000000e0bae07223 */ /* 0x000fe2000001003a */
[----:B------:R-:W-:Y:S01]  /*5000*/  FMUL.FTZ R102, R103, R127 ;  /* 0x0000007f67667220 */ /* 0x000fe20000410000 */
[----:B------:R-:W-:Y:S01]  /*5010*/  FMUL.FTZ R103, R117, R106 ;  /* 0x0000006a75677220 */ /* 0x000fe20000410000 */
[----:B------:R-:W-:Y:S01]  /*5020*/  SHF.L.U32 R106, R45, 0x10, RZ ;  /* 0x000000102d6a7819 */ /* 0x000fe200000006ff */
[----:B------:R-:W-:Y:S01]  /*5030*/  FMUL.FTZ R117, R105, R117 ;  /* 0x0000007569757220 */ /* 0x000fe20000410000 */
[----:B------:R-:W-:Y:S01]  /*5040*/  FMUL.FTZ R105, R224, R187 ;  /* 0x000000bbe0697220 */ /* 0x000fe20000410000 */
[C---:B------:R-:W-:Y:S01]  /*5050*/  PRMT R127, R97.reuse, 0x7632, R127 ;  /* 0x00007632617f7816 */ /* 0x040fe2000000007f */
[----:B------:R-:W-:Y:S01]  /*5060*/  FFMA.FTZ R223, R186, R104, R59 ;  /* 0x00000068badf7223 */ /* 0x000fe2000001003b */
        /* <DEDUP_REMOVED lines=8> */
[----:B------:R-:W-:Y:S01]  /*50f0*/  PRMT R224, R96, 0x7632, R224 ;  /* 0x0000763260e07816 */ /* 0x000fe200000000e0 */
[----:B------:R-:W-:Y:S01]  /*5100*/  FMUL.FTZ R223, R106, R223 ;  /* 0x000000df6adf7220 */ /* 0x000fe20000410000 */
[----:B------:R-:W-:Y:S01]  /*5110*/  FMUL.FTZ R127, R225, R187 ;  /* 0x000000bbe17f7220 */ /* 0x000fe20000410000 */
[----:B------:R-:W-:Y:S01]  /*5120*/  SHF.L.U32 R106, R96, 0x10, RZ ;  /* 0x00000010606a7819 */ /* 0x000fe200000006ff */
[----:B------:R-:W-:Y:S01]  /*5130*/  FFMA.FTZ R228, R186, R228, R57 ;  /* 0x000000e4bae47223 */ /* 0x000fe20000010039 */
[----:B------:R-:W-:-:S02]  /*5140*/  SHF.L.U32 R225, R44, 0x10, RZ ;  /* 0x000000102ce17819 */ /* 0x000fc400000006ff */
[----:B------:R-:W-:Y:S01]  /*5150*/  F2FP.BF16.F32.PACK_AB R99, R116, R99 ;  /* 0x000000637463723e */ /* 0x000fe200000010ff */
[----:B------:R-:W-:Y:S01]  /*5160*/  FMUL.FTZ R106, R127, R106 ;  /* 0x0000006a7f6a7220 */ /* 0x000fe20000410000 */
[----:B------:R-:W-:Y:S01]  /*5170*/  FMUL.FTZ R228, R228, R187 ;  /* 0x000000bbe4e47220 */ /* 0x000fe20000410000 */
[----:B------:R-:W-:Y:S01]  /*5180*/  FMUL.FTZ R96, R225, R127 ;  /* 0x0000007fe1607220 */ /* 0x000fe20000410000 */
[----:B------:R-:W-:Y:S02]  /*5190*/  SHF.L.U32 R127, R224, 0x10, RZ ;  /* 0x00000010e07f7819 */ /* 0x000fe400000006ff */
[----:B------:R-:W-:Y:S02]  /*51a0*/  SHF.L.U32 R224, R229, 0x10, RZ ;  /* 0x00000010e5e07819 */ /* 0x000fe400000006ff */
[----:B------:R-:W-:Y:S01]  /*51b0*/  F2FP.BF16.F32.PACK_AB R98, R117, R98 ;  /* 0x000000627562723e */ /* 0x000fe200000010ff */
[----:B------:R-:W-:Y:S01]  /*51c0*/  FMUL.FTZ R127, R228, R127 ;  /* 0x0000007fe47f7220 */ /* 0x000fe20000410000 */
[----:B------:R-:W-:Y:S01]  /*51d0*/  F2FP.BF16.F32.PACK_AB R97, R223, R97 ;  /* 0x00000061df61723e */ /* 0x000fe200000010ff */
[----:B------:R-:W-:-:S05]  /*51e0*/  FMUL.FTZ R224, R224, R228 ;  /* 0x000000e4e0e07220 */ /* 0x000fca0000410000 */
[----:B------:R-:W-:Y:S01]  /*51f0*/  F2FP.BF16.F32.PACK_AB R96, R224, R96 ;  /* 0x00000060e060723e */ /* 0x000fe200000010ff */
[----:B------:R-:W-:Y:S06]  /*5200*/  BRA `(.L_x_5736) ;  /* 0x0000000400207947 */ /* 0x000fec0003800000 */
.L_x_5735:
[-CC-:B------:R-:W-:Y:S01]  /*5210*/  FFMA.FTZ R127, R127, R125.reuse, R126.reuse ;  /* 0x0000007d7f7f7223 */ /* 0x180fe2000001007e */
[-CC-:B------:R-:W-:Y:S01]  /*5220*/  FFMA.FTZ R93, R228, R125.reuse, R126.reuse ;  /* 0x0000007de45d7223 */ /* 0x180fe2000001007e */
[-CC-:B------:R-:W-:Y:S01]  /*5230*/  FFMA.FTZ R91, R105, R125.reuse, R126.reuse ;  /* 0x0000007d695b7223 */ /* 0x180fe2000001007e */
[----:B------:R-:W-:Y:S01]  /*5240*/  FFMA.FTZ R92, R100, R125, R126 ;  /* 0x0000007d645c7223 */ /* 0x000fe2000001007e */
[----:B------:R-:W-:Y:S01]  /*5250*/  FADD.FTZ R127, R116, -R127 ;  /* 0x8000007f747f7221 */ /* 0x000fe20000010000 */
[----:B------:R-:W-:Y:S01]  /*5260*/  FADD.FTZ R93, R104, -R93 ;  /* 0x8000005d685d7221 */ /* 0x000fe20000010000 */
[----:B------:R-:W-:Y:S01]  /*5270*/  FADD.FTZ R91, R101, -R91 ;  /* 0x8000005b655b7221 */ /* 0x000fe20000010000 */
[----:B-----5:R-:W-:Y:S01]  /*5280*/  SHF.L.U32 R100, R99, 0x10, RZ ;  /* 0x0000001063647819 */ /* 0x020fe200000006ff */
[----:B------:R-:W-:Y:S01]  /*5290*/  FFMA.FTZ R90, R186, R127, R62 ;  /* 0x0000007fba5a7223 */ /* 0x000fe2000001003e */
[----:B------:R-:W-:Y:S01]  /*52a0*/  SHF.L.U32 R104, R47, 0x10, RZ ;  /* 0x000000102f687819 */ /* 0x000fe200000006ff */
[-CC-:B------:R-:W-:Y:S01]  /*52b0*/  FFMA.FTZ R88, R223, R125.reuse, R126.reuse ;  /* 0x0000007ddf587223 */ /* 0x180fe2000001007e */
[----:B------:R-:W-:Y:S01]  /*52c0*/  FFMA.FTZ R89, R106, R125, R126 ;  /* 0x0000007d6a597223 */ /* 0x000fe2000001007e */
[----:B------:R-:W-:Y:S01]  /*52d0*/  FMUL.FTZ R101, R90, R187 ;  /* 0x000000bb5a657220 */ /* 0x000fe20000410000 */
[----:B------:R-:W-:Y:S01]  /*52e0*/  FFMA.FTZ R91, R186, R91, R63 ;  /* 0x0000005bba5b7223 */ /* 0x000fe2000001003f */
[----:B------:R-:W-:Y:S01]  /*52f0*/  FADD.FTZ R88, R117, -R88 ;  /* 0x8000005875587221 */ /* 0x000fe20000010000 */
[----:B------:R-:W-:Y:S01]  /*5300*/  FADD.FTZ R89, R102, -R89 ;  /* 0x8000005966597221 */ /* 0x000fe20000010000 */
[----:B------:R-:W-:Y:S01]  /*5310*/  FMUL.FTZ R100, R101, R100 ;  /* 0x0000006465647220 */ /* 0x000fe20000410000 */
[----:B------:R-:W-:Y:S01]  /*5320*/  FMUL.FTZ R104, R104, R101 ;  /* 0x0000006568687220 */ /* 0x000fe20000410000 */
[----:B------:R-:W-:Y:S01]  /*5330*/  PRMT R101, R99, 0x7632, R101 ;  /* 0x0000763263657816 */ /* 0x000fe20000000065 */
[----:B------:R-:W-:Y:S01]  /*5340*/  FMUL.FTZ R102, R91, R187 ;  /* 0x000000bb5b667220 */ /* 0x000fe20000410000 */
[----:B------:R-:W-:Y:S01]  /*5350*/  SHF.L.U32 R99, R232, 0x10, RZ ;  /* 0x00000010e8637819 */ /* 0x000fe200000006ff */
[----:B------:R-:W-:Y:S01]  /*5360*/  FFMA.FTZ R95, R226, R125, R126 ;  /* 0x0000007de25f7223 */ /* 0x000fe2000001007e */
[----:B------:R-:W-:Y:S01]  /*5370*/  SHF.L.U32 R101, R101, 0x10, RZ ;  /* 0x0000001065657819 */ /* 0x000fe200000006ff */
[----:B------:R-:W-:Y:S01]  /*5380*/  FFMA.FTZ R88, R186, R88, R60 ;  /* 0x00000058ba587223 */ /* 0x000fe2000001003c */
[----:B------:R-:W-:Y:S01]  /*5390*/  SHF.L.U32 R105, R46, 0x10, RZ ;  /* 0x000000102e697819 */ /* 0x000fe200000006ff */
[----:B------:R-:W-:Y:S01]  /*53a0*/  FMUL.FTZ R99, R99, R102 ;  /* 0x0000006663637220 */ /* 0x000fe20000410000 */
[----:B------:R-:W-:Y:S01]  /*53b0*/  FADD.FTZ R95, R103, -R95 ;  /* 0x8000005f675f7221 */ /* 0x000fe20000010000 */
[----:B------:R-:W-:Y:S01]  /*53c0*/  FMUL.FTZ R101, R102, R101 ;  /* 0x0000006566657220 */ /* 0x000fe20000410000 */
[----:B------:R-:W-:Y:S01]  /*53d0*/  SHF.L.U32 R102, R98, 0x10, RZ ;  /* 0x0000001062667819 */ /* 0x000fe200000006ff */
[----:B------:R-:W-:Y:S01]  /*53e0*/  FMUL.FTZ R103, R88, R187 ;  /* 0x000000bb58677220 */ /* 0x000fe20000410000 */
[----:B------:R-:W-:Y:S01]  /*53f0*/  FFMA.FTZ R89, R186, R89, R61 ;  /* 0x00000059ba597223 */ /* 0x000fe2000001003d */
[----:B------:R-:W-:Y:S01]  /*5400*/  FFMA.FTZ R94, R227, R125, R126 ;  /* 0x0000007de35e7223 */ /* 0x000fe2000001007e */
[----:B------:R-:W-:Y:S01]  /*5410*/  PRMT R106, R98, 0x7632, R106 ;  /* 0x00007632626a7816 */ /* 0x000fe2000000006a */
[----:B------:R-:W-:Y:S01]  /*5420*/  FMUL.FTZ R102, R103, R102 ;  /* 0x0000006667667220 */ /* 0x000fe20000410000 */
[----:B------:R-:W-:Y:S01]  /*5430*/  FMUL.FTZ R105, R105, R103 ;  /* 0x0000006769697220 */ /* 0x000fe20000410000 */
[----:B------:R-:W-:Y:S01]  /*5440*/  SHF.L.U32 R98, R231, 0x10, RZ ;  /* 0x00000010e7627819 */ /* 0x000fe200000006ff */
[----:B------:R-:W-:Y:S01]  /*5450*/  FMUL.FTZ R103, R89, R187 ;  /* 0x000000bb59677220 */ /* 0x000fe20000410000 */
[----:B------:R-:W-:Y:S01]  /*5460*/  FADD.FTZ R94, R224, -R94 ;  /* 0x8000005ee05e7221 */ /* 0x000fe20000010000 */
[----:B------:R-:W-:Y:S01]  /*5470*/  SHF.L.U32 R106, R106, 0x10, RZ ;  /* 0x000000106a6a7819 */ /* 0x000fe200000006ff */
[----:B------:R-:W-:Y:S01]  /*5480*/  FFMA.FTZ R95, R186, R95, R59 ;  /* 0x0000005fba5f7223 */ /* 0x000fe2000001003b */
[----:B------:R-:W-:Y:S01]  /*5490*/  FMUL.FTZ R98, R98, R103 ;  /* 0x0000006762627220 */ /* 0x000fe20000410000 */
[----:B------:R-:W-:Y:S01]  /*54a0*/  FFMA.FTZ R94, R186, R94, R58 ;  /* 0x0000005eba5e7223 */ /* 0x000fe2000001003a */
        /* <DEDUP_REMOVED lines=8> */
[----:B------:R-:W-:Y:S01]  /*5530*/  FFMA.FTZ R93, R186, R93, R57 ;  /* 0x0000005dba5d7223 */ /* 0x000fe20000010039 */
[----:B------:R-:W-:Y:S01]  /*5540*/  FMUL.FTZ R104, R105, R104 ;  /* 0x0000006869687220 */ /* 0x000fe20000410000 */
[----:B------:R-:W-:Y:S01]  /*5550*/  PRMT R127, R96, 0x7632, R127 ;  /* 0x00007632607f7816 */ /* 0x000fe2000000007f */
[----:B------:R-:W-:Y:S01]  /*5560*/  FMUL.FTZ R106, R106, R105 ;  /* 0x000000696a6a7220 */ /* 0x000fe20000410000 */
[----:B------:R-:W-:Y:S01]  /*5570*/  PRMT R105, R97, 0x7632, R105 ;  /* 0x0000763261697816 */ /* 0x000fe20000000069 */
[----:B------:R-:W-:Y:S01]  /*5580*/  FFMA.FTZ R92, R186, R92, R56 ;  /* 0x0000005cba5c7223 */ /* 0x000fe20000010038 */
[----:B------:R-:W-:-:S02]  /*5590*/  SHF.L.U32 R97, R230, 0x10, RZ ;  /* 0x00000010e6617819 */ /* 0x000fc400000006ff */
[----:B------:R-:W-:Y:S01]  /*55a0*/  SHF.L.U32 R105, R105, 0x10, RZ ;  /* 0x0000001069697819 */ /* 0x000fe200000006ff */
[----:B------:R-:W-:Y:S01]  /*55b0*/  FMUL.FTZ R117, R92, R187 ;  /* 0x000000bb5c757220 */ /* 0x000fe20000410000 */
[----:B------:R-:W-:Y:S01]  /*55c0*/  SHF.L.U32 R127, R127, 0x10, RZ ;  /* 0x000000107f7f7819 */ /* 0x000fe200000006ff */
[----:B------:R-:W-:Y:S02]  /*55d0*/  FMUL.FTZ R97, R97, R116 ;  /* 0x0000007461617220 */ /* 0x000fe40000410000 */
        /* <DEDUP_REMOVED lines=8> */
[----:B------:R-:W-:Y:S01]  /*5660*/  FMUL.FTZ R96, R96, R117 ;  /* 0x0000007560607220 */ /* 0x000fe20000410000 */
[----:B------:R-:W-:-:S04]  /*5670*/  FMUL.FTZ R127, R117, R127 ;  /* 0x0000007f757f7220 */ /* 0x000fc80000410000 */
[----:B------:R-:W-:-:S07]  /*5680*/  F2FP.BF16.F32.PACK_AB R96, R96, R116 ;  /* 0x000000746060723e */ /* 0x000fce00000010ff */
.L_x_5736:
[----:B------:R-:W-:Y:S02]  /*5690*/  ISETP.NE.U32.AND P1, PT, RZ, UR14, PT ;  /* 0x0000000eff007c0c */ /* 0x000fe4000bf25070 */
[----:B------:R-:W-:Y:S02]  /*56a0*/  PRMT R223, R48, 0x7632, R223 ;  /* 0x0000763230df7816 */ /* 0x000fe400000000df */
[----:B------:R-:W-:Y:S02]  /*56b0*/  ISETP.NE.AND.EX P1, PT, RZ, UR15, PT, P1 ;  /* 0x0000000fff007c0c */ /* 0x000fe4000bf25310 */
[----:B------:R-:W-:Y:S02]  /*56c0*/  PRMT R224, R49, 0x7632, R224 ;  /* 0x0000763231e07816 */ /* 0x000fe400000000e0 */
[----:B------:R-:W-:Y:S02]  /*56d0*/  PRMT R225, R50, 0x7632, R225 ;  /* 0x0000763232e17816 */ /* 0x000fe400000000e1 */
[----:B------:R-:W-:-:S07]  /*56e0*/  PRMT R226, R51, 0x7632, R226 ;  /* 0x0000763233e27816 */ /* 0x000fce00000000e2 */
[----:B------:R-:W0:Y:S02]  /*56f0*/  @P1 LDC.64 R116, c[0x0][0x478] ;  /* 0x00011e00ff741b82 */ /* 0x000e240000000a00 */
        /* <DEDUP_REMOVED lines=18> */
[C---:B------:R-:W-:Y:S01]  /*5820*/  FFMA.FTZ R90, R186.reuse, R195, R70 ;  /* 0x000000c3ba5a7223 */ /* 0x040fe20000010046 */
[----:B------:R-:W-:Y:S01]  /*5830*/  FFMA.FTZ R88, R193, R125, R126 ;  /* 0x0000007dc1587223 */ /* 0x000fe2000001007e */
[----:B-----5:R-:W-:Y:S01]  /*5840*/  SHF.L.U32 R128, R99, 0x10, RZ ;  /* 0x0000001063807819 */ /* 0x020fe200000006ff */
[----:B------:R-:W-:Y:S01]  /*5850*/  FFMA.FTZ R91, R186, R91, R71 ;  /* 0x0000005bba5b7223 */ /* 0x000fe20000010047 */
[----:B------:R-:W-:Y:S01]  /*5860*/  SHF.L.U32 R116, R51, 0x10, RZ ;  /* 0x0000001033747819 */ /* 0x000fe200000006ff */
[----:B------:R-:W-:Y:S01]  /*5870*/  FMUL.FTZ R117, R90, R187 ;  /* 0x000000bb5a757220 */ /* 0x000fe20000410000 */
[----:B------:R-:W-:Y:S01]  /*5880*/  PRMT R130, R99, 0x7632, R130 ;  /* 0x0000763263827816 */ /* 0x000fe20000000082 */
[----:B------:R-:W-:Y:S01]  /*5890*/  FADD.FTZ R88, R211, -R88 ;  /* 0x80000058d3587221 */ /* 0x000fe20000010000 */
[----:B------:R-:W-:Y:S01]  /*58a0*/  SHF.L.U32 R99, R226, 0x10, RZ ;  /* 0x00000010e2637819 */ /* 0x000fe200000006ff */
[----:B------:R-:W-:Y:S01]  /*58b0*/  FMUL.FTZ R128, R117, R128 ;  /* 0x0000008075807220 */ /* 0x000fe20000410000 */
[----:B------:R-:W-:Y:S01]  /*58c0*/  FMUL.FTZ R116, R116, R117 ;  /* 0x0000007574747220 */ /* 0x000fe20000410000 */
[----:B------:R-:W-:Y:S01]  /*58d0*/  SHF.L.U32 R130, R130, 0x10, RZ ;  /* 0x0000001082827819 */ /* 0x000fe200000006ff */
[----:B------:R-:W-:Y:S01]  /*58e0*/  FMUL.FTZ R117, R91, R187 ;  /* 0x000000bb5b757220 */ /* 0x000fe20000410000 */
[----:B------:R-:W-:Y:S01]  /*58f0*/  FFMA.FTZ R88, R186, R88, R68 ;  /* 0x00000058ba587223 */ /* 0x000fe20000010044 */
[-CC-:B------:R-:W-:Y:S01]  /*5900*/  FFMA.FTZ R93, R129, R125.reuse, R126.reuse ;  /* 0x0000007d815d7223 */ /* 0x180fe2000001007e */
[----:B------:R-:W-:Y:S01]  /*5910*/  FFMA.FTZ R95, R179, R125, R126 ;  /* 0x0000007db35f7223 */ /* 0x000fe2000001007e */
[----:B------:R-:W-:Y:S01]  /*5920*/  FMUL.FTZ R130, R117, R130 ;  /* 0x0000008275827220 */ /* 0x000fe20000410000 */
[----:B------:R-:W-:Y:S01]  /*5930*/  FMUL.FTZ R99, R99, R117 ;  /* 0x0000007563637220 */ /* 0x000fe20000410000 */
[----:B------:R-:W-:Y:S01]  /*5940*/  SHF.L.U32 R129, R98, 0x10, RZ ;  /* 0x0000001062817819 */ /* 0x000fe200000006ff */
[----:B------:R-:W-:Y:S01]  /*5950*/  FMUL.FTZ R179, R88, R187 ;  /* 0x000000bb58b37220 */ /* 0x000fe20000410000 */
[----:B------:R-:W-:Y:S01]  /*5960*/  SHF.L.U32 R117, R50, 0x10, RZ ;  /* 0x0000001032757819 */ /* 0x000fe200000006ff */
[----:B------:R-:W-:Y:S01]  /*5970*/  FFMA.FTZ R89, R186, R89, R69 ;  /* 0x00000059ba597223 */ /* 0x000fe20000010045 */
[----:B------:R-:W-:Y:S01]  /*5980*/  FADD.FTZ R92, R180, -R92 ;  /* 0x8000005cb45c7221 */ /* 0x000fe20000010000 */
[----:B------:R-:W-:Y:S01]  /*5990*/  FMUL.FTZ R129, R179, R129 ;  /* 0x00000081b3817220 */ /* 0x000fe20000410000 */
[----:B------:R-:W-:Y:S01]  /*59a0*/  FADD.FTZ R94, R181, -R94 ;  /* 0x8000005eb55e7221 */ /* 0x000fe20000010000 */
[----:B------:R-:W-:Y:S01]  /*59b0*/  FMUL.FTZ R117, R117, R179 ;  /* 0x000000b375757220 */ /* 0x000fe20000410000 */
[----:B------:R-:W-:Y:S01]  /*59c0*/  PRMT R179, R98, 0x7632, R179 ;  /* 0x0000763262b37816 */ /* 0x000fe200000000b3 */
[----:B------:R-:W-:Y:S01]  /*59d0*/  FMUL.FTZ R180, R89, R187 ;  /* 0x000000bb59b47220 */ /* 0x000fe20000410000 */
[----:B------:R-:W-:Y:S01]  /*59e0*/  SHF.L.U32 R98, R225, 0x10, RZ ;  /* 0x00000010e1627819 */ /* 0x000fe200000006ff */
[----:B------:R-:W-:Y:S01]  /*59f0*/  FFMA.FTZ R94, R186, R94, R66 ;  /* 0x0000005eba5e7223 */ /* 0x000fe20000010042 */
[----:B------:R-:W-:Y:S01]  /*5a00*/  SHF.L.U32 R179, R179, 0x10, RZ ;  /* 0x00000010b3b37819 */ /* 0x000fe200000006ff */
[----:B------:R-:W-:Y:S01]  /*5a10*/  FADD.FTZ R95, R216, -R95 ;  /* 0x8000005fd85f7221 */ /* 0x000fe20000010000 */
[----:B------:R-:W-:Y:S01]  /*5a20*/  F2FP.BF16.F32.PACK_AB R99, R99, R116 ;  /* 0x000000746363723e */ /* 0x000fe200000010ff */
[----:B------:R-:W-:Y:S01]  /*5a30*/  FMUL.FTZ R98, R98, R180 ;  /* 0x000000b462627220 */ /* 0x000fe20000410000 */
[----:B------:R-:W-:Y:S01]  /*5a40*/  SHF.L.U32 R116, R49, 0x10, RZ ;  /* 0x0000001031747819 */ /* 0x000fe200000006ff */
[----:B------:R-:W-:Y:S01]  /*5a50*/  FMUL.FTZ R180, R180, R179 ;  /* 0x000000b3b4b47220 */ /* 0x000fe20000410000 */
[C---:B------:R-:W-:Y:S01]  /*5a60*/  SHF.L.U32 R179, R97.reuse, 0x10, RZ ;  /* 0x0000001061b37819 */ /* 0x040fe200000006ff */
[----:B------:R-:W-:Y:S01]  /*5a70*/  FFMA.FTZ R95, R186, R95, R67 ;  /* 0x0000005fba5f7223 */ /* 0x000fe20000010043 */
[----:B------:R-:W-:Y:S01]  /*5a80*/  F2FP.BF16.F32.PACK_AB R98, R98, R117 ;  /* 0x000000756262723e */ /* 0x000fe200000010ff */
[----:B------:R-:W-:Y:S01]  /*5a90*/  FMUL.FTZ R117, R94, R187 ;  /* 0x000000bb5e757220 */ /* 0x000fe20000410000 */
[----:B------:R-:W-:Y:S01]  /*5aa0*/  PRMT R181, R97, 0x7632, R181 ;  /* 0x0000763261b57816 */ /* 0x000fe200000000b5 */
[----:B------:R-:W-:Y:S01]  /*5ab0*/  FFMA.FTZ R92, R186, R92, R64 ;  /* 0x0000005cba5c7223 */ /* 0x000fe20000010040 */
[----:B------:R-:W-:Y:S01]  /*5ac0*/  SHF.L.U32 R97, R224, 0x10, RZ ;  /* 0x00000010e0617819 */ /* 0x000fe200000006ff */
[----:B------:R-:W-:Y:S01]  /*5ad0*/  FMUL.FTZ R179, R117, R179 ;  /* 0x000000b375b37220 */ /* 0x000fe20000410000 */
[----:B------:R-:W-:Y:S01]  /*5ae0*/  FMUL.FTZ R116, R116, R117 ;  /* 0x0000007574747220 */ /* 0x000fe20000410000 */
[----:B------:R-:W-:Y:S01]  /*5af0*/  FMUL.FTZ R117, R95, R187 ;  /* 0x000000bb5f757220 */ /* 0x000fe20000410000 */
[----:B------:R-:W-:Y:S01]  /*5b00*/  SHF.L.U32 R181, R181, 0x10, RZ ;  /* 0x00000010b5b57819 */ /* 0x000fe200000006ff */
[----:B------:R-:W-:Y:S01]  /*5b10*/  FADD.FTZ R93, R215, -R93 ;  /* 0x8000005dd75d7221 */ /* 0x000fe20000010000 */
[C---:B------:R-:W-:Y:S01]  /*5b20*/  SHF.L.U32 R193, R96.reuse, 0x10, RZ ;  /* 0x0000001060c17819 */ /* 0x040fe200000006ff */
[----:B------:R-:W-:Y:S01]  /*5b30*/  FMUL.FTZ R97, R97, R117 ;  /* 0x0000007561617220 */ /* 0x000fe20000410000 */
[----:B------:R-:W-:Y:S01]  /*5b40*/  PRMT R195, R96, 0x7632, R195 ;  /* 0x0000763260c37816 */ /* 0x000fe200000000c3 */
[----:B------:R-:W-:Y:S01]  /*5b50*/  FMUL.FTZ R181, R117, R181 ;  /* 0x000000b575b57220 */ /* 0x000fe20000410000 */
[----:B------:R-:W-:Y:S01]  /*5b60*/  FMUL.FTZ R117, R92, R187 ;  /* 0x000000bb5c757220 */ /* 0x000fe20000410000 */
[----:B------:R-:W-:Y:S01]  /*5b70*/  FFMA.FTZ R93, R186, R93, R65 ;  /* 0x0000005dba5d7223 */ /* 0x000fe20000010041 */
[----:B------:R-:W-:-:S02]  /*5b80*/  F2FP.BF16.F32.PACK_AB R97, R97, R116 ;  /* 0x000000746161723e */ /* 0x000fc400000010ff */
[----:B------:R-:W-:Y:S01]  /*5b90*/  SHF.L.U32 R116, R48, 0x10, RZ ;  /* 0x0000001030747819 */ /* 0x000fe200000006ff */
[----:B------:R-:W-:Y:S01]  /*5ba0*/  FMUL.FTZ R193, R117, R193 ;  /* 0x000000c175c17220 */ /* 0x000fe20000410000 */
[----:B------:R-:W-:Y:S02]  /*5bb0*/  SHF.L.U32 R96, R223, 0x10, RZ ;  /* 0x00000010df607819 */ /* 0x000fe400000006ff */
[----:B------:R-:W-:Y:S01]  /*5bc0*/  SHF.L.U32 R195, R195, 0x10, RZ ;  /* 0x00000010c3c37819 */ /* 0x000fe200000006ff */
[----:B------:R-:W-:Y:S01]  /*5bd0*/  FMUL.FTZ R116, R116, R117 ;  /* 0x0000007574747220 */ /* 0x000fe20000410000 */
[----:B------:R-:W-:-:S04]  /*5be0*/  FMUL.FTZ R117, R93, R187 ;  /* 0x000000bb5d757220 */ /* 0x000fc80000410000 */
[----:B------:R-:W-:Y:S01]  /*5bf0*/  FMUL.FTZ R96, R96, R117 ;  /* 0x0000007560607220 */ /* 0x000fe20000410000 */
[----:B------:R-:W-:-:S04]  /*5c00*/  FMUL.FTZ R195, R117, R195 ;  /* 0x000000c375c37220 */ /* 0x000fc80000410000 */
[----:B------:R-:W-:Y:S01]  /*5c10*/  F2FP.BF16.F32.PACK_AB R96, R96, R116 ;  /* 0x000000746060723e */ /* 0x000fe200000010ff */
[----:B------:R-:W-:Y:S06]  /*5c20*/  BRA `(.L_x_5738) ;  /* 0x0000000400207947 */ /* 0x000fec0003800000 */
.L_x_5737:
        /* <DEDUP_REMOVED lines=8> */
[----:B------:R-:W-:Y:S01]  /*5cb0*/  FFMA.FTZ R129, R186, R195, R70 ;  /* 0x000000c3ba817223 */ /* 0x000fe20000010046 */
        /* <DEDUP_REMOVED lines=8> */
[----:B------:R-:W-:Y:S01]  /*5d40*/  FFMA.FTZ R117, R186, R117, R71 ;  /* 0x00000075ba757223 */ /* 0x000fe20000010047 */
[----:B------:R-:W-:Y:S01]  /*5d50*/  FMUL.FTZ R99, R130, R129 ;  /* 0x0000008182637220 */ /* 0x000fe20000410000 */
[----:B------:R-:W-:Y:S01]  /*5d60*/  FADD.FTZ R211, R211, -R193 ;  /* 0x800000c1d3d37221 */ /* 0x000fe20000010000 */
[----:B------:R-:W-:Y:S01]  /*5d70*/  FMUL.FTZ R128, R129, R128 ;  /* 0x0000008081807220 */ /* 0x000fe20000410000 */
[----:B------:R-:W-:Y:S01]  /*5d80*/  SHF.L.U32 R130, R179, 0x10, RZ ;  /* 0x00000010b3827819 */ /* 0x000fe200000006ff */
[----:B------:R-:W-:Y:S01]  /*5d90*/  FFMA.FTZ R213, R213, R125, R126 ;  /* 0x0000007dd5d57223 */ /* 0x000fe2000001007e */
[----:B------:R-:W-:Y:S01]  /*5da0*/  FMUL.FTZ R117, R117, R187 ;  /* 0x000000bb75757220 */ /* 0x000fe20000410000 */
[----:B------:R-:W-:Y:S01]  /*5db0*/  SHF.L.U32 R129, R226, 0x10, RZ ;  /* 0x00000010e2817819 */ /* 0x000fe200000006ff */
[----:B------:R-:W-:Y:S01]  /*5dc0*/  FFMA.FTZ R179, R186, R211, R68 ;  /* 0x000000d3bab37223 */ /* 0x000fe20000010044 */
[----:B------:R-:W-:Y:S01]  /*5dd0*/  FADD.FTZ R217, R217, -R213 ;  /* 0x800000d5d9d97221 */ /* 0x000fe20000010000 */
[----:B------:R-:W-:Y:S01]  /*5de0*/  FMUL.FTZ R130, R117, R130 ;  /* 0x0000008275827220 */ /* 0x000fe20000410000 */
[----:B------:R-:W-:Y:S01]  /*5df0*/  FADD.FTZ R116, R180, -R116 ;  /* 0x80000074b4747221 */ /* 0x000fe20000010000 */
[----:B------:R-:W-:Y:S01]  /*5e00*/  FMUL.FTZ R117, R129, R117 ;  /* 0x0000007581757220 */ /* 0x000fe20000410000 */
[----:B------:R-:W-:Y:S01]  /*5e10*/  SHF.L.U32 R129, R98, 0x10, RZ ;  /* 0x0000001062817819 */ /* 0x000fe200000006ff */
[----:B------:R-:W-:Y:S01]  /*5e20*/  FMUL.FTZ R179, R179, R187 ;  /* 0x000000bbb3b37220 */ /* 0x000fe20000410000 */
[----:B------:R-:W-:Y:S01]  /*5e30*/  SHF.L.U32 R180, R50, 0x10, RZ ;  /* 0x0000001032b47819 */ /* 0x000fe200000006ff */
[----:B------:R-:W-:Y:S01]  /*5e40*/  FFMA.FTZ R217, R186, R217, R69 ;  /* 0x000000d9bad97223 */ /* 0x000fe20000010045 */
[----:B------:R-:W-:Y:S01]  /*5e50*/  PRMT R189, R98, 0x7632, R189 ;  /* 0x0000763262bd7816 */ /* 0x000fe200000000bd */
[----:B------:R-:W-:Y:S01]  /*5e60*/  FMUL.FTZ R129, R179, R129 ;  /* 0x00000081b3817220 */ /* 0x000fe20000410000 */
[----:B------:R-:W-:Y:S01]  /*5e70*/  FFMA.FTZ R181, R186, R181, R66 ;  /* 0x000000b5bab57223 */ /* 0x000fe20000010042 */
[----:B------:R-:W-:Y:S01]  /*5e80*/  FMUL.FTZ R98, R180, R179 ;  /* 0x000000b3b4627220 */ /* 0x000fe20000410000 */
[----:B------:R-:W-:Y:S01]  /*5e90*/  SHF.L.U32 R189, R189, 0x10, RZ ;  /* 0x00000010bdbd7819 */ /* 0x000fe200000006ff */
[-C--:B------:R-:W-:Y:S01]  /*5ea0*/  FMUL.FTZ R217, R217, R187.reuse ;  /* 0x000000bbd9d97220 */ /* 0x080fe20000410000 */
[----:B------:R-:W-:Y:S01]  /*5eb0*/  SHF.L.U32 R179, R225, 0x10, RZ ;  /* 0x00000010e1b37819 */ /* 0x000fe200000006ff */
[----:B------:R-:W-:Y:S01]  /*5ec0*/  FMUL.FTZ R181, R181, R187 ;  /* 0x000000bbb5b57220 */ /* 0x000fe20000410000 */
[----:B------:R-:W-:Y:S01]  /*5ed0*/  SHF.L.U32 R193, R49, 0x10, RZ ;  /* 0x0000001031c17819 */ /* 0x000fe200000006ff */
[----:B------:R-:W-:Y:S01]  /*5ee0*/  FMUL.FTZ R180, R217, R189 ;  /* 0x000000bdd9b47220 */ /* 0x000fe20000410000 */
[----:B------:R-:W-:Y:S01]  /*5ef0*/  PRMT R195, R97, 0x7632, R195 ;  /* 0x0000763261c37816 */ /* 0x000fe200000000c3 */
[----:B------:R-:W-:Y:S01]  /*5f00*/  FMUL.FTZ R189, R179, R217 ;  /* 0x000000d9b3bd7220 */ /* 0x000fe20000410000 */
        /* <DEDUP_REMOVED lines=11> */
[----:B------:R-:W-:Y:S01]  /*5fc0*/  SHF.L.U32 R212, R48, 0x10, RZ ;  /* 0x0000001030d47819 */ /* 0x000fe200000006ff */
[----:B------:R-:W-:Y:S01]  /*5fd0*/  FMUL.FTZ R195, R211, R187 ;  /* 0x000000bbd3c37220 */ /* 0x000fe20000410000 */
[----:B------:R-:W-:Y:S01]  /*5fe0*/  PRMT R211, R96, 0x7632, R211 ;  /* 0x0000763260d37816 */ /* 0x000fe200000000d3 */
[----:B------:R-:W-:Y:S01]  /*5ff0*/  FFMA.FTZ R215, R186, R215, R65 ;  /* 0x000000d7bad77223 */ /* 0x000fe20000010041 */
[----:B------:R-:W-:Y:S01]  /*6000*/  F2FP.BF16.F32.PACK_AB R99, R117, R99 ;  /* 0x000000637563723e */ /* 0x000fe200000010ff */
[----:B------:R-:W-:Y:S01]  /*6010*/  FMUL.FTZ R193, R195, R193 ;  /* 0x000000c1c3c17220 */ /* 0x000fe20000410000 */
[----:B------:R-:W-:Y:S01]  /*6020*/  FMUL.FTZ R96, R212, R195 ;  /* 0x000000c3d4607220 */ /* 0x000fe20000410000 */
[----:B------:R-:W-:Y:S01]  /*6030*/  SHF.L.U32 R195, R211, 0x10, RZ ;  /* 0x00000010d3c37819 */ /* 0x000fe200000006ff */
[----:B------:R-:W-:Y:S01]  /*6040*/  FMUL.FTZ R215, R215, R187 ;  /* 0x000000bbd7d77220 */ /* 0x000fe20000410000 */
[----:B------:R-:W-:-:S02]  /*6050*/  SHF.L.U32 R211, R223, 0x10, RZ ;  /* 0x00000010dfd37819 */ /* 0x000fc400000006ff */
[----:B------:R-:W-:Y:S01]  /*6060*/  F2FP.BF16.F32.PACK_AB R98, R189, R98 ;  /* 0x00000062bd62723e */ /* 0x000fe200000010ff */
[----:B------:R-:W-:Y:S01]  /*6070*/  FMUL.FTZ R195, R215, R195 ;  /* 0x000000c3d7c37220 */ /* 0x000fe20000410000 */
[----:B------:R-:W-:Y:S01]  /*6080*/  F2FP.BF16.F32.PACK_AB R97, R116, R97 ;  /* 0x000000617461723e */ /* 0x000fe200000010ff */
[----:B------:R-:W-:-:S05]  /*6090*/  FMUL.FTZ R211, R211, R215 ;  /* 0x000000d7d3d37220 */ /* 0x000fca0000410000 */
[----:B------:R-:W-:-:S07]  /*60a0*/  F2FP.BF16.F32.PACK_AB R96, R211, R96 ;  /* 0x00000060d360723e */ /* 0x000fce00000010ff */
.L_x_5738:
        /* <DEDUP_REMOVED lines=28> */
[----:B------:R-:W-:Y:S01]  /*6270*/  FFMA.FTZ R90, R186, R137, R78 ;  /* 0x00000089ba5a7223 */ /* 0x000fe2000001004e */
[----:B------:R-:W-:Y:S01]  /*6280*/  FADD.FTZ R88, R131, -R88 ;  /* 0x8000005883587221 */ /* 0x000fe20000010000 */
[----:B-----5:R-:W-:Y:S01]  /*6290*/  SHF.L.U32 R131, R99, 0x10, RZ ;  /* 0x0000001063837819 */ /* 0x020fe200000006ff */
[--C-:B------:R-:W-:Y:S01]  /*62a0*/  FFMA.FTZ R93, R177, R125, R126.reuse ;  /* 0x0000007db15d7223 */ /* 0x100fe2000001007e */
[----:B------:R-:W-:Y:S01]  /*62b0*/  FMUL.FTZ R116, R90, R187 ;  /* 0x000000bb5a747220 */ /* 0x000fe20000410000 */
[----:B------:R-:W-:Y:S01]  /*62c0*/  PRMT R99, R99, 0x7632, R99 ;  /* 0x0000763263637816 */ /* 0x000fe20000000063 */
[----:B------:R-:W-:Y:S01]  /*62d0*/  FFMA.FTZ R94, R176, R125, R126 ;  /* 0x0000007db05e7223 */ /* 0x000fe2000001007e */
[----:B------:R-:W-:Y:S01]  /*62e0*/  FFMA.FTZ R89, R186, R89, R77 ;  /* 0x00000059ba597223 */ /* 0x000fe2000001004d */
[----:B------:R-:W-:Y:S01]  /*62f0*/  FMUL.FTZ R131, R116, R131 ;  /* 0x0000008374837220 */ /* 0x000fe20000410000 */
[----:B------:R-:W-:Y:S01]  /*6300*/  FMUL.FTZ R116, R91, R116 ;  /* 0x000000745b747220 */ /* 0x000fe20000410000 */
[----:B------:R-:W-:Y:S01]  /*6310*/  FFMA.FTZ R91, R186, R88, R79 ;  /* 0x00000058ba5b7223 */ /* 0x000fe2000001004f */
[----:B------:R-:W-:Y:S01]  /*6320*/  SHF.L.U32 R88, R99, 0x10, RZ ;  /* 0x0000001063587819 */ /* 0x000fe200000006ff */
[----:B------:R-:W-:Y:S01]  /*6330*/  FADD.FTZ R93, R134, -R93 ;  /* 0x8000005d865d7221 */ /* 0x000fe20000010000 */
[----:B------:R-:W-:Y:S01]  /*6340*/  FADD.FTZ R94, R141, -R94 ;  /* 0x8000005e8d5e7221 */ /* 0x000fe20000010000 */
[----:B------:R-:W-:Y:S01]  /*6350*/  FMUL.FTZ R99, R91, R187 ;  /* 0x000000bb5b637220 */ /* 0x000fe20000410000 */
[----:B------:R-:W-:Y:S01]  /*6360*/  SHF.L.U32 R134, R54, 0x10, RZ ;  /* 0x0000001036867819 */ /* 0x000fe200000006ff */
[----:B------:R-:W-:Y:S01]  /*6370*/  FFMA.FTZ R95, R186, R95, R75 ;  /* 0x0000005fba5f7223 */ /* 0x000fe2000001004b */
[----:B------:R-:W-:Y:S01]  /*6380*/  SHF.L.U32 R137, R213, 0x10, RZ ;  /* 0x00000010d5897819 */ /* 0x000fe200000006ff */
[----:B------:R-:W-:Y:S01]  /*6390*/  FMUL.FTZ R133, R99, R88 ;  /* 0x0000005863857220 */ /* 0x000fe20000410000 */
[----:B------:R-:W-:Y:S01]  /*63a0*/  FMUL.FTZ R99, R132, R99 ;  /* 0x0000006384637220 */ /* 0x000fe20000410000 */
[----:B------:R-:W-:Y:S01]  /*63b0*/  SHF.L.U32 R132, R98, 0x10, RZ ;  /* 0x0000001062847819 */ /* 0x000fe200000006ff */
        /* <DEDUP_REMOVED lines=12> */
[C---:B------:R-:W-:Y:S01]  /*6480*/  SHF.L.U32 R134, R97.reuse, 0x10, RZ ;  /* 0x0000001061867819 */ /* 0x040fe200000006ff */
        /* <DEDUP_REMOVED lines=8> */
[----:B------:R-:W-:Y:S01]  /*6510*/  F2FP.BF16.F32.PACK_AB R98, R98, R117 ;  /* 0x000000756262723e */ /* 0x000fe200000010ff */
[----:B------:R-:W-:Y:S01]  /*6520*/  FMUL.FTZ R116, R92, R187 ;  /* 0x000000bb5c747220 */ /* 0x000fe20000410000 */
[----:B------:R-:W-:Y:S01]  /*6530*/  SHF.L.U32 R117, R52, 0x10, RZ ;  /* 0x0000001034757819 */ /* 0x000fe200000006ff */
[----:B------:R-:W-:Y:S01]  /*6540*/  FMUL.FTZ R138, R138, R97 ;  /* 0x000000618a8a7220 */ /* 0x000fe20000410000 */
[----:B------:R-:W-:Y:S01]  /*6550*/  FMUL.FTZ R136, R97, R136 ;  /* 0x0000008861887220 */ /* 0x000fe20000410000 */
[----:B------:R-:W-:Y:S01]  /*6560*/  FFMA.FTZ R93, R186, R93, R73 ;  /* 0x0000005dba5d7223 */ /* 0x000fe20000010049 */
[----:B------:R-:W-:-:S02]  /*6570*/  SHF.L.U32 R139, R211, 0x10, RZ ;  /* 0x00000010d38b7819 */ /* 0x000fc400000006ff */
[----:B------:R-:W-:Y:S02]  /*6580*/  F2FP.BF16.F32.PACK_AB R97, R138, R137 ;  /* 0x000000898a61723e */ /* 0x000fe400000010ff */
[C---:B------:R-:W-:Y:S02]  /*6590*/  SHF.L.U32 R137, R96.reuse, 0x10, RZ ;  /* 0x0000001060897819 */ /* 0x040fe400000006ff */
[----:B------:R-:W-:-:S03]  /*65a0*/  PRMT R96, R96, 0x7632, R96 ;  /* 0x0000763260607816 */ /* 0x000fc60000000060 */
[----:B------:R-:W-:Y:S01]  /*65b0*/  FMUL.FTZ R137, R116, R137 ;  /* 0x0000008974897220 */ /* 0x000fe20000410000 */
[----:B------:R-:W-:Y:S01]  /*65c0*/  FMUL.FTZ R116, R117, R116 ;  /* 0x0000007475747220 */ /* 0x000fe20000410000 */
[----:B------:R-:W-:Y:S01]  /*65d0*/  SHF.L.U32 R117, R96, 0x10, RZ ;  /* 0x0000001060757819 */ /* 0x000fe200000006ff */
[----:B------:R-:W-:-:S04]  /*65e0*/  FMUL.FTZ R96, R93, R187 ;  /* 0x000000bb5d607220 */ /* 0x000fc80000410000 */
[----:B------:R-:W-:Y:S01]  /*65f0*/  FMUL.FTZ R138, R96, R117 ;  /* 0x00000075608a7220 */ /* 0x000fe20000410000 */
[----:B------:R-:W-:-:S05]  /*6600*/  FMUL.FTZ R117, R139, R96 ;  /* 0x000000608b757220 */ /* 0x000fca0000410000 */
[----:B------:R-:W-:Y:S01]  /*6610*/  F2FP.BF16.F32.PACK_AB R96, R117, R116 ;  /* 0x000000747560723e */ /* 0x000fe200000010ff */
[----:B------:R-:W-:Y:S06]  /*6620*/  BRA `(.L_x_5740) ;  /* 0x0000000400207947 */ /* 0x000fec0003800000 */
.L_x_5739:
[-CC-:B------:R-:W-:Y:S01]  /*6630*/  FFMA.FTZ R139, R139, R125.reuse, R126.reuse ;  /* 0x0000007d8b8b7223 */ /* 0x180fe2000001007e */
[-CC-:B------:R-:W-:Y:S01]  /*6640*/  FFMA.FTZ R117, R143, R125.reuse, R126.reuse ;  /* 0x0000007d8f757223 */ /* 0x180fe2000001007e */
[-CC-:B------:R-:W-:Y:S01]  /*6650*/  FFMA.FTZ R116, R177, R125.reuse, R126.reuse ;  /* 0x0000007db1747223 */ /* 0x180fe2000001007e */
[-CC-:B------:R-:W-:Y:S01]  /*6660*/  FFMA.FTZ R176, R176, R125.reuse, R126.reuse ;  /* 0x0000007db0b07223 */ /* 0x180fe2000001007e */
[----:B------:R-:W-:Y:S01]  /*6670*/  FADD.FTZ R139, R137, -R139 ;  /* 0x8000008b898b7221 */ /* 0x000fe20000010000 */
[-CC-:B------:R-:W-:Y:S01]  /*6680*/  FFMA.FTZ R137, R136, R125.reuse, R126.reuse ;  /* 0x0000007d88897223 */ /* 0x180fe2000001007e */
[----:B------:R-:W-:Y:S01]  /*6690*/  FADD.FTZ R117, R133, -R117 ;  /* 0x8000007585757221 */ /* 0x000fe20000010000 */
[-C--:B------:R-:W-:Y:S01]  /*66a0*/  FFMA.FTZ R133, R140, R125.reuse, R126 ;  /* 0x0000007d8c857223 */ /* 0x080fe2000001007e */
[----:B------:R-:W-:Y:S01]  /*66b0*/  FADD.FTZ R116, R134, -R116 ;  /* 0x8000007486747221 */ /* 0x000fe20000010000 */
[----:B------:R-:W-:Y:S01]  /*66c0*/  FFMA.FTZ R136, R135, R125, R126 ;  /* 0x0000007d87887223 */ /* 0x000fe2000001007e */
[----:B------:R-:W-:Y:S01]  /*66d0*/  FADD.FTZ R134, R132, -R137 ;  /* 0x8000008984867221 */ /* 0x000fe20000010000 */
[----:B------:R-:W-:Y:S01]  /*66e0*/  FFMA.FTZ R132, R186, R139, R78 ;  /* 0x0000008bba847223 */ /* 0x000fe2000001004e */
[----:B------:R-:W-:Y:S01]  /*66f0*/  FADD.FTZ R133, R138, -R133 ;  /* 0x800000858a857221 */ /* 0x000fe20000010000 */
[--C-:B------:R-:W-:Y:S01]  /*6700*/  FADD.FTZ R138, R131, -R136.reuse ;  /* 0x80000088838a7221 */ /* 0x100fe20000010000 */
[----:B------:R-:W-:Y:S01]  /*6710*/  SHF.L.U32 R135, R55, 0x10, RZ ;  /* 0x0000001037877819 */ /* 0x000fe200000006ff */
[----:B------:R-:W-:Y:S01]  /*6720*/  FMUL.FTZ R132, R132, R187 ;  /* 0x000000bb84847220 */ /* 0x000fe20000410000 */
[C---:B-----5:R-:W-:Y:S01]  /*6730*/  SHF.L.U32 R131, R99.reuse, 0x10, RZ ;  /* 0x0000001063837819 */ /* 0x060fe200000006ff */
[C---:B------:R-:W-:Y:S01]  /*6740*/  FFMA.FTZ R138, R186.reuse, R138, R79 ;  /* 0x0000008aba8a7223 */ /* 0x040fe2000001004f */
[----:B------:R-:W-:Y:S01]  /*6750*/  PRMT R136, R99, 0x7632, R136 ;  /* 0x0000763263887816 */ /* 0x000fe20000000088 */
[----:B------:R-:W-:Y:S01]  /*6760*/  FMUL.FTZ R99, R135, R132 ;  /* 0x0000008487637220 */ /* 0x000fe20000410000 */
[----:B------:R-:W-:Y:S01]  /*6770*/  FFMA.FTZ R134, R186, R134, R77 ;  /* 0x00000086ba867223 */ /* 0x000fe2000001004d */
[----:B------:R-:W-:Y:S01]  /*6780*/  FMUL.FTZ R131, R132, R131 ;  /* 0x0000008384837220 */ /* 0x000fe20000410000 */
[----:B------:R-:W-:Y:S01]  /*6790*/  SHF.L.U32 R135, R136, 0x10, RZ ;  /* 0x0000001088877819 */ /* 0x000fe200000006ff */
[----:B------:R-:W-:Y:S01]  /*67a0*/  FMUL.FTZ R138, R138, R187 ;  /* 0x000000bb8a8a7220 */ /* 0x000fe20000410000 */
[----:B------:R-:W-:Y:S01]  /*67b0*/  FFMA.FTZ R132, R186, R133, R76 ;  /* 0x00000085ba847223 */ /* 0x000fe2000001004c */
[----:B------:R-:W-:Y:S01]  /*67c0*/  PRMT R136, R98, 0x7632, R136 ;  /* 0x0000763262887816 */ /* 0x000fe20000000088 */
        /* <DEDUP_REMOVED lines=17> */
[C---:B------:R-:W-:Y:S01]  /*68e0*/  PRMT R138, R97.reuse, 0x7632, R138 ;  /* 0x00007632618a7816 */ /* 0x040fe2000000008a */
[----:B------:R-:W-:Y:S01]  /*68f0*/  FFMA.FTZ R117, R186, R117, R75 ;  /* 0x00000075ba757223 */ /* 0x000fe2000001004b */
[----:B------:R-:W-:Y:S01]  /*6900*/  FADD.FTZ R142, R142, -R178 ;  /* 0x800000b28e8e7221 */ /* 0x000fe20000010000 */
[----:B------:R-:W-:Y:S01]  /*6910*/  FMUL.FTZ R140, R140, R134 ;  /* 0x000000868c8c7220 */ /* 0x000fe20000410000 */
        /* <DEDUP_REMOVED lines=8> */
[----:B------:R-:W-:Y:S01]  /*69a0*/  FFMA.FTZ R116, R186, R116, R73 ;  /* 0x00000074ba747223 */ /* 0x000fe20000010049 */
[----:B------:R-:W-:Y:S01]  /*69b0*/  FMUL.FTZ R117, R137, R117 ;  /* 0x0000007589757220 */ /* 0x000fe20000410000 */
[----:B------:R-:W-:Y:S01]  /*69c0*/  FMUL.FTZ R138, R142, R187 ;  /* 0x000000bb8e8a7220 */ /* 0x000fe20000410000 */
[----:B------:R-:W-:-:S02]  /*69d0*/  SHF.L.U32 R137, R96, 0x10, RZ ;  /* 0x0000001060897819 */ /* 0x000fc400000006ff */
[----:B------:R-:W-:Y:S02]  /*69e0*/  SHF.L.U32 R142, R52, 0x10, RZ ;  /* 0x00000010348e7819 */ /* 0x000fe400000006ff */
[----:B------:R-:W-:Y:S01]  /*69f0*/  PRMT R141, R96, 0x7632, R141 ;  /* 0x00007632608d7816 */ /* 0x000fe2000000008d */
[----:B------:R-:W-:Y:S01]  /*6a00*/  FMUL.FTZ R137, R138, R137 ;  /* 0x000000898a897220 */ /* 0x000fe20000410000 */
[----:B------:R-:W-:Y:S01]  /*6a10*/  F2FP.BF16.F32.PACK_AB R99, R139, R99 ;  /* 0x000000638b63723e */ /* 0x000fe200000010ff */
[----:B------:R-:W-:Y:S01]  /*6a20*/  FMUL.FTZ R96, R142, R138 ;  /* 0x0000008a8e607220 */ /* 0x000fe20000410000 */
[----:B------:R-:W-:Y:S01]  /*6a30*/  FMUL.FTZ R138, R116, R187 ;  /* 0x000000bb748a7220 */ /* 0x000fe20000410000 */
[----:B------:R-:W-:Y:S02]  /*6a40*/  SHF.L.U32 R116, R211, 0x10, RZ ;  /* 0x00000010d3747819 */ /* 0x000fe400000006ff */
[----:B------:R-:W-:Y:S02]  /*6a50*/  SHF.L.U32 R141, R141, 0x10, RZ ;  /* 0x000000108d8d7819 */ /* 0x000fe400000006ff */
[----:B------:R-:W-:Y:S01]  /*6a60*/  F2FP.BF16.F32.PACK_AB R98, R140, R98 ;  /* 0x000000628c62723e */ /* 0x000fe200000010ff */
[----:B------:R-:W-:Y:S01]  /*6a70*/  FMUL.FTZ R116, R116, R138 ;  /* 0x0000008a74747220 */ /* 0x000fe20000410000 */
[----:B------:R-:W-:Y:S01]  /*6a80*/  F2FP.BF16.F32.PACK_AB R97, R117, R97 ;  /* 0x000000617561723e */ /* 0x000fe200000010ff */
[----:B------:R-:W-:-:S03]  /*6a90*/  FMUL.FTZ R138, R138, R141 ;  /* 0x0000008d8a8a7220 */ /* 0x000fc60000410000 */
[----:B------:R-:W-:-:S07]  /*6aa0*/  F2FP.BF16.F32.PACK_AB R96, R116, R96 ;  /* 0x000000607460723e */ /* 0x000fce00000010ff */
.L_x_5740:
        /* <DEDUP_REMOVED lines=22> */
[----:B------:R-:W-:Y:S01]  /*6c10*/  FADD.FTZ R89, R122, -R91 ;  /* 0x8000005b7a597221 */ /* 0x000fe20000010000 */
[-CC-:B------:R-:W-:Y:S01]  /*6c20*/  FFMA.FTZ R110, R110, R125.reuse, R126.reuse ;  /* 0x0000007d6e6e7223 */ /* 0x180fe2000001007e */
[----:B------:R-:W-:Y:S01]  /*6c30*/  SHF.L.U32 R107, R88, 0x10, RZ ;  /* 0x00000010586b7819 */ /* 0x000fe200000006ff */
[----:B------:R-:W-:Y:S01]  /*6c40*/  FFMA.FTZ R92, R113, R125, R126 ;  /* 0x0000007d715c7223 */ /* 0x000fe2000001007e */
[----:B------:R-:W-:Y:S01]  /*6c50*/  PRMT R88, R98, 0x7632, R88 ;  /* 0x0000763262587816 */ /* 0x000fe20000000058 */
[----:B------:R-:W-:Y:S01]  /*6c60*/  FFMA.FTZ R89, R186, R89, R85 ;  /* 0x00000059ba597223 */ /* 0x000fe20000010055 */
[----:B------:R-:W-:Y:S01]  /*6c70*/  FADD.FTZ R113, R118, -R109 ;  /* 0x8000006d76717221 */ /* 0x000fe20000010000 */
[----:B------:R-:W-:Y:S01]  /*6c80*/  FADD.FTZ R95, R121, -R110 ;  /* 0x8000006e795f7221 */ /* 0x000fe20000010000 */
[----:B------:R-:W-:Y:S01]  /*6c90*/  SHF.L.U32 R88, R88, 0x10, RZ ;  /* 0x0000001058587819 */ /* 0x000fe200000006ff */
[----:B------:R-:W-:Y:S01]  /*6ca0*/  FMUL.FTZ R109, R89, R187 ;  /* 0x000000bb596d7220 */ /* 0x000fe20000410000 */
[----:B------:R-:W-:Y:S01]  /*6cb0*/  FFMA.FTZ R90, R111, R125, R126 ;  /* 0x0000007d6f5a7223 */ /* 0x000fe2000001007e */
[----:B------:R-:W-:Y:S01]  /*6cc0*/  FFMA.FTZ R95, R186, R95, R83 ;  /* 0x0000005fba5f7223 */ /* 0x000fe20000010053 */
[----:B------:R-:W-:Y:S01]  /*6cd0*/  FADD.FTZ R123, R123, -R92 ;  /* 0x8000005c7b7b7221 */ /* 0x000fe20000010000 */
[----:B------:R-:W-:Y:S01]  /*6ce0*/  FMUL.FTZ R110, R109, R88 ;  /* 0x000000586d6e7220 */ /* 0x000fe20000410000 */
[----:B------:R-:W-:Y:S01]  /*6cf0*/  PRMT R88, R97, 0x7632, R88 ;  /* 0x0000763261587816 */ /* 0x000fe20000000058 */
[----:B------:R-:W-:Y:S01]  /*6d00*/  FADD.FTZ R119, R119, -R90 ;  /* 0x8000005a77777221 */ /* 0x000fe20000010000 */
[----:B------:R-:W-:Y:S01]  /*6d10*/  SHF.L.U32 R90, R139, 0x10, RZ ;  /* 0x000000108b5a7819 */ /* 0x000fe200000006ff */
[----:B------:R-:W-:Y:S01]  /*6d20*/  FMUL.FTZ R117, R95, R187 ;  /* 0x000000bb5f757220 */ /* 0x000fe20000410000 */
[----:B------:R-:W-:Y:S01]  /*6d30*/  SHF.L.U32 R88, R88, 0x10, RZ ;  /* 0x0000001058587819 */ /* 0x000fe200000006ff */
[----:B------:R-:W-:Y:S01]  /*6d40*/  FFMA.FTZ R125, R114, R125, R126 ;  /* 0x0000007d727d7223 */ /* 0x000fe2000001007e */
[----:B------:R-:W-:Y:S01]  /*6d50*/  SHF.L.U32 R112, R99, 0x10, RZ ;  /* 0x0000001063707819 */ /* 0x000fe200000006ff */
[C---:B------:R-:W-:Y:S01]  /*6d60*/  FFMA.FTZ R94, R186.reuse, R113, R82 ;  /* 0x00000071ba5e7223 */ /* 0x040fe20000010052 */
[----:B------:R-:W-:Y:S01]  /*6d70*/  FFMA.FTZ R92, R186, R115, R80 ;  /* 0x00000073ba5c7223 */ /* 0x000fe20000010050 */
[----:B------:R-:W-:Y:S01]  /*6d80*/  FMUL.FTZ R111, R117, R88 ;  /* 0x00000058756f7220 */ /* 0x000fe20000410000 */
[----:B------:R-:W-:Y:S01]  /*6d90*/  FMUL.FTZ R117, R90, R117 ;  /* 0x000000755a757220 */ /* 0x000fe20000410000 */
[C---:B------:R-:W-:Y:S01]  /*6da0*/  FFMA.FTZ R90, R186.reuse, R123, R86 ;  /* 0x0000007bba5a7223 */ /* 0x040fe20000010056 */
[----:B------:R-:W-:Y:S01]  /*6db0*/  FFMA.FTZ R88, R186, R119, R84 ;  /* 0x00000077ba587223 */ /* 0x000fe20000010054 */
[----:B------:R-:W-:Y:S01]  /*6dc0*/  SHF.L.U32 R114, R43, 0x10, RZ ;  /* 0x000000102b727819 */ /* 0x000fe200000006ff */
[----:B------:R-:W-:Y:S01]  /*6dd0*/  FADD.FTZ R125, R124, -R125 ;  /* 0x8000007d7c7d7221 */ /* 0x000fe20000010000 */
        /* <DEDUP_REMOVED lines=8> */
[----:B------:R-:W-:Y:S01]  /*6e60*/  FFMA.FTZ R91, R186, R125, R87 ;  /* 0x0000007dba5b7223 */ /* 0x000fe20000010057 */
[----:B------:R-:W-:Y:S01]  /*6e70*/  FMUL.FTZ R99, R114, R99 ;  /* 0x0000006372637220 */ /* 0x000fe20000410000 */
[----:B------:R-:W-:Y:S01]  /*6e80*/  FFMA.FTZ R93, R186, R120, R81 ;  /* 0x00000078ba5d7223 */ /* 0x000fe20000010051 */
[----:B------:R-:W-:Y:S01]  /*6e90*/  FMUL.FTZ R114, R98, R115 ;  /* 0x0000007362727220 */ /* 0x000fe20000410000 */
[----:B------:R-:W-:Y:S01]  /*6ea0*/  FMUL.FTZ R98, R119, R98 ;  /* 0x0000006277627220 */ /* 0x000fe20000410000 */
[----:B------:R-:W-:Y:S01]  /*6eb0*/  FMUL.FTZ R115, R97, R112 ;  /* 0x0000007061737220 */ /* 0x000fe20000410000 */
[----:B------:R-:W-:Y:S01]  /*6ec0*/  FMUL.FTZ R118, R118, R97 ;  /* 0x0000006176767220 */ /* 0x000fe20000410000 */
[C---:B------:R-:W-:Y:S01]  /*6ed0*/  PRMT R97, R96.reuse, 0x7632, R97 ;  /* 0x0000763260617816 */ /* 0x040fe20000000061 */
        /* <DEDUP_REMOVED lines=21> */
.L_x_5741:
[-CC-:B------:R-:W-:Y:S01]  /*7030*/  FFMA.FTZ R142, R107, R125.reuse, R126.reuse ;  /* 0x0000007d6b8e7223 */ /* 0x180fe2000001007e */
[-CC-:B------:R-:W-:Y:S01]  /*7040*/  FFMA.FTZ R107, R108, R125.reuse, R126.reuse ;  /* 0x0000007d6c6b7223 */ /* 0x180fe2000001007e */
[-CC-:B------:R-:W-:Y:S01]  /*7050*/  FFMA.FTZ R109, R109, R125.reuse, R126.reuse ;  /* 0x0000007d6d6d7223 */ /* 0x180fe2000001007e */
[-CC-:B------:R-:W-:Y:S01]  /*7060*/  FFMA.FTZ R110, R110, R125.reuse, R126.reuse ;  /* 0x0000007d6e6e7223 */ /* 0x180fe2000001007e */
[-CC-:B------:R-:W-:Y:S01]  /*7070*/  FFMA.FTZ R108, R111, R125.reuse, R126.reuse ;  /* 0x0000007d6f6c7223 */ /* 0x180fe2000001007e */
[----:B------:R-:W-:Y:S01]  /*7080*/  FADD.FTZ R120, R120, -R107 ;  /* 0x8000006b78787221 */ /* 0x000fe20000010000 */
[-CC-:B------:R-:W-:Y:S01]  /*7090*/  FFMA.FTZ R107, R112, R125.reuse, R126.reuse ;  /* 0x0000007d706b7223 */ /* 0x180fe2000001007e */
[----:B------:R-:W-:Y:S01]  /*70a0*/  FADD.FTZ R109, R118, -R109 ;  /* 0x8000006d766d7221 */ /* 0x000fe20000010000 */
[-CC-:B------:R-:W-:Y:S01]  /*70b0*/  FFMA.FTZ R112, R113, R125.reuse, R126.reuse ;  /* 0x0000007d71707223 */ /* 0x180fe2000001007e */
[----:B------:R-:W-:Y:S01]  /*70c0*/  FFMA.FTZ R125, R114, R125, R126 ;  /* 0x0000007d727d7223 */ /* 0x000fe2000001007e */
[--C-:B------:R-:W-:Y:S01]  /*70d0*/  FADD.FTZ R122, R122, -R107.reuse ;  /* 0x8000006b7a7a7221 */ /* 0x100fe20000010000 */
[----:B------:R-:W-:Y:S01]  /*70e0*/  FADD.FTZ R114, R121, -R110 ;  /* 0x8000006e79727221 */ /* 0x000fe20000010000 */
[----:B------:R-:W-:Y:S01]  /*70f0*/  FFMA.FTZ R110, R186, R109, R82 ;  /* 0x0000006dba6e7223 */ /* 0x000fe20000010052 */
[----:B------:R-:W-:Y:S01]  /*7100*/  FADD.FTZ R119, R119, -R108 ;  /* 0x8000006c77777221 */ /* 0x000fe20000010000 */
[----:B-----5:R-:W-:Y:S01]  /*7110*/  PRMT R107, R98, 0x7632, R107 ;  /* 0x00007632626b7816 */ /* 0x020fe2000000006b */
[----:B------:R-:W-:Y:S01]  /*7120*/  FFMA.FTZ R122, R186, R122, R85 ;  /* 0x0000007aba7a7223 */ /* 0x000fe20000010055 */
[----:B------:R-:W-:Y:S01]  /*7130*/  FADD.FTZ R124, R124, -R125 ;  /* 0x8000007d7c7c7221 */ /* 0x000fe20000010000 */
[----:B------:R-:W-:Y:S01]  /*7140*/  FADD.FTZ R115, R115, -R142 ;  /* 0x8000008e73737221 */ /* 0x000fe20000010000 */
[----:B------:R-:W-:Y:S01]  /*7150*/  FADD.FTZ R123, R123, -R112 ;  /* 0x800000707b7b7221 */ /* 0x000fe20000010000 */
[----:B------:R-:W-:Y:S01]  /*7160*/  FMUL.FTZ R109, R110, R187 ;  /* 0x000000bb6e6d7220 */ /* 0x000fe20000410000 */
[----:B------:R-:W-:Y:S01]  /*7170*/  FFMA.FTZ R112, R186, R119, R84 ;  /* 0x00000077ba707223 */ /* 0x000fe20000010054 */
[----:B------:R-:W-:Y:S01]  /*7180*/  PRMT R110, R99, 0x7632, R110 ;  /* 0x00007632636e7816 */ /* 0x000fe2000000006e */
[----:B------:R-:W-:Y:S01]  /*7190*/  FMUL.FTZ R122, R122, R187 ;  /* 0x000000bb7a7a7220 */ /* 0x000fe20000410000 */
[----:B------:R-:W-:Y:S01]  /*71a0*/  SHF.L.U32 R111, R107, 0x10, RZ ;  /* 0x000000106b6f7819 */ /* 0x000fe200000006ff */
[C---:B------:R-:W-:Y:S01]  /*71b0*/  FFMA.FTZ R124, R186.reuse, R124, R87 ;  /* 0x0000007cba7c7223 */ /* 0x040fe20000010057 */
[----:B------:R-:W-:Y:S01]  /*71c0*/  FFMA.FTZ R108, R186, R115, R80 ;  /* 0x00000073ba6c7223 */ /* 0x000fe20000010050 */
[----:B------:R-:W-:Y:S01]  /*71d0*/  SHF.L.U32 R117, R140, 0x10, RZ ;  /* 0x000000108c757819 */ /* 0x000fe200000006ff */
[----:B------:R-:W-:Y:S01]  /*71e0*/  FMUL.FTZ R115, R112, R187 ;  /* 0x000000bb70737220 */ /* 0x000fe20000410000 */
[----:B------:R-:W-:Y:S01]  /*71f0*/  SHF.L.U32 R121, R110, 0x10, RZ ;  /* 0x000000106e797819 */ /* 0x000fe200000006ff */
[----:B------:R-:W-:Y:S01]  /*7200*/  FFMA.FTZ R120, R186, R120, R81 ;  /* 0x00000078ba787223 */ /* 0x000fe20000010051 */
[----:B------:R-:W-:Y:S01]  /*7210*/  FMUL.FTZ R110, R122, R111 ;  /* 0x0000006f7a6e7220 */ /* 0x000fe20000410000 */
[----:B------:R-:W-:Y:S01]  /*7220*/  PRMT R112, R97, 0x7632, R112 ;  /* 0x0000763261707816 */ /* 0x000fe20000000070 */
[----:B------:R-:W-:Y:S01]  /*7230*/  FMUL.FTZ R124, R124, R187 ;  /* 0x000000bb7c7c7220 */ /* 0x000fe20000410000 */
[----:B------:R-:W-:Y:S01]  /*7240*/  PRMT R111, R96, 0x7632, R111 ;  /* 0x00007632606f7816 */ /* 0x000fe2000000006f */
[C---:B------:R-:W-:Y:S01]  /*7250*/  FFMA.FTZ R114, R186.reuse, R114, R83 ;  /* 0x00000072ba727223 */ /* 0x040fe20000010053 */
[----:B------:R-:W-:Y:S01]  /*7260*/  FFMA.FTZ R118, R186, R123, R86 ;  /* 0x0000007bba767223 */ /* 0x000fe20000010056 */
        /* <DEDUP_REMOVED lines=35> */
[----:B------:R-:W-:-:S07]  /*74a0*/  F2FP.BF16.F32.PACK_AB R96, R120, R109 ;  /* 0x0000006d7860723e */ /* 0x000fce00000010ff */
.L_x_5742:
[----:B------:R-:W0:Y:S01]  /*74b0*/  @P1 LDC.64 R108, c[0x0][0x478] ;  /* 0x00011e00ff6c1b82 */ /* 0x000e220000000a00 */
[----:B------:R-:W-:Y:S01]  /*74c0*/  MOV R117, 0x10 ;  /* 0x0000001000757802 */ /* 0x000fe20000000f00 */
[----:B0-----:R-:W-:-:S05]  /*74d0*/  @P1 IMAD.WIDE.U32 R108, R0, 0x20, R108 ;  /* 0x00000020006c1825 */ /* 0x001fca00078e006c */
[----:B------:R-:W-:Y:S04]  /*74e0*/  @P1 STG.E.128 desc[UR6][R108.64], R92 ;  /* 0x0000005c6c001986 */ /* 0x000fe8000c101d06 */
[----:B------:R0:W-:Y:S02]  /*74f0*/  @P1 STG.E.128 desc[UR6][R108.64+0x10], R88 ;  /* 0x000010586c001986 */ /* 0x0001e4000c101d06 */
[----:B0-----:R-:W-:-:S05]  /*7500*/  IMAD.WIDE.U32 R108, R0, R117, UR18 ;  /* 0x00000012006c7e25 */ /* 0x001fca000f8e0075 */
[----:B------:R0:W-:Y:S02]  /*7510*/  STG.E.128 desc[UR6][R108.64], R96 ;  /* 0x000000606c007986 */ /* 0x0001e4000c101d06 */
.L_x_5734:
[----:B01----:R-:W0:Y:S01]  /*7520*/  LDC.64 R96, c[0x0][0x380] ;  /* 0x0000e000ff607b82 */ /* 0x003e220000000a00 */
        /* <DEDUP_REMOVED lines=23> */
[----:B0-----:R-:W-:Y:S01]  /*76a0*/  LEA R184, R96, R184, 0x2 ;  /* 0x000000b860b87211 */ /* 0x001fe200078e10ff */
[----:B------:R-:W-:Y:S01]  /*76b0*/  FADD.FTZ R197, R133, R197 ;  /* 0x000000c585c57221 */ /* 0x000fe20000010000 */
[----:B------:R-:W-:Y:S01]  /*76c0*/  FADD.FTZ R198, R116, R198 ;  /* 0x000000c674c67221 */ /* 0x000fe20000010000 */
[----:B------:R-:W-:Y:S01]  /*76d0*/  FADD.FTZ R199, R112, R199 ;  /* 0x000000c770c77221 */ /* 0x000fe20000010000 */
[----:B------:R-:W-:Y:S01]  /*76e0*/  ISETP.GE.AND P1, PT, R184, R97, PT ;  /* 0x00000061b800720c */ /* 0x000fe20003f26270 */
[----:B------:R-:W-:Y:S01]  /*76f0*/  FADD.FTZ R200, R115, R200 ;  /* 0x000000c873c87221 */ /* 0x000fe20000010000 */
[----:B------:R-:W-:Y:S01]  /*7700*/  FADD.FTZ R201, R111, R201 ;  /* 0x000000c96fc97221 */ /* 0x000fe20000010000 */
[----:B------:R-:W-:Y:S01]  /*7710*/  FADD.FTZ R202, R114, R202 ;  /* 0x000000ca72ca7221 */ /* 0x000fe20000010000 */
[----:B------:R-:W-:Y:S01]  /*7720*/  FADD.FTZ R203, R110, R203 ;  /* 0x000000cb6ecb7221 */ /* 0x000fe20000010000 */
[----:B------:R-:W-:Y:S01]  /*7730*/  FADD.FTZ R204, R113, R204 ;  /* 0x000000cc71cc7221 */ /* 0x000fe20000010000 */
[----:B------:R-:W-:-:S07]  /*7740*/  FADD.FTZ R205, R107, R205 ;  /* 0x000000cd6bcd7221 */ /* 0x000fce0000010000 */
[----:B------:R-:W-:Y:S05]  /*7750*/  @!P1 BRA `(.L_x_5743) ;  /* 0xffffff9400709947 */ /* 0x000fea000383ffff */
[----:B------:R-:W-:Y:S05]  /*7760*/  BSYNC B1 ;  /* 0x0000000000017941 */ /* 0x000fea0003800000 */
.L_x_5723:
        /* <DEDUP_REMOVED lines=76> */
[----:B------:R-:W-:-:S07]  /*7c30*/  MOV R75, R162 ;  /* 0x000000a2004b7202 */ /* 0x000fce0000000f00 */
.L_x_5722:
[----:B------:R-:W-:Y:S05]  /*7c40*/  BSYNC B0 ;  /* 0x0000000000007941 */ /* 0x000fea0003800000 */
.L_x_5721:
        /* <DEDUP_REMOVED lines=35> */
[----:B-1----:R-:W-:Y:S01]  /*7e80*/  FADD.FTZ R3, RZ, R3 ;  /* 0x00000003ff037221 */ /* 0x002fe20000010000 */
[----:B----4-:R-:W-:Y:S02]  /*7e90*/  FADD.FTZ R32, RZ, R32 ;  /* 0x00000020ff207221 */ /* 0x010fe40000010000 */
[----:B------:R-:W1:Y:S01]  /*7ea0*/  LDS R34, [R33+0x600] ;  /* 0x0006000021227984 */ /* 0x000e620000000800 */
[----:B-----5:R-:W-:-:S03]  /*7eb0*/  FADD.FTZ R2, R2, R39 ;  /* 0x0000002702027221 */ /* 0x020fc60000010000 */
[----:B------:R-:W4:Y:S01]  /*7ec0*/  LDS R51, [R33+0x1600] ;  /* 0x0016000021337984 */ /* 0x000f220000000800 */
[----:B---3--:R-:W-:-:S03]  /*7ed0*/  FADD.FTZ R3, R3, R48 ;  /* 0x0000003003037221 */ /* 0x008fc60000010000 */
[----:B------:R-:W3:Y:S01]  /*7ee0*/  LDS R35, [R33+0x800] ;  /* 0x0008000021237984 */ /* 0x000ee20000000800 */
[----:B--2---:R-:W-:-:S03]  /*7ef0*/  FADD.FTZ R32, R32, R49 ;  /* 0x0000003120207221 */ /* 0x004fc60000010000 */
[----:B------:R-:W2:Y:S01]  /*7f00*/  LDS R36, [R33+0xa00] ;  /* 0x000a000021247984 */ /* 0x000ea20000000800 */
        /* <DEDUP_REMOVED lines=10> */
[----:B0-----:R-:W-:-:S03]  /*7fb0*/  FADD.FTZ R81, R32, R81 ;  /* 0x0000005120517221 */ /* 0x001fc60000010000 */
[----:B------:R-:W0:Y:S04]  /*7fc0*/  LDS R67, [R33+0x1e00] ;  /* 0x001e000021437984 */ /* 0x000e280000000800 */
[----:B------:R-:W0:Y:S01]  /*7fd0*/  LDS R73, [R33+0x2600] ;  /* 0x0026000021497984 */ /* 0x000e220000000800 */
[----:B-1----:R-:W-:-:S03]  /*7fe0*/  FADD.FTZ R34, RZ, R34 ;  /* 0x00000022ff227221 */ /* 0x002fc60000010000 */
[----:B------:R-:W1:Y:S01]  /*7ff0*/  LDS R68, [R33+0x2800] ;  /* 0x0028000021447984 */ /* 0x000e620000000800 */
[----:B----4-:R-:W-:-:S03]  /*8000*/  FADD.FTZ R34, R34, R51 ;  /* 0x0000003322227221 */ /* 0x010fc60000010000 */
[----:B------:R-:W4:Y:S01]  /*8010*/  LDS R75, [R33+0x2a00] ;  /* 0x002a0000214b7984 */ /* 0x000f220000000800 */
[----:B---3--:R-:W-:-:S03]  /*8020*/  FADD.FTZ R35, RZ, R35 ;  /* 0x00000023ff237221 */ /* 0x008fc60000010000 */
[----:B------:R-:W3:Y:S01]  /*8030*/  LDS R70, [R33+0x2c00] ;  /* 0x002c000021467984 */ /* 0x000ee20000000800 */
[----:B--2---:R-:W-:-:S03]  /*8040*/  FADD.FTZ R36, RZ, R36 ;  /* 0x00000024ff247221 */ /* 0x004fc60000010000 */
[----:B------:R-:W2:Y:S01]  /*8050*/  LDS R77, [R33+0x2e00] ;  /* 0x002e0000214d7984 */ /* 0x000ea20000000800 */
[----:B-----5:R-:W-:-:S03]  /*8060*/  FADD.FTZ R37, RZ, R37 ;  /* 0x00000025ff257221 */ /* 0x020fc60000010000 */
[----:B------:R-:W5:Y:S01]  /*8070*/  LDS R83, [R33+0x3600] ;  /* 0x0036000021537984 */ /* 0x000f620000000800 */
[----:B------:R-:W-:-:S03]  /*8080*/  FADD.FTZ R38, RZ, R38 ;  /* 0x00000026ff267221 */ /* 0x000fc60000010000 */
[----:B------:R-:W5:Y:S01]  /*8090*/  LDS R2, [R33+0x3800] ;  /* 0x0038000021027984 */ /* 0x000f620000000800 */
[----:B------:R-:W-:-:S03]  /*80a0*/  FADD.FTZ R35, R35, R50 ;  /* 0x0000003223237221 */ /* 0x000fc60000010000 */
[----:B------:R-:W-:Y:S01]  /*80b0*/  LDS R3, [R33+0x3a00] ;  /* 0x003a000021037984 */ /* 0x000fe20000000800 */
[----:B------:R-:W-:-:S03]  /*80c0*/  FADD.FTZ R36, R36, R65 ;  /* 0x0000004124247221 */ /* 0x000fc60000010000 */
[----:B------:R-:W5:Y:S01]  /*80d0*/  LDS R32, [R33+0x3c00] ;  /* 0x003c000021207984 */ /* 0x000f620000000800 */
[----:B------:R-:W-:-:S03]  /*80e0*/  FADD.FTZ R37, R37, R64 ;  /* 0x0000004025257221 */ /* 0x000fc60000010000 */
[----:B------:R-:W5:Y:S01]  /*80f0*/  LDS R49, [R33+0x3e00] ;  /* 0x003e000021317984 */ /* 0x000f620000000800 */
[----:B0-----:R-:W-:Y:S01]  /*8100*/  FADD.FTZ R38, R38, R67 ;  /* 0x0000004326267221 */ /* 0x001fe20000010000 */
[----:B------:R-:W-:Y:S01]  /*8110*/  BAR.SYNC.DEFER_BLOCKING 0x0 ;  /* 0x0000000000007b1d */ /* 0x000fe20000010000 */
[----:B------:R-:W-:Y:S01]  /*8120*/  FADD.FTZ R34, R34, R73 ;  /* 0x0000004922227221 */ /* 0x000fe20000010000 */
[----:B-1----:R-:W-:Y:S01]  /*8130*/  FADD.FTZ R35, R35, R68 ;  /* 0x0000004423237221 */ /* 0x002fe20000010000 */
[----:B----4-:R-:W-:Y:S01]  /*8140*/  FADD.FTZ R36, R36, R75 ;  /* 0x0000004b24247221 */ /* 0x010fe20000010000 */
[----:B---3--:R-:W-:Y:S01]  /*8150*/  FADD.FTZ R37, R37, R70 ;  /* 0x0000004625257221 */ /* 0x008fe20000010000 */
[----:B--2---:R-:W-:Y:S01]  /*8160*/  FADD.FTZ R38, R38, R77 ;  /* 0x0000004d26267221 */ /* 0x004fe20000010000 */
[----:B-----5:R-:W-:Y:S01]  /*8170*/  FADD.FTZ R83, R34, R83 ;  /* 0x0000005322537221 */ /* 0x020fe20000010000 */
[----:B------:R-:W-:Y:S01]  /*8180*/  STS.128 [R0], R44 ;  /* 0x0000002c00007388 */ /* 0x000fe20000000c00 */
[----:B------:R-:W-:-:S03]  /*8190*/  FADD.FTZ R35, R35, R2 ;  /* 0x0000000223237221 */ /* 0x000fc60000010000 */
[----:B------:R-:W-:Y:S04]  /*81a0*/  STS.128 [R0+0x10], R4 ;  /* 0x0000100400007388 */ /* 0x000fe80000000c00 */
[----:B------:R0:W-:Y:S01]  /*81b0*/  STS.128 [R0+0x400], R8 ;  /* 0x0004000800007388 */ /* 0x0001e20000000c00 */
[----:B------:R-:W-:-:S03]  /*81c0*/  FADD.FTZ R37, R37, R32 ;  /* 0x0000002025257221 */ /* 0x000fc60000010000 */
[----:B------:R-:W-:Y:S01]  /*81d0*/  STS.128 [R0+0x410], R12 ;  /* 0x0004100c00007388 */ /* 0x000fe20000000c00 */
[----:B------:R-:W-:-:S03]  /*81e0*/  FADD.FTZ R49, R38, R49 ;  /* 0x0000003126317221 */ /* 0x000fc60000010000 */
[----:B------:R-:W-:Y:S04]  /*81f0*/  STS.128 [R0+0x800], R16 ;  /* 0x0008001000007388 */ /* 0x000fe80000000c00 */
[----:B------:R-:W-:Y:S04]  /*8200*/  STS.128 [R0+0x810], R20 ;  /* 0x0008101400007388 */ /* 0x000fe80000000c00 */
[----:B------:R-:W-:Y:S01]  /*8210*/  STS.128 [R0+0xc00], R24 ;  /* 0x000c001800007388 */ /* 0x000fe20000000c00 */
[----:B0-----:R-:W-:-:S03]  /*8220*/  FADD.FTZ R9, R36, R3 ;  /* 0x0000000324097221 */ /* 0x001fc60000010000 */
        /* <DEDUP_REMOVED lines=25> */
[----:B------:R-:W-:-:S03]  /*83c0*/  FADD.FTZ R5, RZ, R5 ;  /* 0x00000005ff057221 */ /* 0x000fc60000010000 */
[----:B------:R-:W5:Y:S01]  /*83d0*/  LDS R21, [R33+0x2200] ;  /* 0x0022000021157984 */ /* 0x000f620000000800 */
[----:B------:R-:W-:Y:S02]  /*83e0*/  FADD.FTZ R5, R5, R12 ;  /* 0x0000000c05057221 */ /* 0x000fe40000010000 */
[----:B------:R-:W3:Y:S01]  /*83f0*/  LDC R12, c[0x0][0x388] ;  /* 0x0000e200ff0c7b82 */ /* 0x000ee20000000800 */
        /* <DEDUP_REMOVED lines=9> */
[----:B-1----:R-:W-:-:S03]  /*8490*/  FADD.FTZ R8, RZ, R8 ;  /* 0x00000008ff087221 */ /* 0x002fc60000010000 */
[----:B------:R-:W1:Y:S01]  /*84a0*/  LDS R29, [R33+0x2e00] ;  /* 0x002e0000211d7984 */ /* 0x000e620000000800 */
[----:B--2---:R-:W-:Y:S01]  /*84b0*/  FADD.FTZ R8, R8, R15 ;  /* 0x0000000f08087221 */ /* 0x004fe20000010000 */
[----:B---3--:R-:W-:Y:S02]  /*84c0*/  IMAD R12, R12, UR4, RZ ;  /* 0x000000040c0c7c24 */ /* 0x008fe4000f8e02ff */
[----:B------:R-:W2:Y:S01]  /*84d0*/  LDS R20, [R33+0x3000] ;  /* 0x0030000021147984 */ /* 0x000ea20000000800 */
[----:B------:R-:W-:Y:S01]  /*84e0*/  FADD.FTZ R10, RZ, R10 ;  /* 0x0000000aff0a7221 */ /* 0x000fe20000010000 */
[----:B------:R-:W3:Y:S02]  /*84f0*/  LDCU.64 UR4, c[0x0][0x460] ;  /* 0x00008c00ff0477ac */ /* 0x000ee40008000a00 */
[----:B------:R-:W3:Y:S01]  /*8500*/  LDS R22, [R33+0x3200] ;  /* 0x0032000021167984 */ /* 0x000ee20000000800 */
[----:B----4-:R-:W-:-:S03]  /*8510*/  FADD.FTZ R10, R10, R17 ;  /* 0x000000110a0a7221 */ /* 0x010fc60000010000 */
[----:B------:R-:W4:Y:S01]  /*8520*/  LDS R31, [R33+0x3400] ;  /* 0x00340000211f7984 */ /* 0x000f220000000800 */
        /* <DEDUP_REMOVED lines=13> */
[----:B-1----:R-:W-:Y:S01]  /*8600*/  FADD.FTZ R10, R10, R29 ;  /* 0x0000001d0a0a7221 */ /* 0x002fe20000010000 */
[----:B--2---:R-:W-:Y:S01]  /*8610*/  FADD.FTZ R19, R19, R20 ;  /* 0x0000001413137221 */ /* 0x004fe20000010000 */
[----:B---3--:R-:W-:Y:S01]  /*8620*/  FADD.FTZ R21, R21, R22 ;  /* 0x0000001615157221 */ /* 0x008fe20000010000 */
[----:B----4-:R-:W-:Y:S01]  /*8630*/  FADD.FTZ R31, R4, R31 ;  /* 0x0000001f041f7221 */ /* 0x010fe20000010000 */
[----:B-----5:R-:W-:Y:S01]  /*8640*/  FADD.FTZ R11, R5, R24 ;  /* 0x00000018050b7221 */ /* 0x020fe20000010000 */
[----:B------:R-:W-:Y:S01]  /*8650*/  STS.128 [R0], R40 ;  /* 0x0000002800007388 */ /* 0x000fe20000000c00 */
[----:B------:R-:W-:Y:S01]  /*8660*/  FADD.FTZ R47, R6, R47 ;  /* 0x0000002f062f7221 */ /* 0x000fe20000010000 */
[----:B------:R-:W-:-:S02]  /*8670*/  IADD3 R6, P0, PT, R12, R80, RZ ;  /* 0x000000500c067210 */ /* 0x000fc40007f1e0ff */
[----:B------:R-:W-:Y:S01]  /*8680*/  STS.128 [R0+0x10], R164 ;  /* 0x000010a400007388 */ /* 0x000fe20000000c00 */
[----:B------:R-:W-:Y:S01]  /*8690*/  FADD.FTZ R13, R7, R26 ;  /* 0x0000001a070d7221 */ /* 0x000fe20000010000 */
[----:B------:R-:W-:Y:S02]  /*86a0*/  IADD3.X R7, PT, PT, RZ, RZ, RZ, P0, !PT ;  /* 0x000000ffff077210 */ /* 0x000fe400007fe4ff */
[----:B------:R-:W-:Y:S01]  /*86b0*/  STS.128 [R0+0x400], R168 ;  /* 0x000400a800007388 */ /* 0x000fe20000000c00 */
[----:B------:R-:W-:Y:S01]  /*86c0*/  FADD.FTZ R65, R8, R65 ;  /* 0x0000004108417221 */ /* 0x000fe20000010000 */
[----:B------:R-:W-:Y:S02]  /*86d0*/  SHF.L.U64.HI R7, R6, 0x2, R7 ;  /* 0x0000000206077819 */ /* 0x000fe40000010207 */
[----:B------:R-:W-:Y:S01]  /*86e0*/  STS.128 [R0+0x410], R172 ;  /* 0x000410ac00007388 */ /* 0x000fe20000000c00 */
[----:B------:R-:W-:Y:S01]  /*86f0*/  FADD.FTZ R67, R10, R67 ;  /* 0x000000430a437221 */ /* 0x000fe20000010000 */
[----:B------:R-:W-:-:S02]  /*8700*/  SHF.L.U32 R6, R6, 0x2, RZ ;  /* 0x0000000206067819 */ /* 0x000fc400000006ff */
[----:B------:R-:W-:Y:S02]  /*8710*/  STS.128 [R0+0x800], R188 ;  /* 0x000800bc00007388 */ /* 0x000fe40000000c00 */
[----:B------:R-:W-:Y:S02]  /*8720*/  IADD3 R4, P1, PT, R6, UR20, RZ ;  /* 0x0000001406047c10 */ /* 0x000fe4000ff3e0ff */
[----:B------:R-:W-:Y:S02]  /*8730*/  STS.128 [R0+0x810], R52 ;  /* 0x0008103400007388 */ /* 0x000fe40000000c00 */
[----:B------:R-:W-:Y:S02]  /*8740*/  IADD3.X R5, PT, PT, R7, UR21, RZ, P1, !PT ;  /* 0x0000001507057c10 */ /* 0x000fe40008ffe4ff */
        /* <DEDUP_REMOVED lines=26> */
[----:B-----5:R-:W-:-:S02]  /*88f0*/  FADD.FTZ R16, R0, R15 ;  /* 0x0000000f00107221 */ /* 0x020fc40000010000 */
[----:B------:R-:W5:Y:S01]  /*8900*/  LDS R25, [R33+0x1800] ;  /* 0x0018000021197984 */ /* 0x000f620000000800 */
[----:B------:R-:W-:Y:S01]  /*8910*/  IADD3.X R7, PT, PT, R7, UR5, RZ, P0, !PT ;  /* 0x0000000507077c10 */ /* 0x000fe200087fe4ff */
[----:B------:R-:W-:Y:S02]  /*8920*/  FADD.FTZ R16, R16, R29 ;  /* 0x0000001d10107221 */ /* 0x000fe40000010000 */
[----:B------:R-:W5:Y:S01]  /*8930*/  LDS R43, [R33+0x2600] ;  /* 0x00260000212b7984 */ /* 0x000f620000000800 */
[----:B------:R-:W-:-:S03]  /*8940*/  FADD.FTZ R8, RZ, R8 ;  /* 0x00000008ff087221 */ /* 0x000fc60000010000 */
[----:B------:R-:W5:Y:S01]  /*8950*/  LDS R59, [R33+0x3400] ;  /* 0x00340000213b7984 */ /* 0x000f620000000800 */
[----:B------:R-:W-:-:S03]  /*8960*/  FADD.FTZ R10, RZ, R10 ;  /* 0x0000000aff0a7221 */ /* 0x000fc60000010000 */
[----:B------:R-:W5:Y:S01]  /*8970*/  LDS R0, [R33+0xc00] ;  /* 0x000c000021007984 */ /* 0x000f620000000800 */
[----:B------:R-:W-:-:S03]  /*8980*/  FADD.FTZ R8, R8, R17 ;  /* 0x0000001108087221 */ /* 0x000fc60000010000 */
[----:B------:R-:W5:Y:S01]  /*8990*/  LDS R27, [R33+0x1a00] ;  /* 0x001a0000211b7984 */ /* 0x000f620000000800 */
        /* <DEDUP_REMOVED lines=11> */
[----:B-----5:R-:W-:-:S03]  /*8a50*/  FADD.FTZ R12, R12, R25 ;  /* 0x000000190c0c7221 */ /* 0x020fc60000010000 */
        /* <DEDUP_REMOVED lines=47> */
.L_x_5724:
        /* <DEDUP_REMOVED lines=8> */
.L_x_5745:
[----:B------:R-:W-:Y:S05]  /*8dd0*/  BSYNC B2 ;  /* 0x0000000000027941 */ /* 0x000fea0003800000 */
.L_x_5744:
        /* <DEDUP_REMOVED lines=8> */
.L_x_5746:
[----:B------:R-:W-:Y:S01]  /*8e60*/  HFMA2 R126, -RZ, RZ, 0, 1.1920928955078125e-07 ;  /* 0x00000002ff7e7431 */ /* 0x000fe200000001ff */
[----:B------:R-:W-:Y:S01]  /*8e70*/  MOV R229, R96 ;  /* 0x0000006000e57202 */ /* 0x000fe20000000f00 */
[----:B------:R-:W-:-:S07]  /*8e80*/  FADD.FTZ R97, R97, R230 ;  /* 0x000000e661617221 */ /* 0x000fce0000010000 */
[----:B------:R-:W-:Y:S05]  /*8e90*/  WARPSYNC.COLLECTIVE R99, `(.L_x_5747) ;  /* 0x0000000063087348 */ /* 0x000fea0003c00000 */
[----:B------:R0:W1:Y:S02]  /*8ea0*/  SHFL.BFLY P3, R230, R229, R126, R125 ;  /* 0x0c00007ee5e67389 */ /* 0x000064000006007d */
[----:B01----:R-:W-:Y:S05]  /*8eb0*/  ENDCOLLECTIVE ;  /* 0x000000000000791b */ /* 0x003fea0003800000 */
.L_x_5747:
[----:B------:R-:W-:Y:S01]  /*8ec0*/  MOV R229, R97 ;  /* 0x0000006100e57202 */ /* 0x000fe20000000f00 */
[----:B------:R-:W-:-:S07]  /*8ed0*/  FADD.FTZ R96, R96, R230 ;  /* 0x000000e660607221 */ /* 0x000fce0000010000 */
[----:B------:R-:W-:Y:S05]  /*8ee0*/  WARPSYNC.COLLECTIVE R99, `(.L_x_5748) ;  /* 0x0000000063087348 */ /* 0x000fea0003c00000 */
[----:B------:R0:W1:Y:S02]  /*8ef0*/  SHFL.BFLY P3, R230, R229, R126, R125 ;  /* 0x0c00007ee5e67389 */ /* 0x000064000006007d */
[----:B01----:R-:W-:Y:S05]  /*8f00*/  ENDCOLLECTIVE ;  /* 0x000000000000791b */ /* 0x003fea0003800000 */
.L_x_5748:
[----:B------:R-:W-:Y:S01]  /*8f10*/  HFMA2 R126, -RZ, RZ, 0, 2.384185791015625e-07 ;  /* 0x00000004ff7e7431 */ /* 0x000fe200000001ff */
[----:B------:R-:W-:Y:S01]  /*8f20*/  MOV R229, R96 ;  /* 0x0000006000e57202 */ /* 0x000fe20000000f00 */
[----:B------:R-:W-:-:S07]  /*8f30*/  FADD.FTZ R97, R97, R230 ;  /* 0x000000e661617221 */ /* 0x000fce0000010000 */
[----:B------:R-:W-:Y:S05]  /*8f40*/  WARPSYNC.COLLECTIVE R99, `(.L_x_5749) ;  /* 0x0000000063087348 */ /* 0x000fea0003c00000 */
[----:B------:R0:W1:Y:S02]  /*8f50*/  SHFL.BFLY P3, R230, R229, R126, R125 ;  /* 0x0c00007ee5e67389 */ /* 0x000064000006007d */
[----:B01----:R-:W-:Y:S05]  /*8f60*/  ENDCOLLECTIVE ;  /* 0x000000000000791b */ /* 0x003fea0003800000 */
.L_x_5749:
[----:B------:R-:W-:Y:S01]  /*8f70*/  MOV R229, R97 ;  /* 0x0000006100e57202 */ /* 0x000fe20000000f00 */
[----:B------:R-:W-:-:S07]  /*8f80*/  FADD.FTZ R96, R96, R230 ;  /* 0x000000e660607221 */ /* 0x000fce0000010000 */
[----:B------:R-:W-:Y:S05]  /*8f90*/  WARPSYNC.COLLECTIVE R99, `(.L_x_5750) ;  /* 0x0000000063087348 */ /* 0x000fea0003c00000 */
[----:B------:R0:W1:Y:S02]  /*8fa0*/  SHFL.BFLY P3, R230, R229, R126, R125 ;  /* 0x0c00007ee5e67389 */ /* 0x000064000006007d */
[----:B01----:R-:W-:Y:S05]  /*8fb0*/  ENDCOLLECTIVE ;  /* 0x000000000000791b */ /* 0x003fea0003800000 */
.L_x_5750:
[----:B------:R-:W-:Y:S01]  /*8fc0*/  HFMA2 R126, -RZ, RZ, 0, 4.76837158203125e-07 ;  /* 0x00000008ff7e7431 */ /* 0x000fe200000001ff */
[----:B------:R-:W-:Y:S01]  /*8fd0*/  MOV R229, R96 ;  /* 0x0000006000e57202 */ /* 0x000fe20000000f00 */
[----:B------:R-:W-:-:S07]  /*8fe0*/  FADD.FTZ R97, R97, R230 ;  /* 0x000000e661617221 */ /* 0x000fce0000010000 */
[----:B------:R-:W-:Y:S05]  /*8ff0*/  WARPSYNC.COLLECTIVE R99, `(.L_x_5751) ;  /* 0x0000000063087348 */ /* 0x000fea0003c00000 */
[----:B------:R0:W1:Y:S02]  /*9000*/  SHFL.BFLY P3, R230, R229, R126, R125 ;  /* 0x0c00007ee5e67389 */ /* 0x000064000006007d */
[----:B01----:R-:W-:Y:S05]  /*9010*/  ENDCOLLECTIVE ;  /* 0x000000000000791b */ /* 0x003fea0003800000 */
.L_x_5751:
[----:B------:R-:W-:Y:S01]  /*9020*/  MOV R229, R97 ;  /* 0x0000006100e57202 */ /* 0x000fe20000000f00 */
[----:B------:R-:W-:-:S07]  /*9030*/  FADD.FTZ R96, R96, R230 ;  /* 0x000000e660607221 */ /* 0x000fce0000010000 */
[----:B------:R-:W-:Y:S05]  /*9040*/  WARPSYNC.COLLECTIVE R99, `(.L_x_5752) ;  /* 0x0000000063087348 */ /* 0x000fea0003c00000 */
[----:B------:R0:W1:Y:S02]  /*9050*/  SHFL.BFLY P3, R230, R229, R126, R125 ;  /* 0x0c00007ee5e67389 */ /* 0x000064000006007d */
[----:B01----:R-:W-:Y:S05]  /*9060*/  ENDCOLLECTIVE ;  /* 0x000000000000791b */ /* 0x003fea0003800000 */
.L_x_5752:
[----:B------:R-:W-:Y:S01]  /*9070*/  HFMA2 R126, -RZ, RZ, 0, 9.5367431640625e-07 ;  /* 0x00000010ff7e7431 */ /* 0x000fe200000001ff */
[----:B------:R-:W-:Y:S01]  /*9080*/  MOV R229, R96 ;  /* 0x0000006000e57202 */ /* 0x000fe20000000f00 */
[----:B------:R-:W-:-:S07]  /*9090*/  FADD.FTZ R97, R97, R230 ;  /* 0x000000e661617221 */ /* 0x000fce0000010000 */
[----:B------:R-:W-:Y:S05]  /*90a0*/  WARPSYNC.COLLECTIVE R99, `(.L_x_5753) ;  /* 0x0000000063087348 */ /* 0x000fea0003c00000 */
[----:B------:R0:W1:Y:S02]  /*90b0*/  SHFL.BFLY P3, R230, R229, R126, R125 ;  /* 0x0c00007ee5e67389 */ /* 0x000064000006007d */
[----:B01----:R-:W-:Y:S05]  /*90c0*/  ENDCOLLECTIVE ;  /* 0x000000000000791b */ /* 0x003fea0003800000 */
.L_x_5753:
[----:B------:R-:W-:Y:S02]  /*90d0*/  MOV R229, R97 ;  /* 0x0000006100e57202 */ /* 0x000fe40000000f00 */
[----:B------:R-:W-:-:S07]  /*90e0*/  MOV R98, R230 ;  /* 0x000000e600627202 */ /* 0x000fce0000000f00 */
[----:B------:R-:W-:Y:S05]  /*90f0*/  WARPSYNC.COLLECTIVE R99, `(.L_x_5754) ;  /* 0x0000000063087348 */ /* 0x000fea0003c00000 */
[----:B------:R0:W1:Y:S02]  /*9100*/  SHFL.BFLY P3, R230, R229, R126, R125 ;  /* 0x0c00007ee5e67389 */ /* 0x000064000006007d */
[----:B01----:R-:W-:Y:S05]  /*9110*/  ENDCOLLECTIVE ;  /* 0x000000000000791b */ /* 0x003fea0003800000 */
.L_x_5754:
[----:B------:R-:W-:Y:S01]  /*9120*/  MOV R99, R230 ;  /* 0x000000e600637202 */ /* 0x000fe20000000f00 */
[----:B------:R-:W-:Y:S06]  /*9130*/  BRA `(.L_x_5755) ;  /* 0xffffff9000c47947 */ /* 0x000fec000383ffff */
.L_x_5756:
        /* <DEDUP_REMOVED lines=12> */
.L_x_20011:


//--------------------- .text._ZN10layer_norm13ln_bwd_kernelINS_13Kernel_traitsI13__nv_bfloat16S2_fS2_fjLj1024ELj1ELj4ELj1ELj16ENS_18Kernel_traits_baseILj1024ES2_S2_fS2_fjLj128EEEEELb0ELb1ELb1ELb0EEEvNS_9BwdParamsE --------------------------
	.section	.text._ZN10layer_norm13ln_bwd_kernelINS_13Kernel_traitsI13__nv_bfloat16S2_fS2_fjLj1024ELj1ELj4ELj1ELj16ENS_18Kernel_traits_baseILj1024ES2_S2_fS2_fjLj128EEEEELb0ELb1ELb1ELb0EEEvNS_9BwdParamsE,"ax",@progbits
	.align	128
        .global         _ZN10layer_norm13ln_bwd_kernelINS_13Kernel_traitsI13__nv_bfloat16S2_fS2_fjLj1024ELj1ELj4ELj1ELj16ENS_18Kernel_traits_baseILj1024ES2_S2_fS2_fjLj128EEEEELb0ELb1ELb1ELb0EEEvNS_9BwdParamsE
        .type           _ZN10layer_norm13ln_bwd_kernelINS_13Kernel_traitsI13__nv_bfloat16S2_fS2_fjLj1024ELj1ELj4ELj1ELj16ENS_18Kernel_traits_baseILj1024ES2_S2_fS2_fjLj128EEEEELb0ELb1ELb1ELb0EEEvNS_9BwdParamsE,@function
        .size           _ZN10layer_norm13ln_bwd_kernelINS_13Kernel_traitsI13__nv_bfloat16S2_fS2_fjLj1024ELj1ELj4ELj1ELj16ENS_18Kernel_traits_baseILj1024ES2_S2_fS2_fjLj128EEEEELb0ELb1ELb1ELb0EEEvNS_9BwdParamsE,(.L_x_20012 - _ZN10layer_norm13ln_bwd_kernelINS_13Kernel_traitsI13__nv_bfloat16S2_fS2_fjLj1024ELj1ELj4ELj1ELj16ENS_18Kernel_traits_baseILj1024ES2_S2_fS2_fjLj128EEEEELb0ELb1ELb1ELb0EEEvNS_9BwdParamsE)
        .other          _ZN10layer_norm13ln_bwd_kernelINS_13Kernel_traitsI13__nv_bfloat16S2_fS2_fjLj1024ELj1ELj4ELj1ELj16ENS_18Kernel_traits_baseILj1024ES2_S2_fS2_fjLj128EEEEELb0ELb1ELb1ELb0EEEvNS_9BwdParamsE,@"STO_CUDA_ENTRY STV_DEFAULT"
_ZN10layer_norm13ln_bwd_kernelINS_13Kernel_traitsI13__nv_bfloat16S2_fS2_fjLj1024ELj1ELj4ELj1ELj16ENS_18Kernel_traits_baseILj1024ES2_S2_fS2_fjLj128EEEEELb0ELb1ELb1ELb0EEEvNS_9BwdParamsE:
.text._ZN10layer_norm13ln_bwd_kernelINS_13Kernel_traitsI13__nv_bfloat16S2_fS2_fjLj1024ELj1ELj4ELj1ELj16ENS_18Kernel_traits_baseILj1024ES2_S2_fS2_fjLj128EEEEELb0ELb1ELb1ELb0EEEvNS_9BwdParamsE:
[----:B------:R-:W0:Y:S02]  /*0000*/  LDC R1, c[0x0][0x37c] ;  /* 0x0000df00ff017b82 */ /* 0x000e240000000800 */
[----:B0-----:R-:W-:Y:S01]  /*0010*/  IADD3 R1, PT, PT, R1, -0xb8, RZ ;  /* 0xffffff4801017810 */ /* 0x001fe20007ffe0ff */
[----:B------:R-:W0:Y:S01]  /*0020*/  S2R R6, SR_TID.X ;  /* 0x0000000000067919 */ /* 0x000e220000002100 */
[----:B------:R-:W1:Y:S03]  /*0030*/  LDCU UR4, c[0x0][0x388] ;  /* 0x00007100ff0477ac */ /* 0x000e660008000800 */
[----:B------:R-:W2:Y:S01]  /*0040*/  LDL.64 R56, [R1+0x70] ;  /* 0x0000700001387983 */ /* 0x000ea20000100a00 */
[----:B------:R-:W3:Y:S03]  /*0050*/  LDCU.64 UR6, c[0x0][0x358] ;  /* 0x00006b00ff0677ac */ /* 0x000ee60008000a00 */
[----:B------:R-:W2:Y:S01]  /*0060*/  LDL.64 R58, [R1+0x78] ;  /* 0x00007800013a7983 */ /* 0x000ea20000100a00 */
[----:B------:R-:W4:Y:S03]  /*0070*/  LDCU UR5, c[0x0][0x384] ;  /* 0x00007080ff0577ac */ /* 0x000f260008000800 */
[----:B------:R-:W4:Y:S01]  /*0080*/  LDL.64 R52, [R1+0x60] ;  /* 0x0000600001347983 */ /* 0x000f220000100a00 */
[----:B------:R-:W0:Y:S03]  /*0090*/  LDCU UR12, c[0x0][0x40c] ;  /* 0x00008180ff0c77ac */ /* 0x000e260008000800 */
[----:B------:R-:W4:Y:S01]  /*00a0*/  LDL.64 R54, [R1+0x68] ;  /* 0x0000680001367983 */ /* 0x000f220000100a00 */
[----:B------:R-:W0:Y:S03]  /*00b0*/  LDCU UR13, c[0x0][0x388] ;  /* 0x00007100ff0d77ac */ /* 0x000e260008000800 */
[----:B------:R-:W4:Y:S01]  /*00c0*/  LDL.64 R48, [R1+0x50] ;  /* 0x0000500001307983 */ /* 0x000f220000100a00 */
[----:B------:R-:W2:Y:S03]  /*00d0*/  LDCU.U8 UR8, c[0x0][0x410] ;  /* 0x00008200ff0877ac */ /* 0x000ea60008000000 */
[----:B------:R-:W4:Y:S01]  /*00e0*/  LDL.64 R50, [R1+0x58] ;  /* 0x0000580001327983 */ /* 0x000f220000100a00 */
[----:B------:R-:W2:Y:S03]  /*00f0*/  LDCU UR9, c[0x0][0x400] ;  /* 0x00008000ff0977ac */ /* 0x000ea60008000800 */
[----:B------:R-:W4:Y:S01]  /*0100*/  LDL.64 R44, [R1+0x40] ;  /* 0x00004000012c7983 */ /* 0x000f220000100a00 */
[----:B------:R-:W2:Y:S03]  /*0110*/  LDCU.64 UR10, c[0x0][0x438] ;  /* 0x00008700ff0a77ac */ /* 0x000ea60008000a00 */
[----:B------:R-:W4:Y:S01]  /*0120*/  LDL.64 R46, [R1+0x48] ;  /* 0x00004800012e7983 */ /* 0x000f220000100a00 */
[----:B-1----:R-:W-:Y:S01]  /*0130*/  MOV R246, UR4 ;  /* 0x0000000400f67c02 */ /* 0x002fe20008000f00 */
[----:B------:R-:W1:Y:S01]  /*0140*/  LDCU.64 UR14, c[0x0][0x478] ;  /* 0x00008f00ff0e77ac */ /* 0x000e620008000a00 */
[----:B0-----:R-:W-:-:S02]  /*0150*/  LOP3.LUT R25, R6, 0x1f, RZ, 0xc0, !PT ;  /* 0x0000001f06197812 */ /* 0x001fc400078ec0ff */
        /* <DEDUP_REMOVED lines=9> */
[----:B------:R-:W3:Y:S08]  /*01f0*/  @P0 LDC.64 R4, c[0x0][0x3e8] ;  /* 0x0000fa00ff040b82 */ /* 0x000ef00000000a00 */
[----:B------:R-:W1:Y:S08]  /*0200*/  @P1 LDC.64 R8, c[0x0][0x3d0] ;  /* 0x0000f400ff081b82 */ /* 0x000e700000000a00 */
[----:B------:R-:W1:Y:S01]  /*0210*/  @P1 LDC.64 R10, c[0x0][0x3e8] ;  /* 0x0000fa00ff0a1b82 */ /* 0x000e620000000a00 */
[----:B0-----:R-:W-:-:S07]  /*0220*/  @P0 IMAD.WIDE.U32 R2, R25, 0x10, R2 ;  /* 0x0000001019020825 */ /* 0x001fce00078e0002 */
[----:B------:R-:W0:Y:S01]  /*0230*/  @P2 LDC.64 R16, c[0x0][0x3d0] ;  /* 0x0000f400ff102b82 */ /* 0x000e220000000a00 */
[C---:B---3--:R-:W-:Y:S01]  /*0240*/  @P0 IMAD.WIDE.U32 R4, R25.reuse, 0x10, R4 ;  /* 0x0000001019040825 */ /* 0x048fe200078e0004 */
[----:B------:R-:W-:-:S06]  /*0250*/  @P0 LOP3.LUT R25, R25, 0x20, RZ, 0xfc, !PT ;  /* 0x0000002019190812 */ /* 0x000fcc00078efcff */
[----:B------:R-:W3:Y:S01]  /*0260*/  S2UR UR4, SR_CTAID.X ;  /* 0x00000000000479c3 */ /* 0x000ee20000002500 */
[C---:B-1----:R-:W-:Y:S01]  /*0270*/  @P1 IMAD.WIDE.U32 R12, R25.reuse, 0x10, R8 ;  /* 0x00000010190c1825 */ /* 0x042fe200078e0008 */
[----:B------:R-:W-:Y:S01]  /*0280*/  SHF.R.U32.HI R6, RZ, 0x5, R6 ;  /* 0x00000005ff067819 */ /* 0x000fe20000011606 */
[----:B------:R-:W5:Y:S05]  /*0290*/  @P0 LDG.E.128 R28, desc[UR6][R4.64] ;  /* 0x00000006041c0981 */ /* 0x000f6a000c1e1d00 */
[----:B------:R-:W1:Y:S01]  /*02a0*/  @P2 LDC.64 R18, c[0x0][0x3e8] ;  /* 0x0000fa00ff122b82 */ /* 0x000e620000000a00 */
[C---:B------:R-:W-:Y:S01]  /*02b0*/  @P1 IMAD.WIDE.U32 R14, R25.reuse, 0x10, R10 ;  /* 0x00000010190e1825 */ /* 0x040fe200078e000a */
[----:B------:R-:W-:Y:S01]  /*02c0*/  @P1 IADD3 R25, PT, PT, R25, 0x20, RZ ;  /* 0x0000002019191810 */ /* 0x000fe20007ffe0ff */
[----:B------:R-:W-:Y:S01]  /*02d0*/  BSSY B0, `(.L_x_5757) ;  /* 0x0000af8000007945 */ /* 0x000fe20003800000 */
[----:B------:R-:W-:-:S02]  /*02e0*/  CS2R R76, SRZ ;  /* 0x00000000004c7805 */ /* 0x000fc4000001ff00 */
[----:B------:R3:W5:Y:S02]  /*02f0*/  @P1 LDG.E.128 R32, desc[UR6][R14.64] ;  /* 0x000000060e201981 */ /* 0x000764000c1e1d00 */
[----:B------:R-:W3:Y:S01]  /*0300*/  @P3 LDC.64 R20, c[0x0][0x3d0] ;  /* 0x0000f400ff143b82 */ /* 0x000ee20000000a00 */
[----:B0-----:R-:W-:-:S07]  /*0310*/  @P2 IMAD.WIDE.U32 R16, R25, 0x10, R16 ;  /* 0x0000001019102825 */ /* 0x001fce00078e0010 */
[----:B------:R-:W0:Y:S01]  /*0320*/  @P3 LDC.64 R22, c[0x0][0x3e8] ;  /* 0x0000fa00ff163b82 */ /* 0x000e220000000a00 */
[C---:B-1----:R-:W-:Y:S01]  /*0330*/  @P2 IMAD.WIDE.U32 R18, R25.reuse, 0x10, R18 ;  /* 0x0000001019122825 */ /* 0x042fe200078e0012 */
[----:B------:R-:W-:-:S04]  /*0340*/  @P2 IADD3 R25, PT, PT, R25, 0x20, RZ ;  /* 0x0000002019192810 */ /* 0x000fc80007ffe0ff */
[----:B------:R1:W5:Y:S01]  /*0350*/  @P2 LDG.E.128 R36, desc[UR6][R18.64] ;  /* 0x0000000612242981 */ /* 0x000362000c1e1d00 */
[----:B---3--:R-:W-:-:S04]  /*0360*/  @P3 IMAD.WIDE.U32 R8, R25, 0x10, R20 ;  /* 0x0000001019083825 */ /* 0x008fc800078e0014 */
[----:B0-----:R-:W-:-:S05]  /*0370*/  @P3 IMAD.WIDE.U32 R10, R25, 0x10, R22 ;  /* 0x00000010190a3825 */ /* 0x001fca00078e0016 */
[----:B------:R1:W5:Y:S04]  /*0380*/  @P3 LDG.E.128 R40, desc[UR6][R10.64] ;  /* 0x000000060a283981 */ /* 0x000368000c1e1d00 */
[----:B--2---:R-:W2:Y:S04]  /*0390*/  @P0 LDG.E.128 R56, desc[UR6][R2.64] ;  /* 0x0000000602380981 */ /* 0x004ea8000c1e1d00 */
[----:B----4-:R-:W3:Y:S04]  /*03a0*/  @P1 LDG.E.128 R52, desc[UR6][R12.64] ;  /* 0x000000060c341981 */ /* 0x010ee8000c1e1d00 */
[----:B------:R-:W4:Y:S04]  /*03b0*/  @P2 LDG.E.128 R48, desc[UR6][R16.64] ;  /* 0x0000000610302981 */ /* 0x000f28000c1e1d00 */
[----:B------:R-:W4:Y:S01]  /*03c0*/  @P3 LDG.E.128 R44, desc[UR6][R8.64] ;  /* 0x00000006082c3981 */ /* 0x000f22000c1e1d00 */
[----:B------:R-:W-:-:S06]  /*03d0*/  USHF.L.U32 UR4, UR4, 0x2, URZ ;  /* 0x0000000204047899 */ /* 0x000fcc00080006ff */
        /* <DEDUP_REMOVED lines=39> */
[----:B------:R-:W-:Y:S01]  /*0650*/  CS2R R134, SRZ ;  /* 0x0000000000867805 */ /* 0x000fe2000001ff00 */
[----:B--2---:R0:W-:Y:S01]  /*0660*/  @P0 STL.64 [R1+0x70], R56 ;  /* 0x0000703801000387 */ /* 0x0041e20000100a00 */
[----:B------:R-:W-:Y:S02]  /*0670*/  MOV R141, R59 ;  /* 0x0000003b008d7202 */ /* 0x000fe40000000f00 */
[----:B------:R-:W-:Y:S01]  /*0680*/  MOV R140, R58 ;  /* 0x0000003a008c7202 */ /* 0x000fe20000000f00 */
[----:B------:R-:W-:Y:S01]  /*0690*/  @P0 STL.64 [R1+0x78], R58 ;  /* 0x0000783a01000387 */ /* 0x000fe20000100a00 */
[----:B------:R-:W-:-:S02]  /*06a0*/  ISETP.GE.AND P0, PT, R6, UR5, PT ;  /* 0x0000000506007c0c */ /* 0x000fc4000bf06270 */
[----:B------:R-:W-:Y:S01]  /*06b0*/  MOV R139, R57 ;  /* 0x00000039008b7202 */ /* 0x000fe20000000f00 */
[----:B---3--:R2:W-:Y:S01]  /*06c0*/  @P1 STL.64 [R1+0x60], R52 ;  /* 0x0000603401001387 */ /* 0x0085e20000100a00 */
[----:B------:R-:W-:-:S03]  /*06d0*/  MOV R138, R56 ;  /* 0x00000038008a7202 */ /* 0x000fc60000000f00 */
[----:B------:R3:W-:Y:S01]  /*06e0*/  @P1 STL.64 [R1+0x68], R54 ;  /* 0x0000683601001387 */ /* 0x0007e20000100a00 */
[----:B------:R-:W-:-:S03]  /*06f0*/  MOV R137, R55 ;  /* 0x0000003700897202 */ /* 0x000fc60000000f00 */
[----:B----4-:R4:W-:Y:S01]  /*0700*/  @P2 STL.64 [R1+0x50], R48 ;  /* 0x0000503001002387 */ /* 0x0109e20000100a00 */
[----:B------:R-:W-:-:S03]  /*0710*/  MOV R136, R54 ;  /* 0x0000003600887202 */ /* 0x000fc60000000f00 */
[----:B------:R1:W-:Y:S01]  /*0720*/  @P2 STL.64 [R1+0x58], R50 ;  /* 0x0000583201002387 */ /* 0x0003e20000100a00 */
[----:B------:R-:W-:Y:S02]  /*0730*/  MOV R26, R53 ;  /* 0x00000035001a7202 */ /* 0x000fe40000000f00 */
[----:B0-----:R-:W-:Y:S02]  /*0740*/  CS2R R56, SRZ ;  /* 0x0000000000387805 */ /* 0x001fe4000001ff00 */
[----:B------:R-:W-:Y:S01]  /*0750*/  MOV R24, R52 ;  /* 0x0000003400187202 */ /* 0x000fe20000000f00 */
[----:B------:R0:W-:Y:S01]  /*0760*/  @P3 STL.64 [R1+0x40], R44 ;  /* 0x0000402c01003387 */ /* 0x0001e20000100a00 */
[----:B------:R-:W-:Y:S02]  /*0770*/  MOV R20, R51 ;  /* 0x0000003300147202 */ /* 0x000fe40000000f00 */
[----:B--2---:R-:W-:Y:S02]  /*0780*/  CS2R R52, SRZ ;  /* 0x0000000000347805 */ /* 0x004fe4000001ff00 */
[----:B------:R-:W-:Y:S01]  /*0790*/  MOV R16, R50 ;  /* 0x0000003200107202 */ /* 0x000fe20000000f00 */
[----:B------:R2:W-:Y:S01]  /*07a0*/  @P3 STL.64 [R1+0x48], R46 ;  /* 0x0000482e01003387 */ /* 0x0005e20000100a00 */
[----:B------:R-:W-:-:S02]  /*07b0*/  MOV R14, R49 ;  /* 0x00000031000e7202 */ /* 0x000fc40000000f00 */
[----:B---3--:R-:W-:Y:S02]  /*07c0*/  CS2R R54, SRZ ;  /* 0x0000000000367805 */ /* 0x008fe4000001ff00 */
[----:B------:R-:W-:Y:S02]  /*07d0*/  MOV R13, R48 ;  /* 0x00000030000d7202 */ /* 0x000fe40000000f00 */
[----:B----4-:R-:W-:Y:S02]  /*07e0*/  CS2R R48, SRZ ;  /* 0x0000000000307805 */ /* 0x010fe4000001ff00 */
[----:B------:R-:W-:Y:S02]  /*07f0*/  MOV R12, R47 ;  /* 0x0000002f000c7202 */ /* 0x000fe40000000f00 */
[----:B-1----:R-:W-:Y:S02]  /*0800*/  CS2R R50, SRZ ;  /* 0x0000000000327805 */ /* 0x002fe4000001ff00 */
[----:B------:R-:W-:-:S02]  /*0810*/  MOV R8, R46 ;  /* 0x0000002e00087202 */ /* 0x000fc40000000f00 */
[----:B------:R-:W-:Y:S02]  /*0820*/  CS2R R58, SRZ ;  /* 0x00000000003a7805 */ /* 0x000fe4000001ff00 */
[----:B------:R-:W-:Y:S02]  /*0830*/  MOV R4, R45 ;  /* 0x0000002d00047202 */ /* 0x000fe40000000f00 */
[----:B------:R-:W-:Y:S02]  /*0840*/  MOV R2, R44 ;  /* 0x0000002c00027202 */ /* 0x000fe40000000f00 */
[----:B0-----:R-:W-:Y:S02]  /*0850*/  CS2R R44, SRZ ;  /* 0x00000000002c7805 */ /* 0x001fe4000001ff00 */
[----:B--2---:R-:W-:Y:S01]  /*0860*/  CS2R R46, SRZ ;  /* 0x00000000002e7805 */ /* 0x004fe2000001ff00 */
        /* <DEDUP_REMOVED lines=10> */
[----:B------:R-:W-:Y:S01]  /*0910*/  STL.S16 [R1+0x28], R55 ;  /* 0x0000283701007387 */ /* 0x000fe20000100600 */
[----:B------:R-:W-:Y:S02]  /*0920*/  PRMT R51, R140, 0x7632, R51 ;  /* 0x000076328c337816 */ /* 0x000fe40000000033 */
[----:B------:R-:W-:Y:S02]  /*0930*/  CS2R R86, SRZ ;  /* 0x0000000000567805 */ /* 0x000fe4000001ff00 */
[----:B------:R-:W-:Y:S01]  /*0940*/  PRMT R50, R139, 0x7632, R50 ;  /* 0x000076328b327816 */ /* 0x000fe20000000032 */
[----:B------:R1:W-:Y:S01]  /*0950*/  STL.S16 [R1+0x24], R54 ;  /* 0x0000243601007387 */ /* 0x0003e20000100600 */
[----:B------:R-:W-:-:S02]  /*0960*/  PRMT R49, R138, 0x7632, R49 ;  /* 0x000076328a317816 */ /* 0x000fc40000000031 */
[----:B0-----:R-:W-:Y:S02]  /*0970*/  CS2R R56, SRZ ;  /* 0x0000000000387805 */ /* 0x001fe4000001ff00 */
[----:B------:R-:W-:Y:S01]  /*0980*/  PRMT R48, R35, 0x7632, R48 ;  /* 0x0000763223307816 */ /* 0x000fe20000000030 */
[----:B------:R-:W-:Y:S01]  /*0990*/  STL.S16 [R1+0x20], R53 ;  /* 0x0000203501007387 */ /* 0x000fe20000100600 */
[----:B------:R-:W-:Y:S02]  /*09a0*/  PRMT R47, R34, 0x7632, R47 ;  /* 0x00007632222f7816 */ /* 0x000fe4000000002f */
[----:B------:R-:W-:Y:S02]  /*09b0*/  CS2R R58, SRZ ;  /* 0x00000000003a7805 */ /* 0x000fe4000001ff00 */
[----:B------:R-:W-:Y:S01]  /*09c0*/  PRMT R46, R33, 0x7632, R46 ;  /* 0x00007632212e7816 */ /* 0x000fe2000000002e */
[----:B------:R0:W-:Y:S01]  /*09d0*/  STL.S16 [R1+0xb0], R52 ;  /* 0x0000b03401007387 */ /* 0x0001e20000100600 */
[----:B------:R-:W-:-:S02]  /*09e0*/  PRMT R45, R32, 0x7632, R45 ;  /* 0x00007632202d7816 */ /* 0x000fc4000000002d */
[----:B-1----:R-:W-:Y:S02]  /*09f0*/  CS2R R54, SRZ ;  /* 0x0000000000367805 */ /* 0x002fe4000001ff00 */
        /* <DEDUP_REMOVED lines=33> */
[----:B------:R1:W-:Y:S01]  /*0c10*/  STL.S16 [R1+0x9c], R27 ;  /* 0x00009c1b01007387 */ /* 0x0003e20000100600 */
[----:B------:R-:W-:Y:S02]  /*0c20*/  PRMT R251, R42, 0x7632, R251 ;  /* 0x000076322afb7816 */ /* 0x000fe400000000fb */
[----:B------:R-:W-:Y:S02]  /*0c30*/  CS2R R68, SRZ ;  /* 0x0000000000447805 */ /* 0x000fe4000001ff00 */
[----:B------:R-:W-:Y:S01]  /*0c40*/  PRMT R250, R41, 0x7632, R250 ;  /* 0x0000763229fa7816 */ /* 0x000fe200000000fa */
[----:B------:R1:W-:Y:S01]  /*0c50*/  STL.S16 [R1+0x98], R25 ;  /* 0x0000981901007387 */ /* 0x0003e20000100600 */
[----:B------:R-:W-:-:S02]  /*0c60*/  PRMT R249, R40, 0x7632, R249 ;  /* 0x0000763228f97816 */ /* 0x000fc400000000f9 */
[----:B0-----:R-:W-:Y:S02]  /*0c70*/  CS2R R44, SRZ ;  /* 0x00000000002c7805 */ /* 0x001fe4000001ff00 */
        /* <DEDUP_REMOVED lines=41> */
[----:B------:R1:W-:Y:S04]  /*0f10*/  STL.S16 [R1+0x3c], R5 ;  /* 0x00003c0501007387 */ /* 0x0003e80000100600 */
[----:B------:R1:W-:Y:S04]  /*0f20*/  STL.S16 [R1+0x38], R3 ;  /* 0x0000380301007387 */ /* 0x0003e80000100600 */
[----:B------:R1:W-:Y:S02]  /*0f30*/  STL.S16 [R1+0x34], R0 ;  /* 0x0000340001007387 */ /* 0x0003e40000100600 */
.L_x_5917:
[----:B-1----:R-:W0:Y:S08]  /*0f40*/  LDC.64 R2, c[0x0][0x3f8] ;  /* 0x0000fe00ff027b82 */ /* 0x002e300000000a00 */
[----:B------:R-:W1:Y:S01]  /*0f50*/  LDC.64 R180, c[0x0][0x3f0] ;  /* 0x0000fc00ffb47b82 */ /* 0x000e620000000a00 */
[----:B0-----:R-:W-:-:S05]  /*0f60*/  IMAD.WIDE R2, R6, 0x4, R2 ;  /* 0x0000000406027825 */ /* 0x001fca00078e0202 */
[----:B------:R0:W2:Y:S01]  /*0f70*/  LDG.E R5, desc[UR6][R2.64] ;  /* 0x0000000602057981 */ /* 0x0000a2000c1e1900 */
[C---:B-1----:R-:W-:Y:S01]  /*0f80*/  IMAD.WIDE R180, R6.reuse, 0x4, R180 ;  /* 0x0000000406b47825 */ /* 0x042fe200078e02b4 */
[----:B0-----:R-:W0:Y:S03]  /*0f90*/  LDC.64 R2, c[0x0][0x3c8] ;  /* 0x0000f200ff027b82 */ /* 0x001e260000000a00 */
[----:B0-----:R-:W-:-:S05]  /*0fa0*/  IMAD.WIDE R2, R6, 0x4, R2 ;  /* 0x0000000406027825 */ /* 0x001fca00078e0202 */
[----:B-----5:R0:W5:Y:S04]  /*0fb0*/  LDG.E R4, desc[UR6][R2.64] ;  /* 0x0000000602047981 */ /* 0x020168000c1e1900 */
[----:B------:R-:W3:Y:S01]  /*0fc0*/  LDG.E R2, desc[UR6][R180.64] ;  /* 0x00000006b4027981 */ /* 0x000ee2000c1e1900 */
[----:B------:R-:W-:Y:S01]  /*0fd0*/  BSSY.RECONVERGENT B1, `(.L_x_5759) ;  /* 0x00001d5000017945 */ /* 0x000fe20003800200 */
[----:B------:R-:W-:Y:S02]  /*0fe0*/  HFMA2 R227, -RZ, RZ, 0, 0 ;  /* 0x00000000ffe37431 */ /* 0x000fe400000001ff */
[----:B------:R-:W-:Y:S01]  /*0ff0*/  IMAD.MOV.U32 R228, RZ, RZ, RZ ;  /* 0x000000ffffe47224 */ /* 0x000fe200078e00ff */
[----:B--2---:R-:W-:Y:S01]  /*1000*/  ISETP.GE.AND P1, PT, R5, 0x1, PT ;  /* 0x000000010500780c */ /* 0x004fe20003f26270 */
[----:B---3--:R0:W-:-:S12]  /*1010*/  STL [R1+0x2c], R2 ;  /* 0x00002c0201007387 */ /* 0x0081d80000100800 */
[----:B------:R-:W-:Y:S05]  /*1020*/  @!P1 BRA `(.L_x_5760) ;  /* 0x0000001800b49947 */ /* 0x000fea0003800000 */
[----:B0-----:R-:W0:Y:S02]  /*1030*/  LDC.64 R2, c[0x0][0x3c0] ;  /* 0x0000f000ff027b82 */ /* 0x001e240000000a00 */
        /* <DEDUP_REMOVED lines=14> */
[----:B------:R-:W-:Y:S02]  /*1120*/  LEA.HI R180, R181, R180, RZ, 0x3 ;  /* 0x000000b4b5b47211 */ /* 0x000fe400078f18ff */
[----:B------:R-:W-:Y:S02]  /*1130*/  MOV R228, RZ ;  /* 0x000000ff00e47202 */ /* 0x000fe40000000f00 */
[----:B------:R-:W-:Y:S02]  /*1140*/  SHF.R.S32.HI R181, RZ, 0x1f, R2 ;  /* 0x0000001fffb57819 */ /* 0x000fe40000011402 */
[----:B------:R-:W-:-:S02]  /*1150*/  MOV R227, RZ ;  /* 0x000000ff00e37202 */ /* 0x000fc40000000f00 */
[----:B------:R-:W-:Y:S02]  /*1160*/  LEA.HI R2, R181, R2, RZ, 0x3 ;  /* 0x00000002b5027211 */ /* 0x000fe400078f18ff */
[----:B-1----:R-:W-:-:S04]  /*1170*/  LOP3.LUT R247, R182, 0x1f, RZ, 0xc0, !PT ;  /* 0x0000001fb6f77812 */ /* 0x002fc800078ec0ff */
[-C--:B------:R-:W-:Y:S02]  /*1180*/  LEA.HI.SX32 R248, R180, R247.reuse, 0x1d ;  /* 0x000000f7b4f87211 */ /* 0x080fe400078feaff */
        /* <DEDUP_REMOVED lines=14> */
[----:B------:R-:W4:Y:S01]  /*1270*/  LDG.E.128 R180, desc[UR6][R12.64] ;  /* 0x000000060cb47981 */ /* 0x000f22000c1e1d00 */
[----:B-1----:R-:W-:-:S03]  /*1280*/  IMAD.WIDE.U32 R184, R226, 0x10, R184 ;  /* 0x00000010e2b87825 */ /* 0x002fc600078e00b8 */
[----:B------:R0:W4:Y:S04]  /*1290*/  LDG.E.128 R188, desc[UR6][R12.64+0x10] ;  /* 0x000010060cbc7981 */ /* 0x000128000c1e1d00 */
[----:B------:R-:W4:Y:S01]  /*12a0*/  LDG.E.128 R184, desc[UR6][R184.64] ;  /* 0x00000006b8b87981 */ /* 0x000f22000c1e1d00 */
[----:B------:R-:W-:-:S04]  /*12b0*/  ISETP.NE.U32.AND P0, PT, RZ, UR10, PT ;  /* 0x0000000aff007c0c */ /* 0x000fc8000bf05070 */
[----:B------:R-:W-:-:S13]  /*12c0*/  ISETP.NE.AND.EX P0, PT, RZ, UR11, PT, P0 ;  /* 0x0000000bff007c0c */ /* 0x000fda000bf05300 */
[----:B0-----:R-:W0:Y:S02]  /*12d0*/  @P0 LDC.64 R12, c[0x0][0x438] ;  /* 0x00010e00ff0c0b82 */ /* 0x001e240000000a00 */
[----:B0-----:R-:W-:-:S05]  /*12e0*/  @P0 IMAD.WIDE.U32 R12, R2, 0x20, R12 ;  /* 0x00000020020c0825 */ /* 0x001fca00078e000c */
[----:B------:R-:W5:Y:S04]  /*12f0*/  @P0 LDG.E.128 R136, desc[UR6][R12.64] ;  /* 0x000000060c880981 */ /* 0x000f68000c1e1d00 */
[----:B------:R2:W5:Y:S02]  /*1300*/  @P0 LDG.E.128 R140, desc[UR6][R12.64+0x10] ;  /* 0x000010060c8c0981 */ /* 0x000564000c1e1d00 */
[----:B--2---:R-:W-:Y:S02]  /*1310*/  SHF.L.U32 R12, R229, 0x10, RZ ;  /* 0x00000010e50c7819 */ /* 0x004fe400000006ff */
[----:B---3--:R-:W-:Y:S01]  /*1320*/  SHF.L.U32 R19, R207, 0x10, RZ ;  /* 0x00000010cf137819 */ /* 0x008fe200000006ff */
[C---:B----4-:R-:W-:Y:S01]  /*1330*/  FADD.FTZ R0, -R3.reuse, R180 ;  /* 0x000000b403007221 */ /* 0x050fe20000010100 */
[----:B------:R-:W-:-:S03]  /*1340*/  FADD.FTZ R16, -R3, R182 ;  /* 0x000000b603107221 */ /* 0x000fc60000010100 */
[----:B-----5:R-:W-:Y:S01]  /*1350*/  FMUL.FTZ R0, R4, R0 ;  /* 0x0000000004007220 */ /* 0x020fe20000410000 */
[----:B------:R-:W-:-:S05]  /*1360*/  SHF.L.U32 R13, R184, 0x10, RZ ;  /* 0x00000010b80d7819 */ /* 0x000fca00000006ff */
[----:B------:R-:W-:Y:S01]  /*1370*/  FADD.FTZ R68, R68, R13 ;  /* 0x0000000d44447221 */ /* 0x000fe20000010000 */
[-C--:B------:R-:W-:Y:S01]  /*1380*/  FFMA.FTZ R44, R0, R13.reuse, R44 ;  /* 0x0000000d002c7223 */ /* 0x080fe2000001002c */
[----:B------:R-:W-:Y:S01]  /*1390*/  FMUL.FTZ R13, R12, R13 ;  /* 0x0000000d0c0d7220 */ /* 0x000fe20000410000 */
[----:B------:R-:W-:Y:S01]  /*13a0*/  FMUL.FTZ R12, R4, R16 ;  /* 0x00000010040c7220 */ /* 0x000fe20000410000 */
[----:B------:R-:W-:Y:S01]  /*13b0*/  SHF.L.U32 R16, R185, 0x10, RZ ;  /* 0x00000010b9107819 */ /* 0x000fe200000006ff */
[----:B------:R-:W-:Y:S01]  /*13c0*/  FADD.FTZ R180, -R3, R188 ;  /* 0x000000bc03b47221 */ /* 0x000fe20000010100 */
[----:B------:R-:W-:-:S03]  /*13d0*/  SHF.L.U32 R182, R212, 0x10, RZ ;  /* 0x00000010d4b67819 */ /* 0x000fc600000006ff */
[----:B------:R-:W-:Y:S01]  /*13e0*/  FADD.FTZ R70, R70, R16 ;  /* 0x0000001046467221 */ /* 0x000fe20000010000 */
[-C--:B------:R-:W-:Y:S01]  /*13f0*/  FFMA.FTZ R46, R12, R16.reuse, R46 ;  /* 0x000000100c2e7223 */ /* 0x080fe2000001002e */
[----:B------:R-:W-:Y:S01]  /*1400*/  FMUL.FTZ R235, R19, R16 ;  /* 0x0000001013eb7220 */ /* 0x000fe20000410000 */
[----:B------:R-:W-:Y:S01]  /*1410*/  FMUL.FTZ R16, R4, R180 ;  /* 0x000000b404107220 */ /* 0x000fe20000410000 */
[----:B------:R-:W-:Y:S01]  /*1420*/  SHF.L.U32 R180, R186, 0x10, RZ ;  /* 0x00000010bab47819 */ /* 0x000fe200000006ff */
[----:B------:R-:W-:Y:S01]  /*1430*/  FADD.FTZ R19, -R3, R190 ;  /* 0x000000be03137221 */ /* 0x000fe20000010100 */
[----:B------:R-:W-:-:S03]  /*1440*/  PRMT R184, R184, 0x7632, R184 ;  /* 0x00007632b8b87816 */ /* 0x000fc600000000b8 */
[----:B------:R-:W-:Y:S01]  /*1450*/  FADD.FTZ R72, R72, R180 ;  /* 0x000000b448487221 */ /* 0x000fe20000010000 */
[-C--:B------:R-:W-:Y:S01]  /*1460*/  FFMA.FTZ R48, R16, R180.reuse, R48 ;  /* 0x000000b410307223 */ /* 0x080fe20000010030 */
[----:B------:R-:W-:Y:S01]  /*1470*/  FMUL.FTZ R232, R182, R180 ;  /* 0x000000b4b6e87220 */ /* 0x000fe20000410000 */
[----:B------:R-:W-:Y:S01]  /*1480*/  SHF.L.U32 R180, R187, 0x10, RZ ;  /* 0x00000010bbb47819 */ /* 0x000fe200000006ff */
[----:B------:R-:W-:Y:S01]  /*1490*/  FMUL.FTZ R19, R4, R19 ;  /* 0x0000001304137220 */ /* 0x000fe20000410000 */
[----:B------:R-:W-:-:S03]  /*14a0*/  SHF.L.U32 R182, R213, 0x10, RZ ;  /* 0x00000010d5b67819 */ /* 0x000fc600000006ff */
[----:B------:R-:W-:Y:S01]  /*14b0*/  FADD.FTZ R74, R74, R180 ;  /* 0x000000b44a4a7221 */ /* 0x000fe20000010000 */
[-C--:B------:R-:W-:Y:S01]  /*14c0*/  FFMA.FTZ R50, R19, R180.reuse, R50 ;  /* 0x000000b413327223 */ /* 0x080fe20000010032 */
[----:B------:R-:W-:Y:S01]  /*14d0*/  FMUL.FTZ R199, R182, R180 ;  /* 0x000000b4b6c77220 */ /* 0x000fe20000410000 */
[----:B------:R-:W-:Y:S02]  /*14e0*/  SHF.L.U32 R180, R184, 0x10, RZ ;  /* 0x00000010b8b47819 */ /* 0x000fe400000006ff */
[----:B------:R-:W2:Y:S01]  /*14f0*/  LDL R184, [R1+0xb0] ;  /* 0x0000b00001b87983 */ /* 0x000ea20000100800 */
[----:B------:R-:W-:-:S04]  /*1500*/  FADD.FTZ R181, -R3, R181 ;  /* 0x000000b503b57221 */ /* 0x000fc80000010100 */
[----:B------:R-:W-:Y:S01]  /*1510*/  FMUL.FTZ R198, R4, R181 ;  /* 0x000000b504c67220 */ /* 0x000fe20000410000 */
[----:B------:R-:W-:Y:S01]  /*1520*/  SHF.L.U32 R181, R214, 0x10, RZ ;  /* 0x00000010d6b57819 */ /* 0x000fe200000006ff */
[--C-:B------:R-:W-:Y:S02]  /*1530*/  FADD.FTZ R69, R69, R180.reuse ;  /* 0x000000b445457221 */ /* 0x100fe40000010000 */
[-C--:B------:R-:W-:Y:S02]  /*1540*/  FFMA.FTZ R45, R198, R180.reuse, R45 ;  /* 0x000000b4c62d7223 */ /* 0x080fe4000001002d */
[----:B------:R-:W-:Y:S01]  /*1550*/  FMUL.FTZ R229, R181, R180 ;  /* 0x000000b4b5e57220 */ /* 0x000fe20000410000 */
[----:B------:R-:W-:Y:S01]  /*1560*/  FADD.FTZ R181, -R3, R183 ;  /* 0x000000b703b57221 */ /* 0x000fe20000010100 */
[----:B------:R-:W-:-:S03]  /*1570*/  PRMT R180, R185, 0x7632, R180 ;  /* 0x00007632b9b47816 */ /* 0x000fc600000000b4 */
[----:B------:R-:W-:Y:S01]  /*1580*/  FMUL.FTZ R207, R4, R181 ;  /* 0x000000b504cf7220 */ /* 0x000fe20000410000 */
[----:B------:R-:W-:Y:S02]  /*1590*/  SHF.L.U32 R180, R180, 0x10, RZ ;  /* 0x00000010b4b47819 */ /* 0x000fe400000006ff */
[----:B------:R-:W-:Y:S02]  /*15a0*/  SHF.L.U32 R181, R240, 0x10, RZ ;  /* 0x00000010f0b57819 */ /* 0x000fe400000006ff */
[----:B------:R-:W-:Y:S01]  /*15b0*/  PRMT R183, R186, 0x7632, R183 ;  /* 0x00007632bab77816 */ /* 0x000fe200000000b7 */
[-C--:B------:R-:W-:Y:S01]  /*15c0*/  FFMA.FTZ R47, R207, R180.reuse, R47 ;  /* 0x000000b4cf2f7223 */ /* 0x080fe2000001002f */
[----:B------:R-:W-:Y:S01]  /*15d0*/  FADD.FTZ R71, R71, R180 ;  /* 0x000000b447477221 */ /* 0x000fe20000010000 */
[----:B------:R-:W-:Y:S01]  /*15e0*/  FMUL.FTZ R212, R181, R180 ;  /* 0x000000b4b5d47220 */ /* 0x000fe20000410000 */
[----:B------:R-:W-:Y:S01]  /*15f0*/  SHF.L.U32 R183, R183, 0x10, RZ ;  /* 0x00000010b7b77819 */ /* 0x000fe200000006ff */
[----:B------:R-:W-:-:S02]  /*1600*/  IMAD.U32 R180, R245, 0x10000, RZ ;  /* 0x00010000f5b47824 */ /* 0x000fc400078e00ff */
[----:B------:R-:W-:Y:S02]  /*1610*/  FADD.FTZ R181, RZ, R13 ;  /* 0x0000000dffb57221 */ /* 0x000fe40000010000 */
[----:B------:R-:W-:Y:S01]  /*1620*/  FMUL.FTZ R214, R180, R183 ;  /* 0x000000b7b4d67220 */ /* 0x000fe20000410000 */
[----:B------:R-:W-:Y:S01]  /*1630*/  FFMA.FTZ R180, R0, R13, RZ ;  /* 0x0000000d00b47223 */ /* 0x000fe200000100ff */
[----:B------:R-:W-:Y:S01]  /*1640*/  FADD.FTZ R181, R181, R229 ;  /* 0x000000e5b5b57221 */ /* 0x000fe20000010000 */
[----:B------:R-:W-:Y:S02]  /*1650*/  FADD.FTZ R182, -R3, R189 ;  /* 0x000000bd03b67221 */ /* 0x000fe40000010100 */
[----:B------:R-:W-:Y:S01]  /*1660*/  FFMA.FTZ R180, R198, R229, R180 ;  /* 0x000000e5c6b47223 */ /* 0x000fe200000100b4 */
[----:B------:R-:W-:Y:S01]  /*1670*/  FADD.FTZ R181, R181, R235 ;  /* 0x000000ebb5b57221 */ /* 0x000fe20000010000 */
[----:B------:R-:W-:Y:S02]  /*1680*/  FMUL.FTZ R213, R4, R182 ;  /* 0x000000b604d57220 */ /* 0x000fe40000410000 */
[----:B------:R-:W-:Y:S01]  /*1690*/  FFMA.FTZ R180, R12, R235, R180 ;  /* 0x000000eb0cb47223 */ /* 0x000fe200000100b4 */
[----:B------:R-:W-:Y:S01]  /*16a0*/  FADD.FTZ R181, R181, R212 ;  /* 0x000000d4b5b57221 */ /* 0x000fe20000010000 */
[----:B------:R-:W-:-:S02]  /*16b0*/  FADD.FTZ R73, R73, R183 ;  /* 0x000000b749497221 */ /* 0x000fc40000010000 */
[----:B------:R-:W-:Y:S01]  /*16c0*/  FFMA.FTZ R180, R207, R212, R180 ;  /* 0x000000d4cfb47223 */ /* 0x000fe200000100b4 */
        /* <DEDUP_REMOVED lines=14> */
[----:B------:R-:W-:Y:S02]  /*17b0*/  IADD3 R2, PT, PT, R2, 0x20, RZ ;  /* 0x0000002002027810 */ /* 0x000fe40007ffe0ff */
[----:B--2---:R-:W-:-:S05]  /*17c0*/  SHF.L.U32 R182, R184, 0x10, RZ ;  /* 0x00000010b8b67819 */ /* 0x004fca00000006ff */
[----:B------:R-:W-:-:S04]  /*17d0*/  FMUL.FTZ R245, R182, R183 ;  /* 0x000000b7b6f57220 */ /* 0x000fc80000410000 */
[----:B------:R-:W-:Y:S01]  /*17e0*/  FADD.FTZ R228, R181, R245 ;  /* 0x000000f5b5e47221 */ /* 0x000fe20000010000 */
[----:B------:R-:W-:-:S07]  /*17f0*/  FFMA.FTZ R227, R240, R245, R180 ;  /* 0x000000f5f0e37223 */ /* 0x000fce00000100b4 */
.L_x_5762:
[----:B------:R-:W-:Y:S05]  /*1800*/  BSYNC.RECONVERGENT B2 ;  /* 0x0000000000027941 */ /* 0x000fea0003800200 */
.L_x_5761:
        /* <DEDUP_REMOVED lines=20> */
[C---:B---3--:R-:W-:Y:S01]  /*1950*/  FADD.FTZ R9, -R3.reuse, R180 ;  /* 0x000000b403097221 */ /* 0x048fe20000010100 */
[----:B------:R-:W-:-:S03]  /*1960*/  FADD.FTZ R18, -R3, R182 ;  /* 0x000000b603127221 */ /* 0x000fc60000010100 */
[----:B-----5:R-:W-:Y:S01]  /*1970*/  FMUL.FTZ R9, R4, R9 ;  /* 0x0000000904097220 */ /* 0x020fe20000410000 */
[----:B----4-:R-:W-:-:S05]  /*1980*/  SHF.L.U32 R11, R184, 0x10, RZ ;  /* 0x00000010b80b7819 */ /* 0x010fca00000006ff */
[----:B------:R-:W-:Y:S01]  /*1990*/  FADD.FTZ R144, R144, R11 ;  /* 0x0000000b90907221 */ /* 0x000fe20000010000 */
[-C--:B------:R-:W-:Y:S01]  /*19a0*/  FFMA.FTZ R76, R9, R11.reuse, R76 ;  /* 0x0000000b094c7223 */ /* 0x080fe2000001004c */
[----:B------:R-:W-:Y:S01]  /*19b0*/  FMUL.FTZ R237, R15, R11 ;  /* 0x0000000b0fed7220 */ /* 0x000fe20000410000 */
[----:B------:R-:W-:Y:S01]  /*19c0*/  FMUL.FTZ R11, R4, R18 ;  /* 0x00000012040b7220 */ /* 0x000fe20000410000 */
[----:B------:R-:W-:Y:S02]  /*19d0*/  FADD.FTZ R18, -R3, R188 ;  /* 0x000000bc03127221 */ /* 0x000fe40000010100 */
[----:B------:R-:W2:Y:S01]  /*19e0*/  LDL R188, [R1+0xa0] ;  /* 0x0000a00001bc7983 */ /* 0x000ea20000100800 */
[----:B------:R-:W-:Y:S02]  /*19f0*/  SHF.L.U32 R180, R185, 0x10, RZ ;  /* 0x00000010b9b47819 */ /* 0x000fe400000006ff */
[----:B------:R-:W-:Y:S02]  /*1a00*/  SHF.L.U32 R15, R208, 0x10, RZ ;  /* 0x00000010d00f7819 */ /* 0x000fe400000006ff */
[----:B------:R-:W-:Y:S01]  /*1a10*/  SHF.L.U32 R182, R186, 0x10, RZ ;  /* 0x00000010bab67819 */ /* 0x000fe200000006ff */
[----:B------:R-:W-:Y:S01]  /*1a20*/  FADD.FTZ R146, R146, R180 ;  /* 0x000000b492927221 */ /* 0x000fe20000010000 */
[-C--:B------:R-:W-:Y:S01]  /*1a30*/  FFMA.FTZ R78, R11, R180.reuse, R78 ;  /* 0x000000b40b4e7223 */ /* 0x080fe2000001004e */
[----:B------:R-:W-:Y:S01]  /*1a40*/  FMUL.FTZ R234, R15, R180 ;  /* 0x000000b40fea7220 */ /* 0x000fe20000410000 */
[----:B------:R-:W-:Y:S01]  /*1a50*/  SHF.L.U32 R180, R215, 0x10, RZ ;  /* 0x00000010d7b47819 */ /* 0x000fe200000006ff */
[----:B------:R-:W-:Y:S01]  /*1a60*/  FMUL.FTZ R15, R4, R18 ;  /* 0x00000012040f7220 */ /* 0x000fe20000410000 */
[----:B------:R-:W-:Y:S01]  /*1a70*/  FADD.FTZ R18, -R3, R190 ;  /* 0x000000be03127221 */ /* 0x000fe20000010100 */
[----:B0-----:R-:W-:-:S04]  /*1a80*/  @P0 IMAD.WIDE.U32 R196, R2, 0x20, R196 ;  /* 0x0000002002c40825 */ /* 0x001fc800078e00c4 */
[----:B------:R-:W-:Y:S01]  /*1a90*/  FADD.FTZ R80, R80, R182 ;  /* 0x000000b650507221 */ /* 0x000fe20000010000 */
[-C--:B------:R-:W-:Y:S01]  /*1aa0*/  FFMA.FTZ R84, R15, R182.reuse, R84 ;  /* 0x000000b60f547223 */ /* 0x080fe20000010054 */
[----:B------:R-:W-:Y:S01]  /*1ab0*/  FMUL.FTZ R231, R180, R182 ;  /* 0x000000b6b4e77220 */ /* 0x000fe20000410000 */
[----:B------:R-:W-:Y:S01]  /*1ac0*/  SHF.L.U32 R182, R187, 0x10, RZ ;  /* 0x00000010bbb67819 */ /* 0x000fe200000006ff */
[----:B------:R-:W-:Y:S01]  /*1ad0*/  FMUL.FTZ R18, R4, R18 ;  /* 0x0000001204127220 */ /* 0x000fe20000410000 */
[----:B------:R-:W-:Y:S01]  /*1ae0*/  SHF.L.U32 R180, R216, 0x10, RZ ;  /* 0x00000010d8b47819 */ /* 0x000fe200000006ff */
[----:B------:R-:W-:Y:S01]  /*1af0*/  FADD.FTZ R181, -R3, R181 ;  /* 0x000000b503b57221 */ /* 0x000fe20000010100 */
[----:B------:R-:W-:Y:S01]  /*1b00*/  PRMT R184, R184, 0x7632, R184 ;  /* 0x00007632b8b87816 */ /* 0x000fe200000000b8 */
[----:B------:R-:W5:Y:S01]  /*1b10*/  @P0 LDG.E.128 R24, desc[UR6][R196.64] ;  /* 0x00000006c4180981 */ /* 0x000f62000c1e1d00 */
[----:B------:R-:W-:Y:S01]  /*1b20*/  FADD.FTZ R82, R82, R182 ;  /* 0x000000b652527221 */ /* 0x000fe20000010000 */
[----:B------:R-:W-:-:S02]  /*1b30*/  FFMA.FTZ R86, R18, R182, R86 ;  /* 0x000000b612567223 */ /* 0x000fc40000010056 */
[----:B------:R0:W5:Y:S01]  /*1b40*/  @P0 LDG.E.128 R20, desc[UR6][R196.64+0x10] ;  /* 0x00001006c4140981 */ /* 0x000162000c1e1d00 */
[----:B------:R-:W-:Y:S01]  /*1b50*/  FADD.FTZ R183, -R3, R183 ;  /* 0x000000b703b77221 */ /* 0x000fe20000010100 */
[----:B0-----:R-:W-:Y:S01]  /*1b60*/  FMUL.FTZ R197, R180, R182 ;  /* 0x000000b6b4c57220 */ /* 0x001fe20000410000 */
[----:B------:R-:W-:Y:S01]  /*1b70*/  SHF.L.U32 R182, R184, 0x10, RZ ;  /* 0x00000010b8b67819 */ /* 0x000fe200000006ff */
[----:B------:R-:W-:Y:S01]  /*1b80*/  FMUL.FTZ R196, R4, R181 ;  /* 0x000000b504c47220 */ /* 0x000fe20000410000 */
[----:B------:R-:W-:-:S03]  /*1b90*/  SHF.L.U32 R180, R217, 0x10, RZ ;  /* 0x00000010d9b47819 */ /* 0x000fc600000006ff */
[-C--:B------:R-:W-:Y:S01]  /*1ba0*/  FFMA.FTZ R77, R196, R182.reuse, R77 ;  /* 0x000000b6c44d7223 */ /* 0x080fe2000001004d */
[--C-:B------:R-:W-:Y:S01]  /*1bb0*/  FADD.FTZ R145, R145, R182.reuse ;  /* 0x000000b691917221 */ /* 0x100fe20000010000 */
[----:B------:R-:W-:Y:S01]  /*1bc0*/  FMUL.FTZ R195, R180, R182 ;  /* 0x000000b6b4c37220 */ /* 0x000fe20000410000 */
[----:B------:R-:W-:Y:S01]  /*1bd0*/  PRMT R182, R185, 0x7632, R182 ;  /* 0x00007632b9b67816 */ /* 0x000fe200000000b6 */
[----:B------:R-:W-:Y:S01]  /*1be0*/  FMUL.FTZ R208, R4, R183 ;  /* 0x000000b704d07220 */ /* 0x000fe20000410000 */
[----:B------:R-:W-:Y:S02]  /*1bf0*/  SHF.L.U32 R180, R239, 0x10, RZ ;  /* 0x00000010efb47819 */ /* 0x000fe400000006ff */
[----:B------:R-:W-:Y:S01]  /*1c00*/  SHF.L.U32 R182, R182, 0x10, RZ ;  /* 0x00000010b6b67819 */ /* 0x000fe200000006ff */
[----:B------:R-:W-:Y:S01]  /*1c10*/  FADD.FTZ R181, -R3, R189 ;  /* 0x000000bd03b57221 */ /* 0x000fe20000010100 */
[----:B------:R-:W-:-:S03]  /*1c20*/  PRMT R186, R186, 0x7632, R186 ;  /* 0x00007632baba7816 */ /* 0x000fc600000000ba */
[-C--:B------:R-:W-:Y:S01]  /*1c30*/  FFMA.FTZ R79, R208, R182.reuse, R79 ;  /* 0x000000b6d04f7223 */ /* 0x080fe2000001004f */
[----:B------:R-:W-:Y:S01]  /*1c40*/  FADD.FTZ R147, R147, R182 ;  /* 0x000000b693937221 */ /* 0x000fe20000010000 */
[----:B------:R-:W-:Y:S01]  /*1c50*/  FMUL.FTZ R215, R180, R182 ;  /* 0x000000b6b4d77220 */ /* 0x000fe20000410000 */
[----:B------:R-:W-:Y:S01]  /*1c60*/  FMUL.FTZ R216, R4, R181 ;  /* 0x000000b504d87220 */ /* 0x000fe20000410000 */
[----:B------:R-:W-:Y:S01]  /*1c70*/  FADD.FTZ R182, R228, R237 ;  /* 0x000000ede4b67221 */ /* 0x000fe20000010000 */
[----:B------:R-:W-:Y:S01]  /*1c80*/  FFMA.FTZ R181, R9, R237, R227 ;  /* 0x000000ed09b57223 */ /* 0x000fe200000100e3 */
[----:B------:R-:W-:Y:S02]  /*1c90*/  SHF.L.U32 R183, R186, 0x10, RZ ;  /* 0x00000010bab77819 */ /* 0x000fe400000006ff */
[----:B------:R-:W-:Y:S01]  /*1ca0*/  SHF.L.U32 R180, R244, 0x10, RZ ;  /* 0x00000010f4b47819 */ /* 0x000fe200000006ff */
[----:B------:R-:W-:Y:S01]  /*1cb0*/  FADD.FTZ R182, R182, R195 ;  /* 0x000000c3b6b67221 */ /* 0x000fe20000010000 */
[----:B------:R-:W-:Y:S01]  /*1cc0*/  FFMA.FTZ R181, R196, R195, R181 ;  /* 0x000000c3c4b57223 */ /* 0x000fe200000100b5 */
[----:B------:R-:W-:Y:S01]  /*1cd0*/  FADD.FTZ R81, R81, R183 ;  /* 0x000000b751517221 */ /* 0x000fe20000010000 */
[-C--:B------:R-:W-:Y:S01]  /*1ce0*/  FFMA.FTZ R85, R216, R183.reuse, R85 ;  /* 0x000000b7d8557223 */ /* 0x080fe20000010055 */
[----:B------:R-:W-:Y:S01]  /*1cf0*/  FMUL.FTZ R217, R180, R183 ;  /* 0x000000b7b4d97220 */ /* 0x000fe20000410000 */
[----:B------:R-:W-:Y:S01]  /*1d00*/  FADD.FTZ R182, R182, R234 ;  /* 0x000000eab6b67221 */ /* 0x000fe20000010000 */
[----:B------:R-:W-:Y:S01]  /*1d10*/  FFMA.FTZ R183, R11, R234, R181 ;  /* 0x000000ea0bb77223 */ /* 0x000fe200000100b5 */
[----:B------:R-:W-:-:S02]  /*1d20*/  FADD.FTZ R180, -R3, R191 ;  /* 0x000000bf03b47221 */ /* 0x000fc40000010100 */
[----:B------:R-:W-:Y:S01]  /*1d30*/  FADD.FTZ R181, R182, R215 ;  /* 0x000000d7b6b57221 */ /* 0x000fe20000010000 */
[----:B------:R-:W-:Y:S01]  /*1d40*/  FFMA.FTZ R182, R208, R215, R183 ;  /* 0x000000d7d0b67223 */ /* 0x000fe200000100b7 */
[----:B------:R-:W-:Y:S01]  /*1d50*/  PRMT R184, R187, 0x7632, R184 ;  /* 0x00007632bbb87816 */ /* 0x000fe200000000b8 */
[----:B------:R-:W-:Y:S01]  /*1d60*/  FMUL.FTZ R239, R4, R180 ;  /* 0x000000b404ef7220 */ /* 0x000fe20000410000 */
[----:B------:R-:W-:Y:S01]  /*1d70*/  FADD.FTZ R181, R181, R231 ;  /* 0x000000e7b5b57221 */ /* 0x000fe20000010000 */
[----:B------:R-:W-:Y:S01]  /*1d80*/  FFMA.FTZ R180, R15, R231, R182 ;  /* 0x000000e70fb47223 */ /* 0x000fe200000100b6 */
[----:B------:R-:W-:Y:S02]  /*1d90*/  SHF.L.U32 R184, R184, 0x10, RZ ;  /* 0x00000010b8b87819 */ /* 0x000fe400000006ff */
[----:B------:R-:W-:Y:S01]  /*1da0*/  FADD.FTZ R181, R181, R217 ;  /* 0x000000d9b5b57221 */ /* 0x000fe20000010000 */
[----:B------:R-:W-:-:S03]  /*1db0*/  FFMA.FTZ R180, R216, R217, R180 ;  /* 0x000000d9d8b47223 */ /* 0x000fc600000100b4 */
[----:B------:R-:W-:Y:S01]  /*1dc0*/  FADD.FTZ R181, R181, R197 ;  /* 0x000000c5b5b57221 */ /* 0x000fe20000010000 */
[----:B------:R-:W-:Y:S01]  /*1dd0*/  FFMA.FTZ R180, R18, R197, R180 ;  /* 0x000000c512b47223 */ /* 0x000fe200000100b4 */
[----:B------:R-:W-:Y:S01]  /*1de0*/  FADD.FTZ R83, R83, R184 ;  /* 0x000000b853537221 */ /* 0x000fe20000010000 */
[----:B------:R-:W-:Y:S01]  /*1df0*/  FFMA.FTZ R87, R239, R184, R87 ;  /* 0x000000b8ef577223 */ /* 0x000fe20000010057 */
[----:B------:R-:W-:Y:S02]  /*1e00*/  IADD3 R226, PT, PT, R226, 0x20, RZ ;  /* 0x00000020e2e27810 */ /* 0x000fe40007ffe0ff */
[----:B------:R-:W-:Y:S01]  /*1e10*/  IADD3 R2, PT, PT, R2, 0x20, RZ ;  /* 0x0000002002027810 */ /* 0x000fe20007ffe0ff */
[----:B--2---:R-:W-:-:S04]  /*1e20*/  IMAD.U32 R182, R188, 0x10000, RZ ;  /* 0x00010000bcb67824 */ /* 0x004fc800078e00ff */
[----:B------:R-:W-:-:S04]  /*1e30*/  FMUL.FTZ R244, R182, R184 ;  /* 0x000000b8b6f47220 */ /* 0x000fc80000410000 */
[----:B------:R-:W-:Y:S01]  /*1e40*/  FADD.FTZ R228, R181, R244 ;  /* 0x000000f4b5e47221 */ /* 0x000fe20000010000 */
[----:B------:R-:W-:-:S07]  /*1e50*/  FFMA.FTZ R227, R239, R244, R180 ;  /* 0x000000f4efe37223 */ /* 0x000fce00000100b4 */
.L_x_5764:
[----:B------:R-:W-:Y:S05]  /*1e60*/  BSYNC.RECONVERGENT B2 ;  /* 0x0000000000027941 */ /* 0x000fea0003800200 */
.L_x_5763:
        /* <DEDUP_REMOVED lines=39> */
[----:B------:R-:W-:-:S02]  /*20e0*/  FADD.FTZ R92, R92, R182 ;  /* 0x000000b65c5c7221 */ /* 0x000fc40000010000 */
[-C--:B------:R-:W-:Y:S01]  /*20f0*/  FFMA.FTZ R56, R14, R182.reuse, R56 ;  /* 0x000000b60e387223 */ /* 0x080fe20000010038 */
[----:B------:R-:W-:Y:S01]  /*2100*/  FMUL.FTZ R230, R180, R182 ;  /* 0x000000b6b4e67220 */ /* 0x000fe20000410000 */
[----:B------:R-:W-:Y:S01]  /*2110*/  SHF.L.U32 R182, R187, 0x10, RZ ;  /* 0x00000010bbb67819 */ /* 0x000fe200000006ff */
[----:B0-----:R-:W-:Y:S01]  /*2120*/  @P0 IMAD.WIDE.U32 R192, R2, 0x20, R192 ;  /* 0x0000002002c00825 */ /* 0x001fe200078e00c0 */
[----:B------:R-:W-:-:S03]  /*2130*/  SHF.L.U32 R180, R219, 0x10, RZ ;  /* 0x00000010dbb47819 */ /* 0x000fc600000006ff */
[----:B------:R-:W-:Y:S01]  /*2140*/  FMUL.FTZ R17, R4, R17 ;  /* 0x0000001104117220 */ /* 0x000fe20000410000 */
[----:B------:R-:W-:Y:S01]  /*2150*/  PRMT R184, R184, 0x7632, R184 ;  /* 0x00007632b8b87816 */ /* 0x000fe200000000b8 */
[----:B------:R-:W-:Y:S01]  /*2160*/  FADD.FTZ R181, -R3, R181 ;  /* 0x000000b503b57221 */ /* 0x000fe20000010100 */
[----:B------:R-:W-:Y:S01]  /*2170*/  FADD.FTZ R94, R94, R182 ;  /* 0x000000b65e5e7221 */ /* 0x000fe20000010000 */
[-C--:B------:R-:W-:Y:S01]  /*2180*/  FFMA.FTZ R58, R17, R182.reuse, R58 ;  /* 0x000000b6113a7223 */ /* 0x080fe2000001003a */
[----:B------:R-:W-:Y:S01]  /*2190*/  FMUL.FTZ R194, R180, R182 ;  /* 0x000000b6b4c27220 */ /* 0x000fe20000410000 */
[----:B------:R-:W5:Y:S01]  /*21a0*/  @P0 LDG.E.128 R156, desc[UR6][R192.64] ;  /* 0x00000006c09c0981 */ /* 0x000f62000c1e1d00 */
[----:B------:R-:W-:Y:S02]  /*21b0*/  SHF.L.U32 R182, R184, 0x10, RZ ;  /* 0x00000010b8b67819 */ /* 0x000fe400000006ff */
[----:B------:R-:W-:Y:S01]  /*21c0*/  SHF.L.U32 R180, R220, 0x10, RZ ;  /* 0x00000010dcb47819 */ /* 0x000fe200000006ff */
[----:B------:R0:W5:Y:S02]  /*21d0*/  @P0 LDG.E.128 R160, desc[UR6][R192.64+0x10] ;  /* 0x00001006c0a00981 */ /* 0x000164000c1e1d00 */
[----:B------:R-:W-:Y:S01]  /*21e0*/  FADD.FTZ R89, R89, R182 ;  /* 0x000000b659597221 */ /* 0x000fe20000010000 */
[----:B------:R-:W-:Y:S01]  /*21f0*/  FADD.FTZ R183, -R3, R183 ;  /* 0x000000b703b77221 */ /* 0x000fe20000010100 */
[----:B0-----:R-:W-:Y:S01]  /*2200*/  FMUL.FTZ R193, R4, R181 ;  /* 0x000000b504c17220 */ /* 0x001fe20000410000 */
[----:B------:R-:W-:-:S03]  /*2210*/  FMUL.FTZ R192, R180, R182 ;  /* 0x000000b6b4c07220 */ /* 0x000fc60000410000 */
[----:B------:R-:W-:Y:S01]  /*2220*/  FFMA.FTZ R53, R193, R182, R53 ;  /* 0x000000b6c1357223 */ /* 0x000fe20000010035 */
        /* <DEDUP_REMOVED lines=35> */
[----:B------:R-:W-:Y:S01]  /*2460*/  IADD3 R226, PT, PT, R226, 0x20, RZ ;  /* 0x00000020e2e27810 */ /* 0x000fe20007ffe0ff */
[----:B------:R-:W-:Y:S01]  /*2470*/  VIADD R2, R2, 0x20 ;  /* 0x0000002002027836 */ /* 0x000fe20000000000 */
[----:B--2---:R-:W-:-:S05]  /*2480*/  SHF.L.U32 R182, R188, 0x10, RZ ;  /* 0x00000010bcb67819 */ /* 0x004fca00000006ff */
[----:B------:R-:W-:-:S04]  /*2490*/  FMUL.FTZ R243, R182, R184 ;  /* 0x000000b8b6f37220 */ /* 0x000fc80000410000 */
[----:B------:R-:W-:Y:S01]  /*24a0*/  FADD.FTZ R228, R181, R243 ;  /* 0x000000f3b5e47221 */ /* 0x000fe20000010000 */
[----:B------:R-:W-:-:S07]  /*24b0*/  FFMA.FTZ R227, R238, R243, R180 ;  /* 0x000000f3eee37223 */ /* 0x000fce00000100b4 */
.L_x_5766:
[----:B------:R-:W-:Y:S05]  /*24c0*/  BSYNC.RECONVERGENT B2 ;  /* 0x0000000000027941 */ /* 0x000fea0003800200 */
.L_x_5765:
        /* <DEDUP_REMOVED lines=11> */
[----:B------:R-:W2:Y:S01]  /*2580*/  LDG.E.128 R180, desc[UR6][R184.64] ;  /* 0x00000006b8b47981 */ /* 0x000ea2000c1e1d00 */
[----:B-1----:R-:W-:-:S06]  /*2590*/  IMAD.WIDE.U32 R188, R226, 0x10, R188 ;  /* 0x00000010e2bc7825 */ /* 0x002fcc00078e00bc */
[----:B------:R-:W3:Y:S04]  /*25a0*/  LDG.E.128 R188, desc[UR6][R188.64] ;  /* 0x00000006bcbc7981 */ /* 0x000ee8000c1e1d00 */
[----:B------:R-:W4:Y:S01]  /*25b0*/  LDG.E.128 R184, desc[UR6][R184.64+0x10] ;  /* 0x00001006b8b87981 */ /* 0x000f22000c1e1d00 */
[----:B------:R-:W-:-:S04]  /*25c0*/  ISETP.NE.U32.AND P0, PT, RZ, UR10, PT ;  /* 0x0000000aff007c0c */ /* 0x000fc8000bf05070 */
[----:B------:R-:W-:-:S13]  /*25d0*/  ISETP.NE.AND.EX P0, PT, RZ, UR11, PT, P0 ;  /* 0x0000000bff007c0c */ /* 0x000fda000bf05300 */
[----:B------:R-:W0:Y:S01]  /*25e0*/  @P0 LDC.64 R200, c[0x0][0x438] ;  /* 0x00010e00ffc80b82 */ /* 0x000e220000000a00 */
[C---:B--2---:R-:W-:Y:S01]  /*25f0*/  FADD.FTZ R180, -R3.reuse, R180 ;  /* 0x000000b403b47221 */ /* 0x044fe20000010100 */
[----:B------:R-:W-:-:S03]  /*2600*/  FADD.FTZ R211, -R3, R181 ;  /* 0x000000b503d37221 */ /* 0x000fc60000010100 */
[----:B-----5:R-:W-:Y:S01]  /*2610*/  FMUL.FTZ R206, R4, R180 ;  /* 0x000000b404ce7220 */ /* 0x020fe20000410000 */
[----:B---3--:R-:W-:Y:S01]  /*2620*/  SHF.L.U32 R180, R188, 0x10, RZ ;  /* 0x00000010bcb47819 */ /* 0x008fe200000006ff */
[----:B----4-:R-:W-:Y:S01]  /*2630*/  FADD.FTZ R181, -R3, R184 ;  /* 0x000000b803b57221 */ /* 0x010fe20000010100 */
[----:B------:R-:W-:-:S05]  /*2640*/  SHF.L.U32 R184, R221, 0x10, RZ ;  /* 0x00000010ddb87819 */ /* 0x000fca00000006ff */
[-C--:B------:R-:W-:Y:S02]  /*2650*/  FMUL.FTZ R205, R184, R180.reuse ;  /* 0x000000b4b8cd7220 */ /* 0x080fe40000410000 */
[----:B------:R-:W2:Y:S01]  /*2660*/  LDL R184, [R1+0x80] ;  /* 0x0000800001b87983 */ /* 0x000ea20000100800 */
[----:B------:R-:W-:Y:S01]  /*2670*/  FADD.FTZ R182, -R3, R182 ;  /* 0x000000b603b67221 */ /* 0x000fe20000010100 */
[----:B------:R-:W-:Y:S01]  /*2680*/  FADD.FTZ R96, R96, R180 ;  /* 0x000000b460607221 */ /* 0x000fe20000010000 */
[----:B------:R-:W-:Y:S01]  /*2690*/  FFMA.FTZ R60, R206, R180, R60 ;  /* 0x000000b4ce3c7223 */ /* 0x000fe2000001003c */
[----:B------:R-:W-:Y:S01]  /*26a0*/  SHF.L.U32 R180, R189, 0x10, RZ ;  /* 0x00000010bdb47819 */ /* 0x000fe200000006ff */
[----:B------:R-:W-:Y:S01]  /*26b0*/  FMUL.FTZ R204, R4, R182 ;  /* 0x000000b604cc7220 */ /* 0x000fe20000410000 */
[----:B------:R-:W-:Y:S01]  /*26c0*/  SHF.L.U32 R182, R222, 0x10, RZ ;  /* 0x00000010deb67819 */ /* 0x000fe200000006ff */
[----:B0-----:R-:W-:-:S04]  /*26d0*/  @P0 IMAD.WIDE.U32 R200, R2, 0x20, R200 ;  /* 0x0000002002c80825 */ /* 0x001fc800078e00c8 */
[----:B------:R-:W-:Y:S01]  /*26e0*/  FMUL.FTZ R202, R4, R181 ;  /* 0x000000b504ca7220 */ /* 0x000fe20000410000 */
[----:B------:R-:W-:Y:S01]  /*26f0*/  FADD.FTZ R98, R98, R180 ;  /* 0x000000b462627221 */ /* 0x000fe20000010000 */
[-C--:B------:R-:W-:Y:S01]  /*2700*/  FFMA.FTZ R62, R204, R180.reuse, R62 ;  /* 0x000000b4cc3e7223 */ /* 0x080fe2000001003e */
[----:B------:R-:W-:Y:S01]  /*2710*/  FMUL.FTZ R203, R182, R180 ;  /* 0x000000b4b6cb7220 */ /* 0x000fe20000410000 */
[----:B------:R-:W-:Y:S01]  /*2720*/  SHF.L.U32 R180, R190, 0x10, RZ ;  /* 0x00000010beb47819 */ /* 0x000fe200000006ff */
[----:B------:R-:W-:Y:S01]  /*2730*/  FADD.FTZ R186, -R3, R186 ;  /* 0x000000ba03ba7221 */ /* 0x000fe20000010100 */
[----:B------:R-:W-:Y:S01]  /*2740*/  SHF.L.U32 R181, R223, 0x10, RZ ;  /* 0x00000010dfb57819 */ /* 0x000fe200000006ff */
[----:B------:R-:W5:Y:S02]  /*2750*/  @P0 LDG.E.128 R164, desc[UR6][R200.64] ;  /* 0x00000006c8a40981 */ /* 0x000f64000c1e1d00 */
[----:B------:R-:W-:Y:S01]  /*2760*/  FADD.FTZ R100, R100, R180 ;  /* 0x000000b464647221 */ /* 0x000fe20000010000 */
[-C--:B------:R-:W-:Y:S01]  /*2770*/  FFMA.FTZ R64, R202, R180.reuse, R64 ;  /* 0x000000b4ca407223 */ /* 0x080fe20000010040 */
[----:B------:R0:W5:Y:S01]  /*2780*/  @P0 LDG.E.128 R168, desc[UR6][R200.64+0x10] ;  /* 0x00001006c8a80981 */ /* 0x000162000c1e1d00 */
[----:B------:R-:W-:Y:S01]  /*2790*/  PRMT R182, R188, 0x7632, R182 ;  /* 0x00007632bcb67816 */ /* 0x000fe200000000b6 */
[C---:B------:R-:W-:Y:S01]  /*27a0*/  FMUL.FTZ R211, R4.reuse, R211 ;  /* 0x000000d304d37220 */ /* 0x040fe20000410000 */
[----:B0-----:R-:W-:Y:S01]  /*27b0*/  FMUL.FTZ R201, R181, R180 ;  /* 0x000000b4b5c97220 */ /* 0x001fe20000410000 */
[----:B------:R-:W-:Y:S01]  /*27c0*/  SHF.L.U32 R180, R191, 0x10, RZ ;  /* 0x00000010bfb47819 */ /* 0x000fe200000006ff */
[----:B------:R-:W-:Y:S01]  /*27d0*/  FMUL.FTZ R200, R4, R186 ;  /* 0x000000ba04c87220 */ /* 0x000fe20000410000 */
[----:B------:R-:W-:-:S03]  /*27e0*/  SHF.L.U32 R181, R224, 0x10, RZ ;  /* 0x00000010e0b57819 */ /* 0x000fc600000006ff */
[----:B------:R-:W-:Y:S01]  /*27f0*/  FADD.FTZ R102, R102, R180 ;  /* 0x000000b466667221 */ /* 0x000fe20000010000 */
[-C--:B------:R-:W-:Y:S01]  /*2800*/  FFMA.FTZ R66, R200, R180.reuse, R66 ;  /* 0x000000b4c8427223 */ /* 0x080fe20000010042 */
[----:B------:R-:W-:Y:S01]  /*2810*/  FMUL.FTZ R210, R181, R180 ;  /* 0x000000b4b5d27220 */ /* 0x000fe20000410000 */
[----:B------:R-:W-:Y:S02]  /*2820*/  SHF.L.U32 R180, R182, 0x10, RZ ;  /* 0x00000010b6b47819 */ /* 0x000fe400000006ff */
[----:B------:R-:W-:Y:S02]  /*2830*/  SHF.L.U32 R181, R225, 0x10, RZ ;  /* 0x00000010e1b57819 */ /* 0x000fe400000006ff */
[----:B------:R-:W-:Y:S01]  /*2840*/  PRMT R182, R189, 0x7632, R182 ;  /* 0x00007632bdb67816 */ /* 0x000fe200000000b6 */
[----:B------:R-:W-:Y:S01]  /*2850*/  FADD.FTZ R183, -R3, R183 ;  /* 0x000000b703b77221 */ /* 0x000fe20000010100 */
[-C--:B------:R-:W-:Y:S01]  /*2860*/  FFMA.FTZ R61, R211, R180.reuse, R61 ;  /* 0x000000b4d33d7223 */ /* 0x080fe2000001003d */
[----:B------:R-:W-:Y:S01]  /*2870*/  FADD.FTZ R97, R97, R180 ;  /* 0x000000b461617221 */ /* 0x000fe20000010000 */
[----:B------:R-:W-:Y:S01]  /*2880*/  FMUL.FTZ R221, R181, R180 ;  /* 0x000000b4b5dd7220 */ /* 0x000fe20000410000 */
[----:B------:R-:W-:Y:S01]  /*2890*/  FADD.FTZ R2, -R3, R185 ;  /* 0x000000b903027221 */ /* 0x000fe20000010100 */
[----:B------:R-:W-:-:S02]  /*28a0*/  SHF.L.U32 R180, R182, 0x10, RZ ;  /* 0x00000010b6b47819 */ /* 0x000fc400000006ff */
[----:B------:R-:W-:Y:S01]  /*28b0*/  PRMT R182, R190, 0x7632, R182 ;  /* 0x00007632beb67816 */ /* 0x000fe200000000b6 */
[----:B------:R-:W-:Y:S01]  /*28c0*/  FMUL.FTZ R222, R4, R183 ;  /* 0x000000b704de7220 */ /* 0x000fe20000410000 */
[----:B------:R-:W-:Y:S01]  /*28d0*/  SHF.L.U32 R181, R242, 0x10, RZ ;  /* 0x00000010f2b57819 */ /* 0x000fe200000006ff */
[----:B------:R-:W-:Y:S01]  /*28e0*/  FMUL.FTZ R224, R4, R2 ;  /* 0x0000000204e07220 */ /* 0x000fe20000410000 */
[----:B------:R-:W-:Y:S01]  /*28f0*/  SHF.L.U32 R2, R182, 0x10, RZ ;  /* 0x00000010b6027819 */ /* 0x000fe200000006ff */
[-C--:B------:R-:W-:Y:S01]  /*2900*/  FFMA.FTZ R63, R222, R180.reuse, R63 ;  /* 0x000000b4de3f7223 */ /* 0x080fe2000001003f */
[----:B------:R-:W-:Y:S01]  /*2910*/  SHF.L.U32 R182, R241, 0x10, RZ ;  /* 0x00000010f1b67819 */ /* 0x000fe200000006ff */
[----:B------:R-:W-:Y:S01]  /*2920*/  FADD.FTZ R99, R99, R180 ;  /* 0x000000b463637221 */ /* 0x000fe20000010000 */
[----:B------:R-:W-:Y:S01]  /*2930*/  FMUL.FTZ R223, R181, R180 ;  /* 0x000000b4b5df7220 */ /* 0x000fe20000410000 */
[----:B------:R-:W-:Y:S01]  /*2940*/  FADD.FTZ R180, R228, R205 ;  /* 0x000000cde4b47221 */ /* 0x000fe20000010000 */
[----:B------:R-:W-:Y:S01]  /*2950*/  FFMA.FTZ R181, R206, R205, R227 ;  /* 0x000000cdceb57223 */ /* 0x000fe200000100e3 */
[-C--:B------:R-:W-:Y:S01]  /*2960*/  FFMA.FTZ R65, R224, R2.reuse, R65 ;  /* 0x00000002e0417223 */ /* 0x080fe20000010041 */
[----:B------:R-:W-:Y:S01]  /*2970*/  FADD.FTZ R101, R101, R2 ;  /* 0x0000000265657221 */ /* 0x000fe20000010000 */
[----:B------:R-:W-:Y:S01]  /*2980*/  FMUL.FTZ R225, R182, R2 ;  /* 0x00000002b6e17220 */ /* 0x000fe20000410000 */
        /* <DEDUP_REMOVED lines=8> */
[----:B------:R-:W-:Y:S02]  /*2a10*/  PRMT R180, R191, 0x7632, R180 ;  /* 0x00007632bfb47816 */ /* 0x000fe400000000b4 */
[----:B------:R-:W-:Y:S01]  /*2a20*/  FADD.FTZ R2, R2, R201 ;  /* 0x000000c902027221 */ /* 0x000fe20000010000 */
[----:B------:R-:W-:Y:S01]  /*2a30*/  FFMA.FTZ R3, R202, R201, R3 ;  /* 0x000000c9ca037223 */ /* 0x000fe20000010003 */
[----:B------:R-:W-:-:S02]  /*2a40*/  SHF.L.U32 R180, R180, 0x10, RZ ;  /* 0x00000010b4b47819 */ /* 0x000fc400000006ff */
[----:B------:R-:W-:Y:S01]  /*2a50*/  FADD.FTZ R2, R2, R225 ;  /* 0x000000e102027221 */ /* 0x000fe20000010000 */
[----:B------:R-:W-:-:S03]  /*2a60*/  FFMA.FTZ R3, R224, R225, R3 ;  /* 0x000000e1e0037223 */ /* 0x000fc60000010003 */
[----:B------:R-:W-:Y:S01]  /*2a70*/  FADD.FTZ R2, R2, R210 ;  /* 0x000000d202027221 */ /* 0x000fe20000010000 */
[----:B------:R-:W-:Y:S01]  /*2a80*/  FFMA.FTZ R3, R200, R210, R3 ;  /* 0x000000d2c8037223 */ /* 0x000fe20000010003 */
[----:B------:R-:W-:Y:S01]  /*2a90*/  FFMA.FTZ R67, R242, R180, R67 ;  /* 0x000000b4f2437223 */ /* 0x000fe20000010043 */
[----:B------:R-:W-:Y:S01]  /*2aa0*/  FADD.FTZ R103, R103, R180 ;  /* 0x000000b467677221 */ /* 0x000fe20000010000 */
[----:B--2---:R-:W-:-:S05]  /*2ab0*/  SHF.L.U32 R181, R184, 0x10, RZ ;  /* 0x00000010b8b57819 */ /* 0x004fca00000006ff */
[----:B------:R-:W-:-:S04]  /*2ac0*/  FMUL.FTZ R241, R181, R180 ;  /* 0x000000b4b5f17220 */ /* 0x000fc80000410000 */
[----:B------:R-:W-:Y:S01]  /*2ad0*/  FADD.FTZ R228, R2, R241 ;  /* 0x000000f102e47221 */ /* 0x000fe20000010000 */
[----:B------:R-:W-:Y:S01]  /*2ae0*/  FFMA.FTZ R227, R242, R241, R3 ;  /* 0x000000f1f2e37223 */ /* 0x000fe20000010003 */
[----:B------:R-:W-:Y:S06]  /*2af0*/  BRA `(.L_x_5767) ;  /* 0x0000000000887947 */ /* 0x000fec0003800000 */
.L_x_5760:
[----:B------:R-:W1:Y:S01]  /*2b00*/  S2R R180, SR_TID.X ;  /* 0x0000000000b47919 */ /* 0x000e620000002100 */
[----:B------:R-:W-:Y:S01]  /*2b10*/  MOV R246, UR13 ;  /* 0x0000000d00f67c02 */ /* 0x000fe20008000f00 */
[----:B------:R-:W-:-:S04]  /*2b20*/  UISETP.NE.U32.AND UP0, UPT, UR10, URZ, UPT ;  /* 0x000000ff0a00728c */ /* 0x000fc8000bf05070 */
[----:B0-----:R-:W-:Y:S01]  /*2b30*/  IMAD R2, R6, R246, RZ ;  /* 0x000000f606027224 */ /* 0x001fe200078e02ff */
[----:B------:R-:W-:-:S04]  /*2b40*/  UISETP.NE.AND.EX UP0, UPT, UR11, URZ, UPT, UP0 ;  /* 0x000000ff0b00728c */ /* 0x000fc8000bf05300 */
[----:B------:R-:W-:-:S04]  /*2b50*/  SHF.R.S32.HI R3, RZ, 0x1f, R2 ;  /* 0x0000001fff037819 */ /* 0x000fc80000011402 */
[----:B------:R-:W-:Y:S02]  /*2b60*/  LEA.HI R3, R3, R2, RZ, 0x3 ;  /* 0x0000000203037211 */ /* 0x000fe400078f18ff */
[----:B-1----:R-:W-:-:S04]  /*2b70*/  LOP3.LUT R247, R180, 0x1f, RZ, 0xc0, !PT ;  /* 0x0000001fb4f77812 */ /* 0x002fc800078ec0ff */
        /* <DEDUP_REMOVED lines=13> */
[----:B------:R-:W5:Y:S04]  /*2c50*/  @P0 LDG.E.128 R136, desc[UR6][R2.64] ;  /* 0x0000000602880981 */ /* 0x000f68000c1e1d00 */
[----:B------:R1:W5:Y:S02]  /*2c60*/  @P0 LDG.E.128 R140, desc[UR6][R2.64+0x10] ;  /* 0x00001006028c0981 */ /* 0x000364000c1e1d00 */
[----:B-1----:R-:W-:-:S04]  /*2c70*/  @P2 IMAD.WIDE.U32 R2, R180, 0x20, R186 ;  /* 0x00000020b4022825 */ /* 0x002fc800078e00ba */
[----:B------:R-:W-:Y:S01]  /*2c80*/  @P2 VIADD R180, R180, 0x20 ;  /* 0x00000020b4b42836 */ /* 0x000fe20000000000 */
[----:B------:R-:W5:Y:S04]  /*2c90*/  @P2 LDG.E.128 R24, desc[UR6][R2.64] ;  /* 0x0000000602182981 */ /* 0x000f68000c1e1d00 */
[----:B------:R2:W5:Y:S02]  /*2ca0*/  @P2 LDG.E.128 R20, desc[UR6][R2.64+0x10] ;  /* 0x0000100602142981 */ /* 0x000564000c1e1d00 */
[C---:B--2---:R-:W-:Y:S01]  /*2cb0*/  @P3 IMAD.WIDE.U32 R2, R180.reuse, 0x20, R184 ;  /* 0x00000020b4023825 */ /* 0x044fe200078e00b8 */
[----:B------:R-:W-:-:S04]  /*2cc0*/  @P3 IADD3 R180, PT, PT, R180, 0x20, RZ ;  /* 0x00000020b4b43810 */ /* 0x000fc80007ffe0ff */
[----:B------:R0:W5:Y:S01]  /*2cd0*/  @P3 LDG.E.128 R156, desc[UR6][R2.64] ;  /* 0x00000006029c3981 */ /* 0x000162000c1e1d00 */
[----:B---3--:R-:W-:-:S03]  /*2ce0*/  @P4 IMAD.WIDE.U32 R180, R180, 0x20, R182 ;  /* 0x00000020b4b44825 */ /* 0x008fc600078e00b6 */
[----:B------:R0:W5:Y:S04]  /*2cf0*/  @P3 LDG.E.128 R160, desc[UR6][R2.64+0x10] ;  /* 0x0000100602a03981 */ /* 0x000168000c1e1d00 */
[----:B------:R0:W5:Y:S04]  /*2d00*/  @P4 LDG.E.128 R164, desc[UR6][R180.64] ;  /* 0x00000006b4a44981 */ /* 0x000168000c1e1d00 */
[----:B------:R0:W5:Y:S02]  /*2d10*/  @P4 LDG.E.128 R168, desc[UR6][R180.64+0x10] ;  /* 0x00001006b4a84981 */ /* 0x000164000c1e1d00 */
.L_x_5767:
[----:B------:R-:W-:Y:S05]  /*2d20*/  BSYNC.RECONVERGENT B1 ;  /* 0x0000000000017941 */ /* 0x000fea0003800200 */
.L_x_5759:
[----:B------:R-:W2:Y:S01]  /*2d30*/  LDL R186, [R1+0x2c] ;  /* 0x00002c0001ba7983 */ /* 0x000ea20000100800 */
[----:B------:R-:W-:Y:S01]  /*2d40*/  UMOV UR4, 0xffffffff ;  /* 0xffffffff00047882 */ /* 0x000fe20000000000 */
[----:B--2---:R-:W-:Y:S02]  /*2d50*/  ISETP.GE.AND P2, PT, R186, 0x1, PT ;  /* 0x00000001ba00780c */ /* 0x004fe40003f46270 */
        /* <DEDUP_REMOVED lines=19> */
.L_x_5943:
        /* <DEDUP_REMOVED lines=8> */
[----:B-1----:R-:W-:Y:S01]  /*2f10*/  FMUL.FTZ R183, R2, UR9 ;  /* 0x0000000902b77c20 */ /* 0x002fe20008410000 */
        /* <DEDUP_REMOVED lines=12> */
.L_x_5772:
[----:B------:R-:W-:Y:S05]  /*2fe0*/  BSYNC.RECONVERGENT B2 ;  /* 0x0000000000027941 */ /* 0x000fea0003800200 */
.L_x_5771:
        /* <DEDUP_REMOVED lines=23> */
.L_x_5777:
[----:B------:R-:W-:Y:S05]  /*3160*/  BSYNC.RECONVERGENT B3 ;  /* 0x0000000000037941 */ /* 0x000fea0003800200 */
.L_x_5776:
[----:B------:R-:W-:Y:S04]  /*3170*/  BSSY.RECONVERGENT B3, `(.L_x_5778) ;  /* 0x0000010000037945 */ /* 0x000fe80003800200 */
[----:B------:R-:W-:Y:S05]  /*3180*/  @!P2 BRA `(.L_x_5779) ;  /* 0x000000000038a947 */ /* 0x000fea0003800000 */
[----:B------:R-:W2:Y:S01]  /*3190*/  LDL R186, [R1+0x20] ;  /* 0x0000200001ba7983 */ /* 0x000ea20000100800 */
        /* <DEDUP_REMOVED lines=9> */
[----:B--2---:R-:W-:-:S05]  /*3230*/  SHF.L.U32 R184, R186, 0x10, RZ ;  /* 0x00000010bab87819 */ /* 0x004fca00000006ff */
[----:B------:R-:W-:-:S05]  /*3240*/  FMUL.FTZ R184, R185, R184 ;  /* 0x000000b8b9b87220 */ /* 0x000fca0000410000 */
[----:B------:R-:W-:-:S04]  /*3250*/  F2FP.BF16.F32.PACK_AB R184, RZ, R184 ;  /* 0x000000b8ffb8723e */ /* 0x000fc800000010ff */
[----:B------:R-:W-:-:S07]  /*3260*/  PRMT R176, R176, 0x5410, R184 ;  /* 0x00005410b0b07816 */ /* 0x000fce00000000b8 */
.L_x_5779:
[----:B------:R-:W-:Y:S05]  /*3270*/  BSYNC.RECONVERGENT B3 ;  /* 0x0000000000037941 */ /* 0x000fea0003800200 */
.L_x_5778:
        /* <DEDUP_REMOVED lines=14> */
.L_x_5781:
[----:B------:R-:W-:Y:S05]  /*3360*/  BSYNC.RECONVERGENT B3 ;  /* 0x0000000000037941 */ /* 0x000fea0003800200 */
.L_x_5780:
        /* <DEDUP_REMOVED lines=16> */
.L_x_5783:
[----:B------:R-:W-:Y:S05]  /*3470*/  BSYNC.RECONVERGENT B3 ;  /* 0x0000000000037941 */ /* 0x000fea0003800200 */
.L_x_5782:
        /* <DEDUP_REMOVED lines=14> */
.L_x_5785:
[----:B------:R-:W-:Y:S05]  /*3560*/  BSYNC.RECONVERGENT B3 ;  /* 0x0000000000037941 */ /* 0x000fea0003800200 */
.L_x_5784:
        /* <DEDUP_REMOVED lines=16> */
.L_x_5787:
[----:B------:R-:W-:Y:S05]  /*3670*/  BSYNC.RECONVERGENT B3 ;  /* 0x0000000000037941 */ /* 0x000fea0003800200 */
.L_x_5786:
        /* <DEDUP_REMOVED lines=14> */
.L_x_5789:
[----:B------:R-:W-:Y:S05]  /*3760*/  BSYNC.RECONVERGENT B3 ;  /* 0x0000000000037941 */ /* 0x000fea0003800200 */
.L_x_5788:
        /* <DEDUP_REMOVED lines=11> */
[----:B--2---:R-:W-:-:S05]  /*3820*/  SHF.L.U32 R184, R186, 0x10, RZ ;  /* 0x00000010bab87819 */ /* 0x004fca00000006ff */
[----:B------:R-:W-:-:S05]  /*3830*/  FMUL.FTZ R184, R185, R184 ;  /* 0x000000b8b9b87220 */ /* 0x000fca0000410000 */
[----:B------:R-:W-:-:S04]  /*3840*/  F2FP.BF16.F32.PACK_AB R184, RZ, R184 ;  /* 0x000000b8ffb8723e */ /* 0x000fc800000010ff */
[----:B------:R-:W-:Y:S01]  /*3850*/  PRMT R179, R179, 0x5410, R184 ;  /* 0x00005410b3b37816 */ /* 0x000fe200000000b8 */
[----:B------:R-:W-:Y:S06]  /*3860*/  BRA `(.L_x_5790) ;  /* 0x0000001400c87947 */ /* 0x000fec0003800000 */
.L_x_5775:
[-CC-:B------:R-:W-:Y:S01]  /*3870*/  FFMA.FTZ R148, R213, R183.reuse, R182.reuse ;  /* 0x000000b7d5947223 */ /* 0x180fe200000100b6 */
[-CC-:B------:R-:W-:Y:S01]  /*3880*/  FFMA.FTZ R149, R19, R183.reuse, R182.reuse ;  /* 0x000000b713957223 */ /* 0x180fe200000100b6 */
[-CC-:B------:R-:W-:Y:S01]  /*3890*/  FFMA.FTZ R151, R207, R183.reuse, R182.reuse ;  /* 0x000000b7cf977223 */ /* 0x180fe200000100b6 */
[-C--:B------:R-:W-:Y:S01]  /*38a0*/  FFMA.FTZ R150, R12, R183.reuse, R182 ;  /* 0x000000b70c967223 */ /* 0x080fe200000100b6 */
[----:B------:R-:W-:Y:S01]  /*38b0*/  FADD.FTZ R153, R214, -R148 ;  /* 0x80000094d6997221 */ /* 0x000fe20000010000 */
[-CC-:B------:R-:W-:Y:S01]  /*38c0*/  FFMA.FTZ R148, R16, R183.reuse, R182.reuse ;  /* 0x000000b710947223 */ /* 0x180fe200000100b6 */
[----:B------:R-:W-:Y:S01]  /*38d0*/  FADD.FTZ R154, R199, -R149 ;  /* 0x80000095c79a7221 */ /* 0x000fe20000010000 */
[-CC-:B------:R-:W-:Y:S01]  /*38e0*/  FFMA.FTZ R149, R198, R183.reuse, R182.reuse ;  /* 0x000000b7c6957223 */ /* 0x180fe200000100b6 */
[-C--:B------:R-:W-:Y:S01]  /*38f0*/  FFMA.FTZ R155, R240, R183.reuse, R182 ;  /* 0x000000b7f09b7223 */ /* 0x080fe200000100b6 */
[----:B------:R-:W-:Y:S01]  /*3900*/  FADD.FTZ R152, R232, -R148 ;  /* 0x80000094e8987221 */ /* 0x000fe20000010000 */
[----:B------:R-:W-:Y:S01]  /*3910*/  FFMA.FTZ R148, R0, R183, R182 ;  /* 0x000000b700947223 */ /* 0x000fe200000100b6 */
        /* <DEDUP_REMOVED lines=13> */
[----:B------:R-:W-:Y:S01]  /*39f0*/  ISETP.GT.AND P0, PT, R5, RZ, PT ;  /* 0x000000ff0500720c */ /* 0x000fe20003f04270 */
[----:B------:R-:W-:Y:S03]  /*3a00*/  BSSY.RECONVERGENT B3, `(.L_x_5791) ;  /* 0x0000016000037945 */ /* 0x000fe60003800200 */
        /* <DEDUP_REMOVED lines=10> */
[----:B------:R-:W-:Y:S02]  /*3ab0*/  ISETP.GT.AND P0, PT, R5, RZ, PT ;  /* 0x000000ff0500720c */ /* 0x000fe40003f04270 */
[----:B------:R-:W-:Y:S01]  /*3ac0*/  SHF.L.U32 R185, R172, 0x10, RZ ;  /* 0x00000010acb97819 */ /* 0x000fe200000006ff */
        /* <DEDUP_REMOVED lines=9> */
.L_x_5792:
[----:B------:R-:W-:Y:S05]  /*3b60*/  BSYNC.RECONVERGENT B3 ;  /* 0x0000000000037941 */ /* 0x000fea0003800200 */
.L_x_5791:
[----:B------:R-:W-:Y:S04]  /*3b70*/  BSSY.RECONVERGENT B3, `(.L_x_5793) ;  /* 0x0000010000037945 */ /* 0x000fe80003800200 */
[----:B------:R-:W-:Y:S05]  /*3b80*/  @!P2 BRA `(.L_x_5794) ;  /* 0x000000000038a947 */ /* 0x000fea0003800000 */
[----:B------:R-:W2:Y:S01]  /*3b90*/  LDL R186, [R1+0x20] ;  /* 0x0000200001ba7983 */ /* 0x000ea20000100800 */
[----:B------:R-:W-:Y:S01]  /*3ba0*/  FFMA.FTZ R184, R198, R183, R182 ;  /* 0x000000b7c6b87223 */ /* 0x000fe200000100b6 */
[----:B------:R-:W-:-:S03]  /*3bb0*/  ISETP.GT.AND P0, PT, R5, RZ, PT ;  /* 0x000000ff0500720c */ /* 0x000fc60003f04270 */
[----:B------:R-:W-:-:S04]  /*3bc0*/  FADD.FTZ R184, R229, -R184 ;  /* 0x800000b8e5b87221 */ /* 0x000fc80000010000 */
[----:B------:R-:W-:-:S05]  /*3bd0*/  FMUL.FTZ R184, R4, R184 ;  /* 0x000000b804b87220 */ /* 0x000fca0000410000 */
        /* <DEDUP_REMOVED lines=9> */
.L_x_5794:
[----:B------:R-:W-:Y:S05]  /*3c70*/  BSYNC.RECONVERGENT B3 ;  /* 0x0000000000037941 */ /* 0x000fea0003800200 */
.L_x_5793:
        /* <DEDUP_REMOVED lines=14> */
.L_x_5796:
[----:B------:R-:W-:Y:S05]  /*3d60*/  BSYNC.RECONVERGENT B3 ;  /* 0x0000000000037941 */ /* 0x000fea0003800200 */
.L_x_5795:
        /* <DEDUP_REMOVED lines=16> */
.L_x_5798:
[----:B------:R-:W-:Y:S05]  /*3e70*/  BSYNC.RECONVERGENT B3 ;  /* 0x0000000000037941 */ /* 0x000fea0003800200 */
.L_x_5797:
        /* <DEDUP_REMOVED lines=14> */
.L_x_5800:
[----:B------:R-:W-:Y:S05]  /*3f60*/  BSYNC.RECONVERGENT B3 ;  /* 0x0000000000037941 */ /* 0x000fea0003800200 */
.L_x_5799:
        /* <DEDUP_REMOVED lines=16> */
.L_x_5802:
[----:B------:R-:W-:Y:S05]  /*4070*/  BSYNC.RECONVERGENT B3 ;  /* 0x0000000000037941 */ /* 0x000fea0003800200 */
.L_x_5801:
        /* <DEDUP_REMOVED lines=14> */
.L_x_5804:
[----:B------:R-:W-:Y:S05]  /*4160*/  BSYNC.RECONVERGENT B3 ;  /* 0x0000000000037941 */ /* 0x000fea0003800200 */
.L_x_5803:
[----:B------:R-:W-:Y:S05]  /*4170*/  @!P2 BRA `(.L_x_5790) ;  /* 0x0000000c0084a947 */ /* 0x000fea0003800000 */
[----:B------:R-:W2:Y:S01]  /*4180*/  LDL R186, [R1+0x30] ;  /* 0x0000300001ba7983 */ /* 0x000ea20000100800 */
[----:B------:R-:W-:Y:S01]  /*4190*/  PRMT R185, R175, 0x7632, R185 ;  /* 0x00007632afb97816 */ /* 0x000fe200000000b9 */
[----:B------:R-:W-:-:S03]  /*41a0*/  FMUL.FTZ R184, R155, UR12 ;  /* 0x0000000c9bb87c20 */ /* 0x000fc60008410000 */
[----:B------:R-:W-:-:S05]  /*41b0*/  SHF.L.U32 R185, R185, 0x10, RZ ;  /* 0x00000010b9b97819 */ /* 0x000fca00000006ff */
[----:B------:R-:W-:Y:S01]  /*41c0*/  FFMA.FTZ R111, R184, R185, R111 ;  /* 0x000000b9b86f7223 */ /* 0x000fe2000001006f */
[----:B--2---:R-:W-:-:S05]  /*41d0*/  SHF.L.U32 R185, R186, 0x10, RZ ;  /* 0x00000010bab97819 */ /* 0x004fca00000006ff */
[----:B------:R-:W-:-:S05]  /*41e0*/  FMUL.FTZ R184, R185, R184 ;  /* 0x000000b8b9b87220 */ /* 0x000fca0000410000 */
[----:B------:R-:W-:-:S04]  /*41f0*/  F2FP.BF16.F32.PACK_AB R184, RZ, R184 ;  /* 0x000000b8ffb8723e */ /* 0x000fc800000010ff */
[----:B------:R-:W-:Y:S01]  /*4200*/  PRMT R179, R179, 0x5410, R184 ;  /* 0x00005410b3b37816 */ /* 0x000fe200000000b8 */
[----:B------:R-:W-:Y:S06]  /*4210*/  BRA `(.L_x_5790) ;  /* 0x0000000c005c7947 */ /* 0x000fec0003800000 */
.L_x_5774:
[----:B0-----:R-:W-:Y:S02]  /*4220*/  MOV R3, UR14 ;  /* 0x0000000e00037c02 */ /* 0x001fe40008000f00 */
[----:B------:R-:W-:Y:S02]  /*4230*/  MOV R2, UR15 ;  /* 0x0000000f00027c02 */ /* 0x000fe40008000f00 */
[----:B------:R-:W-:-:S04]  /*4240*/  ISETP.NE.U32.AND P0, PT, R3, RZ, PT ;  /* 0x000000ff0300720c */ /* 0x000fc80003f05070 */
[----:B------:R-:W-:-:S13]  /*4250*/  ISETP.NE.AND.EX P0, PT, R2, RZ, PT, P0 ;  /* 0x000000ff0200720c */ /* 0x000fda0003f05300 */
[----:B------:R-:W-:Y:S05]  /*4260*/  @P0 BRA `(.L_x_5805) ;  /* 0x0000000400a40947 */ /* 0x000fea0003800000 */
[----:B------:R-:W2:Y:S04]  /*4270*/  LDL R188, [R1+0x20] ;  /* 0x0000200001bc7983 */ /* 0x000ea80000100800 */
[----:B------:R-:W3:Y:S04]  /*4280*/  LDL R187, [R1+0x24] ;  /* 0x0000240001bb7983 */ /* 0x000ee80000100800 */
[----:B------:R-:W4:Y:S01]  /*4290*/  LDL R186, [R1+0x28] ;  /* 0x0000280001ba7983 */ /* 0x000f220000100800 */
[----:B------:R-:W-:-:S04]  /*42a0*/  @P1 FFMA.FTZ R185, R0, R183, R182 ;  /* 0x000000b700b91223 */ /* 0x000fc800000100b6 */
[----:B------:R-:W-:Y:S01]  /*42b0*/  @P1 FADD.FTZ R185, R13, -R185 ;  /* 0x800000b90db91221 */ /* 0x000fe20000010000 */
[----:B-----5:R-:W-:-:S03]  /*42c0*/  MOV R184, R136 ;  /* 0x0000008800b87202 */ /* 0x020fc60000000f00 */
[----:B------:R-:W-:Y:S02]  /*42d0*/  @P1 FFMA.FTZ R184, R4, R185, R136 ;  /* 0x000000b904b81223 */ /* 0x000fe40000010088 */
[----:B------:R-:W0:Y:S02]  /*42e0*/  @P2 LDC R185, c[0x0][0x40c] ;  /* 0x00010300ffb92b82 */ /* 0x000e240000000800 */
[----:B0-----:R-:W-:Y:S01]  /*42f0*/  @P2 FMUL.FTZ R185, R184, R185 ;  /* 0x000000b9b8b92220 */ /* 0x001fe20000410000 */
[----:B------:R-:W-:-:S04]  /*4300*/  @P2 IMAD.U32 R184, R172, 0x10000, RZ ;  /* 0x00010000acb82824 */ /* 0x000fc800078e00ff */
[----:B------:R-:W-:Y:S01]  /*4310*/  @P2 FFMA.FTZ R104, R184, R185, R104 ;  /* 0x000000b9b8682223 */ /* 0x000fe20000010068 */
[----:B------:R-:W-:-:S05]  /*4320*/  @P2 SHF.L.U32 R184, R28, 0x10, RZ ;  /* 0x000000101cb82819 */ /* 0x000fca00000006ff */
[----:B------:R-:W-:Y:S01]  /*4330*/  @P2 FMUL.FTZ R184, R184, R185 ;  /* 0x000000b9b8b82220 */ /* 0x000fe20000410000 */
[----:B------:R-:W-:-:S04]  /*4340*/  @P1 FFMA.FTZ R185, R198, R183, R182 ;  /* 0x000000b7c6b91223 */ /* 0x000fc800000100b6 */
[----:B------:R-:W-:Y:S01]  /*4350*/  @P2 F2FP.BF16.F32.PACK_AB R184, RZ, R184 ;  /* 0x000000b8ffb8223e */ /* 0x000fe200000010ff */
[----:B------:R-:W-:-:S03]  /*4360*/  @P1 FADD.FTZ R185, R229, -R185 ;  /* 0x800000b9e5b91221 */ /* 0x000fc60000010000 */
[----:B------:R-:W-:Y:S02]  /*4370*/  @P2 PRMT R176, R184, 0x7610, R176 ;  /* 0x00007610b8b02816 */ /* 0x000fe400000000b0 */
[----:B------:R-:W-:Y:S01]  /*4380*/  MOV R184, R137 ;  /* 0x0000008900b87202 */ /* 0x000fe20000000f00 */
[----:B------:R-:W-:Y:S02]  /*4390*/  @P1 FFMA.FTZ R184, R4, R185, R137 ;  /* 0x000000b904b81223 */ /* 0x000fe40000010089 */
[----:B------:R-:W0:Y:S02]  /*43a0*/  @P2 LDC R185, c[0x0][0x40c] ;  /* 0x00010300ffb92b82 */ /* 0x000e240000000800 */
[----:B0-----:R-:W-:Y:S01]  /*43b0*/  @P2 FMUL.FTZ R185, R184, R185 ;  /* 0x000000b9b8b92220 */ /* 0x001fe20000410000 */
[----:B------:R-:W-:-:S04]  /*43c0*/  @P2 PRMT R184, R172, 0x7632, R184 ;  /* 0x00007632acb82816 */ /* 0x000fc800000000b8 */
[----:B------:R-:W-:-:S05]  /*43d0*/  @P2 SHF.L.U32 R184, R184, 0x10, RZ ;  /* 0x00000010b8b82819 */ /* 0x000fca00000006ff */
[----:B------:R-:W-:Y:S01]  /*43e0*/  @P2 FFMA.FTZ R105, R185, R184, R105 ;  /* 0x000000b8b9692223 */ /* 0x000fe20000010069 */
[----:B--2---:R-:W-:-:S05]  /*43f0*/  @P2 SHF.L.U32 R184, R188, 0x10, RZ ;  /* 0x00000010bcb82819 */ /* 0x004fca00000006ff */
        /* <DEDUP_REMOVED lines=49> */
[----:B----4-:R-:W-:-:S05]  /*4710*/  @P2 SHF.L.U32 R184, R186, 0x10, RZ ;  /* 0x00000010bab82819 */ /* 0x010fca00000006ff */
        /* <DEDUP_REMOVED lines=17> */
[----:B------:R-:W-:Y:S01]  /*4830*/  @P1 FFMA.FTZ R184, R240, R183, R182 ;  /* 0x000000b7f0b81223 */ /* 0x000fe200000100b6 */
[----:B------:R-:W-:-:S03]  /*4840*/  MOV R185, R143 ;  /* 0x0000008f00b97202 */ /* 0x000fc60000000f00 */
[----:B------:R-:W-:-:S04]  /*4850*/  @P1 FADD.FTZ R184, R245, -R184 ;  /* 0x800000b8f5b81221 */ /* 0x000fc80000010000 */
[----:B------:R-:W-:Y:S01]  /*4860*/  @P1 FFMA.FTZ R185, R4, R184, R143 ;  /* 0x000000b804b91223 */ /* 0x000fe2000001008f */
        /* <DEDUP_REMOVED lines=9> */
.L_x_5805:
[----:B------:R-:W2:Y:S01]  /*4900*/  LDL R187, [R1+0x20] ;  /* 0x0000200001bb7983 */ /* 0x000ea20000100800 */
[----:B------:R-:W0:Y:S03]  /*4910*/  @P2 LDC R151, c[0x0][0x40c] ;  /* 0x00010300ff972b82 */ /* 0x000e260000000800 */
[----:B------:R-:W3:Y:S04]  /*4920*/  LDL R186, [R1+0x24] ;  /* 0x0000240001ba7983 */ /* 0x000ee80000100800 */
[----:B------:R-:W4:Y:S04]  /*4930*/  LDL R184, [R1+0x28] ;  /* 0x0000280001b87983 */ /* 0x000f280000100800 */
[----:B------:R-:W4:Y:S01]  /*4940*/  LDL R185, [R1+0x30] ;  /* 0x0000300001b97983 */ /* 0x000f220000100800 */
[----:B------:R-:W-:Y:S01]  /*4950*/  @P1 FFMA.FTZ R149, R0, R183, R182 ;  /* 0x000000b700951223 */ /* 0x000fe200000100b6 */
[----:B------:R-:W1:Y:S03]  /*4960*/  @P2 LDC R150, c[0x0][0x40c] ;  /* 0x00010300ff962b82 */ /* 0x000e660000000800 */
[----:B------:R-:W-:Y:S01]  /*4970*/  @P1 FADD.FTZ R149, R13, -R149 ;  /* 0x800000950d951221 */ /* 0x000fe20000010000 */
[----:B-----5:R-:W-:-:S03]  /*4980*/  MOV R148, R136 ;  /* 0x0000008800947202 */ /* 0x020fc60000000f00 */
[----:B------:R-:W-:Y:S01]  /*4990*/  @P1 FFMA.FTZ R148, R4, R149, R136 ;  /* 0x0000009504941223 */ /* 0x000fe20000010088 */
[----:B------:R-:W-:Y:S01]  /*49a0*/  @P1 FFMA.FTZ R149, R198, R183, R182 ;  /* 0x000000b7c6951223 */ /* 0x000fe200000100b6 */
[----:B------:R-:W-:Y:S01]  /*49b0*/  @P2 SHF.L.U32 R153, R28, 0x10, RZ ;  /* 0x000000101c992819 */ /* 0x000fe200000006ff */
[----:B------:R-:W2:Y:S02]  /*49c0*/  @P2 LDC R155, c[0x0][0x40c] ;  /* 0x00010300ff9b2b82 */ /* 0x000ea40000000800 */
[----:B------:R-:W-:Y:S01]  /*49d0*/  @P1 FADD.FTZ R152, R229, -R149 ;  /* 0x80000095e5981221 */ /* 0x000fe20000010000 */
[----:B------:R-:W-:Y:S01]  /*49e0*/  MOV R149, R137 ;  /* 0x0000008900957202 */ /* 0x000fe20000000f00 */
[----:B0-----:R-:W-:Y:S02]  /*49f0*/  @P2 FMUL.FTZ R151, R148, R151 ;  /* 0x0000009794972220 */ /* 0x001fe40000410000 */
[----:B------:R-:W-:Y:S01]  /*4a00*/  @P1 FFMA.FTZ R149, R4, R152, R137 ;  /* 0x0000009804951223 */ /* 0x000fe20000010089 */
[----:B------:R-:W-:-:S05]  /*4a10*/  @P2 SHF.L.U32 R152, R172, 0x10, RZ ;  /* 0x00000010ac982819 */ /* 0x000fca00000006ff */
[-C--:B------:R-:W-:Y:S01]  /*4a20*/  @P2 FFMA.FTZ R104, R152, R151.reuse, R104 ;  /* 0x0000009798682223 */ /* 0x080fe20000010068 */
[----:B------:R-:W-:Y:S01]  /*4a30*/  @P2 FMUL.FTZ R151, R153, R151 ;  /* 0x0000009799972220 */ /* 0x000fe20000410000 */
[----:B------:R-:W-:Y:S01]  /*4a40*/  @P2 PRMT R153, R172, 0x7632, R153 ;  /* 0x00007632ac992816 */ /* 0x000fe20000000099 */
[----:B-1----:R-:W-:-:S03]  /*4a50*/  @P2 FMUL.FTZ R152, R149, R150 ;  /* 0x0000009695982220 */ /* 0x002fc60000410000 */
[----:B------:R-:W-:-:S05]  /*4a60*/  @P2 SHF.L.U32 R153, R153, 0x10, RZ ;  /* 0x0000001099992819 */ /* 0x000fca00000006ff */
[----:B------:R-:W-:Y:S01]  /*4a70*/  @P2 FFMA.FTZ R105, R152, R153, R105 ;  /* 0x0000009998692223 */ /* 0x000fe20000010069 */
[----:B--2---:R-:W-:-:S05]  /*4a80*/  @P2 SHF.L.U32 R150, R187, 0x10, RZ ;  /* 0x00000010bb962819 */ /* 0x004fca00000006ff */
[----:B------:R-:W-:Y:S01]  /*4a90*/  @P2 FMUL.FTZ R150, R150, R152 ;  /* 0x0000009896962220 */ /* 0x000fe20000410000 */
[----:B------:R-:W-:Y:S01]  /*4aa0*/  @P2 F2FP.BF16.F32.PACK_AB R152, RZ, R151 ;  /* 0x00000097ff98223e */ /* 0x000fe200000010ff */
[----:B------:R-:W-:-:S04]  /*4ab0*/  @P1 FFMA.FTZ R151, R12, R183, R182 ;  /* 0x000000b70c971223 */ /* 0x000fc800000100b6 */
[----:B------:R-:W-:Y:S01]  /*4ac0*/  @P1 FADD.FTZ R151, R235, -R151 ;  /* 0x80000097eb971221 */ /* 0x000fe20000010000 */
[----:B------:R-:W-:Y:S02]  /*4ad0*/  @P2 F2FP.BF16.F32.PACK_AB R153, RZ, R150 ;  /* 0x00000096ff99223e */ /* 0x000fe400000010ff */
[----:B------:R-:W-:Y:S01]  /*4ae0*/  MOV R150, R138 ;  /* 0x0000008a00967202 */ /* 0x000fe20000000f00 */
[----:B------:R-:W-:Y:S01]  /*4af0*/  @P1 FFMA.FTZ R150, R4, R151, R138 ;  /* 0x0000009704961223 */ /* 0x000fe2000001008a */
[----:B------:R-:W-:-:S04]  /*4b00*/  @P1 FFMA.FTZ R151, R207, R183, R182 ;  /* 0x000000b7cf971223 */ /* 0x000fc800000100b6 */
[----:B------:R-:W-:Y:S01]  /*4b10*/  @P1 FADD.FTZ R154, R212, -R151 ;  /* 0x80000097d49a1221 */ /* 0x000fe20000010000 */
[----:B------:R-:W-:-:S03]  /*4b20*/  MOV R151, R139 ;  /* 0x0000008b00977202 */ /* 0x000fc60000000f00 */
[----:B------:R-:W-:Y:S02]  /*4b30*/  @P1 FFMA.FTZ R151, R4, R154, R139 ;  /* 0x0000009a04971223 */ /* 0x000fe4000001008b */
[----:B------:R-:W0:Y:S01]  /*4b40*/  @P2 LDC R154, c[0x0][0x40c] ;  /* 0x00010300ff9a2b82 */ /* 0x000e220000000800 */
[----:B------:R-:W-:Y:S01]  /*4b50*/  @P2 PRMT R176, R152, 0x7610, R176 ;  /* 0x0000761098b02816 */ /* 0x000fe200000000b0 */
[----:B------:R-:W-:Y:S01]  /*4b60*/  @P2 FMUL.FTZ R155, R150, R155 ;  /* 0x0000009b969b2220 */ /* 0x000fe20000410000 */
[C---:B------:R-:W-:Y:S02]  /*4b70*/  @P2 SHF.L.U32 R152, R173.reuse, 0x10, RZ ;  /* 0x00000010ad982819 */ /* 0x040fe400000006ff */
[--C-:B------:R-:W-:Y:S02]  /*4b80*/  @P2 PRMT R176, R176, 0x5410, R153.reuse ;  /* 0x00005410b0b02816 */ /* 0x100fe40000000099 */
[----:B------:R-:W-:Y:S01]  /*4b90*/  @P2 PRMT R153, R173, 0x7632, R153 ;  /* 0x00007632ad992816 */ /* 0x000fe20000000099 */
[----:B------:R-:W-:Y:S01]  /*4ba0*/  @P2 FFMA.FTZ R106, R152, R155, R106 ;  /* 0x0000009b986a2223 */ /* 0x000fe2000001006a */
[----:B------:R-:W-:-:S02]  /*4bb0*/  @P2 SHF.L.U32 R152, R29, 0x10, RZ ;  /* 0x000000101d982819 */ /* 0x000fc400000006ff */
[----:B------:R-:W-:-:S03]  /*4bc0*/  @P2 SHF.L.U32 R153, R153, 0x10, RZ ;  /* 0x0000001099992819 */ /* 0x000fc600000006ff */
[----:B------:R-:W-:Y:S01]  /*4bd0*/  @P2 FMUL.FTZ R152, R152, R155 ;  /* 0x0000009b98982220 */ /* 0x000fe20000410000 */
[----:B------:R-:W-:Y:S01]  /*4be0*/  @P1 FFMA.FTZ R155, R16, R183, R182 ;  /* 0x000000b7109b1223 */ /* 0x000fe200000100b6 */
[----:B0-----:R-:W-:-:S04]  /*4bf0*/  @P2 FMUL.FTZ R154, R151, R154 ;  /* 0x0000009a979a2220 */ /* 0x001fc80000410000 */
[----:B------:R-:W-:Y:S01]  /*4c00*/  @P2 FFMA.FTZ R107, R154, R153, R107 ;  /* 0x000000999a6b2223 */ /* 0x000fe2000001006b */
[----:B---3--:R-:W-:Y:S01]  /*4c10*/  @P2 SHF.L.U32 R153, R186, 0x10, RZ ;  /* 0x00000010ba992819 */ /* 0x008fe200000006ff */
[----:B------:R-:W-:-:S04]  /*4c20*/  @P1 FADD.FTZ R155, R232, -R155 ;  /* 0x8000009be89b1221 */ /* 0x000fc80000010000 */
[----:B------:R-:W-:Y:S01]  /*4c30*/  @P2 FMUL.FTZ R153, R153, R154 ;  /* 0x0000009a99992220 */ /* 0x000fe20000410000 */
[----:B------:R-:W-:Y:S02]  /*4c40*/  @P2 F2FP.BF16.F32.PACK_AB R154, RZ, R152 ;  /* 0x00000098ff9a223e */ /* 0x000fe400000010ff */
[----:B------:R-:W-:Y:S01]  /*4c50*/  MOV R152, R140 ;  /* 0x0000008c00987202 */ /* 0x000fe20000000f00 */
[----:B------:R-:W-:Y:S02]  /*4c60*/  @P1 FFMA.FTZ R152, R4, R155, R140 ;  /* 0x0000009b04981223 */ /* 0x000fe4000001008c */
[----:B------:R-:W0:Y:S01]  /*4c70*/  @P2 LDC R155, c[0x0][0x40c] ;  /* 0x00010300ff9b2b82 */ /* 0x000e220000000800 */
[----:B------:R-:W-:Y:S02]  /*4c80*/  @P2 F2FP.BF16.F32.PACK_AB R153, RZ, R153 ;  /* 0x00000099ff99223e */ /* 0x000fe400000010ff */
[----:B------:R-:W-:-:S04]  /*4c90*/  @P2 PRMT R177, R154, 0x7610, R177 ;  /* 0x000076109ab12816 */ /* 0x000fc800000000b1 */
[----:B------:R-:W-:Y:S02]  /*4ca0*/  @P2 PRMT R177, R177, 0x5410, R153 ;  /* 0x00005410b1b12816 */ /* 0x000fe40000000099 */
[----:B------:R-:W-:Y:S01]  /*4cb0*/  @P2 SHF.L.U32 R153, R174, 0x10, RZ ;  /* 0x00000010ae992819 */ /* 0x000fe200000006ff */
[----:B------:R-:W-:Y:S01]  /*4cc0*/  @P1 FFMA.FTZ R154, R213, R183, R182 ;  /* 0x000000b7d59a1223 */ /* 0x000fe200000100b6 */
[----:B0-----:R-:W-:-:S04]  /*4cd0*/  @P2 FMUL.FTZ R155, R152, R155 ;  /* 0x0000009b989b2220 */ /* 0x001fc80000410000 */
[----:B------:R-:W-:Y:S01]  /*4ce0*/  @P2 FFMA.FTZ R108, R153, R155, R108 ;  /* 0x0000009b996c2223 */ /* 0x000fe2000001006c */
[----:B------:R-:W-:-:S05]  /*4cf0*/  @P2 SHF.L.U32 R153, R30, 0x10, RZ ;  /* 0x000000101e992819 */ /* 0x000fca00000006ff */
[----:B------:R-:W-:Y:S01]  /*4d00*/  @P2 FMUL.FTZ R153, R153, R155 ;  /* 0x0000009b99992220 */ /* 0x000fe20000410000 */
[----:B------:R-:W-:-:S04]  /*4d10*/  @P1 FADD.FTZ R154, R214, -R154 ;  /* 0x8000009ad69a1221 */ /* 0x000fc80000010000 */
[----:B------:R-:W-:-:S04]  /*4d20*/  @P2 F2FP.BF16.F32.PACK_AB R153, RZ, R153 ;  /* 0x00000099ff99223e */ /* 0x000fc800000010ff */
[----:B------:R-:W-:Y:S02]  /*4d30*/  @P2 PRMT R178, R153, 0x7610, R178 ;  /* 0x0000761099b22816 */ /* 0x000fe400000000b2 */
[----:B------:R-:W-:Y:S01]  /*4d40*/  MOV R153, R141 ;  /* 0x0000008d00997202 */ /* 0x000fe20000000f00 */
[----:B------:R-:W-:Y:S02]  /*4d50*/  @P1 FFMA.FTZ R153, R4, R154, R141 ;  /* 0x0000009a04991223 */ /* 0x000fe4000001008d */
[----:B------:R-:W0:Y:S01]  /*4d60*/  @P2 LDC R154, c[0x0][0x40c] ;  /* 0x00010300ff9a2b82 */ /* 0x000e220000000800 */
[----:B------:R-:W-:-:S04]  /*4d70*/  @P2 PRMT R155, R174, 0x7632, R155 ;  /* 0x00007632ae9b2816 */ /* 0x000fc8000000009b */
[----:B------:R-:W-:Y:S01]  /*4d80*/  @P2 SHF.L.U32 R155, R155, 0x10, RZ ;  /* 0x000000109b9b2819 */ /* 0x000fe200000006ff */
[----:B0-----:R-:W-:-:S04]  /*4d90*/  @P2 FMUL.FTZ R154, R153, R154 ;  /* 0x0000009a999a2220 */ /* 0x001fc80000410000 */
[----:B------:R-:W-:Y:S01]  /*4da0*/  @P2 FFMA.FTZ R109, R154, R155, R109 ;  /* 0x0000009b9a6d2223 */ /* 0x000fe2000001006d */
[----:B----4-:R-:W-:-:S05]  /*4db0*/  @P2 SHF.L.U32 R155, R184, 0x10, RZ ;  /* 0x00000010b89b2819 */ /* 0x010fca00000006ff */
[----:B------:R-:W-:Y:S01]  /*4dc0*/  @P2 FMUL.FTZ R154, R155, R154 ;  /* 0x0000009a9b9a2220 */ /* 0x000fe20000410000 */
[----:B------:R-:W-:-:S04]  /*4dd0*/  @P1 FFMA.FTZ R155, R19, R183, R182 ;  /* 0x000000b7139b1223 */ /* 0x000fc800000100b6 */
[----:B------:R-:W-:Y:S01]  /*4de0*/  @P2 F2FP.BF16.F32.PACK_AB R154, RZ, R154 ;  /* 0x0000009aff9a223e */ /* 0x000fe200000010ff */
[----:B------:R-:W-:-:S03]  /*4df0*/  @P1 FADD.FTZ R155, R199, -R155 ;  /* 0x8000009bc79b1221 */ /* 0x000fc60000010000 */
[----:B------:R-:W-:Y:S01]  /*4e00*/  @P2 PRMT R178, R178, 0x5410, R154 ;  /* 0x00005410b2b22816 */ /* 0x000fe2000000009a */
[--C-:B------:R-:W-:Y:S02]  /*4e10*/  IMAD.MOV.U32 R154, RZ, RZ, R142.reuse ;  /* 0x000000ffff9a7224 */ /* 0x100fe400078e008e */
        /* <DEDUP_REMOVED lines=8> */
[----:B------:R-:W-:-:S05]  /*4ea0*/  @P2 FMUL.FTZ R155, R184, R155 ;  /* 0x0000009bb89b2220 */ /* 0x000fca0000410000 */
[----:B------:R-:W-:-:S04]  /*4eb0*/  @P2 F2FP.BF16.F32.PACK_AB R155, RZ, R155 ;  /* 0x0000009bff9b223e */ /* 0x000fc800000010ff */
[----:B------:R-:W-:Y:S01]  /*4ec0*/  @P2 PRMT R179, R155, 0x7610, R179 ;  /* 0x000076109bb32816 */ /* 0x000fe200000000b3 */
[----:B------:R-:W-:-:S04]  /*4ed0*/  @P1 FFMA.FTZ R155, R240, R183, R182 ;  /* 0x000000b7f09b1223 */ /* 0x000fc800000100b6 */
[----:B------:R-:W-:Y:S01]  /*4ee0*/  @P1 FADD.FTZ R184, R245, -R155 ;  /* 0x8000009bf5b81221 */ /* 0x000fe20000010000 */
[----:B------:R-:W-:-:S03]  /*4ef0*/  MOV R155, R143 ;  /* 0x0000008f009b7202 */ /* 0x000fc60000000f00 */
[----:B------:R-:W-:Y:S01]  /*4f00*/  @P1 FFMA.FTZ R155, R4, R184, R143 ;  /* 0x000000b8049b1223 */ /* 0x000fe2000001008f */
[----:B------:R-:W-:-:S03]  /*4f10*/  @P2 PRMT R184, R175, 0x7632, R184 ;  /* 0x00007632afb82816 */ /* 0x000fc600000000b8 */
[----:B-1----:R-:W-:Y:S01]  /*4f20*/  @P2 FMUL.FTZ R185, R155, R185 ;  /* 0x000000b99bb92220 */ /* 0x002fe20000410000 */
[----:B------:R-:W-:-:S05]  /*4f30*/  @P2 SHF.L.U32 R184, R184, 0x10, RZ ;  /* 0x00000010b8b82819 */ /* 0x000fca00000006ff */
[----:B------:R-:W-:Y:S01]  /*4f40*/  @P2 FFMA.FTZ R111, R185, R184, R111 ;  /* 0x000000b8b96f2223 */ /* 0x000fe2000001006f */
[----:B------:R-:W-:-:S05]  /*4f50*/  @P2 SHF.L.U32 R184, R186, 0x10, RZ ;  /* 0x00000010bab82819 */ /* 0x000fca00000006ff */
[----:B------:R-:W-:-:S05]  /*4f60*/  @P2 FMUL.FTZ R184, R184, R185 ;  /* 0x000000b9b8b82220 */ /* 0x000fca0000410000 */
[----:B------:R-:W-:-:S04]  /*4f70*/  @P2 F2FP.BF16.F32.PACK_AB R184, RZ, R184 ;  /* 0x000000b8ffb8223e */ /* 0x000fc800000010ff */
[----:B------:R-:W-:-:S07]  /*4f80*/  @P2 PRMT R179, R179, 0x5410, R184 ;  /* 0x00005410b3b32816 */ /* 0x000fce00000000b8 */
.L_x_5790:
[----:B------:R-:W-:Y:S05]  /*4f90*/  BSYNC.RECONVERGENT B2 ;  /* 0x0000000000027941 */ /* 0x000fea0003800200 */
.L_x_5773:
[----:B------:R-:W-:-:S04]  /*4fa0*/  ISETP.NE.U32.AND P0, PT, R3, RZ, PT ;  /* 0x000000ff0300720c */ /* 0x000fc80003f05070 */
[----:B------:R-:W-:-:S13]  /*4fb0*/  ISETP.NE.AND.EX P0, PT, R2, RZ, PT, P0 ;  /* 0x000000ff0200720c */ /* 0x000fda0003f05300 */
[----:B------:R-:W0:Y:S02]  /*4fc0*/  @P0 LDC.64 R2, c[0x0][0x478] ;  /* 0x00011e00ff020b82 */ /* 0x000e240000000a00 */
[C---:B0-----:R-:W-:Y:S01]  /*4fd0*/  @P0 IMAD.WIDE.U32 R2, R181.reuse, 0x20, R2 ;  /* 0x00000020b5020825 */ /* 0x041fe200078e0002 */
[----:B------:R-:W-:-:S04]  /*4fe0*/  IADD3 R181, PT, PT, R181, 0x20, RZ ;  /* 0x00000020b5b57810 */ /* 0x000fc80007ffe0ff */
[----:B------:R-:W-:Y:S04]  /*4ff0*/  @P0 STG.E.128 desc[UR6][R2.64], R148 ;  /* 0x0000009402000986 */ /* 0x000fe8000c101d06 */
[----:B------:R0:W-:Y:S02]  /*5000*/  @P0 STG.E.128 desc[UR6][R2.64+0x10], R152 ;  /* 0x0000109802000986 */ /* 0x0001e4000c101d06 */
[----:B0-----:R-:W0:Y:S02]  /*5010*/  @P2 LDC.64 R2, c[0x0][0x468] ;  /* 0x00011a00ff022b82 */ /* 0x001e240000000a00 */
[C---:B0-----:R-:W-:Y:S01]  /*5020*/  @P2 IMAD.WIDE.U32 R2, R180.reuse, 0x10, R2 ;  /* 0x00000010b4022825 */ /* 0x041fe200078e0002 */
[----:B------:R-:W-:-:S04]  /*5030*/  IADD3 R180, PT, PT, R180, 0x20, RZ ;  /* 0x00000020b4b47810 */ /* 0x000fc80007ffe0ff */
[----:B------:R0:W-:Y:S03]  /*5040*/  @P2 STG.E.128 desc[UR6][R2.64], R176 ;  /* 0x000000b002002986 */ /* 0x0001e6000c101d06 */
.L_x_5770:
[----:B------:R-:W-:Y:S05]  /*5050*/  BSYNC.RECONVERGENT B1 ;  /* 0x0000000000017941 */ /* 0x000fea0003800200 */
.L_x_5769:
        /* <DEDUP_REMOVED lines=8> */
.L_x_5809:
[----:B------:R-:W-:Y:S05]  /*50e0*/  BSYNC.RECONVERGENT B2 ;  /* 0x0000000000027941 */ /* 0x000fea0003800200 */
.L_x_5808:
        /* <DEDUP_REMOVED lines=8> */
[----:B------:R-:W2:Y:S01]  /*5170*/  LDL R185, [R1+0x10] ;  /* 0x0000100001b97983 */ /* 0x000ea20000100800 */
[----:B01----:R-:W0:Y:S03]  /*5180*/  @P2 LDC R2, c[0x0][0x40c] ;  /* 0x00010300ff022b82 */ /* 0x003e260000000800 */
[----:B------:R-:W3:Y:S01]  /*5190*/  LDL R184, [R1+0x14] ;  /* 0x0000140001b87983 */ /* 0x000ee20000100800 */
[-CC-:B------:R-:W-:Y:S01]  /*51a0*/  @P1 FFMA.FTZ R3, R9, R183.reuse, R182.reuse ;  /* 0x000000b709031223 */ /* 0x180fe200000100b6 */
[----:B-----5:R-:W-:Y:S01]  /*51b0*/  MOV R148, R24 ;  /* 0x0000001800947202 */ /* 0x020fe20000000f00 */
[----:B------:R-:W-:Y:S01]  /*51c0*/  @P1 FFMA.FTZ R151, R11, R183, R182 ;  /* 0x000000b70b971223 */ /* 0x000fe200000100b6 */
[----:B------:R-:W4:Y:S01]  /*51d0*/  LDL R154, [R1+0x18] ;  /* 0x00001800019a7983 */ /* 0x000f220000100800 */
[----:B------:R-:W-:Y:S01]  /*51e0*/  @P1 FADD.FTZ R3, R237, -R3 ;  /* 0x80000003ed031221 */ /* 0x000fe20000010000 */
[----:B------:R-:W-:Y:S01]  /*51f0*/  MOV R149, R25 ;  /* 0x0000001900957202 */ /* 0x000fe20000000f00 */
[----:B------:R-:W-:Y:S01]  /*5200*/  @P1 FADD.FTZ R151, R234, -R151 ;  /* 0x80000097ea971221 */ /* 0x000fe20000010000 */
[----:B------:R-:W-:Y:S01]  /*5210*/  @P2 SHF.L.U32 R150, R32, 0x10, RZ ;  /* 0x0000001020962819 */ /* 0x000fe200000006ff */
[----:B------:R-:W-:Y:S01]  /*5220*/  @P1 FFMA.FTZ R148, R4, R3, R24 ;  /* 0x0000000304941223 */ /* 0x000fe20000010018 */
[----:B------:R-:W-:-:S04]  /*5230*/  @P1 FFMA.FTZ R3, R196, R183, R182 ;  /* 0x000000b7c4031223 */ /* 0x000fc800000100b6 */
[----:B------:R-:W-:-:S04]  /*5240*/  @P1 FADD.FTZ R3, R195, -R3 ;  /* 0x80000003c3031221 */ /* 0x000fc80000010000 */
[----:B------:R-:W-:Y:S01]  /*5250*/  @P1 FFMA.FTZ R149, R4, R3, R25 ;  /* 0x0000000304951223 */ /* 0x000fe20000010019 */
[----:B------:R-:W-:Y:S01]  /*5260*/  @P2 SHF.L.U32 R3, R172, 0x10, RZ ;  /* 0x00000010ac032819 */ /* 0x000fe200000006ff */
[----:B0-----:R-:W-:-:S04]  /*5270*/  @P2 FMUL.FTZ R2, R148, R2 ;  /* 0x0000000294022220 */ /* 0x001fc80000410000 */
[----:B------:R-:W-:Y:S01]  /*5280*/  @P2 FFMA.FTZ R112, R3, R2, R112 ;  /* 0x0000000203702223 */ /* 0x000fe20000010070 */
[----:B------:R-:W-:Y:S01]  /*5290*/  @P2 FMUL.FTZ R2, R2, R150 ;  /* 0x0000009602022220 */ /* 0x000fe20000410000 */
[----:B------:R-:W0:Y:S01]  /*52a0*/  @P2 LDC R3, c[0x0][0x40c] ;  /* 0x00010300ff032b82 */ /* 0x000e220000000800 */
[----:B------:R-:W-:Y:S01]  /*52b0*/  MOV R150, R26 ;  /* 0x0000001a00967202 */ /* 0x000fe20000000f00 */
[----:B------:R-:W-:Y:S02]  /*52c0*/  @P1 FFMA.FTZ R150, R4, R151, R26 ;  /* 0x0000009704961223 */ /* 0x000fe4000001001a */
[----:B------:R-:W-:-:S04]  /*52d0*/  @P2 F2FP.BF16.F32.PACK_AB R151, RZ, R2 ;  /* 0x00000002ff97223e */ /* 0x000fc800000010ff */
[----:B------:R-:W1:Y:S01]  /*52e0*/  @P2 LDC R2, c[0x0][0x40c] ;  /* 0x00010300ff022b82 */ /* 0x000e620000000800 */
[----:B------:R-:W-:Y:S02]  /*52f0*/  @P2 PRMT R176, R151, 0x7610, R176 ;  /* 0x0000761097b02816 */ /* 0x000fe400000000b0 */
[----:B------:R-:W-:-:S04]  /*5300*/  @P2 PRMT R151, R172, 0x7632, R151 ;  /* 0x00007632ac972816 */ /* 0x000fc80000000097 */
[----:B------:R-:W-:Y:S01]  /*5310*/  @P2 SHF.L.U32 R151, R151, 0x10, RZ ;  /* 0x0000001097972819 */ /* 0x000fe200000006ff */
[----:B0-----:R-:W-:-:S04]  /*5320*/  @P2 FMUL.FTZ R3, R149, R3 ;  /* 0x0000000395032220 */ /* 0x001fc80000410000 */
[----:B------:R-:W-:Y:S01]  /*5330*/  @P2 FFMA.FTZ R113, R3, R151, R113 ;  /* 0x0000009703712223 */ /* 0x000fe20000010071 */
[----:B-1----:R-:W-:Y:S01]  /*5340*/  @P2 FMUL.FTZ R2, R150, R2 ;  /* 0x0000000296022220 */ /* 0x002fe20000410000 */
[----:B------:R-:W-:Y:S02]  /*5350*/  MOV R153, R21 ;  /* 0x0000001500997202 */ /* 0x000fe40000000f00 */
[----:B--2---:R-:W-:-:S05]  /*5360*/  @P2 SHF.L.U32 R151, R185, 0x10, RZ ;  /* 0x00000010b9972819 */ /* 0x004fca00000006ff */
[----:B------:R-:W-:Y:S01]  /*5370*/  @P2 FMUL.FTZ R3, R3, R151 ;  /* 0x0000009703032220 */ /* 0x000fe20000410000 */
[----:B------:R-:W-:-:S05]  /*5380*/  @P2 SHF.L.U32 R151, R173, 0x10, RZ ;  /* 0x00000010ad972819 */ /* 0x000fca00000006ff */
[----:B------:R-:W-:Y:S01]  /*5390*/  @P2 FFMA.FTZ R114, R151, R2, R114 ;  /* 0x0000000297722223 */ /* 0x000fe20000010072 */
[----:B------:R-:W-:-:S05]  /*53a0*/  @P2 SHF.L.U32 R151, R33, 0x10, RZ ;  /* 0x0000001021972819 */ /* 0x000fca00000006ff */
[----:B------:R-:W-:Y:S01]  /*53b0*/  @P2 FMUL.FTZ R2, R2, R151 ;  /* 0x0000009702022220 */ /* 0x000fe20000410000 */
[----:B------:R-:W-:-:S04]  /*53c0*/  @P1 FFMA.FTZ R151, R208, R183, R182 ;  /* 0x000000b7d0971223 */ /* 0x000fc800000100b6 */
[----:B------:R-:W-:Y:S01]  /*53d0*/  @P1 FADD.FTZ R152, R215, -R151 ;  /* 0x80000097d7981221 */ /* 0x000fe20000010000 */
[----:B------:R-:W-:-:S03]  /*53e0*/  MOV R151, R27 ;  /* 0x0000001b00977202 */ /* 0x000fc60000000f00 */
[----:B------:R-:W-:Y:S02]  /*53f0*/  @P1 FFMA.FTZ R151, R4, R152, R27 ;  /* 0x0000009804971223 */ /* 0x000fe4000001001b */
[----:B------:R-:W0:Y:S01]  /*5400*/  @P2 LDC R152, c[0x0][0x40c] ;  /* 0x00010300ff982b82 */ /* 0x000e220000000800 */
[----:B------:R-:W-:Y:S02]  /*5410*/  @P2 F2FP.BF16.F32.PACK_AB R2, RZ, R2 ;  /* 0x00000002ff02223e */ /* 0x000fe400000010ff */
[----:B------:R-:W-:Y:S02]  /*5420*/  @P2 F2FP.BF16.F32.PACK_AB R3, RZ, R3 ;  /* 0x00000003ff03223e */ /* 0x000fe400000010ff */
[----:B------:R-:W-:Y:S02]  /*5430*/  @P2 PRMT R177, R2, 0x7610, R177 ;  /* 0x0000761002b12816 */ /* 0x000fe400000000b1 */
[----:B------:R-:W-:Y:S02]  /*5440*/  @P2 PRMT R2, R173, 0x7632, R2 ;  /* 0x00007632ad022816 */ /* 0x000fe40000000002 */
[----:B------:R-:W-:-:S02]  /*5450*/  @P2 PRMT R176, R176, 0x5410, R3 ;  /* 0x00005410b0b02816 */ /* 0x000fc40000000003 */
[----:B------:R-:W-:Y:S01]  /*5460*/  @P2 SHF.L.U32 R2, R2, 0x10, RZ ;  /* 0x0000001002022819 */ /* 0x000fe200000006ff */
[----:B0-----:R-:W-:-:S04]  /*5470*/  @P2 FMUL.FTZ R3, R151, R152 ;  /* 0x0000009897032220 */ /* 0x001fc80000410000 */
[----:B------:R-:W-:Y:S01]  /*5480*/  @P2 FFMA.FTZ R115, R3, R2, R115 ;  /* 0x0000000203732223 */ /* 0x000fe20000010073 */
[----:B---3--:R-:W-:-:S05]  /*5490*/  @P2 SHF.L.U32 R2, R184, 0x10, RZ ;  /* 0x00000010b8022819 */ /* 0x008fca00000006ff */
[----:B------:R-:W-:-:S05]  /*54a0*/  @P2 FMUL.FTZ R2, R3, R2 ;  /* 0x0000000203022220 */ /* 0x000fca0000410000 */
[----:B------:R-:W-:-:S04]  /*54b0*/  @P2 F2FP.BF16.F32.PACK_AB R2, RZ, R2 ;  /* 0x00000002ff02223e */ /* 0x000fc800000010ff */
[----:B------:R-:W-:Y:S01]  /*54c0*/  @P2 PRMT R177, R177, 0x5410, R2 ;  /* 0x00005410b1b12816 */ /* 0x000fe20000000002 */
[----:B------:R-:W-:-:S04]  /*54d0*/  @P1 FFMA.FTZ R2, R15, R183, R182 ;  /* 0x000000b70f021223 */ /* 0x000fc800000100b6 */
[----:B------:R-:W-:Y:S01]  /*54e0*/  @P1 FADD.FTZ R2, R231, -R2 ;  /* 0x80000002e7021221 */ /* 0x000fe20000010000 */
[----:B------:R-:W-:-:S03]  /*54f0*/  MOV R152, R20 ;  /* 0x0000001400987202 */ /* 0x000fc60000000f00 */
[----:B------:R-:W-:Y:S02]  /*5500*/  @P1 FFMA.FTZ R152, R4, R2, R20 ;  /* 0x0000000204981223 */ /* 0x000fe40000010014 */
[----:B------:R-:W0:Y:S01]  /*5510*/  @P2 LDC R2, c[0x0][0x40c] ;  /* 0x00010300ff022b82 */ /* 0x000e220000000800 */
[----:B------:R-:W-:Y:S02]  /*5520*/  @P2 IMAD.U32 R3, R174, 0x10000, RZ ;  /* 0x00010000ae032824 */ /* 0x000fe400078e00ff */
[----:B0-----:R-:W-:-:S04]  /*5530*/  @P2 FMUL.FTZ R2, R152, R2 ;  /* 0x0000000298022220 */ /* 0x001fc80000410000 */
[----:B------:R-:W-:Y:S01]  /*5540*/  @P2 FFMA.FTZ R116, R3, R2, R116 ;  /* 0x0000000203742223 */ /* 0x000fe20000010074 */
[----:B------:R-:W-:-:S05]  /*5550*/  @P2 SHF.L.U32 R3, R34, 0x10, RZ ;  /* 0x0000001022032819 */ /* 0x000fca00000006ff */
[----:B------:R-:W-:-:S05]  /*5560*/  @P2 FMUL.FTZ R2, R2, R3 ;  /* 0x0000000302022220 */ /* 0x000fca0000410000 */
[----:B------:R-:W-:-:S04]  /*5570*/  @P2 F2FP.BF16.F32.PACK_AB R2, RZ, R2 ;  /* 0x00000002ff02223e */ /* 0x000fc800000010ff */
[----:B------:R-:W-:Y:S01]  /*5580*/  @P2 PRMT R178, R2, 0x7610, R178 ;  /* 0x0000761002b22816 */ /* 0x000fe200000000b2 */
[----:B------:R-:W-:-:S04]  /*5590*/  @P1 FFMA.FTZ R2, R216, R183, R182 ;  /* 0x000000b7d8021223 */ /* 0x000fc800000100b6 */
[----:B------:R-:W-:-:S04]  /*55a0*/  @P1 FADD.FTZ R2, R217, -R2 ;  /* 0x80000002d9021221 */ /* 0x000fc80000010000 */
[----:B------:R-:W-:Y:S02]  /*55b0*/  @P1 FFMA.FTZ R153, R4, R2, R21 ;  /* 0x0000000204991223 */ /* 0x000fe40000010015 */
[----:B------:R-:W0:Y:S01]  /*55c0*/  @P2 LDC R2, c[0x0][0x40c] ;  /* 0x00010300ff022b82 */ /* 0x000e220000000800 */
[----:B------:R-:W-:-:S04]  /*55d0*/  @P2 PRMT R3, R174, 0x7632, R3 ;  /* 0x00007632ae032816 */ /* 0x000fc80000000003 */
[----:B------:R-:W-:Y:S01]  /*55e0*/  @P2 SHF.L.U32 R3, R3, 0x10, RZ ;  /* 0x0000001003032819 */ /* 0x000fe200000006ff */
[----:B0-----:R-:W-:-:S04]  /*55f0*/  @P2 FMUL.FTZ R2, R153, R2 ;  /* 0x0000000299022220 */ /* 0x001fc80000410000 */
[----:B------:R-:W-:Y:S01]  /*5600*/  @P2 FFMA.FTZ R117, R2, R3, R117 ;  /* 0x0000000302752223 */ /* 0x000fe20000010075 */
[----:B----4-:R-:W-:-:S05]  /*5610*/  @P2 SHF.L.U32 R3, R154, 0x10, RZ ;  /* 0x000000109a032819 */ /* 0x010fca00000006ff */
        /* <DEDUP_REMOVED lines=8> */
[----:B------:R-:W-:Y:S01]  /*56a0*/  @P2 SHF.L.U32 R3, R175, 0x10, RZ ;  /* 0x00000010af032819 */ /* 0x000fe200000006ff */
[----:B0-----:R-:W-:-:S04]  /*56b0*/  @P2 FMUL.FTZ R2, R154, R2 ;  /* 0x000000029a022220 */ /* 0x001fc80000410000 */
[----:B------:R-:W-:Y:S01]  /*56c0*/  @P2 FFMA.FTZ R118, R3, R2, R118 ;  /* 0x0000000203762223 */ /* 0x000fe20000010076 */
[----:B------:R-:W-:-:S05]  /*56d0*/  @P2 SHF.L.U32 R3, R35, 0x10, RZ ;  /* 0x0000001023032819 */ /* 0x000fca00000006ff */
[----:B------:R-:W-:-:S05]  /*56e0*/  @P2 FMUL.FTZ R2, R2, R3 ;  /* 0x0000000302022220 */ /* 0x000fca0000410000 */
[----:B------:R-:W-:-:S04]  /*56f0*/  @P2 F2FP.BF16.F32.PACK_AB R2, RZ, R2 ;  /* 0x00000002ff02223e */ /* 0x000fc800000010ff */
[----:B------:R-:W-:Y:S01]  /*5700*/  @P2 PRMT R179, R2, 0x7610, R179 ;  /* 0x0000761002b32816 */ /* 0x000fe200000000b3 */
[----:B------:R-:W-:Y:S01]  /*5710*/  @P1 FFMA.FTZ R2, R239, R183, R182 ;  /* 0x000000b7ef021223 */ /* 0x000fe200000100b6 */
[----:B------:R-:W-:-:S03]  /*5720*/  MOV R3, R23 ;  /* 0x0000001700037202 */ /* 0x000fc60000000f00 */
[----:B------:R-:W-:-:S04]  /*5730*/  @P1 FADD.FTZ R2, R244, -R2 ;  /* 0x80000002f4021221 */ /* 0x000fc80000010000 */
[----:B------:R-:W-:-:S05]  /*5740*/  @P1 FFMA.FTZ R3, R4, R2, R23 ;  /* 0x0000000204031223 */ /* 0x000fca0000010017 */
[----:B------:R-:W-:Y:S01]  /*5750*/  MOV R155, R3 ;  /* 0x00000003009b7202 */ /* 0x000fe20000000f00 */
[----:B------:R-:W-:Y:S06]  /*5760*/  @!P2 BRA `(.L_x_5813) ;  /* 0x000000180050a947 */ /* 0x000fec0003800000 */
        /* <DEDUP_REMOVED lines=10> */
.L_x_5812:
[----:B------:R-:W2:Y:S04]  /*5810*/  LDL R186, [R1+0x10] ;  /* 0x0000100001ba7983 */ /* 0x000ea80000100800 */
[----:B------:R-:W3:Y:S04]  /*5820*/  LDL R185, [R1+0x14] ;  /* 0x0000140001b97983 */ /* 0x000ee80000100800 */
[----:B------:R-:W4:Y:S01]  /*5830*/  LDL R184, [R1+0x18] ;  /* 0x0000180001b87983 */ /* 0x000f220000100800 */
[----:B01----:R-:W-:-:S04]  /*5840*/  @P1 FFMA.FTZ R3, R9, R183, R182 ;  /* 0x000000b709031223 */ /* 0x003fc800000100b6 */
[----:B------:R-:W-:Y:S01]  /*5850*/  @P1 FADD.FTZ R3, R237, -R3 ;  /* 0x80000003ed031221 */ /* 0x000fe20000010000 */
[----:B-----5:R-:W-:-:S03]  /*5860*/  MOV R2, R24 ;  /* 0x0000001800027202 */ /* 0x020fc60000000f00 */
        /* <DEDUP_REMOVED lines=36> */
[--C-:B------:R-:W-:Y:S02]  /*5ab0*/  IMAD.MOV.U32 R2, RZ, RZ, R27.reuse ;  /* 0x000000ffff027224 */ /* 0x100fe400078e001b */
        /* <DEDUP_REMOVED lines=62> */
.L_x_5811:
[----:B------:R-:W-:-:S04]  /*5ea0*/  UISETP.NE.U32.AND UP0, UPT, UR14, URZ, UPT ;  /* 0x000000ff0e00728c */ /* 0x000fc8000bf05070 */
[----:B------:R-:W-:-:S06]  /*5eb0*/  UISETP.NE.AND.EX UP0, UPT, UR15, URZ, UPT, UP0 ;  /* 0x000000ff0f00728c */ /* 0x000fcc000bf05300 */
[----:B------:R-:W-:-:S13]  /*5ec0*/  PLOP3.LUT P0, PT, PT, PT, UP0, 0x80, 0x8 ;  /* 0x000000000008781c */ /* 0x000fda0003f0f008 */
[----:B------:R-:W-:Y:S05]  /*5ed0*/  @!P0 BRA `(.L_x_5814) ;  /* 0x00000008007c8947 */ /* 0x000fea0003800000 */
[-CC-:B------:R-:W-:Y:S01]  /*5ee0*/  FFMA.FTZ R148, R15, R183.reuse, R182.reuse ;  /* 0x000000b70f947223 */ /* 0x180fe200000100b6 */
[-CC-:B01----:R-:W-:Y:S01]  /*5ef0*/  FFMA.FTZ R2, R18, R183.reuse, R182.reuse ;  /* 0x000000b712027223 */ /* 0x183fe200000100b6 */
        /* <DEDUP_REMOVED lines=45> */
.L_x_5816:
[----:B------:R-:W-:Y:S05]  /*61d0*/  BSYNC.RECONVERGENT B3 ;  /* 0x0000000000037941 */ /* 0x000fea0003800200 */
.L_x_5815:
[----:B------:R-:W-:Y:S04]  /*61e0*/  BSSY.RECONVERGENT B3, `(.L_x_5817) ;  /* 0x0000010000037945 */ /* 0x000fe80003800200 */
[----:B------:R-:W-:Y:S05]  /*61f0*/  @!P2 BRA `(.L_x_5818) ;  /* 0x000000000038a947 */ /* 0x000fea0003800000 */
[----:B------:R-:W2:Y:S01]  /*6200*/  LDL R184, [R1+0x10] ;  /* 0x0000100001b87983 */ /* 0x000ea20000100800 */
        /* <DEDUP_REMOVED lines=8> */
[----:B------:R-:W-:Y:S01]  /*6290*/  FFMA.FTZ R113, R153, R154, R113 ;  /* 0x0000009a99717223 */ /* 0x000fe20000010071 */
[----:B--2---:R-:W-:-:S05]  /*62a0*/  SHF.L.U32 R154, R184, 0x10, RZ ;  /* 0x00000010b89a7819 */ /* 0x004fca00000006ff */
[----:B------:R-:W-:-:S05]  /*62b0*/  FMUL.FTZ R153, R154, R153 ;  /* 0x000000999a997220 */ /* 0x000fca0000410000 */
[----:B------:R-:W-:-:S04]  /*62c0*/  F2FP.BF16.F32.PACK_AB R153, RZ, R153 ;  /* 0x00000099ff99723e */ /* 0x000fc800000010ff */
[----:B------:R-:W-:-:S07]  /*62d0*/  PRMT R176, R176, 0x5410, R153 ;  /* 0x00005410b0b07816 */ /* 0x000fce0000000099 */
.L_x_5818:
[----:B------:R-:W-:Y:S05]  /*62e0*/  BSYNC.RECONVERGENT B3 ;  /* 0x0000000000037941 */ /* 0x000fea0003800200 */
.L_x_5817:
        /* <DEDUP_REMOVED lines=14> */
.L_x_5820:
[----:B------:R-:W-:Y:S05]  /*63d0*/  BSYNC.RECONVERGENT B3 ;  /* 0x0000000000037941 */ /* 0x000fea0003800200 */
.L_x_5819:
[----:B------:R-:W-:Y:S04]  /*63e0*/  BSSY.RECONVERGENT B3, `(.L_x_5821) ;  /* 0x0000010000037945 */ /* 0x000fe80003800200 */
[----:B------:R-:W-:Y:S05]  /*63f0*/  @!P2 BRA `(.L_x_5822) ;  /* 0x000000000038a947 */ /* 0x000fea0003800000 */
[----:B------:R-:W2:Y:S01]  /*6400*/  LDL R184, [R1+0x14] ;  /* 0x0000140001b87983 */ /* 0x000ea20000100800 */
        /* <DEDUP_REMOVED lines=8> */
[----:B------:R-:W-:Y:S01]  /*6490*/  FFMA.FTZ R115, R153, R154, R115 ;  /* 0x0000009a99737223 */ /* 0x000fe20000010073 */
[----:B--2---:R-:W-:-:S05]  /*64a0*/  SHF.L.U32 R154, R184, 0x10, RZ ;  /* 0x00000010b89a7819 */ /* 0x004fca00000006ff */
[----:B------:R-:W-:-:S05]  /*64b0*/  FMUL.FTZ R153, R154, R153 ;  /* 0x000000999a997220 */ /* 0x000fca0000410000 */
[----:B------:R-:W-:-:S04]  /*64c0*/  F2FP.BF16.F32.PACK_AB R153, RZ, R153 ;  /* 0x00000099ff99723e */ /* 0x000fc800000010ff */
[----:B------:R-:W-:-:S07]  /*64d0*/  PRMT R177, R177, 0x5410, R153 ;  /* 0x00005410b1b17816 */ /* 0x000fce0000000099 */
.L_x_5822:
[----:B------:R-:W-:Y:S05]  /*64e0*/  BSYNC.RECONVERGENT B3 ;  /* 0x0000000000037941 */ /* 0x000fea0003800200 */
.L_x_5821:
        /* <DEDUP_REMOVED lines=14> */
.L_x_5824:
[----:B------:R-:W-:Y:S05]  /*65d0*/  BSYNC.RECONVERGENT B3 ;  /* 0x0000000000037941 */ /* 0x000fea0003800200 */
.L_x_5823:
        /* <DEDUP_REMOVED lines=16> */
.L_x_5826:
[----:B------:R-:W-:Y:S05]  /*66e0*/  BSYNC.RECONVERGENT B3 ;  /* 0x0000000000037941 */ /* 0x000fea0003800200 */
.L_x_5825:
        /* <DEDUP_REMOVED lines=14> */
.L_x_5828:
[----:B------:R-:W-:Y:S05]  /*67d0*/  BSYNC.RECONVERGENT B3 ;  /* 0x0000000000037941 */ /* 0x000fea0003800200 */
.L_x_5827:
[----:B------:R-:W-:Y:S02]  /*67e0*/  MOV R154, R2 ;  /* 0x00000002009a7202 */ /* 0x000fe40000000f00 */
        /* <DEDUP_REMOVED lines=8> */
[----:B------:R-:W-:Y:S01]  /*6870*/  FMUL.FTZ R153, R154, R153 ;  /* 0x000000999a997220 */ /* 0x000fe20000410000 */
[----:B------:R-:W-:-:S04]  /*6880*/  MOV R154, R2 ;  /* 0x00000002009a7202 */ /* 0x000fc80000000f00 */
[----:B------:R-:W-:-:S04]  /*6890*/  F2FP.BF16.F32.PACK_AB R153, RZ, R153 ;  /* 0x00000099ff99723e */ /* 0x000fc800000010ff */
[----:B------:R-:W-:Y:S02]  /*68a0*/  PRMT R179, R179, 0x5410, R153 ;  /* 0x00005410b3b37816 */ /* 0x000fe40000000099 */
[----:B------:R-:W-:Y:S01]  /*68b0*/  MOV R153, R3 ;  /* 0x0000000300997202 */ /* 0x000fe20000000f00 */
[----:B------:R-:W-:Y:S06]  /*68c0*/  BRA `(.L_x_5813) ;  /* 0x0000000400f87947 */ /* 0x000fec0003800000 */
.L_x_5814:
        /* <DEDUP_REMOVED lines=14> */
.L_x_5830:
[----:B------:R-:W-:Y:S05]  /*69b0*/  BSYNC.RECONVERGENT B3 ;  /* 0x0000000000037941 */ /* 0x000fea0003800200 */
.L_x_5829:
[----:B------:R-:W-:Y:S04]  /*69c0*/  BSSY.RECONVERGENT B3, `(.L_x_5831) ;  /* 0x0000010000037945 */ /* 0x000fe80003800200 */
[----:B------:R-:W-:Y:S05]  /*69d0*/  @!P2 BRA `(.L_x_5832) ;  /* 0x000000000038a947 */ /* 0x000fea0003800000 */
[----:B------:R-:W2:Y:S01]  /*69e0*/  LDL R184, [R1+0x10] ;  /* 0x0000100001b87983 */ /* 0x000ea20000100800 */
        /* <DEDUP_REMOVED lines=13> */
.L_x_5832:
[----:B------:R-:W-:Y:S05]  /*6ac0*/  BSYNC.RECONVERGENT B3 ;  /* 0x0000000000037941 */ /* 0x000fea0003800200 */
.L_x_5831:
        /* <DEDUP_REMOVED lines=14> */
.L_x_5834:
[----:B------:R-:W-:Y:S05]  /*6bb0*/  BSYNC.RECONVERGENT B3 ;  /* 0x0000000000037941 */ /* 0x000fea0003800200 */
.L_x_5833:
        /* <DEDUP_REMOVED lines=12> */
[----:B--2---:R-:W-:-:S04]  /*6c80*/  IMAD.U32 R3, R184, 0x10000, RZ ;  /* 0x00010000b8037824 */ /* 0x004fc800078e00ff */
[----:B------:R-:W-:-:S05]  /*6c90*/  FMUL.FTZ R2, R3, R2 ;  /* 0x0000000203027220 */ /* 0x000fca0000410000 */
[----:B------:R-:W-:-:S04]  /*6ca0*/  F2FP.BF16.F32.PACK_AB R2, RZ, R2 ;  /* 0x00000002ff02723e */ /* 0x000fc800000010ff */
[----:B------:R-:W-:-:S07]  /*6cb0*/  PRMT R177, R177, 0x5410, R2 ;  /* 0x00005410b1b17816 */ /* 0x000fce0000000002 */
.L_x_5836:
[----:B------:R-:W-:Y:S05]  /*6cc0*/  BSYNC.RECONVERGENT B3 ;  /* 0x0000000000037941 */ /* 0x000fea0003800200 */
.L_x_5835:
        /* <DEDUP_REMOVED lines=14> */
.L_x_5838:
[----:B------:R-:W-:Y:S05]  /*6db0*/  BSYNC.RECONVERGENT B3 ;  /* 0x0000000000037941 */ /* 0x000fea0003800200 */
.L_x_5837:
        /* <DEDUP_REMOVED lines=16> */
.L_x_5840:
[----:B------:R-:W-:Y:S05]  /*6ec0*/  BSYNC.RECONVERGENT B3 ;  /* 0x0000000000037941 */ /* 0x000fea0003800200 */
.L_x_5839:
        /* <DEDUP_REMOVED lines=14> */
.L_x_5842:
[----:B------:R-:W-:Y:S05]  /*6fb0*/  BSYNC.RECONVERGENT B3 ;  /* 0x0000000000037941 */ /* 0x000fea0003800200 */
.L_x_5841:
        /* <DEDUP_REMOVED lines=15> */
.L_x_5813:
[----:B------:R-:W-:Y:S05]  /*70b0*/  BSYNC.RECONVERGENT B2 ;  /* 0x0000000000027941 */ /* 0x000fea0003800200 */
.L_x_5810:
[----:B01----:R-:W0:Y:S02]  /*70c0*/  @P0 LDC.64 R2, c[0x0][0x478] ;  /* 0x00011e00ff020b82 */ /* 0x003e240000000a00 */
        /* <DEDUP_REMOVED lines=8> */
.L_x_5807:
[----:B------:R-:W-:Y:S05]  /*7150*/  BSYNC.RECONVERGENT B1 ;  /* 0x0000000000017941 */ /* 0x000fea0003800200 */
.L_x_5806:
        /* <DEDUP_REMOVED lines=8> */
.L_x_5846:
[----:B------:R-:W-:Y:S05]  /*71e0*/  BSYNC.RECONVERGENT B2 ;  /* 0x0000000000027941 */ /* 0x000fea0003800200 */
.L_x_5845:
        /* <DEDUP_REMOVED lines=8> */
[----:B------:R-:W3:Y:S01]  /*7270*/  LDL R185, [R1] ;  /* 0x0000000001b97983 */ /* 0x000ee20000100800 */
[----:B012---:R-:W0:Y:S03]  /*7280*/  @P2 LDC R2, c[0x0][0x40c] ;  /* 0x00010300ff022b82 */ /* 0x007e260000000800 */
[----:B------:R-:W2:Y:S01]  /*7290*/  LDL R184, [R1+0x4] ;  /* 0x0000040001b87983 */ /* 0x000ea20000100800 */
        /* <DEDUP_REMOVED lines=28> */
[----:B---3--:R-:W-:-:S05]  /*7460*/  @P2 SHF.L.U32 R151, R185, 0x10, RZ ;  /* 0x00000010b9972819 */ /* 0x008fca00000006ff */
        /* <DEDUP_REMOVED lines=14> */
[----:B------:R-:W-:-:S03]  /*7550*/  @P2 PRMT R176, R176, 0x5410, R3 ;  /* 0x00005410b0b02816 */ /* 0x000fc60000000003 */
[----:B------:R-:W-:Y:S02]  /*7560*/  @P2 IMAD.U32 R2, R2, 0x10000, RZ ;  /* 0x0001000002022824 */ /* 0x000fe400078e00ff */
[----:B0-----:R-:W-:-:S04]  /*7570*/  @P2 FMUL.FTZ R3, R151, R152 ;  /* 0x0000009897032220 */ /* 0x001fc80000410000 */
[----:B------:R-:W-:Y:S01]  /*7580*/  @P2 FFMA.FTZ R123, R3, R2, R123 ;  /* 0x00000002037b2223 */ /* 0x000fe2000001007b */
[----:B--2---:R-:W-:-:S05]  /*7590*/  @P2 SHF.L.U32 R2, R184, 0x10, RZ ;  /* 0x00000010b8022819 */ /* 0x004fca00000006ff */
        /* <DEDUP_REMOVED lines=55> */
.L_x_5849:
[----:B------:R-:W3:Y:S04]  /*7910*/  LDL R186, [R1] ;  /* 0x0000000001ba7983 */ /* 0x000ee80000100800 */
[----:B------:R-:W4:Y:S04]  /*7920*/  LDL R185, [R1+0x4] ;  /* 0x0000040001b97983 */ /* 0x000f280000100800 */
[----:B------:R-:W4:Y:S01]  /*7930*/  LDL R184, [R1+0x8] ;  /* 0x0000080001b87983 */ /* 0x000f220000100800 */
[----:B012---:R-:W-:-:S04]  /*7940*/  @P1 FFMA.FTZ R3, R8, R183, R182 ;  /* 0x000000b708031223 */ /* 0x007fc800000100b6 */
        /* <DEDUP_REMOVED lines=101> */
.L_x_5848:
[----:B------:R-:W-:-:S04]  /*7fa0*/  UISETP.NE.U32.AND UP0, UPT, UR14, URZ, UPT ;  /* 0x000000ff0e00728c */ /* 0x000fc8000bf05070 */
[----:B------:R-:W-:-:S06]  /*7fb0*/  UISETP.NE.AND.EX UP0, UPT, UR15, URZ, UPT, UP0 ;  /* 0x000000ff0f00728c */ /* 0x000fcc000bf05300 */
[----:B------:R-:W-:-:S13]  /*7fc0*/  PLOP3.LUT P0, PT, PT, PT, UP0, 0x80, 0x8 ;  /* 0x000000000008781c */ /* 0x000fda0003f0f008 */
[----:B------:R-:W-:Y:S05]  /*7fd0*/  @!P0 BRA `(.L_x_5851) ;  /* 0x00000008007c8947 */ /* 0x000fea0003800000 */
[-CC-:B------:R-:W-:Y:S01]  /*7fe0*/  FFMA.FTZ R148, R14, R183.reuse, R182.reuse ;  /* 0x000000b70e947223 */ /* 0x180fe200000100b6 */
[-CC-:B012---:R-:W-:Y:S01]  /*7ff0*/  FFMA.FTZ R2, R17, R183.reuse, R182.reuse ;  /* 0x000000b711027223 */ /* 0x187fe200000100b6 */
        /* <DEDUP_REMOVED lines=45> */
.L_x_5853:
[----:B------:R-:W-:Y:S05]  /*82d0*/  BSYNC.RECONVERGENT B3 ;  /* 0x0000000000037941 */ /* 0x000fea0003800200 */
.L_x_5852:
[----:B------:R-:W-:Y:S04]  /*82e0*/  BSSY.RECONVERGENT B3, `(.L_x_5854) ;  /* 0x0000010000037945 */ /* 0x000fe80003800200 */
[----:B------:R-:W-:Y:S05]  /*82f0*/  @!P2 BRA `(.L_x_5855) ;  /* 0x000000000038a947 */ /* 0x000fea0003800000 */
[----:B------:R-:W2:Y:S01]  /*8300*/  LDL R184, [R1] ;  /* 0x0000000001b87983 */ /* 0x000ea20000100800 */
        /* <DEDUP_REMOVED lines=13> */
.L_x_5855:
[----:B------:R-:W-:Y:S05]  /*83e0*/  BSYNC.RECONVERGENT B3 ;  /* 0x0000000000037941 */ /* 0x000fea0003800200 */
.L_x_5854:
        /* <DEDUP_REMOVED lines=14> */
.L_x_5857:
[----:B------:R-:W-:Y:S05]  /*84d0*/  BSYNC.RECONVERGENT B3 ;  /* 0x0000000000037941 */ /* 0x000fea0003800200 */
.L_x_5856:
        /* <DEDUP_REMOVED lines=16> */
.L_x_5859:
[----:B------:R-:W-:Y:S05]  /*85e0*/  BSYNC.RECONVERGENT B3 ;  /* 0x0000000000037941 */ /* 0x000fea0003800200 */
.L_x_5858:
        /* <DEDUP_REMOVED lines=14> */
.L_x_5861:
[----:B------:R-:W-:Y:S05]  /*86d0*/  BSYNC.RECONVERGENT B3 ;  /* 0x0000000000037941 */ /* 0x000fea0003800200 */
.L_x_5860:
        /* <DEDUP_REMOVED lines=16> */
.L_x_5863:
[----:B------:R-:W-:Y:S05]  /*87e0*/  BSYNC.RECONVERGENT B3 ;  /* 0x0000000000037941 */ /* 0x000fea0003800200 */
.L_x_5862:
        /* <DEDUP_REMOVED lines=14> */
.L_x_5865:
[----:B------:R-:W-:Y:S05]  /*88d0*/  BSYNC.RECONVERGENT B3 ;  /* 0x0000000000037941 */ /* 0x000fea0003800200 */
.L_x_5864:
        /* <DEDUP_REMOVED lines=15> */
.L_x_5851:
        /* <DEDUP_REMOVED lines=14> */
.L_x_5867:
[----:B------:R-:W-:Y:S05]  /*8ab0*/  BSYNC.RECONVERGENT B3 ;  /* 0x0000000000037941 */ /* 0x000fea0003800200 */
.L_x_5866:
[----:B------:R-:W-:Y:S04]  /*8ac0*/  BSSY.RECONVERGENT B3, `(.L_x_5868) ;  /* 0x0000010000037945 */ /* 0x000fe80003800200 */
[----:B------:R-:W-:Y:S05]  /*8ad0*/  @!P2 BRA `(.L_x_5869) ;  /* 0x000000000038a947 */ /* 0x000fea0003800000 */
[----:B------:R-:W3:Y:S01]  /*8ae0*/  LDL R184, [R1] ;  /* 0x0000000001b87983 */ /* 0x000ee20000100800 */
        /* <DEDUP_REMOVED lines=9> */
[----:B---3--:R-:W-:-:S05]  /*8b80*/  SHF.L.U32 R3, R184, 0x10, RZ ;  /* 0x00000010b8037819 */ /* 0x008fca00000006ff */
[----:B------:R-:W-:-:S05]  /*8b90*/  FMUL.FTZ R2, R3, R2 ;  /* 0x0000000203027220 */ /* 0x000fca0000410000 */
[----:B------:R-:W-:-:S04]  /*8ba0*/  F2FP.BF16.F32.PACK_AB R2, RZ, R2 ;  /* 0x00000002ff02723e */ /* 0x000fc800000010ff */
[----:B------:R-:W-:-:S07]  /*8bb0*/  PRMT R176, R176, 0x5410, R2 ;  /* 0x00005410b0b07816 */ /* 0x000fce0000000002 */
.L_x_5869:
[----:B------:R-:W-:Y:S05]  /*8bc0*/  BSYNC.RECONVERGENT B3 ;  /* 0x0000000000037941 */ /* 0x000fea0003800200 */
.L_x_5868:
[----:B------:R-:W-:Y:S04]  /*8bd0*/  BSSY.RECONVERGENT B3, `(.L_x_5870) ;  /* 0x000000e000037945 */ /* 0x000fe80003800200 */
[----:B------:R-:W-:Y:S05]  /*8be0*/  @!P2 BRA `(.L_x_5871) ;  /* 0x000000000030a947 */ /* 0x000fea0003800000 */
[----:B012---:R-:W-:Y:S01]  /*8bf0*/  FFMA.FTZ R2, R10, R183, R182 ;  /* 0x000000b70a027223 */ /* 0x007fe200000100b6 */
[----:B------:R-:W-:Y:S01]  /*8c00*/  ISETP.GT.AND P3, PT, R5, RZ, PT ;  /* 0x000000ff0500720c */ /* 0x000fe20003f64270 */
[----:B-----5:R-:W-:Y:S02]  /*8c10*/  IMAD.U32 R3, R173, 0x10000, RZ ;  /* 0x00010000ad037824 */ /* 0x020fe400078e00ff */
        /* <DEDUP_REMOVED lines=9> */
.L_x_5871:
[----:B------:R-:W-:Y:S05]  /*8cb0*/  BSYNC.RECONVERGENT B3 ;  /* 0x0000000000037941 */ /* 0x000fea0003800200 */
.L_x_5870:
[----:B------:R-:W-:Y:S04]  /*8cc0*/  BSSY.RECONVERGENT B3, `(.L_x_5872) ;  /* 0x0000010000037945 */ /* 0x000fe80003800200 */
[----:B------:R-:W-:Y:S05]  /*8cd0*/  @!P2 BRA `(.L_x_5873) ;  /* 0x000000000038a947 */ /* 0x000fea0003800000 */
[----:B------:R-:W3:Y:S01]  /*8ce0*/  LDL R184, [R1+0x4] ;  /* 0x0000040001b87983 */ /* 0x000ee20000100800 */
        /* <DEDUP_REMOVED lines=13> */
.L_x_5873:
[----:B------:R-:W-:Y:S05]  /*8dc0*/  BSYNC.RECONVERGENT B3 ;  /* 0x0000000000037941 */ /* 0x000fea0003800200 */
.L_x_5872:
        /* <DEDUP_REMOVED lines=14> */
.L_x_5875:
[----:B------:R-:W-:Y:S05]  /*8eb0*/  BSYNC.RECONVERGENT B3 ;  /* 0x0000000000037941 */ /* 0x000fea0003800200 */
.L_x_5874:
        /* <DEDUP_REMOVED lines=16> */
.L_x_5877:
[----:B------:R-:W-:Y:S05]  /*8fc0*/  BSYNC.RECONVERGENT B3 ;  /* 0x0000000000037941 */ /* 0x000fea0003800200 */
.L_x_5876:
        /* <DEDUP_REMOVED lines=14> */
.L_x_5879:
[----:B------:R-:W-:Y:S05]  /*90b0*/  BSYNC.RECONVERGENT B3 ;  /* 0x0000000000037941 */ /* 0x000fea0003800200 */
.L_x_5878:
        /* <DEDUP_REMOVED lines=15> */
.L_x_5850:
[----:B------:R-:W-:Y:S05]  /*91b0*/  BSYNC.RECONVERGENT B2 ;  /* 0x0000000000027941 */ /* 0x000fea0003800200 */
.L_x_5847:
[----:B012---:R-:W0:Y:S02]  /*91c0*/  @P0 LDC.64 R2, c[0x0][0x478] ;  /* 0x00011e00ff020b82 */ /* 0x007e240000000a00 */
        /* <DEDUP_REMOVED lines=8> */
.L_x_5844:
[----:B------:R-:W-:Y:S05]  /*9250*/  BSYNC.RECONVERGENT B1 ;  /* 0x0000000000017941 */ /* 0x000fea0003800200 */
.L_x_5843:
        /* <DEDUP_REMOVED lines=8> */
.L_x_5883:
[----:B------:R-:W-:Y:S05]  /*92e0*/  BSYNC.RECONVERGENT B2 ;  /* 0x0000000000027941 */ /* 0x000fea0003800200 */
.L_x_5882:
        /* <DEDUP_REMOVED lines=8> */
[----:B0123--:R-:W0:Y:S01]  /*9370*/  @P2 LDC R3, c[0x0][0x40c] ;  /* 0x00010300ff032b82 */ /* 0x00fe220000000800 */
[----:B------:R-:W-:Y:S01]  /*9380*/  @P1 FFMA.FTZ R2, R206, R183, R182 ;  /* 0x000000b7ce021223 */ /* 0x000fe200000100b6 */
[----:B-----5:R-:W-:Y:S02]  /*9390*/  MOV R148, R164 ;  /* 0x000000a400947202 */ /* 0x020fe40000000f00 */
[----:B------:R-:W-:Y:S01]  /*93a0*/  MOV R149, R165 ;  /* 0x000000a500957202 */ /* 0x000fe20000000f00 */
[----:B------:R-:W-:Y:S01]  /*93b0*/  @P1 FADD.FTZ R2, R205, -R2 ;  /* 0x80000002cd021221 */ /* 0x000fe20000010000 */
[----:B------:R-:W-:Y:S02]  /*93c0*/  @P2 SHF.L.U32 R5, R40, 0x10, RZ ;  /* 0x0000001028052819 */ /* 0x000fe400000006ff */
[----:B------:R-:W-:Y:S01]  /*93d0*/  MOV R150, R166 ;  /* 0x000000a600967202 */ /* 0x000fe20000000f00 */
[----:B------:R-:W-:Y:S01]  /*93e0*/  @P1 FFMA.FTZ R148, R4, R2, R164 ;  /* 0x0000000204941223 */ /* 0x000fe200000100a4 */
[----:B------:R-:W-:Y:S01]  /*93f0*/  @P1 FFMA.FTZ R2, R211, R183, R182 ;  /* 0x000000b7d3021223 */ /* 0x000fe200000100b6 */
[----:B------:R-:W-:-:S02]  /*9400*/  MOV R151, R167 ;  /* 0x000000a700977202 */ /* 0x000fc40000000f00 */
[----:B------:R-:W-:Y:S01]  /*9410*/  MOV R152, R168 ;  /* 0x000000a800987202 */ /* 0x000fe20000000f00 */
[----:B------:R-:W-:Y:S01]  /*9420*/  @P1 FADD.FTZ R2, R221, -R2 ;  /* 0x80000002dd021221 */ /* 0x000fe20000010000 */
[----:B------:R-:W-:Y:S02]  /*9430*/  MOV R153, R169 ;  /* 0x000000a900997202 */ /* 0x000fe40000000f00 */
[----:B------:R-:W-:Y:S01]  /*9440*/  MOV R154, R170 ;  /* 0x000000aa009a7202 */ /* 0x000fe20000000f00 */
[----:B------:R-:W-:Y:S01]  /*9450*/  @P1 FFMA.FTZ R149, R4, R2, R165 ;  /* 0x0000000204951223 */ /* 0x000fe200000100a5 */
[----:B------:R-:W-:Y:S01]  /*9460*/  @P2 SHF.L.U32 R2, R172, 0x10, RZ ;  /* 0x00000010ac022819 */ /* 0x000fe200000006ff */
[----:B0-----:R-:W-:-:S04]  /*9470*/  @P2 FMUL.FTZ R3, R148, R3 ;  /* 0x0000000394032220 */ /* 0x001fc80000410000 */
[----:B------:R-:W-:Y:S01]  /*9480*/  @P2 FFMA.FTZ R128, R2, R3, R128 ;  /* 0x0000000302802223 */ /* 0x000fe20000010080 */
[----:B------:R-:W-:Y:S01]  /*9490*/  @P2 FMUL.FTZ R3, R3, R5 ;  /* 0x0000000503032220 */ /* 0x000fe20000410000 */
[----:B------:R-:W0:Y:S01]  /*94a0*/  @P2 LDC R2, c[0x0][0x40c] ;  /* 0x00010300ff022b82 */ /* 0x000e220000000800 */
[----:B------:R-:W-:-:S04]  /*94b0*/  @P1 FFMA.FTZ R5, R204, R183, R182 ;  /* 0x000000b7cc051223 */ /* 0x000fc800000100b6 */
[----:B------:R-:W-:-:S04]  /*94c0*/  @P1 FADD.FTZ R5, R203, -R5 ;  /* 0x80000005cb051221 */ /* 0x000fc80000010000 */
[----:B------:R-:W-:Y:S01]  /*94d0*/  @P1 FFMA.FTZ R150, R4, R5, R166 ;  /* 0x0000000504961223 */ /* 0x000fe200000100a6 */
[----:B------:R-:W-:Y:S02]  /*94e0*/  @P2 F2FP.BF16.F32.PACK_AB R5, RZ, R3 ;  /* 0x00000003ff05223e */ /* 0x000fe400000010ff */
[----:B------:R-:W1:Y:S02]  /*94f0*/  @P2 LDC R3, c[0x0][0x40c] ;  /* 0x00010300ff032b82 */ /* 0x000e640000000800 */
[----:B------:R-:W-:Y:S02]  /*9500*/  @P2 PRMT R176, R5, 0x7610, R176 ;  /* 0x0000761005b02816 */ /* 0x000fe400000000b0 */
[----:B------:R-:W-:-:S04]  /*9510*/  @P2 PRMT R5, R172, 0x7632, R5 ;  /* 0x00007632ac052816 */ /* 0x000fc80000000005 */
[----:B------:R-:W-:Y:S01]  /*9520*/  @P2 SHF.L.U32 R5, R5, 0x10, RZ ;  /* 0x0000001005052819 */ /* 0x000fe200000006ff */
[----:B0-----:R-:W-:-:S04]  /*9530*/  @P2 FMUL.FTZ R2, R149, R2 ;  /* 0x0000000295022220 */ /* 0x001fc80000410000 */
[----:B------:R-:W-:Y:S01]  /*9540*/  @P2 FFMA.FTZ R129, R2, R5, R129 ;  /* 0x0000000502812223 */ /* 0x000fe20000010081 */
[----:B------:R-:W-:-:S05]  /*9550*/  @P2 SHF.L.U32 R5, R249, 0x10, RZ ;  /* 0x00000010f9052819 */ /* 0x000fca00000006ff */
[----:B------:R-:W-:Y:S01]  /*9560*/  @P2 FMUL.FTZ R2, R2, R5 ;  /* 0x0000000502022220 */ /* 0x000fe20000410000 */
[----:B------:R-:W-:Y:S02]  /*9570*/  @P2 IMAD.U32 R5, R173, 0x10000, RZ ;  /* 0x00010000ad052824 */ /* 0x000fe400078e00ff */
[----:B-1----:R-:W-:Y:S02]  /*9580*/  @P2 FMUL.FTZ R3, R150, R3 ;  /* 0x0000000396032220 */ /* 0x002fe40000410000 */
[----:B------:R-:W-:Y:S02]  /*9590*/  @P2 F2FP.BF16.F32.PACK_AB R2, RZ, R2 ;  /* 0x00000002ff02223e */ /* 0x000fe400000010ff */
[----:B------:R-:W-:Y:S01]  /*95a0*/  @P2 FFMA.FTZ R130, R5, R3, R130 ;  /* 0x0000000305822223 */ /* 0x000fe20000010082 */
[----:B------:R-:W-:Y:S02]  /*95b0*/  @P2 SHF.L.U32 R5, R41, 0x10, RZ ;  /* 0x0000001029052819 */ /* 0x000fe400000006ff */
[----:B------:R-:W-:-:S02]  /*95c0*/  @P2 PRMT R176, R176, 0x5410, R2 ;  /* 0x00005410b0b02816 */ /* 0x000fc40000000002 */
[----:B------:R-:W-:Y:S01]  /*95d0*/  @P2 PRMT R2, R173, 0x7632, R2 ;  /* 0x00007632ad022816 */ /* 0x000fe20000000002 */
[----:B------:R-:W-:Y:S01]  /*95e0*/  @P2 FMUL.FTZ R3, R3, R5 ;  /* 0x0000000503032220 */ /* 0x000fe20000410000 */
[----:B------:R-:W-:Y:S02]  /*95f0*/  @P1 FFMA.FTZ R5, R222, R183, R182 ;  /* 0x000000b7de051223 */ /* 0x000fe400000100b6 */
[----:B------:R-:W-:Y:S02]  /*9600*/  @P2 SHF.L.U32 R2, R2, 0x10, RZ ;  /* 0x0000001002022819 */ /* 0x000fe400000006ff */
[----:B------:R-:W-:Y:S01]  /*9610*/  @P1 FADD.FTZ R5, R223, -R5 ;  /* 0x80000005df051221 */ /* 0x000fe20000010000 */
[----:B------:R-:W-:-:S03]  /*9620*/  @P2 F2FP.BF16.F32.PACK_AB R3, RZ, R3 ;  /* 0x00000003ff03223e */ /* 0x000fc600000010ff */
[----:B------:R-:W-:Y:S01]  /*9630*/  @P1 FFMA.FTZ R151, R4, R5, R167 ;  /* 0x0000000504971223 */ /* 0x000fe200000100a7 */
[----:B------:R-:W-:Y:S01]  /*9640*/  @P2 PRMT R177, R3, 0x7610, R177 ;  /* 0x0000761003b12816 */ /* 0x000fe200000000b1 */
[----:B------:R-:W0:Y:S02]  /*9650*/  @P2 LDC R5, c[0x0][0x40c] ;  /* 0x00010300ff052b82 */ /* 0x000e240000000800 */
[----:B0-----:R-:W-:-:S04]  /*9660*/  @P2 FMUL.FTZ R3, R151, R5 ;  /* 0x0000000597032220 */ /* 0x001fc80000410000 */
[----:B------:R-:W-:Y:S01]  /*9670*/  @P2 FFMA.FTZ R131, R3, R2, R131 ;  /* 0x0000000203832223 */ /* 0x000fe20000010083 */
[----:B------:R-:W-:-:S05]  /*9680*/  @P2 SHF.L.U32 R2, R250, 0x10, RZ ;  /* 0x00000010fa022819 */ /* 0x000fca00000006ff */
        /* <DEDUP_REMOVED lines=11> */
[----:B------:R-:W-:Y:S02]  /*9740*/  @P2 FMUL.FTZ R2, R2, R3 ;  /* 0x0000000302022220 */ /* 0x000fe40000410000 */
[----:B------:R-:W0:Y:S03]  /*9750*/  @P2 LDC R3, c[0x0][0x40c] ;  /* 0x00010300ff032b82 */ /* 0x000e260000000800 */
[----:B------:R-:W-:-:S04]  /*9760*/  @P2 F2FP.BF16.F32.PACK_AB R2, RZ, R2 ;  /* 0x00000002ff02223e */ /* 0x000fc800000010ff */
[----:B------:R-:W-:Y:S01]  /*9770*/  @P2 PRMT R178, R2, 0x7610, R178 ;  /* 0x0000761002b22816 */ /* 0x000fe200000000b2 */
[----:B------:R-:W-:-:S04]  /*9780*/  @P1 FFMA.FTZ R2, R224, R183, R182 ;  /* 0x000000b7e0021223 */ /* 0x000fc800000100b6 */
[----:B------:R-:W-:-:S04]  /*9790*/  @P1 FADD.FTZ R2, R225, -R2 ;  /* 0x80000002e1021221 */ /* 0x000fc80000010000 */
[----:B------:R-:W-:Y:S01]  /*97a0*/  @P1 FFMA.FTZ R153, R4, R2, R169 ;  /* 0x0000000204991223 */ /* 0x000fe200000100a9 */
[----:B------:R-:W-:-:S04]  /*97b0*/  @P2 PRMT R2, R174, 0x7632, R2 ;  /* 0x00007632ae022816 */ /* 0x000fc80000000002 */
[----:B------:R-:W-:Y:S01]  /*97c0*/  @P2 SHF.L.U32 R2, R2, 0x10, RZ ;  /* 0x0000001002022819 */ /* 0x000fe200000006ff */
        /* <DEDUP_REMOVED lines=20> */
[----:B------:R-:W-:-:S05]  /*9910*/  @P1 FFMA.FTZ R2, R4, R3, R171 ;  /* 0x0000000304021223 */ /* 0x000fca00000100ab */
[----:B------:R-:W-:Y:S01]  /*9920*/  MOV R155, R2 ;  /* 0x00000002009b7202 */ /* 0x000fe20000000f00 */
[----:B------:R-:W-:Y:S06]  /*9930*/  @!P2 BRA `(.L_x_5887) ;  /* 0x000000180010a947 */ /* 0x000fec0003800000 */
[----:B------:R-:W-:Y:S01]  /*9940*/  PRMT R3, R175, 0x7632, R3 ;  /* 0x00007632af037816 */ /* 0x000fe20000000003 */
[----:B------:R-:W-:-:S03]  /*9950*/  FMUL.FTZ R2, R2, UR12 ;  /* 0x0000000c02027c20 */ /* 0x000fc60008410000 */
[----:B------:R-:W-:-:S05]  /*9960*/  SHF.L.U32 R3, R3, 0x10, RZ ;  /* 0x0000001003037819 */ /* 0x000fca00000006ff */
[----:B------:R-:W-:Y:S01]  /*9970*/  FFMA.FTZ R135, R2, R3, R135 ;  /* 0x0000000302877223 */ /* 0x000fe20000010087 */
[----:B------:R-:W-:-:S05]  /*9980*/  SHF.L.U32 R3, R252, 0x10, RZ ;  /* 0x00000010fc037819 */ /* 0x000fca00000006ff */
[----:B------:R-:W-:-:S05]  /*9990*/  FMUL.FTZ R2, R2, R3 ;  /* 0x0000000302027220 */ /* 0x000fca0000410000 */
[----:B------:R-:W-:-:S04]  /*99a0*/  F2FP.BF16.F32.PACK_AB R2, RZ, R2 ;  /* 0x00000002ff02723e */ /* 0x000fc800000010ff */
[----:B------:R-:W-:Y:S01]  /*99b0*/  PRMT R179, R179, 0x5410, R2 ;  /* 0x00005410b3b37816 */ /* 0x000fe20000000002 */
[----:B------:R-:W-:Y:S06]  /*99c0*/  BRA `(.L_x_5887) ;  /* 0x0000001400ec7947 */ /* 0x000fec0003800000 */
.L_x_5886:
[----:B0123--:R-:W-:Y:S01]  /*99d0*/  @P1 FFMA.FTZ R3, R206, R183, R182 ;  /* 0x000000b7ce031223 */ /* 0x00ffe200000100b6 */
[----:B-----5:R-:W-:-:S03]  /*99e0*/  MOV R2, R164 ;  /* 0x000000a400027202 */ /* 0x020fc60000000f00 */
[----:B------:R-:W-:-:S04]  /*99f0*/  @P1 FADD.FTZ R3, R205, -R3 ;  /* 0x80000003cd031221 */ /* 0x000fc80000010000 */
        /* <DEDUP_REMOVED lines=93> */
[----:B------:R-:W-:-:S05]  /*9fd0*/  SHF.L.U32 R3, R252, 0x10, RZ ;  /* 0x00000010fc037819 */ /* 0x000fca00000006ff */
[----:B------:R-:W-:-:S05]  /*9fe0*/  FMUL.FTZ R2, R3, R2 ;  /* 0x0000000203027220 */ /* 0x000fca0000410000 */
[----:B------:R-:W-:-:S04]  /*9ff0*/  F2FP.BF16.F32.PACK_AB R2, RZ, R2 ;  /* 0x00000002ff02723e */ /* 0x000fc800000010ff */
[----:B------:R-:W-:Y:S01]  /*a000*/  PRMT R179, R179, 0x5410, R2 ;  /* 0x00005410b3b37816 */ /* 0x000fe20000000002 */
[----:B------:R-:W-:Y:S06]  /*a010*/  BRA `(.L_x_5887) ;  /* 0x0000001000587947 */ /* 0x000fec0003800000 */
.L_x_5885:
[----:B------:R-:W-:-:S04]  /*a020*/  UISETP.NE.U32.AND UP0, UPT, UR14, URZ, UPT ;  /* 0x000000ff0e00728c */ /* 0x000fc8000bf05070 */
[----:B------:R-:W-:-:S06]  /*a030*/  UISETP.NE.AND.EX UP0, UPT, UR15, URZ, UPT, UP0 ;  /* 0x000000ff0f00728c */ /* 0x000fcc000bf05300 */
[----:B------:R-:W-:-:S13]  /*a040*/  PLOP3.LUT P0, PT, PT, PT, UP0, 0x80, 0x8 ;  /* 0x000000000008781c */ /* 0x000fda0003f0f008 */
[----:B------:R-:W-:Y:S05]  /*a050*/  @!P0 BRA `(.L_x_5888) ;  /* 0x0000000800608947 */ /* 0x000fea0003800000 */
[----:B------:R-:W-:Y:S01]  /*a060*/  BSSY.RECONVERGENT B3, `(.L_x_5889) ;  /* 0x000000f000037945 */ /* 0x000fe20003800200 */
[----:B------:R-:W-:-:S03]  /*a070*/  ISETP.GT.AND P1, PT, R5, RZ, PT ;  /* 0x000000ff0500720c */ /* 0x000fc60003f24270 */
[----:B------:R-:W-:Y:S10]  /*a080*/  @!P2 BRA `(.L_x_5890) ;  /* 0x000000000030a947 */ /* 0x000ff40003800000 */
[----:B0123--:R-:W-:Y:S01]  /*a090*/  FFMA.FTZ R2, R206, R183, R182 ;  /* 0x000000b7ce027223 */ /* 0x00ffe200000100b6 */
        /* <DEDUP_REMOVED lines=11> */
.L_x_5890:
[----:B------:R-:W-:Y:S05]  /*a150*/  BSYNC.RECONVERGENT B3 ;  /* 0x0000000000037941 */ /* 0x000fea0003800200 */
.L_x_5889:
        /* <DEDUP_REMOVED lines=15> */
.L_x_5892:
[----:B------:R-:W-:Y:S05]  /*a250*/  BSYNC.RECONVERGENT B3 ;  /* 0x0000000000037941 */ /* 0x000fea0003800200 */
.L_x_5891:
        /* <DEDUP_REMOVED lines=14> */
.L_x_5894:
[----:B------:R-:W-:Y:S05]  /*a340*/  BSYNC.RECONVERGENT B3 ;  /* 0x0000000000037941 */ /* 0x000fea0003800200 */
.L_x_5893:
        /* <DEDUP_REMOVED lines=15> */
.L_x_5896:
[----:B------:R-:W-:Y:S05]  /*a440*/  BSYNC.RECONVERGENT B3 ;  /* 0x0000000000037941 */ /* 0x000fea0003800200 */
.L_x_5895:
        /* <DEDUP_REMOVED lines=14> */
.L_x_5898:
[----:B------:R-:W-:Y:S05]  /*a530*/  BSYNC.RECONVERGENT B3 ;  /* 0x0000000000037941 */ /* 0x000fea0003800200 */
.L_x_5897:
        /* <DEDUP_REMOVED lines=15> */
.L_x_5900:
[----:B------:R-:W-:Y:S05]  /*a630*/  BSYNC.RECONVERGENT B3 ;  /* 0x0000000000037941 */ /* 0x000fea0003800200 */
.L_x_5899:
        /* <DEDUP_REMOVED lines=14> */
.L_x_5902:
[----:B------:R-:W-:Y:S05]  /*a720*/  BSYNC.RECONVERGENT B3 ;  /* 0x0000000000037941 */ /* 0x000fea0003800200 */
.L_x_5901:
[-CC-:B0123--:R-:W-:Y:S01]  /*a730*/  FFMA.FTZ R2, R242, R183.reuse, R182.reuse ;  /* 0x000000b7f2027223 */ /* 0x18ffe200000100b6 */
        /* <DEDUP_REMOVED lines=23> */
[----:B------:R-:W-:-:S02]  /*a8b0*/  FSEL R2, R2, RZ, P1 ;  /* 0x000000ff02027208 */ /* 0x000fc40000800000 */
[----:B------:R-:W-:Y:S02]  /*a8c0*/  FSEL R154, R150, RZ, P1 ;  /* 0x000000ff969a7208 */ /* 0x000fe40000800000 */
[----:B------:R-:W-:Y:S02]  /*a8d0*/  FSEL R153, R149, RZ, P1 ;  /* 0x000000ff95997208 */ /* 0x000fe40000800000 */
[----:B------:R-:W-:Y:S02]  /*a8e0*/  FSEL R152, R148, RZ, P1 ;  /* 0x000000ff94987208 */ /* 0x000fe40000800000 */
[----:B------:R-:W-:Y:S02]  /*a8f0*/  FSEL R151, R151, RZ, P1 ;  /* 0x000000ff97977208 */ /* 0x000fe40000800000 */
[----:B------:R-:W-:Y:S02]  /*a900*/  FSEL R150, R5, RZ, P1 ;  /* 0x000000ff05967208 */ /* 0x000fe40000800000 */
[----:B------:R-:W-:-:S02]  /*a910*/  FSEL R149, R3, RZ, P1 ;  /* 0x000000ff03957208 */ /* 0x000fc40000800000 */
[----:B------:R-:W-:Y:S02]  /*a920*/  FSEL R148, R4, RZ, P1 ;  /* 0x000000ff04947208 */ /* 0x000fe40000800000 */
        /* <DEDUP_REMOVED lines=11> */
.L_x_5888:
        /* <DEDUP_REMOVED lines=14> */
.L_x_5904:
[----:B------:R-:W-:Y:S05]  /*aac0*/  BSYNC.RECONVERGENT B3 ;  /* 0x0000000000037941 */ /* 0x000fea0003800200 */
.L_x_5903:
        /* <DEDUP_REMOVED lines=15> */
.L_x_5906:
[----:B------:R-:W-:Y:S05]  /*abc0*/  BSYNC.RECONVERGENT B3 ;  /* 0x0000000000037941 */ /* 0x000fea0003800200 */
.L_x_5905:
[----:B------:R-:W-:Y:S04]  /*abd0*/  BSSY.RECONVERGENT B3, `(.L_x_5907) ;  /* 0x000000e000037945 */ /* 0x000fe80003800200 */
[----:B------:R-:W-:Y:S05]  /*abe0*/  @!P2 BRA `(.L_x_5908) ;  /* 0x000000000030a947 */ /* 0x000fea0003800000 */
        /* <DEDUP_REMOVED lines=12> */
.L_x_5908:
[----:B------:R-:W-:Y:S05]  /*acb0*/  BSYNC.RECONVERGENT B3 ;  /* 0x0000000000037941 */ /* 0x000fea0003800200 */
.L_x_5907:
        /* <DEDUP_REMOVED lines=15> */
.L_x_5910:
[----:B------:R-:W-:Y:S05]  /*adb0*/  BSYNC.RECONVERGENT B3 ;  /* 0x0000000000037941 */ /* 0x000fea0003800200 */
.L_x_5909:
        /* <DEDUP_REMOVED lines=14> */
.L_x_5912:
[----:B------:R-:W-:Y:S05]  /*aea0*/  BSYNC.RECONVERGENT B3 ;  /* 0x0000000000037941 */ /* 0x000fea0003800200 */
.L_x_5911:
        /* <DEDUP_REMOVED lines=15> */
.L_x_5914:
[----:B------:R-:W-:Y:S05]  /*afa0*/  BSYNC.RECONVERGENT B3 ;  /* 0x0000000000037941 */ /* 0x000fea0003800200 */
.L_x_5913:
        /* <DEDUP_REMOVED lines=14> */
.L_x_5916:
[----:B------:R-:W-:Y:S05]  /*b090*/  BSYNC.RECONVERGENT B3 ;  /* 0x0000000000037941 */ /* 0x000fea0003800200 */
.L_x_5915:
[----:B0123--:R-:W-:Y:S01]  /*b0a0*/  FFMA.FTZ R2, R242, R183, R182 ;  /* 0x000000b7f2027223 */ /* 0x00ffe200000100b6 */
[----:B------:R-:W-:-:S03]  /*b0b0*/  ISETP.GT.AND P1, PT, R5, RZ, PT ;  /* 0x000000ff0500720c */ /* 0x000fc60003f24270 */
[----:B------:R-:W-:-:S04]  /*b0c0*/  FADD.FTZ R2, R241, -R2 ;  /* 0x80000002f1027221 */ /* 0x000fc80000010000 */
[----:B-----5:R-:W-:Y:S02]  /*b0d0*/  FMUL.FTZ R3, R4, R2 ;  /* 0x0000000204037220 */ /* 0x020fe40000410000 */
[----:B------:R-:W0:Y:S03]  /*b0e0*/  @P2 LDC R2, c[0x0][0x40c] ;  /* 0x00010300ff022b82 */ /* 0x000e260000000800 */
[----:B------:R-:W-:-:S05]  /*b0f0*/  FSEL R3, R3, RZ, P1 ;  /* 0x000000ff03037208 */ /* 0x000fca0000800000 */
[----:B0-----:R-:W-:Y:S01]  /*b100*/  @P2 FMUL.FTZ R2, R3, R2 ;  /* 0x0000000203022220 */ /* 0x001fe20000410000 */
[----:B------:R-:W-:-:S04]  /*b110*/  @P2 PRMT R3, R175, 0x7632, R3 ;  /* 0x00007632af032816 */ /* 0x000fc80000000003 */
[----:B------:R-:W-:-:S05]  /*b120*/  @P2 SHF.L.U32 R3, R3, 0x10, RZ ;  /* 0x0000001003032819 */ /* 0x000fca00000006ff */
[----:B------:R-:W-:Y:S01]  /*b130*/  @P2 FFMA.FTZ R135, R2, R3, R135 ;  /* 0x0000000302872223 */ /* 0x000fe20000010087 */
[----:B------:R-:W-:-:S05]  /*b140*/  @P2 SHF.L.U32 R3, R252, 0x10, RZ ;  /* 0x00000010fc032819 */ /* 0x000fca00000006ff */
[----:B------:R-:W-:-:S05]  /*b150*/  @P2 FMUL.FTZ R2, R3, R2 ;  /* 0x0000000203022220 */ /* 0x000fca0000410000 */
[----:B------:R-:W-:-:S04]  /*b160*/  @P2 F2FP.BF16.F32.PACK_AB R2, RZ, R2 ;  /* 0x00000002ff02223e */ /* 0x000fc800000010ff */
[----:B------:R-:W-:-:S07]  /*b170*/  @P2 PRMT R179, R179, 0x5410, R2 ;  /* 0x00005410b3b32816 */ /* 0x000fce0000000002 */
.L_x_5887:
[----:B------:R-:W-:Y:S05]  /*b180*/  BSYNC.RECONVERGENT B2 ;  /* 0x0000000000027941 */ /* 0x000fea0003800200 */
.L_x_5884:
[----:B------:R-:W0:Y:S02]  /*b190*/  @P0 LDC.64 R2, c[0x0][0x478] ;  /* 0x00011e00ff020b82 */ /* 0x000e240000000a00 */
[----:B0-----:R-:W-:-:S05]  /*b1a0*/  @P0 IMAD.WIDE.U32 R2, R181, 0x20, R2 ;  /* 0x00000020b5020825 */ /* 0x001fca00078e0002 */
[----:B------:R-:W-:Y:S04]  /*b1b0*/  @P0 STG.E.128 desc[UR6][R2.64], R148 ;  /* 0x0000009402000986 */ /* 0x000fe8000c101d06 */
[----:B------:R0:W-:Y:S02]  /*b1c0*/  @P0 STG.E.128 desc[UR6][R2.64+0x10], R152 ;  /* 0x0000109802000986 */ /* 0x0001e4000c101d06 */
[----:B0-----:R-:W0:Y:S02]  /*b1d0*/  @P2 LDC.64 R2, c[0x0][0x468] ;  /* 0x00011a00ff022b82 */ /* 0x001e240000000a00 */
[----:B0-----:R-:W-:-:S05]  /*b1e0*/  @P2 IMAD.WIDE.U32 R2, R180, 0x10, R2 ;  /* 0x00000010b4022825 */ /* 0x001fca00078e0002 */
[----:B------:R3:W-:Y:S02]  /*b1f0*/  @P2 STG.E.128 desc[UR6][R2.64], R176 ;  /* 0x000000b002002986 */ /* 0x0007e4000c101d06 */
.L_x_5881:
[----:B------:R-:W-:Y:S05]  /*b200*/  BSYNC.RECONVERGENT B1 ;  /* 0x0000000000017941 */ /* 0x000fea0003800200 */
.L_x_5880:
[----:B0123--:R-:W0:Y:S02]  /*b210*/  LDC.64 R2, c[0x0][0x380] ;  /* 0x0000e000ff027b82 */ /* 0x00fe240000000a00 */
[----:B0-----:R-:W-:-:S04]  /*b220*/  LEA R6, R2, R6, 0x2 ;  /* 0x0000000602067211 */ /* 0x001fc800078e10ff */
[----:B------:R-:W-:-:S13]  /*b230*/  ISETP.GE.AND P0, PT, R6, R3, PT ;  /* 0x000000030600720c */ /* 0x000fda0003f06270 */
[----:B------:R-:W-:Y:S05]  /*b240*/  @!P0 BRA `(.L_x_5917) ;  /* 0xffffff5c003c8947 */ /* 0x000fea000383ffff */
.L_x_5758:
[----:B------:R-:W-:Y:S05]  /*b250*/  BSYNC B0 ;  /* 0x0000000000007941 */ /* 0x000fea0003800000 */
.L_x_5757:
[----:B------:R-:W0:Y:S01]  /*b260*/  S2R R180, SR_TID.X ;  /* 0x0000000000b47919 */ /* 0x000e220000002100 */
[----:B-----5:R-:W-:Y:S01]  /*b270*/  MOV R4, 0x400 ;  /* 0x0000040000047802 */ /* 0x020fe20000000f00 */
        /* <DEDUP_REMOVED lines=13> */
[----:B------:R2:W-:Y:S04]  /*b350*/  STS.128 [R0+0x10], R72 ;  /* 0x0000104800007388 */ /* 0x0005e80000000c00 */
[----:B------:R-:W-:Y:S04]  /*b360*/  STS.128 [R0+0x400], R144 ;  /* 0x0004009000007388 */ /* 0x000fe80000000c00 */
[----:B------:R-:W-:Y:S04]  /*b370*/  STS.128 [R0+0x410], R80 ;  /* 0x0004105000007388 */ /* 0x000fe80000000c00 */
[----:B------:R-:W-:Y:S04]  /*b380*/  STS.128 [R0+0x800], R88 ;  /* 0x0008005800007388 */ /* 0x000fe80000000c00 */
[----:B------:R-:W-:Y:S01]  /*b390*/  STS.128 [R0+0x810], R92 ;  /* 0x0008105c00007388 */ /* 0x000fe20000000c00 */
[----:B--2---:R-:W-:Y:S01]  /*b3a0*/  IMAD R72, R246, UR4, RZ ;  /* 0x00000004f6487c24 */ /* 0x004fe2000f8e02ff */
[----:B------:R-:W0:Y:S01]  /*b3b0*/  LDCU.64 UR4, c[0x0][0x460] ;  /* 0x00008c00ff0477ac */ /* 0x000e220008000a00 */
[----:B------:R-:W-:Y:S01]  /*b3c0*/  LOP3.LUT R73, R180, 0x7f, RZ, 0x3c, !PT ;  /* 0x0000007fb4497812 */ /* 0x000fe200078e3cff */
[----:B------:R-:W-:Y:S02]  /*b3d0*/  STS.128 [R0+0xc00], R96 ;  /* 0x000c006000007388 */ /* 0x000fe40000000c00 */
[----:B------:R-:W-:-:S02]  /*b3e0*/  IADD3 R72, P0, PT, R72, R180, RZ ;  /* 0x000000b448487210 */ /* 0x000fc40007f1e0ff */
[----:B------:R-:W-:Y:S01]  /*b3f0*/  STS.128 [R0+0xc10], R100 ;  /* 0x000c106400007388 */ /* 0x000fe20000000c00 */
[----:B------:R-:W-:Y:S02]  /*b400*/  IADD3 R73, PT, PT, R73, R246, RZ ;  /* 0x000000f649497210 */ /* 0x000fe40007ffe0ff */
[----:B------:R-:W-:Y:S01]  /*b410*/  IADD3.X R75, PT, PT, RZ, RZ, RZ, P0, !PT ;  /* 0x000000ffff4b7210 */ /* 0x000fe200007fe4ff */
[----:B------:R-:W-:Y:S01]  /*b420*/  BAR.SYNC.DEFER_BLOCKING 0x0 ;  /* 0x0000000000007b1d */ /* 0x000fe20000010000 */
[C---:B------:R-:W-:Y:S02]  /*b430*/  ISETP.GE.U32.AND P6, PT, R73.reuse, 0x100, PT ;  /* 0x000001004900780c */ /* 0x040fe40003fc6070 */
[----:B------:R-:W-:Y:S02]  /*b440*/  SHF.L.U64.HI R70, R72, 0x2, R75 ;  /* 0x0000000248467819 */ /* 0x000fe4000001024b */
[----:B------:R-:W-:Y:S01]  /*b450*/  ISETP.GE.U32.AND P5, PT, R73, 0x180, PT ;  /* 0x000001804900780c */ /* 0x000fe20003fa6070 */
        /* <DEDUP_REMOVED lines=13> */
[----:B--2---:R-:W-:-:S03]  /*b530*/  FADD.FTZ R2, R2, R3 ;  /* 0x0000000302027221 */ /* 0x004fc60000010000 */
        /* <DEDUP_REMOVED lines=110> */
.L_x_5919:
[----:B------:R-:W-:Y:S05]  /*bc20*/  BSYNC.RECONVERGENT B0 ;  /* 0x0000000000007941 */ /* 0x000fea0003800200 */
.L_x_5918:
        /* <DEDUP_REMOVED lines=129> */
.L_x_5921:
[----:B------:R-:W-:Y:S05]  /*c440*/  BSYNC.RECONVERGENT B0 ;  /* 0x0000000000007941 */ /* 0x000fea0003800200 */
.L_x_5920:
        /* <DEDUP_REMOVED lines=18> */
.L_x_5923:
[----:B------:R-:W-:Y:S05]  /*c570*/  BSYNC.RECONVERGENT B0 ;  /* 0x0000000000007941 */ /* 0x000fea0003800200 */
.L_x_5922:
        /* <DEDUP_REMOVED lines=18> */
.L_x_5925:
[----:B------:R-:W-:Y:S05]  /*c6a0*/  BSYNC.RECONVERGENT B0 ;  /* 0x0000000000007941 */ /* 0x000fea0003800200 */
.L_x_5924:
        /* <DEDUP_REMOVED lines=18> */
.L_x_5927:
[----:B------:R-:W-:Y:S05]  /*c7d0*/  BSYNC.RECONVERGENT B0 ;  /* 0x0000000000007941 */ /* 0x000fea0003800200 */
.L_x_5926:
        /* <DEDUP_REMOVED lines=18> */
.L_x_5929:
[----:B------:R-:W-:Y:S05]  /*c900*/  BSYNC.RECONVERGENT B0 ;  /* 0x0000000000007941 */ /* 0x000fea0003800200 */
.L_x_5928:
        /* <DEDUP_REMOVED lines=18> */
.L_x_5931:
[----:B------:R-:W-:Y:S05]  /*ca30*/  BSYNC.RECONVERGENT B0 ;  /* 0x0000000000007941 */ /* 0x000fea0003800200 */
.L_x_5930:
[----:B01234-:R-:W-:Y:S01]  /*ca40*/  MOV R2, R74 ;  /* 0x0000004a00027202 */ /* 0x01ffe20000000f00 */
[----:B------:R-:W-:Y:S01]  /*ca50*/  IMAD.MOV.U32 R3, RZ, RZ, R77 ;  /* 0x000000ffff037224 */ /* 0x000fe200078e004d */
        /* <DEDUP_REMOVED lines=9> */
.L_x_5768:
[----:B0-----:R-:W-:Y:S01]  /*caf0*/  HFMA2 R180, -RZ, RZ, 0, 5.9604644775390625e-08 ;  /* 0x00000001ffb47431 */ /* 0x001fe200000001ff */
[----:B------:R-:W-:Y:S01]  /*cb00*/  BSSY B1, `(.L_x_5932) ;  /* 0x0000007000017945 */ /* 0x000fe20003800000 */
[----:B------:R-:W-:Y:S02]  /*cb10*/  MOV R181, R228 ;  /* 0x000000e400b57202 */ /* 0x000fe40000000f00 */
[----:B------:R-:W-:Y:S02]  /*cb20*/  MOV R3, 0x1f ;  /* 0x0000001f00037802 */ /* 0x000fe40000000f00 */
[----:B------:R-:W-:-:S07]  /*cb30*/  MOV R2, 0xffffffff ;  /* 0xffffffff00027802 */ /* 0x000fce0000000f00 */
[----:B-----5:R-:W-:Y:S05]  /*cb40*/  WARPSYNC.COLLECTIVE R2, `(.L_x_5933) ;  /* 0x0000000002087348 */ /* 0x020fea0003c00000 */
[----:B------:R0:W1:Y:S02]  /*cb50*/  SHFL.BFLY P0, R184, R181, R180, R3 ;  /* 0x0c0000b4b5b87389 */ /* 0x0000640000000003 */
[----:B01---5:R-:W-:Y:S05]  /*cb60*/  ENDCOLLECTIVE ;  /* 0x000000000000791b */ /* 0x023fea0003800000 */
.L_x_5933:
[----:B------:R-:W-:Y:S05]  /*cb70*/  BSYNC B1 ;  /* 0x0000000000017941 */ /* 0x000fea0003800000 */
.L_x_5932:
        /* <DEDUP_REMOVED lines=9> */
.L_x_5934:
        /* <DEDUP_REMOVED lines=8> */
.L_x_5935:
[----:B------:R-:W-:Y:S02]  /*cc90*/  MOV R181, R183 ;  /* 0x000000b700b57202 */ /* 0x000fe40000000f00 */
[----:B------:R-:W-:-:S05]  /*cca0*/  MOV R2, R184 ;  /* 0x000000b800027202 */ /* 0x000fca0000000f00 */
[----:B------:R-:W-:Y:S01]  /*ccb0*/  FADD.FTZ R182, R182, R2 ;  /* 0x00000002b6b67221 */ /* 0x000fe20000010000 */
[----:B------:R-:W-:-:S07]  /*ccc0*/  MOV R2, 0xffffffff ;  /* 0xffffffff00027802 */ /* 0x000fce0000000f00 */
[----:B------:R-:W-:Y:S05]  /*ccd0*/  WARPSYNC.COLLECTIVE R2, `(.L_x_5936) ;  /* 0x0000000002087348 */ /* 0x000fea0003c00000 */
[----:B------:R0:W1:Y:S02]  /*cce0*/  SHFL.BFLY P0, R184, R181, R180, R3 ;  /* 0x0c0000b4b5b87389 */ /* 0x0000640000000003 */
[----:B01----:R-:W-:Y:S05]  /*ccf0*/  ENDCOLLECTIVE ;  /* 0x000000000000791b */ /* 0x003fea0003800000 */
.L_x_5936:
[----:B------:R-:W-:Y:S01]  /*cd00*/  HFMA2 R180, -RZ, RZ, 0, 2.384185791015625e-07 ;  /* 0x00000004ffb47431 */ /* 0x000fe200000001ff */
[----:B------:R-:W-:Y:S01]  /*cd10*/  MOV R181, R182 ;  /* 0x000000b600b57202 */ /* 0x000fe20000000f00 */
[----:B------:R-:W-:-:S04]  /*cd20*/  IMAD.MOV.U32 R2, RZ, RZ, R184 ;  /* 0x000000ffff027224 */ /* 0x000fc800078e00b8 */
[----:B------:R-:W-:Y:S01]  /*cd30*/  FADD.FTZ R183, R183, R2 ;  /* 0x00000002b7b77221 */ /* 0x000fe20000010000 */
[----:B------:R-:W-:-:S07]  /*cd40*/  MOV R2, 0xffffffff ;  /* 0xffffffff00027802 */ /* 0x000fce0000000f00 */
[----:B------:R-:W-:Y:S05]  /*cd50*/  WARPSYNC.COLLECTIVE R2, `(.L_x_5937) ;  /* 0x0000000002087348 */ /* 0x000fea0003c00000 */
[----:B------:R0:W1:Y:S02]  /*cd60*/  SHFL.BFLY P0, R184, R181, R180, R3 ;  /* 0x0c0000b4b5b87389 */ /* 0x0000640000000003 */
[----:B01----:R-:W-:Y:S05]  /*cd70*/  ENDCOLLECTIVE ;  /* 0x000000000000791b */ /* 0x003fea0003800000 */
.L_x_5937:
[----:B------:R-:W-:Y:S02]  /*cd80*/  MOV R181, R183 ;  /* 0x000000b700b57202 */ /* 0x000fe40000000f00 */
[----:B------:R-:W-:-:S05]  /*cd90*/  MOV R2, R184 ;  /* 0x000000b800027202 */ /* 0x000fca0000000f00 */
[----:B------:R-:W-:Y:S01]  /*cda0*/  FADD.FTZ R182, R182, R2 ;  /* 0x00000002b6b67221 */ /* 0x000fe20000010000 */
[----:B------:R-:W-:-:S07]  /*cdb0*/  MOV R2, 0xffffffff ;  /* 0xffffffff00027802 */ /* 0x000fce0000000f00 */
[----:B------:R-:W-:Y:S05]  /*cdc0*/  WARPSYNC.COLLECTIVE R2, `(.L_x_5938) ;  /* 0x0000000002087348 */ /* 0x000fea0003c00000 */
[----:B------:R0:W1:Y:S02]  /*cdd0*/  SHFL.BFLY P0, R184, R181, R180, R3 ;  /* 0x0c0000b4b5b87389 */ /* 0x0000640000000003 */
[----:B01----:R-:W-:Y:S05]  /*cde0*/  ENDCOLLECTIVE ;  /* 0x000000000000791b */ /* 0x003fea0003800000 */
.L_x_5938:
        /* <DEDUP_REMOVED lines=8> */
.L_x_5939:
[----:B------:R-:W-:Y:S02]  /*ce70*/  MOV R181, R183 ;  /* 0x000000b700b57202 */ /* 0x000fe40000000f00 */
[----:B------:R-:W-:-:S05]  /*ce80*/  MOV R2, R184 ;  /* 0x000000b800027202 */ /* 0x000fca0000000f00 */
[----:B------:R-:W-:Y:S01]  /*ce90*/  FADD.FTZ R182, R182, R2 ;  /* 0x00000002b6b67221 */ /* 0x000fe20000010000 */
[----:B------:R-:W-:-:S07]  /*cea0*/  MOV R2, 0xffffffff ;  /* 0xffffffff00027802 */ /* 0x000fce0000000f00 */
[----:B------:R-:W-:Y:S05]  /*ceb0*/  WARPSYNC.COLLECTIVE R2, `(.L_x_5940) ;  /* 0x0000000002087348 */ /* 0x000fea0003c00000 */
[----:B------:R0:W1:Y:S02]  /*cec0*/  SHFL.BFLY P0, R184, R181, R180, R3 ;  /* 0x0c0000b4b5b87389 */ /* 0x0000640000000003 */
[----:B01----:R-:W-:Y:S05]  /*ced0*/  ENDCOLLECTIVE ;  /* 0x000000000000791b */ /* 0x003fea0003800000 */
.L_x_5940:
        /* <DEDUP_REMOVED lines=8> */
.L_x_5941:
[----:B------:R-:W-:Y:S02]  /*cf60*/  MOV R181, R183 ;  /* 0x000000b700b57202 */ /* 0x000fe40000000f00 */
[----:B------:R-:W-:-:S07]  /*cf70*/  MOV R185, R184 ;  /* 0x000000b800b97202 */ /* 0x000fce0000000f00 */
[----:B------:R-:W-:Y:S05]  /*cf80*/  WARPSYNC.COLLECTIVE R2, `(.L_x_5942) ;  /* 0x0000000002087348 */ /* 0x000fea0003c00000 */
[----:B------:R0:W1:Y:S02]  /*cf90*/  SHFL.BFLY P0, R184, R181, R180, R3 ;  /* 0x0c0000b4b5b87389 */ /* 0x0000640000000003 */
[----:B01----:R-:W-:Y:S05]  /*cfa0*/  ENDCOLLECTIVE ;  /* 0x000000000000791b */ /* 0x003fea0003800000 */
.L_x_5942:
[----:B------:R-:W-:Y:S01]  /*cfb0*/  MOV R2, R184 ;  /* 0x000000b800027202 */ /* 0x000fe20000000f00 */
[----:B------:R-:W-:Y:S06]  /*cfc0*/  BRA `(.L_x_5943) ;  /* 0xffffff5c00b07947 */ /* 0x000fec000383ffff */
.L_x_5944:
        /* <DEDUP_REMOVED lines=11> */
.L_x_20012:


//--------------------- .text._ZN10layer_norm13ln_bwd_kernelINS_13Kernel_traitsI13__nv_bfloat16S2_fS2_fjLj1024ELj1ELj4ELj1ELj16ENS_18Kernel_traits_baseILj1024ES2_S2_fS2_fjLj128EEEEELb0ELb1ELb1ELb1EEEvNS_9BwdParamsE --------------------------
	.section	.text._ZN10layer_norm13ln_bwd_kernelINS_13Kernel_traitsI13__nv_bfloat16S2_fS2_fjLj1024ELj1ELj4ELj1ELj16ENS_18Kernel_traits_baseILj1024ES2_S2_fS2_fjLj128EEEEELb0ELb1ELb1ELb1EEEvNS_9BwdParamsE,"ax",@progbits
	.align	128
        .global         _ZN10layer_norm13ln_bwd_kernelINS_13Kernel_traitsI13__nv_bfloat16S2_fS2_fjLj1024ELj1ELj4ELj1ELj16ENS_18Kernel_traits_baseILj1024ES2_S2_fS2_fjLj128EEEEELb0ELb1ELb1ELb1EEEvNS_9BwdParamsE
        .type           _ZN10layer_norm13ln_bwd_kernelINS_13Kernel_traitsI13__nv_bfloat16S2_fS2_fjLj1024ELj1ELj4ELj1ELj16ENS_18Kernel_traits_baseILj1024ES2_S2_fS2_fjLj128EEEEELb0ELb1ELb1ELb1EEEvNS_9BwdParamsE,@function
        .size           _ZN10layer_norm13ln_bwd_kernelINS_13Kernel_traitsI13__nv_bfloat16S2_fS2_fjLj1024ELj1ELj4ELj1ELj16ENS_18Kernel_traits_baseILj1024ES2_S2_fS2_fjLj128EEEEELb0ELb1ELb1ELb1EEEvNS_9BwdParamsE,(.L_x_20013 - _ZN10layer_norm13ln_bwd_kernelINS_13Kernel_traitsI13__nv_bfloat16S2_fS2_fjLj1024ELj1ELj4ELj1ELj16ENS_18Kernel_traits_baseILj1024ES2_S2_fS2_fjLj128EEEEELb0ELb1ELb1ELb1EEEvNS_9BwdParamsE)
        .other          _ZN10layer_norm13ln_bwd_kernelINS_13Kernel_traitsI13__nv_bfloat16S2_fS2_fjLj1024ELj1ELj4ELj1ELj16ENS_18Kernel_traits_baseILj1024ES2_S2_fS2_fjLj128EEEEELb0ELb1ELb1ELb1EEEvNS_9BwdParamsE,@"STO_CUDA_ENTRY STV_DEFAULT"
_ZN10layer_norm13ln_bwd_kernelINS_13Kernel_traitsI13__nv_bfloat16S2_fS2_fjLj1024ELj1ELj4ELj1ELj16ENS_18Kernel_traits_baseILj1024ES2_S2_fS2_fjLj128EEEEELb0ELb1ELb1ELb1EEEvNS_9BwdParamsE:
.text._ZN10layer_norm13ln_bwd_kernelINS_13Kernel_traitsI13__nv_bfloat16S2_fS2_fjLj1024ELj1ELj4ELj1ELj16ENS_18Kernel_traits_baseILj1024ES2_S2_fS2_fjLj128EEEEELb0ELb1ELb1ELb1EEEvNS_9BwdParamsE:
        /* <DEDUP_REMOVED lines=75> */
[----:B------:R-:W3:Y:S04]  /*04b0*/  LDG.E.128 R56, desc[UR6][R2.64+0x400] ;  /* 0x0004000602387981 */ /* 0x000ee8000c1e1d00 */
[----:B------:R-:W3:Y:S04]  /*04c0*/  LDG.E.128 R52, desc[UR6][R4.64+0x200] ;  /* 0x0002000604347981 */ /* 0x000ee8000c1e1d00 */
[----:B------:R-:W3:Y:S04]  /*04d0*/  LDG.E.128 R48, desc[UR6][R2.64+0x200] ;  /* 0x0002000602307981 */ /* 0x000ee8000c1e1d00 */
[----:B------:R0:W3:Y:S01]  /*04e0*/  LDG.E.128 R44, desc[UR6][R4.64] ;  /* 0x00000006042c7981 */ /* 0x0000e2000c1e1d00 */
[----:B------:R-:W-:-:S03]  /*04f0*/  HFMA2 R164, -RZ, RZ, 0, 0 ;  /* 0x00000000ffa47431 */ /* 0x000fc600000001ff */
[----:B------:R1:W5:Y:S01]  /*0500*/  LDG.E.128 R40, desc[UR6][R2.64] ;  /* 0x0000000602287981 */ /* 0x000362000c1e1d00 */
[----:B--2---:R-:W-:Y:S02]  /*0510*/  PRMT R25, R68, 0x7632, R25 ;  /* 0x0000763244197816 */ /* 0x004fe40000000019 */
[----:B------:R-:W-:Y:S02]  /*0520*/  PRMT R24, R69, 0x7632, R24 ;  /* 0x0000763245187816 */ /* 0x000fe40000000018 */
[----:B------:R-:W-:Y:S02]  /*0530*/  PRMT R23, R70, 0x7632, R23 ;  /* 0x0000763246177816 */ /* 0x000fe40000000017 */
[----:B------:R-:W-:Y:S02]  /*0540*/  PRMT R22, R71, 0x7632, R22 ;  /* 0x0000763247167816 */ /* 0x000fe40000000016 */
[----:B----4-:R-:W-:Y:S02]  /*0550*/  PRMT R21, R64, 0x7632, R21 ;  /* 0x0000763240157816 */ /* 0x010fe40000000015 */
[----:B------:R-:W-:-:S02]  /*0560*/  PRMT R20, R65, 0x7632, R20 ;  /* 0x0000763241147816 */ /* 0x000fc40000000014 */
[----:B------:R-:W-:Y:S02]  /*0570*/  PRMT R19, R66, 0x7632, R19 ;  /* 0x0000763242137816 */ /* 0x000fe40000000013 */
[----:B------:R-:W-:Y:S02]  /*0580*/  PRMT R18, R67, 0x7632, R18 ;  /* 0x0000763243127816 */ /* 0x000fe40000000012 */
[----:B---3--:R-:W-:Y:S02]  /*0590*/  PRMT R17, R60, 0x7632, R17 ;  /* 0x000076323c117816 */ /* 0x008fe40000000011 */
        /* <DEDUP_REMOVED lines=11> */
[----:B0-----:R-:W-:Y:S02]  /*0650*/  PRMT R5, R51, 0x7632, R5 ;  /* 0x0000763233057816 */ /* 0x001fe40000000005 */
[----:B------:R-:W-:Y:S02]  /*0660*/  PRMT R4, R44, 0x7632, R4 ;  /* 0x000076322c047816 */ /* 0x000fe40000000004 */
[----:B-1----:R-:W-:Y:S02]  /*0670*/  PRMT R3, R45, 0x7632, R3 ;  /* 0x000076322d037816 */ /* 0x002fe40000000003 */
[----:B------:R-:W-:-:S02]  /*0680*/  PRMT R2, R46, 0x7632, R2 ;  /* 0x000076322e027816 */ /* 0x000fc40000000002 */
[----:B------:R-:W-:-:S07]  /*0690*/  PRMT R0, R47, 0x7632, R0 ;  /* 0x000076322f007816 */ /* 0x000fce0000000000 */
.L_x_6089:
[----:B------:R-:W0:Y:S08]  /*06a0*/  LDC.64 R246, c[0x0][0x3f0] ;  /* 0x0000fc00fff67b82 */ /* 0x000e300000000a00 */
[----:B------:R-:W1:Y:S01]  /*06b0*/  LDC.64 R200, c[0x0][0x3f8] ;  /* 0x0000fe00ffc87b82 */ /* 0x000e620000000a00 */
[----:B0-----:R-:W-:-:S06]  /*06c0*/  IMAD.WIDE R246, R208, 0x4, R246 ;  /* 0x00000004d0f67825 */ /* 0x001fcc00078e02f6 */
[----:B------:R-:W2:Y:S01]  /*06d0*/  LDG.E R246, desc[UR6][R246.64] ;  /* 0x00000006f6f67981 */ /* 0x000ea2000c1e1900 */
[----:B-1----:R-:W-:-:S05]  /*06e0*/  IMAD.WIDE R200, R208, 0x4, R200 ;  /* 0x00000004d0c87825 */ /* 0x002fca00078e02c8 */
[----:B------:R0:W3:Y:S02]  /*06f0*/  LDG.E R210, desc[UR6][R200.64] ;  /* 0x00000006c8d27981 */ /* 0x0000e4000c1e1900 */
[----:B0-----:R-:W0:Y:S01]  /*0700*/  LDC.64 R200, c[0x0][0x3c8] ;  /* 0x0000f200ffc87b82 */ /* 0x001e220000000a00 */
[----:B------:R-:W-:Y:S01]  /*0710*/  BSSY.RECONVERGENT B1, `(.L_x_5947) ;  /* 0x00001a8000017945 */ /* 0x000fe20003800200 */
[----:B0-----:R-:W-:-:S05]  /*0720*/  IMAD.WIDE R200, R208, 0x4, R200 ;  /* 0x00000004d0c87825 */ /* 0x001fca00078e02c8 */
[----:B-----5:R0:W5:Y:S02]  /*0730*/  LDG.E R209, desc[UR6][R200.64] ;  /* 0x00000006c8d17981 */ /* 0x020164000c1e1900 */
[----:B0-----:R-:W-:Y:S02]  /*0740*/  CS2R R200, SRZ ;  /* 0x0000000000c87805 */ /* 0x001fe4000001ff00 */
[----:B--2---:R0:W-:Y:S01]  /*0750*/  STL [R1+0x4], R246 ;  /* 0x000004f601007387 */ /* 0x0041e20000100800 */
[----:B---3--:R-:W-:-:S13]  /*0760*/  ISETP.GE.AND P2, PT, R210, 0x1, PT ;  /* 0x00000001d200780c */ /* 0x008fda0003f46270 */
[----:B0-----:R-:W-:Y:S05]  /*0770*/  @!P2 BRA `(.L_x_5948) ;  /* 0x000000180018a947 */ /* 0x001fea0003800000 */
[----:B------:R-:W0:Y:S01]  /*0780*/  S2R R192, SR_TID.X ;  /* 0x0000000000c07919 */ /* 0x000e220000002100 */
[----:B------:R-:W1:Y:S01]  /*0790*/  LDC.64 R224, c[0x0][0x3a8] ;  /* 0x0000ea00ffe07b82 */ /* 0x000e620000000a00 */
[C---:B------:R-:W-:Y:S01]  /*07a0*/  IMAD R0, R208.reuse, UR9, RZ ;  /* 0x00000009d0007c24 */ /* 0x040fe2000f8e02ff */
[----:B------:R-:W-:Y:S02]  /*07b0*/  SHF.R.S32.HI R5, RZ, 0x1f, R208 ;  /* 0x0000001fff057819 */ /* 0x000fe400000114d0 */
[C---:B------:R-:W-:Y:S02]  /*07c0*/  LEA R6, P0, R208.reuse, UR10, 0x2 ;  /* 0x0000000ad0067c11 */ /* 0x040fe4000f8010ff */
[----:B------:R-:W-:Y:S02]  /*07d0*/  SHF.R.S32.HI R3, RZ, 0x1f, R0 ;  /* 0x0000001fff037819 */ /* 0x000fe40000011400 */
[----:B------:R-:W2:Y:S01]  /*07e0*/  LDC.64 R204, c[0x0][0x428] ;  /* 0x00010a00ffcc7b82 */ /* 0x000ea20000000a00 */
[----:B------:R-:W-:-:S02]  /*07f0*/  LEA.HI.X R7, R208, UR11, R5, 0x2, P0 ;  /* 0x0000000bd0077c11 */ /* 0x000fc400080f1405 */
[----:B------:R-:W-:Y:S02]  /*0800*/  LEA.HI R3, R3, R0, RZ, 0x3 ;  /* 0x0000000003037211 */ /* 0x000fe400078f18ff */
[----:B------:R-:W-:Y:S01]  /*0810*/  IADD3 R0, PT, PT, R210, -0x1, RZ ;  /* 0xffffffffd2007810 */ /* 0x000fe20007ffe0ff */
[----:B------:R-:W3:Y:S04]  /*0820*/  LDG.E R239, desc[UR6][R6.64] ;  /* 0x0000000606ef7981 */ /* 0x000ee8000c1e1900 */
[----:B------:R-:W-:-:S05]  /*0830*/  IMAD R14, R0, UR9, RZ ;  /* 0x00000009000e7c24 */ /* 0x000fca000f8e02ff */
[----:B------:R-:W-:Y:S02]  /*0840*/  SHF.R.S32.HI R15, RZ, 0x1f, R14 ;  /* 0x0000001fff0f7819 */ /* 0x000fe4000001140e */
[----:B0-----:R-:W-:-:S04]  /*0850*/  LOP3.LUT R192, R192, 0x1f, RZ, 0xc0, !PT ;  /* 0x0000001fc0c07812 */ /* 0x001fc800078ec0ff */
[----:B------:R-:W-:Y:S02]  /*0860*/  LEA.HI.SX32 R240, R3, R192, 0x1d ;  /* 0x000000c003f07211 */ /* 0x000fe400078feaff */
[----:B------:R-:W-:-:S03]  /*0870*/  LEA.HI R193, R15, R14, RZ, 0x3 ;  /* 0x0000000e0fc17211 */ /* 0x000fc600078f18ff */
[C---:B-1----:R-:W-:Y:S01]  /*0880*/  IMAD.WIDE.U32 R2, R240.reuse, 0x20, R224 ;  /* 0x00000020f0027825 */ /* 0x042fe200078e00e0 */
[----:B------:R-:W-:-:S04]  /*0890*/  IADD3 R238, PT, PT, R240, 0x20, RZ ;  /* 0x00000020f0ee7810 */ /* 0x000fc80007ffe0ff */
[----:B------:R-:W4:Y:S04]  /*08a0*/  LDG.E.128 R228, desc[UR6][R2.64] ;  /* 0x0000000602e47981 */ /* 0x000f28000c1e1d00 */
[----:B------:R0:W4:Y:S01]  /*08b0*/  LDG.E.128 R212, desc[UR6][R2.64+0x10] ;  /* 0x0000100602d47981 */ /* 0x000122000c1e1d00 */
[----:B------:R-:W-:Y:S01]  /*08c0*/  IMAD.WIDE.U32 R4, R238, 0x20, R224 ;  /* 0x00000020ee047825 */ /* 0x000fe200078e00e0 */
[----:B------:R-:W-:-:S04]  /*08d0*/  IADD3 R211, PT, PT, R240, 0x40, RZ ;  /* 0x00000040f0d37810 */ /* 0x000fc80007ffe0ff */
[----:B------:R-:W4:Y:S01]  /*08e0*/  LDG.E.128 R216, desc[UR6][R4.64] ;  /* 0x0000000604d87981 */ /* 0x000f22000c1e1d00 */
[----:B0-----:R-:W-:-:S05]  /*08f0*/  LEA.HI.SX32 R2, R193, R192, 0x1d ;  /* 0x000000c0c1027211 */ /* 0x001fca00078feaff */
[C---:B--2---:R-:W-:Y:S01]  /*0900*/  IMAD.WIDE.U32 R192, R2.reuse, 0x10, R204 ;  /* 0x0000001002c07825 */ /* 0x044fe200078e00cc */
[----:B------:R-:W2:Y:S03]  /*0910*/  LDG.E.128 R4, desc[UR6][R4.64+0x10] ;  /* 0x0000100604047981 */ /* 0x000ea6000c1e1d00 */
[----:B------:R-:W-:Y:S02]  /*0920*/  IMAD.WIDE.U32 R12, R211, 0x20, R224 ;  /* 0x00000020d30c7825 */ /* 0x000fe400078e00e0 */
[----:B------:R-:W2:Y:S01]  /*0930*/  LDG.E.128 R192, desc[UR6][R192.64] ;  /* 0x00000006c0c07981 */ /* 0x000ea2000c1e1d00 */
[----:B------:R-:W-:-:S03]  /*0940*/  IADD3 R197, PT, PT, R2, 0x20, RZ ;  /* 0x0000002002c57810 */ /* 0x000fc60007ffe0ff */
[----:B------:R-:W2:Y:S02]  /*0950*/  LDG.E.128 R8, desc[UR6][R12.64] ;  /* 0x000000060c087981 */ /* 0x000ea4000c1e1d00 */
[----:B------:R-:W-:-:S06]  /*0960*/  IMAD.WIDE.U32 R196, R197, 0x10, R204 ;  /* 0x00000010c5c47825 */ /* 0x000fcc00078e00cc */
[----:B------:R-:W2:Y:S04]  /*0970*/  LDG.E.128 R196, desc[UR6][R196.64] ;  /* 0x00000006c4c47981 */ /* 0x000ea8000c1e1d00 */
[----:B------:R-:W2:Y:S01]  /*0980*/  LDG.E.128 R12, desc[UR6][R12.64+0x10] ;  /* 0x000010060c0c7981 */ /* 0x000ea2000c1e1d00 */
[----:B------:R-:W-:-:S05]  /*0990*/  IADD3 R0, PT, PT, R240, 0x60, RZ ;  /* 0x00000060f0007810 */ /* 0x000fca0007ffe0ff */
[----:B------:R-:W-:Y:S01]  /*09a0*/  IMAD.WIDE.U32 R224, R0, 0x20, R224 ;  /* 0x0000002000e07825 */ /* 0x000fe200078e00e0 */
[----:B------:R-:W-:-:S04]  /*09b0*/  IADD3 R200, PT, PT, R2, 0x40, RZ ;  /* 0x0000004002c87810 */ /* 0x000fc80007ffe0ff */
[----:B------:R-:W2:Y:S01]  /*09c0*/  LDG.E.128 R220, desc[UR6][R224.64] ;  /* 0x00000006e0dc7981 */ /* 0x000ea2000c1e1d00 */
[----:B------:R-:W-:-:S06]  /*09d0*/  IMAD.WIDE.U32 R200, R200, 0x10, R204 ;  /* 0x00000010c8c87825 */ /* 0x000fcc00078e00cc */
[----:B------:R-:W2:Y:S04]  /*09e0*/  LDG.E.128 R200, desc[UR6][R200.64] ;  /* 0x00000006c8c87981 */ /* 0x000ea8000c1e1d00 */
        /* <DEDUP_REMOVED lines=10> */
[----:B------:R-:W1:Y:S01]  /*0a90*/  @P0 LDC.64 R2, c[0x0][0x438] ;  /* 0x00010e00ff020b82 */ /* 0x000e620000000a00 */
[----:B------:R-:W-:-:S07]  /*0aa0*/  ISETP.NE.AND P1, PT, RZ, UR8, PT ;  /* 0x00000008ff007c0c */ /* 0x000fce000bf25270 */
[----:B------:R-:W1:Y:S01]  /*0ab0*/  @P0 LDC.64 R232, c[0x0][0x438] ;  /* 0x00010e00ffe80b82 */ /* 0x000e620000000a00 */
[----:B0-----:R-:W-:-:S05]  /*0ac0*/  @P0 IMAD.WIDE.U32 R236, R240, 0x20, R236 ;  /* 0x00000020f0ec0825 */ /* 0x001fca00078e00ec */
[----:B------:R-:W5:Y:S04]  /*0ad0*/  @P0 LDG.E.128 R36, desc[UR6][R236.64] ;  /* 0x00000006ec240981 */ /* 0x000f68000c1e1d00 */
[----:B------:R3:W5:Y:S01]  /*0ae0*/  @P0 LDG.E.128 R32, desc[UR6][R236.64+0x10] ;  /* 0x00001006ec200981 */ /* 0x000762000c1e1d00 */
[----:B-1----:R-:W-:-:S04]  /*0af0*/  @P0 IMAD.WIDE.U32 R234, R211, 0x20, R234 ;  /* 0x00000020d3ea0825 */ /* 0x002fc800078e00ea */
[----:B------:R-:W-:Y:S01]  /*0b00*/  @P0 IMAD.WIDE.U32 R2, R0, 0x20, R2 ;  /* 0x0000002000020825 */ /* 0x000fe200078e0002 */
[----:B------:R-:W5:Y:S04]  /*0b10*/  @P0 LDG.E.128 R20, desc[UR6][R234.64] ;  /* 0x00000006ea140981 */ /* 0x000f68000c1e1d00 */
[----:B------:R-:W5:Y:S01]  /*0b20*/  @P0 LDG.E.128 R168, desc[UR6][R2.64] ;  /* 0x0000000602a80981 */ /* 0x000f62000c1e1d00 */
[----:B------:R-:W-:-:S03]  /*0b30*/  @P0 IMAD.WIDE.U32 R232, R238, 0x20, R232 ;  /* 0x00000020eee80825 */ /* 0x000fc600078e00e8 */
[----:B------:R0:W5:Y:S04]  /*0b40*/  @P0 LDG.E.128 R172, desc[UR6][R2.64+0x10] ;  /* 0x0000100602ac0981 */ /* 0x000168000c1e1d00 */
[----:B------:R-:W5:Y:S04]  /*0b50*/  @P0 LDG.E.128 R28, desc[UR6][R232.64] ;  /* 0x00000006e81c0981 */ /* 0x000f68000c1e1d00 */
[----:B------:R1:W5:Y:S04]  /*0b60*/  @P0 LDG.E.128 R24, desc[UR6][R232.64+0x10] ;  /* 0x00001006e8180981 */ /* 0x000368000c1e1d00 */
[----:B------:R1:W5:Y:S01]  /*0b70*/  @P0 LDG.E.128 R16, desc[UR6][R234.64+0x10] ;  /* 0x00001006ea100981 */ /* 0x000362000c1e1d00 */
[----:B---3--:R-:W-:-:S05]  /*0b80*/  FSEL R236, R239, RZ, !P1 ;  /* 0x000000ffefec7208 */ /* 0x008fca0004800000 */
[C---:B----4-:R-:W-:Y:S01]  /*0b90*/  FADD.FTZ R211, -R236.reuse, R230 ;  /* 0x000000e6ecd37221 */ /* 0x050fe20000010100 */
[C---:B------:R-:W-:Y:S01]  /*0ba0*/  FADD.FTZ R230, -R236.reuse, R213 ;  /* 0x000000d5ece67221 */ /* 0x040fe20000010100 */
[C---:B------:R-:W-:Y:S01]  /*0bb0*/  FADD.FTZ R213, -R236.reuse, R214 ;  /* 0x000000d6ecd57221 */ /* 0x040fe20000010100 */
[C---:B------:R-:W-:Y:S01]  /*0bc0*/  FADD.FTZ R214, -R236.reuse, R216 ;  /* 0x000000d8ecd67221 */ /* 0x040fe20000010100 */
[C---:B------:R-:W-:Y:S01]  /*0bd0*/  FADD.FTZ R216, -R236.reuse, R217 ;  /* 0x000000d9ecd87221 */ /* 0x040fe20000010100 */
[C---:B------:R-:W-:Y:S01]  /*0be0*/  FADD.FTZ R237, -R236.reuse, R231 ;  /* 0x000000e7eced7221 */ /* 0x040fe20000010100 */
[C---:B------:R-:W-:Y:S01]  /*0bf0*/  FADD.FTZ R238, -R236.reuse, R229 ;  /* 0x000000e5ecee7221 */ /* 0x040fe20000010100 */
[C-C-:B--2---:R-:W-:Y:S01]  /*0c00*/  FADD.FTZ R217, -R236.reuse, R4.reuse ;  /* 0x00000004ecd97221 */ /* 0x144fe20000010100 */
[--C-:B------:R-:W-:Y:S01]  /*0c10*/  FADD.FTZ R239, -R236, R5.reuse ;  /* 0x00000005ecef7221 */ /* 0x100fe20000010100 */
[----:B------:R-:W-:Y:S02]  /*0c20*/  PRMT R4, R40, 0x7632, R4 ;  /* 0x0000763228047816 */ /* 0x000fe40000000004 */
[----:B------:R-:W-:-:S02]  /*0c30*/  PRMT R5, R192, 0x7632, R5 ;  /* 0x00007632c0057816 */ /* 0x000fc40000000005 */
[----:B------:R-:W-:Y:S01]  /*0c40*/  SHF.L.U32 R4, R4, 0x10, RZ ;  /* 0x0000001004047819 */ /* 0x000fe200000006ff */
[C-C-:B------:R-:W-:Y:S01]  /*0c50*/  FADD.FTZ R242, -R236.reuse, R8.reuse ;  /* 0x00000008ecf27221 */ /* 0x140fe20000010100 */
[----:B------:R-:W-:Y:S01]  /*0c60*/  SHF.L.U32 R5, R5, 0x10, RZ ;  /* 0x0000001005057819 */ /* 0x000fe200000006ff */
[C---:B------:R-:W-:Y:S01]  /*0c70*/  FADD.FTZ R231, -R236.reuse, R215 ;  /* 0x000000d7ece77221 */ /* 0x040fe20000010100 */
[----:B------:R-:W-:Y:S02]  /*0c80*/  PRMT R8, R43, 0x7632, R8 ;  /* 0x000076322b087816 */ /* 0x000fe40000000008 */
[----:B0-----:R-:W-:Y:S01]  /*0c90*/  PRMT R2, R195, 0x7632, R2 ;  /* 0x00007632c3027816 */ /* 0x001fe20000000002 */
[C---:B------:R-:W-:Y:S01]  /*0ca0*/  FADD.FTZ R0, -R236.reuse, R228 ;  /* 0x000000e4ec007221 */ /* 0x040fe20000010100 */
[C---:B------:R-:W-:Y:S01]  /*0cb0*/  FADD.FTZ R248, -R236.reuse, R9 ;  /* 0x00000009ecf87221 */ /* 0x040fe20000010100 */
[----:B------:R-:W-:Y:S01]  /*0cc0*/  FADD.FTZ R241, -R236, R10 ;  /* 0x0000000aecf17221 */ /* 0x000fe20000010100 */
[----:B------:R-:W-:Y:S01]  /*0cd0*/  SHF.L.U32 R8, R8, 0x10, RZ ;  /* 0x0000001008087819 */ /* 0x000fe200000006ff */
[C---:B-----5:R-:W-:Y:S01]  /*0ce0*/  FMUL.FTZ R9, R209.reuse, R231 ;  /* 0x000000e7d1097220 */ /* 0x060fe20000410000 */
[----:B------:R-:W-:Y:S01]  /*0cf0*/  SHF.L.U32 R2, R2, 0x10, RZ ;  /* 0x0000001002027819 */ /* 0x000fe200000006ff */
[C---:B------:R-:W-:Y:S01]  /*0d00*/  FADD.FTZ R228, -R236.reuse, R14 ;  /* 0x0000000eece47221 */ /* 0x040fe20000010100 */
[C-C-:B------:R-:W-:Y:S01]  /*0d10*/  FADD.FTZ R229, -R236.reuse, R12.reuse ;  /* 0x0000000cece57221 */ /* 0x140fe20000010100 */
[----:B------:R-:W-:Y:S01]  /*0d20*/  FADD.FTZ R243, -R236, R15 ;  /* 0x0000000fecf37221 */ /* 0x000fe20000010100 */
[----:B------:R-:W-:Y:S01]  /*0d30*/  FMUL.FTZ R14, R4, R5 ;  /* 0x00000005040e7220 */ /* 0x000fe20000410000 */
[----:B------:R-:W-:Y:S01]  /*0d40*/  FMUL.FTZ R15, R209, R238 ;  /* 0x000000eed10f7220 */ /* 0x000fe20000410000 */
[----:B------:R-:W-:-:S02]  /*0d50*/  PRMT R12, R41, 0x7632, R12 ;  /* 0x00007632290c7816 */ /* 0x000fc4000000000c */
[----:B------:R-:W-:Y:S02]  /*0d60*/  PRMT R10, R42, 0x7632, R10 ;  /* 0x000076322a0a7816 */ /* 0x000fe4000000000a */
[----:B------:R-:W-:Y:S02]  /*0d70*/  PRMT R4, R193, 0x7632, R4 ;  /* 0x00007632c1047816 */ /* 0x000fe40000000004 */
[----:B------:R-:W-:Y:S01]  /*0d80*/  PRMT R3, R194, 0x7632, R3 ;  /* 0x00007632c2037816 */ /* 0x000fe20000000003 */
[C---:B------:R-:W-:Y:S01]  /*0d90*/  FADD.FTZ R245, -R236.reuse, R11 ;  /* 0x0000000becf57221 */ /* 0x040fe20000010100 */
[----:B------:R-:W-:Y:S01]  /*0da0*/  FADD.FTZ R244, -R236, R13 ;  /* 0x0000000decf47221 */ /* 0x000fe20000010100 */
[----:B------:R-:W-:Y:S01]  /*0db0*/  FFMA.FTZ R73, R15, R5, R73 ;  /* 0x000000050f497223 */ /* 0x000fe20000010049 */
[----:B------:R-:W-:Y:S01]  /*0dc0*/  FADD.FTZ R165, R165, R5 ;  /* 0x00000005a5a57221 */ /* 0x000fe20000010000 */
[----:B------:R-:W-:Y:S01]  /*0dd0*/  SHF.L.U32 R12, R12, 0x10, RZ ;  /* 0x000000100c0c7819 */ /* 0x000fe200000006ff */
[-C--:B------:R-:W-:Y:S01]  /*0de0*/  FMUL.FTZ R8, R8, R2.reuse ;  /* 0x0000000208087220 */ /* 0x080fe20000410000 */
[----:B------:R-:W-:Y:S01]  /*0df0*/  SHF.L.U32 R4, R4, 0x10, RZ ;  /* 0x0000001004047819 */ /* 0x000fe200000006ff */
[----:B------:R-:W-:Y:S01]  /*0e00*/  FADD.FTZ R163, R163, R2 ;  /* 0x00000002a3a37221 */ /* 0x000fe20000010000 */
[----:B------:R-:W-:Y:S01]  /*0e10*/  SHF.L.U32 R10, R10, 0x10, RZ ;  /* 0x000000100a0a7819 */ /* 0x000fe200000006ff */
[----:B------:R-:W-:Y:S01]  /*0e20*/  FFMA.FTZ R79, R9, R2, R79 ;  /* 0x00000002094f7223 */ /* 0x000fe2000001004f */
[----:B------:R-:W-:Y:S01]  /*0e30*/  SHF.L.U32 R3, R3, 0x10, RZ ;  /* 0x0000001003037819 */ /* 0x000fe200000006ff */
[C---:B------:R-:W-:Y:S01]  /*0e40*/  FMUL.FTZ R13, R209.reuse, R237 ;  /* 0x000000edd10d7220 */ /* 0x040fe20000410000 */
[----:B------:R-:W-:Y:S01]  /*0e50*/  FMUL.FTZ R11, R209, R230 ;  /* 0x000000e6d10b7220 */ /* 0x000fe20000410000 */
[----:B------:R-:W-:-:S02]  /*0e60*/  PRMT R5, R48, 0x7632, R5 ;  /* 0x0000763230057816 */ /* 0x000fc40000000005 */
[----:B------:R-:W-:Y:S01]  /*0e70*/  PRMT R2, R196, 0x7632, R2 ;  /* 0x00007632c4027816 */ /* 0x000fe20000000002 */
[C---:B------:R-:W-:Y:S01]  /*0e80*/  FADD.FTZ R240, -R236.reuse, R219 ;  /* 0x000000dbecf07221 */ /* 0x040fe20000010100 */
[----:B------:R-:W-:Y:S01]  /*0e90*/  FADD.FTZ R219, -R236, R7 ;  /* 0x00000007ecdb7221 */ /* 0x000fe20000010100 */
[-C--:B------:R-:W-:Y:S01]  /*0ea0*/  FMUL.FTZ R12, R12, R4.reuse ;  /* 0x000000040c0c7220 */ /* 0x080fe20000410000 */
[----:B------:R-:W-:Y:S01]  /*0eb0*/  FFMA.FTZ R75, R13, R4, R75 ;  /* 0x000000040d4b7223 */ /* 0x000fe2000001004b */
[----:B------:R-:W-:Y:S01]  /*0ec0*/  FADD.FTZ R167, R167, R4 ;  /* 0x00000004a7a77221 */ /* 0x000fe20000010000 */
        /* <DEDUP_REMOVED lines=8> */
[C---:B------:R-:W-:Y:S01]  /*0f50*/  FADD.FTZ R215, -R236.reuse, R218 ;  /* 0x000000daecd77221 */ /* 0x040fe20000010100 */
[----:B------:R-:W-:Y:S01]  /*0f60*/  FADD.FTZ R218, -R236, R6 ;  /* 0x00000006ecda7221 */ /* 0x000fe20000010100 */
[----:B------:R-:W-:Y:S01]  /*0f70*/  SHF.L.U32 R4, R4, 0x10, RZ ;  /* 0x0000001004047819 */ /* 0x000fe200000006ff */
[-C--:B------:R-:W-:Y:S01]  /*0f80*/  FMUL.FTZ R5, R5, R2.reuse ;  /* 0x0000000205057220 */ /* 0x080fe20000410000 */
[----:B------:R-:W-:Y:S01]  /*0f90*/  SHF.L.U32 R3, R3, 0x10, RZ ;  /* 0x0000001003037819 */ /* 0x000fe200000006ff */
[----:B------:R-:W-:Y:S01]  /*0fa0*/  FFMA.FTZ R81, R7, R2, R81 ;  /* 0x0000000207517223 */ /* 0x000fe20000010051 */
[--C-:B------:R-:W-:Y:S01]  /*0fb0*/  FADD.FTZ R157, R157, R2.reuse ;  /* 0x000000029d9d7221 */ /* 0x100fe20000010000 */
[----:B------:R-:W-:Y:S01]  /*0fc0*/  FMUL.FTZ R6, R209, R240 ;  /* 0x000000f0d1067220 */ /* 0x000fe20000410000 */
[----:B------:R-:W-:-:S02]  /*0fd0*/  PRMT R2, R50, 0x7632, R2 ;  /* 0x0000763232027816 */ /* 0x000fc40000000002 */
[----:B------:R-:W-:Y:S01]  /*0fe0*/  PRMT R216, R198, 0x7632, R216 ;  /* 0x00007632c6d87816 */ /* 0x000fe200000000d8 */
[-C--:B------:R-:W-:Y:S01]  /*0ff0*/  FMUL.FTZ R4, R4, R3.reuse ;  /* 0x0000000304047220 */ /* 0x080fe20000410000 */
[----:B------:R-:W-:Y:S01]  /*1000*/  FFMA.FTZ R83, R6, R3, R83 ;  /* 0x0000000306537223 */ /* 0x000fe20000010053 */
[----:B------:R-:W-:Y:S01]  /*1010*/  FADD.FTZ R159, R159, R3 ;  /* 0x000000039f9f7221 */ /* 0x000fe20000010000 */
[----:B------:R-:W-:Y:S01]  /*1020*/  SHF.L.U32 R2, R2, 0x10, RZ ;  /* 0x0000001002027819 */ /* 0x000fe200000006ff */
[C---:B------:R-:W-:Y:S01]  /*1030*/  FMUL.FTZ R3, R209.reuse, R239 ;  /* 0x000000efd1037220 */ /* 0x040fe20000410000 */
[----:B------:R-:W-:Y:S01]  /*1040*/  SHF.L.U32 R216, R216, 0x10, RZ ;  /* 0x00000010d8d87819 */ /* 0x000fe200000006ff */
[----:B------:R-:W-:Y:S01]  /*1050*/  FMUL.FTZ R0, R209, R0 ;  /* 0x00000000d1007220 */ /* 0x000fe20000410000 */
[----:B------:R-:W-:-:S03]  /*1060*/  SHF.L.U32 R192, R192, 0x10, RZ ;  /* 0x00000010c0c07819 */ /* 0x000fc600000006ff */
[-C--:B------:R-:W-:Y:S01]  /*1070*/  FMUL.FTZ R2, R2, R216.reuse ;  /* 0x000000d802027220 */ /* 0x080fe20000410000 */
[----:B------:R-:W-:Y:S01]  /*1080*/  FADD.FTZ R153, R153, R216 ;  /* 0x000000d899997221 */ /* 0x000fe20000010000 */
[----:B------:R-:W-:Y:S01]  /*1090*/  FFMA.FTZ R85, R3, R216, R85 ;  /* 0x000000d803557223 */ /* 0x000fe20000010055 */
[----:B------:R-:W-:Y:S01]  /*10a0*/  SHF.L.U32 R216, R40, 0x10, RZ ;  /* 0x0000001028d87819 */ /* 0x000fe200000006ff */
[-C--:B------:R-:W-:Y:S01]  /*10b0*/  FFMA.FTZ R72, R0, R192.reuse, R72 ;  /* 0x000000c000487223 */ /* 0x080fe20000010048 */
[----:B------:R-:W-:Y:S01]  /*10c0*/  FADD.FTZ R164, R164, R192 ;  /* 0x000000c0a4a47221 */ /* 0x000fe20000010000 */
[----:B------:R-:W-:Y:S01]  /*10d0*/  SHF.L.U32 R193, R193, 0x10, RZ ;  /* 0x00000010c1c17819 */ /* 0x000fe200000006ff */
[----:B------:R-:W-:Y:S01]  /*10e0*/  FMUL.FTZ R211, R209, R211 ;  /* 0x000000d3d1d37220 */ /* 0x000fe20000410000 */
[----:B------:R-:W-:Y:S01]  /*10f0*/  FMUL.FTZ R192, R216, R192 ;  /* 0x000000c0d8c07220 */ /* 0x000fe20000410000 */
[----:B------:R-:W-:Y:S01]  /*1100*/  SHF.L.U32 R216, R41, 0x10, RZ ;  /* 0x0000001029d87819 */ /* 0x000fe200000006ff */
[----:B------:R-:W-:Y:S01]  /*1110*/  FADD.FTZ R212, -R236, R212 ;  /* 0x000000d4ecd47221 */ /* 0x000fe20000010100 */
[-C--:B------:R-:W-:Y:S01]  /*1120*/  FFMA.FTZ R74, R211, R193.reuse, R74 ;  /* 0x000000c1d34a7223 */ /* 0x080fe2000001004a */
[----:B------:R-:W-:Y:S01]  /*1130*/  FADD.FTZ R166, R166, R193 ;  /* 0x000000c1a6a67221 */ /* 0x000fe20000010000 */
[----:B------:R-:W-:Y:S01]  /*1140*/  SHF.L.U32 R194, R194, 0x10, RZ ;  /* 0x00000010c2c27819 */ /* 0x000fe200000006ff */
[----:B------:R-:W-:Y:S01]  /*1150*/  FMUL.FTZ R193, R216, R193 ;  /* 0x000000c1d8c17220 */ /* 0x000fe20000410000 */
[----:B------:R-:W-:Y:S01]  /*1160*/  FMUL.FTZ R212, R209, R212 ;  /* 0x000000d4d1d47220 */ /* 0x000fe20000410000 */
[----:B------:R-:W-:-:S02]  /*1170*/  SHF.L.U32 R216, R42, 0x10, RZ ;  /* 0x000000102ad87819 */ /* 0x000fc400000006ff */
[----:B------:R-:W-:Y:S01]  /*1180*/  FADD.FTZ R160, R160, R194 ;  /* 0x000000c2a0a07221 */ /* 0x000fe20000010000 */
[-C--:B------:R-:W-:Y:S01]  /*1190*/  FFMA.FTZ R76, R212, R194.reuse, R76 ;  /* 0x000000c2d44c7223 */ /* 0x080fe2000001004c */
[----:B------:R-:W-:Y:S01]  /*11a0*/  SHF.L.U32 R195, R195, 0x10, RZ ;  /* 0x00000010c3c37819 */ /* 0x000fe200000006ff */
[----:B------:R-:W-:Y:S01]  /*11b0*/  FMUL.FTZ R194, R216, R194 ;  /* 0x000000c2d8c27220 */ /* 0x000fe20000410000 */
[----:B------:R-:W-:Y:S01]  /*11c0*/  FMUL.FTZ R213, R209, R213 ;  /* 0x000000d5d1d57220 */ /* 0x000fe20000410000 */
[----:B------:R-:W-:Y:S02]  /*11d0*/  SHF.L.U32 R216, R43, 0x10, RZ ;  /* 0x000000102bd87819 */ /* 0x000fe400000006ff */
[----:B------:R-:W-:Y:S01]  /*11e0*/  FADD.FTZ R162, R162, R195 ;  /* 0x000000c3a2a27221 */ /* 0x000fe20000010000 */
[-C--:B------:R-:W-:Y:S01]  /*11f0*/  FFMA.FTZ R78, R213, R195.reuse, R78 ;  /* 0x000000c3d54e7223 */ /* 0x080fe2000001004e */
[----:B------:R-:W-:Y:S01]  /*1200*/  SHF.L.U32 R196, R196, 0x10, RZ ;  /* 0x00000010c4c47819 */ /* 0x000fe200000006ff */
[----:B------:R-:W-:Y:S01]  /*1210*/  FMUL.FTZ R195, R216, R195 ;  /* 0x000000c3d8c37220 */ /* 0x000fe20000410000 */
[----:B------:R-:W-:Y:S01]  /*1220*/  FMUL.FTZ R214, R209, R214 ;  /* 0x000000d6d1d67220 */ /* 0x000fe20000410000 */
[----:B------:R-:W-:Y:S01]  /*1230*/  SHF.L.U32 R216, R48, 0x10, RZ ;  /* 0x0000001030d87819 */ /* 0x000fe200000006ff */
[C---:B-1----:R-:W-:Y:S01]  /*1240*/  FADD.FTZ R232, -R236.reuse, R226 ;  /* 0x000000e2ece87221 */ /* 0x042fe20000010100 */
[----:B------:R-:W-:Y:S01]  /*1250*/  FADD.FTZ R250, -R236, R220 ;  /* 0x000000dcecfa7221 */ /* 0x000fe20000010100 */
[C---:B------:R-:W-:Y:S01]  /*1260*/  SHF.L.U32 R226, R199.reuse, 0x10, RZ ;  /* 0x00000010c7e27819 */ /* 0x040fe200000006ff */
[-C--:B------:R-:W-:Y:S01]  /*1270*/  FFMA.FTZ R80, R214, R196.reuse, R80 ;  /* 0x000000c4d6507223 */ /* 0x080fe20000010050 */
[----:B------:R-:W-:Y:S01]  /*1280*/  FADD.FTZ R156, R156, R196 ;  /* 0x000000c49c9c7221 */ /* 0x000fe20000010000 */
[----:B------:R-:W-:Y:S01]  /*1290*/  PRMT R199, R199, 0x7632, R199 ;  /* 0x00007632c7c77816 */ /* 0x000fe200000000c7 */
[----:B------:R-:W-:Y:S01]  /*12a0*/  FMUL.FTZ R196, R216, R196 ;  /* 0x000000c4d8c47220 */ /* 0x000fe20000410000 */
[----:B------:R-:W-:Y:S01]  /*12b0*/  PRMT R220, R51, 0x7632, R220 ;  /* 0x0000763233dc7816 */ /* 0x000fe200000000dc */
[----:B------:R-:W-:Y:S01]  /*12c0*/  FMUL.FTZ R215, R209, R215 ;  /* 0x000000d7d1d77220 */ /* 0x000fe20000410000 */
[----:B------:R-:W-:Y:S01]  /*12d0*/  SHF.L.U32 R197, R197, 0x10, RZ ;  /* 0x00000010c5c57819 */ /* 0x000fe200000006ff */
[C---:B------:R-:W-:Y:S01]  /*12e0*/  FADD.FTZ R233, -R236.reuse, R224 ;  /* 0x000000e0ece97221 */ /* 0x040fe20000010100 */
[----:B------:R-:W-:Y:S01]  /*12f0*/  SHF.L.U32 R216, R49, 0x10, RZ ;  /* 0x0000001031d87819 */ /* 0x000fe200000006ff */
[C---:B------:R-:W-:Y:S01]  /*1300*/  FADD.FTZ R223, -R236.reuse, R223 ;  /* 0x000000dfecdf7221 */ /* 0x040fe20000010100 */
[----:B------:R-:W-:Y:S01]  /*1310*/  FADD.FTZ R252, -R236, R225 ;  /* 0x000000e1ecfc7221 */ /* 0x000fe20000010100 */
[----:B------:R-:W-:Y:S01]  /*1320*/  SHF.L.U32 R199, R199, 0x10, RZ ;  /* 0x00000010c7c77819 */ /* 0x000fe200000006ff */
[----:B------:R-:W-:Y:S01]  /*1330*/  FMUL.FTZ R225, R209, R219 ;  /* 0x000000dbd1e17220 */ /* 0x000fe20000410000 */
[----:B------:R-:W-:Y:S01]  /*1340*/  SHF.L.U32 R224, R220, 0x10, RZ ;  /* 0x00000010dce07819 */ /* 0x000fe200000006ff */
[-C--:B------:R-:W-:Y:S01]  /*1350*/  FFMA.FTZ R82, R215, R197.reuse, R82 ;  /* 0x000000c5d7527223 */ /* 0x080fe20000010052 */
[----:B------:R-:W-:Y:S01]  /*1360*/  FADD.FTZ R158, R158, R197 ;  /* 0x000000c59e9e7221 */ /* 0x000fe20000010000 */
[----:B------:R-:W-:Y:S01]  /*1370*/  FMUL.FTZ R197, R216, R197 ;  /* 0x000000c5d8c57220 */ /* 0x000fe20000410000 */
[C---:B------:R-:W-:Y:S01]  /*1380*/  FADD.FTZ R221, -R236.reuse, R221 ;  /* 0x000000ddecdd7221 */ /* 0x040fe20000010100 */
[C---:B------:R-:W-:Y:S01]  /*1390*/  FADD.FTZ R249, -R236.reuse, R222 ;  /* 0x000000deecf97221 */ /* 0x040fe20000010100 */
[----:B------:R-:W-:Y:S01]  /*13a0*/  FADD.FTZ R251, -R236, R227 ;  /* 0x000000e3ecfb7221 */ /* 0x000fe20000010100 */
[----:B------:R-:W-:Y:S01]  /*13b0*/  SHF.L.U32 R198, R198, 0x10, RZ ;  /* 0x00000010c6c67819 */ /* 0x000fe200000006ff */
[----:B------:R-:W-:Y:S01]  /*13c0*/  FMUL.FTZ R217, R209, R217 ;  /* 0x000000d9d1d97220 */ /* 0x000fe20000410000 */
[----:B------:R-:W-:Y:S01]  /*13d0*/  SHF.L.U32 R216, R50, 0x10, RZ ;  /* 0x0000001032d87819 */ /* 0x000fe200000006ff */
[----:B------:R-:W-:Y:S01]  /*13e0*/  FADD.FTZ R155, R155, R199 ;  /* 0x000000c79b9b7221 */ /* 0x000fe20000010000 */
[----:B------:R-:W-:Y:S01]  /*13f0*/  MOV R236, R223 ;  /* 0x000000df00ec7202 */ /* 0x000fe20000000f00 */
        /* <DEDUP_REMOVED lines=9> */
[-C--:B------:R-:W-:Y:S01]  /*1490*/  FFMA.FTZ R88, R223, R222.reuse, R88 ;  /* 0x000000dedf587223 */ /* 0x080fe20000010058 */
[----:B------:R-:W-:Y:S01]  /*14a0*/  FADD.FTZ R148, R148, R222 ;  /* 0x000000de94947221 */ /* 0x000fe20000010000 */
[----:B------:R-:W-:Y:S01]  /*14b0*/  SHF.L.U32 R218, R51, 0x10, RZ ;  /* 0x0000001033da7819 */ /* 0x000fe200000006ff */
[----:B------:R-:W-:Y:S01]  /*14c0*/  FMUL.FTZ R222, R199, R222 ;  /* 0x000000dec7de7220 */ /* 0x000fe20000410000 */
[----:B------:R-:W-:Y:S01]  /*14d0*/  MOV R235, R221 ;  /* 0x000000dd00eb7202 */ /* 0x000fe20000000f00 */
[----:B------:R-:W-:Y:S01]  /*14e0*/  FMUL.FTZ R221, R209, R241 ;  /* 0x000000f1d1dd7220 */ /* 0x000fe20000410000 */
[----:B------:R-:W-:-:S02]  /*14f0*/  SHF.L.U32 R220, R201, 0x10, RZ ;  /* 0x00000010c9dc7819 */ /* 0x000fc400000006ff */
[----:B------:R-:W-:Y:S01]  /*1500*/  SHF.L.U32 R199, R57, 0x10, RZ ;  /* 0x0000001039c77819 */ /* 0x000fe200000006ff */
[----:B------:R-:W-:Y:S01]  /*1510*/  FADD.FTZ R154, R154, R226 ;  /* 0x000000e29a9a7221 */ /* 0x000fe20000010000 */
[-C--:B------:R-:W-:Y:S01]  /*1520*/  FFMA.FTZ R86, R198, R226.reuse, R86 ;  /* 0x000000e2c6567223 */ /* 0x080fe20000010056 */
[----:B------:R-:W-:Y:S01]  /*1530*/  FMUL.FTZ R226, R218, R226 ;  /* 0x000000e2dae27220 */ /* 0x000fe20000410000 */
        /* <DEDUP_REMOVED lines=9> */
[----:B------:R-:W-:Y:S01]  /*15d0*/  FMUL.FTZ R199, R209, R228 ;  /* 0x000000e4d1c77220 */ /* 0x000fe20000410000 */
[----:B------:R-:W-:Y:S02]  /*15e0*/  SHF.L.U32 R228, R203, 0x10, RZ ;  /* 0x00000010cbe47819 */ /* 0x000fe400000006ff */
[----:B------:R-:W-:Y:S02]  /*15f0*/  SHF.L.U32 R227, R59, 0x10, RZ ;  /* 0x000000103be37819 */ /* 0x000fe400000006ff */
[----:B------:R-:W-:Y:S02]  /*1600*/  PRMT R230, R200, 0x7632, R230 ;  /* 0x00007632c8e67816 */ /* 0x000fe400000000e6 */
[----:B------:R-:W-:Y:S01]  /*1610*/  PRMT R239, R56, 0x7632, R239 ;  /* 0x0000763238ef7816 */ /* 0x000fe200000000ef */
[----:B------:R-:W-:Y:S01]  /*1620*/  FADD.FTZ R146, R146, R228 ;  /* 0x000000e492927221 */ /* 0x000fe20000010000 */
[-C--:B------:R-:W-:Y:S01]  /*1630*/  FFMA.FTZ R94, R199, R228.reuse, R94 ;  /* 0x000000e4c75e7223 */ /* 0x080fe2000001005e */
[----:B------:R-:W-:Y:S01]  /*1640*/  FMUL.FTZ R228, R227, R228 ;  /* 0x000000e4e3e47220 */ /* 0x000fe20000410000 */
[----:B------:R-:W-:Y:S01]  /*1650*/  SHF.L.U32 R230, R230, 0x10, RZ ;  /* 0x00000010e6e67819 */ /* 0x000fe200000006ff */
[----:B------:R-:W-:Y:S01]  /*1660*/  FMUL.FTZ R227, R209, R248 ;  /* 0x000000f8d1e37220 */ /* 0x000fe20000410000 */
[----:B------:R-:W-:-:S02]  /*1670*/  SHF.L.U32 R200, R239, 0x10, RZ ;  /* 0x00000010efc87819 */ /* 0x000fc400000006ff */
[----:B------:R-:W-:Y:S02]  /*1680*/  PRMT R231, R201, 0x7632, R231 ;  /* 0x00007632c9e77816 */ /* 0x000fe400000000e7 */
[----:B------:R-:W-:Y:S01]  /*1690*/  PRMT R238, R57, 0x7632, R238 ;  /* 0x0000763239ee7816 */ /* 0x000fe200000000ee */
[-C--:B------:R-:W-:Y:S01]  /*16a0*/  FFMA.FTZ R89, R227, R230.reuse, R89 ;  /* 0x000000e6e3597223 */ /* 0x080fe20000010059 */
[----:B------:R-:W-:Y:S01]  /*16b0*/  FADD.FTZ R149, R149, R230 ;  /* 0x000000e695957221 */ /* 0x000fe20000010000 */
[----:B------:R-:W-:Y:S01]  /*16c0*/  FMUL.FTZ R230, R200, R230 ;  /* 0x000000e6c8e67220 */ /* 0x000fe20000410000 */
[----:B------:R-:W-:Y:S01]  /*16d0*/  SHF.L.U32 R231, R231, 0x10, RZ ;  /* 0x00000010e7e77819 */ /* 0x000fe200000006ff */
[----:B------:R-:W-:Y:S01]  /*16e0*/  FMUL.FTZ R229, R209, R245 ;  /* 0x000000f5d1e57220 */ /* 0x000fe20000410000 */
[----:B------:R-:W-:Y:S02]  /*16f0*/  SHF.L.U32 R200, R238, 0x10, RZ ;  /* 0x00000010eec87819 */ /* 0x000fe400000006ff */
[----:B------:R-:W-:-:S02]  /*1700*/  PRMT R241, R202, 0x7632, R241 ;  /* 0x00007632caf17816 */ /* 0x000fc400000000f1 */
[----:B------:R-:W-:Y:S01]  /*1710*/  PRMT R237, R58, 0x7632, R237 ;  /* 0x000076323aed7816 */ /* 0x000fe200000000ed */
[-C--:B------:R-:W-:Y:S01]  /*1720*/  FFMA.FTZ R91, R229, R231.reuse, R91 ;  /* 0x000000e7e55b7223 */ /* 0x080fe2000001005b */
[----:B------:R-:W-:Y:S01]  /*1730*/  FADD.FTZ R151, R151, R231 ;  /* 0x000000e797977221 */ /* 0x000fe20000010000 */
[----:B------:R-:W-:Y:S01]  /*1740*/  FMUL.FTZ R231, R200, R231 ;  /* 0x000000e7c8e77220 */ /* 0x000fe20000410000 */
[----:B------:R-:W-:Y:S01]  /*1750*/  SHF.L.U32 R241, R241, 0x10, RZ ;  /* 0x00000010f1f17819 */ /* 0x000fe200000006ff */
[----:B------:R-:W-:Y:S01]  /*1760*/  FMUL.FTZ R202, R209, R244 ;  /* 0x000000f4d1ca7220 */ /* 0x000fe20000410000 */
[----:B------:R-:W-:Y:S01]  /*1770*/  SHF.L.U32 R200, R237, 0x10, RZ ;  /* 0x00000010edc87819 */ /* 0x000fe200000006ff */
[----:B------:R-:W-:Y:S01]  /*1780*/  FMUL.FTZ R238, R209, R250 ;  /* 0x000000fad1ee7220 */ /* 0x000fe20000410000 */
[----:B------:R-:W-:Y:S01]  /*1790*/  SHF.L.U32 R237, R204, 0x10, RZ ;  /* 0x00000010cced7819 */ /* 0x000fe200000006ff */
[----:B------:R-:W-:Y:S01]  /*17a0*/  FADD.FTZ R145, R145, R241 ;  /* 0x000000f191917221 */ /* 0x000fe20000010000 */
[-C--:B------:R-:W-:Y:S01]  /*17b0*/  FFMA.FTZ R93, R202, R241.reuse, R93 ;  /* 0x000000f1ca5d7223 */ /* 0x080fe2000001005d */
[----:B------:R-:W-:Y:S01]  /*17c0*/  FMUL.FTZ R241, R200, R241 ;  /* 0x000000f1c8f17220 */ /* 0x000fe20000410000 */
[----:B------:R-:W-:-:S02]  /*17d0*/  SHF.L.U32 R200, R64, 0x10, RZ ;  /* 0x0000001040c87819 */ /* 0x000fc400000006ff */
[----:B------:R-:W-:Y:S01]  /*17e0*/  MOV R250, R236 ;  /* 0x000000ec00fa7202 */ /* 0x000fe20000000f00 */
[----:B------:R-:W-:Y:S01]  /*17f0*/  FMUL.FTZ R236, R209, R249 ;  /* 0x000000f9d1ec7220 */ /* 0x000fe20000410000 */
[----:B------:R-:W-:Y:S01]  /*1800*/  FFMA.FTZ R96, R238, R237, R96 ;  /* 0x000000edee607223 */ /* 0x000fe20000010060 */
[----:B------:R-:W-:Y:S01]  /*1810*/  FADD.FTZ R140, R140, R237 ;  /* 0x000000ed8c8c7221 */ /* 0x000fe20000010000 */
[----:B------:R-:W-:Y:S01]  /*1820*/  MOV R249, R235 ;  /* 0x000000eb00f97202 */ /* 0x000fe20000000f00 */
[----:B------:R-:W-:Y:S01]  /*1830*/  FMUL.FTZ R237, R200, R237 ;  /* 0x000000edc8ed7220 */ /* 0x000fe20000410000 */
[----:B------:R-:W-:Y:S02]  /*1840*/  SHF.L.U32 R235, R205, 0x10, RZ ;  /* 0x00000010cdeb7819 */ /* 0x000fe400000006ff */
[----:B------:R-:W-:-:S03]  /*1850*/  SHF.L.U32 R200, R65, 0x10, RZ ;  /* 0x0000001041c87819 */ /* 0x000fc600000006ff */
[-C--:B------:R-:W-:Y:S01]  /*1860*/  FFMA.FTZ R98, R236, R235.reuse, R98 ;  /* 0x000000ebec627223 */ /* 0x080fe20000010062 */
[----:B------:R-:W-:Y:S01]  /*1870*/  FADD.FTZ R142, R142, R235 ;  /* 0x000000eb8e8e7221 */ /* 0x000fe20000010000 */
[----:B------:R-:W-:Y:S01]  /*1880*/  FMUL.FTZ R235, R200, R235 ;  /* 0x000000ebc8eb7220 */ /* 0x000fe20000410000 */
[----:B------:R-:W-:Y:S01]  /*1890*/  FFMA.FTZ R200, R0, R192, RZ ;  /* 0x000000c000c87223 */ /* 0x000fe200000100ff */
[----:B------:R-:W-:-:S03]  /*18a0*/  FADD.FTZ R201, RZ, R192 ;  /* 0x000000c0ffc97221 */ /* 0x000fc60000010000 */
        /* <DEDUP_REMOVED lines=32> */
[----:B------:R-:W-:Y:S02]  /*1ab0*/  PRMT R203, R203, 0x7632, R203 ;  /* 0x00007632cbcb7816 */ /* 0x000fe400000000cb */
[----:B------:R-:W-:Y:S01]  /*1ac0*/  PRMT R234, R59, 0x7632, R234 ;  /* 0x000076323bea7816 */ /* 0x000fe200000000ea */
[----:B------:R-:W-:Y:S01]  /*1ad0*/  FFMA.FTZ R200, R227, R230, R200 ;  /* 0x000000e6e3c87223 */ /* 0x000fe200000100c8 */
[----:B------:R-:W-:Y:S01]  /*1ae0*/  FADD.FTZ R201, R230, R201 ;  /* 0x000000c9e6c97221 */ /* 0x000fe20000010000 */
[----:B------:R-:W-:Y:S01]  /*1af0*/  SHF.L.U32 R203, R203, 0x10, RZ ;  /* 0x00000010cbcb7819 */ /* 0x000fe200000006ff */
[----:B------:R-:W-:Y:S01]  /*1b00*/  FMUL.FTZ R240, R209, R243 ;  /* 0x000000f3d1f07220 */ /* 0x000fe20000410000 */
[----:B------:R-:W-:Y:S01]  /*1b10*/  SHF.L.U32 R239, R234, 0x10, RZ ;  /* 0x00000010eaef7819 */ /* 0x000fe200000006ff */
[----:B------:R-:W-:Y:S01]  /*1b20*/  FFMA.FTZ R200, R221, R220, R200 ;  /* 0x000000dcddc87223 */ /* 0x000fe200000100c8 */
[----:B------:R-:W-:Y:S01]  /*1b30*/  FADD.FTZ R201, R220, R201 ;  /* 0x000000c9dcc97221 */ /* 0x000fe20000010000 */
[----:B------:R-:W-:Y:S01]  /*1b40*/  FMUL.FTZ R234, R209, R233 ;  /* 0x000000e9d1ea7220 */ /* 0x000fe20000410000 */
[----:B------:R-:W-:Y:S01]  /*1b50*/  FADD.FTZ R147, R147, R203 ;  /* 0x000000cb93937221 */ /* 0x000fe20000010000 */
[-C--:B------:R-:W-:Y:S01]  /*1b60*/  FFMA.FTZ R95, R240, R203.reuse, R95 ;  /* 0x000000cbf05f7223 */ /* 0x080fe2000001005f */
[----:B------:R-:W-:Y:S01]  /*1b70*/  FMUL.FTZ R239, R239, R203 ;  /* 0x000000cbefef7220 */ /* 0x000fe20000410000 */
[----:B------:R-:W-:Y:S01]  /*1b80*/  SHF.L.U32 R233, R206, 0x10, RZ ;  /* 0x00000010cee97819 */ /* 0x000fe200000006ff */
[----:B------:R-:W-:Y:S01]  /*1b90*/  FFMA.FTZ R200, R229, R231, R200 ;  /* 0x000000e7e5c87223 */ /* 0x000fe200000100c8 */
[----:B------:R-:W-:Y:S01]  /*1ba0*/  SHF.L.U32 R203, R66, 0x10, RZ ;  /* 0x0000001042cb7819 */ /* 0x000fe200000006ff */
[----:B------:R-:W-:-:S02]  /*1bb0*/  FADD.FTZ R201, R231, R201 ;  /* 0x000000c9e7c97221 */ /* 0x000fc40000010000 */
[----:B------:R-:W-:Y:S01]  /*1bc0*/  FFMA.FTZ R200, R219, R218, R200 ;  /* 0x000000dadbc87223 */ /* 0x000fe200000100c8 */
[-C--:B------:R-:W-:Y:S01]  /*1bd0*/  FFMA.FTZ R100, R234, R233.reuse, R100 ;  /* 0x000000e9ea647223 */ /* 0x080fe20000010064 */
[----:B------:R-:W-:Y:S01]  /*1be0*/  FADD.FTZ R136, R136, R233 ;  /* 0x000000e988887221 */ /* 0x000fe20000010000 */
[----:B------:R-:W-:Y:S01]  /*1bf0*/  FADD.FTZ R201, R218, R201 ;  /* 0x000000c9dac97221 */ /* 0x000fe20000010000 */
[----:B------:R-:W-:Y:S01]  /*1c00*/  FMUL.FTZ R233, R203, R233 ;  /* 0x000000e9cbe97220 */ /* 0x000fe20000410000 */
[----:B------:R-:W-:Y:S01]  /*1c10*/  SHF.L.U32 R203, R207, 0x10, RZ ;  /* 0x00000010cfcb7819 */ /* 0x000fe200000006ff */
[----:B------:R-:W-:Y:S01]  /*1c20*/  FMUL.FTZ R232, R209, R232 ;  /* 0x000000e8d1e87220 */ /* 0x000fe20000410000 */
[----:B------:R-:W-:Y:S01]  /*1c30*/  SHF.L.U32 R242, R67, 0x10, RZ ;  /* 0x0000001043f27819 */ /* 0x000fe200000006ff */
[----:B------:R-:W-:Y:S01]  /*1c40*/  FFMA.FTZ R200, R202, R241, R200 ;  /* 0x000000f1cac87223 */ /* 0x000fe200000100c8 */
[----:B------:R-:W-:Y:S01]  /*1c50*/  PRMT R204, R204, 0x7632, R204 ;  /* 0x00007632cccc7816 */ /* 0x000fe200000000cc */
[----:B------:R-:W-:Y:S01]  /*1c60*/  FADD.FTZ R201, R241, R201 ;  /* 0x000000c9f1c97221 */ /* 0x000fe20000010000 */
[----:B------:R-:W-:Y:S01]  /*1c70*/  PRMT R243, R64, 0x7632, R243 ;  /* 0x0000763240f37816 */ /* 0x000fe200000000f3 */
[-C--:B------:R-:W-:Y:S01]  /*1c80*/  FFMA.FTZ R102, R232, R203.reuse, R102 ;  /* 0x000000cbe8667223 */ /* 0x080fe20000010066 */
[----:B------:R-:W-:Y:S01]  /*1c90*/  FADD.FTZ R138, R138, R203 ;  /* 0x000000cb8a8a7221 */ /* 0x000fe20000010000 */
[----:B------:R-:W-:Y:S01]  /*1ca0*/  FFMA.FTZ R200, R199, R228, R200 ;  /* 0x000000e4c7c87223 */ /* 0x000fe200000100c8 */
[----:B------:R-:W-:Y:S01]  /*1cb0*/  FMUL.FTZ R203, R242, R203 ;  /* 0x000000cbf2cb7220 */ /* 0x000fe20000410000 */
[----:B------:R-:W-:Y:S01]  /*1cc0*/  SHF.L.U32 R204, R204, 0x10, RZ ;  /* 0x00000010cccc7819 */ /* 0x000fe200000006ff */
[----:B------:R-:W-:Y:S01]  /*1cd0*/  FADD.FTZ R201, R228, R201 ;  /* 0x000000c9e4c97221 */ /* 0x000fe20000010000 */
        /* <DEDUP_REMOVED lines=8> */
[----:B------:R-:W-:Y:S01]  /*1d60*/  FMUL.FTZ R204, R243, R204 ;  /* 0x000000ccf3cc7220 */ /* 0x000fe20000410000 */
[----:B------:R-:W-:Y:S01]  /*1d70*/  SHF.L.U32 R205, R205, 0x10, RZ ;  /* 0x00000010cdcd7819 */ /* 0x000fe200000006ff */
[----:B------:R-:W-:Y:S01]  /*1d80*/  FMUL.FTZ R243, R209, R250 ;  /* 0x000000fad1f37220 */ /* 0x000fe20000410000 */
[----:B------:R-:W-:Y:S01]  /*1d90*/  SHF.L.U32 R244, R244, 0x10, RZ ;  /* 0x00000010f4f47819 */ /* 0x000fe200000006ff */
[----:B------:R-:W-:Y:S01]  /*1da0*/  FFMA.FTZ R200, R238, R237, R200 ;  /* 0x000000edeec87223 */ /* 0x000fe200000100c8 */
[----:B------:R-:W-:Y:S01]  /*1db0*/  FADD.FTZ R201, R237, R201 ;  /* 0x000000c9edc97221 */ /* 0x000fe20000010000 */
[-C--:B------:R-:W-:Y:S01]  /*1dc0*/  FFMA.FTZ R99, R243, R205.reuse, R99 ;  /* 0x000000cdf3637223 */ /* 0x080fe20000010063 */
[----:B------:R-:W-:Y:S01]  /*1dd0*/  FADD.FTZ R143, R143, R205 ;  /* 0x000000cd8f8f7221 */ /* 0x000fe20000010000 */
[----:B------:R-:W-:Y:S01]  /*1de0*/  FFMA.FTZ R200, R242, R204, R200 ;  /* 0x000000ccf2c87223 */ /* 0x000fe200000100c8 */
[----:B------:R-:W-:Y:S01]  /*1df0*/  FMUL.FTZ R205, R244, R205 ;  /* 0x000000cdf4cd7220 */ /* 0x000fe20000410000 */
[----:B------:R-:W-:Y:S01]  /*1e00*/  FADD.FTZ R201, R201, R204 ;  /* 0x000000ccc9c97221 */ /* 0x000fe20000010000 */
[----:B------:R-:W-:Y:S01]  /*1e10*/  PRMT R244, R206, 0x7632, R244 ;  /* 0x00007632cef47816 */ /* 0x000fe200000000f4 */
[----:B------:R-:W-:Y:S01]  /*1e20*/  FFMA.FTZ R200, R236, R235, R200 ;  /* 0x000000ebecc87223 */ /* 0x000fe200000100c8 */
        /* <DEDUP_REMOVED lines=8> */
[-C--:B------:R-:W-:Y:S01]  /*1eb0*/  FFMA.FTZ R101, R206, R244.reuse, R101 ;  /* 0x000000f4ce657223 */ /* 0x080fe20000010065 */
[----:B------:R-:W-:Y:S01]  /*1ec0*/  FADD.FTZ R137, R137, R244 ;  /* 0x000000f489897221 */ /* 0x000fe20000010000 */
[----:B------:R-:W-:Y:S01]  /*1ed0*/  PRMT R248, R67, 0x7632, R248 ;  /* 0x0000763243f87816 */ /* 0x000fe200000000f8 */
        /* <DEDUP_REMOVED lines=8> */
[-C--:B------:R-:W-:Y:S01]  /*1f60*/  FFMA.FTZ R103, R207, R245.reuse, R103 ;  /* 0x000000f5cf677223 */ /* 0x080fe20000010067 */
[----:B------:R-:W-:Y:S01]  /*1f70*/  FADD.FTZ R139, R139, R245 ;  /* 0x000000f58b8b7221 */ /* 0x000fe20000010000 */
[----:B------:R-:W-:Y:S01]  /*1f80*/  FMUL.FTZ R245, R248, R245 ;  /* 0x000000f5f8f57220 */ /* 0x000fe20000410000 */
[----:B------:R-:W-:Y:S01]  /*1f90*/  FFMA.FTZ R200, R232, R203, R200 ;  /* 0x000000cbe8c87223 */ /* 0x000fe200000100c8 */
[----:B------:R-:W-:-:S03]  /*1fa0*/  FADD.FTZ R248, R201, R203 ;  /* 0x000000cbc9f87221 */ /* 0x000fc60000010000 */
[----:B------:R-:W-:Y:S01]  /*1fb0*/  FFMA.FTZ R201, R207, R245, R200 ;  /* 0x000000f5cfc97223 */ /* 0x000fe200000100c8 */
[----:B------:R-:W-:Y:S01]  /*1fc0*/  FADD.FTZ R200, R248, R245 ;  /* 0x000000f5f8c87221 */ /* 0x000fe20000010000 */
[----:B------:R-:W-:Y:S06]  /*1fd0*/  BRA `(.L_x_5949) ;  /* 0x00000000006c7947 */ /* 0x000fec0003800000 */
.L_x_5948:
        /* <DEDUP_REMOVED lines=23> */
[----:B------:R-:W5:Y:S04]  /*2150*/  LDG.E.128 R32, desc[UR6][R32.64+0x10] ;  /* 0x0000100620207981 */ /* 0x000f68000c1e1d00 */
[----:B------:R-:W5:Y:S04]  /*2160*/  LDG.E.128 R24, desc[UR6][R24.64+0x10] ;  /* 0x0000100618187981 */ /* 0x000f68000c1e1d00 */
[----:B------:R-:W5:Y:S04]  /*2170*/  LDG.E.128 R16, desc[UR6][R16.64+0x10] ;  /* 0x0000100610107981 */ /* 0x000f68000c1e1d00 */
[----:B0-----:R-:W5:Y:S02]  /*2180*/  LDG.E.128 R172, desc[UR6][R172.64+0x10] ;  /* 0x00001006acac7981 */ /* 0x001f64000c1e1d00 */
.L_x_5949:
[----:B------:R-:W-:Y:S05]  /*2190*/  BSYNC.RECONVERGENT B1 ;  /* 0x0000000000017941 */ /* 0x000fea0003800200 */
.L_x_5947:
[----:B------:R-:W2:Y:S01]  /*21a0*/  LDL R248, [R1+0x4] ;  /* 0x0000040001f87983 */ /* 0x000ea20000100800 */
[----:B------:R-:W-:Y:S01]  /*21b0*/  UMOV UR4, 0xffffffff ;  /* 0xffffffff00047882 */ /* 0x000fe20000000000 */
[----:B--2---:R-:W-:Y:S02]  /*21c0*/  ISETP.GE.AND P3, PT, R248, 0x1, PT ;  /* 0x00000001f800780c */ /* 0x004fe40003f66270 */
[----:B------:R-:W-:Y:S11]  /*21d0*/  BRA.DIV UR4, `(.L_x_5950) ;  /* 0x0000009604007947 */ /* 0x000ff6000b800000 */
[----:B------:R-:W0:Y:S04]  /*21e0*/  SHFL.BFLY PT, R251, R200, 0x1, 0x1f ;  /* 0x0c201f00c8fb7f89 */ /* 0x000e2800000e0000 */
[----:B------:R-:W1:Y:S01]  /*21f0*/  SHFL.BFLY PT, R252, R201, 0x1, 0x1f ;  /* 0x0c201f00c9fc7f89 */ /* 0x000e6200000e0000 */
[----:B0-----:R-:W-:Y:S01]  /*2200*/  FADD.FTZ R251, R251, R200 ;  /* 0x000000c8fbfb7221 */ /* 0x001fe20000010000 */
[----:B-1----:R-:W-:-:S04]  /*2210*/  FADD.FTZ R201, R252, R201 ;  /* 0x000000c9fcc97221 */ /* 0x002fc80000010000 */
        /* <DEDUP_REMOVED lines=10> */
[----:B------:R-:W0:Y:S04]  /*22c0*/  SHFL.BFLY PT, R252, R201, 0x8, 0x1f ;  /* 0x0d001f00c9fc7f89 */ /* 0x000e2800000e0000 */
[----:B------:R-:W1:Y:S01]  /*22d0*/  SHFL.BFLY PT, R200, R251, 0x10, 0x1f ;  /* 0x0e001f00fbc87f89 */ /* 0x000e6200000e0000 */
[----:B0-----:R-:W-:-:S03]  /*22e0*/  FADD.FTZ R201, R201, R252 ;  /* 0x000000fcc9c97221 */ /* 0x001fc60000010000 */
[----:B-1----:R0:W-:Y:S04]  /*22f0*/  STL [R1], R200 ;  /* 0x000000c801007387 */ /* 0x0021e80000100800 */
[----:B------:R0:W1:Y:S02]  /*2300*/  SHFL.BFLY PT, R248, R201, 0x10, 0x1f ;  /* 0x0e001f00c9f87f89 */ /* 0x00006400000e0000 */
.L_x_6101:
[----:B------:R-:W2:Y:S04]  /*2310*/  LDL.LU R249, [R1] ;  /* 0x0000000001f97983 */ /* 0x000ea80000300800 */
[----:B0-----:R-:W3:Y:S01]  /*2320*/  LDL.LU R200, [R1+0x4] ;  /* 0x0000040001c87983 */ /* 0x001ee20000300800 */
[----:B------:R-:W-:Y:S01]  /*2330*/  ISETP.NE.U32.AND P1, PT, R246, RZ, PT ;  /* 0x000000fff600720c */ /* 0x000fe20003f25070 */
[----:B-1----:R-:W-:Y:S01]  /*2340*/  FADD.FTZ R248, R201, R248 ;  /* 0x000000f8c9f87221 */ /* 0x002fe20000010000 */
[----:B------:R-:W-:Y:S01]  /*2350*/  HFMA2 R246, -RZ, RZ, 0, 0 ;  /* 0x00000000fff67431 */ /* 0x000fe200000001ff */
[----:B------:R-:W0:Y:S01]  /*2360*/  S2R R252, SR_TID.X ;  /* 0x0000000000fc7919 */ /* 0x000e220000002100 */
[----:B------:R-:W-:Y:S01]  /*2370*/  ISETP.NE.AND.EX P1, PT, R247, RZ, PT, P1 ;  /* 0x000000fff700720c */ /* 0x000fe20003f25310 */
[----:B------:R-:W-:-:S05]  /*2380*/  IMAD R247, R208, UR9, RZ ;  /* 0x00000009d0f77c24 */ /* 0x000fca000f8e02ff */
[----:B------:R-:W-:-:S04]  /*2390*/  SHF.R.S32.HI R201, RZ, 0x1f, R247 ;  /* 0x0000001fffc97819 */ /* 0x000fc800000114f7 */
[----:B------:R-:W-:Y:S01]  /*23a0*/  LEA.HI R247, R201, R247, RZ, 0x3 ;  /* 0x000000f7c9f77211 */ /* 0x000fe200078f18ff */
[----:B------:R-:W-:Y:S01]  /*23b0*/  BSSY.RECONVERGENT B1, `(.L_x_5951) ;  /* 0x0000206000017945 */ /* 0x000fe20003800200 */
[----:B------:R-:W-:Y:S01]  /*23c0*/  ISETP.NE.AND P4, PT, RZ, UR8, PT ;  /* 0x00000008ff007c0c */ /* 0x000fe2000bf85270 */
[----:B--2---:R-:W-:Y:S01]  /*23d0*/  FADD.FTZ R251, R251, R249 ;  /* 0x000000f9fbfb7221 */ /* 0x004fe20000010000 */
[----:B---3--:R-:W-:-:S05]  /*23e0*/  @P3 IADD3 R200, PT, PT, R200, -0x1, RZ ;  /* 0xffffffffc8c83810 */ /* 0x008fca0007ffe0ff */
[----:B------:R-:W-:-:S05]  /*23f0*/  @P3 IMAD R200, R200, UR9, RZ ;  /* 0x00000009c8c83c24 */ /* 0x000fca000f8e02ff */
[----:B------:R-:W-:-:S04]  /*2400*/  @P3 SHF.R.S32.HI R201, RZ, 0x1f, R200 ;  /* 0x0000001fffc93819 */ /* 0x000fc800000114c8 */
[----:B------:R-:W-:Y:S02]  /*2410*/  @P3 LEA.HI R200, R201, R200, RZ, 0x3 ;  /* 0x000000c8c9c83211 */ /* 0x000fe400078f18ff */
[----:B0-----:R-:W-:-:S04]  /*2420*/  LOP3.LUT R201, R252, 0x1f, RZ, 0xc0, !PT ;  /* 0x0000001ffcc97812 */ /* 0x001fc800078ec0ff */
[-C--:B------:R-:W-:Y:S02]  /*2430*/  LEA.HI.SX32 R247, R247, R201.reuse, 0x1d ;  /* 0x000000c9f7f77211 */ /* 0x080fe400078feaff */
[----:B------:R-:W-:Y:S02]  /*2440*/  @P3 LEA.HI.SX32 R246, R200, R201, 0x1d ;  /* 0x000000c9c8f63211 */ /* 0x000fe400078feaff */
[----:B------:R-:W0:Y:S03]  /*2450*/  @P3 LDC.64 R200, c[0x0][0x390] ;  /* 0x0000e400ffc83b82 */ /* 0x000e260000000a00 */
[----:B0-----:R-:W-:-:S05]  /*2460*/  @P3 IMAD.WIDE.U32 R200, R246, 0x10, R200 ;  /* 0x00000010f6c83825 */ /* 0x001fca00078e00c8 */
[----:B------:R0:W5:Y:S01]  /*2470*/  @P3 LDG.E.128 R176, desc[UR6][R200.64] ;  /* 0x00000006c8b03981 */ /* 0x000162000c1e1d00 */
[----:B------:R-:W-:Y:S01]  /*2480*/  FMUL.FTZ R249, R251, UR12 ;  /* 0x0000000cfbf97c20 */ /* 0x000fe20008410000 */
[----:B------:R-:W-:-:S04]  /*2490*/  FMUL.FTZ R248, R248, UR12 ;  /* 0x0000000cf8f87c20 */ /* 0x000fc80008410000 */
[----:B------:R-:W-:Y:S01]  /*24a0*/  FSEL R249, R249, RZ, !P4 ;  /* 0x000000fff9f97208 */ /* 0x000fe20006000000 */
[----:B------:R-:W-:Y:S06]  /*24b0*/  @P1 BRA `(.L_x_5952) ;  /* 0x00000010007c1947 */ /* 0x000fec0003800000 */
        /* <DEDUP_REMOVED lines=19> */
.L_x_5955:
[----:B------:R-:W-:Y:S05]  /*25f0*/  BSYNC.RECONVERGENT B2 ;  /* 0x0000000000027941 */ /* 0x000fea0003800200 */
.L_x_5954:
[----:B------:R-:W-:Y:S04]  /*2600*/  BSSY.RECONVERGENT B2, `(.L_x_5956) ;  /* 0x0000010000027945 */ /* 0x000fe80003800200 */
[----:B------:R-:W-:Y:S05]  /*2610*/  @!P3 BRA `(.L_x_5957) ;  /* 0x000000000038b947 */ /* 0x000fea0003800000 */
        /* <DEDUP_REMOVED lines=9> */
[----:B------:R-:W-:-:S04]  /*26b0*/  PRMT R250, R44, 0x7632, R250 ;  /* 0x000076322cfa7816 */ /* 0x000fc800000000fa */
[----:B------:R-:W-:-:S05]  /*26c0*/  SHF.L.U32 R250, R250, 0x10, RZ ;  /* 0x00000010fafa7819 */ /* 0x000fca00000006ff */
[----:B------:R-:W-:-:S05]  /*26d0*/  FMUL.FTZ R250, R251, R250 ;  /* 0x000000fafbfa7220 */ /* 0x000fca0000410000 */
[----:B------:R-:W-:-:S04]  /*26e0*/  F2FP.BF16.F32.PACK_AB R250, RZ, R250 ;  /* 0x000000fafffa723e */ /* 0x000fc800000010ff */
[----:B------:R-:W-:-:S07]  /*26f0*/  PRMT R180, R180, 0x5410, R250 ;  /* 0x00005410b4b47816 */ /* 0x000fce00000000fa */
.L_x_5957:
[----:B------:R-:W-:Y:S05]  /*2700*/  BSYNC.RECONVERGENT B2 ;  /* 0x0000000000027941 */ /* 0x000fea0003800200 */
.L_x_5956:
        /* <DEDUP_REMOVED lines=14> */
.L_x_5959:
[----:B------:R-:W-:Y:S05]  /*27f0*/  BSYNC.RECONVERGENT B2 ;  /* 0x0000000000027941 */ /* 0x000fea0003800200 */
.L_x_5958:
        /* <DEDUP_REMOVED lines=16> */
.L_x_5961:
[----:B------:R-:W-:Y:S05]  /*2900*/  BSYNC.RECONVERGENT B2 ;  /* 0x0000000000027941 */ /* 0x000fea0003800200 */
.L_x_5960:
        /* <DEDUP_REMOVED lines=14> */
.L_x_5963:
[----:B------:R-:W-:Y:S05]  /*29f0*/  BSYNC.RECONVERGENT B2 ;  /* 0x0000000000027941 */ /* 0x000fea0003800200 */
.L_x_5962:
        /* <DEDUP_REMOVED lines=16> */
.L_x_5965:
[----:B------:R-:W-:Y:S05]  /*2b00*/  BSYNC.RECONVERGENT B2 ;  /* 0x0000000000027941 */ /* 0x000fea0003800200 */
.L_x_5964:
        /* <DEDUP_REMOVED lines=14> */
.L_x_5967:
[----:B------:R-:W-:Y:S05]  /*2bf0*/  BSYNC.RECONVERGENT B2 ;  /* 0x0000000000027941 */ /* 0x000fea0003800200 */
.L_x_5966:
        /* <DEDUP_REMOVED lines=14> */
[----:B------:R-:W-:Y:S01]  /*2ce0*/  PRMT R183, R183, 0x5410, R250 ;  /* 0x00005410b7b77816 */ /* 0x000fe200000000fa */
[----:B------:R-:W-:Y:S06]  /*2cf0*/  BRA `(.L_x_5968) ;  /* 0x0000001400c47947 */ /* 0x000fec0003800000 */
.L_x_5953:
        /* <DEDUP_REMOVED lines=47> */
.L_x_5970:
[----:B------:R-:W-:Y:S05]  /*2ff0*/  BSYNC.RECONVERGENT B2 ;  /* 0x0000000000027941 */ /* 0x000fea0003800200 */
.L_x_5969:
[----:B------:R-:W-:Y:S04]  /*3000*/  BSSY.RECONVERGENT B2, `(.L_x_5971) ;  /* 0x0000010000027945 */ /* 0x000fe80003800200 */
[----:B------:R-:W-:Y:S05]  /*3010*/  @!P3 BRA `(.L_x_5972) ;  /* 0x000000000038b947 */ /* 0x000fea0003800000 */
        /* <DEDUP_REMOVED lines=14> */
.L_x_5972:
[----:B------:R-:W-:Y:S05]  /*3100*/  BSYNC.RECONVERGENT B2 ;  /* 0x0000000000027941 */ /* 0x000fea0003800200 */
.L_x_5971:
        /* <DEDUP_REMOVED lines=14> */
.L_x_5974:
[----:B------:R-:W-:Y:S05]  /*31f0*/  BSYNC.RECONVERGENT B2 ;  /* 0x0000000000027941 */ /* 0x000fea0003800200 */
.L_x_5973:
        /* <DEDUP_REMOVED lines=16> */
.L_x_5976:
[----:B------:R-:W-:Y:S05]  /*3300*/  BSYNC.RECONVERGENT B2 ;  /* 0x0000000000027941 */ /* 0x000fea0003800200 */
.L_x_5975:
        /* <DEDUP_REMOVED lines=14> */
.L_x_5978:
[----:B------:R-:W-:Y:S05]  /*33f0*/  BSYNC.RECONVERGENT B2 ;  /* 0x0000000000027941 */ /* 0x000fea0003800200 */
.L_x_5977:
        /* <DEDUP_REMOVED lines=16> */
.L_x_5980:
[----:B------:R-:W-:Y:S05]  /*3500*/  BSYNC.RECONVERGENT B2 ;  /* 0x0000000000027941 */ /* 0x000fea0003800200 */
.L_x_5979:
        /* <DEDUP_REMOVED lines=14> */
.L_x_5982:
[----:B------:R-:W-:Y:S05]  /*35f0*/  BSYNC.RECONVERGENT B2 ;  /* 0x0000000000027941 */ /* 0x000fea0003800200 */
.L_x_5981:
[----:B------:R-:W-:Y:S05]  /*3600*/  @!P3 BRA `(.L_x_5968) ;  /* 0x0000000c0080b947 */ /* 0x000fea0003800000 */
[----:B------:R-:W-:Y:S01]  /*3610*/  PRMT R251, R179, 0x7632, R251 ;  /* 0x00007632b3fb7816 */ /* 0x000fe200000000fb */
[----:B------:R-:W-:-:S03]  /*3620*/  FMUL.FTZ R250, R191, UR13 ;  /* 0x0000000dbffa7c20 */ /* 0x000fc60008410000 */
        /* <DEDUP_REMOVED lines=8> */
.L_x_5952:
[----:B0-----:R-:W-:Y:S02]  /*36b0*/  MOV R201, UR20 ;  /* 0x0000001400c97c02 */ /* 0x001fe40008000f00 */
[----:B------:R-:W-:Y:S02]  /*36c0*/  MOV R200, UR21 ;  /* 0x0000001500c87c02 */ /* 0x000fe40008000f00 */
[----:B------:R-:W-:-:S04]  /*36d0*/  ISETP.NE.U32.AND P1, PT, R201, RZ, PT ;  /* 0x000000ffc900720c */ /* 0x000fc80003f25070 */
[----:B------:R-:W-:-:S13]  /*36e0*/  ISETP.NE.AND.EX P1, PT, R200, RZ, PT, P1 ;  /* 0x000000ffc800720c */ /* 0x000fda0003f25310 */
[----:B------:R-:W-:Y:S05]  /*36f0*/  @P1 BRA `(.L_x_5983) ;  /* 0x0000000400a41947 */ /* 0x000fea0003800000 */
[----:B------:R-:W-:Y:S01]  /*3700*/  @P2 FFMA.FTZ R251, R0, R248, R249 ;  /* 0x000000f800fb2223 */ /* 0x000fe200000100f9 */
        /* <DEDUP_REMOVED lines=20> */
[----:B------:R-:W-:-:S04]  /*3850*/  PRMT R250, R44, 0x7632, R250 ;  /* 0x000076322cfa7816 */ /* 0x000fc800000000fa */
        /* <DEDUP_REMOVED lines=83> */
.L_x_5983:
[----:B------:R-:W0:Y:S01]  /*3d90*/  @P3 LDC R188, c[0x0][0x40c] ;  /* 0x00010300ffbc3b82 */ /* 0x000e220000000800 */
[-CC-:B------:R-:W-:Y:S01]  /*3da0*/  @P2 FFMA.FTZ R185, R0, R248.reuse, R249.reuse ;  /* 0x000000f800b92223 */ /* 0x180fe200000100f9 */
[----:B------:R-:W-:Y:S01]  /*3db0*/  @P2 FFMA.FTZ R187, R15, R248, R249 ;  /* 0x000000f80fbb2223 */ /* 0x000fe200000100f9 */
[----:B-----5:R-:W-:Y:S02]  /*3dc0*/  MOV R184, R36 ;  /* 0x0000002400b87202 */ /* 0x020fe40000000f00 */
[----:B------:R-:W-:Y:S01]  /*3dd0*/  @P2 FADD.FTZ R185, R192, -R185 ;  /* 0x800000b9c0b92221 */ /* 0x000fe20000010000 */
[----:B------:R-:W-:Y:S01]  /*3de0*/  @P2 FADD.FTZ R187, R14, -R187 ;  /* 0x800000bb0ebb2221 */ /* 0x000fe20000010000 */
[----:B------:R-:W-:Y:S01]  /*3df0*/  @P3 SHF.L.U32 R189, R44, 0x10, RZ ;  /* 0x000000102cbd3819 */ /* 0x000fe200000006ff */
[----:B------:R-:W1:Y:S01]  /*3e00*/  @P3 LDC R186, c[0x0][0x40c] ;  /* 0x00010300ffba3b82 */ /* 0x000e620000000800 */
[C---:B------:R-:W-:Y:S01]  /*3e10*/  @P2 FFMA.FTZ R184, R209.reuse, R185, R36 ;  /* 0x000000b9d1b82223 */ /* 0x040fe20000010024 */
[----:B------:R-:W-:Y:S01]  /*3e20*/  MOV R185, R37 ;  /* 0x0000002500b97202 */ /* 0x000fe20000000f00 */
[----:B------:R-:W-:Y:S01]  /*3e30*/  @P2 FFMA.FTZ R185, R209, R187, R37 ;  /* 0x000000bbd1b92223 */ /* 0x000fe20000010025 */
[----:B------:R-:W-:-:S02]  /*3e40*/  @P3 SHF.L.U32 R187, R176, 0x10, RZ ;  /* 0x00000010b0bb3819 */ /* 0x000fc400000006ff */
[----:B------:R-:W-:Y:S02]  /*3e50*/  PRMT R191, R44, 0x7632, R191 ;  /* 0x000076322cbf7816 */ /* 0x000fe400000000bf */
[----:B------:R-:W2:Y:S01]  /*3e60*/  @P3 LDC R190, c[0x0][0x40c] ;  /* 0x00010300ffbe3b82 */ /* 0x000ea20000000800 */
[----:B------:R-:W-:Y:S02]  /*3e70*/  PRMT R251, R45, 0x7632, R251 ;  /* 0x000076322dfb7816 */ /* 0x000fe400000000fb */
[----:B------:R-:W-:Y:S01]  /*3e80*/  PRMT R250, R46, 0x7632, R250 ;  /* 0x000076322efa7816 */ /* 0x000fe200000000fa */
[----:B0-----:R-:W-:-:S04]  /*3e90*/  @P3 FMUL.FTZ R188, R184, R188 ;  /* 0x000000bcb8bc3220 */ /* 0x001fc80000410000 */
[-C--:B------:R-:W-:Y:S01]  /*3ea0*/  @P3 FFMA.FTZ R132, R187, R188.reuse, R132 ;  /* 0x000000bcbb843223 */ /* 0x080fe20000010084 */
[----:B------:R-:W-:Y:S01]  /*3eb0*/  @P3 PRMT R187, R176, 0x7632, R187 ;  /* 0x00007632b0bb3816 */ /* 0x000fe200000000bb */
[----:B------:R-:W-:Y:S01]  /*3ec0*/  @P3 FMUL.FTZ R188, R189, R188 ;  /* 0x000000bcbdbc3220 */ /* 0x000fe20000410000 */
[----:B------:R-:W-:Y:S01]  /*3ed0*/  @P3 SHF.L.U32 R189, R191, 0x10, RZ ;  /* 0x00000010bfbd3819 */ /* 0x000fe200000006ff */
[----:B-1----:R-:W-:Y:S01]  /*3ee0*/  @P3 FMUL.FTZ R186, R185, R186 ;  /* 0x000000bab9ba3220 */ /* 0x002fe20000410000 */
[----:B------:R-:W-:Y:S01]  /*3ef0*/  @P3 SHF.L.U32 R187, R187, 0x10, RZ ;  /* 0x00000010bbbb3819 */ /* 0x000fe200000006ff */
[----:B------:R-:W-:Y:S01]  /*3f00*/  @P2 FFMA.FTZ R191, R13, R248, R249 ;  /* 0x000000f80dbf2223 */ /* 0x000fe200000100f9 */
[----:B------:R-:W-:Y:S01]  /*3f10*/  @P3 F2FP.BF16.F32.PACK_AB R188, RZ, R188 ;  /* 0x000000bcffbc323e */ /* 0x000fe200000010ff */
[----:B------:R-:W-:Y:S02]  /*3f20*/  @P3 FMUL.FTZ R189, R189, R186 ;  /* 0x000000babdbd3220 */ /* 0x000fe40000410000 */
[----:B------:R-:W-:Y:S01]  /*3f30*/  @P3 FFMA.FTZ R133, R186, R187, R133 ;  /* 0x000000bbba853223 */ /* 0x000fe20000010085 */
[----:B------:R-:W-:Y:S01]  /*3f40*/  @P2 FFMA.FTZ R187, R211, R248, R249 ;  /* 0x000000f8d3bb2223 */ /* 0x000fe200000100f9 */
[----:B------:R-:W-:Y:S01]  /*3f50*/  @P2 FADD.FTZ R191, R12, -R191 ;  /* 0x800000bf0cbf2221 */ /* 0x000fe20000010000 */
[----:B------:R-:W-:-:S02]  /*3f60*/  MOV R186, R38 ;  /* 0x0000002600ba7202 */ /* 0x000fc40000000f00 */
[----:B------:R-:W-:Y:S01]  /*3f70*/  @P2 FADD.FTZ R187, R193, -R187 ;  /* 0x800000bbc1bb2221 */ /* 0x000fe20000010000 */
[----:B------:R-:W-:Y:S02]  /*3f80*/  @P3 PRMT R180, R188, 0x7610, R180 ;  /* 0x00007610bcb43816 */ /* 0x000fe400000000b4 */
[----:B------:R-:W-:Y:S01]  /*3f90*/  @P3 SHF.L.U32 R188, R177, 0x10, RZ ;  /* 0x00000010b1bc3819 */ /* 0x000fe200000006ff */
[C---:B------:R-:W-:Y:S01]  /*3fa0*/  @P2 FFMA.FTZ R186, R209.reuse, R187, R38 ;  /* 0x000000bbd1ba2223 */ /* 0x040fe20000010026 */
[----:B------:R-:W-:Y:S01]  /*3fb0*/  MOV R187, R39 ;  /* 0x0000002700bb7202 */ /* 0x000fe20000000f00 */
[----:B------:R-:W-:Y:S01]  /*3fc0*/  @P2 FFMA.FTZ R187, R209, R191, R39 ;  /* 0x000000bfd1bb2223 */ /* 0x000fe20000010027 */
[----:B------:R-:W-:Y:S01]  /*3fd0*/  @P3 F2FP.BF16.F32.PACK_AB R189, RZ, R189 ;  /* 0x000000bdffbd323e */ /* 0x000fe200000010ff */
[----:B------:R-:W0:Y:S01]  /*3fe0*/  @P3 LDC R191, c[0x0][0x40c] ;  /* 0x00010300ffbf3b82 */ /* 0x000e220000000800 */
[----:B--2---:R-:W-:Y:S02]  /*3ff0*/  @P3 FMUL.FTZ R190, R186, R190 ;  /* 0x000000bebabe3220 */ /* 0x004fe40000410000 */
[----:B------:R-:W-:-:S02]  /*4000*/  @P3 PRMT R180, R180, 0x5410, R189 ;  /* 0x00005410b4b43816 */ /* 0x000fc400000000bd */
[----:B------:R-:W-:Y:S01]  /*4010*/  @P3 FFMA.FTZ R134, R188, R190, R134 ;  /* 0x000000bebc863223 */ /* 0x000fe20000010086 */
[----:B------:R-:W-:Y:S02]  /*4020*/  @P3 PRMT R188, R177, 0x7632, R188 ;  /* 0x00007632b1bc3816 */ /* 0x000fe400000000bc */
[----:B------:R-:W-:Y:S02]  /*4030*/  @P3 SHF.L.U32 R189, R45, 0x10, RZ ;  /* 0x000000102dbd3819 */ /* 0x000fe400000006ff */
[----:B------:R-:W-:-:S03]  /*4040*/  @P3 SHF.L.U32 R188, R188, 0x10, RZ ;  /* 0x00000010bcbc3819 */ /* 0x000fc600000006ff */
[----:B------:R-:W-:-:S05]  /*4050*/  @P3 FMUL.FTZ R189, R189, R190 ;  /* 0x000000bebdbd3220 */ /* 0x000fca0000410000 */
[----:B------:R-:W-:-:S04]  /*4060*/  @P3 F2FP.BF16.F32.PACK_AB R189, RZ, R189 ;  /* 0x000000bdffbd323e */ /* 0x000fc800000010ff */
[----:B------:R-:W-:Y:S01]  /*4070*/  @P3 PRMT R181, R189, 0x7610, R181 ;  /* 0x00007610bdb53816 */ /* 0x000fe200000000b5 */
[----:B0-----:R-:W-:Y:S01]  /*4080*/  @P3 FMUL.FTZ R191, R187, R191 ;  /* 0x000000bfbbbf3220 */ /* 0x001fe20000410000 */
[----:B------:R-:W-:-:S03]  /*4090*/  @P3 SHF.L.U32 R189, R178, 0x10, RZ ;  /* 0x00000010b2bd3819 */ /* 0x000fc600000006ff */
[----:B------:R-:W-:Y:S01]  /*40a0*/  @P3 FFMA.FTZ R135, R191, R188, R135 ;  /* 0x000000bcbf873223 */ /* 0x000fe20000010087 */
[----:B------:R-:W-:Y:S02]  /*40b0*/  @P3 SHF.L.U32 R188, R251, 0x10, RZ ;  /* 0x00000010fbbc3819 */ /* 0x000fe400000006ff */
[----:B------:R-:W0:Y:S03]  /*40c0*/  @P3 LDC R251, c[0x0][0x40c] ;  /* 0x00010300fffb3b82 */ /* 0x000e260000000800 */
[----:B------:R-:W-:Y:S01]  /*40d0*/  @P3 FMUL.FTZ R190, R188, R191 ;  /* 0x000000bfbcbe3220 */ /* 0x000fe20000410000 */
[----:B------:R-:W-:Y:S01]  /*40e0*/  @P2 FFMA.FTZ R191, R212, R248, R249 ;  /* 0x000000f8d4bf2223 */ /* 0x000fe200000100f9 */
[----:B------:R-:W-:-:S03]  /*40f0*/  MOV R188, R32 ;  /* 0x0000002000bc7202 */ /* 0x000fc60000000f00 */
[----:B------:R-:W-:Y:S01]  /*4100*/  @P2 FADD.FTZ R191, R194, -R191 ;  /* 0x800000bfc2bf2221 */ /* 0x000fe20000010000 */
[----:B------:R-:W-:-:S03]  /*4110*/  @P3 F2FP.BF16.F32.PACK_AB R190, RZ, R190 ;  /* 0x000000beffbe323e */ /* 0x000fc600000010ff */
[----:B------:R-:W-:Y:S01]  /*4120*/  @P2 FFMA.FTZ R188, R209, R191, R32 ;  /* 0x000000bfd1bc2223 */ /* 0x000fe20000010020 */
[----:B------:R-:W-:Y:S01]  /*4130*/  @P3 PRMT R181, R181, 0x5410, R190 ;  /* 0x00005410b5b53816 */ /* 0x000fe200000000be */
[----:B------:R-:W1:Y:S01]  /*4140*/  @P3 LDC R191, c[0x0][0x40c] ;  /* 0x00010300ffbf3b82 */ /* 0x000e620000000800 */
[----:B------:R-:W-:-:S04]  /*4150*/  @P2 FFMA.FTZ R190, R11, R248, R249 ;  /* 0x000000f80bbe2223 */ /* 0x000fc800000100f9 */
[----:B------:R-:W-:Y:S01]  /*4160*/  @P2 FADD.FTZ R190, R10, -R190 ;  /* 0x800000be0abe2221 */ /* 0x000fe20000010000 */
[----:B-1----:R-:W-:-:S04]  /*4170*/  @P3 FMUL.FTZ R191, R188, R191 ;  /* 0x000000bfbcbf3220 */ /* 0x002fc80000410000 */
[----:B------:R-:W-:Y:S01]  /*4180*/  @P3 FFMA.FTZ R128, R189, R191, R128 ;  /* 0x000000bfbd803223 */ /* 0x000fe20000010080 */
[----:B------:R-:W-:-:S05]  /*4190*/  @P3 SHF.L.U32 R189, R46, 0x10, RZ ;  /* 0x000000102ebd3819 */ /* 0x000fca00000006ff */
[----:B------:R-:W-:Y:S02]  /*41a0*/  @P3 FMUL.FTZ R189, R189, R191 ;  /* 0x000000bfbdbd3220 */ /* 0x000fe40000410000 */
[----:B------:R-:W1:Y:S03]  /*41b0*/  @P3 LDC R191, c[0x0][0x40c] ;  /* 0x00010300ffbf3b82 */ /* 0x000e660000000800 */
[----:B------:R-:W-:-:S04]  /*41c0*/  @P3 F2FP.BF16.F32.PACK_AB R189, RZ, R189 ;  /* 0x000000bdffbd323e */ /* 0x000fc800000010ff */
[----:B------:R-:W-:Y:S02]  /*41d0*/  @P3 PRMT R182, R189, 0x7610, R182 ;  /* 0x00007610bdb63816 */ /* 0x000fe400000000b6 */
[----:B------:R-:W-:Y:S01]  /*41e0*/  MOV R189, R33 ;  /* 0x0000002100bd7202 */ /* 0x000fe20000000f00 */
[----:B------:R-:W-:Y:S01]  /*41f0*/  @P2 FFMA.FTZ R189, R209, R190, R33 ;  /* 0x000000bed1bd2223 */ /* 0x000fe20000010021 */
[----:B------:R-:W-:-:S04]  /*4200*/  @P3 PRMT R190, R178, 0x7632, R190 ;  /* 0x00007632b2be3816 */ /* 0x000fc800000000be */
[----:B------:R-:W-:Y:S01]  /*4210*/  @P3 SHF.L.U32 R190, R190, 0x10, RZ ;  /* 0x00000010bebe3819 */ /* 0x000fe200000006ff */
[----:B-1----:R-:W-:-:S04]  /*4220*/  @P3 FMUL.FTZ R191, R189, R191 ;  /* 0x000000bfbdbf3220 */ /* 0x002fc80000410000 */
[----:B------:R-:W-:Y:S01]  /*4230*/  @P3 FFMA.FTZ R129, R191, R190, R129 ;  /* 0x000000bebf813223 */ /* 0x000fe20000010081 */
[----:B------:R-:W-:Y:S02]  /*4240*/  @P3 SHF.L.U32 R190, R250, 0x10, RZ ;  /* 0x00000010fabe3819 */ /* 0x000fe400000006ff */
[----:B------:R-:W-:-:S03]  /*4250*/  @P3 SHF.L.U32 R250, R179, 0x10, RZ ;  /* 0x00000010b3fa3819 */ /* 0x000fc600000006ff */
[----:B------:R-:W-:Y:S01]  /*4260*/  @P3 FMUL.FTZ R190, R190, R191 ;  /* 0x000000bfbebe3220 */ /* 0x000fe20000410000 */
[----:B------:R-:W-:-:S04]  /*4270*/  @P2 FFMA.FTZ R191, R213, R248, R249 ;  /* 0x000000f8d5bf2223 */ /* 0x000fc800000100f9 */
[----:B------:R-:W-:Y:S01]  /*4280*/  @P3 F2FP.BF16.F32.PACK_AB R190, RZ, R190 ;  /* 0x000000beffbe323e */ /* 0x000fe200000010ff */
[----:B------:R-:W-:-:S03]  /*4290*/  @P2 FADD.FTZ R191, R195, -R191 ;  /* 0x800000bfc3bf2221 */ /* 0x000fc60000010000 */
[----:B------:R-:W-:Y:S02]  /*42a0*/  @P3 PRMT R182, R182, 0x5410, R190 ;  /* 0x00005410b6b63816 */ /* 0x000fe400000000be */
[----:B------:R-:W-:Y:S01]  /*42b0*/  MOV R190, R34 ;  /* 0x0000002200be7202 */ /* 0x000fe20000000f00 */
[----:B------:R-:W-:Y:S02]  /*42c0*/  @P2 FFMA.FTZ R190, R209, R191, R34 ;  /* 0x000000bfd1be2223 */ /* 0x000fe40000010022 */
[----:B------:R-:W1:Y:S02]  /*42d0*/  @P3 LDC R191, c[0x0][0x40c] ;  /* 0x00010300ffbf3b82 */ /* 0x000e640000000800 */
[----:B-1----:R-:W-:-:S04]  /*42e0*/  @P3 FMUL.FTZ R191, R190, R191 ;  /* 0x000000bfbebf3220 */ /* 0x002fc80000410000 */
        /* <DEDUP_REMOVED lines=8> */
[----:B------:R-:W-:Y:S01]  /*4370*/  @P2 FFMA.FTZ R191, R209, R250, R35 ;  /* 0x000000fad1bf2223 */ /* 0x000fe20000010023 */
[----:B------:R-:W-:-:S03]  /*4380*/  @P3 PRMT R250, R179, 0x7632, R250 ;  /* 0x00007632b3fa3816 */ /* 0x000fc600000000fa */
[----:B0-----:R-:W-:Y:S01]  /*4390*/  @P3 FMUL.FTZ R251, R191, R251 ;  /* 0x000000fbbffb3220 */ /* 0x001fe20000410000 */
[----:B------:R-:W-:-:S05]  /*43a0*/  @P3 SHF.L.U32 R250, R250, 0x10, RZ ;  /* 0x00000010fafa3819 */ /* 0x000fca00000006ff */
[----:B------:R-:W-:Y:S01]  /*43b0*/  @P3 FFMA.FTZ R131, R251, R250, R131 ;  /* 0x000000fafb833223 */ /* 0x000fe20000010083 */
[----:B------:R-:W-:-:S04]  /*43c0*/  PRMT R250, R47, 0x7632, R250 ;  /* 0x000076322ffa7816 */ /* 0x000fc800000000fa */
[----:B------:R-:W-:-:S05]  /*43d0*/  @P3 SHF.L.U32 R250, R250, 0x10, RZ ;  /* 0x00000010fafa3819 */ /* 0x000fca00000006ff */
[----:B------:R-:W-:-:S05]  /*43e0*/  @P3 FMUL.FTZ R250, R250, R251 ;  /* 0x000000fbfafa3220 */ /* 0x000fca0000410000 */
[----:B------:R-:W-:-:S04]  /*43f0*/  @P3 F2FP.BF16.F32.PACK_AB R250, RZ, R250 ;  /* 0x000000fafffa323e */ /* 0x000fc800000010ff */
[----:B------:R-:W-:-:S07]  /*4400*/  @P3 PRMT R183, R183, 0x5410, R250 ;  /* 0x00005410b7b73816 */ /* 0x000fce00000000fa */
.L_x_5968:
[----:B------:R-:W-:Y:S05]  /*4410*/  BSYNC.RECONVERGENT B1 ;  /* 0x0000000000017941 */ /* 0x000fea0003800200 */
.L_x_5951:
[----:B------:R-:W-:Y:S01]  /*4420*/  ISETP.NE.U32.AND P1, PT, R201, RZ, PT ;  /* 0x000000ffc900720c */ /* 0x000fe20003f25070 */
[----:B------:R-:W-:Y:S03]  /*4430*/  BSSY.RECONVERGENT B1, `(.L_x_5984) ;  /* 0x000000e000017945 */ /* 0x000fe60003800200 */
[----:B------:R-:W-:-:S13]  /*4440*/  ISETP.NE.AND.EX P1, PT, R200, RZ, PT, P1 ;  /* 0x000000ffc800720c */ /* 0x000fda0003f25310 */
[----:B------:R-:W0:Y:S02]  /*4450*/  @P1 LDC.64 R200, c[0x0][0x478] ;  /* 0x00011e00ffc81b82 */ /* 0x000e240000000a00 */
[----:B0-----:R-:W-:-:S05]  /*4460*/  @P1 IMAD.WIDE.U32 R200, R247, 0x20, R200 ;  /* 0x00000020f7c81825 */ /* 0x001fca00078e00c8 */
[----:B------:R-:W-:Y:S04]  /*4470*/  @P1 STG.E.128 desc[UR6][R200.64], R184 ;  /* 0x000000b8c8001986 */ /* 0x000fe8000c101d06 */
[----:B------:R0:W-:Y:S02]  /*4480*/  @P1 STG.E.128 desc[UR6][R200.64+0x10], R188 ;  /* 0x000010bcc8001986 */ /* 0x0001e4000c101d06 */
[----:B0-----:R-:W0:Y:S02]  /*4490*/  @P3 LDC.64 R200, c[0x0][0x468] ;  /* 0x00011a00ffc83b82 */ /* 0x001e240000000a00 */
[----:B0-----:R-:W-:-:S05]  /*44a0*/  @P3 IMAD.WIDE.U32 R200, R246, 0x10, R200 ;  /* 0x00000010f6c83825 */ /* 0x001fca00078e00c8 */
[----:B------:R0:W-:Y:S01]  /*44b0*/  @P3 STG.E.128 desc[UR6][R200.64], R180 ;  /* 0x000000b4c8003986 */ /* 0x0001e2000c101d06 */
[----:B------:R-:W-:Y:S05]  /*44c0*/  @!P3 BRA `(.L_x_5985) ;  /* 0x000000000010b947 */ /* 0x000fea0003800000 */
[----:B-----5:R-:W1:Y:S01]  /*44d0*/  LDC.64 R178, c[0x0][0x390] ;  /* 0x0000e400ffb27b82 */ /* 0x020e620000000a00 */
[----:B------:R-:W-:-:S05]  /*44e0*/  IADD3 R176, PT, PT, R246, 0x20, RZ ;  /* 0x00000020f6b07810 */ /* 0x000fca0007ffe0ff */
[----:B-1----:R-:W-:-:S06]  /*44f0*/  IMAD.WIDE.U32 R176, R176, 0x10, R178 ;  /* 0x00000010b0b07825 */ /* 0x002fcc00078e00b2 */
[----:B------:R-:W5:Y:S02]  /*4500*/  LDG.E.128 R176, desc[UR6][R176.64] ;  /* 0x00000006b0b07981 */ /* 0x000f64000c1e1d00 */
.L_x_5985:
[----:B------:R-:W-:Y:S05]  /*4510*/  BSYNC.RECONVERGENT B1 ;  /* 0x0000000000017941 */ /* 0x000fea0003800200 */
.L_x_5984:
[----:B------:R-:W-:Y:S04]  /*4520*/  BSSY.RECONVERGENT B1, `(.L_x_5986) ;  /* 0x00001ef000017945 */ /* 0x000fe80003800200 */
[----:B------:R-:W-:Y:S05]  /*4530*/  @!P0 BRA `(.L_x_5987) ;  /* 0x0000000c004c8947 */ /* 0x000fea0003800000 */
[----:B------:R-:W-:Y:S05]  /*4540*/  @!P1 BRA `(.L_x_5988) ;  /* 0x0000000400a49947 */ /* 0x000fea0003800000 */
[----:B------:R-:W1:Y:S01]  /*4550*/  @P3 LDC R187, c[0x0][0x40c] ;  /* 0x00010300ffbb3b82 */ /* 0x000e620000000800 */
[-CC-:B------:R-:W-:Y:S01]  /*4560*/  @P2 FFMA.FTZ R185, R214, R248.reuse, R249.reuse ;  /* 0x000000f8d6b92223 */ /* 0x180fe200000100f9 */
[--C-:B------:R-:W-:Y:S01]  /*4570*/  @P2 FFMA.FTZ R186, R7, R248, R249.reuse ;  /* 0x000000f807ba2223 */ /* 0x100fe200000100f9 */
[----:B-----5:R-:W-:Y:S01]  /*4580*/  MOV R184, R28 ;  /* 0x0000001c00b87202 */ /* 0x020fe20000000f00 */
[----:B------:R-:W-:Y:S01]  /*4590*/  @P2 FFMA.FTZ R190, R6, R248, R249 ;  /* 0x000000f806be2223 */ /* 0x000fe200000100f9 */
[----:B------:R-:W-:Y:S01]  /*45a0*/  @P2 FADD.FTZ R185, R196, -R185 ;  /* 0x800000b9c4b92221 */ /* 0x000fe20000010000 */
[----:B------:R-:W-:Y:S01]  /*45b0*/  @P2 FADD.FTZ R186, R5, -R186 ;  /* 0x800000ba05ba2221 */ /* 0x000fe20000010000 */
[----:B------:R-:W-:Y:S01]  /*45c0*/  @P3 SHF.L.U32 R188, R52, 0x10, RZ ;  /* 0x0000001034bc3819 */ /* 0x000fe200000006ff */
[----:B------:R-:W2:Y:S01]  /*45d0*/  @P3 LDC R189, c[0x0][0x40c] ;  /* 0x00010300ffbd3b82 */ /* 0x000ea20000000800 */
[C---:B------:R-:W-:Y:S01]  /*45e0*/  @P2 FFMA.FTZ R184, R209.reuse, R185, R28 ;  /* 0x000000b9d1b82223 */ /* 0x040fe2000001001c */
[----:B------:R-:W-:Y:S01]  /*45f0*/  MOV R185, R29 ;  /* 0x0000001d00b97202 */ /* 0x000fe20000000f00 */
[----:B------:R-:W-:Y:S01]  /*4600*/  @P2 FFMA.FTZ R185, R209, R186, R29 ;  /* 0x000000bad1b92223 */ /* 0x000fe2000001001d */
[----:B------:R-:W-:Y:S01]  /*4610*/  @P3 SHF.L.U32 R186, R176, 0x10, RZ ;  /* 0x00000010b0ba3819 */ /* 0x000fe200000006ff */
[----:B------:R-:W-:Y:S01]  /*4620*/  @P2 FADD.FTZ R190, R4, -R190 ;  /* 0x800000be04be2221 */ /* 0x000fe20000010000 */
[----:B------:R-:W-:-:S02]  /*4630*/  PRMT R251, R52, 0x7632, R251 ;  /* 0x0000763234fb7816 */ /* 0x000fc400000000fb */
[----:B0-----:R-:W-:Y:S01]  /*4640*/  PRMT R201, R53, 0x7632, R201 ;  /* 0x0000763235c97816 */ /* 0x001fe200000000c9 */
[----:B------:R-:W0:Y:S01]  /*4650*/  @P3 LDC R191, c[0x0][0x40c] ;  /* 0x00010300ffbf3b82 */ /* 0x000e220000000800 */
[----:B------:R-:W-:Y:S01]  /*4660*/  PRMT R200, R54, 0x7632, R200 ;  /* 0x0000763236c87816 */ /* 0x000fe200000000c8 */
[----:B-1----:R-:W-:-:S04]  /*4670*/  @P3 FMUL.FTZ R187, R184, R187 ;  /* 0x000000bbb8bb3220 */ /* 0x002fc80000410000 */
[----:B------:R-:W-:Y:S01]  /*4680*/  @P3 FFMA.FTZ R124, R186, R187, R124 ;  /* 0x000000bbba7c3223 */ /* 0x000fe2000001007c */
[----:B------:R-:W-:Y:S01]  /*4690*/  @P3 FMUL.FTZ R187, R187, R188 ;  /* 0x000000bcbbbb3220 */ /* 0x000fe20000410000 */
[----:B------:R-:W-:Y:S01]  /*46a0*/  @P2 FFMA.FTZ R188, R215, R248, R249 ;  /* 0x000000f8d7bc2223 */ /* 0x000fe200000100f9 */
[----:B------:R-:W-:Y:S01]  /*46b0*/  MOV R186, R30 ;  /* 0x0000001e00ba7202 */ /* 0x000fe20000000f00 */
[----:B--2---:R-:W-:Y:S02]  /*46c0*/  @P3 FMUL.FTZ R189, R185, R189 ;  /* 0x000000bdb9bd3220 */ /* 0x004fe40000410000 */
[----:B------:R-:W-:Y:S01]  /*46d0*/  @P2 FADD.FTZ R188, R197, -R188 ;  /* 0x800000bcc5bc2221 */ /* 0x000fe20000010000 */
[----:B------:R-:W-:-:S03]  /*46e0*/  @P3 F2FP.BF16.F32.PACK_AB R187, RZ, R187 ;  /* 0x000000bbffbb323e */ /* 0x000fc600000010ff */
[----:B------:R-:W-:Y:S01]  /*46f0*/  @P2 FFMA.FTZ R186, R209, R188, R30 ;  /* 0x000000bcd1ba2223 */ /* 0x000fe2000001001e */
[----:B------:R-:W-:Y:S01]  /*4700*/  @P3 PRMT R180, R187, 0x7610, R180 ;  /* 0x00007610bbb43816 */ /* 0x000fe200000000b4 */
[----:B------:R-:W1:Y:S01]  /*4710*/  @P3 LDC R188, c[0x0][0x40c] ;  /* 0x00010300ffbc3b82 */ /* 0x000e620000000800 */
[----:B------:R-:W-:-:S04]  /*4720*/  @P3 PRMT R187, R176, 0x7632, R187 ;  /* 0x00007632b0bb3816 */ /* 0x000fc800000000bb */
[----:B------:R-:W-:-:S05]  /*4730*/  @P3 SHF.L.U32 R187, R187, 0x10, RZ ;  /* 0x00000010bbbb3819 */ /* 0x000fca00000006ff */
[----:B------:R-:W-:Y:S01]  /*4740*/  @P3 FFMA.FTZ R125, R189, R187, R125 ;  /* 0x000000bbbd7d3223 */ /* 0x000fe2000001007d */
[----:B------:R-:W-:-:S05]  /*4750*/  @P3 SHF.L.U32 R187, R251, 0x10, RZ ;  /* 0x00000010fbbb3819 */ /* 0x000fca00000006ff */
[----:B------:R-:W-:Y:S01]  /*4760*/  @P3 FMUL.FTZ R187, R189, R187 ;  /* 0x000000bbbdbb3220 */ /* 0x000fe20000410000 */
[----:B------:R-:W-:Y:S01]  /*4770*/  @P3 SHF.L.U32 R189, R177, 0x10, RZ ;  /* 0x00000010b1bd3819 */ /* 0x000fe200000006ff */
[----:B-1----:R-:W-:-:S04]  /*4780*/  @P3 FMUL.FTZ R188, R186, R188 ;  /* 0x000000bcbabc3220 */ /* 0x002fc80000410000 */
[----:B------:R-:W-:Y:S01]  /*4790*/  @P3 FFMA.FTZ R126, R189, R188, R126 ;  /* 0x000000bcbd7e3223 */ /* 0x000fe2000001007e */
[----:B------:R-:W-:-:S05]  /*47a0*/  @P3 SHF.L.U32 R189, R53, 0x10, RZ ;  /* 0x0000001035bd3819 */ /* 0x000fca00000006ff */
[----:B------:R-:W-:Y:S01]  /*47b0*/  @P3 FMUL.FTZ R189, R188, R189 ;  /* 0x000000bdbcbd3220 */ /* 0x000fe20000410000 */
[----:B------:R-:W-:Y:S02]  /*47c0*/  @P3 F2FP.BF16.F32.PACK_AB R188, RZ, R187 ;  /* 0x000000bbffbc323e */ /* 0x000fe400000010ff */
[----:B------:R-:W-:Y:S01]  /*47d0*/  MOV R187, R31 ;  /* 0x0000001f00bb7202 */ /* 0x000fe20000000f00 */
[----:B------:R-:W-:Y:S01]  /*47e0*/  @P2 FFMA.FTZ R187, R209, R190, R31 ;  /* 0x000000bed1bb2223 */ /* 0x000fe2000001001f */
[--C-:B------:R-:W-:Y:S01]  /*47f0*/  @P3 PRMT R180, R180, 0x5410, R188.reuse ;  /* 0x00005410b4b43816 */ /* 0x100fe200000000bc */
[----:B------:R-:W1:Y:S01]  /*4800*/  @P3 LDC R190, c[0x0][0x40c] ;  /* 0x00010300ffbe3b82 */ /* 0x000e620000000800 */
[----:B------:R-:W-:Y:S02]  /*4810*/  @P3 PRMT R188, R177, 0x7632, R188 ;  /* 0x00007632b1bc3816 */ /* 0x000fe400000000bc */
[----:B------:R-:W-:Y:S02]  /*4820*/  @P3 F2FP.BF16.F32.PACK_AB R189, RZ, R189 ;  /* 0x000000bdffbd323e */ /* 0x000fe400000010ff */
[----:B------:R-:W-:-:S02]  /*4830*/  @P3 SHF.L.U32 R188, R188, 0x10, RZ ;  /* 0x00000010bcbc3819 */ /* 0x000fc400000006ff */
[----:B------:R-:W-:Y:S01]  /*4840*/  @P3 PRMT R181, R189, 0x7610, R181 ;  /* 0x00007610bdb53816 */ /* 0x000fe200000000b5 */
[----:B------:R-:W-:-:S04]  /*4850*/  @P2 FFMA.FTZ R189, R217, R248, R249 ;  /* 0x000000f8d9bd2223 */ /* 0x000fc800000100f9 */
[----:B------:R-:W-:Y:S01]  /*4860*/  @P2 FADD.FTZ R189, R216, -R189 ;  /* 0x800000bdd8bd2221 */ /* 0x000fe20000010000 */
[----:B-1----:R-:W-:-:S04]  /*4870*/  @P3 FMUL.FTZ R190, R187, R190 ;  /* 0x000000bebbbe3220 */ /* 0x002fc80000410000 */
[----:B------:R-:W-:Y:S01]  /*4880*/  @P3 FFMA.FTZ R127, R190, R188, R127 ;  /* 0x000000bcbe7f3223 */ /* 0x000fe2000001007f */
[----:B------:R-:W-:-:S05]  /*4890*/  @P3 SHF.L.U32 R188, R201, 0x10, RZ ;  /* 0x00000010c9bc3819 */ /* 0x000fca00000006ff */
[----:B------:R-:W-:Y:S01]  /*48a0*/  @P3 FMUL.FTZ R188, R190, R188 ;  /* 0x000000bcbebc3220 */ /* 0x000fe20000410000 */
[----:B------:R-:W-:-:S04]  /*48b0*/  @P3 SHF.L.U32 R190, R178, 0x10, RZ ;  /* 0x00000010b2be3819 */ /* 0x000fc800000006ff */
[----:B------:R-:W-:-:S04]  /*48c0*/  @P3 F2FP.BF16.F32.PACK_AB R188, RZ, R188 ;  /* 0x000000bcffbc323e */ /* 0x000fc800000010ff */
        /* <DEDUP_REMOVED lines=38> */
[----:B------:R-:W-:Y:S06]  /*4b30*/  @!P3 BRA `(.L_x_5989) ;  /* 0x000000180034b947 */ /* 0x000fec0003800000 */
[----:B------:R-:W-:Y:S01]  /*4b40*/  PRMT R200, R179, 0x7632, R200 ;  /* 0x00007632b3c87816 */ /* 0x000fe200000000c8 */
[----:B------:R-:W-:Y:S01]  /*4b50*/  FMUL.FTZ R201, R191, UR13 ;  /* 0x0000000dbfc97c20 */ /* 0x000fe20008410000 */
[----:B------:R-:W-:Y:S02]  /*4b60*/  PRMT R250, R55, 0x7632, R250 ;  /* 0x0000763237fa7816 */ /* 0x000fe400000000fa */
[----:B------:R-:W-:-:S05]  /*4b70*/  SHF.L.U32 R200, R200, 0x10, RZ ;  /* 0x00000010c8c87819 */ /* 0x000fca00000006ff */
[----:B------:R-:W-:Y:S01]  /*4b80*/  FFMA.FTZ R123, R201, R200, R123 ;  /* 0x000000c8c97b7223 */ /* 0x000fe2000001007b */
[----:B------:R-:W-:-:S05]  /*4b90*/  SHF.L.U32 R200, R250, 0x10, RZ ;  /* 0x00000010fac87819 */ /* 0x000fca00000006ff */
[----:B------:R-:W-:-:S05]  /*4ba0*/  FMUL.FTZ R200, R201, R200 ;  /* 0x000000c8c9c87220 */ /* 0x000fca0000410000 */
[----:B------:R-:W-:-:S04]  /*4bb0*/  F2FP.BF16.F32.PACK_AB R200, RZ, R200 ;  /* 0x000000c8ffc8723e */ /* 0x000fc800000010ff */
[----:B------:R-:W-:Y:S01]  /*4bc0*/  PRMT R183, R183, 0x5410, R200 ;  /* 0x00005410b7b77816 */ /* 0x000fe200000000c8 */
[----:B------:R-:W-:Y:S06]  /*4bd0*/  BRA `(.L_x_5989) ;  /* 0x00000018000c7947 */ /* 0x000fec0003800000 */
.L_x_5988:
[----:B0-----:R-:W-:Y:S01]  /*4be0*/  @P2 FFMA.FTZ R201, R214, R248, R249 ;  /* 0x000000f8d6c92223 */ /* 0x001fe200000100f9 */
[----:B-----5:R-:W-:Y:S02]  /*4bf0*/  MOV R200, R28 ;  /* 0x0000001c00c87202 */ /* 0x020fe40000000f00 */
[----:B------:R-:W-:Y:S01]  /*4c00*/  PRMT R251, R54, 0x7632, R251 ;  /* 0x0000763236fb7816 */ /* 0x000fe200000000fb */
        /* <DEDUP_REMOVED lines=89> */
[----:B------:R-:W-:Y:S02]  /*51a0*/  MOV R201, R27 ;  /* 0x0000001b00c97202 */ /* 0x000fe40000000f00 */
[----:B------:R-:W-:Y:S01]  /*51b0*/  PRMT R250, R55, 0x7632, R250 ;  /* 0x0000763237fa7816 */ /* 0x000fe200000000fa */
        /* <DEDUP_REMOVED lines=11> */
.L_x_5987:
        /* <DEDUP_REMOVED lines=36> */
[----:B0-----:R-:W-:Y:S01]  /*54b0*/  FFMA.FTZ R200, R214, R248, R249 ;  /* 0x000000f8d6c87223 */ /* 0x001fe200000100f9 */
        /* <DEDUP_REMOVED lines=11> */
.L_x_5992:
[----:B------:R-:W-:Y:S05]  /*5570*/  BSYNC.RECONVERGENT B2 ;  /* 0x0000000000027941 */ /* 0x000fea0003800200 */
.L_x_5991:
[----:B------:R-:W-:Y:S04]  /*5580*/  BSSY.RECONVERGENT B2, `(.L_x_5993) ;  /* 0x0000010000027945 */ /* 0x000fe80003800200 */
[----:B------:R-:W-:Y:S05]  /*5590*/  @!P3 BRA `(.L_x_5994) ;  /* 0x000000000038b947 */ /* 0x000fea0003800000 */
[----:B0-----:R-:W-:Y:S01]  /*55a0*/  FFMA.FTZ R200, R7, R248, R249 ;  /* 0x000000f807c87223 */ /* 0x001fe200000100f9 */
[----:B------:R-:W-:Y:S02]  /*55b0*/  ISETP.GT.AND P4, PT, R210, RZ, PT ;  /* 0x000000ffd200720c */ /* 0x000fe40003f84270 */
[----:B------:R-:W-:Y:S01]  /*55c0*/  PRMT R250, R52, 0x7632, R250 ;  /* 0x0000763234fa7816 */ /* 0x000fe200000000fa */
[----:B------:R-:W-:-:S04]  /*55d0*/  FADD.FTZ R200, R5, -R200 ;  /* 0x800000c805c87221 */ /* 0x000fc80000010000 */
[----:B------:R-:W-:-:S05]  /*55e0*/  FMUL.FTZ R200, R209, R200 ;  /* 0x000000c8d1c87220 */ /* 0x000fca0000410000 */
[----:B------:R-:W-:Y:S02]  /*55f0*/  FSEL R201, R200, RZ, P4 ;  /* 0x000000ffc8c97208 */ /* 0x000fe40002000000 */
[----:B------:R-:W-:-:S03]  /*5600*/  PRMT R200, R176, 0x7632, R200 ;  /* 0x00007632b0c87816 */ /* 0x000fc600000000c8 */
[----:B------:R-:W-:Y:S01]  /*5610*/  FMUL.FTZ R201, R201, UR13 ;  /* 0x0000000dc9c97c20 */ /* 0x000fe20008410000 */
[----:B------:R-:W-:-:S05]  /*5620*/  SHF.L.U32 R200, R200, 0x10, RZ ;  /* 0x00000010c8c87819 */ /* 0x000fca00000006ff */
[----:B------:R-:W-:Y:S01]  /*5630*/  FFMA.FTZ R125, R201, R200, R125 ;  /* 0x000000c8c97d7223 */ /* 0x000fe2000001007d */
[----:B------:R-:W-:-:S05]  /*5640*/  SHF.L.U32 R200, R250, 0x10, RZ ;  /* 0x00000010fac87819 */ /* 0x000fca00000006ff */
[----:B------:R-:W-:-:S05]  /*5650*/  FMUL.FTZ R200, R200, R201 ;  /* 0x000000c9c8c87220 */ /* 0x000fca0000410000 */
[----:B------:R-:W-:-:S04]  /*5660*/  F2FP.BF16.F32.PACK_AB R200, RZ, R200 ;  /* 0x000000c8ffc8723e */ /* 0x000fc800000010ff */
[----:B------:R-:W-:-:S07]  /*5670*/  PRMT R180, R180, 0x5410, R200 ;  /* 0x00005410b4b47816 */ /* 0x000fce00000000c8 */
.L_x_5994:
[----:B------:R-:W-:Y:S05]  /*5680*/  BSYNC.RECONVERGENT B2 ;  /* 0x0000000000027941 */ /* 0x000fea0003800200 */
.L_x_5993:
[----:B------:R-:W-:Y:S04]  /*5690*/  BSSY.RECONVERGENT B2, `(.L_x_5995) ;  /* 0x000000e000027945 */ /* 0x000fe80003800200 */
[----:B------:R-:W-:Y:S05]  /*56a0*/  @!P3 BRA `(.L_x_5996) ;  /* 0x000000000030b947 */ /* 0x000fea0003800000 */
        /* <DEDUP_REMOVED lines=12> */
.L_x_5996:
[----:B------:R-:W-:Y:S05]  /*5770*/  BSYNC.RECONVERGENT B2 ;  /* 0x0000000000027941 */ /* 0x000fea0003800200 */
.L_x_5995:
        /* <DEDUP_REMOVED lines=16> */
.L_x_5998:
[----:B------:R-:W-:Y:S05]  /*5880*/  BSYNC.RECONVERGENT B2 ;  /* 0x0000000000027941 */ /* 0x000fea0003800200 */
.L_x_5997:
        /* <DEDUP_REMOVED lines=14> */
.L_x_6000:
[----:B------:R-:W-:Y:S05]  /*5970*/  BSYNC.RECONVERGENT B2 ;  /* 0x0000000000027941 */ /* 0x000fea0003800200 */
.L_x_5999:
        /* <DEDUP_REMOVED lines=16> */
.L_x_6002:
[----:B------:R-:W-:Y:S05]  /*5a80*/  BSYNC.RECONVERGENT B2 ;  /* 0x0000000000027941 */ /* 0x000fea0003800200 */
.L_x_6001:
        /* <DEDUP_REMOVED lines=14> */
.L_x_6004:
[----:B------:R-:W-:Y:S05]  /*5b70*/  BSYNC.RECONVERGENT B2 ;  /* 0x0000000000027941 */ /* 0x000fea0003800200 */
.L_x_6003:
[----:B------:R-:W-:Y:S05]  /*5b80*/  @!P3 BRA `(.L_x_5989) ;  /* 0x000000080020b947 */ /* 0x000fea0003800000 */
[----:B0-----:R-:W-:Y:S01]  /*5b90*/  PRMT R201, R179, 0x7632, R201 ;  /* 0x00007632b3c97816 */ /* 0x001fe200000000c9 */
        /* <DEDUP_REMOVED lines=9> */
.L_x_5990:
        /* <DEDUP_REMOVED lines=14> */
.L_x_6006:
[----:B------:R-:W-:Y:S05]  /*5d10*/  BSYNC.RECONVERGENT B2 ;  /* 0x0000000000027941 */ /* 0x000fea0003800200 */
.L_x_6005:
[----:B------:R-:W-:Y:S04]  /*5d20*/  BSSY.RECONVERGENT B2, `(.L_x_6007) ;  /* 0x0000010000027945 */ /* 0x000fe80003800200 */
[----:B------:R-:W-:Y:S05]  /*5d30*/  @!P3 BRA `(.L_x_6008) ;  /* 0x000000000038b947 */ /* 0x000fea0003800000 */
[----:B0-----:R-:W-:Y:S01]  /*5d40*/  FFMA.FTZ R200, R7, R248, R249 ;  /* 0x000000f807c87223 */ /* 0x001fe200000100f9 */
[----:B------:R-:W-:Y:S02]  /*5d50*/  ISETP.GT.AND P4, PT, R210, RZ, PT ;  /* 0x000000ffd200720c */ /* 0x000fe40003f84270 */
[----:B------:R-:W-:Y:S01]  /*5d60*/  PRMT R250, R52, 0x7632, R250 ;  /* 0x0000763234fa7816 */ /* 0x000fe200000000fa */
[----:B------:R-:W-:-:S04]  /*5d70*/  FADD.FTZ R200, R5, -R200 ;  /* 0x800000c805c87221 */ /* 0x000fc80000010000 */
[----:B-----5:R-:W-:-:S05]  /*5d80*/  FMUL.FTZ R200, R209, R200 ;  /* 0x000000c8d1c87220 */ /* 0x020fca0000410000 */
        /* <DEDUP_REMOVED lines=9> */
.L_x_6008:
[----:B------:R-:W-:Y:S05]  /*5e20*/  BSYNC.RECONVERGENT B2 ;  /* 0x0000000000027941 */ /* 0x000fea0003800200 */
.L_x_6007:
        /* <DEDUP_REMOVED lines=14> */
.L_x_6010:
[----:B------:R-:W-:Y:S05]  /*5f10*/  BSYNC.RECONVERGENT B2 ;  /* 0x0000000000027941 */ /* 0x000fea0003800200 */
.L_x_6009:
        /* <DEDUP_REMOVED lines=16> */
.L_x_6012:
[----:B------:R-:W-:Y:S05]  /*6020*/  BSYNC.RECONVERGENT B2 ;  /* 0x0000000000027941 */ /* 0x000fea0003800200 */
.L_x_6011:
        /* <DEDUP_REMOVED lines=14> */
.L_x_6014:
[----:B------:R-:W-:Y:S05]  /*6110*/  BSYNC.RECONVERGENT B2 ;  /* 0x0000000000027941 */ /* 0x000fea0003800200 */
.L_x_6013:
        /* <DEDUP_REMOVED lines=16> */
.L_x_6016:
[----:B------:R-:W-:Y:S05]  /*6220*/  BSYNC.RECONVERGENT B2 ;  /* 0x0000000000027941 */ /* 0x000fea0003800200 */
.L_x_6015:
        /* <DEDUP_REMOVED lines=14> */
.L_x_6018:
[----:B------:R-:W-:Y:S05]  /*6310*/  BSYNC.RECONVERGENT B2 ;  /* 0x0000000000027941 */ /* 0x000fea0003800200 */
.L_x_6017:
        /* <DEDUP_REMOVED lines=15> */
.L_x_5989:
[----:B------:R-:W-:Y:S05]  /*6410*/  BSYNC.RECONVERGENT B1 ;  /* 0x0000000000017941 */ /* 0x000fea0003800200 */
.L_x_5986:
[----:B0-----:R-:W0:Y:S01]  /*6420*/  @P1 LDC.64 R200, c[0x0][0x478] ;  /* 0x00011e00ffc81b82 */ /* 0x001e220000000a00 */
[----:B------:R-:W-:Y:S01]  /*6430*/  @P1 IADD3 R250, PT, PT, R247, 0x20, RZ ;  /* 0x00000020f7fa1810 */ /* 0x000fe20007ffe0ff */
[----:B------:R-:W-:Y:S04]  /*6440*/  BSSY.RECONVERGENT B1, `(.L_x_6019) ;  /* 0x000000d000017945 */ /* 0x000fe80003800200 */
[----:B0-----:R-:W-:Y:S01]  /*6450*/  @P1 IMAD.WIDE.U32 R200, R250, 0x20, R200 ;  /* 0x00000020fac81825 */ /* 0x001fe200078e00c8 */
[----:B------:R-:W-:-:S04]  /*6460*/  @P3 IADD3 R250, PT, PT, R246, 0x20, RZ ;  /* 0x00000020f6fa3810 */ /* 0x000fc80007ffe0ff */
        /* <DEDUP_REMOVED lines=10> */
.L_x_6020:
[----:B------:R-:W-:Y:S05]  /*6510*/  BSYNC.RECONVERGENT B1 ;  /* 0x0000000000017941 */ /* 0x000fea0003800200 */
.L_x_6019:
        /* <DEDUP_REMOVED lines=108> */
.L_x_6023:
        /* <DEDUP_REMOVED lines=105> */
.L_x_6022:
        /* <DEDUP_REMOVED lines=48> */
.L_x_6027:
[----:B------:R-:W-:Y:S05]  /*7570*/  BSYNC.RECONVERGENT B2 ;  /* 0x0000000000027941 */ /* 0x000fea0003800200 */
.L_x_6026:
        /* <DEDUP_REMOVED lines=16> */
.L_x_6029:
[----:B------:R-:W-:Y:S05]  /*7680*/  BSYNC.RECONVERGENT B2 ;  /* 0x0000000000027941 */ /* 0x000fea0003800200 */
.L_x_6028:
        /* <DEDUP_REMOVED lines=14> */
.L_x_6031:
[----:B------:R-:W-:Y:S05]  /*7770*/  BSYNC.RECONVERGENT B2 ;  /* 0x0000000000027941 */ /* 0x000fea0003800200 */
.L_x_6030:
        /* <DEDUP_REMOVED lines=16> */
.L_x_6033:
[----:B------:R-:W-:Y:S05]  /*7880*/  BSYNC.RECONVERGENT B2 ;  /* 0x0000000000027941 */ /* 0x000fea0003800200 */
.L_x_6032:
        /* <DEDUP_REMOVED lines=14> */
.L_x_6035:
[----:B------:R-:W-:Y:S05]  /*7970*/  BSYNC.RECONVERGENT B2 ;  /* 0x0000000000027941 */ /* 0x000fea0003800200 */
.L_x_6034:
        /* <DEDUP_REMOVED lines=16> */
.L_x_6037:
[----:B------:R-:W-:Y:S05]  /*7a80*/  BSYNC.RECONVERGENT B2 ;  /* 0x0000000000027941 */ /* 0x000fea0003800200 */
.L_x_6036:
        /* <DEDUP_REMOVED lines=14> */
.L_x_6039:
[----:B------:R-:W-:Y:S05]  /*7b70*/  BSYNC.RECONVERGENT B2 ;  /* 0x0000000000027941 */ /* 0x000fea0003800200 */
.L_x_6038:
        /* <DEDUP_REMOVED lines=11> */
.L_x_6025:
        /* <DEDUP_REMOVED lines=14> */
.L_x_6041:
[----:B------:R-:W-:Y:S05]  /*7d10*/  BSYNC.RECONVERGENT B2 ;  /* 0x0000000000027941 */ /* 0x000fea0003800200 */
.L_x_6040:
        /* <DEDUP_REMOVED lines=16> */
.L_x_6043:
[----:B------:R-:W-:Y:S05]  /*7e20*/  BSYNC.RECONVERGENT B2 ;  /* 0x0000000000027941 */ /* 0x000fea0003800200 */
.L_x_6042:
        /* <DEDUP_REMOVED lines=14> */
.L_x_6045:
[----:B------:R-:W-:Y:S05]  /*7f10*/  BSYNC.RECONVERGENT B2 ;  /* 0x0000000000027941 */ /* 0x000fea0003800200 */
.L_x_6044:
        /* <DEDUP_REMOVED lines=16> */
.L_x_6047:
[----:B------:R-:W-:Y:S05]  /*8020*/  BSYNC.RECONVERGENT B2 ;  /* 0x0000000000027941 */ /* 0x000fea0003800200 */
.L_x_6046:
        /* <DEDUP_REMOVED lines=14> */
.L_x_6049:
[----:B------:R-:W-:Y:S05]  /*8110*/  BSYNC.RECONVERGENT B2 ;  /* 0x0000000000027941 */ /* 0x000fea0003800200 */
.L_x_6048:
        /* <DEDUP_REMOVED lines=16> */
.L_x_6051:
[----:B------:R-:W-:Y:S05]  /*8220*/  BSYNC.RECONVERGENT B2 ;  /* 0x0000000000027941 */ /* 0x000fea0003800200 */
.L_x_6050:
        /* <DEDUP_REMOVED lines=14> */
.L_x_6053:
[----:B------:R-:W-:Y:S05]  /*8310*/  BSYNC.RECONVERGENT B2 ;  /* 0x0000000000027941 */ /* 0x000fea0003800200 */
.L_x_6052:
        /* <DEDUP_REMOVED lines=15> */
.L_x_6024:
[----:B------:R-:W-:Y:S05]  /*8410*/  BSYNC.RECONVERGENT B1 ;  /* 0x0000000000017941 */ /* 0x000fea0003800200 */
.L_x_6021:
[----:B0-----:R-:W0:Y:S01]  /*8420*/  @P1 LDC.64 R200, c[0x0][0x478] ;  /* 0x00011e00ffc81b82 */ /* 0x001e220000000a00 */
[----:B------:R-:W-:Y:S01]  /*8430*/  @P1 IADD3 R250, PT, PT, R247, 0x40, RZ ;  /* 0x00000040f7fa1810 */ /* 0x000fe20007ffe0ff */
[----:B------:R-:W-:Y:S04]  /*8440*/  BSSY.RECONVERGENT B1, `(.L_x_6054) ;  /* 0x000000d000017945 */ /* 0x000fe80003800200 */
[----:B0-----:R-:W-:Y:S01]  /*8450*/  @P1 IMAD.WIDE.U32 R200, R250, 0x20, R200 ;  /* 0x00000020fac81825 */ /* 0x001fe200078e00c8 */
[C---:B------:R-:W-:Y:S02]  /*8460*/  @P3 IADD3 R250, PT, PT, R246.reuse, 0x40, RZ ;  /* 0x00000040f6fa3810 */ /* 0x040fe40007ffe0ff */
[----:B------:R-:W-:Y:S02]  /*8470*/  IADD3 R246, PT, PT, R246, 0x60, RZ ;  /* 0x00000060f6f67810 */ /* 0x000fe40007ffe0ff */
[----:B------:R-:W-:Y:S04]  /*8480*/  @P1 STG.E.128 desc[UR6][R200.64], R184 ;  /* 0x000000b8c8001986 */ /* 0x000fe8000c101d06 */
[----:B------:R0:W-:Y:S02]  /*8490*/  @P1 STG.E.128 desc[UR6][R200.64+0x10], R188 ;  /* 0x000010bcc8001986 */ /* 0x0001e4000c101d06 */
[----:B0-----:R-:W0:Y:S02]  /*84a0*/  @P3 LDC.64 R200, c[0x0][0x468] ;  /* 0x00011a00ffc83b82 */ /* 0x001e240000000a00 */
[----:B0-----:R-:W-:-:S05]  /*84b0*/  @P3 IMAD.WIDE.U32 R200, R250, 0x10, R200 ;  /* 0x00000010fac83825 */ /* 0x001fca00078e00c8 */
[----:B------:R0:W-:Y:S01]  /*84c0*/  @P3 STG.E.128 desc[UR6][R200.64], R180 ;  /* 0x000000b4c8003986 */ /* 0x0001e2000c101d06 */
[----:B------:R-:W-:Y:S05]  /*84d0*/  @!P3 BRA `(.L_x_6055) ;  /* 0x00000000000cb947 */ /* 0x000fea0003800000 */
[----:B-----5:R-:W1:Y:S02]  /*84e0*/  LDC.64 R176, c[0x0][0x390] ;  /* 0x0000e400ffb07b82 */ /* 0x020e640000000a00 */
[----:B-1----:R-:W-:-:S06]  /*84f0*/  IMAD.WIDE.U32 R176, R246, 0x10, R176 ;  /* 0x00000010f6b07825 */ /* 0x002fcc00078e00b0 */
[----:B------:R-:W5:Y:S02]  /*8500*/  LDG.E.128 R176, desc[UR6][R176.64] ;  /* 0x00000006b0b07981 */ /* 0x000f64000c1e1d00 */
.L_x_6055:
[----:B------:R-:W-:Y:S05]  /*8510*/  BSYNC.RECONVERGENT B1 ;  /* 0x0000000000017941 */ /* 0x000fea0003800200 */
.L_x_6054:
        /* <DEDUP_REMOVED lines=108> */
.L_x_6058:
[----:B0-----:R-:W-:Y:S01]  /*8be0*/  @P2 FFMA.FTZ R201, R238, R248, R249 ;  /* 0x000000f8eec92223 */ /* 0x001fe200000100f9 */
[----:B-----5:R-:W-:Y:S02]  /*8bf0*/  MOV R200, R168 ;  /* 0x000000a800c87202 */ /* 0x020fe40000000f00 */
[----:B------:R-:W-:Y:S01]  /*8c00*/  PRMT R251, R69, 0x7632, R251 ;  /* 0x0000763245fb7816 */ /* 0x000fe200000000fb */
[----:B------:R-:W-:Y:S01]  /*8c10*/  @P2 FADD.FTZ R201, R237, -R201 ;  /* 0x800000c9edc92221 */ /* 0x000fe20000010000 */
[----:B------:R-:W-:-:S03]  /*8c20*/  PRMT R250, R70, 0x7632, R250 ;  /* 0x0000763246fa7816 */ /* 0x000fc600000000fa */
        /* <DEDUP_REMOVED lines=100> */
.L_x_6057:
[----:B------:R-:W-:Y:S05]  /*9270*/  @!P1 BRA `(.L_x_6060) ;  /* 0x00000008006c9947 */ /* 0x000fea0003800000 */
[----:B------:R-:W-:Y:S01]  /*9280*/  BSSY.RECONVERGENT B2, `(.L_x_6061) ;  /* 0x000000f000027945 */ /* 0x000fe20003800200 */
[----:B------:R-:W-:-:S03]  /*9290*/  ISETP.GT.AND P0, PT, R210, RZ, PT ;  /* 0x000000ffd200720c */ /* 0x000fc60003f04270 */
[----:B------:R-:W-:Y:S10]  /*92a0*/  @!P3 BRA `(.L_x_6062) ;  /* 0x000000000030b947 */ /* 0x000ff40003800000 */
        /* <DEDUP_REMOVED lines=11> */
[----:B0-----:R-:W-:-:S07]  /*9360*/  PRMT R180, R184, 0x7610, R180 ;  /* 0x00007610b8b47816 */ /* 0x001fce00000000b4 */
.L_x_6062:
[----:B------:R-:W-:Y:S05]  /*9370*/  BSYNC.RECONVERGENT B2 ;  /* 0x0000000000027941 */ /* 0x000fea0003800200 */
.L_x_6061:
[----:B------:R-:W-:Y:S04]  /*9380*/  BSSY.RECONVERGENT B2, `(.L_x_6063) ;  /* 0x0000010000027945 */ /* 0x000fe80003800200 */
[----:B------:R-:W-:Y:S05]  /*9390*/  @!P3 BRA `(.L_x_6064) ;  /* 0x000000000038b947 */ /* 0x000fea0003800000 */
[----:B------:R-:W-:Y:S01]  /*93a0*/  FFMA.FTZ R184, R242, R248, R249 ;  /* 0x000000f8f2b87223 */ /* 0x000fe200000100f9 */
        /* <DEDUP_REMOVED lines=12> */
[----:B0-----:R-:W-:-:S07]  /*9470*/  PRMT R180, R180, 0x5410, R184 ;  /* 0x00005410b4b47816 */ /* 0x001fce00000000b8 */
.L_x_6064:
[----:B------:R-:W-:Y:S05]  /*9480*/  BSYNC.RECONVERGENT B2 ;  /* 0x0000000000027941 */ /* 0x000fea0003800200 */
.L_x_6063:
        /* <DEDUP_REMOVED lines=14> */
.L_x_6066:
[----:B------:R-:W-:Y:S05]  /*9570*/  BSYNC.RECONVERGENT B2 ;  /* 0x0000000000027941 */ /* 0x000fea0003800200 */
.L_x_6065:
        /* <DEDUP_REMOVED lines=16> */
.L_x_6068:
[----:B------:R-:W-:Y:S05]  /*9680*/  BSYNC.RECONVERGENT B2 ;  /* 0x0000000000027941 */ /* 0x000fea0003800200 */
.L_x_6067:
        /* <DEDUP_REMOVED lines=14> */
.L_x_6070:
[----:B------:R-:W-:Y:S05]  /*9770*/  BSYNC.RECONVERGENT B2 ;  /* 0x0000000000027941 */ /* 0x000fea0003800200 */
.L_x_6069:
        /* <DEDUP_REMOVED lines=16> */
.L_x_6072:
[----:B------:R-:W-:Y:S05]  /*9880*/  BSYNC.RECONVERGENT B2 ;  /* 0x0000000000027941 */ /* 0x000fea0003800200 */
.L_x_6071:
        /* <DEDUP_REMOVED lines=14> */
.L_x_6074:
[----:B------:R-:W-:Y:S05]  /*9970*/  BSYNC.RECONVERGENT B2 ;  /* 0x0000000000027941 */ /* 0x000fea0003800200 */
.L_x_6073:
        /* <DEDUP_REMOVED lines=43> */
.L_x_6060:
        /* <DEDUP_REMOVED lines=14> */
.L_x_6076:
[----:B------:R-:W-:Y:S05]  /*9d10*/  BSYNC.RECONVERGENT B2 ;  /* 0x0000000000027941 */ /* 0x000fea0003800200 */
.L_x_6075:
        /* <DEDUP_REMOVED lines=16> */
.L_x_6078:
[----:B------:R-:W-:Y:S05]  /*9e20*/  BSYNC.RECONVERGENT B2 ;  /* 0x0000000000027941 */ /* 0x000fea0003800200 */
.L_x_6077:
        /* <DEDUP_REMOVED lines=14> */
.L_x_6080:
[----:B------:R-:W-:Y:S05]  /*9f10*/  BSYNC.RECONVERGENT B2 ;  /* 0x0000000000027941 */ /* 0x000fea0003800200 */
.L_x_6079:
        /* <DEDUP_REMOVED lines=16> */
.L_x_6082:
[----:B------:R-:W-:Y:S05]  /*a020*/  BSYNC.RECONVERGENT B2 ;  /* 0x0000000000027941 */ /* 0x000fea0003800200 */
.L_x_6081:
        /* <DEDUP_REMOVED lines=14> */
.L_x_6084:
[----:B------:R-:W-:Y:S05]  /*a110*/  BSYNC.RECONVERGENT B2 ;  /* 0x0000000000027941 */ /* 0x000fea0003800200 */
.L_x_6083:
        /* <DEDUP_REMOVED lines=16> */
.L_x_6086:
[----:B------:R-:W-:Y:S05]  /*a220*/  BSYNC.RECONVERGENT B2 ;  /* 0x0000000000027941 */ /* 0x000fea0003800200 */
.L_x_6085:
        /* <DEDUP_REMOVED lines=14> */
.L_x_6088:
[----:B------:R-:W-:Y:S05]  /*a310*/  BSYNC.RECONVERGENT B2 ;  /* 0x0000000000027941 */ /* 0x000fea0003800200 */
.L_x_6087:
[----:B0-----:R-:W0:Y:S01]  /*a320*/  @P3 LDC R200, c[0x0][0x40c] ;  /* 0x00010300ffc83b82 */ /* 0x001e220000000800 */
[----:B------:R-:W-:Y:S01]  /*a330*/  FFMA.FTZ R248, R207, R248, R249 ;  /* 0x000000f8cff87223 */ /* 0x000fe200000100f9 */
[----:B------:R-:W-:Y:S02]  /*a340*/  ISETP.GT.AND P0, PT, R210, RZ, PT ;  /* 0x000000ffd200720c */ /* 0x000fe40003f04270 */
[----:B-----5:R-:W-:Y:S01]  /*a350*/  @P3 PRMT R201, R179, 0x7632, R201 ;  /* 0x00007632b3c93816 */ /* 0x020fe200000000c9 */
[----:B------:R-:W-:Y:S01]  /*a360*/  FADD.FTZ R248, R245, -R248 ;  /* 0x800000f8f5f87221 */ /* 0x000fe20000010000 */
[----:B------:R-:W-:Y:S02]  /*a370*/  PRMT R250, R71, 0x7632, R250 ;  /* 0x0000763247fa7816 */ /* 0x000fe400000000fa */
[----:B------:R-:W-:Y:S01]  /*a380*/  @P3 SHF.L.U32 R201, R201, 0x10, RZ ;  /* 0x00000010c9c93819 */ /* 0x000fe200000006ff */
[----:B------:R-:W-:-:S05]  /*a390*/  FMUL.FTZ R248, R209, R248 ;  /* 0x000000f8d1f87220 */ /* 0x000fca0000410000 */
[----:B------:R-:W-:-:S05]  /*a3a0*/  FSEL R248, R248, RZ, P0 ;  /* 0x000000fff8f87208 */ /* 0x000fca0000000000 */
[----:B0-----:R-:W-:-:S04]  /*a3b0*/  @P3 FMUL.FTZ R200, R248, R200 ;  /* 0x000000c8f8c83220 */ /* 0x001fc80000410000 */
[----:B------:R-:W-:Y:S01]  /*a3c0*/  @P3 FFMA.FTZ R107, R200, R201, R107 ;  /* 0x000000c9c86b3223 */ /* 0x000fe2000001006b */
[----:B------:R-:W-:-:S05]  /*a3d0*/  @P3 SHF.L.U32 R201, R250, 0x10, RZ ;  /* 0x00000010fac93819 */ /* 0x000fca00000006ff */
[----:B------:R-:W-:-:S05]  /*a3e0*/  @P3 FMUL.FTZ R200, R201, R200 ;  /* 0x000000c8c9c83220 */ /* 0x000fca0000410000 */
[----:B------:R-:W-:-:S04]  /*a3f0*/  @P3 F2FP.BF16.F32.PACK_AB R200, RZ, R200 ;  /* 0x000000c8ffc8323e */ /* 0x000fc800000010ff */
[----:B------:R-:W-:-:S07]  /*a400*/  @P3 PRMT R183, R183, 0x5410, R200 ;  /* 0x00005410b7b73816 */ /* 0x000fce00000000c8 */
.L_x_6059:
[----:B------:R-:W-:Y:S05]  /*a410*/  BSYNC.RECONVERGENT B1 ;  /* 0x0000000000017941 */ /* 0x000fea0003800200 */
.L_x_6056:
[----:B0-----:R-:W0:Y:S01]  /*a420*/  @P1 LDC.64 R200, c[0x0][0x478] ;  /* 0x00011e00ffc81b82 */ /* 0x001e220000000a00 */
[----:B------:R-:W-:-:S05]  /*a430*/  @P1 IADD3 R247, PT, PT, R247, 0x60, RZ ;  /* 0x00000060f7f71810 */ /* 0x000fca0007ffe0ff */
[----:B0-----:R-:W-:-:S05]  /*a440*/  @P1 IMAD.WIDE.U32 R200, R247, 0x20, R200 ;  /* 0x00000020f7c81825 */ /* 0x001fca00078e00c8 */
[----:B------:R-:W-:Y:S04]  /*a450*/  @P1 STG.E.128 desc[UR6][R200.64], R184 ;  /* 0x000000b8c8001986 */ /* 0x000fe8000c101d06 */
[----:B------:R0:W-:Y:S02]  /*a460*/  @P1 STG.E.128 desc[UR6][R200.64+0x10], R188 ;  /* 0x000010bcc8001986 */ /* 0x0001e4000c101d06 */
[----:B0-----:R-:W0:Y:S02]  /*a470*/  @P3 LDC.64 R200, c[0x0][0x468] ;  /* 0x00011a00ffc83b82 */ /* 0x001e240000000a00 */
[----:B0-----:R-:W-:-:S05]  /*a480*/  @P3 IMAD.WIDE.U32 R200, R246, 0x10, R200 ;  /* 0x00000010f6c83825 */ /* 0x001fca00078e00c8 */
[----:B------:R0:W-:Y:S02]  /*a490*/  @P3 STG.E.128 desc[UR6][R200.64], R180 ;  /* 0x000000b4c8003986 */ /* 0x0001e4000c101d06 */
[----:B0-----:R-:W0:Y:S02]  /*a4a0*/  LDC.64 R200, c[0x0][0x380] ;  /* 0x0000e000ffc87b82 */ /* 0x001e240000000a00 */
[----:B0-----:R-:W-:-:S04]  /*a4b0*/  LEA R208, R200, R208, 0x2 ;  /* 0x000000d0c8d07211 */ /* 0x001fc800078e10ff */
[----:B------:R-:W-:-:S13]  /*a4c0*/  ISETP.GE.AND P0, PT, R208, R201, PT ;  /* 0x000000c9d000720c */ /* 0x000fda0003f06270 */
[----:B------:R-:W-:Y:S05]  /*a4d0*/  @!P0 BRA `(.L_x_6089) ;  /* 0xffffff6000708947 */ /* 0x000fea000383ffff */
.L_x_5946:
[----:B------:R-:W-:Y:S05]  /*a4e0*/  BSYNC B0 ;  /* 0x0000000000007941 */ /* 0x000fea0003800000 */
.L_x_5945:
        /* <DEDUP_REMOVED lines=95> */
[----:B------:R-:W-:Y:S06]  /*aae0*/  BAR.SYNC.DEFER_BLOCKING 0x0 ;  /* 0x0000000000007b1d */ /* 0x000fec0000010000 */
[----:B------:R-:W1:Y:S04]  /*aaf0*/  LDS R12, [R8] ;  /* 0x00000000080c7984 */ /* 0x000e680000000800 */
        /* <DEDUP_REMOVED lines=8> */
[----:B------:R-:W5:Y:S04]  /*ab80*/  LDS R37, [R8+0x1800] ;  /* 0x0018000008257984 */ /* 0x000f680000000800 */
[----:B------:R-:W5:Y:S01]  /*ab90*/  LDS R21, [R8+0xa00] ;  /* 0x000a000008157984 */ /* 0x000f620000000800 */
[----:B-1----:R-:W-:-:S03]  /*aba0*/  FADD.FTZ R12, RZ, R12 ;  /* 0x0000000cff0c7221 */ /* 0x002fc60000010000 */
[----:B------:R-:W1:Y:S01]  /*abb0*/  LDS R24, [R8+0x1a00] ;  /* 0x001a000008187984 */ /* 0x000e620000000800 */
[----:B--2---:R-:W-:Y:S01]  /*abc0*/  FADD.FTZ R12, R12, R25 ;  /* 0x000000190c0c7221 */ /* 0x004fe20000010000 */
[----:B0-----:R-:W-:Y:S01]  /*abd0*/  IMAD R25, R4, UR4, RZ ;  /* 0x0000000404197c24 */ /* 0x001fe2000f8e02ff */
[----:B------:R-:W0:Y:S01]  /*abe0*/  LDCU.64 UR4, c[0x0][0x460] ;  /* 0x00008c00ff0477ac */ /* 0x000e220008000a00 */
[----:B------:R-:W2:Y:S01]  /*abf0*/  LDS R22, [R8+0xc00] ;  /* 0x000c000008167984 */ /* 0x000ea20000000800 */
[----:B---3--:R-:W-:Y:S02]  /*ac00*/  FADD.FTZ R14, RZ, R14 ;  /* 0x0000000eff0e7221 */ /* 0x008fe40000010000 */
[----:B------:R-:W-:Y:S01]  /*ac10*/  IADD3 R6, P0, PT, R25, R252, RZ ;  /* 0x000000fc19067210 */ /* 0x000fe20007f1e0ff */
[----:B------:R-:W3:Y:S01]  /*ac20*/  LDS R39, [R8+0x1c00] ;  /* 0x001c000008277984 */ /* 0x000ee20000000800 */
[----:B----4-:R-:W-:-:S03]  /*ac30*/  FADD.FTZ R14, R14, R31 ;  /* 0x0000001f0e0e7221 */ /* 0x010fc60000010000 */
[----:B------:R-:W4:Y:S01]  /*ac40*/  LDS R23, [R8+0xe00] ;  /* 0x000e000008177984 */ /* 0x000f220000000800 */
[----:B-----5:R-:W-:-:S03]  /*ac50*/  FADD.FTZ R16, RZ, R16 ;  /* 0x00000010ff107221 */ /* 0x020fc60000010000 */
[----:B------:R-:W5:Y:S01]  /*ac60*/  LDS R26, [R8+0x1e00] ;  /* 0x001e0000081a7984 */ /* 0x000f620000000800 */
        /* <DEDUP_REMOVED lines=151> */
.L_x_5950:
[----:B------:R-:W-:Y:S01]  /*b5e0*/  HFMA2 R250, -RZ, RZ, 0, 5.9604644775390625e-08 ;  /* 0x00000001fffa7431 */ /* 0x000fe200000001ff */
[----:B------:R-:W-:Y:S01]  /*b5f0*/  BSSY B1, `(.L_x_6090) ;  /* 0x0000006000017945 */ /* 0x000fe20003800000 */
[----:B------:R-:W-:Y:S02]  /*b600*/  MOV R249, 0x1f ;  /* 0x0000001f00f97802 */ /* 0x000fe40000000f00 */
[----:B------:R-:W-:-:S07]  /*b610*/  MOV R248, 0xffffffff ;  /* 0xffffffff00f87802 */ /* 0x000fce0000000f00 */
[----:B-----5:R-:W-:Y:S05]  /*b620*/  WARPSYNC.COLLECTIVE R248, `(.L_x_6091) ;  /* 0x00000000f8087348 */ /* 0x020fea0003c00000 */
[----:B------:R0:W1:Y:S02]  /*b630*/  SHFL.BFLY P1, R252, R200, R250, R249 ;  /* 0x0c0000fac8fc7389 */ /* 0x00006400000200f9 */
[----:B01---5:R-:W-:Y:S05]  /*b640*/  ENDCOLLECTIVE ;  /* 0x000000000000791b */ /* 0x023fea0003800000 */
.L_x_6091:
[----:B------:R-:W-:Y:S05]  /*b650*/  BSYNC B1 ;  /* 0x0000000000017941 */ /* 0x000fea0003800000 */
.L_x_6090:
        /* <DEDUP_REMOVED lines=9> */
.L_x_6092:
[----:B------:R-:W-:Y:S01]  /*b6f0*/  HFMA2 R250, -RZ, RZ, 0, 1.1920928955078125e-07 ;  /* 0x00000002fffa7431 */ /* 0x000fe200000001ff */
[----:B------:R-:W-:Y:S01]  /*b700*/  MOV R200, R251 ;  /* 0x000000fb00c87202 */ /* 0x000fe20000000f00 */
[----:B------:R-:W-:-:S07]  /*b710*/  FADD.FTZ R201, R252, R201 ;  /* 0x000000c9fcc97221 */ /* 0x000fce0000010000 */
[----:B------:R-:W-:Y:S05]  /*b720*/  WARPSYNC.COLLECTIVE R248, `(.L_x_6093) ;  /* 0x00000000f8087348 */ /* 0x000fea0003c00000 */
[----:B------:R0:W1:Y:S02]  /*b730*/  SHFL.BFLY P1, R252, R200, R250, R249 ;  /* 0x0c0000fac8fc7389 */ /* 0x00006400000200f9 */
[----:B01----:R-:W-:Y:S05]  /*b740*/  ENDCOLLECTIVE ;  /* 0x000000000000791b */ /* 0x003fea0003800000 */
.L_x_6093:
[----:B------:R-:W-:Y:S01]  /*b750*/  MOV R200, R201 ;  /* 0x000000c900c87202 */ /* 0x000fe20000000f00 */
[----:B------:R-:W-:-:S07]  /*b760*/  FADD.FTZ R251, R251, R252 ;  /* 0x000000fcfbfb7221 */ /* 0x000fce0000010000 */
[----:B------:R-:W-:Y:S05]  /*b770*/  WARPSYNC.COLLECTIVE R248, `(.L_x_6094) ;  /* 0x00000000f8087348 */ /* 0x000fea0003c00000 */
[----:B------:R0:W1:Y:S02]  /*b780*/  SHFL.BFLY P1, R252, R200, R250, R249 ;  /* 0x0c0000fac8fc7389 */ /* 0x00006400000200f9 */
[----:B01----:R-:W-:Y:S05]  /*b790*/  ENDCOLLECTIVE ;  /* 0x000000000000791b */ /* 0x003fea0003800000 */
.L_x_6094:
[----:B------:R-:W-:Y:S01]  /*b7a0*/  HFMA2 R250, -RZ, RZ, 0, 2.384185791015625e-07 ;  /* 0x00000004fffa7431 */ /* 0x000fe200000001ff */
[----:B------:R-:W-:Y:S01]  /*b7b0*/  MOV R200, R251 ;  /* 0x000000fb00c87202 */ /* 0x000fe20000000f00 */
[----:B------:R-:W-:-:S07]  /*b7c0*/  FADD.FTZ R201, R201, R252 ;  /* 0x000000fcc9c97221 */ /* 0x000fce0000010000 */
[----:B------:R-:W-:Y:S05]  /*b7d0*/  WARPSYNC.COLLECTIVE R248, `(.L_x_6095) ;  /* 0x00000000f8087348 */ /* 0x000fea0003c00000 */
[----:B------:R0:W1:Y:S02]  /*b7e0*/  SHFL.BFLY P1, R252, R200, R250, R249 ;  /* 0x0c0000fac8fc7389 */ /* 0x00006400000200f9 */
[----:B01----:R-:W-:Y:S05]  /*b7f0*/  ENDCOLLECTIVE ;  /* 0x000000000000791b */ /* 0x003fea0003800000 */
.L_x_6095:
[----:B------:R-:W-:Y:S01]  /*b800*/  MOV R200, R201 ;  /* 0x000000c900c87202 */ /* 0x000fe20000000f00 */
[----:B------:R-:W-:-:S07]  /*b810*/  FADD.FTZ R251, R251, R252 ;  /* 0x000000fcfbfb7221 */ /* 0x000fce0000010000 */
[----:B------:R-:W-:Y:S05]  /*b820*/  WARPSYNC.COLLECTIVE R248, `(.L_x_6096) ;  /* 0x00000000f8087348 */ /* 0x000fea0003c00000 */
[----:B------:R0:W1:Y:S02]  /*b830*/  SHFL.BFLY P1, R252, R200, R250, R249 ;  /* 0x0c0000fac8fc7389 */ /* 0x00006400000200f9 */
[----:B01----:R-:W-:Y:S05]  /*b840*/  ENDCOLLECTIVE ;  /* 0x000000000000791b */ /* 0x003fea0003800000 */
.L_x_6096:
[----:B------:R-:W-:Y:S01]  /*b850*/  HFMA2 R250, -RZ, RZ, 0, 4.76837158203125e-07 ;  /* 0x00000008fffa7431 */ /* 0x000fe200000001ff */
[----:B------:R-:W-:Y:S01]  /*b860*/  MOV R200, R251 ;  /* 0x000000fb00c87202 */ /* 0x000fe20000000f00 */
[----:B------:R-:W-:-:S07]  /*b870*/  FADD.FTZ R201, R201, R252 ;  /* 0x000000fcc9c97221 */ /* 0x000fce0000010000 */
[----:B------:R-:W-:Y:S05]  /*b880*/  WARPSYNC.COLLECTIVE R248, `(.L_x_6097) ;  /* 0x00000000f8087348 */ /* 0x000fea0003c00000 */
[----:B------:R0:W1:Y:S02]  /*b890*/  SHFL.BFLY P1, R252, R200, R250, R249 ;  /* 0x0c0000fac8fc7389 */ /* 0x00006400000200f9 */
[----:B01----:R-:W-:Y:S05]  /*b8a0*/  ENDCOLLECTIVE ;  /* 0x000000000000791b */ /* 0x003fea0003800000 */
.L_x_6097:
[----:B------:R-:W-:Y:S01]  /*b8b0*/  MOV R200, R201 ;  /* 0x000000c900c87202 */ /* 0x000fe20000000f00 */
[----:B------:R-:W-:-:S07]  /*b8c0*/  FADD.FTZ R251, R251, R252 ;  /* 0x000000fcfbfb7221 */ /* 0x000fce0000010000 */
[----:B------:R-:W-:Y:S05]  /*b8d0*/  WARPSYNC.COLLECTIVE R248, `(.L_x_6098) ;  /* 0x00000000f8087348 */ /* 0x000fea0003c00000 */
[----:B------:R0:W1:Y:S02]  /*b8e0*/  SHFL.BFLY P1, R252, R200, R250, R249 ;  /* 0x0c0000fac8fc7389 */ /* 0x00006400000200f9 */
[----:B01----:R-:W-:Y:S05]  /*b8f0*/  ENDCOLLECTIVE ;  /* 0x000000000000791b */ /* 0x003fea0003800000 */
.L_x_6098:
[----:B------:R-:W-:Y:S01]  /*b900*/  HFMA2 R250, -RZ, RZ, 0, 9.5367431640625e-07 ;  /* 0x00000010fffa7431 */ /* 0x000fe200000001ff */
[----:B------:R-:W-:Y:S01]  /*b910*/  MOV R200, R251 ;  /* 0x000000fb00c87202 */ /* 0x000fe20000000f00 */
[----:B------:R-:W-:-:S07]  /*b920*/  FADD.FTZ R201, R201, R252 ;  /* 0x000000fcc9c97221 */ /* 0x000fce0000010000 */
[----:B------:R-:W-:Y:S05]  /*b930*/  WARPSYNC.COLLECTIVE R248, `(.L_x_6099) ;  /* 0x00000000f8087348 */ /* 0x000fea0003c00000 */
[----:B------:R0:W1:Y:S02]  /*b940*/  SHFL.BFLY P1, R252, R200, R250, R249 ;  /* 0x0c0000fac8fc7389 */ /* 0x00006400000200f9 */
[----:B01----:R-:W-:Y:S05]  /*b950*/  ENDCOLLECTIVE ;  /* 0x000000000000791b */ /* 0x003fea0003800000 */
.L_x_6099:
[----:B------:R-:W-:Y:S01]  /*b960*/  MOV R200, R201 ;  /* 0x000000c900c87202 */ /* 0x000fe20000000f00 */
[----:B------:R0:W-:Y:S06]  /*b970*/  STL [R1], R252 ;  /* 0x000000fc01007387 */ /* 0x0001ec0000100800 */
[----:B0-----:R-:W-:Y:S05]  /*b980*/  WARPSYNC.COLLECTIVE R248, `(.L_x_6100) ;  /* 0x00000000f8087348 */ /* 0x001fea0003c00000 */
[----:B0-----:R0:W1:Y:S02]  /*b990*/  SHFL.BFLY P1, R252, R200, R250, R249 ;  /* 0x0c0000fac8fc7389 */ /* 0x00106400000200f9 */
[----:B01----:R-:W-:Y:S05]  /*b9a0*/  ENDCOLLECTIVE ;  /* 0x000000000000791b */ /* 0x003fea0003800000 */
.L_x_6100:
[----:B------:R-:W-:Y:S01]  /*b9b0*/  MOV R248, R252 ;  /* 0x000000fc00f87202 */ /* 0x000fe20000000f00 */
[----:B------:R-:W-:Y:S06]  /*b9c0*/  BRA `(.L_x_6101) ;  /* 0xffffff6800507947 */ /* 0x000fec000383ffff */
.L_x_6102:
        /* <DEDUP_REMOVED lines=11> */
.L_x_20013:


//--------------------- .text._ZN10layer_norm13ln_bwd_kernelINS_13Kernel_traitsI13__nv_bfloat16S2_fS2_fjLj1024ELj1ELj4ELj1ELj16ENS_18Kernel_traits_baseILj1024ES2_S2_fS2_fjLj128EEEEELb1ELb0ELb0ELb0EEEvNS_9BwdParamsE --------------------------
	.section	.text._ZN10layer_norm13ln_bwd_kernelINS_13Kernel_traitsI13__nv_bfloat16S2_fS2_fjLj1024ELj1ELj4ELj1ELj16ENS_18Kernel_traits_baseILj1024ES2_S2_fS2_fjLj128EEEEELb1ELb0ELb0ELb0EEEvNS_9BwdParamsE,"ax",@progbits
	.align	128
        .global         _ZN10layer_norm13ln_bwd_kernelINS_13Kernel_traitsI13__nv_bfloat16S2_fS2_fjLj1024ELj1ELj4ELj1ELj16ENS_18Kernel_traits_baseILj1024ES2_S2_fS2_fjLj128EEEEELb1ELb0ELb0ELb0EEEvNS_9BwdParamsE
        .type           _ZN10layer_norm13ln_bwd_kernelINS_13Kernel_traitsI13__nv_bfloat16S2_fS2_fjLj1024ELj1ELj4ELj1ELj16ENS_18Kernel_traits_baseILj1024ES2_S2_fS2_fjLj128EEEEELb1ELb0ELb0ELb0EEEvNS_9BwdParamsE,@function
        .size           _ZN10layer_norm13ln_bwd_kernelINS_13Kernel_traitsI13__nv_bfloat16S2_fS2_fjLj1024ELj1ELj4ELj1ELj16ENS_18Kernel_traits_baseILj1024ES2_S2_fS2_fjLj128EEEEELb1ELb0ELb0ELb0EEEvNS_9BwdParamsE,(.L_x_20014 - _ZN10layer_norm13ln_bwd_kernelINS_13Kernel_traitsI13__nv_bfloat16S2_fS2_fjLj1024ELj1ELj4ELj1ELj16ENS_18Kernel_traits_baseILj1024ES2_S2_fS2_fjLj128EEEEELb1ELb0ELb0ELb0EEEvNS_9BwdParamsE)
        .other          _ZN10layer_norm13ln_bwd_kernelINS_13Kernel_traitsI13__nv_bfloat16S2_fS2_fjLj1024ELj1ELj4ELj1ELj16ENS_18Kernel_traits_baseILj1024ES2_S2_fS2_fjLj128EEEEELb1ELb0ELb0ELb0EEEvNS_9BwdParamsE,@"STO_CUDA_ENTRY STV_DEFAULT"
_ZN10layer_norm13ln_bwd_kernelINS_13Kernel_traitsI13__nv_bfloat16S2_fS2_fjLj1024ELj1ELj4ELj1ELj16ENS_18Kernel_traits_baseILj1024ES2_S2_fS2_fjLj128EEEEELb1ELb0ELb0ELb0EEEvNS_9BwdParamsE:
.text._ZN10layer_norm13ln_bwd_kernelINS_13Kernel_traitsI13__nv_bfloat16S2_fS2_fjLj1024ELj1ELj4ELj1ELj16ENS_18Kernel_traits_baseILj1024ES2_S2_fS2_fjLj128EEEEELb1ELb0ELb0ELb0EEEvNS_9BwdParamsE:
        /* <DEDUP_REMOVED lines=127> */
.L_x_6144:
        /* <DEDUP_REMOVED lines=29> */
[----:B0-----:R-:W-:-:S05]  /*09c0*/  IMAD.WIDE.U32 R208, R22, 0x20, R208 ;  /* 0x0000002016d07825 */ /* 0x001fca00078e00d0 */
[----:B------:R-:W3:Y:S01]  /*09d0*/  LDG.E.128 R152, desc[UR6][R208.64] ;  /* 0x00000006d0987981 */ /* 0x000ee2000c1e1d00 */
[----:B-1----:R-:W-:-:S03]  /*09e0*/  IMAD.WIDE.U32 R156, R22, 0x10, R156 ;  /* 0x00000010169c7825 */ /* 0x002fc600078e009c */
[----:B------:R0:W4:Y:S04]  /*09f0*/  LDG.E.128 R160, desc[UR6][R208.64+0x10] ;  /* 0x00001006d0a07981 */ /* 0x000128000c1e1d00 */
[----:B------:R-:W4:Y:S01]  /*0a00*/  LDG.E.128 R156, desc[UR6][R156.64] ;  /* 0x000000069c9c7981 */ /* 0x000f22000c1e1d00 */
[----:B------:R-:W-:Y:S02]  /*0a10*/  ISETP.NE.AND.EX P1, PT, RZ, UR11, PT, P1 ;  /* 0x0000000bff007c0c */ /* 0x000fe4000bf25310 */
[----:B------:R-:W-:-:S11]  /*0a20*/  SHF.L.U32 R217, R40, 0x10, RZ ;  /* 0x0000001028d97819 */ /* 0x000fd600000006ff */
[----:B------:R-:W1:Y:S01]  /*0a30*/  @P1 LDC.64 R206, c[0x0][0x438] ;  /* 0x00010e00ffce1b82 */ /* 0x000e620000000a00 */
[----:B------:R-:W-:Y:S02]  /*0a40*/  SHF.L.U32 R214, R9, 0x10, RZ ;  /* 0x0000001009d67819 */ /* 0x000fe400000006ff */
[----:B------:R-:W-:Y:S02]  /*0a50*/  SHF.L.U32 R210, R8, 0x10, RZ ;  /* 0x0000001008d27819 */ /* 0x000fe400000006ff */
[----:B------:R-:W-:Y:S01]  /*0a60*/  SHF.L.U32 R213, R41, 0x10, RZ ;  /* 0x0000001029d57819 */ /* 0x000fe200000006ff */
[----:B--2---:R-:W-:Y:S01]  /*0a70*/  IMAD.WIDE.U32 R204, R22, 0x8, R204 ;  /* 0x0000000816cc7825 */ /* 0x004fe200078e00cc */
[----:B0-----:R-:W-:-:S04]  /*0a80*/  SHF.L.U32 R209, R42, 0x10, RZ ;  /* 0x000000102ad17819 */ /* 0x001fc800000006ff */
[----:B------:R-:W5:Y:S01]  /*0a90*/  LDG.E.64 R232, desc[UR6][R204.64] ;  /* 0x00000006cce87981 */ /* 0x000f62000c1e1b00 */
[----:B-1----:R-:W-:-:S05]  /*0aa0*/  @P1 IMAD.WIDE.U32 R206, R22, 0x20, R206 ;  /* 0x0000002016ce1825 */ /* 0x002fca00078e00ce */
[----:B------:R-:W5:Y:S04]  /*0ab0*/  @P1 LDG.E.128 R116, desc[UR6][R206.64] ;  /* 0x00000006ce741981 */ /* 0x000f68000c1e1d00 */
[----:B------:R0:W5:Y:S02]  /*0ac0*/  @P1 LDG.E.128 R120, desc[UR6][R206.64+0x10] ;  /* 0x00001006ce781981 */ /* 0x000164000c1e1d00 */
[----:B0-----:R-:W-:Y:S02]  /*0ad0*/  SHF.L.U32 R206, R7, 0x10, RZ ;  /* 0x0000001007ce7819 */ /* 0x001fe400000006ff */
[----:B------:R-:W-:Y:S01]  /*0ae0*/  IADD3 R228, PT, PT, R22, 0x20, RZ ;  /* 0x0000002016e47810 */ /* 0x000fe20007ffe0ff */
[C---:B---3--:R-:W-:Y:S01]  /*0af0*/  FADD.FTZ R216, -R218.reuse, R153 ;  /* 0x00000099dad87221 */ /* 0x048fe20000010100 */
        /* <DEDUP_REMOVED lines=26> */
[----:B------:R-:W-:Y:S01]  /*0ca0*/  FADD.FTZ R160, -R218, R160 ;  /* 0x000000a0daa07221 */ /* 0x000fe20000010100 */
        /* <DEDUP_REMOVED lines=9> */
[----:B------:R-:W-:Y:S01]  /*0d40*/  PRMT R205, R159, 0x7632, R205 ;  /* 0x000076329fcd7816 */ /* 0x000fe200000000cd */
[----:B------:R-:W-:Y:S01]  /*0d50*/  FADD.FTZ R84, R84, R156 ;  /* 0x0000009c54547221 */ /* 0x000fe20000010000 */
[----:B------:R-:W-:Y:S01]  /*0d60*/  FFMA.FTZ R56, R219, R156, R56 ;  /* 0x0000009cdb387223 */ /* 0x000fe20000010038 */
[----:B------:R-:W-:Y:S01]  /*0d70*/  FMUL.FTZ R208, R221, R208 ;  /* 0x000000d0ddd07220 */ /* 0x000fe20000410000 */
[----:B------:R-:W-:Y:S01]  /*0d80*/  SHF.L.U32 R159, R159, 0x10, RZ ;  /* 0x000000109f9f7819 */ /* 0x000fe200000006ff */
[----:B------:R-:W-:Y:S01]  /*0d90*/  FADD.FTZ R162, -R218, R162 ;  /* 0x000000a2daa27221 */ /* 0x000fe20000010100 */
[----:B------:R-:W-:Y:S01]  /*0da0*/  SHF.L.U32 R156, R43, 0x10, RZ ;  /* 0x000000102b9c7819 */ /* 0x000fe200000006ff */
[-C--:B------:R-:W-:Y:S01]  /*0db0*/  FMUL.FTZ R206, R206, R202.reuse ;  /* 0x000000cacece7220 */ /* 0x080fe20000410000 */
        /* <DEDUP_REMOVED lines=25> */
.L_x_6106:
[----:B------:R-:W-:Y:S05]  /*0f50*/  BSYNC.RECONVERGENT B1 ;  /* 0x0000000000017941 */ /* 0x000fea0003800200 */
.L_x_6105:
[----:B------:R-:W-:Y:S04]  /*0f60*/  BSSY.RECONVERGENT B1, `(.L_x_6107) ;  /* 0x000005f000017945 */ /* 0x000fe80003800200 */
[----:B------:R-:W-:Y:S05]  /*0f70*/  @!P4 BRA `(.L_x_6108) ;  /* 0x000000040074c947 */ /* 0x000fea0003800000 */
        /* <DEDUP_REMOVED lines=9> */
[----:B------:R-:W-:-:S13]  /*1010*/  ISETP.NE.AND.EX P1, PT, RZ, UR11, PT, P1 ;  /* 0x0000000bff007c0c */ /* 0x000fda000bf25310 */
[----:B------:R-:W1:Y:S01]  /*1020*/  @P1 LDC.64 R190, c[0x0][0x438] ;  /* 0x00010e00ffbe1b82 */ /* 0x000e620000000a00 */
[----:B------:R-:W-:Y:S02]  /*1030*/  SHF.L.U32 R201, R44, 0x10, RZ ;  /* 0x000000102cc97819 */ /* 0x000fe400000006ff */
[----:B------:R-:W-:Y:S02]  /*1040*/  SHF.L.U32 R194, R12, 0x10, RZ ;  /* 0x000000100cc27819 */ /* 0x000fe400000006ff */
[----:B------:R-:W-:Y:S02]  /*1050*/  SHF.L.U32 R198, R13, 0x10, RZ ;  /* 0x000000100dc67819 */ /* 0x000fe400000006ff */
[----:B------:R-:W-:Y:S02]  /*1060*/  SHF.L.U32 R197, R45, 0x10, RZ ;  /* 0x000000102dc57819 */ /* 0x000fe400000006ff */
[----:B0-----:R-:W-:Y:S01]  /*1070*/  SHF.L.U32 R193, R46, 0x10, RZ ;  /* 0x000000102ec17819 */ /* 0x001fe200000006ff */
[----:B-1----:R-:W-:-:S05]  /*1080*/  @P1 IMAD.WIDE.U32 R190, R228, 0x20, R190 ;  /* 0x00000020e4be1825 */ /* 0x002fca00078e00be */
[----:B------:R-:W5:Y:S04]  /*1090*/  @P1 LDG.E.128 R36, desc[UR6][R190.64] ;  /* 0x00000006be241981 */ /* 0x000f68000c1e1d00 */
[----:B------:R0:W5:Y:S01]  /*10a0*/  @P1 LDG.E.128 R32, desc[UR6][R190.64+0x10] ;  /* 0x00001006be201981 */ /* 0x000162000c1e1d00 */
[----:B--2---:R-:W-:-:S05]  /*10b0*/  IMAD.WIDE.U32 R188, R228, 0x8, R188 ;  /* 0x00000008e4bc7825 */ /* 0x004fca00078e00bc */
[----:B------:R1:W5:Y:S01]  /*10c0*/  LDG.E.64 R230, desc[UR6][R188.64] ;  /* 0x00000006bce67981 */ /* 0x000362000c1e1b00 */
[----:B------:R-:W-:Y:S01]  /*10d0*/  IADD3 R228, PT, PT, R228, 0x20, RZ ;  /* 0x00000020e4e47810 */ /* 0x000fe20007ffe0ff */
[C---:B---3--:R-:W-:Y:S01]  /*10e0*/  FADD.FTZ R196, -R218.reuse, R155 ;  /* 0x0000009bdac47221 */ /* 0x048fe20000010100 */
[C---:B------:R-:W-:Y:S01]  /*10f0*/  FADD.FTZ R200, -R218.reuse, R153 ;  /* 0x00000099dac87221 */ /* 0x040fe20000010100 */
[C---:B------:R-:W-:Y:S01]  /*1100*/  FADD.FTZ R186, -R218.reuse, R152 ;  /* 0x00000098daba7221 */ /* 0x040fe20000010100 */
[----:B------:R-:W-:Y:S01]  /*1110*/  FADD.FTZ R154, -R218, R154 ;  /* 0x0000009ada9a7221 */ /* 0x000fe20000010100 */
[----:B-----5:R-:W-:Y:S01]  /*1120*/  FMUL.FTZ R196, R221, R196 ;  /* 0x000000c4ddc47220 */ /* 0x020fe20000410000 */
[----:B----4-:R-:W-:Y:S02]  /*1130*/  PRMT R155, R157, 0x7632, R155 ;  /* 0x000076329d9b7816 */ /* 0x010fe4000000009b */
[C---:B------:R-:W-:Y:S02]  /*1140*/  PRMT R153, R156.reuse, 0x7632, R153 ;  /* 0x000076329c997816 */ /* 0x040fe40000000099 */
[----:B------:R-:W-:-:S02]  /*1150*/  SHF.L.U32 R156, R156, 0x10, RZ ;  /* 0x000000109c9c7819 */ /* 0x000fc400000006ff */
[----:B------:R-:W-:Y:S01]  /*1160*/  SHF.L.U32 R155, R155, 0x10, RZ ;  /* 0x000000109b9b7819 */ /* 0x000fe200000006ff */
[----:B------:R-:W-:Y:S01]  /*1170*/  FMUL.FTZ R200, R221, R200 ;  /* 0x000000c8ddc87220 */ /* 0x000fe20000410000 */
[----:B------:R-:W-:Y:S02]  /*1180*/  PRMT R192, R158, 0x7632, R192 ;  /* 0x000076329ec07816 */ /* 0x000fe400000000c0 */
[----:B------:R-:W-:Y:S01]  /*1190*/  SHF.L.U32 R153, R153, 0x10, RZ ;  /* 0x0000001099997819 */ /* 0x000fe200000006ff */
[----:B------:R-:W-:Y:S01]  /*11a0*/  FMUL.FTZ R203, R221, R186 ;  /* 0x000000baddcb7220 */ /* 0x000fe20000410000 */
[----:B------:R-:W-:Y:S01]  /*11b0*/  FMUL.FTZ R201, R201, R156 ;  /* 0x0000009cc9c97220 */ /* 0x000fe20000410000 */
[----:B------:R-:W-:Y:S01]  /*11c0*/  FMUL.FTZ R199, R221, R154 ;  /* 0x0000009addc77220 */ /* 0x000fe20000410000 */
[-C--:B------:R-:W-:Y:S01]  /*11d0*/  FMUL.FTZ R194, R194, R155.reuse ;  /* 0x0000009bc2c27220 */ /* 0x080fe20000410000 */
[----:B------:R-:W-:Y:S01]  /*11e0*/  FFMA.FTZ R95, R196, R155, R95 ;  /* 0x0000009bc45f7223 */ /* 0x000fe2000001005f */
[----:B------:R-:W-:Y:S01]  /*11f0*/  FADD.FTZ R131, R131, R155 ;  /* 0x0000009b83837221 */ /* 0x000fe20000010000 */
[----:B0-----:R-:W-:Y:S01]  /*1200*/  FADD.FTZ R190, -R218, R161 ;  /* 0x000000a1dabe7221 */ /* 0x001fe20000010100 */
[----:B------:R-:W-:Y:S01]  /*1210*/  SHF.L.U32 R154, R11, 0x10, RZ ;  /* 0x000000100b9a7819 */ /* 0x000fe200000006ff */
[-C--:B------:R-:W-:Y:S01]  /*1220*/  FMUL.FTZ R198, R198, R153.reuse ;  /* 0x00000099c6c67220 */ /* 0x080fe20000410000 */
[----:B------:R-:W-:Y:S01]  /*1230*/  SHF.L.U32 R155, R192, 0x10, RZ ;  /* 0x00000010c09b7819 */ /* 0x000fe200000006ff */
[----:B------:R-:W-:Y:S01]  /*1240*/  FFMA.FTZ R93, R200, R153, R93 ;  /* 0x00000099c85d7223 */ /* 0x000fe2000001005d */
[----:B------:R-:W-:Y:S01]  /*1250*/  SHF.L.U32 R157, R157, 0x10, RZ ;  /* 0x000000109d9d7819 */ /* 0x000fe200000006ff */
[----:B------:R-:W-:Y:S01]  /*1260*/  FADD.FTZ R129, R129, R153 ;  /* 0x0000009981817221 */ /* 0x000fe20000010000 */
[----:B------:R-:W-:Y:S01]  /*1270*/  FADD.FTZ R227, R227, R201 ;  /* 0x000000c9e3e37221 */ /* 0x000fe20000010000 */
[----:B------:R-:W-:Y:S01]  /*1280*/  FFMA.FTZ R153, R203, R201, R226 ;  /* 0x000000c9cb997223 */ /* 0x000fe200000100e2 */
        /* <DEDUP_REMOVED lines=8> */
[----:B------:R-:W-:Y:S01]  /*1310*/  SHF.L.U32 R158, R158, 0x10, RZ ;  /* 0x000000109e9e7819 */ /* 0x000fe200000006ff */
[----:B------:R-:W-:Y:S01]  /*1320*/  FADD.FTZ R133, R133, R155 ;  /* 0x0000009b85857221 */ /* 0x000fe20000010000 */
[----:B------:R-:W-:Y:S01]  /*1330*/  PRMT R152, R159, 0x7632, R152 ;  /* 0x000076329f987816 */ /* 0x000fe20000000098 */
[----:B------:R-:W-:Y:S01]  /*1340*/  FFMA.FTZ R97, R192, R155, R97 ;  /* 0x0000009bc0617223 */ /* 0x000fe20000010061 */
        /* <DEDUP_REMOVED lines=15> */
[----:B-1----:R-:W-:Y:S01]  /*1440*/  FADD.FTZ R188, -R218, R163 ;  /* 0x000000a3dabc7221 */ /* 0x002fe20000010100 */
[----:B------:R-:W-:Y:S01]  /*1450*/  FMUL.FTZ R189, R158, R159 ;  /* 0x0000009f9ebd7220 */ /* 0x000fe20000410000 */
        /* <DEDUP_REMOVED lines=15> */
.L_x_6108:
[----:B------:R-:W-:Y:S05]  /*1550*/  BSYNC.RECONVERGENT B1 ;  /* 0x0000000000017941 */ /* 0x000fea0003800200 */
.L_x_6107:
[----:B------:R-:W-:Y:S04]  /*1560*/  BSSY.RECONVERGENT B1, `(.L_x_6109) ;  /* 0x000005f000017945 */ /* 0x000fe80003800200 */
[----:B------:R-:W-:Y:S05]  /*1570*/  @!P3 BRA `(.L_x_6110) ;  /* 0x000000040074b947 */ /* 0x000fea0003800000 */
[----:B------:R-:W0:Y:S08]  /*1580*/  LDC.64 R158, c[0x0][0x3a8] ;  /* 0x0000ea00ff9e7b82 */ /* 0x000e300000000a00 */
[----:B------:R-:W1:Y:S08]  /*1590*/  LDC.64 R28, c[0x0][0x428] ;  /* 0x00010a00ff1c7b82 */ /* 0x000e700000000a00 */
[----:B------:R-:W2:Y:S01]  /*15a0*/  LDC.64 R222, c[0x0][0x3b0] ;  /* 0x0000ec00ffde7b82 */ /* 0x000ea20000000a00 */
[----:B0-----:R-:W-:-:S05]  /*15b0*/  IMAD.WIDE.U32 R158, R228, 0x20, R158 ;  /* 0x00000020e49e7825 */ /* 0x001fca00078e009e */
[----:B------:R-:W3:Y:S01]  /*15c0*/  LDG.E.128 R24, desc[UR6][R158.64] ;  /* 0x000000069e187981 */ /* 0x000ee2000c1e1d00 */
[----:B-1----:R-:W-:-:S03]  /*15d0*/  IMAD.WIDE.U32 R28, R228, 0x10, R28 ;  /* 0x00000010e41c7825 */ /* 0x002fc600078e001c */
[----:B------:R-:W4:Y:S04]  /*15e0*/  LDG.E.128 R152, desc[UR6][R158.64+0x10] ;  /* 0x000010069e987981 */ /* 0x000f28000c1e1d00 */
[----:B------:R-:W4:Y:S01]  /*15f0*/  LDG.E.128 R28, desc[UR6][R28.64] ;  /* 0x000000061c1c7981 */ /* 0x000f22000c1e1d00 */
[----:B--2---:R-:W-:-:S06]  /*1600*/  IMAD.WIDE.U32 R222, R228, 0x8, R222 ;  /* 0x00000008e4de7825 */ /* 0x004fcc00078e00de */
[----:B------:R-:W5:Y:S01]  /*1610*/  LDG.E.64 R222, desc[UR6][R222.64] ;  /* 0x00000006dede7981 */ /* 0x000f62000c1e1b00 */
        /* <DEDUP_REMOVED lines=11> */
[----:B------:R-:W-:Y:S02]  /*16d0*/  SHF.L.U32 R165, R14, 0x10, RZ ;  /* 0x000000100ea57819 */ /* 0x000fe400000006ff */
[----:B------:R-:W-:Y:S01]  /*16e0*/  IADD3 R228, PT, PT, R228, 0x20, RZ ;  /* 0x00000020e4e47810 */ /* 0x000fe20007ffe0ff */
[C---:B---3--:R-:W-:Y:S01]  /*16f0*/  FADD.FTZ R24, -R218.reuse, R24 ;  /* 0x00000018da187221 */ /* 0x048fe20000010100 */
[C---:B------:R-:W-:Y:S01]  /*1700*/  FADD.FTZ R162, -R218.reuse, R25 ;  /* 0x00000019daa27221 */ /* 0x040fe20000010100 */
[----:B------:R-:W-:-:S02]  /*1710*/  FADD.FTZ R180, -R218, R27 ;  /* 0x0000001bdab47221 */ /* 0x000fc40000010100 */
[----:B-----5:R-:W-:Y:S01]  /*1720*/  FMUL.FTZ R27, R221, R24 ;  /* 0x00000018dd1b7220 */ /* 0x020fe20000410000 */
[----:B----4-:R-:W-:Y:S01]  /*1730*/  FADD.FTZ R152, -R218, R152 ;  /* 0x00000098da987221 */ /* 0x010fe20000010100 */
[C---:B------:R-:W-:Y:S02]  /*1740*/  PRMT R23, R28.reuse, 0x7632, R23 ;  /* 0x000076321c177816 */ /* 0x040fe40000000017 */
[----:B------:R-:W-:Y:S02]  /*1750*/  SHF.L.U32 R25, R28, 0x10, RZ ;  /* 0x000000101c197819 */ /* 0x000fe400000006ff */
[----:B------:R-:W-:-:S03]  /*1760*/  SHF.L.U32 R24, R23, 0x10, RZ ;  /* 0x0000001017187819 */ /* 0x000fc600000006ff */
[-C--:B------:R-:W-:Y:S01]  /*1770*/  FMUL.FTZ R184, R184, R25.reuse ;  /* 0x00000019b8b87220 */ /* 0x080fe20000410000 */
[----:B------:R-:W-:Y:S01]  /*1780*/  PRMT R158, R29, 0x7632, R158 ;  /* 0x000076321d9e7816 */ /* 0x000fe2000000009e */
[----:B------:R-:W-:Y:S01]  /*1790*/  FMUL.FTZ R23, R221, R152 ;  /* 0x00000098dd177220 */ /* 0x000fe20000410000 */
[----:B------:R-:W-:Y:S01]  /*17a0*/  SHF.L.U32 R159, R29, 0x10, RZ ;  /* 0x000000101d9f7819 */ /* 0x000fe200000006ff */
[----:B------:R-:W-:Y:S01]  /*17b0*/  FMUL.FTZ R187, R187, R24 ;  /* 0x00000018bbbb7220 */ /* 0x000fe20000410000 */
[----:B------:R-:W-:Y:S01]  /*17c0*/  PRMT R29, R31, 0x7632, R29 ;  /* 0x000076321f1d7816 */ /* 0x000fe2000000001d */
[----:B------:R-:W-:Y:S01]  /*17d0*/  FADD.FTZ R152, R227, R184 ;  /* 0x000000b8e3987221 */ /* 0x000fe20000010000 */
[----:B0-----:R-:W-:Y:S01]  /*17e0*/  SHF.L.U32 R157, R31, 0x10, RZ ;  /* 0x000000101f9d7819 */ /* 0x001fe200000006ff */
[C---:B------:R-:W-:Y:S01]  /*17f0*/  FADD.FTZ R26, -R218.reuse, R26 ;  /* 0x0000001ada1a7221 */ /* 0x040fe20000010100 */
[----:B------:R-:W-:Y:S01]  /*1800*/  FMUL.FTZ R28, R221, R162 ;  /* 0x000000a2dd1c7220 */ /* 0x000fe20000410000 */
[C---:B------:R-:W-:Y:S01]  /*1810*/  FFMA.FTZ R31, R27.reuse, R184, R226 ;  /* 0x000000b81b1f7223 */ /* 0x040fe200000100e2 */
[----:B------:R-:W-:Y:S01]  /*1820*/  FADD.FTZ R156, -R218, R153 ;  /* 0x00000099da9c7221 */ /* 0x000fe20000010100 */
[----:B------:R-:W-:Y:S01]  /*1830*/  SHF.L.U32 R158, R158, 0x10, RZ ;  /* 0x000000109e9e7819 */ /* 0x000fe200000006ff */
[----:B------:R-:W-:Y:S01]  /*1840*/  FADD.FTZ R100, R100, R25 ;  /* 0x0000001964647221 */ /* 0x000fe20000010000 */
[----:B------:R-:W-:Y:S01]  /*1850*/  FFMA.FTZ R68, R27, R25, R68 ;  /* 0x000000191b447223 */ /* 0x000fe20000010044 */
[----:B------:R-:W-:Y:S01]  /*1860*/  FMUL.FTZ R182, R182, R159 ;  /* 0x0000009fb6b67220 */ /* 0x000fe20000410000 */
[----:B------:R-:W-:Y:S01]  /*1870*/  FADD.FTZ R153, R152, R187 ;  /* 0x000000bb98997221 */ /* 0x000fe20000010000 */
[----:B------:R-:W-:Y:S01]  /*1880*/  FMUL.FTZ R25, R221, R26 ;  /* 0x0000001add197220 */ /* 0x000fe20000410000 */
[C---:B------:R-:W-:Y:S01]  /*1890*/  FFMA.FTZ R152, R28.reuse, R187, R31 ;  /* 0x000000bb1c987223 */ /* 0x040fe2000001001f */
[----:B------:R-:W-:Y:S01]  /*18a0*/  FFMA.FTZ R69, R28, R24, R69 ;  /* 0x000000181c457223 */ /* 0x000fe20000010045 */
[----:B------:R-:W-:Y:S01]  /*18b0*/  FADD.FTZ R101, R101, R24 ;  /* 0x0000001865657221 */ /* 0x000fe20000010000 */
[C---:B------:R-:W-:Y:S01]  /*18c0*/  FMUL.FTZ R26, R221.reuse, R180 ;  /* 0x000000b4dd1a7220 */ /* 0x040fe20000410000 */
[----:B------:R-:W-:Y:S01]  /*18d0*/  SHF.L.U32 R161, R30, 0x10, RZ ;  /* 0x000000101ea17819 */ /* 0x000fe200000006ff */
        /* <DEDUP_REMOVED lines=9> */
[----:B------:R-:W-:Y:S01]  /*1970*/  FADD.FTZ R153, R156, R185 ;  /* 0x000000b99c997221 */ /* 0x000fe20000010000 */
[C---:B------:R-:W-:Y:S01]  /*1980*/  FFMA.FTZ R152, R26.reuse, R185, R31 ;  /* 0x000000b91a987223 */ /* 0x040fe2000001001f */
[----:B------:R-:W-:Y:S01]  /*1990*/  FFMA.FTZ R71, R26, R158, R71 ;  /* 0x0000009e1a477223 */ /* 0x000fe20000010047 */
[----:B------:R-:W-:Y:S01]  /*19a0*/  FADD.FTZ R103, R103, R158 ;  /* 0x0000009e67677221 */ /* 0x000fe20000010000 */
[----:B------:R-:W-:Y:S01]  /*19b0*/  FMUL.FTZ R31, R221, R154 ;  /* 0x0000009add1f7220 */ /* 0x000fe20000410000 */
[----:B------:R-:W-:Y:S01]  /*19c0*/  SHF.L.U32 R158, R51, 0x10, RZ ;  /* 0x00000010339e7819 */ /* 0x000fe200000006ff */
[----:B------:R-:W-:Y:S01]  /*19d0*/  FADD.FTZ R154, R153, R180 ;  /* 0x000000b4999a7221 */ /* 0x000fe20000010000 */
[----:B------:R-:W-:Y:S01]  /*19e0*/  FMUL.FTZ R183, R183, R160 ;  /* 0x000000a0b7b77220 */ /* 0x000fe20000410000 */
[----:B------:R-:W-:Y:S01]  /*19f0*/  FFMA.FTZ R153, R23, R180, R152 ;  /* 0x000000b417997223 */ /* 0x000fe20000010098 */
[----:B------:R-:W-:Y:S01]  /*1a00*/  FADD.FTZ R105, R105, R160 ;  /* 0x000000a069697221 */ /* 0x000fe20000010000 */
[----:B------:R-:W-:Y:S01]  /*1a10*/  FFMA.FTZ R73, R24, R160, R73 ;  /* 0x000000a018497223 */ /* 0x000fe20000010049 */
[----:B------:R-:W-:Y:S01]  /*1a20*/  SHF.L.U32 R160, R29, 0x10, RZ ;  /* 0x000000101da07819 */ /* 0x000fe200000006ff */
[----:B------:R-:W-:Y:S01]  /*1a30*/  FADD.FTZ R30, -R218, R155 ;  /* 0x0000009bda1e7221 */ /* 0x000fe20000010100 */
        /* <DEDUP_REMOVED lines=17> */
.L_x_6110:
[----:B------:R-:W-:Y:S05]  /*1b50*/  BSYNC.RECONVERGENT B1 ;  /* 0x0000000000017941 */ /* 0x000fea0003800200 */
.L_x_6109:
        /* <DEDUP_REMOVED lines=9> */
[----:B------:R-:W4:Y:S04]  /*1bf0*/  LDG.E.128 R156, desc[UR6][R170.64+0x10] ;  /* 0x00001006aa9c7981 */ /* 0x000f28000c1e1d00 */
[----:B------:R-:W4:Y:S01]  /*1c00*/  LDG.E.128 R160, desc[UR6][R160.64] ;  /* 0x00000006a0a07981 */ /* 0x000f22000c1e1d00 */
[----:B------:R-:W-:Y:S01]  /*1c10*/  ISETP.NE.AND.EX P1, PT, RZ, UR11, PT, P1 ;  /* 0x0000000bff007c0c */ /* 0x000fe2000bf25310 */
[----:B--2---:R-:W-:-:S05]  /*1c20*/  IMAD.WIDE.U32 R166, R228, 0x8, R166 ;  /* 0x00000008e4a67825 */ /* 0x004fca00078e00a6 */
[----:B------:R0:W5:Y:S07]  /*1c30*/  LDG.E.64 R224, desc[UR6][R166.64] ;  /* 0x00000006a6e07981 */ /* 0x00016e000c1e1b00 */
[----:B------:R-:W1:Y:S01]  /*1c40*/  @P1 LDC.64 R168, c[0x0][0x438] ;  /* 0x00010e00ffa81b82 */ /* 0x000e620000000a00 */
[----:B0-----:R-:W-:Y:S02]  /*1c50*/  SHF.L.U32 R166, R52, 0x10, RZ ;  /* 0x0000001034a67819 */ /* 0x001fe400000006ff */
[----:B------:R-:W-:-:S02]  /*1c60*/  SHF.L.U32 R170, R53, 0x10, RZ ;  /* 0x0000001035aa7819 */ /* 0x000fc400000006ff */
[----:B------:R-:W-:Y:S01]  /*1c70*/  SHF.L.U32 R177, R19, 0x10, RZ ;  /* 0x0000001013b17819 */ /* 0x000fe200000006ff */
[----:B-1----:R-:W-:-:S05]  /*1c80*/  @P1 IMAD.WIDE.U32 R168, R228, 0x20, R168 ;  /* 0x00000020e4a81825 */ /* 0x002fca00078e00a8 */
[----:B------:R-:W5:Y:S04]  /*1c90*/  @P1 LDG.E.128 R144, desc[UR6][R168.64] ;  /* 0x00000006a8901981 */ /* 0x000f68000c1e1d00 */
[----:B------:R0:W5:Y:S02]  /*1ca0*/  @P1 LDG.E.128 R148, desc[UR6][R168.64+0x10] ;  /* 0x00001006a8941981 */ /* 0x000164000c1e1d00 */
[----:B0-----:R-:W-:Y:S02]  /*1cb0*/  SHF.L.U32 R169, R21, 0x10, RZ ;  /* 0x0000001015a97819 */ /* 0x001fe400000006ff */
[----:B------:R-:W-:Y:S02]  /*1cc0*/  SHF.L.U32 R173, R20, 0x10, RZ ;  /* 0x0000001014ad7819 */ /* 0x000fe400000006ff */
[----:B------:R-:W-:Y:S01]  /*1cd0*/  SHF.L.U32 R181, R18, 0x10, RZ ;  /* 0x0000001012b57819 */ /* 0x000fe200000006ff */
[C---:B---3--:R-:W-:Y:S01]  /*1ce0*/  FADD.FTZ R152, -R218.reuse, R152 ;  /* 0x00000098da987221 */ /* 0x048fe20000010100 */
[C---:B------:R-:W-:Y:S01]  /*1cf0*/  FADD.FTZ R164, -R218.reuse, R153 ;  /* 0x00000099daa47221 */ /* 0x040fe20000010100 */
[----:B------:R-:W-:-:S02]  /*1d00*/  FADD.FTZ R172, -R218, R155 ;  /* 0x0000009bdaac7221 */ /* 0x000fc40000010100 */
[C---:B-----5:R-:W-:Y:S01]  /*1d10*/  FMUL.FTZ R167, R221.reuse, R152 ;  /* 0x00000098dda77220 */ /* 0x060fe20000410000 */
[C---:B----4-:R-:W-:Y:S02]  /*1d20*/  PRMT R153, R160.reuse, 0x7632, R153 ;  /* 0x00007632a0997816 */ /* 0x050fe40000000099 */
[----:B------:R-:W-:Y:S01]  /*1d30*/  SHF.L.U32 R155, R160, 0x10, RZ ;  /* 0x00000010a09b7819 */ /* 0x000fe200000006ff */
[----:B------:R-:W-:Y:S01]  /*1d40*/  FMUL.FTZ R164, R221, R164 ;  /* 0x000000a4dda47220 */ /* 0x000fe20000410000 */
[----:B------:R-:W-:Y:S01]  /*1d50*/  SHF.L.U32 R152, R153, 0x10, RZ ;  /* 0x0000001099987819 */ /* 0x000fe200000006ff */
[----:B------:R-:W-:Y:S02]  /*1d60*/  FADD.FTZ R154, -R218, R154 ;  /* 0x0000009ada9a7221 */ /* 0x000fe40000010100 */
[-C--:B------:R-:W-:Y:S01]  /*1d70*/  FMUL.FTZ R166, R166, R155.reuse ;  /* 0x0000009ba6a67220 */ /* 0x080fe20000410000 */
[C-C-:B------:R-:W-:Y:S01]  /*1d80*/  FADD.FTZ R174, -R218.reuse, R156.reuse ;  /* 0x0000009cdaae7221 */ /* 0x140fe20000010100 */
[--C-:B------:R-:W-:Y:S01]  /*1d90*/  FADD.FTZ R176, -R218, R157.reuse ;  /* 0x0000009ddab07221 */ /* 0x100fe20000010100 */
[----:B------:R-:W-:Y:S01]  /*1da0*/  PRMT R156, R161, 0x7632, R156 ;  /* 0x00007632a19c7816 */ /* 0x000fe2000000009c */
[-C--:B------:R-:W-:Y:S01]  /*1db0*/  FMUL.FTZ R169, R169, R152.reuse ;  /* 0x00000098a9a97220 */ /* 0x080fe20000410000 */
[----:B------:R-:W-:Y:S01]  /*1dc0*/  PRMT R157, R162, 0x7632, R157 ;  /* 0x00007632a29d7816 */ /* 0x000fe2000000009d */
[----:B------:R-:W-:Y:S01]  /*1dd0*/  FFMA.FTZ R77, R164, R152, R77 ;  /* 0x00000098a44d7223 */ /* 0x000fe2000001004d */
[----:B------:R-:W-:Y:S01]  /*1de0*/  FADD.FTZ R109, R109, R152 ;  /* 0x000000986d6d7221 */ /* 0x000fe20000010000 */
[----:B------:R-:W-:Y:S01]  /*1df0*/  SHF.L.U32 R161, R161, 0x10, RZ ;  /* 0x00000010a1a17819 */ /* 0x000fe200000006ff */
[----:B------:R-:W-:Y:S01]  /*1e00*/  FADD.FTZ R152, R227, R166 ;  /* 0x000000a6e3987221 */ /* 0x000fe20000010000 */
[----:B------:R-:W-:Y:S01]  /*1e10*/  FFMA.FTZ R153, R167, R166, R226 ;  /* 0x000000a6a7997223 */ /* 0x000fe200000100e2 */
[----:B------:R-:W-:Y:S01]  /*1e20*/  FMUL.FTZ R171, R221, R154 ;  /* 0x0000009addab7220 */ /* 0x000fe20000410000 */
[----:B------:R-:W-:Y:S01]  /*1e30*/  FADD.FTZ R108, R108, R155 ;  /* 0x0000009b6c6c7221 */ /* 0x000fe20000010000 */
[----:B------:R-:W-:Y:S01]  /*1e40*/  FFMA.FTZ R76, R167, R155, R76 ;  /* 0x0000009ba74c7223 */ /* 0x000fe2000001004c */
[----:B------:R-:W-:Y:S01]  /*1e50*/  FMUL.FTZ R175, R221, R174 ;  /* 0x000000aeddaf7220 */ /* 0x000fe20000410000 */
[----:B------:R-:W-:Y:S01]  /*1e60*/  SHF.L.U32 R154, R157, 0x10, RZ ;  /* 0x000000109d9a7819 */ /* 0x000fe200000006ff */
[C---:B------:R-:W-:Y:S01]  /*1e70*/  FMUL.FTZ R174, R221.reuse, R176 ;  /* 0x000000b0ddae7220 */ /* 0x040fe20000410000 */
[----:B------:R-:W-:Y:S01]  /*1e80*/  SHF.L.U32 R156, R156, 0x10, RZ ;  /* 0x000000109c9c7819 */ /* 0x000fe200000006ff */
[----:B------:R-:W-:Y:S01]  /*1e90*/  FADD.FTZ R155, R152, R169 ;  /* 0x000000a9989b7221 */ /* 0x000fe20000010000 */
[----:B------:R-:W-:Y:S01]  /*1ea0*/  FMUL.FTZ R170, R170, R161 ;  /* 0x000000a1aaaa7220 */ /* 0x000fe20000410000 */
[----:B------:R-:W-:Y:S01]  /*1eb0*/  FFMA.FTZ R152, R164, R169, R153 ;  /* 0x000000a9a4987223 */ /* 0x000fe20000010099 */
[----:B------:R-:W-:Y:S01]  /*1ec0*/  FADD.FTZ R178, -R218, R159 ;  /* 0x0000009fdab27221 */ /* 0x000fe20000010100 */
[----:B------:R-:W-:Y:S01]  /*1ed0*/  FMUL.FTZ R168, R221, R172 ;  /* 0x000000acdda87220 */ /* 0x000fe20000410000 */
[----:B------:R-:W-:Y:S01]  /*1ee0*/  SHF.L.U32 R159, R162, 0x10, RZ ;  /* 0x00000010a29f7819 */ /* 0x000fe200000006ff */
[-C--:B------:R-:W-:Y:S01]  /*1ef0*/  FMUL.FTZ R177, R177, R154.reuse ;  /* 0x0000009ab1b17220 */ /* 0x080fe20000410000 */
[----:B------:R-:W-:Y:S01]  /*1f00*/  SHF.L.U32 R172, R54, 0x10, RZ ;  /* 0x0000001036ac7819 */ /* 0x000fe200000006ff */
[----:B------:R-:W-:Y:S01]  /*1f10*/  FFMA.FTZ R81, R174, R154, R81 ;  /* 0x0000009aae517223 */ /* 0x000fe20000010051 */
[----:B------:R-:W-:Y:S01]  /*1f20*/  FADD.FTZ R113, R113, R154 ;  /* 0x0000009a71717221 */ /* 0x000fe20000010000 */
[----:B------:R-:W-:Y:S01]  /*1f30*/  FMUL.FTZ R173, R173, R156 ;  /* 0x0000009cadad7220 */ /* 0x000fe20000410000 */
[----:B------:R-:W-:Y:S01]  /*1f40*/  FADD.FTZ R154, R155, R170 ;  /* 0x000000aa9b9a7221 */ /* 0x000fe20000010000 */
[----:B------:R-:W-:Y:S01]  /*1f50*/  FFMA.FTZ R153, R171, R170, R152 ;  /* 0x000000aaab997223 */ /* 0x000fe20000010098 */
[----:B------:R-:W-:-:S02]  /*1f60*/  FMUL.FTZ R172, R172, R159 ;  /* 0x0000009facac7220 */ /* 0x000fc40000410000 */
[----:B------:R-:W-:Y:S01]  /*1f70*/  FADD.FTZ R155, R154, R173 ;  /* 0x000000ad9a9b7221 */ /* 0x000fe20000010000 */
[----:B------:R-:W-:Y:S01]  /*1f80*/  FFMA.FTZ R152, R168, R173, R153 ;  /* 0x000000ada8987223 */ /* 0x000fe20000010099 */
[C---:B------:R-:W-:Y:S01]  /*1f90*/  PRMT R160, R163.reuse, 0x7632, R160 ;  /* 0x00007632a3a07816 */ /* 0x040fe200000000a0 */
[----:B------:R-:W-:Y:S01]  /*1fa0*/  FADD.FTZ R158, -R218, R158 ;  /* 0x0000009eda9e7221 */ /* 0x000fe20000010100 */
[----:B------:R-:W-:Y:S01]  /*1fb0*/  SHF.L.U32 R163, R163, 0x10, RZ ;  /* 0x00000010a3a37819 */ /* 0x000fe200000006ff */
[----:B------:R-:W-:Y:S01]  /*1fc0*/  FADD.FTZ R154, R155, R172 ;  /* 0x000000ac9b9a7221 */ /* 0x000fe20000010000 */
[----:B------:R-:W-:Y:S01]  /*1fd0*/  SHF.L.U32 R176, R55, 0x10, RZ ;  /* 0x0000001037b07819 */ /* 0x000fe200000006ff */
[----:B------:R-:W-:Y:S01]  /*1fe0*/  FFMA.FTZ R153, R175, R172, R152 ;  /* 0x000000acaf997223 */ /* 0x000fe20000010098 */
[----:B------:R-:W-:Y:S01]  /*1ff0*/  SHF.L.U32 R160, R160, 0x10, RZ ;  /* 0x00000010a0a07819 */ /* 0x000fe200000006ff */
[C---:B------:R-:W-:Y:S01]  /*2000*/  FMUL.FTZ R179, R221.reuse, R158 ;  /* 0x0000009eddb37220 */ /* 0x040fe20000410000 */
        /* <DEDUP_REMOVED lines=19> */
.L_x_6112:
[----:B------:R-:W-:Y:S05]  /*2140*/  BSYNC.RECONVERGENT B1 ;  /* 0x0000000000017941 */ /* 0x000fea0003800200 */
.L_x_6111:
        /* <DEDUP_REMOVED lines=24> */
.L_x_6156:
        /* <DEDUP_REMOVED lines=15> */
[-C--:B------:R-:W-:Y:S01]  /*23c0*/  FFMA.FTZ R152, R211, R157.reuse, R158 ;  /* 0x0000009dd3987223 */ /* 0x080fe2000001009e */
[----:B------:R-:W-:Y:S01]  /*23d0*/  ISETP.GE.U32.AND P5, PT, R232, RZ, PT ;  /* 0x000000ffe800720c */ /* 0x000fe20003fa6070 */
[----:B------:R-:W-:Y:S01]  /*23e0*/  FADD.FTZ R154, R205, -R154 ;  /* 0x8000009acd9a7221 */ /* 0x000fe20000010000 */
[----:B0-----:R-:W-:Y:S01]  /*23f0*/  FADD.FTZ R160, R202, -R153 ;  /* 0x80000099caa07221 */ /* 0x001fe20000010000 */
[----:B------:R-:W-:Y:S01]  /*2400*/  FADD.FTZ R152, R209, -R152 ;  /* 0x80000098d1987221 */ /* 0x000fe20000010000 */
[----:B------:R-:W-:Y:S01]  /*2410*/  LOP3.LUT P6, RZ, R233, 0xff0000, RZ, 0xc0, !PT ;  /* 0x00ff0000e9ff7812 */ /* 0x000fe200078cc0ff */
[C---:B------:R-:W-:Y:S01]  /*2420*/  FMUL.FTZ R155, R221.reuse, R154 ;  /* 0x0000009add9b7220 */ /* 0x040fe20000410000 */
[C---:B------:R-:W-:Y:S01]  /*2430*/  FMUL.FTZ R159, R221.reuse, R160 ;  /* 0x000000a0dd9f7220 */ /* 0x040fe20000410000 */
[----:B------:R-:W-:Y:S01]  /*2440*/  FMUL.FTZ R153, R221, R152 ;  /* 0x00000098dd997220 */ /* 0x000fe20000410000 */
[----:B------:R-:W-:Y:S01]  /*2450*/  ISETP.GE.U32.AND.EX P5, PT, R233, 0x1000000, PT, P5 ;  /* 0x01000000e900780c */ /* 0x000fe20003fa6150 */
[-C--:B------:R-:W-:Y:S01]  /*2460*/  FMUL.FTZ R155, R155, R156.reuse ;  /* 0x0000009c9b9b7220 */ /* 0x080fe20000410000 */
[-C--:B------:R-:W-:Y:S01]  /*2470*/  FMUL.FTZ R159, R159, R156.reuse ;  /* 0x0000009c9f9f7220 */ /* 0x080fe20000410000 */
[----:B------:R-:W-:Y:S01]  /*2480*/  FMUL.FTZ R153, R153, R156 ;  /* 0x0000009c99997220 */ /* 0x000fe20000410000 */
[-CC-:B------:R-:W-:Y:S01]  /*2490*/  FFMA.FTZ R161, R208, R157.reuse, R158.reuse ;  /* 0x0000009dd0a17223 */ /* 0x180fe2000001009e */
[----:B------:R-:W-:Y:S01]  /*24a0*/  FMUL.FTZ R155, R155, UR13 ;  /* 0x0000000d9b9b7c20 */ /* 0x000fe20008410000 */
[----:B------:R-:W-:Y:S01]  /*24b0*/  FMUL.FTZ R159, R159, UR13 ;  /* 0x0000000d9f9f7c20 */ /* 0x000fe20008410000 */
[----:B------:R-:W-:Y:S01]  /*24c0*/  FMUL.FTZ R153, R153, UR13 ;  /* 0x0000000d99997c20 */ /* 0x000fe20008410000 */
[----:B------:R-:W-:Y:S01]  /*24d0*/  FADD.FTZ R162, R206, -R161 ;  /* 0x800000a1cea27221 */ /* 0x000fe20000010000 */
[-CC-:B------:R-:W-:Y:S01]  /*24e0*/  FFMA.FTZ R154, R215, R157.reuse, R158.reuse ;  /* 0x0000009dd79a7223 */ /* 0x180fe2000001009e */
[----:B------:R-:W-:Y:S01]  /*24f0*/  FSEL R155, R155, RZ, P6 ;  /* 0x000000ff9b9b7208 */ /* 0x000fe20003000000 */
[-CC-:B------:R-:W-:Y:S01]  /*2500*/  FFMA.FTZ R152, R219, R157.reuse, R158.reuse ;  /* 0x0000009ddb987223 */ /* 0x180fe2000001009e */
[----:B------:R-:W-:Y:S01]  /*2510*/  LOP3.LUT P6, RZ, R233, 0xff, RZ, 0xc0, !PT ;  /* 0x000000ffe9ff7812 */ /* 0x000fe200078cc0ff */
[----:B------:R-:W-:Y:S01]  /*2520*/  FMUL.FTZ R161, R221, R162 ;  /* 0x000000a2dda17220 */ /* 0x000fe20000410000 */
[----:B------:R-:W-:Y:S01]  /*2530*/  FSEL R218, R159, RZ, P5 ;  /* 0x000000ff9fda7208 */ /* 0x000fe20002800000 */
[-CC-:B------:R-:W-:Y:S01]  /*2540*/  FFMA.FTZ R159, R212, R157.reuse, R158.reuse ;  /* 0x0000009dd49f7223 */ /* 0x180fe2000001009e */
[----:B------:R-:W-:Y:S01]  /*2550*/  FSEL R163, R153, RZ, P6 ;  /* 0x000000ff99a37208 */ /* 0x000fe20003000000 */
[----:B------:R-:W-:Y:S01]  /*2560*/  FFMA.FTZ R153, R216, R157, R158 ;  /* 0x0000009dd8997223 */ /* 0x000fe2000001009e */
[----:B------:R-:W-:Y:S01]  /*2570*/  FADD.FTZ R160, R213, -R154 ;  /* 0x8000009ad5a07221 */ /* 0x000fe20000010000 */
[----:B------:R-:W-:Y:S01]  /*2580*/  FADD.FTZ R162, R210, -R159 ;  /* 0x8000009fd2a27221 */ /* 0x000fe20000010000 */
[----:B------:R-:W-:Y:S01]  /*2590*/  FMUL.FTZ R159, R161, R156 ;  /* 0x0000009ca19f7220 */ /* 0x000fe20000410000 */
[----:B------:R-:W-:Y:S01]  /*25a0*/  FADD.FTZ R154, R214, -R153 ;  /* 0x80000099d69a7221 */ /* 0x000fe20000010000 */
[C---:B------:R-:W-:Y:S01]  /*25b0*/  FMUL.FTZ R153, R221.reuse, R160 ;  /* 0x000000a0dd997220 */ /* 0x040fe20000410000 */
[----:B------:R-:W-:Y:S01]  /*25c0*/  FMUL.FTZ R161, R221, R162 ;  /* 0x000000a2dda17220 */ /* 0x000fe20000410000 */
[----:B------:R-:W-:Y:S01]  /*25d0*/  FADD.FTZ R152, R217, -R152 ;  /* 0x80000098d9987221 */ /* 0x000fe20000010000 */
[----:B------:R-:W-:Y:S01]  /*25e0*/  FMUL.FTZ R162, R159, UR13 ;  /* 0x0000000d9fa27c20 */ /* 0x000fe20008410000 */
[----:B------:R-:W-:Y:S01]  /*25f0*/  LOP3.LUT P5, RZ, R233, 0xff00, RZ, 0xc0, !PT ;  /* 0x0000ff00e9ff7812 */ /* 0x000fe200078ac0ff */
[-C--:B------:R-:W-:Y:S01]  /*2600*/  FMUL.FTZ R160, R153, R156.reuse ;  /* 0x0000009c99a07220 */ /* 0x080fe20000410000 */
[----:B------:R-:W-:Y:S01]  /*2610*/  FMUL.FTZ R161, R161, R156 ;  /* 0x0000009ca1a17220 */ /* 0x000fe20000410000 */
[C---:B------:R-:W-:Y:S01]  /*2620*/  FMUL.FTZ R159, R221.reuse, R154 ;  /* 0x0000009add9f7220 */ /* 0x040fe20000410000 */
[----:B------:R-:W-:Y:S01]  /*2630*/  FMUL.FTZ R153, R221, R152 ;  /* 0x00000098dd997220 */ /* 0x000fe20000410000 */
[----:B------:R-:W-:Y:S01]  /*2640*/  FMUL.FTZ R160, R160, UR13 ;  /* 0x0000000da0a07c20 */ /* 0x000fe20008410000 */
[----:B------:R-:W-:Y:S01]  /*2650*/  FSEL R154, R162, RZ, P5 ;  /* 0x000000ffa29a7208 */ /* 0x000fe20002800000 */
[----:B------:R-:W-:Y:S01]  /*2660*/  FMUL.FTZ R161, R161, UR13 ;  /* 0x0000000da1a17c20 */ /* 0x000fe20008410000 */
[C---:B------:R-:W-:Y:S01]  /*2670*/  LOP3.LUT P6, RZ, R232.reuse, 0xff0000, RZ, 0xc0, !PT ;  /* 0x00ff0000e8ff7812 */ /* 0x040fe200078cc0ff */
[-C--:B------:R-:W-:Y:S01]  /*2680*/  FMUL.FTZ R159, R159, R156.reuse ;  /* 0x0000009c9f9f7220 */ /* 0x080fe20000410000 */
[----:B------:R-:W-:Y:S01]  /*2690*/  LOP3.LUT P5, RZ, R232, 0xff000000, RZ, 0xc0, !PT ;  /* 0xff000000e8ff7812 */ /* 0x000fe200078ac0ff */
[----:B------:R-:W-:Y:S01]  /*26a0*/  FMUL.FTZ R153, R153, R156 ;  /* 0x0000009c99997220 */ /* 0x000fe20000410000 */
[----:B------:R-:W-:Y:S01]  /*26b0*/  FSEL R160, R160, RZ, P6 ;  /* 0x000000ffa0a07208 */ /* 0x000fe20003000000 */
[----:B------:R-:W-:Y:S01]  /*26c0*/  FMUL.FTZ R159, R159, UR13 ;  /* 0x0000000d9f9f7c20 */ /* 0x000fe20008410000 */
[----:B------:R-:W-:Y:S01]  /*26d0*/  FSEL R161, R161, RZ, P5 ;  /* 0x000000ffa1a17208 */ /* 0x000fe20002800000 */
[----:B------:R-:W-:Y:S01]  /*26e0*/  FMUL.FTZ R153, R153, UR13 ;  /* 0x0000000d99997c20 */ /* 0x000fe20008410000 */
[----:B------:R-:W-:-:S02]  /*26f0*/  LOP3.LUT P6, RZ, R232, 0xff00, RZ, 0xc0, !PT ;  /* 0x0000ff00e8ff7812 */ /* 0x000fc400078cc0ff */
[----:B------:R-:W-:Y:S02]  /*2700*/  LOP3.LUT P5, RZ, R232, 0xff, RZ, 0xc0, !PT ;  /* 0x000000ffe8ff7812 */ /* 0x000fe400078ac0ff */
[----:B------:R-:W-:Y:S02]  /*2710*/  FSEL R159, R159, RZ, P6 ;  /* 0x000000ff9f9f7208 */ /* 0x000fe40003000000 */
[----:B------:R-:W-:Y:S02]  /*2720*/  FSEL R152, R153, RZ, P5 ;  /* 0x000000ff99987208 */ /* 0x000fe40002800000 */
[----:B------:R-:W-:Y:S02]  /*2730*/  F2FP.BF16.F32.PACK_AB R155, R218, R155 ;  /* 0x0000009bda9b723e */ /* 0x000fe400000010ff */
[----:B------:R-:W-:Y:S02]  /*2740*/  F2FP.BF16.F32.PACK_AB R154, R154, R163 ;  /* 0x000000a39a9a723e */ /* 0x000fe400000010ff */
[----:B------:R-:W-:-:S02]  /*2750*/  F2FP.BF16.F32.PACK_AB R153, R161, R160 ;  /* 0x000000a0a199723e */ /* 0x000fc400000010ff */
[----:B------:R-:W-:Y:S01]  /*2760*/  F2FP.BF16.F32.PACK_AB R152, R159, R152 ;  /* 0x000000989f98723e */ /* 0x000fe200000010ff */
[----:B------:R-:W-:Y:S06]  /*2770*/  BRA `(.L_x_6119) ;  /* 0x0000000000f47947 */ /* 0x000fec0003800000 */
.L_x_6118:
[-CC-:B------:R-:W-:Y:S01]  /*2780*/  FFMA.FTZ R64, R219, R157.reuse, R158.reuse ;  /* 0x0000009ddb407223 */ /* 0x180fe2000001009e */
[-CC-:B------:R-:W-:Y:S01]  /*2790*/  FFMA.FTZ R65, R216, R157.reuse, R158.reuse ;  /* 0x0000009dd8417223 */ /* 0x180fe2000001009e */
[-C--:B------:R-:W-:Y:S01]  /*27a0*/  FFMA.FTZ R124, R215, R157.reuse, R158 ;  /* 0x0000009dd77c7223 */ /* 0x080fe2000001009e */
[----:B------:R-:W-:Y:S01]  /*27b0*/  LOP3.LUT P5, RZ, R232, 0xff, RZ, 0xc0, !PT ;  /* 0x000000ffe8ff7812 */ /* 0x000fe200078ac0ff */
[----:B------:R-:W-:Y:S01]  /*27c0*/  FADD.FTZ R64, R217, -R64 ;  /* 0x80000040d9407221 */ /* 0x000fe20000010000 */
[----:B------:R-:W-:Y:S01]  /*27d0*/  FADD.FTZ R66, R214, -R65 ;  /* 0x80000041d6427221 */ /* 0x000fe20000010000 */
[----:B------:R-:W-:Y:S01]  /*27e0*/  FADD.FTZ R124, R213, -R124 ;  /* 0x8000007cd57c7221 */ /* 0x000fe20000010000 */
[----:B------:R-:W-:Y:S01]  /*27f0*/  LOP3.LUT P6, RZ, R232, 0xff00, RZ, 0xc0, !PT ;  /* 0x0000ff00e8ff7812 */ /* 0x000fe200078cc0ff */
[C---:B------:R-:W-:Y:S01]  /*2800*/  FMUL.FTZ R64, R221.reuse, R64 ;  /* 0x00000040dd407220 */ /* 0x040fe20000410000 */
[C---:B------:R-:W-:Y:S01]  /*2810*/  FMUL.FTZ R65, R221.reuse, R66 ;  /* 0x00000042dd417220 */ /* 0x040fe20000410000 */
[----:B------:R-:W-:Y:S01]  /*2820*/  FMUL.FTZ R66, R221, R124 ;  /* 0x0000007cdd427220 */ /* 0x000fe20000410000 */
[-C--:B------:R-:W-:Y:S01]  /*2830*/  FFMA.FTZ R126, R211, R157.reuse, R158 ;  /* 0x0000009dd37e7223 */ /* 0x080fe2000001009e */
[-C--:B------:R-:W-:Y:S01]  /*2840*/  FMUL.FTZ R67, R64, R156.reuse ;  /* 0x0000009c40437220 */ /* 0x080fe20000410000 */
[-C--:B------:R-:W-:Y:S01]  /*2850*/  FMUL.FTZ R124, R65, R156.reuse ;  /* 0x0000009c417c7220 */ /* 0x080fe20000410000 */
[----:B------:R-:W-:Y:S01]  /*2860*/  FMUL.FTZ R125, R66, R156 ;  /* 0x0000009c427d7220 */ /* 0x000fe20000410000 */
[----:B------:R-:W-:Y:S01]  /*2870*/  FADD.FTZ R126, R209, -R126 ;  /* 0x8000007ed17e7221 */ /* 0x000fe20000010000 */
[----:B------:R-:W-:Y:S01]  /*2880*/  FMUL.FTZ R67, R67, UR13 ;  /* 0x0000000d43437c20 */ /* 0x000fe20008410000 */
[----:B------:R-:W-:Y:S01]  /*2890*/  FMUL.FTZ R124, R124, UR13 ;  /* 0x0000000d7c7c7c20 */ /* 0x000fe20008410000 */
[----:B------:R-:W-:Y:S01]  /*28a0*/  FMUL.FTZ R125, R125, UR13 ;  /* 0x0000000d7d7d7c20 */ /* 0x000fe20008410000 */
[-CC-:B------:R-:W-:Y:S01]  /*28b0*/  FFMA.FTZ R162, R207, R157.reuse, R158.reuse ;  /* 0x0000009dcfa27223 */ /* 0x180fe2000001009e */
[-CC-:B------:R-:W-:Y:S01]  /*28c0*/  FFMA.FTZ R155, R204, R157.reuse, R158.reuse ;  /* 0x0000009dcc9b7223 */ /* 0x180fe2000001009e */
[----:B------:R-:W-:Y:S01]  /*28d0*/  FSEL R152, R67, RZ, P5 ;  /* 0x000000ff43987208 */ /* 0x000fe20002800000 */
[-C--:B------:R-:W-:Y:S01]  /*28e0*/  FFMA.FTZ R67, R212, R157.reuse, R158 ;  /* 0x0000009dd4437223 */ /* 0x080fe2000001009e */
[----:B------:R-:W-:Y:S01]  /*28f0*/  FSEL R153, R124, RZ, P6 ;  /* 0x000000ff7c997208 */ /* 0x000fe20003000000 */
[----:B------:R-:W-:Y:S01]  /*2900*/  FADD.FTZ R162, R205, -R162 ;  /* 0x800000a2cda27221 */ /* 0x000fe20000010000 */
[----:B------:R-:W-:Y:S01]  /*2910*/  LOP3.LUT P5, RZ, R232, 0xff0000, RZ, 0xc0, !PT ;  /* 0x00ff0000e8ff7812 */ /* 0x000fe200078ac0ff */
[----:B------:R-:W-:Y:S01]  /*2920*/  FADD.FTZ R124, R210, -R67 ;  /* 0x80000043d27c7221 */ /* 0x000fe20000010000 */
[----:B------:R-:W-:Y:S01]  /*2930*/  LOP3.LUT P6, RZ, R232, 0xff000000, RZ, 0xc0, !PT ;  /* 0xff000000e8ff7812 */ /* 0x000fe200078cc0ff */
[----:B------:R-:W-:Y:S01]  /*2940*/  FADD.FTZ R218, R202, -R155 ;  /* 0x8000009bcada7221 */ /* 0x000fe20000010000 */
[----:B------:R-:W-:Y:S01]  /*2950*/  FSEL R154, R125, RZ, P5 ;  /* 0x000000ff7d9a7208 */ /* 0x000fe20002800000 */
[C---:B------:R-:W-:Y:S01]  /*2960*/  FMUL.FTZ R67, R221.reuse, R124 ;  /* 0x0000007cdd437220 */ /* 0x040fe20000410000 */
[----:B------:R-:W-:Y:S01]  /*2970*/  FFMA.FTZ R125, R208, R157, R158 ;  /* 0x0000009dd07d7223 */ /* 0x000fe2000001009e */
[----:B------:R-:W-:Y:S01]  /*2980*/  FMUL.FTZ R124, R221, R126 ;  /* 0x0000007edd7c7220 */ /* 0x000fe20000410000 */
[----:B------:R-:W-:Y:S01]  /*2990*/  LOP3.LUT P5, RZ, R233, 0xff, RZ, 0xc0, !PT ;  /* 0x000000ffe9ff7812 */ /* 0x000fe200078ac0ff */
[-C--:B------:R-:W-:Y:S01]  /*29a0*/  FMUL.FTZ R126, R67, R156.reuse ;  /* 0x0000009c437e7220 */ /* 0x080fe20000410000 */
[----:B0-----:R-:W-:Y:S01]  /*29b0*/  FADD.FTZ R160, R206, -R125 ;  /* 0x8000007dcea07221 */ /* 0x001fe20000010000 */
[----:B------:R-:W-:Y:S01]  /*29c0*/  FMUL.FTZ R127, R124, R156 ;  /* 0x0000009c7c7f7220 */ /* 0x000fe20000410000 */
[----:B------:R-:W-:Y:S01]  /*29d0*/  F2FP.BF16.F32.PACK_AB R152, R153, R152 ;  /* 0x000000989998723e */ /* 0x000fe200000010ff */
[----:B------:R-:W-:Y:S01]  /*29e0*/  FMUL.FTZ R126, R126, UR13 ;  /* 0x0000000d7e7e7c20 */ /* 0x000fe20008410000 */
[----:B------:R-:W-:Y:S01]  /*29f0*/  FMUL.FTZ R125, R221, R160 ;  /* 0x000000a0dd7d7220 */ /* 0x000fe20000410000 */
[----:B------:R-:W-:Y:S01]  /*2a00*/  FMUL.FTZ R159, R127, UR13 ;  /* 0x0000000d7f9f7c20 */ /* 0x000fe20008410000 */
[----:B------:R-:W-:-:S02]  /*2a10*/  FMUL.FTZ R127, R221, R218 ;  /* 0x000000dadd7f7220 */ /* 0x000fc40000410000 */
[----:B------:R-:W-:Y:S01]  /*2a20*/  FMUL.FTZ R160, R125, R156 ;  /* 0x0000009c7da07220 */ /* 0x000fe20000410000 */
[----:B------:R-:W-:Y:S01]  /*2a30*/  FSEL R155, R126, RZ, P6 ;  /* 0x000000ff7e9b7208 */ /* 0x000fe20003000000 */
[----:B------:R-:W-:Y:S01]  /*2a40*/  FMUL.FTZ R126, R221, R162 ;  /* 0x000000a2dd7e7220 */ /* 0x000fe20000410000 */
[----:B------:R-:W-:Y:S01]  /*2a50*/  LOP3.LUT P6, RZ, R233, 0xff00, RZ, 0xc0, !PT ;  /* 0x0000ff00e9ff7812 */ /* 0x000fe200078cc0ff */
[----:B------:R-:W-:Y:S01]  /*2a60*/  FMUL.FTZ R160, R160, UR13 ;  /* 0x0000000da0a07c20 */ /* 0x000fe20008410000 */
[----:B------:R-:W-:Y:S01]  /*2a70*/  FSEL R159, R159, RZ, P5 ;  /* 0x000000ff9f9f7208 */ /* 0x000fe20002800000 */
[-C--:B------:R-:W-:Y:S01]  /*2a80*/  FMUL.FTZ R161, R126, R156.reuse ;  /* 0x0000009c7ea17220 */ /* 0x080fe20000410000 */
[----:B------:R-:W-:Y:S01]  /*2a90*/  FMUL.FTZ R162, R127, R156 ;  /* 0x0000009c7fa27220 */ /* 0x000fe20000410000 */
[----:B------:R-:W-:Y:S02]  /*2aa0*/  ISETP.GE.U32.AND P5, PT, R232, RZ, PT ;  /* 0x000000ffe800720c */ /* 0x000fe40003fa6070 */
[----:B------:R-:W-:Y:S01]  /*2ab0*/  FSEL R160, R160, RZ, P6 ;  /* 0x000000ffa0a07208 */ /* 0x000fe20003000000 */
[----:B------:R-:W-:Y:S01]  /*2ac0*/  FMUL.FTZ R161, R161, UR13 ;  /* 0x0000000da1a17c20 */ /* 0x000fe20008410000 */
[----:B------:R-:W-:Y:S01]  /*2ad0*/  FMUL.FTZ R162, R162, UR13 ;  /* 0x0000000da2a27c20 */ /* 0x000fe20008410000 */
[----:B------:R-:W-:-:S02]  /*2ae0*/  LOP3.LUT P6, RZ, R233, 0xff0000, RZ, 0xc0, !PT ;  /* 0x00ff0000e9ff7812 */ /* 0x000fc400078cc0ff */
[----:B------:R-:W-:Y:S02]  /*2af0*/  ISETP.GE.U32.AND.EX P5, PT, R233, 0x1000000, PT, P5 ;  /* 0x01000000e900780c */ /* 0x000fe40003fa6150 */
[----:B------:R-:W-:Y:S02]  /*2b00*/  FSEL R161, R161, RZ, P6 ;  /* 0x000000ffa1a17208 */ /* 0x000fe40003000000 */
[----:B------:R-:W-:Y:S02]  /*2b10*/  FSEL R162, R162, RZ, P5 ;  /* 0x000000ffa2a27208 */ /* 0x000fe40002800000 */
[----:B------:R-:W-:Y:S02]  /*2b20*/  F2FP.BF16.F32.PACK_AB R153, R155, R154 ;  /* 0x0000009a9b99723e */ /* 0x000fe400000010ff */
[----:B------:R-:W-:Y:S02]  /*2b30*/  F2FP.BF16.F32.PACK_AB R154, R160, R159 ;  /* 0x0000009fa09a723e */ /* 0x000fe400000010ff */
[----:B------:R-:W-:-:S07]  /*2b40*/  F2FP.BF16.F32.PACK_AB R155, R162, R161 ;  /* 0x000000a1a29b723e */ /* 0x000fce00000010ff */
.L_x_6119:
        /* <DEDUP_REMOVED lines=8> */
.L_x_6117:
[----:B------:R-:W-:Y:S05]  /*2bd0*/  BSYNC.RECONVERGENT B2 ;  /* 0x0000000000027941 */ /* 0x000fea0003800200 */
.L_x_6116:
[----:B------:R-:W-:Y:S04]  /*2be0*/  BSSY.RECONVERGENT B2, `(.L_x_6120) ;  /* 0x0000088000027945 */ /* 0x000fe80003800200 */
[----:B------:R-:W-:Y:S05]  /*2bf0*/  @!P4 BRA `(.L_x_6121) ;  /* 0x000000080018c947 */ /* 0x000fea0003800000 */
[----:B------:R-:W-:-:S04]  /*2c00*/  ISETP.NE.U32.AND P1, PT, RZ, UR14, PT ;  /* 0x0000000eff007c0c */ /* 0x000fc8000bf25070 */
[----:B------:R-:W-:-:S13]  /*2c10*/  ISETP.NE.AND.EX P1, PT, RZ, UR15, PT, P1 ;  /* 0x0000000fff007c0c */ /* 0x000fda000bf25310 */
[----:B------:R-:W-:Y:S05]  /*2c20*/  @!P1 BRA `(.L_x_6122) ;  /* 0x0000000000f89947 */ /* 0x000fea0003800000 */
[-CC-:B--2---:R-:W-:Y:S01]  /*2c30*/  FFMA.FTZ R64, R203, R157.reuse, R158.reuse ;  /* 0x0000009dcb407223 */ /* 0x184fe2000001009e */
        /* <DEDUP_REMOVED lines=14> */
[----:B------:R-:W-:Y:S01]  /*2d20*/  LOP3.LUT P5, RZ, R230, 0xff0000, RZ, 0xc0, !PT ;  /* 0x00ff0000e6ff7812 */ /* 0x000fe200078ac0ff */
[----:B------:R-:W-:Y:S01]  /*2d30*/  FMUL.FTZ R67, R67, UR13 ;  /* 0x0000000d43437c20 */ /* 0x000fe20008410000 */
[----:B------:R-:W-:Y:S01]  /*2d40*/  FMUL.FTZ R124, R124, UR13 ;  /* 0x0000000d7c7c7c20 */ /* 0x000fe20008410000 */
[----:B------:R-:W-:Y:S01]  /*2d50*/  FMUL.FTZ R125, R125, UR13 ;  /* 0x0000000d7d7d7c20 */ /* 0x000fe20008410000 */
[----:B------:R-:W-:Y:S01]  /*2d60*/  FADD.FTZ R126, R193, -R126 ;  /* 0x8000007ec17e7221 */ /* 0x000fe20000010000 */
[-CC-:B------:R-:W-:Y:S01]  /*2d70*/  FFMA.FTZ R162, R191, R157.reuse, R158.reuse ;  /* 0x0000009dbfa27223 */ /* 0x180fe2000001009e */
[----:B------:R-:W-:Y:S01]  /*2d80*/  FSEL R152, R67, RZ, P6 ;  /* 0x000000ff43987208 */ /* 0x000fe20003000000 */
[-CC-:B------:R-:W-:Y:S01]  /*2d90*/  FFMA.FTZ R67, R196, R157.reuse, R158.reuse ;  /* 0x0000009dc4437223 */ /* 0x180fe2000001009e */
[----:B------:R-:W-:Y:S01]  /*2da0*/  FSEL R153, R124, RZ, P4 ;  /* 0x000000ff7c997208 */ /* 0x000fe20002000000 */
[-CC-:B------:R-:W-:Y:S01]  /*2db0*/  FFMA.FTZ R127, R188, R157.reuse, R158.reuse ;  /* 0x0000009dbc7f7223 */ /* 0x180fe2000001009e */
[----:B------:R-:W-:Y:S01]  /*2dc0*/  FSEL R154, R125, RZ, P5 ;  /* 0x000000ff7d9a7208 */ /* 0x000fe20002800000 */
[----:B------:R-:W-:Y:S01]  /*2dd0*/  FADD.FTZ R124, R194, -R67 ;  /* 0x80000043c27c7221 */ /* 0x000fe20000010000 */
[----:B------:R-:W-:Y:S01]  /*2de0*/  FFMA.FTZ R125, R192, R157, R158 ;  /* 0x0000009dc07d7223 */ /* 0x000fe2000001009e */
[----:B------:R-:W-:Y:S01]  /*2df0*/  FADD.FTZ R162, R189, -R162 ;  /* 0x800000a2bda27221 */ /* 0x000fe20000010000 */
[----:B------:R-:W-:Y:S01]  /*2e00*/  FADD.FTZ R218, R186, -R127 ;  /* 0x8000007fbada7221 */ /* 0x000fe20000010000 */
[C---:B------:R-:W-:Y:S01]  /*2e10*/  FMUL.FTZ R67, R221.reuse, R124 ;  /* 0x0000007cdd437220 */ /* 0x040fe20000410000 */
[----:B------:R-:W-:Y:S01]  /*2e20*/  FMUL.FTZ R124, R221, R126 ;  /* 0x0000007edd7c7220 */ /* 0x000fe20000410000 */
[----:B0-----:R-:W-:Y:S01]  /*2e30*/  FADD.FTZ R160, R190, -R125 ;  /* 0x8000007dbea07221 */ /* 0x001fe20000010000 */
[----:B------:R-:W-:Y:S01]  /*2e40*/  LOP3.LUT P4, RZ, R231, 0xff, RZ, 0xc0, !PT ;  /* 0x000000ffe7ff7812 */ /* 0x000fe2000788c0ff */
[-C--:B------:R-:W-:Y:S01]  /*2e50*/  FMUL.FTZ R125, R67, R156.reuse ;  /* 0x0000009c437d7220 */ /* 0x080fe20000410000 */
[----:B------:R-:W-:Y:S01]  /*2e60*/  FMUL.FTZ R159, R124, R156 ;  /* 0x0000009c7c9f7220 */ /* 0x000fe20000410000 */
[C---:B------:R-:W-:Y:S01]  /*2e70*/  FMUL.FTZ R126, R221.reuse, R162 ;  /* 0x000000a2dd7e7220 */ /* 0x040fe20000410000 */
[----:B------:R-:W-:Y:S01]  /*2e80*/  FMUL.FTZ R127, R221, R218 ;  /* 0x000000dadd7f7220 */ /* 0x000fe20000410000 */
[----:B------:R-:W-:Y:S01]  /*2e90*/  FMUL.FTZ R155, R125, UR13 ;  /* 0x0000000d7d9b7c20 */ /* 0x000fe20008410000 */
[----:B------:R-:W-:Y:S01]  /*2ea0*/  FMUL.FTZ R159, R159, UR13 ;  /* 0x0000000d9f9f7c20 */ /* 0x000fe20008410000 */
[----:B------:R-:W-:Y:S01]  /*2eb0*/  FMUL.FTZ R125, R221, R160 ;  /* 0x000000a0dd7d7220 */ /* 0x000fe20000410000 */
[----:B------:R-:W-:Y:S01]  /*2ec0*/  LOP3.LUT P6, RZ, R230, 0xff000000, RZ, 0xc0, !PT ;  /* 0xff000000e6ff7812 */ /* 0x000fe200078cc0ff */
[-C--:B------:R-:W-:Y:S01]  /*2ed0*/  FMUL.FTZ R161, R126, R156.reuse ;  /* 0x0000009c7ea17220 */ /* 0x080fe20000410000 */
[-C--:B------:R-:W-:Y:S01]  /*2ee0*/  FMUL.FTZ R162, R127, R156.reuse ;  /* 0x0000009c7fa27220 */ /* 0x080fe20000410000 */
[----:B------:R-:W-:Y:S01]  /*2ef0*/  FMUL.FTZ R160, R125, R156 ;  /* 0x0000009c7da07220 */ /* 0x000fe20000410000 */
[----:B------:R-:W-:Y:S01]  /*2f00*/  FSEL R159, R159, RZ, P4 ;  /* 0x000000ff9f9f7208 */ /* 0x000fe20002000000 */
[----:B------:R-:W-:Y:S01]  /*2f10*/  FMUL.FTZ R161, R161, UR13 ;  /* 0x0000000da1a17c20 */ /* 0x000fe20008410000 */
[----:B------:R-:W-:Y:S01]  /*2f20*/  ISETP.GE.U32.AND P4, PT, R230, RZ, PT ;  /* 0x000000ffe600720c */ /* 0x000fe20003f86070 */
[----:B------:R-:W-:Y:S01]  /*2f30*/  FMUL.FTZ R160, R160, UR13 ;  /* 0x0000000da0a07c20 */ /* 0x000fe20008410000 */
[----:B------:R-:W-:Y:S01]  /*2f40*/  FSEL R155, R155, RZ, P6 ;  /* 0x000000ff9b9b7208 */ /* 0x000fe20003000000 */
[----:B------:R-:W-:Y:S01]  /*2f50*/  FMUL.FTZ R162, R162, UR13 ;  /* 0x0000000da2a27c20 */ /* 0x000fe20008410000 */
[----:B------:R-:W-:-:S02]  /*2f60*/  LOP3.LUT P5, RZ, R231, 0xff00, RZ, 0xc0, !PT ;  /* 0x0000ff00e7ff7812 */ /* 0x000fc400078ac0ff */
[C---:B------:R-:W-:Y:S02]  /*2f70*/  LOP3.LUT P6, RZ, R231.reuse, 0xff0000, RZ, 0xc0, !PT ;  /* 0x00ff0000e7ff7812 */ /* 0x040fe400078cc0ff */
[----:B------:R-:W-:Y:S02]  /*2f80*/  ISETP.GE.U32.AND.EX P4, PT, R231, 0x1000000, PT, P4 ;  /* 0x01000000e700780c */ /* 0x000fe40003f86140 */
[----:B------:R-:W-:Y:S02]  /*2f90*/  FSEL R160, R160, RZ, P5 ;  /* 0x000000ffa0a07208 */ /* 0x000fe40002800000 */
[----:B------:R-:W-:Y:S02]  /*2fa0*/  FSEL R161, R161, RZ, P6 ;  /* 0x000000ffa1a17208 */ /* 0x000fe40003000000 */
[----:B------:R-:W-:Y:S02]  /*2fb0*/  FSEL R162, R162, RZ, P4 ;  /* 0x000000ffa2a27208 */ /* 0x000fe40002000000 */
[----:B------:R-:W-:-:S02]  /*2fc0*/  F2FP.BF16.F32.PACK_AB R152, R153, R152 ;  /* 0x000000989998723e */ /* 0x000fc400000010ff */
[----:B------:R-:W-:Y:S02]  /*2fd0*/  F2FP.BF16.F32.PACK_AB R153, R155, R154 ;  /* 0x0000009a9b99723e */ /* 0x000fe400000010ff */
[----:B------:R-:W-:Y:S02]  /*2fe0*/  F2FP.BF16.F32.PACK_AB R154, R160, R159 ;  /* 0x0000009fa09a723e */ /* 0x000fe400000010ff */
[----:B------:R-:W-:Y:S01]  /*2ff0*/  F2FP.BF16.F32.PACK_AB R155, R162, R161 ;  /* 0x000000a1a29b723e */ /* 0x000fe200000010ff */
[----:B------:R-:W-:Y:S06]  /*3000*/  BRA `(.L_x_6123) ;  /* 0x0000000000f47947 */ /* 0x000fec0003800000 */
.L_x_6122:
[-CC-:B--2---:R-:W-:Y:S01]  /*3010*/  FFMA.FTZ R152, R195, R157.reuse, R158.reuse ;  /* 0x0000009dc3987223 */ /* 0x184fe2000001009e */
        /* <DEDUP_REMOVED lines=13> */
[-CC-:B------:R-:W-:Y:S01]  /*30f0*/  FFMA.FTZ R161, R192, R157.reuse, R158.reuse ;  /* 0x0000009dc0a17223 */ /* 0x180fe2000001009e */
[-C--:B------:R-:W-:Y:S01]  /*3100*/  FFMA.FTZ R154, R199, R157.reuse, R158 ;  /* 0x0000009dc79a7223 */ /* 0x080fe2000001009e */
[----:B------:R-:W-:Y:S01]  /*3110*/  FMUL.FTZ R153, R153, UR13 ;  /* 0x0000000d99997c20 */ /* 0x000fe20008410000 */
[----:B------:R-:W-:Y:S01]  /*3120*/  FMUL.FTZ R159, R159, UR13 ;  /* 0x0000000d9f9f7c20 */ /* 0x000fe20008410000 */
[----:B------:R-:W-:Y:S01]  /*3130*/  FADD.FTZ R220, R190, -R161 ;  /* 0x800000a1bedc7221 */ /* 0x000fe20000010000 */
[----:B------:R-:W-:Y:S01]  /*3140*/  FADD.FTZ R160, R197, -R154 ;  /* 0x8000009ac5a07221 */ /* 0x000fe20000010000 */
[-CC-:B------:R-:W-:Y:S01]  /*3150*/  FFMA.FTZ R152, R203, R157.reuse, R158.reuse ;  /* 0x0000009dcb987223 */ /* 0x180fe2000001009e */
[----:B------:R-:W-:Y:S01]  /*3160*/  FSEL R218, R153, RZ, P6 ;  /* 0x000000ff99da7208 */ /* 0x000fe20003000000 */
[-CC-:B------:R-:W-:Y:S01]  /*3170*/  FFMA.FTZ R153, R200, R157.reuse, R158.reuse ;  /* 0x0000009dc8997223 */ /* 0x180fe2000001009e */
[----:B------:R-:W-:Y:S01]  /*3180*/  FSEL R226, R159, RZ, P4 ;  /* 0x000000ff9fe27208 */ /* 0x000fe20002000000 */
[----:B------:R-:W-:Y:S01]  /*3190*/  FFMA.FTZ R159, R196, R157, R158 ;  /* 0x0000009dc49f7223 */ /* 0x000fe2000001009e */
[----:B------:R-:W-:Y:S01]  /*31a0*/  FMUL.FTZ R155, R155, R156 ;  /* 0x0000009c9b9b7220 */ /* 0x000fe20000410000 */
[----:B------:R-:W-:Y:S01]  /*31b0*/  FADD.FTZ R154, R198, -R153 ;  /* 0x80000099c69a7221 */ /* 0x000fe20000010000 */
[C---:B------:R-:W-:Y:S01]  /*31c0*/  FMUL.FTZ R153, R221.reuse, R220 ;  /* 0x000000dcdd997220 */ /* 0x040fe20000410000 */
[----:B------:R-:W-:Y:S01]  /*31d0*/  FMUL.FTZ R161, R221, R160 ;  /* 0x000000a0dda17220 */ /* 0x000fe20000410000 */
[----:B------:R-:W-:Y:S01]  /*31e0*/  FADD.FTZ R162, R194, -R159 ;  /* 0x8000009fc2a27221 */ /* 0x000fe20000010000 */
[----:B------:R-:W-:Y:S01]  /*31f0*/  FADD.FTZ R152, R201, -R152 ;  /* 0x80000098c9987221 */ /* 0x000fe20000010000 */
[----:B------:R-:W-:Y:S01]  /*3200*/  FMUL.FTZ R155, R155, UR13 ;  /* 0x0000000d9b9b7c20 */ /* 0x000fe20008410000 */
[----:B------:R-:W-:Y:S01]  /*3210*/  LOP3.LUT P5, RZ, R231, 0xff0000, RZ, 0xc0, !PT ;  /* 0x00ff0000e7ff7812 */ /* 0x000fe200078ac0ff */
[-C--:B------:R-:W-:Y:S01]  /*3220*/  FMUL.FTZ R160, R153, R156.reuse ;  /* 0x0000009c99a07220 */ /* 0x080fe20000410000 */
[----:B------:R-:W-:Y:S01]  /*3230*/  FMUL.FTZ R161, R161, R156 ;  /* 0x0000009ca1a17220 */ /* 0x000fe20000410000 */
[C---:B------:R-:W-:Y:S01]  /*3240*/  FMUL.FTZ R163, R221.reuse, R162 ;  /* 0x000000a2dda37220 */ /* 0x040fe20000410000 */
[C---:B------:R-:W-:Y:S01]  /*3250*/  FMUL.FTZ R159, R221.reuse, R154 ;  /* 0x0000009add9f7220 */ /* 0x040fe20000410000 */
[----:B------:R-:W-:Y:S01]  /*3260*/  FMUL.FTZ R153, R221, R152 ;  /* 0x00000098dd997220 */ /* 0x000fe20000410000 */
[----:B------:R-:W-:Y:S01]  /*3270*/  FSEL R155, R155, RZ, P5 ;  /* 0x000000ff9b9b7208 */ /* 0x000fe20002800000 */
        /* <DEDUP_REMOVED lines=12> */
[C---:B------:R-:W-:Y:S02]  /*3340*/  LOP3.LUT P6, RZ, R230.reuse, 0xff000000, RZ, 0xc0, !PT ;  /* 0xff000000e6ff7812 */ /* 0x040fe400078cc0ff */
        /* <DEDUP_REMOVED lines=8> */
[----:B------:R-:W-:-:S07]  /*33d0*/  F2FP.BF16.F32.PACK_AB R152, R159, R152 ;  /* 0x000000989f98723e */ /* 0x000fce00000010ff */
.L_x_6123:
        /* <DEDUP_REMOVED lines=8> */
.L_x_6121:
[----:B------:R-:W-:Y:S05]  /*3460*/  BSYNC.RECONVERGENT B2 ;  /* 0x0000000000027941 */ /* 0x000fea0003800200 */
.L_x_6120:
        /* <DEDUP_REMOVED lines=8> */
[-C--:B------:R-:W-:Y:S01]  /*34f0*/  FFMA.FTZ R126, R26, R157.reuse, R158 ;  /* 0x0000009d1a7e7223 */ /* 0x080fe2000001009e */
[----:B------:R-:W-:Y:S01]  /*3500*/  FADD.FTZ R66, R187, -R66 ;  /* 0x80000042bb427221 */ /* 0x000fe20000010000 */
[----:B------:R-:W-:Y:S01]  /*3510*/  FADD.FTZ R124, R182, -R67 ;  /* 0x80000043b67c7221 */ /* 0x000fe20000010000 */
[----:B------:R-:W-:Y:S01]  /*3520*/  FADD.FTZ R64, R184, -R65 ;  /* 0x80000041b8407221 */ /* 0x000fe20000010000 */
[----:B------:R-:W-:Y:S01]  /*3530*/  FADD.FTZ R126, R185, -R126 ;  /* 0x8000007eb97e7221 */ /* 0x000fe20000010000 */
[C---:B------:R-:W-:Y:S01]  /*3540*/  FMUL.FTZ R65, R221.reuse, R66 ;  /* 0x00000042dd417220 */ /* 0x040fe20000410000 */
[C---:B------:R-:W-:Y:S01]  /*3550*/  FMUL.FTZ R66, R221.reuse, R124 ;  /* 0x0000007cdd427220 */ /* 0x040fe20000410000 */
[C---:B------:R-:W-:Y:S01]  /*3560*/  FMUL.FTZ R64, R221.reuse, R64 ;  /* 0x00000040dd407220 */ /* 0x040fe20000410000 */
[----:B------:R-:W-:Y:S01]  /*3570*/  FMUL.FTZ R67, R221, R126 ;  /* 0x0000007edd437220 */ /* 0x000fe20000410000 */
[-C--:B------:R-:W-:Y:S01]  /*3580*/  FMUL.FTZ R125, R65, R156.reuse ;  /* 0x0000009c417d7220 */ /* 0x080fe20000410000 */
[-C--:B------:R-:W-:Y:S01]  /*3590*/  FMUL.FTZ R126, R66, R156.reuse ;  /* 0x0000009c427e7220 */ /* 0x080fe20000410000 */
[----:B------:R-:W-:Y:S01]  /*35a0*/  LOP3.LUT P5, RZ, R222, 0xff0000, RZ, 0xc0, !PT ;  /* 0x00ff0000deff7812 */ /* 0x000fe200078ac0ff */
[-C--:B------:R-:W-:Y:S01]  /*35b0*/  FMUL.FTZ R124, R64, R156.reuse ;  /* 0x0000009c407c7220 */ /* 0x080fe20000410000 */
[----:B------:R-:W-:Y:S01]  /*35c0*/  FMUL.FTZ R125, R125, UR13 ;  /* 0x0000000d7d7d7c20 */ /* 0x000fe20008410000 */
[----:B------:R-:W-:Y:S01]  /*35d0*/  FMUL.FTZ R126, R126, UR13 ;  /* 0x0000000d7e7e7c20 */ /* 0x000fe20008410000 */
[----:B------:R-:W-:Y:S01]  /*35e0*/  LOP3.LUT P6, RZ, R222, 0xff00, RZ, 0xc0, !PT ;  /* 0x0000ff00deff7812 */ /* 0x000fe200078cc0ff */
[----:B------:R-:W-:Y:S01]  /*35f0*/  FMUL.FTZ R124, R124, UR13 ;  /* 0x0000000d7c7c7c20 */ /* 0x000fe20008410000 */
[----:B------:R-:W-:Y:S01]  /*3600*/  FMUL.FTZ R127, R67, R156 ;  /* 0x0000009c437f7220 */ /* 0x000fe20000410000 */
[----:B------:R-:W-:Y:S01]  /*3610*/  LOP3.LUT P4, RZ, R222, 0xff, RZ, 0xc0, !PT ;  /* 0x000000ffdeff7812 */ /* 0x000fe2000788c0ff */
[-CC-:B0-----:R-:W-:Y:S01]  /*3620*/  FFMA.FTZ R160, R31, R157.reuse, R158.reuse ;  /* 0x0000009d1fa07223 */ /* 0x181fe2000001009e */
[----:B------:R-:W-:Y:S01]  /*3630*/  FSEL R154, R126, RZ, P5 ;  /* 0x000000ff7e9a7208 */ /* 0x000fe20002800000 */
[-CC-:B------:R-:W-:Y:S01]  /*3640*/  FFMA.FTZ R126, R24, R157.reuse, R158.reuse ;  /* 0x0000009d187e7223 */ /* 0x180fe2000001009e */
[----:B------:R-:W-:Y:S01]  /*3650*/  FSEL R153, R125, RZ, P6 ;  /* 0x000000ff7d997208 */ /* 0x000fe20003000000 */
[-CC-:B------:R-:W-:Y:S01]  /*3660*/  FFMA.FTZ R125, R23, R157.reuse, R158.reuse ;  /* 0x0000009d177d7223 */ /* 0x180fe2000001009e */
[----:B------:R-:W-:Y:S01]  /*3670*/  FFMA.FTZ R162, R30, R157, R158 ;  /* 0x0000009d1ea27223 */ /* 0x000fe2000001009e */
[----:B------:R-:W-:Y:S01]  /*3680*/  FMUL.FTZ R127, R127, UR13 ;  /* 0x0000000d7f7f7c20 */ /* 0x000fe20008410000 */
[----:B------:R-:W-:Y:S01]  /*3690*/  LOP3.LUT P3, RZ, R222, 0xff000000, RZ, 0xc0, !PT ;  /* 0xff000000deff7812 */ /* 0x000fe2000786c0ff */
[----:B------:R-:W-:Y:S01]  /*36a0*/  FADD.FTZ R126, R183, -R126 ;  /* 0x8000007eb77e7221 */ /* 0x000fe20000010000 */
[----:B------:R-:W-:Y:S01]  /*36b0*/  FSEL R152, R124, RZ, P4 ;  /* 0x000000ff7c987208 */ /* 0x000fe20002000000 */
[----:B------:R-:W-:Y:S01]  /*36c0*/  FADD.FTZ R124, R180, -R125 ;  /* 0x8000007db47c7221 */ /* 0x000fe20000010000 */
[----:B------:R-:W-:Y:S01]  /*36d0*/  FADD.FTZ R160, R29, -R160 ;  /* 0x800000a01da07221 */ /* 0x000fe20000010000 */
[----:B------:R-:W-:Y:S01]  /*36e0*/  FADD.FTZ R162, R165, -R162 ;  /* 0x800000a2a5a27221 */ /* 0x000fe20000010000 */
[----:B------:R-:W-:Y:S01]  /*36f0*/  FSEL R155, R127, RZ, P3 ;  /* 0x000000ff7f9b7208 */ /* 0x000fe20001800000 */
[C---:B------:R-:W-:Y:S01]  /*3700*/  FMUL.FTZ R125, R221.reuse, R126 ;  /* 0x0000007edd7d7220 */ /* 0x040fe20000410000 */
[C---:B------:R-:W-:Y:S01]  /*3710*/  FMUL.FTZ R124, R221.reuse, R124 ;  /* 0x0000007cdd7c7220 */ /* 0x040fe20000410000 */
[C---:B------:R-:W-:Y:S01]  /*3720*/  FMUL.FTZ R126, R221.reuse, R160 ;  /* 0x000000a0dd7e7220 */ /* 0x040fe20000410000 */
[----:B------:R-:W-:Y:S01]  /*3730*/  FMUL.FTZ R127, R221, R162 ;  /* 0x000000a2dd7f7220 */ /* 0x000fe20000410000 */
        /* <DEDUP_REMOVED lines=13> */
[----:B------:R-:W-:Y:S02]  /*3810*/  FSEL R159, R159, RZ, P4 ;  /* 0x000000ff9f9f7208 */ /* 0x000fe40002000000 */
[----:B------:R-:W-:Y:S02]  /*3820*/  FSEL R160, R160, RZ, P6 ;  /* 0x000000ffa0a07208 */ /* 0x000fe40003000000 */
[----:B------:R-:W-:-:S02]  /*3830*/  FSEL R161, R161, RZ, P5 ;  /* 0x000000ffa1a17208 */ /* 0x000fc40002800000 */
[----:B------:R-:W-:Y:S02]  /*3840*/  FSEL R162, R162, RZ, P3 ;  /* 0x000000ffa2a27208 */ /* 0x000fe40001800000 */
[----:B------:R-:W-:Y:S02]  /*3850*/  F2FP.BF16.F32.PACK_AB R152, R153, R152 ;  /* 0x000000989998723e */ /* 0x000fe400000010ff */
[----:B------:R-:W-:Y:S02]  /*3860*/  F2FP.BF16.F32.PACK_AB R153, R155, R154 ;  /* 0x0000009a9b99723e */ /* 0x000fe400000010ff */
[----:B------:R-:W-:Y:S02]  /*3870*/  F2FP.BF16.F32.PACK_AB R154, R160, R159 ;  /* 0x0000009fa09a723e */ /* 0x000fe400000010ff */
[----:B------:R-:W-:Y:S01]  /*3880*/  F2FP.BF16.F32.PACK_AB R155, R162, R161 ;  /* 0x000000a1a29b723e */ /* 0x000fe200000010ff */
[----:B------:R-:W-:Y:S06]  /*3890*/  BRA `(.L_x_6127) ;  /* 0x0000000000f47947 */ /* 0x000fec0003800000 */
.L_x_6126:
[-CC-:B--23--:R-:W-:Y:S01]  /*38a0*/  FFMA.FTZ R152, R31, R157.reuse, R158.reuse ;  /* 0x0000009d1f987223 */ /* 0x18cfe2000001009e */
[-CC-:B0-----:R-:W-:Y:S01]  /*38b0*/  FFMA.FTZ R160, R30, R157.reuse, R158.reuse ;  /* 0x0000009d1ea07223 */ /* 0x181fe2000001009e */
        /* <DEDUP_REMOVED lines=9> */
[----:B------:R-:W-:Y:S01]  /*3950*/  ISETP.GE.U32.AND.EX P3, PT, R223, 0x1000000, PT, P3 ;  /* 0x01000000df00780c */ /* 0x000fe20003f66130 */
[-CC-:B------:R-:W-:Y:S01]  /*3960*/  FFMA.FTZ R160, R24, R157.reuse, R158.reuse ;  /* 0x0000009d18a07223 */ /* 0x180fe2000001009e */
[-C--:B------:R-:W-:Y:S01]  /*3970*/  FMUL.FTZ R159, R159, R156.reuse ;  /* 0x0000009c9f9f7220 */ /* 0x080fe20000410000 */
[----:B------:R-:W-:Y:S01]  /*3980*/  FMUL.FTZ R153, R153, R156 ;  /* 0x0000009c99997220 */ /* 0x000fe20000410000 */
[-CC-:B------:R-:W-:Y:S01]  /*3990*/  FFMA.FTZ R154, R26, R157.reuse, R158.reuse ;  /* 0x0000009d1a9a7223 */ /* 0x180fe2000001009e */
[-C--:B------:R-:W-:Y:S01]  /*39a0*/  FFMA.FTZ R152, R28, R157.reuse, R158 ;  /* 0x0000009d1c987223 */ /* 0x080fe2000001009e */
[----:B------:R-:W-:Y:S01]  /*39b0*/  FMUL.FTZ R159, R159, UR13 ;  /* 0x0000000d9f9f7c20 */ /* 0x000fe20008410000 */
[----:B------:R-:W-:Y:S01]  /*39c0*/  FMUL.FTZ R153, R153, UR13 ;  /* 0x0000000d99997c20 */ /* 0x000fe20008410000 */
[----:B------:R-:W-:Y:S01]  /*39d0*/  FADD.FTZ R220, R183, -R160 ;  /* 0x800000a0b7dc7221 */ /* 0x000fe20000010000 */
[----:B------:R-:W-:Y:S01]  /*39e0*/  FADD.FTZ R162, R185, -R154 ;  /* 0x8000009ab9a27221 */ /* 0x000fe20000010000 */
[----:B------:R-:W-:Y:S01]  /*39f0*/  FADD.FTZ R154, R187, -R152 ;  /* 0x80000098bb9a7221 */ /* 0x000fe20000010000 */
[----:B------:R-:W-:Y:S01]  /*3a00*/  FSEL R226, R159, RZ, P3 ;  /* 0x000000ff9fe27208 */ /* 0x000fe20001800000 */
[-CC-:B------:R-:W-:Y:S01]  /*3a10*/  FFMA.FTZ R159, R25, R157.reuse, R158.reuse ;  /* 0x0000009d199f7223 */ /* 0x180fe2000001009e */
[----:B------:R-:W-:Y:S01]  /*3a20*/  FSEL R218, R153, RZ, P5 ;  /* 0x000000ff99da7208 */ /* 0x000fe20002800000 */
[----:B------:R-:W-:Y:S01]  /*3a30*/  FFMA.FTZ R153, R27, R157, R158 ;  /* 0x0000009d1b997223 */ /* 0x000fe2000001009e */
[----:B------:R-:W-:Y:S01]  /*3a40*/  FMUL.FTZ R227, R221, R220 ;  /* 0x000000dcdde37220 */ /* 0x000fe20000410000 */
[----:B------:R-:W-:Y:S01]  /*3a50*/  FADD.FTZ R160, R182, -R159 ;  /* 0x8000009fb6a07221 */ /* 0x000fe20000010000 */
[-C--:B------:R-:W-:Y:S01]  /*3a60*/  FMUL.FTZ R155, R155, R156.reuse ;  /* 0x0000009c9b9b7220 */ /* 0x080fe20000410000 */
[----:B------:R-:W-:Y:S01]  /*3a70*/  FADD.FTZ R152, R184, -R153 ;  /* 0x80000099b8987221 */ /* 0x000fe20000010000 */
[----:B------:R-:W-:Y:S01]  /*3a80*/  FMUL.FTZ R227, R227, R156 ;  /* 0x0000009ce3e37220 */ /* 0x000fe20000410000 */
[C---:B------:R-:W-:Y:S01]  /*3a90*/  FMUL.FTZ R161, R221.reuse, R160 ;  /* 0x000000a0dda17220 */ /* 0x040fe20000410000 */
[C---:B------:R-:W-:Y:S01]  /*3aa0*/  FMUL.FTZ R163, R221.reuse, R162 ;  /* 0x000000a2dda37220 */ /* 0x040fe20000410000 */
        /* <DEDUP_REMOVED lines=15> */
[----:B------:R-:W-:-:S02]  /*3ba0*/  FSEL R227, R227, RZ, P6 ;  /* 0x000000ffe3e37208 */ /* 0x000fc40003000000 */
[C---:B------:R-:W-:Y:S02]  /*3bb0*/  LOP3.LUT P4, RZ, R222.reuse, 0xff0000, RZ, 0xc0, !PT ;  /* 0x00ff0000deff7812 */ /* 0x040fe4000788c0ff */
[C---:B------:R-:W-:Y:S02]  /*3bc0*/  LOP3.LUT P3, RZ, R222.reuse, 0xff000000, RZ, 0xc0, !PT ;  /* 0xff000000deff7812 */ /* 0x040fe4000786c0ff */
[C---:B------:R-:W-:Y:S02]  /*3bd0*/  LOP3.LUT P5, RZ, R222.reuse, 0xff00, RZ, 0xc0, !PT ;  /* 0x0000ff00deff7812 */ /* 0x040fe400078ac0ff */
[----:B------:R-:W-:Y:S02]  /*3be0*/  LOP3.LUT P6, RZ, R222, 0xff, RZ, 0xc0, !PT ;  /* 0x000000ffdeff7812 */ /* 0x000fe400078cc0ff */
        /* <DEDUP_REMOVED lines=8> */
.L_x_6127:
        /* <DEDUP_REMOVED lines=8> */
.L_x_6125:
[----:B------:R-:W-:Y:S05]  /*3cf0*/  BSYNC.RECONVERGENT B2 ;  /* 0x0000000000027941 */ /* 0x000fea0003800200 */
.L_x_6124:
        /* <DEDUP_REMOVED lines=8> */
[-C--:B------:R-:W-:Y:S01]  /*3d80*/  FFMA.FTZ R125, R175, R157.reuse, R158 ;  /* 0x0000009daf7d7223 */ /* 0x080fe2000001009e */
[----:B0-----:R-:W-:Y:S01]  /*3d90*/  FADD.FTZ R160, R181, -R64 ;  /* 0x80000040b5a07221 */ /* 0x001fe20000010000 */
[----:B------:R-:W-:Y:S01]  /*3da0*/  FADD.FTZ R64, R166, -R65 ;  /* 0x80000041a6407221 */ /* 0x000fe20000010000 */
[----:B------:R-:W-:Y:S01]  /*3db0*/  FADD.FTZ R66, R169, -R66 ;  /* 0x80000042a9427221 */ /* 0x000fe20000010000 */
[----:B------:R-:W-:Y:S01]  /*3dc0*/  FADD.FTZ R124, R170, -R67 ;  /* 0x80000043aa7c7221 */ /* 0x000fe20000010000 */
[-CC-:B------:R-:W-:Y:S01]  /*3dd0*/  FFMA.FTZ R154, R174, R157.reuse, R158.reuse ;  /* 0x0000009dae9a7223 */ /* 0x180fe2000001009e */
[----:B------:R-:W-:Y:S01]  /*3de0*/  FADD.FTZ R152, R172, -R125 ;  /* 0x8000007dac987221 */ /* 0x000fe20000010000 */
[-CC-:B------:R-:W-:Y:S01]  /*3df0*/  FFMA.FTZ R126, R168, R157.reuse, R158.reuse ;  /* 0x0000009da87e7223 */ /* 0x180fe2000001009e */
[----:B------:R-:W-:Y:S01]  /*3e00*/  FMUL.FTZ R64, R221, R64 ;  /* 0x00000040dd407220 */ /* 0x000fe20000410000 */
[----:B------:R-:W-:Y:S01]  /*3e10*/  FFMA.FTZ R157, R179, R157, R158 ;  /* 0x0000009db39d7223 */ /* 0x000fe2000001009e */
[C---:B------:R-:W-:Y:S01]  /*3e20*/  FMUL.FTZ R65, R221.reuse, R66 ;  /* 0x00000042dd417220 */ /* 0x040fe20000410000 */
[----:B------:R-:W-:Y:S01]  /*3e30*/  FMUL.FTZ R66, R221, R124 ;  /* 0x0000007cdd427220 */ /* 0x000fe20000410000 */
[----:B------:R-:W-:Y:S01]  /*3e40*/  FADD.FTZ R154, R177, -R154 ;  /* 0x8000009ab19a7221 */ /* 0x000fe20000010000 */
[----:B------:R-:W-:Y:S01]  /*3e50*/  FMUL.FTZ R124, R221, R152 ;  /* 0x00000098dd7c7220 */ /* 0x000fe20000410000 */
[----:B------:R-:W-:Y:S01]  /*3e60*/  FADD.FTZ R126, R173, -R126 ;  /* 0x8000007ead7e7221 */ /* 0x000fe20000010000 */
[----:B------:R-:W-:Y:S01]  /*3e70*/  FMUL.FTZ R152, R64, R156 ;  /* 0x0000009c40987220 */ /* 0x000fe20000410000 */
[----:B------:R-:W-:Y:S01]  /*3e80*/  FADD.FTZ R158, R176, -R157 ;  /* 0x8000009db09e7221 */ /* 0x000fe20000010000 */
[C---:B------:R-:W-:Y:S01]  /*3e90*/  FMUL.FTZ R125, R221.reuse, R154 ;  /* 0x0000009add7d7220 */ /* 0x040fe20000410000 */
[C---:B------:R-:W-:Y:S01]  /*3ea0*/  FMUL.FTZ R127, R221.reuse, R160 ;  /* 0x000000a0dd7f7220 */ /* 0x040fe20000410000 */
[----:B------:R-:W-:Y:S01]  /*3eb0*/  FMUL.FTZ R67, R221, R126 ;  /* 0x0000007edd437220 */ /* 0x000fe20000410000 */
[-C--:B------:R-:W-:Y:S01]  /*3ec0*/  FMUL.FTZ R153, R65, R156.reuse ;  /* 0x0000009c41997220 */ /* 0x080fe20000410000 */
[----:B------:R-:W-:Y:S01]  /*3ed0*/  FMUL.FTZ R154, R66, R156 ;  /* 0x0000009c429a7220 */ /* 0x000fe20000410000 */
[----:B------:R-:W-:Y:S01]  /*3ee0*/  FMUL.FTZ R152, R152, UR13 ;  /* 0x0000000d98987c20 */ /* 0x000fe20008410000 */
[----:B------:R-:W-:Y:S01]  /*3ef0*/  FMUL.FTZ R126, R221, R158 ;  /* 0x0000009edd7e7220 */ /* 0x000fe20000410000 */
[----:B------:R-:W-:Y:S01]  /*3f00*/  LOP3.LUT P2, RZ, R224, 0xff, RZ, 0xc0, !PT ;  /* 0x000000ffe0ff7812 */ /* 0x000fe2000784c0ff */
[----:B------:R-:W-:Y:S01]  /*3f10*/  FMUL.FTZ R153, R153, UR13 ;  /* 0x0000000d99997c20 */ /* 0x000fe20008410000 */
[----:B------:R-:W-:Y:S01]  /*3f20*/  FMUL.FTZ R154, R154, UR13 ;  /* 0x0000000d9a9a7c20 */ /* 0x000fe20008410000 */
[-C--:B------:R-:W-:Y:S01]  /*3f30*/  FMUL.FTZ R155, R67, R156.reuse ;  /* 0x0000009c439b7220 */ /* 0x080fe20000410000 */
[-C--:B------:R-:W-:Y:S01]  /*3f40*/  FMUL.FTZ R157, R124, R156.reuse ;  /* 0x0000009c7c9d7220 */ /* 0x080fe20000410000 */
[-C--:B------:R-:W-:Y:S01]  /*3f50*/  FMUL.FTZ R158, R125, R156.reuse ;  /* 0x0000009c7d9e7220 */ /* 0x080fe20000410000 */
[-C--:B------:R-:W-:Y:S01]  /*3f60*/  FMUL.FTZ R159, R127, R156.reuse ;  /* 0x0000009c7f9f7220 */ /* 0x080fe20000410000 */
[----:B------:R-:W-:Y:S01]  /*3f70*/  LOP3.LUT P4, RZ, R224, 0xff00, RZ, 0xc0, !PT ;  /* 0x0000ff00e0ff7812 */ /* 0x000fe2000788c0ff */
[----:B------:R-:W-:Y:S01]  /*3f80*/  FMUL.FTZ R156, R126, R156 ;  /* 0x0000009c7e9c7220 */ /* 0x000fe20000410000 */
[----:B------:R-:W-:Y:S01]  /*3f90*/  LOP3.LUT P3, RZ, R224, 0xff0000, RZ, 0xc0, !PT ;  /* 0x00ff0000e0ff7812 */ /* 0x000fe2000786c0ff */
[----:B------:R-:W-:Y:S01]  /*3fa0*/  FMUL.FTZ R155, R155, UR13 ;  /* 0x0000000d9b9b7c20 */ /* 0x000fe20008410000 */
[----:B------:R-:W-:Y:S01]  /*3fb0*/  FSEL R152, R152, RZ, P2 ;  /* 0x000000ff98987208 */ /* 0x000fe20001000000 */
[----:B------:R-:W-:Y:S01]  /*3fc0*/  FMUL.FTZ R157, R157, UR13 ;  /* 0x0000000d9d9d7c20 */ /* 0x000fe20008410000 */
[----:B------:R-:W-:Y:S01]  /*3fd0*/  ISETP.GE.U32.AND P2, PT, R224, RZ, PT ;  /* 0x000000ffe000720c */ /* 0x000fe20003f46070 */
[----:B------:R-:W-:Y:S01]  /*3fe0*/  FMUL.FTZ R158, R158, UR13 ;  /* 0x0000000d9e9e7c20 */ /* 0x000fe20008410000 */
[----:B------:R-:W-:Y:S01]  /*3ff0*/  LOP3.LUT P6, RZ, R224, 0xff000000, RZ, 0xc0, !PT ;  /* 0xff000000e0ff7812 */ /* 0x000fe200078cc0ff */
[----:B------:R-:W-:Y:S01]  /*4000*/  FMUL.FTZ R159, R159, UR13 ;  /* 0x0000000d9f9f7c20 */ /* 0x000fe20008410000 */
[----:B------:R-:W-:Y:S01]  /*4010*/  FSEL R153, R153, RZ, P4 ;  /* 0x000000ff99997208 */ /* 0x000fe20002000000 */
[----:B------:R-:W-:Y:S01]  /*4020*/  FMUL.FTZ R156, R156, UR13 ;  /* 0x0000000d9c9c7c20 */ /* 0x000fe20008410000 */
[----:B------:R-:W-:-:S02]  /*4030*/  FSEL R154, R154, RZ, P3 ;  /* 0x000000ff9a9a7208 */ /* 0x000fc40001800000 */
[C---:B------:R-:W-:Y:S02]  /*4040*/  LOP3.LUT P5, RZ, R225.reuse, 0xff, RZ, 0xc0, !PT ;  /* 0x000000ffe1ff7812 */ /* 0x040fe400078ac0ff */
[C---:B------:R-:W-:Y:S02]  /*4050*/  LOP3.LUT P4, RZ, R225.reuse, 0xff00, RZ, 0xc0, !PT ;  /* 0x0000ff00e1ff7812 */ /* 0x040fe4000788c0ff */
[C---:B------:R-:W-:Y:S02]  /*4060*/  LOP3.LUT P3, RZ, R225.reuse, 0xff0000, RZ, 0xc0, !PT ;  /* 0x00ff0000e1ff7812 */ /* 0x040fe4000786c0ff */
        /* <DEDUP_REMOVED lines=11> */
.L_x_6129:
[-CC-:B--234-:R-:W-:Y:S01]  /*4120*/  FFMA.FTZ R162, R178, R157.reuse, R158.reuse ;  /* 0x0000009db2a27223 */ /* 0x19cfe2000001009e */
[-CC-:B0-----:R-:W-:Y:S01]  /*4130*/  FFMA.FTZ R159, R179, R157.reuse, R158.reuse ;  /* 0x0000009db39f7223 */ /* 0x181fe2000001009e */
[-CC-:B------:R-:W-:Y:S01]  /*4140*/  FFMA.FTZ R155, R175, R157.reuse, R158.reuse ;  /* 0x0000009daf9b7223 */ /* 0x180fe2000001009e */
[-CC-:B------:R-:W-:Y:S01]  /*4150*/  FFMA.FTZ R160, R174, R157.reuse, R158.reuse ;  /* 0x0000009daea07223 */ /* 0x180fe2000001009e */
[-C--:B------:R-:W-:Y:S01]  /*4160*/  FFMA.FTZ R154, R168, R157.reuse, R158 ;  /* 0x0000009da89a7223 */ /* 0x080fe2000001009e */
[----:B------:R-:W-:Y:S01]  /*4170*/  FADD.FTZ R226, R181, -R162 ;  /* 0x800000a2b5e27221 */ /* 0x000fe20000010000 */
[----:B------:R-:W-:Y:S01]  /*4180*/  FADD.FTZ R220, R176, -R159 ;  /* 0x8000009fb0dc7221 */ /* 0x000fe20000010000 */
[-CC-:B------:R-:W-:Y:S01]  /*4190*/  FFMA.FTZ R153, R171, R157.reuse, R158.reuse ;  /* 0x0000009dab997223 */ /* 0x180fe2000001009e */
[-CC-:B------:R-:W-:Y:S01]  /*41a0*/  FFMA.FTZ R152, R164, R157.reuse, R158.reuse ;  /* 0x0000009da4987223 */ /* 0x180fe2000001009e */
[----:B------:R-:W-:Y:S01]  /*41b0*/  FADD.FTZ R162, R172, -R155 ;  /* 0x8000009baca27221 */ /* 0x000fe20000010000 */
[----:B------:R-:W-:Y:S01]  /*41c0*/  FFMA.FTZ R157, R167, R157, R158 ;  /* 0x0000009da79d7223 */ /* 0x000fe2000001009e */
[----:B------:R-:W-:Y:S01]  /*41d0*/  FADD.FTZ R218, R177, -R160 ;  /* 0x800000a0b1da7221 */ /* 0x000fe20000010000 */
[----:B------:R-:W-:Y:S01]  /*41e0*/  FADD.FTZ R160, R173, -R154 ;  /* 0x8000009aada07221 */ /* 0x000fe20000010000 */
[----:B------:R-:W-:Y:S01]  /*41f0*/  FMUL.FTZ R163, R221, R220 ;  /* 0x000000dcdda37220 */ /* 0x000fe20000410000 */
[----:B------:R-:W-:Y:S01]  /*4200*/  FADD.FTZ R158, R170, -R153 ;  /* 0x80000099aa9e7221 */ /* 0x000fe20000010000 */
[----:B------:R-:W-:Y:S01]  /*4210*/  FADD.FTZ R154, R169, -R152 ;  /* 0x80000098a99a7221 */ /* 0x000fe20000010000 */
[C---:B------:R-:W-:Y:S01]  /*4220*/  FMUL.FTZ R227, R221.reuse, R226 ;  /* 0x000000e2dde37220 */ /* 0x040fe20000410000 */
[----:B------:R-:W-:Y:S01]  /*4230*/  FMUL.FTZ R159, R221, R162 ;  /* 0x000000a2dd9f7220 */ /* 0x000fe20000410000 */
[----:B------:R-:W-:Y:S01]  /*4240*/  FADD.FTZ R152, R166, -R157 ;  /* 0x8000009da6987221 */ /* 0x000fe20000010000 */
[----:B------:R-:W-:Y:S01]  /*4250*/  FMUL.FTZ R163, R163, R156 ;  /* 0x0000009ca3a37220 */ /* 0x000fe20000410000 */
[C---:B------:R-:W-:Y:S01]  /*4260*/  FMUL.FTZ R161, R221.reuse, R218 ;  /* 0x000000dadda17220 */ /* 0x040fe20000410000 */
[C---:B------:R-:W-:Y:S01]  /*4270*/  FMUL.FTZ R155, R221.reuse, R158 ;  /* 0x0000009edd9b7220 */ /* 0x040fe20000410000 */
[C---:B------:R-:W-:Y:S01]  /*4280*/  FMUL.FTZ R157, R221.reuse, R160 ;  /* 0x000000a0dd9d7220 */ /* 0x040fe20000410000 */
[----:B------:R-:W-:Y:S01]  /*4290*/  FMUL.FTZ R153, R221, R154 ;  /* 0x0000009add997220 */ /* 0x000fe20000410000 */
[-C--:B------:R-:W-:Y:S01]  /*42a0*/  FMUL.FTZ R227, R227, R156.reuse ;  /* 0x0000009ce3e37220 */ /* 0x080fe20000410000 */
[----:B------:R-:W-:Y:S01]  /*42b0*/  FMUL.FTZ R159, R159, R156 ;  /* 0x0000009c9f9f7220 */ /* 0x000fe20000410000 */
[----:B------:R-:W-:Y:S01]  /*42c0*/  FMUL.FTZ R221, R221, R152 ;  /* 0x00000098dddd7220 */ /* 0x000fe20000410000 */
[C---:B------:R-:W-:Y:S01]  /*42d0*/  ISETP.GE.U32.AND P2, PT, R224.reuse, RZ, PT ;  /* 0x000000ffe000720c */ /* 0x040fe20003f46070 */
[----:B------:R-:W-:Y:S01]  /*42e0*/  FMUL.FTZ R163, R163, UR13 ;  /* 0x0000000da3a37c20 */ /* 0x000fe20008410000 */
[-C--:B------:R-:W-:Y:S01]  /*42f0*/  FMUL.FTZ R157, R157, R156.reuse ;  /* 0x0000009c9d9d7220 */ /* 0x080fe20000410000 */
[----:B------:R-:W-:Y:S01]  /*4300*/  LOP3.LUT P3, RZ, R225, 0xff0000, RZ, 0xc0, !PT ;  /* 0x00ff0000e1ff7812 */ /* 0x000fe2000786c0ff */
[----:B------:R-:W-:Y:S01]  /*4310*/  FMUL.FTZ R227, R227, UR13 ;  /* 0x0000000de3e37c20 */ /* 0x000fe20008410000 */
[----:B------:R-:W-:Y:S01]  /*4320*/  FMUL.FTZ R159, R159, UR13 ;  /* 0x0000000d9f9f7c20 */ /* 0x000fe20008410000 */
        /* <DEDUP_REMOVED lines=8> */
[----:B------:R-:W-:Y:S01]  /*43b0*/  FSEL R163, R163, RZ, P3 ;  /* 0x000000ffa3a37208 */ /* 0x000fe20001800000 */
[----:B------:R-:W-:Y:S01]  /*43c0*/  FMUL.FTZ R155, R155, UR13 ;  /* 0x0000000d9b9b7c20 */ /* 0x000fe20008410000 */
[----:B------:R-:W-:Y:S01]  /*43d0*/  LOP3.LUT P3, RZ, R224, 0xff000000, RZ, 0xc0, !PT ;  /* 0xff000000e0ff7812 */ /* 0x000fe2000786c0ff */
[----:B------:R-:W-:Y:S01]  /*43e0*/  FMUL.FTZ R153, R153, UR13 ;  /* 0x0000000d99997c20 */ /* 0x000fe20008410000 */
[----:B------:R-:W-:Y:S01]  /*43f0*/  FSEL R158, R227, RZ, P2 ;  /* 0x000000ffe39e7208 */ /* 0x000fe20001000000 */
[----:B------:R-:W-:Y:S01]  /*4400*/  FMUL.FTZ R221, R221, UR13 ;  /* 0x0000000ddddd7c20 */ /* 0x000fe20008410000 */
[----:B------:R-:W-:-:S02]  /*4410*/  FSEL R154, R159, RZ, P4 ;  /* 0x000000ff9f9a7208 */ /* 0x000fc40002000000 */
        /* <DEDUP_REMOVED lines=13> */
.L_x_6130:
        /* <DEDUP_REMOVED lines=8> */
.L_x_6115:
        /* <DEDUP_REMOVED lines=8> */
[-C--:B------:R-:W-:Y:S01]  /*45f0*/  FFMA.FTZ R154, R207, R157.reuse, R158 ;  /* 0x0000009dcf9a7223 */ /* 0x080fe2000001009e */
[----:B------:R-:W-:Y:S01]  /*4600*/  LOP3.LUT P6, RZ, R233, 0xff, RZ, 0xc0, !PT ;  /* 0x000000ffe9ff7812 */ /* 0x000fe200078cc0ff */
[----:B0-----:R-:W-:Y:S01]  /*4610*/  FADD.FTZ R160, R202, -R153 ;  /* 0x80000099caa07221 */ /* 0x001fe20000010000 */
[----:B------:R-:W-:Y:S01]  /*4620*/  FADD.FTZ R153, R209, -R152 ;  /* 0x80000098d1997221 */ /* 0x000fe20000010000 */
[----:B------:R-:W-:Y:S01]  /*4630*/  FADD.FTZ R154, R205, -R154 ;  /* 0x8000009acd9a7221 */ /* 0x000fe20000010000 */
[----:B------:R-:W-:Y:S01]  /*4640*/  FFMA.FTZ R163, R208, R157, R158 ;  /* 0x0000009dd0a37223 */ /* 0x000fe2000001009e */
[C---:B------:R-:W-:Y:S01]  /*4650*/  FFMA.FTZ R159, R221.reuse, R160, R123 ;  /* 0x000000a0dd9f7223 */ /* 0x040fe2000001007b */
[C---:B------:R-:W-:Y:S01]  /*4660*/  FFMA.FTZ R153, R221.reuse, R153, R120 ;  /* 0x00000099dd997223 */ /* 0x040fe20000010078 */
[----:B------:R-:W-:Y:S01]  /*4670*/  FFMA.FTZ R155, R221, R154, R122 ;  /* 0x0000009add9b7223 */ /* 0x000fe2000001007a */
[-C--:B------:R-:W-:Y:S01]  /*4680*/  FFMA.FTZ R218, R215, R157.reuse, R158 ;  /* 0x0000009dd7da7223 */ /* 0x080fe2000001009e */
[-C--:B------:R-:W-:Y:S01]  /*4690*/  FMUL.FTZ R159, R159, R156.reuse ;  /* 0x0000009c9f9f7220 */ /* 0x080fe20000410000 */
[-C--:B------:R-:W-:Y:S01]  /*46a0*/  FMUL.FTZ R153, R153, R156.reuse ;  /* 0x0000009c99997220 */ /* 0x080fe20000410000 */
[----:B------:R-:W-:Y:S01]  /*46b0*/  FADD.FTZ R226, R206, -R163 ;  /* 0x800000a3cee27221 */ /* 0x000fe20000010000 */
[----:B------:R-:W-:Y:S01]  /*46c0*/  FADD.FTZ R163, R213, -R218 ;  /* 0x800000dad5a37221 */ /* 0x000fe20000010000 */
[----:B------:R-:W-:Y:S01]  /*46d0*/  FMUL.FTZ R152, R159, UR13 ;  /* 0x0000000d9f987c20 */ /* 0x000fe20008410000 */
[----:B------:R-:W-:Y:S01]  /*46e0*/  FMUL.FTZ R153, R153, UR13 ;  /* 0x0000000d99997c20 */ /* 0x000fe20008410000 */
[-CC-:B------:R-:W-:Y:S01]  /*46f0*/  FFMA.FTZ R159, R212, R157.reuse, R158.reuse ;  /* 0x0000009dd49f7223 */ /* 0x180fe2000001009e */
[-CC-:B------:R-:W-:Y:S01]  /*4700*/  FFMA.FTZ R162, R219, R157.reuse, R158.reuse ;  /* 0x0000009ddba27223 */ /* 0x180fe2000001009e */
[----:B------:R-:W-:Y:S01]  /*4710*/  FMUL.FTZ R155, R155, R156 ;  /* 0x0000009c9b9b7220 */ /* 0x000fe20000410000 */
[----:B------:R-:W0:Y:S01]  /*4720*/  LDC.64 R160, c[0x0][0x468] ;  /* 0x00011a00ffa07b82 */ /* 0x000e220000000a00 */
[----:B------:R-:W-:Y:S01]  /*4730*/  FSEL R154, R153, RZ, P6 ;  /* 0x000000ff999a7208 */ /* 0x000fe20003000000 */
[----:B------:R-:W-:Y:S01]  /*4740*/  FFMA.FTZ R153, R216, R157, R158 ;  /* 0x0000009dd8997223 */ /* 0x000fe2000001009e */
[----:B------:R-:W-:Y:S01]  /*4750*/  ISETP.GE.U32.AND P1, PT, R232, RZ, PT ;  /* 0x000000ffe800720c */ /* 0x000fe20003f26070 */
[C---:B------:R-:W-:Y:S01]  /*4760*/  FFMA.FTZ R163, R221.reuse, R163, R118 ;  /* 0x000000a3dda37223 */ /* 0x040fe20000010076 */
[----:B------:R-:W-:Y:S01]  /*4770*/  FADD.FTZ R220, R210, -R159 ;  /* 0x8000009fd2dc7221 */ /* 0x000fe20000010000 */
[----:B------:R-:W-:Y:S01]  /*4780*/  FADD.FTZ R218, R214, -R153 ;  /* 0x80000099d6da7221 */ /* 0x000fe20000010000 */
[----:B------:R-:W-:Y:S01]  /*4790*/  FFMA.FTZ R153, R221, R226, R121 ;  /* 0x000000e2dd997223 */ /* 0x000fe20000010079 */
[----:B------:R-:W-:Y:S01]  /*47a0*/  FADD.FTZ R229, R217, -R162 ;  /* 0x800000a2d9e57221 */ /* 0x000fe20000010000 */
[----:B------:R-:W-:Y:S01]  /*47b0*/  FMUL.FTZ R155, R155, UR13 ;  /* 0x0000000d9b9b7c20 */ /* 0x000fe20008410000 */
[----:B------:R-:W-:Y:S01]  /*47c0*/  LOP3.LUT P5, RZ, R233, 0xff0000, RZ, 0xc0, !PT ;  /* 0x00ff0000e9ff7812 */ /* 0x000fe200078ac0ff */
[----:B------:R-:W-:Y:S01]  /*47d0*/  FMUL.FTZ R162, R153, R156 ;  /* 0x0000009c99a27220 */ /* 0x000fe20000410000 */
[----:B------:R-:W-:Y:S01]  /*47e0*/  ISETP.GE.U32.AND.EX P1, PT, R233, 0x1000000, PT, P1 ;  /* 0x01000000e900780c */ /* 0x000fe20003f26110 */
[----:B------:R-:W-:Y:S01]  /*47f0*/  FFMA.FTZ R159, R221, R218, R117 ;  /* 0x000000dadd9f7223 */ /* 0x000fe20000010075 */
[----:B------:R-:W-:Y:S01]  /*4800*/  FMUL.FTZ R163, R163, R156 ;  /* 0x0000009ca3a37220 */ /* 0x000fe20000410000 */
[C---:B------:R-:W-:Y:S01]  /*4810*/  FFMA.FTZ R227, R221.reuse, R220, R119 ;  /* 0x000000dcdde37223 */ /* 0x040fe20000010077 */
[----:B------:R-:W-:Y:S01]  /*4820*/  FFMA.FTZ R153, R221, R229, R116 ;  /* 0x000000e5dd997223 */ /* 0x000fe20000010074 */
[----:B------:R-:W-:Y:S01]  /*4830*/  FSEL R155, R155, RZ, P5 ;  /* 0x000000ff9b9b7208 */ /* 0x000fe20002800000 */
[----:B------:R-:W-:Y:S01]  /*4840*/  FMUL.FTZ R162, R162, UR13 ;  /* 0x0000000da2a27c20 */ /* 0x000fe20008410000 */
[----:B------:R-:W-:Y:S01]  /*4850*/  LOP3.LUT P5, RZ, R233, 0xff00, RZ, 0xc0, !PT ;  /* 0x0000ff00e9ff7812 */ /* 0x000fe200078ac0ff */
[-C--:B------:R-:W-:Y:S01]  /*4860*/  FMUL.FTZ R159, R159, R156.reuse ;  /* 0x0000009c9f9f7220 */ /* 0x080fe20000410000 */
[----:B------:R-:W-:Y:S01]  /*4870*/  FSEL R152, R152, RZ, P1 ;  /* 0x000000ff98987208 */ /* 0x000fe20000800000 */
[----:B------:R-:W-:Y:S01]  /*4880*/  FMUL.FTZ R163, R163, UR13 ;  /* 0x0000000da3a37c20 */ /* 0x000fe20008410000 */
[----:B------:R-:W-:Y:S01]  /*4890*/  LOP3.LUT P1, RZ, R232, 0xff0000, RZ, 0xc0, !PT ;  /* 0x00ff0000e8ff7812 */ /* 0x000fe2000782c0ff */
[-C--:B------:R-:W-:Y:S01]  /*48a0*/  FMUL.FTZ R227, R227, R156.reuse ;  /* 0x0000009ce3e37220 */ /* 0x080fe20000410000 */
[----:B------:R-:W-:Y:S01]  /*48b0*/  FMUL.FTZ R153, R153, R156 ;  /* 0x0000009c99997220 */ /* 0x000fe20000410000 */
[----:B------:R-:W-:Y:S01]  /*48c0*/  FSEL R229, R162, RZ, P5 ;  /* 0x000000ffa2e57208 */ /* 0x000fe20002800000 */
[----:B------:R-:W-:Y:S01]  /*48d0*/  FMUL.FTZ R159, R159, UR13 ;  /* 0x0000000d9f9f7c20 */ /* 0x000fe20008410000 */
[----:B------:R-:W-:Y:S01]  /*48e0*/  LOP3.LUT P5, RZ, R232, 0xff00, RZ, 0xc0, !PT ;  /* 0x0000ff00e8ff7812 */ /* 0x000fe200078ac0ff */
[----:B------:R-:W-:Y:S01]  /*48f0*/  FMUL.FTZ R227, R227, UR13 ;  /* 0x0000000de3e37c20 */ /* 0x000fe20008410000 */
[----:B------:R-:W-:Y:S01]  /*4900*/  FMUL.FTZ R153, R153, UR13 ;  /* 0x0000000d99997c20 */ /* 0x000fe20008410000 */
[----:B------:R-:W-:Y:S01]  /*4910*/  FSEL R163, R163, RZ, P1 ;  /* 0x000000ffa3a37208 */ /* 0x000fe20000800000 */
[----:B0-----:R-:W-:Y:S01]  /*4920*/  IMAD.WIDE.U32 R160, R22, 0x10, R160 ;  /* 0x0000001016a07825 */ /* 0x001fe200078e00a0 */
[----:B------:R-:W-:-:S02]  /*4930*/  LOP3.LUT P6, RZ, R232, 0xff000000, RZ, 0xc0, !PT ;  /* 0xff000000e8ff7812 */ /* 0x000fc400078cc0ff */
[----:B------:R-:W-:Y:S02]  /*4940*/  LOP3.LUT P1, RZ, R232, 0xff, RZ, 0xc0, !PT ;  /* 0x000000ffe8ff7812 */ /* 0x000fe4000782c0ff */
[----:B------:R-:W-:Y:S02]  /*4950*/  FSEL R162, R159, RZ, P5 ;  /* 0x000000ff9fa27208 */ /* 0x000fe40002800000 */
[----:B------:R-:W-:Y:S02]  /*4960*/  FSEL R218, R227, RZ, P6 ;  /* 0x000000ffe3da7208 */ /* 0x000fe40003000000 */
[----:B------:R-:W-:Y:S02]  /*4970*/  FSEL R159, R153, RZ, P1 ;  /* 0x000000ff999f7208 */ /* 0x000fe40000800000 */
[----:B------:R-:W-:Y:S02]  /*4980*/  F2FP.BF16.F32.PACK_AB R155, R152, R155 ;  /* 0x0000009b989b723e */ /* 0x000fe400000010ff */
[----:B------:R-:W-:-:S02]  /*4990*/  F2FP.BF16.F32.PACK_AB R154, R229, R154 ;  /* 0x0000009ae59a723e */ /* 0x000fc400000010ff */
[----:B------:R-:W-:Y:S02]  /*49a0*/  F2FP.BF16.F32.PACK_AB R153, R218, R163 ;  /* 0x000000a3da99723e */ /* 0x000fe400000010ff */
[----:B------:R-:W-:Y:S02]  /*49b0*/  F2FP.BF16.F32.PACK_AB R152, R162, R159 ;  /* 0x0000009fa298723e */ /* 0x000fe400000010ff */
[----:B------:R-:W-:-:S03]  /*49c0*/  IADD3 R22, PT, PT, R22, 0x20, RZ ;  /* 0x0000002016167810 */ /* 0x000fc60007ffe0ff */
[----:B------:R1:W-:Y:S04]  /*49d0*/  STG.E.128 desc[UR6][R160.64], R152 ;  /* 0x00000098a0007986 */ /* 0x0003e8000c101d06 */
.L_x_6133:
[----:B------:R-:W-:Y:S05]  /*49e0*/  BSYNC.RECONVERGENT B2 ;  /* 0x0000000000027941 */ /* 0x000fea0003800200 */
.L_x_6132:
[----:B------:R-:W-:Y:S04]  /*49f0*/  BSSY.RECONVERGENT B2, `(.L_x_6134) ;  /* 0x0000043000027945 */ /* 0x000fe80003800200 */
[----:B------:R-:W-:Y:S05]  /*4a00*/  @!P4 BRA `(.L_x_6135) ;  /* 0x000000040004c947 */ /* 0x000fea0003800000 */
[-CC-:B-1----:R-:W-:Y:S01]  /*4a10*/  FFMA.FTZ R153, R188, R157.reuse, R158.reuse ;  /* 0x0000009dbc997223 */ /* 0x182fe2000001009e */
        /* <DEDUP_REMOVED lines=10> */
[-CC-:B------:R-:W-:Y:S01]  /*4ac0*/  FFMA.FTZ R218, R199, R157.reuse, R158.reuse ;  /* 0x0000009dc7da7223 */ /* 0x180fe2000001009e */
[-C--:B------:R-:W-:Y:S01]  /*4ad0*/  FMUL.FTZ R159, R159, R156.reuse ;  /* 0x0000009c9f9f7220 */ /* 0x080fe20000410000 */
[----:B------:R-:W-:Y:S01]  /*4ae0*/  FMUL.FTZ R153, R153, R156 ;  /* 0x0000009c99997220 */ /* 0x000fe20000410000 */
[----:B------:R-:W-:Y:S01]  /*4af0*/  FADD.FTZ R226, R190, -R163 ;  /* 0x800000a3bee27221 */ /* 0x000fe20000010000 */
[-CC-:B------:R-:W-:Y:S01]  /*4b00*/  FFMA.FTZ R162, R203, R157.reuse, R158.reuse ;  /* 0x0000009dcba27223 */ /* 0x180fe2000001009e */
[----:B------:R-:W-:Y:S01]  /*4b10*/  FMUL.FTZ R152, R159, UR13 ;  /* 0x0000000d9f987c20 */ /* 0x000fe20008410000 */
[----:B------:R-:W-:Y:S01]  /*4b20*/  FMUL.FTZ R153, R153, UR13 ;  /* 0x0000000d99997c20 */ /* 0x000fe20008410000 */
[-C--:B------:R-:W-:Y:S01]  /*4b30*/  FFMA.FTZ R159, R196, R157.reuse, R158 ;  /* 0x0000009dc49f7223 */ /* 0x080fe2000001009e */
[----:B------:R-:W0:Y:S01]  /*4b40*/  LDC.64 R160, c[0x0][0x468] ;  /* 0x00011a00ffa07b82 */ /* 0x000e220000000a00 */
[----:B------:R-:W-:Y:S01]  /*4b50*/  FADD.FTZ R163, R197, -R218 ;  /* 0x800000dac5a37221 */ /* 0x000fe20000010000 */
[----:B------:R-:W-:Y:S01]  /*4b60*/  FFMA.FTZ R229, R221, R226, R33 ;  /* 0x000000e2dde57223 */ /* 0x000fe20000010021 */
[----:B------:R-:W-:Y:S01]  /*4b70*/  FSEL R154, R153, RZ, P5 ;  /* 0x000000ff999a7208 */ /* 0x000fe20002800000 */
[----:B------:R-:W-:Y:S01]  /*4b80*/  FFMA.FTZ R153, R200, R157, R158 ;  /* 0x0000009dc8997223 */ /* 0x000fe2000001009e */
[----:B------:R-:W-:Y:S01]  /*4b90*/  FADD.FTZ R220, R194, -R159 ;  /* 0x8000009fc2dc7221 */ /* 0x000fe20000010000 */
[-C--:B------:R-:W-:Y:S01]  /*4ba0*/  FMUL.FTZ R155, R155, R156.reuse ;  /* 0x0000009c9b9b7220 */ /* 0x080fe20000410000 */
[----:B------:R-:W-:Y:S01]  /*4bb0*/  FMUL.FTZ R229, R229, R156 ;  /* 0x0000009ce5e57220 */ /* 0x000fe20000410000 */
[----:B------:R-:W-:Y:S01]  /*4bc0*/  FADD.FTZ R218, R198, -R153 ;  /* 0x80000099c6da7221 */ /* 0x000fe20000010000 */
[----:B------:R-:W-:Y:S01]  /*4bd0*/  FADD.FTZ R153, R201, -R162 ;  /* 0x800000a2c9997221 */ /* 0x000fe20000010000 */
[----:B------:R-:W-:Y:S01]  /*4be0*/  ISETP.GE.U32.AND P1, PT, R230, RZ, PT ;  /* 0x000000ffe600720c */ /* 0x000fe20003f26070 */
[C---:B------:R-:W-:Y:S01]  /*4bf0*/  FFMA.FTZ R163, R221.reuse, R163, R38 ;  /* 0x000000a3dda37223 */ /* 0x040fe20000010026 */
[C---:B------:R-:W-:Y:S01]  /*4c00*/  FFMA.FTZ R159, R221.reuse, R218, R37 ;  /* 0x000000dadd9f7223 */ /* 0x040fe20000010025 */
[C---:B------:R-:W-:Y:S01]  /*4c10*/  FFMA.FTZ R227, R221.reuse, R220, R39 ;  /* 0x000000dcdde37223 */ /* 0x040fe20000010027 */
[----:B------:R-:W-:Y:S01]  /*4c20*/  FFMA.FTZ R153, R221, R153, R36 ;  /* 0x00000099dd997223 */ /* 0x000fe20000010024 */
        /* <DEDUP_REMOVED lines=9> */
[----:B------:R-:W-:Y:S01]  /*4cc0*/  FMUL.FTZ R159, R159, UR13 ;  /* 0x0000000d9f9f7c20 */ /* 0x000fe20008410000 */
[----:B------:R-:W-:Y:S01]  /*4cd0*/  FSEL R155, R155, RZ, P4 ;  /* 0x000000ff9b9b7208 */ /* 0x000fe20002000000 */
[----:B------:R-:W-:Y:S01]  /*4ce0*/  FMUL.FTZ R163, R163, UR13 ;  /* 0x0000000da3a37c20 */ /* 0x000fe20008410000 */
[----:B------:R-:W-:Y:S01]  /*4cf0*/  FSEL R152, R152, RZ, P1 ;  /* 0x000000ff98987208 */ /* 0x000fe20000800000 */
[----:B------:R-:W-:Y:S01]  /*4d00*/  FMUL.FTZ R227, R227, UR13 ;  /* 0x0000000de3e37c20 */ /* 0x000fe20008410000 */
[----:B------:R-:W-:Y:S01]  /*4d10*/  LOP3.LUT P5, RZ, R230, 0xff00, RZ, 0xc0, !PT ;  /* 0x0000ff00e6ff7812 */ /* 0x000fe200078ac0ff */
        /* <DEDUP_REMOVED lines=16> */
.L_x_6135:
[----:B------:R-:W-:Y:S05]  /*4e20*/  BSYNC.RECONVERGENT B2 ;  /* 0x0000000000027941 */ /* 0x000fea0003800200 */
.L_x_6134:
[----:B------:R-:W-:Y:S04]  /*4e30*/  BSSY.RECONVERGENT B2, `(.L_x_6136) ;  /* 0x0000043000027945 */ /* 0x000fe80003800200 */
[----:B------:R-:W-:Y:S05]  /*4e40*/  @!P3 BRA `(.L_x_6137) ;  /* 0x000000040004b947 */ /* 0x000fea0003800000 */
[-CC-:B-12---:R-:W-:Y:S01]  /*4e50*/  FFMA.FTZ R153, R23, R157.reuse, R158.reuse ;  /* 0x0000009d17997223 */ /* 0x186fe2000001009e */
[-CC-:B------:R-:W-:Y:S01]  /*4e60*/  FFMA.FTZ R154, R30, R157.reuse, R158.reuse ;  /* 0x0000009d1e9a7223 */ /* 0x180fe2000001009e */
[-C--:B------:R-:W-:Y:S01]  /*4e70*/  FFMA.FTZ R152, R31, R157.reuse, R158 ;  /* 0x0000009d1f987223 */ /* 0x080fe2000001009e */
[----:B------:R-:W-:Y:S01]  /*4e80*/  LOP3.LUT P4, RZ, R223, 0xff, RZ, 0xc0, !PT ;  /* 0x000000ffdfff7812 */ /* 0x000fe2000788c0ff */
[----:B------:R-:W-:Y:S01]  /*4e90*/  FADD.FTZ R153, R180, -R153 ;  /* 0x80000099b4997221 */ /* 0x000fe20000010000 */
[----:B------:R-:W-:Y:S01]  /*4ea0*/  FADD.FTZ R154, R165, -R154 ;  /* 0x8000009aa59a7221 */ /* 0x000fe20000010000 */
[----:B------:R-:W-:Y:S01]  /*4eb0*/  FADD.FTZ R152, R29, -R152 ;  /* 0x800000981d987221 */ /* 0x000fe20000010000 */
[----:B------:R-:W-:Y:S01]  /*4ec0*/  FFMA.FTZ R162, R28, R157, R158 ;  /* 0x0000009d1ca27223 */ /* 0x000fe2000001009e */
[C---:B------:R-:W-:Y:S01]  /*4ed0*/  FFMA.FTZ R153, R221.reuse, R153, R140 ;  /* 0x00000099dd997223 */ /* 0x040fe2000001008c */
[C---:B0-----:R-:W-:Y:S01]  /*4ee0*/  FFMA.FTZ R159, R221.reuse, R154, R143 ;  /* 0x0000009add9f7223 */ /* 0x041fe2000001008f */
[----:B------:R-:W-:Y:S01]  /*4ef0*/  FFMA.FTZ R155, R221, R152, R142 ;  /* 0x00000098dd9b7223 */ /* 0x000fe2000001008e */
[-CC-:B------:R-:W-:Y:S01]  /*4f00*/  FFMA.FTZ R220, R24, R157.reuse, R158.reuse ;  /* 0x0000009d18dc7223 */ /* 0x180fe2000001009e */
[-C--:B------:R-:W-:Y:S01]  /*4f10*/  FMUL.FTZ R153, R153, R156.reuse ;  /* 0x0000009c99997220 */ /* 0x080fe20000410000 */
[-C--:B------:R-:W-:Y:S01]  /*4f20*/  FMUL.FTZ R159, R159, R156.reuse ;  /* 0x0000009c9f9f7220 */ /* 0x080fe20000410000 */
[-CC-:B------:R-:W-:Y:S01]  /*4f30*/  FFMA.FTZ R218, R26, R157.reuse, R158.reuse ;  /* 0x0000009d1ada7223 */ /* 0x180fe2000001009e */
[----:B------:R-:W0:Y:S01]  /*4f40*/  LDC.64 R160, c[0x0][0x468] ;  /* 0x00011a00ffa07b82 */ /* 0x000e220000000a00 */
[----:B------:R-:W-:Y:S01]  /*4f50*/  FMUL.FTZ R153, R153, UR13 ;  /* 0x0000000d99997c20 */ /* 0x000fe20008410000 */
[----:B------:R-:W-:Y:S01]  /*4f60*/  FMUL.FTZ R152, R159, UR13 ;  /* 0x0000000d9f987c20 */ /* 0x000fe20008410000 */
[-C--:B------:R-:W-:Y:S01]  /*4f70*/  FFMA.FTZ R159, R25, R157.reuse, R158 ;  /* 0x0000009d199f7223 */ /* 0x080fe2000001009e */
[----:B------:R-:W-:Y:S01]  /*4f80*/  FADD.FTZ R162, R187, -R162 ;  /* 0x800000a2bba27221 */ /* 0x000fe20000010000 */
[----:B------:R-:W-:Y:S01]  /*4f90*/  FADD.FTZ R220, R183, -R220 ;  /* 0x800000dcb7dc7221 */ /* 0x000fe20000010000 */
[----:B------:R-:W-:Y:S01]  /*4fa0*/  FSEL R154, R153, RZ, P4 ;  /* 0x000000ff999a7208 */ /* 0x000fe20002000000 */
[----:B------:R-:W-:Y:S01]  /*4fb0*/  FFMA.FTZ R153, R27, R157, R158 ;  /* 0x0000009d1b997223 */ /* 0x000fe2000001009e */
[----:B------:R-:W-:Y:S01]  /*4fc0*/  FADD.FTZ R159, R182, -R159 ;  /* 0x8000009fb69f7221 */ /* 0x000fe20000010000 */
[----:B------:R-:W-:Y:S01]  /*4fd0*/  FADD.FTZ R218, R185, -R218 ;  /* 0x800000dab9da7221 */ /* 0x000fe20000010000 */
[----:B------:R-:W-:Y:S01]  /*4fe0*/  ISETP.GE.U32.AND P1, PT, R222, RZ, PT ;  /* 0x000000ffde00720c */ /* 0x000fe20003f26070 */
[----:B------:R-:W-:Y:S01]  /*4ff0*/  FADD.FTZ R153, R184, -R153 ;  /* 0x80000099b8997221 */ /* 0x000fe20000010000 */
[----:B------:R-:W-:Y:S01]  /*5000*/  FFMA.FTZ R163, R221, R159, R138 ;  /* 0x0000009fdda37223 */ /* 0x000fe2000001008a */
[----:B------:R-:W-:Y:S01]  /*5010*/  FMUL.FTZ R155, R155, R156 ;  /* 0x0000009c9b9b7220 */ /* 0x000fe20000410000 */
[C---:B------:R-:W-:Y:S01]  /*5020*/  FFMA.FTZ R159, R221.reuse, R162, R137 ;  /* 0x000000a2dd9f7223 */ /* 0x040fe20000010089 */
[C---:B------:R-:W-:Y:S01]  /*5030*/  FFMA.FTZ R229, R221.reuse, R220, R141 ;  /* 0x000000dcdde57223 */ /* 0x040fe2000001008d */
[C---:B------:R-:W-:Y:S01]  /*5040*/  FFMA.FTZ R227, R221.reuse, R218, R139 ;  /* 0x000000dadde37223 */ /* 0x040fe2000001008b */
[----:B------:R-:W-:Y:S01]  /*5050*/  FFMA.FTZ R153, R221, R153, R136 ;  /* 0x00000099dd997223 */ /* 0x000fe20000010088 */
[----:B------:R-:W-:Y:S01]  /*5060*/  FMUL.FTZ R155, R155, UR13 ;  /* 0x0000000d9b9b7c20 */ /* 0x000fe20008410000 */
[----:B------:R-:W-:Y:S01]  /*5070*/  ISETP.GE.U32.AND.EX P1, PT, R223, 0x1000000, PT, P1 ;  /* 0x01000000df00780c */ /* 0x000fe20003f26110 */
[-C--:B------:R-:W-:Y:S01]  /*5080*/  FMUL.FTZ R159, R159, R156.reuse ;  /* 0x0000009c9f9f7220 */ /* 0x080fe20000410000 */
[----:B------:R-:W-:Y:S01]  /*5090*/  LOP3.LUT P3, RZ, R223, 0xff0000, RZ, 0xc0, !PT ;  /* 0x00ff0000dfff7812 */ /* 0x000fe2000786c0ff */
[-C--:B------:R-:W-:Y:S01]  /*50a0*/  FMUL.FTZ R229, R229, R156.reuse ;  /* 0x0000009ce5e57220 */ /* 0x080fe20000410000 */
[-C--:B------:R-:W-:Y:S01]  /*50b0*/  FMUL.FTZ R163, R163, R156.reuse ;  /* 0x0000009ca3a37220 */ /* 0x080fe20000410000 */
[-C--:B------:R-:W-:Y:S01]  /*50c0*/  FMUL.FTZ R227, R227, R156.reuse ;  /* 0x0000009ce3e37220 */ /* 0x080fe20000410000 */
[----:B------:R-:W-:Y:S01]  /*50d0*/  FMUL.FTZ R153, R153, R156 ;  /* 0x0000009c99997220 */ /* 0x000fe20000410000 */
[----:B------:R-:W-:Y:S01]  /*50e0*/  FSEL R152, R152, RZ, P1 ;  /* 0x000000ff98987208 */ /* 0x000fe20000800000 */
[----:B------:R-:W-:Y:S01]  /*50f0*/  FMUL.FTZ R159, R159, UR13 ;  /* 0x0000000d9f9f7c20 */ /* 0x000fe20008410000 */
[----:B------:R-:W-:Y:S01]  /*5100*/  FSEL R155, R155, RZ, P3 ;  /* 0x000000ff9b9b7208 */ /* 0x000fe20001800000 */
[----:B------:R-:W-:Y:S01]  /*5110*/  FMUL.FTZ R229, R229, UR13 ;  /* 0x0000000de5e57c20 */ /* 0x000fe20008410000 */
[----:B------:R-:W-:Y:S01]  /*5120*/  LOP3.LUT P1, RZ, R222, 0xff00, RZ, 0xc0, !PT ;  /* 0x0000ff00deff7812 */ /* 0x000fe2000782c0ff */
[----:B------:R-:W-:Y:S01]  /*5130*/  FMUL.FTZ R163, R163, UR13 ;  /* 0x0000000da3a37c20 */ /* 0x000fe20008410000 */
[----:B------:R-:W-:Y:S01]  /*5140*/  FMUL.FTZ R227, R227, UR13 ;  /* 0x0000000de3e37c20 */ /* 0x000fe20008410000 */
        /* <DEDUP_REMOVED lines=17> */
.L_x_6137:
[----:B------:R-:W-:Y:S05]  /*5260*/  BSYNC.RECONVERGENT B2 ;  /* 0x0000000000027941 */ /* 0x000fea0003800200 */
.L_x_6136:
[----:B------:R-:W-:Y:S05]  /*5270*/  @!P2 BRA `(.L_x_6128) ;  /* 0x000000140078a947 */ /* 0x000fea0003800000 */
[-CC-:B------:R-:W-:Y:S01]  /*5280*/  FFMA.FTZ R218, R178, R157.reuse, R158.reuse ;  /* 0x0000009db2da7223 */ /* 0x180fe2000001009e */
[-CC-:B-123--:R-:W-:Y:S01]  /*5290*/  FFMA.FTZ R161, R179, R157.reuse, R158.reuse ;  /* 0x0000009db3a17223 */ /* 0x18efe2000001009e */
[----:B------:R-:W1:Y:S01]  /*52a0*/  LDC.64 R152, c[0x0][0x468] ;  /* 0x00011a00ff987b82 */ /* 0x000e620000000a00 */
[-CC-:B0-----:R-:W-:Y:S01]  /*52b0*/  FFMA.FTZ R159, R175, R157.reuse, R158.reuse ;  /* 0x0000009daf9f7223 */ /* 0x181fe2000001009e */
        /* <DEDUP_REMOVED lines=11> */
[----:B------:R-:W-:Y:S01]  /*5370*/  FADD.FTZ R154, R169, -R154 ;  /* 0x8000009aa99a7221 */ /* 0x000fe20000010000 */
[C---:B------:R-:W-:Y:S01]  /*5380*/  FFMA.FTZ R229, R221.reuse, R218, R151 ;  /* 0x000000dadde57223 */ /* 0x040fe20000010097 */
[C---:B------:R-:W-:Y:S01]  /*5390*/  FFMA.FTZ R227, R221.reuse, R161, R150 ;  /* 0x000000a1dde37223 */ /* 0x040fe20000010096 */
[----:B------:R-:W-:Y:S01]  /*53a0*/  FADD.FTZ R235, R166, -R157 ;  /* 0x8000009da6eb7221 */ /* 0x000fe20000010000 */
[C---:B------:R-:W-:Y:S01]  /*53b0*/  FFMA.FTZ R161, R221.reuse, R159, R148 ;  /* 0x0000009fdda17223 */ /* 0x040fe20000010094 */
[C---:B------:R-:W-:Y:S01]  /*53c0*/  FFMA.FTZ R157, R221.reuse, R155, R146 ;  /* 0x0000009bdd9d7223 */ /* 0x040fe20000010092 */
[C---:B------:R-:W-:Y:S01]  /*53d0*/  FFMA.FTZ R163, R221.reuse, R162, R149 ;  /* 0x000000a2dda37223 */ /* 0x040fe20000010095 */
[C---:B------:R-:W-:Y:S01]  /*53e0*/  FFMA.FTZ R159, R221.reuse, R160, R147 ;  /* 0x000000a0dd9f7223 */ /* 0x040fe20000010093 */
[----:B------:R-:W-:Y:S01]  /*53f0*/  FFMA.FTZ R155, R221, R154, R145 ;  /* 0x0000009add9b7223 */ /* 0x000fe20000010091 */
[-C--:B------:R-:W-:Y:S01]  /*5400*/  FMUL.FTZ R229, R229, R156.reuse ;  /* 0x0000009ce5e57220 */ /* 0x080fe20000410000 */
[-C--:B------:R-:W-:Y:S01]  /*5410*/  FMUL.FTZ R227, R227, R156.reuse ;  /* 0x0000009ce3e37220 */ /* 0x080fe20000410000 */
[----:B------:R-:W-:Y:S01]  /*5420*/  FFMA.FTZ R221, R221, R235, R144 ;  /* 0x000000ebdddd7223 */ /* 0x000fe20000010090 */
        /* <DEDUP_REMOVED lines=21> */
[----:B-1----:R-:W-:Y:S01]  /*5580*/  IMAD.WIDE.U32 R156, R22, 0x10, R152 ;  /* 0x00000010169c7825 */ /* 0x002fe200078e0098 */
        /* <DEDUP_REMOVED lines=16> */
.L_x_6131:
[----:B------:R-:W-:Y:S04]  /*5690*/  BSSY.RECONVERGENT B2, `(.L_x_6138) ;  /* 0x0000047000027945 */ /* 0x000fe80003800200 */
[----:B------:R-:W-:Y:S05]  /*56a0*/  @!P5 BRA `(.L_x_6139) ;  /* 0x000000040014d947 */ /* 0x000fea0003800000 */
[-CC-:B------:R-:W-:Y:S01]  /*56b0*/  FFMA.FTZ R64, R219, R157.reuse, R158.reuse ;  /* 0x0000009ddb407223 */ /* 0x180fe2000001009e */
[-CC-:B------:R-:W-:Y:S01]  /*56c0*/  FFMA.FTZ R65, R216, R157.reuse, R158.reuse ;  /* 0x0000009dd8417223 */ /* 0x180fe2000001009e */
[----:B------:R-:W-:Y:S01]  /*56d0*/  FFMA.FTZ R124, R215, R157, R158 ;  /* 0x0000009dd77c7223 */ /* 0x000fe2000001009e */
[----:B------:R-:W-:Y:S01]  /*56e0*/  LOP3.LUT P5, RZ, R232, 0xff, RZ, 0xc0, !PT ;  /* 0x000000ffe8ff7812 */ /* 0x000fe200078ac0ff */
[----:B------:R-:W-:Y:S01]  /*56f0*/  FADD.FTZ R64, R217, -R64 ;  /* 0x80000040d9407221 */ /* 0x000fe20000010000 */
[----:B------:R-:W-:Y:S01]  /*5700*/  FADD.FTZ R66, R214, -R65 ;  /* 0x80000041d6427221 */ /* 0x000fe20000010000 */
[----:B------:R-:W-:Y:S01]  /*5710*/  FADD.FTZ R67, R213, -R124 ;  /* 0x8000007cd5437221 */ /* 0x000fe20000010000 */
[C---:B------:R-:W-:Y:S01]  /*5720*/  LOP3.LUT P1, RZ, R232.reuse, 0xff00, RZ, 0xc0, !PT ;  /* 0x0000ff00e8ff7812 */ /* 0x040fe2000782c0ff */
[C---:B------:R-:W-:Y:S01]  /*5730*/  FFMA.FTZ R64, R221.reuse, R64, R116 ;  /* 0x00000040dd407223 */ /* 0x040fe20000010074 */
[C---:B------:R-:W-:Y:S01]  /*5740*/  FFMA.FTZ R65, R221.reuse, R66, R117 ;  /* 0x00000042dd417223 */ /* 0x040fe20000010075 */
[----:B------:R-:W-:Y:S01]  /*5750*/  FFMA.FTZ R66, R221, R67, R118 ;  /* 0x00000043dd427223 */ /* 0x000fe20000010076 */
        /* <DEDUP_REMOVED lines=13> */
[----:B------:R-:W-:Y:S01]  /*5830*/  FFMA.FTZ R155, R204, R157, R158 ;  /* 0x0000009dcc9b7223 */ /* 0x000fe2000001009e */
[----:B------:R-:W-:Y:S01]  /*5840*/  FSEL R154, R125, RZ, P6 ;  /* 0x000000ff7d9a7208 */ /* 0x000fe20003000000 */
[----:B------:R-:W-:Y:S01]  /*5850*/  FADD.FTZ R124, R210, -R67 ;  /* 0x80000043d27c7221 */ /* 0x000fe20000010000 */
[----:B------:R-:W-:Y:S01]  /*5860*/  FADD.FTZ R125, R209, -R126 ;  /* 0x8000007ed17d7221 */ /* 0x000fe20000010000 */
[----:B------:R-:W1:Y:S01]  /*5870*/  LDC.64 R162, c[0x0][0x478] ;  /* 0x00011e00ffa27b82 */ /* 0x000e620000000a00 */
[----:B------:R-:W-:Y:S01]  /*5880*/  FADD.FTZ R126, R206, -R127 ;  /* 0x8000007fce7e7221 */ /* 0x000fe20000010000 */
[C---:B------:R-:W-:Y:S01]  /*5890*/  FFMA.FTZ R67, R221.reuse, R124, R119 ;  /* 0x0000007cdd437223 */ /* 0x040fe20000010077 */
[----:B------:R-:W-:Y:S01]  /*58a0*/  FFMA.FTZ R124, R221, R125, R120 ;  /* 0x0000007ddd7c7223 */ /* 0x000fe20000010078 */
[----:B------:R-:W-:Y:S01]  /*58b0*/  FADD.FTZ R127, R205, -R218 ;  /* 0x800000dacd7f7221 */ /* 0x000fe20000010000 */
[----:B------:R-:W-:Y:S01]  /*58c0*/  FADD.FTZ R218, R202, -R155 ;  /* 0x8000009bcada7221 */ /* 0x000fe20000010000 */
[-C--:B------:R-:W-:Y:S01]  /*58d0*/  FMUL.FTZ R125, R67, R156.reuse ;  /* 0x0000009c437d7220 */ /* 0x080fe20000410000 */
[----:B0-----:R-:W-:Y:S01]  /*58e0*/  FMUL.FTZ R159, R124, R156 ;  /* 0x0000009c7c9f7220 */ /* 0x001fe20000410000 */
[----:B------:R-:W0:Y:S01]  /*58f0*/  LDC.64 R160, c[0x0][0x468] ;  /* 0x00011a00ffa07b82 */ /* 0x000e220000000a00 */
[----:B------:R-:W-:Y:S01]  /*5900*/  LOP3.LUT P1, RZ, R233, 0xff, RZ, 0xc0, !PT ;  /* 0x000000ffe9ff7812 */ /* 0x000fe2000782c0ff */
[----:B------:R-:W-:Y:S01]  /*5910*/  FMUL.FTZ R155, R125, UR13 ;  /* 0x0000000d7d9b7c20 */ /* 0x000fe20008410000 */
[C---:B------:R-:W-:Y:S01]  /*5920*/  FFMA.FTZ R125, R221.reuse, R126, R121 ;  /* 0x0000007edd7d7223 */ /* 0x040fe20000010079 */
[----:B------:R-:W-:Y:S01]  /*5930*/  FFMA.FTZ R126, R221, R127, R122 ;  /* 0x0000007fdd7e7223 */ /* 0x000fe2000001007a */
[----:B------:R-:W-:Y:S01]  /*5940*/  FMUL.FTZ R159, R159, UR13 ;  /* 0x0000000d9f9f7c20 */ /* 0x000fe20008410000 */
[----:B------:R-:W-:Y:S01]  /*5950*/  FFMA.FTZ R127, R221, R218, R123 ;  /* 0x000000dadd7f7223 */ /* 0x000fe2000001007b */
        /* <DEDUP_REMOVED lines=10> */
[C---:B------:R-:W-:Y:S01]  /*5a00*/  LOP3.LUT P6, RZ, R233.reuse, 0xff00, RZ, 0xc0, !PT ;  /* 0x0000ff00e9ff7812 */ /* 0x040fe200078cc0ff */
[----:B-1----:R-:W-:Y:S01]  /*5a10*/  IMAD.WIDE.U32 R162, R22, 0x20, R162 ;  /* 0x0000002016a27825 */ /* 0x002fe200078e00a2 */
[----:B------:R-:W-:-:S02]  /*5a20*/  LOP3.LUT P5, RZ, R233, 0xff0000, RZ, 0xc0, !PT ;  /* 0x00ff0000e9ff7812 */ /* 0x000fc400078ac0ff */
[----:B------:R-:W-:Y:S02]  /*5a30*/  ISETP.GE.U32.AND.EX P1, PT, R233, 0x1000000, PT, P1 ;  /* 0x01000000e900780c */ /* 0x000fe40003f26110 */
[----:B------:R-:W-:Y:S01]  /*5a40*/  FSEL R218, R218, RZ, P6 ;  /* 0x000000ffdada7208 */ /* 0x000fe20003000000 */
[----:B0-----:R-:W-:Y:S01]  /*5a50*/  IMAD.WIDE.U32 R160, R22, 0x10, R160 ;  /* 0x0000001016a07825 */ /* 0x001fe200078e00a0 */
[----:B------:R-:W-:Y:S01]  /*5a60*/  FSEL R220, R220, RZ, P5 ;  /* 0x000000ffdcdc7208 */ /* 0x000fe20002800000 */
[----:B------:R1:W-:Y:S01]  /*5a70*/  STG.E.128 desc[UR6][R162.64], R64 ;  /* 0x00000040a2007986 */ /* 0x0003e2000c101d06 */
[----:B------:R-:W-:Y:S02]  /*5a80*/  FSEL R227, R226, RZ, P1 ;  /* 0x000000ffe2e37208 */ /* 0x000fe40000800000 */
[----:B------:R-:W-:Y:S01]  /*5a90*/  F2FP.BF16.F32.PACK_AB R152, R153, R152 ;  /* 0x000000989998723e */ /* 0x000fe200000010ff */
[----:B------:R1:W-:Y:S01]  /*5aa0*/  STG.E.128 desc[UR6][R162.64+0x10], R124 ;  /* 0x0000107ca2007986 */ /* 0x0003e2000c101d06 */
[----:B------:R-:W-:-:S02]  /*5ab0*/  F2FP.BF16.F32.PACK_AB R153, R155, R154 ;  /* 0x0000009a9b99723e */ /* 0x000fc400000010ff */
[----:B------:R-:W-:Y:S02]  /*5ac0*/  F2FP.BF16.F32.PACK_AB R154, R218, R159 ;  /* 0x0000009fda9a723e */ /* 0x000fe400000010ff */
[----:B------:R-:W-:Y:S02]  /*5ad0*/  F2FP.BF16.F32.PACK_AB R155, R227, R220 ;  /* 0x000000dce39b723e */ /* 0x000fe400000010ff */
[----:B------:R-:W-:-:S03]  /*5ae0*/  IADD3 R22, PT, PT, R22, 0x20, RZ ;  /* 0x0000002016167810 */ /* 0x000fc60007ffe0ff */
[----:B------:R1:W-:Y:S04]  /*5af0*/  STG.E.128 desc[UR6][R160.64], R152 ;  /* 0x00000098a0007986 */ /* 0x0003e8000c101d06 */
.L_x_6139:
[----:B------:R-:W-:Y:S05]  /*5b00*/  BSYNC.RECONVERGENT B2 ;  /* 0x0000000000027941 */ /* 0x000fea0003800200 */
.L_x_6138:
[----:B------:R-:W-:Y:S04]  /*5b10*/  BSSY.RECONVERGENT B2, `(.L_x_6140) ;  /* 0x0000047000027945 */ /* 0x000fe80003800200 */
[----:B------:R-:W-:Y:S05]  /*5b20*/  @!P4 BRA `(.L_x_6141) ;  /* 0x000000040014c947 */ /* 0x000fea0003800000 */
[-CC-:B-1----:R-:W-:Y:S01]  /*5b30*/  FFMA.FTZ R64, R203, R157.reuse, R158.reuse ;  /* 0x0000009dcb407223 */ /* 0x182fe2000001009e */
[-CC-:B------:R-:W-:Y:S01]  /*5b40*/  FFMA.FTZ R65, R200, R157.reuse, R158.reuse ;  /* 0x0000009dc8417223 */ /* 0x180fe2000001009e */
[-CC-:B------:R-:W-:Y:S01]  /*5b50*/  FFMA.FTZ R124, R199, R157.reuse, R158.reuse ;  /* 0x0000009dc77c7223 */ /* 0x180fe2000001009e */
[-C--:B------:R-:W-:Y:S01]  /*5b60*/  FFMA.FTZ R125, R196, R157.reuse, R158 ;  /* 0x0000009dc47d7223 */ /* 0x080fe2000001009e */
[----:B------:R-:W-:Y:S01]  /*5b70*/  FADD.FTZ R64, R201, -R64 ;  /* 0x80000040c9407221 */ /* 0x000fe20000010000 */
[----:B------:R-:W-:Y:S01]  /*5b80*/  FADD.FTZ R66, R198, -R65 ;  /* 0x80000041c6427221 */ /* 0x000fe20000010000 */
[----:B------:R-:W-:Y:S01]  /*5b90*/  FADD.FTZ R126, R197, -R124 ;  /* 0x8000007cc57e7221 */ /* 0x000fe20000010000 */
[----:B------:R-:W-:Y:S01]  /*5ba0*/  FADD.FTZ R152, R194, -R125 ;  /* 0x8000007dc2987221 */ /* 0x000fe20000010000 */
[C---:B------:R-:W-:Y:S01]  /*5bb0*/  FFMA.FTZ R64, R221.reuse, R64, R36 ;  /* 0x00000040dd407223 */ /* 0x040fe20000010024 */
[----:B------:R-:W-:Y:S01]  /*5bc0*/  FFMA.FTZ R65, R221, R66, R37 ;  /* 0x00000042dd417223 */ /* 0x000fe20000010025 */
[----:B------:R-:W-:Y:S01]  /*5bd0*/  LOP3.LUT P1, RZ, R230, 0xff, RZ, 0xc0, !PT ;  /* 0x000000ffe6ff7812 */ /* 0x000fe2000782c0ff */
[-CC-:B------:R-:W-:Y:S01]  /*5be0*/  FFMA.FTZ R218, R191, R157.reuse, R158.reuse ;  /* 0x0000009dbfda7223 */ /* 0x180fe2000001009e */
[-C--:B------:R-:W-:Y:S01]  /*5bf0*/  FMUL.FTZ R66, R64, R156.reuse ;  /* 0x0000009c40427220 */ /* 0x080fe20000410000 */
[----:B------:R-:W-:Y:S01]  /*5c00*/  FMUL.FTZ R67, R65, R156 ;  /* 0x0000009c41437220 */ /* 0x000fe20000410000 */
[----:B------:R-:W-:Y:S01]  /*5c10*/  LOP3.LUT P4, RZ, R230, 0xff00, RZ, 0xc0, !PT ;  /* 0x0000ff00e6ff7812 */ /* 0x000fe2000788c0ff */
[-C--:B------:R-:W-:Y:S01]  /*5c20*/  FFMA.FTZ R155, R188, R157.reuse, R158 ;  /* 0x0000009dbc9b7223 */ /* 0x080fe2000001009e */
[----:B------:R-:W-:Y:S01]  /*5c30*/  FMUL.FTZ R124, R66, UR13 ;  /* 0x0000000d427c7c20 */ /* 0x000fe20008410000 */
[----:B------:R-:W-:Y:S01]  /*5c40*/  FMUL.FTZ R125, R67, UR13 ;  /* 0x0000000d437d7c20 */ /* 0x000fe20008410000 */
[C---:B------:R-:W-:Y:S01]  /*5c50*/  FFMA.FTZ R66, R221.reuse, R126, R38 ;  /* 0x0000007edd427223 */ /* 0x040fe20000010026 */
[----:B------:R-:W-:Y:S01]  /*5c60*/  FFMA.FTZ R67, R221, R152, R39 ;  /* 0x00000098dd437223 */ /* 0x000fe20000010027 */
[----:B------:R-:W1:Y:S01]  /*5c70*/  LDC.64 R162, c[0x0][0x478] ;  /* 0x00011e00ffa27b82 */ /* 0x000e620000000a00 */
[----:B------:R-:W-:Y:S01]  /*5c80*/  FSEL R124, R124, RZ, P1 ;  /* 0x000000ff7c7c7208 */ /* 0x000fe20000800000 */
[-C--:B------:R-:W-:Y:S01]  /*5c90*/  FMUL.FTZ R126, R66, R156.reuse ;  /* 0x0000009c427e7220 */ /* 0x080fe20000410000 */
[----:B------:R-:W-:Y:S01]  /*5ca0*/  FSEL R125, R125, RZ, P4 ;  /* 0x000000ff7d7d7208 */ /* 0x000fe20002000000 */
[----:B------:R-:W-:Y:S01]  /*5cb0*/  FMUL.FTZ R127, R67, R156 ;  /* 0x0000009c437f7220 */ /* 0x000fe20000410000 */
[----:B------:R-:W-:Y:S01]  /*5cc0*/  LOP3.LUT P4, RZ, R230, 0xff0000, RZ, 0xc0, !PT ;  /* 0x00ff0000e6ff7812 */ /* 0x000fe2000788c0ff */
[----:B------:R-:W-:Y:S01]  /*5cd0*/  FMUL.FTZ R126, R126, UR13 ;  /* 0x0000000d7e7e7c20 */ /* 0x000fe20008410000 */
[----:B------:R-:W-:Y:S01]  /*5ce0*/  F2FP.BF16.F32.PACK_AB R152, R125, R124 ;  /* 0x0000007c7d98723e */ /* 0x000fe200000010ff */
[----:B------:R-:W-:Y:S01]  /*5cf0*/  FMUL.FTZ R127, R127, UR13 ;  /* 0x0000000d7f7f7c20 */ /* 0x000fe20008410000 */
[----:B------:R-:W-:Y:S01]  /*5d00*/  LOP3.LUT P1, RZ, R230, 0xff000000, RZ, 0xc0, !PT ;  /* 0xff000000e6ff7812 */ /* 0x000fe2000782c0ff */
[-CC-:B------:R-:W-:Y:S01]  /*5d10*/  FFMA.FTZ R125, R192, R157.reuse, R158.reuse ;  /* 0x0000009dc07d7223 */ /* 0x180fe2000001009e */
[----:B------:R-:W-:Y:S01]  /*5d20*/  FFMA.FTZ R124, R195, R157, R158 ;  /* 0x0000009dc37c7223 */ /* 0x000fe2000001009e */
[----:B------:R-:W-:Y:S01]  /*5d30*/  FSEL R153, R126, RZ, P4 ;  /* 0x000000ff7e997208 */ /* 0x000fe20002000000 */
[----:B0-----:R-:W0:Y:S01]  /*5d40*/  LDC.64 R160, c[0x0][0x468] ;  /* 0x00011a00ffa07b82 */ /* 0x001e220000000a00 */
[----:B------:R-:W-:Y:S01]  /*5d50*/  FSEL R154, R127, RZ, P1 ;  /* 0x000000ff7f9a7208 */ /* 0x000fe20000800000 */
[----:B------:R-:W-:Y:S01]  /*5d60*/  FADD.FTZ R126, R190, -R125 ;  /* 0x8000007dbe7e7221 */ /* 0x000fe20000010000 */
[----:B------:R-:W-:Y:S01]  /*5d70*/  FADD.FTZ R124, R193, -R124 ;  /* 0x8000007cc17c7221 */ /* 0x000fe20000010000 */
        /* <DEDUP_REMOVED lines=9> */
[----:B------:R-:W-:Y:S01]  /*5e10*/  FMUL.FTZ R226, R127, R156 ;  /* 0x0000009c7fe27220 */ /* 0x000fe20000410000 */
[----:B------:R-:W-:Y:S01]  /*5e20*/  ISETP.GE.U32.AND P1, PT, R230, RZ, PT ;  /* 0x000000ffe600720c */ /* 0x000fe20003f26070 */
[----:B------:R-:W-:Y:S01]  /*5e30*/  FMUL.FTZ R155, R155, UR13 ;  /* 0x0000000d9b9b7c20 */ /* 0x000fe20008410000 */
[----:B------:R-:W-:Y:S01]  /*5e40*/  FMUL.FTZ R159, R159, UR13 ;  /* 0x0000000d9f9f7c20 */ /* 0x000fe20008410000 */
[C---:B------:R-:W-:Y:S01]  /*5e50*/  LOP3.LUT P6, RZ, R231.reuse, 0xff, RZ, 0xc0, !PT ;  /* 0x000000ffe7ff7812 */ /* 0x040fe200078cc0ff */
[----:B------:R-:W-:Y:S01]  /*5e60*/  FMUL.FTZ R220, R218, UR13 ;  /* 0x0000000ddadc7c20 */ /* 0x000fe20008410000 */
[C---:B------:R-:W-:Y:S01]  /*5e70*/  LOP3.LUT P5, RZ, R231.reuse, 0xff00, RZ, 0xc0, !PT ;  /* 0x0000ff00e7ff7812 */ /* 0x040fe200078ac0ff */
[----:B------:R-:W-:Y:S01]  /*5e80*/  FMUL.FTZ R226, R226, UR13 ;  /* 0x0000000de2e27c20 */ /* 0x000fe20008410000 */
[C---:B------:R-:W-:Y:S01]  /*5e90*/  LOP3.LUT P4, RZ, R231.reuse, 0xff0000, RZ, 0xc0, !PT ;  /* 0x00ff0000e7ff7812 */ /* 0x040fe2000788c0ff */
[----:B-1----:R-:W-:Y:S01]  /*5ea0*/  IMAD.WIDE.U32 R162, R22, 0x20, R162 ;  /* 0x0000002016a27825 */ /* 0x002fe200078e00a2 */
[----:B------:R-:W-:-:S02]  /*5eb0*/  ISETP.GE.U32.AND.EX P1, PT, R231, 0x1000000, PT, P1 ;  /* 0x01000000e700780c */ /* 0x000fc40003f26110 */
[----:B------:R-:W-:Y:S01]  /*5ec0*/  FSEL R155, R155, RZ, P6 ;  /* 0x000000ff9b9b7208 */ /* 0x000fe20003000000 */
[----:B0-----:R-:W-:Y:S01]  /*5ed0*/  IMAD.WIDE.U32 R160, R22, 0x10, R160 ;  /* 0x0000001016a07825 */ /* 0x001fe200078e00a0 */
[----:B------:R-:W-:Y:S01]  /*5ee0*/  FSEL R218, R159, RZ, P5 ;  /* 0x000000ff9fda7208 */ /* 0x000fe20002800000 */
[----:B------:R2:W-:Y:S01]  /*5ef0*/  STG.E.128 desc[UR6][R162.64], R64 ;  /* 0x00000040a2007986 */ /* 0x0005e2000c101d06 */
[----:B------:R-:W-:Y:S02]  /*5f00*/  FSEL R220, R220, RZ, P4 ;  /* 0x000000ffdcdc7208 */ /* 0x000fe40002000000 */
[----:B------:R-:W-:Y:S01]  /*5f10*/  FSEL R159, R226, RZ, P1 ;  /* 0x000000ffe29f7208 */ /* 0x000fe20000800000 */
[----:B------:R2:W-:Y:S01]  /*5f20*/  STG.E.128 desc[UR6][R162.64+0x10], R124 ;  /* 0x0000107ca2007986 */ /* 0x0005e2000c101d06 */
[----:B------:R-:W-:Y:S02]  /*5f30*/  F2FP.BF16.F32.PACK_AB R153, R154, R153 ;  /* 0x000000999a99723e */ /* 0x000fe400000010ff */
[----:B------:R-:W-:-:S02]  /*5f40*/  F2FP.BF16.F32.PACK_AB R154, R218, R155 ;  /* 0x0000009bda9a723e */ /* 0x000fc400000010ff */
[----:B------:R-:W-:Y:S02]  /*5f50*/  F2FP.BF16.F32.PACK_AB R155, R159, R220 ;  /* 0x000000dc9f9b723e */ /* 0x000fe400000010ff */
[----:B------:R-:W-:-:S03]  /*5f60*/  IADD3 R22, PT, PT, R22, 0x20, RZ ;  /* 0x0000002016167810 */ /* 0x000fc60007ffe0ff */
[----:B------:R2:W-:Y:S04]  /*5f70*/  STG.E.128 desc[UR6][R160.64], R152 ;  /* 0x00000098a0007986 */ /* 0x0005e8000c101d06 */
.L_x_6141:
[----:B------:R-:W-:Y:S05]  /*5f80*/  BSYNC.RECONVERGENT B2 ;  /* 0x0000000000027941 */ /* 0x000fea0003800200 */
.L_x_6140:
        /* <DEDUP_REMOVED lines=8> */
[----:B------:R-:W-:Y:S01]  /*6010*/  LOP3.LUT P3, RZ, R222, 0xff00, RZ, 0xc0, !PT ;  /* 0x0000ff00deff7812 */ /* 0x000fe2000786c0ff */
[----:B------:R-:W-:Y:S01]  /*6020*/  FFMA.FTZ R126, R24, R157, R158 ;  /* 0x0000009d187e7223 */ /* 0x000fe2000001009e */
[C---:B------:R-:W-:Y:S01]  /*6030*/  FFMA.FTZ R64, R221.reuse, R65, R136 ;  /* 0x00000041dd407223 */ /* 0x040fe20000010088 */
[----:B------:R-:W-:Y:S01]  /*6040*/  FFMA.FTZ R65, R221, R66, R137 ;  /* 0x00000042dd417223 */ /* 0x000fe20000010089 */
[----:B------:R-:W-:Y:S01]  /*6050*/  FADD.FTZ R66, R182, -R67 ;  /* 0x80000043b6427221 */ /* 0x000fe20000010000 */
[-C--:B------:R-:W-:Y:S01]  /*6060*/  FFMA.FTZ R154, R31, R157.reuse, R158 ;  /* 0x0000009d1f9a7223 */ /* 0x080fe2000001009e */
[-C--:B------:R-:W-:Y:S01]  /*6070*/  FMUL.FTZ R67, R64, R156.reuse ;  /* 0x0000009c40437220 */ /* 0x080fe20000410000 */
[----:B------:R-:W-:Y:S01]  /*6080*/  FMUL.FTZ R124, R65, R156 ;  /* 0x0000009c417c7220 */ /* 0x000fe20000410000 */
[----:B------:R-:W-:Y:S01]  /*6090*/  FFMA.FTZ R66, R221, R66, R138 ;  /* 0x00000042dd427223 */ /* 0x000fe2000001008a */
[----:B------:R-:W-:Y:S01]  /*60a0*/  FFMA.FTZ R218, R30, R157, R158 ;  /* 0x0000009d1eda7223 */ /* 0x000fe2000001009e */
[----:B------:R-:W-:Y:S01]  /*60b0*/  FMUL.FTZ R67, R67, UR13 ;  /* 0x0000000d43437c20 */ /* 0x000fe20008410000 */
[----:B------:R-:W-:Y:S01]  /*60c0*/  FMUL.FTZ R124, R124, UR13 ;  /* 0x0000000d7c7c7c20 */ /* 0x000fe20008410000 */
[----:B------:R-:W-:Y:S01]  /*60d0*/  FMUL.FTZ R125, R66, R156 ;  /* 0x0000009c427d7220 */ /* 0x000fe20000410000 */
[----:B------:R-:W1:Y:S01]  /*60e0*/  LDC.64 R162, c[0x0][0x478] ;  /* 0x00011e00ffa27b82 */ /* 0x000e620000000a00 */
[----:B------:R-:W-:Y:S01]  /*60f0*/  FADD.FTZ R126, R183, -R126 ;  /* 0x8000007eb77e7221 */ /* 0x000fe20000010000 */
[----:B------:R-:W-:Y:S01]  /*6100*/  FSEL R67, R67, RZ, P1 ;  /* 0x000000ff43437208 */ /* 0x000fe20000800000 */
[----:B------:R-:W-:Y:S01]  /*6110*/  FMUL.FTZ R125, R125, UR13 ;  /* 0x0000000d7d7d7c20 */ /* 0x000fe20008410000 */
[----:B------:R-:W-:Y:S01]  /*6120*/  FSEL R124, R124, RZ, P3 ;  /* 0x000000ff7c7c7208 */ /* 0x000fe20001800000 */
[----:B------:R-:W-:Y:S01]  /*6130*/  FADD.FTZ R127, R29, -R154 ;  /* 0x8000009a1d7f7221 */ /* 0x000fe20000010000 */
[----:B------:R-:W-:Y:S01]  /*6140*/  LOP3.LUT P1, RZ, R222, 0xff0000, RZ, 0xc0, !PT ;  /* 0x00ff0000deff7812 */ /* 0x000fe2000782c0ff */
[----:B------:R-:W-:Y:S01]  /*6150*/  FADD.FTZ R218, R165, -R218 ;  /* 0x800000daa5da7221 */ /* 0x000fe20000010000 */
[----:B------:R-:W-:Y:S01]  /*6160*/  F2FP.BF16.F32.PACK_AB R152, R124, R67 ;  /* 0x000000437c98723e */ /* 0x000fe200000010ff */
[-CC-:B------:R-:W-:Y:S01]  /*6170*/  FFMA.FTZ R124, R26, R157.reuse, R158.reuse ;  /* 0x0000009d1a7c7223 */ /* 0x180fe2000001009e */
[----:B------:R-:W-:Y:S01]  /*6180*/  FFMA.FTZ R67, R23, R157, R158 ;  /* 0x0000009d17437223 */ /* 0x000fe2000001009e */
[----:B------:R-:W-:Y:S01]  /*6190*/  FSEL R153, R125, RZ, P1 ;  /* 0x000000ff7d997208 */ /* 0x000fe20000800000 */
[----:B0-----:R-:W0:Y:S01]  /*61a0*/  LDC.64 R160, c[0x0][0x468] ;  /* 0x00011a00ffa07b82 */ /* 0x001e220000000a00 */
[----:B------:R-:W-:Y:S01]  /*61b0*/  FADD.FTZ R124, R185, -R124 ;  /* 0x8000007cb97c7221 */ /* 0x000fe20000010000 */
[----:B------:R-:W-:Y:S01]  /*61c0*/  FADD.FTZ R125, R180, -R67 ;  /* 0x80000043b47d7221 */ /* 0x000fe20000010000 */
[----:B------:R-:W-:-:S02]  /*61d0*/  ISETP.GE.U32.AND P1, PT, R222, RZ, PT ;  /* 0x000000ffde00720c */ /* 0x000fc40003f26070 */
        /* <DEDUP_REMOVED lines=28> */
[----:B------:R-:W-:Y:S02]  /*63a0*/  FSEL R159, R226, RZ, P1 ;  /* 0x000000ffe29f7208 */ /* 0x000fe40000800000 */
[----:B------:R-:W-:-:S02]  /*63b0*/  F2FP.BF16.F32.PACK_AB R153, R154, R153 ;  /* 0x000000999a99723e */ /* 0x000fc400000010ff */
[----:B------:R-:W-:Y:S02]  /*63c0*/  F2FP.BF16.F32.PACK_AB R154, R218, R155 ;  /* 0x0000009bda9a723e */ /* 0x000fe400000010ff */
[----:B------:R-:W-:Y:S02]  /*63d0*/  F2FP.BF16.F32.PACK_AB R155, R159, R220 ;  /* 0x000000dc9f9b723e */ /* 0x000fe400000010ff */
[----:B------:R-:W-:-:S03]  /*63e0*/  IADD3 R22, PT, PT, R22, 0x20, RZ ;  /* 0x0000002016167810 */ /* 0x000fc60007ffe0ff */
[----:B------:R3:W-:Y:S04]  /*63f0*/  STG.E.128 desc[UR6][R160.64], R152 ;  /* 0x00000098a0007986 */ /* 0x0007e8000c101d06 */
.L_x_6143:
[----:B------:R-:W-:Y:S05]  /*6400*/  BSYNC.RECONVERGENT B2 ;  /* 0x0000000000027941 */ /* 0x000fea0003800200 */
.L_x_6142:
[----:B------:R-:W-:Y:S05]  /*6410*/  @!P2 BRA `(.L_x_6128) ;  /* 0x000000040010a947 */ /* 0x000fea0003800000 */
[----:B-123--:R-:W1:Y:S01]  /*6420*/  LDC.64 R64, c[0x0][0x478] ;  /* 0x00011e00ff407b82 */ /* 0x00ee620000000a00 */
[-CC-:B------:R-:W-:Y:S01]  /*6430*/  FFMA.FTZ R66, R164, R157.reuse, R158.reuse ;  /* 0x0000009da4427223 */ /* 0x180fe2000001009e */
[-CC-:B------:R-:W-:Y:S01]  /*6440*/  FFMA.FTZ R152, R178, R157.reuse, R158.reuse ;  /* 0x0000009db2987223 */ /* 0x180fe2000001009e */
[-CC-:B------:R-:W-:Y:S01]  /*6450*/  FFMA.FTZ R67, R167, R157.reuse, R158.reuse ;  /* 0x0000009da7437223 */ /* 0x180fe2000001009e */
[-C--:B------:R-:W-:Y:S01]  /*6460*/  FFMA.FTZ R125, R171, R157.reuse, R158 ;  /* 0x0000009dab7d7223 */ /* 0x080fe2000001009e */
[----:B------:R-:W-:Y:S01]  /*6470*/  FADD.FTZ R66, R169, -R66 ;  /* 0x80000042a9427221 */ /* 0x000fe20000010000 */
[-CC-:B------:R-:W-:Y:S01]  /*6480*/  FFMA.FTZ R124, R168, R157.reuse, R158.reuse ;  /* 0x0000009da87c7223 */ /* 0x180fe2000001009e */
[-CC-:B------:R-:W-:Y:S01]  /*6490*/  FFMA.FTZ R127, R175, R157.reuse, R158.reuse ;  /* 0x0000009daf7f7223 */ /* 0x180fe2000001009e */
[----:B0-----:R-:W0:Y:S01]  /*64a0*/  LDC.64 R160, c[0x0][0x468] ;  /* 0x00011a00ffa07b82 */ /* 0x001e220000000a00 */
[-CC-:B------:R-:W-:Y:S01]  /*64b0*/  FFMA.FTZ R126, R174, R157.reuse, R158.reuse ;  /* 0x0000009dae7e7223 */ /* 0x180fe2000001009e */
        /* <DEDUP_REMOVED lines=8> */
[----:B------:R-:W-:Y:S01]  /*6540*/  FADD.FTZ R157, R176, -R157 ;  /* 0x8000009db09d7221 */ /* 0x000fe20000010000 */
[C---:B------:R-:W-:Y:S01]  /*6550*/  LOP3.LUT P2, RZ, R224.reuse, 0xff00, RZ, 0xc0, !PT ;  /* 0x0000ff00e0ff7812 */ /* 0x040fe2000784c0ff */
[----:B------:R-:W-:Y:S01]  /*6560*/  FMUL.FTZ R163, R127, R156 ;  /* 0x0000009c7fa37220 */ /* 0x000fe20000410000 */
[----:B------:R-:W-:-:S02]  /*6570*/  LOP3.LUT P3, RZ, R224, 0xff, RZ, 0xc0, !PT ;  /* 0x000000ffe0ff7812 */ /* 0x000fc4000786c0ff */
[----:B------:R-:W-:Y:S01]  /*6580*/  ISETP.GE.U32.AND P1, PT, R224, RZ, PT ;  /* 0x000000ffe000720c */ /* 0x000fe20003f26070 */
[----:B-1----:R-:W-:-:S04]  /*6590*/  IMAD.WIDE.U32 R158, R22, 0x20, R64 ;  /* 0x00000020169e7825 */ /* 0x002fc800078e0040 */
[C---:B------:R-:W-:Y:S01]  /*65a0*/  FFMA.FTZ R65, R221.reuse, R66, R145 ;  /* 0x00000042dd417223 */ /* 0x040fe20000010091 */
[C---:B------:R-:W-:Y:S01]  /*65b0*/  FFMA.FTZ R64, R221.reuse, R67, R144 ;  /* 0x00000043dd407223 */ /* 0x040fe20000010090 */
[C---:B------:R-:W-:Y:S01]  /*65c0*/  FFMA.FTZ R66, R221.reuse, R125, R146 ;  /* 0x0000007ddd427223 */ /* 0x040fe20000010092 */
[----:B------:R-:W-:Y:S01]  /*65d0*/  FFMA.FTZ R67, R221, R124, R147 ;  /* 0x0000007cdd437223 */ /* 0x000fe20000010093 */
[----:B------:R-:W-:Y:S01]  /*65e0*/  FMUL.FTZ R152, R65, R156 ;  /* 0x0000009c41987220 */ /* 0x000fe20000410000 */
[C---:B------:R-:W-:Y:S01]  /*65f0*/  FFMA.FTZ R124, R221.reuse, R153, R148 ;  /* 0x00000099dd7c7223 */ /* 0x040fe20000010094 */
[----:B------:R-:W-:Y:S01]  /*6600*/  FFMA.FTZ R125, R221, R126, R149 ;  /* 0x0000007edd7d7223 */ /* 0x000fe20000010095 */
[----:B0-----:R-:W-:-:S04]  /*6610*/  IMAD.WIDE.U32 R160, R22, 0x10, R160 ;  /* 0x0000001016a07825 */ /* 0x001fc800078e00a0 */
[----:B------:R-:W-:Y:S01]  /*6620*/  FMUL.FTZ R152, R152, UR13 ;  /* 0x0000000d98987c20 */ /* 0x000fe20008410000 */
[-C--:B------:R-:W-:Y:S01]  /*6630*/  FMUL.FTZ R22, R64, R156.reuse ;  /* 0x0000009c40167220 */ /* 0x080fe20000410000 */
[----:B------:R-:W-:Y:S01]  /*6640*/  FFMA.FTZ R126, R221, R157, R150 ;  /* 0x0000009ddd7e7223 */ /* 0x000fe20000010096 */
[-C--:B------:R-:W-:Y:S01]  /*6650*/  FMUL.FTZ R154, R67, R156.reuse ;  /* 0x0000009c439a7220 */ /* 0x080fe20000410000 */
[-C--:B------:R-:W-:Y:S01]  /*6660*/  FMUL.FTZ R157, R124, R156.reuse ;  /* 0x0000009c7c9d7220 */ /* 0x080fe20000410000 */
[----:B------:R-:W-:Y:S01]  /*6670*/  FSEL R153, R152, RZ, P2 ;  /* 0x000000ff98997208 */ /* 0x000fe20001000000 */
[----:B------:R-:W-:Y:S01]  /*6680*/  FMUL.FTZ R22, R22, UR13 ;  /* 0x0000000d16167c20 */ /* 0x000fe20008410000 */
[-C--:B------:R-:W-:Y:S01]  /*6690*/  FMUL.FTZ R152, R66, R156.reuse ;  /* 0x0000009c42987220 */ /* 0x080fe20000410000 */
[-C--:B------:R-:W-:Y:S01]  /*66a0*/  FMUL.FTZ R162, R125, R156.reuse ;  /* 0x0000009c7da27220 */ /* 0x080fe20000410000 */
[----:B------:R-:W-:Y:S01]  /*66b0*/  FMUL.FTZ R156, R126, R156 ;  /* 0x0000009c7e9c7220 */ /* 0x000fe20000410000 */
[----:B------:R-:W-:Y:S01]  /*66c0*/  FMUL.FTZ R155, R154, UR13 ;  /* 0x0000000d9a9b7c20 */ /* 0x000fe20008410000 */
[----:B------:R-:W-:Y:S01]  /*66d0*/  FMUL.FTZ R152, R152, UR13 ;  /* 0x0000000d98987c20 */ /* 0x000fe20008410000 */
[C---:B------:R-:W-:Y:S01]  /*66e0*/  LOP3.LUT P6, RZ, R224.reuse, 0xff0000, RZ, 0xc0, !PT ;  /* 0x00ff0000e0ff7812 */ /* 0x040fe200078cc0ff */
[----:B------:R-:W-:Y:S01]  /*66f0*/  FMUL.FTZ R157, R157, UR13 ;  /* 0x0000000d9d9d7c20 */ /* 0x000fe20008410000 */
[----:B------:R-:W-:Y:S01]  /*6700*/  LOP3.LUT P5, RZ, R224, 0xff000000, RZ, 0xc0, !PT ;  /* 0xff000000e0ff7812 */ /* 0x000fe200078ac0ff */
[----:B------:R-:W-:Y:S01]  /*6710*/  FMUL.FTZ R162, R162, UR13 ;  /* 0x0000000da2a27c20 */ /* 0x000fe20008410000 */
[----:B------:R-:W-:Y:S01]  /*6720*/  FSEL R22, R22, RZ, P3 ;  /* 0x000000ff16167208 */ /* 0x000fe20001800000 */
[----:B------:R-:W-:Y:S01]  /*6730*/  FMUL.FTZ R163, R163, UR13 ;  /* 0x0000000da3a37c20 */ /* 0x000fe20008410000 */
[----:B------:R-:W-:Y:S01]  /*6740*/  FMUL.FTZ R156, R156, UR13 ;  /* 0x0000000d9c9c7c20 */ /* 0x000fe20008410000 */
[C---:B------:R-:W-:Y:S01]  /*6750*/  LOP3.LUT P4, RZ, R225.reuse, 0xff, RZ, 0xc0, !PT ;  /* 0x000000ffe1ff7812 */ /* 0x040fe2000788c0ff */
[----:B------:R0:W-:Y:S01]  /*6760*/  STG.E.128 desc[UR6][R158.64], R64 ;  /* 0x000000409e007986 */ /* 0x0001e2000c101d06 */
[----:B------:R-:W-:-:S02]  /*6770*/  LOP3.LUT P3, RZ, R225, 0xff00, RZ, 0xc0, !PT ;  /* 0x0000ff00e1ff7812 */ /* 0x000fc4000786c0ff */
[C---:B------:R-:W-:Y:S01]  /*6780*/  LOP3.LUT P2, RZ, R225.reuse, 0xff0000, RZ, 0xc0, !PT ;  /* 0x00ff0000e1ff7812 */ /* 0x040fe2000784c0ff */
[----:B------:R0:W-:Y:S01]  /*6790*/  STG.E.128 desc[UR6][R158.64+0x10], R124 ;  /* 0x0000107c9e007986 */ /* 0x0001e2000c101d06 */
[----:B------:R-:W-:Y:S02]  /*67a0*/  ISETP.GE.U32.AND.EX P1, PT, R225, 0x1000000, PT, P1 ;  /* 0x01000000e100780c */ /* 0x000fe40003f26110 */
[----:B------:R-:W-:Y:S02]  /*67b0*/  FSEL R154, R152, RZ, P6 ;  /* 0x000000ff989a7208 */ /* 0x000fe40003000000 */
        /* <DEDUP_REMOVED lines=8> */
[----:B------:R-:W-:-:S05]  /*6840*/  F2FP.BF16.F32.PACK_AB R155, R163, R156 ;  /* 0x0000009ca39b723e */ /* 0x000fca00000010ff */
[----:B------:R0:W-:Y:S02]  /*6850*/  STG.E.128 desc[UR6][R160.64], R152 ;  /* 0x00000098a0007986 */ /* 0x0001e4000c101d06 */
.L_x_6128:
[----:B------:R-:W-:Y:S05]  /*6860*/  BSYNC.RECONVERGENT B1 ;  /* 0x0000000000017941 */ /* 0x000fea0003800200 */
.L_x_6114:
[----:B01234-:R-:W0:Y:S02]  /*6870*/  LDC.64 R152, c[0x0][0x380] ;  /* 0x0000e000ff987b82 */ /* 0x01fe240000000a00 */
[----:B0-----:R-:W-:-:S04]  /*6880*/  LEA R5, R152, R5, 0x2 ;  /* 0x0000000598057211 */ /* 0x001fc800078e10ff */
[----:B------:R-:W-:-:S13]  /*6890*/  ISETP.GE.AND P1, PT, R5, R153, PT ;  /* 0x000000990500720c */ /* 0x000fda0003f26270 */
[----:B------:R-:W-:Y:S05]  /*68a0*/  @!P1 BRA `(.L_x_6144) ;  /* 0xffffff9c00d09947 */ /* 0x000fea000383ffff */
.L_x_6104:
[----:B------:R-:W-:Y:S05]  /*68b0*/  BSYNC B0 ;  /* 0x0000000000007941 */ /* 0x000fea0003800000 */
.L_x_6103:
        /* <DEDUP_REMOVED lines=254> */
.L_x_6113:
        /* <DEDUP_REMOVED lines=8> */
.L_x_6146:
[----:B------:R-:W-:Y:S05]  /*7920*/  BSYNC B1 ;  /* 0x0000000000017941 */ /* 0x000fea0003800000 */
.L_x_6145:
        /* <DEDUP_REMOVED lines=8> */
.L_x_6147:
[----:B------:R-:W-:Y:S01]  /*79b0*/  FADD.FTZ R152, R152, R227 ;  /* 0x000000e398987221 */ /* 0x000fe20000010000 */
[----:B------:R-:W-:-:S04]  /*79c0*/  HFMA2 R163, -RZ, RZ, 0, 1.1920928955078125e-07 ;  /* 0x00000002ffa37431 */ /* 0x000fc800000001ff */
[----:B------:R-:W-:Y:S02]  /*79d0*/  MOV R218, R152 ;  /* 0x0000009800da7202 */ /* 0x000fe40000000f00 */
[----:B------:R-:W-:-:S07]  /*79e0*/  MOV R153, R162 ;  /* 0x000000a200997202 */ /* 0x000fce0000000f00 */
[----:B------:R-:W-:Y:S05]  /*79f0*/  WARPSYNC.COLLECTIVE R161, `(.L_x_6148) ;  /* 0x00000000a1087348 */ /* 0x000fea0003c00000 */
[----:B------:R0:W1:Y:S02]  /*7a00*/  SHFL.BFLY P6, R162, R218, R163, R220 ;  /* 0x0c0000a3daa27389 */ /* 0x00006400000c00dc */
[----:B01----:R-:W-:Y:S05]  /*7a10*/  ENDCOLLECTIVE ;  /* 0x000000000000791b */ /* 0x003fea0003800000 */
.L_x_6148:
[----:B------:R-:W-:-:S05]  /*7a20*/  FADD.FTZ R153, R153, R226 ;  /* 0x000000e299997221 */ /* 0x000fca0000010000 */
[----:B------:R-:W-:Y:S02]  /*7a30*/  MOV R218, R153 ;  /* 0x0000009900da7202 */ /* 0x000fe40000000f00 */
[----:B------:R-:W-:-:S07]  /*7a40*/  MOV R155, R162 ;  /* 0x000000a2009b7202 */ /* 0x000fce0000000f00 */
[----:B------:R-:W-:Y:S05]  /*7a50*/  WARPSYNC.COLLECTIVE R161, `(.L_x_6149) ;  /* 0x00000000a1087348 */ /* 0x000fea0003c00000 */
[----:B------:R0:W1:Y:S02]  /*7a60*/  SHFL.BFLY P6, R162, R218, R163, R220 ;  /* 0x0c0000a3daa27389 */ /* 0x00006400000c00dc */
[----:B01----:R-:W-:Y:S05]  /*7a70*/  ENDCOLLECTIVE ;  /* 0x000000000000791b */ /* 0x003fea0003800000 */
.L_x_6149:
[----:B------:R-:W-:Y:S01]  /*7a80*/  FADD.FTZ R155, R152, R155 ;  /* 0x0000009b989b7221 */ /* 0x000fe20000010000 */
[----:B------:R-:W-:-:S04]  /*7a90*/  HFMA2 R163, -RZ, RZ, 0, 2.384185791015625e-07 ;  /* 0x00000004ffa37431 */ /* 0x000fc800000001ff */
[----:B------:R-:W-:Y:S02]  /*7aa0*/  MOV R218, R155 ;  /* 0x0000009b00da7202 */ /* 0x000fe40000000f00 */
[----:B------:R-:W-:-:S07]  /*7ab0*/  MOV R154, R162 ;  /* 0x000000a2009a7202 */ /* 0x000fce0000000f00 */
[----:B------:R-:W-:Y:S05]  /*7ac0*/  WARPSYNC.COLLECTIVE R161, `(.L_x_6150) ;  /* 0x00000000a1087348 */ /* 0x000fea0003c00000 */
[----:B------:R0:W1:Y:S02]  /*7ad0*/  SHFL.BFLY P6, R162, R218, R163, R220 ;  /* 0x0c0000a3daa27389 */ /* 0x00006400000c00dc */
[----:B01----:R-:W-:Y:S05]  /*7ae0*/  ENDCOLLECTIVE ;  /* 0x000000000000791b */ /* 0x003fea0003800000 */
.L_x_6150:
[----:B------:R-:W-:-:S05]  /*7af0*/  FADD.FTZ R154, R153, R154 ;  /* 0x0000009a999a7221 */ /* 0x000fca0000010000 */
[----:B------:R-:W-:Y:S02]  /*7b00*/  MOV R218, R154 ;  /* 0x0000009a00da7202 */ /* 0x000fe40000000f00 */
[----:B------:R-:W-:-:S07]  /*7b10*/  MOV R158, R162 ;  /* 0x000000a2009e7202 */ /* 0x000fce0000000f00 */
[----:B------:R-:W-:Y:S05]  /*7b20*/  WARPSYNC.COLLECTIVE R161, `(.L_x_6151) ;  /* 0x00000000a1087348 */ /* 0x000fea0003c00000 */
[----:B------:R0:W1:Y:S02]  /*7b30*/  SHFL.BFLY P6, R162, R218, R163, R220 ;  /* 0x0c0000a3daa27389 */ /* 0x00006400000c00dc */
[----:B01----:R-:W-:Y:S05]  /*7b40*/  ENDCOLLECTIVE ;  /* 0x000000000000791b */ /* 0x003fea0003800000 */
.L_x_6151:
[----:B------:R-:W-:Y:S01]  /*7b50*/  FADD.FTZ R158, R155, R158 ;  /* 0x0000009e9b9e7221 */ /* 0x000fe20000010000 */
[----:B------:R-:W-:-:S04]  /*7b60*/  HFMA2 R163, -RZ, RZ, 0, 4.76837158203125e-07 ;  /* 0x00000008ffa37431 */ /* 0x000fc800000001ff */
[----:B------:R-:W-:Y:S02]  /*7b70*/  MOV R218, R158 ;  /* 0x0000009e00da7202 */ /* 0x000fe40000000f00 */
[----:B------:R-:W-:-:S07]  /*7b80*/  MOV R157, R162 ;  /* 0x000000a2009d7202 */ /* 0x000fce0000000f00 */
[----:B------:R-:W-:Y:S05]  /*7b90*/  WARPSYNC.COLLECTIVE R161, `(.L_x_6152) ;  /* 0x00000000a1087348 */ /* 0x000fea0003c00000 */
[----:B------:R0:W1:Y:S02]  /*7ba0*/  SHFL.BFLY P6, R162, R218, R163, R220 ;  /* 0x0c0000a3daa27389 */ /* 0x00006400000c00dc */
[----:B01----:R-:W-:Y:S05]  /*7bb0*/  ENDCOLLECTIVE ;  /* 0x000000000000791b */ /* 0x003fea0003800000 */
.L_x_6152:
[----:B------:R-:W-:-:S05]  /*7bc0*/  FADD.FTZ R157, R154, R157 ;  /* 0x0000009d9a9d7221 */ /* 0x000fca0000010000 */
[----:B------:R-:W-:Y:S02]  /*7bd0*/  MOV R218, R157 ;  /* 0x0000009d00da7202 */ /* 0x000fe40000000f00 */
[----:B------:R-:W-:-:S07]  /*7be0*/  MOV R159, R162 ;  /* 0x000000a2009f7202 */ /* 0x000fce0000000f00 */
[----:B------:R-:W-:Y:S05]  /*7bf0*/  WARPSYNC.COLLECTIVE R161, `(.L_x_6153) ;  /* 0x00000000a1087348 */ /* 0x000fea0003c00000 */
[----:B------:R0:W1:Y:S02]  /*7c00*/  SHFL.BFLY P6, R162, R218, R163, R220 ;  /* 0x0c0000a3daa27389 */ /* 0x00006400000c00dc */
[----:B01----:R-:W-:Y:S05]  /*7c10*/  ENDCOLLECTIVE ;  /* 0x000000000000791b */ /* 0x003fea0003800000 */
.L_x_6153:
[----:B------:R-:W-:Y:S01]  /*7c20*/  FADD.FTZ R159, R158, R159 ;  /* 0x0000009f9e9f7221 */ /* 0x000fe20000010000 */
[----:B------:R-:W-:-:S04]  /*7c30*/  HFMA2 R163, -RZ, RZ, 0, 9.5367431640625e-07 ;  /* 0x00000010ffa37431 */ /* 0x000fc800000001ff */
[----:B------:R-:W-:Y:S02]  /*7c40*/  MOV R218, R159 ;  /* 0x0000009f00da7202 */ /* 0x000fe40000000f00 */
[----:B------:R-:W-:-:S07]  /*7c50*/  MOV R160, R162 ;  /* 0x000000a200a07202 */ /* 0x000fce0000000f00 */
[----:B------:R-:W-:Y:S05]  /*7c60*/  WARPSYNC.COLLECTIVE R161, `(.L_x_6154) ;  /* 0x00000000a1087348 */ /* 0x000fea0003c00000 */
[----:B------:R0:W1:Y:S02]  /*7c70*/  SHFL.BFLY P6, R162, R218, R163, R220 ;  /* 0x0c0000a3daa27389 */ /* 0x00006400000c00dc */
[----:B01----:R-:W-:Y:S05]  /*7c80*/  ENDCOLLECTIVE ;  /* 0x000000000000791b */ /* 0x003fea0003800000 */
.L_x_6154:
[----:B------:R-:W-:-:S05]  /*7c90*/  FADD.FTZ R160, R157, R160 ;  /* 0x000000a09da07221 */ /* 0x000fca0000010000 */
[----:B------:R-:W-:Y:S02]  /*7ca0*/  MOV R218, R160 ;  /* 0x000000a000da7202 */ /* 0x000fe40000000f00 */
[----:B------:R-:W-:-:S07]  /*7cb0*/  MOV R152, R162 ;  /* 0x000000a200987202 */ /* 0x000fce0000000f00 */
[----:B------:R-:W-:Y:S05]  /*7cc0*/  WARPSYNC.COLLECTIVE R161, `(.L_x_6155) ;  /* 0x00000000a1087348 */ /* 0x000fea0003c00000 */
[----:B------:R0:W1:Y:S02]  /*7cd0*/  SHFL.BFLY P6, R162, R218, R163, R220 ;  /* 0x0c0000a3daa27389 */ /* 0x00006400000c00dc */
[----:B01----:R-:W-:Y:S05]  /*7ce0*/  ENDCOLLECTIVE ;  /* 0x000000000000791b */ /* 0x003fea0003800000 */
.L_x_6155:
[----:B------:R-:W-:Y:S01]  /*7cf0*/  MOV R153, R162 ;  /* 0x000000a200997202 */ /* 0x000fe20000000f00 */
[----:B------:R-:W-:Y:S06]  /*7d00*/  BRA `(.L_x_6156) ;  /* 0xffffffa400707947 */ /* 0x000fec000383ffff */
.L_x_6157:
        /* <DEDUP_REMOVED lines=15> */
.L_x_20014:


//--------------------- .text._ZN10layer_norm13ln_bwd_kernelINS_13Kernel_traitsI13__nv_bfloat16S2_fS2_fjLj1024ELj1ELj4ELj1ELj16ENS_18Kernel_traits_baseILj1024ES2_S2_fS2_fjLj128EEEEELb1ELb0ELb0ELb1EEEvNS_9BwdParamsE --------------------------
	.section	.text._ZN10layer_norm13ln_bwd_kernelINS_13Kernel_traitsI13__nv_bfloat16S2_fS2_fjLj1024ELj1ELj4ELj1ELj16ENS_18Kernel_traits_baseILj1024ES2_S2_fS2_fjLj128EEEEELb1ELb0ELb0ELb1EEEvNS_9BwdParamsE,"ax",@progbits
	.align	128
        .global         _ZN10layer_norm13ln_bwd_kernelINS_13Kernel_traitsI13__nv_bfloat16S2_fS2_fjLj1024ELj1ELj4ELj1ELj16ENS_18Kernel_traits_baseILj1024ES2_S2_fS2_fjLj128EEEEELb1ELb0ELb0ELb1EEEvNS_9BwdParamsE
        .type           _ZN10layer_norm13ln_bwd_kernelINS_13Kernel_traitsI13__nv_bfloat16S2_fS2_fjLj1024ELj1ELj4ELj1ELj16ENS_18Kernel_traits_baseILj1024ES2_S2_fS2_fjLj128EEEEELb1ELb0ELb0ELb1EEEvNS_9BwdParamsE,@function
        .size           _ZN10layer_norm13ln_bwd_kernelINS_13Kernel_traitsI13__nv_bfloat16S2_fS2_fjLj1024ELj1ELj4ELj1ELj16ENS_18Kernel_traits_baseILj1024ES2_S2_fS2_fjLj128EEEEELb1ELb0ELb0ELb1EEEvNS_9BwdParamsE,(.L_x_20015 - _ZN10layer_norm13ln_bwd_kernelINS_13Kernel_traitsI13__nv_bfloat16S2_fS2_fjLj1024ELj1ELj4ELj1ELj16ENS_18Kernel_traits_baseILj1024ES2_S2_fS2_fjLj128EEEEELb1ELb0ELb0ELb1EEEvNS_9BwdParamsE)
        .other          _ZN10layer_norm13ln_bwd_kernelINS_13Kernel_traitsI13__nv_bfloat16S2_fS2_fjLj1024ELj1ELj4ELj1ELj16ENS_18Kernel_traits_baseILj1024ES2_S2_fS2_fjLj128EEEEELb1ELb0ELb0ELb1EEEvNS_9BwdParamsE,@"STO_CUDA_ENTRY STV_DEFAULT"
_ZN10layer_norm13ln_bwd_kernelINS_13Kernel_traitsI13__nv_bfloat16S2_fS2_fjLj1024ELj1ELj4ELj1ELj16ENS_18Kernel_traits_baseILj1024ES2_S2_fS2_fjLj128EEEEELb1ELb0ELb0ELb1EEEvNS_9BwdParamsE:
.text._ZN10layer_norm13ln_bwd_kernelINS_13Kernel_traitsI13__nv_bfloat16S2_fS2_fjLj1024ELj1ELj4ELj1ELj16ENS_18Kernel_traits_baseILj1024ES2_S2_fS2_fjLj128EEEEELb1ELb0ELb0ELb1EEEvNS_9BwdParamsE:
        /* <DEDUP_REMOVED lines=46> */
[----:B------:R-:W-:Y:S02]  /*02e0*/  CS2R R44, SRZ ;  /* 0x00000000002c7805 */ /* 0x000fe4000001ff00 */
[----:B------:R-:W-:Y:S01]  /*02f0*/  LOP3.LUT R145, R145, 0x1f, RZ, 0xc0, !PT ;  /* 0x0000001f91917812 */ /* 0x000fe200078ec0ff */
[----:B-1-34-:R-:W-:Y:S06]  /*0300*/  @P0 BRA `(.L_x_6159) ;  /* 0x00000060009c0947 */ /* 0x01afec0003800000 */
[----:B------:R-:W0:Y:S01]  /*0310*/  LDC.64 R2, c[0x0][0x3d0] ;  /* 0x0000f400ff027b82 */ /* 0x000e220000000a00 */
[----:B------:R-:W1:Y:S01]  /*0320*/  LDCU.64 UR10, c[0x0][0x3e0] ;  /* 0x00007c00ff0a77ac */ /* 0x000e620008000a00 */
        /* <DEDUP_REMOVED lines=8> */
[----:B------:R-:W-:-:S02]  /*03b0*/  CS2R R142, SRZ ;  /* 0x00000000008e7805 */ /* 0x000fc4000001ff00 */
[----:B------:R-:W-:Y:S02]  /*03c0*/  ISETP.NE.AND.EX P0, PT, RZ, UR11, PT, P0 ;  /* 0x0000000bff007c0c */ /* 0x000fe4000bf05300 */
        /* <DEDUP_REMOVED lines=28> */
[----:B0-----:R-:W-:-:S02]  /*0590*/  CS2R R2, SRZ ;  /* 0x0000000000027805 */ /* 0x001fc4000001ff00 */
[----:B------:R-:W-:Y:S02]  /*05a0*/  MOV R0, RZ ;  /* 0x000000ff00007202 */ /* 0x000fe40000000f00 */
[C---:B--2---:R-:W-:Y:S02]  /*05b0*/  PRMT R185, R164.reuse, 0x7632, R185 ;  /* 0x00007632a4b97816 */ /* 0x044fe400000000b9 */
[----:B------:R-:W-:Y:S02]  /*05c0*/  SHF.L.U32 R186, R164, 0x10, RZ ;  /* 0x00000010a4ba7819 */ /* 0x000fe400000006ff */
[C---:B---3--:R-:W-:Y:S02]  /*05d0*/  PRMT R171, R162.reuse, 0x7632, R171 ;  /* 0x00007632a2ab7816 */ /* 0x048fe400000000ab */
[----:B------:R-:W-:Y:S02]  /*05e0*/  SHF.L.U32 R164, R162, 0x10, RZ ;  /* 0x00000010a2a47819 */ /* 0x000fe400000006ff */
[----:B----4-:R-:W-:-:S02]  /*05f0*/  PRMT R173, R156, 0x7632, R173 ;  /* 0x000076329cad7816 */ /* 0x010fc400000000ad */
[----:B------:R-:W-:Y:S02]  /*0600*/  SHF.L.U32 R162, R156, 0x10, RZ ;  /* 0x000000109ca27819 */ /* 0x000fe400000006ff */
[C---:B-----5:R-:W-:Y:S02]  /*0610*/  PRMT R179, R154.reuse, 0x7632, R179 ;  /* 0x000076329ab37816 */ /* 0x060fe400000000b3 */
[----:B------:R-:W-:Y:S02]  /*0620*/  SHF.L.U32 R156, R154, 0x10, RZ ;  /* 0x000000109a9c7819 */ /* 0x000fe400000006ff */
[----:B------:R-:W0:Y:S01]  /*0630*/  LDC.U8 R154, c[0x0][0x410] ;  /* 0x00010400ff9a7b82 */ /* 0x000e220000000000 */
        /* <DEDUP_REMOVED lines=14> */
[----:B------:R-:W-:-:S02]  /*0720*/  SHF.L.U32 R166, R160, 0x10, RZ ;  /* 0x00000010a0a67819 */ /* 0x000fc400000006ff */
[----:B------:R-:W-:Y:S02]  /*0730*/  SHF.L.U32 R165, R161, 0x10, RZ ;  /* 0x00000010a1a57819 */ /* 0x000fe400000006ff */
[----:B------:R-:W-:Y:S02]  /*0740*/  SHF.L.U32 R161, R157, 0x10, RZ ;  /* 0x000000109da17819 */ /* 0x000fe400000006ff */
[----:B------:R-:W-:Y:S02]  /*0750*/  SHF.L.U32 R160, R158, 0x10, RZ ;  /* 0x000000109ea07819 */ /* 0x000fe400000006ff */
[----:B------:R-:W-:Y:S02]  /*0760*/  SHF.L.U32 R158, R152, 0x10, RZ ;  /* 0x00000010989e7819 */ /* 0x000fe400000006ff */
[----:B------:R-:W-:Y:S02]  /*0770*/  SHF.L.U32 R157, R153, 0x10, RZ ;  /* 0x00000010999d7819 */ /* 0x000fe400000006ff */
[----:B------:R-:W-:-:S02]  /*0780*/  CS2R R152, SRZ ;  /* 0x0000000000987805 */ /* 0x000fc4000001ff00 */
        /* <DEDUP_REMOVED lines=19> */
[----:B0-----:R-:W-:-:S07]  /*08c0*/  SHF.L.U32 R180, R180, 0x10, RZ ;  /* 0x00000010b4b47819 */ /* 0x001fce00000006ff */
.L_x_6173:
[----:B------:R-:W0:Y:S01]  /*08d0*/  LDC.64 R84, c[0x0][0x3c0] ;  /* 0x0000f000ff547b82 */ /* 0x000e220000000a00 */
[----:B------:R-:W-:-:S05]  /*08e0*/  IMAD R86, R187, UR14, RZ ;  /* 0x0000000ebb567c24 */ /* 0x000fca000f8e02ff */
[----:B------:R-:W-:Y:S02]  /*08f0*/  SHF.R.S32.HI R87, RZ, 0x1f, R86 ;  /* 0x0000001fff577819 */ /* 0x000fe40000011456 */
[----:B------:R-:W1:Y:S02]  /*0900*/  LDC.64 R206, c[0x0][0x3a8] ;  /* 0x0000ea00ffce7b82 */ /* 0x000e640000000a00 */
[----:B------:R-:W-:-:S04]  /*0910*/  LEA.HI R86, R87, R86, RZ, 0x3 ;  /* 0x0000005657567211 */ /* 0x000fc800078f18ff */
[----:B------:R-:W-:Y:S02]  /*0920*/  LEA.HI.SX32 R205, R86, R145, 0x1d ;  /* 0x0000009156cd7211 */ /* 0x000fe400078feaff */
[----:B------:R-:W2:Y:S08]  /*0930*/  @P0 LDC.64 R104, c[0x0][0x3e0] ;  /* 0x0000f800ff680b82 */ /* 0x000eb00000000a00 */
[----:B------:R-:W3:Y:S01]  /*0940*/  LDC.64 R128, c[0x0][0x428] ;  /* 0x00010a00ff807b82 */ /* 0x000ee20000000a00 */
[----:B0-----:R-:W-:-:S07]  /*0950*/  IMAD.WIDE R102, R187, 0x4, R84 ;  /* 0x00000004bb667825 */ /* 0x001fce00078e0254 */
[----:B------:R-:W0:Y:S01]  /*0960*/  LDC.64 R188, c[0x0][0x3c8] ;  /* 0x0000f200ffbc7b82 */ /* 0x000e220000000a00 */
[C---:B------:R-:W-:Y:S01]  /*0970*/  IADD3 R203, PT, PT, R205.reuse, 0x20, RZ ;  /* 0x00000020cdcb7810 */ /* 0x040fe20007ffe0ff */
[----:B------:R-:W4:Y:S01]  /*0980*/  LDG.E R204, desc[UR6][R102.64] ;  /* 0x0000000666cc7981 */ /* 0x000f22000c1e1900 */
[C---:B------:R-:W-:Y:S01]  /*0990*/  IADD3 R199, PT, PT, R205.reuse, 0x40, RZ ;  /* 0x00000040cdc77810 */ /* 0x040fe20007ffe0ff */
[C---:B-1----:R-:W-:Y:S01]  /*09a0*/  IMAD.WIDE.U32 R116, R205.reuse, 0x20, R206 ;  /* 0x00000020cd747825 */ /* 0x042fe200078e00ce */
[----:B------:R-:W-:-:S03]  /*09b0*/  IADD3 R198, PT, PT, R205, 0x60, RZ ;  /* 0x00000060cdc67810 */ /* 0x000fc60007ffe0ff */
[----:B--2---:R-:W-:Y:S01]  /*09c0*/  @P0 IMAD.WIDE R104, R187, 0x2, R104 ;  /* 0x00000002bb680825 */ /* 0x004fe200078e0268 */
[----:B------:R-:W2:Y:S03]  /*09d0*/  LDG.E.128 R84, desc[UR6][R116.64] ;  /* 0x0000000674547981 */ /* 0x000ea6000c1e1d00 */
[----:B------:R-:W-:Y:S01]  /*09e0*/  IMAD.WIDE.U32 R130, R203, 0x20, R206 ;  /* 0x00000020cb827825 */ /* 0x000fe200078e00ce */
[----:B------:R-:W2:Y:S03]  /*09f0*/  @P0 LDG.E.U16 R202, desc[UR6][R104.64] ;  /* 0x0000000668ca0981 */ /* 0x000ea6000c1e1500 */
[--C-:B---3--:R-:W-:Y:S01]  /*0a00*/  IMAD.WIDE.U32 R88, R205, 0x10, R128.reuse ;  /* 0x00000010cd587825 */ /* 0x108fe200078e0080 */
[----:B------:R-:W3:Y:S03]  /*0a10*/  LDG.E.128 R96, desc[UR6][R130.64] ;  /* 0x0000000682607981 */ /* 0x000ee6000c1e1d00 */
[----:B------:R-:W-:Y:S01]  /*0a20*/  IMAD.WIDE.U32 R100, R203, 0x10, R128 ;  /* 0x00000010cb647825 */ /* 0x000fe200078e0080 */
[----:B------:R-:W3:Y:S03]  /*0a30*/  LDG.E.128 R92, desc[UR6][R116.64+0x10] ;  /* 0x00001006745c7981 */ /* 0x000ee6000c1e1d00 */
[----:B0-----:R-:W-:Y:S01]  /*0a40*/  IMAD.WIDE R200, R187, 0x4, R188 ;  /* 0x00000004bbc87825 */ /* 0x001fe200078e02bc */
[----:B------:R-:W3:Y:S01]  /*0a50*/  LDG.E.128 R88, desc[UR6][R88.64] ;  /* 0x0000000658587981 */ /* 0x000ee2000c1e1d00 */
[----:B------:R-:W-:Y:S01]  /*0a60*/  ISETP.NE.U32.AND P1, PT, RZ, UR12, PT ;  /* 0x0000000cff007c0c */ /* 0x000fe2000bf25070 */
[----:B------:R-:W0:Y:S01]  /*0a70*/  LDC.64 R188, c[0x0][0x3b0] ;  /* 0x0000ec00ffbc7b82 */ /* 0x000e220000000a00 */
[C---:B------:R-:W-:Y:S01]  /*0a80*/  IMAD.WIDE.U32 R112, R199.reuse, 0x10, R128 ;  /* 0x00000010c7707825 */ /* 0x040fe200078e0080 */
[----:B------:R-:W3:Y:S03]  /*0a90*/  LDG.E.128 R104, desc[UR6][R130.64+0x10] ;  /* 0x0000100682687981 */ /* 0x000ee6000c1e1d00 */
[----:B------:R-:W-:Y:S01]  /*0aa0*/  IMAD.WIDE.U32 R190, R199, 0x20, R206 ;  /* 0x00000020c7be7825 */ /* 0x000fe200078e00ce */
[----:B------:R-:W3:Y:S03]  /*0ab0*/  LDG.E R201, desc[UR6][R200.64] ;  /* 0x00000006c8c97981 */ /* 0x000ee6000c1e1900 */
[C---:B------:R-:W-:Y:S01]  /*0ac0*/  IMAD.WIDE.U32 R128, R198.reuse, 0x10, R128 ;  /* 0x00000010c6807825 */ /* 0x040fe200078e0080 */
[----:B------:R-:W3:Y:S03]  /*0ad0*/  LDG.E.128 R108, desc[UR6][R190.64] ;  /* 0x00000006be6c7981 */ /* 0x000ee6000c1e1d00 */
[----:B------:R-:W-:Y:S01]  /*0ae0*/  IMAD.WIDE.U32 R206, R198, 0x20, R206 ;  /* 0x00000020c6ce7825 */ /* 0x000fe200078e00ce */
[----:B------:R-:W3:Y:S04]  /*0af0*/  LDG.E.128 R112, desc[UR6][R112.64] ;  /* 0x0000000670707981 */ /* 0x000ee8000c1e1d00 */
[----:B------:R-:W3:Y:S04]  /*0b00*/  LDG.E.128 R128, desc[UR6][R128.64] ;  /* 0x0000000680807981 */ /* 0x000ee8000c1e1d00 */
[----:B------:R-:W3:Y:S04]  /*0b10*/  LDG.E.128 R120, desc[UR6][R206.64] ;  /* 0x00000006ce787981 */ /* 0x000ee8000c1e1d00 */
[----:B------:R1:W3:Y:S04]  /*0b20*/  LDG.E.128 R116, desc[UR6][R190.64+0x10] ;  /* 0x00001006be747981 */ /* 0x0002e8000c1e1d00 */
[----:B------:R-:W3:Y:S04]  /*0b30*/  LDG.E.128 R100, desc[UR6][R100.64] ;  /* 0x0000000664647981 */ /* 0x000ee8000c1e1d00 */
[----:B------:R0:W3:Y:S01]  /*0b40*/  LDG.E.128 R124, desc[UR6][R206.64+0x10] ;  /* 0x00001006ce7c7981 */ /* 0x0000e2000c1e1d00 */
[----:B------:R-:W-:-:S13]  /*0b50*/  ISETP.NE.AND.EX P1, PT, RZ, UR13, PT, P1 ;  /* 0x0000000dff007c0c */ /* 0x000fda000bf25310 */
[----:B------:R-:W0:Y:S08]  /*0b60*/  @P1 LDC.64 R194, c[0x0][0x438] ;  /* 0x00010e00ffc21b82 */ /* 0x000e300000000a00 */
[----:B------:R-:W0:Y:S08]  /*0b70*/  @P1 LDC.64 R192, c[0x0][0x438] ;  /* 0x00010e00ffc01b82 */ /* 0x000e300000000a00 */
[----:B-1----:R-:W1:Y:S01]  /*0b80*/  @P1 LDC.64 R190, c[0x0][0x438] ;  /* 0x00010e00ffbe1b82 */ /* 0x002e620000000a00 */
[----:B0-----:R-:W-:-:S07]  /*0b90*/  @P1 IMAD.WIDE.U32 R206, R205, 0x20, R194 ;  /* 0x00000020cdce1825 */ /* 0x001fce00078e00c2 */
[----:B------:R-:W0:Y:S01]  /*0ba0*/  @P1 LDC.64 R196, c[0x0][0x438] ;  /* 0x00010e00ffc41b82 */ /* 0x000e220000000a00 */
[----:B------:R-:W-:Y:S01]  /*0bb0*/  IMAD.WIDE.U32 R194, R205, 0x8, R188 ;  /* 0x00000008cdc27825 */ /* 0x000fe200078e00bc */
[----:B------:R-:W-:Y:S01]  /*0bc0*/  ISETP.NE.AND P2, PT, R154, RZ, PT ;  /* 0x000000ff9a00720c */ /* 0x000fe20003f45270 */
[----:B------:R-:W5:Y:S02]  /*0bd0*/  @P1 LDG.E.128 R44, desc[UR6][R206.64] ;  /* 0x00000006ce2c1981 */ /* 0x000f64000c1e1d00 */
[C---:B------:R-:W-:Y:S02]  /*0be0*/  @P1 IMAD.WIDE.U32 R208, R203.reuse, 0x20, R192 ;  /* 0x00000020cbd01825 */ /* 0x040fe400078e00c0 */
[----:B------:R-:W5:Y:S02]  /*0bf0*/  LDG.E.64 R194, desc[UR6][R194.64] ;  /* 0x00000006c2c27981 */ /* 0x000f64000c1e1b00 */
[----:B------:R-:W-:Y:S01]  /*0c00*/  IMAD.WIDE.U32 R192, R203, 0x8, R188 ;  /* 0x00000008cbc07825 */ /* 0x000fe200078e00bc */
[----:B------:R-:W-:Y:S01]  /*0c10*/  MOV R200, 0x3f800000 ;  /* 0x3f80000000c87802 */ /* 0x000fe20000000f00 */
[----:B------:R-:W5:Y:S02]  /*0c20*/  @P1 LDG.E.128 R48, desc[UR6][R206.64+0x10] ;  /* 0x00001006ce301981 */ /* 0x000f64000c1e1d00 */
[----:B-1----:R-:W-:-:S02]  /*0c30*/  @P1 IMAD.WIDE.U32 R210, R199, 0x20, R190 ;  /* 0x00000020c7d21825 */ /* 0x002fc400078e00be */
[----:B------:R-:W5:Y:S02]  /*0c40*/  LDG.E.64 R192, desc[UR6][R192.64] ;  /* 0x00000006c0c07981 */ /* 0x000f64000c1e1b00 */
[--C-:B------:R-:W-:Y:S02]  /*0c50*/  IMAD.WIDE.U32 R190, R199, 0x8, R188.reuse ;  /* 0x00000008c7be7825 */ /* 0x100fe400078e00bc */
[----:B------:R-:W5:Y:S02]  /*0c60*/  @P1 LDG.E.128 R60, desc[UR6][R210.64] ;  /* 0x00000006d23c1981 */ /* 0x000f64000c1e1d00 */
[C---:B------:R-:W-:Y:S02]  /*0c70*/  IMAD.WIDE.U32 R188, R198.reuse, 0x8, R188 ;  /* 0x00000008c6bc7825 */ /* 0x040fe400078e00bc */
[----:B------:R-:W5:Y:S04]  /*0c80*/  LDG.E.64 R190, desc[UR6][R190.64] ;  /* 0x00000006bebe7981 */ /* 0x000f68000c1e1b00 */
[----:B------:R-:W5:Y:S01]  /*0c90*/  LDG.E.64 R188, desc[UR6][R188.64] ;  /* 0x00000006bcbc7981 */ /* 0x000f62000c1e1b00 */
[----:B0-----:R-:W-:-:S03]  /*0ca0*/  @P1 IMAD.WIDE.U32 R196, R198, 0x20, R196 ;  /* 0x00000020c6c41825 */ /* 0x001fc600078e00c4 */
[----:B------:R-:W5:Y:S04]  /*0cb0*/  @P1 LDG.E.128 R64, desc[UR6][R210.64+0x10] ;  /* 0x00001006d2401981 */ /* 0x000f68000c1e1d00 */
[----:B------:R-:W5:Y:S04]  /*0cc0*/  @P1 LDG.E.128 R68, desc[UR6][R196.64] ;  /* 0x00000006c4441981 */ /* 0x000f68000c1e1d00 */
[----:B------:R0:W5:Y:S04]  /*0cd0*/  @P1 LDG.E.128 R72, desc[UR6][R196.64+0x10] ;  /* 0x00001006c4481981 */ /* 0x000168000c1e1d00 */
[----:B------:R-:W5:Y:S04]  /*0ce0*/  @P1 LDG.E.128 R52, desc[UR6][R208.64] ;  /* 0x00000006d0341981 */ /* 0x000f68000c1e1d00 */
[----:B------:R1:W5:Y:S01]  /*0cf0*/  @P1 LDG.E.128 R56, desc[UR6][R208.64+0x10] ;  /* 0x00001006d0381981 */ /* 0x000362000c1e1d00 */
[----:B------:R-:W-:Y:S01]  /*0d00*/  UMOV UR5, 0xffffffff ;  /* 0xffffffff00057882 */ /* 0x000fe20000000000 */
[----:B----4-:R-:W-:-:S05]  /*0d10*/  FSEL R204, R204, RZ, !P2 ;  /* 0x000000ffcccc7208 */ /* 0x010fca0005000000 */
[C---:B--2---:R-:W-:Y:S01]  /*0d20*/  FADD.FTZ R84, -R204.reuse, R84 ;  /* 0x00000054cc547221 */ /* 0x044fe20000010100 */
[----:B0-----:R-:W-:Y:S01]  /*0d30*/  FADD.FTZ R196, -R204, R87 ;  /* 0x00000057ccc47221 */ /* 0x001fe20000010100 */
[----:B------:R-:W-:Y:S01]  /*0d40*/  @P0 SHF.L.U32 R200, R202, 0x10, RZ ;  /* 0x00000010cac80819 */ /* 0x000fe200000006ff */
[C-C-:B------:R-:W-:Y:S01]  /*0d50*/  FADD.FTZ R202, -R204.reuse, R85.reuse ;  /* 0x00000055ccca7221 */ /* 0x140fe20000010100 */
[----:B------:R-:W-:Y:S01]  /*0d60*/  FADD.FTZ R86, -R204, R86 ;  /* 0x00000056cc567221 */ /* 0x000fe20000010100 */
[C---:B---3--:R-:W-:Y:S02]  /*0d70*/  PRMT R85, R88.reuse, 0x7632, R85 ;  /* 0x0000763258557816 */ /* 0x048fe40000000055 */
[----:B------:R-:W-:Y:S01]  /*0d80*/  SHF.L.U32 R87, R88, 0x10, RZ ;  /* 0x0000001058577819 */ /* 0x000fe200000006ff */
[C---:B------:R-:W-:Y:S01]  /*0d90*/  FMUL.FTZ R84, R201.reuse, R84 ;  /* 0x00000054c9547220 */ /* 0x040fe20000410000 */
[----:B------:R-:W-:Y:S01]  /*0da0*/  FMUL.FTZ R202, R201, R202 ;  /* 0x000000cac9ca7220 */ /* 0x000fe20000410000 */
[----:B------:R-:W-:-:S02]  /*0db0*/  FADD.FTZ R226, -R204, R111 ;  /* 0x0000006fcce27221 */ /* 0x000fc40000010100 */
[----:B------:R-:W-:Y:S01]  /*0dc0*/  FADD.FTZ R152, R87, R152 ;  /* 0x0000009857987221 */ /* 0x000fe20000010000 */
[-C--:B------:R-:W-:Y:S01]  /*0dd0*/  FFMA.FTZ R153, R84, R87.reuse, R153 ;  /* 0x0000005754997223 */ /* 0x080fe20000010099 */
[----:B------:R-:W-:Y:S01]  /*0de0*/  FMUL.FTZ R87, R186, R87 ;  /* 0x00000057ba577220 */ /* 0x000fe20000410000 */
[----:B------:R-:W-:Y:S02]  /*0df0*/  PRMT R88, R89, 0x7632, R88 ;  /* 0x0000763259587816 */ /* 0x000fe40000000058 */
[C---:B------:R-:W-:Y:S02]  /*0e00*/  PRMT R111, R129.reuse, 0x7632, R111 ;  /* 0x00007632816f7816 */ /* 0x040fe4000000006f */
[----:B------:R-:W-:Y:S02]  /*0e10*/  SHF.L.U32 R244, R129, 0x10, RZ ;  /* 0x0000001081f47819 */ /* 0x000fe400000006ff */
[----:B------:R-:W-:Y:S01]  /*0e20*/  SHF.L.U32 R129, R85, 0x10, RZ ;  /* 0x0000001055817819 */ /* 0x000fe200000006ff */
[----:B------:R-:W-:Y:S01]  /*0e30*/  FMUL.FTZ R86, R201, R86 ;  /* 0x00000056c9567220 */ /* 0x000fe20000410000 */
[----:B------:R-:W-:Y:S01]  /*0e40*/  SHF.L.U32 R89, R89, 0x10, RZ ;  /* 0x0000001059597819 */ /* 0x000fe200000006ff */
[----:B------:R-:W-:Y:S01]  /*0e50*/  FADD.FTZ R246, RZ, R87 ;  /* 0x00000057fff67221 */ /* 0x000fe20000010000 */
[----:B------:R-:W-:Y:S01]  /*0e60*/  FFMA.FTZ R219, R84, R87, RZ ;  /* 0x0000005754db7223 */ /* 0x000fe200000100ff */
[-C--:B------:R-:W-:Y:S01]  /*0e70*/  FFMA.FTZ R151, R202, R129.reuse, R151 ;  /* 0x00000081ca977223 */ /* 0x080fe20000010097 */
[----:B------:R-:W-:Y:S01]  /*0e80*/  FADD.FTZ R150, R129, R150 ;  /* 0x0000009681967221 */ /* 0x000fe20000010000 */
[----:B------:R-:W-:Y:S01]  /*0e90*/  FMUL.FTZ R129, R185, R129 ;  /* 0x00000081b9817220 */ /* 0x000fe20000410000 */
[----:B------:R-:W-:Y:S01]  /*0ea0*/  PRMT R197, R90, 0x7632, R197 ;  /* 0x000076325ac57816 */ /* 0x000fe200000000c5 */
[----:B------:R-:W-:Y:S01]  /*0eb0*/  FADD.FTZ R238, -R204, R123 ;  /* 0x0000007bccee7221 */ /* 0x000fe20000010100 */
[----:B------:R-:W-:Y:S01]  /*0ec0*/  SHF.L.U32 R207, R90, 0x10, RZ ;  /* 0x000000105acf7819 */ /* 0x000fe200000006ff */
[----:B------:R-:W-:Y:S01]  /*0ed0*/  FADD.FTZ R210, -R204, R95 ;  /* 0x0000005fccd27221 */ /* 0x000fe20000010100 */
[----:B------:R-:W-:Y:S01]  /*0ee0*/  PRMT R90, R91, 0x7632, R90 ;  /* 0x000076325b5a7816 */ /* 0x000fe2000000005a */
[----:B------:R-:W-:Y:S01]  /*0ef0*/  FMUL.FTZ R196, R201, R196 ;  /* 0x000000c4c9c47220 */ /* 0x000fe20000410000 */
[----:B------:R-:W-:Y:S01]  /*0f00*/  SHF.L.U32 R123, R88, 0x10, RZ ;  /* 0x00000010587b7819 */ /* 0x000fe200000006ff */
[----:B------:R-:W-:Y:S01]  /*0f10*/  FADD.FTZ R148, R89, R148 ;  /* 0x0000009459947221 */ /* 0x000fe20000010000 */
[-C--:B------:R-:W-:Y:S01]  /*0f20*/  FFMA.FTZ R149, R86, R89.reuse, R149 ;  /* 0x0000005956957223 */ /* 0x080fe20000010095 */
[C---:B------:R-:W-:Y:S01]  /*0f30*/  FADD.FTZ R96, -R204.reuse, R96 ;  /* 0x00000060cc607221 */ /* 0x040fe20000010100 */
[C---:B------:R-:W-:Y:S01]  /*0f40*/  FADD.FTZ R220, -R204.reuse, R105 ;  /* 0x00000069ccdc7221 */ /* 0x040fe20000010100 */
[----:B------:R-:W-:Y:S01]  /*0f50*/  FADD.FTZ R224, -R204, R109 ;  /* 0x0000006dcce07221 */ /* 0x000fe20000010100 */
[----:B------:R-:W-:Y:S01]  /*0f60*/  FMUL.FTZ R89, R184, R89 ;  /* 0x00000059b8597220 */ /* 0x000fe20000410000 */
[----:B------:R-:W-:Y:S01]  /*0f70*/  FADD.FTZ R246, R246, R129 ;  /* 0x00000081f6f67221 */ /* 0x000fe20000010000 */
[----:B------:R-:W-:Y:S01]  /*0f80*/  FFMA.FTZ R219, R202, R129, R219 ;  /* 0x00000081cadb7223 */ /* 0x000fe200000100db */
[C---:B-1----:R-:W-:Y:S01]  /*0f90*/  FADD.FTZ R208, -R204.reuse, R93 ;  /* 0x0000005dccd07221 */ /* 0x042fe20000010100 */
        /* <DEDUP_REMOVED lines=9> */
[C---:B------:R-:W-:Y:S01]  /*1030*/  PRMT R107, R131.reuse, 0x7632, R107 ;  /* 0x00007632836b7816 */ /* 0x040fe2000000006b */
[C---:B------:R-:W-:Y:S01]  /*1040*/  FADD.FTZ R94, -R204.reuse, R94 ;  /* 0x0000005ecc5e7221 */ /* 0x040fe20000010100 */
[----:B------:R-:W-:Y:S01]  /*1050*/  SHF.L.U32 R128, R131, 0x10, RZ ;  /* 0x0000001083807819 */ /* 0x000fe200000006ff */
[----:B------:R-:W-:Y:S01]  /*1060*/  FADD.FTZ R212, -R204, R97 ;  /* 0x00000061ccd47221 */ /* 0x000fe20000010100 */
[----:B------:R-:W-:Y:S01]  /*1070*/  SHF.L.U32 R115, R90, 0x10, RZ ;  /* 0x000000105a737819 */ /* 0x000fe200000006ff */
[C---:B------:R-:W-:Y:S01]  /*1080*/  FADD.FTZ R98, -R204.reuse, R98 ;  /* 0x00000062cc627221 */ /* 0x040fe20000010100 */
        /* <DEDUP_REMOVED lines=14> */
[-C--:B------:R-:W-:Y:S01]  /*1170*/  FFMA.FTZ R147, R196, R123.reuse, R147 ;  /* 0x0000007bc4937223 */ /* 0x080fe20000010093 */
[----:B------:R-:W-:Y:S01]  /*1180*/  FADD.FTZ R146, R123, R146 ;  /* 0x000000927b927221 */ /* 0x000fe20000010000 */
[----:B------:R-:W-:Y:S01]  /*1190*/  PRMT R95, R102, 0x7632, R95 ;  /* 0x00007632665f7816 */ /* 0x000fe2000000005f */
[----:B------:R-:W-:Y:S01]  /*11a0*/  FADD.FTZ R204, -R204, R127 ;  /* 0x0000007fcccc7221 */ /* 0x000fe20000010100 */
[----:B------:R-:W-:Y:S01]  /*11b0*/  FMUL.FTZ R123, R183, R123 ;  /* 0x0000007bb77b7220 */ /* 0x000fe20000410000 */
[C---:B------:R-:W-:Y:S01]  /*11c0*/  FMUL.FTZ R96, R201.reuse, R96 ;  /* 0x00000060c9607220 */ /* 0x040fe20000410000 */
[----:B------:R-:W-:Y:S01]  /*11d0*/  FADD.FTZ R246, R246, R89 ;  /* 0x00000059f6f67221 */ /* 0x000fe20000010000 */
[----:B------:R-:W-:Y:S01]  /*11e0*/  FFMA.FTZ R219, R86, R89, R219 ;  /* 0x0000005956db7223 */ /* 0x000fe200000100db */
[----:B------:R-:W-:Y:S01]  /*11f0*/  SHF.L.U32 R102, R102, 0x10, RZ ;  /* 0x0000001066667819 */ /* 0x000fe200000006ff */
[C---:B------:R-:W-:Y:S01]  /*1200*/  FMUL.FTZ R127, R201.reuse, R208 ;  /* 0x000000d0c97f7220 */ /* 0x040fe20000410000 */
[----:B------:R-:W-:Y:S01]  /*1210*/  FMUL.FTZ R208, R201, R104 ;  /* 0x00000068c9d07220 */ /* 0x000fe20000410000 */
[----:B------:R-:W-:Y:S01]  /*1220*/  SHF.L.U32 R197, R197, 0x10, RZ ;  /* 0x00000010c5c57819 */ /* 0x000fe200000006ff */
[----:B------:R-:W-:Y:S01]  /*1230*/  FADD.FTZ R32, R115, R32 ;  /* 0x0000002073207221 */ /* 0x000fe20000010000 */
[-C--:B------:R-:W-:Y:S01]  /*1240*/  FFMA.FTZ R4, R131, R115.reuse, R4 ;  /* 0x0000007383047223 */ /* 0x080fe20000010004 */
[----:B------:R-:W-:Y:S01]  /*1250*/  FMUL.FTZ R90, R168, R115 ;  /* 0x00000073a85a7220 */ /* 0x000fe20000410000 */
[----:B------:R-:W-:Y:S01]  /*1260*/  SHF.L.U32 R217, R105, 0x10, RZ ;  /* 0x0000001069d97819 */ /* 0x000fe200000006ff */
[----:B------:R-:W-:Y:S01]  /*1270*/  FMUL.FTZ R85, R201, R92 ;  /* 0x0000005cc9557220 */ /* 0x000fe20000410000 */
        /* <DEDUP_REMOVED lines=8> */
[----:B------:R-:W-:Y:S01]  /*1300*/  SHF.L.U32 R206, R91, 0x10, RZ ;  /* 0x000000105bce7819 */ /* 0x000fe200000006ff */
[-C--:B------:R-:W-:Y:S01]  /*1310*/  FFMA.FTZ R9, R208, R102.reuse, R9 ;  /* 0x00000066d0097223 */ /* 0x080fe20000010009 */
[----:B------:R-:W-:Y:S01]  /*1320*/  FMUL.FTZ R95, R164, R102 ;  /* 0x00000066a45f7220 */ /* 0x000fe20000410000 */
        /* <DEDUP_REMOVED lines=10> */
[----:B------:R-:W-:-:S02]  /*13d0*/  PRMT R91, R100, 0x7632, R91 ;  /* 0x00007632645b7816 */ /* 0x000fc4000000005b */
        /* <DEDUP_REMOVED lines=8> */
[----:B------:R-:W-:Y:S01]  /*1460*/  FMUL.FTZ R117, R201, R212 ;  /* 0x000000d4c9757220 */ /* 0x000fe20000410000 */
[----:B------:R-:W-:Y:S01]  /*1470*/  PRMT R93, R101, 0x7632, R93 ;  /* 0x00007632655d7816 */ /* 0x000fe2000000005d */
[----:B------:R-:W-:Y:S01]  /*1480*/  FMUL.FTZ R197, R201, R220 ;  /* 0x000000dcc9c57220 */ /* 0x000fe20000410000 */
[----:B------:R-:W-:Y:S01]  /*1490*/  SHF.L.U32 R100, R101, 0x10, RZ ;  /* 0x0000001065647819 */ /* 0x000fe200000006ff */
[----:B------:R-:W-:Y:S01]  /*14a0*/  FMUL.FTZ R220, R169, R91 ;  /* 0x0000005ba9dc7220 */ /* 0x000fe20000410000 */
[----:B------:R-:W-:Y:S01]  /*14b0*/  FADD.FTZ R105, R116, R115 ;  /* 0x0000007374697221 */ /* 0x000fe20000010000 */
[----:B------:R-:W-:Y:S01]  /*14c0*/  FFMA.FTZ R110, R96, R115, R219 ;  /* 0x00000073606e7223 */ /* 0x000fe200000100db */
[----:B------:R-:W-:Y:S01]  /*14d0*/  FFMA.FTZ R6, R117, R91, R6 ;  /* 0x0000005b75067223 */ /* 0x000fe20000010006 */
[----:B------:R-:W-:Y:S01]  /*14e0*/  FADD.FTZ R34, R91, R34 ;  /* 0x000000225b227221 */ /* 0x000fe20000010000 */
[----:B------:R-:W-:Y:S01]  /*14f0*/  SHF.L.U32 R93, R93, 0x10, RZ ;  /* 0x000000105d5d7819 */ /* 0x000fe200000006ff */
[----:B------:R-:W-:Y:S01]  /*1500*/  FMUL.FTZ R98, R201, R98 ;  /* 0x00000062c9627220 */ /* 0x000fe20000410000 */
        /* <DEDUP_REMOVED lines=8> */
[----:B------:R-:W-:Y:S01]  /*1590*/  FFMA.FTZ R8, R119, R93, R8 ;  /* 0x0000005d77087223 */ /* 0x000fe20000010008 */
[----:B------:R-:W-:Y:S01]  /*15a0*/  FADD.FTZ R36, R93, R36 ;  /* 0x000000245d247221 */ /* 0x000fe20000010000 */
[----:B------:R-:W-:Y:S01]  /*15b0*/  FADD.FTZ R116, R105, R214 ;  /* 0x000000d669747221 */ /* 0x000fe20000010000 */
[----:B------:R-:W-:Y:S01]  /*15c0*/  FFMA.FTZ R93, R119, R214, R110 ;  /* 0x000000d6775d7223 */ /* 0x000fe2000001006e */
[----:B------:R-:W-:Y:S01]  /*15d0*/  SHF.L.U32 R218, R103, 0x10, RZ ;  /* 0x0000001067da7819 */ /* 0x000fe200000006ff */
[----:B------:R-:W-:Y:S01]  /*15e0*/  FMUL.FTZ R210, R201, R106 ;  /* 0x0000006ac9d27220 */ /* 0x000fe20000410000 */
[----:B------:R-:W-:Y:S01]  /*15f0*/  PRMT R97, R103, 0x7632, R97 ;  /* 0x0000763267617816 */ /* 0x000fe20000000061 */
[----:B------:R-:W-:Y:S01]  /*1600*/  FADD.FTZ R38, R216, R38 ;  /* 0x00000026d8267221 */ /* 0x000fe20000010000 */
[-C--:B------:R-:W-:Y:S01]  /*1610*/  FFMA.FTZ R10, R197, R216.reuse, R10 ;  /* 0x000000d8c50a7223 */ /* 0x080fe2000001000a */
        /* <DEDUP_REMOVED lines=8> */
[----:B------:R-:W-:Y:S01]  /*16a0*/  FFMA.FTZ R93, R197, R216, R110 ;  /* 0x000000d8c55d7223 */ /* 0x000fe2000001006e */
[----:B------:R-:W-:Y:S01]  /*16b0*/  PRMT R99, R112, 0x7632, R99 ;  /* 0x0000763270637816 */ /* 0x000fe20000000063 */
[----:B------:R-:W-:Y:S01]  /*16c0*/  FADD.FTZ R35, R100, R35 ;  /* 0x0000002364237221 */ /* 0x000fe20000010000 */
[----:B------:R-:W-:Y:S01]  /*16d0*/  SHF.L.U32 R112, R112, 0x10, RZ ;  /* 0x0000001070707819 */ /* 0x000fe200000006ff */
[----:B------:R-:W-:Y:S01]  /*16e0*/  FFMA.FTZ R7, R98, R100, R7 ;  /* 0x0000006462077223 */ /* 0x000fe20000010007 */
        /* <DEDUP_REMOVED lines=13> */
[----:B------:R-:W-:Y:S01]  /*17c0*/  FFMA.FTZ R93, R207, R212, R110 ;  /* 0x000000d4cf5d7223 */ /* 0x000fe2000001006e */
[----:B------:R-:W-:Y:S01]  /*17d0*/  PRMT R101, R113, 0x7632, R101 ;  /* 0x0000763271657816 */ /* 0x000fe20000000065 */
[----:B------:R-:W-:Y:S01]  /*17e0*/  FMUL.FTZ R211, R201, R118 ;  /* 0x00000076c9d37220 */ /* 0x000fe20000410000 */
[----:B------:R-:W-:Y:S01]  /*17f0*/  SHF.L.U32 R228, R113, 0x10, RZ ;  /* 0x0000001071e47819 */ /* 0x000fe200000006ff */
[-C--:B------:R-:W-:Y:S01]  /*1800*/  FFMA.FTZ R14, R97, R106.reuse, R14 ;  /* 0x0000006a610e7223 */ /* 0x080fe2000001000e */
[----:B------:R-:W-:Y:S01]  /*1810*/  PRMT R113, R130, 0x7632, R113 ;  /* 0x0000763282717816 */ /* 0x000fe20000000071 */
[----:B------:R-:W-:Y:S01]  /*1820*/  FADD.FTZ R42, R106, R42 ;  /* 0x0000002a6a2a7221 */ /* 0x000fe20000010000 */
[----:B------:R-:W-:Y:S01]  /*1830*/  FMUL.FTZ R118, R173, R106 ;  /* 0x0000006aad767220 */ /* 0x000fe20000410000 */
[----:B------:R-:W-:Y:S01]  /*1840*/  FADD.FTZ R111, R111, R112 ;  /* 0x000000706f6f7221 */ /* 0x000fe20000010000 */
[----:B------:R-:W-:Y:S01]  /*1850*/  FFMA.FTZ R106, R100, R112, R93 ;  /* 0x00000070646a7223 */ /* 0x000fe2000001005d */
[----:B------:R-:W-:Y:S01]  /*1860*/  SHF.L.U32 R215, R101, 0x10, RZ ;  /* 0x0000001065d77819 */ /* 0x000fe200000006ff */
[----:B------:R-:W-:Y:S01]  /*1870*/  FADD.FTZ R43, R228, R43 ;  /* 0x0000002be42b7221 */ /* 0x000fe20000010000 */
[-C--:B------:R-:W-:Y:S01]  /*1880*/  FFMA.FTZ R15, R102, R228.reuse, R15 ;  /* 0x000000e4660f7223 */ /* 0x080fe2000001000f */
        /* <DEDUP_REMOVED lines=8> */
[----:B------:R-:W-:Y:S01]  /*1910*/  FMUL.FTZ R116, R174, R215 ;  /* 0x000000d7ae747220 */ /* 0x000fe20000410000 */
[----:B------:R-:W-:Y:S01]  /*1920*/  FADD.FTZ R111, R111, R228 ;  /* 0x000000e46f6f7221 */ /* 0x000fe20000010000 */
[----:B------:R-:W-:Y:S01]  /*1930*/  FFMA.FTZ R106, R102, R228, R113 ;  /* 0x000000e4666a7223 */ /* 0x000fe20000010071 */
[----:B------:R-:W-:Y:S01]  /*1940*/  SHF.L.U32 R108, R103, 0x10, RZ ;  /* 0x00000010676c7819 */ /* 0x000fe200000006ff */
[----:B------:R-:W-:Y:S01]  /*1950*/  FADD.FTZ R133, R114, R133 ;  /* 0x0000008572857221 */ /* 0x000fe20000010000 */
[-C--:B------:R-:W-:Y:S01]  /*1960*/  FFMA.FTZ R17, R232, R114.reuse, R17 ;  /* 0x00000072e8117223 */ /* 0x080fe20000010011 */
[----:B------:R-:W-:Y:S01]  /*1970*/  FADD.FTZ R40, R213, R40 ;  /* 0x00000028d5287221 */ /* 0x000fe20000010000 */
[----:B------:R-:W-:Y:S01]  /*1980*/  FFMA.FTZ R12, R207, R213, R12 ;  /* 0x000000d5cf0c7223 */ /* 0x000fe2000001000c */
[----:B------:R-:W-:Y:S01]  /*1990*/  FMUL.FTZ R114, R160, R114 ;  /* 0x00000072a0727220 */ /* 0x000fe20000410000 */
        /* <DEDUP_REMOVED lines=39> */
[----:B------:R-:W-:Y:S01]  /*1c10*/  FFMA.FTZ R24, R101, R91, R24 ;  /* 0x0000005b65187223 */ /* 0x000fe20000010018 */
[----:B------:R-:W-:Y:S01]  /*1c20*/  FADD.FTZ R140, R91, R140 ;  /* 0x0000008c5b8c7221 */ /* 0x000fe20000010000 */
[----:B------:R-:W-:Y:S01]  /*1c30*/  FMUL.FTZ R124, R201, R124 ;  /* 0x0000007cc97c7220 */ /* 0x000fe20000410000 */
[----:B------:R-:W-:Y:S01]  /*1c40*/  FMUL.FTZ R106, R156, R130 ;  /* 0x000000829c6a7220 */ /* 0x000fe20000410000 */
[----:B------:R-:W-:Y:S01]  /*1c50*/  FADD.FTZ R91, R108, R107 ;  /* 0x0000006b6c5b7221 */ /* 0x000fe20000010000 */
[----:B------:R-:W-:Y:S01]  /*1c60*/  FFMA.FTZ R213, R101, R107, R110 ;  /* 0x0000006b65d57223 */ /* 0x000fe2000001006e */
[C---:B------:R-:W-:Y:S01]  /*1c70*/  FMUL.FTZ R103, R201.reuse, R240 ;  /* 0x000000f0c9677220 */ /* 0x040fe20000410000 */
[----:B------:R-:W-:Y:S01]  /*1c80*/  FMUL.FTZ R126, R201, R126 ;  /* 0x0000007ec97e7220 */ /* 0x000fe20000410000 */
[-C--:B------:R-:W-:Y:S01]  /*1c90*/  FMUL.FTZ R108, R179, R93.reuse ;  /* 0x0000005db36c7220 */ /* 0x080fe20000410000 */
[----:B------:R-:W-:Y:S01]  /*1ca0*/  FADD.FTZ R91, R91, R106 ;  /* 0x0000006a5b5b7221 */ /* 0x000fe20000010000 */
[----:B------:R-:W-:Y:S01]  /*1cb0*/  FFMA.FTZ R110, R124, R106, R213 ;  /* 0x0000006a7c6e7223 */ /* 0x000fe200000100d5 */
[----:B------:R-:W-:Y:S01]  /*1cc0*/  FADD.FTZ R143, R128, R143 ;  /* 0x0000008f808f7221 */ /* 0x000fe20000010000 */
        /* <DEDUP_REMOVED lines=18> */
[C---:B------:R-:W-:Y:S01]  /*1df0*/  FFMA.FTZ R28, R204.reuse, R215, R28 ;  /* 0x000000d7cc1c7223 */ /* 0x040fe2000001001c */
[----:B------:R-:W-:Y:S01]  /*1e00*/  FADD.FTZ R144, R215, R144 ;  /* 0x00000090d7907221 */ /* 0x000fe20000010000 */
[----:B------:R-:W-:Y:S01]  /*1e10*/  FADD.FTZ R91, R91, R110 ;  /* 0x0000006e5b5b7221 */ /* 0x000fe20000010000 */
[----:B------:R-:W-:Y:S01]  /*1e20*/  FFMA.FTZ R93, R204, R110, R93 ;  /* 0x0000006ecc5d7223 */ /* 0x000fe2000001005d */
        /* <DEDUP_REMOVED lines=19> */
.L_x_6185:
        /* <DEDUP_REMOVED lines=10> */
[-CC-:B0-----:R-:W-:Y:S01]  /*2000*/  FFMA.FTZ R91, R85, R130.reuse, R213.reuse ;  /* 0x00000082555b7223 */ /* 0x181fe200000100d5 */
[-CC-:B------:R-:W-:Y:S01]  /*2010*/  FFMA.FTZ R85, R98, R130.reuse, R213.reuse ;  /* 0x0000008262557223 */ /* 0x180fe200000100d5 */
[-C--:B------:R-:W-:Y:S01]  /*2020*/  FFMA.FTZ R86, R86, R130.reuse, R213 ;  /* 0x0000008256567223 */ /* 0x080fe200000100d5 */
[----:B------:R-:W-:Y:S01]  /*2030*/  FADD.FTZ R196, R123, -R196 ;  /* 0x800000c47bc47221 */ /* 0x000fe20000010000 */
[----:B------:R-:W-:Y:S01]  /*2040*/  FADD.FTZ R123, R88, -R91 ;  /* 0x8000005b587b7221 */ /* 0x000fe20000010000 */
[-CC-:B------:R-:W-:Y:S01]  /*2050*/  FFMA.FTZ R202, R202, R130.reuse, R213.reuse ;  /* 0x00000082caca7223 */ /* 0x180fe200000100d5 */
[-C--:B------:R-:W-:Y:S01]  /*2060*/  FFMA.FTZ R119, R119, R130.reuse, R213 ;  /* 0x0000008277777223 */ /* 0x080fe200000100d5 */
[----:B------:R-:W-:Y:S01]  /*2070*/  FADD.FTZ R85, R94, -R85 ;  /* 0x800000555e557221 */ /* 0x000fe20000010000 */
[----:B-----5:R-:W-:Y:S01]  /*2080*/  FFMA.FTZ R123, R201, R123, R48 ;  /* 0x0000007bc97b7223 */ /* 0x020fe20000010030 */
[----:B------:R-:W-:Y:S01]  /*2090*/  FADD.FTZ R86, R89, -R86 ;  /* 0x8000005659567221 */ /* 0x000fe20000010000 */
[----:B------:R-:W-:Y:S01]  /*20a0*/  FADD.FTZ R224, R129, -R202 ;  /* 0x800000ca81e07221 */ /* 0x000fe20000010000 */
[--C-:B------:R-:W-:Y:S01]  /*20b0*/  FFMA.FTZ R93, R210, R130, R213.reuse ;  /* 0x00000082d25d7223 */ /* 0x100fe200000100d5 */
[----:B------:R-:W-:Y:S01]  /*20c0*/  FMUL.FTZ R123, R123, R200 ;  /* 0x000000c87b7b7220 */ /* 0x000fe20000410000 */
[-CC-:B------:R-:W-:Y:S01]  /*20d0*/  FFMA.FTZ R202, R127, R130.reuse, R213.reuse ;  /* 0x000000827fca7223 */ /* 0x180fe200000100d5 */
[-C--:B------:R-:W-:Y:S01]  /*20e0*/  FFMA.FTZ R131, R131, R130.reuse, R213 ;  /* 0x0000008283837223 */ /* 0x080fe200000100d5 */
[----:B------:R-:W-:Y:S01]  /*20f0*/  FADD.FTZ R214, R214, -R119 ;  /* 0x80000077d6d67221 */ /* 0x000fe20000010000 */
[C---:B------:R-:W-:Y:S01]  /*2100*/  FFMA.FTZ R85, R201.reuse, R85, R54 ;  /* 0x00000055c9557223 */ /* 0x040fe20000010036 */
[----:B------:R-:W-:Y:S01]  /*2110*/  FFMA.FTZ R222, R96, R130, R213 ;  /* 0x0000008260de7223 */ /* 0x000fe200000100d5 */
[----:B------:R-:W-:Y:S01]  /*2120*/  FFMA.FTZ R89, R201, R86, R46 ;  /* 0x00000056c9597223 */ /* 0x000fe2000001002e */
[----:B------:R-:W-:Y:S01]  /*2130*/  FMUL.FTZ R86, R123, UR4 ;  /* 0x000000047b567c20 */ /* 0x000fe20008410000 */
[----:B------:R-:W-:Y:S01]  /*2140*/  FADD.FTZ R119, R218, -R93 ;  /* 0x8000005dda777221 */ /* 0x000fe20000010000 */
[----:B------:R-:W-:Y:S01]  /*2150*/  LOP3.LUT P6, RZ, R195, 0xff, RZ, 0xc0, !PT ;  /* 0x000000ffc3ff7812 */ /* 0x000fe200078cc0ff */
[----:B------:R-:W-:Y:S01]  /*2160*/  FADD.FTZ R202, R121, -R202 ;  /* 0x800000ca79ca7221 */ /* 0x000fe20000010000 */
[----:B------:R-:W-:Y:S01]  /*2170*/  FADD.FTZ R90, R90, -R131 ;  /* 0x800000835a5a7221 */ /* 0x000fe20000010000 */
[----:B------:R-:W-:Y:S01]  /*2180*/  FFMA.FTZ R93, R201, R214, R55 ;  /* 0x000000d6c95d7223 */ /* 0x000fe20000010037 */
[----:B------:R-:W-:Y:S01]  /*2190*/  FMUL.FTZ R85, R85, R200 ;  /* 0x000000c855557220 */ /* 0x000fe20000410000 */
[----:B------:R-:W-:Y:S01]  /*21a0*/  FADD.FTZ R121, R115, -R222 ;  /* 0x800000de73797221 */ /* 0x000fe20000010000 */
[----:B------:R-:W-:Y:S01]  /*21b0*/  FFMA.FTZ R197, R197, R130, R213 ;  /* 0x00000082c5c57223 */ /* 0x000fe200000100d5 */
[----:B------:R-:W-:Y:S01]  /*21c0*/  FMUL.FTZ R89, R89, R200 ;  /* 0x000000c859597220 */ /* 0x000fe20000410000 */
[----:B------:R-:W-:Y:S01]  /*21d0*/  FSEL R86, R86, RZ, P6 ;  /* 0x000000ff56567208 */ /* 0x000fe20003000000 */
[----:B------:R-:W-:Y:S01]  /*21e0*/  FFMA.FTZ R115, R201, R90, R51 ;  /* 0x0000005ac9737223 */ /* 0x000fe20000010033 */
[-C--:B------:R-:W-:Y:S01]  /*21f0*/  FMUL.FTZ R93, R93, R200.reuse ;  /* 0x000000c85d5d7220 */ /* 0x080fe20000410000 */
[----:B------:R-:W-:Y:S01]  /*2200*/  FMUL.FTZ R85, R85, UR4 ;  /* 0x0000000455557c20 */ /* 0x000fe20008410000 */
[----:B------:R-:W-:Y:S01]  /*2210*/  LOP3.LUT P6, RZ, R192, 0xff0000, RZ, 0xc0, !PT ;  /* 0x00ff0000c0ff7812 */ /* 0x000fe200078cc0ff */
[----:B------:R-:W-:Y:S01]  /*2220*/  FFMA.FTZ R121, R201, R121, R52 ;  /* 0x00000079c9797223 */ /* 0x000fe20000010034 */
[----:B------:R-:W-:Y:S01]  /*2230*/  FADD.FTZ R216, R216, -R197 ;  /* 0x800000c5d8d87221 */ /* 0x000fe20000010000 */
[----:B------:R-:W-:Y:S01]  /*2240*/  FMUL.FTZ R88, R89, UR4 ;  /* 0x0000000459587c20 */ /* 0x000fe20008410000 */
[----:B------:R-:W-:Y:S01]  /*2250*/  FMUL.FTZ R115, R115, R200 ;  /* 0x000000c873737220 */ /* 0x000fe20000410000 */
[----:B------:R-:W-:Y:S01]  /*2260*/  FMUL.FTZ R94, R93, UR4 ;  /* 0x000000045d5e7c20 */ /* 0x000fe20008410000 */
[--C-:B------:R-:W-:Y:S01]  /*2270*/  FFMA.FTZ R217, R117, R130, R213.reuse ;  /* 0x0000008275d97223 */ /* 0x100fe200000100d5 */
[C---:B------:R-:W-:Y:S01]  /*2280*/  LOP3.LUT P5, RZ, R194.reuse, 0xff0000, RZ, 0xc0, !PT ;  /* 0x00ff0000c2ff7812 */ /* 0x040fe200078ac0ff */
[----:B------:R-:W-:Y:S01]  /*2290*/  FMUL.FTZ R121, R121, R200 ;  /* 0x000000c879797220 */ /* 0x000fe20000410000 */
[----:B------:R-:W-:Y:S01]  /*22a0*/  ISETP.GE.U32.AND P1, PT, R194, RZ, PT ;  /* 0x000000ffc200720c */ /* 0x000fe20003f26070 */
[----:B------:R-:W-:Y:S01]  /*22b0*/  FFMA.FTZ R84, R84, R130, R213 ;  /* 0x0000008254547223 */ /* 0x000fe200000100d5 */
[----:B------:R-:W-:Y:S01]  /*22c0*/  FSEL R93, R85, RZ, P6 ;  /* 0x000000ff555d7208 */ /* 0x000fe20003000000 */
[C---:B------:R-:W-:Y:S01]  /*22d0*/  FFMA.FTZ R85, R201.reuse, R216, R57 ;  /* 0x000000d8c9557223 */ /* 0x040fe20000010039 */
[----:B------:R-:W-:Y:S01]  /*22e0*/  FFMA.FTZ R129, R100, R130, R213 ;  /* 0x0000008264817223 */ /* 0x000fe200000100d5 */
[----:B------:R-:W-:Y:S01]  /*22f0*/  FFMA.FTZ R91, R201, R196, R47 ;  /* 0x000000c4c95b7223 */ /* 0x000fe2000001002f */
[----:B------:R-:W-:Y:S01]  /*2300*/  FMUL.FTZ R115, R115, UR4 ;  /* 0x0000000473737c20 */ /* 0x000fe20008410000 */
[----:B------:R-:W-:Y:S01]  /*2310*/  ISETP.GE.U32.AND.EX P1, PT, R195, 0x1000000, PT, P1 ;  /* 0x01000000c300780c */ /* 0x000fe20003f26110 */
[----:B------:R-:W-:Y:S01]  /*2320*/  FADD.FTZ R220, R220, -R217 ;  /* 0x800000d9dcdc7221 */ /* 0x000fe20000010000 */
[----:B------:R-:W-:Y:S01]  /*2330*/  FSEL R88, R88, RZ, P5 ;  /* 0x000000ff58587208 */ /* 0x000fe20002800000 */
[----:B------:R-:W-:Y:S01]  /*2340*/  FMUL.FTZ R100, R121, UR4 ;  /* 0x0000000479647c20 */ /* 0x000fe20008410000 */
[----:B------:R-:W-:Y:S01]  /*2350*/  FADD.FTZ R221, R87, -R84 ;  /* 0x8000005457dd7221 */ /* 0x000fe20000010000 */
[----:B------:R-:W-:Y:S01]  /*2360*/  LOP3.LUT P5, RZ, R192, 0xff, RZ, 0xc0, !PT ;  /* 0x000000ffc0ff7812 */ /* 0x000fe200078ac0ff */
[----:B------:R-:W-:Y:S01]  /*2370*/  FMUL.FTZ R85, R85, R200 ;  /* 0x000000c855557220 */ /* 0x000fe20000410000 */
[-CC-:B------:R-:W-:Y:S01]  /*2380*/  FFMA.FTZ R127, R92, R130.reuse, R213.reuse ;  /* 0x000000825c7f7223 */ /* 0x180fe200000100d5 */
[----:B------:R-:W-:Y:S01]  /*2390*/  FFMA.FTZ R125, R125, R130, R213 ;  /* 0x000000827d7d7223 */ /* 0x000fe200000100d5 */
[----:B------:R-:W-:Y:S01]  /*23a0*/  FMUL.FTZ R91, R91, R200 ;  /* 0x000000c85b5b7220 */ /* 0x000fe20000410000 */
[----:B------:R-:W-:Y:S01]  /*23b0*/  FFMA.FTZ R123, R201, R220, R53 ;  /* 0x000000dcc97b7223 */ /* 0x000fe20000010035 */
[----:B------:R-:W-:Y:S01]  /*23c0*/  FSEL R121, R115, RZ, P1 ;  /* 0x000000ff73797208 */ /* 0x000fe20000800000 */
[----:B------:R-:W-:Y:S01]  /*23d0*/  FFMA.FTZ R221, R201, R221, R44 ;  /* 0x000000ddc9dd7223 */ /* 0x000fe2000001002c */
[----:B------:R-:W-:Y:S01]  /*23e0*/  FSEL R115, R100, RZ, P5 ;  /* 0x000000ff64737208 */ /* 0x000fe20002800000 */
[----:B------:R-:W-:Y:S01]  /*23f0*/  FMUL.FTZ R85, R85, UR4 ;  /* 0x0000000455557c20 */ /* 0x000fe20008410000 */
[----:B------:R-:W-:Y:S01]  /*2400*/  LOP3.LUT P5, RZ, R193, 0xff00, RZ, 0xc0, !PT ;  /* 0x0000ff00c1ff7812 */ /* 0x000fe200078ac0ff */
[----:B------:R-:W-:Y:S01]  /*2410*/  FADD.FTZ R127, R206, -R127 ;  /* 0x8000007fce7f7221 */ /* 0x000fe20000010000 */
[----:B------:R-:W-:Y:S01]  /*2420*/  FMUL.FTZ R89, R91, UR4 ;  /* 0x000000045b597c20 */ /* 0x000fe20008410000 */
[----:B------:R-:W-:Y:S01]  /*2430*/  FADD.FTZ R116, R116, -R125 ;  /* 0x8000007d74747221 */ /* 0x000fe20000010000 */
[----:B------:R-:W-:Y:S01]  /*2440*/  LOP3.LUT P2, RZ, R194, 0xff000000, RZ, 0xc0, !PT ;  /* 0xff000000c2ff7812 */ /* 0x000fe2000784c0ff */
[-C--:B------:R-:W-:Y:S01]  /*2450*/  FMUL.FTZ R123, R123, R200.reuse ;  /* 0x000000c87b7b7220 */ /* 0x080fe20000410000 */
[----:B------:R-:W-:Y:S01]  /*2460*/  FMUL.FTZ R221, R221, R200 ;  /* 0x000000c8dddd7220 */ /* 0x000fe20000410000 */
[----:B------:R-:W-:Y:S01]  /*2470*/  FADD.FTZ R129, R112, -R129 ;  /* 0x8000008170817221 */ /* 0x000fe20000010000 */
[----:B------:R-:W-:Y:S01]  /*2480*/  FFMA.FTZ R207, R207, R130, R213 ;  /* 0x00000082cfcf7223 */ /* 0x000fe200000100d5 */
[----:B------:R-:W-:Y:S01]  /*2490*/  FFMA.FTZ R91, R201, R202, R49 ;  /* 0x000000cac95b7223 */ /* 0x000fe20000010031 */
[----:B------:R-:W-:Y:S01]  /*24a0*/  FSEL R112, R85, RZ, P5 ;  /* 0x000000ff55707208 */ /* 0x000fe20002800000 */
[C---:B------:R-:W-:Y:S01]  /*24b0*/  FFMA.FTZ R127, R201.reuse, R127, R50 ;  /* 0x0000007fc97f7223 */ /* 0x040fe20000010032 */
[----:B------:R-:W-:Y:S01]  /*24c0*/  FFMA.FTZ R85, R201, R116, R63 ;  /* 0x00000074c9557223 */ /* 0x000fe2000001003f */
[-CC-:B------:R-:W-:Y:S01]  /*24d0*/  FFMA.FTZ R215, R97, R130.reuse, R213.reuse ;  /* 0x0000008261d77223 */ /* 0x180fe200000100d5 */
[----:B------:R-:W-:Y:S01]  /*24e0*/  FFMA.FTZ R117, R120, R130, R213 ;  /* 0x0000008278757223 */ /* 0x000fe200000100d5 */
[----:B------:R-:W-:Y:S01]  /*24f0*/  FSEL R89, R89, RZ, P2 ;  /* 0x000000ff59597208 */ /* 0x000fe20001000000 */
[----:B------:R-:W-:Y:S01]  /*2500*/  FMUL.FTZ R123, R123, UR4 ;  /* 0x000000047b7b7c20 */ /* 0x000fe20008410000 */
[----:B------:R-:W-:Y:S01]  /*2510*/  FMUL.FTZ R120, R221, UR4 ;  /* 0x00000004dd787c20 */ /* 0x000fe20008410000 */
[----:B------:R-:W-:Y:S01]  /*2520*/  LOP3.LUT P2, RZ, R192, 0xff00, RZ, 0xc0, !PT ;  /* 0x0000ff00c0ff7812 */ /* 0x000fe2000784c0ff */
[----:B------:R-:W-:Y:S01]  /*2530*/  FMUL.FTZ R91, R91, R200 ;  /* 0x000000c85b5b7220 */ /* 0x000fe20000410000 */
[----:B------:R-:W-:Y:S01]  /*2540*/  LOP3.LUT P3, RZ, R194, 0xff, RZ, 0xc0, !PT ;  /* 0x000000ffc2ff7812 */ /* 0x000fe2000786c0ff */
[----:B------:R-:W-:Y:S01]  /*2550*/  FADD.FTZ R212, R212, -R207 ;  /* 0x800000cfd4d47221 */ /* 0x000fe20000010000 */
[----:B------:R-:W-:Y:S01]  /*2560*/  FFMA.FTZ R119, R201, R119, R58 ;  /* 0x00000077c9777223 */ /* 0x000fe2000001003a */
[--C-:B------:R-:W-:Y:S01]  /*2570*/  FFMA.FTZ R92, R99, R130, R213.reuse ;  /* 0x00000082635c7223 */ /* 0x100fe200000100d5 */
[-C--:B------:R-:W-:Y:S01]  /*2580*/  FMUL.FTZ R127, R127, R200.reuse ;  /* 0x000000c87f7f7220 */ /* 0x080fe20000410000 */
[----:B------:R-:W-:Y:S01]  /*2590*/  FMUL.FTZ R85, R85, R200 ;  /* 0x000000c855557220 */ /* 0x000fe20000410000 */
[-C--:B------:R-:W-:Y:S01]  /*25a0*/  FFMA.FTZ R99, R124, R130.reuse, R213 ;  /* 0x000000827c637223 */ /* 0x080fe200000100d5 */
[----:B------:R-:W-:Y:S01]  /*25b0*/  FADD.FTZ R118, R118, -R215 ;  /* 0x800000d776767221 */ /* 0x000fe20000010000 */
[-CC-:B------:R-:W-:Y:S01]  /*25c0*/  FFMA.FTZ R84, R209, R130.reuse, R213.reuse ;  /* 0x00000082d1547223 */ /* 0x180fe200000100d5 */
[----:B------:R-:W-:Y:S01]  /*25d0*/  FFMA.FTZ R97, R234, R130, R213 ;  /* 0x00000082ea617223 */ /* 0x000fe200000100d5 */
[----:B------:R-:W-:Y:S01]  /*25e0*/  FSEL R124, R123, RZ, P2 ;  /* 0x000000ff7b7c7208 */ /* 0x000fe20001000000 */
[----:B------:R-:W-:Y:S01]  /*25f0*/  FMUL.FTZ R91, R91, UR4 ;  /* 0x000000045b5b7c20 */ /* 0x000fe20008410000 */
[----:B------:R-:W-:Y:S01]  /*2600*/  FSEL R120, R120, RZ, P3 ;  /* 0x000000ff78787208 */ /* 0x000fe20001800000 */
[----:B------:R-:W-:Y:S01]  /*2610*/  FFMA.FTZ R123, R201, R212, R59 ;  /* 0x000000d4c97b7223 */ /* 0x000fe2000001003b */
[----:B------:R-:W-:Y:S01]  /*2620*/  FMUL.FTZ R119, R119, R200 ;  /* 0x000000c877777220 */ /* 0x000fe20000410000 */
[-CC-:B------:R-:W-:Y:S01]  /*2630*/  FFMA.FTZ R87, R232, R130.reuse, R213.reuse ;  /* 0x00000082e8577223 */ /* 0x180fe200000100d5 */
[----:B------:R-:W-:Y:S01]  /*2640*/  FFMA.FTZ R96, R211, R130, R213 ;  /* 0x00000082d3607223 */ /* 0x000fe200000100d5 */
[----:B------:R-:W-:Y:S01]  /*2650*/  LOP3.LUT P3, RZ, R195, 0xff00, RZ, 0xc0, !PT ;  /* 0x0000ff00c3ff7812 */ /* 0x000fe2000786c0ff */
[----:B------:R-:W-:Y:S01]  /*2660*/  FMUL.FTZ R90, R127, UR4 ;  /* 0x000000047f5a7c20 */ /* 0x000fe20008410000 */
[----:B------:R-:W-:Y:S01]  /*2670*/  FMUL.FTZ R85, R85, UR4 ;  /* 0x0000000455557c20 */ /* 0x000fe20008410000 */
[C---:B------:R-:W-:Y:S01]  /*2680*/  FFMA.FTZ R129, R201.reuse, R129, R60 ;  /* 0x00000081c9817223 */ /* 0x040fe2000001003c */
[----:B------:R-:W-:Y:S01]  /*2690*/  FFMA.FTZ R127, R201, R118, R61 ;  /* 0x00000076c97f7223 */ /* 0x000fe2000001003d */
[----:B------:R-:W-:Y:S01]  /*26a0*/  LOP3.LUT P5, RZ, R190, 0xff000000, RZ, 0xc0, !PT ;  /* 0xff000000beff7812 */ /* 0x000fe200078ac0ff */
[----:B------:R-:W-:Y:S01]  /*26b0*/  FADD.FTZ R84, R113, -R84 ;  /* 0x8000005471547221 */ /* 0x000fe20000010000 */
[----:B------:R-:W-:Y:S01]  /*26c0*/  FADD.FTZ R230, R230, -R97 ;  /* 0x80000061e6e67221 */ /* 0x000fe20000010000 */
[----:B------:R-:W-:Y:S01]  /*26d0*/  FMUL.FTZ R123, R123, R200 ;  /* 0x000000c87b7b7220 */ /* 0x000fe20000410000 */
[----:B------:R-:W-:Y:S01]  /*26e0*/  FMUL.FTZ R119, R119, UR4 ;  /* 0x0000000477777c20 */ /* 0x000fe20008410000 */
[----:B------:R-:W-:Y:S01]  /*26f0*/  FSEL R91, R91, RZ, P3 ;  /* 0x000000ff5b5b7208 */ /* 0x000fe20001800000 */
[----:B------:R-:W-:Y:S01]  /*2700*/  FADD.FTZ R87, R114, -R87 ;  /* 0x8000005772577221 */ /* 0x000fe20000010000 */
[----:B------:R-:W-:Y:S01]  /*2710*/  LOP3.LUT P2, RZ, R193, 0xff0000, RZ, 0xc0, !PT ;  /* 0x00ff0000c1ff7812 */ /* 0x000fe2000784c0ff */
[----:B------:R-:W-:Y:S01]  /*2720*/  FADD.FTZ R100, R111, -R96 ;  /* 0x800000606f647221 */ /* 0x000fe20000010000 */
[--C-:B------:R-:W-:Y:S01]  /*2730*/  FFMA.FTZ R98, R101, R130, R213.reuse ;  /* 0x0000008265627223 */ /* 0x100fe200000100d5 */
[----:B------:R-:W-:Y:S01]  /*2740*/  LOP3.LUT P3, RZ, R192, 0xff000000, RZ, 0xc0, !PT ;  /* 0xff000000c0ff7812 */ /* 0x000fe2000786c0ff */
[-C--:B------:R-:W-:Y:S01]  /*2750*/  FMUL.FTZ R129, R129, R200.reuse ;  /* 0x000000c881817220 */ /* 0x080fe20000410000 */
[----:B------:R-:W-:Y:S01]  /*2760*/  FMUL.FTZ R127, R127, R200 ;  /* 0x000000c87f7f7220 */ /* 0x000fe20000410000 */
[----:B------:R-:W-:Y:S01]  /*2770*/  FSEL R96, R85, RZ, P5 ;  /* 0x000000ff55607208 */ /* 0x000fe20002800000 */
[----:B------:R-:W-:Y:S01]  /*2780*/  FFMA.FTZ R101, R126, R130, R213 ;  /* 0x000000827e657223 */ /* 0x000fe200000100d5 */
[C---:B------:R-:W-:Y:S01]  /*2790*/  FFMA.FTZ R97, R201.reuse, R84, R65 ;  /* 0x00000054c9617223 */ /* 0x040fe20000010041 */
[----:B------:R-:W-:Y:S01]  /*27a0*/  FFMA.FTZ R85, R201, R230, R66 ;  /* 0x000000e6c9557223 */ /* 0x000fe20000010042 */
[----:B------:R-:W-:Y:S01]  /*27b0*/  FMUL.FTZ R126, R123, UR4 ;  /* 0x000000047b7e7c20 */ /* 0x000fe20008410000 */
[----:B------:R-:W-:Y:S01]  /*27c0*/  FSEL R123, R119, RZ, P2 ;  /* 0x000000ff777b7208 */ /* 0x000fe20001000000 */
[----:B------:R-:W-:Y:S01]  /*27d0*/  FFMA.FTZ R87, R201, R87, R64 ;  /* 0x00000057c9577223 */ /* 0x000fe20000010040 */
[----:B------:R-:W-:Y:S01]  /*27e0*/  FSEL R94, R94, RZ, P3 ;  /* 0x000000ff5e5e7208 */ /* 0x000fe20001800000 */
[----:B------:R-:W-:Y:S01]  /*27f0*/  FMUL.FTZ R118, R129, UR4 ;  /* 0x0000000481767c20 */ /* 0x000fe20008410000 */
[----:B------:R-:W-:Y:S01]  /*2800*/  FMUL.FTZ R119, R127, UR4 ;  /* 0x000000047f777c20 */ /* 0x000fe20008410000 */
[----:B------:R-:W-:Y:S01]  /*2810*/  FFMA.FTZ R122, R122, R130, R213 ;  /* 0x000000827a7a7223 */ /* 0x000fe200000100d5 */
[C---:B------:R-:W-:Y:S01]  /*2820*/  LOP3.LUT P6, RZ, R190.reuse, 0xff, RZ, 0xc0, !PT ;  /* 0x000000ffbeff7812 */ /* 0x040fe200078cc0ff */
[-C--:B------:R-:W-:Y:S01]  /*2830*/  FMUL.FTZ R84, R97, R200.reuse ;  /* 0x000000c861547220 */ /* 0x080fe20000410000 */
[----:B------:R-:W-:Y:S01]  /*2840*/  LOP3.LUT P3, RZ, R190, 0xff00, RZ, 0xc0, !PT ;  /* 0x0000ff00beff7812 */ /* 0x000fe2000786c0ff */
[----:B------:R-:W-:Y:S01]  /*2850*/  FMUL.FTZ R85, R85, R200 ;  /* 0x000000c855557220 */ /* 0x000fe20000410000 */
[----:B------:R-:W-:Y:S01]  /*2860*/  FFMA.FTZ R209, R201, R224, R45 ;  /* 0x000000e0c9d17223 */ /* 0x000fe2000001002d */
[----:B------:R-:W-:Y:S01]  /*2870*/  FMUL.FTZ R87, R87, R200 ;  /* 0x000000c857577220 */ /* 0x000fe20000410000 */
[--C-:B------:R-:W-:Y:S01]  /*2880*/  FFMA.FTZ R208, R208, R130, R213.reuse ;  /* 0x00000082d0d07223 */ /* 0x100fe200000100d5 */
[----:B------:R-:W-:Y:S01]  /*2890*/  FSEL R118, R118, RZ, P6 ;  /* 0x000000ff76767208 */ /* 0x000fe20003000000 */
[----:B------:R-:W-:Y:S01]  /*28a0*/  FADD.FTZ R105, R105, -R122 ;  /* 0x8000007a69697221 */ /* 0x000fe20000010000 */
[----:B------:R-:W-:Y:S01]  /*28b0*/  FSEL R119, R119, RZ, P3 ;  /* 0x000000ff77777208 */ /* 0x000fe20001800000 */
[----:B------:R-:W-:Y:S01]  /*28c0*/  FMUL.FTZ R84, R84, UR4 ;  /* 0x0000000454547c20 */ /* 0x000fe20008410000 */
[----:B------:R-:W-:Y:S01]  /*28d0*/  FMUL.FTZ R85, R85, UR4 ;  /* 0x0000000455557c20 */ /* 0x000fe20008410000 */
[----:B------:R-:W-:Y:S01]  /*28e0*/  FMUL.FTZ R209, R209, R200 ;  /* 0x000000c8d1d17220 */ /* 0x000fe20000410000 */
[----:B------:R-:W-:Y:S01]  /*28f0*/  LOP3.LUT P6, RZ, R191, 0xff00, RZ, 0xc0, !PT ;  /* 0x0000ff00bfff7812 */ /* 0x000fe200078cc0ff */
[----:B------:R-:W-:Y:S01]  /*2900*/  FMUL.FTZ R87, R87, UR4 ;  /* 0x0000000457577c20 */ /* 0x000fe20008410000 */
[----:B------:R-:W-:Y:S01]  /*2910*/  LOP3.LUT P3, RZ, R191, 0xff0000, RZ, 0xc0, !PT ;  /* 0x00ff0000bfff7812 */ /* 0x000fe2000786c0ff */
[----:B------:R-:W-:Y:S01]  /*2920*/  FADD.FTZ R95, R95, -R208 ;  /* 0x800000d05f5f7221 */ /* 0x000fe20000010000 */
[----:B------:R-:W-:Y:S01]  /*2930*/  LOP3.LUT P2, RZ, R191, 0xff, RZ, 0xc0, !PT ;  /* 0x000000ffbfff7812 */ /* 0x000fe2000784c0ff */
[----:B------:R-:W-:Y:S01]  /*2940*/  FFMA.FTZ R219, R102, R130, R213 ;  /* 0x0000008266db7223 */ /* 0x000fe200000100d5 */
[----:B------:R-:W-:Y:S01]  /*2950*/  ISETP.GE.U32.AND P1, PT, R192, RZ, PT ;  /* 0x000000ffc000720c */ /* 0x000fe20003f26070 */
[----:B------:R-:W-:Y:S01]  /*2960*/  FFMA.FTZ R105, R201, R105, R70 ;  /* 0x00000069c9697223 */ /* 0x000fe20000010046 */
[----:B------:R-:W-:Y:S01]  /*2970*/  FMUL.FTZ R209, R209, UR4 ;  /* 0x00000004d1d17c20 */ /* 0x000fe20008410000 */
[----:B------:R-:W-:Y:S01]  /*2980*/  FSEL R114, R84, RZ, P6 ;  /* 0x000000ff54727208 */ /* 0x000fe20003000000 */
[----:B------:R-:W-:Y:S01]  /*2990*/  FFMA.FTZ R95, R201, R95, R56 ;  /* 0x0000005fc95f7223 */ /* 0x000fe20000010038 */
[----:B------:R-:W-:Y:S01]  /*29a0*/  FSEL R111, R85, RZ, P3 ;  /* 0x000000ff556f7208 */ /* 0x000fe20001800000 */
[----:B------:R-:W-:Y:S01]  /*29b0*/  FADD.FTZ R219, R228, -R219 ;  /* 0x800000dbe4db7221 */ /* 0x000fe20000010000 */
[----:B------:R-:W-:Y:S01]  /*29c0*/  LOP3.LUT P4, RZ, R194, 0xff00, RZ, 0xc0, !PT ;  /* 0x0000ff00c2ff7812 */ /* 0x000fe2000788c0ff */
[----:B------:R-:W0:Y:S01]  /*29d0*/  LDC.64 R84, c[0x0][0x468] ;  /* 0x00011a00ff547b82 */ /* 0x000e220000000a00 */
[----:B------:R-:W-:Y:S01]  /*29e0*/  FSEL R97, R87, RZ, P2 ;  /* 0x000000ff57617208 */ /* 0x000fe20001000000 */
[----:B------:R-:W-:Y:S01]  /*29f0*/  FFMA.FTZ R87, R201, R100, R67 ;  /* 0x00000064c9577223 */ /* 0x000fe20000010043 */
[----:B------:R-:W-:Y:S01]  /*2a00*/  ISETP.GE.U32.AND.EX P1, PT, R193, 0x1000000, PT, P1 ;  /* 0x01000000c100780c */ /* 0x000fe20003f26110 */
[-C--:B------:R-:W-:Y:S01]  /*2a10*/  FMUL.FTZ R105, R105, R200.reuse ;  /* 0x000000c869697220 */ /* 0x080fe20000410000 */
[----:B------:R-:W-:Y:S01]  /*2a20*/  FSEL R209, R209, RZ, P4 ;  /* 0x000000ffd1d17208 */ /* 0x000fe20002000000 */
[----:B------:R-:W-:Y:S01]  /*2a30*/  FMUL.FTZ R95, R95, R200 ;  /* 0x000000c85f5f7220 */ /* 0x000fe20000410000 */
[----:B------:R-:W-:Y:S01]  /*2a40*/  LOP3.LUT P4, RZ, R195, 0xff0000, RZ, 0xc0, !PT ;  /* 0x00ff0000c3ff7812 */ /* 0x000fe2000788c0ff */
[----:B------:R-:W-:Y:S01]  /*2a50*/  FFMA.FTZ R103, R103, R130, R213 ;  /* 0x0000008267677223 */ /* 0x000fe200000100d5 */
[----:B------:R-:W-:Y:S01]  /*2a60*/  FSEL R126, R126, RZ, P1 ;  /* 0x000000ff7e7e7208 */ /* 0x000fe20000800000 */
[----:B------:R-:W-:Y:S01]  /*2a70*/  FFMA.FTZ R219, R201, R219, R62 ;  /* 0x000000dbc9db7223 */ /* 0x000fe2000001003e */
[----:B------:R-:W-:Y:S01]  /*2a80*/  FMUL.FTZ R87, R87, R200 ;  /* 0x000000c857577220 */ /* 0x000fe20000410000 */
[----:B------:R-:W-:Y:S01]  /*2a90*/  FMUL.FTZ R105, R105, UR4 ;  /* 0x0000000469697c20 */ /* 0x000fe20008410000 */
[----:B------:R-:W-:Y:S01]  /*2aa0*/  ISETP.GE.U32.AND P1, PT, R190, RZ, PT ;  /* 0x000000ffbe00720c */ /* 0x000fe20003f26070 */
[----:B------:R-:W-:Y:S01]  /*2ab0*/  FADD.FTZ R117, R104, -R117 ;  /* 0x8000007568757221 */ /* 0x000fe20000010000 */
[----:B------:R-:W-:Y:S01]  /*2ac0*/  LOP3.LUT P2, RZ, R188, 0xff0000, RZ, 0xc0, !PT ;  /* 0x00ff0000bcff7812 */ /* 0x000fe2000784c0ff */
[----:B------:R-:W-:Y:S01]  /*2ad0*/  FFMA.FTZ R213, R204, R130, R213 ;  /* 0x00000082ccd57223 */ /* 0x000fe200000100d5 */
[----:B------:R-:W-:Y:S01]  /*2ae0*/  FSEL R90, R90, RZ, P4 ;  /* 0x000000ff5a5a7208 */ /* 0x000fe20002000000 */
[----:B------:R-:W-:Y:S01]  /*2af0*/  FMUL.FTZ R95, R95, UR4 ;  /* 0x000000045f5f7c20 */ /* 0x000fe20008410000 */
[----:B------:R-:W-:Y:S01]  /*2b00*/  LOP3.LUT P4, RZ, R193, 0xff, RZ, 0xc0, !PT ;  /* 0x000000ffc1ff7812 */ /* 0x000fe2000788c0ff */
[-C--:B------:R-:W-:Y:S01]  /*2b10*/  FMUL.FTZ R219, R219, R200.reuse ;  /* 0x000000c8dbdb7220 */ /* 0x080fe20000410000 */
[----:B------:R-:W-:Y:S01]  /*2b20*/  FMUL.FTZ R87, R87, UR4 ;  /* 0x0000000457577c20 */ /* 0x000fe20008410000 */
[----:B------:R-:W-:Y:S01]  /*2b30*/  FADD.FTZ R108, R108, -R103 ;  /* 0x800000676c6c7221 */ /* 0x000fe20000010000 */
[----:B------:R-:W-:Y:S01]  /*2b40*/  ISETP.GE.U32.AND.EX P1, PT, R191, 0x1000000, PT, P1 ;  /* 0x01000000bf00780c */ /* 0x000fe20003f26110 */
[----:B------:R-:W-:Y:S01]  /*2b50*/  FFMA.FTZ R117, R201, R117, R68 ;  /* 0x00000075c9757223 */ /* 0x000fe20000010044 */
[----:B------:R-:W-:Y:S01]  /*2b60*/  FSEL R113, R105, RZ, P2 ;  /* 0x000000ff69717208 */ /* 0x000fe20001000000 */
[----:B------:R-:W-:Y:S01]  /*2b70*/  FADD.FTZ R103, R128, -R101 ;  /* 0x8000006580677221 */ /* 0x000fe20000010000 */
[----:B------:R-:W-:Y:S01]  /*2b80*/  FADD.FTZ R92, R109, -R92 ;  /* 0x8000005c6d5c7221 */ /* 0x000fe20000010000 */
[----:B------:R-:W-:Y:S01]  /*2b90*/  FADD.FTZ R98, R107, -R98 ;  /* 0x800000626b627221 */ /* 0x000fe20000010000 */
[----:B------:R-:W-:Y:S01]  /*2ba0*/  FADD.FTZ R105, R106, -R99 ;  /* 0x800000636a697221 */ /* 0x000fe20000010000 */
[----:B------:R-:W-:Y:S01]  /*2bb0*/  FADD.FTZ R110, R110, -R213 ;  /* 0x800000d56e6e7221 */ /* 0x000fe20000010000 */
[----:B------:R-:W-:Y:S01]  /*2bc0*/  FSEL R95, R95, RZ, P4 ;  /* 0x000000ff5f5f7208 */ /* 0x000fe20002000000 */
[----:B------:R-:W-:Y:S01]  /*2bd0*/  FMUL.FTZ R219, R219, UR4 ;  /* 0x00000004dbdb7c20 */ /* 0x000fe20008410000 */
[----:B------:R-:W-:Y:S01]  /*2be0*/  LOP3.LUT P4, RZ, R190, 0xff0000, RZ, 0xc0, !PT ;  /* 0x00ff0000beff7812 */ /* 0x000fe2000788c0ff */
[----:B------:R-:W-:Y:S01]  /*2bf0*/  FMUL.FTZ R117, R117, R200 ;  /* 0x000000c875757220 */ /* 0x000fe20000410000 */
[----:B------:R-:W-:Y:S01]  /*2c00*/  FSEL R116, R87, RZ, P1 ;  /* 0x000000ff57747208 */ /* 0x000fe20000800000 */
[C---:B------:R-:W-:Y:S01]  /*2c10*/  FFMA.FTZ R103, R201.reuse, R103, R74 ;  /* 0x00000067c9677223 */ /* 0x040fe2000001004a */
[C---:B------:R-:W-:Y:S01]  /*2c20*/  FFMA.FTZ R87, R201.reuse, R92, R69 ;  /* 0x0000005cc9577223 */ /* 0x040fe20000010045 */
[C---:B------:R-:W-:Y:S01]  /*2c30*/  FFMA.FTZ R99, R201.reuse, R98, R71 ;  /* 0x00000062c9637223 */ /* 0x040fe20000010047 */
[C---:B------:R-:W-:Y:S01]  /*2c40*/  FFMA.FTZ R105, R201.reuse, R105, R72 ;  /* 0x00000069c9697223 */ /* 0x040fe20000010048 */
[C---:B------:R-:W-:Y:S01]  /*2c50*/  FFMA.FTZ R101, R201.reuse, R108, R73 ;  /* 0x0000006cc9657223 */ /* 0x040fe20000010049 */
[----:B------:R-:W-:Y:S01]  /*2c60*/  FFMA.FTZ R201, R201, R110, R75 ;  /* 0x0000006ec9c97223 */ /* 0x000fe2000001004b */
[----:B------:R-:W-:Y:S01]  /*2c70*/  FSEL R219, R219, RZ, P4 ;  /* 0x000000ffdbdb7208 */ /* 0x000fe20002000000 */
[----:B------:R-:W-:Y:S01]  /*2c80*/  FMUL.FTZ R117, R117, UR4 ;  /* 0x0000000475757c20 */ /* 0x000fe20008410000 */
[-C--:B------:R-:W-:Y:S01]  /*2c90*/  FMUL.FTZ R108, R103, R200.reuse ;  /* 0x000000c8676c7220 */ /* 0x080fe20000410000 */
[C---:B------:R-:W-:Y:S01]  /*2ca0*/  LOP3.LUT P4, RZ, R188.reuse, 0xff, RZ, 0xc0, !PT ;  /* 0x000000ffbcff7812 */ /* 0x040fe2000788c0ff */
[-C--:B------:R-:W-:Y:S01]  /*2cb0*/  FMUL.FTZ R106, R105, R200.reuse ;  /* 0x000000c8696a7220 */ /* 0x080fe20000410000 */
[-C--:B------:R-:W-:Y:S01]  /*2cc0*/  FMUL.FTZ R107, R101, R200.reuse ;  /* 0x000000c8656b7220 */ /* 0x080fe20000410000 */
[-C--:B------:R-:W-:Y:S01]  /*2cd0*/  FMUL.FTZ R98, R87, R200.reuse ;  /* 0x000000c857627220 */ /* 0x080fe20000410000 */
[-C--:B------:R-:W-:Y:S01]  /*2ce0*/  FMUL.FTZ R99, R99, R200.reuse ;  /* 0x000000c863637220 */ /* 0x080fe20000410000 */
[----:B------:R-:W-:Y:S01]  /*2cf0*/  FMUL.FTZ R201, R201, R200 ;  /* 0x000000c8c9c97220 */ /* 0x000fe20000410000 */
[----:B------:R-:W-:Y:S01]  /*2d00*/  ISETP.GE.U32.AND P1, PT, R188, RZ, PT ;  /* 0x000000ffbc00720c */ /* 0x000fe20003f26070 */
[----:B------:R-:W-:Y:S01]  /*2d10*/  FMUL.FTZ R108, R108, UR4 ;  /* 0x000000046c6c7c20 */ /* 0x000fe20008410000 */
[----:B------:R-:W-:Y:S01]  /*2d20*/  FSEL R117, R117, RZ, P4 ;  /* 0x000000ff75757208 */ /* 0x000fe20002000000 */
[----:B0-----:R-:W-:Y:S01]  /*2d30*/  IMAD.WIDE.U32 R104, R199, 0x10, R84 ;  /* 0x00000010c7687825 */ /* 0x001fe200078e0054 */
[----:B------:R-:W-:-:S03]  /*2d40*/  LOP3.LUT P2, RZ, R189, 0xff0000, RZ, 0xc0, !PT ;  /* 0x00ff0000bdff7812 */ /* 0x000fc6000784c0ff */
[----:B------:R-:W-:Y:S01]  /*2d50*/  FMUL.FTZ R106, R106, UR4 ;  /* 0x000000046a6a7c20 */ /* 0x000fe20008410000 */
[----:B------:R-:W-:Y:S01]  /*2d60*/  FMUL.FTZ R107, R107, UR4 ;  /* 0x000000046b6b7c20 */ /* 0x000fe20008410000 */
[----:B------:R-:W-:Y:S01]  /*2d70*/  LOP3.LUT P3, RZ, R189, 0xff, RZ, 0xc0, !PT ;  /* 0x000000ffbdff7812 */ /* 0x000fe2000786c0ff */
[----:B------:R-:W-:Y:S01]  /*2d80*/  IMAD.WIDE.U32 R100, R205, 0x10, R84 ;  /* 0x00000010cd647825 */ /* 0x000fe200078e0054 */
[----:B------:R-:W-:-:S03]  /*2d90*/  LOP3.LUT P4, RZ, R189, 0xff00, RZ, 0xc0, !PT ;  /* 0x0000ff00bdff7812 */ /* 0x000fc6000788c0ff */
[----:B------:R-:W-:Y:S01]  /*2da0*/  FMUL.FTZ R98, R98, UR4 ;  /* 0x0000000462627c20 */ /* 0x000fe20008410000 */
[----:B------:R-:W-:Y:S01]  /*2db0*/  FMUL.FTZ R201, R201, UR4 ;  /* 0x00000004c9c97c20 */ /* 0x000fe20008410000 */
[----:B------:R-:W-:-:S04]  /*2dc0*/  IMAD.WIDE.U32 R102, R203, 0x10, R84 ;  /* 0x00000010cb667825 */ /* 0x000fc800078e0054 */
[----:B------:R-:W-:Y:S01]  /*2dd0*/  FMUL.FTZ R99, R99, UR4 ;  /* 0x0000000463637c20 */ /* 0x000fe20008410000 */
[----:B------:R-:W-:Y:S01]  /*2de0*/  LOP3.LUT P5, RZ, R188, 0xff00, RZ, 0xc0, !PT ;  /* 0x0000ff00bcff7812 */ /* 0x000fe200078ac0ff */
[----:B------:R-:W-:Y:S01]  /*2df0*/  IMAD.WIDE.U32 R198, R198, 0x10, R84 ;  /* 0x00000010c6c67825 */ /* 0x000fe200078e0054 */
[----:B------:R-:W-:Y:S02]  /*2e00*/  LOP3.LUT P6, RZ, R188, 0xff000000, RZ, 0xc0, !PT ;  /* 0xff000000bcff7812 */ /* 0x000fe400078cc0ff */
[----:B------:R-:W-:Y:S02]  /*2e10*/  ISETP.GE.U32.AND.EX P1, PT, R189, 0x1000000, PT, P1 ;  /* 0x01000000bd00780c */ /* 0x000fe40003f26110 */
[----:B------:R-:W-:Y:S02]  /*2e20*/  F2FP.BF16.F32.PACK_AB R85, R89, R88 ;  /* 0x000000585955723e */ /* 0x000fe400000010ff */
[----:B------:R-:W-:Y:S02]  /*2e30*/  F2FP.BF16.F32.PACK_AB R89, R94, R93 ;  /* 0x0000005d5e59723e */ /* 0x000fe400000010ff */
[----:B------:R-:W-:-:S02]  /*2e40*/  F2FP.BF16.F32.PACK_AB R94, R114, R97 ;  /* 0x00000061725e723e */ /* 0x000fc400000010ff */
[----:B------:R-:W-:Y:S02]  /*2e50*/  FSEL R109, R108, RZ, P2 ;  /* 0x000000ff6c6d7208 */ /* 0x000fe40001000000 */
[----:B------:R-:W-:Y:S02]  /*2e60*/  F2FP.BF16.F32.PACK_AB R93, R96, R219 ;  /* 0x000000db605d723e */ /* 0x000fe400000010ff */
        /* <DEDUP_REMOVED lines=16> */
[----:B------:R-:W-:Y:S01]  /*2f70*/  F2FP.BF16.F32.PACK_AB R99, R110, R109 ;  /* 0x0000006d6e63723e */ /* 0x000fe200000010ff */
[----:B------:R1:W-:Y:S01]  /*2f80*/  STG.E.128 desc[UR6][R104.64], R92 ;  /* 0x0000005c68007986 */ /* 0x0003e2000c101d06 */
[----:B------:R-:W-:Y:S02]  /*2f90*/  F2FP.BF16.F32.PACK_AB R97, R106, R113 ;  /* 0x000000716a61723e */ /* 0x000fe400000010ff */
[----:B------:R-:W-:-:S05]  /*2fa0*/  F2FP.BF16.F32.PACK_AB R96, R96, R117 ;  /* 0x000000756060723e */ /* 0x000fca00000010ff */
[----:B------:R1:W-:Y:S01]  /*2fb0*/  STG.E.128 desc[UR6][R198.64], R96 ;  /* 0x00000060c6007986 */ /* 0x0003e2000c101d06 */
[----:B------:R-:W-:Y:S05]  /*2fc0*/  BRA `(.L_x_6164) ;  /* 0x0000003000587947 */ /* 0x000fea0003800000 */
.L_x_6163:
[-CC-:B------:R-:W-:Y:S01]  /*2fd0*/  FFMA.FTZ R84, R84, R130.reuse, R213.reuse ;  /* 0x0000008254547223 */ /* 0x180fe200000100d5 */
[-CC-:B------:R-:W-:Y:S01]  /*2fe0*/  FFMA.FTZ R202, R202, R130.reuse, R213.reuse ;  /* 0x00000082caca7223 */ /* 0x180fe200000100d5 */
[----:B-----5:R-:W-:Y:S01]  /*2ff0*/  LOP3.LUT P3, RZ, R194, 0xff, RZ, 0xc0, !PT ;  /* 0x000000ffc2ff7812 */ /* 0x020fe2000786c0ff */
[-CC-:B------:R-:W-:Y:S01]  /*3000*/  FFMA.FTZ R86, R86, R130.reuse, R213.reuse ;  /* 0x0000008256567223 */ /* 0x180fe200000100d5 */
[----:B------:R-:W-:Y:S01]  /*3010*/  FADD.FTZ R76, R87, -R84 ;  /* 0x80000054574c7221 */ /* 0x000fe20000010000 */
[----:B------:R-:W-:Y:S01]  /*3020*/  FADD.FTZ R202, R129, -R202 ;  /* 0x800000ca81ca7221 */ /* 0x000fe20000010000 */
[-CC-:B------:R-:W-:Y:S01]  /*3030*/  FFMA.FTZ R222, R127, R130.reuse, R213.reuse ;  /* 0x000000827fde7223 */ /* 0x180fe200000100d5 */
[----:B------:R-:W-:Y:S01]  /*3040*/  FFMA.FTZ R84, R196, R130, R213 ;  /* 0x00000082c4547223 */ /* 0x000fe200000100d5 */
[C---:B------:R-:W-:Y:S01]  /*3050*/  FFMA.FTZ R76, R201.reuse, R76, R44 ;  /* 0x0000004cc94c7223 */ /* 0x040fe2000001002c */
[----:B------:R-:W-:Y:S01]  /*3060*/  FFMA.FTZ R77, R201, R202, R45 ;  /* 0x000000cac94d7223 */ /* 0x000fe2000001002d */
[----:B------:R-:W-:Y:S01]  /*3070*/  LOP3.LUT P4, RZ, R194, 0xff00, RZ, 0xc0, !PT ;  /* 0x0000ff00c2ff7812 */ /* 0x000fe2000788c0ff */
[----:B------:R-:W-:Y:S01]  /*3080*/  FADD.FTZ R84, R123, -R84 ;  /* 0x800000547b547221 */ /* 0x000fe20000010000 */
[-C--:B------:R-:W-:Y:S01]  /*3090*/  FMUL.FTZ R78, R76, R200.reuse ;  /* 0x000000c84c4e7220 */ /* 0x080fe20000410000 */
[----:B------:R-:W-:Y:S01]  /*30a0*/  FMUL.FTZ R79, R77, R200 ;  /* 0x000000c84d4f7220 */ /* 0x000fe20000410000 */
[-CC-:B0-----:R-:W-:Y:S01]  /*30b0*/  FFMA.FTZ R93, R119, R130.reuse, R213.reuse ;  /* 0x00000082775d7223 */ /* 0x181fe200000100d5 */
[-CC-:B------:R-:W-:Y:S01]  /*30c0*/  FFMA.FTZ R119, R124, R130.reuse, R213.reuse ;  /* 0x000000827c777223 */ /* 0x180fe200000100d5 */
[----:B------:R-:W-:Y:S01]  /*30d0*/  FMUL.FTZ R78, R78, UR4 ;  /* 0x000000044e4e7c20 */ /* 0x000fe20008410000 */
[----:B------:R-:W-:Y:S01]  /*30e0*/  FMUL.FTZ R79, R79, UR4 ;  /* 0x000000044f4f7c20 */ /* 0x000fe20008410000 */
[-CC-:B------:R-:W-:Y:S01]  /*30f0*/  FFMA.FTZ R221, R85, R130.reuse, R213.reuse ;  /* 0x0000008255dd7223 */ /* 0x180fe200000100d5 */
[----:B------:R-:W-:Y:S01]  /*3100*/  FADD.FTZ R222, R121, -R222 ;  /* 0x800000de79de7221 */ /* 0x000fe20000010000 */
[----:B------:R-:W-:Y:S01]  /*3110*/  FFMA.FTZ R219, R117, R130, R213 ;  /* 0x0000008275db7223 */ /* 0x000fe200000100d5 */
[----:B------:R-:W-:Y:S01]  /*3120*/  FSEL R127, R78, RZ, P3 ;  /* 0x000000ff4e7f7208 */ /* 0x000fe20001800000 */
[----:B------:R-:W-:Y:S01]  /*3130*/  FADD.FTZ R78, R89, -R86 ;  /* 0x80000056594e7221 */ /* 0x000fe20000010000 */
[----:B------:R-:W-:Y:S01]  /*3140*/  FSEL R124, R79, RZ, P4 ;  /* 0x000000ff4f7c7208 */ /* 0x000fe20002000000 */
[C---:B------:R-:W-:Y:S01]  /*3150*/  FFMA.FTZ R79, R201.reuse, R84, R47 ;  /* 0x00000054c94f7223 */ /* 0x040fe2000001002f */
[----:B------:R-:W-:Y:S01]  /*3160*/  FADD.FTZ R221, R88, -R221 ;  /* 0x800000dd58dd7221 */ /* 0x000fe20000010000 */
[----:B------:R-:W-:Y:S01]  /*3170*/  FFMA.FTZ R78, R201, R78, R46 ;  /* 0x0000004ec94e7223 */ /* 0x000fe2000001002e */
[-CC-:B------:R-:W-:Y:S01]  /*3180*/  FFMA.FTZ R225, R131, R130.reuse, R213.reuse ;  /* 0x0000008283e17223 */ /* 0x180fe200000100d5 */
[-CC-:B------:R-:W-:Y:S01]  /*3190*/  FFMA.FTZ R117, R120, R130.reuse, R213.reuse ;  /* 0x0000008278757223 */ /* 0x180fe200000100d5 */
[--C-:B------:R-:W-:Y:S01]  /*31a0*/  FFMA.FTZ R131, R100, R130, R213.reuse ;  /* 0x0000008264837223 */ /* 0x100fe200000100d5 */
[----:B------:R-:W-:Y:S01]  /*31b0*/  FMUL.FTZ R84, R78, R200 ;  /* 0x000000c84e547220 */ /* 0x000fe20000410000 */
[----:B------:R-:W-:Y:S01]  /*31c0*/  FFMA.FTZ R120, R101, R130, R213 ;  /* 0x0000008265787223 */ /* 0x000fe200000100d5 */
[----:B------:R-:W-:Y:S01]  /*31d0*/  LOP3.LUT P5, RZ, R194, 0xff0000, RZ, 0xc0, !PT ;  /* 0x00ff0000c2ff7812 */ /* 0x000fe200078ac0ff */
[C---:B------:R-:W-:Y:S01]  /*31e0*/  FFMA.FTZ R100, R201.reuse, R221, R48 ;  /* 0x000000ddc9647223 */ /* 0x040fe20000010030 */
[----:B------:R-:W-:Y:S01]  /*31f0*/  FMUL.FTZ R84, R84, UR4 ;  /* 0x0000000454547c20 */ /* 0x000fe20008410000 */
[----:B------:R-:W-:Y:S01]  /*3200*/  FFMA.FTZ R101, R201, R222, R49 ;  /* 0x000000dec9657223 */ /* 0x000fe20000010031 */
[----:B------:R-:W-:Y:S01]  /*3210*/  FADD.FTZ R90, R90, -R225 ;  /* 0x800000e15a5a7221 */ /* 0x000fe20000010000 */
[-C--:B------:R-:W-:Y:S01]  /*3220*/  FMUL.FTZ R88, R100, R200.reuse ;  /* 0x000000c864587220 */ /* 0x080fe20000410000 */
[----:B------:R-:W-:Y:S01]  /*3230*/  FADD.FTZ R220, R220, -R219 ;  /* 0x800000dbdcdc7221 */ /* 0x000fe20000010000 */
[----:B------:R-:W-:Y:S01]  /*3240*/  FSEL R121, R84, RZ, P5 ;  /* 0x000000ff54797208 */ /* 0x000fe20002800000 */
[----:B------:R-:W-:Y:S01]  /*3250*/  FMUL.FTZ R84, R101, R200 ;  /* 0x000000c865547220 */ /* 0x000fe20000410000 */
[-CC-:B------:R-:W-:Y:S01]  /*3260*/  FFMA.FTZ R223, R92, R130.reuse, R213.reuse ;  /* 0x000000825cdf7223 */ /* 0x180fe200000100d5 */
[-CC-:B------:R-:W-:Y:S01]  /*3270*/  FFMA.FTZ R96, R96, R130.reuse, R213.reuse ;  /* 0x0000008260607223 */ /* 0x180fe200000100d5 */
[-CC-:B------:R-:W-:Y:S01]  /*3280*/  FFMA.FTZ R83, R125, R130.reuse, R213.reuse ;  /* 0x000000827d537223 */ /* 0x180fe200000100d5 */
[----:B------:R-:W-:Y:S01]  /*3290*/  ISETP.GE.U32.AND P1, PT, R194, RZ, PT ;  /* 0x000000ffc200720c */ /* 0x000fe20003f26070 */
[----:B------:R-:W-:Y:S01]  /*32a0*/  FMUL.FTZ R88, R88, UR4 ;  /* 0x0000000458587c20 */ /* 0x000fe20008410000 */
[----:B------:R-:W-:Y:S01]  /*32b0*/  FMUL.FTZ R84, R84, UR4 ;  /* 0x0000000454547c20 */ /* 0x000fe20008410000 */
[-CC-:B------:R-:W-:Y:S01]  /*32c0*/  FFMA.FTZ R217, R97, R130.reuse, R213.reuse ;  /* 0x0000008261d97223 */ /* 0x180fe200000100d5 */
[----:B------:R-:W-:Y:S01]  /*32d0*/  FFMA.FTZ R125, R103, R130, R213 ;  /* 0x00000082677d7223 */ /* 0x000fe200000100d5 */
[----:B------:R-:W-:Y:S01]  /*32e0*/  LOP3.LUT P2, RZ, R195, 0xff, RZ, 0xc0, !PT ;  /* 0x000000ffc3ff7812 */ /* 0x000fe2000784c0ff */
[----:B------:R-:W-:Y:S01]  /*32f0*/  FMUL.FTZ R86, R79, R200 ;  /* 0x000000c84f567220 */ /* 0x000fe20000410000 */
[----:B------:R-:W-:Y:S01]  /*3300*/  LOP3.LUT P3, RZ, R195, 0xff00, RZ, 0xc0, !PT ;  /* 0x0000ff00c3ff7812 */ /* 0x000fe2000786c0ff */
[C---:B------:R-:W-:Y:S01]  /*3310*/  FFMA.FTZ R103, R201.reuse, R90, R51 ;  /* 0x0000005ac9677223 */ /* 0x040fe20000010033 */
[----:B------:R-:W-:Y:S01]  /*3320*/  FFMA.FTZ R97, R201, R220, R53 ;  /* 0x000000dcc9617223 */ /* 0x000fe20000010035 */
[----:B------:R-:W-:Y:S01]  /*3330*/  FADD.FTZ R223, R206, -R223 ;  /* 0x800000dfcedf7221 */ /* 0x000fe20000010000 */
[-CC-:B------:R-:W-:Y:S01]  /*3340*/  FFMA.FTZ R91, R98, R130.reuse, R213.reuse ;  /* 0x00000082625b7223 */ /* 0x180fe200000100d5 */
[-CC-:B------:R-:W-:Y:S01]  /*3350*/  FFMA.FTZ R208, R208, R130.reuse, R213.reuse ;  /* 0x00000082d0d07223 */ /* 0x180fe200000100d5 */
[----:B------:R-:W-:Y:S01]  /*3360*/  LOP3.LUT P6, RZ, R194, 0xff000000, RZ, 0xc0, !PT ;  /* 0xff000000c2ff7812 */ /* 0x000fe200078cc0ff */
[----:B------:R-:W-:Y:S01]  /*3370*/  FADD.FTZ R115, R115, -R96 ;  /* 0x8000006073737221 */ /* 0x000fe20000010000 */
[C---:B------:R-:W-:Y:S01]  /*3380*/  LOP3.LUT P4, RZ, R195.reuse, 0xff0000, RZ, 0xc0, !PT ;  /* 0x00ff0000c3ff7812 */ /* 0x040fe2000788c0ff */
[----:B------:R-:W-:Y:S01]  /*3390*/  FMUL.FTZ R86, R86, UR4 ;  /* 0x0000000456567c20 */ /* 0x000fe20008410000 */
[----:B------:R-:W-:Y:S01]  /*33a0*/  ISETP.GE.U32.AND.EX P1, PT, R195, 0x1000000, PT, P1 ;  /* 0x01000000c300780c */ /* 0x000fe20003f26110 */
[--C-:B------:R-:W-:Y:S01]  /*33b0*/  FFMA.FTZ R81, R102, R130, R213.reuse ;  /* 0x0000008266517223 */ /* 0x100fe200000100d5 */
[----:B------:R-:W-:Y:S01]  /*33c0*/  FSEL R194, R88, RZ, P2 ;  /* 0x000000ff58c27208 */ /* 0x000fe20001000000 */
[-C--:B------:R-:W-:Y:S01]  /*33d0*/  FMUL.FTZ R88, R103, R200.reuse ;  /* 0x000000c867587220 */ /* 0x080fe20000410000 */
[----:B------:R-:W-:Y:S01]  /*33e0*/  FSEL R195, R84, RZ, P3 ;  /* 0x000000ff54c37208 */ /* 0x000fe20001800000 */
[----:B------:R-:W-:Y:S01]  /*33f0*/  FMUL.FTZ R84, R97, R200 ;  /* 0x000000c861547220 */ /* 0x000fe20000410000 */
[-CC-:B------:R-:W-:Y:S01]  /*3400*/  FFMA.FTZ R215, R197, R130.reuse, R213.reuse ;  /* 0x00000082c5d77223 */ /* 0x180fe200000100d5 */
[----:B------:R-:W-:Y:S01]  /*3410*/  FFMA.FTZ R102, R201, R223, R50 ;  /* 0x000000dfc9667223 */ /* 0x000fe20000010032 */
        /* <DEDUP_REMOVED lines=8> */
[-C--:B------:R-:W-:Y:S01]  /*34a0*/  FFMA.FTZ R129, R126, R130.reuse, R213 ;  /* 0x000000827e817223 */ /* 0x080fe200000100d5 */
[----:B------:R-:W-:Y:S01]  /*34b0*/  FFMA.FTZ R96, R201, R115, R52 ;  /* 0x00000073c9607223 */ /* 0x000fe20000010034 */
[----:B------:R-:W-:Y:S01]  /*34c0*/  FADD.FTZ R91, R94, -R91 ;  /* 0x8000005b5e5b7221 */ /* 0x000fe20000010000 */
[----:B------:R-:W-:Y:S01]  /*34d0*/  FADD.FTZ R95, R95, -R208 ;  /* 0x800000d05f5f7221 */ /* 0x000fe20000010000 */
[----:B------:R-:W-:Y:S01]  /*34e0*/  FFMA.FTZ R213, R204, R130, R213 ;  /* 0x00000082ccd57223 */ /* 0x000fe200000100d5 */
[----:B------:R-:W-:Y:S01]  /*34f0*/  FSEL R130, R86, RZ, P6 ;  /* 0x000000ff56827208 */ /* 0x000fe20003000000 */
[----:B------:R-:W-:Y:S01]  /*3500*/  FMUL.FTZ R88, R88, UR4 ;  /* 0x0000000458587c20 */ /* 0x000fe20008410000 */
[----:B------:R-:W-:Y:S01]  /*3510*/  FMUL.FTZ R84, R84, UR4 ;  /* 0x0000000454547c20 */ /* 0x000fe20008410000 */
[----:B------:R-:W-:Y:S01]  /*3520*/  LOP3.LUT P6, RZ, R192, 0xff00, RZ, 0xc0, !PT ;  /* 0x0000ff00c0ff7812 */ /* 0x000fe200078cc0ff */
[-C--:B------:R-:W-:Y:S01]  /*3530*/  FMUL.FTZ R86, R102, R200.reuse ;  /* 0x000000c866567220 */ /* 0x080fe20000410000 */
[-C--:B------:R-:W-:Y:S01]  /*3540*/  FMUL.FTZ R89, R96, R200.reuse ;  /* 0x000000c860597220 */ /* 0x080fe20000410000 */
[C---:B------:R-:W-:Y:S01]  /*3550*/  FFMA.FTZ R98, R201.reuse, R91, R54 ;  /* 0x0000005bc9627223 */ /* 0x040fe20000010036 */
[----:B------:R-:W-:Y:S01]  /*3560*/  FFMA.FTZ R92, R201, R95, R56 ;  /* 0x0000005fc95c7223 */ /* 0x000fe20000010038 */
[----:B------:R-:W-:Y:S01]  /*3570*/  FMUL.FTZ R86, R86, UR4 ;  /* 0x0000000456567c20 */ /* 0x000fe20008410000 */
[----:B------:R-:W-:Y:S01]  /*3580*/  FSEL R211, R88, RZ, P1 ;  /* 0x000000ff58d37208 */ /* 0x000fe20000800000 */
[----:B------:R-:W-:Y:S01]  /*3590*/  FMUL.FTZ R89, R89, UR4 ;  /* 0x0000000459597c20 */ /* 0x000fe20008410000 */
[----:B------:R-:W-:Y:S01]  /*35a0*/  FSEL R209, R84, RZ, P6 ;  /* 0x000000ff54d17208 */ /* 0x000fe20003000000 */
[-C--:B------:R-:W-:Y:S01]  /*35b0*/  FMUL.FTZ R84, R98, R200.reuse ;  /* 0x000000c862547220 */ /* 0x080fe20000410000 */
[----:B------:R-:W-:Y:S01]  /*35c0*/  FMUL.FTZ R88, R92, R200 ;  /* 0x000000c85c587220 */ /* 0x000fe20000410000 */
[----:B------:R-:W-:Y:S01]  /*35d0*/  LOP3.LUT P5, RZ, R192, 0xff, RZ, 0xc0, !PT ;  /* 0x000000ffc0ff7812 */ /* 0x000fe200078ac0ff */
[----:B------:R-:W-:Y:S01]  /*35e0*/  FADD.FTZ R214, R214, -R93 ;  /* 0x8000005dd6d67221 */ /* 0x000fe20000010000 */
[----:B------:R-:W-:Y:S01]  /*35f0*/  FADD.FTZ R216, R216, -R215 ;  /* 0x800000d7d8d87221 */ /* 0x000fe20000010000 */
[----:B------:R-:W-:Y:S01]  /*3600*/  LOP3.LUT P2, RZ, R192, 0xff0000, RZ, 0xc0, !PT ;  /* 0x00ff0000c0ff7812 */ /* 0x000fe2000784c0ff */
[----:B------:R-:W-:Y:S01]  /*3610*/  FMUL.FTZ R84, R84, UR4 ;  /* 0x0000000454547c20 */ /* 0x000fe20008410000 */
[----:B------:R-:W-:Y:S01]  /*3620*/  LOP3.LUT P3, RZ, R192, 0xff000000, RZ, 0xc0, !PT ;  /* 0xff000000c0ff7812 */ /* 0x000fe2000786c0ff */
[----:B------:R-:W-:Y:S01]  /*3630*/  FMUL.FTZ R88, R88, UR4 ;  /* 0x0000000458587c20 */ /* 0x000fe20008410000 */
[----:B------:R-:W-:Y:S01]  /*3640*/  FSEL R202, R86, RZ, P4 ;  /* 0x000000ff56ca7208 */ /* 0x000fe20002000000 */
[C---:B------:R-:W-:Y:S01]  /*3650*/  FFMA.FTZ R99, R201.reuse, R214, R55 ;  /* 0x000000d6c9637223 */ /* 0x040fe20000010037 */
[----:B------:R-:W-:Y:S01]  /*3660*/  ISETP.GE.U32.AND P1, PT, R192, RZ, PT ;  /* 0x000000ffc000720c */ /* 0x000fe20003f26070 */
[----:B------:R-:W-:Y:S01]  /*3670*/  FFMA.FTZ R93, R201, R216, R57 ;  /* 0x000000d8c95d7223 */ /* 0x000fe20000010039 */
[----:B------:R-:W-:Y:S01]  /*3680*/  LOP3.LUT P4, RZ, R193, 0xff, RZ, 0xc0, !PT ;  /* 0x000000ffc1ff7812 */ /* 0x000fe2000788c0ff */
[----:B------:R-:W-:Y:S01]  /*3690*/  FADD.FTZ R90, R118, -R217 ;  /* 0x800000d9765a7221 */ /* 0x000fe20000010000 */
[----:B------:R-:W-:Y:S01]  /*36a0*/  FSEL R192, R89, RZ, P5 ;  /* 0x000000ff59c07208 */ /* 0x000fe20002800000 */
[----:B------:R-:W-:Y:S01]  /*36b0*/  FADD.FTZ R89, R112, -R131 ;  /* 0x8000008370597221 */ /* 0x000fe20000010000 */
[----:B------:R-:W-:Y:S01]  /*36c0*/  FSEL R112, R84, RZ, P2 ;  /* 0x000000ff54707208 */ /* 0x000fe20001000000 */
[----:B------:R-:W-:Y:S01]  /*36d0*/  FADD.FTZ R212, R212, -R207 ;  /* 0x800000cfd4d47221 */ /* 0x000fe20000010000 */
[----:B------:R-:W-:Y:S01]  /*36e0*/  FSEL R118, R88, RZ, P4 ;  /* 0x000000ff58767208 */ /* 0x000fe20002000000 */
[-C--:B------:R-:W-:Y:S01]  /*36f0*/  FMUL.FTZ R86, R99, R200.reuse ;  /* 0x000000c863567220 */ /* 0x080fe20000410000 */
[----:B------:R-:W-:Y:S01]  /*3700*/  FMUL.FTZ R84, R93, R200 ;  /* 0x000000c85d547220 */ /* 0x000fe20000410000 */
[C---:B------:R-:W-:Y:S01]  /*3710*/  FFMA.FTZ R88, R201.reuse, R89, R60 ;  /* 0x00000059c9587223 */ /* 0x040fe2000001003c */
[----:B------:R-:W-:Y:S01]  /*3720*/  FADD.FTZ R197, R218, -R197 ;  /* 0x800000c5dac57221 */ /* 0x000fe20000010000 */
[----:B------:R-:W-:Y:S01]  /*3730*/  FMUL.FTZ R86, R86, UR4 ;  /* 0x0000000456567c20 */ /* 0x000fe20008410000 */
[----:B------:R-:W-:Y:S01]  /*3740*/  FFMA.FTZ R95, R201, R212, R59 ;  /* 0x000000d4c95f7223 */ /* 0x000fe2000001003b */
[----:B------:R-:W-:Y:S01]  /*3750*/  FMUL.FTZ R84, R84, UR4 ;  /* 0x0000000454547c20 */ /* 0x000fe20008410000 */
[----:B------:R-:W-:Y:S01]  /*3760*/  FMUL.FTZ R91, R88, R200 ;  /* 0x000000c8585b7220 */ /* 0x000fe20000410000 */
[----:B------:R-:W-:Y:S01]  /*3770*/  LOP3.LUT P5, RZ, R193, 0xff00, RZ, 0xc0, !PT ;  /* 0x0000ff00c1ff7812 */ /* 0x000fe200078ac0ff */
[C---:B------:R-:W-:Y:S01]  /*3780*/  FFMA.FTZ R94, R201.reuse, R197, R58 ;  /* 0x000000c5c95e7223 */ /* 0x040fe2000001003a */
[----:B------:R-:W-:Y:S01]  /*3790*/  FFMA.FTZ R89, R201, R90, R61 ;  /* 0x0000005ac9597223 */ /* 0x000fe2000001003d */
[----:B------:R-:W-:Y:S01]  /*37a0*/  LOP3.LUT P6, RZ, R193, 0xff0000, RZ, 0xc0, !PT ;  /* 0x00ff0000c1ff7812 */ /* 0x000fe200078cc0ff */
[-C--:B------:R-:W-:Y:S01]  /*37b0*/  FMUL.FTZ R90, R95, R200.reuse ;  /* 0x000000c85f5a7220 */ /* 0x080fe20000410000 */
[----:B------:R-:W-:Y:S01]  /*37c0*/  ISETP.GE.U32.AND.EX P1, PT, R193, 0x1000000, PT, P1 ;  /* 0x01000000c100780c */ /* 0x000fe20003f26110 */
[----:B------:R-:W-:Y:S01]  /*37d0*/  FMUL.FTZ R91, R91, UR4 ;  /* 0x000000045b5b7c20 */ /* 0x000fe20008410000 */
[----:B------:R-:W-:Y:S01]  /*37e0*/  LOP3.LUT P2, RZ, R190, 0xff, RZ, 0xc0, !PT ;  /* 0x000000ffbeff7812 */ /* 0x000fe2000784c0ff */
[----:B------:R-:W-:Y:S01]  /*37f0*/  FADD.FTZ R116, R116, -R83 ;  /* 0x8000005374747221 */ /* 0x000fe20000010000 */
[----:B------:R-:W-:Y:S01]  /*3800*/  FSEL R131, R86, RZ, P3 ;  /* 0x000000ff56837208 */ /* 0x000fe20001800000 */
[-C--:B------:R-:W-:Y:S01]  /*3810*/  FMUL.FTZ R86, R94, R200.reuse ;  /* 0x000000c85e567220 */ /* 0x080fe20000410000 */
[----:B------:R-:W-:Y:S01]  /*3820*/  FSEL R193, R84, RZ, P5 ;  /* 0x000000ff54c17208 */ /* 0x000fe20002800000 */
[----:B------:R-:W-:Y:S01]  /*3830*/  FMUL.FTZ R84, R89, R200 ;  /* 0x000000c859547220 */ /* 0x000fe20000410000 */
[----:B------:R-:W-:Y:S01]  /*3840*/  FMUL.FTZ R90, R90, UR4 ;  /* 0x000000045a5a7c20 */ /* 0x000fe20008410000 */
[----:B------:R-:W-:Y:S01]  /*3850*/  FSEL R126, R91, RZ, P2 ;  /* 0x000000ff5b7e7208 */ /* 0x000fe20001000000 */
[----:B------:R-:W-:Y:S01]  /*3860*/  FMUL.FTZ R86, R86, UR4 ;  /* 0x0000000456567c20 */ /* 0x000fe20008410000 */
[----:B------:R-:W-:Y:S01]  /*3870*/  FMUL.FTZ R84, R84, UR4 ;  /* 0x0000000454547c20 */ /* 0x000fe20008410000 */
[----:B------:R-:W-:Y:S01]  /*3880*/  FADD.FTZ R81, R228, -R81 ;  /* 0x80000051e4517221 */ /* 0x000fe20000010000 */
[----:B------:R-:W-:Y:S01]  /*3890*/  FFMA.FTZ R91, R201, R116, R63 ;  /* 0x00000074c95b7223 */ /* 0x000fe2000001003f */
[----:B------:R-:W-:Y:S01]  /*38a0*/  LOP3.LUT P3, RZ, R190, 0xff00, RZ, 0xc0, !PT ;  /* 0x0000ff00beff7812 */ /* 0x000fe2000786c0ff */
[----:B------:R-:W-:Y:S01]  /*38b0*/  FADD.FTZ R85, R114, -R85 ;  /* 0x8000005572557221 */ /* 0x000fe20000010000 */
[----:B------:R-:W-:Y:S01]  /*38c0*/  FSEL R204, R90, RZ, P1 ;  /* 0x000000ff5acc7208 */ /* 0x000fe20000800000 */
[----:B------:R-:W-:Y:S01]  /*38d0*/  FADD.FTZ R116, R111, -R80 ;  /* 0x800000506f747221 */ /* 0x000fe20000010000 */
[----:B------:R-:W-:Y:S01]  /*38e0*/  FFMA.FTZ R90, R201, R81, R62 ;  /* 0x00000051c95a7223 */ /* 0x000fe2000001003e */
[-C--:B------:R-:W-:Y:S01]  /*38f0*/  FMUL.FTZ R80, R91, R200.reuse ;  /* 0x000000c85b507220 */ /* 0x080fe20000410000 */
[----:B------:R-:W-:Y:S01]  /*3900*/  FSEL R197, R86, RZ, P6 ;  /* 0x000000ff56c57208 */ /* 0x000fe20003000000 */
[----:B------:R-:W-:Y:S01]  /*3910*/  FADD.FTZ R86, R113, -R82 ;  /* 0x8000005271567221 */ /* 0x000fe20000010000 */
[----:B------:R-:W-:Y:S01]  /*3920*/  FSEL R123, R84, RZ, P3 ;  /* 0x000000ff547b7208 */ /* 0x000fe20001800000 */
[C---:B------:R-:W-:Y:S01]  /*3930*/  FFMA.FTZ R84, R201.reuse, R85, R64 ;  /* 0x00000055c9547223 */ /* 0x040fe20000010040 */
[----:B------:R-:W-:Y:S01]  /*3940*/  ISETP.GE.U32.AND P1, PT, R190, RZ, PT ;  /* 0x000000ffbe00720c */ /* 0x000fe20003f26070 */
[-C--:B------:R-:W-:Y:S01]  /*3950*/  FMUL.FTZ R81, R90, R200.reuse ;  /* 0x000000c85a517220 */ /* 0x080fe20000410000 */
[----:B------:R-:W-:Y:S01]  /*3960*/  FMUL.FTZ R80, R80, UR4 ;  /* 0x0000000450507c20 */ /* 0x000fe20008410000 */
[----:B------:R-:W-:Y:S01]  /*3970*/  LOP3.LUT P5, RZ, R190, 0xff000000, RZ, 0xc0, !PT ;  /* 0xff000000beff7812 */ /* 0x000fe200078ac0ff */
[----:B------:R-:W-:Y:S01]  /*3980*/  FADD.FTZ R87, R230, -R87 ;  /* 0x80000057e6577221 */ /* 0x000fe20000010000 */
[----:B------:R-:W-:Y:S01]  /*3990*/  FMUL.FTZ R82, R84, R200 ;  /* 0x000000c854527220 */ /* 0x000fe20000410000 */
[----:B------:R-:W-:Y:S01]  /*39a0*/  FFMA.FTZ R85, R201, R86, R65 ;  /* 0x00000056c9557223 */ /* 0x000fe20000010041 */
[----:B------:R-:W-:Y:S01]  /*39b0*/  LOP3.LUT P6, RZ, R191, 0xff, RZ, 0xc0, !PT ;  /* 0x000000ffbfff7812 */ /* 0x000fe200078cc0ff */
[----:B------:R-:W-:Y:S01]  /*39c0*/  FMUL.FTZ R81, R81, UR4 ;  /* 0x0000000451517c20 */ /* 0x000fe20008410000 */
[C---:B------:R-:W-:Y:S01]  /*39d0*/  LOP3.LUT P2, RZ, R191.reuse, 0xff00, RZ, 0xc0, !PT ;  /* 0x0000ff00bfff7812 */ /* 0x040fe2000784c0ff */
[----:B------:R-:W-:Y:S01]  /*39e0*/  FMUL.FTZ R82, R82, UR4 ;  /* 0x0000000452527c20 */ /* 0x000fe20008410000 */
[----:B------:R-:W-:Y:S01]  /*39f0*/  LOP3.LUT P3, RZ, R191, 0xff0000, RZ, 0xc0, !PT ;  /* 0x00ff0000bfff7812 */ /* 0x000fe2000786c0ff */
[----:B------:R-:W-:Y:S01]  /*3a00*/  FFMA.FTZ R86, R201, R87, R66 ;  /* 0x00000057c9567223 */ /* 0x000fe20000010042 */
[----:B------:R-:W-:Y:S01]  /*3a10*/  ISETP.GE.U32.AND.EX P1, PT, R191, 0x1000000, PT, P1 ;  /* 0x01000000bf00780c */ /* 0x000fe20003f26110 */
[----:B------:R-:W-:Y:S01]  /*3a20*/  FADD.FTZ R129, R128, -R129 ;  /* 0x8000008180817221 */ /* 0x000fe20000010000 */
[----:B------:R-:W-:Y:S01]  /*3a30*/  LOP3.LUT P4, RZ, R190, 0xff0000, RZ, 0xc0, !PT ;  /* 0x00ff0000beff7812 */ /* 0x000fe2000788c0ff */
[----:B------:R-:W0:Y:S01]  /*3a40*/  LDC.64 R114, c[0x0][0x478] ;  /* 0x00011e00ff727b82 */ /* 0x000e220000000a00 */
[----:B------:R-:W-:Y:S01]  /*3a50*/  FSEL R191, R80, RZ, P5 ;  /* 0x000000ff50bf7208 */ /* 0x000fe20002800000 */
[-C--:B------:R-:W-:Y:S01]  /*3a60*/  FMUL.FTZ R80, R85, R200.reuse ;  /* 0x000000c855507220 */ /* 0x080fe20000410000 */
[----:B------:R-:W-:Y:S01]  /*3a70*/  FSEL R128, R81, RZ, P4 ;  /* 0x000000ff51807208 */ /* 0x000fe20002000000 */
[----:B------:R-:W-:Y:S01]  /*3a80*/  FMUL.FTZ R81, R86, R200 ;  /* 0x000000c856517220 */ /* 0x000fe20000410000 */
[----:B------:R-:W-:Y:S01]  /*3a90*/  FSEL R190, R82, RZ, P6 ;  /* 0x000000ff52be7208 */ /* 0x000fe20003000000 */
[----:B------:R-:W-:Y:S01]  /*3aa0*/  FMUL.FTZ R80, R80, UR4 ;  /* 0x0000000450507c20 */ /* 0x000fe20008410000 */
[----:B------:R-:W-:Y:S01]  /*3ab0*/  FFMA.FTZ R82, R201, R129, R74 ;  /* 0x00000081c9527223 */ /* 0x000fe2000001004a */
[----:B------:R-:W-:Y:S01]  /*3ac0*/  FMUL.FTZ R81, R81, UR4 ;  /* 0x0000000451517c20 */ /* 0x000fe20008410000 */
[----:B------:R-:W-:Y:S01]  /*3ad0*/  FADD.FTZ R110, R110, -R213 ;  /* 0x800000d56e6e7221 */ /* 0x000fe20000010000 */
[----:B------:R-:W-:Y:S01]  /*3ae0*/  FFMA.FTZ R87, R201, R116, R67 ;  /* 0x00000074c9577223 */ /* 0x000fe20000010043 */
[----:B------:R-:W-:Y:S01]  /*3af0*/  FSEL R207, R80, RZ, P2 ;  /* 0x000000ff50cf7208 */ /* 0x000fe20001000000 */
[----:B------:R-:W-:Y:S01]  /*3b00*/  FMUL.FTZ R80, R82, R200 ;  /* 0x000000c852507220 */ /* 0x000fe20000410000 */
[----:B------:R-:W-:Y:S01]  /*3b10*/  FSEL R206, R81, RZ, P3 ;  /* 0x000000ff51ce7208 */ /* 0x000fe20001800000 */
[----:B------:R-:W-:Y:S01]  /*3b20*/  FFMA.FTZ R83, R201, R110, R75 ;  /* 0x0000006ec9537223 */ /* 0x000fe2000001004b */
[C---:B------:R-:W-:Y:S01]  /*3b30*/  LOP3.LUT P4, RZ, R188.reuse, 0xff, RZ, 0xc0, !PT ;  /* 0x000000ffbcff7812 */ /* 0x040fe2000788c0ff */
[-C--:B------:R-:W-:Y:S01]  /*3b40*/  FMUL.FTZ R110, R87, R200.reuse ;  /* 0x000000c8576e7220 */ /* 0x080fe20000410000 */
[C---:B------:R-:W-:Y:S01]  /*3b50*/  LOP3.LUT P5, RZ, R188.reuse, 0xff00, RZ, 0xc0, !PT ;  /* 0x0000ff00bcff7812 */ /* 0x040fe200078ac0ff */
[----:B------:R-:W-:Y:S01]  /*3b60*/  FMUL.FTZ R111, R83, R200 ;  /* 0x000000c8536f7220 */ /* 0x000fe20000410000 */
[----:B------:R-:W-:Y:S01]  /*3b70*/  LOP3.LUT P6, RZ, R188, 0xff0000, RZ, 0xc0, !PT ;  /* 0x00ff0000bcff7812 */ /* 0x000fe200078cc0ff */
[----:B------:R-:W-:Y:S01]  /*3b80*/  FMUL.FTZ R110, R110, UR4 ;  /* 0x000000046e6e7c20 */ /* 0x000fe20008410000 */
[C---:B------:R-:W-:Y:S01]  /*3b90*/  ISETP.GE.U32.AND P2, PT, R188.reuse, RZ, PT ;  /* 0x000000ffbc00720c */ /* 0x040fe20003f46070 */
[----:B------:R-:W-:Y:S01]  /*3ba0*/  FMUL.FTZ R111, R111, UR4 ;  /* 0x000000046f6f7c20 */ /* 0x000fe20008410000 */
[----:B------:R-:W-:Y:S01]  /*3bb0*/  LOP3.LUT P3, RZ, R188, 0xff000000, RZ, 0xc0, !PT ;  /* 0xff000000bcff7812 */ /* 0x000fe2000786c0ff */
[----:B------:R-:W-:Y:S01]  /*3bc0*/  FMUL.FTZ R188, R80, UR4 ;  /* 0x0000000450bc7c20 */ /* 0x000fe20008410000 */
[----:B------:R-:W-:Y:S01]  /*3bd0*/  FSEL R213, R110, RZ, P1 ;  /* 0x000000ff6ed57208 */ /* 0x000fe20000800000 */
[----:B------:R-:W1:Y:S01]  /*3be0*/  LDC.64 R80, c[0x0][0x468] ;  /* 0x00011a00ff507b82 */ /* 0x000e620000000a00 */
[----:B------:R-:W-:Y:S01]  /*3bf0*/  ISETP.GE.U32.AND.EX P2, PT, R189, 0x1000000, PT, P2 ;  /* 0x01000000bd00780c */ /* 0x000fe20003f46120 */
[----:B------:R-:W-:Y:S01]  /*3c00*/  FADD.FTZ R215, R105, -R122 ;  /* 0x8000007a69d77221 */ /* 0x000fe20000010000 */
[----:B------:R-:W-:Y:S01]  /*3c10*/  LOP3.LUT P1, RZ, R189, 0xff0000, RZ, 0xc0, !PT ;  /* 0x00ff0000bdff7812 */ /* 0x000fe2000782c0ff */
[----:B------:R-:W-:Y:S01]  /*3c20*/  FADD.FTZ R122, R107, -R120 ;  /* 0x800000786b7a7221 */ /* 0x000fe20000010000 */
[----:B------:R-:W-:Y:S01]  /*3c30*/  FSEL R129, R111, RZ, P2 ;  /* 0x000000ff6f817208 */ /* 0x000fe20001000000 */
[----:B------:R-:W-:Y:S01]  /*3c40*/  FADD.FTZ R217, R106, -R119 ;  /* 0x800000776ad97221 */ /* 0x000fe20000010000 */
[----:B------:R-:W-:Y:S01]  /*3c50*/  FSEL R188, R188, RZ, P1 ;  /* 0x000000ffbcbc7208 */ /* 0x000fe20000800000 */
[----:B------:R-:W-:Y:S01]  /*3c60*/  FADD.FTZ R196, R109, -R196 ;  /* 0x800000c46dc47221 */ /* 0x000fe20000010000 */
[C---:B------:R-:W-:Y:S01]  /*3c70*/  LOP3.LUT P2, RZ, R189.reuse, 0xff, RZ, 0xc0, !PT ;  /* 0x000000ffbdff7812 */ /* 0x040fe2000784c0ff */
[----:B------:R-:W-:Y:S01]  /*3c80*/  FADD.FTZ R208, R108, -R125 ;  /* 0x8000007d6cd07221 */ /* 0x000fe20000010000 */
[----:B------:R-:W-:Y:S01]  /*3c90*/  LOP3.LUT P1, RZ, R189, 0xff00, RZ, 0xc0, !PT ;  /* 0x0000ff00bdff7812 */ /* 0x000fe2000782c0ff */
[----:B------:R-:W-:Y:S01]  /*3ca0*/  FADD.FTZ R189, R104, -R117 ;  /* 0x8000007568bd7221 */ /* 0x000fe20000010000 */
[----:B0-----:R-:W-:Y:S01]  /*3cb0*/  IMAD.WIDE.U32 R116, R205, 0x20, R114 ;  /* 0x00000020cd747825 */ /* 0x001fe200078e0072 */
[----:B------:R-:W-:-:S02]  /*3cc0*/  F2FP.BF16.F32.PACK_AB R107, R211, R202 ;  /* 0x000000cad36b723e */ /* 0x000fc400000010ff */
[----:B------:R-:W-:Y:S02]  /*3cd0*/  F2FP.BF16.F32.PACK_AB R106, R195, R194 ;  /* 0x000000c2c36a723e */ /* 0x000fe400000010ff */
[----:B------:R0:W-:Y:S01]  /*3ce0*/  STG.E.128 desc[UR6][R116.64+0x10], R100 ;  /* 0x0000106474007986 */ /* 0x0001e2000c101d06 */
[----:B------:R-:W-:Y:S02]  /*3cf0*/  F2FP.BF16.F32.PACK_AB R105, R130, R121 ;  /* 0x000000798269723e */ /* 0x000fe400000010ff */
[----:B------:R-:W-:Y:S01]  /*3d00*/  F2FP.BF16.F32.PACK_AB R104, R124, R127 ;  /* 0x0000007f7c68723e */ /* 0x000fe200000010ff */
[----:B------:R2:W-:Y:S01]  /*3d10*/  STG.E.128 desc[UR6][R116.64], R76 ;  /* 0x0000004c74007986 */ /* 0x0005e2000c101d06 */
[----:B------:R-:W-:Y:S01]  /*3d20*/  F2FP.BF16.F32.PACK_AB R110, R193, R118 ;  /* 0x00000076c16e723e */ /* 0x000fe200000010ff */
[--C-:B------:R-:W-:Y:S01]  /*3d30*/  IMAD.WIDE.U32 R118, R203, 0x20, R114.reuse ;  /* 0x00000020cb767825 */ /* 0x100fe200078e0072 */
[----:B------:R-:W-:Y:S02]  /*3d40*/  F2FP.BF16.F32.PACK_AB R109, R131, R112 ;  /* 0x00000070836d723e */ /* 0x000fe400000010ff */
[----:B------:R-:W-:Y:S01]  /*3d50*/  F2FP.BF16.F32.PACK_AB R111, R204, R197 ;  /* 0x000000c5cc6f723e */ /* 0x000fe200000010ff */
[----:B------:R-:W-:Y:S01]  /*3d60*/  IMAD.WIDE.U32 R112, R199, 0x20, R114 ;  /* 0x00000020c7707825 */ /* 0x000fe200078e0072 */
[----:B------:R-:W-:-:S03]  /*3d70*/  F2FP.BF16.F32.PACK_AB R108, R209, R192 ;  /* 0x000000c0d16c723e */ /* 0x000fc600000010ff */
[----:B-1----:R-:W-:-:S04]  /*3d80*/  IMAD.WIDE.U32 R120, R203, 0x10, R80 ;  /* 0x00000010cb787825 */ /* 0x002fc800078e0050 */
[----:B0-----:R-:W-:Y:S01]  /*3d90*/  IMAD.WIDE.U32 R100, R205, 0x10, R80 ;  /* 0x00000010cd647825 */ /* 0x001fe200078e0050 */
[----:B------:R-:W-:Y:S02]  /*3da0*/  F2FP.BF16.F32.PACK_AB R103, R213, R206 ;  /* 0x000000ced567723e */ /* 0x000fe400000010ff */
[----:B------:R-:W-:Y:S01]  /*3db0*/  F2FP.BF16.F32.PACK_AB R102, R207, R190 ;  /* 0x000000becf66723e */ /* 0x000fe200000010ff */
[----:B------:R-:W-:Y:S01]  /*3dc0*/  IMAD.WIDE.U32 R114, R198, 0x20, R114 ;  /* 0x00000020c6727825 */ /* 0x000fe200078e0072 */
[----:B------:R0:W-:Y:S03]  /*3dd0*/  STG.E.128 desc[UR6][R100.64], R104 ;  /* 0x0000006864007986 */ /* 0x0001e6000c101d06 */
[C---:B--2---:R-:W-:Y:S01]  /*3de0*/  FFMA.FTZ R76, R201.reuse, R189, R68 ;  /* 0x000000bdc94c7223 */ /* 0x044fe20000010044 */
[----:B------:R-:W-:Y:S01]  /*3df0*/  FFMA.FTZ R78, R201, R215, R70 ;  /* 0x000000d7c94e7223 */ /* 0x000fe20000010046 */
[----:B------:R-:W-:-:S04]  /*3e00*/  IMAD.WIDE.U32 R116, R199, 0x10, R80 ;  /* 0x00000010c7747825 */ /* 0x000fc800078e0050 */
[C---:B------:R-:W-:Y:S01]  /*3e10*/  FFMA.FTZ R79, R201.reuse, R122, R71 ;  /* 0x0000007ac94f7223 */ /* 0x040fe20000010047 */
[----:B------:R-:W-:Y:S01]  /*3e20*/  STG.E.128 desc[UR6][R118.64], R96 ;  /* 0x0000006076007986 */ /* 0x000fe2000c101d06 */
[----:B------:R-:W-:Y:S01]  /*3e30*/  FFMA.FTZ R77, R201, R196, R69 ;  /* 0x000000c4c94d7223 */ /* 0x000fe20000010045 */
[----:B------:R-:W-:-:S04]  /*3e40*/  IMAD.WIDE.U32 R198, R198, 0x10, R80 ;  /* 0x00000010c6c67825 */ /* 0x000fc800078e0050 */
[C---:B------:R-:W-:Y:S01]  /*3e50*/  FFMA.FTZ R80, R201.reuse, R217, R72 ;  /* 0x000000d9c9507223 */ /* 0x040fe20000010048 */
[----:B------:R-:W-:Y:S01]  /*3e60*/  FFMA.FTZ R81, R201, R208, R73 ;  /* 0x000000d0c9517223 */ /* 0x000fe20000010049 */
[----:B------:R1:W-:Y:S04]  /*3e70*/  STG.E.128 desc[UR6][R118.64+0x10], R92 ;  /* 0x0000105c76007986 */ /* 0x0003e8000c101d06 */
[----:B------:R-:W-:Y:S04]  /*3e80*/  STG.E.128 desc[UR6][R120.64], R108 ;  /* 0x0000006c78007986 */ /* 0x000fe8000c101d06 */
[----:B------:R2:W-:Y:S01]  /*3e90*/  STG.E.128 desc[UR6][R112.64], R88 ;  /* 0x0000005870007986 */ /* 0x0005e2000c101d06 */
[----:B0-----:R-:W-:-:S02]  /*3ea0*/  F2FP.BF16.F32.PACK_AB R101, R191, R128 ;  /* 0x00000080bf65723e */ /* 0x001fc400000010ff */
[----:B------:R-:W-:Y:S01]  /*3eb0*/  F2FP.BF16.F32.PACK_AB R100, R123, R126 ;  /* 0x0000007e7b64723e */ /* 0x000fe200000010ff */
[----:B------:R3:W-:Y:S04]  /*3ec0*/  STG.E.128 desc[UR6][R112.64+0x10], R84 ;  /* 0x0000105470007986 */ /* 0x0007e8000c101d06 */
[----:B------:R3:W-:Y:S01]  /*3ed0*/  STG.E.128 desc[UR6][R116.64], R100 ;  /* 0x0000006474007986 */ /* 0x0007e2000c101d06 */
[----:B-1----:R-:W-:-:S03]  /*3ee0*/  FMUL.FTZ R92, R81, R200 ;  /* 0x000000c8515c7220 */ /* 0x002fc60000410000 */
[----:B------:R3:W-:Y:S01]  /*3ef0*/  STG.E.128 desc[UR6][R114.64], R76 ;  /* 0x0000004c72007986 */ /* 0x0007e2000c101d06 */
[----:B------:R-:W-:-:S03]  /*3f00*/  FMUL.FTZ R92, R92, UR4 ;  /* 0x000000045c5c7c20 */ /* 0x000fc60008410000 */
[----:B------:R3:W-:Y:S01]  /*3f10*/  STG.E.128 desc[UR6][R114.64+0x10], R80 ;  /* 0x0000105072007986 */ /* 0x0007e2000c101d06 */
[-C--:B--2---:R-:W-:Y:S01]  /*3f20*/  FMUL.FTZ R91, R80, R200.reuse ;  /* 0x000000c8505b7220 */ /* 0x084fe20000410000 */
        /* <DEDUP_REMOVED lines=18> */
[----:B------:R-:W-:-:S05]  /*4050*/  F2FP.BF16.F32.PACK_AB R88, R93, R88 ;  /* 0x000000585d58723e */ /* 0x000fca00000010ff */
[----:B------:R3:W-:Y:S01]  /*4060*/  STG.E.128 desc[UR6][R198.64], R88 ;  /* 0x00000058c6007986 */ /* 0x0007e2000c101d06 */
[----:B------:R-:W-:Y:S05]  /*4070*/  BRA `(.L_x_6164) ;  /* 0x00000020002c7947 */ /* 0x000fea0003800000 */
.L_x_6162:
[----:B------:R-:W-:-:S04]  /*4080*/  ISETP.NE.U32.AND P1, PT, RZ, UR16, PT ;  /* 0x00000010ff007c0c */ /* 0x000fc8000bf25070 */
[----:B------:R-:W-:-:S13]  /*4090*/  ISETP.NE.AND.EX P1, PT, RZ, UR17, PT, P1 ;  /* 0x00000011ff007c0c */ /* 0x000fda000bf25310 */
[----:B------:R-:W-:Y:S05]  /*40a0*/  @P1 BRA `(.L_x_6165) ;  /* 0x0000000000f81947 */ /* 0x000fea0003800000 */
[-CC-:B------:R-:W-:Y:S01]  /*40b0*/  FFMA.FTZ R86, R86, R130.reuse, R213.reuse ;  /* 0x0000008256567223 */ /* 0x180fe200000100d5 */
[-CC-:B------:R-:W-:Y:S01]  /*40c0*/  FFMA.FTZ R202, R202, R130.reuse, R213.reuse ;  /* 0x00000082caca7223 */ /* 0x180fe200000100d5 */
[----:B------:R-:W-:Y:S01]  /*40d0*/  FFMA.FTZ R85, R85, R130, R213 ;  /* 0x0000008255557223 */ /* 0x000fe200000100d5 */
[----:B-----5:R-:W-:Y:S01]  /*40e0*/  LOP3.LUT P6, RZ, R194, 0xff0000, RZ, 0xc0, !PT ;  /* 0x00ff0000c2ff7812 */ /* 0x020fe200078cc0ff */
[----:B------:R-:W-:Y:S01]  /*40f0*/  FADD.FTZ R86, R89, -R86 ;  /* 0x8000005659567221 */ /* 0x000fe20000010000 */
[----:B------:R-:W-:Y:S01]  /*4100*/  FADD.FTZ R202, R129, -R202 ;  /* 0x800000ca81ca7221 */ /* 0x000fe20000010000 */
[----:B------:R-:W-:Y:S01]  /*4110*/  FADD.FTZ R88, R88, -R85 ;  /* 0x8000005558587221 */ /* 0x000fe20000010000 */
[C---:B------:R-:W-:Y:S01]  /*4120*/  LOP3.LUT P2, RZ, R194.reuse, 0xff00, RZ, 0xc0, !PT ;  /* 0x0000ff00c2ff7812 */ /* 0x040fe2000784c0ff */
[C---:B------:R-:W-:Y:S01]  /*4130*/  FMUL.FTZ R89, R201.reuse, R86 ;  /* 0x00000056c9597220 */ /* 0x040fe20000410000 */
[C---:B------:R-:W-:Y:S01]  /*4140*/  FMUL.FTZ R85, R201.reuse, R202 ;  /* 0x000000cac9557220 */ /* 0x040fe20000410000 */
[----:B0-----:R-:W-:Y:S01]  /*4150*/  FMUL.FTZ R91, R201, R88 ;  /* 0x00000058c95b7220 */ /* 0x001fe20000410000 */
[----:B------:R-:W-:Y:S01]  /*4160*/  LOP3.LUT P3, RZ, R195, 0xff, RZ, 0xc0, !PT ;  /* 0x000000ffc3ff7812 */ /* 0x000fe2000786c0ff */
[-C--:B------:R-:W-:Y:S01]  /*4170*/  FMUL.FTZ R89, R89, R200.reuse ;  /* 0x000000c859597220 */ /* 0x080fe20000410000 */
[-C--:B------:R-:W-:Y:S01]  /*4180*/  FMUL.FTZ R85, R85, R200.reuse ;  /* 0x000000c855557220 */ /* 0x080fe20000410000 */
[----:B------:R-:W-:Y:S01]  /*4190*/  FMUL.FTZ R91, R91, R200 ;  /* 0x000000c85b5b7220 */ /* 0x000fe20000410000 */
[----:B------:R-:W-:Y:S01]  /*41a0*/  LOP3.LUT P4, RZ, R194, 0xff000000, RZ, 0xc0, !PT ;  /* 0xff000000c2ff7812 */ /* 0x000fe2000788c0ff */
        /* <DEDUP_REMOVED lines=8> */
[-C--:B------:R-:W-:Y:S01]  /*4230*/  FFMA.FTZ R85, R92, R130.reuse, R213 ;  /* 0x000000825c557223 */ /* 0x080fe200000100d5 */
[----:B------:R-:W-:Y:S01]  /*4240*/  FSEL R86, R91, RZ, P3 ;  /* 0x000000ff5b567208 */ /* 0x000fe20001800000 */
[----:B------:R-:W-:Y:S01]  /*4250*/  FADD.FTZ R196, R123, -R196 ;  /* 0x800000c47bc47221 */ /* 0x000fe20000010000 */
[----:B------:R-:W-:Y:S01]  /*4260*/  ISETP.GE.U32.AND P2, PT, R194, RZ, PT ;  /* 0x000000ffc200720c */ /* 0x000fe20003f46070 */
[----:B------:R-:W-:Y:S01]  /*4270*/  FADD.FTZ R206, R206, -R85 ;  /* 0x80000055cece7221 */ /* 0x000fe20000010000 */
[----:B------:R-:W-:Y:S01]  /*4280*/  LOP3.LUT P3, RZ, R194, 0xff, RZ, 0xc0, !PT ;  /* 0x000000ffc2ff7812 */ /* 0x000fe2000786c0ff */
        /* <DEDUP_REMOVED lines=17> */
[----:B------:R-:W-:Y:S01]  /*43a0*/  LOP3.LUT P5, RZ, R195, 0xff00, RZ, 0xc0, !PT ;  /* 0x0000ff00c3ff7812 */ /* 0x000fe200078ac0ff */
[----:B------:R-:W-:Y:S01]  /*43b0*/  FMUL.FTZ R121, R121, UR4 ;  /* 0x0000000479797c20 */ /* 0x000fe20008410000 */
[----:B------:R-:W-:Y:S01]  /*43c0*/  FMUL.FTZ R87, R87, UR4 ;  /* 0x0000000457577c20 */ /* 0x000fe20008410000 */
[----:B------:R-:W-:Y:S01]  /*43d0*/  FMUL.FTZ R85, R85, UR4 ;  /* 0x0000000455557c20 */ /* 0x000fe20008410000 */
[----:B------:R-:W-:-:S02]  /*43e0*/  ISETP.GE.U32.AND.EX P2, PT, R195, 0x1000000, PT, P2 ;  /* 0x01000000c300780c */ /* 0x000fc40003f46120 */
        /* <DEDUP_REMOVED lines=10> */
.L_x_6165:
[-CC-:B------:R-:W-:Y:S01]  /*4490*/  FFMA.FTZ R85, R85, R130.reuse, R213.reuse ;  /* 0x0000008255557223 */ /* 0x180fe200000100d5 */
[-CC-:B------:R-:W-:Y:S01]  /*44a0*/  FFMA.FTZ R77, R92, R130.reuse, R213.reuse ;  /* 0x000000825c4d7223 */ /* 0x180fe200000100d5 */
[----:B------:R-:W-:Y:S01]  /*44b0*/  FFMA.FTZ R131, R131, R130, R213 ;  /* 0x0000008283837223 */ /* 0x000fe200000100d5 */
[----:B-----5:R-:W-:Y:S01]  /*44c0*/  LOP3.LUT P5, RZ, R195, 0xff, RZ, 0xc0, !PT ;  /* 0x000000ffc3ff7812 */ /* 0x020fe200078ac0ff */
[----:B------:R-:W-:Y:S01]  /*44d0*/  FADD.FTZ R80, R88, -R85 ;  /* 0x8000005558507221 */ /* 0x000fe20000010000 */
[----:B------:R-:W-:Y:S01]  /*44e0*/  FADD.FTZ R82, R206, -R77 ;  /* 0x8000004dce527221 */ /* 0x000fe20000010000 */
[----:B------:R-:W-:Y:S01]  /*44f0*/  FADD.FTZ R90, R90, -R131 ;  /* 0x800000835a5a7221 */ /* 0x000fe20000010000 */
[----:B------:R-:W-:Y:S01]  /*4500*/  ISETP.GE.U32.AND P2, PT, R194, RZ, PT ;  /* 0x000000ffc200720c */ /* 0x000fe20003f46070 */
[C---:B------:R-:W-:Y:S01]  /*4510*/  FMUL.FTZ R80, R201.reuse, R80 ;  /* 0x00000050c9507220 */ /* 0x040fe20000410000 */
[C---:B------:R-:W-:Y:S01]  /*4520*/  FMUL.FTZ R82, R201.reuse, R82 ;  /* 0x00000052c9527220 */ /* 0x040fe20000410000 */
[----:B------:R-:W-:Y:S01]  /*4530*/  FMUL.FTZ R83, R201, R90 ;  /* 0x0000005ac9537220 */ /* 0x000fe20000410000 */
[--C-:B------:R-:W-:Y:S01]  /*4540*/  FFMA.FTZ R202, R202, R130, R213.reuse ;  /* 0x00000082caca7223 */ /* 0x100fe200000100d5 */
[-C--:B------:R-:W-:Y:S01]  /*4550*/  FMUL.FTZ R76, R80, R200.reuse ;  /* 0x000000c8504c7220 */ /* 0x080fe20000410000 */
[-C--:B------:R-:W-:Y:S01]  /*4560*/  FMUL.FTZ R77, R82, R200.reuse ;  /* 0x000000c8524d7220 */ /* 0x080fe20000410000 */
[----:B------:R-:W-:Y:S01]  /*4570*/  FMUL.FTZ R78, R83, R200 ;  /* 0x000000c8534e7220 */ /* 0x000fe20000410000 */
[-CC-:B------:R-:W-:Y:S01]  /*4580*/  FFMA.FTZ R86, R86, R130.reuse, R213.reuse ;  /* 0x0000008256567223 */ /* 0x180fe200000100d5 */
[----:B------:R-:W-:Y:S01]  /*4590*/  FMUL.FTZ R76, R76, UR4 ;  /* 0x000000044c4c7c20 */ /* 0x000fe20008410000 */
[-CC-:B------:R-:W-:Y:S01]  /*45a0*/  FFMA.FTZ R196, R196, R130.reuse, R213.reuse ;  /* 0x00000082c4c47223 */ /* 0x180fe200000100d5 */
[-CC-:B------:R-:W-:Y:S01]  /*45b0*/  FFMA.FTZ R84, R84, R130.reuse, R213.reuse ;  /* 0x0000008254547223 */ /* 0x180fe200000100d5 */
[----:B------:R-:W-:Y:S01]  /*45c0*/  FMUL.FTZ R77, R77, UR4 ;  /* 0x000000044d4d7c20 */ /* 0x000fe20008410000 */
[----:B------:R-:W-:Y:S01]  /*45d0*/  FMUL.FTZ R78, R78, UR4 ;  /* 0x000000044e4e7c20 */ /* 0x000fe20008410000 */
[----:B------:R-:W-:Y:S01]  /*45e0*/  FSEL R90, R76, RZ, P5 ;  /* 0x000000ff4c5a7208 */ /* 0x000fe20002800000 */
[----:B------:R-:W-:Y:S01]  /*45f0*/  FFMA.FTZ R76, R127, R130, R213 ;  /* 0x000000827f4c7223 */ /* 0x000fe200000100d5 */
[----:B------:R-:W-:Y:S01]  /*4600*/  LOP3.LUT P6, RZ, R195, 0xff0000, RZ, 0xc0, !PT ;  /* 0x00ff0000c3ff7812 */ /* 0x000fe200078cc0ff */
[----:B------:R-:W-:Y:S01]  /*4610*/  FADD.FTZ R202, R129, -R202 ;  /* 0x800000ca81ca7221 */ /* 0x000fe20000010000 */
[----:B------:R-:W-:Y:S01]  /*4620*/  ISETP.GE.U32.AND.EX P2, PT, R195, 0x1000000, PT, P2 ;  /* 0x01000000c300780c */ /* 0x000fe20003f46120 */
[----:B------:R-:W-:Y:S01]  /*4630*/  FADD.FTZ R76, R121, -R76 ;  /* 0x8000004c794c7221 */ /* 0x000fe20000010000 */
[----:B------:R-:W-:Y:S01]  /*4640*/  FADD.FTZ R86, R89, -R86 ;  /* 0x8000005659567221 */ /* 0x000fe20000010000 */
[----:B------:R-:W-:Y:S01]  /*4650*/  FADD.FTZ R196, R123, -R196 ;  /* 0x800000c47bc47221 */ /* 0x000fe20000010000 */
[----:B------:R-:W-:Y:S01]  /*4660*/  FADD.FTZ R84, R87, -R84 ;  /* 0x8000005457547221 */ /* 0x000fe20000010000 */
[----:B------:R-:W-:Y:S01]  /*4670*/  FSEL R92, R77, RZ, P6 ;  /* 0x000000ff4d5c7208 */ /* 0x000fe20003000000 */
[C---:B------:R-:W-:Y:S01]  /*4680*/  FMUL.FTZ R81, R201.reuse, R76 ;  /* 0x0000004cc9517220 */ /* 0x040fe20000410000 */
        /* <DEDUP_REMOVED lines=20> */
[----:B0-----:R-:W-:Y:S02]  /*47d0*/  FSEL R93, R88, RZ, P5 ;  /* 0x000000ff585d7208 */ /* 0x001fe40002800000 */
        /* <DEDUP_REMOVED lines=8> */
.L_x_6166:
        /* <DEDUP_REMOVED lines=26> */
[-CC-:B------:R-:W-:Y:S01]  /*4a00*/  FFMA.FTZ R197, R197, R130.reuse, R213.reuse ;  /* 0x00000082c5c57223 */ /* 0x180fe200000100d5 */
[-CC-:B------:R-:W-:Y:S01]  /*4a10*/  FFMA.FTZ R119, R119, R130.reuse, R213.reuse ;  /* 0x0000008277777223 */ /* 0x180fe200000100d5 */
[-CC-:B------:R-:W-:Y:S01]  /*4a20*/  FFMA.FTZ R96, R96, R130.reuse, R213.reuse ;  /* 0x0000008260607223 */ /* 0x180fe200000100d5 */
[----:B------:R-:W-:Y:S01]  /*4a30*/  FSEL R117, R77, RZ, P6 ;  /* 0x000000ff4d757208 */ /* 0x000fe20003000000 */
        /* <DEDUP_REMOVED lines=8> */
[----:B------:R-:W-:Y:S01]  /*4ac0*/  FADD.FTZ R96, R115, -R96 ;  /* 0x8000006073607221 */ /* 0x000fe20000010000 */
[----:B------:R-:W-:Y:S01]  /*4ad0*/  FSEL R92, R76, RZ, P5 ;  /* 0x000000ff4c5c7208 */ /* 0x000fe20002800000 */
        /* <DEDUP_REMOVED lines=30> */
.L_x_6167:
[-CC-:B------:R-:W-:Y:S01]  /*4cc0*/  FFMA.FTZ R117, R117, R130.reuse, R213.reuse ;  /* 0x0000008275757223 */ /* 0x180fe200000100d5 */
[-CC-:B0-----:R-:W-:Y:S01]  /*4cd0*/  FFMA.FTZ R85, R98, R130.reuse, R213.reuse ;  /* 0x0000008262557223 */ /* 0x181fe200000100d5 */
[-C--:B------:R-:W-:Y:S01]  /*4ce0*/  FFMA.FTZ R208, R208, R130.reuse, R213 ;  /* 0x00000082d0d07223 */ /* 0x080fe200000100d5 */
[----:B------:R-:W-:Y:S01]  /*4cf0*/  LOP3.LUT P2, RZ, R192, 0xff00, RZ, 0xc0, !PT ;  /* 0x0000ff00c0ff7812 */ /* 0x000fe2000784c0ff */
[----:B------:R-:W-:Y:S01]  /*4d00*/  FADD.FTZ R220, R220, -R117 ;  /* 0x80000075dcdc7221 */ /* 0x000fe20000010000 */
[----:B------:R-:W-:Y:S01]  /*4d10*/  FADD.FTZ R94, R94, -R85 ;  /* 0x800000555e5e7221 */ /* 0x000fe20000010000 */
[----:B------:R-:W-:Y:S01]  /*4d20*/  FADD.FTZ R208, R95, -R208 ;  /* 0x800000d05fd07221 */ /* 0x000fe20000010000 */
        /* <DEDUP_REMOVED lines=10> */
[-C--:B------:R-:W-:Y:S01]  /*4dd0*/  FFMA.FTZ R96, R96, R130.reuse, R213 ;  /* 0x0000008260607223 */ /* 0x080fe200000100d5 */
[----:B------:R-:W-:Y:S01]  /*4de0*/  FMUL.FTZ R84, R91, UR4 ;  /* 0x000000045b547c20 */ /* 0x000fe20008410000 */
[----:B------:R-:W-:Y:S01]  /*4df0*/  FMUL.FTZ R87, R87, UR4 ;  /* 0x0000000457577c20 */ /* 0x000fe20008410000 */
[----:B------:R-:W-:Y:S01]  /*4e00*/  LOP3.LUT P6, RZ, R192, 0xff0000, RZ, 0xc0, !PT ;  /* 0x00ff0000c0ff7812 */ /* 0x000fe200078cc0ff */
[----:B------:R-:W-:Y:S01]  /*4e10*/  FADD.FTZ R216, R216, -R197 ;  /* 0x800000c5d8d87221 */ /* 0x000fe20000010000 */
[----:B------:R-:W-:Y:S01]  /*4e20*/  FSEL R91, R85, RZ, P2 ;  /* 0x000000ff555b7208 */ /* 0x000fe20001000000 */
[----:B------:R-:W-:Y:S01]  /*4e30*/  FFMA.FTZ R85, R210, R130, R213 ;  /* 0x00000082d2557223 */ /* 0x000fe200000100d5 */
        /* <DEDUP_REMOVED lines=14> */
[-C--:B------:R-:W-:Y:S01]  /*4f20*/  FMUL.FTZ R115, R115, R200.reuse ;  /* 0x000000c873737220 */ /* 0x080fe20000410000 */
[----:B------:R-:W-:Y:S01]  /*4f30*/  FMUL.FTZ R85, R85, R200 ;  /* 0x000000c855557220 */ /* 0x000fe20000410000 */
[----:B------:R-:W-:Y:S01]  /*4f40*/  ISETP.GE.U32.AND P2, PT, R192, RZ, PT ;  /* 0x000000ffc000720c */ /* 0x000fe20003f46070 */
[----:B------:R-:W-:Y:S01]  /*4f50*/  FMUL.FTZ R95, R95, UR4 ;  /* 0x000000045f5f7c20 */ /* 0x000fe20008410000 */
[----:B------:R-:W-:Y:S01]  /*4f60*/  LOP3.LUT P6, RZ, R193, 0xff0000, RZ, 0xc0, !PT ;  /* 0x00ff0000c1ff7812 */ /* 0x000fe200078cc0ff */
[----:B------:R-:W-:Y:S01]  /*4f70*/  FMUL.FTZ R93, R93, UR4 ;  /* 0x000000045d5d7c20 */ /* 0x000fe20008410000 */
[----:B------:R-:W-:Y:S01]  /*4f80*/  LOP3.LUT P5, RZ, R193, 0xff00, RZ, 0xc0, !PT ;  /* 0x0000ff00c1ff7812 */ /* 0x000fe200078ac0ff */
[----:B------:R-:W-:Y:S01]  /*4f90*/  FMUL.FTZ R115, R115, UR4 ;  /* 0x0000000473737c20 */ /* 0x000fe20008410000 */
[----:B------:R-:W-:Y:S01]  /*4fa0*/  FSEL R86, R84, RZ, P3 ;  /* 0x000000ff54567208 */ /* 0x000fe20001800000 */
[----:B------:R-:W-:Y:S01]  /*4fb0*/  FMUL.FTZ R87, R87, UR4 ;  /* 0x0000000457577c20 */ /* 0x000fe20008410000 */
[----:B------:R-:W-:Y:S01]  /*4fc0*/  FMUL.FTZ R85, R85, UR4 ;  /* 0x0000000455557c20 */ /* 0x000fe20008410000 */
[----:B------:R-:W-:-:S02]  /*4fd0*/  LOP3.LUT P4, RZ, R192, 0xff000000, RZ, 0xc0, !PT ;  /* 0xff000000c0ff7812 */ /* 0x000fc4000788c0ff */
[----:B------:R-:W-:Y:S02]  /*4fe0*/  LOP3.LUT P3, RZ, R192, 0xff, RZ, 0xc0, !PT ;  /* 0x000000ffc0ff7812 */ /* 0x000fe4000786c0ff */
        /* <DEDUP_REMOVED lines=10> */
.L_x_6168:
[----:B------:R-:W0:Y:S01]  /*5090*/  @P1 LDC.64 R90, c[0x0][0x478] ;  /* 0x00011e00ff5a1b82 */ /* 0x000e220000000a00 */
[----:B------:R-:W-:-:S04]  /*50a0*/  IMAD.WIDE.U32 R92, R203, 0x10, R88 ;  /* 0x00000010cb5c7825 */ /* 0x000fc800078e0058 */
[----:B0-----:R-:W-:-:S05]  /*50b0*/  @P1 IMAD.WIDE.U32 R90, R203, 0x20, R90 ;  /* 0x00000020cb5a1825 */ /* 0x001fca00078e005a */
[----:B------:R0:W-:Y:S04]  /*50c0*/  @P1 STG.E.128 desc[UR6][R90.64], R76 ;  /* 0x0000004c5a001986 */ /* 0x0001e8000c101d06 */
[----:B------:R0:W-:Y:S04]  /*50d0*/  @P1 STG.E.128 desc[UR6][R90.64+0x10], R80 ;  /* 0x000010505a001986 */ /* 0x0001e8000c101d06 */
[----:B------:R0:W-:Y:S01]  /*50e0*/  STG.E.128 desc[UR6][R92.64], R84 ;  /* 0x000000545c007986 */ /* 0x0001e2000c101d06 */
[----:B------:R-:W-:Y:S05]  /*50f0*/  @!P1 BRA `(.L_x_6169) ;  /* 0x0000000000f89947 */ /* 0x000fea0003800000 */
[-CC-:B0-----:R-:W-:Y:S01]  /*5100*/  FFMA.FTZ R77, R232, R130.reuse, R213.reuse ;  /* 0x00000082e84d7223 */ /* 0x181fe200000100d5 */
[-CC-:B------:R-:W-:Y:S01]  /*5110*/  FFMA.FTZ R79, R234, R130.reuse, R213.reuse ;  /* 0x00000082ea4f7223 */ /* 0x180fe200000100d5 */
[-C--:B------:R-:W-:Y:S01]  /*5120*/  FFMA.FTZ R76, R211, R130.reuse, R213 ;  /* 0x00000082d34c7223 */ /* 0x080fe200000100d5 */
[----:B------:R-:W-:Y:S01]  /*5130*/  LOP3.LUT P5, RZ, R191, 0xff, RZ, 0xc0, !PT ;  /* 0x000000ffbfff7812 */ /* 0x000fe200078ac0ff */
[----:B------:R-:W-:Y:S01]  /*5140*/  FADD.FTZ R80, R114, -R77 ;  /* 0x8000004d72507221 */ /* 0x000fe20000010000 */
[----:B------:R-:W-:Y:S01]  /*5150*/  FADD.FTZ R82, R230, -R79 ;  /* 0x8000004fe6527221 */ /* 0x000fe20000010000 */
[----:B------:R-:W-:Y:S01]  /*5160*/  FADD.FTZ R76, R111, -R76 ;  /* 0x8000004c6f4c7221 */ /* 0x000fe20000010000 */
[----:B------:R-:W-:Y:S01]  /*5170*/  FFMA.FTZ R79, R97, R130, R213 ;  /* 0x00000082614f7223 */ /* 0x000fe200000100d5 */
[C---:B------:R-:W-:Y:S01]  /*5180*/  FMUL.FTZ R80, R201.reuse, R80 ;  /* 0x00000050c9507220 */ /* 0x040fe20000410000 */
[C---:B------:R-:W-:Y:S01]  /*5190*/  FMUL.FTZ R82, R201.reuse, R82 ;  /* 0x00000052c9527220 */ /* 0x040fe20000410000 */
[----:B------:R-:W-:Y:S01]  /*51a0*/  FMUL.FTZ R83, R201, R76 ;  /* 0x0000004cc9537220 */ /* 0x000fe20000410000 */
[----:B------:R-:W-:Y:S01]  /*51b0*/  ISETP.GE.U32.AND P2, PT, R190, RZ, PT ;  /* 0x000000ffbe00720c */ /* 0x000fe20003f46070 */
        /* <DEDUP_REMOVED lines=8> */
[----:B------:R-:W-:Y:S01]  /*5240*/  FADD.FTZ R118, R118, -R79 ;  /* 0x8000004f76767221 */ /* 0x000fe20000010000 */
[----:B------:R-:W-:Y:S01]  /*5250*/  FSEL R92, R76, RZ, P5 ;  /* 0x000000ff4c5c7208 */ /* 0x000fe20002800000 */
[-CC-:B------:R-:W-:Y:S01]  /*5260*/  FFMA.FTZ R76, R209, R130.reuse, R213.reuse ;  /* 0x00000082d14c7223 */ /* 0x180fe200000100d5 */
[----:B------:R-:W-:Y:S01]  /*5270*/  FSEL R94, R77, RZ, P6 ;  /* 0x000000ff4d5e7208 */ /* 0x000fe20003000000 */
[-CC-:B------:R-:W-:Y:S01]  /*5280*/  FFMA.FTZ R79, R102, R130.reuse, R213.reuse ;  /* 0x00000082664f7223 */ /* 0x180fe200000100d5 */
[-CC-:B------:R-:W-:Y:S01]  /*5290*/  FFMA.FTZ R125, R125, R130.reuse, R213.reuse ;  /* 0x000000827d7d7223 */ /* 0x180fe200000100d5 */
[----:B------:R-:W-:Y:S01]  /*52a0*/  FFMA.FTZ R77, R100, R130, R213 ;  /* 0x00000082644d7223 */ /* 0x000fe200000100d5 */
[----:B------:R-:W-:Y:S01]  /*52b0*/  FSEL R97, R78, RZ, P2 ;  /* 0x000000ff4e617208 */ /* 0x000fe20001000000 */
        /* <DEDUP_REMOVED lines=34> */
.L_x_6169:
[-CC-:B0-----:R-:W-:Y:S01]  /*54e0*/  FFMA.FTZ R85, R102, R130.reuse, R213.reuse ;  /* 0x0000008266557223 */ /* 0x181fe200000100d5 */
[-CC-:B------:R-:W-:Y:S01]  /*54f0*/  FFMA.FTZ R87, R232, R130.reuse, R213.reuse ;  /* 0x00000082e8577223 */ /* 0x180fe200000100d5 */
[----:B------:R-:W-:Y:S01]  /*5500*/  FFMA.FTZ R97, R97, R130, R213 ;  /* 0x0000008261617223 */ /* 0x000fe200000100d5 */
        /* <DEDUP_REMOVED lines=17> */
[----:B------:R-:W-:Y:S01]  /*5620*/  FADD.FTZ R116, R116, -R125 ;  /* 0x8000007d74747221 */ /* 0x000fe20000010000 */
[----:B------:R-:W-:Y:S01]  /*5630*/  FSEL R90, R87, RZ, P6 ;  /* 0x000000ff575a7208 */ /* 0x000fe20003000000 */
[-CC-:B------:R-:W-:Y:S01]  /*5640*/  FFMA.FTZ R87, R234, R130.reuse, R213.reuse ;  /* 0x00000082ea577223 */ /* 0x180fe200000100d5 */
[----:B------:R-:W-:Y:S01]  /*5650*/  FSEL R86, R84, RZ, P3 ;  /* 0x000000ff54567208 */ /* 0x000fe20001800000 */
[-CC-:B------:R-:W-:Y:S01]  /*5660*/  FFMA.FTZ R84, R209, R130.reuse, R213.reuse ;  /* 0x00000082d1547223 */ /* 0x180fe200000100d5 */
[----:B------:R-:W-:Y:S01]  /*5670*/  FSEL R91, R85, RZ, P2 ;  /* 0x000000ff555b7208 */ /* 0x000fe20001000000 */
[----:B------:R-:W-:Y:S01]  /*5680*/  FFMA.FTZ R85, R100, R130, R213 ;  /* 0x0000008264557223 */ /* 0x000fe200000100d5 */
        /* <DEDUP_REMOVED lines=14> */
[C---:B------:R-:W-:Y:S01]  /*5770*/  ISETP.GE.U32.AND P2, PT, R190.reuse, RZ, PT ;  /* 0x000000ffbe00720c */ /* 0x040fe20003f46070 */
[----:B------:R-:W-:Y:S01]  /*5780*/  FMUL.FTZ R95, R95, UR4 ;  /* 0x000000045f5f7c20 */ /* 0x000fe20008410000 */
[----:B------:R-:W-:Y:S01]  /*5790*/  LOP3.LUT P6, RZ, R191, 0xff0000, RZ, 0xc0, !PT ;  /* 0x00ff0000bfff7812 */ /* 0x000fe200078cc0ff */
[----:B------:R-:W-:Y:S01]  /*57a0*/  FMUL.FTZ R93, R93, UR4 ;  /* 0x000000045d5d7c20 */ /* 0x000fe20008410000 */
[----:B------:R-:W-:Y:S01]  /*57b0*/  LOP3.LUT P5, RZ, R191, 0xff00, RZ, 0xc0, !PT ;  /* 0x0000ff00bfff7812 */ /* 0x000fe200078ac0ff */
[----:B------:R-:W-:Y:S01]  /*57c0*/  FMUL.FTZ R97, R97, UR4 ;  /* 0x0000000461617c20 */ /* 0x000fe20008410000 */
        /* <DEDUP_REMOVED lines=14> */
.L_x_6170:
        /* <DEDUP_REMOVED lines=24> */
[----:B------:R-:W-:Y:S01]  /*5a30*/  LOP3.LUT P2, RZ, R188, 0xff00, RZ, 0xc0, !PT ;  /* 0x0000ff00bcff7812 */ /* 0x000fe2000784c0ff */
[----:B------:R-:W-:Y:S01]  /*5a40*/  FMUL.FTZ R79, R79, UR4 ;  /* 0x000000044f4f7c20 */ /* 0x000fe20008410000 */
[----:B------:R-:W-:Y:S01]  /*5a50*/  FFMA.FTZ R213, R120, R130, R213 ;  /* 0x0000008278d57223 */ /* 0x000fe200000100d5 */
[----:B------:R-:W-:Y:S01]  /*5a60*/  LOP3.LUT P5, RZ, R188, 0xff0000, RZ, 0xc0, !PT ;  /* 0x00ff0000bcff7812 */ /* 0x000fe200078ac0ff */
[----:B------:R-:W-:Y:S01]  /*5a70*/  FMUL.FTZ R81, R81, UR4 ;  /* 0x0000000451517c20 */ /* 0x000fe20008410000 */
[----:B------:R-:W-:Y:S01]  /*5a80*/  FADD.FTZ R82, R107, -R82 ;  /* 0x800000526b527221 */ /* 0x000fe20000010000 */
[----:B------:R-:W-:Y:S01]  /*5a90*/  LOP3.LUT P6, RZ, R189, 0xff, RZ, 0xc0, !PT ;  /* 0x000000ffbdff7812 */ /* 0x000fe200078cc0ff */
[----:B------:R-:W-:Y:S01]  /*5aa0*/  FADD.FTZ R128, R128, -R83 ;  /* 0x8000005380807221 */ /* 0x000fe20000010000 */
[----:B------:R-:W-:Y:S01]  /*5ab0*/  FSEL R91, R76, RZ, P2 ;  /* 0x000000ff4c5b7208 */ /* 0x000fe20001000000 */
[----:B------:R-:W-:Y:S01]  /*5ac0*/  FADD.FTZ R108, R108, -R103 ;  /* 0x800000676c6c7221 */ /* 0x000fe20000010000 */
[----:B------:R-:W-:Y:S01]  /*5ad0*/  FADD.FTZ R110, R110, -R87 ;  /* 0x800000576e6e7221 */ /* 0x000fe20000010000 */
[----:B------:R-:W-:Y:S01]  /*5ae0*/  FSEL R85, R79, RZ, P5 ;  /* 0x000000ff4f557208 */ /* 0x000fe20002800000 */
[----:B------:R-:W-:Y:S01]  /*5af0*/  FADD.FTZ R76, R104, -R213 ;  /* 0x800000d5684c7221 */ /* 0x000fe20000010000 */
[----:B------:R-:W-:Y:S01]  /*5b00*/  FMUL.FTZ R79, R201, R82 ;  /* 0x00000052c94f7220 */ /* 0x000fe20000410000 */
        /* <DEDUP_REMOVED lines=9> */
[----:B------:R-:W-:Y:S01]  /*5ba0*/  ISETP.GE.U32.AND P2, PT, R188, RZ, PT ;  /* 0x000000ffbc00720c */ /* 0x000fe20003f46070 */
[----:B------:R-:W-:Y:S01]  /*5bb0*/  FMUL.FTZ R200, R76, R200 ;  /* 0x000000c84cc87220 */ /* 0x000fe20000410000 */
[----:B------:R-:W-:Y:S01]  /*5bc0*/  FMUL.FTZ R90, R90, UR4 ;  /* 0x000000045a5a7c20 */ /* 0x000fe20008410000 */
[----:B------:R-:W-:Y:S01]  /*5bd0*/  LOP3.LUT P6, RZ, R189, 0xff0000, RZ, 0xc0, !PT ;  /* 0x00ff0000bdff7812 */ /* 0x000fe200078cc0ff */
[----:B------:R-:W-:Y:S01]  /*5be0*/  FMUL.FTZ R93, R92, UR4 ;  /* 0x000000045c5d7c20 */ /* 0x000fe20008410000 */
[----:B------:R-:W-:Y:S01]  /*5bf0*/  FMUL.FTZ R84, R84, UR4 ;  /* 0x0000000454547c20 */ /* 0x000fe20008410000 */
[----:B------:R-:W-:Y:S01]  /*5c00*/  LOP3.LUT P4, RZ, R188, 0xff000000, RZ, 0xc0, !PT ;  /* 0xff000000bcff7812 */ /* 0x000fe2000788c0ff */
[----:B------:R-:W-:Y:S01]  /*5c10*/  FMUL.FTZ R87, R87, UR4 ;  /* 0x0000000457577c20 */ /* 0x000fe20008410000 */
[----:B------:R-:W-:Y:S01]  /*5c20*/  ISETP.GE.U32.AND.EX P2, PT, R189, 0x1000000, PT, P2 ;  /* 0x01000000bd00780c */ /* 0x000fe20003f46120 */
        /* <DEDUP_REMOVED lines=13> */
.L_x_6171:
        /* <DEDUP_REMOVED lines=13> */
[----:B------:R-:W-:Y:S01]  /*5dd0*/  FMUL.FTZ R87, R87, R200 ;  /* 0x000000c857577220 */ /* 0x000fe20000410000 */
[-CC-:B------:R-:W-:Y:S01]  /*5de0*/  FFMA.FTZ R95, R204, R130.reuse, R213.reuse ;  /* 0x00000082cc5f7223 */ /* 0x180fe200000100d5 */
[----:B------:R-:W-:Y:S01]  /*5df0*/  FFMA.FTZ R213, R120, R130, R213 ;  /* 0x0000008278d57223 */ /* 0x000fe200000100d5 */
[----:B------:R-:W-:Y:S01]  /*5e00*/  FMUL.FTZ R91, R91, R200 ;  /* 0x000000c85b5b7220 */ /* 0x000fe20000410000 */
[----:B------:R-:W-:Y:S01]  /*5e10*/  FMUL.FTZ R85, R85, UR4 ;  /* 0x0000000455557c20 */ /* 0x000fe20008410000 */
[C---:B------:R-:W-:Y:S01]  /*5e20*/  LOP3.LUT P2, RZ, R188.reuse, 0xff00, RZ, 0xc0, !PT ;  /* 0x0000ff00bcff7812 */ /* 0x040fe2000784c0ff */
[----:B------:R-:W-:Y:S01]  /*5e30*/  FMUL.FTZ R87, R87, UR4 ;  /* 0x0000000457577c20 */ /* 0x000fe20008410000 */
[----:B------:R-:W-:Y:S01]  /*5e40*/  LOP3.LUT P6, RZ, R188, 0xff0000, RZ, 0xc0, !PT ;  /* 0x00ff0000bcff7812 */ /* 0x000fe200078cc0ff */
[----:B------:R-:W-:Y:S01]  /*5e50*/  FADD.FTZ R86, R107, -R86 ;  /* 0x800000566b567221 */ /* 0x000fe20000010000 */
[----:B------:R-:W-:Y:S01]  /*5e60*/  FADD.FTZ R108, R108, -R103 ;  /* 0x800000676c6c7221 */ /* 0x000fe20000010000 */
[----:B------:R-:W-:Y:S01]  /*5e70*/  FADD.FTZ R128, R128, -R93 ;  /* 0x8000005d80807221 */ /* 0x000fe20000010000 */
[----:B------:R-:W-:Y:S01]  /*5e80*/  FADD.FTZ R110, R110, -R95 ;  /* 0x8000005f6e6e7221 */ /* 0x000fe20000010000 */
[----:B------:R-:W-:Y:S01]  /*5e90*/  FMUL.FTZ R84, R91, UR4 ;  /* 0x000000045b547c20 */ /* 0x000fe20008410000 */
[----:B------:R-:W-:Y:S01]  /*5ea0*/  FADD.FTZ R104, R104, -R213 ;  /* 0x800000d568687221 */ /* 0x000fe20000010000 */
[----:B------:R-:W-:Y:S01]  /*5eb0*/  FSEL R91, R85, RZ, P2 ;  /* 0x000000ff555b7208 */ /* 0x000fe20001000000 */
[----:B------:R-:W-:Y:S01]  /*5ec0*/  FMUL.FTZ R93, R201, R108 ;  /* 0x0000006cc95d7220 */ /* 0x000fe20000410000 */
[----:B------:R-:W-:Y:S01]  /*5ed0*/  FSEL R85, R87, RZ, P6 ;  /* 0x000000ff57557208 */ /* 0x000fe20003000000 */
[C---:B------:R-:W-:Y:S01]  /*5ee0*/  FMUL.FTZ R87, R201.reuse, R86 ;  /* 0x00000056c9577220 */ /* 0x040fe20000410000 */
[C---:B------:R-:W-:Y:S01]  /*5ef0*/  FMUL.FTZ R95, R201.reuse, R128 ;  /* 0x00000080c95f7220 */ /* 0x040fe20000410000 */
[C---:B------:R-:W-:Y:S01]  /*5f00*/  FMUL.FTZ R97, R201.reuse, R110 ;  /* 0x0000006ec9617220 */ /* 0x040fe20000410000 */
[----:B------:R-:W-:Y:S01]  /*5f10*/  FMUL.FTZ R201, R201, R104 ;  /* 0x00000068c9c97220 */ /* 0x000fe20000410000 */
[----:B------:R-:W-:Y:S01]  /*5f20*/  LOP3.LUT P3, RZ, R189, 0xff, RZ, 0xc0, !PT ;  /* 0x000000ffbdff7812 */ /* 0x000fe2000786c0ff */
[-C--:B------:R-:W-:Y:S01]  /*5f30*/  FMUL.FTZ R95, R95, R200.reuse ;  /* 0x000000c85f5f7220 */ /* 0x080fe20000410000 */
[-C--:B------:R-:W-:Y:S01]  /*5f40*/  FMUL.FTZ R97, R97, R200.reuse ;  /* 0x000000c861617220 */ /* 0x080fe20000410000 */
[----:B------:R-:W-:Y:S01]  /*5f50*/  ISETP.GE.U32.AND P2, PT, R188, RZ, PT ;  /* 0x000000ffbc00720c */ /* 0x000fe20003f46070 */
[-C--:B------:R-:W-:Y:S01]  /*5f60*/  FMUL.FTZ R87, R87, R200.reuse ;  /* 0x000000c857577220 */ /* 0x080fe20000410000 */
[-C--:B------:R-:W-:Y:S01]  /*5f70*/  FMUL.FTZ R93, R93, R200.reuse ;  /* 0x000000c85d5d7220 */ /* 0x080fe20000410000 */
[----:B------:R-:W-:Y:S01]  /*5f80*/  FMUL.FTZ R201, R201, R200 ;  /* 0x000000c8c9c97220 */ /* 0x000fe20000410000 */
[----:B------:R-:W-:Y:S01]  /*5f90*/  FMUL.FTZ R95, R95, UR4 ;  /* 0x000000045f5f7c20 */ /* 0x000fe20008410000 */
[----:B------:R-:W-:Y:S01]  /*5fa0*/  FMUL.FTZ R97, R97, UR4 ;  /* 0x0000000461617c20 */ /* 0x000fe20008410000 */
[----:B------:R-:W-:Y:S01]  /*5fb0*/  LOP3.LUT P6, RZ, R189, 0xff0000, RZ, 0xc0, !PT ;  /* 0x00ff0000bdff7812 */ /* 0x000fe200078cc0ff */
[----:B------:R-:W-:Y:S01]  /*5fc0*/  FMUL.FTZ R93, R93, UR4 ;  /* 0x000000045d5d7c20 */ /* 0x000fe20008410000 */
[----:B------:R-:W-:Y:S01]  /*5fd0*/  FSEL R92, R84, RZ, P3 ;  /* 0x000000ff545c7208 */ /* 0x000fe20001800000 */
[----:B------:R-:W-:Y:S01]  /*5fe0*/  FMUL.FTZ R87, R87, UR4 ;  /* 0x0000000457577c20 */ /* 0x000fe20008410000 */
[----:B------:R-:W-:Y:S01]  /*5ff0*/  ISETP.GE.U32.AND.EX P2, PT, R189, 0x1000000, PT, P2 ;  /* 0x01000000bd00780c */ /* 0x000fe20003f46120 */
[----:B------:R-:W-:Y:S01]  /*6000*/  FMUL.FTZ R201, R201, UR4 ;  /* 0x00000004c9c97c20 */ /* 0x000fe20008410000 */
[----:B------:R-:W-:-:S02]  /*6010*/  LOP3.LUT P4, RZ, R188, 0xff000000, RZ, 0xc0, !PT ;  /* 0xff000000bcff7812 */ /* 0x000fc4000788c0ff */
[----:B------:R-:W-:Y:S02]  /*6020*/  LOP3.LUT P5, RZ, R189, 0xff00, RZ, 0xc0, !PT ;  /* 0x0000ff00bdff7812 */ /* 0x000fe400078ac0ff */
        /* <DEDUP_REMOVED lines=10> */
.L_x_6172:
[----:B------:R-:W0:Y:S01]  /*60d0*/  @P1 LDC.64 R90, c[0x0][0x478] ;  /* 0x00011e00ff5a1b82 */ /* 0x000e220000000a00 */
[----:B------:R-:W-:-:S04]  /*60e0*/  IMAD.WIDE.U32 R88, R198, 0x10, R88 ;  /* 0x00000010c6587825 */ /* 0x000fc800078e0058 */
[----:B0-----:R-:W-:-:S05]  /*60f0*/  @P1 IMAD.WIDE.U32 R90, R198, 0x20, R90 ;  /* 0x00000020c65a1825 */ /* 0x001fca00078e005a */
[----:B------:R0:W-:Y:S04]  /*6100*/  @P1 STG.E.128 desc[UR6][R90.64], R76 ;  /* 0x0000004c5a001986 */ /* 0x0001e8000c101d06 */
[----:B------:R0:W-:Y:S04]  /*6110*/  @P1 STG.E.128 desc[UR6][R90.64+0x10], R80 ;  /* 0x000010505a001986 */ /* 0x0001e8000c101d06 */
[----:B------:R0:W-:Y:S02]  /*6120*/  STG.E.128 desc[UR6][R88.64], R84 ;  /* 0x0000005458007986 */ /* 0x0001e4000c101d06 */
.L_x_6164:
[----:B01-3--:R-:W0:Y:S02]  /*6130*/  LDC.64 R84, c[0x0][0x380] ;  /* 0x0000e000ff547b82 */ /* 0x00be240000000a00 */
[----:B0-----:R-:W-:-:S04]  /*6140*/  LEA R187, R84, R187, 0x2 ;  /* 0x000000bb54bb7211 */ /* 0x001fc800078e10ff */
[----:B------:R-:W-:-:S13]  /*6150*/  ISETP.GE.AND P1, PT, R187, R85, PT ;  /* 0x00000055bb00720c */ /* 0x000fda0003f26270 */
[----:B------:R-:W-:Y:S05]  /*6160*/  @!P1 BRA `(.L_x_6173) ;  /* 0xffffffa400d89947 */ /* 0x000fea000383ffff */
[----:B------:R-:W-:Y:S05]  /*6170*/  BSYNC B1 ;  /* 0x0000000000017941 */ /* 0x000fea0003800000 */
.L_x_6160:
        /* <DEDUP_REMOVED lines=64> */
.L_x_6159:
[----:B------:R-:W-:Y:S05]  /*6580*/  BSYNC B0 ;  /* 0x0000000000007941 */ /* 0x000fea0003800000 */
.L_x_6158:
[----:B------:R-:W0:Y:S01]  /*6590*/  S2R R73, SR_TID.X ;  /* 0x0000000000497919 */ /* 0x000e220000002100 */
[----:B------:R-:W-:Y:S01]  /*65a0*/  MOV R0, 0x400 ;  /* 0x0000040000007802 */ /* 0x000fe20000000f00 */
[----:B------:R-:W-:Y:S05]  /*65b0*/  WARPSYNC.ALL ;  /* 0x0000000000007948 */ /* 0x000fea0003800000 */
[----:B------:R-:W1:Y:S01]  /*65c0*/  S2R R3, SR_CgaCtaId ;  /* 0x0000000000037919 */ /* 0x000e620000008800 */
[----:B------:R-:W2:Y:S01]  /*65d0*/  LDCU.128 UR20, c[0x0][0x440] ;  /* 0x00008800ff1477ac */ /* 0x000ea20008000c00 */
[----:B0-----:R-:W-:-:S04]  /*65e0*/  SHF.R.U32.HI R2, RZ, 0x5, R73 ;  /* 0x00000005ff027819 */ /* 0x001fc80000011649 */
[----:B------:R-:W-:Y:S02]  /*65f0*/  LEA R145, R2, R145, 0x7 ;  /* 0x0000009102917211 */ /* 0x000fe400078e38ff */
[----:B-1----:R-:W-:-:S04]  /*6600*/  LEA R0, R3, R0, 0x18 ;  /* 0x0000000003007211 */ /* 0x002fc800078ec0ff */
[-C--:B------:R-:W-:Y:S02]  /*6610*/  LEA R2, R145, R0.reuse, 0x5 ;  /* 0x0000000091027211 */ /* 0x080fe400078e28ff */
        /* <DEDUP_REMOVED lines=14> */
[----:B------:R-:W5:Y:S04]  /*6700*/  LDS R29, [R0+0x400] ;  /* 0x00040000001d7984 */ /* 0x000f680000000800 */
        /* <DEDUP_REMOVED lines=36> */
[----:B-----5:R-:W-:-:S03]  /*6950*/  FADD.FTZ R34, R34, R41 ;  /* 0x0000002922227221 */ /* 0x020fc60000010000 */
[----:B------:R-:W4:Y:S01]  /*6960*/  LDS R62, [R0+0x3400] ;  /* 0x00340000003e7984 */ /* 0x000f220000000800 */
        /* <DEDUP_REMOVED lines=14> */
[----:B---3--:R-:W-:Y:S01]  /*6a50*/  FADD.FTZ R59, R28, R59 ;  /* 0x0000003b1c3b7221 */ /* 0x008fe20000010000 */
[----:B----4-:R-:W-:Y:S01]  /*6a60*/  FADD.FTZ R29, R29, R62 ;  /* 0x0000003e1d1d7221 */ /* 0x010fe20000010000 */
[----:B--2---:R-:W-:Y:S01]  /*6a70*/  FADD.FTZ R61, R30, R61 ;  /* 0x0000003d1e3d7221 */ /* 0x004fe20000010000 */
        /* <DEDUP_REMOVED lines=12> */
[----:B------:R-:W-:Y:S01]  /*6b40*/  STS.128 [R2+0xc10], R24 ;  /* 0x000c101802007388 */ /* 0x000fe20000000c00 */
[----:B-1----:R-:W0:Y:S08]  /*6b50*/  LDC R10, c[0x0][0x388] ;  /* 0x0000e200ff0a7b82 */ /* 0x002e300000000800 */
[----:B------:R-:W-:Y:S06]  /*6b60*/  BAR.SYNC.DEFER_BLOCKING 0x0 ;  /* 0x0000000000007b1d */ /* 0x000fec0000010000 */
[----:B------:R-:W1:Y:S04]  /*6b70*/  LDS R67, [R0+0x200] ;  /* 0x0002000000437984 */ /* 0x000e680000000800 */
[----:B------:R-:W2:Y:S04]  /*6b80*/  LDS R48, [R0] ;  /* 0x0000000000307984 */ /* 0x000ea80000000800 */
[----:B------:R-:W3:Y:S04]  /*6b90*/  LDS R4, [R0+0x1200] ;  /* 0x0012000000047984 */ /* 0x000ee80000000800 */
[----:B------:R-:W4:Y:S04]  /*6ba0*/  LDS R5, [R0+0x1000] ;  /* 0x0010000000057984 */ /* 0x000f280000000800 */
[----:B------:R-:W5:Y:S04]  /*6bb0*/  LDS R9, [R0+0x2200] ;  /* 0x0022000000097984 */ /* 0x000f680000000800 */
[----:B------:R-:W0:Y:S04]  /*6bc0*/  LDS R6, [R0+0x2000] ;  /* 0x0020000000067984 */ /* 0x000e280000000800 */
[----:B------:R-:W0:Y:S04]  /*6bd0*/  LDS R2, [R0+0x3000] ;  /* 0x0030000000027984 */ /* 0x000e280000000800 */
[----:B------:R-:W-:Y:S04]  /*6be0*/  LDS R3, [R0+0x400] ;  /* 0x0004000000037984 */ /* 0x000fe80000000800 */
[----:B------:R-:W0:Y:S04]  /*6bf0*/  LDS R8, [R0+0x600] ;  /* 0x0006000000087984 */ /* 0x000e280000000800 */
[----:B------:R-:W0:Y:S01]  /*6c00*/  LDS R13, [R0+0x1400] ;  /* 0x00140000000d7984 */ /* 0x000e220000000800 */
[----:B-1----:R-:W-:-:S03]  /*6c10*/  FADD.FTZ R67, RZ, R67 ;  /* 0x00000043ff437221 */ /* 0x002fc60000010000 */
[----:B------:R-:W1:Y:S01]  /*6c20*/  LDS R15, [R0+0x1600] ;  /* 0x00160000000f7984 */ /* 0x000e620000000800 */
[----:B--2---:R-:W-:-:S03]  /*6c30*/  FADD.FTZ R48, RZ, R48 ;  /* 0x00000030ff307221 */ /* 0x004fc60000010000 */
[----:B------:R-:W2:Y:S01]  /*6c40*/  LDS R21, [R0+0x2400] ;  /* 0x0024000000157984 */ /* 0x000ea20000000800 */
[----:B---3--:R-:W-:-:S03]  /*6c50*/  FADD.FTZ R4, R67, R4 ;  /* 0x0000000443047221 */ /* 0x008fc60000010000 */
[----:B------:R-:W-:Y:S01]  /*6c60*/  LDS R14, [R0+0x1800] ;  /* 0x00180000000e7984 */ /* 0x000fe20000000800 */
[----:B----4-:R-:W-:-:S03]  /*6c70*/  FADD.FTZ R5, R48, R5 ;  /* 0x0000000530057221 */ /* 0x010fc60000010000 */
[----:B------:R-:W3:Y:S01]  /*6c80*/  LDS R11, [R0+0xc00] ;  /* 0x000c0000000b7984 */ /* 0x000ee20000000800 */
[----:B-----5:R-:W-:-:S03]  /*6c90*/  FADD.FTZ R18, R4, R9 ;  /* 0x0000000904127221 */ /* 0x020fc60000010000 */
[----:B------:R-:W4:Y:S01]  /*6ca0*/  LDS R37, [R0+0x3200] ;  /* 0x0032000000257984 */ /* 0x000f220000000800 */
[----:B0-----:R-:W-:-:S03]  /*6cb0*/  FADD.FTZ R5, R5, R6 ;  /* 0x0000000605057221 */ /* 0x001fc60000010000 */
[----:B------:R-:W0:Y:S01]  /*6cc0*/  LDS R9, [R0+0x800] ;  /* 0x0008000000097984 */ /* 0x000e220000000800 */
[----:B------:R-:W-:Y:S02]  /*6cd0*/  IMAD R6, R10, UR8, RZ ;  /* 0x000000080a067c24 */ /* 0x000fe4000f8e02ff */
[----:B------:R-:W-:Y:S01]  /*6ce0*/  FADD.FTZ R35, R5, R2 ;  /* 0x0000000205237221 */ /* 0x000fe20000010000 */
[----:B------:R-:W5:Y:S02]  /*6cf0*/  LDS R10, [R0+0xa00] ;  /* 0x000a0000000a7984 */ /* 0x000f640000000800 */
[----:B------:R-:W-:Y:S02]  /*6d00*/  IADD3 R6, P0, PT, R6, R73, RZ ;  /* 0x0000004906067210 */ /* 0x000fe40007f1e0ff */
[----:B------:R-:W5:Y:S02]  /*6d10*/  LDS R23, [R0+0x2600] ;  /* 0x0026000000177984 */ /* 0x000f640000000800 */
[----:B------:R-:W-:Y:S01]  /*6d20*/  IADD3.X R5, PT, PT, RZ, RZ, RZ, P0, !PT ;  /* 0x000000ffff057210 */ /* 0x000fe200007fe4ff */
[----:B------:R-:W-:Y:S01]  /*6d30*/  FADD.FTZ R8, RZ, R8 ;  /* 0x00000008ff087221 */ /* 0x000fe20000010000 */
[----:B------:R-:W5:Y:S01]  /*6d40*/  LDS R17, [R0+0x1a00] ;  /* 0x001a000000117984 */ /* 0x000f620000000800 */
[----:B------:R-:W-:-:S02]  /*6d50*/  SHF.L.U32 R4, R6, 0x2, RZ ;  /* 0x0000000206047819 */ /* 0x000fc400000006ff */
[----:B------:R-:W-:Y:S01]  /*6d60*/  SHF.L.U64.HI R5, R6, 0x2, R5 ;  /* 0x0000000206057819 */ /* 0x000fe20000010205 */
[----:B------:R-:W5:Y:S01]  /*6d70*/  LDS R12, [R0+0xe00] ;  /* 0x000e0000000c7984 */ /* 0x000f620000000800 */
[----:B------:R-:W-:Y:S01]  /*6d80*/  FADD.FTZ R6, RZ, R3 ;  /* 0x00000003ff067221 */ /* 0x000fe20000010000 */
[----:B------:R-:W-:Y:S02]  /*6d90*/  IADD3 R2, P0, PT, R4, UR22, RZ ;  /* 0x0000001604027c10 */ /* 0x000fe4000ff1e0ff */
[----:B------:R-:W5:Y:S01]  /*6da0*/  LDS R39, [R0+0x3400] ;  /* 0x0034000000277984 */ /* 0x000f620000000800 */
[----:B------:R-:W-:Y:S01]  /*6db0*/  FADD.FTZ R6, R6, R13 ;  /* 0x0000000d06067221 */ /* 0x000fe20000010000 */
[----:B------:R-:W-:Y:S01]  /*6dc0*/  IADD3 R4, P1, PT, R4, UR20, RZ ;  /* 0x0000001404047c10 */ /* 0x000fe2000ff3e0ff */
[----:B-1----:R-:W-:Y:S01]  /*6dd0*/  FADD.FTZ R8, R8, R15 ;  /* 0x0000000f08087221 */ /* 0x002fe20000010000 */
[----:B------:R-:W1:Y:S01]  /*6de0*/  LDS R20, [R0+0x2800] ;  /* 0x0028000000147984 */ /* 0x000e620000000800 */
[C---:B------:R-:W-:Y:S01]  /*6df0*/  IADD3.X R3, PT, PT, R5.reuse, UR23, RZ, P0, !PT ;  /* 0x0000001705037c10 */ /* 0x040fe200087fe4ff */
[----:B--2---:R-:W-:Y:S01]  /*6e00*/  FADD.FTZ R6, R6, R21 ;  /* 0x0000001506067221 */ /* 0x004fe20000010000 */
[----:B------:R-:W-:Y:S01]  /*6e10*/  IADD3.X R5, PT, PT, R5, UR21, RZ, P1, !PT ;  /* 0x0000001505057c10 */ /* 0x000fe20008ffe4ff */
[----:B------:R-:W2:Y:S04]  /*6e20*/  LDS R16, [R0+0x1c00] ;  /* 0x001c000000107984 */ /* 0x000ea80000000800 */
[----:B------:R-:W2:Y:S01]  /*6e30*/  LDS R41, [R0+0x3600] ;  /* 0x0036000000297984 */ /* 0x000ea20000000800 */
[----:B---3--:R-:W-:-:S03]  /*6e40*/  FADD.FTZ R11, RZ, R11 ;  /* 0x0000000bff0b7221 */ /* 0x008fc60000010000 */
[----:B------:R-:W3:Y:S01]  /*6e50*/  LDS R25, [R0+0x2a00] ;  /* 0x002a000000197984 */ /* 0x000ee20000000800 */
[----:B----4-:R-:W-:-:S03]  /*6e60*/  FADD.FTZ R37, R18, R37 ;  /* 0x0000002512257221 */ /* 0x010fc60000010000 */
[----:B------:R-:W4:Y:S01]  /*6e70*/  LDS R19, [R0+0x1e00] ;  /* 0x001e000000137984 */ /* 0x000f220000000800 */
[----:B0-----:R-:W-:-:S03]  /*6e80*/  FADD.FTZ R9, RZ, R9 ;  /* 0x00000009ff097221 */ /* 0x001fc60000010000 */
[----:B------:R-:W0:Y:S01]  /*6e90*/  LDS R24, [R0+0x3800] ;  /* 0x0038000000187984 */ /* 0x000e220000000800 */
        /* <DEDUP_REMOVED lines=14> */
[----:B------:R-:W-:-:S03]  /*6f80*/  FADD.FTZ R41, R8, R41 ;  /* 0x0000002908297221 */ /* 0x000fc60000010000 */
        /* <DEDUP_REMOVED lines=24> */
.L_x_6161:
        /* <DEDUP_REMOVED lines=8> */
.L_x_6175:
[----:B------:R-:W-:Y:S05]  /*7190*/  BSYNC B2 ;  /* 0x0000000000027941 */ /* 0x000fea0003800000 */
.L_x_6174:
        /* <DEDUP_REMOVED lines=8> */
.L_x_6176:
[----:B------:R-:W-:Y:S01]  /*7220*/  FADD.FTZ R130, R91, R130 ;  /* 0x000000825b827221 */ /* 0x000fe20000010000 */
[----:B------:R-:W-:-:S04]  /*7230*/  HFMA2 R221, -RZ, RZ, 0, 1.1920928955078125e-07 ;  /* 0x00000002ffdd7431 */ /* 0x000fc800000001ff */
[----:B------:R-:W-:Y:S02]  /*7240*/  MOV R236, R130 ;  /* 0x0000008200ec7202 */ /* 0x000fe40000000f00 */
[----:B------:R-:W-:-:S07]  /*7250*/  MOV R222, R219 ;  /* 0x000000db00de7202 */ /* 0x000fce0000000f00 */
[----:B------:R-:W-:Y:S05]  /*7260*/  WARPSYNC.COLLECTIVE R217, `(.L_x_6177) ;  /* 0x00000000d9087348 */ /* 0x000fea0003c00000 */
[----:B------:R0:W1:Y:S02]  /*7270*/  SHFL.BFLY P3, R219, R236, R221, R238 ;  /* 0x0c0000ddecdb7389 */ /* 0x00006400000600ee */
[----:B01----:R-:W-:Y:S05]  /*7280*/  ENDCOLLECTIVE ;  /* 0x000000000000791b */ /* 0x003fea0003800000 */
.L_x_6177:
[----:B------:R-:W-:-:S05]  /*7290*/  FADD.FTZ R222, R93, R222 ;  /* 0x000000de5dde7221 */ /* 0x000fca0000010000 */
[----:B------:R-:W-:Y:S02]  /*72a0*/  MOV R236, R222 ;  /* 0x000000de00ec7202 */ /* 0x000fe40000000f00 */
[----:B------:R-:W-:-:S07]  /*72b0*/  MOV R213, R219 ;  /* 0x000000db00d57202 */ /* 0x000fce0000000f00 */
[----:B------:R-:W-:Y:S05]  /*72c0*/  WARPSYNC.COLLECTIVE R217, `(.L_x_6178) ;  /* 0x00000000d9087348 */ /* 0x000fea0003c00000 */
[----:B------:R0:W1:Y:S02]  /*72d0*/  SHFL.BFLY P3, R219, R236, R221, R238 ;  /* 0x0c0000ddecdb7389 */ /* 0x00006400000600ee */
[----:B01----:R-:W-:Y:S05]  /*72e0*/  ENDCOLLECTIVE ;  /* 0x000000000000791b */ /* 0x003fea0003800000 */
.L_x_6178:
[----:B------:R-:W-:Y:S01]  /*72f0*/  FADD.FTZ R213, R130, R213 ;  /* 0x000000d582d57221 */ /* 0x000fe20000010000 */
[----:B------:R-:W-:-:S04]  /*7300*/  HFMA2 R221, -RZ, RZ, 0, 2.384185791015625e-07 ;  /* 0x00000004ffdd7431 */ /* 0x000fc800000001ff */
[----:B------:R-:W-:Y:S02]  /*7310*/  MOV R236, R213 ;  /* 0x000000d500ec7202 */ /* 0x000fe40000000f00 */
[----:B------:R-:W-:-:S07]  /*7320*/  MOV R215, R219 ;  /* 0x000000db00d77202 */ /* 0x000fce0000000f00 */
[----:B------:R-:W-:Y:S05]  /*7330*/  WARPSYNC.COLLECTIVE R217, `(.L_x_6179) ;  /* 0x00000000d9087348 */ /* 0x000fea0003c00000 */
[----:B------:R0:W1:Y:S02]  /*7340*/  SHFL.BFLY P3, R219, R236, R221, R238 ;  /* 0x0c0000ddecdb7389 */ /* 0x00006400000600ee */
[----:B01----:R-:W-:Y:S05]  /*7350*/  ENDCOLLECTIVE ;  /* 0x000000000000791b */ /* 0x003fea0003800000 */
.L_x_6179:
[----:B------:R-:W-:-:S05]  /*7360*/  FADD.FTZ R215, R222, R215 ;  /* 0x000000d7ded77221 */ /* 0x000fca0000010000 */
[----:B------:R-:W-:Y:S02]  /*7370*/  MOV R236, R215 ;  /* 0x000000d700ec7202 */ /* 0x000fe40000000f00 */
[----:B------:R-:W-:-:S07]  /*7380*/  MOV R224, R219 ;  /* 0x000000db00e07202 */ /* 0x000fce0000000f00 */
[----:B------:R-:W-:Y:S05]  /*7390*/  WARPSYNC.COLLECTIVE R217, `(.L_x_6180) ;  /* 0x00000000d9087348 */ /* 0x000fea0003c00000 */
[----:B------:R0:W1:Y:S02]  /*73a0*/  SHFL.BFLY P3, R219, R236, R221, R238 ;  /* 0x0c0000ddecdb7389 */ /* 0x00006400000600ee */
[----:B01----:R-:W-:Y:S05]  /*73b0*/  ENDCOLLECTIVE ;  /* 0x000000000000791b */ /* 0x003fea0003800000 */
.L_x_6180:
[----:B------:R-:W-:Y:S01]  /*73c0*/  FADD.FTZ R224, R213, R224 ;  /* 0x000000e0d5e07221 */ /* 0x000fe20000010000 */
[----:B------:R-:W-:-:S04]  /*73d0*/  HFMA2 R221, -RZ, RZ, 0, 4.76837158203125e-07 ;  /* 0x00000008ffdd7431 */ /* 0x000fc800000001ff */
[----:B------:R-:W-:Y:S02]  /*73e0*/  MOV R236, R224 ;  /* 0x000000e000ec7202 */ /* 0x000fe40000000f00 */
[----:B------:R-:W-:-:S07]  /*73f0*/  MOV R226, R219 ;  /* 0x000000db00e27202 */ /* 0x000fce0000000f00 */
[----:B------:R-:W-:Y:S05]  /*7400*/  WARPSYNC.COLLECTIVE R217, `(.L_x_6181) ;  /* 0x00000000d9087348 */ /* 0x000fea0003c00000 */
[----:B------:R0:W1:Y:S02]  /*7410*/  SHFL.BFLY P3, R219, R236, R221, R238 ;  /* 0x0c0000ddecdb7389 */ /* 0x00006400000600ee */
[----:B01----:R-:W-:Y:S05]  /*7420*/  ENDCOLLECTIVE ;  /* 0x000000000000791b */ /* 0x003fea0003800000 */
.L_x_6181:
[----:B------:R-:W-:-:S05]  /*7430*/  FADD.FTZ R226, R215, R226 ;  /* 0x000000e2d7e27221 */ /* 0x000fca0000010000 */
[----:B------:R-:W-:Y:S02]  /*7440*/  MOV R236, R226 ;  /* 0x000000e200ec7202 */ /* 0x000fe40000000f00 */
[----:B------:R-:W-:-:S07]  /*7450*/  MOV R91, R219 ;  /* 0x000000db005b7202 */ /* 0x000fce0000000f00 */
[----:B------:R-:W-:Y:S05]  /*7460*/  WARPSYNC.COLLECTIVE R217, `(.L_x_6182) ;  /* 0x00000000d9087348 */ /* 0x000fea0003c00000 */
[----:B------:R0:W1:Y:S02]  /*7470*/  SHFL.BFLY P3, R219, R236, R221, R238 ;  /* 0x0c0000ddecdb7389 */ /* 0x00006400000600ee */
[----:B01----:R-:W-:Y:S05]  /*7480*/  ENDCOLLECTIVE ;  /* 0x000000000000791b */ /* 0x003fea0003800000 */
.L_x_6182:
[----:B------:R-:W-:Y:S01]  /*7490*/  FADD.FTZ R91, R224, R91 ;  /* 0x0000005be05b7221 */ /* 0x000fe20000010000 */
[----:B------:R-:W-:-:S04]  /*74a0*/  HFMA2 R221, -RZ, RZ, 0, 9.5367431640625e-07 ;  /* 0x00000010ffdd7431 */ /* 0x000fc800000001ff */
[----:B------:R-:W-:Y:S02]  /*74b0*/  MOV R236, R91 ;  /* 0x0000005b00ec7202 */ /* 0x000fe40000000f00 */
[----:B------:R-:W-:-:S07]  /*74c0*/  MOV R93, R219 ;  /* 0x000000db005d7202 */ /* 0x000fce0000000f00 */
[----:B------:R-:W-:Y:S05]  /*74d0*/  WARPSYNC.COLLECTIVE R217, `(.L_x_6183) ;  /* 0x00000000d9087348 */ /* 0x000fea0003c00000 */
[----:B------:R0:W1:Y:S02]  /*74e0*/  SHFL.BFLY P3, R219, R236, R221, R238 ;  /* 0x0c0000ddecdb7389 */ /* 0x00006400000600ee */
[----:B01----:R-:W-:Y:S05]  /*74f0*/  ENDCOLLECTIVE ;  /* 0x000000000000791b */ /* 0x003fea0003800000 */
.L_x_6183:
[----:B------:R-:W-:-:S05]  /*7500*/  FADD.FTZ R93, R226, R93 ;  /* 0x0000005de25d7221 */ /* 0x000fca0000010000 */
[----:B------:R-:W-:Y:S02]  /*7510*/  MOV R236, R93 ;  /* 0x0000005d00ec7202 */ /* 0x000fe40000000f00 */
[----:B------:R-:W-:-:S07]  /*7520*/  MOV R130, R219 ;  /* 0x000000db00827202 */ /* 0x000fce0000000f00 */
[----:B------:R-:W-:Y:S05]  /*7530*/  WARPSYNC.COLLECTIVE R217, `(.L_x_6184) ;  /* 0x00000000d9087348 */ /* 0x000fea0003c00000 */
[----:B------:R0:W1:Y:S02]  /*7540*/  SHFL.BFLY P3, R219, R236, R221, R238 ;  /* 0x0c0000ddecdb7389 */ /* 0x00006400000600ee */
[----:B01----:R-:W-:Y:S05]  /*7550*/  ENDCOLLECTIVE ;  /* 0x000000000000791b */ /* 0x003fea0003800000 */
.L_x_6184:
[----:B------:R-:W-:Y:S01]  /*7560*/  MOV R222, R219 ;  /* 0x000000db00de7202 */ /* 0x000fe20000000f00 */
[----:B------:R-:W-:Y:S06]  /*7570*/  BRA `(.L_x_6185) ;  /* 0xffffffa800787947 */ /* 0x000fec000383ffff */
.L_x_6186:
        /* <DEDUP_REMOVED lines=16> */
.L_x_20015:


//--------------------- .text._ZN10layer_norm22ln_bwd_finalize_kernelINS_22Kernel_traits_finalizeILj1024E13__nv_bfloat16S2_fS2_fjLb0ELj1024ELj4ENS_18Kernel_traits_baseILj1024ES2_S2_fS2_fjLj1024EEEEELb0ELb0EEEvNS_9BwdParamsE --------------------------
	.section	.text._ZN10layer_norm22ln_bwd_finalize_kernelINS_22Kernel_traits_finalizeILj1024E13__nv_bfloat16S2_fS2_fjLb0ELj1024ELj4ENS_18Kernel_traits_baseILj1024ES2_S2_fS2_fjLj1024EEEEELb0ELb0EEEvNS_9BwdParamsE,"ax",@progbits
	.align	128
        .global         _ZN10layer_norm22ln_bwd_finalize_kernelINS_22Kernel_traits_finalizeILj1024E13__nv_bfloat16S2_fS2_fjLb0ELj1024ELj4ENS_18Kernel_traits_baseILj1024ES2_S2_fS2_fjLj1024EEEEELb0ELb0EEEvNS_9BwdParamsE
        .type           _ZN10layer_norm22ln_bwd_finalize_kernelINS_22Kernel_traits_finalizeILj1024E13__nv_bfloat16S2_fS2_fjLb0ELj1024ELj4ENS_18Kernel_traits_baseILj1024ES2_S2_fS2_fjLj1024EEEEELb0ELb0EEEvNS_9BwdParamsE,@function
        .size           _ZN10layer_norm22ln_bwd_finalize_kernelINS_22Kernel_traits_finalizeILj1024E13__nv_bfloat16S2_fS2_fjLb0ELj1024ELj4ENS_18Kernel_traits_baseILj1024ES2_S2_fS2_fjLj1024EEEEELb0ELb0EEEvNS_9BwdParamsE,(.L_x_20016 - _ZN10layer_norm22ln_bwd_finalize_kernelINS_22Kernel_traits_finalizeILj1024E13__nv_bfloat16S2_fS2_fjLb0ELj1024ELj4ENS_18Kernel_traits_baseILj1024ES2_S2_fS2_fjLj1024EEEEELb0ELb0EEEvNS_9BwdParamsE)
        .other          _ZN10layer_norm22ln_bwd_finalize_kernelINS_22Kernel_traits_finalizeILj1024E13__nv_bfloat16S2_fS2_fjLb0ELj1024ELj4ENS_18Kernel_traits_baseILj1024ES2_S2_fS2_fjLj1024EEEEELb0ELb0EEEvNS_9BwdParamsE,@"STO_CUDA_ENTRY STV_DEFAULT"
_ZN10layer_norm22ln_bwd_finalize_kernelINS_22Kernel_traits_finalizeILj1024E13__nv_bfloat16S2_fS2_fjLb0ELj1024ELj4ENS_18Kernel_traits_baseILj1024ES2_S2_fS2_fjLj1024EEEEELb0ELb0EEEvNS_9BwdParamsE:
.text._ZN10layer_norm22ln_bwd_finalize_kernelINS_22Kernel_traits_finalizeILj1024E13__nv_bfloat16S2_fS2_fjLb0ELj1024ELj4ENS_18Kernel_traits_baseILj1024ES2_S2_fS2_fjLj1024EEEEELb0ELb0EEEvNS_9BwdParamsE:
        /* <DEDUP_REMOVED lines=78> */
.L_x_6191:
        /* <DEDUP_REMOVED lines=118> */
.L_x_6190:
[----:B------:R-:W-:Y:S05]  /*0c40*/  BSYNC.RECONVERGENT B1 ;  /* 0x0000000000017941 */ /* 0x000fea0003800200 */
.L_x_6189:
        /* <DEDUP_REMOVED lines=68> */
.L_x_6193:
[----:B------:R-:W-:Y:S05]  /*1090*/  BSYNC.RECONVERGENT B1 ;  /* 0x0000000000017941 */ /* 0x000fea0003800200 */
.L_x_6192:
        /* <DEDUP_REMOVED lines=37> */
.L_x_6195:
[----:B------:R-:W-:Y:S05]  /*12f0*/  BSYNC.RECONVERGENT B1 ;  /* 0x0000000000017941 */ /* 0x000fea0003800200 */
.L_x_6194:
[----:B------:R-:W-:Y:S05]  /*1300*/  @!P1 BRA `(.L_x_6188) ;  /* 0x00000000003c9947 */ /* 0x000fea0003800000 */
[----:B------:R-:W0:Y:S01]  /*1310*/  LDC.64 R8, c[0x0][0x440] ;  /* 0x00011000ff087b82 */ /* 0x000e220000000a00 */
[----:B------:R-:W-:Y:S01]  /*1320*/  IMAD R2, R2, R54, R7 ;  /* 0x0000003602027224 */ /* 0x000fe200078e0207 */
[----:B------:R-:W-:-:S04]  /*1330*/  IADD3 R0, PT, PT, -R0, RZ, RZ ;  /* 0x000000ff00007210 */ /* 0x000fc80007ffe1ff */
[----:B------:R-:W-:Y:S02]  /*1340*/  IADD3 R13, PT, PT, R57, R2, RZ ;  /* 0x00000002390d7210 */ /* 0x000fe40007ffe0ff */
[----:B------:R-:W1:Y:S05]  /*1350*/  LDC.64 R10, c[0x0][0x448] ;  /* 0x00011200ff0a7b82 */ /* 0x000e6a0000000a00 */
.L_x_6196:
        /* <DEDUP_REMOVED lines=10> */
.L_x_6188:
[----:B------:R-:W-:Y:S05]  /*1400*/  BSYNC.RECONVERGENT B0 ;  /* 0x0000000000007941 */ /* 0x000fea0003800200 */
.L_x_6187:
        /* <DEDUP_REMOVED lines=62> */
.L_x_6197:
        /* <DEDUP_REMOVED lines=9> */
.L_x_20016:


//--------------------- .text._ZN10layer_norm13ln_bwd_kernelINS_13Kernel_traitsI13__nv_bfloat16S2_fS2_fjLj1024ELj1ELj4ELj1ELj16ENS_18Kernel_traits_baseILj1024ES2_S2_fS2_fjLj128EEEEELb1ELb0ELb1ELb0EEEvNS_9BwdParamsE --------------------------
	.section	.text._ZN10layer_norm13ln_bwd_kernelINS_13Kernel_traitsI13__nv_bfloat16S2_fS2_fjLj1024ELj1ELj4ELj1ELj16ENS_18Kernel_traits_baseILj1024ES2_S2_fS2_fjLj128EEEEELb1ELb0ELb1ELb0EEEvNS_9BwdParamsE,"ax",@progbits
	.align	128
        .global         _ZN10layer_norm13ln_bwd_kernelINS_13Kernel_traitsI13__nv_bfloat16S2_fS2_fjLj1024ELj1ELj4ELj1ELj16ENS_18Kernel_traits_baseILj1024ES2_S2_fS2_fjLj128EEEEELb1ELb0ELb1ELb0EEEvNS_9BwdParamsE
        .type           _ZN10layer_norm13ln_bwd_kernelINS_13Kernel_traitsI13__nv_bfloat16S2_fS2_fjLj1024ELj1ELj4ELj1ELj16ENS_18Kernel_traits_baseILj1024ES2_S2_fS2_fjLj128EEEEELb1ELb0ELb1ELb0EEEvNS_9BwdParamsE,@function
        .size           _ZN10layer_norm13ln_bwd_kernelINS_13Kernel_traitsI13__nv_bfloat16S2_fS2_fjLj1024ELj1ELj4ELj1ELj16ENS_18Kernel_traits_baseILj1024ES2_S2_fS2_fjLj128EEEEELb1ELb0ELb1ELb0EEEvNS_9BwdParamsE,(.L_x_20017 - _ZN10layer_norm13ln_bwd_kernelINS_13Kernel_traitsI13__nv_bfloat16S2_fS2_fjLj1024ELj1ELj4ELj1ELj16ENS_18Kernel_traits_baseILj1024ES2_S2_fS2_fjLj128EEEEELb1ELb0ELb1ELb0EEEvNS_9BwdParamsE)
        .other          _ZN10layer_norm13ln_bwd_kernelINS_13Kernel_traitsI13__nv_bfloat16S2_fS2_fjLj1024ELj1ELj4ELj1ELj16ENS_18Kernel_traits_baseILj1024ES2_S2_fS2_fjLj128EEEEELb1ELb0ELb1ELb0EEEvNS_9BwdParamsE,@"STO_CUDA_ENTRY STV_DEFAULT"
_ZN10layer_norm13ln_bwd_kernelINS_13Kernel_traitsI13__nv_bfloat16S2_fS2_fjLj1024ELj1ELj4ELj1ELj16ENS_18Kernel_traits_baseILj1024ES2_S2_fS2_fjLj128EEEEELb1ELb0ELb1ELb0EEEvNS_9BwdParamsE:
.text._ZN10layer_norm13ln_bwd_kernelINS_13Kernel_traitsI13__nv_bfloat16S2_fS2_fjLj1024ELj1ELj4ELj1ELj16ENS_18Kernel_traits_baseILj1024ES2_S2_fS2_fjLj128EEEEELb1ELb0ELb1ELb0EEEvNS_9BwdParamsE:
        /* <DEDUP_REMOVED lines=9> */
[----:B------:R-:W1:Y:S03]  /*0090*/  LDCU.64 UR12, c[0x0][0x408] ;  /* 0x00008100ff0c77ac */ /* 0x000e660008000a00 */
        /* <DEDUP_REMOVED lines=26> */
[----:B0-----:R-:W-:Y:S01]  /*0240*/  @P0 IMAD.WIDE.U32 R4, R3, 0x10, R4 ;  /* 0x0000001003040825 */ /* 0x001fe200078e0004 */
[----:B------:R-:W-:-:S04]  /*0250*/  SHF.R.U32.HI R3, RZ, 0x5, R14 ;  /* 0x00000005ff037819 */ /* 0x000fc8000001160e */
        /* <DEDUP_REMOVED lines=37> */
[----:B------:R-:W0:Y:S01]  /*04b0*/  LDC.U8 R4, c[0x0][0x410] ;  /* 0x00010400ff047b82 */ /* 0x000e220000000000 */
        /* <DEDUP_REMOVED lines=32> */
.L_x_6295:
[----:B0-----:R-:W0:Y:S08]  /*06c0*/  LDC.64 R156, c[0x0][0x3f8] ;  /* 0x0000fe00ff9c7b82 */ /* 0x001e300000000a00 */
[----:B------:R-:W1:Y:S08]  /*06d0*/  LDC.64 R218, c[0x0][0x3f0] ;  /* 0x0000fc00ffda7b82 */ /* 0x000e700000000a00 */
[----:B------:R-:W2:Y:S01]  /*06e0*/  LDC.64 R158, c[0x0][0x3c8] ;  /* 0x0000f200ff9e7b82 */ /* 0x000ea20000000a00 */
[C---:B0-----:R-:W-:Y:S01]  /*06f0*/  IMAD.WIDE R214, R3.reuse, 0x4, R156 ;  /* 0x0000000403d67825 */ /* 0x041fe200078e029c */
[----:B------:R-:W0:Y:S06]  /*0700*/  S2R R216, SR_TID.X ;  /* 0x0000000000d87919 */ /* 0x000e2c0000002100 */
[----:B------:R-:W3:Y:S01]  /*0710*/  LDC.64 R156, c[0x0][0x3c0] ;  /* 0x0000f000ff9c7b82 */ /* 0x000ee20000000a00 */
[----:B------:R-:W4:Y:S01]  /*0720*/  LDG.E R214, desc[UR6][R214.64] ;  /* 0x00000006d6d67981 */ /* 0x000f22000c1e1900 */
[----:B-1----:R-:W-:-:S06]  /*0730*/  IMAD.WIDE R218, R3, 0x4, R218 ;  /* 0x0000000403da7825 */ /* 0x002fcc00078e02da */
[----:B-----5:R1:W5:Y:S01]  /*0740*/  LDG.E R218, desc[UR6][R218.64] ;  /* 0x00000006dada7981 */ /* 0x020362000c1e1900 */
[----:B--2---:R-:W-:-:S05]  /*0750*/  IMAD.WIDE R158, R3, 0x4, R158 ;  /* 0x00000004039e7825 */ /* 0x004fca00078e029e */
[----:B------:R1:W5:Y:S01]  /*0760*/  LDG.E R6, desc[UR6][R158.64] ;  /* 0x000000069e067981 */ /* 0x000362000c1e1900 */
[----:B------:R-:W-:Y:S01]  /*0770*/  BSSY.RECONVERGENT B1, `(.L_x_6200) ;  /* 0x0000200000017945 */ /* 0x000fe20003800200 */
[----:B0-----:R-:W-:Y:S02]  /*0780*/  LOP3.LUT R216, R216, 0x1f, RZ, 0xc0, !PT ;  /* 0x0000001fd8d87812 */ /* 0x001fe400078ec0ff */
[----:B----4-:R-:W-:-:S13]  /*0790*/  ISETP.GE.AND P1, PT, R214, 0x1, PT ;  /* 0x00000001d600780c */ /* 0x010fda0003f26270 */
[----:B-1-3--:R-:W-:Y:S05]  /*07a0*/  @!P1 BRA `(.L_x_6201) ;  /* 0x0000001800bc9947 */ /* 0x00afea0003800000 */
[----:B------:R-:W-:-:S06]  /*07b0*/  IMAD.WIDE R156, R3, 0x4, R156 ;  /* 0x00000004039c7825 */ /* 0x000fcc00078e029c */
[----:B------:R0:W2:Y:S01]  /*07c0*/  LDG.E R156, desc[UR6][R156.64] ;  /* 0x000000069c9c7981 */ /* 0x0000a2000c1e1900 */
[----:B-----5:R-:W-:Y:S01]  /*07d0*/  ISETP.GE.AND P2, PT, R218, 0x1, PT ;  /* 0x00000001da00780c */ /* 0x020fe20003f46270 */
[----:B------:R-:W-:Y:S01]  /*07e0*/  IMAD.U32 R0, RZ, RZ, UR14 ;  /* 0x0000000eff007e24 */ /* 0x000fe2000f8e00ff */
[----:B------:R-:W-:Y:S01]  /*07f0*/  ISETP.GE.U32.AND P6, PT, R2, 0x20, PT ;  /* 0x000000200200780c */ /* 0x000fe20003fc6070 */
[----:B------:R-:W-:Y:S01]  /*0800*/  HFMA2 R219, -RZ, RZ, 0, 0 ;  /* 0x00000000ffdb7431 */ /* 0x000fe200000001ff */
[----:B------:R-:W-:Y:S01]  /*0810*/  ISETP.NE.AND P0, PT, R4, RZ, PT ;  /* 0x000000ff0400720c */ /* 0x000fe20003f05270 */
[----:B------:R-:W-:Y:S01]  /*0820*/  IMAD R158, R3, R0, RZ ;  /* 0x00000000039e7224 */ /* 0x000fe200078e02ff */
[----:B------:R-:W-:Y:S01]  /*0830*/  BSSY.RECONVERGENT B2, `(.L_x_6202) ;  /* 0x0000078000027945 */ /* 0x000fe20003800200 */
[----:B------:R-:W-:Y:S02]  /*0840*/  ISETP.GE.U32.AND P3, PT, R2, 0x40, PT ;  /* 0x000000400200780c */ /* 0x000fe40003f66070 */
[----:B------:R-:W-:-:S02]  /*0850*/  CS2R R224, SRZ ;  /* 0x0000000000e07805 */ /* 0x000fc4000001ff00 */
[C---:B------:R-:W-:Y:S02]  /*0860*/  ISETP.GE.U32.AND P4, PT, R2.reuse, 0x60, PT ;  /* 0x000000600200780c */ /* 0x040fe40003f86070 */
[----:B------:R-:W-:Y:S02]  /*0870*/  ISETP.GE.U32.AND P5, PT, R2, 0x80, PT ;  /* 0x000000800200780c */ /* 0x000fe40003fa6070 */
[----:B------:R-:W-:-:S05]  /*0880*/  @P2 IADD3 R159, PT, PT, R218, -0x1, RZ ;  /* 0xffffffffda9f2810 */ /* 0x000fca0007ffe0ff */
[----:B------:R-:W-:Y:S01]  /*0890*/  @P2 IMAD R161, R159, R0, RZ ;  /* 0x000000009fa12224 */ /* 0x000fe200078e02ff */
[----:B------:R-:W-:-:S04]  /*08a0*/  IADD3 R159, PT, PT, R214, -0x1, RZ ;  /* 0xffffffffd69f7810 */ /* 0x000fc80007ffe0ff */
[----:B------:R-:W-:Y:S01]  /*08b0*/  @P2 SHF.R.S32.HI R162, RZ, 0x1f, R161 ;  /* 0x0000001fffa22819 */ /* 0x000fe200000114a1 */
[----:B------:R-:W-:Y:S01]  /*08c0*/  IMAD R160, R159, R0, RZ ;  /* 0x000000009fa07224 */ /* 0x000fe200078e02ff */
[----:B------:R-:W-:Y:S02]  /*08d0*/  SHF.R.S32.HI R159, RZ, 0x1f, R158 ;  /* 0x0000001fff9f7819 */ /* 0x000fe4000001149e */
[----:B------:R-:W-:Y:S02]  /*08e0*/  @P2 LEA.HI R161, R162, R161, RZ, 0x3 ;  /* 0x000000a1a2a12211 */ /* 0x000fe400078f18ff */
[----:B0-----:R-:W-:Y:S02]  /*08f0*/  SHF.R.S32.HI R157, RZ, 0x1f, R160 ;  /* 0x0000001fff9d7819 */ /* 0x001fe400000114a0 */
[----:B------:R-:W-:Y:S02]  /*0900*/  LEA.HI R159, R159, R158, RZ, 0x3 ;  /* 0x0000009e9f9f7211 */ /* 0x000fe400078f18ff */
[----:B------:R-:W-:-:S02]  /*0910*/  LEA.HI R157, R157, R160, RZ, 0x3 ;  /* 0x000000a09d9d7211 */ /* 0x000fc400078f18ff */
        /* <DEDUP_REMOVED lines=17> */
[----:B------:R-:W-:Y:S02]  /*0a30*/  ISETP.NE.AND.EX P0, PT, RZ, UR11, PT, P0 ;  /* 0x0000000bff007c0c */ /* 0x000fe4000bf05300 */
[C---:B------:R-:W-:Y:S02]  /*0a40*/  SHF.L.U32 R211, R40.reuse, 0x10, RZ ;  /* 0x0000001028d37819 */ /* 0x040fe400000006ff */
[----:B------:R-:W-:-:S09]  /*0a50*/  PRMT R210, R40, 0x7632, R210 ;  /* 0x0000763228d27816 */ /* 0x000fd200000000d2 */
[----:B------:R-:W0:Y:S01]  /*0a60*/  @P0 LDC.64 R198, c[0x0][0x438] ;  /* 0x00010e00ffc60b82 */ /* 0x000e220000000a00 */
[C---:B------:R-:W-:Y:S01]  /*0a70*/  PRMT R206, R41.reuse, 0x7632, R206 ;  /* 0x0000763229ce7816 */ /* 0x040fe200000000ce */
[----:B------:R-:W-:Y:S01]  /*0a80*/  IMAD.U32 R210, R210, 0x10000, RZ ;  /* 0x00010000d2d27824 */ /* 0x000fe200078e00ff */
[----:B------:R-:W-:Y:S02]  /*0a90*/  SHF.L.U32 R207, R41, 0x10, RZ ;  /* 0x0000001029cf7819 */ /* 0x000fe400000006ff */
[----:B------:R-:W-:Y:S01]  /*0aa0*/  SHF.L.U32 R206, R206, 0x10, RZ ;  /* 0x00000010cece7819 */ /* 0x000fe200000006ff */
[C---:B------:R-:W-:Y:S01]  /*0ab0*/  IMAD.U32 R203, R42.reuse, 0x10000, RZ ;  /* 0x000100002acb7824 */ /* 0x040fe200078e00ff */
[----:B------:R-:W-:-:S04]  /*0ac0*/  PRMT R202, R42, 0x7632, R202 ;  /* 0x000076322aca7816 */ /* 0x000fc800000000ca */
[----:B------:R-:W-:Y:S01]  /*0ad0*/  SHF.L.U32 R202, R202, 0x10, RZ ;  /* 0x00000010caca7819 */ /* 0x000fe200000006ff */
[----:B0-----:R-:W-:-:S05]  /*0ae0*/  @P0 IMAD.WIDE.U32 R198, R220, 0x20, R198 ;  /* 0x00000020dcc60825 */ /* 0x001fca00078e00c6 */
[----:B------:R-:W5:Y:S04]  /*0af0*/  @P0 LDG.E.128 R120, desc[UR6][R198.64] ;  /* 0x00000006c6780981 */ /* 0x000f68000c1e1d00 */
[----:B------:R0:W5:Y:S02]  /*0b00*/  @P0 LDG.E.128 R124, desc[UR6][R198.64+0x10] ;  /* 0x00001006c67c0981 */ /* 0x000164000c1e1d00 */
[----:B0-----:R-:W-:Y:S02]  /*0b10*/  SHF.L.U32 R199, R43, 0x10, RZ ;  /* 0x000000102bc77819 */ /* 0x001fe400000006ff */
[----:B------:R-:W-:Y:S02]  /*0b20*/  IADD3 R221, PT, PT, R221, 0x20, RZ ;  /* 0x00000020dddd7810 */ /* 0x000fe40007ffe0ff */
[----:B------:R-:W-:-:S02]  /*0b30*/  IADD3 R219, PT, PT, R219, 0x20, RZ ;  /* 0x00000020dbdb7810 */ /* 0x000fc40007ffe0ff */
[----:B------:R-:W-:Y:S01]  /*0b40*/  IADD3 R220, PT, PT, R220, 0x20, RZ ;  /* 0x00000020dcdc7810 */ /* 0x000fe20007ffe0ff */
[C---:B---3--:R-:W-:Y:S01]  /*0b50*/  FADD.FTZ R213, -R215.reuse, R156 ;  /* 0x0000009cd7d57221 */ /* 0x048fe20000010100 */
[C---:B------:R-:W-:Y:S01]  /*0b60*/  FADD.FTZ R209, -R215.reuse, R158 ;  /* 0x0000009ed7d17221 */ /* 0x040fe20000010100 */
[C---:B------:R-:W-:Y:S01]  /*0b70*/  FADD.FTZ R157, -R215.reuse, R157 ;  /* 0x0000009dd79d7221 */ /* 0x040fe20000010100 */
[----:B------:R-:W-:Y:S01]  /*0b80*/  FADD.FTZ R159, -R215, R159 ;  /* 0x0000009fd79f7221 */ /* 0x000fe20000010100 */
[----:B------:R-:W-:Y:S01]  /*0b90*/  FMUL.FTZ R213, R6, R213 ;  /* 0x000000d506d57220 */ /* 0x000fe20000410000 */
[C---:B----4-:R-:W-:Y:S01]  /*0ba0*/  PRMT R156, R160.reuse, 0x7632, R156 ;  /* 0x00007632a09c7816 */ /* 0x050fe2000000009c */
[----:B------:R-:W-:Y:S01]  /*0bb0*/  IMAD.U32 R160, R160, 0x10000, RZ ;  /* 0x00010000a0a07824 */ /* 0x000fe200078e00ff */
[----:B------:R-:W-:Y:S02]  /*0bc0*/  PRMT R158, R161, 0x7632, R158 ;  /* 0x00007632a19e7816 */ /* 0x000fe4000000009e */
[----:B------:R-:W-:Y:S01]  /*0bd0*/  SHF.L.U32 R156, R156, 0x10, RZ ;  /* 0x000000109c9c7819 */ /* 0x000fe200000006ff */
        /* <DEDUP_REMOVED lines=8> */
[----:B------:R-:W-:Y:S01]  /*0c60*/  FFMA.FTZ R57, R212, R156, R57 ;  /* 0x0000009cd4397223 */ /* 0x000fe20000010039 */
[----:B------:R-:W-:Y:S01]  /*0c70*/  FADD.FTZ R89, R89, R156 ;  /* 0x0000009c59597221 */ /* 0x000fe20000010000 */
        /* <DEDUP_REMOVED lines=19> */
[----:B------:R-:W-:Y:S01]  /*0db0*/  FADD.FTZ R88, R88, R160 ;  /* 0x000000a058587221 */ /* 0x000fe20000010000 */
[----:B------:R-:W-:Y:S01]  /*0dc0*/  FFMA.FTZ R56, R213, R160, R56 ;  /* 0x000000a0d5387223 */ /* 0x000fe20000010038 */
[----:B------:R-:W-:Y:S01]  /*0dd0*/  SHF.L.U32 R163, R163, 0x10, RZ ;  /* 0x00000010a3a37819 */ /* 0x000fe200000006ff */
[----:B------:R-:W-:Y:S01]  /*0de0*/  FADD.FTZ R201, -R215, R166 ;  /* 0x000000a6d7c97221 */ /* 0x000fe20000010100 */
[----:B------:R-:W-:Y:S01]  /*0df0*/  PRMT R160, R43, 0x7632, R160 ;  /* 0x000076322ba07816 */ /* 0x000fe200000000a0 */
[----:B------:R-:W-:Y:S01]  /*0e00*/  FMUL.FTZ R204, R6, R165 ;  /* 0x000000a506cc7220 */ /* 0x000fe20000410000 */
[----:B------:R-:W-:Y:S01]  /*0e10*/  FMUL.FTZ R202, R202, R200 ;  /* 0x000000c8caca7220 */ /* 0x000fe20000410000 */
[----:B------:R-:W-:Y:S01]  /*0e20*/  FADD.FTZ R157, R156, R203 ;  /* 0x000000cb9c9d7221 */ /* 0x000fe20000010000 */
[----:B------:R-:W-:Y:S01]  /*0e30*/  FFMA.FTZ R159, R205, R203, R158 ;  /* 0x000000cbcd9f7223 */ /* 0x000fe2000001009e */
[----:B------:R-:W-:Y:S01]  /*0e40*/  FADD.FTZ R90, R90, R161 ;  /* 0x000000a15a5a7221 */ /* 0x000fe20000010000 */
[----:B------:R-:W-:Y:S01]  /*0e50*/  FFMA.FTZ R58, R209, R161, R58 ;  /* 0x000000a1d13a7223 */ /* 0x000fe2000001003a */
[----:B------:R-:W-:Y:S01]  /*0e60*/  SHF.L.U32 R160, R160, 0x10, RZ ;  /* 0x00000010a0a07819 */ /* 0x000fe200000006ff */
[----:B------:R-:W-:Y:S01]  /*0e70*/  FADD.FTZ R167, -R215, R167 ;  /* 0x000000a7d7a77221 */ /* 0x000fe20000010100 */
[----:B------:R-:W-:-:S02]  /*0e80*/  IMAD.U32 R161, R198, 0x10000, RZ ;  /* 0x00010000c6a17824 */ /* 0x000fc400078e00ff */
        /* <DEDUP_REMOVED lines=18> */
.L_x_6203:
[----:B------:R-:W-:Y:S05]  /*0fb0*/  BSYNC.RECONVERGENT B2 ;  /* 0x0000000000027941 */ /* 0x000fea0003800200 */
.L_x_6202:
        /* <DEDUP_REMOVED lines=8> */
[----:B------:R0:W4:Y:S04]  /*1040*/  LDG.E.128 R16, desc[UR6][R156.64+0x10] ;  /* 0x000010069c107981 */ /* 0x000128000c1e1d00 */
[----:B------:R-:W4:Y:S01]  /*1050*/  LDG.E.128 R12, desc[UR6][R12.64] ;  /* 0x000000060c0c7981 */ /* 0x000f22000c1e1d00 */
[----:B--2---:R-:W-:-:S06]  /*1060*/  IMAD.WIDE.U32 R182, R219, 0x8, R182 ;  /* 0x00000008dbb67825 */ /* 0x004fcc00078e00b6 */
[----:B------:R-:W5:Y:S01]  /*1070*/  LDG.E.64 R182, desc[UR6][R182.64] ;  /* 0x00000006b6b67981 */ /* 0x000f62000c1e1b00 */
[----:B------:R-:W-:-:S04]  /*1080*/  ISETP.NE.U32.AND P0, PT, RZ, UR10, PT ;  /* 0x0000000aff007c0c */ /* 0x000fc8000bf05070 */
[----:B------:R-:W-:-:S13]  /*1090*/  ISETP.NE.AND.EX P0, PT, RZ, UR11, PT, P0 ;  /* 0x0000000bff007c0c */ /* 0x000fda000bf05300 */
[----:B------:R-:W1:Y:S02]  /*10a0*/  @P0 LDC.64 R20, c[0x0][0x438] ;  /* 0x00010e00ff140b82 */ /* 0x000e640000000a00 */
[----:B-1----:R-:W-:-:S05]  /*10b0*/  @P0 IMAD.WIDE.U32 R20, R220, 0x20, R20 ;  /* 0x00000020dc140825 */ /* 0x002fca00078e0014 */
[----:B------:R-:W5:Y:S04]  /*10c0*/  @P0 LDG.E.128 R128, desc[UR6][R20.64] ;  /* 0x0000000614800981 */ /* 0x000f68000c1e1d00 */
[----:B------:R1:W5:Y:S01]  /*10d0*/  @P0 LDG.E.128 R132, desc[UR6][R20.64+0x10] ;  /* 0x0000100614840981 */ /* 0x000362000c1e1d00 */
[----:B------:R-:W-:Y:S01]  /*10e0*/  VIADD R221, R221, 0x20 ;  /* 0x00000020dddd7836 */ /* 0x000fe20000000000 */
[----:B------:R-:W-:Y:S02]  /*10f0*/  IADD3 R219, PT, PT, R219, 0x20, RZ ;  /* 0x00000020dbdb7810 */ /* 0x000fe40007ffe0ff */
[----:B------:R-:W-:Y:S01]  /*1100*/  IADD3 R220, PT, PT, R220, 0x20, RZ ;  /* 0x00000020dcdc7810 */ /* 0x000fe20007ffe0ff */
[C---:B---3--:R-:W-:Y:S01]  /*1110*/  FADD.FTZ R5, -R215.reuse, R8 ;  /* 0x00000008d7057221 */ /* 0x048fe20000010100 */
[C---:B------:R-:W-:Y:S01]  /*1120*/  FADD.FTZ R161, -R215.reuse, R9 ;  /* 0x00000009d7a17221 */ /* 0x040fe20000010100 */
[--C-:B------:R-:W-:Y:S01]  /*1130*/  FADD.FTZ R165, -R215, R11.reuse ;  /* 0x0000000bd7a57221 */ /* 0x100fe20000010100 */
[----:B------:R-:W-:Y:S01]  /*1140*/  SHF.L.U32 R8, R44, 0x10, RZ ;  /* 0x000000102c087819 */ /* 0x000fe200000006ff */
[----:B------:R-:W-:Y:S01]  /*1150*/  FMUL.FTZ R5, R6, R5 ;  /* 0x0000000506057220 */ /* 0x000fe20000410000 */
[----:B------:R-:W-:-:S02]  /*1160*/  PRMT R11, R44, 0x7632, R11 ;  /* 0x000076322c0b7816 */ /* 0x000fc4000000000b */
[C---:B----4-:R-:W-:Y:S02]  /*1170*/  PRMT R7, R12.reuse, 0x7632, R7 ;  /* 0x000076320c077816 */ /* 0x050fe40000000007 */
[----:B------:R-:W-:Y:S02]  /*1180*/  SHF.L.U32 R9, R12, 0x10, RZ ;  /* 0x000000100c097819 */ /* 0x000fe400000006ff */
[----:B------:R-:W-:Y:S01]  /*1190*/  SHF.L.U32 R11, R11, 0x10, RZ ;  /* 0x000000100b0b7819 */ /* 0x000fe200000006ff */
[----:B------:R-:W-:Y:S01]  /*11a0*/  IMAD.U32 R12, R7, 0x10000, RZ ;  /* 0x00010000070c7824 */ /* 0x000fe200078e00ff */
[----:B0-----:R-:W-:Y:S01]  /*11b0*/  PRMT R156, R13, 0x7632, R156 ;  /* 0x000076320d9c7816 */ /* 0x001fe2000000009c */
[-C--:B------:R-:W-:Y:S01]  /*11c0*/  FMUL.FTZ R8, R8, R9.reuse ;  /* 0x0000000908087220 */ /* 0x080fe20000410000 */
[--C-:B------:R-:W-:Y:S01]  /*11d0*/  FADD.FTZ R96, R96, R9.reuse ;  /* 0x0000000960607221 */ /* 0x100fe20000010000 */
[----:B------:R-:W-:Y:S01]  /*11e0*/  FFMA.FTZ R64, R5, R9, R64 ;  /* 0x0000000905407223 */ /* 0x000fe20000010040 */
[----:B------:R-:W-:Y:S01]  /*11f0*/  PRMT R9, R45, 0x7632, R9 ;  /* 0x000076322d097816 */ /* 0x000fe20000000009 */
[----:B------:R-:W-:Y:S01]  /*1200*/  FMUL.FTZ R7, R11, R12 ;  /* 0x0000000c0b077220 */ /* 0x000fe20000410000 */
[C---:B------:R-:W-:Y:S01]  /*1210*/  PRMT R158, R14.reuse, 0x7632, R158 ;  /* 0x000076320e9e7816 */ /* 0x040fe2000000009e */
[----:B------:R-:W-:Y:S01]  /*1220*/  FADD.FTZ R17, -R215, R17 ;  /* 0x00000011d7117221 */ /* 0x000fe20000010100 */
[----:B------:R-:W-:Y:S01]  /*1230*/  SHF.L.U32 R159, R14, 0x10, RZ ;  /* 0x000000100e9f7819 */ /* 0x000fe200000006ff */
[----:B------:R-:W-:Y:S01]  /*1240*/  FMUL.FTZ R14, R6, R165 ;  /* 0x000000a5060e7220 */ /* 0x000fe20000410000 */
[----:B------:R-:W-:-:S02]  /*1250*/  SHF.L.U32 R11, R9, 0x10, RZ ;  /* 0x00000010090b7819 */ /* 0x000fc400000006ff */
[----:B------:R-:W-:Y:S01]  /*1260*/  SHF.L.U32 R156, R156, 0x10, RZ ;  /* 0x000000109c9c7819 */ /* 0x000fe200000006ff */
[----:B------:R-:W-:Y:S01]  /*1270*/  FADD.FTZ R163, -R215, R10 ;  /* 0x0000000ad7a37221 */ /* 0x000fe20000010100 */
[----:B------:R-:W-:Y:S02]  /*1280*/  IMAD.U32 R157, R13, 0x10000, RZ ;  /* 0x000100000d9d7824 */ /* 0x000fe400078e00ff */
[----:B------:R-:W-:Y:S01]  /*1290*/  FADD.FTZ R223, -R215, R18 ;  /* 0x00000012d7df7221 */ /* 0x000fe20000010100 */
[C---:B------:R-:W-:Y:S01]  /*12a0*/  FMUL.FTZ R10, R6.reuse, R161 ;  /* 0x000000a1060a7220 */ /* 0x040fe20000410000 */
[----:B------:R-:W-:Y:S01]  /*12b0*/  SHF.L.U32 R13, R45, 0x10, RZ ;  /* 0x000000102d0d7819 */ /* 0x000fe200000006ff */
[----:B------:R-:W-:Y:S01]  /*12c0*/  FMUL.FTZ R18, R6, R17 ;  /* 0x0000001106127220 */ /* 0x000fe20000410000 */
[----:B-1----:R-:W-:Y:S01]  /*12d0*/  FADD.FTZ R20, R225, R8 ;  /* 0x00000008e1147221 */ /* 0x002fe20000010000 */
[-C--:B------:R-:W-:Y:S01]  /*12e0*/  FMUL.FTZ R11, R11, R156.reuse ;  /* 0x0000009c0b0b7220 */ /* 0x080fe20000410000 */
[----:B------:R-:W-:Y:S01]  /*12f0*/  FFMA.FTZ R67, R14, R156, R67 ;  /* 0x0000009c0e437223 */ /* 0x000fe20000010043 */
[----:B------:R-:W-:Y:S01]  /*1300*/  FADD.FTZ R99, R99, R156 ;  /* 0x0000009c63637221 */ /* 0x000fe20000010000 */
[----:B------:R-:W-:Y:S01]  /*1310*/  FFMA.FTZ R17, R5, R8, R224 ;  /* 0x0000000805117223 */ /* 0x000fe200000100e0 */
[----:B------:R-:W-:Y:S01]  /*1320*/  SHF.L.U32 R21, R15, 0x10, RZ ;  /* 0x000000100f157819 */ /* 0x000fe200000006ff */
[----:B------:R-:W-:Y:S01]  /*1330*/  FADD.FTZ R167, -R215, R16 ;  /* 0x00000010d7a77221 */ /* 0x000fe20000010100 */
[----:B------:R-:W-:Y:S01]  /*1340*/  SHF.L.U32 R156, R47, 0x10, RZ ;  /* 0x000000102f9c7819 */ /* 0x000fe200000006ff */
[----:B------:R-:W-:Y:S01]  /*1350*/  FADD.FTZ R227, -R215, R19 ;  /* 0x00000013d7e37221 */ /* 0x000fe20000010100 */
[----:B------:R-:W-:Y:S01]  /*1360*/  FFMA.FTZ R65, R10, R12, R65 ;  /* 0x0000000c0a417223 */ /* 0x000fe20000010041 */
[----:B------:R-:W-:Y:S01]  /*1370*/  FADD.FTZ R97, R97, R12 ;  /* 0x0000000c61617221 */ /* 0x000fe20000010000 */
        /* <DEDUP_REMOVED lines=9> */
[----:B------:R-:W-:Y:S01]  /*1410*/  FADD.FTZ R98, R98, R157 ;  /* 0x0000009d62627221 */ /* 0x000fe20000010000 */
[----:B------:R-:W-:Y:S01]  /*1420*/  FFMA.FTZ R66, R9, R157, R66 ;  /* 0x0000009d09427223 */ /* 0x000fe20000010042 */
[----:B------:R-:W-:Y:S01]  /*1430*/  FADD.FTZ R156, R19, R12 ;  /* 0x0000000c139c7221 */ /* 0x000fe20000010000 */
[----:B------:R-:W-:Y:S01]  /*1440*/  FFMA.FTZ R157, R9, R12, R20 ;  /* 0x0000000c099d7223 */ /* 0x000fe20000010014 */
[----:B------:R-:W-:Y:S01]  /*1450*/  SHF.L.U32 R158, R158, 0x10, RZ ;  /* 0x000000109e9e7819 */ /* 0x000fe200000006ff */
[-C--:B------:R-:W-:Y:S01]  /*1460*/  FMUL.FTZ R16, R16, R159.reuse ;  /* 0x0000009f10107220 */ /* 0x080fe20000410000 */
[----:B------:R-:W-:Y:S01]  /*1470*/  FADD.FTZ R100, R100, R159 ;  /* 0x0000009f64647221 */ /* 0x000fe20000010000 */
[----:B------:R-:W-:Y:S01]  /*1480*/  FFMA.FTZ R68, R13, R159, R68 ;  /* 0x0000009f0d447223 */ /* 0x000fe20000010044 */
[----:B------:R-:W-:-:S02]  /*1490*/  IMAD.U32 R15, R15, 0x10000, RZ ;  /* 0x000100000f0f7824 */ /* 0x000fc400078e00ff */
[----:B------:R-:W-:Y:S01]  /*14a0*/  FADD.FTZ R159, R156, R11 ;  /* 0x0000000b9c9f7221 */ /* 0x000fe20000010000 */
[----:B------:R-:W-:Y:S01]  /*14b0*/  FFMA.FTZ R156, R14, R11, R157 ;  /* 0x0000000b0e9c7223 */ /* 0x000fe2000001009d */
[----:B------:R-:W-:Y:S01]  /*14c0*/  FADD.FTZ R101, R101, R158 ;  /* 0x0000009e65657221 */ /* 0x000fe20000010000 */
[-C--:B------:R-:W-:Y:S01]  /*14d0*/  FMUL.FTZ R15, R15, R158.reuse ;  /* 0x0000009e0f0f7220 */ /* 0x080fe20000410000 */
[----:B------:R-:W-:Y:S01]  /*14e0*/  FFMA.FTZ R69, R18, R158, R69 ;  /* 0x0000009e12457223 */ /* 0x000fe20000010045 */
        /* <DEDUP_REMOVED lines=17> */
[----:B------:R-:W-:-:S07]  /*1600*/  FFMA.FTZ R224, R20, R21, R157 ;  /* 0x0000001514e07223 */ /* 0x000fce000001009d */
.L_x_6205:
[----:B------:R-:W-:Y:S05]  /*1610*/  BSYNC.RECONVERGENT B2 ;  /* 0x0000000000027941 */ /* 0x000fea0003800200 */
.L_x_6204:
        /* <DEDUP_REMOVED lines=14> */
[----:B------:R-:W0:Y:S02]  /*1700*/  @P0 LDC.64 R22, c[0x0][0x438] ;  /* 0x00010e00ff160b82 */ /* 0x000e240000000a00 */
[----:B0-----:R-:W-:-:S05]  /*1710*/  @P0 IMAD.WIDE.U32 R22, R220, 0x20, R22 ;  /* 0x00000020dc160825 */ /* 0x001fca00078e0016 */
[----:B------:R-:W5:Y:S04]  /*1720*/  @P0 LDG.E.128 R136, desc[UR6][R22.64] ;  /* 0x0000000616880981 */ /* 0x000f68000c1e1d00 */
[----:B------:R0:W5:Y:S02]  /*1730*/  @P0 LDG.E.128 R140, desc[UR6][R22.64+0x10] ;  /* 0x00001006168c0981 */ /* 0x000164000c1e1d00 */
[----:B0-----:R-:W-:Y:S02]  /*1740*/  SHF.L.U32 R22, R48, 0x10, RZ ;  /* 0x0000001030167819 */ /* 0x001fe400000006ff */
[C---:B------:R-:W-:Y:S02]  /*1750*/  PRMT R173, R51.reuse, 0x7632, R173 ;  /* 0x0000763233ad7816 */ /* 0x040fe400000000ad */
[----:B------:R-:W-:-:S02]  /*1760*/  SHF.L.U32 R170, R51, 0x10, RZ ;  /* 0x0000001033aa7819 */ /* 0x000fc400000006ff */
[----:B------:R-:W-:Y:S01]  /*1770*/  SHF.L.U32 R173, R173, 0x10, RZ ;  /* 0x00000010adad7819 */ /* 0x000fe200000006ff */
[----:B------:R-:W-:Y:S01]  /*1780*/  VIADD R219, R219, 0x20 ;  /* 0x00000020dbdb7836 */ /* 0x000fe20000000000 */
[----:B------:R-:W-:Y:S02]  /*1790*/  IADD3 R221, PT, PT, R221, 0x20, RZ ;  /* 0x00000020dddd7810 */ /* 0x000fe40007ffe0ff */
[----:B------:R-:W-:Y:S01]  /*17a0*/  IADD3 R220, PT, PT, R220, 0x20, RZ ;  /* 0x00000020dcdc7810 */ /* 0x000fe20007ffe0ff */
[C---:B---3--:R-:W-:Y:S01]  /*17b0*/  FADD.FTZ R165, -R215.reuse, R24 ;  /* 0x00000018d7a57221 */ /* 0x048fe20000010100 */
[C-C-:B------:R-:W-:Y:S01]  /*17c0*/  FADD.FTZ R169, -R215.reuse, R26.reuse ;  /* 0x0000001ad7a97221 */ /* 0x140fe20000010100 */
[----:B------:R-:W-:Y:S01]  /*17d0*/  PRMT R26, R48, 0x7632, R26 ;  /* 0x00007632301a7816 */ /* 0x000fe2000000001a */
[C---:B------:R-:W-:Y:S01]  /*17e0*/  FADD.FTZ R167, -R215.reuse, R25 ;  /* 0x00000019d7a77221 */ /* 0x040fe20000010100 */
[----:B------:R-:W-:Y:S01]  /*17f0*/  FADD.FTZ R171, -R215, R27 ;  /* 0x0000001bd7ab7221 */ /* 0x000fe20000010100 */
[----:B------:R-:W-:Y:S01]  /*1800*/  FMUL.FTZ R23, R6, R165 ;  /* 0x000000a506177220 */ /* 0x000fe20000410000 */
[----:B----4-:R-:W-:-:S02]  /*1810*/  PRMT R24, R28, 0x7632, R24 ;  /* 0x000076321c187816 */ /* 0x010fc40000000018 */
[----:B------:R-:W-:Y:S01]  /*1820*/  SHF.L.U32 R25, R28, 0x10, RZ ;  /* 0x000000101c197819 */ /* 0x000fe200000006ff */
[----:B------:R-:W-:Y:S01]  /*1830*/  IMAD.U32 R163, R30, 0x10000, RZ ;  /* 0x000100001ea37824 */ /* 0x000fe200078e00ff */
[----:B------:R-:W-:Y:S02]  /*1840*/  SHF.L.U32 R26, R26, 0x10, RZ ;  /* 0x000000101a1a7819 */ /* 0x000fe400000006ff */
[----:B------:R-:W-:Y:S01]  /*1850*/  SHF.L.U32 R27, R24, 0x10, RZ ;  /* 0x00000010181b7819 */ /* 0x000fe200000006ff */
[----:B------:R-:W-:Y:S01]  /*1860*/  FMUL.FTZ R24, R6, R167 ;  /* 0x000000a706187220 */ /* 0x000fe20000410000 */
[----:B------:R-:W-:Y:S02]  /*1870*/  PRMT R162, R30, 0x7632, R162 ;  /* 0x000076321ea27816 */ /* 0x000fe400000000a2 */
[----:B------:R-:W-:Y:S02]  /*1880*/  PRMT R160, R29, 0x7632, R160 ;  /* 0x000076321da07816 */ /* 0x000fe400000000a0 */
[----:B------:R-:W-:Y:S01]  /*1890*/  PRMT R30, R49, 0x7632, R30 ;  /* 0x00007632311e7816 */ /* 0x000fe2000000001e */
[-C--:B------:R-:W-:Y:S01]  /*18a0*/  FMUL.FTZ R22, R22, R25.reuse ;  /* 0x0000001916167220 */ /* 0x080fe20000410000 */
[----:B------:R-:W-:Y:S01]  /*18b0*/  FADD.FTZ R104, R104, R25 ;  /* 0x0000001968687221 */ /* 0x000fe20000010000 */
[----:B------:R-:W-:Y:S01]  /*18c0*/  FFMA.FTZ R72, R23, R25, R72 ;  /* 0x0000001917487223 */ /* 0x000fe20000010048 */
[----:B------:R-:W-:Y:S01]  /*18d0*/  SHF.L.U32 R29, R29, 0x10, RZ ;  /* 0x000000101d1d7819 */ /* 0x000fe200000006ff */
[-C--:B------:R-:W-:Y:S01]  /*18e0*/  FMUL.FTZ R25, R26, R27.reuse ;  /* 0x0000001b1a197220 */ /* 0x080fe20000410000 */
[C---:B------:R-:W-:Y:S01]  /*18f0*/  PRMT R164, R31.reuse, 0x7632, R164 ;  /* 0x000076321fa47816 */ /* 0x040fe200000000a4 */
[----:B------:R-:W-:Y:S01]  /*1900*/  FFMA.FTZ R73, R24, R27, R73 ;  /* 0x0000001b18497223 */ /* 0x000fe20000010049 */
[----:B------:R-:W-:Y:S01]  /*1910*/  SHF.L.U32 R161, R31, 0x10, RZ ;  /* 0x000000101fa17819 */ /* 0x000fe200000006ff */
[----:B------:R-:W-:Y:S01]  /*1920*/  FADD.FTZ R105, R105, R27 ;  /* 0x0000001b69697221 */ /* 0x000fe20000010000 */
[----:B------:R-:W-:Y:S01]  /*1930*/  FADD.FTZ R31, -R215, R156 ;  /* 0x0000009cd71f7221 */ /* 0x000fe20000010100 */
[----:B------:R-:W-:Y:S01]  /*1940*/  IMAD.U32 R28, R49, 0x10000, RZ ;  /* 0x00010000311c7824 */ /* 0x000fe200078e00ff */
[----:B------:R-:W-:Y:S01]  /*1950*/  SHF.L.U32 R30, R30, 0x10, RZ ;  /* 0x000000101e1e7819 */ /* 0x000fe200000006ff */
[----:B------:R-:W-:Y:S01]  /*1960*/  FMUL.FTZ R27, R6, R169 ;  /* 0x000000a9061b7220 */ /* 0x000fe20000410000 */
[----:B------:R-:W-:-:S02]  /*1970*/  SHF.L.U32 R160, R160, 0x10, RZ ;  /* 0x00000010a0a07819 */ /* 0x000fc400000006ff */
[----:B------:R-:W-:Y:S01]  /*1980*/  SHF.L.U32 R156, R50, 0x10, RZ ;  /* 0x00000010329c7819 */ /* 0x000fe200000006ff */
[----:B------:R-:W-:Y:S01]  /*1990*/  FADD.FTZ R157, -R215, R157 ;  /* 0x0000009dd79d7221 */ /* 0x000fe20000010100 */
[-C--:B------:R-:W-:Y:S01]  /*19a0*/  FMUL.FTZ R26, R28, R29.reuse ;  /* 0x0000001d1c1a7220 */ /* 0x080fe20000410000 */
[----:B------:R-:W-:Y:S01]  /*19b0*/  FADD.FTZ R106, R106, R29 ;  /* 0x0000001d6a6a7221 */ /* 0x000fe20000010000 */
[----:B------:R-:W-:Y:S01]  /*19c0*/  FFMA.FTZ R74, R27, R29, R74 ;  /* 0x0000001d1b4a7223 */ /* 0x000fe2000001004a */
[----:B------:R-:W-:Y:S01]  /*19d0*/  FMUL.FTZ R29, R30, R160 ;  /* 0x000000a01e1d7220 */ /* 0x000fe20000410000 */
[----:B------:R-:W-:Y:S01]  /*19e0*/  FMUL.FTZ R30, R156, R163 ;  /* 0x000000a39c1e7220 */ /* 0x000fe20000410000 */
[----:B------:R-:W-:Y:S01]  /*19f0*/  FMUL.FTZ R168, R6, R157 ;  /* 0x0000009d06a87220 */ /* 0x000fe20000410000 */
[----:B------:R-:W-:Y:S01]  /*1a00*/  FADD.FTZ R156, R225, R22 ;  /* 0x00000016e19c7221 */ /* 0x000fe20000010000 */
[----:B------:R-:W-:Y:S01]  /*1a10*/  FFMA.FTZ R157, R23, R22, R224 ;  /* 0x00000016179d7223 */ /* 0x000fe200000100e0 */
[----:B------:R-:W-:-:S02]  /*1a20*/  FADD.FTZ R227, -R215, R159 ;  /* 0x0000009fd7e37221 */ /* 0x000fc40000010100 */
[----:B------:R-:W-:Y:S01]  /*1a30*/  FADD.FTZ R159, R156, R25 ;  /* 0x000000199c9f7221 */ /* 0x000fe20000010000 */
[----:B------:R-:W-:Y:S01]  /*1a40*/  FFMA.FTZ R156, R24, R25, R157 ;  /* 0x00000019189c7223 */ /* 0x000fe2000001009d */
[----:B------:R-:W-:Y:S01]  /*1a50*/  FADD.FTZ R223, -R215, R158 ;  /* 0x0000009ed7df7221 */ /* 0x000fe20000010100 */
[----:B------:R-:W-:Y:S01]  /*1a60*/  PRMT R169, R50, 0x7632, R169 ;  /* 0x0000763232a97816 */ /* 0x000fe200000000a9 */
[----:B------:R-:W-:Y:S01]  /*1a70*/  FMUL.FTZ R28, R6, R171 ;  /* 0x000000ab061c7220 */ /* 0x000fe20000410000 */
[----:B------:R-:W-:Y:S01]  /*1a80*/  FADD.FTZ R158, R159, R26 ;  /* 0x0000001a9f9e7221 */ /* 0x000fe20000010000 */
[----:B------:R-:W-:Y:S01]  /*1a90*/  FFMA.FTZ R157, R27, R26, R156 ;  /* 0x0000001a1b9d7223 */ /* 0x000fe2000001009c */
[----:B------:R-:W-:Y:S01]  /*1aa0*/  SHF.L.U32 R169, R169, 0x10, RZ ;  /* 0x00000010a9a97819 */ /* 0x000fe200000006ff */
[----:B------:R-:W-:Y:S02]  /*1ab0*/  IMAD.U32 R162, R162, 0x10000, RZ ;  /* 0x00010000a2a27824 */ /* 0x000fe400078e00ff */
        /* <DEDUP_REMOVED lines=27> */
.L_x_6207:
[----:B------:R-:W-:Y:S05]  /*1c70*/  BSYNC.RECONVERGENT B2 ;  /* 0x0000000000027941 */ /* 0x000fea0003800200 */
.L_x_6206:
        /* <DEDUP_REMOVED lines=12> */
[----:B------:R-:W5:Y:S07]  /*1d40*/  LDG.E.64 R184, desc[UR6][R174.64] ;  /* 0x00000006aeb87981 */ /* 0x000f6e000c1e1b00 */
[----:B------:R-:W0:Y:S01]  /*1d50*/  @P0 LDC.64 R176, c[0x0][0x438] ;  /* 0x00010e00ffb00b82 */ /* 0x000e220000000a00 */
[----:B------:R-:W-:Y:S01]  /*1d60*/  SHF.L.U32 R186, R53, 0x10, RZ ;  /* 0x0000001035ba7819 */ /* 0x000fe200000006ff */
[----:B0-----:R-:W-:-:S05]  /*1d70*/  @P0 IMAD.WIDE.U32 R176, R220, 0x20, R176 ;  /* 0x00000020dcb00825 */ /* 0x001fca00078e00b0 */
[----:B------:R-:W5:Y:S04]  /*1d80*/  @P0 LDG.E.128 R36, desc[UR6][R176.64] ;  /* 0x00000006b0240981 */ /* 0x000f68000c1e1d00 */
[----:B------:R0:W5:Y:S02]  /*1d90*/  @P0 LDG.E.128 R32, desc[UR6][R176.64+0x10] ;  /* 0x00001006b0200981 */ /* 0x000164000c1e1d00 */
[----:B0-----:R-:W-:-:S04]  /*1da0*/  PRMT R177, R52, 0x7632, R177 ;  /* 0x0000763234b17816 */ /* 0x001fc800000000b1 */
[----:B------:R-:W-:Y:S02]  /*1db0*/  SHF.L.U32 R177, R177, 0x10, RZ ;  /* 0x00000010b1b17819 */ /* 0x000fe400000006ff */
[----:B------:R-:W-:Y:S01]  /*1dc0*/  SHF.L.U32 R190, R54, 0x10, RZ ;  /* 0x0000001036be7819 */ /* 0x000fe200000006ff */
[----:B------:R-:W-:Y:S02]  /*1dd0*/  IMAD.U32 R194, R55, 0x10000, RZ ;  /* 0x0001000037c27824 */ /* 0x000fe400078e00ff */
[C---:B---3--:R-:W-:Y:S01]  /*1de0*/  FADD.FTZ R187, -R215.reuse, R156 ;  /* 0x0000009cd7bb7221 */ /* 0x048fe20000010100 */
[C---:B------:R-:W-:Y:S01]  /*1df0*/  FADD.FTZ R189, -R215.reuse, R157 ;  /* 0x0000009dd7bd7221 */ /* 0x040fe20000010100 */
[C---:B------:R-:W-:Y:S01]  /*1e00*/  FADD.FTZ R193, -R215.reuse, R159 ;  /* 0x0000009fd7c17221 */ /* 0x040fe20000010100 */
[----:B------:R-:W-:Y:S01]  /*1e10*/  SHF.L.U32 R156, R52, 0x10, RZ ;  /* 0x00000010349c7819 */ /* 0x000fe200000006ff */
[----:B------:R-:W-:Y:S01]  /*1e20*/  FADD.FTZ R191, -R215, R158 ;  /* 0x0000009ed7bf7221 */ /* 0x000fe20000010100 */
[----:B----4-:R-:W-:-:S02]  /*1e30*/  PRMT R157, R164, 0x7632, R157 ;  /* 0x00007632a49d7816 */ /* 0x010fc4000000009d */
[----:B------:R-:W-:Y:S02]  /*1e40*/  SHF.L.U32 R159, R164, 0x10, RZ ;  /* 0x00000010a49f7819 */ /* 0x000fe400000006ff */
[----:B------:R-:W-:Y:S01]  /*1e50*/  SHF.L.U32 R158, R157, 0x10, RZ ;  /* 0x000000109d9e7819 */ /* 0x000fe200000006ff */
[----:B------:R-:W-:Y:S02]  /*1e60*/  FMUL.FTZ R175, R6, R187 ;  /* 0x000000bb06af7220 */ /* 0x000fe40000410000 */
[----:B------:R-:W-:Y:S01]  /*1e70*/  FMUL.FTZ R174, R156, R159 ;  /* 0x0000009f9cae7220 */ /* 0x000fe20000410000 */
[C-C-:B------:R-:W-:Y:S01]  /*1e80*/  FADD.FTZ R195, -R215.reuse, R160.reuse ;  /* 0x000000a0d7c37221 */ /* 0x140fe20000010100 */
[--C-:B------:R-:W-:Y:S01]  /*1e90*/  FADD.FTZ R219, -R215, R161.reuse ;  /* 0x000000a1d7db7221 */ /* 0x100fe20000010100 */
[C---:B------:R-:W-:Y:S01]  /*1ea0*/  FMUL.FTZ R176, R6.reuse, R189 ;  /* 0x000000bd06b07220 */ /* 0x040fe20000410000 */
[----:B------:R-:W-:Y:S01]  /*1eb0*/  FMUL.FTZ R188, R6, R193 ;  /* 0x000000c106bc7220 */ /* 0x000fe20000410000 */
[----:B------:R-:W-:Y:S01]  /*1ec0*/  PRMT R160, R165, 0x7632, R160 ;  /* 0x00007632a5a07816 */ /* 0x000fe200000000a0 */
[----:B------:R-:W-:Y:S01]  /*1ed0*/  FMUL.FTZ R177, R177, R158 ;  /* 0x0000009eb1b17220 */ /* 0x000fe20000410000 */
[----:B------:R-:W-:Y:S01]  /*1ee0*/  PRMT R161, R166, 0x7632, R161 ;  /* 0x00007632a6a17816 */ /* 0x000fe200000000a1 */
[----:B------:R-:W-:Y:S01]  /*1ef0*/  FADD.FTZ R156, R225, R174 ;  /* 0x000000aee19c7221 */ /* 0x000fe20000010000 */
[----:B------:R-:W-:Y:S01]  /*1f00*/  PRMT R193, R54, 0x7632, R193 ;  /* 0x0000763236c17816 */ /* 0x000fe200000000c1 */
[----:B------:R-:W-:Y:S01]  /*1f10*/  FFMA.FTZ R157, R175, R174, R224 ;  /* 0x000000aeaf9d7223 */ /* 0x000fe200000100e0 */
[----:B------:R-:W-:-:S02]  /*1f20*/  SHF.L.U32 R165, R165, 0x10, RZ ;  /* 0x00000010a5a57819 */ /* 0x000fc400000006ff */
[----:B------:R-:W-:Y:S01]  /*1f30*/  PRMT R189, R53, 0x7632, R189 ;  /* 0x0000763235bd7816 */ /* 0x000fe200000000bd */
[----:B------:R-:W-:Y:S01]  /*1f40*/  FFMA.FTZ R113, R176, R158, R113 ;  /* 0x0000009eb0717223 */ /* 0x000fe20000010071 */
[----:B------:R-:W-:Y:S01]  /*1f50*/  FADD.FTZ R145, R145, R158 ;  /* 0x0000009e91917221 */ /* 0x000fe20000010000 */
[----:B------:R-:W-:Y:S01]  /*1f60*/  FADD.FTZ R144, R144, R159 ;  /* 0x0000009f90907221 */ /* 0x000fe20000010000 */
[----:B------:R-:W-:Y:S01]  /*1f70*/  FFMA.FTZ R112, R175, R159, R112 ;  /* 0x0000009faf707223 */ /* 0x000fe20000010070 */
[----:B------:R-:W-:Y:S01]  /*1f80*/  SHF.L.U32 R193, R193, 0x10, RZ ;  /* 0x00000010c1c17819 */ /* 0x000fe200000006ff */
[----:B------:R-:W-:Y:S01]  /*1f90*/  FMUL.FTZ R192, R6, R219 ;  /* 0x000000db06c07220 */ /* 0x000fe20000410000 */
[----:B------:R-:W-:Y:S01]  /*1fa0*/  SHF.L.U32 R158, R161, 0x10, RZ ;  /* 0x00000010a19e7819 */ /* 0x000fe200000006ff */
[----:B------:R-:W-:Y:S01]  /*1fb0*/  FADD.FTZ R159, R156, R177 ;  /* 0x000000b19c9f7221 */ /* 0x000fe20000010000 */
[----:B------:R-:W-:Y:S01]  /*1fc0*/  SHF.L.U32 R160, R160, 0x10, RZ ;  /* 0x00000010a0a07819 */ /* 0x000fe200000006ff */
[----:B------:R-:W-:-:S02]  /*1fd0*/  IMAD.U32 R189, R189, 0x10000, RZ ;  /* 0x00010000bdbd7824 */ /* 0x000fc400078e00ff */
[----:B------:R-:W-:Y:S01]  /*1fe0*/  FMUL.FTZ R187, R6, R191 ;  /* 0x000000bf06bb7220 */ /* 0x000fe20000410000 */
[----:B------:R-:W-:Y:S01]  /*1ff0*/  FMUL.FTZ R186, R186, R165 ;  /* 0x000000a5baba7220 */ /* 0x000fe20000410000 */
[----:B------:R-:W-:Y:S01]  /*2000*/  FFMA.FTZ R156, R176, R177, R157 ;  /* 0x000000b1b09c7223 */ /* 0x000fe2000001009d */
[-C--:B------:R-:W-:Y:S01]  /*2010*/  FMUL.FTZ R193, R193, R158.reuse ;  /* 0x0000009ec1c17220 */ /* 0x080fe20000410000 */
[----:B------:R-:W-:Y:S01]  /*2020*/  FFMA.FTZ R117, R192, R158, R117 ;  /* 0x0000009ec0757223 */ /* 0x000fe20000010075 */
[----:B------:R-:W-:Y:S01]  /*2030*/  FADD.FTZ R149, R149, R158 ;  /* 0x0000009e95957221 */ /* 0x000fe20000010000 */
[----:B------:R-:W-:Y:S02]  /*2040*/  IMAD.U32 R197, R166, 0x10000, RZ ;  /* 0x00010000a6c57824 */ /* 0x000fe400078e00ff */
[----:B------:R-:W-:Y:S01]  /*2050*/  FMUL.FTZ R189, R189, R160 ;  /* 0x000000a0bdbd7220 */ /* 0x000fe20000410000 */
[----:B------:R-:W-:Y:S01]  /*2060*/  FADD.FTZ R158, R159, R186 ;  /* 0x000000ba9f9e7221 */ /* 0x000fe20000010000 */
[----:B------:R-:W-:Y:S01]  /*2070*/  FFMA.FTZ R157, R187, R186, R156 ;  /* 0x000000babb9d7223 */ /* 0x000fe2000001009c */
[----:B------:R-:W-:Y:S01]  /*2080*/  FMUL.FTZ R191, R6, R195 ;  /* 0x000000c306bf7220 */ /* 0x000fe20000410000 */
[----:B------:R-:W-:Y:S01]  /*2090*/  FMUL.FTZ R190, R190, R197 ;  /* 0x000000c5bebe7220 */ /* 0x000fe20000410000 */
[----:B------:R-:W-:Y:S01]  /*20a0*/  FADD.FTZ R159, R158, R189 ;  /* 0x000000bd9e9f7221 */ /* 0x000fe20000010000 */
[----:B------:R-:W-:Y:S01]  /*20b0*/  FFMA.FTZ R156, R188, R189, R157 ;  /* 0x000000bdbc9c7223 */ /* 0x000fe2000001009d */
[--C-:B------:R-:W-:Y:S01]  /*20c0*/  FADD.FTZ R221, -R215, R162.reuse ;  /* 0x000000a2d7dd7221 */ /* 0x100fe20000010100 */
[----:B------:R-:W-:Y:S01]  /*20d0*/  PRMT R162, R167, 0x7632, R162 ;  /* 0x00007632a7a27816 */ /* 0x000fe200000000a2 */
[--C-:B------:R-:W-:Y:S01]  /*20e0*/  FADD.FTZ R148, R148, R197.reuse ;  /* 0x000000c594947221 */ /* 0x100fe20000010000 */
[----:B------:R-:W-:Y:S01]  /*20f0*/  FFMA.FTZ R116, R191, R197, R116 ;  /* 0x000000c5bf747223 */ /* 0x000fe20000010074 */
        /* <DEDUP_REMOVED lines=25> */
[----:B------:R-:W-:Y:S06]  /*2290*/  BRA `(.L_x_6208) ;  /* 0x0000000400347947 */ /* 0x000fec0003800000 */
.L_x_6201:
[----:B-----5:R-:W-:Y:S01]  /*22a0*/  ISETP.GE.AND P2, PT, R218, 0x1, PT ;  /* 0x00000001da00780c */ /* 0x020fe20003f46270 */
[----:B------:R-:W-:Y:S01]  /*22b0*/  UISETP.NE.U32.AND UP0, UPT, UR10, URZ, UPT ;  /* 0x000000ff0a00728c */ /* 0x000fe2000bf05070 */
[----:B------:R-:W-:Y:S01]  /*22c0*/  MOV R0, UR14 ;  /* 0x0000000e00007c02 */ /* 0x000fe20008000f00 */
[----:B------:R-:W-:Y:S02]  /*22d0*/  IMAD.MOV.U32 R215, RZ, RZ, RZ ;  /* 0x000000ffffd77224 */ /* 0x000fe400078e00ff */
        /* <DEDUP_REMOVED lines=27> */
[----:B------:R-:W-:Y:S02]  /*2490*/  CS2R R224, SRZ ;  /* 0x0000000000e07805 */ /* 0x000fe4000001ff00 */
[----:B------:R-:W-:-:S09]  /*24a0*/  @P4 IADD3 R215, PT, PT, R215, 0x20, RZ ;  /* 0x00000020d7d74810 */ /* 0x000fd20007ffe0ff */
[----:B---3--:R-:W-:Y:S05]  /*24b0*/  @!P5 BRA `(.L_x_6208) ;  /* 0x0000000000acd947 */ /* 0x008fea0003800000 */
[----:B------:R-:W0:Y:S02]  /*24c0*/  LDC.64 R156, c[0x0][0x3b0] ;  /* 0x0000ec00ff9c7b82 */ /* 0x000e240000000a00 */
[----:B0-----:R-:W-:-:S05]  /*24d0*/  IMAD.WIDE.U32 R156, R215, 0x8, R156 ;  /* 0x00000008d79c7825 */ /* 0x001fca00078e009c */
[----:B------:R1:W5:Y:S01]  /*24e0*/  LDG.E.64 R184, desc[UR6][R156.64] ;  /* 0x000000069cb87981 */ /* 0x000362000c1e1b00 */
[----:B------:R-:W-:Y:S05]  /*24f0*/  BRA `(.L_x_6208) ;  /* 0x00000000009c7947 */ /* 0x000fea0003800000 */
.L_x_6209:
        /* <DEDUP_REMOVED lines=17> */
[----:B------:R-:W-:Y:S01]  /*2610*/  @P3 IADD3 R215, PT, PT, R215, 0x20, RZ ;  /* 0x00000020d7d73810 */ /* 0x000fe20007ffe0ff */
[----:B------:R0:W5:Y:S04]  /*2620*/  @P6 LDG.E.128 R124, desc[UR6][R222.64+0x10] ;  /* 0x00001006de7c6981 */ /* 0x000168000c1e1d00 */
[----:B------:R0:W5:Y:S01]  /*2630*/  @P3 LDG.E.64 R182, desc[UR6][R164.64] ;  /* 0x00000006a4b63981 */ /* 0x000162000c1e1b00 */
[----:B------:R-:W2:Y:S01]  /*2640*/  @P5 LDC.64 R156, c[0x0][0x3b0] ;  /* 0x0000ec00ff9c5b82 */ /* 0x000ea20000000a00 */
[C---:B---3--:R-:W-:Y:S01]  /*2650*/  @P3 IMAD.WIDE.U32 R166, R219.reuse, 0x20, R166 ;  /* 0x00000020dba63825 */ /* 0x048fe200078e00a6 */
[----:B------:R-:W-:-:S04]  /*2660*/  @P3 IADD3 R219, PT, PT, R219, 0x20, RZ ;  /* 0x00000020dbdb3810 */ /* 0x000fc80007ffe0ff */
[----:B------:R0:W5:Y:S02]  /*2670*/  @P3 LDG.E.128 R128, desc[UR6][R166.64] ;  /* 0x00000006a6803981 */ /* 0x000164000c1e1d00 */
[----:B------:R-:W3:Y:S01]  /*2680*/  @P5 LDC.64 R158, c[0x0][0x438] ;  /* 0x00010e00ff9e5b82 */ /* 0x000ee20000000a00 */
[C---:B----4-:R-:W-:Y:S01]  /*2690*/  @P4 IMAD.WIDE.U32 R160, R215.reuse, 0x8, R160 ;  /* 0x00000008d7a04825 */ /* 0x050fe200078e00a0 */
[----:B------:R-:W-:Y:S01]  /*26a0*/  @P4 IADD3 R215, PT, PT, R215, 0x20, RZ ;  /* 0x00000020d7d74810 */ /* 0x000fe20007ffe0ff */
[----:B------:R0:W5:Y:S04]  /*26b0*/  @P3 LDG.E.128 R132, desc[UR6][R166.64+0x10] ;  /* 0x00001006a6843981 */ /* 0x000168000c1e1d00 */
[----:B------:R0:W5:Y:S01]  /*26c0*/  @P4 LDG.E.64 R178, desc[UR6][R160.64] ;  /* 0x00000006a0b24981 */ /* 0x000162000c1e1b00 */
[----:B-1----:R-:W-:-:S04]  /*26d0*/  @P4 IMAD.WIDE.U32 R162, R219, 0x20, R162 ;  /* 0x00000020dba24825 */ /* 0x002fc800078e00a2 */
[----:B------:R-:W-:Y:S01]  /*26e0*/  @P4 VIADD R219, R219, 0x20 ;  /* 0x00000020dbdb4836 */ /* 0x000fe20000000000 */
[----:B------:R0:W5:Y:S01]  /*26f0*/  @P4 LDG.E.128 R136, desc[UR6][R162.64] ;  /* 0x00000006a2884981 */ /* 0x000162000c1e1d00 */
[----:B--2---:R-:W-:-:S03]  /*2700*/  @P5 IMAD.WIDE.U32 R156, R215, 0x8, R156 ;  /* 0x00000008d79c5825 */ /* 0x004fc600078e009c */
[----:B------:R0:W5:Y:S04]  /*2710*/  @P4 LDG.E.128 R140, desc[UR6][R162.64+0x10] ;  /* 0x00001006a28c4981 */ /* 0x000168000c1e1d00 */
[----:B------:R0:W5:Y:S01]  /*2720*/  @P5 LDG.E.64 R184, desc[UR6][R156.64] ;  /* 0x000000069cb85981 */ /* 0x000162000c1e1b00 */
[----:B---3--:R-:W-:-:S05]  /*2730*/  @P5 IMAD.WIDE.U32 R158, R219, 0x20, R158 ;  /* 0x00000020db9e5825 */ /* 0x008fca00078e009e */
[----:B------:R0:W5:Y:S04]  /*2740*/  @P5 LDG.E.128 R36, desc[UR6][R158.64] ;  /* 0x000000069e245981 */ /* 0x000168000c1e1d00 */
[----:B------:R0:W5:Y:S01]  /*2750*/  @P5 LDG.E.128 R32, desc[UR6][R158.64+0x10] ;  /* 0x000010069e205981 */ /* 0x000162000c1e1d00 */
[----:B------:R-:W-:-:S07]  /*2760*/  CS2R R224, SRZ ;  /* 0x0000000000e07805 */ /* 0x000fce000001ff00 */
.L_x_6208:
[----:B------:R-:W-:Y:S05]  /*2770*/  BSYNC.RECONVERGENT B1 ;  /* 0x0000000000017941 */ /* 0x000fea0003800200 */
.L_x_6200:
        /* <DEDUP_REMOVED lines=20> */
.L_x_6307:
[----:B------:R-:W-:Y:S01]  /*28c0*/  @P2 IADD3 R159, PT, PT, R218, -0x1, RZ ;  /* 0xffffffffda9f2810 */ /* 0x000fe20007ffe0ff */
[----:B-1----:R-:W-:Y:S01]  /*28d0*/  FADD.FTZ R156, R163, R156 ;  /* 0x0000009ca39c7221 */ /* 0x002fe20000010000 */
[----:B------:R-:W-:Y:S02]  /*28e0*/  HFMA2 R215, -RZ, RZ, 0, 0 ;  /* 0x00000000ffd77431 */ /* 0x000fe400000001ff */
[----:B--2---:R-:W-:Y:S01]  /*28f0*/  FADD.FTZ R157, R162, R157 ;  /* 0x0000009da29d7221 */ /* 0x004fe20000010000 */
[----:B------:R-:W-:Y:S01]  /*2900*/  ISETP.NE.AND P0, PT, R4, RZ, PT ;  /* 0x000000ff0400720c */ /* 0x000fe20003f05270 */
[----:B------:R-:W-:Y:S02]  /*2910*/  @P2 IMAD R159, R159, R0, RZ ;  /* 0x000000009f9f2224 */ /* 0x000fe400078e02ff */
[----:B------:R-:W-:Y:S01]  /*2920*/  FMUL.FTZ R156, R156, UR9 ;  /* 0x000000099c9c7c20 */ /* 0x000fe20008410000 */
[----:B------:R-:W-:Y:S01]  /*2930*/  BSSY.RECONVERGENT B2, `(.L_x_6211) ;  /* 0x00001a2000027945 */ /* 0x000fe20003800200 */
[----:B------:R-:W-:Y:S01]  /*2940*/  FMUL.FTZ R218, R157, UR9 ;  /* 0x000000099dda7c20 */ /* 0x000fe20008410000 */
[----:B------:R-:W-:-:S04]  /*2950*/  @P2 SHF.R.S32.HI R158, RZ, 0x1f, R159 ;  /* 0x0000001fff9e2819 */ /* 0x000fc8000001149f */
[----:B------:R-:W-:-:S04]  /*2960*/  @P2 LEA.HI R159, R158, R159, RZ, 0x3 ;  /* 0x0000009f9e9f2211 */ /* 0x000fc800078f18ff */
[----:B------:R-:W-:Y:S02]  /*2970*/  @P2 LEA.HI.SX32 R215, R159, R216, 0x1d ;  /* 0x000000d89fd72211 */ /* 0x000fe400078feaff */
[----:B------:R-:W-:Y:S02]  /*2980*/  MOV R216, R217 ;  /* 0x000000d900d87202 */ /* 0x000fe40000000f00 */
[----:B------:R-:W-:Y:S01]  /*2990*/  FSEL R217, R156, RZ, !P0 ;  /* 0x000000ff9cd97208 */ /* 0x000fe20004000000 */
[----:B------:R-:W-:Y:S06]  /*29a0*/  @!P6 BRA `(.L_x_6212) ;  /* 0x000000180068e947 */ /* 0x000fec0003800000 */
[----:B------:R-:W-:Y:S01]  /*29b0*/  UISETP.NE.U32.AND UP0, UPT, UR10, URZ, UPT ;  /* 0x000000ff0a00728c */ /* 0x000fe2000bf05070 */
[----:B------:R-:W-:Y:S03]  /*29c0*/  BSSY.RECONVERGENT B1, `(.L_x_6213) ;  /* 0x000018d000017945 */ /* 0x000fe60003800200 */
[----:B------:R-:W-:-:S09]  /*29d0*/  UISETP.NE.AND.EX UP0, UPT, UR11, URZ, UPT, UP0 ;  /* 0x000000ff0b00728c */ /* 0x000fd2000bf05300 */
[----:B------:R-:W-:Y:S05]  /*29e0*/  BRA.U UP0, `(.L_x_6214) ;  /* 0x0000000d00447547 */ /* 0x000fea000b800000 */
        /* <DEDUP_REMOVED lines=18> */
.L_x_6217:
[----:B------:R-:W-:Y:S05]  /*2b10*/  BSYNC.RECONVERGENT B3 ;  /* 0x0000000000037941 */ /* 0x000fea0003800200 */
.L_x_6216:
        /* <DEDUP_REMOVED lines=13> */
.L_x_6219:
[----:B------:R-:W-:Y:S05]  /*2bf0*/  BSYNC.RECONVERGENT B3 ;  /* 0x0000000000037941 */ /* 0x000fea0003800200 */
.L_x_6218:
        /* <DEDUP_REMOVED lines=13> */
.L_x_6221:
[----:B------:R-:W-:Y:S05]  /*2cd0*/  BSYNC.RECONVERGENT B3 ;  /* 0x0000000000037941 */ /* 0x000fea0003800200 */
.L_x_6220:
        /* <DEDUP_REMOVED lines=13> */
.L_x_6223:
[----:B------:R-:W-:Y:S05]  /*2db0*/  BSYNC.RECONVERGENT B3 ;  /* 0x0000000000037941 */ /* 0x000fea0003800200 */
.L_x_6222:
        /* <DEDUP_REMOVED lines=13> */
.L_x_6225:
[----:B------:R-:W-:Y:S05]  /*2e90*/  BSYNC.RECONVERGENT B3 ;  /* 0x0000000000037941 */ /* 0x000fea0003800200 */
.L_x_6224:
        /* <DEDUP_REMOVED lines=13> */
.L_x_6227:
[----:B------:R-:W-:Y:S05]  /*2f70*/  BSYNC.RECONVERGENT B3 ;  /* 0x0000000000037941 */ /* 0x000fea0003800200 */
.L_x_6226:
        /* <DEDUP_REMOVED lines=13> */
.L_x_6229:
[----:B------:R-:W-:Y:S05]  /*3050*/  BSYNC.RECONVERGENT B3 ;  /* 0x0000000000037941 */ /* 0x000fea0003800200 */
.L_x_6228:
        /* <DEDUP_REMOVED lines=12> */
[----:B------:R-:W-:Y:S01]  /*3120*/  PRMT R155, R155, 0x5410, R157 ;  /* 0x000054109b9b7816 */ /* 0x000fe2000000009d */
[----:B------:R-:W-:Y:S06]  /*3130*/  BRA `(.L_x_6230) ;  /* 0x0000001000547947 */ /* 0x000fec0003800000 */
.L_x_6215:
[-CC-:B------:R-:W-:Y:S01]  /*3140*/  FFMA.FTZ R82, R213, R218.reuse, R217.reuse ;  /* 0x000000dad5527223 */ /* 0x180fe200000100d9 */
[----:B------:R-:W1:Y:S01]  /*3150*/  @P2 LDC.64 R80, c[0x0][0x408] ;  /* 0x00010200ff502b82 */ /* 0x000e620000000a00 */
[----:B------:R-:W-:Y:S01]  /*3160*/  ISETP.GT.AND P0, PT, R214, RZ, PT ;  /* 0x000000ffd600720c */ /* 0x000fe20003f04270 */
[-CC-:B------:R-:W-:Y:S01]  /*3170*/  FFMA.FTZ R87, R212, R218.reuse, R217.reuse ;  /* 0x000000dad4577223 */ /* 0x180fe200000100d9 */
[----:B------:R-:W-:Y:S01]  /*3180*/  FADD.FTZ R85, R211, -R82 ;  /* 0x80000052d3557221 */ /* 0x000fe20000010000 */
[----:B-----5:R-:W-:Y:S01]  /*3190*/  @P2 LOP3.LUT P6, RZ, R180, 0xff, RZ, 0xc0, !PT ;  /* 0x000000ffb4ff2812 */ /* 0x020fe200078cc0ff */
[-CC-:B------:R-:W-:Y:S01]  /*31a0*/  FFMA.FTZ R156, R209, R218.reuse, R217.reuse ;  /* 0x000000dad19c7223 */ /* 0x180fe200000100d9 */
[-C--:B------:R-:W-:Y:S01]  /*31b0*/  FFMA.FTZ R159, R208, R218.reuse, R217 ;  /* 0x000000dad09f7223 */ /* 0x080fe200000100d9 */
[----:B------:R-:W-:Y:S01]  /*31c0*/  FMUL.FTZ R85, R6, R85 ;  /* 0x0000005506557220 */ /* 0x000fe20000410000 */
[----:B------:R-:W2:Y:S01]  /*31d0*/  @P2 LDC.64 R82, c[0x0][0x408] ;  /* 0x00010200ff522b82 */ /* 0x000ea20000000a00 */
[----:B------:R-:W-:Y:S01]  /*31e0*/  FADD.FTZ R157, R207, -R156 ;  /* 0x8000009ccf9d7221 */ /* 0x000fe20000010000 */
[----:B------:R-:W-:Y:S01]  /*31f0*/  FADD.FTZ R159, R206, -R159 ;  /* 0x8000009fce9f7221 */ /* 0x000fe20000010000 */
[-C--:B------:R-:W-:Y:S01]  /*3200*/  FFMA.FTZ R164, R205, R218.reuse, R217 ;  /* 0x000000dacda47223 */ /* 0x080fe200000100d9 */
[----:B------:R-:W-:Y:S01]  /*3210*/  FSEL R84, R85, RZ, P0 ;  /* 0x000000ff55547208 */ /* 0x000fe20000000000 */
[----:B------:R-:W-:Y:S01]  /*3220*/  FADD.FTZ R85, R210, -R87 ;  /* 0x80000057d2557221 */ /* 0x000fe20000010000 */
[-C--:B------:R-:W-:Y:S01]  /*3230*/  FFMA.FTZ R165, R204, R218.reuse, R217 ;  /* 0x000000dacca57223 */ /* 0x080fe200000100d9 */
[----:B0-----:R-:W-:Y:S01]  /*3240*/  FADD.FTZ R163, R203, -R164 ;  /* 0x800000a4cba37221 */ /* 0x001fe20000010000 */
[----:B------:R-:W0:Y:S01]  /*3250*/  @P2 LDC.64 R160, c[0x0][0x408] ;  /* 0x00010200ffa02b82 */ /* 0x000e220000000a00 */
[----:B------:R-:W-:Y:S01]  /*3260*/  FMUL.FTZ R85, R6, R85 ;  /* 0x0000005506557220 */ /* 0x000fe20000410000 */
[----:B------:R-:W-:Y:S01]  /*3270*/  FADD.FTZ R165, R202, -R165 ;  /* 0x800000a5caa57221 */ /* 0x000fe20000010000 */
[----:B------:R-:W-:Y:S01]  /*3280*/  FMUL.FTZ R163, R6, R163 ;  /* 0x000000a306a37220 */ /* 0x000fe20000410000 */
[----:B------:R-:W-:-:S02]  /*3290*/  FFMA.FTZ R164, R201, R218, R217 ;  /* 0x000000dac9a47223 */ /* 0x000fc400000100d9 */
[----:B------:R-:W-:Y:S01]  /*32a0*/  FSEL R85, R85, RZ, P0 ;  /* 0x000000ff55557208 */ /* 0x000fe20000000000 */
[----:B------:R-:W-:Y:S01]  /*32b0*/  FMUL.FTZ R165, R6, R165 ;  /* 0x000000a506a57220 */ /* 0x000fe20000410000 */
[----:B-1----:R-:W-:-:S04]  /*32c0*/  @P2 FMUL.FTZ R81, R84, R81 ;  /* 0x0000005154512220 */ /* 0x002fc80000410000 */
[----:B------:R-:W-:Y:S02]  /*32d0*/  @P2 FMUL.FTZ R86, R81, R80 ;  /* 0x0000005051562220 */ /* 0x000fe40000410000 */
[----:B------:R-:W1:Y:S01]  /*32e0*/  @P2 LDC.64 R80, c[0x0][0x408] ;  /* 0x00010200ff502b82 */ /* 0x000e620000000a00 */
[----:B--2---:R-:W-:Y:S02]  /*32f0*/  @P2 FMUL.FTZ R83, R85, R83 ;  /* 0x0000005355532220 */ /* 0x004fe40000410000 */
[----:B------:R-:W-:Y:S02]  /*3300*/  @P2 FSEL R86, R86, RZ, P6 ;  /* 0x000000ff56562208 */ /* 0x000fe40003000000 */
[----:B------:R-:W-:Y:S01]  /*3310*/  @P2 LOP3.LUT P6, RZ, R180, 0xff00, RZ, 0xc0, !PT ;  /* 0x0000ff00b4ff2812 */ /* 0x000fe200078cc0ff */
[----:B------:R-:W-:Y:S01]  /*3320*/  @P2 FMUL.FTZ R87, R83, R82 ;  /* 0x0000005253572220 */ /* 0x000fe20000410000 */
[----:B------:R-:W-:Y:S01]  /*3330*/  @P2 F2FP.BF16.F32.PACK_AB R86, RZ, R86 ;  /* 0x00000056ff56223e */ /* 0x000fe200000010ff */
[----:B------:R-:W2:Y:S03]  /*3340*/  @P2 LDC.64 R82, c[0x0][0x408] ;  /* 0x00010200ff522b82 */ /* 0x000ea60000000a00 */
[----:B------:R-:W-:Y:S01]  /*3350*/  @P2 PRMT R152, R86, 0x7610, R152 ;  /* 0x0000761056982816 */ /* 0x000fe20000000098 */
[----:B------:R-:W-:Y:S01]  /*3360*/  FMUL.FTZ R86, R6, R157 ;  /* 0x0000009d06567220 */ /* 0x000fe20000410000 */
[----:B------:R-:W-:-:S02]  /*3370*/  @P2 FSEL R87, R87, RZ, P6 ;  /* 0x000000ff57572208 */ /* 0x000fc40003000000 */
[----:B------:R-:W-:Y:S01]  /*3380*/  @P2 LOP3.LUT P6, RZ, R180, 0xff0000, RZ, 0xc0, !PT ;  /* 0x00ff0000b4ff2812 */ /* 0x000fe200078cc0ff */
[----:B------:R-:W3:Y:S01]  /*3390*/  @P2 LDC.64 R156, c[0x0][0x408] ;  /* 0x00010200ff9c2b82 */ /* 0x000ee20000000a00 */
[----:B------:R-:W-:Y:S01]  /*33a0*/  @P2 F2FP.BF16.F32.PACK_AB R162, RZ, R87 ;  /* 0x00000057ffa2223e */ /* 0x000fe200000010ff */
[----:B------:R-:W-:Y:S01]  /*33b0*/  FMUL.FTZ R87, R6, R159 ;  /* 0x0000009f06577220 */ /* 0x000fe20000410000 */
[----:B------:R-:W-:Y:S02]  /*33c0*/  FSEL R86, R86, RZ, P0 ;  /* 0x000000ff56567208 */ /* 0x000fe40000000000 */
[----:B------:R-:W-:Y:S02]  /*33d0*/  @P2 PRMT R152, R152, 0x5410, R162 ;  /* 0x0000541098982816 */ /* 0x000fe400000000a2 */
[----:B------:R-:W-:Y:S01]  /*33e0*/  FSEL R87, R87, RZ, P0 ;  /* 0x000000ff57577208 */ /* 0x000fe20000000000 */
[----:B------:R-:W4:Y:S01]  /*33f0*/  @P2 LDC.64 R158, c[0x0][0x408] ;  /* 0x00010200ff9e2b82 */ /* 0x000f220000000a00 */
[----:B-1----:R-:W-:-:S04]  /*3400*/  @P2 FMUL.FTZ R81, R86, R81 ;  /* 0x0000005156512220 */ /* 0x002fc80000410000 */
[----:B------:R-:W-:Y:S01]  /*3410*/  @P2 FMUL.FTZ R162, R81, R80 ;  /* 0x0000005051a22220 */ /* 0x000fe20000410000 */
[----:B------:R-:W-:Y:S01]  /*3420*/  FSEL R80, R163, RZ, P0 ;  /* 0x000000ffa3507208 */ /* 0x000fe20000000000 */
[----:B------:R-:W-:Y:S01]  /*3430*/  FADD.FTZ R163, R199, -R164 ;  /* 0x800000a4c7a37221 */ /* 0x000fe20000010000 */
[----:B--2---:R-:W-:Y:S01]  /*3440*/  @P2 FMUL.FTZ R83, R87, R83 ;  /* 0x0000005357532220 */ /* 0x004fe20000410000 */
[----:B------:R-:W-:Y:S02]  /*3450*/  FSEL R81, R165, RZ, P0 ;  /* 0x000000ffa5517208 */ /* 0x000fe40000000000 */
[----:B------:R-:W-:Y:S01]  /*3460*/  @P2 FSEL R162, R162, RZ, P6 ;  /* 0x000000ffa2a22208 */ /* 0x000fe20003000000 */
[----:B------:R-:W-:Y:S01]  /*3470*/  @P2 FMUL.FTZ R83, R83, R82 ;  /* 0x0000005253532220 */ /* 0x000fe20000410000 */
[----:B0-----:R-:W-:Y:S01]  /*3480*/  @P2 FMUL.FTZ R161, R80, R161 ;  /* 0x000000a150a12220 */ /* 0x001fe20000410000 */
[----:B------:R-:W-:Y:S01]  /*3490*/  FMUL.FTZ R163, R6, R163 ;  /* 0x000000a306a37220 */ /* 0x000fe20000410000 */
[----:B------:R-:W-:Y:S01]  /*34a0*/  @P2 LOP3.LUT P6, RZ, R180, 0xff000000, RZ, 0xc0, !PT ;  /* 0xff000000b4ff2812 */ /* 0x000fe200078cc0ff */
[----:B---3--:R-:W-:Y:S01]  /*34b0*/  @P2 FMUL.FTZ R157, R81, R157 ;  /* 0x0000009d519d2220 */ /* 0x008fe20000410000 */
[----:B------:R-:W-:Y:S01]  /*34c0*/  @P2 FMUL.FTZ R160, R161, R160 ;  /* 0x000000a0a1a02220 */ /* 0x000fe20000410000 */
[----:B------:R-:W-:-:S02]  /*34d0*/  @P2 F2FP.BF16.F32.PACK_AB R162, RZ, R162 ;  /* 0x000000a2ffa2223e */ /* 0x000fc400000010ff */
[----:B------:R-:W-:Y:S01]  /*34e0*/  @P2 FSEL R83, R83, RZ, P6 ;  /* 0x000000ff53532208 */ /* 0x000fe20003000000 */
[----:B------:R-:W-:Y:S01]  /*34f0*/  @P2 FMUL.FTZ R156, R157, R156 ;  /* 0x0000009c9d9c2220 */ /* 0x000fe20000410000 */
[----:B------:R-:W-:Y:S01]  /*3500*/  FSEL R82, R163, RZ, P0 ;  /* 0x000000ffa3527208 */ /* 0x000fe20000000000 */
[----:B------:R-:W-:Y:S01]  /*3510*/  FFMA.FTZ R157, R200, R218, R217 ;  /* 0x000000dac89d7223 */ /* 0x000fe200000100d9 */
[C---:B------:R-:W-:Y:S02]  /*3520*/  @P2 LOP3.LUT P6, RZ, R181.reuse, 0xff, RZ, 0xc0, !PT ;  /* 0x000000ffb5ff2812 */ /* 0x040fe400078cc0ff */
[----:B------:R-:W-:Y:S01]  /*3530*/  @P2 PRMT R153, R162, 0x7610, R153 ;  /* 0x00007610a2992816 */ /* 0x000fe20000000099 */
[----:B----4-:R-:W-:Y:S01]  /*3540*/  @P2 FMUL.FTZ R159, R82, R159 ;  /* 0x0000009f529f2220 */ /* 0x010fe20000410000 */
[----:B------:R-:W-:Y:S01]  /*3550*/  @P2 FSEL R160, R160, RZ, P6 ;  /* 0x000000ffa0a02208 */ /* 0x000fe20003000000 */
[----:B------:R-:W-:Y:S01]  /*3560*/  FADD.FTZ R157, R198, -R157 ;  /* 0x8000009dc69d7221 */ /* 0x000fe20000010000 */
[----:B------:R-:W-:Y:S01]  /*3570*/  @P2 LOP3.LUT P6, RZ, R181, 0xff00, RZ, 0xc0, !PT ;  /* 0x0000ff00b5ff2812 */ /* 0x000fe200078cc0ff */
[----:B------:R-:W-:Y:S01]  /*3580*/  @P2 FMUL.FTZ R158, R159, R158 ;  /* 0x0000009e9f9e2220 */ /* 0x000fe20000410000 */
[----:B------:R-:W-:Y:S01]  /*3590*/  @P2 F2FP.BF16.F32.PACK_AB R160, RZ, R160 ;  /* 0x000000a0ffa0223e */ /* 0x000fe200000010ff */
[----:B------:R-:W-:Y:S01]  /*35a0*/  FMUL.FTZ R157, R6, R157 ;  /* 0x0000009d069d7220 */ /* 0x000fe20000410000 */
[----:B------:R-:W-:-:S02]  /*35b0*/  @P2 FSEL R156, R156, RZ, P6 ;  /* 0x000000ff9c9c2208 */ /* 0x000fc40003000000 */
[----:B------:R-:W-:Y:S02]  /*35c0*/  @P2 LOP3.LUT P6, RZ, R181, 0xff0000, RZ, 0xc0, !PT ;  /* 0x00ff0000b5ff2812 */ /* 0x000fe400078cc0ff */
[----:B------:R-:W-:Y:S02]  /*35d0*/  @P2 F2FP.BF16.F32.PACK_AB R83, RZ, R83 ;  /* 0x00000053ff53223e */ /* 0x000fe400000010ff */
[----:B------:R-:W-:Y:S02]  /*35e0*/  @P2 FSEL R158, R158, RZ, P6 ;  /* 0x000000ff9e9e2208 */ /* 0x000fe40003000000 */
[----:B------:R-:W-:Y:S02]  /*35f0*/  @P2 F2FP.BF16.F32.PACK_AB R156, RZ, R156 ;  /* 0x0000009cff9c223e */ /* 0x000fe400000010ff */
[----:B------:R-:W-:Y:S02]  /*3600*/  FSEL R157, R157, RZ, P0 ;  /* 0x000000ff9d9d7208 */ /* 0x000fe40000000000 */
[----:B------:R-:W-:-:S02]  /*3610*/  @P2 F2FP.BF16.F32.PACK_AB R158, RZ, R158 ;  /* 0x0000009eff9e223e */ /* 0x000fc400000010ff */
[----:B------:R-:W-:Y:S02]  /*3620*/  @P2 PRMT R154, R160, 0x7610, R154 ;  /* 0x00007610a09a2816 */ /* 0x000fe4000000009a */
[----:B------:R-:W-:Y:S02]  /*3630*/  @P2 PRMT R153, R153, 0x5410, R83 ;  /* 0x0000541099992816 */ /* 0x000fe40000000053 */
[----:B------:R-:W-:Y:S02]  /*3640*/  MOV R83, R157 ;  /* 0x0000009d00537202 */ /* 0x000fe40000000f00 */
        /* <DEDUP_REMOVED lines=11> */
.L_x_6214:
[----:B------:R-:W-:Y:S02]  /*3700*/  MOV R219, UR20 ;  /* 0x0000001400db7c02 */ /* 0x000fe40008000f00 */
[----:B------:R-:W-:Y:S02]  /*3710*/  MOV R220, UR21 ;  /* 0x0000001500dc7c02 */ /* 0x000fe40008000f00 */
[----:B------:R-:W-:-:S04]  /*3720*/  ISETP.NE.U32.AND P0, PT, R219, RZ, PT ;  /* 0x000000ffdb00720c */ /* 0x000fc80003f05070 */
[----:B------:R-:W-:-:S13]  /*3730*/  ISETP.NE.AND.EX P0, PT, R220, RZ, PT, P0 ;  /* 0x000000ffdc00720c */ /* 0x000fda0003f05300 */
[----:B------:R-:W-:Y:S05]  /*3740*/  @P0 BRA `(.L_x_6231) ;  /* 0x0000000400680947 */ /* 0x000fea0003800000 */
[----:B------:R-:W1:Y:S01]  /*3750*/  @P2 LDC.64 R164, c[0x0][0x408] ;  /* 0x00010200ffa42b82 */ /* 0x000e620000000a00 */
[-CC-:B------:R-:W-:Y:S01]  /*3760*/  @P1 FFMA.FTZ R156, R213, R218.reuse, R217.reuse ;  /* 0x000000dad59c1223 */ /* 0x180fe200000100d9 */
[-CC-:B------:R-:W-:Y:S01]  /*3770*/  @P1 FFMA.FTZ R159, R212, R218.reuse, R217.reuse ;  /* 0x000000dad49f1223 */ /* 0x180fe200000100d9 */
[----:B------:R-:W-:Y:S01]  /*3780*/  @P1 FFMA.FTZ R160, R209, R218, R217 ;  /* 0x000000dad1a01223 */ /* 0x000fe200000100d9 */
[----:B-----5:R-:W-:Y:S01]  /*3790*/  MOV R158, R120 ;  /* 0x00000078009e7202 */ /* 0x020fe20000000f00 */
[----:B------:R-:W-:Y:S01]  /*37a0*/  @P1 FADD.FTZ R157, R211, -R156 ;  /* 0x8000009cd39d1221 */ /* 0x000fe20000010000 */
[----:B------:R-:W-:Y:S01]  /*37b0*/  @P1 FADD.FTZ R156, R210, -R159 ;  /* 0x8000009fd29c1221 */ /* 0x000fe20000010000 */
[----:B------:R-:W-:Y:S01]  /*37c0*/  @P1 FADD.FTZ R159, R207, -R160 ;  /* 0x800000a0cf9f1221 */ /* 0x000fe20000010000 */
[----:B------:R-:W-:Y:S01]  /*37d0*/  @P1 FFMA.FTZ R161, R208, R218, R217 ;  /* 0x000000dad0a11223 */ /* 0x000fe200000100d9 */
[C---:B------:R-:W-:Y:S01]  /*37e0*/  @P1 FFMA.FTZ R158, R6.reuse, R157, R120 ;  /* 0x0000009d069e1223 */ /* 0x040fe20000010078 */
[--C-:B------:R-:W-:Y:S01]  /*37f0*/  IMAD.MOV.U32 R222, RZ, RZ, R121.reuse ;  /* 0x000000ffffde7224 */ /* 0x100fe200078e0079 */
[----:B------:R-:W-:Y:S01]  /*3800*/  MOV R224, R122 ;  /* 0x0000007a00e07202 */ /* 0x000fe20000000f00 */
[C---:B------:R-:W-:Y:S01]  /*3810*/  @P1 FFMA.FTZ R222, R6.reuse, R156, R121 ;  /* 0x0000009c06de1223 */ /* 0x040fe20000010079 */
[----:B------:R-:W-:Y:S01]  /*3820*/  @P1 FFMA.FTZ R224, R6, R159, R122 ;  /* 0x0000009f06e01223 */ /* 0x000fe2000001007a */
[----:B0-----:R-:W-:Y:S01]  /*3830*/  @P1 FADD.FTZ R162, R206, -R161 ;  /* 0x800000a1cea21221 */ /* 0x001fe20000010000 */
[----:B------:R-:W0:Y:S01]  /*3840*/  @P2 LDC.64 R156, c[0x0][0x408] ;  /* 0x00010200ff9c2b82 */ /* 0x000e220000000a00 */
[----:B------:R-:W-:Y:S01]  /*3850*/  MOV R226, R123 ;  /* 0x0000007b00e27202 */ /* 0x000fe20000000f00 */
[----:B------:R-:W-:Y:S01]  /*3860*/  @P1 FFMA.FTZ R234, R205, R218, R217 ;  /* 0x000000dacdea1223 */ /* 0x000fe200000100d9 */
[----:B------:R-:W-:Y:S01]  /*3870*/  @P1 FFMA.FTZ R226, R6, R162, R123 ;  /* 0x000000a206e21223 */ /* 0x000fe2000001007b */
[-CC-:B------:R-:W-:Y:S01]  /*3880*/  @P1 FFMA.FTZ R225, R204, R218.reuse, R217.reuse ;  /* 0x000000dacce11223 */ /* 0x180fe200000100d9 */
[----:B------:R-:W-:Y:S01]  /*3890*/  @P1 FFMA.FTZ R236, R201, R218, R217 ;  /* 0x000000dac9ec1223 */ /* 0x000fe200000100d9 */
[----:B------:R-:W-:Y:S01]  /*38a0*/  @P1 FADD.FTZ R223, R203, -R234 ;  /* 0x800000eacbdf1221 */ /* 0x000fe20000010000 */
[----:B------:R-:W-:Y:S01]  /*38b0*/  @P2 LOP3.LUT P0, RZ, R180, 0xff, RZ, 0xc0, !PT ;  /* 0x000000ffb4ff2812 */ /* 0x000fe2000780c0ff */
[----:B------:R-:W2:Y:S01]  /*38c0*/  @P2 LDC.64 R160, c[0x0][0x408] ;  /* 0x00010200ffa02b82 */ /* 0x000ea20000000a00 */
[----:B-1----:R-:W-:Y:S01]  /*38d0*/  @P2 FMUL.FTZ R165, R158, R165 ;  /* 0x000000a59ea52220 */ /* 0x002fe20000410000 */
[----:B------:R-:W-:Y:S01]  /*38e0*/  MOV R228, R124 ;  /* 0x0000007c00e47202 */ /* 0x000fe20000000f00 */
[----:B------:R-:W-:Y:S01]  /*38f0*/  @P1 FADD.FTZ R234, R202, -R225 ;  /* 0x800000e1caea1221 */ /* 0x000fe20000010000 */
[C---:B------:R-:W-:Y:S01]  /*3900*/  @P1 FFMA.FTZ R228, R6.reuse, R223, R124 ;  /* 0x000000df06e41223 */ /* 0x040fe2000001007c */
[----:B------:R-:W-:Y:S01]  /*3910*/  @P2 FMUL.FTZ R221, R165, R164 ;  /* 0x000000a4a5dd2220 */ /* 0x000fe20000410000 */
[----:B------:R-:W-:Y:S01]  /*3920*/  @P1 FADD.FTZ R225, R199, -R236 ;  /* 0x800000ecc7e11221 */ /* 0x000fe20000010000 */
[----:B------:R-:W-:Y:S01]  /*3930*/  MOV R230, R125 ;  /* 0x0000007d00e67202 */ /* 0x000fe20000000f00 */
[----:B------:R-:W1:Y:S01]  /*3940*/  @P2 LDC.64 R158, c[0x0][0x408] ;  /* 0x00010200ff9e2b82 */ /* 0x000e620000000a00 */
[--C-:B------:R-:W-:Y:S01]  /*3950*/  IMAD.MOV.U32 R232, RZ, RZ, R126.reuse ;  /* 0x000000ffffe87224 */ /* 0x100fe200078e007e */
[----:B------:R-:W-:Y:S01]  /*3960*/  @P2 FSEL R221, R221, RZ, P0 ;  /* 0x000000ffdddd2208 */ /* 0x000fe20000000000 */
[----:B------:R-:W-:Y:S01]  /*3970*/  @P1 FFMA.FTZ R230, R6, R234, R125 ;  /* 0x000000ea06e61223 */ /* 0x000fe2000001007d */
[----:B------:R-:W-:Y:S01]  /*3980*/  @P2 LOP3.LUT P0, RZ, R180, 0xff00, RZ, 0xc0, !PT ;  /* 0x0000ff00b4ff2812 */ /* 0x000fe2000780c0ff */
[----:B------:R-:W-:Y:S01]  /*3990*/  @P1 FFMA.FTZ R232, R6, R225, R126 ;  /* 0x000000e106e81223 */ /* 0x000fe2000001007e */
[----:B------:R-:W-:-:S02]  /*39a0*/  @P2 LOP3.LUT P6, RZ, R180, 0xff0000, RZ, 0xc0, !PT ;  /* 0x00ff0000b4ff2812 */ /* 0x000fc400078cc0ff */
[----:B------:R-:W3:Y:S01]  /*39b0*/  @P2 LDC.64 R162, c[0x0][0x408] ;  /* 0x00010200ffa22b82 */ /* 0x000ee20000000a00 */
[----:B0-----:R-:W-:Y:S01]  /*39c0*/  @P2 FMUL.FTZ R157, R222, R157 ;  /* 0x0000009dde9d2220 */ /* 0x001fe20000410000 */
[----:B------:R-:W-:-:S03]  /*39d0*/  @P2 F2FP.BF16.F32.PACK_AB R221, RZ, R221 ;  /* 0x000000ddffdd223e */ /* 0x000fc600000010ff */
[----:B------:R-:W-:Y:S01]  /*39e0*/  @P2 FMUL.FTZ R156, R157, R156 ;  /* 0x0000009c9d9c2220 */ /* 0x000fe20000410000 */
[----:B------:R-:W-:Y:S02]  /*39f0*/  @P2 PRMT R152, R221, 0x7610, R152 ;  /* 0x00007610dd982816 */ /* 0x000fe40000000098 */
[----:B------:R-:W0:Y:S01]  /*3a00*/  @P2 LDC.64 R164, c[0x0][0x408] ;  /* 0x00010200ffa42b82 */ /* 0x000e220000000a00 */
[----:B--2---:R-:W-:Y:S01]  /*3a10*/  @P2 FMUL.FTZ R161, R226, R161 ;  /* 0x000000a1e2a12220 */ /* 0x004fe20000410000 */
[----:B------:R-:W-:Y:S02]  /*3a20*/  @P2 FSEL R156, R156, RZ, P0 ;  /* 0x000000ff9c9c2208 */ /* 0x000fe40000000000 */
[----:B------:R-:W-:Y:S01]  /*3a30*/  @P2 LOP3.LUT P0, RZ, R180, 0xff000000, RZ, 0xc0, !PT ;  /* 0xff000000b4ff2812 */ /* 0x000fe2000780c0ff */
[----:B------:R-:W-:Y:S01]  /*3a40*/  @P2 FMUL.FTZ R160, R161, R160 ;  /* 0x000000a0a1a02220 */ /* 0x000fe20000410000 */
[----:B------:R-:W-:Y:S02]  /*3a50*/  @P2 F2FP.BF16.F32.PACK_AB R156, RZ, R156 ;  /* 0x0000009cff9c223e */ /* 0x000fe400000010ff */
[----:B------:R-:W2:Y:S01]  /*3a60*/  @P2 LDC.64 R166, c[0x0][0x408] ;  /* 0x00010200ffa62b82 */ /* 0x000ea20000000a00 */
[----:B-1----:R-:W-:Y:S01]  /*3a70*/  @P2 FMUL.FTZ R159, R224, R159 ;  /* 0x0000009fe09f2220 */ /* 0x002fe20000410000 */
[----:B------:R-:W-:-:S02]  /*3a80*/  @P2 FSEL R160, R160, RZ, P0 ;  /* 0x000000ffa0a02208 */ /* 0x000fc40000000000 */
[----:B------:R-:W-:Y:S01]  /*3a90*/  @P2 LOP3.LUT P0, RZ, R181, 0xff00, RZ, 0xc0, !PT ;  /* 0x0000ff00b5ff2812 */ /* 0x000fe2000780c0ff */
[----:B------:R-:W-:Y:S01]  /*3aa0*/  @P2 FMUL.FTZ R158, R159, R158 ;  /* 0x0000009e9f9e2220 */ /* 0x000fe20000410000 */
[----:B------:R-:W-:Y:S01]  /*3ab0*/  @P2 F2FP.BF16.F32.PACK_AB R160, RZ, R160 ;  /* 0x000000a0ffa0223e */ /* 0x000fe200000010ff */
[----:B---3--:R-:W-:Y:S01]  /*3ac0*/  @P2 FMUL.FTZ R163, R228, R163 ;  /* 0x000000a3e4a32220 */ /* 0x008fe20000410000 */
[----:B------:R-:W-:Y:S02]  /*3ad0*/  @P2 PRMT R152, R152, 0x5410, R156 ;  /* 0x0000541098982816 */ /* 0x000fe4000000009c */
[----:B------:R-:W-:Y:S01]  /*3ae0*/  @P2 FSEL R158, R158, RZ, P6 ;  /* 0x000000ff9e9e2208 */ /* 0x000fe20003000000 */
[----:B------:R-:W-:Y:S01]  /*3af0*/  @P2 FMUL.FTZ R162, R163, R162 ;  /* 0x000000a2a3a22220 */ /* 0x000fe20000410000 */
[----:B------:R-:W-:Y:S02]  /*3b00*/  @P2 LOP3.LUT P6, RZ, R181, 0xff, RZ, 0xc0, !PT ;  /* 0x000000ffb5ff2812 */ /* 0x000fe400078cc0ff */
[----:B------:R-:W-:Y:S01]  /*3b10*/  @P2 F2FP.BF16.F32.PACK_AB R158, RZ, R158 ;  /* 0x0000009eff9e223e */ /* 0x000fe200000010ff */
[----:B0-----:R-:W-:Y:S01]  /*3b20*/  @P2 FMUL.FTZ R165, R230, R165 ;  /* 0x000000a5e6a52220 */ /* 0x001fe20000410000 */
[----:B------:R-:W-:-:S02]  /*3b30*/  @P2 FSEL R162, R162, RZ, P6 ;  /* 0x000000ffa2a22208 */ /* 0x000fc40003000000 */
[----:B------:R-:W-:Y:S01]  /*3b40*/  @P2 LOP3.LUT P6, RZ, R181, 0xff0000, RZ, 0xc0, !PT ;  /* 0x00ff0000b5ff2812 */ /* 0x000fe200078cc0ff */
[----:B------:R-:W-:Y:S01]  /*3b50*/  @P2 FMUL.FTZ R164, R165, R164 ;  /* 0x000000a4a5a42220 */ /* 0x000fe20000410000 */
[----:B------:R-:W-:Y:S02]  /*3b60*/  @P2 F2FP.BF16.F32.PACK_AB R162, RZ, R162 ;  /* 0x000000a2ffa2223e */ /* 0x000fe400000010ff */
[----:B------:R-:W-:Y:S01]  /*3b70*/  @P2 PRMT R153, R158, 0x7610, R153 ;  /* 0x000076109e992816 */ /* 0x000fe20000000099 */
[----:B--2---:R-:W-:Y:S01]  /*3b80*/  @P2 FMUL.FTZ R167, R232, R167 ;  /* 0x000000a7e8a72220 */ /* 0x004fe20000410000 */
[----:B------:R-:W-:Y:S02]  /*3b90*/  @P2 FSEL R164, R164, RZ, P0 ;  /* 0x000000ffa4a42208 */ /* 0x000fe40000000000 */
[----:B------:R-:W-:Y:S01]  /*3ba0*/  @P2 PRMT R154, R162, 0x7610, R154 ;  /* 0x00007610a29a2816 */ /* 0x000fe2000000009a */
[----:B------:R-:W-:Y:S01]  /*3bb0*/  @P2 FMUL.FTZ R166, R167, R166 ;  /* 0x000000a6a7a62220 */ /* 0x000fe20000410000 */
[----:B------:R-:W-:-:S02]  /*3bc0*/  @P2 F2FP.BF16.F32.PACK_AB R164, RZ, R164 ;  /* 0x000000a4ffa4223e */ /* 0x000fc400000010ff */
[----:B------:R-:W-:Y:S02]  /*3bd0*/  @P2 PRMT R153, R153, 0x5410, R160 ;  /* 0x0000541099992816 */ /* 0x000fe400000000a0 */
[----:B------:R-:W-:Y:S02]  /*3be0*/  @P2 FSEL R166, R166, RZ, P6 ;  /* 0x000000ffa6a62208 */ /* 0x000fe40003000000 */
[----:B------:R-:W-:Y:S02]  /*3bf0*/  @P2 PRMT R154, R154, 0x5410, R164 ;  /* 0x000054109a9a2816 */ /* 0x000fe400000000a4 */
[----:B------:R-:W-:-:S04]  /*3c00*/  @P2 F2FP.BF16.F32.PACK_AB R166, RZ, R166 ;  /* 0x000000a6ffa6223e */ /* 0x000fc800000010ff */
[----:B------:R-:W-:Y:S01]  /*3c10*/  @P2 PRMT R155, R166, 0x7610, R155 ;  /* 0x00007610a69b2816 */ /* 0x000fe2000000009b */
[----:B------:R-:W-:Y:S06]  /*3c20*/  @!P2 BRA `(.L_x_6230) ;  /* 0x000000040098a947 */ /* 0x000fec0003800000 */
[----:B------:R-:W-:Y:S01]  /*3c30*/  @P1 FFMA.FTZ R157, R200, R218, R217 ;  /* 0x000000dac89d1223 */ /* 0x000fe200000100d9 */
[----:B------:R-:W-:Y:S02]  /*3c40*/  MOV R156, R127 ;  /* 0x0000007f009c7202 */ /* 0x000fe40000000f00 */
[----:B------:R-:W-:Y:S01]  /*3c50*/  ISETP.GE.U32.AND P0, PT, R180, RZ, PT ;  /* 0x000000ffb400720c */ /* 0x000fe20003f06070 */
[----:B------:R-:W-:-:S03]  /*3c60*/  @P1 FADD.FTZ R157, R198, -R157 ;  /* 0x8000009dc69d1221 */ /* 0x000fc60000010000 */
[----:B------:R-:W-:Y:S01]  /*3c70*/  ISETP.GE.U32.AND.EX P0, PT, R181, 0x1000000, PT, P0 ;  /* 0x01000000b500780c */ /* 0x000fe20003f06100 */
[----:B------:R-:W-:-:S04]  /*3c80*/  @P1 FFMA.FTZ R156, R6, R157, R127 ;  /* 0x0000009d069c1223 */ /* 0x000fc8000001007f */
[----:B------:R-:W-:-:S04]  /*3c90*/  FMUL.FTZ R156, R156, UR13 ;  /* 0x0000000d9c9c7c20 */ /* 0x000fc80008410000 */
[----:B------:R-:W-:-:S05]  /*3ca0*/  FMUL.FTZ R156, R156, UR12 ;  /* 0x0000000c9c9c7c20 */ /* 0x000fca0008410000 */
[----:B------:R-:W-:-:S04]  /*3cb0*/  FSEL R156, R156, RZ, P0 ;  /* 0x000000ff9c9c7208 */ /* 0x000fc80000000000 */
[----:B------:R-:W-:-:S04]  /*3cc0*/  F2FP.BF16.F32.PACK_AB R156, RZ, R156 ;  /* 0x0000009cff9c723e */ /* 0x000fc800000010ff */
[----:B------:R-:W-:Y:S01]  /*3cd0*/  PRMT R155, R155, 0x5410, R156 ;  /* 0x000054109b9b7816 */ /* 0x000fe2000000009c */
[----:B------:R-:W-:Y:S06]  /*3ce0*/  BRA `(.L_x_6230) ;  /* 0x0000000400687947 */ /* 0x000fec0003800000 */
.L_x_6231:
[----:B------:R-:W1:Y:S01]  /*3cf0*/  @P2 LDC.64 R164, c[0x0][0x408] ;  /* 0x00010200ffa42b82 */ /* 0x000e620000000a00 */
[--C-:B------:R-:W-:Y:S01]  /*3d00*/  @P1 FFMA.FTZ R80, R209, R218, R217.reuse ;  /* 0x000000dad1501223 */ /* 0x100fe200000100d9 */
[----:B-----5:R-:W-:Y:S01]  /*3d10*/  MOV R86, R122 ;  /* 0x0000007a00567202 */ /* 0x020fe20000000f00 */
[-CC-:B0-----:R-:W-:Y:S01]  /*3d20*/  @P1 FFMA.FTZ R162, R205, R218.reuse, R217.reuse ;  /* 0x000000dacda21223 */ /* 0x181fe200000100d9 */
[-CC-:B------:R-:W-:Y:S01]  /*3d30*/  @P1 FFMA.FTZ R161, R200, R218.reuse, R217.reuse ;  /* 0x000000dac8a11223 */ /* 0x180fe200000100d9 */
[----:B------:R-:W-:Y:S01]  /*3d40*/  @P1 FADD.FTZ R81, R207, -R80 ;  /* 0x80000050cf511221 */ /* 0x000fe20000010000 */
[----:B------:R-:W-:Y:S01]  /*3d50*/  IMAD.MOV.U32 R80, RZ, RZ, R124 ;  /* 0x000000ffff507224 */ /* 0x000fe200078e007c */
[----:B------:R-:W-:Y:S01]  /*3d60*/  MOV R166, R127 ;  /* 0x0000007f00a67202 */ /* 0x000fe20000000f00 */
[----:B------:R-:W0:Y:S01]  /*3d70*/  @P2 LDC.64 R82, c[0x0][0x408] ;  /* 0x00010200ff522b82 */ /* 0x000e220000000a00 */
[----:B------:R-:W-:Y:S01]  /*3d80*/  @P1 FFMA.FTZ R86, R6, R81, R122 ;  /* 0x0000005106561223 */ /* 0x000fe2000001007a */
[-C--:B------:R-:W-:Y:S01]  /*3d90*/  @P1 FFMA.FTZ R81, R208, R218.reuse, R217 ;  /* 0x000000dad0511223 */ /* 0x080fe200000100d9 */
[----:B------:R-:W-:Y:S01]  /*3da0*/  @P1 FADD.FTZ R161, R198, -R161 ;  /* 0x800000a1c6a11221 */ /* 0x000fe20000010000 */
[----:B------:R-:W-:Y:S01]  /*3db0*/  MOV R87, R123 ;  /* 0x0000007b00577202 */ /* 0x000fe20000000f00 */
[----:B------:R-:W-:Y:S01]  /*3dc0*/  @P1 FFMA.FTZ R167, R204, R218, R217 ;  /* 0x000000dacca71223 */ /* 0x000fe200000100d9 */
[----:B------:R-:W-:Y:S01]  /*3dd0*/  @P1 FADD.FTZ R160, R206, -R81 ;  /* 0x80000051cea01221 */ /* 0x000fe20000010000 */
[----:B------:R-:W-:Y:S01]  /*3de0*/  @P1 FADD.FTZ R81, R203, -R162 ;  /* 0x800000a2cb511221 */ /* 0x000fe20000010000 */
[----:B------:R-:W2:Y:S01]  /*3df0*/  @P2 LDC.64 R84, c[0x0][0x408] ;  /* 0x00010200ff542b82 */ /* 0x000ea20000000a00 */
[C---:B------:R-:W-:Y:S01]  /*3e00*/  @P1 FFMA.FTZ R166, R6.reuse, R161, R127 ;  /* 0x000000a106a61223 */ /* 0x040fe2000001007f */
[C---:B------:R-:W-:Y:S01]  /*3e10*/  @P1 FFMA.FTZ R87, R6.reuse, R160, R123 ;  /* 0x000000a006571223 */ /* 0x040fe2000001007b */
[----:B------:R-:W-:Y:S01]  /*3e20*/  @P1 FFMA.FTZ R80, R6, R81, R124 ;  /* 0x0000005106501223 */ /* 0x000fe2000001007c */
[----:B------:R-:W-:Y:S01]  /*3e30*/  @P1 FADD.FTZ R222, R202, -R167 ;  /* 0x800000a7cade1221 */ /* 0x000fe20000010000 */
[----:B------:R-:W-:Y:S01]  /*3e40*/  MOV R81, R125 ;  /* 0x0000007d00517202 */ /* 0x000fe20000000f00 */
[----:B------:R-:W-:Y:S01]  /*3e50*/  @P1 FFMA.FTZ R224, R201, R218, R217 ;  /* 0x000000dac9e01223 */ /* 0x000fe200000100d9 */
[----:B------:R-:W-:Y:S01]  /*3e60*/  @P2 LOP3.LUT P0, RZ, R180, 0xff0000, RZ, 0xc0, !PT ;  /* 0x00ff0000b4ff2812 */ /* 0x000fe2000780c0ff */
[----:B------:R-:W3:Y:S01]  /*3e70*/  @P2 LDC.64 R156, c[0x0][0x408] ;  /* 0x00010200ff9c2b82 */ /* 0x000ee20000000a00 */
[----:B-1----:R-:W-:Y:S01]  /*3e80*/  @P2 FMUL.FTZ R165, R80, R165 ;  /* 0x000000a550a52220 */ /* 0x002fe20000410000 */
[----:B------:R-:W-:Y:S01]  /*3e90*/  @P1 FFMA.FTZ R81, R6, R222, R125 ;  /* 0x000000de06511223 */ /* 0x000fe2000001007d */
[----:B------:R-:W-:Y:S01]  /*3ea0*/  @P1 FADD.FTZ R223, R199, -R224 ;  /* 0x800000e0c7df1221 */ /* 0x000fe20000010000 */
[----:B------:R-:W-:Y:S01]  /*3eb0*/  @P1 FFMA.FTZ R222, R213, R218, R217 ;  /* 0x000000dad5de1223 */ /* 0x000fe200000100d9 */
[----:B------:R-:W-:Y:S01]  /*3ec0*/  @P2 FMUL.FTZ R221, R165, R164 ;  /* 0x000000a4a5dd2220 */ /* 0x000fe20000410000 */
[----:B------:R-:W-:-:S02]  /*3ed0*/  @P2 LOP3.LUT P6, RZ, R180, 0xff000000, RZ, 0xc0, !PT ;  /* 0xff000000b4ff2812 */ /* 0x000fc400078cc0ff */
[----:B------:R-:W1:Y:S01]  /*3ee0*/  @P2 LDC.64 R158, c[0x0][0x408] ;  /* 0x00010200ff9e2b82 */ /* 0x000e620000000a00 */
[----:B0-----:R-:W-:-:S04]  /*3ef0*/  @P2 FMUL.FTZ R83, R86, R83 ;  /* 0x0000005356532220 */ /* 0x001fc80000410000 */
[----:B------:R-:W-:Y:S01]  /*3f00*/  @P2 FMUL.FTZ R83, R83, R82 ;  /* 0x0000005253532220 */ /* 0x000fe20000410000 */
[----:B------:R-:W-:Y:S01]  /*3f10*/  MOV R82, R126 ;  /* 0x0000007e00527202 */ /* 0x000fe20000000f00 */
[C---:B------:R-:W-:Y:S01]  /*3f20*/  @P1 FFMA.FTZ R82, R6.reuse, R223, R126 ;  /* 0x000000df06521223 */ /* 0x040fe2000001007e */
[----:B------:R-:W0:Y:S01]  /*3f30*/  @P2 LDC.64 R160, c[0x0][0x408] ;  /* 0x00010200ffa02b82 */ /* 0x000e220000000a00 */
[----:B--2---:R-:W-:Y:S01]  /*3f40*/  @P2 FMUL.FTZ R85, R87, R85 ;  /* 0x0000005557552220 */ /* 0x004fe20000410000 */
[----:B------:R-:W-:Y:S02]  /*3f50*/  @P2 FSEL R83, R83, RZ, P0 ;  /* 0x000000ff53532208 */ /* 0x000fe40000000000 */
[----:B------:R-:W-:Y:S01]  /*3f60*/  @P2 LOP3.LUT P0, RZ, R181, 0xff, RZ, 0xc0, !PT ;  /* 0x000000ffb5ff2812 */ /* 0x000fe2000780c0ff */
[----:B------:R-:W-:Y:S01]  /*3f70*/  @P2 FMUL.FTZ R167, R85, R84 ;  /* 0x0000005455a72220 */ /* 0x000fe20000410000 */
[----:B------:R-:W-:Y:S01]  /*3f80*/  @P1 FADD.FTZ R85, R211, -R222 ;  /* 0x800000ded3551221 */ /* 0x000fe20000010000 */
[----:B------:R-:W-:Y:S01]  /*3f90*/  MOV R84, R120 ;  /* 0x0000007800547202 */ /* 0x000fe20000000f00 */
[----:B------:R-:W2:Y:S01]  /*3fa0*/  @P2 LDC.64 R162, c[0x0][0x408] ;  /* 0x00010200ffa22b82 */ /* 0x000ea20000000a00 */
[----:B---3--:R-:W-:Y:S01]  /*3fb0*/  @P2 FMUL.FTZ R157, R81, R157 ;  /* 0x0000009d519d2220 */ /* 0x008fe20000410000 */
[----:B------:R-:W-:Y:S01]  /*3fc0*/  @P2 FSEL R167, R167, RZ, P6 ;  /* 0x000000ffa7a72208 */ /* 0x000fe20003000000 */
[----:B------:R-:W-:Y:S01]  /*3fd0*/  @P1 FFMA.FTZ R84, R6, R85, R120 ;  /* 0x0000005506541223 */ /* 0x000fe20000010078 */
[----:B------:R-:W-:Y:S01]  /*3fe0*/  @P2 LOP3.LUT P6, RZ, R181, 0xff00, RZ, 0xc0, !PT ;  /* 0x0000ff00b5ff2812 */ /* 0x000fe200078cc0ff */
[----:B------:R-:W-:Y:S01]  /*3ff0*/  @P2 FMUL.FTZ R156, R157, R156 ;  /* 0x0000009c9d9c2220 */ /* 0x000fe20000410000 */
[----:B------:R-:W-:Y:S01]  /*4000*/  @P1 FFMA.FTZ R157, R212, R218, R217 ;  /* 0x000000dad49d1223 */ /* 0x000fe200000100d9 */
[----:B------:R-:W-:Y:S01]  /*4010*/  MOV R85, R121 ;  /* 0x0000007900557202 */ /* 0x000fe20000000f00 */
[----:B------:R-:W3:Y:S01]  /*4020*/  @P2 LDC.64 R164, c[0x0][0x408] ;  /* 0x00010200ffa42b82 */ /* 0x000ee20000000a00 */
[----:B-1----:R-:W-:Y:S01]  /*4030*/  @P2 FMUL.FTZ R159, R82, R159 ;  /* 0x0000009f529f2220 */ /* 0x002fe20000410000 */
[----:B------:R-:W-:Y:S01]  /*4040*/  @P1 FADD.FTZ R157, R210, -R157 ;  /* 0x8000009dd29d1221 */ /* 0x000fe20000010000 */
[----:B------:R-:W-:-:S02]  /*4050*/  @P2 FSEL R221, R221, RZ, P0 ;  /* 0x000000ffdddd2208 */ /* 0x000fc40000000000 */
[----:B------:R-:W-:Y:S01]  /*4060*/  @P2 FMUL.FTZ R158, R159, R158 ;  /* 0x0000009e9f9e2220 */ /* 0x000fe20000410000 */
[----:B------:R-:W-:Y:S01]  /*4070*/  @P2 FSEL R156, R156, RZ, P6 ;  /* 0x000000ff9c9c2208 */ /* 0x000fe20003000000 */
[----:B------:R-:W-:Y:S01]  /*4080*/  @P1 FFMA.FTZ R85, R6, R157, R121 ;  /* 0x0000009d06551223 */ /* 0x000fe20000010079 */
[----:B0-----:R-:W-:Y:S01]  /*4090*/  @P2 FMUL.FTZ R161, R166, R161 ;  /* 0x000000a1a6a12220 */ /* 0x001fe20000410000 */
[----:B------:R-:W-:Y:S02]  /*40a0*/  @P2 ISETP.GE.U32.AND P0, PT, R180, RZ, PT ;  /* 0x000000ffb400220c */ /* 0x000fe40003f06070 */
[----:B------:R-:W-:Y:S01]  /*40b0*/  @P2 LOP3.LUT P6, RZ, R181, 0xff0000, RZ, 0xc0, !PT ;  /* 0x00ff0000b5ff2812 */ /* 0x000fe200078cc0ff */
[----:B------:R-:W-:Y:S01]  /*40c0*/  @P2 FMUL.FTZ R160, R161, R160 ;  /* 0x000000a0a1a02220 */ /* 0x000fe20000410000 */
[----:B------:R-:W-:Y:S02]  /*40d0*/  @P2 ISETP.GE.U32.AND.EX P0, PT, R181, 0x1000000, PT, P0 ;  /* 0x01000000b500280c */ /* 0x000fe40003f06100 */
[----:B------:R-:W-:Y:S01]  /*40e0*/  @P2 FSEL R158, R158, RZ, P6 ;  /* 0x000000ff9e9e2208 */ /* 0x000fe20003000000 */
[----:B--2---:R-:W-:Y:S01]  /*40f0*/  @P2 FMUL.FTZ R163, R84, R163 ;  /* 0x000000a354a32220 */ /* 0x004fe20000410000 */
[----:B------:R-:W-:-:S02]  /*4100*/  @P2 LOP3.LUT P6, RZ, R180, 0xff, RZ, 0xc0, !PT ;  /* 0x000000ffb4ff2812 */ /* 0x000fc400078cc0ff */
[----:B------:R-:W-:Y:S01]  /*4110*/  @P2 FSEL R160, R160, RZ, P0 ;  /* 0x000000ffa0a02208 */ /* 0x000fe20000000000 */
[----:B------:R-:W-:Y:S01]  /*4120*/  @P2 FMUL.FTZ R162, R163, R162 ;  /* 0x000000a2a3a22220 */ /* 0x000fe20000410000 */
[----:B------:R-:W-:Y:S02]  /*4130*/  @P2 LOP3.LUT P0, RZ, R180, 0xff00, RZ, 0xc0, !PT ;  /* 0x0000ff00b4ff2812 */ /* 0x000fe4000780c0ff */
[----:B------:R-:W-:Y:S01]  /*4140*/  @P2 F2FP.BF16.F32.PACK_AB R83, RZ, R83 ;  /* 0x00000053ff53223e */ /* 0x000fe200000010ff */
[----:B---3--:R-:W-:Y:S01]  /*4150*/  @P2 FMUL.FTZ R165, R85, R165 ;  /* 0x000000a555a52220 */ /* 0x008fe20000410000 */
[----:B------:R-:W-:Y:S02]  /*4160*/  @P2 FSEL R162, R162, RZ, P6 ;  /* 0x000000ffa2a22208 */ /* 0x000fe40003000000 */
[----:B------:R-:W-:Y:S01]  /*4170*/  @P2 F2FP.BF16.F32.PACK_AB R221, RZ, R221 ;  /* 0x000000ddffdd223e */ /* 0x000fe200000010ff */
[----:B------:R-:W-:Y:S01]  /*4180*/  @P2 FMUL.FTZ R164, R165, R164 ;  /* 0x000000a4a5a42220 */ /* 0x000fe20000410000 */
[----:B------:R-:W-:-:S02]  /*4190*/  @P2 F2FP.BF16.F32.PACK_AB R158, RZ, R158 ;  /* 0x0000009eff9e223e */ /* 0x000fc400000010ff */
[----:B------:R-:W-:Y:S02]  /*41a0*/  @P2 F2FP.BF16.F32.PACK_AB R162, RZ, R162 ;  /* 0x000000a2ffa2223e */ /* 0x000fe400000010ff */
[----:B------:R-:W-:Y:S02]  /*41b0*/  @P2 FSEL R164, R164, RZ, P0 ;  /* 0x000000ffa4a42208 */ /* 0x000fe40000000000 */
[----:B------:R-:W-:Y:S01]  /*41c0*/  @P2 PRMT R153, R83, 0x7610, R153 ;  /* 0x0000761053992816 */ /* 0x000fe20000000099 */
[----:B------:R-:W-:Y:S01]  /*41d0*/  IMAD.MOV.U32 R83, RZ, RZ, R166 ;  /* 0x000000ffff537224 */ /* 0x000fe200078e00a6 */
[----:B------:R-:W-:Y:S02]  /*41e0*/  @P2 F2FP.BF16.F32.PACK_AB R167, RZ, R167 ;  /* 0x000000a7ffa7223e */ /* 0x000fe400000010ff */
        /* <DEDUP_REMOVED lines=9> */
[----:B------:R-:W-:-:S07]  /*4280*/  @P2 PRMT R152, R152, 0x5410, R164 ;  /* 0x0000541098982816 */ /* 0x000fce00000000a4 */
.L_x_6230:
[----:B------:R-:W-:Y:S05]  /*4290*/  BSYNC.RECONVERGENT B1 ;  /* 0x0000000000017941 */ /* 0x000fea0003800200 */
.L_x_6213:
        /* <DEDUP_REMOVED lines=11> */
.L_x_6212:
[----:B------:R-:W-:Y:S05]  /*4350*/  BSYNC.RECONVERGENT B2 ;  /* 0x0000000000027941 */ /* 0x000fea0003800200 */
.L_x_6211:
        /* <DEDUP_REMOVED lines=10> */
[----:B-1----:R-:W1:Y:S01]  /*4400*/  @P2 LDC.64 R156, c[0x0][0x408] ;  /* 0x00010200ff9c2b82 */ /* 0x002e620000000a00 */
[-CC-:B------:R-:W-:Y:S01]  /*4410*/  @P1 FFMA.FTZ R85, R5, R218.reuse, R217.reuse ;  /* 0x000000da05551223 */ /* 0x180fe200000100d9 */
[--C-:B------:R-:W-:Y:S01]  /*4420*/  @P1 FFMA.FTZ R164, R14, R218, R217.reuse ;  /* 0x000000da0ea41223 */ /* 0x100fe200000100d9 */
[----:B-----5:R-:W-:Y:S01]  /*4430*/  MOV R84, R128 ;  /* 0x0000008000547202 */ /* 0x020fe20000000f00 */
[-C--:B------:R-:W-:Y:S01]  /*4440*/  @P1 FFMA.FTZ R86, R20, R218.reuse, R217 ;  /* 0x000000da14561223 */ /* 0x080fe200000100d9 */
[----:B------:R-:W-:Y:S01]  /*4450*/  @P1 FADD.FTZ R85, R8, -R85 ;  /* 0x8000005508551221 */ /* 0x000fe20000010000 */
[----:B------:R-:W-:Y:S01]  /*4460*/  @P1 FADD.FTZ R164, R11, -R164 ;  /* 0x800000a40ba41221 */ /* 0x000fe20000010000 */
[----:B------:R-:W-:Y:S01]  /*4470*/  MOV R87, R131 ;  /* 0x0000008300577202 */ /* 0x000fe20000000f00 */
[----:B------:R-:W2:Y:S01]  /*4480*/  @P2 LDC.64 R160, c[0x0][0x408] ;  /* 0x00010200ffa02b82 */ /* 0x000ea20000000a00 */
[----:B------:R-:W-:Y:S01]  /*4490*/  @P1 FFMA.FTZ R84, R6, R85, R128 ;  /* 0x0000005506541223 */ /* 0x000fe20000010080 */
[-CC-:B------:R-:W-:Y:S01]  /*44a0*/  @P1 FFMA.FTZ R158, R10, R218.reuse, R217.reuse ;  /* 0x000000da0a9e1223 */ /* 0x180fe200000100d9 */
[----:B------:R-:W-:Y:S01]  /*44b0*/  @P1 FFMA.FTZ R159, R9, R218, R217 ;  /* 0x000000da099f1223 */ /* 0x000fe200000100d9 */
[----:B------:R-:W-:Y:S01]  /*44c0*/  @P1 FFMA.FTZ R87, R6, R164, R131 ;  /* 0x000000a406571223 */ /* 0x000fe20000010083 */
[----:B------:R-:W-:Y:S01]  /*44d0*/  @P1 FADD.FTZ R86, R21, -R86 ;  /* 0x8000005615561221 */ /* 0x000fe20000010000 */
[----:B------:R-:W-:Y:S01]  /*44e0*/  @P1 FADD.FTZ R158, R7, -R158 ;  /* 0x8000009e079e1221 */ /* 0x000fe20000010000 */
[----:B------:R-:W-:Y:S01]  /*44f0*/  @P1 FADD.FTZ R159, R12, -R159 ;  /* 0x8000009f0c9f1221 */ /* 0x000fe20000010000 */
[----:B------:R-:W3:Y:S01]  /*4500*/  @P2 LDC.64 R80, c[0x0][0x408] ;  /* 0x00010200ff502b82 */ /* 0x000ee20000000a00 */
[----:B0-----:R-:W-:Y:S01]  /*4510*/  MOV R162, R135 ;  /* 0x0000008700a27202 */ /* 0x001fe20000000f00 */
[C---:B------:R-:W-:Y:S01]  /*4520*/  @P1 FFMA.FTZ R162, R6.reuse, R86, R135 ;  /* 0x0000005606a21223 */ /* 0x040fe20000010087 */
[--C-:B------:R-:W-:Y:S01]  /*4530*/  IMAD.MOV.U32 R85, RZ, RZ, R129.reuse ;  /* 0x000000ffff557224 */ /* 0x100fe200078e0081 */
[----:B------:R-:W-:Y:S01]  /*4540*/  MOV R86, R130 ;  /* 0x0000008200567202 */ /* 0x000fe20000000f00 */
[C---:B------:R-:W-:Y:S01]  /*4550*/  @P1 FFMA.FTZ R85, R6.reuse, R158, R129 ;  /* 0x0000009e06551223 */ /* 0x040fe20000010081 */
[----:B------:R-:W-:Y:S01]  /*4560*/  @P1 FFMA.FTZ R86, R6, R159, R130 ;  /* 0x0000009f06561223 */ /* 0x000fe20000010082 */
[-C--:B------:R-:W-:Y:S01]  /*4570*/  @P1 FFMA.FTZ R167, R13, R218.reuse, R217 ;  /* 0x000000da0da71223 */ /* 0x080fe200000100d9 */
[----:B------:R-:W0:Y:S01]  /*4580*/  @P2 LDC.64 R82, c[0x0][0x408] ;  /* 0x00010200ff522b82 */ /* 0x000e220000000a00 */
[----:B-1----:R-:W-:Y:S01]  /*4590*/  @P2 FMUL.FTZ R157, R84, R157 ;  /* 0x0000009d549d2220 */ /* 0x002fe20000410000 */
[----:B------:R-:W-:Y:S01]  /*45a0*/  @P2 LOP3.LUT P0, RZ, R182, 0xff, RZ, 0xc0, !PT ;  /* 0x000000ffb6ff2812 */ /* 0x000fe2000780c0ff */
[----:B------:R-:W-:Y:S01]  /*45b0*/  @P1 FADD.FTZ R167, R16, -R167 ;  /* 0x800000a710a71221 */ /* 0x000fe20000010000 */
[--C-:B------:R-:W-:Y:S01]  /*45c0*/  @P1 FFMA.FTZ R166, R18, R218, R217.reuse ;  /* 0x000000da12a61223 */ /* 0x100fe200000100d9 */
[----:B------:R-:W-:Y:S01]  /*45d0*/  @P2 FMUL.FTZ R163, R157, R156 ;  /* 0x0000009c9da32220 */ /* 0x000fe20000410000 */
[----:B------:R-:W-:Y:S01]  /*45e0*/  @P1 FFMA.FTZ R220, R19, R218, R217 ;  /* 0x000000da13dc1223 */ /* 0x000fe200000100d9 */
[C---:B------:R-:W-:Y:S01]  /*45f0*/  @P2 LOP3.LUT P6, RZ, R182.reuse, 0xff000000, RZ, 0xc0, !PT ;  /* 0xff000000b6ff2812 */ /* 0x040fe200078cc0ff */
[----:B--2---:R-:W-:Y:S01]  /*4600*/  @P2 FMUL.FTZ R161, R87, R161 ;  /* 0x000000a157a12220 */ /* 0x004fe20000410000 */
[----:B------:R-:W1:Y:S01]  /*4610*/  @P2 LDC.64 R156, c[0x0][0x408] ;  /* 0x00010200ff9c2b82 */ /* 0x000e620000000a00 */
[----:B------:R-:W-:Y:S01]  /*4620*/  @P2 FSEL R163, R163, RZ, P0 ;  /* 0x000000ffa3a32208 */ /* 0x000fe20000000000 */
[----:B------:R-:W-:Y:S01]  /*4630*/  @P1 FADD.FTZ R166, R15, -R166 ;  /* 0x800000a60fa61221 */ /* 0x000fe20000010000 */
[----:B------:R-:W-:Y:S01]  /*4640*/  @P2 FMUL.FTZ R164, R161, R160 ;  /* 0x000000a0a1a42220 */ /* 0x000fe20000410000 */
[----:B------:R-:W-:Y:S01]  /*4650*/  @P2 LOP3.LUT P0, RZ, R182, 0xff00, RZ, 0xc0, !PT ;  /* 0x0000ff00b6ff2812 */ /* 0x000fe2000780c0ff */
[----:B------:R-:W-:Y:S01]  /*4660*/  @P1 FADD.FTZ R219, R17, -R220 ;  /* 0x800000dc11db1221 */ /* 0x000fe20000010000 */
[----:B------:R-:W-:Y:S01]  /*4670*/  @P2 F2FP.BF16.F32.PACK_AB R163, RZ, R163 ;  /* 0x000000a3ffa3223e */ /* 0x000fe200000010ff */
[----:B---3--:R-:W-:Y:S01]  /*4680*/  @P2 FMUL.FTZ R81, R85, R81 ;  /* 0x0000005155512220 */ /* 0x008fe20000410000 */
[----:B------:R-:W2:Y:S01]  /*4690*/  @P2 LDC.64 R158, c[0x0][0x408] ;  /* 0x00010200ff9e2b82 */ /* 0x000ea20000000a00 */
[----:B------:R-:W-:-:S02]  /*46a0*/  @P2 FSEL R164, R164, RZ, P6 ;  /* 0x000000ffa4a42208 */ /* 0x000fc40003000000 */
[----:B------:R-:W-:Y:S02]  /*46b0*/  @P2 LOP3.LUT P6, RZ, R183, 0xff00, RZ, 0xc0, !PT ;  /* 0x0000ff00b7ff2812 */ /* 0x000fe400078cc0ff */
[----:B------:R-:W-:Y:S01]  /*46c0*/  @P2 PRMT R152, R163, 0x7610, R152 ;  /* 0x00007610a3982816 */ /* 0x000fe20000000098 */
[----:B0-----:R-:W-:Y:S02]  /*46d0*/  @P2 FMUL.FTZ R165, R86, R83 ;  /* 0x0000005356a52220 */ /* 0x001fe40000410000 */
[----:B------:R-:W0:Y:S01]  /*46e0*/  @P2 LDC.64 R160, c[0x0][0x408] ;  /* 0x00010200ffa02b82 */ /* 0x000e220000000a00 */
[----:B------:R-:W-:Y:S01]  /*46f0*/  @P2 FMUL.FTZ R83, R81, R80 ;  /* 0x0000005051532220 */ /* 0x000fe20000410000 */
[----:B------:R-:W-:Y:S01]  /*4700*/  MOV R80, R132 ;  /* 0x0000008400507202 */ /* 0x000fe20000000f00 */
[C---:B------:R-:W-:Y:S01]  /*4710*/  @P1 FFMA.FTZ R80, R6.reuse, R167, R132 ;  /* 0x000000a706501223 */ /* 0x040fe20000010084 */
[----:B------:R-:W-:Y:S01]  /*4720*/  @P2 FMUL.FTZ R165, R165, R82 ;  /* 0x00000052a5a52220 */ /* 0x000fe20000410000 */
[----:B------:R-:W-:Y:S01]  /*4730*/  MOV R81, R133 ;  /* 0x0000008500517202 */ /* 0x000fe20000000f00 */
[----:B------:R-:W-:Y:S01]  /*4740*/  @P1 FFMA.FTZ R81, R6, R166, R133 ;  /* 0x000000a606511223 */ /* 0x000fe20000010085 */
[----:B------:R-:W-:Y:S01]  /*4750*/  @P2 FSEL R83, R83, RZ, P0 ;  /* 0x000000ff53532208 */ /* 0x000fe20000000000 */
[----:B-1----:R-:W-:Y:S01]  /*4760*/  @P2 FMUL.FTZ R157, R80, R157 ;  /* 0x0000009d509d2220 */ /* 0x002fe20000410000 */
[----:B------:R-:W-:Y:S01]  /*4770*/  MOV R82, R134 ;  /* 0x0000008600527202 */ /* 0x000fe20000000f00 */
[----:B------:R-:W-:Y:S01]  /*4780*/  @P1 FFMA.FTZ R82, R6, R219, R134 ;  /* 0x000000db06521223 */ /* 0x000fe20000010086 */
[----:B------:R-:W-:Y:S01]  /*4790*/  @P2 LOP3.LUT P0, RZ, R182, 0xff0000, RZ, 0xc0, !PT ;  /* 0x00ff0000b6ff2812 */ /* 0x000fe2000780c0ff */
[----:B------:R-:W-:Y:S01]  /*47a0*/  @P2 FMUL.FTZ R156, R157, R156 ;  /* 0x0000009c9d9c2220 */ /* 0x000fe20000410000 */
[----:B------:R-:W-:-:S02]  /*47b0*/  @P2 F2FP.BF16.F32.PACK_AB R83, RZ, R83 ;  /* 0x00000053ff53223e */ /* 0x000fc400000010ff */
[----:B------:R-:W-:Y:S01]  /*47c0*/  @P2 FSEL R165, R165, RZ, P0 ;  /* 0x000000ffa5a52208 */ /* 0x000fe20000000000 */
[----:B--2---:R-:W-:Y:S01]  /*47d0*/  @P2 FMUL.FTZ R159, R81, R159 ;  /* 0x0000009f519f2220 */ /* 0x004fe20000410000 */
[----:B------:R-:W-:Y:S02]  /*47e0*/  @P2 LOP3.LUT P0, RZ, R183, 0xff, RZ, 0xc0, !PT ;  /* 0x000000ffb7ff2812 */ /* 0x000fe4000780c0ff */
[----:B------:R-:W-:Y:S01]  /*47f0*/  @P2 F2FP.BF16.F32.PACK_AB R165, RZ, R165 ;  /* 0x000000a5ffa5223e */ /* 0x000fe200000010ff */
[----:B------:R-:W-:Y:S01]  /*4800*/  @P2 FMUL.FTZ R158, R159, R158 ;  /* 0x0000009e9f9e2220 */ /* 0x000fe20000410000 */
[----:B------:R-:W-:Y:S02]  /*4810*/  @P2 FSEL R156, R156, RZ, P0 ;  /* 0x000000ff9c9c2208 */ /* 0x000fe40000000000 */
[----:B------:R-:W-:Y:S01]  /*4820*/  @P2 LOP3.LUT P0, RZ, R183, 0xff0000, RZ, 0xc0, !PT ;  /* 0x00ff0000b7ff2812 */ /* 0x000fe2000780c0ff */
[----:B0-----:R-:W-:Y:S01]  /*4830*/  @P2 FMUL.FTZ R161, R82, R161 ;  /* 0x000000a152a12220 */ /* 0x001fe20000410000 */
[----:B------:R-:W-:-:S02]  /*4840*/  @P2 FSEL R158, R158, RZ, P6 ;  /* 0x000000ff9e9e2208 */ /* 0x000fc40003000000 */
[----:B------:R-:W-:Y:S01]  /*4850*/  @P2 F2FP.BF16.F32.PACK_AB R156, RZ, R156 ;  /* 0x0000009cff9c223e */ /* 0x000fe200000010ff */
[----:B------:R-:W-:Y:S01]  /*4860*/  @P2 FMUL.FTZ R160, R161, R160 ;  /* 0x000000a0a1a02220 */ /* 0x000fe20000410000 */
[----:B------:R-:W-:Y:S02]  /*4870*/  @P2 F2FP.BF16.F32.PACK_AB R164, RZ, R164 ;  /* 0x000000a4ffa4223e */ /* 0x000fe400000010ff */
[----:B------:R-:W-:Y:S02]  /*4880*/  @P2 PRMT R153, R165, 0x7610, R153 ;  /* 0x00007610a5992816 */ /* 0x000fe40000000099 */
[----:B------:R-:W-:Y:S02]  /*4890*/  @P2 FSEL R160, R160, RZ, P0 ;  /* 0x000000ffa0a02208 */ /* 0x000fe40000000000 */
[----:B------:R-:W-:Y:S02]  /*48a0*/  @P2 F2FP.BF16.F32.PACK_AB R158, RZ, R158 ;  /* 0x0000009eff9e223e */ /* 0x000fe400000010ff */
[----:B------:R-:W-:-:S02]  /*48b0*/  @P2 F2FP.BF16.F32.PACK_AB R160, RZ, R160 ;  /* 0x000000a0ffa0223e */ /* 0x000fc400000010ff */
[----:B------:R-:W-:Y:S02]  /*48c0*/  @P2 PRMT R154, R156, 0x7610, R154 ;  /* 0x000076109c9a2816 */ /* 0x000fe4000000009a */
[----:B------:R-:W-:Y:S01]  /*48d0*/  @P2 PRMT R152, R152, 0x5410, R83 ;  /* 0x0000541098982816 */ /* 0x000fe20000000053 */
[----:B------:R-:W-:Y:S01]  /*48e0*/  IMAD.MOV.U32 R83, RZ, RZ, R162 ;  /* 0x000000ffff537224 */ /* 0x000fe200078e00a2 */
[----:B------:R-:W-:Y:S02]  /*48f0*/  @P2 PRMT R153, R153, 0x5410, R164 ;  /* 0x0000541099992816 */ /* 0x000fe400000000a4 */
        /* <DEDUP_REMOVED lines=11> */
.L_x_6236:
[----:B------:R-:W2:Y:S01]  /*49b0*/  @P2 LDC.64 R164, c[0x0][0x408] ;  /* 0x00010200ffa42b82 */ /* 0x000ea20000000a00 */
[-CC-:B-1----:R-:W-:Y:S01]  /*49c0*/  @P1 FFMA.FTZ R157, R5, R218.reuse, R217.reuse ;  /* 0x000000da059d1223 */ /* 0x182fe200000100d9 */
        /* <DEDUP_REMOVED lines=8> */
[----:B------:R-:W-:Y:S01]  /*4a50*/  MOV R220, R129 ;  /* 0x0000008100dc7202 */ /* 0x000fe20000000f00 */
[C---:B------:R-:W-:Y:S01]  /*4a60*/  @P1 FFMA.FTZ R220, R6.reuse, R156, R129 ;  /* 0x0000009c06dc1223 */ /* 0x040fe20000010081 */
[----:B------:R-:W-:Y:S01]  /*4a70*/  MOV R222, R130 ;  /* 0x0000008200de7202 */ /* 0x000fe20000000f00 */
[C---:B------:R-:W-:Y:S01]  /*4a80*/  @P1 FFMA.FTZ R222, R6.reuse, R159, R130 ;  /* 0x0000009f06de1223 */ /* 0x040fe20000010082 */
        /* <DEDUP_REMOVED lines=9> */
[----:B------:R-:W1:Y:S01]  /*4b20*/  @P2 LDC.64 R160, c[0x0][0x408] ;  /* 0x00010200ffa02b82 */ /* 0x000e620000000a00 */
[----:B--2---:R-:W-:Y:S01]  /*4b30*/  @P2 FMUL.FTZ R165, R158, R165 ;  /* 0x000000a59ea52220 */ /* 0x004fe20000410000 */
[----:B------:R-:W-:Y:S01]  /*4b40*/  MOV R226, R132 ;  /* 0x0000008400e27202 */ /* 0x000fe20000000f00 */
[C---:B------:R-:W-:Y:S01]  /*4b50*/  @P1 FFMA.FTZ R226, R6.reuse, R221, R132 ;  /* 0x000000dd06e21223 */ /* 0x040fe20000010084 */
[----:B------:R-:W-:Y:S01]  /*4b60*/  @P1 FADD.FTZ R232, R15, -R232 ;  /* 0x800000e80fe81221 */ /* 0x000fe20000010000 */
[----:B------:R-:W-:Y:S01]  /*4b70*/  @P2 FMUL.FTZ R219, R165, R164 ;  /* 0x000000a4a5db2220 */ /* 0x000fe20000410000 */
[----:B------:R-:W-:Y:S01]  /*4b80*/  @P1 FADD.FTZ R223, R17, -R234 ;  /* 0x800000ea11df1221 */ /* 0x000fe20000010000 */
[--C-:B------:R-:W-:Y:S01]  /*4b90*/  IMAD.MOV.U32 R228, RZ, RZ, R133.reuse ;  /* 0x000000ffffe47224 */ /* 0x100fe200078e0085 */
[----:B------:R-:W2:Y:S01]  /*4ba0*/  @P2 LDC.64 R158, c[0x0][0x408] ;  /* 0x00010200ff9e2b82 */ /* 0x000ea20000000a00 */
[----:B------:R-:W-:Y:S01]  /*4bb0*/  MOV R230, R134 ;  /* 0x0000008600e67202 */ /* 0x000fe20000000f00 */
[C---:B------:R-:W-:Y:S01]  /*4bc0*/  @P1 FFMA.FTZ R228, R6.reuse, R232, R133 ;  /* 0x000000e806e41223 */ /* 0x040fe20000010085 */
[----:B------:R-:W-:Y:S01]  /*4bd0*/  @P2 FSEL R219, R219, RZ, P0 ;  /* 0x000000ffdbdb2208 */ /* 0x000fe20000000000 */
[----:B------:R-:W-:Y:S01]  /*4be0*/  @P1 FFMA.FTZ R230, R6, R223, R134 ;  /* 0x000000df06e61223 */ /* 0x000fe20000010086 */
[----:B------:R-:W-:-:S02]  /*4bf0*/  @P2 LOP3.LUT P0, RZ, R182, 0xff00, RZ, 0xc0, !PT ;  /* 0x0000ff00b6ff2812 */ /* 0x000fc4000780c0ff */
[----:B------:R-:W-:Y:S01]  /*4c00*/  @P2 LOP3.LUT P6, RZ, R182, 0xff0000, RZ, 0xc0, !PT ;  /* 0x00ff0000b6ff2812 */ /* 0x000fe200078cc0ff */
[----:B------:R-:W3:Y:S01]  /*4c10*/  @P2 LDC.64 R162, c[0x0][0x408] ;  /* 0x00010200ffa22b82 */ /* 0x000ee20000000a00 */
[----:B0-----:R-:W-:Y:S01]  /*4c20*/  @P2 FMUL.FTZ R157, R220, R157 ;  /* 0x0000009ddc9d2220 */ /* 0x001fe20000410000 */
[----:B------:R-:W-:-:S03]  /*4c30*/  @P2 F2FP.BF16.F32.PACK_AB R219, RZ, R219 ;  /* 0x000000dbffdb223e */ /* 0x000fc600000010ff */
[----:B------:R-:W-:Y:S01]  /*4c40*/  @P2 FMUL.FTZ R156, R157, R156 ;  /* 0x0000009c9d9c2220 */ /* 0x000fe20000410000 */
[----:B------:R-:W-:Y:S02]  /*4c50*/  @P2 PRMT R152, R219, 0x7610, R152 ;  /* 0x00007610db982816 */ /* 0x000fe40000000098 */
[----:B------:R-:W0:Y:S01]  /*4c60*/  @P2 LDC.64 R164, c[0x0][0x408] ;  /* 0x00010200ffa42b82 */ /* 0x000e220000000a00 */
[----:B-1----:R-:W-:Y:S01]  /*4c70*/  @P2 FMUL.FTZ R161, R224, R161 ;  /* 0x000000a1e0a12220 */ /* 0x002fe20000410000 */
[----:B------:R-:W-:Y:S02]  /*4c80*/  @P2 FSEL R156, R156, RZ, P0 ;  /* 0x000000ff9c9c2208 */ /* 0x000fe40000000000 */
[----:B------:R-:W-:Y:S01]  /*4c90*/  @P2 LOP3.LUT P0, RZ, R182, 0xff000000, RZ, 0xc0, !PT ;  /* 0xff000000b6ff2812 */ /* 0x000fe2000780c0ff */
[----:B------:R-:W-:Y:S01]  /*4ca0*/  @P2 FMUL.FTZ R160, R161, R160 ;  /* 0x000000a0a1a02220 */ /* 0x000fe20000410000 */
[----:B------:R-:W-:Y:S02]  /*4cb0*/  @P2 F2FP.BF16.F32.PACK_AB R156, RZ, R156 ;  /* 0x0000009cff9c223e */ /* 0x000fe400000010ff */
[----:B------:R-:W1:Y:S01]  /*4cc0*/  @P2 LDC.64 R166, c[0x0][0x408] ;  /* 0x00010200ffa62b82 */ /* 0x000e620000000a00 */
[----:B--2---:R-:W-:Y:S01]  /*4cd0*/  @P2 FMUL.FTZ R159, R222, R159 ;  /* 0x0000009fde9f2220 */ /* 0x004fe20000410000 */
        /* <DEDUP_REMOVED lines=16> */
[----:B-1----:R-:W-:Y:S01]  /*4de0*/  @P2 FMUL.FTZ R167, R230, R167 ;  /* 0x000000a7e6a72220 */ /* 0x002fe20000410000 */
        /* <DEDUP_REMOVED lines=22> */
.L_x_6235:
        /* <DEDUP_REMOVED lines=10> */
[----:B-----5:R-:W-:Y:S01]  /*4ff0*/  @P2 LOP3.LUT P6, RZ, R182, 0xff, RZ, 0xc0, !PT ;  /* 0x000000ffb6ff2812 */ /* 0x020fe200078cc0ff */
[-C--:B0-----:R-:W-:Y:S01]  /*5000*/  FFMA.FTZ R163, R13, R218.reuse, R217 ;  /* 0x000000da0da37223 */ /* 0x081fe200000100d9 */
[----:B------:R-:W0:Y:S01]  /*5010*/  @P2 LDC.64 R82, c[0x0][0x408] ;  /* 0x00010200ff522b82 */ /* 0x000e220000000a00 */
[----:B------:R-:W-:Y:S01]  /*5020*/  FMUL.FTZ R84, R6, R85 ;  /* 0x0000005506547220 */ /* 0x000fe20000410000 */
[----:B------:R-:W-:Y:S01]  /*5030*/  FADD.FTZ R85, R7, -R86 ;  /* 0x8000005607557221 */ /* 0x000fe20000010000 */
[----:B------:R-:W-:Y:S01]  /*5040*/  FADD.FTZ R157, R12, -R157 ;  /* 0x8000009d0c9d7221 */ /* 0x000fe20000010000 */
[----:B------:R-:W-:Y:S01]  /*5050*/  FADD.FTZ R163, R16, -R163 ;  /* 0x800000a310a37221 */ /* 0x000fe20000010000 */
[-CC-:B------:R-:W-:Y:S01]  /*5060*/  FFMA.FTZ R164, R18, R218.reuse, R217.reuse ;  /* 0x000000da12a47223 */ /* 0x180fe200000100d9 */
[----:B------:R-:W-:Y:S01]  /*5070*/  FSEL R84, R84, RZ, P0 ;  /* 0x000000ff54547208 */ /* 0x000fe20000000000 */
[C---:B------:R-:W-:Y:S01]  /*5080*/  FMUL.FTZ R85, R6.reuse, R85 ;  /* 0x0000005506557220 */ /* 0x040fe20000410000 */
[----:B------:R-:W2:Y:S01]  /*5090*/  @P2 LDC.64 R160, c[0x0][0x408] ;  /* 0x00010200ffa02b82 */ /* 0x000ea20000000a00 */
[----:B------:R-:W-:Y:S01]  /*50a0*/  FMUL.FTZ R163, R6, R163 ;  /* 0x000000a306a37220 */ /* 0x000fe20000410000 */
[----:B------:R-:W-:Y:S01]  /*50b0*/  FADD.FTZ R165, R15, -R164 ;  /* 0x800000a40fa57221 */ /* 0x000fe20000010000 */
[----:B------:R-:W-:Y:S01]  /*50c0*/  FFMA.FTZ R164, R19, R218, R217 ;  /* 0x000000da13a47223 */ /* 0x000fe200000100d9 */
[----:B------:R-:W-:Y:S01]  /*50d0*/  FSEL R85, R85, RZ, P0 ;  /* 0x000000ff55557208 */ /* 0x000fe20000000000 */
[----:B-1----:R-:W-:-:S04]  /*50e0*/  @P2 FMUL.FTZ R81, R84, R81 ;  /* 0x0000005154512220 */ /* 0x002fc80000410000 */
[----:B------:R-:W-:Y:S02]  /*50f0*/  @P2 FMUL.FTZ R86, R81, R80 ;  /* 0x0000005051562220 */ /* 0x000fe40000410000 */
[----:B------:R-:W1:Y:S01]  /*5100*/  @P2 LDC.64 R80, c[0x0][0x408] ;  /* 0x00010200ff502b82 */ /* 0x000e620000000a00 */
[----:B0-----:R-:W-:Y:S02]  /*5110*/  @P2 FMUL.FTZ R83, R85, R83 ;  /* 0x0000005355532220 */ /* 0x001fe40000410000 */
[----:B------:R-:W-:Y:S02]  /*5120*/  @P2 FSEL R86, R86, RZ, P6 ;  /* 0x000000ff56562208 */ /* 0x000fe40003000000 */
[----:B------:R-:W-:Y:S01]  /*5130*/  @P2 LOP3.LUT P6, RZ, R182, 0xff00, RZ, 0xc0, !PT ;  /* 0x0000ff00b6ff2812 */ /* 0x000fe200078cc0ff */
[----:B------:R-:W-:Y:S01]  /*5140*/  @P2 FMUL.FTZ R87, R83, R82 ;  /* 0x0000005253572220 */ /* 0x000fe20000410000 */
[----:B------:R-:W-:Y:S01]  /*5150*/  @P2 F2FP.BF16.F32.PACK_AB R86, RZ, R86 ;  /* 0x00000056ff56223e */ /* 0x000fe200000010ff */
[----:B------:R-:W0:Y:S03]  /*5160*/  @P2 LDC.64 R82, c[0x0][0x408] ;  /* 0x00010200ff522b82 */ /* 0x000e260000000a00 */
[----:B------:R-:W-:Y:S01]  /*5170*/  @P2 PRMT R152, R86, 0x7610, R152 ;  /* 0x0000761056982816 */ /* 0x000fe20000000098 */
[----:B------:R-:W-:Y:S01]  /*5180*/  FFMA.FTZ R86, R14, R218, R217 ;  /* 0x000000da0e567223 */ /* 0x000fe200000100d9 */
[----:B------:R-:W-:-:S02]  /*5190*/  @P2 FSEL R87, R87, RZ, P6 ;  /* 0x000000ff57572208 */ /* 0x000fc40003000000 */
[----:B------:R-:W-:Y:S01]  /*51a0*/  @P2 LOP3.LUT P6, RZ, R182, 0xff0000, RZ, 0xc0, !PT ;  /* 0x00ff0000b6ff2812 */ /* 0x000fe200078cc0ff */
[----:B------:R-:W-:Y:S01]  /*51b0*/  FADD.FTZ R159, R11, -R86 ;  /* 0x800000560b9f7221 */ /* 0x000fe20000010000 */
[C---:B------:R-:W-:Y:S01]  /*51c0*/  FMUL.FTZ R86, R6.reuse, R157 ;  /* 0x0000009d06567220 */ /* 0x040fe20000410000 */
[----:B------:R-:W-:Y:S01]  /*51d0*/  @P2 F2FP.BF16.F32.PACK_AB R162, RZ, R87 ;  /* 0x00000057ffa2223e */ /* 0x000fe200000010ff */
[----:B------:R-:W3:Y:S01]  /*51e0*/  @P2 LDC.64 R156, c[0x0][0x408] ;  /* 0x00010200ff9c2b82 */ /* 0x000ee20000000a00 */
[----:B------:R-:W-:Y:S02]  /*51f0*/  FMUL.FTZ R87, R6, R159 ;  /* 0x0000009f06577220 */ /* 0x000fe40000410000 */
[----:B------:R-:W-:Y:S02]  /*5200*/  FSEL R86, R86, RZ, P0 ;  /* 0x000000ff56567208 */ /* 0x000fe40000000000 */
[----:B------:R-:W-:Y:S02]  /*5210*/  @P2 PRMT R152, R152, 0x5410, R162 ;  /* 0x0000541098982816 */ /* 0x000fe400000000a2 */
[----:B------:R-:W-:Y:S01]  /*5220*/  FSEL R87, R87, RZ, P0 ;  /* 0x000000ff57577208 */ /* 0x000fe20000000000 */
[----:B------:R-:W4:Y:S01]  /*5230*/  @P2 LDC.64 R158, c[0x0][0x408] ;  /* 0x00010200ff9e2b82 */ /* 0x000f220000000a00 */
[----:B-1----:R-:W-:-:S04]  /*5240*/  @P2 FMUL.FTZ R81, R86, R81 ;  /* 0x0000005156512220 */ /* 0x002fc80000410000 */
[----:B------:R-:W-:Y:S01]  /*5250*/  @P2 FMUL.FTZ R162, R81, R80 ;  /* 0x0000005051a22220 */ /* 0x000fe20000410000 */
[----:B0-----:R-:W-:Y:S01]  /*5260*/  @P2 FMUL.FTZ R83, R87, R83 ;  /* 0x0000005357532220 */ /* 0x001fe20000410000 */
[----:B------:R-:W-:Y:S01]  /*5270*/  FMUL.FTZ R81, R6, R165 ;  /* 0x000000a506517220 */ /* 0x000fe20000410000 */
[----:B------:R-:W-:Y:S01]  /*5280*/  FSEL R80, R163, RZ, P0 ;  /* 0x000000ffa3507208 */ /* 0x000fe20000000000 */
[----:B------:R-:W-:Y:S01]  /*5290*/  FADD.FTZ R163, R17, -R164 ;  /* 0x800000a411a37221 */ /* 0x000fe20000010000 */
[----:B------:R-:W-:Y:S01]  /*52a0*/  @P2 FMUL.FTZ R83, R83, R82 ;  /* 0x0000005253532220 */ /* 0x000fe20000410000 */
[----:B------:R-:W-:Y:S01]  /*52b0*/  @P2 FSEL R162, R162, RZ, P6 ;  /* 0x000000ffa2a22208 */ /* 0x000fe20003000000 */
[----:B------:R-:W-:Y:S01]  /*52c0*/  FFMA.FTZ R164, R20, R218, R217 ;  /* 0x000000da14a47223 */ /* 0x000fe200000100d9 */
[----:B------:R-:W-:Y:S01]  /*52d0*/  FSEL R81, R81, RZ, P0 ;  /* 0x000000ff51517208 */ /* 0x000fe20000000000 */
[----:B--2---:R-:W-:Y:S01]  /*52e0*/  @P2 FMUL.FTZ R161, R80, R161 ;  /* 0x000000a150a12220 */ /* 0x004fe20000410000 */
[----:B------:R-:W-:Y:S01]  /*52f0*/  FMUL.FTZ R82, R6, R163 ;  /* 0x000000a306527220 */ /* 0x000fe20000410000 */
[----:B------:R-:W-:-:S02]  /*5300*/  @P2 LOP3.LUT P6, RZ, R182, 0xff000000, RZ, 0xc0, !PT ;  /* 0xff000000b6ff2812 */ /* 0x000fc400078cc0ff */
[----:B------:R-:W-:Y:S01]  /*5310*/  @P2 FMUL.FTZ R160, R161, R160 ;  /* 0x000000a0a1a02220 */ /* 0x000fe20000410000 */
[----:B---3--:R-:W-:Y:S01]  /*5320*/  @P2 FMUL.FTZ R157, R81, R157 ;  /* 0x0000009d519d2220 */ /* 0x008fe20000410000 */
[----:B------:R-:W-:Y:S02]  /*5330*/  @P2 FSEL R83, R83, RZ, P6 ;  /* 0x000000ff53532208 */ /* 0x000fe40003000000 */
[----:B------:R-:W-:Y:S01]  /*5340*/  FSEL R82, R82, RZ, P0 ;  /* 0x000000ff52527208 */ /* 0x000fe20000000000 */
[----:B------:R-:W-:Y:S01]  /*5350*/  @P2 FMUL.FTZ R156, R157, R156 ;  /* 0x0000009c9d9c2220 */ /* 0x000fe20000410000 */
[----:B------:R-:W-:Y:S01]  /*5360*/  @P2 LOP3.LUT P6, RZ, R183, 0xff, RZ, 0xc0, !PT ;  /* 0x000000ffb7ff2812 */ /* 0x000fe200078cc0ff */
[----:B------:R-:W-:Y:S01]  /*5370*/  FADD.FTZ R157, R21, -R164 ;  /* 0x800000a4159d7221 */ /* 0x000fe20000010000 */
[----:B------:R-:W-:Y:S01]  /*5380*/  @P2 F2FP.BF16.F32.PACK_AB R162, RZ, R162 ;  /* 0x000000a2ffa2223e */ /* 0x000fe200000010ff */
[----:B----4-:R-:W-:Y:S01]  /*5390*/  @P2 FMUL.FTZ R159, R82, R159 ;  /* 0x0000009f529f2220 */ /* 0x010fe20000410000 */
[----:B------:R-:W-:Y:S01]  /*53a0*/  @P2 FSEL R160, R160, RZ, P6 ;  /* 0x000000ffa0a02208 */ /* 0x000fe20003000000 */
[----:B------:R-:W-:Y:S01]  /*53b0*/  FMUL.FTZ R157, R6, R157 ;  /* 0x0000009d069d7220 */ /* 0x000fe20000410000 */
[----:B------:R-:W-:Y:S01]  /*53c0*/  @P2 LOP3.LUT P6, RZ, R183, 0xff00, RZ, 0xc0, !PT ;  /* 0x0000ff00b7ff2812 */ /* 0x000fe200078cc0ff */
[----:B------:R-:W-:Y:S01]  /*53d0*/  @P2 FMUL.FTZ R158, R159, R158 ;  /* 0x0000009e9f9e2220 */ /* 0x000fe20000410000 */
[----:B------:R-:W-:-:S02]  /*53e0*/  @P2 F2FP.BF16.F32.PACK_AB R160, RZ, R160 ;  /* 0x000000a0ffa0223e */ /* 0x000fc400000010ff */
[----:B------:R-:W-:Y:S02]  /*53f0*/  @P2 FSEL R156, R156, RZ, P6 ;  /* 0x000000ff9c9c2208 */ /* 0x000fe40003000000 */
[----:B------:R-:W-:Y:S02]  /*5400*/  @P2 LOP3.LUT P6, RZ, R183, 0xff0000, RZ, 0xc0, !PT ;  /* 0x00ff0000b7ff2812 */ /* 0x000fe400078cc0ff */
[----:B------:R-:W-:Y:S02]  /*5410*/  @P2 PRMT R153, R162, 0x7610, R153 ;  /* 0x00007610a2992816 */ /* 0x000fe40000000099 */
[----:B------:R-:W-:Y:S02]  /*5420*/  @P2 FSEL R158, R158, RZ, P6 ;  /* 0x000000ff9e9e2208 */ /* 0x000fe40003000000 */
[----:B------:R-:W-:Y:S02]  /*5430*/  @P2 F2FP.BF16.F32.PACK_AB R83, RZ, R83 ;  /* 0x00000053ff53223e */ /* 0x000fe400000010ff */
[----:B------:R-:W-:-:S02]  /*5440*/  @P2 F2FP.BF16.F32.PACK_AB R156, RZ, R156 ;  /* 0x0000009cff9c223e */ /* 0x000fc400000010ff */
[----:B------:R-:W-:Y:S02]  /*5450*/  FSEL R157, R157, RZ, P0 ;  /* 0x000000ff9d9d7208 */ /* 0x000fe40000000000 */
[----:B------:R-:W-:Y:S02]  /*5460*/  @P2 F2FP.BF16.F32.PACK_AB R158, RZ, R158 ;  /* 0x0000009eff9e223e */ /* 0x000fe400000010ff */
[----:B------:R-:W-:Y:S02]  /*5470*/  @P2 PRMT R154, R160, 0x7610, R154 ;  /* 0x00007610a09a2816 */ /* 0x000fe4000000009a */
[----:B------:R-:W-:Y:S02]  /*5480*/  @P2 PRMT R153, R153, 0x5410, R83 ;  /* 0x0000541099992816 */ /* 0x000fe40000000053 */
[----:B------:R-:W-:Y:S02]  /*5490*/  MOV R83, R157 ;  /* 0x0000009d00537202 */ /* 0x000fe40000000f00 */
        /* <DEDUP_REMOVED lines=11> */
.L_x_6238:
        /* <DEDUP_REMOVED lines=13> */
.L_x_6240:
[----:B------:R-:W-:Y:S05]  /*5620*/  BSYNC.RECONVERGENT B3 ;  /* 0x0000000000037941 */ /* 0x000fea0003800200 */
.L_x_6239:
        /* <DEDUP_REMOVED lines=13> */
.L_x_6242:
[----:B------:R-:W-:Y:S05]  /*5700*/  BSYNC.RECONVERGENT B3 ;  /* 0x0000000000037941 */ /* 0x000fea0003800200 */
.L_x_6241:
        /* <DEDUP_REMOVED lines=13> */
.L_x_6244:
[----:B------:R-:W-:Y:S05]  /*57e0*/  BSYNC.RECONVERGENT B3 ;  /* 0x0000000000037941 */ /* 0x000fea0003800200 */
.L_x_6243:
        /* <DEDUP_REMOVED lines=13> */
.L_x_6246:
[----:B------:R-:W-:Y:S05]  /*58c0*/  BSYNC.RECONVERGENT B3 ;  /* 0x0000000000037941 */ /* 0x000fea0003800200 */
.L_x_6245:
        /* <DEDUP_REMOVED lines=13> */
.L_x_6248:
[----:B------:R-:W-:Y:S05]  /*59a0*/  BSYNC.RECONVERGENT B3 ;  /* 0x0000000000037941 */ /* 0x000fea0003800200 */
.L_x_6247:
        /* <DEDUP_REMOVED lines=13> */
.L_x_6250:
[----:B------:R-:W-:Y:S05]  /*5a80*/  BSYNC.RECONVERGENT B3 ;  /* 0x0000000000037941 */ /* 0x000fea0003800200 */
.L_x_6249:
        /* <DEDUP_REMOVED lines=13> */
.L_x_6252:
[----:B------:R-:W-:Y:S05]  /*5b60*/  BSYNC.RECONVERGENT B3 ;  /* 0x0000000000037941 */ /* 0x000fea0003800200 */
.L_x_6251:
        /* <DEDUP_REMOVED lines=13> */
.L_x_6237:
[----:B------:R-:W-:Y:S05]  /*5c40*/  BSYNC.RECONVERGENT B1 ;  /* 0x0000000000017941 */ /* 0x000fea0003800200 */
.L_x_6234:
        /* <DEDUP_REMOVED lines=9> */
.L_x_6233:
[----:B------:R-:W-:Y:S05]  /*5ce0*/  BSYNC.RECONVERGENT B2 ;  /* 0x0000000000027941 */ /* 0x000fea0003800200 */
.L_x_6232:
        /* <DEDUP_REMOVED lines=10> */
[----:B-1-3--:R-:W1:Y:S01]  /*5d90*/  @P2 LDC.64 R156, c[0x0][0x408] ;  /* 0x00010200ff9c2b82 */ /* 0x00ae620000000a00 */
[-CC-:B------:R-:W-:Y:S01]  /*5da0*/  @P1 FFMA.FTZ R160, R172, R218.reuse, R217.reuse ;  /* 0x000000daaca01223 */ /* 0x180fe200000100d9 */
[-CC-:B------:R-:W-:Y:S01]  /*5db0*/  @P1 FFMA.FTZ R87, R23, R218.reuse, R217.reuse ;  /* 0x000000da17571223 */ /* 0x180fe200000100d9 */
[----:B------:R-:W-:Y:S01]  /*5dc0*/  @P1 FFMA.FTZ R86, R24, R218, R217 ;  /* 0x000000da18561223 */ /* 0x000fe200000100d9 */
[----:B0----5:R-:W-:Y:S02]  /*5dd0*/  IMAD.MOV.U32 R162, RZ, RZ, R143 ;  /* 0x000000ffffa27224 */ /* 0x021fe400078e008f */
[----:B------:R-:W-:Y:S01]  /*5de0*/  @P1 FADD.FTZ R160, R173, -R160 ;  /* 0x800000a0ada01221 */ /* 0x000fe20000010000 */
[----:B------:R-:W-:Y:S01]  /*5df0*/  @P1 FADD.FTZ R87, R22, -R87 ;  /* 0x8000005716571221 */ /* 0x000fe20000010000 */
[----:B------:R-:W-:Y:S01]  /*5e00*/  MOV R84, R136 ;  /* 0x0000008800547202 */ /* 0x000fe20000000f00 */
[----:B------:R-:W0:Y:S01]  /*5e10*/  @P2 LDC.64 R158, c[0x0][0x408] ;  /* 0x00010200ff9e2b82 */ /* 0x000e220000000a00 */
[C---:B------:R-:W-:Y:S01]  /*5e20*/  @P1 FFMA.FTZ R162, R6.reuse, R160, R143 ;  /* 0x000000a006a21223 */ /* 0x040fe2000001008f */
[----:B------:R-:W-:Y:S01]  /*5e30*/  @P1 FADD.FTZ R86, R25, -R86 ;  /* 0x8000005619561221 */ /* 0x000fe20000010000 */
[----:B------:R-:W-:Y:S01]  /*5e40*/  @P1 FFMA.FTZ R84, R6, R87, R136 ;  /* 0x0000005706541223 */ /* 0x000fe20000010088 */
[----:B------:R-:W-:Y:S01]  /*5e50*/  @P1 FFMA.FTZ R160, R28, R218, R217 ;  /* 0x000000da1ca01223 */ /* 0x000fe200000100d9 */
[----:B------:R-:W-:Y:S01]  /*5e60*/  MOV R85, R137 ;  /* 0x0000008900557202 */ /* 0x000fe20000000f00 */
[----:B------:R-:W-:Y:S01]  /*5e70*/  @P1 FFMA.FTZ R85, R6, R86, R137 ;  /* 0x0000005606551223 */ /* 0x000fe20000010089 */
[----:B------:R-:W-:Y:S01]  /*5e80*/  @P1 FFMA.FTZ R161, R27, R218, R217 ;  /* 0x000000da1ba11223 */ /* 0x000fe200000100d9 */
[----:B------:R-:W2:Y:S01]  /*5e90*/  @P2 LDC.64 R80, c[0x0][0x408] ;  /* 0x00010200ff502b82 */ /* 0x000ea20000000a00 */
[----:B------:R-:W-:Y:S01]  /*5ea0*/  @P1 FADD.FTZ R164, R29, -R160 ;  /* 0x800000a01da41221 */ /* 0x000fe20000010000 */
[----:B------:R-:W-:Y:S01]  /*5eb0*/  MOV R87, R139 ;  /* 0x0000008b00577202 */ /* 0x000fe20000000f00 */
[----:B------:R-:W-:Y:S01]  /*5ec0*/  @P1 FADD.FTZ R161, R26, -R161 ;  /* 0x800000a11aa11221 */ /* 0x000fe20000010000 */
[----:B------:R-:W-:Y:S01]  /*5ed0*/  @P2 LOP3.LUT P0, RZ, R178, 0xff, RZ, 0xc0, !PT ;  /* 0x000000ffb2ff2812 */ /* 0x000fe2000780c0ff */
[C---:B------:R-:W-:Y:S01]  /*5ee0*/  @P1 FFMA.FTZ R87, R6.reuse, R164, R139 ;  /* 0x000000a406571223 */ /* 0x040fe2000001008b */
[----:B------:R-:W-:Y:S01]  /*5ef0*/  MOV R86, R138 ;  /* 0x0000008a00567202 */ /* 0x000fe20000000f00 */
[----:B------:R-:W-:Y:S01]  /*5f00*/  @P1 FFMA.FTZ R86, R6, R161, R138 ;  /* 0x000000a106561223 */ /* 0x000fe2000001008a */
[----:B------:R-:W3:Y:S01]  /*5f10*/  @P2 LDC.64 R82, c[0x0][0x408] ;  /* 0x00010200ff522b82 */ /* 0x000ee20000000a00 */
[----:B-1----:R-:W-:Y:S01]  /*5f20*/  @P2 FMUL.FTZ R157, R84, R157 ;  /* 0x0000009d549d2220 */ /* 0x002fe20000410000 */
[-CC-:B------:R-:W-:Y:S01]  /*5f30*/  @P1 FFMA.FTZ R167, R31, R218.reuse, R217.reuse ;  /* 0x000000da1fa71223 */ /* 0x180fe200000100d9 */
[-CC-:B------:R-:W-:Y:S01]  /*5f40*/  @P1 FFMA.FTZ R166, R168, R218.reuse, R217.reuse ;  /* 0x000000daa8a61223 */ /* 0x180fe200000100d9 */
[----:B------:R-:W-:Y:S01]  /*5f50*/  @P1 FFMA.FTZ R219, R171, R218, R217 ;  /* 0x000000daabdb1223 */ /* 0x000fe200000100d9 */
[----:B------:R-:W-:Y:S01]  /*5f60*/  @P2 FMUL.FTZ R160, R157, R156 ;  /* 0x0000009c9da02220 */ /* 0x000fe20000410000 */
[----:B------:R-:W-:Y:S01]  /*5f70*/  @P1 FADD.FTZ R167, R30, -R167 ;  /* 0x800000a71ea71221 */ /* 0x000fe20000010000 */
[----:B------:R-:W-:Y:S01]  /*5f80*/  @P1 FADD.FTZ R166, R169, -R166 ;  /* 0x800000a6a9a61221 */ /* 0x000fe20000010000 */
[----:B0-----:R-:W-:Y:S01]  /*5f90*/  @P2 FMUL.FTZ R159, R85, R159 ;  /* 0x0000009f559f2220 */ /* 0x001fe20000410000 */
[----:B------:R-:W0:Y:S01]  /*5fa0*/  @P2 LDC.64 R156, c[0x0][0x408] ;  /* 0x00010200ff9c2b82 */ /* 0x000e220000000a00 */
[----:B------:R-:W-:Y:S01]  /*5fb0*/  @P1 FADD.FTZ R219, R170, -R219 ;  /* 0x800000dbaadb1221 */ /* 0x000fe20000010000 */
[----:B------:R-:W-:Y:S01]  /*5fc0*/  @P2 LOP3.LUT P4, RZ, R178, 0xff000000, RZ, 0xc0, !PT ;  /* 0xff000000b2ff2812 */ /* 0x000fe2000788c0ff */
[----:B------:R-:W-:Y:S01]  /*5fd0*/  @P2 FMUL.FTZ R163, R159, R158 ;  /* 0x0000009e9fa32220 */ /* 0x000fe20000410000 */
[----:B------:R-:W-:Y:S01]  /*5fe0*/  @P2 LOP3.LUT P6, RZ, R179, 0xff0000, RZ, 0xc0, !PT ;  /* 0x00ff0000b3ff2812 */ /* 0x000fe200078cc0ff */
[----:B--2---:R-:W-:Y:S01]  /*5ff0*/  @P2 FMUL.FTZ R165, R87, R81 ;  /* 0x0000005157a52220 */ /* 0x004fe20000410000 */
[----:B------:R-:W-:-:S02]  /*6000*/  @P2 FSEL R81, R160, RZ, P0 ;  /* 0x000000ffa0512208 */ /* 0x000fc40000000000 */
[----:B------:R-:W1:Y:S01]  /*6010*/  @P2 LDC.64 R158, c[0x0][0x408] ;  /* 0x00010200ff9e2b82 */ /* 0x000e620000000a00 */
[----:B------:R-:W-:Y:S01]  /*6020*/  @P2 LOP3.LUT P0, RZ, R178, 0xff00, RZ, 0xc0, !PT ;  /* 0x0000ff00b2ff2812 */ /* 0x000fe2000780c0ff */
[----:B------:R-:W-:Y:S01]  /*6030*/  @P2 FMUL.FTZ R165, R165, R80 ;  /* 0x00000050a5a52220 */ /* 0x000fe20000410000 */
[----:B------:R-:W-:Y:S01]  /*6040*/  MOV R80, R140 ;  /* 0x0000008c00507202 */ /* 0x000fe20000000f00 */
[----:B------:R-:W-:Y:S01]  /*6050*/  @P1 FFMA.FTZ R80, R6, R167, R140 ;  /* 0x000000a706501223 */ /* 0x000fe2000001008c */
[----:B------:R-:W-:Y:S01]  /*6060*/  @P2 FSEL R163, R163, RZ, P0 ;  /* 0x000000ffa3a32208 */ /* 0x000fe20000000000 */
[----:B---3--:R-:W-:Y:S01]  /*6070*/  @P2 FMUL.FTZ R83, R86, R83 ;  /* 0x0000005356532220 */ /* 0x008fe20000410000 */
[----:B------:R-:W-:Y:S01]  /*6080*/  @P2 LOP3.LUT P0, RZ, R178, 0xff0000, RZ, 0xc0, !PT ;  /* 0x00ff0000b2ff2812 */ /* 0x000fe2000780c0ff */
[----:B------:R-:W2:Y:S01]  /*6090*/  @P2 LDC.64 R160, c[0x0][0x408] ;  /* 0x00010200ffa02b82 */ /* 0x000ea20000000a00 */
[----:B------:R-:W-:Y:S01]  /*60a0*/  @P2 FSEL R165, R165, RZ, P4 ;  /* 0x000000ffa5a52208 */ /* 0x000fe20002000000 */
[----:B------:R-:W-:Y:S01]  /*60b0*/  @P2 FMUL.FTZ R164, R83, R82 ;  /* 0x0000005253a42220 */ /* 0x000fe20000410000 */
[----:B------:R-:W-:Y:S01]  /*60c0*/  @P2 F2FP.BF16.F32.PACK_AB R83, RZ, R81 ;  /* 0x00000051ff53223e */ /* 0x000fe200000010ff */
[--C-:B------:R-:W-:Y:S01]  /*60d0*/  IMAD.MOV.U32 R81, RZ, RZ, R141.reuse ;  /* 0x000000ffff517224 */ /* 0x100fe200078e008d */
[----:B------:R-:W-:Y:S01]  /*60e0*/  MOV R82, R142 ;  /* 0x0000008e00527202 */ /* 0x000fe20000000f00 */
[C---:B------:R-:W-:Y:S01]  /*60f0*/  @P1 FFMA.FTZ R81, R6.reuse, R166, R141 ;  /* 0x000000a606511223 */ /* 0x040fe2000001008d */
[----:B------:R-:W-:Y:S01]  /*6100*/  @P1 FFMA.FTZ R82, R6, R219, R142 ;  /* 0x000000db06521223 */ /* 0x000fe2000001008e */
[----:B0-----:R-:W-:Y:S01]  /*6110*/  @P2 FMUL.FTZ R157, R80, R157 ;  /* 0x0000009d509d2220 */ /* 0x001fe20000410000 */
[----:B------:R-:W-:-:S02]  /*6120*/  @P2 FSEL R164, R164, RZ, P0 ;  /* 0x000000ffa4a42208 */ /* 0x000fc40000000000 */
[----:B------:R-:W-:Y:S01]  /*6130*/  @P2 LOP3.LUT P0, RZ, R179, 0xff, RZ, 0xc0, !PT ;  /* 0x000000ffb3ff2812 */ /* 0x000fe2000780c0ff */
[----:B------:R-:W-:Y:S01]  /*6140*/  @P2 FMUL.FTZ R156, R157, R156 ;  /* 0x0000009c9d9c2220 */ /* 0x000fe20000410000 */
[----:B------:R-:W-:Y:S02]  /*6150*/  @P2 LOP3.LUT P4, RZ, R179, 0xff00, RZ, 0xc0, !PT ;  /* 0x0000ff00b3ff2812 */ /* 0x000fe4000788c0ff */
[----:B------:R-:W-:Y:S01]  /*6160*/  @P2 F2FP.BF16.F32.PACK_AB R164, RZ, R164 ;  /* 0x000000a4ffa4223e */ /* 0x000fe200000010ff */
[----:B-1----:R-:W-:Y:S01]  /*6170*/  @P2 FMUL.FTZ R159, R81, R159 ;  /* 0x0000009f519f2220 */ /* 0x002fe20000410000 */
[----:B------:R-:W-:Y:S02]  /*6180*/  @P2 FSEL R156, R156, RZ, P0 ;  /* 0x000000ff9c9c2208 */ /* 0x000fe40000000000 */
[----:B------:R-:W-:Y:S01]  /*6190*/  @P2 F2FP.BF16.F32.PACK_AB R163, RZ, R163 ;  /* 0x000000a3ffa3223e */ /* 0x000fe200000010ff */
[----:B------:R-:W-:Y:S01]  /*61a0*/  @P2 FMUL.FTZ R158, R159, R158 ;  /* 0x0000009e9f9e2220 */ /* 0x000fe20000410000 */
[----:B------:R-:W-:-:S02]  /*61b0*/  @P2 F2FP.BF16.F32.PACK_AB R156, RZ, R156 ;  /* 0x0000009cff9c223e */ /* 0x000fc400000010ff */
[----:B------:R-:W-:Y:S01]  /*61c0*/  @P2 PRMT R152, R83, 0x7610, R152 ;  /* 0x0000761053982816 */ /* 0x000fe20000000098 */
[----:B--2---:R-:W-:Y:S01]  /*61d0*/  @P2 FMUL.FTZ R161, R82, R161 ;  /* 0x000000a152a12220 */ /* 0x004fe20000410000 */
[----:B------:R-:W-:Y:S02]  /*61e0*/  @P2 FSEL R158, R158, RZ, P4 ;  /* 0x000000ff9e9e2208 */ /* 0x000fe40002000000 */
[----:B------:R-:W-:Y:S01]  /*61f0*/  @P2 F2FP.BF16.F32.PACK_AB R165, RZ, R165 ;  /* 0x000000a5ffa5223e */ /* 0x000fe200000010ff */
[----:B------:R-:W-:Y:S01]  /*6200*/  @P2 FMUL.FTZ R160, R161, R160 ;  /* 0x000000a0a1a02220 */ /* 0x000fe20000410000 */
[----:B------:R-:W-:Y:S02]  /*6210*/  @P2 PRMT R153, R164, 0x7610, R153 ;  /* 0x00007610a4992816 */ /* 0x000fe40000000099 */
[----:B------:R-:W-:Y:S02]  /*6220*/  @P2 F2FP.BF16.F32.PACK_AB R158, RZ, R158 ;  /* 0x0000009eff9e223e */ /* 0x000fe400000010ff */
[----:B------:R-:W-:-:S02]  /*6230*/  @P2 FSEL R160, R160, RZ, P6 ;  /* 0x000000ffa0a02208 */ /* 0x000fc40003000000 */
[----:B------:R-:W-:Y:S02]  /*6240*/  @P2 PRMT R154, R156, 0x7610, R154 ;  /* 0x000076109c9a2816 */ /* 0x000fe4000000009a */
        /* <DEDUP_REMOVED lines=15> */
.L_x_6257:
[----:B------:R-:W2:Y:S01]  /*6340*/  @P2 LDC.64 R166, c[0x0][0x408] ;  /* 0x00010200ffa62b82 */ /* 0x000ea20000000a00 */
[-CC-:B------:R-:W-:Y:S01]  /*6350*/  @P1 FFMA.FTZ R160, R24, R218.reuse, R217.reuse ;  /* 0x000000da18a01223 */ /* 0x180fe200000100d9 */
[-CC-:B-1-3--:R-:W-:Y:S01]  /*6360*/  @P1 FFMA.FTZ R157, R23, R218.reuse, R217.reuse ;  /* 0x000000da179d1223 */ /* 0x18afe200000100d9 */
[----:B-----5:R-:W-:Y:S01]  /*6370*/  MOV R158, R137 ;  /* 0x00000089009e7202 */ /* 0x020fe20000000f00 */
[----:B------:R-:W-:Y:S01]  /*6380*/  @P1 FFMA.FTZ R159, R31, R218, R217 ;  /* 0x000000da1f9f1223 */ /* 0x000fe200000100d9 */
[----:B------:R-:W-:Y:S01]  /*6390*/  @P1 FADD.FTZ R160, R25, -R160 ;  /* 0x800000a019a01221 */ /* 0x000fe20000010000 */
[----:B------:R-:W-:Y:S01]  /*63a0*/  @P1 FADD.FTZ R157, R22, -R157 ;  /* 0x8000009d169d1221 */ /* 0x000fe20000010000 */
[----:B------:R-:W-:Y:S01]  /*63b0*/  MOV R156, R136 ;  /* 0x00000088009c7202 */ /* 0x000fe20000000f00 */
[----:B------:R-:W1:Y:S01]  /*63c0*/  @P2 LDC.64 R164, c[0x0][0x408] ;  /* 0x00010200ffa42b82 */ /* 0x000e620000000a00 */
[----:B------:R-:W-:Y:S01]  /*63d0*/  @P1 FFMA.FTZ R158, R6, R160, R137 ;  /* 0x000000a0069e1223 */ /* 0x000fe20000010089 */
[-CC-:B------:R-:W-:Y:S01]  /*63e0*/  @P1 FFMA.FTZ R160, R28, R218.reuse, R217.reuse ;  /* 0x000000da1ca01223 */ /* 0x180fe200000100d9 */
[----:B------:R-:W-:Y:S01]  /*63f0*/  @P1 FFMA.FTZ R156, R6, R157, R136 ;  /* 0x0000009d069c1223 */ /* 0x000fe20000010088 */
[----:B------:R-:W-:Y:S01]  /*6400*/  @P1 FFMA.FTZ R157, R27, R218, R217 ;  /* 0x000000da1b9d1223 */ /* 0x000fe200000100d9 */
[----:B------:R-:W-:Y:S01]  /*6410*/  @P1 FADD.FTZ R159, R30, -R159 ;  /* 0x8000009f1e9f1221 */ /* 0x000fe20000010000 */
[----:B------:R-:W-:Y:S01]  /*6420*/  @P1 FADD.FTZ R160, R29, -R160 ;  /* 0x800000a01da01221 */ /* 0x000fe20000010000 */
[----:B------:R-:W-:-:S02]  /*6430*/  IMAD.MOV.U32 R222, RZ, RZ, R139 ;  /* 0x000000ffffde7224 */ /* 0x000fc400078e008b */
[----:B------:R-:W-:Y:S01]  /*6440*/  @P1 FADD.FTZ R157, R26, -R157 ;  /* 0x8000009d1a9d1221 */ /* 0x000fe20000010000 */
[----:B------:R-:W-:Y:S01]  /*6450*/  MOV R224, R140 ;  /* 0x0000008c00e07202 */ /* 0x000fe20000000f00 */
[C---:B------:R-:W-:Y:S01]  /*6460*/  @P1 FFMA.FTZ R222, R6.reuse, R160, R139 ;  /* 0x000000a006de1223 */ /* 0x040fe2000001008b */
[----:B0-----:R-:W0:Y:S01]  /*6470*/  @P2 LDC.64 R162, c[0x0][0x408] ;  /* 0x00010200ffa22b82 */ /* 0x001e220000000a00 */
[C---:B------:R-:W-:Y:S01]  /*6480*/  @P1 FFMA.FTZ R224, R6.reuse, R159, R140 ;  /* 0x0000009f06e01223 */ /* 0x040fe2000001008c */
[----:B------:R-:W-:Y:S01]  /*6490*/  MOV R220, R138 ;  /* 0x0000008a00dc7202 */ /* 0x000fe20000000f00 */
[----:B------:R-:W-:Y:S01]  /*64a0*/  @P1 FFMA.FTZ R220, R6, R157, R138 ;  /* 0x0000009d06dc1223 */ /* 0x000fe2000001008a */
[----:B------:R-:W-:Y:S01]  /*64b0*/  @P1 FFMA.FTZ R230, R168, R218, R217 ;  /* 0x000000daa8e61223 */ /* 0x000fe200000100d9 */
[----:B--2---:R-:W-:Y:S01]  /*64c0*/  @P2 FMUL.FTZ R167, R156, R167 ;  /* 0x000000a79ca72220 */ /* 0x004fe20000410000 */
[----:B------:R-:W-:Y:S02]  /*64d0*/  @P2 LOP3.LUT P0, RZ, R178, 0xff, RZ, 0xc0, !PT ;  /* 0x000000ffb2ff2812 */ /* 0x000fe4000780c0ff */
[----:B------:R-:W2:Y:S01]  /*64e0*/  @P2 LDC.64 R160, c[0x0][0x408] ;  /* 0x00010200ffa02b82 */ /* 0x000ea20000000a00 */
[----:B------:R-:W-:Y:S01]  /*64f0*/  @P1 FADD.FTZ R230, R169, -R230 ;  /* 0x800000e6a9e61221 */ /* 0x000fe20000010000 */
[----:B------:R-:W-:-:S02]  /*6500*/  MOV R226, R141 ;  /* 0x0000008d00e27202 */ /* 0x000fc40000000f00 */
[----:B------:R-:W-:Y:S01]  /*6510*/  MOV R228, R142 ;  /* 0x0000008e00e47202 */ /* 0x000fe20000000f00 */
[----:B-1----:R-:W-:Y:S01]  /*6520*/  @P2 FMUL.FTZ R219, R158, R165 ;  /* 0x000000a59edb2220 */ /* 0x002fe20000410000 */
[----:B------:R-:W-:Y:S01]  /*6530*/  @P2 FMUL.FTZ R165, R167, R166 ;  /* 0x000000a6a7a52220 */ /* 0x000fe20000410000 */
[----:B------:R-:W-:Y:S01]  /*6540*/  @P2 LOP3.LUT P4, RZ, R178, 0xff00, RZ, 0xc0, !PT ;  /* 0x0000ff00b2ff2812 */ /* 0x000fe2000788c0ff */
[----:B------:R-:W1:Y:S01]  /*6550*/  @P2 LDC.64 R158, c[0x0][0x408] ;  /* 0x00010200ff9e2b82 */ /* 0x000e620000000a00 */
[----:B------:R-:W-:Y:S01]  /*6560*/  @P2 FMUL.FTZ R164, R219, R164 ;  /* 0x000000a4dba42220 */ /* 0x000fe20000410000 */
[----:B------:R-:W-:Y:S01]  /*6570*/  @P1 FFMA.FTZ R219, R171, R218, R217 ;  /* 0x000000daabdb1223 */ /* 0x000fe200000100d9 */
[----:B------:R-:W-:Y:S01]  /*6580*/  @P1 FFMA.FTZ R226, R6, R230, R141 ;  /* 0x000000e606e21223 */ /* 0x000fe2000001008d */
[----:B------:R-:W-:Y:S02]  /*6590*/  @P2 FSEL R165, R165, RZ, P0 ;  /* 0x000000ffa5a52208 */ /* 0x000fe40000000000 */
[----:B------:R-:W-:Y:S01]  /*65a0*/  @P1 FADD.FTZ R219, R170, -R219 ;  /* 0x800000dbaadb1221 */ /* 0x000fe20000010000 */
[----:B------:R-:W-:Y:S01]  /*65b0*/  @P2 FSEL R164, R164, RZ, P4 ;  /* 0x000000ffa4a42208 */ /* 0x000fe20002000000 */
[----:B------:R-:W3:Y:S01]  /*65c0*/  @P2 LDC.64 R156, c[0x0][0x408] ;  /* 0x00010200ff9c2b82 */ /* 0x000ee20000000a00 */
[----:B0-----:R-:W-:Y:S01]  /*65d0*/  @P2 FMUL.FTZ R163, R220, R163 ;  /* 0x000000a3dca32220 */ /* 0x001fe20000410000 */
[----:B------:R-:W-:Y:S01]  /*65e0*/  @P1 FFMA.FTZ R228, R6, R219, R142 ;  /* 0x000000db06e41223 */ /* 0x000fe2000001008e */
[----:B------:R-:W-:-:S02]  /*65f0*/  @P2 LOP3.LUT P6, RZ, R178, 0xff0000, RZ, 0xc0, !PT ;  /* 0x00ff0000b2ff2812 */ /* 0x000fc400078cc0ff */
[----:B------:R-:W-:Y:S01]  /*6600*/  @P2 FMUL.FTZ R162, R163, R162 ;  /* 0x000000a2a3a22220 */ /* 0x000fe20000410000 */
[----:B------:R-:W-:Y:S02]  /*6610*/  @P2 LOP3.LUT P0, RZ, R178, 0xff000000, RZ, 0xc0, !PT ;  /* 0xff000000b2ff2812 */ /* 0x000fe4000780c0ff */
[----:B------:R-:W0:Y:S01]  /*6620*/  @P2 LDC.64 R166, c[0x0][0x408] ;  /* 0x00010200ffa62b82 */ /* 0x000e220000000a00 */
[----:B--2---:R-:W-:Y:S01]  /*6630*/  @P2 FMUL.FTZ R161, R222, R161 ;  /* 0x000000a1dea12220 */ /* 0x004fe20000410000 */
[----:B------:R-:W-:Y:S02]  /*6640*/  @P2 LOP3.LUT P4, RZ, R179, 0xff, RZ, 0xc0, !PT ;  /* 0x000000ffb3ff2812 */ /* 0x000fe4000788c0ff */
[----:B------:R-:W-:Y:S01]  /*6650*/  @P2 FSEL R162, R162, RZ, P6 ;  /* 0x000000ffa2a22208 */ /* 0x000fe20003000000 */
[----:B------:R-:W-:Y:S01]  /*6660*/  @P2 FMUL.FTZ R160, R161, R160 ;  /* 0x000000a0a1a02220 */ /* 0x000fe20000410000 */
[----:B------:R-:W-:Y:S01]  /*6670*/  @P2 LOP3.LUT P6, RZ, R179, 0xff00, RZ, 0xc0, !PT ;  /* 0x0000ff00b3ff2812 */ /* 0x000fe200078cc0ff */
[----:B-1----:R-:W-:Y:S01]  /*6680*/  @P2 FMUL.FTZ R159, R224, R159 ;  /* 0x0000009fe09f2220 */ /* 0x002fe20000410000 */
[----:B------:R-:W-:-:S02]  /*6690*/  @P2 F2FP.BF16.F32.PACK_AB R165, RZ, R165 ;  /* 0x000000a5ffa5223e */ /* 0x000fc400000010ff */
        /* <DEDUP_REMOVED lines=9> */
[----:B------:R-:W-:Y:S01]  /*6730*/  @P2 PRMT R152, R165, 0x7610, R152 ;  /* 0x00007610a5982816 */ /* 0x000fe20000000098 */
[----:B0-----:R-:W-:Y:S01]  /*6740*/  @P2 FMUL.FTZ R167, R228, R167 ;  /* 0x000000a7e4a72220 */ /* 0x001fe20000410000 */
[----:B------:R-:W-:Y:S02]  /*6750*/  @P2 FSEL R156, R156, RZ, P6 ;  /* 0x000000ff9c9c2208 */ /* 0x000fe40003000000 */
[----:B------:R-:W-:Y:S01]  /*6760*/  @P2 F2FP.BF16.F32.PACK_AB R160, RZ, R160 ;  /* 0x000000a0ffa0223e */ /* 0x000fe200000010ff */
[----:B------:R-:W-:Y:S01]  /*6770*/  @P2 FMUL.FTZ R166, R167, R166 ;  /* 0x000000a6a7a62220 */ /* 0x000fe20000410000 */
[----:B------:R-:W-:Y:S02]  /*6780*/  @P2 F2FP.BF16.F32.PACK_AB R156, RZ, R156 ;  /* 0x0000009cff9c223e */ /* 0x000fe400000010ff */
[----:B------:R-:W-:Y:S02]  /*6790*/  @P2 PRMT R153, R162, 0x7610, R153 ;  /* 0x00007610a2992816 */ /* 0x000fe40000000099 */
[----:B------:R-:W-:-:S02]  /*67a0*/  @P2 FSEL R166, R166, RZ, P0 ;  /* 0x000000ffa6a62208 */ /* 0x000fc40000000000 */
[----:B------:R-:W-:Y:S02]  /*67b0*/  @P2 PRMT R154, R158, 0x7610, R154 ;  /* 0x000076109e9a2816 */ /* 0x000fe4000000009a */
[----:B------:R-:W-:Y:S02]  /*67c0*/  @P2 F2FP.BF16.F32.PACK_AB R166, RZ, R166 ;  /* 0x000000a6ffa6223e */ /* 0x000fe400000010ff */
[----:B------:R-:W-:Y:S02]  /*67d0*/  @P2 PRMT R152, R152, 0x5410, R164 ;  /* 0x0000541098982816 */ /* 0x000fe400000000a4 */
[----:B------:R-:W-:Y:S02]  /*67e0*/  @P2 PRMT R153, R153, 0x5410, R160 ;  /* 0x0000541099992816 */ /* 0x000fe400000000a0 */
[----:B------:R-:W-:Y:S02]  /*67f0*/  @P2 PRMT R154, R154, 0x5410, R156 ;  /* 0x000054109a9a2816 */ /* 0x000fe4000000009c */
        /* <DEDUP_REMOVED lines=14> */
.L_x_6256:
        /* <DEDUP_REMOVED lines=11> */
[----:B-----5:R-:W-:Y:S01]  /*6990*/  @P2 LOP3.LUT P6, RZ, R178, 0xff00, RZ, 0xc0, !PT ;  /* 0x0000ff00b2ff2812 */ /* 0x020fe200078cc0ff */
[----:B------:R-:W2:Y:S01]  /*69a0*/  @P2 LDC.64 R82, c[0x0][0x408] ;  /* 0x00010200ff522b82 */ /* 0x000ea20000000a00 */
[C---:B------:R-:W-:Y:S01]  /*69b0*/  FMUL.FTZ R84, R6.reuse, R81 ;  /* 0x0000005106547220 */ /* 0x040fe20000410000 */
[----:B------:R-:W-:Y:S01]  /*69c0*/  FMUL.FTZ R85, R6, R85 ;  /* 0x0000005506557220 */ /* 0x000fe20000410000 */
[----:B------:R-:W-:Y:S01]  /*69d0*/  FADD.FTZ R157, R26, -R157 ;  /* 0x8000009d1a9d7221 */ /* 0x000fe20000010000 */
[----:B------:R-:W-:Y:S01]  /*69e0*/  @P2 LOP3.LUT P4, RZ, R178, 0xff, RZ, 0xc0, !PT ;  /* 0x000000ffb2ff2812 */ /* 0x000fe2000788c0ff */
[-CC-:B------:R-:W-:Y:S01]  /*69f0*/  FFMA.FTZ R164, R168, R218.reuse, R217.reuse ;  /* 0x000000daa8a47223 */ /* 0x180fe200000100d9 */
[----:B------:R-:W-:Y:S01]  /*6a00*/  FSEL R84, R84, RZ, P0 ;  /* 0x000000ff54547208 */ /* 0x000fe20000000000 */
[----:B------:R-:W-:Y:S01]  /*6a10*/  FFMA.FTZ R165, R171, R218, R217 ;  /* 0x000000daaba57223 */ /* 0x000fe200000100d9 */
[----:B------:R-:W3:Y:S01]  /*6a20*/  @P2 LDC.64 R80, c[0x0][0x408] ;  /* 0x00010200ff502b82 */ /* 0x000ee20000000a00 */
[----:B------:R-:W-:-:S02]  /*6a30*/  FSEL R85, R85, RZ, P0 ;  /* 0x000000ff55557208 */ /* 0x000fc40000000000 */
[----:B------:R-:W-:-:S04]  /*6a40*/  FADD.FTZ R165, R170, -R165 ;  /* 0x800000a5aaa57221 */ /* 0x000fc80000010000 */
[C---:B------:R-:W-:Y:S01]  /*6a50*/  FMUL.FTZ R165, R6.reuse, R165 ;  /* 0x000000a506a57220 */ /* 0x040fe20000410000 */
[----:B-1----:R-:W-:Y:S01]  /*6a60*/  @P2 FMUL.FTZ R87, R85, R87 ;  /* 0x0000005755572220 */ /* 0x002fe20000410000 */
[----:B------:R-:W1:Y:S03]  /*6a70*/  @P2 LDC.64 R158, c[0x0][0x408] ;  /* 0x00010200ff9e2b82 */ /* 0x000e660000000a00 */
[----:B------:R-:W-:Y:S01]  /*6a80*/  @P2 FMUL.FTZ R86, R87, R86 ;  /* 0x0000005657562220 */ /* 0x000fe20000410000 */
[----:B------:R-:W-:Y:S01]  /*6a90*/  FMUL.FTZ R87, R6, R157 ;  /* 0x0000009d06577220 */ /* 0x000fe20000410000 */
[----:B--2---:R-:W-:-:S03]  /*6aa0*/  @P2 FMUL.FTZ R83, R84, R83 ;  /* 0x0000005354532220 */ /* 0x004fc60000410000 */
[----:B------:R-:W2:Y:S01]  /*6ab0*/  @P2 LDC.64 R156, c[0x0][0x408] ;  /* 0x00010200ff9c2b82 */ /* 0x000ea20000000a00 */
[----:B------:R-:W-:Y:S01]  /*6ac0*/  @P2 FMUL.FTZ R82, R83, R82 ;  /* 0x0000005253522220 */ /* 0x000fe20000410000 */
[----:B------:R-:W-:Y:S02]  /*6ad0*/  @P2 FSEL R83, R86, RZ, P6 ;  /* 0x000000ff56532208 */ /* 0x000fe40003000000 */
[----:B------:R-:W-:Y:S02]  /*6ae0*/  FSEL R86, R87, RZ, P0 ;  /* 0x000000ff57567208 */ /* 0x000fe40000000000 */
[----:B------:R-:W-:Y:S02]  /*6af0*/  @P2 FSEL R82, R82, RZ, P4 ;  /* 0x000000ff52522208 */ /* 0x000fe40002000000 */
[----:B------:R-:W4:Y:S01]  /*6b00*/  @P2 LDC.64 R160, c[0x0][0x408] ;  /* 0x00010200ffa02b82 */ /* 0x000f220000000a00 */
[----:B------:R-:W-:Y:S01]  /*6b10*/  @P2 F2FP.BF16.F32.PACK_AB R83, RZ, R83 ;  /* 0x00000053ff53223e */ /* 0x000fe200000010ff */
[----:B---3--:R-:W-:Y:S01]  /*6b20*/  @P2 FMUL.FTZ R81, R86, R81 ;  /* 0x0000005156512220 */ /* 0x008fe20000410000 */
[----:B------:R-:W-:-:S02]  /*6b30*/  @P2 F2FP.BF16.F32.PACK_AB R82, RZ, R82 ;  /* 0x00000052ff52223e */ /* 0x000fc400000010ff */
[----:B------:R-:W-:Y:S01]  /*6b40*/  @P2 LOP3.LUT P4, RZ, R178, 0xff0000, RZ, 0xc0, !PT ;  /* 0x00ff0000b2ff2812 */ /* 0x000fe2000788c0ff */
[----:B------:R-:W-:Y:S01]  /*6b50*/  @P2 FMUL.FTZ R80, R81, R80 ;  /* 0x0000005051502220 */ /* 0x000fe20000410000 */
[----:B------:R-:W-:Y:S01]  /*6b60*/  @P2 PRMT R152, R82, 0x7610, R152 ;  /* 0x0000761052982816 */ /* 0x000fe20000000098 */
[----:B0-----:R-:W0:Y:S01]  /*6b70*/  @P2 LDC.64 R162, c[0x0][0x408] ;  /* 0x00010200ffa22b82 */ /* 0x001e220000000a00 */
[-CC-:B------:R-:W-:Y:S01]  /*6b80*/  FFMA.FTZ R82, R28, R218.reuse, R217.reuse ;  /* 0x000000da1c527223 */ /* 0x180fe200000100d9 */
[----:B------:R-:W-:Y:S01]  /*6b90*/  FFMA.FTZ R81, R31, R218, R217 ;  /* 0x000000da1f517223 */ /* 0x000fe200000100d9 */
[----:B------:R-:W-:Y:S01]  /*6ba0*/  @P2 PRMT R152, R152, 0x5410, R83 ;  /* 0x0000541098982816 */ /* 0x000fe20000000053 */
[----:B------:R-:W-:Y:S01]  /*6bb0*/  FADD.FTZ R83, R169, -R164 ;  /* 0x800000a4a9537221 */ /* 0x000fe20000010000 */
[----:B------:R-:W-:Y:S01]  /*6bc0*/  FADD.FTZ R87, R29, -R82 ;  /* 0x800000521d577221 */ /* 0x000fe20000010000 */
[----:B------:R-:W-:Y:S01]  /*6bd0*/  FADD.FTZ R81, R30, -R81 ;  /* 0x800000511e517221 */ /* 0x000fe20000010000 */
[----:B------:R-:W-:Y:S01]  /*6be0*/  @P2 LOP3.LUT P6, RZ, R178, 0xff000000, RZ, 0xc0, !PT ;  /* 0xff000000b2ff2812 */ /* 0x000fe200078cc0ff */
[C---:B------:R-:W-:Y:S01]  /*6bf0*/  FMUL.FTZ R164, R6.reuse, R83 ;  /* 0x0000005306a47220 */ /* 0x040fe20000410000 */
[C---:B------:R-:W-:Y:S01]  /*6c00*/  FMUL.FTZ R87, R6.reuse, R87 ;  /* 0x0000005706577220 */ /* 0x040fe20000410000 */
[----:B------:R-:W-:Y:S01]  /*6c10*/  FMUL.FTZ R82, R6, R81 ;  /* 0x0000005106527220 */ /* 0x000fe20000410000 */
[----:B------:R-:W-:-:S02]  /*6c20*/  @P2 FSEL R81, R80, RZ, P4 ;  /* 0x000000ff50512208 */ /* 0x000fc40002000000 */
[----:B------:R-:W-:Y:S02]  /*6c30*/  @P2 LOP3.LUT P4, RZ, R179, 0xff, RZ, 0xc0, !PT ;  /* 0x000000ffb3ff2812 */ /* 0x000fe4000788c0ff */
[----:B------:R-:W-:Y:S02]  /*6c40*/  FSEL R87, R87, RZ, P0 ;  /* 0x000000ff57577208 */ /* 0x000fe40000000000 */
[----:B------:R-:W-:Y:S02]  /*6c50*/  FSEL R80, R82, RZ, P0 ;  /* 0x000000ff52507208 */ /* 0x000fe40000000000 */
[----:B------:R-:W-:Y:S01]  /*6c60*/  @P2 F2FP.BF16.F32.PACK_AB R83, RZ, R81 ;  /* 0x00000051ff53223e */ /* 0x000fe200000010ff */
[----:B--2---:R-:W-:Y:S01]  /*6c70*/  @P2 FMUL.FTZ R157, R87, R157 ;  /* 0x0000009d579d2220 */ /* 0x004fe20000410000 */
[----:B------:R-:W-:Y:S01]  /*6c80*/  FSEL R81, R164, RZ, P0 ;  /* 0x000000ffa4517208 */ /* 0x000fe20000000000 */
[----:B-1----:R-:W-:Y:S01]  /*6c90*/  @P2 FMUL.FTZ R159, R80, R159 ;  /* 0x0000009f509f2220 */ /* 0x002fe20000410000 */
[----:B------:R-:W-:Y:S01]  /*6ca0*/  FSEL R82, R165, RZ, P0 ;  /* 0x000000ffa5527208 */ /* 0x000fe20000000000 */
[----:B------:R-:W-:Y:S01]  /*6cb0*/  @P2 FMUL.FTZ R156, R157, R156 ;  /* 0x0000009c9d9c2220 */ /* 0x000fe20000410000 */
[----:B------:R-:W-:Y:S01]  /*6cc0*/  FFMA.FTZ R164, R172, R218, R217 ;  /* 0x000000daaca47223 */ /* 0x000fe200000100d9 */
[----:B------:R-:W-:Y:S01]  /*6cd0*/  @P2 FMUL.FTZ R158, R159, R158 ;  /* 0x0000009e9f9e2220 */ /* 0x000fe20000410000 */
[----:B----4-:R-:W-:Y:S01]  /*6ce0*/  @P2 FMUL.FTZ R161, R81, R161 ;  /* 0x000000a151a12220 */ /* 0x010fe20000410000 */
[----:B0-----:R-:W-:Y:S01]  /*6cf0*/  @P2 FMUL.FTZ R163, R82, R163 ;  /* 0x000000a352a32220 */ /* 0x001fe20000410000 */
[----:B------:R-:W-:-:S02]  /*6d00*/  @P2 FSEL R156, R156, RZ, P6 ;  /* 0x000000ff9c9c2208 */ /* 0x000fc40003000000 */
[----:B------:R-:W-:Y:S01]  /*6d10*/  @P2 FMUL.FTZ R160, R161, R160 ;  /* 0x000000a0a1a02220 */ /* 0x000fe20000410000 */
[----:B------:R-:W-:Y:S01]  /*6d20*/  @P2 FMUL.FTZ R162, R163, R162 ;  /* 0x000000a2a3a22220 */ /* 0x000fe20000410000 */
[----:B------:R-:W-:Y:S02]  /*6d30*/  @P2 FSEL R158, R158, RZ, P4 ;  /* 0x000000ff9e9e2208 */ /* 0x000fe40002000000 */
[C---:B------:R-:W-:Y:S02]  /*6d40*/  @P2 LOP3.LUT P6, RZ, R179.reuse, 0xff00, RZ, 0xc0, !PT ;  /* 0x0000ff00b3ff2812 */ /* 0x040fe400078cc0ff */
[----:B------:R-:W-:Y:S02]  /*6d50*/  @P2 LOP3.LUT P4, RZ, R179, 0xff0000, RZ, 0xc0, !PT ;  /* 0x00ff0000b3ff2812 */ /* 0x000fe4000788c0ff */
[----:B------:R-:W-:Y:S01]  /*6d60*/  @P2 PRMT R153, R83, 0x7610, R153 ;  /* 0x0000761053992816 */ /* 0x000fe20000000099 */
[----:B------:R-:W-:Y:S01]  /*6d70*/  FADD.FTZ R83, R173, -R164 ;  /* 0x800000a4ad537221 */ /* 0x000fe20000010000 */
[----:B------:R-:W-:-:S02]  /*6d80*/  @P2 FSEL R160, R160, RZ, P6 ;  /* 0x000000ffa0a02208 */ /* 0x000fc40003000000 */
[----:B------:R-:W-:Y:S01]  /*6d90*/  @P2 FSEL R162, R162, RZ, P4 ;  /* 0x000000ffa2a22208 */ /* 0x000fe20002000000 */
[----:B------:R-:W-:Y:S01]  /*6da0*/  FMUL.FTZ R83, R6, R83 ;  /* 0x0000005306537220 */ /* 0x000fe20000410000 */
[----:B------:R-:W-:Y:S02]  /*6db0*/  @P2 F2FP.BF16.F32.PACK_AB R158, RZ, R158 ;  /* 0x0000009eff9e223e */ /* 0x000fe400000010ff */
[----:B------:R-:W-:Y:S02]  /*6dc0*/  @P2 F2FP.BF16.F32.PACK_AB R156, RZ, R156 ;  /* 0x0000009cff9c223e */ /* 0x000fe400000010ff */
[----:B------:R-:W-:Y:S02]  /*6dd0*/  @P2 F2FP.BF16.F32.PACK_AB R160, RZ, R160 ;  /* 0x000000a0ffa0223e */ /* 0x000fe400000010ff */
[----:B------:R-:W-:Y:S02]  /*6de0*/  @P2 F2FP.BF16.F32.PACK_AB R162, RZ, R162 ;  /* 0x000000a2ffa2223e */ /* 0x000fe400000010ff */
[----:B------:R-:W-:-:S02]  /*6df0*/  @P2 PRMT R154, R158, 0x7610, R154 ;  /* 0x000076109e9a2816 */ /* 0x000fc4000000009a */
[----:B------:R-:W-:Y:S02]  /*6e00*/  FSEL R83, R83, RZ, P0 ;  /* 0x000000ff53537208 */ /* 0x000fe40000000000 */
        /* <DEDUP_REMOVED lines=12> */
.L_x_6259:
        /* <DEDUP_REMOVED lines=13> */
.L_x_6261:
[----:B------:R-:W-:Y:S05]  /*6fa0*/  BSYNC.RECONVERGENT B3 ;  /* 0x0000000000037941 */ /* 0x000fea0003800200 */
.L_x_6260:
        /* <DEDUP_REMOVED lines=13> */
.L_x_6263:
[----:B------:R-:W-:Y:S05]  /*7080*/  BSYNC.RECONVERGENT B3 ;  /* 0x0000000000037941 */ /* 0x000fea0003800200 */
.L_x_6262:
        /* <DEDUP_REMOVED lines=13> */
.L_x_6265:
[----:B------:R-:W-:Y:S05]  /*7160*/  BSYNC.RECONVERGENT B3 ;  /* 0x0000000000037941 */ /* 0x000fea0003800200 */
.L_x_6264:
        /* <DEDUP_REMOVED lines=13> */
.L_x_6267:
[----:B------:R-:W-:Y:S05]  /*7240*/  BSYNC.RECONVERGENT B3 ;  /* 0x0000000000037941 */ /* 0x000fea0003800200 */
.L_x_6266:
        /* <DEDUP_REMOVED lines=13> */
.L_x_6269:
[----:B------:R-:W-:Y:S05]  /*7320*/  BSYNC.RECONVERGENT B3 ;  /* 0x0000000000037941 */ /* 0x000fea0003800200 */
.L_x_6268:
        /* <DEDUP_REMOVED lines=13> */
.L_x_6271:
[----:B------:R-:W-:Y:S05]  /*7400*/  BSYNC.RECONVERGENT B3 ;  /* 0x0000000000037941 */ /* 0x000fea0003800200 */
.L_x_6270:
        /* <DEDUP_REMOVED lines=13> */
.L_x_6273:
[----:B------:R-:W-:Y:S05]  /*74e0*/  BSYNC.RECONVERGENT B3 ;  /* 0x0000000000037941 */ /* 0x000fea0003800200 */
.L_x_6272:
        /* <DEDUP_REMOVED lines=13> */
.L_x_6258:
[----:B------:R-:W-:Y:S05]  /*75c0*/  BSYNC.RECONVERGENT B1 ;  /* 0x0000000000017941 */ /* 0x000fea0003800200 */
.L_x_6255:
[----:B-1-3--:R-:W1:Y:S08]  /*75d0*/  @P3 LDC.64 R158, c[0x0][0x478] ;  /* 0x00011e00ff9e3b82 */ /* 0x00ae700000000a00 */
[----:B------:R-:W2:Y:S01]  /*75e0*/  @P2 LDC.64 R156, c[0x0][0x468] ;  /* 0x00011a00ff9c2b82 */ /* 0x000ea20000000a00 */
[C---:B-1----:R-:W-:Y:S01]  /*75f0*/  @P3 IMAD.WIDE.U32 R158, R216.reuse, 0x20, R158 ;  /* 0x00000020d89e3825 */ /* 0x042fe200078e009e */
[----:B------:R-:W-:-:S04]  /*7600*/  IADD3 R216, PT, PT, R216, 0x20, RZ ;  /* 0x00000020d8d87810 */ /* 0x000fc80007ffe0ff */
[----:B------:R4:W-:Y:S01]  /*7610*/  @P3 STG.E.128 desc[UR6][R158.64], R84 ;  /* 0x000000549e003986 */ /* 0x0009e2000c101d06 */
[----:B--2---:R-:W-:-:S03]  /*7620*/  @P2 IMAD.WIDE.U32 R156, R215, 0x10, R156 ;  /* 0x00000010d79c2825 */ /* 0x004fc600078e009c */
[----:B------:R4:W-:Y:S01]  /*7630*/  @P3 STG.E.128 desc[UR6][R158.64+0x10], R80 ;  /* 0x000010509e003986 */ /* 0x0009e2000c101d06 */
[----:B------:R-:W-:-:S03]  /*7640*/  VIADD R215, R215, 0x20 ;  /* 0x00000020d7d77836 */ /* 0x000fc60000000000 */
[----:B------:R4:W-:Y:S04]  /*7650*/  @P2 STG.E.128 desc[UR6][R156.64], R152 ;  /* 0x000000989c002986 */ /* 0x0009e8000c101d06 */
.L_x_6254:
[----:B------:R-:W-:Y:S05]  /*7660*/  BSYNC.RECONVERGENT B2 ;  /* 0x0000000000027941 */ /* 0x000fea0003800200 */
.L_x_6253:
        /* <DEDUP_REMOVED lines=10> */
[----:B-1-34-:R-:W1:Y:S01]  /*7710*/  @P2 LDC.64 R156, c[0x0][0x408] ;  /* 0x00010200ff9c2b82 */ /* 0x01ae620000000a00 */
[--C-:B------:R-:W-:Y:S01]  /*7720*/  @P1 FFMA.FTZ R85, R175, R218, R217.reuse ;  /* 0x000000daaf551223 */ /* 0x100fe200000100d9 */
[----:B-----5:R-:W-:Y:S01]  /*7730*/  MOV R84, R36 ;  /* 0x0000002400547202 */ /* 0x020fe20000000f00 */
[-CC-:B------:R-:W-:Y:S01]  /*7740*/  @P1 FFMA.FTZ R86, R196, R218.reuse, R217.reuse ;  /* 0x000000dac4561223 */ /* 0x180fe200000100d9 */
[-C--:B------:R-:W-:Y:S01]  /*7750*/  @P1 FFMA.FTZ R158, R176, R218.reuse, R217 ;  /* 0x000000dab09e1223 */ /* 0x080fe200000100d9 */
[----:B------:R-:W-:Y:S01]  /*7760*/  @P1 FADD.FTZ R85, R174, -R85 ;  /* 0x80000055ae551221 */ /* 0x000fe20000010000 */
[-CC-:B------:R-:W-:Y:S01]  /*7770*/  @P1 FFMA.FTZ R159, R187, R218.reuse, R217.reuse ;  /* 0x000000dabb9f1223 */ /* 0x180fe200000100d9 */
[----:B------:R-:W-:Y:S01]  /*7780*/  @P1 FFMA.FTZ R160, R188, R218, R217 ;  /* 0x000000dabca01223 */ /* 0x000fe200000100d9 */
[----:B------:R-:W2:Y:S01]  /*7790*/  @P2 LDC.64 R80, c[0x0][0x408] ;  /* 0x00010200ff502b82 */ /* 0x000ea20000000a00 */
[----:B------:R-:W-:Y:S01]  /*77a0*/  @P1 FFMA.FTZ R84, R6, R85, R36 ;  /* 0x0000005506541223 */ /* 0x000fe20000010024 */
[----:B------:R-:W-:Y:S01]  /*77b0*/  @P1 FADD.FTZ R86, R197, -R86 ;  /* 0x80000056c5561221 */ /* 0x000fe20000010000 */
[----:B------:R-:W-:Y:S01]  /*77c0*/  @P1 FADD.FTZ R158, R177, -R158 ;  /* 0x8000009eb19e1221 */ /* 0x000fe20000010000 */
[----:B------:R-:W-:Y:S01]  /*77d0*/  @P1 FADD.FTZ R159, R186, -R159 ;  /* 0x8000009fba9f1221 */ /* 0x000fe20000010000 */
[----:B------:R-:W-:Y:S01]  /*77e0*/  @P1 FADD.FTZ R160, R189, -R160 ;  /* 0x800000a0bda01221 */ /* 0x000fe20000010000 */
[----:B------:R-:W-:Y:S01]  /*77f0*/  MOV R164, R35 ;  /* 0x0000002300a47202 */ /* 0x000fe20000000f00 */
[C---:B------:R-:W-:Y:S01]  /*7800*/  @P1 FFMA.FTZ R164, R6.reuse, R86, R35 ;  /* 0x0000005606a41223 */ /* 0x040fe20000010023 */
[----:B------:R-:W3:Y:S01]  /*7810*/  @P2 LDC.64 R82, c[0x0][0x408] ;  /* 0x00010200ff522b82 */ /* 0x000ee20000000a00 */
[----:B------:R-:W-:Y:S01]  /*7820*/  MOV R85, R37 ;  /* 0x0000002500557202 */ /* 0x000fe20000000f00 */
[C---:B------:R-:W-:Y:S01]  /*7830*/  @P1 FFMA.FTZ R85, R6.reuse, R158, R37 ;  /* 0x0000009e06551223 */ /* 0x040fe20000010025 */
[----:B------:R-:W-:Y:S01]  /*7840*/  MOV R86, R38 ;  /* 0x0000002600567202 */ /* 0x000fe20000000f00 */
[C---:B------:R-:W-:Y:S01]  /*7850*/  @P1 FFMA.FTZ R86, R6.reuse, R159, R38 ;  /* 0x0000009f06561223 */ /* 0x040fe20000010026 */
[----:B------:R-:W-:Y:S01]  /*7860*/  MOV R87, R39 ;  /* 0x0000002700577202 */ /* 0x000fe20000000f00 */
[----:B------:R-:W-:Y:S01]  /*7870*/  @P1 FFMA.FTZ R87, R6, R160, R39 ;  /* 0x000000a006571223 */ /* 0x000fe20000010027 */
[-CC-:B------:R-:W-:Y:S01]  /*7880*/  @P1 FFMA.FTZ R219, R191, R218.reuse, R217.reuse ;  /* 0x000000dabfdb1223 */ /* 0x180fe200000100d9 */
[----:B-1----:R-:W-:Y:S01]  /*7890*/  @P2 FMUL.FTZ R157, R84, R157 ;  /* 0x0000009d549d2220 */ /* 0x002fe20000410000 */
[----:B0-----:R-:W0:Y:S01]  /*78a0*/  @P2 LDC.64 R162, c[0x0][0x408] ;  /* 0x00010200ffa22b82 */ /* 0x001e220000000a00 */
[----:B------:R-:W-:Y:S01]  /*78b0*/  @P2 LOP3.LUT P0, RZ, R184, 0xff, RZ, 0xc0, !PT ;  /* 0x000000ffb8ff2812 */ /* 0x000fe2000780c0ff */
[--C-:B------:R-:W-:Y:S01]  /*78c0*/  @P1 FFMA.FTZ R166, R192, R218, R217.reuse ;  /* 0x000000dac0a61223 */ /* 0x100fe200000100d9 */
[----:B------:R-:W-:Y:S01]  /*78d0*/  @P2 FMUL.FTZ R165, R157, R156 ;  /* 0x0000009c9da52220 */ /* 0x000fe20000410000 */
[----:B------:R-:W-:Y:S01]  /*78e0*/  @P1 FFMA.FTZ R217, R195, R218, R217 ;  /* 0x000000dac3d91223 */ /* 0x000fe200000100d9 */
[----:B------:R-:W-:Y:S01]  /*78f0*/  @P1 FADD.FTZ R219, R190, -R219 ;  /* 0x800000dbbedb1221 */ /* 0x000fe20000010000 */
[----:B------:R-:W-:Y:S01]  /*7900*/  @P1 FADD.FTZ R166, R193, -R166 ;  /* 0x800000a6c1a61221 */ /* 0x000fe20000010000 */
[----:B--2---:R-:W-:Y:S01]  /*7910*/  @P2 FMUL.FTZ R81, R85, R81 ;  /* 0x0000005155512220 */ /* 0x004fe20000410000 */
[----:B------:R-:W1:Y:S01]  /*7920*/  @P2 LDC.64 R156, c[0x0][0x408] ;  /* 0x00010200ff9c2b82 */ /* 0x000e620000000a00 */
[----:B------:R-:W-:Y:S01]  /*7930*/  @P2 FSEL R165, R165, RZ, P0 ;  /* 0x000000ffa5a52208 */ /* 0x000fe20000000000 */
[----:B------:R-:W-:Y:S01]  /*7940*/  @P1 FADD.FTZ R217, R194, -R217 ;  /* 0x800000d9c2d91221 */ /* 0x000fe20000010000 */
[----:B------:R-:W-:-:S02]  /*7950*/  @P2 LOP3.LUT P0, RZ, R184, 0xff00, RZ, 0xc0, !PT ;  /* 0x0000ff00b8ff2812 */ /* 0x000fc4000780c0ff */
[----:B------:R-:W-:Y:S01]  /*7960*/  @P2 LOP3.LUT P4, RZ, R185, 0xff0000, RZ, 0xc0, !PT ;  /* 0x00ff0000b9ff2812 */ /* 0x000fe2000788c0ff */
[----:B---3--:R-:W-:Y:S02]  /*7970*/  @P2 FMUL.FTZ R167, R86, R83 ;  /* 0x0000005356a72220 */ /* 0x008fe40000410000 */
[----:B------:R-:W2:Y:S01]  /*7980*/  @P2 LDC.64 R158, c[0x0][0x408] ;  /* 0x00010200ff9e2b82 */ /* 0x000ea20000000a00 */
[----:B------:R-:W-:Y:S01]  /*7990*/  @P2 FMUL.FTZ R83, R81, R80 ;  /* 0x0000005051532220 */ /* 0x000fe20000410000 */
[--C-:B------:R-:W-:Y:S02]  /*79a0*/  IMAD.MOV.U32 R80, RZ, RZ, R32.reuse ;  /* 0x000000ffff507224 */ /* 0x100fe400078e0020 */
[C---:B------:R-:W-:Y:S01]  /*79b0*/  @P1 FFMA.FTZ R80, R6.reuse, R219, R32 ;  /* 0x000000db06501223 */ /* 0x040fe20000010020 */
[----:B------:R-:W-:Y:S01]  /*79c0*/  @P2 FMUL.FTZ R167, R167, R82 ;  /* 0x00000052a7a72220 */ /* 0x000fe20000410000 */
[----:B------:R-:W-:Y:S01]  /*79d0*/  MOV R81, R33 ;  /* 0x0000002100517202 */ /* 0x000fe20000000f00 */
[C---:B------:R-:W-:Y:S01]  /*79e0*/  @P1 FFMA.FTZ R81, R6.reuse, R166, R33 ;  /* 0x000000a606511223 */ /* 0x040fe20000010021 */
[----:B------:R-:W-:Y:S01]  /*79f0*/  @P2 FSEL R83, R83, RZ, P0 ;  /* 0x000000ff53532208 */ /* 0x000fe20000000000 */
[----:B------:R-:W3:Y:S01]  /*7a00*/  @P2 LDC.64 R160, c[0x0][0x408] ;  /* 0x00010200ffa02b82 */ /* 0x000ee20000000a00 */
[----:B0-----:R-:W-:Y:S01]  /*7a10*/  @P2 FMUL.FTZ R163, R87, R163 ;  /* 0x000000a357a32220 */ /* 0x001fe20000410000 */
[----:B------:R-:W-:Y:S01]  /*7a20*/  MOV R82, R34 ;  /* 0x0000002200527202 */ /* 0x000fe20000000f00 */
[----:B------:R-:W-:Y:S01]  /*7a30*/  @P1 FFMA.FTZ R82, R6, R217, R34 ;  /* 0x000000d906521223 */ /* 0x000fe20000010022 */
[----:B------:R-:W-:Y:S01]  /*7a40*/  @P2 LOP3.LUT P0, RZ, R184, 0xff0000, RZ, 0xc0, !PT ;  /* 0x00ff0000b8ff2812 */ /* 0x000fe2000780c0ff */
[----:B------:R-:W-:Y:S01]  /*7a50*/  @P2 FMUL.FTZ R162, R163, R162 ;  /* 0x000000a2a3a22220 */ /* 0x000fe20000410000 */
[----:B------:R-:W-:Y:S01]  /*7a60*/  @P2 LOP3.LUT P1, RZ, R185, 0xff, RZ, 0xc0, !PT ;  /* 0x000000ffb9ff2812 */ /* 0x000fe2000782c0ff */
[----:B-1----:R-:W-:Y:S01]  /*7a70*/  @P2 FMUL.FTZ R157, R80, R157 ;  /* 0x0000009d509d2220 */ /* 0x002fe20000410000 */
[----:B------:R-:W-:-:S02]  /*7a80*/  @P2 FSEL R167, R167, RZ, P0 ;  /* 0x000000ffa7a72208 */ /* 0x000fc40000000000 */
[----:B------:R-:W-:Y:S01]  /*7a90*/  @P2 LOP3.LUT P0, RZ, R184, 0xff000000, RZ, 0xc0, !PT ;  /* 0xff000000b8ff2812 */ /* 0x000fe2000780c0ff */
[----:B------:R-:W-:Y:S01]  /*7aa0*/  @P2 FMUL.FTZ R156, R157, R156 ;  /* 0x0000009c9d9c2220 */ /* 0x000fe20000410000 */
[----:B------:R-:W-:Y:S02]  /*7ab0*/  @P2 F2FP.BF16.F32.PACK_AB R165, RZ, R165 ;  /* 0x000000a5ffa5223e */ /* 0x000fe400000010ff */
[----:B------:R-:W-:Y:S01]  /*7ac0*/  @P2 FSEL R162, R162, RZ, P0 ;  /* 0x000000ffa2a22208 */ /* 0x000fe20000000000 */
[----:B--2---:R-:W-:Y:S01]  /*7ad0*/  @P2 FMUL.FTZ R159, R81, R159 ;  /* 0x0000009f519f2220 */ /* 0x004fe20000410000 */
[----:B------:R-:W-:Y:S02]  /*7ae0*/  @P2 LOP3.LUT P0, RZ, R185, 0xff00, RZ, 0xc0, !PT ;  /* 0x0000ff00b9ff2812 */ /* 0x000fe4000780c0ff */
        /* <DEDUP_REMOVED lines=13> */
[----:B------:R-:W-:Y:S02]  /*7bc0*/  @P2 F2FP.BF16.F32.PACK_AB R160, RZ, R160 ;  /* 0x000000a0ffa0223e */ /* 0x000fe400000010ff */
[----:B------:R-:W-:Y:S02]  /*7bd0*/  @P2 PRMT R154, R156, 0x7610, R154 ;  /* 0x000076109c9a2816 */ /* 0x000fe4000000009a */
[----:B------:R-:W-:Y:S02]  /*7be0*/  @P2 PRMT R152, R152, 0x5410, R83 ;  /* 0x0000541098982816 */ /* 0x000fe40000000053 */
[----:B------:R-:W-:-:S02]  /*7bf0*/  @P2 PRMT R153, R153, 0x5410, R162 ;  /* 0x0000541099992816 */ /* 0x000fc400000000a2 */
        /* <DEDUP_REMOVED lines=12> */
.L_x_6278:
[----:B------:R-:W2:Y:S01]  /*7cc0*/  @P2 LDC.64 R160, c[0x0][0x408] ;  /* 0x00010200ffa02b82 */ /* 0x000ea20000000a00 */
[-CC-:B-1-34-:R-:W-:Y:S01]  /*7cd0*/  @P1 FFMA.FTZ R157, R175, R218.reuse, R217.reuse ;  /* 0x000000daaf9d1223 */ /* 0x19afe200000100d9 */
[-CC-:B------:R-:W-:Y:S01]  /*7ce0*/  @P1 FFMA.FTZ R158, R176, R218.reuse, R217.reuse ;  /* 0x000000dab09e1223 */ /* 0x180fe200000100d9 */
[----:B------:R-:W-:Y:S01]  /*7cf0*/  @P1 FFMA.FTZ R159, R187, R218, R217 ;  /* 0x000000dabb9f1223 */ /* 0x000fe200000100d9 */
[----:B-----5:R-:W-:Y:S01]  /*7d00*/  MOV R156, R36 ;  /* 0x00000024009c7202 */ /* 0x020fe20000000f00 */
[----:B------:R-:W-:Y:S01]  /*7d10*/  @P1 FADD.FTZ R157, R174, -R157 ;  /* 0x8000009dae9d1221 */ /* 0x000fe20000010000 */
[----:B------:R-:W-:Y:S01]  /*7d20*/  @P1 FADD.FTZ R158, R177, -R158 ;  /* 0x8000009eb19e1221 */ /* 0x000fe20000010000 */
[----:B------:R-:W-:Y:S01]  /*7d30*/  @P1 FADD.FTZ R159, R186, -R159 ;  /* 0x8000009fba9f1221 */ /* 0x000fe20000010000 */
[----:B0-----:R-:W0:Y:S01]  /*7d40*/  @P2 LDC.64 R162, c[0x0][0x408] ;  /* 0x00010200ffa22b82 */ /* 0x001e220000000a00 */
[----:B------:R-:W-:Y:S01]  /*7d50*/  @P1 FFMA.FTZ R156, R6, R157, R36 ;  /* 0x0000009d069c1223 */ /* 0x000fe20000010024 */
[----:B------:R-:W-:Y:S01]  /*7d60*/  MOV R164, R37 ;  /* 0x0000002500a47202 */ /* 0x000fe20000000f00 */
[----:B------:R-:W-:-:S02]  /*7d70*/  IMAD.MOV.U32 R214, RZ, RZ, R38 ;  /* 0x000000ffffd67224 */ /* 0x000fc400078e0026 */
[C---:B------:R-:W-:Y:S01]  /*7d80*/  @P1 FFMA.FTZ R164, R6.reuse, R158, R37 ;  /* 0x0000009e06a41223 */ /* 0x040fe20000010025 */
[----:B------:R-:W-:Y:S01]  /*7d90*/  @P1 FFMA.FTZ R214, R6, R159, R38 ;  /* 0x0000009f06d61223 */ /* 0x000fe20000010026 */
[-CC-:B------:R-:W-:Y:S01]  /*7da0*/  @P1 FFMA.FTZ R158, R188, R218.reuse, R217.reuse ;  /* 0x000000dabc9e1223 */ /* 0x180fe200000100d9 */
[--C-:B------:R-:W-:Y:S01]  /*7db0*/  @P1 FFMA.FTZ R159, R191, R218, R217.reuse ;  /* 0x000000dabf9f1223 */ /* 0x100fe200000100d9 */
[----:B------:R-:W-:Y:S01]  /*7dc0*/  MOV R222, R32 ;  /* 0x0000002000de7202 */ /* 0x000fe20000000f00 */
[-C--:B------:R-:W-:Y:S01]  /*7dd0*/  @P1 FFMA.FTZ R228, R192, R218.reuse, R217 ;  /* 0x000000dac0e41223 */ /* 0x080fe200000100d9 */
[----:B------:R-:W-:Y:S01]  /*7de0*/  @P1 FADD.FTZ R165, R189, -R158 ;  /* 0x8000009ebda51221 */ /* 0x000fe20000010000 */
[----:B------:R-:W-:Y:S01]  /*7df0*/  @P1 FADD.FTZ R167, R190, -R159 ;  /* 0x8000009fbea71221 */ /* 0x000fe20000010000 */
[----:B------:R-:W-:Y:S01]  /*7e00*/  MOV R220, R39 ;  /* 0x0000002700dc7202 */ /* 0x000fe20000000f00 */
[----:B------:R-:W1:Y:S01]  /*7e10*/  @P2 LDC.64 R158, c[0x0][0x408] ;  /* 0x00010200ff9e2b82 */ /* 0x000e620000000a00 */
[C---:B------:R-:W-:Y:S01]  /*7e20*/  @P1 FFMA.FTZ R220, R6.reuse, R165, R39 ;  /* 0x000000a506dc1223 */ /* 0x040fe20000010027 */
[----:B------:R-:W-:Y:S01]  /*7e30*/  @P1 FFMA.FTZ R222, R6, R167, R32 ;  /* 0x000000a706de1223 */ /* 0x000fe20000010020 */
[----:B--2---:R-:W-:Y:S01]  /*7e40*/  @P2 FMUL.FTZ R161, R156, R161 ;  /* 0x000000a19ca12220 */ /* 0x004fe20000410000 */
[----:B------:R-:W-:Y:S01]  /*7e50*/  @P1 FFMA.FTZ R219, R195, R218, R217 ;  /* 0x000000dac3db1223 */ /* 0x000fe200000100d9 */
[----:B------:R-:W-:Y:S01]  /*7e60*/  @P1 FADD.FTZ R228, R193, -R228 ;  /* 0x800000e4c1e41221 */ /* 0x000fe20000010000 */
[----:B------:R-:W-:Y:S01]  /*7e70*/  @P2 LOP3.LUT P0, RZ, R184, 0xff, RZ, 0xc0, !PT ;  /* 0x000000ffb8ff2812 */ /* 0x000fe2000780c0ff */
[----:B------:R-:W-:Y:S01]  /*7e80*/  @P2 FMUL.FTZ R166, R161, R160 ;  /* 0x000000a0a1a62220 */ /* 0x000fe20000410000 */
[----:B------:R-:W2:Y:S01]  /*7e90*/  @P2 LDC.64 R156, c[0x0][0x408] ;  /* 0x00010200ff9c2b82 */ /* 0x000ea20000000a00 */
[----:B------:R-:W-:Y:S01]  /*7ea0*/  @P1 FADD.FTZ R219, R194, -R219 ;  /* 0x800000dbc2db1221 */ /* 0x000fe20000010000 */
[----:B------:R-:W-:Y:S01]  /*7eb0*/  MOV R224, R33 ;  /* 0x0000002100e07202 */ /* 0x000fe20000000f00 */
[----:B0-----:R-:W-:Y:S01]  /*7ec0*/  @P2 FMUL.FTZ R163, R164, R163 ;  /* 0x000000a3a4a32220 */ /* 0x001fe20000410000 */
[----:B------:R-:W-:Y:S01]  /*7ed0*/  MOV R226, R34 ;  /* 0x0000002200e27202 */ /* 0x000fe20000000f00 */
[----:B------:R-:W-:Y:S01]  /*7ee0*/  @P1 FFMA.FTZ R224, R6, R228, R33 ;  /* 0x000000e406e01223 */ /* 0x000fe20000010021 */
[----:B------:R-:W-:Y:S01]  /*7ef0*/  @P2 LOP3.LUT P4, RZ, R184, 0xff00, RZ, 0xc0, !PT ;  /* 0x0000ff00b8ff2812 */ /* 0x000fe2000788c0ff */
[----:B------:R-:W-:Y:S01]  /*7f00*/  @P2 FMUL.FTZ R167, R163, R162 ;  /* 0x000000a2a3a72220 */ /* 0x000fe20000410000 */
[----:B------:R-:W0:Y:S01]  /*7f10*/  @P2 LDC.64 R160, c[0x0][0x408] ;  /* 0x00010200ffa02b82 */ /* 0x000e220000000a00 */
[----:B------:R-:W-:Y:S01]  /*7f20*/  @P1 FFMA.FTZ R226, R6, R219, R34 ;  /* 0x000000db06e21223 */ /* 0x000fe20000010022 */
[----:B------:R-:W-:-:S02]  /*7f30*/  @P2 FSEL R166, R166, RZ, P0 ;  /* 0x000000ffa6a62208 */ /* 0x000fc40000000000 */
[----:B------:R-:W-:Y:S02]  /*7f40*/  @P2 FSEL R167, R167, RZ, P4 ;  /* 0x000000ffa7a72208 */ /* 0x000fe40002000000 */
[----:B------:R-:W-:Y:S02]  /*7f50*/  @P2 LOP3.LUT P0, RZ, R184, 0xff0000, RZ, 0xc0, !PT ;  /* 0x00ff0000b8ff2812 */ /* 0x000fe4000780c0ff */
[----:B------:R-:W3:Y:S01]  /*7f60*/  @P2 LDC.64 R162, c[0x0][0x408] ;  /* 0x00010200ffa22b82 */ /* 0x000ee20000000a00 */
[----:B-1----:R-:W-:Y:S01]  /*7f70*/  @P2 FMUL.FTZ R159, R220, R159 ;  /* 0x0000009fdc9f2220 */ /* 0x002fe20000410000 */
[C---:B------:R-:W-:Y:S02]  /*7f80*/  @P2 LOP3.LUT P4, RZ, R185.reuse, 0xff, RZ, 0xc0, !PT ;  /* 0x000000ffb9ff2812 */ /* 0x040fe4000788c0ff */
[----:B------:R-:W-:Y:S01]  /*7f90*/  @P2 LOP3.LUT P5, RZ, R185, 0xff00, RZ, 0xc0, !PT ;  /* 0x0000ff00b9ff2812 */ /* 0x000fe200078ac0ff */
[----:B------:R-:W-:Y:S01]  /*7fa0*/  @P2 FMUL.FTZ R158, R159, R158 ;  /* 0x0000009e9f9e2220 */ /* 0x000fe20000410000 */
[----:B------:R-:W-:-:S02]  /*7fb0*/  @P2 LOP3.LUT P6, RZ, R185, 0xff0000, RZ, 0xc0, !PT ;  /* 0x00ff0000b9ff2812 */ /* 0x000fc400078cc0ff */
[----:B------:R-:W1:Y:S01]  /*7fc0*/  @P2 LDC.64 R164, c[0x0][0x408] ;  /* 0x00010200ffa42b82 */ /* 0x000e620000000a00 */
[----:B--2---:R-:W-:Y:S01]  /*7fd0*/  @P2 FMUL.FTZ R157, R214, R157 ;  /* 0x0000009dd69d2220 */ /* 0x004fe20000410000 */
[----:B------:R-:W-:Y:S02]  /*7fe0*/  @P2 F2FP.BF16.F32.PACK_AB R166, RZ, R166 ;  /* 0x000000a6ffa6223e */ /* 0x000fe400000010ff */
[----:B------:R-:W-:Y:S01]  /*7ff0*/  @P2 F2FP.BF16.F32.PACK_AB R167, RZ, R167 ;  /* 0x000000a7ffa7223e */ /* 0x000fe200000010ff */
[----:B------:R-:W-:Y:S01]  /*8000*/  @P2 FMUL.FTZ R156, R157, R156 ;  /* 0x0000009c9d9c2220 */ /* 0x000fe20000410000 */
[----:B------:R-:W-:Y:S01]  /*8010*/  @P2 PRMT R152, R166, 0x7610, R152 ;  /* 0x00007610a6982816 */ /* 0x000fe20000000098 */
[----:B0-----:R-:W-:-:S03]  /*8020*/  @P2 FMUL.FTZ R161, R222, R161 ;  /* 0x000000a1dea12220 */ /* 0x001fc60000410000 */
[----:B------:R-:W-:Y:S01]  /*8030*/  @P2 FSEL R156, R156, RZ, P0 ;  /* 0x000000ff9c9c2208 */ /* 0x000fe20000000000 */
[----:B------:R-:W-:Y:S01]  /*8040*/  @P2 FMUL.FTZ R160, R161, R160 ;  /* 0x000000a0a1a02220 */ /* 0x000fe20000410000 */
[----:B------:R-:W-:Y:S02]  /*8050*/  @P2 LOP3.LUT P0, RZ, R184, 0xff000000, RZ, 0xc0, !PT ;  /* 0xff000000b8ff2812 */ /* 0x000fe4000780c0ff */
[----:B------:R-:W-:Y:S01]  /*8060*/  @P2 F2FP.BF16.F32.PACK_AB R156, RZ, R156 ;  /* 0x0000009cff9c223e */ /* 0x000fe200000010ff */
[----:B---3--:R-:W-:Y:S01]  /*8070*/  @P2 FMUL.FTZ R163, R224, R163 ;  /* 0x000000a3e0a32220 */ /* 0x008fe20000410000 */
[----:B------:R-:W-:Y:S02]  /*8080*/  @P2 FSEL R160, R160, RZ, P4 ;  /* 0x000000ffa0a02208 */ /* 0x000fe40002000000 */
[----:B------:R-:W-:Y:S01]  /*8090*/  @P2 FSEL R158, R158, RZ, P0 ;  /* 0x000000ff9e9e2208 */ /* 0x000fe20000000000 */
[----:B------:R-:W-:Y:S01]  /*80a0*/  @P2 FMUL.FTZ R162, R163, R162 ;  /* 0x000000a2a3a22220 */ /* 0x000fe20000410000 */
[----:B------:R-:W-:-:S02]  /*80b0*/  @P2 F2FP.BF16.F32.PACK_AB R160, RZ, R160 ;  /* 0x000000a0ffa0223e */ /* 0x000fc400000010ff */
[----:B------:R-:W-:Y:S01]  /*80c0*/  @P2 F2FP.BF16.F32.PACK_AB R158, RZ, R158 ;  /* 0x0000009eff9e223e */ /* 0x000fe200000010ff */
        /* <DEDUP_REMOVED lines=25> */
.L_x_6277:
        /* <DEDUP_REMOVED lines=15> */
[-CC-:B------:R-:W-:Y:S01]  /*8350*/  FFMA.FTZ R157, R187, R218.reuse, R217.reuse ;  /* 0x000000dabb9d7223 */ /* 0x180fe200000100d9 */
[----:B------:R-:W-:Y:S01]  /*8360*/  @P2 LOP3.LUT P4, RZ, R184, 0xff00, RZ, 0xc0, !PT ;  /* 0x0000ff00b8ff2812 */ /* 0x000fe2000788c0ff */
[-C--:B------:R-:W-:Y:S01]  /*8370*/  FFMA.FTZ R166, R192, R218.reuse, R217 ;  /* 0x000000dac0a67223 */ /* 0x080fe200000100d9 */
[----:B------:R-:W-:Y:S01]  /*8380*/  FSEL R84, R84, RZ, P0 ;  /* 0x000000ff54547208 */ /* 0x000fe20000000000 */
[----:B------:R-:W-:Y:S01]  /*8390*/  FADD.FTZ R157, R186, -R157 ;  /* 0x8000009dba9d7221 */ /* 0x000fe20000010000 */
[----:B------:R-:W3:Y:S01]  /*83a0*/  @P2 LDC.64 R80, c[0x0][0x408] ;  /* 0x00010200ff502b82 */ /* 0x000ee20000000a00 */
[----:B------:R-:W-:Y:S01]  /*83b0*/  FSEL R85, R85, RZ, P0 ;  /* 0x000000ff55557208 */ /* 0x000fe20000000000 */
[----:B------:R-:W-:Y:S01]  /*83c0*/  FFMA.FTZ R167, R195, R218, R217 ;  /* 0x000000dac3a77223 */ /* 0x000fe200000100d9 */
[----:B------:R-:W-:Y:S01]  /*83d0*/  FMUL.FTZ R156, R6, R157 ;  /* 0x0000009d069c7220 */ /* 0x000fe20000410000 */
[----:B------:R-:W-:Y:S01]  /*83e0*/  FADD.FTZ R165, R193, -R166 ;  /* 0x800000a6c1a57221 */ /* 0x000fe20000010000 */
[----:B------:R-:W-:Y:S01]  /*83f0*/  @P2 LOP3.LUT P5, RZ, R185, 0xff00, RZ, 0xc0, !PT ;  /* 0x0000ff00b9ff2812 */ /* 0x000fe200078ac0ff */
[----:B------:R-:W-:Y:S01]  /*8400*/  FADD.FTZ R167, R194, -R167 ;  /* 0x800000a7c2a77221 */ /* 0x000fe20000010000 */
[----:B-1----:R-:W-:Y:S01]  /*8410*/  @P2 FMUL.FTZ R87, R85, R87 ;  /* 0x0000005755572220 */ /* 0x002fe20000410000 */
[----:B------:R-:W1:Y:S03]  /*8420*/  @P2 LDC.64 R158, c[0x0][0x408] ;  /* 0x00010200ff9e2b82 */ /* 0x000e660000000a00 */
[----:B------:R-:W-:Y:S01]  /*8430*/  @P2 FMUL.FTZ R87, R87, R86 ;  /* 0x0000005657572220 */ /* 0x000fe20000410000 */
[----:B------:R-:W-:Y:S01]  /*8440*/  FSEL R86, R156, RZ, P0 ;  /* 0x000000ff9c567208 */ /* 0x000fe20000000000 */
[----:B--2---:R-:W-:-:S03]  /*8450*/  @P2 FMUL.FTZ R83, R84, R83 ;  /* 0x0000005354532220 */ /* 0x004fc60000410000 */
[----:B------:R-:W2:Y:S01]  /*8460*/  @P2 LDC.64 R156, c[0x0][0x408] ;  /* 0x00010200ff9c2b82 */ /* 0x000ea20000000a00 */
[----:B------:R-:W-:Y:S01]  /*8470*/  @P2 FSEL R87, R87, RZ, P4 ;  /* 0x000000ff57572208 */ /* 0x000fe20002000000 */
[----:B------:R-:W-:Y:S01]  /*8480*/  @P2 FMUL.FTZ R82, R83, R82 ;  /* 0x0000005253522220 */ /* 0x000fe20000410000 */
[-CC-:B------:R-:W-:Y:S01]  /*8490*/  FFMA.FTZ R83, R191, R218.reuse, R217.reuse ;  /* 0x000000dabf537223 */ /* 0x180fe200000100d9 */
[----:B------:R-:W-:Y:S01]  /*84a0*/  FFMA.FTZ R218, R196, R218, R217 ;  /* 0x000000dac4da7223 */ /* 0x000fe200000100d9 */
[----:B------:R-:W-:Y:S01]  /*84b0*/  @P2 F2FP.BF16.F32.PACK_AB R87, RZ, R87 ;  /* 0x00000057ff57223e */ /* 0x000fe200000010ff */
[----:B---3--:R-:W-:Y:S02]  /*84c0*/  @P2 FMUL.FTZ R81, R86, R81 ;  /* 0x0000005156512220 */ /* 0x008fe40000410000 */
[----:B------:R-:W3:Y:S01]  /*84d0*/  @P2 LDC.64 R160, c[0x0][0x408] ;  /* 0x00010200ffa02b82 */ /* 0x000ee20000000a00 */
[----:B------:R-:W-:Y:S01]  /*84e0*/  @P2 FSEL R82, R82, RZ, P1 ;  /* 0x000000ff52522208 */ /* 0x000fe20000800000 */
[----:B------:R-:W-:Y:S01]  /*84f0*/  FADD.FTZ R83, R190, -R83 ;  /* 0x80000053be537221 */ /* 0x000fe20000010000 */
[----:B------:R-:W-:Y:S01]  /*8500*/  @P2 FMUL.FTZ R80, R81, R80 ;  /* 0x0000005051502220 */ /* 0x000fe20000410000 */
[----:B------:R-:W-:Y:S01]  /*8510*/  FADD.FTZ R81, R189, -R164 ;  /* 0x800000a4bd517221 */ /* 0x000fe20000010000 */
[----:B------:R-:W-:Y:S01]  /*8520*/  @P2 F2FP.BF16.F32.PACK_AB R82, RZ, R82 ;  /* 0x00000052ff52223e */ /* 0x000fe200000010ff */
[----:B------:R-:W-:Y:S01]  /*8530*/  FADD.FTZ R217, R197, -R218 ;  /* 0x800000dac5d97221 */ /* 0x000fe20000010000 */
[----:B------:R-:W-:Y:S01]  /*8540*/  @P2 LOP3.LUT P1, RZ, R184, 0xff0000, RZ, 0xc0, !PT ;  /* 0x00ff0000b8ff2812 */ /* 0x000fe2000782c0ff */
[----:B0-----:R-:W0:Y:S01]  /*8550*/  @P2 LDC.64 R162, c[0x0][0x408] ;  /* 0x00010200ffa22b82 */ /* 0x001e220000000a00 */
[----:B------:R-:W-:Y:S01]  /*8560*/  FMUL.FTZ R81, R6, R81 ;  /* 0x0000005106517220 */ /* 0x000fe20000410000 */
[----:B------:R-:W-:Y:S01]  /*8570*/  @P2 PRMT R152, R82, 0x7610, R152 ;  /* 0x0000761052982816 */ /* 0x000fe20000000098 */
[----:B------:R-:W-:Y:S01]  /*8580*/  FMUL.FTZ R83, R6, R83 ;  /* 0x0000005306537220 */ /* 0x000fe20000410000 */
[----:B------:R-:W-:Y:S01]  /*8590*/  @P2 FSEL R80, R80, RZ, P1 ;  /* 0x000000ff50502208 */ /* 0x000fe20000800000 */
[C---:B------:R-:W-:Y:S01]  /*85a0*/  FMUL.FTZ R164, R6.reuse, R165 ;  /* 0x000000a506a47220 */ /* 0x040fe20000410000 */
[C---:B------:R-:W-:Y:S01]  /*85b0*/  FMUL.FTZ R165, R6.reuse, R167 ;  /* 0x000000a706a57220 */ /* 0x040fe20000410000 */
[----:B------:R-:W-:Y:S01]  /*85c0*/  FMUL.FTZ R166, R6, R217 ;  /* 0x000000d906a67220 */ /* 0x000fe20000410000 */
[----:B------:R-:W-:-:S02]  /*85d0*/  @P2 PRMT R152, R152, 0x5410, R87 ;  /* 0x0000541098982816 */ /* 0x000fc40000000057 */
[----:B------:R-:W-:Y:S02]  /*85e0*/  FSEL R87, R81, RZ, P0 ;  /* 0x000000ff51577208 */ /* 0x000fe40000000000 */
[----:B------:R-:W-:Y:S02]  /*85f0*/  @P2 F2FP.BF16.F32.PACK_AB R6, RZ, R80 ;  /* 0x00000050ff06223e */ /* 0x000fe400000010ff */
[----:B------:R-:W-:Y:S01]  /*8600*/  FSEL R80, R83, RZ, P0 ;  /* 0x000000ff53507208 */ /* 0x000fe20000000000 */
[----:B--2---:R-:W-:Y:S01]  /*8610*/  @P2 FMUL.FTZ R157, R87, R157 ;  /* 0x0000009d579d2220 */ /* 0x004fe20000410000 */
[----:B------:R-:W-:Y:S02]  /*8620*/  FSEL R81, R164, RZ, P0 ;  /* 0x000000ffa4517208 */ /* 0x000fe40000000000 */
[----:B------:R-:W-:Y:S01]  /*8630*/  FSEL R82, R165, RZ, P0 ;  /* 0x000000ffa5527208 */ /* 0x000fe20000000000 */
[----:B-1----:R-:W-:Y:S01]  /*8640*/  @P2 FMUL.FTZ R159, R80, R159 ;  /* 0x0000009f509f2220 */ /* 0x002fe20000410000 */
[----:B------:R-:W-:Y:S01]  /*8650*/  @P2 FMUL.FTZ R156, R157, R156 ;  /* 0x0000009c9d9c2220 */ /* 0x000fe20000410000 */
[----:B---3--:R-:W-:Y:S01]  /*8660*/  @P2 FMUL.FTZ R161, R81, R161 ;  /* 0x000000a151a12220 */ /* 0x008fe20000410000 */
[----:B------:R-:W-:Y:S01]  /*8670*/  @P2 LOP3.LUT P1, RZ, R184, 0xff000000, RZ, 0xc0, !PT ;  /* 0xff000000b8ff2812 */ /* 0x000fe2000782c0ff */
[----:B------:R-:W-:Y:S01]  /*8680*/  @P2 FMUL.FTZ R158, R159, R158 ;  /* 0x0000009e9f9e2220 */ /* 0x000fe20000410000 */
[----:B0-----:R-:W-:Y:S01]  /*8690*/  @P2 FMUL.FTZ R163, R82, R163 ;  /* 0x000000a352a32220 */ /* 0x001fe20000410000 */
[----:B------:R-:W-:Y:S01]  /*86a0*/  @P2 LOP3.LUT P4, RZ, R185, 0xff, RZ, 0xc0, !PT ;  /* 0x000000ffb9ff2812 */ /* 0x000fe2000788c0ff */
[----:B------:R-:W-:Y:S01]  /*86b0*/  @P2 FMUL.FTZ R160, R161, R160 ;  /* 0x000000a0a1a02220 */ /* 0x000fe20000410000 */
[----:B------:R-:W-:Y:S01]  /*86c0*/  @P2 FSEL R156, R156, RZ, P1 ;  /* 0x000000ff9c9c2208 */ /* 0x000fe20000800000 */
[----:B------:R-:W-:Y:S01]  /*86d0*/  @P2 FMUL.FTZ R162, R163, R162 ;  /* 0x000000a2a3a22220 */ /* 0x000fe20000410000 */
[----:B------:R-:W-:-:S02]  /*86e0*/  @P2 LOP3.LUT P1, RZ, R185, 0xff0000, RZ, 0xc0, !PT ;  /* 0x00ff0000b9ff2812 */ /* 0x000fc4000782c0ff */
[----:B------:R-:W-:Y:S02]  /*86f0*/  @P2 FSEL R158, R158, RZ, P4 ;  /* 0x000000ff9e9e2208 */ /* 0x000fe40002000000 */
[----:B------:R-:W-:Y:S02]  /*8700*/  @P2 FSEL R160, R160, RZ, P5 ;  /* 0x000000ffa0a02208 */ /* 0x000fe40002800000 */
[----:B------:R-:W-:Y:S02]  /*8710*/  @P2 FSEL R162, R162, RZ, P1 ;  /* 0x000000ffa2a22208 */ /* 0x000fe40000800000 */
[----:B------:R-:W-:Y:S02]  /*8720*/  @P2 F2FP.BF16.F32.PACK_AB R158, RZ, R158 ;  /* 0x0000009eff9e223e */ /* 0x000fe400000010ff */
[----:B------:R-:W-:Y:S02]  /*8730*/  @P2 PRMT R153, R6, 0x7610, R153 ;  /* 0x0000761006992816 */ /* 0x000fe40000000099 */
[----:B------:R-:W-:-:S02]  /*8740*/  @P2 F2FP.BF16.F32.PACK_AB R156, RZ, R156 ;  /* 0x0000009cff9c223e */ /* 0x000fc400000010ff */
[----:B------:R-:W-:Y:S02]  /*8750*/  @P2 F2FP.BF16.F32.PACK_AB R160, RZ, R160 ;  /* 0x000000a0ffa0223e */ /* 0x000fe400000010ff */
[----:B------:R-:W-:Y:S02]  /*8760*/  @P2 F2FP.BF16.F32.PACK_AB R162, RZ, R162 ;  /* 0x000000a2ffa2223e */ /* 0x000fe400000010ff */
[----:B------:R-:W-:Y:S02]  /*8770*/  @P2 PRMT R154, R158, 0x7610, R154 ;  /* 0x000076109e9a2816 */ /* 0x000fe4000000009a */
[----:B------:R-:W-:Y:S02]  /*8780*/  FSEL R83, R166, RZ, P0 ;  /* 0x000000ffa6537208 */ /* 0x000fe40000000000 */
[----:B------:R-:W-:Y:S02]  /*8790*/  @P2 PRMT R153, R153, 0x5410, R156 ;  /* 0x0000541099992816 */ /* 0x000fe4000000009c */
        /* <DEDUP_REMOVED lines=11> */
.L_x_6280:
        /* <DEDUP_REMOVED lines=24> */
.L_x_6282:
[----:B------:R-:W-:Y:S05]  /*89d0*/  BSYNC.RECONVERGENT B3 ;  /* 0x0000000000037941 */ /* 0x000fea0003800200 */
.L_x_6281:
        /* <DEDUP_REMOVED lines=13> */
.L_x_6284:
[----:B------:R-:W-:Y:S05]  /*8ab0*/  BSYNC.RECONVERGENT B3 ;  /* 0x0000000000037941 */ /* 0x000fea0003800200 */
.L_x_6283:
        /* <DEDUP_REMOVED lines=13> */
.L_x_6286:
[----:B------:R-:W-:Y:S05]  /*8b90*/  BSYNC.RECONVERGENT B3 ;  /* 0x0000000000037941 */ /* 0x000fea0003800200 */
.L_x_6285:
        /* <DEDUP_REMOVED lines=13> */
.L_x_6288:
[----:B------:R-:W-:Y:S05]  /*8c70*/  BSYNC.RECONVERGENT B3 ;  /* 0x0000000000037941 */ /* 0x000fea0003800200 */
.L_x_6287:
        /* <DEDUP_REMOVED lines=13> */
.L_x_6290:
[----:B------:R-:W-:Y:S05]  /*8d50*/  BSYNC.RECONVERGENT B3 ;  /* 0x0000000000037941 */ /* 0x000fea0003800200 */
.L_x_6289:
        /* <DEDUP_REMOVED lines=13> */
.L_x_6292:
[----:B------:R-:W-:Y:S05]  /*8e30*/  BSYNC.RECONVERGENT B3 ;  /* 0x0000000000037941 */ /* 0x000fea0003800200 */
.L_x_6291:
        /* <DEDUP_REMOVED lines=13> */
.L_x_6294:
[----:B------:R-:W-:Y:S05]  /*8f10*/  BSYNC.RECONVERGENT B3 ;  /* 0x0000000000037941 */ /* 0x000fea0003800200 */
.L_x_6293:
[----:B------:R-:W-:-:S04]  /*8f20*/  @P2 F2FP.BF16.F32.PACK_AB R156, RZ, R156 ;  /* 0x0000009cff9c223e */ /* 0x000fc800000010ff */
[----:B------:R-:W-:-:S07]  /*8f30*/  @P2 PRMT R155, R155, 0x5410, R156 ;  /* 0x000054109b9b2816 */ /* 0x000fce000000009c */
.L_x_6279:
[----:B------:R-:W-:Y:S05]  /*8f40*/  BSYNC.RECONVERGENT B1 ;  /* 0x0000000000017941 */ /* 0x000fea0003800200 */
.L_x_6276:
[----:B------:R-:W1:Y:S08]  /*8f50*/  @P3 LDC.64 R158, c[0x0][0x478] ;  /* 0x00011e00ff9e3b82 */ /* 0x000e700000000a00 */
[----:B------:R-:W2:Y:S01]  /*8f60*/  @P2 LDC.64 R156, c[0x0][0x468] ;  /* 0x00011a00ff9c2b82 */ /* 0x000ea20000000a00 */
[----:B-1----:R-:W-:-:S05]  /*8f70*/  @P3 IMAD.WIDE.U32 R158, R216, 0x20, R158 ;  /* 0x00000020d89e3825 */ /* 0x002fca00078e009e */
[----:B------:R1:W-:Y:S01]  /*8f80*/  @P3 STG.E.128 desc[UR6][R158.64], R84 ;  /* 0x000000549e003986 */ /* 0x0003e2000c101d06 */
[----:B--2---:R-:W-:-:S03]  /*8f90*/  @P2 IMAD.WIDE.U32 R156, R215, 0x10, R156 ;  /* 0x00000010d79c2825 */ /* 0x004fc600078e009c */
[----:B------:R1:W-:Y:S04]  /*8fa0*/  @P3 STG.E.128 desc[UR6][R158.64+0x10], R80 ;  /* 0x000010509e003986 */ /* 0x0003e8000c101d06 */
[----:B------:R1:W-:Y:S02]  /*8fb0*/  @P2 STG.E.128 desc[UR6][R156.64], R152 ;  /* 0x000000989c002986 */ /* 0x0003e4000c101d06 */
.L_x_6275:
[----:B------:R-:W-:Y:S05]  /*8fc0*/  BSYNC.RECONVERGENT B2 ;  /* 0x0000000000027941 */ /* 0x000fea0003800200 */
.L_x_6274:
[----:B-1-34-:R-:W1:Y:S02]  /*8fd0*/  LDC.64 R156, c[0x0][0x380] ;  /* 0x0000e000ff9c7b82 */ /* 0x01ae640000000a00 */
[----:B-1----:R-:W-:-:S05]  /*8fe0*/  IMAD R3, R156, 0x4, R3 ;  /* 0x000000049c037824 */ /* 0x002fca00078e0203 */
[----:B------:R-:W-:-:S13]  /*8ff0*/  ISETP.GE.AND P0, PT, R3, R157, PT ;  /* 0x0000009d0300720c */ /* 0x000fda0003f06270 */
[----:B------:R-:W-:Y:S05]  /*9000*/  @!P0 BRA `(.L_x_6295) ;  /* 0xffffff7400ac8947 */ /* 0x000fea000383ffff */
.L_x_6199:
[----:B------:R-:W-:Y:S05]  /*9010*/  BSYNC B0 ;  /* 0x0000000000007941 */ /* 0x000fea0003800000 */
.L_x_6198:
[----:B-----5:R-:W1:Y:S01]  /*9020*/  S2R R48, SR_TID.X ;  /* 0x0000000000307919 */ /* 0x020e620000002100 */
[----:B------:R-:W-:Y:S01]  /*9030*/  MOV R3, 0x400 ;  /* 0x0000040000037802 */ /* 0x000fe20000000f00 */
[----:B------:R-:W-:Y:S05]  /*9040*/  WARPSYNC.ALL ;  /* 0x0000000000007948 */ /* 0x000fea0003800000 */
[----:B------:R-:W2:Y:S01]  /*9050*/  S2R R4, SR_CgaCtaId ;  /* 0x0000000000047919 */ /* 0x000ea20000008800 */
[----:B------:R-:W3:Y:S01]  /*9060*/  LDCU.128 UR16, c[0x0][0x440] ;  /* 0x00008800ff1077ac */ /* 0x000ee20008000c00 */
[----:B------:R-:W-:Y:S01]  /*9070*/  IMAD R47, R0, UR5, RZ ;  /* 0x00000005002f7c24 */ /* 0x000fe2000f8e02ff */
[----:B-1----:R-:W-:-:S02]  /*9080*/  SHF.L.U32 R2, R48, 0x7, RZ ;  /* 0x0000000730027819 */ /* 0x002fc400000006ff */
[----:B------:R-:W-:Y:S02]  /*9090*/  LOP3.LUT R5, R48, 0x1f, RZ, 0xc0, !PT ;  /* 0x0000001f30057812 */ /* 0x000fe400078ec0ff */
[----:B------:R-:W-:Y:S02]  /*90a0*/  LOP3.LUT R2, R2, 0x3000, RZ, 0xc0, !PT ;  /* 0x0000300002027812 */ /* 0x000fe400078ec0ff */
[----:B------:R-:W-:Y:S02]  /*90b0*/  LOP3.LUT R33, R48, 0x7f, RZ, 0x3c, !PT ;  /* 0x0000007f30217812 */ /* 0x000fe400078e3cff */
[----:B--2---:R-:W-:Y:S02]  /*90c0*/  LEA R3, R4, R3, 0x18 ;  /* 0x0000000304037211 */ /* 0x004fe400078ec0ff */
[----:B------:R-:W-:Y:S02]  /*90d0*/  LEA R2, R5, R2, 0x5 ;  /* 0x0000000205027211 */ /* 0x000fe400078e28ff */
[----:B------:R-:W-:-:S02]  /*90e0*/  LEA R6, R48, R3, 0x2 ;  /* 0x0000000330067211 */ /* 0x000fc400078e10ff */
[----:B------:R-:W-:Y:S02]  /*90f0*/  IADD3 R2, PT, PT, R2, R3, RZ ;  /* 0x0000000302027210 */ /* 0x000fe40007ffe0ff */
[----:B------:R-:W-:Y:S02]  /*9100*/  IADD3 R47, P0, PT, R47, R48, RZ ;  /* 0x000000302f2f7210 */ /* 0x000fe40007f1e0ff */
[----:B------:R-:W-:Y:S01]  /*9110*/  IADD3 R35, PT, PT, R33, R0, RZ ;  /* 0x0000000021237210 */ /* 0x000fe20007ffe0ff */
[----:B------:R-:W-:Y:S01]  /*9120*/  STS.128 [R2], R88 ;  /* 0x0000005802007388 */ /* 0x000fe20000000c00 */
[----:B------:R-:W-:Y:S02]  /*9130*/  SHF.L.U32 R0, R47, 0x2, RZ ;  /* 0x000000022f007819 */ /* 0x000fe400000006ff */
[C---:B------:R-:W-:Y:S01]  /*9140*/  ISETP.GE.U32.AND P5, PT, R35.reuse, 0x80, PT ;  /* 0x000000802300780c */ /* 0x040fe20003fa6070 */
[----:B------:R-:W-:Y:S01]  /*9150*/  STS.128 [R2+0x10], R92 ;  /* 0x0000105c02007388 */ /* 0x000fe20000000c00 */
[----:B------:R-:W-:-:S02]  /*9160*/  ISETP.GE.U32.AND P4, PT, R35, 0x180, PT ;  /* 0x000001802300780c */ /* 0x000fc40003f86070 */
[C---:B------:R-:W-:Y:S01]  /*9170*/  ISETP.GE.U32.AND P3, PT, R35.reuse, 0x200, PT ;  /* 0x000002002300780c */ /* 0x040fe20003f66070 */
[----:B------:R-:W-:Y:S01]  /*9180*/  STS.128 [R2+0x400], R96 ;  /* 0x0004006002007388 */ /* 0x000fe20000000c00 */
[----:B------:R-:W-:-:S03]  /*9190*/  ISETP.GE.U32.AND P2, PT, R35, 0x280, PT ;  /* 0x000002802300780c */ /* 0x000fc60003f46070 */
        /* <DEDUP_REMOVED lines=106> */
[----:B------:R-:W-:Y:S01]  /*9840*/  @P5 MOV R3, R49 ;  /* 0x0000003100035202 */ /* 0x000fe20000000f00 */
        /* <DEDUP_REMOVED lines=23> */
[----:B------:R-:W-:Y:S01]  /*99c0*/  LDS R23, [R6+0x2a00] ;  /* 0x002a000006177984 */ /* 0x000fe20000000800 */
[----:B------:R-:W-:Y:S01]  /*99d0*/  @P0 IADD3 R48, P6, PT, R48, 0x200, RZ ;  /* 0x0000020030300810 */ /* 0x000fe20007fde0ff */
[----:B--2---:R-:W-:Y:S01]  /*99e0*/  FADD.FTZ R45, R14, R45 ;  /* 0x0000002d0e2d7221 */ /* 0x004fe20000010000 */
[----:B------:R-:W-:Y:S01]  /*99f0*/  @P0 MOV R3, R49 ;  /* 0x0000003100030202 */ /* 0x000fe20000000f00 */
[----:B------:R-:W0:Y:S01]  /*9a00*/  LDS R8, [R6+0xc00] ;  /* 0x000c000006087984 */ /* 0x000e220000000800 */
[----:B------:R-:W-:Y:S01]  /*9a10*/  @P0 MOV R5, R47 ;  /* 0x0000002f00050202 */ /* 0x000fe20000000f00 */
[----:B------:R-:W-:Y:S01]  /*9a20*/  @P0 IMAD.X R49, RZ, RZ, R49, P6 ;  /* 0x000000ffff310224 */ /* 0x000fe200030e0631 */
[----:B------:R-:W-:Y:S01]  /*9a30*/  @P0 IADD3 R42, P6, PT, R42, 0x200, RZ ;  /* 0x000002002a2a0810 */ /* 0x000fe20007fde0ff */
[----:B------:R-:W1:Y:S01]  /*9a40*/  LDS R17, [R6+0x1c00] ;  /* 0x001c000006117984 */ /* 0x000e620000000800 */
[----:B------:R-:W-:-:S02]  /*9a50*/  FADD.FTZ R0, R0, R33 ;  /* 0x0000002100007221 */ /* 0x000fc40000010000 */
        /* <DEDUP_REMOVED lines=16> */
[----:B------:R-:W-:Y:S02]  /*9b60*/  @P4 MOV R3, R49 ;  /* 0x0000003100034202 */ /* 0x000fe40000000f00 */
[----:B------:R-:W-:Y:S01]  /*9b70*/  @P4 IADD3 R48, P0, PT, R48, 0x200, RZ ;  /* 0x0000020030304810 */ /* 0x000fe20007f1e0ff */
[----:B------:R-:W4:Y:S01]  /*9b80*/  LDS R10, [R6+0x1e00] ;  /* 0x001e0000060a7984 */ /* 0x000f220000000800 */
[----:B0-----:R-:W-:-:S03]  /*9b90*/  FADD.FTZ R8, RZ, R8 ;  /* 0x00000008ff087221 */ /* 0x001fc60000010000 */
[----:B------:R-:W-:Y:S01]  /*9ba0*/  @P4 IMAD.X R49, RZ, RZ, R49, P0 ;  /* 0x000000ffff314224 */ /* 0x000fe200000e0631 */
[----:B------:R-:W0:Y:S01]  /*9bb0*/  LDS R25, [R6+0x2e00] ;  /* 0x002e000006197984 */ /* 0x000e220000000800 */
[----:B-1----:R-:W-:Y:S01]  /*9bc0*/  FADD.FTZ R8, R8, R17 ;  /* 0x0000001108087221 */ /* 0x002fe20000010000 */
[----:B--2---:R-:W-:Y:S02]  /*9bd0*/  FADD.FTZ R22, R22, R35 ;  /* 0x0000002316167221 */ /* 0x004fe40000010000 */
        /* <DEDUP_REMOVED lines=47> */
[----:B------:R-:W-:Y:S02]  /*9ed0*/  @P1 MOV R3, R49 ;  /* 0x0000003100031202 */ /* 0x000fe40000000f00 */
[-C--:B------:R-:W-:Y:S01]  /*9ee0*/  @P5 MOV R7, R47.reuse ;  /* 0x0000002f00075202 */ /* 0x080fe20000000f00 */
[----:B------:R-:W-:Y:S01]  /*9ef0*/  @P1 IMAD.X R49, RZ, RZ, R49, P0 ;  /* 0x000000ffff311224 */ /* 0x000fe200000e0631 */
[----:B------:R-:W-:Y:S01]  /*9f00*/  @P5 IADD3 R42, P2, PT, R42, 0x200, RZ ;  /* 0x000002002a2a5810 */ /* 0x000fe20007f5e0ff */
[----:B------:R0:W-:Y:S03]  /*9f10*/  @P1 STG.E desc[UR6][R2.64], R33 ;  /* 0x0000002102001986 */ /* 0x0001e6000c101906 */
[----:B------:R-:W-:Y:S01]  /*9f20*/  @P5 IADD3.X R47, PT, PT, RZ, R47, RZ, P2, !PT ;  /* 0x0000002fff2f5210 */ /* 0x000fe200017fe4ff */
[----:B------:R1:W-:Y:S01]  /*9f30*/  @P1 STG.E desc[UR6][R4.64], R11 ;  /* 0x0000000b04001986 */ /* 0x0003e2000c101906 */
[----:B0-----:R-:W-:-:S02]  /*9f40*/  @P5 MOV R2, R48 ;  /* 0x0000003000025202 */ /* 0x001fc40000000f00 */
[----:B------:R-:W-:Y:S02]  /*9f50*/  @P5 IADD3 R48, P0, PT, R48, 0x200, RZ ;  /* 0x0000020030305810 */ /* 0x000fe40007f1e0ff */
[----:B------:R-:W-:Y:S02]  /*9f60*/  @P5 MOV R3, R49 ;  /* 0x0000003100035202 */ /* 0x000fe40000000f00 */
[----:B-1----:R-:W-:Y:S01]  /*9f70*/  MOV R4, R42 ;  /* 0x0000002a00047202 */ /* 0x002fe20000000f00 */
[----:B------:R-:W-:Y:S01]  /*9f80*/  @P5 IMAD.X R49, RZ, RZ, R49, P0 ;  /* 0x000000ffff315224 */ /* 0x000fe200000e0631 */
[----:B------:R-:W-:Y:S01]  /*9f90*/  MOV R5, R47 ;  /* 0x0000002f00057202 */ /* 0x000fe20000000f00 */
[----:B------:R0:W-:Y:S04]  /*9fa0*/  @P5 STG.E desc[UR6][R2.64], R35 ;  /* 0x0000002302005986 */ /* 0x0001e8000c101906 */
[----:B------:R1:W-:Y:S01]  /*9fb0*/  @P5 STG.E desc[UR6][R6.64], R31 ;  /* 0x0000001f06005986 */ /* 0x0003e2000c101906 */
[----:B0-----:R-:W-:-:S02]  /*9fc0*/  MOV R2, R48 ;  /* 0x0000003000027202 */ /* 0x001fc40000000f00 */
[----:B------:R-:W-:Y:S01]  /*9fd0*/  MOV R3, R49 ;  /* 0x0000003100037202 */ /* 0x000fe20000000f00 */
[----:B------:R-:W-:Y:S06]  /*9fe0*/  @!P6 EXIT ;  /* 0x000000000000e94d */ /* 0x000fec0003800000 */
[----:B------:R-:W-:Y:S04]  /*9ff0*/  STG.E desc[UR6][R2.64], R27 ;  /* 0x0000001b02007986 */ /* 0x000fe8000c101906 */
[----:B------:R-:W-:Y:S01]  /*a000*/  STG.E desc[UR6][R4.64], R13 ;  /* 0x0000000d04007986 */ /* 0x000fe2000c101906 */
[----:B------:R-:W-:Y:S05]  /*a010*/  EXIT ;  /* 0x000000000000794d */ /* 0x000fea0003800000 */
.L_x_6210:
[----:B0-----:R-:W-:Y:S01]  /*a020*/  HFMA2 R166, -RZ, RZ, 0, 5.9604644775390625e-08 ;  /* 0x00000001ffa67431 */ /* 0x001fe200000001ff */
[----:B------:R-:W-:Y:S01]  /*a030*/  BSSY B1, `(.L_x_6296) ;  /* 0x0000007000017945 */ /* 0x000fe20003800000 */
[----:B------:R-:W-:Y:S01]  /*a040*/  IMAD.MOV.U32 R167, RZ, RZ, R225 ;  /* 0x000000ffffa77224 */ /* 0x000fe200078e00e1 */
[----:B------:R-:W-:Y:S02]  /*a050*/  MOV R215, 0x1f ;  /* 0x0000001f00d77802 */ /* 0x000fe40000000f00 */
[----:B------:R-:W-:-:S07]  /*a060*/  MOV R164, 0xffffffff ;  /* 0xffffffff00a47802 */ /* 0x000fce0000000f00 */
[----:B-1---5:R-:W-:Y:S05]  /*a070*/  WARPSYNC.COLLECTIVE R164, `(.L_x_6297) ;  /* 0x00000000a4087348 */ /* 0x022fea0003c00000 */
[----:B------:R0:W2:Y:S02]  /*a080*/  SHFL.BFLY P0, R165, R167, R166, R215 ;  /* 0x0c0000a6a7a57389 */ /* 0x0000a400000000d7 */
[----:B012--5:R-:W-:Y:S05]  /*a090*/  ENDCOLLECTIVE ;  /* 0x000000000000791b */ /* 0x027fea0003800000 */
.L_x_6297:
[----:B------:R-:W-:Y:S05]  /*a0a0*/  BSYNC B1 ;  /* 0x0000000000017941 */ /* 0x000fea0003800000 */
.L_x_6296:
        /* <DEDUP_REMOVED lines=8> */
.L_x_6298:
[----:B------:R-:W-:Y:S01]  /*a130*/  FADD.FTZ R156, R156, R225 ;  /* 0x000000e19c9c7221 */ /* 0x000fe20000010000 */
[----:B------:R-:W-:-:S04]  /*a140*/  HFMA2 R166, -RZ, RZ, 0, 1.1920928955078125e-07 ;  /* 0x00000002ffa67431 */ /* 0x000fc800000001ff */
[----:B------:R-:W-:Y:S02]  /*a150*/  MOV R167, R156 ;  /* 0x0000009c00a77202 */ /* 0x000fe40000000f00 */
[----:B------:R-:W-:-:S07]  /*a160*/  MOV R157, R165 ;  /* 0x000000a5009d7202 */ /* 0x000fce0000000f00 */
[----:B------:R-:W-:Y:S05]  /*a170*/  WARPSYNC.COLLECTIVE R164, `(.L_x_6299) ;  /* 0x00000000a4087348 */ /* 0x000fea0003c00000 */
[----:B------:R0:W1:Y:S02]  /*a180*/  SHFL.BFLY P0, R165, R167, R166, R215 ;  /* 0x0c0000a6a7a57389 */ /* 0x00006400000000d7 */
[----:B01----:R-:W-:Y:S05]  /*a190*/  ENDCOLLECTIVE ;  /* 0x000000000000791b */ /* 0x003fea0003800000 */
.L_x_6299:
[----:B------:R-:W-:-:S05]  /*a1a0*/  FADD.FTZ R157, R157, R224 ;  /* 0x000000e09d9d7221 */ /* 0x000fca0000010000 */
[----:B------:R-:W-:Y:S01]  /*a1b0*/  MOV R167, R157 ;  /* 0x0000009d00a77202 */ /* 0x000fe20000000f00 */
[----:B------:R-:W-:-:S07]  /*a1c0*/  IMAD.MOV.U32 R159, RZ, RZ, R165 ;  /* 0x000000ffff9f7224 */ /* 0x000fce00078e00a5 */
[----:B------:R-:W-:Y:S05]  /*a1d0*/  WARPSYNC.COLLECTIVE R164, `(.L_x_6300) ;  /* 0x00000000a4087348 */ /* 0x000fea0003c00000 */
[----:B------:R0:W1:Y:S02]  /*a1e0*/  SHFL.BFLY P0, R165, R167, R166, R215 ;  /* 0x0c0000a6a7a57389 */ /* 0x00006400000000d7 */
[----:B01----:R-:W-:Y:S05]  /*a1f0*/  ENDCOLLECTIVE ;  /* 0x000000000000791b */ /* 0x003fea0003800000 */
.L_x_6300:
[----:B------:R-:W-:Y:S01]  /*a200*/  FADD.FTZ R159, R156, R159 ;  /* 0x0000009f9c9f7221 */ /* 0x000fe20000010000 */
[----:B------:R-:W-:-:S04]  /*a210*/  HFMA2 R166, -RZ, RZ, 0, 2.384185791015625e-07 ;  /* 0x00000004ffa67431 */ /* 0x000fc800000001ff */
[----:B------:R-:W-:Y:S02]  /*a220*/  MOV R167, R159 ;  /* 0x0000009f00a77202 */ /* 0x000fe40000000f00 */
[----:B------:R-:W-:-:S07]  /*a230*/  MOV R158, R165 ;  /* 0x000000a5009e7202 */ /* 0x000fce0000000f00 */
[----:B------:R-:W-:Y:S05]  /*a240*/  WARPSYNC.COLLECTIVE R164, `(.L_x_6301) ;  /* 0x00000000a4087348 */ /* 0x000fea0003c00000 */
[----:B------:R0:W1:Y:S02]  /*a250*/  SHFL.BFLY P0, R165, R167, R166, R215 ;  /* 0x0c0000a6a7a57389 */ /* 0x00006400000000d7 */
[----:B01----:R-:W-:Y:S05]  /*a260*/  ENDCOLLECTIVE ;  /* 0x000000000000791b */ /* 0x003fea0003800000 */
.L_x_6301:
[----:B------:R-:W-:-:S04]  /*a270*/  FADD.FTZ R158, R157, R158 ;  /* 0x0000009e9d9e7221 */ /* 0x000fc80000010000 */
[----:B------:R-:W-:Y:S01]  /*a280*/  IMAD.MOV.U32 R167, RZ, RZ, R158 ;  /* 0x000000ffffa77224 */ /* 0x000fe200078e009e */
[----:B------:R-:W-:-:S07]  /*a290*/  MOV R160, R165 ;  /* 0x000000a500a07202 */ /* 0x000fce0000000f00 */
[----:B------:R-:W-:Y:S05]  /*a2a0*/  WARPSYNC.COLLECTIVE R164, `(.L_x_6302) ;  /* 0x00000000a4087348 */ /* 0x000fea0003c00000 */
[----:B------:R0:W1:Y:S02]  /*a2b0*/  SHFL.BFLY P0, R165, R167, R166, R215 ;  /* 0x0c0000a6a7a57389 */ /* 0x00006400000000d7 */
[----:B01----:R-:W-:Y:S05]  /*a2c0*/  ENDCOLLECTIVE ;  /* 0x000000000000791b */ /* 0x003fea0003800000 */
.L_x_6302:
[----:B------:R-:W-:Y:S01]  /*a2d0*/  FADD.FTZ R160, R159, R160 ;  /* 0x000000a09fa07221 */ /* 0x000fe20000010000 */
[----:B------:R-:W-:-:S04]  /*a2e0*/  HFMA2 R166, -RZ, RZ, 0, 4.76837158203125e-07 ;  /* 0x00000008ffa67431 */ /* 0x000fc800000001ff */
[----:B------:R-:W-:Y:S02]  /*a2f0*/  MOV R167, R160 ;  /* 0x000000a000a77202 */ /* 0x000fe40000000f00 */
[----:B------:R-:W-:-:S07]  /*a300*/  MOV R161, R165 ;  /* 0x000000a500a17202 */ /* 0x000fce0000000f00 */
[----:B------:R-:W-:Y:S05]  /*a310*/  WARPSYNC.COLLECTIVE R164, `(.L_x_6303) ;  /* 0x00000000a4087348 */ /* 0x000fea0003c00000 */
[----:B------:R0:W1:Y:S02]  /*a320*/  SHFL.BFLY P0, R165, R167, R166, R215 ;  /* 0x0c0000a6a7a57389 */ /* 0x00006400000000d7 */
[----:B01----:R-:W-:Y:S05]  /*a330*/  ENDCOLLECTIVE ;  /* 0x000000000000791b */ /* 0x003fea0003800000 */
.L_x_6303:
[----:B------:R-:W-:-:S05]  /*a340*/  FADD.FTZ R161, R158, R161 ;  /* 0x000000a19ea17221 */ /* 0x000fca0000010000 */
[----:B------:R-:W-:Y:S02]  /*a350*/  MOV R167, R161 ;  /* 0x000000a100a77202 */ /* 0x000fe40000000f00 */
[----:B------:R-:W-:-:S07]  /*a360*/  MOV R163, R165 ;  /* 0x000000a500a37202 */ /* 0x000fce0000000f00 */
[----:B------:R-:W-:Y:S05]  /*a370*/  WARPSYNC.COLLECTIVE R164, `(.L_x_6304) ;  /* 0x00000000a4087348 */ /* 0x000fea0003c00000 */
[----:B------:R0:W1:Y:S02]  /*a380*/  SHFL.BFLY P0, R165, R167, R166, R215 ;  /* 0x0c0000a6a7a57389 */ /* 0x00006400000000d7 */
[----:B01----:R-:W-:Y:S05]  /*a390*/  ENDCOLLECTIVE ;  /* 0x000000000000791b */ /* 0x003fea0003800000 */
.L_x_6304:
[----:B------:R-:W-:Y:S01]  /*a3a0*/  FADD.FTZ R163, R160, R163 ;  /* 0x000000a3a0a37221 */ /* 0x000fe20000010000 */
[----:B------:R-:W-:-:S04]  /*a3b0*/  HFMA2 R166, -RZ, RZ, 0, 9.5367431640625e-07 ;  /* 0x00000010ffa67431 */ /* 0x000fc800000001ff */
[----:B------:R-:W-:Y:S01]  /*a3c0*/  MOV R167, R163 ;  /* 0x000000a300a77202 */ /* 0x000fe20000000f00 */
[----:B------:R-:W-:-:S07]  /*a3d0*/  IMAD.MOV.U32 R162, RZ, RZ, R165 ;  /* 0x000000ffffa27224 */ /* 0x000fce00078e00a5 */
[----:B------:R-:W-:Y:S05]  /*a3e0*/  WARPSYNC.COLLECTIVE R164, `(.L_x_6305) ;  /* 0x00000000a4087348 */ /* 0x000fea0003c00000 */
[----:B------:R0:W1:Y:S02]  /*a3f0*/  SHFL.BFLY P0, R165, R167, R166, R215 ;  /* 0x0c0000a6a7a57389 */ /* 0x00006400000000d7 */
[----:B01----:R-:W-:Y:S05]  /*a400*/  ENDCOLLECTIVE ;  /* 0x000000000000791b */ /* 0x003fea0003800000 */
.L_x_6305:
[----:B------:R-:W-:-:S05]  /*a410*/  FADD.FTZ R162, R161, R162 ;  /* 0x000000a2a1a27221 */ /* 0x000fca0000010000 */
[----:B------:R-:W-:Y:S02]  /*a420*/  MOV R167, R162 ;  /* 0x000000a200a77202 */ /* 0x000fe40000000f00 */
[----:B------:R-:W-:-:S07]  /*a430*/  MOV R156, R165 ;  /* 0x000000a5009c7202 */ /* 0x000fce0000000f00 */
[----:B------:R-:W-:Y:S05]  /*a440*/  WARPSYNC.COLLECTIVE R164, `(.L_x_6306) ;  /* 0x00000000a4087348 */ /* 0x000fea0003c00000 */
[----:B------:R0:W1:Y:S02]  /*a450*/  SHFL.BFLY P0, R165, R167, R166, R215 ;  /* 0x0c0000a6a7a57389 */ /* 0x00006400000000d7 */
[----:B01----:R-:W-:Y:S05]  /*a460*/  ENDCOLLECTIVE ;  /* 0x000000000000791b */ /* 0x003fea0003800000 */
.L_x_6306:
[----:B------:R-:W-:Y:S01]  /*a470*/  MOV R157, R165 ;  /* 0x000000a5009d7202 */ /* 0x000fe20000000f00 */
[----:B------:R-:W-:Y:S06]  /*a480*/  BRA `(.L_x_6307) ;  /* 0xffffff84000c7947 */ /* 0x000fec000383ffff */
.L_x_6308:
        /* <DEDUP_REMOVED lines=15> */
.L_x_20017:


//--------------------- .text._ZN10layer_norm22ln_bwd_finalize_kernelINS_22Kernel_traits_finalizeILj1024E13__nv_bfloat16S2_fS2_fjLb0ELj1024ELj4ENS_18Kernel_traits_baseILj1024ES2_S2_fS2_fjLj1024EEEEELb0ELb1EEEvNS_9BwdParamsE --------------------------
	.section	.text._ZN10layer_norm22ln_bwd_finalize_kernelINS_22Kernel_traits_finalizeILj1024E13__nv_bfloat16S2_fS2_fjLb0ELj1024ELj4ENS_18Kernel_traits_baseILj1024ES2_S2_fS2_fjLj1024EEEEELb0ELb1EEEvNS_9BwdParamsE,"ax",@progbits
	.align	128
        .global         _ZN10layer_norm22ln_bwd_finalize_kernelINS_22Kernel_traits_finalizeILj1024E13__nv_bfloat16S2_fS2_fjLb0ELj1024ELj4ENS_18Kernel_traits_baseILj1024ES2_S2_fS2_fjLj1024EEEEELb0ELb1EEEvNS_9BwdParamsE
        .type           _ZN10layer_norm22ln_bwd_finalize_kernelINS_22Kernel_traits_finalizeILj1024E13__nv_bfloat16S2_fS2_fjLb0ELj1024ELj4ENS_18Kernel_traits_baseILj1024ES2_S2_fS2_fjLj1024EEEEELb0ELb1EEEvNS_9BwdParamsE,@function
        .size           _ZN10layer_norm22ln_bwd_finalize_kernelINS_22Kernel_traits_finalizeILj1024E13__nv_bfloat16S2_fS2_fjLb0ELj1024ELj4ENS_18Kernel_traits_baseILj1024ES2_S2_fS2_fjLj1024EEEEELb0ELb1EEEvNS_9BwdParamsE,(.L_x_20018 - _ZN10layer_norm22ln_bwd_finalize_kernelINS_22Kernel_traits_finalizeILj1024E13__nv_bfloat16S2_fS2_fjLb0ELj1024ELj4ENS_18Kernel_traits_baseILj1024ES2_S2_fS2_fjLj1024EEEEELb0ELb1EEEvNS_9BwdParamsE)
        .other          _ZN10layer_norm22ln_bwd_finalize_kernelINS_22Kernel_traits_finalizeILj1024E13__nv_bfloat16S2_fS2_fjLb0ELj1024ELj4ENS_18Kernel_traits_baseILj1024ES2_S2_fS2_fjLj1024EEEEELb0ELb1EEEvNS_9BwdParamsE,@"STO_CUDA_ENTRY STV_DEFAULT"
_ZN10layer_norm22ln_bwd_finalize_kernelINS_22Kernel_traits_finalizeILj1024E13__nv_bfloat16S2_fS2_fjLb0ELj1024ELj4ENS_18Kernel_traits_baseILj1024ES2_S2_fS2_fjLj1024EEEEELb0ELb1EEEvNS_9BwdParamsE:
.text._ZN10layer_norm22ln_bwd_finalize_kernelINS_22Kernel_traits_finalizeILj1024E13__nv_bfloat16S2_fS2_fjLb0ELj1024ELj4ENS_18Kernel_traits_baseILj1024ES2_S2_fS2_fjLj1024EEEEELb0ELb1EEEvNS_9BwdParamsE:
        /* <DEDUP_REMOVED lines=77> */
.L_x_6313:
        /* <DEDUP_REMOVED lines=118> */
.L_x_6312:
[----:B------:R-:W-:Y:S05]  /*0c30*/  BSYNC.RECONVERGENT B1 ;  /* 0x0000000000017941 */ /* 0x000fea0003800200 */
.L_x_6311:
        /* <DEDUP_REMOVED lines=69> */
.L_x_6315:
[----:B------:R-:W-:Y:S05]  /*1090*/  BSYNC.RECONVERGENT B1 ;  /* 0x0000000000017941 */ /* 0x000fea0003800200 */
.L_x_6314:
        /* <DEDUP_REMOVED lines=38> */
.L_x_6317:
[----:B------:R-:W-:Y:S05]  /*1300*/  BSYNC.RECONVERGENT B1 ;  /* 0x0000000000017941 */ /* 0x000fea0003800200 */
.L_x_6316:
[----:B------:R-:W-:Y:S05]  /*1310*/  @!P1 BRA `(.L_x_6310) ;  /* 0x0000000000409947 */ /* 0x000fea0003800000 */
[----:B------:R-:W0:Y:S01]  /*1320*/  LDC R12, c[0x0][0x388] ;  /* 0x0000e200ff0c7b82 */ /* 0x000e220000000800 */
[----:B------:R-:W-:-:S07]  /*1330*/  IADD3 R0, PT, PT, -R0, RZ, RZ ;  /* 0x000000ff00007210 */ /* 0x000fce0007ffe1ff */
[----:B------:R-:W1:Y:S08]  /*1340*/  LDC.64 R8, c[0x0][0x440] ;  /* 0x00011000ff087b82 */ /* 0x000e700000000a00 */
[----:B------:R-:W2:Y:S01]  /*1350*/  LDC.64 R10, c[0x0][0x448] ;  /* 0x00011200ff0a7b82 */ /* 0x000ea20000000a00 */
[----:B0-----:R-:W-:-:S05]  /*1360*/  IMAD R2, R2, R12, R5 ;  /* 0x0000000c02027224 */ /* 0x001fca00078e0205 */
[----:B------:R-:W-:-:S07]  /*1370*/  IADD3 R13, PT, PT, R57, R2, RZ ;  /* 0x00000002390d7210 */ /* 0x000fce0007ffe0ff */
.L_x_6318:
        /* <DEDUP_REMOVED lines=10> */
.L_x_6310:
[----:B------:R-:W-:Y:S05]  /*1420*/  BSYNC.RECONVERGENT B0 ;  /* 0x0000000000007941 */ /* 0x000fea0003800200 */
.L_x_6309:
        /* <DEDUP_REMOVED lines=59> */
.L_x_6319:
        /* <DEDUP_REMOVED lines=10> */
.L_x_20018:


//--------------------- .text._ZN10layer_norm13ln_bwd_kernelINS_13Kernel_traitsI13__nv_bfloat16S2_fS2_fjLj1024ELj1ELj4ELj1ELj16ENS_18Kernel_traits_baseILj1024ES2_S2_fS2_fjLj128EEEEELb1ELb0ELb1ELb1EEEvNS_9BwdParamsE --------------------------
	.section	.text._ZN10layer_norm13ln_bwd_kernelINS_13Kernel_traitsI13__nv_bfloat16S2_fS2_fjLj1024ELj1ELj4ELj1ELj16ENS_18Kernel_traits_baseILj1024ES2_S2_fS2_fjLj128EEEEELb1ELb0ELb1ELb1EEEvNS_9BwdParamsE,"ax",@progbits
	.align	128
        .global         _ZN10layer_norm13ln_bwd_kernelINS_13Kernel_traitsI13__nv_bfloat16S2_fS2_fjLj1024ELj1ELj4ELj1ELj16ENS_18Kernel_traits_baseILj1024ES2_S2_fS2_fjLj128EEEEELb1ELb0ELb1ELb1EEEvNS_9BwdParamsE
        .type           _ZN10layer_norm13ln_bwd_kernelINS_13Kernel_traitsI13__nv_bfloat16S2_fS2_fjLj1024ELj1ELj4ELj1ELj16ENS_18Kernel_traits_baseILj1024ES2_S2_fS2_fjLj128EEEEELb1ELb0ELb1ELb1EEEvNS_9BwdParamsE,@function
        .size           _ZN10layer_norm13ln_bwd_kernelINS_13Kernel_traitsI13__nv_bfloat16S2_fS2_fjLj1024ELj1ELj4ELj1ELj16ENS_18Kernel_traits_baseILj1024ES2_S2_fS2_fjLj128EEEEELb1ELb0ELb1ELb1EEEvNS_9BwdParamsE,(.L_x_20019 - _ZN10layer_norm13ln_bwd_kernelINS_13Kernel_traitsI13__nv_bfloat16S2_fS2_fjLj1024ELj1ELj4ELj1ELj16ENS_18Kernel_traits_baseILj1024ES2_S2_fS2_fjLj128EEEEELb1ELb0ELb1ELb1EEEvNS_9BwdParamsE)
        .other          _ZN10layer_norm13ln_bwd_kernelINS_13Kernel_traitsI13__nv_bfloat16S2_fS2_fjLj1024ELj1ELj4ELj1ELj16ENS_18Kernel_traits_baseILj1024ES2_S2_fS2_fjLj128EEEEELb1ELb0ELb1ELb1EEEvNS_9BwdParamsE,@"STO_CUDA_ENTRY STV_DEFAULT"
_ZN10layer_norm13ln_bwd_kernelINS_13Kernel_traitsI13__nv_bfloat16S2_fS2_fjLj1024ELj1ELj4ELj1ELj16ENS_18Kernel_traits_baseILj1024ES2_S2_fS2_fjLj128EEEEELb1ELb0ELb1ELb1EEEvNS_9BwdParamsE:
.text._ZN10layer_norm13ln_bwd_kernelINS_13Kernel_traitsI13__nv_bfloat16S2_fS2_fjLj1024ELj1ELj4ELj1ELj16ENS_18Kernel_traits_baseILj1024ES2_S2_fS2_fjLj128EEEEELb1ELb0ELb1ELb1EEEvNS_9BwdParamsE:
        /* <DEDUP_REMOVED lines=19> */
[----:B------:R-:W0:Y:S01]  /*0130*/  LDCU.64 UR12, c[0x0][0x408] ;  /* 0x00008100ff0c77ac */ /* 0x000e220008000a00 */
        /* <DEDUP_REMOVED lines=29> */
[----:B------:R-:W0:Y:S08]  /*0310*/  LDC.64 R2, c[0x0][0x3d0] ;  /* 0x0000f400ff027b82 */ /* 0x000e300000000a00 */
[----:B------:R-:W1:Y:S01]  /*0320*/  LDC.U8 R202, c[0x0][0x410] ;  /* 0x00010400ffca7b82 */ /* 0x000e620000000000 */
[----:B0-----:R-:W-:-:S05]  /*0330*/  IMAD.WIDE.U32 R2, R5, 0x10, R2 ;  /* 0x0000001005027825 */ /* 0x001fca00078e0002 */
[----:B------:R0:W5:Y:S04]  /*0340*/  LDG.E.128 R76, desc[UR6][R2.64+0x600] ;  /* 0x00060006024c7981 */ /* 0x000168000c1e1d00 */
[----:B------:R0:W5:Y:S04]  /*0350*/  LDG.E.128 R72, desc[UR6][R2.64+0x400] ;  /* 0x0004000602487981 */ /* 0x000168000c1e1d00 */
[----:B------:R0:W5:Y:S04]  /*0360*/  LDG.E.128 R68, desc[UR6][R2.64+0x200] ;  /* 0x0002000602447981 */ /* 0x000168000c1e1d00 */
[----:B------:R0:W5:Y:S01]  /*0370*/  LDG.E.128 R64, desc[UR6][R2.64] ;  /* 0x0000000602407981 */ /* 0x000162000c1e1d00 */
[----:B-1----:R-:W-:-:S07]  /*0380*/  HFMA2 R140, -RZ, RZ, 0, 0 ;  /* 0x00000000ff8c7431 */ /* 0x002fce00000001ff */
.L_x_6403:
[----:B------:R-:W1:Y:S08]  /*0390*/  LDC.64 R186, c[0x0][0x3f8] ;  /* 0x0000fe00ffba7b82 */ /* 0x000e700000000a00 */
[----:B------:R-:W2:Y:S08]  /*03a0*/  LDC.64 R184, c[0x0][0x3c8] ;  /* 0x0000f200ffb87b82 */ /* 0x000eb00000000a00 */
[----:B------:R-:W3:Y:S01]  /*03b0*/  LDC.64 R182, c[0x0][0x3f0] ;  /* 0x0000fc00ffb67b82 */ /* 0x000ee20000000a00 */
[C---:B-1----:R-:W-:Y:S01]  /*03c0*/  IMAD.WIDE R188, R204.reuse, 0x4, R186 ;  /* 0x00000004ccbc7825 */ /* 0x042fe200078e02ba */
[----:B------:R-:W1:Y:S06]  /*03d0*/  S2R R190, SR_TID.X ;  /* 0x0000000000be7919 */ /* 0x000e6c0000002100 */
[----:B------:R-:W4:Y:S01]  /*03e0*/  LDC.64 R186, c[0x0][0x3c0] ;  /* 0x0000f000ffba7b82 */ /* 0x000f220000000a00 */
[----:B------:R-:W4:Y:S01]  /*03f0*/  LDG.E R207, desc[UR6][R188.64] ;  /* 0x00000006bccf7981 */ /* 0x000f22000c1e1900 */
[----:B--2---:R-:W-:-:S05]  /*0400*/  IMAD.WIDE R184, R204, 0x4, R184 ;  /* 0x00000004ccb87825 */ /* 0x004fca00078e02b8 */
[----:B-----5:R2:W5:Y:S01]  /*0410*/  LDG.E R206, desc[UR6][R184.64] ;  /* 0x00000006b8ce7981 */ /* 0x020562000c1e1900 */
[----:B---3--:R-:W-:-:S05]  /*0420*/  IMAD.WIDE R182, R204, 0x4, R182 ;  /* 0x00000004ccb67825 */ /* 0x008fca00078e02b6 */
[----:B------:R2:W5:Y:S01]  /*0430*/  LDG.E R191, desc[UR6][R182.64] ;  /* 0x00000006b6bf7981 */ /* 0x000562000c1e1900 */
[----:B------:R-:W-:Y:S01]  /*0440*/  BSSY.RECONVERGENT B1, `(.L_x_6322) ;  /* 0x00001d1000017945 */ /* 0x000fe20003800200 */
[----:B-1----:R-:W-:Y:S02]  /*0450*/  LOP3.LUT R190, R190, 0x1f, RZ, 0xc0, !PT ;  /* 0x0000001fbebe7812 */ /* 0x002fe400078ec0ff */
[----:B----4-:R-:W-:-:S13]  /*0460*/  ISETP.GE.AND P2, PT, R207, 0x1, PT ;  /* 0x00000001cf00780c */ /* 0x010fda0003f46270 */
[----:B--2---:R-:W-:Y:S05]  /*0470*/  @!P2 BRA `(.L_x_6323) ;  /* 0x000000180044a947 */ /* 0x004fea0003800000 */
[----:B0-----:R-:W-:Y:S01]  /*0480*/  IADD3 R2, PT, PT, R207, -0x1, RZ ;  /* 0xffffffffcf027810 */ /* 0x001fe20007ffe0ff */
[----:B------:R-:W0:Y:S01]  /*0490*/  LDC.64 R6, c[0x0][0x428] ;  /* 0x00010a00ff067b82 */ /* 0x000e220000000a00 */
[C---:B------:R-:W-:Y:S02]  /*04a0*/  IMAD R0, R204.reuse, UR9, RZ ;  /* 0x00000009cc007c24 */ /* 0x040fe4000f8e02ff */
[----:B------:R-:W-:-:S03]  /*04b0*/  IMAD.WIDE R186, R204, 0x4, R186 ;  /* 0x00000004ccba7825 */ /* 0x000fc600078e02ba */
[----:B------:R-:W-:Y:S01]  /*04c0*/  SHF.R.S32.HI R3, RZ, 0x1f, R0 ;  /* 0x0000001fff037819 */ /* 0x000fe20000011400 */
[----:B------:R-:W-:Y:S01]  /*04d0*/  IMAD R2, R2, UR9, RZ ;  /* 0x0000000902027c24 */ /* 0x000fe2000f8e02ff */
[----:B------:R-:W1:Y:S01]  /*04e0*/  LDC.64 R8, c[0x0][0x3a8] ;  /* 0x0000ea00ff087b82 */ /* 0x000e620000000a00 */
[----:B------:R2:W3:Y:S01]  /*04f0*/  LDG.E R183, desc[UR6][R186.64] ;  /* 0x00000006bab77981 */ /* 0x0004e2000c1e1900 */
[----:B------:R-:W-:Y:S02]  /*0500*/  LEA.HI R3, R3, R0, RZ, 0x3 ;  /* 0x0000000003037211 */ /* 0x000fe400078f18ff */
[----:B------:R-:W-:Y:S02]  /*0510*/  SHF.R.S32.HI R5, RZ, 0x1f, R2 ;  /* 0x0000001fff057819 */ /* 0x000fe40000011402 */
[----:B------:R-:W-:Y:S02]  /*0520*/  LEA.HI.SX32 R189, R3, R190, 0x1d ;  /* 0x000000be03bd7211 */ /* 0x000fe400078feaff */
[----:B------:R-:W-:-:S04]  /*0530*/  LEA.HI R5, R5, R2, RZ, 0x3 ;  /* 0x0000000205057211 */ /* 0x000fc800078f18ff */
[----:B------:R-:W-:Y:S02]  /*0540*/  LEA.HI.SX32 R179, R5, R190, 0x1d ;  /* 0x000000be05b37211 */ /* 0x000fe400078feaff */
[----:B------:R-:W-:Y:S02]  /*0550*/  IADD3 R193, PT, PT, R189, 0x20, RZ ;  /* 0x00000020bdc17810 */ /* 0x000fe40007ffe0ff */
[----:B------:R-:W-:Y:S02]  /*0560*/  IADD3 R157, PT, PT, R179, 0x20, RZ ;  /* 0x00000020b39d7810 */ /* 0x000fe40007ffe0ff */
[----:B--2---:R-:W-:Y:S01]  /*0570*/  IADD3 R187, PT, PT, R189, 0x40, RZ ;  /* 0x00000040bdbb7810 */ /* 0x004fe20007ffe0ff */
[C---:B0-----:R-:W-:Y:S01]  /*0580*/  IMAD.WIDE.U32 R164, R179.reuse, 0x10, R6 ;  /* 0x00000010b3a47825 */ /* 0x041fe200078e0006 */
[----:B------:R-:W-:-:S03]  /*0590*/  IADD3 R21, PT, PT, R179, 0x40, RZ ;  /* 0x00000040b3157810 */ /* 0x000fc60007ffe0ff */
[----:B------:R-:W-:Y:S02]  /*05a0*/  IMAD.WIDE.U32 R156, R157, 0x10, R6 ;  /* 0x000000109d9c7825 */ /* 0x000fe400078e0006 */
[----:B------:R-:W2:Y:S02]  /*05b0*/  LDG.E.128 R164, desc[UR6][R164.64] ;  /* 0x00000006a4a47981 */ /* 0x000ea4000c1e1d00 */
[--C-:B-1----:R-:W-:Y:S02]  /*05c0*/  IMAD.WIDE.U32 R2, R189, 0x20, R8.reuse ;  /* 0x00000020bd027825 */ /* 0x102fe400078e0008 */
[----:B------:R-:W4:Y:S02]  /*05d0*/  LDG.E.128 R156, desc[UR6][R156.64] ;  /* 0x000000069c9c7981 */ /* 0x000f24000c1e1d00 */
[--C-:B------:R-:W-:Y:S02]  /*05e0*/  IMAD.WIDE.U32 R4, R193, 0x20, R8.reuse ;  /* 0x00000020c1047825 */ /* 0x100fe400078e0008 */
[----:B------:R-:W4:Y:S02]  /*05f0*/  LDG.E.128 R168, desc[UR6][R2.64] ;  /* 0x0000000602a87981 */ /* 0x000f24000c1e1d00 */
[----:B------:R-:W-:Y:S01]  /*0600*/  IMAD.WIDE.U32 R176, R187, 0x20, R8 ;  /* 0x00000020bbb07825 */ /* 0x000fe200078e0008 */
[----:B------:R-:W-:Y:S01]  /*0610*/  IADD3 R197, PT, PT, R189, 0x60, RZ ;  /* 0x00000060bdc57810 */ /* 0x000fe20007ffe0ff */
[----:B------:R-:W4:Y:S02]  /*0620*/  LDG.E.128 R160, desc[UR6][R4.64] ;  /* 0x0000000604a07981 */ /* 0x000f24000c1e1d00 */
[----:B------:R-:W-:-:S02]  /*0630*/  IMAD.WIDE.U32 R20, R21, 0x10, R6 ;  /* 0x0000001015147825 */ /* 0x000fc400078e0006 */
[----:B------:R-:W4:Y:S04]  /*0640*/  LDG.E.128 R24, desc[UR6][R176.64] ;  /* 0x00000006b0187981 */ /* 0x000f28000c1e1d00 */
[----:B------:R-:W4:Y:S04]  /*0650*/  LDG.E.128 R28, desc[UR6][R4.64+0x10] ;  /* 0x00001006041c7981 */ /* 0x000f28000c1e1d00 */
[----:B------:R0:W4:Y:S04]  /*0660*/  LDG.E.128 R172, desc[UR6][R2.64+0x10] ;  /* 0x0000100602ac7981 */ /* 0x000128000c1e1d00 */
[----:B------:R-:W4:Y:S04]  /*0670*/  LDG.E.128 R20, desc[UR6][R20.64] ;  /* 0x0000000614147981 */ /* 0x000f28000c1e1d00 */
[----:B------:R-:W4:Y:S01]  /*0680*/  LDG.E.128 R16, desc[UR6][R176.64+0x10] ;  /* 0x00001006b0107981 */ /* 0x000f22000c1e1d00 */
[----:B0-----:R-:W-:Y:S01]  /*0690*/  IMAD.WIDE.U32 R2, R197, 0x20, R8 ;  /* 0x00000020c5027825 */ /* 0x001fe200078e0008 */
[----:B------:R-:W-:-:S04]  /*06a0*/  IADD3 R179, PT, PT, R179, 0x60, RZ ;  /* 0x00000060b3b37810 */ /* 0x000fc80007ffe0ff */
[----:B------:R-:W4:Y:S01]  /*06b0*/  LDG.E.128 R12, desc[UR6][R2.64] ;  /* 0x00000006020c7981 */ /* 0x000f22000c1e1d00 */
[----:B------:R-:W-:-:S03]  /*06c0*/  IMAD.WIDE.U32 R6, R179, 0x10, R6 ;  /* 0x00000010b3067825 */ /* 0x000fc600078e0006 */
[----:B------:R0:W4:Y:S04]  /*06d0*/  LDG.E.128 R8, desc[UR6][R2.64+0x10] ;  /* 0x0000100602087981 */ /* 0x000128000c1e1d00 */
[----:B------:R-:W4:Y:S01]  /*06e0*/  LDG.E.128 R4, desc[UR6][R6.64] ;  /* 0x0000000606047981 */ /* 0x000f22000c1e1d00 */
[----:B------:R-:W-:Y:S02]  /*06f0*/  MOV R216, UR14 ;  /* 0x0000000e00d87c02 */ /* 0x000fe40008000f00 */
[----:B------:R-:W-:Y:S02]  /*0700*/  MOV R209, UR15 ;  /* 0x0000000f00d17c02 */ /* 0x000fe40008000f00 */
[----:B------:R-:W-:-:S04]  /*0710*/  ISETP.NE.U32.AND P0, PT, R216, RZ, PT ;  /* 0x000000ffd800720c */ /* 0x000fc80003f05070 */
[----:B------:R-:W-:Y:S02]  /*0720*/  ISETP.NE.AND.EX P0, PT, R209, RZ, PT, P0 ;  /* 0x000000ffd100720c */ /* 0x000fe40003f05300 */
[----:B-----5:R-:W-:-:S11]  /*0730*/  ISETP.GE.AND P3, PT, R191, 0x1, PT ;  /* 0x00000001bf00780c */ /* 0x020fd60003f66270 */
[----:B------:R-:W1:Y:S02]  /*0740*/  @P0 LDC.64 R178, c[0x0][0x438] ;  /* 0x00010e00ffb20b82 */ /* 0x000e640000000a00 */
[----:B------:R-:W-:-:S05]  /*0750*/  @P3 IADD3 R0, PT, PT, R191, -0x1, RZ ;  /* 0xffffffffbf003810 */ /* 0x000fca0007ffe0ff */
[----:B------:R-:W-:Y:S01]  /*0760*/  @P3 IMAD R0, R0, UR9, RZ ;  /* 0x0000000900003c24 */ /* 0x000fe2000f8e02ff */
[----:B------:R-:W-:Y:S01]  /*0770*/  MOV R185, RZ ;  /* 0x000000ff00b97202 */ /* 0x000fe20000000f00 */
[----:B------:R-:W1:Y:S03]  /*0780*/  @P0 LDC.64 R194, c[0x0][0x438] ;  /* 0x00010e00ffc20b82 */ /* 0x000e660000000a00 */
[----:B0-----:R-:W-:-:S05]  /*0790*/  @P3 SHF.R.S32.HI R3, RZ, 0x1f, R0 ;  /* 0x0000001fff033819 */ /* 0x001fca0000011400 */
[----:B------:R-:W0:Y:S01]  /*07a0*/  @P0 LDC.64 R176, c[0x0][0x438] ;  /* 0x00010e00ffb00b82 */ /* 0x000e220000000a00 */
[----:B-1----:R-:W-:Y:S01]  /*07b0*/  @P0 IMAD.WIDE.U32 R178, R193, 0x20, R178 ;  /* 0x00000020c1b20825 */ /* 0x002fe200078e00b2 */
[----:B------:R-:W-:-:S06]  /*07c0*/  ISETP.NE.AND P1, PT, R202, RZ, PT ;  /* 0x000000ffca00720c */ /* 0x000fcc0003f25270 */
[----:B------:R-:W1:Y:S01]  /*07d0*/  LDC.64 R192, c[0x0][0x3b0] ;  /* 0x0000ec00ffc07b82 */ /* 0x000e620000000a00 */
[----:B------:R-:W-:Y:S02]  /*07e0*/  @P3 LEA.HI R3, R3, R0, RZ, 0x3 ;  /* 0x0000000003033211 */ /* 0x000fe400078f18ff */
[----:B------:R-:W-:Y:S01]  /*07f0*/  SHF.L.U32 R199, R64, 0x10, RZ ;  /* 0x0000001040c77819 */ /* 0x000fe200000006ff */
[----:B------:R-:W5:Y:S01]  /*0800*/  @P0 LDG.E.128 R52, desc[UR6][R178.64] ;  /* 0x00000006b2340981 */ /* 0x000f62000c1e1d00 */
[----:B------:R-:W-:-:S03]  /*0810*/  @P3 LEA.HI.SX32 R185, R3, R190, 0x1d ;  /* 0x000000be03b93211 */ /* 0x000fc600078feaff */
[----:B------:R-:W1:Y:S01]  /*0820*/  @P0 LDC.64 R180, c[0x0][0x438] ;  /* 0x00010e00ffb40b82 */ /* 0x000e620000000a00 */
[----:B------:R-:W-:Y:S01]  /*0830*/  IADD3 R215, PT, PT, R185, 0x20, RZ ;  /* 0x00000020b9d77810 */ /* 0x000fe20007ffe0ff */
[----:B------:R-:W-:Y:S01]  /*0840*/  @P0 IMAD.WIDE.U32 R194, R197, 0x20, R194 ;  /* 0x00000020c5c20825 */ /* 0x000fe200078e00c2 */
[C---:B------:R-:W-:Y:S01]  /*0850*/  IADD3 R213, PT, PT, R185.reuse, 0x40, RZ ;  /* 0x00000040b9d57810 */ /* 0x040fe20007ffe0ff */
[----:B------:R-:W5:Y:S01]  /*0860*/  @P0 LDG.E.128 R48, desc[UR6][R178.64+0x10] ;  /* 0x00001006b2300981 */ /* 0x000f62000c1e1d00 */
[----:B------:R-:W-:Y:S01]  /*0870*/  IADD3 R211, PT, PT, R185, 0x60, RZ ;  /* 0x00000060b9d37810 */ /* 0x000fe20007ffe0ff */
[----:B0-----:R-:W-:Y:S02]  /*0880*/  @P0 IMAD.WIDE.U32 R176, R189, 0x20, R176 ;  /* 0x00000020bdb00825 */ /* 0x001fe400078e00b0 */
[----:B------:R-:W5:Y:S04]  /*0890*/  @P0 LDG.E.128 R36, desc[UR6][R194.64] ;  /* 0x00000006c2240981 */ /* 0x000f68000c1e1d00 */
[----:B------:R-:W5:Y:S01]  /*08a0*/  @P0 LDG.E.128 R60, desc[UR6][R176.64] ;  /* 0x00000006b03c0981 */ /* 0x000f62000c1e1d00 */
[----:B-1----:R-:W-:-:S03]  /*08b0*/  IMAD.WIDE.U32 R214, R215, 0x8, R192 ;  /* 0x00000008d7d67825 */ /* 0x002fc600078e00c0 */
[----:B------:R-:W5:Y:S01]  /*08c0*/  @P0 LDG.E.128 R56, desc[UR6][R176.64+0x10] ;  /* 0x00001006b0380981 */ /* 0x000f62000c1e1d00 */
[----:B------:R-:W-:-:S03]  /*08d0*/  IMAD.WIDE.U32 R212, R213, 0x8, R192 ;  /* 0x00000008d5d47825 */ /* 0x000fc600078e00c0 */
[----:B------:R-:W5:Y:S01]  /*08e0*/  @P0 LDG.E.128 R32, desc[UR6][R194.64+0x10] ;  /* 0x00001006c2200981 */ /* 0x000f62000c1e1d00 */
[----:B------:R-:W-:-:S03]  /*08f0*/  IMAD.WIDE.U32 R210, R211, 0x8, R192 ;  /* 0x00000008d3d27825 */ /* 0x000fc600078e00c0 */
[----:B------:R-:W5:Y:S04]  /*0900*/  LDG.E.64 R214, desc[UR6][R214.64] ;  /* 0x00000006d6d67981 */ /* 0x000f68000c1e1b00 */
[----:B------:R-:W5:Y:S04]  /*0910*/  LDG.E.64 R212, desc[UR6][R212.64] ;  /* 0x00000006d4d47981 */ /* 0x000f68000c1e1b00 */
[----:B------:R-:W5:Y:S01]  /*0920*/  LDG.E.64 R210, desc[UR6][R210.64] ;  /* 0x00000006d2d27981 */ /* 0x000f62000c1e1b00 */
[----:B------:R-:W-:Y:S01]  /*0930*/  @P0 IMAD.WIDE.U32 R180, R187, 0x20, R180 ;  /* 0x00000020bbb40825 */ /* 0x000fe200078e00b4 */
[----:B------:R-:W-:-:S04]  /*0940*/  PRMT R198, R64, 0x7632, R198 ;  /* 0x0000763240c67816 */ /* 0x000fc800000000c6 */
[----:B------:R-:W-:Y:S01]  /*0950*/  SHF.L.U32 R198, R198, 0x10, RZ ;  /* 0x00000010c6c67819 */ /* 0x000fe200000006ff */
[----:B------:R-:W5:Y:S04]  /*0960*/  @P0 LDG.E.128 R44, desc[UR6][R180.64] ;  /* 0x00000006b42c0981 */ /* 0x000f68000c1e1d00 */
[----:B------:R-:W5:Y:S01]  /*0970*/  @P0 LDG.E.128 R40, desc[UR6][R180.64+0x10] ;  /* 0x00001006b4280981 */ /* 0x000f62000c1e1d00 */
[----:B---3--:R-:W-:Y:S02]  /*0980*/  FSEL R183, R183, RZ, !P1 ;  /* 0x000000ffb7b77208 */ /* 0x008fe40004800000 */
[C---:B--2---:R-:W-:Y:S02]  /*0990*/  PRMT R0, R164.reuse, 0x7632, R0 ;  /* 0x00007632a4007816 */ /* 0x044fe40000000000 */
[----:B------:R-:W-:-:S02]  /*09a0*/  SHF.L.U32 R188, R164, 0x10, RZ ;  /* 0x00000010a4bc7819 */ /* 0x000fc400000006ff */
[C---:B------:R-:W-:Y:S02]  /*09b0*/  PRMT R2, R165.reuse, 0x7632, R2 ;  /* 0x00007632a5027816 */ /* 0x040fe40000000002 */
[----:B------:R-:W-:Y:S01]  /*09c0*/  SHF.L.U32 R182, R165, 0x10, RZ ;  /* 0x00000010a5b67819 */ /* 0x000fe200000006ff */
[----:B------:R-:W-:-:S04]  /*09d0*/  IMAD.WIDE.U32 R164, R185, 0x8, R192 ;  /* 0x00000008b9a47825 */ /* 0x000fc800078e00c0 */
[--C-:B----4-:R-:W-:Y:S01]  /*09e0*/  FADD.FTZ R197, -R183, R170.reuse ;  /* 0x000000aab7c57221 */ /* 0x110fe20000010100 */
[C---:B------:R-:W-:Y:S02]  /*09f0*/  PRMT R170, R157.reuse, 0x7632, R170 ;  /* 0x000076329daa7816 */ /* 0x040fe400000000aa */
[----:B------:R-:W-:Y:S01]  /*0a00*/  SHF.L.U32 R249, R157, 0x10, RZ ;  /* 0x000000109df97819 */ /* 0x000fe200000006ff */
[C-C-:B------:R-:W-:Y:S01]  /*0a10*/  FADD.FTZ R247, -R183.reuse, R160.reuse ;  /* 0x000000a0b7f77221 */ /* 0x140fe20000010100 */
[----:B------:R-:W-:Y:S01]  /*0a20*/  PRMT R160, R158, 0x7632, R160 ;  /* 0x000076329ea07816 */ /* 0x000fe200000000a0 */
[C---:B------:R-:W-:Y:S01]  /*0a30*/  FADD.FTZ R237, -R183.reuse, R162 ;  /* 0x000000a2b7ed7221 */ /* 0x040fe20000010100 */
[----:B------:R0:W5:Y:S01]  /*0a40*/  LDG.E.64 R192, desc[UR6][R164.64] ;  /* 0x00000006a4c07981 */ /* 0x000162000c1e1b00 */
[C-C-:B------:R-:W-:Y:S01]  /*0a50*/  FADD.FTZ R157, -R183.reuse, R25.reuse ;  /* 0x00000019b79d7221 */ /* 0x140fe20000010100 */
[----:B------:R-:W-:Y:S01]  /*0a60*/  PRMT R25, R70, 0x7632, R25 ;  /* 0x0000763246197816 */ /* 0x000fe20000000019 */
[C---:B------:R-:W-:Y:S01]  /*0a70*/  FADD.FTZ R29, -R183.reuse, R29 ;  /* 0x0000001db71d7221 */ /* 0x040fe20000010100 */
[C---:B------:R-:W-:Y:S01]  /*0a80*/  FADD.FTZ R217, -R183.reuse, R31 ;  /* 0x0000001fb7d97221 */ /* 0x040fe20000010100 */
[C---:B------:R-:W-:Y:S01]  /*0a90*/  SHF.L.U32 R251, R156.reuse, 0x10, RZ ;  /* 0x000000109cfb7819 */ /* 0x040fe200000006ff */
[C---:B------:R-:W-:Y:S01]  /*0aa0*/  FADD.FTZ R239, -R183.reuse, R28 ;  /* 0x0000001cb7ef7221 */ /* 0x040fe20000010100 */
[C-C-:B------:R-:W-:Y:S01]  /*0ab0*/  FADD.FTZ R184, -R183.reuse, R172.reuse ;  /* 0x000000acb7b87221 */ /* 0x140fe20000010100 */
[----:B------:R-:W-:Y:S01]  /*0ac0*/  PRMT R172, R156, 0x7632, R172 ;  /* 0x000076329cac7816 */ /* 0x000fe200000000ac */
[C---:B------:R-:W-:Y:S01]  /*0ad0*/  FADD.FTZ R31, -R183.reuse, R26 ;  /* 0x0000001ab71f7221 */ /* 0x040fe20000010100 */
[----:B------:R-:W-:Y:S01]  /*0ae0*/  FADD.FTZ R227, -R183, R163 ;  /* 0x000000a3b7e37221 */ /* 0x000fe20000010100 */
[----:B------:R-:W-:Y:S01]  /*0af0*/  PRMT R156, R159, 0x7632, R156 ;  /* 0x000076329f9c7816 */ /* 0x000fe2000000009c */
[C---:B------:R-:W-:Y:S01]  /*0b00*/  FADD.FTZ R201, -R183.reuse, R168 ;  /* 0x000000a8b7c97221 */ /* 0x040fe20000010100 */
[C---:B------:R-:W-:Y:S01]  /*0b10*/  PRMT R162, R22.reuse, 0x7632, R162 ;  /* 0x0000763216a27816 */ /* 0x040fe200000000a2 */
[C---:B------:R-:W-:Y:S01]  /*0b20*/  FADD.FTZ R241, -R183.reuse, R30 ;  /* 0x0000001eb7f17221 */ /* 0x040fe20000010100 */
[----:B0-----:R-:W-:Y:S01]  /*0b30*/  SHF.L.U32 R165, R22, 0x10, RZ ;  /* 0x0000001016a57819 */ /* 0x001fe200000006ff */
[----:B------:R-:W-:Y:S01]  /*0b40*/  FADD.FTZ R223, -R183, R18 ;  /* 0x00000012b7df7221 */ /* 0x000fe20000010100 */
[----:B------:R-:W-:Y:S01]  /*0b50*/  PRMT R26, R71, 0x7632, R26 ;  /* 0x00007632471a7816 */ /* 0x000fe2000000001a */
[----:B------:R-:W-:Y:S01]  /*0b60*/  FMUL.FTZ R22, R206, R29 ;  /* 0x0000001dce167220 */ /* 0x000fe20000410000 */
[----:B------:R-:W-:-:S02]  /*0b70*/  SHF.L.U32 R25, R25, 0x10, RZ ;  /* 0x0000001019197819 */ /* 0x000fc400000006ff */
[----:B------:R-:W-:Y:S02]  /*0b80*/  SHF.L.U32 R160, R160, 0x10, RZ ;  /* 0x00000010a0a07819 */ /* 0x000fe400000006ff */
[----:B------:R-:W-:Y:S01]  /*0b90*/  SHF.L.U32 R163, R158, 0x10, RZ ;  /* 0x000000109ea37819 */ /* 0x000fe200000006ff */
[----:B------:R-:W-:Y:S01]  /*0ba0*/  FADD.FTZ R205, -R183, R161 ;  /* 0x000000a1b7cd7221 */ /* 0x000fe20000010100 */
[C---:B------:R-:W-:Y:S02]  /*0bb0*/  PRMT R168, R166.reuse, 0x7632, R168 ;  /* 0x00007632a6a87816 */ /* 0x040fe400000000a8 */
[----:B------:R-:W-:Y:S02]  /*0bc0*/  SHF.L.U32 R235, R166, 0x10, RZ ;  /* 0x00000010a6eb7819 */ /* 0x000fe400000006ff */
[C---:B------:R-:W-:Y:S02]  /*0bd0*/  PRMT R158, R21.reuse, 0x7632, R158 ;  /* 0x00007632159e7816 */ /* 0x040fe4000000009e */
[----:B------:R-:W-:Y:S01]  /*0be0*/  SHF.L.U32 R221, R21, 0x10, RZ ;  /* 0x0000001015dd7819 */ /* 0x000fe200000006ff */
[----:B------:R-:W-:Y:S01]  /*0bf0*/  FMUL.FTZ R21, R206, R239 ;  /* 0x000000efce157220 */ /* 0x000fe20000410000 */
[----:B------:R-:W-:Y:S01]  /*0c00*/  SHF.L.U32 R18, R70, 0x10, RZ ;  /* 0x0000001046127819 */ /* 0x000fe200000006ff */
[----:B------:R-:W-:Y:S01]  /*0c10*/  FADD.FTZ R219, -R183, R24 ;  /* 0x00000018b7db7221 */ /* 0x000fe20000010100 */
[----:B------:R-:W-:-:S02]  /*0c20*/  PRMT R166, R167, 0x7632, R166 ;  /* 0x00007632a7a67816 */ /* 0x000fc400000000a6 */
[----:B------:R-:W-:Y:S02]  /*0c30*/  SHF.L.U32 R233, R167, 0x10, RZ ;  /* 0x00000010a7e97819 */ /* 0x000fe400000006ff */
        /* <DEDUP_REMOVED lines=8> */
[C---:B------:R-:W-:Y:S01]  /*0cc0*/  FMUL.FTZ R23, R206.reuse, R241 ;  /* 0x000000f1ce177220 */ /* 0x040fe20000410000 */
[----:B------:R-:W-:Y:S01]  /*0cd0*/  SHF.L.U32 R20, R71, 0x10, RZ ;  /* 0x0000001047147819 */ /* 0x000fe200000006ff */
[----:B------:R-:W-:Y:S01]  /*0ce0*/  FMUL.FTZ R24, R206, R217 ;  /* 0x000000d9ce187220 */ /* 0x000fe20000410000 */
[----:B------:R-:W-:-:S02]  /*0cf0*/  SHF.L.U32 R26, R26, 0x10, RZ ;  /* 0x000000101a1a7819 */ /* 0x000fc400000006ff */
[----:B------:R-:W-:Y:S01]  /*0d00*/  SHF.L.U32 R156, R156, 0x10, RZ ;  /* 0x000000109c9c7819 */ /* 0x000fe200000006ff */
[--C-:B------:R-:W-:Y:S01]  /*0d10*/  FADD.FTZ R177, -R183, R13.reuse ;  /* 0x0000000db7b17221 */ /* 0x100fe20000010100 */
[----:B------:R-:W-:Y:S01]  /*0d20*/  PRMT R160, R72, 0x7632, R160 ;  /* 0x0000763248a07816 */ /* 0x000fe200000000a0 */
[-C--:B------:R-:W-:Y:S01]  /*0d30*/  FMUL.FTZ R18, R18, R163.reuse ;  /* 0x000000a312127220 */ /* 0x080fe20000410000 */
[----:B------:R-:W-:Y:S01]  /*0d40*/  PRMT R13, R67, 0x7632, R13 ;  /* 0x00007632430d7816 */ /* 0x000fe2000000000d */
[----:B------:R-:W-:Y:S01]  /*0d50*/  FADD.FTZ R112, R112, R163 ;  /* 0x000000a370707221 */ /* 0x000fe20000010000 */
[----:B------:R-:W-:Y:S01]  /*0d60*/  FFMA.FTZ R92, R21, R163, R92 ;  /* 0x000000a3155c7223 */ /* 0x000fe2000001005c */
[----:B------:R-:W-:Y:S01]  /*0d70*/  FADD.FTZ R245, -R183, R175 ;  /* 0x000000afb7f57221 */ /* 0x000fe20000010100 */
[----:B------:R-:W-:Y:S01]  /*0d80*/  PRMT R163, R73, 0x7632, R163 ;  /* 0x0000763249a37816 */ /* 0x000fe200000000a3 */
[-C--:B------:R-:W-:Y:S01]  /*0d90*/  FMUL.FTZ R20, R20, R161.reuse ;  /* 0x000000a114147220 */ /* 0x080fe20000410000 */
[----:B------:R-:W-:Y:S01]  /*0da0*/  FADD.FTZ R114, R114, R161 ;  /* 0x000000a172727221 */ /* 0x000fe20000010000 */
[----:B------:R-:W-:Y:S01]  /*0db0*/  FFMA.FTZ R94, R23, R161, R94 ;  /* 0x000000a1175e7223 */ /* 0x000fe2000001005e */
[----:B------:R-:W-:Y:S01]  /*0dc0*/  SHF.L.U32 R28, R72, 0x10, RZ ;  /* 0x00000010481c7819 */ /* 0x000fe200000006ff */
[-C--:B------:R-:W-:Y:S01]  /*0dd0*/  FMUL.FTZ R29, R26, R156.reuse ;  /* 0x0000009c1a1d7220 */ /* 0x080fe20000410000 */
        /* <DEDUP_REMOVED lines=15> */
[----:B------:R-:W-:Y:S01]  /*0ed0*/  FMUL.FTZ R26, R28, R229 ;  /* 0x000000e51c1a7220 */ /* 0x000fe20000410000 */
[--C-:B------:R-:W-:Y:S01]  /*0ee0*/  FADD.FTZ R186, -R183, R174.reuse ;  /* 0x000000aeb7ba7221 */ /* 0x100fe20000010100 */
[----:B------:R-:W-:Y:S01]  /*0ef0*/  FMUL.FTZ R28, R156, R221 ;  /* 0x000000dd9c1c7220 */ /* 0x000fe20000410000 */
[----:B------:R-:W-:Y:S01]  /*0f00*/  FMUL.FTZ R157, R160, R161 ;  /* 0x000000a1a09d7220 */ /* 0x000fe20000410000 */
[C---:B------:R-:W-:Y:S01]  /*0f10*/  PRMT R174, R4.reuse, 0x7632, R174 ;  /* 0x0000763204ae7816 */ /* 0x040fe200000000ae */
[-C--:B------:R-:W-:Y:S01]  /*0f20*/  FMUL.FTZ R13, R13, R166.reuse ;  /* 0x000000a60d0d7220 */ /* 0x080fe20000410000 */
[----:B------:R-:W-:Y:S01]  /*0f30*/  SHF.L.U32 R231, R4, 0x10, RZ ;  /* 0x0000001004e77819 */ /* 0x000fe200000006ff */
[----:B------:R-:W-:Y:S01]  /*0f40*/  FADD.FTZ R123, R123, R166 ;  /* 0x000000a67b7b7221 */ /* 0x000fe20000010000 */
[----:B------:R-:W-:Y:S01]  /*0f50*/  FFMA.FTZ R87, R8, R166, R87 ;  /* 0x000000a608577223 */ /* 0x000fe20000010057 */
[----:B------:R-:W-:Y:S01]  /*0f60*/  FMUL.FTZ R156, R206, R159 ;  /* 0x0000009fce9c7220 */ /* 0x000fe20000410000 */
[----:B------:R-:W-:Y:S01]  /*0f70*/  FFMA.FTZ R141, R30, R161, R141 ;  /* 0x000000a11e8d7223 */ /* 0x000fe2000001008d */
[----:B------:R-:W-:Y:S01]  /*0f80*/  FADD.FTZ R109, R109, R161 ;  /* 0x000000a16d6d7221 */ /* 0x000fe20000010000 */
[----:B------:R-:W-:Y:S01]  /*0f90*/  SHF.L.U32 R160, R74, 0x10, RZ ;  /* 0x000000104aa07819 */ /* 0x000fe200000006ff */
[----:B------:R-:W-:Y:S01]  /*0fa0*/  FMUL.FTZ R159, R163, R158 ;  /* 0x0000009ea39f7220 */ /* 0x000fe20000410000 */
[C---:B------:R-:W-:Y:S01]  /*0fb0*/  PRMT R176, R5.reuse, 0x7632, R176 ;  /* 0x0000763205b07816 */ /* 0x040fe200000000b0 */
[----:B------:R-:W-:Y:S01]  /*0fc0*/  FMUL.FTZ R161, R206, R195 ;  /* 0x000000c3cea17220 */ /* 0x000fe20000410000 */
[----:B------:R-:W-:Y:S01]  /*0fd0*/  SHF.L.U32 R225, R5, 0x10, RZ ;  /* 0x0000001005e17819 */ /* 0x000fe200000006ff */
[----:B------:R-:W-:Y:S01]  /*0fe0*/  FMUL.FTZ R199, R199, R188 ;  /* 0x000000bcc7c77220 */ /* 0x000fe20000410000 */
[----:B------:R-:W-:Y:S01]  /*0ff0*/  SHF.L.U32 R4, R0, 0x10, RZ ;  /* 0x0000001000047819 */ /* 0x000fe200000006ff */
[C---:B------:R-:W-:Y:S01]  /*1000*/  FMUL.FTZ R163, R206.reuse, R223 ;  /* 0x000000dfcea37220 */ /* 0x040fe20000410000 */
[----:B------:R-:W-:Y:S01]  /*1010*/  SHF.L.U32 R166, R75, 0x10, RZ ;  /* 0x000000104ba67819 */ /* 0x000fe200000006ff */
[----:B------:R-:W-:Y:S01]  /*1020*/  FADD.FTZ R200, -R183, R169 ;  /* 0x000000a9b7c87221 */ /* 0x000fe20000010100 */
[----:B------:R-:W-:Y:S01]  /*1030*/  SHF.L.U32 R5, R65, 0x10, RZ ;  /* 0x0000001041057819 */ /* 0x000fe200000006ff */
[----:B------:R-:W-:Y:S01]  /*1040*/  FADD.FTZ R181, -R183, R9 ;  /* 0x00000009b7b57221 */ /* 0x000fe20000010100 */
[----:B------:R-:W-:Y:S01]  /*1050*/  FMUL.FTZ R201, R206, R201 ;  /* 0x000000c9cec97220 */ /* 0x000fe20000410000 */
[----:B------:R-:W-:Y:S01]  /*1060*/  PRMT R178, R6, 0x7632, R178 ;  /* 0x0000763206b27816 */ /* 0x000fe200000000b2 */
[----:B------:R-:W-:Y:S01]  /*1070*/  FFMA.FTZ R143, R156, R158, R143 ;  /* 0x0000009e9c8f7223 */ /* 0x000fe2000001008f */
[----:B------:R-:W-:Y:S01]  /*1080*/  SHF.L.U32 R203, R6, 0x10, RZ ;  /* 0x0000001006cb7819 */ /* 0x000fe200000006ff */
[----:B------:R-:W-:Y:S01]  /*1090*/  FADD.FTZ R111, R111, R158 ;  /* 0x0000009e6f6f7221 */ /* 0x000fe20000010000 */
[----:B------:R-:W-:Y:S01]  /*10a0*/  PRMT R6, R65, 0x7632, R6 ;  /* 0x0000763241067816 */ /* 0x000fe20000000006 */
[-C--:B------:R-:W-:Y:S01]  /*10b0*/  FMUL.FTZ R158, R160, R165.reuse ;  /* 0x000000a5a09e7220 */ /* 0x080fe20000410000 */
[----:B------:R-:W-:Y:S01]  /*10c0*/  PRMT R9, R66, 0x7632, R9 ;  /* 0x0000763242097816 */ /* 0x000fe20000000009 */
[----:B------:R-:W-:Y:S01]  /*10d0*/  FADD.FTZ R104, R104, R165 ;  /* 0x000000a568687221 */ /* 0x000fe20000010000 */
[----:B------:R-:W-:Y:S01]  /*10e0*/  FFMA.FTZ R136, R161, R165, R136 ;  /* 0x000000a5a1887223 */ /* 0x000fe20000010088 */
[----:B------:R-:W-:Y:S01]  /*10f0*/  FMUL.FTZ R198, R198, R4 ;  /* 0x00000004c6c67220 */ /* 0x000fe20000410000 */
[-C--:B------:R-:W-:Y:S01]  /*1100*/  FMUL.FTZ R160, R166, R167.reuse ;  /* 0x000000a7a6a07220 */ /* 0x080fe20000410000 */
[----:B------:R-:W-:Y:S01]  /*1110*/  FADD.FTZ R106, R106, R167 ;  /* 0x000000a76a6a7221 */ /* 0x000fe20000010000 */
[----:B------:R-:W-:Y:S01]  /*1120*/  FFMA.FTZ R138, R163, R167, R138 ;  /* 0x000000a7a38a7223 */ /* 0x000fe2000001008a */
[----:B------:R-:W-:Y:S01]  /*1130*/  FADD.FTZ R165, RZ, R199 ;  /* 0x000000c7ffa57221 */ /* 0x000fe20000010000 */
[----:B------:R-:W-:Y:S01]  /*1140*/  FMUL.FTZ R196, R5, R182 ;  /* 0x000000b605c47220 */ /* 0x000fe20000410000 */
[----:B------:R-:W-:Y:S01]  /*1150*/  FMUL.FTZ R200, R206, R200 ;  /* 0x000000c8cec87220 */ /* 0x000fe20000410000 */
[----:B------:R-:W-:Y:S01]  /*1160*/  FFMA.FTZ R167, R201, R199, RZ ;  /* 0x000000c7c9a77223 */ /* 0x000fe200000100ff */
[----:B------:R-:W-:Y:S01]  /*1170*/  SHF.L.U32 R5, R6, 0x10, RZ ;  /* 0x0000001006057819 */ /* 0x000fe200000006ff */
[----:B------:R-:W-:Y:S01]  /*1180*/  FADD.FTZ R3, -R183, R171 ;  /* 0x000000abb7037221 */ /* 0x000fe20000010100 */
[----:B------:R-:W-:Y:S01]  /*1190*/  SHF.L.U32 R9, R9, 0x10, RZ ;  /* 0x0000001009097819 */ /* 0x000fe200000006ff */
[----:B------:R-:W-:Y:S01]  /*11a0*/  FMUL.FTZ R6, R206, R243 ;  /* 0x000000f3ce067220 */ /* 0x000fe20000410000 */
[----:B------:R-:W-:Y:S01]  /*11b0*/  SHF.L.U32 R168, R168, 0x10, RZ ;  /* 0x00000010a8a87819 */ /* 0x000fe200000006ff */
[----:B------:R-:W-:Y:S01]  /*11c0*/  FADD.FTZ R165, R165, R198 ;  /* 0x000000c6a5a57221 */ /* 0x000fe20000010000 */
[----:B------:R-:W-:Y:S01]  /*11d0*/  SHF.L.U32 R2, R2, 0x10, RZ ;  /* 0x0000001002027819 */ /* 0x000fe200000006ff */
[----:B------:R-:W-:Y:S01]  /*11e0*/  FMUL.FTZ R197, R206, R197 ;  /* 0x000000c5cec57220 */ /* 0x000fe20000410000 */
[C---:B------:R-:W-:Y:S01]  /*11f0*/  FFMA.FTZ R166, R200.reuse, R198, R167 ;  /* 0x000000c6c8a67223 */ /* 0x040fe200000100a7 */
[----:B------:R-:W-:Y:S01]  /*1200*/  FFMA.FTZ R81, R200, R4, R81 ;  /* 0x00000004c8517223 */ /* 0x000fe20000010051 */
[----:B------:R-:W-:Y:S01]  /*1210*/  FADD.FTZ R125, R125, R4 ;  /* 0x000000047d7d7221 */ /* 0x000fe20000010000 */
[----:B------:R-:W-:Y:S01]  /*1220*/  FADD.FTZ R185, -R183, R17 ;  /* 0x00000011b7b97221 */ /* 0x000fe20000010100 */
[----:B------:R-:W-:Y:S01]  /*1230*/  FMUL.FTZ R0, R206, R3 ;  /* 0x00000003ce007220 */ /* 0x000fe20000410000 */
[----:B------:R-:W-:Y:S01]  /*1240*/  SHF.L.U32 R4, R66, 0x10, RZ ;  /* 0x0000001042047819 */ /* 0x000fe200000006ff */
[-C--:B------:R-:W-:Y:S01]  /*1250*/  FMUL.FTZ R9, R9, R168.reuse ;  /* 0x000000a809097220 */ /* 0x080fe20000410000 */
[----:B------:R-:W-:Y:S01]  /*1260*/  FADD.FTZ R121, R121, R168 ;  /* 0x000000a879797221 */ /* 0x000fe20000010000 */
[----:B------:R-:W-:Y:S01]  /*1270*/  FFMA.FTZ R85, R6, R168, R85 ;  /* 0x000000a806557223 */ /* 0x000fe20000010055 */
[----:B------:R-:W-:Y:S01]  /*1280*/  FADD.FTZ R187, -R183, R19 ;  /* 0x00000013b7bb7221 */ /* 0x000fe20000010100 */
[----:B------:R-:W-:Y:S01]  /*1290*/  FMUL.FTZ R3, R5, R2 ;  /* 0x0000000205037220 */ /* 0x000fe20000410000 */
[----:B------:R-:W-:Y:S01]  /*12a0*/  PRMT R17, R68, 0x7632, R17 ;  /* 0x0000763244117816 */ /* 0x000fe20000000011 */
[----:B------:R-:W-:Y:S01]  /*12b0*/  FADD.FTZ R168, R165, R196 ;  /* 0x000000c4a5a87221 */ /* 0x000fe20000010000 */
[----:B------:R-:W-:Y:S01]  /*12c0*/  PRMT R19, R69, 0x7632, R19 ;  /* 0x0000763245137816 */ /* 0x000fe20000000013 */
[----:B------:R-:W-:Y:S01]  /*12d0*/  FFMA.FTZ R165, R197, R196, R166 ;  /* 0x000000c4c5a57223 */ /* 0x000fe200000100a6 */
[----:B------:R-:W-:Y:S01]  /*12e0*/  FFMA.FTZ R83, R0, R2, R83 ;  /* 0x0000000200537223 */ /* 0x000fe20000010053 */
[----:B------:R-:W-:Y:S01]  /*12f0*/  FADD.FTZ R127, R127, R2 ;  /* 0x000000027f7f7221 */ /* 0x000fe20000010000 */
[----:B------:R-:W-:Y:S01]  /*1300*/  FADD.FTZ R171, -R183, R14 ;  /* 0x0000000eb7ab7221 */ /* 0x000fe20000010100 */
[----:B------:R-:W-:Y:S01]  /*1310*/  FMUL.FTZ R2, R4, R235 ;  /* 0x000000eb04027220 */ /* 0x000fe20000410000 */
[----:B------:R-:W-:Y:S01]  /*1320*/  SHF.L.U32 R17, R17, 0x10, RZ ;  /* 0x0000001011117819 */ /* 0x000fe200000006ff */
[----:B------:R-:W-:Y:S01]  /*1330*/  FADD.FTZ R167, R168, R3 ;  /* 0x00000003a8a77221 */ /* 0x000fe20000010000 */
[----:B------:R-:W-:Y:S01]  /*1340*/  SHF.L.U32 R172, R172, 0x10, RZ ;  /* 0x00000010acac7819 */ /* 0x000fe200000006ff */
[C---:B------:R-:W-:Y:S01]  /*1350*/  FMUL.FTZ R5, R206.reuse, R184 ;  /* 0x000000b8ce057220 */ /* 0x040fe20000410000 */
[----:B------:R-:W-:Y:S01]  /*1360*/  SHF.L.U32 R19, R19, 0x10, RZ ;  /* 0x0000001013137819 */ /* 0x000fe200000006ff */
[----:B------:R-:W-:Y:S01]  /*1370*/  FMUL.FTZ R14, R206, R205 ;  /* 0x000000cdce0e7220 */ /* 0x000fe20000410000 */
[----:B------:R-:W-:Y:S01]  /*1380*/  SHF.L.U32 R170, R170, 0x10, RZ ;  /* 0x00000010aaaa7819 */ /* 0x000fe200000006ff */
[----:B------:R-:W-:Y:S01]  /*1390*/  FFMA.FTZ R166, R0, R3, R165 ;  /* 0x0000000300a67223 */ /* 0x000fe200000100a5 */
[----:B------:R-:W-:Y:S01]  /*13a0*/  FMUL.FTZ R16, R206, R227 ;  /* 0x000000e3ce107220 */ /* 0x000fe20000410000 */
[----:B------:R-:W-:-:S02]  /*13b0*/  SHF.L.U32 R4, R67, 0x10, RZ ;  /* 0x0000001043047819 */ /* 0x000fc400000006ff */
[----:B------:R-:W-:Y:S01]  /*13c0*/  SHF.L.U32 R184, R164, 0x10, RZ ;  /* 0x00000010a4b87819 */ /* 0x000fe200000006ff */
[----:B------:R-:W-:Y:S01]  /*13d0*/  FADD.FTZ R164, R167, R2 ;  /* 0x00000002a7a47221 */ /* 0x000fe20000010000 */
[-C--:B------:R-:W-:Y:S01]  /*13e0*/  FMUL.FTZ R17, R17, R172.reuse ;  /* 0x000000ac11117220 */ /* 0x080fe20000410000 */
[----:B------:R-:W-:Y:S01]  /*13f0*/  FFMA.FTZ R89, R14, R172, R89 ;  /* 0x000000ac0e597223 */ /* 0x000fe20000010059 */
[----:B------:R-:W-:Y:S01]  /*1400*/  FADD.FTZ R117, R117, R172 ;  /* 0x000000ac75757221 */ /* 0x000fe20000010000 */
[----:B------:R-:W-:Y:S01]  /*1410*/  FFMA.FTZ R167, R5, R2, R166 ;  /* 0x0000000205a77223 */ /* 0x000fe200000100a6 */
[-C--:B------:R-:W-:Y:S01]  /*1420*/  FMUL.FTZ R19, R19, R170.reuse ;  /* 0x000000aa13137220 */ /* 0x080fe20000410000 */
[----:B------:R-:W-:Y:S01]  /*1430*/  FFMA.FTZ R91, R16, R170, R91 ;  /* 0x000000aa105b7223 */ /* 0x000fe2000001005b */
[--C-:B------:R-:W-:Y:S01]  /*1440*/  FADD.FTZ R119, R119, R170.reuse ;  /* 0x000000aa77777221 */ /* 0x100fe20000010000 */
[----:B------:R-:W-:Y:S01]  /*1450*/  SHF.L.U32 R172, R162, 0x10, RZ ;  /* 0x00000010a2ac7819 */ /* 0x000fe200000006ff */
[----:B------:R-:W-:Y:S01]  /*1460*/  FMUL.FTZ R162, R206, R185 ;  /* 0x000000b9cea27220 */ /* 0x000fe20000410000 */
[----:B------:R-:W-:Y:S01]  /*1470*/  PRMT R170, R74, 0x7632, R170 ;  /* 0x000076324aaa7816 */ /* 0x000fe200000000aa */
[----:B------:R-:W-:Y:S01]  /*1480*/  FMUL.FTZ R4, R4, R233 ;  /* 0x000000e904047220 */ /* 0x000fe20000410000 */
[C---:B------:R-:W-:Y:S01]  /*1490*/  PRMT R180, R7.reuse, 0x7632, R180 ;  /* 0x0000763207b47816 */ /* 0x040fe200000000b4 */
[----:B------:R-:W-:Y:S01]  /*14a0*/  FADD.FTZ R185, R164, R9 ;  /* 0x00000009a4b97221 */ /* 0x000fe20000010000 */
[----:B------:R-:W-:Y:S01]  /*14b0*/  SHF.L.U32 R189, R7, 0x10, RZ ;  /* 0x0000001007bd7819 */ /* 0x000fe200000006ff */
[----:B------:R-:W-:Y:S01]  /*14c0*/  FMUL.FTZ R7, R206, R186 ;  /* 0x000000bace077220 */ /* 0x000fe20000410000 */
[----:B------:R-:W-:Y:S01]  /*14d0*/  FFMA.FTZ R166, R6, R9, R167 ;  /* 0x0000000906a67223 */ /* 0x000fe200000100a7 */
[----:B------:R-:W-:Y:S01]  /*14e0*/  FADD.FTZ R175, -R183, R10 ;  /* 0x0000000ab7af7221 */ /* 0x000fe20000010100 */
[----:B------:R-:W-:Y:S01]  /*14f0*/  SHF.L.U32 R10, R68, 0x10, RZ ;  /* 0x00000010440a7819 */ /* 0x000fe200000006ff */
[----:B------:R-:W-:Y:S01]  /*1500*/  FADD.FTZ R168, R185, R4 ;  /* 0x00000004b9a87221 */ /* 0x000fe20000010000 */
[----:B------:R-:W-:Y:S01]  /*1510*/  SHF.L.U32 R170, R170, 0x10, RZ ;  /* 0x00000010aaaa7819 */ /* 0x000fe200000006ff */
[----:B------:R-:W-:Y:S01]  /*1520*/  FFMA.FTZ R185, R7, R4, R166 ;  /* 0x0000000407b97223 */ /* 0x000fe200000100a6 */
[C---:B------:R-:W-:Y:S01]  /*1530*/  FADD.FTZ R169, -R183.reuse, R12 ;  /* 0x0000000cb7a97221 */ /* 0x040fe20000010100 */
[C---:B------:R-:W-:Y:S01]  /*1540*/  FADD.FTZ R179, -R183.reuse, R15 ;  /* 0x0000000fb7b37221 */ /* 0x040fe20000010100 */
[----:B------:R-:W-:Y:S01]  /*1550*/  FMUL.FTZ R164, R206, R187 ;  /* 0x000000bbcea47220 */ /* 0x000fe20000410000 */
[----:B------:R-:W-:Y:S01]  /*1560*/  FADD.FTZ R183, -R183, R11 ;  /* 0x0000000bb7b77221 */ /* 0x000fe20000010100 */
[----:B------:R-:W-:Y:S01]  /*1570*/  FMUL.FTZ R10, R10, R251 ;  /* 0x000000fb0a0a7220 */ /* 0x000fe20000410000 */
[----:B------:R-:W-:Y:S01]  /*1580*/  FMUL.FTZ R165, R170, R172 ;  /* 0x000000acaaa57220 */ /* 0x000fe20000410000 */
[----:B------:R-:W-:Y:S01]  /*1590*/  FADD.FTZ R187, R168, R13 ;  /* 0x0000000da8bb7221 */ /* 0x000fe20000010000 */
[----:B------:R-:W-:Y:S01]  /*15a0*/  FMUL.FTZ R11, R206, R247 ;  /* 0x000000f7ce0b7220 */ /* 0x000fe20000410000 */
[----:B------:R-:W-:Y:S01]  /*15b0*/  FFMA.FTZ R170, R8, R13, R185 ;  /* 0x0000000d08aa7223 */ /* 0x000fe200000100b9 */
[----:B------:R-:W-:Y:S01]  /*15c0*/  SHF.L.U32 R12, R69, 0x10, RZ ;  /* 0x00000010450c7819 */ /* 0x000fe200000006ff */
[----:B------:R-:W-:-:S02]  /*15d0*/  FADD.FTZ R168, R187, R10 ;  /* 0x0000000abba87221 */ /* 0x000fc40000010000 */
        /* <DEDUP_REMOVED lines=10> */
[----:B------:R-:W-:Y:S01]  /*1680*/  FFMA.FTZ R82, R197, R182, R82 ;  /* 0x000000b6c5527223 */ /* 0x000fe20000010052 */
[----:B------:R-:W-:Y:S01]  /*1690*/  FADD.FTZ R187, R170, R19 ;  /* 0x00000013aabb7221 */ /* 0x000fe20000010000 */
[--C-:B------:R-:W-:Y:S01]  /*16a0*/  FADD.FTZ R126, R126, R182.reuse ;  /* 0x000000b67e7e7221 */ /* 0x100fe20000010000 */
[----:B------:R-:W-:Y:S01]  /*16b0*/  FFMA.FTZ R170, R16, R19, R185 ;  /* 0x0000001310aa7223 */ /* 0x000fe200000100b9 */
[----:B------:R-:W-:Y:S01]  /*16c0*/  PRMT R182, R75, 0x7632, R182 ;  /* 0x000076324bb67816 */ /* 0x000fe200000000b6 */
[----:B------:R-:W-:Y:S01]  /*16d0*/  FMUL.FTZ R168, R172, R225 ;  /* 0x000000e1aca87220 */ /* 0x000fe20000410000 */
[----:B------:R-:W-:Y:S01]  /*16e0*/  FADD.FTZ R172, R187, R18 ;  /* 0x00000012bbac7221 */ /* 0x000fe20000010000 */
[----:B------:R-:W-:Y:S01]  /*16f0*/  FFMA.FTZ R185, R21, R18, R170 ;  /* 0x0000001215b97223 */ /* 0x000fe200000100aa */
[----:B------:R-:W-:-:S02]  /*1700*/  SHF.L.U32 R182, R182, 0x10, RZ ;  /* 0x00000010b6b67819 */ /* 0x000fc400000006ff */
[----:B------:R-:W-:Y:S01]  /*1710*/  FADD.FTZ R187, R172, R25 ;  /* 0x00000019acbb7221 */ /* 0x000fe20000010000 */
[----:B------:R-:W-:Y:S02]  /*1720*/  FFMA.FTZ R172, R22, R25, R185 ;  /* 0x0000001916ac7223 */ /* 0x000fe400000100b9 */
[----:B------:R-:W-:Y:S01]  /*1730*/  FMUL.FTZ R167, R182, R184 ;  /* 0x000000b8b6a77220 */ /* 0x000fe20000410000 */
[----:B------:R-:W-:Y:S01]  /*1740*/  FADD.FTZ R182, R187, R20 ;  /* 0x00000014bbb67221 */ /* 0x000fe20000010000 */
[----:B------:R-:W-:Y:S01]  /*1750*/  FFMA.FTZ R185, R23, R20, R172 ;  /* 0x0000001417b97223 */ /* 0x000fe200000100ac */
[----:B------:R-:W-:Y:S02]  /*1760*/  FMUL.FTZ R27, R206, R219 ;  /* 0x000000dbce1b7220 */ /* 0x000fe40000410000 */
[----:B------:R-:W-:Y:S01]  /*1770*/  FADD.FTZ R187, R182, R29 ;  /* 0x0000001db6bb7221 */ /* 0x000fe20000010000 */
[----:B------:R-:W-:Y:S01]  /*1780*/  FFMA.FTZ R186, R24, R29, R185 ;  /* 0x0000001d18ba7223 */ /* 0x000fe200000100b9 */
        /* <DEDUP_REMOVED lines=10> */
[----:B------:R-:W-:-:S03]  /*1830*/  FFMA.FTZ R185, R31, R28, R182 ;  /* 0x0000001c1fb97223 */ /* 0x000fc600000100b6 */
[----:B------:R-:W-:Y:S01]  /*1840*/  FADD.FTZ R187, R184, R159 ;  /* 0x0000009fb8bb7221 */ /* 0x000fe20000010000 */
[----:B------:R-:W-:-:S03]  /*1850*/  FFMA.FTZ R182, R156, R159, R185 ;  /* 0x0000009f9cb67223 */ /* 0x000fc600000100b9 */
[----:B------:R-:W-:Y:S01]  /*1860*/  FADD.FTZ R184, R187, R158 ;  /* 0x0000009ebbb87221 */ /* 0x000fe20000010000 */
[----:B------:R-:W-:Y:S01]  /*1870*/  FFMA.FTZ R185, R161, R158, R182 ;  /* 0x0000009ea1b97223 */ /* 0x000fe200000100b6 */
[----:B------:R-:W-:Y:S02]  /*1880*/  SHF.L.U32 R194, R176, 0x10, RZ ;  /* 0x00000010b0c27819 */ /* 0x000fe400000006ff */
[----:B------:R-:W-:Y:S01]  /*1890*/  FADD.FTZ R187, R184, R165 ;  /* 0x000000a5b8bb7221 */ /* 0x000fe20000010000 */
[----:B------:R-:W-:Y:S01]  /*18a0*/  FFMA.FTZ R176, R162, R165, R185 ;  /* 0x000000a5a2b07223 */ /* 0x000fe200000100b9 */
[C---:B------:R-:W-:Y:S02]  /*18b0*/  SHF.L.U32 R166, R76.reuse, 0x10, RZ ;  /* 0x000000104ca67819 */ /* 0x040fe400000006ff */
[----:B------:R-:W-:Y:S01]  /*18c0*/  PRMT R186, R76, 0x7632, R186 ;  /* 0x000076324cba7816 */ /* 0x000fe200000000ba */
[----:B------:R-:W-:Y:S01]  /*18d0*/  FADD.FTZ R182, R187, R160 ;  /* 0x000000a0bbb67221 */ /* 0x000fe20000010000 */
[----:B------:R-:W-:Y:S01]  /*18e0*/  FFMA.FTZ R185, R163, R160, R176 ;  /* 0x000000a0a3b97223 */ /* 0x000fe200000100b0 */
[----:B------:R-:W-:Y:S01]  /*18f0*/  FFMA.FTZ R80, R201, R188, R80 ;  /* 0x000000bcc9507223 */ /* 0x000fe20000010050 */
[----:B------:R-:W-:Y:S01]  /*1900*/  FADD.FTZ R124, R124, R188 ;  /* 0x000000bc7c7c7221 */ /* 0x000fe20000010000 */
[----:B------:R-:W-:Y:S01]  /*1910*/  FMUL.FTZ R175, R206, R175 ;  /* 0x000000afceaf7220 */ /* 0x000fe20000410000 */
[----:B------:R-:W-:Y:S01]  /*1920*/  SHF.L.U32 R186, R186, 0x10, RZ ;  /* 0x00000010baba7819 */ /* 0x000fe200000006ff */
[----:B------:R-:W-:Y:S01]  /*1930*/  FMUL.FTZ R166, R166, R231 ;  /* 0x000000e7a6a67220 */ /* 0x000fe20000410000 */
[----:B------:R-:W-:Y:S01]  /*1940*/  SHF.L.U32 R188, R174, 0x10, RZ ;  /* 0x00000010aebc7819 */ /* 0x000fe200000006ff */
[----:B------:R-:W-:Y:S01]  /*1950*/  FADD.FTZ R187, R182, R167 ;  /* 0x000000a7b6bb7221 */ /* 0x000fe20000010000 */
[----:B------:R-:W-:Y:S01]  /*1960*/  FMUL.FTZ R169, R206, R169 ;  /* 0x000000a9cea97220 */ /* 0x000fe20000410000 */
[----:B------:R-:W-:Y:S01]  /*1970*/  FFMA.FTZ R184, R164, R167, R185 ;  /* 0x000000a7a4b87223 */ /* 0x000fe200000100b9 */
[----:B------:R-:W-:Y:S01]  /*1980*/  FFMA.FTZ R130, R175, R189, R130 ;  /* 0x000000bdaf827223 */ /* 0x000fe20000010082 */
[--C-:B------:R-:W-:Y:S01]  /*1990*/  FADD.FTZ R98, R98, R189.reuse ;  /* 0x000000bd62627221 */ /* 0x100fe20000010000 */
[----:B------:R-:W-:Y:S01]  /*19a0*/  FMUL.FTZ R174, R206, R177 ;  /* 0x000000b1ceae7220 */ /* 0x000fe20000410000 */
[----:B------:R-:W-:Y:S01]  /*19b0*/  PRMT R189, R77, 0x7632, R189 ;  /* 0x000076324dbd7816 */ /* 0x000fe200000000bd */
        /* <DEDUP_REMOVED lines=60> */
[----:B------:R-:W-:Y:S06]  /*1d80*/  BRA `(.L_x_6324) ;  /* 0x0000000000f07947 */ /* 0x000fec0003800000 */
.L_x_6323:
        /* <DEDUP_REMOVED lines=8> */
[----:B------:R-:W1:Y:S01]  /*1e10*/  @P3 LDC R183, c[0x0][0x388] ;  /* 0x0000e200ffb73b82 */ /* 0x000e620000000800 */
[----:B------:R-:W-:-:S05]  /*1e20*/  @P3 IADD3 R182, PT, PT, R191, -0x1, RZ ;  /* 0xffffffffbfb63810 */ /* 0x000fca0007ffe0ff */
[----:B-1----:R-:W-:-:S05]  /*1e30*/  @P3 IMAD R182, R182, R183, RZ ;  /* 0x000000b7b6b63224 */ /* 0x002fca00078e02ff */
[----:B------:R-:W-:-:S04]  /*1e40*/  @P3 SHF.R.S32.HI R183, RZ, 0x1f, R182 ;  /* 0x0000001fffb73819 */ /* 0x000fc800000114b6 */
[----:B------:R-:W-:-:S04]  /*1e50*/  @P3 LEA.HI R183, R183, R182, RZ, 0x3 ;  /* 0x000000b6b7b73211 */ /* 0x000fc800078f18ff */
[----:B------:R-:W-:Y:S01]  /*1e60*/  @P3 LEA.HI.SX32 R193, R183, R190, 0x1d ;  /* 0x000000beb7c13211 */ /* 0x000fe200078feaff */
        /* <DEDUP_REMOVED lines=14> */
.L_x_6325:
        /* <DEDUP_REMOVED lines=9> */
[C---:B------:R-:W-:Y:S02]  /*1fe0*/  IADD3 R187, PT, PT, R189.reuse, 0x20, RZ ;  /* 0x00000020bdbb7810 */ /* 0x040fe40007ffe0ff */
[C---:B------:R-:W-:Y:S02]  /*1ff0*/  IADD3 R185, PT, PT, R189.reuse, 0x40, RZ ;  /* 0x00000040bdb97810 */ /* 0x040fe40007ffe0ff */
[----:B------:R-:W-:Y:S01]  /*2000*/  IADD3 R33, PT, PT, R189, 0x60, RZ ;  /* 0x00000060bd217810 */ /* 0x000fe20007ffe0ff */
[----:B-1----:R-:W-:-:S04]  /*2010*/  IMAD.WIDE.U32 R192, R193, 0x8, R210 ;  /* 0x00000008c1c07825 */ /* 0x002fc800078e00d2 */
[--C-:B------:R-:W-:Y:S02]  /*2020*/  IMAD.WIDE.U32 R214, R215, 0x8, R210.reuse ;  /* 0x00000008d7d67825 */ /* 0x100fe400078e00d2 */
[----:B------:R-:W5:Y:S02]  /*2030*/  LDG.E.64 R192, desc[UR6][R192.64] ;  /* 0x00000006c0c07981 */ /* 0x000f64000c1e1b00 */
[--C-:B------:R-:W-:Y:S02]  /*2040*/  IMAD.WIDE.U32 R212, R213, 0x8, R210.reuse ;  /* 0x00000008d5d47825 */ /* 0x100fe400078e00d2 */
[----:B------:R-:W5:Y:S02]  /*2050*/  LDG.E.64 R214, desc[UR6][R214.64] ;  /* 0x00000006d6d67981 */ /* 0x000f64000c1e1b00 */
[----:B------:R-:W-:Y:S02]  /*2060*/  IMAD.WIDE.U32 R210, R35, 0x8, R210 ;  /* 0x0000000823d27825 */ /* 0x000fe400078e00d2 */
[----:B------:R-:W5:Y:S02]  /*2070*/  LDG.E.64 R212, desc[UR6][R212.64] ;  /* 0x00000006d4d47981 */ /* 0x000f64000c1e1b00 */
[----:B--2---:R-:W-:-:S02]  /*2080*/  IMAD.WIDE.U32 R188, R189, 0x20, R182 ;  /* 0x00000020bdbc7825 */ /* 0x004fc400078e00b6 */
[----:B------:R-:W5:Y:S02]  /*2090*/  LDG.E.64 R210, desc[UR6][R210.64] ;  /* 0x00000006d2d27981 */ /* 0x000f64000c1e1b00 */
[--C-:B------:R-:W-:Y:S02]  /*20a0*/  IMAD.WIDE.U32 R186, R187, 0x20, R182.reuse ;  /* 0x00000020bbba7825 */ /* 0x100fe400078e00b6 */
[----:B------:R1:W5:Y:S02]  /*20b0*/  LDG.E.128 R60, desc[UR6][R188.64] ;  /* 0x00000006bc3c7981 */ /* 0x000364000c1e1d00 */
[--C-:B------:R-:W-:Y:S02]  /*20c0*/  IMAD.WIDE.U32 R184, R185, 0x20, R182.reuse ;  /* 0x00000020b9b87825 */ /* 0x100fe400078e00b6 */
[----:B------:R1:W5:Y:S02]  /*20d0*/  LDG.E.128 R56, desc[UR6][R188.64+0x10] ;  /* 0x00001006bc387981 */ /* 0x000364000c1e1d00 */
[----:B------:R-:W-:-:S02]  /*20e0*/  IMAD.WIDE.U32 R182, R33, 0x20, R182 ;  /* 0x0000002021b67825 */ /* 0x000fc400078e00b6 */
[----:B------:R1:W5:Y:S04]  /*20f0*/  LDG.E.128 R52, desc[UR6][R186.64] ;  /* 0x00000006ba347981 */ /* 0x000368000c1e1d00 */
[----:B------:R1:W5:Y:S04]  /*2100*/  LDG.E.128 R48, desc[UR6][R186.64+0x10] ;  /* 0x00001006ba307981 */ /* 0x000368000c1e1d00 */
[----:B------:R1:W5:Y:S04]  /*2110*/  LDG.E.128 R44, desc[UR6][R184.64] ;  /* 0x00000006b82c7981 */ /* 0x000368000c1e1d00 */
[----:B------:R1:W5:Y:S04]  /*2120*/  LDG.E.128 R40, desc[UR6][R184.64+0x10] ;  /* 0x00001006b8287981 */ /* 0x000368000c1e1d00 */
[----:B------:R1:W5:Y:S04]  /*2130*/  LDG.E.128 R36, desc[UR6][R182.64] ;  /* 0x00000006b6247981 */ /* 0x000368000c1e1d00 */
[----:B------:R1:W5:Y:S02]  /*2140*/  LDG.E.128 R32, desc[UR6][R182.64+0x10] ;  /* 0x00001006b6207981 */ /* 0x000364000c1e1d00 */
.L_x_6324:
[----:B------:R-:W-:Y:S05]  /*2150*/  BSYNC.RECONVERGENT B1 ;  /* 0x0000000000017941 */ /* 0x000fea0003800200 */
.L_x_6322:
[----:B------:R-:W-:-:S03]  /*2160*/  UMOV UR4, 0xffffffff ;  /* 0xffffffff00047882 */ /* 0x000fc60000000000 */
[----:B------:R-:W-:Y:S05]  /*2170*/  BRA.DIV UR4, `(.L_x_6326) ;  /* 0x0000007204807947 */ /* 0x000fea000b800000 */
[----:B-1----:R-:W1:Y:S04]  /*2180*/  SHFL.BFLY PT, R183, R194, 0x1, 0x1f ;  /* 0x0c201f00c2b77f89 */ /* 0x002e6800000e0000 */
        /* <DEDUP_REMOVED lines=17> */
.L_x_6415:
[----:B------:R-:W-:Y:S01]  /*22a0*/  ISETP.NE.U32.AND P0, PT, R216, RZ, PT ;  /* 0x000000ffd800720c */ /* 0x000fe20003f05070 */
[----:B------:R-:W-:Y:S01]  /*22b0*/  IMAD R184, R204, UR9, RZ ;  /* 0x00000009ccb87c24 */ /* 0x000fe2000f8e02ff */
[----:B------:R-:W-:Y:S01]  /*22c0*/  @P3 IADD3 R191, PT, PT, R191, -0x1, RZ ;  /* 0xffffffffbfbf3810 */ /* 0x000fe20007ffe0ff */
[----:B--2---:R-:W-:Y:S01]  /*22d0*/  FADD.FTZ R183, R188, R183 ;  /* 0x000000b7bcb77221 */ /* 0x004fe20000010000 */
[----:B------:R-:W-:Y:S01]  /*22e0*/  ISETP.NE.AND.EX P0, PT, R209, RZ, PT, P0 ;  /* 0x000000ffd100720c */ /* 0x000fe20003f05300 */
[----:B------:R-:W-:Y:S01]  /*22f0*/  HFMA2 R203, -RZ, RZ, 0, 0 ;  /* 0x00000000ffcb7431 */ /* 0x000fe200000001ff */
[----:B------:R-:W-:Y:S01]  /*2300*/  SHF.R.S32.HI R185, RZ, 0x1f, R184 ;  /* 0x0000001fffb97819 */ /* 0x000fe200000114b8 */
[----:B------:R-:W-:Y:S02]  /*2310*/  @P3 IMAD R191, R191, UR9, RZ ;  /* 0x00000009bfbf3c24 */ /* 0x000fe4000f8e02ff */
[----:B------:R-:W-:Y:S01]  /*2320*/  FMUL.FTZ R205, R183, UR10 ;  /* 0x0000000ab7cd7c20 */ /* 0x000fe20008410000 */
[----:B---3--:R-:W-:Y:S01]  /*2330*/  FADD.FTZ R182, R189, R182 ;  /* 0x000000b6bdb67221 */ /* 0x008fe20000010000 */
[----:B------:R-:W-:Y:S01]  /*2340*/  LEA.HI R185, R185, R184, RZ, 0x3 ;  /* 0x000000b8b9b97211 */ /* 0x000fe200078f18ff */
[----:B------:R-:W-:Y:S01]  /*2350*/  BSSY.RECONVERGENT B1, `(.L_x_6327) ;  /* 0x0000191000017945 */ /* 0x000fe20003800200 */
[----:B------:R-:W-:Y:S01]  /*2360*/  @P3 SHF.R.S32.HI R186, RZ, 0x1f, R191 ;  /* 0x0000001fffba3819 */ /* 0x000fe200000114bf */
[----:B------:R-:W-:Y:S01]  /*2370*/  FMUL.FTZ R208, R182, UR10 ;  /* 0x0000000ab6d07c20 */ /* 0x000fe20008410000 */
[----:B------:R-:W-:-:S02]  /*2380*/  ISETP.NE.AND P1, PT, R202, RZ, PT ;  /* 0x000000ffca00720c */ /* 0x000fc40003f25270 */
[----:B------:R-:W-:Y:S02]  /*2390*/  @P3 LEA.HI R191, R186, R191, RZ, 0x3 ;  /* 0x000000bfbabf3211 */ /* 0x000fe400078f18ff */
[-C--:B------:R-:W-:Y:S02]  /*23a0*/  LEA.HI.SX32 R194, R185, R190.reuse, 0x1d ;  /* 0x000000beb9c27211 */ /* 0x080fe400078feaff */
[----:B------:R-:W-:Y:S02]  /*23b0*/  @P3 LEA.HI.SX32 R203, R191, R190, 0x1d ;  /* 0x000000bebfcb3211 */ /* 0x000fe400078feaff */
        /* <DEDUP_REMOVED lines=20> */
.L_x_6331:
[----:B------:R-:W-:Y:S05]  /*2500*/  BSYNC.RECONVERGENT B2 ;  /* 0x0000000000027941 */ /* 0x000fea0003800200 */
.L_x_6330:
        /* <DEDUP_REMOVED lines=13> */
.L_x_6333:
[----:B------:R-:W-:Y:S05]  /*25e0*/  BSYNC.RECONVERGENT B2 ;  /* 0x0000000000027941 */ /* 0x000fea0003800200 */
.L_x_6332:
        /* <DEDUP_REMOVED lines=13> */
.L_x_6335:
[----:B------:R-:W-:Y:S05]  /*26c0*/  BSYNC.RECONVERGENT B2 ;  /* 0x0000000000027941 */ /* 0x000fea0003800200 */
.L_x_6334:
        /* <DEDUP_REMOVED lines=13> */
.L_x_6337:
[----:B------:R-:W-:Y:S05]  /*27a0*/  BSYNC.RECONVERGENT B2 ;  /* 0x0000000000027941 */ /* 0x000fea0003800200 */
.L_x_6336:
        /* <DEDUP_REMOVED lines=13> */
.L_x_6339:
[----:B------:R-:W-:Y:S05]  /*2880*/  BSYNC.RECONVERGENT B2 ;  /* 0x0000000000027941 */ /* 0x000fea0003800200 */
.L_x_6338:
        /* <DEDUP_REMOVED lines=13> */
.L_x_6341:
[----:B------:R-:W-:Y:S05]  /*2960*/  BSYNC.RECONVERGENT B2 ;  /* 0x0000000000027941 */ /* 0x000fea0003800200 */
.L_x_6340:
        /* <DEDUP_REMOVED lines=13> */
.L_x_6343:
[----:B------:R-:W-:Y:S05]  /*2a40*/  BSYNC.RECONVERGENT B2 ;  /* 0x0000000000027941 */ /* 0x000fea0003800200 */
.L_x_6342:
        /* <DEDUP_REMOVED lines=14> */
.L_x_6329:
[----:B------:R-:W2:Y:S01]  /*2b30*/  @P3 LDC.64 R150, c[0x0][0x408] ;  /* 0x00010200ff963b82 */ /* 0x000ea20000000a00 */
[-CC-:B------:R-:W-:Y:S01]  /*2b40*/  FFMA.FTZ R148, R201, R208.reuse, R205.reuse ;  /* 0x000000d0c9947223 */ /* 0x180fe200000100cd */
[-CC-:B------:R-:W-:Y:S01]  /*2b50*/  FFMA.FTZ R153, R200, R208.reuse, R205.reuse ;  /* 0x000000d0c8997223 */ /* 0x180fe200000100cd */
[----:B------:R-:W-:Y:S01]  /*2b60*/  ISETP.GT.AND P0, PT, R207, RZ, PT ;  /* 0x000000ffcf00720c */ /* 0x000fe20003f04270 */
[-C--:B------:R-:W-:Y:S01]  /*2b70*/  FFMA.FTZ R185, R197, R208.reuse, R205 ;  /* 0x000000d0c5b97223 */ /* 0x080fe200000100cd */
[----:B------:R-:W-:Y:S01]  /*2b80*/  FADD.FTZ R149, R199, -R148 ;  /* 0x80000094c7957221 */ /* 0x000fe20000010000 */
[----:B------:R-:W-:Y:S01]  /*2b90*/  FADD.FTZ R183, R198, -R153 ;  /* 0x80000099c6b77221 */ /* 0x000fe20000010000 */
[----:B-----5:R-:W-:Y:S01]  /*2ba0*/  @P3 LOP3.LUT P1, RZ, R192, 0xff, RZ, 0xc0, !PT ;  /* 0x000000ffc0ff3812 */ /* 0x020fe2000782c0ff */
[----:B------:R-:W3:Y:S01]  /*2bb0*/  @P3 LDC.64 R154, c[0x0][0x408] ;  /* 0x00010200ff9a3b82 */ /* 0x000ee20000000a00 */
[C---:B------:R-:W-:Y:S01]  /*2bc0*/  FMUL.FTZ R149, R206.reuse, R149 ;  /* 0x00000095ce957220 */ /* 0x040fe20000410000 */
[----:B------:R-:W-:Y:S01]  /*2bd0*/  FMUL.FTZ R183, R206, R183 ;  /* 0x000000b7ceb77220 */ /* 0x000fe20000410000 */
[----:B------:R-:W-:Y:S01]  /*2be0*/  FADD.FTZ R185, R196, -R185 ;  /* 0x800000b9c4b97221 */ /* 0x000fe20000010000 */
[----:B------:R-:W-:Y:S01]  /*2bf0*/  @P3 LOP3.LUT P4, RZ, R192, 0xff00, RZ, 0xc0, !PT ;  /* 0x0000ff00c0ff3812 */ /* 0x000fe2000788c0ff */
[-CC-:B------:R-:W-:Y:S01]  /*2c00*/  FFMA.FTZ R190, R6, R208.reuse, R205.reuse ;  /* 0x000000d006be7223 */ /* 0x180fe200000100cd */
[----:B------:R-:W-:Y:S01]  /*2c10*/  FSEL R148, R149, RZ, P0 ;  /* 0x000000ff95947208 */ /* 0x000fe20000000000 */
[----:B------:R-:W-:Y:S01]  /*2c20*/  FMUL.FTZ R185, R206, R185 ;  /* 0x000000b9ceb97220 */ /* 0x000fe20000410000 */
[----:B------:R-:W4:Y:S01]  /*2c30*/  @P3 LDC.64 R152, c[0x0][0x408] ;  /* 0x00010200ff983b82 */ /* 0x000f220000000a00 */
[----:B------:R-:W-:Y:S01]  /*2c40*/  FSEL R149, R183, RZ, P0 ;  /* 0x000000ffb7957208 */ /* 0x000fe20000000000 */
[----:B------:R-:W-:Y:S01]  /*2c50*/  FFMA.FTZ R191, R7, R208, R205 ;  /* 0x000000d007bf7223 */ /* 0x000fe200000100cd */
[----:B------:R-:W-:-:S02]  /*2c60*/  @P3 LOP3.LUT P5, RZ, R193, 0xff00, RZ, 0xc0, !PT ;  /* 0x0000ff00c1ff3812 */ /* 0x000fc400078ac0ff */
[----:B------:R-:W-:Y:S01]  /*2c70*/  @P3 LOP3.LUT P6, RZ, R193, 0xff0000, RZ, 0xc0, !PT ;  /* 0x00ff0000c1ff3812 */ /* 0x000fe200078cc0ff */
[----:B------:R-:W-:Y:S01]  /*2c80*/  FADD.FTZ R191, R4, -R191 ;  /* 0x800000bf04bf7221 */ /* 0x000fe20000010000 */
[----:B--2---:R-:W-:Y:S01]  /*2c90*/  @P3 FMUL.FTZ R151, R148, R151 ;  /* 0x0000009794973220 */ /* 0x004fe20000410000 */
[----:B------:R-:W2:Y:S02]  /*2ca0*/  @P3 LDC.64 R182, c[0x0][0x408] ;  /* 0x00010200ffb63b82 */ /* 0x000ea40000000a00 */
[----:B------:R-:W-:Y:S01]  /*2cb0*/  FMUL.FTZ R191, R206, R191 ;  /* 0x000000bfcebf7220 */ /* 0x000fe20000410000 */
[----:B------:R-:W-:Y:S01]  /*2cc0*/  @P3 FMUL.FTZ R151, R151, R150 ;  /* 0x0000009697973220 */ /* 0x000fe20000410000 */
[----:B------:R-:W-:Y:S01]  /*2cd0*/  FSEL R150, R185, RZ, P0 ;  /* 0x000000ffb9967208 */ /* 0x000fe20000000000 */
[----:B---3--:R-:W-:-:S03]  /*2ce0*/  @P3 FMUL.FTZ R155, R149, R155 ;  /* 0x0000009b959b3220 */ /* 0x008fc60000410000 */
[----:B------:R-:W-:Y:S01]  /*2cf0*/  @P3 FSEL R151, R151, RZ, P1 ;  /* 0x000000ff97973208 */ /* 0x000fe20000800000 */
[----:B------:R-:W3:Y:S01]  /*2d00*/  @P3 LDC.64 R184, c[0x0][0x408] ;  /* 0x00010200ffb83b82 */ /* 0x000ee20000000a00 */
[----:B------:R-:W-:Y:S01]  /*2d10*/  @P3 LOP3.LUT P1, RZ, R192, 0xff0000, RZ, 0xc0, !PT ;  /* 0x00ff0000c0ff3812 */ /* 0x000fe2000782c0ff */
[----:B------:R-:W-:Y:S01]  /*2d20*/  @P3 FMUL.FTZ R154, R155, R154 ;  /* 0x0000009a9b9a3220 */ /* 0x000fe20000410000 */
[----:B------:R-:W-:Y:S01]  /*2d30*/  @P3 F2FP.BF16.F32.PACK_AB R151, RZ, R151 ;  /* 0x00000097ff97323e */ /* 0x000fe200000010ff */
[----:B------:R-:W-:Y:S01]  /*2d40*/  FADD.FTZ R155, R9, -R190 ;  /* 0x800000be099b7221 */ /* 0x000fe20000010000 */
[--C-:B------:R-:W-:Y:S01]  /*2d50*/  FFMA.FTZ R190, R8, R208, R205.reuse ;  /* 0x000000d008be7223 */ /* 0x100fe200000100cd */
[----:B----4-:R-:W-:Y:S01]  /*2d60*/  @P3 FMUL.FTZ R153, R150, R153 ;  /* 0x0000009996993220 */ /* 0x010fe20000410000 */
[----:B------:R-:W-:Y:S01]  /*2d70*/  @P3 FSEL R154, R154, RZ, P4 ;  /* 0x000000ff9a9a3208 */ /* 0x000fe20002000000 */
[----:B------:R-:W4:Y:S01]  /*2d80*/  @P3 LDC.64 R186, c[0x0][0x408] ;  /* 0x00010200ffba3b82 */ /* 0x000f220000000a00 */
[----:B------:R-:W-:Y:S01]  /*2d90*/  @P3 PRMT R144, R151, 0x7610, R144 ;  /* 0x0000761097903816 */ /* 0x000fe20000000090 */
[----:B------:R-:W-:Y:S01]  /*2da0*/  @P3 FMUL.FTZ R152, R153, R152 ;  /* 0x0000009899983220 */ /* 0x000fe20000410000 */
[----:B------:R-:W-:Y:S01]  /*2db0*/  @P3 F2FP.BF16.F32.PACK_AB R154, RZ, R154 ;  /* 0x0000009aff9a323e */ /* 0x000fe200000010ff */
[----:B------:R-:W-:Y:S01]  /*2dc0*/  FFMA.FTZ R153, R5, R208, R205 ;  /* 0x000000d005997223 */ /* 0x000fe200000100cd */
[----:B------:R-:W-:-:S02]  /*2dd0*/  @P3 LOP3.LUT P4, RZ, R193, 0xff, RZ, 0xc0, !PT ;  /* 0x000000ffc1ff3812 */ /* 0x000fc4000788c0ff */
[----:B------:R-:W-:Y:S01]  /*2de0*/  @P3 PRMT R144, R144, 0x5410, R154 ;  /* 0x0000541090903816 */ /* 0x000fe2000000009a */
[----:B-1----:R-:W1:Y:S01]  /*2df0*/  @P3 LDC.64 R188, c[0x0][0x408] ;  /* 0x00010200ffbc3b82 */ /* 0x002e620000000a00 */
[----:B------:R-:W-:Y:S01]  /*2e00*/  FFMA.FTZ R154, R0, R208, R205 ;  /* 0x000000d0009a7223 */ /* 0x000fe200000100cd */
[----:B------:R-:W-:Y:S01]  /*2e10*/  FADD.FTZ R153, R2, -R153 ;  /* 0x8000009902997221 */ /* 0x000fe20000010000 */
[----:B------:R-:W-:Y:S02]  /*2e20*/  @P3 FSEL R152, R152, RZ, P1 ;  /* 0x000000ff98983208 */ /* 0x000fe40000800000 */
[----:B------:R-:W-:Y:S01]  /*2e30*/  FADD.FTZ R151, R3, -R154 ;  /* 0x8000009a03977221 */ /* 0x000fe20000010000 */
[C---:B------:R-:W-:Y:S01]  /*2e40*/  FMUL.FTZ R153, R206.reuse, R153 ;  /* 0x00000099ce997220 */ /* 0x040fe20000410000 */
[C---:B------:R-:W-:Y:S01]  /*2e50*/  FMUL.FTZ R154, R206.reuse, R155 ;  /* 0x0000009bce9a7220 */ /* 0x040fe20000410000 */
[----:B------:R-:W-:Y:S01]  /*2e60*/  @P3 F2FP.BF16.F32.PACK_AB R155, RZ, R152 ;  /* 0x00000098ff9b323e */ /* 0x000fe200000010ff */
[----:B------:R-:W-:Y:S01]  /*2e70*/  FMUL.FTZ R151, R206, R151 ;  /* 0x00000097ce977220 */ /* 0x000fe20000410000 */
[----:B------:R-:W-:-:S02]  /*2e80*/  @P3 LOP3.LUT P1, RZ, R192, 0xff000000, RZ, 0xc0, !PT ;  /* 0xff000000c0ff3812 */ /* 0x000fc4000782c0ff */
[----:B------:R-:W-:Y:S02]  /*2e90*/  FSEL R152, R153, RZ, P0 ;  /* 0x000000ff99987208 */ /* 0x000fe40000000000 */
[----:B------:R-:W-:Y:S02]  /*2ea0*/  FSEL R153, R154, RZ, P0 ;  /* 0x000000ff9a997208 */ /* 0x000fe40000000000 */
[----:B------:R-:W-:Y:S01]  /*2eb0*/  FSEL R151, R151, RZ, P0 ;  /* 0x000000ff97977208 */ /* 0x000fe20000000000 */
[----:B---3--:R-:W-:Y:S01]  /*2ec0*/  @P3 FMUL.FTZ R185, R152, R185 ;  /* 0x000000b998b93220 */ /* 0x008fe20000410000 */
[----:B------:R-:W-:Y:S01]  /*2ed0*/  FSEL R154, R191, RZ, P0 ;  /* 0x000000ffbf9a7208 */ /* 0x000fe20000000000 */
[----:B----4-:R-:W-:Y:S01]  /*2ee0*/  @P3 FMUL.FTZ R187, R153, R187 ;  /* 0x000000bb99bb3220 */ /* 0x010fe20000410000 */
[----:B------:R-:W-:Y:S01]  /*2ef0*/  @P3 PRMT R145, R155, 0x7610, R145 ;  /* 0x000076109b913816 */ /* 0x000fe20000000091 */
[----:B--2---:R-:W-:Y:S01]  /*2f00*/  @P3 FMUL.FTZ R183, R151, R183 ;  /* 0x000000b797b73220 */ /* 0x004fe20000410000 */
[----:B------:R-:W-:Y:S01]  /*2f10*/  @P3 FMUL.FTZ R184, R185, R184 ;  /* 0x000000b8b9b83220 */ /* 0x000fe20000410000 */
[----:B------:R-:W-:Y:S01]  /*2f20*/  @P3 FMUL.FTZ R186, R187, R186 ;  /* 0x000000babbba3220 */ /* 0x000fe20000410000 */
[----:B-1----:R-:W-:Y:S01]  /*2f30*/  @P3 FMUL.FTZ R189, R154, R189 ;  /* 0x000000bd9abd3220 */ /* 0x002fe20000410000 */
[----:B------:R-:W-:Y:S01]  /*2f40*/  @P3 FMUL.FTZ R182, R183, R182 ;  /* 0x000000b6b7b63220 */ /* 0x000fe20000410000 */
[----:B------:R-:W-:Y:S01]  /*2f50*/  FADD.FTZ R155, R13, -R190 ;  /* 0x800000be0d9b7221 */ /* 0x000fe20000010000 */
[----:B------:R-:W-:Y:S01]  /*2f60*/  @P3 FSEL R184, R184, RZ, P4 ;  /* 0x000000ffb8b83208 */ /* 0x000fe20002000000 */
[----:B------:R-:W-:Y:S01]  /*2f70*/  @P3 FMUL.FTZ R188, R189, R188 ;  /* 0x000000bcbdbc3220 */ /* 0x000fe20000410000 */
[----:B------:R-:W-:Y:S01]  /*2f80*/  @P3 FSEL R186, R186, RZ, P5 ;  /* 0x000000ffbaba3208 */ /* 0x000fe20002800000 */
[----:B------:R-:W-:Y:S01]  /*2f90*/  FMUL.FTZ R155, R206, R155 ;  /* 0x0000009bce9b7220 */ /* 0x000fe20000410000 */
[----:B------:R-:W-:-:S02]  /*2fa0*/  @P3 FSEL R182, R182, RZ, P1 ;  /* 0x000000ffb6b63208 */ /* 0x000fc40000800000 */
[----:B------:R-:W-:Y:S02]  /*2fb0*/  @P3 FSEL R188, R188, RZ, P6 ;  /* 0x000000ffbcbc3208 */ /* 0x000fe40003000000 */
        /* <DEDUP_REMOVED lines=18> */
.L_x_6328:
[----:B------:R-:W-:Y:S02]  /*30e0*/  MOV R217, UR20 ;  /* 0x0000001400d97c02 */ /* 0x000fe40008000f00 */
[----:B------:R-:W-:Y:S02]  /*30f0*/  MOV R218, UR21 ;  /* 0x0000001500da7c02 */ /* 0x000fe40008000f00 */
[----:B------:R-:W-:-:S04]  /*3100*/  ISETP.NE.U32.AND P0, PT, R217, RZ, PT ;  /* 0x000000ffd900720c */ /* 0x000fc80003f05070 */
[----:B------:R-:W-:-:S13]  /*3110*/  ISETP.NE.AND.EX P0, PT, R218, RZ, PT, P0 ;  /* 0x000000ffda00720c */ /* 0x000fda0003f05300 */
[----:B------:R-:W-:Y:S05]  /*3120*/  @P0 BRA `(.L_x_6345) ;  /* 0x0000000400680947 */ /* 0x000fea0003800000 */
[----:B------:R-:W2:Y:S01]  /*3130*/  @P3 LDC.64 R186, c[0x0][0x408] ;  /* 0x00010200ffba3b82 */ /* 0x000ea20000000a00 */
[-CC-:B------:R-:W-:Y:S01]  /*3140*/  @P2 FFMA.FTZ R184, R201, R208.reuse, R205.reuse ;  /* 0x000000d0c9b82223 */ /* 0x180fe200000100cd */
[--C-:B------:R-:W-:Y:S01]  /*3150*/  @P2 FFMA.FTZ R185, R200, R208, R205.reuse ;  /* 0x000000d0c8b92223 */ /* 0x100fe200000100cd */
[----:B-----5:R-:W-:Y:S01]  /*3160*/  MOV R182, R60 ;  /* 0x0000003c00b67202 */ /* 0x020fe20000000f00 */
[-C--:B------:R-:W-:Y:S01]  /*3170*/  @P2 FFMA.FTZ R191, R197, R208.reuse, R205 ;  /* 0x000000d0c5bf2223 */ /* 0x080fe200000100cd */
[----:B------:R-:W-:Y:S01]  /*3180*/  @P2 FADD.FTZ R183, R199, -R184 ;  /* 0x800000b8c7b72221 */ /* 0x000fe20000010000 */
[----:B------:R-:W-:Y:S01]  /*3190*/  @P2 FADD.FTZ R184, R198, -R185 ;  /* 0x800000b9c6b82221 */ /* 0x000fe20000010000 */
[----:B------:R-:W-:Y:S01]  /*31a0*/  @P2 FFMA.FTZ R185, R5, R208, R205 ;  /* 0x000000d005b92223 */ /* 0x000fe200000100cd */
[----:B-1----:R-:W1:Y:S01]  /*31b0*/  @P3 LDC.64 R188, c[0x0][0x408] ;  /* 0x00010200ffbc3b82 */ /* 0x002e620000000a00 */
[----:B------:R-:W-:Y:S01]  /*31c0*/  @P2 FFMA.FTZ R182, R206, R183, R60 ;  /* 0x000000b7ceb62223 */ /* 0x000fe2000001003c */
[----:B------:R-:W-:Y:S01]  /*31d0*/  MOV R190, R61 ;  /* 0x0000003d00be7202 */ /* 0x000fe20000000f00 */
[----:B------:R-:W-:Y:S01]  /*31e0*/  @P2 FADD.FTZ R191, R196, -R191 ;  /* 0x800000bfc4bf2221 */ /* 0x000fe20000010000 */
[----:B------:R-:W-:Y:S01]  /*31f0*/  @P2 FFMA.FTZ R190, R206, R184, R61 ;  /* 0x000000b8cebe2223 */ /* 0x000fe2000001003d */
[----:B------:R-:W-:Y:S01]  /*3200*/  @P2 FFMA.FTZ R184, R0, R208, R205 ;  /* 0x000000d000b82223 */ /* 0x000fe200000100cd */
[----:B------:R-:W-:Y:S01]  /*3210*/  @P2 FADD.FTZ R219, R2, -R185 ;  /* 0x800000b902db2221 */ /* 0x000fe20000010000 */
[----:B------:R-:W-:Y:S01]  /*3220*/  MOV R222, R62 ;  /* 0x0000003e00de7202 */ /* 0x000fe20000000f00 */
[C---:B------:R-:W-:Y:S01]  /*3230*/  @P2 FFMA.FTZ R222, R206.reuse, R191, R62 ;  /* 0x000000bfcede2223 */ /* 0x040fe2000001003e */
[----:B------:R-:W-:Y:S01]  /*3240*/  MOV R226, R56 ;  /* 0x0000003800e27202 */ /* 0x000fe20000000f00 */
[----:B------:R-:W-:Y:S01]  /*3250*/  @P2 FADD.FTZ R191, R3, -R184 ;  /* 0x800000b803bf2221 */ /* 0x000fe20000010000 */
[C---:B------:R-:W-:Y:S01]  /*3260*/  @P2 FFMA.FTZ R226, R206.reuse, R219, R56 ;  /* 0x000000dbcee22223 */ /* 0x040fe20000010038 */
[----:B------:R-:W-:Y:S01]  /*3270*/  MOV R224, R63 ;  /* 0x0000003f00e07202 */ /* 0x000fe20000000f00 */
[----:B------:R-:W3:Y:S01]  /*3280*/  @P3 LDC.64 R184, c[0x0][0x408] ;  /* 0x00010200ffb83b82 */ /* 0x000ee20000000a00 */
[----:B------:R-:W-:Y:S01]  /*3290*/  @P2 FFMA.FTZ R224, R206, R191, R63 ;  /* 0x000000bfcee02223 */ /* 0x000fe2000001003f */
[-CC-:B------:R-:W-:Y:S01]  /*32a0*/  @P2 FFMA.FTZ R232, R6, R208.reuse, R205.reuse ;  /* 0x000000d006e82223 */ /* 0x180fe200000100cd */
[----:B--2---:R-:W-:Y:S01]  /*32b0*/  @P3 FMUL.FTZ R187, R182, R187 ;  /* 0x000000bbb6bb3220 */ /* 0x004fe20000410000 */
[----:B------:R-:W-:Y:S01]  /*32c0*/  @P2 FFMA.FTZ R221, R7, R208, R205 ;  /* 0x000000d007dd2223 */ /* 0x000fe200000100cd */
[----:B------:R-:W-:Y:S01]  /*32d0*/  @P3 LOP3.LUT P0, RZ, R192, 0xff, RZ, 0xc0, !PT ;  /* 0x000000ffc0ff3812 */ /* 0x000fe2000780c0ff */
[----:B------:R-:W-:Y:S01]  /*32e0*/  @P2 FADD.FTZ R232, R9, -R232 ;  /* 0x800000e809e82221 */ /* 0x000fe20000010000 */
[----:B------:R-:W-:Y:S01]  /*32f0*/  @P3 FMUL.FTZ R219, R187, R186 ;  /* 0x000000babbdb3220 */ /* 0x000fe20000410000 */
[----:B------:R-:W2:Y:S01]  /*3300*/  @P3 LDC.64 R182, c[0x0][0x408] ;  /* 0x00010200ffb63b82 */ /* 0x000ea20000000a00 */
[----:B------:R-:W-:Y:S01]  /*3310*/  @P2 FADD.FTZ R221, R4, -R221 ;  /* 0x800000dd04dd2221 */ /* 0x000fe20000010000 */
[----:B------:R-:W-:Y:S01]  /*3320*/  MOV R228, R57 ;  /* 0x0000003900e47202 */ /* 0x000fe20000000f00 */
[----:B-1----:R-:W-:Y:S01]  /*3330*/  @P3 FMUL.FTZ R189, R190, R189 ;  /* 0x000000bdbebd3220 */ /* 0x002fe20000410000 */
[----:B------:R-:W-:Y:S01]  /*3340*/  MOV R230, R58 ;  /* 0x0000003a00e67202 */ /* 0x000fe20000000f00 */
[----:B------:R-:W-:Y:S01]  /*3350*/  @P2 FFMA.FTZ R228, R206, R232, R57 ;  /* 0x000000e8cee42223 */ /* 0x000fe20000010039 */
[----:B------:R-:W-:Y:S01]  /*3360*/  @P3 LOP3.LUT P1, RZ, R192, 0xff00, RZ, 0xc0, !PT ;  /* 0x0000ff00c0ff3812 */ /* 0x000fe2000782c0ff */
[----:B------:R-:W-:Y:S01]  /*3370*/  @P3 FMUL.FTZ R220, R189, R188 ;  /* 0x000000bcbddc3220 */ /* 0x000fe20000410000 */
[----:B------:R-:W1:Y:S01]  /*3380*/  @P3 LDC.64 R186, c[0x0][0x408] ;  /* 0x00010200ffba3b82 */ /* 0x000e620000000a00 */
[----:B------:R-:W-:Y:S01]  /*3390*/  @P2 FFMA.FTZ R230, R206, R221, R58 ;  /* 0x000000ddcee62223 */ /* 0x000fe2000001003a */
[----:B------:R-:W-:-:S02]  /*33a0*/  @P3 FSEL R219, R219, RZ, P0 ;  /* 0x000000ffdbdb3208 */ /* 0x000fc40000000000 */
[----:B------:R-:W-:Y:S02]  /*33b0*/  @P3 FSEL R220, R220, RZ, P1 ;  /* 0x000000ffdcdc3208 */ /* 0x000fe40000800000 */
[----:B------:R-:W-:Y:S02]  /*33c0*/  @P3 LOP3.LUT P0, RZ, R192, 0xff0000, RZ, 0xc0, !PT ;  /* 0x00ff0000c0ff3812 */ /* 0x000fe4000780c0ff */
[----:B------:R-:W4:Y:S01]  /*33d0*/  @P3 LDC.64 R188, c[0x0][0x408] ;  /* 0x00010200ffbc3b82 */ /* 0x000f220000000a00 */
[----:B---3--:R-:W-:Y:S01]  /*33e0*/  @P3 FMUL.FTZ R185, R224, R185 ;  /* 0x000000b9e0b93220 */ /* 0x008fe20000410000 */
[C---:B------:R-:W-:Y:S02]  /*33f0*/  @P3 LOP3.LUT P1, RZ, R193.reuse, 0xff, RZ, 0xc0, !PT ;  /* 0x000000ffc1ff3812 */ /* 0x040fe4000782c0ff */
[----:B------:R-:W-:Y:S01]  /*3400*/  @P3 LOP3.LUT P4, RZ, R193, 0xff00, RZ, 0xc0, !PT ;  /* 0x0000ff00c1ff3812 */ /* 0x000fe2000788c0ff */
[----:B------:R-:W-:Y:S01]  /*3410*/  @P3 FMUL.FTZ R184, R185, R184 ;  /* 0x000000b8b9b83220 */ /* 0x000fe20000410000 */
[----:B------:R-:W-:-:S02]  /*3420*/  @P3 LOP3.LUT P5, RZ, R193, 0xff0000, RZ, 0xc0, !PT ;  /* 0x00ff0000c1ff3812 */ /* 0x000fc400078ac0ff */
[----:B------:R-:W3:Y:S01]  /*3430*/  @P3 LDC.64 R190, c[0x0][0x408] ;  /* 0x00010200ffbe3b82 */ /* 0x000ee20000000a00 */
[----:B--2---:R-:W-:Y:S01]  /*3440*/  @P3 FMUL.FTZ R183, R222, R183 ;  /* 0x000000b7deb73220 */ /* 0x004fe20000410000 */
[----:B------:R-:W-:Y:S02]  /*3450*/  @P3 F2FP.BF16.F32.PACK_AB R219, RZ, R219 ;  /* 0x000000dbffdb323e */ /* 0x000fe400000010ff */
[----:B------:R-:W-:Y:S01]  /*3460*/  @P3 F2FP.BF16.F32.PACK_AB R220, RZ, R220 ;  /* 0x000000dcffdc323e */ /* 0x000fe200000010ff */
[----:B------:R-:W-:Y:S01]  /*3470*/  @P3 FMUL.FTZ R182, R183, R182 ;  /* 0x000000b6b7b63220 */ /* 0x000fe20000410000 */
[----:B------:R-:W-:Y:S01]  /*3480*/  @P3 PRMT R144, R219, 0x7610, R144 ;  /* 0x00007610db903816 */ /* 0x000fe20000000090 */
[----:B-1----:R-:W-:-:S03]  /*3490*/  @P3 FMUL.FTZ R187, R226, R187 ;  /* 0x000000bbe2bb3220 */ /* 0x002fc60000410000 */
[----:B------:R-:W-:Y:S01]  /*34a0*/  @P3 FSEL R182, R182, RZ, P0 ;  /* 0x000000ffb6b63208 */ /* 0x000fe20000000000 */
[----:B------:R-:W-:Y:S01]  /*34b0*/  @P3 FMUL.FTZ R186, R187, R186 ;  /* 0x000000babbba3220 */ /* 0x000fe20000410000 */
[----:B------:R-:W-:Y:S02]  /*34c0*/  @P3 LOP3.LUT P0, RZ, R192, 0xff000000, RZ, 0xc0, !PT ;  /* 0xff000000c0ff3812 */ /* 0x000fe4000780c0ff */
[----:B------:R-:W-:Y:S01]  /*34d0*/  @P3 F2FP.BF16.F32.PACK_AB R182, RZ, R182 ;  /* 0x000000b6ffb6323e */ /* 0x000fe200000010ff */
[----:B----4-:R-:W-:Y:S01]  /*34e0*/  @P3 FMUL.FTZ R189, R228, R189 ;  /* 0x000000bde4bd3220 */ /* 0x010fe20000410000 */
[----:B------:R-:W-:Y:S02]  /*34f0*/  @P3 FSEL R186, R186, RZ, P1 ;  /* 0x000000ffbaba3208 */ /* 0x000fe40000800000 */
[----:B------:R-:W-:Y:S01]  /*3500*/  @P3 FSEL R184, R184, RZ, P0 ;  /* 0x000000ffb8b83208 */ /* 0x000fe20000000000 */
[----:B------:R-:W-:Y:S01]  /*3510*/  @P3 FMUL.FTZ R188, R189, R188 ;  /* 0x000000bcbdbc3220 */ /* 0x000fe20000410000 */
[----:B------:R-:W-:-:S02]  /*3520*/  @P3 F2FP.BF16.F32.PACK_AB R186, RZ, R186 ;  /* 0x000000baffba323e */ /* 0x000fc400000010ff */
[----:B------:R-:W-:Y:S01]  /*3530*/  @P3 F2FP.BF16.F32.PACK_AB R184, RZ, R184 ;  /* 0x000000b8ffb8323e */ /* 0x000fe200000010ff */
[----:B---3--:R-:W-:Y:S01]  /*3540*/  @P3 FMUL.FTZ R191, R230, R191 ;  /* 0x000000bfe6bf3220 */ /* 0x008fe20000410000 */
        /* <DEDUP_REMOVED lines=24> */
.L_x_6345:
[----:B------:R-:W2:Y:S01]  /*36d0*/  @P3 LDC.64 R182, c[0x0][0x408] ;  /* 0x00010200ffb63b82 */ /* 0x000ea20000000a00 */
[-CC-:B------:R-:W-:Y:S01]  /*36e0*/  @P2 FFMA.FTZ R184, R201, R208.reuse, R205.reuse ;  /* 0x000000d0c9b82223 */ /* 0x180fe200000100cd */
[-CC-:B------:R-:W-:Y:S01]  /*36f0*/  @P2 FFMA.FTZ R187, R197, R208.reuse, R205.reuse ;  /* 0x000000d0c5bb2223 */ /* 0x180fe200000100cd */
[----:B------:R-:W-:Y:S01]  /*3700*/  @P2 FFMA.FTZ R185, R200, R208, R205 ;  /* 0x000000d0c8b92223 */ /* 0x000fe200000100cd */
[----:B-----5:R-:W-:Y:S01]  /*3710*/  MOV R150, R62 ;  /* 0x0000003e00967202 */ /* 0x020fe20000000f00 */
[----:B------:R-:W-:Y:S01]  /*3720*/  @P2 FADD.FTZ R151, R199, -R184 ;  /* 0x800000b8c7972221 */ /* 0x000fe20000010000 */
[----:B------:R-:W-:Y:S01]  /*3730*/  @P2 FADD.FTZ R187, R196, -R187 ;  /* 0x800000bbc4bb2221 */ /* 0x000fe20000010000 */
[----:B------:R-:W-:Y:S01]  /*3740*/  @P2 FADD.FTZ R184, R198, -R185 ;  /* 0x800000b9c6b82221 */ /* 0x000fe20000010000 */
[----:B------:R-:W3:Y:S01]  /*3750*/  @P3 LDC.64 R154, c[0x0][0x408] ;  /* 0x00010200ff9a3b82 */ /* 0x000ee20000000a00 */
[----:B------:R-:W-:Y:S01]  /*3760*/  MOV R149, R61 ;  /* 0x0000003d00957202 */ /* 0x000fe20000000f00 */
[C---:B------:R-:W-:Y:S01]  /*3770*/  @P2 FFMA.FTZ R150, R206.reuse, R187, R62 ;  /* 0x000000bbce962223 */ /* 0x040fe2000001003e */
[C---:B------:R-:W-:Y:S01]  /*3780*/  @P2 FFMA.FTZ R149, R206.reuse, R184, R61 ;  /* 0x000000b8ce952223 */ /* 0x040fe2000001003d */
[----:B------:R-:W-:Y:S01]  /*3790*/  MOV R148, R60 ;  /* 0x0000003c00947202 */ /* 0x000fe20000000f00 */
[----:B------:R-:W-:Y:S01]  /*37a0*/  @P2 FFMA.FTZ R148, R206, R151, R60 ;  /* 0x00000097ce942223 */ /* 0x000fe2000001003c */
[C---:B------:R-:W-:Y:S01]  /*37b0*/  @P3 LOP3.LUT P0, RZ, R192.reuse, 0xff0000, RZ, 0xc0, !PT ;  /* 0x00ff0000c0ff3812 */ /* 0x040fe2000780c0ff */
[----:B------:R-:W-:Y:S01]  /*37c0*/  @P2 FFMA.FTZ R221, R7, R208, R205 ;  /* 0x000000d007dd2223 */ /* 0x000fe200000100cd */
[----:B------:R-:W4:Y:S01]  /*37d0*/  @P3 LDC.64 R152, c[0x0][0x408] ;  /* 0x00010200ff983b82 */ /* 0x000f220000000a00 */
[----:B------:R-:W-:-:S02]  /*37e0*/  @P3 LOP3.LUT P1, RZ, R192, 0xff00, RZ, 0xc0, !PT ;  /* 0x0000ff00c0ff3812 */ /* 0x000fc4000782c0ff */
[----:B------:R-:W-:Y:S01]  /*37f0*/  @P3 LOP3.LUT P4, RZ, R192, 0xff, RZ, 0xc0, !PT ;  /* 0x000000ffc0ff3812 */ /* 0x000fe2000788c0ff */
[----:B------:R-:W-:Y:S01]  /*3800*/  @P2 FADD.FTZ R221, R4, -R221 ;  /* 0x800000dd04dd2221 */ /* 0x000fe20000010000 */
[----:B------:R-:W-:Y:S02]  /*3810*/  @P3 LOP3.LUT P6, RZ, R192, 0xff000000, RZ, 0xc0, !PT ;  /* 0xff000000c0ff3812 */ /* 0x000fe400078cc0ff */
[----:B------:R-:W-:Y:S01]  /*3820*/  @P3 LOP3.LUT P5, RZ, R193, 0xff, RZ, 0xc0, !PT ;  /* 0x000000ffc1ff3812 */ /* 0x000fe200078ac0ff */
[----:B--2---:R-:W-:Y:S01]  /*3830*/  @P3 FMUL.FTZ R183, R150, R183 ;  /* 0x000000b796b73220 */ /* 0x004fe20000410000 */
[----:B------:R-:W2:Y:S01]  /*3840*/  @P3 LDC.64 R184, c[0x0][0x408] ;  /* 0x00010200ffb83b82 */ /* 0x000ea20000000a00 */
[----:B------:R-:W-:Y:S02]  /*3850*/  MOV R151, R63 ;  /* 0x0000003f00977202 */ /* 0x000fe40000000f00 */
[----:B------:R-:W-:Y:S01]  /*3860*/  @P3 FMUL.FTZ R182, R183, R182 ;  /* 0x000000b6b7b63220 */ /* 0x000fe20000410000 */
[----:B---3--:R-:W-:-:S04]  /*3870*/  @P3 FMUL.FTZ R155, R149, R155 ;  /* 0x0000009b959b3220 */ /* 0x008fc80000410000 */
[----:B-1----:R-:W1:Y:S01]  /*3880*/  @P3 LDC.64 R188, c[0x0][0x408] ;  /* 0x00010200ffbc3b82 */ /* 0x002e620000000a00 */
[----:B------:R-:W-:Y:S01]  /*3890*/  @P3 FSEL R220, R182, RZ, P0 ;  /* 0x000000ffb6dc3208 */ /* 0x000fe20000000000 */
[----:B------:R-:W-:Y:S01]  /*38a0*/  @P3 FMUL.FTZ R154, R155, R154 ;  /* 0x0000009a9b9a3220 */ /* 0x000fe20000410000 */
[----:B------:R-:W-:Y:S01]  /*38b0*/  @P3 ISETP.GE.U32.AND P0, PT, R192, RZ, PT ;  /* 0x000000ffc000320c */ /* 0x000fe20003f06070 */
[-CC-:B------:R-:W-:Y:S01]  /*38c0*/  @P2 FFMA.FTZ R192, R8, R208.reuse, R205.reuse ;  /* 0x000000d008c02223 */ /* 0x180fe200000100cd */
[----:B------:R-:W-:Y:S01]  /*38d0*/  MOV R155, R59 ;  /* 0x0000003b009b7202 */ /* 0x000fe20000000f00 */
[----:B----4-:R-:W-:Y:S01]  /*38e0*/  @P3 FMUL.FTZ R153, R148, R153 ;  /* 0x0000009994993220 */ /* 0x010fe20000410000 */
[----:B------:R-:W-:Y:S01]  /*38f0*/  @P3 FSEL R219, R154, RZ, P1 ;  /* 0x000000ff9adb3208 */ /* 0x000fe20000800000 */
[----:B------:R-:W3:Y:S01]  /*3900*/  @P3 LDC.64 R182, c[0x0][0x408] ;  /* 0x00010200ffb63b82 */ /* 0x000ee20000000a00 */
[----:B------:R-:W-:Y:S01]  /*3910*/  @P2 FFMA.FTZ R154, R0, R208, R205 ;  /* 0x000000d0009a2223 */ /* 0x000fe200000100cd */
[----:B------:R-:W-:Y:S01]  /*3920*/  @P3 FMUL.FTZ R152, R153, R152 ;  /* 0x0000009899983220 */ /* 0x000fe20000410000 */
[----:B------:R-:W-:Y:S01]  /*3930*/  @P3 LOP3.LUT P1, RZ, R193, 0xff0000, RZ, 0xc0, !PT ;  /* 0x00ff0000c1ff3812 */ /* 0x000fe2000782c0ff */
[----:B------:R-:W-:Y:S01]  /*3940*/  @P2 FADD.FTZ R192, R13, -R192 ;  /* 0x800000c00dc02221 */ /* 0x000fe20000010000 */
[----:B------:R-:W-:Y:S01]  /*3950*/  @P2 FADD.FTZ R154, R3, -R154 ;  /* 0x8000009a039a2221 */ /* 0x000fe20000010000 */
[----:B------:R-:W-:-:S02]  /*3960*/  @P3 ISETP.GE.U32.AND.EX P0, PT, R193, 0x1000000, PT, P0 ;  /* 0x01000000c100380c */ /* 0x000fc40003f06100 */
[----:B------:R-:W4:Y:S01]  /*3970*/  @P3 LDC.64 R186, c[0x0][0x408] ;  /* 0x00010200ffba3b82 */ /* 0x000f220000000a00 */
[----:B------:R-:W-:Y:S01]  /*3980*/  @P3 FSEL R152, R152, RZ, P4 ;  /* 0x000000ff98983208 */ /* 0x000fe20002000000 */
[----:B------:R-:W-:Y:S01]  /*3990*/  @P2 FFMA.FTZ R151, R206, R154, R63 ;  /* 0x0000009ace972223 */ /* 0x000fe2000001003f */
[----:B------:R-:W-:Y:S01]  /*39a0*/  @P3 LOP3.LUT P4, RZ, R193, 0xff00, RZ, 0xc0, !PT ;  /* 0x0000ff00c1ff3812 */ /* 0x000fe2000788c0ff */
[-CC-:B------:R-:W-:Y:S01]  /*39b0*/  @P2 FFMA.FTZ R193, R5, R208.reuse, R205.reuse ;  /* 0x000000d005c12223 */ /* 0x180fe200000100cd */
[----:B------:R-:W-:Y:S01]  /*39c0*/  @P2 FFMA.FTZ R154, R6, R208, R205 ;  /* 0x000000d0069a2223 */ /* 0x000fe200000100cd */
[----:B------:R-:W-:Y:S01]  /*39d0*/  @P2 FFMA.FTZ R155, R206, R192, R59 ;  /* 0x000000c0ce9b2223 */ /* 0x000fe2000001003b */
[----:B------:R-:W-:Y:S01]  /*39e0*/  @P3 F2FP.BF16.F32.PACK_AB R192, RZ, R152 ;  /* 0x00000098ffc0323e */ /* 0x000fe200000010ff */
[----:B------:R-:W0:Y:S01]  /*39f0*/  @P3 LDC.64 R190, c[0x0][0x408] ;  /* 0x00010200ffbe3b82 */ /* 0x000e220000000a00 */
[----:B------:R-:W-:Y:S01]  /*3a00*/  @P2 FADD.FTZ R193, R2, -R193 ;  /* 0x800000c102c12221 */ /* 0x000fe20000010000 */
[----:B------:R-:W-:Y:S01]  /*3a10*/  @P2 FADD.FTZ R222, R9, -R154 ;  /* 0x8000009a09de2221 */ /* 0x000fe20000010000 */
[----:B------:R-:W-:-:S02]  /*3a20*/  MOV R152, R56 ;  /* 0x0000003800987202 */ /* 0x000fc40000000f00 */
[----:B------:R-:W-:Y:S01]  /*3a30*/  MOV R154, R58 ;  /* 0x0000003a009a7202 */ /* 0x000fe20000000f00 */
[C---:B------:R-:W-:Y:S01]  /*3a40*/  @P2 FFMA.FTZ R152, R206.reuse, R193, R56 ;  /* 0x000000c1ce982223 */ /* 0x040fe20000010038 */
[C---:B------:R-:W-:Y:S01]  /*3a50*/  @P2 FFMA.FTZ R154, R206.reuse, R221, R58 ;  /* 0x000000ddce9a2223 */ /* 0x040fe2000001003a */
[----:B------:R-:W-:Y:S01]  /*3a60*/  MOV R153, R57 ;  /* 0x0000003900997202 */ /* 0x000fe20000000f00 */
[----:B------:R-:W-:Y:S01]  /*3a70*/  @P2 FFMA.FTZ R153, R206, R222, R57 ;  /* 0x000000dece992223 */ /* 0x000fe20000010039 */
[----:B--2---:R-:W-:Y:S01]  /*3a80*/  @P3 FMUL.FTZ R185, R152, R185 ;  /* 0x000000b998b93220 */ /* 0x004fe20000410000 */
[----:B-1----:R-:W-:Y:S01]  /*3a90*/  @P3 FMUL.FTZ R189, R154, R189 ;  /* 0x000000bd9abd3220 */ /* 0x002fe20000410000 */
[----:B---3--:R-:W-:Y:S01]  /*3aa0*/  @P3 FMUL.FTZ R183, R151, R183 ;  /* 0x000000b797b73220 */ /* 0x008fe20000410000 */
[----:B------:R-:W-:Y:S01]  /*3ab0*/  @P3 F2FP.BF16.F32.PACK_AB R220, RZ, R220 ;  /* 0x000000dcffdc323e */ /* 0x000fe200000010ff */
[----:B------:R-:W-:Y:S01]  /*3ac0*/  @P3 FMUL.FTZ R184, R185, R184 ;  /* 0x000000b8b9b83220 */ /* 0x000fe20000410000 */
[----:B------:R-:W-:Y:S01]  /*3ad0*/  @P3 FMUL.FTZ R188, R189, R188 ;  /* 0x000000bcbdbc3220 */ /* 0x000fe20000410000 */
[----:B----4-:R-:W-:Y:S01]  /*3ae0*/  @P3 FMUL.FTZ R187, R153, R187 ;  /* 0x000000bb99bb3220 */ /* 0x010fe20000410000 */
[----:B------:R-:W-:Y:S01]  /*3af0*/  @P3 FMUL.FTZ R182, R183, R182 ;  /* 0x000000b6b7b63220 */ /* 0x000fe20000410000 */
[----:B------:R-:W-:-:S02]  /*3b00*/  @P3 PRMT R144, R192, 0x7610, R144 ;  /* 0x00007610c0903816 */ /* 0x000fc40000000090 */
[----:B------:R-:W-:Y:S01]  /*3b10*/  @P3 FMUL.FTZ R186, R187, R186 ;  /* 0x000000babbba3220 */ /* 0x000fe20000410000 */
[----:B------:R-:W-:Y:S02]  /*3b20*/  @P3 FSEL R184, R184, RZ, P5 ;  /* 0x000000ffb8b83208 */ /* 0x000fe40002800000 */
[----:B------:R-:W-:Y:S01]  /*3b30*/  @P3 FSEL R188, R188, RZ, P1 ;  /* 0x000000ffbcbc3208 */ /* 0x000fe20000800000 */
[----:B0-----:R-:W-:Y:S01]  /*3b40*/  @P3 FMUL.FTZ R191, R155, R191 ;  /* 0x000000bf9bbf3220 */ /* 0x001fe20000410000 */
[----:B------:R-:W-:Y:S02]  /*3b50*/  @P3 FSEL R182, R182, RZ, P6 ;  /* 0x000000ffb6b63208 */ /* 0x000fe40003000000 */
[----:B------:R-:W-:Y:S01]  /*3b60*/  @P3 FSEL R186, R186, RZ, P4 ;  /* 0x000000ffbaba3208 */ /* 0x000fe20002000000 */
[----:B------:R-:W-:Y:S01]  /*3b70*/  @P3 FMUL.FTZ R190, R191, R190 ;  /* 0x000000bebfbe3220 */ /* 0x000fe20000410000 */
[----:B------:R-:W-:Y:S02]  /*3b80*/  @P3 F2FP.BF16.F32.PACK_AB R184, RZ, R184 ;  /* 0x000000b8ffb8323e */ /* 0x000fe400000010ff */
[----:B------:R-:W-:-:S02]  /*3b90*/  @P3 F2FP.BF16.F32.PACK_AB R188, RZ, R188 ;  /* 0x000000bcffbc323e */ /* 0x000fc400000010ff */
[----:B------:R-:W-:Y:S02]  /*3ba0*/  @P3 FSEL R190, R190, RZ, P0 ;  /* 0x000000ffbebe3208 */ /* 0x000fe40000000000 */
[----:B------:R-:W-:Y:S02]  /*3bb0*/  @P3 F2FP.BF16.F32.PACK_AB R219, RZ, R219 ;  /* 0x000000dbffdb323e */ /* 0x000fe400000010ff */
[----:B------:R-:W-:Y:S02]  /*3bc0*/  @P3 F2FP.BF16.F32.PACK_AB R182, RZ, R182 ;  /* 0x000000b6ffb6323e */ /* 0x000fe400000010ff */
[----:B------:R-:W-:Y:S02]  /*3bd0*/  @P3 F2FP.BF16.F32.PACK_AB R186, RZ, R186 ;  /* 0x000000baffba323e */ /* 0x000fe400000010ff */
[----:B------:R-:W-:Y:S02]  /*3be0*/  @P3 F2FP.BF16.F32.PACK_AB R190, RZ, R190 ;  /* 0x000000beffbe323e */ /* 0x000fe400000010ff */
[----:B------:R-:W-:-:S02]  /*3bf0*/  @P3 PRMT R145, R220, 0x7610, R145 ;  /* 0x00007610dc913816 */ /* 0x000fc40000000091 */
[----:B------:R-:W-:Y:S02]  /*3c00*/  @P3 PRMT R146, R184, 0x7610, R146 ;  /* 0x00007610b8923816 */ /* 0x000fe40000000092 */
[----:B------:R-:W-:Y:S02]  /*3c10*/  @P3 PRMT R147, R188, 0x7610, R147 ;  /* 0x00007610bc933816 */ /* 0x000fe40000000093 */
[----:B------:R-:W-:Y:S02]  /*3c20*/  @P3 PRMT R144, R144, 0x5410, R219 ;  /* 0x0000541090903816 */ /* 0x000fe400000000db */
[----:B------:R-:W-:Y:S02]  /*3c30*/  @P3 PRMT R145, R145, 0x5410, R182 ;  /* 0x0000541091913816 */ /* 0x000fe400000000b6 */
[----:B------:R-:W-:Y:S02]  /*3c40*/  @P3 PRMT R146, R146, 0x5410, R186 ;  /* 0x0000541092923816 */ /* 0x000fe400000000ba */
[----:B------:R-:W-:-:S07]  /*3c50*/  @P3 PRMT R147, R147, 0x5410, R190 ;  /* 0x0000541093933816 */ /* 0x000fce00000000be */
.L_x_6344:
[----:B------:R-:W-:Y:S05]  /*3c60*/  BSYNC.RECONVERGENT B1 ;  /* 0x0000000000017941 */ /* 0x000fea0003800200 */
.L_x_6327:
[----:B------:R-:W-:Y:S01]  /*3c70*/  ISETP.NE.U32.AND P0, PT, R217, RZ, PT ;  /* 0x000000ffd900720c */ /* 0x000fe20003f05070 */
[----:B------:R-:W2:Y:S01]  /*3c80*/  @P3 LDC.64 R182, c[0x0][0x468] ;  /* 0x00011a00ffb63b82 */ /* 0x000ea20000000a00 */
[----:B------:R-:W-:Y:S01]  /*3c90*/  ISETP.NE.U32.AND P1, PT, R216, RZ, PT ;  /* 0x000000ffd800720c */ /* 0x000fe20003f25070 */
[----:B------:R-:W-:Y:S01]  /*3ca0*/  BSSY.RECONVERGENT B1, `(.L_x_6346) ;  /* 0x000018b000017945 */ /* 0x000fe20003800200 */
[----:B------:R-:W-:Y:S02]  /*3cb0*/  ISETP.NE.AND.EX P0, PT, R218, RZ, PT, P0 ;  /* 0x000000ffda00720c */ /* 0x000fe40003f05300 */
[----:B------:R-:W-:-:S11]  /*3cc0*/  ISETP.NE.AND.EX P1, PT, R209, RZ, PT, P1 ;  /* 0x000000ffd100720c */ /* 0x000fd60003f25310 */
[----:B------:R-:W3:Y:S01]  /*3cd0*/  @P0 LDC.64 R184, c[0x0][0x478] ;  /* 0x00011e00ffb80b82 */ /* 0x000ee20000000a00 */
[----:B--2---:R-:W-:-:S04]  /*3ce0*/  @P3 IMAD.WIDE.U32 R182, R203, 0x10, R182 ;  /* 0x00000010cbb63825 */ /* 0x004fc800078e00b6 */
[----:B---3--:R-:W-:-:S05]  /*3cf0*/  @P0 IMAD.WIDE.U32 R184, R194, 0x20, R184 ;  /* 0x00000020c2b80825 */ /* 0x008fca00078e00b8 */
[----:B------:R2:W-:Y:S04]  /*3d00*/  @P0 STG.E.128 desc[UR6][R184.64], R148 ;  /* 0x00000094b8000986 */ /* 0x0005e8000c101d06 */
[----:B------:R2:W-:Y:S04]  /*3d10*/  @P0 STG.E.128 desc[UR6][R184.64+0x10], R152 ;  /* 0x00001098b8000986 */ /* 0x0005e8000c101d06 */
[----:B------:R2:W-:Y:S01]  /*3d20*/  @P3 STG.E.128 desc[UR6][R182.64], R144 ;  /* 0x00000090b6003986 */ /* 0x0005e2000c101d06 */
[----:B------:R-:W-:Y:S05]  /*3d30*/  @!P1 BRA `(.L_x_6347) ;  /* 0x0000000800d89947 */ /* 0x000fea0003800000 */
[----:B------:R-:W-:Y:S05]  /*3d40*/  @!P0 BRA `(.L_x_6348) ;  /* 0x00000004006c8947 */ /* 0x000fea0003800000 */
[----:B--2---:R-:W2:Y:S01]  /*3d50*/  @P3 LDC.64 R182, c[0x0][0x408] ;  /* 0x00010200ffb63b82 */ /* 0x004ea20000000a00 */
[-CC-:B------:R-:W-:Y:S01]  /*3d60*/  @P2 FFMA.FTZ R186, R24, R208.reuse, R205.reuse ;  /* 0x000000d018ba2223 */ /* 0x180fe200000100cd */
[-CC-:B------:R-:W-:Y:S01]  /*3d70*/  @P2 FFMA.FTZ R151, R11, R208.reuse, R205.reuse ;  /* 0x000000d00b972223 */ /* 0x180fe200000100cd */
[----:B------:R-:W-:Y:S01]  /*3d80*/  @P2 FFMA.FTZ R150, R14, R208, R205 ;  /* 0x000000d00e962223 */ /* 0x000fe200000100cd */
[----:B-1---5:R-:W-:Y:S01]  /*3d90*/  MOV R188, R51 ;  /* 0x0000003300bc7202 */ /* 0x022fe20000000f00 */
[----:B------:R-:W-:Y:S01]  /*3da0*/  @P2 FADD.FTZ R186, R29, -R186 ;  /* 0x800000ba1dba2221 */ /* 0x000fe20000010000 */
[----:B------:R-:W-:Y:S01]  /*3db0*/  @P2 FADD.FTZ R151, R10, -R151 ;  /* 0x800000970a972221 */ /* 0x000fe20000010000 */
[----:B------:R-:W-:Y:S01]  /*3dc0*/  MOV R148, R52 ;  /* 0x0000003400947202 */ /* 0x000fe20000000f00 */
[----:B------:R-:W1:Y:S01]  /*3dd0*/  @P3 LDC.64 R184, c[0x0][0x408] ;  /* 0x00010200ffb83b82 */ /* 0x000e620000000a00 */
[C---:B------:R-:W-:Y:S01]  /*3de0*/  @P2 FFMA.FTZ R188, R206.reuse, R186, R51 ;  /* 0x000000bacebc2223 */ /* 0x040fe20000010033 */
[----:B------:R-:W-:Y:S01]  /*3df0*/  @P2 FADD.FTZ R150, R17, -R150 ;  /* 0x8000009611962221 */ /* 0x000fe20000010000 */
[----:B------:R-:W-:Y:S01]  /*3e00*/  @P2 FFMA.FTZ R148, R206, R151, R52 ;  /* 0x00000097ce942223 */ /* 0x000fe20000010034 */
[----:B------:R-:W-:Y:S01]  /*3e10*/  @P2 FFMA.FTZ R186, R16, R208, R205 ;  /* 0x000000d010ba2223 */ /* 0x000fe200000100cd */
[----:B------:R-:W-:Y:S01]  /*3e20*/  MOV R149, R53 ;  /* 0x0000003500957202 */ /* 0x000fe20000000f00 */
[----:B------:R-:W-:Y:S01]  /*3e30*/  @P2 FFMA.FTZ R149, R206, R150, R53 ;  /* 0x00000096ce952223 */ /* 0x000fe20000010035 */
[----:B------:R-:W-:Y:S01]  /*3e40*/  @P2 FFMA.FTZ R187, R15, R208, R205 ;  /* 0x000000d00fbb2223 */ /* 0x000fe200000100cd */
[----:B------:R-:W3:Y:S01]  /*3e50*/  @P3 LDC.64 R152, c[0x0][0x408] ;  /* 0x00010200ff983b82 */ /* 0x000ee20000000a00 */
[----:B------:R-:W-:Y:S01]  /*3e60*/  @P2 FADD.FTZ R190, R19, -R186 ;  /* 0x800000ba13be2221 */ /* 0x000fe20000010000 */
[----:B------:R-:W-:Y:S01]  /*3e70*/  MOV R151, R55 ;  /* 0x0000003700977202 */ /* 0x000fe20000000f00 */
[----:B------:R-:W-:Y:S01]  /*3e80*/  @P2 FADD.FTZ R187, R12, -R187 ;  /* 0x800000bb0cbb2221 */ /* 0x000fe20000010000 */
[----:B------:R-:W-:Y:S01]  /*3e90*/  @P3 LOP3.LUT P4, RZ, R214, 0xff, RZ, 0xc0, !PT ;  /* 0x000000ffd6ff3812 */ /* 0x000fe2000788c0ff */
[C---:B------:R-:W-:Y:S01]  /*3ea0*/  @P2 FFMA.FTZ R151, R206.reuse, R190, R55 ;  /* 0x000000bece972223 */ /* 0x040fe20000010037 */
[----:B------:R-:W-:Y:S01]  /*3eb0*/  MOV R150, R54 ;  /* 0x0000003600967202 */ /* 0x000fe20000000f00 */
[----:B------:R-:W-:Y:S01]  /*3ec0*/  @P2 FFMA.FTZ R150, R206, R187, R54 ;  /* 0x000000bbce962223 */ /* 0x000fe20000010036 */
[----:B------:R-:W4:Y:S01]  /*3ed0*/  @P3 LDC.64 R154, c[0x0][0x408] ;  /* 0x00010200ff9a3b82 */ /* 0x000f220000000a00 */
[----:B--2---:R-:W-:Y:S01]  /*3ee0*/  @P3 FMUL.FTZ R183, R148, R183 ;  /* 0x000000b794b73220 */ /* 0x004fe20000410000 */
[-CC-:B------:R-:W-:Y:S01]  /*3ef0*/  @P2 FFMA.FTZ R193, R21, R208.reuse, R205.reuse ;  /* 0x000000d015c12223 */ /* 0x180fe200000100cd */
[-CC-:B------:R-:W-:Y:S01]  /*3f00*/  @P2 FFMA.FTZ R192, R22, R208.reuse, R205.reuse ;  /* 0x000000d016c02223 */ /* 0x180fe200000100cd */
[----:B------:R-:W-:Y:S01]  /*3f10*/  @P2 FFMA.FTZ R209, R23, R208, R205 ;  /* 0x000000d017d12223 */ /* 0x000fe200000100cd */
[----:B------:R-:W-:Y:S01]  /*3f20*/  @P3 FMUL.FTZ R186, R183, R182 ;  /* 0x000000b6b7ba3220 */ /* 0x000fe20000410000 */
[----:B------:R-:W-:Y:S01]  /*3f30*/  @P2 FADD.FTZ R193, R18, -R193 ;  /* 0x800000c112c12221 */ /* 0x000fe20000010000 */
[----:B------:R-:W-:Y:S01]  /*3f40*/  @P2 FADD.FTZ R192, R25, -R192 ;  /* 0x800000c019c02221 */ /* 0x000fe20000010000 */
[----:B-1----:R-:W-:Y:S01]  /*3f50*/  @P3 FMUL.FTZ R185, R149, R185 ;  /* 0x000000b995b93220 */ /* 0x002fe20000410000 */
[----:B------:R-:W1:Y:S01]  /*3f60*/  @P3 LDC.64 R182, c[0x0][0x408] ;  /* 0x00010200ffb63b82 */ /* 0x000e620000000a00 */
[----:B------:R-:W-:Y:S01]  /*3f70*/  @P2 FADD.FTZ R209, R20, -R209 ;  /* 0x800000d114d12221 */ /* 0x000fe20000010000 */
[----:B------:R-:W-:Y:S01]  /*3f80*/  @P3 LOP3.LUT P5, RZ, R214, 0xff000000, RZ, 0xc0, !PT ;  /* 0xff000000d6ff3812 */ /* 0x000fe200078ac0ff */
[----:B------:R-:W-:Y:S01]  /*3f90*/  @P3 FMUL.FTZ R189, R185, R184 ;  /* 0x000000b8b9bd3220 */ /* 0x000fe20000410000 */
[----:B------:R-:W-:Y:S01]  /*3fa0*/  @P3 LOP3.LUT P6, RZ, R215, 0xff0000, RZ, 0xc0, !PT ;  /* 0x00ff0000d7ff3812 */ /* 0x000fe200078cc0ff */
[----:B---3--:R-:W-:Y:S01]  /*3fb0*/  @P3 FMUL.FTZ R191, R151, R153 ;  /* 0x0000009997bf3220 */ /* 0x008fe20000410000 */
[----:B------:R-:W-:-:S02]  /*3fc0*/  @P3 FSEL R153, R186, RZ, P4 ;  /* 0x000000ffba993208 */ /* 0x000fc40002000000 */
[----:B------:R-:W2:Y:S01]  /*3fd0*/  @P3 LDC.64 R184, c[0x0][0x408] ;  /* 0x00010200ffb83b82 */ /* 0x000ea20000000a00 */
[----:B------:R-:W-:Y:S01]  /*3fe0*/  @P3 LOP3.LUT P4, RZ, R214, 0xff00, RZ, 0xc0, !PT ;  /* 0x0000ff00d6ff3812 */ /* 0x000fe2000788c0ff */
[----:B------:R-:W-:Y:S01]  /*3ff0*/  @P3 FMUL.FTZ R191, R191, R152 ;  /* 0x00000098bfbf3220 */ /* 0x000fe20000410000 */
[----:B------:R-:W-:Y:S01]  /*4000*/  MOV R152, R48 ;  /* 0x0000003000987202 */ /* 0x000fe20000000f00 */
[----:B------:R-:W-:Y:S01]  /*4010*/  @P2 FFMA.FTZ R152, R206, R193, R48 ;  /* 0x000000c1ce982223 */ /* 0x000fe20000010030 */
[----:B------:R-:W-:Y:S01]  /*4020*/  @P3 FSEL R189, R189, RZ, P4 ;  /* 0x000000ffbdbd3208 */ /* 0x000fe20002000000 */
[----:B----4-:R-:W-:Y:S01]  /*4030*/  @P3 FMUL.FTZ R155, R150, R155 ;  /* 0x0000009b969b3220 */ /* 0x010fe20000410000 */
[----:B------:R-:W-:Y:S01]  /*4040*/  @P3 LOP3.LUT P4, RZ, R214, 0xff0000, RZ, 0xc0, !PT ;  /* 0x00ff0000d6ff3812 */ /* 0x000fe2000788c0ff */
[----:B------:R-:W3:Y:S01]  /*4050*/  @P3 LDC.64 R186, c[0x0][0x408] ;  /* 0x00010200ffba3b82 */ /* 0x000ee20000000a00 */
[----:B------:R-:W-:Y:S01]  /*4060*/  @P3 FSEL R191, R191, RZ, P5 ;  /* 0x000000ffbfbf3208 */ /* 0x000fe20002800000 */
[----:B------:R-:W-:Y:S01]  /*4070*/  @P3 FMUL.FTZ R190, R155, R154 ;  /* 0x0000009a9bbe3220 */ /* 0x000fe20000410000 */
[----:B------:R-:W-:-:S02]  /*4080*/  @P3 F2FP.BF16.F32.PACK_AB R155, RZ, R153 ;  /* 0x00000099ff9b323e */ /* 0x000fc400000010ff */
[----:B------:R-:W-:Y:S01]  /*4090*/  MOV R153, R49 ;  /* 0x0000003100997202 */ /* 0x000fe20000000f00 */
[C---:B------:R-:W-:Y:S01]  /*40a0*/  @P2 FFMA.FTZ R153, R206.reuse, R192, R49 ;  /* 0x000000c0ce992223 */ /* 0x040fe20000010031 */
[----:B------:R-:W-:Y:S01]  /*40b0*/  MOV R154, R50 ;  /* 0x00000032009a7202 */ /* 0x000fe20000000f00 */
[----:B------:R-:W-:Y:S01]  /*40c0*/  @P2 FFMA.FTZ R154, R206, R209, R50 ;  /* 0x000000d1ce9a2223 */ /* 0x000fe20000010032 */
[----:B-1----:R-:W-:Y:S01]  /*40d0*/  @P3 FMUL.FTZ R183, R152, R183 ;  /* 0x000000b798b73220 */ /* 0x002fe20000410000 */
[----:B------:R-:W-:Y:S02]  /*40e0*/  @P3 FSEL R190, R190, RZ, P4 ;  /* 0x000000ffbebe3208 */ /* 0x000fe40002000000 */
[----:B------:R-:W-:Y:S01]  /*40f0*/  @P3 LOP3.LUT P4, RZ, R215, 0xff, RZ, 0xc0, !PT ;  /* 0x000000ffd7ff3812 */ /* 0x000fe2000788c0ff */
[----:B------:R-:W-:Y:S01]  /*4100*/  @P3 FMUL.FTZ R182, R183, R182 ;  /* 0x000000b6b7b63220 */ /* 0x000fe20000410000 */
[----:B------:R-:W-:Y:S01]  /*4110*/  @P3 LOP3.LUT P5, RZ, R215, 0xff00, RZ, 0xc0, !PT ;  /* 0x0000ff00d7ff3812 */ /* 0x000fe200078ac0ff */
[----:B--2---:R-:W-:Y:S01]  /*4120*/  @P3 FMUL.FTZ R185, R153, R185 ;  /* 0x000000b999b93220 */ /* 0x004fe20000410000 */
[----:B------:R-:W-:-:S02]  /*4130*/  @P3 F2FP.BF16.F32.PACK_AB R190, RZ, R190 ;  /* 0x000000beffbe323e */ /* 0x000fc400000010ff */
[----:B------:R-:W-:Y:S01]  /*4140*/  @P3 FSEL R182, R182, RZ, P4 ;  /* 0x000000ffb6b63208 */ /* 0x000fe20002000000 */
[----:B------:R-:W-:Y:S01]  /*4150*/  @P3 FMUL.FTZ R184, R185, R184 ;  /* 0x000000b8b9b83220 */ /* 0x000fe20000410000 */
[----:B------:R-:W-:Y:S02]  /*4160*/  @P3 F2FP.BF16.F32.PACK_AB R189, RZ, R189 ;  /* 0x000000bdffbd323e */ /* 0x000fe400000010ff */
[----:B------:R-:W-:Y:S01]  /*4170*/  @P3 F2FP.BF16.F32.PACK_AB R182, RZ, R182 ;  /* 0x000000b6ffb6323e */ /* 0x000fe200000010ff */
[----:B---3--:R-:W-:Y:S01]  /*4180*/  @P3 FMUL.FTZ R187, R154, R187 ;  /* 0x000000bb9abb3220 */ /* 0x008fe20000410000 */
[----:B------:R-:W-:Y:S02]  /*4190*/  @P3 FSEL R184, R184, RZ, P5 ;  /* 0x000000ffb8b83208 */ /* 0x000fe40002800000 */
[----:B------:R-:W-:Y:S01]  /*41a0*/  @P3 PRMT R144, R155, 0x7610, R144 ;  /* 0x000076109b903816 */ /* 0x000fe20000000090 */
[----:B------:R-:W-:Y:S01]  /*41b0*/  @P3 FMUL.FTZ R186, R187, R186 ;  /* 0x000000babbba3220 */ /* 0x000fe20000410000 */
[----:B------:R-:W-:-:S02]  /*41c0*/  @P3 F2FP.BF16.F32.PACK_AB R191, RZ, R191 ;  /* 0x000000bfffbf323e */ /* 0x000fc400000010ff */
[----:B------:R-:W-:Y:S02]  /*41d0*/  @P3 PRMT R145, R190, 0x7610, R145 ;  /* 0x00007610be913816 */ /* 0x000fe40000000091 */
[----:B------:R-:W-:Y:S02]  /*41e0*/  @P3 FSEL R186, R186, RZ, P6 ;  /* 0x000000ffbaba3208 */ /* 0x000fe40003000000 */
[----:B------:R-:W-:Y:S02]  /*41f0*/  @P3 F2FP.BF16.F32.PACK_AB R184, RZ, R184 ;  /* 0x000000b8ffb8323e */ /* 0x000fe400000010ff */
[----:B------:R-:W-:Y:S02]  /*4200*/  @P3 F2FP.BF16.F32.PACK_AB R186, RZ, R186 ;  /* 0x000000baffba323e */ /* 0x000fe400000010ff */
[----:B------:R-:W-:Y:S02]  /*4210*/  @P3 PRMT R146, R182, 0x7610, R146 ;  /* 0x00007610b6923816 */ /* 0x000fe40000000092 */
[----:B------:R-:W-:-:S02]  /*4220*/  @P3 PRMT R144, R144, 0x5410, R189 ;  /* 0x0000541090903816 */ /* 0x000fc400000000bd */
        /* <DEDUP_REMOVED lines=13> */
.L_x_6348:
[----:B-----5:R-:W3:Y:S01]  /*4300*/  @P3 LDC.64 R192, c[0x0][0x408] ;  /* 0x00010200ffc03b82 */ /* 0x020ee20000000a00 */
[-CC-:B------:R-:W-:Y:S01]  /*4310*/  @P2 FFMA.FTZ R186, R14, R208.reuse, R205.reuse ;  /* 0x000000d00eba2223 */ /* 0x180fe200000100cd */
[-CC-:B--2---:R-:W-:Y:S01]  /*4320*/  @P2 FFMA.FTZ R183, R11, R208.reuse, R205.reuse ;  /* 0x000000d00bb72223 */ /* 0x184fe200000100cd */
[----:B------:R-:W-:Y:S01]  /*4330*/  MOV R184, R53 ;  /* 0x0000003500b87202 */ /* 0x000fe20000000f00 */
[----:B------:R-:W-:Y:S01]  /*4340*/  @P2 FFMA.FTZ R185, R21, R208, R205 ;  /* 0x000000d015b92223 */ /* 0x000fe200000100cd */
        /* <DEDUP_REMOVED lines=10> */
[----:B------:R-:W-:Y:S01]  /*43f0*/  MOV R218, R55 ;  /* 0x0000003700da7202 */ /* 0x000fe20000000f00 */
[----:B------:R-:W-:Y:S01]  /*4400*/  @P2 FADD.FTZ R183, R12, -R183 ;  /* 0x800000b70cb72221 */ /* 0x000fe20000010000 */
[----:B------:R-:W-:Y:S01]  /*4410*/  MOV R220, R48 ;  /* 0x0000003000dc7202 */ /* 0x000fe20000000f00 */
[C---:B------:R-:W-:Y:S01]  /*4420*/  @P2 FFMA.FTZ R218, R206.reuse, R186, R55 ;  /* 0x000000baceda2223 */ /* 0x040fe20000010037 */
[----:B-1----:R-:W1:Y:S01]  /*4430*/  @P3 LDC.64 R188, c[0x0][0x408] ;  /* 0x00010200ffbc3b82 */ /* 0x002e620000000a00 */
[C---:B------:R-:W-:Y:S01]  /*4440*/  @P2 FFMA.FTZ R220, R206.reuse, R185, R48 ;  /* 0x000000b9cedc2223 */ /* 0x040fe20000010030 */
[----:B------:R-:W-:Y:S01]  /*4450*/  MOV R216, R54 ;  /* 0x0000003600d87202 */ /* 0x000fe20000000f00 */
[----:B------:R-:W-:Y:S01]  /*4460*/  @P2 FFMA.FTZ R216, R206, R183, R54 ;  /* 0x000000b7ced82223 */ /* 0x000fe20000010036 */
[----:B------:R-:W-:Y:S01]  /*4470*/  @P2 FFMA.FTZ R226, R22, R208, R205 ;  /* 0x000000d016e22223 */ /* 0x000fe200000100cd */
[----:B---3--:R-:W-:Y:S01]  /*4480*/  @P3 FMUL.FTZ R193, R182, R193 ;  /* 0x000000c1b6c13220 */ /* 0x008fe20000410000 */
[----:B------:R-:W-:-:S02]  /*4490*/  @P3 LOP3.LUT P4, RZ, R214, 0xff, RZ, 0xc0, !PT ;  /* 0x000000ffd6ff3812 */ /* 0x000fc4000788c0ff */
[----:B------:R-:W3:Y:S01]  /*44a0*/  @P3 LDC.64 R186, c[0x0][0x408] ;  /* 0x00010200ffba3b82 */ /* 0x000ee20000000a00 */
[----:B------:R-:W-:Y:S01]  /*44b0*/  @P2 FADD.FTZ R226, R25, -R226 ;  /* 0x800000e219e22221 */ /* 0x000fe20000010000 */
[----:B------:R-:W-:Y:S02]  /*44c0*/  MOV R222, R49 ;  /* 0x0000003100de7202 */ /* 0x000fe40000000f00 */
[----:B------:R-:W-:Y:S01]  /*44d0*/  MOV R224, R50 ;  /* 0x0000003200e07202 */ /* 0x000fe20000000f00 */
[----:B--2---:R-:W-:Y:S01]  /*44e0*/  @P3 FMUL.FTZ R209, R184, R191 ;  /* 0x000000bfb8d13220 */ /* 0x004fe20000410000 */
[----:B------:R-:W-:Y:S01]  /*44f0*/  @P3 FMUL.FTZ R191, R193, R192 ;  /* 0x000000c0c1bf3220 */ /* 0x000fe20000410000 */
[----:B------:R-:W-:Y:S01]  /*4500*/  @P3 LOP3.LUT P5, RZ, R214, 0xff00, RZ, 0xc0, !PT ;  /* 0x0000ff00d6ff3812 */ /* 0x000fe200078ac0ff */
[----:B------:R-:W2:Y:S01]  /*4510*/  @P3 LDC.64 R184, c[0x0][0x408] ;  /* 0x00010200ffb83b82 */ /* 0x000ea20000000a00 */
[----:B------:R-:W-:Y:S01]  /*4520*/  @P3 FMUL.FTZ R190, R209, R190 ;  /* 0x000000bed1be3220 */ /* 0x000fe20000410000 */
[----:B------:R-:W-:Y:S01]  /*4530*/  @P2 FFMA.FTZ R209, R23, R208, R205 ;  /* 0x000000d017d12223 */ /* 0x000fe200000100cd */
[----:B------:R-:W-:Y:S01]  /*4540*/  @P2 FFMA.FTZ R222, R206, R226, R49 ;  /* 0x000000e2cede2223 */ /* 0x000fe20000010031 */
[----:B------:R-:W-:-:S02]  /*4550*/  @P3 FSEL R191, R191, RZ, P4 ;  /* 0x000000ffbfbf3208 */ /* 0x000fc40002000000 */
[----:B------:R-:W-:Y:S01]  /*4560*/  @P2 FADD.FTZ R209, R20, -R209 ;  /* 0x800000d114d12221 */ /* 0x000fe20000010000 */
[----:B------:R-:W-:Y:S01]  /*4570*/  @P3 FSEL R190, R190, RZ, P5 ;  /* 0x000000ffbebe3208 */ /* 0x000fe20002800000 */
[----:B------:R-:W4:Y:S01]  /*4580*/  @P3 LDC.64 R182, c[0x0][0x408] ;  /* 0x00010200ffb63b82 */ /* 0x000f220000000a00 */
[----:B-1----:R-:W-:Y:S01]  /*4590*/  @P3 FMUL.FTZ R189, R216, R189 ;  /* 0x000000bdd8bd3220 */ /* 0x002fe20000410000 */
[----:B------:R-:W-:Y:S01]  /*45a0*/  @P2 FFMA.FTZ R224, R206, R209, R50 ;  /* 0x000000d1cee02223 */ /* 0x000fe20000010032 */
[C---:B------:R-:W-:Y:S02]  /*45b0*/  @P3 LOP3.LUT P6, RZ, R214.reuse, 0xff0000, RZ, 0xc0, !PT ;  /* 0x00ff0000d6ff3812 */ /* 0x040fe400078cc0ff */
[----:B------:R-:W-:Y:S01]  /*45c0*/  @P3 FMUL.FTZ R188, R189, R188 ;  /* 0x000000bcbdbc3220 */ /* 0x000fe20000410000 */
[----:B------:R-:W-:Y:S02]  /*45d0*/  @P3 LOP3.LUT P4, RZ, R214, 0xff000000, RZ, 0xc0, !PT ;  /* 0xff000000d6ff3812 */ /* 0x000fe4000788c0ff */
[----:B------:R-:W1:Y:S01]  /*45e0*/  @P3 LDC.64 R192, c[0x0][0x408] ;  /* 0x00010200ffc03b82 */ /* 0x000e620000000a00 */
[----:B---3--:R-:W-:Y:S01]  /*45f0*/  @P3 FMUL.FTZ R187, R218, R187 ;  /* 0x000000bbdabb3220 */ /* 0x008fe20000410000 */
[----:B------:R-:W-:-:S02]  /*4600*/  @P3 LOP3.LUT P5, RZ, R215, 0xff, RZ, 0xc0, !PT ;  /* 0x000000ffd7ff3812 */ /* 0x000fc400078ac0ff */
[----:B------:R-:W-:Y:S01]  /*4610*/  @P3 FSEL R188, R188, RZ, P6 ;  /* 0x000000ffbcbc3208 */ /* 0x000fe20003000000 */
[----:B------:R-:W-:Y:S01]  /*4620*/  @P3 FMUL.FTZ R186, R187, R186 ;  /* 0x000000babbba3220 */ /* 0x000fe20000410000 */
[----:B------:R-:W-:Y:S01]  /*4630*/  @P3 LOP3.LUT P6, RZ, R215, 0xff00, RZ, 0xc0, !PT ;  /* 0x0000ff00d7ff3812 */ /* 0x000fe200078cc0ff */
[----:B--2---:R-:W-:Y:S01]  /*4640*/  @P3 FMUL.FTZ R185, R220, R185 ;  /* 0x000000b9dcb93220 */ /* 0x004fe20000410000 */
[----:B------:R-:W-:Y:S02]  /*4650*/  @P3 F2FP.BF16.F32.PACK_AB R191, RZ, R191 ;  /* 0x000000bfffbf323e */ /* 0x000fe400000010ff */
[----:B------:R-:W-:Y:S01]  /*4660*/  @P3 FSEL R186, R186, RZ, P4 ;  /* 0x000000ffbaba3208 */ /* 0x000fe20002000000 */
[----:B------:R-:W-:Y:S01]  /*4670*/  @P3 FMUL.FTZ R184, R185, R184 ;  /* 0x000000b8b9b83220 */ /* 0x000fe20000410000 */
[----:B------:R-:W-:Y:S02]  /*4680*/  @P3 LOP3.LUT P4, RZ, R215, 0xff0000, RZ, 0xc0, !PT ;  /* 0x00ff0000d7ff3812 */ /* 0x000fe4000788c0ff */
[----:B------:R-:W-:Y:S01]  /*4690*/  @P3 F2FP.BF16.F32.PACK_AB R188, RZ, R188 ;  /* 0x000000bcffbc323e */ /* 0x000fe200000010ff */
[----:B----4-:R-:W-:Y:S01]  /*46a0*/  @P3 FMUL.FTZ R183, R222, R183 ;  /* 0x000000b7deb73220 */ /* 0x010fe20000410000 */
[----:B------:R-:W-:-:S02]  /*46b0*/  @P3 FSEL R184, R184, RZ, P5 ;  /* 0x000000ffb8b83208 */ /* 0x000fc40002800000 */
[----:B------:R-:W-:Y:S01]  /*46c0*/  @P3 F2FP.BF16.F32.PACK_AB R190, RZ, R190 ;  /* 0x000000beffbe323e */ /* 0x000fe200000010ff */
[----:B------:R-:W-:Y:S01]  /*46d0*/  @P3 FMUL.FTZ R182, R183, R182 ;  /* 0x000000b6b7b63220 */ /* 0x000fe20000410000 */
[----:B------:R-:W-:Y:S02]  /*46e0*/  @P3 F2FP.BF16.F32.PACK_AB R184, RZ, R184 ;  /* 0x000000b8ffb8323e */ /* 0x000fe400000010ff */
[----:B------:R-:W-:Y:S01]  /*46f0*/  @P3 PRMT R144, R191, 0x7610, R144 ;  /* 0x00007610bf903816 */ /* 0x000fe20000000090 */
        /* <DEDUP_REMOVED lines=10> */
[----:B------:R-:W-:-:S02]  /*47a0*/  @P3 PRMT R145, R145, 0x5410, R186 ;  /* 0x0000541091913816 */ /* 0x000fc400000000ba */
        /* <DEDUP_REMOVED lines=15> */
.L_x_6347:
[----:B------:R-:W-:Y:S05]  /*48a0*/  @!P0 BRA `(.L_x_6350) ;  /* 0x00000004006c8947 */ /* 0x000fea0003800000 */
[----:B--2---:R-:W2:Y:S01]  /*48b0*/  @P3 LDC.64 R150, c[0x0][0x408] ;  /* 0x00010200ff963b82 */ /* 0x004ea20000000a00 */
        /* <DEDUP_REMOVED lines=14> */
[----:B------:R-:W-:Y:S01]  /*49a0*/  FFMA.FTZ R191, R23, R208, R205 ;  /* 0x000000d017bf7223 */ /* 0x000fe200000100cd */
[----:B------:R-:W4:Y:S01]  /*49b0*/  @P3 LDC.64 R152, c[0x0][0x408] ;  /* 0x00010200ff983b82 */ /* 0x000f220000000a00 */
[----:B------:R-:W-:-:S02]  /*49c0*/  FSEL R149, R149, RZ, P4 ;  /* 0x000000ff95957208 */ /* 0x000fc40002000000 */
[----:B------:R-:W-:-:S04]  /*49d0*/  FADD.FTZ R191, R20, -R191 ;  /* 0x800000bf14bf7221 */ /* 0x000fc80000010000 */
[----:B------:R-:W-:Y:S01]  /*49e0*/  FMUL.FTZ R191, R206, R191 ;  /* 0x000000bfcebf7220 */ /* 0x000fe20000410000 */
[----:B--2---:R-:W-:Y:S01]  /*49f0*/  @P3 FMUL.FTZ R151, R148, R151 ;  /* 0x0000009794973220 */ /* 0x004fe20000410000 */
[----:B------:R-:W2:Y:S03]  /*4a00*/  @P3 LDC.64 R184, c[0x0][0x408] ;  /* 0x00010200ffb83b82 */ /* 0x000ea60000000a00 */
[----:B------:R-:W-:Y:S01]  /*4a10*/  @P3 FMUL.FTZ R150, R151, R150 ;  /* 0x0000009697963220 */ /* 0x000fe20000410000 */
[----:B---3--:R-:W-:-:S04]  /*4a20*/  @P3 FMUL.FTZ R155, R149, R155 ;  /* 0x0000009b959b3220 */ /* 0x008fc80000410000 */
[----:B------:R-:W-:Y:S01]  /*4a30*/  @P3 FSEL R151, R150, RZ, P5 ;  /* 0x000000ff96973208 */ /* 0x000fe20002800000 */
[----:B------:R-:W3:Y:S01]  /*4a40*/  @P3 LDC.64 R186, c[0x0][0x408] ;  /* 0x00010200ffba3b82 */ /* 0x000ee20000000a00 */
[----:B------:R-:W-:Y:S01]  /*4a50*/  @P3 LOP3.LUT P5, RZ, R214, 0xff0000, RZ, 0xc0, !PT ;  /* 0x00ff0000d6ff3812 */ /* 0x000fe200078ac0ff */
[----:B------:R-:W-:Y:S01]  /*4a60*/  @P3 FMUL.FTZ R154, R155, R154 ;  /* 0x0000009a9b9a3220 */ /* 0x000fe20000410000 */
[----:B------:R-:W-:Y:S01]  /*4a70*/  FMUL.FTZ R155, R206, R183 ;  /* 0x000000b7ce9b7220 */ /* 0x000fe20000410000 */
[----:B------:R-:W-:-:S03]  /*4a80*/  @P3 F2FP.BF16.F32.PACK_AB R151, RZ, R151 ;  /* 0x00000097ff97323e */ /* 0x000fc600000010ff */
[----:B------:R-:W-:Y:S01]  /*4a90*/  @P3 FSEL R154, R154, RZ, P6 ;  /* 0x000000ff9a9a3208 */ /* 0x000fe20003000000 */
[----:B------:R-:W0:Y:S01]  /*4aa0*/  @P3 LDC.64 R182, c[0x0][0x408] ;  /* 0x00010200ffb63b82 */ /* 0x000e220000000a00 */
[----:B------:R-:W-:Y:S01]  /*4ab0*/  FSEL R150, R155, RZ, P4 ;  /* 0x000000ff9b967208 */ /* 0x000fe20002000000 */
[----:B------:R-:W-:Y:S01]  /*4ac0*/  FADD.FTZ R155, R25, -R190 ;  /* 0x800000be199b7221 */ /* 0x000fe20000010000 */
[----:B------:R-:W-:Y:S02]  /*4ad0*/  @P3 F2FP.BF16.F32.PACK_AB R154, RZ, R154 ;  /* 0x0000009aff9a323e */ /* 0x000fe400000010ff */
[----:B------:R-:W-:Y:S01]  /*4ae0*/  @P3 PRMT R144, R151, 0x7610, R144 ;  /* 0x0000761097903816 */ /* 0x000fe20000000090 */
[----:B----4-:R-:W-:Y:S01]  /*4af0*/  @P3 FMUL.FTZ R153, R150, R153 ;  /* 0x0000009996993220 */ /* 0x010fe20000410000 */
[----:B------:R-:W-:Y:S01]  /*4b00*/  FMUL.FTZ R190, R206, R155 ;  /* 0x0000009bcebe7220 */ /* 0x000fe20000410000 */
[----:B-1----:R-:W1:Y:S01]  /*4b10*/  @P3 LDC.64 R188, c[0x0][0x408] ;  /* 0x00010200ffbc3b82 */ /* 0x002e620000000a00 */
[----:B------:R-:W-:Y:S01]  /*4b20*/  @P3 PRMT R144, R144, 0x5410, R154 ;  /* 0x0000541090903816 */ /* 0x000fe2000000009a */
[----:B------:R-:W-:Y:S01]  /*4b30*/  @P3 FMUL.FTZ R152, R153, R152 ;  /* 0x0000009899983220 */ /* 0x000fe20000410000 */
[-CC-:B------:R-:W-:Y:S01]  /*4b40*/  FFMA.FTZ R154, R16, R208.reuse, R205.reuse ;  /* 0x000000d0109a7223 */ /* 0x180fe200000100cd */
[----:B------:R-:W-:Y:S01]  /*4b50*/  FFMA.FTZ R153, R21, R208, R205 ;  /* 0x000000d015997223 */ /* 0x000fe200000100cd */
[----:B------:R-:W-:-:S02]  /*4b60*/  @P3 LOP3.LUT P6, RZ, R214, 0xff000000, RZ, 0xc0, !PT ;  /* 0xff000000d6ff3812 */ /* 0x000fc400078cc0ff */
[----:B------:R-:W-:Y:S01]  /*4b70*/  FADD.FTZ R151, R19, -R154 ;  /* 0x8000009a13977221 */ /* 0x000fe20000010000 */
[----:B------:R-:W-:-:S03]  /*4b80*/  FADD.FTZ R153, R18, -R153 ;  /* 0x8000009912997221 */ /* 0x000fc60000010000 */
[C---:B------:R-:W-:Y:S01]  /*4b90*/  FMUL.FTZ R151, R206.reuse, R151 ;  /* 0x00000097ce977220 */ /* 0x040fe20000410000 */
[----:B------:R-:W-:Y:S01]  /*4ba0*/  FMUL.FTZ R154, R206, R153 ;  /* 0x00000099ce9a7220 */ /* 0x000fe20000410000 */
[----:B------:R-:W-:Y:S02]  /*4bb0*/  @P3 FSEL R153, R152, RZ, P5 ;  /* 0x000000ff98993208 */ /* 0x000fe40002800000 */
[----:B------:R-:W-:Y:S02]  /*4bc0*/  @P3 LOP3.LUT P5, RZ, R215, 0xff, RZ, 0xc0, !PT ;  /* 0x000000ffd7ff3812 */ /* 0x000fe400078ac0ff */
[----:B------:R-:W-:Y:S02]  /*4bd0*/  FSEL R151, R151, RZ, P4 ;  /* 0x000000ff97977208 */ /* 0x000fe40002000000 */
[----:B------:R-:W-:Y:S02]  /*4be0*/  FSEL R152, R154, RZ, P4 ;  /* 0x000000ff9a987208 */ /* 0x000fe40002000000 */
[----:B------:R-:W-:Y:S01]  /*4bf0*/  @P3 F2FP.BF16.F32.PACK_AB R155, RZ, R153 ;  /* 0x00000099ff9b323e */ /* 0x000fe200000010ff */
[----:B0-----:R-:W-:Y:S01]  /*4c00*/  @P3 FMUL.FTZ R183, R151, R183 ;  /* 0x000000b797b73220 */ /* 0x001fe20000410000 */
[----:B------:R-:W-:Y:S01]  /*4c10*/  FSEL R153, R190, RZ, P4 ;  /* 0x000000ffbe997208 */ /* 0x000fe20002000000 */
[----:B--2---:R-:W-:Y:S01]  /*4c20*/  @P3 FMUL.FTZ R185, R152, R185 ;  /* 0x000000b998b93220 */ /* 0x004fe20000410000 */
[----:B------:R-:W-:Y:S01]  /*4c30*/  FSEL R154, R191, RZ, P4 ;  /* 0x000000ffbf9a7208 */ /* 0x000fe20002000000 */
[----:B------:R-:W-:Y:S01]  /*4c40*/  @P3 FMUL.FTZ R182, R183, R182 ;  /* 0x000000b6b7b63220 */ /* 0x000fe20000410000 */
[----:B------:R-:W-:Y:S01]  /*4c50*/  FFMA.FTZ R190, R24, R208, R205 ;  /* 0x000000d018be7223 */ /* 0x000fe200000100cd */
[----:B------:R-:W-:Y:S01]  /*4c60*/  @P3 FMUL.FTZ R184, R185, R184 ;  /* 0x000000b8b9b83220 */ /* 0x000fe20000410000 */
[----:B---3--:R-:W-:Y:S01]  /*4c70*/  @P3 FMUL.FTZ R187, R153, R187 ;  /* 0x000000bb99bb3220 */ /* 0x008fe20000410000 */
[----:B-1----:R-:W-:Y:S01]  /*4c80*/  @P3 FMUL.FTZ R189, R154, R189 ;  /* 0x000000bd9abd3220 */ /* 0x002fe20000410000 */
        /* <DEDUP_REMOVED lines=29> */
.L_x_6350:
[----:B------:R-:W-:Y:S04]  /*4e60*/  BSSY.RECONVERGENT B2, `(.L_x_6351) ;  /* 0x000000d000027945 */ /* 0x000fe80003800200 */
[----:B------:R-:W-:Y:S05]  /*4e70*/  @!P3 BRA `(.L_x_6352) ;  /* 0x00000000002cb947 */ /* 0x000fea0003800000 */
[----:B--2---:R-:W-:Y:S01]  /*4e80*/  FFMA.FTZ R183, R11, R208, R205 ;  /* 0x000000d00bb77223 */ /* 0x004fe200000100cd */
        /* <DEDUP_REMOVED lines=10> */
.L_x_6352:
[----:B------:R-:W-:Y:S05]  /*4f30*/  BSYNC.RECONVERGENT B2 ;  /* 0x0000000000027941 */ /* 0x000fea0003800200 */
.L_x_6351:
        /* <DEDUP_REMOVED lines=13> */
.L_x_6354:
[----:B------:R-:W-:Y:S05]  /*5010*/  BSYNC.RECONVERGENT B2 ;  /* 0x0000000000027941 */ /* 0x000fea0003800200 */
.L_x_6353:
        /* <DEDUP_REMOVED lines=13> */
.L_x_6356:
[----:B------:R-:W-:Y:S05]  /*50f0*/  BSYNC.RECONVERGENT B2 ;  /* 0x0000000000027941 */ /* 0x000fea0003800200 */
.L_x_6355:
        /* <DEDUP_REMOVED lines=13> */
.L_x_6358:
[----:B------:R-:W-:Y:S05]  /*51d0*/  BSYNC.RECONVERGENT B2 ;  /* 0x0000000000027941 */ /* 0x000fea0003800200 */
.L_x_6357:
        /* <DEDUP_REMOVED lines=13> */
.L_x_6360:
[----:B------:R-:W-:Y:S05]  /*52b0*/  BSYNC.RECONVERGENT B2 ;  /* 0x0000000000027941 */ /* 0x000fea0003800200 */
.L_x_6359:
        /* <DEDUP_REMOVED lines=13> */
.L_x_6362:
[----:B------:R-:W-:Y:S05]  /*5390*/  BSYNC.RECONVERGENT B2 ;  /* 0x0000000000027941 */ /* 0x000fea0003800200 */
.L_x_6361:
        /* <DEDUP_REMOVED lines=13> */
.L_x_6364:
[----:B------:R-:W-:Y:S05]  /*5470*/  BSYNC.RECONVERGENT B2 ;  /* 0x0000000000027941 */ /* 0x000fea0003800200 */
.L_x_6363:
[----:B------:R-:W-:Y:S05]  /*5480*/  @!P3 BRA `(.L_x_6349) ;  /* 0x000000000030b947 */ /* 0x000fea0003800000 */
[----:B--2---:R-:W-:Y:S01]  /*5490*/  FFMA.FTZ R182, R24, R208, R205 ;  /* 0x000000d018b67223 */ /* 0x004fe200000100cd */
        /* <DEDUP_REMOVED lines=11> */
.L_x_6349:
[----:B------:R-:W-:Y:S05]  /*5550*/  BSYNC.RECONVERGENT B1 ;  /* 0x0000000000017941 */ /* 0x000fea0003800200 */
.L_x_6346:
[----:B--2---:R-:W2:Y:S01]  /*5560*/  @P0 LDC.64 R184, c[0x0][0x478] ;  /* 0x00011e00ffb80b82 */ /* 0x004ea20000000a00 */
[----:B------:R-:W-:Y:S01]  /*5570*/  @P0 IADD3 R187, PT, PT, R194, 0x20, RZ ;  /* 0x00000020c2bb0810 */ /* 0x000fe20007ffe0ff */
[----:B------:R-:W-:Y:S01]  /*5580*/  BSSY.RECONVERGENT B1, `(.L_x_6365) ;  /* 0x000018a000017945 */ /* 0x000fe20003800200 */
[----:B-1----:R-:W-:-:S05]  /*5590*/  @P3 IADD3 R189, PT, PT, R203, 0x20, RZ ;  /* 0x00000020cbbd3810 */ /* 0x002fca0007ffe0ff */
[----:B------:R-:W1:Y:S01]  /*55a0*/  @P3 LDC.64 R182, c[0x0][0x468] ;  /* 0x00011a00ffb63b82 */ /* 0x000e620000000a00 */
[----:B--2---:R-:W-:-:S05]  /*55b0*/  @P0 IMAD.WIDE.U32 R184, R187, 0x20, R184 ;  /* 0x00000020bbb80825 */ /* 0x004fca00078e00b8 */
[----:B------:R2:W-:Y:S01]  /*55c0*/  @P0 STG.E.128 desc[UR6][R184.64], R148 ;  /* 0x00000094b8000986 */ /* 0x0005e2000c101d06 */
[----:B-1----:R-:W-:-:S03]  /*55d0*/  @P3 IMAD.WIDE.U32 R182, R189, 0x10, R182 ;  /* 0x00000010bdb63825 */ /* 0x002fc600078e00b6 */
[----:B------:R2:W-:Y:S04]  /*55e0*/  @P0 STG.E.128 desc[UR6][R184.64+0x10], R152 ;  /* 0x00001098b8000986 */ /* 0x0005e8000c101d06 */
[----:B------:R2:W-:Y:S01]  /*55f0*/  @P3 STG.E.128 desc[UR6][R182.64], R144 ;  /* 0x00000090b6003986 */ /* 0x0005e2000c101d06 */
[----:B------:R-:W-:Y:S05]  /*5600*/  @!P1 BRA `(.L_x_6366) ;  /* 0x0000000800d89947 */ /* 0x000fea0003800000 */
[----:B------:R-:W-:Y:S05]  /*5610*/  @!P0 BRA `(.L_x_6367) ;  /* 0x00000004006c8947 */ /* 0x000fea0003800000 */
[----:B--2---:R-:W1:Y:S01]  /*5620*/  @P3 LDC.64 R182, c[0x0][0x408] ;  /* 0x00010200ffb63b82 */ /* 0x004e620000000a00 */
[-CC-:B------:R-:W-:Y:S01]  /*5630*/  @P2 FFMA.FTZ R186, R164, R208.reuse, R205.reuse ;  /* 0x000000d0a4ba2223 */ /* 0x180fe200000100cd */
[-CC-:B------:R-:W-:Y:S01]  /*5640*/  @P2 FFMA.FTZ R151, R27, R208.reuse, R205.reuse ;  /* 0x000000d01b972223 */ /* 0x180fe200000100cd */
[----:B------:R-:W-:Y:S01]  /*5650*/  @P2 FFMA.FTZ R150, R30, R208, R205 ;  /* 0x000000d01e962223 */ /* 0x000fe200000100cd */
[----:B-----5:R-:W-:Y:S01]  /*5660*/  MOV R188, R43 ;  /* 0x0000002b00bc7202 */ /* 0x020fe20000000f00 */
[----:B------:R-:W-:Y:S01]  /*5670*/  @P2 FADD.FTZ R186, R167, -R186 ;  /* 0x800000baa7ba2221 */ /* 0x000fe20000010000 */
[----:B------:R-:W-:Y:S01]  /*5680*/  @P2 FADD.FTZ R151, R26, -R151 ;  /* 0x800000971a972221 */ /* 0x000fe20000010000 */
[----:B------:R-:W-:Y:S01]  /*5690*/  MOV R148, R44 ;  /* 0x0000002c00947202 */ /* 0x000fe20000000f00 */
[----:B------:R-:W2:Y:S01]  /*56a0*/  @P3 LDC.64 R184, c[0x0][0x408] ;  /* 0x00010200ffb83b82 */ /* 0x000ea20000000a00 */
        /* <DEDUP_REMOVED lines=16> */
[----:B-1----:R-:W-:Y:S01]  /*57b0*/  @P3 FMUL.FTZ R183, R148, R183 ;  /* 0x000000b794b73220 */ /* 0x002fe20000410000 */
[-CC-:B------:R-:W-:Y:S01]  /*57c0*/  @P2 FFMA.FTZ R193, R161, R208.reuse, R205.reuse ;  /* 0x000000d0a1c12223 */ /* 0x180fe200000100cd */
[-CC-:B------:R-:W-:Y:S01]  /*57d0*/  @P2 FFMA.FTZ R192, R162, R208.reuse, R205.reuse ;  /* 0x000000d0a2c02223 */ /* 0x180fe200000100cd */
[----:B------:R-:W-:Y:S01]  /*57e0*/  @P2 FFMA.FTZ R209, R163, R208, R205 ;  /* 0x000000d0a3d12223 */ /* 0x000fe200000100cd */
[----:B------:R-:W-:Y:S01]  /*57f0*/  @P3 FMUL.FTZ R186, R183, R182 ;  /* 0x000000b6b7ba3220 */ /* 0x000fe20000410000 */
[----:B------:R-:W-:Y:S01]  /*5800*/  @P2 FADD.FTZ R193, R158, -R193 ;  /* 0x800000c19ec12221 */ /* 0x000fe20000010000 */
[----:B------:R-:W-:Y:S01]  /*5810*/  @P2 FADD.FTZ R192, R165, -R192 ;  /* 0x800000c0a5c02221 */ /* 0x000fe20000010000 */
[----:B--2---:R-:W-:Y:S01]  /*5820*/  @P3 FMUL.FTZ R185, R149, R185 ;  /* 0x000000b995b93220 */ /* 0x004fe20000410000 */
        /* <DEDUP_REMOVED lines=58> */
.L_x_6367:
[----:B-----5:R-:W1:Y:S01]  /*5bd0*/  @P3 LDC.64 R192, c[0x0][0x408] ;  /* 0x00010200ffc03b82 */ /* 0x020e620000000a00 */
        /* <DEDUP_REMOVED lines=18> */
[----:B------:R-:W3:Y:S01]  /*5d00*/  @P3 LDC.64 R188, c[0x0][0x408] ;  /* 0x00010200ffbc3b82 */ /* 0x000ee20000000a00 */
[C---:B------:R-:W-:Y:S01]  /*5d10*/  @P2 FFMA.FTZ R218, R206.reuse, R185, R40 ;  /* 0x000000b9ceda2223 */ /* 0x040fe20000010028 */
[----:B------:R-:W-:Y:S01]  /*5d20*/  MOV R214, R46 ;  /* 0x0000002e00d67202 */ /* 0x000fe20000000f00 */
[----:B------:R-:W-:Y:S01]  /*5d30*/  @P2 FFMA.FTZ R214, R206, R183, R46 ;  /* 0x000000b7ced62223 */ /* 0x000fe2000001002e */
[----:B------:R-:W-:Y:S01]  /*5d40*/  @P2 FFMA.FTZ R224, R162, R208, R205 ;  /* 0x000000d0a2e02223 */ /* 0x000fe200000100cd */
[----:B-1----:R-:W-:Y:S01]  /*5d50*/  @P3 FMUL.FTZ R193, R182, R193 ;  /* 0x000000c1b6c13220 */ /* 0x002fe20000410000 */
[----:B------:R-:W-:-:S02]  /*5d60*/  @P3 LOP3.LUT P4, RZ, R212, 0xff, RZ, 0xc0, !PT ;  /* 0x000000ffd4ff3812 */ /* 0x000fc4000788c0ff */
[----:B------:R-:W1:Y:S01]  /*5d70*/  @P3 LDC.64 R186, c[0x0][0x408] ;  /* 0x00010200ffba3b82 */ /* 0x000e620000000a00 */
        /* <DEDUP_REMOVED lines=14> */
[----:B---3--:R-:W-:Y:S01]  /*5e60*/  @P3 FMUL.FTZ R189, R214, R189 ;  /* 0x000000bdd6bd3220 */ /* 0x008fe20000410000 */
[----:B------:R-:W-:Y:S01]  /*5e70*/  @P2 FFMA.FTZ R222, R206, R209, R42 ;  /* 0x000000d1cede2223 */ /* 0x000fe2000001002a */
[C---:B------:R-:W-:Y:S02]  /*5e80*/  @P3 LOP3.LUT P6, RZ, R212.reuse, 0xff0000, RZ, 0xc0, !PT ;  /* 0x00ff0000d4ff3812 */ /* 0x040fe400078cc0ff */
[----:B------:R-:W-:Y:S01]  /*5e90*/  @P3 FMUL.FTZ R188, R189, R188 ;  /* 0x000000bcbdbc3220 */ /* 0x000fe20000410000 */
[----:B------:R-:W-:Y:S02]  /*5ea0*/  @P3 LOP3.LUT P4, RZ, R212, 0xff000000, RZ, 0xc0, !PT ;  /* 0xff000000d4ff3812 */ /* 0x000fe4000788c0ff */
[----:B------:R-:W3:Y:S01]  /*5eb0*/  @P3 LDC.64 R192, c[0x0][0x408] ;  /* 0x00010200ffc03b82 */ /* 0x000ee20000000a00 */
[----:B-1----:R-:W-:Y:S01]  /*5ec0*/  @P3 FMUL.FTZ R187, R216, R187 ;  /* 0x000000bbd8bb3220 */ /* 0x002fe20000410000 */
        /* <DEDUP_REMOVED lines=42> */
.L_x_6366:
[----:B------:R-:W-:Y:S05]  /*6170*/  @!P0 BRA `(.L_x_6369) ;  /* 0x00000004006c8947 */ /* 0x000fea0003800000 */
[----:B--2---:R-:W1:Y:S01]  /*6180*/  @P3 LDC.64 R150, c[0x0][0x408] ;  /* 0x00010200ff963b82 */ /* 0x004e620000000a00 */
        /* <DEDUP_REMOVED lines=18> */
[----:B------:R-:W-:Y:S01]  /*62b0*/  FMUL.FTZ R191, R206, R191 ;  /* 0x000000bfcebf7220 */ /* 0x000fe20000410000 */
[----:B-1----:R-:W-:Y:S01]  /*62c0*/  @P3 FMUL.FTZ R151, R148, R151 ;  /* 0x0000009794973220 */ /* 0x002fe20000410000 */
[----:B------:R-:W1:Y:S03]  /*62d0*/  @P3 LDC.64 R184, c[0x0][0x408] ;  /* 0x00010200ffb83b82 */ /* 0x000e660000000a00 */
[----:B------:R-:W-:Y:S01]  /*62e0*/  @P3 FMUL.FTZ R150, R151, R150 ;  /* 0x0000009697963220 */ /* 0x000fe20000410000 */
[----:B--2---:R-:W-:-:S04]  /*62f0*/  @P3 FMUL.FTZ R155, R149, R155 ;  /* 0x0000009b959b3220 */ /* 0x004fc80000410000 */
[----:B------:R-:W-:Y:S01]  /*6300*/  @P3 FSEL R151, R150, RZ, P5 ;  /* 0x000000ff96973208 */ /* 0x000fe20002800000 */
[----:B------:R-:W2:Y:S01]  /*6310*/  @P3 LDC.64 R186, c[0x0][0x408] ;  /* 0x00010200ffba3b82 */ /* 0x000ea20000000a00 */
[----:B------:R-:W-:Y:S01]  /*6320*/  @P3 LOP3.LUT P5, RZ, R212, 0xff0000, RZ, 0xc0, !PT ;  /* 0x00ff0000d4ff3812 */ /* 0x000fe200078ac0ff */
[----:B------:R-:W-:Y:S01]  /*6330*/  @P3 FMUL.FTZ R154, R155, R154 ;  /* 0x0000009a9b9a3220 */ /* 0x000fe20000410000 */
[----:B------:R-:W-:Y:S01]  /*6340*/  FMUL.FTZ R155, R206, R183 ;  /* 0x000000b7ce9b7220 */ /* 0x000fe20000410000 */
[----:B------:R-:W-:-:S03]  /*6350*/  @P3 F2FP.BF16.F32.PACK_AB R151, RZ, R151 ;  /* 0x00000097ff97323e */ /* 0x000fc600000010ff */
[----:B------:R-:W-:Y:S01]  /*6360*/  @P3 FSEL R154, R154, RZ, P6 ;  /* 0x000000ff9a9a3208 */ /* 0x000fe20003000000 */
[----:B------:R-:W4:Y:S01]  /*6370*/  @P3 LDC.64 R182, c[0x0][0x408] ;  /* 0x00010200ffb63b82 */ /* 0x000f220000000a00 */
[----:B------:R-:W-:Y:S01]  /*6380*/  FSEL R150, R155, RZ, P4 ;  /* 0x000000ff9b967208 */ /* 0x000fe20002000000 */
[----:B------:R-:W-:Y:S01]  /*6390*/  FADD.FTZ R155, R165, -R190 ;  /* 0x800000bea59b7221 */ /* 0x000fe20000010000 */
[----:B------:R-:W-:Y:S02]  /*63a0*/  @P3 F2FP.BF16.F32.PACK_AB R154, RZ, R154 ;  /* 0x0000009aff9a323e */ /* 0x000fe400000010ff */
[----:B------:R-:W-:Y:S01]  /*63b0*/  @P3 PRMT R144, R151, 0x7610, R144 ;  /* 0x0000761097903816 */ /* 0x000fe20000000090 */
[----:B---3--:R-:W-:Y:S01]  /*63c0*/  @P3 FMUL.FTZ R153, R150, R153 ;  /* 0x0000009996993220 */ /* 0x008fe20000410000 */
[----:B------:R-:W-:Y:S01]  /*63d0*/  FMUL.FTZ R190, R206, R155 ;  /* 0x0000009bcebe7220 */ /* 0x000fe20000410000 */
[----:B------:R-:W3:Y:S01]  /*63e0*/  @P3 LDC.64 R188, c[0x0][0x408] ;  /* 0x00010200ffbc3b82 */ /* 0x000ee20000000a00 */
        /* <DEDUP_REMOVED lines=14> */
[----:B----4-:R-:W-:Y:S01]  /*64d0*/  @P3 FMUL.FTZ R183, R151, R183 ;  /* 0x000000b797b73220 */ /* 0x010fe20000410000 */
[----:B------:R-:W-:Y:S01]  /*64e0*/  FSEL R153, R190, RZ, P4 ;  /* 0x000000ffbe997208 */ /* 0x000fe20002000000 */
[----:B-1----:R-:W-:Y:S01]  /*64f0*/  @P3 FMUL.FTZ R185, R152, R185 ;  /* 0x000000b998b93220 */ /* 0x002fe20000410000 */
[----:B------:R-:W-:Y:S01]  /*6500*/  FSEL R154, R191, RZ, P4 ;  /* 0x000000ffbf9a7208 */ /* 0x000fe20002000000 */
[----:B------:R-:W-:Y:S01]  /*6510*/  @P3 FMUL.FTZ R182, R183, R182 ;  /* 0x000000b6b7b63220 */ /* 0x000fe20000410000 */
[----:B------:R-:W-:Y:S01]  /*6520*/  FFMA.FTZ R190, R164, R208, R205 ;  /* 0x000000d0a4be7223 */ /* 0x000fe200000100cd */
[----:B------:R-:W-:Y:S01]  /*6530*/  @P3 FMUL.FTZ R184, R185, R184 ;  /* 0x000000b8b9b83220 */ /* 0x000fe20000410000 */
[----:B--2---:R-:W-:Y:S01]  /*6540*/  @P3 FMUL.FTZ R187, R153, R187 ;  /* 0x000000bb99bb3220 */ /* 0x004fe20000410000 */
[----:B---3--:R-:W-:Y:S01]  /*6550*/  @P3 FMUL.FTZ R189, R154, R189 ;  /* 0x000000bd9abd3220 */ /* 0x008fe20000410000 */
        /* <DEDUP_REMOVED lines=29> */
.L_x_6369:
        /* <DEDUP_REMOVED lines=13> */
.L_x_6371:
[----:B------:R-:W-:Y:S05]  /*6800*/  BSYNC.RECONVERGENT B2 ;  /* 0x0000000000027941 */ /* 0x000fea0003800200 */
.L_x_6370:
        /* <DEDUP_REMOVED lines=13> */
.L_x_6373:
[----:B------:R-:W-:Y:S05]  /*68e0*/  BSYNC.RECONVERGENT B2 ;  /* 0x0000000000027941 */ /* 0x000fea0003800200 */
.L_x_6372:
        /* <DEDUP_REMOVED lines=13> */
.L_x_6375:
[----:B------:R-:W-:Y:S05]  /*69c0*/  BSYNC.RECONVERGENT B2 ;  /* 0x0000000000027941 */ /* 0x000fea0003800200 */
.L_x_6374:
        /* <DEDUP_REMOVED lines=13> */
.L_x_6377:
[----:B------:R-:W-:Y:S05]  /*6aa0*/  BSYNC.RECONVERGENT B2 ;  /* 0x0000000000027941 */ /* 0x000fea0003800200 */
.L_x_6376:
        /* <DEDUP_REMOVED lines=13> */
.L_x_6379:
[----:B------:R-:W-:Y:S05]  /*6b80*/  BSYNC.RECONVERGENT B2 ;  /* 0x0000000000027941 */ /* 0x000fea0003800200 */
.L_x_6378:
        /* <DEDUP_REMOVED lines=13> */
.L_x_6381:
[----:B------:R-:W-:Y:S05]  /*6c60*/  BSYNC.RECONVERGENT B2 ;  /* 0x0000000000027941 */ /* 0x000fea0003800200 */
.L_x_6380:
        /* <DEDUP_REMOVED lines=13> */
.L_x_6383:
[----:B------:R-:W-:Y:S05]  /*6d40*/  BSYNC.RECONVERGENT B2 ;  /* 0x0000000000027941 */ /* 0x000fea0003800200 */
.L_x_6382:
        /* <DEDUP_REMOVED lines=13> */
.L_x_6368:
[----:B------:R-:W-:Y:S05]  /*6e20*/  BSYNC.RECONVERGENT B1 ;  /* 0x0000000000017941 */ /* 0x000fea0003800200 */
.L_x_6365:
[----:B--2---:R-:W1:Y:S01]  /*6e30*/  @P0 LDC.64 R184, c[0x0][0x478] ;  /* 0x00011e00ffb80b82 */ /* 0x004e620000000a00 */
[----:B------:R-:W-:Y:S01]  /*6e40*/  @P0 IADD3 R187, PT, PT, R194, 0x40, RZ ;  /* 0x00000040c2bb0810 */ /* 0x000fe20007ffe0ff */
[----:B------:R-:W-:Y:S01]  /*6e50*/  BSSY.RECONVERGENT B1, `(.L_x_6384) ;  /* 0x000018a000017945 */ /* 0x000fe20003800200 */
[----:B------:R-:W-:-:S05]  /*6e60*/  @P3 IADD3 R189, PT, PT, R203, 0x40, RZ ;  /* 0x00000040cbbd3810 */ /* 0x000fca0007ffe0ff */
[----:B------:R-:W2:Y:S01]  /*6e70*/  @P3 LDC.64 R182, c[0x0][0x468] ;  /* 0x00011a00ffb63b82 */ /* 0x000ea20000000a00 */
[----:B-1----:R-:W-:-:S05]  /*6e80*/  @P0 IMAD.WIDE.U32 R184, R187, 0x20, R184 ;  /* 0x00000020bbb80825 */ /* 0x002fca00078e00b8 */
[----:B------:R1:W-:Y:S01]  /*6e90*/  @P0 STG.E.128 desc[UR6][R184.64], R148 ;  /* 0x00000094b8000986 */ /* 0x0003e2000c101d06 */
[----:B--2---:R-:W-:-:S03]  /*6ea0*/  @P3 IMAD.WIDE.U32 R182, R189, 0x10, R182 ;  /* 0x00000010bdb63825 */ /* 0x004fc600078e00b6 */
[----:B------:R1:W-:Y:S04]  /*6eb0*/  @P0 STG.E.128 desc[UR6][R184.64+0x10], R152 ;  /* 0x00001098b8000986 */ /* 0x0003e8000c101d06 */
[----:B------:R1:W-:Y:S01]  /*6ec0*/  @P3 STG.E.128 desc[UR6][R182.64], R144 ;  /* 0x00000090b6003986 */ /* 0x0003e2000c101d06 */
[----:B------:R-:W-:Y:S05]  /*6ed0*/  @!P1 BRA `(.L_x_6385) ;  /* 0x0000000800d89947 */ /* 0x000fea0003800000 */
[----:B------:R-:W-:Y:S05]  /*6ee0*/  @!P0 BRA `(.L_x_6386) ;  /* 0x00000004006c8947 */ /* 0x000fea0003800000 */
[----:B-1----:R-:W1:Y:S01]  /*6ef0*/  @P3 LDC.64 R182, c[0x0][0x408] ;  /* 0x00010200ffb63b82 */ /* 0x002e620000000a00 */
        /* <DEDUP_REMOVED lines=24> */
[----:B------:R-:W1:Y:S01]  /*7080*/  @P3 LDC.64 R188, c[0x0][0x408] ;  /* 0x00010200ffbc3b82 */ /* 0x000e620000000a00 */
[----:B------:R-:W-:Y:S01]  /*7090*/  @P3 LOP3.LUT P1, RZ, R210, 0xff, RZ, 0xc0, !PT ;  /* 0x000000ffd2ff3812 */ /* 0x000fe2000782c0ff */
[--C-:B------:R-:W-:Y:S01]  /*70a0*/  @P2 FFMA.FTZ R192, R178, R208, R205.reuse ;  /* 0x000000d0b2c02223 */ /* 0x100fe200000100cd */
[----:B------:R-:W-:Y:S01]  /*70b0*/  @P3 FMUL.FTZ R191, R183, R182 ;  /* 0x000000b6b7bf3220 */ /* 0x000fe20000410000 */
[----:B------:R-:W-:Y:S01]  /*70c0*/  @P2 FFMA.FTZ R205, R175, R208, R205 ;  /* 0x000000d0afcd2223 */ /* 0x000fe200000100cd */
[----:B------:R-:W-:Y:S01]  /*70d0*/  @P2 FADD.FTZ R207, R170, -R207 ;  /* 0x800000cfaacf2221 */ /* 0x000fe20000010000 */
[----:B------:R-:W-:Y:S01]  /*70e0*/  @P2 FADD.FTZ R192, R181, -R192 ;  /* 0x800000c0b5c02221 */ /* 0x000fe20000010000 */
[----:B--2---:R-:W-:Y:S01]  /*70f0*/  @P3 FMUL.FTZ R153, R149, R153 ;  /* 0x0000009995993220 */ /* 0x004fe20000410000 */
[----:B------:R-:W2:Y:S01]  /*7100*/  @P3 LDC.64 R182, c[0x0][0x408] ;  /* 0x00010200ffb63b82 */ /* 0x000ea20000000a00 */
[----:B------:R-:W-:Y:S01]  /*7110*/  @P3 FSEL R191, R191, RZ, P1 ;  /* 0x000000ffbfbf3208 */ /* 0x000fe20000800000 */
[----:B------:R-:W-:Y:S01]  /*7120*/  @P2 FADD.FTZ R205, R172, -R205 ;  /* 0x800000cdaccd2221 */ /* 0x000fe20000010000 */
[----:B------:R-:W-:-:S02]  /*7130*/  @P3 LOP3.LUT P1, RZ, R210, 0xff00, RZ, 0xc0, !PT ;  /* 0x0000ff00d2ff3812 */ /* 0x000fc4000782c0ff */
[----:B------:R-:W-:Y:S01]  /*7140*/  @P3 LOP3.LUT P4, RZ, R211, 0xff0000, RZ, 0xc0, !PT ;  /* 0x00ff0000d3ff3812 */ /* 0x000fe2000788c0ff */
[----:B---3--:R-:W-:Y:S02]  /*7150*/  @P3 FMUL.FTZ R193, R150, R155 ;  /* 0x0000009b96c13220 */ /* 0x008fe40000410000 */
[----:B------:R-:W3:Y:S01]  /*7160*/  @P3 LDC.64 R184, c[0x0][0x408] ;  /* 0x00010200ffb83b82 */ /* 0x000ee20000000a00 */
[----:B------:R-:W-:Y:S01]  /*7170*/  @P3 FMUL.FTZ R155, R153, R152 ;  /* 0x00000098999b3220 */ /* 0x000fe20000410000 */
[----:B------:R-:W-:Y:S01]  /*7180*/  MOV R152, R32 ;  /* 0x0000002000987202 */ /* 0x000fe20000000f00 */
[C---:B------:R-:W-:Y:S01]  /*7190*/  @P2 FFMA.FTZ R152, R206.reuse, R207, R32 ;  /* 0x000000cfce982223 */ /* 0x040fe20000010020 */
[----:B------:R-:W-:Y:S01]  /*71a0*/  @P3 FMUL.FTZ R193, R193, R154 ;  /* 0x0000009ac1c13220 */ /* 0x000fe20000410000 */
[----:B------:R-:W-:Y:S01]  /*71b0*/  MOV R153, R33 ;  /* 0x0000002100997202 */ /* 0x000fe20000000f00 */
[C---:B------:R-:W-:Y:S01]  /*71c0*/  @P2 FFMA.FTZ R153, R206.reuse, R192, R33 ;  /* 0x000000c0ce992223 */ /* 0x040fe20000010021 */
[----:B------:R-:W-:Y:S01]  /*71d0*/  @P3 FSEL R155, R155, RZ, P1 ;  /* 0x000000ff9b9b3208 */ /* 0x000fe20000800000 */
[----:B------:R-:W4:Y:S01]  /*71e0*/  @P3 LDC.64 R186, c[0x0][0x408] ;  /* 0x00010200ffba3b82 */ /* 0x000f220000000a00 */
[----:B-1----:R-:W-:Y:S01]  /*71f0*/  @P3 FMUL.FTZ R189, R151, R189 ;  /* 0x000000bd97bd3220 */ /* 0x002fe20000410000 */
[----:B------:R-:W-:Y:S01]  /*7200*/  MOV R154, R34 ;  /* 0x00000022009a7202 */ /* 0x000fe20000000f00 */
[----:B------:R-:W-:Y:S01]  /*7210*/  @P2 FFMA.FTZ R154, R206, R205, R34 ;  /* 0x000000cdce9a2223 */ /* 0x000fe20000010022 */
[----:B------:R-:W-:Y:S01]  /*7220*/  @P3 LOP3.LUT P1, RZ, R210, 0xff0000, RZ, 0xc0, !PT ;  /* 0x00ff0000d2ff3812 */ /* 0x000fe2000782c0ff */
[----:B------:R-:W-:Y:S01]  /*7230*/  @P3 FMUL.FTZ R188, R189, R188 ;  /* 0x000000bcbdbc3220 */ /* 0x000fe20000410000 */
[----:B------:R-:W-:Y:S01]  /*7240*/  @P3 LOP3.LUT P2, RZ, R211, 0xff, RZ, 0xc0, !PT ;  /* 0x000000ffd3ff3812 */ /* 0x000fe2000784c0ff */
[----:B--2---:R-:W-:Y:S01]  /*7250*/  @P3 FMUL.FTZ R183, R152, R183 ;  /* 0x000000b798b73220 */ /* 0x004fe20000410000 */
[----:B------:R-:W-:-:S02]  /*7260*/  @P3 FSEL R193, R193, RZ, P1 ;  /* 0x000000ffc1c13208 */ /* 0x000fc40000800000 */
[----:B------:R-:W-:Y:S01]  /*7270*/  @P3 LOP3.LUT P1, RZ, R210, 0xff000000, RZ, 0xc0, !PT ;  /* 0xff000000d2ff3812 */ /* 0x000fe2000782c0ff */
[----:B------:R-:W-:Y:S01]  /*7280*/  @P3 FMUL.FTZ R182, R183, R182 ;  /* 0x000000b6b7b63220 */ /* 0x000fe20000410000 */
[----:B------:R-:W-:Y:S02]  /*7290*/  @P3 F2FP.BF16.F32.PACK_AB R191, RZ, R191 ;  /* 0x000000bfffbf323e */ /* 0x000fe400000010ff */
[----:B------:R-:W-:Y:S01]  /*72a0*/  @P3 FSEL R188, R188, RZ, P1 ;  /* 0x000000ffbcbc3208 */ /* 0x000fe20000800000 */
[----:B---3--:R-:W-:Y:S01]  /*72b0*/  @P3 FMUL.FTZ R185, R153, R185 ;  /* 0x000000b999b93220 */ /* 0x008fe20000410000 */
[----:B------:R-:W-:Y:S02]  /*72c0*/  @P3 LOP3.LUT P1, RZ, R211, 0xff00, RZ, 0xc0, !PT ;  /* 0x0000ff00d3ff3812 */ /* 0x000fe4000782c0ff */
[----:B------:R-:W-:Y:S01]  /*72d0*/  @P3 FSEL R182, R182, RZ, P2 ;  /* 0x000000ffb6b63208 */ /* 0x000fe20001000000 */
[----:B------:R-:W-:Y:S01]  /*72e0*/  @P3 FMUL.FTZ R184, R185, R184 ;  /* 0x000000b8b9b83220 */ /* 0x000fe20000410000 */
[----:B------:R-:W-:-:S02]  /*72f0*/  @P3 F2FP.BF16.F32.PACK_AB R193, RZ, R193 ;  /* 0x000000c1ffc1323e */ /* 0x000fc400000010ff */
[----:B------:R-:W-:Y:S01]  /*7300*/  @P3 F2FP.BF16.F32.PACK_AB R182, RZ, R182 ;  /* 0x000000b6ffb6323e */ /* 0x000fe200000010ff */
[----:B----4-:R-:W-:Y:S01]  /*7310*/  @P3 FMUL.FTZ R187, R154, R187 ;  /* 0x000000bb9abb3220 */ /* 0x010fe20000410000 */
        /* <DEDUP_REMOVED lines=24> */
.L_x_6386:
        /* <DEDUP_REMOVED lines=8> */
[----:B------:R-:W1:Y:S01]  /*7520*/  @P3 LDC.64 R188, c[0x0][0x408] ;  /* 0x00010200ffbc3b82 */ /* 0x000e620000000a00 */
[C---:B------:R-:W-:Y:S01]  /*7530*/  @P2 FFMA.FTZ R182, R206.reuse, R183, R36 ;  /* 0x000000b7ceb62223 */ /* 0x040fe20000010024 */
[----:B------:R-:W-:Y:S01]  /*7540*/  MOV R190, R37 ;  /* 0x0000002500be7202 */ /* 0x000fe20000000f00 */
[C---:B------:R-:W-:Y:S01]  /*7550*/  @P2 FFMA.FTZ R190, R206.reuse, R184, R37 ;  /* 0x000000b8cebe2223 */ /* 0x040fe20000010025 */
[----:B------:R-:W-:Y:S01]  /*7560*/  MOV R212, R38 ;  /* 0x0000002600d47202 */ /* 0x000fe20000000f00 */
        /* <DEDUP_REMOVED lines=8> */
[----:B------:R-:W3:Y:S01]  /*75f0*/  @P3 LDC.64 R184, c[0x0][0x408] ;  /* 0x00010200ffb83b82 */ /* 0x000ee20000000a00 */
        /* <DEDUP_REMOVED lines=68> */
.L_x_6385:
        /* <DEDUP_REMOVED lines=25> */
[----:B------:R-:W1:Y:S01]  /*7bd0*/  @P3 LDC.64 R184, c[0x0][0x408] ;  /* 0x00010200ffb83b82 */ /* 0x000e620000000a00 */
[C---:B------:R-:W-:Y:S01]  /*7be0*/  FMUL.FTZ R191, R206.reuse, R191 ;  /* 0x000000bfcebf7220 */ /* 0x040fe20000410000 */
[----:B------:R-:W-:Y:S01]  /*7bf0*/  FMUL.FTZ R192, R206, R193 ;  /* 0x000000c1cec07220 */ /* 0x000fe20000410000 */
[----:B------:R-:W-:Y:S01]  /*7c00*/  @P3 FMUL.FTZ R151, R151, R150 ;  /* 0x0000009697973220 */ /* 0x000fe20000410000 */
[----:B------:R-:W-:Y:S01]  /*7c10*/  FSEL R150, R182, RZ, P1 ;  /* 0x000000ffb6967208 */ /* 0x000fe20000800000 */
[----:B--2---:R-:W-:-:S03]  /*7c20*/  @P3 FMUL.FTZ R155, R149, R155 ;  /* 0x0000009b959b3220 */ /* 0x004fc60000410000 */
[----:B------:R-:W2:Y:S01]  /*7c30*/  @P3 LDC.64 R182, c[0x0][0x408] ;  /* 0x00010200ffb63b82 */ /* 0x000ea20000000a00 */
[----:B------:R-:W-:Y:S01]  /*7c40*/  @P3 FSEL R151, R151, RZ, P2 ;  /* 0x000000ff97973208 */ /* 0x000fe20001000000 */
[----:B------:R-:W-:Y:S01]  /*7c50*/  @P3 FMUL.FTZ R154, R155, R154 ;  /* 0x0000009a9b9a3220 */ /* 0x000fe20000410000 */
[-CC-:B------:R-:W-:Y:S01]  /*7c60*/  FFMA.FTZ R155, R173, R208.reuse, R205.reuse ;  /* 0x000000d0ad9b7223 */ /* 0x180fe200000100cd */
[----:B------:R-:W-:Y:S01]  /*7c70*/  @P3 LOP3.LUT P2, RZ, R210, 0xff0000, RZ, 0xc0, !PT ;  /* 0x00ff0000d2ff3812 */ /* 0x000fe2000784c0ff */
[----:B------:R-:W-:Y:S01]  /*7c80*/  FFMA.FTZ R208, R180, R208, R205 ;  /* 0x000000d0b4d07223 */ /* 0x000fe200000100cd */
[----:B---3--:R-:W-:Y:S02]  /*7c90*/  @P3 FMUL.FTZ R153, R150, R153 ;  /* 0x0000009996993220 */ /* 0x008fe40000410000 */
[----:B------:R-:W3:Y:S01]  /*7ca0*/  @P3 LDC.64 R186, c[0x0][0x408] ;  /* 0x00010200ffba3b82 */ /* 0x000ee20000000a00 */
[----:B------:R-:W-:Y:S01]  /*7cb0*/  FADD.FTZ R155, R170, -R155 ;  /* 0x8000009baa9b7221 */ /* 0x000fe20000010000 */
[----:B------:R-:W-:Y:S01]  /*7cc0*/  @P3 F2FP.BF16.F32.PACK_AB R151, RZ, R151 ;  /* 0x00000097ff97323e */ /* 0x000fe200000010ff */
[----:B------:R-:W-:Y:S01]  /*7cd0*/  @P3 FMUL.FTZ R152, R153, R152 ;  /* 0x0000009899983220 */ /* 0x000fe20000410000 */
[----:B------:R-:W-:Y:S01]  /*7ce0*/  FADD.FTZ R153, R179, -R190 ;  /* 0x800000beb3997221 */ /* 0x000fe20000010000 */
[----:B------:R-:W-:Y:S01]  /*7cf0*/  @P3 FSEL R154, R154, RZ, P4 ;  /* 0x000000ff9a9a3208 */ /* 0x000fe20002000000 */
[C---:B------:R-:W-:Y:S01]  /*7d00*/  FMUL.FTZ R190, R206.reuse, R155 ;  /* 0x0000009bcebe7220 */ /* 0x040fe20000410000 */
[----:B------:R-:W-:Y:S01]  /*7d10*/  @P3 PRMT R144, R151, 0x7610, R144 ;  /* 0x0000761097903816 */ /* 0x000fe20000000090 */
[----:B------:R-:W4:Y:S01]  /*7d20*/  @P3 LDC.64 R188, c[0x0][0x408] ;  /* 0x00010200ffbc3b82 */ /* 0x000f220000000a00 */
[----:B------:R-:W-:Y:S01]  /*7d30*/  FMUL.FTZ R153, R206, R153 ;  /* 0x00000099ce997220 */ /* 0x000fe20000410000 */
[----:B------:R-:W-:Y:S01]  /*7d40*/  @P3 FSEL R152, R152, RZ, P2 ;  /* 0x000000ff98983208 */ /* 0x000fe20001000000 */
[----:B------:R-:W-:Y:S01]  /*7d50*/  FADD.FTZ R205, R195, -R208 ;  /* 0x800000d0c3cd7221 */ /* 0x000fe20000010000 */
[----:B------:R-:W-:-:S02]  /*7d60*/  @P3 F2FP.BF16.F32.PACK_AB R154, RZ, R154 ;  /* 0x0000009aff9a323e */ /* 0x000fc400000010ff */
[----:B------:R-:W-:Y:S01]  /*7d70*/  FSEL R151, R153, RZ, P1 ;  /* 0x000000ff99977208 */ /* 0x000fe20000800000 */
[----:B------:R-:W-:Y:S01]  /*7d80*/  FMUL.FTZ R206, R206, R205 ;  /* 0x000000cdcece7220 */ /* 0x000fe20000410000 */
[----:B------:R-:W-:Y:S02]  /*7d90*/  @P3 F2FP.BF16.F32.PACK_AB R155, RZ, R152 ;  /* 0x00000098ff9b323e */ /* 0x000fe400000010ff */
[----:B------:R-:W-:Y:S01]  /*7da0*/  FSEL R152, R190, RZ, P1 ;  /* 0x000000ffbe987208 */ /* 0x000fe20000800000 */
[----:B--2---:R-:W-:Y:S01]  /*7db0*/  @P3 FMUL.FTZ R183, R151, R183 ;  /* 0x000000b797b73220 */ /* 0x004fe20000410000 */
[----:B------:R-:W-:Y:S02]  /*7dc0*/  @P3 PRMT R144, R144, 0x5410, R154 ;  /* 0x0000541090903816 */ /* 0x000fe4000000009a */
[----:B------:R-:W-:Y:S01]  /*7dd0*/  FSEL R153, R191, RZ, P1 ;  /* 0x000000ffbf997208 */ /* 0x000fe20000800000 */
[----:B-1----:R-:W-:Y:S01]  /*7de0*/  @P3 FMUL.FTZ R185, R152, R185 ;  /* 0x000000b998b93220 */ /* 0x002fe20000410000 */
[----:B------:R-:W-:Y:S01]  /*7df0*/  FSEL R154, R192, RZ, P1 ;  /* 0x000000ffc09a7208 */ /* 0x000fe20000800000 */
[----:B------:R-:W-:Y:S01]  /*7e00*/  @P3 FMUL.FTZ R182, R183, R182 ;  /* 0x000000b6b7b63220 */ /* 0x000fe20000410000 */
[----:B------:R-:W-:Y:S01]  /*7e10*/  @P3 LOP3.LUT P2, RZ, R210, 0xff000000, RZ, 0xc0, !PT ;  /* 0xff000000d2ff3812 */ /* 0x000fe2000784c0ff */
[----:B---3--:R-:W-:Y:S01]  /*7e20*/  @P3 FMUL.FTZ R187, R153, R187 ;  /* 0x000000bb99bb3220 */ /* 0x008fe20000410000 */
[----:B------:R-:W-:Y:S01]  /*7e30*/  @P3 FMUL.FTZ R184, R185, R184 ;  /* 0x000000b8b9b83220 */ /* 0x000fe20000410000 */
[----:B------:R-:W-:-:S02]  /*7e40*/  @P3 LOP3.LUT P4, RZ, R211, 0xff, RZ, 0xc0, !PT ;  /* 0x000000ffd3ff3812 */ /* 0x000fc4000788c0ff */
[----:B------:R-:W-:Y:S01]  /*7e50*/  @P3 FMUL.FTZ R186, R187, R186 ;  /* 0x000000babbba3220 */ /* 0x000fe20000410000 */
[----:B----4-:R-:W-:Y:S01]  /*7e60*/  @P3 FMUL.FTZ R189, R154, R189 ;  /* 0x000000bd9abd3220 */ /* 0x010fe20000410000 */
[----:B------:R-:W-:Y:S02]  /*7e70*/  @P3 FSEL R182, R182, RZ, P2 ;  /* 0x000000ffb6b63208 */ /* 0x000fe40001000000 */
[----:B------:R-:W-:Y:S01]  /*7e80*/  @P3 LOP3.LUT P2, RZ, R211, 0xff0000, RZ, 0xc0, !PT ;  /* 0x00ff0000d3ff3812 */ /* 0x000fe2000784c0ff */
[----:B------:R-:W-:Y:S01]  /*7e90*/  @P3 FMUL.FTZ R188, R189, R188 ;  /* 0x000000bcbdbc3220 */ /* 0x000fe20000410000 */
[----:B------:R-:W-:Y:S02]  /*7ea0*/  @P3 FSEL R184, R184, RZ, P4 ;  /* 0x000000ffb8b83208 */ /* 0x000fe40002000000 */
[----:B------:R-:W-:Y:S02]  /*7eb0*/  @P3 FSEL R186, R186, RZ, P5 ;  /* 0x000000ffbaba3208 */ /* 0x000fe40002800000 */
[----:B------:R-:W-:-:S02]  /*7ec0*/  @P3 FSEL R188, R188, RZ, P2 ;  /* 0x000000ffbcbc3208 */ /* 0x000fc40001000000 */
[----:B------:R-:W-:Y:S02]  /*7ed0*/  @P3 F2FP.BF16.F32.PACK_AB R184, RZ, R184 ;  /* 0x000000b8ffb8323e */ /* 0x000fe400000010ff */
[----:B------:R-:W-:Y:S02]  /*7ee0*/  @P3 PRMT R145, R155, 0x7610, R145 ;  /* 0x000076109b913816 */ /* 0x000fe40000000091 */
        /* <DEDUP_REMOVED lines=17> */
.L_x_6388:
[----:B-1----:R-:W1:Y:S01]  /*8000*/  @P3 LDC.64 R182, c[0x0][0x408] ;  /* 0x00010200ffb63b82 */ /* 0x002e620000000a00 */
        /* <DEDUP_REMOVED lines=23> */
.L_x_6390:
[----:B------:R-:W-:Y:S05]  /*8180*/  BSYNC.RECONVERGENT B2 ;  /* 0x0000000000027941 */ /* 0x000fea0003800200 */
.L_x_6389:
        /* <DEDUP_REMOVED lines=13> */
.L_x_6392:
[----:B------:R-:W-:Y:S05]  /*8260*/  BSYNC.RECONVERGENT B2 ;  /* 0x0000000000027941 */ /* 0x000fea0003800200 */
.L_x_6391:
        /* <DEDUP_REMOVED lines=13> */
.L_x_6394:
[----:B------:R-:W-:Y:S05]  /*8340*/  BSYNC.RECONVERGENT B2 ;  /* 0x0000000000027941 */ /* 0x000fea0003800200 */
.L_x_6393:
        /* <DEDUP_REMOVED lines=13> */
.L_x_6396:
[----:B------:R-:W-:Y:S05]  /*8420*/  BSYNC.RECONVERGENT B2 ;  /* 0x0000000000027941 */ /* 0x000fea0003800200 */
.L_x_6395:
        /* <DEDUP_REMOVED lines=13> */
.L_x_6398:
[----:B------:R-:W-:Y:S05]  /*8500*/  BSYNC.RECONVERGENT B2 ;  /* 0x0000000000027941 */ /* 0x000fea0003800200 */
.L_x_6397:
        /* <DEDUP_REMOVED lines=13> */
.L_x_6400:
[----:B------:R-:W-:Y:S05]  /*85e0*/  BSYNC.RECONVERGENT B2 ;  /* 0x0000000000027941 */ /* 0x000fea0003800200 */
.L_x_6399:
        /* <DEDUP_REMOVED lines=13> */
.L_x_6402:
[----:B------:R-:W-:Y:S05]  /*86c0*/  BSYNC.RECONVERGENT B2 ;  /* 0x0000000000027941 */ /* 0x000fea0003800200 */
.L_x_6401:
[----:B------:R-:W-:-:S04]  /*86d0*/  @P3 F2FP.BF16.F32.PACK_AB R182, RZ, R182 ;  /* 0x000000b6ffb6323e */ /* 0x000fc800000010ff */
[----:B------:R-:W-:-:S07]  /*86e0*/  @P3 PRMT R147, R147, 0x5410, R182 ;  /* 0x0000541093933816 */ /* 0x000fce00000000b6 */
.L_x_6387:
[----:B------:R-:W-:Y:S05]  /*86f0*/  BSYNC.RECONVERGENT B1 ;  /* 0x0000000000017941 */ /* 0x000fea0003800200 */
.L_x_6384:
[----:B------:R-:W1:Y:S01]  /*8700*/  @P0 LDC.64 R186, c[0x0][0x478] ;  /* 0x00011e00ffba0b82 */ /* 0x000e620000000a00 */
[----:B------:R-:W-:Y:S02]  /*8710*/  @P0 IADD3 R189, PT, PT, R194, 0x60, RZ ;  /* 0x00000060c2bd0810 */ /* 0x000fe40007ffe0ff */
[----:B------:R-:W-:-:S05]  /*8720*/  @P3 IADD3 R203, PT, PT, R203, 0x60, RZ ;  /* 0x00000060cbcb3810 */ /* 0x000fca0007ffe0ff */
[----:B------:R-:W2:Y:S08]  /*8730*/  @P3 LDC.64 R184, c[0x0][0x468] ;  /* 0x00011a00ffb83b82 */ /* 0x000eb00000000a00 */
[----:B------:R-:W3:Y:S01]  /*8740*/  LDC.64 R182, c[0x0][0x380] ;  /* 0x0000e000ffb67b82 */ /* 0x000ee20000000a00 */
[----:B-1----:R-:W-:-:S05]  /*8750*/  @P0 IMAD.WIDE.U32 R186, R189, 0x20, R186 ;  /* 0x00000020bdba0825 */ /* 0x002fca00078e00ba */
[----:B------:R1:W-:Y:S01]  /*8760*/  @P0 STG.E.128 desc[UR6][R186.64], R148 ;  /* 0x00000094ba000986 */ /* 0x0003e2000c101d06 */
[----:B--2---:R-:W-:-:S03]  /*8770*/  @P3 IMAD.WIDE.U32 R184, R203, 0x10, R184 ;  /* 0x00000010cbb83825 */ /* 0x004fc600078e00b8 */
[----:B------:R1:W-:Y:S04]  /*8780*/  @P0 STG.E.128 desc[UR6][R186.64+0x10], R152 ;  /* 0x00001098ba000986 */ /* 0x0003e8000c101d06 */
[----:B------:R1:W-:Y:S01]  /*8790*/  @P3 STG.E.128 desc[UR6][R184.64], R144 ;  /* 0x00000090b8003986 */ /* 0x0003e2000c101d06 */
[----:B---3--:R-:W-:-:S04]  /*87a0*/  LEA R204, R182, R204, 0x2 ;  /* 0x000000ccb6cc7211 */ /* 0x008fc800078e10ff */
[----:B------:R-:W-:-:S13]  /*87b0*/  ISETP.GE.AND P0, PT, R204, R183, PT ;  /* 0x000000b7cc00720c */ /* 0x000fda0003f06270 */
[----:B-1----:R-:W-:Y:S05]  /*87c0*/  @!P0 BRA `(.L_x_6403) ;  /* 0xffffff7800f08947 */ /* 0x002fea000383ffff */
.L_x_6321:
[----:B------:R-:W-:Y:S05]  /*87d0*/  BSYNC B0 ;  /* 0x0000000000007941 */ /* 0x000fea0003800000 */
.L_x_6320:
[----:B------:R-:W1:Y:S01]  /*87e0*/  S2R R44, SR_TID.X ;  /* 0x00000000002c7919 */ /* 0x000e620000002100 */
[----:B0-----:R-:W-:Y:S01]  /*87f0*/  MOV R2, 0x400 ;  /* 0x0000040000027802 */ /* 0x001fe20000000f00 */
[----:B------:R-:W-:Y:S05]  /*8800*/  WARPSYNC.ALL ;  /* 0x0000000000007948 */ /* 0x000fea0003800000 */
[----:B------:R-:W0:Y:S01]  /*8810*/  S2R R3, SR_CgaCtaId ;  /* 0x0000000000037919 */ /* 0x000e220000008800 */
[----:B------:R-:W2:Y:S01]  /*8820*/  LDCU.128 UR16, c[0x0][0x440] ;  /* 0x00008800ff1077ac */ /* 0x000ea20008000c00 */
[C---:B-1----:R-:W-:Y:S02]  /*8830*/  SHF.L.U32 R0, R44.reuse, 0x7, RZ ;  /* 0x000000072c007819 */ /* 0x042fe400000006ff */
[----:B------:R-:W-:-:S02]  /*8840*/  LOP3.LUT R5, R44, 0x1f, RZ, 0xc0, !PT ;  /* 0x0000001f2c057812 */ /* 0x000fc400078ec0ff */
[----:B------:R-:W-:Y:S02]  /*8850*/  LOP3.LUT R0, R0, 0x3000, RZ, 0xc0, !PT ;  /* 0x0000300000007812 */ /* 0x000fe400078ec0ff */
[----:B0-----:R-:W-:Y:S02]  /*8860*/  LEA R3, R3, R2, 0x18 ;  /* 0x0000000203037211 */ /* 0x001fe400078ec0ff */
[----:B------:R-:W-:Y:S02]  /*8870*/  LEA R0, R5, R0, 0x5 ;  /* 0x0000000005007211 */ /* 0x000fe400078e28ff */
        /* <DEDUP_REMOVED lines=17> */
[----:B------:R-:W-:Y:S04]  /*8990*/  LDS R11, [R6+0x1600] ;  /* 0x00160000060b7984 */ /* 0x000fe80000000800 */
[----:B------:R-:W-:Y:S04]  /*89a0*/  LDS R12, [R6+0x1800] ;  /* 0x00180000060c7984 */ /* 0x000fe80000000800 */
[----:B------:R-:W-:Y:S04]  /*89b0*/  LDS R13, [R6+0x1a00] ;  /* 0x001a0000060d7984 */ /* 0x000fe80000000800 */
[----:B------:R-:W-:Y:S01]  /*89c0*/  LDS R14, [R6+0x1c00] ;  /* 0x001c0000060e7984 */ /* 0x000fe20000000800 */
[----:B0-----:R-:W-:-:S03]  /*89d0*/  FADD.FTZ R2, RZ, R2 ;  /* 0x00000002ff027221 */ /* 0x001fc60000010000 */
[----:B------:R-:W-:Y:S01]  /*89e0*/  LDS R16, [R6+0x1e00] ;  /* 0x001e000006107984 */ /* 0x000fe20000000800 */
[----:B-1----:R-:W-:-:S03]  /*89f0*/  FADD.FTZ R3, RZ, R3 ;  /* 0x00000003ff037221 */ /* 0x002fc60000010000 */
[----:B------:R-:W0:Y:S01]  /*8a00*/  LDS R15, [R6+0x2000] ;  /* 0x00200000060f7984 */ /* 0x000e220000000800 */
[----:B---3--:R-:W-:-:S03]  /*8a10*/  FADD.FTZ R4, RZ, R4 ;  /* 0x00000004ff047221 */ /* 0x008fc60000010000 */
[----:B------:R-:W1:Y:S01]  /*8a20*/  LDS R17, [R6+0x2200] ;  /* 0x0022000006117984 */ /* 0x000e620000000800 */
[----:B----4-:R-:W-:-:S03]  /*8a30*/  FADD.FTZ R8, R2, R5 ;  /* 0x0000000502087221 */ /* 0x010fc60000010000 */
[----:B------:R-:W3:Y:S01]  /*8a40*/  LDS R18, [R6+0x2400] ;  /* 0x0024000006127984 */ /* 0x000ee20000000800 */
[----:B-----5:R-:W-:-:S03]  /*8a50*/  FADD.FTZ R10, R3, R10 ;  /* 0x0000000a030a7221 */ /* 0x020fc60000010000 */
[----:B------:R-:W4:Y:S01]  /*8a60*/  LDS R2, [R6+0x600] ;  /* 0x0006000006027984 */ /* 0x000f220000000800 */
[----:B--2---:R-:W-:-:S03]  /*8a70*/  FADD.FTZ R9, R4, R7 ;  /* 0x0000000704097221 */ /* 0x004fc60000010000 */
[----:B------:R-:W2:Y:S04]  /*8a80*/  LDS R3, [R6+0x800] ;  /* 0x0008000006037984 */ /* 0x000ea80000000800 */
[----:B------:R-:W5:Y:S04]  /*8a90*/  LDS R4, [R6+0xa00] ;  /* 0x000a000006047984 */ /* 0x000f680000000800 */
[----:B------:R-:W5:Y:S04]  /*8aa0*/  LDS R5, [R6+0xc00] ;  /* 0x000c000006057984 */ /* 0x000f680000000800 */
[----:B------:R-:W5:Y:S04]  /*8ab0*/  LDS R7, [R6+0xe00] ;  /* 0x000e000006077984 */ /* 0x000f680000000800 */
[----:B------:R-:W5:Y:S04]  /*8ac0*/  LDS R19, [R6+0x2600] ;  /* 0x0026000006137984 */ /* 0x000f680000000800 */
[----:B------:R-:W5:Y:S04]  /*8ad0*/  LDS R20, [R6+0x2800] ;  /* 0x0028000006147984 */ /* 0x000f680000000800 */
[----:B------:R-:W5:Y:S01]  /*8ae0*/  LDS R21, [R6+0x2a00] ;  /* 0x002a000006157984 */ /* 0x000f620000000800 */
[----:B0-----:R-:W-:-:S03]  /*8af0*/  FADD.FTZ R8, R8, R15 ;  /* 0x0000000f08087221 */ /* 0x001fc60000010000 */
[----:B------:R-:W0:Y:S01]  /*8b00*/  LDS R22, [R6+0x2c00] ;  /* 0x002c000006167984 */ /* 0x000e220000000800 */
[----:B-1----:R-:W-:-:S03]  /*8b10*/  FADD.FTZ R10, R10, R17 ;  /* 0x000000110a0a7221 */ /* 0x002fc60000010000 */
[----:B------:R-:W1:Y:S01]  /*8b20*/  LDS R24, [R6+0x2e00] ;  /* 0x002e000006187984 */ /* 0x000e620000000800 */
[----:B---3--:R-:W-:-:S03]  /*8b30*/  FADD.FTZ R9, R9, R18 ;  /* 0x0000001209097221 */ /* 0x008fc60000010000 */
[----:B------:R-:W3:Y:S01]  /*8b40*/  LDS R23, [R6+0x3000] ;  /* 0x0030000006177984 */ /* 0x000ee20000000800 */
[----:B----4-:R-:W-:-:S03]  /*8b50*/  FADD.FTZ R2, RZ, R2 ;  /* 0x00000002ff027221 */ /* 0x010fc60000010000 */
[----:B------:R-:W4:Y:S01]  /*8b60*/  LDS R25, [R6+0x3200] ;  /* 0x0032000006197984 */ /* 0x000f220000000800 */
[----:B--2---:R-:W-:Y:S01]  /*8b70*/  FADD.FTZ R3, RZ, R3 ;  /* 0x00000003ff037221 */ /* 0x004fe20000010000 */
[----:B------:R-:W-:Y:S02]  /*8b80*/  FADD.FTZ R2, R2, R11 ;  /* 0x0000000b02027221 */ /* 0x000fe40000010000 */
[----:B------:R-:W2:Y:S01]  /*8b90*/  LDS R26, [R6+0x3400] ;  /* 0x00340000061a7984 */ /* 0x000ea20000000800 */
[----:B------:R-:W-:Y:S01]  /*8ba0*/  FADD.FTZ R3, R3, R12 ;  /* 0x0000000c03037221 */ /* 0x000fe20000010000 */
[----:B-----5:R-:W-:Y:S01]  /*8bb0*/  FADD.FTZ R4, RZ, R4 ;  /* 0x00000004ff047221 */ /* 0x020fe20000010000 */
[----:B------:R-:W5:Y:S01]  /*8bc0*/  LDC R12, c[0x0][0x388] ;  /* 0x0000e200ff0c7b82 */ /* 0x000f620000000800 */
[----:B------:R-:W2:Y:S01]  /*8bd0*/  LDS R27, [R6+0x3600] ;  /* 0x00360000061b7984 */ /* 0x000ea20000000800 */
[----:B------:R-:W-:Y:S01]  /*8be0*/  FADD.FTZ R5, RZ, R5 ;  /* 0x00000005ff057221 */ /* 0x000fe20000010000 */
[----:B------:R-:W-:-:S02]  /*8bf0*/  FADD.FTZ R4, R4, R13 ;  /* 0x0000000d04047221 */ /* 0x000fc40000010000 */
[----:B------:R-:W2:Y:S01]  /*8c00*/  LDS R28, [R6+0x3800] ;  /* 0x00380000061c7984 */ /* 0x000ea20000000800 */
[----:B------:R-:W-:Y:S01]  /*8c10*/  FADD.FTZ R5, R5, R14 ;  /* 0x0000000e05057221 */ /* 0x000fe20000010000 */
[----:B------:R-:W-:Y:S02]  /*8c20*/  FADD.FTZ R7, RZ, R7 ;  /* 0x00000007ff077221 */ /* 0x000fe40000010000 */
[----:B------:R-:W2:Y:S01]  /*8c30*/  LDS R29, [R6+0x3a00] ;  /* 0x003a0000061d7984 */ /* 0x000ea20000000800 */
[----:B------:R-:W-:Y:S01]  /*8c40*/  FADD.FTZ R2, R2, R19 ;  /* 0x0000001302027221 */ /* 0x000fe20000010000 */
[----:B------:R-:W-:Y:S02]  /*8c50*/  FADD.FTZ R7, R7, R16 ;  /* 0x0000001007077221 */ /* 0x000fe40000010000 */
[----:B------:R-:W2:Y:S01]  /*8c60*/  LDS R30, [R6+0x3c00] ;  /* 0x003c0000061e7984 */ /* 0x000ea20000000800 */
[----:B------:R-:W-:-:S03]  /*8c70*/  FADD.FTZ R3, R3, R20 ;  /* 0x0000001403037221 */ /* 0x000fc60000010000 */
[----:B------:R-:W2:Y:S01]  /*8c80*/  LDS R32, [R6+0x3e00] ;  /* 0x003e000006207984 */ /* 0x000ea20000000800 */
[----:B------:R-:W-:Y:S01]  /*8c90*/  FADD.FTZ R4, R4, R21 ;  /* 0x0000001504047221 */ /* 0x000fe20000010000 */
[----:B------:R-:W-:Y:S01]  /*8ca0*/  BAR.SYNC.DEFER_BLOCKING 0x0 ;  /* 0x0000000000007b1d */ /* 0x000fe20000010000 */
[----:B0-----:R-:W-:Y:S01]  /*8cb0*/  FADD.FTZ R5, R5, R22 ;  /* 0x0000001605057221 */ /* 0x001fe20000010000 */
[----:B-----5:R-:W-:Y:S02]  /*8cc0*/  IMAD R19, R12, UR5, RZ ;  /* 0x000000050c137c24 */ /* 0x020fe4000f8e02ff */
[----:B-1----:R-:W-:Y:S01]  /*8cd0*/  FADD.FTZ R7, R7, R24 ;  /* 0x0000001807077221 */ /* 0x002fe20000010000 */
[----:B---3--:R-:W-:Y:S02]  /*8ce0*/  FADD.FTZ R23, R8, R23 ;  /* 0x0000001708177221 */ /* 0x008fe40000010000 */
[----:B------:R-:W-:Y:S01]  /*8cf0*/  IADD3 R18, P0, PT, R19, R44, RZ ;  /* 0x0000002c13127210 */ /* 0x000fe20007f1e0ff */
[----:B----4-:R-:W-:-:S03]  /*8d00*/  FADD.FTZ R25, R10, R25 ;  /* 0x000000190a197221 */ /* 0x010fc60000010000 */
[----:B------:R-:W-:Y:S01]  /*8d10*/  IADD3.X R45, PT, PT, RZ, RZ, RZ, P0, !PT ;  /* 0x000000ffff2d7210 */ /* 0x000fe200007fe4ff */
[----:B--2---:R-:W-:Y:S01]  /*8d20*/  FADD.FTZ R9, R9, R26 ;  /* 0x0000001a09097221 */ /* 0x004fe20000010000 */
[----:B------:R-:W-:Y:S01]  /*8d30*/  FADD.FTZ R27, R2, R27 ;  /* 0x0000001b021b7221 */ /* 0x000fe20000010000 */
[----:B------:R-:W-:Y:S01]  /*8d40*/  STS.128 [R0], R80 ;  /* 0x0000005000007388 */ /* 0x000fe20000000c00 */
[----:B------:R-:W-:-:S03]  /*8d50*/  FADD.FTZ R11, R3, R28 ;  /* 0x0000001c030b7221 */ /* 0x000fc60000010000 */
[----:B------:R-:W-:Y:S01]  /*8d60*/  STS.128 [R0+0x10], R84 ;  /* 0x0000105400007388 */ /* 0x000fe20000000c00 */
[----:B------:R-:W-:Y:S01]  /*8d70*/  FADD.FTZ R29, R4, R29 ;  /* 0x0000001d041d7221 */ /* 0x000fe20000010000 */
[C---:B------:R-:W-:Y:S02]  /*8d80*/  SHF.L.U32 R4, R18.reuse, 0x2, RZ ;  /* 0x0000000212047819 */ /* 0x040fe400000006ff */
[----:B------:R-:W-:Y:S01]  /*8d90*/  STS.128 [R0+0x400], R88 ;  /* 0x0004005800007388 */ /* 0x000fe20000000c00 */
[----:B------:R-:W-:Y:S01]  /*8da0*/  FADD.FTZ R13, R5, R30 ;  /* 0x0000001e050d7221 */ /* 0x000fe20000010000 */
[----:B------:R-:W-:Y:S02]  /*8db0*/  SHF.L.U64.HI R18, R18, 0x2, R45 ;  /* 0x0000000212127819 */ /* 0x000fe4000001022d */
[----:B------:R-:W-:Y:S01]  /*8dc0*/  STS.128 [R0+0x410], R92 ;  /* 0x0004105c00007388 */ /* 0x000fe20000000c00 */
[C---:B------:R-:W-:Y:S01]  /*8dd0*/  IADD3 R2, P0, PT, R4.reuse, UR18, RZ ;  /* 0x0000001204027c10 */ /* 0x040fe2000ff1e0ff */
[----:B------:R-:W-:Y:S01]  /*8de0*/  FADD.FTZ R7, R7, R32 ;  /* 0x0000002007077221 */ /* 0x000fe20000010000 */
[----:B------:R-:W-:Y:S01]  /*8df0*/  IADD3 R4, P1, PT, R4, UR16, RZ ;  /* 0x0000001004047c10 */ /* 0x000fe2000ff3e0ff */
        /* <DEDUP_REMOVED lines=25> */
[----:B-----5:R-:W-:-:S03]  /*8f90*/  FADD.FTZ R33, RZ, R33 ;  /* 0x00000021ff217221 */ /* 0x020fc60000010000 */
        /* <DEDUP_REMOVED lines=10> */
[----:B0-----:R-:W-:-:S03]  /*9040*/  FADD.FTZ R0, R0, R15 ;  /* 0x0000000f00007221 */ /* 0x001fc60000010000 */
[----:B------:R-:W0:Y:S01]  /*9050*/  LDS R37, [R6+0x2800] ;  /* 0x0028000006257984 */ /* 0x000e220000000800 */
[----:B-1----:R-:W-:-:S03]  /*9060*/  FADD.FTZ R10, RZ, R10 ;  /* 0x0000000aff0a7221 */ /* 0x002fc60000010000 */
[----:B------:R-:W1:Y:S01]  /*9070*/  LDS R21, [R6+0x1c00] ;  /* 0x001c000006157984 */ /* 0x000e620000000800 */
[----:B--2---:R-:W-:Y:S01]  /*9080*/  FADD.FTZ R34, R34, R3 ;  /* 0x0000000322227221 */ /* 0x004fe20000010000 */
[----:B------:R-:W-:Y:S02]  /*9090*/  IADD3.X R3, PT, PT, R18, UR19, RZ, P0, !PT ;  /* 0x0000001312037c10 */ /* 0x000fe400087fe4ff */
[----:B------:R-:W2:Y:S01]  /*90a0*/  LDS R49, [R6+0x3600] ;  /* 0x0036000006317984 */ /* 0x000ea20000000800 */
[----:B---3--:R-:W-:Y:S01]  /*90b0*/  FADD.FTZ R45, R40, R5 ;  /* 0x00000005282d7221 */ /* 0x008fe20000010000 */
[----:B------:R-:W-:Y:S02]  /*90c0*/  IADD3.X R5, PT, PT, R18, UR17, RZ, P1, !PT ;  /* 0x0000001112057c10 */ /* 0x000fe40008ffe4ff */
[----:B------:R-:W3:Y:S01]  /*90d0*/  LDS R39, [R6+0x2a00] ;  /* 0x002a000006277984 */ /* 0x000ee20000000800 */
[----:B----4-:R-:W-:-:S03]  /*90e0*/  FADD.FTZ R8, R8, R17 ;  /* 0x0000001108087221 */ /* 0x010fc60000010000 */
        /* <DEDUP_REMOVED lines=41> */
.L_x_6326:
[----:B------:R-:W-:Y:S01]  /*9380*/  HFMA2 R217, -RZ, RZ, 0, 5.9604644775390625e-08 ;  /* 0x00000001ffd97431 */ /* 0x000fe200000001ff */
[----:B------:R-:W-:Y:S01]  /*9390*/  BSSY B1, `(.L_x_6404) ;  /* 0x0000007000017945 */ /* 0x000fe20003800000 */
[----:B------:R-:W-:Y:S02]  /*93a0*/  MOV R218, R194 ;  /* 0x000000c200da7202 */ /* 0x000fe40000000f00 */
[----:B------:R-:W-:Y:S02]  /*93b0*/  MOV R220, 0x1f ;  /* 0x0000001f00dc7802 */ /* 0x000fe40000000f00 */
[----:B------:R-:W-:-:S07]  /*93c0*/  MOV R205, 0xffffffff ;  /* 0xffffffff00cd7802 */ /* 0x000fce0000000f00 */
[----:B01---5:R-:W-:Y:S05]  /*93d0*/  WARPSYNC.COLLECTIVE R205, `(.L_x_6405) ;  /* 0x00000000cd087348 */ /* 0x023fea0003c00000 */
[----:B------:R2:W3:Y:S02]  /*93e0*/  SHFL.BFLY P0, R208, R218, R217, R220 ;  /* 0x0c0000d9dad07389 */ /* 0x0004e400000000dc */
[----:B0123-5:R-:W-:Y:S05]  /*93f0*/  ENDCOLLECTIVE ;  /* 0x000000000000791b */ /* 0x02ffea0003800000 */
.L_x_6405:
[----:B------:R-:W-:Y:S05]  /*9400*/  BSYNC B1 ;  /* 0x0000000000017941 */ /* 0x000fea0003800000 */
.L_x_6404:
        /* <DEDUP_REMOVED lines=8> */
.L_x_6406:
[----:B------:R-:W-:Y:S01]  /*9490*/  FADD.FTZ R183, R183, R194 ;  /* 0x000000c2b7b77221 */ /* 0x000fe20000010000 */
[----:B------:R-:W-:-:S04]  /*94a0*/  HFMA2 R217, -RZ, RZ, 0, 1.1920928955078125e-07 ;  /* 0x00000002ffd97431 */ /* 0x000fc800000001ff */
[----:B------:R-:W-:Y:S02]  /*94b0*/  MOV R218, R183 ;  /* 0x000000b700da7202 */ /* 0x000fe40000000f00 */
[----:B------:R-:W-:-:S07]  /*94c0*/  MOV R182, R208 ;  /* 0x000000d000b67202 */ /* 0x000fce0000000f00 */
[----:B------:R-:W-:Y:S05]  /*94d0*/  WARPSYNC.COLLECTIVE R205, `(.L_x_6407) ;  /* 0x00000000cd087348 */ /* 0x000fea0003c00000 */
[----:B------:R0:W1:Y:S02]  /*94e0*/  SHFL.BFLY P0, R208, R218, R217, R220 ;  /* 0x0c0000d9dad07389 */ /* 0x00006400000000dc */
[----:B01----:R-:W-:Y:S05]  /*94f0*/  ENDCOLLECTIVE ;  /* 0x000000000000791b */ /* 0x003fea0003800000 */
.L_x_6407:
[----:B------:R-:W-:-:S05]  /*9500*/  FADD.FTZ R182, R182, R203 ;  /* 0x000000cbb6b67221 */ /* 0x000fca0000010000 */
[----:B------:R-:W-:Y:S02]  /*9510*/  MOV R218, R182 ;  /* 0x000000b600da7202 */ /* 0x000fe40000000f00 */
[----:B------:R-:W-:-:S07]  /*9520*/  MOV R184, R208 ;  /* 0x000000d000b87202 */ /* 0x000fce0000000f00 */
[----:B------:R-:W-:Y:S05]  /*9530*/  WARPSYNC.COLLECTIVE R205, `(.L_x_6408) ;  /* 0x00000000cd087348 */ /* 0x000fea0003c00000 */
[----:B------:R0:W1:Y:S02]  /*9540*/  SHFL.BFLY P0, R208, R218, R217, R220 ;  /* 0x0c0000d9dad07389 */ /* 0x00006400000000dc */
[----:B01----:R-:W-:Y:S05]  /*9550*/  ENDCOLLECTIVE ;  /* 0x000000000000791b */ /* 0x003fea0003800000 */
.L_x_6408:
[----:B------:R-:W-:Y:S01]  /*9560*/  FADD.FTZ R184, R183, R184 ;  /* 0x000000b8b7b87221 */ /* 0x000fe20000010000 */
[----:B------:R-:W-:-:S04]  /*9570*/  HFMA2 R217, -RZ, RZ, 0, 2.384185791015625e-07 ;  /* 0x00000004ffd97431 */ /* 0x000fc800000001ff */
[----:B------:R-:W-:Y:S02]  /*9580*/  MOV R218, R184 ;  /* 0x000000b800da7202 */ /* 0x000fe40000000f00 */
[----:B------:R-:W-:-:S07]  /*9590*/  MOV R185, R208 ;  /* 0x000000d000b97202 */ /* 0x000fce0000000f00 */
[----:B------:R-:W-:Y:S05]  /*95a0*/  WARPSYNC.COLLECTIVE R205, `(.L_x_6409) ;  /* 0x00000000cd087348 */ /* 0x000fea0003c00000 */
[----:B------:R0:W1:Y:S02]  /*95b0*/  SHFL.BFLY P0, R208, R218, R217, R220 ;  /* 0x0c0000d9dad07389 */ /* 0x00006400000000dc */
[----:B01----:R-:W-:Y:S05]  /*95c0*/  ENDCOLLECTIVE ;  /* 0x000000000000791b */ /* 0x003fea0003800000 */
.L_x_6409:
[----:B------:R-:W-:-:S05]  /*95d0*/  FADD.FTZ R185, R182, R185 ;  /* 0x000000b9b6b97221 */ /* 0x000fca0000010000 */
[----:B------:R-:W-:Y:S02]  /*95e0*/  MOV R218, R185 ;  /* 0x000000b900da7202 */ /* 0x000fe40000000f00 */
[----:B------:R-:W-:-:S07]  /*95f0*/  MOV R187, R208 ;  /* 0x000000d000bb7202 */ /* 0x000fce0000000f00 */
[----:B------:R-:W-:Y:S05]  /*9600*/  WARPSYNC.COLLECTIVE R205, `(.L_x_6410) ;  /* 0x00000000cd087348 */ /* 0x000fea0003c00000 */
[----:B------:R0:W1:Y:S02]  /*9610*/  SHFL.BFLY P0, R208, R218, R217, R220 ;  /* 0x0c0000d9dad07389 */ /* 0x00006400000000dc */
[----:B01----:R-:W-:Y:S05]  /*9620*/  ENDCOLLECTIVE ;  /* 0x000000000000791b */ /* 0x003fea0003800000 */
.L_x_6410:
[----:B------:R-:W-:Y:S01]  /*9630*/  FADD.FTZ R187, R184, R187 ;  /* 0x000000bbb8bb7221 */ /* 0x000fe20000010000 */
[----:B------:R-:W-:-:S04]  /*9640*/  HFMA2 R217, -RZ, RZ, 0, 4.76837158203125e-07 ;  /* 0x00000008ffd97431 */ /* 0x000fc800000001ff */
[----:B------:R-:W-:Y:S02]  /*9650*/  MOV R218, R187 ;  /* 0x000000bb00da7202 */ /* 0x000fe40000000f00 */
[----:B------:R-:W-:-:S07]  /*9660*/  MOV R186, R208 ;  /* 0x000000d000ba7202 */ /* 0x000fce0000000f00 */
[----:B------:R-:W-:Y:S05]  /*9670*/  WARPSYNC.COLLECTIVE R205, `(.L_x_6411) ;  /* 0x00000000cd087348 */ /* 0x000fea0003c00000 */
[----:B------:R0:W1:Y:S02]  /*9680*/  SHFL.BFLY P0, R208, R218, R217, R220 ;  /* 0x0c0000d9dad07389 */ /* 0x00006400000000dc */
[----:B01----:R-:W-:Y:S05]  /*9690*/  ENDCOLLECTIVE ;  /* 0x000000000000791b */ /* 0x003fea0003800000 */
.L_x_6411:
[----:B------:R-:W-:-:S05]  /*96a0*/  FADD.FTZ R186, R185, R186 ;  /* 0x000000bab9ba7221 */ /* 0x000fca0000010000 */
[----:B------:R-:W-:Y:S02]  /*96b0*/  MOV R218, R186 ;  /* 0x000000ba00da7202 */ /* 0x000fe40000000f00 */
[----:B------:R-:W-:-:S07]  /*96c0*/  MOV R188, R208 ;  /* 0x000000d000bc7202 */ /* 0x000fce0000000f00 */
[----:B------:R-:W-:Y:S05]  /*96d0*/  WARPSYNC.COLLECTIVE R205, `(.L_x_6412) ;  /* 0x00000000cd087348 */ /* 0x000fea0003c00000 */
[----:B------:R0:W1:Y:S02]  /*96e0*/  SHFL.BFLY P0, R208, R218, R217, R220 ;  /* 0x0c0000d9dad07389 */ /* 0x00006400000000dc */
[----:B01----:R-:W-:Y:S05]  /*96f0*/  ENDCOLLECTIVE ;  /* 0x000000000000791b */ /* 0x003fea0003800000 */
.L_x_6412:
[----:B------:R-:W-:Y:S01]  /*9700*/  FADD.FTZ R188, R187, R188 ;  /* 0x000000bcbbbc7221 */ /* 0x000fe20000010000 */
[----:B------:R-:W-:-:S04]  /*9710*/  HFMA2 R217, -RZ, RZ, 0, 9.5367431640625e-07 ;  /* 0x00000010ffd97431 */ /* 0x000fc800000001ff */
[----:B------:R-:W-:Y:S02]  /*9720*/  MOV R218, R188 ;  /* 0x000000bc00da7202 */ /* 0x000fe40000000f00 */
[----:B------:R-:W-:-:S07]  /*9730*/  MOV R189, R208 ;  /* 0x000000d000bd7202 */ /* 0x000fce0000000f00 */
[----:B------:R-:W-:Y:S05]  /*9740*/  WARPSYNC.COLLECTIVE R205, `(.L_x_6413) ;  /* 0x00000000cd087348 */ /* 0x000fea0003c00000 */
[----:B------:R0:W1:Y:S02]  /*9750*/  SHFL.BFLY P0, R208, R218, R217, R220 ;  /* 0x0c0000d9dad07389 */ /* 0x00006400000000dc */
[----:B01----:R-:W-:Y:S05]  /*9760*/  ENDCOLLECTIVE ;  /* 0x000000000000791b */ /* 0x003fea0003800000 */
.L_x_6413:
[----:B------:R-:W-:-:S05]  /*9770*/  FADD.FTZ R189, R186, R189 ;  /* 0x000000bdbabd7221 */ /* 0x000fca0000010000 */
[----:B------:R-:W-:Y:S02]  /*9780*/  MOV R218, R189 ;  /* 0x000000bd00da7202 */ /* 0x000fe40000000f00 */
[----:B------:R-:W-:-:S07]  /*9790*/  MOV R183, R208 ;  /* 0x000000d000b77202 */ /* 0x000fce0000000f00 */
[----:B------:R-:W-:Y:S05]  /*97a0*/  WARPSYNC.COLLECTIVE R205, `(.L_x_6414) ;  /* 0x00000000cd087348 */ /* 0x000fea0003c00000 */
[----:B------:R0:W1:Y:S02]  /*97b0*/  SHFL.BFLY P0, R208, R218, R217, R220 ;  /* 0x0c0000d9dad07389 */ /* 0x00006400000000dc */
[----:B01----:R-:W-:Y:S05]  /*97c0*/  ENDCOLLECTIVE ;  /* 0x000000000000791b */ /* 0x003fea0003800000 */
.L_x_6414:
[----:B------:R-:W-:Y:S01]  /*97d0*/  MOV R182, R208 ;  /* 0x000000d000b67202 */ /* 0x000fe20000000f00 */
[----:B------:R-:W-:Y:S06]  /*97e0*/  BRA `(.L_x_6415) ;  /* 0xffffff8800ac7947 */ /* 0x000fec000383ffff */
.L_x_6416:
        /* <DEDUP_REMOVED lines=9> */
.L_x_20019:


//--------------------- .text._ZN10layer_norm13ln_bwd_kernelINS_13Kernel_traitsI13__nv_bfloat16S2_fS2_fjLj1024ELj1ELj4ELj1ELj16ENS_18Kernel_traits_baseILj1024ES2_S2_fS2_fjLj128EEEEELb1ELb1ELb0ELb0EEEvNS_9BwdParamsE --------------------------
	.section	.text._ZN10layer_norm13ln_bwd_kernelINS_13Kernel_traitsI13__nv_bfloat16S2_fS2_fjLj1024ELj1ELj4ELj1ELj16ENS_18Kernel_traits_baseILj1024ES2_S2_fS2_fjLj128EEEEELb1ELb1ELb0ELb0EEEvNS_9BwdParamsE,"ax",@progbits
	.align	128
        .global         _ZN10layer_norm13ln_bwd_kernelINS_13Kernel_traitsI13__nv_bfloat16S2_fS2_fjLj1024ELj1ELj4ELj1ELj16ENS_18Kernel_traits_baseILj1024ES2_S2_fS2_fjLj128EEEEELb1ELb1ELb0ELb0EEEvNS_9BwdParamsE
        .type           _ZN10layer_norm13ln_bwd_kernelINS_13Kernel_traitsI13__nv_bfloat16S2_fS2_fjLj1024ELj1ELj4ELj1ELj16ENS_18Kernel_traits_baseILj1024ES2_S2_fS2_fjLj128EEEEELb1ELb1ELb0ELb0EEEvNS_9BwdParamsE,@function
        .size           _ZN10layer_norm13ln_bwd_kernelINS_13Kernel_traitsI13__nv_bfloat16S2_fS2_fjLj1024ELj1ELj4ELj1ELj16ENS_18Kernel_traits_baseILj1024ES2_S2_fS2_fjLj128EEEEELb1ELb1ELb0ELb0EEEvNS_9BwdParamsE,(.L_x_20020 - _ZN10layer_norm13ln_bwd_kernelINS_13Kernel_traitsI13__nv_bfloat16S2_fS2_fjLj1024ELj1ELj4ELj1ELj16ENS_18Kernel_traits_baseILj1024ES2_S2_fS2_fjLj128EEEEELb1ELb1ELb0ELb0EEEvNS_9BwdParamsE)
        .other          _ZN10layer_norm13ln_bwd_kernelINS_13Kernel_traitsI13__nv_bfloat16S2_fS2_fjLj1024ELj1ELj4ELj1ELj16ENS_18Kernel_traits_baseILj1024ES2_S2_fS2_fjLj128EEEEELb1ELb1ELb0ELb0EEEvNS_9BwdParamsE,@"STO_CUDA_ENTRY STV_DEFAULT"
_ZN10layer_norm13ln_bwd_kernelINS_13Kernel_traitsI13__nv_bfloat16S2_fS2_fjLj1024ELj1ELj4ELj1ELj16ENS_18Kernel_traits_baseILj1024ES2_S2_fS2_fjLj128EEEEELb1ELb1ELb0ELb0EEEvNS_9BwdParamsE:
.text._ZN10layer_norm13ln_bwd_kernelINS_13Kernel_traitsI13__nv_bfloat16S2_fS2_fjLj1024ELj1ELj4ELj1ELj16ENS_18Kernel_traits_baseILj1024ES2_S2_fS2_fjLj128EEEEELb1ELb1ELb0ELb0EEEvNS_9BwdParamsE:
        /* <DEDUP_REMOVED lines=14> */
[----:B------:R-:W3:Y:S01]  /*00e0*/  LDL.64 R64, [R1+0x60] ;  /* 0x0000600001407983 */ /* 0x000ee20000100a00 */
[----:B------:R-:W1:Y:S03]  /*00f0*/  LDCU.64 UR12, c[0x0][0x478] ;  /* 0x00008f00ff0c77ac */ /* 0x000e660008000a00 */
[----:B------:R-:W3:Y:S01]  /*0100*/  LDL.64 R66, [R1+0x68] ;  /* 0x0000680001427983 */ /* 0x000ee20000100a00 */
[----:B------:R-:W1:Y:S01]  /*0110*/  LDCU.64 UR10, c[0x0][0x438] ;  /* 0x00008700ff0a77ac */ /* 0x000e620008000a00 */
[----:B0-----:R-:W-:-:S02]  /*0120*/  LOP3.LUT R23, R132, 0x1f, RZ, 0xc0, !PT ;  /* 0x0000001f84177812 */ /* 0x001fc400078ec0ff */
[----:B------:R-:W4:Y:S02]  /*0130*/  LDL.64 R60, [R1+0x50] ;  /* 0x00005000013c7983 */ /* 0x000f240000100a00 */
[----:B------:R-:W-:Y:S02]  /*0140*/  LOP3.LUT R245, R23, 0x1f, RZ, 0x3c, !PT ;  /* 0x0000001f17f57812 */ /* 0x000fe400078e3cff */
[----:B------:R-:W4:Y:S04]  /*0150*/  LDL.64 R62, [R1+0x58] ;  /* 0x00005800013e7983 */ /* 0x000f280000100a00 */
[----:B------:R-:W4:Y:S04]  /*0160*/  LDL.64 R56, [R1+0x40] ;  /* 0x0000400001387983 */ /* 0x000f280000100a00 */
[----:B------:R-:W4:Y:S04]  /*0170*/  LDL.64 R58, [R1+0x48] ;  /* 0x00004800013a7983 */ /* 0x000f280000100a00 */
[----:B------:R-:W4:Y:S04]  /*0180*/  LDL.64 R52, [R1+0x30] ;  /* 0x0000300001347983 */ /* 0x000f280000100a00 */
[----:B------:R-:W4:Y:S01]  /*0190*/  LDL.64 R54, [R1+0x38] ;  /* 0x0000380001367983 */ /* 0x000f220000100a00 */
[----:B------:R-:W-:-:S04]  /*01a0*/  LEA.HI.SX32 R245, R0, R245, 0x1d ;  /* 0x000000f500f57211 */ /* 0x000fc800078feaff */
[C---:B------:R-:W-:Y:S02]  /*01b0*/  ISETP.GE.U32.AND P0, PT, R245.reuse, 0x20, PT ;  /* 0x00000020f500780c */ /* 0x040fe40003f06070 */
[C---:B------:R-:W-:Y:S02]  /*01c0*/  ISETP.GE.U32.AND P1, PT, R245.reuse, 0x40, PT ;  /* 0x00000040f500780c */ /* 0x040fe40003f26070 */
[C---:B------:R-:W-:Y:S02]  /*01d0*/  ISETP.GE.U32.AND P2, PT, R245.reuse, 0x60, PT ;  /* 0x00000060f500780c */ /* 0x040fe40003f46070 */
[----:B------:R-:W-:-:S07]  /*01e0*/  ISETP.GE.U32.AND P3, PT, R245, 0x80, PT ;  /* 0x00000080f500780c */ /* 0x000fce0003f66070 */
[----:B--2---:R-:W0:Y:S08]  /*01f0*/  @P0 LDC.64 R2, c[0x0][0x3d0] ;  /* 0x0000f400ff020b82 */ /* 0x004e300000000a00 */
[----:B------:R-:W2:Y:S08]  /*0200*/  @P0 LDC.64 R4, c[0x0][0x3e8] ;  /* 0x0000fa00ff040b82 */ /* 0x000eb00000000a00 */
[----:B------:R-:W1:Y:S08]  /*0210*/  @P1 LDC.64 R6, c[0x0][0x3d0] ;  /* 0x0000f400ff061b82 */ /* 0x000e700000000a00 */
[----:B------:R-:W1:Y:S08]  /*0220*/  @P1 LDC.64 R8, c[0x0][0x3e8] ;  /* 0x0000fa00ff081b82 */ /* 0x000e700000000a00 */
[----:B------:R-:W3:Y:S08]  /*0230*/  @P2 LDC.64 R14, c[0x0][0x3d0] ;  /* 0x0000f400ff0e2b82 */ /* 0x000ef00000000a00 */
[----:B------:R-:W3:Y:S01]  /*0240*/  @P2 LDC.64 R16, c[0x0][0x3e8] ;  /* 0x0000fa00ff102b82 */ /* 0x000ee20000000a00 */
[----:B0-----:R-:W-:-:S07]  /*0250*/  @P0 IMAD.WIDE.U32 R2, R23, 0x10, R2 ;  /* 0x0000001017020825 */ /* 0x001fce00078e0002 */
[----:B------:R-:W0:Y:S01]  /*0260*/  @P3 LDC.64 R18, c[0x0][0x3d0] ;  /* 0x0000f400ff123b82 */ /* 0x000e220000000a00 */
[C---:B--2---:R-:W-:Y:S01]  /*0270*/  @P0 IMAD.WIDE.U32 R4, R23.reuse, 0x10, R4 ;  /* 0x0000001017040825 */ /* 0x044fe200078e0004 */
[----:B------:R-:W-:Y:S02]  /*0280*/  @P0 LOP3.LUT R23, R23, 0x20, RZ, 0xfc, !PT ;  /* 0x0000002017170812 */ /* 0x000fe400078efcff */
[----:B------:R-:W-:Y:S02]  /*0290*/  SHF.R.U32.HI R244, RZ, 0x5, R132 ;  /* 0x00000005fff47819 */ /* 0x000fe40000011684 */
[----:B------:R-:W5:Y:S02]  /*02a0*/  @P0 LDG.E.128 R36, desc[UR6][R4.64] ;  /* 0x0000000604240981 */ /* 0x000f64000c1e1d00 */
[----:B------:R-:W2:Y:S01]  /*02b0*/  @P3 LDC.64 R20, c[0x0][0x3e8] ;  /* 0x0000fa00ff143b82 */ /* 0x000ea20000000a00 */
[----:B-1----:R-:W-:-:S04]  /*02c0*/  @P1 IMAD.WIDE.U32 R10, R23, 0x10, R6 ;  /* 0x00000010170a1825 */ /* 0x002fc800078e0006 */
[C---:B------:R-:W-:Y:S01]  /*02d0*/  @P1 IMAD.WIDE.U32 R12, R23.reuse, 0x10, R8 ;  /* 0x00000010170c1825 */ /* 0x040fe200078e0008 */
[----:B------:R-:W-:Y:S01]  /*02e0*/  @P1 IADD3 R23, PT, PT, R23, 0x20, RZ ;  /* 0x0000002017171810 */ /* 0x000fe20007ffe0ff */
[----:B---3--:R-:W3:Y:S04]  /*02f0*/  @P0 LDG.E.128 R64, desc[UR6][R2.64] ;  /* 0x0000000602400981 */ /* 0x008ee8000c1e1d00 */
[C---:B------:R-:W-:Y:S01]  /*0300*/  @P2 IMAD.WIDE.U32 R14, R23.reuse, 0x10, R14 ;  /* 0x00000010170e2825 */ /* 0x040fe200078e000e */
[----:B------:R-:W1:Y:S01]  /*0310*/  S2UR UR4, SR_CTAID.X ;  /* 0x00000000000479c3 */ /* 0x000e620000002500 */
[----:B------:R-:W-:Y:S01]  /*0320*/  BSSY B0, `(.L_x_6417) ;  /* 0x0000d24000007945 */ /* 0x000fe20003800000 */
[----:B------:R3:W5:Y:S01]  /*0330*/  @P1 LDG.E.128 R40, desc[UR6][R12.64] ;  /* 0x000000060c281981 */ /* 0x000762000c1e1d00 */
[C---:B------:R-:W-:Y:S01]  /*0340*/  @P2 IMAD.WIDE.U32 R16, R23.reuse, 0x10, R16 ;  /* 0x0000001017102825 */ /* 0x040fe200078e0010 */
[----:B------:R-:W-:-:S02]  /*0350*/  @P2 IADD3 R23, PT, PT, R23, 0x20, RZ ;  /* 0x0000002017172810 */ /* 0x000fc40007ffe0ff */
[----:B----4-:R-:W4:Y:S03]  /*0360*/  @P1 LDG.E.128 R60, desc[UR6][R10.64] ;  /* 0x000000060a3c1981 */ /* 0x010f26000c1e1d00 */
[C---:B0-----:R-:W-:Y:S01]  /*0370*/  @P3 IMAD.WIDE.U32 R6, R23.reuse, 0x10, R18 ;  /* 0x0000001017063825 */ /* 0x041fe200078e0012 */
[----:B------:R0:W5:Y:S04]  /*0380*/  @P2 LDG.E.128 R44, desc[UR6][R16.64] ;  /* 0x00000006102c2981 */ /* 0x000168000c1e1d00 */
[----:B------:R-:W4:Y:S01]  /*0390*/  @P2 LDG.E.128 R56, desc[UR6][R14.64] ;  /* 0x000000060e382981 */ /* 0x000f22000c1e1d00 */
[----:B--2---:R-:W-:-:S05]  /*03a0*/  @P3 IMAD.WIDE.U32 R8, R23, 0x10, R20 ;  /* 0x0000001017083825 */ /* 0x004fca00078e0014 */
[----:B------:R0:W5:Y:S04]  /*03b0*/  @P3 LDG.E.128 R48, desc[UR6][R8.64] ;  /* 0x0000000608303981 */ /* 0x000168000c1e1d00 */
[----:B------:R-:W2:Y:S01]  /*03c0*/  @P3 LDG.E.128 R52, desc[UR6][R6.64] ;  /* 0x0000000606343981 */ /* 0x000ea2000c1e1d00 */
        /* <DEDUP_REMOVED lines=42> */
[----:B---3--:R-:W-:Y:S04]  /*0670*/  @P0 STL.64 [R1+0x60], R64 ;  /* 0x0000604001000387 */ /* 0x008fe80000100a00 */
[----:B------:R1:W-:Y:S01]  /*0680*/  @P0 STL.64 [R1+0x68], R66 ;  /* 0x0000684201000387 */ /* 0x0003e20000100a00 */
[----:B------:R-:W-:-:S03]  /*0690*/  ISETP.GE.AND P0, PT, R244, UR5, PT ;  /* 0x00000005f4007c0c */ /* 0x000fc6000bf06270 */
[----:B----4-:R-:W-:Y:S04]  /*06a0*/  @P1 STL.64 [R1+0x50], R60 ;  /* 0x0000503c01001387 */ /* 0x010fe80000100a00 */
[----:B------:R3:W-:Y:S01]  /*06b0*/  @P1 STL.64 [R1+0x58], R62 ;  /* 0x0000583e01001387 */ /* 0x0007e20000100a00 */
[----:B------:R-:W-:-:S03]  /*06c0*/  MOV R144, R67 ;  /* 0x0000004300907202 */ /* 0x000fc60000000f00 */
[----:B------:R-:W-:Y:S01]  /*06d0*/  @P2 STL.64 [R1+0x40], R56 ;  /* 0x0000403801002387 */ /* 0x000fe20000100a00 */
[----:B------:R-:W-:-:S03]  /*06e0*/  MOV R35, R66 ;  /* 0x0000004200237202 */ /* 0x000fc60000000f00 */
[----:B------:R4:W-:Y:S01]  /*06f0*/  @P2 STL.64 [R1+0x48], R58 ;  /* 0x0000483a01002387 */ /* 0x0009e20000100a00 */
[----:B------:R-:W-:Y:S02]  /*0700*/  MOV R33, R65 ;  /* 0x0000004100217202 */ /* 0x000fe40000000f00 */
[----:B-1----:R-:W-:Y:S02]  /*0710*/  CS2R R66, SRZ ;  /* 0x0000000000427805 */ /* 0x002fe4000001ff00 */
[----:B------:R-:W-:Y:S02]  /*0720*/  MOV R31, R64 ;  /* 0x00000040001f7202 */ /* 0x000fe40000000f00 */
[----:B------:R-:W-:Y:S02]  /*0730*/  CS2R R64, SRZ ;  /* 0x0000000000407805 */ /* 0x000fe4000001ff00 */
[----:B------:R-:W-:Y:S01]  /*0740*/  MOV R25, R63 ;  /* 0x0000003f00197202 */ /* 0x000fe20000000f00 */
[----:B--2---:R-:W-:Y:S01]  /*0750*/  @P3 STL.64 [R1+0x30], R52 ;  /* 0x0000303401003387 */ /* 0x004fe20000100a00 */
[----:B------:R-:W-:-:S02]  /*0760*/  MOV R23, R62 ;  /* 0x0000003e00177202 */ /* 0x000fc40000000f00 */
[----:B---3--:R-:W-:Y:S02]  /*0770*/  CS2R R62, SRZ ;  /* 0x00000000003e7805 */ /* 0x008fe4000001ff00 */
[----:B------:R-:W-:Y:S01]  /*0780*/  MOV R21, R61 ;  /* 0x0000003d00157202 */ /* 0x000fe20000000f00 */
[----:B------:R1:W-:Y:S01]  /*0790*/  @P3 STL.64 [R1+0x38], R54 ;  /* 0x0000383601003387 */ /* 0x0003e20000100a00 */
[----:B------:R-:W-:Y:S02]  /*07a0*/  MOV R19, R60 ;  /* 0x0000003c00137202 */ /* 0x000fe40000000f00 */
[----:B------:R-:W-:Y:S02]  /*07b0*/  CS2R R60, SRZ ;  /* 0x00000000003c7805 */ /* 0x000fe4000001ff00 */
[----:B------:R-:W-:Y:S02]  /*07c0*/  MOV R18, R59 ;  /* 0x0000003b00127202 */ /* 0x000fe40000000f00 */
[----:B------:R-:W-:-:S02]  /*07d0*/  MOV R14, R58 ;  /* 0x0000003a000e7202 */ /* 0x000fc40000000f00 */
[----:B----4-:R-:W-:Y:S02]  /*07e0*/  CS2R R58, SRZ ;  /* 0x00000000003a7805 */ /* 0x010fe4000001ff00 */
[----:B------:R-:W-:Y:S02]  /*07f0*/  MOV R12, R57 ;  /* 0x00000039000c7202 */ /* 0x000fe40000000f00 */
[----:B------:R-:W-:Y:S02]  /*0800*/  MOV R11, R56 ;  /* 0x00000038000b7202 */ /* 0x000fe40000000f00 */
[----:B------:R-:W-:Y:S02]  /*0810*/  CS2R R56, SRZ ;  /* 0x0000000000387805 */ /* 0x000fe4000001ff00 */
[----:B------:R-:W-:Y:S02]  /*0820*/  MOV R10, R55 ;  /* 0x00000037000a7202 */ /* 0x000fe40000000f00 */
[----:B------:R-:W-:-:S02]  /*0830*/  MOV R6, R54 ;  /* 0x0000003600067202 */ /* 0x000fc40000000f00 */
[----:B-1----:R-:W-:Y:S02]  /*0840*/  CS2R R54, SRZ ;  /* 0x0000000000367805 */ /* 0x002fe4000001ff00 */
[----:B------:R-:W-:Y:S02]  /*0850*/  MOV R4, R53 ;  /* 0x0000003500047202 */ /* 0x000fe40000000f00 */
[----:B------:R-:W-:Y:S02]  /*0860*/  MOV R2, R52 ;  /* 0x0000003400027202 */ /* 0x000fe40000000f00 */
        /* <DEDUP_REMOVED lines=11> */
[----:B------:R-:W-:Y:S01]  /*0920*/  STL.S16 [R1+0x1c], R55 ;  /* 0x00001c3701007387 */ /* 0x000fe20000100600 */
        /* <DEDUP_REMOVED lines=9> */
[----:B-1----:R-:W-:Y:S02]  /*09c0*/  CS2R R56, SRZ ;  /* 0x0000000000387805 */ /* 0x002fe4000001ff00 */
[----:B------:R-:W-:Y:S01]  /*09d0*/  PRMT R27, R41, 0x7632, R27 ;  /* 0x00007632291b7816 */ /* 0x000fe2000000001b */
[----:B------:R1:W-:Y:S01]  /*09e0*/  STL.S16 [R1+0xa4], R52 ;  /* 0x0000a43401007387 */ /* 0x0003e20000100600 */
[----:B------:R-:W-:Y:S02]  /*09f0*/  PRMT R26, R40, 0x7632, R26 ;  /* 0x00007632281a7816 */ /* 0x000fe4000000001a */
[----:B--2---:R-:W-:-:S02]  /*0a00*/  CS2R R54, SRZ ;  /* 0x0000000000367805 */ /* 0x004fc4000001ff00 */
[----:B------:R-:W-:Y:S01]  /*0a10*/  PRMT R24, R25, 0x7632, R24 ;  /* 0x0000763219187816 */ /* 0x000fe20000000018 */
[----:B------:R2:W-:Y:S01]  /*0a20*/  STL.S16 [R1+0xa0], R34 ;  /* 0x0000a02201007387 */ /* 0x0005e20000100600 */
[----:B------:R-:W-:Y:S02]  /*0a30*/  PRMT R22, R23, 0x7632, R22 ;  /* 0x0000763217167816 */ /* 0x000fe40000000016 */
[----:B------:R-:W-:Y:S02]  /*0a40*/  CS2R R58, SRZ ;  /* 0x00000000003a7805 */ /* 0x000fe4000001ff00 */
[----:B------:R-:W-:Y:S01]  /*0a50*/  PRMT R20, R21, 0x7632, R20 ;  /* 0x0000763215147816 */ /* 0x000fe20000000014 */
[----:B------:R2:W-:Y:S01]  /*0a60*/  STL.S16 [R1+0x9c], R32 ;  /* 0x00009c2001007387 */ /* 0x0005e20000100600 */
[----:B------:R-:W-:Y:S02]  /*0a70*/  PRMT R17, R19, 0x7632, R17 ;  /* 0x0000763213117816 */ /* 0x000fe40000000011 */
[----:B-1----:R-:W-:-:S02]  /*0a80*/  CS2R R52, SRZ ;  /* 0x0000000000347805 */ /* 0x002fc4000001ff00 */
        /* <DEDUP_REMOVED lines=37> */
[----:B------:R2:W-:Y:S01]  /*0ce0*/  STL.S16 [R1], R16 ;  /* 0x0000001001007387 */ /* 0x0005e20000100600 */
        /* <DEDUP_REMOVED lines=37> */
[----:B--2---:R-:W-:-:S07]  /*0f40*/  CS2R R142, SRZ ;  /* 0x00000000008e7805 */ /* 0x004fce000001ff00 */
.L_x_6459:
[----:B------:R-:W0:Y:S02]  /*0f50*/  @P0 LDC.64 R180, c[0x0][0x3e0] ;  /* 0x0000f800ffb40b82 */ /* 0x000e240000000a00 */
[----:B0-----:R-:W-:-:S05]  /*0f60*/  @P0 IMAD.WIDE R180, R244, 0x2, R180 ;  /* 0x00000002f4b40825 */ /* 0x001fca00078e02b4 */
[----:B------:R0:W2:Y:S02]  /*0f70*/  @P0 LDG.E.U16 R0, desc[UR6][R180.64] ;  /* 0x00000006b4000981 */ /* 0x0000a4000c1e1500 */
[----:B0-----:R-:W0:Y:S02]  /*0f80*/  LDC.64 R180, c[0x0][0x3c0] ;  /* 0x0000f000ffb47b82 */ /* 0x001e240000000a00 */
[----:B0-----:R-:W-:-:S05]  /*0f90*/  IMAD.WIDE R180, R244, 0x4, R180 ;  /* 0x00000004f4b47825 */ /* 0x001fca00078e02b4 */
[----:B------:R0:W3:Y:S01]  /*0fa0*/  LDG.E R182, desc[UR6][R180.64] ;  /* 0x00000006b4b67981 */ /* 0x0000e2000c1e1900 */
[----:B------:R-:W1:Y:S01]  /*0fb0*/  S2R R183, SR_TID.X ;  /* 0x0000000000b77919 */ /* 0x000e620000002100 */
[----:B0-----:R-:W0:Y:S01]  /*0fc0*/  LDC.64 R180, c[0x0][0x3c8] ;  /* 0x0000f200ffb47b82 */ /* 0x001e220000000a00 */
[----:B------:R-:W-:Y:S01]  /*0fd0*/  HFMA2 R3, -RZ, RZ, 1.875, 0 ;  /* 0x3f800000ff037431 */ /* 0x000fe200000001ff */
[----:B------:R-:W-:-:S05]  /*0fe0*/  MOV R184, UR15 ;  /* 0x0000000f00b87c02 */ /* 0x000fca0008000f00 */
[----:B------:R4:W-:Y:S01]  /*0ff0*/  STL [R1+0x24], R184 ;  /* 0x000024b801007387 */ /* 0x0009e20000100800 */
[----:B------:R-:W-:Y:S01]  /*1000*/  ISETP.GE.U32.AND P2, PT, R245, 0x20, PT ;  /* 0x00000020f500780c */ /* 0x000fe20003f46070 */
[----:B0-----:R-:W-:-:S05]  /*1010*/  IMAD.WIDE R180, R244, 0x4, R180 ;  /* 0x00000004f4b47825 */ /* 0x001fca00078e02b4 */
[----:B-----5:R0:W5:Y:S01]  /*1020*/  LDG.E R5, desc[UR6][R180.64] ;  /* 0x00000006b4057981 */ /* 0x020162000c1e1900 */
[----:B------:R-:W-:Y:S01]  /*1030*/  ISETP.NE.AND P1, PT, RZ, UR8, PT ;  /* 0x00000008ff007c0c */ /* 0x000fe2000bf25270 */
[----:B------:R-:W-:Y:S01]  /*1040*/  BSSY.RECONVERGENT B1, `(.L_x_6419) ;  /* 0x0000074000017945 */ /* 0x000fe20003800200 */
[----:B------:R-:W-:Y:S01]  /*1050*/  HFMA2 R227, -RZ, RZ, 0, 0 ;  /* 0x00000000ffe37431 */ /* 0x000fe200000001ff */
[C---:B------:R-:W-:Y:S02]  /*1060*/  ISETP.GE.U32.AND P3, PT, R245.reuse, 0x40, PT ;  /* 0x00000040f500780c */ /* 0x040fe40003f66070 */
[C---:B------:R-:W-:Y:S02]  /*1070*/  ISETP.GE.U32.AND P4, PT, R245.reuse, 0x60, PT ;  /* 0x00000060f500780c */ /* 0x040fe40003f86070 */
[----:B------:R-:W-:Y:S02]  /*1080*/  ISETP.GE.U32.AND P5, PT, R245, 0x80, PT ;  /* 0x00000080f500780c */ /* 0x000fe40003fa6070 */
[----:B------:R-:W-:-:S02]  /*1090*/  MOV R228, RZ ;  /* 0x000000ff00e47202 */ /* 0x000fc40000000f00 */
[----:B--2---:R-:W-:Y:S01]  /*10a0*/  @P0 SHF.L.U32 R3, R0, 0x10, RZ ;  /* 0x0000001000030819 */ /* 0x004fe200000006ff */
[----:B------:R-:W-:-:S05]  /*10b0*/  IMAD R0, R244, R184, RZ ;  /* 0x000000b8f4007224 */ /* 0x000fca00078e02ff */
[----:B0-----:R-:W-:-:S04]  /*10c0*/  SHF.R.S32.HI R180, RZ, 0x1f, R0 ;  /* 0x0000001fffb47819 */ /* 0x001fc80000011400 */
[----:B------:R-:W-:Y:S02]  /*10d0*/  LEA.HI R0, R180, R0, RZ, 0x3 ;  /* 0x00000000b4007211 */ /* 0x000fe400078f18ff */
[----:B-1----:R-:W-:-:S04]  /*10e0*/  LOP3.LUT R180, R183, 0x1f, RZ, 0xc0, !PT ;  /* 0x0000001fb7b47812 */ /* 0x002fc800078ec0ff */
[----:B------:R-:W-:-:S04]  /*10f0*/  LEA.HI.SX32 R0, R0, R180, 0x1d ;  /* 0x000000b400007211 */ /* 0x000fc800078feaff */
[----:B------:R-:W-:Y:S02]  /*1100*/  MOV R226, R0 ;  /* 0x0000000000e27202 */ /* 0x000fe40000000f00 */
[----:B---3--:R-:W-:Y:S01]  /*1110*/  FSEL R216, R182, RZ, !P1 ;  /* 0x000000ffb6d87208 */ /* 0x008fe20004800000 */
[----:B----4-:R-:W-:Y:S06]  /*1120*/  @!P2 BRA `(.L_x_6420) ;  /* 0x000000040094a947 */ /* 0x010fec0003800000 */
[----:B------:R-:W0:Y:S01]  /*1130*/  LDC.64 R22, c[0x0][0x3a8] ;  /* 0x0000ea00ff167b82 */ /* 0x000e220000000a00 */
[----:B------:R-:W2:Y:S04]  /*1140*/  LDL R15, [R1+0x60] ;  /* 0x00006000010f7983 */ /* 0x000ea80000100800 */
[----:B------:R-:W3:Y:S03]  /*1150*/  LDL R232, [R1+0x64] ;  /* 0x0000640001e87983 */ /* 0x000ee60000100800 */
[----:B------:R-:W1:Y:S01]  /*1160*/  LDC.64 R180, c[0x0][0x428] ;  /* 0x00010a00ffb47b82 */ /* 0x000e620000000a00 */
[----:B------:R-:W4:Y:S04]  /*1170*/  LDL R233, [R1+0x68] ;  /* 0x0000680001e97983 */ /* 0x000f280000100800 */
[----:B------:R-:W4:Y:S01]  /*1180*/  LDL R219, [R1+0x6c] ;  /* 0x00006c0001db7983 */ /* 0x000f220000100800 */
[----:B------:R-:W-:-:S02]  /*1190*/  ISETP.NE.U32.AND P1, PT, RZ, UR10, PT ;  /* 0x0000000aff007c0c */ /* 0x000fc4000bf25070 */
[----:B------:R-:W1:Y:S01]  /*11a0*/  LDC.64 R192, c[0x0][0x3b0] ;  /* 0x0000ec00ffc07b82 */ /* 0x000e620000000a00 */
[----:B------:R-:W4:Y:S04]  /*11b0*/  LDL R218, [R1+0x98] ;  /* 0x0000980001da7983 */ /* 0x000f280000100800 */
[----:B------:R-:W4:Y:S01]  /*11c0*/  LDL R195, [R1+0x9c] ;  /* 0x00009c0001c37983 */ /* 0x000f220000100800 */
[----:B0-----:R-:W-:-:S03]  /*11d0*/  IMAD.WIDE.U32 R22, R0, 0x20, R22 ;  /* 0x0000002000167825 */ /* 0x001fc600078e0016 */
[----:B------:R-:W4:Y:S04]  /*11e0*/  LDL R194, [R1+0xa0] ;  /* 0x0000a00001c27983 */ /* 0x000f280000100800 */
[----:B------:R-:W3:Y:S01]  /*11f0*/  LDG.E.128 R188, desc[UR6][R22.64] ;  /* 0x0000000616bc7981 */ /* 0x000ee2000c1e1d00 */
[----:B-1----:R-:W-:-:S03]  /*1200*/  IMAD.WIDE.U32 R180, R0, 0x10, R180 ;  /* 0x0000001000b47825 */ /* 0x002fc600078e00b4 */
[----:B------:R0:W4:Y:S04]  /*1210*/  LDG.E.128 R184, desc[UR6][R22.64+0x10] ;  /* 0x0000100616b87981 */ /* 0x000128000c1e1d00 */
[----:B------:R-:W4:Y:S01]  /*1220*/  LDG.E.128 R180, desc[UR6][R180.64] ;  /* 0x00000006b4b47981 */ /* 0x000f22000c1e1d00 */
[----:B------:R-:W-:-:S13]  /*1230*/  ISETP.NE.AND.EX P1, PT, RZ, UR11, PT, P1 ;  /* 0x0000000bff007c0c */ /* 0x000fda000bf25310 */
[----:B0-----:R-:W0:Y:S02]  /*1240*/  @P1 LDC.64 R22, c[0x0][0x438] ;  /* 0x00010e00ff161b82 */ /* 0x001e240000000a00 */
[----:B0-----:R-:W-:-:S05]  /*1250*/  @P1 IMAD.WIDE.U32 R22, R0, 0x20, R22 ;  /* 0x0000002000161825 */ /* 0x001fca00078e0016 */
[----:B------:R-:W5:Y:S04]  /*1260*/  @P1 LDG.E.128 R32, desc[UR6][R22.64] ;  /* 0x0000000616201981 */ /* 0x000f68000c1e1d00 */
[----:B------:R0:W5:Y:S02]  /*1270*/  @P1 LDG.E.128 R28, desc[UR6][R22.64+0x10] ;  /* 0x00001006161c1981 */ /* 0x000164000c1e1d00 */
[----:B0-----:R-:W-:-:S06]  /*1280*/  IMAD.WIDE.U32 R22, R0, 0x8, R192 ;  /* 0x0000000800167825 */ /* 0x001fcc00078e00c0 */
[----:B------:R-:W5:Y:S01]  /*1290*/  LDG.E.64 R22, desc[UR6][R22.64] ;  /* 0x0000000616167981 */ /* 0x000f62000c1e1b00 */
[----:B--2---:R-:W-:Y:S01]  /*12a0*/  SHF.L.U32 R15, R15, 0x10, RZ ;  /* 0x000000100f0f7819 */ /* 0x004fe200000006ff */
[----:B---3--:R-:W-:-:S04]  /*12b0*/  FADD.FTZ R12, -R216, R188 ;  /* 0x000000bcd80c7221 */ /* 0x008fc80000010100 */
[----:B-----5:R-:W-:Y:S01]  /*12c0*/  FMUL.FTZ R198, R5, R12 ;  /* 0x0000000c05c67220 */ /* 0x020fe20000410000 */
[----:B----4-:R-:W-:-:S05]  /*12d0*/  SHF.L.U32 R12, R180, 0x10, RZ ;  /* 0x00000010b40c7819 */ /* 0x010fca00000006ff */
[----:B------:R-:W-:Y:S01]  /*12e0*/  FADD.FTZ R148, R148, R12 ;  /* 0x0000000c94947221 */ /* 0x000fe20000010000 */
[-C--:B------:R-:W-:Y:S01]  /*12f0*/  FFMA.FTZ R76, R198, R12.reuse, R76 ;  /* 0x0000000cc64c7223 */ /* 0x080fe2000001004c */
[----:B------:R-:W-:Y:S01]  /*1300*/  FMUL.FTZ R224, R15, R12 ;  /* 0x0000000c0fe07220 */ /* 0x000fe20000410000 */
[----:B------:R-:W-:Y:S02]  /*1310*/  SHF.L.U32 R12, R181, 0x10, RZ ;  /* 0x00000010b50c7819 */ /* 0x000fe400000006ff */
[----:B------:R-:W-:-:S05]  /*1320*/  SHF.L.U32 R15, R232, 0x10, RZ ;  /* 0x00000010e80f7819 */ /* 0x000fca00000006ff */
[----:B------:R-:W-:Y:S01]  /*1330*/  FMUL.FTZ R239, R15, R12 ;  /* 0x0000000c0fef7220 */ /* 0x000fe20000410000 */
[C---:B------:R-:W-:Y:S02]  /*1340*/  FADD.FTZ R15, -R216.reuse, R186 ;  /* 0x000000bad80f7221 */ /* 0x040fe40000010100 */
[----:B------:R-:W2:Y:S01]  /*1350*/  LDL R186, [R1+0xa4] ;  /* 0x0000a40001ba7983 */ /* 0x000ea20000100800 */
[C---:B------:R-:W-:Y:S01]  /*1360*/  FADD.FTZ R190, -R216.reuse, R190 ;  /* 0x000000bed8be7221 */ /* 0x040fe20000010100 */
[----:B------:R-:W-:-:S03]  /*1370*/  FADD.FTZ R184, -R216, R184 ;  /* 0x000000b8d8b87221 */ /* 0x000fc60000010100 */
[C---:B------:R-:W-:Y:S01]  /*1380*/  FMUL.FTZ R204, R5.reuse, R190 ;  /* 0x000000be05cc7220 */ /* 0x040fe20000410000 */
[----:B------:R-:W-:Y:S01]  /*1390*/  FADD.FTZ R150, R150, R12 ;  /* 0x0000000c96967221 */ /* 0x000fe20000010000 */
[----:B------:R-:W-:Y:S01]  /*13a0*/  FMUL.FTZ R201, R5, R184 ;  /* 0x000000b805c97220 */ /* 0x000fe20000410000 */
[----:B------:R-:W-:Y:S01]  /*13b0*/  SHF.L.U32 R184, R233, 0x10, RZ ;  /* 0x00000010e9b87819 */ /* 0x000fe200000006ff */
[----:B------:R-:W-:Y:S01]  /*13c0*/  FFMA.FTZ R78, R204, R12, R78 ;  /* 0x0000000ccc4e7223 */ /* 0x000fe2000001004e */
[----:B------:R-:W-:Y:S01]  /*13d0*/  SHF.L.U32 R12, R182, 0x10, RZ ;  /* 0x00000010b60c7819 */ /* 0x000fe200000006ff */
[----:B------:R-:W-:Y:S01]  /*13e0*/  FMUL.FTZ R190, R5, R15 ;  /* 0x0000000f05be7220 */ /* 0x000fe20000410000 */
[----:B------:R-:W-:-:S03]  /*13f0*/  SHF.L.U32 R15, R183, 0x10, RZ ;  /* 0x00000010b70f7819 */ /* 0x000fc600000006ff */
[-C--:B------:R-:W-:Y:S01]  /*1400*/  FMUL.FTZ R236, R184, R12.reuse ;  /* 0x0000000cb8ec7220 */ /* 0x080fe20000410000 */
[----:B------:R-:W-:Y:S02]  /*1410*/  SHF.L.U32 R184, R219, 0x10, RZ ;  /* 0x00000010dbb87819 */ /* 0x000fe400000006ff */
[----:B------:R-:W-:Y:S01]  /*1420*/  PRMT R180, R180, 0x7632, R180 ;  /* 0x00007632b4b47816 */ /* 0x000fe200000000b4 */
[----:B------:R-:W-:Y:S01]  /*1430*/  FADD.FTZ R80, R80, R12 ;  /* 0x0000000c50507221 */ /* 0x000fe20000010000 */
[----:B------:R-:W-:Y:S01]  /*1440*/  FFMA.FTZ R84, R201, R12, R84 ;  /* 0x0000000cc9547223 */ /* 0x000fe20000010054 */
[----:B------:R-:W-:Y:S01]  /*1450*/  FADD.FTZ R12, -R216, R189 ;  /* 0x000000bdd80c7221 */ /* 0x000fe20000010100 */
[----:B------:R-:W-:Y:S01]  /*1460*/  FADD.FTZ R82, R82, R15 ;  /* 0x0000000f52527221 */ /* 0x000fe20000010000 */
[-C--:B------:R-:W-:Y:S01]  /*1470*/  FFMA.FTZ R86, R190, R15.reuse, R86 ;  /* 0x0000000fbe567223 */ /* 0x080fe20000010056 */
[----:B------:R-:W-:Y:S01]  /*1480*/  FMUL.FTZ R232, R184, R15 ;  /* 0x0000000fb8e87220 */ /* 0x000fe20000410000 */
[----:B------:R-:W-:-:S02]  /*1490*/  SHF.L.U32 R15, R180, 0x10, RZ ;  /* 0x00000010b40f7819 */ /* 0x000fc400000006ff */
[----:B------:R-:W-:Y:S01]  /*14a0*/  SHF.L.U32 R180, R218, 0x10, RZ ;  /* 0x00000010dab47819 */ /* 0x000fe200000006ff */
[----:B------:R-:W-:Y:S02]  /*14b0*/  FMUL.FTZ R12, R5, R12 ;  /* 0x0000000c050c7220 */ /* 0x000fe40000410000 */
[----:B------:R-:W-:Y:S02]  /*14c0*/  FADD.FTZ R149, R149, R15 ;  /* 0x0000000f95957221 */ /* 0x000fe40000010000 */
[-C--:B------:R-:W-:Y:S01]  /*14d0*/  FMUL.FTZ R233, R180, R15.reuse ;  /* 0x0000000fb4e97220 */ /* 0x080fe20000410000 */
[----:B------:R-:W-:Y:S01]  /*14e0*/  FFMA.FTZ R77, R12, R15, R77 ;  /* 0x0000000f0c4d7223 */ /* 0x000fe2000001004d */
[----:B------:R-:W-:Y:S01]  /*14f0*/  PRMT R180, R181, 0x7632, R180 ;  /* 0x00007632b5b47816 */ /* 0x000fe200000000b4 */
[----:B------:R-:W-:Y:S01]  /*1500*/  FADD.FTZ R15, -R216, R191 ;  /* 0x000000bfd80f7221 */ /* 0x000fe20000010100 */
[----:B------:R-:W-:Y:S02]  /*1510*/  SHF.L.U32 R184, R195, 0x10, RZ ;  /* 0x00000010c3b87819 */ /* 0x000fe400000006ff */
[----:B------:R-:W-:Y:S01]  /*1520*/  SHF.L.U32 R180, R180, 0x10, RZ ;  /* 0x00000010b4b47819 */ /* 0x000fe200000006ff */
[----:B------:R-:W-:Y:S01]  /*1530*/  FMUL.FTZ R15, R5, R15 ;  /* 0x0000000f050f7220 */ /* 0x000fe20000410000 */
[----:B------:R-:W-:Y:S01]  /*1540*/  PRMT R182, R182, 0x7632, R182 ;  /* 0x00007632b6b67816 */ /* 0x000fe200000000b6 */
[----:B------:R-:W-:-:S02]  /*1550*/  FADD.FTZ R181, -R216, R185 ;  /* 0x000000b9d8b57221 */ /* 0x000fc40000010100 */
[-C--:B------:R-:W-:Y:S01]  /*1560*/  FFMA.FTZ R79, R15, R180.reuse, R79 ;  /* 0x000000b40f4f7223 */ /* 0x080fe2000001004f */
[----:B------:R-:W-:Y:S01]  /*1570*/  FADD.FTZ R151, R151, R180 ;  /* 0x000000b497977221 */ /* 0x000fe20000010000 */
[----:B------:R-:W-:Y:S01]  /*1580*/  FMUL.FTZ R219, R184, R180 ;  /* 0x000000b4b8db7220 */ /* 0x000fe20000410000 */
[----:B------:R-:W-:Y:S02]  /*1590*/  SHF.L.U32 R182, R182, 0x10, RZ ;  /* 0x00000010b6b67819 */ /* 0x000fe400000006ff */
[----:B------:R-:W-:Y:S01]  /*15a0*/  SHF.L.U32 R180, R194, 0x10, RZ ;  /* 0x00000010c2b47819 */ /* 0x000fe200000006ff */
[----:B------:R-:W-:Y:S01]  /*15b0*/  FMUL.FTZ R188, R5, R181 ;  /* 0x000000b505bc7220 */ /* 0x000fe20000410000 */
[----:B------:R-:W-:-:S03]  /*15c0*/  FADD.FTZ R181, RZ, R224 ;  /* 0x000000e0ffb57221 */ /* 0x000fc60000010000 */
[----:B------:R-:W-:Y:S01]  /*15d0*/  FMUL.FTZ R218, R180, R182 ;  /* 0x000000b6b4da7220 */ /* 0x000fe20000410000 */
[----:B------:R-:W-:Y:S01]  /*15e0*/  FFMA.FTZ R180, R198, R224, RZ ;  /* 0x000000e0c6b47223 */ /* 0x000fe200000100ff */
[----:B------:R-:W-:-:S03]  /*15f0*/  FADD.FTZ R181, R181, R233 ;  /* 0x000000e9b5b57221 */ /* 0x000fc60000010000 */
[----:B------:R-:W-:Y:S01]  /*1600*/  FFMA.FTZ R180, R12, R233, R180 ;  /* 0x000000e90cb47223 */ /* 0x000fe200000100b4 */
[----:B------:R-:W-:-:S03]  /*1610*/  FADD.FTZ R181, R181, R239 ;  /* 0x000000efb5b57221 */ /* 0x000fc60000010000 */
[----:B------:R-:W-:Y:S01]  /*1620*/  FFMA.FTZ R180, R204, R239, R180 ;  /* 0x000000efccb47223 */ /* 0x000fe200000100b4 */
[----:B------:R-:W-:Y:S01]  /*1630*/  FADD.FTZ R181, R181, R219 ;  /* 0x000000dbb5b57221 */ /* 0x000fe20000010000 */
[----:B------:R-:W-:Y:S01]  /*1640*/  FADD.FTZ R81, R81, R182 ;  /* 0x000000b651517221 */ /* 0x000fe20000010000 */
        /* <DEDUP_REMOVED lines=19> */
.L_x_6420:
[----:B------:R-:W-:Y:S05]  /*1780*/  BSYNC.RECONVERGENT B1 ;  /* 0x0000000000017941 */ /* 0x000fea0003800200 */
.L_x_6419:
[----:B------:R-:W-:Y:S04]  /*1790*/  BSSY.RECONVERGENT B1, `(.L_x_6421) ;  /* 0x0000067000017945 */ /* 0x000fe80003800200 */
[----:B------:R-:W-:Y:S05]  /*17a0*/  @!P3 BRA `(.L_x_6422) ;  /* 0x000000040094b947 */ /* 0x000fea0003800000 */
[----:B------:R-:W0:Y:S01]  /*17b0*/  LDC.64 R24, c[0x0][0x3a8] ;  /* 0x0000ea00ff187b82 */ /* 0x000e220000000a00 */
[----:B------:R-:W2:Y:S04]  /*17c0*/  LDL R14, [R1+0x50] ;  /* 0x00005000010e7983 */ /* 0x000ea80000100800 */
[----:B------:R-:W3:Y:S03]  /*17d0*/  LDL R200, [R1+0x54] ;  /* 0x0000540001c87983 */ /* 0x000ee60000100800 */
[----:B------:R-:W1:Y:S01]  /*17e0*/  LDC.64 R180, c[0x0][0x428] ;  /* 0x00010a00ffb47b82 */ /* 0x000e620000000a00 */
[----:B------:R-:W4:Y:S01]  /*17f0*/  LDL R235, [R1+0x58] ;  /* 0x0000580001eb7983 */ /* 0x000f220000100800 */
[----:B------:R-:W-:-:S03]  /*1800*/  ISETP.NE.U32.AND P1, PT, RZ, UR10, PT ;  /* 0x0000000aff007c0c */ /* 0x000fc6000bf25070 */
[----:B------:R-:W4:Y:S03]  /*1810*/  LDL R17, [R1+0x5c] ;  /* 0x00005c0001117983 */ /* 0x000f260000100800 */
        /* <DEDUP_REMOVED lines=19> */
[C---:B----4-:R-:W-:Y:S02]  /*1950*/  FADD.FTZ R14, -R216.reuse, R184 ;  /* 0x000000b8d80e7221 */ /* 0x050fe40000010100 */
[----:B------:R-:W2:Y:S01]  /*1960*/  LDL R184, [R1+0x94] ;  /* 0x0000940001b87983 */ /* 0x000ea20000100800 */
[----:B------:R-:W-:-:S04]  /*1970*/  FADD.FTZ R9, -R216, R192 ;  /* 0x000000c0d8097221 */ /* 0x000fc80000010100 */
[----:B------:R-:W-:Y:S01]  /*1980*/  FMUL.FTZ R206, R5, R9 ;  /* 0x0000000905ce7220 */ /* 0x000fe20000410000 */
[----:B------:R-:W-:-:S05]  /*1990*/  SHF.L.U32 R9, R180, 0x10, RZ ;  /* 0x00000010b4097819 */ /* 0x000fca00000006ff */
[----:B------:R-:W-:Y:S01]  /*19a0*/  FADD.FTZ R88, R88, R9 ;  /* 0x0000000958587221 */ /* 0x000fe20000010000 */
[-C--:B------:R-:W-:Y:S01]  /*19b0*/  FFMA.FTZ R52, R206, R9.reuse, R52 ;  /* 0x00000009ce347223 */ /* 0x080fe20000010034 */
[----:B------:R-:W-:Y:S01]  /*19c0*/  FMUL.FTZ R241, R11, R9 ;  /* 0x000000090bf17220 */ /* 0x000fe20000410000 */
[----:B------:R-:W-:Y:S02]  /*19d0*/  SHF.L.U32 R9, R181, 0x10, RZ ;  /* 0x00000010b5097819 */ /* 0x000fe400000006ff */
[----:B------:R-:W-:Y:S01]  /*19e0*/  SHF.L.U32 R11, R200, 0x10, RZ ;  /* 0x00000010c80b7819 */ /* 0x000fe200000006ff */
[----:B------:R-:W-:Y:S01]  /*19f0*/  FMUL.FTZ R200, R5, R14 ;  /* 0x0000000e05c87220 */ /* 0x000fe20000410000 */
[----:B------:R-:W-:-:S03]  /*1a00*/  SHF.L.U32 R14, R235, 0x10, RZ ;  /* 0x00000010eb0e7819 */ /* 0x000fc600000006ff */
[-C--:B------:R-:W-:Y:S01]  /*1a10*/  FMUL.FTZ R238, R11, R9.reuse ;  /* 0x000000090bee7220 */ /* 0x080fe20000410000 */
[----:B------:R-:W-:Y:S01]  /*1a20*/  SHF.L.U32 R11, R182, 0x10, RZ ;  /* 0x00000010b60b7819 */ /* 0x000fe200000006ff */
[----:B------:R-:W-:Y:S01]  /*1a30*/  FADD.FTZ R90, R90, R9 ;  /* 0x000000095a5a7221 */ /* 0x000fe20000010000 */
[----:B------:R-:W-:Y:S01]  /*1a40*/  FFMA.FTZ R54, R203, R9, R54 ;  /* 0x00000009cb367223 */ /* 0x000fe20000010036 */
[----:B------:R-:W-:Y:S01]  /*1a50*/  FADD.FTZ R9, -R216, R186 ;  /* 0x000000bad8097221 */ /* 0x000fe20000010100 */
[----:B------:R-:W-:Y:S01]  /*1a60*/  SHF.L.U32 R17, R17, 0x10, RZ ;  /* 0x0000001011117819 */ /* 0x000fe200000006ff */
[----:B------:R-:W-:Y:S01]  /*1a70*/  FMUL.FTZ R235, R14, R11 ;  /* 0x0000000b0eeb7220 */ /* 0x000fe20000410000 */
        /* <DEDUP_REMOVED lines=56> */
.L_x_6422:
[----:B------:R-:W-:Y:S05]  /*1e00*/  BSYNC.RECONVERGENT B1 ;  /* 0x0000000000017941 */ /* 0x000fea0003800200 */
.L_x_6421:
[----:B------:R-:W-:Y:S04]  /*1e10*/  BSSY.RECONVERGENT B1, `(.L_x_6423) ;  /* 0x0000067000017945 */ /* 0x000fe80003800200 */
[----:B------:R-:W-:Y:S05]  /*1e20*/  @!P4 BRA `(.L_x_6424) ;  /* 0x000000040094c947 */ /* 0x000fea0003800000 */
[----:B------:R-:W0:Y:S01]  /*1e30*/  LDC.64 R20, c[0x0][0x3a8] ;  /* 0x0000ea00ff147b82 */ /* 0x000e220000000a00 */
[----:B------:R-:W2:Y:S07]  /*1e40*/  LDL R13, [R1+0x40] ;  /* 0x00004000010d7983 */ /* 0x000eae0000100800 */
[----:B------:R-:W1:Y:S01]  /*1e50*/  LDC.64 R180, c[0x0][0x428] ;  /* 0x00010a00ffb47b82 */ /* 0x000e620000000a00 */
[----:B------:R-:W-:Y:S01]  /*1e60*/  ISETP.NE.U32.AND P1, PT, RZ, UR10, PT ;  /* 0x0000000aff007c0c */ /* 0x000fe2000bf25070 */
[----:B------:R-:W3:Y:S04]  /*1e70*/  LDL R199, [R1+0x44] ;  /* 0x0000440001c77983 */ /* 0x000ee80000100800 */
[----:B------:R-:W4:Y:S04]  /*1e80*/  LDL R225, [R1+0x48] ;  /* 0x0000480001e17983 */ /* 0x000f280000100800 */
[----:B------:R-:W4:Y:S04]  /*1e90*/  LDL R16, [R1+0x4c] ;  /* 0x00004c0001107983 */ /* 0x000f280000100800 */
[----:B------:R-:W4:Y:S01]  /*1ea0*/  LDL R214, [R1+0x78] ;  /* 0x0000780001d67983 */ /* 0x000f220000100800 */
[----:B0-----:R-:W-:-:S03]  /*1eb0*/  IMAD.WIDE.U32 R20, R226, 0x20, R20 ;  /* 0x00000020e2147825 */ /* 0x001fc600078e0014 */
[----:B------:R-:W4:Y:S04]  /*1ec0*/  LDL R213, [R1+0x7c] ;  /* 0x00007c0001d57983 */ /* 0x000f280000100800 */
[----:B------:R-:W3:Y:S01]  /*1ed0*/  LDG.E.128 R192, desc[UR6][R20.64] ;  /* 0x0000000614c07981 */ /* 0x000ee2000c1e1d00 */
[----:B-1----:R-:W-:-:S03]  /*1ee0*/  IMAD.WIDE.U32 R180, R226, 0x10, R180 ;  /* 0x00000010e2b47825 */ /* 0x002fc600078e00b4 */
[----:B------:R0:W4:Y:S01]  /*1ef0*/  LDG.E.128 R184, desc[UR6][R20.64+0x10] ;  /* 0x0000100614b87981 */ /* 0x000122000c1e1d00 */
[----:B------:R-:W-:-:S03]  /*1f00*/  ISETP.NE.AND.EX P1, PT, RZ, UR11, PT, P1 ;  /* 0x0000000bff007c0c */ /* 0x000fc6000bf25310 */
[----:B------:R-:W4:Y:S04]  /*1f10*/  LDG.E.128 R180, desc[UR6][R180.64] ;  /* 0x00000006b4b47981 */ /* 0x000f28000c1e1d00 */
[----:B------:R-:W4:Y:S06]  /*1f20*/  LDL R208, [R1+0x80] ;  /* 0x0000800001d07983 */ /* 0x000f2c0000100800 */
[----:B0-----:R-:W0:Y:S02]  /*1f30*/  @P1 LDC.64 R20, c[0x0][0x438] ;  /* 0x00010e00ff141b82 */ /* 0x001e240000000a00 */
[----:B0-----:R-:W-:-:S05]  /*1f40*/  @P1 IMAD.WIDE.U32 R20, R226, 0x20, R20 ;  /* 0x00000020e2141825 */ /* 0x001fca00078e0014 */
[----:B------:R-:W5:Y:S04]  /*1f50*/  @P1 LDG.E.128 R164, desc[UR6][R20.64] ;  /* 0x0000000614a41981 */ /* 0x000f68000c1e1d00 */
[----:B------:R0:W5:Y:S02]  /*1f60*/  @P1 LDG.E.128 R168, desc[UR6][R20.64+0x10] ;  /* 0x0000100614a81981 */ /* 0x000164000c1e1d00 */
[----:B0-----:R-:W0:Y:S02]  /*1f70*/  LDC.64 R20, c[0x0][0x3b0] ;  /* 0x0000ec00ff147b82 */ /* 0x001e240000000a00 */
        /* <DEDUP_REMOVED lines=80> */
.L_x_6424:
[----:B------:R-:W-:Y:S05]  /*2480*/  BSYNC.RECONVERGENT B1 ;  /* 0x0000000000017941 */ /* 0x000fea0003800200 */
.L_x_6423:
        /* <DEDUP_REMOVED lines=13> */
[----:B-1----:R-:W-:-:S03]  /*2560*/  IMAD.WIDE.U32 R26, R226, 0x10, R26 ;  /* 0x00000010e21a7825 */ /* 0x002fc600078e001a */
[----:B------:R-:W3:Y:S04]  /*2570*/  LDG.E.128 R192, desc[UR6][R6.64+0x10] ;  /* 0x0000100606c07981 */ /* 0x000ee8000c1e1d00 */
[----:B------:R0:W4:Y:S02]  /*2580*/  LDG.E.128 R180, desc[UR6][R26.64] ;  /* 0x000000061ab47981 */ /* 0x000124000c1e1d00 */
[----:B0-----:R-:W0:Y:S02]  /*2590*/  LDC.64 R26, c[0x0][0x3b0] ;  /* 0x0000ec00ff1a7b82 */ /* 0x001e240000000a00 */
[----:B0-----:R-:W-:-:S06]  /*25a0*/  IMAD.WIDE.U32 R26, R226, 0x8, R26 ;  /* 0x00000008e21a7825 */ /* 0x001fcc00078e001a */
[----:B------:R-:W5:Y:S01]  /*25b0*/  LDG.E.64 R26, desc[UR6][R26.64] ;  /* 0x000000061a1a7981 */ /* 0x000f62000c1e1b00 */
[----:B------:R-:W-:-:S04]  /*25c0*/  ISETP.NE.U32.AND P1, PT, RZ, UR10, PT ;  /* 0x0000000aff007c0c */ /* 0x000fc8000bf25070 */
[----:B------:R-:W-:-:S13]  /*25d0*/  ISETP.NE.AND.EX P1, PT, RZ, UR11, PT, P1 ;  /* 0x0000000bff007c0c */ /* 0x000fda000bf25310 */
[----:B------:R-:W0:Y:S01]  /*25e0*/  @P1 LDC.64 R6, c[0x0][0x438] ;  /* 0x00010e00ff061b82 */ /* 0x000e220000000a00 */
[C---:B--2---:R-:W-:Y:S01]  /*25f0*/  FADD.FTZ R2, -R216.reuse, R184 ;  /* 0x000000b8d8027221 */ /* 0x044fe20000010100 */
[C---:B------:R-:W-:Y:S01]  /*2600*/  FADD.FTZ R4, -R216.reuse, R185 ;  /* 0x000000b9d8047221 */ /* 0x040fe20000010100 */
[C---:B------:R-:W-:Y:S01]  /*2610*/  FADD.FTZ R186, -R216.reuse, R186 ;  /* 0x000000bad8ba7221 */ /* 0x040fe20000010100 */
[----:B---3--:R-:W-:Y:S01]  /*2620*/  FADD.FTZ R185, -R216, R192 ;  /* 0x000000c0d8b97221 */ /* 0x008fe20000010100 */
[----:B-----5:R-:W-:Y:S01]  /*2630*/  FMUL.FTZ R207, R5, R2 ;  /* 0x0000000205cf7220 */ /* 0x020fe20000410000 */
[----:B------:R-:W-:Y:S02]  /*2640*/  SHF.L.U32 R192, R221, 0x10, RZ ;  /* 0x00000010ddc07819 */ /* 0x000fe400000006ff */
[----:B----4-:R-:W-:Y:S01]  /*2650*/  SHF.L.U32 R2, R180, 0x10, RZ ;  /* 0x00000010b4027819 */ /* 0x010fe200000006ff */
[----:B------:R-:W-:Y:S01]  /*2660*/  FMUL.FTZ R197, R5, R186 ;  /* 0x000000ba05c57220 */ /* 0x000fe20000410000 */
[----:B------:R-:W-:-:S03]  /*2670*/  SHF.L.U32 R186, R220, 0x10, RZ ;  /* 0x00000010dcba7819 */ /* 0x000fc600000006ff */
        /* <DEDUP_REMOVED lines=10> */
[----:B------:R-:W-:-:S03]  /*2720*/  SHF.L.U32 R186, R211, 0x10, RZ ;  /* 0x00000010d3ba7819 */ /* 0x000fc600000006ff */
[----:B------:R-:W-:Y:S01]  /*2730*/  FMUL.FTZ R221, R185, R2 ;  /* 0x00000002b9dd7220 */ /* 0x000fe20000410000 */
[----:B------:R-:W-:-:S05]  /*2740*/  SHF.L.U32 R185, R183, 0x10, RZ ;  /* 0x00000010b7b97819 */ /* 0x000fca00000006ff */
[----:B------:R-:W-:Y:S02]  /*2750*/  FMUL.FTZ R220, R186, R185 ;  /* 0x000000b9badc7220 */ /* 0x000fe40000410000 */
[----:B------:R-:W2:Y:S01]  /*2760*/  LDL R186, [R1+0x74] ;  /* 0x0000740001ba7983 */ /* 0x000ea20000100800 */
[----:B0-----:R-:W-:-:S05]  /*2770*/  @P1 IMAD.WIDE.U32 R6, R226, 0x20, R6 ;  /* 0x00000020e2061825 */ /* 0x001fca00078e0006 */
[----:B------:R-:W5:Y:S04]  /*2780*/  @P1 LDG.E.128 R172, desc[UR6][R6.64] ;  /* 0x0000000606ac1981 */ /* 0x000f68000c1e1d00 */
[----:B------:R0:W5:Y:S01]  /*2790*/  @P1 LDG.E.128 R176, desc[UR6][R6.64+0x10] ;  /* 0x0000100606b01981 */ /* 0x000162000c1e1d00 */
[----:B------:R-:W-:Y:S01]  /*27a0*/  FADD.FTZ R108, R108, R2 ;  /* 0x000000026c6c7221 */ /* 0x000fe20000010000 */
[----:B------:R-:W-:Y:S01]  /*27b0*/  FFMA.FTZ R72, R196, R2, R72 ;  /* 0x00000002c4487223 */ /* 0x000fe20000010048 */
[----:B------:R-:W-:Y:S01]  /*27c0*/  PRMT R180, R180, 0x7632, R180 ;  /* 0x00007632b4b47816 */ /* 0x000fe200000000b4 */
[C---:B0-----:R-:W-:Y:S01]  /*27d0*/  FADD.FTZ R6, -R216.reuse, R187 ;  /* 0x000000bbd8067221 */ /* 0x041fe20000010100 */
[----:B------:R-:W-:-:S04]  /*27e0*/  FADD.FTZ R187, -R216, R194 ;  /* 0x000000c2d8bb7221 */ /* 0x000fc80000010100 */
[C---:B------:R-:W-:Y:S01]  /*27f0*/  FMUL.FTZ R2, R5.reuse, R187 ;  /* 0x000000bb05027220 */ /* 0x040fe20000410000 */
[----:B------:R-:W-:Y:S01]  /*2800*/  FADD.FTZ R110, R110, R185 ;  /* 0x000000b96e6e7221 */ /* 0x000fe20000010000 */
[----:B------:R-:W-:Y:S02]  /*2810*/  SHF.L.U32 R180, R180, 0x10, RZ ;  /* 0x00000010b4b47819 */ /* 0x000fe400000006ff */
[----:B------:R-:W-:Y:S01]  /*2820*/  FFMA.FTZ R74, R2, R185, R74 ;  /* 0x000000b9024a7223 */ /* 0x000fe2000001004a */
[----:B------:R-:W-:Y:S01]  /*2830*/  SHF.L.U32 R185, R210, 0x10, RZ ;  /* 0x00000010d2b97819 */ /* 0x000fe200000006ff */
[----:B------:R-:W-:Y:S01]  /*2840*/  FMUL.FTZ R4, R5, R4 ;  /* 0x0000000405047220 */ /* 0x000fe20000410000 */
[----:B------:R-:W-:Y:S01]  /*2850*/  PRMT R181, R181, 0x7632, R181 ;  /* 0x00007632b5b57816 */ /* 0x000fe200000000b5 */
[----:B------:R-:W-:Y:S02]  /*2860*/  FADD.FTZ R105, R105, R180 ;  /* 0x000000b469697221 */ /* 0x000fe40000010000 */
[-C--:B------:R-:W-:Y:S01]  /*2870*/  FFMA.FTZ R69, R4, R180.reuse, R69 ;  /* 0x000000b404457223 */ /* 0x080fe20000010045 */
[----:B------:R-:W-:Y:S01]  /*2880*/  FMUL.FTZ R212, R185, R180 ;  /* 0x000000b4b9d47220 */ /* 0x000fe20000410000 */
[----:B------:R-:W-:-:S02]  /*2890*/  SHF.L.U32 R180, R181, 0x10, RZ ;  /* 0x00000010b5b47819 */ /* 0x000fc400000006ff */
[----:B------:R-:W-:Y:S01]  /*28a0*/  SHF.L.U32 R181, R242, 0x10, RZ ;  /* 0x00000010f2b57819 */ /* 0x000fe200000006ff */
[----:B------:R-:W-:Y:S01]  /*28b0*/  FMUL.FTZ R6, R5, R6 ;  /* 0x0000000605067220 */ /* 0x000fe20000410000 */
[----:B------:R-:W-:Y:S01]  /*28c0*/  PRMT R182, R182, 0x7632, R182 ;  /* 0x00007632b6b67816 */ /* 0x000fe200000000b6 */
[----:B------:R-:W-:Y:S02]  /*28d0*/  FADD.FTZ R107, R107, R180 ;  /* 0x000000b46b6b7221 */ /* 0x000fe40000010000 */
[-C--:B------:R-:W-:Y:S01]  /*28e0*/  FMUL.FTZ R211, R181, R180.reuse ;  /* 0x000000b4b5d37220 */ /* 0x080fe20000410000 */
[----:B------:R-:W-:Y:S01]  /*28f0*/  SHF.L.U32 R182, R182, 0x10, RZ ;  /* 0x00000010b6b67819 */ /* 0x000fe200000006ff */
[----:B------:R-:W-:Y:S01]  /*2900*/  FFMA.FTZ R71, R6, R180, R71 ;  /* 0x000000b406477223 */ /* 0x000fe20000010047 */
[----:B------:R-:W-:Y:S01]  /*2910*/  SHF.L.U32 R181, R243, 0x10, RZ ;  /* 0x00000010f3b57819 */ /* 0x000fe200000006ff */
[----:B------:R-:W-:Y:S01]  /*2920*/  FADD.FTZ R180, R228, R223 ;  /* 0x000000dfe4b47221 */ /* 0x000fe20000010000 */
[----:B------:R-:W-:-:S03]  /*2930*/  FFMA.FTZ R185, R207, R223, R227 ;  /* 0x000000dfcfb97223 */ /* 0x000fc600000100e3 */
[----:B------:R-:W-:Y:S01]  /*2940*/  FMUL.FTZ R210, R181, R182 ;  /* 0x000000b6b5d27220 */ /* 0x000fe20000410000 */
[----:B------:R-:W-:Y:S01]  /*2950*/  FADD.FTZ R180, R180, R212 ;  /* 0x000000d4b4b47221 */ /* 0x000fe20000010000 */
[----:B------:R-:W-:Y:S01]  /*2960*/  FFMA.FTZ R181, R4, R212, R185 ;  /* 0x000000d404b57223 */ /* 0x000fe200000100b9 */
[----:B------:R-:W-:Y:S02]  /*2970*/  FADD.FTZ R7, -R216, R193 ;  /* 0x000000c1d8077221 */ /* 0x000fe40000010100 */
[----:B------:R-:W-:Y:S01]  /*2980*/  FADD.FTZ R180, R180, R222 ;  /* 0x000000deb4b47221 */ /* 0x000fe20000010000 */
[----:B------:R-:W-:Y:S01]  /*2990*/  FFMA.FTZ R181, R197, R222, R181 ;  /* 0x000000dec5b57223 */ /* 0x000fe200000100b5 */
[----:B------:R-:W-:Y:S02]  /*29a0*/  FMUL.FTZ R7, R5, R7 ;  /* 0x0000000705077220 */ /* 0x000fe40000410000 */
[----:B------:R-:W-:Y:S01]  /*29b0*/  FADD.FTZ R180, R180, R211 ;  /* 0x000000d3b4b47221 */ /* 0x000fe20000010000 */
[----:B------:R-:W-:Y:S01]  /*29c0*/  FFMA.FTZ R181, R6, R211, R181 ;  /* 0x000000d306b57223 */ /* 0x000fe200000100b5 */
[----:B------:R-:W-:-:S02]  /*29d0*/  PRMT R183, R183, 0x7632, R183 ;  /* 0x00007632b7b77816 */ /* 0x000fc400000000b7 */
[----:B------:R-:W-:Y:S01]  /*29e0*/  FADD.FTZ R180, R180, R221 ;  /* 0x000000ddb4b47221 */ /* 0x000fe20000010000 */
[----:B------:R-:W-:Y:S01]  /*29f0*/  FFMA.FTZ R181, R196, R221, R181 ;  /* 0x000000ddc4b57223 */ /* 0x000fe200000100b5 */
[----:B------:R-:W-:Y:S01]  /*2a00*/  FFMA.FTZ R73, R7, R182, R73 ;  /* 0x000000b607497223 */ /* 0x000fe20000010049 */
[----:B------:R-:W-:Y:S01]  /*2a10*/  FADD.FTZ R109, R109, R182 ;  /* 0x000000b66d6d7221 */ /* 0x000fe20000010000 */
        /* <DEDUP_REMOVED lines=13> */
.L_x_6426:
[----:B------:R-:W-:Y:S05]  /*2af0*/  BSYNC.RECONVERGENT B1 ;  /* 0x0000000000017941 */ /* 0x000fea0003800200 */
.L_x_6425:
        /* <DEDUP_REMOVED lines=22> */
.L_x_6485:
        /* <DEDUP_REMOVED lines=21> */
[----:B------:R-:W-:Y:S02]  /*2db0*/  LOP3.LUT P6, RZ, R22, 0xff0000, RZ, 0xc0, !PT ;  /* 0x00ff000016ff7812 */ /* 0x000fe400078cc0ff */
[----:B------:R-:W-:-:S09]  /*2dc0*/  MOV R193, RZ ;  /* 0x000000ff00c17202 */ /* 0x000fd20000000f00 */
        /* <DEDUP_REMOVED lines=13> */
[----:B------:R-:W-:-:S04]  /*2ea0*/  @P2 FADD.FTZ R192, R233, -R192 ;  /* 0x800000c0e9c02221 */ /* 0x000fc80000010000 */
[----:B------:R-:W-:-:S04]  /*2eb0*/  @P2 FMUL.FTZ R192, R5, R192 ;  /* 0x000000c005c02220 */ /* 0x000fc80000410000 */
[----:B------:R-:W-:-:S04]  /*2ec0*/  @P2 FMUL.FTZ R192, R192, R3 ;  /* 0x00000003c0c02220 */ /* 0x000fc80000410000 */
[----:B0-----:R-:W-:Y:S01]  /*2ed0*/  @P2 FMUL.FTZ R113, R192, R186 ;  /* 0x000000bac0712220 */ /* 0x001fe20000410000 */
[----:B------:R-:W-:Y:S02]  /*2ee0*/  @P2 SHF.L.U32 R186, R228, 0x10, RZ ;  /* 0x00000010e4ba2819 */ /* 0x000fe400000006ff */
[----:B------:R-:W-:-:S03]  /*2ef0*/  @P6 SHF.L.U32 R192, R181, 0x10, RZ ;  /* 0x00000010b5c06819 */ /* 0x000fc600000006ff */
[----:B------:R-:W-:Y:S01]  /*2f00*/  @P2 FMUL.FTZ R193, R113, R186 ;  /* 0x000000ba71c12220 */ /* 0x000fe20000410000 */
[----:B------:R-:W-:Y:S01]  /*2f10*/  @P6 FFMA.FTZ R186, R204, R185, R184 ;  /* 0x000000b9ccba6223 */ /* 0x000fe200000100b8 */
[----:B------:R-:W0:Y:S01]  /*2f20*/  @P6 LDC R113, c[0x0][0x408] ;  /* 0x00010200ff716b82 */ /* 0x000e220000000800 */
[----:B------:R-:W-:Y:S02]  /*2f30*/  LOP3.LUT P2, RZ, R22, 0xff000000, RZ, 0xc0, !PT ;  /* 0xff00000016ff7812 */ /* 0x000fe4000784c0ff */
[----:B------:R-:W-:-:S04]  /*2f40*/  @P6 FADD.FTZ R186, R239, -R186 ;  /* 0x800000baefba6221 */ /* 0x000fc80000010000 */
[----:B------:R-:W-:-:S04]  /*2f50*/  @P6 FMUL.FTZ R186, R5, R186 ;  /* 0x000000ba05ba6220 */ /* 0x000fc80000410000 */
[----:B------:R-:W-:-:S03]  /*2f60*/  @P6 FMUL.FTZ R186, R186, R3 ;  /* 0x00000003baba6220 */ /* 0x000fc60000410000 */
[----:B------:R-:W-:Y:S01]  /*2f70*/  @P2 PRMT R181, R181, 0x7632, R181 ;  /* 0x00007632b5b52816 */ /* 0x000fe200000000b5 */
[----:B0-----:R-:W-:Y:S01]  /*2f80*/  @P6 FMUL.FTZ R186, R186, R113 ;  /* 0x00000071baba6220 */ /* 0x001fe20000410000 */
[----:B------:R-:W-:-:S03]  /*2f90*/  HFMA2 R113, -RZ, RZ, 0, 0 ;  /* 0x00000000ff717431 */ /* 0x000fc600000001ff */
[----:B------:R-:W-:Y:S02]  /*2fa0*/  @P6 FMUL.FTZ R113, R192, R186 ;  /* 0x000000bac0716220 */ /* 0x000fe40000410000 */
[----:B------:R-:W0:Y:S02]  /*2fb0*/  @P6 LDC R192, c[0x0][0x408] ;  /* 0x00010200ffc06b82 */ /* 0x000e240000000800 */
[----:B------:R-:W-:Y:S01]  /*2fc0*/  FADD.FTZ R186, R114, R113 ;  /* 0x0000007172ba7221 */ /* 0x000fe20000010000 */
[----:B------:R-:W-:-:S04]  /*2fd0*/  @P6 FFMA.FTZ R113, R204, R185, R184 ;  /* 0x000000b9cc716223 */ /* 0x000fc800000100b8 */
[----:B------:R-:W-:-:S04]  /*2fe0*/  @P6 FADD.FTZ R113, R239, -R113 ;  /* 0x80000071ef716221 */ /* 0x000fc80000010000 */
[----:B------:R-:W-:-:S04]  /*2ff0*/  @P6 FMUL.FTZ R113, R5, R113 ;  /* 0x0000007105716220 */ /* 0x000fc80000410000 */
[----:B------:R-:W-:-:S04]  /*3000*/  @P6 FMUL.FTZ R113, R113, R3 ;  /* 0x0000000371716220 */ /* 0x000fc80000410000 */
[----:B0-----:R-:W-:Y:S01]  /*3010*/  @P6 FMUL.FTZ R114, R113, R192 ;  /* 0x000000c071726220 */ /* 0x001fe20000410000 */
[----:B------:R-:W-:Y:S02]  /*3020*/  @P6 SHF.L.U32 R192, R37, 0x10, RZ ;  /* 0x0000001025c06819 */ /* 0x000fe400000006ff */
        /* <DEDUP_REMOVED lines=8> */
[----:B------:R-:W-:Y:S01]  /*30b0*/  @P2 SHF.L.U32 R192, R181, 0x10, RZ ;  /* 0x00000010b5c02819 */ /* 0x000fe200000006ff */
[----:B------:R-:W-:-:S04]  /*30c0*/  HFMA2 R181, -RZ, RZ, 0, 0 ;  /* 0x00000000ffb57431 */ /* 0x000fc800000001ff */
[----:B------:R-:W-:Y:S02]  /*30d0*/  @P2 FMUL.FTZ R181, R192, R114 ;  /* 0x00000072c0b52220 */ /* 0x000fe40000410000 */
[----:B------:R-:W0:Y:S02]  /*30e0*/  @P2 LDC R114, c[0x0][0x408] ;  /* 0x00010200ff722b82 */ /* 0x000e240000000800 */
[----:B------:R-:W-:Y:S01]  /*30f0*/  FADD.FTZ R192, R115, R181 ;  /* 0x000000b573c07221 */ /* 0x000fe20000010000 */
[----:B------:R-:W-:Y:S01]  /*3100*/  @P2 FFMA.FTZ R115, R15, R185, R184 ;  /* 0x000000b90f732223 */ /* 0x000fe200000100b8 */
[----:B------:R-:W-:-:S03]  /*3110*/  @P2 SHF.L.U32 R181, R227, 0x10, RZ ;  /* 0x00000010e3b52819 */ /* 0x000fc600000006ff */
[----:B------:R-:W-:-:S04]  /*3120*/  @P2 FADD.FTZ R115, R219, -R115 ;  /* 0x80000073db732221 */ /* 0x000fc80000010000 */
[----:B------:R-:W-:-:S04]  /*3130*/  @P2 FMUL.FTZ R115, R5, R115 ;  /* 0x0000007305732220 */ /* 0x000fc80000410000 */
[----:B------:R-:W-:-:S04]  /*3140*/  @P2 FMUL.FTZ R115, R115, R3 ;  /* 0x0000000373732220 */ /* 0x000fc80000410000 */
[----:B0-----:R-:W-:Y:S01]  /*3150*/  @P2 FMUL.FTZ R115, R115, R114 ;  /* 0x0000007273732220 */ /* 0x001fe20000410000 */
[----:B------:R-:W-:-:S03]  /*3160*/  MOV R114, RZ ;  /* 0x000000ff00727202 */ /* 0x000fc60000000f00 */
        /* <DEDUP_REMOVED lines=12> */
[----:B------:R-:W-:Y:S01]  /*3230*/  @P2 SHF.L.U32 R194, R38, 0x10, RZ ;  /* 0x0000001026c22819 */ /* 0x000fe200000006ff */
[----:B------:R-:W0:Y:S02]  /*3240*/  @P2 LDC R115, c[0x0][0x408] ;  /* 0x00010200ff732b82 */ /* 0x000e240000000800 */
[----:B------:R-:W-:Y:S01]  /*3250*/  FADD.FTZ R181, R116, R181 ;  /* 0x000000b574b57221 */ /* 0x000fe20000010000 */
[----:B------:R-:W-:-:S04]  /*3260*/  @P2 FFMA.FTZ R116, R201, R185, R184 ;  /* 0x000000b9c9742223 */ /* 0x000fc800000100b8 */
        /* <DEDUP_REMOVED lines=16> */
[----:B------:R-:W-:Y:S01]  /*3370*/  @P2 FMUL.FTZ R194, R182, R116 ;  /* 0x00000074b6c22220 */ /* 0x000fe20000410000 */
[----:B------:R-:W-:-:S03]  /*3380*/  @P2 FFMA.FTZ R116, R188, R185, R184 ;  /* 0x000000b9bc742223 */ /* 0x000fc600000100b8 */
[----:B------:R-:W-:Y:S01]  /*3390*/  FADD.FTZ R182, R117, R194 ;  /* 0x000000c275b67221 */ /* 0x000fe20000010000 */
[----:B------:R-:W-:Y:S01]  /*33a0*/  @P2 FADD.FTZ R116, R218, -R116 ;  /* 0x80000074da742221 */ /* 0x000fe20000010000 */
[----:B------:R-:W0:Y:S01]  /*33b0*/  @P2 LDC R117, c[0x0][0x408] ;  /* 0x00010200ff752b82 */ /* 0x000e220000000800 */
[----:B------:R-:W-:Y:S02]  /*33c0*/  @P2 SHF.L.U32 R194, R226, 0x10, RZ ;  /* 0x00000010e2c22819 */ /* 0x000fe400000006ff */
        /* <DEDUP_REMOVED lines=41> */
[----:B------:R-:W-:-:S03]  /*3660*/  @P2 SHF.L.U32 R195, R216, 0x10, RZ ;  /* 0x00000010d8c32819 */ /* 0x000fc600000006ff */
        /* <DEDUP_REMOVED lines=9> */
[----:B------:R-:W-:-:S03]  /*3700*/  @P2 FADD.FTZ R194, R224, -R194 ;  /* 0x800000c2e0c22221 */ /* 0x000fc60000010000 */
[----:B------:R-:W1:Y:S01]  /*3710*/  @P2 LDC R114, c[0x0][0x408] ;  /* 0x00010200ff722b82 */ /* 0x000e620000000800 */
[----:B------:R-:W-:-:S04]  /*3720*/  @P2 FMUL.FTZ R194, R5, R194 ;  /* 0x000000c205c22220 */ /* 0x000fc80000410000 */
[----:B------:R-:W-:-:S04]  /*3730*/  @P2 FMUL.FTZ R194, R194, R3 ;  /* 0x00000003c2c22220 */ /* 0x000fc80000410000 */
[----:B0-----:R-:W-:Y:S01]  /*3740*/  @P2 FMUL.FTZ R194, R194, R195 ;  /* 0x000000c3c2c22220 */ /* 0x001fe20000410000 */
[----:B------:R-:W-:-:S03]  /*3750*/  HFMA2 R195, -RZ, RZ, 0, 0 ;  /* 0x00000000ffc37431 */ /* 0x000fc600000001ff */
[----:B------:R-:W-:Y:S01]  /*3760*/  @P2 FMUL.FTZ R195, R180, R194 ;  /* 0x000000c2b4c32220 */ /* 0x000fe20000410000 */
[----:B------:R-:W-:-:S03]  /*3770*/  @P2 SHF.L.U32 R194, R36, 0x10, RZ ;  /* 0x0000001024c22819 */ /* 0x000fc600000006ff */
[----:B------:R-:W-:Y:S01]  /*3780*/  FADD.FTZ R180, R112, R195 ;  /* 0x000000c370b47221 */ /* 0x000fe20000010000 */
[----:B------:R-:W-:-:S04]  /*3790*/  @P2 FFMA.FTZ R112, R198, R185, R184 ;  /* 0x000000b9c6702223 */ /* 0x000fc800000100b8 */
[----:B------:R-:W-:-:S04]  /*37a0*/  @P2 FADD.FTZ R112, R224, -R112 ;  /* 0x80000070e0702221 */ /* 0x000fc80000010000 */
[----:B------:R-:W-:-:S04]  /*37b0*/  @P2 FMUL.FTZ R112, R5, R112 ;  /* 0x0000007005702220 */ /* 0x000fc80000410000 */
[----:B------:R-:W-:-:S04]  /*37c0*/  @P2 FMUL.FTZ R112, R112, R3 ;  /* 0x0000000370702220 */ /* 0x000fc80000410000 */
[----:B-1----:R-:W-:Y:S01]  /*37d0*/  @P2 FMUL.FTZ R114, R112, R114 ;  /* 0x0000007270722220 */ /* 0x002fe20000410000 */
[----:B------:R-:W-:-:S03]  /*37e0*/  MOV R112, RZ ;  /* 0x000000ff00707202 */ /* 0x000fc60000000f00 */
[----:B------:R-:W-:Y:S01]  /*37f0*/  @P2 FMUL.FTZ R112, R114, R194 ;  /* 0x000000c272702220 */ /* 0x000fe20000410000 */
[----:B------:R-:W-:Y:S02]  /*3800*/  F2FP.BF16.F32.PACK_AB R114, R116, R115 ;  /* 0x000000737472723e */ /* 0x000fe400000010ff */
[----:B------:R-:W-:Y:S02]  /*3810*/  F2FP.BF16.F32.PACK_AB R115, R183, R117 ;  /* 0x00000075b773723e */ /* 0x000fe400000010ff */
[----:B------:R-:W-:Y:S01]  /*3820*/  F2FP.BF16.F32.PACK_AB R112, R193, R112 ;  /* 0x00000070c170723e */ /* 0x000fe200000010ff */
[----:B------:R-:W-:Y:S06]  /*3830*/  BRA `(.L_x_6433) ;  /* 0x0000000800447947 */ /* 0x000fec0003800000 */
.L_x_6432:
[----:B------:R-:W-:Y:S01]  /*3840*/  LOP3.LUT P2, RZ, R22, 0xff00, RZ, 0xc0, !PT ;  /* 0x0000ff0016ff7812 */ /* 0x000fe2000784c0ff */
[----:B------:R-:W-:Y:S01]  /*3850*/  FFMA.FTZ R145, R12, R185, R184 ;  /* 0x000000b90c917223 */ /* 0x000fe200000100b8 */
[----:B------:R-:W-:Y:S01]  /*3860*/  LOP3.LUT P6, RZ, R22, 0xff0000, RZ, 0xc0, !PT ;  /* 0x00ff000016ff7812 */ /* 0x000fe200078cc0ff */
[----:B------:R-:W-:Y:S01]  /*3870*/  HFMA2 R152, -RZ, RZ, 0, 0 ;  /* 0x00000000ff987431 */ /* 0x000fe200000001ff */
[----:B------:R-:W-:Y:S01]  /*3880*/  MOV R193, RZ ;  /* 0x000000ff00c17202 */ /* 0x000fe20000000f00 */
[----:B------:R-:W-:Y:S01]  /*3890*/  FADD.FTZ R145, R233, -R145 ;  /* 0x80000091e9917221 */ /* 0x000fe20000010000 */
[----:B------:R-:W-:Y:S01]  /*38a0*/  HFMA2 R154, -RZ, RZ, 0, 0 ;  /* 0x00000000ff9a7431 */ /* 0x000fe200000001ff */
[----:B------:R-:W-:Y:S02]  /*38b0*/  MOV R194, RZ ;  /* 0x000000ff00c27202 */ /* 0x000fe40000000f00 */
[----:B-----5:R-:W-:-:S04]  /*38c0*/  FMUL.FTZ R145, R5, R145 ;  /* 0x0000009105917220 */ /* 0x020fc80000410000 */
[----:B------:R-:W0:Y:S01]  /*38d0*/  @P2 LDC R144, c[0x0][0x408] ;  /* 0x00010200ff902b82 */ /* 0x000e220000000800 */
[----:B------:R-:W-:Y:S01]  /*38e0*/  @P2 FMUL.FTZ R147, R145, R3 ;  /* 0x0000000391932220 */ /* 0x000fe20000410000 */
[----:B------:R-:W-:-:S06]  /*38f0*/  @P6 SHF.L.U32 R155, R37, 0x10, RZ ;  /* 0x00000010259b6819 */ /* 0x000fcc00000006ff */
[----:B------:R-:W1:Y:S01]  /*3900*/  @P2 LDC R146, c[0x0][0x408] ;  /* 0x00010200ff922b82 */ /* 0x000e620000000800 */
[----:B0-----:R-:W-:Y:S01]  /*3910*/  @P2 FMUL.FTZ R144, R147, R144 ;  /* 0x0000009093902220 */ /* 0x001fe20000410000 */
[----:B------:R-:W-:-:S04]  /*3920*/  @P2 PRMT R147, R180, 0x7632, R147 ;  /* 0x00007632b4932816 */ /* 0x000fc80000000093 */
[----:B------:R-:W-:-:S05]  /*3930*/  @P2 SHF.L.U32 R147, R147, 0x10, RZ ;  /* 0x0000001093932819 */ /* 0x000fca00000006ff */
[----:B------:R-:W-:Y:S01]  /*3940*/  @P2 FMUL.FTZ R152, R147, R144 ;  /* 0x0000009093982220 */ /* 0x000fe20000410000 */
[----:B------:R-:W-:Y:S01]  /*3950*/  @P2 FMUL.FTZ R144, R145, R3 ;  /* 0x0000000391902220 */ /* 0x000fe20000410000 */
[----:B------:R-:W-:Y:S02]  /*3960*/  @P2 SHF.L.U32 R147, R228, 0x10, RZ ;  /* 0x00000010e4932819 */ /* 0x000fe400000006ff */
[----:B------:R-:W-:Y:S01]  /*3970*/  FADD.FTZ R187, R113, R152 ;  /* 0x0000009871bb7221 */ /* 0x000fe20000010000 */
[----:B-1----:R-:W-:Y:S02]  /*3980*/  @P2 FMUL.FTZ R146, R144, R146 ;  /* 0x0000009290922220 */ /* 0x002fe40000410000 */
[----:B------:R-:W0:Y:S02]  /*3990*/  @P6 LDC R144, c[0x0][0x408] ;  /* 0x00010200ff906b82 */ /* 0x000e240000000800 */
[----:B------:R-:W-:Y:S01]  /*39a0*/  @P2 FMUL.FTZ R193, R146, R147 ;  /* 0x0000009392c12220 */ /* 0x000fe20000410000 */
[----:B------:R-:W-:Y:S01]  /*39b0*/  FFMA.FTZ R146, R204, R185, R184 ;  /* 0x000000b9cc927223 */ /* 0x000fe200000100b8 */
[----:B------:R-:W-:-:S03]  /*39c0*/  LOP3.LUT P2, RZ, R22, 0xff000000, RZ, 0xc0, !PT ;  /* 0xff00000016ff7812 */ /* 0x000fc6000784c0ff */
[----:B------:R-:W-:Y:S01]  /*39d0*/  FADD.FTZ R146, R239, -R146 ;  /* 0x80000092ef927221 */ /* 0x000fe20000010000 */
[----:B------:R-:W1:Y:S03]  /*39e0*/  @P6 LDC R147, c[0x0][0x408] ;  /* 0x00010200ff936b82 */ /* 0x000e660000000800 */
[----:B------:R-:W-:-:S04]  /*39f0*/  FMUL.FTZ R146, R5, R146 ;  /* 0x0000009205927220 */ /* 0x000fc80000410000 */
[----:B------:R-:W-:-:S04]  /*3a00*/  @P6 FMUL.FTZ R153, R146, R3 ;  /* 0x0000000392996220 */ /* 0x000fc80000410000 */
[----:B0-----:R-:W-:Y:S01]  /*3a10*/  @P6 FMUL.FTZ R144, R153, R144 ;  /* 0x0000009099906220 */ /* 0x001fe20000410000 */
[C---:B------:R-:W-:Y:S02]  /*3a20*/  @P6 SHF.L.U32 R153, R181.reuse, 0x10, RZ ;  /* 0x00000010b5996819 */ /* 0x040fe400000006ff */
[----:B------:R-:W-:-:S03]  /*3a30*/  @P2 PRMT R181, R181, 0x7632, R181 ;  /* 0x00007632b5b52816 */ /* 0x000fc600000000b5 */
[----:B------:R-:W-:Y:S01]  /*3a40*/  @P6 FMUL.FTZ R154, R153, R144 ;  /* 0x00000090999a6220 */ /* 0x000fe20000410000 */
[----:B------:R-:W-:Y:S01]  /*3a50*/  @P6 FMUL.FTZ R144, R146, R3 ;  /* 0x0000000392906220 */ /* 0x000fe20000410000 */
[----:B------:R-:W0:Y:S01]  /*3a60*/  @P2 LDC R153, c[0x0][0x408] ;  /* 0x00010200ff992b82 */ /* 0x000e220000000800 */
[----:B------:R-:W-:Y:S02]  /*3a70*/  @P2 SHF.L.U32 R181, R181, 0x10, RZ ;  /* 0x00000010b5b52819 */ /* 0x000fe400000006ff */
        /* <DEDUP_REMOVED lines=13> */
[----:B------:R-:W-:Y:S01]  /*3b50*/  FADD.FTZ R186, R114, R154 ;  /* 0x0000009a72ba7221 */ /* 0x000fe20000010000 */
[----:B------:R-:W-:Y:S01]  /*3b60*/  HFMA2 R154, -RZ, RZ, 0, 0 ;  /* 0x00000000ff9a7431 */ /* 0x000fe200000001ff */
[----:B------:R-:W-:Y:S01]  /*3b70*/  @P6 SHF.L.U32 R114, R182, 0x10, RZ ;  /* 0x00000010b6726819 */ /* 0x000fe200000006ff */
[----:B-1----:R-:W-:Y:S01]  /*3b80*/  @P2 FMUL.FTZ R155, R181, R155 ;  /* 0x0000009bb59b2220 */ /* 0x002fe20000410000 */
[----:B------:R-:W-:Y:S01]  /*3b90*/  @P2 SHF.L.U32 R181, R227, 0x10, RZ ;  /* 0x00000010e3b52819 */ /* 0x000fe200000006ff */
[----:B------:R-:W-:Y:S01]  /*3ba0*/  FADD.FTZ R192, R115, R153 ;  /* 0x0000009973c07221 */ /* 0x000fe20000010000 */
[----:B------:R-:W-:-:S03]  /*3bb0*/  @P6 SHF.L.U32 R115, R38, 0x10, RZ ;  /* 0x0000001026736819 */ /* 0x000fc600000006ff */
[----:B------:R-:W-:Y:S01]  /*3bc0*/  @P2 FMUL.FTZ R194, R155, R181 ;  /* 0x000000b59bc22220 */ /* 0x000fe20000410000 */
[----:B------:R-:W-:Y:S01]  /*3bd0*/  FFMA.FTZ R181, R201, R185, R184 ;  /* 0x000000b9c9b57223 */ /* 0x000fe200000100b8 */
[----:B------:R-:W0:Y:S01]  /*3be0*/  @P6 LDC R155, c[0x0][0x408] ;  /* 0x00010200ff9b6b82 */ /* 0x000e220000000800 */
[----:B------:R-:W-:Y:S02]  /*3bf0*/  LOP3.LUT P2, RZ, R23, 0xff00, RZ, 0xc0, !PT ;  /* 0x0000ff0017ff7812 */ /* 0x000fe4000784c0ff */
[----:B------:R-:W-:-:S04]  /*3c00*/  FADD.FTZ R181, R236, -R181 ;  /* 0x800000b5ecb57221 */ /* 0x000fc80000010000 */
[----:B------:R-:W-:-:S04]  /*3c10*/  FMUL.FTZ R152, R5, R181 ;  /* 0x000000b505987220 */ /* 0x000fc80000410000 */
[----:B------:R-:W-:-:S04]  /*3c20*/  @P6 FMUL.FTZ R113, R152, R3 ;  /* 0x0000000398716220 */ /* 0x000fc80000410000 */
[----:B0-----:R-:W-:-:S04]  /*3c30*/  @P6 FMUL.FTZ R113, R113, R155 ;  /* 0x0000009b71716220 */ /* 0x001fc80000410000 */
[----:B------:R-:W-:Y:S01]  /*3c40*/  @P6 FMUL.FTZ R154, R114, R113 ;  /* 0x00000071729a6220 */ /* 0x000fe20000410000 */
[----:B------:R-:W-:Y:S01]  /*3c50*/  @P6 FMUL.FTZ R114, R152, R3 ;  /* 0x0000000398726220 */ /* 0x000fe20000410000 */
[----:B------:R-:W0:Y:S02]  /*3c60*/  @P6 LDC R113, c[0x0][0x408] ;  /* 0x00010200ff716b82 */ /* 0x000e240000000800 */
[----:B------:R-:W-:Y:S01]  /*3c70*/  FADD.FTZ R181, R116, R154 ;  /* 0x0000009a74b57221 */ /* 0x000fe20000010000 */
[----:B0-----:R-:W-:Y:S01]  /*3c80*/  @P6 FMUL.FTZ R113, R114, R113 ;  /* 0x0000007172716220 */ /* 0x001fe20000410000 */
[----:B------:R-:W-:-:S03]  /*3c90*/  MOV R114, RZ ;  /* 0x000000ff00727202 */ /* 0x000fc60000000f00 */
[----:B------:R-:W-:Y:S01]  /*3ca0*/  @P6 FMUL.FTZ R114, R113, R115 ;  /* 0x0000007371726220 */ /* 0x000fe20000410000 */
[----:B------:R-:W-:Y:S01]  /*3cb0*/  FFMA.FTZ R115, R188, R185, R184 ;  /* 0x000000b9bc737223 */ /* 0x000fe200000100b8 */
[----:B------:R-:W0:Y:S01]  /*3cc0*/  @P2 LDC R113, c[0x0][0x408] ;  /* 0x00010200ff712b82 */ /* 0x000e220000000800 */
[----:B------:R-:W-:Y:S02]  /*3cd0*/  LOP3.LUT P6, RZ, R23, 0xff0000, RZ, 0xc0, !PT ;  /* 0x00ff000017ff7812 */ /* 0x000fe400078cc0ff */
[----:B------:R-:W-:-:S04]  /*3ce0*/  FADD.FTZ R115, R218, -R115 ;  /* 0x80000073da737221 */ /* 0x000fc80000010000 */
[----:B------:R-:W-:Y:S01]  /*3cf0*/  FMUL.FTZ R153, R5, R115 ;  /* 0x0000007305997220 */ /* 0x000fe20000410000 */
[----:B------:R-:W-:-:S03]  /*3d00*/  @P2 PRMT R115, R182, 0x7632, R115 ;  /* 0x00007632b6732816 */ /* 0x000fc60000000073 */
[----:B------:R-:W-:-:S04]  /*3d10*/  @P2 FMUL.FTZ R116, R153, R3 ;  /* 0x0000000399742220 */ /* 0x000fc80000410000 */
[----:B0-----:R-:W-:Y:S01]  /*3d20*/  @P2 FMUL.FTZ R113, R116, R113 ;  /* 0x0000007174712220 */ /* 0x001fe20000410000 */
[----:B------:R-:W-:Y:S01]  /*3d30*/  @P2 SHF.L.U32 R116, R115, 0x10, RZ ;  /* 0x0000001073742819 */ /* 0x000fe200000006ff */
[----:B------:R-:W-:-:S04]  /*3d40*/  HFMA2 R115, -RZ, RZ, 0, 0 ;  /* 0x00000000ff737431 */ /* 0x000fc800000001ff */
[----:B------:R-:W-:Y:S01]  /*3d50*/  @P2 FMUL.FTZ R115, R116, R113 ;  /* 0x0000007174732220 */ /* 0x000fe20000410000 */
[----:B------:R-:W-:Y:S01]  /*3d60*/  @P2 SHF.L.U32 R116, R226, 0x10, RZ ;  /* 0x00000010e2742819 */ /* 0x000fe200000006ff */
[----:B------:R-:W0:Y:S02]  /*3d70*/  @P2 LDC R113, c[0x0][0x408] ;  /* 0x00010200ff712b82 */ /* 0x000e240000000800 */
[----:B------:R-:W-:Y:S01]  /*3d80*/  FADD.FTZ R182, R117, R115 ;  /* 0x0000007375b67221 */ /* 0x000fe20000010000 */
[----:B------:R-:W-:Y:S01]  /*3d90*/  @P2 FMUL.FTZ R115, R153, R3 ;  /* 0x0000000399732220 */ /* 0x000fe20000410000 */
[----:B------:R-:W-:-:S03]  /*3da0*/  @P6 SHF.L.U32 R117, R183, 0x10, RZ ;  /* 0x00000010b7756819 */ /* 0x000fc600000006ff */
[----:B0-----:R-:W-:Y:S01]  /*3db0*/  @P2 FMUL.FTZ R113, R115, R113 ;  /* 0x0000007173712220 */ /* 0x001fe20000410000 */
[----:B------:R-:W-:-:S03]  /*3dc0*/  MOV R115, RZ ;  /* 0x000000ff00737202 */ /* 0x000fc60000000f00 */
[----:B------:R-:W-:Y:S01]  /*3dd0*/  @P2 FMUL.FTZ R115, R113, R116 ;  /* 0x0000007471732220 */ /* 0x000fe20000410000 */
[----:B------:R-:W-:Y:S01]  /*3de0*/  FFMA.FTZ R116, R190, R185, R184 ;  /* 0x000000b9be747223 */ /* 0x000fe200000100b8 */
[----:B------:R-:W0:Y:S01]  /*3df0*/  @P6 LDC R113, c[0x0][0x408] ;  /* 0x00010200ff716b82 */ /* 0x000e220000000800 */
[----:B------:R-:W-:Y:S02]  /*3e00*/  ISETP.GE.U32.AND P2, PT, R22, RZ, PT ;  /* 0x000000ff1600720c */ /* 0x000fe40003f46070 */
[----:B------:R-:W-:Y:S01]  /*3e10*/  FADD.FTZ R116, R232, -R116 ;  /* 0x80000074e8747221 */ /* 0x000fe20000010000 */
[----:B------:R-:W-:Y:S02]  /*3e20*/  F2FP.BF16.F32.PACK_AB R114, R115, R114 ;  /* 0x000000727372723e */ /* 0x000fe400000010ff */
[----:B------:R-:W-:Y:S01]  /*3e30*/  ISETP.GE.U32.AND.EX P2, PT, R23, 0x1000000, PT, P2 ;  /* 0x010000001700780c */ /* 0x000fe20003f46120 */
[----:B------:R-:W-:-:S04]  /*3e40*/  FMUL.FTZ R154, R5, R116 ;  /* 0x00000074059a7220 */ /* 0x000fc80000410000 */
[----:B------:R-:W-:-:S04]  /*3e50*/  @P6 FMUL.FTZ R116, R154, R3 ;  /* 0x000000039a746220 */ /* 0x000fc80000410000 */
[----:B0-----:R-:W-:Y:S01]  /*3e60*/  @P6 FMUL.FTZ R113, R116, R113 ;  /* 0x0000007174716220 */ /* 0x001fe20000410000 */
[----:B------:R-:W-:-:S03]  /*3e70*/  HFMA2 R116, -RZ, RZ, 0, 0 ;  /* 0x00000000ff747431 */ /* 0x000fc600000001ff */
[----:B------:R-:W-:Y:S01]  /*3e80*/  @P6 FMUL.FTZ R116, R117, R113 ;  /* 0x0000007175746220 */ /* 0x000fe20000410000 */
[----:B------:R-:W-:Y:S01]  /*3e90*/  @P6 SHF.L.U32 R117, R39, 0x10, RZ ;  /* 0x0000001027756819 */ /* 0x000fe200000006ff */
[----:B------:R-:W0:Y:S02]  /*3ea0*/  @P6 LDC R113, c[0x0][0x408] ;  /* 0x00010200ff716b82 */ /* 0x000e240000000800 */
[----:B------:R-:W-:Y:S01]  /*3eb0*/  FADD.FTZ R118, R118, R116 ;  /* 0x0000007476767221 */ /* 0x000fe20000010000 */
[----:B------:R-:W-:-:S04]  /*3ec0*/  @P6 FMUL.FTZ R116, R154, R3 ;  /* 0x000000039a746220 */ /* 0x000fc80000410000 */
[----:B0-----:R-:W-:Y:S01]  /*3ed0*/  @P6 FMUL.FTZ R113, R116, R113 ;  /* 0x0000007174716220 */ /* 0x001fe20000410000 */
[----:B------:R-:W-:-:S03]  /*3ee0*/  MOV R116, RZ ;  /* 0x000000ff00747202 */ /* 0x000fc60000000f00 */
[----:B------:R-:W-:Y:S01]  /*3ef0*/  @P6 FMUL.FTZ R116, R113, R117 ;  /* 0x0000007571746220 */ /* 0x000fe20000410000 */
[----:B------:R-:W-:Y:S01]  /*3f00*/  FFMA.FTZ R117, R189, R185, R184 ;  /* 0x000000b9bd757223 */ /* 0x000fe200000100b8 */
[----:B------:R-:W0:Y:S03]  /*3f10*/  @P2 LDC R113, c[0x0][0x408] ;  /* 0x00010200ff712b82 */ /* 0x000e260000000800 */
[----:B------:R-:W-:-:S04]  /*3f20*/  FADD.FTZ R117, R191, -R117 ;  /* 0x80000075bf757221 */ /* 0x000fc80000010000 */
[----:B------:R-:W-:Y:S01]  /*3f30*/  FMUL.FTZ R155, R5, R117 ;  /* 0x00000075059b7220 */ /* 0x000fe20000410000 */
[----:B------:R-:W-:-:S03]  /*3f40*/  @P2 PRMT R117, R183, 0x7632, R117 ;  /* 0x00007632b7752816 */ /* 0x000fc60000000075 */
[----:B------:R-:W-:Y:S01]  /*3f50*/  @P2 FMUL.FTZ R183, R155, R3 ;  /* 0x000000039bb72220 */ /* 0x000fe20000410000 */
[----:B------:R-:W-:-:S03]  /*3f60*/  @P2 SHF.L.U32 R117, R117, 0x10, RZ ;  /* 0x0000001075752819 */ /* 0x000fc600000006ff */
[----:B0-----:R-:W-:Y:S01]  /*3f70*/  @P2 FMUL.FTZ R113, R183, R113 ;  /* 0x00000071b7712220 */ /* 0x001fe20000410000 */
[----:B------:R-:W-:-:S03]  /*3f80*/  HFMA2 R183, -RZ, RZ, 0, 0 ;  /* 0x00000000ffb77431 */ /* 0x000fc600000001ff */
[----:B------:R-:W-:Y:S01]  /*3f90*/  @P2 FMUL.FTZ R183, R117, R113 ;  /* 0x0000007175b72220 */ /* 0x000fe20000410000 */
[----:B------:R-:W-:Y:S01]  /*3fa0*/  @P2 FMUL.FTZ R117, R155, R3 ;  /* 0x000000039b752220 */ /* 0x000fe20000410000 */
[----:B------:R-:W0:Y:S02]  /*3fb0*/  @P2 LDC R113, c[0x0][0x408] ;  /* 0x00010200ff712b82 */ /* 0x000e240000000800 */
[----:B------:R-:W-:Y:S01]  /*3fc0*/  FADD.FTZ R119, R119, R183 ;  /* 0x000000b777777221 */ /* 0x000fe20000010000 */
[----:B------:R-:W-:Y:S01]  /*3fd0*/  @P2 SHF.L.U32 R183, R216, 0x10, RZ ;  /* 0x00000010d8b72819 */ /* 0x000fe200000006ff */
[----:B0-----:R-:W-:Y:S01]  /*3fe0*/  @P2 FMUL.FTZ R113, R117, R113 ;  /* 0x0000007175712220 */ /* 0x001fe20000410000 */
[----:B------:R-:W-:-:S03]  /*3ff0*/  MOV R117, RZ ;  /* 0x000000ff00757202 */ /* 0x000fc60000000f00 */
[----:B------:R-:W-:Y:S01]  /*4000*/  @P2 FMUL.FTZ R117, R113, R183 ;  /* 0x000000b771752220 */ /* 0x000fe20000410000 */
[----:B------:R-:W-:Y:S02]  /*4010*/  LOP3.LUT P2, RZ, R22, 0xff, RZ, 0xc0, !PT ;  /* 0x000000ff16ff7812 */ /* 0x000fe4000784c0ff */
[----:B------:R-:W-:Y:S02]  /*4020*/  F2FP.BF16.F32.PACK_AB R113, R194, R144 ;  /* 0x00000090c271723e */ /* 0x000fe400000010ff */
[----:B------:R-:W-:Y:S01]  /*4030*/  F2FP.BF16.F32.PACK_AB R115, R117, R116 ;  /* 0x000000747573723e */ /* 0x000fe200000010ff */
[----:B------:R-:W-:Y:S01]  /*4040*/  FFMA.FTZ R116, R198, R185, R184 ;  /* 0x000000b9c6747223 */ /* 0x000fe200000100b8 */
[----:B------:R-:W-:-:S03]  /*4050*/  HFMA2 R117, -RZ, RZ, 0, 0 ;  /* 0x00000000ff757431 */ /* 0x000fc600000001ff */
[----:B------:R-:W-:-:S04]  /*4060*/  FADD.FTZ R116, R224, -R116 ;  /* 0x80000074e0747221 */ /* 0x000fc80000010000 */
[----:B------:R-:W0:Y:S01]  /*4070*/  @P2 LDC R183, c[0x0][0x408] ;  /* 0x00010200ffb72b82 */ /* 0x000e220000000800 */
[----:B------:R-:W-:Y:S01]  /*4080*/  FMUL.FTZ R144, R5, R116 ;  /* 0x0000007405907220 */ /* 0x000fe20000410000 */
[----:B------:R-:W-:-:S03]  /*4090*/  @P2 SHF.L.U32 R180, R180, 0x10, RZ ;  /* 0x00000010b4b42819 */ /* 0x000fc600000006ff */
[----:B------:R-:W-:-:S04]  /*40a0*/  @P2 FMUL.FTZ R116, R144, R3 ;  /* 0x0000000390742220 */ /* 0x000fc80000410000 */
[----:B0-----:R-:W-:-:S04]  /*40b0*/  @P2 FMUL.FTZ R116, R116, R183 ;  /* 0x000000b774742220 */ /* 0x001fc80000410000 */
[----:B------:R-:W-:Y:S02]  /*40c0*/  @P2 FMUL.FTZ R117, R180, R116 ;  /* 0x00000074b4752220 */ /* 0x000fe40000410000 */
[----:B------:R-:W0:Y:S02]  /*40d0*/  @P2 LDC R116, c[0x0][0x408] ;  /* 0x00010200ff742b82 */ /* 0x000e240000000800 */
[----:B------:R-:W-:Y:S01]  /*40e0*/  FADD.FTZ R180, R112, R117 ;  /* 0x0000007570b47221 */ /* 0x000fe20000010000 */
[----:B------:R-:W-:Y:S01]  /*40f0*/  @P2 FMUL.FTZ R112, R144, R3 ;  /* 0x0000000390702220 */ /* 0x000fe20000410000 */
[----:B------:R-:W-:-:S03]  /*4100*/  @P2 SHF.L.U32 R117, R36, 0x10, RZ ;  /* 0x0000001024752819 */ /* 0x000fc600000006ff */
[----:B0-----:R-:W-:Y:S01]  /*4110*/  @P2 FMUL.FTZ R112, R112, R116 ;  /* 0x0000007470702220 */ /* 0x001fe20000410000 */
[----:B------:R-:W-:-:S03]  /*4120*/  MOV R116, RZ ;  /* 0x000000ff00747202 */ /* 0x000fc60000000f00 */
[----:B------:R-:W-:-:S05]  /*4130*/  @P2 FMUL.FTZ R116, R112, R117 ;  /* 0x0000007570742220 */ /* 0x000fca0000410000 */
[----:B------:R-:W-:-:S07]  /*4140*/  F2FP.BF16.F32.PACK_AB R112, R193, R116 ;  /* 0x00000074c170723e */ /* 0x000fce00000010ff */
.L_x_6433:
        /* <DEDUP_REMOVED lines=14> */
.L_x_6431:
[----:B------:R-:W-:Y:S05]  /*4230*/  BSYNC.RECONVERGENT B2 ;  /* 0x0000000000027941 */ /* 0x000fea0003800200 */
.L_x_6430:
        /* <DEDUP_REMOVED lines=11> */
[----:B-1----:R-:W-:Y:S05]  /*42f0*/  @!P1 BRA `(.L_x_6436) ;  /* 0x0000000800489947 */ /* 0x002fea0003800000 */
[C---:B------:R-:W-:Y:S01]  /*4300*/  LOP3.LUT P2, RZ, R24.reuse, 0xff00, RZ, 0xc0, !PT ;  /* 0x0000ff0018ff7812 */ /* 0x040fe2000784c0ff */
        /* <DEDUP_REMOVED lines=143> */
[----:B------:R-:W-:Y:S01]  /*4c00*/  F2FP.BF16.F32.PACK_AB R120, R193, R124 ;  /* 0x0000007cc178723e */ /* 0x000fe200000010ff */
[----:B------:R-:W-:Y:S06]  /*4c10*/  BRA `(.L_x_6437) ;  /* 0x0000000800a47947 */ /* 0x000fec0003800000 */
.L_x_6436:
        /* <DEDUP_REMOVED lines=167> */
[----:B------:R-:W-:-:S04]  /*5690*/  F2FP.BF16.F32.PACK_AB R123, R183, R125 ;  /* 0x0000007db77b723e */ /* 0x000fc800000010ff */
[----:B------:R-:W-:-:S07]  /*56a0*/  F2FP.BF16.F32.PACK_AB R120, R193, R120 ;  /* 0x00000078c178723e */ /* 0x000fce00000010ff */
.L_x_6437:
        /* <DEDUP_REMOVED lines=14> */
.L_x_6435:
[----:B------:R-:W-:Y:S05]  /*5790*/  BSYNC.RECONVERGENT B2 ;  /* 0x0000000000027941 */ /* 0x000fea0003800200 */
.L_x_6434:
        /* <DEDUP_REMOVED lines=123> */
[----:B------:R-:W-:Y:S01]  /*5f50*/  @P2 FMUL.FTZ R183, R155, R3 ;  /* 0x000000039bb72220 */ /* 0x000fe20000410000 */
[----:B------:R-:W-:Y:S02]  /*5f60*/  @P2 SHF.L.U32 R133, R133, 0x10, RZ ;  /* 0x0000001085852819 */ /* 0x000fe400000006ff */
[----:B------:R-:W-:Y:S01]  /*5f70*/  @P3 SHF.L.U32 R180, R180, 0x10, RZ ;  /* 0x00000010b4b43819 */ /* 0x000fe200000006ff */
        /* <DEDUP_REMOVED lines=10> */
[----:B------:R-:W-:Y:S01]  /*6020*/  F2FP.BF16.F32.PACK_AB R129, R194, R144 ;  /* 0x00000090c281723e */ /* 0x000fe200000010ff */
[----:B------:R-:W0:Y:S03]  /*6030*/  @P3 LDC R183, c[0x0][0x408] ;  /* 0x00010200ffb73b82 */ /* 0x000e260000000800 */
[----:B------:R-:W-:Y:S01]  /*6040*/  F2FP.BF16.F32.PACK_AB R131, R133, R132 ;  /* 0x000000848583723e */ /* 0x000fe200000010ff */
[----:B------:R-:W-:Y:S01]  /*6050*/  FFMA.FTZ R132, R205, R185, R184 ;  /* 0x000000b9cd847223 */ /* 0x000fe200000100b8 */
[----:B------:R-:W-:-:S03]  /*6060*/  HFMA2 R133, -RZ, RZ, 0, 0 ;  /* 0x00000000ff857431 */ /* 0x000fc600000001ff */
[----:B------:R-:W-:-:S04]  /*6070*/  FADD.FTZ R132, R240, -R132 ;  /* 0x80000084f0847221 */ /* 0x000fc80000010000 */
[----:B------:R-:W-:-:S04]  /*6080*/  FMUL.FTZ R144, R5, R132 ;  /* 0x0000008405907220 */ /* 0x000fc80000410000 */
        /* <DEDUP_REMOVED lines=12> */
.L_x_6440:
        /* <DEDUP_REMOVED lines=65> */
[----:B------:R-:W-:Y:S02]  /*6560*/  F2FP.BF16.F32.PACK_AB R129, R131, R129 ;  /* 0x000000818381723e */ /* 0x000fe400000010ff */
[----:B------:R-:W0:Y:S07]  /*6570*/  @P3 LDC R131, c[0x0][0x408] ;  /* 0x00010200ff833b82 */ /* 0x000e2e0000000800 */
[----:B------:R-:W-:Y:S01]  /*6580*/  @P2 FFMA.FTZ R181, R199, R185, R184 ;  /* 0x000000b9c7b52223 */ /* 0x000fe200000100b8 */
[----:B------:R-:W1:Y:S01]  /*6590*/  @P2 LDC R130, c[0x0][0x408] ;  /* 0x00010200ff822b82 */ /* 0x000e620000000800 */
[----:B------:R-:W-:-:S02]  /*65a0*/  @P2 SHF.L.U32 R194, R182, 0x10, RZ ;  /* 0x00000010b6c22819 */ /* 0x000fc400000006ff */
[----:B------:R-:W-:-:S04]  /*65b0*/  @P2 FADD.FTZ R181, R234, -R181 ;  /* 0x800000b5eab52221 */ /* 0x000fc80000010000 */
[----:B------:R-:W-:-:S04]  /*65c0*/  @P2 FMUL.FTZ R181, R5, R181 ;  /* 0x000000b505b52220 */ /* 0x000fc80000410000 */
[----:B------:R-:W-:-:S04]  /*65d0*/  @P2 FMUL.FTZ R181, R181, R3 ;  /* 0x00000003b5b52220 */ /* 0x000fc80000410000 */
[----:B-1----:R-:W-:Y:S01]  /*65e0*/  @P2 FMUL.FTZ R130, R181, R130 ;  /* 0x00000082b5822220 */ /* 0x002fe20000410000 */
[----:B------:R-:W-:-:S03]  /*65f0*/  HFMA2 R181, -RZ, RZ, 0, 0 ;  /* 0x00000000ffb57431 */ /* 0x000fc600000001ff */
[----:B------:R-:W-:Y:S01]  /*6600*/  @P2 FMUL.FTZ R181, R194, R130 ;  /* 0x00000082c2b52220 */ /* 0x000fe20000410000 */
[----:B------:R-:W-:Y:S01]  /*6610*/  @P2 SHF.L.U32 R194, R46, 0x10, RZ ;  /* 0x000000102ec22819 */ /* 0x000fe200000006ff */
[----:B------:R-:W1:Y:S02]  /*6620*/  @P2 LDC R130, c[0x0][0x408] ;  /* 0x00010200ff822b82 */ /* 0x000e640000000800 */
        /* <DEDUP_REMOVED lines=8> */
[----:B------:R-:W-:-:S13]  /*66b0*/  LOP3.LUT P2, RZ, R21, 0xff00, RZ, 0xc0, !PT ;  /* 0x0000ff0015ff7812 */ /* 0x000fda000784c0ff */
[----:B------:R-:W1:Y:S01]  /*66c0*/  @P2 LDC R194, c[0x0][0x408] ;  /* 0x00010200ffc22b82 */ /* 0x000e620000000800 */
[----:B------:R-:W-:Y:S01]  /*66d0*/  @P2 FFMA.FTZ R132, R16, R185, R184 ;  /* 0x000000b910842223 */ /* 0x000fe200000100b8 */
[----:B------:R-:W-:-:S03]  /*66e0*/  @P2 PRMT R182, R182, 0x7632, R182 ;  /* 0x00007632b6b62816 */ /* 0x000fc600000000b6 */
[----:B------:R-:W-:Y:S01]  /*66f0*/  @P2 FADD.FTZ R132, R213, -R132 ;  /* 0x80000084d5842221 */ /* 0x000fe20000010000 */
[----:B------:R-:W-:-:S03]  /*6700*/  @P2 SHF.L.U32 R182, R182, 0x10, RZ ;  /* 0x00000010b6b62819 */ /* 0x000fc600000006ff */
[----:B------:R-:W-:-:S04]  /*6710*/  @P2 FMUL.FTZ R132, R5, R132 ;  /* 0x0000008405842220 */ /* 0x000fc80000410000 */
[----:B------:R-:W-:-:S04]  /*6720*/  @P2 FMUL.FTZ R132, R132, R3 ;  /* 0x0000000384842220 */ /* 0x000fc80000410000 */
[----:B-1----:R-:W-:Y:S01]  /*6730*/  @P2 FMUL.FTZ R132, R132, R194 ;  /* 0x000000c284842220 */ /* 0x002fe20000410000 */
[----:B------:R-:W-:-:S03]  /*6740*/  HFMA2 R194, -RZ, RZ, 0, 0 ;  /* 0x00000000ffc27431 */ /* 0x000fc600000001ff */
[----:B------:R-:W-:Y:S01]  /*6750*/  @P2 FMUL.FTZ R194, R182, R132 ;  /* 0x00000084b6c22220 */ /* 0x000fe20000410000 */
[----:B------:R-:W-:-:S03]  /*6760*/  @P2 FFMA.FTZ R132, R16, R185, R184 ;  /* 0x000000b910842223 */ /* 0x000fc600000100b8 */
[----:B------:R-:W-:Y:S01]  /*6770*/  FADD.FTZ R182, R133, R194 ;  /* 0x000000c285b67221 */ /* 0x000fe20000010000 */
[----:B------:R-:W-:Y:S01]  /*6780*/  @P2 FADD.FTZ R132, R213, -R132 ;  /* 0x80000084d5842221 */ /* 0x000fe20000010000 */
[----:B------:R-:W1:Y:S01]  /*6790*/  @P2 LDC R133, c[0x0][0x408] ;  /* 0x00010200ff852b82 */ /* 0x000e620000000800 */
[----:B------:R-:W-:Y:S02]  /*67a0*/  @P2 SHF.L.U32 R194, R252, 0x10, RZ ;  /* 0x00000010fcc22819 */ /* 0x000fe400000006ff */
[----:B------:R-:W-:-:S04]  /*67b0*/  @P2 FMUL.FTZ R132, R5, R132 ;  /* 0x0000008405842220 */ /* 0x000fc80000410000 */
[----:B------:R-:W-:-:S04]  /*67c0*/  @P2 FMUL.FTZ R132, R132, R3 ;  /* 0x0000000384842220 */ /* 0x000fc80000410000 */
[----:B-1----:R-:W-:Y:S01]  /*67d0*/  @P2 FMUL.FTZ R133, R132, R133 ;  /* 0x0000008584852220 */ /* 0x002fe20000410000 */
[----:B------:R-:W-:-:S03]  /*67e0*/  MOV R132, RZ ;  /* 0x000000ff00847202 */ /* 0x000fc60000000f00 */
[----:B------:R-:W-:Y:S01]  /*67f0*/  @P2 FMUL.FTZ R132, R133, R194 ;  /* 0x000000c285842220 */ /* 0x000fe20000410000 */
[----:B------:R-:W-:-:S04]  /*6800*/  LOP3.LUT P2, RZ, R21, 0xff0000, RZ, 0xc0, !PT ;  /* 0x00ff000015ff7812 */ /* 0x000fc8000784c0ff */
[----:B------:R-:W-:-:S09]  /*6810*/  F2FP.BF16.F32.PACK_AB R130, R132, R130 ;  /* 0x000000828482723e */ /* 0x000fd200000010ff */
[----:B------:R-:W1:Y:S01]  /*6820*/  @P2 LDC R133, c[0x0][0x408] ;  /* 0x00010200ff852b82 */ /* 0x000e620000000800 */
[----:B------:R-:W-:Y:S01]  /*6830*/  @P2 FFMA.FTZ R194, R8, R185, R184 ;  /* 0x000000b908c22223 */ /* 0x000fe200000100b8 */
[----:B------:R-:W-:-:S03]  /*6840*/  @P2 SHF.L.U32 R195, R183, 0x10, RZ ;  /* 0x00000010b7c32819 */ /* 0x000fc600000006ff */
        /* <DEDUP_REMOVED lines=16> */
[----:B------:R-:W-:-:S04]  /*6950*/  ISETP.GE.U32.AND P2, PT, R20, RZ, PT ;  /* 0x000000ff1400720c */ /* 0x000fc80003f46070 */
[----:B------:R-:W-:-:S13]  /*6960*/  ISETP.GE.U32.AND.EX P2, PT, R21, 0x1000000, PT, P2 ;  /* 0x010000001500780c */ /* 0x000fda0003f46120 */
        /* <DEDUP_REMOVED lines=10> */
[----:B------:R-:W-:Y:S01]  /*6a10*/  @P2 FFMA.FTZ R194, R18, R185, R184 ;  /* 0x000000b912c22223 */ /* 0x000fe200000100b8 */
[----:B------:R-:W1:Y:S02]  /*6a20*/  @P2 LDC R183, c[0x0][0x408] ;  /* 0x00010200ffb72b82 */ /* 0x000e640000000800 */
[----:B------:R-:W-:Y:S01]  /*6a30*/  FADD.FTZ R135, R135, R195 ;  /* 0x000000c387877221 */ /* 0x000fe20000010000 */
[----:B------:R-:W-:Y:S01]  /*6a40*/  @P2 FADD.FTZ R194, R208, -R194 ;  /* 0x800000c2d0c22221 */ /* 0x000fe20000010000 */
[----:B------:R-:W-:-:S03]  /*6a50*/  @P2 SHF.L.U32 R195, R216, 0x10, RZ ;  /* 0x00000010d8c32819 */ /* 0x000fc600000006ff */
[----:B------:R-:W-:-:S04]  /*6a60*/  @P2 FMUL.FTZ R194, R5, R194 ;  /* 0x000000c205c22220 */ /* 0x000fc80000410000 */
[----:B------:R-:W-:-:S04]  /*6a70*/  @P2 FMUL.FTZ R194, R194, R3 ;  /* 0x00000003c2c22220 */ /* 0x000fc80000410000 */
[----:B-1----:R-:W-:Y:S01]  /*6a80*/  @P2 FMUL.FTZ R194, R194, R183 ;  /* 0x000000b7c2c22220 */ /* 0x002fe20000410000 */
[----:B------:R-:W-:-:S03]  /*6a90*/  MOV R183, RZ ;  /* 0x000000ff00b77202 */ /* 0x000fc60000000f00 */
[----:B------:R-:W-:Y:S01]  /*6aa0*/  @P2 FMUL.FTZ R183, R194, R195 ;  /* 0x000000c3c2b72220 */ /* 0x000fe20000410000 */
[----:B------:R-:W-:Y:S01]  /*6ab0*/  @P3 FFMA.FTZ R194, R205, R185, R184 ;  /* 0x000000b9cdc23223 */ /* 0x000fe200000100b8 */
[----:B------:R-:W1:Y:S03]  /*6ac0*/  @P3 LDC R195, c[0x0][0x408] ;  /* 0x00010200ffc33b82 */ /* 0x000e660000000800 */
[----:B------:R-:W-:-:S04]  /*6ad0*/  @P3 FADD.FTZ R194, R240, -R194 ;  /* 0x800000c2f0c23221 */ /* 0x000fc80000010000 */
[----:B------:R-:W-:-:S04]  /*6ae0*/  @P3 FMUL.FTZ R194, R5, R194 ;  /* 0x000000c205c23220 */ /* 0x000fc80000410000 */
[----:B------:R-:W-:-:S04]  /*6af0*/  @P3 FMUL.FTZ R194, R194, R3 ;  /* 0x00000003c2c23220 */ /* 0x000fc80000410000 */
[----:B-1----:R-:W-:Y:S01]  /*6b00*/  @P3 FMUL.FTZ R194, R194, R195 ;  /* 0x000000c3c2c23220 */ /* 0x002fe20000410000 */
        /* <DEDUP_REMOVED lines=13> */
.L_x_6441:
        /* <DEDUP_REMOVED lines=14> */
.L_x_6439:
[----:B------:R-:W-:Y:S05]  /*6cc0*/  BSYNC.RECONVERGENT B2 ;  /* 0x0000000000027941 */ /* 0x000fea0003800200 */
.L_x_6438:
        /* <DEDUP_REMOVED lines=9> */
[----:B------:R-:W-:Y:S01]  /*6d60*/  LOP3.LUT P3, RZ, R26, 0xff0000, RZ, 0xc0, !PT ;  /* 0x00ff00001aff7812 */ /* 0x000fe2000786c0ff */
[----:B------:R-:W-:Y:S01]  /*6d70*/  HFMA2 R152, -RZ, RZ, 0, 0 ;  /* 0x00000000ff987431 */ /* 0x000fe200000001ff */
[----:B------:R-:W-:Y:S01]  /*6d80*/  MOV R193, RZ ;  /* 0x000000ff00c17202 */ /* 0x000fe20000000f00 */
[----:B------:R-:W-:Y:S01]  /*6d90*/  FADD.FTZ R145, R212, -R145 ;  /* 0x80000091d4917221 */ /* 0x000fe20000010000 */
[----:B------:R-:W-:-:S03]  /*6da0*/  CS2R R194, SRZ ;  /* 0x0000000000c27805 */ /* 0x000fc6000001ff00 */
        /* <DEDUP_REMOVED lines=20> */
[----:B------:R-:W-:Y:S02]  /*6ef0*/  @P3 FMUL.FTZ R153, R146, R3 ;  /* 0x0000000392993220 */ /* 0x000fe40000410000 */
[----:B------:R-:W-:-:S04]  /*6f00*/  @P2 PRMT R155, R181, 0x7632, R155 ;  /* 0x00007632b59b2816 */ /* 0x000fc8000000009b */
[----:B------:R-:W-:Y:S01]  /*6f10*/  @P2 SHF.L.U32 R155, R155, 0x10, RZ ;  /* 0x000000109b9b2819 */ /* 0x000fe200000006ff */
[----:B0-----:R-:W-:Y:S01]  /*6f20*/  @P3 FMUL.FTZ R144, R153, R144 ;  /* 0x0000009099903220 */ /* 0x001fe20000410000 */
[----:B------:R-:W-:-:S03]  /*6f30*/  HFMA2 R153, -RZ, RZ, 0, 0 ;  /* 0x00000000ff997431 */ /* 0x000fc600000001ff */
[----:B------:R-:W-:Y:S01]  /*6f40*/  @P3 FMUL.FTZ R153, R154, R144 ;  /* 0x000000909a993220 */ /* 0x000fe20000410000 */
[----:B------:R-:W-:Y:S01]  /*6f50*/  @P3 FMUL.FTZ R144, R146, R3 ;  /* 0x0000000392903220 */ /* 0x000fe20000410000 */
[----:B------:R-:W-:Y:S02]  /*6f60*/  @P3 SHF.L.U32 R154, R49, 0x10, RZ ;  /* 0x00000010319a3819 */ /* 0x000fe400000006ff */
[----:B------:R-:W-:Y:S01]  /*6f70*/  FADD.FTZ R186, R138, R153 ;  /* 0x000000998aba7221 */ /* 0x000fe20000010000 */
[----:B-1----:R-:W-:Y:S01]  /*6f80*/  @P3 FMUL.FTZ R147, R144, R147 ;  /* 0x0000009390933220 */ /* 0x002fe20000410000 */
[----:B------:R-:W-:Y:S01]  /*6f90*/  HFMA2 R153, -RZ, RZ, 0, 0 ;  /* 0x00000000ff997431 */ /* 0x000fe200000001ff */
        /* <DEDUP_REMOVED lines=8> */
[----:B------:R-:W-:Y:S02]  /*7020*/  @P3 SHF.L.U32 R138, R182, 0x10, RZ ;  /* 0x00000010b68a3819 */ /* 0x000fe400000006ff */
[----:B0-----:R-:W-:Y:S01]  /*7030*/  @P2 FMUL.FTZ R181, R181, R144 ;  /* 0x00000090b5b52220 */ /* 0x001fe20000410000 */
[----:B------:R-:W-:-:S03]  /*7040*/  MOV R144, RZ ;  /* 0x000000ff00907202 */ /* 0x000fc60000000f00 */
[----:B------:R-:W-:Y:S01]  /*7050*/  @P2 FMUL.FTZ R144, R155, R181 ;  /* 0x000000b59b902220 */ /* 0x000fe20000410000 */
[----:B------:R-:W-:-:S03]  /*7060*/  @P2 FMUL.FTZ R155, R147, R3 ;  /* 0x00000003939b2220 */ /* 0x000fc60000410000 */
[----:B------:R-:W-:Y:S01]  /*7070*/  FADD.FTZ R192, R139, R144 ;  /* 0x000000908bc07221 */ /* 0x000fe20000010000 */
[----:B-1----:R-:W-:Y:S01]  /*7080*/  @P2 FMUL.FTZ R154, R155, R154 ;  /* 0x0000009a9b9a2220 */ /* 0x002fe20000410000 */
[----:B------:R-:W-:Y:S01]  /*7090*/  @P2 SHF.L.U32 R155, R247, 0x10, RZ ;  /* 0x00000010f79b2819 */ /* 0x000fe200000006ff */
[----:B------:R-:W-:Y:S01]  /*70a0*/  HFMA2 R144, -RZ, RZ, 0, 0 ;  /* 0x00000000ff907431 */ /* 0x000fe200000001ff */
        /* <DEDUP_REMOVED lines=54> */
[----:B------:R-:W-:-:S03]  /*7410*/  @P2 PRMT R141, R183, 0x7632, R141 ;  /* 0x00007632b78d2816 */ /* 0x000fc6000000008d */
[----:B------:R-:W-:Y:S01]  /*7420*/  FADD.FTZ R137, R243, -R137 ;  /* 0x80000089f3897221 */ /* 0x000fe20000010000 */
[----:B------:R-:W-:-:S03]  /*7430*/  @P2 SHF.L.U32 R141, R141, 0x10, RZ ;  /* 0x000000108d8d2819 */ /* 0x000fc600000006ff */
[----:B------:R-:W-:-:S04]  /*7440*/  FMUL.FTZ R155, R5, R137 ;  /* 0x00000089059b7220 */ /* 0x000fc80000410000 */
[----:B------:R-:W-:-:S04]  /*7450*/  FMUL.FTZ R137, R155, R3 ;  /* 0x000000039b897220 */ /* 0x000fc80000410000 */
[----:B------:R-:W-:-:S04]  /*7460*/  FMUL.FTZ R137, R137, UR14 ;  /* 0x0000000e89897c20 */ /* 0x000fc80008410000 */
[----:B------:R-:W-:Y:S01]  /*7470*/  @P2 FMUL.FTZ R144, R137, R141 ;  /* 0x0000008d89902220 */ /* 0x000fe20000410000 */
[----:B------:R-:W-:-:S03]  /*7480*/  MOV R141, RZ ;  /* 0x000000ff008d7202 */ /* 0x000fc60000000f00 */
[----:B------:R-:W-:Y:S01]  /*7490*/  FADD.FTZ R143, R143, R144 ;  /* 0x000000908f8f7221 */ /* 0x000fe20000010000 */
[----:B------:R-:W-:-:S05]  /*74a0*/  @P2 SHF.L.U32 R144, R249, 0x10, RZ ;  /* 0x00000010f9902819 */ /* 0x000fca00000006ff */
[----:B------:R-:W-:Y:S01]  /*74b0*/  @P2 FMUL.FTZ R141, R137, R144 ;  /* 0x00000090898d2220 */ /* 0x000fe20000410000 */
[----:B------:R-:W-:Y:S01]  /*74c0*/  LOP3.LUT P2, RZ, R26, 0xff, RZ, 0xc0, !PT ;  /* 0x000000ff1aff7812 */ /* 0x000fe2000784c0ff */
[----:B------:R-:W-:-:S03]  /*74d0*/  FFMA.FTZ R137, R207, R185, R184 ;  /* 0x000000b9cf897223 */ /* 0x000fc600000100b8 */
[----:B------:R-:W-:Y:S01]  /*74e0*/  F2FP.BF16.F32.PACK_AB R139, R141, R140 ;  /* 0x0000008c8d8b723e */ /* 0x000fe200000010ff */
[----:B------:R-:W-:-:S04]  /*74f0*/  FADD.FTZ R137, R223, -R137 ;  /* 0x80000089df897221 */ /* 0x000fc80000010000 */
[----:B------:R-:W-:-:S04]  /*7500*/  FMUL.FTZ R144, R5, R137 ;  /* 0x0000008905907220 */ /* 0x000fc80000410000 */
[-C--:B------:R-:W-:Y:S01]  /*7510*/  @P2 FMUL.FTZ R137, R144, R3.reuse ;  /* 0x0000000390892220 */ /* 0x080fe20000410000 */
[----:B------:R-:W-:Y:S01]  /*7520*/  @P2 SHF.L.U32 R5, R180, 0x10, RZ ;  /* 0x00000010b4052819 */ /* 0x000fe200000006ff */
[----:B------:R-:W-:Y:S02]  /*7530*/  @P2 FMUL.FTZ R3, R144, R3 ;  /* 0x0000000390032220 */ /* 0x000fe40000410000 */
[----:B------:R-:W-:Y:S01]  /*7540*/  @P2 FMUL.FTZ R180, R137, UR14 ;  /* 0x0000000e89b42c20 */ /* 0x000fe20008410000 */
[----:B------:R-:W-:-:S03]  /*7550*/  HFMA2 R137, -RZ, RZ, 0, 0 ;  /* 0x00000000ff897431 */ /* 0x000fc600000001ff */
[----:B------:R-:W-:Y:S01]  /*7560*/  @P2 FMUL.FTZ R137, R5, R180 ;  /* 0x000000b405892220 */ /* 0x000fe20000410000 */
[----:B------:R-:W-:Y:S01]  /*7570*/  @P2 SHF.L.U32 R180, R48, 0x10, RZ ;  /* 0x0000001030b42819 */ /* 0x000fe200000006ff */
[----:B------:R-:W0:Y:S02]  /*7580*/  @P2 LDC R5, c[0x0][0x408] ;  /* 0x00010200ff052b82 */ /* 0x000e240000000800 */
[----:B0-----:R-:W-:Y:S01]  /*7590*/  @P2 FMUL.FTZ R3, R3, R5 ;  /* 0x0000000503032220 */ /* 0x001fe20000410000 */
[----:B------:R-:W-:-:S03]  /*75a0*/  MOV R5, RZ ;  /* 0x000000ff00057202 */ /* 0x000fc60000000f00 */
[----:B------:R-:W-:Y:S01]  /*75b0*/  @P2 FMUL.FTZ R5, R3, R180 ;  /* 0x000000b403052220 */ /* 0x000fe20000410000 */
[----:B------:R-:W-:Y:S01]  /*75c0*/  FADD.FTZ R3, R136, R137 ;  /* 0x0000008988037221 */ /* 0x000fe20000010000 */
[----:B------:R-:W-:-:S03]  /*75d0*/  F2FP.BF16.F32.PACK_AB R137, R195, R194 ;  /* 0x000000c2c389723e */ /* 0x000fc600000010ff */
[----:B------:R-:W-:Y:S01]  /*75e0*/  F2FP.BF16.F32.PACK_AB R136, R193, R5 ;  /* 0x00000005c188723e */ /* 0x000fe200000010ff */
[----:B------:R-:W-:Y:S06]  /*75f0*/  BRA `(.L_x_6444) ;  /* 0x0000000800847947 */ /* 0x000fec0003800000 */
.L_x_6443:
        /* <DEDUP_REMOVED lines=134> */
[----:B------:R-:W-:Y:S01]  /*7e60*/  FMUL.FTZ R195, R194, UR14 ;  /* 0x0000000ec2c37c20 */ /* 0x000fe20008410000 */
[----:B------:R-:W-:Y:S02]  /*7e70*/  HFMA2 R194, -RZ, RZ, 0, 0 ;  /* 0x00000000ffc27431 */ /* 0x000fe400000001ff */
[----:B------:R-:W-:-:S05]  /*7e80*/  @P2 SHF.L.U32 R183, R183, 0x10, RZ ;  /* 0x00000010b7b72819 */ /* 0x000fca00000006ff */
[----:B------:R-:W-:Y:S01]  /*7e90*/  @P2 FMUL.FTZ R194, R183, R195 ;  /* 0x000000c3b7c22220 */ /* 0x000fe20000410000 */
[----:B------:R-:W-:-:S03]  /*7ea0*/  MOV R183, RZ ;  /* 0x000000ff00b77202 */ /* 0x000fc60000000f00 */
[----:B------:R-:W-:Y:S01]  /*7eb0*/  FADD.FTZ R143, R143, R194 ;  /* 0x000000c28f8f7221 */ /* 0x000fe20000010000 */
[----:B------:R-:W-:-:S05]  /*7ec0*/  @P2 SHF.L.U32 R194, R249, 0x10, RZ ;  /* 0x00000010f9c22819 */ /* 0x000fca00000006ff */
[----:B------:R-:W-:Y:S01]  /*7ed0*/  @P2 FMUL.FTZ R183, R194, R195 ;  /* 0x000000c3c2b72220 */ /* 0x000fe20000410000 */
[----:B------:R-:W-:-:S04]  /*7ee0*/  @P3 FFMA.FTZ R194, R207, R185, R184 ;  /* 0x000000b9cfc23223 */ /* 0x000fc800000100b8 */
[----:B------:R-:W-:Y:S01]  /*7ef0*/  @P3 FADD.FTZ R194, R223, -R194 ;  /* 0x800000c2dfc23221 */ /* 0x000fe20000010000 */
[----:B------:R-:W-:-:S03]  /*7f00*/  F2FP.BF16.F32.PACK_AB R139, R183, R141 ;  /* 0x0000008db78b723e */ /* 0x000fc600000010ff */
[----:B------:R-:W-:-:S04]  /*7f10*/  @P3 FMUL.FTZ R194, R5, R194 ;  /* 0x000000c205c23220 */ /* 0x000fc80000410000 */
[----:B------:R-:W-:-:S04]  /*7f20*/  @P3 FMUL.FTZ R194, R3, R194 ;  /* 0x000000c203c23220 */ /* 0x000fc80000410000 */
[----:B------:R-:W-:Y:S01]  /*7f30*/  @P3 FMUL.FTZ R195, R194, UR14 ;  /* 0x0000000ec2c33c20 */ /* 0x000fe20008410000 */
[----:B------:R-:W-:-:S03]  /*7f40*/  HFMA2 R194, -RZ, RZ, 0, 0 ;  /* 0x00000000ffc27431 */ /* 0x000fc600000001ff */
[----:B------:R-:W-:Y:S01]  /*7f50*/  @P3 FMUL.FTZ R194, R180, R195 ;  /* 0x000000c3b4c23220 */ /* 0x000fe20000410000 */
[----:B------:R-:W-:-:S04]  /*7f60*/  @P3 FFMA.FTZ R180, R207, R185, R184 ;  /* 0x000000b9cfb43223 */ /* 0x000fc800000100b8 */
[----:B------:R-:W-:-:S04]  /*7f70*/  @P3 FADD.FTZ R180, R223, -R180 ;  /* 0x800000b4dfb43221 */ /* 0x000fc80000010000 */
[----:B------:R-:W-:Y:S02]  /*7f80*/  @P3 FMUL.FTZ R5, R5, R180 ;  /* 0x000000b405053220 */ /* 0x000fe40000410000 */
[----:B------:R-:W0:Y:S02]  /*7f90*/  @P3 LDC R180, c[0x0][0x408] ;  /* 0x00010200ffb43b82 */ /* 0x000e240000000800 */
[----:B------:R-:W-:Y:S01]  /*7fa0*/  @P3 FMUL.FTZ R3, R3, R5 ;  /* 0x0000000503033220 */ /* 0x000fe20000410000 */
[----:B------:R-:W-:-:S03]  /*7fb0*/  MOV R5, RZ ;  /* 0x000000ff00057202 */ /* 0x000fc60000000f00 */
[----:B0-----:R-:W-:Y:S01]  /*7fc0*/  @P3 FMUL.FTZ R3, R3, R180 ;  /* 0x000000b403033220 */ /* 0x001fe20000410000 */
[----:B------:R-:W-:-:S05]  /*7fd0*/  @P3 SHF.L.U32 R180, R48, 0x10, RZ ;  /* 0x0000001030b43819 */ /* 0x000fca00000006ff */
[----:B------:R-:W-:Y:S01]  /*7fe0*/  @P3 FMUL.FTZ R5, R180, R3 ;  /* 0x00000003b4053220 */ /* 0x000fe20000410000 */
[----:B------:R-:W-:-:S04]  /*7ff0*/  FADD.FTZ R3, R136, R194 ;  /* 0x000000c288037221 */ /* 0x000fc80000010000 */
[----:B------:R-:W-:-:S07]  /*8000*/  F2FP.BF16.F32.PACK_AB R136, R193, R5 ;  /* 0x00000005c188723e */ /* 0x000fce00000010ff */
.L_x_6444:
        /* <DEDUP_REMOVED lines=14> */
.L_x_6429:
        /* <DEDUP_REMOVED lines=9> */
[----:B------:R-:W-:-:S04]  /*8180*/  UISETP.NE.U32.AND UP0, UPT, UR12, URZ, UPT ;  /* 0x000000ff0c00728c */ /* 0x000fc8000bf05070 */
[----:B------:R-:W-:-:S09]  /*8190*/  UISETP.NE.AND.EX UP0, UPT, UR13, URZ, UPT, UP0 ;  /* 0x000000ff0d00728c */ /* 0x000fd2000bf05300 */
[----:B-1----:R-:W-:Y:S05]  /*81a0*/  BRA.U UP0, `(.L_x_6447) ;  /* 0x0000000900a87547 */ /* 0x002fea000b800000 */
[C---:B------:R-:W-:Y:S02]  /*81b0*/  LOP3.LUT P1, RZ, R22.reuse, 0xff00, RZ, 0xc0, !PT ;  /* 0x0000ff0016ff7812 */ /* 0x040fe4000782c0ff */
[----:B------:R-:W-:Y:S02]  /*81c0*/  LOP3.LUT P2, RZ, R22, 0xff0000, RZ, 0xc0, !PT ;  /* 0x00ff000016ff7812 */ /* 0x000fe4000784c0ff */
[----:B------:R-:W-:-:S09]  /*81d0*/  MOV R193, RZ ;  /* 0x000000ff00c17202 */ /* 0x000fd20000000f00 */
[----:B------:R-:W0:Y:S01]  /*81e0*/  @P1 LDC R186, c[0x0][0x408] ;  /* 0x00010200ffba1b82 */ /* 0x000e220000000800 */
[----:B------:R-:W-:-:S04]  /*81f0*/  @P1 FFMA.FTZ R187, R12, R185, R184 ;  /* 0x000000b90cbb1223 */ /* 0x000fc800000100b8 */
[----:B------:R-:W-:-:S04]  /*8200*/  @P1 FADD.FTZ R187, R233, -R187 ;  /* 0x800000bbe9bb1221 */ /* 0x000fc80000010000 */
[----:B-----5:R-:W-:-:S04]  /*8210*/  @P1 FFMA.FTZ R187, R5, R187, R33 ;  /* 0x000000bb05bb1223 */ /* 0x020fc80000010021 */
        /* <DEDUP_REMOVED lines=10> */
[----:B------:R-:W-:-:S04]  /*82c0*/  @P1 FFMA.FTZ R192, R5, R192, R33 ;  /* 0x000000c005c01223 */ /* 0x000fc80000010021 */
        /* <DEDUP_REMOVED lines=9> */
[----:B------:R-:W-:-:S04]  /*8360*/  @P2 FFMA.FTZ R186, R5, R186, R34 ;  /* 0x000000ba05ba2223 */ /* 0x000fc80000010022 */
        /* <DEDUP_REMOVED lines=9> */
[----:B------:R-:W-:-:S04]  /*8400*/  @P2 FFMA.FTZ R113, R5, R113, R34 ;  /* 0x0000007105712223 */ /* 0x000fc80000010022 */
        /* <DEDUP_REMOVED lines=8> */
[----:B------:R-:W-:-:S04]  /*8490*/  @P1 FFMA.FTZ R114, R5, R114, R35 ;  /* 0x0000007205721223 */ /* 0x000fc80000010023 */
        /* <DEDUP_REMOVED lines=10> */
[----:B------:R-:W-:-:S04]  /*8540*/  @P1 FFMA.FTZ R115, R5, R115, R35 ;  /* 0x0000007305731223 */ /* 0x000fc80000010023 */
        /* <DEDUP_REMOVED lines=10> */
[----:B------:R-:W-:-:S04]  /*85f0*/  @P1 FFMA.FTZ R181, R5, R181, R28 ;  /* 0x000000b505b51223 */ /* 0x000fc8000001001c */
        /* <DEDUP_REMOVED lines=9> */
[----:B------:R-:W-:-:S04]  /*8690*/  @P1 FFMA.FTZ R116, R5, R116, R28 ;  /* 0x0000007405741223 */ /* 0x000fc8000001001c */
        /* <DEDUP_REMOVED lines=10> */
[----:B------:R-:W-:-:S04]  /*8740*/  @P1 FFMA.FTZ R116, R5, R116, R29 ;  /* 0x0000007405741223 */ /* 0x000fc8000001001d */
        /* <DEDUP_REMOVED lines=62> */
[----:B------:R-:W-:-:S04]  /*8b30*/  @P1 FFMA.FTZ R194, R5, R194, R32 ;  /* 0x000000c205c21223 */ /* 0x000fc80000010020 */
        /* <DEDUP_REMOVED lines=8> */
[----:B------:R-:W-:-:S04]  /*8bc0*/  @P1 FFMA.FTZ R112, R5, R112, R32 ;  /* 0x0000007005701223 */ /* 0x000fc80000010020 */
        /* <DEDUP_REMOVED lines=8> */
.L_x_6447:
        /* <DEDUP_REMOVED lines=8> */
[----:B-----5:R-:W-:-:S04]  /*8cd0*/  FFMA.FTZ R145, R5, R145, R33 ;  /* 0x0000009105917223 */ /* 0x020fc80000010021 */
        /* <DEDUP_REMOVED lines=18> */
[----:B------:R-:W-:-:S04]  /*8e00*/  FFMA.FTZ R146, R5, R146, R34 ;  /* 0x0000009205927223 */ /* 0x000fc80000010022 */
        /* <DEDUP_REMOVED lines=15> */
[----:B------:R-:W-:-:S04]  /*8f00*/  FFMA.FTZ R147, R5, R147, R35 ;  /* 0x0000009305937223 */ /* 0x000fc80000010023 */
        /* <DEDUP_REMOVED lines=17> */
[----:B------:R-:W-:-:S04]  /*9020*/  FFMA.FTZ R152, R5, R181, R28 ;  /* 0x000000b505987223 */ /* 0x000fc8000001001c */
        /* <DEDUP_REMOVED lines=13> */
[----:B------:R-:W-:Y:S01]  /*9100*/  FFMA.FTZ R153, R5, R115, R29 ;  /* 0x0000007305997223 */ /* 0x000fe2000001001d */
        /* <DEDUP_REMOVED lines=20> */
[----:B------:R-:W-:-:S04]  /*9250*/  FFMA.FTZ R154, R5, R116, R30 ;  /* 0x00000074059a7223 */ /* 0x000fc8000001001e */
        /* <DEDUP_REMOVED lines=14> */
[----:B------:R-:W-:Y:S01]  /*9340*/  FFMA.FTZ R155, R5, R117, R31 ;  /* 0x00000075059b7223 */ /* 0x000fe2000001001f */
        /* <DEDUP_REMOVED lines=20> */
[----:B------:R-:W-:Y:S01]  /*9490*/  FFMA.FTZ R144, R5, R116, R32 ;  /* 0x0000007405907223 */ /* 0x000fe20000010020 */
        /* <DEDUP_REMOVED lines=12> */
.L_x_6448:
        /* <DEDUP_REMOVED lines=16> */
.L_x_6446:
[----:B------:R-:W-:Y:S05]  /*9660*/  BSYNC.RECONVERGENT B2 ;  /* 0x0000000000027941 */ /* 0x000fea0003800200 */
.L_x_6445:
        /* <DEDUP_REMOVED lines=158> */
.L_x_6451:
        /* <DEDUP_REMOVED lines=167> */
[----:B------:R-:W-:-:S04]  /*aac0*/  F2FP.BF16.F32.PACK_AB R123, R183, R125 ;  /* 0x0000007db77b723e */ /* 0x000fc800000010ff */
[----:B------:R-:W-:-:S07]  /*aad0*/  F2FP.BF16.F32.PACK_AB R120, R193, R120 ;  /* 0x00000078c178723e */ /* 0x000fce00000010ff */
.L_x_6452:
        /* <DEDUP_REMOVED lines=14> */
.L_x_6450:
[----:B------:R-:W-:Y:S05]  /*abc0*/  BSYNC.RECONVERGENT B2 ;  /* 0x0000000000027941 */ /* 0x000fea0003800200 */
.L_x_6449:
        /* <DEDUP_REMOVED lines=142> */
[----:B------:R-:W-:-:S04]  /*b4b0*/  FFMA.FTZ R144, R5, R132, R164 ;  /* 0x0000008405907223 */ /* 0x000fc800000100a4 */
        /* <DEDUP_REMOVED lines=12> */
.L_x_6455:
        /* <DEDUP_REMOVED lines=47> */
[----:B------:R-:W-:-:S04]  /*b870*/  @P2 FFMA.FTZ R130, R5, R130, R167 ;  /* 0x0000008205822223 */ /* 0x000fc800000100a7 */
        /* <DEDUP_REMOVED lines=23> */
[----:B------:R-:W-:-:S04]  /*b9f0*/  @P2 FFMA.FTZ R181, R5, R181, R168 ;  /* 0x000000b505b52223 */ /* 0x000fc800000100a8 */
        /* <DEDUP_REMOVED lines=20> */
[----:B------:R-:W-:-:S04]  /*bb40*/  @P2 FFMA.FTZ R132, R5, R132, R169 ;  /* 0x0000008405842223 */ /* 0x000fc800000100a9 */
        /* <DEDUP_REMOVED lines=9> */
[----:B------:R-:W-:-:S04]  /*bbe0*/  @P2 FFMA.FTZ R132, R5, R132, R169 ;  /* 0x0000008405842223 */ /* 0x000fc800000100a9 */
        /* <DEDUP_REMOVED lines=42> */
[----:B------:R-:W-:-:S04]  /*be90*/  @P2 FFMA.FTZ R194, R5, R194, R171 ;  /* 0x000000c205c22223 */ /* 0x000fc800000100ab */
[----:B------:R-:W-:-:S04]  /*bea0*/  @P2 FMUL.FTZ R194, R194, R3 ;  /* 0x00000003c2c22220 */ /* 0x000fc80000410000 */
[----:B-1----:R-:W-:Y:S01]  /*beb0*/  @P2 FMUL.FTZ R194, R194, R183 ;  /* 0x000000b7c2c22220 */ /* 0x002fe20000410000 */
[----:B------:R-:W-:-:S03]  /*bec0*/  MOV R183, RZ ;  /* 0x000000ff00b77202 */ /* 0x000fc60000000f00 */
[----:B------:R-:W-:Y:S01]  /*bed0*/  @P2 FMUL.FTZ R183, R195, R194 ;  /* 0x000000c2c3b72220 */ /* 0x000fe20000410000 */
[----:B------:R-:W-:Y:S01]  /*bee0*/  @P3 FFMA.FTZ R194, R205, R185, R184 ;  /* 0x000000b9cdc23223 */ /* 0x000fe200000100b8 */
[----:B------:R-:W1:Y:S03]  /*bef0*/  @P3 LDC R195, c[0x0][0x408] ;  /* 0x00010200ffc33b82 */ /* 0x000e660000000800 */
[----:B------:R-:W-:-:S04]  /*bf00*/  @P3 FADD.FTZ R194, R240, -R194 ;  /* 0x800000c2f0c23221 */ /* 0x000fc80000010000 */
[----:B------:R-:W-:-:S04]  /*bf10*/  @P3 FFMA.FTZ R194, R5, R194, R164 ;  /* 0x000000c205c23223 */ /* 0x000fc800000100a4 */
        /* <DEDUP_REMOVED lines=13> */
[----:B------:R-:W-:-:S04]  /*bff0*/  F2FP.BF16.F32.PACK_AB R131, R183, R133 ;  /* 0x00000085b783723e */ /* 0x000fc800000010ff */
[----:B------:R-:W-:-:S07]  /*c000*/  F2FP.BF16.F32.PACK_AB R128, R193, R128 ;  /* 0x00000080c180723e */ /* 0x000fce00000010ff */
.L_x_6456:
        /* <DEDUP_REMOVED lines=14> */
.L_x_6454:
[----:B------:R-:W-:Y:S05]  /*c0f0*/  BSYNC.RECONVERGENT B2 ;  /* 0x0000000000027941 */ /* 0x000fea0003800200 */
.L_x_6453:
        /* <DEDUP_REMOVED lines=119> */
[----:B------:R-:W-:-:S04]  /*c870*/  FFMA.FTZ R155, R5, R137, R179 ;  /* 0x00000089059b7223 */ /* 0x000fc800000100b3 */
        /* <DEDUP_REMOVED lines=11> */
[----:B------:R-:W-:-:S04]  /*c930*/  FFMA.FTZ R144, R5, R137, R172 ;  /* 0x0000008905907223 */ /* 0x000fc800000100ac */
        /* <DEDUP_REMOVED lines=15> */
.L_x_6457:
        /* <DEDUP_REMOVED lines=145> */
[----:B------:R-:W-:-:S04]  /*d340*/  @P3 FFMA.FTZ R194, R5, R194, R172 ;  /* 0x000000c205c23223 */ /* 0x000fc800000100ac */
[----:B------:R-:W-:-:S04]  /*d350*/  @P3 FMUL.FTZ R194, R3, R194 ;  /* 0x000000c203c23220 */ /* 0x000fc80000410000 */
[----:B------:R-:W-:Y:S01]  /*d360*/  @P3 FMUL.FTZ R195, R194, UR14 ;  /* 0x0000000ec2c33c20 */ /* 0x000fe20008410000 */
[----:B------:R-:W-:-:S03]  /*d370*/  HFMA2 R194, -RZ, RZ, 0, 0 ;  /* 0x00000000ffc27431 */ /* 0x000fc600000001ff */
[----:B------:R-:W-:Y:S01]  /*d380*/  @P3 FMUL.FTZ R194, R180, R195 ;  /* 0x000000c3b4c23220 */ /* 0x000fe20000410000 */
[----:B------:R-:W-:-:S04]  /*d390*/  @P3 FFMA.FTZ R180, R207, R185, R184 ;  /* 0x000000b9cfb43223 */ /* 0x000fc800000100b8 */
[----:B------:R-:W-:-:S04]  /*d3a0*/  @P3 FADD.FTZ R180, R223, -R180 ;  /* 0x800000b4dfb43221 */ /* 0x000fc80000010000 */
[----:B------:R-:W-:Y:S02]  /*d3b0*/  @P3 FFMA.FTZ R5, R5, R180, R172 ;  /* 0x000000b405053223 */ /* 0x000fe400000100ac */
        /* <DEDUP_REMOVED lines=8> */
.L_x_6458:
        /* <DEDUP_REMOVED lines=13> */
.L_x_6442:
[----:B------:R-:W-:Y:S05]  /*d510*/  BSYNC.RECONVERGENT B1 ;  /* 0x0000000000017941 */ /* 0x000fea0003800200 */
.L_x_6428:
[----:B------:R-:W0:Y:S02]  /*d520*/  LDC.64 R180, c[0x0][0x380] ;  /* 0x0000e000ffb47b82 */ /* 0x000e240000000a00 */
[----:B0-----:R-:W-:-:S04]  /*d530*/  LEA R244, R180, R244, 0x2 ;  /* 0x000000f4b4f47211 */ /* 0x001fc800078e10ff */
[----:B------:R-:W-:-:S13]  /*d540*/  ISETP.GE.AND P1, PT, R244, R181, PT ;  /* 0x000000b5f400720c */ /* 0x000fda0003f26270 */
[----:B------:R-:W-:Y:S05]  /*d550*/  @!P1 BRA `(.L_x_6459) ;  /* 0xffffff38007c9947 */ /* 0x000fea000383ffff */
.L_x_6418:
[----:B------:R-:W-:Y:S05]  /*d560*/  BSYNC B0 ;  /* 0x0000000000007941 */ /* 0x000fea0003800000 */
.L_x_6417:
[----:B------:R-:W2:Y:S01]  /*d570*/  LDL.LU R180, [R1+0x24] ;  /* 0x0000240001b47983 */ /* 0x000ea20000300800 */
[----:B------:R-:W0:Y:S01]  /*d580*/  S2R R181, SR_TID.X ;  /* 0x0000000000b57919 */ /* 0x000e220000002100 */
[----:B-----5:R-:W1:Y:S01]  /*d590*/  S2R R5, SR_CgaCtaId ;  /* 0x0000000000057919 */ /* 0x020e620000008800 */
[----:B------:R-:W-:Y:S01]  /*d5a0*/  MOV R4, 0x400 ;  /* 0x0000040000047802 */ /* 0x000fe20000000f00 */
[----:B------:R-:W-:Y:S05]  /*d5b0*/  WARPSYNC.ALL ;  /* 0x0000000000007948 */ /* 0x000fea0003800000 */
[C---:B0-----:R-:W-:Y:S01]  /*d5c0*/  SHF.L.U32 R2, R181.reuse, 0x7, RZ ;  /* 0x00000007b5027819 */ /* 0x041fe200000006ff */
[----:B------:R-:W0:Y:S01]  /*d5d0*/  LDCU.128 UR16, c[0x0][0x440] ;  /* 0x00008800ff1077ac */ /* 0x000e220008000c00 */
[----:B------:R-:W-:-:S02]  /*d5e0*/  SHF.L.U32 R0, R181, 0x5, RZ ;  /* 0x00000005b5007819 */ /* 0x000fc400000006ff */
[----:B------:R-:W-:Y:S02]  /*d5f0*/  LOP3.LUT R3, R2, 0x3000, RZ, 0xc0, !PT ;  /* 0x0000300002037812 */ /* 0x000fe400078ec0ff */
[----:B-1----:R-:W-:Y:S02]  /*d600*/  LEA R5, R5, R4, 0x18 ;  /* 0x0000000405057211 */ /* 0x002fe400078ec0ff */
        /* <DEDUP_REMOVED lines=10> */
[----:B------:R-:W-:Y:S01]  /*d6b0*/  LEA R8, R181, R5, 0x2 ;  /* 0x00000005b5087211 */ /* 0x000fe200078e10ff */
[----:B------:R-:W-:Y:S06]  /*d6c0*/  BAR.SYNC.DEFER_BLOCKING 0x0 ;  /* 0x0000000000007b1d */ /* 0x000fec0000010000 */
[----:B------:R-:W-:Y:S04]  /*d6d0*/  LDS R2, [R8] ;  /* 0x0000000008027984 */ /* 0x000fe80000000800 */
        /* <DEDUP_REMOVED lines=82> */
[----:B------:R-:W-:Y:S08]  /*dc00*/  BAR.SYNC.DEFER_BLOCKING 0x0 ;  /* 0x0000000000007b1d */ /* 0x000ff00000010000 */
[----:B------:R-:W2:Y:S01]  /*dc10*/  S2UR UR4, SR_CTAID.X ;  /* 0x00000000000479c3 */ /* 0x000ea20000002500 */
[----:B------:R-:W3:Y:S04]  /*dc20*/  LDS R6, [R8] ;  /* 0x0000000008067984 */ /* 0x000ee80000000800 */
[----:B------:R-:W4:Y:S04]  /*dc30*/  LDS R67, [R8+0x1000] ;  /* 0x0010000008437984 */ /* 0x000f280000000800 */
[----:B------:R-:W4:Y:S01]  /*dc40*/  LDS R69, [R8+0x2000] ;  /* 0x0020000008457984 */ /* 0x000f220000000800 */
[----:B--2---:R-:W-:Y:S01]  /*dc50*/  IMAD R73, R180, UR4, RZ ;  /* 0x00000004b4497c24 */ /* 0x004fe2000f8e02ff */
[----:B------:R-:W2:Y:S02]  /*dc60*/  LDCU.64 UR4, c[0x0][0x460] ;  /* 0x00008c00ff0477ac */ /* 0x000ea40008000a00 */
[----:B------:R-:W2:Y:S02]  /*dc70*/  LDS R71, [R8+0x3000] ;  /* 0x0030000008477984 */ /* 0x000ea40000000800 */
[----:B------:R-:W-:-:S04]  /*dc80*/  IADD3 R73, P0, PT, R73, R181, RZ ;  /* 0x000000b549497210 */ /* 0x000fc80007f1e0ff */
[----:B------:R-:W-:Y:S02]  /*dc90*/  IADD3.X R72, PT, PT, RZ, RZ, RZ, P0, !PT ;  /* 0x000000ffff487210 */ /* 0x000fe400007fe4ff */
[C---:B-1----:R-:W-:Y:S02]  /*dca0*/  SHF.L.U32 R0, R73.reuse, 0x2, RZ ;  /* 0x0000000249007819 */ /* 0x042fe400000006ff */
[----:B------:R-:W-:Y:S02]  /*dcb0*/  SHF.L.U64.HI R72, R73, 0x2, R72 ;  /* 0x0000000249487819 */ /* 0x000fe40000010248 */
[C---:B0-----:R-:W-:Y:S02]  /*dcc0*/  IADD3 R75, P0, PT, R0.reuse, UR18, RZ ;  /* 0x00000012004b7c10 */ /* 0x041fe4000ff1e0ff */
[----:B------:R-:W-:Y:S02]  /*dcd0*/  LOP3.LUT R70, R181, 0x7f, RZ, 0x3c, !PT ;  /* 0x0000007fb5467812 */ /* 0x000fe400078e3cff */
[----:B------:R-:W-:-:S02]  /*dce0*/  IADD3 R73, P1, PT, R0, UR16, RZ ;  /* 0x0000001000497c10 */ /* 0x000fc4000ff3e0ff */
[----:B------:R-:W-:Y:S02]  /*dcf0*/  IADD3.X R76, PT, PT, R72, UR19, RZ, P0, !PT ;  /* 0x00000013484c7c10 */ /* 0x000fe400087fe4ff */
[----:B------:R-:W-:Y:S01]  /*dd00*/  IADD3 R70, PT, PT, R70, R180, RZ ;  /* 0x000000b446467210 */ /* 0x000fe20007ffe0ff */
[----:B---3--:R-:W-:-:S04]  /*dd10*/  FADD.FTZ R6, RZ, R6 ;  /* 0x00000006ff067221 */ /* 0x008fc80000010000 */
[----:B----4-:R-:W-:Y:S01]  /*dd20*/  FADD.FTZ R6, R6, R67 ;  /* 0x0000004306067221 */ /* 0x010fe20000010000 */
[----:B--2---:R-:W-:Y:S02]  /*dd30*/  IADD3 R67, P0, PT, R0, UR4, RZ ;  /* 0x0000000400437c10 */ /* 0x004fe4000ff1e0ff */
[C---:B------:R-:W-:Y:S02]  /*dd40*/  IADD3.X R74, PT, PT, R72.reuse, UR17, RZ, P1, !PT ;  /* 0x00000011484a7c10 */ /* 0x040fe40008ffe4ff */
[----:B------:R-:W-:Y:S02]  /*dd50*/  IADD3.X R72, PT, PT, R72, UR5, RZ, P0, !PT ;  /* 0x0000000548487c10 */ /* 0x000fe400087fe4ff */
[----:B------:R-:W-:Y:S01]  /*dd60*/  ISETP.GE.U32.AND P0, PT, R70, 0x80, PT ;  /* 0x000000804600780c */ /* 0x000fe20003f06070 */
[----:B------:R-:W-:Y:S01]  /*dd70*/  FADD.FTZ R2, RZ, R2 ;  /* 0x00000002ff027221 */ /* 0x000fe20000010000 */
[----:B------:R-:W-:-:S03]  /*dd80*/  FADD.FTZ R4, RZ, R4 ;  /* 0x00000004ff047221 */ /* 0x000fc60000010000 */
[----:B------:R-:W-:Y:S01]  /*dd90*/  FADD.FTZ R2, R2, R3 ;  /* 0x0000000302027221 */ /* 0x000fe20000010000 */
[----:B------:R-:W-:Y:S01]  /*dda0*/  FADD.FTZ R4, R4, R29 ;  /* 0x0000001d04047221 */ /* 0x000fe20000010000 */
[----:B------:R-:W-:Y:S01]  /*ddb0*/  FADD.FTZ R6, R6, R69 ;  /* 0x0000004506067221 */ /* 0x000fe20000010000 */
[----:B------:R-:W-:Y:S01]  /*ddc0*/  BSSY.RECONVERGENT B0, `(.L_x_6460) ;  /* 0x0000018000007945 */ /* 0x000fe20003800200 */
[----:B------:R-:W-:Y:S01]  /*ddd0*/  FADD.FTZ R2, R2, R5 ;  /* 0x0000000502027221 */ /* 0x000fe20000010000 */
[----:B------:R-:W-:Y:S01]  /*dde0*/  FADD.FTZ R4, R4, R51 ;  /* 0x0000003304047221 */ /* 0x000fe20000010000 */
[----:B------:R-:W-:Y:S01]  /*ddf0*/  FADD.FTZ R71, R6, R71 ;  /* 0x0000004706477221 */ /* 0x000fe20000010000 */
[----:B------:R-:W-:Y:S01]  /*de00*/  ISETP.GE.U32.AND P6, PT, R70, 0x100, PT ;  /* 0x000001004600780c */ /* 0x000fe20003fc6070 */
[----:B------:R-:W-:Y:S01]  /*de10*/  FADD.FTZ R29, R2, R7 ;  /* 0x00000007021d7221 */ /* 0x000fe20000010000 */
[----:B------:R-:W-:Y:S01]  /*de20*/  FADD.FTZ R59, R4, R59 ;  /* 0x0000003b043b7221 */ /* 0x000fe20000010000 */
[----:B------:R-:W-:Y:S01]  /*de30*/  ISETP.GE.U32.AND P5, PT, R70, 0x180, PT ;  /* 0x000001804600780c */ /* 0x000fe20003fa6070 */
[----:B------:R-:W-:-:S12]  /*de40*/  @!P0 BRA `(.L_x_6461) ;  /* 0x00000000003c8947 */ /* 0x000fd80003800000 */
        /* <DEDUP_REMOVED lines=15> */
.L_x_6461:
[----:B------:R-:W-:Y:S05]  /*df40*/  BSYNC.RECONVERGENT B0 ;  /* 0x0000000000007941 */ /* 0x000fea0003800200 */
.L_x_6460:
        /* <DEDUP_REMOVED lines=129> */
.L_x_6463:
[----:B------:R-:W-:Y:S05]  /*e760*/  BSYNC.RECONVERGENT B0 ;  /* 0x0000000000007941 */ /* 0x000fea0003800200 */
.L_x_6462:
        /* <DEDUP_REMOVED lines=18> */
.L_x_6465:
[----:B------:R-:W-:Y:S05]  /*e890*/  BSYNC.RECONVERGENT B0 ;  /* 0x0000000000007941 */ /* 0x000fea0003800200 */
.L_x_6464:
        /* <DEDUP_REMOVED lines=18> */
.L_x_6467:
[----:B------:R-:W-:Y:S05]  /*e9c0*/  BSYNC.RECONVERGENT B0 ;  /* 0x0000000000007941 */ /* 0x000fea0003800200 */
.L_x_6466:
        /* <DEDUP_REMOVED lines=18> */
.L_x_6469:
[----:B------:R-:W-:Y:S05]  /*eaf0*/  BSYNC.RECONVERGENT B0 ;  /* 0x0000000000007941 */ /* 0x000fea0003800200 */
.L_x_6468:
        /* <DEDUP_REMOVED lines=18> */
.L_x_6471:
[----:B------:R-:W-:Y:S05]  /*ec20*/  BSYNC.RECONVERGENT B0 ;  /* 0x0000000000007941 */ /* 0x000fea0003800200 */
.L_x_6470:
        /* <DEDUP_REMOVED lines=18> */
.L_x_6473:
[----:B------:R-:W-:Y:S05]  /*ed50*/  BSYNC.RECONVERGENT B0 ;  /* 0x0000000000007941 */ /* 0x000fea0003800200 */
.L_x_6472:
        /* <DEDUP_REMOVED lines=11> */
.L_x_6427:
        /* <DEDUP_REMOVED lines=8> */
.L_x_6475:
[----:B------:R-:W-:Y:S05]  /*ee90*/  BSYNC B1 ;  /* 0x0000000000017941 */ /* 0x000fea0003800000 */
.L_x_6474:
        /* <DEDUP_REMOVED lines=9> */
.L_x_6476:
        /* <DEDUP_REMOVED lines=8> */
.L_x_6477:
[----:B------:R-:W-:Y:S02]  /*efb0*/  MOV R183, R185 ;  /* 0x000000b900b77202 */ /* 0x000fe40000000f00 */
[----:B------:R-:W-:-:S05]  /*efc0*/  MOV R180, R186 ;  /* 0x000000ba00b47202 */ /* 0x000fca0000000f00 */
[----:B------:R-:W-:Y:S01]  /*efd0*/  FADD.FTZ R184, R184, R180 ;  /* 0x000000b4b8b87221 */ /* 0x000fe20000010000 */
[----:B------:R-:W-:-:S07]  /*efe0*/  MOV R180, 0xffffffff ;  /* 0xffffffff00b47802 */ /* 0x000fce0000000f00 */
[----:B------:R-:W-:Y:S05]  /*eff0*/  WARPSYNC.COLLECTIVE R180, `(.L_x_6478) ;  /* 0x00000000b4087348 */ /* 0x000fea0003c00000 */
[----:B------:R0:W1:Y:S02]  /*f000*/  SHFL.BFLY P6, R186, R183, R182, R181 ;  /* 0x0c0000b6b7ba7389 */ /* 0x00006400000c00b5 */
[----:B01----:R-:W-:Y:S05]  /*f010*/  ENDCOLLECTIVE ;  /* 0x000000000000791b */ /* 0x003fea0003800000 */
.L_x_6478:
        /* <DEDUP_REMOVED lines=8> */
.L_x_6479:
[----:B------:R-:W-:Y:S02]  /*f0a0*/  MOV R183, R185 ;  /* 0x000000b900b77202 */ /* 0x000fe40000000f00 */
[----:B------:R-:W-:-:S05]  /*f0b0*/  MOV R180, R186 ;  /* 0x000000ba00b47202 */ /* 0x000fca0000000f00 */
[----:B------:R-:W-:Y:S01]  /*f0c0*/  FADD.FTZ R184, R184, R180 ;  /* 0x000000b4b8b87221 */ /* 0x000fe20000010000 */
[----:B------:R-:W-:-:S07]  /*f0d0*/  MOV R180, 0xffffffff ;  /* 0xffffffff00b47802 */ /* 0x000fce0000000f00 */
[----:B------:R-:W-:Y:S05]  /*f0e0*/  WARPSYNC.COLLECTIVE R180, `(.L_x_6480) ;  /* 0x00000000b4087348 */ /* 0x000fea0003c00000 */
[----:B------:R0:W1:Y:S02]  /*f0f0*/  SHFL.BFLY P6, R186, R183, R182, R181 ;  /* 0x0c0000b6b7ba7389 */ /* 0x00006400000c00b5 */
[----:B01----:R-:W-:Y:S05]  /*f100*/  ENDCOLLECTIVE ;  /* 0x000000000000791b */ /* 0x003fea0003800000 */
.L_x_6480:
        /* <DEDUP_REMOVED lines=8> */
.L_x_6481:
[----:B------:R-:W-:Y:S02]  /*f190*/  MOV R183, R185 ;  /* 0x000000b900b77202 */ /* 0x000fe40000000f00 */
[----:B------:R-:W-:-:S05]  /*f1a0*/  MOV R180, R186 ;  /* 0x000000ba00b47202 */ /* 0x000fca0000000f00 */
[----:B------:R-:W-:Y:S01]  /*f1b0*/  FADD.FTZ R184, R184, R180 ;  /* 0x000000b4b8b87221 */ /* 0x000fe20000010000 */
[----:B------:R-:W-:-:S07]  /*f1c0*/  MOV R180, 0xffffffff ;  /* 0xffffffff00b47802 */ /* 0x000fce0000000f00 */
[----:B------:R-:W-:Y:S05]  /*f1d0*/  WARPSYNC.COLLECTIVE R180, `(.L_x_6482) ;  /* 0x00000000b4087348 */ /* 0x000fea0003c00000 */
[----:B------:R0:W1:Y:S02]  /*f1e0*/  SHFL.BFLY P6, R186, R183, R182, R181 ;  /* 0x0c0000b6b7ba7389 */ /* 0x00006400000c00b5 */
[----:B01----:R-:W-:Y:S05]  /*f1f0*/  ENDCOLLECTIVE ;  /* 0x000000000000791b */ /* 0x003fea0003800000 */
.L_x_6482:
        /* <DEDUP_REMOVED lines=8> */
.L_x_6483:
[----:B------:R-:W-:Y:S02]  /*f280*/  MOV R183, R185 ;  /* 0x000000b900b77202 */ /* 0x000fe40000000f00 */
[----:B------:R-:W-:-:S07]  /*f290*/  MOV R187, R186 ;  /* 0x000000ba00bb7202 */ /* 0x000fce0000000f00 */
[----:B------:R-:W-:Y:S05]  /*f2a0*/  WARPSYNC.COLLECTIVE R180, `(.L_x_6484) ;  /* 0x00000000b4087348 */ /* 0x000fea0003c00000 */
[----:B------:R0:W1:Y:S02]  /*f2b0*/  SHFL.BFLY P6, R186, R183, R182, R181 ;  /* 0x0c0000b6b7ba7389 */ /* 0x00006400000c00b5 */
[----:B01----:R-:W-:Y:S05]  /*f2c0*/  ENDCOLLECTIVE ;  /* 0x000000000000791b */ /* 0x003fea0003800000 */
.L_x_6484:
[----:B------:R-:W-:Y:S01]  /*f2d0*/  MOV R180, R186 ;  /* 0x000000ba00b47202 */ /* 0x000fe20000000f00 */
[----:B------:R-:W-:Y:S06]  /*f2e0*/  BRA `(.L_x_6485) ;  /* 0xffffff38005c7947 */ /* 0x000fec000383ffff */
.L_x_6486:
        /* <DEDUP_REMOVED lines=9> */
.L_x_20020:


//--------------------- .text._ZN10layer_norm13ln_bwd_kernelINS_13Kernel_traitsI13__nv_bfloat16S2_fS2_fjLj1024ELj1ELj4ELj1ELj16ENS_18Kernel_traits_baseILj1024ES2_S2_fS2_fjLj128EEEEELb1ELb1ELb0ELb1EEEvNS_9BwdParamsE --------------------------
	.section	.text._ZN10layer_norm13ln_bwd_kernelINS_13Kernel_traitsI13__nv_bfloat16S2_fS2_fjLj1024ELj1ELj4ELj1ELj16ENS_18Kernel_traits_baseILj1024ES2_S2_fS2_fjLj128EEEEELb1ELb1ELb0ELb1EEEvNS_9BwdParamsE,"ax",@progbits
	.align	128
        .global         _ZN10layer_norm13ln_bwd_kernelINS_13Kernel_traitsI13__nv_bfloat16S2_fS2_fjLj1024ELj1ELj4ELj1ELj16ENS_18Kernel_traits_baseILj1024ES2_S2_fS2_fjLj128EEEEELb1ELb1ELb0ELb1EEEvNS_9BwdParamsE
        .type           _ZN10layer_norm13ln_bwd_kernelINS_13Kernel_traitsI13__nv_bfloat16S2_fS2_fjLj1024ELj1ELj4ELj1ELj16ENS_18Kernel_traits_baseILj1024ES2_S2_fS2_fjLj128EEEEELb1ELb1ELb0ELb1EEEvNS_9BwdParamsE,@function
        .size           _ZN10layer_norm13ln_bwd_kernelINS_13Kernel_traitsI13__nv_bfloat16S2_fS2_fjLj1024ELj1ELj4ELj1ELj16ENS_18Kernel_traits_baseILj1024ES2_S2_fS2_fjLj128EEEEELb1ELb1ELb0ELb1EEEvNS_9BwdParamsE,(.L_x_20021 - _ZN10layer_norm13ln_bwd_kernelINS_13Kernel_traitsI13__nv_bfloat16S2_fS2_fjLj1024ELj1ELj4ELj1ELj16ENS_18Kernel_traits_baseILj1024ES2_S2_fS2_fjLj128EEEEELb1ELb1ELb0ELb1EEEvNS_9BwdParamsE)
        .other          _ZN10layer_norm13ln_bwd_kernelINS_13Kernel_traitsI13__nv_bfloat16S2_fS2_fjLj1024ELj1ELj4ELj1ELj16ENS_18Kernel_traits_baseILj1024ES2_S2_fS2_fjLj128EEEEELb1ELb1ELb0ELb1EEEvNS_9BwdParamsE,@"STO_CUDA_ENTRY STV_DEFAULT"
_ZN10layer_norm13ln_bwd_kernelINS_13Kernel_traitsI13__nv_bfloat16S2_fS2_fjLj1024ELj1ELj4ELj1ELj16ENS_18Kernel_traits_baseILj1024ES2_S2_fS2_fjLj128EEEEELb1ELb1ELb0ELb1EEEvNS_9BwdParamsE:
.text._ZN10layer_norm13ln_bwd_kernelINS_13Kernel_traitsI13__nv_bfloat16S2_fS2_fjLj1024ELj1ELj4ELj1ELj16ENS_18Kernel_traits_baseILj1024ES2_S2_fS2_fjLj128EEEEELb1ELb1ELb0ELb1EEEvNS_9BwdParamsE:
        /* <DEDUP_REMOVED lines=29> */
[----:B------:R-:W2:Y:S01]  /*01d0*/  LDCU.U8 UR8, c[0x0][0x410] ;  /* 0x00008200ff0877ac */ /* 0x000ea20008000000 */
[----:B------:R-:W-:-:S02]  /*01e0*/  CS2R R80, SRZ ;  /* 0x0000000000507805 */ /* 0x000fc4000001ff00 */
[----:B------:R-:W-:Y:S02]  /*01f0*/  CS2R R86, SRZ ;  /* 0x0000000000567805 */ /* 0x000fe4000001ff00 */
[----:B------:R-:W-:Y:S02]  /*0200*/  CS2R R84, SRZ ;  /* 0x0000000000547805 */ /* 0x000fe4000001ff00 */
[----:B-1----:R-:W-:Y:S01]  /*0210*/  SHF.R.U32.HI R0, RZ, 0x5, R32 ;  /* 0x00000005ff007819 */ /* 0x002fe20000011620 */
[----:B------:R-:W1:Y:S01]  /*0220*/  LDCU UR12, c[0x0][0x400] ;  /* 0x00008000ff0c77ac */ /* 0x000e620008000800 */
[----:B------:R-:W-:Y:S02]  /*0230*/  CS2R R90, SRZ ;  /* 0x00000000005a7805 */ /* 0x000fe4000001ff00 */
[----:B------:R-:W-:Y:S02]  /*0240*/  CS2R R88, SRZ ;  /* 0x0000000000587805 */ /* 0x000fe4000001ff00 */
[----:B------:R-:W-:Y:S01]  /*0250*/  LOP3.LUT R173, R0, UR4, RZ, 0xfc, !PT ;  /* 0x0000000400ad7c12 */ /* 0x000fe2000f8efcff */
[----:B------:R-:W0:Y:S01]  /*0260*/  LDCU.64 UR14, c[0x0][0x478] ;  /* 0x00008f00ff0e77ac */ /* 0x000e220008000a00 */
[----:B------:R-:W-:-:S02]  /*0270*/  CS2R R78, SRZ ;  /* 0x00000000004e7805 */ /* 0x000fc4000001ff00 */
[----:B------:R-:W-:Y:S02]  /*0280*/  CS2R R76, SRZ ;  /* 0x00000000004c7805 */ /* 0x000fe4000001ff00 */
[----:B---3--:R-:W-:Y:S01]  /*0290*/  ISETP.GE.AND P0, PT, R173, UR5, PT ;  /* 0x00000005ad007c0c */ /* 0x008fe2000bf06270 */
[----:B------:R-:W3:Y:S01]  /*02a0*/  LDCU.64 UR10, c[0x0][0x438] ;  /* 0x00008700ff0a77ac */ /* 0x000ee20008000a00 */
        /* <DEDUP_REMOVED lines=24> */
[----:B01234-:R-:W-:Y:S06]  /*0430*/  @P0 BRA `(.L_x_6488) ;  /* 0x000000a800680947 */ /* 0x01ffec0003800000 */
        /* <DEDUP_REMOVED lines=9> */
[----:B------:R-:W5:Y:S04]  /*04d0*/  LDG.E.128 R40, desc[UR6][R4.64] ;  /* 0x0000000604287981 */ /* 0x000f68000c1e1d00 */
[----:B------:R-:W5:Y:S04]  /*04e0*/  LDG.E.128 R8, desc[UR6][R2.64+0x600] ;  /* 0x0006000602087981 */ /* 0x000f68000c1e1d00 */
[----:B------:R-:W5:Y:S04]  /*04f0*/  LDG.E.128 R52, desc[UR6][R4.64+0x600] ;  /* 0x0006000604347981 */ /* 0x000f68000c1e1d00 */
[----:B------:R-:W5:Y:S04]  /*0500*/  LDG.E.128 R48, desc[UR6][R4.64+0x400] ;  /* 0x0004000604307981 */ /* 0x000f68000c1e1d00 */
[----:B------:R0:W5:Y:S01]  /*0510*/  LDG.E.128 R44, desc[UR6][R4.64+0x200] ;  /* 0x00020006042c7981 */ /* 0x000162000c1e1d00 */
[----:B-1----:R-:W-:Y:S01]  /*0520*/  ISETP.NE.U32.AND P0, PT, RZ, UR4, PT ;  /* 0x00000004ff007c0c */ /* 0x002fe2000bf05070 */
[----:B------:R-:W-:Y:S01]  /*0530*/  HFMA2 R185, -RZ, RZ, 0, 0 ;  /* 0x00000000ffb97431 */ /* 0x000fe200000001ff */
[----:B------:R-:W-:Y:S01]  /*0540*/  BSSY B1, `(.L_x_6489) ;  /* 0x0000a2e000017945 */ /* 0x000fe20003800000 */
[----:B------:R-:W-:-:S02]  /*0550*/  HFMA2 R202, -RZ, RZ, 0, 0 ;  /* 0x00000000ffca7431 */ /* 0x000fc400000001ff */
[----:B------:R-:W-:Y:S01]  /*0560*/  HFMA2 R244, -RZ, RZ, 0, 0 ;  /* 0x00000000fff47431 */ /* 0x000fe200000001ff */
[----:B------:R-:W-:Y:S02]  /*0570*/  ISETP.NE.AND.EX P0, PT, RZ, UR5, PT, P0 ;  /* 0x00000005ff007c0c */ /* 0x000fe4000bf05300 */
        /* <DEDUP_REMOVED lines=47> */
[----:B----4-:R-:W-:Y:S02]  /*0870*/  SHF.L.U32 R3, R16, 0x10, RZ ;  /* 0x0000001010037819 */ /* 0x010fe400000006ff */
[----:B0-----:R-:W-:-:S03]  /*0880*/  SHF.L.U32 R2, R17, 0x10, RZ ;  /* 0x0000001011027819 */ /* 0x001fc600000006ff */
[----:B------:R0:W-:Y:S04]  /*0890*/  STL [R1+0x3c], R3 ;  /* 0x00003c0301007387 */ /* 0x0001e80000100800 */
[----:B------:R1:W-:Y:S01]  /*08a0*/  STL [R1+0x34], R2 ;  /* 0x0000340201007387 */ /* 0x0003e20000100800 */
[----:B0-----:R-:W-:Y:S02]  /*08b0*/  SHF.L.U32 R3, R18, 0x10, RZ ;  /* 0x0000001012037819 */ /* 0x001fe400000006ff */
[----:B-1----:R-:W-:-:S03]  /*08c0*/  SHF.L.U32 R2, R19, 0x10, RZ ;  /* 0x0000001013027819 */ /* 0x002fc600000006ff */
[----:B------:R2:W-:Y:S04]  /*08d0*/  STL [R1+0x2c], R3 ;  /* 0x00002c0301007387 */ /* 0x0005e80000100800 */
[----:B------:R0:W-:Y:S01]  /*08e0*/  STL [R1+0x24], R2 ;  /* 0x0000240201007387 */ /* 0x0001e20000100800 */
[----:B------:R-:W-:Y:S02]  /*08f0*/  PRMT R0, R20, 0x7632, R0 ;  /* 0x0000763214007816 */ /* 0x000fe40000000000 */
[----:B--2---:R-:W-:Y:S02]  /*0900*/  SHF.L.U32 R3, R12, 0x10, RZ ;  /* 0x000000100c037819 */ /* 0x004fe400000006ff */
[----:B0-----:R-:W-:-:S03]  /*0910*/  SHF.L.U32 R2, R13, 0x10, RZ ;  /* 0x000000100d027819 */ /* 0x001fc600000006ff */
[----:B------:R0:W-:Y:S01]  /*0920*/  STL [R1+0x1c], R3 ;  /* 0x00001c0301007387 */ /* 0x0001e20000100800 */
[----:B------:R-:W-:Y:S02]  /*0930*/  PRMT R56, R21, 0x7632, R56 ;  /* 0x0000763215387816 */ /* 0x000fe40000000038 */
[----:B------:R-:W-:Y:S01]  /*0940*/  PRMT R57, R22, 0x7632, R57 ;  /* 0x0000763216397816 */ /* 0x000fe20000000039 */
[----:B------:R1:W-:Y:S01]  /*0950*/  STL [R1+0x14], R2 ;  /* 0x0000140201007387 */ /* 0x0003e20000100800 */
[----:B-----5:R-:W-:Y:S02]  /*0960*/  PRMT R67, R41, 0x7632, R67 ;  /* 0x0000763229437816 */ /* 0x020fe40000000043 */
[----:B------:R-:W-:Y:S02]  /*0970*/  SHF.L.U32 R67, R0, 0x10, RZ ;  /* 0x0000001000437819 */ /* 0x000fe400000006ff */
[----:B0-----:R-:W-:Y:S02]  /*0980*/  SHF.L.U32 R3, R14, 0x10, RZ ;  /* 0x000000100e037819 */ /* 0x001fe400000006ff */
[----:B------:R-:W-:-:S02]  /*0990*/  SHF.L.U32 R56, R56, 0x10, RZ ;  /* 0x0000001038387819 */ /* 0x000fc400000006ff */
[----:B-1----:R-:W-:Y:S01]  /*09a0*/  SHF.L.U32 R2, R15, 0x10, RZ ;  /* 0x000000100f027819 */ /* 0x002fe200000006ff */
[----:B------:R-:W-:Y:S01]  /*09b0*/  STL [R1+0xc], R3 ;  /* 0x00000c0301007387 */ /* 0x000fe20000100800 */
[----:B------:R-:W-:Y:S02]  /*09c0*/  PRMT R58, R23, 0x7632, R58 ;  /* 0x00007632173a7816 */ /* 0x000fe4000000003a */
[----:B------:R-:W-:Y:S01]  /*09d0*/  SHF.L.U32 R0, R57, 0x10, RZ ;  /* 0x0000001039007819 */ /* 0x000fe200000006ff */
[----:B------:R-:W-:Y:S01]  /*09e0*/  STL [R1+0x4], R2 ;  /* 0x0000040201007387 */ /* 0x000fe20000100800 */
[----:B------:R-:W-:Y:S02]  /*09f0*/  PRMT R59, R16, 0x7632, R59 ;  /* 0x00007632103b7816 */ /* 0x000fe4000000003b */
[----:B------:R-:W-:Y:S01]  /*0a00*/  PRMT R60, R17, 0x7632, R60 ;  /* 0x00007632113c7816 */ /* 0x000fe2000000003c */
[----:B------:R-:W-:Y:S01]  /*0a10*/  STL [R1+0x58], R67 ;  /* 0x0000584301007387 */ /* 0x000fe20000100800 */
[----:B------:R-:W-:-:S03]  /*0a20*/  SHF.L.U32 R57, R58, 0x10, RZ ;  /* 0x000000103a397819 */ /* 0x000fc600000006ff */
[----:B------:R0:W-:Y:S01]  /*0a30*/  STL [R1+0x50], R56 ;  /* 0x0000503801007387 */ /* 0x0001e20000100800 */
[----:B------:R-:W-:-:S03]  /*0a40*/  PRMT R61, R18, 0x7632, R61 ;  /* 0x00007632123d7816 */ /* 0x000fc6000000003d */
[----:B------:R1:W-:Y:S01]  /*0a50*/  STL [R1+0x48], R0 ;  /* 0x0000480001007387 */ /* 0x0003e20000100800 */
[----:B------:R-:W-:Y:S02]  /*0a60*/  PRMT R62, R19, 0x7632, R62 ;  /* 0x00007632133e7816 */ /* 0x000fe4000000003e */
[----:B------:R-:W-:Y:S02]  /*0a70*/  PRMT R63, R12, 0x7632, R63 ;  /* 0x000076320c3f7816 */ /* 0x000fe4000000003f */
[----:B0-----:R-:W-:Y:S01]  /*0a80*/  SHF.L.U32 R56, R59, 0x10, RZ ;  /* 0x000000103b387819 */ /* 0x001fe200000006ff */
[----:B------:R0:W-:Y:S01]  /*0a90*/  STL [R1+0x40], R57 ;  /* 0x0000403901007387 */ /* 0x0001e20000100800 */
[----:B-1----:R-:W-:-:S03]  /*0aa0*/  SHF.L.U32 R0, R60, 0x10, RZ ;  /* 0x000000103c007819 */ /* 0x002fc600000006ff */
[----:B------:R1:W-:Y:S01]  /*0ab0*/  STL [R1+0x38], R56 ;  /* 0x0000383801007387 */ /* 0x0003e20000100800 */
[----:B------:R-:W-:-:S03]  /*0ac0*/  PRMT R64, R13, 0x7632, R64 ;  /* 0x000076320d407816 */ /* 0x000fc60000000040 */
[----:B------:R2:W-:Y:S01]  /*0ad0*/  STL [R1+0x30], R0 ;  /* 0x0000300001007387 */ /* 0x0005e20000100800 */
[----:B0-----:R-:W-:Y:S02]  /*0ae0*/  SHF.L.U32 R57, R61, 0x10, RZ ;  /* 0x000000103d397819 */ /* 0x001fe400000006ff */
[----:B------:R-:W-:Y:S02]  /*0af0*/  PRMT R65, R14, 0x7632, R65 ;  /* 0x000076320e417816 */ /* 0x000fe40000000041 */
[----:B-1----:R-:W-:Y:S01]  /*0b00*/  SHF.L.U32 R56, R62, 0x10, RZ ;  /* 0x000000103e387819 */ /* 0x002fe200000006ff */
[----:B------:R0:W-:Y:S01]  /*0b10*/  STL [R1+0x28], R57 ;  /* 0x0000283901007387 */ /* 0x0001e20000100800 */
[----:B------:R-:W-:Y:S02]  /*0b20*/  PRMT R66, R15, 0x7632, R66 ;  /* 0x000076320f427816 */ /* 0x000fe40000000042 */
[----:B--2---:R-:W-:Y:S01]  /*0b30*/  SHF.L.U32 R0, R63, 0x10, RZ ;  /* 0x000000103f007819 */ /* 0x004fe200000006ff */
[----:B------:R1:W-:Y:S04]  /*0b40*/  STL [R1+0x20], R56 ;  /* 0x0000203801007387 */ /* 0x0003e80000100800 */
[----:B------:R2:W-:Y:S01]  /*0b50*/  STL [R1+0x18], R0 ;  /* 0x0000180001007387 */ /* 0x0005e20000100800 */
[----:B0-----:R-:W-:-:S02]  /*0b60*/  SHF.L.U32 R57, R64, 0x10, RZ ;  /* 0x0000001040397819 */ /* 0x001fc400000006ff */
[----:B-1----:R-:W-:-:S03]  /*0b70*/  SHF.L.U32 R56, R65, 0x10, RZ ;  /* 0x0000001041387819 */ /* 0x002fc600000006ff */
[----:B------:R0:W-:Y:S01]  /*0b80*/  STL [R1+0x10], R57 ;  /* 0x0000103901007387 */ /* 0x0001e20000100800 */
[----:B--2---:R-:W-:-:S03]  /*0b90*/  SHF.L.U32 R0, R66, 0x10, RZ ;  /* 0x0000001042007819 */ /* 0x004fc600000006ff */
[----:B------:R0:W-:Y:S04]  /*0ba0*/  STL [R1+0x8], R56 ;  /* 0x0000083801007387 */ /* 0x0001e80000100800 */
[----:B------:R0:W-:Y:S01]  /*0bb0*/  STL [R1], R0 ;  /* 0x0000000001007387 */ /* 0x0001e20000100800 */
[----:B------:R-:W-:Y:S02]  /*0bc0*/  PRMT R251, R8, 0x7632, R251 ;  /* 0x0000763208fb7816 */ /* 0x000fe400000000fb */
[----:B------:R-:W-:Y:S02]  /*0bd0*/  PRMT R249, R9, 0x7632, R249 ;  /* 0x0000763209f97816 */ /* 0x000fe400000000f9 */
[----:B------:R-:W-:Y:S02]  /*0be0*/  PRMT R247, R10, 0x7632, R247 ;  /* 0x000076320af77816 */ /* 0x000fe400000000f7 */
[----:B------:R-:W-:-:S02]  /*0bf0*/  PRMT R245, R11, 0x7632, R245 ;  /* 0x000076320bf57816 */ /* 0x000fc400000000f5 */
[----:B------:R-:W-:Y:S02]  /*0c00*/  CS2R R22, SRZ ;  /* 0x0000000000167805 */ /* 0x000fe4000001ff00 */
[----:B------:R-:W-:Y:S02]  /*0c10*/  SHF.L.U32 R252, R8, 0x10, RZ ;  /* 0x0000001008fc7819 */ /* 0x000fe400000006ff */
[----:B------:R-:W-:Y:S02]  /*0c20*/  CS2R R20, SRZ ;  /* 0x0000000000147805 */ /* 0x000fe4000001ff00 */
[----:B------:R-:W-:Y:S02]  /*0c30*/  SHF.L.U32 R250, R9, 0x10, RZ ;  /* 0x0000001009fa7819 */ /* 0x000fe400000006ff */
[----:B------:R-:W-:Y:S02]  /*0c40*/  CS2R R18, SRZ ;  /* 0x0000000000127805 */ /* 0x000fe4000001ff00 */
[----:B------:R-:W-:-:S02]  /*0c50*/  SHF.L.U32 R248, R10, 0x10, RZ ;  /* 0x000000100af87819 */ /* 0x000fc400000006ff */
[----:B------:R-:W-:Y:S02]  /*0c60*/  CS2R R16, SRZ ;  /* 0x0000000000107805 */ /* 0x000fe4000001ff00 */
[----:B------:R-:W-:Y:S02]  /*0c70*/  SHF.L.U32 R246, R11, 0x10, RZ ;  /* 0x000000100bf67819 */ /* 0x000fe400000006ff */
[----:B------:R-:W-:Y:S02]  /*0c80*/  CS2R R14, SRZ ;  /* 0x00000000000e7805 */ /* 0x000fe4000001ff00 */
[----:B------:R-:W-:Y:S02]  /*0c90*/  CS2R R12, SRZ ;  /* 0x00000000000c7805 */ /* 0x000fe4000001ff00 */
[----:B------:R-:W-:Y:S02]  /*0ca0*/  CS2R R10, SRZ ;  /* 0x00000000000a7805 */ /* 0x000fe4000001ff00 */
[----:B------:R-:W-:-:S02]  /*0cb0*/  CS2R R8, SRZ ;  /* 0x0000000000087805 */ /* 0x000fc4000001ff00 */
[----:B------:R-:W-:Y:S02]  /*0cc0*/  CS2R R2, SRZ ;  /* 0x0000000000027805 */ /* 0x000fe4000001ff00 */
        /* <DEDUP_REMOVED lines=13> */
[----:B------:R-:W-:Y:S02]  /*0da0*/  SHF.L.U32 R251, R251, 0x10, RZ ;  /* 0x00000010fbfb7819 */ /* 0x000fe400000006ff */
[----:B------:R-:W-:Y:S02]  /*0db0*/  SHF.L.U32 R249, R249, 0x10, RZ ;  /* 0x00000010f9f97819 */ /* 0x000fe400000006ff */
[----:B------:R-:W-:Y:S02]  /*0dc0*/  SHF.L.U32 R247, R247, 0x10, RZ ;  /* 0x00000010f7f77819 */ /* 0x000fe400000006ff */
[----:B0-----:R-:W-:-:S07]  /*0dd0*/  SHF.L.U32 R245, R245, 0x10, RZ ;  /* 0x00000010f5f57819 */ /* 0x001fce00000006ff */
.L_x_6509:
[----:B------:R-:W0:Y:S01]  /*0de0*/  S2R R100, SR_TID.X ;  /* 0x0000000000647919 */ /* 0x000e220000002100 */
[----:B------:R-:W1:Y:S01]  /*0df0*/  LDC.64 R140, c[0x0][0x428] ;  /* 0x00010a00ff8c7b82 */ /* 0x000e620000000a00 */
[----:B------:R-:W-:Y:S01]  /*0e00*/  IMAD R0, R173, UR9, RZ ;  /* 0x00000009ad007c24 */ /* 0x000fe2000f8e02ff */
[----:B------:R-:W2:Y:S04]  /*0e10*/  LDL R223, [R1+0x54] ;  /* 0x0000540001df7983 */ /* 0x000ea80000100800 */
[----:B------:R-:W-:Y:S01]  /*0e20*/  SHF.R.S32.HI R101, RZ, 0x1f, R0 ;  /* 0x0000001fff657819 */ /* 0x000fe20000011400 */
[----:B------:R-:W3:Y:S01]  /*0e30*/  LDL R222, [R1+0x44] ;  /* 0x0000440001de7983 */ /* 0x000ee20000100800 */
[----:B------:R-:W4:Y:S02]  /*0e40*/  LDC.64 R98, c[0x0][0x3c0] ;  /* 0x0000f000ff627b82 */ /* 0x000f240000000a00 */
[----:B------:R-:W-:-:S06]  /*0e50*/  LEA.HI R101, R101, R0, RZ, 0x3 ;  /* 0x0000000065657211 */ /* 0x000fcc00078f18ff */
[----:B------:R-:W1:Y:S08]  /*0e60*/  @P0 LDC.64 R96, c[0x0][0x3e0] ;  /* 0x0000f800ff600b82 */ /* 0x000e700000000a00 */
[----:B------:R-:W1:Y:S01]  /*0e70*/  LDC.64 R128, c[0x0][0x3a8] ;  /* 0x0000ea00ff807b82 */ /* 0x000e620000000a00 */
[----:B0-----:R-:W-:-:S07]  /*0e80*/  LOP3.LUT R180, R100, 0x1f, RZ, 0xc0, !PT ;  /* 0x0000001f64b47812 */ /* 0x001fce00078ec0ff */
[----:B------:R-:W0:Y:S01]  /*0e90*/  LDC.64 R152, c[0x0][0x3c8] ;  /* 0x0000f200ff987b82 */ /* 0x000e220000000a00 */
[----:B------:R-:W-:Y:S01]  /*0ea0*/  LEA.HI.SX32 R180, R101, R180, 0x1d ;  /* 0x000000b465b47211 */ /* 0x000fe200078feaff */
[----:B----4-:R-:W-:-:S04]  /*0eb0*/  IMAD.WIDE R98, R173, 0x4, R98 ;  /* 0x00000004ad627825 */ /* 0x010fc800078e0262 */
[C---:B-1----:R-:W-:Y:S01]  /*0ec0*/  IMAD.WIDE.U32 R100, R180.reuse, 0x10, R140 ;  /* 0x00000010b4647825 */ /* 0x042fe200078e008c */
[C---:B------:R-:W-:Y:S01]  /*0ed0*/  IADD3 R176, PT, PT, R180.reuse, 0x20, RZ ;  /* 0x00000020b4b07810 */ /* 0x040fe20007ffe0ff */
[----:B------:R-:W4:Y:S01]  /*0ee0*/  LDG.E R181, desc[UR6][R98.64] ;  /* 0x0000000662b57981 */ /* 0x000f22000c1e1900 */
[C---:B------:R-:W-:Y:S01]  /*0ef0*/  IADD3 R174, PT, PT, R180.reuse, 0x40, RZ ;  /* 0x00000040b4ae7810 */ /* 0x040fe20007ffe0ff */
[----:B------:R-:W1:Y:S01]  /*0f00*/  LDC.64 R204, c[0x0][0x3b0] ;  /* 0x0000ec00ffcc7b82 */ /* 0x000e620000000a00 */
[----:B------:R-:W-:Y:S01]  /*0f10*/  IADD3 R0, PT, PT, R180, 0x60, RZ ;  /* 0x00000060b4007810 */ /* 0x000fe20007ffe0ff */
[----:B------:R-:W2:Y:S01]  /*0f20*/  LDG.E.128 R100, desc[UR6][R100.64] ;  /* 0x0000000664647981 */ /* 0x000ea2000c1e1d00 */
[----:B------:R-:W-:-:S04]  /*0f30*/  @P0 IMAD.WIDE R96, R173, 0x2, R96 ;  /* 0x00000002ad600825 */ /* 0x000fc800078e0260 */
[--C-:B------:R-:W-:Y:S01]  /*0f40*/  IMAD.WIDE.U32 R104, R180, 0x20, R128.reuse ;  /* 0x00000020b4687825 */ /* 0x100fe200078e0080 */
[----:B------:R-:W3:Y:S03]  /*0f50*/  @P0 LDG.E.U16 R184, desc[UR6][R96.64] ;  /* 0x0000000660b80981 */ /* 0x000ee6000c1e1500 */
[----:B------:R-:W-:-:S04]  /*0f60*/  IMAD.WIDE.U32 R112, R176, 0x20, R128 ;  /* 0x00000020b0707825 */ /* 0x000fc800078e0080 */
[--C-:B------:R-:W-:Y:S01]  /*0f70*/  IMAD.WIDE.U32 R120, R174, 0x20, R128.reuse ;  /* 0x00000020ae787825 */ /* 0x100fe200078e0080 */
[----:B------:R-:W3:Y:S03]  /*0f80*/  LDG.E.128 R108, desc[UR6][R112.64] ;  /* 0x00000006706c7981 */ /* 0x000ee6000c1e1d00 */
[----:B------:R-:W-:Y:S01]  /*0f90*/  IMAD.WIDE.U32 R128, R0, 0x20, R128 ;  /* 0x0000002000807825 */ /* 0x000fe200078e0080 */
[----:B------:R-:W3:Y:S03]  /*0fa0*/  LDG.E.128 R96, desc[UR6][R104.64] ;  /* 0x0000000668607981 */ /* 0x000ee6000c1e1d00 */
[--C-:B------:R-:W-:Y:S01]  /*0fb0*/  IMAD.WIDE.U32 R132, R176, 0x10, R140.reuse ;  /* 0x00000010b0847825 */ /* 0x100fe200078e008c */
[----:B------:R-:W3:Y:S03]  /*0fc0*/  LDG.E.128 R124, desc[UR6][R128.64] ;  /* 0x00000006807c7981 */ /* 0x000ee6000c1e1d00 */
[--C-:B------:R-:W-:Y:S01]  /*0fd0*/  IMAD.WIDE.U32 R136, R174, 0x10, R140.reuse ;  /* 0x00000010ae887825 */ /* 0x100fe200078e008c */
[----:B------:R-:W3:Y:S03]  /*0fe0*/  LDG.E.128 R112, desc[UR6][R112.64+0x10] ;  /* 0x0000100670707981 */ /* 0x000ee6000c1e1d00 */
[----:B------:R-:W-:Y:S01]  /*0ff0*/  IMAD.WIDE.U32 R140, R0, 0x10, R140 ;  /* 0x00000010008c7825 */ /* 0x000fe200078e008c */
[----:B------:R-:W3:Y:S04]  /*1000*/  LDG.E.128 R104, desc[UR6][R104.64+0x10] ;  /* 0x0000100668687981 */ /* 0x000ee8000c1e1d00 */
[----:B------:R-:W3:Y:S04]  /*1010*/  LDG.E.128 R128, desc[UR6][R128.64+0x10] ;  /* 0x0000100680807981 */ /* 0x000ee8000c1e1d00 */
[----:B------:R-:W3:Y:S04]  /*1020*/  LDG.E.128 R140, desc[UR6][R140.64] ;  /* 0x000000068c8c7981 */ /* 0x000ee8000c1e1d00 */
[----:B------:R-:W3:Y:S01]  /*1030*/  LDG.E.128 R116, desc[UR6][R120.64] ;  /* 0x0000000678747981 */ /* 0x000ee2000c1e1d00 */
[----:B------:R-:W-:Y:S01]  /*1040*/  ISETP.NE.U32.AND P1, PT, RZ, UR10, PT ;  /* 0x0000000aff007c0c */ /* 0x000fe2000bf25070 */
[----:B0-----:R-:W-:Y:S01]  /*1050*/  IMAD.WIDE R152, R173, 0x4, R152 ;  /* 0x00000004ad987825 */ /* 0x001fe200078e0298 */
[----:B------:R-:W-:Y:S01]  /*1060*/  ISETP.NE.AND P2, PT, RZ, UR8, PT ;  /* 0x00000008ff007c0c */ /* 0x000fe2000bf45270 */
[----:B------:R-:W3:Y:S02]  /*1070*/  LDG.E.128 R132, desc[UR6][R132.64] ;  /* 0x0000000684847981 */ /* 0x000ee4000c1e1d00 */
[----:B-1----:R-:W-:-:S02]  /*1080*/  IMAD.WIDE.U32 R182, R180, 0x8, R204 ;  /* 0x00000008b4b67825 */ /* 0x002fc400078e00cc */
[----:B------:R-:W3:Y:S04]  /*1090*/  LDG.E.128 R136, desc[UR6][R136.64] ;  /* 0x0000000688887981 */ /* 0x000ee8000c1e1d00 */
[----:B------:R-:W3:Y:S01]  /*10a0*/  LDG.E.128 R120, desc[UR6][R120.64+0x10] ;  /* 0x0000100678787981 */ /* 0x000ee2000c1e1d00 */
[----:B------:R-:W-:-:S03]  /*10b0*/  ISETP.NE.AND.EX P1, PT, RZ, UR11, PT, P1 ;  /* 0x0000000bff007c0c */ /* 0x000fc6000bf25310 */
[----:B------:R0:W3:Y:S10]  /*10c0*/  LDG.E R177, desc[UR6][R152.64] ;  /* 0x0000000698b17981 */ /* 0x0000f4000c1e1900 */
[----:B0-----:R-:W0:Y:S08]  /*10d0*/  @P1 LDC.64 R152, c[0x0][0x438] ;  /* 0x00010e00ff981b82 */ /* 0x001e300000000a00 */
[----:B------:R-:W1:Y:S08]  /*10e0*/  @P1 LDC.64 R168, c[0x0][0x438] ;  /* 0x00010e00ffa81b82 */ /* 0x000e700000000a00 */
[----:B------:R-:W1:Y:S01]  /*10f0*/  @P1 LDC.64 R158, c[0x0][0x438] ;  /* 0x00010e00ff9e1b82 */ /* 0x000e620000000a00 */
[----:B0-----:R-:W-:-:S07]  /*1100*/  @P1 IMAD.WIDE.U32 R152, R180, 0x20, R152 ;  /* 0x00000020b4981825 */ /* 0x001fce00078e0098 */
[----:B------:R-:W0:Y:S01]  /*1110*/  @P1 LDC.64 R178, c[0x0][0x438] ;  /* 0x00010e00ffb21b82 */ /* 0x000e220000000a00 */
[----:B------:R-:W5:Y:S01]  /*1120*/  @P1 LDG.E.128 R56, desc[UR6][R152.64] ;  /* 0x0000000698381981 */ /* 0x000f62000c1e1d00 */
[----:B-1----:R-:W-:-:S03]  /*1130*/  @P1 IMAD.WIDE.U32 R168, R176, 0x20, R168 ;  /* 0x00000020b0a81825 */ /* 0x002fc600078e00a8 */
[----:B------:R1:W5:Y:S04]  /*1140*/  @P1 LDG.E.128 R60, desc[UR6][R152.64+0x10] ;  /* 0x00001006983c1981 */ /* 0x000368000c1e1d00 */
[----:B------:R-:W5:Y:S01]  /*1150*/  @P1 LDG.E.128 R64, desc[UR6][R168.64] ;  /* 0x00000006a8401981 */ /* 0x000f62000c1e1d00 */
[----:B------:R-:W-:-:S03]  /*1160*/  @P1 IMAD.WIDE.U32 R158, R174, 0x20, R158 ;  /* 0x00000020ae9e1825 */ /* 0x000fc600078e009e */
[----:B------:R1:W5:Y:S02]  /*1170*/  @P1 LDG.E.128 R68, desc[UR6][R168.64+0x10] ;  /* 0x00001006a8441981 */ /* 0x000364000c1e1d00 */
[--C-:B-1----:R-:W-:Y:S02]  /*1180*/  IMAD.WIDE.U32 R152, R0, 0x8, R204.reuse ;  /* 0x0000000800987825 */ /* 0x102fe400078e00cc */
[----:B------:R-:W5:Y:S04]  /*1190*/  @P1 LDG.E.128 R72, desc[UR6][R158.64] ;  /* 0x000000069e481981 */ /* 0x000f68000c1e1d00 */
[----:B------:R1:W5:Y:S01]  /*11a0*/  @P1 LDG.E.128 R76, desc[UR6][R158.64+0x10] ;  /* 0x000010069e4c1981 */ /* 0x000362000c1e1d00 */
[----:B------:R-:W-:Y:S01]  /*11b0*/  IMAD.WIDE.U32 R168, R176, 0x8, R204 ;  /* 0x00000008b0a87825 */ /* 0x000fe200078e00cc */
[----:B------:R-:W-:-:S02]  /*11c0*/  MOV R175, 0x3f800000 ;  /* 0x3f80000000af7802 */ /* 0x000fc40000000f00 */
[----:B------:R-:W5:Y:S01]  /*11d0*/  LDG.E.64 R152, desc[UR6][R152.64] ;  /* 0x0000000698987981 */ /* 0x000f62000c1e1b00 */
[----:B----4-:R-:W-:Y:S01]  /*11e0*/  FSEL R212, R181, RZ, !P2 ;  /* 0x000000ffb5d47208 */ /* 0x010fe20005000000 */
[----:B-1----:R-:W-:Y:S02]  /*11f0*/  IMAD.WIDE.U32 R158, R174, 0x8, R204 ;  /* 0x00000008ae9e7825 */ /* 0x002fe400078e00cc */
[----:B------:R-:W5:Y:S01]  /*1200*/  LDG.E.64 R168, desc[UR6][R168.64] ;  /* 0x00000006a8a87981 */ /* 0x000f62000c1e1b00 */
[C---:B--2---:R-:W-:Y:S02]  /*1210*/  PRMT R204, R102.reuse, 0x7632, R204 ;  /* 0x0000763266cc7816 */ /* 0x044fe400000000cc */
[----:B------:R-:W-:Y:S02]  /*1220*/  SHF.L.U32 R203, R102, 0x10, RZ ;  /* 0x0000001066cb7819 */ /* 0x000fe400000006ff */
[----:B------:R-:W-:Y:S01]  /*1230*/  SHF.L.U32 R227, R100, 0x10, RZ ;  /* 0x0000001064e37819 */ /* 0x000fe200000006ff */
[----:B------:R-:W2:Y:S01]  /*1240*/  LDL R102, [R1+0x5c] ;  /* 0x00005c0001667983 */ /* 0x000ea20000100800 */
[C---:B---3--:R-:W-:Y:S01]  /*1250*/  FADD.FTZ R211, -R212.reuse, R109 ;  /* 0x0000006dd4d37221 */ /* 0x048fe20000010100 */
        /* <DEDUP_REMOVED lines=8> */
[--C-:B------:R-:W-:Y:S01]  /*12e0*/  FADD.FTZ R112, -R212, R129.reuse ;  /* 0x00000081d4707221 */ /* 0x100fe20000010100 */
[----:B------:R-:W3:Y:S01]  /*12f0*/  LDL R124, [R1+0x4c] ;  /* 0x00004c00017c7983 */ /* 0x000ee20000100800 */
[----:B------:R-:W-:-:S02]  /*1300*/  PRMT R129, R141, 0x7632, R129 ;  /* 0x000076328d817816 */ /* 0x000fc40000000081 */
[----:B------:R-:W-:Y:S01]  /*1310*/  SHF.L.U32 R207, R101, 0x10, RZ ;  /* 0x0000001065cf7819 */ /* 0x000fe200000006ff */
[----:B------:R-:W-:Y:S01]  /*1320*/  FADD.FTZ R104, -R212, R104 ;  /* 0x00000068d4687221 */ /* 0x000fe20000010100 */
[----:B------:R-:W-:Y:S02]  /*1330*/  SHF.L.U32 R126, R141, 0x10, RZ ;  /* 0x000000108d7e7819 */ /* 0x000fe400000006ff */
[----:B------:R-:W-:Y:S01]  /*1340*/  PRMT R206, R101, 0x7632, R206 ;  /* 0x0000763265ce7816 */ /* 0x000fe200000000ce */
[----:B------:R-:W4:Y:S01]  /*1350*/  LDL R141, [R1+0x58] ;  /* 0x00005800018d7983 */ /* 0x000f220000100800 */
[----:B------:R-:W-:Y:S02]  /*1360*/  PRMT R97, R143, 0x7632, R97 ;  /* 0x000076328f617816 */ /* 0x000fe40000000061 */
[----:B------:R-:W-:Y:S02]  /*1370*/  PRMT R205, R100, 0x7632, R205 ;  /* 0x0000763264cd7816 */ /* 0x000fe400000000cd */
[----:B------:R-:W-:-:S02]  /*1380*/  PRMT R214, R132, 0x7632, R214 ;  /* 0x0000763284d67816 */ /* 0x000fc400000000d6 */
[----:B------:R-:W-:Y:S02]  /*1390*/  SHF.L.U32 R233, R132, 0x10, RZ ;  /* 0x0000001084e97819 */ /* 0x000fe400000006ff */
[----:B------:R-:W-:Y:S01]  /*13a0*/  PRMT R228, R135, 0x7632, R228 ;  /* 0x0000763287e47816 */ /* 0x000fe200000000e4 */
[----:B------:R-:W-:Y:S01]  /*13b0*/  FADD.FTZ R96, -R212, R121 ;  /* 0x00000079d4607221 */ /* 0x000fe20000010100 */
[----:B------:R-:W-:Y:S02]  /*13c0*/  SHF.L.U32 R121, R143, 0x10, RZ ;  /* 0x000000108f797819 */ /* 0x000fe400000006ff */
        /* <DEDUP_REMOVED lines=8> */
[----:B------:R-:W-:-:S02]  /*1450*/  PRMT R101, R103, 0x7632, R101 ;  /* 0x0000763267657816 */ /* 0x000fc40000000065 */
[C---:B------:R-:W-:Y:S02]  /*1460*/  PRMT R229, R134.reuse, 0x7632, R229 ;  /* 0x0000763286e57816 */ /* 0x040fe400000000e5 */
[----:B------:R-:W-:Y:S01]  /*1470*/  SHF.L.U32 R230, R134, 0x10, RZ ;  /* 0x0000001086e67819 */ /* 0x000fe200000006ff */
[----:B0-----:R-:W-:Y:S01]  /*1480*/  @P1 IMAD.WIDE.U32 R178, R0, 0x20, R178 ;  /* 0x0000002000b21825 */ /* 0x001fe200078e00b2 */
[----:B------:R-:W-:Y:S01]  /*1490*/  SHF.L.U32 R205, R205, 0x10, RZ ;  /* 0x00000010cdcd7819 */ /* 0x000fe200000006ff */
[----:B------:R-:W4:Y:S01]  /*14a0*/  LDL R208, [R1+0xc] ;  /* 0x00000c0001d07983 */ /* 0x000f220000100800 */
[C---:B------:R-:W-:Y:S02]  /*14b0*/  PRMT R132, R138.reuse, 0x7632, R132 ;  /* 0x000076328a847816 */ /* 0x040fe40000000084 */
[----:B------:R-:W-:Y:S01]  /*14c0*/  SHF.L.U32 R135, R138, 0x10, RZ ;  /* 0x000000108a877819 */ /* 0x000fe200000006ff */
[----:B------:R-:W5:Y:S01]  /*14d0*/  @P1 LDG.E.128 R80, desc[UR6][R178.64] ;  /* 0x00000006b2501981 */ /* 0x000f62000c1e1d00 */
[----:B------:R-:W-:-:S02]  /*14e0*/  SHF.L.U32 R138, R101, 0x10, RZ ;  /* 0x00000010658a7819 */ /* 0x000fc400000006ff */
[----:B------:R-:W-:Y:S01]  /*14f0*/  @P0 SHF.L.U32 R175, R184, 0x10, RZ ;  /* 0x00000010b8af0819 */ /* 0x000fe200000006ff */
[C---:B------:R-:W-:Y:S01]  /*1500*/  FADD.FTZ R184, -R212.reuse, R114 ;  /* 0x00000072d4b87221 */ /* 0x040fe20000010100 */
[----:B------:R-:W-:Y:S01]  /*1510*/  FADD.FTZ R114, -R212, R131 ;  /* 0x00000083d4727221 */ /* 0x000fe20000010100 */
[----:B------:R-:W-:Y:S01]  /*1520*/  FADD.FTZ R145, R138, R145 ;  /* 0x000000918a917221 */ /* 0x000fe20000010000 */
[C---:B------:R-:W-:Y:S01]  /*1530*/  PRMT R131, R139.reuse, 0x7632, R131 ;  /* 0x000076328b837816 */ /* 0x040fe20000000083 */
[----:B------:R-:W5:Y:S01]  /*1540*/  @P1 LDG.E.128 R84, desc[UR6][R178.64+0x10] ;  /* 0x00001006b2541981 */ /* 0x000f62000c1e1d00 */
[----:B------:R-:W-:-:S03]  /*1550*/  SHF.L.U32 R134, R139, 0x10, RZ ;  /* 0x000000108b867819 */ /* 0x000fc600000006ff */
[----:B------:R-:W4:Y:S01]  /*1560*/  LDL R139, [R1+0x34] ;  /* 0x00003400018b7983 */ /* 0x000f220000100800 */
[C---:B------:R-:W-:Y:S01]  /*1570*/  FADD.FTZ R224, -R212.reuse, R99 ;  /* 0x00000063d4e07221 */ /* 0x040fe20000010100 */
[C---:B------:R-:W-:Y:S01]  /*1580*/  FADD.FTZ R209, -R212.reuse, R110 ;  /* 0x0000006ed4d17221 */ /* 0x040fe20000010100 */
[C---:B------:R-:W-:Y:S01]  /*1590*/  FADD.FTZ R213, -R212.reuse, R108 ;  /* 0x0000006cd4d57221 */ /* 0x040fe20000010100 */
[C---:B------:R-:W-:Y:S01]  /*15a0*/  FADD.FTZ R105, -R212.reuse, R105 ;  /* 0x00000069d4697221 */ /* 0x040fe20000010100 */
[C---:B------:R-:W-:Y:S01]  /*15b0*/  FADD.FTZ R115, -R212.reuse, R115 ;  /* 0x00000073d4737221 */ /* 0x040fe20000010100 */
[----:B------:R0:W5:Y:S01]  /*15c0*/  LDG.E.64 R178, desc[UR6][R182.64] ;  /* 0x00000006b6b27981 */ /* 0x000162000c1e1b00 */
[C---:B------:R-:W-:Y:S01]  /*15d0*/  FADD.FTZ R116, -R212.reuse, R116 ;  /* 0x00000074d4747221 */ /* 0x040fe20000010100 */
[C---:B------:R-:W-:Y:S01]  /*15e0*/  FADD.FTZ R118, -R212.reuse, R118 ;  /* 0x00000076d4767221 */ /* 0x040fe20000010100 */
[C---:B------:R-:W-:Y:S01]  /*15f0*/  FADD.FTZ R119, -R212.reuse, R119 ;  /* 0x00000077d4777221 */ /* 0x040fe20000010100 */
[C---:B------:R-:W-:Y:S01]  /*1600*/  FADD.FTZ R120, -R212.reuse, R120 ;  /* 0x00000078d4787221 */ /* 0x040fe20000010100 */
[C---:B------:R-:W-:Y:S01]  /*1610*/  FADD.FTZ R122, -R212.reuse, R122 ;  /* 0x0000007ad47a7221 */ /* 0x040fe20000010100 */
[C---:B------:R-:W-:Y:S01]  /*1620*/  FADD.FTZ R123, -R212.reuse, R123 ;  /* 0x0000007bd47b7221 */ /* 0x040fe20000010100 */
[----:B------:R-:W-:Y:S01]  /*1630*/  PRMT R232, R133, 0x7632, R232 ;  /* 0x0000763285e87816 */ /* 0x000fe200000000e8 */
[----:B------:R-:W5:Y:S01]  /*1640*/  LDG.E.64 R158, desc[UR6][R158.64] ;  /* 0x000000069e9e7981 */ /* 0x000f62000c1e1b00 */
[C---:B0-----:R-:W-:Y:S01]  /*1650*/  FADD.FTZ R182, -R212.reuse, R111 ;  /* 0x0000006fd4b67221 */ /* 0x041fe20000010100 */
[C---:B------:R-:W-:Y:S01]  /*1660*/  FADD.FTZ R183, -R212.reuse, R113 ;  /* 0x00000071d4b77221 */ /* 0x040fe20000010100 */
[C---:B------:R-:W-:Y:S01]  /*1670*/  FADD.FTZ R111, -R212.reuse, R128 ;  /* 0x00000080d46f7221 */ /* 0x040fe20000010100 */
[----:B------:R-:W-:Y:S01]  /*1680*/  FADD.FTZ R113, -R212, R130 ;  /* 0x00000082d4717221 */ /* 0x000fe20000010100 */
[----:B------:R-:W-:-:S02]  /*1690*/  PRMT R128, R140, 0x7632, R128 ;  /* 0x000076328c807816 */ /* 0x000fc40000000080 */
[----:B------:R-:W-:Y:S02]  /*16a0*/  SHF.L.U32 R130, R140, 0x10, RZ ;  /* 0x000000108c827819 */ /* 0x000fe400000006ff */
[----:B------:R-:W4:Y:S01]  /*16b0*/  LDL R140, [R1+0x48] ;  /* 0x00004800018c7983 */ /* 0x000f220000100800 */
[----:B--2---:R-:W-:Y:S01]  /*16c0*/  FMUL.FTZ R227, R102, R227 ;  /* 0x000000e366e37220 */ /* 0x004fe20000410000 */
[----:B------:R-:W-:Y:S02]  /*16d0*/  FMUL.FTZ R102, R223, R207 ;  /* 0x000000cfdf667220 */ /* 0x000fe40000410000 */
[----:B------:R-:W2:Y:S01]  /*16e0*/  LDL R207, [R1+0x50] ;  /* 0x0000500001cf7983 */ /* 0x000ea20000100800 */
[C---:B------:R-:W-:Y:S01]  /*16f0*/  FMUL.FTZ R223, R177.reuse, R104 ;  /* 0x00000068b1df7220 */ /* 0x040fe20000410000 */
[----:B---3--:R-:W-:Y:S01]  /*1700*/  FMUL.FTZ R104, R124, R203 ;  /* 0x000000cb7c687220 */ /* 0x008fe20000410000 */
[----:B------:R-:W-:-:S04]  /*1710*/  FMUL.FTZ R124, R177, R106 ;  /* 0x0000006ab17c7220 */ /* 0x000fc80000410000 */
[-C--:B------:R-:W-:Y:S01]  /*1720*/  FFMA.FTZ R9, R124, R138.reuse, R9 ;  /* 0x0000008a7c097223 */ /* 0x080fe20000010009 */
[----:B----4-:R-:W-:Y:S02]  /*1730*/  FMUL.FTZ R101, R141, R205 ;  /* 0x000000cd8d657220 */ /* 0x010fe40000410000 */
[----:B------:R-:W3:Y:S01]  /*1740*/  LDL R141, [R1+0x2c] ;  /* 0x00002c00018d7983 */ /* 0x000ee20000100800 */
[----:B------:R-:W-:-:S03]  /*1750*/  FMUL.FTZ R106, R143, R138 ;  /* 0x0000008a8f6a7220 */ /* 0x000fc60000410000 */
[----:B------:R-:W4:Y:S01]  /*1760*/  LDL R138, [R1+0x14] ;  /* 0x00001400018a7983 */ /* 0x000f220000100800 */
[----:B------:R-:W-:Y:S01]  /*1770*/  FADD.FTZ R99, -R212, R117 ;  /* 0x00000075d4637221 */ /* 0x000fe20000010100 */
[C---:B------:R-:W-:Y:S02]  /*1780*/  PRMT R98, R142.reuse, 0x7632, R98 ;  /* 0x000076328e627816 */ /* 0x040fe40000000062 */
[----:B------:R-:W-:Y:S02]  /*1790*/  SHF.L.U32 R117, R142, 0x10, RZ ;  /* 0x000000108e757819 */ /* 0x000fe400000006ff */
[----:B------:R-:W4:Y:S01]  /*17a0*/  LDL R142, [R1+0x3c] ;  /* 0x00003c00018e7983 */ /* 0x000f220000100800 */
[----:B------:R-:W-:Y:S01]  /*17b0*/  SHF.L.U32 R103, R103, 0x10, RZ ;  /* 0x0000001067677819 */ /* 0x000fe200000006ff */
[----:B------:R-:W-:Y:S01]  /*17c0*/  FADD.FTZ R110, -R212, R127 ;  /* 0x0000007fd46e7221 */ /* 0x000fe20000010100 */
[----:B------:R-:W-:Y:S01]  /*17d0*/  SHF.L.U32 R206, R206, 0x10, RZ ;  /* 0x00000010cece7819 */ /* 0x000fe200000006ff */
[C---:B------:R-:W-:Y:S01]  /*17e0*/  FMUL.FTZ R127, R177.reuse, R210 ;  /* 0x000000d2b17f7220 */ /* 0x040fe20000410000 */
[----:B------:R-:W-:Y:S01]  /*17f0*/  FMUL.FTZ R224, R177, R224 ;  /* 0x000000e0b1e07220 */ /* 0x000fe20000410000 */
[----:B------:R-:W-:Y:S01]  /*1800*/  FADD.FTZ R108, -R212, R125 ;  /* 0x0000007dd46c7221 */ /* 0x000fe20000010100 */
[----:B------:R-:W-:Y:S01]  /*1810*/  FADD.FTZ R144, R103, R144 ;  /* 0x0000009067907221 */ /* 0x000fe20000010000 */
[-C--:B------:R-:W-:Y:S01]  /*1820*/  FFMA.FTZ R8, R127, R103.reuse, R8 ;  /* 0x000000677f087223 */ /* 0x080fe20000010008 */
[----:B------:R-:W-:Y:S01]  /*1830*/  FMUL.FTZ R125, R222, R103 ;  /* 0x00000067de7d7220 */ /* 0x000fe20000410000 */
[----:B------:R-:W-:Y:S01]  /*1840*/  FFMA.FTZ R5, R224, R206, R5 ;  /* 0x000000cee0057223 */ /* 0x000fe20000010005 */
[----:B------:R-:W-:Y:S01]  /*1850*/  FADD.FTZ R37, R206, R37 ;  /* 0x00000025ce257221 */ /* 0x000fe20000010000 */
[----:B------:R-:W-:-:S02]  /*1860*/  SHF.L.U32 R234, R133, 0x10, RZ ;  /* 0x0000001085ea7819 */ /* 0x000fc400000006ff */
[C---:B------:R-:W-:Y:S02]  /*1870*/  PRMT R133, R136.reuse, 0x7632, R133 ;  /* 0x0000763288857816 */ /* 0x040fe40000000085 */
[----:B------:R-:W-:Y:S02]  /*1880*/  SHF.L.U32 R212, R136, 0x10, RZ ;  /* 0x0000001088d47819 */ /* 0x000fe400000006ff */
[C---:B------:R-:W-:Y:S02]  /*1890*/  PRMT R136, R137.reuse, 0x7632, R136 ;  /* 0x0000763289887816 */ /* 0x040fe40000000088 */
[----:B------:R-:W-:Y:S01]  /*18a0*/  SHF.L.U32 R137, R137, 0x10, RZ ;  /* 0x0000001089897819 */ /* 0x000fe200000006ff */
[----:B------:R-:W-:Y:S02]  /*18b0*/  FMUL.FTZ R210, R139, R234 ;  /* 0x000000ea8bd27220 */ /* 0x000fe40000410000 */
[----:B------:R-:W4:Y:S02]  /*18c0*/  LDL R139, [R1+0x1c] ;  /* 0x00001c00018b7983 */ /* 0x000f240000100800 */
[----:B------:R-:W-:Y:S01]  /*18d0*/  FADD.FTZ R239, R137, R239 ;  /* 0x000000ef89ef7221 */ /* 0x000fe20000010000 */
[----:B------:R-:W-:Y:S01]  /*18e0*/  SHF.L.U32 R204, R204, 0x10, RZ ;  /* 0x00000010cccc7819 */ /* 0x000fe200000006ff */
[----:B------:R-:W-:Y:S01]  /*18f0*/  FMUL.FTZ R222, R177, R105 ;  /* 0x00000069b1de7220 */ /* 0x000fe20000410000 */
[----:B------:R-:W-:-:S03]  /*1900*/  FADD.FTZ R241, R135, R241 ;  /* 0x000000f187f17221 */ /* 0x000fc60000010000 */
[----:B------:R-:W-:Y:S02]  /*1910*/  FMUL.FTZ R105, R140, R204 ;  /* 0x000000cc8c697220 */ /* 0x000fe40000410000 */
[----:B------:R-:W4:Y:S01]  /*1920*/  LDL R140, [R1+0x24] ;  /* 0x00002400018c7983 */ /* 0x000f220000100800 */
[----:B--2---:R-:W-:-:S03]  /*1930*/  FMUL.FTZ R103, R207, R206 ;  /* 0x000000cecf677220 */ /* 0x004fc60000410000 */
[----:B------:R-:W2:Y:S01]  /*1940*/  LDL R206, [R1+0x4] ;  /* 0x0000040001ce7983 */ /* 0x000ea20000100800 */
[----:B---3--:R-:W-:Y:S01]  /*1950*/  FMUL.FTZ R207, R141, R230 ;  /* 0x000000e68dcf7220 */ /* 0x008fe20000410000 */
[----:B------:R-:W-:-:S04]  /*1960*/  FMUL.FTZ R141, R177, R118 ;  /* 0x00000076b18d7220 */ /* 0x000fc80000410000 */
[-C--:B------:R-:W-:Y:S01]  /*1970*/  FFMA.FTZ R20, R141, R137.reuse, R20 ;  /* 0x000000898d147223 */ /* 0x080fe20000010014 */
[----:B----4-:R-:W-:Y:S01]  /*1980*/  FMUL.FTZ R138, R138, R137 ;  /* 0x000000898a8a7220 */ /* 0x010fe20000410000 */
[----:B------:R-:W-:Y:S01]  /*1990*/  FMUL.FTZ R137, R177, R120 ;  /* 0x00000078b1897220 */ /* 0x000fe20000410000 */
[----:B------:R-:W-:Y:S02]  /*19a0*/  SHF.L.U32 R120, R131, 0x10, RZ ;  /* 0x0000001083787819 */ /* 0x000fe400000006ff */
[----:B------:R-:W3:Y:S01]  /*19b0*/  LDL R131, [R1+0x38] ;  /* 0x0000380001837983 */ /* 0x000ee20000100800 */
[-C--:B------:R-:W-:Y:S01]  /*19c0*/  FFMA.FTZ R22, R137, R135.reuse, R22 ;  /* 0x0000008789167223 */ /* 0x080fe20000010016 */
[----:B------:R-:W-:Y:S02]  /*19d0*/  FMUL.FTZ R135, R208, R135 ;  /* 0x00000087d0877220 */ /* 0x000fe40000410000 */
[----:B------:R-:W4:Y:S01]  /*19e0*/  LDL R208, [R1+0x30] ;  /* 0x0000300001d07983 */ /* 0x000f220000100800 */
[----:B------:R-:W-:Y:S01]  /*19f0*/  FMUL.FTZ R226, R177, R226 ;  /* 0x000000e2b1e27220 */ /* 0x000fe20000410000 */
[----:B------:R-:W-:-:S03]  /*1a00*/  FADD.FTZ R35, R205, R35 ;  /* 0x00000023cd237221 */ /* 0x000fc60000010000 */
[----:B------:R-:W-:Y:S01]  /*1a10*/  FFMA.FTZ R3, R226, R205, R3 ;  /* 0x000000cde2037223 */ /* 0x000fe20000010003 */
[----:B------:R-:W-:Y:S01]  /*1a20*/  SHF.L.U32 R205, R214, 0x10, RZ ;  /* 0x00000010d6cd7819 */ /* 0x000fe200000006ff */
[----:B------:R-:W-:Y:S01]  /*1a30*/  FMUL.FTZ R214, R142, R233 ;  /* 0x000000e98ed67220 */ /* 0x000fe20000410000 */
[----:B------:R-:W-:Y:S01]  /*1a40*/  FMUL.FTZ R142, R177, R99 ;  /* 0x00000063b18e7220 */ /* 0x000fe20000410000 */
[----:B------:R-:W-:Y:S01]  /*1a50*/  SHF.L.U32 R99, R133, 0x10, RZ ;  /* 0x0000001085637819 */ /* 0x000fe200000006ff */
[C---:B------:R-:W-:Y:S01]  /*1a60*/  FMUL.FTZ R133, R177.reuse, R96 ;  /* 0x00000060b1857220 */ /* 0x040fe20000410000 */
[----:B------:R-:W-:Y:S01]  /*1a70*/  FFMA.FTZ R96, R100, R227, RZ ;  /* 0x000000e364607223 */ /* 0x000fe200000100ff */
[----:B------:R-:W-:Y:S01]  /*1a80*/  SHF.L.U32 R118, R136, 0x10, RZ ;  /* 0x0000001088767819 */ /* 0x000fe200000006ff */
[----:B------:R-:W-:Y:S02]  /*1a90*/  FMUL.FTZ R136, R177, R122 ;  /* 0x0000007ab1887220 */ /* 0x000fe40000410000 */
[----:B------:R-:W-:Y:S01]  /*1aa0*/  FFMA.FTZ R96, R226, R101, R96 ;  /* 0x00000065e2607223 */ /* 0x000fe20000010060 */
[----:B------:R-:W-:Y:S01]  /*1ab0*/  FADD.FTZ R243, R134, R243 ;  /* 0x000000f386f37221 */ /* 0x000fe20000010000 */
[----:B------:R-:W-:Y:S01]  /*1ac0*/  FFMA.FTZ R24, R136, R134, R24 ;  /* 0x0000008688187223 */ /* 0x000fe20000010018 */
[----:B------:R-:W-:Y:S01]  /*1ad0*/  FADD.FTZ R39, R204, R39 ;  /* 0x00000027cc277221 */ /* 0x000fe20000010000 */
[----:B------:R-:W-:Y:S01]  /*1ae0*/  FFMA.FTZ R96, R225, R102, R96 ;  /* 0x00000066e1607223 */ /* 0x000fe20000010060 */
[----:B------:R-:W-:Y:S01]  /*1af0*/  FFMA.FTZ R7, R222, R204, R7 ;  /* 0x000000ccde077223 */ /* 0x000fe20000010007 */
[C---:B------:R-:W-:Y:S01]  /*1b00*/  FMUL.FTZ R204, R177.reuse, R115 ;  /* 0x00000073b1cc7220 */ /* 0x040fe20000410000 */
[----:B------:R-:W-:Y:S01]  /*1b10*/  FADD.FTZ R115, RZ, R227 ;  /* 0x000000e3ff737221 */ /* 0x000fe20000010000 */
[----:B------:R-:W-:Y:S01]  /*1b20*/  FFMA.FTZ R96, R224, R103, R96 ;  /* 0x00000067e0607223 */ /* 0x000fe20000010060 */
[C---:B------:R-:W-:Y:S01]  /*1b30*/  FMUL.FTZ R181, R177.reuse, R181 ;  /* 0x000000b5b1b57220 */ /* 0x040fe20000410000 */
[----:B------:R-:W-:Y:S01]  /*1b40*/  FMUL.FTZ R143, R177, R116 ;  /* 0x00000074b18f7220 */ /* 0x000fe20000410000 */
[----:B------:R-:W-:Y:S01]  /*1b50*/  FADD.FTZ R115, R101, R115 ;  /* 0x0000007365737221 */ /* 0x000fe20000010000 */
[----:B------:R-:W-:Y:S01]  /*1b60*/  FFMA.FTZ R116, R223, R104, R96 ;  /* 0x00000068df747223 */ /* 0x000fe20000010060 */
[----:B------:R-:W-:Y:S01]  /*1b70*/  FADD.FTZ R150, R230, R150 ;  /* 0x00000096e6967221 */ /* 0x000fe20000010000 */
[----:B------:R-:W-:Y:S01]  /*1b80*/  FFMA.FTZ R14, R181, R230, R14 ;  /* 0x000000e6b50e7223 */ /* 0x000fe2000001000e */
[----:B------:R-:W-:Y:S01]  /*1b90*/  FADD.FTZ R115, R102, R115 ;  /* 0x0000007366737221 */ /* 0x000fe20000010000 */
[----:B------:R-:W4:Y:S01]  /*1ba0*/  LDL R230, [R1+0x20] ;  /* 0x0000200001e67983 */ /* 0x000f220000100800 */
[----:B------:R-:W-:Y:S01]  /*1bb0*/  FFMA.FTZ R116, R222, R105, R116 ;  /* 0x00000069de747223 */ /* 0x000fe20000010074 */
[----:B------:R-:W-:Y:S01]  /*1bc0*/  FADD.FTZ R237, R212, R237 ;  /* 0x000000edd4ed7221 */ /* 0x000fe20000010000 */
[----:B------:R-:W-:Y:S01]  /*1bd0*/  FADD.FTZ R115, R103, R115 ;  /* 0x0000007367737221 */ /* 0x000fe20000010000 */
[-C--:B------:R-:W-:Y:S01]  /*1be0*/  FFMA.FTZ R18, R143, R212.reuse, R18 ;  /* 0x000000d48f127223 */ /* 0x080fe20000010012 */
[----:B------:R-:W-:Y:S01]  /*1bf0*/  FMUL.FTZ R139, R139, R212 ;  /* 0x000000d48b8b7220 */ /* 0x000fe20000410000 */
[----:B------:R-:W-:Y:S01]  /*1c00*/  FFMA.FTZ R116, R127, R125, R116 ;  /* 0x0000007d7f747223 */ /* 0x000fe20000010074 */
[----:B------:R-:W-:Y:S01]  /*1c10*/  FADD.FTZ R115, R104, R115 ;  /* 0x0000007368737221 */ /* 0x000fe20000010000 */
[C---:B------:R-:W-:Y:S01]  /*1c20*/  FMUL.FTZ R213, R177.reuse, R213 ;  /* 0x000000d5b1d57220 */ /* 0x040fe20000410000 */
[----:B------:R-:W-:Y:S01]  /*1c30*/  FMUL.FTZ R107, R177, R107 ;  /* 0x0000006bb16b7220 */ /* 0x000fe20000410000 */
[----:B------:R-:W-:Y:S01]  /*1c40*/  FFMA.FTZ R116, R124, R106, R116 ;  /* 0x0000006a7c747223 */ /* 0x000fe20000010074 */
[----:B------:R-:W-:Y:S01]  /*1c50*/  FADD.FTZ R122, R105, R115 ;  /* 0x00000073697a7221 */ /* 0x000fe20000010000 */
[----:B------:R-:W-:Y:S01]  /*1c60*/  FMUL.FTZ R211, R177, R211 ;  /* 0x000000d3b1d37220 */ /* 0x000fe20000410000 */
[----:B------:R-:W-:Y:S01]  /*1c70*/  FADD.FTZ R151, R130, R151 ;  /* 0x0000009782977221 */ /* 0x000fe20000010000 */
[-C--:B------:R-:W-:Y:S01]  /*1c80*/  FFMA.FTZ R26, R107, R130.reuse, R26 ;  /* 0x000000826b1a7223 */ /* 0x080fe2000001001a */
[----:B------:R-:W-:Y:S01]  /*1c90*/  FMUL.FTZ R115, R252, R130 ;  /* 0x00000082fc737220 */ /* 0x000fe20000410000 */
[----:B------:R-:W-:Y:S01]  /*1ca0*/  FFMA.FTZ R116, R213, R214, R116 ;  /* 0x000000d6d5747223 */ /* 0x000fe20000010074 */
[----:B------:R-:W4:Y:S01]  /*1cb0*/  LDL R130, [R1+0x10] ;  /* 0x0000100001827983 */ /* 0x000f220000100800 */
[----:B------:R-:W-:Y:S01]  /*1cc0*/  FADD.FTZ R38, R203, R38 ;  /* 0x00000026cb267221 */ /* 0x000fe20000010000 */
[----:B------:R-:W-:Y:S01]  /*1cd0*/  FFMA.FTZ R6, R223, R203, R6 ;  /* 0x000000cbdf067223 */ /* 0x000fe20000010006 */
[----:B------:R-:W-:Y:S01]  /*1ce0*/  SHF.L.U32 R232, R232, 0x10, RZ ;  /* 0x00000010e8e87819 */ /* 0x000fe200000006ff */
[C---:B------:R-:W-:Y:S01]  /*1cf0*/  FMUL.FTZ R209, R177.reuse, R209 ;  /* 0x000000d1b1d17220 */ /* 0x040fe20000410000 */
[----:B------:R-:W-:Y:S01]  /*1d00*/  FMUL.FTZ R203, R140, R231 ;  /* 0x000000e78ccb7220 */ /* 0x000fe20000410000 */
[C---:B------:R-:W-:Y:S01]  /*1d10*/  FMUL.FTZ R140, R177.reuse, R119 ;  /* 0x00000077b18c7220 */ /* 0x040fe20000410000 */
[----:B------:R-:W-:Y:S01]  /*1d20*/  SHF.L.U32 R119, R132, 0x10, RZ ;  /* 0x0000001084777819 */ /* 0x000fe200000006ff */
[C---:B------:R-:W-:Y:S01]  /*1d30*/  FMUL.FTZ R132, R177.reuse, R123 ;  /* 0x0000007bb1847220 */ /* 0x040fe20000410000 */
[----:B------:R-:W-:Y:S01]  /*1d40*/  FMUL.FTZ R182, R177, R182 ;  /* 0x000000b6b1b67220 */ /* 0x000fe20000410000 */
[----:B------:R-:W-:Y:S01]  /*1d50*/  FADD.FTZ R123, R125, R122 ;  /* 0x0000007a7d7b7221 */ /* 0x000fe20000010000 */
[----:B------:R-:W-:-:S02]  /*1d60*/  SHF.L.U32 R122, R129, 0x10, RZ ;  /* 0x00000010817a7819 */ /* 0x000fc400000006ff */
[----:B------:R-:W4:Y:S01]  /*1d70*/  LDL R129, [R1+0x8] ;  /* 0x0000080001817983 */ /* 0x000f220000100800 */
[----:B------:R-:W-:Y:S01]  /*1d80*/  FMUL.FTZ R109, R177, R109 ;  /* 0x0000006db16d7220 */ /* 0x000fe20000410000 */
[----:B------:R-:W-:Y:S01]  /*1d90*/  SHF.L.U32 R96, R128, 0x10, RZ ;  /* 0x0000001080607819 */ /* 0x000fe200000006ff */
[----:B------:R-:W-:Y:S02]  /*1da0*/  FADD.FTZ R155, R126, R155 ;  /* 0x0000009b7e9b7221 */ /* 0x000fe40000010000 */
[----:B------:R-:W-:Y:S01]  /*1db0*/  FFMA.FTZ R28, R109, R126, R28 ;  /* 0x0000007e6d1c7223 */ /* 0x000fe2000001001c */
[----:B--2---:R-:W-:Y:S02]  /*1dc0*/  FMUL.FTZ R134, R206, R134 ;  /* 0x00000086ce867220 */ /* 0x004fe40000410000 */
[----:B------:R-:W2:Y:S01]  /*1dd0*/  LDL R206, [R1+0x28] ;  /* 0x0000280001ce7983 */ /* 0x000ea20000100800 */
[----:B---3--:R-:W-:-:S03]  /*1de0*/  FMUL.FTZ R212, R131, R205 ;  /* 0x000000cd83d47220 */ /* 0x008fc60000410000 */
[----:B------:R-:W3:Y:S01]  /*1df0*/  LDL R131, [R1+0x18] ;  /* 0x0000180001837983 */ /* 0x000ee20000100800 */
[----:B------:R-:W-:Y:S01]  /*1e00*/  FFMA.FTZ R116, R211, R212, R116 ;  /* 0x000000d4d3747223 */ /* 0x000fe20000010074 */
[----:B----4-:R-:W-:-:S03]  /*1e10*/  FMUL.FTZ R208, R208, R232 ;  /* 0x000000e8d0d07220 */ /* 0x010fc60000410000 */
[----:B------:R-:W-:-:S04]  /*1e20*/  FFMA.FTZ R116, R209, R210, R116 ;  /* 0x000000d2d1747223 */ /* 0x000fc80000010074 */
[----:B------:R-:W-:-:S04]  /*1e30*/  FFMA.FTZ R116, R182, R208, R116 ;  /* 0x000000d0b6747223 */ /* 0x000fc80000010074 */
[----:B------:R-:W-:Y:S01]  /*1e40*/  FFMA.FTZ R128, R181, R207, R116 ;  /* 0x000000cfb5807223 */ /* 0x000fe20000010074 */
[----:B------:R-:W-:Y:S02]  /*1e50*/  FMUL.FTZ R116, R250, R126 ;  /* 0x0000007efa747220 */ /* 0x000fe40000410000 */
[----:B------:R-:W4:Y:S01]  /*1e60*/  LDL R126, [R1] ;  /* 0x00000000017e7983 */ /* 0x000f220000100800 */
[----:B------:R-:W-:-:S04]  /*1e70*/  FADD.FTZ R123, R106, R123 ;  /* 0x0000007b6a7b7221 */ /* 0x000fc80000010000 */
[----:B------:R-:W-:-:S04]  /*1e80*/  FADD.FTZ R123, R214, R123 ;  /* 0x0000007bd67b7221 */ /* 0x000fc80000010000 */
[----:B------:R-:W-:Y:S01]  /*1e90*/  FADD.FTZ R123, R212, R123 ;  /* 0x0000007bd47b7221 */ /* 0x000fe20000010000 */
[----:B------:R-:W-:-:S03]  /*1ea0*/  SHF.L.U32 R229, R229, 0x10, RZ ;  /* 0x00000010e5e57819 */ /* 0x000fc600000006ff */
[----:B------:R-:W-:-:S04]  /*1eb0*/  FADD.FTZ R123, R210, R123 ;  /* 0x0000007bd27b7221 */ /* 0x000fc80000010000 */
[----:B------:R-:W-:Y:S01]  /*1ec0*/  FADD.FTZ R123, R208, R123 ;  /* 0x0000007bd07b7221 */ /* 0x000fe20000010000 */
[----:B------:R-:W-:-:S03]  /*1ed0*/  FMUL.FTZ R183, R177, R183 ;  /* 0x000000b7b1b77220 */ /* 0x000fc60000410000 */
[----:B------:R-:W-:Y:S01]  /*1ee0*/  FADD.FTZ R123, R207, R123 ;  /* 0x0000007bcf7b7221 */ /* 0x000fe20000010000 */
[----:B------:R-:W-:Y:S01]  /*1ef0*/  SHF.L.U32 R228, R228, 0x10, RZ ;  /* 0x00000010e4e47819 */ /* 0x000fe200000006ff */
[----:B------:R-:W-:Y:S01]  /*1f00*/  FMUL.FTZ R184, R177, R184 ;  /* 0x000000b8b1b87220 */ /* 0x000fe20000410000 */
[----:B------:R-:W-:Y:S01]  /*1f10*/  FFMA.FTZ R11, R211, R205, R11 ;  /* 0x000000cdd30b7223 */ /* 0x000fe2000001000b */
[----:B------:R-:W-:Y:S02]  /*1f20*/  FADD.FTZ R147, R205, R147 ;  /* 0x00000093cd937221 */ /* 0x000fe40000010000 */
[----:B------:R-:W-:Y:S01]  /*1f30*/  FMUL.FTZ R205, R230, R228 ;  /* 0x000000e4e6cd7220 */ /* 0x000fe20000410000 */
[----:B------:R-:W-:Y:S01]  /*1f40*/  FFMA.FTZ R19, R142, R99, R19 ;  /* 0x000000638e137223 */ /* 0x000fe20000010013 */
[----:B------:R-:W-:Y:S01]  /*1f50*/  FADD.FTZ R238, R99, R238 ;  /* 0x000000ee63ee7221 */ /* 0x000fe20000010000 */
[-C--:B------:R-:W-:Y:S01]  /*1f60*/  FFMA.FTZ R21, R140, R118.reuse, R21 ;  /* 0x000000768c157223 */ /* 0x080fe20000010015 */
[----:B------:R-:W-:Y:S01]  /*1f70*/  FADD.FTZ R240, R118, R240 ;  /* 0x000000f076f07221 */ /* 0x000fe20000010000 */
[----:B------:R-:W-:Y:S01]  /*1f80*/  FMUL.FTZ R130, R130, R118 ;  /* 0x0000007682827220 */ /* 0x000fe20000410000 */
[----:B------:R-:W-:Y:S01]  /*1f90*/  FADD.FTZ R242, R119, R242 ;  /* 0x000000f277f27221 */ /* 0x000fe20000010000 */
[-C--:B------:R-:W-:Y:S01]  /*1fa0*/  FFMA.FTZ R23, R133, R119.reuse, R23 ;  /* 0x0000007785177223 */ /* 0x080fe20000010017 */
[----:B------:R-:W-:Y:S01]  /*1fb0*/  FMUL.FTZ R129, R129, R119 ;  /* 0x0000007781817220 */ /* 0x000fe20000410000 */
[----:B------:R-:W-:Y:S01]  /*1fc0*/  FMUL.FTZ R108, R177, R108 ;  /* 0x0000006cb16c7220 */ /* 0x000fe20000410000 */
[----:B------:R-:W-:-:S03]  /*1fd0*/  FADD.FTZ R154, R96, R154 ;  /* 0x0000009a609a7221 */ /* 0x000fc60000010000 */
[----:B------:R-:W-:Y:S01]  /*1fe0*/  FFMA.FTZ R27, R108, R96, R27 ;  /* 0x000000606c1b7223 */ /* 0x000fe2000001001b */
[C---:B------:R-:W-:Y:S01]  /*1ff0*/  FMUL.FTZ R111, R177.reuse, R111 ;  /* 0x0000006fb16f7220 */ /* 0x040fe20000410000 */
[----:B------:R-:W-:Y:S01]  /*2000*/  FMUL.FTZ R110, R177, R110 ;  /* 0x0000006eb16e7220 */ /* 0x000fe20000410000 */
[----:B------:R-:W-:Y:S01]  /*2010*/  SHF.L.U32 R98, R98, 0x10, RZ ;  /* 0x0000001062627819 */ /* 0x000fe200000006ff */
[----:B------:R-:W-:Y:S01]  /*2020*/  FADD.FTZ R157, R117, R157 ;  /* 0x0000009d759d7221 */ /* 0x000fe20000010000 */
[-C--:B------:R-:W-:Y:S01]  /*2030*/  FFMA.FTZ R30, R111, R117.reuse, R30 ;  /* 0x000000756f1e7223 */ /* 0x080fe2000001001e */
[----:B------:R-:W-:Y:S01]  /*2040*/  FMUL.FTZ R117, R248, R117 ;  /* 0x00000075f8757220 */ /* 0x000fe20000410000 */
[C---:B------:R-:W-:Y:S01]  /*2050*/  FMUL.FTZ R113, R177.reuse, R113 ;  /* 0x00000071b1717220 */ /* 0x040fe20000410000 */
        /* <DEDUP_REMOVED lines=8> */
[----:B------:R-:W-:Y:S01]  /*20e0*/  FFMA.FTZ R29, R110, R122, R29 ;  /* 0x0000007a6e1d7223 */ /* 0x000fe2000001001d */
[----:B------:R-:W-:Y:S01]  /*20f0*/  FADD.FTZ R156, R122, R156 ;  /* 0x0000009c7a9c7221 */ /* 0x000fe20000010000 */
[----:B------:R-:W-:Y:S01]  /*2100*/  FFMA.FTZ R33, R114, R97, R33 ;  /* 0x0000006172217223 */ /* 0x000fe20000010021 */
[----:B------:R-:W-:Y:S01]  /*2110*/  FADD.FTZ R162, R97, R162 ;  /* 0x000000a261a27221 */ /* 0x000fe20000010000 */
[----:B------:R-:W-:Y:S01]  /*2120*/  UMOV UR4, 0xffffffff ;  /* 0xffffffff00047882 */ /* 0x000fe20000000000 */
[----:B------:R-:W-:Y:S01]  /*2130*/  ISETP.NE.U32.AND P1, PT, RZ, UR10, PT ;  /* 0x0000000aff007c0c */ /* 0x000fe2000bf25070 */
[----:B------:R-:W-:Y:S01]  /*2140*/  FADD.FTZ R146, R233, R146 ;  /* 0x00000092e9927221 */ /* 0x000fe20000010000 */
[----:B------:R-:W-:Y:S01]  /*2150*/  FFMA.FTZ R10, R213, R233, R10 ;  /* 0x000000e9d50a7223 */ /* 0x000fe2000001000a */
[----:B------:R-:W-:Y:S01]  /*2160*/  FADD.FTZ R148, R234, R148 ;  /* 0x00000094ea947221 */ /* 0x000fe20000010000 */
[----:B------:R-:W-:Y:S01]  /*2170*/  ISETP.NE.AND.EX P1, PT, RZ, UR11, PT, P1 ;  /* 0x0000000bff007c0c */ /* 0x000fe2000bf25310 */
[----:B------:R-:W-:Y:S01]  /*2180*/  FFMA.FTZ R12, R209, R234, R12 ;  /* 0x000000ead10c7223 */ /* 0x000fe2000001000c */
[----:B------:R-:W-:Y:S01]  /*2190*/  FADD.FTZ R235, R231, R235 ;  /* 0x000000ebe7eb7221 */ /* 0x000fe20000010000 */
[----:B------:R-:W-:Y:S01]  /*21a0*/  FFMA.FTZ R16, R184, R231, R16 ;  /* 0x000000e7b8107223 */ /* 0x000fe20000010010 */
[----:B------:R-:W-:Y:S01]  /*21b0*/  FFMA.FTZ R13, R182, R232, R13 ;  /* 0x000000e8b60d7223 */ /* 0x000fe2000001000d */
[----:B------:R-:W-:Y:S01]  /*21c0*/  FADD.FTZ R149, R232, R149 ;  /* 0x00000095e8957221 */ /* 0x000fe20000010000 */
[----:B------:R-:W-:Y:S01]  /*21d0*/  FADD.FTZ R221, R229, R221 ;  /* 0x000000dde5dd7221 */ /* 0x000fe20000010000 */
[-C--:B------:R-:W-:Y:S01]  /*21e0*/  FFMA.FTZ R15, R183, R229.reuse, R15 ;  /* 0x000000e5b70f7223 */ /* 0x080fe2000001000f */
[----:B------:R-:W-:Y:S01]  /*21f0*/  FADD.FTZ R236, R228, R236 ;  /* 0x000000ece4ec7221 */ /* 0x000fe20000010000 */
[----:B------:R-:W-:Y:S01]  /*2200*/  FFMA.FTZ R17, R204, R228, R17 ;  /* 0x000000e4cc117223 */ /* 0x000fe20000010011 */
[----:B------:R-:W-:Y:S01]  /*2210*/  FFMA.FTZ R31, R112, R98, R31 ;  /* 0x00000062701f7223 */ /* 0x000fe2000001001f */
[----:B------:R-:W-:Y:S01]  /*2220*/  FADD.FTZ R160, R98, R160 ;  /* 0x000000a062a07221 */ /* 0x000fe20000010000 */
        /* <DEDUP_REMOVED lines=20> */
[----:B----4-:R-:W-:Y:S02]  /*2370*/  FMUL.FTZ R128, R126, R120 ;  /* 0x000000787e807220 */ /* 0x010fe40000410000 */
        /* <DEDUP_REMOVED lines=43> */
.L_x_6521:
        /* <DEDUP_REMOVED lines=17> */
[----:B-----5:R-:W-:Y:S01]  /*2740*/  LOP3.LUT P2, RZ, R178, 0xff, RZ, 0xc0, !PT ;  /* 0x000000ffb2ff7812 */ /* 0x020fe2000784c0ff */
[-CC-:B------:R-:W-:Y:S01]  /*2750*/  FFMA.FTZ R226, R226, R123.reuse, R126.reuse ;  /* 0x0000007be2e27223 */ /* 0x180fe2000001007e */
[-C--:B------:R-:W-:Y:S01]  /*2760*/  FFMA.FTZ R225, R225, R123.reuse, R126 ;  /* 0x0000007be1e17223 */ /* 0x080fe2000001007e */
[----:B------:R-:W-:Y:S01]  /*2770*/  FADD.FTZ R100, R227, -R100 ;  /* 0x80000064e3647221 */ /* 0x000fe20000010000 */
[----:B------:R-:W-:Y:S01]  /*2780*/  FFMA.FTZ R224, R224, R123, R126 ;  /* 0x0000007be0e07223 */ /* 0x000fe2000001007e */
[----:B------:R-:W-:Y:S01]  /*2790*/  FADD.FTZ R101, R101, -R226 ;  /* 0x800000e265657221 */ /* 0x000fe20000010000 */
[----:B------:R-:W-:Y:S01]  /*27a0*/  FADD.FTZ R225, R102, -R225 ;  /* 0x800000e166e17221 */ /* 0x000fe20000010000 */
[C---:B------:R-:W-:Y:S01]  /*27b0*/  FMUL.FTZ R100, R177.reuse, R100 ;  /* 0x00000064b1647220 */ /* 0x040fe20000410000 */
[----:B------:R-:W-:Y:S01]  /*27c0*/  MOV R102, RZ ;  /* 0x000000ff00667202 */ /* 0x000fe20000000f00 */
[C---:B------:R-:W-:Y:S01]  /*27d0*/  FMUL.FTZ R101, R177.reuse, R101 ;  /* 0x00000065b1657220 */ /* 0x040fe20000410000 */
[----:B------:R-:W-:Y:S01]  /*27e0*/  FMUL.FTZ R225, R177, R225 ;  /* 0x000000e1b1e17220 */ /* 0x000fe20000410000 */
[-C--:B------:R-:W-:Y:S01]  /*27f0*/  FMUL.FTZ R100, R100, R175.reuse ;  /* 0x000000af64647220 */ /* 0x080fe20000410000 */
[----:B------:R-:W-:Y:S01]  /*2800*/  FADD.FTZ R103, R103, -R224 ;  /* 0x800000e067677221 */ /* 0x000fe20000010000 */
[----:B------:R-:W-:Y:S01]  /*2810*/  @P2 SHF.L.U32 R227, R96, 0x10, RZ ;  /* 0x0000001060e32819 */ /* 0x000fe200000006ff */
[-C--:B------:R-:W-:Y:S01]  /*2820*/  FMUL.FTZ R101, R101, R175.reuse ;  /* 0x000000af65657220 */ /* 0x080fe20000410000 */
[----:B------:R-:W-:Y:S01]  /*2830*/  FMUL.FTZ R228, R100, UR13 ;  /* 0x0000000d64e47c20 */ /* 0x000fe20008410000 */
[----:B------:R-:W-:Y:S01]  /*2840*/  @P2 SHF.L.U32 R229, R40, 0x10, RZ ;  /* 0x0000001028e52819 */ /* 0x000fe200000006ff */
[----:B------:R-:W-:Y:S01]  /*2850*/  FMUL.FTZ R225, R225, R175 ;  /* 0x000000afe1e17220 */ /* 0x000fe20000410000 */
[----:B------:R-:W-:Y:S01]  /*2860*/  MOV R100, RZ ;  /* 0x000000ff00647202 */ /* 0x000fe20000000f00 */
[C---:B------:R-:W-:Y:S01]  /*2870*/  @P2 FMUL.FTZ R100, R228.reuse, R227 ;  /* 0x000000e3e4642220 */ /* 0x040fe20000410000 */
[----:B------:R-:W-:Y:S01]  /*2880*/  MOV R227, RZ ;  /* 0x000000ff00e37202 */ /* 0x000fe20000000f00 */
[----:B------:R-:W-:Y:S01]  /*2890*/  @P2 FMUL.FTZ R227, R228, R229 ;  /* 0x000000e5e4e32220 */ /* 0x000fe20000410000 */
[----:B------:R-:W-:Y:S01]  /*28a0*/  LOP3.LUT P2, RZ, R178, 0xff00, RZ, 0xc0, !PT ;  /* 0x0000ff00b2ff7812 */ /* 0x000fe2000784c0ff */
[----:B------:R-:W-:Y:S01]  /*28b0*/  FMUL.FTZ R226, R101, UR13 ;  /* 0x0000000d65e27c20 */ /* 0x000fe20008410000 */
[----:B------:R-:W-:Y:S01]  /*28c0*/  MOV R101, RZ ;  /* 0x000000ff00657202 */ /* 0x000fe20000000f00 */
[----:B------:R-:W-:Y:S01]  /*28d0*/  FMUL.FTZ R103, R177, R103 ;  /* 0x00000067b1677220 */ /* 0x000fe20000410000 */
[-CC-:B------:R-:W-:Y:S01]  /*28e0*/  FFMA.FTZ R223, R223, R123.reuse, R126.reuse ;  /* 0x0000007bdfdf7223 */ /* 0x180fe2000001007e */
[----:B------:R-:W-:Y:S01]  /*28f0*/  LOP3.LUT P3, RZ, R179, 0xff00, RZ, 0xc0, !PT ;  /* 0x0000ff00b3ff7812 */ /* 0x000fe2000786c0ff */
[--C-:B------:R-:W-:Y:S01]  /*2900*/  FFMA.FTZ R222, R222, R123, R126.reuse ;  /* 0x0000007bdede7223 */ /* 0x100fe2000001007e */
[----:B------:R-:W-:Y:S01]  /*2910*/  FMUL.FTZ R103, R103, R175 ;  /* 0x000000af67677220 */ /* 0x000fe20000410000 */
[----:B------:R-:W-:Y:S01]  /*2920*/  FADD.FTZ R223, R104, -R223 ;  /* 0x800000df68df7221 */ /* 0x000fe20000010000 */
[----:B------:R-:W-:Y:S01]  /*2930*/  FFMA.FTZ R127, R127, R123, R126 ;  /* 0x0000007b7f7f7223 */ /* 0x000fe2000001007e */
[----:B------:R-:W-:Y:S01]  /*2940*/  FADD.FTZ R222, R105, -R222 ;  /* 0x800000de69de7221 */ /* 0x000fe20000010000 */
[----:B------:R-:W-:Y:S01]  /*2950*/  FMUL.FTZ R224, R103, UR13 ;  /* 0x0000000d67e07c20 */ /* 0x000fe20008410000 */
[----:B------:R-:W-:Y:S01]  /*2960*/  MOV R103, RZ ;  /* 0x000000ff00677202 */ /* 0x000fe20000000f00 */
[C---:B------:R-:W-:Y:S01]  /*2970*/  FMUL.FTZ R223, R177.reuse, R223 ;  /* 0x000000dfb1df7220 */ /* 0x040fe20000410000 */
[----:B------:R-:W-:Y:S01]  /*2980*/  @P2 PRMT R96, R96, 0x7632, R96 ;  /* 0x0000763260602816 */ /* 0x000fe20000000060 */
[----:B------:R-:W-:Y:S01]  /*2990*/  FMUL.FTZ R222, R177, R222 ;  /* 0x000000deb1de7220 */ /* 0x000fe20000410000 */
[----:B------:R-:W-:Y:S01]  /*29a0*/  @P2 SHF.L.U32 R228, R233, 0x10, RZ ;  /* 0x00000010e9e42819 */ /* 0x000fe200000006ff */
[-C--:B------:R-:W-:Y:S01]  /*29b0*/  FMUL.FTZ R223, R223, R175.reuse ;  /* 0x000000afdfdf7220 */ /* 0x080fe20000410000 */
[----:B------:R-:W-:Y:S01]  /*29c0*/  @P2 SHF.L.U32 R96, R96, 0x10, RZ ;  /* 0x0000001060602819 */ /* 0x000fe200000006ff */
[----:B------:R-:W-:Y:S01]  /*29d0*/  FADD.FTZ R125, R125, -R127 ;  /* 0x8000007f7d7d7221 */ /* 0x000fe20000010000 */
[----:B------:R-:W-:Y:S01]  /*29e0*/  MOV R104, RZ ;  /* 0x000000ff00687202 */ /* 0x000fe20000000f00 */
[----:B------:R-:W-:Y:S01]  /*29f0*/  FMUL.FTZ R127, R222, R175 ;  /* 0x000000afde7f7220 */ /* 0x000fe20000410000 */
[----:B------:R-:W-:Y:S01]  /*2a00*/  LOP3.LUT P4, RZ, R179, 0xff0000, RZ, 0xc0, !PT ;  /* 0x00ff0000b3ff7812 */ /* 0x000fe2000788c0ff */
[C---:B------:R-:W-:Y:S01]  /*2a10*/  @P2 FMUL.FTZ R101, R226.reuse, R96 ;  /* 0x00000060e2652220 */ /* 0x040fe20000410000 */
[----:B------:R-:W-:Y:S01]  /*2a20*/  MOV R96, RZ ;  /* 0x000000ff00607202 */ /* 0x000fe20000000f00 */
[----:B------:R-:W-:Y:S01]  /*2a30*/  @P2 FMUL.FTZ R96, R226, R228 ;  /* 0x000000e4e2602220 */ /* 0x000fe20000410000 */
[----:B------:R-:W-:Y:S01]  /*2a40*/  LOP3.LUT P2, RZ, R178, 0xff0000, RZ, 0xc0, !PT ;  /* 0x00ff0000b2ff7812 */ /* 0x000fe2000784c0ff */
[----:B------:R-:W-:Y:S01]  /*2a50*/  FMUL.FTZ R226, R225, UR13 ;  /* 0x0000000de1e27c20 */ /* 0x000fe20008410000 */
[----:B------:R-:W-:Y:S01]  /*2a60*/  FMUL.FTZ R127, R127, UR13 ;  /* 0x0000000d7f7f7c20 */ /* 0x000fe20008410000 */
[----:B------:R-:W-:Y:S01]  /*2a70*/  MOV R105, RZ ;  /* 0x000000ff00697202 */ /* 0x000fe20000000f00 */
[----:B------:R-:W-:Y:S01]  /*2a80*/  FMUL.FTZ R125, R177, R125 ;  /* 0x0000007db17d7220 */ /* 0x000fe20000410000 */
[----:B------:R-:W-:Y:S01]  /*2a90*/  FFMA.FTZ R124, R124, R123, R126 ;  /* 0x0000007b7c7c7223 */ /* 0x000fe2000001007e */
[----:B------:R-:W-:-:S07]  /*2aa0*/  F2FP.BF16.F32.PACK_AB R96, R96, R227 ;  /* 0x000000e36060723e */ /* 0x000fce00000010ff */
[----:B------:R-:W-:Y:S02]  /*2ab0*/  @P2 SHF.L.U32 R225, R97, 0x10, RZ ;  /* 0x0000001061e12819 */ /* 0x000fe400000006ff */
[----:B------:R-:W-:-:S03]  /*2ac0*/  @P2 SHF.L.U32 R228, R41, 0x10, RZ ;  /* 0x0000001029e42819 */ /* 0x000fc600000006ff */
[C---:B------:R-:W-:Y:S01]  /*2ad0*/  @P2 FMUL.FTZ R102, R226.reuse, R225 ;  /* 0x000000e1e2662220 */ /* 0x040fe20000410000 */
[----:B------:R-:W-:Y:S01]  /*2ae0*/  MOV R225, RZ ;  /* 0x000000ff00e17202 */ /* 0x000fe20000000f00 */
[----:B------:R-:W-:Y:S01]  /*2af0*/  @P2 FMUL.FTZ R225, R226, R228 ;  /* 0x000000e4e2e12220 */ /* 0x000fe20000410000 */
[----:B------:R-:W-:-:S13]  /*2b00*/  LOP3.LUT P2, RZ, R178, 0xff000000, RZ, 0xc0, !PT ;  /* 0xff000000b2ff7812 */ /* 0x000fda000784c0ff */
[----:B------:R-:W-:Y:S02]  /*2b10*/  @P2 PRMT R97, R97, 0x7632, R97 ;  /* 0x0000763261612816 */ /* 0x000fe40000000061 */
[----:B------:R-:W-:Y:S02]  /*2b20*/  @P2 SHF.L.U32 R226, R232, 0x10, RZ ;  /* 0x00000010e8e22819 */ /* 0x000fe400000006ff */
[----:B------:R-:W-:-:S05]  /*2b30*/  @P2 SHF.L.U32 R97, R97, 0x10, RZ ;  /* 0x0000001061612819 */ /* 0x000fca00000006ff */
[C---:B------:R-:W-:Y:S01]  /*2b40*/  @P2 FMUL.FTZ R103, R224.reuse, R97 ;  /* 0x00000061e0672220 */ /* 0x040fe20000410000 */
[----:B------:R-:W-:Y:S01]  /*2b50*/  MOV R97, RZ ;  /* 0x000000ff00617202 */ /* 0x000fe20000000f00 */
[----:B------:R-:W-:Y:S01]  /*2b60*/  @P2 FMUL.FTZ R97, R224, R226 ;  /* 0x000000e2e0612220 */ /* 0x000fe20000410000 */
[----:B------:R-:W-:Y:S01]  /*2b70*/  LOP3.LUT P2, RZ, R179, 0xff, RZ, 0xc0, !PT ;  /* 0x000000ffb3ff7812 */ /* 0x000fe2000784c0ff */
[----:B------:R-:W-:-:S03]  /*2b80*/  FMUL.FTZ R224, R223, UR13 ;  /* 0x0000000ddfe07c20 */ /* 0x000fc60008410000 */
[----:B------:R-:W-:-:S09]  /*2b90*/  F2FP.BF16.F32.PACK_AB R97, R97, R225 ;  /* 0x000000e16161723e */ /* 0x000fd200000010ff */
[----:B------:R-:W-:Y:S02]  /*2ba0*/  @P2 SHF.L.U32 R223, R98, 0x10, RZ ;  /* 0x0000001062df2819 */ /* 0x000fe400000006ff */
[----:B------:R-:W-:Y:S02]  /*2bb0*/  @P2 SHF.L.U32 R226, R42, 0x10, RZ ;  /* 0x000000102ae22819 */ /* 0x000fe400000006ff */
[----:B------:R-:W-:Y:S01]  /*2bc0*/  @P3 PRMT R98, R98, 0x7632, R98 ;  /* 0x0000763262623816 */ /* 0x000fe20000000062 */
[C---:B------:R-:W-:Y:S01]  /*2bd0*/  @P2 FMUL.FTZ R104, R224.reuse, R223 ;  /* 0x000000dfe0682220 */ /* 0x040fe20000410000 */
[----:B------:R-:W-:Y:S01]  /*2be0*/  MOV R223, RZ ;  /* 0x000000ff00df7202 */ /* 0x000fe20000000f00 */
[----:B------:R-:W-:Y:S01]  /*2bf0*/  @P2 FMUL.FTZ R223, R224, R226 ;  /* 0x000000e2e0df2220 */ /* 0x000fe20000410000 */
[----:B------:R-:W-:Y:S02]  /*2c00*/  @P3 SHF.L.U32 R98, R98, 0x10, RZ ;  /* 0x0000001062623819 */ /* 0x000fe400000006ff */
[----:B------:R-:W-:-:S02]  /*2c10*/  ISETP.GE.U32.AND P2, PT, R178, RZ, PT ;  /* 0x000000ffb200720c */ /* 0x000fc40003f46070 */
[----:B------:R-:W-:Y:S01]  /*2c20*/  @P3 SHF.L.U32 R178, R231, 0x10, RZ ;  /* 0x00000010e7b23819 */ /* 0x000fe200000006ff */
[----:B------:R-:W-:Y:S01]  /*2c30*/  @P3 FMUL.FTZ R105, R127, R98 ;  /* 0x000000627f693220 */ /* 0x000fe20000410000 */
[----:B------:R-:W-:Y:S02]  /*2c40*/  MOV R98, RZ ;  /* 0x000000ff00627202 */ /* 0x000fe40000000f00 */
[----:B------:R-:W-:Y:S01]  /*2c50*/  ISETP.GE.U32.AND.EX P2, PT, R179, 0x1000000, PT, P2 ;  /* 0x01000000b300780c */ /* 0x000fe20003f46120 */
[----:B------:R-:W-:Y:S01]  /*2c60*/  @P3 FMUL.FTZ R98, R127, R178 ;  /* 0x000000b27f623220 */ /* 0x000fe20000410000 */
[----:B------:R-:W-:Y:S01]  /*2c70*/  FMUL.FTZ R127, R125, R175 ;  /* 0x000000af7d7f7220 */ /* 0x000fe20000410000 */
[----:B------:R-:W-:Y:S01]  /*2c80*/  FADD.FTZ R125, R106, -R124 ;  /* 0x8000007c6a7d7221 */ /* 0x000fe20000010000 */
[----:B------:R-:W-:Y:S02]  /*2c90*/  @P4 SHF.L.U32 R124, R99, 0x10, RZ ;  /* 0x00000010637c4819 */ /* 0x000fe400000006ff */
[----:B------:R-:W-:Y:S01]  /*2ca0*/  FMUL.FTZ R127, R127, UR13 ;  /* 0x0000000d7f7f7c20 */ /* 0x000fe20008410000 */
[----:B------:R-:W-:Y:S01]  /*2cb0*/  @P4 SHF.L.U32 R178, R43, 0x10, RZ ;  /* 0x000000102bb24819 */ /* 0x000fe200000006ff */
[----:B------:R-:W-:Y:S01]  /*2cc0*/  FMUL.FTZ R125, R177, R125 ;  /* 0x0000007db17d7220 */ /* 0x000fe20000410000 */
[----:B------:R-:W-:Y:S01]  /*2cd0*/  MOV R106, RZ ;  /* 0x000000ff006a7202 */ /* 0x000fe20000000f00 */
[C---:B------:R-:W-:Y:S01]  /*2ce0*/  @P4 FMUL.FTZ R106, R127.reuse, R124 ;  /* 0x0000007c7f6a4220 */ /* 0x040fe20000410000 */
[----:B------:R-:W-:Y:S01]  /*2cf0*/  MOV R124, RZ ;  /* 0x000000ff007c7202 */ /* 0x000fe20000000f00 */
[----:B------:R-:W-:Y:S01]  /*2d00*/  @P4 FMUL.FTZ R124, R127, R178 ;  /* 0x000000b27f7c4220 */ /* 0x000fe20000410000 */
[----:B------:R-:W-:Y:S01]  /*2d10*/  FMUL.FTZ R178, R125, R175 ;  /* 0x000000af7db27220 */ /* 0x000fe20000410000 */
[----:B------:R-:W-:-:S02]  /*2d20*/  @P2 PRMT R99, R99, 0x7632, R99 ;  /* 0x0000763263632816 */ /* 0x000fc40000000063 */
[----:B------:R-:W-:Y:S01]  /*2d30*/  @P2 SHF.L.U32 R179, R230, 0x10, RZ ;  /* 0x00000010e6b32819 */ /* 0x000fe200000006ff */
[----:B------:R-:W-:Y:S01]  /*2d40*/  FMUL.FTZ R178, R178, UR13 ;  /* 0x0000000db2b27c20 */ /* 0x000fe20008410000 */
[----:B------:R-:W-:Y:S02]  /*2d50*/  @P2 SHF.L.U32 R125, R99, 0x10, RZ ;  /* 0x00000010637d2819 */ /* 0x000fe400000006ff */
[----:B------:R-:W-:Y:S01]  /*2d60*/  MOV R99, RZ ;  /* 0x000000ff00637202 */ /* 0x000fe20000000f00 */
[C---:B------:R-:W-:Y:S01]  /*2d70*/  @P2 FMUL.FTZ R99, R178.reuse, R179 ;  /* 0x000000b3b2632220 */ /* 0x040fe20000410000 */
[----:B------:R-:W-:Y:S01]  /*2d80*/  MOV R127, RZ ;  /* 0x000000ff007f7202 */ /* 0x000fe20000000f00 */
[----:B------:R-:W-:Y:S01]  /*2d90*/  @P2 FMUL.FTZ R127, R178, R125 ;  /* 0x0000007db27f2220 */ /* 0x000fe20000410000 */
[----:B------:R-:W-:Y:S02]  /*2da0*/  F2FP.BF16.F32.PACK_AB R98, R98, R223 ;  /* 0x000000df6262723e */ /* 0x000fe400000010ff */
[----:B------:R-:W-:Y:S01]  /*2db0*/  F2FP.BF16.F32.PACK_AB R99, R99, R124 ;  /* 0x0000007c6363723e */ /* 0x000fe200000010ff */
[----:B------:R-:W-:Y:S06]  /*2dc0*/  BRA `(.L_x_6493) ;  /* 0x0000000800147947 */ /* 0x000fec0003800000 */
.L_x_6492:
[----:B-----5:R-:W-:Y:S01]  /*2dd0*/  LOP3.LUT P2, RZ, R178, 0xff, RZ, 0xc0, !PT ;  /* 0x000000ffb2ff7812 */ /* 0x020fe2000784c0ff */
[-CC-:B------:R-:W-:Y:S01]  /*2de0*/  FFMA.FTZ R100, R100, R123.reuse, R126.reuse ;  /* 0x0000007b64647223 */ /* 0x180fe2000001007e */
[----:B------:R-:W-:Y:S01]  /*2df0*/  LOP3.LUT P3, RZ, R178, 0xff00, RZ, 0xc0, !PT ;  /* 0x0000ff00b2ff7812 */ /* 0x000fe2000786c0ff */
[-CC-:B------:R-:W-:Y:S01]  /*2e00*/  FFMA.FTZ R225, R225, R123.reuse, R126.reuse ;  /* 0x0000007be1e17223 */ /* 0x180fe2000001007e */
[----:B------:R-:W-:Y:S01]  /*2e10*/  FFMA.FTZ R224, R224, R123, R126 ;  /* 0x0000007be0e07223 */ /* 0x000fe2000001007e */
[----:B------:R-:W-:Y:S02]  /*2e20*/  FADD.FTZ R100, R227, -R100 ;  /* 0x80000064e3647221 */ /* 0x000fe40000010000 */
[----:B------:R-:W-:Y:S01]  /*2e30*/  FADD.FTZ R225, R102, -R225 ;  /* 0x800000e166e17221 */ /* 0x000fe20000010000 */
[----:B------:R-:W-:Y:S01]  /*2e40*/  MOV R102, RZ ;  /* 0x000000ff00667202 */ /* 0x000fe20000000f00 */
[----:B------:R-:W-:Y:S01]  /*2e50*/  FMUL.FTZ R88, R177, R100 ;  /* 0x00000064b1587220 */ /* 0x000fe20000410000 */
[----:B------:R-:W-:Y:S01]  /*2e60*/  MOV R100, RZ ;  /* 0x000000ff00647202 */ /* 0x000fe20000000f00 */
[----:B------:R-:W-:Y:S01]  /*2e70*/  FADD.FTZ R103, R103, -R224 ;  /* 0x800000e067677221 */ /* 0x000fe20000010000 */
[----:B------:R-:W-:Y:S01]  /*2e80*/  MOV R224, RZ ;  /* 0x000000ff00e07202 */ /* 0x000fe20000000f00 */
[----:B------:R-:W0:Y:S01]  /*2e90*/  @P2 LDC R89, c[0x0][0x408] ;  /* 0x00010200ff592b82 */ /* 0x000e220000000800 */
[CC--:B------:R-:W-:Y:S01]  /*2ea0*/  @P2 FMUL.FTZ R90, R88.reuse, R175.reuse ;  /* 0x000000af585a2220 */ /* 0x0c0fe20000410000 */
[----:B------:R-:W-:-:S03]  /*2eb0*/  @P2 FMUL.FTZ R91, R88, R175 ;  /* 0x000000af585b2220 */ /* 0x000fc60000410000 */
[----:B0-----:R-:W-:Y:S01]  /*2ec0*/  @P2 FMUL.FTZ R89, R90, R89 ;  /* 0x000000595a592220 */ /* 0x001fe20000410000 */
[C---:B------:R-:W-:Y:S02]  /*2ed0*/  @P2 SHF.L.U32 R90, R96.reuse, 0x10, RZ ;  /* 0x00000010605a2819 */ /* 0x040fe400000006ff */
[----:B------:R-:W-:-:S03]  /*2ee0*/  @P3 PRMT R96, R96, 0x7632, R96 ;  /* 0x0000763260603816 */ /* 0x000fc60000000060 */
[----:B------:R-:W-:Y:S01]  /*2ef0*/  @P2 FMUL.FTZ R100, R89, R90 ;  /* 0x0000005a59642220 */ /* 0x000fe20000410000 */
[----:B------:R-:W-:Y:S01]  /*2f00*/  FFMA.FTZ R89, R226, R123, R126 ;  /* 0x0000007be2597223 */ /* 0x000fe2000001007e */
[----:B------:R-:W0:Y:S01]  /*2f10*/  @P2 LDC R90, c[0x0][0x408] ;  /* 0x00010200ff5a2b82 */ /* 0x000e220000000800 */
[----:B------:R-:W-:Y:S02]  /*2f20*/  MOV R226, RZ ;  /* 0x000000ff00e27202 */ /* 0x000fe40000000f00 */
[----:B------:R-:W-:Y:S01]  /*2f30*/  FADD.FTZ R89, R101, -R89 ;  /* 0x8000005965597221 */ /* 0x000fe20000010000 */
[----:B------:R-:W-:Y:S02]  /*2f40*/  @P3 SHF.L.U32 R96, R96, 0x10, RZ ;  /* 0x0000001060603819 */ /* 0x000fe400000006ff */
[----:B------:R-:W-:Y:S01]  /*2f50*/  MOV R101, RZ ;  /* 0x000000ff00657202 */ /* 0x000fe20000000f00 */
[----:B------:R-:W-:Y:S01]  /*2f60*/  FMUL.FTZ R89, R177, R89 ;  /* 0x00000059b1597220 */ /* 0x000fe20000410000 */
[----:B0-----:R-:W-:Y:S01]  /*2f70*/  @P2 FMUL.FTZ R90, R91, R90 ;  /* 0x0000005a5b5a2220 */ /* 0x001fe20000410000 */
[----:B------:R-:W-:-:S05]  /*2f80*/  @P2 SHF.L.U32 R91, R40, 0x10, RZ ;  /* 0x00000010285b2819 */ /* 0x000fca00000006ff */
[----:B------:R-:W-:Y:S01]  /*2f90*/  @P2 FMUL.FTZ R226, R90, R91 ;  /* 0x0000005b5ae22220 */ /* 0x000fe20000410000 */
[----:B------:R-:W-:Y:S01]  /*2fa0*/  @P3 FMUL.FTZ R91, R89, R175 ;  /* 0x000000af595b3220 */ /* 0x000fe20000410000 */
[----:B------:R-:W0:Y:S01]  /*2fb0*/  @P3 LDC R90, c[0x0][0x408] ;  /* 0x00010200ff5a3b82 */ /* 0x000e220000000800 */
[----:B------:R-:W-:Y:S02]  /*2fc0*/  LOP3.LUT P2, RZ, R178, 0xff0000, RZ, 0xc0, !PT ;  /* 0x00ff0000b2ff7812 */ /* 0x000fe4000784c0ff */
[----:B0-----:R-:W-:-:S04]  /*2fd0*/  @P3 FMUL.FTZ R90, R91, R90 ;  /* 0x0000005a5b5a3220 */ /* 0x001fc80000410000 */
[----:B------:R-:W-:Y:S01]  /*2fe0*/  @P3 FMUL.FTZ R101, R90, R96 ;  /* 0x000000605a653220 */ /* 0x000fe20000410000 */
[----:B------:R-:W-:Y:S01]  /*2ff0*/  MOV R96, RZ ;  /* 0x000000ff00607202 */ /* 0x000fe20000000f00 */
[----:B------:R-:W0:Y:S02]  /*3000*/  @P3 LDC R90, c[0x0][0x408] ;  /* 0x00010200ff5a3b82 */ /* 0x000e240000000800 */
[----:B0-----:R-:W-:Y:S01]  /*3010*/  @P3 FMUL.FTZ R90, R91, R90 ;  /* 0x0000005a5b5a3220 */ /* 0x001fe20000410000 */
[----:B------:R-:W-:-:S05]  /*3020*/  @P3 SHF.L.U32 R91, R233, 0x10, RZ ;  /* 0x00000010e95b3819 */ /* 0x000fca00000006ff */
[----:B------:R-:W-:Y:S01]  /*3030*/  @P3 FMUL.FTZ R96, R90, R91 ;  /* 0x0000005b5a603220 */ /* 0x000fe20000410000 */
[----:B------:R-:W-:Y:S01]  /*3040*/  FMUL.FTZ R90, R177, R225 ;  /* 0x000000e1b15a7220 */ /* 0x000fe20000410000 */
[----:B------:R-:W0:Y:S03]  /*3050*/  @P2 LDC R91, c[0x0][0x408] ;  /* 0x00010200ff5b2b82 */ /* 0x000e260000000800 */
[----:B------:R-:W-:Y:S01]  /*3060*/  @P2 FMUL.FTZ R92, R90, R175 ;  /* 0x000000af5a5c2220 */ /* 0x000fe20000410000 */
[----:B------:R-:W-:-:S03]  /*3070*/  F2FP.BF16.F32.PACK_AB R96, R96, R226 ;  /* 0x000000e26060723e */ /* 0x000fc600000010ff */
[----:B0-----:R-:W-:Y:S01]  /*3080*/  @P2 FMUL.FTZ R91, R92, R91 ;  /* 0x0000005b5c5b2220 */ /* 0x001fe20000410000 */
[----:B------:R-:W-:-:S05]  /*3090*/  @P2 SHF.L.U32 R92, R97, 0x10, RZ ;  /* 0x00000010615c2819 */ /* 0x000fca00000006ff */
[----:B------:R-:W-:Y:S01]  /*30a0*/  @P2 FMUL.FTZ R102, R91, R92 ;  /* 0x0000005c5b662220 */ /* 0x000fe20000410000 */
[----:B------:R-:W-:Y:S01]  /*30b0*/  @P2 FMUL.FTZ R92, R90, R175 ;  /* 0x000000af5a5c2220 */ /* 0x000fe20000410000 */
[----:B------:R-:W0:Y:S03]  /*30c0*/  @P2 LDC R91, c[0x0][0x408] ;  /* 0x00010200ff5b2b82 */ /* 0x000e260000000800 */
[----:B0-----:R-:W-:Y:S01]  /*30d0*/  @P2 FMUL.FTZ R91, R92, R91 ;  /* 0x0000005b5c5b2220 */ /* 0x001fe20000410000 */
[----:B------:R-:W-:-:S05]  /*30e0*/  @P2 SHF.L.U32 R92, R41, 0x10, RZ ;  /* 0x00000010295c2819 */ /* 0x000fca00000006ff */
[----:B------:R-:W-:Y:S01]  /*30f0*/  @P2 FMUL.FTZ R224, R91, R92 ;  /* 0x0000005c5be02220 */ /* 0x000fe20000410000 */
[----:B------:R-:W-:Y:S01]  /*3100*/  LOP3.LUT P2, RZ, R178, 0xff000000, RZ, 0xc0, !PT ;  /* 0xff000000b2ff7812 */ /* 0x000fe2000784c0ff */
[----:B------:R-:W-:Y:S01]  /*3110*/  FMUL.FTZ R91, R177, R103 ;  /* 0x00000067b15b7220 */ /* 0x000fe20000410000 */
[----:B------:R-:W-:-:S11]  /*3120*/  MOV R103, RZ ;  /* 0x000000ff00677202 */ /* 0x000fd60000000f00 */
[----:B------:R-:W0:Y:S01]  /*3130*/  @P2 LDC R92, c[0x0][0x408] ;  /* 0x00010200ff5c2b82 */ /* 0x000e220000000800 */
[----:B------:R-:W-:Y:S01]  /*3140*/  @P2 PRMT R97, R97, 0x7632, R97 ;  /* 0x0000763261612816 */ /* 0x000fe20000000061 */
[----:B------:R-:W-:-:S03]  /*3150*/  @P2 FMUL.FTZ R93, R91, R175 ;  /* 0x000000af5b5d2220 */ /* 0x000fc60000410000 */
[----:B------:R-:W-:Y:S01]  /*3160*/  @P2 SHF.L.U32 R97, R97, 0x10, RZ ;  /* 0x0000001061612819 */ /* 0x000fe200000006ff */
[----:B0-----:R-:W-:-:S04]  /*3170*/  @P2 FMUL.FTZ R92, R93, R92 ;  /* 0x0000005c5d5c2220 */ /* 0x001fc80000410000 */
[----:B------:R-:W-:Y:S01]  /*3180*/  @P2 FMUL.FTZ R103, R92, R97 ;  /* 0x000000615c672220 */ /* 0x000fe20000410000 */
[----:B------:R-:W-:Y:S01]  /*3190*/  MOV R97, RZ ;  /* 0x000000ff00617202 */ /* 0x000fe20000000f00 */
[----:B------:R-:W0:Y:S02]  /*31a0*/  @P2 LDC R92, c[0x0][0x408] ;  /* 0x00010200ff5c2b82 */ /* 0x000e240000000800 */
[----:B0-----:R-:W-:Y:S01]  /*31b0*/  @P2 FMUL.FTZ R92, R93, R92 ;  /* 0x0000005c5d5c2220 */ /* 0x001fe20000410000 */
[----:B------:R-:W-:-:S05]  /*31c0*/  @P2 SHF.L.U32 R93, R232, 0x10, RZ ;  /* 0x00000010e85d2819 */ /* 0x000fca00000006ff */
[----:B------:R-:W-:Y:S01]  /*31d0*/  @P2 FMUL.FTZ R97, R92, R93 ;  /* 0x0000005d5c612220 */ /* 0x000fe20000410000 */
[----:B------:R-:W-:Y:S01]  /*31e0*/  LOP3.LUT P2, RZ, R179, 0xff, RZ, 0xc0, !PT ;  /* 0x000000ffb3ff7812 */ /* 0x000fe2000784c0ff */
[-CC-:B------:R-:W-:Y:S01]  /*31f0*/  FFMA.FTZ R92, R223, R123.reuse, R126.reuse ;  /* 0x0000007bdf5c7223 */ /* 0x180fe2000001007e */
[----:B------:R-:W-:Y:S01]  /*3200*/  FFMA.FTZ R93, R222, R123, R126 ;  /* 0x0000007bde5d7223 */ /* 0x000fe2000001007e */
[----:B------:R-:W-:Y:S02]  /*3210*/  MOV R222, RZ ;  /* 0x000000ff00de7202 */ /* 0x000fe40000000f00 */
[----:B------:R-:W-:Y:S01]  /*3220*/  FADD.FTZ R92, R104, -R92 ;  /* 0x8000005c685c7221 */ /* 0x000fe20000010000 */
[----:B------:R-:W-:Y:S01]  /*3230*/  FADD.FTZ R93, R105, -R93 ;  /* 0x8000005d695d7221 */ /* 0x000fe20000010000 */
[----:B------:R-:W-:Y:S02]  /*3240*/  CS2R R104, SRZ ;  /* 0x0000000000687805 */ /* 0x000fe4000001ff00 */
[----:B------:R-:W-:Y:S01]  /*3250*/  F2FP.BF16.F32.PACK_AB R97, R97, R224 ;  /* 0x000000e06161723e */ /* 0x000fe200000010ff */
[C---:B------:R-:W-:Y:S01]  /*3260*/  FMUL.FTZ R92, R177.reuse, R92 ;  /* 0x0000005cb15c7220 */ /* 0x040fe20000410000 */
[----:B------:R-:W-:-:S02]  /*3270*/  FMUL.FTZ R93, R177, R93 ;  /* 0x0000005db15d7220 */ /* 0x000fc40000410000 */
[----:B------:R-:W0:Y:S01]  /*3280*/  @P2 LDC R94, c[0x0][0x408] ;  /* 0x00010200ff5e2b82 */ /* 0x000e220000000800 */
[----:B------:R-:W-:-:S04]  /*3290*/  @P2 FMUL.FTZ R95, R92, R175 ;  /* 0x000000af5c5f2220 */ /* 0x000fc80000410000 */
        /* <DEDUP_REMOVED lines=8> */
[----:B------:R-:W-:-:S13]  /*3320*/  LOP3.LUT P2, RZ, R179, 0xff00, RZ, 0xc0, !PT ;  /* 0x0000ff00b3ff7812 */ /* 0x000fda000784c0ff */
        /* <DEDUP_REMOVED lines=13> */
[----:B------:R-:W-:Y:S02]  /*3400*/  FFMA.FTZ R94, R127, R123, R126 ;  /* 0x0000007b7f5e7223 */ /* 0x000fe4000001007e */
[----:B------:R-:W-:Y:S01]  /*3410*/  F2FP.BF16.F32.PACK_AB R98, R98, R222 ;  /* 0x000000de6262723e */ /* 0x000fe200000010ff */
[----:B------:R-:W-:Y:S01]  /*3420*/  FADD.FTZ R95, R106, -R95 ;  /* 0x8000005f6a5f7221 */ /* 0x000fe20000010000 */
[----:B------:R-:W-:-:S03]  /*3430*/  FADD.FTZ R94, R125, -R94 ;  /* 0x8000005e7d5e7221 */ /* 0x000fc60000010000 */
[C---:B------:R-:W-:Y:S01]  /*3440*/  FMUL.FTZ R95, R177.reuse, R95 ;  /* 0x0000005fb15f7220 */ /* 0x040fe20000410000 */
[----:B------:R-:W-:-:S03]  /*3450*/  FMUL.FTZ R94, R177, R94 ;  /* 0x0000005eb15e7220 */ /* 0x000fc60000410000 */
[----:B------:R-:W0:Y:S01]  /*3460*/  @P2 LDC R124, c[0x0][0x408] ;  /* 0x00010200ff7c2b82 */ /* 0x000e220000000800 */
[----:B------:R-:W-:Y:S01]  /*3470*/  @P2 FMUL.FTZ R106, R94, R175 ;  /* 0x000000af5e6a2220 */ /* 0x000fe20000410000 */
[----:B------:R-:W-:Y:S02]  /*3480*/  @P2 SHF.L.U32 R125, R99, 0x10, RZ ;  /* 0x00000010637d2819 */ /* 0x000fe400000006ff */
[----:B------:R-:W-:Y:S01]  /*3490*/  @P2 SHF.L.U32 R127, R43, 0x10, RZ ;  /* 0x000000102b7f2819 */ /* 0x000fe200000006ff */
[----:B0-----:R-:W-:Y:S01]  /*34a0*/  @P2 FMUL.FTZ R124, R106, R124 ;  /* 0x0000007c6a7c2220 */ /* 0x001fe20000410000 */
[----:B------:R-:W-:-:S03]  /*34b0*/  MOV R106, RZ ;  /* 0x000000ff006a7202 */ /* 0x000fc60000000f00 */
[----:B------:R-:W-:Y:S01]  /*34c0*/  @P2 FMUL.FTZ R106, R124, R125 ;  /* 0x0000007d7c6a2220 */ /* 0x000fe20000410000 */
[----:B------:R-:W-:Y:S01]  /*34d0*/  @P2 FMUL.FTZ R124, R94, R175 ;  /* 0x000000af5e7c2220 */ /* 0x000fe20000410000 */
[----:B------:R-:W0:Y:S03]  /*34e0*/  @P2 LDC R125, c[0x0][0x408] ;  /* 0x00010200ff7d2b82 */ /* 0x000e260000000800 */
[----:B0-----:R-:W-:Y:S01]  /*34f0*/  @P2 FMUL.FTZ R125, R124, R125 ;  /* 0x0000007d7c7d2220 */ /* 0x001fe20000410000 */
[----:B------:R-:W-:-:S03]  /*3500*/  MOV R124, RZ ;  /* 0x000000ff007c7202 */ /* 0x000fc60000000f00 */
[----:B------:R-:W-:Y:S01]  /*3510*/  @P2 FMUL.FTZ R124, R125, R127 ;  /* 0x0000007f7d7c2220 */ /* 0x000fe20000410000 */
[----:B------:R-:W-:-:S04]  /*3520*/  ISETP.GE.U32.AND P2, PT, R178, RZ, PT ;  /* 0x000000ffb200720c */ /* 0x000fc80003f46070 */
[----:B------:R-:W-:-:S13]  /*3530*/  ISETP.GE.U32.AND.EX P2, PT, R179, 0x1000000, PT, P2 ;  /* 0x01000000b300780c */ /* 0x000fda0003f46120 */
[----:B------:R-:W0:Y:S01]  /*3540*/  @P2 LDC R125, c[0x0][0x408] ;  /* 0x00010200ff7d2b82 */ /* 0x000e220000000800 */
[----:B------:R-:W-:Y:S01]  /*3550*/  @P2 PRMT R99, R99, 0x7632, R99 ;  /* 0x0000763263632816 */ /* 0x000fe20000000063 */
        /* <DEDUP_REMOVED lines=10> */
[----:B------:R-:W-:-:S05]  /*3600*/  @P2 FMUL.FTZ R99, R125, R178 ;  /* 0x000000b27d632220 */ /* 0x000fca0000410000 */
[----:B------:R-:W-:-:S07]  /*3610*/  F2FP.BF16.F32.PACK_AB R99, R99, R124 ;  /* 0x0000007c6363723e */ /* 0x000fce00000010ff */
.L_x_6493:
        /* <DEDUP_REMOVED lines=15> */
[C---:B------:R-:W-:Y:S01]  /*3710*/  LOP3.LUT P2, RZ, R168.reuse, 0xff, RZ, 0xc0, !PT ;  /* 0x000000ffa8ff7812 */ /* 0x040fe2000784c0ff */
[-CC-:B------:R-:W-:Y:S01]  /*3720*/  FFMA.FTZ R213, R213, R123.reuse, R126.reuse ;  /* 0x0000007bd5d57223 */ /* 0x180fe2000001007e */
[----:B------:R-:W-:Y:S02]  /*3730*/  CS2R R178, SRZ ;  /* 0x0000000000b27805 */ /* 0x000fe4000001ff00 */
[----:B------:R-:W-:Y:S02]  /*3740*/  LOP3.LUT P3, RZ, R168, 0xff00, RZ, 0xc0, !PT ;  /* 0x0000ff00a8ff7812 */ /* 0x000fe4000786c0ff */
[----:B------:R-:W-:Y:S01]  /*3750*/  CS2R R124, SRZ ;  /* 0x00000000007c7805 */ /* 0x000fe2000001ff00 */
[----:B------:R-:W-:Y:S01]  /*3760*/  FADD.FTZ R213, R214, -R213 ;  /* 0x800000d5d6d57221 */ /* 0x000fe20000010000 */
[-CC-:B------:R-:W-:Y:S01]  /*3770*/  FFMA.FTZ R209, R209, R123.reuse, R126.reuse ;  /* 0x0000007bd1d17223 */ /* 0x180fe2000001007e */
[----:B------:R-:W-:Y:S01]  /*3780*/  MOV R180, RZ ;  /* 0x000000ff00b47202 */ /* 0x000fe20000000f00 */
[----:B------:R-:W-:Y:S01]  /*3790*/  FFMA.FTZ R182, R182, R123, R126 ;  /* 0x0000007bb6b67223 */ /* 0x000fe2000001007e */
[----:B------:R-:W-:Y:S01]  /*37a0*/  FMUL.FTZ R88, R177, R213 ;  /* 0x000000d5b1587220 */ /* 0x000fe20000410000 */
[----:B------:R-:W-:-:S02]  /*37b0*/  FADD.FTZ R209, R210, -R209 ;  /* 0x800000d1d2d17221 */ /* 0x000fc40000010000 */
[----:B------:R-:W-:Y:S01]  /*37c0*/  FADD.FTZ R208, R208, -R182 ;  /* 0x800000b6d0d07221 */ /* 0x000fe20000010000 */
[----:B------:R-:W0:Y:S01]  /*37d0*/  @P2 LDC R89, c[0x0][0x408] ;  /* 0x00010200ff592b82 */ /* 0x000e220000000800 */
[CC--:B------:R-:W-:Y:S01]  /*37e0*/  @P2 FMUL.FTZ R90, R88.reuse, R175.reuse ;  /* 0x000000af585a2220 */ /* 0x0c0fe20000410000 */
[----:B------:R-:W-:Y:S01]  /*37f0*/  @P2 FMUL.FTZ R91, R88, R175 ;  /* 0x000000af585b2220 */ /* 0x000fe20000410000 */
[----:B------:R-:W-:Y:S02]  /*3800*/  MOV R182, RZ ;  /* 0x000000ff00b67202 */ /* 0x000fe40000000f00 */
[----:B0-----:R-:W-:Y:S01]  /*3810*/  @P2 FMUL.FTZ R89, R90, R89 ;  /* 0x000000595a592220 */ /* 0x001fe20000410000 */
[C---:B-----5:R-:W-:Y:S02]  /*3820*/  @P2 SHF.L.U32 R90, R96.reuse, 0x10, RZ ;  /* 0x00000010605a2819 */ /* 0x060fe400000006ff */
[----:B------:R-:W-:-:S03]  /*3830*/  @P3 PRMT R96, R96, 0x7632, R96 ;  /* 0x0000763260603816 */ /* 0x000fc60000000060 */
[----:B------:R-:W-:Y:S01]  /*3840*/  @P2 FMUL.FTZ R178, R90, R89 ;  /* 0x000000595ab22220 */ /* 0x000fe20000410000 */
[----:B------:R-:W-:Y:S01]  /*3850*/  FFMA.FTZ R89, R211, R123, R126 ;  /* 0x0000007bd3597223 */ /* 0x000fe2000001007e */
[----:B------:R-:W0:Y:S01]  /*3860*/  @P2 LDC R90, c[0x0][0x408] ;  /* 0x00010200ff5a2b82 */ /* 0x000e220000000800 */
[----:B------:R-:W-:Y:S02]  /*3870*/  @P3 SHF.L.U32 R96, R96, 0x10, RZ ;  /* 0x0000001060603819 */ /* 0x000fe400000006ff */
[----:B------:R-:W-:-:S04]  /*3880*/  FADD.FTZ R89, R212, -R89 ;  /* 0x80000059d4597221 */ /* 0x000fc80000010000 */
        /* <DEDUP_REMOVED lines=27> */
[----:B------:R-:W-:-:S12]  /*3a40*/  FMUL.FTZ R91, R177, R208 ;  /* 0x000000d0b15b7220 */ /* 0x000fd80000410000 */
        /* <DEDUP_REMOVED lines=13> */
[----:B------:R-:W-:Y:S01]  /*3b20*/  MOV R181, RZ ;  /* 0x000000ff00b57202 */ /* 0x000fe20000000f00 */
[----:B------:R-:W-:Y:S01]  /*3b30*/  FFMA.FTZ R93, R183, R123, R126 ;  /* 0x0000007bb75d7223 */ /* 0x000fe2000001007e */
[----:B------:R-:W-:Y:S01]  /*3b40*/  MOV R183, RZ ;  /* 0x000000ff00b77202 */ /* 0x000fe20000000f00 */
[----:B------:R-:W-:Y:S01]  /*3b50*/  FADD.FTZ R92, R207, -R92 ;  /* 0x8000005ccf5c7221 */ /* 0x000fe20000010000 */
[----:B------:R-:W-:Y:S01]  /*3b60*/  F2FP.BF16.F32.PACK_AB R97, R97, R125 ;  /* 0x0000007d6161723e */ /* 0x000fe200000010ff */
[----:B------:R-:W-:Y:S01]  /*3b70*/  FADD.FTZ R93, R206, -R93 ;  /* 0x8000005dce5d7221 */ /* 0x000fe20000010000 */
[----:B------:R-:W-:Y:S01]  /*3b80*/  MOV R206, RZ ;  /* 0x000000ff00ce7202 */ /* 0x000fe20000000f00 */
[----:B------:R-:W-:-:S02]  /*3b90*/  FMUL.FTZ R92, R177, R92 ;  /* 0x0000005cb15c7220 */ /* 0x000fc40000410000 */
[----:B------:R-:W-:Y:S02]  /*3ba0*/  FMUL.FTZ R93, R177, R93 ;  /* 0x0000005db15d7220 */ /* 0x000fe40000410000 */
        /* <DEDUP_REMOVED lines=57> */
[----:B------:R-:W-:Y:S01]  /*3f40*/  F2FP.BF16.F32.PACK_AB R99, R99, R203 ;  /* 0x000000cb6363723e */ /* 0x000fe200000010ff */
[----:B------:R-:W-:Y:S06]  /*3f50*/  BRA `(.L_x_6495) ;  /* 0x0000000400a47947 */ /* 0x000fec0003800000 */
.L_x_6494:
[-CC-:B------:R-:W-:Y:S01]  /*3f60*/  FFMA.FTZ R213, R213, R123.reuse, R126.reuse ;  /* 0x0000007bd5d57223 */ /* 0x180fe2000001007e */
[----:B------:R-:W-:Y:S01]  /*3f70*/  LOP3.LUT P2, RZ, R168, 0xff, RZ, 0xc0, !PT ;  /* 0x000000ffa8ff7812 */ /* 0x000fe2000784c0ff */
[-CC-:B------:R-:W-:Y:S01]  /*3f80*/  FFMA.FTZ R211, R211, R123.reuse, R126.reuse ;  /* 0x0000007bd3d37223 */ /* 0x180fe2000001007e */
[----:B------:R-:W-:Y:S01]  /*3f90*/  MOV R178, RZ ;  /* 0x000000ff00b27202 */ /* 0x000fe20000000f00 */
[----:B------:R-:W-:Y:S01]  /*3fa0*/  FADD.FTZ R213, R214, -R213 ;  /* 0x800000d5d6d57221 */ /* 0x000fe20000010000 */
[-CC-:B------:R-:W-:Y:S01]  /*3fb0*/  FFMA.FTZ R209, R209, R123.reuse, R126.reuse ;  /* 0x0000007bd1d17223 */ /* 0x180fe2000001007e */
[-CC-:B------:R-:W-:Y:S01]  /*3fc0*/  FFMA.FTZ R182, R182, R123.reuse, R126.reuse ;  /* 0x0000007bb6b67223 */ /* 0x180fe2000001007e */
[----:B------:R-:W-:Y:S01]  /*3fd0*/  FFMA.FTZ R181, R181, R123, R126 ;  /* 0x0000007bb5b57223 */ /* 0x000fe2000001007e */
[----:B------:R-:W-:Y:S01]  /*3fe0*/  FMUL.FTZ R213, R177, R213 ;  /* 0x000000d5b1d57220 */ /* 0x000fe20000410000 */
[----:B------:R-:W-:Y:S01]  /*3ff0*/  FADD.FTZ R209, R210, -R209 ;  /* 0x800000d1d2d17221 */ /* 0x000fe20000010000 */
[----:B------:R-:W-:Y:S01]  /*4000*/  FADD.FTZ R182, R208, -R182 ;  /* 0x800000b6d0b67221 */ /* 0x000fe20000010000 */
[----:B------:R-:W-:Y:S01]  /*4010*/  FADD.FTZ R181, R207, -R181 ;  /* 0x800000b5cfb57221 */ /* 0x000fe20000010000 */
[----:B------:R-:W-:Y:S01]  /*4020*/  FMUL.FTZ R125, R175, R213 ;  /* 0x000000d5af7d7220 */ /* 0x000fe20000410000 */
[C---:B------:R-:W-:Y:S01]  /*4030*/  FMUL.FTZ R209, R177.reuse, R209 ;  /* 0x000000d1b1d17220 */ /* 0x040fe20000410000 */
[----:B-----5:R-:W-:Y:S01]  /*4040*/  @P2 SHF.L.U32 R124, R96, 0x10, RZ ;  /* 0x00000010607c2819 */ /* 0x020fe200000006ff */
[----:B------:R-:W-:Y:S01]  /*4050*/  FMUL.FTZ R182, R177, R182 ;  /* 0x000000b6b1b67220 */ /* 0x000fe20000410000 */
[----:B------:R-:W-:Y:S01]  /*4060*/  FMUL.FTZ R125, R125, UR13 ;  /* 0x0000000d7d7d7c20 */ /* 0x000fe20008410000 */
[----:B------:R-:W-:Y:S01]  /*4070*/  @P2 SHF.L.U32 R179, R44, 0x10, RZ ;  /* 0x000000102cb32819 */ /* 0x000fe200000006ff */
[C---:B------:R-:W-:Y:S01]  /*4080*/  FMUL.FTZ R209, R175.reuse, R209 ;  /* 0x000000d1afd17220 */ /* 0x040fe20000410000 */
[----:B------:R-:W-:Y:S01]  /*4090*/  FMUL.FTZ R182, R175, R182 ;  /* 0x000000b6afb67220 */ /* 0x000fe20000410000 */
[-C--:B------:R-:W-:Y:S01]  /*40a0*/  @P2 FMUL.FTZ R178, R124, R125.reuse ;  /* 0x0000007d7cb22220 */ /* 0x080fe20000410000 */
[----:B------:R-:W-:Y:S01]  /*40b0*/  MOV R124, RZ ;  /* 0x000000ff007c7202 */ /* 0x000fe20000000f00 */
[----:B------:R-:W-:Y:S01]  /*40c0*/  @P2 FMUL.FTZ R124, R179, R125 ;  /* 0x0000007db37c2220 */ /* 0x000fe20000410000 */
[----:B------:R-:W-:Y:S01]  /*40d0*/  LOP3.LUT P2, RZ, R168, 0xff00, RZ, 0xc0, !PT ;  /* 0x0000ff00a8ff7812 */ /* 0x000fe2000784c0ff */
[----:B------:R-:W-:Y:S01]  /*40e0*/  FADD.FTZ R125, R212, -R211 ;  /* 0x800000d3d47d7221 */ /* 0x000fe20000010000 */
[----:B------:R-:W-:Y:S01]  /*40f0*/  MOV R179, RZ ;  /* 0x000000ff00b37202 */ /* 0x000fe20000000f00 */
[----:B------:R-:W-:Y:S01]  /*4100*/  FMUL.FTZ R209, R209, UR13 ;  /* 0x0000000dd1d17c20 */ /* 0x000fe20008410000 */
[----:B------:R-:W-:Y:S01]  /*4110*/  FMUL.FTZ R208, R182, UR13 ;  /* 0x0000000db6d07c20 */ /* 0x000fe20008410000 */
[C---:B------:R-:W-:Y:S01]  /*4120*/  FMUL.FTZ R125, R177.reuse, R125 ;  /* 0x0000007db17d7220 */ /* 0x040fe20000410000 */
[----:B------:R-:W-:Y:S01]  /*4130*/  MOV R182, RZ ;  /* 0x000000ff00b67202 */ /* 0x000fe20000000f00 */
[----:B------:R-:W-:Y:S01]  /*4140*/  FMUL.FTZ R181, R177, R181 ;  /* 0x000000b5b1b57220 */ /* 0x000fe20000410000 */
[----:B------:R-:W-:Y:S01]  /*4150*/  LOP3.LUT P3, RZ, R169, 0xff00, RZ, 0xc0, !PT ;  /* 0x0000ff00a9ff7812 */ /* 0x000fe2000786c0ff */
[----:B------:R-:W-:Y:S01]  /*4160*/  FMUL.FTZ R125, R175, R125 ;  /* 0x0000007daf7d7220 */ /* 0x000fe20000410000 */
[--C-:B------:R-:W-:Y:S01]  /*4170*/  FFMA.FTZ R183, R183, R123, R126.reuse ;  /* 0x0000007bb7b77223 */ /* 0x100fe2000001007e */
[----:B------:R-:W-:Y:S01]  /*4180*/  FMUL.FTZ R181, R175, R181 ;  /* 0x000000b5afb57220 */ /* 0x000fe20000410000 */
[----:B------:R-:W-:Y:S01]  /*4190*/  FFMA.FTZ R184, R184, R123, R126 ;  /* 0x0000007bb8b87223 */ /* 0x000fe2000001007e */
[----:B------:R-:W-:Y:S01]  /*41a0*/  @P2 PRMT R96, R96, 0x7632, R96 ;  /* 0x0000763260602816 */ /* 0x000fe20000000060 */
[----:B------:R-:W-:Y:S01]  /*41b0*/  FMUL.FTZ R125, R125, UR13 ;  /* 0x0000000d7d7d7c20 */ /* 0x000fe20008410000 */
[----:B------:R-:W-:Y:S01]  /*41c0*/  @P2 SHF.L.U32 R180, R225, 0x10, RZ ;  /* 0x00000010e1b42819 */ /* 0x000fe200000006ff */
[----:B------:R-:W-:Y:S01]  /*41d0*/  FADD.FTZ R183, R206, -R183 ;  /* 0x800000b7ceb77221 */ /* 0x000fe20000010000 */
[----:B------:R-:W-:Y:S01]  /*41e0*/  @P2 SHF.L.U32 R96, R96, 0x10, RZ ;  /* 0x0000001060602819 */ /* 0x000fe200000006ff */
[----:B------:R-:W-:Y:S01]  /*41f0*/  FADD.FTZ R203, R203, -R184 ;  /* 0x800000b8cbcb7221 */ /* 0x000fe20000010000 */
[----:B------:R-:W-:Y:S01]  /*4200*/  LOP3.LUT P4, RZ, R169, 0xff0000, RZ, 0xc0, !PT ;  /* 0x00ff0000a9ff7812 */ /* 0x000fe2000788c0ff */
[C---:B------:R-:W-:Y:S01]  /*4210*/  FMUL.FTZ R183, R177.reuse, R183 ;  /* 0x000000b7b1b77220 */ /* 0x040fe20000410000 */
[----:B------:R-:W-:Y:S01]  /*4220*/  FFMA.FTZ R204, R204, R123, R126 ;  /* 0x0000007bcccc7223 */ /* 0x000fe2000001007e */
[-C--:B------:R-:W-:Y:S01]  /*4230*/  @P2 FMUL.FTZ R179, R96, R125.reuse ;  /* 0x0000007d60b32220 */ /* 0x080fe20000410000 */
[----:B------:R-:W-:Y:S01]  /*4240*/  MOV R96, RZ ;  /* 0x000000ff00607202 */ /* 0x000fe20000000f00 */
[----:B------:R-:W-:Y:S01]  /*4250*/  @P2 FMUL.FTZ R96, R180, R125 ;  /* 0x0000007db4602220 */ /* 0x000fe20000410000 */
[----:B------:R-:W-:Y:S01]  /*4260*/  LOP3.LUT P2, RZ, R168, 0xff0000, RZ, 0xc0, !PT ;  /* 0x00ff0000a8ff7812 */ /* 0x000fe2000784c0ff */
[----:B------:R-:W-:Y:S01]  /*4270*/  FMUL.FTZ R203, R177, R203 ;  /* 0x000000cbb1cb7220 */ /* 0x000fe20000410000 */
[----:B------:R-:W-:Y:S01]  /*4280*/  MOV R180, RZ ;  /* 0x000000ff00b47202 */ /* 0x000fe20000000f00 */
[----:B------:R-:W-:Y:S01]  /*4290*/  FADD.FTZ R205, R205, -R204 ;  /* 0x800000cccdcd7221 */ /* 0x000fe20000010000 */
[----:B------:R-:W-:-:S02]  /*42a0*/  MOV R184, RZ ;  /* 0x000000ff00b87202 */ /* 0x000fc40000000f00 */
[----:B------:R-:W-:Y:S01]  /*42b0*/  F2FP.BF16.F32.PACK_AB R96, R96, R124 ;  /* 0x0000007c6060723e */ /* 0x000fe200000010ff */
[----:B------:R-:W-:-:S04]  /*42c0*/  FMUL.FTZ R205, R177, R205 ;  /* 0x000000cdb1cd7220 */ /* 0x000fc80000410000 */
[----:B------:R-:W-:Y:S02]  /*42d0*/  FMUL.FTZ R204, R175, R205 ;  /* 0x000000cdafcc7220 */ /* 0x000fe40000410000 */
[----:B------:R-:W-:Y:S02]  /*42e0*/  @P2 SHF.L.U32 R125, R97, 0x10, RZ ;  /* 0x00000010617d2819 */ /* 0x000fe400000006ff */
[----:B------:R-:W-:Y:S01]  /*42f0*/  @P2 SHF.L.U32 R210, R45, 0x10, RZ ;  /* 0x000000102dd22819 */ /* 0x000fe200000006ff */
[----:B------:R-:W-:Y:S02]  /*4300*/  FMUL.FTZ R204, R204, UR13 ;  /* 0x0000000dcccc7c20 */ /* 0x000fe40008410000 */
[-C--:B------:R-:W-:Y:S01]  /*4310*/  @P2 FMUL.FTZ R180, R125, R209.reuse ;  /* 0x000000d17db42220 */ /* 0x080fe20000410000 */
[----:B------:R-:W-:Y:S01]  /*4320*/  MOV R125, RZ ;  /* 0x000000ff007d7202 */ /* 0x000fe20000000f00 */
[----:B------:R-:W-:Y:S01]  /*4330*/  @P2 FMUL.FTZ R125, R210, R209 ;  /* 0x000000d1d27d2220 */ /* 0x000fe20000410000 */
[----:B------:R-:W-:-:S13]  /*4340*/  LOP3.LUT P2, RZ, R168, 0xff000000, RZ, 0xc0, !PT ;  /* 0xff000000a8ff7812 */ /* 0x000fda000784c0ff */
[----:B------:R-:W-:Y:S02]  /*4350*/  @P2 PRMT R97, R97, 0x7632, R97 ;  /* 0x0000763261612816 */ /* 0x000fe40000000061 */
[----:B------:R-:W-:Y:S02]  /*4360*/  @P2 SHF.L.U32 R209, R224, 0x10, RZ ;  /* 0x00000010e0d12819 */ /* 0x000fe400000006ff */
[----:B------:R-:W-:-:S05]  /*4370*/  @P2 SHF.L.U32 R97, R97, 0x10, RZ ;  /* 0x0000001061612819 */ /* 0x000fca00000006ff */
[-C--:B------:R-:W-:Y:S01]  /*4380*/  @P2 FMUL.FTZ R182, R97, R208.reuse ;  /* 0x000000d061b62220 */ /* 0x080fe20000410000 */
[----:B------:R-:W-:Y:S01]  /*4390*/  MOV R97, RZ ;  /* 0x000000ff00617202 */ /* 0x000fe20000000f00 */
[----:B------:R-:W-:Y:S01]  /*43a0*/  @P2 FMUL.FTZ R97, R209, R208 ;  /* 0x000000d0d1612220 */ /* 0x000fe20000410000 */
[----:B------:R-:W-:Y:S01]  /*43b0*/  LOP3.LUT P2, RZ, R169, 0xff, RZ, 0xc0, !PT ;  /* 0x000000ffa9ff7812 */ /* 0x000fe2000784c0ff */
[----:B------:R-:W-:Y:S01]  /*43c0*/  FMUL.FTZ R208, R181, UR13 ;  /* 0x0000000db5d07c20 */ /* 0x000fe20008410000 */
[----:B------:R-:W-:Y:S02]  /*43d0*/  MOV R181, RZ ;  /* 0x000000ff00b57202 */ /* 0x000fe40000000f00 */
[----:B------:R-:W-:-:S09]  /*43e0*/  F2FP.BF16.F32.PACK_AB R97, R97, R125 ;  /* 0x0000007d6161723e */ /* 0x000fd200000010ff */
[----:B------:R-:W-:Y:S02]  /*43f0*/  @P2 SHF.L.U32 R207, R98, 0x10, RZ ;  /* 0x0000001062cf2819 */ /* 0x000fe400000006ff */
[----:B------:R-:W-:Y:S02]  /*4400*/  @P2 SHF.L.U32 R209, R46, 0x10, RZ ;  /* 0x000000102ed12819 */ /* 0x000fe400000006ff */
[----:B------:R-:W-:Y:S01]  /*4410*/  @P3 PRMT R98, R98, 0x7632, R98 ;  /* 0x0000763262623816 */ /* 0x000fe20000000062 */
[-C--:B------:R-:W-:Y:S01]  /*4420*/  @P2 FMUL.FTZ R181, R207, R208.reuse ;  /* 0x000000d0cfb52220 */ /* 0x080fe20000410000 */
[----:B------:R-:W-:Y:S01]  /*4430*/  MOV R207, RZ ;  /* 0x000000ff00cf7202 */ /* 0x000fe20000000f00 */
[----:B------:R-:W-:Y:S01]  /*4440*/  @P2 FMUL.FTZ R207, R209, R208 ;  /* 0x000000d0d1cf2220 */ /* 0x000fe20000410000 */
[----:B------:R-:W-:Y:S01]  /*4450*/  ISETP.GE.U32.AND P2, PT, R168, RZ, PT ;  /* 0x000000ffa800720c */ /* 0x000fe20003f46070 */
[----:B------:R-:W-:Y:S01]  /*4460*/  FMUL.FTZ R168, R175, R183 ;  /* 0x000000b7afa87220 */ /* 0x000fe20000410000 */
[----:B------:R-:W-:-:S02]  /*4470*/  @P3 SHF.L.U32 R98, R98, 0x10, RZ ;  /* 0x0000001062623819 */ /* 0x000fc400000006ff */
[----:B------:R-:W-:Y:S01]  /*4480*/  ISETP.GE.U32.AND.EX P2, PT, R169, 0x1000000, PT, P2 ;  /* 0x01000000a900780c */ /* 0x000fe20003f46120 */
[----:B------:R-:W-:Y:S01]  /*4490*/  FMUL.FTZ R168, R168, UR13 ;  /* 0x0000000da8a87c20 */ /* 0x000fe20008410000 */
[----:B------:R-:W-:Y:S02]  /*44a0*/  @P3 SHF.L.U32 R169, R223, 0x10, RZ ;  /* 0x00000010dfa93819 */ /* 0x000fe400000006ff */
[----:B------:R-:W-:Y:S01]  /*44b0*/  MOV R183, RZ ;  /* 0x000000ff00b77202 */ /* 0x000fe20000000f00 */
[-C--:B------:R-:W-:Y:S01]  /*44c0*/  @P3 FMUL.FTZ R183, R98, R168.reuse ;  /* 0x000000a862b73220 */ /* 0x080fe20000410000 */
[----:B------:R-:W-:Y:S01]  /*44d0*/  MOV R98, RZ ;  /* 0x000000ff00627202 */ /* 0x000fe20000000f00 */
[----:B------:R-:W-:Y:S01]  /*44e0*/  @P3 FMUL.FTZ R98, R169, R168 ;  /* 0x000000a8a9623220 */ /* 0x000fe20000410000 */
[----:B------:R-:W-:Y:S01]  /*44f0*/  FMUL.FTZ R168, R175, R203 ;  /* 0x000000cbafa87220 */ /* 0x000fe20000410000 */
[----:B------:R-:W-:Y:S02]  /*4500*/  @P4 SHF.L.U32 R169, R99, 0x10, RZ ;  /* 0x0000001063a94819 */ /* 0x000fe400000006ff */
[----:B------:R-:W-:Y:S01]  /*4510*/  @P4 SHF.L.U32 R203, R47, 0x10, RZ ;  /* 0x000000102fcb4819 */ /* 0x000fe200000006ff */
[----:B------:R-:W-:Y:S01]  /*4520*/  FMUL.FTZ R168, R168, UR13 ;  /* 0x0000000da8a87c20 */ /* 0x000fe20008410000 */
[----:B------:R-:W-:-:S02]  /*4530*/  @P2 SHF.L.U32 R205, R222, 0x10, RZ ;  /* 0x00000010decd2819 */ /* 0x000fc400000006ff */
[----:B------:R-:W-:Y:S01]  /*4540*/  F2FP.BF16.F32.PACK_AB R98, R98, R207 ;  /* 0x000000cf6262723e */ /* 0x000fe200000010ff */
[-C--:B------:R-:W-:Y:S01]  /*4550*/  @P4 FMUL.FTZ R184, R169, R168.reuse ;  /* 0x000000a8a9b84220 */ /* 0x080fe20000410000 */
[----:B------:R-:W-:Y:S01]  /*4560*/  MOV R169, RZ ;  /* 0x000000ff00a97202 */ /* 0x000fe20000000f00 */
[----:B------:R-:W-:Y:S01]  /*4570*/  @P4 FMUL.FTZ R169, R203, R168 ;  /* 0x000000a8cba94220 */ /* 0x000fe20000410000 */
[----:B------:R-:W-:Y:S02]  /*4580*/  @P2 PRMT R203, R99, 0x7632, R203 ;  /* 0x0000763263cb2816 */ /* 0x000fe400000000cb */
[----:B------:R-:W-:Y:S01]  /*4590*/  MOV R99, RZ ;  /* 0x000000ff00637202 */ /* 0x000fe20000000f00 */
[----:B------:R-:W-:Y:S01]  /*45a0*/  @P2 FMUL.FTZ R99, R205, R204 ;  /* 0x000000cccd632220 */ /* 0x000fe20000410000 */
[----:B------:R-:W-:Y:S02]  /*45b0*/  @P2 SHF.L.U32 R203, R203, 0x10, RZ ;  /* 0x00000010cbcb2819 */ /* 0x000fe400000006ff */
[----:B------:R-:W-:-:S02]  /*45c0*/  MOV R168, RZ ;  /* 0x000000ff00a87202 */ /* 0x000fc40000000f00 */
[----:B------:R-:W-:Y:S01]  /*45d0*/  F2FP.BF16.F32.PACK_AB R99, R99, R169 ;  /* 0x000000a96363723e */ /* 0x000fe200000010ff */
[----:B------:R-:W-:-:S07]  /*45e0*/  @P2 FMUL.FTZ R168, R203, R204 ;  /* 0x000000cccba82220 */ /* 0x000fce0000410000 */
.L_x_6495:
        /* <DEDUP_REMOVED lines=17> */
[----:B------:R-:W-:Y:S02]  /*4700*/  LOP3.LUT P3, RZ, R158, 0xff00, RZ, 0xc0, !PT ;  /* 0x0000ff009eff7812 */ /* 0x000fe4000786c0ff */
[----:B------:R-:W-:Y:S01]  /*4710*/  CS2R R124, SRZ ;  /* 0x00000000007c7805 */ /* 0x000fe2000001ff00 */
[-CC-:B------:R-:W-:Y:S01]  /*4720*/  FFMA.FTZ R141, R141, R123.reuse, R126.reuse ;  /* 0x0000007b8d8d7223 */ /* 0x180fe2000001007e */
[----:B------:R-:W-:Y:S01]  /*4730*/  FADD.FTZ R143, R139, -R143 ;  /* 0x8000008f8b8f7221 */ /* 0x000fe20000010000 */
[----:B------:R-:W-:Y:S01]  /*4740*/  MOV R139, RZ ;  /* 0x000000ff008b7202 */ /* 0x000fe20000000f00 */
[----:B------:R-:W-:Y:S01]  /*4750*/  FFMA.FTZ R140, R140, R123, R126 ;  /* 0x0000007b8c8c7223 */ /* 0x000fe2000001007e */
[----:B------:R-:W-:Y:S01]  /*4760*/  FADD.FTZ R141, R138, -R141 ;  /* 0x8000008d8a8d7221 */ /* 0x000fe20000010000 */
[----:B------:R-:W-:Y:S01]  /*4770*/  FMUL.FTZ R88, R177, R143 ;  /* 0x0000008fb1587220 */ /* 0x000fe20000410000 */
[----:B------:R-:W-:Y:S01]  /*4780*/  MOV R138, RZ ;  /* 0x000000ff008a7202 */ /* 0x000fe20000000f00 */
[----:B------:R-:W-:Y:S01]  /*4790*/  FADD.FTZ R130, R130, -R140 ;  /* 0x8000008c82827221 */ /* 0x000fe20000010000 */
[----:B------:R-:W0:Y:S01]  /*47a0*/  @P2 LDC R89, c[0x0][0x408] ;  /* 0x00010200ff592b82 */ /* 0x000e220000000800 */
[CC--:B------:R-:W-:Y:S01]  /*47b0*/  @P2 FMUL.FTZ R90, R88.reuse, R175.reuse ;  /* 0x000000af585a2220 */ /* 0x0c0fe20000410000 */
[----:B------:R-:W-:-:S03]  /*47c0*/  @P2 FMUL.FTZ R91, R88, R175 ;  /* 0x000000af585b2220 */ /* 0x000fc60000410000 */
[----:B0-----:R-:W-:Y:S01]  /*47d0*/  @P2 FMUL.FTZ R89, R90, R89 ;  /* 0x000000595a592220 */ /* 0x001fe20000410000 */
[C---:B-----5:R-:W-:Y:S02]  /*47e0*/  @P2 SHF.L.U32 R90, R96.reuse, 0x10, RZ ;  /* 0x00000010605a2819 */ /* 0x060fe400000006ff */
[----:B------:R-:W-:-:S03]  /*47f0*/  @P3 PRMT R96, R96, 0x7632, R96 ;  /* 0x0000763260603816 */ /* 0x000fc60000000060 */
[----:B------:R-:W-:Y:S01]  /*4800*/  @P2 FMUL.FTZ R139, R90, R89 ;  /* 0x000000595a8b2220 */ /* 0x000fe20000410000 */
[----:B------:R-:W-:Y:S01]  /*4810*/  FFMA.FTZ R89, R142, R123, R126 ;  /* 0x0000007b8e597223 */ /* 0x000fe2000001007e */
[----:B------:R-:W0:Y:S01]  /*4820*/  @P2 LDC R90, c[0x0][0x408] ;  /* 0x00010200ff5a2b82 */ /* 0x000e220000000800 */
[----:B------:R-:W-:Y:S02]  /*4830*/  @P3 SHF.L.U32 R96, R96, 0x10, RZ ;  /* 0x0000001060603819 */ /* 0x000fe400000006ff */
[----:B------:R-:W-:Y:S01]  /*4840*/  FADD.FTZ R89, R131, -R89 ;  /* 0x8000005983597221 */ /* 0x000fe20000010000 */
[----:B------:R-:W-:-:S03]  /*4850*/  MOV R131, RZ ;  /* 0x000000ff00837202 */ /* 0x000fc60000000f00 */
        /* <DEDUP_REMOVED lines=45> */
[----:B------:R-:W-:Y:S01]  /*4b30*/  MOV R135, RZ ;  /* 0x000000ff00877202 */ /* 0x000fe20000000f00 */
[----:B------:R-:W-:Y:S01]  /*4b40*/  FADD.FTZ R93, R129, -R93 ;  /* 0x8000005d815d7221 */ /* 0x000fe20000010000 */
[----:B------:R-:W-:Y:S01]  /*4b50*/  MOV R129, RZ ;  /* 0x000000ff00817202 */ /* 0x000fe20000000f00 */
[----:B------:R-:W-:Y:S01]  /*4b60*/  FMUL.FTZ R92, R177, R92 ;  /* 0x0000005cb15c7220 */ /* 0x000fe20000410000 */
[----:B------:R-:W-:Y:S01]  /*4b70*/  F2FP.BF16.F32.PACK_AB R97, R97, R125 ;  /* 0x0000007d6161723e */ /* 0x000fe200000010ff */
        /* <DEDUP_REMOVED lines=60> */
.L_x_6496:
[-CC-:B------:R-:W-:Y:S01]  /*4f40*/  FFMA.FTZ R143, R143, R123.reuse, R126.reuse ;  /* 0x0000007b8f8f7223 */ /* 0x180fe2000001007e */
[----:B------:R-:W-:Y:S01]  /*4f50*/  LOP3.LUT P2, RZ, R158, 0xff, RZ, 0xc0, !PT ;  /* 0x000000ff9eff7812 */ /* 0x000fe2000784c0ff */
[-CC-:B------:R-:W-:Y:S01]  /*4f60*/  FFMA.FTZ R142, R142, R123.reuse, R126.reuse ;  /* 0x0000007b8e8e7223 */ /* 0x180fe2000001007e */
[-CC-:B------:R-:W-:Y:S01]  /*4f70*/  FFMA.FTZ R141, R141, R123.reuse, R126.reuse ;  /* 0x0000007b8d8d7223 */ /* 0x180fe2000001007e */
[----:B------:R-:W-:Y:S01]  /*4f80*/  FADD.FTZ R143, R139, -R143 ;  /* 0x8000008f8b8f7221 */ /* 0x000fe20000010000 */
[----:B------:R-:W-:Y:S01]  /*4f90*/  MOV R139, RZ ;  /* 0x000000ff008b7202 */ /* 0x000fe20000000f00 */
[----:B------:R-:W-:Y:S01]  /*4fa0*/  FFMA.FTZ R140, R140, R123, R126 ;  /* 0x0000007b8c8c7223 */ /* 0x000fe2000001007e */
[----:B------:R-:W-:Y:S01]  /*4fb0*/  FADD.FTZ R141, R138, -R141 ;  /* 0x8000008d8a8d7221 */ /* 0x000fe20000010000 */
[C---:B------:R-:W-:Y:S01]  /*4fc0*/  FMUL.FTZ R143, R177.reuse, R143 ;  /* 0x0000008fb18f7220 */ /* 0x040fe20000410000 */
[----:B------:R-:W-:Y:S01]  /*4fd0*/  MOV R138, RZ ;  /* 0x000000ff008a7202 */ /* 0x000fe20000000f00 */
[----:B------:R-:W-:Y:S01]  /*4fe0*/  FADD.FTZ R130, R130, -R140 ;  /* 0x8000008c82827221 */ /* 0x000fe20000010000 */
[----:B------:R-:W-:Y:S01]  /*4ff0*/  FMUL.FTZ R141, R177, R141 ;  /* 0x0000008db18d7220 */ /* 0x000fe20000410000 */
[----:B------:R-:W-:Y:S01]  /*5000*/  FMUL.FTZ R125, R175, R143 ;  /* 0x0000008faf7d7220 */ /* 0x000fe20000410000 */
[----:B------:R-:W-:Y:S01]  /*5010*/  FFMA.FTZ R137, R137, R123, R126 ;  /* 0x0000007b89897223 */ /* 0x000fe2000001007e */
[----:B-----5:R-:W-:Y:S01]  /*5020*/  @P2 SHF.L.U32 R124, R96, 0x10, RZ ;  /* 0x00000010607c2819 */ /* 0x020fe200000006ff */
[----:B------:R-:W-:Y:S01]  /*5030*/  FMUL.FTZ R141, R175, R141 ;  /* 0x0000008daf8d7220 */ /* 0x000fe20000410000 */
[----:B------:R-:W-:Y:S01]  /*5040*/  FMUL.FTZ R125, R125, UR13 ;  /* 0x0000000d7d7d7c20 */ /* 0x000fe20008410000 */
[----:B------:R-:W-:Y:S01]  /*5050*/  @P2 SHF.L.U32 R143, R48, 0x10, RZ ;  /* 0x00000010308f2819 */ /* 0x000fe200000006ff */
[----:B------:R-:W-:Y:S01]  /*5060*/  FMUL.FTZ R130, R177, R130 ;  /* 0x00000082b1827220 */ /* 0x000fe20000410000 */
[----:B------:R-:W-:Y:S01]  /*5070*/  FMUL.FTZ R141, R141, UR13 ;  /* 0x0000000d8d8d7c20 */ /* 0x000fe20008410000 */
[-C--:B------:R-:W-:Y:S01]  /*5080*/  @P2 FMUL.FTZ R139, R124, R125.reuse ;  /* 0x0000007d7c8b2220 */ /* 0x080fe20000410000 */
[----:B------:R-:W-:Y:S01]  /*5090*/  MOV R124, RZ ;  /* 0x000000ff007c7202 */ /* 0x000fe20000000f00 */
[----:B------:R-:W-:Y:S01]  /*50a0*/  @P2 FMUL.FTZ R124, R143, R125 ;  /* 0x0000007d8f7c2220 */ /* 0x000fe20000410000 */
[----:B------:R-:W-:Y:S01]  /*50b0*/  LOP3.LUT P2, RZ, R158, 0xff00, RZ, 0xc0, !PT ;  /* 0x0000ff009eff7812 */ /* 0x000fe2000784c0ff */
[----:B------:R-:W-:Y:S01]  /*50c0*/  FADD.FTZ R125, R131, -R142 ;  /* 0x8000008e837d7221 */ /* 0x000fe20000010000 */
[----:B------:R-:W-:Y:S01]  /*50d0*/  MOV R131, RZ ;  /* 0x000000ff00837202 */ /* 0x000fe20000000f00 */
[----:B------:R-:W-:Y:S01]  /*50e0*/  FMUL.FTZ R130, R175, R130 ;  /* 0x00000082af827220 */ /* 0x000fe20000410000 */
[----:B------:R-:W-:Y:S01]  /*50f0*/  FADD.FTZ R137, R135, -R137 ;  /* 0x8000008987897221 */ /* 0x000fe20000010000 */
[----:B------:R-:W-:Y:S01]  /*5100*/  FMUL.FTZ R125, R177, R125 ;  /* 0x0000007db17d7220 */ /* 0x000fe20000410000 */
[----:B------:R-:W-:Y:S01]  /*5110*/  LOP3.LUT P3, RZ, R159, 0xff00, RZ, 0xc0, !PT ;  /* 0x0000ff009fff7812 */ /* 0x000fe2000786c0ff */
[----:B------:R-:W-:Y:S01]  /*5120*/  FMUL.FTZ R140, R130, UR13 ;  /* 0x0000000d828c7c20 */ /* 0x000fe20008410000 */
[----:B------:R-:W-:Y:S01]  /*5130*/  MOV R130, RZ ;  /* 0x000000ff00827202 */ /* 0x000fe20000000f00 */
[----:B------:R-:W-:Y:S01]  /*5140*/  FMUL.FTZ R125, R175, R125 ;  /* 0x0000007daf7d7220 */ /* 0x000fe20000410000 */
[----:B------:R-:W-:Y:S01]  /*5150*/  FMUL.FTZ R137, R177, R137 ;  /* 0x00000089b1897220 */ /* 0x000fe20000410000 */
[-CC-:B------:R-:W-:Y:S01]  /*5160*/  FFMA.FTZ R133, R133, R123.reuse, R126.reuse ;  /* 0x0000007b85857223 */ /* 0x180fe2000001007e */
[----:B------:R-:W-:Y:S01]  /*5170*/  FFMA.FTZ R136, R136, R123, R126 ;  /* 0x0000007b88887223 */ /* 0x000fe2000001007e */
[----:B------:R-:W-:Y:S01]  /*5180*/  @P2 PRMT R96, R96, 0x7632, R96 ;  /* 0x0000763260602816 */ /* 0x000fe20000000060 */
[----:B------:R-:W-:Y:S01]  /*5190*/  FMUL.FTZ R125, R125, UR13 ;  /* 0x0000000d7d7d7c20 */ /* 0x000fe20008410000 */
[----:B------:R-:W-:Y:S01]  /*51a0*/  @P2 SHF.L.U32 R142, R205, 0x10, RZ ;  /* 0x00000010cd8e2819 */ /* 0x000fe200000006ff */
[----:B------:R-:W-:Y:S01]  /*51b0*/  FMUL.FTZ R137, R175, R137 ;  /* 0x00000089af897220 */ /* 0x000fe20000410000 */
[----:B------:R-:W-:Y:S01]  /*51c0*/  @P2 SHF.L.U32 R96, R96, 0x10, RZ ;  /* 0x0000001060602819 */ /* 0x000fe200000006ff */
[----:B------:R-:W-:Y:S01]  /*51d0*/  FADD.FTZ R133, R129, -R133 ;  /* 0x8000008581857221 */ /* 0x000fe20000010000 */
[----:B------:R-:W-:Y:S01]  /*51e0*/  MOV R135, RZ ;  /* 0x000000ff00877202 */ /* 0x000fe20000000f00 */
[----:B------:R-:W-:Y:S01]  /*51f0*/  FADD.FTZ R134, R134, -R136 ;  /* 0x8000008886867221 */ /* 0x000fe20000010000 */
[----:B------:R-:W-:Y:S01]  /*5200*/  LOP3.LUT P4, RZ, R159, 0xff0000, RZ, 0xc0, !PT ;  /* 0x00ff00009fff7812 */ /* 0x000fe2000788c0ff */
[-C--:B------:R-:W-:Y:S01]  /*5210*/  @P2 FMUL.FTZ R131, R96, R125.reuse ;  /* 0x0000007d60832220 */ /* 0x080fe20000410000 */
[----:B------:R-:W-:Y:S01]  /*5220*/  MOV R96, RZ ;  /* 0x000000ff00607202 */ /* 0x000fe20000000f00 */
[----:B------:R-:W-:Y:S01]  /*5230*/  @P2 FMUL.FTZ R96, R142, R125 ;  /* 0x0000007d8e602220 */ /* 0x000fe20000410000 */
[----:B------:R-:W-:Y:S01]  /*5240*/  LOP3.LUT P2, RZ, R158, 0xff0000, RZ, 0xc0, !PT ;  /* 0x00ff00009eff7812 */ /* 0x000fe2000784c0ff */
[C---:B------:R-:W-:Y:S01]  /*5250*/  FMUL.FTZ R133, R177.reuse, R133 ;  /* 0x00000085b1857220 */ /* 0x040fe20000410000 */
[----:B------:R-:W-:Y:S01]  /*5260*/  FFMA.FTZ R132, R132, R123, R126 ;  /* 0x0000007b84847223 */ /* 0x000fe2000001007e */
[----:B------:R-:W-:Y:S01]  /*5270*/  FMUL.FTZ R134, R177, R134 ;  /* 0x00000086b1867220 */ /* 0x000fe20000410000 */
[----:B------:R-:W-:Y:S01]  /*5280*/  @P3 SHF.L.U32 R136, R203, 0x10, RZ ;  /* 0x00000010cb883819 */ /* 0x000fe200000006ff */
[C---:B------:R-:W-:Y:S01]  /*5290*/  FMUL.FTZ R133, R175.reuse, R133 ;  /* 0x00000085af857220 */ /* 0x040fe20000410000 */
[----:B------:R-:W-:Y:S01]  /*52a0*/  MOV R129, RZ ;  /* 0x000000ff00817202 */ /* 0x000fe20000000f00 */
[----:B------:R-:W-:Y:S01]  /*52b0*/  FADD.FTZ R132, R128, -R132 ;  /* 0x8000008480847221 */ /* 0x000fe20000010000 */
[----:B------:R-:W-:Y:S01]  /*52c0*/  FMUL.FTZ R134, R175, R134 ;  /* 0x00000086af867220 */ /* 0x000fe20000410000 */
[----:B------:R-:W-:Y:S01]  /*52d0*/  FMUL.FTZ R133, R133, UR13 ;  /* 0x0000000d85857c20 */ /* 0x000fe20008410000 */
[----:B------:R-:W-:Y:S01]  /*52e0*/  MOV R128, RZ ;  /* 0x000000ff00807202 */ /* 0x000fe20000000f00 */
[----:B------:R-:W-:Y:S01]  /*52f0*/  FMUL.FTZ R132, R177, R132 ;  /* 0x00000084b1847220 */ /* 0x000fe20000410000 */
[----:B------:R-:W-:Y:S01]  /*5300*/  FMUL.FTZ R134, R134, UR13 ;  /* 0x0000000d86867c20 */ /* 0x000fe20008410000 */
[----:B------:R-:W-:-:S02]  /*5310*/  @P2 SHF.L.U32 R125, R97, 0x10, RZ ;  /* 0x00000010617d2819 */ /* 0x000fc400000006ff */
[----:B------:R-:W-:Y:S01]  /*5320*/  @P2 SHF.L.U32 R142, R49, 0x10, RZ ;  /* 0x00000010318e2819 */ /* 0x000fe200000006ff */
[----:B------:R-:W-:Y:S01]  /*5330*/  FMUL.FTZ R132, R175, R132 ;  /* 0x00000084af847220 */ /* 0x000fe20000410000 */
[----:B------:R-:W-:Y:S01]  /*5340*/  F2FP.BF16.F32.PACK_AB R96, R96, R124 ;  /* 0x0000007c6060723e */ /* 0x000fe200000010ff */
        /* <DEDUP_REMOVED lines=16> */
[-C--:B------:R-:W-:Y:S01]  /*5450*/  @P2 FMUL.FTZ R135, R137, R140.reuse ;  /* 0x0000008c89872220 */ /* 0x080fe20000410000 */
[----:B------:R-:W-:Y:S01]  /*5460*/  MOV R137, RZ ;  /* 0x000000ff00897202 */ /* 0x000fe20000000f00 */
[----:B------:R-:W-:Y:S01]  /*5470*/  @P2 FMUL.FTZ R137, R141, R140 ;  /* 0x0000008c8d892220 */ /* 0x000fe20000410000 */
[----:B------:R-:W-:Y:S02]  /*5480*/  ISETP.GE.U32.AND P2, PT, R158, RZ, PT ;  /* 0x000000ff9e00720c */ /* 0x000fe40003f46070 */
[----:B------:R-:W-:-:S02]  /*5490*/  @P3 SHF.L.U32 R98, R98, 0x10, RZ ;  /* 0x0000001062623819 */ /* 0x000fc400000006ff */
[----:B------:R-:W-:-:S03]  /*54a0*/  ISETP.GE.U32.AND.EX P2, PT, R159, 0x1000000, PT, P2 ;  /* 0x010000009f00780c */ /* 0x000fc60003f46120 */
[-C--:B------:R-:W-:Y:S01]  /*54b0*/  @P3 FMUL.FTZ R129, R98, R133.reuse ;  /* 0x0000008562813220 */ /* 0x080fe20000410000 */
[----:B------:R-:W-:Y:S01]  /*54c0*/  MOV R98, RZ ;  /* 0x000000ff00627202 */ /* 0x000fe20000000f00 */
[----:B------:R-:W-:Y:S01]  /*54d0*/  @P3 FMUL.FTZ R98, R136, R133 ;  /* 0x0000008588623220 */ /* 0x000fe20000410000 */
[----:B------:R-:W-:Y:S02]  /*54e0*/  @P4 SHF.L.U32 R133, R99, 0x10, RZ ;  /* 0x0000001063854819 */ /* 0x000fe400000006ff */
[----:B------:R-:W-:Y:S02]  /*54f0*/  @P4 SHF.L.U32 R136, R51, 0x10, RZ ;  /* 0x0000001033884819 */ /* 0x000fe400000006ff */
[----:B------:R-:W-:Y:S01]  /*5500*/  F2FP.BF16.F32.PACK_AB R98, R98, R137 ;  /* 0x000000896262723e */ /* 0x000fe200000010ff */
[-C--:B------:R-:W-:Y:S01]  /*5510*/  @P4 FMUL.FTZ R128, R133, R134.reuse ;  /* 0x0000008685804220 */ /* 0x080fe20000410000 */
[----:B------:R-:W-:Y:S01]  /*5520*/  MOV R133, RZ ;  /* 0x000000ff00857202 */ /* 0x000fe20000000f00 */
[----:B------:R-:W-:Y:S01]  /*5530*/  @P4 FMUL.FTZ R133, R136, R134 ;  /* 0x0000008688854220 */ /* 0x000fe20000410000 */
[----:B------:R-:W-:Y:S01]  /*5540*/  @P2 SHF.L.U32 R140, R169, 0x10, RZ ;  /* 0x00000010a98c2819 */ /* 0x000fe200000006ff */
[----:B------:R-:W-:Y:S01]  /*5550*/  FMUL.FTZ R136, R132, UR13 ;  /* 0x0000000d84887c20 */ /* 0x000fe20008410000 */
[----:B------:R-:W-:-:S02]  /*5560*/  @P2 PRMT R134, R99, 0x7632, R134 ;  /* 0x0000763263862816 */ /* 0x000fc40000000086 */
[----:B------:R-:W-:Y:S01]  /*5570*/  MOV R99, RZ ;  /* 0x000000ff00637202 */ /* 0x000fe20000000f00 */
[-C--:B------:R-:W-:Y:S01]  /*5580*/  @P2 FMUL.FTZ R99, R140, R136.reuse ;  /* 0x000000888c632220 */ /* 0x080fe20000410000 */
[----:B------:R-:W-:Y:S02]  /*5590*/  @P2 SHF.L.U32 R134, R134, 0x10, RZ ;  /* 0x0000001086862819 */ /* 0x000fe400000006ff */
[----:B------:R-:W-:Y:S02]  /*55a0*/  MOV R132, RZ ;  /* 0x000000ff00847202 */ /* 0x000fe40000000f00 */
[----:B------:R-:W-:Y:S01]  /*55b0*/  F2FP.BF16.F32.PACK_AB R99, R99, R133 ;  /* 0x000000856363723e */ /* 0x000fe200000010ff */
[----:B------:R-:W-:-:S07]  /*55c0*/  @P2 FMUL.FTZ R132, R134, R136 ;  /* 0x0000008886842220 */ /* 0x000fce0000410000 */
.L_x_6497:
[----:B------:R-:W0:Y:S01]  /*55d0*/  @P1 LDC.64 R124, c[0x0][0x478] ;  /* 0x00011e00ff7c1b82 */ /* 0x000e220000000a00 */
[----:B------:R-:W-:Y:S01]  /*55e0*/  HFMA2 R133, -RZ, RZ, 0, 9.5367431640625e-07 ;  /* 0x00000010ff857431 */ /* 0x000fe200000001ff */
        /* <DEDUP_REMOVED lines=8> */
[----:B0-----:R-:W-:-:S06]  /*5670*/  IMAD.WIDE.U32 R96, R0, R133, UR16 ;  /* 0x0000001000607e25 */ /* 0x001fcc000f8e0085 */
[----:B------:R-:W5:Y:S01]  /*5680*/  LDG.E.128 R96, desc[UR6][R96.64] ;  /* 0x0000000660607981 */ /* 0x000f62000c1e1d00 */
[----:B------:R-:W-:Y:S05]  /*5690*/  @!P1 BRA `(.L_x_6498) ;  /* 0x0000000800189947 */ /* 0x000fea0003800000 */
[C---:B------:R-:W-:Y:S01]  /*56a0*/  LOP3.LUT P2, RZ, R152.reuse, 0xff, RZ, 0xc0, !PT ;  /* 0x000000ff98ff7812 */ /* 0x040fe2000784c0ff */
[-CC-:B------:R-:W-:Y:S01]  /*56b0*/  FFMA.FTZ R88, R107, R123.reuse, R126.reuse ;  /* 0x0000007b6b587223 */ /* 0x180fe2000001007e */
[-CC-:B------:R-:W-:Y:S01]  /*56c0*/  FFMA.FTZ R91, R109, R123.reuse, R126.reuse ;  /* 0x0000007b6d5b7223 */ /* 0x180fe2000001007e */
[----:B------:R-:W-:Y:S01]  /*56d0*/  LOP3.LUT P3, RZ, R152, 0xff00, RZ, 0xc0, !PT ;  /* 0x0000ff0098ff7812 */ /* 0x000fe2000786c0ff */
[-C--:B------:R-:W-:Y:S01]  /*56e0*/  FFMA.FTZ R89, R108, R123.reuse, R126 ;  /* 0x0000007b6c597223 */ /* 0x080fe2000001007e */
[----:B------:R-:W-:Y:S01]  /*56f0*/  FADD.FTZ R88, R115, -R88 ;  /* 0x8000005873587221 */ /* 0x000fe20000010000 */
[----:B------:R-:W-:Y:S01]  /*5700*/  MOV R107, RZ ;  /* 0x000000ff006b7202 */ /* 0x000fe20000000f00 */
[-CC-:B------:R-:W-:Y:S01]  /*5710*/  FFMA.FTZ R93, R112, R123.reuse, R126.reuse ;  /* 0x0000007b705d7223 */ /* 0x180fe2000001007e */
[----:B------:R-:W-:Y:S01]  /*5720*/  MOV R108, RZ ;  /* 0x000000ff006c7202 */ /* 0x000fe20000000f00 */
[C---:B------:R-:W-:Y:S01]  /*5730*/  FMUL.FTZ R88, R177.reuse, R88 ;  /* 0x00000058b1587220 */ /* 0x040fe20000410000 */
[----:B------:R-:W-:Y:S01]  /*5740*/  FADD.FTZ R118, R118, -R89 ;  /* 0x8000005976767221 */ /* 0x000fe20000010000 */
[----:B------:R-:W-:Y:S01]  /*5750*/  MOV R115, RZ ;  /* 0x000000ff00737202 */ /* 0x000fe20000000f00 */
[--C-:B------:R-:W-:Y:S01]  /*5760*/  FFMA.FTZ R110, R110, R123, R126.reuse ;  /* 0x0000007b6e6e7223 */ /* 0x100fe2000001007e */
[----:B------:R-:W0:Y:S01]  /*5770*/  @P2 LDC R109, c[0x0][0x408] ;  /* 0x00010200ff6d2b82 */ /* 0x000e220000000800 */
[----:B------:R-:W-:Y:S01]  /*5780*/  @P2 FMUL.FTZ R90, R88, R175 ;  /* 0x000000af585a2220 */ /* 0x000fe20000410000 */
[----:B------:R-:W-:Y:S01]  /*5790*/  FMUL.FTZ R89, R177, R118 ;  /* 0x00000076b1597220 */ /* 0x000fe20000410000 */
[----:B------:R-:W-:Y:S01]  /*57a0*/  MOV R118, RZ ;  /* 0x000000ff00767202 */ /* 0x000fe20000000f00 */
[-CC-:B------:R-:W-:Y:S01]  /*57b0*/  FFMA.FTZ R92, R111, R123.reuse, R126.reuse ;  /* 0x0000007b6f5c7223 */ /* 0x180fe2000001007e */
[----:B------:R-:W-:Y:S01]  /*57c0*/  @P2 FMUL.FTZ R95, R90, UR13 ;  /* 0x0000000d5a5f2c20 */ /* 0x000fe20008410000 */
[C---:B-----5:R-:W-:Y:S01]  /*57d0*/  @P2 SHF.L.U32 R90, R96.reuse, 0x10, RZ ;  /* 0x00000010605a2819 */ /* 0x060fe200000006ff */
[-C--:B------:R-:W-:Y:S01]  /*57e0*/  FFMA.FTZ R94, R113, R123.reuse, R126 ;  /* 0x0000007b715e7223 */ /* 0x080fe2000001007e */
[----:B------:R-:W-:Y:S01]  /*57f0*/  @P3 PRMT R96, R96, 0x7632, R96 ;  /* 0x0000763260603816 */ /* 0x000fe20000000060 */
[----:B------:R-:W-:Y:S01]  /*5800*/  FFMA.FTZ R123, R114, R123, R126 ;  /* 0x0000007b727b7223 */ /* 0x000fe2000001007e */
[----:B------:R-:W-:Y:S01]  /*5810*/  FADD.FTZ R110, R119, -R110 ;  /* 0x8000006e776e7221 */ /* 0x000fe20000010000 */
[----:B------:R-:W-:Y:S01]  /*5820*/  @P2 FMUL.FTZ R107, R90, R95 ;  /* 0x0000005f5a6b2220 */ /* 0x000fe20000410000 */
[----:B------:R-:W-:Y:S01]  /*5830*/  @P2 FMUL.FTZ R90, R88, R175 ;  /* 0x000000af585a2220 */ /* 0x000fe20000410000 */
[----:B------:R-:W1:Y:S01]  /*5840*/  @P3 LDC R95, c[0x0][0x408] ;  /* 0x00010200ff5f3b82 */ /* 0x000e620000000800 */
[----:B------:R-:W-:Y:S01]  /*5850*/  @P3 SHF.L.U32 R96, R96, 0x10, RZ ;  /* 0x0000001060603819 */ /* 0x000fe200000006ff */
[----:B------:R-:W-:Y:S01]  /*5860*/  FADD.FTZ R122, R122, -R123 ;  /* 0x8000007b7a7a7221 */ /* 0x000fe20000010000 */
[----:B------:R-:W-:-:S02]  /*5870*/  MOV R119, RZ ;  /* 0x000000ff00777202 */ /* 0x000fc40000000f00 */
[C---:B------:R-:W-:Y:S02]  /*5880*/  LOP3.LUT P4, RZ, R153.reuse, 0xff, RZ, 0xc0, !PT ;  /* 0x000000ff99ff7812 */ /* 0x040fe4000788c0ff */
[C---:B------:R-:W-:Y:S02]  /*5890*/  LOP3.LUT P6, RZ, R153.reuse, 0xff0000, RZ, 0xc0, !PT ;  /* 0x00ff000099ff7812 */ /* 0x040fe400078cc0ff */
[----:B------:R-:W-:Y:S01]  /*58a0*/  LOP3.LUT P5, RZ, R153, 0xff00, RZ, 0xc0, !PT ;  /* 0x0000ff0099ff7812 */ /* 0x000fe200078ac0ff */
[----:B0-----:R-:W-:Y:S01]  /*58b0*/  @P2 FMUL.FTZ R109, R90, R109 ;  /* 0x0000006d5a6d2220 */ /* 0x001fe20000410000 */
[----:B------:R-:W-:-:S05]  /*58c0*/  @P2 SHF.L.U32 R90, R52, 0x10, RZ ;  /* 0x00000010345a2819 */ /* 0x000fca00000006ff */
[----:B------:R-:W-:Y:S01]  /*58d0*/  @P2 FMUL.FTZ R108, R109, R90 ;  /* 0x0000005a6d6c2220 */ /* 0x000fe20000410000 */
[----:B------:R-:W-:Y:S01]  /*58e0*/  LOP3.LUT P2, RZ, R152, 0xff0000, RZ, 0xc0, !PT ;  /* 0x00ff000098ff7812 */ /* 0x000fe2000784c0ff */
[----:B------:R-:W0:Y:S01]  /*58f0*/  @P3 LDC R109, c[0x0][0x408] ;  /* 0x00010200ff6d3b82 */ /* 0x000e220000000800 */
[----:B------:R-:W-:-:S04]  /*5900*/  @P3 FMUL.FTZ R90, R89, R175 ;  /* 0x000000af595a3220 */ /* 0x000fc80000410000 */
[----:B-1----:R-:W-:-:S03]  /*5910*/  @P3 FMUL.FTZ R95, R90, R95 ;  /* 0x0000005f5a5f3220 */ /* 0x002fc60000410000 */
[----:B------:R-:W1:Y:S01]  /*5920*/  @P6 LDC R114, c[0x0][0x408] ;  /* 0x00010200ff726b82 */ /* 0x000e620000000800 */
[----:B------:R-:W-:-:S07]  /*5930*/  @P3 FMUL.FTZ R115, R96, R95 ;  /* 0x0000005f60733220 */ /* 0x000fce0000410000 */
[----:B------:R-:W2:Y:S01]  /*5940*/  @P2 LDC R96, c[0x0][0x408] ;  /* 0x00010200ff602b82 */ /* 0x000ea20000000800 */
[----:B0-----:R-:W-:Y:S01]  /*5950*/  @P3 FMUL.FTZ R95, R90, R109 ;  /* 0x0000006d5a5f3220 */ /* 0x001fe20000410000 */
[----:B------:R-:W-:-:S06]  /*5960*/  @P3 SHF.L.U32 R90, R136, 0x10, RZ ;  /* 0x00000010885a3819 */ /* 0x000fcc00000006ff */
[----:B------:R-:W0:Y:S01]  /*5970*/  @P2 LDC R112, c[0x0][0x408] ;  /* 0x00010200ff702b82 */ /* 0x000e220000000800 */
[----:B------:R-:W-:Y:S01]  /*5980*/  MOV R109, RZ ;  /* 0x000000ff006d7202 */ /* 0x000fe20000000f00 */
[----:B------:R-:W-:Y:S01]  /*5990*/  @P3 FMUL.FTZ R109, R95, R90 ;  /* 0x0000005a5f6d3220 */ /* 0x000fe20000410000 */
[----:B------:R-:W-:Y:S01]  /*59a0*/  FADD.FTZ R90, R116, -R91 ;  /* 0x8000005b745a7221 */ /* 0x000fe20000010000 */
[----:B------:R-:W-:Y:S01]  /*59b0*/  MOV R116, RZ ;  /* 0x000000ff00747202 */ /* 0x000fe20000000f00 */
[C---:B------:R-:W-:Y:S01]  /*59c0*/  FMUL.FTZ R95, R177.reuse, R122 ;  /* 0x0000007ab15f7220 */ /* 0x040fe20000410000 */
[----:B------:R-:W-:Y:S01]  /*59d0*/  LOP3.LUT P3, RZ, R152, 0xff000000, RZ, 0xc0, !PT ;  /* 0xff00000098ff7812 */ /* 0x000fe2000786c0ff */
[----:B------:R-:W-:Y:S01]  /*59e0*/  FMUL.FTZ R90, R177, R90 ;  /* 0x0000005ab15a7220 */ /* 0x000fe20000410000 */
[----:B------:R-:W-:-:S03]  /*59f0*/  MOV R122, RZ ;  /* 0x000000ff007a7202 */ /* 0x000fc60000000f00 */
[----:B------:R-:W-:-:S04]  /*5a00*/  @P2 FMUL.FTZ R91, R90, R175 ;  /* 0x000000af5a5b2220 */ /* 0x000fc80000410000 */
[----:B--2---:R-:W-:Y:S01]  /*5a10*/  @P2 FMUL.FTZ R96, R91, R96 ;  /* 0x000000605b602220 */ /* 0x004fe20000410000 */
[----:B------:R-:W-:-:S03]  /*5a20*/  @P2 SHF.L.U32 R91, R97, 0x10, RZ ;  /* 0x00000010615b2819 */ /* 0x000fc600000006ff */
[----:B------:R-:W2:Y:S01]  /*5a30*/  @P3 LDC R113, c[0x0][0x408] ;  /* 0x00010200ff713b82 */ /* 0x000ea20000000800 */
[----:B------:R-:W-:Y:S01]  /*5a40*/  @P3 PRMT R97, R97, 0x7632, R97 ;  /* 0x0000763261613816 */ /* 0x000fe20000000061 */
[----:B------:R-:W-:Y:S01]  /*5a50*/  @P2 FMUL.FTZ R116, R91, R96 ;  /* 0x000000605b742220 */ /* 0x000fe20000410000 */
[----:B------:R-:W-:Y:S02]  /*5a60*/  @P2 FMUL.FTZ R91, R90, R175 ;  /* 0x000000af5a5b2220 */ /* 0x000fe40000410000 */
[----:B------:R-:W-:Y:S02]  /*5a70*/  @P3 SHF.L.U32 R97, R97, 0x10, RZ ;  /* 0x0000001061613819 */ /* 0x000fe400000006ff */
[----:B0-----:R-:W-:Y:S01]  /*5a80*/  @P2 FMUL.FTZ R112, R91, R112 ;  /* 0x000000705b702220 */ /* 0x001fe20000410000 */
[----:B------:R-:W-:-:S05]  /*5a90*/  @P2 SHF.L.U32 R91, R53, 0x10, RZ ;  /* 0x00000010355b2819 */ /* 0x000fca00000006ff */
[----:B------:R-:W-:Y:S01]  /*5aa0*/  @P2 FMUL.FTZ R118, R112, R91 ;  /* 0x0000005b70762220 */ /* 0x000fe20000410000 */
[----:B------:R-:W-:Y:S01]  /*5ab0*/  ISETP.GE.U32.AND P2, PT, R152, RZ, PT ;  /* 0x000000ff9800720c */ /* 0x000fe20003f46070 */
[----:B------:R-:W-:Y:S01]  /*5ac0*/  FMUL.FTZ R91, R95, R175 ;  /* 0x000000af5f5b7220 */ /* 0x000fe20000410000 */
[----:B------:R-:W-:Y:S02]  /*5ad0*/  MOV R112, RZ ;  /* 0x000000ff00707202 */ /* 0x000fe40000000f00 */
[----:B------:R-:W-:Y:S01]  /*5ae0*/  ISETP.GE.U32.AND.EX P2, PT, R153, 0x1000000, PT, P2 ;  /* 0x010000009900780c */ /* 0x000fe20003f46120 */
[----:B------:R-:W-:Y:S01]  /*5af0*/  FMUL.FTZ R111, R91, UR13 ;  /* 0x0000000d5b6f7c20 */ /* 0x000fe20008410000 */
[----:B------:R-:W-:-:S11]  /*5b00*/  PRMT R91, R55, 0x7632, R91 ;  /* 0x00007632375b7816 */ /* 0x000fd6000000005b */
[----:B------:R-:W-:Y:S02]  /*5b10*/  @P2 PRMT R96, R99, 0x7632, R96 ;  /* 0x0000763263602816 */ /* 0x000fe40000000060 */
[----:B------:R-:W-:Y:S02]  /*5b20*/  @P2 SHF.L.U32 R91, R91, 0x10, RZ ;  /* 0x000000105b5b2819 */ /* 0x000fe400000006ff */
[----:B------:R-:W-:Y:S02]  /*5b30*/  @P2 SHF.L.U32 R96, R96, 0x10, RZ ;  /* 0x0000001060602819 */ /* 0x000fe400000006ff */
[----:B------:R-:W-:Y:S01]  /*5b40*/  @P6 SHF.L.U32 R99, R99, 0x10, RZ ;  /* 0x0000001063636819 */ /* 0x000fe200000006ff */
[----:B------:R-:W-:Y:S01]  /*5b50*/  @P2 FMUL.FTZ R119, R111, R91 ;  /* 0x0000005b6f772220 */ /* 0x000fe20000410000 */
[----:B------:R-:W-:Y:S01]  /*5b60*/  FMUL.FTZ R91, R177, R110 ;  /* 0x0000006eb15b7220 */ /* 0x000fe20000410000 */
[----:B------:R-:W-:Y:S01]  /*5b70*/  @P2 FMUL.FTZ R112, R111, R96 ;  /* 0x000000606f702220 */ /* 0x000fe20000410000 */
[----:B------:R-:W-:Y:S01]  /*5b80*/  MOV R110, RZ ;  /* 0x000000ff006e7202 */ /* 0x000fe20000000f00 */
[----:B------:R-:W0:Y:S01]  /*5b90*/  @P3 LDC R111, c[0x0][0x408] ;  /* 0x00010200ff6f3b82 */ /* 0x000e220000000800 */
[----:B------:R-:W-:-:S04]  /*5ba0*/  @P3 FMUL.FTZ R96, R91, R175 ;  /* 0x000000af5b603220 */ /* 0x000fc80000410000 */
[----:B--2---:R-:W-:-:S03]  /*5bb0*/  @P3 FMUL.FTZ R96, R96, R113 ;  /* 0x0000007160603220 */ /* 0x004fc60000410000 */
[----:B------:R-:W2:Y:S01]  /*5bc0*/  @P4 LDC R113, c[0x0][0x408] ;  /* 0x00010200ff714b82 */ /* 0x000ea20000000800 */
[----:B------:R-:W-:Y:S01]  /*5bd0*/  @P3 FMUL.FTZ R110, R97, R96 ;  /* 0x00000060616e3220 */ /* 0x000fe20000410000 */
[----:B------:R-:W-:Y:S01]  /*5be0*/  FADD.FTZ R96, R117, -R92 ;  /* 0x8000005c75607221 */ /* 0x000fe20000010000 */
[----:B------:R-:W-:Y:S01]  /*5bf0*/  @P3 FMUL.FTZ R92, R91, R175 ;  /* 0x000000af5b5c3220 */ /* 0x000fe20000410000 */
[----:B------:R-:W-:-:S04]  /*5c00*/  MOV R97, RZ ;  /* 0x000000ff00617202 */ /* 0x000fc80000000f00 */
[----:B------:R-:W3:Y:S01]  /*5c10*/  @P4 LDC R117, c[0x0][0x408] ;  /* 0x00010200ff754b82 */ /* 0x000ee20000000800 */
[----:B0-----:R-:W-:Y:S01]  /*5c20*/  @P3 FMUL.FTZ R111, R92, R111 ;  /* 0x0000006f5c6f3220 */ /* 0x001fe20000410000 */
[----:B------:R-:W-:-:S05]  /*5c30*/  @P3 SHF.L.U32 R92, R134, 0x10, RZ ;  /* 0x00000010865c3819 */ /* 0x000fca00000006ff */
[----:B------:R-:W-:Y:S01]  /*5c40*/  @P3 FMUL.FTZ R97, R111, R92 ;  /* 0x0000005c6f613220 */ /* 0x000fe20000410000 */
[----:B------:R-:W-:Y:S01]  /*5c50*/  FMUL.FTZ R92, R177, R96 ;  /* 0x00000060b15c7220 */ /* 0x000fe20000410000 */
[----:B------:R-:W-:-:S03]  /*5c60*/  MOV R111, RZ ;  /* 0x000000ff006f7202 */ /* 0x000fc60000000f00 */
[----:B------:R-:W-:Y:S01]  /*5c70*/  @P4 FMUL.FTZ R96, R92, R175 ;  /* 0x000000af5c604220 */ /* 0x000fe20000410000 */
[----:B------:R-:W-:-:S03]  /*5c80*/  F2FP.BF16.F32.PACK_AB R97, R97, R118 ;  /* 0x000000766161723e */ /* 0x000fc600000010ff */
[----:B--2---:R-:W-:Y:S01]  /*5c90*/  @P4 FMUL.FTZ R113, R96, R113 ;  /* 0x0000007160714220 */ /* 0x004fe20000410000 */
[C---:B------:R-:W-:Y:S02]  /*5ca0*/  @P4 SHF.L.U32 R96, R98.reuse, 0x10, RZ ;  /* 0x0000001062604819 */ /* 0x040fe400000006ff */
[----:B------:R-:W-:-:S03]  /*5cb0*/  @P5 PRMT R98, R98, 0x7632, R98 ;  /* 0x0000763262625816 */ /* 0x000fc60000000062 */
[----:B------:R-:W-:Y:S01]  /*5cc0*/  @P4 FMUL.FTZ R111, R96, R113 ;  /* 0x00000071606f4220 */ /* 0x000fe20000410000 */
[----:B------:R-:W-:Y:S01]  /*5cd0*/  FADD.FTZ R96, R121, -R94 ;  /* 0x8000005e79607221 */ /* 0x000fe20000010000 */
[----:B------:R-:W-:Y:S01]  /*5ce0*/  @P4 FMUL.FTZ R94, R92, R175 ;  /* 0x000000af5c5e4220 */ /* 0x000fe20000410000 */
[----:B------:R-:W0:Y:S01]  /*5cf0*/  @P6 LDC R121, c[0x0][0x408] ;  /* 0x00010200ff796b82 */ /* 0x000e220000000800 */
[----:B------:R-:W-:Y:S02]  /*5d00*/  @P5 SHF.L.U32 R98, R98, 0x10, RZ ;  /* 0x0000001062625819 */ /* 0x000fe400000006ff */
[----:B---3--:R-:W-:Y:S01]  /*5d10*/  @P4 FMUL.FTZ R113, R94, R117 ;  /* 0x000000755e714220 */ /* 0x008fe20000410000 */
[----:B------:R-:W-:Y:S02]  /*5d20*/  @P4 SHF.L.U32 R94, R54, 0x10, RZ ;  /* 0x00000010365e4819 */ /* 0x000fe400000006ff */
[----:B------:R-:W-:-:S03]  /*5d30*/  MOV R117, RZ ;  /* 0x000000ff00757202 */ /* 0x000fc60000000f00 */
[----:B------:R-:W-:Y:S01]  /*5d40*/  @P4 FMUL.FTZ R117, R113, R94 ;  /* 0x0000005e71754220 */ /* 0x000fe20000410000 */
[----:B------:R-:W-:Y:S01]  /*5d50*/  FMUL.FTZ R94, R177, R96 ;  /* 0x00000060b15e7220 */ /* 0x000fe20000410000 */
[----:B------:R-:W-:-:S03]  /*5d60*/  MOV R113, RZ ;  /* 0x000000ff00717202 */ /* 0x000fc60000000f00 */
[----:B------:R-:W-:-:S04]  /*5d70*/  @P6 FMUL.FTZ R96, R94, R175 ;  /* 0x000000af5e606220 */ /* 0x000fc80000410000 */
[----:B0-----:R-:W-:-:S04]  /*5d80*/  @P6 FMUL.FTZ R96, R96, R121 ;  /* 0x0000007960606220 */ /* 0x001fc80000410000 */
[----:B------:R-:W-:Y:S01]  /*5d90*/  @P6 FMUL.FTZ R113, R99, R96 ;  /* 0x0000006063716220 */ /* 0x000fe20000410000 */
[----:B------:R-:W-:Y:S01]  /*5da0*/  FADD.FTZ R96, R120, -R93 ;  /* 0x8000005d78607221 */ /* 0x000fe20000010000 */
[----:B------:R-:W-:Y:S01]  /*5db0*/  @P6 FMUL.FTZ R93, R94, R175 ;  /* 0x000000af5e5d6220 */ /* 0x000fe20000410000 */
[----:B------:R-:W0:Y:S01]  /*5dc0*/  @P5 LDC R99, c[0x0][0x408] ;  /* 0x00010200ff635b82 */ /* 0x000e220000000800 */
[----:B------:R-:W-:Y:S02]  /*5dd0*/  MOV R120, RZ ;  /* 0x000000ff00787202 */ /* 0x000fe40000000f00 */
[----:B-1----:R-:W-:Y:S01]  /*5de0*/  @P6 FMUL.FTZ R114, R93, R114 ;  /* 0x000000725d726220 */ /* 0x002fe20000410000 */
[----:B------:R-:W-:-:S05]  /*5df0*/  @P6 SHF.L.U32 R93, R55, 0x10, RZ ;  /* 0x00000010375d6819 */ /* 0x000fca00000006ff */
[----:B------:R-:W-:Y:S01]  /*5e00*/  @P6 FMUL.FTZ R120, R114, R93 ;  /* 0x0000005d72786220 */ /* 0x000fe20000410000 */
[----:B------:R-:W-:Y:S01]  /*5e10*/  FMUL.FTZ R93, R177, R96 ;  /* 0x00000060b15d7220 */ /* 0x000fe20000410000 */
[----:B------:R-:W1:Y:S03]  /*5e20*/  @P5 LDC R114, c[0x0][0x408] ;  /* 0x00010200ff725b82 */ /* 0x000e660000000800 */
[CC--:B------:R-:W-:Y:S01]  /*5e30*/  @P5 FMUL.FTZ R96, R93.reuse, R175.reuse ;  /* 0x000000af5d605220 */ /* 0x0c0fe20000410000 */
[----:B------:R-:W-:-:S03]  /*5e40*/  @P5 FMUL.FTZ R175, R93, R175 ;  /* 0x000000af5daf5220 */ /* 0x000fc60000410000 */
[----:B0-----:R-:W-:Y:S01]  /*5e50*/  @P5 FMUL.FTZ R99, R96, R99 ;  /* 0x0000006360635220 */ /* 0x001fe20000410000 */
[----:B------:R-:W-:-:S04]  /*5e60*/  PRMT R96, R54, 0x7632, R96 ;  /* 0x0000763236607816 */ /* 0x000fc80000000060 */
[----:B------:R-:W-:-:S05]  /*5e70*/  @P5 SHF.L.U32 R96, R96, 0x10, RZ ;  /* 0x0000001060605819 */ /* 0x000fca00000006ff */
[----:B------:R-:W-:Y:S01]  /*5e80*/  @P5 FMUL.FTZ R122, R99, R96 ;  /* 0x00000060637a5220 */ /* 0x000fe20000410000 */
[----:B-1----:R-:W-:Y:S01]  /*5e90*/  @P5 FMUL.FTZ R175, R175, R114 ;  /* 0x00000072afaf5220 */ /* 0x002fe20000410000 */
[----:B------:R-:W-:Y:S02]  /*5ea0*/  MOV R114, RZ ;  /* 0x000000ff00727202 */ /* 0x000fe40000000f00 */
[----:B------:R-:W-:Y:S01]  /*5eb0*/  F2FP.BF16.F32.PACK_AB R96, R109, R108 ;  /* 0x0000006c6d60723e */ /* 0x000fe200000010ff */
[----:B------:R-:W-:Y:S01]  /*5ec0*/  @P5 FMUL.FTZ R114, R98, R175 ;  /* 0x000000af62725220 */ /* 0x000fe20000410000 */
[----:B------:R-:W-:Y:S02]  /*5ed0*/  F2FP.BF16.F32.PACK_AB R99, R119, R120 ;  /* 0x000000787763723e */ /* 0x000fe400000010ff */
[----:B------:R-:W-:Y:S01]  /*5ee0*/  F2FP.BF16.F32.PACK_AB R98, R122, R117 ;  /* 0x000000757a62723e */ /* 0x000fe200000010ff */
[----:B------:R-:W-:Y:S06]  /*5ef0*/  BRA `(.L_x_6499) ;  /* 0x0000000400ac7947 */ /* 0x000fec0003800000 */
.L_x_6498:
[-CC-:B------:R-:W-:Y:S01]  /*5f00*/  FFMA.FTZ R124, R107, R123.reuse, R126.reuse ;  /* 0x0000007b6b7c7223 */ /* 0x180fe2000001007e */
[----:B------:R-:W-:Y:S01]  /*5f10*/  LOP3.LUT P2, RZ, R152, 0xff, RZ, 0xc0, !PT ;  /* 0x000000ff98ff7812 */ /* 0x000fe2000784c0ff */
[-C--:B------:R-:W-:Y:S01]  /*5f20*/  FFMA.FTZ R109, R109, R123.reuse, R126 ;  /* 0x0000007b6d6d7223 */ /* 0x080fe2000001007e */
[----:B------:R-:W-:Y:S01]  /*5f30*/  MOV R107, RZ ;  /* 0x000000ff006b7202 */ /* 0x000fe20000000f00 */
[----:B------:R-:W-:Y:S01]  /*5f40*/  FADD.FTZ R124, R115, -R124 ;  /* 0x8000007c737c7221 */ /* 0x000fe20000010000 */
[----:B------:R-:W-:Y:S01]  /*5f50*/  FFMA.FTZ R110, R110, R123, R126 ;  /* 0x0000007b6e6e7223 */ /* 0x000fe2000001007e */
[----:B------:R-:W-:Y:S01]  /*5f60*/  FADD.FTZ R116, R116, -R109 ;  /* 0x8000006d74747221 */ /* 0x000fe20000010000 */
[----:B------:R-:W-:Y:S01]  /*5f70*/  LOP3.LUT P3, RZ, R153, 0xff00, RZ, 0xc0, !PT ;  /* 0x0000ff0099ff7812 */ /* 0x000fe2000786c0ff */
[----:B------:R-:W-:Y:S01]  /*5f80*/  FMUL.FTZ R124, R177, R124 ;  /* 0x0000007cb17c7220 */ /* 0x000fe20000410000 */
[----:B------:R-:W-:Y:S01]  /*5f90*/  FADD.FTZ R110, R119, -R110 ;  /* 0x8000006e776e7221 */ /* 0x000fe20000010000 */
[----:B------:R-:W-:Y:S01]  /*5fa0*/  FMUL.FTZ R116, R177, R116 ;  /* 0x00000074b1747220 */ /* 0x000fe20000410000 */
[----:B------:R-:W-:Y:S01]  /*5fb0*/  LOP3.LUT P4, RZ, R153, 0xff0000, RZ, 0xc0, !PT ;  /* 0x00ff000099ff7812 */ /* 0x000fe2000788c0ff */
[----:B------:R-:W-:Y:S01]  /*5fc0*/  FMUL.FTZ R115, R175, R124 ;  /* 0x0000007caf737220 */ /* 0x000fe20000410000 */
[----:B------:R-:W-:Y:S01]  /*5fd0*/  FMUL.FTZ R110, R177, R110 ;  /* 0x0000006eb16e7220 */ /* 0x000fe20000410000 */
[----:B-----5:R-:W-:Y:S01]  /*5fe0*/  @P2 SHF.L.U32 R124, R96, 0x10, RZ ;  /* 0x00000010607c2819 */ /* 0x020fe200000006ff */
[----:B------:R-:W-:Y:S01]  /*5ff0*/  FMUL.FTZ R109, R175, R116 ;  /* 0x00000074af6d7220 */ /* 0x000fe20000410000 */
[----:B------:R-:W-:Y:S01]  /*6000*/  FMUL.FTZ R115, R115, UR13 ;  /* 0x0000000d73737c20 */ /* 0x000fe20008410000 */
[----:B------:R-:W-:-:S02]  /*6010*/  @P2 SHF.L.U32 R125, R52, 0x10, RZ ;  /* 0x00000010347d2819 */ /* 0x000fc400000006ff */
[----:B------:R-:W-:Y:S01]  /*6020*/  FMUL.FTZ R109, R109, UR13 ;  /* 0x0000000d6d6d7c20 */ /* 0x000fe20008410000 */
[-C--:B------:R-:W-:Y:S01]  /*6030*/  @P2 FMUL.FTZ R107, R124, R115.reuse ;  /* 0x000000737c6b2220 */ /* 0x080fe20000410000 */
[----:B------:R-:W-:Y:S01]  /*6040*/  MOV R124, RZ ;  /* 0x000000ff007c7202 */ /* 0x000fe20000000f00 */
[----:B------:R-:W-:Y:S01]  /*6050*/  @P2 FMUL.FTZ R124, R125, R115 ;  /* 0x000000737d7c2220 */ /* 0x000fe20000410000 */
[----:B------:R-:W-:Y:S01]  /*6060*/  LOP3.LUT P2, RZ, R152, 0xff00, RZ, 0xc0, !PT ;  /* 0x0000ff0098ff7812 */ /* 0x000fe2000784c0ff */
[----:B------:R-:W-:Y:S01]  /*6070*/  FFMA.FTZ R115, R108, R123, R126 ;  /* 0x0000007b6c737223 */ /* 0x000fe2000001007e */
[----:B------:R-:W-:Y:S02]  /*6080*/  MOV R116, RZ ;  /* 0x000000ff00747202 */ /* 0x000fe40000000f00 */
[----:B------:R-:W-:Y:S01]  /*6090*/  @P4 SHF.L.U32 R119, R55, 0x10, RZ ;  /* 0x0000001037774819 */ /* 0x000fe200000006ff */
[----:B------:R-:W-:Y:S01]  /*60a0*/  FADD.FTZ R118, R118, -R115 ;  /* 0x8000007376767221 */ /* 0x000fe20000010000 */
[----:B------:R-:W-:-:S03]  /*60b0*/  MOV R115, RZ ;  /* 0x000000ff00737202 */ /* 0x000fc60000000f00 */
[----:B------:R-:W-:-:S04]  /*60c0*/  FMUL.FTZ R108, R177, R118 ;  /* 0x00000076b16c7220 */ /* 0x000fc80000410000 */
[----:B------:R-:W-:Y:S01]  /*60d0*/  @P2 PRMT R96, R96, 0x7632, R96 ;  /* 0x0000763260602816 */ /* 0x000fe20000000060 */
[----:B------:R-:W-:-:S03]  /*60e0*/  FMUL.FTZ R108, R175, R108 ;  /* 0x0000006caf6c7220 */ /* 0x000fc60000410000 */
[----:B------:R-:W-:Y:S01]  /*60f0*/  @P2 SHF.L.U32 R125, R96, 0x10, RZ ;  /* 0x00000010607d2819 */ /* 0x000fe200000006ff */
[----:B------:R-:W-:Y:S01]  /*6100*/  FMUL.FTZ R108, R108, UR13 ;  /* 0x0000000d6c6c7c20 */ /* 0x000fe20008410000 */
[----:B------:R-:W-:-:S03]  /*6110*/  MOV R96, RZ ;  /* 0x000000ff00607202 */ /* 0x000fc60000000f00 */
[----:B------:R-:W-:Y:S01]  /*6120*/  @P2 FMUL.FTZ R115, R125, R108 ;  /* 0x0000006c7d732220 */ /* 0x000fe20000410000 */
[----:B------:R-:W-:-:S05]  /*6130*/  @P2 SHF.L.U32 R125, R136, 0x10, RZ ;  /* 0x00000010887d2819 */ /* 0x000fca00000006ff */
[----:B------:R-:W-:Y:S01]  /*6140*/  @P2 FMUL.FTZ R96, R125, R108 ;  /* 0x0000006c7d602220 */ /* 0x000fe20000410000 */
[----:B------:R-:W-:-:S04]  /*6150*/  LOP3.LUT P2, RZ, R152, 0xff0000, RZ, 0xc0, !PT ;  /* 0x00ff000098ff7812 */ /* 0x000fc8000784c0ff */
[----:B------:R-:W-:-:S09]  /*6160*/  F2FP.BF16.F32.PACK_AB R96, R96, R124 ;  /* 0x0000007c6060723e */ /* 0x000fd200000010ff */
[----:B------:R-:W-:Y:S02]  /*6170*/  @P2 SHF.L.U32 R108, R97, 0x10, RZ ;  /* 0x00000010616c2819 */ /* 0x000fe400000006ff */
[----:B------:R-:W-:-:S03]  /*6180*/  @P2 SHF.L.U32 R118, R53, 0x10, RZ ;  /* 0x0000001035762819 */ /* 0x000fc600000006ff */
[-C--:B------:R-:W-:Y:S01]  /*6190*/  @P2 FMUL.FTZ R116, R108, R109.reuse ;  /* 0x0000006d6c742220 */ /* 0x080fe20000410000 */
[----:B------:R-:W-:Y:S01]  /*61a0*/  MOV R108, RZ ;  /* 0x000000ff006c7202 */ /* 0x000fe20000000f00 */
[----:B------:R-:W-:Y:S01]  /*61b0*/  @P2 FMUL.FTZ R108, R118, R109 ;  /* 0x0000006d766c2220 */ /* 0x000fe20000410000 */
[----:B------:R-:W-:-:S13]  /*61c0*/  LOP3.LUT P2, RZ, R152, 0xff000000, RZ, 0xc0, !PT ;  /* 0xff00000098ff7812 */ /* 0x000fda000784c0ff */
[----:B------:R-:W-:Y:S01]  /*61d0*/  @P2 PRMT R109, R97, 0x7632, R109 ;  /* 0x00007632616d2816 */ /* 0x000fe2000000006d */
[----:B------:R-:W-:Y:S01]  /*61e0*/  FMUL.FTZ R97, R175, R110 ;  /* 0x0000006eaf617220 */ /* 0x000fe20000410000 */
[----:B------:R-:W-:Y:S02]  /*61f0*/  MOV R110, RZ ;  /* 0x000000ff006e7202 */ /* 0x000fe40000000f00 */
[----:B------:R-:W-:Y:S01]  /*6200*/  @P2 SHF.L.U32 R118, R109, 0x10, RZ ;  /* 0x000000106d762819 */ /* 0x000fe200000006ff */
[----:B------:R-:W-:Y:S01]  /*6210*/  FMUL.FTZ R109, R97, UR13 ;  /* 0x0000000d616d7c20 */ /* 0x000fe20008410000 */
[----:B------:R-:W-:-:S03]  /*6220*/  MOV R97, RZ ;  /* 0x000000ff00617202 */ /* 0x000fc60000000f00 */
[----:B------:R-:W-:Y:S01]  /*6230*/  @P2 FMUL.FTZ R110, R118, R109 ;  /* 0x0000006d766e2220 */ /* 0x000fe20000410000 */
[----:B------:R-:W-:-:S05]  /*6240*/  @P2 SHF.L.U32 R118, R134, 0x10, RZ ;  /* 0x0000001086762819 */ /* 0x000fca00000006ff */
[----:B------:R-:W-:Y:S01]  /*6250*/  @P2 FMUL.FTZ R97, R118, R109 ;  /* 0x0000006d76612220 */ /* 0x000fe20000410000 */
[----:B------:R-:W-:Y:S01]  /*6260*/  FFMA.FTZ R118, R111, R123, R126 ;  /* 0x0000007b6f767223 */ /* 0x000fe2000001007e */
[----:B------:R-:W-:Y:S02]  /*6270*/  LOP3.LUT P2, RZ, R153, 0xff, RZ, 0xc0, !PT ;  /* 0x000000ff99ff7812 */ /* 0x000fe4000784c0ff */
[----:B------:R-:W-:Y:S01]  /*6280*/  MOV R111, RZ ;  /* 0x000000ff006f7202 */ /* 0x000fe20000000f00 */
[----:B------:R-:W-:Y:S01]  /*6290*/  FADD.FTZ R118, R117, -R118 ;  /* 0x8000007675767221 */ /* 0x000fe20000010000 */
[----:B------:R-:W-:-:S03]  /*62a0*/  F2FP.BF16.F32.PACK_AB R97, R97, R108 ;  /* 0x0000006c6161723e */ /* 0x000fc600000010ff */
[----:B------:R-:W-:-:S04]  /*62b0*/  FMUL.FTZ R118, R177, R118 ;  /* 0x00000076b1767220 */ /* 0x000fc80000410000 */
[----:B------:R-:W-:Y:S02]  /*62c0*/  FMUL.FTZ R109, R175, R118 ;  /* 0x00000076af6d7220 */ /* 0x000fe40000410000 */
[----:B------:R-:W-:Y:S02]  /*62d0*/  @P2 SHF.L.U32 R118, R98, 0x10, RZ ;  /* 0x0000001062762819 */ /* 0x000fe400000006ff */
[----:B------:R-:W-:Y:S01]  /*62e0*/  FMUL.FTZ R117, R109, UR13 ;  /* 0x0000000d6d757c20 */ /* 0x000fe20008410000 */
[----:B------:R-:W-:-:S03]  /*62f0*/  MOV R109, RZ ;  /* 0x000000ff006d7202 */ /* 0x000fc60000000f00 */
[----:B------:R-:W-:Y:S01]  /*6300*/  @P2 FMUL.FTZ R111, R118, R117 ;  /* 0x00000075766f2220 */ /* 0x000fe20000410000 */
[----:B------:R-:W-:-:S05]  /*6310*/  @P2 SHF.L.U32 R118, R54, 0x10, RZ ;  /* 0x0000001036762819 */ /* 0x000fca00000006ff */
[----:B------:R-:W-:Y:S01]  /*6320*/  @P2 FMUL.FTZ R109, R118, R117 ;  /* 0x00000075766d2220 */ /* 0x000fe20000410000 */
[-CC-:B------:R-:W-:Y:S01]  /*6330*/  FFMA.FTZ R117, R112, R123.reuse, R126.reuse ;  /* 0x0000007b70757223 */ /* 0x180fe2000001007e */
[-CC-:B------:R-:W-:Y:S01]  /*6340*/  FFMA.FTZ R112, R113, R123.reuse, R126.reuse ;  /* 0x0000007b71707223 */ /* 0x180fe2000001007e */
[----:B------:R-:W-:Y:S01]  /*6350*/  FFMA.FTZ R123, R114, R123, R126 ;  /* 0x0000007b727b7223 */ /* 0x000fe2000001007e */
[----:B------:R-:W-:Y:S01]  /*6360*/  MOV R114, RZ ;  /* 0x000000ff00727202 */ /* 0x000fe20000000f00 */
[----:B------:R-:W-:Y:S01]  /*6370*/  FADD.FTZ R120, R120, -R117 ;  /* 0x8000007578787221 */ /* 0x000fe20000010000 */
[--C-:B------:R-:W-:Y:S01]  /*6380*/  FADD.FTZ R118, R121, -R112.reuse ;  /* 0x8000007079767221 */ /* 0x100fe20000010000 */
[----:B------:R-:W-:Y:S01]  /*6390*/  @P3 PRMT R112, R98, 0x7632, R112 ;  /* 0x0000763262703816 */ /* 0x000fe20000000070 */
[----:B------:R-:W-:Y:S01]  /*63a0*/  FADD.FTZ R122, R122, -R123 ;  /* 0x8000007b7a7a7221 */ /* 0x000fe20000010000 */
[----:B------:R-:W-:Y:S01]  /*63b0*/  FMUL.FTZ R120, R177, R120 ;  /* 0x00000078b1787220 */ /* 0x000fe20000410000 */
[----:B------:R-:W-:-:S02]  /*63c0*/  ISETP.GE.U32.AND P2, PT, R152, RZ, PT ;  /* 0x000000ff9800720c */ /* 0x000fc40003f46070 */
[----:B------:R-:W-:Y:S01]  /*63d0*/  @P3 SHF.L.U32 R113, R112, 0x10, RZ ;  /* 0x0000001070713819 */ /* 0x000fe200000006ff */
[----:B------:R-:W-:Y:S01]  /*63e0*/  FMUL.FTZ R98, R175, R120 ;  /* 0x00000078af627220 */ /* 0x000fe20000410000 */
[----:B------:R-:W-:Y:S01]  /*63f0*/  ISETP.GE.U32.AND.EX P2, PT, R153, 0x1000000, PT, P2 ;  /* 0x010000009900780c */ /* 0x000fe20003f46120 */
[----:B------:R-:W-:Y:S01]  /*6400*/  FMUL.FTZ R122, R177, R122 ;  /* 0x0000007ab17a7220 */ /* 0x000fe20000410000 */
[----:B------:R-:W-:Y:S01]  /*6410*/  @P4 SHF.L.U32 R117, R99, 0x10, RZ ;  /* 0x0000001063754819 */ /* 0x000fe200000006ff */
[----:B------:R-:W-:Y:S01]  /*6420*/  FMUL.FTZ R112, R98, UR13 ;  /* 0x0000000d62707c20 */ /* 0x000fe20008410000 */
[----:B------:R-:W-:-:S03]  /*6430*/  MOV R98, RZ ;  /* 0x000000ff00627202 */ /* 0x000fc60000000f00 */
[----:B------:R-:W-:Y:S01]  /*6440*/  @P3 FMUL.FTZ R114, R113, R112 ;  /* 0x0000007071723220 */ /* 0x000fe20000410000 */
[----:B------:R-:W-:-:S04]  /*6450*/  PRMT R113, R54, 0x7632, R113 ;  /* 0x0000763236717816 */ /* 0x000fc80000000071 */
[----:B------:R-:W-:Y:S02]  /*6460*/  @P3 SHF.L.U32 R113, R113, 0x10, RZ ;  /* 0x0000001071713819 */ /* 0x000fe400000006ff */
[----:B------:R-:W-:-:S03]  /*6470*/  @P2 PRMT R99, R99, 0x7632, R99 ;  /* 0x0000763263632816 */ /* 0x000fc60000000063 */
[----:B------:R-:W-:Y:S01]  /*6480*/  @P3 FMUL.FTZ R98, R113, R112 ;  /* 0x0000007071623220 */ /* 0x000fe20000410000 */
[----:B------:R-:W-:Y:S01]  /*6490*/  FMUL.FTZ R112, R177, R118 ;  /* 0x00000076b1707220 */ /* 0x000fe20000410000 */
[----:B------:R-:W-:Y:S02]  /*64a0*/  MOV R113, RZ ;  /* 0x000000ff00717202 */ /* 0x000fe40000000f00 */
[----:B------:R-:W-:Y:S01]  /*64b0*/  MOV R118, RZ ;  /* 0x000000ff00767202 */ /* 0x000fe20000000f00 */
[C---:B------:R-:W-:Y:S01]  /*64c0*/  FMUL.FTZ R112, R175.reuse, R112 ;  /* 0x00000070af707220 */ /* 0x040fe20000410000 */
[----:B------:R-:W-:Y:S01]  /*64d0*/  FMUL.FTZ R175, R175, R122 ;  /* 0x0000007aafaf7220 */ /* 0x000fe20000410000 */
[----:B------:R-:W-:Y:S02]  /*64e0*/  @P2 SHF.L.U32 R120, R99, 0x10, RZ ;  /* 0x0000001063782819 */ /* 0x000fe400000006ff */
[----:B------:R-:W-:Y:S01]  /*64f0*/  FMUL.FTZ R112, R112, UR13 ;  /* 0x0000000d70707c20 */ /* 0x000fe20008410000 */
[----:B------:R-:W-:Y:S01]  /*6500*/  FMUL.FTZ R175, R175, UR13 ;  /* 0x0000000dafaf7c20 */ /* 0x000fe20008410000 */
[----:B------:R-:W-:-:S02]  /*6510*/  F2FP.BF16.F32.PACK_AB R98, R98, R109 ;  /* 0x0000006d6262723e */ /* 0x000fc400000010ff */
[-C--:B------:R-:W-:Y:S01]  /*6520*/  @P4 FMUL.FTZ R113, R117, R112.reuse ;  /* 0x0000007075714220 */ /* 0x080fe20000410000 */
[----:B------:R-:W-:Y:S01]  /*6530*/  MOV R117, RZ ;  /* 0x000000ff00757202 */ /* 0x000fe20000000f00 */
[----:B------:R-:W-:Y:S01]  /*6540*/  @P4 FMUL.FTZ R117, R119, R112 ;  /* 0x0000007077754220 */ /* 0x000fe20000410000 */
[----:B------:R-:W-:-:S04]  /*6550*/  PRMT R112, R55, 0x7632, R112 ;  /* 0x0000763237707816 */ /* 0x000fc80000000070 */
[----:B------:R-:W-:-:S05]  /*6560*/  @P2 SHF.L.U32 R112, R112, 0x10, RZ ;  /* 0x0000001070702819 */ /* 0x000fca00000006ff */
[-C--:B------:R-:W-:Y:S01]  /*6570*/  @P2 FMUL.FTZ R118, R112, R175.reuse ;  /* 0x000000af70762220 */ /* 0x080fe20000410000 */
[----:B------:R-:W-:Y:S01]  /*6580*/  MOV R112, RZ ;  /* 0x000000ff00707202 */ /* 0x000fe20000000f00 */
[----:B------:R-:W-:-:S03]  /*6590*/  @P2 FMUL.FTZ R112, R120, R175 ;  /* 0x000000af78702220 */ /* 0x000fc60000410000 */
[----:B------:R-:W-:-:S07]  /*65a0*/  F2FP.BF16.F32.PACK_AB R99, R118, R117 ;  /* 0x000000757663723e */ /* 0x000fce00000010ff */
.L_x_6499:
        /* <DEDUP_REMOVED lines=8> */
.L_x_6491:
        /* <DEDUP_REMOVED lines=18> */
[C---:B------:R-:W-:Y:S01]  /*6750*/  FFMA.FTZ R100, R177.reuse, R100, R56 ;  /* 0x00000064b1647223 */ /* 0x040fe20000010038 */
[----:B------:R-:W-:Y:S01]  /*6760*/  MOV R102, RZ ;  /* 0x000000ff00667202 */ /* 0x000fe20000000f00 */
[C---:B------:R-:W-:Y:S01]  /*6770*/  FFMA.FTZ R101, R177.reuse, R101, R57 ;  /* 0x00000065b1657223 */ /* 0x040fe20000010039 */
[----:B------:R-:W-:Y:S01]  /*6780*/  FFMA.FTZ R225, R177, R225, R58 ;  /* 0x000000e1b1e17223 */ /* 0x000fe2000001003a */
        /* <DEDUP_REMOVED lines=8> */
[----:B------:R-:W-:Y:S01]  /*6810*/  @P1 FMUL.FTZ R100, R228, R227 ;  /* 0x000000e3e4641220 */ /* 0x000fe20000410000 */
[----:B------:R-:W-:Y:S01]  /*6820*/  MOV R227, RZ ;  /* 0x000000ff00e37202 */ /* 0x000fe20000000f00 */
[----:B------:R-:W-:Y:S01]  /*6830*/  @P1 FMUL.FTZ R227, R229, R228 ;  /* 0x000000e4e5e31220 */ /* 0x000fe20000410000 */
[----:B------:R-:W-:Y:S01]  /*6840*/  LOP3.LUT P1, RZ, R178, 0xff00, RZ, 0xc0, !PT ;  /* 0x0000ff00b2ff7812 */ /* 0x000fe2000782c0ff */
[----:B------:R-:W-:Y:S01]  /*6850*/  FMUL.FTZ R226, R101, UR13 ;  /* 0x0000000d65e27c20 */ /* 0x000fe20008410000 */
[----:B------:R-:W-:Y:S01]  /*6860*/  MOV R101, RZ ;  /* 0x000000ff00657202 */ /* 0x000fe20000000f00 */
[----:B------:R-:W-:Y:S01]  /*6870*/  FFMA.FTZ R103, R177, R103, R59 ;  /* 0x00000067b1677223 */ /* 0x000fe2000001003b */
        /* <DEDUP_REMOVED lines=9> */
[C---:B------:R-:W-:Y:S01]  /*6910*/  FFMA.FTZ R223, R177.reuse, R223, R60 ;  /* 0x000000dfb1df7223 */ /* 0x040fe2000001003c */
[----:B------:R-:W-:Y:S01]  /*6920*/  @P1 PRMT R96, R96, 0x7632, R96 ;  /* 0x0000763260601816 */ /* 0x000fe20000000060 */
[----:B------:R-:W-:Y:S01]  /*6930*/  FFMA.FTZ R222, R177, R222, R61 ;  /* 0x000000deb1de7223 */ /* 0x000fe2000001003d */
[----:B------:R-:W-:Y:S01]  /*6940*/  @P1 SHF.L.U32 R228, R233, 0x10, RZ ;  /* 0x00000010e9e41819 */ /* 0x000fe200000006ff */
[-C--:B------:R-:W-:Y:S01]  /*6950*/  FMUL.FTZ R223, R223, R175.reuse ;  /* 0x000000afdfdf7220 */ /* 0x080fe20000410000 */
[----:B------:R-:W-:Y:S01]  /*6960*/  @P1 SHF.L.U32 R96, R96, 0x10, RZ ;  /* 0x0000001060601819 */ /* 0x000fe200000006ff */
[----:B------:R-:W-:Y:S01]  /*6970*/  FADD.FTZ R125, R125, -R127 ;  /* 0x8000007f7d7d7221 */ /* 0x000fe20000010000 */
[----:B------:R-:W-:Y:S01]  /*6980*/  MOV R104, RZ ;  /* 0x000000ff00687202 */ /* 0x000fe20000000f00 */
[----:B------:R-:W-:Y:S01]  /*6990*/  FMUL.FTZ R127, R222, R175 ;  /* 0x000000afde7f7220 */ /* 0x000fe20000410000 */
[----:B------:R-:W-:Y:S01]  /*69a0*/  LOP3.LUT P3, RZ, R179, 0xff0000, RZ, 0xc0, !PT ;  /* 0x00ff0000b3ff7812 */ /* 0x000fe2000786c0ff */
[----:B------:R-:W-:Y:S01]  /*69b0*/  @P1 FMUL.FTZ R101, R226, R96 ;  /* 0x00000060e2651220 */ /* 0x000fe20000410000 */
[----:B------:R-:W-:Y:S01]  /*69c0*/  MOV R96, RZ ;  /* 0x000000ff00607202 */ /* 0x000fe20000000f00 */
[----:B------:R-:W-:Y:S01]  /*69d0*/  @P1 FMUL.FTZ R96, R228, R226 ;  /* 0x000000e2e4601220 */ /* 0x000fe20000410000 */
[----:B------:R-:W-:Y:S01]  /*69e0*/  LOP3.LUT P1, RZ, R178, 0xff0000, RZ, 0xc0, !PT ;  /* 0x00ff0000b2ff7812 */ /* 0x000fe2000782c0ff */
[----:B------:R-:W-:Y:S01]  /*69f0*/  FMUL.FTZ R226, R225, UR13 ;  /* 0x0000000de1e27c20 */ /* 0x000fe20008410000 */
[----:B------:R-:W-:Y:S01]  /*6a00*/  FMUL.FTZ R127, R127, UR13 ;  /* 0x0000000d7f7f7c20 */ /* 0x000fe20008410000 */
[----:B------:R-:W-:Y:S01]  /*6a10*/  MOV R105, RZ ;  /* 0x000000ff00697202 */ /* 0x000fe20000000f00 */
[----:B------:R-:W-:Y:S01]  /*6a20*/  FFMA.FTZ R125, R177, R125, R62 ;  /* 0x0000007db17d7223 */ /* 0x000fe2000001003e */
[----:B------:R-:W-:Y:S01]  /*6a30*/  FFMA.FTZ R124, R124, R123, R126 ;  /* 0x0000007b7c7c7223 */ /* 0x000fe2000001007e */
[----:B------:R-:W-:-:S07]  /*6a40*/  F2FP.BF16.F32.PACK_AB R96, R96, R227 ;  /* 0x000000e36060723e */ /* 0x000fce00000010ff */
[----:B------:R-:W-:Y:S02]  /*6a50*/  @P1 SHF.L.U32 R225, R97, 0x10, RZ ;  /* 0x0000001061e11819 */ /* 0x000fe400000006ff */
[----:B------:R-:W-:-:S03]  /*6a60*/  @P1 SHF.L.U32 R228, R41, 0x10, RZ ;  /* 0x0000001029e41819 */ /* 0x000fc600000006ff */
[----:B------:R-:W-:Y:S01]  /*6a70*/  @P1 FMUL.FTZ R102, R226, R225 ;  /* 0x000000e1e2661220 */ /* 0x000fe20000410000 */
[----:B------:R-:W-:Y:S01]  /*6a80*/  MOV R225, RZ ;  /* 0x000000ff00e17202 */ /* 0x000fe20000000f00 */
[----:B------:R-:W-:Y:S01]  /*6a90*/  @P1 FMUL.FTZ R225, R228, R226 ;  /* 0x000000e2e4e11220 */ /* 0x000fe20000410000 */
[----:B------:R-:W-:-:S13]  /*6aa0*/  LOP3.LUT P1, RZ, R178, 0xff000000, RZ, 0xc0, !PT ;  /* 0xff000000b2ff7812 */ /* 0x000fda000782c0ff */
[----:B------:R-:W-:Y:S02]  /*6ab0*/  @P1 PRMT R97, R97, 0x7632, R97 ;  /* 0x0000763261611816 */ /* 0x000fe40000000061 */
[----:B------:R-:W-:Y:S02]  /*6ac0*/  @P1 SHF.L.U32 R226, R232, 0x10, RZ ;  /* 0x00000010e8e21819 */ /* 0x000fe400000006ff */
[----:B------:R-:W-:-:S05]  /*6ad0*/  @P1 SHF.L.U32 R97, R97, 0x10, RZ ;  /* 0x0000001061611819 */ /* 0x000fca00000006ff */
[----:B------:R-:W-:Y:S01]  /*6ae0*/  @P1 FMUL.FTZ R103, R224, R97 ;  /* 0x00000061e0671220 */ /* 0x000fe20000410000 */
        /* <DEDUP_REMOVED lines=8> */
[----:B------:R-:W-:Y:S01]  /*6b70*/  @P1 FMUL.FTZ R104, R224, R223 ;  /* 0x000000dfe0681220 */ /* 0x000fe20000410000 */
        /* <DEDUP_REMOVED lines=14> */
[----:B------:R-:W-:Y:S01]  /*6c60*/  FFMA.FTZ R125, R177, R125, R63 ;  /* 0x0000007db17d7223 */ /* 0x000fe2000001003f */
[----:B------:R-:W-:Y:S01]  /*6c70*/  MOV R106, RZ ;  /* 0x000000ff006a7202 */ /* 0x000fe20000000f00 */
[----:B------:R-:W-:Y:S01]  /*6c80*/  @P3 FMUL.FTZ R106, R127, R124 ;  /* 0x0000007c7f6a3220 */ /* 0x000fe20000410000 */
        /* <DEDUP_REMOVED lines=8> */
[----:B------:R-:W-:Y:S01]  /*6d10*/  @P1 FMUL.FTZ R99, R179, R178 ;  /* 0x000000b2b3631220 */ /* 0x000fe20000410000 */
[----:B------:R-:W-:Y:S01]  /*6d20*/  MOV R127, RZ ;  /* 0x000000ff007f7202 */ /* 0x000fe20000000f00 */
[----:B------:R-:W-:Y:S01]  /*6d30*/  @P1 FMUL.FTZ R127, R178, R125 ;  /* 0x0000007db27f1220 */ /* 0x000fe20000410000 */
[----:B------:R-:W-:Y:S02]  /*6d40*/  F2FP.BF16.F32.PACK_AB R98, R98, R223 ;  /* 0x000000df6262723e */ /* 0x000fe400000010ff */
[----:B------:R-:W-:Y:S01]  /*6d50*/  F2FP.BF16.F32.PACK_AB R99, R99, R124 ;  /* 0x0000007c6363723e */ /* 0x000fe200000010ff */
[----:B------:R-:W-:Y:S06]  /*6d60*/  BRA `(.L_x_6502) ;  /* 0x0000000800147947 */ /* 0x000fec0003800000 */
.L_x_6501:
        /* <DEDUP_REMOVED lines=8> */
[----:B------:R-:W-:Y:S01]  /*6df0*/  FFMA.FTZ R88, R177, R100, R56 ;  /* 0x00000064b1587223 */ /* 0x000fe20000010038 */
        /* <DEDUP_REMOVED lines=16> */
[----:B------:R-:W-:Y:S01]  /*6f00*/  FFMA.FTZ R89, R177, R89, R57 ;  /* 0x00000059b1597223 */ /* 0x000fe20000010039 */
        /* <DEDUP_REMOVED lines=13> */
[----:B------:R-:W-:Y:S01]  /*6fe0*/  FFMA.FTZ R90, R177, R225, R58 ;  /* 0x000000e1b15a7223 */ /* 0x000fe2000001003a */
        /* <DEDUP_REMOVED lines=12> */
[----:B------:R-:W-:Y:S01]  /*70b0*/  FFMA.FTZ R91, R177, R103, R59 ;  /* 0x00000067b15b7223 */ /* 0x000fe2000001003b */
        /* <DEDUP_REMOVED lines=20> */
[C---:B------:R-:W-:Y:S01]  /*7200*/  FFMA.FTZ R92, R177.reuse, R92, R60 ;  /* 0x0000005cb15c7223 */ /* 0x040fe2000001003c */
[----:B------:R-:W-:-:S02]  /*7210*/  FFMA.FTZ R93, R177, R93, R61 ;  /* 0x0000005db15d7223 */ /* 0x000fc4000001003d */
        /* <DEDUP_REMOVED lines=28> */
[C---:B------:R-:W-:Y:S01]  /*73e0*/  FFMA.FTZ R95, R177.reuse, R95, R63 ;  /* 0x0000005fb15f7223 */ /* 0x040fe2000001003f */
[----:B------:R-:W-:-:S03]  /*73f0*/  FFMA.FTZ R94, R177, R94, R62 ;  /* 0x0000005eb15e7223 */ /* 0x000fc6000001003e */
        /* <DEDUP_REMOVED lines=28> */
.L_x_6502:
        /* <DEDUP_REMOVED lines=26> */
[----:B------:R-:W-:Y:S01]  /*7760*/  FFMA.FTZ R88, R177, R213, R64 ;  /* 0x000000d5b1587223 */ /* 0x000fe20000010040 */
        /* <DEDUP_REMOVED lines=41> */
[----:B------:R-:W-:-:S12]  /*7a00*/  FFMA.FTZ R91, R177, R208, R67 ;  /* 0x000000d0b15b7223 */ /* 0x000fd80000010043 */
        /* <DEDUP_REMOVED lines=20> */
[----:B------:R-:W-:-:S02]  /*7b50*/  FFMA.FTZ R92, R177, R92, R68 ;  /* 0x0000005cb15c7223 */ /* 0x000fc40000010044 */
[----:B------:R-:W-:Y:S02]  /*7b60*/  FFMA.FTZ R93, R177, R93, R69 ;  /* 0x0000005db15d7223 */ /* 0x000fe40000010045 */
        /* <DEDUP_REMOVED lines=59> */
.L_x_6503:
        /* <DEDUP_REMOVED lines=8> */
[----:B------:R-:W-:Y:S01]  /*7fa0*/  FFMA.FTZ R213, R177, R213, R64 ;  /* 0x000000d5b1d57223 */ /* 0x000fe20000010040 */
[----:B------:R-:W-:Y:S01]  /*7fb0*/  FADD.FTZ R209, R210, -R209 ;  /* 0x800000d1d2d17221 */ /* 0x000fe20000010000 */
[----:B------:R-:W-:Y:S01]  /*7fc0*/  FADD.FTZ R182, R208, -R182 ;  /* 0x800000b6d0b67221 */ /* 0x000fe20000010000 */
[----:B------:R-:W-:Y:S01]  /*7fd0*/  FADD.FTZ R181, R207, -R181 ;  /* 0x800000b5cfb57221 */ /* 0x000fe20000010000 */
[----:B------:R-:W-:Y:S01]  /*7fe0*/  FMUL.FTZ R125, R175, R213 ;  /* 0x000000d5af7d7220 */ /* 0x000fe20000410000 */
[C---:B------:R-:W-:Y:S01]  /*7ff0*/  FFMA.FTZ R209, R177.reuse, R209, R66 ;  /* 0x000000d1b1d17223 */ /* 0x040fe20000010042 */
[----:B-----5:R-:W-:Y:S01]  /*8000*/  @P2 SHF.L.U32 R124, R96, 0x10, RZ ;  /* 0x00000010607c2819 */ /* 0x020fe200000006ff */
[----:B------:R-:W-:Y:S01]  /*8010*/  FFMA.FTZ R182, R177, R182, R67 ;  /* 0x000000b6b1b67223 */ /* 0x000fe20000010043 */
        /* <DEDUP_REMOVED lines=12> */
[C---:B------:R-:W-:Y:S01]  /*80e0*/  FFMA.FTZ R125, R177.reuse, R125, R65 ;  /* 0x0000007db17d7223 */ /* 0x040fe20000010041 */
[----:B------:R-:W-:Y:S01]  /*80f0*/  MOV R182, RZ ;  /* 0x000000ff00b67202 */ /* 0x000fe20000000f00 */
[----:B------:R-:W-:Y:S01]  /*8100*/  FFMA.FTZ R181, R177, R181, R68 ;  /* 0x000000b5b1b57223 */ /* 0x000fe20000010044 */
        /* <DEDUP_REMOVED lines=12> */
[C---:B------:R-:W-:Y:S01]  /*81d0*/  FFMA.FTZ R183, R177.reuse, R183, R69 ;  /* 0x000000b7b1b77223 */ /* 0x040fe20000010045 */
[----:B------:R-:W-:Y:S01]  /*81e0*/  FFMA.FTZ R204, R204, R123, R126 ;  /* 0x0000007bcccc7223 */ /* 0x000fe2000001007e */
[-C--:B------:R-:W-:Y:S01]  /*81f0*/  @P2 FMUL.FTZ R179, R96, R125.reuse ;  /* 0x0000007d60b32220 */ /* 0x080fe20000410000 */
[----:B------:R-:W-:Y:S01]  /*8200*/  MOV R96, RZ ;  /* 0x000000ff00607202 */ /* 0x000fe20000000f00 */
[----:B------:R-:W-:Y:S01]  /*8210*/  @P2 FMUL.FTZ R96, R180, R125 ;  /* 0x0000007db4602220 */ /* 0x000fe20000410000 */
[----:B------:R-:W-:Y:S01]  /*8220*/  LOP3.LUT P2, RZ, R168, 0xff0000, RZ, 0xc0, !PT ;  /* 0x00ff0000a8ff7812 */ /* 0x000fe2000784c0ff */
[----:B------:R-:W-:Y:S01]  /*8230*/  FFMA.FTZ R203, R177, R203, R70 ;  /* 0x000000cbb1cb7223 */ /* 0x000fe20000010046 */
[----:B------:R-:W-:Y:S01]  /*8240*/  MOV R180, RZ ;  /* 0x000000ff00b47202 */ /* 0x000fe20000000f00 */
[----:B------:R-:W-:Y:S01]  /*8250*/  FADD.FTZ R205, R205, -R204 ;  /* 0x800000cccdcd7221 */ /* 0x000fe20000010000 */
[----:B------:R-:W-:-:S02]  /*8260*/  MOV R184, RZ ;  /* 0x000000ff00b87202 */ /* 0x000fc40000000f00 */
[----:B------:R-:W-:Y:S01]  /*8270*/  F2FP.BF16.F32.PACK_AB R96, R96, R124 ;  /* 0x0000007c6060723e */ /* 0x000fe200000010ff */
[----:B------:R-:W-:-:S04]  /*8280*/  FFMA.FTZ R205, R177, R205, R71 ;  /* 0x000000cdb1cd7223 */ /* 0x000fc80000010047 */
        /* <DEDUP_REMOVED lines=50> */
.L_x_6504:
        /* <DEDUP_REMOVED lines=24> */
[----:B------:R-:W-:Y:S01]  /*8730*/  FFMA.FTZ R88, R177, R143, R72 ;  /* 0x0000008fb1587223 */ /* 0x000fe20000010048 */
        /* <DEDUP_REMOVED lines=62> */
[----:B------:R-:W-:Y:S01]  /*8b20*/  FFMA.FTZ R92, R177, R92, R76 ;  /* 0x0000005cb15c7223 */ /* 0x000fe2000001004c */
[----:B------:R-:W-:Y:S01]  /*8b30*/  F2FP.BF16.F32.PACK_AB R97, R97, R125 ;  /* 0x0000007d6161723e */ /* 0x000fe200000010ff */
        /* <DEDUP_REMOVED lines=60> */
.L_x_6505:
        /* <DEDUP_REMOVED lines=8> */
[C---:B------:R-:W-:Y:S01]  /*8f80*/  FFMA.FTZ R143, R177.reuse, R143, R72 ;  /* 0x0000008fb18f7223 */ /* 0x040fe20000010048 */
[----:B------:R-:W-:Y:S01]  /*8f90*/  MOV R138, RZ ;  /* 0x000000ff008a7202 */ /* 0x000fe20000000f00 */
[----:B------:R-:W-:Y:S01]  /*8fa0*/  FADD.FTZ R130, R130, -R140 ;  /* 0x8000008c82827221 */ /* 0x000fe20000010000 */
[----:B------:R-:W-:Y:S01]  /*8fb0*/  FFMA.FTZ R141, R177, R141, R74 ;  /* 0x0000008db18d7223 */ /* 0x000fe2000001004a */
[----:B------:R-:W-:Y:S01]  /*8fc0*/  FMUL.FTZ R125, R175, R143 ;  /* 0x0000008faf7d7220 */ /* 0x000fe20000410000 */
[----:B------:R-:W-:Y:S01]  /*8fd0*/  FFMA.FTZ R137, R137, R123, R126 ;  /* 0x0000007b89897223 */ /* 0x000fe2000001007e */
[----:B-----5:R-:W-:Y:S01]  /*8fe0*/  @P2 SHF.L.U32 R124, R96, 0x10, RZ ;  /* 0x00000010607c2819 */ /* 0x020fe200000006ff */
[----:B------:R-:W-:Y:S01]  /*8ff0*/  FMUL.FTZ R141, R175, R141 ;  /* 0x0000008daf8d7220 */ /* 0x000fe20000410000 */
[----:B------:R-:W-:Y:S01]  /*9000*/  FMUL.FTZ R125, R125, UR13 ;  /* 0x0000000d7d7d7c20 */ /* 0x000fe20008410000 */
[----:B------:R-:W-:Y:S01]  /*9010*/  @P2 SHF.L.U32 R143, R48, 0x10, RZ ;  /* 0x00000010308f2819 */ /* 0x000fe200000006ff */
[----:B------:R-:W-:Y:S01]  /*9020*/  FFMA.FTZ R130, R177, R130, R75 ;  /* 0x00000082b1827223 */ /* 0x000fe2000001004b */
        /* <DEDUP_REMOVED lines=9> */
[----:B------:R-:W-:Y:S01]  /*90c0*/  FFMA.FTZ R125, R177, R125, R73 ;  /* 0x0000007db17d7223 */ /* 0x000fe20000010049 */
[----:B------:R-:W-:Y:S01]  /*90d0*/  LOP3.LUT P3, RZ, R159, 0xff00, RZ, 0xc0, !PT ;  /* 0x0000ff009fff7812 */ /* 0x000fe2000786c0ff */
[----:B------:R-:W-:Y:S01]  /*90e0*/  FMUL.FTZ R140, R130, UR13 ;  /* 0x0000000d828c7c20 */ /* 0x000fe20008410000 */
[----:B------:R-:W-:Y:S01]  /*90f0*/  MOV R130, RZ ;  /* 0x000000ff00827202 */ /* 0x000fe20000000f00 */
[----:B------:R-:W-:Y:S01]  /*9100*/  FMUL.FTZ R125, R175, R125 ;  /* 0x0000007daf7d7220 */ /* 0x000fe20000410000 */
[----:B------:R-:W-:Y:S01]  /*9110*/  FFMA.FTZ R137, R177, R137, R76 ;  /* 0x00000089b1897223 */ /* 0x000fe2000001004c */
        /* <DEDUP_REMOVED lines=15> */
[C---:B------:R-:W-:Y:S01]  /*9210*/  FFMA.FTZ R133, R177.reuse, R133, R77 ;  /* 0x00000085b1857223 */ /* 0x040fe2000001004d */
[----:B------:R-:W-:Y:S01]  /*9220*/  FFMA.FTZ R132, R132, R123, R126 ;  /* 0x0000007b84847223 */ /* 0x000fe2000001007e */
[----:B------:R-:W-:Y:S01]  /*9230*/  FFMA.FTZ R134, R177, R134, R78 ;  /* 0x00000086b1867223 */ /* 0x000fe2000001004e */
[----:B------:R-:W-:Y:S01]  /*9240*/  @P3 SHF.L.U32 R136, R203, 0x10, RZ ;  /* 0x00000010cb883819 */ /* 0x000fe200000006ff */
[C---:B------:R-:W-:Y:S01]  /*9250*/  FMUL.FTZ R133, R175.reuse, R133 ;  /* 0x00000085af857220 */ /* 0x040fe20000410000 */
[----:B------:R-:W-:Y:S01]  /*9260*/  MOV R129, RZ ;  /* 0x000000ff00817202 */ /* 0x000fe20000000f00 */
[----:B------:R-:W-:Y:S01]  /*9270*/  FADD.FTZ R132, R128, -R132 ;  /* 0x8000008480847221 */ /* 0x000fe20000010000 */
[----:B------:R-:W-:Y:S01]  /*9280*/  FMUL.FTZ R134, R175, R134 ;  /* 0x00000086af867220 */ /* 0x000fe20000410000 */
[----:B------:R-:W-:Y:S01]  /*9290*/  FMUL.FTZ R133, R133, UR13 ;  /* 0x0000000d85857c20 */ /* 0x000fe20008410000 */
[----:B------:R-:W-:Y:S01]  /*92a0*/  MOV R128, RZ ;  /* 0x000000ff00807202 */ /* 0x000fe20000000f00 */
[----:B------:R-:W-:Y:S01]  /*92b0*/  FFMA.FTZ R132, R177, R132, R79 ;  /* 0x00000084b1847223 */ /* 0x000fe2000001004f */
        /* <DEDUP_REMOVED lines=45> */
.L_x_6506:
        /* <DEDUP_REMOVED lines=20> */
[----:B------:R-:W-:Y:S01]  /*96d0*/  FFMA.FTZ R93, R112, R123, R126 ;  /* 0x0000007b705d7223 */ /* 0x000fe2000001007e */
[----:B------:R-:W-:Y:S01]  /*96e0*/  MOV R108, RZ ;  /* 0x000000ff006c7202 */ /* 0x000fe20000000f00 */
[C---:B------:R-:W-:Y:S01]  /*96f0*/  FFMA.FTZ R88, R177.reuse, R88, R80 ;  /* 0x00000058b1587223 */ /* 0x040fe20000010050 */
[----:B------:R-:W-:Y:S01]  /*9700*/  FADD.FTZ R118, R118, -R89 ;  /* 0x8000005976767221 */ /* 0x000fe20000010000 */
[----:B------:R-:W-:Y:S01]  /*9710*/  MOV R115, RZ ;  /* 0x000000ff00737202 */ /* 0x000fe20000000f00 */
[----:B------:R-:W-:Y:S01]  /*9720*/  FADD.FTZ R91, R116, -R91 ;  /* 0x8000005b745b7221 */ /* 0x000fe20000010000 */
[----:B------:R-:W0:Y:S01]  /*9730*/  @P2 LDC R109, c[0x0][0x408] ;  /* 0x00010200ff6d2b82 */ /* 0x000e220000000800 */
[----:B------:R-:W-:Y:S01]  /*9740*/  @P2 FMUL.FTZ R90, R88, R175 ;  /* 0x000000af585a2220 */ /* 0x000fe20000410000 */
[----:B------:R-:W-:Y:S01]  /*9750*/  FFMA.FTZ R89, R177, R118, R81 ;  /* 0x00000076b1597223 */ /* 0x000fe20000010051 */
[----:B------:R-:W-:Y:S01]  /*9760*/  MOV R116, RZ ;  /* 0x000000ff00747202 */ /* 0x000fe20000000f00 */
[-CC-:B------:R-:W-:Y:S01]  /*9770*/  FFMA.FTZ R110, R110, R123.reuse, R126.reuse ;  /* 0x0000007b6e6e7223 */ /* 0x180fe2000001007e */
[----:B------:R-:W-:Y:S01]  /*9780*/  @P2 FMUL.FTZ R95, R90, UR13 ;  /* 0x0000000d5a5f2c20 */ /* 0x000fe20008410000 */
[C---:B-----5:R-:W-:Y:S01]  /*9790*/  @P2 SHF.L.U32 R90, R96.reuse, 0x10, RZ ;  /* 0x00000010605a2819 */ /* 0x060fe200000006ff */
[-C--:B------:R-:W-:Y:S01]  /*97a0*/  FFMA.FTZ R92, R111, R123.reuse, R126 ;  /* 0x0000007b6f5c7223 */ /* 0x080fe2000001007e */
[----:B------:R-:W-:Y:S01]  /*97b0*/  @P3 PRMT R96, R96, 0x7632, R96 ;  /* 0x0000763260603816 */ /* 0x000fe20000000060 */
[--C-:B------:R-:W-:Y:S01]  /*97c0*/  FFMA.FTZ R94, R113, R123, R126.reuse ;  /* 0x0000007b715e7223 */ /* 0x100fe2000001007e */
[----:B------:R-:W-:Y:S01]  /*97d0*/  MOV R118, RZ ;  /* 0x000000ff00767202 */ /* 0x000fe20000000f00 */
[----:B------:R-:W-:Y:S01]  /*97e0*/  @P2 FMUL.FTZ R107, R90, R95 ;  /* 0x0000005f5a6b2220 */ /* 0x000fe20000410000 */
[----:B------:R-:W-:Y:S01]  /*97f0*/  @P2 FMUL.FTZ R90, R88, R175 ;  /* 0x000000af585a2220 */ /* 0x000fe20000410000 */
[----:B------:R-:W1:Y:S01]  /*9800*/  @P3 LDC R95, c[0x0][0x408] ;  /* 0x00010200ff5f3b82 */ /* 0x000e620000000800 */
[----:B------:R-:W-:Y:S01]  /*9810*/  @P3 SHF.L.U32 R96, R96, 0x10, RZ ;  /* 0x0000001060603819 */ /* 0x000fe200000006ff */
[----:B------:R-:W-:Y:S01]  /*9820*/  FFMA.FTZ R123, R114, R123, R126 ;  /* 0x0000007b727b7223 */ /* 0x000fe2000001007e */
[----:B------:R-:W-:Y:S01]  /*9830*/  LOP3.LUT P4, RZ, R153, 0xff, RZ, 0xc0, !PT ;  /* 0x000000ff99ff7812 */ /* 0x000fe2000788c0ff */
[----:B------:R-:W-:Y:S01]  /*9840*/  FADD.FTZ R110, R119, -R110 ;  /* 0x8000006e776e7221 */ /* 0x000fe20000010000 */
[----:B------:R-:W-:Y:S01]  /*9850*/  MOV R119, RZ ;  /* 0x000000ff00777202 */ /* 0x000fe20000000f00 */
[----:B------:R-:W-:Y:S01]  /*9860*/  FADD.FTZ R122, R122, -R123 ;  /* 0x8000007b7a7a7221 */ /* 0x000fe20000010000 */
[----:B------:R-:W-:Y:S01]  /*9870*/  FADD.FTZ R117, R117, -R92 ;  /* 0x8000005c75757221 */ /* 0x000fe20000010000 */
[----:B------:R-:W-:Y:S01]  /*9880*/  LOP3.LUT P6, RZ, R153, 0xff0000, RZ, 0xc0, !PT ;  /* 0x00ff000099ff7812 */ /* 0x000fe200078cc0ff */
[----:B------:R-:W-:Y:S01]  /*9890*/  FADD.FTZ R121, R121, -R94 ;  /* 0x8000005e79797221 */ /* 0x000fe20000010000 */
        /* <DEDUP_REMOVED lines=16> */
[C---:B------:R-:W-:Y:S01]  /*99a0*/  FFMA.FTZ R90, R177.reuse, R91, R82 ;  /* 0x0000005bb15a7223 */ /* 0x040fe20000010052 */
[----:B------:R-:W-:Y:S01]  /*99b0*/  LOP3.LUT P3, RZ, R152, 0xff000000, RZ, 0xc0, !PT ;  /* 0xff00000098ff7812 */ /* 0x000fe2000786c0ff */
[----:B------:R-:W-:-:S03]  /*99c0*/  FFMA.FTZ R95, R177, R122, R87 ;  /* 0x0000007ab15f7223 */ /* 0x000fc60000010057 */
[----:B------:R-:W3:Y:S01]  /*99d0*/  @P5 LDC R114, c[0x0][0x408] ;  /* 0x00010200ff725b82 */ /* 0x000ee20000000800 */
[----:B------:R-:W-:-:S04]  /*99e0*/  @P2 FMUL.FTZ R91, R90, R175 ;  /* 0x000000af5a5b2220 */ /* 0x000fc80000410000 */
[----:B--2---:R-:W-:Y:S01]  /*99f0*/  @P2 FMUL.FTZ R96, R91, R96 ;  /* 0x000000605b602220 */ /* 0x004fe20000410000 */
[C---:B------:R-:W-:Y:S02]  /*9a00*/  @P2 SHF.L.U32 R91, R97.reuse, 0x10, RZ ;  /* 0x00000010615b2819 */ /* 0x040fe400000006ff */
[----:B------:R-:W2:Y:S01]  /*9a10*/  @P6 LDC R122, c[0x0][0x408] ;  /* 0x00010200ff7a6b82 */ /* 0x000ea20000000800 */
[----:B------:R-:W-:Y:S02]  /*9a20*/  @P3 PRMT R97, R97, 0x7632, R97 ;  /* 0x0000763261613816 */ /* 0x000fe40000000061 */
[----:B------:R-:W-:Y:S01]  /*9a30*/  @P2 FMUL.FTZ R116, R91, R96 ;  /* 0x000000605b742220 */ /* 0x000fe20000410000 */
[----:B------:R-:W-:Y:S01]  /*9a40*/  @P2 FMUL.FTZ R91, R90, R175 ;  /* 0x000000af5a5b2220 */ /* 0x000fe20000410000 */
[----:B------:R-:W-:-:S03]  /*9a50*/  @P3 SHF.L.U32 R97, R97, 0x10, RZ ;  /* 0x0000001061613819 */ /* 0x000fc600000006ff */
[----:B------:R-:W4:Y:S01]  /*9a60*/  @P3 LDC R111, c[0x0][0x408] ;  /* 0x00010200ff6f3b82 */ /* 0x000f220000000800 */
[----:B0-----:R-:W-:Y:S01]  /*9a70*/  @P2 FMUL.FTZ R112, R91, R112 ;  /* 0x000000705b702220 */ /* 0x001fe20000410000 */
[----:B------:R-:W-:-:S05]  /*9a80*/  @P2 SHF.L.U32 R91, R53, 0x10, RZ ;  /* 0x00000010355b2819 */ /* 0x000fca00000006ff */
[----:B------:R-:W-:Y:S01]  /*9a90*/  @P2 FMUL.FTZ R118, R91, R112 ;  /* 0x000000705b762220 */ /* 0x000fe20000410000 */
[----:B------:R-:W-:Y:S01]  /*9aa0*/  ISETP.GE.U32.AND P2, PT, R152, RZ, PT ;  /* 0x000000ff9800720c */ /* 0x000fe20003f46070 */
[----:B------:R-:W-:Y:S01]  /*9ab0*/  FMUL.FTZ R91, R95, R175 ;  /* 0x000000af5f5b7220 */ /* 0x000fe20000410000 */
[----:B------:R-:W0:Y:S01]  /*9ac0*/  @P3 LDC R113, c[0x0][0x408] ;  /* 0x00010200ff713b82 */ /* 0x000e220000000800 */
[----:B------:R-:W-:Y:S02]  /*9ad0*/  MOV R112, RZ ;  /* 0x000000ff00707202 */ /* 0x000fe40000000f00 */
[----:B------:R-:W-:Y:S01]  /*9ae0*/  ISETP.GE.U32.AND.EX P2, PT, R153, 0x1000000, PT, P2 ;  /* 0x010000009900780c */ /* 0x000fe20003f46120 */
[----:B------:R-:W-:-:S12]  /*9af0*/  FMUL.FTZ R91, R91, UR13 ;  /* 0x0000000d5b5b7c20 */ /* 0x000fd80008410000 */
[C---:B------:R-:W-:Y:S02]  /*9b00*/  @P2 PRMT R96, R99.reuse, 0x7632, R96 ;  /* 0x0000763263602816 */ /* 0x040fe40000000060 */
[----:B------:R-:W-:Y:S02]  /*9b10*/  @P6 SHF.L.U32 R99, R99, 0x10, RZ ;  /* 0x0000001063636819 */ /* 0x000fe400000006ff */
[----:B------:R-:W-:-:S05]  /*9b20*/  @P2 SHF.L.U32 R96, R96, 0x10, RZ ;  /* 0x0000001060602819 */ /* 0x000fca00000006ff */
[----:B------:R-:W-:Y:S01]  /*9b30*/  @P2 FMUL.FTZ R112, R91, R96 ;  /* 0x000000605b702220 */ /* 0x000fe20000410000 */
[----:B------:R-:W-:-:S04]  /*9b40*/  PRMT R96, R55, 0x7632, R96 ;  /* 0x0000763237607816 */ /* 0x000fc80000000060 */
[----:B------:R-:W-:-:S05]  /*9b50*/  @P2 SHF.L.U32 R96, R96, 0x10, RZ ;  /* 0x0000001060602819 */ /* 0x000fca00000006ff */
[----:B------:R-:W-:Y:S01]  /*9b60*/  @P2 FMUL.FTZ R119, R96, R91 ;  /* 0x0000005b60772220 */ /* 0x000fe20000410000 */
[----:B------:R-:W-:Y:S01]  /*9b70*/  FFMA.FTZ R91, R177, R110, R83 ;  /* 0x0000006eb15b7223 */ /* 0x000fe20000010053 */
[----:B------:R-:W-:-:S03]  /*9b80*/  MOV R110, RZ ;  /* 0x000000ff006e7202 */ /* 0x000fc60000000f00 */
[CC--:B------:R-:W-:Y:S01]  /*9b90*/  @P3 FMUL.FTZ R96, R91.reuse, R175.reuse ;  /* 0x000000af5b603220 */ /* 0x0c0fe20000410000 */
[----:B------:R-:W-:-:S03]  /*9ba0*/  @P3 FMUL.FTZ R92, R91, R175 ;  /* 0x000000af5b5c3220 */ /* 0x000fc60000410000 */
[----:B----4-:R-:W-:Y:S01]  /*9bb0*/  @P3 FMUL.FTZ R96, R96, R111 ;  /* 0x0000006f60603220 */ /* 0x010fe20000410000 */
[----:B0-----:R-:W-:Y:S01]  /*9bc0*/  @P3 FMUL.FTZ R113, R92, R113 ;  /* 0x000000715c713220 */ /* 0x001fe20000410000 */
[----:B------:R-:W0:Y:S01]  /*9bd0*/  @P4 LDC R111, c[0x0][0x408] ;  /* 0x00010200ff6f4b82 */ /* 0x000e220000000800 */
[----:B------:R-:W-:Y:S01]  /*9be0*/  @P3 SHF.L.U32 R92, R134, 0x10, RZ ;  /* 0x00000010865c3819 */ /* 0x000fe200000006ff */
[----:B------:R-:W-:Y:S01]  /*9bf0*/  @P3 FMUL.FTZ R110, R97, R96 ;  /* 0x00000060616e3220 */ /* 0x000fe20000410000 */
[----:B------:R-:W-:-:S03]  /*9c00*/  MOV R97, RZ ;  /* 0x000000ff00617202 */ /* 0x000fc60000000f00 */
[----:B------:R-:W-:Y:S01]  /*9c10*/  @P3 FMUL.FTZ R97, R92, R113 ;  /* 0x000000715c613220 */ /* 0x000fe20000410000 */
[----:B------:R-:W-:Y:S02]  /*9c20*/  FFMA.FTZ R92, R177, R117, R84 ;  /* 0x00000075b15c7223 */ /* 0x000fe40000010054 */
[----:B------:R-:W4:Y:S02]  /*9c30*/  @P4 LDC R117, c[0x0][0x408] ;  /* 0x00010200ff754b82 */ /* 0x000f240000000800 */
[CC--:B------:R-:W-:Y:S01]  /*9c40*/  @P4 FMUL.FTZ R96, R92.reuse, R175.reuse ;  /* 0x000000af5c604220 */ /* 0x0c0fe20000410000 */
[----:B------:R-:W-:Y:S01]  /*9c50*/  @P4 FMUL.FTZ R94, R92, R175 ;  /* 0x000000af5c5e4220 */ /* 0x000fe20000410000 */
[----:B------:R-:W-:Y:S02]  /*9c60*/  F2FP.BF16.F32.PACK_AB R97, R97, R118 ;  /* 0x000000766161723e */ /* 0x000fe400000010ff */
[----:B0-----:R-:W-:Y:S01]  /*9c70*/  @P4 FMUL.FTZ R113, R96, R111 ;  /* 0x0000006f60714220 */ /* 0x001fe20000410000 */
[----:B------:R-:W-:-:S02]  /*9c80*/  @P4 SHF.L.U32 R96, R98, 0x10, RZ ;  /* 0x0000001062604819 */ /* 0x000fc400000006ff */
[----:B------:R-:W-:Y:S02]  /*9c90*/  MOV R111, RZ ;  /* 0x000000ff006f7202 */ /* 0x000fe40000000f00 */
[----:B------:R-:W-:Y:S01]  /*9ca0*/  @P5 PRMT R98, R98, 0x7632, R98 ;  /* 0x0000763262625816 */ /* 0x000fe20000000062 */
[----:B------:R-:W-:Y:S01]  /*9cb0*/  @P4 FMUL.FTZ R111, R96, R113 ;  /* 0x00000071606f4220 */ /* 0x000fe20000410000 */
[----:B----4-:R-:W-:Y:S01]  /*9cc0*/  @P4 FMUL.FTZ R113, R94, R117 ;  /* 0x000000755e714220 */ /* 0x010fe20000410000 */
[----:B------:R-:W-:Y:S02]  /*9cd0*/  @P4 SHF.L.U32 R94, R54, 0x10, RZ ;  /* 0x00000010365e4819 */ /* 0x000fe400000006ff */
[----:B------:R-:W-:Y:S02]  /*9ce0*/  MOV R117, RZ ;  /* 0x000000ff00757202 */ /* 0x000fe40000000f00 */
[----:B------:R-:W-:Y:S01]  /*9cf0*/  @P5 SHF.L.U32 R98, R98, 0x10, RZ ;  /* 0x0000001062625819 */ /* 0x000fe200000006ff */
[----:B------:R-:W-:Y:S01]  /*9d00*/  @P4 FMUL.FTZ R117, R94, R113 ;  /* 0x000000715e754220 */ /* 0x000fe20000410000 */
[----:B------:R-:W-:Y:S01]  /*9d10*/  FFMA.FTZ R94, R177, R121, R86 ;  /* 0x00000079b15e7223 */ /* 0x000fe20000010056 */
[----:B------:R-:W-:-:S03]  /*9d20*/  MOV R113, RZ ;  /* 0x000000ff00717202 */ /* 0x000fc60000000f00 */
[----:B------:R-:W-:-:S04]  /*9d30*/  @P6 FMUL.FTZ R96, R94, R175 ;  /* 0x000000af5e606220 */ /* 0x000fc80000410000 */
[----:B-1----:R-:W-:-:S04]  /*9d40*/  @P6 FMUL.FTZ R96, R96, R123 ;  /* 0x0000007b60606220 */ /* 0x002fc80000410000 */
[----:B------:R-:W-:Y:S01]  /*9d50*/  @P6 FMUL.FTZ R113, R99, R96 ;  /* 0x0000006063716220 */ /* 0x000fe20000410000 */
[----:B------:R-:W-:Y:S01]  /*9d60*/  FADD.FTZ R96, R120, -R93 ;  /* 0x8000005d78607221 */ /* 0x000fe20000010000 */
[----:B------:R-:W-:Y:S01]  /*9d70*/  @P6 FMUL.FTZ R93, R94, R175 ;  /* 0x000000af5e5d6220 */ /* 0x000fe20000410000 */
[----:B------:R-:W-:-:S03]  /*9d80*/  MOV R120, RZ ;  /* 0x000000ff00787202 */ /* 0x000fc60000000f00 */
[----:B--2---:R-:W-:Y:S01]  /*9d90*/  @P6 FMUL.FTZ R122, R93, R122 ;  /* 0x0000007a5d7a6220 */ /* 0x004fe20000410000 */
[----:B------:R-:W-:-:S05]  /*9da0*/  @P6 SHF.L.U32 R93, R55, 0x10, RZ ;  /* 0x00000010375d6819 */ /* 0x000fca00000006ff */
[----:B------:R-:W-:Y:S01]  /*9db0*/  @P6 FMUL.FTZ R120, R93, R122 ;  /* 0x0000007a5d786220 */ /* 0x000fe20000410000 */
[----:B------:R-:W-:Y:S01]  /*9dc0*/  FFMA.FTZ R93, R177, R96, R85 ;  /* 0x00000060b15d7223 */ /* 0x000fe20000010055 */
[----:B------:R-:W-:Y:S01]  /*9dd0*/  MOV R122, RZ ;  /* 0x000000ff007a7202 */ /* 0x000fe20000000f00 */
[----:B------:R-:W0:Y:S02]  /*9de0*/  @P5 LDC R96, c[0x0][0x408] ;  /* 0x00010200ff605b82 */ /* 0x000e240000000800 */
[CC--:B------:R-:W-:Y:S01]  /*9df0*/  @P5 FMUL.FTZ R99, R93.reuse, R175.reuse ;  /* 0x000000af5d635220 */ /* 0x0c0fe20000410000 */
[----:B------:R-:W-:-:S03]  /*9e00*/  @P5 FMUL.FTZ R175, R93, R175 ;  /* 0x000000af5daf5220 */ /* 0x000fc60000410000 */
[----:B---3--:R-:W-:Y:S01]  /*9e10*/  @P5 FMUL.FTZ R114, R99, R114 ;  /* 0x0000007263725220 */ /* 0x008fe20000410000 */
[----:B------:R-:W-:-:S04]  /*9e20*/  PRMT R99, R54, 0x7632, R99 ;  /* 0x0000763236637816 */ /* 0x000fc80000000063 */
[----:B------:R-:W-:-:S05]  /*9e30*/  @P5 SHF.L.U32 R99, R99, 0x10, RZ ;  /* 0x0000001063635819 */ /* 0x000fca00000006ff */
[----:B------:R-:W-:Y:S01]  /*9e40*/  @P5 FMUL.FTZ R122, R99, R114 ;  /* 0x00000072637a5220 */ /* 0x000fe20000410000 */
[----:B------:R-:W-:Y:S02]  /*9e50*/  MOV R114, RZ ;  /* 0x000000ff00727202 */ /* 0x000fe40000000f00 */
[----:B------:R-:W-:Y:S01]  /*9e60*/  F2FP.BF16.F32.PACK_AB R99, R119, R120 ;  /* 0x000000787763723e */ /* 0x000fe200000010ff */
[----:B0-----:R-:W-:Y:S01]  /*9e70*/  @P5 FMUL.FTZ R175, R175, R96 ;  /* 0x00000060afaf5220 */ /* 0x001fe20000410000 */
[----:B------:R-:W-:-:S03]  /*9e80*/  F2FP.BF16.F32.PACK_AB R96, R109, R108 ;  /* 0x0000006c6d60723e */ /* 0x000fc600000010ff */
[----:B------:R-:W-:Y:S01]  /*9e90*/  @P5 FMUL.FTZ R114, R98, R175 ;  /* 0x000000af62725220 */ /* 0x000fe20000410000 */
[----:B------:R-:W-:Y:S01]  /*9ea0*/  F2FP.BF16.F32.PACK_AB R98, R122, R117 ;  /* 0x000000757a62723e */ /* 0x000fe200000010ff */
[----:B------:R-:W-:Y:S06]  /*9eb0*/  BRA `(.L_x_6508) ;  /* 0x0000000400ac7947 */ /* 0x000fec0003800000 */
.L_x_6507:
[-CC-:B------:R-:W-:Y:S01]  /*9ec0*/  FFMA.FTZ R124, R107, R123.reuse, R126.reuse ;  /* 0x0000007b6b7c7223 */ /* 0x180fe2000001007e */
[----:B------:R-:W-:Y:S01]  /*9ed0*/  LOP3.LUT P2, RZ, R152, 0xff, RZ, 0xc0, !PT ;  /* 0x000000ff98ff7812 */ /* 0x000fe2000784c0ff */
[-C--:B------:R-:W-:Y:S01]  /*9ee0*/  FFMA.FTZ R109, R109, R123.reuse, R126 ;  /* 0x0000007b6d6d7223 */ /* 0x080fe2000001007e */
[----:B------:R-:W-:Y:S01]  /*9ef0*/  MOV R107, RZ ;  /* 0x000000ff006b7202 */ /* 0x000fe20000000f00 */
[----:B------:R-:W-:Y:S01]  /*9f00*/  FADD.FTZ R124, R115, -R124 ;  /* 0x8000007c737c7221 */ /* 0x000fe20000010000 */
[----:B------:R-:W-:Y:S01]  /*9f10*/  FFMA.FTZ R110, R110, R123, R126 ;  /* 0x0000007b6e6e7223 */ /* 0x000fe2000001007e */
[----:B------:R-:W-:Y:S01]  /*9f20*/  FADD.FTZ R109, R116, -R109 ;  /* 0x8000006d746d7221 */ /* 0x000fe20000010000 */
[----:B------:R-:W-:Y:S01]  /*9f30*/  MOV R116, RZ ;  /* 0x000000ff00747202 */ /* 0x000fe20000000f00 */
[----:B------:R-:W-:Y:S01]  /*9f40*/  FFMA.FTZ R124, R177, R124, R80 ;  /* 0x0000007cb17c7223 */ /* 0x000fe20000010050 */
[----:B------:R-:W-:Y:S01]  /*9f50*/  FADD.FTZ R110, R119, -R110 ;  /* 0x8000006e776e7221 */ /* 0x000fe20000010000 */
[----:B------:R-:W-:-:S02]  /*9f60*/  LOP3.LUT P3, RZ, R153, 0xff00, RZ, 0xc0, !PT ;  /* 0x0000ff0099ff7812 */ /* 0x000fc4000786c0ff */
[----:B------:R-:W-:Y:S01]  /*9f70*/  FMUL.FTZ R115, R175, R124 ;  /* 0x0000007caf737220 */ /* 0x000fe20000410000 */
[----:B------:R-:W-:Y:S01]  /*9f80*/  FFMA.FTZ R110, R177, R110, R83 ;  /* 0x0000006eb16e7223 */ /* 0x000fe20000010053 */
[----:B-----5:R-:W-:Y:S02]  /*9f90*/  @P2 SHF.L.U32 R124, R96, 0x10, RZ ;  /* 0x00000010607c2819 */ /* 0x020fe400000006ff */
[----:B------:R-:W-:Y:S01]  /*9fa0*/  FMUL.FTZ R115, R115, UR13 ;  /* 0x0000000d73737c20 */ /* 0x000fe20008410000 */
[----:B------:R-:W-:Y:S02]  /*9fb0*/  @P2 SHF.L.U32 R125, R52, 0x10, RZ ;  /* 0x00000010347d2819 */ /* 0x000fe400000006ff */
[----:B------:R-:W-:Y:S01]  /*9fc0*/  LOP3.LUT P4, RZ, R153, 0xff0000, RZ, 0xc0, !PT ;  /* 0x00ff000099ff7812 */ /* 0x000fe2000788c0ff */
[-C--:B------:R-:W-:Y:S01]  /*9fd0*/  @P2 FMUL.FTZ R107, R124, R115.reuse ;  /* 0x000000737c6b2220 */ /* 0x080fe20000410000 */
[----:B------:R-:W-:Y:S01]  /*9fe0*/  MOV R124, RZ ;  /* 0x000000ff007c7202 */ /* 0x000fe20000000f00 */
[----:B------:R-:W-:Y:S01]  /*9ff0*/  @P2 FMUL.FTZ R124, R125, R115 ;  /* 0x000000737d7c2220 */ /* 0x000fe20000410000 */
[----:B------:R-:W-:Y:S01]  /*a000*/  LOP3.LUT P2, RZ, R152, 0xff00, RZ, 0xc0, !PT ;  /* 0x0000ff0098ff7812 */ /* 0x000fe2000784c0ff */
[----:B------:R-:W-:-:S04]  /*a010*/  FFMA.FTZ R115, R108, R123, R126 ;  /* 0x0000007b6c737223 */ /* 0x000fc8000001007e */
[----:B------:R-:W-:Y:S01]  /*a020*/  FADD.FTZ R118, R118, -R115 ;  /* 0x8000007376767221 */ /* 0x000fe20000010000 */
[----:B------:R-:W-:-:S03]  /*a030*/  MOV R115, RZ ;  /* 0x000000ff00737202 */ /* 0x000fc60000000f00 */
[----:B------:R-:W-:Y:S01]  /*a040*/  FFMA.FTZ R108, R177, R118, R81 ;  /* 0x00000076b16c7223 */ /* 0x000fe20000010051 */
[----:B------:R-:W-:-:S03]  /*a050*/  @P4 SHF.L.U32 R119, R55, 0x10, RZ ;  /* 0x0000001037774819 */ /* 0x000fc600000006ff */
        /* <DEDUP_REMOVED lines=8> */
[----:B------:R-:W-:Y:S01]  /*a0e0*/  LOP3.LUT P2, RZ, R152, 0xff0000, RZ, 0xc0, !PT ;  /* 0x00ff000098ff7812 */ /* 0x000fe2000784c0ff */
[----:B------:R-:W-:-:S03]  /*a0f0*/  FFMA.FTZ R108, R177, R109, R82 ;  /* 0x0000006db16c7223 */ /* 0x000fc60000010052 */
[----:B------:R-:W-:Y:S01]  /*a100*/  F2FP.BF16.F32.PACK_AB R96, R96, R124 ;  /* 0x0000007c6060723e */ /* 0x000fe200000010ff */
[----:B------:R-:W-:-:S04]  /*a110*/  FMUL.FTZ R109, R175, R108 ;  /* 0x0000006caf6d7220 */ /* 0x000fc80000410000 */
[----:B------:R-:W-:-:S04]  /*a120*/  FMUL.FTZ R109, R109, UR13 ;  /* 0x0000000d6d6d7c20 */ /* 0x000fc80008410000 */
        /* <DEDUP_REMOVED lines=20> */
[----:B------:R-:W-:-:S04]  /*a270*/  FFMA.FTZ R118, R177, R118, R84 ;  /* 0x00000076b1767223 */ /* 0x000fc80000010054 */
        /* <DEDUP_REMOVED lines=15> */
[----:B------:R-:W-:Y:S01]  /*a370*/  FFMA.FTZ R120, R177, R120, R85 ;  /* 0x00000078b1787223 */ /* 0x000fe20000010055 */
[----:B------:R-:W-:-:S02]  /*a380*/  ISETP.GE.U32.AND P2, PT, R152, RZ, PT ;  /* 0x000000ff9800720c */ /* 0x000fc40003f46070 */
[----:B------:R-:W-:Y:S01]  /*a390*/  @P3 SHF.L.U32 R113, R112, 0x10, RZ ;  /* 0x0000001070713819 */ /* 0x000fe200000006ff */
[----:B------:R-:W-:Y:S01]  /*a3a0*/  FMUL.FTZ R98, R175, R120 ;  /* 0x00000078af627220 */ /* 0x000fe20000410000 */
[----:B------:R-:W-:Y:S01]  /*a3b0*/  ISETP.GE.U32.AND.EX P2, PT, R153, 0x1000000, PT, P2 ;  /* 0x010000009900780c */ /* 0x000fe20003f46120 */
[----:B------:R-:W-:Y:S01]  /*a3c0*/  FFMA.FTZ R122, R177, R122, R87 ;  /* 0x0000007ab17a7223 */ /* 0x000fe20000010057 */
[----:B------:R-:W-:Y:S01]  /*a3d0*/  @P4 SHF.L.U32 R117, R99, 0x10, RZ ;  /* 0x0000001063754819 */ /* 0x000fe200000006ff */
[----:B------:R-:W-:Y:S01]  /*a3e0*/  FMUL.FTZ R112, R98, UR13 ;  /* 0x0000000d62707c20 */ /* 0x000fe20008410000 */
[----:B------:R-:W-:Y:S02]  /*a3f0*/  MOV R98, RZ ;  /* 0x000000ff00627202 */ /* 0x000fe40000000f00 */
[----:B------:R-:W-:Y:S01]  /*a400*/  MOV R118, RZ ;  /* 0x000000ff00767202 */ /* 0x000fe20000000f00 */
[----:B------:R-:W-:Y:S01]  /*a410*/  @P3 FMUL.FTZ R114, R113, R112 ;  /* 0x0000007071723220 */ /* 0x000fe20000410000 */
[----:B------:R-:W-:-:S04]  /*a420*/  PRMT R113, R54, 0x7632, R113 ;  /* 0x0000763236717816 */ /* 0x000fc80000000071 */
[----:B------:R-:W-:Y:S02]  /*a430*/  @P3 SHF.L.U32 R113, R113, 0x10, RZ ;  /* 0x0000001071713819 */ /* 0x000fe400000006ff */
[----:B------:R-:W-:-:S03]  /*a440*/  @P2 PRMT R99, R99, 0x7632, R99 ;  /* 0x0000763263632816 */ /* 0x000fc60000000063 */
[----:B------:R-:W-:Y:S01]  /*a450*/  @P3 FMUL.FTZ R98, R113, R112 ;  /* 0x0000007071623220 */ /* 0x000fe20000410000 */
[----:B------:R-:W-:Y:S01]  /*a460*/  FFMA.FTZ R112, R177, R121, R86 ;  /* 0x00000079b1707223 */ /* 0x000fe20000010056 */
[----:B------:R-:W-:Y:S02]  /*a470*/  MOV R113, RZ ;  /* 0x000000ff00717202 */ /* 0x000fe40000000f00 */
[----:B------:R-:W-:Y:S01]  /*a480*/  @P2 SHF.L.U32 R120, R99, 0x10, RZ ;  /* 0x0000001063782819 */ /* 0x000fe200000006ff */
[C---:B------:R-:W-:Y:S01]  /*a490*/  FMUL.FTZ R112, R175.reuse, R112 ;  /* 0x00000070af707220 */ /* 0x040fe20000410000 */
[----:B------:R-:W-:Y:S01]  /*a4a0*/  FMUL.FTZ R175, R175, R122 ;  /* 0x0000007aafaf7220 */ /* 0x000fe20000410000 */
[----:B------:R-:W-:Y:S02]  /*a4b0*/  F2FP.BF16.F32.PACK_AB R98, R98, R109 ;  /* 0x0000006d6262723e */ /* 0x000fe400000010ff */
[----:B------:R-:W-:Y:S01]  /*a4c0*/  FMUL.FTZ R112, R112, UR13 ;  /* 0x0000000d70707c20 */ /* 0x000fe20008410000 */
[----:B------:R-:W-:-:S03]  /*a4d0*/  FMUL.FTZ R175, R175, UR13 ;  /* 0x0000000dafaf7c20 */ /* 0x000fc60008410000 */
        /* <DEDUP_REMOVED lines=9> */
.L_x_6508:
[----:B------:R-:W0:Y:S01]  /*a570*/  @P1 LDC.64 R108, c[0x0][0x478] ;  /* 0x00011e00ff6c1b82 */ /* 0x000e220000000a00 */
[----:B------:R-:W-:Y:S01]  /*a580*/  MOV R117, 0x10 ;  /* 0x0000001000757802 */ /* 0x000fe20000000f00 */
[----:B0-----:R-:W-:-:S05]  /*a590*/  @P1 IMAD.WIDE.U32 R108, R0, 0x20, R108 ;  /* 0x00000020006c1825 */ /* 0x001fca00078e006c */
[----:B------:R-:W-:Y:S04]  /*a5a0*/  @P1 STG.E.128 desc[UR6][R108.64], R88 ;  /* 0x000000586c001986 */ /* 0x000fe8000c101d06 */
[----:B------:R0:W-:Y:S02]  /*a5b0*/  @P1 STG.E.128 desc[UR6][R108.64+0x10], R92 ;  /* 0x0000105c6c001986 */ /* 0x0001e4000c101d06 */
[----:B0-----:R-:W-:-:S05]  /*a5c0*/  IMAD.WIDE.U32 R108, R0, R117, UR18 ;  /* 0x00000012006c7e25 */ /* 0x001fca000f8e0075 */
[----:B------:R0:W-:Y:S02]  /*a5d0*/  STG.E.128 desc[UR6][R108.64], R96 ;  /* 0x000000606c007986 */ /* 0x0001e4000c101d06 */
.L_x_6500:
        /* <DEDUP_REMOVED lines=37> */
.L_x_6489:
        /* <DEDUP_REMOVED lines=90> */
[----:B------:R-:W-:-:S07]  /*add0*/  MOV R83, R162 ;  /* 0x000000a200537202 */ /* 0x000fce0000000f00 */
.L_x_6488:
[----:B------:R-:W-:Y:S05]  /*ade0*/  BSYNC B0 ;  /* 0x0000000000007941 */ /* 0x000fea0003800000 */
.L_x_6487:
        /* <DEDUP_REMOVED lines=272> */
.L_x_6490:
        /* <DEDUP_REMOVED lines=8> */
.L_x_6511:
[----:B------:R-:W-:Y:S05]  /*bf70*/  BSYNC B2 ;  /* 0x0000000000027941 */ /* 0x000fea0003800000 */
.L_x_6510:
        /* <DEDUP_REMOVED lines=8> */
.L_x_6512:
[----:B------:R-:W-:Y:S01]  /*c000*/  HFMA2 R126, -RZ, RZ, 0, 1.1920928955078125e-07 ;  /* 0x00000002ff7e7431 */ /* 0x000fe200000001ff */
[----:B------:R-:W-:Y:S01]  /*c010*/  MOV R228, R96 ;  /* 0x0000006000e47202 */ /* 0x000fe20000000f00 */
[----:B------:R-:W-:-:S07]  /*c020*/  FADD.FTZ R97, R97, R229 ;  /* 0x000000e561617221 */ /* 0x000fce0000010000 */
[----:B------:R-:W-:Y:S05]  /*c030*/  WARPSYNC.COLLECTIVE R99, `(.L_x_6513) ;  /* 0x0000000063087348 */ /* 0x000fea0003c00000 */
[----:B------:R0:W1:Y:S02]  /*c040*/  SHFL.BFLY P3, R229, R228, R126, R123 ;  /* 0x0c00007ee4e57389 */ /* 0x000064000006007b */
[----:B01----:R-:W-:Y:S05]  /*c050*/  ENDCOLLECTIVE ;  /* 0x000000000000791b */ /* 0x003fea0003800000 */
.L_x_6513:
[----:B------:R-:W-:Y:S01]  /*c060*/  MOV R228, R97 ;  /* 0x0000006100e47202 */ /* 0x000fe20000000f00 */
[----:B------:R-:W-:-:S07]  /*c070*/  FADD.FTZ R96, R96, R229 ;  /* 0x000000e560607221 */ /* 0x000fce0000010000 */
[----:B------:R-:W-:Y:S05]  /*c080*/  WARPSYNC.COLLECTIVE R99, `(.L_x_6514) ;  /* 0x0000000063087348 */ /* 0x000fea0003c00000 */
[----:B------:R0:W1:Y:S02]  /*c090*/  SHFL.BFLY P3, R229, R228, R126, R123 ;  /* 0x0c00007ee4e57389 */ /* 0x000064000006007b */
[----:B01----:R-:W-:Y:S05]  /*c0a0*/  ENDCOLLECTIVE ;  /* 0x000000000000791b */ /* 0x003fea0003800000 */
.L_x_6514:
[----:B------:R-:W-:Y:S01]  /*c0b0*/  HFMA2 R126, -RZ, RZ, 0, 2.384185791015625e-07 ;  /* 0x00000004ff7e7431 */ /* 0x000fe200000001ff */
[----:B------:R-:W-:Y:S01]  /*c0c0*/  MOV R228, R96 ;  /* 0x0000006000e47202 */ /* 0x000fe20000000f00 */
[----:B------:R-:W-:-:S07]  /*c0d0*/  FADD.FTZ R97, R97, R229 ;  /* 0x000000e561617221 */ /* 0x000fce0000010000 */
[----:B------:R-:W-:Y:S05]  /*c0e0*/  WARPSYNC.COLLECTIVE R99, `(.L_x_6515) ;  /* 0x0000000063087348 */ /* 0x000fea0003c00000 */
[----:B------:R0:W1:Y:S02]  /*c0f0*/  SHFL.BFLY P3, R229, R228, R126, R123 ;  /* 0x0c00007ee4e57389 */ /* 0x000064000006007b */
[----:B01----:R-:W-:Y:S05]  /*c100*/  ENDCOLLECTIVE ;  /* 0x000000000000791b */ /* 0x003fea0003800000 */
.L_x_6515:
[----:B------:R-:W-:Y:S01]  /*c110*/  MOV R228, R97 ;  /* 0x0000006100e47202 */ /* 0x000fe20000000f00 */
[----:B------:R-:W-:-:S07]  /*c120*/  FADD.FTZ R96, R96, R229 ;  /* 0x000000e560607221 */ /* 0x000fce0000010000 */
[----:B------:R-:W-:Y:S05]  /*c130*/  WARPSYNC.COLLECTIVE R99, `(.L_x_6516) ;  /* 0x0000000063087348 */ /* 0x000fea0003c00000 */
[----:B------:R0:W1:Y:S02]  /*c140*/  SHFL.BFLY P3, R229, R228, R126, R123 ;  /* 0x0c00007ee4e57389 */ /* 0x000064000006007b */
[----:B01----:R-:W-:Y:S05]  /*c150*/  ENDCOLLECTIVE ;  /* 0x000000000000791b */ /* 0x003fea0003800000 */
.L_x_6516:
[----:B------:R-:W-:Y:S01]  /*c160*/  HFMA2 R126, -RZ, RZ, 0, 4.76837158203125e-07 ;  /* 0x00000008ff7e7431 */ /* 0x000fe200000001ff */
[----:B------:R-:W-:Y:S01]  /*c170*/  MOV R228, R96 ;  /* 0x0000006000e47202 */ /* 0x000fe20000000f00 */
[----:B------:R-:W-:-:S07]  /*c180*/  FADD.FTZ R97, R97, R229 ;  /* 0x000000e561617221 */ /* 0x000fce0000010000 */
[----:B------:R-:W-:Y:S05]  /*c190*/  WARPSYNC.COLLECTIVE R99, `(.L_x_6517) ;  /* 0x0000000063087348 */ /* 0x000fea0003c00000 */
[----:B------:R0:W1:Y:S02]  /*c1a0*/  SHFL.BFLY P3, R229, R228, R126, R123 ;  /* 0x0c00007ee4e57389 */ /* 0x000064000006007b */
[----:B01----:R-:W-:Y:S05]  /*c1b0*/  ENDCOLLECTIVE ;  /* 0x000000000000791b */ /* 0x003fea0003800000 */
.L_x_6517:
[----:B------:R-:W-:Y:S01]  /*c1c0*/  MOV R228, R97 ;  /* 0x0000006100e47202 */ /* 0x000fe20000000f00 */
[----:B------:R-:W-:-:S07]  /*c1d0*/  FADD.FTZ R96, R96, R229 ;  /* 0x000000e560607221 */ /* 0x000fce0000010000 */
[----:B------:R-:W-:Y:S05]  /*c1e0*/  WARPSYNC.COLLECTIVE R99, `(.L_x_6518) ;  /* 0x0000000063087348 */ /* 0x000fea0003c00000 */
[----:B------:R0:W1:Y:S02]  /*c1f0*/  SHFL.BFLY P3, R229, R228, R126, R123 ;  /* 0x0c00007ee4e57389 */ /* 0x000064000006007b */
[----:B01----:R-:W-:Y:S05]  /*c200*/  ENDCOLLECTIVE ;  /* 0x000000000000791b */ /* 0x003fea0003800000 */
.L_x_6518:
[----:B------:R-:W-:Y:S01]  /*c210*/  HFMA2 R126, -RZ, RZ, 0, 9.5367431640625e-07 ;  /* 0x00000010ff7e7431 */ /* 0x000fe200000001ff */
[----:B------:R-:W-:Y:S01]  /*c220*/  MOV R228, R96 ;  /* 0x0000006000e47202 */ /* 0x000fe20000000f00 */
[----:B------:R-:W-:-:S07]  /*c230*/  FADD.FTZ R97, R97, R229 ;  /* 0x000000e561617221 */ /* 0x000fce0000010000 */
[----:B------:R-:W-:Y:S05]  /*c240*/  WARPSYNC.COLLECTIVE R99, `(.L_x_6519) ;  /* 0x0000000063087348 */ /* 0x000fea0003c00000 */
[----:B------:R0:W1:Y:S02]  /*c250*/  SHFL.BFLY P3, R229, R228, R126, R123 ;  /* 0x0c00007ee4e57389 */ /* 0x000064000006007b */
[----:B01----:R-:W-:Y:S05]  /*c260*/  ENDCOLLECTIVE ;  /* 0x000000000000791b */ /* 0x003fea0003800000 */
.L_x_6519:
[----:B------:R-:W-:Y:S02]  /*c270*/  MOV R228, R97 ;  /* 0x0000006100e47202 */ /* 0x000fe40000000f00 */
[----:B------:R-:W-:-:S07]  /*c280*/  MOV R98, R229 ;  /* 0x000000e500627202 */ /* 0x000fce0000000f00 */
[----:B------:R-:W-:Y:S05]  /*c290*/  WARPSYNC.COLLECTIVE R99, `(.L_x_6520) ;  /* 0x0000000063087348 */ /* 0x000fea0003c00000 */
[----:B------:R0:W1:Y:S02]  /*c2a0*/  SHFL.BFLY P3, R229, R228, R126, R123 ;  /* 0x0c00007ee4e57389 */ /* 0x000064000006007b */
[----:B01----:R-:W-:Y:S05]  /*c2b0*/  ENDCOLLECTIVE ;  /* 0x000000000000791b */ /* 0x003fea0003800000 */
.L_x_6520:
[----:B------:R-:W-:Y:S01]  /*c2c0*/  MOV R99, R229 ;  /* 0x000000e500637202 */ /* 0x000fe20000000f00 */
[----:B------:R-:W-:Y:S06]  /*c2d0*/  BRA `(.L_x_6521) ;  /* 0xffffff6000d47947 */ /* 0x000fec000383ffff */
.L_x_6522:
        /* <DEDUP_REMOVED lines=10> */
.L_x_20021:


//--------------------- .text._ZN10layer_norm22ln_bwd_finalize_kernelINS_22Kernel_traits_finalizeILj1024E13__nv_bfloat16S2_fS2_fjLb1ELj1024ELj4ENS_18Kernel_traits_baseILj1024ES2_S2_fS2_fjLj1024EEEEELb1ELb0EEEvNS_9BwdParamsE --------------------------
	.section	.text._ZN10layer_norm22ln_bwd_finalize_kernelINS_22Kernel_traits_finalizeILj1024E13__nv_bfloat16S2_fS2_fjLb1ELj1024ELj4ENS_18Kernel_traits_baseILj1024ES2_S2_fS2_fjLj1024EEEEELb1ELb0EEEvNS_9BwdParamsE,"ax",@progbits
	.align	128
        .global         _ZN10layer_norm22ln_bwd_finalize_kernelINS_22Kernel_traits_finalizeILj1024E13__nv_bfloat16S2_fS2_fjLb1ELj1024ELj4ENS_18Kernel_traits_baseILj1024ES2_S2_fS2_fjLj1024EEEEELb1ELb0EEEvNS_9BwdParamsE
        .type           _ZN10layer_norm22ln_bwd_finalize_kernelINS_22Kernel_traits_finalizeILj1024E13__nv_bfloat16S2_fS2_fjLb1ELj1024ELj4ENS_18Kernel_traits_baseILj1024ES2_S2_fS2_fjLj1024EEEEELb1ELb0EEEvNS_9BwdParamsE,@function
        .size           _ZN10layer_norm22ln_bwd_finalize_kernelINS_22Kernel_traits_finalizeILj1024E13__nv_bfloat16S2_fS2_fjLb1ELj1024ELj4ENS_18Kernel_traits_baseILj1024ES2_S2_fS2_fjLj1024EEEEELb1ELb0EEEvNS_9BwdParamsE,(.L_x_20022 - _ZN10layer_norm22ln_bwd_finalize_kernelINS_22Kernel_traits_finalizeILj1024E13__nv_bfloat16S2_fS2_fjLb1ELj1024ELj4ENS_18Kernel_traits_baseILj1024ES2_S2_fS2_fjLj1024EEEEELb1ELb0EEEvNS_9BwdParamsE)
        .other          _ZN10layer_norm22ln_bwd_finalize_kernelINS_22Kernel_traits_finalizeILj1024E13__nv_bfloat16S2_fS2_fjLb1ELj1024ELj4ENS_18Kernel_traits_baseILj1024ES2_S2_fS2_fjLj1024EEEEELb1ELb0EEEvNS_9BwdParamsE,@"STO_CUDA_ENTRY STV_DEFAULT"
_ZN10layer_norm22ln_bwd_finalize_kernelINS_22Kernel_traits_finalizeILj1024E13__nv_bfloat16S2_fS2_fjLb1ELj1024ELj4ENS_18Kernel_traits_baseILj1024ES2_S2_fS2_fjLj1024EEEEELb1ELb0EEEvNS_9BwdParamsE:
.text._ZN10layer_norm22ln_bwd_finalize_kernelINS_22Kernel_traits_finalizeILj1024E13__nv_bfloat16S2_fS2_fjLb1ELj1024ELj4ENS_18Kernel_traits_baseILj1024ES2_S2_fS2_fjLj1024EEEEELb1ELb0EEEvNS_9BwdParamsE:
        /* <DEDUP_REMOVED lines=57> */
.L_x_6527:
        /* <DEDUP_REMOVED lines=87> */
.L_x_6526:
[----:B------:R-:W-:Y:S05]  /*0900*/  BSYNC.RECONVERGENT B1 ;  /* 0x0000000000017941 */ /* 0x000fea0003800200 */
.L_x_6525:
        /* <DEDUP_REMOVED lines=50> */
.L_x_6529:
[----:B------:R-:W-:Y:S05]  /*0c30*/  BSYNC.RECONVERGENT B1 ;  /* 0x0000000000017941 */ /* 0x000fea0003800200 */
.L_x_6528:
        /* <DEDUP_REMOVED lines=29> */
.L_x_6531:
[----:B------:R-:W-:Y:S05]  /*0e10*/  BSYNC.RECONVERGENT B1 ;  /* 0x0000000000017941 */ /* 0x000fea0003800200 */
.L_x_6530:
        /* <DEDUP_REMOVED lines=14> */
.L_x_6524:
[----:B------:R-:W-:Y:S05]  /*0f00*/  BSYNC.RECONVERGENT B0 ;  /* 0x0000000000007941 */ /* 0x000fea0003800200 */
.L_x_6523:
        /* <DEDUP_REMOVED lines=78> */
.L_x_6532:
        /* <DEDUP_REMOVED lines=9> */
.L_x_20022:


//--------------------- .text._ZN10layer_norm13ln_bwd_kernelINS_13Kernel_traitsI13__nv_bfloat16S2_fS2_fjLj1024ELj1ELj4ELj1ELj16ENS_18Kernel_traits_baseILj1024ES2_S2_fS2_fjLj128EEEEELb1ELb1ELb1ELb0EEEvNS_9BwdParamsE --------------------------
	.section	.text._ZN10layer_norm13ln_bwd_kernelINS_13Kernel_traitsI13__nv_bfloat16S2_fS2_fjLj1024ELj1ELj4ELj1ELj16ENS_18Kernel_traits_baseILj1024ES2_S2_fS2_fjLj128EEEEELb1ELb1ELb1ELb0EEEvNS_9BwdParamsE,"ax",@progbits
	.align	128
        .global         _ZN10layer_norm13ln_bwd_kernelINS_13Kernel_traitsI13__nv_bfloat16S2_fS2_fjLj1024ELj1ELj4ELj1ELj16ENS_18Kernel_traits_baseILj1024ES2_S2_fS2_fjLj128EEEEELb1ELb1ELb1ELb0EEEvNS_9BwdParamsE
        .type           _ZN10layer_norm13ln_bwd_kernelINS_13Kernel_traitsI13__nv_bfloat16S2_fS2_fjLj1024ELj1ELj4ELj1ELj16ENS_18Kernel_traits_baseILj1024ES2_S2_fS2_fjLj128EEEEELb1ELb1ELb1ELb0EEEvNS_9BwdParamsE,@function
        .size           _ZN10layer_norm13ln_bwd_kernelINS_13Kernel_traitsI13__nv_bfloat16S2_fS2_fjLj1024ELj1ELj4ELj1ELj16ENS_18Kernel_traits_baseILj1024ES2_S2_fS2_fjLj128EEEEELb1ELb1ELb1ELb0EEEvNS_9BwdParamsE,(.L_x_20023 - _ZN10layer_norm13ln_bwd_kernelINS_13Kernel_traitsI13__nv_bfloat16S2_fS2_fjLj1024ELj1ELj4ELj1ELj16ENS_18Kernel_traits_baseILj1024ES2_S2_fS2_fjLj128EEEEELb1ELb1ELb1ELb0EEEvNS_9BwdParamsE)
        .other          _ZN10layer_norm13ln_bwd_kernelINS_13Kernel_traitsI13__nv_bfloat16S2_fS2_fjLj1024ELj1ELj4ELj1ELj16ENS_18Kernel_traits_baseILj1024ES2_S2_fS2_fjLj128EEEEELb1ELb1ELb1ELb0EEEvNS_9BwdParamsE,@"STO_CUDA_ENTRY STV_DEFAULT"
_ZN10layer_norm13ln_bwd_kernelINS_13Kernel_traitsI13__nv_bfloat16S2_fS2_fjLj1024ELj1ELj4ELj1ELj16ENS_18Kernel_traits_baseILj1024ES2_S2_fS2_fjLj128EEEEELb1ELb1ELb1ELb0EEEvNS_9BwdParamsE:
.text._ZN10layer_norm13ln_bwd_kernelINS_13Kernel_traitsI13__nv_bfloat16S2_fS2_fjLj1024ELj1ELj4ELj1ELj16ENS_18Kernel_traits_baseILj1024ES2_S2_fS2_fjLj128EEEEELb1ELb1ELb1ELb0EEEvNS_9BwdParamsE:
        /* <DEDUP_REMOVED lines=11> */
[----:B------:R3:W-:Y:S01]  /*00b0*/  STL [R1+0x10], R2 ;  /* 0x0000100201007387 */ /* 0x0007e20000100800 */
[----:B------:R-:W0:Y:S02]  /*00c0*/  LDCU.64 UR12, c[0x0][0x408] ;  /* 0x00008100ff0c77ac */ /* 0x000e240008000a00 */
        /* <DEDUP_REMOVED lines=14> */
[----:B---3--:R-:W-:-:S07]  /*01b0*/  @P0 IMAD.WIDE.U32 R2, R25, 0x10, R2 ;  /* 0x0000001019020825 */ /* 0x008fce00078e0002 */
[----:B------:R-:W3:Y:S01]  /*01c0*/  S2UR UR4, SR_CTAID.X ;  /* 0x00000000000479c3 */ /* 0x000ee20000002500 */
[C---:B----4-:R-:W-:Y:S01]  /*01d0*/  @P0 IMAD.WIDE.U32 R4, R25.reuse, 0x10, R4 ;  /* 0x0000001019040825 */ /* 0x050fe200078e0004 */
[----:B------:R-:W-:Y:S01]  /*01e0*/  @P0 LOP3.LUT R25, R25, 0x20, RZ, 0xfc, !PT ;  /* 0x0000002019190812 */ /* 0x000fe200078efcff */
[----:B------:R4:W-:Y:S01]  /*01f0*/  STL [R1+0x50], RZ ;  /* 0x000050ff01007387 */ /* 0x0009e20000100800 */
[----:B------:R-:W-:-:S03]  /*0200*/  SHF.R.U32.HI R0, RZ, 0x5, R24 ;  /* 0x00000005ff007819 */ /* 0x000fc60000011618 */
[----:B0-----:R-:W5:Y:S01]  /*0210*/  @P0 LDG.E.128 R32, desc[UR6][R2.64] ;  /* 0x0000000602200981 */ /* 0x001f62000c1e1d00 */
[----:B------:R-:W0:Y:S01]  /*0220*/  @P2 LDC.64 R16, c[0x0][0x3d0] ;  /* 0x0000f400ff102b82 */ /* 0x000e220000000a00 */
[C---:B--2---:R-:W-:Y:S02]  /*0230*/  @P1 IMAD.WIDE.U32 R12, R25.reuse, 0x10, R8 ;  /* 0x00000010190c1825 */ /* 0x044fe400078e0008 */
[----:B------:R-:W5:Y:S04]  /*0240*/  @P0 LDG.E.128 R36, desc[UR6][R4.64] ;  /* 0x0000000604240981 */ /* 0x000f68000c1e1d00 */
[----:B------:R-:W5:Y:S01]  /*0250*/  @P1 LDG.E.128 R40, desc[UR6][R12.64] ;  /* 0x000000060c281981 */ /* 0x000f62000c1e1d00 */
[----:B------:R-:W2:Y:S01]  /*0260*/  @P2 LDC.64 R18, c[0x0][0x3e8] ;  /* 0x0000fa00ff122b82 */ /* 0x000ea20000000a00 */
[C---:B-1----:R-:W-:Y:S01]  /*0270*/  @P1 IMAD.WIDE.U32 R14, R25.reuse, 0x10, R10 ;  /* 0x00000010190e1825 */ /* 0x042fe200078e000a */
[----:B------:R-:W-:-:S06]  /*0280*/  @P1 IADD3 R25, PT, PT, R25, 0x20, RZ ;  /* 0x0000002019191810 */ /* 0x000fcc0007ffe0ff */
[----:B------:R-:W1:Y:S08]  /*0290*/  @P3 LDC.64 R20, c[0x0][0x3d0] ;  /* 0x0000f400ff143b82 */ /* 0x000e700000000a00 */
[----:B------:R-:W4:Y:S01]  /*02a0*/  @P3 LDC.64 R22, c[0x0][0x3e8] ;  /* 0x0000fa00ff163b82 */ /* 0x000f220000000a00 */
[C---:B0-----:R-:W-:Y:S01]  /*02b0*/  @P2 IMAD.WIDE.U32 R16, R25.reuse, 0x10, R16 ;  /* 0x0000001019102825 */ /* 0x041fe200078e0010 */
[----:B---3--:R-:W-:Y:S01]  /*02c0*/  USHF.L.U32 UR4, UR4, 0x2, URZ ;  /* 0x0000000204047899 */ /* 0x008fe200080006ff */
[----:B------:R0:W-:Y:S04]  /*02d0*/  STL [R1+0x54], RZ ;  /* 0x000054ff01007387 */ /* 0x0001e80000100800 */
[----:B------:R-:W5:Y:S01]  /*02e0*/  @P2 LDG.E.128 R48, desc[UR6][R16.64] ;  /* 0x0000000610302981 */ /* 0x000f62000c1e1d00 */
[C---:B--2---:R-:W-:Y:S01]  /*02f0*/  @P2 IMAD.WIDE.U32 R18, R25.reuse, 0x10, R18 ;  /* 0x0000001019122825 */ /* 0x044fe200078e0012 */
[----:B------:R-:W-:-:S02]  /*0300*/  @P2 IADD3 R25, PT, PT, R25, 0x20, RZ ;  /* 0x0000002019192810 */ /* 0x000fc40007ffe0ff */
[----:B------:R2:W5:Y:S04]  /*0310*/  @P1 LDG.E.128 R44, desc[UR6][R14.64] ;  /* 0x000000060e2c1981 */ /* 0x000568000c1e1d00 */
[----:B------:R0:W5:Y:S01]  /*0320*/  @P2 LDG.E.128 R52, desc[UR6][R18.64] ;  /* 0x0000000612342981 */ /* 0x000162000c1e1d00 */
[----:B-1----:R-:W-:-:S05]  /*0330*/  @P3 IMAD.WIDE.U32 R8, R25, 0x10, R20 ;  /* 0x0000001019083825 */ /* 0x002fca00078e0014 */
[----:B------:R0:W5:Y:S01]  /*0340*/  @P3 LDG.E.128 R56, desc[UR6][R8.64] ;  /* 0x0000000608383981 */ /* 0x000162000c1e1d00 */
[----:B----4-:R-:W-:-:S05]  /*0350*/  @P3 IMAD.WIDE.U32 R10, R25, 0x10, R22 ;  /* 0x00000010190a3825 */ /* 0x010fca00078e0016 */
[----:B------:R0:W5:Y:S01]  /*0360*/  @P3 LDG.E.128 R60, desc[UR6][R10.64] ;  /* 0x000000060a3c3981 */ /* 0x000162000c1e1d00 */
[----:B--2---:R-:W-:-:S03]  /*0370*/  LOP3.LUT R14, R0, UR4, RZ, 0xfc, !PT ;  /* 0x00000004000e7c12 */ /* 0x004fc6000f8efcff */
[----:B------:R0:W-:Y:S04]  /*0380*/  STL [R1+0x58], RZ ;  /* 0x000058ff01007387 */ /* 0x0001e80000100800 */
[----:B------:R0:W-:Y:S04]  /*0390*/  STL [R1+0x5c], RZ ;  /* 0x00005cff01007387 */ /* 0x0001e80000100800 */
[----:B------:R0:W-:Y:S04]  /*03a0*/  STL [R1+0x40], RZ ;  /* 0x000040ff01007387 */ /* 0x0001e80000100800 */
[----:B------:R0:W-:Y:S04]  /*03b0*/  STL [R1+0x44], RZ ;  /* 0x000044ff01007387 */ /* 0x0001e80000100800 */
[----:B------:R0:W-:Y:S04]  /*03c0*/  STL [R1+0x48], RZ ;  /* 0x000048ff01007387 */ /* 0x0001e80000100800 */
[----:B------:R0:W-:Y:S04]  /*03d0*/  STL [R1+0x4c], RZ ;  /* 0x00004cff01007387 */ /* 0x0001e80000100800 */
[----:B------:R0:W-:Y:S01]  /*03e0*/  STL [R1+0x4], R14 ;  /* 0x0000040e01007387 */ /* 0x0001e20000100800 */
[----:B------:R-:W-:Y:S01]  /*03f0*/  ISETP.GE.AND P0, PT, R14, UR5, PT ;  /* 0x000000050e007c0c */ /* 0x000fe2000bf06270 */
[----:B------:R-:W-:Y:S01]  /*0400*/  BSSY B0, `(.L_x_6533) ;  /* 0x00011e0000007945 */ /* 0x000fe20003800000 */
        /* <DEDUP_REMOVED lines=94> */
[----:B------:R0:W-:Y:S01]  /*09f0*/  STL [R1+0x50], RZ ;  /* 0x000050ff01007387 */ /* 0x0001e20000100800 */
        /* <DEDUP_REMOVED lines=11> */
[----:B------:R0:W-:Y:S01]  /*0ab0*/  STL [R1+0x58], RZ ;  /* 0x000058ff01007387 */ /* 0x0001e20000100800 */
        /* <DEDUP_REMOVED lines=11> */
[----:B------:R0:W-:Y:S04]  /*0b70*/  STL [R1+0x44], RZ ;  /* 0x000044ff01007387 */ /* 0x0001e80000100800 */
[----:B------:R0:W-:Y:S04]  /*0b80*/  STL [R1+0x48], RZ ;  /* 0x000048ff01007387 */ /* 0x0001e80000100800 */
[----:B------:R0:W-:Y:S02]  /*0b90*/  STL [R1+0x4c], RZ ;  /* 0x00004cff01007387 */ /* 0x0001e40000100800 */
.L_x_7042:
[----:B------:R-:W2:Y:S01]  /*0ba0*/  LDL R196, [R1+0x4] ;  /* 0x0000040001c47983 */ /* 0x000ea20000100800 */
[----:B------:R-:W2:Y:S08]  /*0bb0*/  LDC.64 R192, c[0x0][0x3f0] ;  /* 0x0000fc00ffc07b82 */ /* 0x000eb00000000a00 */
[----:B0-----:R-:W0:Y:S01]  /*0bc0*/  LDC.64 R2, c[0x0][0x3f8] ;  /* 0x0000fe00ff027b82 */ /* 0x001e220000000a00 */
[----:B--2---:R-:W-:-:S04]  /*0bd0*/  IMAD.WIDE R192, R196, 0x4, R192 ;  /* 0x00000004c4c07825 */ /* 0x004fc800078e02c0 */
[C---:B0-----:R-:W-:Y:S01]  /*0be0*/  IMAD.WIDE R2, R196.reuse, 0x4, R2 ;  /* 0x00000004c4027825 */ /* 0x041fe200078e0202 */
[----:B------:R-:W2:Y:S04]  /*0bf0*/  LDG.E R4, desc[UR6][R192.64] ;  /* 0x00000006c0047981 */ /* 0x000ea8000c1e1900 */
[----:B------:R0:W3:Y:S02]  /*0c00*/  LDG.E R6, desc[UR6][R2.64] ;  /* 0x0000000602067981 */ /* 0x0000e4000c1e1900 */
[----:B0-----:R-:W0:Y:S01]  /*0c10*/  LDC.64 R2, c[0x0][0x3c8] ;  /* 0x0000f200ff027b82 */ /* 0x001e220000000a00 */
[----:B------:R-:W-:Y:S01]  /*0c20*/  BSSY.RECONVERGENT B1, `(.L_x_6535) ;  /* 0x0000228000017945 */ /* 0x000fe20003800200 */
[----:B0-----:R-:W-:-:S05]  /*0c30*/  IMAD.WIDE R2, R196, 0x4, R2 ;  /* 0x00000004c4027825 */ /* 0x001fca00078e0202 */
[----:B-----5:R0:W5:Y:S02]  /*0c40*/  LDG.E R5, desc[UR6][R2.64] ;  /* 0x0000000602057981 */ /* 0x020164000c1e1900 */
[----:B0-----:R-:W0:Y:S02]  /*0c50*/  LDC.64 R2, c[0x0][0x3c0] ;  /* 0x0000f000ff027b82 */ /* 0x001e240000000a00 */
[----:B--2---:R1:W-:Y:S01]  /*0c60*/  STL [R1+0xc], R4 ;  /* 0x00000c0401007387 */ /* 0x0043e20000100800 */
[----:B---3--:R-:W-:-:S13]  /*0c70*/  ISETP.GE.AND P1, PT, R6, 0x1, PT ;  /* 0x000000010600780c */ /* 0x008fda0003f26270 */
[----:B01----:R-:W-:Y:S05]  /*0c80*/  @!P1 BRA `(.L_x_6536) ;  /* 0x0000001c00349947 */ /* 0x003fea0003800000 */
[----:B------:R-:W-:-:S06]  /*0c90*/  IMAD.WIDE R2, R196, 0x4, R2 ;  /* 0x00000004c4027825 */ /* 0x000fcc00078e0202 */
[----:B------:R0:W2:Y:S01]  /*0ca0*/  LDG.E R3, desc[UR6][R2.64] ;  /* 0x0000000602037981 */ /* 0x0000a2000c1e1900 */
[----:B------:R-:W-:Y:S01]  /*0cb0*/  MOV R195, UR14 ;  /* 0x0000000e00c37c02 */ /* 0x000fe20008000f00 */
[----:B------:R-:W-:Y:S01]  /*0cc0*/  BSSY.RECONVERGENT B2, `(.L_x_6537) ;  /* 0x0000095000027945 */ /* 0x000fe20003800200 */
[----:B------:R-:W-:Y:S01]  /*0cd0*/  ISETP.GE.AND P2, PT, R4, 0x1, PT ;  /* 0x000000010400780c */ /* 0x000fe20003f46270 */
[----:B------:R-:W1:Y:S01]  /*0ce0*/  S2R R194, SR_TID.X ;  /* 0x0000000000c27919 */ /* 0x000e620000002100 */
[C---:B------:R-:W-:Y:S01]  /*0cf0*/  ISETP.GE.U32.AND P6, PT, R7.reuse, 0x20, PT ;  /* 0x000000200700780c */ /* 0x040fe20003fc6070 */
[----:B------:R-:W-:Y:S01]  /*0d00*/  IMAD R192, R196, R195, RZ ;  /* 0x000000c3c4c07224 */ /* 0x000fe200078e02ff */
[----:B------:R-:W-:Y:S01]  /*0d10*/  ISETP.NE.AND P0, PT, RZ, UR8, PT ;  /* 0x00000008ff007c0c */ /* 0x000fe2000bf05270 */
[----:B------:R3:W-:Y:S01]  /*0d20*/  STL [R1+0x10], R195 ;  /* 0x000010c301007387 */ /* 0x0007e20000100800 */
[----:B------:R-:W-:Y:S02]  /*0d30*/  ISETP.GE.U32.AND P3, PT, R7, 0x40, PT ;  /* 0x000000400700780c */ /* 0x000fe40003f66070 */
[----:B------:R-:W-:-:S02]  /*0d40*/  CS2R R220, SRZ ;  /* 0x0000000000dc7805 */ /* 0x000fc4000001ff00 */
[----:B------:R-:W-:Y:S02]  /*0d50*/  SHF.R.S32.HI R193, RZ, 0x1f, R192 ;  /* 0x0000001fffc17819 */ /* 0x000fe400000114c0 */
[----:B0-----:R-:W-:Y:S02]  /*0d60*/  IADD3 R2, PT, PT, R6, -0x1, RZ ;  /* 0xffffffff06027810 */ /* 0x001fe40007ffe0ff */
[----:B------:R-:W-:Y:S02]  /*0d70*/  LEA.HI R192, R193, R192, RZ, 0x3 ;  /* 0x000000c0c1c07211 */ /* 0x000fe400078f18ff */
[----:B------:R-:W-:Y:S01]  /*0d80*/  @P2 IADD3 R4, PT, PT, R4, -0x1, RZ ;  /* 0xffffffff04042810 */ /* 0x000fe20007ffe0ff */
[-C--:B------:R-:W-:Y:S01]  /*0d90*/  IMAD R2, R2, R195.reuse, RZ ;  /* 0x000000c302027224 */ /* 0x080fe200078e02ff */
[C---:B------:R-:W-:Y:S02]  /*0da0*/  ISETP.GE.U32.AND P4, PT, R7.reuse, 0x60, PT ;  /* 0x000000600700780c */ /* 0x040fe40003f86070 */
[----:B------:R-:W-:Y:S01]  /*0db0*/  ISETP.GE.U32.AND P5, PT, R7, 0x80, PT ;  /* 0x000000800700780c */ /* 0x000fe20003fa6070 */
[----:B------:R-:W-:Y:S01]  /*0dc0*/  @P2 IMAD R4, R4, R195, RZ ;  /* 0x000000c304042224 */ /* 0x000fe200078e02ff */
[----:B------:R-:W-:-:S04]  /*0dd0*/  SHF.R.S32.HI R193, RZ, 0x1f, R2 ;  /* 0x0000001fffc17819 */ /* 0x000fc80000011402 */
[----:B------:R-:W-:Y:S02]  /*0de0*/  LEA.HI R2, R193, R2, RZ, 0x3 ;  /* 0x00000002c1027211 */ /* 0x000fe400078f18ff */
[----:B------:R-:W-:-:S04]  /*0df0*/  @P2 SHF.R.S32.HI R193, RZ, 0x1f, R4 ;  /* 0x0000001fffc12819 */ /* 0x000fc80000011404 */
[----:B------:R-:W-:Y:S01]  /*0e00*/  @P2 LEA.HI R193, R193, R4, RZ, 0x3 ;  /* 0x00000004c1c12211 */ /* 0x000fe200078f18ff */
[----:B------:R-:W-:Y:S01]  /*0e10*/  HFMA2 R4, -RZ, RZ, 0, 0 ;  /* 0x00000000ff047431 */ /* 0x000fe200000001ff */
[----:B-1----:R-:W-:-:S04]  /*0e20*/  LOP3.LUT R194, R194, 0x1f, RZ, 0xc0, !PT ;  /* 0x0000001fc2c27812 */ /* 0x002fc800078ec0ff */
[-C--:B------:R-:W-:Y:S01]  /*0e30*/  LEA.HI.SX32 R192, R192, R194.reuse, 0x1d ;  /* 0x000000c2c0c07211 */ /* 0x080fe200078feaff */
[----:B------:R3:W-:Y:S01]  /*0e40*/  STL [R1+0x8], R194 ;  /* 0x000008c201007387 */ /* 0x0007e20000100800 */
[-C--:B------:R-:W-:Y:S02]  /*0e50*/  LEA.HI.SX32 R222, R2, R194.reuse, 0x1d ;  /* 0x000000c202de7211 */ /* 0x080fe400078feaff */
[----:B------:R-:W-:Y:S01]  /*0e60*/  @P2 LEA.HI.SX32 R4, R193, R194, 0x1d ;  /* 0x000000c2c1042211 */ /* 0x000fe200078feaff */
[----:B------:R3:W-:Y:S01]  /*0e70*/  STL [R1+0x2c], R192 ;  /* 0x00002cc001007387 */ /* 0x0007e20000100800 */
[----:B------:R-:W-:Y:S02]  /*0e80*/  MOV R2, R192 ;  /* 0x000000c000027202 */ /* 0x000fe40000000f00 */
[----:B--2---:R-:W-:Y:S01]  /*0e90*/  FSEL R3, R3, RZ, !P0 ;  /* 0x000000ff03037208 */ /* 0x004fe20004000000 */
[----:B---3--:R-:W-:Y:S06]  /*0ea0*/  @!P6 BRA `(.L_x_6538) ;  /* 0x0000000400d8e947 */ /* 0x008fec0003800000 */
[----:B------:R-:W0:Y:S01]  /*0eb0*/  LDC.64 R14, c[0x0][0x428] ;  /* 0x00010a00ff0e7b82 */ /* 0x000e220000000a00 */
[----:B------:R-:W2:Y:S04]  /*0ec0*/  LDL.LU R250, [R1+0x54] ;  /* 0x0000540001fa7983 */ /* 0x000ea80000300800 */
[----:B------:R-:W3:Y:S03]  /*0ed0*/  LDL.LU R247, [R1+0x5c] ;  /* 0x00005c0001f77983 */ /* 0x000ee60000300800 */
[----:B------:R-:W1:Y:S01]  /*0ee0*/  LDC.64 R10, c[0x0][0x3a8] ;  /* 0x0000ea00ff0a7b82 */ /* 0x000e620000000a00 */
[----:B------:R-:W4:Y:S04]  /*0ef0*/  LDL.LU R232, [R1+0x44] ;  /* 0x0000440001e87983 */ /* 0x000f280000300800 */
[----:B------:R-:W4:Y:S04]  /*0f00*/  LDL.LU R209, [R1+0x4c] ;  /* 0x00004c0001d17983 */ /* 0x000f280000300800 */
[----:B------:R-:W4:Y:S04]  /*0f10*/  LDL.LU R239, [R1+0x50] ;  /* 0x0000500001ef7983 */ /* 0x000f280000300800 */
[----:B------:R-:W4:Y:S01]  /*0f20*/  LDL.LU R217, [R1+0x58] ;  /* 0x0000580001d97983 */ /* 0x000f220000300800 */
[----:B0-----:R-:W-:-:S03]  /*0f30*/  IMAD.WIDE.U32 R14, R222, 0x10, R14 ;  /* 0x00000010de0e7825 */ /* 0x001fc600078e000e */
[----:B------:R-:W4:Y:S04]  /*0f40*/  LDL.LU R235, [R1+0x40] ;  /* 0x0000400001eb7983 */ /* 0x000f280000300800 */
[----:B------:R0:W2:Y:S01]  /*0f50*/  LDG.E.128 R192, desc[UR6][R14.64] ;  /* 0x000000060ec07981 */ /* 0x0000a2000c1e1d00 */
[----:B-1----:R-:W-:-:S03]  /*0f60*/  IMAD.WIDE.U32 R10, R2, 0x20, R10 ;  /* 0x00000020020a7825 */ /* 0x002fc600078e000a */
[----:B------:R-:W4:Y:S04]  /*0f70*/  LDL.LU R229, [R1+0x48] ;  /* 0x0000480001e57983 */ /* 0x000f280000300800 */
[----:B------:R-:W3:Y:S01]  /*0f80*/  LDG.E.128 R196, desc[UR6][R10.64] ;  /* 0x000000060ac47981 */ /* 0x000ee2000c1e1d00 */
[----:B------:R-:W-:Y:S01]  /*0f90*/  ISETP.NE.U32.AND P0, PT, RZ, UR10, PT ;  /* 0x0000000aff007c0c */ /* 0x000fe2000bf05070 */
[----:B0-----:R-:W0:Y:S02]  /*0fa0*/  LDC.64 R14, c[0x0][0x3b0] ;  /* 0x0000ec00ff0e7b82 */ /* 0x001e240000000a00 */
[----:B------:R1:W4:Y:S01]  /*0fb0*/  LDG.E.128 R200, desc[UR6][R10.64+0x10] ;  /* 0x000010060ac87981 */ /* 0x000322000c1e1d00 */
[----:B------:R-:W-:-:S13]  /*0fc0*/  ISETP.NE.AND.EX P0, PT, RZ, UR11, PT, P0 ;  /* 0x0000000bff007c0c */ /* 0x000fda000bf05300 */
[----:B-1----:R-:W1:Y:S01]  /*0fd0*/  @P0 LDC.64 R10, c[0x0][0x438] ;  /* 0x00010e00ff0a0b82 */ /* 0x002e620000000a00 */
[----:B------:R-:W-:Y:S01]  /*0fe0*/  PRMT R22, R33, 0x7632, R22 ;  /* 0x0000763221167816 */ /* 0x000fe20000000016 */
[----:B-1----:R-:W-:-:S05]  /*0ff0*/  @P0 IMAD.WIDE.U32 R10, R2, 0x20, R10 ;  /* 0x00000020020a0825 */ /* 0x002fca00078e000a */
[----:B------:R-:W5:Y:S04]  /*1000*/  @P0 LDG.E.128 R152, desc[UR6][R10.64] ;  /* 0x000000060a980981 */ /* 0x000f68000c1e1d00 */
[----:B------:R0:W5:Y:S02]  /*1010*/  @P0 LDG.E.128 R156, desc[UR6][R10.64+0x10] ;  /* 0x000010060a9c0981 */ /* 0x000164000c1e1d00 */
[----:B0-----:R-:W-:-:S05]  /*1020*/  IMAD.WIDE.U32 R10, R4, 0x8, R14 ;  /* 0x00000008040a7825 */ /* 0x001fca00078e000e */
[----:B------:R0:W5:Y:S02]  /*1030*/  LDG.E.64 R14, desc[UR6][R10.64] ;  /* 0x000000060a0e7981 */ /* 0x000164000c1e1b00 */
[----:B0-----:R-:W-:-:S04]  /*1040*/  PRMT R11, R32, 0x7632, R11 ;  /* 0x00007632200b7816 */ /* 0x001fc8000000000b */
[----:B------:R-:W-:Y:S02]  /*1050*/  SHF.L.U32 R11, R11, 0x10, RZ ;  /* 0x000000100b0b7819 */ /* 0x000fe400000006ff */
[----:B------:R-:W-:Y:S02]  /*1060*/  SHF.L.U32 R22, R22, 0x10, RZ ;  /* 0x0000001016167819 */ /* 0x000fe400000006ff */
[----:B------:R-:W-:Y:S02]  /*1070*/  IADD3 R222, PT, PT, R222, 0x20, RZ ;  /* 0x00000020dede7810 */ /* 0x000fe40007ffe0ff */
[----:B------:R-:W-:Y:S02]  /*1080*/  IADD3 R4, PT, PT, R4, 0x20, RZ ;  /* 0x0000002004047810 */ /* 0x000fe40007ffe0ff */
[----:B------:R-:W-:Y:S02]  /*1090*/  IADD3 R2, PT, PT, R2, 0x20, RZ ;  /* 0x0000002002027810 */ /* 0x000fe40007ffe0ff */
[----:B--2---:R-:W-:-:S04]  /*10a0*/  PRMT R0, R192, 0x7632, R0 ;  /* 0x00007632c0007816 */ /* 0x004fc80000000000 */
[----:B------:R-:W-:Y:S01]  /*10b0*/  SHF.L.U32 R0, R0, 0x10, RZ ;  /* 0x0000001000007819 */ /* 0x000fe200000006ff */
[----:B---3--:R-:W-:-:S04]  /*10c0*/  FADD.FTZ R10, -R3, R197 ;  /* 0x000000c5030a7221 */ /* 0x008fc80000010100 */
[----:B-----5:R-:W-:Y:S01]  /*10d0*/  FMUL.FTZ R10, R5, R10 ;  /* 0x0000000a050a7220 */ /* 0x020fe20000410000 */
[-C--:B------:R-:W-:Y:S01]  /*10e0*/  FMUL.FTZ R219, R11, R0.reuse ;  /* 0x000000000bdb7220 */ /* 0x080fe20000410000 */
[----:B------:R-:W-:Y:S02]  /*10f0*/  FADD.FTZ R89, R89, R0 ;  /* 0x0000000059597221 */ /* 0x000fe40000010000 */
[----:B------:R-:W-:Y:S01]  /*1100*/  FFMA.FTZ R250, R10, R0, R250 ;  /* 0x000000000afa7223 */ /* 0x000fe200000100fa */
[----:B------:R-:W-:Y:S01]  /*1110*/  PRMT R0, R193, 0x7632, R0 ;  /* 0x00007632c1007816 */ /* 0x000fe20000000000 */
[----:B------:R-:W-:-:S03]  /*1120*/  FADD.FTZ R11, -R3, R199 ;  /* 0x000000c7030b7221 */ /* 0x000fc60000010100 */
[----:B------:R-:W-:Y:S01]  /*1130*/  SHF.L.U32 R0, R0, 0x10, RZ ;  /* 0x0000001000007819 */ /* 0x000fe200000006ff */
[----:B------:R-:W-:Y:S01]  /*1140*/  FMUL.FTZ R11, R5, R11 ;  /* 0x0000000b050b7220 */ /* 0x000fe20000410000 */
[----:B------:R-:W-:Y:S01]  /*1150*/  STL [R1], R219 ;  /* 0x000000db01007387 */ /* 0x000fe20000100800 */
[----:B------:R-:W-:Y:S02]  /*1160*/  PRMT R197, R194, 0x7632, R197 ;  /* 0x00007632c2c57816 */ /* 0x000fe400000000c5 */
[-C--:B------:R-:W-:Y:S01]  /*1170*/  FFMA.FTZ R247, R11, R0.reuse, R247 ;  /* 0x000000000bf77223 */ /* 0x080fe200000100f7 */
[----:B------:R0:W-:Y:S01]  /*1180*/  STL [R1+0x54], R250 ;  /* 0x000054fa01007387 */ /* 0x0001e20000100800 */
[--C-:B------:R-:W-:Y:S01]  /*1190*/  FADD.FTZ R91, R91, R0.reuse ;  /* 0x000000005b5b7221 */ /* 0x100fe20000010000 */
[----:B------:R-:W-:Y:S01]  /*11a0*/  SHF.L.U32 R197, R197, 0x10, RZ ;  /* 0x00000010c5c57819 */ /* 0x000fe200000006ff */
[----:B0-----:R-:W-:Y:S01]  /*11b0*/  FMUL.FTZ R250, R22, R0 ;  /* 0x0000000016fa7220 */ /* 0x001fe20000410000 */
[----:B------:R-:W-:Y:S01]  /*11c0*/  PRMT R0, R34, 0x7632, R0 ;  /* 0x0000763222007816 */ /* 0x000fe20000000000 */
[----:B----4-:R-:W-:-:S03]  /*11d0*/  FADD.FTZ R22, -R3, R201 ;  /* 0x000000c903167221 */ /* 0x010fc60000010100 */
[----:B------:R-:W-:Y:S01]  /*11e0*/  SHF.L.U32 R0, R0, 0x10, RZ ;  /* 0x0000001000007819 */ /* 0x000fe200000006ff */
[----:B------:R0:W-:Y:S01]  /*11f0*/  STL [R1+0x5c], R247 ;  /* 0x00005cf701007387 */ /* 0x0001e20000100800 */
[----:B------:R-:W-:Y:S01]  /*1200*/  FMUL.FTZ R22, R5, R22 ;  /* 0x0000001605167220 */ /* 0x000fe20000410000 */
[----:B------:R-:W-:Y:S01]  /*1210*/  PRMT R199, R195, 0x7632, R199 ;  /* 0x00007632c3c77816 */ /* 0x000fe200000000c7 */
[----:B------:R-:W-:Y:S02]  /*1220*/  FADD.FTZ R93, R93, R197 ;  /* 0x000000c55d5d7221 */ /* 0x000fe40000010000 */
[-C--:B------:R-:W-:Y:S01]  /*1230*/  FFMA.FTZ R232, R22, R197.reuse, R232 ;  /* 0x000000c516e87223 */ /* 0x080fe200000100e8 */
[----:B0-----:R-:W-:Y:S01]  /*1240*/  FMUL.FTZ R247, R0, R197 ;  /* 0x000000c500f77220 */ /* 0x001fe20000410000 */
[----:B------:R-:W-:Y:S01]  /*1250*/  PRMT R0, R35, 0x7632, R0 ;  /* 0x0000763223007816 */ /* 0x000fe20000000000 */
[----:B------:R-:W-:Y:S01]  /*1260*/  FADD.FTZ R197, -R3, R203 ;  /* 0x000000cb03c57221 */ /* 0x000fe20000010100 */
[----:B------:R-:W-:-:S02]  /*1270*/  SHF.L.U32 R199, R199, 0x10, RZ ;  /* 0x00000010c7c77819 */ /* 0x000fc400000006ff */
[----:B------:R-:W-:Y:S01]  /*1280*/  SHF.L.U32 R0, R0, 0x10, RZ ;  /* 0x0000001000007819 */ /* 0x000fe200000006ff */
[----:B------:R-:W-:Y:S01]  /*1290*/  FMUL.FTZ R220, R5, R197 ;  /* 0x000000c505dc7220 */ /* 0x000fe20000410000 */
[----:B------:R-:W-:-:S03]  /*12a0*/  SHF.L.U32 R197, R192, 0x10, RZ ;  /* 0x00000010c0c57819 */ /* 0x000fc600000006ff */
[-C--:B------:R-:W-:Y:S01]  /*12b0*/  FMUL.FTZ R201, R0, R199.reuse ;  /* 0x000000c700c97220 */ /* 0x080fe20000410000 */
[C---:B------:R-:W-:Y:S01]  /*12c0*/  FADD.FTZ R0, -R3.reuse, R196 ;  /* 0x000000c403007221 */ /* 0x040fe20000010100 */
[----:B------:R-:W-:Y:S01]  /*12d0*/  SHF.L.U32 R196, R32, 0x10, RZ ;  /* 0x0000001020c47819 */ /* 0x000fe200000006ff */
[----:B------:R-:W-:Y:S01]  /*12e0*/  FFMA.FTZ R209, R220, R199, R209 ;  /* 0x000000c7dcd17223 */ /* 0x000fe200000100d1 */
[----:B------:R0:W-:Y:S01]  /*12f0*/  STL [R1+0x44], R232 ;  /* 0x000044e801007387 */ /* 0x0001e20000100800 */
[----:B------:R-:W-:Y:S01]  /*1300*/  FADD.FTZ R192, -R3, R198 ;  /* 0x000000c603c07221 */ /* 0x000fe20000010100 */
[----:B------:R-:W-:Y:S02]  /*1310*/  FMUL.FTZ R0, R5, R0 ;  /* 0x0000000005007220 */ /* 0x000fe40000410000 */
[----:B------:R-:W-:Y:S04]  /*1320*/  STL [R1+0x1c], R220 ;  /* 0x00001cdc01007387 */ /* 0x000fe80000100800 */
[----:B------:R-:W-:Y:S01]  /*1330*/  STL [R1+0x28], R201 ;  /* 0x000028c901007387 */ /* 0x000fe20000100800 */
[----:B0-----:R-:W-:Y:S01]  /*1340*/  FMUL.FTZ R232, R196, R197 ;  /* 0x000000c5c4e87220 */ /* 0x001fe20000410000 */
[----:B------:R-:W-:-:S02]  /*1350*/  SHF.L.U32 R196, R193, 0x10, RZ ;  /* 0x00000010c1c47819 */ /* 0x000fc400000006ff */
[----:B------:R0:W-:Y:S01]  /*1360*/  STL [R1+0x4c], R209 ;  /* 0x00004cd101007387 */ /* 0x0001e20000100800 */
[----:B------:R-:W-:Y:S01]  /*1370*/  FFMA.FTZ R239, R0, R197, R239 ;  /* 0x000000c500ef7223 */ /* 0x000fe200000100ef */
[----:B0-----:R-:W-:Y:S01]  /*1380*/  FMUL.FTZ R209, R5, R192 ;  /* 0x000000c005d17220 */ /* 0x001fe20000410000 */
[----:B------:R-:W-:-:S03]  /*1390*/  FADD.FTZ R192, -R3, R200 ;  /* 0x000000c803c07221 */ /* 0x000fc60000010100 */
[----:B------:R-:W-:Y:S01]  /*13a0*/  FFMA.FTZ R217, R209, R196, R217 ;  /* 0x000000c4d1d97223 */ /* 0x000fe200000100d9 */
[----:B------:R-:W-:Y:S01]  /*13b0*/  STL [R1+0x50], R239 ;  /* 0x000050ef01007387 */ /* 0x000fe20000100800 */
[----:B------:R-:W-:-:S03]  /*13c0*/  SHF.L.U32 R194, R194, 0x10, RZ ;  /* 0x00000010c2c27819 */ /* 0x000fc600000006ff */
[----:B------:R0:W-:Y:S01]  /*13d0*/  STL [R1+0x58], R217 ;  /* 0x000058d901007387 */ /* 0x0001e20000100800 */
[----:B------:R-:W-:Y:S01]  /*13e0*/  SHF.L.U32 R193, R33, 0x10, RZ ;  /* 0x0000001021c17819 */ /* 0x000fe200000006ff */
[----:B0-----:R-:W-:Y:S01]  /*13f0*/  FMUL.FTZ R217, R5, R192 ;  /* 0x000000c005d97220 */ /* 0x001fe20000410000 */
[----:B------:R-:W-:-:S03]  /*1400*/  SHF.L.U32 R192, R34, 0x10, RZ ;  /* 0x0000001022c07819 */ /* 0x000fc600000006ff */
[----:B------:R-:W-:Y:S01]  /*1410*/  FFMA.FTZ R235, R217, R194, R235 ;  /* 0x000000c2d9eb7223 */ /* 0x000fe200000100eb */
[----:B------:R-:W-:Y:S01]  /*1420*/  FMUL.FTZ R239, R193, R196 ;  /* 0x000000c4c1ef7220 */ /* 0x000fe20000410000 */
[----:B------:R-:W-:-:S03]  /*1430*/  FFMA.FTZ R193, R0, R232, RZ ;  /* 0x000000e800c17223 */ /* 0x000fc600000100ff */
[----:B------:R0:W-:Y:S01]  /*1440*/  STL [R1+0x40], R235 ;  /* 0x000040eb01007387 */ /* 0x0001e20000100800 */
[----:B------:R-:W-:Y:S01]  /*1450*/  FADD.FTZ R90, R90, R196 ;  /* 0x000000c45a5a7221 */ /* 0x000fe20000010000 */
[----:B------:R-:W-:Y:S01]  /*1460*/  SHF.L.U32 R196, R195, 0x10, RZ ;  /* 0x00000010c3c47819 */ /* 0x000fe200000006ff */
[----:B------:R-:W-:Y:S01]  /*1470*/  FFMA.FTZ R195, R10, R219, R193 ;  /* 0x000000db0ac37223 */ /* 0x000fe200000100c1 */
[----:B------:R-:W-:Y:S01]  /*1480*/  FADD.FTZ R193, -R3, R202 ;  /* 0x000000ca03c17221 */ /* 0x000fe20000010100 */
[----:B0-----:R-:W-:Y:S01]  /*1490*/  FMUL.FTZ R235, R192, R194 ;  /* 0x000000c2c0eb7220 */ /* 0x001fe20000410000 */
[----:B------:R-:W-:-:S04]  /*14a0*/  FADD.FTZ R192, RZ, R232 ;  /* 0x000000e8ffc07221 */ /* 0x000fc80000010000 */
[----:B------:R-:W-:Y:S01]  /*14b0*/  FADD.FTZ R192, R192, R219 ;  /* 0x000000dbc0c07221 */ /* 0x000fe20000010000 */
[----:B------:R-:W-:Y:S01]  /*14c0*/  FFMA.FTZ R195, R209, R239, R195 ;  /* 0x000000efd1c37223 */ /* 0x000fe200000100c3 */
[----:B------:R-:W-:Y:S02]  /*14d0*/  FMUL.FTZ R219, R5, R193 ;  /* 0x000000c105db7220 */ /* 0x000fe40000410000 */
[----:B------:R-:W-:Y:S01]  /*14e0*/  FADD.FTZ R192, R192, R239 ;  /* 0x000000efc0c07221 */ /* 0x000fe20000010000 */
[----:B------:R-:W-:Y:S01]  /*14f0*/  FADD.FTZ R92, R92, R194 ;  /* 0x000000c25c5c7221 */ /* 0x000fe20000010000 */
[----:B------:R-:W-:Y:S01]  /*1500*/  FFMA.FTZ R193, R11, R250, R195 ;  /* 0x000000fa0bc17223 */ /* 0x000fe200000100c3 */
[----:B------:R-:W-:Y:S01]  /*1510*/  FFMA.FTZ R229, R219, R196, R229 ;  /* 0x000000c4dbe57223 */ /* 0x000fe200000100e5 */
[----:B------:R-:W-:Y:S01]  /*1520*/  FADD.FTZ R194, R192, R250 ;  /* 0x000000fac0c27221 */ /* 0x000fe20000010000 */
[----:B------:R-:W-:Y:S01]  /*1530*/  SHF.L.U32 R192, R35, 0x10, RZ ;  /* 0x0000001023c07819 */ /* 0x000fe200000006ff */
[----:B------:R-:W-:-:S02]  /*1540*/  FFMA.FTZ R193, R217, R235, R193 ;  /* 0x000000ebd9c17223 */ /* 0x000fc400000100c1 */
[----:B------:R-:W-:Y:S01]  /*1550*/  FADD.FTZ R194, R194, R235 ;  /* 0x000000ebc2c27221 */ /* 0x000fe20000010000 */
[----:B------:R0:W-:Y:S01]  /*1560*/  STL [R1+0x48], R229 ;  /* 0x000048e501007387 */ /* 0x0001e20000100800 */
[----:B------:R-:W-:Y:S01]  /*1570*/  FFMA.FTZ R193, R22, R247, R193 ;  /* 0x000000f716c17223 */ /* 0x000fe200000100c1 */
[----:B0-----:R-:W-:Y:S01]  /*1580*/  FMUL.FTZ R229, R192, R196 ;  /* 0x000000c4c0e57220 */ /* 0x001fe20000410000 */
[----:B------:R-:W-:-:S03]  /*1590*/  FADD.FTZ R192, R194, R247 ;  /* 0x000000f7c2c07221 */ /* 0x000fc60000010000 */
[----:B------:R-:W-:Y:S01]  /*15a0*/  FFMA.FTZ R193, R219, R229, R193 ;  /* 0x000000e5dbc17223 */ /* 0x000fe200000100c1 */
[----:B------:R-:W-:Y:S01]  /*15b0*/  FADD.FTZ R192, R192, R229 ;  /* 0x000000e5c0c07221 */ /* 0x000fe20000010000 */
[----:B------:R-:W-:Y:S01]  /*15c0*/  FADD.FTZ R95, R95, R199 ;  /* 0x000000c75f5f7221 */ /* 0x000fe20000010000 */
[----:B------:R-:W-:Y:S01]  /*15d0*/  FADD.FTZ R88, R88, R197 ;  /* 0x000000c558587221 */ /* 0x000fe20000010000 */
[----:B------:R-:W-:Y:S01]  /*15e0*/  FADD.FTZ R94, R94, R196 ;  /* 0x000000c45e5e7221 */ /* 0x000fe20000010000 */
[----:B------:R-:W-:Y:S01]  /*15f0*/  FADD.FTZ R221, R192, R201 ;  /* 0x000000c9c0dd7221 */ /* 0x000fe20000010000 */
[----:B------:R-:W-:-:S07]  /*1600*/  FFMA.FTZ R220, R220, R201, R193 ;  /* 0x000000c9dcdc7223 */ /* 0x000fce00000100c1 */
.L_x_6538:
[----:B------:R-:W-:Y:S05]  /*1610*/  BSYNC.RECONVERGENT B2 ;  /* 0x0000000000027941 */ /* 0x000fea0003800200 */
.L_x_6537:
[----:B------:R-:W-:Y:S04]  /*1620*/  BSSY.RECONVERGENT B2, `(.L_x_6539) ;  /* 0x0000067000027945 */ /* 0x000fe80003800200 */
[----:B------:R-:W-:Y:S05]  /*1630*/  @!P3 BRA `(.L_x_6540) ;  /* 0x000000040094b947 */ /* 0x000fea0003800000 */
[----:B------:R-:W0:Y:S08]  /*1640*/  LDC.64 R192, c[0x0][0x428] ;  /* 0x00010a00ffc07b82 */ /* 0x000e300000000a00 */
[----:B------:R-:W1:Y:S01]  /*1650*/  LDC.64 R16, c[0x0][0x3a8] ;  /* 0x0000ea00ff107b82 */ /* 0x000e620000000a00 */
[----:B0-----:R-:W-:-:S06]  /*1660*/  IMAD.WIDE.U32 R192, R222, 0x10, R192 ;  /* 0x00000010dec07825 */ /* 0x001fcc00078e00c0 */
[----:B------:R-:W2:Y:S01]  /*1670*/  LDG.E.128 R192, desc[UR6][R192.64] ;  /* 0x00000006c0c07981 */ /* 0x000ea2000c1e1d00 */
[----:B-1----:R-:W-:-:S05]  /*1680*/  IMAD.WIDE.U32 R16, R2, 0x20, R16 ;  /* 0x0000002002107825 */ /* 0x002fca00078e0010 */
[----:B------:R-:W3:Y:S01]  /*1690*/  LDG.E.128 R196, desc[UR6][R16.64] ;  /* 0x0000000610c47981 */ /* 0x000ee2000c1e1d00 */
[----:B------:R-:W-:-:S03]  /*16a0*/  ISETP.NE.U32.AND P0, PT, RZ, UR10, PT ;  /* 0x0000000aff007c0c */ /* 0x000fc6000bf05070 */
[----:B------:R0:W4:Y:S01]  /*16b0*/  LDG.E.128 R200, desc[UR6][R16.64+0x10] ;  /* 0x0000100610c87981 */ /* 0x000122000c1e1d00 */
[----:B------:R-:W-:-:S13]  /*16c0*/  ISETP.NE.AND.EX P0, PT, RZ, UR11, PT, P0 ;  /* 0x0000000bff007c0c */ /* 0x000fda000bf05300 */
[----:B0-----:R-:W0:Y:S02]  /*16d0*/  @P0 LDC.64 R16, c[0x0][0x438] ;  /* 0x00010e00ff100b82 */ /* 0x001e240000000a00 */
[----:B0-----:R-:W-:-:S05]  /*16e0*/  @P0 IMAD.WIDE.U32 R16, R2, 0x20, R16 ;  /* 0x0000002002100825 */ /* 0x001fca00078e0010 */
[----:B------:R-:W5:Y:S04]  /*16f0*/  @P0 LDG.E.128 R28, desc[UR6][R16.64] ;  /* 0x00000006101c0981 */ /* 0x000f68000c1e1d00 */
[----:B------:R0:W5:Y:S02]  /*1700*/  @P0 LDG.E.128 R24, desc[UR6][R16.64+0x10] ;  /* 0x0000100610180981 */ /* 0x000164000c1e1d00 */
[----:B0-----:R-:W0:Y:S02]  /*1710*/  LDC.64 R16, c[0x0][0x3b0] ;  /* 0x0000ec00ff107b82 */ /* 0x001e240000000a00 */
[----:B0-----:R-:W-:-:S06]  /*1720*/  IMAD.WIDE.U32 R16, R4, 0x8, R16 ;  /* 0x0000000804107825 */ /* 0x001fcc00078e0010 */
[----:B------:R-:W5:Y:S01]  /*1730*/  LDG.E.64 R16, desc[UR6][R16.64] ;  /* 0x0000000610107981 */ /* 0x000f62000c1e1b00 */
[----:B------:R-:W-:-:S04]  /*1740*/  PRMT R12, R40, 0x7632, R12 ;  /* 0x00007632280c7816 */ /* 0x000fc8000000000c */
        /* <DEDUP_REMOVED lines=9> */
[--C-:B------:R-:W-:Y:S01]  /*17e0*/  FADD.FTZ R65, R65, R12.reuse ;  /* 0x0000000c41417221 */ /* 0x100fe20000010000 */
[----:B------:R-:W-:Y:S01]  /*17f0*/  PRMT R205, R193, 0x7632, R205 ;  /* 0x00007632c1cd7816 */ /* 0x000fe200000000cd */
[----:B------:R-:W-:Y:S01]  /*1800*/  FFMA.FTZ R97, R9, R12, R97 ;  /* 0x0000000c09617223 */ /* 0x000fe20000010061 */
[----:B------:R-:W-:Y:S01]  /*1810*/  PRMT R12, R41, 0x7632, R12 ;  /* 0x00007632290c7816 */ /* 0x000fe2000000000c */
[----:B------:R-:W-:Y:S01]  /*1820*/  FADD.FTZ R23, -R3, R199 ;  /* 0x000000c703177221 */ /* 0x000fe20000010100 */
[----:B------:R-:W-:Y:S02]  /*1830*/  SHF.L.U32 R199, R205, 0x10, RZ ;  /* 0x00000010cdc77819 */ /* 0x000fe400000006ff */
[----:B------:R-:W-:Y:S01]  /*1840*/  SHF.L.U32 R197, R12, 0x10, RZ ;  /* 0x000000100cc57819 */ /* 0x000fe200000006ff */
[----:B------:R-:W-:Y:S01]  /*1850*/  FMUL.FTZ R12, R5, R23 ;  /* 0x00000017050c7220 */ /* 0x000fe20000410000 */
[----:B------:R-:W-:Y:S01]  /*1860*/  PRMT R23, R42, 0x7632, R23 ;  /* 0x000076322a177816 */ /* 0x000fe20000000017 */
[----:B------:R-:W-:-:S02]  /*1870*/  FADD.FTZ R67, R67, R199 ;  /* 0x000000c743437221 */ /* 0x000fc40000010000 */
[-C--:B------:R-:W-:Y:S01]  /*1880*/  FMUL.FTZ R249, R197, R199.reuse ;  /* 0x000000c7c5f97220 */ /* 0x080fe20000410000 */
[----:B------:R-:W-:Y:S01]  /*1890*/  FFMA.FTZ R99, R12, R199, R99 ;  /* 0x000000c70c637223 */ /* 0x000fe20000010063 */
[----:B------:R-:W-:Y:S02]  /*18a0*/  PRMT R199, R194, 0x7632, R199 ;  /* 0x00007632c2c77816 */ /* 0x000fe400000000c7 */
[----:B------:R-:W-:Y:S01]  /*18b0*/  SHF.L.U32 R197, R23, 0x10, RZ ;  /* 0x0000001017c57819 */ /* 0x000fe200000006ff */
[----:B----4-:R-:W-:Y:S01]  /*18c0*/  FADD.FTZ R23, -R3, R201 ;  /* 0x000000c903177221 */ /* 0x010fe20000010100 */
[----:B------:R-:W-:-:S03]  /*18d0*/  SHF.L.U32 R199, R199, 0x10, RZ ;  /* 0x00000010c7c77819 */ /* 0x000fc600000006ff */
[----:B------:R-:W-:Y:S02]  /*18e0*/  FMUL.FTZ R23, R5, R23 ;  /* 0x0000001705177220 */ /* 0x000fe40000410000 */
[-C--:B------:R-:W-:Y:S01]  /*18f0*/  FMUL.FTZ R246, R197, R199.reuse ;  /* 0x000000c7c5f67220 */ /* 0x080fe20000410000 */
[----:B------:R-:W-:Y:S01]  /*1900*/  PRMT R197, R43, 0x7632, R197 ;  /* 0x000076322bc57816 */ /* 0x000fe200000000c5 */
[----:B------:R-:W-:Y:S01]  /*1910*/  FADD.FTZ R169, R169, R199 ;  /* 0x000000c7a9a97221 */ /* 0x000fe20000010000 */
[----:B------:R-:W-:Y:S02]  /*1920*/  FFMA.FTZ R101, R23, R199, R101 ;  /* 0x000000c717657223 */ /* 0x000fe40000010065 */
[----:B------:R-:W-:Y:S01]  /*1930*/  SHF.L.U32 R199, R197, 0x10, RZ ;  /* 0x00000010c5c77819 */ /* 0x000fe200000006ff */
[C---:B------:R-:W-:Y:S01]  /*1940*/  FADD.FTZ R197, -R3.reuse, R203 ;  /* 0x000000cb03c57221 */ /* 0x040fe20000010100 */
[----:B------:R-:W-:-:S03]  /*1950*/  FADD.FTZ R196, -R3, R196 ;  /* 0x000000c403c47221 */ /* 0x000fc60000010100 */
[----:B------:R-:W-:Y:S01]  /*1960*/  FMUL.FTZ R203, R5, R197 ;  /* 0x000000c505cb7220 */ /* 0x000fe20000410000 */
[----:B------:R-:W-:Y:S01]  /*1970*/  SHF.L.U32 R197, R192, 0x10, RZ ;  /* 0x00000010c0c57819 */ /* 0x000fe200000006ff */
[----:B------:R-:W-:Y:S01]  /*1980*/  FADD.FTZ R192, -R3, R198 ;  /* 0x000000c603c07221 */ /* 0x000fe20000010100 */
[C---:B------:R-:W-:Y:S01]  /*1990*/  FMUL.FTZ R205, R5.reuse, R196 ;  /* 0x000000c405cd7220 */ /* 0x040fe20000410000 */
[----:B------:R-:W-:Y:S02]  /*19a0*/  SHF.L.U32 R196, R40, 0x10, RZ ;  /* 0x0000001028c47819 */ /* 0x000fe400000006ff */
[----:B------:R-:W-:Y:S01]  /*19b0*/  FMUL.FTZ R208, R5, R192 ;  /* 0x000000c005d07220 */ /* 0x000fe20000410000 */
[----:B------:R-:W-:Y:S02]  /*19c0*/  FADD.FTZ R192, -R3, R200 ;  /* 0x000000c803c07221 */ /* 0x000fe40000010100 */
[----:B------:R-:W-:Y:S01]  /*19d0*/  FMUL.FTZ R244, R196, R197 ;  /* 0x000000c5c4f47220 */ /* 0x000fe20000410000 */
[----:B------:R-:W-:Y:S01]  /*19e0*/  SHF.L.U32 R196, R193, 0x10, RZ ;  /* 0x00000010c1c47819 */ /* 0x000fe200000006ff */
[----:B------:R-:W-:Y:S01]  /*19f0*/  FMUL.FTZ R216, R5, R192 ;  /* 0x000000c005d87220 */ /* 0x000fe20000410000 */
[----:B------:R-:W-:-:S02]  /*1a00*/  PRMT R201, R195, 0x7632, R201 ;  /* 0x00007632c3c97816 */ /* 0x000fc400000000c9 */
[----:B------:R-:W-:Y:S02]  /*1a10*/  SHF.L.U32 R193, R41, 0x10, RZ ;  /* 0x0000001029c17819 */ /* 0x000fe400000006ff */
[----:B------:R-:W-:Y:S02]  /*1a20*/  SHF.L.U32 R194, R194, 0x10, RZ ;  /* 0x00000010c2c27819 */ /* 0x000fe400000006ff */
[----:B------:R-:W-:Y:S01]  /*1a30*/  SHF.L.U32 R192, R42, 0x10, RZ ;  /* 0x000000102ac07819 */ /* 0x000fe200000006ff */
[----:B------:R-:W-:Y:S01]  /*1a40*/  FMUL.FTZ R238, R193, R196 ;  /* 0x000000c4c1ee7220 */ /* 0x000fe20000410000 */
[----:B------:R-:W-:Y:S01]  /*1a50*/  SHF.L.U32 R201, R201, 0x10, RZ ;  /* 0x00000010c9c97819 */ /* 0x000fe200000006ff */
        /* <DEDUP_REMOVED lines=8> */
[----:B------:R0:W-:Y:S01]  /*1ae0*/  STL [R1+0x18], R203 ;  /* 0x000018cb01007387 */ /* 0x0001e20000100800 */
[----:B------:R-:W-:Y:S01]  /*1af0*/  FADD.FTZ R192, -R3, R202 ;  /* 0x000000ca03c07221 */ /* 0x000fe20000010100 */
[----:B------:R-:W-:Y:S01]  /*1b00*/  FADD.FTZ R194, R194, R238 ;  /* 0x000000eec2c27221 */ /* 0x000fe20000010000 */
[----:B------:R-:W-:Y:S01]  /*1b10*/  FFMA.FTZ R193, R208, R238, R193 ;  /* 0x000000eed0c17223 */ /* 0x000fe200000100c1 */
[----:B------:R0:W-:Y:S01]  /*1b20*/  STL [R1+0x24], R199 ;  /* 0x000024c701007387 */ /* 0x0001e20000100800 */
[----:B------:R-:W-:Y:S01]  /*1b30*/  FMUL.FTZ R223, R5, R192 ;  /* 0x000000c005df7220 */ /* 0x000fe20000410000 */
[----:B------:R-:W-:Y:S01]  /*1b40*/  FADD.FTZ R194, R194, R249 ;  /* 0x000000f9c2c27221 */ /* 0x000fe20000010000 */
[----:B------:R-:W-:Y:S01]  /*1b50*/  FFMA.FTZ R193, R12, R249, R193 ;  /* 0x000000f90cc17223 */ /* 0x000fe200000100c1 */
[----:B------:R-:W-:-:S02]  /*1b60*/  SHF.L.U32 R195, R195, 0x10, RZ ;  /* 0x00000010c3c37819 */ /* 0x000fc400000006ff */
[----:B------:R-:W-:Y:S01]  /*1b70*/  SHF.L.U32 R192, R43, 0x10, RZ ;  /* 0x000000102bc07819 */ /* 0x000fe200000006ff */
[----:B------:R-:W-:Y:S01]  /*1b80*/  FADD.FTZ R194, R194, R234 ;  /* 0x000000eac2c27221 */ /* 0x000fe20000010000 */
[----:B------:R-:W-:-:S03]  /*1b90*/  FFMA.FTZ R193, R216, R234, R193 ;  /* 0x000000ead8c17223 */ /* 0x000fc600000100c1 */
        /* <DEDUP_REMOVED lines=14> */
[----:B0-----:R-:W-:-:S07]  /*1c80*/  FFMA.FTZ R220, R203, R199, R193 ;  /* 0x000000c7cbdc7223 */ /* 0x001fce00000100c1 */
.L_x_6540:
[----:B------:R-:W-:Y:S05]  /*1c90*/  BSYNC.RECONVERGENT B2 ;  /* 0x0000000000027941 */ /* 0x000fea0003800200 */
.L_x_6539:
        /* <DEDUP_REMOVED lines=9> */
[----:B------:R-:W4:Y:S04]  /*1d30*/  LDG.E.128 R196, desc[UR6][R18.64] ;  /* 0x0000000612c47981 */ /* 0x000f28000c1e1d00 */
[----:B------:R0:W4:Y:S01]  /*1d40*/  LDG.E.128 R200, desc[UR6][R18.64+0x10] ;  /* 0x0000100612c87981 */ /* 0x000122000c1e1d00 */
[----:B------:R-:W-:-:S13]  /*1d50*/  ISETP.NE.AND.EX P0, PT, RZ, UR11, PT, P0 ;  /* 0x0000000bff007c0c */ /* 0x000fda000bf05300 */
[----:B0-----:R-:W0:Y:S02]  /*1d60*/  @P0 LDC.64 R18, c[0x0][0x438] ;  /* 0x00010e00ff120b82 */ /* 0x001e240000000a00 */
[----:B0-----:R-:W-:-:S05]  /*1d70*/  @P0 IMAD.WIDE.U32 R18, R2, 0x20, R18 ;  /* 0x0000002002120825 */ /* 0x001fca00078e0012 */
[----:B------:R-:W5:Y:S04]  /*1d80*/  @P0 LDG.E.128 R172, desc[UR6][R18.64] ;  /* 0x0000000612ac0981 */ /* 0x000f68000c1e1d00 */
[----:B------:R2:W5:Y:S02]  /*1d90*/  @P0 LDG.E.128 R176, desc[UR6][R18.64+0x10] ;  /* 0x0000100612b00981 */ /* 0x000564000c1e1d00 */
[----:B--2---:R-:W-:-:S06]  /*1da0*/  IMAD.WIDE.U32 R18, R4, 0x8, R206 ;  /* 0x0000000804127825 */ /* 0x004fcc00078e00ce */
[----:B------:R-:W5:Y:S01]  /*1db0*/  LDG.E.64 R18, desc[UR6][R18.64] ;  /* 0x0000000612127981 */ /* 0x000f62000c1e1b00 */
[----:B------:R-:W-:Y:S02]  /*1dc0*/  PRMT R13, R48, 0x7632, R13 ;  /* 0x00007632300d7816 */ /* 0x000fe4000000000d */
[----:B------:R-:W-:Y:S02]  /*1dd0*/  IADD3 R222, PT, PT, R222, 0x20, RZ ;  /* 0x00000020dede7810 */ /* 0x000fe40007ffe0ff */
[----:B------:R-:W-:Y:S02]  /*1de0*/  IADD3 R4, PT, PT, R4, 0x20, RZ ;  /* 0x0000002004047810 */ /* 0x000fe40007ffe0ff */
[----:B------:R-:W-:Y:S02]  /*1df0*/  IADD3 R2, PT, PT, R2, 0x20, RZ ;  /* 0x0000002002027810 */ /* 0x000fe40007ffe0ff */
[----:B---3--:R-:W-:Y:S01]  /*1e00*/  PRMT R204, R192, 0x7632, R204 ;  /* 0x00007632c0cc7816 */ /* 0x008fe200000000cc */
[----:B----4-:R-:W-:Y:S01]  /*1e10*/  FADD.FTZ R8, -R3, R197 ;  /* 0x000000c503087221 */ /* 0x010fe20000010100 */
[----:B------:R-:W-:-:S02]  /*1e20*/  SHF.L.U32 R197, R13, 0x10, RZ ;  /* 0x000000100dc57819 */ /* 0x000fc400000006ff */
[----:B------:R-:W-:Y:S01]  /*1e30*/  SHF.L.U32 R13, R204, 0x10, RZ ;  /* 0x00000010cc0d7819 */ /* 0x000fe200000006ff */
[----:B-----5:R-:W-:Y:S01]  /*1e40*/  FMUL.FTZ R8, R5, R8 ;  /* 0x0000000805087220 */ /* 0x020fe20000410000 */
[----:B------:R-:W-:-:S03]  /*1e50*/  PRMT R204, R193, 0x7632, R204 ;  /* 0x00007632c1cc7816 */ /* 0x000fc600000000cc */
[-C--:B------:R-:W-:Y:S01]  /*1e60*/  FMUL.FTZ R251, R197, R13.reuse ;  /* 0x0000000dc5fb7220 */ /* 0x080fe20000410000 */
[----:B------:R-:W-:Y:S01]  /*1e70*/  FFMA.FTZ R73, R8, R13, R73 ;  /* 0x0000000d08497223 */ /* 0x000fe20000010049 */
[--C-:B------:R-:W-:Y:S01]  /*1e80*/  FADD.FTZ R105, R105, R13.reuse ;  /* 0x0000000d69697221 */ /* 0x100fe20000010000 */
[----:B------:R-:W-:Y:S01]  /*1e90*/  PRMT R13, R49, 0x7632, R13 ;  /* 0x00007632310d7816 */ /* 0x000fe2000000000d */
[----:B------:R-:W-:Y:S01]  /*1ea0*/  FADD.FTZ R199, -R3, R199 ;  /* 0x000000c703c77221 */ /* 0x000fe20000010100 */
[----:B------:R-:W-:Y:S02]  /*1eb0*/  SHF.L.U32 R204, R204, 0x10, RZ ;  /* 0x00000010cccc7819 */ /* 0x000fe400000006ff */
[----:B------:R-:W-:Y:S01]  /*1ec0*/  SHF.L.U32 R197, R13, 0x10, RZ ;  /* 0x000000100dc57819 */ /* 0x000fe200000006ff */
[----:B------:R-:W-:-:S04]  /*1ed0*/  FMUL.FTZ R13, R5, R199 ;  /* 0x000000c7050d7220 */ /* 0x000fc80000410000 */
[-C--:B------:R-:W-:Y:S01]  /*1ee0*/  FMUL.FTZ R248, R197, R204.reuse ;  /* 0x000000ccc5f87220 */ /* 0x080fe20000410000 */
[----:B------:R-:W-:Y:S01]  /*1ef0*/  PRMT R197, R50, 0x7632, R197 ;  /* 0x0000763232c57816 */ /* 0x000fe200000000c5 */
[----:B------:R-:W-:Y:S01]  /*1f00*/  FFMA.FTZ R75, R13, R204, R75 ;  /* 0x000000cc0d4b7223 */ /* 0x000fe2000001004b */
[--C-:B------:R-:W-:Y:S01]  /*1f10*/  FADD.FTZ R107, R107, R204.reuse ;  /* 0x000000cc6b6b7221 */ /* 0x100fe20000010000 */
[----:B------:R-:W-:Y:S02]  /*1f20*/  PRMT R204, R194, 0x7632, R204 ;  /* 0x00007632c2cc7816 */ /* 0x000fe400000000cc */
[----:B------:R-:W-:Y:S01]  /*1f30*/  SHF.L.U32 R199, R197, 0x10, RZ ;  /* 0x00000010c5c77819 */ /* 0x000fe200000006ff */
[----:B------:R-:W-:Y:S01]  /*1f40*/  FADD.FTZ R197, -R3, R201 ;  /* 0x000000c903c57221 */ /* 0x000fe20000010100 */
[----:B------:R-:W-:-:S03]  /*1f50*/  SHF.L.U32 R201, R204, 0x10, RZ ;  /* 0x00000010ccc97819 */ /* 0x000fc600000006ff */
[----:B------:R-:W-:Y:S01]  /*1f60*/  FMUL.FTZ R204, R5, R197 ;  /* 0x000000c505cc7220 */ /* 0x000fe20000410000 */
[----:B------:R-:W-:Y:S01]  /*1f70*/  PRMT R197, R51, 0x7632, R197 ;  /* 0x0000763233c57816 */ /* 0x000fe200000000c5 */
[----:B------:R-:W-:-:S03]  /*1f80*/  FMUL.FTZ R245, R199, R201 ;  /* 0x000000c9c7f57220 */ /* 0x000fc60000410000 */
        /* <DEDUP_REMOVED lines=9> */
[----:B------:R-:W-:Y:S01]  /*2020*/  FADD.FTZ R192, -R3, R200 ;  /* 0x000000c803c07221 */ /* 0x000fe20000010100 */
[----:B------:R-:W-:Y:S01]  /*2030*/  FADD.FTZ R109, R109, R201 ;  /* 0x000000c96d6d7221 */ /* 0x000fe20000010000 */
[----:B------:R-:W-:Y:S01]  /*2040*/  FMUL.FTZ R243, R196, R197 ;  /* 0x000000c5c4f37220 */ /* 0x000fe20000410000 */
[----:B------:R-:W-:Y:S01]  /*2050*/  FFMA.FTZ R77, R204, R201, R77 ;  /* 0x000000c9cc4d7223 */ /* 0x000fe2000001004d */
        /* <DEDUP_REMOVED lines=43> */
.L_x_6542:
[----:B------:R-:W-:Y:S05]  /*2310*/  BSYNC.RECONVERGENT B2 ;  /* 0x0000000000027941 */ /* 0x000fea0003800200 */
.L_x_6541:
        /* <DEDUP_REMOVED lines=11> */
[----:B0-----:R-:W0:Y:S01]  /*23d0*/  @P0 LDC.64 R20, c[0x0][0x438] ;  /* 0x00010e00ff140b82 */ /* 0x001e220000000a00 */
[----:B--2---:R-:W-:-:S04]  /*23e0*/  IMAD.WIDE.U32 R210, R4, 0x8, R210 ;  /* 0x0000000804d27825 */ /* 0x004fc800078e00d2 */
[----:B0-----:R-:W-:-:S05]  /*23f0*/  @P0 IMAD.WIDE.U32 R20, R2, 0x20, R20 ;  /* 0x0000002002140825 */ /* 0x001fca00078e0014 */
[----:B------:R-:W5:Y:S04]  /*2400*/  @P0 LDG.E.128 R180, desc[UR6][R20.64] ;  /* 0x0000000614b40981 */ /* 0x000f68000c1e1d00 */
[----:B------:R-:W5:Y:S04]  /*2410*/  @P0 LDG.E.128 R184, desc[UR6][R20.64+0x10] ;  /* 0x0000100614b80981 */ /* 0x000f68000c1e1d00 */
[----:B------:R0:W5:Y:S01]  /*2420*/  LDG.E.64 R20, desc[UR6][R210.64] ;  /* 0x00000006d2147981 */ /* 0x000162000c1e1b00 */
[C---:B---3--:R-:W-:Y:S01]  /*2430*/  FADD.FTZ R4, -R3.reuse, R196 ;  /* 0x000000c403047221 */ /* 0x048fe20000010100 */
[C-C-:B------:R-:W-:Y:S01]  /*2440*/  FADD.FTZ R2, -R3.reuse, R198.reuse ;  /* 0x000000c603027221 */ /* 0x140fe20000010100 */
[----:B------:R-:W-:Y:S01]  /*2450*/  PRMT R198, R56, 0x7632, R198 ;  /* 0x0000763238c67816 */ /* 0x000fe200000000c6 */
[----:B----4-:R-:W-:Y:S01]  /*2460*/  FADD.FTZ R193, -R3, R193 ;  /* 0x000000c103c17221 */ /* 0x010fe20000010100 */
[----:B------:R-:W-:-:S03]  /*2470*/  PRMT R196, R200, 0x7632, R196 ;  /* 0x00007632c8c47816 */ /* 0x000fc600000000c4 */
[----:B0----5:R-:W-:Y:S01]  /*2480*/  FMUL.FTZ R210, R5, R193 ;  /* 0x000000c105d27220 */ /* 0x021fe20000410000 */
[----:B------:R-:W-:Y:S02]  /*2490*/  SHF.L.U32 R198, R198, 0x10, RZ ;  /* 0x00000010c6c67819 */ /* 0x000fe400000006ff */
[----:B------:R-:W-:Y:S01]  /*24a0*/  SHF.L.U32 R196, R196, 0x10, RZ ;  /* 0x00000010c4c47819 */ /* 0x000fe200000006ff */
[----:B------:R-:W-:Y:S01]  /*24b0*/  FADD.FTZ R195, -R3, R195 ;  /* 0x000000c303c37221 */ /* 0x000fe20000010100 */
[----:B------:R-:W-:-:S03]  /*24c0*/  PRMT R193, R201, 0x7632, R193 ;  /* 0x00007632c9c17816 */ /* 0x000fc600000000c1 */
[-C--:B------:R-:W-:Y:S01]  /*24d0*/  FMUL.FTZ R242, R198, R196.reuse ;  /* 0x000000c4c6f27220 */ /* 0x080fe20000410000 */
[----:B------:R-:W-:Y:S01]  /*24e0*/  FFMA.FTZ R81, R210, R196, R81 ;  /* 0x000000c4d2517223 */ /* 0x000fe20000010051 */
[--C-:B------:R-:W-:Y:S01]  /*24f0*/  FADD.FTZ R113, R113, R196.reuse ;  /* 0x000000c471717221 */ /* 0x100fe20000010000 */
[----:B------:R-:W-:Y:S01]  /*2500*/  PRMT R196, R57, 0x7632, R196 ;  /* 0x0000763239c47816 */ /* 0x000fe200000000c4 */
[----:B------:R-:W-:Y:S01]  /*2510*/  FMUL.FTZ R211, R5, R195 ;  /* 0x000000c305d37220 */ /* 0x000fe20000410000 */
[----:B------:R-:W-:Y:S02]  /*2520*/  SHF.L.U32 R193, R193, 0x10, RZ ;  /* 0x00000010c1c17819 */ /* 0x000fe400000006ff */
[----:B------:R-:W-:Y:S01]  /*2530*/  SHF.L.U32 R196, R196, 0x10, RZ ;  /* 0x00000010c4c47819 */ /* 0x000fe200000006ff */
[----:B------:R-:W-:Y:S01]  /*2540*/  FADD.FTZ R197, -R3, R197 ;  /* 0x000000c503c57221 */ /* 0x000fe20000010100 */
[----:B------:R-:W-:Y:S01]  /*2550*/  PRMT R195, R58, 0x7632, R195 ;  /* 0x000076323ac37816 */ /* 0x000fe200000000c3 */
[-C--:B------:R-:W-:Y:S01]  /*2560*/  FFMA.FTZ R83, R211, R193.reuse, R83 ;  /* 0x000000c1d3537223 */ /* 0x080fe20000010053 */
[--C-:B------:R-:W-:Y:S01]  /*2570*/  FADD.FTZ R115, R115, R193.reuse ;  /* 0x000000c173737221 */ /* 0x100fe20000010000 */
[----:B------:R-:W-:Y:S01]  /*2580*/  FMUL.FTZ R241, R196, R193 ;  /* 0x000000c1c4f17220 */ /* 0x000fe20000410000 */
[----:B------:R-:W-:Y:S01]  /*2590*/  PRMT R193, R202, 0x7632, R193 ;  /* 0x00007632cac17816 */ /* 0x000fe200000000c1 */
[----:B------:R-:W-:Y:S01]  /*25a0*/  FMUL.FTZ R212, R5, R197 ;  /* 0x000000c505d47220 */ /* 0x000fe20000410000 */
[----:B------:R-:W-:-:S02]  /*25b0*/  SHF.L.U32 R195, R195, 0x10, RZ ;  /* 0x00000010c3c37819 */ /* 0x000fc400000006ff */
[----:B------:R-:W-:Y:S01]  /*25c0*/  SHF.L.U32 R193, R193, 0x10, RZ ;  /* 0x00000010c1c17819 */ /* 0x000fe200000006ff */
[C---:B------:R-:W-:Y:S01]  /*25d0*/  FADD.FTZ R192, -R3.reuse, R192 ;  /* 0x000000c003c07221 */ /* 0x040fe20000010100 */
[C---:B------:R-:W-:Y:S01]  /*25e0*/  FADD.FTZ R194, -R3.reuse, R194 ;  /* 0x000000c203c27221 */ /* 0x040fe20000010100 */
[----:B------:R-:W-:Y:S02]  /*25f0*/  FADD.FTZ R3, -R3, R199 ;  /* 0x000000c703037221 */ /* 0x000fe40000010100 */
[-C--:B------:R-:W-:Y:S01]  /*2600*/  FMUL.FTZ R240, R195, R193.reuse ;  /* 0x000000c1c3f07220 */ /* 0x080fe20000410000 */
[----:B------:R-:W-:Y:S01]  /*2610*/  FFMA.FTZ R85, R212, R193, R85 ;  /* 0x000000c1d4557223 */ /* 0x000fe20000010055 */
[----:B------:R-:W-:Y:S01]  /*2620*/  FADD.FTZ R117, R117, R193 ;  /* 0x000000c175757221 */ /* 0x000fe20000010000 */
[----:B------:R-:W-:Y:S02]  /*2630*/  PRMT R195, R59, 0x7632, R195 ;  /* 0x000076323bc37816 */ /* 0x000fe400000000c3 */
[----:B------:R-:W-:Y:S01]  /*2640*/  PRMT R193, R203, 0x7632, R193 ;  /* 0x00007632cbc17816 */ /* 0x000fe200000000c1 */
[C---:B------:R-:W-:Y:S01]  /*2650*/  FMUL.FTZ R222, R5.reuse, R3 ;  /* 0x0000000305de7220 */ /* 0x040fe20000410000 */
[----:B------:R-:W-:Y:S01]  /*2660*/  FMUL.FTZ R213, R5, R192 ;  /* 0x000000c005d57220 */ /* 0x000fe20000410000 */
[----:B------:R-:W-:-:S02]  /*2670*/  SHF.L.U32 R195, R195, 0x10, RZ ;  /* 0x00000010c3c37819 */ /* 0x000fc400000006ff */
[----:B------:R-:W-:Y:S02]  /*2680*/  SHF.L.U32 R193, R193, 0x10, RZ ;  /* 0x00000010c1c17819 */ /* 0x000fe400000006ff */
[----:B------:R-:W-:Y:S02]  /*2690*/  SHF.L.U32 R3, R200, 0x10, RZ ;  /* 0x00000010c8037819 */ /* 0x000fe400000006ff */
[----:B------:R-:W-:Y:S01]  /*26a0*/  SHF.L.U32 R192, R56, 0x10, RZ ;  /* 0x0000001038c07819 */ /* 0x000fe200000006ff */
[-C--:B------:R-:W-:Y:S01]  /*26b0*/  FMUL.FTZ R199, R195, R193.reuse ;  /* 0x000000c1c3c77220 */ /* 0x080fe20000410000 */
[----:B------:R-:W-:Y:S01]  /*26c0*/  FFMA.FTZ R87, R222, R193, R87 ;  /* 0x000000c1de577223 */ /* 0x000fe20000010057 */
[----:B------:R-:W-:Y:S01]  /*26d0*/  FADD.FTZ R119, R119, R193 ;  /* 0x000000c177777221 */ /* 0x000fe20000010000 */
[----:B------:R-:W-:Y:S01]  /*26e0*/  SHF.L.U32 R193, R57, 0x10, RZ ;  /* 0x0000001039c17819 */ /* 0x000fe200000006ff */
[----:B------:R-:W-:Y:S01]  /*26f0*/  FMUL.FTZ R236, R192, R3 ;  /* 0x00000003c0ec7220 */ /* 0x000fe20000410000 */
[----:B------:R-:W-:Y:S01]  /*2700*/  SHF.L.U32 R192, R201, 0x10, RZ ;  /* 0x00000010c9c07819 */ /* 0x000fe200000006ff */
[----:B------:R-:W-:-:S02]  /*2710*/  FMUL.FTZ R218, R5, R4 ;  /* 0x0000000405da7220 */ /* 0x000fc40000410000 */
[----:B------:R-:W-:Y:S02]  /*2720*/  FADD.FTZ R4, R221, R236 ;  /* 0x000000ecdd047221 */ /* 0x000fe40000010000 */
[----:B------:R-:W-:Y:S01]  /*2730*/  FMUL.FTZ R231, R193, R192 ;  /* 0x000000c0c1e77220 */ /* 0x000fe20000410000 */
        /* <DEDUP_REMOVED lines=8> */
[----:B------:R0:W-:Y:S01]  /*27c0*/  STL [R1+0x34], R222 ;  /* 0x000034de01007387 */ /* 0x0001e20000100800 */
[----:B------:R-:W-:Y:S01]  /*27d0*/  SHF.L.U32 R3, R202, 0x10, RZ ;  /* 0x00000010ca037819 */ /* 0x000fe200000006ff */
[----:B------:R-:W-:Y:S01]  /*27e0*/  FADD.FTZ R4, R4, R231 ;  /* 0x000000e704047221 */ /* 0x000fe20000010000 */
[----:B------:R-:W-:Y:S01]  /*27f0*/  SHF.L.U32 R192, R58, 0x10, RZ ;  /* 0x000000103ac07819 */ /* 0x000fe200000006ff */
[----:B------:R0:W-:Y:S01]  /*2800*/  STL [R1+0x30], R199 ;  /* 0x000030c701007387 */ /* 0x0001e20000100800 */
[----:B------:R-:W-:Y:S01]  /*2810*/  FFMA.FTZ R193, R214, R231, R193 ;  /* 0x000000e7d6c17223 */ /* 0x000fe200000100c1 */
[----:B------:R-:W-:Y:S01]  /*2820*/  FMUL.FTZ R227, R5, R2 ;  /* 0x0000000205e37220 */ /* 0x000fe20000410000 */
[----:B------:R-:W-:Y:S01]  /*2830*/  FADD.FTZ R2, R4, R241 ;  /* 0x000000f104027221 */ /* 0x000fe20000010000 */
[----:B------:R-:W-:Y:S01]  /*2840*/  FMUL.FTZ R230, R192, R3 ;  /* 0x00000003c0e67220 */ /* 0x000fe20000410000 */
[----:B------:R-:W-:Y:S01]  /*2850*/  FFMA.FTZ R4, R211, R241, R193 ;  /* 0x000000f1d3047223 */ /* 0x000fe200000100c1 */
[----:B------:R-:W-:Y:S01]  /*2860*/  FADD.FTZ R116, R116, R3 ;  /* 0x0000000374747221 */ /* 0x000fe20000010000 */
[----:B------:R-:W-:Y:S01]  /*2870*/  FFMA.FTZ R84, R218, R3, R84 ;  /* 0x00000003da547223 */ /* 0x000fe20000010054 */
[----:B------:R-:W-:-:S02]  /*2880*/  SHF.L.U32 R3, R203, 0x10, RZ ;  /* 0x00000010cb037819 */ /* 0x000fc400000006ff */
        /* <DEDUP_REMOVED lines=11> */
[----:B------:R-:W-:Y:S01]  /*2940*/  FFMA.FTZ R220, R222, R199, R3 ;  /* 0x000000c7dedc7223 */ /* 0x000fe20000010003 */
[----:B0-----:R-:W-:Y:S06]  /*2950*/  BRA `(.L_x_6543) ;  /* 0x0000000400507947 */ /* 0x001fec0003800000 */
.L_x_6536:
[----:B------:R-:W2:Y:S04]  /*2960*/  LDL R192, [R1+0xc] ;  /* 0x00000c0001c07983 */ /* 0x000ea80000100800 */
[----:B------:R-:W3:Y:S01]  /*2970*/  LDL R2, [R1+0x4] ;  /* 0x0000040001027983 */ /* 0x000ee20000100800 */
[----:B------:R-:W-:-:S05]  /*2980*/  MOV R4, UR14 ;  /* 0x0000000e00047c02 */ /* 0x000fca0008000f00 */
[----:B------:R0:W-:Y:S01]  /*2990*/  STL [R1+0x10], R4 ;  /* 0x0000100401007387 */ /* 0x0001e20000100800 */
[----:B------:R-:W-:-:S04]  /*29a0*/  UISETP.NE.U32.AND UP0, UPT, UR10, URZ, UPT ;  /* 0x000000ff0a00728c */ /* 0x000fc8000bf05070 */
[----:B------:R-:W-:Y:S01]  /*29b0*/  UISETP.NE.AND.EX UP0, UPT, UR11, URZ, UPT, UP0 ;  /* 0x000000ff0b00728c */ /* 0x000fe2000bf05300 */
[----:B--2---:R-:W-:Y:S01]  /*29c0*/  ISETP.GE.AND P2, PT, R192, 0x1, PT ;  /* 0x00000001c000780c */ /* 0x004fe20003f46270 */
[----:B---3--:R-:W-:-:S05]  /*29d0*/  IMAD R3, R2, R4, RZ ;  /* 0x0000000402037224 */ /* 0x008fca00078e02ff */
[----:B------:R-:W-:-:S04]  /*29e0*/  SHF.R.S32.HI R2, RZ, 0x1f, R3 ;  /* 0x0000001fff027819 */ /* 0x000fc80000011403 */
[----:B------:R-:W-:-:S03]  /*29f0*/  LEA.HI R3, R2, R3, RZ, 0x3 ;  /* 0x0000000302037211 */ /* 0x000fc600078f18ff */
[----:B------:R-:W-:Y:S02]  /*2a00*/  @P2 IADD3 R2, PT, PT, R192, -0x1, RZ ;  /* 0xffffffffc0022810 */ /* 0x000fe40007ffe0ff */
[----:B------:R-:W1:Y:S03]  /*2a10*/  S2R R192, SR_TID.X ;  /* 0x0000000000c07919 */ /* 0x000e660000002100 */
[----:B------:R-:W-:-:S05]  /*2a20*/  @P2 IMAD R2, R2, R4, RZ ;  /* 0x0000000402022224 */ /* 0x000fca00078e02ff */
[----:B0-----:R-:W-:-:S04]  /*2a30*/  @P2 SHF.R.S32.HI R4, RZ, 0x1f, R2 ;  /* 0x0000001fff042819 */ /* 0x001fc80000011402 */
[----:B------:R-:W-:Y:S02]  /*2a40*/  @P2 LEA.HI R2, R4, R2, RZ, 0x3 ;  /* 0x0000000204022211 */ /* 0x000fe400078f18ff */
[----:B-1----:R-:W-:-:S04]  /*2a50*/  LOP3.LUT R4, R192, 0x1f, RZ, 0xc0, !PT ;  /* 0x0000001fc0047812 */ /* 0x002fc800078ec0ff */
[-C--:B------:R-:W-:Y:S01]  /*2a60*/  LEA.HI.SX32 R3, R3, R4.reuse, 0x1d ;  /* 0x0000000403037211 */ /* 0x080fe200078feaff */
[----:B------:R0:W-:Y:S04]  /*2a70*/  STL [R1+0x8], R4 ;  /* 0x0000080401007387 */ /* 0x0001e80000100800 */
[----:B------:R1:W-:Y:S01]  /*2a80*/  STL [R1+0x2c], R3 ;  /* 0x00002c0301007387 */ /* 0x0003e20000100800 */
[----:B------:R-:W-:Y:S01]  /*2a90*/  HFMA2 R192, -RZ, RZ, 0, 0 ;  /* 0x00000000ffc07431 */ /* 0x000fe200000001ff */
[----:B------:R-:W-:Y:S02]  /*2aa0*/  @P2 LEA.HI.SX32 R192, R2, R4, 0x1d ;  /* 0x0000000402c02211 */ /* 0x000fe400078feaff */
[----:B0-----:R-:W-:Y:S01]  /*2ab0*/  MOV R4, R3 ;  /* 0x0000000300047202 */ /* 0x001fe20000000f00 */
[----:B------:R-:W-:Y:S06]  /*2ac0*/  BRA.U UP0, `(.L_x_6544) ;  /* 0x0000000100587547 */ /* 0x000fec000b800000 */
[C---:B------:R-:W-:Y:S02]  /*2ad0*/  ISETP.GE.U32.AND P6, PT, R7.reuse, 0x20, PT ;  /* 0x000000200700780c */ /* 0x040fe40003fc6070 */
[----:B------:R-:W-:-:S11]  /*2ae0*/  ISETP.GE.U32.AND P3, PT, R7, 0x40, PT ;  /* 0x000000400700780c */ /* 0x000fd60003f66070 */
[----:B-1----:R-:W0:Y:S01]  /*2af0*/  @P6 LDC.64 R2, c[0x0][0x3b0] ;  /* 0x0000ec00ff026b82 */ /* 0x002e220000000a00 */
        /* <DEDUP_REMOVED lines=19> */
.L_x_6544:
[C---:B------:R-:W-:Y:S02]  /*2c30*/  ISETP.GE.U32.AND P6, PT, R7.reuse, 0x20, PT ;  /* 0x000000200700780c */ /* 0x040fe40003fc6070 */
[----:B------:R-:W-:-:S11]  /*2c40*/  ISETP.GE.U32.AND P3, PT, R7, 0x40, PT ;  /* 0x000000400700780c */ /* 0x000fd60003f66070 */
[----:B-1----:R-:W0:Y:S01]  /*2c50*/  @P6 LDC.64 R2, c[0x0][0x3b0] ;  /* 0x0000ec00ff026b82 */ /* 0x002e220000000a00 */
[C---:B------:R-:W-:Y:S02]  /*2c60*/  ISETP.GE.U32.AND P4, PT, R7.reuse, 0x60, PT ;  /* 0x000000600700780c */ /* 0x040fe40003f86070 */
[----:B------:R-:W-:-:S05]  /*2c70*/  ISETP.GE.U32.AND P5, PT, R7, 0x80, PT ;  /* 0x000000800700780c */ /* 0x000fca0003fa6070 */
[----:B------:R-:W1:Y:S08]  /*2c80*/  @P3 LDC.64 R194, c[0x0][0x3b0] ;  /* 0x0000ec00ffc23b82 */ /* 0x000e700000000a00 */
[----:B------:R-:W2:Y:S01]  /*2c90*/  @P5 LDC.64 R196, c[0x0][0x3b0] ;  /* 0x0000ec00ffc45b82 */ /* 0x000ea20000000a00 */
[----:B0-----:R-:W-:-:S07]  /*2ca0*/  @P6 IMAD.WIDE.U32 R2, R192, 0x8, R2 ;  /* 0x00000008c0026825 */ /* 0x001fce00078e0002 */
[----:B------:R-:W0:Y:S01]  /*2cb0*/  @P6 LDC.64 R200, c[0x0][0x438] ;  /* 0x00010e00ffc86b82 */ /* 0x000e220000000a00 */
[----:B------:R3:W5:Y:S01]  /*2cc0*/  @P6 LDG.E.64 R14, desc[UR6][R2.64] ;  /* 0x00000006020e6981 */ /* 0x000762000c1e1b00 */
[----:B------:R-:W-:-:S05]  /*2cd0*/  @P6 IADD3 R192, PT, PT, R192, 0x20, RZ ;  /* 0x00000020c0c06810 */ /* 0x000fca0007ffe0ff */
[C---:B-1----:R-:W-:Y:S01]  /*2ce0*/  @P3 IMAD.WIDE.U32 R198, R192.reuse, 0x8, R194 ;  /* 0x00000008c0c63825 */ /* 0x042fe200078e00c2 */
[----:B------:R-:W-:Y:S01]  /*2cf0*/  @P3 IADD3 R192, PT, PT, R192, 0x20, RZ ;  /* 0x00000020c0c03810 */ /* 0x000fe20007ffe0ff */
[----:B---3--:R-:W1:Y:S03]  /*2d00*/  @P4 LDC.64 R2, c[0x0][0x3b0] ;  /* 0x0000ec00ff024b82 */ /* 0x008e660000000a00 */
[----:B------:R-:W5:Y:S01]  /*2d10*/  @P3 LDG.E.64 R16, desc[UR6][R198.64] ;  /* 0x00000006c6103981 */ /* 0x000f62000c1e1b00 */
[C---:B-1----:R-:W-:Y:S01]  /*2d20*/  @P4 IMAD.WIDE.U32 R194, R192.reuse, 0x8, R2 ;  /* 0x00000008c0c24825 */ /* 0x042fe200078e0002 */
[----:B------:R-:W-:-:S04]  /*2d30*/  @P4 IADD3 R192, PT, PT, R192, 0x20, RZ ;  /* 0x00000020c0c04810 */ /* 0x000fc80007ffe0ff */
[----:B------:R1:W5:Y:S01]  /*2d40*/  @P4 LDG.E.64 R18, desc[UR6][R194.64] ;  /* 0x00000006c2124981 */ /* 0x000362000c1e1b00 */
[----:B--2---:R-:W-:Y:S02]  /*2d50*/  @P5 IMAD.WIDE.U32 R2, R192, 0x8, R196 ;  /* 0x00000008c0025825 */ /* 0x004fe400078e00c4 */
[----:B------:R-:W2:Y:S03]  /*2d60*/  @P4 LDC.64 R192, c[0x0][0x438] ;  /* 0x00010e00ffc04b82 */ /* 0x000ea60000000a00 */
[----:B------:R0:W5:Y:S05]  /*2d70*/  @P5 LDG.E.64 R20, desc[UR6][R2.64] ;  /* 0x0000000602145981 */ /* 0x00016a000c1e1b00 */
[----:B-1----:R-:W1:Y:S08]  /*2d80*/  @P3 LDC.64 R194, c[0x0][0x438] ;  /* 0x00010e00ffc23b82 */ /* 0x002e700000000a00 */
[----:B------:R-:W3:Y:S01]  /*2d90*/  @P5 LDC.64 R196, c[0x0][0x438] ;  /* 0x00010e00ffc45b82 */ /* 0x000ee20000000a00 */
[C---:B0-----:R-:W-:Y:S01]  /*2da0*/  @P6 IMAD.WIDE.U32 R2, R4.reuse, 0x20, R200 ;  /* 0x0000002004026825 */ /* 0x041fe200078e00c8 */
[----:B------:R-:W-:-:S04]  /*2db0*/  @P6 IADD3 R4, PT, PT, R4, 0x20, RZ ;  /* 0x0000002004046810 */ /* 0x000fc80007ffe0ff */
[----:B------:R-:W5:Y:S04]  /*2dc0*/  @P6 LDG.E.128 R152, desc[UR6][R2.64] ;  /* 0x0000000602986981 */ /* 0x000f68000c1e1d00 */
[----:B------:R1:W5:Y:S02]  /*2dd0*/  @P6 LDG.E.128 R156, desc[UR6][R2.64+0x10] ;  /* 0x00001006029c6981 */ /* 0x000364000c1e1d00 */
[C---:B-1----:R-:W-:Y:S01]  /*2de0*/  @P3 IMAD.WIDE.U32 R2, R4.reuse, 0x20, R194 ;  /* 0x0000002004023825 */ /* 0x042fe200078e00c2 */
[----:B------:R-:W-:-:S04]  /*2df0*/  @P3 IADD3 R4, PT, PT, R4, 0x20, RZ ;  /* 0x0000002004043810 */ /* 0x000fc80007ffe0ff */
        /* <DEDUP_REMOVED lines=8> */
[----:B------:R0:W5:Y:S01]  /*2e80*/  @P5 LDG.E.128 R184, desc[UR6][R192.64+0x10] ;  /* 0x00001006c0b85981 */ /* 0x000162000c1e1d00 */
[----:B------:R-:W-:-:S07]  /*2e90*/  CS2R R220, SRZ ;  /* 0x0000000000dc7805 */ /* 0x000fce000001ff00 */
.L_x_6543:
[----:B------:R-:W-:Y:S05]  /*2ea0*/  BSYNC.RECONVERGENT B1 ;  /* 0x0000000000017941 */ /* 0x000fea0003800200 */
.L_x_6535:
        /* <DEDUP_REMOVED lines=20> */
.L_x_7068:
[----:B------:R-:W2:Y:S04]  /*2ff0*/  LDL.LU R4, [R1+0xc] ;  /* 0x00000c0001047983 */ /* 0x000ea80000300800 */
[----:B------:R-:W3:Y:S04]  /*3000*/  LDL R192, [R1+0x10] ;  /* 0x0000100001c07983 */ /* 0x000ee80000100800 */
[----:B------:R-:W4:Y:S04]  /*3010*/  LDL.LU R197, [R1+0x8] ;  /* 0x0000080001c57983 */ /* 0x000f280000300800 */
[----:B------:R-:W4:Y:S01]  /*3020*/  LDL.LU R195, [R1+0x2c] ;  /* 0x00002c0001c37983 */ /* 0x000f220000300800 */
[----:B------:R-:W-:Y:S01]  /*3030*/  FADD.FTZ R3, R193, R196 ;  /* 0x000000c4c1037221 */ /* 0x000fe20000010000 */
[----:B0-----:R-:W-:Y:S01]  /*3040*/  FADD.FTZ R2, R194, R2 ;  /* 0x00000002c2027221 */ /* 0x001fe20000010000 */
[----:B------:R-:W-:Y:S01]  /*3050*/  ISETP.NE.AND P0, PT, RZ, UR8, PT ;  /* 0x00000008ff007c0c */ /* 0x000fe2000bf05270 */
[----:B------:R-:W-:Y:S01]  /*3060*/  BSSY.RECONVERGENT B2, `(.L_x_6546) ;  /* 0x00003d8000027945 */ /* 0x000fe20003800200 */
[----:B------:R-:W-:Y:S01]  /*3070*/  FMUL.FTZ R3, R3, UR9 ;  /* 0x0000000903037c20 */ /* 0x000fe20008410000 */
[----:B-1----:R-:W-:-:S04]  /*3080*/  FMUL.FTZ R194, R2, UR9 ;  /* 0x0000000902c27c20 */ /* 0x002fc80008410000 */
[----:B------:R-:W-:Y:S02]  /*3090*/  FSEL R193, R3, RZ, !P0 ;  /* 0x000000ff03c17208 */ /* 0x000fe40004000000 */
[----:B--2---:R-:W-:-:S05]  /*30a0*/  @P2 IADD3 R4, PT, PT, R4, -0x1, RZ ;  /* 0xffffffff04042810 */ /* 0x004fca0007ffe0ff */
[----:B---3--:R-:W-:-:S05]  /*30b0*/  @P2 IMAD R4, R4, R192, RZ ;  /* 0x000000c004042224 */ /* 0x008fca00078e02ff */
[----:B------:R-:W-:-:S04]  /*30c0*/  @P2 SHF.R.S32.HI R192, RZ, 0x1f, R4 ;  /* 0x0000001fffc02819 */ /* 0x000fc80000011404 */
[----:B------:R-:W-:Y:S01]  /*30d0*/  @P2 LEA.HI R192, R192, R4, RZ, 0x3 ;  /* 0x00000004c0c02211 */ /* 0x000fe200078f18ff */
[----:B------:R-:W-:-:S03]  /*30e0*/  HFMA2 R4, -RZ, RZ, 0, 0 ;  /* 0x00000000ff047431 */ /* 0x000fc600000001ff */
[----:B----4-:R-:W-:Y:S02]  /*30f0*/  @P2 LEA.HI.SX32 R4, R192, R197, 0x1d ;  /* 0x000000c5c0042211 */ /* 0x010fe400078feaff */
[----:B------:R-:W-:Y:S01]  /*3100*/  MOV R192, R195 ;  /* 0x000000c300c07202 */ /* 0x000fe20000000f00 */
[----:B------:R-:W-:Y:S06]  /*3110*/  @!P6 BRA `(.L_x_6547) ;  /* 0x0000003c0030e947 */ /* 0x000fec0003800000 */
[----:B------:R-:W-:Y:S04]  /*3120*/  BSSY.RECONVERGENT B1, `(.L_x_6548) ;  /* 0x0000005000017945 */ /* 0x000fe80003800200 */
[----:B------:R-:W-:Y:S05]  /*3130*/  @!P2 BRA `(.L_x_6549) ;  /* 0x00000000000ca947 */ /* 0x000fea0003800000 */
[----:B------:R-:W0:Y:S02]  /*3140*/  LDC.64 R2, c[0x0][0x390] ;  /* 0x0000e400ff027b82 */ /* 0x000e240000000a00 */
[----:B0-----:R-:W-:-:S05]  /*3150*/  IMAD.WIDE.U32 R2, R4, 0x10, R2 ;  /* 0x0000001004027825 */ /* 0x001fca00078e0002 */
[----:B------:R0:W5:Y:S02]  /*3160*/  LDG.E.128 R188, desc[UR6][R2.64] ;  /* 0x0000000602bc7981 */ /* 0x000164000c1e1d00 */
.L_x_6549:
[----:B------:R-:W-:Y:S05]  /*3170*/  BSYNC.RECONVERGENT B1 ;  /* 0x0000000000017941 */ /* 0x000fea0003800200 */
.L_x_6548:
        /* <DEDUP_REMOVED lines=13> */
[----:B0-----:R-:W-:-:S11]  /*3250*/  HFMA2 R2, -RZ, RZ, 0, 0 ;  /* 0x00000000ff027431 */ /* 0x001fd600000001ff */
        /* <DEDUP_REMOVED lines=10> */
.L_x_6556:
[----:B------:R-:W-:Y:S05]  /*3300*/  BSYNC.RECONVERGENT B4 ;  /* 0x0000000000047941 */ /* 0x000fea0003800200 */
.L_x_6555:
        /* <DEDUP_REMOVED lines=13> */
.L_x_6558:
[----:B------:R-:W-:Y:S05]  /*33e0*/  BSYNC.RECONVERGENT B4 ;  /* 0x0000000000047941 */ /* 0x000fea0003800200 */
.L_x_6557:
[----:B------:R-:W-:-:S04]  /*33f0*/  F2FP.BF16.F32.PACK_AB R2, RZ, R2 ;  /* 0x00000002ff02723e */ /* 0x000fc800000010ff */
[----:B------:R-:W-:-:S07]  /*3400*/  PRMT R164, R2, 0x7610, R164 ;  /* 0x0000761002a47816 */ /* 0x000fce00000000a4 */
.L_x_6554:
[----:B------:R-:W-:Y:S05]  /*3410*/  BSYNC.RECONVERGENT B3 ;  /* 0x0000000000037941 */ /* 0x000fea0003800200 */
.L_x_6553:
[----:B------:R-:W-:Y:S04]  /*3420*/  BSSY.RECONVERGENT B3, `(.L_x_6559) ;  /* 0x0000023000037945 */ /* 0x000fe80003800200 */
[----:B------:R-:W-:Y:S05]  /*3430*/  @!P2 BRA `(.L_x_6560) ;  /* 0x000000000084a947 */ /* 0x000fea0003800000 */
[----:B------:R1:W5:Y:S02]  /*3440*/  LDL R196, [R1] ;  /* 0x0000000001c47983 */ /* 0x0003640000100800 */
[----:B-----5:R-:W-:Y:S01]  /*3450*/  LOP3.LUT P0, RZ, R14, 0xff00, RZ, 0xc0, !PT ;  /* 0x0000ff000eff7812 */ /* 0x020fe2000780c0ff */
[----:B------:R-:W-:Y:S01]  /*3460*/  BSSY.RECONVERGENT B4, `(.L_x_6561) ;  /* 0x000000d000047945 */ /* 0x000fe20003800200 */
[----:B0-----:R-:W-:-:S11]  /*3470*/  HFMA2 R2, -RZ, RZ, 0, 0 ;  /* 0x00000000ff027431 */ /* 0x001fd600000001ff */
[----:B-1----:R-:W-:Y:S05]  /*3480*/  @!P0 BRA `(.L_x_6562) ;  /* 0x0000000000288947 */ /* 0x002fea0003800000 */
        /* <DEDUP_REMOVED lines=10> */
.L_x_6562:
[----:B------:R-:W-:Y:S05]  /*3530*/  BSYNC.RECONVERGENT B4 ;  /* 0x0000000000047941 */ /* 0x000fea0003800200 */
.L_x_6561:
[----:B------:R-:W-:Y:S01]  /*3540*/  BSSY.RECONVERGENT B4, `(.L_x_6563) ;  /* 0x000000e000047945 */ /* 0x000fe20003800200 */
[----:B------:R-:W-:Y:S01]  /*3550*/  FADD.FTZ R121, R121, R2 ;  /* 0x0000000279797221 */ /* 0x000fe20000010000 */
[----:B------:R-:W-:Y:S02]  /*3560*/  MOV R2, RZ ;  /* 0x000000ff00027202 */ /* 0x000fe40000000f00 */
[----:B------:R-:W-:Y:S05]  /*3570*/  @!P0 BRA `(.L_x_6564) ;  /* 0x0000000000288947 */ /* 0x000fea0003800000 */
[----:B------:R-:W2:Y:S01]  /*3580*/  LDL R3, [R1+0x78] ;  /* 0x0000780001037983 */ /* 0x000ea20000100800 */
[----:B------:R-:W-:Y:S01]  /*3590*/  FFMA.FTZ R2, R10, R194, R193 ;  /* 0x000000c20a027223 */ /* 0x000fe200000100c1 */
[----:B------:R-:W-:-:S03]  /*35a0*/  ISETP.GT.AND P0, PT, R6, RZ, PT ;  /* 0x000000ff0600720c */ /* 0x000fc60003f04270 */
[----:B------:R-:W-:-:S04]  /*35b0*/  FADD.FTZ R2, R196, -R2 ;  /* 0x80000002c4027221 */ /* 0x000fc80000010000 */
[----:B------:R-:W-:-:S05]  /*35c0*/  FMUL.FTZ R2, R5, R2 ;  /* 0x0000000205027220 */ /* 0x000fca0000410000 */
[----:B------:R-:W-:-:S05]  /*35d0*/  FSEL R2, R2, RZ, P0 ;  /* 0x000000ff02027208 */ /* 0x000fca0000000000 */
[----:B------:R-:W-:-:S04]  /*35e0*/  FMUL.FTZ R2, R2, UR13 ;  /* 0x0000000d02027c20 */ /* 0x000fc80008410000 */
[----:B------:R-:W-:Y:S01]  /*35f0*/  FMUL.FTZ R2, R2, UR12 ;  /* 0x0000000c02027c20 */ /* 0x000fe20008410000 */
[----:B--2---:R-:W-:-:S05]  /*3600*/  SHF.L.U32 R3, R3, 0x10, RZ ;  /* 0x0000001003037819 */ /* 0x004fca00000006ff */
[----:B------:R-:W-:-:S07]  /*3610*/  FMUL.FTZ R2, R2, R3 ;  /* 0x0000000302027220 */ /* 0x000fce0000410000 */
.L_x_6564:
[----:B------:R-:W-:Y:S05]  /*3620*/  BSYNC.RECONVERGENT B4 ;  /* 0x0000000000047941 */ /* 0x000fea0003800200 */
.L_x_6563:
[----:B------:R-:W-:-:S04]  /*3630*/  F2FP.BF16.F32.PACK_AB R2, RZ, R2 ;  /* 0x00000002ff02723e */ /* 0x000fc800000010ff */
[----:B------:R-:W-:-:S07]  /*3640*/  PRMT R164, R164, 0x5410, R2 ;  /* 0x00005410a4a47816 */ /* 0x000fce0000000002 */
.L_x_6560:
[----:B------:R-:W-:Y:S05]  /*3650*/  BSYNC.RECONVERGENT B3 ;  /* 0x0000000000037941 */ /* 0x000fea0003800200 */
.L_x_6559:
        /* <DEDUP_REMOVED lines=15> */
.L_x_6568:
[----:B------:R-:W-:Y:S05]  /*3750*/  BSYNC.RECONVERGENT B4 ;  /* 0x0000000000047941 */ /* 0x000fea0003800200 */
.L_x_6567:
        /* <DEDUP_REMOVED lines=13> */
.L_x_6570:
[----:B------:R-:W-:Y:S05]  /*3830*/  BSYNC.RECONVERGENT B4 ;  /* 0x0000000000047941 */ /* 0x000fea0003800200 */
.L_x_6569:
[----:B------:R-:W-:-:S04]  /*3840*/  F2FP.BF16.F32.PACK_AB R2, RZ, R2 ;  /* 0x00000002ff02723e */ /* 0x000fc800000010ff */
[----:B------:R-:W-:-:S07]  /*3850*/  PRMT R165, R2, 0x7610, R165 ;  /* 0x0000761002a57816 */ /* 0x000fce00000000a5 */
.L_x_6566:
[----:B------:R-:W-:Y:S05]  /*3860*/  BSYNC.RECONVERGENT B3 ;  /* 0x0000000000037941 */ /* 0x000fea0003800200 */
.L_x_6565:
        /* <DEDUP_REMOVED lines=16> */
.L_x_6574:
[----:B------:R-:W-:Y:S05]  /*3970*/  BSYNC.RECONVERGENT B4 ;  /* 0x0000000000047941 */ /* 0x000fea0003800200 */
.L_x_6573:
        /* <DEDUP_REMOVED lines=14> */
.L_x_6576:
[----:B------:R-:W-:Y:S05]  /*3a60*/  BSYNC.RECONVERGENT B4 ;  /* 0x0000000000047941 */ /* 0x000fea0003800200 */
.L_x_6575:
[----:B------:R-:W-:-:S04]  /*3a70*/  F2FP.BF16.F32.PACK_AB R2, RZ, R2 ;  /* 0x00000002ff02723e */ /* 0x000fc800000010ff */
[----:B------:R-:W-:-:S07]  /*3a80*/  PRMT R165, R165, 0x5410, R2 ;  /* 0x00005410a5a57816 */ /* 0x000fce0000000002 */
.L_x_6572:
[----:B------:R-:W-:Y:S05]  /*3a90*/  BSYNC.RECONVERGENT B3 ;  /* 0x0000000000037941 */ /* 0x000fea0003800200 */
.L_x_6571:
        /* <DEDUP_REMOVED lines=15> */
.L_x_6580:
[----:B------:R-:W-:Y:S05]  /*3b90*/  BSYNC.RECONVERGENT B4 ;  /* 0x0000000000047941 */ /* 0x000fea0003800200 */
.L_x_6579:
        /* <DEDUP_REMOVED lines=13> */
.L_x_6582:
[----:B------:R-:W-:Y:S05]  /*3c70*/  BSYNC.RECONVERGENT B4 ;  /* 0x0000000000047941 */ /* 0x000fea0003800200 */
.L_x_6581:
[----:B------:R-:W-:-:S04]  /*3c80*/  F2FP.BF16.F32.PACK_AB R2, RZ, R2 ;  /* 0x00000002ff02723e */ /* 0x000fc800000010ff */
[----:B------:R-:W-:-:S07]  /*3c90*/  PRMT R166, R2, 0x7610, R166 ;  /* 0x0000761002a67816 */ /* 0x000fce00000000a6 */
.L_x_6578:
[----:B------:R-:W-:Y:S05]  /*3ca0*/  BSYNC.RECONVERGENT B3 ;  /* 0x0000000000037941 */ /* 0x000fea0003800200 */
.L_x_6577:
        /* <DEDUP_REMOVED lines=16> */
.L_x_6586:
[----:B------:R-:W-:Y:S05]  /*3db0*/  BSYNC.RECONVERGENT B4 ;  /* 0x0000000000047941 */ /* 0x000fea0003800200 */
.L_x_6585:
        /* <DEDUP_REMOVED lines=14> */
.L_x_6588:
[----:B------:R-:W-:Y:S05]  /*3ea0*/  BSYNC.RECONVERGENT B4 ;  /* 0x0000000000047941 */ /* 0x000fea0003800200 */
.L_x_6587:
[----:B------:R-:W-:-:S04]  /*3eb0*/  F2FP.BF16.F32.PACK_AB R2, RZ, R2 ;  /* 0x00000002ff02723e */ /* 0x000fc800000010ff */
[----:B------:R-:W-:-:S07]  /*3ec0*/  PRMT R166, R166, 0x5410, R2 ;  /* 0x00005410a6a67816 */ /* 0x000fce0000000002 */
.L_x_6584:
[----:B------:R-:W-:Y:S05]  /*3ed0*/  BSYNC.RECONVERGENT B3 ;  /* 0x0000000000037941 */ /* 0x000fea0003800200 */
.L_x_6583:
        /* <DEDUP_REMOVED lines=15> */
.L_x_6592:
[----:B------:R-:W-:Y:S05]  /*3fd0*/  BSYNC.RECONVERGENT B4 ;  /* 0x0000000000047941 */ /* 0x000fea0003800200 */
.L_x_6591:
        /* <DEDUP_REMOVED lines=13> */
.L_x_6594:
[----:B------:R-:W-:Y:S05]  /*40b0*/  BSYNC.RECONVERGENT B4 ;  /* 0x0000000000047941 */ /* 0x000fea0003800200 */
.L_x_6593:
[----:B------:R-:W-:-:S04]  /*40c0*/  F2FP.BF16.F32.PACK_AB R2, RZ, R2 ;  /* 0x00000002ff02723e */ /* 0x000fc800000010ff */
[----:B------:R-:W-:-:S07]  /*40d0*/  PRMT R167, R2, 0x7610, R167 ;  /* 0x0000761002a77816 */ /* 0x000fce00000000a7 */
.L_x_6590:
[----:B------:R-:W-:Y:S05]  /*40e0*/  BSYNC.RECONVERGENT B3 ;  /* 0x0000000000037941 */ /* 0x000fea0003800200 */
.L_x_6589:
[----:B------:R-:W-:Y:S05]  /*40f0*/  @!P2 BRA `(.L_x_6595) ;  /* 0x0000002c0008a947 */ /* 0x000fea0003800000 */
[----:B------:R1:W5:Y:S04]  /*4100*/  LDL R198, [R1+0x1c] ;  /* 0x00001c0001c67983 */ /* 0x0003680000100800 */
[----:B------:R1:W5:Y:S02]  /*4110*/  LDL R196, [R1+0x28] ;  /* 0x0000280001c47983 */ /* 0x0003640000100800 */
[----:B-----5:R-:W-:Y:S01]  /*4120*/  ISETP.GE.U32.AND P0, PT, R14, RZ, PT ;  /* 0x000000ff0e00720c */ /* 0x020fe20003f06070 */
[----:B------:R-:W-:Y:S01]  /*4130*/  BSSY.RECONVERGENT B3, `(.L_x_6596) ;  /* 0x000000e000037945 */ /* 0x000fe20003800200 */
[----:B0-----:R-:W-:Y:S02]  /*4140*/  HFMA2 R2, -RZ, RZ, 0, 0 ;  /* 0x00000000ff027431 */ /* 0x001fe400000001ff */
[----:B------:R-:W-:-:S13]  /*4150*/  ISETP.GE.U32.AND.EX P0, PT, R15, 0x1000000, PT, P0 ;  /* 0x010000000f00780c */ /* 0x000fda0003f06100 */
        /* <DEDUP_REMOVED lines=11> */
.L_x_6597:
[----:B------:R-:W-:Y:S05]  /*4210*/  BSYNC.RECONVERGENT B3 ;  /* 0x0000000000037941 */ /* 0x000fea0003800200 */
.L_x_6596:
        /* <DEDUP_REMOVED lines=14> */
.L_x_6599:
[----:B------:R-:W-:Y:S05]  /*4300*/  BSYNC.RECONVERGENT B3 ;  /* 0x0000000000037941 */ /* 0x000fea0003800200 */
.L_x_6598:
[----:B------:R-:W-:-:S04]  /*4310*/  F2FP.BF16.F32.PACK_AB R2, RZ, R2 ;  /* 0x00000002ff02723e */ /* 0x000fc800000010ff */
[----:B------:R-:W-:Y:S01]  /*4320*/  PRMT R167, R167, 0x5410, R2 ;  /* 0x00005410a7a77816 */ /* 0x000fe20000000002 */
[----:B------:R-:W-:Y:S06]  /*4330*/  BRA `(.L_x_6595) ;  /* 0x0000002800787947 */ /* 0x000fec0003800000 */
.L_x_6552:
        /* <DEDUP_REMOVED lines=15> */
.L_x_6603:
[----:B------:R-:W-:Y:S05]  /*4430*/  BSYNC.RECONVERGENT B4 ;  /* 0x0000000000047941 */ /* 0x000fea0003800200 */
.L_x_6602:
        /* <DEDUP_REMOVED lines=13> */
.L_x_6605:
[----:B------:R-:W-:Y:S05]  /*4510*/  BSYNC.RECONVERGENT B4 ;  /* 0x0000000000047941 */ /* 0x000fea0003800200 */
.L_x_6604:
[----:B------:R-:W-:Y:S02]  /*4520*/  F2FP.BF16.F32.PACK_AB R3, RZ, R3 ;  /* 0x00000003ff03723e */ /* 0x000fe400000010ff */
[----:B------:R-:W-:Y:S02]  /*4530*/  MOV R120, R2 ;  /* 0x0000000200787202 */ /* 0x000fe40000000f00 */
[----:B------:R-:W-:-:S07]  /*4540*/  PRMT R164, R3, 0x7610, R164 ;  /* 0x0000761003a47816 */ /* 0x000fce00000000a4 */
.L_x_6601:
[----:B------:R-:W-:Y:S05]  /*4550*/  BSYNC.RECONVERGENT B3 ;  /* 0x0000000000037941 */ /* 0x000fea0003800200 */
.L_x_6600:
        /* <DEDUP_REMOVED lines=17> */
.L_x_6609:
[----:B------:R-:W-:Y:S05]  /*4670*/  BSYNC.RECONVERGENT B4 ;  /* 0x0000000000047941 */ /* 0x000fea0003800200 */
.L_x_6608:
        /* <DEDUP_REMOVED lines=14> */
.L_x_6611:
[----:B------:R-:W-:Y:S05]  /*4760*/  BSYNC.RECONVERGENT B4 ;  /* 0x0000000000047941 */ /* 0x000fea0003800200 */
.L_x_6610:
[----:B------:R-:W-:Y:S02]  /*4770*/  F2FP.BF16.F32.PACK_AB R3, RZ, R3 ;  /* 0x00000003ff03723e */ /* 0x000fe400000010ff */
[----:B------:R-:W-:Y:S02]  /*4780*/  MOV R121, R2 ;  /* 0x0000000200797202 */ /* 0x000fe40000000f00 */
[----:B------:R-:W-:-:S07]  /*4790*/  PRMT R164, R164, 0x5410, R3 ;  /* 0x00005410a4a47816 */ /* 0x000fce0000000003 */
.L_x_6607:
[----:B------:R-:W-:Y:S05]  /*47a0*/  BSYNC.RECONVERGENT B3 ;  /* 0x0000000000037941 */ /* 0x000fea0003800200 */
.L_x_6606:
        /* <DEDUP_REMOVED lines=15> */
.L_x_6615:
[----:B------:R-:W-:Y:S05]  /*48a0*/  BSYNC.RECONVERGENT B4 ;  /* 0x0000000000047941 */ /* 0x000fea0003800200 */
.L_x_6614:
        /* <DEDUP_REMOVED lines=13> */
.L_x_6617:
[----:B------:R-:W-:Y:S05]  /*4980*/  BSYNC.RECONVERGENT B4 ;  /* 0x0000000000047941 */ /* 0x000fea0003800200 */
.L_x_6616:
[----:B------:R-:W-:Y:S02]  /*4990*/  F2FP.BF16.F32.PACK_AB R3, RZ, R3 ;  /* 0x00000003ff03723e */ /* 0x000fe400000010ff */
[----:B------:R-:W-:Y:S02]  /*49a0*/  MOV R122, R2 ;  /* 0x00000002007a7202 */ /* 0x000fe40000000f00 */
[----:B------:R-:W-:-:S07]  /*49b0*/  PRMT R165, R3, 0x7610, R165 ;  /* 0x0000761003a57816 */ /* 0x000fce00000000a5 */
.L_x_6613:
[----:B------:R-:W-:Y:S05]  /*49c0*/  BSYNC.RECONVERGENT B3 ;  /* 0x0000000000037941 */ /* 0x000fea0003800200 */
.L_x_6612:
        /* <DEDUP_REMOVED lines=16> */
.L_x_6621:
[----:B------:R-:W-:Y:S05]  /*4ad0*/  BSYNC.RECONVERGENT B4 ;  /* 0x0000000000047941 */ /* 0x000fea0003800200 */
.L_x_6620:
        /* <DEDUP_REMOVED lines=14> */
.L_x_6623:
[----:B------:R-:W-:Y:S05]  /*4bc0*/  BSYNC.RECONVERGENT B4 ;  /* 0x0000000000047941 */ /* 0x000fea0003800200 */
.L_x_6622:
[----:B------:R-:W-:Y:S02]  /*4bd0*/  F2FP.BF16.F32.PACK_AB R3, RZ, R3 ;  /* 0x00000003ff03723e */ /* 0x000fe400000010ff */
[----:B------:R-:W-:Y:S02]  /*4be0*/  MOV R123, R2 ;  /* 0x00000002007b7202 */ /* 0x000fe40000000f00 */
[----:B------:R-:W-:-:S07]  /*4bf0*/  PRMT R165, R165, 0x5410, R3 ;  /* 0x00005410a5a57816 */ /* 0x000fce0000000003 */
.L_x_6619:
[----:B------:R-:W-:Y:S05]  /*4c00*/  BSYNC.RECONVERGENT B3 ;  /* 0x0000000000037941 */ /* 0x000fea0003800200 */
.L_x_6618:
        /* <DEDUP_REMOVED lines=15> */
.L_x_6627:
[----:B------:R-:W-:Y:S05]  /*4d00*/  BSYNC.RECONVERGENT B4 ;  /* 0x0000000000047941 */ /* 0x000fea0003800200 */
.L_x_6626:
        /* <DEDUP_REMOVED lines=13> */
.L_x_6629:
[----:B------:R-:W-:Y:S05]  /*4de0*/  BSYNC.RECONVERGENT B4 ;  /* 0x0000000000047941 */ /* 0x000fea0003800200 */
.L_x_6628:
[----:B------:R-:W-:Y:S02]  /*4df0*/  F2FP.BF16.F32.PACK_AB R3, RZ, R3 ;  /* 0x00000003ff03723e */ /* 0x000fe400000010ff */
[----:B------:R-:W-:Y:S02]  /*4e00*/  MOV R124, R2 ;  /* 0x00000002007c7202 */ /* 0x000fe40000000f00 */
[----:B------:R-:W-:-:S07]  /*4e10*/  PRMT R166, R3, 0x7610, R166 ;  /* 0x0000761003a67816 */ /* 0x000fce00000000a6 */
.L_x_6625:
[----:B------:R-:W-:Y:S05]  /*4e20*/  BSYNC.RECONVERGENT B3 ;  /* 0x0000000000037941 */ /* 0x000fea0003800200 */
.L_x_6624:
        /* <DEDUP_REMOVED lines=16> */
.L_x_6633:
[----:B------:R-:W-:Y:S05]  /*4f30*/  BSYNC.RECONVERGENT B4 ;  /* 0x0000000000047941 */ /* 0x000fea0003800200 */
.L_x_6632:
        /* <DEDUP_REMOVED lines=14> */
.L_x_6635:
[----:B------:R-:W-:Y:S05]  /*5020*/  BSYNC.RECONVERGENT B4 ;  /* 0x0000000000047941 */ /* 0x000fea0003800200 */
.L_x_6634:
[----:B------:R-:W-:Y:S02]  /*5030*/  F2FP.BF16.F32.PACK_AB R3, RZ, R3 ;  /* 0x00000003ff03723e */ /* 0x000fe400000010ff */
[----:B------:R-:W-:Y:S02]  /*5040*/  MOV R125, R2 ;  /* 0x00000002007d7202 */ /* 0x000fe40000000f00 */
[----:B------:R-:W-:-:S07]  /*5050*/  PRMT R166, R166, 0x5410, R3 ;  /* 0x00005410a6a67816 */ /* 0x000fce0000000003 */
.L_x_6631:
[----:B------:R-:W-:Y:S05]  /*5060*/  BSYNC.RECONVERGENT B3 ;  /* 0x0000000000037941 */ /* 0x000fea0003800200 */
.L_x_6630:
        /* <DEDUP_REMOVED lines=15> */
.L_x_6639:
[----:B------:R-:W-:Y:S05]  /*5160*/  BSYNC.RECONVERGENT B4 ;  /* 0x0000000000047941 */ /* 0x000fea0003800200 */
.L_x_6638:
        /* <DEDUP_REMOVED lines=13> */
.L_x_6641:
[----:B------:R-:W-:Y:S05]  /*5240*/  BSYNC.RECONVERGENT B4 ;  /* 0x0000000000047941 */ /* 0x000fea0003800200 */
.L_x_6640:
[----:B------:R-:W-:Y:S02]  /*5250*/  F2FP.BF16.F32.PACK_AB R3, RZ, R3 ;  /* 0x00000003ff03723e */ /* 0x000fe400000010ff */
[----:B------:R-:W-:Y:S02]  /*5260*/  MOV R126, R2 ;  /* 0x00000002007e7202 */ /* 0x000fe40000000f00 */
[----:B------:R-:W-:-:S07]  /*5270*/  PRMT R167, R3, 0x7610, R167 ;  /* 0x0000761003a77816 */ /* 0x000fce00000000a7 */
.L_x_6637:
[----:B------:R-:W-:Y:S05]  /*5280*/  BSYNC.RECONVERGENT B3 ;  /* 0x0000000000037941 */ /* 0x000fea0003800200 */
.L_x_6636:
[----:B------:R-:W2:Y:S04]  /*5290*/  LDL R196, [R1+0x1c] ;  /* 0x00001c0001c47983 */ /* 0x000ea80000100800 */
[----:B------:R-:W3:Y:S04]  /*52a0*/  LDL R163, [R1] ;  /* 0x0000000001a37983 */ /* 0x000ee80000100800 */
[----:B------:R-:W4:Y:S01]  /*52b0*/  LDL R161, [R1+0x28] ;  /* 0x0000280001a17983 */ /* 0x000f220000100800 */
[-CC-:B0-----:R-:W-:Y:S01]  /*52c0*/  FFMA.FTZ R3, R219, R194.reuse, R193.reuse ;  /* 0x000000c2db037223 */ /* 0x181fe200000100c1 */
        /* <DEDUP_REMOVED lines=8> */
[----:B-----5:R-:W-:Y:S01]  /*5350*/  FMUL.FTZ R160, R5, R160 ;  /* 0x000000a005a07220 */ /* 0x020fe20000410000 */
[----:B------:R-:W-:Y:S01]  /*5360*/  FADD.FTZ R71, R250, -R3 ;  /* 0x80000003fa477221 */ /* 0x000fe20000010000 */
[----:B------:R-:W-:Y:S01]  /*5370*/  FADD.FTZ R70, R239, -R2 ;  /* 0x80000002ef467221 */ /* 0x000fe20000010000 */
[----:B------:R-:W-:Y:S01]  /*5380*/  FFMA.FTZ R3, R0, R194, R193 ;  /* 0x000000c200037223 */ /* 0x000fe200000100c1 */
[----:B------:R-:W-:Y:S01]  /*5390*/  ISETP.GT.AND P0, PT, R6, RZ, PT ;  /* 0x000000ff0600720c */ /* 0x000fe20003f04270 */
[C---:B------:R-:W-:Y:S01]  /*53a0*/  FMUL.FTZ R68, R5.reuse, R68 ;  /* 0x0000004405447220 */ /* 0x040fe20000410000 */
[C---:B------:R-:W-:Y:S01]  /*53b0*/  FMUL.FTZ R162, R5.reuse, R162 ;  /* 0x000000a205a27220 */ /* 0x040fe20000410000 */
[----:B------:R-:W-:Y:S01]  /*53c0*/  FADD.FTZ R3, R232, -R3 ;  /* 0x80000003e8037221 */ /* 0x000fe20000010000 */
[C---:B------:R-:W-:Y:S01]  /*53d0*/  FMUL.FTZ R71, R5.reuse, R71 ;  /* 0x0000004705477220 */ /* 0x040fe20000410000 */
[----:B------:R-:W-:-:S02]  /*53e0*/  FMUL.FTZ R70, R5, R70 ;  /* 0x0000004605467220 */ /* 0x000fc40000410000 */
[----:B------:R-:W-:Y:S01]  /*53f0*/  FMUL.FTZ R3, R5, R3 ;  /* 0x0000000305037220 */ /* 0x000fe20000410000 */
[----:B------:R-:W-:Y:S02]  /*5400*/  FSEL R162, R162, RZ, P0 ;  /* 0x000000ffa2a27208 */ /* 0x000fe40000000000 */
[----:B------:R-:W-:Y:S02]  /*5410*/  FSEL R71, R71, RZ, P0 ;  /* 0x000000ff47477208 */ /* 0x000fe40000000000 */
[----:B------:R-:W-:Y:S01]  /*5420*/  FSEL R70, R70, RZ, P0 ;  /* 0x000000ff46467208 */ /* 0x000fe20000000000 */
[----:B--2---:R-:W-:Y:S01]  /*5430*/  FFMA.FTZ R2, R196, R194, R193 ;  /* 0x000000c2c4027223 */ /* 0x004fe200000100c1 */
[----:B------:R-:W-:Y:S02]  /*5440*/  FSEL R196, R160, RZ, P0 ;  /* 0x000000ffa0c47208 */ /* 0x000fe40000000000 */
[----:B------:R-:W-:Y:S01]  /*5450*/  FSEL R160, R68, RZ, P0 ;  /* 0x000000ff44a07208 */ /* 0x000fe20000000000 */
[----:B---3--:R-:W-:Y:S01]  /*5460*/  FADD.FTZ R69, R163, -R69 ;  /* 0x80000045a3457221 */ /* 0x008fe20000010000 */
[----:B------:R-:W-:Y:S01]  /*5470*/  FSEL R68, R3, RZ, P0 ;  /* 0x000000ff03447208 */ /* 0x000fe20000000000 */
[----:B----4-:R-:W-:-:S02]  /*5480*/  FADD.FTZ R2, R161, -R2 ;  /* 0x80000002a1027221 */ /* 0x010fc40000010000 */
[C---:B------:R-:W-:Y:S01]  /*5490*/  FMUL.FTZ R69, R5.reuse, R69 ;  /* 0x0000004505457220 */ /* 0x040fe20000410000 */
[----:B------:R-:W-:Y:S01]  /*54a0*/  MOV R161, R196 ;  /* 0x000000c400a17202 */ /* 0x000fe20000000f00 */
[----:B------:R-:W-:-:S03]  /*54b0*/  FMUL.FTZ R2, R5, R2 ;  /* 0x0000000205027220 */ /* 0x000fc60000410000 */
[----:B------:R-:W-:Y:S02]  /*54c0*/  FSEL R69, R69, RZ, P0 ;  /* 0x000000ff45457208 */ /* 0x000fe40000000000 */
[----:B------:R-:W-:Y:S01]  /*54d0*/  FSEL R163, R2, RZ, P0 ;  /* 0x000000ff02a37208 */ /* 0x000fe20000000000 */
[----:B------:R-:W-:Y:S06]  /*54e0*/  @!P2 BRA `(.L_x_6595) ;  /* 0x00000018000ca947 */ /* 0x000fec0003800000 */
[----:B------:R-:W2:Y:S01]  /*54f0*/  LDL R198, [R1+0x84] ;  /* 0x0000840001c67983 */ /* 0x000ea20000100800 */
[----:B------:R-:W-:Y:S01]  /*5500*/  ISETP.GE.U32.AND P0, PT, R14, RZ, PT ;  /* 0x000000ff0e00720c */ /* 0x000fe20003f06070 */
        /* <DEDUP_REMOVED lines=13> */
[----:B--2---:R-:W-:-:S05]  /*55e0*/  @P0 SHF.L.U32 R161, R198, 0x10, RZ ;  /* 0x00000010c6a10819 */ /* 0x004fca00000006ff */
[----:B------:R-:W-:Y:S01]  /*55f0*/  @P0 FMUL.FTZ R3, R161, R2 ;  /* 0x00000002a1030220 */ /* 0x000fe20000410000 */
[----:B------:R-:W-:-:S04]  /*5600*/  MOV R161, R196 ;  /* 0x000000c400a17202 */ /* 0x000fc80000000f00 */
[----:B------:R-:W-:-:S04]  /*5610*/  F2FP.BF16.F32.PACK_AB R3, RZ, R3 ;  /* 0x00000003ff03723e */ /* 0x000fc800000010ff */
[----:B------:R-:W-:Y:S01]  /*5620*/  PRMT R167, R167, 0x5410, R3 ;  /* 0x00005410a7a77816 */ /* 0x000fe20000000003 */
[----:B------:R-:W-:Y:S06]  /*5630*/  BRA `(.L_x_6595) ;  /* 0x0000001400b87947 */ /* 0x000fec0003800000 */
.L_x_6551:
[----:B------:R-:W-:Y:S02]  /*5640*/  MOV R195, UR20 ;  /* 0x0000001400c37c02 */ /* 0x000fe40008000f00 */
[----:B------:R-:W-:Y:S02]  /*5650*/  MOV R197, UR21 ;  /* 0x0000001500c57c02 */ /* 0x000fe40008000f00 */
[----:B------:R-:W-:-:S04]  /*5660*/  ISETP.NE.U32.AND P0, PT, R195, RZ, PT ;  /* 0x000000ffc300720c */ /* 0x000fc80003f05070 */
[----:B------:R-:W-:-:S13]  /*5670*/  ISETP.NE.AND.EX P0, PT, R197, RZ, PT, P0 ;  /* 0x000000ffc500720c */ /* 0x000fda0003f05300 */
[----:B------:R-:W-:Y:S05]  /*5680*/  @P0 BRA `(.L_x_6642) ;  /* 0x00000008008c0947 */ /* 0x000fea0003800000 */
[----:B------:R-:W-:Y:S04]  /*5690*/  BSSY.RECONVERGENT B3, `(.L_x_6643) ;  /* 0x0000012000037945 */ /* 0x000fe80003800200 */
[----:B------:R-:W-:Y:S05]  /*56a0*/  @!P2 BRA `(.L_x_6644) ;  /* 0x000000000040a947 */ /* 0x000fea0003800000 */
[----:B0-----:R-:W-:Y:S01]  /*56b0*/  @P1 FFMA.FTZ R3, R0, R194, R193 ;  /* 0x000000c200031223 */ /* 0x001fe200000100c1 */
[----:B-----5:R-:W-:Y:S02]  /*56c0*/  LOP3.LUT P0, RZ, R14, 0xff, RZ, 0xc0, !PT ;  /* 0x000000ff0eff7812 */ /* 0x020fe4000780c0ff */
[----:B------:R-:W-:Y:S01]  /*56d0*/  MOV R2, R152 ;  /* 0x0000009800027202 */ /* 0x000fe20000000f00 */
[----:B------:R-:W-:-:S04]  /*56e0*/  @P1 FADD.FTZ R3, R232, -R3 ;  /* 0x80000003e8031221 */ /* 0x000fc80000010000 */
[----:B------:R-:W-:-:S04]  /*56f0*/  @P1 FFMA.FTZ R2, R5, R3, R152 ;  /* 0x0000000305021223 */ /* 0x000fc80000010098 */
[----:B------:R-:W-:Y:S02]  /*5700*/  FMUL.FTZ R2, R2, UR13 ;  /* 0x0000000d02027c20 */ /* 0x000fe40008410000 */
[----:B------:R-:W-:Y:S02]  /*5710*/  @P0 SHF.L.U32 R3, R188, 0x10, RZ ;  /* 0x00000010bc030819 */ /* 0x000fe400000006ff */
[----:B------:R-:W-:Y:S01]  /*5720*/  FMUL.FTZ R196, R2, UR12 ;  /* 0x0000000c02c47c20 */ /* 0x000fe20008410000 */
[----:B------:R-:W-:-:S03]  /*5730*/  HFMA2 R2, -RZ, RZ, 0, 0 ;  /* 0x00000000ff027431 */ /* 0x000fc600000001ff */
[----:B------:R-:W-:Y:S01]  /*5740*/  @P0 FMUL.FTZ R2, R3, R196 ;  /* 0x000000c403020220 */ /* 0x000fe20000410000 */
[----:B------:R-:W-:-:S03]  /*5750*/  @P0 SHF.L.U32 R3, R36, 0x10, RZ ;  /* 0x0000001024030819 */ /* 0x000fc600000006ff */
[----:B------:R-:W-:Y:S01]  /*5760*/  FADD.FTZ R120, R120, R2 ;  /* 0x0000000278787221 */ /* 0x000fe20000010000 */
[----:B------:R-:W-:Y:S01]  /*5770*/  MOV R2, RZ ;  /* 0x000000ff00027202 */ /* 0x000fe20000000f00 */
[----:B------:R-:W-:-:S05]  /*5780*/  @P0 FMUL.FTZ R2, R3, R196 ;  /* 0x000000c403020220 */ /* 0x000fca0000410000 */
[----:B------:R-:W-:-:S04]  /*5790*/  F2FP.BF16.F32.PACK_AB R2, RZ, R2 ;  /* 0x00000002ff02723e */ /* 0x000fc800000010ff */
[----:B------:R-:W-:-:S07]  /*57a0*/  PRMT R164, R2, 0x7610, R164 ;  /* 0x0000761002a47816 */ /* 0x000fce00000000a4 */
.L_x_6644:
[----:B------:R-:W-:Y:S05]  /*57b0*/  BSYNC.RECONVERGENT B3 ;  /* 0x0000000000037941 */ /* 0x000fea0003800200 */
.L_x_6643:
[----:B------:R-:W-:Y:S04]  /*57c0*/  BSSY.RECONVERGENT B3, `(.L_x_6645) ;  /* 0x0000015000037945 */ /* 0x000fe80003800200 */
[----:B------:R-:W-:Y:S05]  /*57d0*/  @!P2 BRA `(.L_x_6646) ;  /* 0x00000000004ca947 */ /* 0x000fea0003800000 */
[----:B0-----:R-:W2:Y:S04]  /*57e0*/  LDL R2, [R1] ;  /* 0x0000000001027983 */ /* 0x001ea80000100800 */
[----:B------:R-:W3:Y:S01]  /*57f0*/  LDL R198, [R1+0x78] ;  /* 0x0000780001c67983 */ /* 0x000ee20000100800 */
[----:B------:R-:W-:Y:S01]  /*5800*/  @P1 FFMA.FTZ R3, R10, R194, R193 ;  /* 0x000000c20a031223 */ /* 0x000fe200000100c1 */
[----:B-----5:R-:W-:-:S03]  /*5810*/  LOP3.LUT P0, RZ, R14, 0xff00, RZ, 0xc0, !PT ;  /* 0x0000ff000eff7812 */ /* 0x020fc6000780c0ff */
[----:B--2---:R-:W-:Y:S01]  /*5820*/  @P1 FADD.FTZ R3, R2, -R3 ;  /* 0x8000000302031221 */ /* 0x004fe20000010000 */
[----:B------:R-:W-:-:S03]  /*5830*/  MOV R2, R153 ;  /* 0x0000009900027202 */ /* 0x000fc60000000f00 */
[----:B------:R-:W-:-:S06]  /*5840*/  @P1 FFMA.FTZ R2, R5, R3, R153 ;  /* 0x0000000305021223 */ /* 0x000fcc0000010099 */
[----:B------:R-:W-:Y:S01]  /*5850*/  @P0 PRMT R3, R188, 0x7632, R3 ;  /* 0x00007632bc030816 */ /* 0x000fe20000000003 */
[----:B------:R-:W-:-:S03]  /*5860*/  FMUL.FTZ R2, R2, UR13 ;  /* 0x0000000d02027c20 */ /* 0x000fc60008410000 */
[----:B------:R-:W-:Y:S01]  /*5870*/  @P0 SHF.L.U32 R3, R3, 0x10, RZ ;  /* 0x0000001003030819 */ /* 0x000fe200000006ff */
[----:B------:R-:W-:Y:S01]  /*5880*/  FMUL.FTZ R196, R2, UR12 ;  /* 0x0000000c02c47c20 */ /* 0x000fe20008410000 */
[----:B------:R-:W-:-:S03]  /*5890*/  HFMA2 R2, -RZ, RZ, 0, 0 ;  /* 0x00000000ff027431 */ /* 0x000fc600000001ff */
[----:B------:R-:W-:Y:S01]  /*58a0*/  @P0 FMUL.FTZ R2, R196, R3 ;  /* 0x00000003c4020220 */ /* 0x000fe20000410000 */
[----:B---3--:R-:W-:-:S03]  /*58b0*/  @P0 SHF.L.U32 R3, R198, 0x10, RZ ;  /* 0x00000010c6030819 */ /* 0x008fc600000006ff */
[----:B------:R-:W-:Y:S01]  /*58c0*/  FADD.FTZ R121, R121, R2 ;  /* 0x0000000279797221 */ /* 0x000fe20000010000 */
[----:B------:R-:W-:Y:S01]  /*58d0*/  MOV R2, RZ ;  /* 0x000000ff00027202 */ /* 0x000fe20000000f00 */
[----:B------:R-:W-:-:S05]  /*58e0*/  @P0 FMUL.FTZ R2, R3, R196 ;  /* 0x000000c403020220 */ /* 0x000fca0000410000 */
[----:B------:R-:W-:-:S04]  /*58f0*/  F2FP.BF16.F32.PACK_AB R2, RZ, R2 ;  /* 0x00000002ff02723e */ /* 0x000fc800000010ff */
[----:B------:R-:W-:-:S07]  /*5900*/  PRMT R164, R164, 0x5410, R2 ;  /* 0x00005410a4a47816 */ /* 0x000fce0000000002 */
.L_x_6646:
[----:B------:R-:W-:Y:S05]  /*5910*/  BSYNC.RECONVERGENT B3 ;  /* 0x0000000000037941 */ /* 0x000fea0003800200 */
.L_x_6645:
        /* <DEDUP_REMOVED lines=18> */
.L_x_6648:
[----:B------:R-:W-:Y:S05]  /*5a40*/  BSYNC.RECONVERGENT B3 ;  /* 0x0000000000037941 */ /* 0x000fea0003800200 */
.L_x_6647:
[----:B------:R-:W-:Y:S04]  /*5a50*/  BSSY.RECONVERGENT B3, `(.L_x_6649) ;  /* 0x0000014000037945 */ /* 0x000fe80003800200 */
[----:B------:R-:W-:Y:S05]  /*5a60*/  @!P2 BRA `(.L_x_6650) ;  /* 0x000000000048a947 */ /* 0x000fea0003800000 */
[----:B------:R-:W2:Y:S01]  /*5a70*/  LDL R198, [R1+0x7c] ;  /* 0x00007c0001c67983 */ /* 0x000ea20000100800 */
[----:B0-----:R-:W-:Y:S01]  /*5a80*/  @P1 FFMA.FTZ R3, R11, R194, R193 ;  /* 0x000000c20b031223 */ /* 0x001fe200000100c1 */
[----:B-----5:R-:W-:Y:S02]  /*5a90*/  LOP3.LUT P0, RZ, R14, 0xff000000, RZ, 0xc0, !PT ;  /* 0xff0000000eff7812 */ /* 0x020fe4000780c0ff */
[----:B------:R-:W-:Y:S01]  /*5aa0*/  MOV R2, R155 ;  /* 0x0000009b00027202 */ /* 0x000fe20000000f00 */
[----:B------:R-:W-:-:S04]  /*5ab0*/  @P1 FADD.FTZ R3, R250, -R3 ;  /* 0x80000003fa031221 */ /* 0x000fc80000010000 */
[----:B------:R-:W-:-:S04]  /*5ac0*/  @P1 FFMA.FTZ R2, R5, R3, R155 ;  /* 0x0000000305021223 */ /* 0x000fc8000001009b */
[----:B------:R-:W-:Y:S02]  /*5ad0*/  FMUL.FTZ R2, R2, UR13 ;  /* 0x0000000d02027c20 */ /* 0x000fe40008410000 */
[----:B------:R-:W-:Y:S02]  /*5ae0*/  @P0 PRMT R3, R189, 0x7632, R3 ;  /* 0x00007632bd030816 */ /* 0x000fe40000000003 */
[----:B------:R-:W-:Y:S01]  /*5af0*/  FMUL.FTZ R196, R2, UR12 ;  /* 0x0000000c02c47c20 */ /* 0x000fe20008410000 */
[----:B------:R-:W-:Y:S01]  /*5b00*/  HFMA2 R2, -RZ, RZ, 0, 0 ;  /* 0x00000000ff027431 */ /* 0x000fe200000001ff */
[----:B------:R-:W-:-:S05]  /*5b10*/  @P0 SHF.L.U32 R3, R3, 0x10, RZ ;  /* 0x0000001003030819 */ /* 0x000fca00000006ff */
[----:B------:R-:W-:-:S04]  /*5b20*/  @P0 FMUL.FTZ R2, R196, R3 ;  /* 0x00000003c4020220 */ /* 0x000fc80000410000 */
[----:B------:R-:W-:Y:S01]  /*5b30*/  FADD.FTZ R123, R123, R2 ;  /* 0x000000027b7b7221 */ /* 0x000fe20000010000 */
[----:B------:R-:W-:Y:S02]  /*5b40*/  MOV R2, RZ ;  /* 0x000000ff00027202 */ /* 0x000fe40000000f00 */
[----:B--2---:R-:W-:-:S05]  /*5b50*/  @P0 SHF.L.U32 R3, R198, 0x10, RZ ;  /* 0x00000010c6030819 */ /* 0x004fca00000006ff */
[----:B------:R-:W-:-:S05]  /*5b60*/  @P0 FMUL.FTZ R2, R3, R196 ;  /* 0x000000c403020220 */ /* 0x000fca0000410000 */
[----:B------:R-:W-:-:S04]  /*5b70*/  F2FP.BF16.F32.PACK_AB R2, RZ, R2 ;  /* 0x00000002ff02723e */ /* 0x000fc800000010ff */
[----:B------:R-:W-:-:S07]  /*5b80*/  PRMT R165, R165, 0x5410, R2 ;  /* 0x00005410a5a57816 */ /* 0x000fce0000000002 */
.L_x_6650:
[----:B------:R-:W-:Y:S05]  /*5b90*/  BSYNC.RECONVERGENT B3 ;  /* 0x0000000000037941 */ /* 0x000fea0003800200 */
.L_x_6649:
        /* <DEDUP_REMOVED lines=18> */
.L_x_6652:
[----:B------:R-:W-:Y:S05]  /*5cc0*/  BSYNC.RECONVERGENT B3 ;  /* 0x0000000000037941 */ /* 0x000fea0003800200 */
.L_x_6651:
        /* <DEDUP_REMOVED lines=20> */
.L_x_6654:
[----:B------:R-:W-:Y:S05]  /*5e10*/  BSYNC.RECONVERGENT B3 ;  /* 0x0000000000037941 */ /* 0x000fea0003800200 */
.L_x_6653:
        /* <DEDUP_REMOVED lines=18> */
.L_x_6656:
[----:B------:R-:W-:Y:S05]  /*5f40*/  BSYNC.RECONVERGENT B3 ;  /* 0x0000000000037941 */ /* 0x000fea0003800200 */
.L_x_6655:
[----:B------:R-:W-:Y:S05]  /*5f50*/  @!P2 BRA `(.L_x_6595) ;  /* 0x0000000c0070a947 */ /* 0x000fea0003800000 */
[----:B0-----:R-:W2:Y:S04]  /*5f60*/  LDL R3, [R1+0x1c] ;  /* 0x00001c0001037983 */ /* 0x001ea80000100800 */
[----:B------:R-:W3:Y:S04]  /*5f70*/  LDL R2, [R1+0x28] ;  /* 0x0000280001027983 */ /* 0x000ee80000100800 */
[----:B------:R-:W4:Y:S01]  /*5f80*/  LDL R198, [R1+0x84] ;  /* 0x0000840001c67983 */ /* 0x000f220000100800 */
[----:B-----5:R-:W-:-:S04]  /*5f90*/  ISETP.GE.U32.AND P0, PT, R14, RZ, PT ;  /* 0x000000ff0e00720c */ /* 0x020fc80003f06070 */
[----:B------:R-:W-:Y:S01]  /*5fa0*/  ISETP.GE.U32.AND.EX P0, PT, R15, 0x1000000, PT, P0 ;  /* 0x010000000f00780c */ /* 0x000fe20003f06100 */
[----:B--2---:R-:W-:-:S04]  /*5fb0*/  @P1 FFMA.FTZ R3, R3, R194, R193 ;  /* 0x000000c203031223 */ /* 0x004fc800000100c1 */
[----:B---3--:R-:W-:Y:S01]  /*5fc0*/  @P1 FADD.FTZ R3, R2, -R3 ;  /* 0x8000000302031221 */ /* 0x008fe20000010000 */
[----:B------:R-:W-:-:S03]  /*5fd0*/  MOV R2, R159 ;  /* 0x0000009f00027202 */ /* 0x000fc60000000f00 */
[----:B------:R-:W-:-:S04]  /*5fe0*/  @P1 FFMA.FTZ R2, R5, R3, R159 ;  /* 0x0000000305021223 */ /* 0x000fc8000001009f */
[----:B------:R-:W-:Y:S01]  /*5ff0*/  @P0 PRMT R3, R191, 0x7632, R3 ;  /* 0x00007632bf030816 */ /* 0x000fe20000000003 */
[----:B------:R-:W-:-:S03]  /*6000*/  FMUL.FTZ R2, R2, UR13 ;  /* 0x0000000d02027c20 */ /* 0x000fc60008410000 */
[----:B------:R-:W-:Y:S01]  /*6010*/  @P0 SHF.L.U32 R3, R3, 0x10, RZ ;  /* 0x0000001003030819 */ /* 0x000fe200000006ff */
[----:B------:R-:W-:Y:S01]  /*6020*/  FMUL.FTZ R196, R2, UR12 ;  /* 0x0000000c02c47c20 */ /* 0x000fe20008410000 */
[----:B------:R-:W-:-:S03]  /*6030*/  HFMA2 R2, -RZ, RZ, 0, 0 ;  /* 0x00000000ff027431 */ /* 0x000fc600000001ff */
[----:B------:R-:W-:Y:S01]  /*6040*/  @P0 FMUL.FTZ R2, R196, R3 ;  /* 0x00000003c4020220 */ /* 0x000fe20000410000 */
[----:B----4-:R-:W-:-:S03]  /*6050*/  @P0 SHF.L.U32 R3, R198, 0x10, RZ ;  /* 0x00000010c6030819 */ /* 0x010fc600000006ff */
[----:B------:R-:W-:Y:S01]  /*6060*/  FADD.FTZ R127, R127, R2 ;  /* 0x000000027f7f7221 */ /* 0x000fe20000010000 */
[----:B------:R-:W-:Y:S01]  /*6070*/  MOV R2, RZ ;  /* 0x000000ff00027202 */ /* 0x000fe20000000f00 */
[----:B------:R-:W-:-:S05]  /*6080*/  @P0 FMUL.FTZ R2, R3, R196 ;  /* 0x000000c403020220 */ /* 0x000fca0000410000 */
[----:B------:R-:W-:-:S04]  /*6090*/  F2FP.BF16.F32.PACK_AB R2, RZ, R2 ;  /* 0x00000002ff02723e */ /* 0x000fc800000010ff */
[----:B------:R-:W-:Y:S01]  /*60a0*/  PRMT R167, R167, 0x5410, R2 ;  /* 0x00005410a7a77816 */ /* 0x000fe20000000002 */
[----:B------:R-:W-:Y:S06]  /*60b0*/  BRA `(.L_x_6595) ;  /* 0x0000000c00187947 */ /* 0x000fec0003800000 */
.L_x_6642:
[----:B0-----:R-:W-:Y:S01]  /*60c0*/  @P1 FFMA.FTZ R2, R0, R194, R193 ;  /* 0x000000c200021223 */ /* 0x001fe200000100c1 */
[----:B------:R-:W-:Y:S01]  /*60d0*/  BSSY.RECONVERGENT B3, `(.L_x_6657) ;  /* 0x0000015000037945 */ /* 0x000fe20003800200 */
[----:B-----5:R-:W-:Y:S02]  /*60e0*/  MOV R196, R152 ;  /* 0x0000009800c47202 */ /* 0x020fe40000000f00 */
[----:B------:R-:W-:-:S04]  /*60f0*/  @P1 FADD.FTZ R2, R232, -R2 ;  /* 0x80000002e8021221 */ /* 0x000fc80000010000 */
[----:B------:R-:W-:Y:S01]  /*6100*/  @P1 FFMA.FTZ R196, R5, R2, R152 ;  /* 0x0000000205c41223 */ /* 0x000fe20000010098 */
[----:B------:R-:W-:Y:S06]  /*6110*/  @!P2 BRA `(.L_x_6658) ;  /* 0x000000000040a947 */ /* 0x000fec0003800000 */
[----:B------:R-:W-:-:S13]  /*6120*/  LOP3.LUT P0, RZ, R14, 0xff, RZ, 0xc0, !PT ;  /* 0x000000ff0eff7812 */ /* 0x000fda000780c0ff */
        /* <DEDUP_REMOVED lines=15> */
.L_x_6658:
[----:B------:R-:W-:Y:S05]  /*6220*/  BSYNC.RECONVERGENT B3 ;  /* 0x0000000000037941 */ /* 0x000fea0003800200 */
.L_x_6657:
[----:B------:R-:W2:Y:S01]  /*6230*/  LDL R3, [R1] ;  /* 0x0000000001037983 */ /* 0x000ea20000100800 */
[----:B------:R-:W-:Y:S01]  /*6240*/  @P1 FFMA.FTZ R2, R10, R194, R193 ;  /* 0x000000c20a021223 */ /* 0x000fe200000100c1 */
[----:B------:R-:W-:Y:S01]  /*6250*/  BSSY.RECONVERGENT B3, `(.L_x_6659) ;  /* 0x0000017000037945 */ /* 0x000fe20003800200 */
[----:B------:R-:W-:Y:S02]  /*6260*/  MOV R163, R153 ;  /* 0x0000009900a37202 */ /* 0x000fe40000000f00 */
[----:B--2---:R-:W-:-:S04]  /*6270*/  @P1 FADD.FTZ R2, R3, -R2 ;  /* 0x8000000203021221 */ /* 0x004fc80000010000 */
[----:B------:R-:W-:Y:S01]  /*6280*/  @P1 FFMA.FTZ R163, R5, R2, R153 ;  /* 0x0000000205a31223 */ /* 0x000fe20000010099 */
[----:B------:R-:W-:Y:S06]  /*6290*/  @!P2 BRA `(.L_x_6660) ;  /* 0x000000000048a947 */ /* 0x000fec0003800000 */
[----:B------:R-:W2:Y:S01]  /*62a0*/  LDL R69, [R1+0x78] ;  /* 0x0000780001457983 */ /* 0x000ea20000100800 */
[----:B------:R-:W-:Y:S01]  /*62b0*/  LOP3.LUT P0, RZ, R14, 0xff00, RZ, 0xc0, !PT ;  /* 0x0000ff000eff7812 */ /* 0x000fe2000780c0ff */
        /* <DEDUP_REMOVED lines=13> */
[----:B------:R-:W-:-:S05]  /*6390*/  @P0 FMUL.FTZ R3, R68, R2 ;  /* 0x0000000244030220 */ /* 0x000fca0000410000 */
[----:B------:R-:W-:-:S04]  /*63a0*/  F2FP.BF16.F32.PACK_AB R3, RZ, R3 ;  /* 0x00000003ff03723e */ /* 0x000fc800000010ff */
[----:B------:R-:W-:-:S07]  /*63b0*/  PRMT R164, R164, 0x5410, R3 ;  /* 0x00005410a4a47816 */ /* 0x000fce0000000003 */
.L_x_6660:
[----:B------:R-:W-:Y:S05]  /*63c0*/  BSYNC.RECONVERGENT B3 ;  /* 0x0000000000037941 */ /* 0x000fea0003800200 */
.L_x_6659:
[----:B------:R-:W-:Y:S01]  /*63d0*/  @P1 FFMA.FTZ R2, R209, R194, R193 ;  /* 0x000000c2d1021223 */ /* 0x000fe200000100c1 */
[----:B------:R-:W-:Y:S01]  /*63e0*/  BSSY.RECONVERGENT B3, `(.L_x_6661) ;  /* 0x0000015000037945 */ /* 0x000fe20003800200 */
[----:B------:R-:W-:Y:S02]  /*63f0*/  MOV R69, R154 ;  /* 0x0000009a00457202 */ /* 0x000fe40000000f00 */
        /* <DEDUP_REMOVED lines=19> */
.L_x_6662:
[----:B------:R-:W-:Y:S05]  /*6530*/  BSYNC.RECONVERGENT B3 ;  /* 0x0000000000037941 */ /* 0x000fea0003800200 */
.L_x_6661:
[----:B------:R-:W-:Y:S01]  /*6540*/  @P1 FFMA.FTZ R2, R11, R194, R193 ;  /* 0x000000c20b021223 */ /* 0x000fe200000100c1 */
[----:B------:R-:W-:Y:S01]  /*6550*/  BSSY.RECONVERGENT B3, `(.L_x_6663) ;  /* 0x0000017000037945 */ /* 0x000fe20003800200 */
[----:B------:R-:W-:Y:S02]  /*6560*/  MOV R68, R155 ;  /* 0x0000009b00447202 */ /* 0x000fe40000000f00 */
[----:B------:R-:W-:-:S04]  /*6570*/  @P1 FADD.FTZ R2, R250, -R2 ;  /* 0x80000002fa021221 */ /* 0x000fc80000010000 */
        /* <DEDUP_REMOVED lines=20> */
.L_x_6664:
[----:B------:R-:W-:Y:S05]  /*66c0*/  BSYNC.RECONVERGENT B3 ;  /* 0x0000000000037941 */ /* 0x000fea0003800200 */
.L_x_6663:
        /* <DEDUP_REMOVED lines=22> */
.L_x_6666:
[----:B------:R-:W-:Y:S05]  /*6830*/  BSYNC.RECONVERGENT B3 ;  /* 0x0000000000037941 */ /* 0x000fea0003800200 */
.L_x_6665:
        /* <DEDUP_REMOVED lines=24> */
.L_x_6668:
[----:B------:R-:W-:Y:S05]  /*69c0*/  BSYNC.RECONVERGENT B3 ;  /* 0x0000000000037941 */ /* 0x000fea0003800200 */
.L_x_6667:
[----:B------:R-:W-:Y:S01]  /*69d0*/  @P1 FFMA.FTZ R2, R219, R194, R193 ;  /* 0x000000c2db021223 */ /* 0x000fe200000100c1 */
[----:B------:R-:W-:Y:S01]  /*69e0*/  BSSY.RECONVERGENT B3, `(.L_x_6669) ;  /* 0x0000015000037945 */ /* 0x000fe20003800200 */
[----:B------:R-:W-:Y:S02]  /*69f0*/  MOV R160, R158 ;  /* 0x0000009e00a07202 */ /* 0x000fe40000000f00 */
[----:B------:R-:W-:-:S04]  /*6a00*/  @P1 FADD.FTZ R2, R229, -R2 ;  /* 0x80000002e5021221 */ /* 0x000fc80000010000 */
[----:B------:R-:W-:Y:S01]  /*6a10*/  @P1 FFMA.FTZ R160, R5, R2, R158 ;  /* 0x0000000205a01223 */ /* 0x000fe2000001009e */
[----:B------:R-:W-:Y:S06]  /*6a20*/  @!P2 BRA `(.L_x_6670) ;  /* 0x000000000040a947 */ /* 0x000fec0003800000 */
[----:B------:R-:W-:-:S13]  /*6a30*/  LOP3.LUT P0, RZ, R15, 0xff0000, RZ, 0xc0, !PT ;  /* 0x00ff00000fff7812 */ /* 0x000fda000780c0ff */
        /* <DEDUP_REMOVED lines=15> */
.L_x_6670:
[----:B------:R-:W-:Y:S05]  /*6b30*/  BSYNC.RECONVERGENT B3 ;  /* 0x0000000000037941 */ /* 0x000fea0003800200 */
.L_x_6669:
[----:B------:R-:W2:Y:S04]  /*6b40*/  LDL R3, [R1+0x1c] ;  /* 0x00001c0001037983 */ /* 0x000ea80000100800 */
[----:B------:R-:W3:Y:S01]  /*6b50*/  LDL R2, [R1+0x28] ;  /* 0x0000280001027983 */ /* 0x000ee20000100800 */
[----:B------:R-:W-:Y:S02]  /*6b60*/  MOV R162, R160 ;  /* 0x000000a000a27202 */ /* 0x000fe40000000f00 */
[----:B------:R-:W-:Y:S02]  /*6b70*/  MOV R160, R70 ;  /* 0x0000004600a07202 */ /* 0x000fe40000000f00 */
[----:B------:R-:W-:Y:S02]  /*6b80*/  MOV R161, R71 ;  /* 0x0000004700a17202 */ /* 0x000fe40000000f00 */
[----:B------:R-:W-:-:S02]  /*6b90*/  MOV R70, R69 ;  /* 0x0000004500467202 */ /* 0x000fc40000000f00 */
[----:B------:R-:W-:Y:S02]  /*6ba0*/  MOV R71, R68 ;  /* 0x0000004400477202 */ /* 0x000fe40000000f00 */
[----:B------:R-:W-:Y:S02]  /*6bb0*/  MOV R69, R163 ;  /* 0x000000a300457202 */ /* 0x000fe40000000f00 */
[----:B------:R-:W-:Y:S01]  /*6bc0*/  MOV R68, R196 ;  /* 0x000000c400447202 */ /* 0x000fe20000000f00 */
[----:B--2---:R-:W-:-:S04]  /*6bd0*/  @P1 FFMA.FTZ R3, R3, R194, R193 ;  /* 0x000000c203031223 */ /* 0x004fc800000100c1 */
[----:B---3--:R-:W-:Y:S01]  /*6be0*/  @P1 FADD.FTZ R3, R2, -R3 ;  /* 0x8000000302031221 */ /* 0x008fe20000010000 */
[----:B------:R-:W-:-:S03]  /*6bf0*/  MOV R2, R159 ;  /* 0x0000009f00027202 */ /* 0x000fc60000000f00 */
[----:B------:R-:W-:-:S05]  /*6c00*/  @P1 FFMA.FTZ R2, R5, R3, R159 ;  /* 0x0000000305021223 */ /* 0x000fca000001009f */
[----:B------:R-:W-:Y:S01]  /*6c10*/  MOV R163, R2 ;  /* 0x0000000200a37202 */ /* 0x000fe20000000f00 */
[----:B------:R-:W-:Y:S06]  /*6c20*/  @!P2 BRA `(.L_x_6595) ;  /* 0x00000000003ca947 */ /* 0x000fec0003800000 */
[----:B------:R-:W2:Y:S01]  /*6c30*/  LDL R198, [R1+0x84] ;  /* 0x0000840001c67983 */ /* 0x000ea20000100800 */
[----:B------:R-:W-:Y:S01]  /*6c40*/  ISETP.GE.U32.AND P0, PT, R14, RZ, PT ;  /* 0x000000ff0e00720c */ /* 0x000fe20003f06070 */
[----:B------:R-:W-:-:S03]  /*6c50*/  FMUL.FTZ R2, R2, UR13 ;  /* 0x0000000d02027c20 */ /* 0x000fc60008410000 */
[----:B------:R-:W-:Y:S01]  /*6c60*/  ISETP.GE.U32.AND.EX P0, PT, R15, 0x1000000, PT, P0 ;  /* 0x010000000f00780c */ /* 0x000fe20003f06100 */
[----:B------:R-:W-:Y:S01]  /*6c70*/  FMUL.FTZ R196, R2, UR12 ;  /* 0x0000000c02c47c20 */ /* 0x000fe20008410000 */
[----:B------:R-:W-:-:S11]  /*6c80*/  HFMA2 R2, -RZ, RZ, 0, 0 ;  /* 0x00000000ff027431 */ /* 0x000fd600000001ff */
[----:B------:R-:W-:-:S04]  /*6c90*/  @P0 PRMT R3, R191, 0x7632, R3 ;  /* 0x00007632bf030816 */ /* 0x000fc80000000003 */
        /* <DEDUP_REMOVED lines=8> */
.L_x_6595:
[----:B------:R-:W-:Y:S05]  /*6d20*/  BSYNC.RECONVERGENT B1 ;  /* 0x0000000000017941 */ /* 0x000fea0003800200 */
.L_x_6550:
[----:B------:R-:W-:-:S04]  /*6d30*/  ISETP.NE.U32.AND P0, PT, R195, RZ, PT ;  /* 0x000000ffc300720c */ /* 0x000fc80003f05070 */
[----:B------:R-:W-:-:S13]  /*6d40*/  ISETP.NE.AND.EX P0, PT, R197, RZ, PT, P0 ;  /* 0x000000ffc500720c */ /* 0x000fda0003f05300 */
[----:B0-----:R-:W0:Y:S02]  /*6d50*/  @P0 LDC.64 R2, c[0x0][0x478] ;  /* 0x00011e00ff020b82 */ /* 0x001e240000000a00 */
        /* <DEDUP_REMOVED lines=8> */
.L_x_6547:
[----:B------:R-:W-:Y:S05]  /*6de0*/  BSYNC.RECONVERGENT B2 ;  /* 0x0000000000027941 */ /* 0x000fea0003800200 */
.L_x_6546:
[----:B------:R-:W-:Y:S04]  /*6df0*/  BSSY.RECONVERGENT B2, `(.L_x_6671) ;  /* 0x00003c4000027945 */ /* 0x000fe80003800200 */
[----:B------:R-:W-:Y:S05]  /*6e00*/  @!P3 BRA `(.L_x_6672) ;  /* 0x0000003c0008b947 */ /* 0x000fea0003800000 */
[----:B------:R-:W-:Y:S04]  /*6e10*/  BSSY.RECONVERGENT B1, `(.L_x_6673) ;  /* 0x0000005000017945 */ /* 0x000fe80003800200 */
[----:B------:R-:W-:Y:S05]  /*6e20*/  @!P2 BRA `(.L_x_6674) ;  /* 0x00000000000ca947 */ /* 0x000fea0003800000 */
[----:B0-----:R-:W0:Y:S02]  /*6e30*/  LDC.64 R2, c[0x0][0x390] ;  /* 0x0000e400ff027b82 */ /* 0x001e240000000a00 */
[----:B0-----:R-:W-:-:S05]  /*6e40*/  IMAD.WIDE.U32 R2, R4, 0x10, R2 ;  /* 0x0000001004027825 */ /* 0x001fca00078e0002 */
[----:B-----5:R1:W5:Y:S02]  /*6e50*/  LDG.E.128 R188, desc[UR6][R2.64] ;  /* 0x0000000602bc7981 */ /* 0x020364000c1e1d00 */
.L_x_6674:
[----:B------:R-:W-:Y:S05]  /*6e60*/  BSYNC.RECONVERGENT B1 ;  /* 0x0000000000017941 */ /* 0x000fea0003800200 */
.L_x_6673:
        /* <DEDUP_REMOVED lines=8> */
[----:B01----:R-:W-:Y:S01]  /*6ef0*/  @P1 FFMA.FTZ R2, R205, R194, R193 ;  /* 0x000000c2cd021223 */ /* 0x003fe200000100c1 */
        /* <DEDUP_REMOVED lines=21> */
.L_x_6679:
[----:B------:R-:W-:Y:S05]  /*7050*/  BSYNC.RECONVERGENT B3 ;  /* 0x0000000000037941 */ /* 0x000fea0003800200 */
.L_x_6678:
        /* <DEDUP_REMOVED lines=24> */
.L_x_6681:
[----:B------:R-:W-:Y:S05]  /*71e0*/  BSYNC.RECONVERGENT B3 ;  /* 0x0000000000037941 */ /* 0x000fea0003800200 */
.L_x_6680:
        /* <DEDUP_REMOVED lines=22> */
.L_x_6683:
[----:B------:R-:W-:Y:S05]  /*7350*/  BSYNC.RECONVERGENT B3 ;  /* 0x0000000000037941 */ /* 0x000fea0003800200 */
.L_x_6682:
        /* <DEDUP_REMOVED lines=24> */
.L_x_6685:
[----:B------:R-:W-:Y:S05]  /*74e0*/  BSYNC.RECONVERGENT B3 ;  /* 0x0000000000037941 */ /* 0x000fea0003800200 */
.L_x_6684:
        /* <DEDUP_REMOVED lines=22> */
.L_x_6687:
[----:B------:R-:W-:Y:S05]  /*7650*/  BSYNC.RECONVERGENT B3 ;  /* 0x0000000000037941 */ /* 0x000fea0003800200 */
.L_x_6686:
        /* <DEDUP_REMOVED lines=24> */
.L_x_6689:
[----:B------:R-:W-:Y:S05]  /*77e0*/  BSYNC.RECONVERGENT B3 ;  /* 0x0000000000037941 */ /* 0x000fea0003800200 */
.L_x_6688:
        /* <DEDUP_REMOVED lines=22> */
.L_x_6691:
[----:B------:R-:W-:Y:S05]  /*7950*/  BSYNC.RECONVERGENT B3 ;  /* 0x0000000000037941 */ /* 0x000fea0003800200 */
.L_x_6690:
        /* <DEDUP_REMOVED lines=26> */
[----:B--2---:R-:W-:-:S05]  /*7b00*/  @P0 SHF.L.U32 R195, R196, 0x10, RZ ;  /* 0x00000010c4c30819 */ /* 0x004fca00000006ff */
[----:B------:R-:W-:-:S05]  /*7b10*/  @P0 FMUL.FTZ R3, R2, R195 ;  /* 0x000000c302030220 */ /* 0x000fca0000410000 */
[----:B------:R-:W-:-:S04]  /*7b20*/  F2FP.BF16.F32.PACK_AB R3, RZ, R3 ;  /* 0x00000003ff03723e */ /* 0x000fc800000010ff */
[----:B------:R-:W-:Y:S01]  /*7b30*/  PRMT R167, R167, 0x5410, R3 ;  /* 0x00005410a7a77816 */ /* 0x000fe20000000003 */
[----:B------:R-:W-:Y:S06]  /*7b40*/  BRA `(.L_x_6692) ;  /* 0x0000002c00907947 */ /* 0x000fec0003800000 */
.L_x_6677:
[----:B------:R-:W-:Y:S04]  /*7b50*/  BSSY.RECONVERGENT B3, `(.L_x_6693) ;  /* 0x0000012000037945 */ /* 0x000fe80003800200 */
[----:B------:R-:W-:Y:S05]  /*7b60*/  @!P2 BRA `(.L_x_6694) ;  /* 0x000000000040a947 */ /* 0x000fea0003800000 */
[----:B01----:R-:W-:Y:S01]  /*7b70*/  @P1 FFMA.FTZ R2, R205, R194, R193 ;  /* 0x000000c2cd021223 */ /* 0x003fe200000100c1 */
[----:B-----5:R-:W-:Y:S02]  /*7b80*/  LOP3.LUT P0, RZ, R16, 0xff, RZ, 0xc0, !PT ;  /* 0x000000ff10ff7812 */ /* 0x020fe4000780c0ff */
[----:B------:R-:W-:Y:S01]  /*7b90*/  MOV R3, R28 ;  /* 0x0000001c00037202 */ /* 0x000fe20000000f00 */
        /* <DEDUP_REMOVED lines=13> */
.L_x_6694:
[----:B------:R-:W-:Y:S05]  /*7c70*/  BSYNC.RECONVERGENT B3 ;  /* 0x0000000000037941 */ /* 0x000fea0003800200 */
.L_x_6693:
[----:B------:R-:W-:Y:S04]  /*7c80*/  BSSY.RECONVERGENT B3, `(.L_x_6695) ;  /* 0x0000014000037945 */ /* 0x000fe80003800200 */
[----:B------:R-:W-:Y:S05]  /*7c90*/  @!P2 BRA `(.L_x_6696) ;  /* 0x000000000048a947 */ /* 0x000fea0003800000 */
[----:B------:R-:W2:Y:S01]  /*7ca0*/  LDL R196, [R1+0x68] ;  /* 0x0000680001c47983 */ /* 0x000ea20000100800 */
[----:B01----:R-:W-:Y:S01]  /*7cb0*/  @P1 FFMA.FTZ R2, R9, R194, R193 ;  /* 0x000000c209021223 */ /* 0x003fe200000100c1 */
[----:B-----5:R-:W-:Y:S01]  /*7cc0*/  LOP3.LUT P0, RZ, R16, 0xff00, RZ, 0xc0, !PT ;  /* 0x0000ff0010ff7812 */ /* 0x020fe2000780c0ff */
[----:B------:R-:W-:Y:S01]  /*7cd0*/  HFMA2 R195, -RZ, RZ, 0, 0 ;  /* 0x00000000ffc37431 */ /* 0x000fe200000001ff */
[----:B------:R-:W-:Y:S01]  /*7ce0*/  MOV R3, R29 ;  /* 0x0000001d00037202 */ /* 0x000fe20000000f00 */
        /* <DEDUP_REMOVED lines=9> */
[----:B--2---:R-:W-:-:S05]  /*7d80*/  @P0 SHF.L.U32 R195, R196, 0x10, RZ ;  /* 0x00000010c4c30819 */ /* 0x004fca00000006ff */
[----:B------:R-:W-:-:S05]  /*7d90*/  @P0 FMUL.FTZ R3, R195, R2 ;  /* 0x00000002c3030220 */ /* 0x000fca0000410000 */
[----:B------:R-:W-:-:S04]  /*7da0*/  F2FP.BF16.F32.PACK_AB R3, RZ, R3 ;  /* 0x00000003ff03723e */ /* 0x000fc800000010ff */
[----:B------:R-:W-:-:S07]  /*7db0*/  PRMT R164, R164, 0x5410, R3 ;  /* 0x00005410a4a47816 */ /* 0x000fce0000000003 */
.L_x_6696:
[----:B------:R-:W-:Y:S05]  /*7dc0*/  BSYNC.RECONVERGENT B3 ;  /* 0x0000000000037941 */ /* 0x000fea0003800200 */
.L_x_6695:
        /* <DEDUP_REMOVED lines=18> */
.L_x_6698:
[----:B------:R-:W-:Y:S05]  /*7ef0*/  BSYNC.RECONVERGENT B3 ;  /* 0x0000000000037941 */ /* 0x000fea0003800200 */
.L_x_6697:
        /* <DEDUP_REMOVED lines=20> */
.L_x_6700:
[----:B------:R-:W-:Y:S05]  /*8040*/  BSYNC.RECONVERGENT B3 ;  /* 0x0000000000037941 */ /* 0x000fea0003800200 */
.L_x_6699:
        /* <DEDUP_REMOVED lines=18> */
.L_x_6702:
[----:B------:R-:W-:Y:S05]  /*8170*/  BSYNC.RECONVERGENT B3 ;  /* 0x0000000000037941 */ /* 0x000fea0003800200 */
.L_x_6701:
        /* <DEDUP_REMOVED lines=20> */
.L_x_6704:
[----:B------:R-:W-:Y:S05]  /*82c0*/  BSYNC.RECONVERGENT B3 ;  /* 0x0000000000037941 */ /* 0x000fea0003800200 */
.L_x_6703:
        /* <DEDUP_REMOVED lines=18> */
.L_x_6706:
[----:B------:R-:W-:Y:S05]  /*83f0*/  BSYNC.RECONVERGENT B3 ;  /* 0x0000000000037941 */ /* 0x000fea0003800200 */
.L_x_6705:
[----:B------:R-:W-:Y:S05]  /*8400*/  @!P2 BRA `(.L_x_6692) ;  /* 0x000000240060a947 */ /* 0x000fea0003800000 */
[----:B01----:R-:W2:Y:S04]  /*8410*/  LDL R2, [R1+0x18] ;  /* 0x0000180001027983 */ /* 0x003ea80000100800 */
[----:B------:R-:W3:Y:S04]  /*8420*/  LDL R3, [R1+0x24] ;  /* 0x0000240001037983 */ /* 0x000ee80000100800 */
[----:B------:R-:W4:Y:S01]  /*8430*/  LDL R196, [R1+0x74] ;  /* 0x0000740001c47983 */ /* 0x000f220000100800 */
[----:B-----5:R-:W-:Y:S01]  /*8440*/  ISETP.GE.U32.AND P0, PT, R16, RZ, PT ;  /* 0x000000ff1000720c */ /* 0x020fe20003f06070 */
[----:B------:R-:W-:-:S03]  /*8450*/  HFMA2 R195, -RZ, RZ, 0, 0 ;  /* 0x00000000ffc37431 */ /* 0x000fc600000001ff */
[----:B------:R-:W-:Y:S01]  /*8460*/  ISETP.GE.U32.AND.EX P0, PT, R17, 0x1000000, PT, P0 ;  /* 0x010000001100780c */ /* 0x000fe20003f06100 */
[----:B--2---:R-:W-:-:S04]  /*8470*/  @P1 FFMA.FTZ R2, R2, R194, R193 ;  /* 0x000000c202021223 */ /* 0x004fc800000100c1 */
[----:B---3--:R-:W-:Y:S01]  /*8480*/  @P1 FADD.FTZ R2, R3, -R2 ;  /* 0x8000000203021221 */ /* 0x008fe20000010000 */
[----:B------:R-:W-:-:S03]  /*8490*/  MOV R3, R27 ;  /* 0x0000001b00037202 */ /* 0x000fc60000000f00 */
[----:B------:R-:W-:-:S04]  /*84a0*/  @P1 FFMA.FTZ R3, R5, R2, R27 ;  /* 0x0000000205031223 */ /* 0x000fc8000001001b */
[----:B------:R-:W-:Y:S01]  /*84b0*/  FMUL.FTZ R2, R3, UR13 ;  /* 0x0000000d03027c20 */ /* 0x000fe20008410000 */
[----:B------:R-:W-:-:S03]  /*84c0*/  @P0 PRMT R3, R191, 0x7632, R3 ;  /* 0x00007632bf030816 */ /* 0x000fc60000000003 */
[----:B------:R-:W-:Y:S01]  /*84d0*/  FMUL.FTZ R2, R2, UR12 ;  /* 0x0000000c02027c20 */ /* 0x000fe20008410000 */
[----:B------:R-:W-:-:S05]  /*84e0*/  @P0 SHF.L.U32 R3, R3, 0x10, RZ ;  /* 0x0000001003030819 */ /* 0x000fca00000006ff */
[----:B------:R-:W-:Y:S01]  /*84f0*/  @P0 FMUL.FTZ R195, R2, R3 ;  /* 0x0000000302c30220 */ /* 0x000fe20000410000 */
[----:B------:R-:W-:-:S03]  /*8500*/  MOV R3, RZ ;  /* 0x000000ff00037202 */ /* 0x000fc60000000f00 */
[----:B------:R-:W-:Y:S01]  /*8510*/  FADD.FTZ R135, R135, R195 ;  /* 0x000000c387877221 */ /* 0x000fe20000010000 */
[----:B----4-:R-:W-:-:S05]  /*8520*/  @P0 SHF.L.U32 R195, R196, 0x10, RZ ;  /* 0x00000010c4c30819 */ /* 0x010fca00000006ff */
[----:B------:R-:W-:-:S05]  /*8530*/  @P0 FMUL.FTZ R3, R195, R2 ;  /* 0x00000002c3030220 */ /* 0x000fca0000410000 */
[----:B------:R-:W-:-:S04]  /*8540*/  F2FP.BF16.F32.PACK_AB R3, RZ, R3 ;  /* 0x00000003ff03723e */ /* 0x000fc800000010ff */
[----:B------:R-:W-:Y:S01]  /*8550*/  PRMT R167, R167, 0x5410, R3 ;  /* 0x00005410a7a77816 */ /* 0x000fe20000000003 */
[----:B------:R-:W-:Y:S06]  /*8560*/  BRA `(.L_x_6692) ;  /* 0x0000002400087947 */ /* 0x000fec0003800000 */
.L_x_6676:
[----:B------:R-:W-:-:S04]  /*8570*/  UISETP.NE.U32.AND UP0, UPT, UR20, URZ, UPT ;  /* 0x000000ff1400728c */ /* 0x000fc8000bf05070 */
[----:B------:R-:W-:-:S06]  /*8580*/  UISETP.NE.AND.EX UP0, UPT, UR21, URZ, UPT, UP0 ;  /* 0x000000ff1500728c */ /* 0x000fcc000bf05300 */
[----:B------:R-:W-:-:S13]  /*8590*/  PLOP3.LUT P3, PT, PT, PT, UP0, 0x80, 0x8 ;  /* 0x000000000008781c */ /* 0x000fda0003f6f008 */
[----:B------:R-:W-:Y:S05]  /*85a0*/  @!P3 BRA `(.L_x_6707) ;  /* 0x000000100094b947 */ /* 0x000fea0003800000 */
        /* <DEDUP_REMOVED lines=15> */
.L_x_6711:
[----:B------:R-:W-:Y:S05]  /*86a0*/  BSYNC.RECONVERGENT B4 ;  /* 0x0000000000047941 */ /* 0x000fea0003800200 */
.L_x_6710:
        /* <DEDUP_REMOVED lines=13> */
.L_x_6713:
[----:B------:R-:W-:Y:S05]  /*8780*/  BSYNC.RECONVERGENT B4 ;  /* 0x0000000000047941 */ /* 0x000fea0003800200 */
.L_x_6712:
[----:B------:R-:W-:-:S04]  /*8790*/  F2FP.BF16.F32.PACK_AB R2, RZ, R2 ;  /* 0x00000002ff02723e */ /* 0x000fc800000010ff */
[----:B------:R-:W-:-:S07]  /*87a0*/  PRMT R164, R2, 0x7610, R164 ;  /* 0x0000761002a47816 */ /* 0x000fce00000000a4 */
.L_x_6709:
[----:B------:R-:W-:Y:S05]  /*87b0*/  BSYNC.RECONVERGENT B3 ;  /* 0x0000000000037941 */ /* 0x000fea0003800200 */
.L_x_6708:
        /* <DEDUP_REMOVED lines=16> */
.L_x_6717:
[----:B------:R-:W-:Y:S05]  /*88c0*/  BSYNC.RECONVERGENT B4 ;  /* 0x0000000000047941 */ /* 0x000fea0003800200 */
.L_x_6716:
        /* <DEDUP_REMOVED lines=14> */
.L_x_6719:
[----:B------:R-:W-:Y:S05]  /*89b0*/  BSYNC.RECONVERGENT B4 ;  /* 0x0000000000047941 */ /* 0x000fea0003800200 */
.L_x_6718:
[----:B------:R-:W-:-:S04]  /*89c0*/  F2FP.BF16.F32.PACK_AB R2, RZ, R2 ;  /* 0x00000002ff02723e */ /* 0x000fc800000010ff */
[----:B------:R-:W-:-:S07]  /*89d0*/  PRMT R164, R164, 0x5410, R2 ;  /* 0x00005410a4a47816 */ /* 0x000fce0000000002 */
.L_x_6715:
[----:B------:R-:W-:Y:S05]  /*89e0*/  BSYNC.RECONVERGENT B3 ;  /* 0x0000000000037941 */ /* 0x000fea0003800200 */
.L_x_6714:
        /* <DEDUP_REMOVED lines=15> */
.L_x_6723:
[----:B------:R-:W-:Y:S05]  /*8ae0*/  BSYNC.RECONVERGENT B4 ;  /* 0x0000000000047941 */ /* 0x000fea0003800200 */
.L_x_6722:
        /* <DEDUP_REMOVED lines=13> */
.L_x_6725:
[----:B------:R-:W-:Y:S05]  /*8bc0*/  BSYNC.RECONVERGENT B4 ;  /* 0x0000000000047941 */ /* 0x000fea0003800200 */
.L_x_6724:
[----:B------:R-:W-:-:S04]  /*8bd0*/  F2FP.BF16.F32.PACK_AB R2, RZ, R2 ;  /* 0x00000002ff02723e */ /* 0x000fc800000010ff */
[----:B------:R-:W-:-:S07]  /*8be0*/  PRMT R165, R2, 0x7610, R165 ;  /* 0x0000761002a57816 */ /* 0x000fce00000000a5 */
.L_x_6721:
[----:B------:R-:W-:Y:S05]  /*8bf0*/  BSYNC.RECONVERGENT B3 ;  /* 0x0000000000037941 */ /* 0x000fea0003800200 */
.L_x_6720:
        /* <DEDUP_REMOVED lines=16> */
.L_x_6729:
[----:B------:R-:W-:Y:S05]  /*8d00*/  BSYNC.RECONVERGENT B4 ;  /* 0x0000000000047941 */ /* 0x000fea0003800200 */
.L_x_6728:
        /* <DEDUP_REMOVED lines=14> */
.L_x_6731:
[----:B------:R-:W-:Y:S05]  /*8df0*/  BSYNC.RECONVERGENT B4 ;  /* 0x0000000000047941 */ /* 0x000fea0003800200 */
.L_x_6730:
[----:B------:R-:W-:-:S04]  /*8e00*/  F2FP.BF16.F32.PACK_AB R2, RZ, R2 ;  /* 0x00000002ff02723e */ /* 0x000fc800000010ff */
[----:B------:R-:W-:-:S07]  /*8e10*/  PRMT R165, R165, 0x5410, R2 ;  /* 0x00005410a5a57816 */ /* 0x000fce0000000002 */
.L_x_6727:
[----:B------:R-:W-:Y:S05]  /*8e20*/  BSYNC.RECONVERGENT B3 ;  /* 0x0000000000037941 */ /* 0x000fea0003800200 */
.L_x_6726:
        /* <DEDUP_REMOVED lines=15> */
.L_x_6735:
[----:B------:R-:W-:Y:S05]  /*8f20*/  BSYNC.RECONVERGENT B4 ;  /* 0x0000000000047941 */ /* 0x000fea0003800200 */
.L_x_6734:
        /* <DEDUP_REMOVED lines=13> */
.L_x_6737:
[----:B------:R-:W-:Y:S05]  /*9000*/  BSYNC.RECONVERGENT B4 ;  /* 0x0000000000047941 */ /* 0x000fea0003800200 */
.L_x_6736:
[----:B------:R-:W-:-:S04]  /*9010*/  F2FP.BF16.F32.PACK_AB R2, RZ, R2 ;  /* 0x00000002ff02723e */ /* 0x000fc800000010ff */
[----:B------:R-:W-:-:S07]  /*9020*/  PRMT R166, R2, 0x7610, R166 ;  /* 0x0000761002a67816 */ /* 0x000fce00000000a6 */
.L_x_6733:
[----:B------:R-:W-:Y:S05]  /*9030*/  BSYNC.RECONVERGENT B3 ;  /* 0x0000000000037941 */ /* 0x000fea0003800200 */
.L_x_6732:
        /* <DEDUP_REMOVED lines=16> */
.L_x_6741:
[----:B------:R-:W-:Y:S05]  /*9140*/  BSYNC.RECONVERGENT B4 ;  /* 0x0000000000047941 */ /* 0x000fea0003800200 */
.L_x_6740:
        /* <DEDUP_REMOVED lines=14> */
.L_x_6743:
[----:B------:R-:W-:Y:S05]  /*9230*/  BSYNC.RECONVERGENT B4 ;  /* 0x0000000000047941 */ /* 0x000fea0003800200 */
.L_x_6742:
[----:B------:R-:W-:-:S04]  /*9240*/  F2FP.BF16.F32.PACK_AB R2, RZ, R2 ;  /* 0x00000002ff02723e */ /* 0x000fc800000010ff */
[----:B------:R-:W-:-:S07]  /*9250*/  PRMT R166, R166, 0x5410, R2 ;  /* 0x00005410a6a67816 */ /* 0x000fce0000000002 */
.L_x_6739:
[----:B------:R-:W-:Y:S05]  /*9260*/  BSYNC.RECONVERGENT B3 ;  /* 0x0000000000037941 */ /* 0x000fea0003800200 */
.L_x_6738:
        /* <DEDUP_REMOVED lines=15> */
.L_x_6747:
[----:B------:R-:W-:Y:S05]  /*9360*/  BSYNC.RECONVERGENT B4 ;  /* 0x0000000000047941 */ /* 0x000fea0003800200 */
.L_x_6746:
        /* <DEDUP_REMOVED lines=13> */
.L_x_6749:
[----:B------:R-:W-:Y:S05]  /*9440*/  BSYNC.RECONVERGENT B4 ;  /* 0x0000000000047941 */ /* 0x000fea0003800200 */
.L_x_6748:
[----:B------:R-:W-:-:S04]  /*9450*/  F2FP.BF16.F32.PACK_AB R2, RZ, R2 ;  /* 0x00000002ff02723e */ /* 0x000fc800000010ff */
[----:B------:R-:W-:-:S07]  /*9460*/  PRMT R167, R2, 0x7610, R167 ;  /* 0x0000761002a77816 */ /* 0x000fce00000000a7 */
.L_x_6745:
[----:B------:R-:W-:Y:S05]  /*9470*/  BSYNC.RECONVERGENT B3 ;  /* 0x0000000000037941 */ /* 0x000fea0003800200 */
.L_x_6744:
[----:B------:R-:W2:Y:S04]  /*9480*/  LDL R163, [R1+0x18] ;  /* 0x0000180001a37983 */ /* 0x000ea80000100800 */
[----:B------:R-:W3:Y:S01]  /*9490*/  LDL R160, [R1+0x24] ;  /* 0x0000240001a07983 */ /* 0x000ee20000100800 */
[-CC-:B01----:R-:W-:Y:S01]  /*94a0*/  FFMA.FTZ R3, R12, R194.reuse, R193.reuse ;  /* 0x000000c20c037223 */ /* 0x183fe200000100c1 */
[-CC-:B------:R-:W-:Y:S01]  /*94b0*/  FFMA.FTZ R2, R208, R194.reuse, R193.reuse ;  /* 0x000000c2d0027223 */ /* 0x180fe200000100c1 */
[-CC-:B------:R-:W-:Y:S01]  /*94c0*/  FFMA.FTZ R68, R216, R194.reuse, R193.reuse ;  /* 0x000000c2d8447223 */ /* 0x180fe200000100c1 */
[-C--:B------:R-:W-:Y:S01]  /*94d0*/  FFMA.FTZ R162, R223, R194.reuse, R193 ;  /* 0x000000c2dfa27223 */ /* 0x080fe200000100c1 */
[----:B------:R-:W-:Y:S01]  /*94e0*/  FADD.FTZ R71, R249, -R3 ;  /* 0x80000003f9477221 */ /* 0x000fe20000010000 */
[----:B------:R-:W-:Y:S01]  /*94f0*/  FADD.FTZ R70, R238, -R2 ;  /* 0x80000002ee467221 */ /* 0x000fe20000010000 */
        /* <DEDUP_REMOVED lines=8> */
[C---:B-----5:R-:W-:Y:S01]  /*9580*/  FMUL.FTZ R68, R5.reuse, R68 ;  /* 0x0000004405447220 */ /* 0x060fe20000410000 */
[----:B------:R-:W-:Y:S01]  /*9590*/  ISETP.GT.AND P0, PT, R6, RZ, PT ;  /* 0x000000ff0600720c */ /* 0x000fe20003f04270 */
        /* <DEDUP_REMOVED lines=10> */
[----:B------:R-:W-:Y:S01]  /*9640*/  FSEL R69, R69, RZ, P0 ;  /* 0x000000ff45457208 */ /* 0x000fe20000000000 */
[----:B--2---:R-:W-:-:S04]  /*9650*/  FFMA.FTZ R2, R163, R194, R193 ;  /* 0x000000c2a3027223 */ /* 0x004fc800000100c1 */
[----:B---3--:R-:W-:Y:S01]  /*9660*/  FADD.FTZ R2, R160, -R2 ;  /* 0x80000002a0027221 */ /* 0x008fe20000010000 */
[----:B------:R-:W-:Y:S02]  /*9670*/  FSEL R160, R68, RZ, P0 ;  /* 0x000000ff44a07208 */ /* 0x000fe40000000000 */
[----:B------:R-:W-:Y:S01]  /*9680*/  FSEL R68, R3, RZ, P0 ;  /* 0x000000ff03447208 */ /* 0x000fe20000000000 */
[----:B------:R-:W-:-:S05]  /*9690*/  FMUL.FTZ R2, R5, R2 ;  /* 0x0000000205027220 */ /* 0x000fca0000410000 */
        /* <DEDUP_REMOVED lines=20> */
[----:B------:R-:W-:Y:S01]  /*97e0*/  PRMT R167, R167, 0x5410, R3 ;  /* 0x00005410a7a77816 */ /* 0x000fe20000000003 */
[----:B------:R-:W-:Y:S06]  /*97f0*/  BRA `(.L_x_6692) ;  /* 0x0000001000647947 */ /* 0x000fec0003800000 */
.L_x_6707:
        /* <DEDUP_REMOVED lines=15> */
.L_x_6753:
[----:B------:R-:W-:Y:S05]  /*98f0*/  BSYNC.RECONVERGENT B4 ;  /* 0x0000000000047941 */ /* 0x000fea0003800200 */
.L_x_6752:
        /* <DEDUP_REMOVED lines=13> */
.L_x_6755:
[----:B------:R-:W-:Y:S05]  /*99d0*/  BSYNC.RECONVERGENT B4 ;  /* 0x0000000000047941 */ /* 0x000fea0003800200 */
.L_x_6754:
[----:B------:R-:W-:Y:S02]  /*99e0*/  F2FP.BF16.F32.PACK_AB R3, RZ, R3 ;  /* 0x00000003ff03723e */ /* 0x000fe400000010ff */
[----:B------:R-:W-:Y:S02]  /*99f0*/  MOV R128, R2 ;  /* 0x0000000200807202 */ /* 0x000fe40000000f00 */
[----:B------:R-:W-:-:S07]  /*9a00*/  PRMT R164, R3, 0x7610, R164 ;  /* 0x0000761003a47816 */ /* 0x000fce00000000a4 */
.L_x_6751:
[----:B------:R-:W-:Y:S05]  /*9a10*/  BSYNC.RECONVERGENT B3 ;  /* 0x0000000000037941 */ /* 0x000fea0003800200 */
.L_x_6750:
        /* <DEDUP_REMOVED lines=16> */
.L_x_6759:
[----:B------:R-:W-:Y:S05]  /*9b20*/  BSYNC.RECONVERGENT B4 ;  /* 0x0000000000047941 */ /* 0x000fea0003800200 */
.L_x_6758:
        /* <DEDUP_REMOVED lines=14> */
.L_x_6761:
[----:B------:R-:W-:Y:S05]  /*9c10*/  BSYNC.RECONVERGENT B4 ;  /* 0x0000000000047941 */ /* 0x000fea0003800200 */
.L_x_6760:
[----:B------:R-:W-:Y:S02]  /*9c20*/  F2FP.BF16.F32.PACK_AB R3, RZ, R3 ;  /* 0x00000003ff03723e */ /* 0x000fe400000010ff */
[----:B------:R-:W-:Y:S02]  /*9c30*/  MOV R129, R2 ;  /* 0x0000000200817202 */ /* 0x000fe40000000f00 */
[----:B------:R-:W-:-:S07]  /*9c40*/  PRMT R164, R164, 0x5410, R3 ;  /* 0x00005410a4a47816 */ /* 0x000fce0000000003 */
.L_x_6757:
[----:B------:R-:W-:Y:S05]  /*9c50*/  BSYNC.RECONVERGENT B3 ;  /* 0x0000000000037941 */ /* 0x000fea0003800200 */
.L_x_6756:
        /* <DEDUP_REMOVED lines=15> */
.L_x_6765:
[----:B------:R-:W-:Y:S05]  /*9d50*/  BSYNC.RECONVERGENT B4 ;  /* 0x0000000000047941 */ /* 0x000fea0003800200 */
.L_x_6764:
        /* <DEDUP_REMOVED lines=13> */
.L_x_6767:
[----:B------:R-:W-:Y:S05]  /*9e30*/  BSYNC.RECONVERGENT B4 ;  /* 0x0000000000047941 */ /* 0x000fea0003800200 */
.L_x_6766:
[----:B------:R-:W-:Y:S02]  /*9e40*/  F2FP.BF16.F32.PACK_AB R3, RZ, R3 ;  /* 0x00000003ff03723e */ /* 0x000fe400000010ff */
[----:B------:R-:W-:Y:S02]  /*9e50*/  MOV R130, R2 ;  /* 0x0000000200827202 */ /* 0x000fe40000000f00 */
[----:B------:R-:W-:-:S07]  /*9e60*/  PRMT R165, R3, 0x7610, R165 ;  /* 0x0000761003a57816 */ /* 0x000fce00000000a5 */
.L_x_6763:
[----:B------:R-:W-:Y:S05]  /*9e70*/  BSYNC.RECONVERGENT B3 ;  /* 0x0000000000037941 */ /* 0x000fea0003800200 */
.L_x_6762:
        /* <DEDUP_REMOVED lines=16> */
.L_x_6771:
[----:B------:R-:W-:Y:S05]  /*9f80*/  BSYNC.RECONVERGENT B4 ;  /* 0x0000000000047941 */ /* 0x000fea0003800200 */
.L_x_6770:
        /* <DEDUP_REMOVED lines=14> */
.L_x_6773:
[----:B------:R-:W-:Y:S05]  /*a070*/  BSYNC.RECONVERGENT B4 ;  /* 0x0000000000047941 */ /* 0x000fea0003800200 */
.L_x_6772:
[----:B------:R-:W-:Y:S02]  /*a080*/  F2FP.BF16.F32.PACK_AB R3, RZ, R3 ;  /* 0x00000003ff03723e */ /* 0x000fe400000010ff */
[----:B------:R-:W-:Y:S02]  /*a090*/  MOV R131, R2 ;  /* 0x0000000200837202 */ /* 0x000fe40000000f00 */
[----:B------:R-:W-:-:S07]  /*a0a0*/  PRMT R165, R165, 0x5410, R3 ;  /* 0x00005410a5a57816 */ /* 0x000fce0000000003 */
.L_x_6769:
[----:B------:R-:W-:Y:S05]  /*a0b0*/  BSYNC.RECONVERGENT B3 ;  /* 0x0000000000037941 */ /* 0x000fea0003800200 */
.L_x_6768:
        /* <DEDUP_REMOVED lines=15> */
.L_x_6777:
[----:B------:R-:W-:Y:S05]  /*a1b0*/  BSYNC.RECONVERGENT B4 ;  /* 0x0000000000047941 */ /* 0x000fea0003800200 */
.L_x_6776:
        /* <DEDUP_REMOVED lines=13> */
.L_x_6779:
[----:B------:R-:W-:Y:S05]  /*a290*/  BSYNC.RECONVERGENT B4 ;  /* 0x0000000000047941 */ /* 0x000fea0003800200 */
.L_x_6778:
[----:B------:R-:W-:Y:S02]  /*a2a0*/  F2FP.BF16.F32.PACK_AB R3, RZ, R3 ;  /* 0x00000003ff03723e */ /* 0x000fe400000010ff */
[----:B------:R-:W-:Y:S02]  /*a2b0*/  MOV R132, R2 ;  /* 0x0000000200847202 */ /* 0x000fe40000000f00 */
[----:B------:R-:W-:-:S07]  /*a2c0*/  PRMT R166, R3, 0x7610, R166 ;  /* 0x0000761003a67816 */ /* 0x000fce00000000a6 */
.L_x_6775:
[----:B------:R-:W-:Y:S05]  /*a2d0*/  BSYNC.RECONVERGENT B3 ;  /* 0x0000000000037941 */ /* 0x000fea0003800200 */
.L_x_6774:
        /* <DEDUP_REMOVED lines=16> */
.L_x_6783:
[----:B------:R-:W-:Y:S05]  /*a3e0*/  BSYNC.RECONVERGENT B4 ;  /* 0x0000000000047941 */ /* 0x000fea0003800200 */
.L_x_6782:
        /* <DEDUP_REMOVED lines=14> */
.L_x_6785:
[----:B------:R-:W-:Y:S05]  /*a4d0*/  BSYNC.RECONVERGENT B4 ;  /* 0x0000000000047941 */ /* 0x000fea0003800200 */
.L_x_6784:
[----:B------:R-:W-:Y:S02]  /*a4e0*/  F2FP.BF16.F32.PACK_AB R3, RZ, R3 ;  /* 0x00000003ff03723e */ /* 0x000fe400000010ff */
[----:B------:R-:W-:Y:S02]  /*a4f0*/  MOV R133, R2 ;  /* 0x0000000200857202 */ /* 0x000fe40000000f00 */
[----:B------:R-:W-:-:S07]  /*a500*/  PRMT R166, R166, 0x5410, R3 ;  /* 0x00005410a6a67816 */ /* 0x000fce0000000003 */
.L_x_6781:
[----:B------:R-:W-:Y:S05]  /*a510*/  BSYNC.RECONVERGENT B3 ;  /* 0x0000000000037941 */ /* 0x000fea0003800200 */
.L_x_6780:
        /* <DEDUP_REMOVED lines=15> */
.L_x_6789:
[----:B------:R-:W-:Y:S05]  /*a610*/  BSYNC.RECONVERGENT B4 ;  /* 0x0000000000047941 */ /* 0x000fea0003800200 */
.L_x_6788:
        /* <DEDUP_REMOVED lines=13> */
.L_x_6791:
[----:B------:R-:W-:Y:S05]  /*a6f0*/  BSYNC.RECONVERGENT B4 ;  /* 0x0000000000047941 */ /* 0x000fea0003800200 */
.L_x_6790:
[----:B------:R-:W-:Y:S02]  /*a700*/  F2FP.BF16.F32.PACK_AB R3, RZ, R3 ;  /* 0x00000003ff03723e */ /* 0x000fe400000010ff */
[----:B------:R-:W-:Y:S02]  /*a710*/  MOV R134, R2 ;  /* 0x0000000200867202 */ /* 0x000fe40000000f00 */
[----:B------:R-:W-:-:S07]  /*a720*/  PRMT R167, R3, 0x7610, R167 ;  /* 0x0000761003a77816 */ /* 0x000fce00000000a7 */
.L_x_6787:
[----:B------:R-:W-:Y:S05]  /*a730*/  BSYNC.RECONVERGENT B3 ;  /* 0x0000000000037941 */ /* 0x000fea0003800200 */
.L_x_6786:
[----:B------:R-:W-:Y:S05]  /*a740*/  @!P2 BRA `(.L_x_6692) ;  /* 0x000000000090a947 */ /* 0x000fea0003800000 */
[----:B------:R2:W5:Y:S04]  /*a750*/  LDL R197, [R1+0x18] ;  /* 0x0000180001c57983 */ /* 0x0005680000100800 */
[----:B------:R2:W5:Y:S02]  /*a760*/  LDL R196, [R1+0x24] ;  /* 0x0000240001c47983 */ /* 0x0005640000100800 */
[----:B-----5:R-:W-:Y:S01]  /*a770*/  ISETP.GE.U32.AND P0, PT, R16, RZ, PT ;  /* 0x000000ff1000720c */ /* 0x020fe20003f06070 */
[----:B------:R-:W-:Y:S01]  /*a780*/  BSSY.RECONVERGENT B3, `(.L_x_6792) ;  /* 0x000000e000037945 */ /* 0x000fe20003800200 */
[----:B01----:R-:W-:Y:S02]  /*a790*/  HFMA2 R2, -RZ, RZ, 0, 0 ;  /* 0x00000000ff027431 */ /* 0x003fe400000001ff */
[----:B------:R-:W-:-:S13]  /*a7a0*/  ISETP.GE.U32.AND.EX P0, PT, R17, 0x1000000, PT, P0 ;  /* 0x010000001100780c */ /* 0x000fda0003f06100 */
[----:B--2---:R-:W-:Y:S05]  /*a7b0*/  @!P0 BRA `(.L_x_6793) ;  /* 0x0000000000288947 */ /* 0x004fea0003800000 */
        /* <DEDUP_REMOVED lines=10> */
.L_x_6793:
[----:B------:R-:W-:Y:S05]  /*a860*/  BSYNC.RECONVERGENT B3 ;  /* 0x0000000000037941 */ /* 0x000fea0003800200 */
.L_x_6792:
        /* <DEDUP_REMOVED lines=14> */
.L_x_6795:
[----:B------:R-:W-:Y:S05]  /*a950*/  BSYNC.RECONVERGENT B3 ;  /* 0x0000000000037941 */ /* 0x000fea0003800200 */
.L_x_6794:
[----:B------:R-:W-:Y:S02]  /*a960*/  F2FP.BF16.F32.PACK_AB R3, RZ, R3 ;  /* 0x00000003ff03723e */ /* 0x000fe400000010ff */
[----:B------:R-:W-:Y:S02]  /*a970*/  MOV R135, R2 ;  /* 0x0000000200877202 */ /* 0x000fe40000000f00 */
[----:B------:R-:W-:-:S07]  /*a980*/  PRMT R167, R167, 0x5410, R3 ;  /* 0x00005410a7a77816 */ /* 0x000fce0000000003 */
.L_x_6692:
[----:B------:R-:W-:Y:S05]  /*a990*/  BSYNC.RECONVERGENT B1 ;  /* 0x0000000000017941 */ /* 0x000fea0003800200 */
.L_x_6675:
        /* <DEDUP_REMOVED lines=9> */
.L_x_6672:
[----:B------:R-:W-:Y:S05]  /*aa30*/  BSYNC.RECONVERGENT B2 ;  /* 0x0000000000027941 */ /* 0x000fea0003800200 */
.L_x_6671:
[----:B------:R-:W-:Y:S04]  /*aa40*/  BSSY.RECONVERGENT B2, `(.L_x_6796) ;  /* 0x00003c4000027945 */ /* 0x000fe80003800200 */
[----:B------:R-:W-:Y:S05]  /*aa50*/  @!P4 BRA `(.L_x_6797) ;  /* 0x0000003c0008c947 */ /* 0x000fea0003800000 */
[----:B------:R-:W-:Y:S04]  /*aa60*/  BSSY.RECONVERGENT B1, `(.L_x_6798) ;  /* 0x0000005000017945 */ /* 0x000fe80003800200 */
[----:B------:R-:W-:Y:S05]  /*aa70*/  @!P2 BRA `(.L_x_6799) ;  /* 0x00000000000ca947 */ /* 0x000fea0003800000 */
[----:B01----:R-:W0:Y:S02]  /*aa80*/  LDC.64 R2, c[0x0][0x390] ;  /* 0x0000e400ff027b82 */ /* 0x003e240000000a00 */
[----:B0-----:R-:W-:-:S05]  /*aa90*/  IMAD.WIDE.U32 R2, R4, 0x10, R2 ;  /* 0x0000001004027825 */ /* 0x001fca00078e0002 */
[----:B-----5:R2:W5:Y:S02]  /*aaa0*/  LDG.E.128 R188, desc[UR6][R2.64] ;  /* 0x0000000602bc7981 */ /* 0x020564000c1e1d00 */
.L_x_6799:
[----:B------:R-:W-:Y:S05]  /*aab0*/  BSYNC.RECONVERGENT B1 ;  /* 0x0000000000017941 */ /* 0x000fea0003800200 */
.L_x_6798:
        /* <DEDUP_REMOVED lines=8> */
[----:B012---:R-:W-:Y:S01]  /*ab40*/  @P1 FFMA.FTZ R2, R206, R194, R193 ;  /* 0x000000c2ce021223 */ /* 0x007fe200000100c1 */
        /* <DEDUP_REMOVED lines=21> */
.L_x_6804:
[----:B------:R-:W-:Y:S05]  /*aca0*/  BSYNC.RECONVERGENT B3 ;  /* 0x0000000000037941 */ /* 0x000fea0003800200 */
.L_x_6803:
        /* <DEDUP_REMOVED lines=24> */
.L_x_6806:
[----:B------:R-:W-:Y:S05]  /*ae30*/  BSYNC.RECONVERGENT B3 ;  /* 0x0000000000037941 */ /* 0x000fea0003800200 */
.L_x_6805:
        /* <DEDUP_REMOVED lines=22> */
.L_x_6808:
[----:B------:R-:W-:Y:S05]  /*afa0*/  BSYNC.RECONVERGENT B3 ;  /* 0x0000000000037941 */ /* 0x000fea0003800200 */
.L_x_6807:
        /* <DEDUP_REMOVED lines=24> */
.L_x_6810:
[----:B------:R-:W-:Y:S05]  /*b130*/  BSYNC.RECONVERGENT B3 ;  /* 0x0000000000037941 */ /* 0x000fea0003800200 */
.L_x_6809:
        /* <DEDUP_REMOVED lines=22> */
.L_x_6812:
[----:B------:R-:W-:Y:S05]  /*b2a0*/  BSYNC.RECONVERGENT B3 ;  /* 0x0000000000037941 */ /* 0x000fea0003800200 */
.L_x_6811:
        /* <DEDUP_REMOVED lines=24> */
.L_x_6814:
[----:B------:R-:W-:Y:S05]  /*b430*/  BSYNC.RECONVERGENT B3 ;  /* 0x0000000000037941 */ /* 0x000fea0003800200 */
.L_x_6813:
        /* <DEDUP_REMOVED lines=22> */
.L_x_6816:
[----:B------:R-:W-:Y:S05]  /*b5a0*/  BSYNC.RECONVERGENT B3 ;  /* 0x0000000000037941 */ /* 0x000fea0003800200 */
.L_x_6815:
        /* <DEDUP_REMOVED lines=31> */
.L_x_6802:
[----:B------:R-:W-:Y:S04]  /*b7a0*/  BSSY.RECONVERGENT B3, `(.L_x_6818) ;  /* 0x0000012000037945 */ /* 0x000fe80003800200 */
[----:B------:R-:W-:Y:S05]  /*b7b0*/  @!P2 BRA `(.L_x_6819) ;  /* 0x000000000040a947 */ /* 0x000fea0003800000 */
[----:B012---:R-:W-:Y:S01]  /*b7c0*/  @P1 FFMA.FTZ R2, R206, R194, R193 ;  /* 0x000000c2ce021223 */ /* 0x007fe200000100c1 */
        /* <DEDUP_REMOVED lines=15> */
.L_x_6819:
[----:B------:R-:W-:Y:S05]  /*b8c0*/  BSYNC.RECONVERGENT B3 ;  /* 0x0000000000037941 */ /* 0x000fea0003800200 */
.L_x_6818:
[----:B------:R-:W-:Y:S04]  /*b8d0*/  BSSY.RECONVERGENT B3, `(.L_x_6820) ;  /* 0x0000014000037945 */ /* 0x000fe80003800200 */
[----:B------:R-:W-:Y:S05]  /*b8e0*/  @!P2 BRA `(.L_x_6821) ;  /* 0x000000000048a947 */ /* 0x000fea0003800000 */
[----:B------:R-:W3:Y:S01]  /*b8f0*/  LDL R196, [R1+0x38] ;  /* 0x0000380001c47983 */ /* 0x000ee20000100800 */
[----:B012---:R-:W-:Y:S01]  /*b900*/  @P1 FFMA.FTZ R2, R8, R194, R193 ;  /* 0x000000c208021223 */ /* 0x007fe200000100c1 */
        /* <DEDUP_REMOVED lines=16> */
.L_x_6821:
[----:B------:R-:W-:Y:S05]  /*ba10*/  BSYNC.RECONVERGENT B3 ;  /* 0x0000000000037941 */ /* 0x000fea0003800200 */
.L_x_6820:
        /* <DEDUP_REMOVED lines=18> */
.L_x_6823:
[----:B------:R-:W-:Y:S05]  /*bb40*/  BSYNC.RECONVERGENT B3 ;  /* 0x0000000000037941 */ /* 0x000fea0003800200 */
.L_x_6822:
        /* <DEDUP_REMOVED lines=20> */
.L_x_6825:
[----:B------:R-:W-:Y:S05]  /*bc90*/  BSYNC.RECONVERGENT B3 ;  /* 0x0000000000037941 */ /* 0x000fea0003800200 */
.L_x_6824:
        /* <DEDUP_REMOVED lines=18> */
.L_x_6827:
[----:B------:R-:W-:Y:S05]  /*bdc0*/  BSYNC.RECONVERGENT B3 ;  /* 0x0000000000037941 */ /* 0x000fea0003800200 */
.L_x_6826:
        /* <DEDUP_REMOVED lines=20> */
.L_x_6829:
[----:B------:R-:W-:Y:S05]  /*bf10*/  BSYNC.RECONVERGENT B3 ;  /* 0x0000000000037941 */ /* 0x000fea0003800200 */
.L_x_6828:
        /* <DEDUP_REMOVED lines=18> */
.L_x_6831:
[----:B------:R-:W-:Y:S05]  /*c040*/  BSYNC.RECONVERGENT B3 ;  /* 0x0000000000037941 */ /* 0x000fea0003800200 */
.L_x_6830:
[----:B------:R-:W-:Y:S05]  /*c050*/  @!P2 BRA `(.L_x_6817) ;  /* 0x000000240060a947 */ /* 0x000fea0003800000 */
[----:B012---:R-:W2:Y:S04]  /*c060*/  LDL R2, [R1+0x14] ;  /* 0x0000140001027983 */ /* 0x007ea80000100800 */
        /* <DEDUP_REMOVED lines=21> */
.L_x_6801:
        /* <DEDUP_REMOVED lines=19> */
.L_x_6836:
[----:B------:R-:W-:Y:S05]  /*c2f0*/  BSYNC.RECONVERGENT B4 ;  /* 0x0000000000047941 */ /* 0x000fea0003800200 */
.L_x_6835:
        /* <DEDUP_REMOVED lines=13> */
.L_x_6838:
[----:B------:R-:W-:Y:S05]  /*c3d0*/  BSYNC.RECONVERGENT B4 ;  /* 0x0000000000047941 */ /* 0x000fea0003800200 */
.L_x_6837:
[----:B------:R-:W-:-:S04]  /*c3e0*/  F2FP.BF16.F32.PACK_AB R2, RZ, R2 ;  /* 0x00000002ff02723e */ /* 0x000fc800000010ff */
[----:B------:R-:W-:-:S07]  /*c3f0*/  PRMT R164, R2, 0x7610, R164 ;  /* 0x0000761002a47816 */ /* 0x000fce00000000a4 */
.L_x_6834:
[----:B------:R-:W-:Y:S05]  /*c400*/  BSYNC.RECONVERGENT B3 ;  /* 0x0000000000037941 */ /* 0x000fea0003800200 */
.L_x_6833:
        /* <DEDUP_REMOVED lines=16> */
.L_x_6842:
[----:B------:R-:W-:Y:S05]  /*c510*/  BSYNC.RECONVERGENT B4 ;  /* 0x0000000000047941 */ /* 0x000fea0003800200 */
.L_x_6841:
        /* <DEDUP_REMOVED lines=14> */
.L_x_6844:
[----:B------:R-:W-:Y:S05]  /*c600*/  BSYNC.RECONVERGENT B4 ;  /* 0x0000000000047941 */ /* 0x000fea0003800200 */
.L_x_6843:
[----:B------:R-:W-:-:S04]  /*c610*/  F2FP.BF16.F32.PACK_AB R2, RZ, R2 ;  /* 0x00000002ff02723e */ /* 0x000fc800000010ff */
[----:B------:R-:W-:-:S07]  /*c620*/  PRMT R164, R164, 0x5410, R2 ;  /* 0x00005410a4a47816 */ /* 0x000fce0000000002 */
.L_x_6840:
[----:B------:R-:W-:Y:S05]  /*c630*/  BSYNC.RECONVERGENT B3 ;  /* 0x0000000000037941 */ /* 0x000fea0003800200 */
.L_x_6839:
        /* <DEDUP_REMOVED lines=15> */
.L_x_6848:
[----:B------:R-:W-:Y:S05]  /*c730*/  BSYNC.RECONVERGENT B4 ;  /* 0x0000000000047941 */ /* 0x000fea0003800200 */
.L_x_6847:
        /* <DEDUP_REMOVED lines=13> */
.L_x_6850:
[----:B------:R-:W-:Y:S05]  /*c810*/  BSYNC.RECONVERGENT B4 ;  /* 0x0000000000047941 */ /* 0x000fea0003800200 */
.L_x_6849:
[----:B------:R-:W-:-:S04]  /*c820*/  F2FP.BF16.F32.PACK_AB R2, RZ, R2 ;  /* 0x00000002ff02723e */ /* 0x000fc800000010ff */
[----:B------:R-:W-:-:S07]  /*c830*/  PRMT R165, R2, 0x7610, R165 ;  /* 0x0000761002a57816 */ /* 0x000fce00000000a5 */
.L_x_6846:
[----:B------:R-:W-:Y:S05]  /*c840*/  BSYNC.RECONVERGENT B3 ;  /* 0x0000000000037941 */ /* 0x000fea0003800200 */
.L_x_6845:
        /* <DEDUP_REMOVED lines=16> */
.L_x_6854:
[----:B------:R-:W-:Y:S05]  /*c950*/  BSYNC.RECONVERGENT B4 ;  /* 0x0000000000047941 */ /* 0x000fea0003800200 */
.L_x_6853:
        /* <DEDUP_REMOVED lines=14> */
.L_x_6856:
[----:B------:R-:W-:Y:S05]  /*ca40*/  BSYNC.RECONVERGENT B4 ;  /* 0x0000000000047941 */ /* 0x000fea0003800200 */
.L_x_6855:
[----:B------:R-:W-:-:S04]  /*ca50*/  F2FP.BF16.F32.PACK_AB R2, RZ, R2 ;  /* 0x00000002ff02723e */ /* 0x000fc800000010ff */
[----:B------:R-:W-:-:S07]  /*ca60*/  PRMT R165, R165, 0x5410, R2 ;  /* 0x00005410a5a57816 */ /* 0x000fce0000000002 */
.L_x_6852:
[----:B------:R-:W-:Y:S05]  /*ca70*/  BSYNC.RECONVERGENT B3 ;  /* 0x0000000000037941 */ /* 0x000fea0003800200 */
.L_x_6851:
        /* <DEDUP_REMOVED lines=15> */
.L_x_6860:
[----:B------:R-:W-:Y:S05]  /*cb70*/  BSYNC.RECONVERGENT B4 ;  /* 0x0000000000047941 */ /* 0x000fea0003800200 */
.L_x_6859:
        /* <DEDUP_REMOVED lines=13> */
.L_x_6862:
[----:B------:R-:W-:Y:S05]  /*cc50*/  BSYNC.RECONVERGENT B4 ;  /* 0x0000000000047941 */ /* 0x000fea0003800200 */
.L_x_6861:
[----:B------:R-:W-:-:S04]  /*cc60*/  F2FP.BF16.F32.PACK_AB R2, RZ, R2 ;  /* 0x00000002ff02723e */ /* 0x000fc800000010ff */
[----:B------:R-:W-:-:S07]  /*cc70*/  PRMT R166, R2, 0x7610, R166 ;  /* 0x0000761002a67816 */ /* 0x000fce00000000a6 */
.L_x_6858:
[----:B------:R-:W-:Y:S05]  /*cc80*/  BSYNC.RECONVERGENT B3 ;  /* 0x0000000000037941 */ /* 0x000fea0003800200 */
.L_x_6857:
        /* <DEDUP_REMOVED lines=16> */
.L_x_6866:
[----:B------:R-:W-:Y:S05]  /*cd90*/  BSYNC.RECONVERGENT B4 ;  /* 0x0000000000047941 */ /* 0x000fea0003800200 */
.L_x_6865:
        /* <DEDUP_REMOVED lines=14> */
.L_x_6868:
[----:B------:R-:W-:Y:S05]  /*ce80*/  BSYNC.RECONVERGENT B4 ;  /* 0x0000000000047941 */ /* 0x000fea0003800200 */
.L_x_6867:
[----:B------:R-:W-:-:S04]  /*ce90*/  F2FP.BF16.F32.PACK_AB R2, RZ, R2 ;  /* 0x00000002ff02723e */ /* 0x000fc800000010ff */
[----:B------:R-:W-:-:S07]  /*cea0*/  PRMT R166, R166, 0x5410, R2 ;  /* 0x00005410a6a67816 */ /* 0x000fce0000000002 */
.L_x_6864:
[----:B------:R-:W-:Y:S05]  /*ceb0*/  BSYNC.RECONVERGENT B3 ;  /* 0x0000000000037941 */ /* 0x000fea0003800200 */
.L_x_6863:
        /* <DEDUP_REMOVED lines=15> */
.L_x_6872:
[----:B------:R-:W-:Y:S05]  /*cfb0*/  BSYNC.RECONVERGENT B4 ;  /* 0x0000000000047941 */ /* 0x000fea0003800200 */
.L_x_6871:
        /* <DEDUP_REMOVED lines=13> */
.L_x_6874:
[----:B------:R-:W-:Y:S05]  /*d090*/  BSYNC.RECONVERGENT B4 ;  /* 0x0000000000047941 */ /* 0x000fea0003800200 */
.L_x_6873:
[----:B------:R-:W-:-:S04]  /*d0a0*/  F2FP.BF16.F32.PACK_AB R2, RZ, R2 ;  /* 0x00000002ff02723e */ /* 0x000fc800000010ff */
[----:B------:R-:W-:-:S07]  /*d0b0*/  PRMT R167, R2, 0x7610, R167 ;  /* 0x0000761002a77816 */ /* 0x000fce00000000a7 */
.L_x_6870:
[----:B------:R-:W-:Y:S05]  /*d0c0*/  BSYNC.RECONVERGENT B3 ;  /* 0x0000000000037941 */ /* 0x000fea0003800200 */
.L_x_6869:
[----:B------:R-:W3:Y:S04]  /*d0d0*/  LDL R163, [R1+0x14] ;  /* 0x0000140001a37983 */ /* 0x000ee80000100800 */
[----:B------:R-:W4:Y:S01]  /*d0e0*/  LDL R160, [R1+0x20] ;  /* 0x0000200001a07983 */ /* 0x000f220000100800 */
[-CC-:B012---:R-:W-:Y:S01]  /*d0f0*/  FFMA.FTZ R3, R13, R194.reuse, R193.reuse ;  /* 0x000000c20d037223 */ /* 0x187fe200000100c1 */
        /* <DEDUP_REMOVED lines=26> */
[----:B---3--:R-:W-:-:S04]  /*d2a0*/  FFMA.FTZ R2, R163, R194, R193 ;  /* 0x000000c2a3027223 */ /* 0x008fc800000100c1 */
[----:B----4-:R-:W-:Y:S01]  /*d2b0*/  FADD.FTZ R2, R160, -R2 ;  /* 0x80000002a0027221 */ /* 0x010fe20000010000 */
        /* <DEDUP_REMOVED lines=25> */
.L_x_6832:
        /* <DEDUP_REMOVED lines=15> */
.L_x_6878:
[----:B------:R-:W-:Y:S05]  /*d540*/  BSYNC.RECONVERGENT B4 ;  /* 0x0000000000047941 */ /* 0x000fea0003800200 */
.L_x_6877:
        /* <DEDUP_REMOVED lines=13> */
.L_x_6880:
[----:B------:R-:W-:Y:S05]  /*d620*/  BSYNC.RECONVERGENT B4 ;  /* 0x0000000000047941 */ /* 0x000fea0003800200 */
.L_x_6879:
[----:B------:R-:W-:Y:S02]  /*d630*/  F2FP.BF16.F32.PACK_AB R3, RZ, R3 ;  /* 0x00000003ff03723e */ /* 0x000fe400000010ff */
[----:B------:R-:W-:Y:S02]  /*d640*/  MOV R136, R2 ;  /* 0x0000000200887202 */ /* 0x000fe40000000f00 */
[----:B------:R-:W-:-:S07]  /*d650*/  PRMT R164, R3, 0x7610, R164 ;  /* 0x0000761003a47816 */ /* 0x000fce00000000a4 */
.L_x_6876:
[----:B------:R-:W-:Y:S05]  /*d660*/  BSYNC.RECONVERGENT B3 ;  /* 0x0000000000037941 */ /* 0x000fea0003800200 */
.L_x_6875:
        /* <DEDUP_REMOVED lines=16> */
.L_x_6884:
[----:B------:R-:W-:Y:S05]  /*d770*/  BSYNC.RECONVERGENT B4 ;  /* 0x0000000000047941 */ /* 0x000fea0003800200 */
.L_x_6883:
        /* <DEDUP_REMOVED lines=14> */
.L_x_6886:
[----:B------:R-:W-:Y:S05]  /*d860*/  BSYNC.RECONVERGENT B4 ;  /* 0x0000000000047941 */ /* 0x000fea0003800200 */
.L_x_6885:
[----:B------:R-:W-:Y:S02]  /*d870*/  F2FP.BF16.F32.PACK_AB R3, RZ, R3 ;  /* 0x00000003ff03723e */ /* 0x000fe400000010ff */
[----:B------:R-:W-:Y:S02]  /*d880*/  MOV R137, R2 ;  /* 0x0000000200897202 */ /* 0x000fe40000000f00 */
[----:B------:R-:W-:-:S07]  /*d890*/  PRMT R164, R164, 0x5410, R3 ;  /* 0x00005410a4a47816 */ /* 0x000fce0000000003 */
.L_x_6882:
[----:B------:R-:W-:Y:S05]  /*d8a0*/  BSYNC.RECONVERGENT B3 ;  /* 0x0000000000037941 */ /* 0x000fea0003800200 */
.L_x_6881:
        /* <DEDUP_REMOVED lines=15> */
.L_x_6890:
[----:B------:R-:W-:Y:S05]  /*d9a0*/  BSYNC.RECONVERGENT B4 ;  /* 0x0000000000047941 */ /* 0x000fea0003800200 */
.L_x_6889:
        /* <DEDUP_REMOVED lines=13> */
.L_x_6892:
[----:B------:R-:W-:Y:S05]  /*da80*/  BSYNC.RECONVERGENT B4 ;  /* 0x0000000000047941 */ /* 0x000fea0003800200 */
.L_x_6891:
[----:B------:R-:W-:Y:S02]  /*da90*/  F2FP.BF16.F32.PACK_AB R3, RZ, R3 ;  /* 0x00000003ff03723e */ /* 0x000fe400000010ff */
[----:B------:R-:W-:Y:S02]  /*daa0*/  MOV R138, R2 ;  /* 0x00000002008a7202 */ /* 0x000fe40000000f00 */
[----:B------:R-:W-:-:S07]  /*dab0*/  PRMT R165, R3, 0x7610, R165 ;  /* 0x0000761003a57816 */ /* 0x000fce00000000a5 */
.L_x_6888:
[----:B------:R-:W-:Y:S05]  /*dac0*/  BSYNC.RECONVERGENT B3 ;  /* 0x0000000000037941 */ /* 0x000fea0003800200 */
.L_x_6887:
        /* <DEDUP_REMOVED lines=16> */
.L_x_6896:
[----:B------:R-:W-:Y:S05]  /*dbd0*/  BSYNC.RECONVERGENT B4 ;  /* 0x0000000000047941 */ /* 0x000fea0003800200 */
.L_x_6895:
        /* <DEDUP_REMOVED lines=14> */
.L_x_6898:
[----:B------:R-:W-:Y:S05]  /*dcc0*/  BSYNC.RECONVERGENT B4 ;  /* 0x0000000000047941 */ /* 0x000fea0003800200 */
.L_x_6897:
[----:B------:R-:W-:Y:S02]  /*dcd0*/  F2FP.BF16.F32.PACK_AB R3, RZ, R3 ;  /* 0x00000003ff03723e */ /* 0x000fe400000010ff */
[----:B------:R-:W-:Y:S02]  /*dce0*/  MOV R139, R2 ;  /* 0x00000002008b7202 */ /* 0x000fe40000000f00 */
[----:B------:R-:W-:-:S07]  /*dcf0*/  PRMT R165, R165, 0x5410, R3 ;  /* 0x00005410a5a57816 */ /* 0x000fce0000000003 */
.L_x_6894:
[----:B------:R-:W-:Y:S05]  /*dd00*/  BSYNC.RECONVERGENT B3 ;  /* 0x0000000000037941 */ /* 0x000fea0003800200 */
.L_x_6893:
        /* <DEDUP_REMOVED lines=15> */
.L_x_6902:
[----:B------:R-:W-:Y:S05]  /*de00*/  BSYNC.RECONVERGENT B4 ;  /* 0x0000000000047941 */ /* 0x000fea0003800200 */
.L_x_6901:
        /* <DEDUP_REMOVED lines=13> */
.L_x_6904:
[----:B------:R-:W-:Y:S05]  /*dee0*/  BSYNC.RECONVERGENT B4 ;  /* 0x0000000000047941 */ /* 0x000fea0003800200 */
.L_x_6903:
[----:B------:R-:W-:Y:S02]  /*def0*/  F2FP.BF16.F32.PACK_AB R3, RZ, R3 ;  /* 0x00000003ff03723e */ /* 0x000fe400000010ff */
[----:B------:R-:W-:Y:S02]  /*df00*/  MOV R140, R2 ;  /* 0x00000002008c7202 */ /* 0x000fe40000000f00 */
[----:B------:R-:W-:-:S07]  /*df10*/  PRMT R166, R3, 0x7610, R166 ;  /* 0x0000761003a67816 */ /* 0x000fce00000000a6 */
.L_x_6900:
[----:B------:R-:W-:Y:S05]  /*df20*/  BSYNC.RECONVERGENT B3 ;  /* 0x0000000000037941 */ /* 0x000fea0003800200 */
.L_x_6899:
        /* <DEDUP_REMOVED lines=16> */
.L_x_6908:
[----:B------:R-:W-:Y:S05]  /*e030*/  BSYNC.RECONVERGENT B4 ;  /* 0x0000000000047941 */ /* 0x000fea0003800200 */
.L_x_6907:
        /* <DEDUP_REMOVED lines=14> */
.L_x_6910:
[----:B------:R-:W-:Y:S05]  /*e120*/  BSYNC.RECONVERGENT B4 ;  /* 0x0000000000047941 */ /* 0x000fea0003800200 */
.L_x_6909:
[----:B------:R-:W-:Y:S02]  /*e130*/  F2FP.BF16.F32.PACK_AB R3, RZ, R3 ;  /* 0x00000003ff03723e */ /* 0x000fe400000010ff */
[----:B------:R-:W-:Y:S02]  /*e140*/  MOV R141, R2 ;  /* 0x00000002008d7202 */ /* 0x000fe40000000f00 */
[----:B------:R-:W-:-:S07]  /*e150*/  PRMT R166, R166, 0x5410, R3 ;  /* 0x00005410a6a67816 */ /* 0x000fce0000000003 */
.L_x_6906:
[----:B------:R-:W-:Y:S05]  /*e160*/  BSYNC.RECONVERGENT B3 ;  /* 0x0000000000037941 */ /* 0x000fea0003800200 */
.L_x_6905:
        /* <DEDUP_REMOVED lines=15> */
.L_x_6914:
[----:B------:R-:W-:Y:S05]  /*e260*/  BSYNC.RECONVERGENT B4 ;  /* 0x0000000000047941 */ /* 0x000fea0003800200 */
.L_x_6913:
        /* <DEDUP_REMOVED lines=13> */
.L_x_6916:
[----:B------:R-:W-:Y:S05]  /*e340*/  BSYNC.RECONVERGENT B4 ;  /* 0x0000000000047941 */ /* 0x000fea0003800200 */
.L_x_6915:
[----:B------:R-:W-:Y:S02]  /*e350*/  F2FP.BF16.F32.PACK_AB R3, RZ, R3 ;  /* 0x00000003ff03723e */ /* 0x000fe400000010ff */
[----:B------:R-:W-:Y:S02]  /*e360*/  MOV R142, R2 ;  /* 0x00000002008e7202 */ /* 0x000fe40000000f00 */
[----:B------:R-:W-:-:S07]  /*e370*/  PRMT R167, R3, 0x7610, R167 ;  /* 0x0000761003a77816 */ /* 0x000fce00000000a7 */
.L_x_6912:
[----:B------:R-:W-:Y:S05]  /*e380*/  BSYNC.RECONVERGENT B3 ;  /* 0x0000000000037941 */ /* 0x000fea0003800200 */
.L_x_6911:
[----:B------:R-:W-:Y:S05]  /*e390*/  @!P2 BRA `(.L_x_6817) ;  /* 0x000000000090a947 */ /* 0x000fea0003800000 */
[----:B------:R3:W5:Y:S04]  /*e3a0*/  LDL R197, [R1+0x14] ;  /* 0x0000140001c57983 */ /* 0x0007680000100800 */
[----:B------:R3:W5:Y:S02]  /*e3b0*/  LDL R196, [R1+0x20] ;  /* 0x0000200001c47983 */ /* 0x0007640000100800 */
[----:B-----5:R-:W-:Y:S01]  /*e3c0*/  ISETP.GE.U32.AND P0, PT, R18, RZ, PT ;  /* 0x000000ff1200720c */ /* 0x020fe20003f06070 */
[----:B------:R-:W-:Y:S01]  /*e3d0*/  BSSY.RECONVERGENT B3, `(.L_x_6917) ;  /* 0x000000e000037945 */ /* 0x000fe20003800200 */
[----:B012---:R-:W-:Y:S02]  /*e3e0*/  HFMA2 R2, -RZ, RZ, 0, 0 ;  /* 0x00000000ff027431 */ /* 0x007fe400000001ff */
[----:B------:R-:W-:-:S13]  /*e3f0*/  ISETP.GE.U32.AND.EX P0, PT, R19, 0x1000000, PT, P0 ;  /* 0x010000001300780c */ /* 0x000fda0003f06100 */
[----:B---3--:R-:W-:Y:S05]  /*e400*/  @!P0 BRA `(.L_x_6918) ;  /* 0x0000000000288947 */ /* 0x008fea0003800000 */
        /* <DEDUP_REMOVED lines=10> */
.L_x_6918:
[----:B------:R-:W-:Y:S05]  /*e4b0*/  BSYNC.RECONVERGENT B3 ;  /* 0x0000000000037941 */ /* 0x000fea0003800200 */
.L_x_6917:
        /* <DEDUP_REMOVED lines=14> */
.L_x_6920:
[----:B------:R-:W-:Y:S05]  /*e5a0*/  BSYNC.RECONVERGENT B3 ;  /* 0x0000000000037941 */ /* 0x000fea0003800200 */
.L_x_6919:
[----:B------:R-:W-:Y:S02]  /*e5b0*/  F2FP.BF16.F32.PACK_AB R3, RZ, R3 ;  /* 0x00000003ff03723e */ /* 0x000fe400000010ff */
[----:B------:R-:W-:Y:S02]  /*e5c0*/  MOV R143, R2 ;  /* 0x00000002008f7202 */ /* 0x000fe40000000f00 */
[----:B------:R-:W-:-:S07]  /*e5d0*/  PRMT R167, R167, 0x5410, R3 ;  /* 0x00005410a7a77816 */ /* 0x000fce0000000003 */
.L_x_6817:
[----:B------:R-:W-:Y:S05]  /*e5e0*/  BSYNC.RECONVERGENT B1 ;  /* 0x0000000000017941 */ /* 0x000fea0003800200 */
.L_x_6800:
        /* <DEDUP_REMOVED lines=9> */
.L_x_6797:
[----:B------:R-:W-:Y:S05]  /*e680*/  BSYNC.RECONVERGENT B2 ;  /* 0x0000000000027941 */ /* 0x000fea0003800200 */
.L_x_6796:
[----:B------:R-:W-:Y:S04]  /*e690*/  BSSY.RECONVERGENT B2, `(.L_x_6921) ;  /* 0x00003b0000027945 */ /* 0x000fe80003800200 */
[----:B------:R-:W-:Y:S05]  /*e6a0*/  @!P5 BRA `(.L_x_6922) ;  /* 0x0000003800b8d947 */ /* 0x000fea0003800000 */
[----:B------:R-:W-:Y:S04]  /*e6b0*/  BSSY.RECONVERGENT B1, `(.L_x_6923) ;  /* 0x0000005000017945 */ /* 0x000fe80003800200 */
[----:B------:R-:W-:Y:S05]  /*e6c0*/  @!P2 BRA `(.L_x_6924) ;  /* 0x00000000000ca947 */ /* 0x000fea0003800000 */
[----:B012---:R-:W0:Y:S02]  /*e6d0*/  LDC.64 R2, c[0x0][0x390] ;  /* 0x0000e400ff027b82 */ /* 0x007e240000000a00 */
[----:B0-----:R-:W-:-:S05]  /*e6e0*/  IMAD.WIDE.U32 R2, R4, 0x10, R2 ;  /* 0x0000001004027825 */ /* 0x001fca00078e0002 */
[----:B-----5:R3:W5:Y:S02]  /*e6f0*/  LDG.E.128 R188, desc[UR6][R2.64] ;  /* 0x0000000602bc7981 */ /* 0x020764000c1e1d00 */
.L_x_6924:
[----:B------:R-:W-:Y:S05]  /*e700*/  BSYNC.RECONVERGENT B1 ;  /* 0x0000000000017941 */ /* 0x000fea0003800200 */
.L_x_6923:
        /* <DEDUP_REMOVED lines=8> */
[----:B0123--:R-:W-:Y:S01]  /*e790*/  @P1 FFMA.FTZ R2, R213, R194, R193 ;  /* 0x000000c2d5021223 */ /* 0x00ffe200000100c1 */
        /* <DEDUP_REMOVED lines=21> */
.L_x_6929:
[----:B------:R-:W-:Y:S05]  /*e8f0*/  BSYNC.RECONVERGENT B3 ;  /* 0x0000000000037941 */ /* 0x000fea0003800200 */
.L_x_6928:
[----:B------:R-:W-:Y:S01]  /*e900*/  @P1 FFMA.FTZ R2, R210, R194, R193 ;  /* 0x000000c2d2021223 */ /* 0x000fe200000100c1 */
[----:B------:R-:W-:Y:S01]  /*e910*/  BSSY.RECONVERGENT B3, `(.L_x_6930) ;  /* 0x0000017000037945 */ /* 0x000fe20003800200 */
[----:B------:R-:W-:Y:S02]  /*e920*/  MOV R69, R181 ;  /* 0x000000b500457202 */ /* 0x000fe40000000f00 */
[----:B------:R-:W-:-:S04]  /*e930*/  @P1 FADD.FTZ R2, R242, -R2 ;  /* 0x80000002f2021221 */ /* 0x000fc80000010000 */
[----:B------:R-:W-:Y:S01]  /*e940*/  @P1 FFMA.FTZ R69, R5, R2, R181 ;  /* 0x0000000205451223 */ /* 0x000fe200000100b5 */
[----:B------:R-:W-:Y:S06]  /*e950*/  @!P2 BRA `(.L_x_6931) ;  /* 0x000000000048a947 */ /* 0x000fec0003800000 */
        /* <DEDUP_REMOVED lines=10> */
[----:B------:R-:W-:Y:S01]  /*ea00*/  MOV R6, RZ ;  /* 0x000000ff00067202 */ /* 0x000fe20000000f00 */
[----:B0-----:R-:W-:-:S04]  /*ea10*/  @P0 FMUL.FTZ R3, R69, R3 ;  /* 0x0000000345030220 */ /* 0x001fc80000410000 */
[----:B------:R-:W-:Y:S01]  /*ea20*/  @P0 FMUL.FTZ R2, R3, R2 ;  /* 0x0000000203020220 */ /* 0x000fe20000410000 */
[----:B------:R-:W-:-:S04]  /*ea30*/  PRMT R3, R60, 0x7632, R3 ;  /* 0x000076323c037816 */ /* 0x000fc80000000003 */
[----:B------:R-:W-:-:S05]  /*ea40*/  @P0 SHF.L.U32 R3, R3, 0x10, RZ ;  /* 0x0000001003030819 */ /* 0x000fca00000006ff */
[----:B------:R-:W-:-:S05]  /*ea50*/  @P0 FMUL.FTZ R6, R2, R3 ;  /* 0x0000000302060220 */ /* 0x000fca0000410000 */
[----:B------:R-:W-:-:S04]  /*ea60*/  F2FP.BF16.F32.PACK_AB R6, RZ, R6 ;  /* 0x00000006ff06723e */ /* 0x000fc800000010ff */
[----:B------:R-:W-:-:S07]  /*ea70*/  PRMT R164, R164, 0x5410, R6 ;  /* 0x00005410a4a47816 */ /* 0x000fce0000000006 */
.L_x_6931:
[----:B------:R-:W-:Y:S05]  /*ea80*/  BSYNC.RECONVERGENT B3 ;  /* 0x0000000000037941 */ /* 0x000fea0003800200 */
.L_x_6930:
        /* <DEDUP_REMOVED lines=22> */
.L_x_6933:
[----:B------:R-:W-:Y:S05]  /*ebf0*/  BSYNC.RECONVERGENT B3 ;  /* 0x0000000000037941 */ /* 0x000fea0003800200 */
.L_x_6932:
        /* <DEDUP_REMOVED lines=24> */
.L_x_6935:
[----:B------:R-:W-:Y:S05]  /*ed80*/  BSYNC.RECONVERGENT B3 ;  /* 0x0000000000037941 */ /* 0x000fea0003800200 */
.L_x_6934:
[----:B------:R-:W2:Y:S04]  /*ed90*/  LDL R161, [R1+0x34] ;  /* 0x0000340001a17983 */ /* 0x000ea80000100800 */
[----:B------:R-:W3:Y:S01]  /*eda0*/  LDL R3, [R1+0x30] ;  /* 0x0000300001037983 */ /* 0x000ee20000100800 */
[----:B------:R-:W-:Y:S01]  /*edb0*/  @P1 FFMA.FTZ R2, R218, R194, R193 ;  /* 0x000000c2da021223 */ /* 0x000fe200000100c1 */
[----:B------:R-:W-:Y:S01]  /*edc0*/  MOV R70, R184 ;  /* 0x000000b800467202 */ /* 0x000fe20000000f00 */
[----:B------:R-:W-:Y:S01]  /*edd0*/  BSSY.RECONVERGENT B3, `(.L_x_6936) ;  /* 0x0000020000037945 */ /* 0x000fe20003800200 */
[----:B------:R-:W-:Y:S01]  /*ede0*/  MOV R71, R185 ;  /* 0x000000b900477202 */ /* 0x000fe20000000f00 */
[----:B------:R-:W-:Y:S01]  /*edf0*/  @P1 FADD.FTZ R2, R230, -R2 ;  /* 0x80000002e6021221 */ /* 0x000fe20000010000 */
[----:B------:R-:W-:-:S03]  /*ee00*/  MOV R160, R186 ;  /* 0x000000ba00a07202 */ /* 0x000fc60000000f00 */
[----:B------:R-:W-:Y:S01]  /*ee10*/  @P1 FFMA.FTZ R70, R5, R2, R184 ;  /* 0x0000000205461223 */ /* 0x000fe200000100b8 */
[----:B------:R-:W-:-:S04]  /*ee20*/  @P1 FFMA.FTZ R2, R212, R194, R193 ;  /* 0x000000c2d4021223 */ /* 0x000fc800000100c1 */
[----:B------:R-:W-:-:S04]  /*ee30*/  @P1 FADD.FTZ R2, R240, -R2 ;  /* 0x80000002f0021221 */ /* 0x000fc80000010000 */
[----:B------:R-:W-:Y:S01]  /*ee40*/  @P1 FFMA.FTZ R71, R5, R2, R185 ;  /* 0x0000000205471223 */ /* 0x000fe200000100b9 */
[----:B------:R-:W-:-:S04]  /*ee50*/  @P1 FFMA.FTZ R2, R227, R194, R193 ;  /* 0x000000c2e3021223 */ /* 0x000fc800000100c1 */
[----:B------:R-:W-:-:S04]  /*ee60*/  @P1 FADD.FTZ R2, R228, -R2 ;  /* 0x80000002e4021221 */ /* 0x000fc80000010000 */
[----:B------:R-:W-:Y:S01]  /*ee70*/  @P1 FFMA.FTZ R160, R5, R2, R186 ;  /* 0x0000000205a01223 */ /* 0x000fe200000100ba */
[----:B--2---:R-:W-:Y:S01]  /*ee80*/  @P1 FFMA.FTZ R2, R161, R194, R193 ;  /* 0x000000c2a1021223 */ /* 0x004fe200000100c1 */
[----:B------:R-:W-:-:S03]  /*ee90*/  MOV R193, R187 ;  /* 0x000000bb00c17202 */ /* 0x000fc60000000f00 */
[----:B---3--:R-:W-:-:S04]  /*eea0*/  @P1 FADD.FTZ R2, R3, -R2 ;  /* 0x8000000203021221 */ /* 0x008fc80000010000 */
        /* <DEDUP_REMOVED lines=18> */
.L_x_6937:
[----:B------:R-:W-:Y:S05]  /*efd0*/  BSYNC.RECONVERGENT B3 ;  /* 0x0000000000037941 */ /* 0x000fea0003800200 */
.L_x_6936:
[----:B------:R-:W-:Y:S04]  /*efe0*/  BSSY.RECONVERGENT B3, `(.L_x_6938) ;  /* 0x0000014000037945 */ /* 0x000fe80003800200 */
[----:B------:R-:W-:Y:S05]  /*eff0*/  @!P2 BRA `(.L_x_6939) ;  /* 0x000000000048a947 */ /* 0x000fea0003800000 */
        /* <DEDUP_REMOVED lines=18> */
.L_x_6939:
[----:B------:R-:W-:Y:S05]  /*f120*/  BSYNC.RECONVERGENT B3 ;  /* 0x0000000000037941 */ /* 0x000fea0003800200 */
.L_x_6938:
[----:B------:R-:W-:Y:S04]  /*f130*/  BSSY.RECONVERGENT B3, `(.L_x_6940) ;  /* 0x0000012000037945 */ /* 0x000fe80003800200 */
[----:B------:R-:W-:Y:S05]  /*f140*/  @!P2 BRA `(.L_x_6941) ;  /* 0x000000000040a947 */ /* 0x000fea0003800000 */
        /* <DEDUP_REMOVED lines=16> */
.L_x_6941:
[----:B------:R-:W-:Y:S05]  /*f250*/  BSYNC.RECONVERGENT B3 ;  /* 0x0000000000037941 */ /* 0x000fea0003800200 */
.L_x_6940:
[----:B------:R-:W-:Y:S02]  /*f260*/  MOV R161, R71 ;  /* 0x0000004700a17202 */ /* 0x000fe40000000f00 */
[----:B------:R-:W-:Y:S02]  /*f270*/  MOV R162, R160 ;  /* 0x000000a000a27202 */ /* 0x000fe40000000f00 */
[----:B------:R-:W-:Y:S02]  /*f280*/  MOV R71, R68 ;  /* 0x0000004400477202 */ /* 0x000fe40000000f00 */
[----:B------:R-:W-:Y:S02]  /*f290*/  MOV R160, R70 ;  /* 0x0000004600a07202 */ /* 0x000fe40000000f00 */
[----:B------:R-:W-:Y:S02]  /*f2a0*/  MOV R68, R163 ;  /* 0x000000a300447202 */ /* 0x000fe40000000f00 */
[----:B------:R-:W-:-:S02]  /*f2b0*/  MOV R70, R6 ;  /* 0x0000000600467202 */ /* 0x000fc40000000f00 */
[----:B------:R-:W-:Y:S01]  /*f2c0*/  MOV R163, R193 ;  /* 0x000000c100a37202 */ /* 0x000fe20000000f00 */
        /* <DEDUP_REMOVED lines=9> */
[----:B------:R-:W-:-:S03]  /*f360*/  PRMT R3, R63, 0x7632, R3 ;  /* 0x000076323f037816 */ /* 0x000fc60000000003 */
[----:B------:R-:W-:Y:S01]  /*f370*/  FADD.FTZ R151, R151, R5 ;  /* 0x0000000597977221 */ /* 0x000fe20000010000 */
[----:B------:R-:W-:Y:S02]  /*f380*/  @P0 SHF.L.U32 R3, R3, 0x10, RZ ;  /* 0x0000001003030819 */ /* 0x000fe400000006ff */
[----:B------:R-:W-:-:S03]  /*f390*/  MOV R5, RZ ;  /* 0x000000ff00057202 */ /* 0x000fc60000000f00 */
[----:B------:R-:W-:-:S05]  /*f3a0*/  @P0 FMUL.FTZ R5, R2, R3 ;  /* 0x0000000302050220 */ /* 0x000fca0000410000 */
[----:B------:R-:W-:-:S04]  /*f3b0*/  F2FP.BF16.F32.PACK_AB R2, RZ, R5 ;  /* 0x00000005ff02723e */ /* 0x000fc800000010ff */
[----:B------:R-:W-:Y:S01]  /*f3c0*/  PRMT R167, R167, 0x5410, R2 ;  /* 0x00005410a7a77816 */ /* 0x000fe20000000002 */
[----:B------:R-:W-:Y:S06]  /*f3d0*/  BRA `(.L_x_6942) ;  /* 0x0000002c004c7947 */ /* 0x000fec0003800000 */
.L_x_6927:
[----:B------:R-:W-:Y:S04]  /*f3e0*/  BSSY.RECONVERGENT B3, `(.L_x_6943) ;  /* 0x0000012000037945 */ /* 0x000fe80003800200 */
[----:B------:R-:W-:Y:S05]  /*f3f0*/  @!P2 BRA `(.L_x_6944) ;  /* 0x000000000040a947 */ /* 0x000fea0003800000 */
[----:B0123--:R-:W-:Y:S01]  /*f400*/  @P1 FFMA.FTZ R2, R213, R194, R193 ;  /* 0x000000c2d5021223 */ /* 0x00ffe200000100c1 */
        /* <DEDUP_REMOVED lines=15> */
.L_x_6944:
[----:B------:R-:W-:Y:S05]  /*f500*/  BSYNC.RECONVERGENT B3 ;  /* 0x0000000000037941 */ /* 0x000fea0003800200 */
.L_x_6943:
[----:B------:R-:W-:Y:S04]  /*f510*/  BSSY.RECONVERGENT B3, `(.L_x_6945) ;  /* 0x0000014000037945 */ /* 0x000fe80003800200 */
[----:B------:R-:W-:Y:S05]  /*f520*/  @!P2 BRA `(.L_x_6946) ;  /* 0x000000000048a947 */ /* 0x000fea0003800000 */
[----:B0123--:R-:W-:Y:S01]  /*f530*/  @P1 FFMA.FTZ R2, R210, R194, R193 ;  /* 0x000000c2d2021223 */ /* 0x00ffe200000100c1 */
        /* <DEDUP_REMOVED lines=17> */
.L_x_6946:
[----:B------:R-:W-:Y:S05]  /*f650*/  BSYNC.RECONVERGENT B3 ;  /* 0x0000000000037941 */ /* 0x000fea0003800200 */
.L_x_6945:
        /* <DEDUP_REMOVED lines=18> */
.L_x_6948:
[----:B------:R-:W-:Y:S05]  /*f780*/  BSYNC.RECONVERGENT B3 ;  /* 0x0000000000037941 */ /* 0x000fea0003800200 */
.L_x_6947:
        /* <DEDUP_REMOVED lines=20> */
.L_x_6950:
[----:B------:R-:W-:Y:S05]  /*f8d0*/  BSYNC.RECONVERGENT B3 ;  /* 0x0000000000037941 */ /* 0x000fea0003800200 */
.L_x_6949:
        /* <DEDUP_REMOVED lines=18> */
.L_x_6952:
[----:B------:R-:W-:Y:S05]  /*fa00*/  BSYNC.RECONVERGENT B3 ;  /* 0x0000000000037941 */ /* 0x000fea0003800200 */
.L_x_6951:
        /* <DEDUP_REMOVED lines=20> */
.L_x_6954:
[----:B------:R-:W-:Y:S05]  /*fb50*/  BSYNC.RECONVERGENT B3 ;  /* 0x0000000000037941 */ /* 0x000fea0003800200 */
.L_x_6953:
        /* <DEDUP_REMOVED lines=18> */
.L_x_6956:
[----:B------:R-:W-:Y:S05]  /*fc80*/  BSYNC.RECONVERGENT B3 ;  /* 0x0000000000037941 */ /* 0x000fea0003800200 */
.L_x_6955:
[----:B------:R-:W-:Y:S05]  /*fc90*/  @!P2 BRA `(.L_x_6942) ;  /* 0x00000024001ca947 */ /* 0x000fea0003800000 */
[----:B0123--:R-:W2:Y:S04]  /*fca0*/  LDL R2, [R1+0x34] ;  /* 0x0000340001027983 */ /* 0x00fea80000100800 */
[----:B------:R-:W3:Y:S01]  /*fcb0*/  LDL R3, [R1+0x30] ;  /* 0x0000300001037983 */ /* 0x000ee20000100800 */
[----:B-----5:R-:W-:-:S04]  /*fcc0*/  ISETP.GE.U32.AND P0, PT, R20, RZ, PT ;  /* 0x000000ff1400720c */ /* 0x020fc80003f06070 */
[----:B------:R-:W-:Y:S01]  /*fcd0*/  ISETP.GE.U32.AND.EX P0, PT, R21, 0x1000000, PT, P0 ;  /* 0x010000001500780c */ /* 0x000fe20003f06100 */
[----:B--2---:R-:W-:-:S04]  /*fce0*/  @P1 FFMA.FTZ R2, R2, R194, R193 ;  /* 0x000000c202021223 */ /* 0x004fc800000100c1 */
[----:B---3--:R-:W-:Y:S01]  /*fcf0*/  @P1 FADD.FTZ R2, R3, -R2 ;  /* 0x8000000203021221 */ /* 0x008fe20000010000 */
[----:B------:R-:W-:-:S03]  /*fd00*/  MOV R3, R187 ;  /* 0x000000bb00037202 */ /* 0x000fc60000000f00 */
[----:B------:R-:W-:-:S04]  /*fd10*/  @P1 FFMA.FTZ R3, R5, R2, R187 ;  /* 0x0000000205031223 */ /* 0x000fc800000100bb */
[----:B------:R-:W-:Y:S01]  /*fd20*/  FMUL.FTZ R2, R3, UR13 ;  /* 0x0000000d03027c20 */ /* 0x000fe20008410000 */
[----:B------:R-:W-:Y:S01]  /*fd30*/  @P0 PRMT R3, R191, 0x7632, R3 ;  /* 0x00007632bf030816 */ /* 0x000fe20000000003 */
[----:B------:R-:W-:Y:S02]  /*fd40*/  HFMA2 R5, -RZ, RZ, 0, 0 ;  /* 0x00000000ff057431 */ /* 0x000fe400000001ff */
[----:B------:R-:W-:Y:S01]  /*fd50*/  FMUL.FTZ R2, R2, UR12 ;  /* 0x0000000c02027c20 */ /* 0x000fe20008410000 */
[----:B------:R-:W-:-:S05]  /*fd60*/  @P0 SHF.L.U32 R3, R3, 0x10, RZ ;  /* 0x0000001003030819 */ /* 0x000fca00000006ff */
[----:B------:R-:W-:Y:S01]  /*fd70*/  @P0 FMUL.FTZ R5, R2, R3 ;  /* 0x0000000302050220 */ /* 0x000fe20000410000 */
[----:B------:R-:W-:-:S04]  /*fd80*/  PRMT R3, R63, 0x7632, R3 ;  /* 0x000076323f037816 */ /* 0x000fc80000000003 */
[----:B------:R-:W-:Y:S01]  /*fd90*/  @P0 SHF.L.U32 R3, R3, 0x10, RZ ;  /* 0x0000001003030819 */ /* 0x000fe200000006ff */
[----:B------:R-:W-:Y:S01]  /*fda0*/  FADD.FTZ R151, R151, R5 ;  /* 0x0000000597977221 */ /* 0x000fe20000010000 */
[----:B------:R-:W-:-:S03]  /*fdb0*/  MOV R5, RZ ;  /* 0x000000ff00057202 */ /* 0x000fc60000000f00 */
[----:B------:R-:W-:-:S05]  /*fdc0*/  @P0 FMUL.FTZ R5, R3, R2 ;  /* 0x0000000203050220 */ /* 0x000fca0000410000 */
[----:B------:R-:W-:-:S04]  /*fdd0*/  F2FP.BF16.F32.PACK_AB R2, RZ, R5 ;  /* 0x00000005ff02723e */ /* 0x000fc800000010ff */
[----:B------:R-:W-:Y:S01]  /*fde0*/  PRMT R167, R167, 0x5410, R2 ;  /* 0x00005410a7a77816 */ /* 0x000fe20000000002 */
[----:B------:R-:W-:Y:S06]  /*fdf0*/  BRA `(.L_x_6942) ;  /* 0x0000002000c47947 */ /* 0x000fec0003800000 */
.L_x_6926:
        /* <DEDUP_REMOVED lines=19> */
.L_x_6961:
[----:B------:R-:W-:Y:S05]  /*ff30*/  BSYNC.RECONVERGENT B4 ;  /* 0x0000000000047941 */ /* 0x000fea0003800200 */
.L_x_6960:
        /* <DEDUP_REMOVED lines=13> */
.L_x_6963:
[----:B------:R-:W-:Y:S05]  /*10010*/  BSYNC.RECONVERGENT B4 ;  /* 0x0000000000047941 */ /* 0x000fea0003800200 */
.L_x_6962:
[----:B------:R-:W-:-:S04]  /*10020*/  F2FP.BF16.F32.PACK_AB R2, RZ, R2 ;  /* 0x00000002ff02723e */ /* 0x000fc800000010ff */
[----:B------:R-:W-:-:S07]  /*10030*/  PRMT R164, R2, 0x7610, R164 ;  /* 0x0000761002a47816 */ /* 0x000fce00000000a4 */
.L_x_6959:
[----:B------:R-:W-:Y:S05]  /*10040*/  BSYNC.RECONVERGENT B3 ;  /* 0x0000000000037941 */ /* 0x000fea0003800200 */
.L_x_6958:
        /* <DEDUP_REMOVED lines=16> */
.L_x_6967:
[----:B------:R-:W-:Y:S05]  /*10150*/  BSYNC.RECONVERGENT B4 ;  /* 0x0000000000047941 */ /* 0x000fea0003800200 */
.L_x_6966:
[----:B------:R-:W-:Y:S01]  /*10160*/  BSSY.RECONVERGENT B4, `(.L_x_6968) ;  /* 0x000000e000047945 */ /* 0x000fe20003800200 */
[----:B------:R-:W-:Y:S01]  /*10170*/  FADD.FTZ R145, R145, R2 ;  /* 0x0000000291917221 */ /* 0x000fe20000010000 */
[----:B------:R-:W-:Y:S02]  /*10180*/  MOV R2, RZ ;  /* 0x000000ff00027202 */ /* 0x000fe40000000f00 */
        /* <DEDUP_REMOVED lines=11> */
.L_x_6969:
[----:B------:R-:W-:Y:S05]  /*10240*/  BSYNC.RECONVERGENT B4 ;  /* 0x0000000000047941 */ /* 0x000fea0003800200 */
.L_x_6968:
[----:B------:R-:W-:-:S04]  /*10250*/  F2FP.BF16.F32.PACK_AB R2, RZ, R2 ;  /* 0x00000002ff02723e */ /* 0x000fc800000010ff */
[----:B------:R-:W-:-:S07]  /*10260*/  PRMT R164, R164, 0x5410, R2 ;  /* 0x00005410a4a47816 */ /* 0x000fce0000000002 */
.L_x_6965:
[----:B------:R-:W-:Y:S05]  /*10270*/  BSYNC.RECONVERGENT B3 ;  /* 0x0000000000037941 */ /* 0x000fea0003800200 */
.L_x_6964:
        /* <DEDUP_REMOVED lines=15> */
.L_x_6973:
[----:B------:R-:W-:Y:S05]  /*10370*/  BSYNC.RECONVERGENT B4 ;  /* 0x0000000000047941 */ /* 0x000fea0003800200 */
.L_x_6972:
        /* <DEDUP_REMOVED lines=13> */
.L_x_6975:
[----:B------:R-:W-:Y:S05]  /*10450*/  BSYNC.RECONVERGENT B4 ;  /* 0x0000000000047941 */ /* 0x000fea0003800200 */
.L_x_6974:
[----:B------:R-:W-:-:S04]  /*10460*/  F2FP.BF16.F32.PACK_AB R2, RZ, R2 ;  /* 0x00000002ff02723e */ /* 0x000fc800000010ff */
[----:B------:R-:W-:-:S07]  /*10470*/  PRMT R165, R2, 0x7610, R165 ;  /* 0x0000761002a57816 */ /* 0x000fce00000000a5 */
.L_x_6971:
[----:B------:R-:W-:Y:S05]  /*10480*/  BSYNC.RECONVERGENT B3 ;  /* 0x0000000000037941 */ /* 0x000fea0003800200 */
.L_x_6970:
        /* <DEDUP_REMOVED lines=16> */
.L_x_6979:
[----:B------:R-:W-:Y:S05]  /*10590*/  BSYNC.RECONVERGENT B4 ;  /* 0x0000000000047941 */ /* 0x000fea0003800200 */
.L_x_6978:
        /* <DEDUP_REMOVED lines=14> */
.L_x_6981:
[----:B------:R-:W-:Y:S05]  /*10680*/  BSYNC.RECONVERGENT B4 ;  /* 0x0000000000047941 */ /* 0x000fea0003800200 */
.L_x_6980:
[----:B------:R-:W-:-:S04]  /*10690*/  F2FP.BF16.F32.PACK_AB R2, RZ, R2 ;  /* 0x00000002ff02723e */ /* 0x000fc800000010ff */
[----:B------:R-:W-:-:S07]  /*106a0*/  PRMT R165, R165, 0x5410, R2 ;  /* 0x00005410a5a57816 */ /* 0x000fce0000000002 */
.L_x_6977:
[----:B------:R-:W-:Y:S05]  /*106b0*/  BSYNC.RECONVERGENT B3 ;  /* 0x0000000000037941 */ /* 0x000fea0003800200 */
.L_x_6976:
        /* <DEDUP_REMOVED lines=15> */
.L_x_6985:
[----:B------:R-:W-:Y:S05]  /*107b0*/  BSYNC.RECONVERGENT B4 ;  /* 0x0000000000047941 */ /* 0x000fea0003800200 */
.L_x_6984:
        /* <DEDUP_REMOVED lines=13> */
.L_x_6987:
[----:B------:R-:W-:Y:S05]  /*10890*/  BSYNC.RECONVERGENT B4 ;  /* 0x0000000000047941 */ /* 0x000fea0003800200 */
.L_x_6986:
[----:B------:R-:W-:-:S04]  /*108a0*/  F2FP.BF16.F32.PACK_AB R2, RZ, R2 ;  /* 0x00000002ff02723e */ /* 0x000fc800000010ff */
[----:B------:R-:W-:-:S07]  /*108b0*/  PRMT R166, R2, 0x7610, R166 ;  /* 0x0000761002a67816 */ /* 0x000fce00000000a6 */
.L_x_6983:
[----:B------:R-:W-:Y:S05]  /*108c0*/  BSYNC.RECONVERGENT B3 ;  /* 0x0000000000037941 */ /* 0x000fea0003800200 */
.L_x_6982:
        /* <DEDUP_REMOVED lines=16> */
.L_x_6991:
[----:B------:R-:W-:Y:S05]  /*109d0*/  BSYNC.RECONVERGENT B4 ;  /* 0x0000000000047941 */ /* 0x000fea0003800200 */
.L_x_6990:
        /* <DEDUP_REMOVED lines=14> */
.L_x_6993:
[----:B------:R-:W-:Y:S05]  /*10ac0*/  BSYNC.RECONVERGENT B4 ;  /* 0x0000000000047941 */ /* 0x000fea0003800200 */
.L_x_6992:
[----:B------:R-:W-:-:S04]  /*10ad0*/  F2FP.BF16.F32.PACK_AB R2, RZ, R2 ;  /* 0x00000002ff02723e */ /* 0x000fc800000010ff */
[----:B------:R-:W-:-:S07]  /*10ae0*/  PRMT R166, R166, 0x5410, R2 ;  /* 0x00005410a6a67816 */ /* 0x000fce0000000002 */
.L_x_6989:
[----:B------:R-:W-:Y:S05]  /*10af0*/  BSYNC.RECONVERGENT B3 ;  /* 0x0000000000037941 */ /* 0x000fea0003800200 */
.L_x_6988:
        /* <DEDUP_REMOVED lines=15> */
.L_x_6997:
[----:B------:R-:W-:Y:S05]  /*10bf0*/  BSYNC.RECONVERGENT B4 ;  /* 0x0000000000047941 */ /* 0x000fea0003800200 */
.L_x_6996:
        /* <DEDUP_REMOVED lines=13> */
.L_x_6999:
[----:B------:R-:W-:Y:S05]  /*10cd0*/  BSYNC.RECONVERGENT B4 ;  /* 0x0000000000047941 */ /* 0x000fea0003800200 */
.L_x_6998:
[----:B------:R-:W-:-:S04]  /*10ce0*/  F2FP.BF16.F32.PACK_AB R2, RZ, R2 ;  /* 0x00000002ff02723e */ /* 0x000fc800000010ff */
[----:B------:R-:W-:-:S07]  /*10cf0*/  PRMT R167, R2, 0x7610, R167 ;  /* 0x0000761002a77816 */ /* 0x000fce00000000a7 */
.L_x_6995:
[----:B------:R-:W-:Y:S05]  /*10d00*/  BSYNC.RECONVERGENT B3 ;  /* 0x0000000000037941 */ /* 0x000fea0003800200 */
.L_x_6994:
[----:B0123--:R-:W2:Y:S04]  /*10d10*/  LDL R2, [R1+0x34] ;  /* 0x0000340001027983 */ /* 0x00fea80000100800 */
[----:B------:R-:W3:Y:S01]  /*10d20*/  LDL R161, [R1+0x30] ;  /* 0x0000300001a17983 */ /* 0x000ee20000100800 */
[----:B------:R-:W-:Y:S01]  /*10d30*/  ISETP.GT.AND P0, PT, R6, RZ, PT ;  /* 0x000000ff0600720c */ /* 0x000fe20003f04270 */
        /* <DEDUP_REMOVED lines=19> */
[----:B------:R-:W-:Y:S01]  /*10e70*/  FMUL.FTZ R3, R5, R3 ;  /* 0x0000000305037220 */ /* 0x000fe20000410000 */
[----:B------:R-:W-:-:S02]  /*10e80*/  FSEL R162, R70, RZ, P0 ;  /* 0x000000ff46a27208 */ /* 0x000fc40000000000 */
[----:B------:R-:W-:Y:S02]  /*10e90*/  FSEL R71, R71, RZ, P0 ;  /* 0x000000ff47477208 */ /* 0x000fe40000000000 */
[----:B------:R-:W-:Y:S01]  /*10ea0*/  FSEL R70, R6, RZ, P0 ;  /* 0x000000ff06467208 */ /* 0x000fe20000000000 */
[----:B--2---:R-:W-:-:S04]  /*10eb0*/  FFMA.FTZ R2, R2, R194, R193 ;  /* 0x000000c202027223 */ /* 0x004fc800000100c1 */
[----:B---3--:R-:W-:Y:S01]  /*10ec0*/  FADD.FTZ R2, R161, -R2 ;  /* 0x80000002a1027221 */ /* 0x008fe20000010000 */
[----:B------:R-:W-:Y:S02]  /*10ed0*/  FSEL R161, R69, RZ, P0 ;  /* 0x000000ff45a17208 */ /* 0x000fe40000000000 */
[----:B------:R-:W-:Y:S01]  /*10ee0*/  FSEL R69, R3, RZ, P0 ;  /* 0x000000ff03457208 */ /* 0x000fe20000000000 */
[C---:B------:R-:W-:Y:S01]  /*10ef0*/  FMUL.FTZ R2, R5.reuse, R2 ;  /* 0x0000000205027220 */ /* 0x040fe20000410000 */
[----:B------:R-:W-:Y:S01]  /*10f00*/  FMUL.FTZ R5, R5, R160 ;  /* 0x000000a005057220 */ /* 0x000fe20000410000 */
[----:B------:R-:W-:-:S03]  /*10f10*/  FSEL R160, R68, RZ, P0 ;  /* 0x000000ff44a07208 */ /* 0x000fc60000000000 */
[----:B------:R-:W-:Y:S02]  /*10f20*/  FSEL R2, R2, RZ, P0 ;  /* 0x000000ff02027208 */ /* 0x000fe40000000000 */
[----:B------:R-:W-:Y:S02]  /*10f30*/  FSEL R68, R5, RZ, P0 ;  /* 0x000000ff05447208 */ /* 0x000fe40000000000 */
        /* <DEDUP_REMOVED lines=18> */
.L_x_6957:
        /* <DEDUP_REMOVED lines=15> */
.L_x_7003:
[----:B------:R-:W-:Y:S05]  /*11150*/  BSYNC.RECONVERGENT B4 ;  /* 0x0000000000047941 */ /* 0x000fea0003800200 */
.L_x_7002:
        /* <DEDUP_REMOVED lines=13> */
.L_x_7005:
[----:B------:R-:W-:Y:S05]  /*11230*/  BSYNC.RECONVERGENT B4 ;  /* 0x0000000000047941 */ /* 0x000fea0003800200 */
.L_x_7004:
[----:B------:R-:W-:Y:S02]  /*11240*/  F2FP.BF16.F32.PACK_AB R3, RZ, R3 ;  /* 0x00000003ff03723e */ /* 0x000fe400000010ff */
[----:B------:R-:W-:Y:S02]  /*11250*/  MOV R144, R2 ;  /* 0x0000000200907202 */ /* 0x000fe40000000f00 */
[----:B------:R-:W-:-:S07]  /*11260*/  PRMT R164, R3, 0x7610, R164 ;  /* 0x0000761003a47816 */ /* 0x000fce00000000a4 */
.L_x_7001:
[----:B------:R-:W-:Y:S05]  /*11270*/  BSYNC.RECONVERGENT B3 ;  /* 0x0000000000037941 */ /* 0x000fea0003800200 */
.L_x_7000:
        /* <DEDUP_REMOVED lines=16> */
.L_x_7009:
[----:B------:R-:W-:Y:S05]  /*11380*/  BSYNC.RECONVERGENT B4 ;  /* 0x0000000000047941 */ /* 0x000fea0003800200 */
.L_x_7008:
        /* <DEDUP_REMOVED lines=14> */
.L_x_7011:
[----:B------:R-:W-:Y:S05]  /*11470*/  BSYNC.RECONVERGENT B4 ;  /* 0x0000000000047941 */ /* 0x000fea0003800200 */
.L_x_7010:
[----:B------:R-:W-:Y:S02]  /*11480*/  F2FP.BF16.F32.PACK_AB R3, RZ, R3 ;  /* 0x00000003ff03723e */ /* 0x000fe400000010ff */
[----:B------:R-:W-:Y:S02]  /*11490*/  MOV R145, R2 ;  /* 0x0000000200917202 */ /* 0x000fe40000000f00 */
[----:B------:R-:W-:-:S07]  /*114a0*/  PRMT R164, R164, 0x5410, R3 ;  /* 0x00005410a4a47816 */ /* 0x000fce0000000003 */
.L_x_7007:
[----:B------:R-:W-:Y:S05]  /*114b0*/  BSYNC.RECONVERGENT B3 ;  /* 0x0000000000037941 */ /* 0x000fea0003800200 */
.L_x_7006:
        /* <DEDUP_REMOVED lines=15> */
.L_x_7015:
[----:B------:R-:W-:Y:S05]  /*115b0*/  BSYNC.RECONVERGENT B4 ;  /* 0x0000000000047941 */ /* 0x000fea0003800200 */
.L_x_7014:
        /* <DEDUP_REMOVED lines=13> */
.L_x_7017:
[----:B------:R-:W-:Y:S05]  /*11690*/  BSYNC.RECONVERGENT B4 ;  /* 0x0000000000047941 */ /* 0x000fea0003800200 */
.L_x_7016:
[----:B------:R-:W-:Y:S02]  /*116a0*/  F2FP.BF16.F32.PACK_AB R3, RZ, R3 ;  /* 0x00000003ff03723e */ /* 0x000fe400000010ff */
[----:B------:R-:W-:Y:S02]  /*116b0*/  MOV R146, R2 ;  /* 0x0000000200927202 */ /* 0x000fe40000000f00 */
[----:B------:R-:W-:-:S07]  /*116c0*/  PRMT R165, R3, 0x7610, R165 ;  /* 0x0000761003a57816 */ /* 0x000fce00000000a5 */
.L_x_7013:
[----:B------:R-:W-:Y:S05]  /*116d0*/  BSYNC.RECONVERGENT B3 ;  /* 0x0000000000037941 */ /* 0x000fea0003800200 */
.L_x_7012:
        /* <DEDUP_REMOVED lines=16> */
.L_x_7021:
[----:B------:R-:W-:Y:S05]  /*117e0*/  BSYNC.RECONVERGENT B4 ;  /* 0x0000000000047941 */ /* 0x000fea0003800200 */
.L_x_7020:
        /* <DEDUP_REMOVED lines=14> */
.L_x_7023:
[----:B------:R-:W-:Y:S05]  /*118d0*/  BSYNC.RECONVERGENT B4 ;  /* 0x0000000000047941 */ /* 0x000fea0003800200 */
.L_x_7022:
[----:B------:R-:W-:Y:S02]  /*118e0*/  F2FP.BF16.F32.PACK_AB R3, RZ, R3 ;  /* 0x00000003ff03723e */ /* 0x000fe400000010ff */
[----:B------:R-:W-:Y:S02]  /*118f0*/  MOV R147, R2 ;  /* 0x0000000200937202 */ /* 0x000fe40000000f00 */
[----:B------:R-:W-:-:S07]  /*11900*/  PRMT R165, R165, 0x5410, R3 ;  /* 0x00005410a5a57816 */ /* 0x000fce0000000003 */
.L_x_7019:
[----:B------:R-:W-:Y:S05]  /*11910*/  BSYNC.RECONVERGENT B3 ;  /* 0x0000000000037941 */ /* 0x000fea0003800200 */
.L_x_7018:
        /* <DEDUP_REMOVED lines=15> */
.L_x_7027:
[----:B------:R-:W-:Y:S05]  /*11a10*/  BSYNC.RECONVERGENT B4 ;  /* 0x0000000000047941 */ /* 0x000fea0003800200 */
.L_x_7026:
        /* <DEDUP_REMOVED lines=13> */
.L_x_7029:
[----:B------:R-:W-:Y:S05]  /*11af0*/  BSYNC.RECONVERGENT B4 ;  /* 0x0000000000047941 */ /* 0x000fea0003800200 */
.L_x_7028:
[----:B------:R-:W-:Y:S02]  /*11b00*/  F2FP.BF16.F32.PACK_AB R3, RZ, R3 ;  /* 0x00000003ff03723e */ /* 0x000fe400000010ff */
[----:B------:R-:W-:Y:S02]  /*11b10*/  MOV R148, R2 ;  /* 0x0000000200947202 */ /* 0x000fe40000000f00 */
[----:B------:R-:W-:-:S07]  /*11b20*/  PRMT R166, R3, 0x7610, R166 ;  /* 0x0000761003a67816 */ /* 0x000fce00000000a6 */
.L_x_7025:
[----:B------:R-:W-:Y:S05]  /*11b30*/  BSYNC.RECONVERGENT B3 ;  /* 0x0000000000037941 */ /* 0x000fea0003800200 */
.L_x_7024:
        /* <DEDUP_REMOVED lines=16> */
.L_x_7033:
[----:B------:R-:W-:Y:S05]  /*11c40*/  BSYNC.RECONVERGENT B4 ;  /* 0x0000000000047941 */ /* 0x000fea0003800200 */
.L_x_7032:
        /* <DEDUP_REMOVED lines=14> */
.L_x_7035:
[----:B------:R-:W-:Y:S05]  /*11d30*/  BSYNC.RECONVERGENT B4 ;  /* 0x0000000000047941 */ /* 0x000fea0003800200 */
.L_x_7034:
[----:B------:R-:W-:Y:S02]  /*11d40*/  F2FP.BF16.F32.PACK_AB R3, RZ, R3 ;  /* 0x00000003ff03723e */ /* 0x000fe400000010ff */
[----:B------:R-:W-:Y:S02]  /*11d50*/  MOV R149, R2 ;  /* 0x0000000200957202 */ /* 0x000fe40000000f00 */
[----:B------:R-:W-:-:S07]  /*11d60*/  PRMT R166, R166, 0x5410, R3 ;  /* 0x00005410a6a67816 */ /* 0x000fce0000000003 */
.L_x_7031:
[----:B------:R-:W-:Y:S05]  /*11d70*/  BSYNC.RECONVERGENT B3 ;  /* 0x0000000000037941 */ /* 0x000fea0003800200 */
.L_x_7030:
        /* <DEDUP_REMOVED lines=15> */
.L_x_7039:
[----:B------:R-:W-:Y:S05]  /*11e70*/  BSYNC.RECONVERGENT B4 ;  /* 0x0000000000047941 */ /* 0x000fea0003800200 */
.L_x_7038:
        /* <DEDUP_REMOVED lines=13> */
.L_x_7041:
[----:B------:R-:W-:Y:S05]  /*11f50*/  BSYNC.RECONVERGENT B4 ;  /* 0x0000000000047941 */ /* 0x000fea0003800200 */
.L_x_7040:
[----:B------:R-:W-:Y:S02]  /*11f60*/  F2FP.BF16.F32.PACK_AB R3, RZ, R3 ;  /* 0x00000003ff03723e */ /* 0x000fe400000010ff */
[----:B------:R-:W-:Y:S02]  /*11f70*/  MOV R150, R2 ;  /* 0x0000000200967202 */ /* 0x000fe40000000f00 */
[----:B------:R-:W-:-:S07]  /*11f80*/  PRMT R167, R3, 0x7610, R167 ;  /* 0x0000761003a77816 */ /* 0x000fce00000000a7 */
.L_x_7037:
[----:B------:R-:W-:Y:S05]  /*11f90*/  BSYNC.RECONVERGENT B3 ;  /* 0x0000000000037941 */ /* 0x000fea0003800200 */
.L_x_7036:
[----:B------:R-:W-:Y:S05]  /*11fa0*/  @!P2 BRA `(.L_x_6942) ;  /* 0x000000000058a947 */ /* 0x000fea0003800000 */
[----:B0123--:R-:W2:Y:S04]  /*11fb0*/  LDL R2, [R1+0x34] ;  /* 0x0000340001027983 */ /* 0x00fea80000100800 */
[----:B------:R-:W3:Y:S01]  /*11fc0*/  LDL R195, [R1+0x30] ;  /* 0x0000300001c37983 */ /* 0x000ee20000100800 */
[----:B-----5:R-:W-:Y:S02]  /*11fd0*/  ISETP.GE.U32.AND P0, PT, R20, RZ, PT ;  /* 0x000000ff1400720c */ /* 0x020fe40003f06070 */
[----:B------:R-:W-:Y:S02]  /*11fe0*/  ISETP.GT.AND P1, PT, R6, RZ, PT ;  /* 0x000000ff0600720c */ /* 0x000fe40003f24270 */
[----:B------:R-:W-:-:S13]  /*11ff0*/  ISETP.GE.U32.AND.EX P0, PT, R21, 0x1000000, PT, P0 ;  /* 0x010000001500780c */ /* 0x000fda0003f06100 */
[----:B------:R-:W-:-:S04]  /*12000*/  @P0 PRMT R3, R191, 0x7632, R3 ;  /* 0x00007632bf030816 */ /* 0x000fc80000000003 */
[----:B------:R-:W-:Y:S01]  /*12010*/  @P0 SHF.L.U32 R3, R3, 0x10, RZ ;  /* 0x0000001003030819 */ /* 0x000fe200000006ff */
[----:B--2---:R-:W-:-:S04]  /*12020*/  FFMA.FTZ R2, R2, R194, R193 ;  /* 0x000000c202027223 */ /* 0x004fc800000100c1 */
[----:B---3--:R-:W-:-:S04]  /*12030*/  FADD.FTZ R2, R195, -R2 ;  /* 0x80000002c3027221 */ /* 0x008fc80000010000 */
[----:B------:R-:W-:Y:S01]  /*12040*/  FMUL.FTZ R2, R5, R2 ;  /* 0x0000000205027220 */ /* 0x000fe20000410000 */
[----:B------:R-:W-:-:S04]  /*12050*/  HFMA2 R5, -RZ, RZ, 0, 0 ;  /* 0x00000000ff057431 */ /* 0x000fc800000001ff */
[----:B------:R-:W-:-:S05]  /*12060*/  FSEL R2, R2, RZ, P1 ;  /* 0x000000ff02027208 */ /* 0x000fca0000800000 */
[----:B------:R-:W-:-:S04]  /*12070*/  FMUL.FTZ R2, R2, UR13 ;  /* 0x0000000d02027c20 */ /* 0x000fc80008410000 */
[----:B------:R-:W-:-:S04]  /*12080*/  FMUL.FTZ R2, R2, UR12 ;  /* 0x0000000c02027c20 */ /* 0x000fc80008410000 */
        /* <DEDUP_REMOVED lines=8> */
.L_x_6942:
[----:B------:R-:W-:Y:S05]  /*12110*/  BSYNC.RECONVERGENT B1 ;  /* 0x0000000000017941 */ /* 0x000fea0003800200 */
.L_x_6925:
[----:B0123--:R-:W0:Y:S02]  /*12120*/  @P3 LDC.64 R2, c[0x0][0x478] ;  /* 0x00011e00ff023b82 */ /* 0x00fe240000000a00 */
[----:B0-----:R-:W-:-:S05]  /*12130*/  @P3 IMAD.WIDE.U32 R2, R192, 0x20, R2 ;  /* 0x00000020c0023825 */ /* 0x001fca00078e0002 */
[----:B------:R-:W-:Y:S04]  /*12140*/  @P3 STG.E.128 desc[UR6][R2.64], R68 ;  /* 0x0000004402003986 */ /* 0x000fe8000c101d06 */
[----:B------:R0:W-:Y:S02]  /*12150*/  @P3 STG.E.128 desc[UR6][R2.64+0x10], R160 ;  /* 0x000010a002003986 */ /* 0x0001e4000c101d06 */
[----:B0-----:R-:W0:Y:S02]  /*12160*/  @P2 LDC.64 R2, c[0x0][0x468] ;  /* 0x00011a00ff022b82 */ /* 0x001e240000000a00 */
[----:B0-----:R-:W-:-:S05]  /*12170*/  @P2 IMAD.WIDE.U32 R2, R4, 0x10, R2 ;  /* 0x0000001004022825 */ /* 0x001fca00078e0002 */
[----:B------:R3:W-:Y:S02]  /*12180*/  @P2 STG.E.128 desc[UR6][R2.64], R164 ;  /* 0x000000a402002986 */ /* 0x0007e4000c101d06 */
.L_x_6922:
[----:B------:R-:W-:Y:S05]  /*12190*/  BSYNC.RECONVERGENT B2 ;  /* 0x0000000000027941 */ /* 0x000fea0003800200 */
.L_x_6921:
[----:B------:R-:W4:Y:S01]  /*121a0*/  LDL.LU R4, [R1+0x4] ;  /* 0x0000040001047983 */ /* 0x000f220000300800 */
[----:B0123--:R-:W4:Y:S02]  /*121b0*/  LDC.64 R2, c[0x0][0x380] ;  /* 0x0000e000ff027b82 */ /* 0x00ff240000000a00 */
[----:B----4-:R-:W-:-:S04]  /*121c0*/  LEA R4, R2, R4, 0x2 ;  /* 0x0000000402047211 */ /* 0x010fc800078e10ff */
[----:B------:R-:W-:Y:S01]  /*121d0*/  ISETP.GE.AND P0, PT, R4, R3, PT ;  /* 0x000000030400720c */ /* 0x000fe20003f06270 */
[----:B------:R1:W-:-:S12]  /*121e0*/  STL [R1+0x4], R4 ;  /* 0x0000040401007387 */ /* 0x0003d80000100800 */
[----:B-1----:R-:W-:Y:S05]  /*121f0*/  @!P0 BRA `(.L_x_7042) ;  /* 0xfffffee800688947 */ /* 0x002fea000383ffff */
.L_x_6534:
[----:B------:R-:W-:Y:S05]  /*12200*/  BSYNC B0 ;  /* 0x0000000000007941 */ /* 0x000fea0003800000 */
.L_x_6533:
[----:B------:R-:W2:Y:S04]  /*12210*/  LDL.LU R196, [R1+0x40] ;  /* 0x0000400001c47983 */ /* 0x000ea80000300800 */
[----:B------:R-:W2:Y:S04]  /*12220*/  LDL.LU R197, [R1+0x44] ;  /* 0x0000440001c57983 */ /* 0x000ea80000300800 */
[----:B------:R-:W2:Y:S04]  /*12230*/  LDL.LU R198, [R1+0x48] ;  /* 0x0000480001c67983 */ /* 0x000ea80000300800 */
[----:B------:R-:W2:Y:S04]  /*12240*/  LDL.LU R199, [R1+0x4c] ;  /* 0x00004c0001c77983 */ /* 0x000ea80000300800 */
[----:B------:R-:W3:Y:S04]  /*12250*/  LDL.LU R200, [R1+0x50] ;  /* 0x0000500001c87983 */ /* 0x000ee80000300800 */
[----:B------:R-:W3:Y:S04]  /*12260*/  LDL.LU R201, [R1+0x54] ;  /* 0x0000540001c97983 */ /* 0x000ee80000300800 */
[----:B------:R-:W3:Y:S04]  /*12270*/  LDL.LU R202, [R1+0x58] ;  /* 0x0000580001ca7983 */ /* 0x000ee80000300800 */
[----:B------:R-:W3:Y:S01]  /*12280*/  LDL.LU R203, [R1+0x5c] ;  /* 0x00005c0001cb7983 */ /* 0x000ee20000300800 */
[----:B------:R-:W-:Y:S01]  /*12290*/  MOV R4, 0x400 ;  /* 0x0000040000047802 */ /* 0x000fe20000000f00 */
[----:B------:R-:W-:Y:S05]  /*122a0*/  WARPSYNC.ALL ;  /* 0x0000000000007948 */ /* 0x000fea0003800000 */
[----:B------:R-:W4:Y:S01]  /*122b0*/  LDL.LU R192, [R1+0x10] ;  /* 0x0000100001c07983 */ /* 0x000f220000300800 */
[----:B------:R-:W0:Y:S01]  /*122c0*/  S2R R193, SR_TID.X ;  /* 0x0000000000c17919 */ /* 0x000e220000002100 */
[----:B------:R-:W1:Y:S01]  /*122d0*/  LDCU.128 UR16, c[0x0][0x440] ;  /* 0x00008800ff1077ac */ /* 0x000e620008000c00 */
[----:B-----5:R-:W1:Y:S01]  /*122e0*/  S2R R5, SR_CgaCtaId ;  /* 0x0000000000057919 */ /* 0x020e620000008800 */
        /* <DEDUP_REMOVED lines=49> */
[----:B------:R-:W-:Y:S04]  /*12600*/  STS.128 [R0+0x400], R96 ;  /* 0x0004006000007388 */ /* 0x000fe80000000c00 */
[----:B------:R-:W-:Y:S04]  /*12610*/  STS.128 [R0+0x410], R100 ;  /* 0x0004106400007388 */ /* 0x000fe80000000c00 */
[----:B------:R4:W-:Y:S04]  /*12620*/  STS.128 [R0+0x800], R72 ;  /* 0x0008004800007388 */ /* 0x0009e80000000c00 */
[----:B------:R-:W-:Y:S04]  /*12630*/  STS.128 [R0+0x810], R76 ;  /* 0x0008104c00007388 */ /* 0x000fe80000000c00 */
[----:B--2---:R-:W-:Y:S04]  /*12640*/  STS.128 [R0+0x10], R196 ;  /* 0x000010c400007388 */ /* 0x004fe80000000c00 */
[----:B------:R-:W-:Y:S04]  /*12650*/  STS.128 [R0+0xc00], R80 ;  /* 0x000c005000007388 */ /* 0x000fe80000000c00 */
[----:B------:R-:W-:Y:S04]  /*12660*/  STS.128 [R0+0xc10], R84 ;  /* 0x000c105400007388 */ /* 0x000fe80000000c00 */
[----:B---3--:R-:W-:Y:S01]  /*12670*/  STS.128 [R0], R200 ;  /* 0x000000c800007388 */ /* 0x008fe20000000c00 */
        /* <DEDUP_REMOVED lines=43> */
[----:B------:R-:W4:Y:S01]  /*12930*/  S2UR UR4, SR_CTAID.X ;  /* 0x00000000000479c3 */ /* 0x000f220000002500 */
[----:B------:R-:W1:Y:S04]  /*12940*/  LDS R6, [R8] ;  /* 0x0000000008067984 */ /* 0x000e680000000800 */
[----:B------:R-:W2:Y:S04]  /*12950*/  LDS R67, [R8+0x1000] ;  /* 0x0010000008437984 */ /* 0x000ea80000000800 */
[----:B------:R-:W3:Y:S01]  /*12960*/  LDS R69, [R8+0x2000] ;  /* 0x0020000008457984 */ /* 0x000ee20000000800 */
[----:B----4-:R-:W-:Y:S01]  /*12970*/  IMAD R73, R192, UR4, RZ ;  /* 0x00000004c0497c24 */ /* 0x010fe2000f8e02ff */
[----:B------:R-:W4:Y:S02]  /*12980*/  LDCU.64 UR4, c[0x0][0x460] ;  /* 0x00008c00ff0477ac */ /* 0x000f240008000a00 */
[----:B------:R-:W3:Y:S02]  /*12990*/  LDS R71, [R8+0x3000] ;  /* 0x0030000008477984 */ /* 0x000ee40000000800 */
[----:B------:R-:W-:-:S04]  /*129a0*/  IADD3 R73, P0, PT, R73, R193, RZ ;  /* 0x000000c149497210 */ /* 0x000fc80007f1e0ff */
[----:B------:R-:W-:Y:S02]  /*129b0*/  IADD3.X R72, PT, PT, RZ, RZ, RZ, P0, !PT ;  /* 0x000000ffff487210 */ /* 0x000fe400007fe4ff */
[C---:B0-----:R-:W-:Y:S02]  /*129c0*/  SHF.L.U32 R0, R73.reuse, 0x2, RZ ;  /* 0x0000000249007819 */ /* 0x041fe400000006ff */
[----:B------:R-:W-:Y:S02]  /*129d0*/  SHF.L.U64.HI R72, R73, 0x2, R72 ;  /* 0x0000000249487819 */ /* 0x000fe40000010248 */
[C---:B------:R-:W-:Y:S02]  /*129e0*/  IADD3 R75, P0, PT, R0.reuse, UR18, RZ ;  /* 0x00000012004b7c10 */ /* 0x040fe4000ff1e0ff */
[----:B------:R-:W-:Y:S02]  /*129f0*/  LOP3.LUT R70, R193, 0x7f, RZ, 0x3c, !PT ;  /* 0x0000007fc1467812 */ /* 0x000fe400078e3cff */
[----:B------:R-:W-:-:S02]  /*12a00*/  IADD3 R73, P1, PT, R0, UR16, RZ ;  /* 0x0000001000497c10 */ /* 0x000fc4000ff3e0ff */
[----:B------:R-:W-:Y:S02]  /*12a10*/  IADD3.X R76, PT, PT, R72, UR19, RZ, P0, !PT ;  /* 0x00000013484c7c10 */ /* 0x000fe400087fe4ff */
[----:B------:R-:W-:Y:S01]  /*12a20*/  IADD3 R70, PT, PT, R70, R192, RZ ;  /* 0x000000c046467210 */ /* 0x000fe20007ffe0ff */
[----:B-1----:R-:W-:-:S04]  /*12a30*/  FADD.FTZ R6, RZ, R6 ;  /* 0x00000006ff067221 */ /* 0x002fc80000010000 */
[----:B--2---:R-:W-:Y:S01]  /*12a40*/  FADD.FTZ R6, R6, R67 ;  /* 0x0000004306067221 */ /* 0x004fe20000010000 */
[----:B----4-:R-:W-:Y:S02]  /*12a50*/  IADD3 R67, P0, PT, R0, UR4, RZ ;  /* 0x0000000400437c10 */ /* 0x010fe4000ff1e0ff */
[C---:B------:R-:W-:Y:S02]  /*12a60*/  IADD3.X R74, PT, PT, R72.reuse, UR17, RZ, P1, !PT ;  /* 0x00000011484a7c10 */ /* 0x040fe40008ffe4ff */
[----:B------:R-:W-:Y:S02]  /*12a70*/  IADD3.X R72, PT, PT, R72, UR5, RZ, P0, !PT ;  /* 0x0000000548487c10 */ /* 0x000fe400087fe4ff */
[----:B------:R-:W-:Y:S01]  /*12a80*/  ISETP.GE.U32.AND P0, PT, R70, 0x80, PT ;  /* 0x000000804600780c */ /* 0x000fe20003f06070 */
[----:B------:R-:W-:Y:S01]  /*12a90*/  FADD.FTZ R2, RZ, R2 ;  /* 0x00000002ff027221 */ /* 0x000fe20000010000 */
[----:B------:R-:W-:-:S03]  /*12aa0*/  FADD.FTZ R4, RZ, R4 ;  /* 0x00000004ff047221 */ /* 0x000fc60000010000 */
[----:B------:R-:W-:Y:S01]  /*12ab0*/  FADD.FTZ R2, R2, R3 ;  /* 0x0000000302027221 */ /* 0x000fe20000010000 */
[----:B------:R-:W-:Y:S01]  /*12ac0*/  FADD.FTZ R4, R4, R29 ;  /* 0x0000001d04047221 */ /* 0x000fe20000010000 */
[----:B---3--:R-:W-:Y:S01]  /*12ad0*/  FADD.FTZ R6, R6, R69 ;  /* 0x0000004506067221 */ /* 0x008fe20000010000 */
        /* <DEDUP_REMOVED lines=24> */
.L_x_7044:
[----:B------:R-:W-:Y:S05]  /*12c60*/  BSYNC.RECONVERGENT B0 ;  /* 0x0000000000007941 */ /* 0x000fea0003800200 */
.L_x_7043:
        /* <DEDUP_REMOVED lines=129> */
.L_x_7046:
[----:B------:R-:W-:Y:S05]  /*13480*/  BSYNC.RECONVERGENT B0 ;  /* 0x0000000000007941 */ /* 0x000fea0003800200 */
.L_x_7045:
        /* <DEDUP_REMOVED lines=18> */
.L_x_7048:
[----:B------:R-:W-:Y:S05]  /*135b0*/  BSYNC.RECONVERGENT B0 ;  /* 0x0000000000007941 */ /* 0x000fea0003800200 */
.L_x_7047:
        /* <DEDUP_REMOVED lines=18> */
.L_x_7050:
[----:B------:R-:W-:Y:S05]  /*136e0*/  BSYNC.RECONVERGENT B0 ;  /* 0x0000000000007941 */ /* 0x000fea0003800200 */
.L_x_7049:
        /* <DEDUP_REMOVED lines=18> */
.L_x_7052:
[----:B------:R-:W-:Y:S05]  /*13810*/  BSYNC.RECONVERGENT B0 ;  /* 0x0000000000007941 */ /* 0x000fea0003800200 */
.L_x_7051:
        /* <DEDUP_REMOVED lines=18> */
.L_x_7054:
[----:B------:R-:W-:Y:S05]  /*13940*/  BSYNC.RECONVERGENT B0 ;  /* 0x0000000000007941 */ /* 0x000fea0003800200 */
.L_x_7053:
        /* <DEDUP_REMOVED lines=18> */
.L_x_7056:
[----:B------:R-:W-:Y:S05]  /*13a70*/  BSYNC.RECONVERGENT B0 ;  /* 0x0000000000007941 */ /* 0x000fea0003800200 */
.L_x_7055:
        /* <DEDUP_REMOVED lines=11> */
.L_x_6545:
[----:B------:R-:W-:Y:S01]  /*13b30*/  HFMA2 R4, -RZ, RZ, 0, 5.9604644775390625e-08 ;  /* 0x00000001ff047431 */ /* 0x000fe200000001ff */
[----:B------:R-:W-:Y:S01]  /*13b40*/  BSSY B1, `(.L_x_7057) ;  /* 0x0000007000017945 */ /* 0x000fe20003800000 */
[----:B0-----:R-:W-:Y:S02]  /*13b50*/  MOV R192, R221 ;  /* 0x000000dd00c07202 */ /* 0x001fe40000000f00 */
[----:B-1----:R-:W-:Y:S02]  /*13b60*/  MOV R3, 0x1f ;  /* 0x0000001f00037802 */ /* 0x002fe40000000f00 */
[----:B------:R-:W-:-:S07]  /*13b70*/  MOV R2, 0xffffffff ;  /* 0xffffffff00027802 */ /* 0x000fce0000000f00 */
[----:B-----5:R-:W-:Y:S05]  /*13b80*/  WARPSYNC.COLLECTIVE R2, `(.L_x_7058) ;  /* 0x0000000002087348 */ /* 0x020fea0003c00000 */
[----:B------:R0:W1:Y:S02]  /*13b90*/  SHFL.BFLY P0, R195, R192, R4, R3 ;  /* 0x0c000004c0c37389 */ /* 0x0000640000000003 */
[----:B01---5:R-:W-:Y:S05]  /*13ba0*/  ENDCOLLECTIVE ;  /* 0x000000000000791b */ /* 0x023fea0003800000 */
.L_x_7058:
[----:B------:R-:W-:Y:S05]  /*13bb0*/  BSYNC B1 ;  /* 0x0000000000017941 */ /* 0x000fea0003800000 */
.L_x_7057:
        /* <DEDUP_REMOVED lines=9> */
.L_x_7059:
        /* <DEDUP_REMOVED lines=8> */
.L_x_7060:
[----:B------:R-:W-:Y:S02]  /*13cd0*/  MOV R192, R194 ;  /* 0x000000c200c07202 */ /* 0x000fe40000000f00 */
[----:B------:R-:W-:-:S05]  /*13ce0*/  MOV R2, R195 ;  /* 0x000000c300027202 */ /* 0x000fca0000000f00 */
[----:B------:R-:W-:Y:S01]  /*13cf0*/  FADD.FTZ R193, R193, R2 ;  /* 0x00000002c1c17221 */ /* 0x000fe20000010000 */
[----:B------:R-:W-:-:S07]  /*13d00*/  MOV R2, 0xffffffff ;  /* 0xffffffff00027802 */ /* 0x000fce0000000f00 */
[----:B------:R-:W-:Y:S05]  /*13d10*/  WARPSYNC.COLLECTIVE R2, `(.L_x_7061) ;  /* 0x0000000002087348 */ /* 0x000fea0003c00000 */
[----:B------:R0:W1:Y:S02]  /*13d20*/  SHFL.BFLY P0, R195, R192, R4, R3 ;  /* 0x0c000004c0c37389 */ /* 0x0000640000000003 */
[----:B01----:R-:W-:Y:S05]  /*13d30*/  ENDCOLLECTIVE ;  /* 0x000000000000791b */ /* 0x003fea0003800000 */
.L_x_7061:
        /* <DEDUP_REMOVED lines=8> */
.L_x_7062:
[----:B------:R-:W-:Y:S02]  /*13dc0*/  MOV R192, R194 ;  /* 0x000000c200c07202 */ /* 0x000fe40000000f00 */
[----:B------:R-:W-:-:S05]  /*13dd0*/  MOV R2, R195 ;  /* 0x000000c300027202 */ /* 0x000fca0000000f00 */
[----:B------:R-:W-:Y:S01]  /*13de0*/  FADD.FTZ R193, R193, R2 ;  /* 0x00000002c1c17221 */ /* 0x000fe20000010000 */
[----:B------:R-:W-:-:S07]  /*13df0*/  MOV R2, 0xffffffff ;  /* 0xffffffff00027802 */ /* 0x000fce0000000f00 */
[----:B------:R-:W-:Y:S05]  /*13e00*/  WARPSYNC.COLLECTIVE R2, `(.L_x_7063) ;  /* 0x0000000002087348 */ /* 0x000fea0003c00000 */
[----:B------:R0:W1:Y:S02]  /*13e10*/  SHFL.BFLY P0, R195, R192, R4, R3 ;  /* 0x0c000004c0c37389 */ /* 0x0000640000000003 */
[----:B01----:R-:W-:Y:S05]  /*13e20*/  ENDCOLLECTIVE ;  /* 0x000000000000791b */ /* 0x003fea0003800000 */
.L_x_7063:
        /* <DEDUP_REMOVED lines=8> */
.L_x_7064:
[----:B------:R-:W-:Y:S02]  /*13eb0*/  MOV R192, R194 ;  /* 0x000000c200c07202 */ /* 0x000fe40000000f00 */
[----:B------:R-:W-:-:S05]  /*13ec0*/  MOV R2, R195 ;  /* 0x000000c300027202 */ /* 0x000fca0000000f00 */
[----:B------:R-:W-:Y:S01]  /*13ed0*/  FADD.FTZ R193, R193, R2 ;  /* 0x00000002c1c17221 */ /* 0x000fe20000010000 */
[----:B------:R-:W-:-:S07]  /*13ee0*/  MOV R2, 0xffffffff ;  /* 0xffffffff00027802 */ /* 0x000fce0000000f00 */
[----:B------:R-:W-:Y:S05]  /*13ef0*/  WARPSYNC.COLLECTIVE R2, `(.L_x_7065) ;  /* 0x0000000002087348 */ /* 0x000fea0003c00000 */
[----:B------:R0:W1:Y:S02]  /*13f00*/  SHFL.BFLY P0, R195, R192, R4, R3 ;  /* 0x0c000004c0c37389 */ /* 0x0000640000000003 */
[----:B01----:R-:W-:Y:S05]  /*13f10*/  ENDCOLLECTIVE ;  /* 0x000000000000791b */ /* 0x003fea0003800000 */
.L_x_7065:
        /* <DEDUP_REMOVED lines=8> */
.L_x_7066:
[----:B------:R-:W-:Y:S02]  /*13fa0*/  MOV R192, R194 ;  /* 0x000000c200c07202 */ /* 0x000fe40000000f00 */
[----:B------:R-:W-:-:S07]  /*13fb0*/  MOV R196, R195 ;  /* 0x000000c300c47202 */ /* 0x000fce0000000f00 */
[----:B------:R-:W-:Y:S05]  /*13fc0*/  WARPSYNC.COLLECTIVE R2, `(.L_x_7067) ;  /* 0x0000000002087348 */ /* 0x000fea0003c00000 */
[----:B------:R0:W1:Y:S02]  /*13fd0*/  SHFL.BFLY P0, R195, R192, R4, R3 ;  /* 0x0c000004c0c37389 */ /* 0x0000640000000003 */
[----:B01----:R-:W-:Y:S05]  /*13fe0*/  ENDCOLLECTIVE ;  /* 0x000000000000791b */ /* 0x003fea0003800000 */
.L_x_7067:
[----:B------:R-:W-:Y:S01]  /*13ff0*/  MOV R2, R195 ;  /* 0x000000c300027202 */ /* 0x000fe20000000f00 */
[----:B------:R-:W-:Y:S06]  /*14000*/  BRA `(.L_x_7068) ;  /* 0xfffffeec00f87947 */ /* 0x000fec000383ffff */
.L_x_7069:
        /* <DEDUP_REMOVED lines=15> */
.L_x_20023:


//--------------------- .text._ZN10layer_norm22ln_bwd_finalize_kernelINS_22Kernel_traits_finalizeILj1024E13__nv_bfloat16S2_fS2_fjLb1ELj1024ELj4ENS_18Kernel_traits_baseILj1024ES2_S2_fS2_fjLj1024EEEEELb1ELb1EEEvNS_9BwdParamsE --------------------------
	.section	.text._ZN10layer_norm22ln_bwd_finalize_kernelINS_22Kernel_traits_finalizeILj1024E13__nv_bfloat16S2_fS2_fjLb1ELj1024ELj4ENS_18Kernel_traits_baseILj1024ES2_S2_fS2_fjLj1024EEEEELb1ELb1EEEvNS_9BwdParamsE,"ax",@progbits
	.align	128
        .global         _ZN10layer_norm22ln_bwd_finalize_kernelINS_22Kernel_traits_finalizeILj1024E13__nv_bfloat16S2_fS2_fjLb1ELj1024ELj4ENS_18Kernel_traits_baseILj1024ES2_S2_fS2_fjLj1024EEEEELb1ELb1EEEvNS_9BwdParamsE
        .type           _ZN10layer_norm22ln_bwd_finalize_kernelINS_22Kernel_traits_finalizeILj1024E13__nv_bfloat16S2_fS2_fjLb1ELj1024ELj4ENS_18Kernel_traits_baseILj1024ES2_S2_fS2_fjLj1024EEEEELb1ELb1EEEvNS_9BwdParamsE,@function
        .size           _ZN10layer_norm22ln_bwd_finalize_kernelINS_22Kernel_traits_finalizeILj1024E13__nv_bfloat16S2_fS2_fjLb1ELj1024ELj4ENS_18Kernel_traits_baseILj1024ES2_S2_fS2_fjLj1024EEEEELb1ELb1EEEvNS_9BwdParamsE,(.L_x_20024 - _ZN10layer_norm22ln_bwd_finalize_kernelINS_22Kernel_traits_finalizeILj1024E13__nv_bfloat16S2_fS2_fjLb1ELj1024ELj4ENS_18Kernel_traits_baseILj1024ES2_S2_fS2_fjLj1024EEEEELb1ELb1EEEvNS_9BwdParamsE)
        .other          _ZN10layer_norm22ln_bwd_finalize_kernelINS_22Kernel_traits_finalizeILj1024E13__nv_bfloat16S2_fS2_fjLb1ELj1024ELj4ENS_18Kernel_traits_baseILj1024ES2_S2_fS2_fjLj1024EEEEELb1ELb1EEEvNS_9BwdParamsE,@"STO_CUDA_ENTRY STV_DEFAULT"
_ZN10layer_norm22ln_bwd_finalize_kernelINS_22Kernel_traits_finalizeILj1024E13__nv_bfloat16S2_fS2_fjLb1ELj1024ELj4ENS_18Kernel_traits_baseILj1024ES2_S2_fS2_fjLj1024EEEEELb1ELb1EEEvNS_9BwdParamsE:
.text._ZN10layer_norm22ln_bwd_finalize_kernelINS_22Kernel_traits_finalizeILj1024E13__nv_bfloat16S2_fS2_fjLb1ELj1024ELj4ENS_18Kernel_traits_baseILj1024ES2_S2_fS2_fjLj1024EEEEELb1ELb1EEEvNS_9BwdParamsE:
        /* <DEDUP_REMOVED lines=56> */
.L_x_7074:
        /* <DEDUP_REMOVED lines=87> */
.L_x_7073:
[----:B------:R-:W-:Y:S05]  /*08f0*/  BSYNC.RECONVERGENT B1 ;  /* 0x0000000000017941 */ /* 0x000fea0003800200 */
.L_x_7072:
        /* <DEDUP_REMOVED lines=51> */
.L_x_7076:
[----:B------:R-:W-:Y:S05]  /*0c30*/  BSYNC.RECONVERGENT B1 ;  /* 0x0000000000017941 */ /* 0x000fea0003800200 */
.L_x_7075:
        /* <DEDUP_REMOVED lines=30> */
.L_x_7078:
[----:B------:R-:W-:Y:S05]  /*0e20*/  BSYNC.RECONVERGENT B1 ;  /* 0x0000000000017941 */ /* 0x000fea0003800200 */
.L_x_7077:
        /* <DEDUP_REMOVED lines=15> */
.L_x_7071:
[----:B------:R-:W-:Y:S05]  /*0f20*/  BSYNC.RECONVERGENT B0 ;  /* 0x0000000000007941 */ /* 0x000fea0003800200 */
.L_x_7070:
        /* <DEDUP_REMOVED lines=75> */
.L_x_7079:
        /* <DEDUP_REMOVED lines=10> */
.L_x_20024:


//--------------------- .text._ZN10layer_norm13ln_bwd_kernelINS_13Kernel_traitsI13__nv_bfloat16S2_fS2_fjLj1024ELj1ELj4ELj1ELj16ENS_18Kernel_traits_baseILj1024ES2_S2_fS2_fjLj128EEEEELb1ELb1ELb1ELb1EEEvNS_9BwdParamsE --------------------------
	.section	.text._ZN10layer_norm13ln_bwd_kernelINS_13Kernel_traitsI13__nv_bfloat16S2_fS2_fjLj1024ELj1ELj4ELj1ELj16ENS_18Kernel_traits_baseILj1024ES2_S2_fS2_fjLj128EEEEELb1ELb1ELb1ELb1EEEvNS_9BwdParamsE,"ax",@progbits
	.align	128
        .global         _ZN10layer_norm13ln_bwd_kernelINS_13Kernel_traitsI13__nv_bfloat16S2_fS2_fjLj1024ELj1ELj4ELj1ELj16ENS_18Kernel_traits_baseILj1024ES2_S2_fS2_fjLj128EEEEELb1ELb1ELb1ELb1EEEvNS_9BwdParamsE
        .type           _ZN10layer_norm13ln_bwd_kernelINS_13Kernel_traitsI13__nv_bfloat16S2_fS2_fjLj1024ELj1ELj4ELj1ELj16ENS_18Kernel_traits_baseILj1024ES2_S2_fS2_fjLj128EEEEELb1ELb1ELb1ELb1EEEvNS_9BwdParamsE,@function
        .size           _ZN10layer_norm13ln_bwd_kernelINS_13Kernel_traitsI13__nv_bfloat16S2_fS2_fjLj1024ELj1ELj4ELj1ELj16ENS_18Kernel_traits_baseILj1024ES2_S2_fS2_fjLj128EEEEELb1ELb1ELb1ELb1EEEvNS_9BwdParamsE,(.L_x_20025 - _ZN10layer_norm13ln_bwd_kernelINS_13Kernel_traitsI13__nv_bfloat16S2_fS2_fjLj1024ELj1ELj4ELj1ELj16ENS_18Kernel_traits_baseILj1024ES2_S2_fS2_fjLj128EEEEELb1ELb1ELb1ELb1EEEvNS_9BwdParamsE)
        .other          _ZN10layer_norm13ln_bwd_kernelINS_13Kernel_traitsI13__nv_bfloat16S2_fS2_fjLj1024ELj1ELj4ELj1ELj16ENS_18Kernel_traits_baseILj1024ES2_S2_fS2_fjLj128EEEEELb1ELb1ELb1ELb1EEEvNS_9BwdParamsE,@"STO_CUDA_ENTRY STV_DEFAULT"
_ZN10layer_norm13ln_bwd_kernelINS_13Kernel_traitsI13__nv_bfloat16S2_fS2_fjLj1024ELj1ELj4ELj1ELj16ENS_18Kernel_traits_baseILj1024ES2_S2_fS2_fjLj128EEEEELb1ELb1ELb1ELb1EEEvNS_9BwdParamsE:
.text._ZN10layer_norm13ln_bwd_kernelINS_13Kernel_traitsI13__nv_bfloat16S2_fS2_fjLj1024ELj1ELj4ELj1ELj16ENS_18Kernel_traits_baseILj1024ES2_S2_fS2_fjLj128EEEEELb1ELb1ELb1ELb1EEEvNS_9BwdParamsE:
[----:B------:R-:W0:Y:S01]  /*0000*/  LDC R1, c[0x0][0x37c] ;  /* 0x0000df00ff017b82 */ /* 0x000e220000000800 */
[----:B------:R-:W1:Y:S07]  /*0010*/  S2R R7, SR_TID.X ;  /* 0x0000000000077919 */ /* 0x000e6e0000002100 */
[----:B------:R-:W2:Y:S01]  /*0020*/  S2UR UR4, SR_CTAID.X ;  /* 0x00000000000479c3 */ /* 0x000ea20000002500 */
[----:B------:R-:W3:Y:S01]  /*0030*/  LDCU UR5, c[0x0][0x384] ;  /* 0x00007080ff0577ac */ /* 0x000ee20008000800 */
[----:B0-----:R-:W-:Y:S01]  /*0040*/  IADD3 R1, PT, PT, R1, -0x40, RZ ;  /* 0xffffffc001017810 */ /* 0x001fe20007ffe0ff */
[----:B------:R-:W-:Y:S01]  /*0050*/  BSSY B0, `(.L_x_7080) ;  /* 0x0001153000007945 */ /* 0x000fe20003800000 */
[----:B------:R-:W-:Y:S01]  /*0060*/  CS2R R168, SRZ ;  /* 0x0000000000a87805 */ /* 0x000fe2000001ff00 */
[----:B------:R-:W0:Y:S01]  /*0070*/  LDCU.64 UR6, c[0x0][0x358] ;  /* 0x00006b00ff0677ac */ /* 0x000e220008000a00 */
[----:B------:R-:W-:Y:S01]  /*0080*/  CS2R R170, SRZ ;  /* 0x0000000000aa7805 */ /* 0x000fe2000001ff00 */
[----:B------:R4:W-:Y:S01]  /*0090*/  STL [R1+0x1c], RZ ;  /* 0x00001cff01007387 */ /* 0x0009e20000100800 */
[----:B------:R-:W-:Y:S01]  /*00a0*/  CS2R R164, SRZ ;  /* 0x0000000000a47805 */ /* 0x000fe2000001ff00 */
[----:B------:R-:W0:Y:S01]  /*00b0*/  LDCU UR8, c[0x0][0x388] ;  /* 0x00007100ff0877ac */ /* 0x000e220008000800 */
[----:B------:R-:W-:Y:S01]  /*00c0*/  CS2R R166, SRZ ;  /* 0x0000000000a67805 */ /* 0x000fe2000001ff00 */
[----:B------:R4:W-:Y:S01]  /*00d0*/  STL [R1+0x20], RZ ;  /* 0x000020ff01007387 */ /* 0x0009e20000100800 */
[----:B------:R-:W-:Y:S01]  /*00e0*/  CS2R R160, SRZ ;  /* 0x0000000000a07805 */ /* 0x000fe2000001ff00 */
[----:B------:R-:W0:Y:S01]  /*00f0*/  LDCU.U8 UR9, c[0x0][0x410] ;  /* 0x00008200ff0977ac */ /* 0x000e220008000000 */
[----:B------:R-:W-:Y:S01]  /*0100*/  CS2R R162, SRZ ;  /* 0x0000000000a27805 */ /* 0x000fe2000001ff00 */
[----:B------:R4:W-:Y:S01]  /*0110*/  STL [R1+0x24], RZ ;  /* 0x000024ff01007387 */ /* 0x0009e20000100800 */
[----:B------:R-:W-:Y:S01]  /*0120*/  CS2R R156, SRZ ;  /* 0x00000000009c7805 */ /* 0x000fe2000001ff00 */
[----:B------:R-:W0:Y:S01]  /*0130*/  LDCU UR10, c[0x0][0x400] ;  /* 0x00008000ff0a77ac */ /* 0x000e220008000800 */
[----:B------:R-:W-:Y:S01]  /*0140*/  CS2R R158, SRZ ;  /* 0x00000000009e7805 */ /* 0x000fe2000001ff00 */
[----:B------:R4:W-:Y:S01]  /*0150*/  STL [R1+0x28], RZ ;  /* 0x000028ff01007387 */ /* 0x0009e20000100800 */
[----:B------:R-:W-:Y:S01]  /*0160*/  CS2R R152, SRZ ;  /* 0x0000000000987805 */ /* 0x000fe2000001ff00 */
[----:B------:R-:W0:Y:S01]  /*0170*/  LDCU.64 UR12, c[0x0][0x408] ;  /* 0x00008100ff0c77ac */ /* 0x000e220008000a00 */
[----:B------:R-:W-:-:S02]  /*0180*/  CS2R R154, SRZ ;  /* 0x00000000009a7805 */ /* 0x000fc4000001ff00 */
[----:B------:R-:W-:Y:S02]  /*0190*/  CS2R R148, SRZ ;  /* 0x0000000000947805 */ /* 0x000fe4000001ff00 */
[----:B------:R-:W-:Y:S01]  /*01a0*/  CS2R R150, SRZ ;  /* 0x0000000000967805 */ /* 0x000fe2000001ff00 */
[----:B--2---:R-:W-:Y:S01]  /*01b0*/  USHF.L.U32 UR4, UR4, 0x2, URZ ;  /* 0x0000000204047899 */ /* 0x004fe200080006ff */
[----:B------:R-:W-:Y:S01]  /*01c0*/  CS2R R144, SRZ ;  /* 0x0000000000907805 */ /* 0x000fe2000001ff00 */
[----:B------:R-:W2:Y:S01]  /*01d0*/  LDCU.64 UR14, c[0x0][0x438] ;  /* 0x00008700ff0e77ac */ /* 0x000ea20008000a00 */
[----:B------:R-:W-:Y:S02]  /*01e0*/  CS2R R146, SRZ ;  /* 0x0000000000927805 */ /* 0x000fe4000001ff00 */
[----:B------:R-:W-:Y:S02]  /*01f0*/  CS2R R140, SRZ ;  /* 0x00000000008c7805 */ /* 0x000fe4000001ff00 */
[----:B------:R-:W-:-:S02]  /*0200*/  CS2R R142, SRZ ;  /* 0x00000000008e7805 */ /* 0x000fc4000001ff00 */
[----:B-1----:R-:W-:Y:S01]  /*0210*/  SHF.R.U32.HI R0, RZ, 0x5, R7 ;  /* 0x00000005ff007819 */ /* 0x002fe20000011607 */
[----:B------:R-:W1:Y:S01]  /*0220*/  LDCU.64 UR20, c[0x0][0x478] ;  /* 0x00008f00ff1477ac */ /* 0x000e620008000a00 */
[----:B------:R-:W-:Y:S02]  /*0230*/  CS2R R136, SRZ ;  /* 0x0000000000887805 */ /* 0x000fe4000001ff00 */
[----:B------:R-:W-:Y:S02]  /*0240*/  CS2R R138, SRZ ;  /* 0x00000000008a7805 */ /* 0x000fe4000001ff00 */
[----:B------:R-:W-:Y:S02]  /*0250*/  LOP3.LUT R225, R0, UR4, RZ, 0xfc, !PT ;  /* 0x0000000400e17c12 */ /* 0x000fe4000f8efcff */
[----:B------:R-:W-:Y:S02]  /*0260*/  CS2R R132, SRZ ;  /* 0x0000000000847805 */ /* 0x000fe4000001ff00 */
        /* <DEDUP_REMOVED lines=50> */
[----:B0-----:R-:W-:Y:S02]  /*0590*/  PRMT R5, R75, 0x7632, R5 ;  /* 0x000076324b057816 */ /* 0x001fe40000000005 */
[----:B----4-:R-:W-:Y:S02]  /*05a0*/  PRMT R4, R68, 0x7632, R4 ;  /* 0x0000763244047816 */ /* 0x010fe40000000004 */
[----:B-1----:R-:W-:Y:S02]  /*05b0*/  PRMT R3, R69, 0x7632, R3 ;  /* 0x0000763245037816 */ /* 0x002fe40000000003 */
[----:B------:R-:W-:Y:S02]  /*05c0*/  PRMT R2, R70, 0x7632, R2 ;  /* 0x0000763246027816 */ /* 0x000fe40000000002 */
[----:B------:R-:W-:-:S07]  /*05d0*/  PRMT R0, R71, 0x7632, R0 ;  /* 0x0000763247007816 */ /* 0x000fce0000000000 */
.L_x_7573:
[----:B0-----:R-:W0:Y:S08]  /*05e0*/  LDC.64 R216, c[0x0][0x3f8] ;  /* 0x0000fe00ffd87b82 */ /* 0x001e300000000a00 */
        /* <DEDUP_REMOVED lines=12> */
[----:B------:R-:W0:Y:S01]  /*06b0*/  S2R R232, SR_TID.X ;  /* 0x0000000000e87919 */ /* 0x000e220000002100 */
[----:B------:R-:W1:Y:S01]  /*06c0*/  LDC.64 R188, c[0x0][0x3a8] ;  /* 0x0000ea00ffbc7b82 */ /* 0x000e620000000a00 */
[C---:B------:R-:W-:Y:S02]  /*06d0*/  IMAD R0, R225.reuse, UR8, RZ ;  /* 0x00000008e1007c24 */ /* 0x040fe4000f8e02ff */
[----:B------:R-:W-:Y:S01]  /*06e0*/  IMAD.WIDE R216, R225, 0x4, R216 ;  /* 0x00000004e1d87825 */ /* 0x000fe200078e02d8 */
[----:B------:R-:W-:Y:S02]  /*06f0*/  STL [R1+0x38], R51 ;  /* 0x0000383301007387 */ /* 0x000fe40000100800 */
[----:B------:R-:W-:Y:S02]  /*0700*/  SHF.R.S32.HI R3, RZ, 0x1f, R0 ;  /* 0x0000001fff037819 */ /* 0x000fe40000011400 */
[----:B------:R2:W3:Y:S01]  /*0710*/  LDG.E R224, desc[UR6][R216.64] ;  /* 0x00000006d8e07981 */ /* 0x0004e2000c1e1900 */
[----:B------:R-:W-:Y:S01]  /*0720*/  MOV R227, UR14 ;  /* 0x0000000e00e37c02 */ /* 0x000fe20008000f00 */
[----:B------:R-:W4:Y:S01]  /*0730*/  LDC.64 R236, c[0x0][0x3b0] ;  /* 0x0000ec00ffec7b82 */ /* 0x000f220000000a00 */
[----:B------:R-:W-:Y:S01]  /*0740*/  LEA.HI R3, R3, R0, RZ, 0x3 ;  /* 0x0000000003037211 */ /* 0x000fe200078f18ff */
[----:B------:R4:W-:Y:S01]  /*0750*/  STL [R1+0x34], R50 ;  /* 0x0000343201007387 */ /* 0x0009e20000100800 */
[----:B------:R-:W-:-:S02]  /*0760*/  IADD3 R0, PT, PT, R230, -0x1, RZ ;  /* 0xffffffffe6007810 */ /* 0x000fc40007ffe0ff */
[----:B------:R-:W-:Y:S01]  /*0770*/  ISETP.NE.AND P1, PT, RZ, UR9, PT ;  /* 0x00000009ff007c0c */ /* 0x000fe2000bf25270 */
[----:B------:R4:W-:Y:S02]  /*0780*/  STL [R1+0x30], R49 ;  /* 0x0000303101007387 */ /* 0x0009e40000100800 */
[----:B------:R-:W-:Y:S02]  /*0790*/  IMAD R194, R0, UR8, RZ ;  /* 0x0000000800c27c24 */ /* 0x000fe4000f8e02ff */
[----:B------:R4:W-:Y:S01]  /*07a0*/  STL [R1+0x2c], R48 ;  /* 0x00002c3001007387 */ /* 0x0009e20000100800 */
[----:B0-----:R-:W-:-:S04]  /*07b0*/  LOP3.LUT R232, R232, 0x1f, RZ, 0xc0, !PT ;  /* 0x0000001fe8e87812 */ /* 0x001fc800078ec0ff */
[----:B------:R-:W-:Y:S02]  /*07c0*/  LEA.HI.SX32 R234, R3, R232, 0x1d ;  /* 0x000000e803ea7211 */ /* 0x000fe400078feaff */
[----:B------:R-:W0:Y:S02]  /*07d0*/  LDC.64 R2, c[0x0][0x428] ;  /* 0x00010a00ff027b82 */ /* 0x000e240000000a00 */
[C---:B------:R-:W-:Y:S01]  /*07e0*/  IADD3 R244, PT, PT, R234.reuse, 0x20, RZ ;  /* 0x00000020eaf47810 */ /* 0x040fe20007ffe0ff */
[C-C-:B-1----:R-:W-:Y:S01]  /*07f0*/  IMAD.WIDE.U32 R190, R234.reuse, 0x20, R188.reuse ;  /* 0x00000020eabe7825 */ /* 0x142fe200078e00bc */
[C---:B------:R-:W-:Y:S02]  /*0800*/  IADD3 R231, PT, PT, R234.reuse, 0x40, RZ ;  /* 0x00000040eae77810 */ /* 0x040fe40007ffe0ff */
[----:B------:R-:W-:Y:S01]  /*0810*/  IADD3 R0, PT, PT, R234, 0x60, RZ ;  /* 0x00000060ea007810 */ /* 0x000fe20007ffe0ff */
[--C-:B------:R-:W-:Y:S01]  /*0820*/  IMAD.WIDE.U32 R192, R244, 0x20, R188.reuse ;  /* 0x00000020f4c07825 */ /* 0x100fe200078e00bc */
[----:B------:R-:W4:Y:S03]  /*0830*/  LDG.E.128 R8, desc[UR6][R190.64+0x10] ;  /* 0x00001006be087981 */ /* 0x000f26000c1e1d00 */
[--C-:B------:R-:W-:Y:S01]  /*0840*/  IMAD.WIDE.U32 R198, R231, 0x20, R188.reuse ;  /* 0x00000020e7c67825 */ /* 0x100fe200078e00bc */
[----:B------:R-:W4:Y:S03]  /*0850*/  LDG.E.128 R4, desc[UR6][R192.64] ;  /* 0x00000006c0047981 */ /* 0x000f26000c1e1d00 */
[----:B--2---:R-:W-:Y:S01]  /*0860*/  IMAD.WIDE.U32 R216, R0, 0x20, R188 ;  /* 0x0000002000d87825 */ /* 0x004fe200078e00bc */
[----:B------:R-:W2:Y:S04]  /*0870*/  LDG.E.128 R204, desc[UR6][R198.64] ;  /* 0x00000006c6cc7981 */ /* 0x000ea8000c1e1d00 */
[----:B------:R-:W2:Y:S04]  /*0880*/  LDG.E.128 R220, desc[UR6][R190.64] ;  /* 0x00000006bedc7981 */ /* 0x000ea8000c1e1d00 */
[----:B------:R-:W2:Y:S01]  /*0890*/  LDG.E.128 R208, desc[UR6][R216.64] ;  /* 0x00000006d8d07981 */ /* 0x000ea2000c1e1d00 */
[----:B------:R-:W-:-:S03]  /*08a0*/  SHF.R.S32.HI R195, RZ, 0x1f, R194 ;  /* 0x0000001fffc37819 */ /* 0x000fc600000114c2 */
[----:B------:R1:W2:Y:S01]  /*08b0*/  LDG.E.128 R12, desc[UR6][R192.64+0x10] ;  /* 0x00001006c00c7981 */ /* 0x0002a2000c1e1d00 */
[----:B------:R-:W-:-:S03]  /*08c0*/  LEA.HI R195, R195, R194, RZ, 0x3 ;  /* 0x000000c2c3c37211 */ /* 0x000fc600078f18ff */
[----:B------:R-:W2:Y:S01]  /*08d0*/  LDG.E.128 R212, desc[UR6][R198.64+0x10] ;  /* 0x00001006c6d47981 */ /* 0x000ea2000c1e1d00 */
[----:B------:R-:W-:-:S03]  /*08e0*/  LEA.HI.SX32 R200, R195, R232, 0x1d ;  /* 0x000000e8c3c87211 */ /* 0x000fc600078feaff */
[----:B------:R-:W2:Y:S02]  /*08f0*/  LDG.E.128 R216, desc[UR6][R216.64+0x10] ;  /* 0x00001006d8d87981 */ /* 0x000ea4000c1e1d00 */
[----:B0-----:R-:W-:-:S06]  /*0900*/  IMAD.WIDE.U32 R188, R200, 0x10, R2 ;  /* 0x00000010c8bc7825 */ /* 0x001fcc00078e0002 */
[----:B------:R-:W2:Y:S01]  /*0910*/  LDG.E.128 R188, desc[UR6][R188.64] ;  /* 0x00000006bcbc7981 */ /* 0x000ea2000c1e1d00 */
[----:B-1----:R-:W-:-:S05]  /*0920*/  IADD3 R193, PT, PT, R200, 0x20, RZ ;  /* 0x00000020c8c17810 */ /* 0x002fca0007ffe0ff */
        /* <DEDUP_REMOVED lines=8> */
[----:B---3--:R-:W-:-:S05]  /*09b0*/  FSEL R224, R224, RZ, !P1 ;  /* 0x000000ffe0e07208 */ /* 0x008fca0004800000 */
[C---:B----4-:R-:W-:Y:S01]  /*09c0*/  FADD.FTZ R247, -R224.reuse, R8 ;  /* 0x00000008e0f77221 */ /* 0x050fe20000010100 */
[C---:B------:R-:W-:Y:S01]  /*09d0*/  FADD.FTZ R246, -R224.reuse, R4 ;  /* 0x00000004e0f67221 */ /* 0x040fe20000010100 */
[----:B--2---:R-:W-:-:S03]  /*09e0*/  FADD.FTZ R4, -R224, R205 ;  /* 0x000000cde0047221 */ /* 0x004fc60000010100 */
[----:B------:R-:W-:Y:S01]  /*09f0*/  MOV R205, R247 ;  /* 0x000000f700cd7202 */ /* 0x000fe20000000f00 */
[C---:B------:R-:W-:Y:S01]  /*0a00*/  FADD.FTZ R50, -R224.reuse, R220 ;  /* 0x000000dce0327221 */ /* 0x040fe20000010100 */
[C---:B------:R-:W-:Y:S01]  /*0a10*/  FADD.FTZ R220, -R224.reuse, R7 ;  /* 0x00000007e0dc7221 */ /* 0x040fe20000010100 */
[C---:B------:R-:W-:Y:S01]  /*0a20*/  FADD.FTZ R247, -R224.reuse, R208 ;  /* 0x000000d0e0f77221 */ /* 0x040fe20000010100 */
[----:B------:R-:W-:Y:S01]  /*0a30*/  FADD.FTZ R7, -R224, R209 ;  /* 0x000000d1e0077221 */ /* 0x000fe20000010100 */
[----:B------:R-:W2:Y:S04]  /*0a40*/  LDL.LU R208, [R1+0x28] ;  /* 0x0000280001d07983 */ /* 0x000ea80000300800 */
[----:B------:R-:W3:Y:S01]  /*0a50*/  LDL.LU R209, [R1+0x20] ;  /* 0x0000200001d17983 */ /* 0x000ee20000300800 */
[----:B------:R-:W-:-:S02]  /*0a60*/  MOV R226, UR15 ;  /* 0x0000000f00e27c02 */ /* 0x000fc40008000f00 */
[----:B------:R-:W-:-:S04]  /*0a70*/  ISETP.NE.U32.AND P0, PT, R227, RZ, PT ;  /* 0x000000ffe300720c */ /* 0x000fc80003f05070 */
[----:B------:R-:W-:Y:S02]  /*0a80*/  ISETP.NE.AND.EX P0, PT, R226, RZ, PT, P0 ;  /* 0x000000ffe200720c */ /* 0x000fe40003f05300 */
[----:B-----5:R-:W-:-:S11]  /*0a90*/  ISETP.GE.AND P3, PT, R228, 0x1, PT ;  /* 0x00000001e400780c */ /* 0x020fd60003f66270 */
[----:B------:R-:W0:Y:S02]  /*0aa0*/  @P0 LDC.64 R2, c[0x0][0x438] ;  /* 0x00010e00ff020b82 */ /* 0x000e240000000a00 */
[----:B------:R-:W-:-:S06]  /*0ab0*/  @P3 IADD3 R233, PT, PT, R228, -0x1, RZ ;  /* 0xffffffffe4e93810 */ /* 0x000fcc0007ffe0ff */
[----:B------:R-:W1:Y:S01]  /*0ac0*/  @P0 LDC.64 R242, c[0x0][0x438] ;  /* 0x00010e00fff20b82 */ /* 0x000e620000000a00 */
[----:B------:R-:W-:-:S07]  /*0ad0*/  @P3 IMAD R233, R233, UR8, RZ ;  /* 0x00000008e9e93c24 */ /* 0x000fce000f8e02ff */
[----:B------:R-:W4:Y:S01]  /*0ae0*/  @P0 LDC.64 R240, c[0x0][0x438] ;  /* 0x00010e00fff00b82 */ /* 0x000f220000000a00 */
[----:B------:R-:W-:-:S07]  /*0af0*/  @P3 SHF.R.S32.HI R235, RZ, 0x1f, R233 ;  /* 0x0000001fffeb3819 */ /* 0x000fce00000114e9 */
[----:B------:R-:W4:Y:S01]  /*0b00*/  @P0 LDC.64 R238, c[0x0][0x438] ;  /* 0x00010e00ffee0b82 */ /* 0x000f220000000a00 */
[----:B------:R-:W-:Y:S01]  /*0b10*/  @P3 LEA.HI R233, R235, R233, RZ, 0x3 ;  /* 0x000000e9ebe93211 */ /* 0x000fe200078f18ff */
[----:B0-----:R-:W-:Y:S01]  /*0b20*/  @P0 IMAD.WIDE.U32 R2, R234, 0x20, R2 ;  /* 0x00000020ea020825 */ /* 0x001fe200078e0002 */
[----:B------:R-:W-:Y:S02]  /*0b30*/  MOV R234, RZ ;  /* 0x000000ff00ea7202 */ /* 0x000fe40000000f00 */
[----:B------:R-:W-:Y:S01]  /*0b40*/  @P3 LEA.HI.SX32 R234, R233, R232, 0x1d ;  /* 0x000000e8e9ea3211 */ /* 0x000fe200078feaff */
[C---:B------:R-:W-:Y:S01]  /*0b50*/  FADD.FTZ R49, -R224.reuse, R6 ;  /* 0x00000006e0317221 */ /* 0x040fe20000010100 */
[----:B------:R-:W-:Y:S01]  /*0b60*/  FADD.FTZ R6, -R224, R13 ;  /* 0x0000000de0067221 */ /* 0x000fe20000010100 */
[----:B-1----:R-:W-:Y:S01]  /*0b70*/  @P0 IMAD.WIDE.U32 R242, R244, 0x20, R242 ;  /* 0x00000020f4f20825 */ /* 0x002fe200078e00f2 */
[----:B------:R-:W-:-:S03]  /*0b80*/  IADD3 R232, PT, PT, R234, 0x20, RZ ;  /* 0x00000020eae87810 */ /* 0x000fc60007ffe0ff */
[--C-:B------:R-:W-:Y:S01]  /*0b90*/  FADD.FTZ R252, -R224, R14.reuse ;  /* 0x0000000ee0fc7221 */ /* 0x100fe20000010100 */
[C---:B------:R-:W-:Y:S01]  /*0ba0*/  IADD3 R235, PT, PT, R234.reuse, 0x40, RZ ;  /* 0x00000040eaeb7810 */ /* 0x040fe20007ffe0ff */
[----:B------:R-:W5:Y:S01]  /*0bb0*/  @P0 LDG.E.128 R44, desc[UR6][R2.64] ;  /* 0x00000006022c0981 */ /* 0x000f62000c1e1d00 */
[----:B------:R-:W-:Y:S01]  /*0bc0*/  IADD3 R245, PT, PT, R234, 0x60, RZ ;  /* 0x00000060eaf57810 */ /* 0x000fe20007ffe0ff */
[----:B------:R-:W-:Y:S01]  /*0bd0*/  FADD.FTZ R221, -R224, R221 ;  /* 0x000000dde0dd7221 */ /* 0x000fe20000010100 */
[----:B------:R-:W-:Y:S01]  /*0be0*/  PRMT R13, R52, 0x7632, R13 ;  /* 0x00007632340d7816 */ /* 0x000fe2000000000d */
[----:B------:R0:W5:Y:S01]  /*0bf0*/  @P0 LDG.E.128 R40, desc[UR6][R2.64+0x10] ;  /* 0x0000100602280981 */ /* 0x000162000c1e1d00 */
[----:B------:R-:W-:Y:S01]  /*0c00*/  PRMT R14, R188, 0x7632, R14 ;  /* 0x00007632bc0e7816 */ /* 0x000fe2000000000e */
[----:B------:R-:W-:-:S04]  /*0c10*/  IMAD.WIDE.U32 R232, R232, 0x8, R236 ;  /* 0x00000008e8e87825 */ /* 0x000fc800078e00ec */
[C---:B------:R-:W-:Y:S01]  /*0c20*/  FADD.FTZ R48, -R224.reuse, R222 ;  /* 0x000000dee0307221 */ /* 0x040fe20000010100 */
[C---:B------:R-:W-:Y:S01]  /*0c30*/  FADD.FTZ R249, -R224.reuse, R212 ;  /* 0x000000d4e0f97221 */ /* 0x040fe20000010100 */
[----:B------:R-:W-:Y:S01]  /*0c40*/  FADD.FTZ R51, -R224, R10 ;  /* 0x0000000ae0337221 */ /* 0x000fe20000010100 */
[----:B----4-:R-:W-:-:S04]  /*0c50*/  @P0 IMAD.WIDE.U32 R240, R231, 0x20, R240 ;  /* 0x00000020e7f00825 */ /* 0x010fc800078e00f0 */
[C---:B------:R-:W-:Y:S01]  /*0c60*/  FADD.FTZ R8, -R224.reuse, R5 ;  /* 0x00000005e0087221 */ /* 0x040fe20000010100 */
[----:B------:R-:W-:Y:S01]  /*0c70*/  FADD.FTZ R222, -R224, R12 ;  /* 0x0000000ce0de7221 */ /* 0x000fe20000010100 */
[----:B------:R-:W5:Y:S01]  /*0c80*/  @P0 LDG.E.128 R36, desc[UR6][R242.64] ;  /* 0x00000006f2240981 */ /* 0x000f62000c1e1d00 */
[----:B0-----:R-:W-:Y:S01]  /*0c90*/  IMAD.WIDE.U32 R2, R234, 0x8, R236 ;  /* 0x00000008ea027825 */ /* 0x001fe200078e00ec */
[----:B------:R-:W-:-:S03]  /*0ca0*/  MOV R212, R246 ;  /* 0x000000f600d47202 */ /* 0x000fc60000000f00 */
[----:B------:R-:W-:Y:S01]  /*0cb0*/  FADD.FTZ R223, -R224, R223 ;  /* 0x000000dfe0df7221 */ /* 0x000fe20000010100 */
[----:B------:R0:W5:Y:S01]  /*0cc0*/  @P0 LDG.E.128 R32, desc[UR6][R242.64+0x10] ;  /* 0x00001006f2200981 */ /* 0x000162000c1e1d00 */
[----:B------:R-:W-:-:S04]  /*0cd0*/  IMAD.WIDE.U32 R234, R235, 0x8, R236 ;  /* 0x00000008ebea7825 */ /* 0x000fc800078e00ec */
[C---:B------:R-:W-:Y:S01]  /*0ce0*/  FADD.FTZ R9, -R224.reuse, R9 ;  /* 0x00000009e0097221 */ /* 0x040fe20000010100 */
[C---:B------:R-:W-:Y:S01]  /*0cf0*/  FADD.FTZ R11, -R224.reuse, R11 ;  /* 0x0000000be00b7221 */ /* 0x040fe20000010100 */
[----:B------:R-:W-:Y:S01]  /*0d00*/  FADD.FTZ R10, -R224, R15 ;  /* 0x0000000fe00a7221 */ /* 0x000fe20000010100 */
[----:B------:R-:W-:-:S04]  /*0d10*/  IMAD.WIDE.U32 R236, R245, 0x8, R236 ;  /* 0x00000008f5ec7825 */ /* 0x000fc800078e00ec */
[C---:B------:R-:W-:Y:S01]  /*0d20*/  FADD.FTZ R251, -R224.reuse, R204 ;  /* 0x000000cce0fb7221 */ /* 0x040fe20000010100 */
[C---:B------:R-:W-:Y:S01]  /*0d30*/  FADD.FTZ R250, -R224.reuse, R206 ;  /* 0x000000cee0fa7221 */ /* 0x040fe20000010100 */
[----:B------:R-:W-:Y:S01]  /*0d40*/  FADD.FTZ R12, -R224, R207 ;  /* 0x000000cfe00c7221 */ /* 0x000fe20000010100 */
[----:B------:R-:W-:-:S04]  /*0d50*/  @P0 IMAD.WIDE.U32 R238, R0, 0x20, R238 ;  /* 0x0000002000ee0825 */ /* 0x000fc800078e00ee */
        /* <DEDUP_REMOVED lines=8> */
[----:B0-----:R-:W-:Y:S01]  /*0de0*/  FADD.FTZ R242, -R224, R219 ;  /* 0x000000dbe0f27221 */ /* 0x001fe20000010100 */
[----:B------:R-:W-:Y:S01]  /*0df0*/  SHF.L.U32 R13, R13, 0x10, RZ ;  /* 0x000000100d0d7819 */ /* 0x000fe200000006ff */
[----:B------:R-:W-:Y:S01]  /*0e00*/  FMUL.FTZ R224, R229, R221 ;  /* 0x000000dde5e07220 */ /* 0x000fe20000410000 */
[----:B------:R-:W-:Y:S01]  /*0e10*/  SHF.L.U32 R14, R14, 0x10, RZ ;  /* 0x000000100e0e7819 */ /* 0x000fe200000006ff */
[----:B------:R-:W5:Y:S01]  /*0e20*/  @P0 LDG.E.128 R20, desc[UR6][R238.64] ;  /* 0x00000006ee140981 */ /* 0x000f62000c1e1d00 */
[----:B------:R-:W-:-:S03]  /*0e30*/  PRMT R15, R191, 0x7632, R15 ;  /* 0x00007632bf0f7816 */ /* 0x000fc6000000000f */
[-C--:B------:R-:W-:Y:S01]  /*0e40*/  FMUL.FTZ R215, R13, R14.reuse ;  /* 0x0000000e0dd77220 */ /* 0x080fe20000410000 */
[----:B------:R-:W-:Y:S01]  /*0e50*/  FFMA.FTZ R81, R224, R14, R81 ;  /* 0x0000000ee0517223 */ /* 0x000fe20000010051 */
[--C-:B------:R-:W-:Y:S01]  /*0e60*/  FADD.FTZ R169, R169, R14.reuse ;  /* 0x0000000ea9a97221 */ /* 0x100fe20000010000 */
[----:B------:R-:W-:Y:S01]  /*0e70*/  PRMT R14, R190, 0x7632, R14 ;  /* 0x00007632be0e7816 */ /* 0x000fe2000000000e */
[----:B------:R0:W5:Y:S03]  /*0e80*/  @P0 LDG.E.128 R16, desc[UR6][R238.64+0x10] ;  /* 0x00001006ee100981 */ /* 0x000166000c1e1d00 */
[----:B------:R-:W-:Y:S01]  /*0e90*/  SHF.L.U32 R14, R14, 0x10, RZ ;  /* 0x000000100e0e7819 */ /* 0x000fe200000006ff */
[----:B------:R-:W-:Y:S01]  /*0ea0*/  FMUL.FTZ R210, R229, R11 ;  /* 0x0000000be5d27220 */ /* 0x000fe20000410000 */
[----:B------:R-:W-:Y:S01]  /*0eb0*/  PRMT R213, R53, 0x7632, R213 ;  /* 0x0000763235d57816 */ /* 0x000fe200000000d5 */
[----:B------:R-:W5:Y:S01]  /*0ec0*/  @P0 LDG.E.128 R28, desc[UR6][R240.64] ;  /* 0x00000006f01c0981 */ /* 0x000f62000c1e1d00 */
[----:B0-----:R-:W-:Y:S01]  /*0ed0*/  MOV R238, R212 ;  /* 0x000000d400ee7202 */ /* 0x001fe20000000f00 */
[----:B------:R-:W-:Y:S01]  /*0ee0*/  FMUL.FTZ R212, R229, R9 ;  /* 0x00000009e5d47220 */ /* 0x000fe20000410000 */
[----:B------:R-:W-:Y:S01]  /*0ef0*/  SHF.L.U32 R9, R15, 0x10, RZ ;  /* 0x000000100f097819 */ /* 0x000fe200000006ff */
[----:B------:R0:W5:Y:S01]  /*0f00*/  @P0 LDG.E.128 R24, desc[UR6][R240.64+0x10] ;  /* 0x00001006f0180981 */ /* 0x000162000c1e1d00 */
[----:B------:R-:W-:-:S02]  /*0f10*/  PRMT R204, R189, 0x7632, R204 ;  /* 0x00007632bdcc7816 */ /* 0x000fc400000000cc */
[----:B------:R-:W-:Y:S01]  /*0f20*/  PRMT R206, R57, 0x7632, R206 ;  /* 0x0000763239ce7816 */ /* 0x000fe200000000ce */
[----:B------:R-:W-:Y:S01]  /*0f30*/  FMUL.FTZ R214, R229, R223 ;  /* 0x000000dfe5d67220 */ /* 0x000fe20000410000 */
[----:B------:R-:W-:Y:S01]  /*0f40*/  PRMT R11, R193, 0x7632, R11 ;  /* 0x00007632c10b7816 */ /* 0x000fe2000000000b */
[----:B------:R1:W5:Y:S01]  /*0f50*/  LDG.E.64 R216, desc[UR6][R2.64] ;  /* 0x0000000602d87981 */ /* 0x000362000c1e1b00 */
[----:B------:R-:W-:Y:S02]  /*0f60*/  SHF.L.U32 R213, R213, 0x10, RZ ;  /* 0x00000010d5d57819 */ /* 0x000fe400000006ff */
[----:B------:R-:W-:Y:S02]  /*0f70*/  SHF.L.U32 R204, R204, 0x10, RZ ;  /* 0x00000010cccc7819 */ /* 0x000fe400000006ff */
[----:B------:R-:W-:-:S03]  /*0f80*/  SHF.L.U32 R206, R206, 0x10, RZ ;  /* 0x00000010cece7819 */ /* 0x000fc600000006ff */
[-C--:B------:R-:W-:Y:S01]  /*0f90*/  FMUL.FTZ R213, R213, R204.reuse ;  /* 0x000000ccd5d57220 */ /* 0x080fe20000410000 */
[----:B------:R-:W-:Y:S01]  /*0fa0*/  FFMA.FTZ R83, R214, R204, R83 ;  /* 0x000000ccd6537223 */ /* 0x000fe20000010053 */
[--C-:B------:R-:W-:Y:S01]  /*0fb0*/  FADD.FTZ R171, R171, R204.reuse ;  /* 0x000000ccabab7221 */ /* 0x100fe20000010000 */
[----:B------:R-:W-:Y:S02]  /*0fc0*/  PRMT R204, R58, 0x7632, R204 ;  /* 0x000076323acc7816 */ /* 0x000fe400000000cc */
[----:B0-----:R-:W-:Y:S01]  /*0fd0*/  MOV R240, R205 ;  /* 0x000000cd00f07202 */ /* 0x001fe20000000f00 */
[----:B------:R-:W-:Y:S01]  /*0fe0*/  FMUL.FTZ R205, R229, R6 ;  /* 0x00000006e5cd7220 */ /* 0x000fe20000410000 */
[----:B------:R-:W-:Y:S02]  /*0ff0*/  SHF.L.U32 R204, R204, 0x10, RZ ;  /* 0x00000010cccc7819 */ /* 0x000fe400000006ff */
[----:B------:R-:W-:Y:S01]  /*1000*/  PRMT R6, R195, 0x7632, R6 ;  /* 0x00007632c3067816 */ /* 0x000fe20000000006 */
[----:B------:R-:W-:Y:S01]  /*1010*/  FMUL.FTZ R15, R229, R10 ;  /* 0x0000000ae50f7220 */ /* 0x000fe20000410000 */
[----:B------:R-:W-:-:S02]  /*1020*/  PRMT R211, R54, 0x7632, R211 ;  /* 0x0000763236d37816 */ /* 0x000fc400000000d3 */
[----:B------:R-:W-:Y:S02]  /*1030*/  SHF.L.U32 R6, R6, 0x10, RZ ;  /* 0x0000001006067819 */ /* 0x000fe400000006ff */
[----:B------:R-:W-:Y:S02]  /*1040*/  MOV R239, R51 ;  /* 0x0000003300ef7202 */ /* 0x000fe40000000f00 */
[----:B------:R-:W-:Y:S01]  /*1050*/  PRMT R13, R55, 0x7632, R13 ;  /* 0x00007632370d7816 */ /* 0x000fe2000000000d */
[----:B------:R-:W-:Y:S01]  /*1060*/  FADD.FTZ R163, R163, R6 ;  /* 0x00000006a3a37221 */ /* 0x000fe20000010000 */
[----:B------:R-:W-:Y:S01]  /*1070*/  SHF.L.U32 R211, R211, 0x10, RZ ;  /* 0x00000010d3d37819 */ /* 0x000fe200000006ff */
[----:B------:R-:W-:Y:S01]  /*1080*/  FFMA.FTZ R95, R15, R6, R95 ;  /* 0x000000060f5f7223 */ /* 0x000fe2000001005f */
[----:B------:R-:W-:Y:S01]  /*1090*/  SHF.L.U32 R13, R13, 0x10, RZ ;  /* 0x000000100d0d7819 */ /* 0x000fe200000006ff */
[-C--:B------:R-:W-:Y:S02]  /*10a0*/  FFMA.FTZ R85, R212, R14.reuse, R85 ;  /* 0x0000000ed4557223 */ /* 0x080fe40000010055 */
[----:B------:R-:W-:Y:S01]  /*10b0*/  FMUL.FTZ R211, R211, R14 ;  /* 0x0000000ed3d37220 */ /* 0x000fe20000410000 */
[-C--:B------:R-:W-:Y:S01]  /*10c0*/  FFMA.FTZ R87, R210, R9.reuse, R87 ;  /* 0x00000009d2577223 */ /* 0x080fe20000010057 */
[----:B------:R-:W-:Y:S01]  /*10d0*/  FMUL.FTZ R243, R13, R9 ;  /* 0x000000090df37220 */ /* 0x000fe20000410000 */
[----:B------:R-:W-:Y:S01]  /*10e0*/  PRMT R207, R56, 0x7632, R207 ;  /* 0x0000763238cf7816 */ /* 0x000fe200000000cf */
[----:B------:R-:W-:-:S03]  /*10f0*/  FMUL.FTZ R12, R229, R12 ;  /* 0x0000000ce50c7220 */ /* 0x000fc60000410000 */
[----:B------:R-:W-:Y:S01]  /*1100*/  SHF.L.U32 R207, R207, 0x10, RZ ;  /* 0x00000010cfcf7819 */ /* 0x000fe200000006ff */
[----:B------:R-:W-:Y:S01]  /*1110*/  FMUL.FTZ R10, R229, R244 ;  /* 0x000000f4e50a7220 */ /* 0x000fe20000410000 */
[----:B-1----:R-:W-:Y:S01]  /*1120*/  PRMT R3, R63, 0x7632, R3 ;  /* 0x000076323f037816 */ /* 0x002fe20000000003 */
[----:B------:R-:W-:-:S03]  /*1130*/  FMUL.FTZ R7, R229, R7 ;  /* 0x00000007e5077220 */ /* 0x000fc60000410000 */
[----:B------:R-:W-:Y:S01]  /*1140*/  SHF.L.U32 R3, R3, 0x10, RZ ;  /* 0x0000001003037819 */ /* 0x000fe200000006ff */
[----:B------:R-:W-:Y:S01]  /*1150*/  FMUL.FTZ R5, R229, R5 ;  /* 0x00000005e5057220 */ /* 0x000fe20000410000 */
[----:B------:R-:W-:Y:S02]  /*1160*/  MOV R241, R218 ;  /* 0x000000da00f17202 */ /* 0x000fe40000000f00 */
[----:B------:R0:W5:Y:S02]  /*1170*/  LDG.E.64 R218, desc[UR6][R232.64] ;  /* 0x00000006e8da7981 */ /* 0x000164000c1e1b00 */
[----:B0-----:R-:W-:Y:S02]  /*1180*/  MOV R232, R48 ;  /* 0x0000003000e87202 */ /* 0x001fe40000000f00 */
[----:B------:R-:W-:Y:S02]  /*1190*/  MOV R233, R240 ;  /* 0x000000f000e97202 */ /* 0x000fe40000000f00 */
[----:B------:R-:W-:-:S02]  /*11a0*/  MOV R240, R222 ;  /* 0x000000de00f07202 */ /* 0x000fc40000000f00 */
[----:B------:R-:W5:Y:S01]  /*11b0*/  LDG.E.64 R222, desc[UR6][R236.64] ;  /* 0x00000006ecde7981 */ /* 0x000f62000c1e1b00 */
[----:B--2---:R-:W-:Y:S01]  /*11c0*/  FADD.FTZ R208, R208, R9 ;  /* 0x00000009d0d07221 */ /* 0x004fe20000010000 */
[----:B---3--:R-:W-:-:S05]  /*11d0*/  FADD.FTZ R209, R209, R14 ;  /* 0x0000000ed1d17221 */ /* 0x008fca0000010000 */
[----:B------:R0:W-:Y:S04]  /*11e0*/  STL [R1+0x20], R209 ;  /* 0x000020d101007387 */ /* 0x0001e80000100800 */
[----:B------:R1:W-:Y:S01]  /*11f0*/  STL [R1+0x28], R208 ;  /* 0x000028d001007387 */ /* 0x0003e20000100800 */
[----:B0-----:R-:W-:Y:S01]  /*1200*/  FMUL.FTZ R209, R229, R8 ;  /* 0x00000008e5d17220 */ /* 0x001fe20000410000 */
[----:B------:R-:W-:Y:S01]  /*1210*/  SHF.L.U32 R8, R11, 0x10, RZ ;  /* 0x000000100b087819 */ /* 0x000fe200000006ff */
[----:B-1----:R-:W-:-:S04]  /*1220*/  FMUL.FTZ R208, R229, R220 ;  /* 0x000000dce5d07220 */ /* 0x002fc80000410000 */
[-C--:B------:R-:W-:Y:S01]  /*1230*/  FMUL.FTZ R206, R206, R8.reuse ;  /* 0x00000008cece7220 */ /* 0x080fe20000410000 */
[--C-:B------:R-:W-:Y:S01]  /*1240*/  FADD.FTZ R167, R167, R8.reuse ;  /* 0x00000008a7a77221 */ /* 0x100fe20000010000 */
[----:B------:R-:W-:Y:S01]  /*1250*/  FFMA.FTZ R91, R208, R8, R91 ;  /* 0x00000008d05b7223 */ /* 0x000fe2000001005b */
[----:B------:R-:W-:Y:S01]  /*1260*/  PRMT R8, R194, 0x7632, R8 ;  /* 0x00007632c2087816 */ /* 0x000fe20000000008 */
[----:B------:R-:W-:Y:S01]  /*1270*/  FMUL.FTZ R14, R229, R4 ;  /* 0x00000004e50e7220 */ /* 0x000fe20000410000 */
[----:B------:R-:W-:Y:S01]  /*1280*/  PRMT R9, R192, 0x7632, R9 ;  /* 0x00007632c0097816 */ /* 0x000fe20000000009 */
[----:B------:R0:W5:Y:S01]  /*1290*/  LDG.E.64 R220, desc[UR6][R234.64] ;  /* 0x00000006eadc7981 */ /* 0x000162000c1e1b00 */
[----:B------:R-:W-:-:S05]  /*12a0*/  SHF.L.U32 R8, R8, 0x10, RZ ;  /* 0x0000001008087819 */ /* 0x000fca00000006ff */
[-C--:B------:R-:W-:Y:S01]  /*12b0*/  FMUL.FTZ R204, R204, R8.reuse ;  /* 0x00000008cccc7220 */ /* 0x080fe20000410000 */
[--C-:B------:R-:W-:Y:S01]  /*12c0*/  FADD.FTZ R161, R161, R8.reuse ;  /* 0x00000008a1a17221 */ /* 0x100fe20000010000 */
[----:B------:R-:W-:Y:S01]  /*12d0*/  FFMA.FTZ R93, R205, R8, R93 ;  /* 0x00000008cd5d7223 */ /* 0x000fe2000001005d */
[----:B------:R-:W-:-:S04]  /*12e0*/  PRMT R8, R59, 0x7632, R8 ;  /* 0x000076323b087816 */ /* 0x000fc80000000008 */
[----:B------:R-:W-:-:S05]  /*12f0*/  SHF.L.U32 R8, R8, 0x10, RZ ;  /* 0x0000001008087819 */ /* 0x000fca00000006ff */
[----:B------:R-:W-:Y:S01]  /*1300*/  FMUL.FTZ R51, R8, R6 ;  /* 0x0000000608337220 */ /* 0x000fe20000410000 */
[----:B------:R-:W-:Y:S02]  /*1310*/  PRMT R6, R60, 0x7632, R6 ;  /* 0x000076323c067816 */ /* 0x000fe40000000006 */
[----:B------:R-:W-:Y:S02]  /*1320*/  PRMT R8, R196, 0x7632, R8 ;  /* 0x00007632c4087816 */ /* 0x000fe40000000008 */
[----:B------:R-:W-:Y:S02]  /*1330*/  SHF.L.U32 R6, R6, 0x10, RZ ;  /* 0x0000001006067819 */ /* 0x000fe400000006ff */
[----:B------:R-:W-:Y:S02]  /*1340*/  SHF.L.U32 R2, R8, 0x10, RZ ;  /* 0x0000001008027819 */ /* 0x000fe400000006ff */
[----:B------:R-:W-:-:S03]  /*1350*/  PRMT R11, R61, 0x7632, R11 ;  /* 0x000076323d0b7816 */ /* 0x000fc6000000000b */
[-C--:B------:R-:W-:Y:S01]  /*1360*/  FMUL.FTZ R13, R6, R2.reuse ;  /* 0x00000002060d7220 */ /* 0x080fe20000410000 */
[----:B------:R-:W-:Y:S01]  /*1370*/  FFMA.FTZ R97, R14, R2, R97 ;  /* 0x000000020e617223 */ /* 0x000fe20000010061 */
[--C-:B------:R-:W-:Y:S01]  /*1380*/  FADD.FTZ R157, R157, R2.reuse ;  /* 0x000000029d9d7221 */ /* 0x100fe20000010000 */
[----:B------:R-:W-:Y:S02]  /*1390*/  PRMT R2, R197, 0x7632, R2 ;  /* 0x00007632c5027816 */ /* 0x000fe40000000002 */
[----:B------:R-:W-:Y:S02]  /*13a0*/  SHF.L.U32 R9, R9, 0x10, RZ ;  /* 0x0000001009097819 */ /* 0x000fe400000006ff */
[----:B------:R-:W-:Y:S02]  /*13b0*/  SHF.L.U32 R11, R11, 0x10, RZ ;  /* 0x000000100b0b7819 */ /* 0x000fe400000006ff */
[----:B------:R-:W-:Y:S01]  /*13c0*/  SHF.L.U32 R2, R2, 0x10, RZ ;  /* 0x0000001002027819 */ /* 0x000fe200000006ff */
[-C--:B------:R-:W-:Y:S01]  /*13d0*/  FMUL.FTZ R207, R207, R9.reuse ;  /* 0x00000009cfcf7220 */ /* 0x080fe20000410000 */
[----:B------:R-:W-:Y:S01]  /*13e0*/  FFMA.FTZ R89, R209, R9, R89 ;  /* 0x00000009d1597223 */ /* 0x000fe20000010059 */
[--C-:B------:R-:W-:Y:S01]  /*13f0*/  FADD.FTZ R165, R165, R9.reuse ;  /* 0x00000009a5a57221 */ /* 0x100fe20000010000 */
[----:B------:R-:W-:Y:S01]  /*1400*/  PRMT R9, R62, 0x7632, R9 ;  /* 0x000076323e097816 */ /* 0x000fe20000000009 */
[-C--:B------:R-:W-:Y:S01]  /*1410*/  FMUL.FTZ R11, R11, R2.reuse ;  /* 0x000000020b0b7220 */ /* 0x080fe20000410000 */
[----:B------:R-:W-:Y:S01]  /*1420*/  FFMA.FTZ R99, R12, R2, R99 ;  /* 0x000000020c637223 */ /* 0x000fe20000010063 */
[--C-:B------:R-:W-:Y:S01]  /*1430*/  FADD.FTZ R159, R159, R2.reuse ;  /* 0x000000029f9f7221 */ /* 0x100fe20000010000 */
[----:B------:R-:W-:-:S02]  /*1440*/  PRMT R2, R198, 0x7632, R2 ;  /* 0x00007632c6027816 */ /* 0x000fc40000000002 */
[----:B------:R-:W-:Y:S02]  /*1450*/  SHF.L.U32 R9, R9, 0x10, RZ ;  /* 0x0000001009097819 */ /* 0x000fe400000006ff */
[----:B------:R-:W-:Y:S01]  /*1460*/  SHF.L.U32 R2, R2, 0x10, RZ ;  /* 0x0000001002027819 */ /* 0x000fe200000006ff */
[----:B------:R-:W-:Y:S01]  /*1470*/  FMUL.FTZ R8, R229, R0 ;  /* 0x00000000e5087220 */ /* 0x000fe20000410000 */
[----:B------:R-:W-:Y:S02]  /*1480*/  PRMT R6, R64, 0x7632, R6 ;  /* 0x0000763240067816 */ /* 0x000fe40000000006 */
[----:B------:R-:W-:Y:S01]  /*1490*/  PRMT R0, R200, 0x7632, R0 ;  /* 0x00007632c8007816 */ /* 0x000fe20000000000 */
[-C--:B------:R-:W-:Y:S01]  /*14a0*/  FMUL.FTZ R9, R9, R2.reuse ;  /* 0x0000000209097220 */ /* 0x080fe20000410000 */
[--C-:B------:R-:W-:Y:S01]  /*14b0*/  FADD.FTZ R153, R153, R2.reuse ;  /* 0x0000000299997221 */ /* 0x100fe20000010000 */
[----:B------:R-:W-:Y:S01]  /*14c0*/  FFMA.FTZ R101, R10, R2, R101 ;  /* 0x000000020a657223 */ /* 0x000fe20000010065 */
[----:B------:R-:W-:-:S02]  /*14d0*/  PRMT R2, R199, 0x7632, R2 ;  /* 0x00007632c7027816 */ /* 0x000fc40000000002 */
[----:B------:R-:W-:Y:S02]  /*14e0*/  SHF.L.U32 R6, R6, 0x10, RZ ;  /* 0x0000001006067819 */ /* 0x000fe400000006ff */
[----:B------:R-:W-:Y:S02]  /*14f0*/  SHF.L.U32 R2, R2, 0x10, RZ ;  /* 0x0000001002027819 */ /* 0x000fe400000006ff */
[----:B------:R-:W-:Y:S02]  /*1500*/  SHF.L.U32 R0, R0, 0x10, RZ ;  /* 0x0000001000007819 */ /* 0x000fe400000006ff */
[----:B0-----:R-:W-:Y:S01]  /*1510*/  MOV R235, R50 ;  /* 0x0000003200eb7202 */ /* 0x001fe20000000f00 */
[-C--:B------:R-:W-:Y:S01]  /*1520*/  FMUL.FTZ R50, R3, R2.reuse ;  /* 0x0000000203327220 */ /* 0x080fe20000410000 */
[----:B------:R-:W-:Y:S01]  /*1530*/  FADD.FTZ R155, R155, R2 ;  /* 0x000000029b9b7221 */ /* 0x000fe20000010000 */
[----:B------:R-:W-:Y:S01]  /*1540*/  FFMA.FTZ R103, R8, R2, R103 ;  /* 0x0000000208677223 */ /* 0x000fe20000010067 */
[-C--:B------:R-:W-:Y:S01]  /*1550*/  FMUL.FTZ R6, R6, R0.reuse ;  /* 0x0000000006067220 */ /* 0x080fe20000410000 */
[----:B------:R-:W-:Y:S01]  /*1560*/  FFMA.FTZ R105, R7, R0, R105 ;  /* 0x0000000007697223 */ /* 0x000fe20000010069 */
[----:B------:R-:W-:Y:S01]  /*1570*/  FADD.FTZ R149, R149, R0 ;  /* 0x0000000095957221 */ /* 0x000fe20000010000 */
[----:B------:R-:W-:-:S02]  /*1580*/  PRMT R2, R65, 0x7632, R2 ;  /* 0x0000763241027816 */ /* 0x000fc40000000002 */
[----:B------:R-:W-:Y:S02]  /*1590*/  PRMT R0, R201, 0x7632, R0 ;  /* 0x00007632c9007816 */ /* 0x000fe40000000000 */
[----:B------:R-:W-:Y:S02]  /*15a0*/  SHF.L.U32 R2, R2, 0x10, RZ ;  /* 0x0000001002027819 */ /* 0x000fe400000006ff */
[----:B------:R-:W-:-:S05]  /*15b0*/  SHF.L.U32 R0, R0, 0x10, RZ ;  /* 0x0000001000007819 */ /* 0x000fca00000006ff */
[-C--:B------:R-:W-:Y:S01]  /*15c0*/  FMUL.FTZ R4, R2, R0.reuse ;  /* 0x0000000002047220 */ /* 0x080fe20000410000 */
[----:B------:R-:W-:Y:S01]  /*15d0*/  FFMA.FTZ R107, R5, R0, R107 ;  /* 0x00000000056b7223 */ /* 0x000fe2000001006b */
[----:B------:R-:W-:Y:S01]  /*15e0*/  FADD.FTZ R151, R151, R0 ;  /* 0x0000000097977221 */ /* 0x000fe20000010000 */
[----:B------:R-:W-:Y:S02]  /*15f0*/  PRMT R2, R66, 0x7632, R2 ;  /* 0x0000763242027816 */ /* 0x000fe40000000002 */
[----:B------:R-:W-:Y:S01]  /*1600*/  PRMT R0, R202, 0x7632, R0 ;  /* 0x00007632ca007816 */ /* 0x000fe20000000000 */
[----:B------:R-:W-:Y:S01]  /*1610*/  FMUL.FTZ R3, R229, R231 ;  /* 0x000000e7e5037220 */ /* 0x000fe20000410000 */
        /* <DEDUP_REMOVED lines=9> */
[----:B------:R-:W-:Y:S02]  /*16b0*/  MOV R234, R239 ;  /* 0x000000ef00ea7202 */ /* 0x000fe40000000f00 */
[----:B------:R-:W-:Y:S01]  /*16c0*/  MOV R239, R49 ;  /* 0x0000003100ef7202 */ /* 0x000fe20000000f00 */
[----:B------:R-:W-:Y:S01]  /*16d0*/  FMUL.FTZ R49, R229, R242 ;  /* 0x000000f2e5317220 */ /* 0x000fe20000410000 */
[-C--:B------:R-:W-:Y:S01]  /*16e0*/  FMUL.FTZ R48, R231, R0.reuse ;  /* 0x00000000e7307220 */ /* 0x080fe20000410000 */
[----:B------:R-:W-:Y:S04]  /*16f0*/  STL [R1+0x8], R243 ;  /* 0x000008f301007387 */ /* 0x000fe80000100800 */
[----:B------:R-:W-:Y:S04]  /*1700*/  STL [R1+0x4], R51 ;  /* 0x0000043301007387 */ /* 0x000fe80000100800 */
[----:B------:R-:W-:Y:S01]  /*1710*/  STL [R1], R50 ;  /* 0x0000003201007387 */ /* 0x000fe20000100800 */
[----:B------:R-:W-:-:S03]  /*1720*/  FFMA.FTZ R111, R49, R0, R111 ;  /* 0x00000000316f7223 */ /* 0x000fc6000001006f */
[----:B------:R-:W-:Y:S01]  /*1730*/  STL [R1+0x10], R49 ;  /* 0x0000103101007387 */ /* 0x000fe20000100800 */
[----:B------:R-:W-:-:S03]  /*1740*/  FADD.FTZ R147, R147, R0 ;  /* 0x0000000093937221 */ /* 0x000fc60000010000 */
[----:B------:R-:W-:Y:S01]  /*1750*/  STL [R1+0xc], R48 ;  /* 0x00000c3001007387 */ /* 0x000fe20000100800 */
[----:B------:R-:W-:-:S03]  /*1760*/  FMUL.FTZ R0, R229, R235 ;  /* 0x000000ebe5007220 */ /* 0x000fc60000410000 */
[----:B------:R-:W2:Y:S04]  /*1770*/  LDL.LU R236, [R1+0x1c] ;  /* 0x00001c0001ec7983 */ /* 0x000ea80000300800 */
[----:B------:R-:W3:Y:S01]  /*1780*/  LDL.LU R235, [R1+0x24] ;  /* 0x0000240001eb7983 */ /* 0x000ee20000300800 */
[----:B------:R-:W-:Y:S02]  /*1790*/  SHF.L.U32 R188, R188, 0x10, RZ ;  /* 0x00000010bcbc7819 */ /* 0x000fe400000006ff */
[----:B------:R-:W-:-:S03]  /*17a0*/  SHF.L.U32 R231, R52, 0x10, RZ ;  /* 0x0000001034e77819 */ /* 0x000fc600000006ff */
[-C--:B------:R-:W-:Y:S01]  /*17b0*/  FFMA.FTZ R80, R0, R188.reuse, R80 ;  /* 0x000000bc00507223 */ /* 0x080fe20000010050 */
[----:B------:R-:W-:Y:S01]  /*17c0*/  FADD.FTZ R168, R168, R188 ;  /* 0x000000bca8a87221 */ /* 0x000fe20000010000 */
[----:B------:R-:W-:Y:S01]  /*17d0*/  FMUL.FTZ R188, R231, R188 ;  /* 0x000000bce7bc7220 */ /* 0x000fe20000410000 */
[----:B------:R-:W-:Y:S01]  /*17e0*/  SHF.L.U32 R189, R189, 0x10, RZ ;  /* 0x00000010bdbd7819 */ /* 0x000fe200000006ff */
[----:B------:R-:W-:Y:S01]  /*17f0*/  FMUL.FTZ R231, R229, R232 ;  /* 0x000000e8e5e77220 */ /* 0x000fe20000410000 */
[----:B------:R-:W-:-:S03]  /*1800*/  SHF.L.U32 R232, R53, 0x10, RZ ;  /* 0x0000001035e87819 */ /* 0x000fc600000006ff */
[-C--:B------:R-:W-:Y:S01]  /*1810*/  FFMA.FTZ R82, R231, R189.reuse, R82 ;  /* 0x000000bde7527223 */ /* 0x080fe20000010052 */
[----:B------:R-:W-:Y:S01]  /*1820*/  FADD.FTZ R170, R170, R189 ;  /* 0x000000bdaaaa7221 */ /* 0x000fe20000010000 */
[----:B------:R-:W-:Y:S01]  /*1830*/  FMUL.FTZ R189, R232, R189 ;  /* 0x000000bde8bd7220 */ /* 0x000fe20000410000 */
[----:B------:R-:W-:Y:S01]  /*1840*/  SHF.L.U32 R190, R190, 0x10, RZ ;  /* 0x00000010bebe7819 */ /* 0x000fe200000006ff */
[----:B------:R-:W-:Y:S01]  /*1850*/  FMUL.FTZ R232, R229, R233 ;  /* 0x000000e9e5e87220 */ /* 0x000fe20000410000 */
[----:B------:R-:W-:Y:S02]  /*1860*/  SHF.L.U32 R233, R54, 0x10, RZ ;  /* 0x0000001036e97819 */ /* 0x000fe400000006ff */
[----:B------:R-:W-:Y:S01]  /*1870*/  SHF.L.U32 R191, R191, 0x10, RZ ;  /* 0x00000010bfbf7819 */ /* 0x000fe200000006ff */
[----:B------:R-:W-:Y:S01]  /*1880*/  FFMA.FTZ R84, R232, R190, R84 ;  /* 0x000000bee8547223 */ /* 0x000fe20000010054 */
[----:B------:R-:W-:Y:S02]  /*1890*/  SHF.L.U32 R192, R192, 0x10, RZ ;  /* 0x00000010c0c07819 */ /* 0x000fe400000006ff */
[----:B------:R-:W-:-:S03]  /*18a0*/  SHF.L.U32 R193, R193, 0x10, RZ ;  /* 0x00000010c1c17819 */ /* 0x000fc600000006ff */
[----:B------:R-:W-:Y:S01]  /*18b0*/  FADD.FTZ R164, R164, R192 ;  /* 0x000000c0a4a47221 */ /* 0x000fe20000010000 */
[----:B------:R-:W-:Y:S01]  /*18c0*/  SHF.L.U32 R194, R194, 0x10, RZ ;  /* 0x00000010c2c27819 */ /* 0x000fe200000006ff */
[----:B------:R-:W-:Y:S01]  /*18d0*/  FADD.FTZ R166, R166, R193 ;  /* 0x000000c1a6a67221 */ /* 0x000fe20000010000 */
[----:B------:R-:W-:Y:S02]  /*18e0*/  SHF.L.U32 R237, R58, 0x10, RZ ;  /* 0x000000103aed7819 */ /* 0x000fe400000006ff */
[----:B------:R-:W-:Y:S01]  /*18f0*/  SHF.L.U32 R195, R195, 0x10, RZ ;  /* 0x00000010c3c37819 */ /* 0x000fe200000006ff */
[----:B------:R-:W-:Y:S01]  /*1900*/  FADD.FTZ R160, R160, R194 ;  /* 0x000000c2a0a07221 */ /* 0x000fe20000010000 */
[----:B------:R-:W-:-:S03]  /*1910*/  SHF.L.U32 R196, R196, 0x10, RZ ;  /* 0x00000010c4c47819 */ /* 0x000fc600000006ff */
[----:B------:R-:W-:Y:S02]  /*1920*/  FADD.FTZ R162, R162, R195 ;  /* 0x000000c3a2a27221 */ /* 0x000fe40000010000 */
[----:B------:R-:W-:Y:S01]  /*1930*/  FADD.FTZ R156, R156, R196 ;  /* 0x000000c49c9c7221 */ /* 0x000fe20000010000 */
[----:B------:R-:W-:Y:S02]  /*1940*/  MOV R244, R243 ;  /* 0x000000f300f47202 */ /* 0x000fe40000000f00 */
[----:B------:R-:W-:Y:S02]  /*1950*/  SHF.L.U32 R197, R197, 0x10, RZ ;  /* 0x00000010c5c57819 */ /* 0x000fe400000006ff */
[----:B------:R-:W-:-:S03]  /*1960*/  SHF.L.U32 R198, R198, 0x10, RZ ;  /* 0x00000010c6c67819 */ /* 0x000fc600000006ff */
[----:B------:R-:W-:Y:S01]  /*1970*/  FADD.FTZ R158, R158, R197 ;  /* 0x000000c59e9e7221 */ /* 0x000fe20000010000 */
[----:B------:R-:W-:Y:S01]  /*1980*/  SHF.L.U32 R199, R199, 0x10, RZ ;  /* 0x00000010c7c77819 */ /* 0x000fe200000006ff */
[----:B------:R-:W-:-:S04]  /*1990*/  FADD.FTZ R152, R152, R198 ;  /* 0x000000c698987221 */ /* 0x000fc80000010000 */
[----:B------:R-:W-:Y:S01]  /*19a0*/  FADD.FTZ R154, R154, R199 ;  /* 0x000000c79a9a7221 */ /* 0x000fe20000010000 */
[----:B------:R-:W-:-:S05]  /*19b0*/  SHF.L.U32 R200, R200, 0x10, RZ ;  /* 0x00000010c8c87819 */ /* 0x000fca00000006ff */
[----:B------:R-:W-:Y:S01]  /*19c0*/  FADD.FTZ R148, R148, R200 ;  /* 0x000000c894947221 */ /* 0x000fe20000010000 */
[----:B------:R-:W-:-:S05]  /*19d0*/  SHF.L.U32 R201, R201, 0x10, RZ ;  /* 0x00000010c9c97819 */ /* 0x000fca00000006ff */
[----:B------:R-:W-:Y:S01]  /*19e0*/  FADD.FTZ R150, R150, R201 ;  /* 0x000000c996967221 */ /* 0x000fe20000010000 */
[----:B--2---:R-:W-:Y:S01]  /*19f0*/  FADD.FTZ R236, R236, R190 ;  /* 0x000000beecec7221 */ /* 0x004fe20000010000 */
[----:B------:R-:W-:Y:S01]  /*1a00*/  FMUL.FTZ R190, R233, R190 ;  /* 0x000000bee9be7220 */ /* 0x000fe20000410000 */
[----:B------:R-:W-:Y:S01]  /*1a10*/  FMUL.FTZ R233, R229, R234 ;  /* 0x000000eae5e97220 */ /* 0x000fe20000410000 */
[----:B------:R-:W-:Y:S01]  /*1a20*/  SHF.L.U32 R234, R55, 0x10, RZ ;  /* 0x0000001037ea7819 */ /* 0x000fe200000006ff */
[----:B---3--:R-:W-:Y:S01]  /*1a30*/  FADD.FTZ R235, R235, R191 ;  /* 0x000000bfebeb7221 */ /* 0x008fe20000010000 */
[----:B------:R-:W-:Y:S01]  /*1a40*/  STL [R1+0x1c], R236 ;  /* 0x00001cec01007387 */ /* 0x000fe20000100800 */
[-C--:B------:R-:W-:Y:S02]  /*1a50*/  FFMA.FTZ R86, R233, R191.reuse, R86 ;  /* 0x000000bfe9567223 */ /* 0x080fe40000010056 */
[----:B------:R-:W-:Y:S01]  /*1a60*/  FMUL.FTZ R191, R234, R191 ;  /* 0x000000bfeabf7220 */ /* 0x000fe20000410000 */
[----:B------:R0:W-:Y:S01]  /*1a70*/  STL [R1+0x24], R235 ;  /* 0x000024eb01007387 */ /* 0x0001e20000100800 */
[----:B------:R-:W-:-:S04]  /*1a80*/  FMUL.FTZ R234, R229, R238 ;  /* 0x000000eee5ea7220 */ /* 0x000fc80000410000 */
[----:B------:R-:W-:Y:S01]  /*1a90*/  FFMA.FTZ R88, R234, R192, R88 ;  /* 0x000000c0ea587223 */ /* 0x000fe20000010058 */
[----:B0-----:R-:W-:Y:S02]  /*1aa0*/  SHF.L.U32 R235, R56, 0x10, RZ ;  /* 0x0000001038eb7819 */ /* 0x001fe400000006ff */
[----:B------:R-:W-:-:S03]  /*1ab0*/  SHF.L.U32 R236, R57, 0x10, RZ ;  /* 0x0000001039ec7819 */ /* 0x000fc600000006ff */
[----:B------:R-:W-:Y:S01]  /*1ac0*/  FMUL.FTZ R192, R235, R192 ;  /* 0x000000c0ebc07220 */ /* 0x000fe20000410000 */
[----:B------:R-:W-:-:S04]  /*1ad0*/  FMUL.FTZ R235, R229, R239 ;  /* 0x000000efe5eb7220 */ /* 0x000fc80000410000 */
[-C--:B------:R-:W-:Y:S01]  /*1ae0*/  FFMA.FTZ R90, R235, R193.reuse, R90 ;  /* 0x000000c1eb5a7223 */ /* 0x080fe2000001005a */
[----:B------:R-:W-:Y:S01]  /*1af0*/  FMUL.FTZ R193, R236, R193 ;  /* 0x000000c1ecc17220 */ /* 0x000fe20000410000 */
[----:B------:R-:W-:Y:S01]  /*1b00*/  FMUL.FTZ R236, R229, R240 ;  /* 0x000000f0e5ec7220 */ /* 0x000fe20000410000 */
[----:B------:R-:W-:-:S03]  /*1b10*/  SHF.L.U32 R238, R59, 0x10, RZ ;  /* 0x000000103bee7819 */ /* 0x000fc600000006ff */
[-C--:B------:R-:W-:Y:S01]  /*1b20*/  FFMA.FTZ R92, R236, R194.reuse, R92 ;  /* 0x000000c2ec5c7223 */ /* 0x080fe2000001005c */
[----:B------:R-:W-:Y:S01]  /*1b30*/  FMUL.FTZ R194, R237, R194 ;  /* 0x000000c2edc27220 */ /* 0x000fe20000410000 */
[----:B------:R-:W-:Y:S01]  /*1b40*/  FMUL.FTZ R237, R229, R252 ;  /* 0x000000fce5ed7220 */ /* 0x000fe20000410000 */
[----:B------:R-:W-:-:S03]  /*1b50*/  SHF.L.U32 R239, R60, 0x10, RZ ;  /* 0x000000103cef7819 */ /* 0x000fc600000006ff */
[-C--:B------:R-:W-:Y:S01]  /*1b60*/  FFMA.FTZ R94, R237, R195.reuse, R94 ;  /* 0x000000c3ed5e7223 */ /* 0x080fe2000001005e */
[----:B------:R-:W-:Y:S01]  /*1b70*/  FMUL.FTZ R195, R238, R195 ;  /* 0x000000c3eec37220 */ /* 0x000fe20000410000 */
[----:B------:R-:W-:Y:S01]  /*1b80*/  FMUL.FTZ R238, R229, R251 ;  /* 0x000000fbe5ee7220 */ /* 0x000fe20000410000 */
[----:B------:R-:W-:Y:S01]  /*1b90*/  MOV R252, R241 ;  /* 0x000000f100fc7202 */ /* 0x000fe20000000f00 */
[----:B------:R-:W-:Y:S02]  /*1ba0*/  FFMA.FTZ R241, R0, R188, RZ ;  /* 0x000000bc00f17223 */ /* 0x000fe400000100ff */
[-C--:B------:R-:W-:Y:S01]  /*1bb0*/  FFMA.FTZ R96, R238, R196.reuse, R96 ;  /* 0x000000c4ee607223 */ /* 0x080fe20000010060 */
[----:B------:R-:W-:Y:S01]  /*1bc0*/  FMUL.FTZ R196, R239, R196 ;  /* 0x000000c4efc47220 */ /* 0x000fe20000410000 */
[----:B------:R-:W-:Y:S01]  /*1bd0*/  FADD.FTZ R239, RZ, R188 ;  /* 0x000000bcffef7221 */ /* 0x000fe20000010000 */
        /* <DEDUP_REMOVED lines=16> */
[----:B------:R-:W-:Y:S01]  /*1ce0*/  SHF.L.U32 R240, R61, 0x10, RZ ;  /* 0x000000103df07819 */ /* 0x000fe200000006ff */
[----:B------:R-:W-:Y:S01]  /*1cf0*/  FADD.FTZ R243, R192, R243 ;  /* 0x000000f3c0f37221 */ /* 0x000fe20000010000 */
[----:B------:R-:W-:Y:S01]  /*1d00*/  FFMA.FTZ R242, R209, R207, R242 ;  /* 0x000000cfd1f27223 */ /* 0x000fe200000100f2 */
[-C--:B------:R-:W-:Y:S02]  /*1d10*/  FFMA.FTZ R98, R239, R197.reuse, R98 ;  /* 0x000000c5ef627223 */ /* 0x080fe40000010062 */
[----:B------:R-:W-:Y:S01]  /*1d20*/  FADD.FTZ R243, R207, R243 ;  /* 0x000000f3cff37221 */ /* 0x000fe20000010000 */
[----:B------:R-:W-:Y:S01]  /*1d30*/  FMUL.FTZ R197, R240, R197 ;  /* 0x000000c5f0c57220 */ /* 0x000fe20000410000 */
[----:B------:R-:W-:Y:S01]  /*1d40*/  FMUL.FTZ R240, R229, R249 ;  /* 0x000000f9e5f07220 */ /* 0x000fe20000410000 */
[----:B------:R-:W-:Y:S01]  /*1d50*/  SHF.L.U32 R241, R62, 0x10, RZ ;  /* 0x000000103ef17819 */ /* 0x000fe200000006ff */
[----:B------:R-:W-:Y:S01]  /*1d60*/  FFMA.FTZ R242, R235, R193, R242 ;  /* 0x000000c1ebf27223 */ /* 0x000fe200000100f2 */
[----:B------:R-:W-:Y:S01]  /*1d70*/  FADD.FTZ R243, R193, R243 ;  /* 0x000000f3c1f37221 */ /* 0x000fe20000010000 */
[----:B------:R-:W-:-:S02]  /*1d80*/  FFMA.FTZ R100, R240, R198, R100 ;  /* 0x000000c6f0647223 */ /* 0x000fc40000010064 */
[----:B------:R-:W-:Y:S01]  /*1d90*/  FFMA.FTZ R242, R208, R206, R242 ;  /* 0x000000ced0f27223 */ /* 0x000fe200000100f2 */
[----:B------:R-:W-:Y:S01]  /*1da0*/  FMUL.FTZ R198, R241, R198 ;  /* 0x000000c6f1c67220 */ /* 0x000fe20000410000 */
[----:B------:R-:W-:Y:S01]  /*1db0*/  FADD.FTZ R243, R206, R243 ;  /* 0x000000f3cef37221 */ /* 0x000fe20000010000 */
[----:B------:R-:W-:Y:S01]  /*1dc0*/  FMUL.FTZ R241, R229, R248 ;  /* 0x000000f8e5f17220 */ /* 0x000fe20000410000 */
[----:B------:R-:W-:Y:S01]  /*1dd0*/  SHF.L.U32 R244, R63, 0x10, RZ ;  /* 0x000000103ff47819 */ /* 0x000fe200000006ff */
[----:B------:R-:W-:Y:S01]  /*1de0*/  FFMA.FTZ R242, R236, R194, R242 ;  /* 0x000000c2ecf27223 */ /* 0x000fe200000100f2 */
[----:B------:R-:W-:Y:S01]  /*1df0*/  FADD.FTZ R243, R194, R243 ;  /* 0x000000f3c2f37221 */ /* 0x000fe20000010000 */
[-C--:B------:R-:W-:Y:S02]  /*1e00*/  FFMA.FTZ R102, R241, R199.reuse, R102 ;  /* 0x000000c7f1667223 */ /* 0x080fe40000010066 */
        /* <DEDUP_REMOVED lines=8> */
[----:B------:R-:W-:Y:S01]  /*1e90*/  SHF.L.U32 R244, R64, 0x10, RZ ;  /* 0x0000001040f47819 */ /* 0x000fe200000006ff */
[----:B------:R-:W-:Y:S01]  /*1ea0*/  FFMA.FTZ R104, R242, R200, R104 ;  /* 0x000000c8f2687223 */ /* 0x000fe20000010068 */
[----:B------:R-:W-:Y:S01]  /*1eb0*/  FFMA.FTZ R247, R238, R196, R247 ;  /* 0x000000c4eef77223 */ /* 0x000fe200000100f7 */
[----:B------:R-:W-:Y:S01]  /*1ec0*/  FADD.FTZ R243, R196, R243 ;  /* 0x000000f3c4f37221 */ /* 0x000fe20000010000 */
[----:B------:R-:W-:Y:S01]  /*1ed0*/  SHF.L.U32 R248, R203, 0x10, RZ ;  /* 0x00000010cbf87819 */ /* 0x000fe200000006ff */
[----:B------:R-:W-:Y:S01]  /*1ee0*/  FMUL.FTZ R200, R244, R200 ;  /* 0x000000c8f4c87220 */ /* 0x000fe20000410000 */
[----:B------:R-:W-:Y:S01]  /*1ef0*/  FFMA.FTZ R247, R14, R13, R247 ;  /* 0x0000000d0ef77223 */ /* 0x000fe200000100f7 */
[----:B------:R-:W-:Y:S01]  /*1f00*/  FADD.FTZ R244, R13, R243 ;  /* 0x000000f30df47221 */ /* 0x000fe20000010000 */
[----:B------:R-:W-:Y:S01]  /*1f10*/  FMUL.FTZ R243, R229, R246 ;  /* 0x000000f6e5f37220 */ /* 0x000fe20000410000 */
[----:B------:R-:W-:Y:S01]  /*1f20*/  SHF.L.U32 R249, R67, 0x10, RZ ;  /* 0x0000001043f97819 */ /* 0x000fe200000006ff */
[----:B------:R-:W-:Y:S01]  /*1f30*/  FFMA.FTZ R246, R239, R197, R247 ;  /* 0x000000c5eff67223 */ /* 0x000fe200000100f7 */
[----:B------:R-:W-:Y:S01]  /*1f40*/  FADD.FTZ R244, R197, R244 ;  /* 0x000000f4c5f47221 */ /* 0x000fe20000010000 */
[----:B------:R0:W5:Y:S02]  /*1f50*/  LDL.LU R51, [R1+0x38] ;  /* 0x0000380001337983 */ /* 0x0001640000300800 */
[----:B------:R-:W-:Y:S01]  /*1f60*/  FFMA.FTZ R246, R12, R11, R246 ;  /* 0x0000000b0cf67223 */ /* 0x000fe200000100f6 */
[----:B------:R-:W-:-:S03]  /*1f70*/  FADD.FTZ R244, R11, R244 ;  /* 0x000000f40bf47221 */ /* 0x000fc60000010000 */
[----:B------:R-:W-:Y:S01]  /*1f80*/  FFMA.FTZ R246, R240, R198, R246 ;  /* 0x000000c6f0f67223 */ /* 0x000fe200000100f6 */
[----:B------:R-:W-:Y:S01]  /*1f90*/  FADD.FTZ R244, R198, R244 ;  /* 0x000000f4c6f47221 */ /* 0x000fe20000010000 */
[----:B------:R-:W-:Y:S02]  /*1fa0*/  SHF.L.U32 R247, R65, 0x10, RZ ;  /* 0x0000001041f77819 */ /* 0x000fe400000006ff */
[----:B------:R-:W-:Y:S01]  /*1fb0*/  FFMA.FTZ R246, R10, R9, R246 ;  /* 0x000000090af67223 */ /* 0x000fe200000100f6 */
[----:B------:R-:W-:Y:S01]  /*1fc0*/  FADD.FTZ R244, R9, R244 ;  /* 0x000000f409f47221 */ /* 0x000fe20000010000 */
[----:B------:R-:W-:Y:S02]  /*1fd0*/  FFMA.FTZ R106, R243, R201, R106 ;  /* 0x000000c9f36a7223 */ /* 0x000fe4000001006a */
[----:B------:R-:W-:Y:S01]  /*1fe0*/  FFMA.FTZ R246, R241, R199, R246 ;  /* 0x000000c7f1f67223 */ /* 0x000fe200000100f6 */
[----:B------:R-:W-:Y:S01]  /*1ff0*/  FADD.FTZ R244, R199, R244 ;  /* 0x000000f4c7f47221 */ /* 0x000fe20000010000 */
[----:B------:R-:W-:Y:S01]  /*2000*/  FMUL.FTZ R201, R247, R201 ;  /* 0x000000c9f7c97220 */ /* 0x000fe20000410000 */
[----:B------:R-:W-:Y:S01]  /*2010*/  SHF.L.U32 R247, R202, 0x10, RZ ;  /* 0x00000010caf77819 */ /* 0x000fe200000006ff */
[----:B------:R-:W-:Y:S01]  /*2020*/  FMUL.FTZ R202, R229, R245 ;  /* 0x000000f5e5ca7220 */ /* 0x000fe20000410000 */
[----:B------:R-:W-:Y:S01]  /*2030*/  FFMA.FTZ R246, R8, R50, R246 ;  /* 0x0000003208f67223 */ /* 0x000fe200000100f6 */
[----:B------:R-:W-:-:S02]  /*2040*/  FADD.FTZ R245, R50, R244 ;  /* 0x000000f432f57221 */ /* 0x000fc40000010000 */
[----:B------:R-:W-:Y:S01]  /*2050*/  FFMA.FTZ R108, R202, R247, R108 ;  /* 0x000000f7ca6c7223 */ /* 0x000fe2000001006c */
[----:B------:R-:W-:Y:S01]  /*2060*/  FFMA.FTZ R246, R242, R200, R246 ;  /* 0x000000c8f2f67223 */ /* 0x000fe200000100f6 */
[----:B------:R-:W-:Y:S01]  /*2070*/  FADD.FTZ R245, R200, R245 ;  /* 0x000000f5c8f57221 */ /* 0x000fe20000010000 */
[----:B------:R-:W-:Y:S01]  /*2080*/  FADD.FTZ R144, R144, R247 ;  /* 0x000000f790907221 */ /* 0x000fe20000010000 */
[----:B------:R-:W-:Y:S01]  /*2090*/  FMUL.FTZ R203, R229, R252 ;  /* 0x000000fce5cb7220 */ /* 0x000fe20000410000 */
[----:B------:R-:W-:Y:S01]  /*20a0*/  FFMA.FTZ R246, R7, R6, R246 ;  /* 0x0000000607f67223 */ /* 0x000fe200000100f6 */
[----:B------:R-:W-:Y:S01]  /*20b0*/  FADD.FTZ R245, R245, R6 ;  /* 0x00000006f5f57221 */ /* 0x000fe20000010000 */
[----:B------:R-:W-:Y:S01]  /*20c0*/  SHF.L.U32 R244, R66, 0x10, RZ ;  /* 0x0000001042f47819 */ /* 0x000fe200000006ff */
[----:B------:R0:W5:Y:S01]  /*20d0*/  LDL.LU R50, [R1+0x34] ;  /* 0x0000340001327983 */ /* 0x0001620000300800 */
[----:B------:R-:W-:Y:S01]  /*20e0*/  FFMA.FTZ R246, R243, R201, R246 ;  /* 0x000000c9f3f67223 */ /* 0x000fe200000100f6 */
[----:B------:R-:W-:-:S02]  /*20f0*/  FADD.FTZ R245, R245, R201 ;  /* 0x000000c9f5f57221 */ /* 0x000fc40000010000 */
[----:B------:R-:W-:Y:S01]  /*2100*/  FMUL.FTZ R244, R244, R247 ;  /* 0x000000f7f4f47220 */ /* 0x000fe20000410000 */
        /* <DEDUP_REMOVED lines=11> */
[----:B------:R0:W5:Y:S04]  /*21c0*/  LDL.LU R49, [R1+0x30] ;  /* 0x0000300001317983 */ /* 0x0001680000300800 */
[----:B------:R0:W5:Y:S01]  /*21d0*/  LDL.LU R48, [R1+0x2c] ;  /* 0x00002c0001307983 */ /* 0x0001620000300800 */
[----:B------:R-:W-:Y:S01]  /*21e0*/  FFMA.FTZ R110, R203, R248, R110 ;  /* 0x000000f8cb6e7223 */ /* 0x000fe2000001006e */
[----:B------:R-:W-:Y:S01]  /*21f0*/  FADD.FTZ R146, R146, R248 ;  /* 0x000000f892927221 */ /* 0x000fe20000010000 */
[----:B------:R-:W-:Y:S06]  /*2200*/  BRA `(.L_x_7084) ;  /* 0x0000000000fc7947 */ /* 0x000fec0003800000 */
.L_x_7083:
[----:B-----5:R-:W-:Y:S02]  /*2210*/  ISETP.GE.AND P3, PT, R228, 0x1, PT ;  /* 0x00000001e400780c */ /* 0x020fe40003f66270 */
[----:B------:R-:W-:Y:S02]  /*2220*/  CS2R R246, SRZ ;  /* 0x0000000000f67805 */ /* 0x000fe4000001ff00 */
[----:B------:R-:W-:Y:S02]  /*2230*/  MOV R227, UR14 ;  /* 0x0000000e00e37c02 */ /* 0x000fe40008000f00 */
[----:B------:R-:W-:Y:S02]  /*2240*/  MOV R226, UR15 ;  /* 0x0000000f00e27c02 */ /* 0x000fe40008000f00 */
[----:B------:R-:W-:-:S04]  /*2250*/  ISETP.NE.U32.AND P0, PT, R227, RZ, PT ;  /* 0x000000ffe300720c */ /* 0x000fc80003f05070 */
[----:B------:R-:W-:Y:S01]  /*2260*/  ISETP.NE.AND.EX P0, PT, R226, RZ, PT, P0 ;  /* 0x000000ffe200720c */ /* 0x000fe20003f05300 */
[----:B------:R-:W0:Y:S01]  /*2270*/  @P3 LDC R216, c[0x0][0x388] ;  /* 0x0000e200ffd83b82 */ /* 0x000e220000000800 */
[----:B------:R-:W1:Y:S01]  /*2280*/  @P3 S2R R218, SR_TID.X ;  /* 0x0000000000da3919 */ /* 0x000e620000002100 */
[----:B------:R-:W-:-:S05]  /*2290*/  @P3 IADD3 R217, PT, PT, R228, -0x1, RZ ;  /* 0xffffffffe4d93810 */ /* 0x000fca0007ffe0ff */
[----:B0-----:R-:W-:-:S05]  /*22a0*/  @P3 IMAD R217, R217, R216, RZ ;  /* 0x000000d8d9d93224 */ /* 0x001fca00078e02ff */
[----:B------:R-:W-:-:S04]  /*22b0*/  @P3 SHF.R.S32.HI R216, RZ, 0x1f, R217 ;  /* 0x0000001fffd83819 */ /* 0x000fc800000114d9 */
[----:B------:R-:W-:Y:S01]  /*22c0*/  @P3 LEA.HI R217, R216, R217, RZ, 0x3 ;  /* 0x000000d9d8d93211 */ /* 0x000fe200078f18ff */
[----:B------:R-:W-:Y:S01]  /*22d0*/  HFMA2 R216, -RZ, RZ, 0, 0 ;  /* 0x00000000ffd87431 */ /* 0x000fe200000001ff */
        /* <DEDUP_REMOVED lines=16> */
.L_x_7085:
        /* <DEDUP_REMOVED lines=10> */
[--C-:B------:R-:W-:Y:S01]  /*2480*/  IMAD.WIDE.U32 R24, R25, 0x8, R28.reuse ;  /* 0x0000000819187825 */ /* 0x100fe200078e001c */
[----:B------:R1:W5:Y:S01]  /*2490*/  LDG.E.64 R216, desc[UR6][R22.64] ;  /* 0x0000000616d87981 */ /* 0x000362000c1e1b00 */
[----:B0-----:R-:W-:Y:S02]  /*24a0*/  LOP3.LUT R18, R18, 0x1f, RZ, 0xc0, !PT ;  /* 0x0000001f12127812 */ /* 0x001fe400078ec0ff */
[--C-:B------:R-:W-:Y:S01]  /*24b0*/  IMAD.WIDE.U32 R26, R27, 0x8, R28.reuse ;  /* 0x000000081b1a7825 */ /* 0x100fe200078e001c */
[----:B------:R1:W5:Y:S01]  /*24c0*/  LDG.E.64 R218, desc[UR6][R24.64] ;  /* 0x0000000618da7981 */ /* 0x000362000c1e1b00 */
[----:B------:R-:W-:Y:S02]  /*24d0*/  LEA.HI.SX32 R17, R17, R18, 0x1d ;  /* 0x0000001211117211 */ /* 0x000fe400078feaff */
[----:B------:R-:W-:Y:S01]  /*24e0*/  IMAD.WIDE.U32 R28, R33, 0x8, R28 ;  /* 0x00000008211c7825 */ /* 0x000fe200078e001c */
[----:B------:R1:W5:Y:S01]  /*24f0*/  LDG.E.64 R220, desc[UR6][R26.64] ;  /* 0x000000061adc7981 */ /* 0x000362000c1e1b00 */
[----:B------:R-:W-:-:S02]  /*2500*/  IADD3 R19, PT, PT, R17, 0x20, RZ ;  /* 0x0000002011137810 */ /* 0x000fc40007ffe0ff */
[C---:B------:R-:W-:Y:S01]  /*2510*/  IADD3 R21, PT, PT, R17.reuse, 0x40, RZ ;  /* 0x0000004011157810 */ /* 0x040fe20007ffe0ff */
[----:B------:R1:W5:Y:S01]  /*2520*/  LDG.E.64 R222, desc[UR6][R28.64] ;  /* 0x000000061cde7981 */ /* 0x000362000c1e1b00 */
[C---:B------:R-:W-:Y:S01]  /*2530*/  IADD3 R31, PT, PT, R17.reuse, 0x60, RZ ;  /* 0x00000060111f7810 */ /* 0x040fe20007ffe0ff */
[----:B--2---:R-:W-:-:S04]  /*2540*/  IMAD.WIDE.U32 R16, R17, 0x20, R248 ;  /* 0x0000002011107825 */ /* 0x004fc800078e00f8 */
        /* <DEDUP_REMOVED lines=11> */
.L_x_7084:
[----:B------:R-:W-:Y:S05]  /*2600*/  BSYNC.RECONVERGENT B1 ;  /* 0x0000000000017941 */ /* 0x000fea0003800200 */
.L_x_7082:
        /* <DEDUP_REMOVED lines=17> */
[----:B-1----:R-:W1:Y:S01]  /*2720*/  SHFL.BFLY PT, R248, R251, 0x10, 0x1f ;  /* 0x0e001f00fbf87f89 */ /* 0x002e6200000e0000 */
[----:B--2---:R-:W-:-:S03]  /*2730*/  FADD.FTZ R247, R247, R246 ;  /* 0x000000f6f7f77221 */ /* 0x004fc60000010000 */
[----:B-1----:R1:W-:Y:S04]  /*2740*/  STL [R1+0x14], R248 ;  /* 0x000014f801007387 */ /* 0x0023e80000100800 */
[----:B------:R1:W2:Y:S02]  /*2750*/  SHFL.BFLY PT, R246, R247, 0x10, 0x1f ;  /* 0x0e001f00f7f67f89 */ /* 0x0002a400000e0000 */
.L_x_7585:
[----:B-1----:R-:W3:Y:S01]  /*2760*/  LDL.LU R248, [R1+0x14] ;  /* 0x0000140001f87983 */ /* 0x002ee20000300800 */
[----:B--2---:R-:W-:Y:S01]  /*2770*/  FADD.FTZ R250, R247, R246 ;  /* 0x000000f6f7fa7221 */ /* 0x004fe20000010000 */
[----:B------:R-:W-:Y:S01]  /*2780*/  @P3 IADD3 R246, PT, PT, R228, -0x1, RZ ;  /* 0xffffffffe4f63810 */ /* 0x000fe20007ffe0ff */
[----:B------:R-:W-:-:S04]  /*2790*/  IMAD R228, R225, UR8, RZ ;  /* 0x00000008e1e47c24 */ /* 0x000fc8000f8e02ff */
[----:B------:R-:W-:Y:S01]  /*27a0*/  @P3 IMAD R246, R246, UR8, RZ ;  /* 0x00000008f6f63c24 */ /* 0x000fe2000f8e02ff */
[----:B------:R-:W-:-:S04]  /*27b0*/  SHF.R.S32.HI R247, RZ, 0x1f, R228 ;  /* 0x0000001ffff77819 */ /* 0x000fc800000114e4 */
[----:B------:R-:W-:Y:S02]  /*27c0*/  LEA.HI R228, R247, R228, RZ, 0x3 ;  /* 0x000000e4f7e47211 */ /* 0x000fe400078f18ff */
[----:B------:R-:W-:-:S04]  /*27d0*/  @P3 SHF.R.S32.HI R247, RZ, 0x1f, R246 ;  /* 0x0000001ffff73819 */ /* 0x000fc800000114f6 */
[----:B------:R-:W-:Y:S01]  /*27e0*/  @P3 LEA.HI R247, R247, R246, RZ, 0x3 ;  /* 0x000000f6f7f73211 */ /* 0x000fe200078f18ff */
[----:B------:R-:W-:Y:S02]  /*27f0*/  HFMA2 R246, -RZ, RZ, 0, 0 ;  /* 0x00000000fff67431 */ /* 0x000fe400000001ff */
[----:B---3--:R-:W-:Y:S02]  /*2800*/  FADD.FTZ R251, R251, R248 ;  /* 0x000000f8fbfb7221 */ /* 0x008fe40000010000 */
[----:B------:R-:W1:Y:S02]  /*2810*/  S2R R248, SR_TID.X ;  /* 0x0000000000f87919 */ /* 0x000e640000002100 */
[----:B-1----:R-:W-:-:S04]  /*2820*/  LOP3.LUT R248, R248, 0x1f, RZ, 0xc0, !PT ;  /* 0x0000001ff8f87812 */ /* 0x002fc800078ec0ff */
[-C--:B------:R-:W-:Y:S02]  /*2830*/  LEA.HI.SX32 R228, R228, R248.reuse, 0x1d ;  /* 0x000000f8e4e47211 */ /* 0x080fe400078feaff */
[----:B------:R-:W-:Y:S02]  /*2840*/  @P3 LEA.HI.SX32 R246, R247, R248, 0x1d ;  /* 0x000000f8f7f63211 */ /* 0x000fe400078feaff */
[----:B------:R-:W1:Y:S01]  /*2850*/  @P3 LDC.64 R248, c[0x0][0x390] ;  /* 0x0000e400fff83b82 */ /* 0x000e620000000a00 */
[----:B------:R-:W-:Y:S01]  /*2860*/  ISETP.NE.U32.AND P0, PT, R227, RZ, PT ;  /* 0x000000ffe300720c */ /* 0x000fe20003f05070 */
[----:B------:R2:W-:Y:S01]  /*2870*/  STL [R1+0x14], R228 ;  /* 0x000014e401007387 */ /* 0x0005e20000100800 */
[----:B-1----:R-:W-:-:S05]  /*2880*/  @P3 IMAD.WIDE.U32 R248, R246, 0x10, R248 ;  /* 0x00000010f6f83825 */ /* 0x002fca00078e00f8 */
[----:B------:R1:W5:Y:S01]  /*2890*/  @P3 LDG.E.128 R172, desc[UR6][R248.64] ;  /* 0x00000006f8ac3981 */ /* 0x000362000c1e1d00 */
[----:B------:R-:W-:Y:S01]  /*28a0*/  ISETP.NE.AND.EX P0, PT, R226, RZ, PT, P0 ;  /* 0x000000ffe200720c */ /* 0x000fe20003f05300 */
[----:B--2---:R-:W-:Y:S01]  /*28b0*/  FMUL.FTZ R228, R251, UR10 ;  /* 0x0000000afbe47c20 */ /* 0x004fe20008410000 */
[----:B------:R-:W-:Y:S01]  /*28c0*/  ISETP.NE.AND P1, PT, RZ, UR9, PT ;  /* 0x00000009ff007c0c */ /* 0x000fe2000bf25270 */
[----:B------:R-:W-:Y:S01]  /*28d0*/  BSSY.RECONVERGENT B1, `(.L_x_7087) ;  /* 0x00003b8000017945 */ /* 0x000fe20003800200 */
[----:B------:R-:W-:Y:S02]  /*28e0*/  FMUL.FTZ R247, R250, UR10 ;  /* 0x0000000afaf77c20 */ /* 0x000fe40008410000 */
[----:B------:R-:W-:-:S07]  /*28f0*/  FSEL R228, R228, RZ, !P1 ;  /* 0x000000ffe4e47208 */ /* 0x000fce0004800000 */
[----:B-1----:R-:W-:Y:S05]  /*2900*/  @P0 BRA `(.L_x_7088) ;  /* 0x00000024002c0947 */ /* 0x002fea0003800000 */
        /* <DEDUP_REMOVED lines=20> */
.L_x_7093:
[----:B------:R-:W-:Y:S05]  /*2a50*/  BSYNC.RECONVERGENT B3 ;  /* 0x0000000000037941 */ /* 0x000fea0003800200 */
.L_x_7092:
        /* <DEDUP_REMOVED lines=13> */
.L_x_7095:
[----:B------:R-:W-:Y:S05]  /*2b30*/  BSYNC.RECONVERGENT B3 ;  /* 0x0000000000037941 */ /* 0x000fea0003800200 */
.L_x_7094:
[----:B------:R-:W-:-:S04]  /*2b40*/  F2FP.BF16.F32.PACK_AB R140, RZ, R140 ;  /* 0x0000008cff8c723e */ /* 0x000fc800000010ff */
[----:B------:R-:W-:Y:S02]  /*2b50*/  PRMT R176, R140, 0x7610, R176 ;  /* 0x000076108cb07816 */ /* 0x000fe400000000b0 */
[----:B------:R-:W-:-:S07]  /*2b60*/  MOV R140, R248 ;  /* 0x000000f8008c7202 */ /* 0x000fce0000000f00 */
.L_x_7091:
[----:B------:R-:W-:Y:S05]  /*2b70*/  BSYNC.RECONVERGENT B2 ;  /* 0x0000000000027941 */ /* 0x000fea0003800200 */
.L_x_7090:
        /* <DEDUP_REMOVED lines=16> */
.L_x_7099:
[----:B------:R-:W-:Y:S05]  /*2c80*/  BSYNC.RECONVERGENT B3 ;  /* 0x0000000000037941 */ /* 0x000fea0003800200 */
.L_x_7098:
        /* <DEDUP_REMOVED lines=14> */
.L_x_7101:
[----:B------:R-:W-:Y:S05]  /*2d70*/  BSYNC.RECONVERGENT B3 ;  /* 0x0000000000037941 */ /* 0x000fea0003800200 */
.L_x_7100:
[----:B------:R-:W-:-:S04]  /*2d80*/  F2FP.BF16.F32.PACK_AB R141, RZ, R141 ;  /* 0x0000008dff8d723e */ /* 0x000fc800000010ff */
[----:B------:R-:W-:Y:S02]  /*2d90*/  PRMT R176, R176, 0x5410, R141 ;  /* 0x00005410b0b07816 */ /* 0x000fe4000000008d */
[----:B------:R-:W-:-:S07]  /*2da0*/  MOV R141, R248 ;  /* 0x000000f8008d7202 */ /* 0x000fce0000000f00 */
.L_x_7097:
[----:B------:R-:W-:Y:S05]  /*2db0*/  BSYNC.RECONVERGENT B2 ;  /* 0x0000000000027941 */ /* 0x000fea0003800200 */
.L_x_7096:
        /* <DEDUP_REMOVED lines=15> */
.L_x_7105:
[----:B------:R-:W-:Y:S05]  /*2eb0*/  BSYNC.RECONVERGENT B3 ;  /* 0x0000000000037941 */ /* 0x000fea0003800200 */
.L_x_7104:
        /* <DEDUP_REMOVED lines=13> */
.L_x_7107:
[----:B------:R-:W-:Y:S05]  /*2f90*/  BSYNC.RECONVERGENT B3 ;  /* 0x0000000000037941 */ /* 0x000fea0003800200 */
.L_x_7106:
[----:B------:R-:W-:-:S04]  /*2fa0*/  F2FP.BF16.F32.PACK_AB R142, RZ, R142 ;  /* 0x0000008eff8e723e */ /* 0x000fc800000010ff */
[----:B------:R-:W-:Y:S02]  /*2fb0*/  PRMT R177, R142, 0x7610, R177 ;  /* 0x000076108eb17816 */ /* 0x000fe400000000b1 */
[----:B------:R-:W-:-:S07]  /*2fc0*/  MOV R142, R248 ;  /* 0x000000f8008e7202 */ /* 0x000fce0000000f00 */
.L_x_7103:
[----:B------:R-:W-:Y:S05]  /*2fd0*/  BSYNC.RECONVERGENT B2 ;  /* 0x0000000000027941 */ /* 0x000fea0003800200 */
.L_x_7102:
        /* <DEDUP_REMOVED lines=16> */
.L_x_7111:
[----:B------:R-:W-:Y:S05]  /*30e0*/  BSYNC.RECONVERGENT B3 ;  /* 0x0000000000037941 */ /* 0x000fea0003800200 */
.L_x_7110:
        /* <DEDUP_REMOVED lines=14> */
.L_x_7113:
[----:B------:R-:W-:Y:S05]  /*31d0*/  BSYNC.RECONVERGENT B3 ;  /* 0x0000000000037941 */ /* 0x000fea0003800200 */
.L_x_7112:
[----:B------:R-:W-:-:S04]  /*31e0*/  F2FP.BF16.F32.PACK_AB R143, RZ, R143 ;  /* 0x0000008fff8f723e */ /* 0x000fc800000010ff */
[----:B------:R-:W-:Y:S02]  /*31f0*/  PRMT R177, R177, 0x5410, R143 ;  /* 0x00005410b1b17816 */ /* 0x000fe4000000008f */
[----:B------:R-:W-:-:S07]  /*3200*/  MOV R143, R248 ;  /* 0x000000f8008f7202 */ /* 0x000fce0000000f00 */
.L_x_7109:
[----:B------:R-:W-:Y:S05]  /*3210*/  BSYNC.RECONVERGENT B2 ;  /* 0x0000000000027941 */ /* 0x000fea0003800200 */
.L_x_7108:
        /* <DEDUP_REMOVED lines=15> */
.L_x_7117:
[----:B------:R-:W-:Y:S05]  /*3310*/  BSYNC.RECONVERGENT B3 ;  /* 0x0000000000037941 */ /* 0x000fea0003800200 */
.L_x_7116:
        /* <DEDUP_REMOVED lines=13> */
.L_x_7119:
[----:B------:R-:W-:Y:S05]  /*33f0*/  BSYNC.RECONVERGENT B3 ;  /* 0x0000000000037941 */ /* 0x000fea0003800200 */
.L_x_7118:
[----:B------:R-:W-:-:S04]  /*3400*/  F2FP.BF16.F32.PACK_AB R136, RZ, R136 ;  /* 0x00000088ff88723e */ /* 0x000fc800000010ff */
[----:B------:R-:W-:Y:S02]  /*3410*/  PRMT R178, R136, 0x7610, R178 ;  /* 0x0000761088b27816 */ /* 0x000fe400000000b2 */
[----:B------:R-:W-:-:S07]  /*3420*/  MOV R136, R248 ;  /* 0x000000f800887202 */ /* 0x000fce0000000f00 */
.L_x_7115:
[----:B------:R-:W-:Y:S05]  /*3430*/  BSYNC.RECONVERGENT B2 ;  /* 0x0000000000027941 */ /* 0x000fea0003800200 */
.L_x_7114:
        /* <DEDUP_REMOVED lines=16> */
.L_x_7123:
[----:B------:R-:W-:Y:S05]  /*3540*/  BSYNC.RECONVERGENT B3 ;  /* 0x0000000000037941 */ /* 0x000fea0003800200 */
.L_x_7122:
        /* <DEDUP_REMOVED lines=14> */
.L_x_7125:
[----:B------:R-:W-:Y:S05]  /*3630*/  BSYNC.RECONVERGENT B3 ;  /* 0x0000000000037941 */ /* 0x000fea0003800200 */
.L_x_7124:
[----:B------:R-:W-:-:S04]  /*3640*/  F2FP.BF16.F32.PACK_AB R137, RZ, R137 ;  /* 0x00000089ff89723e */ /* 0x000fc800000010ff */
[----:B------:R-:W-:Y:S02]  /*3650*/  PRMT R178, R178, 0x5410, R137 ;  /* 0x00005410b2b27816 */ /* 0x000fe40000000089 */
[----:B------:R-:W-:-:S07]  /*3660*/  MOV R137, R248 ;  /* 0x000000f800897202 */ /* 0x000fce0000000f00 */
.L_x_7121:
[----:B------:R-:W-:Y:S05]  /*3670*/  BSYNC.RECONVERGENT B2 ;  /* 0x0000000000027941 */ /* 0x000fea0003800200 */
.L_x_7120:
        /* <DEDUP_REMOVED lines=15> */
.L_x_7129:
[----:B------:R-:W-:Y:S05]  /*3770*/  BSYNC.RECONVERGENT B3 ;  /* 0x0000000000037941 */ /* 0x000fea0003800200 */
.L_x_7128:
        /* <DEDUP_REMOVED lines=13> */
.L_x_7131:
[----:B------:R-:W-:Y:S05]  /*3850*/  BSYNC.RECONVERGENT B3 ;  /* 0x0000000000037941 */ /* 0x000fea0003800200 */
.L_x_7130:
[----:B------:R-:W-:-:S04]  /*3860*/  F2FP.BF16.F32.PACK_AB R138, RZ, R138 ;  /* 0x0000008aff8a723e */ /* 0x000fc800000010ff */
[----:B------:R-:W-:Y:S02]  /*3870*/  PRMT R179, R138, 0x7610, R179 ;  /* 0x000076108ab37816 */ /* 0x000fe400000000b3 */
[----:B------:R-:W-:-:S07]  /*3880*/  MOV R138, R248 ;  /* 0x000000f8008a7202 */ /* 0x000fce0000000f00 */
.L_x_7127:
[----:B------:R-:W-:Y:S05]  /*3890*/  BSYNC.RECONVERGENT B2 ;  /* 0x0000000000027941 */ /* 0x000fea0003800200 */
.L_x_7126:
[----:B------:R-:W-:Y:S05]  /*38a0*/  @!P3 BRA `(.L_x_7132) ;  /* 0x0000002800e8b947 */ /* 0x000fea0003800000 */
[----:B------:R1:W5:Y:S02]  /*38b0*/  LDL R248, [R1+0x8] ;  /* 0x0000080001f87983 */ /* 0x0003640000100800 */
[----:B-----5:R-:W-:Y:S01]  /*38c0*/  ISETP.GE.U32.AND P0, PT, R216, RZ, PT ;  /* 0x000000ffd800720c */ /* 0x020fe20003f06070 */
[----:B------:R-:W-:Y:S01]  /*38d0*/  BSSY.RECONVERGENT B2, `(.L_x_7133) ;  /* 0x000000e000027945 */ /* 0x000fe20003800200 */
[----:B------:R-:W-:Y:S02]  /*38e0*/  HFMA2 R216, -RZ, RZ, 0, 0 ;  /* 0x00000000ffd87431 */ /* 0x000fe400000001ff */
        /* <DEDUP_REMOVED lines=12> */
.L_x_7134:
[----:B------:R-:W-:Y:S05]  /*39b0*/  BSYNC.RECONVERGENT B2 ;  /* 0x0000000000027941 */ /* 0x000fea0003800200 */
.L_x_7133:
        /* <DEDUP_REMOVED lines=14> */
.L_x_7136:
[----:B------:R-:W-:Y:S05]  /*3aa0*/  BSYNC.RECONVERGENT B2 ;  /* 0x0000000000027941 */ /* 0x000fea0003800200 */
.L_x_7135:
[----:B------:R-:W-:-:S04]  /*3ab0*/  F2FP.BF16.F32.PACK_AB R139, RZ, R139 ;  /* 0x0000008bff8b723e */ /* 0x000fc800000010ff */
[----:B------:R-:W-:Y:S02]  /*3ac0*/  PRMT R179, R179, 0x5410, R139 ;  /* 0x00005410b3b37816 */ /* 0x000fe4000000008b */
[----:B------:R-:W-:Y:S01]  /*3ad0*/  MOV R139, R216 ;  /* 0x000000d8008b7202 */ /* 0x000fe20000000f00 */
[----:B------:R-:W-:Y:S06]  /*3ae0*/  BRA `(.L_x_7132) ;  /* 0x0000002800587947 */ /* 0x000fec0003800000 */
.L_x_7089:
        /* <DEDUP_REMOVED lines=15> */
.L_x_7140:
[----:B------:R-:W-:Y:S05]  /*3be0*/  BSYNC.RECONVERGENT B3 ;  /* 0x0000000000037941 */ /* 0x000fea0003800200 */
.L_x_7139:
        /* <DEDUP_REMOVED lines=13> */
.L_x_7142:
[----:B------:R-:W-:Y:S05]  /*3cc0*/  BSYNC.RECONVERGENT B3 ;  /* 0x0000000000037941 */ /* 0x000fea0003800200 */
.L_x_7141:
[----:B------:R-:W-:-:S04]  /*3cd0*/  F2FP.BF16.F32.PACK_AB R180, RZ, R180 ;  /* 0x000000b4ffb4723e */ /* 0x000fc800000010ff */
[----:B------:R-:W-:-:S07]  /*3ce0*/  PRMT R176, R180, 0x7610, R176 ;  /* 0x00007610b4b07816 */ /* 0x000fce00000000b0 */
.L_x_7138:
[----:B------:R-:W-:Y:S05]  /*3cf0*/  BSYNC.RECONVERGENT B2 ;  /* 0x0000000000027941 */ /* 0x000fea0003800200 */
.L_x_7137:
        /* <DEDUP_REMOVED lines=16> */
.L_x_7146:
[----:B------:R-:W-:Y:S05]  /*3e00*/  BSYNC.RECONVERGENT B3 ;  /* 0x0000000000037941 */ /* 0x000fea0003800200 */
.L_x_7145:
        /* <DEDUP_REMOVED lines=14> */
.L_x_7148:
[----:B------:R-:W-:Y:S05]  /*3ef0*/  BSYNC.RECONVERGENT B3 ;  /* 0x0000000000037941 */ /* 0x000fea0003800200 */
.L_x_7147:
[----:B------:R-:W-:-:S04]  /*3f00*/  F2FP.BF16.F32.PACK_AB R180, RZ, R180 ;  /* 0x000000b4ffb4723e */ /* 0x000fc800000010ff */
[----:B------:R-:W-:-:S07]  /*3f10*/  PRMT R176, R176, 0x5410, R180 ;  /* 0x00005410b0b07816 */ /* 0x000fce00000000b4 */
.L_x_7144:
[----:B------:R-:W-:Y:S05]  /*3f20*/  BSYNC.RECONVERGENT B2 ;  /* 0x0000000000027941 */ /* 0x000fea0003800200 */
.L_x_7143:
        /* <DEDUP_REMOVED lines=15> */
.L_x_7152:
[----:B------:R-:W-:Y:S05]  /*4020*/  BSYNC.RECONVERGENT B3 ;  /* 0x0000000000037941 */ /* 0x000fea0003800200 */
.L_x_7151:
        /* <DEDUP_REMOVED lines=13> */
.L_x_7154:
[----:B------:R-:W-:Y:S05]  /*4100*/  BSYNC.RECONVERGENT B3 ;  /* 0x0000000000037941 */ /* 0x000fea0003800200 */
.L_x_7153:
[----:B------:R-:W-:-:S04]  /*4110*/  F2FP.BF16.F32.PACK_AB R180, RZ, R180 ;  /* 0x000000b4ffb4723e */ /* 0x000fc800000010ff */
[----:B------:R-:W-:-:S07]  /*4120*/  PRMT R177, R180, 0x7610, R177 ;  /* 0x00007610b4b17816 */ /* 0x000fce00000000b1 */
.L_x_7150:
[----:B------:R-:W-:Y:S05]  /*4130*/  BSYNC.RECONVERGENT B2 ;  /* 0x0000000000027941 */ /* 0x000fea0003800200 */
.L_x_7149:
        /* <DEDUP_REMOVED lines=16> */
.L_x_7158:
[----:B------:R-:W-:Y:S05]  /*4240*/  BSYNC.RECONVERGENT B3 ;  /* 0x0000000000037941 */ /* 0x000fea0003800200 */
.L_x_7157:
        /* <DEDUP_REMOVED lines=14> */
.L_x_7160:
[----:B------:R-:W-:Y:S05]  /*4330*/  BSYNC.RECONVERGENT B3 ;  /* 0x0000000000037941 */ /* 0x000fea0003800200 */
.L_x_7159:
[----:B------:R-:W-:-:S04]  /*4340*/  F2FP.BF16.F32.PACK_AB R180, RZ, R180 ;  /* 0x000000b4ffb4723e */ /* 0x000fc800000010ff */
[----:B------:R-:W-:-:S07]  /*4350*/  PRMT R177, R177, 0x5410, R180 ;  /* 0x00005410b1b17816 */ /* 0x000fce00000000b4 */
.L_x_7156:
[----:B------:R-:W-:Y:S05]  /*4360*/  BSYNC.RECONVERGENT B2 ;  /* 0x0000000000027941 */ /* 0x000fea0003800200 */
.L_x_7155:
        /* <DEDUP_REMOVED lines=15> */
.L_x_7164:
[----:B------:R-:W-:Y:S05]  /*4460*/  BSYNC.RECONVERGENT B3 ;  /* 0x0000000000037941 */ /* 0x000fea0003800200 */
.L_x_7163:
        /* <DEDUP_REMOVED lines=13> */
.L_x_7166:
[----:B------:R-:W-:Y:S05]  /*4540*/  BSYNC.RECONVERGENT B3 ;  /* 0x0000000000037941 */ /* 0x000fea0003800200 */
.L_x_7165:
[----:B------:R-:W-:-:S04]  /*4550*/  F2FP.BF16.F32.PACK_AB R180, RZ, R180 ;  /* 0x000000b4ffb4723e */ /* 0x000fc800000010ff */
[----:B------:R-:W-:-:S07]  /*4560*/  PRMT R178, R180, 0x7610, R178 ;  /* 0x00007610b4b27816 */ /* 0x000fce00000000b2 */
.L_x_7162:
[----:B------:R-:W-:Y:S05]  /*4570*/  BSYNC.RECONVERGENT B2 ;  /* 0x0000000000027941 */ /* 0x000fea0003800200 */
.L_x_7161:
        /* <DEDUP_REMOVED lines=16> */
.L_x_7170:
[----:B------:R-:W-:Y:S05]  /*4680*/  BSYNC.RECONVERGENT B3 ;  /* 0x0000000000037941 */ /* 0x000fea0003800200 */
.L_x_7169:
        /* <DEDUP_REMOVED lines=14> */
.L_x_7172:
[----:B------:R-:W-:Y:S05]  /*4770*/  BSYNC.RECONVERGENT B3 ;  /* 0x0000000000037941 */ /* 0x000fea0003800200 */
.L_x_7171:
[----:B------:R-:W-:-:S04]  /*4780*/  F2FP.BF16.F32.PACK_AB R180, RZ, R180 ;  /* 0x000000b4ffb4723e */ /* 0x000fc800000010ff */
[----:B------:R-:W-:-:S07]  /*4790*/  PRMT R178, R178, 0x5410, R180 ;  /* 0x00005410b2b27816 */ /* 0x000fce00000000b4 */
.L_x_7168:
[----:B------:R-:W-:Y:S05]  /*47a0*/  BSYNC.RECONVERGENT B2 ;  /* 0x0000000000027941 */ /* 0x000fea0003800200 */
.L_x_7167:
        /* <DEDUP_REMOVED lines=15> */
.L_x_7176:
[----:B------:R-:W-:Y:S05]  /*48a0*/  BSYNC.RECONVERGENT B3 ;  /* 0x0000000000037941 */ /* 0x000fea0003800200 */
.L_x_7175:
        /* <DEDUP_REMOVED lines=13> */
.L_x_7178:
[----:B------:R-:W-:Y:S05]  /*4980*/  BSYNC.RECONVERGENT B3 ;  /* 0x0000000000037941 */ /* 0x000fea0003800200 */
.L_x_7177:
[----:B------:R-:W-:-:S04]  /*4990*/  F2FP.BF16.F32.PACK_AB R180, RZ, R180 ;  /* 0x000000b4ffb4723e */ /* 0x000fc800000010ff */
[----:B------:R-:W-:-:S07]  /*49a0*/  PRMT R179, R180, 0x7610, R179 ;  /* 0x00007610b4b37816 */ /* 0x000fce00000000b3 */
.L_x_7174:
[----:B------:R-:W-:Y:S05]  /*49b0*/  BSYNC.RECONVERGENT B2 ;  /* 0x0000000000027941 */ /* 0x000fea0003800200 */
.L_x_7173:
[----:B------:R-:W2:Y:S01]  /*49c0*/  LDL R187, [R1+0x8] ;  /* 0x0000080001bb7983 */ /* 0x000ea20000100800 */
        /* <DEDUP_REMOVED lines=16> */
[----:B------:R-:W-:Y:S01]  /*4ad0*/  ISETP.GT.AND P0, PT, R230, RZ, PT ;  /* 0x000000ffe600720c */ /* 0x000fe20003f04270 */
[C---:B------:R-:W-:Y:S01]  /*4ae0*/  FMUL.FTZ R182, R229.reuse, R182 ;  /* 0x000000b6e5b67220 */ /* 0x040fe20000410000 */
[C---:B------:R-:W-:Y:S01]  /*4af0*/  FMUL.FTZ R183, R229.reuse, R183 ;  /* 0x000000b7e5b77220 */ /* 0x040fe20000410000 */
[----:B------:R-:W-:Y:S01]  /*4b00*/  FMUL.FTZ R184, R229, R184 ;  /* 0x000000b8e5b87220 */ /* 0x000fe20000410000 */
[----:B------:R-:W-:Y:S01]  /*4b10*/  FSEL R181, R181, RZ, P0 ;  /* 0x000000ffb5b57208 */ /* 0x000fe20000000000 */
[----:B------:R-:W-:Y:S01]  /*4b20*/  FMUL.FTZ R186, R229, R186 ;  /* 0x000000bae5ba7220 */ /* 0x000fe20000410000 */
[----:B------:R-:W-:-:S02]  /*4b30*/  FSEL R252, R182, RZ, P0 ;  /* 0x000000ffb6fc7208 */ /* 0x000fc40000000000 */
[----:B------:R-:W-:Y:S01]  /*4b40*/  FSEL R250, R183, RZ, P0 ;  /* 0x000000ffb7fa7208 */ /* 0x000fe20000000000 */
[----:B------:R1:W-:Y:S01]  /*4b50*/  STL [R1+0x18], R181 ;  /* 0x000018b501007387 */ /* 0x0003e20000100800 */
[----:B------:R-:W-:Y:S02]  /*4b60*/  FSEL R186, R186, RZ, P0 ;  /* 0x000000ffbaba7208 */ /* 0x000fe40000000000 */
[----:B------:R-:W-:Y:S01]  /*4b70*/  MOV R183, R252 ;  /* 0x000000fc00b77202 */ /* 0x000fe20000000f00 */
[----:B--2---:R-:W-:Y:S01]  /*4b80*/  FADD.FTZ R187, R187, -R185 ;  /* 0x800000b9bbbb7221 */ /* 0x004fe20000010000 */
[C---:B------:R-:W-:Y:S01]  /*4b90*/  FMUL.FTZ R185, R229.reuse, R180 ;  /* 0x000000b4e5b97220 */ /* 0x040fe20000410000 */
[C---:B------:R-:W-:Y:S01]  /*4ba0*/  FMUL.FTZ R180, R229.reuse, R248 ;  /* 0x000000f8e5b47220 */ /* 0x040fe20000410000 */
[----:B------:R-:W-:Y:S01]  /*4bb0*/  FSEL R248, R184, RZ, P0 ;  /* 0x000000ffb8f87208 */ /* 0x000fe20000000000 */
[----:B------:R-:W-:Y:S01]  /*4bc0*/  FMUL.FTZ R187, R229, R187 ;  /* 0x000000bbe5bb7220 */ /* 0x000fe20000410000 */
[----:B------:R-:W-:-:S02]  /*4bd0*/  MOV R184, R181 ;  /* 0x000000b500b87202 */ /* 0x000fc40000000f00 */
[----:B------:R-:W-:Y:S02]  /*4be0*/  FSEL R182, R180, RZ, P0 ;  /* 0x000000ffb4b67208 */ /* 0x000fe40000000000 */
[----:B------:R-:W-:Y:S02]  /*4bf0*/  FSEL R185, R185, RZ, P0 ;  /* 0x000000ffb9b97208 */ /* 0x000fe40000000000 */
[----:B------:R-:W-:Y:S02]  /*4c00*/  FSEL R187, R187, RZ, P0 ;  /* 0x000000ffbbbb7208 */ /* 0x000fe40000000000 */
[----:B-1----:R-:W-:Y:S02]  /*4c10*/  MOV R181, R250 ;  /* 0x000000fa00b57202 */ /* 0x002fe40000000f00 */
[----:B------:R-:W-:Y:S01]  /*4c20*/  MOV R180, R248 ;  /* 0x000000f800b47202 */ /* 0x000fe20000000f00 */
[----:B------:R-:W-:Y:S06]  /*4c30*/  @!P3 BRA `(.L_x_7132) ;  /* 0x000000180004b947 */ /* 0x000fec0003800000 */
[----:B------:R1:W5:Y:S02]  /*4c40*/  LDL.LU R184, [R1+0x18] ;  /* 0x0000180001b87983 */ /* 0x0003640000300800 */
[----:B-----5:R-:W-:Y:S01]  /*4c50*/  ISETP.GE.U32.AND P0, PT, R216, RZ, PT ;  /* 0x000000ffd800720c */ /* 0x020fe20003f06070 */
[----:B------:R-:W-:-:S03]  /*4c60*/  HFMA2 R183, -RZ, RZ, 0, 0 ;  /* 0x00000000ffb77431 */ /* 0x000fc600000001ff */
[----:B------:R-:W-:Y:S02]  /*4c70*/  ISETP.GE.U32.AND.EX P0, PT, R217, 0x1000000, PT, P0 ;  /* 0x01000000d900780c */ /* 0x000fe40003f06100 */
[----:B------:R-:W-:-:S11]  /*4c80*/  PRMT R217, R71, 0x7632, R217 ;  /* 0x0000763247d97816 */ /* 0x000fd600000000d9 */
[----:B------:R-:W2:Y:S02]  /*4c90*/  @P0 LDC.64 R180, c[0x0][0x408] ;  /* 0x00010200ffb40b82 */ /* 0x000ea40000000a00 */
[----:B--2---:R-:W-:-:S04]  /*4ca0*/  @P0 FMUL.FTZ R181, R187, R181 ;  /* 0x000000b5bbb50220 */ /* 0x004fc80000410000 */
[----:B------:R-:W-:Y:S01]  /*4cb0*/  @P0 FMUL.FTZ R180, R181, R180 ;  /* 0x000000b4b5b40220 */ /* 0x000fe20000410000 */
[----:B------:R-:W-:-:S04]  /*4cc0*/  @P0 PRMT R181, R175, 0x7632, R181 ;  /* 0x00007632afb50816 */ /* 0x000fc800000000b5 */
[----:B------:R-:W-:-:S05]  /*4cd0*/  @P0 SHF.L.U32 R181, R181, 0x10, RZ ;  /* 0x00000010b5b50819 */ /* 0x000fca00000006ff */
[----:B------:R-:W-:Y:S02]  /*4ce0*/  @P0 FMUL.FTZ R183, R181, R180 ;  /* 0x000000b4b5b70220 */ /* 0x000fe40000410000 */
[----:B------:R-:W2:Y:S02]  /*4cf0*/  @P0 LDC.64 R180, c[0x0][0x408] ;  /* 0x00010200ffb40b82 */ /* 0x000ea40000000a00 */
[----:B------:R-:W-:Y:S01]  /*4d00*/  FADD.FTZ R139, R139, R183 ;  /* 0x000000b78b8b7221 */ /* 0x000fe20000010000 */
[----:B------:R-:W-:Y:S01]  /*4d10*/  @P0 SHF.L.U32 R183, R217, 0x10, RZ ;  /* 0x00000010d9b70819 */ /* 0x000fe200000006ff */
[----:B--2---:R-:W-:-:S04]  /*4d20*/  @P0 FMUL.FTZ R181, R187, R181 ;  /* 0x000000b5bbb50220 */ /* 0x004fc80000410000 */
[----:B------:R-:W-:Y:S01]  /*4d30*/  @P0 FMUL.FTZ R180, R181, R180 ;  /* 0x000000b4b5b40220 */ /* 0x000fe20000410000 */
[----:B------:R-:W-:-:S03]  /*4d40*/  MOV R181, RZ ;  /* 0x000000ff00b57202 */ /* 0x000fc60000000f00 */
[----:B------:R-:W-:Y:S01]  /*4d50*/  @P0 FMUL.FTZ R181, R183, R180 ;  /* 0x000000b4b7b50220 */ /* 0x000fe20000410000 */
[----:B------:R-:W-:Y:S02]  /*4d60*/  MOV R180, R248 ;  /* 0x000000f800b47202 */ /* 0x000fe40000000f00 */
[----:B------:R-:W-:Y:S02]  /*4d70*/  MOV R183, R252 ;  /* 0x000000fc00b77202 */ /* 0x000fe40000000f00 */
[----:B------:R-:W-:-:S04]  /*4d80*/  F2FP.BF16.F32.PACK_AB R181, RZ, R181 ;  /* 0x000000b5ffb5723e */ /* 0x000fc800000010ff */
[----:B------:R-:W-:Y:S02]  /*4d90*/  PRMT R179, R179, 0x5410, R181 ;  /* 0x00005410b3b37816 */ /* 0x000fe400000000b5 */
[----:B------:R-:W-:Y:S01]  /*4da0*/  MOV R181, R250 ;  /* 0x000000fa00b57202 */ /* 0x000fe20000000f00 */
[----:B-1----:R-:W-:Y:S06]  /*4db0*/  BRA `(.L_x_7132) ;  /* 0x0000001400a47947 */ /* 0x002fec0003800000 */
.L_x_7088:
[----:B------:R-:W-:Y:S02]  /*4dc0*/  MOV R249, UR20 ;  /* 0x0000001400f97c02 */ /* 0x000fe40008000f00 */
[----:B------:R-:W-:Y:S02]  /*4dd0*/  MOV R251, UR21 ;  /* 0x0000001500fb7c02 */ /* 0x000fe40008000f00 */
[----:B------:R-:W-:-:S04]  /*4de0*/  ISETP.NE.U32.AND P0, PT, R249, RZ, PT ;  /* 0x000000fff900720c */ /* 0x000fc80003f05070 */
[----:B------:R-:W-:-:S13]  /*4df0*/  ISETP.NE.AND.EX P0, PT, R251, RZ, PT, P0 ;  /* 0x000000fffb00720c */ /* 0x000fda0003f05300 */
[----:B------:R-:W-:Y:S05]  /*4e00*/  @P0 BRA `(.L_x_7179) ;  /* 0x0000000800840947 */ /* 0x000fea0003800000 */
[----:B------:R-:W-:Y:S04]  /*4e10*/  BSSY.RECONVERGENT B2, `(.L_x_7180) ;  /* 0x0000012000027945 */ /* 0x000fe80003800200 */
[----:B------:R-:W-:Y:S05]  /*4e20*/  @!P3 BRA `(.L_x_7181) ;  /* 0x000000000040b947 */ /* 0x000fea0003800000 */
[----:B------:R-:W-:Y:S01]  /*4e30*/  @P2 FFMA.FTZ R248, R0, R247, R228 ;  /* 0x000000f700f82223 */ /* 0x000fe200000100e4 */
[----:B-----5:R-:W-:-:S03]  /*4e40*/  LOP3.LUT P0, RZ, R216, 0xff, RZ, 0xc0, !PT ;  /* 0x000000ffd8ff7812 */ /* 0x020fc6000780c0ff */
[----:B------:R-:W-:Y:S01]  /*4e50*/  @P2 FADD.FTZ R250, R188, -R248 ;  /* 0x800000f8bcfa2221 */ /* 0x000fe20000010000 */
[----:B------:R-:W-:-:S03]  /*4e60*/  MOV R248, R44 ;  /* 0x0000002c00f87202 */ /* 0x000fc60000000f00 */
        /* <DEDUP_REMOVED lines=12> */
.L_x_7181:
[----:B------:R-:W-:Y:S05]  /*4f30*/  BSYNC.RECONVERGENT B2 ;  /* 0x0000000000027941 */ /* 0x000fea0003800200 */
.L_x_7180:
        /* <DEDUP_REMOVED lines=8> */
[----:B------:R-:W-:Y:S02]  /*4fc0*/  @P0 PRMT R248, R172, 0x7632, R248 ;  /* 0x00007632acf80816 */ /* 0x000fe400000000f8 */
[----:B------:R-:W-:Y:S02]  /*4fd0*/  FMUL.FTZ R252, R252, UR12 ;  /* 0x0000000cfcfc7c20 */ /* 0x000fe40008410000 */
        /* <DEDUP_REMOVED lines=10> */
.L_x_7183:
[----:B------:R-:W-:Y:S05]  /*5080*/  BSYNC.RECONVERGENT B2 ;  /* 0x0000000000027941 */ /* 0x000fea0003800200 */
.L_x_7182:
        /* <DEDUP_REMOVED lines=18> */
.L_x_7185:
[----:B------:R-:W-:Y:S05]  /*51b0*/  BSYNC.RECONVERGENT B2 ;  /* 0x0000000000027941 */ /* 0x000fea0003800200 */
.L_x_7184:
        /* <DEDUP_REMOVED lines=20> */
.L_x_7187:
[----:B------:R-:W-:Y:S05]  /*5300*/  BSYNC.RECONVERGENT B2 ;  /* 0x0000000000027941 */ /* 0x000fea0003800200 */
.L_x_7186:
        /* <DEDUP_REMOVED lines=18> */
.L_x_7189:
[----:B------:R-:W-:Y:S05]  /*5430*/  BSYNC.RECONVERGENT B2 ;  /* 0x0000000000027941 */ /* 0x000fea0003800200 */
.L_x_7188:
        /* <DEDUP_REMOVED lines=20> */
.L_x_7191:
[----:B------:R-:W-:Y:S05]  /*5580*/  BSYNC.RECONVERGENT B2 ;  /* 0x0000000000027941 */ /* 0x000fea0003800200 */
.L_x_7190:
        /* <DEDUP_REMOVED lines=18> */
.L_x_7193:
[----:B------:R-:W-:Y:S05]  /*56b0*/  BSYNC.RECONVERGENT B2 ;  /* 0x0000000000027941 */ /* 0x000fea0003800200 */
.L_x_7192:
[----:B------:R-:W-:Y:S05]  /*56c0*/  @!P3 BRA `(.L_x_7132) ;  /* 0x0000000c0060b947 */ /* 0x000fea0003800000 */
[----:B------:R-:W2:Y:S01]  /*56d0*/  LDL R248, [R1+0x8] ;  /* 0x0000080001f87983 */ /* 0x000ea20000100800 */
[----:B-----5:R-:W-:Y:S01]  /*56e0*/  ISETP.GE.U32.AND P0, PT, R216, RZ, PT ;  /* 0x000000ffd800720c */ /* 0x020fe20003f06070 */
[----:B------:R-:W-:Y:S01]  /*56f0*/  @P2 FFMA.FTZ R216, R210, R247, R228 ;  /* 0x000000f7d2d82223 */ /* 0x000fe200000100e4 */
[----:B------:R-:W-:Y:S02]  /*5700*/  PRMT R250, R71, 0x7632, R250 ;  /* 0x0000763247fa7816 */ /* 0x000fe400000000fa */
[----:B------:R-:W-:Y:S01]  /*5710*/  ISETP.GE.U32.AND.EX P0, PT, R217, 0x1000000, PT, P0 ;  /* 0x01000000d900780c */ /* 0x000fe20003f06100 */
[----:B--2---:R-:W-:Y:S01]  /*5720*/  @P2 FADD.FTZ R217, R248, -R216 ;  /* 0x800000d8f8d92221 */ /* 0x004fe20000010000 */
[----:B------:R-:W-:-:S03]  /*5730*/  MOV R216, R43 ;  /* 0x0000002b00d87202 */ /* 0x000fc60000000f00 */
[----:B------:R-:W-:-:S04]  /*5740*/  @P2 FFMA.FTZ R216, R229, R217, R43 ;  /* 0x000000d9e5d82223 */ /* 0x000fc8000001002b */
[----:B------:R-:W-:-:S04]  /*5750*/  FMUL.FTZ R248, R216, UR13 ;  /* 0x0000000dd8f87c20 */ /* 0x000fc80008410000 */
[----:B------:R-:W-:Y:S01]  /*5760*/  @P0 PRMT R216, R175, 0x7632, R216 ;  /* 0x00007632afd80816 */ /* 0x000fe200000000d8 */
[----:B------:R-:W-:-:S03]  /*5770*/  FMUL.FTZ R248, R248, UR12 ;  /* 0x0000000cf8f87c20 */ /* 0x000fc60008410000 */
[----:B------:R-:W-:Y:S01]  /*5780*/  @P0 SHF.L.U32 R217, R216, 0x10, RZ ;  /* 0x00000010d8d90819 */ /* 0x000fe200000006ff */
[----:B------:R-:W-:-:S04]  /*5790*/  HFMA2 R216, -RZ, RZ, 0, 0 ;  /* 0x00000000ffd87431 */ /* 0x000fc800000001ff */
[----:B------:R-:W-:Y:S01]  /*57a0*/  @P0 FMUL.FTZ R216, R248, R217 ;  /* 0x000000d9f8d80220 */ /* 0x000fe20000410000 */
[----:B------:R-:W-:-:S03]  /*57b0*/  @P0 SHF.L.U32 R217, R250, 0x10, RZ ;  /* 0x00000010fad90819 */ /* 0x000fc600000006ff */
[----:B------:R-:W-:Y:S01]  /*57c0*/  FADD.FTZ R139, R139, R216 ;  /* 0x000000d88b8b7221 */ /* 0x000fe20000010000 */
[----:B------:R-:W-:Y:S01]  /*57d0*/  MOV R216, RZ ;  /* 0x000000ff00d87202 */ /* 0x000fe20000000f00 */
[----:B------:R-:W-:-:S05]  /*57e0*/  @P0 FMUL.FTZ R216, R217, R248 ;  /* 0x000000f8d9d80220 */ /* 0x000fca0000410000 */
[----:B------:R-:W-:-:S04]  /*57f0*/  F2FP.BF16.F32.PACK_AB R216, RZ, R216 ;  /* 0x000000d8ffd8723e */ /* 0x000fc800000010ff */
[----:B------:R-:W-:Y:S01]  /*5800*/  PRMT R179, R179, 0x5410, R216 ;  /* 0x00005410b3b37816 */ /* 0x000fe200000000d8 */
[----:B------:R-:W-:Y:S06]  /*5810*/  BRA `(.L_x_7132) ;  /* 0x0000000c000c7947 */ /* 0x000fec0003800000 */
.L_x_7179:
[----:B------:R-:W-:Y:S01]  /*5820*/  @P2 FFMA.FTZ R180, R0, R247, R228 ;  /* 0x000000f700b42223 */ /* 0x000fe200000100e4 */
[----:B------:R-:W-:Y:S01]  /*5830*/  BSSY.RECONVERGENT B2, `(.L_x_7194) ;  /* 0x0000015000027945 */ /* 0x000fe20003800200 */
[----:B-----5:R-:W-:Y:S02]  /*5840*/  MOV R250, R44 ;  /* 0x0000002c00fa7202 */ /* 0x020fe40000000f00 */
[----:B------:R-:W-:-:S04]  /*5850*/  @P2 FADD.FTZ R180, R188, -R180 ;  /* 0x800000b4bcb42221 */ /* 0x000fc80000010000 */
[----:B------:R-:W-:Y:S01]  /*5860*/  @P2 FFMA.FTZ R250, R229, R180, R44 ;  /* 0x000000b4e5fa2223 */ /* 0x000fe2000001002c */
[----:B------:R-:W-:Y:S06]  /*5870*/  @!P3 BRA `(.L_x_7195) ;  /* 0x000000000040b947 */ /* 0x000fec0003800000 */
[----:B------:R-:W-:-:S13]  /*5880*/  LOP3.LUT P0, RZ, R216, 0xff, RZ, 0xc0, !PT ;  /* 0x000000ffd8ff7812 */ /* 0x000fda000780c0ff */
[----:B------:R-:W1:Y:S01]  /*5890*/  @P0 LDC.64 R180, c[0x0][0x408] ;  /* 0x00010200ffb40b82 */ /* 0x000e620000000a00 */
[----:B------:R-:W-:Y:S01]  /*58a0*/  @P0 SHF.L.U32 R182, R172, 0x10, RZ ;  /* 0x00000010acb60819 */ /* 0x000fe200000006ff */
[----:B-1----:R-:W-:-:S04]  /*58b0*/  @P0 FMUL.FTZ R181, R250, R181 ;  /* 0x000000b5fab50220 */ /* 0x002fc80000410000 */
[----:B------:R-:W-:Y:S01]  /*58c0*/  @P0 FMUL.FTZ R180, R181, R180 ;  /* 0x000000b4b5b40220 */ /* 0x000fe20000410000 */
[----:B------:R-:W-:-:S03]  /*58d0*/  HFMA2 R181, -RZ, RZ, 0, 0 ;  /* 0x00000000ffb57431 */ /* 0x000fc600000001ff */
[----:B------:R-:W-:Y:S01]  /*58e0*/  @P0 FMUL.FTZ R181, R182, R180 ;  /* 0x000000b4b6b50220 */ /* 0x000fe20000410000 */
[----:B------:R-:W-:-:S03]  /*58f0*/  @P0 SHF.L.U32 R182, R68, 0x10, RZ ;  /* 0x0000001044b60819 */ /* 0x000fc600000006ff */
[----:B------:R-:W-:Y:S02]  /*5900*/  FADD.FTZ R140, R140, R181 ;  /* 0x000000b58c8c7221 */ /* 0x000fe40000010000 */
[----:B------:R-:W1:Y:S02]  /*5910*/  @P0 LDC.64 R180, c[0x0][0x408] ;  /* 0x00010200ffb40b82 */ /* 0x000e640000000a00 */
[----:B-1----:R-:W-:-:S04]  /*5920*/  @P0 FMUL.FTZ R181, R250, R181 ;  /* 0x000000b5fab50220 */ /* 0x002fc80000410000 */
[----:B------:R-:W-:Y:S01]  /*5930*/  @P0 FMUL.FTZ R180, R181, R180 ;  /* 0x000000b4b5b40220 */ /* 0x000fe20000410000 */
[----:B------:R-:W-:-:S03]  /*5940*/  MOV R181, RZ ;  /* 0x000000ff00b57202 */ /* 0x000fc60000000f00 */
[----:B------:R-:W-:-:S05]  /*5950*/  @P0 FMUL.FTZ R181, R182, R180 ;  /* 0x000000b4b6b50220 */ /* 0x000fca0000410000 */
[----:B------:R-:W-:-:S04]  /*5960*/  F2FP.BF16.F32.PACK_AB R181, RZ, R181 ;  /* 0x000000b5ffb5723e */ /* 0x000fc800000010ff */
[----:B------:R-:W-:-:S07]  /*5970*/  PRMT R176, R181, 0x7610, R176 ;  /* 0x00007610b5b07816 */ /* 0x000fce00000000b0 */
.L_x_7195:
[----:B------:R-:W-:Y:S05]  /*5980*/  BSYNC.RECONVERGENT B2 ;  /* 0x0000000000027941 */ /* 0x000fea0003800200 */
.L_x_7194:
[----:B------:R-:W-:Y:S01]  /*5990*/  @P2 FFMA.FTZ R180, R224, R247, R228 ;  /* 0x000000f7e0b42223 */ /* 0x000fe200000100e4 */
[----:B------:R-:W-:Y:S01]  /*59a0*/  BSSY.RECONVERGENT B2, `(.L_x_7196) ;  /* 0x0000017000027945 */ /* 0x000fe20003800200 */
[----:B------:R-:W-:Y:S02]  /*59b0*/  MOV R248, R45 ;  /* 0x0000002d00f87202 */ /* 0x000fe40000000f00 */
[----:B------:R-:W-:-:S04]  /*59c0*/  @P2 FADD.FTZ R180, R215, -R180 ;  /* 0x800000b4d7b42221 */ /* 0x000fc80000010000 */
[----:B------:R-:W-:Y:S01]  /*59d0*/  @P2 FFMA.FTZ R248, R229, R180, R45 ;  /* 0x000000b4e5f82223 */ /* 0x000fe2000001002d */
[----:B------:R-:W-:Y:S06]  /*59e0*/  @!P3 BRA `(.L_x_7197) ;  /* 0x000000000048b947 */ /* 0x000fec0003800000 */
[----:B------:R-:W-:Y:S01]  /*59f0*/  LOP3.LUT P0, RZ, R216, 0xff00, RZ, 0xc0, !PT ;  /* 0x0000ff00d8ff7812 */ /* 0x000fe2000780c0ff */
[----:B------:R-:W-:Y:S01]  /*5a00*/  HFMA2 R182, -RZ, RZ, 0, 0 ;  /* 0x00000000ffb67431 */ /* 0x000fe200000001ff */
[----:B------:R-:W-:-:S11]  /*5a10*/  PRMT R183, R68, 0x7632, R183 ;  /* 0x0000763244b77816 */ /* 0x000fd600000000b7 */
[----:B------:R-:W1:Y:S02]  /*5a20*/  @P0 LDC.64 R180, c[0x0][0x408] ;  /* 0x00010200ffb40b82 */ /* 0x000e640000000a00 */
[----:B-1----:R-:W-:-:S04]  /*5a30*/  @P0 FMUL.FTZ R181, R248, R181 ;  /* 0x000000b5f8b50220 */ /* 0x002fc80000410000 */
[----:B------:R-:W-:Y:S01]  /*5a40*/  @P0 FMUL.FTZ R180, R181, R180 ;  /* 0x000000b4b5b40220 */ /* 0x000fe20000410000 */
[----:B------:R-:W-:-:S04]  /*5a50*/  @P0 PRMT R181, R172, 0x7632, R181 ;  /* 0x00007632acb50816 */ /* 0x000fc800000000b5 */
[----:B------:R-:W-:-:S05]  /*5a60*/  @P0 SHF.L.U32 R181, R181, 0x10, RZ ;  /* 0x00000010b5b50819 */ /* 0x000fca00000006ff */
[----:B------:R-:W-:Y:S02]  /*5a70*/  @P0 FMUL.FTZ R182, R181, R180 ;  /* 0x000000b4b5b60220 */ /* 0x000fe40000410000 */
[----:B------:R-:W1:Y:S02]  /*5a80*/  @P0 LDC.64 R180, c[0x0][0x408] ;  /* 0x00010200ffb40b82 */ /* 0x000e640000000a00 */
[----:B------:R-:W-:Y:S01]  /*5a90*/  FADD.FTZ R141, R141, R182 ;  /* 0x000000b68d8d7221 */ /* 0x000fe20000010000 */
[----:B------:R-:W-:Y:S01]  /*5aa0*/  @P0 SHF.L.U32 R182, R183, 0x10, RZ ;  /* 0x00000010b7b60819 */ /* 0x000fe200000006ff */
[----:B-1----:R-:W-:-:S04]  /*5ab0*/  @P0 FMUL.FTZ R181, R248, R181 ;  /* 0x000000b5f8b50220 */ /* 0x002fc80000410000 */
[----:B------:R-:W-:Y:S01]  /*5ac0*/  @P0 FMUL.FTZ R180, R181, R180 ;  /* 0x000000b4b5b40220 */ /* 0x000fe20000410000 */
[----:B------:R-:W-:-:S03]  /*5ad0*/  MOV R181, RZ ;  /* 0x000000ff00b57202 */ /* 0x000fc60000000f00 */
[----:B------:R-:W-:-:S05]  /*5ae0*/  @P0 FMUL.FTZ R181, R182, R180 ;  /* 0x000000b4b6b50220 */ /* 0x000fca0000410000 */
[----:B------:R-:W-:-:S04]  /*5af0*/  F2FP.BF16.F32.PACK_AB R181, RZ, R181 ;  /* 0x000000b5ffb5723e */ /* 0x000fc800000010ff */
[----:B------:R-:W-:-:S07]  /*5b00*/  PRMT R176, R176, 0x5410, R181 ;  /* 0x00005410b0b07816 */ /* 0x000fce00000000b5 */
.L_x_7197:
[----:B------:R-:W-:Y:S05]  /*5b10*/  BSYNC.RECONVERGENT B2 ;  /* 0x0000000000027941 */ /* 0x000fea0003800200 */
.L_x_7196:
[----:B------:R-:W-:Y:S01]  /*5b20*/  @P2 FFMA.FTZ R180, R231, R247, R228 ;  /* 0x000000f7e7b42223 */ /* 0x000fe200000100e4 */
[----:B------:R-:W-:Y:S01]  /*5b30*/  BSSY.RECONVERGENT B2, `(.L_x_7198) ;  /* 0x0000015000027945 */ /* 0x000fe20003800200 */
[----:B------:R-:W-:Y:S02]  /*5b40*/  MOV R187, R46 ;  /* 0x0000002e00bb7202 */ /* 0x000fe40000000f00 */
[----:B------:R-:W-:-:S04]  /*5b50*/  @P2 FADD.FTZ R180, R189, -R180 ;  /* 0x800000b4bdb42221 */ /* 0x000fc80000010000 */
[----:B------:R-:W-:Y:S01]  /*5b60*/  @P2 FFMA.FTZ R187, R229, R180, R46 ;  /* 0x000000b4e5bb2223 */ /* 0x000fe2000001002e */
[----:B------:R-:W-:Y:S06]  /*5b70*/  @!P3 BRA `(.L_x_7199) ;  /* 0x000000000040b947 */ /* 0x000fec0003800000 */
[----:B------:R-:W-:-:S13]  /*5b80*/  LOP3.LUT P0, RZ, R216, 0xff0000, RZ, 0xc0, !PT ;  /* 0x00ff0000d8ff7812 */ /* 0x000fda000780c0ff */
[----:B------:R-:W1:Y:S02]  /*5b90*/  @P0 LDC.64 R180, c[0x0][0x408] ;  /* 0x00010200ffb40b82 */ /* 0x000e640000000a00 */
[----:B-1----:R-:W-:-:S04]  /*5ba0*/  @P0 FMUL.FTZ R181, R187, R181 ;  /* 0x000000b5bbb50220 */ /* 0x002fc80000410000 */
[----:B------:R-:W-:Y:S01]  /*5bb0*/  @P0 FMUL.FTZ R182, R181, R180 ;  /* 0x000000b4b5b60220 */ /* 0x000fe20000410000 */
[----:B------:R-:W-:Y:S01]  /*5bc0*/  HFMA2 R180, -RZ, RZ, 0, 0 ;  /* 0x00000000ffb47431 */ /* 0x000fe200000001ff */
[----:B------:R-:W-:-:S05]  /*5bd0*/  @P0 SHF.L.U32 R181, R173, 0x10, RZ ;  /* 0x00000010adb50819 */ /* 0x000fca00000006ff */
        /* <DEDUP_REMOVED lines=10> */
.L_x_7199:
[----:B------:R-:W-:Y:S05]  /*5c80*/  BSYNC.RECONVERGENT B2 ;  /* 0x0000000000027941 */ /* 0x000fea0003800200 */
.L_x_7198:
[----:B------:R-:W-:Y:S01]  /*5c90*/  @P2 FFMA.FTZ R180, R214, R247, R228 ;  /* 0x000000f7d6b42223 */ /* 0x000fe200000100e4 */
[----:B------:R-:W-:Y:S01]  /*5ca0*/  BSSY.RECONVERGENT B2, `(.L_x_7200) ;  /* 0x0000017000027945 */ /* 0x000fe20003800200 */
[----:B------:R-:W-:Y:S02]  /*5cb0*/  MOV R183, R47 ;  /* 0x0000002f00b77202 */ /* 0x000fe40000000f00 */
[----:B------:R-:W-:-:S04]  /*5cc0*/  @P2 FADD.FTZ R180, R213, -R180 ;  /* 0x800000b4d5b42221 */ /* 0x000fc80000010000 */
[----:B------:R-:W-:Y:S01]  /*5cd0*/  @P2 FFMA.FTZ R183, R229, R180, R47 ;  /* 0x000000b4e5b72223 */ /* 0x000fe2000001002f */
[----:B------:R-:W-:Y:S06]  /*5ce0*/  @!P3 BRA `(.L_x_7201) ;  /* 0x000000000048b947 */ /* 0x000fec0003800000 */
[----:B------:R-:W-:Y:S02]  /*5cf0*/  LOP3.LUT P0, RZ, R216, 0xff000000, RZ, 0xc0, !PT ;  /* 0xff000000d8ff7812 */ /* 0x000fe4000780c0ff */
[----:B------:R-:W-:-:S11]  /*5d00*/  PRMT R184, R69, 0x7632, R184 ;  /* 0x0000763245b87816 */ /* 0x000fd600000000b8 */
[----:B------:R-:W1:Y:S02]  /*5d10*/  @P0 LDC.64 R180, c[0x0][0x408] ;  /* 0x00010200ffb40b82 */ /* 0x000e640000000a00 */
[----:B-1----:R-:W-:-:S04]  /*5d20*/  @P0 FMUL.FTZ R181, R183, R181 ;  /* 0x000000b5b7b50220 */ /* 0x002fc80000410000 */
[----:B------:R-:W-:Y:S01]  /*5d30*/  @P0 FMUL.FTZ R182, R181, R180 ;  /* 0x000000b4b5b60220 */ /* 0x000fe20000410000 */
[----:B------:R-:W-:Y:S01]  /*5d40*/  @P0 PRMT R180, R173, 0x7632, R180 ;  /* 0x00007632adb40816 */ /* 0x000fe200000000b4 */
[----:B------:R-:W-:-:S03]  /*5d50*/  HFMA2 R181, -RZ, RZ, 0, 0 ;  /* 0x00000000ffb57431 */ /* 0x000fc600000001ff */
        /* <DEDUP_REMOVED lines=11> */
.L_x_7201:
[----:B------:R-:W-:Y:S05]  /*5e10*/  BSYNC.RECONVERGENT B2 ;  /* 0x0000000000027941 */ /* 0x000fea0003800200 */
.L_x_7200:
        /* <DEDUP_REMOVED lines=22> */
.L_x_7203:
[----:B------:R-:W-:Y:S05]  /*5f80*/  BSYNC.RECONVERGENT B2 ;  /* 0x0000000000027941 */ /* 0x000fea0003800200 */
.L_x_7202:
        /* <DEDUP_REMOVED lines=11> */
[----:B------:R-:W-:-:S04]  /*6040*/  @P0 PRMT R180, R174, 0x7632, R180 ;  /* 0x00007632aeb40816 */ /* 0x000fc800000000b4 */
[----:B------:R-:W-:Y:S01]  /*6050*/  @P0 SHF.L.U32 R181, R180, 0x10, RZ ;  /* 0x00000010b4b50819 */ /* 0x000fe200000006ff */
[----:B------:R-:W-:-:S04]  /*6060*/  HFMA2 R180, -RZ, RZ, 0, 0 ;  /* 0x00000000ffb47431 */ /* 0x000fc800000001ff */
        /* <DEDUP_REMOVED lines=10> */
.L_x_7205:
[----:B------:R-:W-:Y:S05]  /*6110*/  BSYNC.RECONVERGENT B2 ;  /* 0x0000000000027941 */ /* 0x000fea0003800200 */
.L_x_7204:
        /* <DEDUP_REMOVED lines=22> */
.L_x_7207:
[----:B------:R-:W-:Y:S05]  /*6280*/  BSYNC.RECONVERGENT B2 ;  /* 0x0000000000027941 */ /* 0x000fea0003800200 */
.L_x_7206:
[----:B------:R-:W2:Y:S01]  /*6290*/  LDL R181, [R1+0x8] ;  /* 0x0000080001b57983 */ /* 0x000ea20000100800 */
[----:B------:R-:W-:Y:S01]  /*62a0*/  @P2 FFMA.FTZ R180, R210, R247, R228 ;  /* 0x000000f7d2b42223 */ /* 0x000fe200000100e4 */
[----:B------:R-:W-:Y:S02]  /*62b0*/  MOV R252, R43 ;  /* 0x0000002b00fc7202 */ /* 0x000fe40000000f00 */
[----:B------:R-:W-:Y:S02]  /*62c0*/  MOV R186, R185 ;  /* 0x000000b900ba7202 */ /* 0x000fe40000000f00 */
[----:B------:R-:W-:Y:S02]  /*62d0*/  MOV R185, R184 ;  /* 0x000000b800b97202 */ /* 0x000fe40000000f00 */
[----:B------:R-:W-:Y:S02]  /*62e0*/  MOV R184, R182 ;  /* 0x000000b600b87202 */ /* 0x000fe40000000f00 */
[----:B------:R-:W-:Y:S01]  /*62f0*/  MOV R182, R187 ;  /* 0x000000bb00b67202 */ /* 0x000fe20000000f00 */
[----:B--2---:R-:W-:Y:S01]  /*6300*/  @P2 FADD.FTZ R180, R181, -R180 ;  /* 0x800000b4b5b42221 */ /* 0x004fe20000010000 */
[----:B------:R-:W-:-:S03]  /*6310*/  MOV R181, R248 ;  /* 0x000000f800b57202 */ /* 0x000fc60000000f00 */
[----:B------:R-:W-:Y:S01]  /*6320*/  @P2 FFMA.FTZ R252, R229, R180, R43 ;  /* 0x000000b4e5fc2223 */ /* 0x000fe2000001002b */
[----:B------:R-:W-:-:S04]  /*6330*/  MOV R180, R250 ;  /* 0x000000fa00b47202 */ /* 0x000fc80000000f00 */
[----:B------:R-:W-:Y:S01]  /*6340*/  MOV R187, R252 ;  /* 0x000000fc00bb7202 */ /* 0x000fe20000000f00 */
[----:B------:R-:W-:Y:S06]  /*6350*/  @!P3 BRA `(.L_x_7132) ;  /* 0x00000000003cb947 */ /* 0x000fec0003800000 */
[----:B------:R-:W-:Y:S02]  /*6360*/  ISETP.GE.U32.AND P0, PT, R216, RZ, PT ;  /* 0x000000ffd800720c */ /* 0x000fe40003f06070 */
[----:B------:R-:W-:Y:S02]  /*6370*/  PRMT R250, R71, 0x7632, R250 ;  /* 0x0000763247fa7816 */ /* 0x000fe400000000fa */
[----:B------:R-:W-:Y:S01]  /*6380*/  ISETP.GE.U32.AND.EX P0, PT, R217, 0x1000000, PT, P0 ;  /* 0x01000000d900780c */ /* 0x000fe20003f06100 */
[----:B------:R-:W-:-:S04]  /*6390*/  FMUL.FTZ R217, R252, UR13 ;  /* 0x0000000dfcd97c20 */ /* 0x000fc80008410000 */
[----:B------:R-:W-:-:S08]  /*63a0*/  FMUL.FTZ R248, R217, UR12 ;  /* 0x0000000cd9f87c20 */ /* 0x000fd00008410000 */
[----:B------:R-:W-:-:S04]  /*63b0*/  @P0 PRMT R216, R175, 0x7632, R216 ;  /* 0x00007632afd80816 */ /* 0x000fc800000000d8 */
        /* <DEDUP_REMOVED lines=8> */
[----:B------:R-:W-:-:S07]  /*6440*/  PRMT R179, R179, 0x5410, R216 ;  /* 0x00005410b3b37816 */ /* 0x000fce00000000d8 */
.L_x_7132:
[----:B------:R-:W-:Y:S05]  /*6450*/  BSYNC.RECONVERGENT B1 ;  /* 0x0000000000017941 */ /* 0x000fea0003800200 */
.L_x_7087:
[----:B------:R-:W2:Y:S01]  /*6460*/  LDL R248, [R1+0x14] ;  /* 0x0000140001f87983 */ /* 0x000ea20000100800 */
[----:B------:R-:W-:Y:S01]  /*6470*/  ISETP.NE.U32.AND P0, PT, R249, RZ, PT ;  /* 0x000000fff900720c */ /* 0x000fe20003f05070 */
[----:B------:R-:W-:Y:S01]  /*6480*/  BSSY.RECONVERGENT B1, `(.L_x_7208) ;  /* 0x0000010000017945 */ /* 0x000fe20003800200 */
[----:B------:R-:W-:Y:S02]  /*6490*/  ISETP.NE.U32.AND P1, PT, R227, RZ, PT ;  /* 0x000000ffe300720c */ /* 0x000fe40003f25070 */
[----:B------:R-:W-:Y:S02]  /*64a0*/  ISETP.NE.AND.EX P0, PT, R251, RZ, PT, P0 ;  /* 0x000000fffb00720c */ /* 0x000fe40003f05300 */
[----:B------:R-:W-:-:S11]  /*64b0*/  ISETP.NE.AND.EX P1, PT, R226, RZ, PT, P1 ;  /* 0x000000ffe200720c */ /* 0x000fd60003f25310 */
[----:B-----5:R-:W2:Y:S02]  /*64c0*/  @P0 LDC.64 R216, c[0x0][0x478] ;  /* 0x00011e00ffd80b82 */ /* 0x020ea40000000a00 */
[----:B--2---:R-:W-:-:S05]  /*64d0*/  @P0 IMAD.WIDE.U32 R216, R248, 0x20, R216 ;  /* 0x00000020f8d80825 */ /* 0x004fca00078e00d8 */
[----:B------:R-:W-:Y:S04]  /*64e0*/  @P0 STG.E.128 desc[UR6][R216.64], R180 ;  /* 0x000000b4d8000986 */ /* 0x000fe8000c101d06 */
        /* <DEDUP_REMOVED lines=9> */
.L_x_7209:
[----:B------:R-:W-:Y:S05]  /*6580*/  BSYNC.RECONVERGENT B1 ;  /* 0x0000000000017941 */ /* 0x000fea0003800200 */
.L_x_7208:
[----:B------:R-:W-:Y:S04]  /*6590*/  BSSY.RECONVERGENT B1, `(.L_x_7210) ;  /* 0x00003a2000017945 */ /* 0x000fe80003800200 */
[----:B------:R-:W-:Y:S05]  /*65a0*/  @!P1 BRA `(.L_x_7211) ;  /* 0x00000014009c9947 */ /* 0x000fea0003800000 */
[----:B------:R-:W-:Y:S05]  /*65b0*/  @!P0 BRA `(.L_x_7212) ;  /* 0x0000000c00148947 */ /* 0x000fea0003800000 */
[----:B------:R-:W-:Y:S01]  /*65c0*/  @P2 FFMA.FTZ R180, R234, R247, R228 ;  /* 0x000000f7eab42223 */ /* 0x000fe200000100e4 */
[----:B------:R-:W-:Y:S01]  /*65d0*/  BSSY.RECONVERGENT B2, `(.L_x_7213) ;  /* 0x0000015000027945 */ /* 0x000fe20003800200 */
[----:B-1----:R-:W-:Y:S02]  /*65e0*/  MOV R217, R36 ;  /* 0x0000002400d97202 */ /* 0x002fe40000000f00 */
[----:B------:R-:W-:-:S04]  /*65f0*/  @P2 FADD.FTZ R180, R192, -R180 ;  /* 0x800000b4c0b42221 */ /* 0x000fc80000010000 */
[----:B------:R-:W-:Y:S01]  /*6600*/  @P2 FFMA.FTZ R217, R229, R180, R36 ;  /* 0x000000b4e5d92223 */ /* 0x000fe20000010024 */
[----:B------:R-:W-:Y:S06]  /*6610*/  @!P3 BRA `(.L_x_7214) ;  /* 0x000000000040b947 */ /* 0x000fec0003800000 */
[----:B------:R-:W-:-:S13]  /*6620*/  LOP3.LUT P4, RZ, R218, 0xff, RZ, 0xc0, !PT ;  /* 0x000000ffdaff7812 */ /* 0x000fda000788c0ff */
[----:B------:R-:W1:Y:S01]  /*6630*/  @P4 LDC.64 R180, c[0x0][0x408] ;  /* 0x00010200ffb44b82 */ /* 0x000e620000000a00 */
[----:B-----5:R-:W-:Y:S01]  /*6640*/  @P4 SHF.L.U32 R182, R172, 0x10, RZ ;  /* 0x00000010acb64819 */ /* 0x020fe200000006ff */
        /* <DEDUP_REMOVED lines=13> */
.L_x_7214:
[----:B------:R-:W-:Y:S05]  /*6720*/  BSYNC.RECONVERGENT B2 ;  /* 0x0000000000027941 */ /* 0x000fea0003800200 */
.L_x_7213:
        /* <DEDUP_REMOVED lines=12> */
[----:B-----5:R-:W-:-:S04]  /*67f0*/  @P4 PRMT R181, R172, 0x7632, R181 ;  /* 0x00007632acb54816 */ /* 0x020fc800000000b5 */
        /* <DEDUP_REMOVED lines=11> */
.L_x_7216:
[----:B------:R-:W-:Y:S05]  /*68b0*/  BSYNC.RECONVERGENT B2 ;  /* 0x0000000000027941 */ /* 0x000fea0003800200 */
.L_x_7215:
[----:B------:R-:W-:Y:S01]  /*68c0*/  @P2 FFMA.FTZ R180, R235, R247, R228 ;  /* 0x000000f7ebb42223 */ /* 0x000fe200000100e4 */
[----:B------:R-:W-:Y:S01]  /*68d0*/  BSSY.RECONVERGENT B2, `(.L_x_7217) ;  /* 0x0000015000027945 */ /* 0x000fe20003800200 */
[----:B------:R-:W-:Y:S02]  /*68e0*/  MOV R187, R38 ;  /* 0x0000002600bb7202 */ /* 0x000fe40000000f00 */
        /* <DEDUP_REMOVED lines=19> */
.L_x_7218:
[----:B------:R-:W-:Y:S05]  /*6a20*/  BSYNC.RECONVERGENT B2 ;  /* 0x0000000000027941 */ /* 0x000fea0003800200 */
.L_x_7217:
        /* <DEDUP_REMOVED lines=24> */
.L_x_7220:
[----:B------:R-:W-:Y:S05]  /*6bb0*/  BSYNC.RECONVERGENT B2 ;  /* 0x0000000000027941 */ /* 0x000fea0003800200 */
.L_x_7219:
        /* <DEDUP_REMOVED lines=22> */
.L_x_7222:
[----:B------:R-:W-:Y:S05]  /*6d20*/  BSYNC.RECONVERGENT B2 ;  /* 0x0000000000027941 */ /* 0x000fea0003800200 */
.L_x_7221:
        /* <DEDUP_REMOVED lines=24> */
.L_x_7224:
[----:B------:R-:W-:Y:S05]  /*6eb0*/  BSYNC.RECONVERGENT B2 ;  /* 0x0000000000027941 */ /* 0x000fea0003800200 */
.L_x_7223:
        /* <DEDUP_REMOVED lines=22> */
.L_x_7226:
[----:B------:R-:W-:Y:S05]  /*7020*/  BSYNC.RECONVERGENT B2 ;  /* 0x0000000000027941 */ /* 0x000fea0003800200 */
.L_x_7225:
[----:B------:R-:W2:Y:S01]  /*7030*/  LDL R181, [R1+0x4] ;  /* 0x0000040001b57983 */ /* 0x000ea20000100800 */
[----:B------:R-:W-:Y:S01]  /*7040*/  @P2 FFMA.FTZ R180, R15, R247, R228 ;  /* 0x000000f70fb42223 */ /* 0x000fe200000100e4 */
[----:B------:R-:W-:Y:S02]  /*7050*/  MOV R226, R35 ;  /* 0x0000002300e27202 */ /* 0x000fe40000000f00 */
[----:B------:R-:W-:Y:S02]  /*7060*/  MOV R186, R185 ;  /* 0x000000b900ba7202 */ /* 0x000fe40000000f00 */
[----:B------:R-:W-:Y:S02]  /*7070*/  MOV R185, R184 ;  /* 0x000000b800b97202 */ /* 0x000fe40000000f00 */
[----:B------:R-:W-:Y:S02]  /*7080*/  MOV R184, R183 ;  /* 0x000000b700b87202 */ /* 0x000fe40000000f00 */
[----:B------:R-:W-:-:S02]  /*7090*/  MOV R183, R182 ;  /* 0x000000b600b77202 */ /* 0x000fc40000000f00 */
[----:B------:R-:W-:Y:S01]  /*70a0*/  MOV R182, R187 ;  /* 0x000000bb00b67202 */ /* 0x000fe20000000f00 */
[----:B--2---:R-:W-:Y:S01]  /*70b0*/  @P2 FADD.FTZ R180, R181, -R180 ;  /* 0x800000b4b5b42221 */ /* 0x004fe20000010000 */
[----:B------:R-:W-:-:S03]  /*70c0*/  MOV R181, R216 ;  /* 0x000000d800b57202 */ /* 0x000fc60000000f00 */
[----:B------:R-:W-:Y:S01]  /*70d0*/  @P2 FFMA.FTZ R226, R229, R180, R35 ;  /* 0x000000b4e5e22223 */ /* 0x000fe20000010023 */
[----:B------:R-:W-:-:S04]  /*70e0*/  MOV R180, R217 ;  /* 0x000000d900b47202 */ /* 0x000fc80000000f00 */
[----:B------:R-:W-:Y:S01]  /*70f0*/  MOV R187, R226 ;  /* 0x000000e200bb7202 */ /* 0x000fe20000000f00 */
[----:B------:R-:W-:Y:S06]  /*7100*/  @!P3 BRA `(.L_x_7227) ;  /* 0x0000002c00a8b947 */ /* 0x000fec0003800000 */
[----:B------:R-:W-:Y:S01]  /*7110*/  ISETP.GE.U32.AND P4, PT, R218, RZ, PT ;  /* 0x000000ffda00720c */ /* 0x000fe20003f86070 */
[----:B------:R-:W-:Y:S01]  /*7120*/  FMUL.FTZ R216, R226, UR13 ;  /* 0x0000000de2d87c20 */ /* 0x000fe20008410000 */
[----:B------:R-:W-:Y:S01]  /*7130*/  HFMA2 R218, -RZ, RZ, 0, 0 ;  /* 0x00000000ffda7431 */ /* 0x000fe200000001ff */
[----:B------:R-:W-:Y:S02]  /*7140*/  PRMT R227, R75, 0x7632, R227 ;  /* 0x000076324be37816 */ /* 0x000fe400000000e3 */
[----:B------:R-:W-:Y:S01]  /*7150*/  ISETP.GE.U32.AND.EX P4, PT, R219, 0x1000000, PT, P4 ;  /* 0x01000000db00780c */ /* 0x000fe20003f86140 */
[----:B------:R-:W-:-:S12]  /*7160*/  FMUL.FTZ R216, R216, UR12 ;  /* 0x0000000cd8d87c20 */ /* 0x000fd80008410000 */
[----:B-----5:R-:W-:-:S04]  /*7170*/  @P4 PRMT R217, R175, 0x7632, R217 ;  /* 0x00007632afd94816 */ /* 0x020fc800000000d9 */
[----:B------:R-:W-:-:S05]  /*7180*/  @P4 SHF.L.U32 R217, R217, 0x10, RZ ;  /* 0x00000010d9d94819 */ /* 0x000fca00000006ff */
[----:B------:R-:W-:Y:S01]  /*7190*/  @P4 FMUL.FTZ R218, R216, R217 ;  /* 0x000000d9d8da4220 */ /* 0x000fe20000410000 */
[----:B------:R-:W-:-:S03]  /*71a0*/  MOV R217, RZ ;  /* 0x000000ff00d97202 */ /* 0x000fc60000000f00 */
[----:B------:R-:W-:Y:S01]  /*71b0*/  FADD.FTZ R131, R131, R218 ;  /* 0x000000da83837221 */ /* 0x000fe20000010000 */
[----:B------:R-:W-:-:S05]  /*71c0*/  @P4 SHF.L.U32 R218, R227, 0x10, RZ ;  /* 0x00000010e3da4819 */ /* 0x000fca00000006ff */
[----:B------:R-:W-:-:S05]  /*71d0*/  @P4 FMUL.FTZ R217, R216, R218 ;  /* 0x000000dad8d94220 */ /* 0x000fca0000410000 */
[----:B------:R-:W-:-:S04]  /*71e0*/  F2FP.BF16.F32.PACK_AB R217, RZ, R217 ;  /* 0x000000d9ffd9723e */ /* 0x000fc800000010ff */
[----:B------:R-:W-:Y:S01]  /*71f0*/  PRMT R179, R179, 0x5410, R217 ;  /* 0x00005410b3b37816 */ /* 0x000fe200000000d9 */
[----:B------:R-:W-:Y:S06]  /*7200*/  BRA `(.L_x_7227) ;  /* 0x0000002c00687947 */ /* 0x000fec0003800000 */
.L_x_7212:
[----:B------:R-:W-:Y:S04]  /*7210*/  BSSY.RECONVERGENT B2, `(.L_x_7228) ;  /* 0x0000012000027945 */ /* 0x000fe80003800200 */
[----:B------:R-:W-:Y:S05]  /*7220*/  @!P3 BRA `(.L_x_7229) ;  /* 0x000000000040b947 */ /* 0x000fea0003800000 */
[----:B-1----:R-:W-:Y:S01]  /*7230*/  @P2 FFMA.FTZ R216, R234, R247, R228 ;  /* 0x000000f7ead82223 */ /* 0x002fe200000100e4 */
[----:B------:R-:W-:Y:S02]  /*7240*/  LOP3.LUT P4, RZ, R218, 0xff, RZ, 0xc0, !PT ;  /* 0x000000ffdaff7812 */ /* 0x000fe4000788c0ff */
[----:B------:R-:W-:Y:S01]  /*7250*/  MOV R217, R36 ;  /* 0x0000002400d97202 */ /* 0x000fe20000000f00 */
[----:B------:R-:W-:-:S04]  /*7260*/  @P2 FADD.FTZ R216, R192, -R216 ;  /* 0x800000d8c0d82221 */ /* 0x000fc80000010000 */
[----:B------:R-:W-:-:S04]  /*7270*/  @P2 FFMA.FTZ R217, R229, R216, R36 ;  /* 0x000000d8e5d92223 */ /* 0x000fc80000010024 */
[----:B------:R-:W-:Y:S01]  /*7280*/  FMUL.FTZ R216, R217, UR13 ;  /* 0x0000000dd9d87c20 */ /* 0x000fe20008410000 */
[----:B------:R-:W-:Y:S01]  /*7290*/  HFMA2 R217, -RZ, RZ, 0, 0 ;  /* 0x00000000ffd97431 */ /* 0x000fe200000001ff */
[----:B-----5:R-:W-:Y:S02]  /*72a0*/  @P4 SHF.L.U32 R226, R172, 0x10, RZ ;  /* 0x00000010ace24819 */ /* 0x020fe400000006ff */
        /* <DEDUP_REMOVED lines=8> */
.L_x_7229:
[----:B------:R-:W-:Y:S05]  /*7330*/  BSYNC.RECONVERGENT B2 ;  /* 0x0000000000027941 */ /* 0x000fea0003800200 */
.L_x_7228:
[----:B------:R-:W-:Y:S04]  /*7340*/  BSSY.RECONVERGENT B2, `(.L_x_7230) ;  /* 0x0000014000027945 */ /* 0x000fe80003800200 */
[----:B------:R-:W-:Y:S05]  /*7350*/  @!P3 BRA `(.L_x_7231) ;  /* 0x000000000048b947 */ /* 0x000fea0003800000 */
[----:B-1----:R-:W-:Y:S01]  /*7360*/  @P2 FFMA.FTZ R216, R209, R247, R228 ;  /* 0x000000f7d1d82223 */ /* 0x002fe200000100e4 */
[----:B------:R-:W-:Y:S01]  /*7370*/  LOP3.LUT P4, RZ, R218, 0xff00, RZ, 0xc0, !PT ;  /* 0x0000ff00daff7812 */ /* 0x000fe2000788c0ff */
[----:B------:R-:W-:Y:S01]  /*7380*/  HFMA2 R226, -RZ, RZ, 0, 0 ;  /* 0x00000000ffe27431 */ /* 0x000fe200000001ff */
[----:B------:R-:W-:Y:S01]  /*7390*/  MOV R217, R37 ;  /* 0x0000002500d97202 */ /* 0x000fe20000000f00 */
[----:B------:R-:W-:Y:S01]  /*73a0*/  @P2 FADD.FTZ R216, R207, -R216 ;  /* 0x800000d8cfd82221 */ /* 0x000fe20000010000 */
[----:B------:R-:W-:-:S03]  /*73b0*/  PRMT R227, R72, 0x7632, R227 ;  /* 0x0000763248e37816 */ /* 0x000fc600000000e3 */
[----:B------:R-:W-:-:S04]  /*73c0*/  @P2 FFMA.FTZ R217, R229, R216, R37 ;  /* 0x000000d8e5d92223 */ /* 0x000fc80000010025 */
[----:B------:R-:W-:Y:S02]  /*73d0*/  FMUL.FTZ R216, R217, UR13 ;  /* 0x0000000dd9d87c20 */ /* 0x000fe40008410000 */
[----:B-----5:R-:W-:Y:S02]  /*73e0*/  @P4 PRMT R217, R172, 0x7632, R217 ;  /* 0x00007632acd94816 */ /* 0x020fe400000000d9 */
[----:B------:R-:W-:Y:S02]  /*73f0*/  FMUL.FTZ R216, R216, UR12 ;  /* 0x0000000cd8d87c20 */ /* 0x000fe40008410000 */
[----:B------:R-:W-:-:S05]  /*7400*/  @P4 SHF.L.U32 R217, R217, 0x10, RZ ;  /* 0x00000010d9d94819 */ /* 0x000fca00000006ff */
[----:B------:R-:W-:Y:S01]  /*7410*/  @P4 FMUL.FTZ R226, R216, R217 ;  /* 0x000000d9d8e24220 */ /* 0x000fe20000410000 */
[----:B------:R-:W-:-:S03]  /*7420*/  MOV R217, RZ ;  /* 0x000000ff00d97202 */ /* 0x000fc60000000f00 */
[----:B------:R-:W-:Y:S01]  /*7430*/  FADD.FTZ R133, R133, R226 ;  /* 0x000000e285857221 */ /* 0x000fe20000010000 */
[----:B------:R-:W-:-:S05]  /*7440*/  @P4 SHF.L.U32 R226, R227, 0x10, RZ ;  /* 0x00000010e3e24819 */ /* 0x000fca00000006ff */
[----:B------:R-:W-:-:S05]  /*7450*/  @P4 FMUL.FTZ R217, R226, R216 ;  /* 0x000000d8e2d94220 */ /* 0x000fca0000410000 */
[----:B------:R-:W-:-:S04]  /*7460*/  F2FP.BF16.F32.PACK_AB R217, RZ, R217 ;  /* 0x000000d9ffd9723e */ /* 0x000fc800000010ff */
[----:B------:R-:W-:-:S07]  /*7470*/  PRMT R176, R176, 0x5410, R217 ;  /* 0x00005410b0b07816 */ /* 0x000fce00000000d9 */
.L_x_7231:
[----:B------:R-:W-:Y:S05]  /*7480*/  BSYNC.RECONVERGENT B2 ;  /* 0x0000000000027941 */ /* 0x000fea0003800200 */
.L_x_7230:
        /* <DEDUP_REMOVED lines=18> */
.L_x_7233:
[----:B------:R-:W-:Y:S05]  /*75b0*/  BSYNC.RECONVERGENT B2 ;  /* 0x0000000000027941 */ /* 0x000fea0003800200 */
.L_x_7232:
        /* <DEDUP_REMOVED lines=20> */
.L_x_7235:
[----:B------:R-:W-:Y:S05]  /*7700*/  BSYNC.RECONVERGENT B2 ;  /* 0x0000000000027941 */ /* 0x000fea0003800200 */
.L_x_7234:
        /* <DEDUP_REMOVED lines=18> */
.L_x_7237:
[----:B------:R-:W-:Y:S05]  /*7830*/  BSYNC.RECONVERGENT B2 ;  /* 0x0000000000027941 */ /* 0x000fea0003800200 */
.L_x_7236:
        /* <DEDUP_REMOVED lines=20> */
.L_x_7239:
[----:B------:R-:W-:Y:S05]  /*7980*/  BSYNC.RECONVERGENT B2 ;  /* 0x0000000000027941 */ /* 0x000fea0003800200 */
.L_x_7238:
        /* <DEDUP_REMOVED lines=18> */
.L_x_7241:
[----:B------:R-:W-:Y:S05]  /*7ab0*/  BSYNC.RECONVERGENT B2 ;  /* 0x0000000000027941 */ /* 0x000fea0003800200 */
.L_x_7240:
[----:B------:R-:W-:Y:S05]  /*7ac0*/  @!P3 BRA `(.L_x_7227) ;  /* 0x000000240038b947 */ /* 0x000fea0003800000 */
[----:B-1----:R-:W2:Y:S01]  /*7ad0*/  LDL R217, [R1+0x4] ;  /* 0x0000040001d97983 */ /* 0x002ea20000100800 */
[----:B------:R-:W-:Y:S01]  /*7ae0*/  ISETP.GE.U32.AND P4, PT, R218, RZ, PT ;  /* 0x000000ffda00720c */ /* 0x000fe20003f86070 */
[----:B------:R-:W-:Y:S01]  /*7af0*/  @P2 FFMA.FTZ R216, R15, R247, R228 ;  /* 0x000000f70fd82223 */ /* 0x000fe200000100e4 */
[----:B------:R-:W-:Y:S01]  /*7b00*/  HFMA2 R218, -RZ, RZ, 0, 0 ;  /* 0x00000000ffda7431 */ /* 0x000fe200000001ff */
[----:B------:R-:W-:Y:S02]  /*7b10*/  PRMT R226, R75, 0x7632, R226 ;  /* 0x000076324be27816 */ /* 0x000fe400000000e2 */
[----:B------:R-:W-:Y:S01]  /*7b20*/  ISETP.GE.U32.AND.EX P4, PT, R219, 0x1000000, PT, P4 ;  /* 0x01000000db00780c */ /* 0x000fe20003f86140 */
[----:B--2---:R-:W-:Y:S01]  /*7b30*/  @P2 FADD.FTZ R216, R217, -R216 ;  /* 0x800000d8d9d82221 */ /* 0x004fe20000010000 */
[----:B------:R-:W-:-:S03]  /*7b40*/  MOV R217, R35 ;  /* 0x0000002300d97202 */ /* 0x000fc60000000f00 */
[----:B------:R-:W-:-:S04]  /*7b50*/  @P2 FFMA.FTZ R217, R229, R216, R35 ;  /* 0x000000d8e5d92223 */ /* 0x000fc80000010023 */
[----:B------:R-:W-:-:S04]  /*7b60*/  FMUL.FTZ R216, R217, UR13 ;  /* 0x0000000dd9d87c20 */ /* 0x000fc80008410000 */
[----:B-----5:R-:W-:Y:S01]  /*7b70*/  @P4 PRMT R217, R175, 0x7632, R217 ;  /* 0x00007632afd94816 */ /* 0x020fe200000000d9 */
[----:B------:R-:W-:-:S03]  /*7b80*/  FMUL.FTZ R216, R216, UR12 ;  /* 0x0000000cd8d87c20 */ /* 0x000fc60008410000 */
        /* <DEDUP_REMOVED lines=9> */
.L_x_7211:
[----:B------:R-:W-:Y:S05]  /*7c20*/  @!P0 BRA `(.L_x_7242) ;  /* 0x0000001000a08947 */ /* 0x000fea0003800000 */
        /* <DEDUP_REMOVED lines=15> */
.L_x_7246:
[----:B------:R-:W-:Y:S05]  /*7d20*/  BSYNC.RECONVERGENT B3 ;  /* 0x0000000000037941 */ /* 0x000fea0003800200 */
.L_x_7245:
        /* <DEDUP_REMOVED lines=13> */
.L_x_7248:
[----:B------:R-:W-:Y:S05]  /*7e00*/  BSYNC.RECONVERGENT B3 ;  /* 0x0000000000037941 */ /* 0x000fea0003800200 */
.L_x_7247:
[----:B------:R-:W-:-:S04]  /*7e10*/  F2FP.BF16.F32.PACK_AB R180, RZ, R180 ;  /* 0x000000b4ffb4723e */ /* 0x000fc800000010ff */
[----:B-1----:R-:W-:-:S07]  /*7e20*/  PRMT R176, R180, 0x7610, R176 ;  /* 0x00007610b4b07816 */ /* 0x002fce00000000b0 */
.L_x_7244:
[----:B------:R-:W-:Y:S05]  /*7e30*/  BSYNC.RECONVERGENT B2 ;  /* 0x0000000000027941 */ /* 0x000fea0003800200 */
.L_x_7243:
        /* <DEDUP_REMOVED lines=16> */
.L_x_7252:
[----:B------:R-:W-:Y:S05]  /*7f40*/  BSYNC.RECONVERGENT B3 ;  /* 0x0000000000037941 */ /* 0x000fea0003800200 */
.L_x_7251:
        /* <DEDUP_REMOVED lines=14> */
.L_x_7254:
[----:B------:R-:W-:Y:S05]  /*8030*/  BSYNC.RECONVERGENT B3 ;  /* 0x0000000000037941 */ /* 0x000fea0003800200 */
.L_x_7253:
[----:B------:R-:W-:-:S04]  /*8040*/  F2FP.BF16.F32.PACK_AB R180, RZ, R180 ;  /* 0x000000b4ffb4723e */ /* 0x000fc800000010ff */
[----:B-1----:R-:W-:-:S07]  /*8050*/  PRMT R176, R176, 0x5410, R180 ;  /* 0x00005410b0b07816 */ /* 0x002fce00000000b4 */
.L_x_7250:
[----:B------:R-:W-:Y:S05]  /*8060*/  BSYNC.RECONVERGENT B2 ;  /* 0x0000000000027941 */ /* 0x000fea0003800200 */
.L_x_7249:
        /* <DEDUP_REMOVED lines=15> */
.L_x_7258:
[----:B------:R-:W-:Y:S05]  /*8160*/  BSYNC.RECONVERGENT B3 ;  /* 0x0000000000037941 */ /* 0x000fea0003800200 */
.L_x_7257:
        /* <DEDUP_REMOVED lines=13> */
.L_x_7260:
[----:B------:R-:W-:Y:S05]  /*8240*/  BSYNC.RECONVERGENT B3 ;  /* 0x0000000000037941 */ /* 0x000fea0003800200 */
.L_x_7259:
[----:B------:R-:W-:-:S04]  /*8250*/  F2FP.BF16.F32.PACK_AB R180, RZ, R180 ;  /* 0x000000b4ffb4723e */ /* 0x000fc800000010ff */
[----:B-1----:R-:W-:-:S07]  /*8260*/  PRMT R177, R180, 0x7610, R177 ;  /* 0x00007610b4b17816 */ /* 0x002fce00000000b1 */
.L_x_7256:
[----:B------:R-:W-:Y:S05]  /*8270*/  BSYNC.RECONVERGENT B2 ;  /* 0x0000000000027941 */ /* 0x000fea0003800200 */
.L_x_7255:
        /* <DEDUP_REMOVED lines=16> */
.L_x_7264:
[----:B------:R-:W-:Y:S05]  /*8380*/  BSYNC.RECONVERGENT B3 ;  /* 0x0000000000037941 */ /* 0x000fea0003800200 */
.L_x_7263:
        /* <DEDUP_REMOVED lines=14> */
.L_x_7266:
[----:B------:R-:W-:Y:S05]  /*8470*/  BSYNC.RECONVERGENT B3 ;  /* 0x0000000000037941 */ /* 0x000fea0003800200 */
.L_x_7265:
[----:B------:R-:W-:-:S04]  /*8480*/  F2FP.BF16.F32.PACK_AB R180, RZ, R180 ;  /* 0x000000b4ffb4723e */ /* 0x000fc800000010ff */
[----:B-1----:R-:W-:-:S07]  /*8490*/  PRMT R177, R177, 0x5410, R180 ;  /* 0x00005410b1b17816 */ /* 0x002fce00000000b4 */
.L_x_7262:
[----:B------:R-:W-:Y:S05]  /*84a0*/  BSYNC.RECONVERGENT B2 ;  /* 0x0000000000027941 */ /* 0x000fea0003800200 */
.L_x_7261:
        /* <DEDUP_REMOVED lines=15> */
.L_x_7270:
[----:B------:R-:W-:Y:S05]  /*85a0*/  BSYNC.RECONVERGENT B3 ;  /* 0x0000000000037941 */ /* 0x000fea0003800200 */
.L_x_7269:
        /* <DEDUP_REMOVED lines=13> */
.L_x_7272:
[----:B------:R-:W-:Y:S05]  /*8680*/  BSYNC.RECONVERGENT B3 ;  /* 0x0000000000037941 */ /* 0x000fea0003800200 */
.L_x_7271:
[----:B------:R-:W-:-:S04]  /*8690*/  F2FP.BF16.F32.PACK_AB R180, RZ, R180 ;  /* 0x000000b4ffb4723e */ /* 0x000fc800000010ff */
[----:B-1----:R-:W-:-:S07]  /*86a0*/  PRMT R178, R180, 0x7610, R178 ;  /* 0x00007610b4b27816 */ /* 0x002fce00000000b2 */
.L_x_7268:
[----:B------:R-:W-:Y:S05]  /*86b0*/  BSYNC.RECONVERGENT B2 ;  /* 0x0000000000027941 */ /* 0x000fea0003800200 */
.L_x_7267:
        /* <DEDUP_REMOVED lines=16> */
.L_x_7276:
[----:B------:R-:W-:Y:S05]  /*87c0*/  BSYNC.RECONVERGENT B3 ;  /* 0x0000000000037941 */ /* 0x000fea0003800200 */
.L_x_7275:
        /* <DEDUP_REMOVED lines=14> */
.L_x_7278:
[----:B------:R-:W-:Y:S05]  /*88b0*/  BSYNC.RECONVERGENT B3 ;  /* 0x0000000000037941 */ /* 0x000fea0003800200 */
.L_x_7277:
[----:B------:R-:W-:-:S04]  /*88c0*/  F2FP.BF16.F32.PACK_AB R180, RZ, R180 ;  /* 0x000000b4ffb4723e */ /* 0x000fc800000010ff */
[----:B-1----:R-:W-:-:S07]  /*88d0*/  PRMT R178, R178, 0x5410, R180 ;  /* 0x00005410b2b27816 */ /* 0x002fce00000000b4 */
.L_x_7274:
[----:B------:R-:W-:Y:S05]  /*88e0*/  BSYNC.RECONVERGENT B2 ;  /* 0x0000000000027941 */ /* 0x000fea0003800200 */
.L_x_7273:
        /* <DEDUP_REMOVED lines=15> */
.L_x_7282:
[----:B------:R-:W-:Y:S05]  /*89e0*/  BSYNC.RECONVERGENT B3 ;  /* 0x0000000000037941 */ /* 0x000fea0003800200 */
.L_x_7281:
        /* <DEDUP_REMOVED lines=13> */
.L_x_7284:
[----:B------:R-:W-:Y:S05]  /*8ac0*/  BSYNC.RECONVERGENT B3 ;  /* 0x0000000000037941 */ /* 0x000fea0003800200 */
.L_x_7283:
[----:B------:R-:W-:-:S04]  /*8ad0*/  F2FP.BF16.F32.PACK_AB R180, RZ, R180 ;  /* 0x000000b4ffb4723e */ /* 0x000fc800000010ff */
[----:B-1----:R-:W-:-:S07]  /*8ae0*/  PRMT R179, R180, 0x7610, R179 ;  /* 0x00007610b4b37816 */ /* 0x002fce00000000b3 */
.L_x_7280:
[----:B------:R-:W-:Y:S05]  /*8af0*/  BSYNC.RECONVERGENT B2 ;  /* 0x0000000000027941 */ /* 0x000fea0003800200 */
.L_x_7279:
[----:B-1----:R-:W2:Y:S01]  /*8b00*/  LDL R216, [R1+0x4] ;  /* 0x0000040001d87983 */ /* 0x002ea20000100800 */
        /* <DEDUP_REMOVED lines=28> */
[----:B------:R-:W-:Y:S01]  /*8cd0*/  FSEL R182, R182, RZ, P4 ;  /* 0x000000ffb6b67208 */ /* 0x000fe20002000000 */
[----:B--2---:R-:W-:Y:S01]  /*8ce0*/  FADD.FTZ R180, R216, -R180 ;  /* 0x800000b4d8b47221 */ /* 0x004fe20000010000 */
[----:B------:R-:W-:-:S02]  /*8cf0*/  FSEL R216, R181, RZ, P4 ;  /* 0x000000ffb5d87208 */ /* 0x000fc40002000000 */
[----:B------:R-:W-:Y:S01]  /*8d00*/  MOV R181, R217 ;  /* 0x000000d900b57202 */ /* 0x000fe20000000f00 */
[----:B------:R-:W-:-:S05]  /*8d10*/  FMUL.FTZ R180, R229, R180 ;  /* 0x000000b4e5b47220 */ /* 0x000fca0000410000 */
[----:B------:R-:W-:Y:S02]  /*8d20*/  FSEL R187, R180, RZ, P4 ;  /* 0x000000ffb4bb7208 */ /* 0x000fe40002000000 */
[----:B------:R-:W-:Y:S01]  /*8d30*/  MOV R180, R216 ;  /* 0x000000d800b47202 */ /* 0x000fe20000000f00 */
[----:B------:R-:W-:Y:S06]  /*8d40*/  @!P3 BRA `(.L_x_7227) ;  /* 0x000000100098b947 */ /* 0x000fec0003800000 */
[----:B------:R-:W-:Y:S01]  /*8d50*/  ISETP.GE.U32.AND P4, PT, R218, RZ, PT ;  /* 0x000000ffda00720c */ /* 0x000fe20003f86070 */
[----:B------:R-:W-:Y:S01]  /*8d60*/  HFMA2 R218, -RZ, RZ, 0, 0 ;  /* 0x00000000ffda7431 */ /* 0x000fe200000001ff */
[----:B------:R-:W-:Y:S02]  /*8d70*/  PRMT R226, R75, 0x7632, R226 ;  /* 0x000076324be27816 */ /* 0x000fe400000000e2 */
[----:B------:R-:W-:-:S13]  /*8d80*/  ISETP.GE.U32.AND.EX P4, PT, R219, 0x1000000, PT, P4 ;  /* 0x01000000db00780c */ /* 0x000fda0003f86140 */
        /* <DEDUP_REMOVED lines=12> */
[----:B------:R-:W-:Y:S01]  /*8e50*/  @P4 FMUL.FTZ R181, R218, R180 ;  /* 0x000000b4dab54220 */ /* 0x000fe20000410000 */
[----:B------:R-:W-:-:S04]  /*8e60*/  MOV R180, R216 ;  /* 0x000000d800b47202 */ /* 0x000fc80000000f00 */
[----:B------:R-:W-:-:S04]  /*8e70*/  F2FP.BF16.F32.PACK_AB R181, RZ, R181 ;  /* 0x000000b5ffb5723e */ /* 0x000fc800000010ff */
[----:B------:R-:W-:Y:S02]  /*8e80*/  PRMT R179, R179, 0x5410, R181 ;  /* 0x00005410b3b37816 */ /* 0x000fe400000000b5 */
[----:B------:R-:W-:Y:S01]  /*8e90*/  MOV R181, R217 ;  /* 0x000000d900b57202 */ /* 0x000fe20000000f00 */
[----:B------:R-:W-:Y:S06]  /*8ea0*/  BRA `(.L_x_7227) ;  /* 0x0000001000407947 */ /* 0x000fec0003800000 */
.L_x_7242:
        /* <DEDUP_REMOVED lines=15> */
.L_x_7288:
[----:B------:R-:W-:Y:S05]  /*8fa0*/  BSYNC.RECONVERGENT B3 ;  /* 0x0000000000037941 */ /* 0x000fea0003800200 */
.L_x_7287:
        /* <DEDUP_REMOVED lines=13> */
.L_x_7290:
[----:B------:R-:W-:Y:S05]  /*9080*/  BSYNC.RECONVERGENT B3 ;  /* 0x0000000000037941 */ /* 0x000fea0003800200 */
.L_x_7289:
[----:B------:R-:W-:-:S04]  /*9090*/  F2FP.BF16.F32.PACK_AB R216, RZ, R216 ;  /* 0x000000d8ffd8723e */ /* 0x000fc800000010ff */
[----:B------:R-:W-:-:S07]  /*90a0*/  PRMT R176, R216, 0x7610, R176 ;  /* 0x00007610d8b07816 */ /* 0x000fce00000000b0 */
.L_x_7286:
[----:B------:R-:W-:Y:S05]  /*90b0*/  BSYNC.RECONVERGENT B2 ;  /* 0x0000000000027941 */ /* 0x000fea0003800200 */
.L_x_7285:
        /* <DEDUP_REMOVED lines=16> */
.L_x_7294:
[----:B------:R-:W-:Y:S05]  /*91c0*/  BSYNC.RECONVERGENT B3 ;  /* 0x0000000000037941 */ /* 0x000fea0003800200 */
.L_x_7293:
        /* <DEDUP_REMOVED lines=14> */
.L_x_7296:
[----:B------:R-:W-:Y:S05]  /*92b0*/  BSYNC.RECONVERGENT B3 ;  /* 0x0000000000037941 */ /* 0x000fea0003800200 */
.L_x_7295:
[----:B------:R-:W-:-:S04]  /*92c0*/  F2FP.BF16.F32.PACK_AB R216, RZ, R216 ;  /* 0x000000d8ffd8723e */ /* 0x000fc800000010ff */
[----:B------:R-:W-:-:S07]  /*92d0*/  PRMT R176, R176, 0x5410, R216 ;  /* 0x00005410b0b07816 */ /* 0x000fce00000000d8 */
.L_x_7292:
[----:B------:R-:W-:Y:S05]  /*92e0*/  BSYNC.RECONVERGENT B2 ;  /* 0x0000000000027941 */ /* 0x000fea0003800200 */
.L_x_7291:
        /* <DEDUP_REMOVED lines=15> */
.L_x_7300:
[----:B------:R-:W-:Y:S05]  /*93e0*/  BSYNC.RECONVERGENT B3 ;  /* 0x0000000000037941 */ /* 0x000fea0003800200 */
.L_x_7299:
        /* <DEDUP_REMOVED lines=13> */
.L_x_7302:
[----:B------:R-:W-:Y:S05]  /*94c0*/  BSYNC.RECONVERGENT B3 ;  /* 0x0000000000037941 */ /* 0x000fea0003800200 */
.L_x_7301:
[----:B------:R-:W-:-:S04]  /*94d0*/  F2FP.BF16.F32.PACK_AB R216, RZ, R216 ;  /* 0x000000d8ffd8723e */ /* 0x000fc800000010ff */
[----:B------:R-:W-:-:S07]  /*94e0*/  PRMT R177, R216, 0x7610, R177 ;  /* 0x00007610d8b17816 */ /* 0x000fce00000000b1 */
.L_x_7298:
[----:B------:R-:W-:Y:S05]  /*94f0*/  BSYNC.RECONVERGENT B2 ;  /* 0x0000000000027941 */ /* 0x000fea0003800200 */
.L_x_7297:
        /* <DEDUP_REMOVED lines=16> */
.L_x_7306:
[----:B------:R-:W-:Y:S05]  /*9600*/  BSYNC.RECONVERGENT B3 ;  /* 0x0000000000037941 */ /* 0x000fea0003800200 */
.L_x_7305:
        /* <DEDUP_REMOVED lines=14> */
.L_x_7308:
[----:B------:R-:W-:Y:S05]  /*96f0*/  BSYNC.RECONVERGENT B3 ;  /* 0x0000000000037941 */ /* 0x000fea0003800200 */
.L_x_7307:
[----:B------:R-:W-:-:S04]  /*9700*/  F2FP.BF16.F32.PACK_AB R216, RZ, R216 ;  /* 0x000000d8ffd8723e */ /* 0x000fc800000010ff */
[----:B------:R-:W-:-:S07]  /*9710*/  PRMT R177, R177, 0x5410, R216 ;  /* 0x00005410b1b17816 */ /* 0x000fce00000000d8 */
.L_x_7304:
[----:B------:R-:W-:Y:S05]  /*9720*/  BSYNC.RECONVERGENT B2 ;  /* 0x0000000000027941 */ /* 0x000fea0003800200 */
.L_x_7303:
        /* <DEDUP_REMOVED lines=15> */
.L_x_7312:
[----:B------:R-:W-:Y:S05]  /*9820*/  BSYNC.RECONVERGENT B3 ;  /* 0x0000000000037941 */ /* 0x000fea0003800200 */
.L_x_7311:
        /* <DEDUP_REMOVED lines=13> */
.L_x_7314:
[----:B------:R-:W-:Y:S05]  /*9900*/  BSYNC.RECONVERGENT B3 ;  /* 0x0000000000037941 */ /* 0x000fea0003800200 */
.L_x_7313:
[----:B------:R-:W-:-:S04]  /*9910*/  F2FP.BF16.F32.PACK_AB R216, RZ, R216 ;  /* 0x000000d8ffd8723e */ /* 0x000fc800000010ff */
[----:B------:R-:W-:-:S07]  /*9920*/  PRMT R178, R216, 0x7610, R178 ;  /* 0x00007610d8b27816 */ /* 0x000fce00000000b2 */
.L_x_7310:
[----:B------:R-:W-:Y:S05]  /*9930*/  BSYNC.RECONVERGENT B2 ;  /* 0x0000000000027941 */ /* 0x000fea0003800200 */
.L_x_7309:
        /* <DEDUP_REMOVED lines=16> */
.L_x_7318:
[----:B------:R-:W-:Y:S05]  /*9a40*/  BSYNC.RECONVERGENT B3 ;  /* 0x0000000000037941 */ /* 0x000fea0003800200 */
.L_x_7317:
        /* <DEDUP_REMOVED lines=14> */
.L_x_7320:
[----:B------:R-:W-:Y:S05]  /*9b30*/  BSYNC.RECONVERGENT B3 ;  /* 0x0000000000037941 */ /* 0x000fea0003800200 */
.L_x_7319:
[----:B------:R-:W-:-:S04]  /*9b40*/  F2FP.BF16.F32.PACK_AB R216, RZ, R216 ;  /* 0x000000d8ffd8723e */ /* 0x000fc800000010ff */
[----:B------:R-:W-:-:S07]  /*9b50*/  PRMT R178, R178, 0x5410, R216 ;  /* 0x00005410b2b27816 */ /* 0x000fce00000000d8 */
.L_x_7316:
[----:B------:R-:W-:Y:S05]  /*9b60*/  BSYNC.RECONVERGENT B2 ;  /* 0x0000000000027941 */ /* 0x000fea0003800200 */
.L_x_7315:
        /* <DEDUP_REMOVED lines=15> */
.L_x_7324:
[----:B------:R-:W-:Y:S05]  /*9c60*/  BSYNC.RECONVERGENT B3 ;  /* 0x0000000000037941 */ /* 0x000fea0003800200 */
.L_x_7323:
        /* <DEDUP_REMOVED lines=13> */
.L_x_7326:
[----:B------:R-:W-:Y:S05]  /*9d40*/  BSYNC.RECONVERGENT B3 ;  /* 0x0000000000037941 */ /* 0x000fea0003800200 */
.L_x_7325:
[----:B------:R-:W-:-:S04]  /*9d50*/  F2FP.BF16.F32.PACK_AB R216, RZ, R216 ;  /* 0x000000d8ffd8723e */ /* 0x000fc800000010ff */
[----:B------:R-:W-:-:S07]  /*9d60*/  PRMT R179, R216, 0x7610, R179 ;  /* 0x00007610d8b37816 */ /* 0x000fce00000000b3 */
.L_x_7322:
[----:B------:R-:W-:Y:S05]  /*9d70*/  BSYNC.RECONVERGENT B2 ;  /* 0x0000000000027941 */ /* 0x000fea0003800200 */
.L_x_7321:
[----:B------:R-:W-:Y:S05]  /*9d80*/  @!P3 BRA `(.L_x_7227) ;  /* 0x000000000088b947 */ /* 0x000fea0003800000 */
[----:B------:R2:W5:Y:S01]  /*9d90*/  LDL R226, [R1+0x4] ;  /* 0x0000040001e27983 */ /* 0x0005620000100800 */
[----:B------:R-:W-:Y:S01]  /*9da0*/  ISETP.GE.U32.AND P4, PT, R218, RZ, PT ;  /* 0x000000ffda00720c */ /* 0x000fe20003f86070 */
[----:B------:R-:W-:Y:S01]  /*9db0*/  BSSY.RECONVERGENT B2, `(.L_x_7327) ;  /* 0x000000e000027945 */ /* 0x000fe20003800200 */
[----:B-1----:R-:W-:Y:S02]  /*9dc0*/  HFMA2 R216, -RZ, RZ, 0, 0 ;  /* 0x00000000ffd87431 */ /* 0x002fe400000001ff */
[----:B------:R-:W-:-:S13]  /*9dd0*/  ISETP.GE.U32.AND.EX P4, PT, R219, 0x1000000, PT, P4 ;  /* 0x01000000db00780c */ /* 0x000fda0003f86140 */
[----:B--2---:R-:W-:Y:S05]  /*9de0*/  @!P4 BRA `(.L_x_7328) ;  /* 0x000000000028c947 */ /* 0x004fea0003800000 */
        /* <DEDUP_REMOVED lines=10> */
.L_x_7328:
[----:B------:R-:W-:Y:S05]  /*9e90*/  BSYNC.RECONVERGENT B2 ;  /* 0x0000000000027941 */ /* 0x000fea0003800200 */
.L_x_7327:
[----:B------:R-:W-:Y:S01]  /*9ea0*/  BSSY.RECONVERGENT B2, `(.L_x_7329) ;  /* 0x000000e000027945 */ /* 0x000fe20003800200 */
[----:B------:R-:W-:Y:S01]  /*9eb0*/  FADD.FTZ R131, R131, R216 ;  /* 0x000000d883837221 */ /* 0x000fe20000010000 */
[----:B------:R-:W-:Y:S02]  /*9ec0*/  MOV R216, RZ ;  /* 0x000000ff00d87202 */ /* 0x000fe40000000f00 */
[----:B------:R-:W-:Y:S05]  /*9ed0*/  @!P4 BRA `(.L_x_7330) ;  /* 0x000000000028c947 */ /* 0x000fea0003800000 */
[----:B------:R-:W-:Y:S01]  /*9ee0*/  FFMA.FTZ R216, R15, R247, R228 ;  /* 0x000000f70fd87223 */ /* 0x000fe200000100e4 */
[----:B------:R-:W-:Y:S02]  /*9ef0*/  ISETP.GT.AND P4, PT, R230, RZ, PT ;  /* 0x000000ffe600720c */ /* 0x000fe40003f84270 */
[----:B------:R-:W-:Y:S01]  /*9f00*/  PRMT R217, R75, 0x7632, R217 ;  /* 0x000076324bd97816 */ /* 0x000fe200000000d9 */
[----:B-----5:R-:W-:-:S03]  /*9f10*/  FADD.FTZ R216, R226, -R216 ;  /* 0x800000d8e2d87221 */ /* 0x020fc60000010000 */
[----:B------:R-:W-:Y:S01]  /*9f20*/  SHF.L.U32 R217, R217, 0x10, RZ ;  /* 0x00000010d9d97819 */ /* 0x000fe200000006ff */
[----:B------:R-:W-:-:S05]  /*9f30*/  FMUL.FTZ R216, R229, R216 ;  /* 0x000000d8e5d87220 */ /* 0x000fca0000410000 */
[----:B------:R-:W-:-:S05]  /*9f40*/  FSEL R216, R216, RZ, P4 ;  /* 0x000000ffd8d87208 */ /* 0x000fca0002000000 */
[----:B------:R-:W-:-:S04]  /*9f50*/  FMUL.FTZ R216, R216, UR13 ;  /* 0x0000000dd8d87c20 */ /* 0x000fc80008410000 */
[----:B------:R-:W-:-:S04]  /*9f60*/  FMUL.FTZ R216, R216, UR12 ;  /* 0x0000000cd8d87c20 */ /* 0x000fc80008410000 */
[----:B------:R-:W-:-:S07]  /*9f70*/  FMUL.FTZ R216, R217, R216 ;  /* 0x000000d8d9d87220 */ /* 0x000fce0000410000 */
.L_x_7330:
[----:B------:R-:W-:Y:S05]  /*9f80*/  BSYNC.RECONVERGENT B2 ;  /* 0x0000000000027941 */ /* 0x000fea0003800200 */
.L_x_7329:
[----:B------:R-:W-:-:S04]  /*9f90*/  F2FP.BF16.F32.PACK_AB R216, RZ, R216 ;  /* 0x000000d8ffd8723e */ /* 0x000fc800000010ff */
[----:B------:R-:W-:-:S07]  /*9fa0*/  PRMT R179, R179, 0x5410, R216 ;  /* 0x00005410b3b37816 */ /* 0x000fce00000000d8 */
.L_x_7227:
[----:B------:R-:W-:Y:S05]  /*9fb0*/  BSYNC.RECONVERGENT B1 ;  /* 0x0000000000017941 */ /* 0x000fea0003800200 */
.L_x_7210:
[----:B-1----:R-:W1:Y:S01]  /*9fc0*/  @P0 LDC.64 R216, c[0x0][0x478] ;  /* 0x00011e00ffd80b82 */ /* 0x002e620000000a00 */
[----:B------:R-:W-:Y:S01]  /*9fd0*/  @P0 IADD3 R218, PT, PT, R248, 0x20, RZ ;  /* 0x00000020f8da0810 */ /* 0x000fe20007ffe0ff */
[----:B------:R-:W-:Y:S04]  /*9fe0*/  BSSY.RECONVERGENT B1, `(.L_x_7331) ;  /* 0x000000d000017945 */ /* 0x000fe80003800200 */
[----:B-1----:R-:W-:Y:S01]  /*9ff0*/  @P0 IMAD.WIDE.U32 R216, R218, 0x20, R216 ;  /* 0x00000020dad80825 */ /* 0x002fe200078e00d8 */
[----:B------:R-:W-:-:S04]  /*a000*/  @P3 IADD3 R218, PT, PT, R246, 0x20, RZ ;  /* 0x00000020f6da3810 */ /* 0x000fc80007ffe0ff */
[----:B------:R-:W-:Y:S04]  /*a010*/  @P0 STG.E.128 desc[UR6][R216.64], R180 ;  /* 0x000000b4d8000986 */ /* 0x000fe8000c101d06 */
        /* <DEDUP_REMOVED lines=9> */
.L_x_7332:
[----:B------:R-:W-:Y:S05]  /*a0b0*/  BSYNC.RECONVERGENT B1 ;  /* 0x0000000000017941 */ /* 0x000fea0003800200 */
.L_x_7331:
        /* <DEDUP_REMOVED lines=25> */
.L_x_7337:
[----:B------:R-:W-:Y:S05]  /*a250*/  BSYNC.RECONVERGENT B2 ;  /* 0x0000000000027941 */ /* 0x000fea0003800200 */
.L_x_7336:
        /* <DEDUP_REMOVED lines=24> */
.L_x_7339:
[----:B------:R-:W-:Y:S05]  /*a3e0*/  BSYNC.RECONVERGENT B2 ;  /* 0x0000000000027941 */ /* 0x000fea0003800200 */
.L_x_7338:
        /* <DEDUP_REMOVED lines=22> */
.L_x_7341:
[----:B------:R-:W-:Y:S05]  /*a550*/  BSYNC.RECONVERGENT B2 ;  /* 0x0000000000027941 */ /* 0x000fea0003800200 */
.L_x_7340:
        /* <DEDUP_REMOVED lines=24> */
.L_x_7343:
[----:B------:R-:W-:Y:S05]  /*a6e0*/  BSYNC.RECONVERGENT B2 ;  /* 0x0000000000027941 */ /* 0x000fea0003800200 */
.L_x_7342:
        /* <DEDUP_REMOVED lines=22> */
.L_x_7345:
[----:B------:R-:W-:Y:S05]  /*a850*/  BSYNC.RECONVERGENT B2 ;  /* 0x0000000000027941 */ /* 0x000fea0003800200 */
.L_x_7344:
        /* <DEDUP_REMOVED lines=24> */
.L_x_7347:
[----:B------:R-:W-:Y:S05]  /*a9e0*/  BSYNC.RECONVERGENT B2 ;  /* 0x0000000000027941 */ /* 0x000fea0003800200 */
.L_x_7346:
        /* <DEDUP_REMOVED lines=22> */
.L_x_7349:
[----:B------:R-:W-:Y:S05]  /*ab50*/  BSYNC.RECONVERGENT B2 ;  /* 0x0000000000027941 */ /* 0x000fea0003800200 */
.L_x_7348:
[----:B------:R-:W2:Y:S01]  /*ab60*/  LDL R181, [R1] ;  /* 0x0000000001b57983 */ /* 0x000ea20000100800 */
        /* <DEDUP_REMOVED lines=29> */
.L_x_7335:
        /* <DEDUP_REMOVED lines=18> */
.L_x_7352:
[----:B------:R-:W-:Y:S05]  /*ae60*/  BSYNC.RECONVERGENT B2 ;  /* 0x0000000000027941 */ /* 0x000fea0003800200 */
.L_x_7351:
        /* <DEDUP_REMOVED lines=20> */
.L_x_7354:
[----:B------:R-:W-:Y:S05]  /*afb0*/  BSYNC.RECONVERGENT B2 ;  /* 0x0000000000027941 */ /* 0x000fea0003800200 */
.L_x_7353:
        /* <DEDUP_REMOVED lines=18> */
.L_x_7356:
[----:B------:R-:W-:Y:S05]  /*b0e0*/  BSYNC.RECONVERGENT B2 ;  /* 0x0000000000027941 */ /* 0x000fea0003800200 */
.L_x_7355:
        /* <DEDUP_REMOVED lines=20> */
.L_x_7358:
[----:B------:R-:W-:Y:S05]  /*b230*/  BSYNC.RECONVERGENT B2 ;  /* 0x0000000000027941 */ /* 0x000fea0003800200 */
.L_x_7357:
        /* <DEDUP_REMOVED lines=18> */
.L_x_7360:
[----:B------:R-:W-:Y:S05]  /*b360*/  BSYNC.RECONVERGENT B2 ;  /* 0x0000000000027941 */ /* 0x000fea0003800200 */
.L_x_7359:
        /* <DEDUP_REMOVED lines=20> */
.L_x_7362:
[----:B------:R-:W-:Y:S05]  /*b4b0*/  BSYNC.RECONVERGENT B2 ;  /* 0x0000000000027941 */ /* 0x000fea0003800200 */
.L_x_7361:
        /* <DEDUP_REMOVED lines=18> */
.L_x_7364:
[----:B------:R-:W-:Y:S05]  /*b5e0*/  BSYNC.RECONVERGENT B2 ;  /* 0x0000000000027941 */ /* 0x000fea0003800200 */
.L_x_7363:
[----:B------:R-:W-:Y:S05]  /*b5f0*/  @!P3 BRA `(.L_x_7350) ;  /* 0x000000240038b947 */ /* 0x000fea0003800000 */
[----:B-1----:R-:W2:Y:S01]  /*b600*/  LDL R217, [R1] ;  /* 0x0000000001d97983 */ /* 0x002ea20000100800 */
        /* <DEDUP_REMOVED lines=20> */
.L_x_7334:
        /* <DEDUP_REMOVED lines=16> */
.L_x_7369:
[----:B------:R-:W-:Y:S05]  /*b850*/  BSYNC.RECONVERGENT B3 ;  /* 0x0000000000037941 */ /* 0x000fea0003800200 */
.L_x_7368:
        /* <DEDUP_REMOVED lines=13> */
.L_x_7371:
[----:B------:R-:W-:Y:S05]  /*b930*/  BSYNC.RECONVERGENT B3 ;  /* 0x0000000000037941 */ /* 0x000fea0003800200 */
.L_x_7370:
[----:B------:R-:W-:-:S04]  /*b940*/  F2FP.BF16.F32.PACK_AB R180, RZ, R180 ;  /* 0x000000b4ffb4723e */ /* 0x000fc800000010ff */
[----:B-1----:R-:W-:-:S07]  /*b950*/  PRMT R176, R180, 0x7610, R176 ;  /* 0x00007610b4b07816 */ /* 0x002fce00000000b0 */
.L_x_7367:
[----:B------:R-:W-:Y:S05]  /*b960*/  BSYNC.RECONVERGENT B2 ;  /* 0x0000000000027941 */ /* 0x000fea0003800200 */
.L_x_7366:
        /* <DEDUP_REMOVED lines=16> */
.L_x_7375:
[----:B------:R-:W-:Y:S05]  /*ba70*/  BSYNC.RECONVERGENT B3 ;  /* 0x0000000000037941 */ /* 0x000fea0003800200 */
.L_x_7374:
        /* <DEDUP_REMOVED lines=14> */
.L_x_7377:
[----:B------:R-:W-:Y:S05]  /*bb60*/  BSYNC.RECONVERGENT B3 ;  /* 0x0000000000037941 */ /* 0x000fea0003800200 */
.L_x_7376:
[----:B------:R-:W-:-:S04]  /*bb70*/  F2FP.BF16.F32.PACK_AB R180, RZ, R180 ;  /* 0x000000b4ffb4723e */ /* 0x000fc800000010ff */
[----:B-1----:R-:W-:-:S07]  /*bb80*/  PRMT R176, R176, 0x5410, R180 ;  /* 0x00005410b0b07816 */ /* 0x002fce00000000b4 */
.L_x_7373:
[----:B------:R-:W-:Y:S05]  /*bb90*/  BSYNC.RECONVERGENT B2 ;  /* 0x0000000000027941 */ /* 0x000fea0003800200 */
.L_x_7372:
        /* <DEDUP_REMOVED lines=15> */
.L_x_7381:
[----:B------:R-:W-:Y:S05]  /*bc90*/  BSYNC.RECONVERGENT B3 ;  /* 0x0000000000037941 */ /* 0x000fea0003800200 */
.L_x_7380:
        /* <DEDUP_REMOVED lines=13> */
.L_x_7383:
[----:B------:R-:W-:Y:S05]  /*bd70*/  BSYNC.RECONVERGENT B3 ;  /* 0x0000000000037941 */ /* 0x000fea0003800200 */
.L_x_7382:
[----:B------:R-:W-:-:S04]  /*bd80*/  F2FP.BF16.F32.PACK_AB R180, RZ, R180 ;  /* 0x000000b4ffb4723e */ /* 0x000fc800000010ff */
[----:B-1----:R-:W-:-:S07]  /*bd90*/  PRMT R177, R180, 0x7610, R177 ;  /* 0x00007610b4b17816 */ /* 0x002fce00000000b1 */
.L_x_7379:
[----:B------:R-:W-:Y:S05]  /*bda0*/  BSYNC.RECONVERGENT B2 ;  /* 0x0000000000027941 */ /* 0x000fea0003800200 */
.L_x_7378:
        /* <DEDUP_REMOVED lines=16> */
.L_x_7387:
[----:B------:R-:W-:Y:S05]  /*beb0*/  BSYNC.RECONVERGENT B3 ;  /* 0x0000000000037941 */ /* 0x000fea0003800200 */
.L_x_7386:
        /* <DEDUP_REMOVED lines=14> */
.L_x_7389:
[----:B------:R-:W-:Y:S05]  /*bfa0*/  BSYNC.RECONVERGENT B3 ;  /* 0x0000000000037941 */ /* 0x000fea0003800200 */
.L_x_7388:
[----:B------:R-:W-:-:S04]  /*bfb0*/  F2FP.BF16.F32.PACK_AB R180, RZ, R180 ;  /* 0x000000b4ffb4723e */ /* 0x000fc800000010ff */
[----:B-1----:R-:W-:-:S07]  /*bfc0*/  PRMT R177, R177, 0x5410, R180 ;  /* 0x00005410b1b17816 */ /* 0x002fce00000000b4 */
.L_x_7385:
[----:B------:R-:W-:Y:S05]  /*bfd0*/  BSYNC.RECONVERGENT B2 ;  /* 0x0000000000027941 */ /* 0x000fea0003800200 */
.L_x_7384:
        /* <DEDUP_REMOVED lines=15> */
.L_x_7393:
[----:B------:R-:W-:Y:S05]  /*c0d0*/  BSYNC.RECONVERGENT B3 ;  /* 0x0000000000037941 */ /* 0x000fea0003800200 */
.L_x_7392:
        /* <DEDUP_REMOVED lines=13> */
.L_x_7395:
[----:B------:R-:W-:Y:S05]  /*c1b0*/  BSYNC.RECONVERGENT B3 ;  /* 0x0000000000037941 */ /* 0x000fea0003800200 */
.L_x_7394:
[----:B------:R-:W-:-:S04]  /*c1c0*/  F2FP.BF16.F32.PACK_AB R180, RZ, R180 ;  /* 0x000000b4ffb4723e */ /* 0x000fc800000010ff */
[----:B-1----:R-:W-:-:S07]  /*c1d0*/  PRMT R178, R180, 0x7610, R178 ;  /* 0x00007610b4b27816 */ /* 0x002fce00000000b2 */
.L_x_7391:
[----:B------:R-:W-:Y:S05]  /*c1e0*/  BSYNC.RECONVERGENT B2 ;  /* 0x0000000000027941 */ /* 0x000fea0003800200 */
.L_x_7390:
        /* <DEDUP_REMOVED lines=16> */
.L_x_7399:
[----:B------:R-:W-:Y:S05]  /*c2f0*/  BSYNC.RECONVERGENT B3 ;  /* 0x0000000000037941 */ /* 0x000fea0003800200 */
.L_x_7398:
        /* <DEDUP_REMOVED lines=14> */
.L_x_7401:
[----:B------:R-:W-:Y:S05]  /*c3e0*/  BSYNC.RECONVERGENT B3 ;  /* 0x0000000000037941 */ /* 0x000fea0003800200 */
.L_x_7400:
[----:B------:R-:W-:-:S04]  /*c3f0*/  F2FP.BF16.F32.PACK_AB R180, RZ, R180 ;  /* 0x000000b4ffb4723e */ /* 0x000fc800000010ff */
[----:B-1----:R-:W-:-:S07]  /*c400*/  PRMT R178, R178, 0x5410, R180 ;  /* 0x00005410b2b27816 */ /* 0x002fce00000000b4 */
.L_x_7397:
[----:B------:R-:W-:Y:S05]  /*c410*/  BSYNC.RECONVERGENT B2 ;  /* 0x0000000000027941 */ /* 0x000fea0003800200 */
.L_x_7396:
        /* <DEDUP_REMOVED lines=15> */
.L_x_7405:
[----:B------:R-:W-:Y:S05]  /*c510*/  BSYNC.RECONVERGENT B3 ;  /* 0x0000000000037941 */ /* 0x000fea0003800200 */
.L_x_7404:
        /* <DEDUP_REMOVED lines=13> */
.L_x_7407:
[----:B------:R-:W-:Y:S05]  /*c5f0*/  BSYNC.RECONVERGENT B3 ;  /* 0x0000000000037941 */ /* 0x000fea0003800200 */
.L_x_7406:
[----:B------:R-:W-:-:S04]  /*c600*/  F2FP.BF16.F32.PACK_AB R180, RZ, R180 ;  /* 0x000000b4ffb4723e */ /* 0x000fc800000010ff */
[----:B-1----:R-:W-:-:S07]  /*c610*/  PRMT R179, R180, 0x7610, R179 ;  /* 0x00007610b4b37816 */ /* 0x002fce00000000b3 */
.L_x_7403:
[----:B------:R-:W-:Y:S05]  /*c620*/  BSYNC.RECONVERGENT B2 ;  /* 0x0000000000027941 */ /* 0x000fea0003800200 */
.L_x_7402:
[----:B------:R-:W2:Y:S01]  /*c630*/  LDL R180, [R1] ;  /* 0x0000000001b47983 */ /* 0x000ea20000100800 */
[-CC-:B-1----:R-:W-:Y:S01]  /*c640*/  FFMA.FTZ R217, R14, R247.reuse, R228.reuse ;  /* 0x000000f70ed97223 */ /* 0x182fe200000100e4 */
        /* <DEDUP_REMOVED lines=29> */
[----:B------:R-:W-:Y:S01]  /*c820*/  MOV R181, R217 ;  /* 0x000000d900b57202 */ /* 0x000fe20000000f00 */
[----:B--2---:R-:W-:Y:S01]  /*c830*/  FADD.FTZ R187, R180, -R187 ;  /* 0x800000bbb4bb7221 */ /* 0x004fe20000010000 */
[----:B------:R-:W-:-:S03]  /*c840*/  MOV R180, R216 ;  /* 0x000000d800b47202 */ /* 0x000fc60000000f00 */
[----:B------:R-:W-:-:S05]  /*c850*/  FMUL.FTZ R187, R229, R187 ;  /* 0x000000bbe5bb7220 */ /* 0x000fca0000410000 */
[----:B------:R-:W-:Y:S01]  /*c860*/  FSEL R187, R187, RZ, P4 ;  /* 0x000000ffbbbb7208 */ /* 0x000fe20002000000 */
        /* <DEDUP_REMOVED lines=23> */
.L_x_7365:
        /* <DEDUP_REMOVED lines=15> */
.L_x_7411:
[----:B------:R-:W-:Y:S05]  /*cad0*/  BSYNC.RECONVERGENT B3 ;  /* 0x0000000000037941 */ /* 0x000fea0003800200 */
.L_x_7410:
        /* <DEDUP_REMOVED lines=13> */
.L_x_7413:
[----:B------:R-:W-:Y:S05]  /*cbb0*/  BSYNC.RECONVERGENT B3 ;  /* 0x0000000000037941 */ /* 0x000fea0003800200 */
.L_x_7412:
[----:B------:R-:W-:-:S04]  /*cbc0*/  F2FP.BF16.F32.PACK_AB R216, RZ, R216 ;  /* 0x000000d8ffd8723e */ /* 0x000fc800000010ff */
[----:B------:R-:W-:-:S07]  /*cbd0*/  PRMT R176, R216, 0x7610, R176 ;  /* 0x00007610d8b07816 */ /* 0x000fce00000000b0 */
.L_x_7409:
[----:B------:R-:W-:Y:S05]  /*cbe0*/  BSYNC.RECONVERGENT B2 ;  /* 0x0000000000027941 */ /* 0x000fea0003800200 */
.L_x_7408:
        /* <DEDUP_REMOVED lines=16> */
.L_x_7417:
[----:B------:R-:W-:Y:S05]  /*ccf0*/  BSYNC.RECONVERGENT B3 ;  /* 0x0000000000037941 */ /* 0x000fea0003800200 */
.L_x_7416:
        /* <DEDUP_REMOVED lines=14> */
.L_x_7419:
[----:B------:R-:W-:Y:S05]  /*cde0*/  BSYNC.RECONVERGENT B3 ;  /* 0x0000000000037941 */ /* 0x000fea0003800200 */
.L_x_7418:
[----:B------:R-:W-:-:S04]  /*cdf0*/  F2FP.BF16.F32.PACK_AB R216, RZ, R216 ;  /* 0x000000d8ffd8723e */ /* 0x000fc800000010ff */
[----:B------:R-:W-:-:S07]  /*ce00*/  PRMT R176, R176, 0x5410, R216 ;  /* 0x00005410b0b07816 */ /* 0x000fce00000000d8 */
.L_x_7415:
[----:B------:R-:W-:Y:S05]  /*ce10*/  BSYNC.RECONVERGENT B2 ;  /* 0x0000000000027941 */ /* 0x000fea0003800200 */
.L_x_7414:
        /* <DEDUP_REMOVED lines=15> */
.L_x_7423:
[----:B------:R-:W-:Y:S05]  /*cf10*/  BSYNC.RECONVERGENT B3 ;  /* 0x0000000000037941 */ /* 0x000fea0003800200 */
.L_x_7422:
        /* <DEDUP_REMOVED lines=13> */
.L_x_7425:
[----:B------:R-:W-:Y:S05]  /*cff0*/  BSYNC.RECONVERGENT B3 ;  /* 0x0000000000037941 */ /* 0x000fea0003800200 */
.L_x_7424:
[----:B------:R-:W-:-:S04]  /*d000*/  F2FP.BF16.F32.PACK_AB R216, RZ, R216 ;  /* 0x000000d8ffd8723e */ /* 0x000fc800000010ff */
[----:B------:R-:W-:-:S07]  /*d010*/  PRMT R177, R216, 0x7610, R177 ;  /* 0x00007610d8b17816 */ /* 0x000fce00000000b1 */
.L_x_7421:
[----:B------:R-:W-:Y:S05]  /*d020*/  BSYNC.RECONVERGENT B2 ;  /* 0x0000000000027941 */ /* 0x000fea0003800200 */
.L_x_7420:
        /* <DEDUP_REMOVED lines=16> */
.L_x_7429:
[----:B------:R-:W-:Y:S05]  /*d130*/  BSYNC.RECONVERGENT B3 ;  /* 0x0000000000037941 */ /* 0x000fea0003800200 */
.L_x_7428:
        /* <DEDUP_REMOVED lines=14> */
.L_x_7431:
[----:B------:R-:W-:Y:S05]  /*d220*/  BSYNC.RECONVERGENT B3 ;  /* 0x0000000000037941 */ /* 0x000fea0003800200 */
.L_x_7430:
[----:B------:R-:W-:-:S04]  /*d230*/  F2FP.BF16.F32.PACK_AB R216, RZ, R216 ;  /* 0x000000d8ffd8723e */ /* 0x000fc800000010ff */
[----:B------:R-:W-:-:S07]  /*d240*/  PRMT R177, R177, 0x5410, R216 ;  /* 0x00005410b1b17816 */ /* 0x000fce00000000d8 */
.L_x_7427:
[----:B------:R-:W-:Y:S05]  /*d250*/  BSYNC.RECONVERGENT B2 ;  /* 0x0000000000027941 */ /* 0x000fea0003800200 */
.L_x_7426:
        /* <DEDUP_REMOVED lines=15> */
.L_x_7435:
[----:B------:R-:W-:Y:S05]  /*d350*/  BSYNC.RECONVERGENT B3 ;  /* 0x0000000000037941 */ /* 0x000fea0003800200 */
.L_x_7434:
        /* <DEDUP_REMOVED lines=13> */
.L_x_7437:
[----:B------:R-:W-:Y:S05]  /*d430*/  BSYNC.RECONVERGENT B3 ;  /* 0x0000000000037941 */ /* 0x000fea0003800200 */
.L_x_7436:
[----:B------:R-:W-:-:S04]  /*d440*/  F2FP.BF16.F32.PACK_AB R216, RZ, R216 ;  /* 0x000000d8ffd8723e */ /* 0x000fc800000010ff */
[----:B------:R-:W-:-:S07]  /*d450*/  PRMT R178, R216, 0x7610, R178 ;  /* 0x00007610d8b27816 */ /* 0x000fce00000000b2 */
.L_x_7433:
[----:B------:R-:W-:Y:S05]  /*d460*/  BSYNC.RECONVERGENT B2 ;  /* 0x0000000000027941 */ /* 0x000fea0003800200 */
.L_x_7432:
        /* <DEDUP_REMOVED lines=16> */
.L_x_7441:
[----:B------:R-:W-:Y:S05]  /*d570*/  BSYNC.RECONVERGENT B3 ;  /* 0x0000000000037941 */ /* 0x000fea0003800200 */
.L_x_7440:
        /* <DEDUP_REMOVED lines=14> */
.L_x_7443:
[----:B------:R-:W-:Y:S05]  /*d660*/  BSYNC.RECONVERGENT B3 ;  /* 0x0000000000037941 */ /* 0x000fea0003800200 */
.L_x_7442:
[----:B------:R-:W-:-:S04]  /*d670*/  F2FP.BF16.F32.PACK_AB R216, RZ, R216 ;  /* 0x000000d8ffd8723e */ /* 0x000fc800000010ff */
[----:B------:R-:W-:-:S07]  /*d680*/  PRMT R178, R178, 0x5410, R216 ;  /* 0x00005410b2b27816 */ /* 0x000fce00000000d8 */
.L_x_7439:
[----:B------:R-:W-:Y:S05]  /*d690*/  BSYNC.RECONVERGENT B2 ;  /* 0x0000000000027941 */ /* 0x000fea0003800200 */
.L_x_7438:
        /* <DEDUP_REMOVED lines=15> */
.L_x_7447:
[----:B------:R-:W-:Y:S05]  /*d790*/  BSYNC.RECONVERGENT B3 ;  /* 0x0000000000037941 */ /* 0x000fea0003800200 */
.L_x_7446:
        /* <DEDUP_REMOVED lines=13> */
.L_x_7449:
[----:B------:R-:W-:Y:S05]  /*d870*/  BSYNC.RECONVERGENT B3 ;  /* 0x0000000000037941 */ /* 0x000fea0003800200 */
.L_x_7448:
[----:B------:R-:W-:-:S04]  /*d880*/  F2FP.BF16.F32.PACK_AB R216, RZ, R216 ;  /* 0x000000d8ffd8723e */ /* 0x000fc800000010ff */
[----:B------:R-:W-:-:S07]  /*d890*/  PRMT R179, R216, 0x7610, R179 ;  /* 0x00007610d8b37816 */ /* 0x000fce00000000b3 */
.L_x_7445:
[----:B------:R-:W-:Y:S05]  /*d8a0*/  BSYNC.RECONVERGENT B2 ;  /* 0x0000000000027941 */ /* 0x000fea0003800200 */
.L_x_7444:
[----:B------:R-:W-:Y:S05]  /*d8b0*/  @!P3 BRA `(.L_x_7350) ;  /* 0x000000000088b947 */ /* 0x000fea0003800000 */
[----:B------:R2:W5:Y:S01]  /*d8c0*/  LDL R218, [R1] ;  /* 0x0000000001da7983 */ /* 0x0005620000100800 */
        /* <DEDUP_REMOVED lines=15> */
.L_x_7451:
[----:B------:R-:W-:Y:S05]  /*d9c0*/  BSYNC.RECONVERGENT B2 ;  /* 0x0000000000027941 */ /* 0x000fea0003800200 */
.L_x_7450:
        /* <DEDUP_REMOVED lines=14> */
.L_x_7453:
[----:B------:R-:W-:Y:S05]  /*dab0*/  BSYNC.RECONVERGENT B2 ;  /* 0x0000000000027941 */ /* 0x000fea0003800200 */
.L_x_7452:
[----:B------:R-:W-:-:S04]  /*dac0*/  F2FP.BF16.F32.PACK_AB R216, RZ, R216 ;  /* 0x000000d8ffd8723e */ /* 0x000fc800000010ff */
[----:B------:R-:W-:-:S07]  /*dad0*/  PRMT R179, R179, 0x5410, R216 ;  /* 0x00005410b3b37816 */ /* 0x000fce00000000d8 */
.L_x_7350:
[----:B------:R-:W-:Y:S05]  /*dae0*/  BSYNC.RECONVERGENT B1 ;  /* 0x0000000000017941 */ /* 0x000fea0003800200 */
.L_x_7333:
[----:B-1----:R-:W1:Y:S01]  /*daf0*/  @P0 LDC.64 R216, c[0x0][0x478] ;  /* 0x00011e00ffd80b82 */ /* 0x002e620000000a00 */
[----:B-----5:R-:W-:Y:S01]  /*db00*/  @P0 IADD3 R218, PT, PT, R248, 0x40, RZ ;  /* 0x00000040f8da0810 */ /* 0x020fe20007ffe0ff */
[----:B------:R-:W-:Y:S04]  /*db10*/  BSSY.RECONVERGENT B1, `(.L_x_7454) ;  /* 0x000000d000017945 */ /* 0x000fe80003800200 */
[----:B-1----:R-:W-:Y:S01]  /*db20*/  @P0 IMAD.WIDE.U32 R216, R218, 0x20, R216 ;  /* 0x00000020dad80825 */ /* 0x002fe200078e00d8 */
[----:B------:R-:W-:-:S04]  /*db30*/  @P3 IADD3 R218, PT, PT, R246, 0x40, RZ ;  /* 0x00000040f6da3810 */ /* 0x000fc80007ffe0ff */
[----:B------:R-:W-:Y:S04]  /*db40*/  @P0 STG.E.128 desc[UR6][R216.64], R180 ;  /* 0x000000b4d8000986 */ /* 0x000fe8000c101d06 */
[----:B------:R1:W-:Y:S02]  /*db50*/  @P0 STG.E.128 desc[UR6][R216.64+0x10], R184 ;  /* 0x000010b8d8000986 */ /* 0x0003e4000c101d06 */
[----:B-1----:R-:W1:Y:S02]  /*db60*/  @P3 LDC.64 R216, c[0x0][0x468] ;  /* 0x00011a00ffd83b82 */ /* 0x002e640000000a00 */
[----:B-1----:R-:W-:Y:S01]  /*db70*/  @P3 IMAD.WIDE.U32 R216, R218, 0x10, R216 ;  /* 0x00000010dad83825 */ /* 0x002fe200078e00d8 */
[----:B------:R-:W-:-:S04]  /*db80*/  IADD3 R218, PT, PT, R246, 0x60, RZ ;  /* 0x00000060f6da7810 */ /* 0x000fc80007ffe0ff */
[----:B------:R1:W-:Y:S01]  /*db90*/  @P3 STG.E.128 desc[UR6][R216.64], R176 ;  /* 0x000000b0d8003986 */ /* 0x0003e2000c101d06 */
[----:B------:R-:W-:Y:S05]  /*dba0*/  @!P3 BRA `(.L_x_7455) ;  /* 0x00000000000cb947 */ /* 0x000fea0003800000 */
[----:B------:R-:W2:Y:S02]  /*dbb0*/  LDC.64 R172, c[0x0][0x390] ;  /* 0x0000e400ffac7b82 */ /* 0x000ea40000000a00 */
[----:B--2---:R-:W-:-:S06]  /*dbc0*/  IMAD.WIDE.U32 R172, R218, 0x10, R172 ;  /* 0x00000010daac7825 */ /* 0x004fcc00078e00ac */
[----:B------:R-:W5:Y:S02]  /*dbd0*/  LDG.E.128 R172, desc[UR6][R172.64] ;  /* 0x00000006acac7981 */ /* 0x000f64000c1e1d00 */
.L_x_7455:
[----:B------:R-:W-:Y:S05]  /*dbe0*/  BSYNC.RECONVERGENT B1 ;  /* 0x0000000000017941 */ /* 0x000fea0003800200 */
.L_x_7454:
        /* <DEDUP_REMOVED lines=25> */
.L_x_7460:
[----:B------:R-:W-:Y:S05]  /*dd80*/  BSYNC.RECONVERGENT B2 ;  /* 0x0000000000027941 */ /* 0x000fea0003800200 */
.L_x_7459:
        /* <DEDUP_REMOVED lines=16> */
[----:B------:R-:W-:Y:S01]  /*de90*/  MOV R182, RZ ;  /* 0x000000ff00b67202 */ /* 0x000fe20000000f00 */
[----:B-1----:R-:W-:-:S04]  /*dea0*/  @P1 FMUL.FTZ R181, R187, R181 ;  /* 0x000000b5bbb51220 */ /* 0x002fc80000410000 */
[----:B------:R-:W-:Y:S01]  /*deb0*/  @P1 FMUL.FTZ R180, R181, R180 ;  /* 0x000000b4b5b41220 */ /* 0x000fe20000410000 */
[----:B------:R-:W-:-:S04]  /*dec0*/  PRMT R181, R48, 0x7632, R181 ;  /* 0x0000763230b57816 */ /* 0x000fc800000000b5 */
[----:B------:R-:W-:-:S05]  /*ded0*/  @P1 SHF.L.U32 R181, R181, 0x10, RZ ;  /* 0x00000010b5b51819 */ /* 0x000fca00000006ff */
[----:B------:R-:W-:-:S05]  /*dee0*/  @P1 FMUL.FTZ R182, R180, R181 ;  /* 0x000000b5b4b61220 */ /* 0x000fca0000410000 */
[----:B------:R-:W-:-:S04]  /*def0*/  F2FP.BF16.F32.PACK_AB R182, RZ, R182 ;  /* 0x000000b6ffb6723e */ /* 0x000fc800000010ff */
[----:B------:R-:W-:-:S07]  /*df00*/  PRMT R176, R176, 0x5410, R182 ;  /* 0x00005410b0b07816 */ /* 0x000fce00000000b6 */
.L_x_7462:
[----:B------:R-:W-:Y:S05]  /*df10*/  BSYNC.RECONVERGENT B2 ;  /* 0x0000000000027941 */ /* 0x000fea0003800200 */
.L_x_7461:
        /* <DEDUP_REMOVED lines=22> */
.L_x_7464:
[----:B------:R-:W-:Y:S05]  /*e080*/  BSYNC.RECONVERGENT B2 ;  /* 0x0000000000027941 */ /* 0x000fea0003800200 */
.L_x_7463:
        /* <DEDUP_REMOVED lines=24> */
.L_x_7466:
[----:B------:R-:W-:Y:S05]  /*e210*/  BSYNC.RECONVERGENT B2 ;  /* 0x0000000000027941 */ /* 0x000fea0003800200 */
.L_x_7465:
        /* <DEDUP_REMOVED lines=36> */
.L_x_7468:
[----:B------:R-:W-:Y:S05]  /*e460*/  BSYNC.RECONVERGENT B2 ;  /* 0x0000000000027941 */ /* 0x000fea0003800200 */
.L_x_7467:
[----:B------:R-:W-:Y:S04]  /*e470*/  BSSY.RECONVERGENT B2, `(.L_x_7469) ;  /* 0x0000014000027945 */ /* 0x000fe80003800200 */
[----:B------:R-:W-:Y:S05]  /*e480*/  @!P3 BRA `(.L_x_7470) ;  /* 0x000000000048b947 */ /* 0x000fea0003800000 */
        /* <DEDUP_REMOVED lines=18> */
.L_x_7470:
[----:B------:R-:W-:Y:S05]  /*e5b0*/  BSYNC.RECONVERGENT B2 ;  /* 0x0000000000027941 */ /* 0x000fea0003800200 */
.L_x_7469:
[----:B------:R-:W-:Y:S04]  /*e5c0*/  BSSY.RECONVERGENT B2, `(.L_x_7471) ;  /* 0x0000012000027945 */ /* 0x000fe80003800200 */
[----:B------:R-:W-:Y:S05]  /*e5d0*/  @!P3 BRA `(.L_x_7472) ;  /* 0x000000000040b947 */ /* 0x000fea0003800000 */
        /* <DEDUP_REMOVED lines=16> */
.L_x_7472:
[----:B------:R-:W-:Y:S05]  /*e6e0*/  BSYNC.RECONVERGENT B2 ;  /* 0x0000000000027941 */ /* 0x000fea0003800200 */
.L_x_7471:
[----:B------:R-:W-:Y:S02]  /*e6f0*/  MOV R181, R187 ;  /* 0x000000bb00b57202 */ /* 0x000fe40000000f00 */
[----:B------:R-:W-:Y:S02]  /*e700*/  MOV R180, R216 ;  /* 0x000000d800b47202 */ /* 0x000fe40000000f00 */
[----:B------:R-:W-:Y:S01]  /*e710*/  MOV R187, R217 ;  /* 0x000000d900bb7202 */ /* 0x000fe20000000f00 */
        /* <DEDUP_REMOVED lines=17> */
.L_x_7458:
        /* <DEDUP_REMOVED lines=18> */
.L_x_7475:
[----:B------:R-:W-:Y:S05]  /*e950*/  BSYNC.RECONVERGENT B2 ;  /* 0x0000000000027941 */ /* 0x000fea0003800200 */
.L_x_7474:
[----:B------:R-:W-:Y:S04]  /*e960*/  BSSY.RECONVERGENT B2, `(.L_x_7476) ;  /* 0x0000014000027945 */ /* 0x000fe80003800200 */
[----:B------:R-:W-:Y:S05]  /*e970*/  @!P3 BRA `(.L_x_7477) ;  /* 0x000000000048b947 */ /* 0x000fea0003800000 */
[----:B-1----:R-:W-:Y:S01]  /*e980*/  @P2 FFMA.FTZ R216, R7, R247, R228 ;  /* 0x000000f707d82223 */ /* 0x002fe200000100e4 */
[----:B------:R-:W-:Y:S01]  /*e990*/  LOP3.LUT P1, RZ, R222, 0xff00, RZ, 0xc0, !PT ;  /* 0x0000ff00deff7812 */ /* 0x000fe2000782c0ff */
[----:B------:R-:W-:Y:S01]  /*e9a0*/  HFMA2 R219, -RZ, RZ, 0, 0 ;  /* 0x00000000ffdb7431 */ /* 0x000fe200000001ff */
[----:B------:R-:W-:Y:S01]  /*e9b0*/  MOV R217, R21 ;  /* 0x0000001500d97202 */ /* 0x000fe20000000f00 */
[----:B------:R-:W-:-:S04]  /*e9c0*/  @P2 FADD.FTZ R216, R6, -R216 ;  /* 0x800000d806d82221 */ /* 0x000fc80000010000 */
[----:B------:R-:W-:-:S04]  /*e9d0*/  @P2 FFMA.FTZ R217, R229, R216, R21 ;  /* 0x000000d8e5d92223 */ /* 0x000fc80000010015 */
[----:B------:R-:W-:Y:S02]  /*e9e0*/  FMUL.FTZ R216, R217, UR13 ;  /* 0x0000000dd9d87c20 */ /* 0x000fe40008410000 */
[----:B-----5:R-:W-:Y:S02]  /*e9f0*/  @P1 PRMT R217, R172, 0x7632, R217 ;  /* 0x00007632acd91816 */ /* 0x020fe400000000d9 */
        /* <DEDUP_REMOVED lines=10> */
.L_x_7477:
[----:B------:R-:W-:Y:S05]  /*eaa0*/  BSYNC.RECONVERGENT B2 ;  /* 0x0000000000027941 */ /* 0x000fea0003800200 */
.L_x_7476:
        /* <DEDUP_REMOVED lines=18> */
.L_x_7479:
[----:B------:R-:W-:Y:S05]  /*ebd0*/  BSYNC.RECONVERGENT B2 ;  /* 0x0000000000027941 */ /* 0x000fea0003800200 */
.L_x_7478:
        /* <DEDUP_REMOVED lines=20> */
.L_x_7481:
[----:B------:R-:W-:Y:S05]  /*ed20*/  BSYNC.RECONVERGENT B2 ;  /* 0x0000000000027941 */ /* 0x000fea0003800200 */
.L_x_7480:
        /* <DEDUP_REMOVED lines=18> */
.L_x_7483:
[----:B------:R-:W-:Y:S05]  /*ee50*/  BSYNC.RECONVERGENT B2 ;  /* 0x0000000000027941 */ /* 0x000fea0003800200 */
.L_x_7482:
        /* <DEDUP_REMOVED lines=20> */
.L_x_7485:
[----:B------:R-:W-:Y:S05]  /*efa0*/  BSYNC.RECONVERGENT B2 ;  /* 0x0000000000027941 */ /* 0x000fea0003800200 */
.L_x_7484:
        /* <DEDUP_REMOVED lines=18> */
.L_x_7487:
[----:B------:R-:W-:Y:S05]  /*f0d0*/  BSYNC.RECONVERGENT B2 ;  /* 0x0000000000027941 */ /* 0x000fea0003800200 */
.L_x_7486:
[----:B------:R-:W-:Y:S05]  /*f0e0*/  @!P3 BRA `(.L_x_7473) ;  /* 0x0000002000f0b947 */ /* 0x000fea0003800000 */
[----:B-1----:R-:W2:Y:S04]  /*f0f0*/  LDL R216, [R1+0x10] ;  /* 0x0000100001d87983 */ /* 0x002ea80000100800 */
[----:B------:R-:W3:Y:S01]  /*f100*/  LDL R217, [R1+0xc] ;  /* 0x00000c0001d97983 */ /* 0x000ee20000100800 */
[----:B------:R-:W-:-:S04]  /*f110*/  ISETP.GE.U32.AND P1, PT, R222, RZ, PT ;  /* 0x000000ffde00720c */ /* 0x000fc80003f26070 */
[----:B------:R-:W-:Y:S01]  /*f120*/  ISETP.GE.U32.AND.EX P1, PT, R223, 0x1000000, PT, P1 ;  /* 0x01000000df00780c */ /* 0x000fe20003f26110 */
[----:B------:R-:W-:Y:S02]  /*f130*/  HFMA2 R219, -RZ, RZ, 0, 0 ;  /* 0x00000000ffdb7431 */ /* 0x000fe400000001ff */
[----:B--2---:R-:W-:-:S04]  /*f140*/  @P2 FFMA.FTZ R216, R216, R247, R228 ;  /* 0x000000f7d8d82223 */ /* 0x004fc800000100e4 */
[----:B---3--:R-:W-:Y:S01]  /*f150*/  @P2 FADD.FTZ R216, R217, -R216 ;  /* 0x800000d8d9d82221 */ /* 0x008fe20000010000 */
[----:B------:R-:W-:-:S03]  /*f160*/  MOV R217, R19 ;  /* 0x0000001300d97202 */ /* 0x000fc60000000f00 */
[----:B------:R-:W-:-:S04]  /*f170*/  @P2 FFMA.FTZ R217, R229, R216, R19 ;  /* 0x000000d8e5d92223 */ /* 0x000fc80000010013 */
[----:B------:R-:W-:Y:S01]  /*f180*/  FMUL.FTZ R216, R217, UR13 ;  /* 0x0000000dd9d87c20 */ /* 0x000fe20008410000 */
[----:B-----5:R-:W-:-:S03]  /*f190*/  @P1 PRMT R217, R175, 0x7632, R217 ;  /* 0x00007632afd91816 */ /* 0x020fc600000000d9 */
        /* <DEDUP_REMOVED lines=11> */
.L_x_7457:
        /* <DEDUP_REMOVED lines=16> */
.L_x_7492:
[----:B------:R-:W-:Y:S05]  /*f350*/  BSYNC.RECONVERGENT B3 ;  /* 0x0000000000037941 */ /* 0x000fea0003800200 */
.L_x_7491:
        /* <DEDUP_REMOVED lines=13> */
.L_x_7494:
[----:B------:R-:W-:Y:S05]  /*f430*/  BSYNC.RECONVERGENT B3 ;  /* 0x0000000000037941 */ /* 0x000fea0003800200 */
.L_x_7493:
[----:B------:R-:W-:-:S04]  /*f440*/  F2FP.BF16.F32.PACK_AB R180, RZ, R180 ;  /* 0x000000b4ffb4723e */ /* 0x000fc800000010ff */
[----:B-1----:R-:W-:-:S07]  /*f450*/  PRMT R176, R180, 0x7610, R176 ;  /* 0x00007610b4b07816 */ /* 0x002fce00000000b0 */
.L_x_7490:
[----:B------:R-:W-:Y:S05]  /*f460*/  BSYNC.RECONVERGENT B2 ;  /* 0x0000000000027941 */ /* 0x000fea0003800200 */
.L_x_7489:
        /* <DEDUP_REMOVED lines=16> */
.L_x_7498:
[----:B------:R-:W-:Y:S05]  /*f570*/  BSYNC.RECONVERGENT B3 ;  /* 0x0000000000037941 */ /* 0x000fea0003800200 */
.L_x_7497:
        /* <DEDUP_REMOVED lines=14> */
.L_x_7500:
[----:B------:R-:W-:Y:S05]  /*f660*/  BSYNC.RECONVERGENT B3 ;  /* 0x0000000000037941 */ /* 0x000fea0003800200 */
.L_x_7499:
[----:B------:R-:W-:-:S04]  /*f670*/  F2FP.BF16.F32.PACK_AB R180, RZ, R180 ;  /* 0x000000b4ffb4723e */ /* 0x000fc800000010ff */
[----:B-1----:R-:W-:-:S07]  /*f680*/  PRMT R176, R176, 0x5410, R180 ;  /* 0x00005410b0b07816 */ /* 0x002fce00000000b4 */
.L_x_7496:
[----:B------:R-:W-:Y:S05]  /*f690*/  BSYNC.RECONVERGENT B2 ;  /* 0x0000000000027941 */ /* 0x000fea0003800200 */
.L_x_7495:
        /* <DEDUP_REMOVED lines=15> */
.L_x_7504:
[----:B------:R-:W-:Y:S05]  /*f790*/  BSYNC.RECONVERGENT B3 ;  /* 0x0000000000037941 */ /* 0x000fea0003800200 */
.L_x_7503:
        /* <DEDUP_REMOVED lines=13> */
.L_x_7506:
[----:B------:R-:W-:Y:S05]  /*f870*/  BSYNC.RECONVERGENT B3 ;  /* 0x0000000000037941 */ /* 0x000fea0003800200 */
.L_x_7505:
[----:B------:R-:W-:-:S04]  /*f880*/  F2FP.BF16.F32.PACK_AB R180, RZ, R180 ;  /* 0x000000b4ffb4723e */ /* 0x000fc800000010ff */
[----:B-1----:R-:W-:-:S07]  /*f890*/  PRMT R177, R180, 0x7610, R177 ;  /* 0x00007610b4b17816 */ /* 0x002fce00000000b1 */
.L_x_7502:
[----:B------:R-:W-:Y:S05]  /*f8a0*/  BSYNC.RECONVERGENT B2 ;  /* 0x0000000000027941 */ /* 0x000fea0003800200 */
.L_x_7501:
        /* <DEDUP_REMOVED lines=16> */
.L_x_7510:
[----:B------:R-:W-:Y:S05]  /*f9b0*/  BSYNC.RECONVERGENT B3 ;  /* 0x0000000000037941 */ /* 0x000fea0003800200 */
.L_x_7509:
        /* <DEDUP_REMOVED lines=14> */
.L_x_7512:
[----:B------:R-:W-:Y:S05]  /*faa0*/  BSYNC.RECONVERGENT B3 ;  /* 0x0000000000037941 */ /* 0x000fea0003800200 */
.L_x_7511:
[----:B------:R-:W-:-:S04]  /*fab0*/  F2FP.BF16.F32.PACK_AB R180, RZ, R180 ;  /* 0x000000b4ffb4723e */ /* 0x000fc800000010ff */
[----:B-1----:R-:W-:-:S07]  /*fac0*/  PRMT R177, R177, 0x5410, R180 ;  /* 0x00005410b1b17816 */ /* 0x002fce00000000b4 */
.L_x_7508:
[----:B------:R-:W-:Y:S05]  /*fad0*/  BSYNC.RECONVERGENT B2 ;  /* 0x0000000000027941 */ /* 0x000fea0003800200 */
.L_x_7507:
        /* <DEDUP_REMOVED lines=15> */
.L_x_7516:
[----:B------:R-:W-:Y:S05]  /*fbd0*/  BSYNC.RECONVERGENT B3 ;  /* 0x0000000000037941 */ /* 0x000fea0003800200 */
.L_x_7515:
        /* <DEDUP_REMOVED lines=13> */
.L_x_7518:
[----:B------:R-:W-:Y:S05]  /*fcb0*/  BSYNC.RECONVERGENT B3 ;  /* 0x0000000000037941 */ /* 0x000fea0003800200 */
.L_x_7517:
[----:B------:R-:W-:-:S04]  /*fcc0*/  F2FP.BF16.F32.PACK_AB R180, RZ, R180 ;  /* 0x000000b4ffb4723e */ /* 0x000fc800000010ff */
[----:B-1----:R-:W-:-:S07]  /*fcd0*/  PRMT R178, R180, 0x7610, R178 ;  /* 0x00007610b4b27816 */ /* 0x002fce00000000b2 */
.L_x_7514:
[----:B------:R-:W-:Y:S05]  /*fce0*/  BSYNC.RECONVERGENT B2 ;  /* 0x0000000000027941 */ /* 0x000fea0003800200 */
.L_x_7513:
        /* <DEDUP_REMOVED lines=16> */
.L_x_7522:
[----:B------:R-:W-:Y:S05]  /*fdf0*/  BSYNC.RECONVERGENT B3 ;  /* 0x0000000000037941 */ /* 0x000fea0003800200 */
.L_x_7521:
        /* <DEDUP_REMOVED lines=14> */
.L_x_7524:
[----:B------:R-:W-:Y:S05]  /*fee0*/  BSYNC.RECONVERGENT B3 ;  /* 0x0000000000037941 */ /* 0x000fea0003800200 */
.L_x_7523:
[----:B------:R-:W-:-:S04]  /*fef0*/  F2FP.BF16.F32.PACK_AB R180, RZ, R180 ;  /* 0x000000b4ffb4723e */ /* 0x000fc800000010ff */
[----:B-1----:R-:W-:-:S07]  /*ff00*/  PRMT R178, R178, 0x5410, R180 ;  /* 0x00005410b2b27816 */ /* 0x002fce00000000b4 */
.L_x_7520:
[----:B------:R-:W-:Y:S05]  /*ff10*/  BSYNC.RECONVERGENT B2 ;  /* 0x0000000000027941 */ /* 0x000fea0003800200 */
.L_x_7519:
        /* <DEDUP_REMOVED lines=15> */
.L_x_7528:
[----:B------:R-:W-:Y:S05]  /*10010*/  BSYNC.RECONVERGENT B3 ;  /* 0x0000000000037941 */ /* 0x000fea0003800200 */
.L_x_7527:
        /* <DEDUP_REMOVED lines=13> */
.L_x_7530:
[----:B------:R-:W-:Y:S05]  /*100f0*/  BSYNC.RECONVERGENT B3 ;  /* 0x0000000000037941 */ /* 0x000fea0003800200 */
.L_x_7529:
[----:B------:R-:W-:-:S04]  /*10100*/  F2FP.BF16.F32.PACK_AB R180, RZ, R180 ;  /* 0x000000b4ffb4723e */ /* 0x000fc800000010ff */
[----:B-1----:R-:W-:-:S07]  /*10110*/  PRMT R179, R180, 0x7610, R179 ;  /* 0x00007610b4b37816 */ /* 0x002fce00000000b3 */
.L_x_7526:
[----:B------:R-:W-:Y:S05]  /*10120*/  BSYNC.RECONVERGENT B2 ;  /* 0x0000000000027941 */ /* 0x000fea0003800200 */
.L_x_7525:
[----:B------:R-:W2:Y:S04]  /*10130*/  LDL R180, [R1+0x10] ;  /* 0x0000100001b47983 */ /* 0x000ea80000100800 */
[----:B-1----:R-:W3:Y:S01]  /*10140*/  LDL R216, [R1+0xc] ;  /* 0x00000c0001d87983 */ /* 0x002ee20000100800 */
        /* <DEDUP_REMOVED lines=18> */
[----:B------:R-:W-:-:S04]  /*10270*/  ISETP.GT.AND P1, PT, R230, RZ, PT ;  /* 0x000000ffe600720c */ /* 0x000fc80003f24270 */
[----:B------:R-:W-:Y:S02]  /*10280*/  FSEL R186, R186, RZ, P1 ;  /* 0x000000ffbaba7208 */ /* 0x000fe40000800000 */
[----:B------:R-:W-:Y:S02]  /*10290*/  FSEL R185, R185, RZ, P1 ;  /* 0x000000ffb9b97208 */ /* 0x000fe40000800000 */
[----:B------:R-:W-:Y:S02]  /*102a0*/  FSEL R184, R184, RZ, P1 ;  /* 0x000000ffb8b87208 */ /* 0x000fe40000800000 */
[----:B------:R-:W-:Y:S02]  /*102b0*/  FSEL R183, R183, RZ, P1 ;  /* 0x000000ffb7b77208 */ /* 0x000fe40000800000 */
[----:B------:R-:W-:Y:S02]  /*102c0*/  FSEL R182, R182, RZ, P1 ;  /* 0x000000ffb6b67208 */ /* 0x000fe40000800000 */
[----:B------:R-:W-:Y:S01]  /*102d0*/  FSEL R181, R181, RZ, P1 ;  /* 0x000000ffb5b57208 */ /* 0x000fe20000800000 */
[-CC-:B--2---:R-:W-:Y:S01]  /*102e0*/  FFMA.FTZ R187, R180, R247.reuse, R228.reuse ;  /* 0x000000f7b4bb7223 */ /* 0x184fe200000100e4 */
[----:B------:R-:W-:-:S03]  /*102f0*/  FFMA.FTZ R180, R242, R247, R228 ;  /* 0x000000f7f2b47223 */ /* 0x000fc600000100e4 */
[----:B---3--:R-:W-:Y:S01]  /*10300*/  FADD.FTZ R187, R216, -R187 ;  /* 0x800000bbd8bb7221 */ /* 0x008fe20000010000 */
[----:B------:R-:W-:-:S03]  /*10310*/  FADD.FTZ R180, R200, -R180 ;  /* 0x800000b4c8b47221 */ /* 0x000fc60000010000 */
[C---:B------:R-:W-:Y:S01]  /*10320*/  FMUL.FTZ R187, R229.reuse, R187 ;  /* 0x000000bbe5bb7220 */ /* 0x040fe20000410000 */
[----:B------:R-:W-:-:S04]  /*10330*/  FMUL.FTZ R180, R229, R180 ;  /* 0x000000b4e5b47220 */ /* 0x000fc80000410000 */
[----:B------:R-:W-:Y:S02]  /*10340*/  FSEL R187, R187, RZ, P1 ;  /* 0x000000ffbbbb7208 */ /* 0x000fe40000800000 */
[----:B------:R-:W-:Y:S01]  /*10350*/  FSEL R180, R180, RZ, P1 ;  /* 0x000000ffb4b47208 */ /* 0x000fe20000800000 */
        /* <DEDUP_REMOVED lines=17> */
.L_x_7488:
        /* <DEDUP_REMOVED lines=15> */
.L_x_7534:
[----:B------:R-:W-:Y:S05]  /*10560*/  BSYNC.RECONVERGENT B3 ;  /* 0x0000000000037941 */ /* 0x000fea0003800200 */
.L_x_7533:
        /* <DEDUP_REMOVED lines=13> */
.L_x_7536:
[----:B------:R-:W-:Y:S05]  /*10640*/  BSYNC.RECONVERGENT B3 ;  /* 0x0000000000037941 */ /* 0x000fea0003800200 */
.L_x_7535:
[----:B------:R-:W-:-:S04]  /*10650*/  F2FP.BF16.F32.PACK_AB R216, RZ, R216 ;  /* 0x000000d8ffd8723e */ /* 0x000fc800000010ff */
[----:B------:R-:W-:-:S07]  /*10660*/  PRMT R176, R216, 0x7610, R176 ;  /* 0x00007610d8b07816 */ /* 0x000fce00000000b0 */
.L_x_7532:
[----:B------:R-:W-:Y:S05]  /*10670*/  BSYNC.RECONVERGENT B2 ;  /* 0x0000000000027941 */ /* 0x000fea0003800200 */
.L_x_7531:
        /* <DEDUP_REMOVED lines=16> */
.L_x_7540:
[----:B------:R-:W-:Y:S05]  /*10780*/  BSYNC.RECONVERGENT B3 ;  /* 0x0000000000037941 */ /* 0x000fea0003800200 */
.L_x_7539:
        /* <DEDUP_REMOVED lines=14> */
.L_x_7542:
[----:B------:R-:W-:Y:S05]  /*10870*/  BSYNC.RECONVERGENT B3 ;  /* 0x0000000000037941 */ /* 0x000fea0003800200 */
.L_x_7541:
[----:B------:R-:W-:-:S04]  /*10880*/  F2FP.BF16.F32.PACK_AB R216, RZ, R216 ;  /* 0x000000d8ffd8723e */ /* 0x000fc800000010ff */
[----:B------:R-:W-:-:S07]  /*10890*/  PRMT R176, R176, 0x5410, R216 ;  /* 0x00005410b0b07816 */ /* 0x000fce00000000d8 */
.L_x_7538:
[----:B------:R-:W-:Y:S05]  /*108a0*/  BSYNC.RECONVERGENT B2 ;  /* 0x0000000000027941 */ /* 0x000fea0003800200 */
.L_x_7537:
        /* <DEDUP_REMOVED lines=15> */
.L_x_7546:
[----:B------:R-:W-:Y:S05]  /*109a0*/  BSYNC.RECONVERGENT B3 ;  /* 0x0000000000037941 */ /* 0x000fea0003800200 */
.L_x_7545:
        /* <DEDUP_REMOVED lines=13> */
.L_x_7548:
[----:B------:R-:W-:Y:S05]  /*10a80*/  BSYNC.RECONVERGENT B3 ;  /* 0x0000000000037941 */ /* 0x000fea0003800200 */
.L_x_7547:
[----:B------:R-:W-:-:S04]  /*10a90*/  F2FP.BF16.F32.PACK_AB R216, RZ, R216 ;  /* 0x000000d8ffd8723e */ /* 0x000fc800000010ff */
[----:B------:R-:W-:-:S07]  /*10aa0*/  PRMT R177, R216, 0x7610, R177 ;  /* 0x00007610d8b17816 */ /* 0x000fce00000000b1 */
.L_x_7544:
[----:B------:R-:W-:Y:S05]  /*10ab0*/  BSYNC.RECONVERGENT B2 ;  /* 0x0000000000027941 */ /* 0x000fea0003800200 */
.L_x_7543:
        /* <DEDUP_REMOVED lines=16> */
.L_x_7552:
[----:B------:R-:W-:Y:S05]  /*10bc0*/  BSYNC.RECONVERGENT B3 ;  /* 0x0000000000037941 */ /* 0x000fea0003800200 */
.L_x_7551:
        /* <DEDUP_REMOVED lines=14> */
.L_x_7554:
[----:B------:R-:W-:Y:S05]  /*10cb0*/  BSYNC.RECONVERGENT B3 ;  /* 0x0000000000037941 */ /* 0x000fea0003800200 */
.L_x_7553:
[----:B------:R-:W-:-:S04]  /*10cc0*/  F2FP.BF16.F32.PACK_AB R216, RZ, R216 ;  /* 0x000000d8ffd8723e */ /* 0x000fc800000010ff */
[----:B------:R-:W-:-:S07]  /*10cd0*/  PRMT R177, R177, 0x5410, R216 ;  /* 0x00005410b1b17816 */ /* 0x000fce00000000d8 */
.L_x_7550:
[----:B------:R-:W-:Y:S05]  /*10ce0*/  BSYNC.RECONVERGENT B2 ;  /* 0x0000000000027941 */ /* 0x000fea0003800200 */
.L_x_7549:
        /* <DEDUP_REMOVED lines=15> */
.L_x_7558:
[----:B------:R-:W-:Y:S05]  /*10de0*/  BSYNC.RECONVERGENT B3 ;  /* 0x0000000000037941 */ /* 0x000fea0003800200 */
.L_x_7557:
        /* <DEDUP_REMOVED lines=13> */
.L_x_7560:
[----:B------:R-:W-:Y:S05]  /*10ec0*/  BSYNC.RECONVERGENT B3 ;  /* 0x0000000000037941 */ /* 0x000fea0003800200 */
.L_x_7559:
[----:B------:R-:W-:-:S04]  /*10ed0*/  F2FP.BF16.F32.PACK_AB R216, RZ, R216 ;  /* 0x000000d8ffd8723e */ /* 0x000fc800000010ff */
[----:B------:R-:W-:-:S07]  /*10ee0*/  PRMT R178, R216, 0x7610, R178 ;  /* 0x00007610d8b27816 */ /* 0x000fce00000000b2 */
.L_x_7556:
[----:B------:R-:W-:Y:S05]  /*10ef0*/  BSYNC.RECONVERGENT B2 ;  /* 0x0000000000027941 */ /* 0x000fea0003800200 */
.L_x_7555:
        /* <DEDUP_REMOVED lines=16> */
.L_x_7564:
[----:B------:R-:W-:Y:S05]  /*11000*/  BSYNC.RECONVERGENT B3 ;  /* 0x0000000000037941 */ /* 0x000fea0003800200 */
.L_x_7563:
        /* <DEDUP_REMOVED lines=14> */
.L_x_7566:
[----:B------:R-:W-:Y:S05]  /*110f0*/  BSYNC.RECONVERGENT B3 ;  /* 0x0000000000037941 */ /* 0x000fea0003800200 */
.L_x_7565:
[----:B------:R-:W-:-:S04]  /*11100*/  F2FP.BF16.F32.PACK_AB R216, RZ, R216 ;  /* 0x000000d8ffd8723e */ /* 0x000fc800000010ff */
[----:B------:R-:W-:-:S07]  /*11110*/  PRMT R178, R178, 0x5410, R216 ;  /* 0x00005410b2b27816 */ /* 0x000fce00000000d8 */
.L_x_7562:
[----:B------:R-:W-:Y:S05]  /*11120*/  BSYNC.RECONVERGENT B2 ;  /* 0x0000000000027941 */ /* 0x000fea0003800200 */
.L_x_7561:
        /* <DEDUP_REMOVED lines=15> */
.L_x_7570:
[----:B------:R-:W-:Y:S05]  /*11220*/  BSYNC.RECONVERGENT B3 ;  /* 0x0000000000037941 */ /* 0x000fea0003800200 */
.L_x_7569:
        /* <DEDUP_REMOVED lines=13> */
.L_x_7572:
[----:B------:R-:W-:Y:S05]  /*11300*/  BSYNC.RECONVERGENT B3 ;  /* 0x0000000000037941 */ /* 0x000fea0003800200 */
.L_x_7571:
[----:B------:R-:W-:-:S04]  /*11310*/  F2FP.BF16.F32.PACK_AB R216, RZ, R216 ;  /* 0x000000d8ffd8723e */ /* 0x000fc800000010ff */
[----:B------:R-:W-:-:S07]  /*11320*/  PRMT R179, R216, 0x7610, R179 ;  /* 0x00007610d8b37816 */ /* 0x000fce00000000b3 */
.L_x_7568:
[----:B------:R-:W-:Y:S05]  /*11330*/  BSYNC.RECONVERGENT B2 ;  /* 0x0000000000027941 */ /* 0x000fea0003800200 */
.L_x_7567:
[----:B------:R-:W-:Y:S05]  /*11340*/  @!P3 BRA `(.L_x_7473) ;  /* 0x000000000058b947 */ /* 0x000fea0003800000 */
[----:B------:R-:W2:Y:S04]  /*11350*/  LDL R219, [R1+0x10] ;  /* 0x0000100001db7983 */ /* 0x000ea80000100800 */
[----:B-1----:R-:W3:Y:S01]  /*11360*/  LDL R216, [R1+0xc] ;  /* 0x00000c0001d87983 */ /* 0x002ee20000100800 */
[----:B------:R-:W-:Y:S02]  /*11370*/  ISETP.GE.U32.AND P1, PT, R222, RZ, PT ;  /* 0x000000ffde00720c */ /* 0x000fe40003f26070 */
[----:B------:R-:W-:Y:S02]  /*11380*/  ISETP.GT.AND P2, PT, R230, RZ, PT ;  /* 0x000000ffe600720c */ /* 0x000fe40003f44270 */
[----:B------:R-:W-:-:S13]  /*11390*/  ISETP.GE.U32.AND.EX P1, PT, R223, 0x1000000, PT, P1 ;  /* 0x01000000df00780c */ /* 0x000fda0003f26110 */
[----:B-----5:R-:W-:-:S04]  /*113a0*/  @P1 PRMT R217, R175, 0x7632, R217 ;  /* 0x00007632afd91816 */ /* 0x020fc800000000d9 */
[----:B------:R-:W-:Y:S01]  /*113b0*/  @P1 SHF.L.U32 R217, R217, 0x10, RZ ;  /* 0x00000010d9d91819 */ /* 0x000fe200000006ff */
[----:B--2---:R-:W-:Y:S01]  /*113c0*/  FFMA.FTZ R228, R219, R247, R228 ;  /* 0x000000f7dbe47223 */ /* 0x004fe200000100e4 */
[----:B------:R-:W-:-:S03]  /*113d0*/  HFMA2 R219, -RZ, RZ, 0, 0 ;  /* 0x00000000ffdb7431 */ /* 0x000fc600000001ff */
[----:B---3--:R-:W-:-:S04]  /*113e0*/  FADD.FTZ R228, R216, -R228 ;  /* 0x800000e4d8e47221 */ /* 0x008fc80000010000 */
[----:B------:R-:W-:-:S05]  /*113f0*/  FMUL.FTZ R228, R229, R228 ;  /* 0x000000e4e5e47220 */ /* 0x000fca0000410000 */
        /* <DEDUP_REMOVED lines=11> */
.L_x_7473:
[----:B------:R-:W-:Y:S05]  /*114b0*/  BSYNC.RECONVERGENT B1 ;  /* 0x0000000000017941 */ /* 0x000fea0003800200 */
.L_x_7456:
[----:B-1----:R-:W1:Y:S01]  /*114c0*/  @P0 LDC.64 R216, c[0x0][0x478] ;  /* 0x00011e00ffd80b82 */ /* 0x002e620000000a00 */
[----:B------:R-:W-:-:S05]  /*114d0*/  @P0 IADD3 R219, PT, PT, R248, 0x60, RZ ;  /* 0x00000060f8db0810 */ /* 0x000fca0007ffe0ff */
[----:B-1----:R-:W-:-:S05]  /*114e0*/  @P0 IMAD.WIDE.U32 R216, R219, 0x20, R216 ;  /* 0x00000020dbd80825 */ /* 0x002fca00078e00d8 */
[----:B------:R-:W-:Y:S04]  /*114f0*/  @P0 STG.E.128 desc[UR6][R216.64], R180 ;  /* 0x000000b4d8000986 */ /* 0x000fe8000c101d06 */
        /* <DEDUP_REMOVED lines=8> */
.L_x_7081:
[----:B------:R-:W-:Y:S05]  /*11580*/  BSYNC B0 ;  /* 0x0000000000007941 */ /* 0x000fea0003800000 */
.L_x_7080:
[----:B------:R-:W2:Y:S04]  /*11590*/  LDL.LU R220, [R1+0x1c] ;  /* 0x00001c0001dc7983 */ /* 0x000ea80000300800 */
[----:B------:R-:W2:Y:S04]  /*115a0*/  LDL.LU R221, [R1+0x20] ;  /* 0x0000200001dd7983 */ /* 0x000ea80000300800 */
[----:B------:R-:W2:Y:S04]  /*115b0*/  LDL.LU R222, [R1+0x24] ;  /* 0x0000240001de7983 */ /* 0x000ea80000300800 */
[----:B------:R-:W2:Y:S01]  /*115c0*/  LDL.LU R223, [R1+0x28] ;  /* 0x0000280001df7983 */ /* 0x000ea20000300800 */
[----:B------:R-:W-:Y:S01]  /*115d0*/  MOV R4, 0x400 ;  /* 0x0000040000047802 */ /* 0x000fe20000000f00 */
[----:B------:R-:W-:Y:S05]  /*115e0*/  WARPSYNC.ALL ;  /* 0x0000000000007948 */ /* 0x000fea0003800000 */
[----:B------:R-:W1:Y:S01]  /*115f0*/  S2R R216, SR_TID.X ;  /* 0x0000000000d87919 */ /* 0x000e620000002100 */
[----:B------:R-:W3:Y:S01]  /*11600*/  S2UR UR4, SR_CTAID.X ;  /* 0x00000000000479c3 */ /* 0x000ee20000002500 */
[----:B------:R-:W4:Y:S01]  /*11610*/  LDCU.128 UR16, c[0x0][0x440] ;  /* 0x00008800ff1077ac */ /* 0x000f220008000c00 */
[----:B------:R-:W0:Y:S01]  /*11620*/  S2R R5, SR_CgaCtaId ;  /* 0x0000000000057919 */ /* 0x000e220000008800 */
        /* <DEDUP_REMOVED lines=14> */
[----:B--2---:R-:W-:Y:S01]  /*11710*/  STS.128 [R0+0x10], R220 ;  /* 0x000010dc00007388 */ /* 0x004fe20000000c00 */
[----:B------:R-:W-:Y:S06]  /*11720*/  BAR.SYNC.DEFER_BLOCKING 0x0 ;  /* 0x0000000000007b1d */ /* 0x000fec0000010000 */
[----:B------:R-:W0:Y:S04]  /*11730*/  LDS R2, [R8] ;  /* 0x0000000008027984 */ /* 0x000e280000000800 */
[----:B------:R-:W1:Y:S04]  /*11740*/  LDS R3, [R8+0x200] ;  /* 0x0002000008037984 */ /* 0x000e680000000800 */
[----:B------:R-:W2:Y:S04]  /*11750*/  LDS R4, [R8+0x400] ;  /* 0x0004000008047984 */ /* 0x000ea80000000800 */
        /* <DEDUP_REMOVED lines=8> */
[----:B0-----:R-:W-:-:S03]  /*117e0*/  FADD.FTZ R2, RZ, R2 ;  /* 0x00000002ff027221 */ /* 0x001fc60000010000 */
[----:B------:R-:W0:Y:S01]  /*117f0*/  LDS R22, [R8+0x2600] ;  /* 0x0026000008167984 */ /* 0x000e220000000800 */
[----:B-1----:R-:W-:-:S03]  /*11800*/  FADD.FTZ R3, RZ, R3 ;  /* 0x00000003ff037221 */ /* 0x002fc60000010000 */
[----:B------:R-:W1:Y:S01]  /*11810*/  LDS R27, [R8+0x3000] ;  /* 0x00300000081b7984 */ /* 0x000e620000000800 */
[----:B--2---:R-:W-:-:S03]  /*11820*/  FADD.FTZ R4, RZ, R4 ;  /* 0x00000004ff047221 */ /* 0x004fc60000010000 */
[----:B------:R-:W2:Y:S01]  /*11830*/  LDS R28, [R8+0x3200] ;  /* 0x00320000081c7984 */ /* 0x000ea20000000800 */
[----:B----4-:R-:W-:-:S03]  /*11840*/  FADD.FTZ R5, RZ, R5 ;  /* 0x00000005ff057221 */ /* 0x010fc60000010000 */
[----:B------:R-:W4:Y:S01]  /*11850*/  LDS R29, [R8+0x3400] ;  /* 0x00340000081d7984 */ /* 0x000f220000000800 */
[----:B---3--:R-:W-:-:S03]  /*11860*/  FADD.FTZ R2, R2, R11 ;  /* 0x0000000b02027221 */ /* 0x008fc60000010000 */
[----:B------:R-:W3:Y:S01]  /*11870*/  LDS R30, [R8+0x3600] ;  /* 0x00360000081e7984 */ /* 0x000ee20000000800 */
[----:B------:R-:W-:Y:S01]  /*11880*/  FADD.FTZ R3, R3, R12 ;  /* 0x0000000c03037221 */ /* 0x000fe20000010000 */
[----:B------:R-:W-:Y:S02]  /*11890*/  FADD.FTZ R4, R4, R13 ;  /* 0x0000000d04047221 */ /* 0x000fe40000010000 */
        /* <DEDUP_REMOVED lines=13> */
[----:B--2---:R-:W-:-:S03]  /*11970*/  FADD.FTZ R11, R3, R28 ;  /* 0x0000001c030b7221 */ /* 0x004fc60000010000 */
[----:B------:R-:W2:Y:S01]  /*11980*/  LDS R17, [R8+0x1e00] ;  /* 0x001e000008117984 */ /* 0x000ea20000000800 */
[----:B----4-:R-:W-:-:S03]  /*11990*/  FADD.FTZ R29, R4, R29 ;  /* 0x0000001d041d7221 */ /* 0x010fc60000010000 */
[----:B------:R-:W4:Y:S01]  /*119a0*/  LDS R23, [R8+0x2800] ;  /* 0x0028000008177984 */ /* 0x000f220000000800 */
[----:B---3--:R-:W-:-:S03]  /*119b0*/  FADD.FTZ R13, R5, R30 ;  /* 0x0000001e050d7221 */ /* 0x008fc60000010000 */
[----:B------:R-:W3:Y:S04]  /*119c0*/  LDS R24, [R8+0x2a00] ;  /* 0x002a000008187984 */ /* 0x000ee80000000800 */
[----:B------:R-:W3:Y:S01]  /*119d0*/  LDS R26, [R8+0x2c00] ;  /* 0x002c0000081a7984 */ /* 0x000ee20000000800 */
[----:B------:R-:W-:-:S03]  /*119e0*/  FADD.FTZ R6, RZ, R6 ;  /* 0x00000006ff067221 */ /* 0x000fc60000010000 */
[----:B------:R-:W3:Y:S01]  /*119f0*/  LDS R25, [R8+0x2e00] ;  /* 0x002e000008197984 */ /* 0x000ee20000000800 */
[----:B------:R-:W-:-:S03]  /*11a00*/  FADD.FTZ R7, RZ, R7 ;  /* 0x00000007ff077221 */ /* 0x000fc60000010000 */
[----:B------:R-:W3:Y:S01]  /*11a10*/  LDS R3, [R8+0x3800] ;  /* 0x0038000008037984 */ /* 0x000ee20000000800 */
[----:B------:R-:W-:-:S03]  /*11a20*/  FADD.FTZ R9, RZ, R9 ;  /* 0x00000009ff097221 */ /* 0x000fc60000010000 */
[----:B------:R-:W3:Y:S01]  /*11a30*/  LDS R2, [R8+0x3a00] ;  /* 0x003a000008027984 */ /* 0x000ee20000000800 */
[----:B------:R-:W-:-:S03]  /*11a40*/  FADD.FTZ R10, RZ, R10 ;  /* 0x0000000aff0a7221 */ /* 0x000fc60000010000 */
[----:B------:R-:W3:Y:S01]  /*11a50*/  LDS R4, [R8+0x3c00] ;  /* 0x003c000008047984 */ /* 0x000ee20000000800 */
[----:B------:R-:W-:-:S03]  /*11a60*/  FADD.FTZ R6, R6, R15 ;  /* 0x0000000f06067221 */ /* 0x000fc60000010000 */
[----:B------:R-:W3:Y:S01]  /*11a70*/  LDS R5, [R8+0x3e00] ;  /* 0x003e000008057984 */ /* 0x000ee20000000800 */
[----:B0-----:R-:W-:Y:S01]  /*11a80*/  FADD.FTZ R7, R7, R16 ;  /* 0x0000001007077221 */ /* 0x001fe20000010000 */
[----:B------:R-:W-:Y:S01]  /*11a90*/  BAR.SYNC.DEFER_BLOCKING 0x0 ;  /* 0x0000000000007b1d */ /* 0x000fe20000010000 */
[----:B-1----:R-:W-:Y:S01]  /*11aa0*/  FADD.FTZ R9, R9, R18 ;  /* 0x0000001209097221 */ /* 0x002fe20000010000 */
[----:B--2---:R-:W-:Y:S01]  /*11ab0*/  FADD.FTZ R10, R10, R17 ;  /* 0x000000110a0a7221 */ /* 0x004fe20000010000 */
[----:B----4-:R-:W-:Y:S01]  /*11ac0*/  FADD.FTZ R6, R6, R23 ;  /* 0x0000001706067221 */ /* 0x010fe20000010000 */
[----:B---3--:R-:W-:Y:S01]  /*11ad0*/  FADD.FTZ R7, R7, R24 ;  /* 0x0000001807077221 */ /* 0x008fe20000010000 */
        /* <DEDUP_REMOVED lines=191> */
.L_x_7086:
[----:B------:R-:W-:Y:S01]  /*126d0*/  HFMA2 R250, -RZ, RZ, 0, 5.9604644775390625e-08 ;  /* 0x00000001fffa7431 */ /* 0x000fe200000001ff */
[----:B------:R-:W-:Y:S01]  /*126e0*/  BSSY B1, `(.L_x_7574) ;  /* 0x0000006000017945 */ /* 0x000fe20003800000 */
[----:B-1----:R-:W-:Y:S02]  /*126f0*/  MOV R249, 0x1f ;  /* 0x0000001f00f97802 */ /* 0x002fe40000000f00 */
[----:B------:R-:W-:-:S07]  /*12700*/  MOV R248, 0xffffffff ;  /* 0xffffffff00f87802 */ /* 0x000fce0000000f00 */
[----:B0----5:R-:W-:Y:S05]  /*12710*/  WARPSYNC.COLLECTIVE R248, `(.L_x_7575) ;  /* 0x00000000f8087348 */ /* 0x021fea0003c00000 */
[----:B------:R1:W2:Y:S02]  /*12720*/  SHFL.BFLY P0, R252, R246, R250, R249 ;  /* 0x0c0000faf6fc7389 */ /* 0x0002a400000000f9 */
[----:B012--5:R-:W-:Y:S05]  /*12730*/  ENDCOLLECTIVE ;  /* 0x000000000000791b */ /* 0x027fea0003800000 */
.L_x_7575:
[----:B------:R-:W-:Y:S05]  /*12740*/  BSYNC B1 ;  /* 0x0000000000017941 */ /* 0x000fea0003800000 */
.L_x_7574:
        /* <DEDUP_REMOVED lines=9> */
.L_x_7576:
[----:B------:R-:W-:Y:S01]  /*127e0*/  HFMA2 R250, -RZ, RZ, 0, 1.1920928955078125e-07 ;  /* 0x00000002fffa7431 */ /* 0x000fe200000001ff */
[----:B------:R-:W-:-:S05]  /*127f0*/  MOV R246, R252 ;  /* 0x000000fc00f67202 */ /* 0x000fca0000000f00 */
[----:B------:R-:W-:Y:S01]  /*12800*/  FADD.FTZ R247, R246, R247 ;  /* 0x000000f7f6f77221 */ /* 0x000fe20000010000 */
[----:B------:R-:W-:-:S07]  /*12810*/  MOV R246, R251 ;  /* 0x000000fb00f67202 */ /* 0x000fce0000000f00 */
[----:B------:R-:W-:Y:S05]  /*12820*/  WARPSYNC.COLLECTIVE R248, `(.L_x_7577) ;  /* 0x00000000f8087348 */ /* 0x000fea0003c00000 */
[----:B------:R0:W1:Y:S02]  /*12830*/  SHFL.BFLY P0, R252, R246, R250, R249 ;  /* 0x0c0000faf6fc7389 */ /* 0x00006400000000f9 */
[----:B01----:R-:W-:Y:S05]  /*12840*/  ENDCOLLECTIVE ;  /* 0x000000000000791b */ /* 0x003fea0003800000 */
.L_x_7577:
[----:B------:R-:W-:-:S05]  /*12850*/  MOV R246, R252 ;  /* 0x000000fc00f67202 */ /* 0x000fca0000000f00 */
[----:B------:R-:W-:Y:S01]  /*12860*/  FADD.FTZ R251, R251, R246 ;  /* 0x000000f6fbfb7221 */ /* 0x000fe20000010000 */
[----:B------:R-:W-:-:S07]  /*12870*/  MOV R246, R247 ;  /* 0x000000f700f67202 */ /* 0x000fce0000000f00 */
[----:B------:R-:W-:Y:S05]  /*12880*/  WARPSYNC.COLLECTIVE R248, `(.L_x_7578) ;  /* 0x00000000f8087348 */ /* 0x000fea0003c00000 */
[----:B------:R0:W1:Y:S02]  /*12890*/  SHFL.BFLY P0, R252, R246, R250, R249 ;  /* 0x0c0000faf6fc7389 */ /* 0x00006400000000f9 */
[----:B01----:R-:W-:Y:S05]  /*128a0*/  ENDCOLLECTIVE ;  /* 0x000000000000791b */ /* 0x003fea0003800000 */
.L_x_7578:
[----:B------:R-:W-:Y:S01]  /*128b0*/  HFMA2 R250, -RZ, RZ, 0, 2.384185791015625e-07 ;  /* 0x00000004fffa7431 */ /* 0x000fe200000001ff */
[----:B------:R-:W-:-:S05]  /*128c0*/  MOV R246, R252 ;  /* 0x000000fc00f67202 */ /* 0x000fca0000000f00 */
[----:B------:R-:W-:Y:S01]  /*128d0*/  FADD.FTZ R247, R247, R246 ;  /* 0x000000f6f7f77221 */ /* 0x000fe20000010000 */
[----:B------:R-:W-:-:S07]  /*128e0*/  MOV R246, R251 ;  /* 0x000000fb00f67202 */ /* 0x000fce0000000f00 */
[----:B------:R-:W-:Y:S05]  /*128f0*/  WARPSYNC.COLLECTIVE R248, `(.L_x_7579) ;  /* 0x00000000f8087348 */ /* 0x000fea0003c00000 */
[----:B------:R0:W1:Y:S02]  /*12900*/  SHFL.BFLY P0, R252, R246, R250, R249 ;  /* 0x0c0000faf6fc7389 */ /* 0x00006400000000f9 */
[----:B01----:R-:W-:Y:S05]  /*12910*/  ENDCOLLECTIVE ;  /* 0x000000000000791b */ /* 0x003fea0003800000 */
.L_x_7579:
[----:B------:R-:W-:-:S05]  /*12920*/  MOV R246, R252 ;  /* 0x000000fc00f67202 */ /* 0x000fca0000000f00 */
[----:B------:R-:W-:Y:S01]  /*12930*/  FADD.FTZ R251, R251, R246 ;  /* 0x000000f6fbfb7221 */ /* 0x000fe20000010000 */
[----:B------:R-:W-:-:S07]  /*12940*/  MOV R246, R247 ;  /* 0x000000f700f67202 */ /* 0x000fce0000000f00 */
[----:B------:R-:W-:Y:S05]  /*12950*/  WARPSYNC.COLLECTIVE R248, `(.L_x_7580) ;  /* 0x00000000f8087348 */ /* 0x000fea0003c00000 */
[----:B------:R0:W1:Y:S02]  /*12960*/  SHFL.BFLY P0, R252, R246, R250, R249 ;  /* 0x0c0000faf6fc7389 */ /* 0x00006400000000f9 */
[----:B01----:R-:W-:Y:S05]  /*12970*/  ENDCOLLECTIVE ;  /* 0x000000000000791b */ /* 0x003fea0003800000 */
.L_x_7580:
[----:B------:R-:W-:Y:S01]  /*12980*/  HFMA2 R250, -RZ, RZ, 0, 4.76837158203125e-07 ;  /* 0x00000008fffa7431 */ /* 0x000fe200000001ff */
[----:B------:R-:W-:-:S05]  /*12990*/  MOV R246, R252 ;  /* 0x000000fc00f67202 */ /* 0x000fca0000000f00 */
[----:B------:R-:W-:Y:S01]  /*129a0*/  FADD.FTZ R247, R247, R246 ;  /* 0x000000f6f7f77221 */ /* 0x000fe20000010000 */
[----:B------:R-:W-:-:S07]  /*129b0*/  MOV R246, R251 ;  /* 0x000000fb00f67202 */ /* 0x000fce0000000f00 */
[----:B------:R-:W-:Y:S05]  /*129c0*/  WARPSYNC.COLLECTIVE R248, `(.L_x_7581) ;  /* 0x00000000f8087348 */ /* 0x000fea0003c00000 */
[----:B------:R0:W1:Y:S02]  /*129d0*/  SHFL.BFLY P0, R252, R246, R250, R249 ;  /* 0x0c0000faf6fc7389 */ /* 0x00006400000000f9 */
[----:B01----:R-:W-:Y:S05]  /*129e0*/  ENDCOLLECTIVE ;  /* 0x000000000000791b */ /* 0x003fea0003800000 */
.L_x_7581:
[----:B------:R-:W-:-:S05]  /*129f0*/  MOV R246, R252 ;  /* 0x000000fc00f67202 */ /* 0x000fca0000000f00 */
[----:B------:R-:W-:Y:S01]  /*12a00*/  FADD.FTZ R251, R251, R246 ;  /* 0x000000f6fbfb7221 */ /* 0x000fe20000010000 */
[----:B------:R-:W-:-:S07]  /*12a10*/  MOV R246, R247 ;  /* 0x000000f700f67202 */ /* 0x000fce0000000f00 */
[----:B------:R-:W-:Y:S05]  /*12a20*/  WARPSYNC.COLLECTIVE R248, `(.L_x_7582) ;  /* 0x00000000f8087348 */ /* 0x000fea0003c00000 */
[----:B------:R0:W1:Y:S02]  /*12a30*/  SHFL.BFLY P0, R252, R246, R250, R249 ;  /* 0x0c0000faf6fc7389 */ /* 0x00006400000000f9 */
[----:B01----:R-:W-:Y:S05]  /*12a40*/  ENDCOLLECTIVE ;  /* 0x000000000000791b */ /* 0x003fea0003800000 */
.L_x_7582:
[----:B------:R-:W-:Y:S01]  /*12a50*/  HFMA2 R250, -RZ, RZ, 0, 9.5367431640625e-07 ;  /* 0x00000010fffa7431 */ /* 0x000fe200000001ff */
[----:B------:R-:W-:-:S05]  /*12a60*/  MOV R246, R252 ;  /* 0x000000fc00f67202 */ /* 0x000fca0000000f00 */
[----:B------:R-:W-:Y:S01]  /*12a70*/  FADD.FTZ R247, R247, R246 ;  /* 0x000000f6f7f77221 */ /* 0x000fe20000010000 */
[----:B------:R-:W-:-:S07]  /*12a80*/  MOV R246, R251 ;  /* 0x000000fb00f67202 */ /* 0x000fce0000000f00 */
[----:B------:R-:W-:Y:S05]  /*12a90*/  WARPSYNC.COLLECTIVE R248, `(.L_x_7583) ;  /* 0x00000000f8087348 */ /* 0x000fea0003c00000 */
[----:B------:R0:W1:Y:S02]  /*12aa0*/  SHFL.BFLY P0, R252, R246, R250, R249 ;  /* 0x0c0000faf6fc7389 */ /* 0x00006400000000f9 */
[----:B01----:R-:W-:Y:S05]  /*12ab0*/  ENDCOLLECTIVE ;  /* 0x000000000000791b */ /* 0x003fea0003800000 */
.L_x_7583:
[----:B------:R-:W-:Y:S01]  /*12ac0*/  MOV R246, R247 ;  /* 0x000000f700f67202 */ /* 0x000fe20000000f00 */
[----:B------:R0:W-:Y:S06]  /*12ad0*/  STL [R1+0x14], R252 ;  /* 0x000014fc01007387 */ /* 0x0001ec0000100800 */
[----:B0-----:R-:W-:Y:S05]  /*12ae0*/  WARPSYNC.COLLECTIVE R248, `(.L_x_7584) ;  /* 0x00000000f8087348 */ /* 0x001fea0003c00000 */
[----:B0-----:R0:W1:Y:S02]  /*12af0*/  SHFL.BFLY P0, R252, R246, R250, R249 ;  /* 0x0c0000faf6fc7389 */ /* 0x00106400000000f9 */
[----:B01----:R-:W-:Y:S05]  /*12b00*/  ENDCOLLECTIVE ;  /* 0x000000000000791b */ /* 0x003fea0003800000 */
.L_x_7584:
[----:B------:R-:W-:Y:S01]  /*12b10*/  MOV R246, R252 ;  /* 0x000000fc00f67202 */ /* 0x000fe20000000f00 */
[----:B------:R-:W-:Y:S06]  /*12b20*/  BRA `(.L_x_7585) ;  /* 0xfffffefc000c7947 */ /* 0x000fec000383ffff */
.L_x_7586:
        /* <DEDUP_REMOVED lines=13> */
.L_x_20025:


//--------------------- .text._ZN10layer_norm13ln_bwd_kernelINS_13Kernel_traitsIf13__nv_bfloat16fS2_fjLj1024ELj1ELj4ELj1ELj16ENS_18Kernel_traits_baseILj1024EfS2_fS2_fjLj128EEEEELb0ELb0ELb0ELb0EEEvNS_9BwdParamsE --------------------------
	.section	.text._ZN10layer_norm13ln_bwd_kernelINS_13Kernel_traitsIf13__nv_bfloat16fS2_fjLj1024ELj1ELj4ELj1ELj16ENS_18Kernel_traits_baseILj1024EfS2_fS2_fjLj128EEEEELb0ELb0ELb0ELb0EEEvNS_9BwdParamsE,"ax",@progbits
	.align	128
        .global         _ZN10layer_norm13ln_bwd_kernelINS_13Kernel_traitsIf13__nv_bfloat16fS2_fjLj1024ELj1ELj4ELj1ELj16ENS_18Kernel_traits_baseILj1024EfS2_fS2_fjLj128EEEEELb0ELb0ELb0ELb0EEEvNS_9BwdParamsE
        .type           _ZN10layer_norm13ln_bwd_kernelINS_13Kernel_traitsIf13__nv_bfloat16fS2_fjLj1024ELj1ELj4ELj1ELj16ENS_18Kernel_traits_baseILj1024EfS2_fS2_fjLj128EEEEELb0ELb0ELb0ELb0EEEvNS_9BwdParamsE,@function
        .size           _ZN10layer_norm13ln_bwd_kernelINS_13Kernel_traitsIf13__nv_bfloat16fS2_fjLj1024ELj1ELj4ELj1ELj16ENS_18Kernel_traits_baseILj1024EfS2_fS2_fjLj128EEEEELb0ELb0ELb0ELb0EEEvNS_9BwdParamsE,(.L_x_20026 - _ZN10layer_norm13ln_bwd_kernelINS_13Kernel_traitsIf13__nv_bfloat16fS2_fjLj1024ELj1ELj4ELj1ELj16ENS_18Kernel_traits_baseILj1024EfS2_fS2_fjLj128EEEEELb0ELb0ELb0ELb0EEEvNS_9BwdParamsE)
        .other          _ZN10layer_norm13ln_bwd_kernelINS_13Kernel_traitsIf13__nv_bfloat16fS2_fjLj1024ELj1ELj4ELj1ELj16ENS_18Kernel_traits_baseILj1024EfS2_fS2_fjLj128EEEEELb0ELb0ELb0ELb0EEEvNS_9BwdParamsE,@"STO_CUDA_ENTRY STV_DEFAULT"
_ZN10layer_norm13ln_bwd_kernelINS_13Kernel_traitsIf13__nv_bfloat16fS2_fjLj1024ELj1ELj4ELj1ELj16ENS_18Kernel_traits_baseILj1024EfS2_fS2_fjLj128EEEEELb0ELb0ELb0ELb0EEEvNS_9BwdParamsE:
.text._ZN10layer_norm13ln_bwd_kernelINS_13Kernel_traitsIf13__nv_bfloat16fS2_fjLj1024ELj1ELj4ELj1ELj16ENS_18Kernel_traits_baseILj1024EfS2_fS2_fjLj128EEEEELb0ELb0ELb0ELb0EEEvNS_9BwdParamsE:
        /* <DEDUP_REMOVED lines=113> */
.L_x_7628:
[----:B------:R-:W0:Y:S08]  /*0710*/  @P0 LDC.64 R164, c[0x0][0x3e0] ;  /* 0x0000f800ffa40b82 */ /* 0x000e300000000a00 */
[----:B------:R-:W1:Y:S01]  /*0720*/  LDC.64 R166, c[0x0][0x3c0] ;  /* 0x0000f000ffa67b82 */ /* 0x000e620000000a00 */
[----:B0-----:R-:W-:-:S07]  /*0730*/  @P0 IMAD.WIDE R220, R5, 0x2, R164 ;  /* 0x0000000205dc0825 */ /* 0x001fce00078e02a4 */
[----:B------:R-:W0:Y:S01]  /*0740*/  LDC.64 R164, c[0x0][0x3c8] ;  /* 0x0000f200ffa47b82 */ /* 0x000e220000000a00 */
[----:B------:R-:W2:Y:S01]  /*0750*/  S2R R0, SR_TID.X ;  /* 0x0000000000007919 */ /* 0x000ea20000002100 */
[----:B------:R-:W-:Y:S02]  /*0760*/  MOV R2, UR14 ;  /* 0x0000000e00027c02 */ /* 0x000fe40008000f00 */
[----:B------:R-:W-:Y:S01]  /*0770*/  ISETP.GE.U32.AND P5, PT, R3, 0x20, PT ;  /* 0x000000200300780c */ /* 0x000fe20003fa6070 */
[----:B-----5:R3:W5:Y:S01]  /*0780*/  @P0 LDG.E.U16 R220, desc[UR6][R220.64] ;  /* 0x00000006dcdc0981 */ /* 0x020762000c1e1500 */
[----:B-1----:R-:W-:-:S06]  /*0790*/  IMAD.WIDE R166, R5, 0x4, R166 ;  /* 0x0000000405a67825 */ /* 0x002fcc00078e02a6 */
[----:B------:R-:W4:Y:S01]  /*07a0*/  LDG.E R166, desc[UR6][R166.64] ;  /* 0x00000006a6a67981 */ /* 0x000f22000c1e1900 */
[----:B0-----:R-:W-:-:S05]  /*07b0*/  IMAD.WIDE R164, R5, 0x4, R164 ;  /* 0x0000000405a47825 */ /* 0x001fca00078e02a4 */
[----:B------:R0:W5:Y:S01]  /*07c0*/  LDG.E R219, desc[UR6][R164.64] ;  /* 0x00000006a4db7981 */ /* 0x000162000c1e1900 */
[----:B------:R-:W-:-:S05]  /*07d0*/  IMAD R168, R5, R2, RZ ;  /* 0x0000000205a87224 */ /* 0x000fca00078e02ff */
[----:B------:R-:W-:Y:S02]  /*07e0*/  SHF.R.S32.HI R169, RZ, 0x1f, R168 ;  /* 0x0000001fffa97819 */ /* 0x000fe400000114a8 */
[----:B--2---:R-:W-:Y:S02]  /*07f0*/  LOP3.LUT R184, R0, 0x1f, RZ, 0xc0, !PT ;  /* 0x0000001f00b87812 */ /* 0x004fe400078ec0ff */
[----:B------:R-:W-:Y:S01]  /*0800*/  LEA.HI R169, R169, R168, RZ, 0x3 ;  /* 0x000000a8a9a97211 */ /* 0x000fe200078f18ff */
[----:B------:R-:W-:Y:S01]  /*0810*/  BSSY.RECONVERGENT B1, `(.L_x_7589) ;  /* 0x000005d000017945 */ /* 0x000fe20003800200 */
[----:B------:R-:W-:Y:S02]  /*0820*/  ISETP.NE.AND P1, PT, RZ, UR8, PT ;  /* 0x00000008ff007c0c */ /* 0x000fe4000bf25270 */
[----:B------:R-:W-:Y:S01]  /*0830*/  LEA.HI.SX32 R184, R169, R184, 0x1d ;  /* 0x000000b8a9b87211 */ /* 0x000fe200078feaff */
[----:B---3--:R-:W-:Y:S01]  /*0840*/  HFMA2 R221, -RZ, RZ, 0, 0 ;  /* 0x00000000ffdd7431 */ /* 0x008fe200000001ff */
[----:B------:R-:W-:-:S02]  /*0850*/  ISETP.GE.U32.AND P4, PT, R3, 0x40, PT ;  /* 0x000000400300780c */ /* 0x000fc40003f86070 */
[C---:B------:R-:W-:Y:S02]  /*0860*/  ISETP.GE.U32.AND P3, PT, R3.reuse, 0x60, PT ;  /* 0x000000600300780c */ /* 0x040fe40003f66070 */
        /* <DEDUP_REMOVED lines=15> */
[C---:B------:R-:W-:Y:S01]  /*0960*/  IADD3 R223, PT, PT, R184.reuse, 0x20, RZ ;  /* 0x00000020b8df7810 */ /* 0x040fe20007ffe0ff */
[----:B0-----:R-:W-:-:S05]  /*0970*/  @P1 IMAD.WIDE.U32 R202, R184, 0x20, R202 ;  /* 0x00000020b8ca1825 */ /* 0x001fca00078e00ca */
[----:B------:R-:W5:Y:S04]  /*0980*/  @P1 LDG.E.128 R136, desc[UR6][R202.64] ;  /* 0x00000006ca881981 */ /* 0x000f68000c1e1d00 */
[----:B------:R0:W5:Y:S01]  /*0990*/  @P1 LDG.E.128 R140, desc[UR6][R202.64+0x10] ;  /* 0x00001006ca8c1981 */ /* 0x000162000c1e1d00 */
[C---:B--2---:R-:W-:Y:S01]  /*09a0*/  FADD.FTZ R164, -R218.reuse, R164 ;  /* 0x000000a4daa47221 */ /* 0x044fe20000010100 */
[----:B------:R-:W-:-:S03]  /*09b0*/  FADD.FTZ R216, -R218, R165 ;  /* 0x000000a5dad87221 */ /* 0x000fc60000010100 */
[C---:B-----5:R-:W-:Y:S01]  /*09c0*/  FMUL.FTZ R217, R219.reuse, R164 ;  /* 0x000000a4dbd97220 */ /* 0x060fe20000410000 */
[----:B------:R-:W-:Y:S01]  /*09d0*/  FADD.FTZ R212, -R218, R167 ;  /* 0x000000a7dad47221 */ /* 0x000fe20000010100 */
[C---:B----4-:R-:W-:Y:S02]  /*09e0*/  PRMT R165, R168.reuse, 0x7632, R165 ;  /* 0x00007632a8a57816 */ /* 0x050fe400000000a5 */
[----:B------:R-:W-:Y:S01]  /*09f0*/  SHF.L.U32 R215, R168, 0x10, RZ ;  /* 0x00000010a8d77819 */ /* 0x000fe200000006ff */
[----:B------:R-:W-:Y:S01]  /*0a00*/  FMUL.FTZ R216, R219, R216 ;  /* 0x000000d8dbd87220 */ /* 0x000fe20000410000 */
[----:B------:R-:W-:Y:S02]  /*0a10*/  SHF.L.U32 R214, R165, 0x10, RZ ;  /* 0x00000010a5d67819 */ /* 0x000fe400000006ff */
[----:B------:R-:W-:Y:S01]  /*0a20*/  PRMT R167, R169, 0x7632, R167 ;  /* 0x00007632a9a77816 */ /* 0x000fe200000000a7 */
[----:B------:R-:W-:Y:S01]  /*0a30*/  FADD.FTZ R96, R96, R215 ;  /* 0x000000d760607221 */ /* 0x000fe20000010000 */
[-C--:B------:R-:W-:Y:S01]  /*0a40*/  FFMA.FTZ R68, R217, R215.reuse, R68 ;  /* 0x000000d7d9447223 */ /* 0x080fe20000010044 */
[----:B------:R-:W-:Y:S01]  /*0a50*/  FMUL.FTZ R215, R36, R215 ;  /* 0x000000d724d77220 */ /* 0x000fe20000410000 */
[----:B------:R-:W-:Y:S01]  /*0a60*/  FADD.FTZ R166, -R218, R166 ;  /* 0x000000a6daa67221 */ /* 0x000fe20000010100 */
[----:B------:R-:W-:Y:S01]  /*0a70*/  SHF.L.U32 R169, R169, 0x10, RZ ;  /* 0x00000010a9a97819 */ /* 0x000fe200000006ff */
[-C--:B------:R-:W-:Y:S01]  /*0a80*/  FFMA.FTZ R69, R216, R214.reuse, R69 ;  /* 0x000000d6d8457223 */ /* 0x080fe20000010045 */
[----:B------:R-:W-:Y:S01]  /*0a90*/  SHF.L.U32 R210, R167, 0x10, RZ ;  /* 0x00000010a7d27819 */ /* 0x000fe200000006ff */
[----:B------:R-:W-:Y:S01]  /*0aa0*/  FADD.FTZ R97, R97, R214 ;  /* 0x000000d661617221 */ /* 0x000fe20000010000 */
[----:B------:R-:W-:Y:S01]  /*0ab0*/  FMUL.FTZ R214, R37, R214 ;  /* 0x000000d625d67220 */ /* 0x000fe20000410000 */
[----:B------:R-:W-:Y:S01]  /*0ac0*/  FADD.FTZ R165, RZ, R215 ;  /* 0x000000d7ffa57221 */ /* 0x000fe20000010000 */
[----:B------:R-:W-:Y:S01]  /*0ad0*/  FFMA.FTZ R167, R217, R215, RZ ;  /* 0x000000d7d9a77223 */ /* 0x000fe200000100ff */
[----:B---3--:R-:W-:Y:S01]  /*0ae0*/  FADD.FTZ R172, -R218, R172 ;  /* 0x000000acdaac7221 */ /* 0x008fe20000010100 */
[C---:B------:R-:W-:Y:S01]  /*0af0*/  FMUL.FTZ R213, R219.reuse, R166 ;  /* 0x000000a6dbd57220 */ /* 0x040fe20000410000 */
[----:B------:R-:W-:Y:S01]  /*0b00*/  FMUL.FTZ R212, R219, R212 ;  /* 0x000000d4dbd47220 */ /* 0x000fe20000410000 */
[----:B------:R-:W-:Y:S01]  /*0b10*/  FMUL.FTZ R211, R38, R169 ;  /* 0x000000a926d37220 */ /* 0x000fe20000410000 */
[----:B------:R-:W-:Y:S01]  /*0b20*/  FADD.FTZ R164, R165, R214 ;  /* 0x000000d6a5a47221 */ /* 0x000fe20000010000 */
[----:B------:R-:W-:Y:S01]  /*0b30*/  FFMA.FTZ R166, R216, R214, R167 ;  /* 0x000000d6d8a67223 */ /* 0x000fe200000100a7 */
[C---:B------:R-:W-:Y:S01]  /*0b40*/  SHF.L.U32 R207, R170.reuse, 0x10, RZ ;  /* 0x00000010aacf7819 */ /* 0x040fe200000006ff */
[----:B------:R-:W-:Y:S01]  /*0b50*/  FMUL.FTZ R209, R219, R172 ;  /* 0x000000acdbd17220 */ /* 0x000fe20000410000 */
[----:B------:R-:W-:Y:S01]  /*0b60*/  PRMT R168, R170, 0x7632, R168 ;  /* 0x00007632aaa87816 */ /* 0x000fe200000000a8 */
[-C--:B------:R-:W-:Y:S01]  /*0b70*/  FFMA.FTZ R71, R212, R210.reuse, R71 ;  /* 0x000000d2d4477223 */ /* 0x080fe20000010047 */
[----:B------:R-:W-:Y:S01]  /*0b80*/  FADD.FTZ R99, R99, R210 ;  /* 0x000000d263637221 */ /* 0x000fe20000010000 */
[----:B------:R-:W-:Y:S01]  /*0b90*/  FMUL.FTZ R210, R39, R210 ;  /* 0x000000d227d27220 */ /* 0x000fe20000410000 */
[----:B------:R-:W-:Y:S01]  /*0ba0*/  FADD.FTZ R165, R164, R211 ;  /* 0x000000d3a4a57221 */ /* 0x000fe20000010000 */
[----:B------:R-:W-:Y:S01]  /*0bb0*/  FFMA.FTZ R167, R213, R211, R166 ;  /* 0x000000d3d5a77223 */ /* 0x000fe200000100a6 */
[----:B------:R-:W-:Y:S01]  /*0bc0*/  SHF.L.U32 R168, R168, 0x10, RZ ;  /* 0x00000010a8a87819 */ /* 0x000fe200000006ff */
[----:B------:R-:W-:Y:S01]  /*0bd0*/  FADD.FTZ R100, R100, R207 ;  /* 0x000000cf64647221 */ /* 0x000fe20000010000 */
[-C--:B------:R-:W-:Y:S01]  /*0be0*/  FFMA.FTZ R72, R209, R207.reuse, R72 ;  /* 0x000000cfd1487223 */ /* 0x080fe20000010048 */
[----:B------:R-:W-:Y:S01]  /*0bf0*/  FADD.FTZ R208, -R218, R173 ;  /* 0x000000addad07221 */ /* 0x000fe20000010100 */
        /* <DEDUP_REMOVED lines=10> */
[----:B------:R-:W-:Y:S01]  /*0ca0*/  SHF.L.U32 R170, R170, 0x10, RZ ;  /* 0x00000010aaaa7819 */ /* 0x000fe200000006ff */
[----:B------:R-:W-:Y:S01]  /*0cb0*/  FADD.FTZ R204, -R218, R175 ;  /* 0x000000afdacc7221 */ /* 0x000fe20000010100 */
[----:B------:R-:W-:Y:S01]  /*0cc0*/  FMUL.FTZ R205, R219, R174 ;  /* 0x000000aedbcd7220 */ /* 0x000fe20000410000 */
[----:B0-----:R-:W-:Y:S01]  /*0cd0*/  FMUL.FTZ R203, R42, R171 ;  /* 0x000000ab2acb7220 */ /* 0x001fe20000410000 */
        /* <DEDUP_REMOVED lines=16> */
.L_x_7590:
[----:B------:R-:W-:Y:S05]  /*0de0*/  BSYNC.RECONVERGENT B1 ;  /* 0x0000000000017941 */ /* 0x000fea0003800200 */
.L_x_7589:
        /* <DEDUP_REMOVED lines=11> */
[----:B------:R-:W0:Y:S02]  /*0ea0*/  @P1 LDC.64 R186, c[0x0][0x438] ;  /* 0x00010e00ffba1b82 */ /* 0x000e240000000a00 */
[----:B0-----:R-:W-:-:S05]  /*0eb0*/  @P1 IMAD.WIDE.U32 R186, R223, 0x20, R186 ;  /* 0x00000020dfba1825 */ /* 0x001fca00078e00ba */
[----:B------:R-:W5:Y:S04]  /*0ec0*/  @P1 LDG.E.128 R32, desc[UR6][R186.64] ;  /* 0x00000006ba201981 */ /* 0x000f68000c1e1d00 */
[----:B------:R0:W5:Y:S01]  /*0ed0*/  @P1 LDG.E.128 R28, desc[UR6][R186.64+0x10] ;  /* 0x00001006ba1c1981 */ /* 0x000162000c1e1d00 */
[----:B------:R-:W-:Y:S01]  /*0ee0*/  IADD3 R223, PT, PT, R223, 0x20, RZ ;  /* 0x00000020dfdf7810 */ /* 0x000fe20007ffe0ff */
[C---:B--2---:R-:W-:Y:S01]  /*0ef0*/  FADD.FTZ R164, -R218.reuse, R164 ;  /* 0x000000a4daa47221 */ /* 0x044fe20000010100 */
[----:B------:R-:W-:-:S03]  /*0f00*/  FADD.FTZ R200, -R218, R165 ;  /* 0x000000a5dac87221 */ /* 0x000fc60000010100 */
[C---:B-----5:R-:W-:Y:S01]  /*0f10*/  FMUL.FTZ R201, R219.reuse, R164 ;  /* 0x000000a4dbc97220 */ /* 0x060fe20000410000 */
[C---:B----4-:R-:W-:Y:S02]  /*0f20*/  PRMT R165, R168.reuse, 0x7632, R165 ;  /* 0x00007632a8a57816 */ /* 0x050fe400000000a5 */
[----:B------:R-:W-:Y:S01]  /*0f30*/  SHF.L.U32 R199, R168, 0x10, RZ ;  /* 0x00000010a8c77819 */ /* 0x000fe200000006ff */
[----:B------:R-:W-:Y:S01]  /*0f40*/  FMUL.FTZ R200, R219, R200 ;  /* 0x000000c8dbc87220 */ /* 0x000fe20000410000 */
[----:B------:R-:W-:Y:S01]  /*0f50*/  SHF.L.U32 R198, R165, 0x10, RZ ;  /* 0x00000010a5c67819 */ /* 0x000fe200000006ff */
[----:B------:R-:W-:Y:S02]  /*0f60*/  FADD.FTZ R196, -R218, R167 ;  /* 0x000000a7dac47221 */ /* 0x000fe40000010100 */
[----:B------:R-:W-:Y:S01]  /*0f70*/  FADD.FTZ R108, R108, R199 ;  /* 0x000000c76c6c7221 */ /* 0x000fe20000010000 */
[-C--:B------:R-:W-:Y:S01]  /*0f80*/  FFMA.FTZ R104, R201, R199.reuse, R104 ;  /* 0x000000c7c9687223 */ /* 0x080fe20000010068 */
[----:B------:R-:W-:Y:S01]  /*0f90*/  FMUL.FTZ R199, R44, R199 ;  /* 0x000000c72cc77220 */ /* 0x000fe20000410000 */
[C---:B------:R-:W-:Y:S01]  /*0fa0*/  PRMT R167, R169.reuse, 0x7632, R167 ;  /* 0x00007632a9a77816 */ /* 0x040fe200000000a7 */
[----:B------:R-:W-:Y:S01]  /*0fb0*/  FADD.FTZ R166, -R218, R166 ;  /* 0x000000a6daa67221 */ /* 0x000fe20000010100 */
[----:B------:R-:W-:Y:S01]  /*0fc0*/  SHF.L.U32 R169, R169, 0x10, RZ ;  /* 0x00000010a9a97819 */ /* 0x000fe200000006ff */
[-C--:B------:R-:W-:Y:S01]  /*0fd0*/  FFMA.FTZ R105, R200, R198.reuse, R105 ;  /* 0x000000c6c8697223 */ /* 0x080fe20000010069 */
[----:B------:R-:W-:Y:S01]  /*0fe0*/  FADD.FTZ R109, R109, R198 ;  /* 0x000000c66d6d7221 */ /* 0x000fe20000010000 */
[----:B------:R-:W-:Y:S01]  /*0ff0*/  FADD.FTZ R221, R221, R199 ;  /* 0x000000c7dddd7221 */ /* 0x000fe20000010000 */
[----:B------:R-:W-:Y:S01]  /*1000*/  FMUL.FTZ R198, R45, R198 ;  /* 0x000000c62dc67220 */ /* 0x000fe20000410000 */
[----:B------:R-:W-:Y:S01]  /*1010*/  FFMA.FTZ R165, R201, R199, R222 ;  /* 0x000000c7c9a57223 */ /* 0x000fe200000100de */
[----:B------:R-:W-:Y:S01]  /*1020*/  SHF.L.U32 R194, R167, 0x10, RZ ;  /* 0x00000010a7c27819 */ /* 0x000fe200000006ff */
        /* <DEDUP_REMOVED lines=30> */
[----:B0-----:R-:W-:Y:S01]  /*1210*/  FMUL.FTZ R187, R219, R174 ;  /* 0x000000aedbbb7220 */ /* 0x001fe20000410000 */
        /* <DEDUP_REMOVED lines=17> */
.L_x_7592:
[----:B------:R-:W-:Y:S05]  /*1330*/  BSYNC.RECONVERGENT B1 ;  /* 0x0000000000017941 */ /* 0x000fea0003800200 */
.L_x_7591:
        /* <DEDUP_REMOVED lines=11> */
[----:B------:R-:W1:Y:S02]  /*13f0*/  @P1 LDC.64 R22, c[0x0][0x438] ;  /* 0x00010e00ff161b82 */ /* 0x000e640000000a00 */
[----:B-1----:R-:W-:-:S05]  /*1400*/  @P1 IMAD.WIDE.U32 R22, R223, 0x20, R22 ;  /* 0x00000020df161825 */ /* 0x002fca00078e0016 */
[----:B------:R-:W5:Y:S04]  /*1410*/  @P1 LDG.E.128 R148, desc[UR6][R22.64] ;  /* 0x0000000616941981 */ /* 0x000f68000c1e1d00 */
[----:B------:R1:W5:Y:S01]  /*1420*/  @P1 LDG.E.128 R152, desc[UR6][R22.64+0x10] ;  /* 0x0000100616981981 */ /* 0x000362000c1e1d00 */
[----:B------:R-:W-:Y:S01]  /*1430*/  IADD3 R223, PT, PT, R223, 0x20, RZ ;  /* 0x00000020dfdf7810 */ /* 0x000fe20007ffe0ff */
[C---:B--2---:R-:W-:Y:S01]  /*1440*/  FADD.FTZ R20, -R218.reuse, R24 ;  /* 0x00000018da147221 */ /* 0x044fe20000010100 */
[C---:B------:R-:W-:Y:S01]  /*1450*/  FADD.FTZ R178, -R218.reuse, R27 ;  /* 0x0000001bdab27221 */ /* 0x040fe20000010100 */
[C---:B------:R-:W-:Y:S01]  /*1460*/  FADD.FTZ R176, -R218.reuse, R26 ;  /* 0x0000001adab07221 */ /* 0x040fe20000010100 */
[----:B------:R-:W-:Y:S01]  /*1470*/  FADD.FTZ R174, -R218, R25 ;  /* 0x00000019daae7221 */ /* 0x000fe20000010100 */
[----:B----4-:R-:W-:-:S02]  /*1480*/  PRMT R24, R164, 0x7632, R24 ;  /* 0x00007632a4187816 */ /* 0x010fc40000000018 */
[----:B------:R-:W-:Y:S02]  /*1490*/  SHF.L.U32 R27, R164, 0x10, RZ ;  /* 0x00000010a41b7819 */ /* 0x000fe400000006ff */
[----:B------:R-:W-:Y:S02]  /*14a0*/  PRMT R26, R165, 0x7632, R26 ;  /* 0x00007632a51a7816 */ /* 0x000fe4000000001a */
[C---:B------:R-:W-:Y:S02]  /*14b0*/  PRMT R164, R166.reuse, 0x7632, R164 ;  /* 0x00007632a6a47816 */ /* 0x040fe400000000a4 */
[----:B0-----:R-:W-:Y:S01]  /*14c0*/  SHF.L.U32 R173, R166, 0x10, RZ ;  /* 0x00000010a6ad7819 */ /* 0x001fe200000006ff */
[----:B-----5:R-:W-:Y:S01]  /*14d0*/  FMUL.FTZ R25, R219, R176 ;  /* 0x000000b0db197220 */ /* 0x020fe20000410000 */
[----:B------:R-:W-:Y:S02]  /*14e0*/  SHF.L.U32 R165, R165, 0x10, RZ ;  /* 0x00000010a5a57819 */ /* 0x000fe400000006ff */
[----:B------:R-:W-:Y:S01]  /*14f0*/  SHF.L.U32 R166, R24, 0x10, RZ ;  /* 0x0000001018a67819 */ /* 0x000fe200000006ff */
[----:B------:R-:W-:Y:S01]  /*1500*/  FMUL.FTZ R24, R52, R27 ;  /* 0x0000001b34187220 */ /* 0x000fe20000410000 */
[----:B-1----:R-:W-:Y:S01]  /*1510*/  FMUL.FTZ R23, R219, R20 ;  /* 0x00000014db177220 */ /* 0x002fe20000410000 */
[C---:B---3--:R-:W-:Y:S01]  /*1520*/  FADD.FTZ R180, -R218.reuse, R168 ;  /* 0x000000a8dab47221 */ /* 0x048fe20000010100 */
[----:B------:R-:W-:Y:S01]  /*1530*/  FADD.FTZ R224, -R218, R170 ;  /* 0x000000aadae07221 */ /* 0x000fe20000010100 */
[----:B------:R-:W-:Y:S01]  /*1540*/  SHF.L.U32 R168, R26, 0x10, RZ ;  /* 0x000000101aa87819 */ /* 0x000fe200000006ff */
[----:B------:R-:W-:Y:S01]  /*1550*/  FADD.FTZ R122, R122, R165 ;  /* 0x000000a57a7a7221 */ /* 0x000fe20000010000 */
[----:B------:R-:W-:Y:S01]  /*1560*/  SHF.L.U32 R170, R164, 0x10, RZ ;  /* 0x00000010a4aa7819 */ /* 0x000fe200000006ff */
[-C--:B------:R-:W-:Y:S01]  /*1570*/  FFMA.FTZ R82, R25, R165.reuse, R82 ;  /* 0x000000a519527223 */ /* 0x080fe20000010052 */
[----:B------:R-:W-:Y:S01]  /*1580*/  FMUL.FTZ R26, R54, R165 ;  /* 0x000000a5361a7220 */ /* 0x000fe20000410000 */
[----:B------:R-:W-:Y:S01]  /*1590*/  FADD.FTZ R164, R221, R24 ;  /* 0x00000018dda47221 */ /* 0x000fe20000010000 */
[----:B------:R-:W-:Y:S01]  /*15a0*/  FMUL.FTZ R179, R53, R166 ;  /* 0x000000a635b37220 */ /* 0x000fe20000410000 */
[----:B------:R-:W-:Y:S01]  /*15b0*/  FMUL.FTZ R20, R219, R174 ;  /* 0x000000aedb147220 */ /* 0x000fe20000410000 */
[----:B------:R-:W-:Y:S01]  /*15c0*/  FFMA.FTZ R165, R23, R24, R222 ;  /* 0x0000001817a57223 */ /* 0x000fe200000100de */
[----:B------:R-:W-:-:S02]  /*15d0*/  PRMT R172, R167, 0x7632, R172 ;  /* 0x00007632a7ac7816 */ /* 0x000fc400000000ac */
[----:B------:R-:W-:Y:S01]  /*15e0*/  SHF.L.U32 R175, R167, 0x10, RZ ;  /* 0x00000010a7af7819 */ /* 0x000fe200000006ff */
[----:B------:R-:W-:Y:S01]  /*15f0*/  FADD.FTZ R167, R164, R179 ;  /* 0x000000b3a4a77221 */ /* 0x000fe20000010000 */
[C---:B------:R-:W-:Y:S01]  /*1600*/  FFMA.FTZ R164, R20.reuse, R179, R165 ;  /* 0x000000b314a47223 */ /* 0x040fe200000100a5 */
[----:B------:R-:W-:Y:S01]  /*1610*/  FFMA.FTZ R81, R20, R166, R81 ;  /* 0x000000a614517223 */ /* 0x000fe20000010051 */
[----:B------:R-:W-:Y:S01]  /*1620*/  FADD.FTZ R121, R121, R166 ;  /* 0x000000a679797221 */ /* 0x000fe20000010000 */
[----:B------:R-:W-:Y:S01]  /*1630*/  FMUL.FTZ R22, R219, R178 ;  /* 0x000000b2db167220 */ /* 0x000fe20000410000 */
[----:B------:R-:W-:Y:S01]  /*1640*/  FMUL.FTZ R181, R55, R168 ;  /* 0x000000a837b57220 */ /* 0x000fe20000410000 */
[----:B------:R-:W-:Y:S01]  /*1650*/  FADD.FTZ R166, R167, R26 ;  /* 0x0000001aa7a67221 */ /* 0x000fe20000010000 */
[----:B------:R-:W-:Y:S01]  /*1660*/  FFMA.FTZ R165, R25, R26, R164 ;  /* 0x0000001a19a57223 */ /* 0x000fe200000100a4 */
[----:B------:R-:W-:Y:S01]  /*1670*/  FADD.FTZ R120, R120, R27 ;  /* 0x0000001b78787221 */ /* 0x000fe20000010000 */
[----:B------:R-:W-:Y:S01]  /*1680*/  FFMA.FTZ R80, R23, R27, R80 ;  /* 0x0000001b17507223 */ /* 0x000fe20000010050 */
[----:B------:R-:W-:Y:S01]  /*1690*/  FADD.FTZ R182, -R218, R169 ;  /* 0x000000a9dab67221 */ /* 0x000fe20000010100 */
        /* <DEDUP_REMOVED lines=30> */
.L_x_7594:
[----:B------:R-:W-:Y:S05]  /*1880*/  BSYNC.RECONVERGENT B1 ;  /* 0x0000000000017941 */ /* 0x000fea0003800200 */
.L_x_7593:
[----:B------:R-:W-:Y:S04]  /*1890*/  BSSY.RECONVERGENT B1, `(.L_x_7595) ;  /* 0x0000053000017945 */ /* 0x000fe80003800200 */
[----:B------:R-:W-:Y:S05]  /*18a0*/  @!P2 BRA `(.L_x_7596) ;  /* 0x000000040044a947 */ /* 0x000fea0003800000 */
[----:B------:R-:W0:Y:S08]  /*18b0*/  LDC.64 R16, c[0x0][0x428] ;  /* 0x00010a00ff107b82 */ /* 0x000e300000000a00 */
[----:B------:R-:W1:Y:S01]  /*18c0*/  LDC.64 R164, c[0x0][0x3a8] ;  /* 0x0000ea00ffa47b82 */ /* 0x000e620000000a00 */
[----:B0-----:R-:W-:-:S06]  /*18d0*/  IMAD.WIDE.U32 R16, R223, 0x10, R16 ;  /* 0x00000010df107825 */ /* 0x001fcc00078e0010 */
[----:B------:R-:W2:Y:S01]  /*18e0*/  LDG.E.128 R16, desc[UR6][R16.64] ;  /* 0x0000000610107981 */ /* 0x000ea2000c1e1d00 */
[----:B-1----:R-:W-:-:S05]  /*18f0*/  IMAD.WIDE.U32 R164, R223, 0x20, R164 ;  /* 0x00000020dfa47825 */ /* 0x002fca00078e00a4 */
        /* <DEDUP_REMOVED lines=8> */
[C---:B--2---:R-:W-:Y:S02]  /*1980*/  PRMT R4, R16.reuse, 0x7632, R4 ;  /* 0x0000763210047816 */ /* 0x044fe40000000004 */
[----:B------:R-:W-:Y:S02]  /*1990*/  SHF.L.U32 R21, R16, 0x10, RZ ;  /* 0x0000001010157819 */ /* 0x000fe400000006ff */
[C---:B0-----:R-:W-:Y:S01]  /*19a0*/  PRMT R7, R17.reuse, 0x7632, R7 ;  /* 0x0000763211077816 */ /* 0x041fe20000000007 */
[C---:B---3--:R-:W-:Y:S01]  /*19b0*/  FADD.FTZ R10, -R218.reuse, R10 ;  /* 0x0000000ada0a7221 */ /* 0x048fe20000010100 */
[C---:B------:R-:W-:Y:S01]  /*19c0*/  FADD.FTZ R8, -R218.reuse, R8 ;  /* 0x00000008da087221 */ /* 0x040fe20000010100 */
[C---:B------:R-:W-:Y:S01]  /*19d0*/  FADD.FTZ R166, -R218.reuse, R9 ;  /* 0x00000009daa67221 */ /* 0x040fe20000010100 */
[C---:B----4-:R-:W-:Y:S01]  /*19e0*/  FADD.FTZ R14, -R218.reuse, R14 ;  /* 0x0000000eda0e7221 */ /* 0x050fe20000010100 */
[C---:B------:R-:W-:Y:S01]  /*19f0*/  FADD.FTZ R164, -R218.reuse, R11 ;  /* 0x0000000bdaa47221 */ /* 0x040fe20000010100 */
[C---:B------:R-:W-:Y:S01]  /*1a00*/  FADD.FTZ R12, -R218.reuse, R12 ;  /* 0x0000000cda0c7221 */ /* 0x040fe20000010100 */
[C---:B------:R-:W-:Y:S01]  /*1a10*/  FADD.FTZ R168, -R218.reuse, R13 ;  /* 0x0000000ddaa87221 */ /* 0x040fe20000010100 */
[----:B------:R-:W-:Y:S01]  /*1a20*/  FADD.FTZ R218, -R218, R15 ;  /* 0x0000000fdada7221 */ /* 0x000fe20000010100 */
[----:B------:R-:W-:Y:S01]  /*1a30*/  SHF.L.U32 R17, R17, 0x10, RZ ;  /* 0x0000001011117819 */ /* 0x000fe200000006ff */
[C---:B-----5:R-:W-:Y:S01]  /*1a40*/  FMUL.FTZ R11, R219.reuse, R10 ;  /* 0x0000000adb0b7220 */ /* 0x060fe20000410000 */
[C---:B------:R-:W-:Y:S01]  /*1a50*/  FMUL.FTZ R15, R219.reuse, R14 ;  /* 0x0000000edb0f7220 */ /* 0x040fe20000410000 */
[----:B------:R-:W-:Y:S01]  /*1a60*/  SHF.L.U32 R6, R4, 0x10, RZ ;  /* 0x0000001004067819 */ /* 0x000fe200000006ff */
[----:B------:R-:W-:Y:S01]  /*1a70*/  FMUL.FTZ R14, R60, R21 ;  /* 0x000000153c0e7220 */ /* 0x000fe20000410000 */
[C---:B------:R-:W-:Y:S01]  /*1a80*/  FMUL.FTZ R9, R219.reuse, R8 ;  /* 0x00000008db097220 */ /* 0x040fe20000410000 */
[----:B------:R-:W-:Y:S01]  /*1a90*/  FMUL.FTZ R10, R219, R164 ;  /* 0x000000a4db0a7220 */ /* 0x000fe20000410000 */
[----:B------:R-:W-:Y:S01]  /*1aa0*/  FADD.FTZ R130, R130, R17 ;  /* 0x0000001182827221 */ /* 0x000fe20000010000 */
[-C--:B------:R-:W-:Y:S01]  /*1ab0*/  FFMA.FTZ R90, R11, R17.reuse, R90 ;  /* 0x000000110b5a7223 */ /* 0x080fe2000001005a */
[----:B------:R-:W-:Y:S01]  /*1ac0*/  FMUL.FTZ R16, R62, R17 ;  /* 0x000000113e107220 */ /* 0x000fe20000410000 */
[----:B------:R-:W-:Y:S01]  /*1ad0*/  SHF.L.U32 R164, R7, 0x10, RZ ;  /* 0x0000001007a47819 */ /* 0x000fe200000006ff */
[----:B------:R-:W-:Y:S01]  /*1ae0*/  FADD.FTZ R4, R221, R14 ;  /* 0x0000000edd047221 */ /* 0x000fe20000010000 */
[----:B------:R-:W-:Y:S01]  /*1af0*/  FMUL.FTZ R17, R61, R6 ;  /* 0x000000063d117220 */ /* 0x000fe20000410000 */
[----:B------:R-:W-:Y:S01]  /*1b00*/  FMUL.FTZ R8, R219, R166 ;  /* 0x000000a6db087220 */ /* 0x000fe20000410000 */
[C---:B------:R-:W-:Y:S01]  /*1b10*/  FFMA.FTZ R7, R9.reuse, R14, R222 ;  /* 0x0000000e09077223 */ /* 0x040fe200000100de */
[----:B------:R-:W-:Y:S01]  /*1b20*/  FADD.FTZ R128, R128, R21 ;  /* 0x0000001580807221 */ /* 0x000fe20000010000 */
[----:B------:R-:W-:Y:S01]  /*1b30*/  FFMA.FTZ R88, R9, R21, R88 ;  /* 0x0000001509587223 */ /* 0x000fe20000010058 */
[----:B------:R-:W-:Y:S01]  /*1b40*/  FADD.FTZ R21, R4, R17 ;  /* 0x0000001104157221 */ /* 0x000fe20000010000 */
[----:B------:R-:W-:Y:S01]  /*1b50*/  FFMA.FTZ R4, R8, R17, R7 ;  /* 0x0000001108047223 */ /* 0x000fe20000010007 */
[----:B------:R-:W-:Y:S01]  /*1b60*/  PRMT R165, R18, 0x7632, R165 ;  /* 0x0000763212a57816 */ /* 0x000fe200000000a5 */
[----:B------:R-:W-:Y:S01]  /*1b70*/  FFMA.FTZ R89, R8, R6, R89 ;  /* 0x0000000608597223 */ /* 0x000fe20000010059 */
[----:B------:R-:W-:Y:S01]  /*1b80*/  SHF.L.U32 R167, R18, 0x10, RZ ;  /* 0x0000001012a77819 */ /* 0x000fe200000006ff */
[----:B------:R-:W-:Y:S01]  /*1b90*/  FADD.FTZ R129, R129, R6 ;  /* 0x0000000681817221 */ /* 0x000fe20000010000 */
        /* <DEDUP_REMOVED lines=8> */
[C---:B------:R-:W-:Y:S01]  /*1c20*/  FMUL.FTZ R13, R219.reuse, R12 ;  /* 0x0000000cdb0d7220 */ /* 0x040fe20000410000 */
[C---:B------:R-:W-:Y:S01]  /*1c30*/  FFMA.FTZ R4, R10.reuse, R19, R7 ;  /* 0x000000130a047223 */ /* 0x040fe20000010007 */
[----:B------:R-:W-:Y:S01]  /*1c40*/  FMUL.FTZ R12, R219, R168 ;  /* 0x000000a8db0c7220 */ /* 0x000fe20000410000 */
[----:B------:R-:W-:Y:S01]  /*1c50*/  FADD.FTZ R6, R165, R18 ;  /* 0x00000012a5067221 */ /* 0x000fe20000010000 */
[----:B------:R-:W-:Y:S01]  /*1c60*/  FMUL.FTZ R21, R65, R166 ;  /* 0x000000a641157220 */ /* 0x000fe20000410000 */
        /* <DEDUP_REMOVED lines=17> */
[C---:B------:R-:W-:Y:S01]  /*1d80*/  FFMA.FTZ R95, R6.reuse, R168, R95 ;  /* 0x000000a8065f7223 */ /* 0x040fe2000001005f */
[----:B------:R-:W-:Y:S01]  /*1d90*/  FADD.FTZ R135, R135, R168 ;  /* 0x000000a887877221 */ /* 0x000fe20000010000 */
[----:B------:R-:W-:Y:S01]  /*1da0*/  FADD.FTZ R221, R221, R4 ;  /* 0x00000004dddd7221 */ /* 0x000fe20000010000 */
[----:B------:R-:W-:-:S07]  /*1db0*/  FFMA.FTZ R222, R6, R4, R165 ;  /* 0x0000000406de7223 */ /* 0x000fce00000100a5 */
.L_x_7596:
[----:B------:R-:W-:Y:S05]  /*1dc0*/  BSYNC.RECONVERGENT B1 ;  /* 0x0000000000017941 */ /* 0x000fea0003800200 */
.L_x_7595:
        /* <DEDUP_REMOVED lines=24> */
.L_x_7640:
        /* <DEDUP_REMOVED lines=50> */
.L_x_7602:
        /* <DEDUP_REMOVED lines=36> */
.L_x_7603:
        /* <DEDUP_REMOVED lines=8> */
.L_x_7601:
[----:B------:R-:W-:Y:S05]  /*2530*/  BSYNC.RECONVERGENT B2 ;  /* 0x0000000000027941 */ /* 0x000fea0003800200 */
.L_x_7600:
        /* <DEDUP_REMOVED lines=13> */
[----:B0-----:R-:W-:Y:S01]  /*2610*/  FADD.FTZ R170, R189, -R164 ;  /* 0x800000a4bdaa7221 */ /* 0x001fe20000010000 */
        /* <DEDUP_REMOVED lines=28> */
.L_x_7606:
[-CC-:B--2---:R-:W-:Y:S01]  /*27e0*/  FFMA.FTZ R164, R201, R173.reuse, R174.reuse ;  /* 0x000000adc9a47223 */ /* 0x184fe200000100ae */
        /* <DEDUP_REMOVED lines=35> */
.L_x_7607:
        /* <DEDUP_REMOVED lines=8> */
.L_x_7605:
[----:B------:R-:W-:Y:S05]  /*2aa0*/  BSYNC.RECONVERGENT B2 ;  /* 0x0000000000027941 */ /* 0x000fea0003800200 */
.L_x_7604:
        /* <DEDUP_REMOVED lines=42> */
.L_x_7610:
        /* <DEDUP_REMOVED lines=36> */
.L_x_7611:
        /* <DEDUP_REMOVED lines=8> */
.L_x_7609:
[----:B------:R-:W-:Y:S05]  /*3010*/  BSYNC.RECONVERGENT B2 ;  /* 0x0000000000027941 */ /* 0x000fea0003800200 */
.L_x_7608:
        /* <DEDUP_REMOVED lines=28> */
[-C--:B0-----:R-:W-:Y:S01]  /*31e0*/  FMUL.FTZ R170, R115, R172.reuse ;  /* 0x000000ac73aa7220 */ /* 0x081fe20000410000 */
        /* <DEDUP_REMOVED lines=12> */
.L_x_7613:
[-CC-:B--234-:R-:W-:Y:S01]  /*32b0*/  FFMA.FTZ R165, R9, R173.reuse, R174.reuse ;  /* 0x000000ad09a57223 */ /* 0x19cfe200000100ae */
        /* <DEDUP_REMOVED lines=35> */
.L_x_7614:
        /* <DEDUP_REMOVED lines=8> */
.L_x_7599:
        /* <DEDUP_REMOVED lines=46> */
.L_x_7617:
[----:B------:R-:W-:Y:S05]  /*3850*/  BSYNC.RECONVERGENT B2 ;  /* 0x0000000000027941 */ /* 0x000fea0003800200 */
.L_x_7616:
        /* <DEDUP_REMOVED lines=42> */
.L_x_7619:
[----:B------:R-:W-:Y:S05]  /*3b00*/  BSYNC.RECONVERGENT B2 ;  /* 0x0000000000027941 */ /* 0x000fea0003800200 */
.L_x_7618:
        /* <DEDUP_REMOVED lines=42> */
.L_x_7621:
[----:B------:R-:W-:Y:S05]  /*3db0*/  BSYNC.RECONVERGENT B2 ;  /* 0x0000000000027941 */ /* 0x000fea0003800200 */
.L_x_7620:
[----:B------:R-:W-:Y:S05]  /*3dc0*/  @!P2 BRA `(.L_x_7612) ;  /* 0x0000000c0084a947 */ /* 0x000fea0003800000 */
[----:B-123--:R-:W1:Y:S01]  /*3dd0*/  LDC.64 R164, c[0x0][0x468] ;  /* 0x00011a00ffa47b82 */ /* 0x00ee620000000a00 */
        /* <DEDUP_REMOVED lines=39> */
.L_x_7615:
        /* <DEDUP_REMOVED lines=46> */
.L_x_7623:
[----:B------:R-:W-:Y:S05]  /*4330*/  BSYNC.RECONVERGENT B2 ;  /* 0x0000000000027941 */ /* 0x000fea0003800200 */
.L_x_7622:
        /* <DEDUP_REMOVED lines=46> */
.L_x_7625:
[----:B------:R-:W-:Y:S05]  /*4620*/  BSYNC.RECONVERGENT B2 ;  /* 0x0000000000027941 */ /* 0x000fea0003800200 */
.L_x_7624:
        /* <DEDUP_REMOVED lines=46> */
.L_x_7627:
[----:B------:R-:W-:Y:S05]  /*4910*/  BSYNC.RECONVERGENT B2 ;  /* 0x0000000000027941 */ /* 0x000fea0003800200 */
.L_x_7626:
        /* <DEDUP_REMOVED lines=8> */
[-CC-:B------:R-:W-:Y:S01]  /*49a0*/  FFMA.FTZ R114, R12, R173.reuse, R174.reuse ;  /* 0x000000ad0c727223 */ /* 0x180fe200000100ae */
[----:B------:R-:W2:Y:S01]  /*49b0*/  LDC.64 R166, c[0x0][0x468] ;  /* 0x00011a00ffa67b82 */ /* 0x000ea20000000a00 */
[----:B------:R-:W-:Y:S01]  /*49c0*/  FADD.FTZ R77, R14, -R77 ;  /* 0x8000004d0e4d7221 */ /* 0x000fe20000010000 */
[----:B------:R-:W-:Y:S01]  /*49d0*/  FFMA.FTZ R174, R15, R173, R174 ;  /* 0x000000ad0fae7223 */ /* 0x000fe200000100ae */
[----:B------:R-:W-:Y:S01]  /*49e0*/  FADD.FTZ R78, R17, -R76 ;  /* 0x8000004c114e7221 */ /* 0x000fe20000010000 */
[----:B------:R-:W-:Y:S01]  /*49f0*/  FADD.FTZ R79, R16, -R79 ;  /* 0x8000004f104f7221 */ /* 0x000fe20000010000 */
[----:B------:R-:W-:Y:S01]  /*4a00*/  FADD.FTZ R112, R19, -R112 ;  /* 0x8000007013707221 */ /* 0x000fe20000010000 */
[----:B------:R-:W-:Y:S01]  /*4a10*/  FADD.FTZ R113, R18, -R113 ;  /* 0x8000007112717221 */ /* 0x000fe20000010000 */
[----:B------:R-:W-:Y:S01]  /*4a20*/  FFMA.FTZ R76, R219, R77, R156 ;  /* 0x0000004ddb4c7223 */ /* 0x000fe2000001009c */
[----:B0-----:R-:W-:Y:S01]  /*4a30*/  FADD.FTZ R170, R4, -R115 ;  /* 0x8000007304aa7221 */ /* 0x001fe20000010000 */
        /* <DEDUP_REMOVED lines=26> */
.L_x_7612:
[----:B------:R-:W-:Y:S05]  /*4be0*/  BSYNC.RECONVERGENT B1 ;  /* 0x0000000000017941 */ /* 0x000fea0003800200 */
.L_x_7598:
[----:B01234-:R-:W0:Y:S02]  /*4bf0*/  LDC.64 R164, c[0x0][0x380] ;  /* 0x0000e000ffa47b82 */ /* 0x01fe240000000a00 */
[----:B0-----:R-:W-:-:S04]  /*4c00*/  LEA R5, R164, R5, 0x2 ;  /* 0x00000005a4057211 */ /* 0x001fc800078e10ff */
[----:B------:R-:W-:-:S13]  /*4c10*/  ISETP.GE.AND P1, PT, R5, R165, PT ;  /* 0x000000a50500720c */ /* 0x000fda0003f26270 */
[----:B------:R-:W-:Y:S05]  /*4c20*/  @!P1 BRA `(.L_x_7628) ;  /* 0xffffffb800b89947 */ /* 0x000fea000383ffff */
.L_x_7588:
[----:B------:R-:W-:Y:S05]  /*4c30*/  BSYNC B0 ;  /* 0x0000000000007941 */ /* 0x000fea0003800000 */
.L_x_7587:
        /* <DEDUP_REMOVED lines=256> */
.L_x_7597:
        /* <DEDUP_REMOVED lines=8> */
.L_x_7630:
[----:B------:R-:W-:Y:S05]  /*5cc0*/  BSYNC B1 ;  /* 0x0000000000017941 */ /* 0x000fea0003800000 */
.L_x_7629:
        /* <DEDUP_REMOVED lines=8> */
.L_x_7631:
[----:B------:R-:W-:Y:S01]  /*5d50*/  FADD.FTZ R164, R164, R221 ;  /* 0x000000dda4a47221 */ /* 0x000fe20000010000 */
[----:B------:R-:W-:-:S04]  /*5d60*/  HFMA2 R175, -RZ, RZ, 0, 1.1920928955078125e-07 ;  /* 0x00000002ffaf7431 */ /* 0x000fc800000001ff */
[----:B------:R-:W-:Y:S02]  /*5d70*/  MOV R218, R164 ;  /* 0x000000a400da7202 */ /* 0x000fe40000000f00 */
[----:B------:R-:W-:-:S07]  /*5d80*/  MOV R165, R174 ;  /* 0x000000ae00a57202 */ /* 0x000fce0000000f00 */
[----:B------:R-:W-:Y:S05]  /*5d90*/  WARPSYNC.COLLECTIVE R173, `(.L_x_7632) ;  /* 0x00000000ad087348 */ /* 0x000fea0003c00000 */
[----:B------:R0:W1:Y:S02]  /*5da0*/  SHFL.BFLY P6, R174, R218, R175, R220 ;  /* 0x0c0000afdaae7389 */ /* 0x00006400000c00dc */
[----:B01----:R-:W-:Y:S05]  /*5db0*/  ENDCOLLECTIVE ;  /* 0x000000000000791b */ /* 0x003fea0003800000 */
.L_x_7632:
[----:B------:R-:W-:-:S05]  /*5dc0*/  FADD.FTZ R165, R165, R222 ;  /* 0x000000dea5a57221 */ /* 0x000fca0000010000 */
[----:B------:R-:W-:Y:S02]  /*5dd0*/  MOV R218, R165 ;  /* 0x000000a500da7202 */ /* 0x000fe40000000f00 */
[----:B------:R-:W-:-:S07]  /*5de0*/  MOV R167, R174 ;  /* 0x000000ae00a77202 */ /* 0x000fce0000000f00 */
[----:B------:R-:W-:Y:S05]  /*5df0*/  WARPSYNC.COLLECTIVE R173, `(.L_x_7633) ;  /* 0x00000000ad087348 */ /* 0x000fea0003c00000 */
[----:B------:R0:W1:Y:S02]  /*5e00*/  SHFL.BFLY P6, R174, R218, R175, R220 ;  /* 0x0c0000afdaae7389 */ /* 0x00006400000c00dc */
[----:B01----:R-:W-:Y:S05]  /*5e10*/  ENDCOLLECTIVE ;  /* 0x000000000000791b */ /* 0x003fea0003800000 */
.L_x_7633:
[----:B------:R-:W-:Y:S01]  /*5e20*/  FADD.FTZ R167, R164, R167 ;  /* 0x000000a7a4a77221 */ /* 0x000fe20000010000 */
[----:B------:R-:W-:-:S04]  /*5e30*/  HFMA2 R175, -RZ, RZ, 0, 2.384185791015625e-07 ;  /* 0x00000004ffaf7431 */ /* 0x000fc800000001ff */
[----:B------:R-:W-:Y:S02]  /*5e40*/  MOV R218, R167 ;  /* 0x000000a700da7202 */ /* 0x000fe40000000f00 */
[----:B------:R-:W-:-:S07]  /*5e50*/  MOV R166, R174 ;  /* 0x000000ae00a67202 */ /* 0x000fce0000000f00 */
[----:B------:R-:W-:Y:S05]  /*5e60*/  WARPSYNC.COLLECTIVE R173, `(.L_x_7634) ;  /* 0x00000000ad087348 */ /* 0x000fea0003c00000 */
[----:B------:R0:W1:Y:S02]  /*5e70*/  SHFL.BFLY P6, R174, R218, R175, R220 ;  /* 0x0c0000afdaae7389 */ /* 0x00006400000c00dc */
[----:B01----:R-:W-:Y:S05]  /*5e80*/  ENDCOLLECTIVE ;  /* 0x000000000000791b */ /* 0x003fea0003800000 */
.L_x_7634:
[----:B------:R-:W-:-:S05]  /*5e90*/  FADD.FTZ R166, R165, R166 ;  /* 0x000000a6a5a67221 */ /* 0x000fca0000010000 */
[----:B------:R-:W-:Y:S02]  /*5ea0*/  MOV R218, R166 ;  /* 0x000000a600da7202 */ /* 0x000fe40000000f00 */
[----:B------:R-:W-:-:S07]  /*5eb0*/  MOV R168, R174 ;  /* 0x000000ae00a87202 */ /* 0x000fce0000000f00 */
[----:B------:R-:W-:Y:S05]  /*5ec0*/  WARPSYNC.COLLECTIVE R173, `(.L_x_7635) ;  /* 0x00000000ad087348 */ /* 0x000fea0003c00000 */
[----:B------:R0:W1:Y:S02]  /*5ed0*/  SHFL.BFLY P6, R174, R218, R175, R220 ;  /* 0x0c0000afdaae7389 */ /* 0x00006400000c00dc */
[----:B01----:R-:W-:Y:S05]  /*5ee0*/  ENDCOLLECTIVE ;  /* 0x000000000000791b */ /* 0x003fea0003800000 */
.L_x_7635:
[----:B------:R-:W-:Y:S01]  /*5ef0*/  FADD.FTZ R168, R167, R168 ;  /* 0x000000a8a7a87221 */ /* 0x000fe20000010000 */
[----:B------:R-:W-:-:S04]  /*5f00*/  HFMA2 R175, -RZ, RZ, 0, 4.76837158203125e-07 ;  /* 0x00000008ffaf7431 */ /* 0x000fc800000001ff */
[----:B------:R-:W-:Y:S02]  /*5f10*/  MOV R218, R168 ;  /* 0x000000a800da7202 */ /* 0x000fe40000000f00 */
[----:B------:R-:W-:-:S07]  /*5f20*/  MOV R169, R174 ;  /* 0x000000ae00a97202 */ /* 0x000fce0000000f00 */
[----:B------:R-:W-:Y:S05]  /*5f30*/  WARPSYNC.COLLECTIVE R173, `(.L_x_7636) ;  /* 0x00000000ad087348 */ /* 0x000fea0003c00000 */
[----:B------:R0:W1:Y:S02]  /*5f40*/  SHFL.BFLY P6, R174, R218, R175, R220 ;  /* 0x0c0000afdaae7389 */ /* 0x00006400000c00dc */
[----:B01----:R-:W-:Y:S05]  /*5f50*/  ENDCOLLECTIVE ;  /* 0x000000000000791b */ /* 0x003fea0003800000 */
.L_x_7636:
[----:B------:R-:W-:-:S05]  /*5f60*/  FADD.FTZ R169, R166, R169 ;  /* 0x000000a9a6a97221 */ /* 0x000fca0000010000 */
[----:B------:R-:W-:Y:S02]  /*5f70*/  MOV R218, R169 ;  /* 0x000000a900da7202 */ /* 0x000fe40000000f00 */
[----:B------:R-:W-:-:S07]  /*5f80*/  MOV R171, R174 ;  /* 0x000000ae00ab7202 */ /* 0x000fce0000000f00 */
[----:B------:R-:W-:Y:S05]  /*5f90*/  WARPSYNC.COLLECTIVE R173, `(.L_x_7637) ;  /* 0x00000000ad087348 */ /* 0x000fea0003c00000 */
[----:B------:R0:W1:Y:S02]  /*5fa0*/  SHFL.BFLY P6, R174, R218, R175, R220 ;  /* 0x0c0000afdaae7389 */ /* 0x00006400000c00dc */
[----:B01----:R-:W-:Y:S05]  /*5fb0*/  ENDCOLLECTIVE ;  /* 0x000000000000791b */ /* 0x003fea0003800000 */
.L_x_7637:
[----:B------:R-:W-:Y:S01]  /*5fc0*/  FADD.FTZ R171, R168, R171 ;  /* 0x000000aba8ab7221 */ /* 0x000fe20000010000 */
[----:B------:R-:W-:-:S04]  /*5fd0*/  HFMA2 R175, -RZ, RZ, 0, 9.5367431640625e-07 ;  /* 0x00000010ffaf7431 */ /* 0x000fc800000001ff */
[----:B------:R-:W-:Y:S02]  /*5fe0*/  MOV R218, R171 ;  /* 0x000000ab00da7202 */ /* 0x000fe40000000f00 */
[----:B------:R-:W-:-:S07]  /*5ff0*/  MOV R170, R174 ;  /* 0x000000ae00aa7202 */ /* 0x000fce0000000f00 */
[----:B------:R-:W-:Y:S05]  /*6000*/  WARPSYNC.COLLECTIVE R173, `(.L_x_7638) ;  /* 0x00000000ad087348 */ /* 0x000fea0003c00000 */
[----:B------:R0:W1:Y:S02]  /*6010*/  SHFL.BFLY P6, R174, R218, R175, R220 ;  /* 0x0c0000afdaae7389 */ /* 0x00006400000c00dc */
[----:B01----:R-:W-:Y:S05]  /*6020*/  ENDCOLLECTIVE ;  /* 0x000000000000791b */ /* 0x003fea0003800000 */
.L_x_7638:
[----:B------:R-:W-:-:S05]  /*6030*/  FADD.FTZ R170, R169, R170 ;  /* 0x000000aaa9aa7221 */ /* 0x000fca0000010000 */
[----:B------:R-:W-:Y:S02]  /*6040*/  MOV R218, R170 ;  /* 0x000000aa00da7202 */ /* 0x000fe40000000f00 */
[----:B------:R-:W-:-:S07]  /*6050*/  MOV R164, R174 ;  /* 0x000000ae00a47202 */ /* 0x000fce0000000f00 */
[----:B------:R-:W-:Y:S05]  /*6060*/  WARPSYNC.COLLECTIVE R173, `(.L_x_7639) ;  /* 0x00000000ad087348 */ /* 0x000fea0003c00000 */
[----:B------:R0:W1:Y:S02]  /*6070*/  SHFL.BFLY P6, R174, R218, R175, R220 ;  /* 0x0c0000afdaae7389 */ /* 0x00006400000c00dc */
[----:B01----:R-:W-:Y:S05]  /*6080*/  ENDCOLLECTIVE ;  /* 0x000000000000791b */ /* 0x003fea0003800000 */
.L_x_7639:
[----:B------:R-:W-:Y:S01]  /*6090*/  MOV R165, R174 ;  /* 0x000000ae00a57202 */ /* 0x000fe20000000f00 */
[----:B------:R-:W-:Y:S06]  /*60a0*/  BRA `(.L_x_7640) ;  /* 0xffffffbc00a87947 */ /* 0x000fec000383ffff */
.L_x_7641:
        /* <DEDUP_REMOVED lines=13> */
.L_x_20026:


//--------------------- .text._ZN10layer_norm13ln_bwd_kernelINS_13Kernel_traitsIf13__nv_bfloat16fS2_fjLj1024ELj1ELj4ELj1ELj16ENS_18Kernel_traits_baseILj1024EfS2_fS2_fjLj128EEEEELb0ELb0ELb0ELb1EEEvNS_9BwdParamsE --------------------------
	.section	.text._ZN10layer_norm13ln_bwd_kernelINS_13Kernel_traitsIf13__nv_bfloat16fS2_fjLj1024ELj1ELj4ELj1ELj16ENS_18Kernel_traits_baseILj1024EfS2_fS2_fjLj128EEEEELb0ELb0ELb0ELb1EEEvNS_9BwdParamsE,"ax",@progbits
	.align	128
        .global         _ZN10layer_norm13ln_bwd_kernelINS_13Kernel_traitsIf13__nv_bfloat16fS2_fjLj1024ELj1ELj4ELj1ELj16ENS_18Kernel_traits_baseILj1024EfS2_fS2_fjLj128EEEEELb0ELb0ELb0ELb1EEEvNS_9BwdParamsE
        .type           _ZN10layer_norm13ln_bwd_kernelINS_13Kernel_traitsIf13__nv_bfloat16fS2_fjLj1024ELj1ELj4ELj1ELj16ENS_18Kernel_traits_baseILj1024EfS2_fS2_fjLj128EEEEELb0ELb0ELb0ELb1EEEvNS_9BwdParamsE,@function
        .size           _ZN10layer_norm13ln_bwd_kernelINS_13Kernel_traitsIf13__nv_bfloat16fS2_fjLj1024ELj1ELj4ELj1ELj16ENS_18Kernel_traits_baseILj1024EfS2_fS2_fjLj128EEEEELb0ELb0ELb0ELb1EEEvNS_9BwdParamsE,(.L_x_20027 - _ZN10layer_norm13ln_bwd_kernelINS_13Kernel_traitsIf13__nv_bfloat16fS2_fjLj1024ELj1ELj4ELj1ELj16ENS_18Kernel_traits_baseILj1024EfS2_fS2_fjLj128EEEEELb0ELb0ELb0ELb1EEEvNS_9BwdParamsE)
        .other          _ZN10layer_norm13ln_bwd_kernelINS_13Kernel_traitsIf13__nv_bfloat16fS2_fjLj1024ELj1ELj4ELj1ELj16ENS_18Kernel_traits_baseILj1024EfS2_fS2_fjLj128EEEEELb0ELb0ELb0ELb1EEEvNS_9BwdParamsE,@"STO_CUDA_ENTRY STV_DEFAULT"
_ZN10layer_norm13ln_bwd_kernelINS_13Kernel_traitsIf13__nv_bfloat16fS2_fjLj1024ELj1ELj4ELj1ELj16ENS_18Kernel_traits_baseILj1024EfS2_fS2_fjLj128EEEEELb0ELb0ELb0ELb1EEEvNS_9BwdParamsE:
.text._ZN10layer_norm13ln_bwd_kernelINS_13Kernel_traitsIf13__nv_bfloat16fS2_fjLj1024ELj1ELj4ELj1ELj16ENS_18Kernel_traits_baseILj1024EfS2_fS2_fjLj128EEEEELb0ELb0ELb0ELb1EEEvNS_9BwdParamsE:
        /* <DEDUP_REMOVED lines=95> */
.L_x_7657:
[----:B------:R-:W0:Y:S01]  /*05f0*/  S2R R0, SR_TID.X ;  /* 0x0000000000007919 */ /* 0x000e220000002100 */
[----:B------:R-:W1:Y:S01]  /*0600*/  LDC.64 R124, c[0x0][0x3c0] ;  /* 0x0000f000ff7c7b82 */ /* 0x000e620000000a00 */
[----:B------:R-:W-:-:S05]  /*0610*/  IMAD R108, R186, UR9, RZ ;  /* 0x00000009ba6c7c24 */ /* 0x000fca000f8e02ff */
[----:B------:R-:W-:Y:S02]  /*0620*/  SHF.R.S32.HI R109, RZ, 0x1f, R108 ;  /* 0x0000001fff6d7819 */ /* 0x000fe4000001146c */
[----:B------:R-:W2:Y:S02]  /*0630*/  LDC.64 R198, c[0x0][0x3a8] ;  /* 0x0000ea00ffc67b82 */ /* 0x000ea40000000a00 */
[----:B------:R-:W-:-:S06]  /*0640*/  LEA.HI R109, R109, R108, RZ, 0x3 ;  /* 0x0000006c6d6d7211 */ /* 0x000fcc00078f18ff */
[----:B------:R-:W3:Y:S08]  /*0650*/  @P0 LDC.64 R128, c[0x0][0x3e0] ;  /* 0x0000f800ff800b82 */ /* 0x000ef00000000a00 */
[----:B------:R-:W4:Y:S01]  /*0660*/  LDC.64 R152, c[0x0][0x428] ;  /* 0x00010a00ff987b82 */ /* 0x000f220000000a00 */
[----:B-1----:R-:W-:-:S05]  /*0670*/  IMAD.WIDE R124, R186, 0x4, R124 ;  /* 0x00000004ba7c7825 */ /* 0x002fca00078e027c */
[----:B------:R-:W4:Y:S01]  /*0680*/  LDG.E R202, desc[UR6][R124.64] ;  /* 0x000000067cca7981 */ /* 0x000f22000c1e1900 */
[----:B0-----:R-:W-:Y:S01]  /*0690*/  LOP3.LUT R108, R0, 0x1f, RZ, 0xc0, !PT ;  /* 0x0000001f006c7812 */ /* 0x001fe200078ec0ff */
[----:B------:R-:W0:Y:S03]  /*06a0*/  LDC.64 R188, c[0x0][0x3c8] ;  /* 0x0000f200ffbc7b82 */ /* 0x000e260000000a00 */
[----:B------:R-:W-:-:S04]  /*06b0*/  LEA.HI.SX32 R205, R109, R108, 0x1d ;  /* 0x0000006c6dcd7211 */ /* 0x000fc800078feaff */
[C---:B------:R-:W-:Y:S01]  /*06c0*/  IADD3 R203, PT, PT, R205.reuse, 0x20, RZ ;  /* 0x00000020cdcb7810 */ /* 0x040fe20007ffe0ff */
[C---:B---3--:R-:W-:Y:S01]  /*06d0*/  @P0 IMAD.WIDE R128, R186.reuse, 0x2, R128 ;  /* 0x00000002ba800825 */ /* 0x048fe200078e0280 */
[C---:B------:R-:W-:Y:S02]  /*06e0*/  IADD3 R201, PT, PT, R205.reuse, 0x40, RZ ;  /* 0x00000040cdc97810 */ /* 0x040fe40007ffe0ff */
[C---:B------:R-:W-:Y:S01]  /*06f0*/  IADD3 R187, PT, PT, R205.reuse, 0x60, RZ ;  /* 0x00000060cdbb7810 */ /* 0x040fe20007ffe0ff */
[C---:B--2---:R-:W-:Y:S01]  /*0700*/  IMAD.WIDE.U32 R140, R205.reuse, 0x20, R198 ;  /* 0x00000020cd8c7825 */ /* 0x044fe200078e00c6 */
[----:B------:R-:W2:Y:S03]  /*0710*/  @P0 LDG.E.U16 R200, desc[UR6][R128.64] ;  /* 0x0000000680c80981 */ /* 0x000ea6000c1e1500 */
[----:B----4-:R-:W-:Y:S01]  /*0720*/  IMAD.WIDE.U32 R112, R205, 0x10, R152 ;  /* 0x00000010cd707825 */ /* 0x010fe200078e0098 */
[----:B------:R-:W3:Y:S03]  /*0730*/  LDG.E.128 R116, desc[UR6][R140.64+0x10] ;  /* 0x000010068c747981 */ /* 0x000ee6000c1e1d00 */
[C---:B------:R-:W-:Y:S01]  /*0740*/  IMAD.WIDE.U32 R154, R203.reuse, 0x20, R198 ;  /* 0x00000020cb9a7825 */ /* 0x040fe200078e00c6 */
[----:B------:R-:W4:Y:S03]  /*0750*/  LDG.E.128 R108, desc[UR6][R140.64] ;  /* 0x000000068c6c7981 */ /* 0x000f26000c1e1d00 */
[----:B------:R-:W-:Y:S01]  /*0760*/  IMAD.WIDE.U32 R126, R203, 0x10, R152 ;  /* 0x00000010cb7e7825 */ /* 0x000fe200078e0098 */
[----:B------:R-:W2:Y:S03]  /*0770*/  LDG.E.128 R120, desc[UR6][R154.64] ;  /* 0x000000069a787981 */ /* 0x000ea6000c1e1d00 */
[C---:B------:R-:W-:Y:S01]  /*0780*/  IMAD.WIDE.U32 R190, R201.reuse, 0x20, R198 ;  /* 0x00000020c9be7825 */ /* 0x040fe200078e00c6 */
[----:B------:R-:W2:Y:S03]  /*0790*/  LDG.E.128 R112, desc[UR6][R112.64] ;  /* 0x0000000670707981 */ /* 0x000ea6000c1e1d00 */
[----:B------:R-:W-:Y:S01]  /*07a0*/  IMAD.WIDE.U32 R136, R201, 0x10, R152 ;  /* 0x00000010c9887825 */ /* 0x000fe200078e0098 */
[----:B------:R-:W2:Y:S03]  /*07b0*/  LDG.E.128 R124, desc[UR6][R126.64] ;  /* 0x000000067e7c7981 */ /* 0x000ea6000c1e1d00 */
[----:B0-----:R-:W-:Y:S01]  /*07c0*/  IMAD.WIDE R196, R186, 0x4, R188 ;  /* 0x00000004bac47825 */ /* 0x001fe200078e02bc */
[----:B------:R-:W2:Y:S03]  /*07d0*/  LDG.E.128 R128, desc[UR6][R154.64+0x10] ;  /* 0x000010069a807981 */ /* 0x000ea6000c1e1d00 */
[C---:B------:R-:W-:Y:S01]  /*07e0*/  IMAD.WIDE.U32 R152, R187.reuse, 0x10, R152 ;  /* 0x00000010bb987825 */ /* 0x040fe200078e0098 */
[----:B------:R-:W2:Y:S03]  /*07f0*/  LDG.E.128 R132, desc[UR6][R190.64] ;  /* 0x00000006be847981 */ /* 0x000ea6000c1e1d00 */
[----:B------:R-:W-:Y:S01]  /*0800*/  IMAD.WIDE.U32 R198, R187, 0x20, R198 ;  /* 0x00000020bbc67825 */ /* 0x000fe200078e00c6 */
[----:B------:R-:W2:Y:S04]  /*0810*/  LDG.E.128 R136, desc[UR6][R136.64] ;  /* 0x0000000688887981 */ /* 0x000ea8000c1e1d00 */
[----:B------:R-:W2:Y:S04]  /*0820*/  LDG.E R197, desc[UR6][R196.64] ;  /* 0x00000006c4c57981 */ /* 0x000ea8000c1e1900 */
[----:B------:R0:W2:Y:S04]  /*0830*/  LDG.E.128 R140, desc[UR6][R190.64+0x10] ;  /* 0x00001006be8c7981 */ /* 0x0000a8000c1e1d00 */
[----:B------:R-:W2:Y:S04]  /*0840*/  LDG.E.128 R152, desc[UR6][R152.64] ;  /* 0x0000000698987981 */ /* 0x000ea8000c1e1d00 */
[----:B------:R-:W2:Y:S04]  /*0850*/  LDG.E.128 R144, desc[UR6][R198.64] ;  /* 0x00000006c6907981 */ /* 0x000ea8000c1e1d00 */
[----:B------:R-:W2:Y:S01]  /*0860*/  LDG.E.128 R148, desc[UR6][R198.64+0x10] ;  /* 0x00001006c6947981 */ /* 0x000ea2000c1e1d00 */
[----:B------:R-:W-:-:S04]  /*0870*/  ISETP.NE.U32.AND P1, PT, RZ, UR10, PT ;  /* 0x0000000aff007c0c */ /* 0x000fc8000bf25070 */
[----:B------:R-:W-:-:S13]  /*0880*/  ISETP.NE.AND.EX P1, PT, RZ, UR11, PT, P1 ;  /* 0x0000000bff007c0c */ /* 0x000fda000bf25310 */
[----:B------:R-:W1:Y:S08]  /*0890*/  @P1 LDC.64 R194, c[0x0][0x438] ;  /* 0x00010e00ffc21b82 */ /* 0x000e700000000a00 */
[----:B------:R-:W1:Y:S08]  /*08a0*/  @P1 LDC.64 R192, c[0x0][0x438] ;  /* 0x00010e00ffc01b82 */ /* 0x000e700000000a00 */
[----:B0-----:R-:W0:Y:S08]  /*08b0*/  @P1 LDC.64 R190, c[0x0][0x438] ;  /* 0x00010e00ffbe1b82 */ /* 0x001e300000000a00 */
[----:B------:R-:W0:Y:S01]  /*08c0*/  @P1 LDC.64 R188, c[0x0][0x438] ;  /* 0x00010e00ffbc1b82 */ /* 0x000e220000000a00 */
[----:B------:R-:W-:Y:S01]  /*08d0*/  ISETP.NE.AND P2, PT, RZ, UR8, PT ;  /* 0x00000008ff007c0c */ /* 0x000fe2000bf45270 */
[----:B-1----:R-:W-:-:S05]  /*08e0*/  @P1 IMAD.WIDE.U32 R194, R205, 0x20, R194 ;  /* 0x00000020cdc21825 */ /* 0x002fca00078e00c2 */
[----:B-----5:R-:W5:Y:S01]  /*08f0*/  @P1 LDG.E.128 R68, desc[UR6][R194.64] ;  /* 0x00000006c2441981 */ /* 0x020f62000c1e1d00 */
[----:B------:R-:W-:-:S03]  /*0900*/  @P1 IMAD.WIDE.U32 R192, R203, 0x20, R192 ;  /* 0x00000020cbc01825 */ /* 0x000fc600078e00c0 */
[----:B------:R-:W5:Y:S04]  /*0910*/  @P1 LDG.E.128 R72, desc[UR6][R194.64+0x10] ;  /* 0x00001006c2481981 */ /* 0x000f68000c1e1d00 */
[----:B------:R-:W5:Y:S01]  /*0920*/  @P1 LDG.E.128 R76, desc[UR6][R192.64] ;  /* 0x00000006c04c1981 */ /* 0x000f62000c1e1d00 */
[----:B0-----:R-:W-:-:S03]  /*0930*/  @P1 IMAD.WIDE.U32 R190, R201, 0x20, R190 ;  /* 0x00000020c9be1825 */ /* 0x001fc600078e00be */
[----:B------:R-:W5:Y:S04]  /*0940*/  @P1 LDG.E.128 R80, desc[UR6][R192.64+0x10] ;  /* 0x00001006c0501981 */ /* 0x000f68000c1e1d00 */
[----:B------:R-:W5:Y:S01]  /*0950*/  @P1 LDG.E.128 R84, desc[UR6][R190.64] ;  /* 0x00000006be541981 */ /* 0x000f62000c1e1d00 */
[----:B------:R-:W-:-:S03]  /*0960*/  @P1 IMAD.WIDE.U32 R188, R187, 0x20, R188 ;  /* 0x00000020bbbc1825 */ /* 0x000fc600078e00bc */
[----:B------:R0:W5:Y:S04]  /*0970*/  @P1 LDG.E.128 R88, desc[UR6][R190.64+0x10] ;  /* 0x00001006be581981 */ /* 0x000168000c1e1d00 */
[----:B------:R-:W5:Y:S04]  /*0980*/  @P1 LDG.E.128 R92, desc[UR6][R188.64] ;  /* 0x00000006bc5c1981 */ /* 0x000f68000c1e1d00 */
[----:B------:R1:W5:Y:S01]  /*0990*/  @P1 LDG.E.128 R96, desc[UR6][R188.64+0x10] ;  /* 0x00001006bc601981 */ /* 0x000362000c1e1d00 */
[----:B------:R-:W-:Y:S01]  /*09a0*/  HFMA2 R196, -RZ, RZ, 1.875, 0 ;  /* 0x3f800000ffc47431 */ /* 0x000fe200000001ff */
[----:B------:R-:W-:Y:S01]  /*09b0*/  UMOV UR4, 0xffffffff ;  /* 0xffffffff00047882 */ /* 0x000fe20000000000 */
[----:B------:R-:W-:-:S05]  /*09c0*/  FSEL R218, R202, RZ, !P2 ;  /* 0x000000ffcada7208 */ /* 0x000fca0005000000 */
[C---:B---3--:R-:W-:Y:S01]  /*09d0*/  FADD.FTZ R220, -R218.reuse, R116 ;  /* 0x00000074dadc7221 */ /* 0x048fe20000010100 */
[C---:B------:R-:W-:Y:S01]  /*09e0*/  FADD.FTZ R116, -R218.reuse, R117 ;  /* 0x00000075da747221 */ /* 0x040fe20000010100 */
[C---:B0-----:R-:W-:Y:S01]  /*09f0*/  FADD.FTZ R190, -R218.reuse, R119 ;  /* 0x00000077dabe7221 */ /* 0x041fe20000010100 */
[C---:B----4-:R-:W-:Y:S01]  /*0a00*/  FADD.FTZ R194, -R218.reuse, R109 ;  /* 0x0000006ddac27221 */ /* 0x050fe20000010100 */
[C---:B------:R-:W-:Y:S01]  /*0a10*/  FADD.FTZ R192, -R218.reuse, R111 ;  /* 0x0000006fdac07221 */ /* 0x040fe20000010100 */
[C---:B--2---:R-:W-:Y:S01]  /*0a20*/  FADD.FTZ R198, -R218.reuse, R120 ;  /* 0x00000078dac67221 */ /* 0x044fe20000010100 */
[C---:B------:R-:W-:Y:S01]  /*0a30*/  FADD.FTZ R204, -R218.reuse, R123 ;  /* 0x0000007bdacc7221 */ /* 0x040fe20000010100 */
[----:B------:R-:W-:Y:S01]  /*0a40*/  FADD.FTZ R202, -R218, R122 ;  /* 0x0000007adaca7221 */ /* 0x000fe20000010100 */
[C---:B------:R-:W-:Y:S02]  /*0a50*/  PRMT R109, R112.reuse, 0x7632, R109 ;  /* 0x00007632706d7816 */ /* 0x040fe4000000006d */
[----:B------:R-:W-:-:S02]  /*0a60*/  SHF.L.U32 R111, R112, 0x10, RZ ;  /* 0x00000010706f7819 */ /* 0x000fc400000006ff */
[C---:B------:R-:W-:Y:S02]  /*0a70*/  PRMT R120, R124.reuse, 0x7632, R120 ;  /* 0x000076327c787816 */ /* 0x040fe40000000078 */
[----:B------:R-:W-:Y:S01]  /*0a80*/  SHF.L.U32 R123, R124, 0x10, RZ ;  /* 0x000000107c7b7819 */ /* 0x000fe200000006ff */
[C---:B------:R-:W-:Y:S01]  /*0a90*/  FADD.FTZ R210, -R218.reuse, R130 ;  /* 0x00000082dad27221 */ /* 0x040fe20000010100 */
[----:B------:R-:W-:Y:S01]  /*0aa0*/  PRMT R112, R113, 0x7632, R112 ;  /* 0x0000763271707816 */ /* 0x000fe20000000070 */
[----:B------:R-:W-:Y:S01]  /*0ab0*/  FADD.FTZ R122, -R218, R129 ;  /* 0x00000081da7a7221 */ /* 0x000fe20000010100 */
[----:B-1----:R-:W-:Y:S01]  /*0ac0*/  SHF.L.U32 R189, R114, 0x10, RZ ;  /* 0x0000001072bd7819 */ /* 0x002fe200000006ff */
[----:B------:R-:W-:Y:S01]  /*0ad0*/  FADD.FTZ R124, -R218, R131 ;  /* 0x00000083da7c7221 */ /* 0x000fe20000010100 */
[----:B------:R-:W-:Y:S01]  /*0ae0*/  PRMT R117, R126, 0x7632, R117 ;  /* 0x000076327e757816 */ /* 0x000fe20000000075 */
[----:B------:R-:W-:Y:S01]  /*0af0*/  FADD.FTZ R130, -R218, R133 ;  /* 0x00000085da827221 */ /* 0x000fe20000010100 */
[----:B------:R-:W-:-:S02]  /*0b00*/  SHF.L.U32 R119, R126, 0x10, RZ ;  /* 0x000000107e777819 */ /* 0x000fc400000006ff */
[C---:B------:R-:W-:Y:S02]  /*0b10*/  PRMT R126, R136.reuse, 0x7632, R126 ;  /* 0x00007632887e7816 */ /* 0x040fe4000000007e */
[----:B------:R-:W-:Y:S01]  /*0b20*/  SHF.L.U32 R131, R136, 0x10, RZ ;  /* 0x0000001088837819 */ /* 0x000fe200000006ff */
[----:B------:R-:W-:Y:S01]  /*0b30*/  FMUL.FTZ R195, R197, R220 ;  /* 0x000000dcc5c37220 */ /* 0x000fe20000410000 */
[C---:B------:R-:W-:Y:S02]  /*0b40*/  PRMT R129, R138.reuse, 0x7632, R129 ;  /* 0x000076328a817816 */ /* 0x040fe40000000081 */
[----:B------:R-:W-:Y:S01]  /*0b50*/  SHF.L.U32 R133, R138, 0x10, RZ ;  /* 0x000000108a857819 */ /* 0x000fe200000006ff */
[C---:B------:R-:W-:Y:S01]  /*0b60*/  FADD.FTZ R136, -R218.reuse, R141 ;  /* 0x0000008dda887221 */ /* 0x040fe20000010100 */
[C---:B------:R-:W-:Y:S01]  /*0b70*/  FADD.FTZ R138, -R218.reuse, R143 ;  /* 0x0000008fda8a7221 */ /* 0x040fe20000010100 */
[----:B------:R-:W-:Y:S01]  /*0b80*/  SHF.L.U32 R188, R113, 0x10, RZ ;  /* 0x0000001071bc7819 */ /* 0x000fe200000006ff */
[----:B------:R-:W-:Y:S01]  /*0b90*/  FADD.FTZ R108, -R218, R108 ;  /* 0x0000006cda6c7221 */ /* 0x000fe20000010100 */
[----:B------:R-:W-:-:S02]  /*0ba0*/  PRMT R141, R152, 0x7632, R141 ;  /* 0x00007632988d7816 */ /* 0x000fc4000000008d */
[----:B------:R-:W-:Y:S01]  /*0bb0*/  SHF.L.U32 R143, R152, 0x10, RZ ;  /* 0x00000010988f7819 */ /* 0x000fe200000006ff */
[----:B------:R-:W-:Y:S01]  /*0bc0*/  FADD.FTZ R222, -R218, R118 ;  /* 0x00000076dade7221 */ /* 0x000fe20000010100 */
[----:B------:R-:W-:Y:S01]  /*0bd0*/  PRMT R113, R114, 0x7632, R113 ;  /* 0x0000763272717816 */ /* 0x000fe20000000071 */
[----:B------:R-:W-:Y:S01]  /*0be0*/  FMUL.FTZ R191, R197, R192 ;  /* 0x000000c0c5bf7220 */ /* 0x000fe20000410000 */
[----:B------:R-:W-:Y:S01]  /*0bf0*/  SHF.L.U32 R152, R112, 0x10, RZ ;  /* 0x0000001070987819 */ /* 0x000fe200000006ff */
[----:B------:R-:W-:Y:S01]  /*0c00*/  FADD.FTZ R29, R189, R29 ;  /* 0x0000001dbd1d7221 */ /* 0x000fe20000010000 */
[----:B------:R-:W-:Y:S01]  /*0c10*/  PRMT R114, R115, 0x7632, R114 ;  /* 0x0000763273727816 */ /* 0x000fe20000000072 */
[-C--:B------:R-:W-:Y:S01]  /*0c20*/  FFMA.FTZ R178, R195, R189.reuse, R178 ;  /* 0x000000bdc3b27223 */ /* 0x080fe200000100b2 */
[----:B------:R-:W-:Y:S01]  /*0c30*/  FMUL.FTZ R112, R60, R189 ;  /* 0x000000bd3c707220 */ /* 0x000fe20000410000 */
[----:B------:R-:W-:Y:S01]  /*0c40*/  FMUL.FTZ R189, R197, R198 ;  /* 0x000000c6c5bd7220 */ /* 0x000fe20000410000 */
[C---:B------:R-:W-:Y:S01]  /*0c50*/  FADD.FTZ R206, -R218.reuse, R128 ;  /* 0x00000080dace7221 */ /* 0x040fe20000010100 */
[C---:B------:R-:W-:Y:S01]  /*0c60*/  FADD.FTZ R214, -R218.reuse, R147 ;  /* 0x00000093dad67221 */ /* 0x040fe20000010100 */
[----:B------:R-:W-:Y:S01]  /*0c70*/  FADD.FTZ R216, -R218, R149 ;  /* 0x00000095dad87221 */ /* 0x000fe20000010100 */
[----:B------:R-:W-:Y:S01]  /*0c80*/  SHF.L.U32 R115, R115, 0x10, RZ ;  /* 0x0000001073737819 */ /* 0x000fe200000006ff */
[C---:B------:R-:W-:Y:S01]  /*0c90*/  FMUL.FTZ R108, R197.reuse, R108 ;  /* 0x0000006cc56c7220 */ /* 0x040fe20000410000 */
[C---:B------:R-:W-:Y:S01]  /*0ca0*/  PRMT R147, R154.reuse, 0x7632, R147 ;  /* 0x000076329a937816 */ /* 0x040fe20000000093 */
[----:B------:R-:W-:Y:S01]  /*0cb0*/  FMUL.FTZ R192, R197, R190 ;  /* 0x000000bec5c07220 */ /* 0x000fe20000410000 */
[----:B------:R-:W-:Y:S01]  /*0cc0*/  SHF.L.U32 R149, R154, 0x10, RZ ;  /* 0x000000109a957819 */ /* 0x000fe200000006ff */
[----:B------:R-:W-:Y:S01]  /*0cd0*/  FFMA.FTZ R180, R191, R152, R180 ;  /* 0x00000098bfb47223 */ /* 0x000fe200000100b4 */
[----:B------:R-:W-:Y:S01]  /*0ce0*/  SHF.L.U32 R199, R113, 0x10, RZ ;  /* 0x0000001071c77819 */ /* 0x000fe200000006ff */
[----:B------:R-:W-:Y:S01]  /*0cf0*/  FMUL.FTZ R113, R197, R222 ;  /* 0x000000dec5717220 */ /* 0x000fe20000410000 */
[----:B------:R-:W-:Y:S01]  /*0d00*/  SHF.L.U32 R154, R114, 0x10, RZ ;  /* 0x00000010729a7819 */ /* 0x000fe200000006ff */
[----:B------:R-:W-:Y:S01]  /*0d10*/  FADD.FTZ R30, R152, R30 ;  /* 0x0000001e981e7221 */ /* 0x000fe20000010000 */
[----:B------:R-:W-:Y:S01]  /*0d20*/  FMUL.FTZ R190, R67, R152 ;  /* 0x0000009843be7220 */ /* 0x000fe20000410000 */
[----:B------:R-:W-:Y:S01]  /*0d30*/  FADD.FTZ R25, R123, R25 ;  /* 0x000000197b197221 */ /* 0x000fe20000010000 */
[-C--:B------:R-:W-:Y:S01]  /*0d40*/  FFMA.FTZ R174, R189, R123.reuse, R174 ;  /* 0x0000007bbdae7223 */ /* 0x080fe200000100ae */
[----:B------:R-:W-:Y:S01]  /*0d50*/  FMUL.FTZ R152, R56, R123 ;  /* 0x0000007b38987220 */ /* 0x000fe20000410000 */
[----:B------:R-:W-:Y:S01]  /*0d60*/  SHF.L.U32 R207, R109, 0x10, RZ ;  /* 0x000000106dcf7819 */ /* 0x000fe200000006ff */
[C---:B------:R-:W-:Y:S01]  /*0d70*/  FMUL.FTZ R123, R197.reuse, R206 ;  /* 0x000000cec57b7220 */ /* 0x040fe20000410000 */
[----:B------:R-:W-:Y:S01]  /*0d80*/  FADD.FTZ R132, -R218, R132 ;  /* 0x00000084da847221 */ /* 0x000fe20000010100 */
[----:B------:R-:W-:Y:S01]  /*0d90*/  FMUL.FTZ R194, R197, R194 ;  /* 0x000000c2c5c27220 */ /* 0x000fe20000410000 */
[----:B------:R-:W-:Y:S01]  /*0da0*/  FADD.FTZ R184, R111, R184 ;  /* 0x000000b86fb87221 */ /* 0x000fe20000010000 */
[-C--:B------:R-:W-:Y:S01]  /*0db0*/  FFMA.FTZ R185, R108, R111.reuse, R185 ;  /* 0x0000006f6cb97223 */ /* 0x080fe200000100b9 */
[----:B------:R-:W-:Y:S01]  /*0dc0*/  FMUL.FTZ R111, R64, R111 ;  /* 0x0000006f406f7220 */ /* 0x000fe20000410000 */
[----:B------:R-:W-:Y:S01]  /*0dd0*/  FADD.FTZ R27, R115, R27 ;  /* 0x0000001b731b7221 */ /* 0x000fe20000010000 */
[-C--:B------:R-:W-:Y:S01]  /*0de0*/  FFMA.FTZ R176, R113, R115.reuse, R176 ;  /* 0x0000007371b07223 */ /* 0x080fe200000100b0 */
[----:B------:R-:W-:Y:S01]  /*0df0*/  FMUL.FTZ R114, R62, R115 ;  /* 0x000000733e727220 */ /* 0x000fe20000410000 */
[----:B------:R-:W-:Y:S01]  /*0e00*/  FADD.FTZ R26, R154, R26 ;  /* 0x0000001a9a1a7221 */ /* 0x000fe20000010000 */
[-C--:B------:R-:W-:Y:S01]  /*0e10*/  FFMA.FTZ R175, R192, R154.reuse, R175 ;  /* 0x0000009ac0af7223 */ /* 0x080fe200000100af */
[----:B------:R-:W-:Y:S01]  /*0e20*/  FMUL.FTZ R115, R63, R154 ;  /* 0x0000009a3f737220 */ /* 0x000fe20000410000 */
[----:B------:R-:W-:Y:S01]  /*0e30*/  PRMT R118, R127, 0x7632, R118 ;  /* 0x000076327f767816 */ /* 0x000fe20000000076 */
[----:B------:R-:W-:Y:S01]  /*0e40*/  FADD.FTZ R21, R119, R21 ;  /* 0x0000001577157221 */ /* 0x000fe20000010000 */
[-C--:B------:R-:W-:Y:S01]  /*0e50*/  FFMA.FTZ R170, R123, R119.reuse, R170 ;  /* 0x000000777baa7223 */ /* 0x080fe200000100aa */
[----:B------:R-:W-:Y:S01]  /*0e60*/  FMUL.FTZ R154, R52, R119 ;  /* 0x00000077349a7220 */ /* 0x000fe20000410000 */
[----:B------:R-:W-:Y:S01]  /*0e70*/  @P0 SHF.L.U32 R196, R200, 0x10, RZ ;  /* 0x00000010c8c40819 */ /* 0x000fe200000006ff */
[-C--:B------:R-:W-:Y:S01]  /*0e80*/  FFMA.FTZ R183, R194, R207.reuse, R183 ;  /* 0x000000cfc2b77223 */ /* 0x080fe200000100b7 */
[----:B------:R-:W-:Y:S01]  /*0e90*/  FADD.FTZ R182, R207, R182 ;  /* 0x000000b6cfb67221 */ /* 0x000fe20000010000 */
[----:B------:R-:W-:Y:S01]  /*0ea0*/  FMUL.FTZ R119, R197, R132 ;  /* 0x00000084c5777220 */ /* 0x000fe20000410000 */
[C---:B------:R-:W-:Y:S01]  /*0eb0*/  FADD.FTZ R110, -R218.reuse, R110 ;  /* 0x0000006eda6e7221 */ /* 0x040fe20000010100 */
[C-C-:B------:R-:W-:Y:S01]  /*0ec0*/  FADD.FTZ R200, -R218.reuse, R121.reuse ;  /* 0x00000079dac87221 */ /* 0x140fe20000010100 */
[----:B------:R-:W-:Y:S01]  /*0ed0*/  FADD.FTZ R140, -R218, R140 ;  /* 0x0000008cda8c7221 */ /* 0x000fe20000010100 */
[----:B------:R-:W-:Y:S01]  /*0ee0*/  FMUL.FTZ R207, R65, R207 ;  /* 0x000000cf41cf7220 */ /* 0x000fe20000410000 */
[----:B------:R-:W-:Y:S01]  /*0ef0*/  FFMA.FTZ R215, R108, R111, RZ ;  /* 0x0000006f6cd77223 */ /* 0x000fe200000100ff */
[----:B------:R-:W-:Y:S01]  /*0f00*/  PRMT R121, R125, 0x7632, R121 ;  /* 0x000076327d797816 */ /* 0x000fe20000000079 */
[----:B------:R-:W-:Y:S01]  /*0f10*/  FADD.FTZ R220, RZ, R111 ;  /* 0x0000006fffdc7221 */ /* 0x000fe20000010000 */
[----:B------:R-:W-:Y:S01]  /*0f20*/  FADD.FTZ R134, -R218, R134 ;  /* 0x00000086da867221 */ /* 0x000fe20000010100 */
[----:B------:R-:W-:Y:S01]  /*0f30*/  SHF.L.U32 R206, R118, 0x10, RZ ;  /* 0x0000001076ce7819 */ /* 0x000fe200000006ff */
[----:B------:R-:W-:Y:S01]  /*0f40*/  FADD.FTZ R17, R131, R17 ;  /* 0x0000001183117221 */ /* 0x000fe20000010000 */
[-C--:B------:R-:W-:Y:S01]  /*0f50*/  FFMA.FTZ R166, R119, R131.reuse, R166 ;  /* 0x0000008377a67223 */ /* 0x080fe200000100a6 */
[----:B------:R-:W-:Y:S01]  /*0f60*/  FMUL.FTZ R118, R48, R131 ;  /* 0x0000008330767220 */ /* 0x000fe20000410000 */
[----:B------:R-:W-:Y:S01]  /*0f70*/  PRMT R128, R137, 0x7632, R128 ;  /* 0x0000763289807816 */ /* 0x000fe20000000080 */
[C---:B------:R-:W-:Y:S01]  /*0f80*/  FMUL.FTZ R110, R197.reuse, R110 ;  /* 0x0000006ec56e7220 */ /* 0x040fe20000410000 */
[----:B------:R-:W-:Y:S01]  /*0f90*/  FMUL.FTZ R109, R66, R188 ;  /* 0x000000bc426d7220 */ /* 0x000fe20000410000 */
[----:B------:R-:W-:Y:S01]  /*0fa0*/  FMUL.FTZ R131, R197, R140 ;  /* 0x0000008cc5837220 */ /* 0x000fe20000410000 */
[----:B------:R-:W-:Y:S01]  /*0fb0*/  FFMA.FTZ R215, R194, R207, R215 ;  /* 0x000000cfc2d77223 */ /* 0x000fe200000100d7 */
[----:B------:R-:W-:Y:S01]  /*0fc0*/  SHF.L.U32 R137, R137, 0x10, RZ ;  /* 0x0000001089897819 */ /* 0x000fe200000006ff */
[----:B------:R-:W-:Y:S01]  /*0fd0*/  FADD.FTZ R220, R207, R220 ;  /* 0x000000dccfdc7221 */ /* 0x000fe20000010000 */
[----:B------:R-:W-:Y:S01]  /*0fe0*/  SHF.L.U32 R211, R121, 0x10, RZ ;  /* 0x0000001079d37819 */ /* 0x000fe200000006ff */
[C---:B------:R-:W-:Y:S01]  /*0ff0*/  FMUL.FTZ R193, R197.reuse, R202 ;  /* 0x000000cac5c17220 */ /* 0x040fe20000410000 */
[C---:B------:R-:W-:Y:S01]  /*1000*/  FMUL.FTZ R121, R197.reuse, R134 ;  /* 0x00000086c5797220 */ /* 0x040fe20000410000 */
[C-C-:B------:R-:W-:Y:S01]  /*1010*/  FADD.FTZ R208, -R218.reuse, R135.reuse ;  /* 0x00000087dad07221 */ /* 0x140fe20000010100 */
[----:B------:R-:W-:Y:S01]  /*1020*/  FADD.FTZ R142, -R218, R142 ;  /* 0x0000008eda8e7221 */ /* 0x000fe20000010100 */
[----:B------:R-:W-:Y:S01]  /*1030*/  FMUL.FTZ R202, R197, R124 ;  /* 0x0000007cc5ca7220 */ /* 0x000fe20000410000 */
[----:B------:R-:W-:Y:S01]  /*1040*/  PRMT R135, R139, 0x7632, R135 ;  /* 0x000076328b877816 */ /* 0x000fe20000000087 */
[----:B------:R-:W-:Y:S01]  /*1050*/  FADD.FTZ R13, R133, R13 ;  /* 0x0000000d850d7221 */ /* 0x000fe20000010000 */
[-C--:B------:R-:W-:Y:S01]  /*1060*/  FFMA.FTZ R162, R131, R133.reuse, R162 ;  /* 0x0000008583a27223 */ /* 0x080fe200000100a2 */
[----:B------:R-:W-:Y:S01]  /*1070*/  FMUL.FTZ R124, R44, R133 ;  /* 0x000000852c7c7220 */ /* 0x000fe20000410000 */
[----:B------:R-:W-:Y:S01]  /*1080*/  FFMA.FTZ R132, R110, R109, R215 ;  /* 0x0000006d6e847223 */ /* 0x000fe200000100d7 */
[----:B------:R-:W-:Y:S01]  /*1090*/  FMUL.FTZ R198, R197, R122 ;  /* 0x0000007ac5c67220 */ /* 0x000fe20000410000 */
[----:B------:R-:W-:Y:S01]  /*10a0*/  FADD.FTZ R133, R109, R220 ;  /* 0x000000dc6d857221 */ /* 0x000fe20000010000 */
[----:B------:R-:W-:Y:S01]  /*10b0*/  SHF.L.U32 R139, R139, 0x10, RZ ;  /* 0x000000108b8b7819 */ /* 0x000fe200000006ff */
[----:B------:R-:W-:Y:S01]  /*10c0*/  FADD.FTZ R15, R137, R15 ;  /* 0x0000000f890f7221 */ /* 0x000fe20000010000 */
[-C--:B------:R-:W-:Y:S01]  /*10d0*/  FFMA.FTZ R164, R121, R137.reuse, R164 ;  /* 0x0000008979a47223 */ /* 0x080fe200000100a4 */
[----:B------:R-:W-:Y:S01]  /*10e0*/  FMUL.FTZ R122, R50, R137 ;  /* 0x00000089327a7220 */ /* 0x000fe20000410000 */
[C---:B------:R-:W-:Y:S01]  /*10f0*/  FMUL.FTZ R116, R197.reuse, R116 ;  /* 0x00000074c5747220 */ /* 0x040fe20000410000 */
        /* <DEDUP_REMOVED lines=12> */
[----:B------:R-:W-:Y:S01]  /*11c0*/  FFMA.FTZ R139, R195, R112, R132 ;  /* 0x00000070c38b7223 */ /* 0x000fe20000010084 */
[----:B------:R-:W-:Y:S01]  /*11d0*/  SHF.L.U32 R213, R120, 0x10, RZ ;  /* 0x0000001078d57819 */ /* 0x000fe200000006ff */
[----:B------:R-:W-:Y:S01]  /*11e0*/  FADD.FTZ R134, R112, R135 ;  /* 0x0000008770867221 */ /* 0x000fe20000010000 */
[----:B------:R-:W-:Y:S01]  /*11f0*/  SHF.L.U32 R127, R127, 0x10, RZ ;  /* 0x000000107f7f7819 */ /* 0x000fe200000006ff */
[----:B------:R-:W-:Y:S01]  /*1200*/  FADD.FTZ R23, R125, R23 ;  /* 0x000000177d177221 */ /* 0x000fe20000010000 */
[-C--:B------:R-:W-:Y:S01]  /*1210*/  FFMA.FTZ R172, R193, R125.reuse, R172 ;  /* 0x0000007dc1ac7223 */ /* 0x080fe200000100ac */
[----:B------:R-:W-:Y:S01]  /*1220*/  FMUL.FTZ R120, R58, R125 ;  /* 0x0000007d3a787220 */ /* 0x000fe20000410000 */
[----:B------:R-:W-:Y:S01]  /*1230*/  FMUL.FTZ R125, R197, R210 ;  /* 0x000000d2c57d7220 */ /* 0x000fe20000410000 */
[----:B------:R-:W-:Y:S01]  /*1240*/  FADD.FTZ R144, -R218, R144 ;  /* 0x00000090da907221 */ /* 0x000fe20000010100 */
[----:B------:R-:W-:Y:S01]  /*1250*/  FFMA.FTZ R132, R116, R199, R139 ;  /* 0x000000c774847223 */ /* 0x000fe2000001008b */
[----:B------:R-:W-:Y:S01]  /*1260*/  FADD.FTZ R215, R199, R134 ;  /* 0x00000086c7d77221 */ /* 0x000fe20000010000 */
[----:B------:R-:W-:Y:S01]  /*1270*/  FADD.FTZ R179, R188, R179 ;  /* 0x000000b3bcb37221 */ /* 0x000fe20000010000 */
[----:B------:R-:W-:Y:S01]  /*1280*/  FFMA.FTZ R181, R110, R188, R181 ;  /* 0x000000bc6eb57223 */ /* 0x000fe200000100b5 */
[----:B------:R-:W-:Y:S01]  /*1290*/  FADD.FTZ R19, R127, R19 ;  /* 0x000000137f137221 */ /* 0x000fe20000010000 */
[-C--:B------:R-:W-:Y:S01]  /*12a0*/  FFMA.FTZ R168, R125, R127.reuse, R168 ;  /* 0x0000007f7da87223 */ /* 0x080fe200000100a8 */
[----:B------:R-:W-:Y:S01]  /*12b0*/  FMUL.FTZ R188, R54, R127 ;  /* 0x0000007f36bc7220 */ /* 0x000fe20000410000 */
        /* <DEDUP_REMOVED lines=8> */
[----:B------:R-:W-:Y:S01]  /*1340*/  FADD.FTZ R143, R115, R144 ;  /* 0x00000090738f7221 */ /* 0x000fe20000010000 */
[----:B------:R-:W-:Y:S01]  /*1350*/  FADD.FTZ R212, -R218, R145 ;  /* 0x00000091dad47221 */ /* 0x000fe20000010100 */
[-C--:B------:R-:W-:Y:S01]  /*1360*/  FFMA.FTZ R173, R200, R213.reuse, R173 ;  /* 0x000000d5c8ad7223 */ /* 0x080fe200000100ad */
[----:B------:R-:W-:Y:S01]  /*1370*/  FADD.FTZ R24, R213, R24 ;  /* 0x00000018d5187221 */ /* 0x000fe20000010000 */
[----:B------:R-:W-:Y:S01]  /*1380*/  PRMT R145, R153, 0x7632, R145 ;  /* 0x0000763299917816 */ /* 0x000fe20000000091 */
[----:B------:R-:W-:Y:S01]  /*1390*/  FMUL.FTZ R213, R57, R213 ;  /* 0x000000d539d57220 */ /* 0x000fe20000410000 */
[----:B------:R-:W-:Y:S01]  /*13a0*/  FFMA.FTZ R139, R189, R152, R134 ;  /* 0x00000098bd8b7223 */ /* 0x000fe20000010086 */
[----:B------:R-:W-:Y:S01]  /*13b0*/  FADD.FTZ R144, R152, R143 ;  /* 0x0000008f98907221 */ /* 0x000fe20000010000 */
        /* <DEDUP_REMOVED lines=8> */
[----:B------:R-:W-:Y:S01]  /*1440*/  FADD.FTZ R144, R120, R145 ;  /* 0x0000009178907221 */ /* 0x000fe20000010000 */
[----:B------:R-:W-:-:S02]  /*1450*/  SHF.L.U32 R117, R117, 0x10, RZ ;  /* 0x0000001075757819 */ /* 0x000fc400000006ff */
[----:B------:R-:W-:Y:S01]  /*1460*/  FFMA.FTZ R134, R204, R211, R139 ;  /* 0x000000d3cc867223 */ /* 0x000fe2000001008b */
[----:B------:R-:W-:Y:S02]  /*1470*/  FADD.FTZ R139, R211, R144 ;  /* 0x00000090d38b7221 */ /* 0x000fe40000010000 */
[----:B------:R-:W-:Y:S01]  /*1480*/  FADD.FTZ R20, R117, R20 ;  /* 0x0000001475147221 */ /* 0x000fe20000010000 */
[-C--:B------:R-:W-:Y:S01]  /*1490*/  FFMA.FTZ R169, R198, R117.reuse, R169 ;  /* 0x00000075c6a97223 */ /* 0x080fe200000100a9 */
[----:B------:R-:W-:Y:S01]  /*14a0*/  FMUL.FTZ R215, R53, R117 ;  /* 0x0000007535d77220 */ /* 0x000fe20000410000 */
[----:B------:R-:W-:Y:S01]  /*14b0*/  FFMA.FTZ R117, R123, R154, R134 ;  /* 0x0000009a7b757223 */ /* 0x000fe20000010086 */
[----:B------:R-:W-:-:S03]  /*14c0*/  FADD.FTZ R144, R154, R139 ;  /* 0x0000008b9a907221 */ /* 0x000fc60000010000 */
[----:B------:R-:W-:Y:S01]  /*14d0*/  FFMA.FTZ R134, R198, R215, R117 ;  /* 0x000000d7c6867223 */ /* 0x000fe20000010075 */
[----:B------:R-:W-:Y:S01]  /*14e0*/  FADD.FTZ R139, R215, R144 ;  /* 0x00000090d78b7221 */ /* 0x000fe20000010000 */
[----:B------:R-:W-:Y:S01]  /*14f0*/  FADD.FTZ R146, -R218, R146 ;  /* 0x00000092da927221 */ /* 0x000fe20000010100 */
        /* <DEDUP_REMOVED lines=8> */
[----:B------:R-:W-:-:S02]  /*1580*/  FMUL.FTZ R130, R197, R130 ;  /* 0x00000082c5827220 */ /* 0x000fc40000410000 */
[----:B------:R-:W-:Y:S01]  /*1590*/  FMUL.FTZ R145, R49, R126 ;  /* 0x0000007e31917220 */ /* 0x000fe20000410000 */
[----:B------:R-:W-:Y:S01]  /*15a0*/  FFMA.FTZ R117, R119, R118, R146 ;  /* 0x0000007677757223 */ /* 0x000fe20000010092 */
[----:B------:R-:W-:Y:S01]  /*15b0*/  FADD.FTZ R144, R118, R139 ;  /* 0x0000008b76907221 */ /* 0x000fe20000010000 */
[----:B------:R-:W-:Y:S01]  /*15c0*/  FFMA.FTZ R165, R130, R126, R165 ;  /* 0x0000007e82a57223 */ /* 0x000fe200000100a5 */
[----:B------:R-:W-:Y:S01]  /*15d0*/  FADD.FTZ R16, R126, R16 ;  /* 0x000000107e107221 */ /* 0x000fe20000010000 */
        /* <DEDUP_REMOVED lines=11> */
[----:B------:R-:W-:Y:S01]  /*1690*/  FADD.FTZ R12, R140, R12 ;  /* 0x0000000c8c0c7221 */ /* 0x000fe20000010000 */
[----:B------:R-:W-:Y:S01]  /*16a0*/  FADD.FTZ R7, R153, R7 ;  /* 0x0000000799077221 */ /* 0x000fe20000010000 */
[-C--:B------:R-:W-:Y:S01]  /*16b0*/  FFMA.FTZ R156, R129, R153.reuse, R156 ;  /* 0x00000099819c7223 */ /* 0x080fe2000001009c */
[----:B------:R-:W-:Y:S01]  /*16c0*/  FMUL.FTZ R134, R42, R153 ;  /* 0x000000992a867220 */ /* 0x000fe20000410000 */
[-C--:B------:R-:W-:Y:S01]  /*16d0*/  FFMA.FTZ R161, R136, R140.reuse, R161 ;  /* 0x0000008c88a17223 */ /* 0x080fe200000100a1 */
[----:B------:R-:W-:Y:S01]  /*16e0*/  FMUL.FTZ R153, R45, R140 ;  /* 0x0000008c2d997220 */ /* 0x000fe20000410000 */
[----:B------:R-:W-:Y:S01]  /*16f0*/  FFMA.FTZ R117, R131, R124, R126 ;  /* 0x0000007c83757223 */ /* 0x000fe2000001007e */
[----:B------:R-:W-:-:S03]  /*1700*/  FADD.FTZ R140, R124, R139 ;  /* 0x0000008b7c8c7221 */ /* 0x000fc60000010000 */
        /* <DEDUP_REMOVED lines=22> */
[----:B------:R-:W-:Y:S01]  /*1870*/  FADD.FTZ R148, -R218, R148 ;  /* 0x00000094da947221 */ /* 0x000fe20000010100 */
[-C--:B------:R-:W-:Y:S01]  /*1880*/  FFMA.FTZ R35, R214, R143.reuse, R35 ;  /* 0x0000008fd6237223 */ /* 0x080fe20000010023 */
[----:B------:R-:W-:Y:S01]  /*1890*/  FADD.FTZ R6, R143, R6 ;  /* 0x000000068f067221 */ /* 0x000fe20000010000 */
[----:B------:R-:W-:Y:S01]  /*18a0*/  FMUL.FTZ R141, R43, R143 ;  /* 0x0000008f2b8d7220 */ /* 0x000fe20000410000 */
[----:B------:R-:W-:Y:S01]  /*18b0*/  FFMA.FTZ R143, R129, R134, R142 ;  /* 0x00000086818f7223 */ /* 0x000fe2000001008e */
[----:B------:R-:W-:Y:S01]  /*18c0*/  FADD.FTZ R126, R117, R134 ;  /* 0x00000086757e7221 */ /* 0x000fe20000010000 */
[----:B------:R-:W-:Y:S01]  /*18d0*/  FMUL.FTZ R133, R197, R148 ;  /* 0x00000094c5857220 */ /* 0x000fe20000410000 */
[----:B------:R-:W-:Y:S01]  /*18e0*/  FADD.FTZ R150, -R218, R150 ;  /* 0x00000096da967221 */ /* 0x000fe20000010100 */
[----:B------:R-:W-:Y:S01]  /*18f0*/  FMUL.FTZ R140, R36, R149 ;  /* 0x00000095248c7220 */ /* 0x000fe20000410000 */
[----:B------:R-:W-:Y:S01]  /*1900*/  FFMA.FTZ R142, R214, R141, R143 ;  /* 0x0000008dd68e7223 */ /* 0x000fe2000001008f */
[----:B------:R-:W-:Y:S01]  /*1910*/  FADD.FTZ R117, R126, R141 ;  /* 0x0000008d7e757221 */ /* 0x000fe20000010000 */
[--C-:B------:R-:W-:Y:S01]  /*1920*/  FADD.FTZ R218, -R218, R151.reuse ;  /* 0x00000097dada7221 */ /* 0x100fe20000010100 */
[----:B------:R-:W-:Y:S01]  /*1930*/  PRMT R151, R155, 0x7632, R151 ;  /* 0x000076329b977816 */ /* 0x000fe20000000097 */
[----:B------:R-:W-:Y:S01]  /*1940*/  FMUL.FTZ R216, R197, R216 ;  /* 0x000000d8c5d87220 */ /* 0x000fe20000410000 */
[----:B------:R-:W-:Y:S01]  /*1950*/  SHF.L.U32 R155, R155, 0x10, RZ ;  /* 0x000000109b9b7819 */ /* 0x000fe200000006ff */
[----:B------:R-:W-:Y:S01]  /*1960*/  FADD.FTZ R5, R149, R5 ;  /* 0x0000000595057221 */ /* 0x000fe20000010000 */
[----:B------:R-:W-:Y:S01]  /*1970*/  FFMA.FTZ R34, R133, R149, R34 ;  /* 0x0000009585227223 */ /* 0x000fe20000010022 */
        /* <DEDUP_REMOVED lines=18> */
[C---:B------:R-:W-:Y:S01]  /*1aa0*/  FFMA.FTZ R31, R218.reuse, R151, R31 ;  /* 0x00000097da1f7223 */ /* 0x040fe2000001001f */
        /* <DEDUP_REMOVED lines=22> */
.L_x_7669:
[----:B-1----:R-:W-:Y:S01]  /*1c10*/  FADD.FTZ R126, R117, R126 ;  /* 0x0000007e757e7221 */ /* 0x002fe20000010000 */
[----:B0-2---:R-:W-:-:S03]  /*1c20*/  FADD.FTZ R149, R149, R146 ;  /* 0x0000009295957221 */ /* 0x005fc60000010000 */
        /* <DEDUP_REMOVED lines=18> */
[----:B------:R-:W0:Y:S01]  /*1d50*/  LDC.64 R108, c[0x0][0x468] ;  /* 0x00011a00ff6c7b82 */ /* 0x000e220000000a00 */
        /* <DEDUP_REMOVED lines=142> */
.L_x_7647:
        /* <DEDUP_REMOVED lines=33> */
[----:B------:R-:W0:Y:S01]  /*2850*/  LDC.64 R126, c[0x0][0x478] ;  /* 0x00011e00ff7e7b82 */ /* 0x000e220000000a00 */
[----:B------:R-:W-:Y:S01]  /*2860*/  FADD.FTZ R193, R120, -R193 ;  /* 0x800000c178c17221 */ /* 0x000fe20000010000 */
[----:B------:R-:W-:Y:S01]  /*2870*/  FADD.FTZ R116, R118, -R119 ;  /* 0x8000007776747221 */ /* 0x000fe20000010000 */
[----:B------:R-:W-:Y:S01]  /*2880*/  FADD.FTZ R118, R145, -R130 ;  /* 0x8000008291767221 */ /* 0x000fe20000010000 */
[----:B------:R-:W-:Y:S01]  /*2890*/  FADD.FTZ R120, R124, -R131 ;  /* 0x800000837c787221 */ /* 0x000fe20000010000 */
[----:B------:R-:W-:Y:S01]  /*28a0*/  FADD.FTZ R103, R109, -R110 ;  /* 0x8000006e6d677221 */ /* 0x000fe20000010000 */
        /* <DEDUP_REMOVED lines=17> */
[----:B------:R-:W-:Y:S01]  /*29c0*/  FFMA.FTZ R106, R197, R113, R74 ;  /* 0x00000071c56a7223 */ /* 0x000fe2000001004a */
[----:B0-----:R-:W-:-:S04]  /*29d0*/  IMAD.WIDE.U32 R108, R205, 0x20, R126 ;  /* 0x00000020cd6c7825 */ /* 0x001fc800078e007e */
[----:B------:R-:W-:Y:S01]  /*29e0*/  FFMA.FTZ R107, R197, R192, R75 ;  /* 0x000000c0c56b7223 */ /* 0x000fe2000001004b */
[----:B------:R-:W-:Y:S01]  /*29f0*/  FADD.FTZ R152, R152, -R189 ;  /* 0x800000bd98987221 */ /* 0x000fe20000010000 */
[----:B------:R-:W-:Y:S01]  /*2a00*/  FADD.FTZ R200, R213, -R200 ;  /* 0x800000c8d5c87221 */ /* 0x000fe20000010000 */
[----:B------:R-:W-:Y:S01]  /*2a10*/  FADD.FTZ R204, R211, -R204 ;  /* 0x800000ccd3cc7221 */ /* 0x000fe20000010000 */
[----:B------:R-:W-:Y:S01]  /*2a20*/  FADD.FTZ R198, R215, -R198 ;  /* 0x800000c6d7c67221 */ /* 0x000fe20000010000 */
[----:B------:R-:W-:Y:S01]  /*2a30*/  FADD.FTZ R149, R188, -R125 ;  /* 0x8000007dbc957221 */ /* 0x000fe20000010000 */
[----:B------:R-:W-:Y:S01]  /*2a40*/  FADD.FTZ R202, R217, -R202 ;  /* 0x800000cad9ca7221 */ /* 0x000fe20000010000 */
        /* <DEDUP_REMOVED lines=12> */
[----:B------:R-:W-:Y:S01]  /*2b10*/  F2FP.BF16.F32.PACK_AB R111, R142, R111 ;  /* 0x0000006f8e6f723e */ /* 0x000fe200000010ff */
[----:B------:R-:W-:Y:S01]  /*2b20*/  FADD.FTZ R143, R144, -R135 ;  /* 0x80000087908f7221 */ /* 0x000fe20000010000 */
[----:B------:R-:W-:Y:S01]  /*2b30*/  F2FP.BF16.F32.PACK_AB R110, R117, R110 ;  /* 0x0000006e756e723e */ /* 0x000fe200000010ff */
[----:B------:R-:W-:Y:S01]  /*2b40*/  FADD.FTZ R148, R139, -R148 ;  /* 0x800000948b947221 */ /* 0x000fe20000010000 */
[----:B-1----:R-:W-:-:S04]  /*2b50*/  IMAD.WIDE.U32 R122, R205, 0x10, R130 ;  /* 0x00000010cd7a7825 */ /* 0x002fc800078e0082 */
[----:B------:R-:W-:Y:S01]  /*2b60*/  FADD.FTZ R136, R153, -R136 ;  /* 0x8000008899887221 */ /* 0x000fe20000010000 */
[----:B------:R-:W-:Y:S01]  /*2b70*/  FADD.FTZ R137, R128, -R137 ;  /* 0x8000008980897221 */ /* 0x000fe20000010000 */
[----:B------:R-:W-:Y:S01]  /*2b80*/  FADD.FTZ R146, R209, -R146 ;  /* 0x80000092d1927221 */ /* 0x000fe20000010000 */
[----:B------:R-:W-:Y:S01]  /*2b90*/  FADD.FTZ R138, R147, -R208 ;  /* 0x800000d0938a7221 */ /* 0x000fe20000010000 */
[----:B------:R-:W-:-:S04]  /*2ba0*/  IMAD.WIDE.U32 R132, R203, 0x20, R126 ;  /* 0x00000020cb847825 */ /* 0x000fc800078e007e */
[C---:B0-----:R-:W-:Y:S01]  /*2bb0*/  FFMA.FTZ R100, R197.reuse, R152, R76 ;  /* 0x00000098c5647223 */ /* 0x041fe2000001004c */
[C---:B------:R-:W-:Y:S01]  /*2bc0*/  FFMA.FTZ R101, R197.reuse, R200, R77 ;  /* 0x000000c8c5657223 */ /* 0x040fe2000001004d */
[C---:B------:R-:W-:Y:S01]  /*2bd0*/  FFMA.FTZ R102, R197.reuse, R193, R78 ;  /* 0x000000c1c5667223 */ /* 0x040fe2000001004e */
[C---:B------:R-:W-:Y:S01]  /*2be0*/  FFMA.FTZ R103, R197.reuse, R204, R79 ;  /* 0x000000ccc5677223 */ /* 0x040fe2000001004f */
[----:B------:R-:W-:Y:S01]  /*2bf0*/  FMUL.FTZ R117, R100, R196 ;  /* 0x000000c464757220 */ /* 0x000fe20000410000 */
[C---:B--2---:R-:W-:Y:S01]  /*2c00*/  FFMA.FTZ R104, R197.reuse, R121, R80 ;  /* 0x00000079c5687223 */ /* 0x044fe20000010050 */
[C---:B------:R-:W-:Y:S01]  /*2c10*/  FFMA.FTZ R105, R197.reuse, R198, R81 ;  /* 0x000000c6c5697223 */ /* 0x040fe20000010051 */
[C---:B------:R-:W-:Y:S01]  /*2c20*/  FFMA.FTZ R106, R197.reuse, R149, R82 ;  /* 0x00000095c56a7223 */ /* 0x040fe20000010052 */
[----:B------:R-:W-:Y:S01]  /*2c30*/  FFMA.FTZ R107, R197, R202, R83 ;  /* 0x000000cac56b7223 */ /* 0x000fe20000010053 */
[----:B------:R-:W-:Y:S01]  /*2c40*/  FMUL.FTZ R142, R101, R196 ;  /* 0x000000c4658e7220 */ /* 0x000fe20000410000 */
[----:B------:R-:W-:Y:S01]  /*2c50*/  F2FP.BF16.F32.PACK_AB R109, R115, R114 ;  /* 0x00000072736d723e */ /* 0x000fe200000010ff */
[-C--:B------:R-:W-:Y:S01]  /*2c60*/  FMUL.FTZ R121, R102, R196.reuse ;  /* 0x000000c466797220 */ /* 0x080fe20000410000 */
[----:B------:R-:W-:Y:S01]  /*2c70*/  FMUL.FTZ R144, R103, R196 ;  /* 0x000000c467907220 */ /* 0x000fe20000410000 */
[----:B------:R-:W-:Y:S01]  /*2c80*/  F2FP.BF16.F32.PACK_AB R108, R113, R112 ;  /* 0x00000070716c723e */ /* 0x000fe200000010ff */
[-C--:B------:R-:W-:Y:S01]  /*2c90*/  FMUL.FTZ R114, R104, R196.reuse ;  /* 0x000000c468727220 */ /* 0x080fe20000410000 */
[-C--:B------:R-:W-:Y:S01]  /*2ca0*/  FMUL.FTZ R115, R106, R196.reuse ;  /* 0x000000c46a737220 */ /* 0x080fe20000410000 */
[-C--:B------:R-:W-:Y:S01]  /*2cb0*/  FMUL.FTZ R150, R107, R196.reuse ;  /* 0x000000c46b967220 */ /* 0x080fe20000410000 */
[----:B------:R-:W-:Y:S01]  /*2cc0*/  FMUL.FTZ R139, R105, R196 ;  /* 0x000000c4698b7220 */ /* 0x000fe20000410000 */
[----:B------:R-:W-:Y:S01]  /*2cd0*/  F2FP.BF16.F32.PACK_AB R112, R142, R117 ;  /* 0x000000758e70723e */ /* 0x000fe200000010ff */
[----:B------:R-:W-:Y:S01]  /*2ce0*/  FADD.FTZ R147, R134, -R129 ;  /* 0x8000008186937221 */ /* 0x000fe20000010000 */
[----:B------:R-:W-:Y:S01]  /*2cf0*/  FADD.FTZ R214, R141, -R214 ;  /* 0x800000d68dd67221 */ /* 0x000fe20000010000 */
[----:B------:R-:W-:Y:S01]  /*2d00*/  F2FP.BF16.F32.PACK_AB R113, R144, R121 ;  /* 0x000000799071723e */ /* 0x000fe200000010ff */
[----:B------:R-:W-:Y:S01]  /*2d10*/  FFMA.FTZ R117, R197, R118, R85 ;  /* 0x00000076c5757223 */ /* 0x000fe20000010055 */
[----:B------:R0:W-:Y:S01]  /*2d20*/  STG.E.128 desc[UR6][R122.64], R108 ;  /* 0x0000006c7a007986 */ /* 0x0001e2000c101d06 */
        /* <DEDUP_REMOVED lines=15> */
[----:B------:R-:W-:-:S04]  /*2e20*/  IMAD.WIDE.U32 R128, R201, 0x10, R130 ;  /* 0x00000010c9807825 */ /* 0x000fc800078e0082 */
        /* <DEDUP_REMOVED lines=8> */
[----:B------:R-:W-:-:S03]  /*2eb0*/  F2FP.BF16.F32.PACK_AB R110, R109, R110 ;  /* 0x0000006e6d6e723e */ /* 0x000fc600000010ff */
        /* <DEDUP_REMOVED lines=8> */
[----:B------:R1:W-:Y:S01]  /*2f40*/  STG.E.128 desc[UR6][R124.64], R116 ;  /* 0x000000747c007986 */ /* 0x0003e2000c101d06 */
[----:B------:R-:W-:Y:S01]  /*2f50*/  F2FP.BF16.F32.PACK_AB R111, R108, R111 ;  /* 0x0000006f6c6f723e */ /* 0x000fe200000010ff */
[----:B------:R-:W-:Y:S01]  /*2f60*/  IMAD.WIDE.U32 R130, R187, 0x10, R130 ;  /* 0x00000010bb827825 */ /* 0x000fe200078e0082 */
[----:B------:R-:W-:Y:S01]  /*2f70*/  F2FP.BF16.F32.PACK_AB R109, R142, R141 ;  /* 0x0000008d8e6d723e */ /* 0x000fe200000010ff */
[----:B------:R2:W-:Y:S01]  /*2f80*/  STG.E.128 desc[UR6][R124.64+0x10], R120 ;  /* 0x000010787c007986 */ /* 0x0005e2000c101d06 */
[----:B------:R-:W-:Y:S01]  /*2f90*/  F2FP.BF16.F32.PACK_AB R108, R139, R138 ;  /* 0x0000008a8b6c723e */ /* 0x000fe200000010ff */
[-C--:B0-----:R-:W-:Y:S01]  /*2fa0*/  FMUL.FTZ R115, R106, R196.reuse ;  /* 0x000000c46a737220 */ /* 0x081fe20000410000 */
[-C--:B------:R-:W-:Y:S01]  /*2fb0*/  FMUL.FTZ R114, R104, R196.reuse ;  /* 0x000000c468727220 */ /* 0x080fe20000410000 */
[-C--:B------:R-:W-:Y:S01]  /*2fc0*/  FMUL.FTZ R113, R102, R196.reuse ;  /* 0x000000c466717220 */ /* 0x080fe20000410000 */
[-C--:B------:R-:W-:Y:S01]  /*2fd0*/  FMUL.FTZ R112, R100, R196.reuse ;  /* 0x000000c464707220 */ /* 0x080fe20000410000 */
[----:B------:R2:W-:Y:S04]  /*2fe0*/  STG.E.128 desc[UR6][R128.64], R108 ;  /* 0x0000006c80007986 */ /* 0x0005e8000c101d06 */
[----:B------:R2:W-:Y:S01]  /*2ff0*/  STG.E.128 desc[UR6][R126.64], R100 ;  /* 0x000000647e007986 */ /* 0x0005e2000c101d06 */
[-C--:B-1----:R-:W-:Y:S01]  /*3000*/  FMUL.FTZ R118, R107, R196.reuse ;  /* 0x000000c46b767220 */ /* 0x082fe20000410000 */
[-C--:B------:R-:W-:Y:S01]  /*3010*/  FMUL.FTZ R119, R105, R196.reuse ;  /* 0x000000c469777220 */ /* 0x080fe20000410000 */
[-C--:B------:R-:W-:Y:S01]  /*3020*/  FMUL.FTZ R116, R103, R196.reuse ;  /* 0x000000c467747220 */ /* 0x080fe20000410000 */
[----:B------:R-:W-:Y:S01]  /*3030*/  FMUL.FTZ R117, R101, R196 ;  /* 0x000000c465757220 */ /* 0x000fe20000410000 */
[----:B------:R2:W-:Y:S01]  /*3040*/  STG.E.128 desc[UR6][R126.64+0x10], R104 ;  /* 0x000010687e007986 */ /* 0x0005e2000c101d06 */
[----:B------:R-:W-:-:S02]  /*3050*/  F2FP.BF16.F32.PACK_AB R115, R118, R115 ;  /* 0x000000737673723e */ /* 0x000fc400000010ff */
[----:B------:R-:W-:Y:S02]  /*3060*/  F2FP.BF16.F32.PACK_AB R114, R119, R114 ;  /* 0x000000727772723e */ /* 0x000fe400000010ff */
[----:B------:R-:W-:Y:S02]  /*3070*/  F2FP.BF16.F32.PACK_AB R113, R116, R113 ;  /* 0x000000717471723e */ /* 0x000fe400000010ff */
[----:B------:R-:W-:-:S05]  /*3080*/  F2FP.BF16.F32.PACK_AB R112, R117, R112 ;  /* 0x000000707570723e */ /* 0x000fca00000010ff */
[----:B------:R2:W-:Y:S01]  /*3090*/  STG.E.128 desc[UR6][R130.64], R112 ;  /* 0x0000007082007986 */ /* 0x0005e2000c101d06 */
[----:B------:R-:W-:Y:S05]  /*30a0*/  BRA `(.L_x_7648) ;  /* 0x00000014000c7947 */ /* 0x000fea0003800000 */
.L_x_7646:
        /* <DEDUP_REMOVED lines=40> */
.L_x_7649:
        /* <DEDUP_REMOVED lines=36> */
.L_x_7650:
        /* <DEDUP_REMOVED lines=45> */
.L_x_7651:
        /* <DEDUP_REMOVED lines=36> */
.L_x_7652:
        /* <DEDUP_REMOVED lines=44> */
.L_x_7653:
        /* <DEDUP_REMOVED lines=36> */
.L_x_7654:
        /* <DEDUP_REMOVED lines=44> */
.L_x_7655:
        /* <DEDUP_REMOVED lines=36> */
.L_x_7656:
[----:B------:R-:W0:Y:S01]  /*4480*/  @P1 LDC.64 R114, c[0x0][0x478] ;  /* 0x00011e00ff721b82 */ /* 0x000e220000000a00 */
[----:B------:R-:W-:-:S04]  /*4490*/  IMAD.WIDE.U32 R112, R187, 0x10, R112 ;  /* 0x00000010bb707825 */ /* 0x000fc800078e0070 */
[----:B0-----:R-:W-:-:S05]  /*44a0*/  @P1 IMAD.WIDE.U32 R114, R187, 0x20, R114 ;  /* 0x00000020bb721825 */ /* 0x001fca00078e0072 */
[----:B------:R0:W-:Y:S04]  /*44b0*/  @P1 STG.E.128 desc[UR6][R114.64], R100 ;  /* 0x0000006472001986 */ /* 0x0001e8000c101d06 */
[----:B------:R0:W-:Y:S04]  /*44c0*/  @P1 STG.E.128 desc[UR6][R114.64+0x10], R104 ;  /* 0x0000106872001986 */ /* 0x0001e8000c101d06 */
[----:B------:R0:W-:Y:S02]  /*44d0*/  STG.E.128 desc[UR6][R112.64], R108 ;  /* 0x0000006c70007986 */ /* 0x0001e4000c101d06 */
.L_x_7648:
[----:B012---:R-:W0:Y:S02]  /*44e0*/  LDC.64 R108, c[0x0][0x380] ;  /* 0x0000e000ff6c7b82 */ /* 0x007e240000000a00 */
[----:B0-----:R-:W-:-:S04]  /*44f0*/  LEA R186, R108, R186, 0x2 ;  /* 0x000000ba6cba7211 */ /* 0x001fc800078e10ff */
[----:B------:R-:W-:-:S13]  /*4500*/  ISETP.GE.AND P1, PT, R186, R109, PT ;  /* 0x0000006dba00720c */ /* 0x000fda0003f26270 */
[----:B------:R-:W-:Y:S05]  /*4510*/  @!P1 BRA `(.L_x_7657) ;  /* 0xffffffc000349947 */ /* 0x000fea000383ffff */
[----:B------:R-:W-:Y:S05]  /*4520*/  BSYNC B1 ;  /* 0x0000000000017941 */ /* 0x000fea0003800000 */
.L_x_7644:
        /* <DEDUP_REMOVED lines=13> */
[----:B-----5:R-:W-:Y:S02]  /*4600*/  MOV R72, R17 ;  /* 0x0000001100487202 */ /* 0x020fe40000000f00 */
        /* <DEDUP_REMOVED lines=49> */
.L_x_7643:
[----:B------:R-:W-:Y:S05]  /*4920*/  BSYNC B0 ;  /* 0x0000000000007941 */ /* 0x000fea0003800000 */
.L_x_7642:
        /* <DEDUP_REMOVED lines=63> */
[----:B------:R-:W-:Y:S01]  /*4d20*/  LDS R66, [R6+0x3400] ;  /* 0x0034000006427984 */ /* 0x000fe20000000800 */
[----:B-1----:R-:W-:-:S03]  /*4d30*/  FADD.FTZ R3, R3, R50 ;  /* 0x0000003203037221 */ /* 0x002fc60000010000 */
[----:B------:R-:W1:Y:S01]  /*4d40*/  LDS R68, [R6+0x3600] ;  /* 0x0036000006447984 */ /* 0x000e620000000800 */
[----:B------:R-:W-:-:S03]  /*4d50*/  FADD.FTZ R4, R4, R43 ;  /* 0x0000002b04047221 */ /* 0x000fc60000010000 */
[----:B------:R-:W2:Y:S01]  /*4d60*/  LDS R59, [R6+0x3800] ;  /* 0x00380000063b7984 */ /* 0x000ea20000000800 */
        /* <DEDUP_REMOVED lines=11> */
[----:B-1----:R-:W-:Y:S02]  /*4e20*/  FADD.FTZ R7, R7, R68 ;  /* 0x0000004407077221 */ /* 0x002fe40000010000 */
[----:B------:R-:W-:Y:S01]  /*4e30*/  STS.128 [R2], R36 ;  /* 0x0000002402007388 */ /* 0x000fe20000000c00 */
[----:B--2---:R-:W-:-:S03]  /*4e40*/  FADD.FTZ R59, R8, R59 ;  /* 0x0000003b083b7221 */ /* 0x004fc60000010000 */
[----:B------:R-:W-:Y:S01]  /*4e50*/  STS.128 [R2+0x10], R44 ;  /* 0x0000102c02007388 */ /* 0x000fe20000000c00 */
[----:B-----5:R-:W-:-:S03]  /*4e60*/  FADD.FTZ R9, R9, R70 ;  /* 0x0000004609097221 */ /* 0x020fc60000010000 */
[----:B------:R-:W-:Y:S01]  /*4e70*/  STS.128 [R2+0x400], R52 ;  /* 0x0004003402007388 */ /* 0x000fe20000000c00 */
[----:B------:R-:W-:-:S03]  /*4e80*/  FADD.FTZ R61, R10, R61 ;  /* 0x0000003d0a3d7221 */ /* 0x000fc60000010000 */
[----:B------:R-:W-:Y:S01]  /*4e90*/  STS.128 [R2+0x410], R24 ;  /* 0x0004101802007388 */ /* 0x000fe20000000c00 */
[----:B------:R-:W-:-:S03]  /*4ea0*/  FADD.FTZ R11, R11, R72 ;  /* 0x000000480b0b7221 */ /* 0x000fc60000010000 */
[----:B------:R-:W-:Y:S04]  /*4eb0*/  STS.128 [R2+0x800], R20 ;  /* 0x0008001402007388 */ /* 0x000fe80000000c00 */
[----:B------:R-:W-:Y:S04]  /*4ec0*/  STS.128 [R2+0x810], R16 ;  /* 0x0008101002007388 */ /* 0x000fe80000000c00 */
[----:B------:R0:W-:Y:S04]  /*4ed0*/  STS.128 [R2+0xc00], R12 ;  /* 0x000c000c02007388 */ /* 0x0001e80000000c00 */
[----:B------:R-:W-:Y:S01]  /*4ee0*/  STS.128 [R2+0xc10], R28 ;  /* 0x000c101c02007388 */ /* 0x000fe20000000c00 */
[----:B------:R-:W-:Y:S08]  /*4ef0*/  BAR.SYNC.DEFER_BLOCKING 0x0 ;  /* 0x0000000000007b1d */ /* 0x000ff00000010000 */
[----:B0-----:R-:W0:Y:S01]  /*4f00*/  LDC R14, c[0x0][0x388] ;  /* 0x0000e200ff0e7b82 */ /* 0x001e220000000800 */
[----:B------:R-:W-:Y:S01]  /*4f10*/  FADD.FTZ R13, R3, R64 ;  /* 0x00000040030d7221 */ /* 0x000fe20000010000 */
[----:B------:R-:W-:Y:S01]  /*4f20*/  FADD.FTZ R15, R5, R66 ;  /* 0x00000042050f7221 */ /* 0x000fe20000010000 */
        /* <DEDUP_REMOVED lines=9> */
[----:B------:R-:W0:Y:S01]  /*4fc0*/  LDS R17, [R6+0x1400] ;  /* 0x0014000006117984 */ /* 0x000e220000000800 */
[----:B-1----:R-:W-:-:S03]  /*4fd0*/  FADD.FTZ R32, RZ, R32 ;  /* 0x00000020ff207221 */ /* 0x002fc60000010000 */
[----:B------:R-:W1:Y:S01]  /*4fe0*/  LDS R10, [R6+0x800] ;  /* 0x00080000060a7984 */ /* 0x000e620000000800 */
[----:B--2---:R-:W-:-:S03]  /*4ff0*/  FADD.FTZ R36, RZ, R36 ;  /* 0x00000024ff247221 */ /* 0x004fc60000010000 */
[----:B------:R-:W2:Y:S01]  /*5000*/  LDS R19, [R6+0x1600] ;  /* 0x0016000006137984 */ /* 0x000ea20000000800 */
[----:B---3--:R-:W-:-:S03]  /*5010*/  FADD.FTZ R25, R32, R25 ;  /* 0x0000001920197221 */ /* 0x008fc60000010000 */
[----:B------:R-:W3:Y:S01]  /*5020*/  LDS R18, [R6+0x3200] ;  /* 0x0032000006127984 */ /* 0x000ee20000000800 */
[----:B----4-:R-:W-:-:S03]  /*5030*/  FADD.FTZ R21, R36, R21 ;  /* 0x0000001524157221 */ /* 0x010fc60000010000 */
[----:B------:R-:W4:Y:S01]  /*5040*/  LDS R29, [R6+0x2400] ;  /* 0x00240000061d7984 */ /* 0x000f220000000800 */
[----:B-----5:R-:W-:Y:S01]  /*5050*/  FADD.FTZ R2, R25, R2 ;  /* 0x0000000219027221 */ /* 0x020fe20000010000 */
[----:B0-----:R-:W-:Y:S02]  /*5060*/  IMAD R25, R14, UR4, RZ ;  /* 0x000000040e197c24 */ /* 0x001fe4000f8e02ff */
[----:B------:R-:W0:Y:S01]  /*5070*/  LDS R31, [R6+0x2600] ;  /* 0x00260000061f7984 */ /* 0x000e220000000800 */
[----:B------:R-:W-:-:S03]  /*5080*/  FADD.FTZ R5, R21, R12 ;  /* 0x0000000c15057221 */ /* 0x000fc60000010000 */
[----:B------:R-:W5:Y:S01]  /*5090*/  LDS R12, [R6+0xa00] ;  /* 0x000a0000060c7984 */ /* 0x000f620000000800 */
[----:B------:R-:W-:Y:S01]  /*50a0*/  IADD3 R0, P0, PT, R25, R0, RZ ;  /* 0x0000000019007210 */ /* 0x000fe20007f1e0ff */
[----:B------:R-:W-:Y:S02]  /*50b0*/  FADD.FTZ R41, R2, R23 ;  /* 0x0000001702297221 */ /* 0x000fe40000010000 */
[----:B------:R-:W5:Y:S01]  /*50c0*/  LDS R21, [R6+0x1800] ;  /* 0x0018000006157984 */ /* 0x000f620000000800 */
[----:B------:R-:W-:Y:S02]  /*50d0*/  IADD3.X R43, PT, PT, RZ, RZ, RZ, P0, !PT ;  /* 0x000000ffff2b7210 */ /* 0x000fe400007fe4ff */
[C---:B------:R-:W-:Y:S01]  /*50e0*/  SHF.L.U32 R4, R0.reuse, 0x2, RZ ;  /* 0x0000000200047819 */ /* 0x040fe200000006ff */
[----:B------:R-:W5:Y:S01]  /*50f0*/  LDS R14, [R6+0xc00] ;  /* 0x000c0000060e7984 */ /* 0x000f620000000800 */
[----:B------:R-:W-:Y:S01]  /*5100*/  SHF.L.U64.HI R20, R0, 0x2, R43 ;  /* 0x0000000200147819 */ /* 0x000fe2000001022b */
[----:B------:R-:W-:Y:S01]  /*5110*/  FADD.FTZ R0, RZ, R3 ;  /* 0x00000003ff007221 */ /* 0x000fe20000010000 */
[----:B------:R-:W-:Y:S01]  /*5120*/  FADD.FTZ R8, RZ, R8 ;  /* 0x00000008ff087221 */ /* 0x000fe20000010000 */
[----:B------:R-:W5:Y:S01]  /*5130*/  LDS R23, [R6+0x1a00] ;  /* 0x001a000006177984 */ /* 0x000f620000000800 */
[----:B------:R-:W-:Y:S01]  /*5140*/  IADD3 R2, P0, PT, R4, UR18, RZ ;  /* 0x0000001204027c10 */ /* 0x000fe2000ff1e0ff */
[----:B------:R-:W-:Y:S01]  /*5150*/  FADD.FTZ R0, R0, R17 ;  /* 0x0000001100007221 */ /* 0x000fe20000010000 */
[----:B------:R-:W-:Y:S01]  /*5160*/  IADD3 R4, P1, PT, R4, UR16, RZ ;  /* 0x0000001004047c10 */ /* 0x000fe2000ff3e0ff */
[----:B------:R-:W5:Y:S01]  /*5170*/  LDS R16, [R6+0xe00] ;  /* 0x000e000006107984 */ /* 0x000f620000000800 */
[----:B------:R-:W-:Y:S01]  /*5180*/  IADD3.X R3, PT, PT, R20, UR19, RZ, P0, !PT ;  /* 0x0000001314037c10 */ /* 0x000fe200087fe4ff */
[----:B-1----:R-:W-:-:S02]  /*5190*/  FADD.FTZ R10, RZ, R10 ;  /* 0x0000000aff0a7221 */ /* 0x002fc40000010000 */
[----:B------:R-:W1:Y:S01]  /*51a0*/  LDS R45, [R6+0x3400] ;  /* 0x00340000062d7984 */ /* 0x000e620000000800 */
[----:B--2---:R-:W-:-:S03]  /*51b0*/  FADD.FTZ R8, R8, R19 ;  /* 0x0000001308087221 */ /* 0x004fc60000010000 */
[----:B------:R-:W2:Y:S01]  /*51c0*/  LDS R33, [R6+0x2800] ;  /* 0x0028000006217984 */ /* 0x000ea20000000800 */
[----:B---3--:R-:W-:-:S03]  /*51d0*/  FADD.FTZ R43, R5, R18 ;  /* 0x00000012052b7221 */ /* 0x008fc60000010000 */
[----:B------:R-:W3:Y:S01]  /*51e0*/  LDS R25, [R6+0x1c00] ;  /* 0x001c000006197984 */ /* 0x000ee20000000800 */
[----:B------:R-:W-:Y:S01]  /*51f0*/  IADD3.X R5, PT, PT, R20, UR17, RZ, P1, !PT ;  /* 0x0000001114057c10 */ /* 0x000fe20008ffe4ff */
[----:B----4-:R-:W-:Y:S02]  /*5200*/  FADD.FTZ R0, R0, R29 ;  /* 0x0000001d00007221 */ /* 0x010fe40000010000 */
[----:B------:R-:W4:Y:S04]  /*5210*/  LDS R47, [R6+0x3600] ;  /* 0x00360000062f7984 */ /* 0x000f280000000800 */
[----:B------:R-:W4:Y:S01]  /*5220*/  LDS R35, [R6+0x2a00] ;  /* 0x002a000006237984 */ /* 0x000f220000000800 */
[----:B0-----:R-:W-:-:S03]  /*5230*/  FADD.FTZ R8, R8, R31 ;  /* 0x0000001f08087221 */ /* 0x001fc60000010000 */
[----:B------:R-:W0:Y:S01]  /*5240*/  LDS R27, [R6+0x1e00] ;  /* 0x001e0000061b7984 */ /* 0x000e220000000800 */
[----:B-----5:R-:W-:-:S03]  /*5250*/  FADD.FTZ R12, RZ, R12 ;  /* 0x0000000cff0c7221 */ /* 0x020fc60000010000 */
        /* <DEDUP_REMOVED lines=9> */
[----:B-1----:R-:W-:-:S03]  /*52f0*/  FADD.FTZ R45, R0, R45 ;  /* 0x0000002d002d7221 */ /* 0x002fc60000010000 */
[----:B------:R-:W1:Y:S01]  /*5300*/  LDS R55, [R6+0x3e00] ;  /* 0x003e000006377984 */ /* 0x000e620000000800 */
[----:B--2---:R-:W-:Y:S01]  /*5310*/  FADD.FTZ R10, R10, R33 ;  /* 0x000000210a0a7221 */ /* 0x004fe20000010000 */
[----:B---3--:R-:W-:Y:S02]  /*5320*/  FADD.FTZ R14, R14, R25 ;  /* 0x000000190e0e7221 */ /* 0x008fe40000010000 */
[----:B------:R-:W-:Y:S01]  /*5330*/  STG.E desc[UR6][R2.64], R41 ;  /* 0x0000002902007986 */ /* 0x000fe2000c101906 */
[----:B----4-:R-:W-:-:S03]  /*5340*/  FADD.FTZ R47, R8, R47 ;  /* 0x0000002f082f7221 */ /* 0x010fc60000010000 */
[----:B------:R-:W-:Y:S01]  /*5350*/  STG.E desc[UR6][R4.64], R13 ;  /* 0x0000000d04007986 */ /* 0x000fe2000c101906 */
[----:B------:R-:W-:-:S03]  /*5360*/  FADD.FTZ R12, R12, R35 ;  /* 0x000000230c0c7221 */ /* 0x000fc60000010000 */
        /* <DEDUP_REMOVED lines=22> */
.L_x_7645:
[----:B------:R-:W-:Y:S01]  /*54d0*/  BSSY B2, `(.L_x_7658) ;  /* 0x0000008000027945 */ /* 0x000fe20003800000 */
[----:B------:R-:W-:Y:S02]  /*54e0*/  MOV R219, R117 ;  /* 0x0000007500db7202 */ /* 0x000fe40000000f00 */
[----:B------:R-:W-:Y:S02]  /*54f0*/  MOV R220, 0x1 ;  /* 0x0000000100dc7802 */ /* 0x000fe40000000f00 */
[----:B------:R-:W-:Y:S02]  /*5500*/  MOV R221, 0x1f ;  /* 0x0000001f00dd7802 */ /* 0x000fe40000000f00 */
[----:B------:R-:W-:-:S07]  /*5510*/  MOV R206, 0xffffffff ;  /* 0xffffffff00ce7802 */ /* 0x000fce0000000f00 */
[----:B-----5:R-:W-:Y:S05]  /*5520*/  WARPSYNC.COLLECTIVE R206, `(.L_x_7659) ;  /* 0x00000000ce087348 */ /* 0x020fea0003c00000 */
[----:B------:R0:W1:Y:S02]  /*5530*/  SHFL.BFLY P3, R210, R219, R220, R221 ;  /* 0x0c0000dcdbd27389 */ /* 0x00006400000600dd */
[----:B01---5:R-:W-:Y:S05]  /*5540*/  ENDCOLLECTIVE ;  /* 0x000000000000791b */ /* 0x023fea0003800000 */
.L_x_7659:
[----:B------:R-:W-:Y:S05]  /*5550*/  BSYNC B2 ;  /* 0x0000000000027941 */ /* 0x000fea0003800000 */
.L_x_7658:
        /* <DEDUP_REMOVED lines=8> */
.L_x_7660:
[----:B------:R-:W-:Y:S01]  /*55e0*/  FADD.FTZ R126, R117, R126 ;  /* 0x0000007e757e7221 */ /* 0x000fe20000010000 */
[----:B------:R-:W-:-:S04]  /*55f0*/  HFMA2 R220, -RZ, RZ, 0, 1.1920928955078125e-07 ;  /* 0x00000002ffdc7431 */ /* 0x000fc800000001ff */
[----:B------:R-:W-:Y:S02]  /*5600*/  MOV R219, R126 ;  /* 0x0000007e00db7202 */ /* 0x000fe40000000f00 */
[----:B------:R-:W-:-:S07]  /*5610*/  MOV R146, R210 ;  /* 0x000000d200927202 */ /* 0x000fce0000000f00 */
[----:B------:R-:W-:Y:S05]  /*5620*/  WARPSYNC.COLLECTIVE R206, `(.L_x_7661) ;  /* 0x00000000ce087348 */ /* 0x000fea0003c00000 */
[----:B------:R0:W1:Y:S02]  /*5630*/  SHFL.BFLY P3, R210, R219, R220, R221 ;  /* 0x0c0000dcdbd27389 */ /* 0x00006400000600dd */
[----:B01----:R-:W-:Y:S05]  /*5640*/  ENDCOLLECTIVE ;  /* 0x000000000000791b */ /* 0x003fea0003800000 */
.L_x_7661:
[----:B------:R-:W-:-:S05]  /*5650*/  FADD.FTZ R146, R149, R146 ;  /* 0x0000009295927221 */ /* 0x000fca0000010000 */
[----:B------:R-:W-:Y:S02]  /*5660*/  MOV R219, R146 ;  /* 0x0000009200db7202 */ /* 0x000fe40000000f00 */
[----:B------:R-:W-:-:S07]  /*5670*/  MOV R151, R210 ;  /* 0x000000d200977202 */ /* 0x000fce0000000f00 */
[----:B------:R-:W-:Y:S05]  /*5680*/  WARPSYNC.COLLECTIVE R206, `(.L_x_7662) ;  /* 0x00000000ce087348 */ /* 0x000fea0003c00000 */
[----:B------:R0:W1:Y:S02]  /*5690*/  SHFL.BFLY P3, R210, R219, R220, R221 ;  /* 0x0c0000dcdbd27389 */ /* 0x00006400000600dd */
[----:B01----:R-:W-:Y:S05]  /*56a0*/  ENDCOLLECTIVE ;  /* 0x000000000000791b */ /* 0x003fea0003800000 */
.L_x_7662:
[----:B------:R-:W-:Y:S01]  /*56b0*/  FADD.FTZ R151, R126, R151 ;  /* 0x000000977e977221 */ /* 0x000fe20000010000 */
[----:B------:R-:W-:-:S04]  /*56c0*/  HFMA2 R220, -RZ, RZ, 0, 2.384185791015625e-07 ;  /* 0x00000004ffdc7431 */ /* 0x000fc800000001ff */
[----:B------:R-:W-:Y:S02]  /*56d0*/  MOV R219, R151 ;  /* 0x0000009700db7202 */ /* 0x000fe40000000f00 */
[----:B------:R-:W-:-:S07]  /*56e0*/  MOV R155, R210 ;  /* 0x000000d2009b7202 */ /* 0x000fce0000000f00 */
[----:B------:R-:W-:Y:S05]  /*56f0*/  WARPSYNC.COLLECTIVE R206, `(.L_x_7663) ;  /* 0x00000000ce087348 */ /* 0x000fea0003c00000 */
[----:B------:R0:W1:Y:S02]  /*5700*/  SHFL.BFLY P3, R210, R219, R220, R221 ;  /* 0x0c0000dcdbd27389 */ /* 0x00006400000600dd */
[----:B01----:R-:W-:Y:S05]  /*5710*/  ENDCOLLECTIVE ;  /* 0x000000000000791b */ /* 0x003fea0003800000 */
.L_x_7663:
[----:B------:R-:W-:-:S05]  /*5720*/  FADD.FTZ R155, R146, R155 ;  /* 0x0000009b929b7221 */ /* 0x000fca0000010000 */
[----:B------:R-:W-:Y:S02]  /*5730*/  MOV R219, R155 ;  /* 0x0000009b00db7202 */ /* 0x000fe40000000f00 */
[----:B------:R-:W-:-:S07]  /*5740*/  MOV R148, R210 ;  /* 0x000000d200947202 */ /* 0x000fce0000000f00 */
[----:B------:R-:W-:Y:S05]  /*5750*/  WARPSYNC.COLLECTIVE R206, `(.L_x_7664) ;  /* 0x00000000ce087348 */ /* 0x000fea0003c00000 */
[----:B------:R0:W1:Y:S02]  /*5760*/  SHFL.BFLY P3, R210, R219, R220, R221 ;  /* 0x0c0000dcdbd27389 */ /* 0x00006400000600dd */
[----:B01----:R-:W-:Y:S05]  /*5770*/  ENDCOLLECTIVE ;  /* 0x000000000000791b */ /* 0x003fea0003800000 */
.L_x_7664:
[----:B------:R-:W-:Y:S01]  /*5780*/  FADD.FTZ R148, R151, R148 ;  /* 0x0000009497947221 */ /* 0x000fe20000010000 */
[----:B------:R-:W-:-:S04]  /*5790*/  HFMA2 R220, -RZ, RZ, 0, 4.76837158203125e-07 ;  /* 0x00000008ffdc7431 */ /* 0x000fc800000001ff */
[----:B------:R-:W-:Y:S02]  /*57a0*/  MOV R219, R148 ;  /* 0x0000009400db7202 */ /* 0x000fe40000000f00 */
[----:B------:R-:W-:-:S07]  /*57b0*/  MOV R150, R210 ;  /* 0x000000d200967202 */ /* 0x000fce0000000f00 */
[----:B------:R-:W-:Y:S05]  /*57c0*/  WARPSYNC.COLLECTIVE R206, `(.L_x_7665) ;  /* 0x00000000ce087348 */ /* 0x000fea0003c00000 */
[----:B------:R0:W1:Y:S02]  /*57d0*/  SHFL.BFLY P3, R210, R219, R220, R221 ;  /* 0x0c0000dcdbd27389 */ /* 0x00006400000600dd */
[----:B01----:R-:W-:Y:S05]  /*57e0*/  ENDCOLLECTIVE ;  /* 0x000000000000791b */ /* 0x003fea0003800000 */
.L_x_7665:
[----:B------:R-:W-:-:S05]  /*57f0*/  FADD.FTZ R150, R155, R150 ;  /* 0x000000969b967221 */ /* 0x000fca0000010000 */
[----:B------:R-:W-:Y:S02]  /*5800*/  MOV R219, R150 ;  /* 0x0000009600db7202 */ /* 0x000fe40000000f00 */
[----:B------:R-:W-:-:S07]  /*5810*/  MOV R117, R210 ;  /* 0x000000d200757202 */ /* 0x000fce0000000f00 */
[----:B------:R-:W-:Y:S05]  /*5820*/  WARPSYNC.COLLECTIVE R206, `(.L_x_7666) ;  /* 0x00000000ce087348 */ /* 0x000fea0003c00000 */
[----:B------:R0:W1:Y:S02]  /*5830*/  SHFL.BFLY P3, R210, R219, R220, R221 ;  /* 0x0c0000dcdbd27389 */ /* 0x00006400000600dd */
[----:B01----:R-:W-:Y:S05]  /*5840*/  ENDCOLLECTIVE ;  /* 0x000000000000791b */ /* 0x003fea0003800000 */
.L_x_7666:
[----:B------:R-:W-:Y:S01]  /*5850*/  FADD.FTZ R117, R148, R117 ;  /* 0x0000007594757221 */ /* 0x000fe20000010000 */
[----:B------:R-:W-:-:S04]  /*5860*/  HFMA2 R220, -RZ, RZ, 0, 9.5367431640625e-07 ;  /* 0x00000010ffdc7431 */ /* 0x000fc800000001ff */
[----:B------:R-:W-:Y:S02]  /*5870*/  MOV R219, R117 ;  /* 0x0000007500db7202 */ /* 0x000fe40000000f00 */
[----:B------:R-:W-:-:S07]  /*5880*/  MOV R149, R210 ;  /* 0x000000d200957202 */ /* 0x000fce0000000f00 */
[----:B------:R-:W-:Y:S05]  /*5890*/  WARPSYNC.COLLECTIVE R206, `(.L_x_7667) ;  /* 0x00000000ce087348 */ /* 0x000fea0003c00000 */
[----:B------:R0:W1:Y:S02]  /*58a0*/  SHFL.BFLY P3, R210, R219, R220, R221 ;  /* 0x0c0000dcdbd27389 */ /* 0x00006400000600dd */
[----:B01----:R-:W-:Y:S05]  /*58b0*/  ENDCOLLECTIVE ;  /* 0x000000000000791b */ /* 0x003fea0003800000 */
.L_x_7667:
[----:B------:R-:W-:-:S05]  /*58c0*/  FADD.FTZ R149, R150, R149 ;  /* 0x0000009596957221 */ /* 0x000fca0000010000 */
[----:B------:R-:W-:Y:S02]  /*58d0*/  MOV R219, R149 ;  /* 0x0000009500db7202 */ /* 0x000fe40000000f00 */
[----:B------:R-:W-:-:S07]  /*58e0*/  MOV R126, R210 ;  /* 0x000000d2007e7202 */ /* 0x000fce0000000f00 */
[----:B------:R-:W-:Y:S05]  /*58f0*/  WARPSYNC.COLLECTIVE R206, `(.L_x_7668) ;  /* 0x00000000ce087348 */ /* 0x000fea0003c00000 */
[----:B------:R0:W1:Y:S02]  /*5900*/  SHFL.BFLY P3, R210, R219, R220, R221 ;  /* 0x0c0000dcdbd27389 */ /* 0x00006400000600dd */
[----:B01----:R-:W-:Y:S05]  /*5910*/  ENDCOLLECTIVE ;  /* 0x000000000000791b */ /* 0x003fea0003800000 */
.L_x_7668:
[----:B------:R-:W-:Y:S01]  /*5920*/  MOV R146, R210 ;  /* 0x000000d200927202 */ /* 0x000fe20000000f00 */
[----:B------:R-:W-:Y:S06]  /*5930*/  BRA `(.L_x_7669) ;  /* 0xffffffc000b47947 */ /* 0x000fec000383ffff */
.L_x_7670:
        /* <DEDUP_REMOVED lines=12> */
.L_x_20027:


//--------------------- .text._ZN10layer_norm13ln_bwd_kernelINS_13Kernel_traitsIf13__nv_bfloat16fS2_fjLj1024ELj1ELj4ELj1ELj16ENS_18Kernel_traits_baseILj1024EfS2_fS2_fjLj128EEEEELb0ELb0ELb1ELb0EEEvNS_9BwdParamsE --------------------------
	.section	.text._ZN10layer_norm13ln_bwd_kernelINS_13Kernel_traitsIf13__nv_bfloat16fS2_fjLj1024ELj1ELj4ELj1ELj16ENS_18Kernel_traits_baseILj1024EfS2_fS2_fjLj128EEEEELb0ELb0ELb1ELb0EEEvNS_9BwdParamsE,"ax",@progbits
	.align	128
        .global         _ZN10layer_norm13ln_bwd_kernelINS_13Kernel_traitsIf13__nv_bfloat16fS2_fjLj1024ELj1ELj4ELj1ELj16ENS_18Kernel_traits_baseILj1024EfS2_fS2_fjLj128EEEEELb0ELb0ELb1ELb0EEEvNS_9BwdParamsE
        .type           _ZN10layer_norm13ln_bwd_kernelINS_13Kernel_traitsIf13__nv_bfloat16fS2_fjLj1024ELj1ELj4ELj1ELj16ENS_18Kernel_traits_baseILj1024EfS2_fS2_fjLj128EEEEELb0ELb0ELb1ELb0EEEvNS_9BwdParamsE,@function
        .size           _ZN10layer_norm13ln_bwd_kernelINS_13Kernel_traitsIf13__nv_bfloat16fS2_fjLj1024ELj1ELj4ELj1ELj16ENS_18Kernel_traits_baseILj1024EfS2_fS2_fjLj128EEEEELb0ELb0ELb1ELb0EEEvNS_9BwdParamsE,(.L_x_20028 - _ZN10layer_norm13ln_bwd_kernelINS_13Kernel_traitsIf13__nv_bfloat16fS2_fjLj1024ELj1ELj4ELj1ELj16ENS_18Kernel_traits_baseILj1024EfS2_fS2_fjLj128EEEEELb0ELb0ELb1ELb0EEEvNS_9BwdParamsE)
        .other          _ZN10layer_norm13ln_bwd_kernelINS_13Kernel_traitsIf13__nv_bfloat16fS2_fjLj1024ELj1ELj4ELj1ELj16ENS_18Kernel_traits_baseILj1024EfS2_fS2_fjLj128EEEEELb0ELb0ELb1ELb0EEEvNS_9BwdParamsE,@"STO_CUDA_ENTRY STV_DEFAULT"
_ZN10layer_norm13ln_bwd_kernelINS_13Kernel_traitsIf13__nv_bfloat16fS2_fjLj1024ELj1ELj4ELj1ELj16ENS_18Kernel_traits_baseILj1024EfS2_fS2_fjLj128EEEEELb0ELb0ELb1ELb0EEEvNS_9BwdParamsE:
.text._ZN10layer_norm13ln_bwd_kernelINS_13Kernel_traitsIf13__nv_bfloat16fS2_fjLj1024ELj1ELj4ELj1ELj16ENS_18Kernel_traits_baseILj1024EfS2_fS2_fjLj128EEEEELb0ELb0ELb1ELb0EEEvNS_9BwdParamsE:
        /* <DEDUP_REMOVED lines=26> */
[----:B------:R-:W-:-:S06]  /*01a0*/  @P0 LOP3.LUT R17, R17, 0x20, RZ, 0xfc, !PT ;  /* 0x0000002011110812 */ /* 0x000fcc00078efcff */
[----:B------:R-:W2:Y:S01]  /*01b0*/  S2UR UR4, SR_CTAID.X ;  /* 0x00000000000479c3 */ /* 0x000ea20000002500 */
[C---:B---3--:R-:W-:Y:S01]  /*01c0*/  @P1 IMAD.WIDE.U32 R10, R17.reuse, 0x20, R8 ;  /* 0x00000020110a1825 */ /* 0x048fe200078e0008 */
[----:B------:R-:W-:Y:S01]  /*01d0*/  @P1 IADD3 R17, PT, PT, R17, 0x20, RZ ;  /* 0x0000002011111810 */ /* 0x000fe20007ffe0ff */
        /* <DEDUP_REMOVED lines=8> */
[----:B------:R3:W5:Y:S04]  /*0260*/  @P3 LDG.E.128 R60, desc[UR6][R8.64] ;  /* 0x00000006083c3981 */ /* 0x000768000c1e1d00 */
[----:B------:R3:W5:Y:S01]  /*0270*/  @P3 LDG.E.128 R64, desc[UR6][R8.64+0x10] ;  /* 0x0000100608403981 */ /* 0x000762000c1e1d00 */
[----:B--2---:R-:W-:Y:S01]  /*0280*/  USHF.L.U32 UR4, UR4, 0x2, URZ ;  /* 0x0000000204047899 */ /* 0x004fe200080006ff */
[----:B------:R-:W-:-:S02]  /*0290*/  SHF.R.U32.HI R0, RZ, 0x5, R4 ;  /* 0x00000005ff007819 */ /* 0x000fc40000011604 */
[----:B------:R3:W5:Y:S03]  /*02a0*/  @P0 LDG.E.128 R40, desc[UR6][R6.64+0x10] ;  /* 0x0000100606280981 */ /* 0x000766000c1e1d00 */
        /* <DEDUP_REMOVED lines=35> */
[----:B0--3--:R-:W-:Y:S06]  /*04e0*/  @P0 BRA `(.L_x_7672) ;  /* 0x0000007400f40947 */ /* 0x009fec0003800000 */
        /* <DEDUP_REMOVED lines=32> */
.L_x_7823:
        /* <DEDUP_REMOVED lines=53> */
[----:B------:R-:W-:Y:S02]  /*0a40*/  IADD3 R26, PT, PT, R26, 0x20, RZ ;  /* 0x000000201a1a7810 */ /* 0x000fe40007ffe0ff */
[----:B------:R-:W-:Y:S01]  /*0a50*/  IADD3 R5, PT, PT, R5, 0x20, RZ ;  /* 0x0000002005057810 */ /* 0x000fe20007ffe0ff */
[C---:B--2---:R-:W-:Y:S01]  /*0a60*/  FADD.FTZ R12, -R6.reuse, R12 ;  /* 0x0000000c060c7221 */ /* 0x044fe20000010100 */
[C---:B------:R-:W-:Y:S01]  /*0a70*/  FADD.FTZ R172, -R6.reuse, R14 ;  /* 0x0000000e06ac7221 */ /* 0x040fe20000010100 */
[----:B------:R-:W-:-:S02]  /*0a80*/  FADD.FTZ R174, -R6, R15 ;  /* 0x0000000f06ae7221 */ /* 0x000fc40000010100 */
[----:B-----5:R-:W-:Y:S01]  /*0a90*/  FMUL.FTZ R229, R11, R12 ;  /* 0x0000000c0be57220 */ /* 0x020fe20000410000 */
[----:B------:R-:W-:Y:S01]  /*0aa0*/  FADD.FTZ R170, -R6, R13 ;  /* 0x0000000d06aa7221 */ /* 0x000fe20000010100 */
[C---:B----4-:R-:W-:Y:S02]  /*0ab0*/  SHF.L.U32 R227, R16.reuse, 0x10, RZ ;  /* 0x0000001010e37819 */ /* 0x050fe400000006ff */
[----:B------:R-:W-:Y:S02]  /*0ac0*/  PRMT R15, R16, 0x7632, R15 ;  /* 0x00007632100f7816 */ /* 0x000fe4000000000f */
[----:B------:R-:W-:Y:S01]  /*0ad0*/  PRMT R16, R17, 0x7632, R16 ;  /* 0x0000763211107816 */ /* 0x000fe20000000010 */
[----:B------:R-:W-:Y:S01]  /*0ae0*/  FMUL.FTZ R13, R11, R172 ;  /* 0x000000ac0b0d7220 */ /* 0x000fe20000410000 */
[----:B------:R-:W-:Y:S02]  /*0af0*/  SHF.L.U32 R17, R17, 0x10, RZ ;  /* 0x0000001011117819 */ /* 0x000fe400000006ff */
[----:B0-----:R-:W-:-:S02]  /*0b00*/  PRMT R168, R18, 0x7632, R168 ;  /* 0x0000763212a87816 */ /* 0x001fc400000000a8 */
[----:B------:R-:W-:Y:S01]  /*0b10*/  SHF.L.U32 R169, R18, 0x10, RZ ;  /* 0x0000001012a97819 */ /* 0x000fe200000006ff */
[C---:B---3--:R-:W-:Y:S01]  /*0b20*/  FADD.FTZ R18, -R6.reuse, R20 ;  /* 0x0000001406127221 */ /* 0x048fe20000010100 */
[----:B------:R-:W-:Y:S01]  /*0b30*/  FADD.FTZ R22, -R6, R22 ;  /* 0x0000001606167221 */ /* 0x000fe20000010100 */
[----:B------:R-:W-:Y:S01]  /*0b40*/  SHF.L.U32 R20, R15, 0x10, RZ ;  /* 0x000000100f147819 */ /* 0x000fe200000006ff */
[----:B------:R-:W-:Y:S01]  /*0b50*/  FADD.FTZ R100, R100, R227 ;  /* 0x000000e364647221 */ /* 0x000fe20000010000 */
[-C--:B------:R-:W-:Y:S01]  /*0b60*/  FFMA.FTZ R68, R229, R227.reuse, R68 ;  /* 0x000000e3e5447223 */ /* 0x080fe20000010044 */
[----:B------:R-:W-:Y:S01]  /*0b70*/  FMUL.FTZ R227, R36, R227 ;  /* 0x000000e324e37220 */ /* 0x000fe20000410000 */
[----:B-1----:R-:W-:Y:S01]  /*0b80*/  SHF.L.U32 R24, R16, 0x10, RZ ;  /* 0x0000001010187819 */ /* 0x002fe200000006ff */
[----:B------:R-:W-:Y:S01]  /*0b90*/  FADD.FTZ R102, R102, R17 ;  /* 0x0000001166667221 */ /* 0x000fe20000010000 */
[-C--:B------:R-:W-:Y:S01]  /*0ba0*/  FFMA.FTZ R70, R13, R17.reuse, R70 ;  /* 0x000000110d467223 */ /* 0x080fe20000010046 */
[----:B------:R-:W-:Y:S01]  /*0bb0*/  FMUL.FTZ R16, R38, R17 ;  /* 0x0000001126107220 */ /* 0x000fe20000410000 */
[----:B------:R-:W-:Y:S01]  /*0bc0*/  PRMT R25, R19, 0x7632, R25 ;  /* 0x0000763213197816 */ /* 0x000fe20000000019 */
[----:B------:R-:W-:Y:S01]  /*0bd0*/  FMUL.FTZ R17, R11, R22 ;  /* 0x000000160b117220 */ /* 0x000fe20000410000 */
[----:B------:R-:W-:Y:S01]  /*0be0*/  SHF.L.U32 R171, R19, 0x10, RZ ;  /* 0x0000001013ab7819 */ /* 0x000fe200000006ff */
[C---:B------:R-:W-:Y:S01]  /*0bf0*/  FADD.FTZ R176, -R6.reuse, R21 ;  /* 0x0000001506b07221 */ /* 0x040fe20000010100 */
[----:B------:R-:W-:Y:S01]  /*0c00*/  FMUL.FTZ R19, R37, R20 ;  /* 0x0000001425137220 */ /* 0x000fe20000410000 */
[----:B------:R-:W-:Y:S01]  /*0c10*/  FADD.FTZ R22, RZ, R227 ;  /* 0x000000e3ff167221 */ /* 0x000fe20000010000 */
[----:B------:R-:W-:Y:S01]  /*0c20*/  FMUL.FTZ R14, R11, R170 ;  /* 0x000000aa0b0e7220 */ /* 0x000fe20000410000 */
[----:B------:R-:W-:Y:S01]  /*0c30*/  FFMA.FTZ R21, R229, R227, RZ ;  /* 0x000000e3e5157223 */ /* 0x000fe200000100ff */
        /* <DEDUP_REMOVED lines=36> */
[----:B------:R-:W-:Y:S01]  /*0e80*/  FADD.FTZ R231, R170, R25 ;  /* 0x00000019aae77221 */ /* 0x000fe20000010000 */
[----:B------:R-:W-:-:S07]  /*0e90*/  FFMA.FTZ R228, R24, R25, R169 ;  /* 0x0000001918e47223 */ /* 0x000fce00000100a9 */
.L_x_7676:
[----:B------:R-:W-:Y:S05]  /*0ea0*/  BSYNC.RECONVERGENT B2 ;  /* 0x0000000000027941 */ /* 0x000fea0003800200 */
.L_x_7675:
        /* <DEDUP_REMOVED lines=20> */
[C---:B---3--:R-:W-:Y:S01]  /*0ff0*/  FADD.FTZ R176, -R6.reuse, R176 ;  /* 0x000000b006b07221 */ /* 0x048fe20000010100 */
[----:B------:R-:W-:-:S02]  /*1000*/  FADD.FTZ R188, -R6, R171 ;  /* 0x000000ab06bc7221 */ /* 0x000fc40000010100 */
[C---:B0----5:R-:W-:Y:S01]  /*1010*/  FMUL.FTZ R181, R11.reuse, R170 ;  /* 0x000000aa0bb57220 */ /* 0x061fe20000410000 */
[C---:B----4-:R-:W-:Y:S02]  /*1020*/  PRMT R168, R172.reuse, 0x7632, R168 ;  /* 0x00007632aca87816 */ /* 0x050fe400000000a8 */
[----:B------:R-:W-:Y:S01]  /*1030*/  SHF.L.U32 R169, R172, 0x10, RZ ;  /* 0x00000010aca97819 */ /* 0x000fe200000006ff */
[C---:B------:R-:W-:Y:S01]  /*1040*/  FMUL.FTZ R27, R11.reuse, R184 ;  /* 0x000000b80b1b7220 */ /* 0x040fe20000410000 */
[----:B------:R-:W-:Y:S01]  /*1050*/  SHF.L.U32 R187, R174, 0x10, RZ ;  /* 0x00000010aebb7819 */ /* 0x000fe200000006ff */
[C---:B------:R-:W-:Y:S01]  /*1060*/  FMUL.FTZ R183, R11.reuse, R176 ;  /* 0x000000b00bb77220 */ /* 0x040fe20000410000 */
[----:B------:R-:W-:Y:S01]  /*1070*/  SHF.L.U32 R170, R168, 0x10, RZ ;  /* 0x00000010a8aa7819 */ /* 0x000fe200000006ff */
[----:B------:R-:W-:Y:S01]  /*1080*/  FMUL.FTZ R184, R44, R169 ;  /* 0x000000a92cb87220 */ /* 0x000fe20000410000 */
[----:B------:R-:W-:Y:S01]  /*1090*/  FMUL.FTZ R182, R11, R188 ;  /* 0x000000bc0bb67220 */ /* 0x000fe20000410000 */
[----:B------:R-:W-:Y:S01]  /*10a0*/  PRMT R171, R173, 0x7632, R171 ;  /* 0x00007632adab7816 */ /* 0x000fe200000000ab */
[----:B------:R-:W-:Y:S01]  /*10b0*/  FADD.FTZ R112, R112, R187 ;  /* 0x000000bb70707221 */ /* 0x000fe20000010000 */
[-C--:B------:R-:W-:Y:S01]  /*10c0*/  FFMA.FTZ R80, R183, R187.reuse, R80 ;  /* 0x000000bbb7507223 */ /* 0x080fe20000010050 */
[----:B------:R-:W-:Y:S01]  /*10d0*/  FMUL.FTZ R188, R48, R187 ;  /* 0x000000bb30bc7220 */ /* 0x000fe20000410000 */
[----:B------:R-:W-:Y:S01]  /*10e0*/  SHF.L.U32 R173, R173, 0x10, RZ ;  /* 0x00000010adad7819 */ /* 0x000fe200000006ff */
[----:B------:R-:W-:Y:S01]  /*10f0*/  FADD.FTZ R108, R108, R169 ;  /* 0x000000a96c6c7221 */ /* 0x000fe20000010000 */
[----:B------:R-:W-:Y:S01]  /*1100*/  FFMA.FTZ R76, R27, R169, R76 ;  /* 0x000000a91b4c7223 */ /* 0x000fe2000001004c */
[----:B------:R-:W-:Y:S01]  /*1110*/  FADD.FTZ R168, R231, R184 ;  /* 0x000000b8e7a87221 */ /* 0x000fe20000010000 */
[----:B------:R-:W-:Y:S01]  /*1120*/  FMUL.FTZ R187, R45, R170 ;  /* 0x000000aa2dbb7220 */ /* 0x000fe20000410000 */
[----:B------:R-:W-:Y:S01]  /*1130*/  FMUL.FTZ R180, R11, R186 ;  /* 0x000000ba0bb47220 */ /* 0x000fe20000410000 */
[----:B------:R-:W-:Y:S01]  /*1140*/  FFMA.FTZ R169, R27, R184, R228 ;  /* 0x000000b81ba97223 */ /* 0x000fe200000100e4 */
[----:B------:R-:W-:Y:S01]  /*1150*/  SHF.L.U32 R172, R171, 0x10, RZ ;  /* 0x00000010abac7819 */ /* 0x000fe200000006ff */
[----:B------:R-:W-:Y:S01]  /*1160*/  FADD.FTZ R171, R168, R187 ;  /* 0x000000bba8ab7221 */ /* 0x000fe20000010000 */
[----:B------:R-:W-:Y:S01]  /*1170*/  PRMT R189, R175, 0x7632, R189 ;  /* 0x00007632afbd7816 */ /* 0x000fe200000000bd */
[----:B------:R-:W-:Y:S01]  /*1180*/  FMUL.FTZ R186, R46, R173 ;  /* 0x000000ad2eba7220 */ /* 0x000fe20000410000 */
[----:B------:R-:W-:Y:S01]  /*1190*/  FFMA.FTZ R168, R180, R187, R169 ;  /* 0x000000bbb4a87223 */ /* 0x000fe200000100a9 */
[----:B------:R-:W-:Y:S01]  /*11a0*/  PRMT R185, R174, 0x7632, R185 ;  /* 0x00007632aeb97816 */ /* 0x000fe200000000b9 */
[----:B------:R-:W-:Y:S01]  /*11b0*/  FFMA.FTZ R77, R180, R170, R77 ;  /* 0x000000aab44d7223 */ /* 0x000fe2000001004d */
[----:B------:R-:W-:Y:S01]  /*11c0*/  SHF.L.U32 R176, R189, 0x10, RZ ;  /* 0x00000010bdb07819 */ /* 0x000fe200000006ff */
[----:B------:R-:W-:Y:S01]  /*11d0*/  FADD.FTZ R109, R109, R170 ;  /* 0x000000aa6d6d7221 */ /* 0x000fe20000010000 */
        /* <DEDUP_REMOVED lines=8> */
[C---:B------:R-:W-:Y:S01]  /*1260*/  FADD.FTZ R178, -R6.reuse, R178 ;  /* 0x000000b206b27221 */ /* 0x040fe20000010100 */
[----:B------:R-:W-:Y:S01]  /*1270*/  FMUL.FTZ R192, R11, R192 ;  /* 0x000000c00bc07220 */ /* 0x000fe20000410000 */
[----:B------:R-:W-:Y:S01]  /*1280*/  FMUL.FTZ R191, R49, R174 ;  /* 0x000000ae31bf7220 */ /* 0x000fe20000410000 */
        /* <DEDUP_REMOVED lines=23> */
.L_x_7678:
[----:B------:R-:W-:Y:S05]  /*1400*/  BSYNC.RECONVERGENT B2 ;  /* 0x0000000000027941 */ /* 0x000fea0003800200 */
.L_x_7677:
        /* <DEDUP_REMOVED lines=85> */
.L_x_7680:
[----:B------:R-:W-:Y:S05]  /*1960*/  BSYNC.RECONVERGENT B2 ;  /* 0x0000000000027941 */ /* 0x000fea0003800200 */
.L_x_7679:
        /* <DEDUP_REMOVED lines=14> */
[C---:B--2---:R-:W-:Y:S01]  /*1a50*/  FADD.FTZ R26, -R6.reuse, R169 ;  /* 0x000000a9061a7221 */ /* 0x044fe20000010100 */
[C---:B------:R-:W-:Y:S01]  /*1a60*/  FADD.FTZ R168, -R6.reuse, R168 ;  /* 0x000000a806a87221 */ /* 0x040fe20000010100 */
[C---:B------:R-:W-:Y:S01]  /*1a70*/  FADD.FTZ R170, -R6.reuse, R170 ;  /* 0x000000aa06aa7221 */ /* 0x040fe20000010100 */
[C---:B0-----:R-:W-:Y:S01]  /*1a80*/  FADD.FTZ R214, -R6.reuse, R171 ;  /* 0x000000ab06d67221 */ /* 0x041fe20000010100 */
[C---:B---3--:R-:W-:Y:S01]  /*1a90*/  FADD.FTZ R172, -R6.reuse, R172 ;  /* 0x000000ac06ac7221 */ /* 0x048fe20000010100 */
[C---:B------:R-:W-:Y:S01]  /*1aa0*/  FADD.FTZ R216, -R6.reuse, R173 ;  /* 0x000000ad06d87221 */ /* 0x040fe20000010100 */
[C---:B------:R-:W-:Y:S01]  /*1ab0*/  FADD.FTZ R174, -R6.reuse, R174 ;  /* 0x000000ae06ae7221 */ /* 0x040fe20000010100 */
[----:B------:R-:W-:Y:S01]  /*1ac0*/  FADD.FTZ R226, -R6, R175 ;  /* 0x000000af06e27221 */ /* 0x000fe20000010100 */
[C---:B-1---5:R-:W-:Y:S01]  /*1ad0*/  FMUL.FTZ R212, R11.reuse, R26 ;  /* 0x0000001a0bd47220 */ /* 0x062fe20000410000 */
[C---:B----4-:R-:W-:Y:S01]  /*1ae0*/  PRMT R5, R176.reuse, 0x7632, R5 ;  /* 0x00007632b0057816 */ /* 0x050fe20000000005 */
[C---:B------:R-:W-:Y:S01]  /*1af0*/  FMUL.FTZ R211, R11.reuse, R168 ;  /* 0x000000a80bd37220 */ /* 0x040fe20000410000 */
[----:B------:R-:W-:Y:S01]  /*1b00*/  SHF.L.U32 R169, R176, 0x10, RZ ;  /* 0x00000010b0a97819 */ /* 0x000fe200000006ff */
[----:B------:R-:W-:Y:S01]  /*1b10*/  FMUL.FTZ R213, R11, R170 ;  /* 0x000000aa0bd57220 */ /* 0x000fe20000410000 */
[----:B------:R-:W-:Y:S01]  /*1b20*/  PRMT R6, R177, 0x7632, R6 ;  /* 0x00007632b1067816 */ /* 0x000fe20000000006 */
[----:B------:R-:W-:Y:S01]  /*1b30*/  FMUL.FTZ R214, R11, R214 ;  /* 0x000000d60bd67220 */ /* 0x000fe20000410000 */
[----:B------:R-:W-:Y:S01]  /*1b40*/  SHF.L.U32 R26, R5, 0x10, RZ ;  /* 0x00000010051a7819 */ /* 0x000fe200000006ff */
[-C--:B------:R-:W-:Y:S01]  /*1b50*/  FMUL.FTZ R218, R60, R169.reuse ;  /* 0x000000a93cda7220 */ /* 0x080fe20000410000 */
[----:B------:R-:W-:Y:S01]  /*1b60*/  SHF.L.U32 R168, R6, 0x10, RZ ;  /* 0x0000001006a87819 */ /* 0x000fe200000006ff */
[----:B------:R-:W-:Y:S01]  /*1b70*/  FADD.FTZ R132, R132, R169 ;  /* 0x000000a984847221 */ /* 0x000fe20000010000 */
[----:B------:R-:W-:Y:S01]  /*1b80*/  SHF.L.U32 R177, R177, 0x10, RZ ;  /* 0x00000010b1b17819 */ /* 0x000fe200000006ff */
[----:B------:R-:W-:Y:S01]  /*1b90*/  FADD.FTZ R6, R231, R218 ;  /* 0x000000dae7067221 */ /* 0x000fe20000010000 */
[----:B------:R-:W-:Y:S01]  /*1ba0*/  FMUL.FTZ R219, R61, R26 ;  /* 0x0000001a3ddb7220 */ /* 0x000fe20000410000 */
[C---:B------:R-:W-:Y:S01]  /*1bb0*/  FFMA.FTZ R5, R211.reuse, R218, R228 ;  /* 0x000000dad3057223 */ /* 0x040fe200000100e4 */
[----:B------:R-:W-:Y:S01]  /*1bc0*/  FFMA.FTZ R92, R211, R169, R92 ;  /* 0x000000a9d35c7223 */ /* 0x000fe2000001005c */
[----:B------:R-:W-:Y:S01]  /*1bd0*/  FMUL.FTZ R220, R62, R177 ;  /* 0x000000b13edc7220 */ /* 0x000fe20000410000 */
[----:B------:R-:W-:Y:S01]  /*1be0*/  FADD.FTZ R169, R6, R219 ;  /* 0x000000db06a97221 */ /* 0x000fe20000010000 */
        /* <DEDUP_REMOVED lines=43> */
.L_x_7674:
        /* <DEDUP_REMOVED lines=34> */
.L_x_7681:
[----:B------:R-:W-:Y:S05]  /*20c0*/  BSYNC.RECONVERGENT B1 ;  /* 0x0000000000017941 */ /* 0x000fea0003800200 */
.L_x_7673:
        /* <DEDUP_REMOVED lines=21> */
.L_x_7835:
        /* <DEDUP_REMOVED lines=35> */
.L_x_7689:
[----:B------:R-:W-:Y:S05]  /*2450*/  BSYNC.RECONVERGENT B3 ;  /* 0x0000000000037941 */ /* 0x000fea0003800200 */
.L_x_7688:
        /* <DEDUP_REMOVED lines=10> */
.L_x_7691:
[----:B------:R-:W-:Y:S05]  /*2500*/  BSYNC.RECONVERGENT B3 ;  /* 0x0000000000037941 */ /* 0x000fea0003800200 */
.L_x_7690:
        /* <DEDUP_REMOVED lines=10> */
.L_x_7693:
[----:B------:R-:W-:Y:S05]  /*25b0*/  BSYNC.RECONVERGENT B3 ;  /* 0x0000000000037941 */ /* 0x000fea0003800200 */
.L_x_7692:
        /* <DEDUP_REMOVED lines=10> */
.L_x_7695:
[----:B------:R-:W-:Y:S05]  /*2660*/  BSYNC.RECONVERGENT B3 ;  /* 0x0000000000037941 */ /* 0x000fea0003800200 */
.L_x_7694:
        /* <DEDUP_REMOVED lines=10> */
.L_x_7697:
[----:B------:R-:W-:Y:S05]  /*2710*/  BSYNC.RECONVERGENT B3 ;  /* 0x0000000000037941 */ /* 0x000fea0003800200 */
.L_x_7696:
        /* <DEDUP_REMOVED lines=10> */
.L_x_7699:
[----:B------:R-:W-:Y:S05]  /*27c0*/  BSYNC.RECONVERGENT B3 ;  /* 0x0000000000037941 */ /* 0x000fea0003800200 */
.L_x_7698:
        /* <DEDUP_REMOVED lines=10> */
.L_x_7701:
[----:B------:R-:W-:Y:S05]  /*2870*/  BSYNC.RECONVERGENT B3 ;  /* 0x0000000000037941 */ /* 0x000fea0003800200 */
.L_x_7700:
        /* <DEDUP_REMOVED lines=10> */
.L_x_7687:
        /* <DEDUP_REMOVED lines=43> */
.L_x_7704:
[----:B------:R-:W-:Y:S05]  /*2bd0*/  BSYNC.RECONVERGENT B3 ;  /* 0x0000000000037941 */ /* 0x000fea0003800200 */
.L_x_7703:
        /* <DEDUP_REMOVED lines=10> */
.L_x_7706:
[----:B------:R-:W-:Y:S05]  /*2c80*/  BSYNC.RECONVERGENT B3 ;  /* 0x0000000000037941 */ /* 0x000fea0003800200 */
.L_x_7705:
        /* <DEDUP_REMOVED lines=10> */
.L_x_7708:
[----:B------:R-:W-:Y:S05]  /*2d30*/  BSYNC.RECONVERGENT B3 ;  /* 0x0000000000037941 */ /* 0x000fea0003800200 */
.L_x_7707:
        /* <DEDUP_REMOVED lines=10> */
.L_x_7710:
[----:B------:R-:W-:Y:S05]  /*2de0*/  BSYNC.RECONVERGENT B3 ;  /* 0x0000000000037941 */ /* 0x000fea0003800200 */
.L_x_7709:
        /* <DEDUP_REMOVED lines=10> */
.L_x_7712:
[----:B------:R-:W-:Y:S05]  /*2e90*/  BSYNC.RECONVERGENT B3 ;  /* 0x0000000000037941 */ /* 0x000fea0003800200 */
.L_x_7711:
        /* <DEDUP_REMOVED lines=10> */
.L_x_7714:
[----:B------:R-:W-:Y:S05]  /*2f40*/  BSYNC.RECONVERGENT B3 ;  /* 0x0000000000037941 */ /* 0x000fea0003800200 */
.L_x_7713:
        /* <DEDUP_REMOVED lines=10> */
.L_x_7716:
[----:B------:R-:W-:Y:S05]  /*2ff0*/  BSYNC.RECONVERGENT B3 ;  /* 0x0000000000037941 */ /* 0x000fea0003800200 */
.L_x_7715:
[----:B------:R-:W-:Y:S05]  /*3000*/  @!P2 BRA `(.L_x_7702) ;  /* 0x000000080028a947 */ /* 0x000fea0003800000 */
[----:B------:R-:W-:-:S05]  /*3010*/  FMUL.FTZ R6, R127, UR12 ;  /* 0x0000000c7f067c20 */ /* 0x000fca0008410000 */
[----:B------:R-:W-:-:S04]  /*3020*/  F2FP.BF16.F32.PACK_AB R6, RZ, R6 ;  /* 0x00000006ff06723e */ /* 0x000fc800000010ff */
[----:B------:R-:W-:Y:S01]  /*3030*/  PRMT R167, R167, 0x5410, R6 ;  /* 0x00005410a7a77816 */ /* 0x000fe20000000006 */
[----:B------:R-:W-:Y:S06]  /*3040*/  BRA `(.L_x_7702) ;  /* 0x0000000800187947 */ /* 0x000fec0003800000 */
.L_x_7686:
        /* <DEDUP_REMOVED lines=8> */
[----:B------:R-:W-:Y:S01]  /*30d0*/  @P1 FFMA.FTZ R170, R14, R171, R26 ;  /* 0x000000ab0eaa1223 */ /* 0x000fe2000001001a */
[----:B------:R-:W-:Y:S01]  /*30e0*/  MOV R7, R141 ;  /* 0x0000008d00077202 */ /* 0x000fe20000000f00 */
[----:B------:R-:W-:Y:S01]  /*30f0*/  @P1 FADD.FTZ R168, R227, -R168 ;  /* 0x800000a8e3a81221 */ /* 0x000fe20000010000 */
[-C--:B------:R-:W-:Y:S01]  /*3100*/  @P1 FFMA.FTZ R179, R15, R171.reuse, R26 ;  /* 0x000000ab0fb31223 */ /* 0x080fe2000001001a */
[----:B------:R-:W-:Y:S01]  /*3110*/  @P1 FADD.FTZ R170, R19, -R170 ;  /* 0x800000aa13aa1221 */ /* 0x000fe20000010000 */
[----:B------:R-:W1:Y:S01]  /*3120*/  @P2 LDC R172, c[0x0][0x40c] ;  /* 0x00010300ffac2b82 */ /* 0x000e620000000800 */
[C---:B------:R-:W-:Y:S01]  /*3130*/  @P1 FFMA.FTZ R6, R11.reuse, R168, R140 ;  /* 0x000000a80b061223 */ /* 0x040fe2000001008c */
[-CC-:B------:R-:W-:Y:S01]  /*3140*/  @P1 FFMA.FTZ R174, R12, R171.reuse, R26.reuse ;  /* 0x000000ab0cae1223 */ /* 0x180fe2000001001a */
[----:B------:R-:W-:Y:S01]  /*3150*/  @P1 FFMA.FTZ R7, R11, R170, R141 ;  /* 0x000000aa0b071223 */ /* 0x000fe2000001008d */
[-CC-:B------:R-:W-:Y:S01]  /*3160*/  @P1 FFMA.FTZ R176, R22, R171.reuse, R26.reuse ;  /* 0x000000ab16b01223 */ /* 0x180fe2000001001a */
[----:B------:R-:W-:Y:S01]  /*3170*/  @P1 FFMA.FTZ R233, R17, R171, R26 ;  /* 0x000000ab11e91223 */ /* 0x000fe2000001001a */
[----:B------:R-:W-:Y:S01]  /*3180*/  @P1 FADD.FTZ R179, R18, -R179 ;  /* 0x800000b312b31221 */ /* 0x000fe20000010000 */
[----:B------:R-:W-:Y:S01]  /*3190*/  MOV R168, R142 ;  /* 0x0000008e00a87202 */ /* 0x000fe20000000f00 */
[----:B------:R-:W2:Y:S01]  /*31a0*/  @P2 LDC R175, c[0x0][0x40c] ;  /* 0x00010300ffaf2b82 */ /* 0x000ea20000000800 */
[----:B------:R-:W-:Y:S01]  /*31b0*/  @P1 FADD.FTZ R174, R21, -R174 ;  /* 0x800000ae15ae1221 */ /* 0x000fe20000010000 */
[----:B------:R-:W-:Y:S01]  /*31c0*/  @P1 FADD.FTZ R176, R23, -R176 ;  /* 0x800000b017b01221 */ /* 0x000fe20000010000 */
[----:B------:R-:W-:Y:S01]  /*31d0*/  @P1 FADD.FTZ R233, R20, -R233 ;  /* 0x800000e914e91221 */ /* 0x000fe20000010000 */
[----:B------:R-:W-:Y:S01]  /*31e0*/  MOV R170, R143 ;  /* 0x0000008f00aa7202 */ /* 0x000fe20000000f00 */
[C---:B------:R-:W-:Y:S01]  /*31f0*/  @P1 FFMA.FTZ R170, R11.reuse, R174, R143 ;  /* 0x000000ae0baa1223 */ /* 0x040fe2000001008f */
[----:B------:R-:W-:Y:S01]  /*3200*/  MOV R174, R146 ;  /* 0x0000009200ae7202 */ /* 0x000fe20000000f00 */
[----:B------:R-:W-:Y:S01]  /*3210*/  @P1 FFMA.FTZ R174, R11, R233, R146 ;  /* 0x000000e90bae1223 */ /* 0x000fe20000010092 */
[----:B------:R-:W3:Y:S01]  /*3220*/  @P2 LDC R231, c[0x0][0x40c] ;  /* 0x00010300ffe72b82 */ /* 0x000ee20000000800 */
[----:B0-----:R-:W-:Y:S01]  /*3230*/  @P2 FMUL.FTZ R6, R6, R173 ;  /* 0x000000ad06062220 */ /* 0x001fe20000410000 */
[----:B------:R-:W-:-:S04]  /*3240*/  @P1 FFMA.FTZ R173, R13, R171, R26 ;  /* 0x000000ab0dad1223 */ /* 0x000fc8000001001a */
        /* <DEDUP_REMOVED lines=38> */
.L_x_7717:
[----:B------:R-:W1:Y:S01]  /*34b0*/  @P2 LDC R85, c[0x0][0x40c] ;  /* 0x00010300ff552b82 */ /* 0x000e620000000800 */
        /* <DEDUP_REMOVED lines=11> */
[-CC-:B0-----:R-:W-:Y:S01]  /*3570*/  @P1 FFMA.FTZ R170, R12, R171.reuse, R26.reuse ;  /* 0x000000ab0caa1223 */ /* 0x181fe2000001001a */
[-CC-:B------:R-:W-:Y:S01]  /*3580*/  @P1 FFMA.FTZ R173, R13, R171.reuse, R26.reuse ;  /* 0x000000ab0dad1223 */ /* 0x180fe2000001001a */
[-CC-:B------:R-:W-:Y:S01]  /*3590*/  @P1 FFMA.FTZ R177, R15, R171.reuse, R26.reuse ;  /* 0x000000ab0fb11223 */ /* 0x180fe2000001001a */
[----:B------:R-:W-:Y:S01]  /*35a0*/  @P1 FFMA.FTZ R176, R22, R171, R26 ;  /* 0x000000ab16b01223 */ /* 0x000fe2000001001a */
[----:B------:R-:W0:Y:S01]  /*35b0*/  @P2 LDC R87, c[0x0][0x40c] ;  /* 0x00010300ff572b82 */ /* 0x000e220000000800 */
[----:B------:R-:W-:Y:S01]  /*35c0*/  @P1 FADD.FTZ R170, R21, -R170 ;  /* 0x800000aa15aa1221 */ /* 0x000fe20000010000 */
[----:B------:R-:W-:Y:S01]  /*35d0*/  @P1 FADD.FTZ R173, R16, -R173 ;  /* 0x800000ad10ad1221 */ /* 0x000fe20000010000 */
[----:B------:R-:W-:Y:S01]  /*35e0*/  @P1 FADD.FTZ R177, R18, -R177 ;  /* 0x800000b112b11221 */ /* 0x000fe20000010000 */
[----:B------:R-:W-:Y:S01]  /*35f0*/  MOV R124, R144 ;  /* 0x00000090007c7202 */ /* 0x000fe20000000f00 */
[----:B------:R-:W-:Y:S01]  /*3600*/  @P1 FADD.FTZ R176, R23, -R176 ;  /* 0x800000b017b01221 */ /* 0x000fe20000010000 */
[----:B------:R-:W-:Y:S01]  /*3610*/  MOV R125, R145 ;  /* 0x00000091007d7202 */ /* 0x000fe20000000f00 */
[C---:B------:R-:W-:Y:S01]  /*3620*/  @P1 FFMA.FTZ R124, R11.reuse, R177, R144 ;  /* 0x000000b10b7c1223 */ /* 0x040fe20000010090 */
[----:B------:R-:W3:Y:S01]  /*3630*/  @P2 LDC R168, c[0x0][0x40c] ;  /* 0x00010300ffa82b82 */ /* 0x000ee20000000800 */
[----:B-1----:R-:W-:Y:S01]  /*3640*/  @P2 FMUL.FTZ R6, R126, R85 ;  /* 0x000000557e062220 */ /* 0x002fe20000410000 */
[----:B------:R-:W-:-:S04]  /*3650*/  @P1 FFMA.FTZ R125, R11, R176, R145 ;  /* 0x000000b00b7d1223 */ /* 0x000fc80000010091 */
[----:B------:R-:W-:Y:S02]  /*3660*/  @P2 F2FP.BF16.F32.PACK_AB R7, RZ, R6 ;  /* 0x00000006ff07223e */ /* 0x000fe400000010ff */
[----:B------:R-:W1:Y:S01]  /*3670*/  @P2 LDC R172, c[0x0][0x40c] ;  /* 0x00010300ffac2b82 */ /* 0x000e620000000800 */
[----:B--2---:R-:W-:Y:S01]  /*3680*/  @P2 FMUL.FTZ R85, R127, R84 ;  /* 0x000000547f552220 */ /* 0x004fe20000410000 */
[----:B------:R-:W-:Y:S01]  /*3690*/  MOV R84, R140 ;  /* 0x0000008c00547202 */ /* 0x000fe20000000f00 */
[----:B------:R-:W-:Y:S01]  /*36a0*/  @P1 FFMA.FTZ R84, R11, R86, R140 ;  /* 0x000000560b541223 */ /* 0x000fe2000001008c */
[----:B------:R-:W-:Y:S01]  /*36b0*/  @P1 FFMA.FTZ R86, R14, R171, R26 ;  /* 0x000000ab0e561223 */ /* 0x000fe2000001001a */
[----:B------:R-:W-:Y:S02]  /*36c0*/  @P2 PRMT R167, R7, 0x7610, R167 ;  /* 0x0000761007a72816 */ /* 0x000fe400000000a7 */
[----:B------:R-:W-:Y:S01]  /*36d0*/  @P2 F2FP.BF16.F32.PACK_AB R174, RZ, R85 ;  /* 0x00000055ffae223e */ /* 0x000fe200000010ff */
[----:B------:R-:W2:Y:S01]  /*36e0*/  @P2 LDC R175, c[0x0][0x40c] ;  /* 0x00010300ffaf2b82 */ /* 0x000ea20000000800 */
[----:B------:R-:W-:Y:S01]  /*36f0*/  @P1 FADD.FTZ R86, R19, -R86 ;  /* 0x8000005613561221 */ /* 0x000fe20000010000 */
[----:B0-----:R-:W-:Y:S01]  /*3700*/  @P2 FMUL.FTZ R6, R84, R87 ;  /* 0x0000005754062220 */ /* 0x001fe20000410000 */
[----:B------:R-:W-:-:S02]  /*3710*/  MOV R85, R141 ;  /* 0x0000008d00557202 */ /* 0x000fc40000000f00 */
[C---:B------:R-:W-:Y:S01]  /*3720*/  @P1 FFMA.FTZ R85, R11.reuse, R86, R141 ;  /* 0x000000560b551223 */ /* 0x040fe2000001008d */
[----:B------:R-:W-:Y:S01]  /*3730*/  MOV R87, R143 ;  /* 0x0000008f00577202 */ /* 0x000fe20000000f00 */
[C---:B------:R-:W-:Y:S01]  /*3740*/  @P1 FFMA.FTZ R87, R11.reuse, R170, R143 ;  /* 0x000000aa0b571223 */ /* 0x040fe2000001008f */
[----:B------:R-:W0:Y:S01]  /*3750*/  @P2 LDC R179, c[0x0][0x40c] ;  /* 0x00010300ffb32b82 */ /* 0x000e220000000800 */
[----:B------:R-:W-:Y:S01]  /*3760*/  MOV R86, R142 ;  /* 0x0000008e00567202 */ /* 0x000fe20000000f00 */
[----:B------:R-:W-:Y:S01]  /*3770*/  @P1 FFMA.FTZ R86, R11, R173, R142 ;  /* 0x000000ad0b561223 */ /* 0x000fe2000001008e */
[----:B---3--:R-:W-:Y:S01]  /*3780*/  @P2 FMUL.FTZ R7, R85, R168 ;  /* 0x000000a855072220 */ /* 0x008fe20000410000 */
[----:B------:R-:W-:Y:S02]  /*3790*/  @P2 F2FP.BF16.F32.PACK_AB R6, RZ, R6 ;  /* 0x00000006ff06223e */ /* 0x000fe400000010ff */
[----:B------:R-:W-:Y:S02]  /*37a0*/  @P2 PRMT R167, R167, 0x5410, R174 ;  /* 0x00005410a7a72816 */ /* 0x000fe400000000ae */
[----:B------:R-:W3:Y:S01]  /*37b0*/  @P2 LDC R178, c[0x0][0x40c] ;  /* 0x00010300ffb22b82 */ /* 0x000ee20000000800 */
[----:B-1----:R-:W-:Y:S01]  /*37c0*/  @P2 FMUL.FTZ R170, R87, R172 ;  /* 0x000000ac57aa2220 */ /* 0x002fe20000410000 */
[----:B------:R-:W-:-:S02]  /*37d0*/  @P2 F2FP.BF16.F32.PACK_AB R7, RZ, R7 ;  /* 0x00000007ff07223e */ /* 0x000fc400000010ff */
[----:B------:R-:W-:Y:S02]  /*37e0*/  @P2 PRMT R164, R6, 0x7610, R164 ;  /* 0x0000761006a42816 */ /* 0x000fe400000000a4 */
[----:B------:R-:W-:Y:S01]  /*37f0*/  @P2 F2FP.BF16.F32.PACK_AB R170, RZ, R170 ;  /* 0x000000aaffaa223e */ /* 0x000fe200000010ff */
[----:B--2---:R-:W-:Y:S01]  /*3800*/  @P2 FMUL.FTZ R168, R86, R175 ;  /* 0x000000af56a82220 */ /* 0x004fe20000410000 */
[----:B------:R-:W-:-:S04]  /*3810*/  @P2 PRMT R164, R164, 0x5410, R7 ;  /* 0x00005410a4a42816 */ /* 0x000fc80000000007 */
[----:B------:R-:W-:Y:S01]  /*3820*/  @P2 F2FP.BF16.F32.PACK_AB R168, RZ, R168 ;  /* 0x000000a8ffa8223e */ /* 0x000fe200000010ff */
[----:B0-----:R-:W-:-:S03]  /*3830*/  @P2 FMUL.FTZ R172, R124, R179 ;  /* 0x000000b37cac2220 */ /* 0x001fc60000410000 */
[----:B------:R-:W-:Y:S02]  /*3840*/  @P2 PRMT R165, R168, 0x7610, R165 ;  /* 0x00007610a8a52816 */ /* 0x000fe400000000a5 */
[----:B------:R-:W-:Y:S02]  /*3850*/  @P2 F2FP.BF16.F32.PACK_AB R172, RZ, R172 ;  /* 0x000000acffac223e */ /* 0x000fe400000010ff */
[----:B------:R-:W-:Y:S01]  /*3860*/  @P2 PRMT R165, R165, 0x5410, R170 ;  /* 0x00005410a5a52816 */ /* 0x000fe200000000aa */
[----:B---3--:R-:W-:Y:S01]  /*3870*/  @P2 FMUL.FTZ R173, R125, R178 ;  /* 0x000000b27dad2220 */ /* 0x008fe20000410000 */
[----:B------:R-:W-:-:S04]  /*3880*/  @P2 PRMT R166, R172, 0x7610, R166 ;  /* 0x00007610aca62816 */ /* 0x000fc800000000a6 */
[----:B------:R-:W-:-:S04]  /*3890*/  @P2 F2FP.BF16.F32.PACK_AB R173, RZ, R173 ;  /* 0x000000adffad223e */ /* 0x000fc800000010ff */
[----:B------:R-:W-:-:S07]  /*38a0*/  @P2 PRMT R166, R166, 0x5410, R173 ;  /* 0x00005410a6a62816 */ /* 0x000fce00000000ad */
.L_x_7702:
[----:B------:R-:W-:Y:S05]  /*38b0*/  BSYNC.RECONVERGENT B1 ;  /* 0x0000000000017941 */ /* 0x000fea0003800200 */
.L_x_7685:
        /* <DEDUP_REMOVED lines=11> */
.L_x_7684:
[----:B------:R-:W-:Y:S05]  /*3970*/  BSYNC.RECONVERGENT B2 ;  /* 0x0000000000027941 */ /* 0x000fea0003800200 */
.L_x_7683:
        /* <DEDUP_REMOVED lines=23> */
[----:B0-----:R-:W-:Y:S01]  /*3af0*/  MOV R170, R155 ;  /* 0x0000009b00aa7202 */ /* 0x001fe20000000f00 */
[-CC-:B------:R-:W-:Y:S01]  /*3b00*/  @P1 FFMA.FTZ R168, R192, R171.reuse, R26.reuse ;  /* 0x000000abc0a81223 */ /* 0x180fe2000001001a */
[-CC-:B------:R-:W-:Y:S01]  /*3b10*/  @P1 FFMA.FTZ R127, R185, R171.reuse, R26.reuse ;  /* 0x000000abb97f1223 */ /* 0x180fe2000001001a */
[----:B------:R-:W-:Y:S01]  /*3b20*/  @P1 FFMA.FTZ R170, R11, R8, R155 ;  /* 0x000000080baa1223 */ /* 0x000fe2000001009b */
[----:B------:R-:W0:Y:S01]  /*3b30*/  @P2 LDC R173, c[0x0][0x40c] ;  /* 0x00010300ffad2b82 */ /* 0x000e220000000800 */
[----:B------:R-:W-:Y:S01]  /*3b40*/  @P1 FFMA.FTZ R8, R182, R171, R26 ;  /* 0x000000abb6081223 */ /* 0x000fe2000001001a */
[----:B------:R-:W-:Y:S01]  /*3b50*/  MOV R124, R152 ;  /* 0x00000098007c7202 */ /* 0x000fe20000000f00 */
[----:B------:R-:W-:Y:S01]  /*3b60*/  @P1 FADD.FTZ R168, R191, -R168 ;  /* 0x800000a8bfa81221 */ /* 0x000fe20000010000 */
[----:B------:R-:W-:Y:S01]  /*3b70*/  @P1 FADD.FTZ R127, R190, -R127 ;  /* 0x8000007fbe7f1221 */ /* 0x000fe20000010000 */
[----:B------:R-:W-:Y:S01]  /*3b80*/  @P1 FADD.FTZ R8, R189, -R8 ;  /* 0x80000008bd081221 */ /* 0x000fe20000010000 */
[----:B------:R-:W-:-:S02]  /*3b90*/  MOV R87, R151 ;  /* 0x0000009700577202 */ /* 0x000fc40000000f00 */
        /* <DEDUP_REMOVED lines=10> */
[----:B------:R-:W-:Y:S01]  /*3c40*/  MOV R86, R150 ;  /* 0x0000009600567202 */ /* 0x000fe20000000f00 */
[----:B------:R-:W-:Y:S01]  /*3c50*/  @P1 FFMA.FTZ R86, R11, R9, R150 ;  /* 0x000000090b561223 */ /* 0x000fe20000010096 */
[----:B------:R-:W-:Y:S01]  /*3c60*/  @P1 FFMA.FTZ R9, R183, R171, R26 ;  /* 0x000000abb7091223 */ /* 0x000fe2000001001a */
[----:B------:R-:W-:-:S02]  /*3c70*/  @P2 PRMT R164, R6, 0x7610, R164 ;  /* 0x0000761006a42816 */ /* 0x000fc400000000a4 */
[----:B------:R-:W-:Y:S01]  /*3c80*/  @P2 F2FP.BF16.F32.PACK_AB R7, RZ, R7 ;  /* 0x00000007ff07223e */ /* 0x000fe200000010ff */
[----:B------:R-:W2:Y:S01]  /*3c90*/  @P2 LDC R174, c[0x0][0x40c] ;  /* 0x00010300ffae2b82 */ /* 0x000ea20000000800 */
[----:B------:R-:W-:Y:S01]  /*3ca0*/  @P1 FADD.FTZ R9, R188, -R9 ;  /* 0x80000009bc091221 */ /* 0x000fe20000010000 */
[----:B------:R-:W-:Y:S01]  /*3cb0*/  MOV R126, R154 ;  /* 0x0000009a007e7202 */ /* 0x000fe20000000f00 */
[----:B0-----:R-:W-:Y:S01]  /*3cc0*/  @P2 FMUL.FTZ R8, R86, R173 ;  /* 0x000000ad56082220 */ /* 0x001fe20000410000 */
[----:B------:R-:W-:Y:S01]  /*3cd0*/  @P2 PRMT R164, R164, 0x5410, R7 ;  /* 0x00005410a4a42816 */ /* 0x000fe20000000007 */
[C---:B------:R-:W-:Y:S01]  /*3ce0*/  @P1 FFMA.FTZ R124, R11.reuse, R9, R152 ;  /* 0x000000090b7c1223 */ /* 0x040fe20000010098 */
[----:B------:R-:W-:Y:S02]  /*3cf0*/  @P1 FFMA.FTZ R126, R11, R127, R154 ;  /* 0x0000007f0b7e1223 */ /* 0x000fe4000001009a */
[----:B------:R-:W0:Y:S01]  /*3d00*/  @P2 LDC R177, c[0x0][0x40c] ;  /* 0x00010300ffb12b82 */ /* 0x000e220000000800 */
[----:B---3--:R-:W-:Y:S01]  /*3d10*/  @P2 FMUL.FTZ R7, R124, R175 ;  /* 0x000000af7c072220 */ /* 0x008fe20000410000 */
[----:B------:R-:W-:-:S04]  /*3d20*/  @P2 F2FP.BF16.F32.PACK_AB R8, RZ, R8 ;  /* 0x00000008ff08223e */ /* 0x000fc800000010ff */
        /* <DEDUP_REMOVED lines=18> */
.L_x_7722:
[----:B-1----:R-:W1:Y:S01]  /*3e50*/  @P2 LDC R9, c[0x0][0x40c] ;  /* 0x00010300ff092b82 */ /* 0x002e620000000800 */
        /* <DEDUP_REMOVED lines=64> */
.L_x_7721:
        /* <DEDUP_REMOVED lines=47> */
.L_x_7726:
[----:B------:R-:W-:Y:S05]  /*4550*/  BSYNC.RECONVERGENT B3 ;  /* 0x0000000000037941 */ /* 0x000fea0003800200 */
.L_x_7725:
        /* <DEDUP_REMOVED lines=10> */
.L_x_7728:
[----:B------:R-:W-:Y:S05]  /*4600*/  BSYNC.RECONVERGENT B3 ;  /* 0x0000000000037941 */ /* 0x000fea0003800200 */
.L_x_7727:
        /* <DEDUP_REMOVED lines=10> */
.L_x_7730:
[----:B------:R-:W-:Y:S05]  /*46b0*/  BSYNC.RECONVERGENT B3 ;  /* 0x0000000000037941 */ /* 0x000fea0003800200 */
.L_x_7729:
        /* <DEDUP_REMOVED lines=10> */
.L_x_7732:
[----:B------:R-:W-:Y:S05]  /*4760*/  BSYNC.RECONVERGENT B3 ;  /* 0x0000000000037941 */ /* 0x000fea0003800200 */
.L_x_7731:
        /* <DEDUP_REMOVED lines=10> */
.L_x_7734:
[----:B------:R-:W-:Y:S05]  /*4810*/  BSYNC.RECONVERGENT B3 ;  /* 0x0000000000037941 */ /* 0x000fea0003800200 */
.L_x_7733:
        /* <DEDUP_REMOVED lines=10> */
.L_x_7736:
[----:B------:R-:W-:Y:S05]  /*48c0*/  BSYNC.RECONVERGENT B3 ;  /* 0x0000000000037941 */ /* 0x000fea0003800200 */
.L_x_7735:
        /* <DEDUP_REMOVED lines=10> */
.L_x_7738:
[----:B------:R-:W-:Y:S05]  /*4970*/  BSYNC.RECONVERGENT B3 ;  /* 0x0000000000037941 */ /* 0x000fea0003800200 */
.L_x_7737:
[----:B------:R-:W-:Y:S05]  /*4980*/  @!P2 BRA `(.L_x_7723) ;  /* 0x000000040068a947 */ /* 0x000fea0003800000 */
[----:B------:R-:W-:-:S05]  /*4990*/  FMUL.FTZ R6, R127, UR12 ;  /* 0x0000000c7f067c20 */ /* 0x000fca0008410000 */
[----:B------:R-:W-:-:S04]  /*49a0*/  F2FP.BF16.F32.PACK_AB R6, RZ, R6 ;  /* 0x00000006ff06723e */ /* 0x000fc800000010ff */
[----:B------:R-:W-:Y:S01]  /*49b0*/  PRMT R167, R167, 0x5410, R6 ;  /* 0x00005410a7a77816 */ /* 0x000fe20000000006 */
[----:B------:R-:W-:Y:S06]  /*49c0*/  BRA `(.L_x_7723) ;  /* 0x0000000400587947 */ /* 0x000fec0003800000 */
.L_x_7724:
        /* <DEDUP_REMOVED lines=10> */
.L_x_7740:
[----:B------:R-:W-:Y:S05]  /*4a70*/  BSYNC.RECONVERGENT B3 ;  /* 0x0000000000037941 */ /* 0x000fea0003800200 */
.L_x_7739:
        /* <DEDUP_REMOVED lines=10> */
.L_x_7742:
[----:B------:R-:W-:Y:S05]  /*4b20*/  BSYNC.RECONVERGENT B3 ;  /* 0x0000000000037941 */ /* 0x000fea0003800200 */
.L_x_7741:
        /* <DEDUP_REMOVED lines=10> */
.L_x_7744:
[----:B------:R-:W-:Y:S05]  /*4bd0*/  BSYNC.RECONVERGENT B3 ;  /* 0x0000000000037941 */ /* 0x000fea0003800200 */
.L_x_7743:
        /* <DEDUP_REMOVED lines=10> */
.L_x_7746:
[----:B------:R-:W-:Y:S05]  /*4c80*/  BSYNC.RECONVERGENT B3 ;  /* 0x0000000000037941 */ /* 0x000fea0003800200 */
.L_x_7745:
        /* <DEDUP_REMOVED lines=10> */
.L_x_7748:
[----:B------:R-:W-:Y:S05]  /*4d30*/  BSYNC.RECONVERGENT B3 ;  /* 0x0000000000037941 */ /* 0x000fea0003800200 */
.L_x_7747:
        /* <DEDUP_REMOVED lines=10> */
.L_x_7750:
[----:B------:R-:W-:Y:S05]  /*4de0*/  BSYNC.RECONVERGENT B3 ;  /* 0x0000000000037941 */ /* 0x000fea0003800200 */
.L_x_7749:
        /* <DEDUP_REMOVED lines=10> */
.L_x_7752:
[----:B------:R-:W-:Y:S05]  /*4e90*/  BSYNC.RECONVERGENT B3 ;  /* 0x0000000000037941 */ /* 0x000fea0003800200 */
.L_x_7751:
        /* <DEDUP_REMOVED lines=9> */
.L_x_7723:
[----:B------:R-:W-:Y:S05]  /*4f30*/  BSYNC.RECONVERGENT B1 ;  /* 0x0000000000017941 */ /* 0x000fea0003800200 */
.L_x_7720:
        /* <DEDUP_REMOVED lines=9> */
.L_x_7719:
[----:B------:R-:W-:Y:S05]  /*4fd0*/  BSYNC.RECONVERGENT B2 ;  /* 0x0000000000027941 */ /* 0x000fea0003800200 */
.L_x_7718:
        /* <DEDUP_REMOVED lines=77> */
.L_x_7757:
[----:B-1-3--:R-:W1:Y:S01]  /*54b0*/  @P2 LDC R9, c[0x0][0x40c] ;  /* 0x00010300ff092b82 */ /* 0x00ae620000000800 */
        /* <DEDUP_REMOVED lines=64> */
.L_x_7756:
        /* <DEDUP_REMOVED lines=47> */
.L_x_7761:
[----:B------:R-:W-:Y:S05]  /*5bb0*/  BSYNC.RECONVERGENT B3 ;  /* 0x0000000000037941 */ /* 0x000fea0003800200 */
.L_x_7760:
        /* <DEDUP_REMOVED lines=10> */
.L_x_7763:
[----:B------:R-:W-:Y:S05]  /*5c60*/  BSYNC.RECONVERGENT B3 ;  /* 0x0000000000037941 */ /* 0x000fea0003800200 */
.L_x_7762:
        /* <DEDUP_REMOVED lines=10> */
.L_x_7765:
[----:B------:R-:W-:Y:S05]  /*5d10*/  BSYNC.RECONVERGENT B3 ;  /* 0x0000000000037941 */ /* 0x000fea0003800200 */
.L_x_7764:
        /* <DEDUP_REMOVED lines=10> */
.L_x_7767:
[----:B------:R-:W-:Y:S05]  /*5dc0*/  BSYNC.RECONVERGENT B3 ;  /* 0x0000000000037941 */ /* 0x000fea0003800200 */
.L_x_7766:
        /* <DEDUP_REMOVED lines=10> */
.L_x_7769:
[----:B------:R-:W-:Y:S05]  /*5e70*/  BSYNC.RECONVERGENT B3 ;  /* 0x0000000000037941 */ /* 0x000fea0003800200 */
.L_x_7768:
        /* <DEDUP_REMOVED lines=10> */
.L_x_7771:
[----:B------:R-:W-:Y:S05]  /*5f20*/  BSYNC.RECONVERGENT B3 ;  /* 0x0000000000037941 */ /* 0x000fea0003800200 */
.L_x_7770:
        /* <DEDUP_REMOVED lines=10> */
.L_x_7773:
[----:B------:R-:W-:Y:S05]  /*5fd0*/  BSYNC.RECONVERGENT B3 ;  /* 0x0000000000037941 */ /* 0x000fea0003800200 */
.L_x_7772:
[----:B------:R-:W-:Y:S05]  /*5fe0*/  @!P2 BRA `(.L_x_7758) ;  /* 0x000000040068a947 */ /* 0x000fea0003800000 */
[----:B------:R-:W-:-:S05]  /*5ff0*/  FMUL.FTZ R6, R127, UR12 ;  /* 0x0000000c7f067c20 */ /* 0x000fca0008410000 */
[----:B------:R-:W-:-:S04]  /*6000*/  F2FP.BF16.F32.PACK_AB R6, RZ, R6 ;  /* 0x00000006ff06723e */ /* 0x000fc800000010ff */
[----:B------:R-:W-:Y:S01]  /*6010*/  PRMT R167, R167, 0x5410, R6 ;  /* 0x00005410a7a77816 */ /* 0x000fe20000000006 */
[----:B------:R-:W-:Y:S06]  /*6020*/  BRA `(.L_x_7758) ;  /* 0x0000000400587947 */ /* 0x000fec0003800000 */
.L_x_7759:
        /* <DEDUP_REMOVED lines=10> */
.L_x_7775:
[----:B------:R-:W-:Y:S05]  /*60d0*/  BSYNC.RECONVERGENT B3 ;  /* 0x0000000000037941 */ /* 0x000fea0003800200 */
.L_x_7774:
        /* <DEDUP_REMOVED lines=10> */
.L_x_7777:
[----:B------:R-:W-:Y:S05]  /*6180*/  BSYNC.RECONVERGENT B3 ;  /* 0x0000000000037941 */ /* 0x000fea0003800200 */
.L_x_7776:
        /* <DEDUP_REMOVED lines=10> */
.L_x_7779:
[----:B------:R-:W-:Y:S05]  /*6230*/  BSYNC.RECONVERGENT B3 ;  /* 0x0000000000037941 */ /* 0x000fea0003800200 */
.L_x_7778:
        /* <DEDUP_REMOVED lines=10> */
.L_x_7781:
[----:B------:R-:W-:Y:S05]  /*62e0*/  BSYNC.RECONVERGENT B3 ;  /* 0x0000000000037941 */ /* 0x000fea0003800200 */
.L_x_7780:
        /* <DEDUP_REMOVED lines=10> */
.L_x_7783:
[----:B------:R-:W-:Y:S05]  /*6390*/  BSYNC.RECONVERGENT B3 ;  /* 0x0000000000037941 */ /* 0x000fea0003800200 */
.L_x_7782:
        /* <DEDUP_REMOVED lines=10> */
.L_x_7785:
[----:B------:R-:W-:Y:S05]  /*6440*/  BSYNC.RECONVERGENT B3 ;  /* 0x0000000000037941 */ /* 0x000fea0003800200 */
.L_x_7784:
        /* <DEDUP_REMOVED lines=10> */
.L_x_7787:
[----:B------:R-:W-:Y:S05]  /*64f0*/  BSYNC.RECONVERGENT B3 ;  /* 0x0000000000037941 */ /* 0x000fea0003800200 */
.L_x_7786:
        /* <DEDUP_REMOVED lines=9> */
.L_x_7758:
[----:B------:R-:W-:Y:S05]  /*6590*/  BSYNC.RECONVERGENT B1 ;  /* 0x0000000000017941 */ /* 0x000fea0003800200 */
.L_x_7755:
        /* <DEDUP_REMOVED lines=9> */
.L_x_7754:
[----:B------:R-:W-:Y:S05]  /*6630*/  BSYNC.RECONVERGENT B2 ;  /* 0x0000000000027941 */ /* 0x000fea0003800200 */
.L_x_7753:
        /* <DEDUP_REMOVED lines=77> */
.L_x_7792:
        /* <DEDUP_REMOVED lines=65> */
.L_x_7791:
        /* <DEDUP_REMOVED lines=39> */
.L_x_7796:
[----:B------:R-:W-:Y:S05]  /*7190*/  BSYNC.RECONVERGENT B3 ;  /* 0x0000000000037941 */ /* 0x000fea0003800200 */
.L_x_7795:
        /* <DEDUP_REMOVED lines=10> */
.L_x_7798:
[----:B------:R-:W-:Y:S05]  /*7240*/  BSYNC.RECONVERGENT B3 ;  /* 0x0000000000037941 */ /* 0x000fea0003800200 */
.L_x_7797:
        /* <DEDUP_REMOVED lines=10> */
.L_x_7800:
[----:B------:R-:W-:Y:S05]  /*72f0*/  BSYNC.RECONVERGENT B3 ;  /* 0x0000000000037941 */ /* 0x000fea0003800200 */
.L_x_7799:
        /* <DEDUP_REMOVED lines=10> */
.L_x_7802:
[----:B------:R-:W-:Y:S05]  /*73a0*/  BSYNC.RECONVERGENT B3 ;  /* 0x0000000000037941 */ /* 0x000fea0003800200 */
.L_x_7801:
        /* <DEDUP_REMOVED lines=10> */
.L_x_7804:
[----:B------:R-:W-:Y:S05]  /*7450*/  BSYNC.RECONVERGENT B3 ;  /* 0x0000000000037941 */ /* 0x000fea0003800200 */
.L_x_7803:
        /* <DEDUP_REMOVED lines=10> */
.L_x_7806:
[----:B------:R-:W-:Y:S05]  /*7500*/  BSYNC.RECONVERGENT B3 ;  /* 0x0000000000037941 */ /* 0x000fea0003800200 */
.L_x_7805:
        /* <DEDUP_REMOVED lines=10> */
.L_x_7808:
[----:B------:R-:W-:Y:S05]  /*75b0*/  BSYNC.RECONVERGENT B3 ;  /* 0x0000000000037941 */ /* 0x000fea0003800200 */
.L_x_7807:
        /* <DEDUP_REMOVED lines=13> */
.L_x_7794:
        /* <DEDUP_REMOVED lines=17> */
.L_x_7810:
[----:B------:R-:W-:Y:S05]  /*77a0*/  BSYNC.RECONVERGENT B3 ;  /* 0x0000000000037941 */ /* 0x000fea0003800200 */
.L_x_7809:
        /* <DEDUP_REMOVED lines=10> */
.L_x_7812:
[----:B------:R-:W-:Y:S05]  /*7850*/  BSYNC.RECONVERGENT B3 ;  /* 0x0000000000037941 */ /* 0x000fea0003800200 */
.L_x_7811:
        /* <DEDUP_REMOVED lines=10> */
.L_x_7814:
[----:B------:R-:W-:Y:S05]  /*7900*/  BSYNC.RECONVERGENT B3 ;  /* 0x0000000000037941 */ /* 0x000fea0003800200 */
.L_x_7813:
        /* <DEDUP_REMOVED lines=10> */
.L_x_7816:
[----:B------:R-:W-:Y:S05]  /*79b0*/  BSYNC.RECONVERGENT B3 ;  /* 0x0000000000037941 */ /* 0x000fea0003800200 */
.L_x_7815:
        /* <DEDUP_REMOVED lines=10> */
.L_x_7818:
[----:B------:R-:W-:Y:S05]  /*7a60*/  BSYNC.RECONVERGENT B3 ;  /* 0x0000000000037941 */ /* 0x000fea0003800200 */
.L_x_7817:
        /* <DEDUP_REMOVED lines=10> */
.L_x_7820:
[----:B------:R-:W-:Y:S05]  /*7b10*/  BSYNC.RECONVERGENT B3 ;  /* 0x0000000000037941 */ /* 0x000fea0003800200 */
.L_x_7819:
        /* <DEDUP_REMOVED lines=10> */
.L_x_7822:
[----:B------:R-:W-:Y:S05]  /*7bc0*/  BSYNC.RECONVERGENT B3 ;  /* 0x0000000000037941 */ /* 0x000fea0003800200 */
.L_x_7821:
[----:B------:R-:W-:-:S04]  /*7bd0*/  @P2 F2FP.BF16.F32.PACK_AB R6, RZ, R6 ;  /* 0x00000006ff06223e */ /* 0x000fc800000010ff */
[----:B------:R-:W-:-:S07]  /*7be0*/  @P2 PRMT R167, R167, 0x5410, R6 ;  /* 0x00005410a7a72816 */ /* 0x000fce0000000006 */
.L_x_7793:
[----:B------:R-:W-:Y:S05]  /*7bf0*/  BSYNC.RECONVERGENT B1 ;  /* 0x0000000000017941 */ /* 0x000fea0003800200 */
.L_x_7790:
[----:B------:R-:W1:Y:S08]  /*7c00*/  @P0 LDC.64 R8, c[0x0][0x478] ;  /* 0x00011e00ff080b82 */ /* 0x000e700000000a00 */
[----:B------:R-:W2:Y:S01]  /*7c10*/  @P2 LDC.64 R6, c[0x0][0x468] ;  /* 0x00011a00ff062b82 */ /* 0x000ea20000000a00 */
[----:B-1----:R-:W-:-:S05]  /*7c20*/  @P0 IMAD.WIDE.U32 R8, R169, 0x20, R8 ;  /* 0x00000020a9080825 */ /* 0x002fca00078e0008 */
[----:B------:R1:W-:Y:S01]  /*7c30*/  @P0 STG.E.128 desc[UR6][R8.64], R84 ;  /* 0x0000005408000986 */ /* 0x0003e2000c101d06 */
[----:B--2---:R-:W-:-:S03]  /*7c40*/  @P2 IMAD.WIDE.U32 R6, R5, 0x10, R6 ;  /* 0x0000001005062825 */ /* 0x004fc600078e0006 */
[----:B------:R1:W-:Y:S04]  /*7c50*/  @P0 STG.E.128 desc[UR6][R8.64+0x10], R124 ;  /* 0x0000107c08000986 */ /* 0x0003e8000c101d06 */
[----:B------:R1:W-:Y:S02]  /*7c60*/  @P2 STG.E.128 desc[UR6][R6.64], R164 ;  /* 0x000000a406002986 */ /* 0x0003e4000c101d06 */
.L_x_7789:
[----:B------:R-:W-:Y:S05]  /*7c70*/  BSYNC.RECONVERGENT B2 ;  /* 0x0000000000027941 */ /* 0x000fea0003800200 */
.L_x_7788:
[----:B-1-34-:R-:W1:Y:S02]  /*7c80*/  LDC.64 R6, c[0x0][0x380] ;  /* 0x0000e000ff067b82 */ /* 0x01ae640000000a00 */
[----:B-1----:R-:W-:-:S04]  /*7c90*/  LEA R0, R6, R0, 0x2 ;  /* 0x0000000006007211 */ /* 0x002fc800078e10ff */
[----:B------:R-:W-:-:S13]  /*7ca0*/  ISETP.GE.AND P0, PT, R0, R7, PT ;  /* 0x000000070000720c */ /* 0x000fda0003f06270 */
[----:B------:R-:W-:Y:S05]  /*7cb0*/  @!P0 BRA `(.L_x_7823) ;  /* 0xffffff88008c8947 */ /* 0x000fea000383ffff */
.L_x_7672:
[----:B------:R-:W-:Y:S05]  /*7cc0*/  BSYNC B0 ;  /* 0x0000000000007941 */ /* 0x000fea0003800000 */
.L_x_7671:
        /* <DEDUP_REMOVED lines=21> */
[----:B------:R-:W-:Y:S01]  /*7e20*/  IADD3.X R49, PT, PT, RZ, RZ, RZ, P0, !PT ;  /* 0x000000ffff317210 */ /* 0x000fe200007fe4ff */
[----:B------:R-:W-:Y:S01]  /*7e30*/  STS.128 [R0+0x10], R104 ;  /* 0x0000106800007388 */ /* 0x000fe20000000c00 */
[----:B------:R-:W-:-:S02]  /*7e40*/  SHF.L.U32 R38, R4, 0x2, RZ ;  /* 0x0000000204267819 */ /* 0x000fc400000006ff */
[----:B------:R-:W-:Y:S01]  /*7e50*/  SHF.L.U64.HI R49, R4, 0x2, R49 ;  /* 0x0000000204317819 */ /* 0x000fe20000010231 */
[----:B------:R-:W-:Y:S01]  /*7e60*/  STS.128 [R0+0x400], R108 ;  /* 0x0004006c00007388 */ /* 0x000fe20000000c00 */
[C---:B---3--:R-:W-:Y:S02]  /*7e70*/  IADD3 R40, P0, PT, R38.reuse, UR18, RZ ;  /* 0x0000001226287c10 */ /* 0x048fe4000ff1e0ff */
[----:B------:R-:W-:Y:S01]  /*7e80*/  IADD3 R38, P1, PT, R38, UR16, RZ ;  /* 0x0000001026267c10 */ /* 0x000fe2000ff3e0ff */
[----:B------:R-:W-:Y:S01]  /*7e90*/  STS.128 [R0+0x410], R112 ;  /* 0x0004107000007388 */ /* 0x000fe20000000c00 */
[----:B------:R-:W-:Y:S02]  /*7ea0*/  IADD3.X R51, PT, PT, R49, UR19, RZ, P0, !PT ;  /* 0x0000001331337c10 */ /* 0x000fe400087fe4ff */
[----:B------:R-:W-:Y:S01]  /*7eb0*/  ISETP.GE.U32.AND P0, PT, R34, 0x100, PT ;  /* 0x000001002200780c */ /* 0x000fe20003f06070 */
[----:B------:R-:W-:Y:S01]  /*7ec0*/  STS.128 [R0+0x800], R120 ;  /* 0x0008007800007388 */ /* 0x000fe20000000c00 */
[----:B------:R-:W-:-:S02]  /*7ed0*/  @P5 MOV R3, R51 ;  /* 0x0000003300035202 */ /* 0x000fc40000000f00 */
[----:B------:R-:W-:Y:S01]  /*7ee0*/  IADD3.X R49, PT, PT, R49, UR17, RZ, P1, !PT ;  /* 0x0000001131317c10 */ /* 0x000fe20008ffe4ff */
        /* <DEDUP_REMOVED lines=62> */
[----:B------:R-:W-:Y:S02]  /*82d0*/  @P5 MOV R2, R40 ;  /* 0x0000002800025202 */ /* 0x000fe40000000f00 */
[----:B------:R-:W-:Y:S01]  /*82e0*/  @P5 IADD3 R40, P1, PT, R40, 0x200, RZ ;  /* 0x0000020028285810 */ /* 0x000fe20007f3e0ff */
[----:B----4-:R-:W-:-:S03]  /*82f0*/  FADD.FTZ R35, R6, R35 ;  /* 0x0000002306237221 */ /* 0x010fc60000010000 */
[----:B------:R-:W-:Y:S01]  /*8300*/  @P5 IADD3.X R51, PT, PT, RZ, R51, RZ, P1, !PT ;  /* 0x00000033ff335210 */ /* 0x000fe20000ffe4ff */
[----:B0-----:R-:W-:Y:S01]  /*8310*/  FADD.FTZ R37, R8, R37 ;  /* 0x0000002508257221 */ /* 0x001fe20000010000 */
        /* <DEDUP_REMOVED lines=22> */
[----:B------:R-:W-:Y:S04]  /*8480*/  LDS R36, [R7+0x3400] ;  /* 0x0034000007247984 */ /* 0x000fe80000000800 */
        /* <DEDUP_REMOVED lines=14> */
[----:B------:R-:W-:-:S03]  /*8570*/  FADD.FTZ R14, RZ, R14 ;  /* 0x0000000eff0e7221 */ /* 0x000fc60000010000 */
[----:B------:R-:W4:Y:S01]  /*8580*/  LDS R16, [R7+0x1800] ;  /* 0x0018000007107984 */ /* 0x000f220000000800 */
[----:B--2---:R-:W-:-:S03]  /*8590*/  @P5 MOV R2, R38 ;  /* 0x0000002600025202 */ /* 0x004fc60000000f00 */
[----:B------:R-:W2:Y:S01]  /*85a0*/  LDS R18, [R7+0x2800] ;  /* 0x0028000007127984 */ /* 0x000ea20000000800 */
[-C--:B------:R-:W-:Y:S01]  /*85b0*/  @P5 MOV R3, R49.reuse ;  /* 0x0000003100035202 */ /* 0x080fe20000000f00 */
[----:B------:R-:W-:Y:S01]  /*85c0*/  FADD.FTZ R14, R14, R17 ;  /* 0x000000110e0e7221 */ /* 0x000fe20000010000 */
[----:B------:R-:W-:Y:S01]  /*85d0*/  @P5 IADD3 R38, P6, PT, R38, 0x200, RZ ;  /* 0x0000020026265810 */ /* 0x000fe20007fde0ff */
[----:B------:R-:W2:Y:S02]  /*85e0*/  LDS R10, [R7+0x3800] ;  /* 0x00380000070a7984 */ /* 0x000ea40000000800 */
[----:B------:R-:W-:Y:S01]  /*85f0*/  FADD.FTZ R14, R14, R21 ;  /* 0x000000150e0e7221 */ /* 0x000fe20000010000 */
        /* <DEDUP_REMOVED lines=9> */
[----:B------:R-:W-:-:S03]  /*8690*/  @P0 MOV R2, R40 ;  /* 0x0000002800020202 */ /* 0x000fc60000000f00 */
[----:B------:R-:W0:Y:S01]  /*86a0*/  LDS R6, [R7+0xc00] ;  /* 0x000c000007067984 */ /* 0x000e220000000800 */
[----:B------:R-:W-:Y:S02]  /*86b0*/  @P0 IADD3 R40, P6, PT, R40, 0x200, RZ ;  /* 0x0000020028280810 */ /* 0x000fe40007fde0ff */
        /* <DEDUP_REMOVED lines=9> */
[----:B----4-:R-:W-:-:S02]  /*8750*/  FADD.FTZ R15, R15, R16 ;  /* 0x000000100f0f7221 */ /* 0x010fc40000010000 */
[----:B------:R-:W4:Y:S02]  /*8760*/  LDS R34, [R7+0x2400] ;  /* 0x0024000007227984 */ /* 0x000f240000000800 */
[----:B--2---:R-:W-:Y:S02]  /*8770*/  FADD.FTZ R15, R15, R18 ;  /* 0x000000120f0f7221 */ /* 0x004fe40000010000 */
[----:B------:R-:W2:Y:S02]  /*8780*/  LDS R8, [R7+0xe00] ;  /* 0x000e000007087984 */ /* 0x000ea40000000800 */
[----:B------:R-:W-:Y:S02]  /*8790*/  FADD.FTZ R15, R15, R10 ;  /* 0x0000000a0f0f7221 */ /* 0x000fe40000010000 */
[----:B------:R-:W2:Y:S01]  /*87a0*/  LDS R21, [R7+0x1e00] ;  /* 0x001e000007157984 */ /* 0x000ea20000000800 */
[----:B------:R-:W-:-:S03]  /*87b0*/  FADD.FTZ R0, R0, R33 ;  /* 0x0000002100007221 */ /* 0x000fc60000010000 */
[----:B------:R-:W2:Y:S01]  /*87c0*/  LDS R33, [R7+0x3c00] ;  /* 0x003c000007217984 */ /* 0x000ea20000000800 */
[----:B------:R-:W-:-:S04]  /*87d0*/  FADD.FTZ R0, R0, R43 ;  /* 0x0000002b00007221 */ /* 0x000fc80000010000 */
[----:B------:R-:W-:Y:S01]  /*87e0*/  FADD.FTZ R45, R0, R45 ;  /* 0x0000002d002d7221 */ /* 0x000fe20000010000 */
[----:B0-----:R-:W-:Y:S01]  /*87f0*/  FADD.FTZ R6, RZ, R6 ;  /* 0x00000006ff067221 */ /* 0x001fe20000010000 */
[----:B------:R-:W0:Y:S03]  /*8800*/  LDS R0, [R7+0xa00] ;  /* 0x000a000007007984 */ /* 0x000e260000000800 */
[----:B-1----:R-:W-:Y:S01]  /*8810*/  FADD.FTZ R6, R6, R17 ;  /* 0x0000001106067221 */ /* 0x002fe20000010000 */
[----:B------:R1:W-:Y:S04]  /*8820*/  @P0 STG.E desc[UR6][R2.64], R45 ;  /* 0x0000002d02000986 */ /* 0x0003e8000c101906 */
[----:B------:R-:W-:Y:S01]  /*8830*/  @P0 STG.E desc[UR6][R4.64], R35 ;  /* 0x0000002304000986 */ /* 0x000fe2000c101906 */
[----:B---3--:R-:W-:-:S03]  /*8840*/  FADD.FTZ R6, R6, R25 ;  /* 0x0000001906067221 */ /* 0x008fc60000010000 */
[----:B------:R-:W-:Y:S01]  /*8850*/  LDS R35, [R7+0x3e00] ;  /* 0x003e000007237984 */ /* 0x000fe20000000800 */
[----:B----4-:R-:W-:Y:S01]  /*8860*/  FADD.FTZ R23, R23, R34 ;  /* 0x0000002217177221 */ /* 0x010fe20000010000 */
[----:B-1----:R-:W-:Y:S02]  /*8870*/  @P4 MOV R2, R40 ;  /* 0x0000002800024202 */ /* 0x002fe40000000f00 */
[-C--:B------:R-:W-:Y:S01]  /*8880*/  @P4 MOV R3, R51.reuse ;  /* 0x0000003300034202 */ /* 0x080fe20000000f00 */
[----:B------:R-:W-:Y:S01]  /*8890*/  FADD.FTZ R27, R23, R36 ;  /* 0x00000024171b7221 */ /* 0x000fe20000010000 */
[----:B------:R-:W-:Y:S01]  /*88a0*/  @P4 IADD3 R40, P0, PT, R40, 0x200, RZ ;  /* 0x0000020028284810 */ /* 0x000fe20007f1e0ff */
[----:B------:R-:W1:Y:S01]  /*88b0*/  LDS R23, [R7+0x2a00] ;  /* 0x002a000007177984 */ /* 0x000e620000000800 */
[----:B--2---:R-:W-:Y:S02]  /*88c0*/  FADD.FTZ R8, RZ, R8 ;  /* 0x00000008ff087221 */ /* 0x004fe40000010000 */
[----:B------:R-:W-:Y:S01]  /*88d0*/  @P4 IADD3.X R51, PT, PT, RZ, R51, RZ, P0, !PT ;  /* 0x00000033ff334210 */ /* 0x000fe200007fe4ff */
[----:B------:R2:W-:Y:S01]  /*88e0*/  @P4 STG.E desc[UR6][R2.64], R27 ;  /* 0x0000001b02004986 */ /* 0x0005e2000c101906 */
[----:B------:R-:W-:-:S03]  /*88f0*/  FADD.FTZ R8, R8, R21 ;  /* 0x0000001508087221 */ /* 0x000fc60000010000 */
[----:B------:R-:W3:Y:S01]  /*8900*/  LDS R27, [R7+0x2e00] ;  /* 0x002e0000071b7984 */ /* 0x000ee20000000800 */
[----:B------:R-:W-:Y:S01]  /*8910*/  FADD.FTZ R33, R6, R33 ;  /* 0x0000002106217221 */ /* 0x000fe20000010000 */
[----:B--2---:R-:W-:Y:S02]  /*8920*/  @P4 MOV R2, R38 ;  /* 0x0000002600024202 */ /* 0x004fe40000000f00 */
[----:B------:R-:W-:Y:S01]  /*8930*/  @P4 MOV R3, R49 ;  /* 0x0000003100034202 */ /* 0x000fe20000000f00 */
[----:B0-----:R-:W-:Y:S01]  /*8940*/  FADD.FTZ R0, RZ, R0 ;  /* 0x00000000ff007221 */ /* 0x001fe20000010000 */
[----:B------:R-:W-:-:S03]  /*8950*/  @P4 IADD3 R38, P0, PT, R38, 0x200, RZ ;  /* 0x0000020026264810 */ /* 0x000fc60007f1e0ff */
[----:B------:R0:W-:Y:S01]  /*8960*/  @P4 STG.E desc[UR6][R2.64], R37 ;  /* 0x0000002502004986 */ /* 0x0001e2000c101906 */
[----:B------:R-:W-:Y:S01]  /*8970*/  @P4 IADD3.X R49, PT, PT, RZ, R49, RZ, P0, !PT ;  /* 0x00000031ff314210 */ /* 0x000fe200007fe4ff */
[----:B------:R-:W-:Y:S01]  /*8980*/  FADD.FTZ R0, R0, R19 ;  /* 0x0000001300007221 */ /* 0x000fe20000010000 */
[----:B0-----:R-:W-:Y:S02]  /*8990*/  @P3 MOV R2, R40 ;  /* 0x0000002800023202 */ /* 0x001fe40000000f00 */
[-C--:B------:R-:W-:Y:S02]  /*89a0*/  @P3 MOV R3, R51.reuse ;  /* 0x0000003300033202 */ /* 0x080fe40000000f00 */
[----:B------:R-:W-:Y:S01]  /*89b0*/  @P3 IADD3 R40, P0, PT, R40, 0x200, RZ ;  /* 0x0000020028283810 */ /* 0x000fe20007f1e0ff */
[----:B-1----:R-:W-:Y:S02]  /*89c0*/  FADD.FTZ R0, R0, R23 ;  /* 0x0000001700007221 */ /* 0x002fe40000010000 */
[----:B------:R0:W-:Y:S01]  /*89d0*/  @P3 STG.E desc[UR6][R2.64], R29 ;  /* 0x0000001d02003986 */ /* 0x0001e2000c101906 */
[----:B------:R-:W-:Y:S01]  /*89e0*/  @P3 IADD3.X R51, PT, PT, RZ, R51, RZ, P0, !PT ;  /* 0x00000033ff333210 */ /* 0x000fe200007fe4ff */
[----:B------:R-:W-:Y:S01]  /*89f0*/  FADD.FTZ R31, R0, R31 ;  /* 0x0000001f001f7221 */ /* 0x000fe20000010000 */
        /* <DEDUP_REMOVED lines=45> */
.L_x_7682:
[----:B0-----:R-:W-:Y:S01]  /*8cd0*/  HFMA2 R175, -RZ, RZ, 0, 5.9604644775390625e-08 ;  /* 0x00000001ffaf7431 */ /* 0x001fe200000001ff */
[----:B------:R-:W-:Y:S01]  /*8ce0*/  BSSY B1, `(.L_x_7824) ;  /* 0x0000006000017945 */ /* 0x000fe20003800000 */
[----:B------:R-:W-:Y:S02]  /*8cf0*/  MOV R176, 0x1f ;  /* 0x0000001f00b07802 */ /* 0x000fe40000000f00 */
[----:B------:R-:W-:-:S07]  /*8d00*/  MOV R172, 0xffffffff ;  /* 0xffffffff00ac7802 */ /* 0x000fce0000000f00 */
[----:B------:R-:W-:Y:S05]  /*8d10*/  WARPSYNC.COLLECTIVE R172, `(.L_x_7825) ;  /* 0x00000000ac087348 */ /* 0x000fea0003c00000 */
[----:B------:R0:W1:Y:S02]  /*8d20*/  SHFL.BFLY P0, R174, R231, R175, R176 ;  /* 0x0c0000afe7ae7389 */ /* 0x00006400000000b0 */
[----:B01----:R-:W-:Y:S05]  /*8d30*/  ENDCOLLECTIVE ;  /* 0x000000000000791b */ /* 0x003fea0003800000 */
.L_x_7825:
[----:B------:R-:W-:Y:S05]  /*8d40*/  BSYNC B1 ;  /* 0x0000000000017941 */ /* 0x000fea0003800000 */
.L_x_7824:
        /* <DEDUP_REMOVED lines=9> */
.L_x_7826:
[----:B------:R-:W-:Y:S01]  /*8de0*/  HFMA2 R175, -RZ, RZ, 0, 1.1920928955078125e-07 ;  /* 0x00000002ffaf7431 */ /* 0x000fe200000001ff */
[----:B------:R-:W-:Y:S02]  /*8df0*/  MOV R231, R6 ;  /* 0x0000000600e77202 */ /* 0x000fe40000000f00 */
[----:B------:R-:W-:-:S07]  /*8e00*/  MOV R5, R174 ;  /* 0x000000ae00057202 */ /* 0x000fce0000000f00 */
[----:B------:R-:W-:Y:S05]  /*8e10*/  WARPSYNC.COLLECTIVE R172, `(.L_x_7827) ;  /* 0x00000000ac087348 */ /* 0x000fea0003c00000 */
[----:B------:R0:W1:Y:S02]  /*8e20*/  SHFL.BFLY P0, R174, R231, R175, R176 ;  /* 0x0c0000afe7ae7389 */ /* 0x00006400000000b0 */
[----:B01----:R-:W-:Y:S05]  /*8e30*/  ENDCOLLECTIVE ;  /* 0x000000000000791b */ /* 0x003fea0003800000 */
.L_x_7827:
[----:B------:R-:W-:-:S05]  /*8e40*/  FADD.FTZ R5, R5, R228 ;  /* 0x000000e405057221 */ /* 0x000fca0000010000 */
[----:B------:R-:W-:Y:S02]  /*8e50*/  MOV R231, R5 ;  /* 0x0000000500e77202 */ /* 0x000fe40000000f00 */
[----:B------:R-:W-:-:S07]  /*8e60*/  MOV R169, R174 ;  /* 0x000000ae00a97202 */ /* 0x000fce0000000f00 */
[----:B------:R-:W-:Y:S05]  /*8e70*/  WARPSYNC.COLLECTIVE R172, `(.L_x_7828) ;  /* 0x00000000ac087348 */ /* 0x000fea0003c00000 */
[----:B------:R0:W1:Y:S02]  /*8e80*/  SHFL.BFLY P0, R174, R231, R175, R176 ;  /* 0x0c0000afe7ae7389 */ /* 0x00006400000000b0 */
[----:B01----:R-:W-:Y:S05]  /*8e90*/  ENDCOLLECTIVE ;  /* 0x000000000000791b */ /* 0x003fea0003800000 */
.L_x_7828:
[----:B------:R-:W-:Y:S01]  /*8ea0*/  FADD.FTZ R169, R6, R169 ;  /* 0x000000a906a97221 */ /* 0x000fe20000010000 */
[----:B------:R-:W-:-:S04]  /*8eb0*/  HFMA2 R175, -RZ, RZ, 0, 2.384185791015625e-07 ;  /* 0x00000004ffaf7431 */ /* 0x000fc800000001ff */
[----:B------:R-:W-:Y:S02]  /*8ec0*/  MOV R231, R169 ;  /* 0x000000a900e77202 */ /* 0x000fe40000000f00 */
[----:B------:R-:W-:-:S07]  /*8ed0*/  MOV R26, R174 ;  /* 0x000000ae001a7202 */ /* 0x000fce0000000f00 */
[----:B------:R-:W-:Y:S05]  /*8ee0*/  WARPSYNC.COLLECTIVE R172, `(.L_x_7829) ;  /* 0x00000000ac087348 */ /* 0x000fea0003c00000 */
[----:B------:R0:W1:Y:S02]  /*8ef0*/  SHFL.BFLY P0, R174, R231, R175, R176 ;  /* 0x0c0000afe7ae7389 */ /* 0x00006400000000b0 */
[----:B01----:R-:W-:Y:S05]  /*8f00*/  ENDCOLLECTIVE ;  /* 0x000000000000791b */ /* 0x003fea0003800000 */
.L_x_7829:
[----:B------:R-:W-:-:S05]  /*8f10*/  FADD.FTZ R26, R5, R26 ;  /* 0x0000001a051a7221 */ /* 0x000fca0000010000 */
[----:B------:R-:W-:Y:S02]  /*8f20*/  MOV R231, R26 ;  /* 0x0000001a00e77202 */ /* 0x000fe40000000f00 */
[----:B------:R-:W-:-:S07]  /*8f30*/  MOV R168, R174 ;  /* 0x000000ae00a87202 */ /* 0x000fce0000000f00 */
[----:B------:R-:W-:Y:S05]  /*8f40*/  WARPSYNC.COLLECTIVE R172, `(.L_x_7830) ;  /* 0x00000000ac087348 */ /* 0x000fea0003c00000 */
[----:B------:R0:W1:Y:S02]  /*8f50*/  SHFL.BFLY P0, R174, R231, R175, R176 ;  /* 0x0c0000afe7ae7389 */ /* 0x00006400000000b0 */
[----:B01----:R-:W-:Y:S05]  /*8f60*/  ENDCOLLECTIVE ;  /* 0x000000000000791b */ /* 0x003fea0003800000 */
.L_x_7830:
[----:B------:R-:W-:Y:S01]  /*8f70*/  FADD.FTZ R168, R169, R168 ;  /* 0x000000a8a9a87221 */ /* 0x000fe20000010000 */
[----:B------:R-:W-:-:S04]  /*8f80*/  HFMA2 R175, -RZ, RZ, 0, 4.76837158203125e-07 ;  /* 0x00000008ffaf7431 */ /* 0x000fc800000001ff */
[----:B------:R-:W-:Y:S02]  /*8f90*/  MOV R231, R168 ;  /* 0x000000a800e77202 */ /* 0x000fe40000000f00 */
[----:B------:R-:W-:-:S07]  /*8fa0*/  MOV R171, R174 ;  /* 0x000000ae00ab7202 */ /* 0x000fce0000000f00 */
[----:B------:R-:W-:Y:S05]  /*8fb0*/  WARPSYNC.COLLECTIVE R172, `(.L_x_7831) ;  /* 0x00000000ac087348 */ /* 0x000fea0003c00000 */
[----:B------:R0:W1:Y:S02]  /*8fc0*/  SHFL.BFLY P0, R174, R231, R175, R176 ;  /* 0x0c0000afe7ae7389 */ /* 0x00006400000000b0 */
[----:B01----:R-:W-:Y:S05]  /*8fd0*/  ENDCOLLECTIVE ;  /* 0x000000000000791b */ /* 0x003fea0003800000 */
.L_x_7831:
[----:B------:R-:W-:-:S05]  /*8fe0*/  FADD.FTZ R171, R26, R171 ;  /* 0x000000ab1aab7221 */ /* 0x000fca0000010000 */
[----:B------:R-:W-:Y:S02]  /*8ff0*/  MOV R231, R171 ;  /* 0x000000ab00e77202 */ /* 0x000fe40000000f00 */
[----:B------:R-:W-:-:S07]  /*9000*/  MOV R173, R174 ;  /* 0x000000ae00ad7202 */ /* 0x000fce0000000f00 */
[----:B------:R-:W-:Y:S05]  /*9010*/  WARPSYNC.COLLECTIVE R172, `(.L_x_7832) ;  /* 0x00000000ac087348 */ /* 0x000fea0003c00000 */
[----:B------:R0:W1:Y:S02]  /*9020*/  SHFL.BFLY P0, R174, R231, R175, R176 ;  /* 0x0c0000afe7ae7389 */ /* 0x00006400000000b0 */
[----:B01----:R-:W-:Y:S05]  /*9030*/  ENDCOLLECTIVE ;  /* 0x000000000000791b */ /* 0x003fea0003800000 */
.L_x_7832:
[----:B------:R-:W-:Y:S01]  /*9040*/  FADD.FTZ R173, R168, R173 ;  /* 0x000000ada8ad7221 */ /* 0x000fe20000010000 */
[----:B------:R-:W-:-:S04]  /*9050*/  HFMA2 R175, -RZ, RZ, 0, 9.5367431640625e-07 ;  /* 0x00000010ffaf7431 */ /* 0x000fc800000001ff */
[----:B------:R-:W-:Y:S02]  /*9060*/  MOV R231, R173 ;  /* 0x000000ad00e77202 */ /* 0x000fe40000000f00 */
[----:B------:R-:W-:-:S07]  /*9070*/  MOV R170, R174 ;  /* 0x000000ae00aa7202 */ /* 0x000fce0000000f00 */
[----:B------:R-:W-:Y:S05]  /*9080*/  WARPSYNC.COLLECTIVE R172, `(.L_x_7833) ;  /* 0x00000000ac087348 */ /* 0x000fea0003c00000 */
[----:B------:R0:W1:Y:S02]  /*9090*/  SHFL.BFLY P0, R174, R231, R175, R176 ;  /* 0x0c0000afe7ae7389 */ /* 0x00006400000000b0 */
[----:B01----:R-:W-:Y:S05]  /*90a0*/  ENDCOLLECTIVE ;  /* 0x000000000000791b */ /* 0x003fea0003800000 */
.L_x_7833:
[----:B------:R-:W-:-:S05]  /*90b0*/  FADD.FTZ R170, R171, R170 ;  /* 0x000000aaabaa7221 */ /* 0x000fca0000010000 */
[----:B------:R-:W-:Y:S02]  /*90c0*/  MOV R231, R170 ;  /* 0x000000aa00e77202 */ /* 0x000fe40000000f00 */
[----:B------:R-:W-:-:S07]  /*90d0*/  MOV R6, R174 ;  /* 0x000000ae00067202 */ /* 0x000fce0000000f00 */
[----:B------:R-:W-:Y:S05]  /*90e0*/  WARPSYNC.COLLECTIVE R172, `(.L_x_7834) ;  /* 0x00000000ac087348 */ /* 0x000fea0003c00000 */
[----:B------:R0:W1:Y:S02]  /*90f0*/  SHFL.BFLY P0, R174, R231, R175, R176 ;  /* 0x0c0000afe7ae7389 */ /* 0x00006400000000b0 */
[----:B01----:R-:W-:Y:S05]  /*9100*/  ENDCOLLECTIVE ;  /* 0x000000000000791b */ /* 0x003fea0003800000 */
.L_x_7834:
[----:B------:R-:W-:Y:S01]  /*9110*/  MOV R5, R174 ;  /* 0x000000ae00057202 */ /* 0x000fe20000000f00 */
[----:B------:R-:W-:Y:S06]  /*9120*/  BRA `(.L_x_7835) ;  /* 0xffffff90003c7947 */ /* 0x000fec000383ffff */
.L_x_7836:
        /* <DEDUP_REMOVED lines=13> */
.L_x_20028:


//--------------------- .text._ZN10layer_norm13ln_bwd_kernelINS_13Kernel_traitsIf13__nv_bfloat16fS2_fjLj1024ELj1ELj4ELj1ELj16ENS_18Kernel_traits_baseILj1024EfS2_fS2_fjLj128EEEEELb0ELb0ELb1ELb1EEEvNS_9BwdParamsE --------------------------
	.section	.text._ZN10layer_norm13ln_bwd_kernelINS_13Kernel_traitsIf13__nv_bfloat16fS2_fjLj1024ELj1ELj4ELj1ELj16ENS_18Kernel_traits_baseILj1024EfS2_fS2_fjLj128EEEEELb0ELb0ELb1ELb1EEEvNS_9BwdParamsE,"ax",@progbits
	.align	128
        .global         _ZN10layer_norm13ln_bwd_kernelINS_13Kernel_traitsIf13__nv_bfloat16fS2_fjLj1024ELj1ELj4ELj1ELj16ENS_18Kernel_traits_baseILj1024EfS2_fS2_fjLj128EEEEELb0ELb0ELb1ELb1EEEvNS_9BwdParamsE
        .type           _ZN10layer_norm13ln_bwd_kernelINS_13Kernel_traitsIf13__nv_bfloat16fS2_fjLj1024ELj1ELj4ELj1ELj16ENS_18Kernel_traits_baseILj1024EfS2_fS2_fjLj128EEEEELb0ELb0ELb1ELb1EEEvNS_9BwdParamsE,@function
        .size           _ZN10layer_norm13ln_bwd_kernelINS_13Kernel_traitsIf13__nv_bfloat16fS2_fjLj1024ELj1ELj4ELj1ELj16ENS_18Kernel_traits_baseILj1024EfS2_fS2_fjLj128EEEEELb0ELb0ELb1ELb1EEEvNS_9BwdParamsE,(.L_x_20029 - _ZN10layer_norm13ln_bwd_kernelINS_13Kernel_traitsIf13__nv_bfloat16fS2_fjLj1024ELj1ELj4ELj1ELj16ENS_18Kernel_traits_baseILj1024EfS2_fS2_fjLj128EEEEELb0ELb0ELb1ELb1EEEvNS_9BwdParamsE)
        .other          _ZN10layer_norm13ln_bwd_kernelINS_13Kernel_traitsIf13__nv_bfloat16fS2_fjLj1024ELj1ELj4ELj1ELj16ENS_18Kernel_traits_baseILj1024EfS2_fS2_fjLj128EEEEELb0ELb0ELb1ELb1EEEvNS_9BwdParamsE,@"STO_CUDA_ENTRY STV_DEFAULT"
_ZN10layer_norm13ln_bwd_kernelINS_13Kernel_traitsIf13__nv_bfloat16fS2_fjLj1024ELj1ELj4ELj1ELj16ENS_18Kernel_traits_baseILj1024EfS2_fS2_fjLj128EEEEELb0ELb0ELb1ELb1EEEvNS_9BwdParamsE:
.text._ZN10layer_norm13ln_bwd_kernelINS_13Kernel_traitsIf13__nv_bfloat16fS2_fjLj1024ELj1ELj4ELj1ELj16ENS_18Kernel_traits_baseILj1024EfS2_fS2_fjLj128EEEEELb0ELb0ELb1ELb1EEEvNS_9BwdParamsE:
        /* <DEDUP_REMOVED lines=61> */
.L_x_7975:
[----:B------:R-:W1:Y:S08]  /*03d0*/  LDC.64 R202, c[0x0][0x3f8] ;  /* 0x0000fe00ffca7b82 */ /* 0x000e700000000a00 */
[----:B------:R-:W2:Y:S08]  /*03e0*/  LDC.64 R198, c[0x0][0x3c8] ;  /* 0x0000f200ffc67b82 */ /* 0x000eb00000000a00 */
[----:B------:R-:W3:Y:S01]  /*03f0*/  LDC.64 R200, c[0x0][0x3f0] ;  /* 0x0000fc00ffc87b82 */ /* 0x000ee20000000a00 */
[----:B-1----:R-:W-:-:S05]  /*0400*/  IMAD.WIDE R202, R0, 0x4, R202 ;  /* 0x0000000400ca7825 */ /* 0x002fca00078e02ca */
[----:B------:R-:W4:Y:S01]  /*0410*/  LDG.E R197, desc[UR6][R202.64] ;  /* 0x00000006cac57981 */ /* 0x000f22000c1e1900 */
        /* <DEDUP_REMOVED lines=11> */
[----:B------:R-:W-:Y:S01]  /*04d0*/  IADD3 R5, PT, PT, R197, -0x1, RZ ;  /* 0xffffffffc5057810 */ /* 0x000fe20007ffe0ff */
[----:B------:R-:W-:-:S04]  /*04e0*/  IMAD R4, R0, UR9, RZ ;  /* 0x0000000900047c24 */ /* 0x000fc8000f8e02ff */
[----:B------:R-:W-:Y:S01]  /*04f0*/  IMAD R6, R5, UR9, RZ ;  /* 0x0000000905067c24 */ /* 0x000fe2000f8e02ff */
[----:B------:R-:W-:Y:S01]  /*0500*/  SHF.R.S32.HI R5, RZ, 0x1f, R4 ;  /* 0x0000001fff057819 */ /* 0x000fe20000011404 */
[----:B0-----:R-:W0:Y:S03]  /*0510*/  LDC.64 R2, c[0x0][0x3c0] ;  /* 0x0000f000ff027b82 */ /* 0x001e260000000a00 */
[----:B------:R-:W-:Y:S02]  /*0520*/  LEA.HI R5, R5, R4, RZ, 0x3 ;  /* 0x0000000405057211 */ /* 0x000fe400078f18ff */
[----:B------:R-:W-:-:S03]  /*0530*/  SHF.R.S32.HI R7, RZ, 0x1f, R6 ;  /* 0x0000001fff077819 */ /* 0x000fc60000011406 */
[----:B------:R-:W3:Y:S01]  /*0540*/  LDC.64 R16, c[0x0][0x428] ;  /* 0x00010a00ff107b82 */ /* 0x000ee20000000a00 */
[----:B------:R-:W-:Y:S02]  /*0550*/  LEA.HI R7, R7, R6, RZ, 0x3 ;  /* 0x0000000607077211 */ /* 0x000fe400078f18ff */
[----:B-1----:R-:W-:Y:S01]  /*0560*/  LOP3.LUT R8, R8, 0x1f, RZ, 0xc0, !PT ;  /* 0x0000001f08087812 */ /* 0x002fe200078ec0ff */
[----:B0-----:R-:W-:-:S03]  /*0570*/  IMAD.WIDE R2, R0, 0x4, R2 ;  /* 0x0000000400027825 */ /* 0x001fc600078e0202 */
[-C--:B------:R-:W-:Y:S02]  /*0580*/  LEA.HI.SX32 R217, R5, R8.reuse, 0x1d ;  /* 0x0000000805d97211 */ /* 0x080fe400078feaff */
[----:B------:R-:W-:Y:S01]  /*0590*/  LEA.HI.SX32 R13, R7, R8, 0x1d ;  /* 0x00000008070d7211 */ /* 0x000fe200078feaff */
[----:B------:R0:W4:Y:S02]  /*05a0*/  LDG.E R196, desc[UR6][R2.64] ;  /* 0x0000000602c47981 */ /* 0x000124000c1e1900 */
[C---:B--2---:R-:W-:Y:S01]  /*05b0*/  IMAD.WIDE.U32 R4, R217.reuse, 0x20, R188 ;  /* 0x00000020d9047825 */ /* 0x044fe200078e00bc */
[C---:B------:R-:W-:Y:S02]  /*05c0*/  IADD3 R213, PT, PT, R217.reuse, 0x20, RZ ;  /* 0x00000020d9d57810 */ /* 0x040fe40007ffe0ff */
[----:B------:R-:W-:Y:S01]  /*05d0*/  IADD3 R215, PT, PT, R217, 0x40, RZ ;  /* 0x00000040d9d77810 */ /* 0x000fe20007ffe0ff */
[----:B---3--:R-:W-:Y:S01]  /*05e0*/  IMAD.WIDE.U32 R184, R13, 0x10, R16 ;  /* 0x000000100db87825 */ /* 0x008fe200078e0010 */
[----:B------:R-:W2:Y:S01]  /*05f0*/  LDG.E.128 R192, desc[UR6][R4.64] ;  /* 0x0000000604c07981 */ /* 0x000ea2000c1e1d00 */
[----:B------:R-:W-:-:S03]  /*0600*/  IADD3 R219, PT, PT, R217, 0x60, RZ ;  /* 0x00000060d9db7810 */ /* 0x000fc60007ffe0ff */
[----:B------:R1:W3:Y:S01]  /*0610*/  LDG.E.128 R176, desc[UR6][R4.64+0x10] ;  /* 0x0000100604b07981 */ /* 0x0002e2000c1e1d00 */
[--C-:B------:R-:W-:Y:S01]  /*0620*/  IMAD.WIDE.U32 R6, R213, 0x20, R188.reuse ;  /* 0x00000020d5067825 */ /* 0x100fe200078e00bc */
[C---:B------:R-:W-:Y:S02]  /*0630*/  IADD3 R173, PT, PT, R13.reuse, 0x20, RZ ;  /* 0x000000200dad7810 */ /* 0x040fe40007ffe0ff */
[----:B------:R-:W-:Y:S01]  /*0640*/  IADD3 R21, PT, PT, R13, 0x40, RZ ;  /* 0x000000400d157810 */ /* 0x000fe20007ffe0ff */
[--C-:B0-----:R-:W-:Y:S01]  /*0650*/  IMAD.WIDE.U32 R2, R215, 0x20, R188.reuse ;  /* 0x00000020d7027825 */ /* 0x101fe200078e00bc */
[----:B------:R-:W3:Y:S01]  /*0660*/  LDG.E.128 R184, desc[UR6][R184.64] ;  /* 0x00000006b8b87981 */ /* 0x000ee2000c1e1d00 */
[----:B-1----:R-:W-:Y:S02]  /*0670*/  IADD3 R5, PT, PT, R13, 0x60, RZ ;  /* 0x000000600d057810 */ /* 0x002fe40007ffe0ff */
        /* <DEDUP_REMOVED lines=10> */
[----:B------:R0:W3:Y:S04]  /*0720*/  LDG.E.128 R16, desc[UR6][R188.64+0x10] ;  /* 0x00001006bc107981 */ /* 0x0000e8000c1e1d00 */
[----:B------:R-:W3:Y:S04]  /*0730*/  LDG.E.128 R172, desc[UR6][R172.64] ;  /* 0x00000006acac7981 */ /* 0x000ee8000c1e1d00 */
[----:B------:R-:W3:Y:S01]  /*0740*/  LDG.E.128 R20, desc[UR6][R20.64] ;  /* 0x0000000614147981 */ /* 0x000ee2000c1e1d00 */
        /* <DEDUP_REMOVED lines=10> */
[----:B------:R-:W5:Y:S01]  /*07f0*/  @P0 LDG.E.128 R52, desc[UR6][R188.64] ;  /* 0x00000006bc340981 */ /* 0x000f62000c1e1d00 */
[----:B-1----:R-:W-:-:S03]  /*0800*/  @P0 IMAD.WIDE.U32 R2, R217, 0x20, R190 ;  /* 0x00000020d9020825 */ /* 0x002fc600078e00be */
[----:B------:R-:W5:Y:S04]  /*0810*/  @P0 LDG.E.128 R48, desc[UR6][R188.64+0x10] ;  /* 0x00001006bc300981 */ /* 0x000f68000c1e1d00 */
[----:B------:R-:W5:Y:S01]  /*0820*/  @P0 LDG.E.128 R60, desc[UR6][R2.64] ;  /* 0x00000006023c0981 */ /* 0x000f62000c1e1d00 */
[----:B------:R-:W-:-:S03]  /*0830*/  @P0 IMAD.WIDE.U32 R198, R215, 0x20, R200 ;  /* 0x00000020d7c60825 */ /* 0x000fc600078e00c8 */
[----:B------:R0:W5:Y:S04]  /*0840*/  @P0 LDG.E.128 R56, desc[UR6][R2.64+0x10] ;  /* 0x0000100602380981 */ /* 0x000168000c1e1d00 */
[----:B------:R-:W5:Y:S01]  /*0850*/  @P0 LDG.E.128 R44, desc[UR6][R198.64] ;  /* 0x00000006c62c0981 */ /* 0x000f62000c1e1d00 */
[----:B------:R-:W-:-:S03]  /*0860*/  @P0 IMAD.WIDE.U32 R200, R219, 0x20, R202 ;  /* 0x00000020dbc80825 */ /* 0x000fc600078e00ca */
[----:B------:R1:W5:Y:S04]  /*0870*/  @P0 LDG.E.128 R40, desc[UR6][R198.64+0x10] ;  /* 0x00001006c6280981 */ /* 0x000368000c1e1d00 */
[----:B------:R-:W5:Y:S04]  /*0880*/  @P0 LDG.E.128 R36, desc[UR6][R200.64] ;  /* 0x00000006c8240981 */ /* 0x000f68000c1e1d00 */
[----:B------:R1:W5:Y:S01]  /*0890*/  @P0 LDG.E.128 R32, desc[UR6][R200.64+0x10] ;  /* 0x00001006c8200981 */ /* 0x000362000c1e1d00 */
[----:B----4-:R-:W-:-:S05]  /*08a0*/  FSEL R227, R196, RZ, !P1 ;  /* 0x000000ffc4e37208 */ /* 0x010fca0004800000 */
[C---:B--2---:R-:W-:Y:S01]  /*08b0*/  FADD.FTZ R190, -R227.reuse, R192 ;  /* 0x000000c0e3be7221 */ /* 0x044fe20000010100 */
[C---:B------:R-:W-:Y:S01]  /*08c0*/  FADD.FTZ R192, -R227.reuse, R193 ;  /* 0x000000c1e3c07221 */ /* 0x040fe20000010100 */
[----:B---3--:R-:W-:Y:S02]  /*08d0*/  FADD.FTZ R206, -R227, R177 ;  /* 0x000000b1e3ce7221 */ /* 0x008fe40000010100 */
[----:B0----5:R-:W-:Y:S01]  /*08e0*/  FMUL.FTZ R3, R205, R190 ;  /* 0x000000becd037220 */ /* 0x021fe20000410000 */
[C---:B------:R-:W-:Y:S02]  /*08f0*/  PRMT R188, R184.reuse, 0x7632, R188 ;  /* 0x00007632b8bc7816 */ /* 0x040fe400000000bc */
[----:B------:R-:W-:Y:S02]  /*0900*/  SHF.L.U32 R189, R184, 0x10, RZ ;  /* 0x00000010b8bd7819 */ /* 0x000fe400000006ff */
[C---:B------:R-:W-:Y:S02]  /*0910*/  PRMT R184, R185.reuse, 0x7632, R184 ;  /* 0x00007632b9b87816 */ /* 0x040fe400000000b8 */
[----:B------:R-:W-:-:S02]  /*0920*/  SHF.L.U32 R191, R185, 0x10, RZ ;  /* 0x00000010b9bf7819 */ /* 0x000fc400000006ff */
[----:B------:R-:W-:Y:S01]  /*0930*/  PRMT R185, R186, 0x7632, R185 ;  /* 0x00007632bab97816 */ /* 0x000fe200000000b9 */
[C---:B------:R-:W-:Y:S01]  /*0940*/  FADD.FTZ R182, -R227.reuse, R182 ;  /* 0x000000b6e3b67221 */ /* 0x040fe20000010100 */
[C---:B------:R-:W-:Y:S01]  /*0950*/  FADD.FTZ R212, -R227.reuse, R24 ;  /* 0x00000018e3d47221 */ /* 0x040fe20000010100 */
[C---:B------:R-:W-:Y:S01]  /*0960*/  FADD.FTZ R236, -R227.reuse, R10 ;  /* 0x0000000ae3ec7221 */ /* 0x040fe20000010100 */
[C---:B------:R-:W-:Y:S01]  /*0970*/  FADD.FTZ R244, -R227.reuse, R15 ;  /* 0x0000000fe3f47221 */ /* 0x040fe20000010100 */
[C---:B------:R-:W-:Y:S01]  /*0980*/  FADD.FTZ R232, -R227.reuse, R8 ;  /* 0x00000008e3e87221 */ /* 0x040fe20000010100 */
[C---:B------:R-:W-:Y:S02]  /*0990*/  PRMT R10, R6.reuse, 0x7632, R10 ;  /* 0x00007632060a7816 */ /* 0x040fe4000000000a */
[----:B------:R-:W-:Y:S01]  /*09a0*/  SHF.L.U32 R15, R6, 0x10, RZ ;  /* 0x00000010060f7819 */ /* 0x000fe200000006ff */
[C---:B------:R-:W-:Y:S01]  /*09b0*/  FADD.FTZ R224, -R227.reuse, R28 ;  /* 0x0000001ce3e07221 */ /* 0x040fe20000010100 */
[----:B------:R-:W-:Y:S01]  /*09c0*/  SHF.L.U32 R6, R188, 0x10, RZ ;  /* 0x00000010bc067819 */ /* 0x000fe200000006ff */
[-C--:B------:R-:W-:Y:S01]  /*09d0*/  FMUL.FTZ R28, R92, R189.reuse ;  /* 0x000000bd5c1c7220 */ /* 0x080fe20000410000 */
        /* <DEDUP_REMOVED lines=8> */
[----:B------:R-:W-:Y:S01]  /*0a60*/  FADD.FTZ R194, -R227, R194 ;  /* 0x000000c2e3c27221 */ /* 0x000fe20000010100 */
[----:B------:R-:W-:Y:S01]  /*0a70*/  PRMT R2, R172, 0x7632, R2 ;  /* 0x00007632ac027816 */ /* 0x000fe20000000002 */
[----:B------:R-:W-:Y:S01]  /*0a80*/  FFMA.FTZ R96, R3, R189, R96 ;  /* 0x000000bd03607223 */ /* 0x000fe20000010060 */
[----:B------:R-:W-:Y:S01]  /*0a90*/  PRMT R202, R20, 0x7632, R202 ;  /* 0x0000763214ca7816 */ /* 0x000fe200000000ca */
[----:B------:R-:W-:Y:S01]  /*0aa0*/  FADD.FTZ R156, R156, R189 ;  /* 0x000000bd9c9c7221 */ /* 0x000fe20000010000 */
[----:B------:R-:W-:Y:S01]  /*0ab0*/  SHF.L.U32 R219, R20, 0x10, RZ ;  /* 0x0000001014db7819 */ /* 0x000fe200000006ff */
[----:B------:R-:W-:Y:S01]  /*0ac0*/  FMUL.FTZ R20, R205, R192 ;  /* 0x000000c0cd147220 */ /* 0x000fe20000410000 */
[----:B------:R-:W-:Y:S01]  /*0ad0*/  PRMT R4, R5, 0x7632, R4 ;  /* 0x0000763205047816 */ /* 0x000fe20000000004 */
[----:B------:R-:W-:Y:S01]  /*0ae0*/  FMUL.FTZ R189, R93, R6 ;  /* 0x000000065dbd7220 */ /* 0x000fe20000410000 */
[----:B------:R-:W-:Y:S01]  /*0af0*/  SHF.L.U32 R11, R5, 0x10, RZ ;  /* 0x00000010050b7819 */ /* 0x000fe200000006ff */
[----:B------:R-:W-:Y:S01]  /*0b00*/  FFMA.FTZ R5, R3, R28, RZ ;  /* 0x0000001c03057223 */ /* 0x000fe200000100ff */
[----:B------:R-:W-:Y:S01]  /*0b10*/  SHF.L.U32 R206, R185, 0x10, RZ ;  /* 0x00000010b9ce7819 */ /* 0x000fe200000006ff */
[----:B------:R-:W-:Y:S01]  /*0b20*/  FMUL.FTZ R185, R205, R16 ;  /* 0x00000010cdb97220 */ /* 0x000fe20000410000 */
[----:B------:R-:W-:Y:S01]  /*0b30*/  PRMT R214, R21, 0x7632, R214 ;  /* 0x0000763215d67816 */ /* 0x000fe200000000d6 */
[----:B------:R-:W-:Y:S01]  /*0b40*/  FADD.FTZ R248, -R227, R18 ;  /* 0x00000012e3f87221 */ /* 0x000fe20000010100 */
[----:B------:R-:W-:Y:S01]  /*0b50*/  SHF.L.U32 R221, R21, 0x10, RZ ;  /* 0x0000001015dd7819 */ /* 0x000fe200000006ff */
[----:B------:R-:W-:Y:S01]  /*0b60*/  FMUL.FTZ R27, R205, R182 ;  /* 0x000000b6cd1b7220 */ /* 0x000fe20000410000 */
[----:B------:R-:W-:Y:S01]  /*0b70*/  FADD.FTZ R16, RZ, R28 ;  /* 0x0000001cff107221 */ /* 0x000fe20000010000 */
[----:B------:R-:W-:Y:S01]  /*0b80*/  FADD.FTZ R18, -R227, R19 ;  /* 0x00000013e3127221 */ /* 0x000fe20000010100 */
[C---:B------:R-:W-:Y:S01]  /*0b90*/  FMUL.FTZ R21, R205.reuse, R204 ;  /* 0x000000cccd157220 */ /* 0x040fe20000410000 */
[----:B------:R-:W-:Y:S01]  /*0ba0*/  FMUL.FTZ R182, R205, R222 ;  /* 0x000000decdb67220 */ /* 0x000fe20000410000 */
[C---:B------:R-:W-:Y:S01]  /*0bb0*/  FADD.FTZ R228, -R227.reuse, R30 ;  /* 0x0000001ee3e47221 */ /* 0x040fe20000010100 */
[C---:B------:R-:W-:Y:S01]  /*0bc0*/  FADD.FTZ R240, -R227.reuse, R13 ;  /* 0x0000000de3f07221 */ /* 0x040fe20000010100 */
[----:B------:R-:W-:Y:S01]  /*0bd0*/  FADD.FTZ R242, -R227, R14 ;  /* 0x0000000ee3f27221 */ /* 0x000fe20000010100 */
[----:B------:R-:W-:Y:S01]  /*0be0*/  FMUL.FTZ R19, R205, R194 ;  /* 0x000000c2cd137220 */ /* 0x000fe20000410000 */
[----:B------:R-:W-:Y:S01]  /*0bf0*/  SHF.L.U32 R204, R184, 0x10, RZ ;  /* 0x00000010b8cc7819 */ /* 0x000fe200000006ff */
[----:B------:R-:W-:Y:S01]  /*0c00*/  FADD.FTZ R196, -R227, R195 ;  /* 0x000000c3e3c47221 */ /* 0x000fe20000010100 */
[----:B------:R-:W-:Y:S01]  /*0c10*/  SHF.L.U32 R222, R2, 0x10, RZ ;  /* 0x0000001002de7819 */ /* 0x000fe200000006ff */
[----:B------:R-:W-:Y:S01]  /*0c20*/  FMUL.FTZ R30, R94, R191 ;  /* 0x000000bf5e1e7220 */ /* 0x000fe20000410000 */
[----:B-1----:R-:W-:Y:S01]  /*0c30*/  PRMT R198, R173, 0x7632, R198 ;  /* 0x00007632adc67816 */ /* 0x002fe200000000c6 */
[----:B------:R-:W-:Y:S01]  /*0c40*/  FFMA.FTZ R2, R20, R189, R5 ;  /* 0x000000bd14027223 */ /* 0x000fe20000010005 */
[----:B------:R-:W-:-:S02]  /*0c50*/  PRMT R14, R7, 0x7632, R14 ;  /* 0x00007632070e7816 */ /* 0x000fc4000000000e */
[----:B------:R-:W-:Y:S01]  /*0c60*/  SHF.L.U32 R13, R7, 0x10, RZ ;  /* 0x00000010070d7819 */ /* 0x000fe200000006ff */
[----:B------:R-:W-:Y:S01]  /*0c70*/  FADD.FTZ R7, R189, R16 ;  /* 0x00000010bd077221 */ /* 0x000fe20000010000 */
[----:B------:R-:W-:Y:S01]  /*0c80*/  SHF.L.U32 R203, R173, 0x10, RZ ;  /* 0x00000010adcb7819 */ /* 0x000fe200000006ff */
[----:B------:R-:W-:Y:S01]  /*0c90*/  FFMA.FTZ R98, R19, R191, R98 ;  /* 0x000000bf13627223 */ /* 0x000fe20000010062 */
[----:B------:R-:W-:Y:S01]  /*0ca0*/  SHF.L.U32 R193, R186, 0x10, RZ ;  /* 0x00000010bac17819 */ /* 0x000fe200000006ff */
[----:B------:R-:W-:Y:S01]  /*0cb0*/  FADD.FTZ R158, R158, R191 ;  /* 0x000000bf9e9e7221 */ /* 0x000fe20000010000 */
[C---:B------:R-:W-:Y:S01]  /*0cc0*/  PRMT R216, R22.reuse, 0x7632, R216 ;  /* 0x0000763216d87816 */ /* 0x040fe200000000d8 */
[C---:B------:R-:W-:Y:S01]  /*0cd0*/  FMUL.FTZ R173, R205.reuse, R224 ;  /* 0x000000e0cdad7220 */ /* 0x040fe20000410000 */
[----:B------:R-:W-:Y:S01]  /*0ce0*/  SHF.L.U32 R223, R22, 0x10, RZ ;  /* 0x0000001016df7819 */ /* 0x000fe200000006ff */
[----:B------:R-:W-:Y:S01]  /*0cf0*/  FMUL.FTZ R22, R205, R196 ;  /* 0x000000c4cd167220 */ /* 0x000fe20000410000 */
[----:B------:R-:W-:Y:S01]  /*0d00*/  FMUL.FTZ R191, R95, R204 ;  /* 0x000000cc5fbf7220 */ /* 0x000fe20000410000 */
[----:B------:R-:W-:Y:S01]  /*0d10*/  SHF.L.U32 R224, R198, 0x10, RZ ;  /* 0x00000010c6e07819 */ /* 0x000fe200000006ff */
[----:B------:R-:W-:Y:S01]  /*0d20*/  FFMA.FTZ R5, R19, R30, R2 ;  /* 0x0000001e13057223 */ /* 0x000fe20000010002 */
[----:B------:R-:W-:Y:S01]  /*0d30*/  FADD.FTZ R198, R30, R7 ;  /* 0x000000071ec67221 */ /* 0x000fe20000010000 */
[----:B------:R-:W-:Y:S01]  /*0d40*/  SHF.L.U32 R201, R172, 0x10, RZ ;  /* 0x00000010acc97819 */ /* 0x000fe200000006ff */
[----:B------:R-:W-:Y:S01]  /*0d50*/  FADD.FTZ R220, -R227, R26 ;  /* 0x0000001ae3dc7221 */ /* 0x000fe20000010100 */
[----:B------:R-:W-:Y:S01]  /*0d60*/  FMUL.FTZ R172, R88, R193 ;  /* 0x000000c158ac7220 */ /* 0x000fe20000410000 */
[----:B------:R-:W-:Y:S01]  /*0d70*/  FFMA.FTZ R2, R22, R191, R5 ;  /* 0x000000bf16027223 */ /* 0x000fe20000010005 */
[----:B------:R-:W-:Y:S01]  /*0d80*/  FADD.FTZ R7, R191, R198 ;  /* 0x000000c6bf077221 */ /* 0x000fe20000010000 */
[----:B------:R-:W-:Y:S01]  /*0d90*/  PRMT R186, R187, 0x7632, R186 ;  /* 0x00007632bbba7816 */ /* 0x000fe200000000ba */
[----:B------:R-:W-:Y:S01]  /*0da0*/  FADD.FTZ R208, -R227, R178 ;  /* 0x000000b2e3d07221 */ /* 0x000fe20000010100 */
[----:B------:R-:W-:Y:S01]  /*0db0*/  SHF.L.U32 R187, R187, 0x10, RZ ;  /* 0x00000010bbbb7819 */ /* 0x000fe200000006ff */
[----:B------:R-:W-:Y:S01]  /*0dc0*/  FADD.FTZ R230, -R227, R31 ;  /* 0x0000001fe3e67221 */ /* 0x000fe20000010100 */
[----:B------:R-:W-:Y:S01]  /*0dd0*/  FADD.FTZ R152, R152, R193 ;  /* 0x000000c198987221 */ /* 0x000fe20000010000 */
[----:B------:R-:W-:Y:S01]  /*0de0*/  FFMA.FTZ R100, R21, R193, R100 ;  /* 0x000000c115647223 */ /* 0x000fe20000010064 */
[----:B------:R-:W-:Y:S01]  /*0df0*/  FMUL.FTZ R31, R205, R220 ;  /* 0x000000dccd1f7220 */ /* 0x000fe20000410000 */
[----:B------:R-:W-:Y:S01]  /*0e00*/  FMUL.FTZ R193, R89, R206 ;  /* 0x000000ce59c17220 */ /* 0x000fe20000410000 */
[----:B------:R-:W-:Y:S01]  /*0e10*/  FFMA.FTZ R5, R21, R172, R2 ;  /* 0x000000ac15057223 */ /* 0x000fe20000010002 */
[C---:B------:R-:W-:Y:S01]  /*0e20*/  PRMT R217, R23.reuse, 0x7632, R217 ;  /* 0x0000763217d97816 */ /* 0x040fe200000000d9 */
[----:B------:R-:W-:Y:S01]  /*0e30*/  FADD.FTZ R220, R172, R7 ;  /* 0x00000007acdc7221 */ /* 0x000fe20000010000 */
[----:B------:R-:W-:Y:S01]  /*0e40*/  SHF.L.U32 R225, R23, 0x10, RZ ;  /* 0x0000001017e17819 */ /* 0x000fe200000006ff */
[----:B------:R-:W-:Y:S01]  /*0e50*/  FMUL.FTZ R23, R205, R208 ;  /* 0x000000d0cd177220 */ /* 0x000fe20000410000 */
[C---:B------:R-:W-:Y:S01]  /*0e60*/  PRMT R199, R174.reuse, 0x7632, R199 ;  /* 0x00007632aec77816 */ /* 0x040fe200000000c7 */
[C---:B------:R-:W-:Y:S01]  /*0e70*/  FADD.FTZ R210, -R227.reuse, R179 ;  /* 0x000000b3e3d27221 */ /* 0x040fe20000010100 */
[----:B------:R-:W-:Y:S01]  /*0e80*/  SHF.L.U32 R213, R174, 0x10, RZ ;  /* 0x00000010aed57819 */ /* 0x000fe200000006ff */
[----:B------:R-:W-:Y:S01]  /*0e90*/  FADD.FTZ R12, -R227, R12 ;  /* 0x0000000ce30c7221 */ /* 0x000fe20000010100 */
[----:B------:R-:W-:Y:S01]  /*0ea0*/  SHF.L.U32 R208, R186, 0x10, RZ ;  /* 0x00000010bad07819 */ /* 0x000fe200000006ff */
[----:B------:R-:W-:Y:S01]  /*0eb0*/  FMUL.FTZ R174, R90, R187 ;  /* 0x000000bb5aae7220 */ /* 0x000fe20000410000 */
[----:B------:R-:W-:Y:S01]  /*0ec0*/  FFMA.FTZ R2, R24, R193, R5 ;  /* 0x000000c118027223 */ /* 0x000fe20000010005 */
[----:B------:R-:W-:Y:S01]  /*0ed0*/  FADD.FTZ R7, R193, R220 ;  /* 0x000000dcc1077221 */ /* 0x000fe20000010000 */
[C---:B------:R-:W-:Y:S01]  /*0ee0*/  FADD.FTZ R176, -R227.reuse, R181 ;  /* 0x000000b5e3b07221 */ /* 0x040fe20000010100 */
[----:B------:R-:W-:Y:S01]  /*0ef0*/  FADD.FTZ R180, -R227, R180 ;  /* 0x000000b4e3b47221 */ /* 0x000fe20000010100 */
[C---:B------:R-:W-:Y:S01]  /*0f00*/  FMUL.FTZ R26, R205.reuse, R210 ;  /* 0x000000d2cd1a7220 */ /* 0x040fe20000410000 */
[----:B------:R-:W-:Y:S01]  /*0f10*/  FMUL.FTZ R181, R205, R12 ;  /* 0x0000000ccdb57220 */ /* 0x000fe20000410000 */
[----:B------:R-:W-:Y:S01]  /*0f20*/  FMUL.FTZ R195, R91, R208 ;  /* 0x000000d05bc37220 */ /* 0x000fe20000410000 */
[----:B------:R-:W-:Y:S01]  /*0f30*/  SHF.L.U32 R198, R8, 0x10, RZ ;  /* 0x0000001008c67819 */ /* 0x000fe200000006ff */
[----:B------:R-:W-:Y:S01]  /*0f40*/  FFMA.FTZ R5, R23, R174, R2 ;  /* 0x000000ae17057223 */ /* 0x000fe20000010002 */
[----:B------:R-:W-:Y:S01]  /*0f50*/  FADD.FTZ R8, R174, R7 ;  /* 0x00000007ae087221 */ /* 0x000fe20000010000 */
[----:B------:R-:W-:Y:S01]  /*0f60*/  FADD.FTZ R218, -R227, R25 ;  /* 0x00000019e3da7221 */ /* 0x000fe20000010100 */
[----:B------:R-:W-:Y:S01]  /*0f70*/  FFMA.FTZ R99, R22, R204, R99 ;  /* 0x000000cc16637223 */ /* 0x000fe20000010063 */
[----:B------:R-:W-:Y:S01]  /*0f80*/  FADD.FTZ R159, R159, R204 ;  /* 0x000000cc9f9f7221 */ /* 0x000fe20000010000 */
[----:B------:R-:W-:Y:S01]  /*0f90*/  FMUL.FTZ R25, R205, R180 ;  /* 0x000000b4cd197220 */ /* 0x000fe20000410000 */
[----:B------:R-:W-:Y:S01]  /*0fa0*/  FMUL.FTZ R204, R84, R201 ;  /* 0x000000c954cc7220 */ /* 0x000fe20000410000 */
[-C--:B------:R-:W-:Y:S01]  /*0fb0*/  FFMA.FTZ R120, R181, R9.reuse, R120 ;  /* 0x00000009b5787223 */ /* 0x080fe20000010078 */
[----:B------:R-:W-:Y:S01]  /*0fc0*/  FADD.FTZ R132, R132, R9 ;  /* 0x0000000984847221 */ /* 0x000fe20000010000 */
        /* <DEDUP_REMOVED lines=9> */
[----:B------:R-:W-:Y:S01]  /*1060*/  FADD.FTZ R178, -R227, R183 ;  /* 0x000000b7e3b27221 */ /* 0x000fe20000010100 */
[----:B------:R-:W-:Y:S01]  /*1070*/  FMUL.FTZ R206, R86, R203 ;  /* 0x000000cb56ce7220 */ /* 0x000fe20000410000 */
[C---:B------:R-:W-:Y:S01]  /*1080*/  FFMA.FTZ R2, R176.reuse, R5, R7 ;  /* 0x00000005b0027223 */ /* 0x040fe20000010007 */
[----:B------:R-:W-:Y:S01]  /*1090*/  FADD.FTZ R9, R5, R8 ;  /* 0x0000000805097221 */ /* 0x000fe20000010000 */
[----:B------:R-:W-:Y:S01]  /*10a0*/  FADD.FTZ R226, -R227, R29 ;  /* 0x0000001de3e27221 */ /* 0x000fe20000010100 */
        /* <DEDUP_REMOVED lines=8> */
[----:B------:R-:W-:Y:S01]  /*1130*/  FADD.FTZ R155, R155, R208 ;  /* 0x000000d09b9b7221 */ /* 0x000fe20000010000 */
[----:B------:R-:W-:Y:S01]  /*1140*/  FFMA.FTZ R103, R26, R208, R103 ;  /* 0x000000d01a677223 */ /* 0x000fe20000010067 */
[----:B------:R-:W-:Y:S01]  /*1150*/  SHF.L.U32 R226, R199, 0x10, RZ ;  /* 0x00000010c7e27819 */ /* 0x000fe200000006ff */
[----:B------:R-:W-:Y:S01]  /*1160*/  FMUL.FTZ R29, R205, R212 ;  /* 0x000000d4cd1d7220 */ /* 0x000fe20000410000 */
[----:B------:R-:W-:Y:S01]  /*1170*/  FMUL.FTZ R208, R80, R213 ;  /* 0x000000d550d07220 */ /* 0x000fe20000410000 */
[----:B------:R-:W-:Y:S01]  /*1180*/  FFMA.FTZ R8, R178, R4, R7 ;  /* 0x00000004b2087223 */ /* 0x000fe20000010007 */
[----:B------:R-:W-:Y:S01]  /*1190*/  FADD.FTZ R9, R4, R9 ;  /* 0x0000000904097221 */ /* 0x000fe20000010000 */
[----:B------:R-:W-:Y:S01]  /*11a0*/  PRMT R200, R175, 0x7632, R200 ;  /* 0x00007632afc87816 */ /* 0x000fe200000000c8 */
[----:B------:R-:W-:Y:S01]  /*11b0*/  FMUL.FTZ R180, R205, R218 ;  /* 0x000000dacdb47220 */ /* 0x000fe20000410000 */
[----:B------:R-:W-:Y:S01]  /*11c0*/  SHF.L.U32 R215, R175, 0x10, RZ ;  /* 0x00000010afd77819 */ /* 0x000fe200000006ff */
[----:B------:R-:W-:Y:S01]  /*11d0*/  FMUL.FTZ R2, R81, R226 ;  /* 0x000000e251027220 */ /* 0x000fe20000410000 */
[----:B------:R-:W-:Y:S01]  /*11e0*/  FFMA.FTZ R7, R29, R208, R8 ;  /* 0x000000d01d077223 */ /* 0x000fe20000010008 */
[----:B------:R-:W-:Y:S01]  /*11f0*/  FADD.FTZ R9, R208, R9 ;  /* 0x00000009d0097221 */ /* 0x000fe20000010000 */
[----:B------:R-:W-:Y:S01]  /*1200*/  SHF.L.U32 R200, R200, 0x10, RZ ;  /* 0x00000010c8c87819 */ /* 0x000fe200000006ff */
[----:B------:R-:W-:Y:S01]  /*1210*/  FADD.FTZ R246, -R227, R17 ;  /* 0x00000011e3f67221 */ /* 0x000fe20000010100 */
        /* <DEDUP_REMOVED lines=8> */
[----:B------:R-:W-:Y:S01]  /*12a0*/  FMUL.FTZ R183, R205, R242 ;  /* 0x000000f2cdb77220 */ /* 0x000fe20000410000 */
[----:B------:R-:W-:Y:S01]  /*12b0*/  SHF.L.U32 R202, R202, 0x10, RZ ;  /* 0x00000010caca7819 */ /* 0x000fe200000006ff */
[----:B------:R-:W-:Y:S01]  /*12c0*/  FFMA.FTZ R107, R178, R224, R107 ;  /* 0x000000e0b26b7223 */ /* 0x000fe2000001006b */
[----:B------:R-:W-:Y:S01]  /*12d0*/  FADD.FTZ R151, R151, R224 ;  /* 0x000000e097977221 */ /* 0x000fe20000010000 */
[----:B------:R-:W-:Y:S01]  /*12e0*/  FMUL.FTZ R212, R76, R219 ;  /* 0x000000db4cd47220 */ /* 0x000fe20000410000 */
[----:B------:R-:W-:Y:S01]  /*12f0*/  FFMA.FTZ R224, R182, R9, R7 ;  /* 0x00000009b6e07223 */ /* 0x000fe20000010007 */
[----:B------:R-:W-:Y:S01]  /*1300*/  FADD.FTZ R17, R9, R200 ;  /* 0x000000c809117221 */ /* 0x000fe20000010000 */
[-C--:B------:R-:W-:Y:S01]  /*1310*/  FFMA.FTZ R122, R183, R11.reuse, R122 ;  /* 0x0000000bb77a7223 */ /* 0x080fe2000001007a */
[----:B------:R-:W-:Y:S01]  /*1320*/  FADD.FTZ R134, R134, R11 ;  /* 0x0000000b86867221 */ /* 0x000fe20000010000 */
[----:B------:R-:W-:Y:S01]  /*1330*/  FMUL.FTZ R8, R70, R11 ;  /* 0x0000000b46087220 */ /* 0x000fe20000410000 */
[----:B------:R-:W-:Y:S01]  /*1340*/  FMUL.FTZ R7, R77, R202 ;  /* 0x000000ca4d077220 */ /* 0x000fe20000410000 */
[----:B------:R-:W-:Y:S01]  /*1350*/  FFMA.FTZ R11, R173, R212, R224 ;  /* 0x000000d4ad0b7223 */ /* 0x000fe200000100e0 */
[----:B------:R-:W-:Y:S01]  /*1360*/  FFMA.FTZ R97, R20, R6, R97 ;  /* 0x0000000614617223 */ /* 0x000fe20000010061 */
[----:B------:R-:W-:Y:S01]  /*1370*/  FADD.FTZ R157, R157, R6 ;  /* 0x000000069d9d7221 */ /* 0x000fe20000010000 */
[----:B------:R-:W-:Y:S01]  /*1380*/  FADD.FTZ R200, R212, R17 ;  /* 0x00000011d4c87221 */ /* 0x000fe20000010000 */
[----:B------:R-:W-:Y:S01]  /*1390*/  SHF.L.U32 R6, R214, 0x10, RZ ;  /* 0x00000010d6067819 */ /* 0x000fe200000006ff */
[----:B------:R-:W-:Y:S01]  /*13a0*/  FFMA.FTZ R113, R184, R202, R113 ;  /* 0x000000cab8717223 */ /* 0x000fe20000010071 */
[----:B------:R-:W-:Y:S01]  /*13b0*/  FADD.FTZ R141, R141, R202 ;  /* 0x000000ca8d8d7221 */ /* 0x000fe20000010000 */
[C---:B------:R-:W-:Y:S01]  /*13c0*/  FMUL.FTZ R186, R205.reuse, R230 ;  /* 0x000000e6cdba7220 */ /* 0x040fe20000410000 */
[----:B------:R-:W-:Y:S01]  /*13d0*/  SHF.L.U32 R202, R10, 0x10, RZ ;  /* 0x000000100aca7819 */ /* 0x000fe200000006ff */
        /* <DEDUP_REMOVED lines=40> */
[----:B------:R-:W-:-:S02]  /*1660*/  SHF.L.U32 R224, R14, 0x10, RZ ;  /* 0x000000100ee07819 */ /* 0x000fc400000006ff */
[C---:B------:R-:W-:Y:S01]  /*1670*/  FFMA.FTZ R14, R192.reuse, R16, R17 ;  /* 0x00000010c00e7223 */ /* 0x040fe20000010011 */
[----:B------:R-:W-:Y:S01]  /*1680*/  FADD.FTZ R17, R15, R16 ;  /* 0x000000100f117221 */ /* 0x000fe20000010000 */
[----:B------:R-:W-:Y:S01]  /*1690*/  FMUL.FTZ R194, R205, R244 ;  /* 0x000000f4cdc27220 */ /* 0x000fe20000410000 */
[----:B------:R-:W-:Y:S01]  /*16a0*/  FMUL.FTZ R15, R71, R222 ;  /* 0x000000de470f7220 */ /* 0x000fe20000410000 */
        /* <DEDUP_REMOVED lines=8> */
[C---:B------:R-:W-:Y:S01]  /*1730*/  FMUL.FTZ R187, R205.reuse, R248 ;  /* 0x000000f8cdbb7220 */ /* 0x040fe20000410000 */
        /* <DEDUP_REMOVED lines=40> */
.L_x_7840:
        /* <DEDUP_REMOVED lines=27> */
.L_x_7841:
[----:B------:R-:W-:Y:S05]  /*1b70*/  BSYNC.RECONVERGENT B1 ;  /* 0x0000000000017941 */ /* 0x000fea0003800200 */
.L_x_7839:
[----:B------:R-:W-:Y:S01]  /*1b80*/  UMOV UR4, 0xffffffff ;  /* 0xffffffff00047882 */ /* 0x000fe20000000000 */
[----:B-----5:R-:W-:Y:S02]  /*1b90*/  ISETP.GE.AND P3, PT, R211, 0x1, PT ;  /* 0x00000001d300780c */ /* 0x020fe40003f66270 */
[----:B------:R-:W-:Y:S11]  /*1ba0*/  BRA.DIV UR4, `(.L_x_7842) ;  /* 0x0000006604507947 */ /* 0x000ff6000b800000 */
        /* <DEDUP_REMOVED lines=18> */
.L_x_7987:
[----:B------:R-:W4:Y:S01]  /*1cd0*/  S2R R213, SR_TID.X ;  /* 0x0000000000d57919 */ /* 0x000f220000002100 */
        /* <DEDUP_REMOVED lines=8> */
[----:B-1-3--:R-:W-:Y:S01]  /*1d60*/  FADD.FTZ R203, R198, R215 ;  /* 0x000000d7c6cb7221 */ /* 0x00afe20000010000 */
[----:B------:R-:W-:Y:S01]  /*1d70*/  FMUL.FTZ R202, R202, UR10 ;  /* 0x0000000acaca7c20 */ /* 0x000fe20008410000 */
[----:B------:R-:W-:Y:S01]  /*1d80*/  LEA.HI R207, R222, R199, RZ, 0x3 ;  /* 0x000000c7decf7211 */ /* 0x000fe200078f18ff */
[----:B------:R-:W-:Y:S01]  /*1d90*/  BSSY.RECONVERGENT B1, `(.L_x_7843) ;  /* 0x000015f000017945 */ /* 0x000fe20003800200 */
[----:B------:R-:W-:Y:S01]  /*1da0*/  @P3 SHF.R.S32.HI R200, RZ, 0x1f, R211 ;  /* 0x0000001fffc83819 */ /* 0x000fe200000114d3 */
[----:B------:R-:W-:Y:S01]  /*1db0*/  FMUL.FTZ R203, R203, UR10 ;  /* 0x0000000acbcb7c20 */ /* 0x000fe20008410000 */
[----:B------:R-:W-:-:S02]  /*1dc0*/  ISETP.NE.AND P4, PT, RZ, UR8, PT ;  /* 0x00000008ff007c0c */ /* 0x000fc4000bf85270 */
[----:B------:R-:W-:Y:S02]  /*1dd0*/  @P3 LEA.HI R200, R200, R211, RZ, 0x3 ;  /* 0x000000d3c8c83211 */ /* 0x000fe400078f18ff */
[----:B------:R-:W-:Y:S02]  /*1de0*/  FSEL R202, R202, RZ, !P4 ;  /* 0x000000ffcaca7208 */ /* 0x000fe40006000000 */
[----:B----4-:R-:W-:-:S04]  /*1df0*/  LOP3.LUT R198, R213, 0x1f, RZ, 0xc0, !PT ;  /* 0x0000001fd5c67812 */ /* 0x010fc800078ec0ff */
        /* <DEDUP_REMOVED lines=18> */
.L_x_7847:
[----:B------:R-:W-:Y:S05]  /*1f20*/  BSYNC.RECONVERGENT B2 ;  /* 0x0000000000027941 */ /* 0x000fea0003800200 */
.L_x_7846:
        /* <DEDUP_REMOVED lines=10> */
.L_x_7849:
[----:B------:R-:W-:Y:S05]  /*1fd0*/  BSYNC.RECONVERGENT B2 ;  /* 0x0000000000027941 */ /* 0x000fea0003800200 */
.L_x_7848:
        /* <DEDUP_REMOVED lines=10> */
.L_x_7851:
[----:B------:R-:W-:Y:S05]  /*2080*/  BSYNC.RECONVERGENT B2 ;  /* 0x0000000000027941 */ /* 0x000fea0003800200 */
.L_x_7850:
        /* <DEDUP_REMOVED lines=10> */
.L_x_7853:
[----:B------:R-:W-:Y:S05]  /*2130*/  BSYNC.RECONVERGENT B2 ;  /* 0x0000000000027941 */ /* 0x000fea0003800200 */
.L_x_7852:
        /* <DEDUP_REMOVED lines=10> */
.L_x_7855:
[----:B------:R-:W-:Y:S05]  /*21e0*/  BSYNC.RECONVERGENT B2 ;  /* 0x0000000000027941 */ /* 0x000fea0003800200 */
.L_x_7854:
        /* <DEDUP_REMOVED lines=10> */
.L_x_7857:
[----:B------:R-:W-:Y:S05]  /*2290*/  BSYNC.RECONVERGENT B2 ;  /* 0x0000000000027941 */ /* 0x000fea0003800200 */
.L_x_7856:
        /* <DEDUP_REMOVED lines=10> */
.L_x_7859:
[----:B------:R-:W-:Y:S05]  /*2340*/  BSYNC.RECONVERGENT B2 ;  /* 0x0000000000027941 */ /* 0x000fea0003800200 */
.L_x_7858:
        /* <DEDUP_REMOVED lines=10> */
.L_x_7845:
        /* <DEDUP_REMOVED lines=43> */
.L_x_7862:
[----:B------:R-:W-:Y:S05]  /*26a0*/  BSYNC.RECONVERGENT B2 ;  /* 0x0000000000027941 */ /* 0x000fea0003800200 */
.L_x_7861:
        /* <DEDUP_REMOVED lines=10> */
.L_x_7864:
[----:B------:R-:W-:Y:S05]  /*2750*/  BSYNC.RECONVERGENT B2 ;  /* 0x0000000000027941 */ /* 0x000fea0003800200 */
.L_x_7863:
        /* <DEDUP_REMOVED lines=10> */
.L_x_7866:
[----:B------:R-:W-:Y:S05]  /*2800*/  BSYNC.RECONVERGENT B2 ;  /* 0x0000000000027941 */ /* 0x000fea0003800200 */
.L_x_7865:
        /* <DEDUP_REMOVED lines=10> */
.L_x_7868:
[----:B------:R-:W-:Y:S05]  /*28b0*/  BSYNC.RECONVERGENT B2 ;  /* 0x0000000000027941 */ /* 0x000fea0003800200 */
.L_x_7867:
        /* <DEDUP_REMOVED lines=10> */
.L_x_7870:
[----:B------:R-:W-:Y:S05]  /*2960*/  BSYNC.RECONVERGENT B2 ;  /* 0x0000000000027941 */ /* 0x000fea0003800200 */
.L_x_7869:
        /* <DEDUP_REMOVED lines=10> */
.L_x_7872:
[----:B------:R-:W-:Y:S05]  /*2a10*/  BSYNC.RECONVERGENT B2 ;  /* 0x0000000000027941 */ /* 0x000fea0003800200 */
.L_x_7871:
        /* <DEDUP_REMOVED lines=10> */
.L_x_7874:
[----:B------:R-:W-:Y:S05]  /*2ac0*/  BSYNC.RECONVERGENT B2 ;  /* 0x0000000000027941 */ /* 0x000fea0003800200 */
.L_x_7873:
[----:B------:R-:W-:Y:S05]  /*2ad0*/  @!P3 BRA `(.L_x_7860) ;  /* 0x000000080028b947 */ /* 0x000fea0003800000 */
[----:B------:R-:W-:-:S05]  /*2ae0*/  FMUL.FTZ R198, R171, UR11 ;  /* 0x0000000babc67c20 */ /* 0x000fca0008410000 */
[----:B------:R-:W-:-:S04]  /*2af0*/  F2FP.BF16.F32.PACK_AB R198, RZ, R198 ;  /* 0x000000c6ffc6723e */ /* 0x000fc800000010ff */
[----:B------:R-:W-:Y:S01]  /*2b00*/  PRMT R163, R163, 0x5410, R198 ;  /* 0x00005410a3a37816 */ /* 0x000fe200000000c6 */
[----:B------:R-:W-:Y:S06]  /*2b10*/  BRA `(.L_x_7860) ;  /* 0x0000000800187947 */ /* 0x000fec0003800000 */
.L_x_7844:
[----:B------:R-:W-:Y:S02]  /*2b20*/  MOV R200, UR18 ;  /* 0x0000001200c87c02 */ /* 0x000fe40008000f00 */
[----:B------:R-:W-:Y:S02]  /*2b30*/  MOV R201, UR19 ;  /* 0x0000001300c97c02 */ /* 0x000fe40008000f00 */
[----:B------:R-:W-:-:S04]  /*2b40*/  ISETP.NE.U32.AND P1, PT, R200, RZ, PT ;  /* 0x000000ffc800720c */ /* 0x000fc80003f25070 */
[----:B------:R-:W-:-:S13]  /*2b50*/  ISETP.NE.AND.EX P1, PT, R201, RZ, PT, P1 ;  /* 0x000000ffc900720c */ /* 0x000fda0003f25310 */
[----:B------:R-:W-:Y:S05]  /*2b60*/  @P1 BRA `(.L_x_7875) ;  /* 0x0000000400041947 */ /* 0x000fea0003800000 */
        /* <DEDUP_REMOVED lines=12> */
[----:B------:R-:W-:Y:S01]  /*2c30*/  @P2 FADD.FTZ R217, R30, -R217 ;  /* 0x800000d91ed92221 */ /* 0x000fe20000010000 */
[-CC-:B------:R-:W-:Y:S01]  /*2c40*/  @P2 FFMA.FTZ R226, R22, R203.reuse, R202.reuse ;  /* 0x000000cb16e22223 */ /* 0x180fe200000100ca */
[----:B------:R-:W-:Y:S01]  /*2c50*/  @P2 FFMA.FTZ R225, R23, R203, R202 ;  /* 0x000000cb17e12223 */ /* 0x000fe200000100ca */
[----:B------:R-:W-:Y:S01]  /*2c60*/  @P2 FADD.FTZ R223, R172, -R223 ;  /* 0x800000dfacdf2221 */ /* 0x000fe20000010000 */
[----:B------:R-:W3:Y:S01]  /*2c70*/  @P3 LDC R222, c[0x0][0x40c] ;  /* 0x00010300ffde3b82 */ /* 0x000ee20000000800 */
[----:B------:R-:W-:Y:S01]  /*2c80*/  MOV R211, R62 ;  /* 0x0000003e00d37202 */ /* 0x000fe20000000f00 */
[----:B------:R-:W-:Y:S01]  /*2c90*/  @P2 FFMA.FTZ R211, R205, R217, R62 ;  /* 0x000000d9cdd32223 */ /* 0x000fe2000001003e */
[----:B------:R-:W-:Y:S01]  /*2ca0*/  @P2 FADD.FTZ R226, R191, -R226 ;  /* 0x800000e2bfe22221 */ /* 0x000fe20000010000 */
[----:B------:R-:W-:Y:S01]  /*2cb0*/  MOV R217, R56 ;  /* 0x0000003800d97202 */ /* 0x000fe20000000f00 */
[----:B------:R-:W-:Y:S01]  /*2cc0*/  @P2 FADD.FTZ R225, R174, -R225 ;  /* 0x800000e1aee12221 */ /* 0x000fe20000010000 */
[C---:B------:R-:W-:Y:S01]  /*2cd0*/  @P2 FFMA.FTZ R217, R205.reuse, R223, R56 ;  /* 0x000000dfcdd92223 */ /* 0x040fe20000010038 */
[----:B------:R-:W-:Y:S01]  /*2ce0*/  MOV R219, R57 ;  /* 0x0000003900db7202 */ /* 0x000fe20000000f00 */
[----:B------:R-:W4:Y:S01]  /*2cf0*/  @P3 LDC R230, c[0x0][0x40c] ;  /* 0x00010300ffe63b82 */ /* 0x000f220000000800 */
[----:B-1----:R-:W-:Y:S01]  /*2d00*/  @P3 FMUL.FTZ R198, R198, R215 ;  /* 0x000000d7c6c63220 */ /* 0x002fe20000410000 */
[----:B------:R-:W-:Y:S01]  /*2d10*/  MOV R215, R63 ;  /* 0x0000003f00d77202 */ /* 0x000fe20000000f00 */
[C---:B------:R-:W-:Y:S01]  /*2d20*/  @P2 FFMA.FTZ R215, R205.reuse, R226, R63 ;  /* 0x000000e2cdd72223 */ /* 0x040fe2000001003f */
[----:B------:R-:W-:Y:S01]  /*2d30*/  MOV R221, R58 ;  /* 0x0000003a00dd7202 */ /* 0x000fe20000000f00 */
[----:B------:R-:W-:Y:S01]  /*2d40*/  @P2 FFMA.FTZ R221, R205, R225, R58 ;  /* 0x000000e1cddd2223 */ /* 0x000fe2000001003a */
[----:B------:R-:W-:-:S02]  /*2d50*/  @P3 F2FP.BF16.F32.PACK_AB R198, RZ, R198 ;  /* 0x000000c6ffc6323e */ /* 0x000fc400000010ff */
[----:B------:R-:W1:Y:S01]  /*2d60*/  @P3 LDC R228, c[0x0][0x40c] ;  /* 0x00010300ffe43b82 */ /* 0x000e620000000800 */
[----:B--2---:R-:W-:Y:S01]  /*2d70*/  @P3 FMUL.FTZ R199, R199, R224 ;  /* 0x000000e0c7c73220 */ /* 0x004fe20000410000 */
[----:B------:R-:W-:Y:S01]  /*2d80*/  @P2 FFMA.FTZ R224, R24, R203, R202 ;  /* 0x000000cb18e02223 */ /* 0x000fe200000100ca */
[----:B------:R-:W-:-:S03]  /*2d90*/  @P3 PRMT R160, R198, 0x7610, R160 ;  /* 0x00007610c6a03816 */ /* 0x000fc600000000a0 */
[----:B------:R-:W-:Y:S01]  /*2da0*/  @P2 FADD.FTZ R224, R193, -R224 ;  /* 0x800000e0c1e02221 */ /* 0x000fe20000010000 */
[----:B------:R-:W-:Y:S01]  /*2db0*/  @P3 F2FP.BF16.F32.PACK_AB R199, RZ, R199 ;  /* 0x000000c7ffc7323e */ /* 0x000fe200000010ff */
[----:B------:R-:W2:Y:S01]  /*2dc0*/  @P3 LDC R232, c[0x0][0x40c] ;  /* 0x00010300ffe83b82 */ /* 0x000ea20000000800 */
[----:B---3--:R-:W-:Y:S01]  /*2dd0*/  @P3 FMUL.FTZ R198, R211, R222 ;  /* 0x000000ded3c63220 */ /* 0x008fe20000410000 */
[----:B------:R-:W-:Y:S01]  /*2de0*/  @P2 FFMA.FTZ R219, R205, R224, R57 ;  /* 0x000000e0cddb2223 */ /* 0x000fe20000010039 */
[----:B------:R-:W-:-:S03]  /*2df0*/  @P3 PRMT R160, R160, 0x5410, R199 ;  /* 0x00005410a0a03816 */ /* 0x000fc600000000c7 */
[----:B------:R-:W-:Y:S02]  /*2e00*/  @P3 F2FP.BF16.F32.PACK_AB R198, RZ, R198 ;  /* 0x000000c6ffc6323e */ /* 0x000fe400000010ff */
[----:B------:R-:W3:Y:S01]  /*2e10*/  @P3 LDC R234, c[0x0][0x40c] ;  /* 0x00010300ffea3b82 */ /* 0x000ee20000000800 */
[----:B----4-:R-:W-:Y:S01]  /*2e20*/  @P3 FMUL.FTZ R211, R217, R230 ;  /* 0x000000e6d9d33220 */ /* 0x010fe20000410000 */
[----:B------:R-:W-:-:S04]  /*2e30*/  @P3 PRMT R161, R198, 0x7610, R161 ;  /* 0x00007610c6a13816 */ /* 0x000fc800000000a1 */
[----:B------:R-:W-:Y:S01]  /*2e40*/  @P3 F2FP.BF16.F32.PACK_AB R211, RZ, R211 ;  /* 0x000000d3ffd3323e */ /* 0x000fe200000010ff */
[----:B-1----:R-:W-:-:S03]  /*2e50*/  @P3 FMUL.FTZ R199, R215, R228 ;  /* 0x000000e4d7c73220 */ /* 0x002fc60000410000 */
        /* <DEDUP_REMOVED lines=18> */
.L_x_7875:
[----:B------:R-:W1:Y:S01]  /*2f80*/  @P3 LDC R166, c[0x0][0x40c] ;  /* 0x00010300ffa63b82 */ /* 0x000e620000000800 */
[-CC-:B------:R-:W-:Y:S01]  /*2f90*/  @P2 FFMA.FTZ R164, R26, R203.reuse, R202.reuse ;  /* 0x000000cb1aa42223 */ /* 0x180fe200000100ca */
[-CC-:B------:R-:W-:Y:S01]  /*2fa0*/  @P2 FFMA.FTZ R165, R23, R203.reuse, R202.reuse ;  /* 0x000000cb17a52223 */ /* 0x180fe200000100ca */
[----:B------:R-:W-:Y:S01]  /*2fb0*/  @P2 FFMA.FTZ R167, R3, R203, R202 ;  /* 0x000000cb03a72223 */ /* 0x000fe200000100ca */
[----:B------:R-:W-:Y:S01]  /*2fc0*/  MOV R171, R59 ;  /* 0x0000003b00ab7202 */ /* 0x000fe20000000f00 */
[----:B------:R-:W-:Y:S01]  /*2fd0*/  @P2 FADD.FTZ R164, R195, -R164 ;  /* 0x800000a4c3a42221 */ /* 0x000fe20000010000 */
[----:B------:R-:W-:Y:S01]  /*2fe0*/  @P2 FADD.FTZ R165, R174, -R165 ;  /* 0x800000a5aea52221 */ /* 0x000fe20000010000 */
[----:B------:R-:W-:Y:S01]  /*2ff0*/  @P2 FADD.FTZ R167, R28, -R167 ;  /* 0x800000a71ca72221 */ /* 0x000fe20000010000 */
[----:B------:R-:W2:Y:S01]  /*3000*/  @P3 LDC R199, c[0x0][0x40c] ;  /* 0x00010300ffc73b82 */ /* 0x000ea20000000800 */
[C---:B------:R-:W-:Y:S01]  /*3010*/  @P2 FFMA.FTZ R171, R205.reuse, R164, R59 ;  /* 0x000000a4cdab2223 */ /* 0x040fe2000001003b */
[----:B------:R-:W-:Y:S01]  /*3020*/  MOV R170, R58 ;  /* 0x0000003a00aa7202 */ /* 0x000fe20000000f00 */
[C---:B------:R-:W-:Y:S01]  /*3030*/  @P2 FFMA.FTZ R170, R205.reuse, R165, R58 ;  /* 0x000000a5cdaa2223 */ /* 0x040fe2000001003a */
[----:B------:R-:W-:Y:S01]  /*3040*/  MOV R164, R60 ;  /* 0x0000003c00a47202 */ /* 0x000fe20000000f00 */
[----:B------:R-:W-:Y:S01]  /*3050*/  @P2 FFMA.FTZ R164, R205, R167, R60 ;  /* 0x000000a7cda42223 */ /* 0x000fe2000001003c */
[-CC-:B------:R-:W-:Y:S01]  /*3060*/  @P2 FFMA.FTZ R168, R20, R203.reuse, R202.reuse ;  /* 0x000000cb14a82223 */ /* 0x180fe200000100ca */
[-CC-:B------:R-:W-:Y:S01]  /*3070*/  @P2 FFMA.FTZ R211, R19, R203.reuse, R202.reuse ;  /* 0x000000cb13d32223 */ /* 0x180fe200000100ca */
[----:B------:R-:W3:Y:S01]  /*3080*/  @P3 LDC R169, c[0x0][0x40c] ;  /* 0x00010300ffa93b82 */ /* 0x000ee20000000800 */
[-C--:B------:R-:W-:Y:S01]  /*3090*/  @P2 FFMA.FTZ R217, R21, R203.reuse, R202 ;  /* 0x000000cb15d92223 */ /* 0x080fe200000100ca */
[----:B------:R-:W-:Y:S01]  /*30a0*/  @P2 FADD.FTZ R168, R189, -R168 ;  /* 0x800000a8bda82221 */ /* 0x000fe20000010000 */
[-CC-:B------:R-:W-:Y:S01]  /*30b0*/  @P2 FFMA.FTZ R224, R22, R203.reuse, R202.reuse ;  /* 0x000000cb16e02223 */ /* 0x180fe200000100ca */
[----:B------:R-:W-:Y:S01]  /*30c0*/  @P2 FFMA.FTZ R228, R24, R203, R202 ;  /* 0x000000cb18e42223 */ /* 0x000fe200000100ca */
[----:B------:R-:W-:Y:S01]  /*30d0*/  @P2 FADD.FTZ R211, R30, -R211 ;  /* 0x800000d31ed32221 */ /* 0x000fe20000010000 */
[----:B------:R-:W-:Y:S01]  /*30e0*/  @P2 FADD.FTZ R217, R172, -R217 ;  /* 0x800000d9acd92221 */ /* 0x000fe20000010000 */
[----:B------:R-:W-:Y:S01]  /*30f0*/  @P2 FADD.FTZ R224, R191, -R224 ;  /* 0x800000e0bfe02221 */ /* 0x000fe20000010000 */
[----:B------:R-:W4:Y:S01]  /*3100*/  @P3 LDC R215, c[0x0][0x40c] ;  /* 0x00010300ffd73b82 */ /* 0x000f220000000800 */
[----:B-1----:R-:W-:Y:S01]  /*3110*/  @P3 FMUL.FTZ R166, R171, R166 ;  /* 0x000000a6aba63220 */ /* 0x002fe20000410000 */
[----:B------:R-:W-:Y:S01]  /*3120*/  @P2 FADD.FTZ R228, R193, -R228 ;  /* 0x800000e4c1e42221 */ /* 0x000fe20000010000 */
[----:B------:R-:W-:Y:S01]  /*3130*/  MOV R167, R63 ;  /* 0x0000003f00a77202 */ /* 0x000fe20000000f00 */
[----:B------:R-:W-:-:S02]  /*3140*/  @P2 FFMA.FTZ R167, R205, R224, R63 ;  /* 0x000000e0cda72223 */ /* 0x000fc4000001003f */
[----:B------:R-:W-:Y:S02]  /*3150*/  @P3 F2FP.BF16.F32.PACK_AB R221, RZ, R166 ;  /* 0x000000a6ffdd323e */ /* 0x000fe400000010ff */
[----:B------:R-:W1:Y:S01]  /*3160*/  @P3 LDC R219, c[0x0][0x40c] ;  /* 0x00010300ffdb3b82 */ /* 0x000e620000000800 */
[----:B--2---:R-:W-:-:S05]  /*3170*/  @P3 FMUL.FTZ R165, R170, R199 ;  /* 0x000000c7aaa53220 */ /* 0x004fca0000410000 */
[----:B------:R-:W-:Y:S02]  /*3180*/  @P3 F2FP.BF16.F32.PACK_AB R199, RZ, R165 ;  /* 0x000000a5ffc7323e */ /* 0x000fe400000010ff */
[----:B------:R-:W2:Y:S01]  /*3190*/  @P3 LDC R222, c[0x0][0x40c] ;  /* 0x00010300ffde3b82 */ /* 0x000ea20000000800 */
[----:B---3--:R-:W-:Y:S01]  /*31a0*/  @P3 FMUL.FTZ R166, R164, R169 ;  /* 0x000000a9a4a63220 */ /* 0x008fe20000410000 */
[----:B------:R-:W-:Y:S01]  /*31b0*/  MOV R165, R61 ;  /* 0x0000003d00a57202 */ /* 0x000fe20000000f00 */
[C---:B------:R-:W-:Y:S01]  /*31c0*/  @P2 FFMA.FTZ R165, R205.reuse, R168, R61 ;  /* 0x000000a8cda52223 */ /* 0x040fe2000001003d */
[----:B------:R-:W-:Y:S01]  /*31d0*/  MOV R168, R56 ;  /* 0x0000003800a87202 */ /* 0x000fe20000000f00 */
[C---:B------:R-:W-:Y:S01]  /*31e0*/  @P2 FFMA.FTZ R168, R205.reuse, R217, R56 ;  /* 0x000000d9cda82223 */ /* 0x040fe20000010038 */
[----:B------:R-:W-:Y:S02]  /*31f0*/  @P3 F2FP.BF16.F32.PACK_AB R198, RZ, R166 ;  /* 0x000000a6ffc6323e */ /* 0x000fe400000010ff */
[----:B------:R-:W3:Y:S01]  /*3200*/  @P3 LDC R226, c[0x0][0x40c] ;  /* 0x00010300ffe23b82 */ /* 0x000ee20000000800 */
[----:B------:R-:W-:Y:S01]  /*3210*/  MOV R166, R62 ;  /* 0x0000003e00a67202 */ /* 0x000fe20000000f00 */
[C---:B------:R-:W-:Y:S01]  /*3220*/  @P2 FFMA.FTZ R166, R205.reuse, R211, R62 ;  /* 0x000000d3cda62223 */ /* 0x040fe2000001003e */
[----:B------:R-:W-:Y:S01]  /*3230*/  MOV R169, R57 ;  /* 0x0000003900a97202 */ /* 0x000fe20000000f00 */
[----:B------:R-:W-:Y:S01]  /*3240*/  @P2 FFMA.FTZ R169, R205, R228, R57 ;  /* 0x000000e4cda92223 */ /* 0x000fe20000010039 */
[----:B------:R-:W-:Y:S01]  /*3250*/  @P3 PRMT R163, R199, 0x7610, R163 ;  /* 0x00007610c7a33816 */ /* 0x000fe200000000a3 */
[----:B----4-:R-:W-:Y:S01]  /*3260*/  @P3 FMUL.FTZ R211, R166, R215 ;  /* 0x000000d7a6d33220 */ /* 0x010fe20000410000 */
[----:B------:R-:W-:Y:S01]  /*3270*/  @P3 PRMT R160, R198, 0x7610, R160 ;  /* 0x00007610c6a03816 */ /* 0x000fe200000000a0 */
[----:B------:R-:W4:Y:S01]  /*3280*/  @P3 LDC R230, c[0x0][0x40c] ;  /* 0x00010300ffe63b82 */ /* 0x000f220000000800 */
[----:B-1----:R-:W-:Y:S01]  /*3290*/  @P3 FMUL.FTZ R217, R168, R219 ;  /* 0x000000dba8d93220 */ /* 0x002fe20000410000 */
[----:B------:R-:W-:-:S02]  /*32a0*/  @P3 PRMT R163, R163, 0x5410, R221 ;  /* 0x00005410a3a33816 */ /* 0x000fc400000000dd */
[----:B------:R-:W-:Y:S02]  /*32b0*/  @P3 F2FP.BF16.F32.PACK_AB R211, RZ, R211 ;  /* 0x000000d3ffd3323e */ /* 0x000fe400000010ff */
[----:B------:R-:W-:Y:S01]  /*32c0*/  @P3 F2FP.BF16.F32.PACK_AB R217, RZ, R217 ;  /* 0x000000d9ffd9323e */ /* 0x000fe200000010ff */
[----:B--2---:R-:W-:Y:S01]  /*32d0*/  @P3 FMUL.FTZ R199, R165, R222 ;  /* 0x000000dea5c73220 */ /* 0x004fe20000410000 */
[----:B------:R-:W-:Y:S02]  /*32e0*/  @P3 PRMT R161, R211, 0x7610, R161 ;  /* 0x00007610d3a13816 */ /* 0x000fe400000000a1 */
[----:B------:R-:W-:Y:S02]  /*32f0*/  @P3 PRMT R162, R217, 0x7610, R162 ;  /* 0x00007610d9a23816 */ /* 0x000fe400000000a2 */
[----:B------:R-:W-:Y:S01]  /*3300*/  @P3 F2FP.BF16.F32.PACK_AB R199, RZ, R199 ;  /* 0x000000c7ffc7323e */ /* 0x000fe200000010ff */
[----:B---3--:R-:W-:-:S03]  /*3310*/  @P3 FMUL.FTZ R215, R167, R226 ;  /* 0x000000e2a7d73220 */ /* 0x008fc60000410000 */
[----:B------:R-:W-:Y:S02]  /*3320*/  @P3 PRMT R160, R160, 0x5410, R199 ;  /* 0x00005410a0a03816 */ /* 0x000fe400000000c7 */
[----:B------:R-:W-:Y:S01]  /*3330*/  @P3 F2FP.BF16.F32.PACK_AB R215, RZ, R215 ;  /* 0x000000d7ffd7323e */ /* 0x000fe200000010ff */
[----:B----4-:R-:W-:-:S03]  /*3340*/  @P3 FMUL.FTZ R219, R169, R230 ;  /* 0x000000e6a9db3220 */ /* 0x010fc60000410000 */
[----:B------:R-:W-:Y:S02]  /*3350*/  @P3 PRMT R161, R161, 0x5410, R215 ;  /* 0x00005410a1a13816 */ /* 0x000fe400000000d7 */
[----:B------:R-:W-:-:S04]  /*3360*/  @P3 F2FP.BF16.F32.PACK_AB R219, RZ, R219 ;  /* 0x000000dbffdb323e */ /* 0x000fc800000010ff */
[----:B------:R-:W-:-:S07]  /*3370*/  @P3 PRMT R162, R162, 0x5410, R219 ;  /* 0x00005410a2a23816 */ /* 0x000fce00000000db */
.L_x_7860:
[----:B------:R-:W-:Y:S05]  /*3380*/  BSYNC.RECONVERGENT B1 ;  /* 0x0000000000017941 */ /* 0x000fea0003800200 */
.L_x_7843:
[----:B------:R-:W-:Y:S01]  /*3390*/  ISETP.NE.U32.AND P1, PT, R200, RZ, PT ;  /* 0x000000ffc800720c */ /* 0x000fe20003f25070 */
[----:B------:R-:W1:Y:S01]  /*33a0*/  @P3 LDC.64 R198, c[0x0][0x468] ;  /* 0x00011a00ffc63b82 */ /* 0x000e620000000a00 */
[----:B------:R-:W-:Y:S02]  /*33b0*/  BSSY.RECONVERGENT B1, `(.L_x_7876) ;  /* 0x0000157000017945 */ /* 0x000fe40003800200 */
[----:B------:R-:W-:-:S13]  /*33c0*/  ISETP.NE.AND.EX P1, PT, R201, RZ, PT, P1 ;  /* 0x000000ffc900720c */ /* 0x000fda0003f25310 */
[----:B------:R-:W2:Y:S01]  /*33d0*/  @P1 LDC.64 R200, c[0x0][0x478] ;  /* 0x00011e00ffc81b82 */ /* 0x000ea20000000a00 */
[----:B-1----:R-:W-:-:S04]  /*33e0*/  @P3 IMAD.WIDE.U32 R198, R209, 0x10, R198 ;  /* 0x00000010d1c63825 */ /* 0x002fc800078e00c6 */
[----:B--2---:R-:W-:-:S05]  /*33f0*/  @P1 IMAD.WIDE.U32 R200, R207, 0x20, R200 ;  /* 0x00000020cfc81825 */ /* 0x004fca00078e00c8 */
[----:B------:R1:W-:Y:S04]  /*3400*/  @P1 STG.E.128 desc[UR6][R200.64], R164 ;  /* 0x000000a4c8001986 */ /* 0x0003e8000c101d06 */
[----:B------:R1:W-:Y:S04]  /*3410*/  @P1 STG.E.128 desc[UR6][R200.64+0x10], R168 ;  /* 0x000010a8c8001986 */ /* 0x0003e8000c101d06 */
[----:B------:R1:W-:Y:S01]  /*3420*/  @P3 STG.E.128 desc[UR6][R198.64], R160 ;  /* 0x000000a0c6003986 */ /* 0x0003e2000c101d06 */
[----:B------:R-:W-:Y:S05]  /*3430*/  @!P0 BRA `(.L_x_7877) ;  /* 0x0000000800108947 */ /* 0x000fea0003800000 */
        /* <DEDUP_REMOVED lines=13> */
[-CC-:B------:R-:W-:Y:S01]  /*3510*/  @P2 FFMA.FTZ R170, R182, R203.reuse, R202.reuse ;  /* 0x000000cbb6aa2223 */ /* 0x180fe200000100ca */
[----:B------:R-:W-:Y:S01]  /*3520*/  @P2 FADD.FTZ R169, R206, -R169 ;  /* 0x800000a9cea92221 */ /* 0x000fe20000010000 */
[-CC-:B------:R-:W-:Y:S01]  /*3530*/  @P2 FFMA.FTZ R199, R178, R203.reuse, R202.reuse ;  /* 0x000000cbb2c72223 */ /* 0x180fe200000100ca */
[-CC-:B------:R-:W-:Y:S01]  /*3540*/  @P2 FFMA.FTZ R211, R180, R203.reuse, R202.reuse ;  /* 0x000000cbb4d32223 */ /* 0x180fe200000100ca */
[----:B------:R-:W3:Y:S01]  /*3550*/  @P3 LDC R219, c[0x0][0x40c] ;  /* 0x00010300ffdb3b82 */ /* 0x000ee20000000800 */
[----:B------:R-:W-:Y:S01]  /*3560*/  @P2 FFMA.FTZ R215, R31, R203, R202 ;  /* 0x000000cb1fd72223 */ /* 0x000fe200000100ca */
[----:B------:R-:W-:Y:S01]  /*3570*/  @P2 FADD.FTZ R201, R208, -R201 ;  /* 0x800000c9d0c92221 */ /* 0x000fe20000010000 */
[----:B------:R-:W-:Y:S01]  /*3580*/  @P2 FADD.FTZ R170, R9, -R170 ;  /* 0x800000aa09aa2221 */ /* 0x000fe20000010000 */
[----:B------:R-:W-:Y:S01]  /*3590*/  MOV R168, R48 ;  /* 0x0000003000a87202 */ /* 0x000fe20000000f00 */
[----:B------:R-:W-:Y:S01]  /*35a0*/  @P2 FADD.FTZ R200, R4, -R199 ;  /* 0x800000c704c82221 */ /* 0x000fe20000010000 */
[----:B------:R-:W-:Y:S01]  /*35b0*/  @P2 FADD.FTZ R222, R2, -R211 ;  /* 0x800000d302de2221 */ /* 0x000fe20000010000 */
[----:B------:R-:W-:Y:S01]  /*35c0*/  @P2 FADD.FTZ R215, R210, -R215 ;  /* 0x800000d7d2d72221 */ /* 0x000fe20000010000 */
[----:B------:R-:W4:Y:S01]  /*35d0*/  @P3 LDC R221, c[0x0][0x40c] ;  /* 0x00010300ffdd3b82 */ /* 0x000f220000000800 */
[----:B-1----:R-:W-:Y:S01]  /*35e0*/  @P3 FMUL.FTZ R166, R164, R167 ;  /* 0x000000a7a4a63220 */ /* 0x002fe20000410000 */
[C---:B------:R-:W-:Y:S01]  /*35f0*/  @P2 FFMA.FTZ R168, R205.reuse, R201, R48 ;  /* 0x000000c9cda82223 */ /* 0x040fe20000010030 */
[----:B------:R-:W-:Y:S01]  /*3600*/  MOV R217, R51 ;  /* 0x0000003300d97202 */ /* 0x000fe20000000f00 */
[C---:B------:R-:W-:Y:S01]  /*3610*/  @P2 FFMA.FTZ R217, R205.reuse, R170, R51 ;  /* 0x000000aacdd92223 */ /* 0x040fe20000010033 */
[----:B------:R-:W-:Y:S01]  /*3620*/  MOV R170, R50 ;  /* 0x0000003200aa7202 */ /* 0x000fe20000000f00 */
[----:B------:R-:W-:Y:S01]  /*3630*/  @P2 FFMA.FTZ R170, R205, R215, R50 ;  /* 0x000000d7cdaa2223 */ /* 0x000fe20000010032 */
[----:B------:R-:W-:Y:S01]  /*3640*/  @P3 F2FP.BF16.F32.PACK_AB R171, RZ, R166 ;  /* 0x000000a6ffab323e */ /* 0x000fe200000010ff */
[----:B------:R-:W1:Y:S01]  /*3650*/  @P3 LDC R224, c[0x0][0x40c] ;  /* 0x00010300ffe03b82 */ /* 0x000e620000000800 */
[----:B--2---:R-:W-:Y:S01]  /*3660*/  @P3 FMUL.FTZ R167, R165, R198 ;  /* 0x000000c6a5a73220 */ /* 0x004fe20000410000 */
[----:B------:R-:W-:Y:S01]  /*3670*/  MOV R166, R54 ;  /* 0x0000003600a67202 */ /* 0x000fe20000000f00 */
[----:B------:R-:W-:Y:S01]  /*3680*/  @P2 FFMA.FTZ R166, R205, R169, R54 ;  /* 0x000000a9cda62223 */ /* 0x000fe20000010036 */
[----:B------:R-:W-:-:S02]  /*3690*/  @P3 PRMT R160, R171, 0x7610, R160 ;  /* 0x00007610aba03816 */ /* 0x000fc400000000a0 */
[----:B------:R-:W-:Y:S02]  /*36a0*/  @P3 F2FP.BF16.F32.PACK_AB R198, RZ, R167 ;  /* 0x000000a7ffc6323e */ /* 0x000fe400000010ff */
[----:B------:R-:W2:Y:S01]  /*36b0*/  @P3 LDC R226, c[0x0][0x40c] ;  /* 0x00010300ffe23b82 */ /* 0x000ea20000000800 */
[----:B------:R-:W-:Y:S01]  /*36c0*/  MOV R167, R55 ;  /* 0x0000003700a77202 */ /* 0x000fe20000000f00 */
[C---:B------:R-:W-:Y:S01]  /*36d0*/  @P2 FFMA.FTZ R167, R205.reuse, R200, R55 ;  /* 0x000000c8cda72223 */ /* 0x040fe20000010037 */
[----:B------:R-:W-:Y:S01]  /*36e0*/  MOV R169, R49 ;  /* 0x0000003100a97202 */ /* 0x000fe20000000f00 */
[----:B---3--:R-:W-:Y:S01]  /*36f0*/  @P3 FMUL.FTZ R199, R166, R219 ;  /* 0x000000dba6c73220 */ /* 0x008fe20000410000 */
[----:B------:R-:W-:Y:S01]  /*3700*/  @P3 PRMT R160, R160, 0x5410, R198 ;  /* 0x00005410a0a03816 */ /* 0x000fe200000000c6 */
[----:B------:R-:W-:Y:S02]  /*3710*/  @P2 FFMA.FTZ R169, R205, R222, R49 ;  /* 0x000000decda92223 */ /* 0x000fe40000010031 */
[----:B------:R-:W3:Y:S01]  /*3720*/  @P3 LDC R223, c[0x0][0x40c] ;  /* 0x00010300ffdf3b82 */ /* 0x000ee20000000800 */
[----:B----4-:R-:W-:Y:S01]  /*3730*/  @P3 FMUL.FTZ R198, R168, R221 ;  /* 0x000000dda8c63220 */ /* 0x010fe20000410000 */
        /* <DEDUP_REMOVED lines=8> */
[----:B------:R-:W-:Y:S02]  /*37c0*/  MOV R171, R217 ;  /* 0x000000d900ab7202 */ /* 0x000fe40000000f00 */
[----:B------:R-:W-:Y:S01]  /*37d0*/  @P3 F2FP.BF16.F32.PACK_AB R200, RZ, R200 ;  /* 0x000000c8ffc8323e */ /* 0x000fe200000010ff */
[----:B---3--:R-:W-:-:S03]  /*37e0*/  @P3 FMUL.FTZ R201, R170, R223 ;  /* 0x000000dfaac93220 */ /* 0x008fc60000410000 */
        /* <DEDUP_REMOVED lines=8> */
.L_x_7878:
[----:B-1----:R-:W1:Y:S01]  /*3870*/  @P3 LDC R201, c[0x0][0x40c] ;  /* 0x00010300ffc93b82 */ /* 0x002e620000000800 */
[-CC-:B------:R-:W-:Y:S01]  /*3880*/  @P2 FFMA.FTZ R199, R25, R203.reuse, R202.reuse ;  /* 0x000000cb19c72223 */ /* 0x180fe200000100ca */
[-CC-:B------:R-:W-:Y:S01]  /*3890*/  @P2 FFMA.FTZ R222, R176, R203.reuse, R202.reuse ;  /* 0x000000cbb0de2223 */ /* 0x180fe200000100ca */
[----:B------:R-:W-:Y:S01]  /*38a0*/  MOV R198, R52 ;  /* 0x0000003400c67202 */ /* 0x000fe20000000f00 */
[-C--:B------:R-:W-:Y:S01]  /*38b0*/  @P2 FFMA.FTZ R211, R27, R203.reuse, R202 ;  /* 0x000000cb1bd32223 */ /* 0x080fe200000100ca */
[----:B------:R-:W-:Y:S01]  /*38c0*/  @P2 FADD.FTZ R200, R204, -R199 ;  /* 0x800000c7ccc82221 */ /* 0x000fe20000010000 */
[----:B------:R-:W-:Y:S01]  /*38d0*/  @P2 FADD.FTZ R222, R5, -R222 ;  /* 0x800000de05de2221 */ /* 0x000fe20000010000 */
[----:B------:R-:W-:Y:S01]  /*38e0*/  @P2 FFMA.FTZ R215, R178, R203, R202 ;  /* 0x000000cbb2d72223 */ /* 0x000fe200000100ca */
[----:B------:R-:W2:Y:S01]  /*38f0*/  @P3 LDC R224, c[0x0][0x40c] ;  /* 0x00010300ffe03b82 */ /* 0x000ea20000000800 */
[----:B------:R-:W-:Y:S01]  /*3900*/  @P2 FFMA.FTZ R198, R205, R200, R52 ;  /* 0x000000c8cdc62223 */ /* 0x000fe20000010034 */
[----:B------:R-:W-:Y:S01]  /*3910*/  MOV R199, R53 ;  /* 0x0000003500c77202 */ /* 0x000fe20000000f00 */
[-CC-:B------:R-:W-:Y:S01]  /*3920*/  @P2 FFMA.FTZ R221, R29, R203.reuse, R202.reuse ;  /* 0x000000cb1ddd2223 */ /* 0x180fe200000100ca */
[----:B------:R-:W-:Y:S01]  /*3930*/  @P2 FFMA.FTZ R199, R205, R222, R53 ;  /* 0x000000decdc72223 */ /* 0x000fe20000010035 */
[----:B------:R-:W-:Y:S01]  /*3940*/  @P2 FADD.FTZ R211, R206, -R211 ;  /* 0x800000d3ced32221 */ /* 0x000fe20000010000 */
[----:B------:R-:W-:Y:S01]  /*3950*/  @P2 FADD.FTZ R222, R4, -R215 ;  /* 0x800000d704de2221 */ /* 0x000fe20000010000 */
[-CC-:B------:R-:W-:Y:S01]  /*3960*/  @P2 FFMA.FTZ R223, R180, R203.reuse, R202.reuse ;  /* 0x000000cbb4df2223 */ /* 0x180fe200000100ca */
[----:B------:R-:W3:Y:S01]  /*3970*/  @P3 LDC R219, c[0x0][0x40c] ;  /* 0x00010300ffdb3b82 */ /* 0x000ee20000000800 */
[----:B------:R-:W-:Y:S01]  /*3980*/  @P2 FFMA.FTZ R225, R31, R203, R202 ;  /* 0x000000cb1fe12223 */ /* 0x000fe200000100ca */
[----:B------:R-:W-:Y:S01]  /*3990*/  @P2 FADD.FTZ R221, R208, -R221 ;  /* 0x800000ddd0dd2221 */ /* 0x000fe20000010000 */
[----:B------:R-:W-:Y:S01]  /*39a0*/  MOV R200, R54 ;  /* 0x0000003600c87202 */ /* 0x000fe20000000f00 */
[C---:B------:R-:W-:Y:S01]  /*39b0*/  @P2 FFMA.FTZ R200, R205.reuse, R211, R54 ;  /* 0x000000d3cdc82223 */ /* 0x040fe20000010036 */
[----:B------:R-:W-:Y:S01]  /*39c0*/  MOV R211, R48 ;  /* 0x0000003000d37202 */ /* 0x000fe20000000f00 */
[----:B------:R-:W-:Y:S01]  /*39d0*/  @P2 FADD.FTZ R225, R210, -R225 ;  /* 0x800000e1d2e12221 */ /* 0x000fe20000010000 */
[C---:B------:R-:W-:Y:S01]  /*39e0*/  @P2 FFMA.FTZ R211, R205.reuse, R221, R48 ;  /* 0x000000ddcdd32223 */ /* 0x040fe20000010030 */
[----:B------:R-:W4:Y:S01]  /*39f0*/  @P3 LDC R228, c[0x0][0x40c] ;  /* 0x00010300ffe43b82 */ /* 0x000f220000000800 */
[----:B-1----:R-:W-:Y:S01]  /*3a00*/  @P3 FMUL.FTZ R198, R198, R201 ;  /* 0x000000c9c6c63220 */ /* 0x002fe20000410000 */
[----:B------:R-:W-:Y:S01]  /*3a10*/  MOV R201, R55 ;  /* 0x0000003700c97202 */ /* 0x000fe20000000f00 */
[----:B------:R-:W-:Y:S01]  /*3a20*/  @P2 FFMA.FTZ R201, R205, R222, R55 ;  /* 0x000000decdc92223 */ /* 0x000fe20000010037 */
[----:B------:R-:W-:Y:S01]  /*3a30*/  @P2 FADD.FTZ R222, R2, -R223 ;  /* 0x800000df02de2221 */ /* 0x000fe20000010000 */
[----:B------:R-:W-:-:S02]  /*3a40*/  MOV R215, R49 ;  /* 0x0000003100d77202 */ /* 0x000fc40000000f00 */
[----:B------:R-:W-:Y:S01]  /*3a50*/  @P3 F2FP.BF16.F32.PACK_AB R198, RZ, R198 ;  /* 0x000000c6ffc6323e */ /* 0x000fe200000010ff */
[----:B------:R-:W1:Y:S01]  /*3a60*/  @P3 LDC R226, c[0x0][0x40c] ;  /* 0x00010300ffe23b82 */ /* 0x000e620000000800 */
[----:B--2---:R-:W-:Y:S01]  /*3a70*/  @P3 FMUL.FTZ R199, R199, R224 ;  /* 0x000000e0c7c73220 */ /* 0x004fe20000410000 */
[----:B------:R-:W-:Y:S01]  /*3a80*/  MOV R217, R50 ;  /* 0x0000003200d97202 */ /* 0x000fe20000000f00 */
[C---:B------:R-:W-:Y:S01]  /*3a90*/  @P2 FFMA.FTZ R215, R205.reuse, R222, R49 ;  /* 0x000000decdd72223 */ /* 0x040fe20000010031 */
[----:B------:R-:W-:Y:S01]  /*3aa0*/  @P3 PRMT R160, R198, 0x7610, R160 ;  /* 0x00007610c6a03816 */ /* 0x000fe200000000a0 */
[----:B------:R-:W-:Y:S01]  /*3ab0*/  @P2 FFMA.FTZ R217, R205, R225, R50 ;  /* 0x000000e1cdd92223 */ /* 0x000fe20000010032 */
[----:B------:R-:W-:Y:S02]  /*3ac0*/  @P3 F2FP.BF16.F32.PACK_AB R199, RZ, R199 ;  /* 0x000000c7ffc7323e */ /* 0x000fe400000010ff */
[----:B------:R-:W2:Y:S01]  /*3ad0*/  @P3 LDC R230, c[0x0][0x40c] ;  /* 0x00010300ffe63b82 */ /* 0x000ea20000000800 */
[----:B---3--:R-:W-:Y:S01]  /*3ae0*/  @P3 FMUL.FTZ R198, R200, R219 ;  /* 0x000000dbc8c63220 */ /* 0x008fe20000410000 */
[----:B------:R-:W-:-:S04]  /*3af0*/  @P3 PRMT R160, R160, 0x5410, R199 ;  /* 0x00005410a0a03816 */ /* 0x000fc800000000c7 */
        /* <DEDUP_REMOVED lines=24> */
.L_x_7877:
        /* <DEDUP_REMOVED lines=44> */
.L_x_7882:
[----:B------:R-:W-:Y:S05]  /*3f40*/  BSYNC.RECONVERGENT B2 ;  /* 0x0000000000027941 */ /* 0x000fea0003800200 */
.L_x_7881:
        /* <DEDUP_REMOVED lines=10> */
.L_x_7884:
[----:B------:R-:W-:Y:S05]  /*3ff0*/  BSYNC.RECONVERGENT B2 ;  /* 0x0000000000027941 */ /* 0x000fea0003800200 */
.L_x_7883:
        /* <DEDUP_REMOVED lines=10> */
.L_x_7886:
[----:B------:R-:W-:Y:S05]  /*40a0*/  BSYNC.RECONVERGENT B2 ;  /* 0x0000000000027941 */ /* 0x000fea0003800200 */
.L_x_7885:
        /* <DEDUP_REMOVED lines=10> */
.L_x_7888:
[----:B------:R-:W-:Y:S05]  /*4150*/  BSYNC.RECONVERGENT B2 ;  /* 0x0000000000027941 */ /* 0x000fea0003800200 */
.L_x_7887:
        /* <DEDUP_REMOVED lines=10> */
.L_x_7890:
[----:B------:R-:W-:Y:S05]  /*4200*/  BSYNC.RECONVERGENT B2 ;  /* 0x0000000000027941 */ /* 0x000fea0003800200 */
.L_x_7889:
        /* <DEDUP_REMOVED lines=10> */
.L_x_7892:
[----:B------:R-:W-:Y:S05]  /*42b0*/  BSYNC.RECONVERGENT B2 ;  /* 0x0000000000027941 */ /* 0x000fea0003800200 */
.L_x_7891:
        /* <DEDUP_REMOVED lines=10> */
.L_x_7894:
[----:B------:R-:W-:Y:S05]  /*4360*/  BSYNC.RECONVERGENT B2 ;  /* 0x0000000000027941 */ /* 0x000fea0003800200 */
.L_x_7893:
[----:B------:R-:W-:Y:S05]  /*4370*/  @!P3 BRA `(.L_x_7879) ;  /* 0x000000040068b947 */ /* 0x000fea0003800000 */
[----:B------:R-:W-:-:S05]  /*4380*/  FMUL.FTZ R198, R171, UR11 ;  /* 0x0000000babc67c20 */ /* 0x000fca0008410000 */
[----:B------:R-:W-:-:S04]  /*4390*/  F2FP.BF16.F32.PACK_AB R198, RZ, R198 ;  /* 0x000000c6ffc6723e */ /* 0x000fc800000010ff */
[----:B------:R-:W-:Y:S01]  /*43a0*/  PRMT R163, R163, 0x5410, R198 ;  /* 0x00005410a3a37816 */ /* 0x000fe200000000c6 */
[----:B------:R-:W-:Y:S06]  /*43b0*/  BRA `(.L_x_7879) ;  /* 0x0000000400587947 */ /* 0x000fec0003800000 */
.L_x_7880:
        /* <DEDUP_REMOVED lines=10> */
.L_x_7896:
[----:B------:R-:W-:Y:S05]  /*4460*/  BSYNC.RECONVERGENT B2 ;  /* 0x0000000000027941 */ /* 0x000fea0003800200 */
.L_x_7895:
        /* <DEDUP_REMOVED lines=10> */
.L_x_7898:
[----:B------:R-:W-:Y:S05]  /*4510*/  BSYNC.RECONVERGENT B2 ;  /* 0x0000000000027941 */ /* 0x000fea0003800200 */
.L_x_7897:
        /* <DEDUP_REMOVED lines=10> */
.L_x_7900:
[----:B------:R-:W-:Y:S05]  /*45c0*/  BSYNC.RECONVERGENT B2 ;  /* 0x0000000000027941 */ /* 0x000fea0003800200 */
.L_x_7899:
        /* <DEDUP_REMOVED lines=10> */
.L_x_7902:
[----:B------:R-:W-:Y:S05]  /*4670*/  BSYNC.RECONVERGENT B2 ;  /* 0x0000000000027941 */ /* 0x000fea0003800200 */
.L_x_7901:
        /* <DEDUP_REMOVED lines=10> */
.L_x_7904:
[----:B------:R-:W-:Y:S05]  /*4720*/  BSYNC.RECONVERGENT B2 ;  /* 0x0000000000027941 */ /* 0x000fea0003800200 */
.L_x_7903:
        /* <DEDUP_REMOVED lines=10> */
.L_x_7906:
[----:B------:R-:W-:Y:S05]  /*47d0*/  BSYNC.RECONVERGENT B2 ;  /* 0x0000000000027941 */ /* 0x000fea0003800200 */
.L_x_7905:
        /* <DEDUP_REMOVED lines=10> */
.L_x_7908:
[----:B------:R-:W-:Y:S05]  /*4880*/  BSYNC.RECONVERGENT B2 ;  /* 0x0000000000027941 */ /* 0x000fea0003800200 */
.L_x_7907:
        /* <DEDUP_REMOVED lines=9> */
.L_x_7879:
[----:B------:R-:W-:Y:S05]  /*4920*/  BSYNC.RECONVERGENT B1 ;  /* 0x0000000000017941 */ /* 0x000fea0003800200 */
.L_x_7876:
[----:B-1----:R-:W1:Y:S01]  /*4930*/  @P1 LDC.64 R200, c[0x0][0x478] ;  /* 0x00011e00ffc81b82 */ /* 0x002e620000000a00 */
        /* <DEDUP_REMOVED lines=77> */
.L_x_7911:
        /* <DEDUP_REMOVED lines=65> */
.L_x_7910:
        /* <DEDUP_REMOVED lines=44> */
.L_x_7915:
[----:B------:R-:W-:Y:S05]  /*54e0*/  BSYNC.RECONVERGENT B2 ;  /* 0x0000000000027941 */ /* 0x000fea0003800200 */
.L_x_7914:
        /* <DEDUP_REMOVED lines=10> */
.L_x_7917:
[----:B------:R-:W-:Y:S05]  /*5590*/  BSYNC.RECONVERGENT B2 ;  /* 0x0000000000027941 */ /* 0x000fea0003800200 */
.L_x_7916:
        /* <DEDUP_REMOVED lines=10> */
.L_x_7919:
[----:B------:R-:W-:Y:S05]  /*5640*/  BSYNC.RECONVERGENT B2 ;  /* 0x0000000000027941 */ /* 0x000fea0003800200 */
.L_x_7918:
        /* <DEDUP_REMOVED lines=10> */
.L_x_7921:
[----:B------:R-:W-:Y:S05]  /*56f0*/  BSYNC.RECONVERGENT B2 ;  /* 0x0000000000027941 */ /* 0x000fea0003800200 */
.L_x_7920:
        /* <DEDUP_REMOVED lines=10> */
.L_x_7923:
[----:B------:R-:W-:Y:S05]  /*57a0*/  BSYNC.RECONVERGENT B2 ;  /* 0x0000000000027941 */ /* 0x000fea0003800200 */
.L_x_7922:
        /* <DEDUP_REMOVED lines=10> */
.L_x_7925:
[----:B------:R-:W-:Y:S05]  /*5850*/  BSYNC.RECONVERGENT B2 ;  /* 0x0000000000027941 */ /* 0x000fea0003800200 */
.L_x_7924:
        /* <DEDUP_REMOVED lines=10> */
.L_x_7927:
[----:B------:R-:W-:Y:S05]  /*5900*/  BSYNC.RECONVERGENT B2 ;  /* 0x0000000000027941 */ /* 0x000fea0003800200 */
.L_x_7926:
[----:B------:R-:W-:Y:S05]  /*5910*/  @!P3 BRA `(.L_x_7912) ;  /* 0x000000040068b947 */ /* 0x000fea0003800000 */
[----:B------:R-:W-:-:S05]  /*5920*/  FMUL.FTZ R198, R171, UR11 ;  /* 0x0000000babc67c20 */ /* 0x000fca0008410000 */
[----:B------:R-:W-:-:S04]  /*5930*/  F2FP.BF16.F32.PACK_AB R198, RZ, R198 ;  /* 0x000000c6ffc6723e */ /* 0x000fc800000010ff */
[----:B------:R-:W-:Y:S01]  /*5940*/  PRMT R163, R163, 0x5410, R198 ;  /* 0x00005410a3a37816 */ /* 0x000fe200000000c6 */
[----:B------:R-:W-:Y:S06]  /*5950*/  BRA `(.L_x_7912) ;  /* 0x0000000400587947 */ /* 0x000fec0003800000 */
.L_x_7913:
        /* <DEDUP_REMOVED lines=10> */
.L_x_7929:
[----:B------:R-:W-:Y:S05]  /*5a00*/  BSYNC.RECONVERGENT B2 ;  /* 0x0000000000027941 */ /* 0x000fea0003800200 */
.L_x_7928:
        /* <DEDUP_REMOVED lines=10> */
.L_x_7931:
[----:B------:R-:W-:Y:S05]  /*5ab0*/  BSYNC.RECONVERGENT B2 ;  /* 0x0000000000027941 */ /* 0x000fea0003800200 */
.L_x_7930:
        /* <DEDUP_REMOVED lines=10> */
.L_x_7933:
[----:B------:R-:W-:Y:S05]  /*5b60*/  BSYNC.RECONVERGENT B2 ;  /* 0x0000000000027941 */ /* 0x000fea0003800200 */
.L_x_7932:
        /* <DEDUP_REMOVED lines=10> */
.L_x_7935:
[----:B------:R-:W-:Y:S05]  /*5c10*/  BSYNC.RECONVERGENT B2 ;  /* 0x0000000000027941 */ /* 0x000fea0003800200 */
.L_x_7934:
        /* <DEDUP_REMOVED lines=10> */
.L_x_7937:
[----:B------:R-:W-:Y:S05]  /*5cc0*/  BSYNC.RECONVERGENT B2 ;  /* 0x0000000000027941 */ /* 0x000fea0003800200 */
.L_x_7936:
        /* <DEDUP_REMOVED lines=10> */
.L_x_7939:
[----:B------:R-:W-:Y:S05]  /*5d70*/  BSYNC.RECONVERGENT B2 ;  /* 0x0000000000027941 */ /* 0x000fea0003800200 */
.L_x_7938:
        /* <DEDUP_REMOVED lines=10> */
.L_x_7941:
[----:B------:R-:W-:Y:S05]  /*5e20*/  BSYNC.RECONVERGENT B2 ;  /* 0x0000000000027941 */ /* 0x000fea0003800200 */
.L_x_7940:
        /* <DEDUP_REMOVED lines=9> */
.L_x_7912:
[----:B------:R-:W-:Y:S05]  /*5ec0*/  BSYNC.RECONVERGENT B1 ;  /* 0x0000000000017941 */ /* 0x000fea0003800200 */
.L_x_7909:
        /* <DEDUP_REMOVED lines=12> */
[----:B------:R-:W2:Y:S01]  /*5f90*/  @P3 LDC R197, c[0x0][0x40c] ;  /* 0x00010300ffc53b82 */ /* 0x000ea20000000800 */
[-CC-:B-1----:R-:W-:Y:S01]  /*5fa0*/  @P2 FFMA.FTZ R167, R181, R203.reuse, R202.reuse ;  /* 0x000000cbb5a72223 */ /* 0x182fe200000100ca */
        /* <DEDUP_REMOVED lines=10> */
[-C--:B------:R-:W-:Y:S01]  /*6050*/  @P2 FFMA.FTZ R199, R185, R203.reuse, R202 ;  /* 0x000000cbb9c72223 */ /* 0x080fe200000100ca */
[----:B------:R-:W-:Y:S01]  /*6060*/  @P2 FADD.FTZ R170, R17, -R168 ;  /* 0x800000a811aa2221 */ /* 0x000fe20000010000 */
[-CC-:B------:R-:W-:Y:S01]  /*6070*/  @P2 FFMA.FTZ R198, R194, R203.reuse, R202.reuse ;  /* 0x000000cbc2c62223 */ /* 0x180fe200000100ca */
[----:B------:R-:W-:Y:S01]  /*6080*/  @P2 FADD.FTZ R169, R8, -R171 ;  /* 0x800000ab08a92221 */ /* 0x000fe20000010000 */
[----:B------:R-:W3:Y:S01]  /*6090*/  @P3 LDC R211, c[0x0][0x40c] ;  /* 0x00010300ffd33b82 */ /* 0x000ee20000000800 */
[-CC-:B------:R-:W-:Y:S01]  /*60a0*/  @P2 FFMA.FTZ R201, R196, R203.reuse, R202.reuse ;  /* 0x000000cbc4c92223 */ /* 0x180fe200000100ca */
[----:B------:R-:W-:Y:S01]  /*60b0*/  @P2 FFMA.FTZ R202, R187, R203, R202 ;  /* 0x000000cbbbca2223 */ /* 0x000fe200000100ca */
[----:B------:R-:W-:Y:S01]  /*60c0*/  @P2 FADD.FTZ R199, R10, -R199 ;  /* 0x800000c70ac72221 */ /* 0x000fe20000010000 */
[----:B------:R-:W-:Y:S01]  /*60d0*/  MOV R166, R38 ;  /* 0x0000002600a67202 */ /* 0x000fe20000000f00 */
[----:B------:R-:W-:Y:S01]  /*60e0*/  @P2 FADD.FTZ R198, R15, -R198 ;  /* 0x800000c60fc62221 */ /* 0x000fe20000010000 */
[C---:B------:R-:W-:Y:S01]  /*60f0*/  @P2 FFMA.FTZ R166, R205.reuse, R169, R38 ;  /* 0x000000a9cda62223 */ /* 0x040fe20000010026 */
[----:B------:R-:W-:Y:S01]  /*6100*/  MOV R203, R35 ;  /* 0x0000002300cb7202 */ /* 0x000fe20000000f00 */
[----:B------:R-:W4:Y:S01]  /*6110*/  @P3 LDC R215, c[0x0][0x40c] ;  /* 0x00010300ffd73b82 */ /* 0x000f220000000800 */
[----:B--2---:R-:W-:Y:S01]  /*6120*/  @P3 FMUL.FTZ R167, R164, R197 ;  /* 0x000000c5a4a73220 */ /* 0x004fe20000410000 */
[----:B------:R-:W-:Y:S01]  /*6130*/  @P2 FFMA.FTZ R203, R205, R170, R35 ;  /* 0x000000aacdcb2223 */ /* 0x000fe20000010023 */
[----:B------:R-:W-:-:S02]  /*6140*/  MOV R169, R33 ;  /* 0x0000002100a97202 */ /* 0x000fc40000000f00 */
[----:B------:R-:W-:Y:S02]  /*6150*/  MOV R170, R34 ;  /* 0x0000002200aa7202 */ /* 0x000fe40000000f00 */
[----:B------:R-:W-:Y:S01]  /*6160*/  @P3 F2FP.BF16.F32.PACK_AB R171, RZ, R167 ;  /* 0x000000a7ffab323e */ /* 0x000fe200000010ff */
[----:B------:R-:W2:Y:S01]  /*6170*/  @P3 LDC R222, c[0x0][0x40c] ;  /* 0x00010300ffde3b82 */ /* 0x000ea20000000800 */
[----:B-1----:R-:W-:Y:S01]  /*6180*/  @P3 FMUL.FTZ R168, R165, R200 ;  /* 0x000000c8a5a83220 */ /* 0x002fe20000410000 */
[----:B------:R-:W-:Y:S01]  /*6190*/  @P2 FADD.FTZ R200, R14, -R201 ;  /* 0x800000c90ec82221 */ /* 0x000fe20000010000 */
[----:B------:R-:W-:Y:S01]  /*61a0*/  @P3 PRMT R160, R171, 0x7610, R160 ;  /* 0x00007610aba03816 */ /* 0x000fe200000000a0 */
[----:B------:R-:W-:Y:S01]  /*61b0*/  @P2 FADD.FTZ R201, R13, -R202 ;  /* 0x800000ca0dc92221 */ /* 0x000fe20000010000 */
[----:B------:R-:W-:Y:S01]  /*61c0*/  MOV R167, R39 ;  /* 0x0000002700a77202 */ /* 0x000fe20000000f00 */
[C---:B------:R-:W-:Y:S01]  /*61d0*/  @P2 FFMA.FTZ R167, R205.reuse, R198, R39 ;  /* 0x000000c6cda72223 */ /* 0x040fe20000010027 */
[----:B------:R-:W-:Y:S01]  /*61e0*/  @P3 F2FP.BF16.F32.PACK_AB R197, RZ, R168 ;  /* 0x000000a8ffc5323e */ /* 0x000fe200000010ff */
[----:B------:R-:W1:Y:S01]  /*61f0*/  @P3 LDC R224, c[0x0][0x40c] ;  /* 0x00010300ffe03b82 */ /* 0x000e620000000800 */
[----:B------:R-:W-:Y:S01]  /*6200*/  MOV R168, R32 ;  /* 0x0000002000a87202 */ /* 0x000fe20000000f00 */
[C---:B------:R-:W-:Y:S01]  /*6210*/  @P2 FFMA.FTZ R168, R205.reuse, R199, R32 ;  /* 0x000000c7cda82223 */ /* 0x040fe20000010020 */
[----:B---3--:R-:W-:Y:S01]  /*6220*/  @P3 FMUL.FTZ R198, R166, R211 ;  /* 0x000000d3a6c63220 */ /* 0x008fe20000410000 */
[----:B------:R-:W-:Y:S01]  /*6230*/  @P3 PRMT R160, R160, 0x5410, R197 ;  /* 0x00005410a0a03816 */ /* 0x000fe200000000c5 */
[C---:B------:R-:W-:Y:S01]  /*6240*/  @P2 FFMA.FTZ R169, R205.reuse, R200, R33 ;  /* 0x000000c8cda92223 */ /* 0x040fe20000010021 */
[----:B------:R-:W-:-:S02]  /*6250*/  @P2 FFMA.FTZ R170, R205, R201, R34 ;  /* 0x000000c9cdaa2223 */ /* 0x000fc40000010022 */
[----:B------:R-:W3:Y:S01]  /*6260*/  @P3 LDC R217, c[0x0][0x40c] ;  /* 0x00010300ffd93b82 */ /* 0x000ee20000000800 */
[----:B----4-:R-:W-:Y:S01]  /*6270*/  @P3 FMUL.FTZ R197, R168, R215 ;  /* 0x000000d7a8c53220 */ /* 0x010fe20000410000 */
[----:B------:R-:W-:-:S04]  /*6280*/  @P3 F2FP.BF16.F32.PACK_AB R198, RZ, R198 ;  /* 0x000000c6ffc6323e */ /* 0x000fc800000010ff */
[----:B------:R-:W-:Y:S01]  /*6290*/  @P3 F2FP.BF16.F32.PACK_AB R197, RZ, R197 ;  /* 0x000000c5ffc5323e */ /* 0x000fe200000010ff */
[----:B--2---:R-:W-:Y:S01]  /*62a0*/  @P3 FMUL.FTZ R171, R167, R222 ;  /* 0x000000dea7ab3220 */ /* 0x004fe20000410000 */
[----:B------:R-:W-:Y:S02]  /*62b0*/  @P3 PRMT R161, R198, 0x7610, R161 ;  /* 0x00007610c6a13816 */ /* 0x000fe400000000a1 */
[----:B------:R-:W-:Y:S02]  /*62c0*/  @P3 PRMT R162, R197, 0x7610, R162 ;  /* 0x00007610c5a23816 */ /* 0x000fe400000000a2 */
[----:B------:R-:W-:Y:S01]  /*62d0*/  @P3 F2FP.BF16.F32.PACK_AB R171, RZ, R171 ;  /* 0x000000abffab323e */ /* 0x000fe200000010ff */
[----:B-1----:R-:W-:-:S03]  /*62e0*/  @P3 FMUL.FTZ R199, R169, R224 ;  /* 0x000000e0a9c73220 */ /* 0x002fc60000410000 */
        /* <DEDUP_REMOVED lines=12> */
.L_x_7944:
[----:B-1----:R-:W1:Y:S01]  /*63b0*/  @P3 LDC R200, c[0x0][0x40c] ;  /* 0x00010300ffc83b82 */ /* 0x002e620000000800 */
[--C-:B------:R-:W-:Y:S01]  /*63c0*/  @P2 FFMA.FTZ R201, R192, R203, R202.reuse ;  /* 0x000000cbc0c92223 */ /* 0x100fe200000100ca */
[----:B------:R-:W-:Y:S01]  /*63d0*/  MOV R198, R37 ;  /* 0x0000002500c67202 */ /* 0x000fe20000000f00 */
[-CC-:B------:R-:W-:Y:S01]  /*63e0*/  @P2 FFMA.FTZ R199, R181, R203.reuse, R202.reuse ;  /* 0x000000cbb5c72223 */ /* 0x180fe200000100ca */
[----:B------:R-:W-:Y:S01]  /*63f0*/  MOV R197, R36 ;  /* 0x0000002400c57202 */ /* 0x000fe20000000f00 */
[----:B------:R-:W-:Y:S01]  /*6400*/  @P2 FADD.FTZ R222, R16, -R201 ;  /* 0x800000c910de2221 */ /* 0x000fe20000010000 */
[-CC-:B------:R-:W-:Y:S01]  /*6410*/  @P2 FFMA.FTZ R201, R183, R203.reuse, R202.reuse ;  /* 0x000000cbb7c92223 */ /* 0x180fe200000100ca */
[----:B------:R-:W-:Y:S01]  /*6420*/  @P2 FADD.FTZ R199, R220, -R199 ;  /* 0x800000c7dcc72221 */ /* 0x000fe20000010000 */
[----:B------:R-:W2:Y:S01]  /*6430*/  @P3 LDC R211, c[0x0][0x40c] ;  /* 0x00010300ffd33b82 */ /* 0x000ea20000000800 */
[C---:B------:R-:W-:Y:S01]  /*6440*/  @P2 FFMA.FTZ R198, R205.reuse, R222, R37 ;  /* 0x000000decdc62223 */ /* 0x040fe20000010025 */
[----:B------:R-:W-:Y:S01]  /*6450*/  @P2 FFMA.FTZ R224, R194, R203, R202 ;  /* 0x000000cbc2e02223 */ /* 0x000fe200000100ca */
[----:B------:R-:W-:Y:S01]  /*6460*/  @P2 FFMA.FTZ R197, R205, R199, R36 ;  /* 0x000000c7cdc52223 */ /* 0x000fe20000010024 */
[-C--:B------:R-:W-:Y:S01]  /*6470*/  @P2 FFMA.FTZ R219, R185, R203.reuse, R202 ;  /* 0x000000cbb9db2223 */ /* 0x080fe200000100ca */
        /* <DEDUP_REMOVED lines=9> */
[----:B------:R-:W-:Y:S01]  /*6510*/  @P2 FFMA.FTZ R201, R205, R219, R32 ;  /* 0x000000dbcdc92223 */ /* 0x000fe20000010020 */
[----:B------:R-:W-:Y:S01]  /*6520*/  MOV R215, R34 ;  /* 0x0000002200d77202 */ /* 0x000fe20000000f00 */
[----:B------:R-:W4:Y:S01]  /*6530*/  @P3 LDC R226, c[0x0][0x40c] ;  /* 0x00010300ffe23b82 */ /* 0x000f220000000800 */
[----:B-1----:R-:W-:Y:S01]  /*6540*/  @P3 FMUL.FTZ R197, R197, R200 ;  /* 0x000000c8c5c53220 */ /* 0x002fe20000410000 */
[----:B------:R-:W-:Y:S01]  /*6550*/  MOV R200, R39 ;  /* 0x0000002700c87202 */ /* 0x000fe20000000f00 */
[----:B------:R-:W-:Y:S01]  /*6560*/  @P2 FFMA.FTZ R200, R205, R224, R39 ;  /* 0x000000e0cdc82223 */ /* 0x000fe20000010027 */
[----:B------:R-:W-:Y:S01]  /*6570*/  @P2 FADD.FTZ R224, R14, -R221 ;  /* 0x800000dd0ee02221 */ /* 0x000fe20000010000 */
[----:B------:R-:W-:Y:S01]  /*6580*/  @P2 FADD.FTZ R221, R13, -R230 ;  /* 0x800000e60ddd2221 */ /* 0x000fe20000010000 */
[----:B------:R-:W-:-:S02]  /*6590*/  @P3 F2FP.BF16.F32.PACK_AB R197, RZ, R197 ;  /* 0x000000c5ffc5323e */ /* 0x000fc400000010ff */
[----:B------:R-:W1:Y:S01]  /*65a0*/  @P3 LDC R217, c[0x0][0x40c] ;  /* 0x00010300ffd93b82 */ /* 0x000e620000000800 */
[----:B--2---:R-:W-:Y:S01]  /*65b0*/  @P3 FMUL.FTZ R198, R198, R211 ;  /* 0x000000d3c6c63220 */ /* 0x004fe20000410000 */
[----:B------:R-:W-:Y:S01]  /*65c0*/  @P3 PRMT R160, R197, 0x7610, R160 ;  /* 0x00007610c5a03816 */ /* 0x000fe200000000a0 */
[C---:B------:R-:W-:Y:S01]  /*65d0*/  @P2 FFMA.FTZ R215, R205.reuse, R221, R34 ;  /* 0x000000ddcdd72223 */ /* 0x040fe20000010022 */
[----:B------:R-:W-:Y:S01]  /*65e0*/  MOV R211, R33 ;  /* 0x0000002100d37202 */ /* 0x000fe20000000f00 */
        /* <DEDUP_REMOVED lines=29> */
.L_x_7943:
        /* <DEDUP_REMOVED lines=36> */
.L_x_7948:
[----:B------:R-:W-:Y:S05]  /*6a00*/  BSYNC.RECONVERGENT B2 ;  /* 0x0000000000027941 */ /* 0x000fea0003800200 */
.L_x_7947:
        /* <DEDUP_REMOVED lines=10> */
.L_x_7950:
[----:B------:R-:W-:Y:S05]  /*6ab0*/  BSYNC.RECONVERGENT B2 ;  /* 0x0000000000027941 */ /* 0x000fea0003800200 */
.L_x_7949:
        /* <DEDUP_REMOVED lines=10> */
.L_x_7952:
[----:B------:R-:W-:Y:S05]  /*6b60*/  BSYNC.RECONVERGENT B2 ;  /* 0x0000000000027941 */ /* 0x000fea0003800200 */
.L_x_7951:
        /* <DEDUP_REMOVED lines=10> */
.L_x_7954:
[----:B------:R-:W-:Y:S05]  /*6c10*/  BSYNC.RECONVERGENT B2 ;  /* 0x0000000000027941 */ /* 0x000fea0003800200 */
.L_x_7953:
        /* <DEDUP_REMOVED lines=10> */
.L_x_7956:
[----:B------:R-:W-:Y:S05]  /*6cc0*/  BSYNC.RECONVERGENT B2 ;  /* 0x0000000000027941 */ /* 0x000fea0003800200 */
.L_x_7955:
        /* <DEDUP_REMOVED lines=10> */
.L_x_7958:
[----:B------:R-:W-:Y:S05]  /*6d70*/  BSYNC.RECONVERGENT B2 ;  /* 0x0000000000027941 */ /* 0x000fea0003800200 */
.L_x_7957:
        /* <DEDUP_REMOVED lines=10> */
.L_x_7960:
[----:B------:R-:W-:Y:S05]  /*6e20*/  BSYNC.RECONVERGENT B2 ;  /* 0x0000000000027941 */ /* 0x000fea0003800200 */
.L_x_7959:
        /* <DEDUP_REMOVED lines=13> */
.L_x_7946:
[----:B-1----:R-:W1:Y:S01]  /*6f00*/  @P3 LDC R199, c[0x0][0x40c] ;  /* 0x00010300ffc73b82 */ /* 0x002e620000000800 */
        /* <DEDUP_REMOVED lines=16> */
.L_x_7962:
[----:B------:R-:W-:Y:S05]  /*7010*/  BSYNC.RECONVERGENT B2 ;  /* 0x0000000000027941 */ /* 0x000fea0003800200 */
.L_x_7961:
        /* <DEDUP_REMOVED lines=10> */
.L_x_7964:
[----:B------:R-:W-:Y:S05]  /*70c0*/  BSYNC.RECONVERGENT B2 ;  /* 0x0000000000027941 */ /* 0x000fea0003800200 */
.L_x_7963:
        /* <DEDUP_REMOVED lines=10> */
.L_x_7966:
[----:B------:R-:W-:Y:S05]  /*7170*/  BSYNC.RECONVERGENT B2 ;  /* 0x0000000000027941 */ /* 0x000fea0003800200 */
.L_x_7965:
        /* <DEDUP_REMOVED lines=10> */
.L_x_7968:
[----:B------:R-:W-:Y:S05]  /*7220*/  BSYNC.RECONVERGENT B2 ;  /* 0x0000000000027941 */ /* 0x000fea0003800200 */
.L_x_7967:
        /* <DEDUP_REMOVED lines=10> */
.L_x_7970:
[----:B------:R-:W-:Y:S05]  /*72d0*/  BSYNC.RECONVERGENT B2 ;  /* 0x0000000000027941 */ /* 0x000fea0003800200 */
.L_x_7969:
        /* <DEDUP_REMOVED lines=10> */
.L_x_7972:
[----:B------:R-:W-:Y:S05]  /*7380*/  BSYNC.RECONVERGENT B2 ;  /* 0x0000000000027941 */ /* 0x000fea0003800200 */
.L_x_7971:
        /* <DEDUP_REMOVED lines=10> */
.L_x_7974:
[----:B------:R-:W-:Y:S05]  /*7430*/  BSYNC.RECONVERGENT B2 ;  /* 0x0000000000027941 */ /* 0x000fea0003800200 */
.L_x_7973:
[----:B------:R-:W-:-:S04]  /*7440*/  @P3 F2FP.BF16.F32.PACK_AB R198, RZ, R198 ;  /* 0x000000c6ffc6323e */ /* 0x000fc800000010ff */
[----:B------:R-:W-:-:S07]  /*7450*/  @P3 PRMT R163, R163, 0x5410, R198 ;  /* 0x00005410a3a33816 */ /* 0x000fce00000000c6 */
.L_x_7945:
[----:B------:R-:W-:Y:S05]  /*7460*/  BSYNC.RECONVERGENT B1 ;  /* 0x0000000000017941 */ /* 0x000fea0003800200 */
.L_x_7942:
        /* <DEDUP_REMOVED lines=13> */
.L_x_7838:
[----:B------:R-:W-:Y:S05]  /*7540*/  BSYNC B0 ;  /* 0x0000000000007941 */ /* 0x000fea0003800000 */
.L_x_7837:
[----:B------:R-:W1:Y:S01]  /*7550*/  S2R R5, SR_CgaCtaId ;  /* 0x0000000000057919 */ /* 0x000e620000008800 */
[C---:B0-----:R-:W-:Y:S01]  /*7560*/  SHF.L.U32 R2, R213.reuse, 0x7, RZ ;  /* 0x00000007d5027819 */ /* 0x041fe200000006ff */
[----:B------:R-:W-:Y:S05]  /*7570*/  WARPSYNC.ALL ;  /* 0x0000000000007948 */ /* 0x000fea0003800000 */
[----:B------:R-:W-:Y:S01]  /*7580*/  SHF.L.U32 R0, R213, 0x5, RZ ;  /* 0x00000005d5007819 */ /* 0x000fe200000006ff */
[----:B------:R-:W0:Y:S01]  /*7590*/  S2UR UR4, SR_CTAID.X ;  /* 0x00000000000479c3 */ /* 0x000e220000002500 */
[----:B------:R-:W-:Y:S01]  /*75a0*/  MOV R4, 0x400 ;  /* 0x0000040000047802 */ /* 0x000fe20000000f00 */
[----:B------:R-:W2:Y:S01]  /*75b0*/  LDCU.128 UR12, c[0x0][0x440] ;  /* 0x00008800ff0c77ac */ /* 0x000ea20008000c00 */
[----:B------:R-:W-:-:S04]  /*75c0*/  LOP3.LUT R3, R2, 0x3000, RZ, 0xc0, !PT ;  /* 0x0000300002037812 */ /* 0x000fc800078ec0ff */
[----:B------:R-:W-:Y:S02]  /*75d0*/  LOP3.LUT R0, R3, 0x3e0, R0, 0xf8, !PT ;  /* 0x000003e003007812 */ /* 0x000fe400078ef800 */
        /* <DEDUP_REMOVED lines=38> */
[----:B------:R-:W5:Y:S01]  /*7840*/  LDC R14, c[0x0][0x388] ;  /* 0x0000e200ff0e7b82 */ /* 0x000f620000000800 */
        /* <DEDUP_REMOVED lines=25> */
[----:B------:R-:W-:Y:S02]  /*79e0*/  IADD3 R22, P0, PT, R14, R213, RZ ;  /* 0x000000d50e167210 */ /* 0x000fe40007f1e0ff */
        /* <DEDUP_REMOVED lines=9> */
[----:B------:R-:W-:Y:S01]  /*7a80*/  IADD3.X R3, PT, PT, RZ, RZ, RZ, P0, !PT ;  /* 0x000000ffff037210 */ /* 0x000fe200007fe4ff */
[----:B--2---:R-:W-:Y:S01]  /*7a90*/  FADD.FTZ R29, R4, R29 ;  /* 0x0000001d041d7221 */ /* 0x004fe20000010000 */
[C---:B------:R-:W-:Y:S02]  /*7aa0*/  SHF.L.U32 R4, R22.reuse, 0x2, RZ ;  /* 0x0000000216047819 */ /* 0x040fe400000006ff */
[----:B------:R-:W-:Y:S01]  /*7ab0*/  SHF.L.U64.HI R22, R22, 0x2, R3 ;  /* 0x0000000216167819 */ /* 0x000fe20000010203 */
[----:B0-----:R-:W-:Y:S01]  /*7ac0*/  FADD.FTZ R13, R5, R30 ;  /* 0x0000001e050d7221 */ /* 0x001fe20000010000 */
        /* <DEDUP_REMOVED lines=98> */
.L_x_7842:
[----:B------:R-:W-:Y:S01]  /*80f0*/  HFMA2 R221, -RZ, RZ, 0, 5.9604644775390625e-08 ;  /* 0x00000001ffdd7431 */ /* 0x000fe200000001ff */
[----:B------:R-:W-:Y:S01]  /*8100*/  BSSY B1, `(.L_x_7976) ;  /* 0x0000007000017945 */ /* 0x000fe20003800000 */
[----:B------:R-:W-:Y:S02]  /*8110*/  MOV R224, R213 ;  /* 0x000000d500e07202 */ /* 0x000fe40000000f00 */
[----:B------:R-:W-:Y:S02]  /*8120*/  MOV R226, 0x1f ;  /* 0x0000001f00e27802 */ /* 0x000fe40000000f00 */
[----:B------:R-:W-:-:S07]  /*8130*/  MOV R217, 0xffffffff ;  /* 0xffffffff00d97802 */ /* 0x000fce0000000f00 */
[----:B01----:R-:W-:Y:S05]  /*8140*/  WARPSYNC.COLLECTIVE R217, `(.L_x_7977) ;  /* 0x00000000d9087348 */ /* 0x003fea0003c00000 */
[----:B------:R2:W3:Y:S02]  /*8150*/  SHFL.BFLY P1, R219, R224, R221, R226 ;  /* 0x0c0000dde0db7389 */ /* 0x0004e400000200e2 */
[----:B0123--:R-:W-:Y:S05]  /*8160*/  ENDCOLLECTIVE ;  /* 0x000000000000791b */ /* 0x00ffea0003800000 */
.L_x_7977:
[----:B------:R-:W-:Y:S05]  /*8170*/  BSYNC B1 ;  /* 0x0000000000017941 */ /* 0x000fea0003800000 */
.L_x_7976:
        /* <DEDUP_REMOVED lines=8> */
.L_x_7978:
[----:B------:R-:W-:Y:S01]  /*8200*/  FADD.FTZ R198, R198, R213 ;  /* 0x000000d5c6c67221 */ /* 0x000fe20000010000 */
[----:B------:R-:W-:-:S04]  /*8210*/  HFMA2 R221, -RZ, RZ, 0, 1.1920928955078125e-07 ;  /* 0x00000002ffdd7431 */ /* 0x000fc800000001ff */
[----:B------:R-:W-:Y:S02]  /*8220*/  MOV R224, R198 ;  /* 0x000000c600e07202 */ /* 0x000fe40000000f00 */
[----:B------:R-:W-:-:S07]  /*8230*/  MOV R200, R219 ;  /* 0x000000db00c87202 */ /* 0x000fce0000000f00 */
[----:B------:R-:W-:Y:S05]  /*8240*/  WARPSYNC.COLLECTIVE R217, `(.L_x_7979) ;  /* 0x00000000d9087348 */ /* 0x000fea0003c00000 */
[----:B------:R0:W1:Y:S02]  /*8250*/  SHFL.BFLY P1, R219, R224, R221, R226 ;  /* 0x0c0000dde0db7389 */ /* 0x00006400000200e2 */
[----:B01----:R-:W-:Y:S05]  /*8260*/  ENDCOLLECTIVE ;  /* 0x000000000000791b */ /* 0x003fea0003800000 */
.L_x_7979:
[----:B------:R-:W-:-:S05]  /*8270*/  FADD.FTZ R200, R200, R215 ;  /* 0x000000d7c8c87221 */ /* 0x000fca0000010000 */
[----:B------:R-:W-:Y:S02]  /*8280*/  MOV R224, R200 ;  /* 0x000000c800e07202 */ /* 0x000fe40000000f00 */
[----:B------:R-:W-:-:S07]  /*8290*/  MOV R199, R219 ;  /* 0x000000db00c77202 */ /* 0x000fce0000000f00 */
[----:B------:R-:W-:Y:S05]  /*82a0*/  WARPSYNC.COLLECTIVE R217, `(.L_x_7980) ;  /* 0x00000000d9087348 */ /* 0x000fea0003c00000 */
[----:B------:R0:W1:Y:S02]  /*82b0*/  SHFL.BFLY P1, R219, R224, R221, R226 ;  /* 0x0c0000dde0db7389 */ /* 0x00006400000200e2 */
[----:B01----:R-:W-:Y:S05]  /*82c0*/  ENDCOLLECTIVE ;  /* 0x000000000000791b */ /* 0x003fea0003800000 */
.L_x_7980:
[----:B------:R-:W-:Y:S01]  /*82d0*/  FADD.FTZ R199, R198, R199 ;  /* 0x000000c7c6c77221 */ /* 0x000fe20000010000 */
[----:B------:R-:W-:-:S04]  /*82e0*/  HFMA2 R221, -RZ, RZ, 0, 2.384185791015625e-07 ;  /* 0x00000004ffdd7431 */ /* 0x000fc800000001ff */
[----:B------:R-:W-:Y:S02]  /*82f0*/  MOV R224, R199 ;  /* 0x000000c700e07202 */ /* 0x000fe40000000f00 */
[----:B------:R-:W-:-:S07]  /*8300*/  MOV R201, R219 ;  /* 0x000000db00c97202 */ /* 0x000fce0000000f00 */
[----:B------:R-:W-:Y:S05]  /*8310*/  WARPSYNC.COLLECTIVE R217, `(.L_x_7981) ;  /* 0x00000000d9087348 */ /* 0x000fea0003c00000 */
[----:B------:R0:W1:Y:S02]  /*8320*/  SHFL.BFLY P1, R219, R224, R221, R226 ;  /* 0x0c0000dde0db7389 */ /* 0x00006400000200e2 */
[----:B01----:R-:W-:Y:S05]  /*8330*/  ENDCOLLECTIVE ;  /* 0x000000000000791b */ /* 0x003fea0003800000 */
.L_x_7981:
[----:B------:R-:W-:-:S05]  /*8340*/  FADD.FTZ R201, R200, R201 ;  /* 0x000000c9c8c97221 */ /* 0x000fca0000010000 */
[----:B------:R-:W-:Y:S02]  /*8350*/  MOV R224, R201 ;  /* 0x000000c900e07202 */ /* 0x000fe40000000f00 */
[----:B------:R-:W-:-:S07]  /*8360*/  MOV R202, R219 ;  /* 0x000000db00ca7202 */ /* 0x000fce0000000f00 */
[----:B------:R-:W-:Y:S05]  /*8370*/  WARPSYNC.COLLECTIVE R217, `(.L_x_7982) ;  /* 0x00000000d9087348 */ /* 0x000fea0003c00000 */
[----:B------:R0:W1:Y:S02]  /*8380*/  SHFL.BFLY P1, R219, R224, R221, R226 ;  /* 0x0c0000dde0db7389 */ /* 0x00006400000200e2 */
[----:B01----:R-:W-:Y:S05]  /*8390*/  ENDCOLLECTIVE ;  /* 0x000000000000791b */ /* 0x003fea0003800000 */
.L_x_7982:
[----:B------:R-:W-:Y:S01]  /*83a0*/  FADD.FTZ R202, R199, R202 ;  /* 0x000000cac7ca7221 */ /* 0x000fe20000010000 */
[----:B------:R-:W-:-:S04]  /*83b0*/  HFMA2 R221, -RZ, RZ, 0, 4.76837158203125e-07 ;  /* 0x00000008ffdd7431 */ /* 0x000fc800000001ff */
[----:B------:R-:W-:Y:S02]  /*83c0*/  MOV R224, R202 ;  /* 0x000000ca00e07202 */ /* 0x000fe40000000f00 */
[----:B------:R-:W-:-:S07]  /*83d0*/  MOV R222, R219 ;  /* 0x000000db00de7202 */ /* 0x000fce0000000f00 */
[----:B------:R-:W-:Y:S05]  /*83e0*/  WARPSYNC.COLLECTIVE R217, `(.L_x_7983) ;  /* 0x00000000d9087348 */ /* 0x000fea0003c00000 */
[----:B------:R0:W1:Y:S02]  /*83f0*/  SHFL.BFLY P1, R219, R224, R221, R226 ;  /* 0x0c0000dde0db7389 */ /* 0x00006400000200e2 */
[----:B01----:R-:W-:Y:S05]  /*8400*/  ENDCOLLECTIVE ;  /* 0x000000000000791b */ /* 0x003fea0003800000 */
.L_x_7983:
[----:B------:R-:W-:-:S05]  /*8410*/  FADD.FTZ R222, R201, R222 ;  /* 0x000000dec9de7221 */ /* 0x000fca0000010000 */
[----:B------:R-:W-:Y:S02]  /*8420*/  MOV R224, R222 ;  /* 0x000000de00e07202 */ /* 0x000fe40000000f00 */
[----:B------:R-:W-:-:S07]  /*8430*/  MOV R203, R219 ;  /* 0x000000db00cb7202 */ /* 0x000fce0000000f00 */
[----:B------:R-:W-:Y:S05]  /*8440*/  WARPSYNC.COLLECTIVE R217, `(.L_x_7984) ;  /* 0x00000000d9087348 */ /* 0x000fea0003c00000 */
[----:B------:R0:W1:Y:S02]  /*8450*/  SHFL.BFLY P1, R219, R224, R221, R226 ;  /* 0x0c0000dde0db7389 */ /* 0x00006400000200e2 */
[----:B01----:R-:W-:Y:S05]  /*8460*/  ENDCOLLECTIVE ;  /* 0x000000000000791b */ /* 0x003fea0003800000 */
.L_x_7984:
[----:B------:R-:W-:Y:S01]  /*8470*/  FADD.FTZ R203, R202, R203 ;  /* 0x000000cbcacb7221 */ /* 0x000fe20000010000 */
[----:B------:R-:W-:-:S04]  /*8480*/  HFMA2 R221, -RZ, RZ, 0, 9.5367431640625e-07 ;  /* 0x00000010ffdd7431 */ /* 0x000fc800000001ff */
[----:B------:R-:W-:Y:S02]  /*8490*/  MOV R224, R203 ;  /* 0x000000cb00e07202 */ /* 0x000fe40000000f00 */
[----:B------:R-:W-:-:S07]  /*84a0*/  MOV R213, R219 ;  /* 0x000000db00d57202 */ /* 0x000fce0000000f00 */
[----:B------:R-:W-:Y:S05]  /*84b0*/  WARPSYNC.COLLECTIVE R217, `(.L_x_7985) ;  /* 0x00000000d9087348 */ /* 0x000fea0003c00000 */
[----:B------:R0:W1:Y:S02]  /*84c0*/  SHFL.BFLY P1, R219, R224, R221, R226 ;  /* 0x0c0000dde0db7389 */ /* 0x00006400000200e2 */
[----:B01----:R-:W-:Y:S05]  /*84d0*/  ENDCOLLECTIVE ;  /* 0x000000000000791b */ /* 0x003fea0003800000 */
.L_x_7985:
[----:B------:R-:W-:-:S05]  /*84e0*/  FADD.FTZ R198, R222, R213 ;  /* 0x000000d5dec67221 */ /* 0x000fca0000010000 */
[----:B------:R-:W-:Y:S02]  /*84f0*/  MOV R224, R198 ;  /* 0x000000c600e07202 */ /* 0x000fe40000000f00 */
[----:B------:R-:W-:-:S07]  /*8500*/  MOV R200, R219 ;  /* 0x000000db00c87202 */ /* 0x000fce0000000f00 */
[----:B------:R-:W-:Y:S05]  /*8510*/  WARPSYNC.COLLECTIVE R217, `(.L_x_7986) ;  /* 0x00000000d9087348 */ /* 0x000fea0003c00000 */
[----:B------:R0:W1:Y:S02]  /*8520*/  SHFL.BFLY P1, R219, R224, R221, R226 ;  /* 0x0c0000dde0db7389 */ /* 0x00006400000200e2 */
[----:B01----:R-:W-:Y:S05]  /*8530*/  ENDCOLLECTIVE ;  /* 0x000000000000791b */ /* 0x003fea0003800000 */
.L_x_7986:
[----:B------:R-:W-:Y:S01]  /*8540*/  MOV R215, R219 ;  /* 0x000000db00d77202 */ /* 0x000fe20000000f00 */
[----:B------:R-:W-:Y:S06]  /*8550*/  BRA `(.L_x_7987) ;  /* 0xffffff9400dc7947 */ /* 0x000fec000383ffff */
.L_x_7988:
        /* <DEDUP_REMOVED lines=10> */
.L_x_20029:


//--------------------- .text._ZN10layer_norm13ln_bwd_kernelINS_13Kernel_traitsIf13__nv_bfloat16fS2_fjLj1024ELj1ELj4ELj1ELj16ENS_18Kernel_traits_baseILj1024EfS2_fS2_fjLj128EEEEELb0ELb1ELb0ELb0EEEvNS_9BwdParamsE --------------------------
	.section	.text._ZN10layer_norm13ln_bwd_kernelINS_13Kernel_traitsIf13__nv_bfloat16fS2_fjLj1024ELj1ELj4ELj1ELj16ENS_18Kernel_traits_baseILj1024EfS2_fS2_fjLj128EEEEELb0ELb1ELb0ELb0EEEvNS_9BwdParamsE,"ax",@progbits
	.align	128
        .global         _ZN10layer_norm13ln_bwd_kernelINS_13Kernel_traitsIf13__nv_bfloat16fS2_fjLj1024ELj1ELj4ELj1ELj16ENS_18Kernel_traits_baseILj1024EfS2_fS2_fjLj128EEEEELb0ELb1ELb0ELb0EEEvNS_9BwdParamsE
        .type           _ZN10layer_norm13ln_bwd_kernelINS_13Kernel_traitsIf13__nv_bfloat16fS2_fjLj1024ELj1ELj4ELj1ELj16ENS_18Kernel_traits_baseILj1024EfS2_fS2_fjLj128EEEEELb0ELb1ELb0ELb0EEEvNS_9BwdParamsE,@function
        .size           _ZN10layer_norm13ln_bwd_kernelINS_13Kernel_traitsIf13__nv_bfloat16fS2_fjLj1024ELj1ELj4ELj1ELj16ENS_18Kernel_traits_baseILj1024EfS2_fS2_fjLj128EEEEELb0ELb1ELb0ELb0EEEvNS_9BwdParamsE,(.L_x_20030 - _ZN10layer_norm13ln_bwd_kernelINS_13Kernel_traitsIf13__nv_bfloat16fS2_fjLj1024ELj1ELj4ELj1ELj16ENS_18Kernel_traits_baseILj1024EfS2_fS2_fjLj128EEEEELb0ELb1ELb0ELb0EEEvNS_9BwdParamsE)
        .other          _ZN10layer_norm13ln_bwd_kernelINS_13Kernel_traitsIf13__nv_bfloat16fS2_fjLj1024ELj1ELj4ELj1ELj16ENS_18Kernel_traits_baseILj1024EfS2_fS2_fjLj128EEEEELb0ELb1ELb0ELb0EEEvNS_9BwdParamsE,@"STO_CUDA_ENTRY STV_DEFAULT"
_ZN10layer_norm13ln_bwd_kernelINS_13Kernel_traitsIf13__nv_bfloat16fS2_fjLj1024ELj1ELj4ELj1ELj16ENS_18Kernel_traits_baseILj1024EfS2_fS2_fjLj128EEEEELb0ELb1ELb0ELb0EEEvNS_9BwdParamsE:
.text._ZN10layer_norm13ln_bwd_kernelINS_13Kernel_traitsIf13__nv_bfloat16fS2_fjLj1024ELj1ELj4ELj1ELj16ENS_18Kernel_traits_baseILj1024EfS2_fS2_fjLj128EEEEELb0ELb1ELb0ELb0EEEvNS_9BwdParamsE:
        /* <DEDUP_REMOVED lines=15> */
[----:B-1----:R-:W-:-:S04]  /*00f0*/  LOP3.LUT R23, R24, 0x1f, RZ, 0xc0, !PT ;  /* 0x0000001f18177812 */ /* 0x002fc800078ec0ff */
[----:B------:R-:W-:-:S04]  /*0100*/  LOP3.LUT R3, R23, 0x1f, RZ, 0x3c, !PT ;  /* 0x0000001f17037812 */ /* 0x000fc800078e3cff */
[----:B------:R-:W-:-:S04]  /*0110*/  LEA.HI.SX32 R6, R0, R3, 0x1d ;  /* 0x0000000300067211 */ /* 0x000fc800078feaff */
[C---:B------:R-:W-:Y:S01]  /*0120*/  ISETP.GE.U32.AND P0, PT, R6.reuse, 0x20, PT ;  /* 0x000000200600780c */ /* 0x040fe20003f06070 */
[----:B------:R1:W-:Y:S01]  /*0130*/  STL [R1+0x4], R6 ;  /* 0x0000040601007387 */ /* 0x0003e20000100800 */
[C---:B------:R-:W-:Y:S02]  /*0140*/  ISETP.GE.U32.AND P1, PT, R6.reuse, 0x40, PT ;  /* 0x000000400600780c */ /* 0x040fe40003f26070 */
[C---:B------:R-:W-:Y:S01]  /*0150*/  ISETP.GE.U32.AND P2, PT, R6.reuse, 0x60, PT ;  /* 0x000000600600780c */ /* 0x040fe20003f46070 */
[----:B------:R-:W4:Y:S01]  /*0160*/  LDL.64 R56, [R1+0x80] ;  /* 0x0000800001387983 */ /* 0x000f220000100a00 */
[----:B------:R-:W-:-:S03]  /*0170*/  ISETP.GE.U32.AND P3, PT, R6, 0x80, PT ;  /* 0x000000800600780c */ /* 0x000fc60003f66070 */
[----:B------:R-:W4:Y:S04]  /*0180*/  LDL.64 R58, [R1+0x88] ;  /* 0x00008800013a7983 */ /* 0x000f280000100a00 */
[----:B------:R-:W2:Y:S01]  /*0190*/  LDL.64 R52, [R1+0x70] ;  /* 0x0000700001347983 */ /* 0x000ea20000100a00 */
[----:B---3--:R-:W3:Y:S03]  /*01a0*/  @P0 LDC.64 R2, c[0x0][0x3d0] ;  /* 0x0000f400ff020b82 */ /* 0x008ee60000000a00 */
[----:B------:R-:W2:Y:S04]  /*01b0*/  LDL.64 R54, [R1+0x78] ;  /* 0x0000780001367983 */ /* 0x000ea80000100a00 */
[----:B------:R-:W2:Y:S01]  /*01c0*/  LDL.64 R48, [R1+0x60] ;  /* 0x0000600001307983 */ /* 0x000ea20000100a00 */
[----:B------:R-:W0:Y:S03]  /*01d0*/  @P0 LDC.64 R4, c[0x0][0x3e8] ;  /* 0x0000fa00ff040b82 */ /* 0x000e260000000a00 */
[----:B------:R-:W2:Y:S04]  /*01e0*/  LDL.64 R50, [R1+0x68] ;  /* 0x0000680001327983 */ /* 0x000ea80000100a00 */
[----:B------:R-:W2:Y:S01]  /*01f0*/  LDL.64 R44, [R1+0x50] ;  /* 0x00005000012c7983 */ /* 0x000ea20000100a00 */
[----:B-1----:R-:W1:Y:S03]  /*0200*/  @P1 LDC.64 R6, c[0x0][0x3d0] ;  /* 0x0000f400ff061b82 */ /* 0x002e660000000a00 */
[----:B------:R-:W2:Y:S04]  /*0210*/  LDL.64 R46, [R1+0x58] ;  /* 0x00005800012e7983 */ /* 0x000ea80000100a00 */
[----:B------:R-:W2:Y:S01]  /*0220*/  LDL.64 R40, [R1+0x40] ;  /* 0x0000400001287983 */ /* 0x000ea20000100a00 */
[----:B------:R-:W1:Y:S03]  /*0230*/  @P1 LDC.64 R8, c[0x0][0x3e8] ;  /* 0x0000fa00ff081b82 */ /* 0x000e660000000a00 */
        /* <DEDUP_REMOVED lines=9> */
[----:B------:R-:W2:Y:S01]  /*02d0*/  LDL.64 R30, [R1+0x18] ;  /* 0x00001800011e7983 */ /* 0x000ea20000100a00 */
[----:B---3--:R-:W-:-:S04]  /*02e0*/  @P0 IMAD.WIDE.U32 R2, R23, 0x20, R2 ;  /* 0x0000002017020825 */ /* 0x008fc800078e0002 */
[C---:B0-----:R-:W-:Y:S01]  /*02f0*/  @P0 IMAD.WIDE.U32 R4, R23.reuse, 0x20, R4 ;  /* 0x0000002017040825 */ /* 0x041fe200078e0004 */
[----:B------:R-:W-:Y:S01]  /*0300*/  @P0 LOP3.LUT R23, R23, 0x20, RZ, 0xfc, !PT ;  /* 0x0000002017170812 */ /* 0x000fe200078efcff */
[----:B------:R-:W0:Y:S08]  /*0310*/  @P3 LDC.64 R20, c[0x0][0x3e8] ;  /* 0x0000fa00ff143b82 */ /* 0x000e300000000a00 */
[----:B------:R-:W3:Y:S01]  /*0320*/  S2UR UR4, SR_CTAID.X ;  /* 0x00000000000479c3 */ /* 0x000ee20000002500 */
[C---:B-1----:R-:W-:Y:S01]  /*0330*/  @P1 IMAD.WIDE.U32 R10, R23.reuse, 0x20, R6 ;  /* 0x00000020170a1825 */ /* 0x042fe200078e0006 */
[----:B------:R-:W-:Y:S01]  /*0340*/  SHF.R.U32.HI R0, RZ, 0x5, R24 ;  /* 0x00000005ff007819 */ /* 0x000fe20000011618 */
[----:B------:R-:W5:Y:S02]  /*0350*/  @P0 LDG.E.128 R176, desc[UR6][R4.64] ;  /* 0x0000000604b00981 */ /* 0x000f64000c1e1d00 */
[C---:B------:R-:W-:Y:S01]  /*0360*/  @P1 IMAD.WIDE.U32 R12, R23.reuse, 0x20, R8 ;  /* 0x00000020170c1825 */ /* 0x040fe200078e0008 */
[----:B------:R-:W-:Y:S01]  /*0370*/  @P1 IADD3 R23, PT, PT, R23, 0x20, RZ ;  /* 0x0000002017171810 */ /* 0x000fe20007ffe0ff */
[----:B------:R-:W5:Y:S04]  /*0380*/  @P0 LDG.E.128 R172, desc[UR6][R4.64+0x10] ;  /* 0x0000100604ac0981 */ /* 0x000f68000c1e1d00 */
[C---:B------:R-:W-:Y:S01]  /*0390*/  @P2 IMAD.WIDE.U32 R14, R23.reuse, 0x20, R14 ;  /* 0x00000020170e2825 */ /* 0x040fe200078e000e */
[----:B------:R-:W5:Y:S03]  /*03a0*/  @P1 LDG.E.128 R168, desc[UR6][R12.64] ;  /* 0x000000060ca81981 */ /* 0x000f66000c1e1d00 */
[C---:B------:R-:W-:Y:S01]  /*03b0*/  @P2 IMAD.WIDE.U32 R16, R23.reuse, 0x20, R16 ;  /* 0x0000002017102825 */ /* 0x040fe200078e0010 */
[----:B------:R-:W-:Y:S01]  /*03c0*/  @P2 IADD3 R23, PT, PT, R23, 0x20, RZ ;  /* 0x0000002017172810 */ /* 0x000fe20007ffe0ff */
[----:B------:R-:W5:Y:S04]  /*03d0*/  @P1 LDG.E.128 R164, desc[UR6][R12.64+0x10] ;  /* 0x000010060ca41981 */ /* 0x000f68000c1e1d00 */
[C---:B------:R-:W-:Y:S01]  /*03e0*/  @P3 IMAD.WIDE.U32 R6, R23.reuse, 0x20, R18 ;  /* 0x0000002017063825 */ /* 0x040fe200078e0012 */
[----:B------:R-:W5:Y:S03]  /*03f0*/  @P2 LDG.E.128 R160, desc[UR6][R16.64] ;  /* 0x0000000610a02981 */ /* 0x000f66000c1e1d00 */
[----:B0-----:R-:W-:Y:S01]  /*0400*/  @P3 IMAD.WIDE.U32 R8, R23, 0x20, R20 ;  /* 0x0000002017083825 */ /* 0x001fe200078e0014 */
[----:B------:R-:W5:Y:S04]  /*0410*/  @P2 LDG.E.128 R156, desc[UR6][R16.64+0x10] ;  /* 0x00001006109c2981 */ /* 0x000f68000c1e1d00 */
[----:B------:R-:W5:Y:S04]  /*0420*/  @P3 LDG.E.128 R152, desc[UR6][R8.64] ;  /* 0x0000000608983981 */ /* 0x000f68000c1e1d00 */
[----:B------:R-:W5:Y:S04]  /*0430*/  @P3 LDG.E.128 R148, desc[UR6][R8.64+0x10] ;  /* 0x0000100608943981 */ /* 0x000f68000c1e1d00 */
[----:B----4-:R-:W4:Y:S04]  /*0440*/  @P0 LDG.E.128 R56, desc[UR6][R2.64] ;  /* 0x0000000602380981 */ /* 0x010f28000c1e1d00 */
[----:B--2---:R0:W2:Y:S04]  /*0450*/  @P0 LDG.E.128 R52, desc[UR6][R2.64+0x10] ;  /* 0x0000100602340981 */ /* 0x0040a8000c1e1d00 */
[----:B------:R-:W2:Y:S04]  /*0460*/  @P1 LDG.E.128 R48, desc[UR6][R10.64] ;  /* 0x000000060a301981 */ /* 0x000ea8000c1e1d00 */
[----:B------:R-:W2:Y:S04]  /*0470*/  @P1 LDG.E.128 R44, desc[UR6][R10.64+0x10] ;  /* 0x000010060a2c1981 */ /* 0x000ea8000c1e1d00 */
[----:B------:R-:W2:Y:S04]  /*0480*/  @P2 LDG.E.128 R40, desc[UR6][R14.64] ;  /* 0x000000060e282981 */ /* 0x000ea8000c1e1d00 */
[----:B------:R-:W2:Y:S04]  /*0490*/  @P2 LDG.E.128 R36, desc[UR6][R14.64+0x10] ;  /* 0x000010060e242981 */ /* 0x000ea8000c1e1d00 */
[----:B------:R-:W2:Y:S04]  /*04a0*/  @P3 LDG.E.128 R32, desc[UR6][R6.64] ;  /* 0x0000000606203981 */ /* 0x000ea8000c1e1d00 */
[----:B------:R-:W2:Y:S01]  /*04b0*/  @P3 LDG.E.128 R28, desc[UR6][R6.64+0x10] ;  /* 0x00001006061c3981 */ /* 0x000ea2000c1e1d00 */
[----:B---3--:R-:W-:-:S06]  /*04c0*/  USHF.L.U32 UR4, UR4, 0x2, URZ ;  /* 0x0000000204047899 */ /* 0x008fcc00080006ff */
[----:B0-----:R-:W-:Y:S01]  /*04d0*/  LOP3.LUT R2, R0, UR4, RZ, 0xfc, !PT ;  /* 0x0000000400027c12 */ /* 0x001fe2000f8efcff */
        /* <DEDUP_REMOVED lines=47> */
[----:B----4-:R0:W-:Y:S04]  /*07d0*/  @P0 STL.64 [R1+0x80], R56 ;  /* 0x0000803801000387 */ /* 0x0101e80000100a00 */
[----:B------:R1:W-:Y:S04]  /*07e0*/  @P0 STL.64 [R1+0x88], R58 ;  /* 0x0000883a01000387 */ /* 0x0003e80000100a00 */
[----:B--2---:R2:W-:Y:S04]  /*07f0*/  @P0 STL.64 [R1+0x70], R52 ;  /* 0x0000703401000387 */ /* 0x0045e80000100a00 */
[----:B------:R2:W-:Y:S04]  /*0800*/  @P0 STL.64 [R1+0x78], R54 ;  /* 0x0000783601000387 */ /* 0x0005e80000100a00 */
        /* <DEDUP_REMOVED lines=12> */
[----:B------:R2:W-:Y:S01]  /*08d0*/  STL [R1], R2 ;  /* 0x0000000201007387 */ /* 0x0005e20000100800 */
[----:B------:R-:W-:-:S02]  /*08e0*/  ISETP.GE.AND P0, PT, R2, UR5, PT ;  /* 0x0000000502007c0c */ /* 0x000fc4000bf06270 */
[----:B0-----:R-:W-:Y:S02]  /*08f0*/  CS2R R56, SRZ ;  /* 0x0000000000387805 */ /* 0x001fe4000001ff00 */
[----:B-1----:R-:W-:-:S09]  /*0900*/  CS2R R58, SRZ ;  /* 0x00000000003a7805 */ /* 0x002fd2000001ff00 */
[----:B--2---:R-:W-:Y:S05]  /*0910*/  @P0 BRA `(.L_x_7990) ;  /* 0x0000006800040947 */ /* 0x004fea0003800000 */
        /* <DEDUP_REMOVED lines=51> */
.L_x_8031:
[----:B------:R-:W2:Y:S01]  /*0c50*/  LDL R188, [R1] ;  /* 0x0000000001bc7983 */ /* 0x000ea20000100800 */
[----:B------:R-:W2:Y:S03]  /*0c60*/  @P0 LDC.64 R2, c[0x0][0x3e0] ;  /* 0x0000f800ff020b82 */ /* 0x000ea60000000a00 */
[----:B------:R-:W3:Y:S01]  /*0c70*/  LDL R190, [R1+0x4] ;  /* 0x0000040001be7983 */ /* 0x000ee20000100800 */
[----:B--2---:R-:W-:-:S05]  /*0c80*/  @P0 IMAD.WIDE R2, R188, 0x2, R2 ;  /* 0x00000002bc020825 */ /* 0x004fca00078e0202 */
[----:B------:R0:W2:Y:S02]  /*0c90*/  @P0 LDG.E.U16 R4, desc[UR6][R2.64] ;  /* 0x0000000602040981 */ /* 0x0000a4000c1e1500 */
[----:B0-----:R-:W0:Y:S02]  /*0ca0*/  LDC.64 R2, c[0x0][0x3c0] ;  /* 0x0000f000ff027b82 */ /* 0x001e240000000a00 */
[----:B0-----:R-:W-:-:S05]  /*0cb0*/  IMAD.WIDE R2, R188, 0x4, R2 ;  /* 0x00000004bc027825 */ /* 0x001fca00078e0202 */
[----:B------:R0:W4:Y:S02]  /*0cc0*/  LDG.E R19, desc[UR6][R2.64] ;  /* 0x0000000602137981 */ /* 0x000124000c1e1900 */
[----:B0-----:R-:W0:Y:S01]  /*0cd0*/  LDC.64 R2, c[0x0][0x3c8] ;  /* 0x0000f200ff027b82 */ /* 0x001e220000000a00 */
[----:B------:R-:W1:Y:S01]  /*0ce0*/  S2R R189, SR_TID.X ;  /* 0x0000000000bd7919 */ /* 0x000e620000002100 */
[----:B------:R-:W-:-:S05]  /*0cf0*/  MOV R191, UR14 ;  /* 0x0000000e00bf7c02 */ /* 0x000fca0008000f00 */
[----:B------:R0:W-:Y:S02]  /*0d00*/  STL [R1+0x8], R191 ;  /* 0x000008bf01007387 */ /* 0x0001e40000100800 */
[----:B0-----:R-:W-:-:S06]  /*0d10*/  IMAD.WIDE R2, R188, 0x4, R2 ;  /* 0x00000004bc027825 */ /* 0x001fcc00078e0202 */
[----:B-----5:R0:W5:Y:S01]  /*0d20*/  LDG.E R2, desc[UR6][R2.64] ;  /* 0x0000000602027981 */ /* 0x020162000c1e1900 */
[C---:B---3--:R-:W-:Y:S01]  /*0d30*/  ISETP.GE.U32.AND P2, PT, R190.reuse, 0x20, PT ;  /* 0x00000020be00780c */ /* 0x048fe20003f46070 */
[----:B------:R-:W-:Y:S01]  /*0d40*/  BSSY.RECONVERGENT B1, `(.L_x_7991) ;  /* 0x000006a000017945 */ /* 0x000fe20003800200 */
[----:B------:R-:W-:Y:S02]  /*0d50*/  ISETP.NE.AND P1, PT, RZ, UR8, PT ;  /* 0x00000008ff007c0c */ /* 0x000fe4000bf25270 */
[----:B------:R-:W-:Y:S02]  /*0d60*/  CS2R R224, SRZ ;  /* 0x0000000000e07805 */ /* 0x000fe4000001ff00 */
[C---:B------:R-:W-:Y:S02]  /*0d70*/  ISETP.GE.U32.AND P3, PT, R190.reuse, 0x40, PT ;  /* 0x00000040be00780c */ /* 0x040fe40003f66070 */
[C---:B------:R-:W-:Y:S02]  /*0d80*/  ISETP.GE.U32.AND P4, PT, R190.reuse, 0x60, PT ;  /* 0x00000060be00780c */ /* 0x040fe40003f86070 */
[----:B------:R-:W-:Y:S01]  /*0d90*/  ISETP.GE.U32.AND P5, PT, R190, 0x80, PT ;  /* 0x00000080be00780c */ /* 0x000fe20003fa6070 */
[----:B0-----:R-:W-:Y:S01]  /*0da0*/  HFMA2 R3, -RZ, RZ, 1.875, 0 ;  /* 0x3f800000ff037431 */ /* 0x001fe200000001ff */
[----:B--2---:R-:W-:Y:S01]  /*0db0*/  @P0 SHF.L.U32 R3, R4, 0x10, RZ ;  /* 0x0000001004030819 */ /* 0x004fe200000006ff */
[----:B------:R-:W-:-:S05]  /*0dc0*/  IMAD R4, R188, R191, RZ ;  /* 0x000000bfbc047224 */ /* 0x000fca00078e02ff */
[----:B------:R-:W-:-:S04]  /*0dd0*/  SHF.R.S32.HI R188, RZ, 0x1f, R4 ;  /* 0x0000001fffbc7819 */ /* 0x000fc80000011404 */
[----:B------:R-:W-:Y:S02]  /*0de0*/  LEA.HI R4, R188, R4, RZ, 0x3 ;  /* 0x00000004bc047211 */ /* 0x000fe400078f18ff */
[----:B-1----:R-:W-:-:S04]  /*0df0*/  LOP3.LUT R188, R189, 0x1f, RZ, 0xc0, !PT ;  /* 0x0000001fbdbc7812 */ /* 0x002fc800078ec0ff */
[----:B------:R-:W-:-:S04]  /*0e00*/  LEA.HI.SX32 R4, R4, R188, 0x1d ;  /* 0x000000bc04047211 */ /* 0x000fc800078feaff */
[----:B------:R-:W-:Y:S02]  /*0e10*/  MOV R223, R4 ;  /* 0x0000000400df7202 */ /* 0x000fe40000000f00 */
[----:B----4-:R-:W-:Y:S01]  /*0e20*/  FSEL R217, R19, RZ, !P1 ;  /* 0x000000ff13d97208 */ /* 0x010fe20004800000 */
        /* <DEDUP_REMOVED lines=13> */
[----:B------:R-:W4:Y:S04]  /*0f00*/  LDL R246, [R1+0x7c] ;  /* 0x00007c0001f67983 */ /* 0x000f280000100800 */
        /* <DEDUP_REMOVED lines=10> */
[C---:B------:R-:W-:Y:S01]  /*0fb0*/  FADD.FTZ R212, -R217.reuse, R191 ;  /* 0x000000bfd9d47221 */ /* 0x040fe20000010100 */
[----:B------:R-:W-:Y:S02]  /*0fc0*/  FADD.FTZ R0, -R217, R188 ;  /* 0x000000bcd9007221 */ /* 0x000fe40000010100 */
[----:B-----5:R-:W-:Y:S01]  /*0fd0*/  FMUL.FTZ R213, R2, R211 ;  /* 0x000000d302d57220 */ /* 0x020fe20000410000 */
[----:B---3--:R-:W-:-:S02]  /*0fe0*/  PRMT R190, R194, 0x7632, R190 ;  /* 0x00007632c2be7816 */ /* 0x008fc400000000be */
[----:B------:R-:W-:Y:S02]  /*0ff0*/  SHF.L.U32 R191, R194, 0x10, RZ ;  /* 0x00000010c2bf7819 */ /* 0x000fe400000006ff */
[C---:B0-----:R-:W-:Y:S01]  /*1000*/  PRMT R208, R192.reuse, 0x7632, R208 ;  /* 0x00007632c0d07816 */ /* 0x041fe200000000d0 */
[----:B----4-:R-:W-:Y:S01]  /*1010*/  FADD.FTZ R194, -R217, R196 ;  /* 0x000000c4d9c27221 */ /* 0x010fe20000010100 */
[----:B------:R-:W-:Y:S02]  /*1020*/  SHF.L.U32 R209, R192, 0x10, RZ ;  /* 0x00000010c0d17819 */ /* 0x000fe400000006ff */
[C---:B------:R-:W-:Y:S01]  /*1030*/  PRMT R192, R193.reuse, 0x7632, R192 ;  /* 0x00007632c1c07816 */ /* 0x040fe200000000c0 */
[----:B------:R-:W-:Y:S01]  /*1040*/  FMUL.FTZ R211, R2, R194 ;  /* 0x000000c202d37220 */ /* 0x000fe20000410000 */
[----:B------:R-:W-:Y:S01]  /*1050*/  SHF.L.U32 R193, R193, 0x10, RZ ;  /* 0x00000010c1c17819 */ /* 0x000fe200000006ff */
[----:B------:R-:W-:Y:S01]  /*1060*/  FADD.FTZ R210, -R217, R189 ;  /* 0x000000bdd9d27221 */ /* 0x000fe20000010100 */
[----:B------:R-:W-:Y:S01]  /*1070*/  SHF.L.U32 R196, R208, 0x10, RZ ;  /* 0x00000010d0c47819 */ /* 0x000fe200000006ff */
        /* <DEDUP_REMOVED lines=9> */
[----:B------:R-:W-:Y:S01]  /*1110*/  FMUL.FTZ R252, R252, R196 ;  /* 0x000000c4fcfc7220 */ /* 0x000fe20000410000 */
[----:B------:R-:W-:Y:S01]  /*1120*/  FADD.FTZ R193, RZ, R218 ;  /* 0x000000daffc17221 */ /* 0x000fe20000010000 */
[----:B------:R-:W-:Y:S01]  /*1130*/  FFMA.FTZ R191, R0, R218, RZ ;  /* 0x000000da00bf7223 */ /* 0x000fe200000100ff */
[----:B------:R-:W-:Y:S01]  /*1140*/  SHF.L.U32 R192, R192, 0x10, RZ ;  /* 0x00000010c0c07819 */ /* 0x000fe200000006ff */
[----:B------:R-:W-:Y:S01]  /*1150*/  FMUL.FTZ R212, R2, R212 ;  /* 0x000000d402d47220 */ /* 0x000fe20000410000 */
[----:B------:R-:W-:Y:S01]  /*1160*/  FADD.FTZ R193, R193, R252 ;  /* 0x000000fcc1c17221 */ /* 0x000fe20000010000 */
[----:B------:R-:W-:Y:S01]  /*1170*/  FFMA.FTZ R191, R214, R252, R191 ;  /* 0x000000fcd6bf7223 */ /* 0x000fe200000100bf */
[----:B------:R-:W-:Y:S01]  /*1180*/  FADD.FTZ R188, -R217, R197 ;  /* 0x000000c5d9bc7221 */ /* 0x000fe20000010100 */
[-C--:B------:R-:W-:Y:S01]  /*1190*/  FFMA.FTZ R147, R212, R192.reuse, R147 ;  /* 0x000000c0d4937223 */ /* 0x080fe20000010093 */
[----:B------:R-:W-:Y:S01]  /*11a0*/  FADD.FTZ R115, R115, R192 ;  /* 0x000000c073737221 */ /* 0x000fe20000010000 */
        /* <DEDUP_REMOVED lines=8> */
[----:B------:R-:W-:Y:S01]  /*1230*/  FADD.FTZ R189, -R217, R199 ;  /* 0x000000c7d9bd7221 */ /* 0x000fe20000010100 */
[----:B------:R-:W-:Y:S01]  /*1240*/  SHF.L.U32 R195, R195, 0x10, RZ ;  /* 0x00000010c3c37819 */ /* 0x000fe200000006ff */
[----:B------:R-:W-:Y:S01]  /*1250*/  FADD.FTZ R198, -R217, R198 ;  /* 0x000000c6d9c67221 */ /* 0x000fe20000010100 */
        /* <DEDUP_REMOVED lines=20> */
[----:B------:R-:W-:Y:S01]  /*13a0*/  FADD.FTZ R109, R109, R190 ;  /* 0x000000be6d6d7221 */ /* 0x000fe20000010000 */
[----:B------:R-:W-:Y:S01]  /*13b0*/  FFMA.FTZ R141, R210, R190, R141 ;  /* 0x000000bed28d7223 */ /* 0x000fe2000001008d */
[----:B------:R-:W-:Y:S01]  /*13c0*/  FADD.FTZ R225, R19, R246 ;  /* 0x000000f613e17221 */ /* 0x000fe20000010000 */
[----:B------:R-:W-:-:S07]  /*13d0*/  FFMA.FTZ R224, R208, R246, R191 ;  /* 0x000000f6d0e07223 */ /* 0x000fce00000100bf */
.L_x_7992:
[----:B------:R-:W-:Y:S05]  /*13e0*/  BSYNC.RECONVERGENT B1 ;  /* 0x0000000000017941 */ /* 0x000fea0003800200 */
.L_x_7991:
        /* <DEDUP_REMOVED lines=12> */
[----:B------:R-:W2:Y:S04]  /*14b0*/  LDG.E.128 R188, desc[UR6][R196.64] ;  /* 0x00000006c4bc7981 */ /* 0x000ea8000c1e1d00 */
[----:B------:R-:W3:Y:S01]  /*14c0*/  LDG.E.128 R196, desc[UR6][R196.64+0x10] ;  /* 0x00001006c4c47981 */ /* 0x000ee2000c1e1d00 */
[----:B-1----:R-:W-:-:S06]  /*14d0*/  IMAD.WIDE.U32 R192, R223, 0x10, R192 ;  /* 0x00000010dfc07825 */ /* 0x002fcc00078e00c0 */
[----:B------:R-:W4:Y:S01]  /*14e0*/  LDG.E.128 R192, desc[UR6][R192.64] ;  /* 0x00000006c0c07981 */ /* 0x000f22000c1e1d00 */
[----:B------:R-:W-:-:S04]  /*14f0*/  ISETP.NE.U32.AND P1, PT, RZ, UR10, PT ;  /* 0x0000000aff007c0c */ /* 0x000fc8000bf25070 */
[----:B------:R-:W-:-:S13]  /*1500*/  ISETP.NE.AND.EX P1, PT, RZ, UR11, PT, P1 ;  /* 0x0000000bff007c0c */ /* 0x000fda000bf25310 */
[----:B------:R-:W0:Y:S01]  /*1510*/  @P1 LDC.64 R200, c[0x0][0x438] ;  /* 0x00010e00ffc81b82 */ /* 0x000e220000000a00 */
[----:B---3--:R-:W-:Y:S02]  /*1520*/  FADD.FTZ R19, -R217, R197 ;  /* 0x000000c5d9137221 */ /* 0x008fe40000010100 */
[----:B------:R-:W3:Y:S01]  /*1530*/  LDL R197, [R1+0x5c] ;  /* 0x00005c0001c57983 */ /* 0x000ee20000100800 */
[----:B0-----:R-:W-:-:S04]  /*1540*/  @P1 IMAD.WIDE.U32 R200, R223, 0x20, R200 ;  /* 0x00000020dfc81825 */ /* 0x001fc800078e00c8 */
[C---:B--2---:R-:W-:Y:S01]  /*1550*/  FADD.FTZ R202, -R217.reuse, R188 ;  /* 0x000000bcd9ca7221 */ /* 0x044fe20000010100 */
[C---:B------:R-:W-:Y:S01]  /*1560*/  FADD.FTZ R196, -R217.reuse, R196 ;  /* 0x000000c4d9c47221 */ /* 0x040fe20000010100 */
[----:B------:R-:W5:Y:S04]  /*1570*/  @P1 LDG.E.128 R44, desc[UR6][R200.64] ;  /* 0x00000006c82c1981 */ /* 0x000f68000c1e1d00 */
[----:B------:R0:W5:Y:S01]  /*1580*/  @P1 LDG.E.128 R40, desc[UR6][R200.64+0x10] ;  /* 0x00001006c8281981 */ /* 0x000162000c1e1d00 */
[----:B------:R-:W-:Y:S01]  /*1590*/  FADD.FTZ R203, -R217, R191 ;  /* 0x000000bfd9cb7221 */ /* 0x000fe20000010100 */
[----:B----4-:R-:W-:Y:S01]  /*15a0*/  SHF.L.U32 R191, R193, 0x10, RZ ;  /* 0x00000010c1bf7819 */ /* 0x010fe200000006ff */
[----:B-----5:R-:W-:Y:S01]  /*15b0*/  FMUL.FTZ R207, R2, R202 ;  /* 0x000000ca02cf7220 */ /* 0x020fe20000410000 */
[----:B------:R-:W-:Y:S01]  /*15c0*/  PRMT R238, R194, 0x7632, R238 ;  /* 0x00007632c2ee7816 */ /* 0x000fe200000000ee */
[C-C-:B0-----:R-:W-:Y:S01]  /*15d0*/  FADD.FTZ R200, -R217.reuse, R189.reuse ;  /* 0x000000bdd9c87221 */ /* 0x141fe20000010100 */
[C---:B------:R-:W-:Y:S01]  /*15e0*/  PRMT R189, R192.reuse, 0x7632, R189 ;  /* 0x00007632c0bd7816 */ /* 0x040fe200000000bd */
[----:B------:R-:W-:Y:S01]  /*15f0*/  FADD.FTZ R201, -R217, R190 ;  /* 0x000000bed9c97221 */ /* 0x000fe20000010100 */
[----:B------:R-:W-:-:S02]  /*1600*/  SHF.L.U32 R192, R192, 0x10, RZ ;  /* 0x00000010c0c07819 */ /* 0x000fc400000006ff */
[----:B------:R-:W-:Y:S01]  /*1610*/  PRMT R190, R193, 0x7632, R190 ;  /* 0x00007632c1be7816 */ /* 0x000fe200000000be */
[----:B------:R-:W-:Y:S01]  /*1620*/  FMUL.FTZ R202, R2, R196 ;  /* 0x000000c402ca7220 */ /* 0x000fe20000410000 */
[----:B------:R-:W-:Y:S02]  /*1630*/  SHF.L.U32 R194, R194, 0x10, RZ ;  /* 0x00000010c2c27819 */ /* 0x000fe400000006ff */
[C---:B------:R-:W-:Y:S02]  /*1640*/  PRMT R193, R195.reuse, 0x7632, R193 ;  /* 0x00007632c3c17816 */ /* 0x040fe400000000c1 */
[----:B------:R-:W-:Y:S01]  /*1650*/  SHF.L.U32 R5, R195, 0x10, RZ ;  /* 0x00000010c3057819 */ /* 0x000fe200000006ff */
[----:B------:R-:W-:Y:S01]  /*1660*/  FADD.FTZ R195, -R217, R198 ;  /* 0x000000c6d9c37221 */ /* 0x000fe20000010100 */
        /* <DEDUP_REMOVED lines=11> */
[-C--:B------:R-:W-:Y:S01]  /*1720*/  FMUL.FTZ R244, R244, R189.reuse ;  /* 0x000000bdf4f47220 */ /* 0x080fe20000410000 */
[----:B------:R-:W-:Y:S01]  /*1730*/  SHF.L.U32 R190, R190, 0x10, RZ ;  /* 0x00000010bebe7819 */ /* 0x000fe200000006ff */
[----:B------:R-:W-:Y:S01]  /*1740*/  FADD.FTZ R102, R102, R5 ;  /* 0x0000000566667221 */ /* 0x000fe20000010000 */
[----:B------:R-:W-:Y:S01]  /*1750*/  FFMA.FTZ R137, R205, R189, R137 ;  /* 0x000000bdcd897223 */ /* 0x000fe20000010089 */
[----:B------:R-:W-:Y:S01]  /*1760*/  FADD.FTZ R105, R105, R189 ;  /* 0x000000bd69697221 */ /* 0x000fe20000010000 */
[-C--:B------:R-:W-:Y:S01]  /*1770*/  FFMA.FTZ R134, R200, R5.reuse, R134 ;  /* 0x00000005c8867223 */ /* 0x080fe20000010086 */
[----:B------:R-:W-:Y:S01]  /*1780*/  FMUL.FTZ R239, R239, R5 ;  /* 0x00000005efef7220 */ /* 0x000fe20000410000 */
        /* <DEDUP_REMOVED lines=29> */
[-C--:B------:R-:W-:Y:S01]  /*1960*/  FFMA.FTZ R135, R5, R193.reuse, R135 ;  /* 0x000000c105877223 */ /* 0x080fe20000010087 */
[----:B------:R-:W-:Y:S01]  /*1970*/  IADD3 R223, PT, PT, R223, 0x20, RZ ;  /* 0x00000020dfdf7810 */ /* 0x000fe20007ffe0ff */
[----:B---3--:R-:W-:-:S04]  /*1980*/  FMUL.FTZ R238, R197, R193 ;  /* 0x000000c1c5ee7220 */ /* 0x008fc80000410000 */
[----:B------:R-:W-:Y:S01]  /*1990*/  FADD.FTZ R225, R189, R238 ;  /* 0x000000eebde17221 */ /* 0x000fe20000010000 */
[----:B------:R-:W-:-:S07]  /*19a0*/  FFMA.FTZ R224, R5, R238, R19 ;  /* 0x000000ee05e07223 */ /* 0x000fce0000010013 */
.L_x_7994:
[----:B------:R-:W-:Y:S05]  /*19b0*/  BSYNC.RECONVERGENT B1 ;  /* 0x0000000000017941 */ /* 0x000fea0003800200 */
.L_x_7993:
        /* <DEDUP_REMOVED lines=14> */
[----:B------:R0:W3:Y:S04]  /*1aa0*/  LDG.E.128 R192, desc[UR6][R6.64+0x10] ;  /* 0x0000100606c07981 */ /* 0x0000e8000c1e1d00 */
[----:B------:R-:W4:Y:S04]  /*1ab0*/  LDL R199, [R1+0x3c] ;  /* 0x00003c0001c77983 */ /* 0x000f280000100800 */
[----:B------:R-:W4:Y:S01]  /*1ac0*/  LDG.E.128 R188, desc[UR6][R188.64] ;  /* 0x00000006bcbc7981 */ /* 0x000f22000c1e1d00 */
[----:B------:R-:W-:-:S04]  /*1ad0*/  ISETP.NE.U32.AND P1, PT, RZ, UR10, PT ;  /* 0x0000000aff007c0c */ /* 0x000fc8000bf25070 */
[----:B------:R-:W-:-:S13]  /*1ae0*/  ISETP.NE.AND.EX P1, PT, RZ, UR11, PT, P1 ;  /* 0x0000000bff007c0c */ /* 0x000fda000bf25310 */
[----:B0-----:R-:W0:Y:S02]  /*1af0*/  @P1 LDC.64 R6, c[0x0][0x438] ;  /* 0x00010e00ff061b82 */ /* 0x001e240000000a00 */
[----:B0-----:R-:W-:-:S05]  /*1b00*/  @P1 IMAD.WIDE.U32 R6, R223, 0x20, R6 ;  /* 0x00000020df061825 */ /* 0x001fca00078e0006 */
[----:B------:R-:W5:Y:S04]  /*1b10*/  @P1 LDG.E.128 R36, desc[UR6][R6.64] ;  /* 0x0000000606241981 */ /* 0x000f68000c1e1d00 */
[----:B------:R0:W5:Y:S01]  /*1b20*/  @P1 LDG.E.128 R32, desc[UR6][R6.64+0x10] ;  /* 0x0000100606201981 */ /* 0x000162000c1e1d00 */
[----:B------:R-:W-:Y:S01]  /*1b30*/  IADD3 R223, PT, PT, R223, 0x20, RZ ;  /* 0x00000020dfdf7810 */ /* 0x000fe20007ffe0ff */
[C---:B--2---:R-:W-:Y:S01]  /*1b40*/  FADD.FTZ R196, -R217.reuse, R8 ;  /* 0x00000008d9c47221 */ /* 0x044fe20000010100 */
[C---:B0-----:R-:W-:Y:S01]  /*1b50*/  FADD.FTZ R6, -R217.reuse, R9 ;  /* 0x00000009d9067221 */ /* 0x041fe20000010100 */
[C---:B------:R-:W-:Y:S01]  /*1b60*/  FADD.FTZ R7, -R217.reuse, R10 ;  /* 0x0000000ad9077221 */ /* 0x040fe20000010100 */
[C---:B------:R-:W-:Y:S01]  /*1b70*/  FADD.FTZ R8, -R217.reuse, R11 ;  /* 0x0000000bd9087221 */ /* 0x040fe20000010100 */
[----:B-----5:R-:W-:Y:S01]  /*1b80*/  FMUL.FTZ R206, R2, R196 ;  /* 0x000000c402ce7220 */ /* 0x020fe20000410000 */
[C---:B---3--:R-:W-:Y:S01]  /*1b90*/  FADD.FTZ R12, -R217.reuse, R193 ;  /* 0x000000c1d90c7221 */ /* 0x048fe20000010100 */
[----:B------:R-:W-:Y:S01]  /*1ba0*/  FADD.FTZ R192, -R217, R192 ;  /* 0x000000c0d9c07221 */ /* 0x000fe20000010100 */
[----:B----4-:R-:W-:-:S02]  /*1bb0*/  PRMT R9, R188, 0x7632, R9 ;  /* 0x00007632bc097816 */ /* 0x010fc40000000009 */
        /* <DEDUP_REMOVED lines=8> */
[----:B------:R-:W-:Y:S01]  /*1c40*/  SHF.L.U32 R193, R9, 0x10, RZ ;  /* 0x0000001009c17819 */ /* 0x000fe200000006ff */
[-C--:B------:R-:W-:Y:S01]  /*1c50*/  FMUL.FTZ R237, R231, R188.reuse ;  /* 0x000000bce7ed7220 */ /* 0x080fe20000410000 */
[----:B------:R-:W-:Y:S01]  /*1c60*/  FADD.FTZ R96, R96, R188 ;  /* 0x000000bc60607221 */ /* 0x000fe20000010000 */
[----:B------:R-:W-:Y:S01]  /*1c70*/  FFMA.FTZ R128, R206, R188, R128 ;  /* 0x000000bcce807223 */ /* 0x000fe20000010080 */
[----:B------:R-:W-:Y:S01]  /*1c80*/  SHF.L.U32 R188, R10, 0x10, RZ ;  /* 0x000000100abc7819 */ /* 0x000fe200000006ff */
[----:B------:R-:W-:Y:S01]  /*1c90*/  FMUL.FTZ R231, R229, R189 ;  /* 0x000000bde5e77220 */ /* 0x000fe20000410000 */
[----:B------:R-:W-:Y:S01]  /*1ca0*/  FMUL.FTZ R229, R236, R190 ;  /* 0x000000beece57220 */ /* 0x000fe20000410000 */
[C---:B------:R-:W-:Y:S01]  /*1cb0*/  FMUL.FTZ R10, R2.reuse, R191 ;  /* 0x000000bf020a7220 */ /* 0x040fe20000410000 */
[----:B------:R-:W-:Y:S01]  /*1cc0*/  FMUL.FTZ R9, R2, R192 ;  /* 0x000000c002097220 */ /* 0x000fe20000410000 */
[----:B------:R-:W-:Y:S01]  /*1cd0*/  FADD.FTZ R191, R225, R237 ;  /* 0x000000ede1bf7221 */ /* 0x000fe20000010000 */
[----:B------:R-:W-:Y:S01]  /*1ce0*/  FMUL.FTZ R236, R222, R193 ;  /* 0x000000c1deec7220 */ /* 0x000fe20000410000 */
[----:B------:R-:W-:Y:S01]  /*1cf0*/  FMUL.FTZ R6, R2, R6 ;  /* 0x0000000602067220 */ /* 0x000fe20000410000 */
[----:B------:R-:W-:Y:S01]  /*1d00*/  FFMA.FTZ R192, R206, R237, R224 ;  /* 0x000000edcec07223 */ /* 0x000fe200000100e0 */
[----:B------:R-:W-:Y:S01]  /*1d10*/  FADD.FTZ R94, R94, R11 ;  /* 0x0000000b5e5e7221 */ /* 0x000fe20000010000 */
[-C--:B------:R-:W-:Y:S01]  /*1d20*/  FFMA.FTZ R126, R10, R11.reuse, R126 ;  /* 0x0000000b0a7e7223 */ /* 0x080fe2000001007e */
[----:B------:R-:W-:Y:S01]  /*1d30*/  FMUL.FTZ R222, R230, R11 ;  /* 0x0000000be6de7220 */ /* 0x000fe20000410000 */
[C---:B------:R-:W-:Y:S01]  /*1d40*/  FMUL.FTZ R8, R2.reuse, R8 ;  /* 0x0000000802087220 */ /* 0x040fe20000410000 */
[----:B------:R-:W-:Y:S01]  /*1d50*/  FADD.FTZ R11, R191, R236 ;  /* 0x000000ecbf0b7221 */ /* 0x000fe20000010000 */
[----:B------:R-:W-:Y:S01]  /*1d60*/  FMUL.FTZ R7, R2, R7 ;  /* 0x0000000702077220 */ /* 0x000fe20000410000 */
[----:B------:R-:W-:Y:S01]  /*1d70*/  FFMA.FTZ R191, R6, R236, R192 ;  /* 0x000000ec06bf7223 */ /* 0x000fe200000100c0 */
[-C--:B------:R-:W-:Y:S01]  /*1d80*/  FFMA.FTZ R131, R8, R188.reuse, R131 ;  /* 0x000000bc08837223 */ /* 0x080fe20000010083 */
[----:B------:R-:W-:Y:S01]  /*1d90*/  FADD.FTZ R99, R99, R188 ;  /* 0x000000bc63637221 */ /* 0x000fe20000010000 */
[----:B------:R-:W-:Y:S01]  /*1da0*/  FMUL.FTZ R230, R226, R188 ;  /* 0x000000bce2e67220 */ /* 0x000fe20000410000 */
[----:B------:R-:W-:Y:S01]  /*1db0*/  FADD.FTZ R188, R11, R231 ;  /* 0x000000e70bbc7221 */ /* 0x000fe20000010000 */
[C---:B------:R-:W-:Y:S01]  /*1dc0*/  FFMA.FTZ R191, R7.reuse, R231, R191 ;  /* 0x000000e707bf7223 */ /* 0x040fe200000100bf */
[----:B------:R-:W-:Y:S01]  /*1dd0*/  FADD.FTZ R98, R98, R189 ;  /* 0x000000bd62627221 */ /* 0x000fe20000010000 */
[----:B------:R-:W-:Y:S01]  /*1de0*/  FFMA.FTZ R130, R7, R189, R130 ;  /* 0x000000bd07827223 */ /* 0x000fe20000010082 */
[----:B------:R-:W-:Y:S01]  /*1df0*/  SHF.L.U32 R189, R198, 0x10, RZ ;  /* 0x00000010c6bd7819 */ /* 0x000fe200000006ff */
[----:B------:R-:W-:Y:S01]  /*1e00*/  FMUL.FTZ R11, R2, R12 ;  /* 0x0000000c020b7220 */ /* 0x000fe20000410000 */
[----:B------:R-:W-:Y:S01]  /*1e10*/  FADD.FTZ R12, R188, R230 ;  /* 0x000000e6bc0c7221 */ /* 0x000fe20000010000 */
        /* <DEDUP_REMOVED lines=19> */
[C---:B------:R-:W-:Y:S01]  /*1f50*/  FFMA.FTZ R127, R12.reuse, R190, R127 ;  /* 0x000000be0c7f7223 */ /* 0x040fe2000001007f */
[----:B------:R-:W-:Y:S01]  /*1f60*/  FADD.FTZ R225, R19, R221 ;  /* 0x000000dd13e17221 */ /* 0x000fe20000010000 */
[----:B------:R-:W-:-:S07]  /*1f70*/  FFMA.FTZ R224, R12, R221, R191 ;  /* 0x000000dd0ce07223 */ /* 0x000fce00000100bf */
.L_x_7996:
[----:B------:R-:W-:Y:S05]  /*1f80*/  BSYNC.RECONVERGENT B1 ;  /* 0x0000000000017941 */ /* 0x000fea0003800200 */
.L_x_7995:
        /* <DEDUP_REMOVED lines=26> */
[C---:B---3--:R-:W-:Y:S01]  /*2130*/  FADD.FTZ R190, -R217.reuse, R190 ;  /* 0x000000bed9be7221 */ /* 0x048fe20000010100 */
[----:B------:R-:W-:Y:S01]  /*2140*/  FADD.FTZ R196, -R217, R191 ;  /* 0x000000bfd9c47221 */ /* 0x000fe20000010100 */
[C---:B-----5:R-:W-:Y:S01]  /*2150*/  FMUL.FTZ R13, R2.reuse, R13 ;  /* 0x0000000d020d7220 */ /* 0x060fe20000410000 */
[C---:B------:R-:W-:Y:S01]  /*2160*/  FMUL.FTZ R216, R2.reuse, R14 ;  /* 0x0000000e02d87220 */ /* 0x040fe20000410000 */
[----:B------:R-:W-:Y:S01]  /*2170*/  FMUL.FTZ R215, R2, R190 ;  /* 0x000000be02d77220 */ /* 0x000fe20000410000 */
[----:B----4-:R-:W-:-:S02]  /*2180*/  PRMT R197, R192, 0x7632, R197 ;  /* 0x00007632c0c57816 */ /* 0x010fc400000000c5 */
[----:B------:R-:W-:Y:S02]  /*2190*/  SHF.L.U32 R191, R192, 0x10, RZ ;  /* 0x00000010c0bf7819 */ /* 0x000fe400000006ff */
[C---:B------:R-:W-:Y:S02]  /*21a0*/  PRMT R192, R193.reuse, 0x7632, R192 ;  /* 0x00007632c1c07816 */ /* 0x040fe400000000c0 */
        /* <DEDUP_REMOVED lines=12> */
[-C--:B------:R-:W-:Y:S01]  /*2270*/  FMUL.FTZ R234, R227, R190.reuse ;  /* 0x000000bee3ea7220 */ /* 0x080fe20000410000 */
[C---:B------:R-:W-:Y:S01]  /*2280*/  PRMT R188, R194.reuse, 0x7632, R188 ;  /* 0x00007632c2bc7816 */ /* 0x040fe200000000bc */
[----:B------:R-:W-:Y:S01]  /*2290*/  FFMA.FTZ R193, R13, R235, R224 ;  /* 0x000000eb0dc17223 */ /* 0x000fe200000100e0 */
[----:B------:R-:W-:Y:S01]  /*22a0*/  SHF.L.U32 R194, R194, 0x10, RZ ;  /* 0x00000010c2c27819 */ /* 0x000fe200000006ff */
[----:B------:R-:W-:Y:S01]  /*22b0*/  FADD.FTZ R16, -R217, R19 ;  /* 0x00000013d9107221 */ /* 0x000fe20000010100 */
[----:B------:R-:W-:Y:S01]  /*22c0*/  FFMA.FTZ R121, R216, R190, R121 ;  /* 0x000000bed8797223 */ /* 0x000fe20000010079 */
[----:B------:R-:W-:Y:S01]  /*22d0*/  FADD.FTZ R89, R89, R190 ;  /* 0x000000be59597221 */ /* 0x000fe20000010000 */
[----:B------:R-:W-:Y:S01]  /*22e0*/  FADD.FTZ R190, R192, R234 ;  /* 0x000000eac0be7221 */ /* 0x000fe20000010000 */
[----:B------:R-:W-:Y:S01]  /*22f0*/  FFMA.FTZ R192, R216, R234, R193 ;  /* 0x000000ead8c07223 */ /* 0x000fe200000100c1 */
[----:B------:R-:W-:Y:S01]  /*2300*/  FMUL.FTZ R15, R2, R16 ;  /* 0x00000010020f7220 */ /* 0x000fe20000410000 */
[----:B------:R-:W-:Y:S01]  /*2310*/  FMUL.FTZ R228, R232, R194 ;  /* 0x000000c2e8e47220 */ /* 0x000fe20000410000 */
[----:B------:R-:W-:Y:S01]  /*2320*/  FADD.FTZ R18, -R217, R189 ;  /* 0x000000bdd9127221 */ /* 0x000fe20000010100 */
[----:B------:R-:W-:Y:S01]  /*2330*/  FMUL.FTZ R232, R220, R191 ;  /* 0x000000bfdce87220 */ /* 0x000fe20000410000 */
[----:B------:R-:W-:Y:S01]  /*2340*/  FADD.FTZ R190, R190, R233 ;  /* 0x000000e9bebe7221 */ /* 0x000fe20000010000 */
[----:B------:R-:W-:Y:S01]  /*2350*/  FFMA.FTZ R192, R14, R233, R192 ;  /* 0x000000e90ec07223 */ /* 0x000fe200000100c0 */
[----:B------:R-:W-:Y:S01]  /*2360*/  FMUL.FTZ R16, R2, R17 ;  /* 0x0000001102107220 */ /* 0x000fe20000410000 */
[----:B------:R-:W-:Y:S01]  /*2370*/  SHF.L.U32 R188, R188, 0x10, RZ ;  /* 0x00000010bcbc7819 */ /* 0x000fe200000006ff */
[----:B------:R-:W-:Y:S01]  /*2380*/  FFMA.FTZ R123, R15, R191, R123 ;  /* 0x000000bf0f7b7223 */ /* 0x000fe2000001007b */
[----:B------:R-:W-:Y:S01]  /*2390*/  FADD.FTZ R91, R91, R191 ;  /* 0x000000bf5b5b7221 */ /* 0x000fe20000010000 */
[----:B------:R-:W-:Y:S01]  /*23a0*/  FMUL.FTZ R17, R2, R18 ;  /* 0x0000001202117220 */ /* 0x000fe20000410000 */
[----:B------:R-:W-:Y:S01]  /*23b0*/  FADD.FTZ R191, R190, R232 ;  /* 0x000000e8bebf7221 */ /* 0x000fe20000010000 */
[----:B------:R-:W-:Y:S01]  /*23c0*/  FFMA.FTZ R190, R15, R232, R192 ;  /* 0x000000e80fbe7223 */ /* 0x000fe200000100c0 */
        /* <DEDUP_REMOVED lines=23> */
.L_x_7998:
[----:B------:R-:W-:Y:S05]  /*2540*/  BSYNC.RECONVERGENT B1 ;  /* 0x0000000000017941 */ /* 0x000fea0003800200 */
.L_x_7997:
        /* <DEDUP_REMOVED lines=22> */
.L_x_8057:
[----:B-1----:R-:W-:Y:S01]  /*26b0*/  FADD.FTZ R191, R191, R194 ;  /* 0x000000c2bfbf7221 */ /* 0x002fe20000010000 */
        /* <DEDUP_REMOVED lines=15> */
[----:B------:R-:W-:Y:S01]  /*27b0*/  FFMA.FTZ R193, R209, R19, R192 ;  /* 0x00000013d1c17223 */ /* 0x000fe200000100c0 */
[C---:B-----5:R-:W-:Y:S02]  /*27c0*/  SHF.L.U32 R194, R191.reuse, 0x10, RZ ;  /* 0x00000010bfc27819 */ /* 0x060fe400000006ff */
[----:B------:R-:W-:Y:S01]  /*27d0*/  PRMT R191, R191, 0x7632, R191 ;  /* 0x00007632bfbf7816 */ /* 0x000fe200000000bf */
[----:B------:R-:W-:-:S03]  /*27e0*/  FADD.FTZ R193, R247, -R193 ;  /* 0x800000c1f7c17221 */ /* 0x000fc60000010000 */
[----:B------:R-:W-:Y:S01]  /*27f0*/  SHF.L.U32 R191, R191, 0x10, RZ ;  /* 0x00000010bfbf7819 */ /* 0x000fe200000006ff */
        /* <DEDUP_REMOVED lines=9> */
[----:B------:R-:W-:Y:S01]  /*2890*/  FFMA.FTZ R193, R211, R19, R192 ;  /* 0x00000013d3c17223 */ /* 0x000fe200000100c0 */
[----:B------:R-:W-:-:S03]  /*28a0*/  FMUL.FTZ R194, R175, R194 ;  /* 0x000000c2afc27220 */ /* 0x000fc60000410000 */
[----:B------:R-:W-:Y:S02]  /*28b0*/  FADD.FTZ R193, R249, -R193 ;  /* 0x800000c1f9c17221 */ /* 0x000fe40000010000 */
[----:B------:R-:W-:Y:S02]  /*28c0*/  F2FP.BF16.F32.PACK_AB R191, R194, R191 ;  /* 0x000000bfc2bf723e */ /* 0x000fe400000010ff */
[----:B------:R-:W-:Y:S01]  /*28d0*/  FMUL.FTZ R193, R2, R193 ;  /* 0x000000c102c17220 */ /* 0x000fe20000410000 */
[C---:B------:R-:W-:Y:S02]  /*28e0*/  SHF.L.U32 R194, R190.reuse, 0x10, RZ ;  /* 0x00000010bec27819 */ /* 0x040fe400000006ff */
[----:B------:R-:W-:Y:S01]  /*28f0*/  PRMT R190, R190, 0x7632, R190 ;  /* 0x00007632bebe7816 */ /* 0x000fe200000000be */
[----:B------:R-:W-:-:S03]  /*2900*/  FMUL.FTZ R193, R193, R3 ;  /* 0x00000003c1c17220 */ /* 0x000fc60000410000 */
[----:B------:R-:W-:Y:S01]  /*2910*/  SHF.L.U32 R190, R190, 0x10, RZ ;  /* 0x00000010bebe7819 */ /* 0x000fe200000006ff */
        /* <DEDUP_REMOVED lines=42> */
.L_x_8004:
[-CC-:B------:R-:W-:Y:S01]  /*2bc0*/  FFMA.FTZ R180, R0, R19.reuse, R192.reuse ;  /* 0x0000001300b47223 */ /* 0x180fe200000100c0 */
[----:B------:R-:W-:Y:S01]  /*2bd0*/  FFMA.FTZ R181, R214, R19, R192 ;  /* 0x00000013d6b57223 */ /* 0x000fe200000100c0 */
[----:B-----5:R-:W-:Y:S02]  /*2be0*/  SHF.L.U32 R184, R188, 0x10, RZ ;  /* 0x00000010bcb87819 */ /* 0x020fe400000006ff */
[----:B------:R-:W-:Y:S01]  /*2bf0*/  FADD.FTZ R180, R218, -R180 ;  /* 0x800000b4dab47221 */ /* 0x000fe20000010000 */
[----:B------:R-:W-:Y:S01]  /*2c00*/  FADD.FTZ R181, R252, -R181 ;  /* 0x800000b5fcb57221 */ /* 0x000fe20000010000 */
[----:B------:R-:W-:Y:S02]  /*2c10*/  PRMT R182, R188, 0x7632, R182 ;  /* 0x00007632bcb67816 */ /* 0x000fe400000000b6 */
[C---:B------:R-:W-:Y:S01]  /*2c20*/  FMUL.FTZ R180, R2.reuse, R180 ;  /* 0x000000b402b47220 */ /* 0x040fe20000410000 */
[----:B------:R-:W-:Y:S01]  /*2c30*/  FMUL.FTZ R181, R2, R181 ;  /* 0x000000b502b57220 */ /* 0x000fe20000410000 */
[----:B------:R-:W-:-:S02]  /*2c40*/  SHF.L.U32 R182, R182, 0x10, RZ ;  /* 0x00000010b6b67819 */ /* 0x000fc400000006ff */
[----:B------:R-:W-:Y:S01]  /*2c50*/  FMUL.FTZ R183, R180, R3 ;  /* 0x00000003b4b77220 */ /* 0x000fe20000410000 */
[----:B------:R-:W-:-:S03]  /*2c60*/  PRMT R186, R190, 0x7632, R186 ;  /* 0x00007632beba7816 */ /* 0x000fc600000000ba */
[----:B------:R-:W-:Y:S01]  /*2c70*/  FFMA.FTZ R194, R183, R184, R20 ;  /* 0x000000b8b7c27223 */ /* 0x000fe20000010014 */
[----:B------:R-:W-:Y:S01]  /*2c80*/  FMUL.FTZ R20, R181, R3 ;  /* 0x00000003b5147220 */ /* 0x000fe20000410000 */
[----:B------:R-:W-:Y:S02]  /*2c90*/  SHF.L.U32 R184, R189, 0x10, RZ ;  /* 0x00000010bdb87819 */ /* 0x000fe400000006ff */
[----:B------:R-:W-:Y:S01]  /*2ca0*/  SHF.L.U32 R186, R186, 0x10, RZ ;  /* 0x00000010baba7819 */ /* 0x000fe200000006ff */
[----:B------:R-:W-:Y:S01]  /*2cb0*/  FFMA.FTZ R193, R20, R182, R21 ;  /* 0x000000b614c17223 */ /* 0x000fe20000010015 */
[----:B------:R-:W-:Y:S01]  /*2cc0*/  FMUL.FTZ R21, R176, R183 ;  /* 0x000000b7b0157220 */ /* 0x000fe20000410000 */
[----:B------:R-:W-:-:S05]  /*2cd0*/  FMUL.FTZ R20, R177, R20 ;  /* 0x00000014b1147220 */ /* 0x000fca0000410000 */
[----:B------:R-:W-:Y:S01]  /*2ce0*/  F2FP.BF16.F32.PACK_AB R188, R20, R21 ;  /* 0x0000001514bc723e */ /* 0x000fe200000010ff */
[-CC-:B------:R-:W-:Y:S01]  /*2cf0*/  FFMA.FTZ R21, R213, R19.reuse, R192.reuse ;  /* 0x00000013d5157223 */ /* 0x180fe200000100c0 */
[----:B------:R-:W-:-:S03]  /*2d00*/  FFMA.FTZ R20, R212, R19, R192 ;  /* 0x00000013d4147223 */ /* 0x000fc600000100c0 */
[----:B------:R-:W-:Y:S01]  /*2d10*/  FADD.FTZ R21, R251, -R21 ;  /* 0x80000015fb157221 */ /* 0x000fe20000010000 */
[----:B------:R-:W-:-:S03]  /*2d20*/  FADD.FTZ R183, R250, -R20 ;  /* 0x80000014fab77221 */ /* 0x000fc60000010000 */
[C---:B------:R-:W-:Y:S01]  /*2d30*/  FMUL.FTZ R182, R2.reuse, R21 ;  /* 0x0000001502b67220 */ /* 0x040fe20000410000 */
[----:B------:R-:W-:Y:S01]  /*2d40*/  PRMT R21, R189, 0x7632, R21 ;  /* 0x00007632bd157816 */ /* 0x000fe20000000015 */
[----:B------:R-:W-:Y:S02]  /*2d50*/  FMUL.FTZ R183, R2, R183 ;  /* 0x000000b702b77220 */ /* 0x000fe40000410000 */
[----:B------:R-:W-:-:S04]  /*2d60*/  FMUL.FTZ R20, R182, R3 ;  /* 0x00000003b6147220 */ /* 0x000fc80000410000 */
[----:B------:R-:W-:Y:S01]  /*2d70*/  FFMA.FTZ R22, R20, R184, R22 ;  /* 0x000000b814167223 */ /* 0x000fe20000010016 */
[----:B------:R-:W-:Y:S01]  /*2d80*/  SHF.L.U32 R184, R21, 0x10, RZ ;  /* 0x0000001015b87819 */ /* 0x000fe200000006ff */
[----:B------:R-:W-:Y:S01]  /*2d90*/  FMUL.FTZ R21, R183, R3 ;  /* 0x00000003b7157220 */ /* 0x000fe20000410000 */
[----:B------:R-:W-:-:S03]  /*2da0*/  FMUL.FTZ R20, R178, R20 ;  /* 0x00000014b2147220 */ /* 0x000fc60000410000 */
[----:B------:R-:W-:Y:S01]  /*2db0*/  FFMA.FTZ R23, R21, R184, R23 ;  /* 0x000000b815177223 */ /* 0x000fe20000010017 */
        /* <DEDUP_REMOVED lines=15> */
[----:B------:R-:W-:Y:S01]  /*2eb0*/  F2FP.BF16.F32.PACK_AB R190, R21, R20 ;  /* 0x0000001415be723e */ /* 0x000fe200000010ff */
[----:B------:R-:W-:Y:S01]  /*2ec0*/  FFMA.FTZ R20, R209, R19, R192 ;  /* 0x00000013d1147223 */ /* 0x000fe200000100c0 */
[C---:B------:R-:W-:Y:S02]  /*2ed0*/  SHF.L.U32 R21, R191.reuse, 0x10, RZ ;  /* 0x00000010bf157819 */ /* 0x040fe400000006ff */
[----:B------:R-:W-:Y:S01]  /*2ee0*/  PRMT R191, R191, 0x7632, R191 ;  /* 0x00007632bfbf7816 */ /* 0x000fe200000000bf */
[----:B------:R-:W-:-:S03]  /*2ef0*/  FADD.FTZ R20, R247, -R20 ;  /* 0x80000014f7147221 */ /* 0x000fc60000010000 */
[----:B------:R-:W-:Y:S01]  /*2f00*/  SHF.L.U32 R191, R191, 0x10, RZ ;  /* 0x00000010bfbf7819 */ /* 0x000fe200000006ff */
        /* <DEDUP_REMOVED lines=11> */
.L_x_8005:
        /* <DEDUP_REMOVED lines=9> */
[----:B------:R-:W-:-:S07]  /*3050*/  MOV R21, R193 ;  /* 0x000000c100157202 */ /* 0x000fce0000000f00 */
.L_x_8003:
[----:B------:R-:W-:Y:S05]  /*3060*/  BSYNC.RECONVERGENT B2 ;  /* 0x0000000000027941 */ /* 0x000fea0003800200 */
.L_x_8002:
        /* <DEDUP_REMOVED lines=17> */
[-C--:B------:R-:W-:Y:S01]  /*3180*/  FMUL.FTZ R183, R180, R3.reuse ;  /* 0x00000003b4b77220 */ /* 0x080fe20000410000 */
[----:B------:R-:W-:Y:S02]  /*3190*/  PRMT R185, R189, 0x7632, R185 ;  /* 0x00007632bdb97816 */ /* 0x000fe400000000b9 */
[----:B------:R-:W-:Y:S01]  /*31a0*/  PRMT R187, R190, 0x7632, R187 ;  /* 0x00007632bebb7816 */ /* 0x000fe200000000bb */
[----:B------:R-:W-:Y:S01]  /*31b0*/  FFMA.FTZ R76, R183, R184, R76 ;  /* 0x000000b8b74c7223 */ /* 0x000fe2000001004c */
[----:B------:R-:W-:Y:S01]  /*31c0*/  SHF.L.U32 R184, R182, 0x10, RZ ;  /* 0x00000010b6b87819 */ /* 0x000fe200000006ff */
[----:B------:R-:W-:Y:S01]  /*31d0*/  FMUL.FTZ R182, R181, R3 ;  /* 0x00000003b5b67220 */ /* 0x000fe20000410000 */
[----:B------:R-:W-:Y:S01]  /*31e0*/  FMUL.FTZ R183, R168, R183 ;  /* 0x000000b7a8b77220 */ /* 0x000fe20000410000 */
[----:B------:R-:W-:Y:S02]  /*31f0*/  SHF.L.U32 R187, R187, 0x10, RZ ;  /* 0x00000010bbbb7819 */ /* 0x000fe400000006ff */
[----:B------:R-:W-:Y:S01]  /*3200*/  FFMA.FTZ R77, R182, R184, R77 ;  /* 0x000000b8b64d7223 */ /* 0x000fe2000001004d */
[----:B------:R-:W-:-:S05]  /*3210*/  FMUL.FTZ R182, R169, R182 ;  /* 0x000000b6a9b67220 */ /* 0x000fca0000410000 */
[----:B------:R-:W-:Y:S01]  /*3220*/  F2FP.BF16.F32.PACK_AB R188, R182, R183 ;  /* 0x000000b7b6bc723e */ /* 0x000fe200000010ff */
[-CC-:B------:R-:W-:Y:S01]  /*3230*/  FFMA.FTZ R182, R204, R19.reuse, R192.reuse ;  /* 0x00000013ccb67223 */ /* 0x180fe200000100c0 */
[----:B------:R-:W-:-:S03]  /*3240*/  FFMA.FTZ R183, R203, R19, R192 ;  /* 0x00000013cbb77223 */ /* 0x000fc600000100c0 */
[----:B------:R-:W-:Y:S01]  /*3250*/  FADD.FTZ R182, R243, -R182 ;  /* 0x800000b6f3b67221 */ /* 0x000fe20000010000 */
[----:B------:R-:W-:-:S03]  /*3260*/  FADD.FTZ R183, R242, -R183 ;  /* 0x800000b7f2b77221 */ /* 0x000fc60000010000 */
[C---:B------:R-:W-:Y:S01]  /*3270*/  FMUL.FTZ R182, R2.reuse, R182 ;  /* 0x000000b602b67220 */ /* 0x040fe20000410000 */
[----:B------:R-:W-:-:S03]  /*3280*/  FMUL.FTZ R183, R2, R183 ;  /* 0x000000b702b77220 */ /* 0x000fc60000410000 */
        /* <DEDUP_REMOVED lines=38> */
[----:B------:R-:W-:Y:S06]  /*34f0*/  BRA `(.L_x_8009) ;  /* 0x0000000400007947 */ /* 0x000fec0003800000 */
.L_x_8008:
        /* <DEDUP_REMOVED lines=64> */
.L_x_8009:
        /* <DEDUP_REMOVED lines=10> */
.L_x_8007:
[----:B------:R-:W-:Y:S05]  /*39a0*/  BSYNC.RECONVERGENT B2 ;  /* 0x0000000000027941 */ /* 0x000fea0003800200 */
.L_x_8006:
        /* <DEDUP_REMOVED lines=73> */
.L_x_8012:
        /* <DEDUP_REMOVED lines=64> */
.L_x_8013:
        /* <DEDUP_REMOVED lines=10> */
.L_x_8011:
[----:B------:R-:W-:Y:S05]  /*42e0*/  BSYNC.RECONVERGENT B2 ;  /* 0x0000000000027941 */ /* 0x000fea0003800200 */
.L_x_8010:
        /* <DEDUP_REMOVED lines=22> */
[----:B------:R-:W-:-:S03]  /*4450*/  FMUL.FTZ R183, R152, R183 ;  /* 0x000000b798b77220 */ /* 0x000fc60000410000 */
        /* <DEDUP_REMOVED lines=20> */
[----:B------:R-:W-:Y:S02]  /*45a0*/  SHF.L.U32 R185, R190, 0x10, RZ ;  /* 0x00000010beb97819 */ /* 0x000fe400000006ff */
[----:B------:R-:W-:Y:S01]  /*45b0*/  SHF.L.U32 R190, R187, 0x10, RZ ;  /* 0x00000010bbbe7819 */ /* 0x000fe200000006ff */
        /* <DEDUP_REMOVED lines=8> */
[--C-:B------:R-:W-:Y:S01]  /*4640*/  FFMA.FTZ R190, R18, R19, R192.reuse ;  /* 0x0000001312be7223 */ /* 0x100fe200000100c0 */
[----:B------:R-:W-:Y:S01]  /*4650*/  FMUL.FTZ R187, R149, R187 ;  /* 0x000000bb95bb7220 */ /* 0x000fe20000410000 */
[----:B------:R-:W-:Y:S02]  /*4660*/  FFMA.FTZ R19, R215, R19, R192 ;  /* 0x00000013d7137223 */ /* 0x000fe400000100c0 */
[----:B------:R-:W-:Y:S02]  /*4670*/  FADD.FTZ R193, R219, -R190 ;  /* 0x800000bedbc17221 */ /* 0x000fe40000010000 */
[----:B------:R-:W-:Y:S01]  /*4680*/  F2FP.BF16.F32.PACK_AB R190, R187, R186 ;  /* 0x000000babbbe723e */ /* 0x000fe200000010ff */
[----:B------:R-:W-:Y:S01]  /*4690*/  FADD.FTZ R19, R220, -R19 ;  /* 0x80000013dc137221 */ /* 0x000fe20000010000 */
[----:B------:R-:W-:Y:S01]  /*46a0*/  PRMT R186, R191, 0x7632, R186 ;  /* 0x00007632bfba7816 */ /* 0x000fe200000000ba */
[----:B------:R-:W-:-:S03]  /*46b0*/  FMUL.FTZ R187, R2, R193 ;  /* 0x000000c102bb7220 */ /* 0x000fc60000410000 */
[----:B------:R-:W-:Y:S01]  /*46c0*/  SHF.L.U32 R186, R186, 0x10, RZ ;  /* 0x00000010baba7819 */ /* 0x000fe200000006ff */
[----:B------:R-:W-:-:S04]  /*46d0*/  FMUL.FTZ R193, R187, R3 ;  /* 0x00000003bbc17220 */ /* 0x000fc80000410000 */
[----:B------:R-:W-:Y:S01]  /*46e0*/  FFMA.FTZ R59, R193, R186, R59 ;  /* 0x000000bac13b7223 */ /* 0x000fe2000001003b */
[----:B------:R-:W-:Y:S01]  /*46f0*/  FMUL.FTZ R186, R2, R19 ;  /* 0x0000001302ba7220 */ /* 0x000fe20000410000 */
[----:B------:R-:W-:-:S03]  /*4700*/  SHF.L.U32 R2, R191, 0x10, RZ ;  /* 0x00000010bf027819 */ /* 0x000fc600000006ff */
[----:B------:R-:W-:-:S04]  /*4710*/  FMUL.FTZ R3, R186, R3 ;  /* 0x00000003ba037220 */ /* 0x000fc80000410000 */
[----:B------:R-:W-:Y:S01]  /*4720*/  FFMA.FTZ R58, R3, R2, R58 ;  /* 0x00000002033a7223 */ /* 0x000fe2000001003a */
[----:B------:R-:W-:Y:S01]  /*4730*/  FMUL.FTZ R2, R151, R193 ;  /* 0x000000c197027220 */ /* 0x000fe20000410000 */
[----:B------:R-:W-:-:S05]  /*4740*/  FMUL.FTZ R3, R150, R3 ;  /* 0x0000000396037220 */ /* 0x000fca0000410000 */
[----:B------:R-:W-:Y:S01]  /*4750*/  F2FP.BF16.F32.PACK_AB R191, R2, R3 ;  /* 0x0000000302bf723e */ /* 0x000fe200000010ff */
[----:B------:R-:W-:Y:S06]  /*4760*/  BRA `(.L_x_8016) ;  /* 0x0000000400007947 */ /* 0x000fec0003800000 */
.L_x_8015:
        /* <DEDUP_REMOVED lines=46> */
[-CC-:B------:R-:W-:Y:S01]  /*4a50*/  FFMA.FTZ R193, R13, R19.reuse, R192.reuse ;  /* 0x000000130dc17223 */ /* 0x180fe200000100c0 */
[----:B------:R-:W-:Y:S01]  /*4a60*/  FFMA.FTZ R19, R216, R19, R192 ;  /* 0x00000013d8137223 */ /* 0x000fe200000100c0 */
[----:B------:R-:W-:Y:S02]  /*4a70*/  FMUL.FTZ R194, R155, R194 ;  /* 0x000000c29bc27220 */ /* 0x000fe40000410000 */
[----:B------:R-:W-:Y:S01]  /*4a80*/  FADD.FTZ R193, R235, -R193 ;  /* 0x800000c1ebc17221 */ /* 0x000fe20000010000 */
[----:B------:R-:W-:Y:S02]  /*4a90*/  FADD.FTZ R19, R234, -R19 ;  /* 0x80000013ea137221 */ /* 0x000fe40000010000 */
[----:B------:R-:W-:Y:S01]  /*4aa0*/  F2FP.BF16.F32.PACK_AB R189, R194, R189 ;  /* 0x000000bdc2bd723e */ /* 0x000fe200000010ff */
[C---:B------:R-:W-:Y:S01]  /*4ab0*/  FMUL.FTZ R193, R2.reuse, R193 ;  /* 0x000000c102c17220 */ /* 0x040fe20000410000 */
[----:B------:R-:W-:Y:S01]  /*4ac0*/  FMUL.FTZ R2, R2, R19 ;  /* 0x0000001302027220 */ /* 0x000fe20000410000 */
[----:B------:R-:W-:-:S02]  /*4ad0*/  PRMT R19, R188, 0x7632, R19 ;  /* 0x00007632bc137816 */ /* 0x000fc40000000013 */
[-C--:B------:R-:W-:Y:S01]  /*4ae0*/  FMUL.FTZ R193, R193, R3.reuse ;  /* 0x00000003c1c17220 */ /* 0x080fe20000410000 */
[----:B------:R-:W-:Y:S01]  /*4af0*/  FMUL.FTZ R2, R2, R3 ;  /* 0x0000000302027220 */ /* 0x000fe20000410000 */
[----:B------:R-:W-:Y:S02]  /*4b00*/  SHF.L.U32 R3, R19, 0x10, RZ ;  /* 0x0000001013037819 */ /* 0x000fe400000006ff */
[----:B------:R-:W-:-:S03]  /*4b10*/  SHF.L.U32 R194, R188, 0x10, RZ ;  /* 0x00000010bcc27819 */ /* 0x000fc600000006ff */
[----:B------:R-:W-:Y:S01]  /*4b20*/  FFMA.FTZ R61, R2, R3, R61 ;  /* 0x00000003023d7223 */ /* 0x000fe2000001003d */
[----:B------:R-:W-:Y:S01]  /*4b30*/  FMUL.FTZ R3, R152, R193 ;  /* 0x000000c198037220 */ /* 0x000fe20000410000 */
[----:B------:R-:W-:Y:S01]  /*4b40*/  FMUL.FTZ R2, R153, R2 ;  /* 0x0000000299027220 */ /* 0x000fe20000410000 */
[----:B------:R-:W-:-:S04]  /*4b50*/  FFMA.FTZ R60, R193, R194, R60 ;  /* 0x000000c2c13c7223 */ /* 0x000fc8000001003c */
[----:B------:R-:W-:-:S07]  /*4b60*/  F2FP.BF16.F32.PACK_AB R188, R2, R3 ;  /* 0x0000000302bc723e */ /* 0x000fce00000010ff */
.L_x_8016:
[----:B------:R-:W0:Y:S02]  /*4b70*/  @P1 LDC.64 R2, c[0x0][0x478] ;  /* 0x00011e00ff021b82 */ /* 0x000e240000000a00 */
[----:B0-----:R-:W-:-:S05]  /*4b80*/  @P1 IMAD.WIDE.U32 R2, R4, 0x20, R2 ;  /* 0x0000002004021825 */ /* 0x001fca00078e0002 */
[----:B------:R-:W-:Y:S04]  /*4b90*/  @P1 STG.E.128 desc[UR6][R2.64], R180 ;  /* 0x000000b402001986 */ /* 0x000fe8000c101d06 */
[----:B------:R0:W-:Y:S02]  /*4ba0*/  @P1 STG.E.128 desc[UR6][R2.64+0x10], R184 ;  /* 0x000010b802001986 */ /* 0x0001e4000c101d06 */
[----:B0-----:R-:W0:Y:S02]  /*4bb0*/  LDC.64 R2, c[0x0][0x468] ;  /* 0x00011a00ff027b82 */ /* 0x001e240000000a00 */
[----:B0-----:R-:W-:-:S05]  /*4bc0*/  IMAD.WIDE.U32 R2, R4, 0x10, R2 ;  /* 0x0000001004027825 */ /* 0x001fca00078e0002 */
[----:B------:R1:W-:Y:S01]  /*4bd0*/  STG.E.128 desc[UR6][R2.64], R188 ;  /* 0x000000bc02007986 */ /* 0x0003e2000c101d06 */
[----:B------:R-:W-:Y:S05]  /*4be0*/  BRA `(.L_x_8014) ;  /* 0x0000002400347947 */ /* 0x000fea0003800000 */
.L_x_8001:
        /* <DEDUP_REMOVED lines=9> */
[C---:B-----5:R-:W-:Y:S02]  /*4c80*/  SHF.L.U32 R194, R191.reuse, 0x10, RZ ;  /* 0x00000010bfc27819 */ /* 0x060fe400000006ff */
[----:B------:R-:W-:Y:S01]  /*4c90*/  PRMT R191, R191, 0x7632, R191 ;  /* 0x00007632bfbf7816 */ /* 0x000fe200000000bf */
[----:B------:R-:W-:-:S03]  /*4ca0*/  FADD.FTZ R193, R247, -R193 ;  /* 0x800000c1f7c17221 */ /* 0x000fc60000010000 */
[----:B------:R-:W-:Y:S01]  /*4cb0*/  SHF.L.U32 R191, R191, 0x10, RZ ;  /* 0x00000010bfbf7819 */ /* 0x000fe200000006ff */
[----:B------:R-:W-:-:S04]  /*4cc0*/  FFMA.FTZ R193, R2, R193, R50 ;  /* 0x000000c102c17223 */ /* 0x000fc80000010032 */
[----:B------:R-:W-:-:S04]  /*4cd0*/  FMUL.FTZ R193, R193, R3 ;  /* 0x00000003c1c17220 */ /* 0x000fc80000410000 */
[----:B------:R-:W-:Y:S01]  /*4ce0*/  FFMA.FTZ R82, R193, R194, R82 ;  /* 0x000000c2c1527223 */ /* 0x000fe20000010052 */
[----:B------:R-:W-:-:S04]  /*4cf0*/  FFMA.FTZ R194, R208, R19, R192 ;  /* 0x00000013d0c27223 */ /* 0x000fc800000100c0 */
[----:B------:R-:W-:-:S04]  /*4d00*/  FADD.FTZ R194, R246, -R194 ;  /* 0x800000c2f6c27221 */ /* 0x000fc80000010000 */
[----:B------:R-:W-:-:S04]  /*4d10*/  FFMA.FTZ R194, R2, R194, R51 ;  /* 0x000000c202c27223 */ /* 0x000fc80000010033 */
[----:B------:R-:W-:-:S04]  /*4d20*/  FMUL.FTZ R194, R194, R3 ;  /* 0x00000003c2c27220 */ /* 0x000fc80000410000 */
[----:B------:R-:W-:Y:S01]  /*4d30*/  FFMA.FTZ R83, R194, R191, R83 ;  /* 0x000000bfc2537223 */ /* 0x000fe20000010053 */
[----:B------:R-:W-:Y:S01]  /*4d40*/  FMUL.FTZ R191, R174, R193 ;  /* 0x000000c1aebf7220 */ /* 0x000fe20000410000 */
        /* <DEDUP_REMOVED lines=48> */
[----:B------:R-:W-:-:S05]  /*5050*/  FMUL.FTZ R20, R177, R20 ;  /* 0x00000014b1147220 */ /* 0x000fca0000410000 */
[----:B------:R-:W-:Y:S01]  /*5060*/  F2FP.BF16.F32.PACK_AB R188, R20, R21 ;  /* 0x0000001514bc723e */ /* 0x000fe200000010ff */
[----:B------:R-:W-:Y:S06]  /*5070*/  BRA `(.L_x_8020) ;  /* 0x0000000400007947 */ /* 0x000fec0003800000 */
.L_x_8019:
[-CC-:B------:R-:W-:Y:S01]  /*5080*/  FFMA.FTZ R180, R0, R19.reuse, R192.reuse ;  /* 0x0000001300b47223 */ /* 0x180fe200000100c0 */
[----:B------:R-:W-:Y:S01]  /*5090*/  FFMA.FTZ R181, R214, R19, R192 ;  /* 0x00000013d6b57223 */ /* 0x000fe200000100c0 */
[----:B-----5:R-:W-:Y:S02]  /*50a0*/  SHF.L.U32 R184, R188, 0x10, RZ ;  /* 0x00000010bcb87819 */ /* 0x020fe400000006ff */
[----:B------:R-:W-:Y:S01]  /*50b0*/  FADD.FTZ R180, R218, -R180 ;  /* 0x800000b4dab47221 */ /* 0x000fe20000010000 */
[----:B------:R-:W-:Y:S01]  /*50c0*/  FADD.FTZ R181, R252, -R181 ;  /* 0x800000b5fcb57221 */ /* 0x000fe20000010000 */
[----:B------:R-:W-:Y:S02]  /*50d0*/  PRMT R182, R188, 0x7632, R182 ;  /* 0x00007632bcb67816 */ /* 0x000fe400000000b6 */
[C---:B------:R-:W-:Y:S01]  /*50e0*/  FFMA.FTZ R180, R2.reuse, R180, R52 ;  /* 0x000000b402b47223 */ /* 0x040fe20000010034 */
[----:B------:R-:W-:Y:S01]  /*50f0*/  FFMA.FTZ R181, R2, R181, R53 ;  /* 0x000000b502b57223 */ /* 0x000fe20000010035 */
        /* <DEDUP_REMOVED lines=15> */
[C---:B------:R-:W-:Y:S01]  /*51f0*/  FFMA.FTZ R182, R2.reuse, R21, R54 ;  /* 0x0000001502b67223 */ /* 0x040fe20000010036 */
[----:B------:R-:W-:Y:S01]  /*5200*/  PRMT R21, R189, 0x7632, R21 ;  /* 0x00007632bd157816 */ /* 0x000fe20000000015 */
[----:B------:R-:W-:Y:S02]  /*5210*/  FFMA.FTZ R183, R2, R183, R55 ;  /* 0x000000b702b77223 */ /* 0x000fe40000010037 */
        /* <DEDUP_REMOVED lines=10> */
[----:B------:R-:W-:Y:S01]  /*52c0*/  FFMA.FTZ R184, R2, R184, R48 ;  /* 0x000000b802b87223 */ /* 0x000fe20000010030 */
[----:B------:R-:W-:-:S03]  /*52d0*/  SHF.L.U32 R21, R190, 0x10, RZ ;  /* 0x00000010be157819 */ /* 0x000fc600000006ff */
[----:B------:R-:W-:-:S04]  /*52e0*/  FMUL.FTZ R20, R184, R3 ;  /* 0x00000003b8147220 */ /* 0x000fc80000410000 */
[----:B------:R-:W-:Y:S01]  /*52f0*/  FFMA.FTZ R80, R20, R21, R80 ;  /* 0x0000001514507223 */ /* 0x000fe20000010050 */
[----:B------:R-:W-:Y:S01]  /*5300*/  FFMA.FTZ R21, R210, R19, R192 ;  /* 0x00000013d2157223 */ /* 0x000fe200000100c0 */
[----:B------:R-:W-:-:S03]  /*5310*/  FMUL.FTZ R20, R172, R20 ;  /* 0x00000014ac147220 */ /* 0x000fc60000410000 */
[----:B------:R-:W-:-:S04]  /*5320*/  FADD.FTZ R21, R248, -R21 ;  /* 0x80000015f8157221 */ /* 0x000fc80000010000 */
[----:B------:R-:W-:-:S04]  /*5330*/  FFMA.FTZ R185, R2, R21, R49 ;  /* 0x0000001502b97223 */ /* 0x000fc80000010031 */
        /* <DEDUP_REMOVED lines=9> */
[----:B------:R-:W-:-:S04]  /*53d0*/  FFMA.FTZ R186, R2, R20, R50 ;  /* 0x0000001402ba7223 */ /* 0x000fc80000010032 */
        /* <DEDUP_REMOVED lines=9> */
[----:B------:R-:W-:-:S07]  /*5470*/  F2FP.BF16.F32.PACK_AB R191, R21, R20 ;  /* 0x0000001415bf723e */ /* 0x000fce00000010ff */
.L_x_8020:
        /* <DEDUP_REMOVED lines=12> */
.L_x_8018:
[----:B------:R-:W-:Y:S05]  /*5540*/  BSYNC.RECONVERGENT B2 ;  /* 0x0000000000027941 */ /* 0x000fea0003800200 */
.L_x_8017:
        /* <DEDUP_REMOVED lines=32> */
[C---:B------:R-:W-:Y:S01]  /*5750*/  FFMA.FTZ R182, R2.reuse, R182, R46 ;  /* 0x000000b602b67223 */ /* 0x040fe2000001002e */
[----:B------:R-:W-:-:S03]  /*5760*/  FFMA.FTZ R183, R2, R183, R47 ;  /* 0x000000b702b77223 */ /* 0x000fc6000001002f */
        /* <DEDUP_REMOVED lines=38> */
[----:B------:R-:W-:Y:S06]  /*59d0*/  BRA `(.L_x_8024) ;  /* 0x0000000400007947 */ /* 0x000fec0003800000 */
.L_x_8023:
        /* <DEDUP_REMOVED lines=64> */
.L_x_8024:
        /* <DEDUP_REMOVED lines=10> */
.L_x_8022:
[----:B------:R-:W-:Y:S05]  /*5e80*/  BSYNC.RECONVERGENT B2 ;  /* 0x0000000000027941 */ /* 0x000fea0003800200 */
.L_x_8021:
        /* <DEDUP_REMOVED lines=73> */
.L_x_8027:
        /* <DEDUP_REMOVED lines=64> */
.L_x_8028:
        /* <DEDUP_REMOVED lines=10> */
.L_x_8026:
[----:B------:R-:W-:Y:S05]  /*67c0*/  BSYNC.RECONVERGENT B2 ;  /* 0x0000000000027941 */ /* 0x000fea0003800200 */
.L_x_8025:
        /* <DEDUP_REMOVED lines=43> */
[----:B------:R-:W-:Y:S02]  /*6a80*/  SHF.L.U32 R185, R190, 0x10, RZ ;  /* 0x00000010beb97819 */ /* 0x000fe400000006ff */
[----:B------:R-:W-:Y:S01]  /*6a90*/  SHF.L.U32 R190, R187, 0x10, RZ ;  /* 0x00000010bbbe7819 */ /* 0x000fe200000006ff */
        /* <DEDUP_REMOVED lines=15> */
[----:B------:R-:W-:-:S03]  /*6b90*/  FFMA.FTZ R187, R2, R193, R27 ;  /* 0x000000c102bb7223 */ /* 0x000fc6000001001b */
[----:B------:R-:W-:Y:S01]  /*6ba0*/  SHF.L.U32 R186, R186, 0x10, RZ ;  /* 0x00000010baba7819 */ /* 0x000fe200000006ff */
[----:B------:R-:W-:-:S04]  /*6bb0*/  FMUL.FTZ R193, R187, R3 ;  /* 0x00000003bbc17220 */ /* 0x000fc80000410000 */
[----:B------:R-:W-:Y:S01]  /*6bc0*/  FFMA.FTZ R59, R193, R186, R59 ;  /* 0x000000bac13b7223 */ /* 0x000fe2000001003b */
[----:B------:R-:W-:Y:S01]  /*6bd0*/  FFMA.FTZ R186, R2, R19, R26 ;  /* 0x0000001302ba7223 */ /* 0x000fe2000001001a */
[----:B------:R-:W-:-:S03]  /*6be0*/  SHF.L.U32 R2, R191, 0x10, RZ ;  /* 0x00000010bf027819 */ /* 0x000fc600000006ff */
[----:B------:R-:W-:-:S04]  /*6bf0*/  FMUL.FTZ R3, R186, R3 ;  /* 0x00000003ba037220 */ /* 0x000fc80000410000 */
[----:B------:R-:W-:Y:S01]  /*6c00*/  FFMA.FTZ R58, R3, R2, R58 ;  /* 0x00000002033a7223 */ /* 0x000fe2000001003a */
[----:B------:R-:W-:Y:S01]  /*6c10*/  FMUL.FTZ R2, R151, R193 ;  /* 0x000000c197027220 */ /* 0x000fe20000410000 */
[----:B------:R-:W-:-:S05]  /*6c20*/  FMUL.FTZ R3, R150, R3 ;  /* 0x0000000396037220 */ /* 0x000fca0000410000 */
[----:B------:R-:W-:Y:S01]  /*6c30*/  F2FP.BF16.F32.PACK_AB R191, R2, R3 ;  /* 0x0000000302bf723e */ /* 0x000fe200000010ff */
[----:B------:R-:W-:Y:S06]  /*6c40*/  BRA `(.L_x_8030) ;  /* 0x0000000400007947 */ /* 0x000fec0003800000 */
.L_x_8029:
[----:B------:R-:W-:Y:S01]  /*6c50*/  FFMA.FTZ R193, R18, R19, R192 ;  /* 0x0000001312c17223 */ /* 0x000fe200000100c0 */
[C---:B-----5:R-:W-:Y:S02]  /*6c60*/  PRMT R194, R191.reuse, 0x7632, R194 ;  /* 0x00007632bfc27816 */ /* 0x060fe400000000c2 */
[----:B------:R-:W-:Y:S01]  /*6c70*/  SHF.L.U32 R191, R191, 0x10, RZ ;  /* 0x00000010bfbf7819 */ /* 0x000fe200000006ff */
[----:B------:R-:W-:Y:S01]  /*6c80*/  FADD.FTZ R193, R219, -R193 ;  /* 0x800000c1dbc17221 */ /* 0x000fe20000010000 */
[----:B------:R-:W-:-:S03]  /*6c90*/  SHF.L.U32 R194, R194, 0x10, RZ ;  /* 0x00000010c2c27819 */ /* 0x000fc600000006ff */
        /* <DEDUP_REMOVED lines=47> */
[C---:B------:R-:W-:Y:S01]  /*6f90*/  FFMA.FTZ R193, R2.reuse, R193, R28 ;  /* 0x000000c102c17223 */ /* 0x040fe2000001001c */
[----:B------:R-:W-:Y:S01]  /*6fa0*/  FFMA.FTZ R2, R2, R19, R29 ;  /* 0x0000001302027223 */ /* 0x000fe2000001001d */
        /* <DEDUP_REMOVED lines=10> */
.L_x_8030:
[----:B------:R-:W0:Y:S02]  /*7050*/  @P1 LDC.64 R2, c[0x0][0x478] ;  /* 0x00011e00ff021b82 */ /* 0x000e240000000a00 */
[----:B0-----:R-:W-:-:S05]  /*7060*/  @P1 IMAD.WIDE.U32 R2, R4, 0x20, R2 ;  /* 0x0000002004021825 */ /* 0x001fca00078e0002 */
[----:B------:R-:W-:Y:S04]  /*7070*/  @P1 STG.E.128 desc[UR6][R2.64], R180 ;  /* 0x000000b402001986 */ /* 0x000fe8000c101d06 */
[----:B------:R0:W-:Y:S02]  /*7080*/  @P1 STG.E.128 desc[UR6][R2.64+0x10], R184 ;  /* 0x000010b802001986 */ /* 0x0001e4000c101d06 */
[----:B0-----:R-:W0:Y:S02]  /*7090*/  LDC.64 R2, c[0x0][0x468] ;  /* 0x00011a00ff027b82 */ /* 0x001e240000000a00 */
[----:B0-----:R-:W-:-:S05]  /*70a0*/  IMAD.WIDE.U32 R2, R4, 0x10, R2 ;  /* 0x0000001004027825 */ /* 0x001fca00078e0002 */
[----:B------:R0:W-:Y:S02]  /*70b0*/  STG.E.128 desc[UR6][R2.64], R188 ;  /* 0x000000bc02007986 */ /* 0x0001e4000c101d06 */
.L_x_8014:
[----:B------:R-:W-:Y:S05]  /*70c0*/  BSYNC.RECONVERGENT B1 ;  /* 0x0000000000017941 */ /* 0x000fea0003800200 */
.L_x_8000:
[----:B------:R-:W2:Y:S01]  /*70d0*/  LDL.LU R4, [R1] ;  /* 0x0000000001047983 */ /* 0x000ea20000300800 */
[----:B01---5:R-:W2:Y:S02]  /*70e0*/  LDC.64 R2, c[0x0][0x380] ;  /* 0x0000e000ff027b82 */ /* 0x023ea40000000a00 */
[----:B--2---:R-:W-:-:S04]  /*70f0*/  LEA R4, R2, R4, 0x2 ;  /* 0x0000000402047211 */ /* 0x004fc800078e10ff */
[----:B------:R-:W-:Y:S01]  /*7100*/  ISETP.GE.AND P1, PT, R4, R3, PT ;  /* 0x000000030400720c */ /* 0x000fe20003f26270 */
[----:B------:R0:W-:-:S12]  /*7110*/  STL [R1], R4 ;  /* 0x0000000401007387 */ /* 0x0001d80000100800 */
[----:B0-----:R-:W-:Y:S05]  /*7120*/  @!P1 BRA `(.L_x_8031) ;  /* 0xffffff9800c89947 */ /* 0x001fea000383ffff */
.L_x_7990:
[----:B------:R-:W-:Y:S05]  /*7130*/  BSYNC B0 ;  /* 0x0000000000007941 */ /* 0x000fea0003800000 */
.L_x_7989:
[----:B------:R-:W2:Y:S01]  /*7140*/  LDL.LU R2, [R1+0x8] ;  /* 0x0000080001027983 */ /* 0x000ea20000300800 */
[----:B------:R-:W-:Y:S01]  /*7150*/  MOV R4, 0x400 ;  /* 0x0000040000047802 */ /* 0x000fe20000000f00 */
[----:B------:R-:W-:Y:S05]  /*7160*/  WARPSYNC.ALL ;  /* 0x0000000000007948 */ /* 0x000fea0003800000 */
[----:B------:R-:W0:Y:S01]  /*7170*/  S2R R189, SR_TID.X ;  /* 0x0000000000bd7919 */ /* 0x000e220000002100 */
[----:B------:R-:W1:Y:S01]  /*7180*/  S2UR UR4, SR_CTAID.X ;  /* 0x00000000000479c3 */ /* 0x000e620000002500 */
[----:B------:R-:W3:Y:S01]  /*7190*/  LDCU.128 UR16, c[0x0][0x440] ;  /* 0x00008800ff1077ac */ /* 0x000ee20008000c00 */
[----:B------:R-:W-:Y:S01]  /*71a0*/  BSSY.RECONVERGENT B0, `(.L_x_8032) ;  /* 0x0000098000007945 */ /* 0x000fe20003800200 */
[----:B------:R-:W4:Y:S01]  /*71b0*/  S2R R5, SR_CgaCtaId ;  /* 0x0000000000057919 */ /* 0x000f220000008800 */
[----:B0-----:R-:W-:-:S02]  /*71c0*/  SHF.L.U32 R0, R189, 0x5, RZ ;  /* 0x00000005bd007819 */ /* 0x001fc400000006ff */
[----:B----4-:R-:W-:-:S04]  /*71d0*/  LEA R5, R5, R4, 0x18 ;  /* 0x0000000405057211 */ /* 0x010fc800078ec0ff */
[C---:B------:R-:W-:Y:S02]  /*71e0*/  LEA R8, R189.reuse, R5, 0x2 ;  /* 0x00000005bd087211 */ /* 0x040fe400078e10ff */
[----:B--2---:R-:W-:Y:S02]  /*71f0*/  MOV R188, R2 ;  /* 0x0000000200bc7202 */ /* 0x004fe40000000f00 */
        /* <DEDUP_REMOVED lines=95> */
[----:B------:R1:W-:Y:S04]  /*77f0*/  STS.128 [R0], R20 ;  /* 0x0000001400007388 */ /* 0x0003e80000000c00 */
[----:B------:R-:W-:Y:S04]  /*7800*/  STS.128 [R0+0x10], R80 ;  /* 0x0000105000007388 */ /* 0x000fe80000000c00 */
[----:B------:R-:W-:Y:S04]  /*7810*/  STS.128 [R0+0x400], R76 ;  /* 0x0004004c00007388 */ /* 0x000fe80000000c00 */
[----:B------:R-:W-:Y:S04]  /*7820*/  STS.128 [R0+0x410], R72 ;  /* 0x0004104800007388 */ /* 0x000fe80000000c00 */
[----:B------:R-:W-:Y:S01]  /*7830*/  STS.128 [R0+0x800], R68 ;  /* 0x0008004400007388 */ /* 0x000fe20000000c00 */
[----:B-1----:R-:W-:Y:S01]  /*7840*/  IMAD R22, R188, UR4, RZ ;  /* 0x00000004bc167c24 */ /* 0x002fe2000f8e02ff */
[----:B------:R-:W0:Y:S01]  /*7850*/  LDCU.64 UR4, c[0x0][0x460] ;  /* 0x00008c00ff0477ac */ /* 0x000e220008000a00 */
[----:B------:R-:W-:Y:S01]  /*7860*/  LOP3.LUT R20, R189, 0x7f, RZ, 0x3c, !PT ;  /* 0x0000007fbd147812 */ /* 0x000fe200078e3cff */
[----:B------:R-:W-:Y:S02]  /*7870*/  STS.128 [R0+0x810], R64 ;  /* 0x0008104000007388 */ /* 0x000fe40000000c00 */
[----:B------:R-:W-:-:S02]  /*7880*/  IADD3 R22, P0, PT, R22, R189, RZ ;  /* 0x000000bd16167210 */ /* 0x000fc40007f1e0ff */
[----:B------:R-:W-:Y:S01]  /*7890*/  STS.128 [R0+0xc00], R60 ;  /* 0x000c003c00007388 */ /* 0x000fe20000000c00 */
[----:B------:R-:W-:-:S03]  /*78a0*/  IADD3 R20, PT, PT, R20, R188, RZ ;  /* 0x000000bc14147210 */ /* 0x000fc60007ffe0ff */
[----:B------:R1:W-:Y:S01]  /*78b0*/  STS.128 [R0+0xc10], R56 ;  /* 0x000c103800007388 */ /* 0x0003e20000000c00 */
[----:B------:R-:W-:Y:S01]  /*78c0*/  BAR.SYNC.DEFER_BLOCKING 0x0 ;  /* 0x0000000000007b1d */ /* 0x000fe20000010000 */
[C---:B------:R-:W-:Y:S02]  /*78d0*/  ISETP.GE.U32.AND P6, PT, R20.reuse, 0x100, PT ;  /* 0x000001001400780c */ /* 0x040fe40003fc6070 */
[----:B------:R-:W-:Y:S02]  /*78e0*/  ISETP.GE.U32.AND P5, PT, R20, 0x180, PT ;  /* 0x000001801400780c */ /* 0x000fe40003fa6070 */
[----:B-1----:R-:W-:Y:S02]  /*78f0*/  IADD3.X R57, PT, PT, RZ, RZ, RZ, P0, !PT ;  /* 0x000000ffff397210 */ /* 0x002fe400007fe4ff */
[C---:B------:R-:W-:Y:S02]  /*7900*/  SHF.L.U32 R56, R22.reuse, 0x2, RZ ;  /* 0x0000000216387819 */ /* 0x040fe400000006ff */
[----:B------:R-:W-:-:S02]  /*7910*/  SHF.L.U64.HI R57, R22, 0x2, R57 ;  /* 0x0000000216397819 */ /* 0x000fc40000010239 */
[C---:B---3--:R-:W-:Y:S02]  /*7920*/  IADD3 R60, P0, PT, R56.reuse, UR18, RZ ;  /* 0x00000012383c7c10 */ /* 0x048fe4000ff1e0ff */
[C---:B------:R-:W-:Y:S02]  /*7930*/  IADD3 R58, P1, PT, R56.reuse, UR16, RZ ;  /* 0x00000010383a7c10 */ /* 0x040fe4000ff3e0ff */
[C---:B------:R-:W-:Y:S01]  /*7940*/  IADD3.X R61, PT, PT, R57.reuse, UR19, RZ, P0, !PT ;  /* 0x00000013393d7c10 */ /* 0x040fe200087fe4ff */
[----:B------:R-:W1:Y:S01]  /*7950*/  LDS R6, [R8] ;  /* 0x0000000008067984 */ /* 0x000e620000000800 */
[----:B0-----:R-:W-:Y:S02]  /*7960*/  IADD3 R56, P0, PT, R56, UR4, RZ ;  /* 0x0000000438387c10 */ /* 0x001fe4000ff1e0ff */
[C---:B------:R-:W-:Y:S01]  /*7970*/  IADD3.X R59, PT, PT, R57.reuse, UR17, RZ, P1, !PT ;  /* 0x00000011393b7c10 */ /* 0x040fe20008ffe4ff */
[----:B------:R-:W0:Y:S01]  /*7980*/  LDS R21, [R8+0x1000] ;  /* 0x0010000008157984 */ /* 0x000e220000000800 */
[----:B------:R-:W-:-:S02]  /*7990*/  IADD3.X R57, PT, PT, R57, UR5, RZ, P0, !PT ;  /* 0x0000000539397c10 */ /* 0x000fc400087fe4ff */
[----:B------:R-:W-:Y:S01]  /*79a0*/  ISETP.GE.U32.AND P0, PT, R20, 0x80, PT ;  /* 0x000000801400780c */ /* 0x000fe20003f06070 */
[----:B------:R-:W2:Y:S04]  /*79b0*/  LDS R23, [R8+0x2000] ;  /* 0x0020000008177984 */ /* 0x000ea80000000800 */
[----:B------:R-:W3:Y:S01]  /*79c0*/  LDS R77, [R8+0x3000] ;  /* 0x00300000084d7984 */ /* 0x000ee20000000800 */
[----:B-1----:R-:W-:-:S04]  /*79d0*/  FADD.FTZ R6, RZ, R6 ;  /* 0x00000006ff067221 */ /* 0x002fc80000010000 */
[----:B0-----:R-:W-:Y:S01]  /*79e0*/  FADD.FTZ R6, R6, R21 ;  /* 0x0000001506067221 */ /* 0x001fe20000010000 */
[----:B------:R-:W-:-:S03]  /*79f0*/  FADD.FTZ R21, R2, R7 ;  /* 0x0000000702157221 */ /* 0x000fc60000010000 */
        /* <DEDUP_REMOVED lines=18> */
.L_x_8033:
[----:B------:R-:W-:Y:S05]  /*7b20*/  BSYNC.RECONVERGENT B0 ;  /* 0x0000000000007941 */ /* 0x000fea0003800200 */
.L_x_8032:
        /* <DEDUP_REMOVED lines=14> */
[C---:B------:R-:W-:Y:S01]  /*7c10*/  ISETP.GE.U32.AND P0, PT, R20.reuse, 0x200, PT ;  /* 0x000002001400780c */ /* 0x040fe20003f06070 */
[----:B------:R-:W-:Y:S01]  /*7c20*/  FADD.FTZ R11, RZ, R11 ;  /* 0x0000000bff0b7221 */ /* 0x000fe20000010000 */
[C---:B------:R-:W-:Y:S01]  /*7c30*/  ISETP.GE.U32.AND P1, PT, R20.reuse, 0x280, PT ;  /* 0x000002801400780c */ /* 0x040fe20003f26070 */
[----:B------:R-:W3:Y:S01]  /*7c40*/  LDS R14, [R8+0x1e00] ;  /* 0x001e0000080e7984 */ /* 0x000ee20000000800 */
[C---:B------:R-:W-:Y:S01]  /*7c50*/  ISETP.GE.U32.AND P2, PT, R20.reuse, 0x300, PT ;  /* 0x000003001400780c */ /* 0x040fe20003f46070 */
[----:B------:R-:W-:Y:S01]  /*7c60*/  FADD.FTZ R9, R9, R16 ;  /* 0x0000001009097221 */ /* 0x000fe20000010000 */
[C---:B------:R-:W-:Y:S01]  /*7c70*/  ISETP.GE.U32.AND P3, PT, R20.reuse, 0x380, PT ;  /* 0x000003801400780c */ /* 0x040fe20003f66070 */
[----:B------:R-:W4:Y:S01]  /*7c80*/  LDS R17, [R8+0x1200] ;  /* 0x0012000008117984 */ /* 0x000f220000000800 */
[----:B------:R-:W-:Y:S01]  /*7c90*/  ISETP.GE.U32.AND P4, PT, R20, 0x400, PT ;  /* 0x000004001400780c */ /* 0x000fe20003f86070 */
[----:B------:R-:W-:Y:S01]  /*7ca0*/  FADD.FTZ R33, R10, R33 ;  /* 0x000000210a217221 */ /* 0x000fe20000010000 */
[----:B------:R-:W-:Y:S01]  /*7cb0*/  FADD.FTZ R35, R12, R35 ;  /* 0x000000230c237221 */ /* 0x000fe20000010000 */
[----:B------:R-:W4:Y:S01]  /*7cc0*/  LDS R3, [R8+0x600] ;  /* 0x0006000008037984 */ /* 0x000f220000000800 */
[----:B------:R-:W-:Y:S01]  /*7cd0*/  FADD.FTZ R11, R11, R18 ;  /* 0x000000120b0b7221 */ /* 0x000fe20000010000 */
[----:B------:R-:W-:Y:S01]  /*7ce0*/  FADD.FTZ R13, RZ, R13 ;  /* 0x0000000dff0d7221 */ /* 0x000fe20000010000 */
[----:B------:R-:W-:Y:S01]  /*7cf0*/  FADD.FTZ R15, RZ, R15 ;  /* 0x0000000fff0f7221 */ /* 0x000fe20000010000 */
[----:B------:R-:W4:Y:S01]  /*7d00*/  LDS R4, [R8+0x800] ;  /* 0x0008000008047984 */ /* 0x000f220000000800 */
[----:B------:R-:W-:Y:S01]  /*7d10*/  FADD.FTZ R9, R9, R28 ;  /* 0x0000001c09097221 */ /* 0x000fe20000010000 */
[----:B------:R-:W-:Y:S01]  /*7d20*/  FADD.FTZ R44, RZ, R44 ;  /* 0x0000002cff2c7221 */ /* 0x000fe20000010000 */
[----:B------:R-:W-:Y:S01]  /*7d30*/  FADD.FTZ R46, RZ, R46 ;  /* 0x0000002eff2e7221 */ /* 0x000fe20000010000 */
[----:B------:R-:W4:Y:S01]  /*7d40*/  LDS R5, [R8+0xa00] ;  /* 0x000a000008057984 */ /* 0x000f220000000800 */
[----:B------:R-:W-:Y:S01]  /*7d50*/  FADD.FTZ R13, R13, R24 ;  /* 0x000000180d0d7221 */ /* 0x000fe20000010000 */
[----:B------:R-:W-:Y:S01]  /*7d60*/  FADD.FTZ R15, R15, R26 ;  /* 0x0000001a0f0f7221 */ /* 0x000fe20000010000 */
[----:B------:R-:W-:Y:S01]  /*7d70*/  FADD.FTZ R44, R44, R51 ;  /* 0x000000332c2c7221 */ /* 0x000fe20000010000 */
[----:B------:R-:W4:Y:S01]  /*7d80*/  LDS R6, [R8+0xc00] ;  /* 0x000c000008067984 */ /* 0x000f220000000800 */
[----:B------:R-:W-:Y:S01]  /*7d90*/  FADD.FTZ R46, R46, R53 ;  /* 0x000000352e2e7221 */ /* 0x000fe20000010000 */
[----:B------:R-:W-:Y:S01]  /*7da0*/  FADD.FTZ R39, RZ, R39 ;  /* 0x00000027ff277221 */ /* 0x000fe20000010000 */
[----:B------:R-:W-:Y:S01]  /*7db0*/  FADD.FTZ R41, RZ, R41 ;  /* 0x00000029ff297221 */ /* 0x000fe20000010000 */
[----:B------:R-:W4:Y:S01]  /*7dc0*/  LDS R20, [R8+0x2e00] ;  /* 0x002e000008147984 */ /* 0x000f220000000800 */
[----:B------:R-:W-:Y:S01]  /*7dd0*/  FADD.FTZ R43, RZ, R43 ;  /* 0x0000002bff2b7221 */ /* 0x000fe20000010000 */
[----:B------:R-:W-:Y:S01]  /*7de0*/  FADD.FTZ R45, RZ, R45 ;  /* 0x0000002dff2d7221 */ /* 0x000fe20000010000 */
[----:B------:R-:W-:Y:S01]  /*7df0*/  FADD.FTZ R47, RZ, R47 ;  /* 0x0000002fff2f7221 */ /* 0x000fe20000010000 */
[----:B------:R-:W4:Y:S01]  /*7e00*/  LDS R19, [R8+0x1400] ;  /* 0x0014000008137984 */ /* 0x000f220000000800 */
[----:B0-----:R-:W-:Y:S01]  /*7e10*/  FADD.FTZ R7, RZ, R7 ;  /* 0x00000007ff077221 */ /* 0x001fe20000010000 */
[----:B-1----:R-:W-:Y:S01]  /*7e20*/  FADD.FTZ R0, RZ, R0 ;  /* 0x00000000ff007221 */ /* 0x002fe20000010000 */
[----:B------:R-:W-:Y:S01]  /*7e30*/  FADD.FTZ R39, R39, R48 ;  /* 0x0000003027277221 */ /* 0x000fe20000010000 */
[----:B------:R-:W0:Y:S01]  /*7e40*/  LDS R10, [R8+0x1600] ;  /* 0x00160000080a7984 */ /* 0x000e220000000800 */
[----:B------:R-:W-:Y:S01]  /*7e50*/  FADD.FTZ R41, R41, R50 ;  /* 0x0000003229297221 */ /* 0x000fe20000010000 */
[----:B------:R-:W-:Y:S01]  /*7e60*/  FADD.FTZ R43, R43, R52 ;  /* 0x000000342b2b7221 */ /* 0x000fe20000010000 */
[----:B------:R-:W-:Y:S01]  /*7e70*/  FADD.FTZ R45, R45, R54 ;  /* 0x000000362d2d7221 */ /* 0x000fe20000010000 */
[----:B------:R-:W1:Y:S01]  /*7e80*/  LDS R21, [R8+0x1800] ;  /* 0x0018000008157984 */ /* 0x000e620000000800 */
[----:B------:R-:W-:Y:S01]  /*7e90*/  FADD.FTZ R47, R47, R84 ;  /* 0x000000542f2f7221 */ /* 0x000fe20000010000 */
[----:B--2---:R-:W-:Y:S01]  /*7ea0*/  FADD.FTZ R2, RZ, R2 ;  /* 0x00000002ff027221 */ /* 0x004fe20000010000 */
        /* <DEDUP_REMOVED lines=20> */
[----:B------:R-:W-:Y:S01]  /*7ff0*/  BSSY.RECONVERGENT B0, `(.L_x_8034) ;  /* 0x0000035000007945 */ /* 0x000fe20003800200 */
[----:B------:R-:W4:Y:S01]  /*8000*/  LDS R16, [R8+0x2600] ;  /* 0x0026000008107984 */ /* 0x000f220000000800 */
[----:B------:R-:W-:Y:S01]  /*8010*/  FADD.FTZ R6, RZ, R6 ;  /* 0x00000006ff067221 */ /* 0x000fe20000010000 */
[----:B------:R-:W-:Y:S01]  /*8020*/  FADD.FTZ R9, R9, R36 ;  /* 0x0000002409097221 */ /* 0x000fe20000010000 */
[----:B------:R-:W-:Y:S01]  /*8030*/  FADD.FTZ R11, R11, R38 ;  /* 0x000000260b0b7221 */ /* 0x000fe20000010000 */
[----:B------:R-:W4:Y:S01]  /*8040*/  LDS R29, [R8+0x2800] ;  /* 0x00280000081d7984 */ /* 0x000f220000000800 */
[----:B------:R-:W-:Y:S01]  /*8050*/  FADD.FTZ R7, R7, R20 ;  /* 0x0000001407077221 */ /* 0x000fe20000010000 */
[----:B------:R-:W-:Y:S01]  /*8060*/  FADD.FTZ R13, R13, R40 ;  /* 0x000000280d0d7221 */ /* 0x000fe20000010000 */
[----:B------:R-:W-:Y:S01]  /*8070*/  FADD.FTZ R15, R15, R42 ;  /* 0x0000002a0f0f7221 */ /* 0x000fe20000010000 */
[----:B------:R-:W4:Y:S01]  /*8080*/  LDS R18, [R8+0x2a00] ;  /* 0x002a000008127984 */ /* 0x000f220000000800 */
[----:B------:R-:W-:Y:S01]  /*8090*/  FADD.FTZ R2, R2, R19 ;  /* 0x0000001302027221 */ /* 0x000fe20000010000 */
[----:B------:R-:W-:Y:S01]  /*80a0*/  FADD.FTZ R39, R39, R96 ;  /* 0x0000006027277221 */ /* 0x000fe20000010000 */
        /* <DEDUP_REMOVED lines=9> */
[----:B------:R1:W1:Y:S01]  /*8140*/  LDS R22, [R8+0x3400] ;  /* 0x0034000008167984 */ /* 0x0002620000000800 */
[----:B--2---:R-:W-:Y:S01]  /*8150*/  FADD.FTZ R5, R5, R12 ;  /* 0x0000000c05057221 */ /* 0x004fe20000010000 */
[----:B------:R-:W-:-:S02]  /*8160*/  FADD.FTZ R47, R47, R104 ;  /* 0x000000682f2f7221 */ /* 0x000fc40000010000 */
[----:B------:R2:W1:Y:S01]  /*8170*/  LDS R51, [R8+0x3600] ;  /* 0x0036000008337984 */ /* 0x0004620000000800 */
[----:B---3--:R-:W-:-:S03]  /*8180*/  FADD.FTZ R6, R6, R23 ;  /* 0x0000001706067221 */ /* 0x008fc60000010000 */
[----:B------:R2:W3:Y:S01]  /*8190*/  LDS R24, [R8+0x3800] ;  /* 0x0038000008187984 */ /* 0x0004e20000000800 */
[----:B----4-:R-:W-:-:S03]  /*81a0*/  FADD.FTZ R0, R0, R25 ;  /* 0x0000001900007221 */ /* 0x010fc60000010000 */
[----:B------:R2:W4:Y:S01]  /*81b0*/  LDS R53, [R8+0x3a00] ;  /* 0x003a000008357984 */ /* 0x0005220000000800 */
[----:B------:R-:W-:-:S03]  /*81c0*/  FADD.FTZ R55, R7, R28 ;  /* 0x0000001c07377221 */ /* 0x000fc60000010000 */
[----:B------:R2:W1:Y:S01]  /*81d0*/  LDS R26, [R8+0x3c00] ;  /* 0x003c0000081a7984 */ /* 0x0004620000000800 */
[----:B------:R-:W-:Y:S01]  /*81e0*/  FADD.FTZ R27, R2, R27 ;  /* 0x0000001b021b7221 */ /* 0x000fe20000010000 */
[----:B------:R-:W-:Y:S01]  /*81f0*/  FADD.FTZ R16, R3, R16 ;  /* 0x0000001003107221 */ /* 0x000fe20000010000 */
[----:B------:R-:W-:Y:S01]  /*8200*/  FADD.FTZ R29, R4, R29 ;  /* 0x0000001d041d7221 */ /* 0x000fe20000010000 */
[----:B------:R-:W-:Y:S01]  /*8210*/  FADD.FTZ R18, R5, R18 ;  /* 0x0000001205127221 */ /* 0x000fe20000010000 */
[----:B------:R-:W-:Y:S01]  /*8220*/  FADD.FTZ R31, R6, R31 ;  /* 0x0000001f061f7221 */ /* 0x000fe20000010000 */
[----:B0-----:R-:W-:Y:S01]  /*8230*/  FADD.FTZ R49, R0, R49 ;  /* 0x0000003100317221 */ /* 0x001fe20000010000 */
        /* <DEDUP_REMOVED lines=16> */
.L_x_8035:
[----:B------:R-:W-:Y:S05]  /*8340*/  BSYNC.RECONVERGENT B0 ;  /* 0x0000000000007941 */ /* 0x000fea0003800200 */
.L_x_8034:
        /* <DEDUP_REMOVED lines=18> */
.L_x_8037:
[----:B------:R-:W-:Y:S05]  /*8470*/  BSYNC.RECONVERGENT B0 ;  /* 0x0000000000007941 */ /* 0x000fea0003800200 */
.L_x_8036:
        /* <DEDUP_REMOVED lines=18> */
.L_x_8039:
[----:B------:R-:W-:Y:S05]  /*85a0*/  BSYNC.RECONVERGENT B0 ;  /* 0x0000000000007941 */ /* 0x000fea0003800200 */
.L_x_8038:
        /* <DEDUP_REMOVED lines=18> */
.L_x_8041:
[----:B------:R-:W-:Y:S05]  /*86d0*/  BSYNC.RECONVERGENT B0 ;  /* 0x0000000000007941 */ /* 0x000fea0003800200 */
.L_x_8040:
        /* <DEDUP_REMOVED lines=18> */
.L_x_8043:
[----:B------:R-:W-:Y:S05]  /*8800*/  BSYNC.RECONVERGENT B0 ;  /* 0x0000000000007941 */ /* 0x000fea0003800200 */
.L_x_8042:
        /* <DEDUP_REMOVED lines=18> */
.L_x_8045:
[----:B------:R-:W-:Y:S05]  /*8930*/  BSYNC.RECONVERGENT B0 ;  /* 0x0000000000007941 */ /* 0x000fea0003800200 */
.L_x_8044:
        /* <DEDUP_REMOVED lines=11> */
.L_x_7999:
        /* <DEDUP_REMOVED lines=8> */
.L_x_8047:
[----:B------:R-:W-:Y:S05]  /*8a70*/  BSYNC B1 ;  /* 0x0000000000017941 */ /* 0x000fea0003800000 */
.L_x_8046:
        /* <DEDUP_REMOVED lines=9> */
.L_x_8048:
        /* <DEDUP_REMOVED lines=8> */
.L_x_8049:
[----:B------:R-:W-:Y:S02]  /*8b90*/  MOV R190, R192 ;  /* 0x000000c000be7202 */ /* 0x000fe40000000f00 */
[----:B------:R-:W-:-:S05]  /*8ba0*/  MOV R19, R193 ;  /* 0x000000c100137202 */ /* 0x000fca0000000f00 */
[----:B------:R-:W-:Y:S01]  /*8bb0*/  FADD.FTZ R191, R191, R19 ;  /* 0x00000013bfbf7221 */ /* 0x000fe20000010000 */
[----:B------:R-:W-:-:S07]  /*8bc0*/  MOV R19, 0xffffffff ;  /* 0xffffffff00137802 */ /* 0x000fce0000000f00 */
[----:B------:R-:W-:Y:S05]  /*8bd0*/  WARPSYNC.COLLECTIVE R19, `(.L_x_8050) ;  /* 0x0000000013087348 */ /* 0x000fea0003c00000 */
[----:B------:R0:W1:Y:S02]  /*8be0*/  SHFL.BFLY P6, R193, R190, R189, R188 ;  /* 0x0c0000bdbec17389 */ /* 0x00006400000c00bc */
[----:B01----:R-:W-:Y:S05]  /*8bf0*/  ENDCOLLECTIVE ;  /* 0x000000000000791b */ /* 0x003fea0003800000 */
.L_x_8050:
        /* <DEDUP_REMOVED lines=8> */
.L_x_8051:
[----:B------:R-:W-:Y:S02]  /*8c80*/  MOV R190, R192 ;  /* 0x000000c000be7202 */ /* 0x000fe40000000f00 */
[----:B------:R-:W-:-:S05]  /*8c90*/  MOV R19, R193 ;  /* 0x000000c100137202 */ /* 0x000fca0000000f00 */
[----:B------:R-:W-:Y:S01]  /*8ca0*/  FADD.FTZ R191, R191, R19 ;  /* 0x00000013bfbf7221 */ /* 0x000fe20000010000 */
[----:B------:R-:W-:-:S07]  /*8cb0*/  MOV R19, 0xffffffff ;  /* 0xffffffff00137802 */ /* 0x000fce0000000f00 */
[----:B------:R-:W-:Y:S05]  /*8cc0*/  WARPSYNC.COLLECTIVE R19, `(.L_x_8052) ;  /* 0x0000000013087348 */ /* 0x000fea0003c00000 */
[----:B------:R0:W1:Y:S02]  /*8cd0*/  SHFL.BFLY P6, R193, R190, R189, R188 ;  /* 0x0c0000bdbec17389 */ /* 0x00006400000c00bc */
[----:B01----:R-:W-:Y:S05]  /*8ce0*/  ENDCOLLECTIVE ;  /* 0x000000000000791b */ /* 0x003fea0003800000 */
.L_x_8052:
        /* <DEDUP_REMOVED lines=8> */
.L_x_8053:
[----:B------:R-:W-:Y:S02]  /*8d70*/  MOV R190, R192 ;  /* 0x000000c000be7202 */ /* 0x000fe40000000f00 */
[----:B------:R-:W-:-:S05]  /*8d80*/  MOV R19, R193 ;  /* 0x000000c100137202 */ /* 0x000fca0000000f00 */
[----:B------:R-:W-:Y:S01]  /*8d90*/  FADD.FTZ R191, R191, R19 ;  /* 0x00000013bfbf7221 */ /* 0x000fe20000010000 */
[----:B------:R-:W-:-:S07]  /*8da0*/  MOV R19, 0xffffffff ;  /* 0xffffffff00137802 */ /* 0x000fce0000000f00 */
[----:B------:R-:W-:Y:S05]  /*8db0*/  WARPSYNC.COLLECTIVE R19, `(.L_x_8054) ;  /* 0x0000000013087348 */ /* 0x000fea0003c00000 */
[----:B------:R0:W1:Y:S02]  /*8dc0*/  SHFL.BFLY P6, R193, R190, R189, R188 ;  /* 0x0c0000bdbec17389 */ /* 0x00006400000c00bc */
[----:B01----:R-:W-:Y:S05]  /*8dd0*/  ENDCOLLECTIVE ;  /* 0x000000000000791b */ /* 0x003fea0003800000 */
.L_x_8054:
        /* <DEDUP_REMOVED lines=8> */
.L_x_8055:
[----:B------:R-:W-:Y:S02]  /*8e60*/  MOV R190, R192 ;  /* 0x000000c000be7202 */ /* 0x000fe40000000f00 */
[----:B------:R-:W-:-:S07]  /*8e70*/  MOV R194, R193 ;  /* 0x000000c100c27202 */ /* 0x000fce0000000f00 */
[----:B------:R-:W-:Y:S05]  /*8e80*/  WARPSYNC.COLLECTIVE R19, `(.L_x_8056) ;  /* 0x0000000013087348 */ /* 0x000fea0003c00000 */
[----:B------:R0:W1:Y:S02]  /*8e90*/  SHFL.BFLY P6, R193, R190, R189, R188 ;  /* 0x0c0000bdbec17389 */ /* 0x00006400000c00bc */
[----:B01----:R-:W-:Y:S05]  /*8ea0*/  ENDCOLLECTIVE ;  /* 0x000000000000791b */ /* 0x003fea0003800000 */
.L_x_8056:
[----:B------:R-:W-:Y:S01]  /*8eb0*/  MOV R19, R193 ;  /* 0x000000c100137202 */ /* 0x000fe20000000f00 */
[----:B------:R-:W-:Y:S06]  /*8ec0*/  BRA `(.L_x_8057) ;  /* 0xffffff9400f87947 */ /* 0x000fec000383ffff */
.L_x_8058:
        /* <DEDUP_REMOVED lines=11> */
.L_x_20030:


//--------------------- .text._ZN10layer_norm13ln_bwd_kernelINS_13Kernel_traitsIf13__nv_bfloat16fS2_fjLj1024ELj1ELj4ELj1ELj16ENS_18Kernel_traits_baseILj1024EfS2_fS2_fjLj128EEEEELb0ELb1ELb0ELb1EEEvNS_9BwdParamsE --------------------------
	.section	.text._ZN10layer_norm13ln_bwd_kernelINS_13Kernel_traitsIf13__nv_bfloat16fS2_fjLj1024ELj1ELj4ELj1ELj16ENS_18Kernel_traits_baseILj1024EfS2_fS2_fjLj128EEEEELb0ELb1ELb0ELb1EEEvNS_9BwdParamsE,"ax",@progbits
	.align	128
        .global         _ZN10layer_norm13ln_bwd_kernelINS_13Kernel_traitsIf13__nv_bfloat16fS2_fjLj1024ELj1ELj4ELj1ELj16ENS_18Kernel_traits_baseILj1024EfS2_fS2_fjLj128EEEEELb0ELb1ELb0ELb1EEEvNS_9BwdParamsE
        .type           _ZN10layer_norm13ln_bwd_kernelINS_13Kernel_traitsIf13__nv_bfloat16fS2_fjLj1024ELj1ELj4ELj1ELj16ENS_18Kernel_traits_baseILj1024EfS2_fS2_fjLj128EEEEELb0ELb1ELb0ELb1EEEvNS_9BwdParamsE,@function
        .size           _ZN10layer_norm13ln_bwd_kernelINS_13Kernel_traitsIf13__nv_bfloat16fS2_fjLj1024ELj1ELj4ELj1ELj16ENS_18Kernel_traits_baseILj1024EfS2_fS2_fjLj128EEEEELb0ELb1ELb0ELb1EEEvNS_9BwdParamsE,(.L_x_20031 - _ZN10layer_norm13ln_bwd_kernelINS_13Kernel_traitsIf13__nv_bfloat16fS2_fjLj1024ELj1ELj4ELj1ELj16ENS_18Kernel_traits_baseILj1024EfS2_fS2_fjLj128EEEEELb0ELb1ELb0ELb1EEEvNS_9BwdParamsE)
        .other          _ZN10layer_norm13ln_bwd_kernelINS_13Kernel_traitsIf13__nv_bfloat16fS2_fjLj1024ELj1ELj4ELj1ELj16ENS_18Kernel_traits_baseILj1024EfS2_fS2_fjLj128EEEEELb0ELb1ELb0ELb1EEEvNS_9BwdParamsE,@"STO_CUDA_ENTRY STV_DEFAULT"
_ZN10layer_norm13ln_bwd_kernelINS_13Kernel_traitsIf13__nv_bfloat16fS2_fjLj1024ELj1ELj4ELj1ELj16ENS_18Kernel_traits_baseILj1024EfS2_fS2_fjLj128EEEEELb0ELb1ELb0ELb1EEEvNS_9BwdParamsE:
.text._ZN10layer_norm13ln_bwd_kernelINS_13Kernel_traitsIf13__nv_bfloat16fS2_fjLj1024ELj1ELj4ELj1ELj16ENS_18Kernel_traits_baseILj1024EfS2_fS2_fjLj128EEEEELb0ELb1ELb0ELb1EEEvNS_9BwdParamsE:
        /* <DEDUP_REMOVED lines=65> */
[----:B------:R0:W-:Y:S01]  /*0410*/  STL [R1+0x8], RZ ;  /* 0x000008ff01007387 */ /* 0x0001e20000100800 */
[----:B------:R-:W1:Y:S01]  /*0420*/  LDC.64 R2, c[0x0][0x3d0] ;  /* 0x0000f400ff027b82 */ /* 0x000e620000000a00 */
[----:B------:R-:W2:Y:S01]  /*0430*/  LDCU.64 UR4, c[0x0][0x3e0] ;  /* 0x00007c00ff0477ac */ /* 0x000ea20008000a00 */
[----:B------:R-:W-:Y:S01]  /*0440*/  LOP3.LUT R7, R24, 0x1f, RZ, 0xc0, !PT ;  /* 0x0000001f18077812 */ /* 0x000fe200078ec0ff */
[----:B------:R0:W-:Y:S04]  /*0450*/  STL [R1+0x4], RZ ;  /* 0x000004ff01007387 */ /* 0x0001e80000100800 */
[----:B------:R0:W-:Y:S01]  /*0460*/  STL [R1], RZ ;  /* 0x000000ff01007387 */ /* 0x0001e20000100800 */
        /* <DEDUP_REMOVED lines=29> */
[----:B------:R-:W-:Y:S01]  /*0640*/  HFMA2 R245, -RZ, RZ, 0, 0 ;  /* 0x00000000fff57431 */ /* 0x000fe200000001ff */
[----:B------:R-:W-:Y:S01]  /*0650*/  BSSY B1, `(.L_x_8061) ;  /* 0x0000660000017945 */ /* 0x000fe20003800000 */
[----:B------:R-:W-:Y:S01]  /*0660*/  HFMA2 R241, -RZ, RZ, 0, 0 ;  /* 0x00000000fff17431 */ /* 0x000fe200000001ff */
[----:B------:R-:W5:Y:S01]  /*0670*/  LDG.E.128 R88, desc[UR6][R2.64] ;  /* 0x0000000602587981 */ /* 0x000f62000c1e1d00 */
[----:B------:R-:W-:-:S02]  /*0680*/  HFMA2 R232, -RZ, RZ, 0, 0 ;  /* 0x00000000ffe87431 */ /* 0x000fc400000001ff */
[----:B------:R-:W-:Y:S01]  /*0690*/  HFMA2 R199, -RZ, RZ, 0, 0 ;  /* 0x00000000ffc77431 */ /* 0x000fe200000001ff */
[----:B------:R-:W5:Y:S01]  /*06a0*/  LDG.E.128 R84, desc[UR6][R2.64+0x10] ;  /* 0x0000100602547981 */ /* 0x000f62000c1e1d00 */
[----:B------:R-:W-:Y:S02]  /*06b0*/  ISETP.NE.AND.EX P0, PT, RZ, UR5, PT, P0 ;  /* 0x00000005ff007c0c */ /* 0x000fe4000bf05300 */
[----:B------:R-:W-:Y:S02]  /*06c0*/  CS2R R246, SRZ ;  /* 0x0000000000f67805 */ /* 0x000fe4000001ff00 */
[----:B------:R-:W-:Y:S01]  /*06d0*/  MOV R243, RZ ;  /* 0x000000ff00f37202 */ /* 0x000fe20000000f00 */
[----:B------:R-:W5:Y:S01]  /*06e0*/  LDG.E.128 R80, desc[UR6][R2.64+0x400] ;  /* 0x0004000602507981 */ /* 0x000f62000c1e1d00 */
[----:B------:R-:W-:Y:S02]  /*06f0*/  CS2R R248, SRZ ;  /* 0x0000000000f87805 */ /* 0x000fe4000001ff00 */
[----:B------:R-:W-:-:S02]  /*0700*/  CS2R R238, SRZ ;  /* 0x0000000000ee7805 */ /* 0x000fc4000001ff00 */
[----:B------:R-:W-:Y:S01]  /*0710*/  MOV R252, RZ ;  /* 0x000000ff00fc7202 */ /* 0x000fe20000000f00 */
[----:B------:R-:W5:Y:S01]  /*0720*/  LDG.E.128 R76, desc[UR6][R2.64+0x410] ;  /* 0x00041006024c7981 */ /* 0x000f62000c1e1d00 */
[----:B------:R-:W-:Y:S02]  /*0730*/  CS2R R250, SRZ ;  /* 0x0000000000fa7805 */ /* 0x000fe4000001ff00 */
[----:B------:R-:W-:Y:S02]  /*0740*/  CS2R R230, SRZ ;  /* 0x0000000000e67805 */ /* 0x000fe4000001ff00 */
[----:B------:R-:W-:Y:S01]  /*0750*/  CS2R R228, SRZ ;  /* 0x0000000000e47805 */ /* 0x000fe2000001ff00 */
[----:B------:R-:W5:Y:S01]  /*0760*/  LDG.E.128 R72, desc[UR6][R2.64+0x800] ;  /* 0x0008000602487981 */ /* 0x000f62000c1e1d00 */
[----:B------:R-:W-:Y:S02]  /*0770*/  MOV R184, RZ ;  /* 0x000000ff00b87202 */ /* 0x000fe40000000f00 */
        /* <DEDUP_REMOVED lines=31> */
[----:B-1----:R-:W-:-:S03]  /*0970*/  CS2R R2, SRZ ;  /* 0x0000000000027805 */ /* 0x002fc6000001ff00 */
[----:B------:R-:W5:Y:S04]  /*0980*/  LDG.E.128 R36, desc[UR6][R4.64+0x400] ;  /* 0x0004000604247981 */ /* 0x000f68000c1e1d00 */
[----:B------:R-:W5:Y:S04]  /*0990*/  LDG.E.128 R32, desc[UR6][R4.64+0x10] ;  /* 0x0000100604207981 */ /* 0x000f68000c1e1d00 */
[----:B------:R1:W5:Y:S02]  /*09a0*/  LDG.E.128 R28, desc[UR6][R4.64] ;  /* 0x00000006041c7981 */ /* 0x000364000c1e1d00 */
[----:B01----:R-:W-:-:S07]  /*09b0*/  CS2R R4, SRZ ;  /* 0x0000000000047805 */ /* 0x003fce000001ff00 */
.L_x_8081:
[----:B0-----:R-:W0:Y:S01]  /*09c0*/  S2R R136, SR_TID.X ;  /* 0x0000000000887919 */ /* 0x001e220000002100 */
[----:B------:R-:W1:Y:S01]  /*09d0*/  LDC.64 R134, c[0x0][0x3c0] ;  /* 0x0000f000ff867b82 */ /* 0x000e620000000a00 */
[----:B------:R-:W-:-:S05]  /*09e0*/  IMAD R0, R185, UR9, RZ ;  /* 0x00000009b9007c24 */ /* 0x000fca000f8e02ff */
[----:B------:R-:W-:Y:S02]  /*09f0*/  SHF.R.S32.HI R137, RZ, 0x1f, R0 ;  /* 0x0000001fff897819 */ /* 0x000fe40000011400 */
[----:B------:R-:W2:Y:S02]  /*0a00*/  @P0 LDC.64 R132, c[0x0][0x3e0] ;  /* 0x0000f800ff840b82 */ /* 0x000ea40000000a00 */
[----:B------:R-:W-:-:S06]  /*0a10*/  LEA.HI R137, R137, R0, RZ, 0x3 ;  /* 0x0000000089897211 */ /* 0x000fcc00078f18ff */
[----:B------:R-:W3:Y:S08]  /*0a20*/  LDC.64 R164, c[0x0][0x3a8] ;  /* 0x0000ea00ffa47b82 */ /* 0x000ef00000000a00 */
[----:B------:R-:W4:Y:S01]  /*0a30*/  LDC.64 R186, c[0x0][0x3c8] ;  /* 0x0000f200ffba7b82 */ /* 0x000f220000000a00 */
[----:B-1----:R-:W-:-:S05]  /*0a40*/  IMAD.WIDE R134, R185, 0x4, R134 ;  /* 0x00000004b9867825 */ /* 0x002fca00078e0286 */
[----:B------:R-:W4:Y:S01]  /*0a50*/  LDG.E R193, desc[UR6][R134.64] ;  /* 0x0000000686c17981 */ /* 0x000f22000c1e1900 */
[----:B0-----:R-:W-:Y:S01]  /*0a60*/  LOP3.LUT R190, R136, 0x1f, RZ, 0xc0, !PT ;  /* 0x0000001f88be7812 */ /* 0x001fe200078ec0ff */
[----:B--2---:R-:W-:Y:S01]  /*0a70*/  @P0 IMAD.WIDE R132, R185, 0x2, R132 ;  /* 0x00000002b9840825 */ /* 0x004fe200078e0284 */
[----:B------:R-:W0:Y:S02]  /*0a80*/  LDC.64 R176, c[0x0][0x428] ;  /* 0x00010a00ffb07b82 */ /* 0x000e240000000a00 */
[----:B------:R-:W-:Y:S02]  /*0a90*/  LEA.HI.SX32 R190, R137, R190, 0x1d ;  /* 0x000000be89be7211 */ /* 0x000fe400078feaff */
[----:B------:R-:W2:Y:S02]  /*0aa0*/  @P0 LDG.E.U16 R191, desc[UR6][R132.64] ;  /* 0x0000000684bf0981 */ /* 0x000ea4000c1e1500 */
[C---:B------:R-:W-:Y:S02]  /*0ab0*/  IADD3 R189, PT, PT, R190.reuse, 0x20, RZ ;  /* 0x00000020bebd7810 */ /* 0x040fe40007ffe0ff */
[----:B------:R-:W-:-:S02]  /*0ac0*/  IADD3 R188, PT, PT, R190, 0x40, RZ ;  /* 0x00000040bebc7810 */ /* 0x000fc40007ffe0ff */
[C---:B------:R-:W-:Y:S01]  /*0ad0*/  IADD3 R0, PT, PT, R190.reuse, 0x60, RZ ;  /* 0x00000060be007810 */ /* 0x040fe20007ffe0ff */
[----:B---3--:R-:W-:-:S04]  /*0ae0*/  IMAD.WIDE.U32 R140, R190, 0x20, R164 ;  /* 0x00000020be8c7825 */ /* 0x008fc800078e00a4 */
[--C-:B------:R-:W-:Y:S01]  /*0af0*/  IMAD.WIDE.U32 R148, R189, 0x20, R164.reuse ;  /* 0x00000020bd947825 */ /* 0x100fe200078e00a4 */
[----:B------:R-:W3:Y:S03]  /*0b00*/  LDG.E.128 R132, desc[UR6][R140.64] ;  /* 0x000000068c847981 */ /* 0x000ee6000c1e1d00 */
[--C-:B------:R-:W-:Y:S01]  /*0b10*/  IMAD.WIDE.U32 R156, R188, 0x20, R164.reuse ;  /* 0x00000020bc9c7825 */ /* 0x100fe200078e00a4 */
[----:B------:R-:W2:Y:S03]  /*0b20*/  LDG.E.128 R144, desc[UR6][R148.64] ;  /* 0x0000000694907981 */ /* 0x000ea6000c1e1d00 */
[----:B------:R-:W-:Y:S01]  /*0b30*/  IMAD.WIDE.U32 R164, R0, 0x20, R164 ;  /* 0x0000002000a47825 */ /* 0x000fe200078e00a4 */
[----:B------:R-:W-:Y:S01]  /*0b40*/  ISETP.NE.U32.AND P1, PT, RZ, UR10, PT ;  /* 0x0000000aff007c0c */ /* 0x000fe2000bf25070 */
[----:B------:R-:W2:Y:S02]  /*0b50*/  LDG.E.128 R152, desc[UR6][R156.64] ;  /* 0x000000069c987981 */ /* 0x000ea4000c1e1d00 */
[----:B----4-:R-:W-:-:S02]  /*0b60*/  IMAD.WIDE R186, R185, 0x4, R186 ;  /* 0x00000004b9ba7825 */ /* 0x010fc400078e02ba */
[----:B------:R-:W4:Y:S04]  /*0b70*/  LDG.E.128 R160, desc[UR6][R164.64] ;  /* 0x00000006a4a07981 */ /* 0x000f28000c1e1d00 */
[----:B------:R1:W4:Y:S01]  /*0b80*/  LDG.E R187, desc[UR6][R186.64] ;  /* 0x00000006babb7981 */ /* 0x000322000c1e1900 */
[----:B------:R-:W-:Y:S02]  /*0b90*/  ISETP.NE.AND.EX P1, PT, RZ, UR11, PT, P1 ;  /* 0x0000000bff007c0c */ /* 0x000fe4000bf25310 */
[----:B------:R-:W-:Y:S01]  /*0ba0*/  ISETP.NE.AND P2, PT, RZ, UR8, PT ;  /* 0x00000008ff007c0c */ /* 0x000fe2000bf45270 */
[--C-:B0-----:R-:W-:Y:S01]  /*0bb0*/  IMAD.WIDE.U32 R168, R189, 0x10, R176.reuse ;  /* 0x00000010bda87825 */ /* 0x101fe200078e00b0 */
[----:B------:R-:W4:Y:S04]  /*0bc0*/  LDG.E.128 R140, desc[UR6][R140.64+0x10] ;  /* 0x000010068c8c7981 */ /* 0x000f28000c1e1d00 */
[----:B------:R-:W4:Y:S01]  /*0bd0*/  LDG.E.128 R164, desc[UR6][R164.64+0x10] ;  /* 0x00001006a4a47981 */ /* 0x000f22000c1e1d00 */
[----:B------:R-:W-:-:S03]  /*0be0*/  IMAD.WIDE.U32 R136, R190, 0x10, R176 ;  /* 0x00000010be887825 */ /* 0x000fc600078e00b0 */
[----:B------:R-:W4:Y:S01]  /*0bf0*/  LDG.E.128 R168, desc[UR6][R168.64] ;  /* 0x00000006a8a87981 */ /* 0x000f22000c1e1d00 */
[----:B------:R-:W0:Y:S01]  /*0c00*/  @P1 LDC.64 R194, c[0x0][0x438] ;  /* 0x00010e00ffc21b82 */ /* 0x000e220000000a00 */
[----:B------:R-:W-:Y:S02]  /*0c10*/  IMAD.WIDE.U32 R172, R188, 0x10, R176 ;  /* 0x00000010bcac7825 */ /* 0x000fe400078e00b0 */
[----:B------:R-:W4:Y:S04]  /*0c20*/  LDG.E.128 R136, desc[UR6][R136.64] ;  /* 0x0000000688887981 */ /* 0x000f28000c1e1d00 */
[----:B------:R-:W4:Y:S01]  /*0c30*/  LDG.E.128 R148, desc[UR6][R148.64+0x10] ;  /* 0x0000100694947981 */ /* 0x000f22000c1e1d00 */
[----:B------:R-:W1:Y:S03]  /*0c40*/  @P1 LDC.64 R196, c[0x0][0x438] ;  /* 0x00010e00ffc41b82 */ /* 0x000e660000000a00 */
[----:B------:R-:W4:Y:S05]  /*0c50*/  LDG.E.128 R156, desc[UR6][R156.64+0x10] ;  /* 0x000010069c9c7981 */ /* 0x000f2a000c1e1d00 */
[----:B------:R-:W1:Y:S08]  /*0c60*/  @P1 LDC.64 R208, c[0x0][0x438] ;  /* 0x00010e00ffd01b82 */ /* 0x000e700000000a00 */
[----:B------:R-:W1:Y:S01]  /*0c70*/  @P1 LDC.64 R212, c[0x0][0x438] ;  /* 0x00010e00ffd41b82 */ /* 0x000e620000000a00 */
[----:B0-----:R-:W-:Y:S01]  /*0c80*/  @P1 IMAD.WIDE.U32 R194, R190, 0x20, R194 ;  /* 0x00000020bec21825 */ /* 0x001fe200078e00c2 */
[----:B-1----:R-:W-:Y:S01]  /*0c90*/  MOV R186, 0x3f800000 ;  /* 0x3f80000000ba7802 */ /* 0x002fe20000000f00 */
[----:B------:R-:W4:Y:S04]  /*0ca0*/  LDG.E.128 R172, desc[UR6][R172.64] ;  /* 0x00000006acac7981 */ /* 0x000f28000c1e1d00 */
[----:B-----5:R-:W5:Y:S04]  /*0cb0*/  @P1 LDG.E.128 R92, desc[UR6][R194.64] ;  /* 0x00000006c25c1981 */ /* 0x020f68000c1e1d00 */
[----:B------:R0:W5:Y:S02]  /*0cc0*/  @P1 LDG.E.128 R96, desc[UR6][R194.64+0x10] ;  /* 0x00001006c2601981 */ /* 0x000164000c1e1d00 */
[----:B0-----:R-:W-:-:S04]  /*0cd0*/  @P1 IMAD.WIDE.U32 R194, R189, 0x20, R196 ;  /* 0x00000020bdc21825 */ /* 0x001fc800078e00c4 */
[----:B------:R-:W-:Y:S01]  /*0ce0*/  @P1 IMAD.WIDE.U32 R196, R188, 0x20, R208 ;  /* 0x00000020bcc41825 */ /* 0x000fe200078e00d0 */
[----:B------:R-:W5:Y:S03]  /*0cf0*/  @P1 LDG.E.128 R100, desc[UR6][R194.64] ;  /* 0x00000006c2641981 */ /* 0x000f66000c1e1d00 */
[C---:B------:R-:W-:Y:S01]  /*0d00*/  @P1 IMAD.WIDE.U32 R208, R0.reuse, 0x20, R212 ;  /* 0x0000002000d01825 */ /* 0x040fe200078e00d4 */
[----:B------:R-:W5:Y:S04]  /*0d10*/  @P1 LDG.E.128 R108, desc[UR6][R196.64] ;  /* 0x00000006c46c1981 */ /* 0x000f68000c1e1d00 */
[----:B------:R-:W5:Y:S04]  /*0d20*/  @P1 LDG.E.128 R116, desc[UR6][R208.64] ;  /* 0x00000006d0741981 */ /* 0x000f68000c1e1d00 */
[----:B------:R0:W5:Y:S01]  /*0d30*/  @P1 LDG.E.128 R120, desc[UR6][R208.64+0x10] ;  /* 0x00001006d0781981 */ /* 0x000162000c1e1d00 */
[----:B------:R-:W-:-:S03]  /*0d40*/  IMAD.WIDE.U32 R176, R0, 0x10, R176 ;  /* 0x0000001000b07825 */ /* 0x000fc600078e00b0 */
[----:B------:R2:W5:Y:S04]  /*0d50*/  @P1 LDG.E.128 R112, desc[UR6][R196.64+0x10] ;  /* 0x00001006c4701981 */ /* 0x000568000c1e1d00 */
[----:B------:R-:W4:Y:S04]  /*0d60*/  LDG.E.128 R176, desc[UR6][R176.64] ;  /* 0x00000006b0b07981 */ /* 0x000f28000c1e1d00 */
[----:B------:R1:W5:Y:S01]  /*0d70*/  @P1 LDG.E.128 R104, desc[UR6][R194.64+0x10] ;  /* 0x00001006c2681981 */ /* 0x000362000c1e1d00 */
[----:B0-----:R-:W-:-:S05]  /*0d80*/  FSEL R209, R193, RZ, !P2 ;  /* 0x000000ffc1d17208 */ /* 0x001fca0005000000 */
[C---:B---3--:R-:W-:Y:S01]  /*0d90*/  FADD.FTZ R134, -R209.reuse, R134 ;  /* 0x00000086d1867221 */ /* 0x048fe20000010100 */
[----:B--2---:R-:W-:-:S03]  /*0da0*/  FADD.FTZ R196, -R209, R147 ;  /* 0x00000093d1c47221 */ /* 0x004fc60000010100 */
[----:B----4-:R-:W-:Y:S01]  /*0db0*/  FMUL.FTZ R236, R187, R134 ;  /* 0x00000086bbec7220 */ /* 0x010fe20000410000 */
[C---:B------:R-:W-:Y:S02]  /*0dc0*/  FADD.FTZ R147, -R209.reuse, R165 ;  /* 0x000000a5d1937221 */ /* 0x040fe40000010100 */
[----:B------:R-:W2:Y:S04]  /*0dd0*/  LDL.LU R165, [R1+0x48] ;  /* 0x0000480001a57983 */ /* 0x000ea80000300800 */
[----:B------:R-:W3:Y:S01]  /*0de0*/  LDL.LU R134, [R1+0x40] ;  /* 0x0000400001867983 */ /* 0x000ee20000300800 */
[C---:B------:R-:W-:Y:S02]  /*0df0*/  PRMT R218, R170.reuse, 0x7632, R218 ;  /* 0x00007632aada7816 */ /* 0x040fe400000000da */
[----:B------:R-:W-:Y:S01]  /*0e00*/  SHF.L.U32 R170, R170, 0x10, RZ ;  /* 0x00000010aaaa7819 */ /* 0x000fe200000006ff */
[----:B------:R-:W-:Y:S01]  /*0e10*/  FADD.FTZ R198, -R209, R142 ;  /* 0x0000008ed1c67221 */ /* 0x000fe20000010100 */
[----:B------:R-:W-:Y:S01]  /*0e20*/  PRMT R212, R137, 0x7632, R212 ;  /* 0x0000763289d47816 */ /* 0x000fe200000000d4 */
[C---:B------:R-:W-:Y:S01]  /*0e30*/  FADD.FTZ R135, -R209.reuse, R135 ;  /* 0x00000087d1877221 */ /* 0x040fe20000010100 */
[C---:B------:R-:W-:Y:S01]  /*0e40*/  FADD.FTZ R193, -R209.reuse, R144 ;  /* 0x00000090d1c17221 */ /* 0x040fe20000010100 */
[----:B-1----:R-:W-:Y:S01]  /*0e50*/  FADD.FTZ R194, -R209, R145 ;  /* 0x00000091d1c27221 */ /* 0x002fe20000010100 */
[----:B------:R-:W-:Y:S01]  /*0e60*/  @P0 SHF.L.U32 R186, R191, 0x10, RZ ;  /* 0x00000010bfba0819 */ /* 0x000fe200000006ff */
[----:B------:R-:W-:Y:S01]  /*0e70*/  FADD.FTZ R197, -R209, R140 ;  /* 0x0000008cd1c57221 */ /* 0x000fe20000010100 */
[----:B------:R-:W-:Y:S01]  /*0e80*/  PRMT R219, R139, 0x7632, R219 ;  /* 0x000076328bdb7816 */ /* 0x000fe200000000db */
[C---:B------:R-:W-:Y:S01]  /*0e90*/  FADD.FTZ R208, -R209.reuse, R148 ;  /* 0x00000094d1d07221 */ /* 0x040fe20000010100 */
[C---:B------:R-:W-:Y:S01]  /*0ea0*/  FADD.FTZ R144, -R209.reuse, R162 ;  /* 0x000000a2d1907221 */ /* 0x040fe20000010100 */
[C---:B------:R-:W-:Y:S01]  /*0eb0*/  FADD.FTZ R145, -R209.reuse, R163 ;  /* 0x000000a3d1917221 */ /* 0x040fe20000010100 */
[C---:B------:R-:W-:Y:S01]  /*0ec0*/  FADD.FTZ R191, -R209.reuse, R132 ;  /* 0x00000084d1bf7221 */ /* 0x040fe20000010100 */
[----:B------:R-:W-:Y:S01]  /*0ed0*/  FADD.FTZ R237, -R209, R133 ;  /* 0x00000085d1ed7221 */ /* 0x000fe20000010100 */
[----:B------:R-:W-:Y:S01]  /*0ee0*/  SHF.L.U32 R139, R139, 0x10, RZ ;  /* 0x000000108b8b7819 */ /* 0x000fe200000006ff */
[C---:B------:R-:W-:Y:S01]  /*0ef0*/  FADD.FTZ R140, -R209.reuse, R143 ;  /* 0x0000008fd18c7221 */ /* 0x040fe20000010100 */
[C---:B------:R-:W-:Y:S01]  /*0f00*/  FADD.FTZ R195, -R209.reuse, R146 ;  /* 0x00000092d1c37221 */ /* 0x040fe20000010100 */
[----:B------:R-:W-:Y:S01]  /*0f10*/  FADD.FTZ R214, -R209, R149 ;  /* 0x00000095d1d67221 */ /* 0x000fe20000010100 */
[----:B------:R-:W-:Y:S01]  /*0f20*/  PRMT R217, R169, 0x7632, R217 ;  /* 0x00007632a9d97816 */ /* 0x000fe200000000d9 */
[----:B------:R-:W-:Y:S01]  /*0f30*/  FADD.FTZ R141, -R209, R141 ;  /* 0x0000008dd18d7221 */ /* 0x000fe20000010100 */
[----:B------:R-:W-:Y:S01]  /*0f40*/  SHF.L.U32 R163, R169, 0x10, RZ ;  /* 0x00000010a9a37819 */ /* 0x000fe200000006ff */
[----:B------:R-:W-:Y:S01]  /*0f50*/  FADD.FTZ R150, -R209, R150 ;  /* 0x00000096d1967221 */ /* 0x000fe20000010100 */
[----:B------:R-:W-:Y:S01]  /*0f60*/  PRMT R162, R171, 0x7632, R162 ;  /* 0x00007632aba27816 */ /* 0x000fe200000000a2 */
[C---:B------:R-:W-:Y:S01]  /*0f70*/  FADD.FTZ R151, -R209.reuse, R151 ;  /* 0x00000097d1977221 */ /* 0x040fe20000010100 */
[----:B------:R-:W-:Y:S01]  /*0f80*/  PRMT R213, R136, 0x7632, R213 ;  /* 0x0000763288d57816 */ /* 0x000fe200000000d5 */
        /* <DEDUP_REMOVED lines=14> */
[C---:B------:R-:W-:Y:S01]  /*1070*/  FMUL.FTZ R169, R187.reuse, R198 ;  /* 0x000000c6bba97220 */ /* 0x040fe20000410000 */
[----:B------:R-:W-:Y:S01]  /*1080*/  SHF.L.U32 R212, R212, 0x10, RZ ;  /* 0x00000010d4d47819 */ /* 0x000fe200000006ff */
[C---:B------:R-:W-:Y:S01]  /*1090*/  FMUL.FTZ R235, R187.reuse, R135 ;  /* 0x00000087bbeb7220 */ /* 0x040fe20000410000 */
        /* <DEDUP_REMOVED lines=8> */
[----:B------:R-:W-:Y:S01]  /*1120*/  FMUL.FTZ R139, R91, R212 ;  /* 0x000000d45b8b7220 */ /* 0x000fe20000410000 */
[-C--:B------:R-:W-:Y:S01]  /*1130*/  FFMA.FTZ R14, R208, R170.reuse, R14 ;  /* 0x000000aad00e7223 */ /* 0x080fe2000001000e */
[----:B------:R-:W-:Y:S01]  /*1140*/  FMUL.FTZ R212, R76, R170 ;  /* 0x000000aa4cd47220 */ /* 0x000fe20000410000 */
[C---:B------:R-:W-:Y:S01]  /*1150*/  FMUL.FTZ R160, R187.reuse, R141 ;  /* 0x0000008dbba07220 */ /* 0x040fe20000410000 */
[----:B------:R-:W-:Y:S01]  /*1160*/  FMUL.FTZ R141, R187, R140 ;  /* 0x0000008cbb8d7220 */ /* 0x000fe20000410000 */
[-C--:B------:R-:W-:Y:S01]  /*1170*/  FFMA.FTZ R3, R237, R213.reuse, R3 ;  /* 0x000000d5ed037223 */ /* 0x080fe20000010003 */
[----:B------:R-:W-:Y:S01]  /*1180*/  FADD.FTZ R210, R213, R210 ;  /* 0x000000d2d5d27221 */ /* 0x000fe20000010000 */
[----:B------:R-:W-:Y:S01]  /*1190*/  FMUL.FTZ R140, R89, R213 ;  /* 0x000000d5598c7220 */ /* 0x000fe20000410000 */
[----:B------:R-:W-:Y:S01]  /*11a0*/  PRMT R209, R178, 0x7632, R209 ;  /* 0x00007632b2d17816 */ /* 0x000fe200000000d1 */
[----:B------:R-:W-:Y:S01]  /*11b0*/  FMUL.FTZ R213, R78, R171 ;  /* 0x000000ab4ed57220 */ /* 0x000fe20000410000 */
[----:B---3--:R-:W-:Y:S01]  /*11c0*/  FADD.FTZ R134, R170, R134 ;  /* 0x00000086aa867221 */ /* 0x008fe20000010000 */
[----:B--2---:R-:W-:-:S04]  /*11d0*/  FADD.FTZ R165, R171, R165 ;  /* 0x000000a5aba57221 */ /* 0x004fc80000010000 */
[----:B------:R0:W-:Y:S04]  /*11e0*/  STL [R1+0x40], R134 ;  /* 0x0000408601007387 */ /* 0x0001e80000100800 */
[----:B------:R-:W2:Y:S01]  /*11f0*/  LDL.LU R170, [R1+0x58] ;  /* 0x0000580001aa7983 */ /* 0x000ea20000300800 */
[----:B0-----:R-:W-:Y:S01]  /*1200*/  MOV R134, R209 ;  /* 0x000000d100867202 */ /* 0x001fe20000000f00 */
[----:B------:R-:W-:Y:S02]  /*1210*/  FMUL.FTZ R209, R187, R150 ;  /* 0x00000096bbd17220 */ /* 0x000fe40000410000 */
[----:B------:R-:W3:Y:S02]  /*1220*/  LDL.LU R150, [R1+0x60] ;  /* 0x0000600001967983 */ /* 0x000ee40000300800 */
[----:B------:R-:W-:-:S02]  /*1230*/  FFMA.FTZ R16, R209, R171, R16 ;  /* 0x000000abd1107223 */ /* 0x000fc40000010010 */
[----:B------:R-:W4:Y:S04]  /*1240*/  LDL.LU R135, [R1+0x68] ;  /* 0x0000680001877983 */ /* 0x000f280000300800 */
[----:B------:R0:W-:Y:S04]  /*1250*/  STL [R1+0x48], R165 ;  /* 0x000048a501007387 */ /* 0x0001e80000100800 */
[----:B------:R-:W4:Y:S01]  /*1260*/  LDL.LU R171, [R1+0x50] ;  /* 0x0000500001ab7983 */ /* 0x000f220000300800 */
[C---:B------:R-:W-:Y:S02]  /*1270*/  SHF.L.U32 R166, R172.reuse, 0x10, RZ ;  /* 0x00000010aca67819 */ /* 0x040fe400000006ff */
[----:B------:R-:W-:-:S02]  /*1280*/  PRMT R242, R172, 0x7632, R242 ;  /* 0x00007632acf27816 */ /* 0x000fc400000000f2 */
[C---:B------:R-:W-:Y:S02]  /*1290*/  SHF.L.U32 R167, R173.reuse, 0x10, RZ ;  /* 0x00000010ada77819 */ /* 0x040fe400000006ff */
[----:B------:R-:W-:Y:S02]  /*12a0*/  PRMT R240, R173, 0x7632, R240 ;  /* 0x00007632adf07816 */ /* 0x000fe400000000f0 */
[----:B------:R-:W-:Y:S02]  /*12b0*/  SHF.L.U32 R172, R174, 0x10, RZ ;  /* 0x00000010aeac7819 */ /* 0x000fe400000006ff */
[----:B------:R-:W-:Y:S02]  /*12c0*/  PRMT R215, R138, 0x7632, R215 ;  /* 0x000076328ad77816 */ /* 0x000fe400000000d7 */
[----:B------:R-:W-:Y:S02]  /*12d0*/  SHF.L.U32 R173, R175, 0x10, RZ ;  /* 0x00000010afad7819 */ /* 0x000fe400000006ff */
[----:B------:R-:W-:Y:S01]  /*12e0*/  SHF.L.U32 R234, R136, 0x10, RZ ;  /* 0x0000001088ea7819 */ /* 0x000fe200000006ff */
[C---:B------:R-:W-:Y:S01]  /*12f0*/  FMUL.FTZ R136, R187.reuse, R191 ;  /* 0x000000bfbb887220 */ /* 0x040fe20000410000 */
[----:B------:R-:W-:Y:S01]  /*1300*/  SHF.L.U32 R138, R138, 0x10, RZ ;  /* 0x000000108a8a7819 */ /* 0x000fe200000006ff */
[----:B------:R-:W-:Y:S01]  /*1310*/  FMUL.FTZ R191, R187, R197 ;  /* 0x000000c5bbbf7220 */ /* 0x000fe20000410000 */
[----:B------:R-:W-:-:S02]  /*1320*/  SHF.L.U32 R215, R215, 0x10, RZ ;  /* 0x00000010d7d77819 */ /* 0x000fc400000006ff */
[----:B------:R-:W-:Y:S01]  /*1330*/  PRMT R216, R168, 0x7632, R216 ;  /* 0x00007632a8d87816 */ /* 0x000fe200000000d8 */
[----:B------:R-:W-:Y:S01]  /*1340*/  FADD.FTZ R221, R138, R221 ;  /* 0x000000dd8add7221 */ /* 0x000fe20000010000 */
[----:B------:R-:W-:Y:S01]  /*1350*/  SHF.L.U32 R164, R168, 0x10, RZ ;  /* 0x00000010a8a47819 */ /* 0x000fe200000006ff */
[-C--:B------:R-:W-:Y:S01]  /*1360*/  FFMA.FTZ R6, R191, R138.reuse, R6 ;  /* 0x0000008abf067223 */ /* 0x080fe20000010006 */
[----:B------:R-:W-:Y:S01]  /*1370*/  FMUL.FTZ R168, R84, R138 ;  /* 0x0000008a54a87220 */ /* 0x000fe20000410000 */
[----:B------:R-:W-:Y:S01]  /*1380*/  FADD.FTZ R222, R215, R222 ;  /* 0x000000ded7de7221 */ /* 0x000fe20000010000 */
[-C--:B------:R-:W-:Y:S01]  /*1390*/  FFMA.FTZ R7, R160, R215.reuse, R7 ;  /* 0x000000d7a0077223 */ /* 0x080fe20000010007 */
[----:B------:R-:W-:Y:S01]  /*13a0*/  FMUL.FTZ R138, R85, R215 ;  /* 0x000000d7558a7220 */ /* 0x000fe20000410000 */
[C---:B------:R-:W-:Y:S01]  /*13b0*/  FMUL.FTZ R215, R187.reuse, R151 ;  /* 0x00000097bbd77220 */ /* 0x040fe20000410000 */
[----:B0-----:R-:W-:Y:S01]  /*13c0*/  FMUL.FTZ R165, R187, R155 ;  /* 0x0000009bbba57220 */ /* 0x001fe20000410000 */
[----:B--2---:R-:W-:Y:S01]  /*13d0*/  FADD.FTZ R170, R167, R170 ;  /* 0x000000aaa7aa7221 */ /* 0x004fe20000010000 */
[----:B---3--:R-:W-:Y:S01]  /*13e0*/  FADD.FTZ R150, R172, R150 ;  /* 0x00000096ac967221 */ /* 0x008fe20000010000 */
[----:B----4-:R-:W-:Y:S01]  /*13f0*/  FADD.FTZ R135, R173, R135 ;  /* 0x00000087ad877221 */ /* 0x010fe20000010000 */
[----:B------:R-:W-:-:S05]  /*1400*/  FADD.FTZ R171, R166, R171 ;  /* 0x000000aba6ab7221 */ /* 0x000fca0000010000 */
[----:B------:R-:W-:Y:S04]  /*1410*/  STL [R1+0x50], R171 ;  /* 0x000050ab01007387 */ /* 0x000fe80000100800 */
[----:B------:R-:W-:Y:S04]  /*1420*/  STL [R1+0x58], R170 ;  /* 0x000058aa01007387 */ /* 0x000fe80000100800 */
[----:B------:R-:W-:Y:S04]  /*1430*/  STL [R1+0x60], R150 ;  /* 0x0000609601007387 */ /* 0x000fe80000100800 */
[----:B------:R0:W-:Y:S04]  /*1440*/  STL [R1+0x68], R135 ;  /* 0x0000688701007387 */ /* 0x0001e80000100800 */
[----:B------:R-:W2:Y:S01]  /*1450*/  LDL.LU R151, [R1+0x3c] ;  /* 0x00003c0001977983 */ /* 0x000ea20000300800 */
[----:B0-----:R-:W-:-:S03]  /*1460*/  MOV R135, R134 ;  /* 0x0000008600877202 */ /* 0x001fc60000000f00 */
[----:B------:R-:W3:Y:S04]  /*1470*/  LDL.LU R134, [R1+0x44] ;  /* 0x0000440001867983 */ /* 0x000ee80000300800 */
[----:B------:R-:W4:Y:S01]  /*1480*/  LDL.LU R155, [R1+0x4c] ;  /* 0x00004c00019b7983 */ /* 0x000f220000300800 */
[----:B------:R-:W-:Y:S02]  /*1490*/  SHF.L.U32 R137, R137, 0x10, RZ ;  /* 0x0000001089897819 */ /* 0x000fe400000006ff */
[----:B------:R-:W-:Y:S02]  /*14a0*/  PRMT R233, R176, 0x7632, R233 ;  /* 0x00007632b0e97816 */ /* 0x000fe400000000e9 */
[----:B------:R-:W-:Y:S02]  /*14b0*/  SHF.L.U32 R219, R219, 0x10, RZ ;  /* 0x00000010dbdb7819 */ /* 0x000fe400000006ff */
[----:B------:R-:W-:-:S02]  /*14c0*/  SHF.L.U32 R152, R178, 0x10, RZ ;  /* 0x00000010b2987819 */ /* 0x000fc400000006ff */
[C---:B------:R-:W-:Y:S02]  /*14d0*/  PRMT R178, R179.reuse, 0x7632, R178 ;  /* 0x00007632b3b27816 */ /* 0x040fe400000000b2 */
[----:B------:R-:W-:Y:S02]  /*14e0*/  SHF.L.U32 R156, R179, 0x10, RZ ;  /* 0x00000010b39c7819 */ /* 0x000fe400000006ff */
[----:B------:R-:W-:Y:S01]  /*14f0*/  SHF.L.U32 R217, R217, 0x10, RZ ;  /* 0x00000010d9d97819 */ /* 0x000fe200000006ff */
[----:B------:R-:W-:Y:S01]  /*1500*/  FADD.FTZ R211, R137, R211 ;  /* 0x000000d389d37221 */ /* 0x000fe20000010000 */
[----:B------:R-:W-:Y:S01]  /*1510*/  MOV R179, R233 ;  /* 0x000000e900b37202 */ /* 0x000fe20000000f00 */
[-C--:B------:R-:W-:Y:S01]  /*1520*/  FFMA.FTZ R4, R236, R137.reuse, R4 ;  /* 0x00000089ec047223 */ /* 0x080fe20000010004 */
[----:B------:R-:W-:Y:S01]  /*1530*/  FMUL.FTZ R233, R90, R137 ;  /* 0x000000895ae97220 */ /* 0x000fe20000410000 */
[----:B------:R-:W-:Y:S01]  /*1540*/  SHF.L.U32 R218, R218, 0x10, RZ ;  /* 0x00000010dada7819 */ /* 0x000fe200000006ff */
[----:B------:R-:W-:Y:S01]  /*1550*/  FADD.FTZ R224, R219, R224 ;  /* 0x000000e0dbe07221 */ /* 0x000fe20000010000 */
[-C--:B------:R-:W-:Y:S01]  /*1560*/  FFMA.FTZ R9, R141, R219.reuse, R9 ;  /* 0x000000db8d097223 */ /* 0x080fe20000010009 */
[----:B------:R-:W-:Y:S01]  /*1570*/  FMUL.FTZ R137, R87, R219 ;  /* 0x000000db57897220 */ /* 0x000fe20000410000 */
[----:B------:R-:W-:-:S02]  /*1580*/  SHF.L.U32 R219, R162, 0x10, RZ ;  /* 0x00000010a2db7819 */ /* 0x000fc400000006ff */
[----:B------:R-:W-:Y:S01]  /*1590*/  PRMT R244, R174, 0x7632, R244 ;  /* 0x00007632aef47816 */ /* 0x000fe200000000f4 */
[----:B------:R-:W-:Y:S01]  /*15a0*/  FMUL.FTZ R171, R187, R158 ;  /* 0x0000009ebbab7220 */ /* 0x000fe20000410000 */
[----:B------:R-:W-:Y:S02]  /*15b0*/  PRMT R174, R175, 0x7632, R174 ;  /* 0x00007632afae7816 */ /* 0x000fe400000000ae */
[----:B------:R-:W-:Y:S02]  /*15c0*/  MOV R150, R179 ;  /* 0x000000b300967202 */ /* 0x000fe40000000f00 */
[----:B------:R-:W-:Y:S01]  /*15d0*/  SHF.L.U32 R179, R174, 0x10, RZ ;  /* 0x00000010aeb37819 */ /* 0x000fe200000006ff */
[----:B------:R-:W-:Y:S01]  /*15e0*/  FMUL.FTZ R174, R187, R157 ;  /* 0x0000009dbbae7220 */ /* 0x000fe20000410000 */
[----:B--2---:R-:W-:-:S05]  /*15f0*/  FADD.FTZ R151, R217, R151 ;  /* 0x00000097d9977221 */ /* 0x004fca0000010000 */
[----:B------:R-:W-:Y:S01]  /*1600*/  STL [R1+0x3c], R151 ;  /* 0x00003c9701007387 */ /* 0x000fe20000100800 */
[----:B---3--:R-:W-:-:S03]  /*1610*/  FADD.FTZ R134, R218, R134 ;  /* 0x00000086da867221 */ /* 0x008fc60000010000 */
[----:B------:R-:W2:Y:S01]  /*1620*/  LDL.LU R158, [R1+0x54] ;  /* 0x00005400019e7983 */ /* 0x000ea20000300800 */
[----:B----4-:R-:W-:-:S03]  /*1630*/  FADD.FTZ R155, R219, R155 ;  /* 0x0000009bdb9b7221 */ /* 0x010fc60000010000 */
[----:B------:R0:W-:Y:S04]  /*1640*/  STL [R1+0x44], R134 ;  /* 0x0000448601007387 */ /* 0x0001e80000100800 */
[----:B0-----:R-:W3:Y:S04]  /*1650*/  LDL.LU R134, [R1+0x5c] ;  /* 0x00005c0001867983 */ /* 0x001ee80000300800 */
[----:B------:R0:W-:Y:S04]  /*1660*/  STL [R1+0x4c], R155 ;  /* 0x00004c9b01007387 */ /* 0x0001e80000100800 */
[----:B------:R-:W4:Y:S01]  /*1670*/  LDL.LU R157, [R1+0x64] ;  /* 0x00006400019d7983 */ /* 0x000f220000300800 */
[----:B------:R-:W-:-:S02]  /*1680*/  SHF.L.U32 R242, R242, 0x10, RZ ;  /* 0x00000010f2f27819 */ /* 0x000fc400000006ff */
[----:B------:R-:W-:Y:S02]  /*1690*/  SHF.L.U32 R240, R240, 0x10, RZ ;  /* 0x00000010f0f07819 */ /* 0x000fe400000006ff */
[----:B------:R-:W-:Y:S02]  /*16a0*/  SHF.L.U32 R244, R244, 0x10, RZ ;  /* 0x00000010f4f47819 */ /* 0x000fe400000006ff */
[----:B0-----:R-:W-:Y:S02]  /*16b0*/  SHF.L.U32 R155, R135, 0x10, RZ ;  /* 0x00000010879b7819 */ /* 0x001fe400000006ff */
[----:B------:R-:W-:Y:S01]  /*16c0*/  MOV R135, R178 ;  /* 0x000000b200877202 */ /* 0x000fe20000000f00 */
[-C--:B------:R-:W-:Y:S01]  /*16d0*/  FFMA.FTZ R204, R174, R244.reuse, R204 ;  /* 0x000000f4aecc7223 */ /* 0x080fe200000100cc */
[----:B------:R-:W-:Y:S01]  /*16e0*/  FMUL.FTZ R178, R69, R244 ;  /* 0x000000f445b27220 */ /* 0x000fe20000410000 */
[----:B------:R-:W-:Y:S01]  /*16f0*/  FADD.FTZ R207, R234, R207 ;  /* 0x000000cfeacf7221 */ /* 0x000fe20000010000 */
[-C--:B------:R-:W-:Y:S01]  /*1700*/  FFMA.FTZ R2, R136, R234.reuse, R2 ;  /* 0x000000ea88027223 */ /* 0x080fe20000010002 */
[----:B------:R-:W-:Y:S01]  /*1710*/  FMUL.FTZ R234, R88, R234 ;  /* 0x000000ea58ea7220 */ /* 0x000fe20000410000 */
[C---:B------:R-:W-:Y:S01]  /*1720*/  FMUL.FTZ R170, R187.reuse, R132 ;  /* 0x00000084bbaa7220 */ /* 0x040fe20000410000 */
[----:B------:R-:W-:-:S02]  /*1730*/  FMUL.FTZ R162, R187, R133 ;  /* 0x00000085bba27220 */ /* 0x000fc40000410000 */
        /* <DEDUP_REMOVED lines=11> */
[----:B--2---:R-:W-:-:S05]  /*17f0*/  FADD.FTZ R158, R242, R158 ;  /* 0x0000009ef29e7221 */ /* 0x004fca0000010000 */
[----:B------:R-:W-:Y:S01]  /*1800*/  STL [R1+0x54], R158 ;  /* 0x0000549e01007387 */ /* 0x000fe20000100800 */
[----:B---3--:R-:W-:Y:S01]  /*1810*/  FADD.FTZ R134, R240, R134 ;  /* 0x00000086f0867221 */ /* 0x008fe20000010000 */
[----:B----4-:R-:W-:-:S04]  /*1820*/  FADD.FTZ R157, R244, R157 ;  /* 0x0000009df49d7221 */ /* 0x010fc80000010000 */
[----:B------:R0:W-:Y:S04]  /*1830*/  STL [R1+0x5c], R134 ;  /* 0x00005c8601007387 */ /* 0x0001e80000100800 */
[----:B------:R1:W-:Y:S04]  /*1840*/  STL [R1+0x64], R157 ;  /* 0x0000649d01007387 */ /* 0x0003e80000100800 */
[----:B------:R-:W2:Y:S01]  /*1850*/  LDL.LU R244, [R1+0x6c] ;  /* 0x00006c0001f47983 */ /* 0x000ea20000300800 */
[----:B------:R-:W-:Y:S01]  /*1860*/  FADD.FTZ R133, R138, R133 ;  /* 0x000000858a857221 */ /* 0x000fe20000010000 */
[----:B------:R-:W-:Y:S01]  /*1870*/  FFMA.FTZ R132, R169, R161, R132 ;  /* 0x000000a1a9847223 */ /* 0x000fe20000010084 */
[----:B------:R-:W-:-:S02]  /*1880*/  SHF.L.U32 R216, R216, 0x10, RZ ;  /* 0x00000010d8d87819 */ /* 0x000fc400000006ff */
[----:B------:R-:W-:Y:S01]  /*1890*/  FADD.FTZ R133, R161, R133 ;  /* 0x00000085a1857221 */ /* 0x000fe20000010000 */
        /* <DEDUP_REMOVED lines=10> */
[C---:B------:R-:W-:Y:S01]  /*1940*/  FMUL.FTZ R196, R187.reuse, R196 ;  /* 0x000000c4bbc47220 */ /* 0x040fe20000410000 */
[----:B------:R-:W-:Y:S01]  /*1950*/  FMUL.FTZ R195, R187, R195 ;  /* 0x000000c3bbc37220 */ /* 0x000fe20000410000 */
        /* <DEDUP_REMOVED lines=10> */
[-C--:B------:R-:W-:Y:S01]  /*1a00*/  FFMA.FTZ R15, R214, R218.reuse, R15 ;  /* 0x000000dad60f7223 */ /* 0x080fe2000001000f */
[----:B------:R-:W-:Y:S01]  /*1a10*/  FMUL.FTZ R218, R77, R218 ;  /* 0x000000da4dda7220 */ /* 0x000fe20000410000 */
[----:B------:R-:W-:Y:S01]  /*1a20*/  FFMA.FTZ R132, R208, R212, R132 ;  /* 0x000000d4d0847223 */ /* 0x000fe20000010084 */
[----:B------:R-:W-:-:S03]  /*1a30*/  FADD.FTZ R133, R212, R133 ;  /* 0x00000085d4857221 */ /* 0x000fc60000010000 */
[----:B------:R-:W-:Y:S01]  /*1a40*/  FFMA.FTZ R132, R214, R218, R132 ;  /* 0x000000dad6847223 */ /* 0x000fe20000010084 */
[----:B------:R-:W-:Y:S01]  /*1a50*/  FADD.FTZ R133, R218, R133 ;  /* 0x00000085da857221 */ /* 0x000fe20000010000 */
[-C--:B------:R-:W-:Y:S01]  /*1a60*/  FFMA.FTZ R192, R215, R219.reuse, R192 ;  /* 0x000000dbd7c07223 */ /* 0x080fe200000100c0 */
[----:B------:R-:W-:Y:S01]  /*1a70*/  FMUL.FTZ R219, R79, R219 ;  /* 0x000000db4fdb7220 */ /* 0x000fe20000410000 */
[----:B------:R-:W-:Y:S01]  /*1a80*/  FFMA.FTZ R132, R209, R213, R132 ;  /* 0x000000d5d1847223 */ /* 0x000fe20000010084 */
[----:B------:R-:W-:Y:S01]  /*1a90*/  FADD.FTZ R133, R213, R133 ;  /* 0x00000085d5857221 */ /* 0x000fe20000010000 */
[----:B------:R-:W-:Y:S01]  /*1aa0*/  SHF.L.U32 R176, R176, 0x10, RZ ;  /* 0x00000010b0b07819 */ /* 0x000fe200000006ff */
[----:B------:R-:W-:Y:S01]  /*1ab0*/  FFMA.FTZ R199, R162, R166, R199 ;  /* 0x000000a6a2c77223 */ /* 0x000fe200000100c7 */
[----:B------:R-:W-:Y:S01]  /*1ac0*/  FMUL.FTZ R142, R187, R142 ;  /* 0x0000008ebb8e7220 */ /* 0x000fe20000410000 */
[----:B------:R-:W-:Y:S01]  /*1ad0*/  FADD.FTZ R227, R163, R227 ;  /* 0x000000e3a3e37221 */ /* 0x000fe20000010000 */
[----:B------:R-:W-:Y:S01]  /*1ae0*/  FFMA.FTZ R12, R195, R163, R12 ;  /* 0x000000a3c30c7223 */ /* 0x000fe2000001000c */
[----:B------:R-:W-:Y:S01]  /*1af0*/  FMUL.FTZ R166, R72, R166 ;  /* 0x000000a648a67220 */ /* 0x000fe20000410000 */
[----:B------:R-:W-:Y:S01]  /*1b00*/  FFMA.FTZ R132, R215, R219, R132 ;  /* 0x000000dbd7847223 */ /* 0x000fe20000010084 */
[----:B------:R-:W-:Y:S01]  /*1b10*/  FMUL.FTZ R163, R187, R153 ;  /* 0x00000099bba37220 */ /* 0x000fe20000410000 */
[----:B------:R-:W-:Y:S01]  /*1b20*/  FADD.FTZ R133, R219, R133 ;  /* 0x00000085db857221 */ /* 0x000fe20000010000 */
[----:B------:R-:W-:Y:S01]  /*1b30*/  FADD.FTZ R225, R164, R225 ;  /* 0x000000e1a4e17221 */ /* 0x000fe20000010000 */
[----:B------:R-:W-:Y:S01]  /*1b40*/  FFMA.FTZ R10, R193, R164, R10 ;  /* 0x000000a4c10a7223 */ /* 0x000fe2000001000a */
[----:B------:R-:W-:Y:S01]  /*1b50*/  SHF.L.U32 R153, R150, 0x10, RZ ;  /* 0x0000001096997819 */ /* 0x000fe200000006ff */
[----:B------:R-:W-:Y:S01]  /*1b60*/  FMUL.FTZ R164, R187, R154 ;  /* 0x0000009abba47220 */ /* 0x000fe20000410000 */
[----:B------:R-:W-:Y:S01]  /*1b70*/  FADD.FTZ R25, R176, R25 ;  /* 0x00000019b0197221 */ /* 0x000fe20000010000 */
[-C--:B------:R-:W-:Y:S01]  /*1b80*/  FFMA.FTZ R17, R142, R176.reuse, R17 ;  /* 0x000000b08e117223 */ /* 0x080fe20000010011 */
[----:B------:R-:W-:Y:S01]  /*1b90*/  FMUL.FTZ R150, R64, R176 ;  /* 0x000000b040967220 */ /* 0x000fe20000410000 */
[----:B------:R-:W-:Y:S01]  /*1ba0*/  FMUL.FTZ R176, R73, R242 ;  /* 0x000000f249b07220 */ /* 0x000fe20000410000 */
[----:B------:R-:W-:Y:S01]  /*1bb0*/  FFMA.FTZ R132, R162, R166, R132 ;  /* 0x000000a6a2847223 */ /* 0x000fe20000010084 */
[C---:B------:R-:W-:Y:S01]  /*1bc0*/  PRMT R175, R177.reuse, 0x7632, R175 ;  /* 0x00007632b1af7816 */ /* 0x040fe200000000af */
[----:B------:R-:W-:Y:S01]  /*1bd0*/  FADD.FTZ R133, R166, R133 ;  /* 0x00000085a6857221 */ /* 0x000fe20000010000 */
[----:B------:R-:W-:Y:S01]  /*1be0*/  SHF.L.U32 R177, R177, 0x10, RZ ;  /* 0x00000010b1b17819 */ /* 0x000fe200000006ff */
[-C--:B------:R-:W-:Y:S01]  /*1bf0*/  FFMA.FTZ R201, R164, R167.reuse, R201 ;  /* 0x000000a7a4c97223 */ /* 0x080fe200000100c9 */
[----:B------:R-:W-:Y:S01]  /*1c00*/  FMUL.FTZ R144, R187, R144 ;  /* 0x00000090bb907220 */ /* 0x000fe20000410000 */
[----:B------:R-:W-:Y:S01]  /*1c10*/  FMUL.FTZ R167, R74, R167 ;  /* 0x000000a74aa77220 */ /* 0x000fe20000410000 */
[----:B------:R-:W-:Y:S01]  /*1c20*/  FFMA.FTZ R132, R163, R176, R132 ;  /* 0x000000b0a3847223 */ /* 0x000fe20000010084 */
[----:B------:R-:W-:Y:S01]  /*1c30*/  FADD.FTZ R133, R176, R133 ;  /* 0x00000085b0857221 */ /* 0x000fe20000010000 */
[----:B------:R-:W-:Y:S01]  /*1c40*/  FADD.FTZ R27, R177, R27 ;  /* 0x0000001bb11b7221 */ /* 0x000fe20000010000 */
[-C--:B------:R-:W-:Y:S01]  /*1c50*/  FFMA.FTZ R19, R144, R177.reuse, R19 ;  /* 0x000000b190137223 */ /* 0x080fe20000010013 */
[----:B------:R-:W-:Y:S01]  /*1c60*/  FMUL.FTZ R151, R66, R177 ;  /* 0x000000b142977220 */ /* 0x000fe20000410000 */
[----:B------:R-:W-:Y:S01]  /*1c70*/  FMUL.FTZ R177, R75, R240 ;  /* 0x000000f04bb17220 */ /* 0x000fe20000410000 */
[----:B------:R-:W-:Y:S01]  /*1c80*/  FFMA.FTZ R132, R164, R167, R132 ;  /* 0x000000a7a4847223 */ /* 0x000fe20000010084 */
[----:B0-----:R-:W-:Y:S01]  /*1c90*/  FADD.FTZ R134, R167, R133 ;  /* 0x00000085a7867221 */ /* 0x001fe20000010000 */
[-C--:B------:R-:W-:Y:S01]  /*1ca0*/  FFMA.FTZ R203, R170, R172.reuse, R203 ;  /* 0x000000acaacb7223 */ /* 0x080fe200000100cb */
[----:B------:R-:W-:Y:S01]  /*1cb0*/  FMUL.FTZ R172, R68, R172 ;  /* 0x000000ac44ac7220 */ /* 0x000fe20000410000 */
[----:B------:R-:W-:Y:S01]  /*1cc0*/  FFMA.FTZ R133, R165, R177, R132 ;  /* 0x000000b1a5857223 */ /* 0x000fe20000010084 */
[----:B------:R-:W-:Y:S01]  /*1cd0*/  FADD.FTZ R132, R177, R134 ;  /* 0x00000086b1847221 */ /* 0x000fe20000010000 */
[----:B------:R-:W-:-:S02]  /*1ce0*/  MOV R154, R175 ;  /* 0x000000af009a7202 */ /* 0x000fc40000000f00 */
[----:B------:R-:W-:Y:S01]  /*1cf0*/  FFMA.FTZ R133, R170, R172, R133 ;  /* 0x000000acaa857223 */ /* 0x000fe20000010085 */
[----:B------:R-:W-:Y:S01]  /*1d00*/  FADD.FTZ R132, R172, R132 ;  /* 0x00000084ac847221 */ /* 0x000fe20000010000 */
[----:B------:R-:W-:Y:S01]  /*1d10*/  FFMA.FTZ R205, R171, R173, R205 ;  /* 0x000000adabcd7223 */ /* 0x000fe200000100cd */
[----:B------:R-:W-:Y:S01]  /*1d20*/  FMUL.FTZ R175, R187, R159 ;  /* 0x0000009fbbaf7220 */ /* 0x000fe20000410000 */
[----:B------:R-:W-:Y:S01]  /*1d30*/  FMUL.FTZ R173, R70, R173 ;  /* 0x000000ad46ad7220 */ /* 0x000fe20000410000 */
[----:B------:R-:W-:Y:S01]  /*1d40*/  FFMA.FTZ R133, R174, R178, R133 ;  /* 0x000000b2ae857223 */ /* 0x000fe20000010085 */
[----:B------:R-:W-:Y:S01]  /*1d50*/  FADD.FTZ R132, R178, R132 ;  /* 0x00000084b2847221 */ /* 0x000fe20000010000 */
[----:B------:R-:W-:Y:S02]  /*1d60*/  FFMA.FTZ R206, R175, R179, R206 ;  /* 0x000000b3afce7223 */ /* 0x000fe400000100ce */
[----:B------:R-:W-:Y:S01]  /*1d70*/  FFMA.FTZ R133, R171, R173, R133 ;  /* 0x000000adab857223 */ /* 0x000fe20000010085 */
[----:B------:R-:W-:Y:S01]  /*1d80*/  FADD.FTZ R132, R173, R132 ;  /* 0x00000084ad847221 */ /* 0x000fe20000010000 */
[----:B------:R-:W-:Y:S01]  /*1d90*/  FMUL.FTZ R143, R187, R143 ;  /* 0x0000008fbb8f7220 */ /* 0x000fe20000410000 */
[----:B------:R-:W-:-:S03]  /*1da0*/  FADD.FTZ R26, R153, R26 ;  /* 0x0000001a991a7221 */ /* 0x000fc60000010000 */
[-C--:B------:R-:W-:Y:S01]  /*1db0*/  FFMA.FTZ R18, R143, R153.reuse, R18 ;  /* 0x000000998f127223 */ /* 0x080fe20000010012 */
[----:B------:R-:W-:Y:S01]  /*1dc0*/  FMUL.FTZ R153, R65, R153 ;  /* 0x0000009941997220 */ /* 0x000fe20000410000 */
[----:B------:R-:W-:Y:S01]  /*1dd0*/  SHF.L.U32 R154, R154, 0x10, RZ ;  /* 0x000000109a9a7819 */ /* 0x000fe200000006ff */
[C---:B------:R-:W-:Y:S01]  /*1de0*/  FMUL.FTZ R145, R187.reuse, R145 ;  /* 0x00000091bb917220 */ /* 0x040fe20000410000 */
[----:B------:R-:W-:-:S03]  /*1df0*/  FMUL.FTZ R146, R187, R146 ;  /* 0x00000092bb927220 */ /* 0x000fc60000410000 */
[-C--:B------:R-:W-:Y:S01]  /*1e00*/  FFMA.FTZ R20, R145, R154.reuse, R20 ;  /* 0x0000009a91147223 */ /* 0x080fe20000010014 */
[----:B------:R-:W-:Y:S01]  /*1e10*/  FADD.FTZ R180, R154, R180 ;  /* 0x000000b49ab47221 */ /* 0x000fe20000010000 */
[----:B------:R-:W-:Y:S01]  /*1e20*/  FMUL.FTZ R154, R67, R154 ;  /* 0x0000009a439a7220 */ /* 0x000fe20000410000 */
[C---:B------:R-:W-:Y:S01]  /*1e30*/  FMUL.FTZ R147, R187.reuse, R147 ;  /* 0x00000093bb937220 */ /* 0x040fe20000410000 */
[----:B------:R-:W-:Y:S01]  /*1e40*/  FADD.FTZ R181, R152, R181 ;  /* 0x000000b598b57221 */ /* 0x000fe20000010000 */
[-C--:B------:R-:W-:Y:S01]  /*1e50*/  FFMA.FTZ R21, R146, R152.reuse, R21 ;  /* 0x0000009892157223 */ /* 0x080fe20000010015 */
[----:B------:R-:W-:Y:S01]  /*1e60*/  FMUL.FTZ R152, R60, R152 ;  /* 0x000000983c987220 */ /* 0x000fe20000410000 */
[----:B------:R-:W-:Y:S01]  /*1e70*/  FMUL.FTZ R148, R187, R148 ;  /* 0x00000094bb947220 */ /* 0x000fe20000410000 */
[-C--:B------:R-:W-:Y:S01]  /*1e80*/  FFMA.FTZ R22, R147, R155.reuse, R22 ;  /* 0x0000009b93167223 */ /* 0x080fe20000010016 */
[----:B------:R-:W-:Y:S01]  /*1e90*/  FADD.FTZ R182, R155, R182 ;  /* 0x000000b69bb67221 */ /* 0x000fe20000010000 */
[----:B------:R-:W-:Y:S01]  /*1ea0*/  FMUL.FTZ R155, R61, R155 ;  /* 0x0000009b3d9b7220 */ /* 0x000fe20000410000 */
[----:B-1----:R-:W-:Y:S01]  /*1eb0*/  SHF.L.U32 R157, R135, 0x10, RZ ;  /* 0x00000010879d7819 */ /* 0x002fe200000006ff */
[----:B------:R-:W-:Y:S01]  /*1ec0*/  FMUL.FTZ R149, R187, R149 ;  /* 0x00000095bb957220 */ /* 0x000fe20000410000 */
[----:B------:R-:W-:Y:S01]  /*1ed0*/  FADD.FTZ R183, R156, R183 ;  /* 0x000000b79cb77221 */ /* 0x000fe20000010000 */
[-C--:B------:R-:W-:Y:S01]  /*1ee0*/  FFMA.FTZ R23, R148, R156.reuse, R23 ;  /* 0x0000009c94177223 */ /* 0x080fe20000010017 */
[----:B------:R-:W-:Y:S01]  /*1ef0*/  FMUL.FTZ R156, R62, R156 ;  /* 0x0000009c3e9c7220 */ /* 0x000fe20000410000 */
[-C--:B------:R-:W-:Y:S01]  /*1f00*/  FFMA.FTZ R24, R149, R157.reuse, R24 ;  /* 0x0000009d95187223 */ /* 0x080fe20000010018 */
[----:B------:R-:W-:Y:S01]  /*1f10*/  FADD.FTZ R184, R157, R184 ;  /* 0x000000b89db87221 */ /* 0x000fe20000010000 */
[----:B------:R-:W-:Y:S01]  /*1f20*/  UMOV UR4, 0xffffffff ;  /* 0xffffffff00047882 */ /* 0x000fe20000000000 */
[----:B------:R-:W-:Y:S01]  /*1f30*/  ISETP.NE.U32.AND P1, PT, RZ, UR10, PT ;  /* 0x0000000aff007c0c */ /* 0x000fe2000bf25070 */
[----:B------:R-:W-:Y:S01]  /*1f40*/  FMUL.FTZ R157, R63, R157 ;  /* 0x0000009d3f9d7220 */ /* 0x000fe20000410000 */
[----:B------:R-:W-:Y:S01]  /*1f50*/  FFMA.FTZ R200, R163, R242, R200 ;  /* 0x000000f2a3c87223 */ /* 0x000fe200000100c8 */
[----:B------:R-:W-:Y:S01]  /*1f60*/  FFMA.FTZ R202, R165, R240, R202 ;  /* 0x000000f0a5ca7223 */ /* 0x000fe200000100ca */
[----:B------:R-:W-:Y:S01]  /*1f70*/  ISETP.NE.AND.EX P1, PT, RZ, UR11, PT, P1 ;  /* 0x0000000bff007c0c */ /* 0x000fe2000bf25310 */
[----:B--2---:R-:W-:Y:S01]  /*1f80*/  FADD.FTZ R244, R179, R244 ;  /* 0x000000f4b3f47221 */ /* 0x004fe20000010000 */
[----:B------:R-:W-:-:S04]  /*1f90*/  FMUL.FTZ R179, R71, R179 ;  /* 0x000000b347b37220 */ /* 0x000fc80000410000 */
[----:B------:R-:W-:Y:S01]  /*1fa0*/  FFMA.FTZ R133, R175, R179, R133 ;  /* 0x000000b3af857223 */ /* 0x000fe20000010085 */
[----:B------:R-:W-:-:S03]  /*1fb0*/  FADD.FTZ R132, R179, R132 ;  /* 0x00000084b3847221 */ /* 0x000fc60000010000 */
[----:B------:R-:W-:Y:S01]  /*1fc0*/  FFMA.FTZ R133, R142, R150, R133 ;  /* 0x000000968e857223 */ /* 0x000fe20000010085 */
[----:B------:R-:W-:-:S03]  /*1fd0*/  FADD.FTZ R132, R150, R132 ;  /* 0x0000008496847221 */ /* 0x000fc60000010000 */
[----:B------:R-:W-:Y:S01]  /*1fe0*/  FFMA.FTZ R133, R143, R153, R133 ;  /* 0x000000998f857223 */ /* 0x000fe20000010085 */
[----:B------:R-:W-:Y:S01]  /*1ff0*/  FADD.FTZ R132, R132, R153 ;  /* 0x0000009984847221 */ /* 0x000fe20000010000 */
[----:B------:R0:W-:Y:S02]  /*2000*/  STL [R1+0x6c], R244 ;  /* 0x00006cf401007387 */ /* 0x0001e40000100800 */
        /* <DEDUP_REMOVED lines=12> */
[----:B0-----:R-:W-:Y:S06]  /*20d0*/  BRA.DIV UR4, `(.L_x_8062) ;  /* 0x00000062049c7947 */ /* 0x001fec000b800000 */
        /* <DEDUP_REMOVED lines=18> */
.L_x_8093:
[----:B------:R-:W-:Y:S01]  /*2200*/  FADD.FTZ R134, R132, R134 ;  /* 0x0000008684867221 */ /* 0x000fe20000010000 */
        /* <DEDUP_REMOVED lines=19> */
[C---:B------:R-:W-:Y:S01]  /*2340*/  FMUL.FTZ R136, R187.reuse, R136 ;  /* 0x00000088bb887220 */ /* 0x040fe20000410000 */
[----:B------:R-:W-:Y:S01]  /*2350*/  FMUL.FTZ R140, R187, R140 ;  /* 0x0000008cbb8c7220 */ /* 0x000fe20000410000 */
[----:B-----5:R-:W-:Y:S01]  /*2360*/  PRMT R137, R132, 0x7632, R137 ;  /* 0x0000763284897816 */ /* 0x020fe20000000089 */
[--C-:B------:R-:W-:Y:S01]  /*2370*/  FFMA.FTZ R236, R236, R158, R159.reuse ;  /* 0x0000009eecec7223 */ /* 0x100fe2000001009f */
[----:B------:R-:W-:Y:S01]  /*2380*/  SHF.L.U32 R160, R132, 0x10, RZ ;  /* 0x0000001084a07819 */ /* 0x000fe200000006ff */
[-C--:B------:R-:W-:Y:S01]  /*2390*/  FMUL.FTZ R132, R136, R186.reuse ;  /* 0x000000ba88847220 */ /* 0x080fe20000410000 */
[----:B------:R-:W-:Y:S01]  /*23a0*/  FMUL.FTZ R140, R140, R186 ;  /* 0x000000ba8c8c7220 */ /* 0x000fe20000410000 */
[-CC-:B------:R-:W-:Y:S01]  /*23b0*/  FFMA.FTZ R191, R191, R158.reuse, R159.reuse ;  /* 0x0000009ebfbf7223 */ /* 0x180fe2000001009f */
[--C-:B------:R-:W-:Y:S01]  /*23c0*/  FFMA.FTZ R235, R235, R158, R159.reuse ;  /* 0x0000009eebeb7223 */ /* 0x100fe2000001009f */
[----:B------:R-:W-:Y:S01]  /*23d0*/  FMUL.FTZ R136, R132, R160 ;  /* 0x000000a084887220 */ /* 0x000fe20000410000 */
[----:B------:R-:W-:Y:S01]  /*23e0*/  FADD.FTZ R233, R233, -R236 ;  /* 0x800000ece9e97221 */ /* 0x000fe20000010000 */
[----:B------:R-:W-:Y:S01]  /*23f0*/  FFMA.FTZ R169, R169, R158, R159 ;  /* 0x0000009ea9a97223 */ /* 0x000fe2000001009f */
[----:B------:R-:W-:Y:S01]  /*2400*/  FMUL.FTZ R132, R28, R132 ;  /* 0x000000841c847220 */ /* 0x000fe20000410000 */
[----:B------:R-:W-:Y:S01]  /*2410*/  FMUL.FTZ R160, R29, R140 ;  /* 0x0000008c1da07220 */ /* 0x000fe20000410000 */
[----:B------:R-:W-:Y:S01]  /*2420*/  FADD.FTZ R168, R168, -R191 ;  /* 0x800000bfa8a87221 */ /* 0x000fe20000010000 */
[----:B------:R-:W-:Y:S01]  /*2430*/  SHF.L.U32 R137, R137, 0x10, RZ ;  /* 0x0000001089897819 */ /* 0x000fe200000006ff */
[----:B------:R-:W-:Y:S01]  /*2440*/  FADD.FTZ R139, R139, -R235 ;  /* 0x800000eb8b8b7221 */ /* 0x000fe20000010000 */
[--C-:B------:R-:W-:Y:S01]  /*2450*/  FADD.FTZ R161, R161, -R169.reuse ;  /* 0x800000a9a1a17221 */ /* 0x100fe20000010000 */
[C---:B------:R-:W-:Y:S01]  /*2460*/  FMUL.FTZ R233, R187.reuse, R233 ;  /* 0x000000e9bbe97220 */ /* 0x040fe20000410000 */
[----:B------:R-:W-:Y:S01]  /*2470*/  F2FP.BF16.F32.PACK_AB R132, R160, R132 ;  /* 0x00000084a084723e */ /* 0x000fe200000010ff */
[C---:B------:R-:W-:Y:S01]  /*2480*/  FMUL.FTZ R168, R187.reuse, R168 ;  /* 0x000000a8bba87220 */ /* 0x040fe20000410000 */
[----:B------:R-:W-:Y:S01]  /*2490*/  FMUL.FTZ R137, R140, R137 ;  /* 0x000000898c897220 */ /* 0x000fe20000410000 */
[C---:B------:R-:W-:Y:S01]  /*24a0*/  PRMT R160, R134.reuse, 0x7632, R160 ;  /* 0x0000763286a07816 */ /* 0x040fe200000000a0 */
[----:B------:R-:W-:Y:S01]  /*24b0*/  FMUL.FTZ R191, R187, R139 ;  /* 0x0000008bbbbf7220 */ /* 0x000fe20000410000 */
[----:B------:R-:W-:Y:S01]  /*24c0*/  SHF.L.U32 R140, R133, 0x10, RZ ;  /* 0x00000010858c7819 */ /* 0x000fe200000006ff */
[----:B------:R-:W-:Y:S01]  /*24d0*/  FMUL.FTZ R138, R187, R138 ;  /* 0x0000008abb8a7220 */ /* 0x000fe20000410000 */
[----:B------:R-:W-:Y:S01]  /*24e0*/  PRMT R169, R133, 0x7632, R169 ;  /* 0x0000763285a97816 */ /* 0x000fe200000000a9 */
[C---:B------:R-:W-:Y:S01]  /*24f0*/  FMUL.FTZ R161, R187.reuse, R161 ;  /* 0x000000a1bba17220 */ /* 0x040fe20000410000 */
[----:B------:R-:W-:Y:S01]  /*2500*/  SHF.L.U32 R134, R134, 0x10, RZ ;  /* 0x0000001086867819 */ /* 0x000fe200000006ff */
[----:B------:R-:W-:Y:S01]  /*2510*/  FMUL.FTZ R234, R187, R141 ;  /* 0x0000008dbbea7220 */ /* 0x000fe20000410000 */
[-C--:B------:R-:W-:Y:S01]  /*2520*/  FMUL.FTZ R139, R233, R186.reuse ;  /* 0x000000bae98b7220 */ /* 0x080fe20000410000 */
[----:B------:R-:W-:Y:S01]  /*2530*/  PRMT R133, R135, 0x7632, R133 ;  /* 0x0000763287857816 */ /* 0x000fe20000000085 */
[-C--:B------:R-:W-:Y:S01]  /*2540*/  FMUL.FTZ R141, R168, R186.reuse ;  /* 0x000000baa88d7220 */ /* 0x080fe20000410000 */
        /* <DEDUP_REMOVED lines=19> */
[----:B------:R-:W-:-:S03]  /*2680*/  FMUL.FTZ R168, R35, R168 ;  /* 0x000000a823a87220 */ /* 0x000fc60000410000 */
[----:B------:R-:W-:Y:S02]  /*2690*/  F2FP.BF16.F32.PACK_AB R133, R233, R234 ;  /* 0x000000eae985723e */ /* 0x000fe400000010ff */
[----:B------:R-:W-:Y:S02]  /*26a0*/  F2FP.BF16.F32.PACK_AB R134, R191, R134 ;  /* 0x00000086bf86723e */ /* 0x000fe400000010ff */
[----:B------:R-:W-:Y:S01]  /*26b0*/  F2FP.BF16.F32.PACK_AB R135, R168, R135 ;  /* 0x00000087a887723e */ /* 0x000fe200000010ff */
[----:B------:R-:W-:Y:S06]  /*26c0*/  BRA `(.L_x_8065) ;  /* 0x0000000400007947 */ /* 0x000fec0003800000 */
.L_x_8064:
        /* <DEDUP_REMOVED lines=9> */
[----:B------:R-:W-:Y:S01]  /*2760*/  FMUL.FTZ R124, R187, R124 ;  /* 0x0000007cbb7c7220 */ /* 0x000fe20000410000 */
[----:B------:R-:W-:Y:S01]  /*2770*/  FADD.FTZ R131, R137, -R131 ;  /* 0x8000008389837221 */ /* 0x000fe20000010000 */
[----:B-----5:R-:W-:Y:S01]  /*2780*/  PRMT R139, R133, 0x7632, R139 ;  /* 0x00007632858b7816 */ /* 0x020fe2000000008b */
[----:B------:R-:W-:Y:S01]  /*2790*/  FADD.FTZ R125, R140, -R125 ;  /* 0x8000007d8c7d7221 */ /* 0x000fe20000010000 */
[----:B------:R-:W-:Y:S01]  /*27a0*/  PRMT R137, R132, 0x7632, R137 ;  /* 0x0000763284897816 */ /* 0x000fe20000000089 */
[C---:B------:R-:W-:Y:S01]  /*27b0*/  FMUL.FTZ R126, R187.reuse, R126 ;  /* 0x0000007ebb7e7220 */ /* 0x040fe20000410000 */
[----:B------:R-:W-:Y:S01]  /*27c0*/  FMUL.FTZ R127, R187, R127 ;  /* 0x0000007fbb7f7220 */ /* 0x000fe20000410000 */
[----:B------:R-:W-:Y:S01]  /*27d0*/  FADD.FTZ R129, R138, -R129 ;  /* 0x800000818a817221 */ /* 0x000fe20000010000 */
[----:B------:R-:W-:Y:S01]  /*27e0*/  SHF.L.U32 R132, R132, 0x10, RZ ;  /* 0x0000001084847819 */ /* 0x000fe200000006ff */
[-C--:B------:R-:W-:Y:S01]  /*27f0*/  FMUL.FTZ R138, R124, R186.reuse ;  /* 0x000000ba7c8a7220 */ /* 0x080fe20000410000 */
[----:B------:R-:W-:Y:S01]  /*2800*/  SHF.L.U32 R133, R133, 0x10, RZ ;  /* 0x0000001085857819 */ /* 0x000fe200000006ff */
[----:B------:R-:W-:Y:S01]  /*2810*/  FMUL.FTZ R125, R187, R125 ;  /* 0x0000007dbb7d7220 */ /* 0x000fe20000410000 */
[----:B------:R-:W-:Y:S01]  /*2820*/  SHF.L.U32 R139, R139, 0x10, RZ ;  /* 0x000000108b8b7819 */ /* 0x000fe200000006ff */
[-C--:B------:R-:W-:Y:S01]  /*2830*/  FMUL.FTZ R160, R126, R186.reuse ;  /* 0x000000ba7ea07220 */ /* 0x080fe20000410000 */
[----:B------:R-:W-:Y:S01]  /*2840*/  FMUL.FTZ R141, R127, R186 ;  /* 0x000000ba7f8d7220 */ /* 0x000fe20000410000 */
[----:B------:R-:W-:Y:S01]  /*2850*/  FMUL.FTZ R136, R138, R132 ;  /* 0x000000848a887220 */ /* 0x000fe20000410000 */
[----:B------:R-:W-:Y:S01]  /*2860*/  SHF.L.U32 R137, R137, 0x10, RZ ;  /* 0x0000001089897819 */ /* 0x000fe200000006ff */
[----:B------:R-:W-:Y:S01]  /*2870*/  FMUL.FTZ R132, R28, R138 ;  /* 0x0000008a1c847220 */ /* 0x000fe20000410000 */
[----:B------:R-:W-:Y:S01]  /*2880*/  FFMA.FTZ R128, R191, R158, R159 ;  /* 0x0000009ebf807223 */ /* 0x000fe2000001009f */
[----:B------:R-:W-:Y:S01]  /*2890*/  FMUL.FTZ R140, R125, R186 ;  /* 0x000000ba7d8c7220 */ /* 0x000fe20000410000 */
[----:B------:R-:W-:Y:S01]  /*28a0*/  FMUL.FTZ R138, R160, R133 ;  /* 0x00000085a08a7220 */ /* 0x000fe20000410000 */
[----:B------:R-:W-:Y:S01]  /*28b0*/  FMUL.FTZ R139, R141, R139 ;  /* 0x0000008b8d8b7220 */ /* 0x000fe20000410000 */
[----:B------:R-:W-:Y:S01]  /*28c0*/  FMUL.FTZ R133, R30, R160 ;  /* 0x000000a01e857220 */ /* 0x000fe20000410000 */
[----:B------:R-:W-:Y:S01]  /*28d0*/  FMUL.FTZ R141, R31, R141 ;  /* 0x0000008d1f8d7220 */ /* 0x000fe20000410000 */
[----:B------:R-:W-:Y:S01]  /*28e0*/  FADD.FTZ R128, R168, -R128 ;  /* 0x80000080a8807221 */ /* 0x000fe20000010000 */
[----:B------:R-:W-:Y:S01]  /*28f0*/  FMUL.FTZ R137, R140, R137 ;  /* 0x000000898c897220 */ /* 0x000fe20000410000 */
[----:B------:R-:W-:Y:S01]  /*2900*/  FMUL.FTZ R140, R29, R140 ;  /* 0x0000008c1d8c7220 */ /* 0x000fe20000410000 */
[----:B------:R-:W-:Y:S01]  /*2910*/  FMUL.FTZ R129, R187, R129 ;  /* 0x00000081bb817220 */ /* 0x000fe20000410000 */
[----:B------:R-:W-:Y:S01]  /*2920*/  F2FP.BF16.F32.PACK_AB R133, R141, R133 ;  /* 0x000000858d85723e */ /* 0x000fe200000010ff */
[----:B------:R-:W-:Y:S01]  /*2930*/  FMUL.FTZ R128, R187, R128 ;  /* 0x00000080bb807220 */ /* 0x000fe20000410000 */
[----:B------:R-:W-:Y:S01]  /*2940*/  PRMT R141, R134, 0x7632, R141 ;  /* 0x00007632868d7816 */ /* 0x000fe2000000008d */
[----:B------:R-:W-:Y:S01]  /*2950*/  FFMA.FTZ R130, R169, R158, R159 ;  /* 0x0000009ea9827223 */ /* 0x000fe2000001009f */
[----:B------:R-:W-:Y:S01]  /*2960*/  F2FP.BF16.F32.PACK_AB R132, R140, R132 ;  /* 0x000000848c84723e */ /* 0x000fe200000010ff */
[-C--:B------:R-:W-:Y:S01]  /*2970*/  FMUL.FTZ R160, R128, R186.reuse ;  /* 0x000000ba80a07220 */ /* 0x080fe20000410000 */
[----:B------:R-:W-:Y:S01]  /*2980*/  SHF.L.U32 R140, R134, 0x10, RZ ;  /* 0x00000010868c7819 */ /* 0x000fe200000006ff */
[----:B------:R-:W-:Y:S01]  /*2990*/  FMUL.FTZ R134, R129, R186 ;  /* 0x000000ba81867220 */ /* 0x000fe20000410000 */
[----:B------:R-:W-:Y:S01]  /*29a0*/  SHF.L.U32 R141, R141, 0x10, RZ ;  /* 0x000000108d8d7819 */ /* 0x000fe200000006ff */
[----:B------:R-:W-:Y:S01]  /*29b0*/  FADD.FTZ R130, R161, -R130 ;  /* 0x80000082a1827221 */ /* 0x000fe20000010000 */
[----:B------:R-:W-:Y:S01]  /*29c0*/  PRMT R161, R135, 0x7632, R161 ;  /* 0x0000763287a17816 */ /* 0x000fe200000000a1 */
[----:B------:R-:W-:Y:S01]  /*29d0*/  FMUL.FTZ R140, R160, R140 ;  /* 0x0000008ca08c7220 */ /* 0x000fe20000410000 */
[----:B------:R-:W-:Y:S01]  /*29e0*/  FMUL.FTZ R160, R32, R160 ;  /* 0x000000a020a07220 */ /* 0x000fe20000410000 */
[----:B------:R-:W-:Y:S01]  /*29f0*/  FMUL.FTZ R141, R134, R141 ;  /* 0x0000008d868d7220 */ /* 0x000fe20000410000 */
[----:B------:R-:W-:Y:S01]  /*2a00*/  FMUL.FTZ R134, R33, R134 ;  /* 0x0000008621867220 */ /* 0x000fe20000410000 */
[C---:B------:R-:W-:Y:S01]  /*2a10*/  FMUL.FTZ R130, R187.reuse, R130 ;  /* 0x00000082bb827220 */ /* 0x040fe20000410000 */
[----:B------:R-:W-:Y:S01]  /*2a20*/  FMUL.FTZ R131, R187, R131 ;  /* 0x00000083bb837220 */ /* 0x000fe20000410000 */
[----:B------:R-:W-:-:S02]  /*2a30*/  SHF.L.U32 R161, R161, 0x10, RZ ;  /* 0x00000010a1a17819 */ /* 0x000fc400000006ff */
[----:B------:R-:W-:Y:S01]  /*2a40*/  F2FP.BF16.F32.PACK_AB R134, R134, R160 ;  /* 0x000000a08686723e */ /* 0x000fe200000010ff */
[-C--:B------:R-:W-:Y:S01]  /*2a50*/  FMUL.FTZ R168, R130, R186.reuse ;  /* 0x000000ba82a87220 */ /* 0x080fe20000410000 */
[----:B------:R-:W-:Y:S01]  /*2a60*/  SHF.L.U32 R160, R135, 0x10, RZ ;  /* 0x0000001087a07819 */ /* 0x000fe200000006ff */
[----:B------:R-:W-:-:S04]  /*2a70*/  FMUL.FTZ R135, R131, R186 ;  /* 0x000000ba83877220 */ /* 0x000fc80000410000 */
[----:B------:R-:W-:Y:S01]  /*2a80*/  FMUL.FTZ R160, R168, R160 ;  /* 0x000000a0a8a07220 */ /* 0x000fe20000410000 */
[----:B------:R-:W-:Y:S01]  /*2a90*/  FMUL.FTZ R161, R135, R161 ;  /* 0x000000a187a17220 */ /* 0x000fe20000410000 */
[----:B------:R-:W-:Y:S01]  /*2aa0*/  FMUL.FTZ R168, R34, R168 ;  /* 0x000000a822a87220 */ /* 0x000fe20000410000 */
[----:B------:R-:W-:-:S05]  /*2ab0*/  FMUL.FTZ R135, R35, R135 ;  /* 0x0000008723877220 */ /* 0x000fca0000410000 */
[----:B------:R-:W-:-:S07]  /*2ac0*/  F2FP.BF16.F32.PACK_AB R135, R135, R168 ;  /* 0x000000a88787723e */ /* 0x000fce00000010ff */
.L_x_8065:
[----:B------:R-:W0:Y:S08]  /*2ad0*/  @P1 LDC.64 R168, c[0x0][0x478] ;  /* 0x00011e00ffa81b82 */ /* 0x000e300000000a00 */
[----:B------:R-:W1:Y:S08]  /*2ae0*/  LDC.64 R234, c[0x0][0x468] ;  /* 0x00011a00ffea7b82 */ /* 0x000e700000000a00 */
[----:B------:R-:W2:Y:S01]  /*2af0*/  LDC.64 R236, c[0x0][0x390] ;  /* 0x0000e400ffec7b82 */ /* 0x000ea20000000a00 */
[----:B0-----:R-:W-:-:S05]  /*2b00*/  @P1 IMAD.WIDE.U32 R168, R190, 0x20, R168 ;  /* 0x00000020bea81825 */ /* 0x001fca00078e00a8 */
[----:B------:R-:W-:Y:S01]  /*2b10*/  @P1 STG.E.128 desc[UR6][R168.64], R124 ;  /* 0x0000007ca8001986 */ /* 0x000fe2000c101d06 */
[----:B-1----:R-:W-:-:S03]  /*2b20*/  IMAD.WIDE.U32 R190, R190, 0x10, R234 ;  /* 0x00000010bebe7825 */ /* 0x002fc600078e00ea */
[----:B------:R-:W-:Y:S04]  /*2b30*/  @P1 STG.E.128 desc[UR6][R168.64+0x10], R128 ;  /* 0x00001080a8001986 */ /* 0x000fe8000c101d06 */
[----:B------:R2:W-:Y:S02]  /*2b40*/  STG.E.128 desc[UR6][R190.64], R132 ;  /* 0x00000084be007986 */ /* 0x0005e4000c101d06 */
[----:B--2---:R-:W-:-:S06]  /*2b50*/  IMAD.WIDE.U32 R132, R189, 0x10, R236 ;  /* 0x00000010bd847825 */ /* 0x004fcc00078e00ec */
[----:B------:R-:W5:Y:S01]  /*2b60*/  LDG.E.128 R132, desc[UR6][R132.64] ;  /* 0x0000000684847981 */ /* 0x000f62000c1e1d00 */
[----:B------:R-:W-:Y:S05]  /*2b70*/  @!P1 BRA `(.L_x_8066) ;  /* 0x0000000400049947 */ /* 0x000fea0003800000 */
[-CC-:B------:R-:W-:Y:S01]  /*2b80*/  FFMA.FTZ R124, R193, R158.reuse, R159.reuse ;  /* 0x0000009ec17c7223 */ /* 0x180fe2000001009f */
[-CC-:B------:R-:W-:Y:S01]  /*2b90*/  FFMA.FTZ R125, R194, R158.reuse, R159.reuse ;  /* 0x0000009ec27d7223 */ /* 0x180fe2000001009f */
[-C--:B------:R-:W-:Y:S01]  /*2ba0*/  FFMA.FTZ R126, R195, R158.reuse, R159 ;  /* 0x0000009ec37e7223 */ /* 0x080fe2000001009f */
[----:B-----5:R-:W-:Y:S01]  /*2bb0*/  PRMT R191, R132, 0x7632, R191 ;  /* 0x0000763284bf7816 */ /* 0x020fe200000000bf */
[----:B------:R-:W-:Y:S01]  /*2bc0*/  FADD.FTZ R124, R197, -R124 ;  /* 0x8000007cc57c7221 */ /* 0x000fe20000010000 */
[----:B------:R-:W-:Y:S01]  /*2bd0*/  FADD.FTZ R125, R216, -R125 ;  /* 0x8000007dd87d7221 */ /* 0x000fe20000010000 */
[----:B------:R-:W-:Y:S01]  /*2be0*/  FADD.FTZ R126, R198, -R126 ;  /* 0x8000007ec67e7221 */ /* 0x000fe20000010000 */
[--C-:B------:R-:W-:Y:S01]  /*2bf0*/  FFMA.FTZ R128, R208, R158, R159.reuse ;  /* 0x0000009ed0807223 */ /* 0x100fe2000001009f */
[C---:B------:R-:W-:Y:S01]  /*2c00*/  FMUL.FTZ R124, R187.reuse, R124 ;  /* 0x0000007cbb7c7220 */ /* 0x040fe20000410000 */
[C---:B------:R-:W-:Y:S01]  /*2c10*/  FMUL.FTZ R125, R187.reuse, R125 ;  /* 0x0000007dbb7d7220 */ /* 0x040fe20000410000 */
[----:B------:R-:W-:Y:S01]  /*2c20*/  FFMA.FTZ R129, R214, R158, R159 ;  /* 0x0000009ed6817223 */ /* 0x000fe2000001009f */
[----:B------:R-:W-:Y:S01]  /*2c30*/  SHF.L.U32 R132, R132, 0x10, RZ ;  /* 0x0000001084847819 */ /* 0x000fe200000006ff */
[----:B------:R-:W-:Y:S01]  /*2c40*/  FMUL.FTZ R126, R187, R126 ;  /* 0x0000007ebb7e7220 */ /* 0x000fe20000410000 */
[----:B------:R-:W-:Y:S01]  /*2c50*/  SHF.L.U32 R191, R191, 0x10, RZ ;  /* 0x00000010bfbf7819 */ /* 0x000fe200000006ff */
[-C--:B------:R-:W-:Y:S01]  /*2c60*/  FMUL.FTZ R169, R124, R186.reuse ;  /* 0x000000ba7ca97220 */ /* 0x080fe20000410000 */
[----:B------:R-:W-:Y:S01]  /*2c70*/  FMUL.FTZ R168, R125, R186 ;  /* 0x000000ba7da87220 */ /* 0x000fe20000410000 */
[C---:B------:R-:W-:Y:S01]  /*2c80*/  PRMT R194, R133.reuse, 0x7632, R194 ;  /* 0x0000763285c27816 */ /* 0x040fe200000000c2 */
[----:B------:R-:W-:Y:S01]  /*2c90*/  FADD.FTZ R128, R212, -R128 ;  /* 0x80000080d4807221 */ /* 0x000fe20000010000 */
[----:B------:R-:W-:Y:S01]  /*2ca0*/  FADD.FTZ R129, R218, -R129 ;  /* 0x80000081da817221 */ /* 0x000fe20000010000 */
[----:B------:R-:W-:Y:S01]  /*2cb0*/  SHF.L.U32 R133, R133, 0x10, RZ ;  /* 0x0000001085857819 */ /* 0x000fe200000006ff */
[----:B------:R-:W-:Y:S01]  /*2cc0*/  FMUL.FTZ R190, R169, R132 ;  /* 0x00000084a9be7220 */ /* 0x000fe20000410000 */
[----:B------:R-:W-:Y:S01]  /*2cd0*/  FMUL.FTZ R191, R168, R191 ;  /* 0x000000bfa8bf7220 */ /* 0x000fe20000410000 */
[----:B------:R-:W-:Y:S01]  /*2ce0*/  FMUL.FTZ R195, R126, R186 ;  /* 0x000000ba7ec37220 */ /* 0x000fe20000410000 */
[--C-:B------:R-:W-:Y:S01]  /*2cf0*/  FFMA.FTZ R127, R196, R158, R159.reuse ;  /* 0x0000009ec47f7223 */ /* 0x100fe2000001009f */
[----:B------:R-:W-:Y:S01]  /*2d00*/  FMUL.FTZ R132, R36, R169 ;  /* 0x000000a924847220 */ /* 0x000fe20000410000 */
[----:B------:R-:W-:Y:S01]  /*2d10*/  FMUL.FTZ R168, R37, R168 ;  /* 0x000000a825a87220 */ /* 0x000fe20000410000 */
[----:B------:R-:W-:Y:S01]  /*2d20*/  PRMT R196, R134, 0x7632, R196 ;  /* 0x0000763286c47816 */ /* 0x000fe200000000c4 */
[C---:B------:R-:W-:Y:S01]  /*2d30*/  FMUL.FTZ R128, R187.reuse, R128 ;  /* 0x00000080bb807220 */ /* 0x040fe20000410000 */
[----:B------:R-:W-:Y:S01]  /*2d40*/  FMUL.FTZ R129, R187, R129 ;  /* 0x00000081bb817220 */ /* 0x000fe20000410000 */
[----:B------:R-:W-:Y:S01]  /*2d50*/  FMUL.FTZ R193, R195, R133 ;  /* 0x00000085c3c17220 */ /* 0x000fe20000410000 */
[----:B------:R-:W-:Y:S01]  /*2d60*/  FMUL.FTZ R133, R38, R195 ;  /* 0x000000c326857220 */ /* 0x000fe20000410000 */
[-CC-:B------:R-:W-:Y:S01]  /*2d70*/  FFMA.FTZ R130, R209, R158.reuse, R159.reuse ;  /* 0x0000009ed1827223 */ /* 0x180fe2000001009f */
[----:B------:R-:W-:Y:S01]  /*2d80*/  FFMA.FTZ R131, R215, R158, R159 ;  /* 0x0000009ed7837223 */ /* 0x000fe2000001009f */
[----:B------:R-:W-:Y:S01]  /*2d90*/  F2FP.BF16.F32.PACK_AB R132, R168, R132 ;  /* 0x00000084a884723e */ /* 0x000fe200000010ff */
[-C--:B------:R-:W-:Y:S01]  /*2da0*/  FMUL.FTZ R168, R128, R186.reuse ;  /* 0x000000ba80a87220 */ /* 0x080fe20000410000 */
[----:B------:R-:W-:Y:S01]  /*2db0*/  SHF.L.U32 R195, R134, 0x10, RZ ;  /* 0x0000001086c37819 */ /* 0x000fe200000006ff */
[----:B------:R-:W-:Y:S01]  /*2dc0*/  FMUL.FTZ R134, R129, R186 ;  /* 0x000000ba81867220 */ /* 0x000fe20000410000 */
[----:B------:R-:W-:Y:S01]  /*2dd0*/  SHF.L.U32 R196, R196, 0x10, RZ ;  /* 0x00000010c4c47819 */ /* 0x000fe200000006ff */
[----:B------:R-:W-:Y:S01]  /*2de0*/  FADD.FTZ R127, R217, -R127 ;  /* 0x8000007fd97f7221 */ /* 0x000fe20000010000 */
[----:B------:R-:W-:Y:S01]  /*2df0*/  FADD.FTZ R130, R213, -R130 ;  /* 0x80000082d5827221 */ /* 0x000fe20000010000 */
[----:B------:R-:W-:Y:S01]  /*2e00*/  FADD.FTZ R131, R219, -R131 ;  /* 0x80000083db837221 */ /* 0x000fe20000010000 */
[----:B------:R-:W-:Y:S01]  /*2e10*/  FMUL.FTZ R195, R168, R195 ;  /* 0x000000c3a8c37220 */ /* 0x000fe20000410000 */
[----:B------:R-:W-:Y:S01]  /*2e20*/  FMUL.FTZ R196, R134, R196 ;  /* 0x000000c486c47220 */ /* 0x000fe20000410000 */
[----:B------:R-:W-:Y:S01]  /*2e30*/  FMUL.FTZ R168, R40, R168 ;  /* 0x000000a828a87220 */ /* 0x000fe20000410000 */
[----:B------:R-:W-:Y:S01]  /*2e40*/  FMUL.FTZ R134, R41, R134 ;  /* 0x0000008629867220 */ /* 0x000fe20000410000 */
[----:B------:R-:W-:Y:S01]  /*2e50*/  PRMT R198, R135, 0x7632, R198 ;  /* 0x0000763287c67816 */ /* 0x000fe200000000c6 */
[C---:B------:R-:W-:Y:S01]  /*2e60*/  FMUL.FTZ R127, R187.reuse, R127 ;  /* 0x0000007fbb7f7220 */ /* 0x040fe20000410000 */
[C---:B------:R-:W-:Y:S01]  /*2e70*/  FMUL.FTZ R130, R187.reuse, R130 ;  /* 0x00000082bb827220 */ /* 0x040fe20000410000 */
[----:B------:R-:W-:Y:S01]  /*2e80*/  FMUL.FTZ R131, R187, R131 ;  /* 0x00000083bb837220 */ /* 0x000fe20000410000 */
[----:B------:R-:W-:Y:S01]  /*2e90*/  SHF.L.U32 R194, R194, 0x10, RZ ;  /* 0x00000010c2c27819 */ /* 0x000fe200000006ff */
[----:B------:R-:W-:Y:S01]  /*2ea0*/  FMUL.FTZ R169, R127, R186 ;  /* 0x000000ba7fa97220 */ /* 0x000fe20000410000 */
[----:B------:R-:W-:Y:S01]  /*2eb0*/  F2FP.BF16.F32.PACK_AB R134, R134, R168 ;  /* 0x000000a88686723e */ /* 0x000fe200000010ff */
        /* <DEDUP_REMOVED lines=10> */
[----:B------:R-:W-:-:S04]  /*2f60*/  F2FP.BF16.F32.PACK_AB R133, R169, R133 ;  /* 0x00000085a985723e */ /* 0x000fc800000010ff */
[----:B------:R-:W-:Y:S01]  /*2f70*/  F2FP.BF16.F32.PACK_AB R135, R135, R168 ;  /* 0x000000a88787723e */ /* 0x000fe200000010ff */
[----:B------:R-:W-:Y:S06]  /*2f80*/  BRA `(.L_x_8067) ;  /* 0x0000000400007947 */ /* 0x000fec0003800000 */
.L_x_8066:
[-CC-:B------:R-:W-:Y:S01]  /*2f90*/  FFMA.FTZ R193, R193, R158.reuse, R159.reuse ;  /* 0x0000009ec1c17223 */ /* 0x180fe2000001009f */
[-CC-:B------:R-:W-:Y:S01]  /*2fa0*/  FFMA.FTZ R194, R194, R158.reuse, R159.reuse ;  /* 0x0000009ec2c27223 */ /* 0x180fe2000001009f */
[----:B-----5:R-:W-:Y:S01]  /*2fb0*/  PRMT R168, R132, 0x7632, R168 ;  /* 0x0000763284a87816 */ /* 0x020fe200000000a8 */
[-C--:B------:R-:W-:Y:S01]  /*2fc0*/  FFMA.FTZ R195, R195, R158.reuse, R159 ;  /* 0x0000009ec3c37223 */ /* 0x080fe2000001009f */
[----:B------:R-:W-:Y:S01]  /*2fd0*/  FADD.FTZ R193, R197, -R193 ;  /* 0x800000c1c5c17221 */ /* 0x000fe20000010000 */
[----:B------:R-:W-:Y:S01]  /*2fe0*/  FADD.FTZ R216, R216, -R194 ;  /* 0x800000c2d8d87221 */ /* 0x000fe20000010000 */
[----:B------:R-:W-:Y:S01]  /*2ff0*/  SHF.L.U32 R132, R132, 0x10, RZ ;  /* 0x0000001084847819 */ /* 0x000fe200000006ff */
[--C-:B------:R-:W-:Y:S01]  /*3000*/  FFMA.FTZ R196, R196, R158, R159.reuse ;  /* 0x0000009ec4c47223 */ /* 0x100fe2000001009f */
[C---:B------:R-:W-:Y:S01]  /*3010*/  FMUL.FTZ R193, R187.reuse, R193 ;  /* 0x000000c1bbc17220 */ /* 0x040fe20000410000 */
[----:B------:R-:W-:Y:S01]  /*3020*/  FMUL.FTZ R216, R187, R216 ;  /* 0x000000d8bbd87220 */ /* 0x000fe20000410000 */
[-CC-:B------:R-:W-:Y:S01]  /*3030*/  FFMA.FTZ R208, R208, R158.reuse, R159.reuse ;  /* 0x0000009ed0d07223 */ /* 0x180fe2000001009f */
[--C-:B------:R-:W-:Y:S01]  /*3040*/  FFMA.FTZ R214, R214, R158, R159.reuse ;  /* 0x0000009ed6d67223 */ /* 0x100fe2000001009f */
[-C--:B------:R-:W-:Y:S01]  /*3050*/  FMUL.FTZ R193, R193, R186.reuse ;  /* 0x000000bac1c17220 */ /* 0x080fe20000410000 */
[----:B------:R-:W-:Y:S01]  /*3060*/  FMUL.FTZ R216, R216, R186 ;  /* 0x000000bad8d87220 */ /* 0x000fe20000410000 */
[-CC-:B------:R-:W-:Y:S01]  /*3070*/  FFMA.FTZ R209, R209, R158.reuse, R159.reuse ;  /* 0x0000009ed1d17223 */ /* 0x180fe2000001009f */
[----:B------:R-:W-:Y:S01]  /*3080*/  FFMA.FTZ R215, R215, R158, R159 ;  /* 0x0000009ed7d77223 */ /* 0x000fe2000001009f */
[----:B------:R-:W-:Y:S01]  /*3090*/  FADD.FTZ R198, R198, -R195 ;  /* 0x800000c3c6c67221 */ /* 0x000fe20000010000 */
[----:B------:R-:W-:Y:S01]  /*30a0*/  FADD.FTZ R217, R217, -R196 ;  /* 0x800000c4d9d97221 */ /* 0x000fe20000010000 */
[----:B------:R-:W-:Y:S01]  /*30b0*/  FMUL.FTZ R190, R193, R132 ;  /* 0x00000084c1be7220 */ /* 0x000fe20000410000 */
[----:B------:R-:W-:Y:S01]  /*30c0*/  FADD.FTZ R212, R212, -R208 ;  /* 0x800000d0d4d47221 */ /* 0x000fe20000010000 */
[----:B------:R-:W-:Y:S01]  /*30d0*/  SHF.L.U32 R168, R168, 0x10, RZ ;  /* 0x00000010a8a87819 */ /* 0x000fe200000006ff */
[----:B------:R-:W-:Y:S01]  /*30e0*/  FMUL.FTZ R132, R36, R193 ;  /* 0x000000c124847220 */ /* 0x000fe20000410000 */
[----:B------:R-:W-:Y:S01]  /*30f0*/  FMUL.FTZ R169, R37, R216 ;  /* 0x000000d825a97220 */ /* 0x000fe20000410000 */
[----:B------:R-:W-:Y:S01]  /*3100*/  FADD.FTZ R218, R218, -R214 ;  /* 0x800000d6dada7221 */ /* 0x000fe20000010000 */
[----:B------:R-:W-:Y:S01]  /*3110*/  FADD.FTZ R213, R213, -R209 ;  /* 0x800000d1d5d57221 */ /* 0x000fe20000010000 */
[----:B------:R-:W-:Y:S01]  /*3120*/  FADD.FTZ R219, R219, -R215 ;  /* 0x800000d7dbdb7221 */ /* 0x000fe20000010000 */
[----:B------:R-:W-:Y:S01]  /*3130*/  PRMT R194, R133, 0x7632, R194 ;  /* 0x0000763285c27816 */ /* 0x000fe200000000c2 */
[C---:B------:R-:W-:Y:S01]  /*3140*/  FMUL.FTZ R198, R187.reuse, R198 ;  /* 0x000000c6bbc67220 */ /* 0x040fe20000410000 */
[----:B------:R-:W-:Y:S01]  /*3150*/  FMUL.FTZ R195, R187, R217 ;  /* 0x000000d9bbc37220 */ /* 0x000fe20000410000 */
[----:B------:R-:W-:Y:S01]  /*3160*/  SHF.L.U32 R193, R133, 0x10, RZ ;  /* 0x0000001085c17819 */ /* 0x000fe200000006ff */
[----:B------:R-:W-:Y:S01]  /*3170*/  FMUL.FTZ R212, R187, R212 ;  /* 0x000000d4bbd47220 */ /* 0x000fe20000410000 */
[----:B------:R-:W-:Y:S01]  /*3180*/  PRMT R196, R134, 0x7632, R196 ;  /* 0x0000763286c47816 */ /* 0x000fe200000000c4 */
[----:B------:R-:W-:Y:S01]  /*3190*/  FMUL.FTZ R191, R216, R168 ;  /* 0x000000a8d8bf7220 */ /* 0x000fe20000410000 */
[----:B------:R-:W-:Y:S01]  /*31a0*/  F2FP.BF16.F32.PACK_AB R132, R169, R132 ;  /* 0x00000084a984723e */ /* 0x000fe200000010ff */
[----:B------:R-:W-:Y:S01]  /*31b0*/  FMUL.FTZ R197, R187, R218 ;  /* 0x000000dabbc57220 */ /* 0x000fe20000410000 */
[----:B------:R-:W-:Y:S01]  /*31c0*/  PRMT R133, R135, 0x7632, R133 ;  /* 0x0000763287857816 */ /* 0x000fe20000000085 */
        /* <DEDUP_REMOVED lines=28> */
.L_x_8067:
[----:B------:R-:W0:Y:S02]  /*3390*/  @P1 LDC.64 R168, c[0x0][0x478] ;  /* 0x00011e00ffa81b82 */ /* 0x000e240000000a00 */
[----:B0-----:R-:W-:-:S05]  /*33a0*/  @P1 IMAD.WIDE.U32 R168, R189, 0x20, R168 ;  /* 0x00000020bda81825 */ /* 0x001fca00078e00a8 */
[----:B------:R-:W-:Y:S04]  /*33b0*/  @P1 STG.E.128 desc[UR6][R168.64], R124 ;  /* 0x0000007ca8001986 */ /* 0x000fe8000c101d06 */
[----:B------:R0:W-:Y:S02]  /*33c0*/  @P1 STG.E.128 desc[UR6][R168.64+0x10], R128 ;  /* 0x00001080a8001986 */ /* 0x0001e4000c101d06 */
[----:B0-----:R-:W-:-:S05]  /*33d0*/  IMAD.WIDE.U32 R168, R189, 0x10, R234 ;  /* 0x00000010bda87825 */ /* 0x001fca00078e00ea */
[----:B------:R0:W-:Y:S02]  /*33e0*/  STG.E.128 desc[UR6][R168.64], R132 ;  /* 0x00000084a8007986 */ /* 0x0001e4000c101d06 */
[----:B0-----:R-:W-:-:S06]  /*33f0*/  IMAD.WIDE.U32 R132, R188, 0x10, R236 ;  /* 0x00000010bc847825 */ /* 0x001fcc00078e00ec */
[----:B------:R-:W5:Y:S01]  /*3400*/  LDG.E.128 R132, desc[UR6][R132.64] ;  /* 0x0000000684847981 */ /* 0x000f62000c1e1d00 */
[----:B------:R-:W-:Y:S05]  /*3410*/  @!P1 BRA `(.L_x_8068) ;  /* 0x0000000400049947 */ /* 0x000fea0003800000 */
[-CC-:B------:R-:W-:Y:S01]  /*3420*/  FFMA.FTZ R124, R162, R158.reuse, R159.reuse ;  /* 0x0000009ea27c7223 */ /* 0x180fe2000001009f */
[-CC-:B------:R-:W-:Y:S01]  /*3430*/  FFMA.FTZ R125, R163, R158.reuse, R159.reuse ;  /* 0x0000009ea37d7223 */ /* 0x180fe2000001009f */
[-CC-:B------:R-:W-:Y:S01]  /*3440*/  FFMA.FTZ R126, R164, R158.reuse, R159.reuse ;  /* 0x0000009ea47e7223 */ /* 0x180fe2000001009f */
[----:B------:R-:W-:Y:S01]  /*3450*/  FFMA.FTZ R162, R175, R158, R159 ;  /* 0x0000009eafa27223 */ /* 0x000fe2000001009f */
[----:B------:R-:W-:Y:S01]  /*3460*/  FADD.FTZ R124, R166, -R124 ;  /* 0x8000007ca67c7221 */ /* 0x000fe20000010000 */
[----:B------:R-:W-:Y:S01]  /*3470*/  FADD.FTZ R125, R176, -R125 ;  /* 0x8000007db07d7221 */ /* 0x000fe20000010000 */
[----:B------:R-:W-:Y:S01]  /*3480*/  FADD.FTZ R126, R167, -R126 ;  /* 0x8000007ea77e7221 */ /* 0x000fe20000010000 */
[----:B-----5:R-:W-:Y:S01]  /*3490*/  PRMT R164, R132, 0x7632, R164 ;  /* 0x0000763284a47816 */ /* 0x020fe200000000a4 */
[C---:B------:R-:W-:Y:S01]  /*34a0*/  FMUL.FTZ R124, R187.reuse, R124 ;  /* 0x0000007cbb7c7220 */ /* 0x040fe20000410000 */
[C---:B------:R-:W-:Y:S01]  /*34b0*/  FMUL.FTZ R125, R187.reuse, R125 ;  /* 0x0000007dbb7d7220 */ /* 0x040fe20000410000 */
[----:B------:R-:W-:Y:S01]  /*34c0*/  FMUL.FTZ R126, R187, R126 ;  /* 0x0000007ebb7e7220 */ /* 0x000fe20000410000 */
[----:B------:R-:W-:Y:S01]  /*34d0*/  PRMT R166, R133, 0x7632, R166 ;  /* 0x0000763285a67816 */ /* 0x000fe200000000a6 */
[-CC-:B------:R-:W-:Y:S01]  /*34e0*/  FFMA.FTZ R128, R170, R158.reuse, R159.reuse ;  /* 0x0000009eaa807223 */ /* 0x180fe2000001009f */
[--C-:B------:R-:W-:Y:S01]  /*34f0*/  FFMA.FTZ R129, R174, R158, R159.reuse ;  /* 0x0000009eae817223 */ /* 0x100fe2000001009f */
[----:B------:R-:W-:Y:S01]  /*3500*/  FADD.FTZ R131, R179, -R162 ;  /* 0x800000a2b3837221 */ /* 0x000fe20000010000 */
[----:B------:R-:W-:Y:S01]  /*3510*/  SHF.L.U32 R132, R132, 0x10, RZ ;  /* 0x0000001084847819 */ /* 0x000fe200000006ff */
[-C--:B------:R-:W-:Y:S01]  /*3520*/  FMUL.FTZ R163, R124, R186.reuse ;  /* 0x000000ba7ca37220 */ /* 0x080fe20000410000 */
[----:B------:R-:W-:Y:S01]  /*3530*/  SHF.L.U32 R133, R133, 0x10, RZ ;  /* 0x0000001085857819 */ /* 0x000fe200000006ff */
[-C--:B------:R-:W-:Y:S01]  /*3540*/  FMUL.FTZ R162, R125, R186.reuse ;  /* 0x000000ba7da27220 */ /* 0x080fe20000410000 */
[----:B------:R-:W-:Y:S01]  /*3550*/  SHF.L.U32 R164, R164, 0x10, RZ ;  /* 0x00000010a4a47819 */ /* 0x000fe200000006ff */
[----:B------:R-:W-:Y:S01]  /*3560*/  FMUL.FTZ R168, R126, R186 ;  /* 0x000000ba7ea87220 */ /* 0x000fe20000410000 */
[----:B------:R-:W-:Y:S01]  /*3570*/  FFMA.FTZ R127, R165, R158, R159 ;  /* 0x0000009ea57f7223 */ /* 0x000fe2000001009f */
[----:B------:R-:W-:Y:S01]  /*3580*/  FADD.FTZ R128, R172, -R128 ;  /* 0x80000080ac807221 */ /* 0x000fe20000010000 */
[----:B------:R-:W-:Y:S01]  /*3590*/  FADD.FTZ R129, R178, -R129 ;  /* 0x80000081b2817221 */ /* 0x000fe20000010000 */
        /* <DEDUP_REMOVED lines=41> */
.L_x_8068:
[-CC-:B------:R-:W-:Y:S01]  /*3830*/  FFMA.FTZ R162, R162, R158.reuse, R159.reuse ;  /* 0x0000009ea2a27223 */ /* 0x180fe2000001009f */
[-CC-:B------:R-:W-:Y:S01]  /*3840*/  FFMA.FTZ R163, R163, R158.reuse, R159.reuse ;  /* 0x0000009ea3a37223 */ /* 0x180fe2000001009f */
[-CC-:B------:R-:W-:Y:S01]  /*3850*/  FFMA.FTZ R164, R164, R158.reuse, R159.reuse ;  /* 0x0000009ea4a47223 */ /* 0x180fe2000001009f */
[-C--:B------:R-:W-:Y:S01]  /*3860*/  FFMA.FTZ R165, R165, R158.reuse, R159 ;  /* 0x0000009ea5a57223 */ /* 0x080fe2000001009f */
[----:B------:R-:W-:Y:S01]  /*3870*/  FADD.FTZ R162, R166, -R162 ;  /* 0x800000a2a6a27221 */ /* 0x000fe20000010000 */
[--C-:B------:R-:W-:Y:S01]  /*3880*/  FADD.FTZ R176, R176, -R163.reuse ;  /* 0x800000a3b0b07221 */ /* 0x100fe20000010000 */
[----:B-----5:R-:W-:Y:S01]  /*3890*/  PRMT R163, R132, 0x7632, R163 ;  /* 0x0000763284a37816 */ /* 0x020fe200000000a3 */
[--C-:B------:R-:W-:Y:S01]  /*38a0*/  FFMA.FTZ R170, R170, R158, R159.reuse ;  /* 0x0000009eaaaa7223 */ /* 0x100fe2000001009f */
[C---:B------:R-:W-:Y:S01]  /*38b0*/  FMUL.FTZ R162, R187.reuse, R162 ;  /* 0x000000a2bba27220 */ /* 0x040fe20000410000 */
[----:B------:R-:W-:Y:S01]  /*38c0*/  FMUL.FTZ R176, R187, R176 ;  /* 0x000000b0bbb07220 */ /* 0x000fe20000410000 */
[----:B------:R-:W-:Y:S01]  /*38d0*/  SHF.L.U32 R132, R132, 0x10, RZ ;  /* 0x0000001084847819 */ /* 0x000fe200000006ff */
[----:B------:R-:W-:Y:S01]  /*38e0*/  FFMA.FTZ R171, R171, R158, R159 ;  /* 0x0000009eabab7223 */ /* 0x000fe2000001009f */
[-C--:B------:R-:W-:Y:S01]  /*38f0*/  FMUL.FTZ R162, R162, R186.reuse ;  /* 0x000000baa2a27220 */ /* 0x080fe20000410000 */
[----:B------:R-:W-:Y:S01]  /*3900*/  FADD.FTZ R167, R167, -R164 ;  /* 0x800000a4a7a77221 */ /* 0x000fe20000010000 */
[----:B------:R-:W-:Y:S01]  /*3910*/  FMUL.FTZ R176, R176, R186 ;  /* 0x000000bab0b07220 */ /* 0x000fe20000410000 */
[----:B------:R-:W-:Y:S01]  /*3920*/  FADD.FTZ R177, R177, -R165 ;  /* 0x800000a5b1b17221 */ /* 0x000fe20000010000 */
[-CC-:B------:R-:W-:Y:S01]  /*3930*/  FFMA.FTZ R174, R174, R158.reuse, R159.reuse ;  /* 0x0000009eaeae7223 */ /* 0x180fe2000001009f */
[----:B------:R-:W-:Y:S01]  /*3940*/  SHF.L.U32 R163, R163, 0x10, RZ ;  /* 0x00000010a3a37819 */ /* 0x000fe200000006ff */
[----:B------:R-:W-:Y:S01]  /*3950*/  FFMA.FTZ R175, R175, R158, R159 ;  /* 0x0000009eafaf7223 */ /* 0x000fe2000001009f */
[----:B------:R-:W-:Y:S01]  /*3960*/  FMUL.FTZ R165, R162, R132 ;  /* 0x00000084a2a57220 */ /* 0x000fe20000410000 */
[----:B------:R-:W-:Y:S01]  /*3970*/  FADD.FTZ R172, R172, -R170 ;  /* 0x800000aaacac7221 */ /* 0x000fe20000010000 */
[----:B------:R-:W-:Y:S01]  /*3980*/  FADD.FTZ R173, R173, -R171 ;  /* 0x800000abadad7221 */ /* 0x000fe20000010000 */
[----:B------:R-:W-:Y:S01]  /*3990*/  FMUL.FTZ R132, R44, R162 ;  /* 0x000000a22c847220 */ /* 0x000fe20000410000 */
[----:B------:R-:W-:Y:S01]  /*39a0*/  FMUL.FTZ R162, R45, R176 ;  /* 0x000000b02da27220 */ /* 0x000fe20000410000 */
[----:B------:R-:W-:Y:S01]  /*39b0*/  FMUL.FTZ R167, R187, R167 ;  /* 0x000000a7bba77220 */ /* 0x000fe20000410000 */
[----:B------:R-:W-:Y:S01]  /*39c0*/  FADD.FTZ R178, R178, -R174 ;  /* 0x800000aeb2b27221 */ /* 0x000fe20000010000 */
[----:B------:R-:W-:Y:S01]  /*39d0*/  PRMT R166, R133, 0x7632, R166 ;  /* 0x0000763285a67816 */ /* 0x000fe200000000a6 */
[----:B------:R-:W-:Y:S01]  /*39e0*/  FADD.FTZ R179, R179, -R175 ;  /* 0x800000afb3b37221 */ /* 0x000fe20000010000 */
[----:B------:R-:W-:Y:S01]  /*39f0*/  FMUL.FTZ R164, R176, R163 ;  /* 0x000000a3b0a47220 */ /* 0x000fe20000410000 */
[----:B------:R-:W-:Y:S01]  /*3a00*/  FMUL.FTZ R169, R187, R177 ;  /* 0x000000b1bba97220 */ /* 0x000fe20000410000 */
[----:B------:R-:W-:Y:S01]  /*3a10*/  SHF.L.U32 R133, R133, 0x10, RZ ;  /* 0x0000001085857819 */ /* 0x000fe200000006ff */
[C---:B------:R-:W-:Y:S01]  /*3a20*/  FMUL.FTZ R172, R187.reuse, R172 ;  /* 0x000000acbbac7220 */ /* 0x040fe20000410000 */
[----:B------:R-:W-:Y:S01]  /*3a30*/  FMUL.FTZ R163, R187, R173 ;  /* 0x000000adbba37220 */ /* 0x000fe20000410000 */
[----:B------:R-:W-:Y:S01]  /*3a40*/  PRMT R168, R134, 0x7632, R168 ;  /* 0x0000763286a87816 */ /* 0x000fe200000000a8 */
[----:B------:R-:W-:Y:S01]  /*3a50*/  FMUL.FTZ R173, R167, R186 ;  /* 0x000000baa7ad7220 */ /* 0x000fe20000410000 */
[----:B------:R-:W-:Y:S01]  /*3a60*/  F2FP.BF16.F32.PACK_AB R132, R162, R132 ;  /* 0x00000084a284723e */ /* 0x000fe200000010ff */
        /* <DEDUP_REMOVED lines=28> */
.L_x_8069:
[----:B------:R-:W0:Y:S02]  /*3c30*/  @P1 LDC.64 R162, c[0x0][0x478] ;  /* 0x00011e00ffa21b82 */ /* 0x000e240000000a00 */
[----:B0-----:R-:W-:-:S04]  /*3c40*/  @P1 IMAD.WIDE.U32 R162, R188, 0x20, R162 ;  /* 0x00000020bca21825 */ /* 0x001fc800078e00a2 */
[----:B------:R-:W-:Y:S01]  /*3c50*/  IMAD.WIDE.U32 R188, R188, 0x10, R234 ;  /* 0x00000010bcbc7825 */ /* 0x000fe200078e00ea */
[----:B------:R-:W-:Y:S04]  /*3c60*/  @P1 STG.E.128 desc[UR6][R162.64], R124 ;  /* 0x0000007ca2001986 */ /* 0x000fe8000c101d06 */
[----:B------:R-:W-:Y:S04]  /*3c70*/  @P1 STG.E.128 desc[UR6][R162.64+0x10], R128 ;  /* 0x00001080a2001986 */ /* 0x000fe8000c101d06 */
[----:B------:R0:W-:Y:S02]  /*3c80*/  STG.E.128 desc[UR6][R188.64], R132 ;  /* 0x00000084bc007986 */ /* 0x0001e4000c101d06 */
[----:B0-----:R-:W-:-:S06]  /*3c90*/  IMAD.WIDE.U32 R132, R0, 0x10, R236 ;  /* 0x0000001000847825 */ /* 0x001fcc00078e00ec */
[----:B------:R-:W5:Y:S01]  /*3ca0*/  LDG.E.128 R132, desc[UR6][R132.64] ;  /* 0x0000000684847981 */ /* 0x000f62000c1e1d00 */
[----:B------:R-:W-:Y:S05]  /*3cb0*/  @!P1 BRA `(.L_x_8070) ;  /* 0x0000000400049947 */ /* 0x000fea0003800000 */
[-CC-:B------:R-:W-:Y:S01]  /*3cc0*/  FFMA.FTZ R125, R142, R158.reuse, R159.reuse ;  /* 0x0000009e8e7d7223 */ /* 0x180fe2000001009f */
[-CC-:B------:R-:W-:Y:S01]  /*3cd0*/  FFMA.FTZ R126, R143, R158.reuse, R159.reuse ;  /* 0x0000009e8f7e7223 */ /* 0x180fe2000001009f */
[-CC-:B------:R-:W-:Y:S01]  /*3ce0*/  FFMA.FTZ R130, R147, R158.reuse, R159.reuse ;  /* 0x0000009e93827223 */ /* 0x180fe2000001009f */
[-C--:B------:R-:W-:Y:S01]  /*3cf0*/  FFMA.FTZ R129, R148, R158.reuse, R159 ;  /* 0x0000009e94817223 */ /* 0x080fe2000001009f */
[--C-:B------:R-:W-:Y:S01]  /*3d00*/  FADD.FTZ R124, R150, -R125.reuse ;  /* 0x8000007d967c7221 */ /* 0x100fe20000010000 */
[----:B-----5:R-:W-:Y:S01]  /*3d10*/  PRMT R125, R132, 0x7632, R125 ;  /* 0x00007632847d7816 */ /* 0x020fe2000000007d */
[----:B------:R-:W-:Y:S01]  /*3d20*/  FADD.FTZ R126, R153, -R126 ;  /* 0x8000007e997e7221 */ /* 0x000fe20000010000 */
[--C-:B------:R-:W-:Y:S01]  /*3d30*/  FFMA.FTZ R127, R146, R158, R159.reuse ;  /* 0x0000009e927f7223 */ /* 0x100fe2000001009f */
[----:B------:R-:W-:Y:S01]  /*3d40*/  FMUL.FTZ R124, R187, R124 ;  /* 0x0000007cbb7c7220 */ /* 0x000fe20000410000 */
[----:B------:R-:W-:Y:S01]  /*3d50*/  SHF.L.U32 R147, R125, 0x10, RZ ;  /* 0x000000107d937819 */ /* 0x000fe200000006ff */
[----:B------:R-:W-:Y:S01]  /*3d60*/  FMUL.FTZ R125, R187, R126 ;  /* 0x0000007ebb7d7220 */ /* 0x000fe20000410000 */
[-CC-:B------:R-:W-:Y:S01]  /*3d70*/  FFMA.FTZ R144, R144, R158.reuse, R159.reuse ;  /* 0x0000009e90907223 */ /* 0x180fe2000001009f */
[-C--:B------:R-:W-:Y:S01]  /*3d80*/  FFMA.FTZ R145, R145, R158.reuse, R159 ;  /* 0x0000009e91917223 */ /* 0x080fe2000001009f */
[----:B------:R-:W-:Y:S01]  /*3d90*/  FADD.FTZ R156, R156, -R129 ;  /* 0x800000819c9c7221 */ /* 0x000fe20000010000 */
[----:B------:R-:W-:Y:S01]  /*3da0*/  SHF.L.U32 R132, R132, 0x10, RZ ;  /* 0x0000001084847819 */ /* 0x000fe200000006ff */
[----:B------:R-:W-:Y:S01]  /*3db0*/  FFMA.FTZ R158, R149, R158, R159 ;  /* 0x0000009e959e7223 */ /* 0x000fe2000001009f */
[-C--:B------:R-:W-:Y:S01]  /*3dc0*/  FMUL.FTZ R129, R124, R186.reuse ;  /* 0x000000ba7c817220 */ /* 0x080fe20000410000 */
[----:B------:R-:W-:Y:S01]  /*3dd0*/  FMUL.FTZ R142, R125, R186 ;  /* 0x000000ba7d8e7220 */ /* 0x000fe20000410000 */
[----:B------:R-:W-:Y:S01]  /*3de0*/  FADD.FTZ R128, R152, -R127 ;  /* 0x8000007f98807221 */ /* 0x000fe20000010000 */
[----:B------:R-:W-:Y:S01]  /*3df0*/  FADD.FTZ R130, R155, -R130 ;  /* 0x800000829b827221 */ /* 0x000fe20000010000 */
[----:B------:R-:W-:Y:S01]  /*3e00*/  FADD.FTZ R144, R151, -R144 ;  /* 0x8000009097907221 */ /* 0x000fe20000010000 */
[----:B------:R-:W-:Y:S01]  /*3e10*/  FADD.FTZ R154, R154, -R145 ;  /* 0x800000919a9a7221 */ /* 0x000fe20000010000 */
[----:B------:R-:W-:Y:S01]  /*3e20*/  FADD.FTZ R158, R157, -R158 ;  /* 0x8000009e9d9e7221 */ /* 0x000fe20000010000 */
[----:B------:R-:W-:Y:S01]  /*3e30*/  FMUL.FTZ R146, R129, R132 ;  /* 0x0000008481927220 */ /* 0x000fe20000410000 */
[----:B------:R-:W-:Y:S01]  /*3e40*/  FMUL.FTZ R147, R142, R147 ;  /* 0x000000938e937220 */ /* 0x000fe20000410000 */
[----:B------:R-:W-:Y:S01]  /*3e50*/  FMUL.FTZ R143, R53, R142 ;  /* 0x0000008e358f7220 */ /* 0x000fe20000410000 */
[----:B------:R-:W-:Y:S01]  /*3e60*/  FMUL.FTZ R132, R52, R129 ;  /* 0x0000008134847220 */ /* 0x000fe20000410000 */
[----:B------:R-:W-:Y:S01]  /*3e70*/  FMUL.FTZ R128, R187, R128 ;  /* 0x00000080bb807220 */ /* 0x000fe20000410000 */
[----:B------:R-:W-:Y:S01]  /*3e80*/  PRMT R142, R133, 0x7632, R142 ;  /* 0x00007632858e7816 */ /* 0x000fe2000000008e */
[----:B------:R-:W-:Y:S01]  /*3e90*/  FMUL.FTZ R129, R187, R130 ;  /* 0x00000082bb817220 */ /* 0x000fe20000410000 */
[----:B------:R-:W-:Y:S01]  /*3ea0*/  SHF.L.U32 R148, R133, 0x10, RZ ;  /* 0x0000001085947819 */ /* 0x000fe200000006ff */
[C---:B------:R-:W-:Y:S01]  /*3eb0*/  FMUL.FTZ R126, R187.reuse, R144 ;  /* 0x00000090bb7e7220 */ /* 0x040fe20000410000 */
[C---:B------:R-:W-:Y:S01]  /*3ec0*/  PRMT R133, R134.reuse, 0x7632, R133 ;  /* 0x0000763286857816 */ /* 0x040fe20000000085 */
[C---:B------:R-:W-:Y:S01]  /*3ed0*/  FMUL.FTZ R127, R187.reuse, R154 ;  /* 0x0000009abb7f7220 */ /* 0x040fe20000410000 */
[----:B------:R-:W-:Y:S01]  /*3ee0*/  FMUL.FTZ R130, R187, R156 ;  /* 0x0000009cbb827220 */ /* 0x000fe20000410000 */
[----:B------:R-:W-:Y:S01]  /*3ef0*/  PRMT R153, R135, 0x7632, R153 ;  /* 0x0000763287997816 */ /* 0x000fe20000000099 */
[----:B------:R-:W-:Y:S01]  /*3f00*/  FMUL.FTZ R131, R187, R158 ;  /* 0x0000009ebb837220 */ /* 0x000fe20000410000 */
[----:B------:R-:W-:Y:S01]  /*3f10*/  SHF.L.U32 R134, R134, 0x10, RZ ;  /* 0x0000001086867819 */ /* 0x000fe200000006ff */
[----:B------:R-:W-:Y:S01]  /*3f20*/  FMUL.FTZ R145, R128, R186 ;  /* 0x000000ba80917220 */ /* 0x000fe20000410000 */
[----:B------:R-:W-:Y:S01]  /*3f30*/  F2FP.BF16.F32.PACK_AB R132, R143, R132 ;  /* 0x000000848f84723e */ /* 0x000fe200000010ff */
        /* <DEDUP_REMOVED lines=25> */
.L_x_8070:
[-CC-:B------:R-:W-:Y:S01]  /*40d0*/  FFMA.FTZ R142, R142, R158.reuse, R159.reuse ;  /* 0x0000009e8e8e7223 */ /* 0x180fe2000001009f */
[-CC-:B------:R-:W-:Y:S01]  /*40e0*/  FFMA.FTZ R145, R145, R158.reuse, R159.reuse ;  /* 0x0000009e91917223 */ /* 0x180fe2000001009f */
[-CC-:B------:R-:W-:Y:S02]  /*40f0*/  FFMA.FTZ R144, R144, R158.reuse, R159.reuse ;  /* 0x0000009e90907223 */ /* 0x180fe4000001009f */
[----:B------:R-:W-:Y:S01]  /*4100*/  FADD.FTZ R142, R150, -R142 ;  /* 0x8000008e968e7221 */ /* 0x000fe20000010000 */
        /* <DEDUP_REMOVED lines=12> */
[----:B------:R-:W-:Y:S01]  /*41d0*/  FMUL.FTZ R155, R187, R146 ;  /* 0x00000092bb9b7220 */ /* 0x000fe20000410000 */
[----:B------:R-:W-:Y:S01]  /*41e0*/  FADD.FTZ R156, R156, -R147 ;  /* 0x800000939c9c7221 */ /* 0x000fe20000010000 */
[C---:B-----5:R-:W-:Y:S01]  /*41f0*/  PRMT R146, R132.reuse, 0x7632, R146 ;  /* 0x0000763284927816 */ /* 0x060fe20000000092 */
[----:B------:R-:W-:Y:S01]  /*4200*/  FFMA.FTZ R158, R149, R158, R159 ;  /* 0x0000009e959e7223 */ /* 0x000fe2000001009f */
[----:B------:R-:W-:Y:S01]  /*4210*/  SHF.L.U32 R148, R132, 0x10, RZ ;  /* 0x0000001084947819 */ /* 0x000fe200000006ff */
[----:B------:R-:W-:Y:S01]  /*4220*/  FMUL.FTZ R153, R187, R152 ;  /* 0x00000098bb997220 */ /* 0x000fe20000410000 */
[----:B------:R-:W-:Y:S01]  /*4230*/  FMUL.FTZ R147, R143, R186 ;  /* 0x000000ba8f937220 */ /* 0x000fe20000410000 */
[----:B------:R-:W-:Y:S01]  /*4240*/  FMUL.FTZ R149, R187, R144 ;  /* 0x00000090bb957220 */ /* 0x000fe20000410000 */
[-C--:B------:R-:W-:Y:S01]  /*4250*/  FMUL.FTZ R132, R145, R186.reuse ;  /* 0x000000ba91847220 */ /* 0x080fe20000410000 */
[-C--:B------:R-:W-:Y:S01]  /*4260*/  FMUL.FTZ R144, R151, R186.reuse ;  /* 0x000000ba97907220 */ /* 0x080fe20000410000 */
[----:B------:R-:W-:Y:S01]  /*4270*/  SHF.L.U32 R151, R146, 0x10, RZ ;  /* 0x0000001092977819 */ /* 0x000fe200000006ff */
[----:B------:R-:W-:Y:S01]  /*4280*/  FMUL.FTZ R145, R153, R186 ;  /* 0x000000ba99917220 */ /* 0x000fe20000410000 */
[----:B------:R-:W-:Y:S01]  /*4290*/  FMUL.FTZ R146, R147, R148 ;  /* 0x0000009493927220 */ /* 0x000fe20000410000 */
[----:B------:R-:W-:Y:S01]  /*42a0*/  FMUL.FTZ R148, R52, R147 ;  /* 0x0000009334947220 */ /* 0x000fe20000410000 */
[----:B------:R-:W-:Y:S01]  /*42b0*/  FMUL.FTZ R153, R53, R132 ;  /* 0x0000008435997220 */ /* 0x000fe20000410000 */
[----:B------:R-:W-:Y:S01]  /*42c0*/  FADD.FTZ R158, R157, -R158 ;  /* 0x8000009e9d9e7221 */ /* 0x000fe20000010000 */
[----:B------:R-:W-:Y:S01]  /*42d0*/  FMUL.FTZ R147, R132, R151 ;  /* 0x0000009784937220 */ /* 0x000fe20000410000 */
[----:B------:R-:W-:Y:S01]  /*42e0*/  FMUL.FTZ R157, R187, R156 ;  /* 0x0000009cbb9d7220 */ /* 0x000fe20000410000 */
[----:B------:R-:W-:Y:S01]  /*42f0*/  SHF.L.U32 R150, R133, 0x10, RZ ;  /* 0x0000001085967819 */ /* 0x000fe200000006ff */
[----:B------:R-:W-:Y:S01]  /*4300*/  FMUL.FTZ R187, R187, R158 ;  /* 0x0000009ebbbb7220 */ /* 0x000fe20000410000 */
[----:B------:R-:W-:Y:S01]  /*4310*/  F2FP.BF16.F32.PACK_AB R132, R153, R148 ;  /* 0x000000949984723e */ /* 0x000fe200000010ff */
[-C--:B------:R-:W-:Y:S01]  /*4320*/  FMUL.FTZ R149, R149, R186.reuse ;  /* 0x000000ba95957220 */ /* 0x080fe20000410000 */
[----:B------:R-:W-:Y:S01]  /*4330*/  PRMT R148, R133, 0x7632, R148 ;  /* 0x0000763285947816 */ /* 0x000fe20000000094 */
[-C--:B------:R-:W-:Y:S01]  /*4340*/  FMUL.FTZ R142, R155, R186.reuse ;  /* 0x000000ba9b8e7220 */ /* 0x080fe20000410000 */
[----:B------:R-:W-:Y:S01]  /*4350*/  PRMT R153, R135, 0x7632, R153 ;  /* 0x0000763287997816 */ /* 0x000fe20000000099 */
[-C--:B------:R-:W-:Y:S01]  /*4360*/  FMUL.FTZ R143, R157, R186.reuse ;  /* 0x000000ba9d8f7220 */ /* 0x080fe20000410000 */
        /* <DEDUP_REMOVED lines=21> */
[----:B------:R-:W-:-:S07]  /*44c0*/  F2FP.BF16.F32.PACK_AB R135, R186, R143 ;  /* 0x0000008fba87723e */ /* 0x000fce00000010ff */
.L_x_8071:
[----:B------:R-:W0:Y:S01]  /*44d0*/  @P1 LDC.64 R142, c[0x0][0x478] ;  /* 0x00011e00ff8e1b82 */ /* 0x000e220000000a00 */
[----:B------:R-:W-:-:S04]  /*44e0*/  IMAD.WIDE.U32 R144, R0, 0x10, R234 ;  /* 0x0000001000907825 */ /* 0x000fc800078e00ea */
[----:B0-----:R-:W-:-:S05]  /*44f0*/  @P1 IMAD.WIDE.U32 R142, R0, 0x20, R142 ;  /* 0x00000020008e1825 */ /* 0x001fca00078e008e */
[----:B------:R1:W-:Y:S04]  /*4500*/  @P1 STG.E.128 desc[UR6][R142.64], R124 ;  /* 0x0000007c8e001986 */ /* 0x0003e8000c101d06 */
[----:B------:R1:W-:Y:S04]  /*4510*/  @P1 STG.E.128 desc[UR6][R142.64+0x10], R128 ;  /* 0x000010808e001986 */ /* 0x0003e8000c101d06 */
[----:B------:R1:W-:Y:S01]  /*4520*/  STG.E.128 desc[UR6][R144.64], R132 ;  /* 0x0000008490007986 */ /* 0x0003e2000c101d06 */
[----:B------:R-:W-:Y:S05]  /*4530*/  BRA `(.L_x_8072) ;  /* 0x0000002000bc7947 */ /* 0x000fea0003800000 */
.L_x_8063:
[----:B-1----:R-:W0:Y:S02]  /*4540*/  LDC.64 R132, c[0x0][0x390] ;  /* 0x0000e400ff847b82 */ /* 0x002e240000000a00 */
[----:B0-----:R-:W-:-:S06]  /*4550*/  IMAD.WIDE.U32 R132, R190, 0x10, R132 ;  /* 0x00000010be847825 */ /* 0x001fcc00078e0084 */
[----:B------:R-:W5:Y:S01]  /*4560*/  LDG.E.128 R132, desc[UR6][R132.64] ;  /* 0x0000000684847981 */ /* 0x000f62000c1e1d00 */
[----:B------:R-:W-:-:S04]  /*4570*/  UISETP.NE.U32.AND UP0, UPT, UR14, URZ, UPT ;  /* 0x000000ff0e00728c */ /* 0x000fc8000bf05070 */
[----:B------:R-:W-:-:S09]  /*4580*/  UISETP.NE.AND.EX UP0, UPT, UR15, URZ, UPT, UP0 ;  /* 0x000000ff0f00728c */ /* 0x000fd2000bf05300 */
[----:B------:R-:W-:Y:S05]  /*4590*/  BRA.U UP0, `(.L_x_8073) ;  /* 0x0000000500047547 */ /* 0x000fea000b800000 */
        /* <DEDUP_REMOVED lines=8> */
[C---:B-----5:R-:W-:Y:S01]  /*4620*/  FFMA.FTZ R136, R187.reuse, R136, R92 ;  /* 0x00000088bb887223 */ /* 0x060fe2000001005c */
[----:B------:R-:W-:Y:S01]  /*4630*/  FFMA.FTZ R140, R187, R140, R93 ;  /* 0x0000008cbb8c7223 */ /* 0x000fe2000001005d */
[----:B------:R-:W-:Y:S01]  /*4640*/  PRMT R137, R132, 0x7632, R137 ;  /* 0x0000763284897816 */ /* 0x000fe20000000089 */
        /* <DEDUP_REMOVED lines=14> */
[----:B------:R-:W-:Y:S01]  /*4730*/  FADD.FTZ R161, R161, -R169 ;  /* 0x800000a9a1a17221 */ /* 0x000fe20000010000 */
[C---:B------:R-:W-:Y:S01]  /*4740*/  FFMA.FTZ R233, R187.reuse, R233, R94 ;  /* 0x000000e9bbe97223 */ /* 0x040fe2000001005e */
[----:B------:R-:W-:Y:S01]  /*4750*/  F2FP.BF16.F32.PACK_AB R132, R160, R132 ;  /* 0x00000084a084723e */ /* 0x000fe200000010ff */
[C---:B------:R-:W-:Y:S01]  /*4760*/  FFMA.FTZ R168, R187.reuse, R168, R96 ;  /* 0x000000a8bba87223 */ /* 0x040fe20000010060 */
[----:B------:R-:W-:Y:S01]  /*4770*/  FMUL.FTZ R137, R140, R137 ;  /* 0x000000898c897220 */ /* 0x000fe20000410000 */
[C---:B------:R-:W-:Y:S01]  /*4780*/  PRMT R160, R134.reuse, 0x7632, R160 ;  /* 0x0000763286a07816 */ /* 0x040fe200000000a0 */
[----:B------:R-:W-:Y:S01]  /*4790*/  FFMA.FTZ R191, R187, R139, R95 ;  /* 0x0000008bbbbf7223 */ /* 0x000fe2000001005f */
[----:B------:R-:W-:Y:S01]  /*47a0*/  SHF.L.U32 R140, R133, 0x10, RZ ;  /* 0x00000010858c7819 */ /* 0x000fe200000006ff */
[----:B------:R-:W-:Y:S01]  /*47b0*/  FFMA.FTZ R138, R187, R138, R97 ;  /* 0x0000008abb8a7223 */ /* 0x000fe20000010061 */
[----:B------:R-:W-:Y:S01]  /*47c0*/  PRMT R169, R133, 0x7632, R169 ;  /* 0x0000763285a97816 */ /* 0x000fe200000000a9 */
[C---:B------:R-:W-:Y:S01]  /*47d0*/  FFMA.FTZ R161, R187.reuse, R161, R98 ;  /* 0x000000a1bba17223 */ /* 0x040fe20000010062 */
[----:B------:R-:W-:Y:S01]  /*47e0*/  SHF.L.U32 R134, R134, 0x10, RZ ;  /* 0x0000001086867819 */ /* 0x000fe200000006ff */
[----:B------:R-:W-:Y:S01]  /*47f0*/  FFMA.FTZ R234, R187, R141, R99 ;  /* 0x0000008dbbea7223 */ /* 0x000fe20000010063 */
        /* <DEDUP_REMOVED lines=27> */
.L_x_8073:
        /* <DEDUP_REMOVED lines=9> */
[----:B-----5:R-:W-:Y:S01]  /*4a40*/  FFMA.FTZ R124, R187, R124, R92 ;  /* 0x0000007cbb7c7223 */ /* 0x020fe2000001005c */
[----:B------:R-:W-:Y:S01]  /*4a50*/  FADD.FTZ R131, R137, -R131 ;  /* 0x8000008389837221 */ /* 0x000fe20000010000 */
[----:B------:R-:W-:Y:S01]  /*4a60*/  PRMT R139, R133, 0x7632, R139 ;  /* 0x00007632858b7816 */ /* 0x000fe2000000008b */
[----:B------:R-:W-:Y:S01]  /*4a70*/  FADD.FTZ R125, R140, -R125 ;  /* 0x8000007d8c7d7221 */ /* 0x000fe20000010000 */
[----:B------:R-:W-:Y:S01]  /*4a80*/  PRMT R137, R132, 0x7632, R137 ;  /* 0x0000763284897816 */ /* 0x000fe20000000089 */
[C---:B------:R-:W-:Y:S01]  /*4a90*/  FFMA.FTZ R126, R187.reuse, R126, R94 ;  /* 0x0000007ebb7e7223 */ /* 0x040fe2000001005e */
[----:B------:R-:W-:Y:S01]  /*4aa0*/  FFMA.FTZ R127, R187, R127, R95 ;  /* 0x0000007fbb7f7223 */ /* 0x000fe2000001005f */
[----:B------:R-:W-:Y:S01]  /*4ab0*/  FADD.FTZ R129, R138, -R129 ;  /* 0x800000818a817221 */ /* 0x000fe20000010000 */
[----:B------:R-:W-:Y:S01]  /*4ac0*/  SHF.L.U32 R132, R132, 0x10, RZ ;  /* 0x0000001084847819 */ /* 0x000fe200000006ff */
[-C--:B------:R-:W-:Y:S01]  /*4ad0*/  FMUL.FTZ R138, R124, R186.reuse ;  /* 0x000000ba7c8a7220 */ /* 0x080fe20000410000 */
[----:B------:R-:W-:Y:S01]  /*4ae0*/  SHF.L.U32 R133, R133, 0x10, RZ ;  /* 0x0000001085857819 */ /* 0x000fe200000006ff */
[----:B------:R-:W-:Y:S01]  /*4af0*/  FFMA.FTZ R125, R187, R125, R93 ;  /* 0x0000007dbb7d7223 */ /* 0x000fe2000001005d */
        /* <DEDUP_REMOVED lines=15> */
[----:B------:R-:W-:Y:S01]  /*4bf0*/  FFMA.FTZ R129, R187, R129, R97 ;  /* 0x00000081bb817223 */ /* 0x000fe20000010061 */
[----:B------:R-:W-:Y:S01]  /*4c00*/  F2FP.BF16.F32.PACK_AB R133, R141, R133 ;  /* 0x000000858d85723e */ /* 0x000fe200000010ff */
[----:B------:R-:W-:Y:S01]  /*4c10*/  FFMA.FTZ R128, R187, R128, R96 ;  /* 0x00000080bb807223 */ /* 0x000fe20000010060 */
        /* <DEDUP_REMOVED lines=13> */
[C---:B------:R-:W-:Y:S01]  /*4cf0*/  FFMA.FTZ R130, R187.reuse, R130, R98 ;  /* 0x00000082bb827223 */ /* 0x040fe20000010062 */
[----:B------:R-:W-:Y:S01]  /*4d00*/  FFMA.FTZ R131, R187, R131, R99 ;  /* 0x00000083bb837223 */ /* 0x000fe20000010063 */
        /* <DEDUP_REMOVED lines=10> */
.L_x_8074:
[----:B------:R-:W-:Y:S01]  /*4db0*/  ISETP.NE.U32.AND P1, PT, RZ, UR14, PT ;  /* 0x0000000eff007c0c */ /* 0x000fe2000bf25070 */
[----:B------:R-:W0:Y:S03]  /*4dc0*/  LDC.64 R234, c[0x0][0x468] ;  /* 0x00011a00ffea7b82 */ /* 0x000e260000000a00 */
[----:B------:R-:W-:-:S05]  /*4dd0*/  ISETP.NE.AND.EX P1, PT, RZ, UR15, PT, P1 ;  /* 0x0000000fff007c0c */ /* 0x000fca000bf25310 */
[----:B------:R-:W1:Y:S08]  /*4de0*/  LDC.64 R236, c[0x0][0x390] ;  /* 0x0000e400ffec7b82 */ /* 0x000e700000000a00 */
[----:B------:R-:W2:Y:S02]  /*4df0*/  @P1 LDC.64 R168, c[0x0][0x478] ;  /* 0x00011e00ffa81b82 */ /* 0x000ea40000000a00 */
[----:B--2---:R-:W-:-:S04]  /*4e00*/  @P1 IMAD.WIDE.U32 R168, R190, 0x20, R168 ;  /* 0x00000020bea81825 */ /* 0x004fc800078e00a8 */
[----:B0-----:R-:W-:Y:S01]  /*4e10*/  IMAD.WIDE.U32 R190, R190, 0x10, R234 ;  /* 0x00000010bebe7825 */ /* 0x001fe200078e00ea */
[----:B------:R-:W-:Y:S04]  /*4e20*/  @P1 STG.E.128 desc[UR6][R168.64], R124 ;  /* 0x0000007ca8001986 */ /* 0x000fe8000c101d06 */
[----:B------:R-:W-:Y:S04]  /*4e30*/  @P1 STG.E.128 desc[UR6][R168.64+0x10], R128 ;  /* 0x00001080a8001986 */ /* 0x000fe8000c101d06 */
[----:B------:R1:W-:Y:S02]  /*4e40*/  STG.E.128 desc[UR6][R190.64], R132 ;  /* 0x00000084be007986 */ /* 0x0003e4000c101d06 */
[----:B-1----:R-:W-:-:S06]  /*4e50*/  IMAD.WIDE.U32 R132, R189, 0x10, R236 ;  /* 0x00000010bd847825 */ /* 0x002fcc00078e00ec */
        /* <DEDUP_REMOVED lines=9> */
[----:B------:R-:W-:Y:S01]  /*4ef0*/  FFMA.FTZ R128, R208, R158, R159 ;  /* 0x0000009ed0807223 */ /* 0x000fe2000001009f */
[C---:B------:R-:W-:Y:S01]  /*4f00*/  FFMA.FTZ R124, R187.reuse, R124, R100 ;  /* 0x0000007cbb7c7223 */ /* 0x040fe20000010064 */
[C---:B------:R-:W-:Y:S01]  /*4f10*/  FFMA.FTZ R125, R187.reuse, R125, R101 ;  /* 0x0000007dbb7d7223 */ /* 0x040fe20000010065 */
[----:B------:R-:W-:Y:S01]  /*4f20*/  FFMA.FTZ R129, R214, R158, R159 ;  /* 0x0000009ed6817223 */ /* 0x000fe2000001009f */
[----:B------:R-:W-:Y:S01]  /*4f30*/  SHF.L.U32 R132, R132, 0x10, RZ ;  /* 0x0000001084847819 */ /* 0x000fe200000006ff */
[----:B------:R-:W-:Y:S01]  /*4f40*/  FFMA.FTZ R126, R187, R126, R102 ;  /* 0x0000007ebb7e7223 */ /* 0x000fe20000010066 */
        /* <DEDUP_REMOVED lines=10> */
[----:B------:R-:W-:Y:S01]  /*4ff0*/  FFMA.FTZ R127, R196, R158, R159 ;  /* 0x0000009ec47f7223 */ /* 0x000fe2000001009f */
[----:B------:R-:W-:Y:S01]  /*5000*/  FMUL.FTZ R132, R36, R169 ;  /* 0x000000a924847220 */ /* 0x000fe20000410000 */
[----:B------:R-:W-:Y:S01]  /*5010*/  FMUL.FTZ R168, R37, R168 ;  /* 0x000000a825a87220 */ /* 0x000fe20000410000 */
[----:B------:R-:W-:Y:S01]  /*5020*/  PRMT R196, R134, 0x7632, R196 ;  /* 0x0000763286c47816 */ /* 0x000fe200000000c4 */
[C---:B------:R-:W-:Y:S01]  /*5030*/  FFMA.FTZ R128, R187.reuse, R128, R104 ;  /* 0x00000080bb807223 */ /* 0x040fe20000010068 */
[----:B------:R-:W-:Y:S01]  /*5040*/  FFMA.FTZ R129, R187, R129, R105 ;  /* 0x00000081bb817223 */ /* 0x000fe20000010069 */
        /* <DEDUP_REMOVED lines=17> */
[C---:B------:R-:W-:Y:S01]  /*5160*/  FFMA.FTZ R127, R187.reuse, R127, R103 ;  /* 0x0000007fbb7f7223 */ /* 0x040fe20000010067 */
[C---:B------:R-:W-:Y:S01]  /*5170*/  FFMA.FTZ R130, R187.reuse, R130, R106 ;  /* 0x00000082bb827223 */ /* 0x040fe2000001006a */
[----:B------:R-:W-:Y:S01]  /*5180*/  FFMA.FTZ R131, R187, R131, R107 ;  /* 0x00000083bb837223 */ /* 0x000fe2000001006b */
        /* <DEDUP_REMOVED lines=16> */
.L_x_8075:
[-CC-:B------:R-:W-:Y:S01]  /*5290*/  FFMA.FTZ R193, R193, R158.reuse, R159.reuse ;  /* 0x0000009ec1c17223 */ /* 0x180fe2000001009f */
[-CC-:B------:R-:W-:Y:S01]  /*52a0*/  FFMA.FTZ R194, R194, R158.reuse, R159.reuse ;  /* 0x0000009ec2c27223 */ /* 0x180fe2000001009f */
[----:B-----5:R-:W-:Y:S01]  /*52b0*/  PRMT R168, R132, 0x7632, R168 ;  /* 0x0000763284a87816 */ /* 0x020fe200000000a8 */
[-C--:B------:R-:W-:Y:S01]  /*52c0*/  FFMA.FTZ R195, R195, R158.reuse, R159 ;  /* 0x0000009ec3c37223 */ /* 0x080fe2000001009f */
[----:B------:R-:W-:Y:S01]  /*52d0*/  FADD.FTZ R193, R197, -R193 ;  /* 0x800000c1c5c17221 */ /* 0x000fe20000010000 */
[----:B------:R-:W-:Y:S01]  /*52e0*/  FADD.FTZ R216, R216, -R194 ;  /* 0x800000c2d8d87221 */ /* 0x000fe20000010000 */
[----:B------:R-:W-:Y:S01]  /*52f0*/  SHF.L.U32 R132, R132, 0x10, RZ ;  /* 0x0000001084847819 */ /* 0x000fe200000006ff */
[----:B------:R-:W-:Y:S01]  /*5300*/  FFMA.FTZ R196, R196, R158, R159 ;  /* 0x0000009ec4c47223 */ /* 0x000fe2000001009f */
[C---:B------:R-:W-:Y:S01]  /*5310*/  FFMA.FTZ R193, R187.reuse, R193, R100 ;  /* 0x000000c1bbc17223 */ /* 0x040fe20000010064 */
[----:B------:R-:W-:Y:S01]  /*5320*/  FFMA.FTZ R216, R187, R216, R101 ;  /* 0x000000d8bbd87223 */ /* 0x000fe20000010065 */
        /* <DEDUP_REMOVED lines=17> */
[C---:B------:R-:W-:Y:S01]  /*5440*/  FFMA.FTZ R198, R187.reuse, R198, R102 ;  /* 0x000000c6bbc67223 */ /* 0x040fe20000010066 */
[----:B------:R-:W-:Y:S01]  /*5450*/  FFMA.FTZ R195, R187, R217, R103 ;  /* 0x000000d9bbc37223 */ /* 0x000fe20000010067 */
[----:B------:R-:W-:Y:S01]  /*5460*/  SHF.L.U32 R193, R133, 0x10, RZ ;  /* 0x0000001085c17819 */ /* 0x000fe200000006ff */
[----:B------:R-:W-:Y:S01]  /*5470*/  FFMA.FTZ R212, R187, R212, R104 ;  /* 0x000000d4bbd47223 */ /* 0x000fe20000010068 */
[----:B------:R-:W-:Y:S01]  /*5480*/  PRMT R196, R134, 0x7632, R196 ;  /* 0x0000763286c47816 */ /* 0x000fe200000000c4 */
[----:B------:R-:W-:Y:S01]  /*5490*/  FMUL.FTZ R191, R216, R168 ;  /* 0x000000a8d8bf7220 */ /* 0x000fe20000410000 */
[----:B------:R-:W-:Y:S01]  /*54a0*/  F2FP.BF16.F32.PACK_AB R132, R169, R132 ;  /* 0x00000084a984723e */ /* 0x000fe200000010ff */
[----:B------:R-:W-:Y:S01]  /*54b0*/  FFMA.FTZ R197, R187, R218, R105 ;  /* 0x000000dabbc57223 */ /* 0x000fe20000010069 */
[----:B------:R-:W-:Y:S01]  /*54c0*/  PRMT R133, R135, 0x7632, R133 ;  /* 0x0000763287857816 */ /* 0x000fe20000000085 */
[C---:B------:R-:W-:Y:S01]  /*54d0*/  FFMA.FTZ R169, R187.reuse, R213, R106 ;  /* 0x000000d5bba97223 */ /* 0x040fe2000001006a */
[----:B------:R-:W-:Y:S01]  /*54e0*/  SHF.L.U32 R194, R194, 0x10, RZ ;  /* 0x00000010c2c27819 */ /* 0x000fe200000006ff */
[----:B------:R-:W-:Y:S01]  /*54f0*/  FFMA.FTZ R168, R187, R219, R107 ;  /* 0x000000dbbba87223 */ /* 0x000fe2000001006b */
        /* <DEDUP_REMOVED lines=25> */
.L_x_8076:
        /* <DEDUP_REMOVED lines=17> */
[C---:B------:R-:W-:Y:S01]  /*57a0*/  FFMA.FTZ R124, R187.reuse, R124, R108 ;  /* 0x0000007cbb7c7223 */ /* 0x040fe2000001006c */
[C---:B------:R-:W-:Y:S01]  /*57b0*/  FFMA.FTZ R125, R187.reuse, R125, R109 ;  /* 0x0000007dbb7d7223 */ /* 0x040fe2000001006d */
[----:B------:R-:W-:Y:S01]  /*57c0*/  FFMA.FTZ R126, R187, R126, R110 ;  /* 0x0000007ebb7e7223 */ /* 0x000fe2000001006e */
        /* <DEDUP_REMOVED lines=20> */
[C---:B------:R-:W-:Y:S01]  /*5910*/  FFMA.FTZ R128, R187.reuse, R128, R112 ;  /* 0x00000080bb807223 */ /* 0x040fe20000010070 */
[----:B------:R-:W-:Y:S01]  /*5920*/  FFMA.FTZ R129, R187, R129, R113 ;  /* 0x00000081bb817223 */ /* 0x000fe20000010071 */
        /* <DEDUP_REMOVED lines=32> */
.L_x_8077:
[-CC-:B------:R-:W-:Y:S01]  /*5b30*/  FFMA.FTZ R162, R162, R158.reuse, R159.reuse ;  /* 0x0000009ea2a27223 */ /* 0x180fe2000001009f */
[-CC-:B------:R-:W-:Y:S01]  /*5b40*/  FFMA.FTZ R163, R163, R158.reuse, R159.reuse ;  /* 0x0000009ea3a37223 */ /* 0x180fe2000001009f */
[-CC-:B------:R-:W-:Y:S01]  /*5b50*/  FFMA.FTZ R164, R164, R158.reuse, R159.reuse ;  /* 0x0000009ea4a47223 */ /* 0x180fe2000001009f */
[-C--:B------:R-:W-:Y:S01]  /*5b60*/  FFMA.FTZ R165, R165, R158.reuse, R159 ;  /* 0x0000009ea5a57223 */ /* 0x080fe2000001009f */
[----:B------:R-:W-:Y:S01]  /*5b70*/  FADD.FTZ R162, R166, -R162 ;  /* 0x800000a2a6a27221 */ /* 0x000fe20000010000 */
[--C-:B------:R-:W-:Y:S01]  /*5b80*/  FADD.FTZ R176, R176, -R163.reuse ;  /* 0x800000a3b0b07221 */ /* 0x100fe20000010000 */
[----:B-----5:R-:W-:Y:S01]  /*5b90*/  PRMT R163, R132, 0x7632, R163 ;  /* 0x0000763284a37816 */ /* 0x020fe200000000a3 */
[----:B------:R-:W-:Y:S01]  /*5ba0*/  FFMA.FTZ R170, R170, R158, R159 ;  /* 0x0000009eaaaa7223 */ /* 0x000fe2000001009f */
[C---:B------:R-:W-:Y:S01]  /*5bb0*/  FFMA.FTZ R162, R187.reuse, R162, R108 ;  /* 0x000000a2bba27223 */ /* 0x040fe2000001006c */
[----:B------:R-:W-:Y:S01]  /*5bc0*/  FFMA.FTZ R176, R187, R176, R109 ;  /* 0x000000b0bbb07223 */ /* 0x000fe2000001006d */
        /* <DEDUP_REMOVED lines=14> */
[----:B------:R-:W-:Y:S01]  /*5cb0*/  FFMA.FTZ R167, R187, R167, R110 ;  /* 0x000000a7bba77223 */ /* 0x000fe2000001006e */
[----:B------:R-:W-:Y:S01]  /*5cc0*/  FADD.FTZ R178, R178, -R174 ;  /* 0x800000aeb2b27221 */ /* 0x000fe20000010000 */
[----:B------:R-:W-:Y:S01]  /*5cd0*/  PRMT R166, R133, 0x7632, R166 ;  /* 0x0000763285a67816 */ /* 0x000fe200000000a6 */
[----:B------:R-:W-:Y:S01]  /*5ce0*/  FADD.FTZ R179, R179, -R175 ;  /* 0x800000afb3b37221 */ /* 0x000fe20000010000 */
[----:B------:R-:W-:Y:S01]  /*5cf0*/  FMUL.FTZ R164, R176, R163 ;  /* 0x000000a3b0a47220 */ /* 0x000fe20000410000 */
[----:B------:R-:W-:Y:S01]  /*5d00*/  FFMA.FTZ R169, R187, R177, R111 ;  /* 0x000000b1bba97223 */ /* 0x000fe2000001006f */
[----:B------:R-:W-:Y:S01]  /*5d10*/  SHF.L.U32 R133, R133, 0x10, RZ ;  /* 0x0000001085857819 */ /* 0x000fe200000006ff */
[C---:B------:R-:W-:Y:S01]  /*5d20*/  FFMA.FTZ R172, R187.reuse, R172, R112 ;  /* 0x000000acbbac7223 */ /* 0x040fe20000010070 */
[----:B------:R-:W-:Y:S01]  /*5d30*/  FFMA.FTZ R163, R187, R173, R114 ;  /* 0x000000adbba37223 */ /* 0x000fe20000010072 */
[----:B------:R-:W-:Y:S01]  /*5d40*/  PRMT R168, R134, 0x7632, R168 ;  /* 0x0000763286a87816 */ /* 0x000fe200000000a8 */
[----:B------:R-:W-:Y:S01]  /*5d50*/  FMUL.FTZ R173, R167, R186 ;  /* 0x000000baa7ad7220 */ /* 0x000fe20000410000 */
[----:B------:R-:W-:Y:S01]  /*5d60*/  F2FP.BF16.F32.PACK_AB R132, R162, R132 ;  /* 0x00000084a284723e */ /* 0x000fe200000010ff */
        /* <DEDUP_REMOVED lines=28> */
.L_x_8078:
        /* <DEDUP_REMOVED lines=16> */
[-CC-:B------:R-:W-:Y:S01]  /*6030*/  FFMA.FTZ R127, R146, R158.reuse, R159.reuse ;  /* 0x0000009e927f7223 */ /* 0x180fe2000001009f */
[----:B------:R-:W-:Y:S01]  /*6040*/  FFMA.FTZ R144, R144, R158, R159 ;  /* 0x0000009e90907223 */ /* 0x000fe2000001009f */
[----:B------:R-:W-:Y:S01]  /*6050*/  SHF.L.U32 R147, R124, 0x10, RZ ;  /* 0x000000107c937819 */ /* 0x000fe200000006ff */
[C---:B------:R-:W-:Y:S01]  /*6060*/  FFMA.FTZ R124, R187.reuse, R125, R116 ;  /* 0x0000007dbb7c7223 */ /* 0x040fe20000010074 */
[----:B------:R-:W-:Y:S01]  /*6070*/  FFMA.FTZ R125, R187, R126, R117 ;  /* 0x0000007ebb7d7223 */ /* 0x000fe20000010075 */
        /* <DEDUP_REMOVED lines=15> */
[----:B------:R-:W-:Y:S01]  /*6170*/  FFMA.FTZ R128, R187, R128, R120 ;  /* 0x00000080bb807223 */ /* 0x000fe20000010078 */
[----:B------:R-:W-:Y:S01]  /*6180*/  PRMT R142, R133, 0x7632, R142 ;  /* 0x00007632858e7816 */ /* 0x000fe2000000008e */
[----:B------:R-:W-:Y:S01]  /*6190*/  FFMA.FTZ R129, R187, R130, R121 ;  /* 0x00000082bb817223 */ /* 0x000fe20000010079 */
[----:B------:R-:W-:Y:S01]  /*61a0*/  SHF.L.U32 R148, R133, 0x10, RZ ;  /* 0x0000001085947819 */ /* 0x000fe200000006ff */
[C---:B------:R-:W-:Y:S01]  /*61b0*/  FFMA.FTZ R126, R187.reuse, R151, R118 ;  /* 0x00000097bb7e7223 */ /* 0x040fe20000010076 */
[C---:B------:R-:W-:Y:S01]  /*61c0*/  PRMT R133, R134.reuse, 0x7632, R133 ;  /* 0x0000763286857816 */ /* 0x040fe20000000085 */
[C---:B------:R-:W-:Y:S01]  /*61d0*/  FFMA.FTZ R127, R187.reuse, R154, R119 ;  /* 0x0000009abb7f7223 */ /* 0x040fe20000010077 */
[----:B------:R-:W-:Y:S01]  /*61e0*/  FFMA.FTZ R130, R187, R131, R122 ;  /* 0x00000083bb827223 */ /* 0x000fe2000001007a */
[----:B------:R-:W-:Y:S01]  /*61f0*/  PRMT R153, R135, 0x7632, R153 ;  /* 0x0000763287997816 */ /* 0x000fe20000000099 */
[----:B------:R-:W-:Y:S01]  /*6200*/  FFMA.FTZ R131, R187, R158, R123 ;  /* 0x0000009ebb837223 */ /* 0x000fe2000001007b */
        /* <DEDUP_REMOVED lines=28> */
.L_x_8079:
[-CC-:B------:R-:W-:Y:S01]  /*63d0*/  FFMA.FTZ R142, R142, R158.reuse, R159.reuse ;  /* 0x0000009e8e8e7223 */ /* 0x180fe2000001009f */
[-CC-:B------:R-:W-:Y:S01]  /*63e0*/  FFMA.FTZ R144, R144, R158.reuse, R159.reuse ;  /* 0x0000009e90907223 */ /* 0x180fe2000001009f */
[-CC-:B------:R-:W-:Y:S02]  /*63f0*/  FFMA.FTZ R145, R145, R158.reuse, R159.reuse ;  /* 0x0000009e91917223 */ /* 0x180fe4000001009f */
[----:B------:R-:W-:Y:S01]  /*6400*/  FADD.FTZ R142, R150, -R142 ;  /* 0x8000008e968e7221 */ /* 0x000fe20000010000 */
[-CC-:B------:R-:W-:Y:S01]  /*6410*/  FFMA.FTZ R150, R143, R158.reuse, R159.reuse ;  /* 0x0000009e8f967223 */ /* 0x180fe2000001009f */
[----:B------:R-:W-:Y:S01]  /*6420*/  FADD.FTZ R151, R151, -R144 ;  /* 0x8000009097977221 */ /* 0x000fe20000010000 */
[-CC-:B------:R-:W-:Y:S01]  /*6430*/  FFMA.FTZ R144, R147, R158.reuse, R159.reuse ;  /* 0x0000009e93907223 */ /* 0x180fe2000001009f */
[-CC-:B------:R-:W-:Y:S01]  /*6440*/  FFMA.FTZ R147, R148, R158.reuse, R159.reuse ;  /* 0x0000009e94937223 */ /* 0x180fe2000001009f */
[----:B------:R-:W-:Y:S01]  /*6450*/  FADD.FTZ R150, R153, -R150 ;  /* 0x8000009699967221 */ /* 0x000fe20000010000 */
[-CC-:B------:R-:W-:Y:S01]  /*6460*/  FFMA.FTZ R143, R146, R158.reuse, R159.reuse ;  /* 0x0000009e928f7223 */ /* 0x180fe2000001009f */
[----:B------:R-:W-:Y:S01]  /*6470*/  FFMA.FTZ R158, R149, R158, R159 ;  /* 0x0000009e959e7223 */ /* 0x000fe2000001009f */
[----:B------:R-:W-:Y:S01]  /*6480*/  FADD.FTZ R154, R154, -R145 ;  /* 0x800000919a9a7221 */ /* 0x000fe20000010000 */
[----:B------:R-:W-:Y:S01]  /*6490*/  FADD.FTZ R147, R156, -R147 ;  /* 0x800000939c937221 */ /* 0x000fe20000010000 */
[C---:B------:R-:W-:Y:S01]  /*64a0*/  FFMA.FTZ R145, R187.reuse, R142, R116 ;  /* 0x0000008ebb917223 */ /* 0x040fe20000010074 */
[----:B------:R-:W-:Y:S01]  /*64b0*/  FFMA.FTZ R149, R187, R150, R117 ;  /* 0x00000096bb957223 */ /* 0x000fe20000010075 */
[----:B------:R-:W-:Y:S01]  /*64c0*/  FADD.FTZ R158, R157, -R158 ;  /* 0x8000009e9d9e7221 */ /* 0x000fe20000010000 */
[----:B------:R-:W-:Y:S01]  /*64d0*/  FFMA.FTZ R151, R187, R151, R118 ;  /* 0x00000097bb977223 */ /* 0x000fe20000010076 */
[----:B------:R-:W-:Y:S01]  /*64e0*/  FADD.FTZ R144, R155, -R144 ;  /* 0x800000909b907221 */ /* 0x000fe20000010000 */
[C---:B------:R-:W-:Y:S01]  /*64f0*/  FFMA.FTZ R157, R187.reuse, R147, R122 ;  /* 0x00000093bb9d7223 */ /* 0x040fe2000001007a */
[C---:B-----5:R-:W-:Y:S01]  /*6500*/  PRMT R146, R132.reuse, 0x7632, R146 ;  /* 0x0000763284927816 */ /* 0x060fe20000000092 */
[----:B------:R-:W-:Y:S01]  /*6510*/  FFMA.FTZ R153, R187, R154, R119 ;  /* 0x0000009abb997223 */ /* 0x000fe20000010077 */
[----:B------:R-:W-:Y:S01]  /*6520*/  SHF.L.U32 R148, R132, 0x10, RZ ;  /* 0x0000001084947819 */ /* 0x000fe200000006ff */
[-C--:B------:R-:W-:Y:S01]  /*6530*/  FMUL.FTZ R147, R145, R186.reuse ;  /* 0x000000ba91937220 */ /* 0x080fe20000410000 */
[-C--:B------:R-:W-:Y:S01]  /*6540*/  FMUL.FTZ R132, R149, R186.reuse ;  /* 0x000000ba95847220 */ /* 0x080fe20000410000 */
[----:B------:R-:W-:Y:S01]  /*6550*/  FMUL.FTZ R149, R151, R186 ;  /* 0x000000ba97957220 */ /* 0x000fe20000410000 */
[----:B------:R-:W-:Y:S01]  /*6560*/  FFMA.FTZ R155, R187, R144, R121 ;  /* 0x00000090bb9b7223 */ /* 0x000fe20000010079 */
[----:B------:R-:W-:Y:S01]  /*6570*/  SHF.L.U32 R151, R146, 0x10, RZ ;  /* 0x0000001092977819 */ /* 0x000fe200000006ff */
[----:B------:R-:W-:Y:S01]  /*6580*/  FMUL.FTZ R144, R153, R186 ;  /* 0x000000ba99907220 */ /* 0x000fe20000410000 */
[----:B------:R-:W-:Y:S01]  /*6590*/  FMUL.FTZ R146, R147, R148 ;  /* 0x0000009493927220 */ /* 0x000fe20000410000 */
[----:B------:R-:W-:Y:S01]  /*65a0*/  FMUL.FTZ R148, R52, R147 ;  /* 0x0000009334947220 */ /* 0x000fe20000410000 */
[----:B------:R-:W-:Y:S01]  /*65b0*/  FMUL.FTZ R153, R53, R132 ;  /* 0x0000008435997220 */ /* 0x000fe20000410000 */
[----:B------:R-:W-:Y:S01]  /*65c0*/  FADD.FTZ R143, R152, -R143 ;  /* 0x8000008f988f7221 */ /* 0x000fe20000010000 */
[----:B------:R-:W-:Y:S01]  /*65d0*/  FMUL.FTZ R147, R132, R151 ;  /* 0x0000009784937220 */ /* 0x000fe20000410000 */
[----:B------:R-:W-:Y:S01]  /*65e0*/  SHF.L.U32 R150, R133, 0x10, RZ ;  /* 0x0000001085967819 */ /* 0x000fe200000006ff */
[----:B------:R-:W-:Y:S01]  /*65f0*/  FMUL.FTZ R142, R155, R186 ;  /* 0x000000ba9b8e7220 */ /* 0x000fe20000410000 */
[----:B------:R-:W-:Y:S01]  /*6600*/  F2FP.BF16.F32.PACK_AB R132, R153, R148 ;  /* 0x000000949984723e */ /* 0x000fe200000010ff */
[----:B------:R-:W-:Y:S01]  /*6610*/  FFMA.FTZ R143, R187, R143, R120 ;  /* 0x0000008fbb8f7223 */ /* 0x000fe20000010078 */
[----:B------:R-:W-:Y:S01]  /*6620*/  PRMT R148, R133, 0x7632, R148 ;  /* 0x0000763285947816 */ /* 0x000fe20000000094 */
[----:B------:R-:W-:Y:S01]  /*6630*/  FFMA.FTZ R187, R187, R158, R123 ;  /* 0x0000009ebbbb7223 */ /* 0x000fe2000001007b */
[----:B------:R-:W-:Y:S01]  /*6640*/  PRMT R153, R135, 0x7632, R153 ;  /* 0x0000763287997816 */ /* 0x000fe20000000099 */
[-C--:B------:R-:W-:Y:S01]  /*6650*/  FMUL.FTZ R145, R143, R186.reuse ;  /* 0x000000ba8f917220 */ /* 0x080fe20000410000 */
[C---:B------:R-:W-:Y:S01]  /*6660*/  PRMT R133, R134.reuse, 0x7632, R133 ;  /* 0x0000763286857816 */ /* 0x040fe20000000085 */
[-C--:B------:R-:W-:Y:S01]  /*6670*/  FMUL.FTZ R143, R157, R186.reuse ;  /* 0x000000ba9d8f7220 */ /* 0x080fe20000410000 */
[----:B------:R-:W-:Y:S01]  /*6680*/  SHF.L.U32 R152, R135, 0x10, RZ ;  /* 0x0000001087987819 */ /* 0x000fe200000006ff */
        /* <DEDUP_REMOVED lines=20> */
.L_x_8080:
[----:B------:R-:W0:Y:S01]  /*67d0*/  @P1 LDC.64 R142, c[0x0][0x478] ;  /* 0x00011e00ff8e1b82 */ /* 0x000e220000000a00 */
[----:B------:R-:W-:-:S04]  /*67e0*/  IMAD.WIDE.U32 R144, R0, 0x10, R234 ;  /* 0x0000001000907825 */ /* 0x000fc800078e00ea */
[----:B0-----:R-:W-:-:S05]  /*67f0*/  @P1 IMAD.WIDE.U32 R142, R0, 0x20, R142 ;  /* 0x00000020008e1825 */ /* 0x001fca00078e008e */
[----:B------:R0:W-:Y:S04]  /*6800*/  @P1 STG.E.128 desc[UR6][R142.64], R124 ;  /* 0x0000007c8e001986 */ /* 0x0001e8000c101d06 */
[----:B------:R0:W-:Y:S04]  /*6810*/  @P1 STG.E.128 desc[UR6][R142.64+0x10], R128 ;  /* 0x000010808e001986 */ /* 0x0001e8000c101d06 */
[----:B------:R0:W-:Y:S02]  /*6820*/  STG.E.128 desc[UR6][R144.64], R132 ;  /* 0x0000008490007986 */ /* 0x0001e4000c101d06 */
.L_x_8072:
[----:B------:R-:W2:Y:S01]  /*6830*/  LDL.LU R163, [R1+0x8] ;  /* 0x0000080001a37983 */ /* 0x000ea20000300800 */
[----:B01----:R-:W0:Y:S03]  /*6840*/  LDC.64 R132, c[0x0][0x380] ;  /* 0x0000e000ff847b82 */ /* 0x003e260000000a00 */
[----:B------:R-:W3:Y:S04]  /*6850*/  LDL.LU R162, [R1+0x4] ;  /* 0x0000040001a27983 */ /* 0x000ee80000300800 */
[----:B------:R-:W4:Y:S04]  /*6860*/  LDL.LU R159, [R1] ;  /* 0x00000000019f7983 */ /* 0x000f280000300800 */
        /* <DEDUP_REMOVED lines=58> */
[----:B------:R0:W-:Y:S04]  /*6c10*/  STL [R1], R159 ;  /* 0x0000009f01007387 */ /* 0x0001e80000100800 */
[----:B------:R0:W-:Y:S04]  /*6c20*/  STL [R1+0x4], R162 ;  /* 0x000004a201007387 */ /* 0x0001e80000100800 */
[----:B------:R0:W-:Y:S01]  /*6c30*/  STL [R1+0x8], R163 ;  /* 0x000008a301007387 */ /* 0x0001e20000100800 */
[----:B------:R-:W-:Y:S05]  /*6c40*/  @!P1 BRA `(.L_x_8081) ;  /* 0xffffff9c005c9947 */ /* 0x000fea000383ffff */
[----:B------:R-:W-:Y:S05]  /*6c50*/  BSYNC B1 ;  /* 0x0000000000017941 */ /* 0x000fea0003800000 */
.L_x_8061:
        /* <DEDUP_REMOVED lines=93> */
[----:B-1----:R-:W-:-:S07]  /*7230*/  MOV R87, R184 ;  /* 0x000000b800577202 */ /* 0x002fce0000000f00 */
.L_x_8060:
[----:B------:R-:W-:Y:S05]  /*7240*/  BSYNC B0 ;  /* 0x0000000000007941 */ /* 0x000fea0003800000 */
.L_x_8059:
[----:B------:R-:W1:Y:S01]  /*7250*/  S2R R96, SR_TID.X ;  /* 0x0000000000607919 */ /* 0x000e620000002100 */
[----:B------:R-:W-:Y:S01]  /*7260*/  MOV R24, 0x400 ;  /* 0x0000040000187802 */ /* 0x000fe20000000f00 */
[----:B------:R-:W-:Y:S05]  /*7270*/  WARPSYNC.ALL ;  /* 0x0000000000007948 */ /* 0x000fea0003800000 */
[----:B------:R-:W2:Y:S01]  /*7280*/  S2R R25, SR_CgaCtaId ;  /* 0x0000000000197919 */ /* 0x000ea20000008800 */
[----:B------:R-:W3:Y:S01]  /*7290*/  S2UR UR4, SR_CTAID.X ;  /* 0x00000000000479c3 */ /* 0x000ee20000002500 */
[----:B------:R-:W4:Y:S01]  /*72a0*/  LDCU.128 UR16, c[0x0][0x440] ;  /* 0x00008800ff1077ac */ /* 0x000f220008000c00 */
[----:B-1----:R-:W-:-:S02]  /*72b0*/  SHF.L.U32 R2, R96, 0x7, RZ ;  /* 0x0000000760027819 */ /* 0x002fc400000006ff */
[----:B0-----:R-:W-:Y:S02]  /*72c0*/  SHF.L.U32 R0, R96, 0x5, RZ ;  /* 0x0000000560007819 */ /* 0x001fe400000006ff */
[----:B------:R-:W-:Y:S02]  /*72d0*/  LOP3.LUT R3, R2, 0x3000, RZ, 0xc0, !PT ;  /* 0x0000300002037812 */ /* 0x000fe400078ec0ff */
[----:B--2---:R-:W-:Y:S02]  /*72e0*/  LEA R25, R25, R24, 0x18 ;  /* 0x0000001819197211 */ /* 0x004fe400078ec0ff */
[----:B------:R-:W-:-:S04]  /*72f0*/  LOP3.LUT R0, R3, 0x3e0, R0, 0xf8, !PT ;  /* 0x000003e003007812 */ /* 0x000fc800078ef800 */
[-C--:B------:R-:W-:Y:S02]  /*7300*/  IADD3 R0, PT, PT, R0, R25.reuse, RZ ;  /* 0x0000001900007210 */ /* 0x080fe40007ffe0ff */
[----:B------:R-:W-:-:S03]  /*7310*/  LEA R25, R96, R25, 0x2 ;  /* 0x0000001960197211 */ /* 0x000fc600078e10ff */
[----:B------:R-:W-:Y:S04]  /*7320*/  STS.128 [R0], R56 ;  /* 0x0000003800007388 */ /* 0x000fe80000000c00 */
[----:B------:R-:W-:Y:S04]  /*7330*/  STS.128 [R0+0x10], R60 ;  /* 0x0000103c00007388 */ /* 0x000fe80000000c00 */
[----:B-----5:R-:W-:Y:S04]  /*7340*/  STS.128 [R0+0x400], R64 ;  /* 0x0004004000007388 */ /* 0x020fe80000000c00 */
        /* <DEDUP_REMOVED lines=19> */
[----:B-1----:R-:W-:Y:S01]  /*7480*/  FADD.FTZ R3, RZ, R3 ;  /* 0x00000003ff037221 */ /* 0x002fe20000010000 */
[----:B--2---:R-:W-:Y:S02]  /*7490*/  FADD.FTZ R24, RZ, R24 ;  /* 0x00000018ff187221 */ /* 0x004fe40000010000 */
[----:B------:R-:W1:Y:S01]  /*74a0*/  LDS R26, [R25+0x600] ;  /* 0x00060000191a7984 */ /* 0x000e620000000800 */
[----:B----4-:R-:W-:-:S03]  /*74b0*/  FADD.FTZ R2, R2, R59 ;  /* 0x0000003b02027221 */ /* 0x010fc60000010000 */
[----:B------:R-:W2:Y:S01]  /*74c0*/  LDS R63, [R25+0x1600] ;  /* 0x00160000193f7984 */ /* 0x000ea20000000800 */
        /* <DEDUP_REMOVED lines=37> */
[----:B------:R-:W-:Y:S01]  /*7720*/  FADD.FTZ R26, R26, R77 ;  /* 0x0000004d1a1a7221 */ /* 0x000fe20000010000 */
[----:B-1----:R-:W-:Y:S01]  /*7730*/  FADD.FTZ R27, R27, R68 ;  /* 0x000000441b1b7221 */ /* 0x002fe20000010000 */
[----:B--2---:R-:W-:Y:S01]  /*7740*/  FADD.FTZ R56, R56, R79 ;  /* 0x0000004f38387221 */ /* 0x004fe20000010000 */
[----:B---3--:R-:W-:Y:S01]  /*7750*/  FADD.FTZ R57, R57, R70 ;  /* 0x0000004639397221 */ /* 0x008fe20000010000 */
[----:B----4-:R-:W-:Y:S01]  /*7760*/  FADD.FTZ R58, R58, R85 ;  /* 0x000000553a3a7221 */ /* 0x010fe20000010000 */
[----:B------:R-:W-:Y:S01]  /*7770*/  FADD.FTZ R91, R26, R91 ;  /* 0x0000005b1a5b7221 */ /* 0x000fe20000010000 */
        /* <DEDUP_REMOVED lines=38> */
[----:B------:R-:W-:Y:S02]  /*79e0*/  FADD.FTZ R5, R5, R12 ;  /* 0x0000000c05057221 */ /* 0x000fe40000010000 */
[----:B------:R-:W3:Y:S01]  /*79f0*/  LDC R12, c[0x0][0x388] ;  /* 0x0000e200ff0c7b82 */ /* 0x000ee20000000800 */
        /* <DEDUP_REMOVED lines=82> */
[----:B------:R-:W-:Y:S02]  /*7f20*/  FADD.FTZ R16, R16, R33 ;  /* 0x0000002110107221 */ /* 0x000fe40000010000 */
[----:B------:R-:W4:Y:S01]  /*7f30*/  LDS R37, [R25+0x2600] ;  /* 0x0026000019257984 */ /* 0x000f220000000800 */
[----:B------:R-:W-:-:S03]  /*7f40*/  FADD.FTZ R8, RZ, R8 ;  /* 0x00000008ff087221 */ /* 0x000fc60000010000 */
        /* <DEDUP_REMOVED lines=64> */
.L_x_8062:
        /* <DEDUP_REMOVED lines=8> */
.L_x_8083:
[----:B------:R-:W-:Y:S05]  /*83d0*/  BSYNC B2 ;  /* 0x0000000000027941 */ /* 0x000fea0003800000 */
.L_x_8082:
        /* <DEDUP_REMOVED lines=8> */
.L_x_8084:
[----:B------:R-:W-:Y:S01]  /*8460*/  HFMA2 R159, -RZ, RZ, 0, 1.1920928955078125e-07 ;  /* 0x00000002ff9f7431 */ /* 0x000fe200000001ff */
[----:B------:R-:W-:Y:S01]  /*8470*/  MOV R240, R132 ;  /* 0x0000008400f07202 */ /* 0x000fe20000000f00 */
[----:B------:R-:W-:-:S07]  /*8480*/  FADD.FTZ R133, R133, R242 ;  /* 0x000000f285857221 */ /* 0x000fce0000010000 */
[----:B------:R-:W-:Y:S05]  /*8490*/  WARPSYNC.COLLECTIVE R135, `(.L_x_8085) ;  /* 0x0000000087087348 */ /* 0x000fea0003c00000 */
[----:B------:R0:W1:Y:S02]  /*84a0*/  SHFL.BFLY P3, R242, R240, R159, R158 ;  /* 0x0c00009ff0f27389 */ /* 0x000064000006009e */
[----:B01----:R-:W-:Y:S05]  /*84b0*/  ENDCOLLECTIVE ;  /* 0x000000000000791b */ /* 0x003fea0003800000 */
.L_x_8085:
[----:B------:R-:W-:Y:S01]  /*84c0*/  MOV R240, R133 ;  /* 0x0000008500f07202 */ /* 0x000fe20000000f00 */
[----:B------:R-:W-:-:S07]  /*84d0*/  FADD.FTZ R132, R132, R242 ;  /* 0x000000f284847221 */ /* 0x000fce0000010000 */
[----:B------:R-:W-:Y:S05]  /*84e0*/  WARPSYNC.COLLECTIVE R135, `(.L_x_8086) ;  /* 0x0000000087087348 */ /* 0x000fea0003c00000 */
[----:B------:R0:W1:Y:S02]  /*84f0*/  SHFL.BFLY P3, R242, R240, R159, R158 ;  /* 0x0c00009ff0f27389 */ /* 0x000064000006009e */
[----:B01----:R-:W-:Y:S05]  /*8500*/  ENDCOLLECTIVE ;  /* 0x000000000000791b */ /* 0x003fea0003800000 */
.L_x_8086:
[----:B------:R-:W-:Y:S01]  /*8510*/  HFMA2 R159, -RZ, RZ, 0, 2.384185791015625e-07 ;  /* 0x00000004ff9f7431 */ /* 0x000fe200000001ff */
[----:B------:R-:W-:Y:S01]  /*8520*/  MOV R240, R132 ;  /* 0x0000008400f07202 */ /* 0x000fe20000000f00 */
[----:B------:R-:W-:-:S07]  /*8530*/  FADD.FTZ R133, R133, R242 ;  /* 0x000000f285857221 */ /* 0x000fce0000010000 */
[----:B------:R-:W-:Y:S05]  /*8540*/  WARPSYNC.COLLECTIVE R135, `(.L_x_8087) ;  /* 0x0000000087087348 */ /* 0x000fea0003c00000 */
[----:B------:R0:W1:Y:S02]  /*8550*/  SHFL.BFLY P3, R242, R240, R159, R158 ;  /* 0x0c00009ff0f27389 */ /* 0x000064000006009e */
[----:B01----:R-:W-:Y:S05]  /*8560*/  ENDCOLLECTIVE ;  /* 0x000000000000791b */ /* 0x003fea0003800000 */
.L_x_8087:
[----:B------:R-:W-:Y:S01]  /*8570*/  MOV R240, R133 ;  /* 0x0000008500f07202 */ /* 0x000fe20000000f00 */
[----:B------:R-:W-:-:S07]  /*8580*/  FADD.FTZ R132, R132, R242 ;  /* 0x000000f284847221 */ /* 0x000fce0000010000 */
[----:B------:R-:W-:Y:S05]  /*8590*/  WARPSYNC.COLLECTIVE R135, `(.L_x_8088) ;  /* 0x0000000087087348 */ /* 0x000fea0003c00000 */
[----:B------:R0:W1:Y:S02]  /*85a0*/  SHFL.BFLY P3, R242, R240, R159, R158 ;  /* 0x0c00009ff0f27389 */ /* 0x000064000006009e */
[----:B01----:R-:W-:Y:S05]  /*85b0*/  ENDCOLLECTIVE ;  /* 0x000000000000791b */ /* 0x003fea0003800000 */
.L_x_8088:
[----:B------:R-:W-:Y:S01]  /*85c0*/  HFMA2 R159, -RZ, RZ, 0, 4.76837158203125e-07 ;  /* 0x00000008ff9f7431 */ /* 0x000fe200000001ff */
[----:B------:R-:W-:Y:S01]  /*85d0*/  MOV R240, R132 ;  /* 0x0000008400f07202 */ /* 0x000fe20000000f00 */
[----:B------:R-:W-:-:S07]  /*85e0*/  FADD.FTZ R133, R133, R242 ;  /* 0x000000f285857221 */ /* 0x000fce0000010000 */
[----:B------:R-:W-:Y:S05]  /*85f0*/  WARPSYNC.COLLECTIVE R135, `(.L_x_8089) ;  /* 0x0000000087087348 */ /* 0x000fea0003c00000 */
[----:B------:R0:W1:Y:S02]  /*8600*/  SHFL.BFLY P3, R242, R240, R159, R158 ;  /* 0x0c00009ff0f27389 */ /* 0x000064000006009e */
[----:B01----:R-:W-:Y:S05]  /*8610*/  ENDCOLLECTIVE ;  /* 0x000000000000791b */ /* 0x003fea0003800000 */
.L_x_8089:
[----:B------:R-:W-:Y:S01]  /*8620*/  MOV R240, R133 ;  /* 0x0000008500f07202 */ /* 0x000fe20000000f00 */
[----:B------:R-:W-:-:S07]  /*8630*/  FADD.FTZ R132, R132, R242 ;  /* 0x000000f284847221 */ /* 0x000fce0000010000 */
[----:B------:R-:W-:Y:S05]  /*8640*/  WARPSYNC.COLLECTIVE R135, `(.L_x_8090) ;  /* 0x0000000087087348 */ /* 0x000fea0003c00000 */
[----:B------:R0:W1:Y:S02]  /*8650*/  SHFL.BFLY P3, R242, R240, R159, R158 ;  /* 0x0c00009ff0f27389 */ /* 0x000064000006009e */
[----:B01----:R-:W-:Y:S05]  /*8660*/  ENDCOLLECTIVE ;  /* 0x000000000000791b */ /* 0x003fea0003800000 */
.L_x_8090:
[----:B------:R-:W-:Y:S01]  /*8670*/  HFMA2 R159, -RZ, RZ, 0, 9.5367431640625e-07 ;  /* 0x00000010ff9f7431 */ /* 0x000fe200000001ff */
[----:B------:R-:W-:Y:S01]  /*8680*/  MOV R240, R132 ;  /* 0x0000008400f07202 */ /* 0x000fe20000000f00 */
[----:B------:R-:W-:-:S07]  /*8690*/  FADD.FTZ R133, R133, R242 ;  /* 0x000000f285857221 */ /* 0x000fce0000010000 */
[----:B------:R-:W-:Y:S05]  /*86a0*/  WARPSYNC.COLLECTIVE R135, `(.L_x_8091) ;  /* 0x0000000087087348 */ /* 0x000fea0003c00000 */
[----:B------:R0:W1:Y:S02]  /*86b0*/  SHFL.BFLY P3, R242, R240, R159, R158 ;  /* 0x0c00009ff0f27389 */ /* 0x000064000006009e */
[----:B01----:R-:W-:Y:S05]  /*86c0*/  ENDCOLLECTIVE ;  /* 0x000000000000791b */ /* 0x003fea0003800000 */
.L_x_8091:
[----:B------:R-:W-:Y:S02]  /*86d0*/  MOV R240, R133 ;  /* 0x0000008500f07202 */ /* 0x000fe40000000f00 */
[----:B------:R-:W-:-:S07]  /*86e0*/  MOV R134, R242 ;  /* 0x000000f200867202 */ /* 0x000fce0000000f00 */
[----:B------:R-:W-:Y:S05]  /*86f0*/  WARPSYNC.COLLECTIVE R135, `(.L_x_8092) ;  /* 0x0000000087087348 */ /* 0x000fea0003c00000 */
[----:B------:R0:W1:Y:S02]  /*8700*/  SHFL.BFLY P3, R242, R240, R159, R158 ;  /* 0x0c00009ff0f27389 */ /* 0x000064000006009e */
[----:B01----:R-:W-:Y:S05]  /*8710*/  ENDCOLLECTIVE ;  /* 0x000000000000791b */ /* 0x003fea0003800000 */
.L_x_8092:
[----:B------:R-:W-:Y:S01]  /*8720*/  MOV R135, R242 ;  /* 0x000000f200877202 */ /* 0x000fe20000000f00 */
[----:B------:R-:W-:Y:S06]  /*8730*/  BRA `(.L_x_8093) ;  /* 0xffffff9800b07947 */ /* 0x000fec000383ffff */
.L_x_8094:
        /* <DEDUP_REMOVED lines=12> */
.L_x_20031:


//--------------------- .text._ZN10layer_norm13ln_bwd_kernelINS_13Kernel_traitsIf13__nv_bfloat16fS2_fjLj1024ELj1ELj4ELj1ELj16ENS_18Kernel_traits_baseILj1024EfS2_fS2_fjLj128EEEEELb0ELb1ELb1ELb0EEEvNS_9BwdParamsE --------------------------
	.section	.text._ZN10layer_norm13ln_bwd_kernelINS_13Kernel_traitsIf13__nv_bfloat16fS2_fjLj1024ELj1ELj4ELj1ELj16ENS_18Kernel_traits_baseILj1024EfS2_fS2_fjLj128EEEEELb0ELb1ELb1ELb0EEEvNS_9BwdParamsE,"ax",@progbits
	.align	128
        .global         _ZN10layer_norm13ln_bwd_kernelINS_13Kernel_traitsIf13__nv_bfloat16fS2_fjLj1024ELj1ELj4ELj1ELj16ENS_18Kernel_traits_baseILj1024EfS2_fS2_fjLj128EEEEELb0ELb1ELb1ELb0EEEvNS_9BwdParamsE
        .type           _ZN10layer_norm13ln_bwd_kernelINS_13Kernel_traitsIf13__nv_bfloat16fS2_fjLj1024ELj1ELj4ELj1ELj16ENS_18Kernel_traits_baseILj1024EfS2_fS2_fjLj128EEEEELb0ELb1ELb1ELb0EEEvNS_9BwdParamsE,@function
        .size           _ZN10layer_norm13ln_bwd_kernelINS_13Kernel_traitsIf13__nv_bfloat16fS2_fjLj1024ELj1ELj4ELj1ELj16ENS_18Kernel_traits_baseILj1024EfS2_fS2_fjLj128EEEEELb0ELb1ELb1ELb0EEEvNS_9BwdParamsE,(.L_x_20032 - _ZN10layer_norm13ln_bwd_kernelINS_13Kernel_traitsIf13__nv_bfloat16fS2_fjLj1024ELj1ELj4ELj1ELj16ENS_18Kernel_traits_baseILj1024EfS2_fS2_fjLj128EEEEELb0ELb1ELb1ELb0EEEvNS_9BwdParamsE)
        .other          _ZN10layer_norm13ln_bwd_kernelINS_13Kernel_traitsIf13__nv_bfloat16fS2_fjLj1024ELj1ELj4ELj1ELj16ENS_18Kernel_traits_baseILj1024EfS2_fS2_fjLj128EEEEELb0ELb1ELb1ELb0EEEvNS_9BwdParamsE,@"STO_CUDA_ENTRY STV_DEFAULT"
_ZN10layer_norm13ln_bwd_kernelINS_13Kernel_traitsIf13__nv_bfloat16fS2_fjLj1024ELj1ELj4ELj1ELj16ENS_18Kernel_traits_baseILj1024EfS2_fS2_fjLj128EEEEELb0ELb1ELb1ELb0EEEvNS_9BwdParamsE:
.text._ZN10layer_norm13ln_bwd_kernelINS_13Kernel_traitsIf13__nv_bfloat16fS2_fjLj1024ELj1ELj4ELj1ELj16ENS_18Kernel_traits_baseILj1024EfS2_fS2_fjLj128EEEEELb0ELb1ELb1ELb0EEEvNS_9BwdParamsE:
        /* <DEDUP_REMOVED lines=33> */
[----:B------:R0:W4:Y:S01]  /*0210*/  LDL.64 R30, [R1+0x40] ;  /* 0x00004000011e7983 */ /* 0x0001220000100a00 */
[----:B------:R-:W-:-:S04]  /*0220*/  LEA.HI.SX32 R7, R0, R7, 0x1d ;  /* 0x0000000700077211 */ /* 0x000fc800078feaff */
[C---:B------:R-:W-:Y:S02]  /*0230*/  ISETP.GE.U32.AND P0, PT, R7.reuse, 0x20, PT ;  /* 0x000000200700780c */ /* 0x040fe40003f06070 */
[C---:B------:R-:W-:Y:S02]  /*0240*/  ISETP.GE.U32.AND P1, PT, R7.reuse, 0x40, PT ;  /* 0x000000400700780c */ /* 0x040fe40003f26070 */
[C---:B------:R-:W-:Y:S02]  /*0250*/  ISETP.GE.U32.AND P2, PT, R7.reuse, 0x60, PT ;  /* 0x000000600700780c */ /* 0x040fe40003f46070 */
[----:B------:R-:W-:-:S07]  /*0260*/  ISETP.GE.U32.AND P3, PT, R7, 0x80, PT ;  /* 0x000000800700780c */ /* 0x000fce0003f66070 */
[----:B--2---:R-:W2:Y:S08]  /*0270*/  @P0 LDC.64 R2, c[0x0][0x3d0] ;  /* 0x0000f400ff020b82 */ /* 0x004eb00000000a00 */
[----:B------:R-:W1:Y:S08]  /*0280*/  @P0 LDC.64 R4, c[0x0][0x3e8] ;  /* 0x0000fa00ff040b82 */ /* 0x000e700000000a00 */
[----:B------:R-:W0:Y:S08]  /*0290*/  @P1 LDC.64 R8, c[0x0][0x3d0] ;  /* 0x0000f400ff081b82 */ /* 0x000e300000000a00 */
[----:B------:R-:W0:Y:S08]  /*02a0*/  @P1 LDC.64 R10, c[0x0][0x3e8] ;  /* 0x0000fa00ff0a1b82 */ /* 0x000e300000000a00 */
[----:B------:R-:W0:Y:S08]  /*02b0*/  @P2 LDC.64 R16, c[0x0][0x3d0] ;  /* 0x0000f400ff102b82 */ /* 0x000e300000000a00 */
[----:B------:R-:W0:Y:S01]  /*02c0*/  @P2 LDC.64 R18, c[0x0][0x3e8] ;  /* 0x0000fa00ff122b82 */ /* 0x000e220000000a00 */
[----:B--2---:R-:W-:-:S07]  /*02d0*/  @P0 IMAD.WIDE.U32 R2, R25, 0x20, R2 ;  /* 0x0000002019020825 */ /* 0x004fce00078e0002 */
[----:B------:R-:W2:Y:S01]  /*02e0*/  @P3 LDC.64 R20, c[0x0][0x3d0] ;  /* 0x0000f400ff143b82 */ /* 0x000ea20000000a00 */
[C---:B-1----:R-:W-:Y:S01]  /*02f0*/  @P0 IMAD.WIDE.U32 R4, R25.reuse, 0x20, R4 ;  /* 0x0000002019040825 */ /* 0x042fe200078e0004 */
[----:B------:R-:W-:-:S06]  /*0300*/  @P0 LOP3.LUT R25, R25, 0x20, RZ, 0xfc, !PT ;  /* 0x0000002019190812 */ /* 0x000fcc00078efcff */
[----:B------:R-:W1:Y:S01]  /*0310*/  S2UR UR4, SR_CTAID.X ;  /* 0x00000000000479c3 */ /* 0x000e620000002500 */
[C---:B0-----:R-:W-:Y:S01]  /*0320*/  @P1 IMAD.WIDE.U32 R12, R25.reuse, 0x20, R8 ;  /* 0x00000020190c1825 */ /* 0x041fe200078e0008 */
[----:B------:R-:W-:Y:S01]  /*0330*/  SHF.R.U32.HI R6, RZ, 0x5, R6 ;  /* 0x00000005ff067819 */ /* 0x000fe20000011606 */
[----:B------:R0:W5:Y:S02]  /*0340*/  @P0 LDG.E.128 R164, desc[UR6][R4.64] ;  /* 0x0000000604a40981 */ /* 0x000164000c1e1d00 */
[C---:B------:R-:W-:Y:S01]  /*0350*/  @P1 IMAD.WIDE.U32 R14, R25.reuse, 0x20, R10 ;  /* 0x00000020190e1825 */ /* 0x040fe200078e000a */
[----:B------:R-:W-:Y:S01]  /*0360*/  @P1 IADD3 R25, PT, PT, R25, 0x20, RZ ;  /* 0x0000002019191810 */ /* 0x000fe20007ffe0ff */
[----:B------:R0:W5:Y:S01]  /*0370*/  @P0 LDG.E.128 R160, desc[UR6][R4.64+0x10] ;  /* 0x0000100604a00981 */ /* 0x000162000c1e1d00 */
[----:B------:R-:W1:Y:S03]  /*0380*/  @P3 LDC.64 R22, c[0x0][0x3e8] ;  /* 0x0000fa00ff163b82 */ /* 0x000e660000000a00 */
[C---:B------:R-:W-:Y:S01]  /*0390*/  @P2 IMAD.WIDE.U32 R16, R25.reuse, 0x20, R16 ;  /* 0x0000002019102825 */ /* 0x040fe200078e0010 */
[----:B------:R0:W5:Y:S03]  /*03a0*/  @P1 LDG.E.128 R156, desc[UR6][R14.64] ;  /* 0x000000060e9c1981 */ /* 0x000166000c1e1d00 */
[C---:B------:R-:W-:Y:S01]  /*03b0*/  @P2 IMAD.WIDE.U32 R18, R25.reuse, 0x20, R18 ;  /* 0x0000002019122825 */ /* 0x040fe200078e0012 */
[----:B------:R-:W-:Y:S01]  /*03c0*/  @P2 IADD3 R25, PT, PT, R25, 0x20, RZ ;  /* 0x0000002019192810 */ /* 0x000fe20007ffe0ff */
[----:B------:R0:W5:Y:S04]  /*03d0*/  @P1 LDG.E.128 R152, desc[UR6][R14.64+0x10] ;  /* 0x000010060e981981 */ /* 0x000168000c1e1d00 */
[C---:B--2---:R-:W-:Y:S01]  /*03e0*/  @P3 IMAD.WIDE.U32 R8, R25.reuse, 0x20, R20 ;  /* 0x0000002019083825 */ /* 0x044fe200078e0014 */
[----:B------:R0:W5:Y:S04]  /*03f0*/  @P2 LDG.E.128 R148, desc[UR6][R18.64] ;  /* 0x0000000612942981 */ /* 0x000168000c1e1d00 */
[----:B------:R0:W5:Y:S01]  /*0400*/  @P2 LDG.E.128 R144, desc[UR6][R18.64+0x10] ;  /* 0x0000100612902981 */ /* 0x000162000c1e1d00 */
[----:B-1----:R-:W-:-:S05]  /*0410*/  @P3 IMAD.WIDE.U32 R10, R25, 0x20, R22 ;  /* 0x00000020190a3825 */ /* 0x002fca00078e0016 */
[----:B------:R0:W5:Y:S04]  /*0420*/  @P3 LDG.E.128 R140, desc[UR6][R10.64] ;  /* 0x000000060a8c3981 */ /* 0x000168000c1e1d00 */
[----:B------:R0:W5:Y:S04]  /*0430*/  @P3 LDG.E.128 R136, desc[UR6][R10.64+0x10] ;  /* 0x000010060a883981 */ /* 0x000168000c1e1d00 */
[----:B---3--:R-:W2:Y:S04]  /*0440*/  @P0 LDG.E.128 R56, desc[UR6][R2.64] ;  /* 0x0000000602380981 */ /* 0x008ea8000c1e1d00 */
[----:B----4-:R-:W3:Y:S04]  /*0450*/  @P0 LDG.E.128 R52, desc[UR6][R2.64+0x10] ;  /* 0x0000100602340981 */ /* 0x010ee8000c1e1d00 */
[----:B------:R-:W4:Y:S04]  /*0460*/  @P1 LDG.E.128 R48, desc[UR6][R12.64] ;  /* 0x000000060c301981 */ /* 0x000f28000c1e1d00 */
[----:B------:R-:W4:Y:S04]  /*0470*/  @P1 LDG.E.128 R44, desc[UR6][R12.64+0x10] ;  /* 0x000010060c2c1981 */ /* 0x000f28000c1e1d00 */
[----:B------:R-:W4:Y:S04]  /*0480*/  @P2 LDG.E.128 R40, desc[UR6][R16.64] ;  /* 0x0000000610282981 */ /* 0x000f28000c1e1d00 */
[----:B------:R-:W4:Y:S04]  /*0490*/  @P2 LDG.E.128 R36, desc[UR6][R16.64+0x10] ;  /* 0x0000100610242981 */ /* 0x000f28000c1e1d00 */
[----:B------:R-:W4:Y:S04]  /*04a0*/  @P3 LDG.E.128 R32, desc[UR6][R8.64] ;  /* 0x0000000608203981 */ /* 0x000f28000c1e1d00 */
[----:B------:R-:W4:Y:S01]  /*04b0*/  @P3 LDG.E.128 R28, desc[UR6][R8.64+0x10] ;  /* 0x00001006081c3981 */ /* 0x000f22000c1e1d00 */
[----:B------:R-:W-:-:S06]  /*04c0*/  USHF.L.U32 UR4, UR4, 0x2, URZ ;  /* 0x0000000204047899 */ /* 0x000fcc00080006ff */
[----:B------:R-:W-:Y:S01]  /*04d0*/  LOP3.LUT R6, R6, UR4, RZ, 0xfc, !PT ;  /* 0x0000000406067c12 */ /* 0x000fe2000f8efcff */
        /* <DEDUP_REMOVED lines=54> */
[----:B------:R4:W-:Y:S01]  /*0840*/  @P3 STL.64 [R1+0x40], R30 ;  /* 0x0000401e01003387 */ /* 0x0009e20000100a00 */
[----:B------:R-:W-:-:S02]  /*0850*/  ISETP.GE.AND P0, PT, R6, UR5, PT ;  /* 0x0000000506007c0c */ /* 0x000fc4000bf06270 */
[----:B-1----:R-:W-:Y:S02]  /*0860*/  CS2R R56, SRZ ;  /* 0x0000000000387805 */ /* 0x002fe4000001ff00 */
[----:B--2---:R-:W-:Y:S02]  /*0870*/  CS2R R58, SRZ ;  /* 0x00000000003a7805 */ /* 0x004fe4000001ff00 */
[----:B---3--:R-:W-:Y:S02]  /*0880*/  CS2R R52, SRZ ;  /* 0x0000000000347805 */ /* 0x008fe4000001ff00 */
[----:B0-----:R-:W-:Y:S02]  /*0890*/  CS2R R54, SRZ ;  /* 0x0000000000367805 */ /* 0x001fe4000001ff00 */
[----:B----4-:R-:W-:Y:S02]  /*08a0*/  CS2R R48, SRZ ;  /* 0x0000000000307805 */ /* 0x010fe4000001ff00 */
[----:B------:R-:W-:-:S02]  /*08b0*/  CS2R R50, SRZ ;  /* 0x0000000000327805 */ /* 0x000fc4000001ff00 */
[----:B------:R-:W-:Y:S02]  /*08c0*/  CS2R R44, SRZ ;  /* 0x00000000002c7805 */ /* 0x000fe4000001ff00 */
[----:B------:R-:W-:Y:S02]  /*08d0*/  CS2R R46, SRZ ;  /* 0x00000000002e7805 */ /* 0x000fe4000001ff00 */
[----:B------:R-:W-:Y:S02]  /*08e0*/  CS2R R40, SRZ ;  /* 0x0000000000287805 */ /* 0x000fe4000001ff00 */
[----:B------:R-:W-:Y:S01]  /*08f0*/  CS2R R42, SRZ ;  /* 0x00000000002a7805 */ /* 0x000fe2000001ff00 */
        /* <DEDUP_REMOVED lines=49> */
.L_x_8255:
[----:B------:R-:W0:Y:S08]  /*0c10*/  LDC.64 R2, c[0x0][0x3f8] ;  /* 0x0000fe00ff027b82 */ /* 0x000e300000000a00 */
        /* <DEDUP_REMOVED lines=9> */
[----:B------:R-:W-:Y:S01]  /*0cb0*/  HFMA2 R226, -RZ, RZ, 0, 0 ;  /* 0x00000000ffe27431 */ /* 0x000fe200000001ff */
[----:B------:R-:W-:Y:S02]  /*0cc0*/  MOV R225, RZ ;  /* 0x000000ff00e17202 */ /* 0x000fe40000000f00 */
        /* <DEDUP_REMOVED lines=12> */
[C---:B------:R-:W-:Y:S01]  /*0d90*/  ISETP.GE.U32.AND P4, PT, R7.reuse, 0x40, PT ;  /* 0x000000400700780c */ /* 0x040fe20003f86070 */
[----:B------:R3:W-:Y:S01]  /*0da0*/  STL [R1+0x24], R193 ;  /* 0x000024c101007387 */ /* 0x0007e20000100800 */
[----:B------:R-:W-:Y:S02]  /*0db0*/  ISETP.GE.U32.AND P3, PT, R7, 0x60, PT ;  /* 0x000000600700780c */ /* 0x000fe40003f66070 */
[----:B0-----:R-:W-:-:S02]  /*0dc0*/  IADD3 R2, PT, PT, R5, -0x1, RZ ;  /* 0xffffffff05027810 */ /* 0x001fc40007ffe0ff */
[----:B------:R-:W-:Y:S02]  /*0dd0*/  ISETP.GE.U32.AND P2, PT, R7, 0x80, PT ;  /* 0x000000800700780c */ /* 0x000fe40003f46070 */
[----:B------:R-:W-:Y:S01]  /*0de0*/  MOV R226, RZ ;  /* 0x000000ff00e27202 */ /* 0x000fe20000000f00 */
[----:B------:R-:W-:Y:S01]  /*0df0*/  IMAD R2, R2, R193, RZ ;  /* 0x000000c102027224 */ /* 0x000fe200078e02ff */
[----:B------:R-:W-:Y:S02]  /*0e00*/  MOV R225, RZ ;  /* 0x000000ff00e17202 */ /* 0x000fe40000000f00 */
[----:B---3--:R-:W-:-:S04]  /*0e10*/  SHF.R.S32.HI R193, RZ, 0x1f, R192 ;  /* 0x0000001fffc17819 */ /* 0x008fc800000114c0 */
[----:B------:R-:W-:Y:S02]  /*0e20*/  LEA.HI R192, R193, R192, RZ, 0x3 ;  /* 0x000000c0c1c07211 */ /* 0x000fe400078f18ff */
[----:B------:R-:W-:-:S04]  /*0e30*/  SHF.R.S32.HI R193, RZ, 0x1f, R2 ;  /* 0x0000001fffc17819 */ /* 0x000fc80000011402 */
[----:B------:R-:W-:Y:S02]  /*0e40*/  LEA.HI R2, R193, R2, RZ, 0x3 ;  /* 0x00000002c1027211 */ /* 0x000fe400078f18ff */
[----:B-1----:R-:W-:-:S04]  /*0e50*/  LOP3.LUT R194, R194, 0x1f, RZ, 0xc0, !PT ;  /* 0x0000001fc2c27812 */ /* 0x002fc800078ec0ff */
[-C--:B------:R-:W-:Y:S01]  /*0e60*/  LEA.HI.SX32 R192, R192, R194.reuse, 0x1d ;  /* 0x000000c2c0c07211 */ /* 0x080fe200078feaff */
[----:B------:R0:W-:Y:S01]  /*0e70*/  STL [R1+0x28], R194 ;  /* 0x000028c201007387 */ /* 0x0001e20000100800 */
[----:B------:R-:W-:Y:S02]  /*0e80*/  LEA.HI.SX32 R224, R2, R194, 0x1d ;  /* 0x000000c202e07211 */ /* 0x000fe400078feaff */
[----:B------:R-:W-:Y:S01]  /*0e90*/  MOV R2, R192 ;  /* 0x000000c000027202 */ /* 0x000fe20000000f00 */
[----:B------:R0:W-:Y:S01]  /*0ea0*/  STL [R1+0x2c], R192 ;  /* 0x00002cc001007387 */ /* 0x0001e20000100800 */
[----:B--2---:R-:W-:Y:S01]  /*0eb0*/  FSEL R3, R3, RZ, !P0 ;  /* 0x000000ff03037208 */ /* 0x004fe20004000000 */
[----:B0-----:R-:W-:Y:S06]  /*0ec0*/  @!P5 BRA `(.L_x_8100) ;  /* 0x000000040078d947 */ /* 0x001fec0003800000 */
[----:B------:R-:W0:Y:S01]  /*0ed0*/  LDC.64 R196, c[0x0][0x428] ;  /* 0x00010a00ffc47b82 */ /* 0x000e220000000a00 */
[----:B------:R-:W2:Y:S04]  /*0ee0*/  LDL R252, [R1+0xb0] ;  /* 0x0000b00001fc7983 */ /* 0x000ea80000100800 */
[----:B------:R-:W3:Y:S03]  /*0ef0*/  LDL R251, [R1+0xb4] ;  /* 0x0000b40001fb7983 */ /* 0x000ee60000100800 */
[----:B------:R-:W1:Y:S01]  /*0f00*/  LDC.64 R200, c[0x0][0x3a8] ;  /* 0x0000ea00ffc87b82 */ /* 0x000e620000000a00 */
[----:B------:R-:W4:Y:S01]  /*0f10*/  LDL R250, [R1+0x98] ;  /* 0x0000980001fa7983 */ /* 0x000f220000100800 */
        /* <DEDUP_REMOVED lines=13> */
[----:B------:R-:W2:Y:S01]  /*0ff0*/  LDL R198, [R1+0xa8] ;  /* 0x0000a80001c67983 */ /* 0x000ea20000100800 */
[----:B------:R-:W-:-:S02]  /*1000*/  PRMT R226, R197, 0x7632, R226 ;  /* 0x00007632c5e27816 */ /* 0x000fc400000000e2 */
[----:B0-----:R-:W-:Y:S01]  /*1010*/  SHF.L.U32 R219, R197, 0x10, RZ ;  /* 0x00000010c5db7819 */ /* 0x001fe200000006ff */
[C---:B----4-:R-:W-:Y:S02]  /*1020*/  FADD.FTZ R197, -R3.reuse, R202 ;  /* 0x000000ca03c57221 */ /* 0x050fe40000010100 */
[----:B------:R-:W4:Y:S01]  /*1030*/  LDL R202, [R1+0xac] ;  /* 0x0000ac0001ca7983 */ /* 0x000f220000100800 */
[C---:B------:R-:W-:Y:S02]  /*1040*/  PRMT R220, R196.reuse, 0x7632, R220 ;  /* 0x00007632c4dc7816 */ /* 0x040fe400000000dc */
[----:B------:R-:W-:Y:S01]  /*1050*/  SHF.L.U32 R218, R196, 0x10, RZ ;  /* 0x00000010c4da7819 */ /* 0x000fe200000006ff */
[C---:B------:R-:W-:Y:S02]  /*1060*/  FADD.FTZ R196, -R3.reuse, R200 ;  /* 0x000000c803c47221 */ /* 0x040fe40000010100 */
[----:B------:R-:W4:Y:S01]  /*1070*/  LDL R200, [R1+0xa4] ;  /* 0x0000a40001c87983 */ /* 0x000f220000100800 */
[C---:B---3--:R-:W-:Y:S01]  /*1080*/  FADD.FTZ R0, -R3.reuse, R192 ;  /* 0x000000c003007221 */ /* 0x048fe20000010100 */
[----:B------:R-:W-:-:S02]  /*1090*/  FADD.FTZ R192, -R3, R201 ;  /* 0x000000c903c07221 */ /* 0x000fc40000010100 */
[----:B------:R-:W3:Y:S01]  /*10a0*/  LDL R201, [R1+0x9c] ;  /* 0x00009c0001c97983 */ /* 0x000ee20000100800 */
[C---:B------:R-:W-:Y:S01]  /*10b0*/  FADD.FTZ R217, -R3.reuse, R194 ;  /* 0x000000c203d97221 */ /* 0x040fe20000010100 */
[C---:B------:R-:W-:Y:S02]  /*10c0*/  FADD.FTZ R194, -R3.reuse, R203 ;  /* 0x000000cb03c27221 */ /* 0x040fe40000010100 */
[----:B------:R-:W3:Y:S01]  /*10d0*/  LDL R203, [R1+0xa0] ;  /* 0x0000a00001cb7983 */ /* 0x000ee20000100800 */
[C---:B------:R-:W-:Y:S01]  /*10e0*/  FADD.FTZ R195, -R3.reuse, R195 ;  /* 0x000000c303c37221 */ /* 0x040fe20000010100 */
[----:B------:R-:W-:-:S03]  /*10f0*/  FADD.FTZ R193, -R3, R193 ;  /* 0x000000c103c17221 */ /* 0x000fc60000010100 */
[----:B-----5:R-:W-:Y:S01]  /*1100*/  FMUL.FTZ R221, R4, R195 ;  /* 0x000000c304dd7220 */ /* 0x020fe20000410000 */
[----:B------:R-:W-:Y:S01]  /*1110*/  SHF.L.U32 R195, R220, 0x10, RZ ;  /* 0x00000010dcc37819 */ /* 0x000fe200000006ff */
[C---:B------:R-:W-:Y:S01]  /*1120*/  FMUL.FTZ R223, R4.reuse, R193 ;  /* 0x000000c104df7220 */ /* 0x040fe20000410000 */
[----:B------:R-:W-:-:S03]  /*1130*/  FMUL.FTZ R0, R4, R0 ;  /* 0x0000000004007220 */ /* 0x000fc60000410000 */
[----:B------:R-:W-:Y:S01]  /*1140*/  FFMA.FTZ R133, R223, R195, R133 ;  /* 0x000000c3df857223 */ /* 0x000fe20000010085 */
[----:B------:R-:W-:Y:S01]  /*1150*/  FADD.FTZ R101, R101, R195 ;  /* 0x000000c365657221 */ /* 0x000fe20000010000 */
[----:B------:R-:W-:Y:S01]  /*1160*/  SHF.L.U32 R193, R226, 0x10, RZ ;  /* 0x00000010e2c17819 */ /* 0x000fe200000006ff */
[----:B------:R-:W-:Y:S01]  /*1170*/  FMUL.FTZ R222, R4, R217 ;  /* 0x000000d904de7220 */ /* 0x000fe20000410000 */
[----:B------:R-:W-:Y:S01]  /*1180*/  PRMT R249, R199, 0x7632, R249 ;  /* 0x00007632c7f97816 */ /* 0x000fe200000000f9 */
[-C--:B------:R-:W-:Y:S01]  /*1190*/  FMUL.FTZ R252, R252, R219.reuse ;  /* 0x000000dbfcfc7220 */ /* 0x080fe20000410000 */
[----:B------:R-:W-:Y:S01]  /*11a0*/  FADD.FTZ R100, R100, R218 ;  /* 0x000000da64647221 */ /* 0x000fe20000010000 */
[----:B------:R-:W-:Y:S01]  /*11b0*/  FFMA.FTZ R132, R0, R218, R132 ;  /* 0x000000da00847223 */ /* 0x000fe20000010084 */
[----:B------:R-:W-:Y:S01]  /*11c0*/  FADD.FTZ R102, R102, R219 ;  /* 0x000000db66667221 */ /* 0x000fe20000010000 */
[----:B------:R-:W-:Y:S01]  /*11d0*/  FFMA.FTZ R134, R222, R219, R134 ;  /* 0x000000dbde867223 */ /* 0x000fe20000010086 */
[-C--:B------:R-:W-:Y:S01]  /*11e0*/  FMUL.FTZ R251, R251, R193.reuse ;  /* 0x000000c1fbfb7220 */ /* 0x080fe20000410000 */
[C---:B------:R-:W-:Y:S01]  /*11f0*/  FMUL.FTZ R219, R4.reuse, R196 ;  /* 0x000000c404db7220 */ /* 0x040fe20000410000 */
[C---:B------:R-:W-:Y:S01]  /*1200*/  FMUL.FTZ R217, R4.reuse, R192 ;  /* 0x000000c004d97220 */ /* 0x040fe20000410000 */
[----:B------:R-:W-:Y:S01]  /*1210*/  FMUL.FTZ R194, R4, R194 ;  /* 0x000000c204c27220 */ /* 0x000fe20000410000 */
[----:B------:R-:W-:Y:S01]  /*1220*/  FFMA.FTZ R135, R221, R193, R135 ;  /* 0x000000c1dd877223 */ /* 0x000fe20000010087 */
[----:B------:R-:W-:Y:S01]  /*1230*/  FADD.FTZ R103, R103, R193 ;  /* 0x000000c167677221 */ /* 0x000fe20000010000 */
[-C--:B------:R-:W-:Y:S01]  /*1240*/  FMUL.FTZ R250, R250, R225.reuse ;  /* 0x000000e1fafa7220 */ /* 0x080fe20000410000 */
[----:B------:R-:W-:Y:S01]  /*1250*/  SHF.L.U32 R199, R199, 0x10, RZ ;  /* 0x00000010c7c77819 */ /* 0x000fe200000006ff */
[----:B------:R-:W-:Y:S01]  /*1260*/  FADD.FTZ R96, R96, R225 ;  /* 0x000000e160607221 */ /* 0x000fe20000010000 */
[----:B------:R-:W-:Y:S01]  /*1270*/  FFMA.FTZ R128, R219, R225, R128 ;  /* 0x000000e1db807223 */ /* 0x000fe20000010080 */
[----:B------:R-:W-:-:S02]  /*1280*/  IADD3 R224, PT, PT, R224, 0x20, RZ ;  /* 0x00000020e0e07810 */ /* 0x000fc40007ffe0ff */
[----:B------:R-:W-:Y:S01]  /*1290*/  FADD.FTZ R98, R98, R199 ;  /* 0x000000c762627221 */ /* 0x000fe20000010000 */
[----:B------:R-:W-:Y:S01]  /*12a0*/  IADD3 R2, PT, PT, R2, 0x20, RZ ;  /* 0x0000002002027810 */ /* 0x000fe20007ffe0ff */
[----:B--2---:R-:W-:Y:S01]  /*12b0*/  FMUL.FTZ R220, R198, R218 ;  /* 0x000000dac6dc7220 */ /* 0x004fe20000410000 */
[----:B------:R-:W-:Y:S01]  /*12c0*/  FMUL.FTZ R218, R4, R197 ;  /* 0x000000c504da7220 */ /* 0x000fe20000410000 */
[----:B------:R-:W-:Y:S02]  /*12d0*/  SHF.L.U32 R197, R249, 0x10, RZ ;  /* 0x00000010f9c57819 */ /* 0x000fe400000006ff */
[----:B------:R-:W-:Y:S01]  /*12e0*/  FADD.FTZ R196, RZ, R220 ;  /* 0x000000dcffc47221 */ /* 0x000fe20000010000 */
[----:B----4-:R-:W-:Y:S01]  /*12f0*/  FMUL.FTZ R202, R202, R195 ;  /* 0x000000c3caca7220 */ /* 0x010fe20000410000 */
[----:B------:R-:W-:-:S04]  /*1300*/  FFMA.FTZ R195, R0, R220, RZ ;  /* 0x000000dc00c37223 */ /* 0x000fc800000100ff */
[----:B------:R-:W-:-:S04]  /*1310*/  FFMA.FTZ R195, R223, R202, R195 ;  /* 0x000000cadfc37223 */ /* 0x000fc800000100c3 */
[----:B------:R-:W-:Y:S01]  /*1320*/  FFMA.FTZ R195, R222, R252, R195 ;  /* 0x000000fcdec37223 */ /* 0x000fe200000100c3 */
[----:B------:R-:W-:-:S03]  /*1330*/  FADD.FTZ R196, R196, R202 ;  /* 0x000000cac4c47221 */ /* 0x000fc60000010000 */
[----:B------:R-:W-:Y:S01]  /*1340*/  FFMA.FTZ R192, R221, R251, R195 ;  /* 0x000000fbddc07223 */ /* 0x000fe200000100c3 */
[----:B------:R-:W-:Y:S01]  /*1350*/  FMUL.FTZ R195, R200, R197 ;  /* 0x000000c5c8c37220 */ /* 0x000fe20000410000 */
[----:B------:R0:W-:Y:S01]  /*1360*/  STL [R1], R202 ;  /* 0x000000ca01007387 */ /* 0x0001e20000100800 */
[----:B------:R-:W-:-:S03]  /*1370*/  FADD.FTZ R193, R196, R252 ;  /* 0x000000fcc4c17221 */ /* 0x000fc60000010000 */
[----:B------:R0:W-:Y:S01]  /*1380*/  STL [R1+0xc], R194 ;  /* 0x00000cc201007387 */ /* 0x0001e20000100800 */
[----:B------:R-:W-:-:S03]  /*1390*/  SHF.L.U32 R198, R248, 0x10, RZ ;  /* 0x00000010f8c67819 */ /* 0x000fc600000006ff */
[----:B------:R0:W-:Y:S01]  /*13a0*/  STL [R1+0x20], R195 ;  /* 0x000020c301007387 */ /* 0x0001e20000100800 */
[----:B------:R-:W-:Y:S01]  /*13b0*/  FADD.FTZ R193, R193, R251 ;  /* 0x000000fbc1c17221 */ /* 0x000fe20000010000 */
[----:B---3--:R-:W-:Y:S01]  /*13c0*/  FMUL.FTZ R249, R201, R198 ;  /* 0x000000c6c9f97220 */ /* 0x008fe20000410000 */
[----:B------:R-:W-:Y:S02]  /*13d0*/  FFMA.FTZ R192, R219, R250, R192 ;  /* 0x000000fadbc07223 */ /* 0x000fe400000100c0 */
[----:B------:R-:W-:Y:S01]  /*13e0*/  FADD.FTZ R193, R193, R250 ;  /* 0x000000fac1c17221 */ /* 0x000fe20000010000 */
[----:B------:R-:W-:Y:S01]  /*13f0*/  FMUL.FTZ R248, R203, R199 ;  /* 0x000000c7cbf87220 */ /* 0x000fe20000410000 */
[----:B------:R-:W-:Y:S02]  /*1400*/  FFMA.FTZ R192, R217, R249, R192 ;  /* 0x000000f9d9c07223 */ /* 0x000fe400000100c0 */
[----:B------:R-:W-:Y:S02]  /*1410*/  FADD.FTZ R193, R193, R249 ;  /* 0x000000f9c1c17221 */ /* 0x000fe40000010000 */
[----:B------:R-:W-:-:S02]  /*1420*/  FFMA.FTZ R192, R218, R248, R192 ;  /* 0x000000f8dac07223 */ /* 0x000fc400000100c0 */
[----:B------:R-:W-:Y:S01]  /*1430*/  FADD.FTZ R193, R193, R248 ;  /* 0x000000f8c1c17221 */ /* 0x000fe20000010000 */
[----:B------:R-:W-:Y:S01]  /*1440*/  FFMA.FTZ R130, R218, R199, R130 ;  /* 0x000000c7da827223 */ /* 0x000fe20000010082 */
[----:B------:R-:W-:Y:S01]  /*1450*/  FADD.FTZ R97, R97, R198 ;  /* 0x000000c661617221 */ /* 0x000fe20000010000 */
[----:B------:R-:W-:Y:S01]  /*1460*/  FFMA.FTZ R129, R217, R198, R129 ;  /* 0x000000c6d9817223 */ /* 0x000fe20000010081 */
[----:B------:R-:W-:Y:S01]  /*1470*/  FADD.FTZ R99, R99, R197 ;  /* 0x000000c563637221 */ /* 0x000fe20000010000 */
[C---:B------:R-:W-:Y:S01]  /*1480*/  FFMA.FTZ R131, R194.reuse, R197, R131 ;  /* 0x000000c5c2837223 */ /* 0x040fe20000010083 */
[----:B------:R-:W-:Y:S01]  /*1490*/  FADD.FTZ R226, R193, R195 ;  /* 0x000000c3c1e27221 */ /* 0x000fe20000010000 */
[----:B0-----:R-:W-:-:S07]  /*14a0*/  FFMA.FTZ R225, R194, R195, R192 ;  /* 0x000000c3c2e17223 */ /* 0x001fce00000100c0 */
.L_x_8100:
[----:B------:R-:W-:Y:S05]  /*14b0*/  BSYNC.RECONVERGENT B2 ;  /* 0x0000000000027941 */ /* 0x000fea0003800200 */
.L_x_8099:
[----:B------:R-:W-:Y:S04]  /*14c0*/  BSSY.RECONVERGENT B2, `(.L_x_8101) ;  /* 0x0000060000027945 */ /* 0x000fe80003800200 */
[----:B------:R-:W-:Y:S05]  /*14d0*/  @!P4 BRA `(.L_x_8102) ;  /* 0x000000040078c947 */ /* 0x000fea0003800000 */
[----:B------:R-:W0:Y:S01]  /*14e0*/  LDC.64 R196, c[0x0][0x428] ;  /* 0x00010a00ffc47b82 */ /* 0x000e220000000a00 */
[----:B------:R-:W2:Y:S07]  /*14f0*/  LDL R247, [R1+0x88] ;  /* 0x0000880001f77983 */ /* 0x000eae0000100800 */
[----:B------:R-:W1:Y:S01]  /*1500*/  LDC.64 R200, c[0x0][0x3a8] ;  /* 0x0000ea00ffc87b82 */ /* 0x000e620000000a00 */
[----:B------:R-:W-:Y:S01]  /*1510*/  ISETP.NE.U32.AND P0, PT, RZ, UR10, PT ;  /* 0x0000000aff007c0c */ /* 0x000fe2000bf05070 */
[----:B------:R-:W3:Y:S01]  /*1520*/  LDL R245, [R1+0x90] ;  /* 0x0000900001f57983 */ /* 0x000ee20000100800 */
[----:B0-----:R-:W-:-:S06]  /*1530*/  IMAD.WIDE.U32 R196, R224, 0x10, R196 ;  /* 0x00000010e0c47825 */ /* 0x001fcc00078e00c4 */
[----:B------:R-:W4:Y:S01]  /*1540*/  LDG.E.128 R196, desc[UR6][R196.64] ;  /* 0x00000006c4c47981 */ /* 0x000f22000c1e1d00 */
[----:B-1----:R-:W-:-:S05]  /*1550*/  IMAD.WIDE.U32 R200, R2, 0x20, R200 ;  /* 0x0000002002c87825 */ /* 0x002fca00078e00c8 */
[----:B------:R-:W2:Y:S04]  /*1560*/  LDG.E.128 R192, desc[UR6][R200.64] ;  /* 0x00000006c8c07981 */ /* 0x000ea8000c1e1d00 */
[----:B------:R-:W3:Y:S01]  /*1570*/  LDG.E.128 R200, desc[UR6][R200.64+0x10] ;  /* 0x00001006c8c87981 */ /* 0x000ee2000c1e1d00 */
[----:B------:R-:W-:-:S13]  /*1580*/  ISETP.NE.AND.EX P0, PT, RZ, UR11, PT, P0 ;  /* 0x0000000bff007c0c */ /* 0x000fda000bf05300 */
[----:B------:R-:W0:Y:S02]  /*1590*/  @P0 LDC.64 R210, c[0x0][0x438] ;  /* 0x00010e00ffd20b82 */ /* 0x000e240000000a00 */
[----:B0-----:R-:W-:-:S05]  /*15a0*/  @P0 IMAD.WIDE.U32 R210, R2, 0x20, R210 ;  /* 0x0000002002d20825 */ /* 0x001fca00078e00d2 */
[----:B------:R-:W5:Y:S04]  /*15b0*/  @P0 LDG.E.128 R28, desc[UR6][R210.64] ;  /* 0x00000006d21c0981 */ /* 0x000f68000c1e1d00 */
[----:B------:R0:W5:Y:S01]  /*15c0*/  @P0 LDG.E.128 R24, desc[UR6][R210.64+0x10] ;  /* 0x00001006d2180981 */ /* 0x000162000c1e1d00 */
[C---:B----4-:R-:W-:Y:S02]  /*15d0*/  PRMT R212, R196.reuse, 0x7632, R212 ;  /* 0x00007632c4d47816 */ /* 0x050fe400000000d4 */
[----:B0-----:R-:W-:Y:S01]  /*15e0*/  SHF.L.U32 R211, R196, 0x10, RZ ;  /* 0x00000010c4d37819 */ /* 0x001fe200000006ff */
[----:B---3--:R-:W-:Y:S02]  /*15f0*/  FADD.FTZ R196, -R3, R201 ;  /* 0x000000c903c47221 */ /* 0x008fe40000010100 */
[----:B------:R-:W3:Y:S01]  /*1600*/  LDL R201, [R1+0x78] ;  /* 0x0000780001c97983 */ /* 0x000ee20000100800 */
[----:B------:R-:W-:Y:S01]  /*1610*/  PRMT R244, R197, 0x7632, R244 ;  /* 0x00007632c5f47816 */ /* 0x000fe200000000f4 */
[----:B--2---:R-:W-:Y:S01]  /*1620*/  FADD.FTZ R193, -R3, R193 ;  /* 0x000000c103c17221 */ /* 0x004fe20000010100 */
[----:B------:R-:W-:-:S02]  /*1630*/  PRMT R246, R198, 0x7632, R246 ;  /* 0x00007632c6f67816 */ /* 0x000fc400000000f6 */
[----:B------:R-:W-:Y:S01]  /*1640*/  SHF.L.U32 R243, R198, 0x10, RZ ;  /* 0x00000010c6f37819 */ /* 0x000fe200000006ff */
[----:B------:R-:W-:Y:S01]  /*1650*/  FADD.FTZ R198, -R3, R200 ;  /* 0x000000c803c67221 */ /* 0x000fe20000010100 */
[----:B------:R-:W-:Y:S01]  /*1660*/  PRMT R213, R199, 0x7632, R213 ;  /* 0x00007632c7d57816 */ /* 0x000fe200000000d5 */
[----:B------:R-:W-:Y:S01]  /*1670*/  FADD.FTZ R210, -R3, R192 ;  /* 0x000000c003d27221 */ /* 0x000fe20000010100 */
[----:B------:R-:W-:Y:S01]  /*1680*/  SHF.L.U32 R242, R199, 0x10, RZ ;  /* 0x00000010c7f27819 */ /* 0x000fe200000006ff */
[----:B-----5:R-:W-:Y:S01]  /*1690*/  FMUL.FTZ R215, R4, R193 ;  /* 0x000000c104d77220 */ /* 0x020fe20000410000 */
[----:B------:R-:W-:Y:S02]  /*16a0*/  SHF.L.U32 R199, R244, 0x10, RZ ;  /* 0x00000010f4c77819 */ /* 0x000fe400000006ff */
[----:B------:R-:W-:Y:S01]  /*16b0*/  SHF.L.U32 R193, R212, 0x10, RZ ;  /* 0x00000010d4c17819 */ /* 0x000fe200000006ff */
[----:B------:R-:W2:Y:S01]  /*16c0*/  LDL R244, [R1+0x8c] ;  /* 0x00008c0001f47983 */ /* 0x000ea20000100800 */
[C---:B------:R-:W-:Y:S01]  /*16d0*/  FMUL.FTZ R212, R4.reuse, R198 ;  /* 0x000000c604d47220 */ /* 0x040fe20000410000 */
[----:B------:R-:W-:Y:S01]  /*16e0*/  FMUL.FTZ R216, R4, R210 ;  /* 0x000000d204d87220 */ /* 0x000fe20000410000 */
[----:B------:R-:W-:Y:S01]  /*16f0*/  FADD.FTZ R88, R88, R243 ;  /* 0x000000f358587221 */ /* 0x000fe20000010000 */
[----:B------:R-:W4:Y:S01]  /*1700*/  LDL R210, [R1+0x80] ;  /* 0x0000800001d27983 */ /* 0x000f220000100800 */
[----:B------:R-:W-:Y:S01]  /*1710*/  FFMA.FTZ R120, R212, R243, R120 ;  /* 0x000000f3d4787223 */ /* 0x000fe20000010078 */
[----:B------:R-:W-:-:S02]  /*1720*/  FADD.FTZ R192, -R3, R203 ;  /* 0x000000cb03c07221 */ /* 0x000fc40000010100 */
[----:B------:R-:W4:Y:S01]  /*1730*/  LDL R203, [R1+0x94] ;  /* 0x0000940001cb7983 */ /* 0x000f220000100800 */
[----:B------:R-:W-:Y:S01]  /*1740*/  SHF.L.U32 R241, R197, 0x10, RZ ;  /* 0x00000010c5f17819 */ /* 0x000fe200000006ff */
[----:B------:R-:W-:Y:S02]  /*1750*/  FADD.FTZ R197, -R3, R202 ;  /* 0x000000ca03c57221 */ /* 0x000fe40000010100 */
[----:B------:R-:W4:Y:S01]  /*1760*/  LDL R202, [R1+0x7c] ;  /* 0x00007c0001ca7983 */ /* 0x000f220000100800 */
[----:B---3--:R-:W-:-:S03]  /*1770*/  FMUL.FTZ R243, R201, R243 ;  /* 0x000000f3c9f37220 */ /* 0x008fc60000410000 */
[----:B------:R-:W3:Y:S01]  /*1780*/  LDL R201, [R1+0x84] ;  /* 0x0000840001c97983 */ /* 0x000ee20000100800 */
[C---:B------:R-:W-:Y:S01]  /*1790*/  FADD.FTZ R194, -R3.reuse, R194 ;  /* 0x000000c203c27221 */ /* 0x040fe20000010100 */
[----:B------:R-:W-:Y:S01]  /*17a0*/  FADD.FTZ R195, -R3, R195 ;  /* 0x000000c303c37221 */ /* 0x000fe20000010100 */
[----:B------:R-:W-:Y:S01]  /*17b0*/  FMUL.FTZ R247, R247, R211 ;  /* 0x000000d3f7f77220 */ /* 0x000fe20000410000 */
[----:B------:R-:W-:Y:S01]  /*17c0*/  MOV R200, R213 ;  /* 0x000000d500c87202 */ /* 0x000fe20000000f00 */
[----:B------:R-:W-:Y:S01]  /*17d0*/  FMUL.FTZ R214, R4, R194 ;  /* 0x000000c204d67220 */ /* 0x000fe20000410000 */
[----:B------:R-:W-:Y:S01]  /*17e0*/  SHF.L.U32 R198, R246, 0x10, RZ ;  /* 0x00000010f6c67819 */ /* 0x000fe200000006ff */
[----:B------:R-:W-:Y:S01]  /*17f0*/  FMUL.FTZ R213, R4, R195 ;  /* 0x000000c304d57220 */ /* 0x000fe20000410000 */
[----:B------:R-:W-:Y:S01]  /*1800*/  FADD.FTZ R194, R226, R247 ;  /* 0x000000f7e2c27221 */ /* 0x000fe20000010000 */
[----:B------:R-:W-:Y:S01]  /*1810*/  FFMA.FTZ R195, R216, R247, R225 ;  /* 0x000000f7d8c37223 */ /* 0x000fe200000100e1 */
[----:B------:R-:W-:Y:S01]  /*1820*/  SHF.L.U32 R200, R200, 0x10, RZ ;  /* 0x00000010c8c87819 */ /* 0x000fe200000006ff */
[-C--:B--2---:R-:W-:Y:S01]  /*1830*/  FMUL.FTZ R246, R244, R193.reuse ;  /* 0x000000c1f4f67220 */ /* 0x084fe20000410000 */
[----:B------:R-:W-:Y:S01]  /*1840*/  FFMA.FTZ R125, R215, R193, R125 ;  /* 0x000000c1d77d7223 */ /* 0x000fe2000001007d */
[----:B------:R-:W-:Y:S01]  /*1850*/  FADD.FTZ R93, R93, R193 ;  /* 0x000000c15d5d7221 */ /* 0x000fe20000010000 */
[----:B------:R-:W-:Y:S01]  /*1860*/  FADD.FTZ R94, R94, R241 ;  /* 0x000000f15e5e7221 */ /* 0x000fe20000010000 */
[-C--:B------:R-:W-:Y:S01]  /*1870*/  FFMA.FTZ R126, R214, R241.reuse, R126 ;  /* 0x000000f1d67e7223 */ /* 0x080fe2000001007e */
[----:B------:R-:W-:Y:S01]  /*1880*/  FMUL.FTZ R245, R245, R241 ;  /* 0x000000f1f5f57220 */ /* 0x000fe20000410000 */
[----:B------:R-:W-:Y:S01]  /*1890*/  FADD.FTZ R193, R194, R246 ;  /* 0x000000f6c2c17221 */ /* 0x000fe20000010000 */
[----:B----4-:R-:W-:Y:S01]  /*18a0*/  FMUL.FTZ R241, R210, R242 ;  /* 0x000000f2d2f17220 */ /* 0x010fe20000410000 */
[----:B------:R-:W-:Y:S01]  /*18b0*/  FFMA.FTZ R194, R215, R246, R195 ;  /* 0x000000f6d7c27223 */ /* 0x000fe200000100c3 */
[C---:B------:R-:W-:Y:S01]  /*18c0*/  FMUL.FTZ R210, R4.reuse, R196 ;  /* 0x000000c404d27220 */ /* 0x040fe20000410000 */
[----:B------:R-:W-:Y:S01]  /*18d0*/  FMUL.FTZ R195, R4, R192 ;  /* 0x000000c004c37220 */ /* 0x000fe20000410000 */
[----:B------:R-:W-:Y:S01]  /*18e0*/  FMUL.FTZ R244, R203, R199 ;  /* 0x000000c7cbf47220 */ /* 0x000fe20000410000 */
[----:B------:R-:W-:Y:S01]  /*18f0*/  FADD.FTZ R193, R193, R245 ;  /* 0x000000f5c1c17221 */ /* 0x000fe20000010000 */
[----:B------:R-:W-:-:S02]  /*1900*/  FFMA.FTZ R194, R214, R245, R194 ;  /* 0x000000f5d6c27223 */ /* 0x000fc400000100c2 */
[----:B------:R0:W-:Y:S01]  /*1910*/  STL [R1+0x8], R195 ;  /* 0x000008c301007387 */ /* 0x0001e20000100800 */
        /* <DEDUP_REMOVED lines=9> */
[----:B------:R-:W-:-:S03]  /*19b0*/  FFMA.FTZ R194, R212, R243, R194 ;  /* 0x000000f3d4c27223 */ /* 0x000fc600000100c2 */
[----:B------:R-:W-:Y:S01]  /*19c0*/  FADD.FTZ R193, R193, R242 ;  /* 0x000000f2c1c17221 */ /* 0x000fe20000010000 */
[----:B------:R-:W-:-:S03]  /*19d0*/  FFMA.FTZ R192, R210, R242, R194 ;  /* 0x000000f2d2c07223 */ /* 0x000fc600000100c2 */
        /* <DEDUP_REMOVED lines=8> */
[----:B------:R-:W-:Y:S02]  /*1a60*/  IADD3 R224, PT, PT, R224, 0x20, RZ ;  /* 0x00000020e0e07810 */ /* 0x000fe40007ffe0ff */
[----:B------:R-:W-:Y:S01]  /*1a70*/  IADD3 R2, PT, PT, R2, 0x20, RZ ;  /* 0x0000002002027810 */ /* 0x000fe20007ffe0ff */
[----:B---3--:R-:W-:-:S05]  /*1a80*/  FMUL.FTZ R196, R201, R200 ;  /* 0x000000c8c9c47220 */ /* 0x008fca0000410000 */
[----:B------:R0:W-:Y:S01]  /*1a90*/  STL [R1+0x1c], R196 ;  /* 0x00001cc401007387 */ /* 0x0001e20000100800 */
[----:B------:R-:W-:Y:S01]  /*1aa0*/  FADD.FTZ R226, R193, R196 ;  /* 0x000000c4c1e27221 */ /* 0x000fe20000010000 */
[----:B------:R-:W-:-:S07]  /*1ab0*/  FFMA.FTZ R225, R195, R196, R192 ;  /* 0x000000c4c3e17223 */ /* 0x000fce00000100c0 */
.L_x_8102:
[----:B------:R-:W-:Y:S05]  /*1ac0*/  BSYNC.RECONVERGENT B2 ;  /* 0x0000000000027941 */ /* 0x000fea0003800200 */
.L_x_8101:
[----:B------:R-:W-:Y:S04]  /*1ad0*/  BSSY.RECONVERGENT B2, `(.L_x_8103) ;  /* 0x0000060000027945 */ /* 0x000fe80003800200 */
[----:B------:R-:W-:Y:S05]  /*1ae0*/  @!P3 BRA `(.L_x_8104) ;  /* 0x000000040078b947 */ /* 0x000fea0003800000 */
[----:B------:R-:W1:Y:S01]  /*1af0*/  LDC.64 R200, c[0x0][0x3a8] ;  /* 0x0000ea00ffc87b82 */ /* 0x000e620000000a00 */
[----:B------:R-:W2:Y:S07]  /*1b00*/  LDL R240, [R1+0x68] ;  /* 0x0000680001f07983 */ /* 0x000eae0000100800 */
[----:B0-----:R-:W0:Y:S01]  /*1b10*/  LDC.64 R196, c[0x0][0x428] ;  /* 0x00010a00ffc47b82 */ /* 0x001e220000000a00 */
[----:B-1----:R-:W-:-:S05]  /*1b20*/  IMAD.WIDE.U32 R200, R2, 0x20, R200 ;  /* 0x0000002002c87825 */ /* 0x002fca00078e00c8 */
[----:B------:R-:W3:Y:S01]  /*1b30*/  LDG.E.128 R192, desc[UR6][R200.64] ;  /* 0x00000006c8c07981 */ /* 0x000ee2000c1e1d00 */
[----:B0-----:R-:W-:-:S06]  /*1b40*/  IMAD.WIDE.U32 R196, R224, 0x10, R196 ;  /* 0x00000010e0c47825 */ /* 0x001fcc00078e00c4 */
[----:B------:R-:W4:Y:S04]  /*1b50*/  LDG.E.128 R196, desc[UR6][R196.64] ;  /* 0x00000006c4c47981 */ /* 0x000f28000c1e1d00 */
[----:B------:R-:W2:Y:S01]  /*1b60*/  LDG.E.128 R200, desc[UR6][R200.64+0x10] ;  /* 0x00001006c8c87981 */ /* 0x000ea2000c1e1d00 */
[----:B------:R-:W-:-:S04]  /*1b70*/  ISETP.NE.U32.AND P0, PT, RZ, UR10, PT ;  /* 0x0000000aff007c0c */ /* 0x000fc8000bf05070 */
[----:B------:R-:W-:-:S13]  /*1b80*/  ISETP.NE.AND.EX P0, PT, RZ, UR11, PT, P0 ;  /* 0x0000000bff007c0c */ /* 0x000fda000bf05300 */
[----:B------:R-:W0:Y:S02]  /*1b90*/  @P0 LDC.64 R204, c[0x0][0x438] ;  /* 0x00010e00ffcc0b82 */ /* 0x000e240000000a00 */
[----:B0-----:R-:W-:-:S05]  /*1ba0*/  @P0 IMAD.WIDE.U32 R204, R2, 0x20, R204 ;  /* 0x0000002002cc0825 */ /* 0x001fca00078e00cc */
[----:B------:R-:W5:Y:S04]  /*1bb0*/  @P0 LDG.E.128 R20, desc[UR6][R204.64] ;  /* 0x00000006cc140981 */ /* 0x000f68000c1e1d00 */
[----:B------:R3:W5:Y:S02]  /*1bc0*/  @P0 LDG.E.128 R16, desc[UR6][R204.64+0x10] ;  /* 0x00001006cc100981 */ /* 0x000764000c1e1d00 */
[----:B---3--:R-:W-:-:S04]  /*1bd0*/  FADD.FTZ R204, -R3, R192 ;  /* 0x000000c003cc7221 */ /* 0x008fc80000010100 */
[----:B-----5:R-:W-:Y:S02]  /*1be0*/  FMUL.FTZ R209, R4, R204 ;  /* 0x000000cc04d17220 */ /* 0x020fe40000410000 */
[----:B------:R-:W3:Y:S01]  /*1bf0*/  LDL R204, [R1+0x70] ;  /* 0x0000700001cc7983 */ /* 0x000ee20000100800 */
[C---:B----4-:R-:W-:Y:S02]  /*1c00*/  PRMT R238, R197.reuse, 0x7632, R238 ;  /* 0x00007632c5ee7816 */ /* 0x050fe400000000ee */
[----:B------:R-:W-:Y:S01]  /*1c10*/  SHF.L.U32 R234, R197, 0x10, RZ ;  /* 0x00000010c5ea7819 */ /* 0x000fe200000006ff */
[C---:B--2---:R-:W-:Y:S02]  /*1c20*/  FADD.FTZ R197, -R3.reuse, R200 ;  /* 0x000000c803c57221 */ /* 0x044fe40000010100 */
[----:B------:R-:W2:Y:S01]  /*1c30*/  LDL R200, [R1+0x58] ;  /* 0x0000580001c87983 */ /* 0x000ea20000100800 */
[----:B------:R-:W-:Y:S01]  /*1c40*/  FADD.FTZ R194, -R3, R194 ;  /* 0x000000c203c27221 */ /* 0x000fe20000010100 */
[----:B------:R-:W-:-:S03]  /*1c50*/  PRMT R239, R198, 0x7632, R239 ;  /* 0x00007632c6ef7816 */ /* 0x000fc600000000ef */
[----:B------:R-:W-:Y:S01]  /*1c60*/  FMUL.FTZ R207, R4, R194 ;  /* 0x000000c204cf7220 */ /* 0x000fe20000410000 */
[----:B------:R-:W-:Y:S01]  /*1c70*/  SHF.L.U32 R235, R198, 0x10, RZ ;  /* 0x00000010c6eb7819 */ /* 0x000fe200000006ff */
[----:B------:R-:W-:Y:S01]  /*1c80*/  FADD.FTZ R86, R86, R234 ;  /* 0x000000ea56567221 */ /* 0x000fe20000010000 */
[----:B------:R-:W-:Y:S01]  /*1c90*/  SHF.L.U32 R198, R238, 0x10, RZ ;  /* 0x00000010eec67819 */ /* 0x000fe200000006ff */
[----:B------:R-:W-:Y:S01]  /*1ca0*/  FFMA.FTZ R118, R207, R234, R118 ;  /* 0x000000eacf767223 */ /* 0x000fe20000010076 */
[C---:B------:R-:W-:Y:S01]  /*1cb0*/  FADD.FTZ R15, -R3.reuse, R193 ;  /* 0x000000c1030f7221 */ /* 0x040fe20000010100 */
[C---:B------:R-:W-:Y:S01]  /*1cc0*/  PRMT R236, R196.reuse, 0x7632, R236 ;  /* 0x00007632c4ec7816 */ /* 0x040fe200000000ec */
[C---:B------:R-:W-:Y:S01]  /*1cd0*/  FADD.FTZ R192, -R3.reuse, R203 ;  /* 0x000000cb03c07221 */ /* 0x040fe20000010100 */
[----:B------:R-:W-:Y:S01]  /*1ce0*/  SHF.L.U32 R205, R196, 0x10, RZ ;  /* 0x00000010c4cd7819 */ /* 0x000fe200000006ff */
[----:B------:R-:W-:Y:S01]  /*1cf0*/  FADD.FTZ R196, -R3, R202 ;  /* 0x000000ca03c47221 */ /* 0x000fe20000010100 */
[----:B------:R-:W4:Y:S01]  /*1d00*/  LDL R203, [R1+0x60] ;  /* 0x0000600001cb7983 */ /* 0x000f220000100800 */
[----:B------:R-:W-:-:S03]  /*1d10*/  FMUL.FTZ R208, R4, R15 ;  /* 0x0000000f04d07220 */ /* 0x000fc60000410000 */
[----:B------:R-:W4:Y:S01]  /*1d20*/  LDL R202, [R1+0x74] ;  /* 0x0000740001ca7983 */ /* 0x000f220000100800 */
[----:B------:R-:W-:Y:S01]  /*1d30*/  SHF.L.U32 R15, R236, 0x10, RZ ;  /* 0x00000010ec0f7819 */ /* 0x000fe200000006ff */
[----:B------:R-:W-:Y:S02]  /*1d40*/  FADD.FTZ R193, -R3, R201 ;  /* 0x000000c903c17221 */ /* 0x000fe40000010100 */
[----:B------:R-:W4:Y:S01]  /*1d50*/  LDL R201, [R1+0x5c] ;  /* 0x00005c0001c97983 */ /* 0x000f220000100800 */
[----:B---3--:R-:W-:-:S03]  /*1d60*/  FMUL.FTZ R238, R204, R234 ;  /* 0x000000eaccee7220 */ /* 0x008fc60000410000 */
[----:B------:R-:W3:Y:S01]  /*1d70*/  LDL R234, [R1+0x6c] ;  /* 0x00006c0001ea7983 */ /* 0x000ee20000100800 */
[----:B--2---:R-:W-:-:S03]  /*1d80*/  FMUL.FTZ R236, R200, R235 ;  /* 0x000000ebc8ec7220 */ /* 0x004fc60000410000 */
[----:B------:R-:W2:Y:S01]  /*1d90*/  LDL R200, [R1+0x64] ;  /* 0x0000640001c87983 */ /* 0x000ea20000100800 */
[-C--:B------:R-:W-:Y:S01]  /*1da0*/  FMUL.FTZ R240, R240, R205.reuse ;  /* 0x000000cdf0f07220 */ /* 0x080fe20000410000 */
[----:B------:R-:W-:Y:S01]  /*1db0*/  PRMT R206, R199, 0x7632, R206 ;  /* 0x00007632c7ce7816 */ /* 0x000fe200000000ce */
[----:B------:R-:W-:Y:S01]  /*1dc0*/  FADD.FTZ R84, R84, R205 ;  /* 0x000000cd54547221 */ /* 0x000fe20000010000 */
[----:B------:R-:W-:Y:S01]  /*1dd0*/  FFMA.FTZ R116, R209, R205, R116 ;  /* 0x000000cdd1747223 */ /* 0x000fe20000010074 */
[----:B------:R-:W-:Y:S01]  /*1de0*/  FADD.FTZ R195, -R3, R195 ;  /* 0x000000c303c37221 */ /* 0x000fe20000010100 */
[----:B------:R-:W-:Y:S01]  /*1df0*/  FMUL.FTZ R205, R4, R197 ;  /* 0x000000c504cd7220 */ /* 0x000fe20000410000 */
[----:B------:R-:W-:Y:S01]  /*1e00*/  SHF.L.U32 R197, R239, 0x10, RZ ;  /* 0x00000010efc57819 */ /* 0x000fe200000006ff */
[----:B------:R-:W-:Y:S01]  /*1e10*/  FADD.FTZ R194, R226, R240 ;  /* 0x000000f0e2c27221 */ /* 0x000fe20000010000 */
[----:B------:R-:W-:Y:S02]  /*1e20*/  SHF.L.U32 R237, R199, 0x10, RZ ;  /* 0x00000010c7ed7819 */ /* 0x000fe400000006ff */
[----:B------:R-:W-:Y:S01]  /*1e30*/  MOV R199, R206 ;  /* 0x000000ce00c77202 */ /* 0x000fe20000000f00 */
[C---:B------:R-:W-:Y:S01]  /*1e40*/  FMUL.FTZ R206, R4.reuse, R195 ;  /* 0x000000c304ce7220 */ /* 0x040fe20000410000 */
[----:B------:R-:W-:Y:S01]  /*1e50*/  FMUL.FTZ R204, R4, R196 ;  /* 0x000000c404cc7220 */ /* 0x000fe20000410000 */
[----:B------:R-:W-:Y:S01]  /*1e60*/  FFMA.FTZ R195, R209, R240, R225 ;  /* 0x000000f0d1c37223 */ /* 0x000fe200000100e1 */
[----:B------:R-:W-:Y:S01]  /*1e70*/  FFMA.FTZ R117, R208, R15, R117 ;  /* 0x0000000fd0757223 */ /* 0x000fe20000010075 */
[----:B------:R-:W-:Y:S01]  /*1e80*/  FADD.FTZ R85, R85, R15 ;  /* 0x0000000f55557221 */ /* 0x000fe20000010000 */
[----:B------:R-:W-:Y:S01]  /*1e90*/  FADD.FTZ R82, R82, R237 ;  /* 0x000000ed52527221 */ /* 0x000fe20000010000 */
[----:B------:R-:W-:Y:S01]  /*1ea0*/  FFMA.FTZ R114, R204, R237, R114 ;  /* 0x000000edcc727223 */ /* 0x000fe20000010072 */
[----:B------:R-:W-:Y:S01]  /*1eb0*/  SHF.L.U32 R199, R199, 0x10, RZ ;  /* 0x00000010c7c77819 */ /* 0x000fe200000006ff */
[----:B------:R-:W-:-:S05]  /*1ec0*/  FMUL.FTZ R196, R4, R192 ;  /* 0x000000c004c47220 */ /* 0x000fca0000410000 */
[----:B------:R1:W-:Y:S01]  /*1ed0*/  STL [R1+0x4], R196 ;  /* 0x000004c401007387 */ /* 0x0003e20000100800 */
[----:B------:R-:W-:Y:S01]  /*1ee0*/  FADD.FTZ R80, R80, R235 ;  /* 0x000000eb50507221 */ /* 0x000fe20000010000 */
[----:B------:R-:W-:Y:S01]  /*1ef0*/  FFMA.FTZ R112, R205, R235, R112 ;  /* 0x000000ebcd707223 */ /* 0x000fe20000010070 */
[----:B----4-:R-:W-:Y:S01]  /*1f00*/  FMUL.FTZ R235, R201, R197 ;  /* 0x000000c5c9eb7220 */ /* 0x010fe20000410000 */
[----:B------:R-:W-:Y:S01]  /*1f10*/  FFMA.FTZ R119, R206, R198, R119 ;  /* 0x000000c6ce777223 */ /* 0x000fe20000010077 */
[----:B------:R-:W-:Y:S01]  /*1f20*/  FADD.FTZ R87, R87, R198 ;  /* 0x000000c657577221 */ /* 0x000fe20000010000 */
[----:B------:R-:W-:Y:S01]  /*1f30*/  FADD.FTZ R81, R81, R197 ;  /* 0x000000c551517221 */ /* 0x000fe20000010000 */
[----:B------:R-:W-:Y:S01]  /*1f40*/  FADD.FTZ R83, R83, R199 ;  /* 0x000000c753537221 */ /* 0x000fe20000010000 */
[----:B------:R-:W-:Y:S01]  /*1f50*/  FFMA.FTZ R115, R196, R199, R115 ;  /* 0x000000c7c4737223 */ /* 0x000fe20000010073 */
[----:B------:R-:W-:Y:S02]  /*1f60*/  IADD3 R224, PT, PT, R224, 0x20, RZ ;  /* 0x00000020e0e07810 */ /* 0x000fe40007ffe0ff */
[----:B------:R-:W-:Y:S01]  /*1f70*/  IADD3 R2, PT, PT, R2, 0x20, RZ ;  /* 0x0000002002027810 */ /* 0x000fe20007ffe0ff */
[----:B---3--:R-:W-:Y:S01]  /*1f80*/  FMUL.FTZ R239, R234, R15 ;  /* 0x0000000feaef7220 */ /* 0x008fe20000410000 */
[----:B------:R-:W-:-:S03]  /*1f90*/  FMUL.FTZ R234, R203, R237 ;  /* 0x000000edcbea7220 */ /* 0x000fc60000410000 */
[----:B------:R-:W-:Y:S01]  /*1fa0*/  FADD.FTZ R15, R194, R239 ;  /* 0x000000efc20f7221 */ /* 0x000fe20000010000 */
[----:B------:R-:W-:Y:S01]  /*1fb0*/  FFMA.FTZ R194, R208, R239, R195 ;  /* 0x000000efd0c27223 */ /* 0x000fe200000100c3 */
[----:B------:R-:W-:Y:S02]  /*1fc0*/  FMUL.FTZ R237, R202, R198 ;  /* 0x000000c6caed7220 */ /* 0x000fe40000410000 */
[----:B------:R-:W-:Y:S01]  /*1fd0*/  FADD.FTZ R195, R15, R238 ;  /* 0x000000ee0fc37221 */ /* 0x000fe20000010000 */
[----:B------:R-:W-:-:S03]  /*1fe0*/  FMUL.FTZ R15, R4, R193 ;  /* 0x000000c1040f7220 */ /* 0x000fc60000410000 */
[----:B------:R-:W-:Y:S01]  /*1ff0*/  FADD.FTZ R193, R195, R237 ;  /* 0x000000edc3c17221 */ /* 0x000fe20000010000 */
[----:B--2---:R-:W-:Y:S01]  /*2000*/  FMUL.FTZ R195, R200, R199 ;  /* 0x000000c7c8c37220 */ /* 0x004fe20000410000 */
[----:B------:R-:W-:-:S04]  /*2010*/  FFMA.FTZ R194, R207, R238, R194 ;  /* 0x000000eecfc27223 */ /* 0x000fc800000100c2 */
[----:B------:R1:W-:Y:S01]  /*2020*/  STL [R1+0x18], R195 ;  /* 0x000018c301007387 */ /* 0x0003e20000100800 */
[----:B------:R-:W-:Y:S01]  /*2030*/  FFMA.FTZ R194, R206, R237, R194 ;  /* 0x000000edcec27223 */ /* 0x000fe200000100c2 */
[----:B------:R-:W-:-:S03]  /*2040*/  FADD.FTZ R193, R193, R236 ;  /* 0x000000ecc1c17221 */ /* 0x000fc60000010000 */
[----:B------:R-:W-:Y:S01]  /*2050*/  FFMA.FTZ R194, R205, R236, R194 ;  /* 0x000000eccdc27223 */ /* 0x000fe200000100c2 */
[----:B------:R-:W-:-:S03]  /*2060*/  FADD.FTZ R193, R193, R235 ;  /* 0x000000ebc1c17221 */ /* 0x000fc60000010000 */
[----:B------:R-:W-:Y:S01]  /*2070*/  FFMA.FTZ R192, R15, R235, R194 ;  /* 0x000000eb0fc07223 */ /* 0x000fe200000100c2 */
[----:B------:R-:W-:-:S03]  /*2080*/  FADD.FTZ R193, R193, R234 ;  /* 0x000000eac1c17221 */ /* 0x000fc60000010000 */
[----:B------:R-:W-:Y:S01]  /*2090*/  FFMA.FTZ R192, R204, R234, R192 ;  /* 0x000000eaccc07223 */ /* 0x000fe200000100c0 */
[----:B------:R-:W-:Y:S01]  /*20a0*/  FFMA.FTZ R113, R15, R197, R113 ;  /* 0x000000c50f717223 */ /* 0x000fe20000010071 */
[----:B------:R-:W-:Y:S02]  /*20b0*/  FADD.FTZ R226, R193, R195 ;  /* 0x000000c3c1e27221 */ /* 0x000fe40000010000 */
[----:B-1----:R-:W-:-:S07]  /*20c0*/  FFMA.FTZ R225, R196, R195, R192 ;  /* 0x000000c3c4e17223 */ /* 0x002fce00000100c0 */
.L_x_8104:
[----:B------:R-:W-:Y:S05]  /*20d0*/  BSYNC.RECONVERGENT B2 ;  /* 0x0000000000027941 */ /* 0x000fea0003800200 */
.L_x_8103:
[----:B------:R-:W-:Y:S05]  /*20e0*/  @!P2 BRA `(.L_x_8105) ;  /* 0x000000080000a947 */ /* 0x000fea0003800000 */
[----:B------:R-:W1:Y:S01]  /*20f0*/  LDC.64 R12, c[0x0][0x3a8] ;  /* 0x0000ea00ff0c7b82 */ /* 0x000e620000000a00 */
[----:B------:R-:W2:Y:S04]  /*2100*/  LDL R231, [R1+0x48] ;  /* 0x0000480001e77983 */ /* 0x000ea80000100800 */
[----:B------:R-:W3:Y:S03]  /*2110*/  LDL R229, [R1+0x50] ;  /* 0x0000500001e57983 */ /* 0x000ee60000100800 */
[----:B0-----:R-:W0:Y:S01]  /*2120*/  LDC.64 R196, c[0x0][0x428] ;  /* 0x00010a00ffc47b82 */ /* 0x001e220000000a00 */
[----:B------:R-:W4:Y:S04]  /*2130*/  LDL R232, [R1+0x38] ;  /* 0x0000380001e87983 */ /* 0x000f280000100800 */
[----:B------:R-:W4:Y:S04]  /*2140*/  LDL R230, [R1+0x4c] ;  /* 0x00004c0001e67983 */ /* 0x000f280000100800 */
[----:B------:R-:W4:Y:S04]  /*2150*/  LDL R227, [R1+0x54] ;  /* 0x0000540001e37983 */ /* 0x000f280000100800 */
[----:B------:R-:W4:Y:S01]  /*2160*/  LDL R228, [R1+0x3c] ;  /* 0x00003c0001e47983 */ /* 0x000f220000100800 */
[----:B-1----:R-:W-:-:S03]  /*2170*/  IMAD.WIDE.U32 R12, R2, 0x20, R12 ;  /* 0x00000020020c7825 */ /* 0x002fc600078e000c */
[----:B------:R-:W4:Y:S04]  /*2180*/  LDL R202, [R1+0x44] ;  /* 0x0000440001ca7983 */ /* 0x000f280000100800 */
[----:B------:R-:W2:Y:S01]  /*2190*/  LDG.E.128 R8, desc[UR6][R12.64] ;  /* 0x000000060c087981 */ /* 0x000ea2000c1e1d00 */
[----:B0-----:R-:W-:-:S03]  /*21a0*/  IMAD.WIDE.U32 R196, R224, 0x10, R196 ;  /* 0x00000010e0c47825 */ /* 0x001fc600078e00c4 */
        /* <DEDUP_REMOVED lines=10> */
[C---:B------:R-:W-:Y:S01]  /*2250*/  FADD.FTZ R2, -R3.reuse, R9 ;  /* 0x0000000903027221 */ /* 0x040fe20000010100 */
[C---:B------:R-:W-:Y:S01]  /*2260*/  FADD.FTZ R10, -R3.reuse, R10 ;  /* 0x0000000a030a7221 */ /* 0x040fe20000010100 */
[C---:B------:R-:W-:Y:S01]  /*2270*/  FADD.FTZ R11, -R3.reuse, R11 ;  /* 0x0000000b030b7221 */ /* 0x040fe20000010100 */
[C---:B---3--:R-:W-:Y:S01]  /*2280*/  FADD.FTZ R8, -R3.reuse, R192 ;  /* 0x000000c003087221 */ /* 0x048fe20000010100 */
[C---:B------:R-:W-:Y:S01]  /*2290*/  FADD.FTZ R9, -R3.reuse, R193 ;  /* 0x000000c103097221 */ /* 0x040fe20000010100 */
[C---:B------:R-:W-:Y:S01]  /*22a0*/  FADD.FTZ R194, -R3.reuse, R194 ;  /* 0x000000c203c27221 */ /* 0x040fe20000010100 */
[----:B------:R-:W-:Y:S01]  /*22b0*/  FADD.FTZ R3, -R3, R195 ;  /* 0x000000c303037221 */ /* 0x000fe20000010100 */
[----:B0----5:R-:W-:Y:S01]  /*22c0*/  FMUL.FTZ R12, R4, R10 ;  /* 0x0000000a040c7220 */ /* 0x021fe20000410000 */
[----:B----4-:R-:W-:-:S02]  /*22d0*/  PRMT R200, R196, 0x7632, R200 ;  /* 0x00007632c4c87816 */ /* 0x010fc400000000c8 */
[----:B------:R-:W-:Y:S02]  /*22e0*/  SHF.L.U32 R195, R196, 0x10, RZ ;  /* 0x00000010c4c37819 */ /* 0x000fe400000006ff */
[C---:B------:R-:W-:Y:S01]  /*22f0*/  SHF.L.U32 R193, R197.reuse, 0x10, RZ ;  /* 0x00000010c5c17819 */ /* 0x040fe200000006ff */
[C---:B------:R-:W-:Y:S01]  /*2300*/  FMUL.FTZ R201, R4.reuse, R3 ;  /* 0x0000000304c97220 */ /* 0x040fe20000410000 */
[----:B------:R-:W-:Y:S01]  /*2310*/  PRMT R196, R197, 0x7632, R196 ;  /* 0x00007632c5c47816 */ /* 0x000fe200000000c4 */
[----:B------:R-:W-:Y:S01]  /*2320*/  FMUL.FTZ R10, R4, R8 ;  /* 0x00000008040a7220 */ /* 0x000fe20000410000 */
[C---:B------:R-:W-:Y:S02]  /*2330*/  PRMT R197, R198.reuse, 0x7632, R197 ;  /* 0x00007632c6c57816 */ /* 0x040fe400000000c5 */
[----:B------:R-:W-:Y:S01]  /*2340*/  SHF.L.U32 R192, R198, 0x10, RZ ;  /* 0x00000010c6c07819 */ /* 0x000fe200000006ff */
[C---:B------:R-:W-:Y:S01]  /*2350*/  FMUL.FTZ R14, R4.reuse, R14 ;  /* 0x0000000e040e7220 */ /* 0x040fe20000410000 */
        /* <DEDUP_REMOVED lines=8> */
[C---:B------:R-:W-:Y:S01]  /*23e0*/  FMUL.FTZ R13, R4.reuse, R2 ;  /* 0x00000002040d7220 */ /* 0x040fe20000410000 */
[----:B------:R-:W-:Y:S01]  /*23f0*/  SHF.L.U32 R193, R197, 0x10, RZ ;  /* 0x00000010c5c17819 */ /* 0x000fe200000006ff */
[----:B------:R-:W-:Y:S01]  /*2400*/  FMUL.FTZ R9, R4, R9 ;  /* 0x0000000904097220 */ /* 0x000fe20000410000 */
        /* <DEDUP_REMOVED lines=8> */
[----:B------:R-:W-:Y:S01]  /*2490*/  FFMA.FTZ R195, R14, R233, R225 ;  /* 0x000000e90ec37223 */ /* 0x000fe200000100e1 */
[----:B------:R-:W-:Y:S01]  /*24a0*/  FMUL.FTZ R230, R227, R194 ;  /* 0x000000c2e3e67220 */ /* 0x000fe20000410000 */
[----:B------:R-:W-:Y:S01]  /*24b0*/  FFMA.FTZ R109, R13, R3, R109 ;  /* 0x000000030d6d7223 */ /* 0x000fe2000001006d */
[----:B------:R-:W-:Y:S01]  /*24c0*/  FADD.FTZ R77, R77, R3 ;  /* 0x000000034d4d7221 */ /* 0x000fe20000010000 */
[-C--:B------:R-:W-:Y:S01]  /*24d0*/  FFMA.FTZ R105, R9, R193.reuse, R105 ;  /* 0x000000c109697223 */ /* 0x080fe20000010069 */
[----:B------:R-:W-:Y:S01]  /*24e0*/  FADD.FTZ R73, R73, R193 ;  /* 0x000000c149497221 */ /* 0x000fe20000010000 */
[----:B------:R-:W-:Y:S01]  /*24f0*/  FMUL.FTZ R227, R228, R193 ;  /* 0x000000c1e4e37220 */ /* 0x000fe20000410000 */
[----:B------:R-:W-:Y:S01]  /*2500*/  FADD.FTZ R3, R192, R232 ;  /* 0x000000e8c0037221 */ /* 0x000fe20000010000 */
[----:B------:R-:W-:Y:S01]  /*2510*/  FMUL.FTZ R193, R202, R2 ;  /* 0x00000002cac17220 */ /* 0x000fe20000410000 */
[----:B------:R-:W-:Y:S01]  /*2520*/  FFMA.FTZ R192, R13, R232, R195 ;  /* 0x000000e80dc07223 */ /* 0x000fe200000100c3 */
[----:B------:R1:W-:Y:S01]  /*2530*/  STL [R1+0x10], R201 ;  /* 0x000010c901007387 */ /* 0x0003e20000100800 */
[----:B------:R-:W-:Y:S01]  /*2540*/  FMUL.FTZ R11, R4, R11 ;  /* 0x0000000b040b7220 */ /* 0x000fe20000410000 */
[----:B------:R-:W-:Y:S01]  /*2550*/  FADD.FTZ R3, R3, R231 ;  /* 0x000000e703037221 */ /* 0x000fe20000010000 */
[----:B------:R-:W-:Y:S01]  /*2560*/  FFMA.FTZ R192, R12, R231, R192 ;  /* 0x000000e70cc07223 */ /* 0x000fe200000100c0 */
[----:B------:R1:W-:Y:S02]  /*2570*/  STL [R1+0x14], R193 ;  /* 0x000014c101007387 */ /* 0x0003e40000100800 */
        /* <DEDUP_REMOVED lines=18> */
[----:B-1----:R-:W-:Y:S06]  /*26a0*/  BRA `(.L_x_8105) ;  /* 0x0000000000907947 */ /* 0x002fec0003800000 */
.L_x_8098:
[----:B------:R-:W1:Y:S01]  /*26b0*/  S2R R192, SR_TID.X ;  /* 0x0000000000c07919 */ /* 0x000e620000002100 */
[----:B0-----:R-:W-:Y:S01]  /*26c0*/  MOV R2, UR13 ;  /* 0x0000000d00027c02 */ /* 0x001fe20008000f00 */
[----:B------:R-:W-:-:S04]  /*26d0*/  UISETP.NE.U32.AND UP0, UPT, UR10, URZ, UPT ;  /* 0x000000ff0a00728c */ /* 0x000fc8000bf05070 */
[----:B------:R0:W-:Y:S01]  /*26e0*/  STL [R1+0x24], R2 ;  /* 0x0000240201007387 */ /* 0x0001e20000100800 */
[----:B------:R-:W-:Y:S01]  /*26f0*/  UISETP.NE.AND.EX UP0, UPT, UR11, URZ, UPT, UP0 ;  /* 0x000000ff0b00728c */ /* 0x000fe2000bf05300 */
[----:B0-----:R-:W-:-:S05]  /*2700*/  IMAD R2, R6, R2, RZ ;  /* 0x0000000206027224 */ /* 0x001fca00078e02ff */
[----:B------:R-:W-:-:S04]  /*2710*/  SHF.R.S32.HI R3, RZ, 0x1f, R2 ;  /* 0x0000001fff037819 */ /* 0x000fc80000011402 */
[----:B------:R-:W-:Y:S02]  /*2720*/  LEA.HI R3, R3, R2, RZ, 0x3 ;  /* 0x0000000203037211 */ /* 0x000fe400078f18ff */
[----:B-1----:R-:W-:-:S04]  /*2730*/  LOP3.LUT R2, R192, 0x1f, RZ, 0xc0, !PT ;  /* 0x0000001fc0027812 */ /* 0x002fc800078ec0ff */
[----:B------:R-:W-:Y:S01]  /*2740*/  LEA.HI.SX32 R192, R3, R2, 0x1d ;  /* 0x0000000203c07211 */ /* 0x000fe200078feaff */
[----:B------:R1:W-:Y:S04]  /*2750*/  STL [R1+0x28], R2 ;  /* 0x0000280201007387 */ /* 0x0003e80000100800 */
[----:B------:R1:W-:Y:S01]  /*2760*/  STL [R1+0x2c], R192 ;  /* 0x00002cc001007387 */ /* 0x0003e20000100800 */
[----:B------:R-:W-:Y:S05]  /*2770*/  BRA.U !UP0, `(.L_x_8105) ;  /* 0x00000001085c7547 */ /* 0x000fea000b800000 */
[C---:B------:R-:W-:Y:S02]  /*2780*/  ISETP.GE.U32.AND P0, PT, R7.reuse, 0x20, PT ;  /* 0x000000200700780c */ /* 0x040fe40003f06070 */
[C---:B------:R-:W-:Y:S02]  /*2790*/  ISETP.GE.U32.AND P2, PT, R7.reuse, 0x40, PT ;  /* 0x000000400700780c */ /* 0x040fe40003f46070 */
[C---:B------:R-:W-:Y:S02]  /*27a0*/  ISETP.GE.U32.AND P3, PT, R7.reuse, 0x60, PT ;  /* 0x000000600700780c */ /* 0x040fe40003f66070 */
[----:B------:R-:W-:-:S07]  /*27b0*/  ISETP.GE.U32.AND P4, PT, R7, 0x80, PT ;  /* 0x000000800700780c */ /* 0x000fce0003f86070 */
[----:B-1----:R-:W0:Y:S08]  /*27c0*/  @P0 LDC.64 R2, c[0x0][0x438] ;  /* 0x00010e00ff020b82 */ /* 0x002e300000000a00 */
[----:B------:R-:W1:Y:S08]  /*27d0*/  @P2 LDC.64 R198, c[0x0][0x438] ;  /* 0x00010e00ffc62b82 */ /* 0x000e700000000a00 */
[----:B------:R-:W2:Y:S08]  /*27e0*/  @P3 LDC.64 R194, c[0x0][0x438] ;  /* 0x00010e00ffc23b82 */ /* 0x000eb00000000a00 */
[----:B------:R-:W3:Y:S01]  /*27f0*/  @P4 LDC.64 R196, c[0x0][0x438] ;  /* 0x00010e00ffc44b82 */ /* 0x000ee20000000a00 */
[C---:B0-----:R-:W-:Y:S01]  /*2800*/  @P0 IMAD.WIDE.U32 R2, R192.reuse, 0x20, R2 ;  /* 0x00000020c0020825 */ /* 0x041fe200078e0002 */
[----:B------:R-:W-:-:S04]  /*2810*/  @P0 IADD3 R192, PT, PT, R192, 0x20, RZ ;  /* 0x00000020c0c00810 */ /* 0x000fc80007ffe0ff */
[----:B------:R-:W5:Y:S04]  /*2820*/  @P0 LDG.E.128 R36, desc[UR6][R2.64] ;  /* 0x0000000602240981 */ /* 0x000f68000c1e1d00 */
[----:B------:R1:W5:Y:S02]  /*2830*/  @P0 LDG.E.128 R32, desc[UR6][R2.64+0x10] ;  /* 0x0000100602200981 */ /* 0x000364000c1e1d00 */
[C---:B-1----:R-:W-:Y:S01]  /*2840*/  @P2 IMAD.WIDE.U32 R2, R192.reuse, 0x20, R198 ;  /* 0x00000020c0022825 */ /* 0x042fe200078e00c6 */
[----:B------:R-:W-:-:S04]  /*2850*/  @P2 IADD3 R192, PT, PT, R192, 0x20, RZ ;  /* 0x00000020c0c02810 */ /* 0x000fc80007ffe0ff */
[----:B------:R-:W5:Y:S01]  /*2860*/  @P2 LDG.E.128 R28, desc[UR6][R2.64] ;  /* 0x00000006021c2981 */ /* 0x000f62000c1e1d00 */
[C---:B--2---:R-:W-:Y:S01]  /*2870*/  @P3 IMAD.WIDE.U32 R194, R192.reuse, 0x20, R194 ;  /* 0x00000020c0c23825 */ /* 0x044fe200078e00c2 */
[----:B------:R-:W-:Y:S02]  /*2880*/  @P3 IADD3 R192, PT, PT, R192, 0x20, RZ ;  /* 0x00000020c0c03810 */ /* 0x000fe40007ffe0ff */
[----:B------:R3:W5:Y:S04]  /*2890*/  @P2 LDG.E.128 R24, desc[UR6][R2.64+0x10] ;  /* 0x0000100602182981 */ /* 0x000768000c1e1d00 */
[----:B------:R2:W5:Y:S04]  /*28a0*/  @P3 LDG.E.128 R20, desc[UR6][R194.64] ;  /* 0x00000006c2143981 */ /* 0x000568000c1e1d00 */
[----:B------:R2:W5:Y:S01]  /*28b0*/  @P3 LDG.E.128 R16, desc[UR6][R194.64+0x10] ;  /* 0x00001006c2103981 */ /* 0x000562000c1e1d00 */
[----:B---3--:R-:W-:-:S05]  /*28c0*/  @P4 IMAD.WIDE.U32 R2, R192, 0x20, R196 ;  /* 0x00000020c0024825 */ /* 0x008fca00078e00c4 */
[----:B------:R2:W5:Y:S04]  /*28d0*/  @P4 LDG.E.128 R168, desc[UR6][R2.64] ;  /* 0x0000000602a84981 */ /* 0x000568000c1e1d00 */
[----:B------:R2:W5:Y:S02]  /*28e0*/  @P4 LDG.E.128 R172, desc[UR6][R2.64+0x10] ;  /* 0x0000100602ac4981 */ /* 0x000564000c1e1d00 */
.L_x_8105:
[----:B------:R-:W-:Y:S05]  /*28f0*/  BSYNC.RECONVERGENT B1 ;  /* 0x0000000000017941 */ /* 0x000fea0003800200 */
.L_x_8097:
[----:B------:R-:W3:Y:S01]  /*2900*/  LDL R199, [R1+0x30] ;  /* 0x0000300001c77983 */ /* 0x000ee20000100800 */
[----:B------:R-:W-:Y:S01]  /*2910*/  UMOV UR4, 0xffffffff ;  /* 0xffffffff00047882 */ /* 0x000fe20000000000 */
[----:B---3--:R-:W-:Y:S02]  /*2920*/  ISETP.GE.AND P2, PT, R199, 0x1, PT ;  /* 0x00000001c700780c */ /* 0x008fe40003f46270 */
[----:B------:R-:W-:Y:S11]  /*2930*/  BRA.DIV UR4, `(.L_x_8106) ;  /* 0x0000009604407947 */ /* 0x000ff6000b800000 */
[----:B-12---:R-:W1:Y:S02]  /*2940*/  SHFL.BFLY PT, R2, R226, 0x1, 0x1f ;  /* 0x0c201f00e2027f89 */ /* 0x006e6400000e0000 */
[----:B-1----:R-:W-:Y:S02]  /*2950*/  FADD.FTZ R194, R2, R226 ;  /* 0x000000e202c27221 */ /* 0x002fe40000010000 */
        /* <DEDUP_REMOVED lines=16> */
.L_x_8281:
[----:B------:R-:W2:Y:S04]  /*2a60*/  LDL R193, [R1+0x24] ;  /* 0x0000240001c17983 */ /* 0x000ea80000100800 */
[----:B------:R-:W3:Y:S04]  /*2a70*/  LDL.LU R198, [R1+0x28] ;  /* 0x0000280001c67983 */ /* 0x000ee80000300800 */
[----:B------:R-:W4:Y:S01]  /*2a80*/  LDL.LU R196, [R1+0x2c] ;  /* 0x00002c0001c47983 */ /* 0x000f220000300800 */
[----:B------:R-:W-:Y:S01]  /*2a90*/  @P2 IADD3 R192, PT, PT, R199, -0x1, RZ ;  /* 0xffffffffc7c02810 */ /* 0x000fe20007ffe0ff */
[----:B------:R-:W-:Y:S01]  /*2aa0*/  FADD.FTZ R3, R194, R197 ;  /* 0x000000c5c2037221 */ /* 0x000fe20000010000 */
[----:B------:R-:W-:Y:S01]  /*2ab0*/  ISETP.GE.U32.AND P3, PT, R7, 0x20, PT ;  /* 0x000000200700780c */ /* 0x000fe20003f66070 */
[----:B0-----:R-:W-:Y:S01]  /*2ac0*/  FADD.FTZ R2, R195, R2 ;  /* 0x00000002c3027221 */ /* 0x001fe20000010000 */
[----:B------:R-:W-:Y:S01]  /*2ad0*/  ISETP.NE.AND P0, PT, RZ, UR8, PT ;  /* 0x00000008ff007c0c */ /* 0x000fe2000bf05270 */
[----:B------:R-:W-:Y:S01]  /*2ae0*/  FMUL.FTZ R3, R3, UR9 ;  /* 0x0000000903037c20 */ /* 0x000fe20008410000 */
[----:B------:R-:W-:Y:S04]  /*2af0*/  BSSY.RECONVERGENT B1, `(.L_x_8107) ;  /* 0x00001f1000017945 */ /* 0x000fe80003800200 */
[----:B-1----:R-:W-:Y:S01]  /*2b00*/  FSEL R194, R3, RZ, !P0 ;  /* 0x000000ff03c27208 */ /* 0x002fe20004000000 */
[----:B--2---:R-:W-:-:S05]  /*2b10*/  @P2 IMAD R192, R192, R193, RZ ;  /* 0x000000c1c0c02224 */ /* 0x004fca00078e02ff */
[----:B------:R-:W-:Y:S02]  /*2b20*/  @P2 SHF.R.S32.HI R193, RZ, 0x1f, R192 ;  /* 0x0000001fffc12819 */ /* 0x000fe400000114c0 */
[----:B----4-:R-:W-:Y:S02]  /*2b30*/  MOV R195, R196 ;  /* 0x000000c400c37202 */ /* 0x010fe40000000f00 */
[----:B------:R-:W-:Y:S01]  /*2b40*/  @P2 LEA.HI R193, R193, R192, RZ, 0x3 ;  /* 0x000000c0c1c12211 */ /* 0x000fe200078f18ff */
[----:B------:R-:W-:-:S03]  /*2b50*/  HFMA2 R192, -RZ, RZ, 0, 0 ;  /* 0x00000000ffc07431 */ /* 0x000fc600000001ff */
[----:B---3--:R-:W-:Y:S01]  /*2b60*/  @P2 LEA.HI.SX32 R192, R193, R198, 0x1d ;  /* 0x000000c6c1c02211 */ /* 0x008fe200078feaff */
[----:B------:R-:W-:Y:S01]  /*2b70*/  FMUL.FTZ R193, R2, UR9 ;  /* 0x0000000902c17c20 */ /* 0x000fe20008410000 */
[----:B------:R-:W-:Y:S06]  /*2b80*/  @!P3 BRA `(.L_x_8108) ;  /* 0x0000001c009cb947 */ /* 0x000fec0003800000 */
[----:B------:R-:W-:Y:S04]  /*2b90*/  BSSY.RECONVERGENT B2, `(.L_x_8109) ;  /* 0x0000005000027945 */ /* 0x000fe80003800200 */
[----:B------:R-:W-:Y:S05]  /*2ba0*/  @!P2 BRA `(.L_x_8110) ;  /* 0x00000000000ca947 */ /* 0x000fea0003800000 */
[----:B------:R-:W0:Y:S02]  /*2bb0*/  LDC.64 R2, c[0x0][0x390] ;  /* 0x0000e400ff027b82 */ /* 0x000e240000000a00 */
[----:B0-----:R-:W-:-:S05]  /*2bc0*/  IMAD.WIDE.U32 R2, R192, 0x10, R2 ;  /* 0x00000010c0027825 */ /* 0x001fca00078e0002 */
[----:B------:R0:W5:Y:S02]  /*2bd0*/  LDG.E.128 R176, desc[UR6][R2.64] ;  /* 0x0000000602b07981 */ /* 0x000164000c1e1d00 */
.L_x_8110:
[----:B------:R-:W-:Y:S05]  /*2be0*/  BSYNC.RECONVERGENT B2 ;  /* 0x0000000000027941 */ /* 0x000fea0003800200 */
.L_x_8109:
        /* <DEDUP_REMOVED lines=22> */
.L_x_8115:
[----:B------:R-:W-:Y:S05]  /*2d50*/  BSYNC.RECONVERGENT B3 ;  /* 0x0000000000037941 */ /* 0x000fea0003800200 */
.L_x_8114:
[----:B------:R-:W-:Y:S04]  /*2d60*/  BSSY.RECONVERGENT B3, `(.L_x_8116) ;  /* 0x000000f000037945 */ /* 0x000fe80003800200 */
[----:B------:R-:W-:Y:S05]  /*2d70*/  @!P2 BRA `(.L_x_8117) ;  /* 0x000000000034a947 */ /* 0x000fea0003800000 */
[----:B------:R-:W2:Y:S01]  /*2d80*/  LDL R198, [R1] ;  /* 0x0000000001c67983 */ /* 0x000ea20000100800 */
[----:B------:R-:W-:Y:S01]  /*2d90*/  FFMA.FTZ R196, R223, R193, R194 ;  /* 0x000000c1dfc47223 */ /* 0x000fe200000100c2 */
[----:B------:R-:W-:Y:S02]  /*2da0*/  ISETP.GT.AND P0, PT, R5, RZ, PT ;  /* 0x000000ff0500720c */ /* 0x000fe40003f04270 */
[----:B-----5:R-:W-:-:S04]  /*2db0*/  PRMT R197, R176, 0x7632, R197 ;  /* 0x00007632b0c57816 */ /* 0x020fc800000000c5 */
[----:B------:R-:W-:Y:S01]  /*2dc0*/  SHF.L.U32 R197, R197, 0x10, RZ ;  /* 0x00000010c5c57819 */ /* 0x000fe200000006ff */
[----:B--2---:R-:W-:-:S04]  /*2dd0*/  FADD.FTZ R196, R198, -R196 ;  /* 0x800000c4c6c47221 */ /* 0x004fc80000010000 */
[----:B------:R-:W-:-:S05]  /*2de0*/  FMUL.FTZ R196, R4, R196 ;  /* 0x000000c404c47220 */ /* 0x000fca0000410000 */
[----:B------:R-:W-:-:S05]  /*2df0*/  FSEL R196, R196, RZ, P0 ;  /* 0x000000ffc4c47208 */ /* 0x000fca0000000000 */
[----:B------:R-:W-:-:S04]  /*2e00*/  FMUL.FTZ R196, R196, UR12 ;  /* 0x0000000cc4c47c20 */ /* 0x000fc80008410000 */
[----:B------:R-:W-:Y:S01]  /*2e10*/  FFMA.FTZ R69, R196, R197, R69 ;  /* 0x000000c5c4457223 */ /* 0x000fe20000010045 */
[----:B------:R-:W-:-:S05]  /*2e20*/  FMUL.FTZ R196, R165, R196 ;  /* 0x000000c4a5c47220 */ /* 0x000fca0000410000 */
[----:B------:R-:W-:-:S04]  /*2e30*/  F2FP.BF16.F32.PACK_AB R196, RZ, R196 ;  /* 0x000000c4ffc4723e */ /* 0x000fc800000010ff */
[----:B------:R-:W-:-:S07]  /*2e40*/  PRMT R180, R180, 0x5410, R196 ;  /* 0x00005410b4b47816 */ /* 0x000fce00000000c4 */
.L_x_8117:
[----:B------:R-:W-:Y:S05]  /*2e50*/  BSYNC.RECONVERGENT B3 ;  /* 0x0000000000037941 */ /* 0x000fea0003800200 */
.L_x_8116:
        /* <DEDUP_REMOVED lines=13> */
.L_x_8119:
[----:B------:R-:W-:Y:S05]  /*2f30*/  BSYNC.RECONVERGENT B3 ;  /* 0x0000000000037941 */ /* 0x000fea0003800200 */
.L_x_8118:
        /* <DEDUP_REMOVED lines=14> */
.L_x_8121:
[----:B------:R-:W-:Y:S05]  /*3020*/  BSYNC.RECONVERGENT B3 ;  /* 0x0000000000037941 */ /* 0x000fea0003800200 */
.L_x_8120:
        /* <DEDUP_REMOVED lines=13> */
.L_x_8123:
[----:B------:R-:W-:Y:S05]  /*3100*/  BSYNC.RECONVERGENT B3 ;  /* 0x0000000000037941 */ /* 0x000fea0003800200 */
.L_x_8122:
        /* <DEDUP_REMOVED lines=14> */
.L_x_8125:
[----:B------:R-:W-:Y:S05]  /*31f0*/  BSYNC.RECONVERGENT B3 ;  /* 0x0000000000037941 */ /* 0x000fea0003800200 */
.L_x_8124:
        /* <DEDUP_REMOVED lines=13> */
.L_x_8127:
[----:B------:R-:W-:Y:S05]  /*32d0*/  BSYNC.RECONVERGENT B3 ;  /* 0x0000000000037941 */ /* 0x000fea0003800200 */
.L_x_8126:
[----:B------:R-:W-:Y:S05]  /*32e0*/  @!P2 BRA `(.L_x_8128) ;  /* 0x000000140094a947 */ /* 0x000fea0003800000 */
[----:B------:R-:W2:Y:S04]  /*32f0*/  LDL R196, [R1+0xc] ;  /* 0x00000c0001c47983 */ /* 0x000ea80000100800 */
[----:B------:R-:W3:Y:S01]  /*3300*/  LDL R198, [R1+0x20] ;  /* 0x0000200001c67983 */ /* 0x000ee20000100800 */
[----:B------:R-:W-:Y:S02]  /*3310*/  ISETP.GT.AND P0, PT, R5, RZ, PT ;  /* 0x000000ff0500720c */ /* 0x000fe40003f04270 */
[----:B-----5:R-:W-:-:S04]  /*3320*/  PRMT R197, R179, 0x7632, R197 ;  /* 0x00007632b3c57816 */ /* 0x020fc800000000c5 */
[----:B------:R-:W-:Y:S01]  /*3330*/  SHF.L.U32 R197, R197, 0x10, RZ ;  /* 0x00000010c5c57819 */ /* 0x000fe200000006ff */
[----:B--2---:R-:W-:-:S04]  /*3340*/  FFMA.FTZ R196, R196, R193, R194 ;  /* 0x000000c1c4c47223 */ /* 0x004fc800000100c2 */
[----:B---3--:R-:W-:-:S04]  /*3350*/  FADD.FTZ R196, R198, -R196 ;  /* 0x800000c4c6c47221 */ /* 0x008fc80000010000 */
        /* <DEDUP_REMOVED lines=8> */
.L_x_8113:
[----:B------:R-:W2:Y:S04]  /*33e0*/  LDL R197, [R1+0xc] ;  /* 0x00000c0001c57983 */ /* 0x000ea80000100800 */
[----:B------:R-:W3:Y:S04]  /*33f0*/  LDL R196, [R1+0x20] ;  /* 0x0000200001c47983 */ /* 0x000ee80000100800 */
[----:B------:R-:W4:Y:S01]  /*3400*/  LDL R198, [R1] ;  /* 0x0000000001c67983 */ /* 0x000f220000100800 */
[-CC-:B------:R-:W-:Y:S01]  /*3410*/  FFMA.FTZ R184, R217, R193.reuse, R194.reuse ;  /* 0x000000c1d9b87223 */ /* 0x180fe200000100c2 */
[-CC-:B------:R-:W-:Y:S01]  /*3420*/  FFMA.FTZ R185, R218, R193.reuse, R194.reuse ;  /* 0x000000c1dab97223 */ /* 0x180fe200000100c2 */
[-CC-:B------:R-:W-:Y:S01]  /*3430*/  FFMA.FTZ R187, R221, R193.reuse, R194.reuse ;  /* 0x000000c1ddbb7223 */ /* 0x180fe200000100c2 */
        /* <DEDUP_REMOVED lines=9> */
[C---:B-----5:R-:W-:Y:S01]  /*34d0*/  FMUL.FTZ R190, R4.reuse, R190 ;  /* 0x000000be04be7220 */ /* 0x060fe20000410000 */
[----:B------:R-:W-:Y:S01]  /*34e0*/  FMUL.FTZ R189, R4, R189 ;  /* 0x000000bd04bd7220 */ /* 0x000fe20000410000 */
[----:B------:R-:W-:Y:S01]  /*34f0*/  FADD.FTZ R184, R220, -R184 ;  /* 0x800000b8dcb87221 */ /* 0x000fe20000010000 */
        /* <DEDUP_REMOVED lines=11> */
[----:B------:R-:W-:Y:S01]  /*35b0*/  FSEL R184, R184, RZ, P0 ;  /* 0x000000ffb8b87208 */ /* 0x000fe20000000000 */
[----:B--2---:R-:W-:-:S04]  /*35c0*/  FFMA.FTZ R191, R197, R193, R194 ;  /* 0x000000c1c5bf7223 */ /* 0x004fc800000100c2 */
[----:B---3--:R-:W-:Y:S01]  /*35d0*/  FADD.FTZ R191, R196, -R191 ;  /* 0x800000bfc4bf7221 */ /* 0x008fe20000010000 */
[----:B----4-:R-:W-:-:S03]  /*35e0*/  FADD.FTZ R185, R198, -R185 ;  /* 0x800000b9c6b97221 */ /* 0x010fc60000010000 */
[C---:B------:R-:W-:Y:S01]  /*35f0*/  FMUL.FTZ R191, R4.reuse, R191 ;  /* 0x000000bf04bf7220 */ /* 0x040fe20000410000 */
[----:B------:R-:W-:-:S04]  /*3600*/  FMUL.FTZ R185, R4, R185 ;  /* 0x000000b904b97220 */ /* 0x000fc80000410000 */
[----:B------:R-:W-:Y:S02]  /*3610*/  FSEL R191, R191, RZ, P0 ;  /* 0x000000ffbfbf7208 */ /* 0x000fe40000000000 */
        /* <DEDUP_REMOVED lines=13> */
.L_x_8130:
[----:B------:R-:W-:Y:S05]  /*36f0*/  BSYNC.RECONVERGENT B3 ;  /* 0x0000000000037941 */ /* 0x000fea0003800200 */
.L_x_8129:
[----:B------:R-:W-:Y:S04]  /*3700*/  BSSY.RECONVERGENT B3, `(.L_x_8131) ;  /* 0x000000e000037945 */ /* 0x000fe80003800200 */
        /* <DEDUP_REMOVED lines=13> */
.L_x_8132:
[----:B------:R-:W-:Y:S05]  /*37e0*/  BSYNC.RECONVERGENT B3 ;  /* 0x0000000000037941 */ /* 0x000fea0003800200 */
.L_x_8131:
        /* <DEDUP_REMOVED lines=13> */
.L_x_8134:
[----:B------:R-:W-:Y:S05]  /*38c0*/  BSYNC.RECONVERGENT B3 ;  /* 0x0000000000037941 */ /* 0x000fea0003800200 */
.L_x_8133:
        /* <DEDUP_REMOVED lines=14> */
.L_x_8136:
[----:B------:R-:W-:Y:S05]  /*39b0*/  BSYNC.RECONVERGENT B3 ;  /* 0x0000000000037941 */ /* 0x000fea0003800200 */
.L_x_8135:
        /* <DEDUP_REMOVED lines=13> */
.L_x_8138:
[----:B------:R-:W-:Y:S05]  /*3a90*/  BSYNC.RECONVERGENT B3 ;  /* 0x0000000000037941 */ /* 0x000fea0003800200 */
.L_x_8137:
        /* <DEDUP_REMOVED lines=14> */
.L_x_8140:
[----:B------:R-:W-:Y:S05]  /*3b80*/  BSYNC.RECONVERGENT B3 ;  /* 0x0000000000037941 */ /* 0x000fea0003800200 */
.L_x_8139:
        /* <DEDUP_REMOVED lines=13> */
.L_x_8142:
[----:B------:R-:W-:Y:S05]  /*3c60*/  BSYNC.RECONVERGENT B3 ;  /* 0x0000000000037941 */ /* 0x000fea0003800200 */
.L_x_8141:
[----:B------:R-:W-:Y:S05]  /*3c70*/  @!P2 BRA `(.L_x_8128) ;  /* 0x0000000c0030a947 */ /* 0x000fea0003800000 */
        /* <DEDUP_REMOVED lines=8> */
.L_x_8112:
[----:B0-----:R-:W-:Y:S02]  /*3d00*/  MOV R3, UR14 ;  /* 0x0000000e00037c02 */ /* 0x001fe40008000f00 */
[----:B------:R-:W-:Y:S02]  /*3d10*/  MOV R2, UR15 ;  /* 0x0000000f00027c02 */ /* 0x000fe40008000f00 */
[----:B------:R-:W-:-:S04]  /*3d20*/  ISETP.NE.U32.AND P0, PT, R3, RZ, PT ;  /* 0x000000ff0300720c */ /* 0x000fc80003f05070 */
[----:B------:R-:W-:-:S13]  /*3d30*/  ISETP.NE.AND.EX P0, PT, R2, RZ, PT, P0 ;  /* 0x000000ff0200720c */ /* 0x000fda0003f05300 */
[----:B------:R-:W-:Y:S05]  /*3d40*/  @P0 BRA `(.L_x_8143) ;  /* 0x0000000400800947 */ /* 0x000fea0003800000 */
[----:B------:R-:W2:Y:S01]  /*3d50*/  LDL R198, [R1] ;  /* 0x0000000001c67983 */ /* 0x000ea20000100800 */
[----:B------:R-:W-:Y:S01]  /*3d60*/  @P1 FFMA.FTZ R197, R0, R193, R194 ;  /* 0x000000c100c51223 */ /* 0x000fe200000100c2 */
[----:B-----5:R-:W-:-:S03]  /*3d70*/  MOV R196, R36 ;  /* 0x0000002400c47202 */ /* 0x020fc60000000f00 */
[----:B------:R-:W-:-:S04]  /*3d80*/  @P1 FADD.FTZ R197, R220, -R197 ;  /* 0x800000c5dcc51221 */ /* 0x000fc80000010000 */
[----:B------:R-:W-:Y:S02]  /*3d90*/  @P1 FFMA.FTZ R196, R4, R197, R36 ;  /* 0x000000c504c41223 */ /* 0x000fe40000010024 */
[----:B------:R-:W0:Y:S02]  /*3da0*/  @P2 LDC R197, c[0x0][0x40c] ;  /* 0x00010300ffc52b82 */ /* 0x000e240000000800 */
[----:B0-----:R-:W-:Y:S01]  /*3db0*/  @P2 FMUL.FTZ R196, R196, R197 ;  /* 0x000000c5c4c42220 */ /* 0x001fe20000410000 */
[----:B------:R-:W-:-:S05]  /*3dc0*/  @P2 SHF.L.U32 R197, R176, 0x10, RZ ;  /* 0x00000010b0c52819 */ /* 0x000fca00000006ff */
[-C--:B------:R-:W-:Y:S01]  /*3dd0*/  @P2 FFMA.FTZ R68, R197, R196.reuse, R68 ;  /* 0x000000c4c5442223 */ /* 0x080fe20000010044 */
[----:B------:R-:W-:Y:S01]  /*3de0*/  @P2 FMUL.FTZ R196, R164, R196 ;  /* 0x000000c4a4c42220 */ /* 0x000fe20000410000 */
[----:B------:R-:W-:-:S04]  /*3df0*/  @P1 FFMA.FTZ R197, R223, R193, R194 ;  /* 0x000000c1dfc51223 */ /* 0x000fc800000100c2 */
[----:B------:R-:W-:-:S04]  /*3e00*/  @P2 F2FP.BF16.F32.PACK_AB R196, RZ, R196 ;  /* 0x000000c4ffc4223e */ /* 0x000fc800000010ff */
[----:B------:R-:W-:Y:S02]  /*3e10*/  @P2 PRMT R180, R196, 0x7610, R180 ;  /* 0x00007610c4b42816 */ /* 0x000fe400000000b4 */
[----:B------:R-:W-:Y:S01]  /*3e20*/  MOV R196, R37 ;  /* 0x0000002500c47202 */ /* 0x000fe20000000f00 */
[----:B--2---:R-:W-:-:S04]  /*3e30*/  @P1 FADD.FTZ R197, R198, -R197 ;  /* 0x800000c5c6c51221 */ /* 0x004fc80000010000 */
        /* <DEDUP_REMOVED lines=67> */
[----:B------:R-:W2:Y:S04]  /*4270*/  LDL R199, [R1+0xc] ;  /* 0x00000c0001c77983 */ /* 0x000ea80000100800 */
[----:B------:R-:W3:Y:S01]  /*4280*/  LDL R198, [R1+0x20] ;  /* 0x0000200001c67983 */ /* 0x000ee20000100800 */
[----:B------:R-:W-:Y:S01]  /*4290*/  MOV R196, R35 ;  /* 0x0000002300c47202 */ /* 0x000fe20000000f00 */
[----:B--2---:R-:W-:-:S04]  /*42a0*/  @P1 FFMA.FTZ R197, R199, R193, R194 ;  /* 0x000000c1c7c51223 */ /* 0x004fc800000100c2 */
[----:B---3--:R-:W-:-:S04]  /*42b0*/  @P1 FADD.FTZ R197, R198, -R197 ;  /* 0x800000c5c6c51221 */ /* 0x008fc80000010000 */
        /* <DEDUP_REMOVED lines=9> */
.L_x_8143:
[----:B------:R-:W2:Y:S01]  /*4350*/  LDL R199, [R1+0xc] ;  /* 0x00000c0001c77983 */ /* 0x000ea20000100800 */
[----:B------:R-:W0:Y:S03]  /*4360*/  @P2 LDC R186, c[0x0][0x40c] ;  /* 0x00010300ffba2b82 */ /* 0x000e260000000800 */
[----:B------:R-:W3:Y:S04]  /*4370*/  LDL R198, [R1+0x20] ;  /* 0x0000200001c67983 */ /* 0x000ee80000100800 */
[----:B------:R-:W4:Y:S01]  /*4380*/  LDL R196, [R1] ;  /* 0x0000000001c47983 */ /* 0x000f220000100800 */
[----:B-----5:R-:W-:Y:S01]  /*4390*/  MOV R191, R35 ;  /* 0x0000002300bf7202 */ /* 0x020fe20000000f00 */
[----:B------:R-:W-:Y:S01]  /*43a0*/  @P1 FFMA.FTZ R185, R218, R193, R194 ;  /* 0x000000c1dab91223 */ /* 0x000fe200000100c2 */
[----:B------:R-:W-:Y:S01]  /*43b0*/  MOV R190, R34 ;  /* 0x0000002200be7202 */ /* 0x000fe20000000f00 */
[----:B------:R-:W1:Y:S02]  /*43c0*/  @P2 LDC R189, c[0x0][0x40c] ;  /* 0x00010300ffbd2b82 */ /* 0x000e640000000800 */
[----:B------:R-:W-:-:S04]  /*43d0*/  @P1 FADD.FTZ R185, R248, -R185 ;  /* 0x800000b9f8b91221 */ /* 0x000fc80000010000 */
[----:B------:R-:W-:Y:S01]  /*43e0*/  @P1 FFMA.FTZ R190, R4, R185, R34 ;  /* 0x000000b904be1223 */ /* 0x000fe20000010022 */
[----:B------:R-:W-:-:S04]  /*43f0*/  @P2 PRMT R185, R179, 0x7632, R185 ;  /* 0x00007632b3b92816 */ /* 0x000fc800000000b9 */
[----:B------:R-:W-:Y:S02]  /*4400*/  @P2 SHF.L.U32 R185, R185, 0x10, RZ ;  /* 0x00000010b9b92819 */ /* 0x000fe400000006ff */
[----:B------:R-:W-:-:S04]  /*4410*/  @P2 PRMT R197, R178, 0x7632, R197 ;  /* 0x00007632b2c52816 */ /* 0x000fc800000000c5 */
[----:B------:R-:W-:Y:S01]  /*4420*/  @P2 SHF.L.U32 R197, R197, 0x10, RZ ;  /* 0x00000010c5c52819 */ /* 0x000fe200000006ff */
[----:B--2---:R-:W-:-:S04]  /*4430*/  @P1 FFMA.FTZ R184, R199, R193, R194 ;  /* 0x000000c1c7b81223 */ /* 0x004fc800000100c2 */
[----:B---3--:R-:W-:-:S04]  /*4440*/  @P1 FADD.FTZ R184, R198, -R184 ;  /* 0x800000b8c6b81221 */ /* 0x008fc80000010000 */
[----:B------:R-:W-:Y:S02]  /*4450*/  @P1 FFMA.FTZ R191, R4, R184, R35 ;  /* 0x000000b804bf1223 */ /* 0x000fe40000010023 */
[----:B------:R-:W2:Y:S02]  /*4460*/  @P2 LDC R184, c[0x0][0x40c] ;  /* 0x00010300ffb82b82 */ /* 0x000ea40000000800 */
[----:B0-----:R-:W-:-:S04]  /*4470*/  @P2 FMUL.FTZ R186, R191, R186 ;  /* 0x000000babfba2220 */ /* 0x001fc80000410000 */
[----:B------:R-:W-:Y:S01]  /*4480*/  @P2 FFMA.FTZ R67, R186, R185, R67 ;  /* 0x000000b9ba432223 */ /* 0x000fe20000010043 */
[----:B------:R-:W-:Y:S01]  /*4490*/  @P2 SHF.L.U32 R185, R179, 0x10, RZ ;  /* 0x00000010b3b92819 */ /* 0x000fe200000006ff */
[----:B------:R-:W-:Y:S01]  /*44a0*/  @P2 FMUL.FTZ R187, R163, R186 ;  /* 0x000000baa3bb2220 */ /* 0x000fe20000410000 */
[----:B--2---:R-:W-:-:S04]  /*44b0*/  @P2 FMUL.FTZ R184, R190, R184 ;  /* 0x000000b8beb82220 */ /* 0x004fc80000410000 */
[-C--:B------:R-:W-:Y:S01]  /*44c0*/  @P2 FFMA.FTZ R66, R185, R184.reuse, R66 ;  /* 0x000000b8b9422223 */ /* 0x080fe20000010042 */
[----:B------:R-:W-:Y:S01]  /*44d0*/  @P1 FFMA.FTZ R185, R0, R193, R194 ;  /* 0x000000c100b91223 */ /* 0x000fe200000100c2 */
[----:B------:R-:W-:-:S03]  /*44e0*/  @P2 FMUL.FTZ R184, R162, R184 ;  /* 0x000000b8a2b82220 */ /* 0x000fc60000410000 */
[----:B------:R-:W-:Y:S02]  /*44f0*/  @P1 FADD.FTZ R185, R220, -R185 ;  /* 0x800000b9dcb91221 */ /* 0x000fe40000010000 */
[----:B------:R-:W-:Y:S02]  /*4500*/  @P2 F2FP.BF16.F32.PACK_AB R186, RZ, R184 ;  /* 0x000000b8ffba223e */ /* 0x000fe400000010ff */
[----:B------:R-:W-:Y:S01]  /*4510*/  MOV R184, R36 ;  /* 0x0000002400b87202 */ /* 0x000fe20000000f00 */
[----:B------:R-:W-:Y:S01]  /*4520*/  @P1 FFMA.FTZ R184, R4, R185, R36 ;  /* 0x000000b904b81223 */ /* 0x000fe20000010024 */
[----:B------:R-:W-:-:S04]  /*4530*/  @P1 FFMA.FTZ R185, R223, R193, R194 ;  /* 0x000000c1dfb91223 */ /* 0x000fc800000100c2 */
[----:B----4-:R-:W-:Y:S01]  /*4540*/  @P1 FADD.FTZ R188, R196, -R185 ;  /* 0x800000b9c4bc1221 */ /* 0x010fe20000010000 */
[----:B------:R-:W-:-:S03]  /*4550*/  MOV R185, R37 ;  /* 0x0000002500b97202 */ /* 0x000fc60000000f00 */
[----:B------:R-:W-:Y:S02]  /*4560*/  @P1 FFMA.FTZ R185, R4, R188, R37 ;  /* 0x000000bc04b91223 */ /* 0x000fe40000010025 */
[----:B------:R-:W0:Y:S01]  /*4570*/  @P2 LDC R188, c[0x0][0x40c] ;  /* 0x00010300ffbc2b82 */ /* 0x000e220000000800 */
[----:B------:R-:W-:Y:S02]  /*4580*/  @P2 F2FP.BF16.F32.PACK_AB R187, RZ, R187 ;  /* 0x000000bbffbb223e */ /* 0x000fe400000010ff */
[----:B------:R-:W-:Y:S01]  /*4590*/  @P2 PRMT R183, R186, 0x7610, R183 ;  /* 0x00007610bab72816 */ /* 0x000fe200000000b7 */
[----:B-1----:R-:W-:-:S03]  /*45a0*/  @P2 FMUL.FTZ R186, R184, R189 ;  /* 0x000000bdb8ba2220 */ /* 0x002fc60000410000 */
[----:B------:R-:W-:Y:S02]  /*45b0*/  @P2 PRMT R183, R183, 0x5410, R187 ;  /* 0x00005410b7b72816 */ /* 0x000fe400000000bb */
[----:B------:R-:W-:-:S05]  /*45c0*/  @P2 SHF.L.U32 R187, R176, 0x10, RZ ;  /* 0x00000010b0bb2819 */ /* 0x000fca00000006ff */
[-C--:B------:R-:W-:Y:S01]  /*45d0*/  @P2 FFMA.FTZ R68, R187, R186.reuse, R68 ;  /* 0x000000babb442223 */ /* 0x080fe20000010044 */
[----:B------:R-:W-:Y:S01]  /*45e0*/  @P2 PRMT R187, R176, 0x7632, R187 ;  /* 0x00007632b0bb2816 */ /* 0x000fe200000000bb */
[----:B------:R-:W-:-:S03]  /*45f0*/  @P2 FMUL.FTZ R186, R164, R186 ;  /* 0x000000baa4ba2220 */ /* 0x000fc60000410000 */
[----:B------:R-:W-:Y:S01]  /*4600*/  @P2 SHF.L.U32 R187, R187, 0x10, RZ ;  /* 0x00000010bbbb2819 */ /* 0x000fe200000006ff */
[----:B0-----:R-:W-:-:S04]  /*4610*/  @P2 FMUL.FTZ R188, R185, R188 ;  /* 0x000000bcb9bc2220 */ /* 0x001fc80000410000 */
[----:B------:R-:W-:Y:S01]  /*4620*/  @P2 FFMA.FTZ R69, R188, R187, R69 ;  /* 0x000000bbbc452223 */ /* 0x000fe20000010045 */
[----:B------:R-:W-:Y:S01]  /*4630*/  @P2 FMUL.FTZ R187, R165, R188 ;  /* 0x000000bca5bb2220 */ /* 0x000fe20000410000 */
[----:B------:R-:W-:Y:S01]  /*4640*/  @P2 F2FP.BF16.F32.PACK_AB R188, RZ, R186 ;  /* 0x000000baffbc223e */ /* 0x000fe200000010ff */
[----:B------:R-:W-:-:S04]  /*4650*/  @P1 FFMA.FTZ R186, R222, R193, R194 ;  /* 0x000000c1deba1223 */ /* 0x000fc800000100c2 */
[----:B------:R-:W-:Y:S01]  /*4660*/  @P1 FADD.FTZ R189, R252, -R186 ;  /* 0x800000bafcbd1221 */ /* 0x000fe20000010000 */
[----:B------:R-:W-:-:S03]  /*4670*/  MOV R186, R38 ;  /* 0x0000002600ba7202 */ /* 0x000fc60000000f00 */
[----:B------:R-:W-:Y:S02]  /*4680*/  @P1 FFMA.FTZ R186, R4, R189, R38 ;  /* 0x000000bd04ba1223 */ /* 0x000fe40000010026 */
[----:B------:R-:W0:Y:S01]  /*4690*/  @P2 LDC R189, c[0x0][0x40c] ;  /* 0x00010300ffbd2b82 */ /* 0x000e220000000800 */
[----:B------:R-:W-:Y:S02]  /*46a0*/  @P2 F2FP.BF16.F32.PACK_AB R187, RZ, R187 ;  /* 0x000000bbffbb223e */ /* 0x000fe400000010ff */
[----:B------:R-:W-:Y:S02]  /*46b0*/  @P2 PRMT R180, R188, 0x7610, R180 ;  /* 0x00007610bcb42816 */ /* 0x000fe400000000b4 */
[----:B------:R-:W-:Y:S02]  /*46c0*/  @P2 SHF.L.U32 R188, R177, 0x10, RZ ;  /* 0x00000010b1bc2819 */ /* 0x000fe400000006ff */
[----:B------:R-:W-:Y:S01]  /*46d0*/  @P2 PRMT R180, R180, 0x5410, R187 ;  /* 0x00005410b4b42816 */ /* 0x000fe200000000bb */
[----:B0-----:R-:W-:-:S04]  /*46e0*/  @P2 FMUL.FTZ R187, R186, R189 ;  /* 0x000000bdbabb2220 */ /* 0x001fc80000410000 */
[-C--:B------:R-:W-:Y:S01]  /*46f0*/  @P2 FFMA.FTZ R70, R188, R187.reuse, R70 ;  /* 0x000000bbbc462223 */ /* 0x080fe20000010046 */
        /* <DEDUP_REMOVED lines=8> */
[----:B------:R-:W-:-:S04]  /*4780*/  @P2 PRMT R189, R177, 0x7632, R189 ;  /* 0x00007632b1bd2816 */ /* 0x000fc800000000bd */
[----:B------:R-:W-:Y:S01]  /*4790*/  @P2 SHF.L.U32 R189, R189, 0x10, RZ ;  /* 0x00000010bdbd2819 */ /* 0x000fe200000006ff */
[----:B0-----:R-:W-:-:S04]  /*47a0*/  @P2 FMUL.FTZ R188, R187, R188 ;  /* 0x000000bcbbbc2220 */ /* 0x001fc80000410000 */
        /* <DEDUP_REMOVED lines=8> */
[----:B------:R-:W0:Y:S01]  /*4830*/  @P2 LDC R189, c[0x0][0x40c] ;  /* 0x00010300ffbd2b82 */ /* 0x000e220000000800 */
[----:B------:R-:W-:Y:S01]  /*4840*/  @P2 SHF.L.U32 R196, R178, 0x10, RZ ;  /* 0x00000010b2c42819 */ /* 0x000fe200000006ff */
        /* <DEDUP_REMOVED lines=9> */
[----:B------:R-:W0:Y:S02]  /*48e0*/  @P2 LDC R196, c[0x0][0x40c] ;  /* 0x00010300ffc42b82 */ /* 0x000e240000000800 */
[----:B0-----:R-:W-:-:S04]  /*48f0*/  @P2 FMUL.FTZ R196, R189, R196 ;  /* 0x000000c4bdc42220 */ /* 0x001fc80000410000 */
[----:B------:R-:W-:Y:S01]  /*4900*/  @P2 FFMA.FTZ R65, R196, R197, R65 ;  /* 0x000000c5c4412223 */ /* 0x000fe20000010041 */
[----:B------:R-:W-:-:S05]  /*4910*/  @P2 FMUL.FTZ R196, R161, R196 ;  /* 0x000000c4a1c42220 */ /* 0x000fca0000410000 */
[----:B------:R-:W-:-:S04]  /*4920*/  @P2 F2FP.BF16.F32.PACK_AB R196, RZ, R196 ;  /* 0x000000c4ffc4223e */ /* 0x000fc800000010ff */
[----:B------:R-:W-:-:S07]  /*4930*/  @P2 PRMT R182, R182, 0x5410, R196 ;  /* 0x00005410b6b62816 */ /* 0x000fce00000000c4 */
.L_x_8128:
[----:B------:R-:W-:Y:S05]  /*4940*/  BSYNC.RECONVERGENT B2 ;  /* 0x0000000000027941 */ /* 0x000fea0003800200 */
.L_x_8111:
        /* <DEDUP_REMOVED lines=11> */
.L_x_8108:
[----:B------:R-:W-:Y:S05]  /*4a00*/  BSYNC.RECONVERGENT B1 ;  /* 0x0000000000017941 */ /* 0x000fea0003800200 */
.L_x_8107:
        /* <DEDUP_REMOVED lines=8> */
.L_x_8147:
[----:B------:R-:W-:Y:S05]  /*4a90*/  BSYNC.RECONVERGENT B2 ;  /* 0x0000000000027941 */ /* 0x000fea0003800200 */
.L_x_8146:
        /* <DEDUP_REMOVED lines=8> */
[----:B------:R-:W2:Y:S04]  /*4b20*/  LDL R197, [R1+0x8] ;  /* 0x0000080001c57983 */ /* 0x000ea80000100800 */
[----:B------:R-:W3:Y:S01]  /*4b30*/  LDL R196, [R1+0x1c] ;  /* 0x00001c0001c47983 */ /* 0x000ee20000100800 */
[----:B01----:R-:W-:-:S04]  /*4b40*/  @P1 FFMA.FTZ R2, R216, R193, R194 ;  /* 0x000000c1d8021223 */ /* 0x003fc800000100c2 */
[----:B------:R-:W-:Y:S01]  /*4b50*/  @P1 FADD.FTZ R2, R247, -R2 ;  /* 0x80000002f7021221 */ /* 0x000fe20000010000 */
[----:B-----5:R-:W-:-:S03]  /*4b60*/  MOV R184, R28 ;  /* 0x0000001c00b87202 */ /* 0x020fc60000000f00 */
[----:B------:R-:W-:Y:S02]  /*4b70*/  @P1 FFMA.FTZ R184, R4, R2, R28 ;  /* 0x0000000204b81223 */ /* 0x000fe4000001001c */
[----:B------:R-:W0:Y:S01]  /*4b80*/  @P2 LDC R2, c[0x0][0x40c] ;  /* 0x00010300ff022b82 */ /* 0x000e220000000800 */
[----:B------:R-:W-:Y:S01]  /*4b90*/  @P1 FFMA.FTZ R3, R215, R193, R194 ;  /* 0x000000c1d7031223 */ /* 0x000fe200000100c2 */
[----:B------:R-:W-:-:S03]  /*4ba0*/  MOV R185, R29 ;  /* 0x0000001d00b97202 */ /* 0x000fc60000000f00 */
[----:B------:R-:W-:-:S04]  /*4bb0*/  @P1 FADD.FTZ R3, R246, -R3 ;  /* 0x80000003f6031221 */ /* 0x000fc80000010000 */
[----:B------:R-:W-:Y:S01]  /*4bc0*/  @P1 FFMA.FTZ R185, R4, R3, R29 ;  /* 0x0000000304b91223 */ /* 0x000fe2000001001d */
[----:B------:R-:W-:-:S04]  /*4bd0*/  @P1 FFMA.FTZ R3, R214, R193, R194 ;  /* 0x000000c1d6031223 */ /* 0x000fc800000100c2 */
[----:B------:R-:W-:Y:S01]  /*4be0*/  @P1 FADD.FTZ R3, R245, -R3 ;  /* 0x80000003f5031221 */ /* 0x000fe20000010000 */
[----:B------:R-:W-:-:S03]  /*4bf0*/  MOV R186, R30 ;  /* 0x0000001e00ba7202 */ /* 0x000fc60000000f00 */
[----:B------:R-:W-:Y:S02]  /*4c00*/  @P1 FFMA.FTZ R186, R4, R3, R30 ;  /* 0x0000000304ba1223 */ /* 0x000fe4000001001e */
[----:B------:R-:W1:Y:S01]  /*4c10*/  @P2 LDC R3, c[0x0][0x40c] ;  /* 0x00010300ff032b82 */ /* 0x000e620000000800 */
[----:B0-----:R-:W-:Y:S01]  /*4c20*/  @P2 FMUL.FTZ R187, R184, R2 ;  /* 0x00000002b8bb2220 */ /* 0x001fe20000410000 */
[----:B------:R-:W-:-:S05]  /*4c30*/  @P2 SHF.L.U32 R2, R176, 0x10, RZ ;  /* 0x00000010b0022819 */ /* 0x000fca00000006ff */
[-C--:B------:R-:W-:Y:S02]  /*4c40*/  @P2 FFMA.FTZ R60, R2, R187.reuse, R60 ;  /* 0x000000bb023c2223 */ /* 0x080fe4000001003c */
[----:B------:R-:W0:Y:S01]  /*4c50*/  @P2 LDC R2, c[0x0][0x40c] ;  /* 0x00010300ff022b82 */ /* 0x000e220000000800 */
[----:B------:R-:W-:-:S05]  /*4c60*/  @P2 FMUL.FTZ R187, R156, R187 ;  /* 0x000000bb9cbb2220 */ /* 0x000fca0000410000 */
[----:B------:R-:W-:-:S04]  /*4c70*/  @P2 F2FP.BF16.F32.PACK_AB R187, RZ, R187 ;  /* 0x000000bbffbb223e */ /* 0x000fc800000010ff */
[----:B------:R-:W-:Y:S02]  /*4c80*/  @P2 PRMT R180, R187, 0x7610, R180 ;  /* 0x00007610bbb42816 */ /* 0x000fe400000000b4 */
[----:B------:R-:W-:Y:S01]  /*4c90*/  @P2 PRMT R187, R176, 0x7632, R187 ;  /* 0x00007632b0bb2816 */ /* 0x000fe200000000bb */
[----:B-1----:R-:W-:-:S03]  /*4ca0*/  @P2 FMUL.FTZ R3, R185, R3 ;  /* 0x00000003b9032220 */ /* 0x002fc60000410000 */
[----:B------:R-:W-:-:S05]  /*4cb0*/  @P2 SHF.L.U32 R187, R187, 0x10, RZ ;  /* 0x00000010bbbb2819 */ /* 0x000fca00000006ff */
[----:B------:R-:W-:Y:S01]  /*4cc0*/  @P2 FFMA.FTZ R61, R3, R187, R61 ;  /* 0x000000bb033d2223 */ /* 0x000fe2000001003d */
[----:B------:R-:W-:Y:S01]  /*4cd0*/  @P2 SHF.L.U32 R187, R177, 0x10, RZ ;  /* 0x00000010b1bb2819 */ /* 0x000fe200000006ff */
[----:B0-----:R-:W-:-:S04]  /*4ce0*/  @P2 FMUL.FTZ R2, R186, R2 ;  /* 0x00000002ba022220 */ /* 0x001fc80000410000 */
[----:B------:R-:W-:Y:S01]  /*4cf0*/  @P2 FFMA.FTZ R62, R187, R2, R62 ;  /* 0x00000002bb3e2223 */ /* 0x000fe2000001003e */
[----:B------:R-:W-:-:S04]  /*4d00*/  @P1 FFMA.FTZ R187, R213, R193, R194 ;  /* 0x000000c1d5bb1223 */ /* 0x000fc800000100c2 */
[----:B------:R-:W-:Y:S01]  /*4d10*/  @P1 FADD.FTZ R188, R244, -R187 ;  /* 0x800000bbf4bc1221 */ /* 0x000fe20000010000 */
[----:B------:R-:W-:-:S03]  /*4d20*/  MOV R187, R31 ;  /* 0x0000001f00bb7202 */ /* 0x000fc60000000f00 */
[----:B------:R-:W-:Y:S02]  /*4d30*/  @P1 FFMA.FTZ R187, R4, R188, R31 ;  /* 0x000000bc04bb1223 */ /* 0x000fe4000001001f */
[----:B------:R-:W0:Y:S01]  /*4d40*/  @P2 LDC R188, c[0x0][0x40c] ;  /* 0x00010300ffbc2b82 */ /* 0x000e220000000800 */
[----:B------:R-:W-:Y:S01]  /*4d50*/  @P2 FMUL.FTZ R2, R158, R2 ;  /* 0x000000029e022220 */ /* 0x000fe20000410000 */
[----:B------:R-:W-:-:S04]  /*4d60*/  @P2 FMUL.FTZ R3, R157, R3 ;  /* 0x000000039d032220 */ /* 0x000fc80000410000 */
[----:B------:R-:W-:Y:S02]  /*4d70*/  @P2 F2FP.BF16.F32.PACK_AB R2, RZ, R2 ;  /* 0x00000002ff02223e */ /* 0x000fe400000010ff */
[----:B------:R-:W-:Y:S02]  /*4d80*/  @P2 F2FP.BF16.F32.PACK_AB R3, RZ, R3 ;  /* 0x00000003ff03223e */ /* 0x000fe400000010ff */
[----:B------:R-:W-:Y:S02]  /*4d90*/  @P2 PRMT R181, R2, 0x7610, R181 ;  /* 0x0000761002b52816 */ /* 0x000fe400000000b5 */
[----:B------:R-:W-:Y:S02]  /*4da0*/  @P2 PRMT R2, R177, 0x7632, R2 ;  /* 0x00007632b1022816 */ /* 0x000fe40000000002 */
[----:B------:R-:W-:Y:S02]  /*4db0*/  @P2 PRMT R180, R180, 0x5410, R3 ;  /* 0x00005410b4b42816 */ /* 0x000fe40000000003 */
[----:B------:R-:W-:Y:S01]  /*4dc0*/  @P2 SHF.L.U32 R2, R2, 0x10, RZ ;  /* 0x0000001002022819 */ /* 0x000fe200000006ff */
[----:B0-----:R-:W-:-:S04]  /*4dd0*/  @P2 FMUL.FTZ R3, R187, R188 ;  /* 0x000000bcbb032220 */ /* 0x001fc80000410000 */
[----:B------:R-:W-:Y:S01]  /*4de0*/  @P2 FFMA.FTZ R63, R3, R2, R63 ;  /* 0x00000002033f2223 */ /* 0x000fe2000001003f */
        /* <DEDUP_REMOVED lines=36> */
[----:B------:R-:W-:Y:S02]  /*5030*/  @P2 PRMT R183, R2, 0x7610, R183 ;  /* 0x0000761002b72816 */ /* 0x000fe400000000b7 */
[----:B------:R-:W-:Y:S01]  /*5040*/  MOV R3, R27 ;  /* 0x0000001b00037202 */ /* 0x000fe20000000f00 */
[----:B--2---:R-:W-:-:S04]  /*5050*/  @P1 FFMA.FTZ R2, R197, R193, R194 ;  /* 0x000000c1c5021223 */ /* 0x004fc800000100c2 */
[----:B---3--:R-:W-:-:S04]  /*5060*/  @P1 FADD.FTZ R2, R196, -R2 ;  /* 0x80000002c4021221 */ /* 0x008fc80000010000 */
[----:B------:R-:W-:-:S05]  /*5070*/  @P1 FFMA.FTZ R3, R4, R2, R27 ;  /* 0x0000000204031223 */ /* 0x000fca000001001b */
[----:B------:R-:W-:Y:S01]  /*5080*/  MOV R191, R3 ;  /* 0x0000000300bf7202 */ /* 0x000fe20000000f00 */
        /* <DEDUP_REMOVED lines=9> */
.L_x_8150:
[----:B01----:R-:W-:Y:S01]  /*5120*/  @P1 FFMA.FTZ R3, R216, R193, R194 ;  /* 0x000000c1d8031223 */ /* 0x003fe200000100c2 */
        /* <DEDUP_REMOVED lines=94> */
.L_x_8149:
[----:B------:R-:W-:-:S04]  /*5710*/  UISETP.NE.U32.AND UP0, UPT, UR14, URZ, UPT ;  /* 0x000000ff0e00728c */ /* 0x000fc8000bf05070 */
[----:B------:R-:W-:-:S06]  /*5720*/  UISETP.NE.AND.EX UP0, UPT, UR15, URZ, UPT, UP0 ;  /* 0x000000ff0f00728c */ /* 0x000fcc000bf05300 */
[----:B------:R-:W-:-:S13]  /*5730*/  PLOP3.LUT P0, PT, PT, PT, UP0, 0x80, 0x8 ;  /* 0x000000000008781c */ /* 0x000fda0003f0f008 */
[----:B------:R-:W-:Y:S05]  /*5740*/  @!P0 BRA `(.L_x_8152) ;  /* 0x0000000800548947 */ /* 0x000fea0003800000 */
[----:B------:R-:W2:Y:S04]  /*5750*/  LDL R197, [R1+0x8] ;  /* 0x0000080001c57983 */ /* 0x000ea80000100800 */
[----:B------:R-:W3:Y:S01]  /*5760*/  LDL R196, [R1+0x1c] ;  /* 0x00001c0001c47983 */ /* 0x000ee20000100800 */
[-CC-:B01----:R-:W-:Y:S01]  /*5770*/  FFMA.FTZ R3, R211, R193.reuse, R194.reuse ;  /* 0x000000c1d3037223 */ /* 0x183fe200000100c2 */
[-CC-:B------:R-:W-:Y:S01]  /*5780*/  FFMA.FTZ R2, R210, R193.reuse, R194.reuse ;  /* 0x000000c1d2027223 */ /* 0x180fe200000100c2 */
[-CC-:B------:R-:W-:Y:S01]  /*5790*/  FFMA.FTZ R186, R212, R193.reuse, R194.reuse ;  /* 0x000000c1d4ba7223 */ /* 0x180fe200000100c2 */
[-CC-:B------:R-:W-:Y:S01]  /*57a0*/  FFMA.FTZ R184, R216, R193.reuse, R194.reuse ;  /* 0x000000c1d8b87223 */ /* 0x180fe200000100c2 */
[----:B------:R-:W-:Y:S01]  /*57b0*/  FADD.FTZ R190, R241, -R3 ;  /* 0x80000003f1be7221 */ /* 0x000fe20000010000 */
[-C--:B------:R-:W-:Y:S01]  /*57c0*/  FFMA.FTZ R3, R213, R193.reuse, R194 ;  /* 0x000000c1d5037223 */ /* 0x080fe200000100c2 */
[----:B------:R-:W-:Y:S01]  /*57d0*/  FADD.FTZ R189, R242, -R2 ;  /* 0x80000002f2bd7221 */ /* 0x000fe20000010000 */
[-C--:B------:R-:W-:Y:S01]  /*57e0*/  FFMA.FTZ R2, R214, R193.reuse, R194 ;  /* 0x000000c1d6027223 */ /* 0x080fe200000100c2 */
[----:B------:R-:W-:Y:S01]  /*57f0*/  FADD.FTZ R186, R243, -R186 ;  /* 0x800000baf3ba7221 */ /* 0x000fe20000010000 */
[----:B------:R-:W-:Y:S01]  /*5800*/  FADD.FTZ R187, R244, -R3 ;  /* 0x80000003f4bb7221 */ /* 0x000fe20000010000 */
[----:B------:R-:W-:Y:S01]  /*5810*/  FFMA.FTZ R3, R215, R193, R194 ;  /* 0x000000c1d7037223 */ /* 0x000fe200000100c2 */
[----:B------:R-:W-:Y:S01]  /*5820*/  FADD.FTZ R2, R245, -R2 ;  /* 0x80000002f5027221 */ /* 0x000fe20000010000 */
[----:B------:R-:W-:Y:S01]  /*5830*/  FADD.FTZ R184, R247, -R184 ;  /* 0x800000b8f7b87221 */ /* 0x000fe20000010000 */
[----:B-----5:R-:W-:Y:S01]  /*5840*/  FMUL.FTZ R190, R4, R190 ;  /* 0x000000be04be7220 */ /* 0x020fe20000410000 */
[----:B------:R-:W-:Y:S01]  /*5850*/  FADD.FTZ R3, R246, -R3 ;  /* 0x80000003f6037221 */ /* 0x000fe20000010000 */
        /* <DEDUP_REMOVED lines=14> */
[----:B------:R-:W-:Y:S01]  /*5940*/  FSEL R184, R184, RZ, P3 ;  /* 0x000000ffb8b87208 */ /* 0x000fe20001800000 */
[----:B--2---:R-:W-:-:S04]  /*5950*/  FFMA.FTZ R185, R197, R193, R194 ;  /* 0x000000c1c5b97223 */ /* 0x004fc800000100c2 */
[----:B---3--:R-:W-:-:S04]  /*5960*/  FADD.FTZ R185, R196, -R185 ;  /* 0x800000b9c4b97221 */ /* 0x008fc80000010000 */
[----:B------:R-:W-:-:S05]  /*5970*/  FMUL.FTZ R185, R4, R185 ;  /* 0x000000b904b97220 */ /* 0x000fca0000410000 */
        /* <DEDUP_REMOVED lines=13> */
.L_x_8154:
[----:B------:R-:W-:Y:S05]  /*5a50*/  BSYNC.RECONVERGENT B3 ;  /* 0x0000000000037941 */ /* 0x000fea0003800200 */
.L_x_8153:
        /* <DEDUP_REMOVED lines=14> */
.L_x_8156:
[----:B------:R-:W-:Y:S05]  /*5b40*/  BSYNC.RECONVERGENT B3 ;  /* 0x0000000000037941 */ /* 0x000fea0003800200 */
.L_x_8155:
        /* <DEDUP_REMOVED lines=13> */
.L_x_8158:
[----:B------:R-:W-:Y:S05]  /*5c20*/  BSYNC.RECONVERGENT B3 ;  /* 0x0000000000037941 */ /* 0x000fea0003800200 */
.L_x_8157:
        /* <DEDUP_REMOVED lines=14> */
.L_x_8160:
[----:B------:R-:W-:Y:S05]  /*5d10*/  BSYNC.RECONVERGENT B3 ;  /* 0x0000000000037941 */ /* 0x000fea0003800200 */
.L_x_8159:
        /* <DEDUP_REMOVED lines=13> */
.L_x_8162:
[----:B------:R-:W-:Y:S05]  /*5df0*/  BSYNC.RECONVERGENT B3 ;  /* 0x0000000000037941 */ /* 0x000fea0003800200 */
.L_x_8161:
        /* <DEDUP_REMOVED lines=14> */
.L_x_8164:
[----:B------:R-:W-:Y:S05]  /*5ee0*/  BSYNC.RECONVERGENT B3 ;  /* 0x0000000000037941 */ /* 0x000fea0003800200 */
.L_x_8163:
        /* <DEDUP_REMOVED lines=13> */
.L_x_8166:
[----:B------:R-:W-:Y:S05]  /*5fc0*/  BSYNC.RECONVERGENT B3 ;  /* 0x0000000000037941 */ /* 0x000fea0003800200 */
.L_x_8165:
[----:B------:R-:W-:Y:S02]  /*5fd0*/  MOV R186, R2 ;  /* 0x0000000200ba7202 */ /* 0x000fe40000000f00 */
[----:B------:R-:W-:Y:S01]  /*5fe0*/  MOV R185, R3 ;  /* 0x0000000300b97202 */ /* 0x000fe20000000f00 */
[----:B------:R-:W-:Y:S06]  /*5ff0*/  @!P2 BRA `(.L_x_8151) ;  /* 0x0000000400f8a947 */ /* 0x000fec0003800000 */
[----:B------:R-:W-:Y:S01]  /*6000*/  PRMT R185, R179, 0x7632, R185 ;  /* 0x00007632b3b97816 */ /* 0x000fe200000000b9 */
[----:B------:R-:W-:-:S03]  /*6010*/  FMUL.FTZ R186, R191, UR12 ;  /* 0x0000000cbfba7c20 */ /* 0x000fc60008410000 */
[----:B------:R-:W-:-:S05]  /*6020*/  SHF.L.U32 R185, R185, 0x10, RZ ;  /* 0x00000010b9b97819 */ /* 0x000fca00000006ff */
[----:B------:R-:W-:Y:S01]  /*6030*/  FFMA.FTZ R59, R186, R185, R59 ;  /* 0x000000b9ba3b7223 */ /* 0x000fe2000001003b */
[----:B------:R-:W-:Y:S01]  /*6040*/  FMUL.FTZ R185, R155, R186 ;  /* 0x000000ba9bb97220 */ /* 0x000fe20000410000 */
[----:B------:R-:W-:-:S04]  /*6050*/  MOV R186, R2 ;  /* 0x0000000200ba7202 */ /* 0x000fc80000000f00 */
[----:B------:R-:W-:-:S04]  /*6060*/  F2FP.BF16.F32.PACK_AB R185, RZ, R185 ;  /* 0x000000b9ffb9723e */ /* 0x000fc800000010ff */
[----:B------:R-:W-:Y:S02]  /*6070*/  PRMT R183, R183, 0x5410, R185 ;  /* 0x00005410b7b77816 */ /* 0x000fe400000000b9 */
[----:B------:R-:W-:Y:S01]  /*6080*/  MOV R185, R3 ;  /* 0x0000000300b97202 */ /* 0x000fe20000000f00 */
[----:B------:R-:W-:Y:S06]  /*6090*/  BRA `(.L_x_8151) ;  /* 0x0000000400d07947 */ /* 0x000fec0003800000 */
.L_x_8152:
        /* <DEDUP_REMOVED lines=13> */
.L_x_8168:
[----:B------:R-:W-:Y:S05]  /*6170*/  BSYNC.RECONVERGENT B3 ;  /* 0x0000000000037941 */ /* 0x000fea0003800200 */
.L_x_8167:
        /* <DEDUP_REMOVED lines=14> */
.L_x_8170:
[----:B------:R-:W-:Y:S05]  /*6260*/  BSYNC.RECONVERGENT B3 ;  /* 0x0000000000037941 */ /* 0x000fea0003800200 */
.L_x_8169:
        /* <DEDUP_REMOVED lines=13> */
.L_x_8172:
[----:B------:R-:W-:Y:S05]  /*6340*/  BSYNC.RECONVERGENT B3 ;  /* 0x0000000000037941 */ /* 0x000fea0003800200 */
.L_x_8171:
        /* <DEDUP_REMOVED lines=14> */
.L_x_8174:
[----:B------:R-:W-:Y:S05]  /*6430*/  BSYNC.RECONVERGENT B3 ;  /* 0x0000000000037941 */ /* 0x000fea0003800200 */
.L_x_8173:
        /* <DEDUP_REMOVED lines=13> */
.L_x_8176:
[----:B------:R-:W-:Y:S05]  /*6510*/  BSYNC.RECONVERGENT B3 ;  /* 0x0000000000037941 */ /* 0x000fea0003800200 */
.L_x_8175:
        /* <DEDUP_REMOVED lines=14> */
.L_x_8178:
[----:B------:R-:W-:Y:S05]  /*6600*/  BSYNC.RECONVERGENT B3 ;  /* 0x0000000000037941 */ /* 0x000fea0003800200 */
.L_x_8177:
        /* <DEDUP_REMOVED lines=13> */
.L_x_8180:
[----:B------:R-:W-:Y:S05]  /*66e0*/  BSYNC.RECONVERGENT B3 ;  /* 0x0000000000037941 */ /* 0x000fea0003800200 */
.L_x_8179:
[----:B------:R-:W-:Y:S05]  /*66f0*/  @!P2 BRA `(.L_x_8151) ;  /* 0x000000000038a947 */ /* 0x000fea0003800000 */
[----:B01----:R-:W2:Y:S04]  /*6700*/  LDL R2, [R1+0x8] ;  /* 0x0000080001027983 */ /* 0x003ea80000100800 */
        /* <DEDUP_REMOVED lines=12> */
[----:B------:R-:W-:-:S07]  /*67d0*/  PRMT R183, R183, 0x5410, R2 ;  /* 0x00005410b7b77816 */ /* 0x000fce0000000002 */
.L_x_8151:
[----:B------:R-:W-:Y:S05]  /*67e0*/  BSYNC.RECONVERGENT B2 ;  /* 0x0000000000027941 */ /* 0x000fea0003800200 */
.L_x_8148:
        /* <DEDUP_REMOVED lines=9> */
.L_x_8145:
[----:B------:R-:W-:Y:S05]  /*6880*/  BSYNC.RECONVERGENT B1 ;  /* 0x0000000000017941 */ /* 0x000fea0003800200 */
.L_x_8144:
        /* <DEDUP_REMOVED lines=8> */
.L_x_8184:
[----:B------:R-:W-:Y:S05]  /*6910*/  BSYNC.RECONVERGENT B2 ;  /* 0x0000000000027941 */ /* 0x000fea0003800200 */
.L_x_8183:
        /* <DEDUP_REMOVED lines=8> */
[----:B------:R-:W3:Y:S04]  /*69a0*/  LDL R197, [R1+0x4] ;  /* 0x0000040001c57983 */ /* 0x000ee80000100800 */
[----:B------:R-:W4:Y:S01]  /*69b0*/  LDL R196, [R1+0x18] ;  /* 0x0000180001c47983 */ /* 0x000f220000100800 */
[----:B012---:R-:W-:-:S04]  /*69c0*/  @P1 FFMA.FTZ R2, R209, R193, R194 ;  /* 0x000000c1d1021223 */ /* 0x007fc800000100c2 */
        /* <DEDUP_REMOVED lines=80> */
[----:B---3--:R-:W-:-:S04]  /*6ed0*/  @P1 FFMA.FTZ R2, R197, R193, R194 ;  /* 0x000000c1c5021223 */ /* 0x008fc800000100c2 */
[----:B----4-:R-:W-:-:S04]  /*6ee0*/  @P1 FADD.FTZ R2, R196, -R2 ;  /* 0x80000002c4021221 */ /* 0x010fc80000010000 */
        /* <DEDUP_REMOVED lines=11> */
.L_x_8187:
[----:B012---:R-:W-:Y:S01]  /*6fa0*/  @P1 FFMA.FTZ R3, R209, R193, R194 ;  /* 0x000000c1d1031223 */ /* 0x007fe200000100c2 */
        /* <DEDUP_REMOVED lines=94> */
.L_x_8186:
[----:B------:R-:W-:-:S04]  /*7590*/  UISETP.NE.U32.AND UP0, UPT, UR14, URZ, UPT ;  /* 0x000000ff0e00728c */ /* 0x000fc8000bf05070 */
[----:B------:R-:W-:-:S06]  /*75a0*/  UISETP.NE.AND.EX UP0, UPT, UR15, URZ, UPT, UP0 ;  /* 0x000000ff0f00728c */ /* 0x000fcc000bf05300 */
[----:B------:R-:W-:-:S13]  /*75b0*/  PLOP3.LUT P0, PT, PT, PT, UP0, 0x80, 0x8 ;  /* 0x000000000008781c */ /* 0x000fda0003f0f008 */
[----:B------:R-:W-:Y:S05]  /*75c0*/  @!P0 BRA `(.L_x_8189) ;  /* 0x0000000800548947 */ /* 0x000fea0003800000 */
[----:B------:R-:W3:Y:S04]  /*75d0*/  LDL R197, [R1+0x4] ;  /* 0x0000040001c57983 */ /* 0x000ee80000100800 */
[----:B------:R-:W4:Y:S01]  /*75e0*/  LDL R196, [R1+0x18] ;  /* 0x0000180001c47983 */ /* 0x000f220000100800 */
[-CC-:B012---:R-:W-:Y:S01]  /*75f0*/  FFMA.FTZ R3, R204, R193.reuse, R194.reuse ;  /* 0x000000c1cc037223 */ /* 0x187fe200000100c2 */
        /* <DEDUP_REMOVED lines=12> */
[C---:B-----5:R-:W-:Y:S01]  /*76c0*/  FMUL.FTZ R190, R4.reuse, R190 ;  /* 0x000000be04be7220 */ /* 0x060fe20000410000 */
        /* <DEDUP_REMOVED lines=16> */
[----:B---3--:R-:W-:-:S04]  /*77d0*/  FFMA.FTZ R185, R197, R193, R194 ;  /* 0x000000c1c5b97223 */ /* 0x008fc800000100c2 */
[----:B----4-:R-:W-:-:S04]  /*77e0*/  FADD.FTZ R185, R196, -R185 ;  /* 0x800000b9c4b97221 */ /* 0x010fc80000010000 */
        /* <DEDUP_REMOVED lines=14> */
.L_x_8191:
[----:B------:R-:W-:Y:S05]  /*78d0*/  BSYNC.RECONVERGENT B3 ;  /* 0x0000000000037941 */ /* 0x000fea0003800200 */
.L_x_8190:
        /* <DEDUP_REMOVED lines=14> */
.L_x_8193:
[----:B------:R-:W-:Y:S05]  /*79c0*/  BSYNC.RECONVERGENT B3 ;  /* 0x0000000000037941 */ /* 0x000fea0003800200 */
.L_x_8192:
        /* <DEDUP_REMOVED lines=13> */
.L_x_8195:
[----:B------:R-:W-:Y:S05]  /*7aa0*/  BSYNC.RECONVERGENT B3 ;  /* 0x0000000000037941 */ /* 0x000fea0003800200 */
.L_x_8194:
        /* <DEDUP_REMOVED lines=14> */
.L_x_8197:
[----:B------:R-:W-:Y:S05]  /*7b90*/  BSYNC.RECONVERGENT B3 ;  /* 0x0000000000037941 */ /* 0x000fea0003800200 */
.L_x_8196:
        /* <DEDUP_REMOVED lines=13> */
.L_x_8199:
[----:B------:R-:W-:Y:S05]  /*7c70*/  BSYNC.RECONVERGENT B3 ;  /* 0x0000000000037941 */ /* 0x000fea0003800200 */
.L_x_8198:
        /* <DEDUP_REMOVED lines=14> */
.L_x_8201:
[----:B------:R-:W-:Y:S05]  /*7d60*/  BSYNC.RECONVERGENT B3 ;  /* 0x0000000000037941 */ /* 0x000fea0003800200 */
.L_x_8200:
        /* <DEDUP_REMOVED lines=13> */
.L_x_8203:
[----:B------:R-:W-:Y:S05]  /*7e40*/  BSYNC.RECONVERGENT B3 ;  /* 0x0000000000037941 */ /* 0x000fea0003800200 */
.L_x_8202:
        /* <DEDUP_REMOVED lines=13> */
.L_x_8189:
        /* <DEDUP_REMOVED lines=13> */
.L_x_8205:
[----:B------:R-:W-:Y:S05]  /*7ff0*/  BSYNC.RECONVERGENT B3 ;  /* 0x0000000000037941 */ /* 0x000fea0003800200 */
.L_x_8204:
        /* <DEDUP_REMOVED lines=14> */
.L_x_8207:
[----:B------:R-:W-:Y:S05]  /*80e0*/  BSYNC.RECONVERGENT B3 ;  /* 0x0000000000037941 */ /* 0x000fea0003800200 */
.L_x_8206:
        /* <DEDUP_REMOVED lines=13> */
.L_x_8209:
[----:B------:R-:W-:Y:S05]  /*81c0*/  BSYNC.RECONVERGENT B3 ;  /* 0x0000000000037941 */ /* 0x000fea0003800200 */
.L_x_8208:
        /* <DEDUP_REMOVED lines=14> */
.L_x_8211:
[----:B------:R-:W-:Y:S05]  /*82b0*/  BSYNC.RECONVERGENT B3 ;  /* 0x0000000000037941 */ /* 0x000fea0003800200 */
.L_x_8210:
        /* <DEDUP_REMOVED lines=13> */
.L_x_8213:
[----:B------:R-:W-:Y:S05]  /*8390*/  BSYNC.RECONVERGENT B3 ;  /* 0x0000000000037941 */ /* 0x000fea0003800200 */
.L_x_8212:
        /* <DEDUP_REMOVED lines=14> */
.L_x_8215:
[----:B------:R-:W-:Y:S05]  /*8480*/  BSYNC.RECONVERGENT B3 ;  /* 0x0000000000037941 */ /* 0x000fea0003800200 */
.L_x_8214:
        /* <DEDUP_REMOVED lines=13> */
.L_x_8217:
[----:B------:R-:W-:Y:S05]  /*8560*/  BSYNC.RECONVERGENT B3 ;  /* 0x0000000000037941 */ /* 0x000fea0003800200 */
.L_x_8216:
[----:B------:R-:W-:Y:S05]  /*8570*/  @!P2 BRA `(.L_x_8188) ;  /* 0x000000000038a947 */ /* 0x000fea0003800000 */
[----:B012---:R-:W2:Y:S04]  /*8580*/  LDL R2, [R1+0x4] ;  /* 0x0000040001027983 */ /* 0x007ea80000100800 */
        /* <DEDUP_REMOVED lines=13> */
.L_x_8188:
[----:B------:R-:W-:Y:S05]  /*8660*/  BSYNC.RECONVERGENT B2 ;  /* 0x0000000000027941 */ /* 0x000fea0003800200 */
.L_x_8185:
        /* <DEDUP_REMOVED lines=9> */
.L_x_8182:
[----:B------:R-:W-:Y:S05]  /*8700*/  BSYNC.RECONVERGENT B1 ;  /* 0x0000000000017941 */ /* 0x000fea0003800200 */
.L_x_8181:
        /* <DEDUP_REMOVED lines=8> */
.L_x_8221:
[----:B------:R-:W-:Y:S05]  /*8790*/  BSYNC.RECONVERGENT B2 ;  /* 0x0000000000027941 */ /* 0x000fea0003800200 */
.L_x_8220:
        /* <DEDUP_REMOVED lines=8> */
[----:B0123--:R-:W2:Y:S01]  /*8820*/  LDL R3, [R1+0x10] ;  /* 0x0000100001037983 */ /* 0x00fea20000100800 */
[----:B------:R-:W0:Y:S03]  /*8830*/  @P2 LDC R5, c[0x0][0x40c] ;  /* 0x00010300ff052b82 */ /* 0x000e260000000800 */
[----:B------:R-:W3:Y:S01]  /*8840*/  LDL R2, [R1+0x14] ;  /* 0x0000140001027983 */ /* 0x000ee20000100800 */
[----:B-----5:R-:W-:Y:S01]  /*8850*/  MOV R184, R168 ;  /* 0x000000a800b87202 */ /* 0x020fe20000000f00 */
[----:B------:R-:W-:Y:S01]  /*8860*/  @P1 FFMA.FTZ R186, R13, R193, R194 ;  /* 0x000000c10dba1223 */ /* 0x000fe200000100c2 */
[----:B------:R-:W-:-:S03]  /*8870*/  MOV R185, R169 ;  /* 0x000000a900b97202 */ /* 0x000fc60000000f00 */
[----:B------:R-:W-:-:S04]  /*8880*/  @P1 FADD.FTZ R186, R232, -R186 ;  /* 0x800000bae8ba1221 */ /* 0x000fc80000010000 */
[----:B------:R-:W-:Y:S01]  /*8890*/  @P1 FFMA.FTZ R185, R4, R186, R169 ;  /* 0x000000ba04b91223 */ /* 0x000fe200000100a9 */
[----:B------:R-:W-:Y:S01]  /*88a0*/  @P2 SHF.L.U32 R186, R176, 0x10, RZ ;  /* 0x00000010b0ba2819 */ /* 0x000fe200000006ff */
[----:B------:R-:W-:-:S04]  /*88b0*/  @P1 FFMA.FTZ R187, R12, R193, R194 ;  /* 0x000000c10cbb1223 */ /* 0x000fc800000100c2 */
[----:B------:R-:W-:Y:S01]  /*88c0*/  @P1 FADD.FTZ R187, R231, -R187 ;  /* 0x800000bbe7bb1221 */ /* 0x000fe20000010000 */
[----:B------:R-:W-:Y:S02]  /*88d0*/  MOV R188, R172 ;  /* 0x000000ac00bc7202 */ /* 0x000fe40000000f00 */
[----:B------:R-:W-:Y:S02]  /*88e0*/  MOV R189, R173 ;  /* 0x000000ad00bd7202 */ /* 0x000fe40000000f00 */
[----:B------:R-:W-:Y:S01]  /*88f0*/  MOV R190, R174 ;  /* 0x000000ae00be7202 */ /* 0x000fe20000000f00 */
[----:B--2---:R-:W-:-:S04]  /*8900*/  @P1 FFMA.FTZ R3, R3, R193, R194 ;  /* 0x000000c103031223 */ /* 0x004fc800000100c2 */
[----:B---3--:R-:W-:Y:S01]  /*8910*/  @P1 FADD.FTZ R3, R2, -R3 ;  /* 0x8000000302031221 */ /* 0x008fe20000010000 */
[----:B------:R-:W-:-:S03]  /*8920*/  MOV R2, R175 ;  /* 0x000000af00027202 */ /* 0x000fc60000000f00 */
[----:B------:R-:W-:Y:S01]  /*8930*/  @P1 FFMA.FTZ R2, R4, R3, R175 ;  /* 0x0000000304021223 */ /* 0x000fe200000100af */
[----:B------:R-:W-:-:S04]  /*8940*/  @P1 FFMA.FTZ R3, R14, R193, R194 ;  /* 0x000000c10e031223 */ /* 0x000fc800000100c2 */
[----:B------:R-:W-:-:S04]  /*8950*/  @P1 FADD.FTZ R3, R233, -R3 ;  /* 0x80000003e9031221 */ /* 0x000fc80000010000 */
[----:B------:R-:W-:Y:S02]  /*8960*/  @P1 FFMA.FTZ R184, R4, R3, R168 ;  /* 0x0000000304b81223 */ /* 0x000fe400000100a8 */
[----:B------:R-:W1:Y:S02]  /*8970*/  @P2 LDC R3, c[0x0][0x40c] ;  /* 0x00010300ff032b82 */ /* 0x000e640000000800 */
[----:B0-----:R-:W-:-:S04]  /*8980*/  @P2 FMUL.FTZ R5, R184, R5 ;  /* 0x00000005b8052220 */ /* 0x001fc80000410000 */
[----:B------:R-:W-:Y:S01]  /*8990*/  @P2 FFMA.FTZ R44, R186, R5, R44 ;  /* 0x00000005ba2c2223 */ /* 0x000fe2000001002c */
[----:B------:R-:W-:-:S04]  /*89a0*/  @P2 PRMT R186, R176, 0x7632, R186 ;  /* 0x00007632b0ba2816 */ /* 0x000fc800000000ba */
[----:B------:R-:W-:Y:S01]  /*89b0*/  @P2 SHF.L.U32 R186, R186, 0x10, RZ ;  /* 0x00000010baba2819 */ /* 0x000fe200000006ff */
[----:B-1----:R-:W-:-:S04]  /*89c0*/  @P2 FMUL.FTZ R3, R185, R3 ;  /* 0x00000003b9032220 */ /* 0x002fc80000410000 */
[----:B------:R-:W-:Y:S01]  /*89d0*/  @P2 FFMA.FTZ R45, R3, R186, R45 ;  /* 0x000000ba032d2223 */ /* 0x000fe2000001002d */
[----:B------:R-:W-:Y:S01]  /*89e0*/  MOV R186, R170 ;  /* 0x000000aa00ba7202 */ /* 0x000fe20000000f00 */
[----:B------:R-:W-:Y:S02]  /*89f0*/  @P1 FFMA.FTZ R186, R4, R187, R170 ;  /* 0x000000bb04ba1223 */ /* 0x000fe400000100aa */
[----:B------:R-:W0:Y:S01]  /*8a00*/  @P2 LDC R187, c[0x0][0x40c] ;  /* 0x00010300ffbb2b82 */ /* 0x000e220000000800 */
[----:B------:R-:W-:Y:S01]  /*8a10*/  @P2 FMUL.FTZ R5, R140, R5 ;  /* 0x000000058c052220 */ /* 0x000fe20000410000 */
[----:B------:R-:W-:-:S04]  /*8a20*/  @P2 FMUL.FTZ R3, R141, R3 ;  /* 0x000000038d032220 */ /* 0x000fc80000410000 */
[----:B------:R-:W-:Y:S02]  /*8a30*/  @P2 F2FP.BF16.F32.PACK_AB R5, RZ, R5 ;  /* 0x00000005ff05223e */ /* 0x000fe400000010ff */
        /* <DEDUP_REMOVED lines=22> */
[----:B------:R-:W-:-:S04]  /*8ba0*/  @P1 FADD.FTZ R3, R229, -R3 ;  /* 0x80000003e5031221 */ /* 0x000fc80000010000 */
        /* <DEDUP_REMOVED lines=23> */
[----:B------:R-:W-:Y:S02]  /*8d20*/  @P2 SHF.L.U32 R4, R179, 0x10, RZ ;  /* 0x00000010b3042819 */ /* 0x000fe400000006ff */
[----:B------:R-:W-:Y:S01]  /*8d30*/  MOV R191, R2 ;  /* 0x0000000200bf7202 */ /* 0x000fe20000000f00 */
        /* <DEDUP_REMOVED lines=14> */
.L_x_8224:
[----:B0123--:R-:W-:Y:S01]  /*8e20*/  @P1 FFMA.FTZ R3, R14, R193, R194 ;  /* 0x000000c10e031223 */ /* 0x00ffe200000100c2 */
        /* <DEDUP_REMOVED lines=94> */
.L_x_8223:
        /* <DEDUP_REMOVED lines=18> */
.L_x_8228:
[----:B------:R-:W-:Y:S05]  /*9530*/  BSYNC.RECONVERGENT B3 ;  /* 0x0000000000037941 */ /* 0x000fea0003800200 */
.L_x_8227:
        /* <DEDUP_REMOVED lines=14> */
.L_x_8230:
[----:B------:R-:W-:Y:S05]  /*9620*/  BSYNC.RECONVERGENT B3 ;  /* 0x0000000000037941 */ /* 0x000fea0003800200 */
.L_x_8229:
        /* <DEDUP_REMOVED lines=13> */
.L_x_8232:
[----:B------:R-:W-:Y:S05]  /*9700*/  BSYNC.RECONVERGENT B3 ;  /* 0x0000000000037941 */ /* 0x000fea0003800200 */
.L_x_8231:
        /* <DEDUP_REMOVED lines=14> */
.L_x_8234:
[----:B------:R-:W-:Y:S05]  /*97f0*/  BSYNC.RECONVERGENT B3 ;  /* 0x0000000000037941 */ /* 0x000fea0003800200 */
.L_x_8233:
        /* <DEDUP_REMOVED lines=13> */
.L_x_8236:
[----:B------:R-:W-:Y:S05]  /*98d0*/  BSYNC.RECONVERGENT B3 ;  /* 0x0000000000037941 */ /* 0x000fea0003800200 */
.L_x_8235:
        /* <DEDUP_REMOVED lines=14> */
.L_x_8238:
[----:B------:R-:W-:Y:S05]  /*99c0*/  BSYNC.RECONVERGENT B3 ;  /* 0x0000000000037941 */ /* 0x000fea0003800200 */
.L_x_8237:
        /* <DEDUP_REMOVED lines=13> */
.L_x_8240:
[----:B------:R-:W-:Y:S05]  /*9aa0*/  BSYNC.RECONVERGENT B3 ;  /* 0x0000000000037941 */ /* 0x000fea0003800200 */
.L_x_8239:
[----:B0123--:R-:W2:Y:S04]  /*9ab0*/  LDL R3, [R1+0x14] ;  /* 0x0000140001037983 */ /* 0x00fea80000100800 */
[----:B------:R-:W3:Y:S01]  /*9ac0*/  LDL R2, [R1+0x10] ;  /* 0x0000100001027983 */ /* 0x000ee20000100800 */
        /* <DEDUP_REMOVED lines=16> */
[----:B------:R-:W-:Y:S01]  /*9bd0*/  FMUL.FTZ R5, R4, R5 ;  /* 0x0000000504057220 */ /* 0x000fe20000410000 */
[----:B------:R-:W-:-:S03]  /*9be0*/  FSEL R190, R186, RZ, P1 ;  /* 0x000000ffbabe7208 */ /* 0x000fc60000800000 */
[----:B------:R-:W-:Y:S02]  /*9bf0*/  FSEL R187, R187, RZ, P1 ;  /* 0x000000ffbbbb7208 */ /* 0x000fe40000800000 */
[----:B------:R-:W-:Y:S02]  /*9c00*/  FSEL R186, R5, RZ, P1 ;  /* 0x000000ff05ba7208 */ /* 0x000fe40000800000 */
[----:B--2---:R-:W-:Y:S01]  /*9c10*/  MOV R189, R3 ;  /* 0x0000000300bd7202 */ /* 0x004fe20000000f00 */
[-CC-:B------:R-:W-:Y:S01]  /*9c20*/  FFMA.FTZ R3, R13, R193.reuse, R194.reuse ;  /* 0x000000c10d037223 */ /* 0x180fe200000100c2 */
[----:B---3--:R-:W-:-:S03]  /*9c30*/  FFMA.FTZ R2, R2, R193, R194 ;  /* 0x000000c102027223 */ /* 0x008fc600000100c2 */
[----:B------:R-:W-:Y:S01]  /*9c40*/  FADD.FTZ R3, R232, -R3 ;  /* 0x80000003e8037221 */ /* 0x000fe20000010000 */
[----:B------:R-:W-:-:S03]  /*9c50*/  FADD.FTZ R2, R189, -R2 ;  /* 0x80000002bd027221 */ /* 0x000fc60000010000 */
[C---:B------:R-:W-:Y:S01]  /*9c60*/  FMUL.FTZ R3, R4.reuse, R3 ;  /* 0x0000000304037220 */ /* 0x040fe20000410000 */
[----:B------:R-:W-:Y:S01]  /*9c70*/  FSEL R189, R185, RZ, P1 ;  /* 0x000000ffb9bd7208 */ /* 0x000fe20000800000 */
[C---:B------:R-:W-:Y:S01]  /*9c80*/  FMUL.FTZ R2, R4.reuse, R2 ;  /* 0x0000000204027220 */ /* 0x040fe20000410000 */
[----:B------:R-:W-:Y:S01]  /*9c90*/  FMUL.FTZ R4, R4, R188 ;  /* 0x000000bc04047220 */ /* 0x000fe20000410000 */
[----:B------:R-:W-:Y:S02]  /*9ca0*/  FSEL R188, R184, RZ, P1 ;  /* 0x000000ffb8bc7208 */ /* 0x000fe40000800000 */
[----:B------:R-:W-:Y:S02]  /*9cb0*/  FSEL R185, R3, RZ, P1 ;  /* 0x000000ff03b97208 */ /* 0x000fe40000800000 */
[----:B------:R-:W-:Y:S02]  /*9cc0*/  FSEL R2, R2, RZ, P1 ;  /* 0x000000ff02027208 */ /* 0x000fe40000800000 */
[----:B------:R-:W-:-:S02]  /*9cd0*/  FSEL R184, R4, RZ, P1 ;  /* 0x000000ff04b87208 */ /* 0x000fc40000800000 */
        /* <DEDUP_REMOVED lines=10> */
.L_x_8226:
        /* <DEDUP_REMOVED lines=13> */
.L_x_8242:
[----:B------:R-:W-:Y:S05]  /*9e50*/  BSYNC.RECONVERGENT B3 ;  /* 0x0000000000037941 */ /* 0x000fea0003800200 */
.L_x_8241:
        /* <DEDUP_REMOVED lines=14> */
.L_x_8244:
[----:B------:R-:W-:Y:S05]  /*9f40*/  BSYNC.RECONVERGENT B3 ;  /* 0x0000000000037941 */ /* 0x000fea0003800200 */
.L_x_8243:
        /* <DEDUP_REMOVED lines=13> */
.L_x_8246:
[----:B------:R-:W-:Y:S05]  /*a020*/  BSYNC.RECONVERGENT B3 ;  /* 0x0000000000037941 */ /* 0x000fea0003800200 */
.L_x_8245:
        /* <DEDUP_REMOVED lines=14> */
.L_x_8248:
[----:B------:R-:W-:Y:S05]  /*a110*/  BSYNC.RECONVERGENT B3 ;  /* 0x0000000000037941 */ /* 0x000fea0003800200 */
.L_x_8247:
        /* <DEDUP_REMOVED lines=13> */
.L_x_8250:
[----:B------:R-:W-:Y:S05]  /*a1f0*/  BSYNC.RECONVERGENT B3 ;  /* 0x0000000000037941 */ /* 0x000fea0003800200 */
.L_x_8249:
        /* <DEDUP_REMOVED lines=14> */
.L_x_8252:
[----:B------:R-:W-:Y:S05]  /*a2e0*/  BSYNC.RECONVERGENT B3 ;  /* 0x0000000000037941 */ /* 0x000fea0003800200 */
.L_x_8251:
        /* <DEDUP_REMOVED lines=13> */
.L_x_8254:
[----:B------:R-:W-:Y:S05]  /*a3c0*/  BSYNC.RECONVERGENT B3 ;  /* 0x0000000000037941 */ /* 0x000fea0003800200 */
.L_x_8253:
[----:B0123--:R-:W2:Y:S04]  /*a3d0*/  LDL R2, [R1+0x10] ;  /* 0x0000100001027983 */ /* 0x00fea80000100800 */
[----:B------:R-:W3:Y:S01]  /*a3e0*/  LDL R3, [R1+0x14] ;  /* 0x0000140001037983 */ /* 0x000ee20000100800 */
[----:B------:R-:W-:Y:S01]  /*a3f0*/  ISETP.GT.AND P1, PT, R5, RZ, PT ;  /* 0x000000ff0500720c */ /* 0x000fe20003f24270 */
[----:B--2---:R-:W-:-:S04]  /*a400*/  FFMA.FTZ R2, R2, R193, R194 ;  /* 0x000000c102027223 */ /* 0x004fc800000100c2 */
[----:B---3--:R-:W-:-:S04]  /*a410*/  FADD.FTZ R2, R3, -R2 ;  /* 0x8000000203027221 */ /* 0x008fc80000010000 */
[----:B-----5:R-:W-:Y:S02]  /*a420*/  FMUL.FTZ R3, R4, R2 ;  /* 0x0000000204037220 */ /* 0x020fe40000410000 */
[----:B------:R-:W0:Y:S03]  /*a430*/  @P2 LDC R2, c[0x0][0x40c] ;  /* 0x00010300ff022b82 */ /* 0x000e260000000800 */
[----:B------:R-:W-:-:S05]  /*a440*/  FSEL R3, R3, RZ, P1 ;  /* 0x000000ff03037208 */ /* 0x000fca0000800000 */
[----:B0-----:R-:W-:Y:S01]  /*a450*/  @P2 FMUL.FTZ R2, R3, R2 ;  /* 0x0000000203022220 */ /* 0x001fe20000410000 */
[----:B------:R-:W-:-:S04]  /*a460*/  @P2 PRMT R3, R179, 0x7632, R3 ;  /* 0x00007632b3032816 */ /* 0x000fc80000000003 */
[----:B------:R-:W-:-:S05]  /*a470*/  @P2 SHF.L.U32 R3, R3, 0x10, RZ ;  /* 0x0000001003032819 */ /* 0x000fca00000006ff */
[----:B------:R-:W-:Y:S01]  /*a480*/  @P2 FFMA.FTZ R43, R2, R3, R43 ;  /* 0x00000003022b2223 */ /* 0x000fe2000001002b */
[----:B------:R-:W-:-:S05]  /*a490*/  @P2 FMUL.FTZ R2, R139, R2 ;  /* 0x000000028b022220 */ /* 0x000fca0000410000 */
[----:B------:R-:W-:-:S04]  /*a4a0*/  @P2 F2FP.BF16.F32.PACK_AB R2, RZ, R2 ;  /* 0x00000002ff02223e */ /* 0x000fc800000010ff */
[----:B------:R-:W-:-:S07]  /*a4b0*/  @P2 PRMT R183, R183, 0x5410, R2 ;  /* 0x00005410b7b72816 */ /* 0x000fce0000000002 */
.L_x_8225:
[----:B------:R-:W-:Y:S05]  /*a4c0*/  BSYNC.RECONVERGENT B2 ;  /* 0x0000000000027941 */ /* 0x000fea0003800200 */
.L_x_8222:
[----:B------:R-:W0:Y:S02]  /*a4d0*/  @P0 LDC.64 R2, c[0x0][0x478] ;  /* 0x00011e00ff020b82 */ /* 0x000e240000000a00 */
[----:B0-----:R-:W-:-:S05]  /*a4e0*/  @P0 IMAD.WIDE.U32 R2, R195, 0x20, R2 ;  /* 0x00000020c3020825 */ /* 0x001fca00078e0002 */
[----:B------:R-:W-:Y:S04]  /*a4f0*/  @P0 STG.E.128 desc[UR6][R2.64], R184 ;  /* 0x000000b802000986 */ /* 0x000fe8000c101d06 */
[----:B------:R0:W-:Y:S02]  /*a500*/  @P0 STG.E.128 desc[UR6][R2.64+0x10], R188 ;  /* 0x000010bc02000986 */ /* 0x0001e4000c101d06 */
[----:B0-----:R-:W0:Y:S02]  /*a510*/  @P2 LDC.64 R2, c[0x0][0x468] ;  /* 0x00011a00ff022b82 */ /* 0x001e240000000a00 */
[----:B0-----:R-:W-:-:S05]  /*a520*/  @P2 IMAD.WIDE.U32 R2, R192, 0x10, R2 ;  /* 0x00000010c0022825 */ /* 0x001fca00078e0002 */
[----:B------:R3:W-:Y:S02]  /*a530*/  @P2 STG.E.128 desc[UR6][R2.64], R180 ;  /* 0x000000b402002986 */ /* 0x0007e4000c101d06 */
.L_x_8219:
[----:B------:R-:W-:Y:S05]  /*a540*/  BSYNC.RECONVERGENT B1 ;  /* 0x0000000000017941 */ /* 0x000fea0003800200 */
.L_x_8218:
[----:B0123--:R-:W0:Y:S02]  /*a550*/  LDC.64 R2, c[0x0][0x380] ;  /* 0x0000e000ff027b82 */ /* 0x00fe240000000a00 */
[----:B0-----:R-:W-:-:S04]  /*a560*/  LEA R6, R2, R6, 0x2 ;  /* 0x0000000602067211 */ /* 0x001fc800078e10ff */
[----:B------:R-:W-:-:S13]  /*a570*/  ISETP.GE.AND P0, PT, R6, R3, PT ;  /* 0x000000030600720c */ /* 0x000fda0003f06270 */
[----:B------:R-:W-:Y:S05]  /*a580*/  @!P0 BRA `(.L_x_8255) ;  /* 0xffffff6400a08947 */ /* 0x000fea000383ffff */
.L_x_8096:
[----:B------:R-:W-:Y:S05]  /*a590*/  BSYNC B0 ;  /* 0x0000000000007941 */ /* 0x000fea0003800000 */
.L_x_8095:
[----:B------:R-:W2:Y:S01]  /*a5a0*/  LDL.LU R192, [R1+0x24] ;  /* 0x0000240001c07983 */ /* 0x000ea20000300800 */
[----:B------:R-:W0:Y:S01]  /*a5b0*/  S2R R193, SR_TID.X ;  /* 0x0000000000c17919 */ /* 0x000e220000002100 */
[----:B------:R-:W1:Y:S01]  /*a5c0*/  S2R R5, SR_CgaCtaId ;  /* 0x0000000000057919 */ /* 0x000e620000008800 */
[----:B-----5:R-:W-:Y:S01]  /*a5d0*/  MOV R4, 0x400 ;  /* 0x0000040000047802 */ /* 0x020fe20000000f00 */
        /* <DEDUP_REMOVED lines=18> */
[----:B------:R-:W1:Y:S04]  /*a700*/  LDS R2, [R8] ;  /* 0x0000000008027984 */ /* 0x000e680000000800 */
        /* <DEDUP_REMOVED lines=41> */
[----:B------:R-:W3:Y:S04]  /*a9a0*/  LDS R4, [R8] ;  /* 0x0000000008047984 */ /* 0x000ee80000000800 */
        /* <DEDUP_REMOVED lines=31> */
[----:B------:R-:W-:Y:S08]  /*aba0*/  BAR.SYNC.DEFER_BLOCKING 0x0 ;  /* 0x0000000000007b1d */ /* 0x000ff00000010000 */
[----:B------:R-:W2:Y:S01]  /*abb0*/  S2UR UR4, SR_CTAID.X ;  /* 0x00000000000479c3 */ /* 0x000ea20000002500 */
[----:B------:R-:W-:Y:S04]  /*abc0*/  STS.128 [R0], R68 ;  /* 0x0000004400007388 */ /* 0x000fe80000000c00 */
[----:B------:R-:W-:Y:S04]  /*abd0*/  STS.128 [R0+0x10], R64 ;  /* 0x0000104000007388 */ /* 0x000fe80000000c00 */
[----:B------:R-:W-:Y:S04]  /*abe0*/  STS.128 [R0+0x400], R60 ;  /* 0x0004003c00007388 */ /* 0x000fe80000000c00 */
[----:B------:R-:W-:Y:S04]  /*abf0*/  STS.128 [R0+0x410], R56 ;  /* 0x0004103800007388 */ /* 0x000fe80000000c00 */
[----:B------:R2:W-:Y:S04]  /*ac00*/  STS.128 [R0+0x800], R52 ;  /* 0x0008003400007388 */ /* 0x0005e80000000c00 */
[----:B------:R4:W-:Y:S04]  /*ac10*/  STS.128 [R0+0x810], R48 ;  /* 0x0008103000007388 */ /* 0x0009e80000000c00 */
[----:B------:R-:W-:Y:S04]  /*ac20*/  STS.128 [R0+0xc00], R44 ;  /* 0x000c002c00007388 */ /* 0x000fe80000000c00 */
[----:B------:R0:W-:Y:S01]  /*ac30*/  STS.128 [R0+0xc10], R40 ;  /* 0x000c102800007388 */ /* 0x0001e20000000c00 */
[----:B------:R-:W-:Y:S01]  /*ac40*/  BAR.SYNC.DEFER_BLOCKING 0x0 ;  /* 0x0000000000007b1d */ /* 0x000fe20000010000 */
[----:B--2---:R-:W-:-:S05]  /*ac50*/  IMAD R52, R192, UR4, RZ ;  /* 0x00000004c0347c24 */ /* 0x004fca000f8e02ff */
[----:B------:R-:W2:Y:S01]  /*ac60*/  LDCU.64 UR4, c[0x0][0x460] ;  /* 0x00008c00ff0477ac */ /* 0x000ea20008000a00 */
[----:B------:R-:W3:Y:S04]  /*ac70*/  LDS R6, [R8] ;  /* 0x0000000008067984 */ /* 0x000ee80000000800 */
[----:B------:R-:W3:Y:S04]  /*ac80*/  LDS R69, [R8+0x1000] ;  /* 0x0010000008457984 */ /* 0x000ee80000000800 */
[----:B------:R-:W3:Y:S04]  /*ac90*/  LDS R65, [R8+0x2000] ;  /* 0x0020000008417984 */ /* 0x000ee80000000800 */
[----:B------:R-:W3:Y:S01]  /*aca0*/  LDS R61, [R8+0x3000] ;  /* 0x00300000083d7984 */ /* 0x000ee20000000800 */
[----:B----4-:R-:W-:-:S04]  /*acb0*/  IADD3 R48, P0, PT, R52, R193, RZ ;  /* 0x000000c134307210 */ /* 0x010fc80007f1e0ff */
[----:B------:R-:W-:Y:S02]  /*acc0*/  IADD3.X R51, PT, PT, RZ, RZ, RZ, P0, !PT ;  /* 0x000000ffff337210 */ /* 0x000fe400007fe4ff */
[C---:B0-----:R-:W-:Y:S02]  /*acd0*/  SHF.L.U32 R40, R48.reuse, 0x2, RZ ;  /* 0x0000000230287819 */ /* 0x041fe400000006ff */
[----:B------:R-:W-:Y:S02]  /*ace0*/  SHF.L.U64.HI R51, R48, 0x2, R51 ;  /* 0x0000000230337819 */ /* 0x000fe40000010233 */
[C---:B------:R-:W-:Y:S02]  /*acf0*/  IADD3 R46, P0, PT, R40.reuse, UR18, RZ ;  /* 0x00000012282e7c10 */ /* 0x040fe4000ff1e0ff */
[----:B------:R-:W-:Y:S02]  /*ad00*/  LOP3.LUT R44, R193, 0x7f, RZ, 0x3c, !PT ;  /* 0x0000007fc12c7812 */ /* 0x000fe400078e3cff */
[----:B------:R-:W-:-:S02]  /*ad10*/  IADD3 R42, P1, PT, R40, UR16, RZ ;  /* 0x00000010282a7c10 */ /* 0x000fc4000ff3e0ff */
[C---:B------:R-:W-:Y:S02]  /*ad20*/  IADD3.X R55, PT, PT, R51.reuse, UR19, RZ, P0, !PT ;  /* 0x0000001333377c10 */ /* 0x040fe400087fe4ff */
[----:B--2---:R-:W-:Y:S02]  /*ad30*/  IADD3 R40, P0, PT, R40, UR4, RZ ;  /* 0x0000000428287c10 */ /* 0x004fe4000ff1e0ff */
[----:B------:R-:W-:Y:S02]  /*ad40*/  IADD3 R44, PT, PT, R44, R192, RZ ;  /* 0x000000c02c2c7210 */ /* 0x000fe40007ffe0ff */
[C---:B------:R-:W-:Y:S02]  /*ad50*/  IADD3.X R53, PT, PT, R51.reuse, UR17, RZ, P1, !PT ;  /* 0x0000001133357c10 */ /* 0x040fe40008ffe4ff */
[----:B------:R-:W-:Y:S02]  /*ad60*/  IADD3.X R51, PT, PT, R51, UR5, RZ, P0, !PT ;  /* 0x0000000533337c10 */ /* 0x000fe400087fe4ff */
[----:B------:R-:W-:Y:S01]  /*ad70*/  ISETP.GE.U32.AND P0, PT, R44, 0x80, PT ;  /* 0x000000802c00780c */ /* 0x000fe20003f06070 */
[----:B-1----:R-:W-:Y:S01]  /*ad80*/  FADD.FTZ R2, RZ, R2 ;  /* 0x00000002ff027221 */ /* 0x002fe20000010000 */
[----:B---3--:R-:W-:Y:S01]  /*ad90*/  FADD.FTZ R4, RZ, R4 ;  /* 0x00000004ff047221 */ /* 0x008fe20000010000 */
[----:B------:R-:W-:-:S02]  /*ada0*/  FADD.FTZ R6, RZ, R6 ;  /* 0x00000006ff067221 */ /* 0x000fc40000010000 */
        /* <DEDUP_REMOVED lines=28> */
.L_x_8257:
[----:B------:R-:W-:Y:S05]  /*af70*/  BSYNC.RECONVERGENT B0 ;  /* 0x0000000000007941 */ /* 0x000fea0003800200 */
.L_x_8256:
        /* <DEDUP_REMOVED lines=129> */
.L_x_8259:
[----:B------:R-:W-:Y:S05]  /*b790*/  BSYNC.RECONVERGENT B0 ;  /* 0x0000000000007941 */ /* 0x000fea0003800200 */
.L_x_8258:
        /* <DEDUP_REMOVED lines=18> */
.L_x_8261:
[----:B------:R-:W-:Y:S05]  /*b8c0*/  BSYNC.RECONVERGENT B0 ;  /* 0x0000000000007941 */ /* 0x000fea0003800200 */
.L_x_8260:
        /* <DEDUP_REMOVED lines=18> */
.L_x_8263:
[----:B------:R-:W-:Y:S05]  /*b9f0*/  BSYNC.RECONVERGENT B0 ;  /* 0x0000000000007941 */ /* 0x000fea0003800200 */
.L_x_8262:
        /* <DEDUP_REMOVED lines=18> */
.L_x_8265:
[----:B------:R-:W-:Y:S05]  /*bb20*/  BSYNC.RECONVERGENT B0 ;  /* 0x0000000000007941 */ /* 0x000fea0003800200 */
.L_x_8264:
        /* <DEDUP_REMOVED lines=18> */
.L_x_8267:
[----:B------:R-:W-:Y:S05]  /*bc50*/  BSYNC.RECONVERGENT B0 ;  /* 0x0000000000007941 */ /* 0x000fea0003800200 */
.L_x_8266:
        /* <DEDUP_REMOVED lines=18> */
.L_x_8269:
[----:B------:R-:W-:Y:S05]  /*bd80*/  BSYNC.RECONVERGENT B0 ;  /* 0x0000000000007941 */ /* 0x000fea0003800200 */
.L_x_8268:
        /* <DEDUP_REMOVED lines=11> */
.L_x_8106:
[----:B-1----:R-:W-:Y:S01]  /*be40*/  HFMA2 R192, -RZ, RZ, 0, 5.9604644775390625e-08 ;  /* 0x00000001ffc07431 */ /* 0x002fe200000001ff */
[----:B------:R-:W-:Y:S01]  /*be50*/  BSSY B1, `(.L_x_8270) ;  /* 0x0000007000017945 */ /* 0x000fe20003800000 */
[----:B------:R-:W-:Y:S02]  /*be60*/  MOV R193, R226 ;  /* 0x000000e200c17202 */ /* 0x000fe40000000f00 */
[----:B--2---:R-:W-:Y:S02]  /*be70*/  MOV R3, 0x1f ;  /* 0x0000001f00037802 */ /* 0x004fe40000000f00 */
[----:B------:R-:W-:-:S07]  /*be80*/  MOV R2, 0xffffffff ;  /* 0xffffffff00027802 */ /* 0x000fce0000000f00 */
[----:B0----5:R-:W-:Y:S05]  /*be90*/  WARPSYNC.COLLECTIVE R2, `(.L_x_8271) ;  /* 0x0000000002087348 */ /* 0x021fea0003c00000 */
[----:B0-----:R0:W1:Y:S02]  /*bea0*/  SHFL.BFLY P0, R196, R193, R192, R3 ;  /* 0x0c0000c0c1c47389 */ /* 0x0010640000000003 */
[----:B01---5:R-:W-:Y:S05]  /*beb0*/  ENDCOLLECTIVE ;  /* 0x000000000000791b */ /* 0x023fea0003800000 */
.L_x_8271:
[----:B------:R-:W-:Y:S05]  /*bec0*/  BSYNC B1 ;  /* 0x0000000000017941 */ /* 0x000fea0003800000 */
.L_x_8270:
        /* <DEDUP_REMOVED lines=9> */
.L_x_8272:
        /* <DEDUP_REMOVED lines=8> */
.L_x_8273:
[----:B------:R-:W-:Y:S02]  /*bfe0*/  MOV R193, R195 ;  /* 0x000000c300c17202 */ /* 0x000fe40000000f00 */
[----:B------:R-:W-:-:S05]  /*bff0*/  MOV R2, R196 ;  /* 0x000000c400027202 */ /* 0x000fca0000000f00 */
[----:B------:R-:W-:Y:S01]  /*c000*/  FADD.FTZ R194, R194, R2 ;  /* 0x00000002c2c27221 */ /* 0x000fe20000010000 */
[----:B------:R-:W-:-:S07]  /*c010*/  MOV R2, 0xffffffff ;  /* 0xffffffff00027802 */ /* 0x000fce0000000f00 */
[----:B------:R-:W-:Y:S05]  /*c020*/  WARPSYNC.COLLECTIVE R2, `(.L_x_8274) ;  /* 0x0000000002087348 */ /* 0x000fea0003c00000 */
[----:B------:R0:W1:Y:S02]  /*c030*/  SHFL.BFLY P0, R196, R193, R192, R3 ;  /* 0x0c0000c0c1c47389 */ /* 0x0000640000000003 */
[----:B01----:R-:W-:Y:S05]  /*c040*/  ENDCOLLECTIVE ;  /* 0x000000000000791b */ /* 0x003fea0003800000 */
.L_x_8274:
        /* <DEDUP_REMOVED lines=8> */
.L_x_8275:
[----:B------:R-:W-:Y:S02]  /*c0d0*/  MOV R193, R195 ;  /* 0x000000c300c17202 */ /* 0x000fe40000000f00 */
[----:B------:R-:W-:-:S05]  /*c0e0*/  MOV R2, R196 ;  /* 0x000000c400027202 */ /* 0x000fca0000000f00 */
[----:B------:R-:W-:Y:S01]  /*c0f0*/  FADD.FTZ R194, R194, R2 ;  /* 0x00000002c2c27221 */ /* 0x000fe20000010000 */
[----:B------:R-:W-:-:S07]  /*c100*/  MOV R2, 0xffffffff ;  /* 0xffffffff00027802 */ /* 0x000fce0000000f00 */
[----:B------:R-:W-:Y:S05]  /*c110*/  WARPSYNC.COLLECTIVE R2, `(.L_x_8276) ;  /* 0x0000000002087348 */ /* 0x000fea0003c00000 */
[----:B------:R0:W1:Y:S02]  /*c120*/  SHFL.BFLY P0, R196, R193, R192, R3 ;  /* 0x0c0000c0c1c47389 */ /* 0x0000640000000003 */
[----:B01----:R-:W-:Y:S05]  /*c130*/  ENDCOLLECTIVE ;  /* 0x000000000000791b */ /* 0x003fea0003800000 */
.L_x_8276:
        /* <DEDUP_REMOVED lines=8> */
.L_x_8277:
[----:B------:R-:W-:Y:S02]  /*c1c0*/  MOV R193, R195 ;  /* 0x000000c300c17202 */ /* 0x000fe40000000f00 */
[----:B------:R-:W-:-:S05]  /*c1d0*/  MOV R2, R196 ;  /* 0x000000c400027202 */ /* 0x000fca0000000f00 */
[----:B------:R-:W-:Y:S01]  /*c1e0*/  FADD.FTZ R194, R194, R2 ;  /* 0x00000002c2c27221 */ /* 0x000fe20000010000 */
[----:B------:R-:W-:-:S07]  /*c1f0*/  MOV R2, 0xffffffff ;  /* 0xffffffff00027802 */ /* 0x000fce0000000f00 */
[----:B------:R-:W-:Y:S05]  /*c200*/  WARPSYNC.COLLECTIVE R2, `(.L_x_8278) ;  /* 0x0000000002087348 */ /* 0x000fea0003c00000 */
[----:B------:R0:W1:Y:S02]  /*c210*/  SHFL.BFLY P0, R196, R193, R192, R3 ;  /* 0x0c0000c0c1c47389 */ /* 0x0000640000000003 */
[----:B01----:R-:W-:Y:S05]  /*c220*/  ENDCOLLECTIVE ;  /* 0x000000000000791b */ /* 0x003fea0003800000 */
.L_x_8278:
        /* <DEDUP_REMOVED lines=8> */
.L_x_8279:
[----:B------:R-:W-:Y:S02]  /*c2b0*/  MOV R193, R195 ;  /* 0x000000c300c17202 */ /* 0x000fe40000000f00 */
[----:B------:R-:W-:-:S07]  /*c2c0*/  MOV R197, R196 ;  /* 0x000000c400c57202 */ /* 0x000fce0000000f00 */
[----:B------:R-:W-:Y:S05]  /*c2d0*/  WARPSYNC.COLLECTIVE R2, `(.L_x_8280) ;  /* 0x0000000002087348 */ /* 0x000fea0003c00000 */
[----:B------:R0:W1:Y:S02]  /*c2e0*/  SHFL.BFLY P0, R196, R193, R192, R3 ;  /* 0x0c0000c0c1c47389 */ /* 0x0000640000000003 */
[----:B01----:R-:W-:Y:S05]  /*c2f0*/  ENDCOLLECTIVE ;  /* 0x000000000000791b */ /* 0x003fea0003800000 */
.L_x_8280:
[----:B------:R-:W-:Y:S01]  /*c300*/  MOV R2, R196 ;  /* 0x000000c400027202 */ /* 0x000fe20000000f00 */
[----:B------:R-:W-:Y:S06]  /*c310*/  BRA `(.L_x_8281) ;  /* 0xffffff6400d07947 */ /* 0x000fec000383ffff */
.L_x_8282:
        /* <DEDUP_REMOVED lines=14> */
.L_x_20032:


//--------------------- .text._ZN10layer_norm13ln_bwd_kernelINS_13Kernel_traitsIf13__nv_bfloat16fS2_fjLj1024ELj1ELj4ELj1ELj16ENS_18Kernel_traits_baseILj1024EfS2_fS2_fjLj128EEEEELb0ELb1ELb1ELb1EEEvNS_9BwdParamsE --------------------------
	.section	.text._ZN10layer_norm13ln_bwd_kernelINS_13Kernel_traitsIf13__nv_bfloat16fS2_fjLj1024ELj1ELj4ELj1ELj16ENS_18Kernel_traits_baseILj1024EfS2_fS2_fjLj128EEEEELb0ELb1ELb1ELb1EEEvNS_9BwdParamsE,"ax",@progbits
	.align	128
        .global         _ZN10layer_norm13ln_bwd_kernelINS_13Kernel_traitsIf13__nv_bfloat16fS2_fjLj1024ELj1ELj4ELj1ELj16ENS_18Kernel_traits_baseILj1024EfS2_fS2_fjLj128EEEEELb0ELb1ELb1ELb1EEEvNS_9BwdParamsE
        .type           _ZN10layer_norm13ln_bwd_kernelINS_13Kernel_traitsIf13__nv_bfloat16fS2_fjLj1024ELj1ELj4ELj1ELj16ENS_18Kernel_traits_baseILj1024EfS2_fS2_fjLj128EEEEELb0ELb1ELb1ELb1EEEvNS_9BwdParamsE,@function
        .size           _ZN10layer_norm13ln_bwd_kernelINS_13Kernel_traitsIf13__nv_bfloat16fS2_fjLj1024ELj1ELj4ELj1ELj16ENS_18Kernel_traits_baseILj1024EfS2_fS2_fjLj128EEEEELb0ELb1ELb1ELb1EEEvNS_9BwdParamsE,(.L_x_20033 - _ZN10layer_norm13ln_bwd_kernelINS_13Kernel_traitsIf13__nv_bfloat16fS2_fjLj1024ELj1ELj4ELj1ELj16ENS_18Kernel_traits_baseILj1024EfS2_fS2_fjLj128EEEEELb0ELb1ELb1ELb1EEEvNS_9BwdParamsE)
        .other          _ZN10layer_norm13ln_bwd_kernelINS_13Kernel_traitsIf13__nv_bfloat16fS2_fjLj1024ELj1ELj4ELj1ELj16ENS_18Kernel_traits_baseILj1024EfS2_fS2_fjLj128EEEEELb0ELb1ELb1ELb1EEEvNS_9BwdParamsE,@"STO_CUDA_ENTRY STV_DEFAULT"
_ZN10layer_norm13ln_bwd_kernelINS_13Kernel_traitsIf13__nv_bfloat16fS2_fjLj1024ELj1ELj4ELj1ELj16ENS_18Kernel_traits_baseILj1024EfS2_fS2_fjLj128EEEEELb0ELb1ELb1ELb1EEEvNS_9BwdParamsE:
.text._ZN10layer_norm13ln_bwd_kernelINS_13Kernel_traitsIf13__nv_bfloat16fS2_fjLj1024ELj1ELj4ELj1ELj16ENS_18Kernel_traits_baseILj1024EfS2_fS2_fjLj128EEEEELb0ELb1ELb1ELb1EEEvNS_9BwdParamsE:
        /* <DEDUP_REMOVED lines=104> */
[----:B------:R0:W-:Y:S02]  /*0680*/  STL.64 [R1+0x70], R34 ;  /* 0x0000702201007387 */ /* 0x0001e40000100a00 */
.L_x_8427:
        /* <DEDUP_REMOVED lines=8> */
[----:B-1----:R-:W-:-:S05]  /*0710*/  IMAD.WIDE R214, R2, 0x4, R214 ;  /* 0x0000000402d67825 */ /* 0x002fca00078e02d6 */
[----:B-----5:R1:W5:Y:S02]  /*0720*/  LDG.E R244, desc[UR6][R214.64] ;  /* 0x00000006d6f47981 */ /* 0x020364000c1e1900 */
[----:B-1----:R-:W-:Y:S02]  /*0730*/  CS2R R214, SRZ ;  /* 0x0000000000d67805 */ /* 0x002fe4000001ff00 */
[----:B---3--:R1:W-:Y:S01]  /*0740*/  STL [R1+0x4], R246 ;  /* 0x000004f601007387 */ /* 0x0083e20000100800 */
[----:B--2---:R-:W-:-:S13]  /*0750*/  ISETP.GE.AND P2, PT, R245, 0x1, PT ;  /* 0x00000001f500780c */ /* 0x004fda0003f46270 */
[----:B-1----:R-:W-:Y:S05]  /*0760*/  @!P2 BRA `(.L_x_8286) ;  /* 0x0000001400e8a947 */ /* 0x002fea0003800000 */
[----:B0-----:R-:W0:Y:S01]  /*0770*/  S2R R10, SR_TID.X ;  /* 0x00000000000a7919 */ /* 0x001e220000002100 */
[----:B------:R-:W1:Y:S01]  /*0780*/  LDC.64 R6, c[0x0][0x3a8] ;  /* 0x0000ea00ff067b82 */ /* 0x000e620000000a00 */
[----:B------:R-:W-:Y:S01]  /*0790*/  IADD3 R3, PT, PT, R245, -0x1, RZ ;  /* 0xfffffffff5037810 */ /* 0x000fe20007ffe0ff */
[C---:B------:R-:W-:Y:S01]  /*07a0*/  IMAD R0, R2.reuse, UR9, RZ ;  /* 0x0000000902007c24 */ /* 0x040fe2000f8e02ff */
[----:B------:R-:W-:Y:S01]  /*07b0*/  SHF.R.S32.HI R5, RZ, 0x1f, R2 ;  /* 0x0000001fff057819 */ /* 0x000fe20000011402 */
[----:B------:R2:W-:Y:S01]  /*07c0*/  STL [R1+0x90], R54 ;  /* 0x0000903601007387 */ /* 0x0005e20000100800 */
[C---:B------:R-:W-:Y:S01]  /*07d0*/  LEA R4, P0, R2.reuse, UR10, 0x2 ;  /* 0x0000000a02047c11 */ /* 0x040fe2000f8010ff */
[----:B------:R-:W-:Y:S01]  /*07e0*/  IMAD R8, R3, UR9, RZ ;  /* 0x0000000903087c24 */ /* 0x000fe2000f8e02ff */
[----:B------:R-:W-:Y:S01]  /*07f0*/  SHF.R.S32.HI R3, RZ, 0x1f, R0 ;  /* 0x0000001fff037819 */ /* 0x000fe20000011400 */
[----:B------:R-:W3:Y:S01]  /*0800*/  LDC.64 R228, c[0x0][0x428] ;  /* 0x00010a00ffe47b82 */ /* 0x000ee20000000a00 */
[----:B------:R-:W-:Y:S01]  /*0810*/  LEA.HI.X R5, R2, UR11, R5, 0x2, P0 ;  /* 0x0000000b02057c11 */ /* 0x000fe200080f1405 */
[----:B------:R-:W-:Y:S01]  /*0820*/  STL [R1+0x8c], R53 ;  /* 0x00008c3501007387 */ /* 0x000fe20000100800 */
[----:B------:R-:W-:-:S02]  /*0830*/  LEA.HI R3, R3, R0, RZ, 0x3 ;  /* 0x0000000003037211 */ /* 0x000fc400078f18ff */
[----:B------:R-:W-:Y:S01]  /*0840*/  SHF.R.S32.HI R9, RZ, 0x1f, R8 ;  /* 0x0000001fff097819 */ /* 0x000fe20000011408 */
[----:B------:R4:W2:Y:S03]  /*0850*/  LDG.E R0, desc[UR6][R4.64] ;  /* 0x0000000604007981 */ /* 0x0008a6000c1e1900 */
[----:B------:R-:W-:Y:S01]  /*0860*/  LEA.HI R9, R9, R8, RZ, 0x3 ;  /* 0x0000000809097211 */ /* 0x000fe200078f18ff */
[----:B------:R-:W-:Y:S01]  /*0870*/  STL [R1+0x88], R52 ;  /* 0x0000883401007387 */ /* 0x000fe20000100800 */
[----:B0-----:R-:W-:-:S04]  /*0880*/  LOP3.LUT R10, R10, 0x1f, RZ, 0xc0, !PT ;  /* 0x0000001f0a0a7812 */ /* 0x001fc800078ec0ff */
[----:B------:R-:W-:-:S04]  /*0890*/  LEA.HI.SX32 R238, R3, R10, 0x1d ;  /* 0x0000000a03ee7211 */ /* 0x000fc800078feaff */
[C---:B------:R-:W-:Y:S02]  /*08a0*/  IADD3 R237, PT, PT, R238.reuse, 0x20, RZ ;  /* 0x00000020eeed7810 */ /* 0x040fe40007ffe0ff */
[C---:B------:R-:W-:Y:S02]  /*08b0*/  IADD3 R236, PT, PT, R238.reuse, 0x40, RZ ;  /* 0x00000040eeec7810 */ /* 0x040fe40007ffe0ff */
[----:B------:R-:W-:Y:S01]  /*08c0*/  IADD3 R3, PT, PT, R238, 0x60, RZ ;  /* 0x00000060ee037810 */ /* 0x000fe20007ffe0ff */
[----:B-1----:R-:W-:-:S04]  /*08d0*/  IMAD.WIDE.U32 R226, R237, 0x20, R6 ;  /* 0x00000020ede27825 */ /* 0x002fc800078e0006 */
[--C-:B------:R-:W-:Y:S01]  /*08e0*/  IMAD.WIDE.U32 R216, R238, 0x20, R6.reuse ;  /* 0x00000020eed87825 */ /* 0x100fe200078e0006 */
[----:B------:R-:W2:Y:S03]  /*08f0*/  LDG.E.128 R200, desc[UR6][R226.64+0x10] ;  /* 0x00001006e2c87981 */ /* 0x000ea6000c1e1d00 */
[--C-:B----4-:R-:W-:Y:S01]  /*0900*/  IMAD.WIDE.U32 R4, R236, 0x20, R6.reuse ;  /* 0x00000020ec047825 */ /* 0x110fe200078e0006 */
[----:B------:R-:W-:Y:S01]  /*0910*/  LEA.HI.SX32 R224, R9, R10, 0x1d ;  /* 0x0000000a09e07211 */ /* 0x000fe200078feaff */
[----:B------:R-:W4:Y:S02]  /*0920*/  LDG.E.128 R12, desc[UR6][R216.64+0x10] ;  /* 0x00001006d80c7981 */ /* 0x000f24000c1e1d00 */
[----:B------:R-:W-:Y:S02]  /*0930*/  IMAD.WIDE.U32 R6, R3, 0x20, R6 ;  /* 0x0000002003067825 */ /* 0x000fe400078e0006 */
[----:B------:R-:W4:Y:S04]  /*0940*/  LDG.E.128 R204, desc[UR6][R4.64] ;  /* 0x0000000604cc7981 */ /* 0x000f28000c1e1d00 */
[----:B------:R-:W4:Y:S04]  /*0950*/  LDG.E.128 R8, desc[UR6][R216.64] ;  /* 0x00000006d8087981 */ /* 0x000f28000c1e1d00 */
[----:B------:R-:W4:Y:S01]  /*0960*/  LDG.E.128 R212, desc[UR6][R6.64] ;  /* 0x0000000606d47981 */ /* 0x000f22000c1e1d00 */
[----:B------:R-:W-:-:S02]  /*0970*/  MOV R246, UR14 ;  /* 0x0000000e00f67c02 */ /* 0x000fc40008000f00 */
[----:B------:R-:W-:Y:S01]  /*0980*/  MOV R247, UR15 ;  /* 0x0000000f00f77c02 */ /* 0x000fe20008000f00 */
[----:B------:R0:W4:Y:S04]  /*0990*/  LDG.E.128 R208, desc[UR6][R4.64+0x10] ;  /* 0x0000100604d07981 */ /* 0x000128000c1e1d00 */
[----:B------:R1:W4:Y:S01]  /*09a0*/  LDG.E.128 R216, desc[UR6][R6.64+0x10] ;  /* 0x0000100606d87981 */ /* 0x000322000c1e1d00 */
[----:B------:R-:W-:Y:S02]  /*09b0*/  ISETP.NE.U32.AND P0, PT, R246, RZ, PT ;  /* 0x000000fff600720c */ /* 0x000fe40003f05070 */
[----:B------:R-:W-:Y:S01]  /*09c0*/  ISETP.NE.AND P1, PT, RZ, UR8, PT ;  /* 0x00000008ff007c0c */ /* 0x000fe2000bf25270 */
[----:B------:R-:W4:Y:S01]  /*09d0*/  LDG.E.128 R196, desc[UR6][R226.64] ;  /* 0x00000006e2c47981 */ /* 0x000f22000c1e1d00 */
[----:B------:R-:W-:-:S02]  /*09e0*/  ISETP.NE.AND.EX P0, PT, R247, RZ, PT, P0 ;  /* 0x000000fff700720c */ /* 0x000fc40003f05300 */
[----:B0-----:R-:W-:-:S11]  /*09f0*/  IADD3 R4, PT, PT, R224, 0x20, RZ ;  /* 0x00000020e0047810 */ /* 0x001fd60007ffe0ff */
[----:B------:R-:W0:Y:S01]  /*0a00*/  @P0 LDC.64 R232, c[0x0][0x438] ;  /* 0x00010e00ffe80b82 */ /* 0x000e220000000a00 */
[----:B---3--:R-:W-:Y:S01]  /*0a10*/  IMAD.WIDE.U32 R4, R4, 0x10, R228 ;  /* 0x0000001004047825 */ /* 0x008fe200078e00e4 */
[----:B-1----:R-:W-:-:S04]  /*0a20*/  IADD3 R6, PT, PT, R224, 0x40, RZ ;  /* 0x00000040e0067810 */ /* 0x002fc80007ffe0ff */
[----:B------:R1:W3:Y:S01]  /*0a30*/  LDG.E.128 R220, desc[UR6][R4.64] ;  /* 0x0000000604dc7981 */ /* 0x0002e2000c1e1d00 */
[--C-:B------:R-:W-:Y:S01]  /*0a40*/  IMAD.WIDE.U32 R16, R224, 0x10, R228.reuse ;  /* 0x00000010e0107825 */ /* 0x100fe200078e00e4 */
[----:B------:R-:W4:Y:S05]  /*0a50*/  @P0 LDC.64 R230, c[0x0][0x438] ;  /* 0x00010e00ffe60b82 */ /* 0x000f2a0000000a00 */
[----:B------:R-:W3:Y:S01]  /*0a60*/  LDG.E.128 R16, desc[UR6][R16.64] ;  /* 0x0000000610107981 */ /* 0x000ee2000c1e1d00 */
[----:B-1----:R-:W-:Y:S01]  /*0a70*/  IMAD.WIDE.U32 R4, R6, 0x10, R228 ;  /* 0x0000001006047825 */ /* 0x002fe200078e00e4 */
[----:B------:R-:W-:Y:S01]  /*0a80*/  IADD3 R6, PT, PT, R224, 0x60, RZ ;  /* 0x00000060e0067810 */ /* 0x000fe20007ffe0ff */
[----:B------:R-:W1:Y:S03]  /*0a90*/  @P0 LDC.64 R234, c[0x0][0x438] ;  /* 0x00010e00ffea0b82 */ /* 0x000e660000000a00 */
[----:B------:R0:W3:Y:S02]  /*0aa0*/  LDG.E.128 R224, desc[UR6][R4.64] ;  /* 0x0000000604e07981 */ /* 0x0000e4000c1e1d00 */
[----:B0-----:R-:W-:-:S05]  /*0ab0*/  @P0 IMAD.WIDE.U32 R232, R237, 0x20, R232 ;  /* 0x00000020ede80825 */ /* 0x001fca00078e00e8 */
[----:B------:R-:W5:Y:S01]  /*0ac0*/  @P0 LDG.E.128 R40, desc[UR6][R232.64] ;  /* 0x00000006e8280981 */ /* 0x000f62000c1e1d00 */
[----:B------:R-:W-:-:S03]  /*0ad0*/  IMAD.WIDE.U32 R4, R6, 0x10, R228 ;  /* 0x0000001006047825 */ /* 0x000fc600078e00e4 */
[----:B------:R0:W5:Y:S01]  /*0ae0*/  @P0 LDG.E.128 R36, desc[UR6][R232.64+0x10] ;  /* 0x00001006e8240981 */ /* 0x000162000c1e1d00 */
[----:B------:R-:W1:Y:S03]  /*0af0*/  @P0 LDC.64 R228, c[0x0][0x438] ;  /* 0x00010e00ffe40b82 */ /* 0x000e660000000a00 */
[----:B------:R-:W3:Y:S01]  /*0b00*/  LDG.E.128 R4, desc[UR6][R4.64] ;  /* 0x0000000604047981 */ /* 0x000ee2000c1e1d00 */
[----:B--2---:R-:W-:-:S05]  /*0b10*/  FSEL R0, R0, RZ, !P1 ;  /* 0x000000ff00007208 */ /* 0x004fca0004800000 */
[C---:B0-----:R-:W-:Y:S01]  /*0b20*/  FADD.FTZ R233, -R0.reuse, R200 ;  /* 0x000000c800e97221 */ /* 0x041fe20000010100 */
[C---:B----4-:R-:W-:Y:S01]  /*0b30*/  FADD.FTZ R200, -R0.reuse, R206 ;  /* 0x000000ce00c87221 */ /* 0x050fe20000010100 */
[C---:B------:R-:W-:Y:S01]  /*0b40*/  FADD.FTZ R206, -R0.reuse, R212 ;  /* 0x000000d400ce7221 */ /* 0x040fe20000010100 */
[----:B------:R-:W-:Y:S02]  /*0b50*/  FADD.FTZ R212, -R0, R218 ;  /* 0x000000da00d47221 */ /* 0x000fe40000010100 */
[----:B------:R-:W2:Y:S01]  /*0b60*/  LDL R218, [R1+0x80] ;  /* 0x0000800001da7983 */ /* 0x000ea20000100800 */
[----:B-1----:R-:W-:-:S04]  /*0b70*/  @P0 IMAD.WIDE.U32 R228, R236, 0x20, R228 ;  /* 0x00000020ece40825 */ /* 0x002fc800078e00e4 */
[----:B------:R-:W-:Y:S01]  /*0b80*/  @P0 IMAD.WIDE.U32 R230, R3, 0x20, R230 ;  /* 0x0000002003e60825 */ /* 0x000fe200078e00e6 */
[----:B------:R-:W5:Y:S03]  /*0b90*/  @P0 LDG.E.128 R32, desc[UR6][R228.64] ;  /* 0x00000006e4200981 */ /* 0x000f66000c1e1d00 */
[----:B------:R-:W-:Y:S01]  /*0ba0*/  @P0 IMAD.WIDE.U32 R234, R238, 0x20, R234 ;  /* 0x00000020eeea0825 */ /* 0x000fe200078e00ea */
[----:B------:R0:W5:Y:S03]  /*0bb0*/  @P0 LDG.E.128 R28, desc[UR6][R228.64+0x10] ;  /* 0x00001006e41c0981 */ /* 0x000166000c1e1d00 */
[C---:B------:R-:W-:Y:S01]  /*0bc0*/  FADD.FTZ R232, -R0.reuse, R201 ;  /* 0x000000c900e87221 */ /* 0x040fe20000010100 */
[----:B------:R-:W5:Y:S04]  /*0bd0*/  @P0 LDG.E.128 R24, desc[UR6][R230.64] ;  /* 0x00000006e6180981 */ /* 0x000f68000c1e1d00 */
[----:B------:R1:W5:Y:S01]  /*0be0*/  @P0 LDG.E.128 R20, desc[UR6][R230.64+0x10] ;  /* 0x00001006e6140981 */ /* 0x000362000c1e1d00 */
[----:B0-----:R-:W-:-:S03]  /*0bf0*/  FADD.FTZ R229, -R0, R11 ;  /* 0x0000000b00e57221 */ /* 0x001fc60000010100 */
[----:B------:R-:W5:Y:S01]  /*0c00*/  @P0 LDG.E.128 R48, desc[UR6][R234.64] ;  /* 0x00000006ea300981 */ /* 0x000f62000c1e1d00 */
[----:B------:R-:W-:-:S03]  /*0c10*/  FADD.FTZ R201, -R0, R207 ;  /* 0x000000cf00c97221 */ /* 0x000fc60000010100 */
[----:B------:R0:W5:Y:S01]  /*0c20*/  @P0 LDG.E.128 R44, desc[UR6][R234.64+0x10] ;  /* 0x00001006ea2c0981 */ /* 0x000162000c1e1d00 */
[----:B-1----:R-:W-:Y:S01]  /*0c30*/  FADD.FTZ R230, -R0, R10 ;  /* 0x0000000a00e67221 */ /* 0x002fe20000010100 */
[C---:B---3--:R-:W-:Y:S02]  /*0c40*/  PRMT R236, R16.reuse, 0x7632, R236 ;  /* 0x0000763210ec7816 */ /* 0x048fe400000000ec */
[----:B------:R-:W-:Y:S01]  /*0c50*/  SHF.L.U32 R10, R16, 0x10, RZ ;  /* 0x00000010100a7819 */ /* 0x000fe200000006ff */
[C---:B------:R-:W-:Y:S01]  /*0c60*/  FADD.FTZ R16, -R0.reuse, R198 ;  /* 0x000000c600107221 */ /* 0x040fe20000010100 */
[C---:B------:R-:W-:Y:S02]  /*0c70*/  PRMT R237, R17.reuse, 0x7632, R237 ;  /* 0x0000763211ed7816 */ /* 0x040fe400000000ed */
[----:B------:R-:W-:Y:S01]  /*0c80*/  SHF.L.U32 R11, R17, 0x10, RZ ;  /* 0x00000010110b7819 */ /* 0x000fe200000006ff */
[C---:B0-----:R-:W-:Y:S01]  /*0c90*/  FADD.FTZ R235, -R0.reuse, R196 ;  /* 0x000000c400eb7221 */ /* 0x041fe20000010100 */
        /* <DEDUP_REMOVED lines=23> */
[----:B------:R-:W3:Y:S01]  /*0e10*/  LDL R217, [R1+0x78] ;  /* 0x0000780001d97983 */ /* 0x000ee20000100800 */
[----:B------:R-:W-:Y:S01]  /*0e20*/  SHF.L.U32 R228, R4, 0x10, RZ ;  /* 0x0000001004e47819 */ /* 0x000fe200000006ff */
[----:B-----5:R-:W-:Y:S01]  /*0e30*/  FMUL.FTZ R4, R244, R230 ;  /* 0x000000e6f4047220 */ /* 0x020fe20000410000 */
[----:B------:R-:W-:Y:S01]  /*0e40*/  PRMT R238, R18, 0x7632, R238 ;  /* 0x0000763212ee7816 */ /* 0x000fe200000000ee */
[----:B------:R-:W4:Y:S01]  /*0e50*/  LDL R12, [R1+0x68] ;  /* 0x00006800010c7983 */ /* 0x000f220000100800 */
[----:B------:R-:W-:Y:S01]  /*0e60*/  FADD.FTZ R118, R118, R11 ;  /* 0x0000000b76767221 */ /* 0x000fe20000010000 */
[----:B------:R-:W-:Y:S01]  /*0e70*/  FFMA.FTZ R86, R4, R11, R86 ;  /* 0x0000000b04567223 */ /* 0x000fe20000010056 */
[C---:B------:R-:W-:Y:S01]  /*0e80*/  PRMT R54, R5.reuse, 0x7632, R54 ;  /* 0x0000763205367816 */ /* 0x040fe20000000036 */
[----:B------:R0:W-:Y:S01]  /*0e90*/  STL.S16 [R1], R0 ;  /* 0x0000000001007387 */ /* 0x0001e20000100600 */
[----:B------:R-:W-:Y:S01]  /*0ea0*/  SHF.L.U32 R215, R5, 0x10, RZ ;  /* 0x0000001005d77819 */ /* 0x000fe200000006ff */
[----:B------:R-:W-:-:S02]  /*0eb0*/  FMUL.FTZ R5, R244, R229 ;  /* 0x000000e5f4057220 */ /* 0x000fc40000410000 */
[----:B------:R-:W4:Y:S04]  /*0ec0*/  LDL R13, [R1+0x70] ;  /* 0x00007000010d7983 */ /* 0x000f280000100800 */
[----:B------:R-:W4:Y:S04]  /*0ed0*/  LDL R229, [R1+0x74] ;  /* 0x0000740001e57983 */ /* 0x000f280000100800 */
[----:B------:R-:W4:Y:S01]  /*0ee0*/  LDL R230, [R1+0x58] ;  /* 0x0000580001e67983 */ /* 0x000f220000100800 */
[----:B--2---:R-:W-:Y:S01]  /*0ef0*/  FMUL.FTZ R11, R218, R11 ;  /* 0x0000000bda0b7220 */ /* 0x004fe20000410000 */
[----:B------:R-:W-:-:S02]  /*0f00*/  SHF.L.U32 R218, R238, 0x10, RZ ;  /* 0x00000010eeda7819 */ /* 0x000fc400000006ff */
[----:B------:R-:W2:Y:S01]  /*0f10*/  LDL R238, [R1+0x84] ;  /* 0x0000840001ee7983 */ /* 0x000ea20000100800 */
[----:B0-----:R-:W-:Y:S01]  /*0f20*/  FMUL.FTZ R0, R244, R231 ;  /* 0x000000e7f4007220 */ /* 0x001fe20000410000 */
[----:B------:R-:W-:Y:S01]  /*0f30*/  PRMT R240, R19, 0x7632, R240 ;  /* 0x0000763213f07816 */ /* 0x000fe200000000f0 */
[----:B------:R-:W-:Y:S01]  /*0f40*/  FADD.FTZ R116, R116, R10 ;  /* 0x0000000a74747221 */ /* 0x000fe20000010000 */
[----:B------:R-:W-:Y:S01]  /*0f50*/  PRMT R53, R6, 0x7632, R53 ;  /* 0x0000763206357816 */ /* 0x000fe20000000035 */
[----:B------:R-:W-:Y:S01]  /*0f60*/  FFMA.FTZ R84, R0, R10, R84 ;  /* 0x0000000a00547223 */ /* 0x000fe20000010054 */
[----:B------:R-:W-:Y:S01]  /*0f70*/  SHF.L.U32 R214, R6, 0x10, RZ ;  /* 0x0000001006d67819 */ /* 0x000fe200000006ff */
[C---:B------:R-:W-:Y:S01]  /*0f80*/  FMUL.FTZ R6, R244.reuse, R8 ;  /* 0x00000008f4067220 */ /* 0x040fe20000410000 */
[C---:B------:R-:W-:Y:S02]  /*0f90*/  PRMT R52, R7.reuse, 0x7632, R52 ;  /* 0x0000763207347816 */ /* 0x040fe40000000034 */
[----:B------:R-:W-:Y:S01]  /*0fa0*/  SHF.L.U32 R242, R7, 0x10, RZ ;  /* 0x0000001007f27819 */ /* 0x000fe200000006ff */
[C---:B------:R-:W-:Y:S01]  /*0fb0*/  FMUL.FTZ R7, R244.reuse, R9 ;  /* 0x00000009f4077220 */ /* 0x040fe20000410000 */
[----:B------:R-:W-:Y:S01]  /*0fc0*/  SHF.L.U32 R19, R19, 0x10, RZ ;  /* 0x0000001013137819 */ /* 0x000fe200000006ff */
[----:B------:R-:W-:Y:S01]  /*0fd0*/  FMUL.FTZ R8, R244, R14 ;  /* 0x0000000ef4087220 */ /* 0x000fe20000410000 */
[----:B------:R-:W-:Y:S01]  /*0fe0*/  PRMT R239, R220, 0x7632, R239 ;  /* 0x00007632dcef7816 */ /* 0x000fe200000000ef */
[----:B------:R-:W-:Y:S01]  /*0ff0*/  FMUL.FTZ R9, R244, R15 ;  /* 0x0000000ff4097220 */ /* 0x000fe20000410000 */
[----:B------:R-:W-:Y:S01]  /*1000*/  SHF.L.U32 R219, R240, 0x10, RZ ;  /* 0x00000010f0db7819 */ /* 0x000fe200000006ff */
[----:B------:R-:W-:Y:S01]  /*1010*/  FMUL.FTZ R14, R244, R235 ;  /* 0x000000ebf40e7220 */ /* 0x000fe20000410000 */
[----:B------:R-:W-:-:S02]  /*1020*/  SHF.L.U32 R220, R220, 0x10, RZ ;  /* 0x00000010dcdc7819 */ /* 0x000fc400000006ff */
[----:B------:R-:W-:Y:S01]  /*1030*/  PRMT R241, R221, 0x7632, R241 ;  /* 0x00007632ddf17816 */ /* 0x000fe200000000f1 */
[----:B------:R-:W-:Y:S01]  /*1040*/  FADD.FTZ R122, R122, R19 ;  /* 0x000000137a7a7221 */ /* 0x000fe20000010000 */
[----:B------:R-:W-:Y:S01]  /*1050*/  FFMA.FTZ R90, R8, R19, R90 ;  /* 0x00000013085a7223 */ /* 0x000fe2000001005a */
[----:B------:R-:W-:Y:S01]  /*1060*/  FADD.FTZ R123, R123, R219 ;  /* 0x000000db7b7b7221 */ /* 0x000fe20000010000 */
[----:B------:R-:W-:Y:S01]  /*1070*/  FFMA.FTZ R91, R9, R219, R91 ;  /* 0x000000db095b7223 */ /* 0x000fe2000001005b */
[----:B------:R-:W-:Y:S01]  /*1080*/  SHF.L.U32 R216, R236, 0x10, RZ ;  /* 0x00000010ecd87819 */ /* 0x000fe200000006ff */
[----:B------:R-:W-:Y:S01]  /*1090*/  FMUL.FTZ R15, R244, R234 ;  /* 0x000000eaf40f7220 */ /* 0x000fe20000410000 */
[----:B------:R-:W-:Y:S01]  /*10a0*/  FFMA.FTZ R92, R14, R220, R92 ;  /* 0x000000dc0e5c7223 */ /* 0x000fe2000001005c */
[----:B------:R-:W-:Y:S01]  /*10b0*/  FADD.FTZ R124, R124, R220 ;  /* 0x000000dc7c7c7221 */ /* 0x000fe20000010000 */
[----:B------:R-:W2:Y:S04]  /*10c0*/  LDL R231, [R1+0x60] ;  /* 0x0000600001e77983 */ /* 0x000ea80000100800 */
[----:B------:R-:W2:Y:S04]  /*10d0*/  LDL R236, [R1+0x48] ;  /* 0x0000480001ec7983 */ /* 0x000ea80000100800 */
[----:B------:R-:W2:Y:S04]  /*10e0*/  LDL R240, [R1+0x7c] ;  /* 0x00007c0001f07983 */ /* 0x000ea80000100800 */
[----:B------:R-:W2:Y:S04]  /*10f0*/  LDL R234, [R1+0x50] ;  /* 0x0000500001ea7983 */ /* 0x000ea80000100800 */
[----:B------:R-:W2:Y:S01]  /*1100*/  LDL R235, [R1+0x38] ;  /* 0x0000380001eb7983 */ /* 0x000ea20000100800 */
[----:B---3--:R-:W-:Y:S01]  /*1110*/  FMUL.FTZ R10, R217, R10 ;  /* 0x0000000ad90a7220 */ /* 0x008fe20000410000 */
[----:B------:R-:W-:-:S02]  /*1120*/  SHF.L.U32 R217, R237, 0x10, RZ ;  /* 0x00000010edd97819 */ /* 0x000fc400000006ff */
[----:B------:R-:W3:Y:S03]  /*1130*/  LDL R237, [R1+0x6c] ;  /* 0x00006c0001ed7983 */ /* 0x000ee60000100800 */
[----:B------:R-:W-:Y:S01]  /*1140*/  FFMA.FTZ R87, R5, R217, R87 ;  /* 0x000000d905577223 */ /* 0x000fe20000010057 */
[----:B------:R-:W-:Y:S01]  /*1150*/  FADD.FTZ R119, R119, R217 ;  /* 0x000000d977777221 */ /* 0x000fe20000010000 */
[----:B----4-:R-:W-:Y:S01]  /*1160*/  FMUL.FTZ R13, R13, R19 ;  /* 0x000000130d0d7220 */ /* 0x010fe20000410000 */
[----:B------:R-:W-:Y:S02]  /*1170*/  FMUL.FTZ R19, R244, R232 ;  /* 0x000000e8f4137220 */ /* 0x000fe40000410000 */
[----:B------:R-:W4:Y:S01]  /*1180*/  LDL R232, [R1+0x40] ;  /* 0x0000400001e87983 */ /* 0x000f220000100800 */
[----:B------:R-:W-:Y:S01]  /*1190*/  FMUL.FTZ R219, R229, R219 ;  /* 0x000000dbe5db7220 */ /* 0x000fe20000410000 */
[----:B------:R-:W-:Y:S01]  /*11a0*/  SHF.L.U32 R229, R239, 0x10, RZ ;  /* 0x00000010efe57819 */ /* 0x000fe200000006ff */
[----:B------:R-:W-:Y:S01]  /*11b0*/  FMUL.FTZ R220, R230, R220 ;  /* 0x000000dce6dc7220 */ /* 0x000fe20000410000 */
[----:B------:R-:W-:Y:S01]  /*11c0*/  SHF.L.U32 R230, R241, 0x10, RZ ;  /* 0x00000010f1e67819 */ /* 0x000fe200000006ff */
[----:B--2---:R-:W-:-:S02]  /*11d0*/  FMUL.FTZ R217, R238, R217 ;  /* 0x000000d9eed97220 */ /* 0x004fc40000410000 */
[----:B------:R-:W2:Y:S04]  /*11e0*/  LDL R238, [R1+0x28] ;  /* 0x0000280001ee7983 */ /* 0x000ea80000100800 */
[----:B------:R-:W2:Y:S04]  /*11f0*/  LDL.LU R239, [R1] ;  /* 0x0000000001ef7983 */ /* 0x000ea80000300800 */
[----:B------:R-:W3:Y:S01]  /*1200*/  LDL R241, [R1+0x30] ;  /* 0x0000300001f17983 */ /* 0x000ee20000100800 */
[C---:B------:R-:W-:Y:S01]  /*1210*/  PRMT R252, R227.reuse, 0x7632, R252 ;  /* 0x00007632e3fc7816 */ /* 0x040fe200000000fc */
[----:B------:R-:W-:Y:S01]  /*1220*/  FMUL.FTZ R204, R244, R204 ;  /* 0x000000ccf4cc7220 */ /* 0x000fe20000410000 */
[----:B------:R-:W-:-:S02]  /*1230*/  SHF.L.U32 R227, R227, 0x10, RZ ;  /* 0x00000010e3e37819 */ /* 0x000fc400000006ff */
[----:B------:R-:W-:-:S03]  /*1240*/  PRMT R249, R224, 0x7632, R249 ;  /* 0x00007632e0f97816 */ /* 0x000fc600000000f9 */
[----:B------:R-:W-:Y:S01]  /*1250*/  FADD.FTZ R138, R138, R227 ;  /* 0x000000e38a8a7221 */ /* 0x000fe20000010000 */
[----:B------:R-:W-:Y:S01]  /*1260*/  FFMA.FTZ R106, R204, R227, R106 ;  /* 0x000000e3cc6a7223 */ /* 0x000fe2000001006a */
[----:B------:R-:W-:Y:S01]  /*1270*/  SHF.L.U32 R224, R224, 0x10, RZ ;  /* 0x00000010e0e07819 */ /* 0x000fe200000006ff */
[----:B------:R-:W-:Y:S01]  /*1280*/  FMUL.FTZ R198, R244, R198 ;  /* 0x000000c6f4c67220 */ /* 0x000fe20000410000 */
[----:B------:R-:W-:-:S03]  /*1290*/  PRMT R250, R225, 0x7632, R250 ;  /* 0x00007632e1fa7816 */ /* 0x000fc600000000fa */
[----:B------:R-:W-:Y:S01]  /*12a0*/  FFMA.FTZ R100, R198, R224, R100 ;  /* 0x000000e0c6647223 */ /* 0x000fe20000010064 */
[----:B------:R-:W-:Y:S01]  /*12b0*/  FADD.FTZ R132, R132, R224 ;  /* 0x000000e084847221 */ /* 0x000fe20000010000 */
[----:B------:R-:W-:Y:S01]  /*12c0*/  SHF.L.U32 R221, R221, 0x10, RZ ;  /* 0x00000010dddd7819 */ /* 0x000fe200000006ff */
[C---:B------:R-:W-:Y:S01]  /*12d0*/  FMUL.FTZ R3, R244.reuse, R3 ;  /* 0x00000003f4037220 */ /* 0x040fe20000410000 */
[----:B------:R-:W-:Y:S01]  /*12e0*/  FMUL.FTZ R16, R244, R16 ;  /* 0x00000010f4107220 */ /* 0x000fe20000410000 */
[----:B------:R-:W-:Y:S01]  /*12f0*/  PRMT R243, R222, 0x7632, R243 ;  /* 0x00007632def37816 */ /* 0x000fe200000000f3 */
[----:B------:R-:W-:Y:S01]  /*1300*/  FADD.FTZ R117, R117, R216 ;  /* 0x000000d875757221 */ /* 0x000fe20000010000 */
[-C--:B------:R-:W-:Y:S01]  /*1310*/  FFMA.FTZ R85, R3, R216.reuse, R85 ;  /* 0x000000d803557223 */ /* 0x080fe20000010055 */
[-C--:B------:R-:W-:Y:S01]  /*1320*/  FFMA.FTZ R94, R16, R221.reuse, R94 ;  /* 0x000000dd105e7223 */ /* 0x080fe2000001005e */
[----:B------:R-:W-:Y:S01]  /*1330*/  FADD.FTZ R126, R126, R221 ;  /* 0x000000dd7e7e7221 */ /* 0x000fe20000010000 */
[----:B------:R-:W-:Y:S01]  /*1340*/  FMUL.FTZ R221, R231, R221 ;  /* 0x000000dde7dd7220 */ /* 0x000fe20000410000 */
[----:B------:R-:W-:Y:S01]  /*1350*/  FMUL.FTZ R216, R240, R216 ;  /* 0x000000d8f0d87220 */ /* 0x000fe20000410000 */
[----:B------:R-:W-:Y:S01]  /*1360*/  FMUL.FTZ R224, R235, R224 ;  /* 0x000000e0ebe07220 */ /* 0x000fe20000410000 */
[----:B------:R-:W-:Y:S01]  /*1370*/  SHF.L.U32 R235, R250, 0x10, RZ ;  /* 0x00000010faeb7819 */ /* 0x000fe200000006ff */
[----:B------:R-:W2:Y:S04]  /*1380*/  LDL R240, [R1+0x18] ;  /* 0x0000180001f07983 */ /* 0x000ea80000100800 */
[----:B------:R-:W2:Y:S01]  /*1390*/  LDL R250, [R1+0x64] ;  /* 0x0000640001fa7983 */ /* 0x000ea20000100800 */
[----:B------:R-:W-:-:S03]  /*13a0*/  SHF.L.U32 R231, R243, 0x10, RZ ;  /* 0x00000010f3e77819 */ /* 0x000fc600000006ff */
[----:B------:R-:W2:Y:S01]  /*13b0*/  LDL R243, [R1+0x20] ;  /* 0x0000200001f37983 */ /* 0x000ea20000100800 */
[----:B------:R-:W-:Y:S02]  /*13c0*/  SHF.L.U32 R18, R18, 0x10, RZ ;  /* 0x0000001012127819 */ /* 0x000fe400000006ff */
[C---:B------:R-:W-:Y:S01]  /*13d0*/  PRMT R248, R223.reuse, 0x7632, R248 ;  /* 0x00007632dff87816 */ /* 0x040fe200000000f8 */
[----:B------:R-:W-:Y:S01]  /*13e0*/  FMUL.FTZ R196, R244, R196 ;  /* 0x000000c4f4c47220 */ /* 0x000fe20000410000 */
[----:B------:R-:W-:Y:S01]  /*13f0*/  SHF.L.U32 R223, R223, 0x10, RZ ;  /* 0x00000010dfdf7819 */ /* 0x000fe200000006ff */
[----:B------:R-:W-:Y:S01]  /*1400*/  FADD.FTZ R120, R120, R18 ;  /* 0x0000001278787221 */ /* 0x000fe20000010000 */
[-C--:B------:R-:W-:Y:S01]  /*1410*/  FFMA.FTZ R88, R6, R18.reuse, R88 ;  /* 0x0000001206587223 */ /* 0x080fe20000010058 */
[----:B------:R-:W-:Y:S01]  /*1420*/  FMUL.FTZ R12, R12, R18 ;  /* 0x000000120c0c7220 */ /* 0x000fe20000410000 */
[----:B------:R-:W-:Y:S01]  /*1430*/  FMUL.FTZ R18, R244, R233 ;  /* 0x000000e9f4127220 */ /* 0x000fe20000410000 */
[----:B------:R-:W-:Y:S01]  /*1440*/  SHF.L.U32 R233, R248, 0x10, RZ ;  /* 0x00000010f8e97819 */ /* 0x000fe200000006ff */
[----:B------:R-:W-:Y:S01]  /*1450*/  FADD.FTZ R130, R130, R223 ;  /* 0x000000df82827221 */ /* 0x000fe20000010000 */
[-C--:B------:R-:W-:Y:S01]  /*1460*/  FFMA.FTZ R98, R196, R223.reuse, R98 ;  /* 0x000000dfc4627223 */ /* 0x080fe20000010062 */
[----:B------:R-:W2:Y:S01]  /*1470*/  LDL R248, [R1+0x54] ;  /* 0x0000540001f87983 */ /* 0x000ea20000100800 */
[----:B------:R-:W-:Y:S01]  /*1480*/  FMUL.FTZ R223, R234, R223 ;  /* 0x000000dfeadf7220 */ /* 0x000fe20000410000 */
[----:B------:R-:W-:-:S02]  /*1490*/  SHF.L.U32 R234, R249, 0x10, RZ ;  /* 0x00000010f9ea7819 */ /* 0x000fc400000006ff */
[----:B------:R-:W2:Y:S01]  /*14a0*/  LDL R249, [R1+0x4c] ;  /* 0x00004c0001f97983 */ /* 0x000ea20000100800 */
[----:B---3--:R-:W-:-:S03]  /*14b0*/  FMUL.FTZ R227, R241, R227 ;  /* 0x000000e3f1e37220 */ /* 0x008fc60000410000 */
[----:B------:R-:W3:Y:S01]  /*14c0*/  LDL R241, [R1+0x5c] ;  /* 0x00005c0001f17983 */ /* 0x000ee20000100800 */
[----:B------:R-:W-:Y:S01]  /*14d0*/  SHF.L.U32 R225, R225, 0x10, RZ ;  /* 0x00000010e1e17819 */ /* 0x000fe200000006ff */
[----:B------:R-:W-:Y:S01]  /*14e0*/  FMUL.FTZ R200, R244, R200 ;  /* 0x000000c8f4c87220 */ /* 0x000fe20000410000 */
[----:B------:R-:W-:Y:S01]  /*14f0*/  FADD.FTZ R121, R121, R218 ;  /* 0x000000da79797221 */ /* 0x000fe20000010000 */
[-C--:B------:R-:W-:Y:S01]  /*1500*/  FFMA.FTZ R89, R7, R218.reuse, R89 ;  /* 0x000000da07597223 */ /* 0x080fe20000010059 */
[----:B------:R-:W-:Y:S01]  /*1510*/  FMUL.FTZ R218, R237, R218 ;  /* 0x000000daedda7220 */ /* 0x000fe20000410000 */
[----:B------:R-:W-:Y:S01]  /*1520*/  FFMA.FTZ R237, R0, R10, RZ ;  /* 0x0000000a00ed7223 */ /* 0x000fe200000100ff */
[-C--:B------:R-:W-:Y:S01]  /*1530*/  FFMA.FTZ R102, R200, R225.reuse, R102 ;  /* 0x000000e1c8667223 */ /* 0x080fe20000010066 */
[----:B------:R-:W-:Y:S01]  /*1540*/  FADD.FTZ R134, R134, R225 ;  /* 0x000000e186867221 */ /* 0x000fe20000010000 */
[----:B----4-:R-:W-:Y:S01]  /*1550*/  FMUL.FTZ R225, R232, R225 ;  /* 0x000000e1e8e17220 */ /* 0x010fe20000410000 */
        /* <DEDUP_REMOVED lines=18> */
[----:B------:R-:W-:Y:S01]  /*1680*/  FMUL.FTZ R17, R244, R17 ;  /* 0x00000011f4117220 */ /* 0x000fe20000410000 */
[----:B------:R-:W-:Y:S01]  /*1690*/  SHF.L.U32 R222, R222, 0x10, RZ ;  /* 0x00000010dede7819 */ /* 0x000fe200000006ff */
[----:B------:R-:W-:Y:S02]  /*16a0*/  FADD.FTZ R127, R127, R230 ;  /* 0x000000e67f7f7221 */ /* 0x000fe40000010000 */
[-C--:B------:R-:W-:Y:S01]  /*16b0*/  FFMA.FTZ R95, R17, R230.reuse, R95 ;  /* 0x000000e6115f7223 */ /* 0x080fe2000001005f */
[----:B--2---:R-:W-:Y:S01]  /*16c0*/  FMUL.FTZ R230, R250, R230 ;  /* 0x000000e6fae67220 */ /* 0x004fe20000410000 */
[----:B------:R-:W-:Y:S01]  /*16d0*/  FMUL.FTZ R206, R244, R206 ;  /* 0x000000cef4ce7220 */ /* 0x000fe20000410000 */
[----:B------:R-:W-:Y:S01]  /*16e0*/  FADD.FTZ R128, R128, R222 ;  /* 0x000000de80807221 */ /* 0x000fe20000010000 */
[-C--:B------:R-:W-:Y:S01]  /*16f0*/  FFMA.FTZ R96, R18, R222.reuse, R96 ;  /* 0x000000de12607223 */ /* 0x080fe20000010060 */
[----:B------:R-:W-:Y:S01]  /*1700*/  FMUL.FTZ R222, R236, R222 ;  /* 0x000000deecde7220 */ /* 0x000fe20000410000 */
[-C--:B------:R-:W-:Y:S01]  /*1710*/  FFMA.FTZ R108, R206, R228.reuse, R108 ;  /* 0x000000e4ce6c7223 */ /* 0x080fe2000001006c */
[----:B------:R-:W-:Y:S01]  /*1720*/  FADD.FTZ R140, R140, R228 ;  /* 0x000000e48c8c7221 */ /* 0x000fe20000010000 */
[----:B------:R-:W-:Y:S01]  /*1730*/  FMUL.FTZ R228, R240, R228 ;  /* 0x000000e4f0e47220 */ /* 0x000fe20000410000 */
[----:B------:R-:W-:-:S02]  /*1740*/  SHF.L.U32 R240, R54, 0x10, RZ ;  /* 0x0000001036f07819 */ /* 0x000fc400000006ff */
[----:B------:R0:W5:Y:S01]  /*1750*/  LDL.LU R54, [R1+0x90] ;  /* 0x0000900001367983 */ /* 0x0001620000300800 */
[----:B------:R-:W-:Y:S01]  /*1760*/  PRMT R251, R226, 0x7632, R251 ;  /* 0x00007632e2fb7816 */ /* 0x000fe200000000fb */
[C---:B------:R-:W-:Y:S01]  /*1770*/  FMUL.FTZ R197, R244.reuse, R197 ;  /* 0x000000c5f4c57220 */ /* 0x040fe20000410000 */
[----:B------:R-:W-:Y:S01]  /*1780*/  FADD.FTZ R131, R131, R233 ;  /* 0x000000e983837221 */ /* 0x000fe20000010000 */
[----:B------:R-:W-:Y:S01]  /*1790*/  FMUL.FTZ R208, R244, R208 ;  /* 0x000000d0f4d07220 */ /* 0x000fe20000410000 */
[----:B------:R-:W-:Y:S01]  /*17a0*/  SHF.L.U32 R236, R251, 0x10, RZ ;  /* 0x00000010fbec7819 */ /* 0x000fe200000006ff */
[----:B------:R-:W-:Y:S01]  /*17b0*/  FADD.FTZ R129, R129, R231 ;  /* 0x000000e781817221 */ /* 0x000fe20000010000 */
[----:B------:R-:W2:Y:S01]  /*17c0*/  LDL R251, [R1+0x44] ;  /* 0x0000440001fb7983 */ /* 0x000ea20000100800 */
[-C--:B------:R-:W-:Y:S01]  /*17d0*/  FFMA.FTZ R99, R197, R233.reuse, R99 ;  /* 0x000000e9c5637223 */ /* 0x080fe20000010063 */
[----:B------:R-:W-:Y:S01]  /*17e0*/  FMUL.FTZ R233, R248, R233 ;  /* 0x000000e9f8e97220 */ /* 0x000fe20000410000 */
[-C--:B------:R-:W-:Y:S01]  /*17f0*/  FFMA.FTZ R97, R19, R231.reuse, R97 ;  /* 0x000000e713617223 */ /* 0x080fe20000010061 */
[----:B------:R-:W4:Y:S01]  /*1800*/  LDL R248, [R1+0x8] ;  /* 0x0000080001f87983 */ /* 0x000f220000100800 */
[----:B------:R-:W-:Y:S01]  /*1810*/  FMUL.FTZ R231, R249, R231 ;  /* 0x000000e7f9e77220 */ /* 0x000fe20000410000 */
[----:B------:R-:W-:Y:S01]  /*1820*/  FFMA.FTZ R110, R208, R215, R110 ;  /* 0x000000d7d06e7223 */ /* 0x000fe2000001006e */
[----:B------:R-:W-:Y:S01]  /*1830*/  FADD.FTZ R142, R142, R215 ;  /* 0x000000d78e8e7221 */ /* 0x000fe20000010000 */
[----:B------:R-:W4:Y:S01]  /*1840*/  LDL R250, [R1+0x2c] ;  /* 0x00002c0001fa7983 */ /* 0x000f220000100800 */
[----:B---3--:R-:W-:Y:S01]  /*1850*/  FMUL.FTZ R229, R241, R229 ;  /* 0x000000e5f1e57220 */ /* 0x008fe20000410000 */
[----:B------:R-:W-:-:S03]  /*1860*/  FADD.FTZ R241, R220, R232 ;  /* 0x000000e8dcf17221 */ /* 0x000fc60000010000 */
[----:B------:R-:W-:-:S04]  /*1870*/  FFMA.FTZ R232, R15, R229, R237 ;  /* 0x000000e50fe87223 */ /* 0x000fc800000100ed */
[----:B------:R-:W-:Y:S01]  /*1880*/  FFMA.FTZ R232, R16, R221, R232 ;  /* 0x000000dd10e87223 */ /* 0x000fe200000100e8 */
[----:B------:R-:W-:-:S03]  /*1890*/  FADD.FTZ R237, R229, R241 ;  /* 0x000000f1e5ed7221 */ /* 0x000fc60000010000 */
[----:B------:R-:W-:-:S04]  /*18a0*/  FFMA.FTZ R232, R17, R230, R232 ;  /* 0x000000e611e87223 */ /* 0x000fc800000100e8 */
[----:B------:R-:W-:Y:S01]  /*18b0*/  FFMA.FTZ R241, R18, R222, R232 ;  /* 0x000000de12f17223 */ /* 0x000fe200000100e8 */
[----:B------:R-:W-:Y:S02]  /*18c0*/  FMUL.FTZ R232, R243, R215 ;  /* 0x000000d7f3e87220 */ /* 0x000fe40000410000 */
[----:B------:R-:W3:Y:S01]  /*18d0*/  LDL R243, [R1+0x3c] ;  /* 0x00003c0001f37983 */ /* 0x000ee20000100800 */
[----:B------:R-:W-:-:S04]  /*18e0*/  FFMA.FTZ R215, R19, R231, R241 ;  /* 0x000000e713d77223 */ /* 0x000fc800000100f1 */
[----:B------:R-:W-:Y:S01]  /*18f0*/  FFMA.FTZ R241, R196, R223, R215 ;  /* 0x000000dfc4f17223 */ /* 0x000fe200000100d7 */
[----:B------:R-:W-:Y:S02]  /*1900*/  SHF.L.U32 R215, R53, 0x10, RZ ;  /* 0x0000001035d77819 */ /* 0x000fe400000006ff */
[----:B------:R0:W5:Y:S04]  /*1910*/  LDL.LU R53, [R1+0x8c] ;  /* 0x00008c0001357983 */ /* 0x0001680000300800 */
[----:B------:R-:W3:Y:S01]  /*1920*/  LDL R249, [R1+0x34] ;  /* 0x0000340001f97983 */ /* 0x000ee20000100800 */
[----:B------:R-:W-:-:S04]  /*1930*/  FADD.FTZ R237, R221, R237 ;  /* 0x000000eddded7221 */ /* 0x000fc80000010000 */
[----:B------:R-:W-:-:S04]  /*1940*/  FADD.FTZ R237, R230, R237 ;  /* 0x000000ede6ed7221 */ /* 0x000fc80000010000 */
[----:B------:R-:W-:-:S04]  /*1950*/  FADD.FTZ R237, R222, R237 ;  /* 0x000000eddeed7221 */ /* 0x000fc80000010000 */
[----:B------:R-:W-:Y:S01]  /*1960*/  FADD.FTZ R237, R231, R237 ;  /* 0x000000ede7ed7221 */ /* 0x000fe20000010000 */
[----:B------:R-:W-:Y:S01]  /*1970*/  FMUL.FTZ R199, R244, R199 ;  /* 0x000000c7f4c77220 */ /* 0x000fe20000410000 */
[----:B------:R-:W-:Y:S02]  /*1980*/  FFMA.FTZ R241, R197, R233, R241 ;  /* 0x000000e9c5f17223 */ /* 0x000fe400000100f1 */
[----:B------:R-:W-:Y:S01]  /*1990*/  FADD.FTZ R237, R223, R237 ;  /* 0x000000eddfed7221 */ /* 0x000fe20000010000 */
[----:B------:R-:W-:Y:S01]  /*19a0*/  FFMA.FTZ R101, R199, R234, R101 ;  /* 0x000000eac7657223 */ /* 0x000fe20000010065 */
[----:B------:R-:W-:Y:S01]  /*19b0*/  FADD.FTZ R133, R133, R234 ;  /* 0x000000ea85857221 */ /* 0x000fe20000010000 */
[----:B------:R-:W-:Y:S01]  /*19c0*/  FFMA.FTZ R241, R198, R224, R241 ;  /* 0x000000e0c6f17223 */ /* 0x000fe200000100f1 */
[----:B------:R-:W-:Y:S01]  /*19d0*/  FADD.FTZ R237, R233, R237 ;  /* 0x000000ede9ed7221 */ /* 0x000fe20000010000 */
[----:B------:R-:W-:Y:S01]  /*19e0*/  FMUL.FTZ R201, R244, R201 ;  /* 0x000000c9f4c97220 */ /* 0x000fe20000410000 */
[----:B------:R-:W-:Y:S01]  /*19f0*/  SHF.L.U32 R226, R226, 0x10, RZ ;  /* 0x00000010e2e27819 */ /* 0x000fe200000006ff */
[----:B------:R-:W-:Y:S01]  /*1a00*/  FMUL.FTZ R202, R244, R202 ;  /* 0x000000caf4ca7220 */ /* 0x000fe20000410000 */
[----:B------:R-:W-:Y:S01]  /*1a10*/  FADD.FTZ R135, R135, R235 ;  /* 0x000000eb87877221 */ /* 0x000fe20000010000 */
[----:B------:R-:W-:-:S02]  /*1a20*/  FFMA.FTZ R103, R201, R235, R103 ;  /* 0x000000ebc9677223 */ /* 0x000fc40000010067 */
[----:B------:R-:W-:Y:S01]  /*1a30*/  FADD.FTZ R136, R136, R226 ;  /* 0x000000e288887221 */ /* 0x000fe20000010000 */
[----:B--2---:R-:W-:Y:S01]  /*1a40*/  FMUL.FTZ R235, R251, R235 ;  /* 0x000000ebfbeb7220 */ /* 0x004fe20000410000 */
[-C--:B------:R-:W-:Y:S01]  /*1a50*/  FFMA.FTZ R104, R202, R226.reuse, R104 ;  /* 0x000000e2ca687223 */ /* 0x080fe20000010068 */
[----:B------:R-:W-:Y:S01]  /*1a60*/  FMUL.FTZ R226, R238, R226 ;  /* 0x000000e2eee27220 */ /* 0x000fe20000410000 */
[C---:B------:R-:W-:Y:S01]  /*1a70*/  FMUL.FTZ R203, R244.reuse, R203 ;  /* 0x000000cbf4cb7220 */ /* 0x040fe20000410000 */
[----:B------:R-:W-:Y:S01]  /*1a80*/  FMUL.FTZ R210, R244, R210 ;  /* 0x000000d2f4d27220 */ /* 0x000fe20000410000 */
[----:B------:R-:W-:Y:S02]  /*1a90*/  FADD.FTZ R137, R137, R236 ;  /* 0x000000ec89897221 */ /* 0x000fe40000010000 */
[-C--:B------:R-:W-:Y:S01]  /*1aa0*/  FFMA.FTZ R105, R203, R236.reuse, R105 ;  /* 0x000000eccb697223 */ /* 0x080fe20000010069 */
[----:B----4-:R-:W-:Y:S01]  /*1ab0*/  FMUL.FTZ R236, R250, R236 ;  /* 0x000000ecfaec7220 */ /* 0x010fe20000410000 */
[----:B------:R-:W-:Y:S01]  /*1ac0*/  SHF.L.U32 R238, R252, 0x10, RZ ;  /* 0x00000010fcee7819 */ /* 0x000fe200000006ff */
[----:B------:R-:W-:Y:S01]  /*1ad0*/  FMUL.FTZ R205, R244, R205 ;  /* 0x000000cdf4cd7220 */ /* 0x000fe20000410000 */
[----:B------:R-:W-:Y:S01]  /*1ae0*/  FFMA.FTZ R112, R210, R214, R112 ;  /* 0x000000d6d2707223 */ /* 0x000fe20000010070 */
[----:B------:R-:W-:Y:S01]  /*1af0*/  FADD.FTZ R144, R144, R214 ;  /* 0x000000d690907221 */ /* 0x000fe20000010000 */
[----:B------:R-:W2:Y:S01]  /*1b00*/  LDL R252, [R1+0x24] ;  /* 0x0000240001fc7983 */ /* 0x000ea20000100800 */
[----:B------:R-:W-:Y:S01]  /*1b10*/  FADD.FTZ R139, R139, R238 ;  /* 0x000000ee8b8b7221 */ /* 0x000fe20000010000 */
[----:B------:R-:W-:Y:S01]  /*1b20*/  FFMA.FTZ R107, R205, R238, R107 ;  /* 0x000000eecd6b7223 */ /* 0x000fe2000001006b */
        /* <DEDUP_REMOVED lines=9> */
[----:B------:R-:W-:Y:S01]  /*1bc0*/  FFMA.FTZ R214, R203, R236, R243 ;  /* 0x000000eccbd67223 */ /* 0x000fe200000100f3 */
[----:B------:R-:W-:Y:S02]  /*1bd0*/  FMUL.FTZ R238, R249, R238 ;  /* 0x000000eef9ee7220 */ /* 0x000fe40000410000 */
[----:B------:R-:W4:Y:S01]  /*1be0*/  LDL R249, [R1+0x14] ;  /* 0x0000140001f97983 */ /* 0x000f220000100800 */
[----:B------:R-:W-:Y:S01]  /*1bf0*/  FFMA.FTZ R243, R204, R227, R214 ;  /* 0x000000e3ccf37223 */ /* 0x000fe200000100d6 */
[----:B------:R-:W-:Y:S02]  /*1c00*/  SHF.L.U32 R214, R52, 0x10, RZ ;  /* 0x0000001034d67819 */ /* 0x000fe400000006ff */
[----:B------:R0:W5:Y:S04]  /*1c10*/  LDL.LU R52, [R1+0x88] ;  /* 0x0000880001347983 */ /* 0x0001680000300800 */
[----:B------:R-:W4:Y:S04]  /*1c20*/  LDL R251, [R1+0xc] ;  /* 0x00000c0001fb7983 */ /* 0x000f280000100800 */
[----:B------:R-:W4:Y:S01]  /*1c30*/  LDL R250, [R1+0x10] ;  /* 0x0000100001fa7983 */ /* 0x000f220000100800 */
[----:B------:R-:W-:-:S04]  /*1c40*/  FADD.FTZ R241, R225, R241 ;  /* 0x000000f1e1f17221 */ /* 0x000fc80000010000 */
[----:B------:R-:W-:-:S04]  /*1c50*/  FADD.FTZ R241, R235, R241 ;  /* 0x000000f1ebf17221 */ /* 0x000fc80000010000 */
[----:B------:R-:W-:-:S04]  /*1c60*/  FADD.FTZ R241, R226, R241 ;  /* 0x000000f1e2f17221 */ /* 0x000fc80000010000 */
[----:B------:R-:W-:Y:S01]  /*1c70*/  FADD.FTZ R241, R236, R241 ;  /* 0x000000f1ecf17221 */ /* 0x000fe20000010000 */
[----:B------:R-:W-:Y:S01]  /*1c80*/  SHF.L.U32 R239, R239, 0x10, RZ ;  /* 0x00000010efef7819 */ /* 0x000fe200000006ff */
[----:B------:R-:W-:Y:S02]  /*1c90*/  FMUL.FTZ R207, R244, R207 ;  /* 0x000000cff4cf7220 */ /* 0x000fe40000410000 */
[----:B------:R-:W-:Y:S01]  /*1ca0*/  FADD.FTZ R241, R227, R241 ;  /* 0x000000f1e3f17221 */ /* 0x000fe20000010000 */
[----:B------:R-:W-:Y:S01]  /*1cb0*/  FFMA.FTZ R243, R205, R238, R243 ;  /* 0x000000eecdf37223 */ /* 0x000fe200000100f3 */
[----:B------:R-:W-:Y:S02]  /*1cc0*/  FFMA.FTZ R109, R207, R239, R109 ;  /* 0x000000efcf6d7223 */ /* 0x000fe4000001006d */
[----:B------:R-:W-:Y:S01]  /*1cd0*/  FADD.FTZ R241, R238, R241 ;  /* 0x000000f1eef17221 */ /* 0x000fe20000010000 */
[----:B------:R-:W-:Y:S01]  /*1ce0*/  FADD.FTZ R141, R141, R239 ;  /* 0x000000ef8d8d7221 */ /* 0x000fe20000010000 */
[----:B------:R-:W-:Y:S01]  /*1cf0*/  FFMA.FTZ R243, R206, R228, R243 ;  /* 0x000000e4cef37223 */ /* 0x000fe200000100f3 */
[----:B------:R-:W-:Y:S01]  /*1d00*/  FMUL.FTZ R209, R244, R209 ;  /* 0x000000d1f4d17220 */ /* 0x000fe20000410000 */
[----:B------:R-:W-:-:S03]  /*1d10*/  FADD.FTZ R143, R143, R240 ;  /* 0x000000f08f8f7221 */ /* 0x000fc60000010000 */
[-C--:B------:R-:W-:Y:S01]  /*1d20*/  FFMA.FTZ R111, R209, R240.reuse, R111 ;  /* 0x000000f0d16f7223 */ /* 0x080fe2000001006f */
[----:B--2---:R-:W-:Y:S01]  /*1d30*/  FMUL.FTZ R240, R252, R240 ;  /* 0x000000f0fcf07220 */ /* 0x004fe20000410000 */
[C---:B------:R-:W-:Y:S01]  /*1d40*/  FMUL.FTZ R211, R244.reuse, R211 ;  /* 0x000000d3f4d37220 */ /* 0x040fe20000410000 */
[----:B------:R-:W-:Y:S01]  /*1d50*/  FADD.FTZ R145, R145, R215 ;  /* 0x000000d791917221 */ /* 0x000fe20000010000 */
[C---:B------:R-:W-:Y:S02]  /*1d60*/  FMUL.FTZ R212, R244.reuse, R212 ;  /* 0x000000d4f4d47220 */ /* 0x040fe40000410000 */
[----:B------:R-:W-:Y:S01]  /*1d70*/  FFMA.FTZ R113, R211, R215, R113 ;  /* 0x000000d7d3717223 */ /* 0x000fe20000010071 */
[----:B------:R-:W-:Y:S01]  /*1d80*/  FMUL.FTZ R213, R244, R213 ;  /* 0x000000d5f4d57220 */ /* 0x000fe20000410000 */
[----:B------:R-:W-:Y:S01]  /*1d90*/  FFMA.FTZ R114, R212, R242, R114 ;  /* 0x000000f2d4727223 */ /* 0x000fe20000010072 */
[----:B------:R-:W-:Y:S01]  /*1da0*/  FADD.FTZ R146, R146, R242 ;  /* 0x000000f292927221 */ /* 0x000fe20000010000 */
[----:B------:R-:W-:Y:S01]  /*1db0*/  FADD.FTZ R147, R147, R214 ;  /* 0x000000d693937221 */ /* 0x000fe20000010000 */
[----:B------:R-:W-:Y:S01]  /*1dc0*/  FFMA.FTZ R115, R213, R214, R115 ;  /* 0x000000d6d5737223 */ /* 0x000fe20000010073 */
[----:B---3--:R-:W-:Y:S01]  /*1dd0*/  FMUL.FTZ R239, R248, R239 ;  /* 0x000000eff8ef7220 */ /* 0x008fe20000410000 */
        /* <DEDUP_REMOVED lines=9> */
[----:B------:R-:W-:Y:S01]  /*1e70*/  FADD.FTZ R243, R248, R237 ;  /* 0x000000edf8f37221 */ /* 0x000fe20000010000 */
[----:B------:R-:W-:Y:S02]  /*1e80*/  FMUL.FTZ R242, R250, R242 ;  /* 0x000000f2faf27220 */ /* 0x000fe40000410000 */
[----:B------:R-:W-:Y:S01]  /*1e90*/  FFMA.FTZ R215, R211, R241, R215 ;  /* 0x000000f1d3d77223 */ /* 0x000fe200000100d7 */
[----:B------:R-:W-:Y:S01]  /*1ea0*/  FADD.FTZ R248, R243, R241 ;  /* 0x000000f1f3f87221 */ /* 0x000fe20000010000 */
[----:B------:R-:W-:-:S02]  /*1eb0*/  FMUL.FTZ R243, R249, R214 ;  /* 0x000000d6f9f37220 */ /* 0x000fc40000410000 */
[----:B------:R-:W-:Y:S01]  /*1ec0*/  FFMA.FTZ R215, R212, R242, R215 ;  /* 0x000000f2d4d77223 */ /* 0x000fe200000100d7 */
[----:B------:R-:W-:-:S03]  /*1ed0*/  FADD.FTZ R214, R248, R242 ;  /* 0x000000f2f8d67221 */ /* 0x000fc60000010000 */
[----:B------:R-:W-:Y:S01]  /*1ee0*/  FFMA.FTZ R215, R213, R243, R215 ;  /* 0x000000f3d5d77223 */ /* 0x000fe200000100d7 */
[----:B------:R-:W-:Y:S01]  /*1ef0*/  FADD.FTZ R214, R214, R243 ;  /* 0x000000f3d6d67221 */ /* 0x000fe20000010000 */
[----:B0-----:R-:W-:Y:S06]  /*1f00*/  BRA `(.L_x_8287) ;  /* 0x00000000006c7947 */ /* 0x001fec0003800000 */
.L_x_8286:
[----:B------:R-:W-:Y:S02]  /*1f10*/  MOV R246, UR14 ;  /* 0x0000000e00f67c02 */ /* 0x000fe40008000f00 */
[----:B------:R-:W-:Y:S02]  /*1f20*/  MOV R247, UR15 ;  /* 0x0000000f00f77c02 */ /* 0x000fe40008000f00 */
[----:B------:R-:W-:-:S04]  /*1f30*/  ISETP.NE.U32.AND P0, PT, R246, RZ, PT ;  /* 0x000000fff600720c */ /* 0x000fc80003f05070 */
[----:B------:R-:W-:-:S13]  /*1f40*/  ISETP.NE.AND.EX P0, PT, R247, RZ, PT, P0 ;  /* 0x000000fff700720c */ /* 0x000fda0003f05300 */
[----:B------:R-:W-:Y:S05]  /*1f50*/  @!P0 BRA `(.L_x_8287) ;  /* 0x0000000000588947 */ /* 0x000fea0003800000 */
[----:B0-----:R-:W0:Y:S01]  /*1f60*/  S2R R22, SR_TID.X ;  /* 0x0000000000167919 */ /* 0x001e220000002100 */
        /* <DEDUP_REMOVED lines=21> */
.L_x_8287:
[----:B------:R-:W-:Y:S05]  /*20c0*/  BSYNC.RECONVERGENT B1 ;  /* 0x0000000000017941 */ /* 0x000fea0003800200 */
.L_x_8285:
        /* <DEDUP_REMOVED lines=23> */
.L_x_8439:
[----:B------:R-:W3:Y:S04]  /*2240*/  LDL.LU R249, [R1] ;  /* 0x0000000001f97983 */ /* 0x000ee80000300800 */
[----:B-1----:R-:W4:Y:S01]  /*2250*/  LDL.LU R248, [R1+0x4] ;  /* 0x0000040001f87983 */ /* 0x002f220000300800 */
[----:B------:R-:W-:Y:S01]  /*2260*/  ISETP.NE.U32.AND P1, PT, R246, RZ, PT ;  /* 0x000000fff600720c */ /* 0x000fe20003f25070 */
[----:B------:R-:W1:Y:S03]  /*2270*/  S2R R252, SR_TID.X ;  /* 0x0000000000fc7919 */ /* 0x000e660000002100 */
[----:B------:R-:W-:Y:S01]  /*2280*/  ISETP.NE.AND.EX P1, PT, R247, RZ, PT, P1 ;  /* 0x000000fff700720c */ /* 0x000fe20003f25310 */
[----:B------:R-:W-:Y:S01]  /*2290*/  BSSY.RECONVERGENT B1, `(.L_x_8289) ;  /* 0x00001db000017945 */ /* 0x000fe20003800200 */
[----:B------:R-:W-:Y:S01]  /*22a0*/  ISETP.NE.AND P4, PT, RZ, UR8, PT ;  /* 0x00000008ff007c0c */ /* 0x000fe2000bf85270 */
[----:B---3--:R-:W-:Y:S01]  /*22b0*/  FADD.FTZ R251, R251, R249 ;  /* 0x000000f9fbfb7221 */ /* 0x008fe20000010000 */
[----:B--2---:R-:W-:Y:S01]  /*22c0*/  FADD.FTZ R249, R215, R214 ;  /* 0x000000d6d7f97221 */ /* 0x004fe20000010000 */
[----:B------:R-:W-:Y:S01]  /*22d0*/  IMAD R215, R2, UR9, RZ ;  /* 0x0000000902d77c24 */ /* 0x000fe2000f8e02ff */
[----:B----4-:R-:W-:-:S02]  /*22e0*/  @P3 IADD3 R214, PT, PT, R248, -0x1, RZ ;  /* 0xfffffffff8d63810 */ /* 0x010fc40007ffe0ff */
[----:B-1----:R-:W-:Y:S02]  /*22f0*/  LOP3.LUT R248, R252, 0x1f, RZ, 0xc0, !PT ;  /* 0x0000001ffcf87812 */ /* 0x002fe400078ec0ff */
        /* <DEDUP_REMOVED lines=8> */
[----:B------:R-:W1:Y:S01]  /*2380*/  @P3 LDC.64 R214, c[0x0][0x390] ;  /* 0x0000e400ffd63b82 */ /* 0x000e620000000a00 */
[----:B------:R-:W-:Y:S02]  /*2390*/  FMUL.FTZ R249, R249, UR12 ;  /* 0x0000000cf9f97c20 */ /* 0x000fe40008410000 */
[----:B-1----:R-:W-:-:S05]  /*23a0*/  @P3 IMAD.WIDE.U32 R214, R246, 0x10, R214 ;  /* 0x00000010f6d63825 */ /* 0x002fca00078e00d6 */
[----:B------:R1:W5:Y:S02]  /*23b0*/  @P3 LDG.E.128 R180, desc[UR6][R214.64] ;  /* 0x00000006d6b43981 */ /* 0x000364000c1e1d00 */
[----:B-1----:R-:W-:-:S05]  /*23c0*/  FMUL.FTZ R214, R251, UR12 ;  /* 0x0000000cfbd67c20 */ /* 0x002fca0008410000 */
        /* <DEDUP_REMOVED lines=20> */
.L_x_8293:
[----:B------:R-:W-:Y:S05]  /*2510*/  BSYNC.RECONVERGENT B2 ;  /* 0x0000000000027941 */ /* 0x000fea0003800200 */
.L_x_8292:
        /* <DEDUP_REMOVED lines=14> */
.L_x_8295:
[----:B------:R-:W-:Y:S05]  /*2600*/  BSYNC.RECONVERGENT B2 ;  /* 0x0000000000027941 */ /* 0x000fea0003800200 */
.L_x_8294:
        /* <DEDUP_REMOVED lines=13> */
.L_x_8297:
[----:B------:R-:W-:Y:S05]  /*26e0*/  BSYNC.RECONVERGENT B2 ;  /* 0x0000000000027941 */ /* 0x000fea0003800200 */
.L_x_8296:
        /* <DEDUP_REMOVED lines=14> */
.L_x_8299:
[----:B------:R-:W-:Y:S05]  /*27d0*/  BSYNC.RECONVERGENT B2 ;  /* 0x0000000000027941 */ /* 0x000fea0003800200 */
.L_x_8298:
        /* <DEDUP_REMOVED lines=13> */
.L_x_8301:
[----:B------:R-:W-:Y:S05]  /*28b0*/  BSYNC.RECONVERGENT B2 ;  /* 0x0000000000027941 */ /* 0x000fea0003800200 */
.L_x_8300:
        /* <DEDUP_REMOVED lines=14> */
.L_x_8303:
[----:B------:R-:W-:Y:S05]  /*29a0*/  BSYNC.RECONVERGENT B2 ;  /* 0x0000000000027941 */ /* 0x000fea0003800200 */
.L_x_8302:
        /* <DEDUP_REMOVED lines=13> */
.L_x_8305:
[----:B------:R-:W-:Y:S05]  /*2a80*/  BSYNC.RECONVERGENT B2 ;  /* 0x0000000000027941 */ /* 0x000fea0003800200 */
.L_x_8304:
        /* <DEDUP_REMOVED lines=14> */
.L_x_8291:
        /* <DEDUP_REMOVED lines=46> */
.L_x_8308:
[----:B------:R-:W-:Y:S05]  /*2e50*/  BSYNC.RECONVERGENT B2 ;  /* 0x0000000000027941 */ /* 0x000fea0003800200 */
.L_x_8307:
        /* <DEDUP_REMOVED lines=14> */
.L_x_8310:
[----:B------:R-:W-:Y:S05]  /*2f40*/  BSYNC.RECONVERGENT B2 ;  /* 0x0000000000027941 */ /* 0x000fea0003800200 */
.L_x_8309:
        /* <DEDUP_REMOVED lines=13> */
.L_x_8312:
[----:B------:R-:W-:Y:S05]  /*3020*/  BSYNC.RECONVERGENT B2 ;  /* 0x0000000000027941 */ /* 0x000fea0003800200 */
.L_x_8311:
        /* <DEDUP_REMOVED lines=14> */
.L_x_8314:
[----:B------:R-:W-:Y:S05]  /*3110*/  BSYNC.RECONVERGENT B2 ;  /* 0x0000000000027941 */ /* 0x000fea0003800200 */
.L_x_8313:
        /* <DEDUP_REMOVED lines=13> */
.L_x_8316:
[----:B------:R-:W-:Y:S05]  /*31f0*/  BSYNC.RECONVERGENT B2 ;  /* 0x0000000000027941 */ /* 0x000fea0003800200 */
.L_x_8315:
        /* <DEDUP_REMOVED lines=14> */
.L_x_8318:
[----:B------:R-:W-:Y:S05]  /*32e0*/  BSYNC.RECONVERGENT B2 ;  /* 0x0000000000027941 */ /* 0x000fea0003800200 */
.L_x_8317:
        /* <DEDUP_REMOVED lines=13> */
.L_x_8320:
[----:B------:R-:W-:Y:S05]  /*33c0*/  BSYNC.RECONVERGENT B2 ;  /* 0x0000000000027941 */ /* 0x000fea0003800200 */
.L_x_8319:
        /* <DEDUP_REMOVED lines=9> */
.L_x_8290:
[----:B------:R-:W-:Y:S02]  /*3460*/  MOV R215, UR20 ;  /* 0x0000001400d77c02 */ /* 0x000fe40008000f00 */
        /* <DEDUP_REMOVED lines=97> */
.L_x_8321:
[--C-:B------:R-:W-:Y:S01]  /*3a80*/  @P2 FFMA.FTZ R188, R9, R249, R248.reuse ;  /* 0x000000f909bc2223 */ /* 0x100fe200000100f8 */
[----:B------:R-:W1:Y:S01]  /*3a90*/  @P3 LDC R189, c[0x0][0x40c] ;  /* 0x00010300ffbd3b82 */ /* 0x000e620000000800 */
[----:B-----5:R-:W-:Y:S01]  /*3aa0*/  MOV R195, R47 ;  /* 0x0000002f00c37202 */ /* 0x020fe20000000f00 */
[----:B------:R-:W-:Y:S01]  /*3ab0*/  @P2 FFMA.FTZ R190, R8, R249, R248 ;  /* 0x000000f908be2223 */ /* 0x000fe200000100f8 */
[----:B------:R-:W-:Y:S01]  /*3ac0*/  @P2 FADD.FTZ R188, R219, -R188 ;  /* 0x800000bcdbbc2221 */ /* 0x000fe20000010000 */
[----:B------:R-:W-:Y:S02]  /*3ad0*/  MOV R194, R46 ;  /* 0x0000002e00c27202 */ /* 0x000fe40000000f00 */
[----:B------:R-:W-:Y:S01]  /*3ae0*/  @P2 FADD.FTZ R190, R13, -R190 ;  /* 0x800000be0dbe2221 */ /* 0x000fe20000010000 */
[----:B------:R-:W-:Y:S01]  /*3af0*/  @P2 FFMA.FTZ R195, R244, R188, R47 ;  /* 0x000000bcf4c32223 */ /* 0x000fe2000001002f */
[----:B------:R-:W2:Y:S01]  /*3b00*/  @P3 LDC R192, c[0x0][0x40c] ;  /* 0x00010300ffc03b82 */ /* 0x000ea20000000800 */
[----:B------:R-:W-:Y:S01]  /*3b10*/  @P3 SHF.L.U32 R250, R182, 0x10, RZ ;  /* 0x00000010b6fa3819 */ /* 0x000fe200000006ff */
[----:B------:R-:W-:Y:S01]  /*3b20*/  @P2 FFMA.FTZ R194, R244, R190, R46 ;  /* 0x000000bef4c22223 */ /* 0x000fe2000001002e */
[----:B------:R-:W-:-:S02]  /*3b30*/  @P3 PRMT R190, R183, 0x7632, R190 ;  /* 0x00007632b7be3816 */ /* 0x000fc400000000be */
[----:B------:R-:W-:Y:S02]  /*3b40*/  @P3 PRMT R251, R182, 0x7632, R251 ;  /* 0x00007632b6fb3816 */ /* 0x000fe400000000fb */
[----:B------:R-:W-:Y:S01]  /*3b50*/  @P3 SHF.L.U32 R190, R190, 0x10, RZ ;  /* 0x00000010bebe3819 */ /* 0x000fe200000006ff */
[----:B------:R-:W3:Y:S01]  /*3b60*/  @P3 LDC R188, c[0x0][0x40c] ;  /* 0x00010300ffbc3b82 */ /* 0x000ee20000000800 */
[----:B------:R-:W-:Y:S01]  /*3b70*/  @P3 SHF.L.U32 R251, R251, 0x10, RZ ;  /* 0x00000010fbfb3819 */ /* 0x000fe200000006ff */
[----:B-1----:R-:W-:-:S04]  /*3b80*/  @P3 FMUL.FTZ R189, R195, R189 ;  /* 0x000000bdc3bd3220 */ /* 0x002fc80000410000 */
[----:B------:R-:W-:Y:S01]  /*3b90*/  @P3 FFMA.FTZ R175, R189, R190, R175 ;  /* 0x000000bebdaf3223 */ /* 0x000fe200000100af */
[----:B------:R-:W-:Y:S01]  /*3ba0*/  @P3 FMUL.FTZ R191, R59, R189 ;  /* 0x000000bd3bbf3220 */ /* 0x000fe20000410000 */
[----:B------:R-:W-:Y:S01]  /*3bb0*/  @P3 SHF.L.U32 R190, R183, 0x10, RZ ;  /* 0x00000010b7be3819 */ /* 0x000fe200000006ff */
[----:B------:R-:W-:-:S03]  /*3bc0*/  @P2 FFMA.FTZ R189, R0, R249, R248 ;  /* 0x000000f900bd2223 */ /* 0x000fc600000100f8 */
[----:B------:R-:W-:Y:S01]  /*3bd0*/  @P3 F2FP.BF16.F32.PACK_AB R191, RZ, R191 ;  /* 0x000000bfffbf323e */ /* 0x000fe200000010ff */
[----:B------:R-:W-:Y:S01]  /*3be0*/  @P2 FADD.FTZ R189, R10, -R189 ;  /* 0x800000bd0abd2221 */ /* 0x000fe20000010000 */
[----:B---3--:R-:W-:-:S04]  /*3bf0*/  @P3 FMUL.FTZ R188, R194, R188 ;  /* 0x000000bcc2bc3220 */ /* 0x008fc80000410000 */
[-C--:B------:R-:W-:Y:S01]  /*3c00*/  @P3 FFMA.FTZ R174, R190, R188.reuse, R174 ;  /* 0x000000bcbeae3223 */ /* 0x080fe200000100ae */
[----:B------:R-:W-:Y:S01]  /*3c10*/  @P3 FMUL.FTZ R190, R58, R188 ;  /* 0x000000bc3abe3220 */ /* 0x000fe20000410000 */
[----:B------:R-:W-:Y:S01]  /*3c20*/  MOV R188, R48 ;  /* 0x0000003000bc7202 */ /* 0x000fe20000000f00 */
[----:B------:R-:W-:Y:S01]  /*3c30*/  @P2 FFMA.FTZ R188, R244, R189, R48 ;  /* 0x000000bdf4bc2223 */ /* 0x000fe20000010030 */
[----:B------:R-:W-:Y:S02]  /*3c40*/  @P2 FFMA.FTZ R189, R3, R249, R248 ;  /* 0x000000f903bd2223 */ /* 0x000fe400000100f8 */
[----:B------:R-:W-:Y:S02]  /*3c50*/  @P3 F2FP.BF16.F32.PACK_AB R190, RZ, R190 ;  /* 0x000000beffbe323e */ /* 0x000fe400000010ff */
[----:B------:R-:W-:Y:S01]  /*3c60*/  @P2 FADD.FTZ R193, R216, -R189 ;  /* 0x800000bdd8c12221 */ /* 0x000fe20000010000 */
[----:B------:R-:W-:Y:S02]  /*3c70*/  MOV R189, R49 ;  /* 0x0000003100bd7202 */ /* 0x000fe40000000f00 */
[----:B------:R-:W-:Y:S01]  /*3c80*/  @P3 PRMT R187, R190, 0x7610, R187 ;  /* 0x00007610bebb3816 */ /* 0x000fe200000000bb */
[----:B------:R-:W-:Y:S01]  /*3c90*/  @P2 FFMA.FTZ R189, R244, R193, R49 ;  /* 0x000000c1f4bd2223 */ /* 0x000fe20000010031 */
[----:B--2---:R-:W-:Y:S01]  /*3ca0*/  @P3 FMUL.FTZ R190, R188, R192 ;  /* 0x000000c0bcbe3220 */ /* 0x004fe20000410000 */
[----:B------:R-:W1:Y:S01]  /*3cb0*/  @P3 LDC R193, c[0x0][0x40c] ;  /* 0x00010300ffc13b82 */ /* 0x000e620000000800 */
[----:B------:R-:W-:-:S02]  /*3cc0*/  @P3 PRMT R187, R187, 0x5410, R191 ;  /* 0x00005410bbbb3816 */ /* 0x000fc400000000bf */
[----:B------:R-:W-:-:S05]  /*3cd0*/  @P3 SHF.L.U32 R191, R180, 0x10, RZ ;  /* 0x00000010b4bf3819 */ /* 0x000fca00000006ff */
[----:B------:R-:W-:Y:S01]  /*3ce0*/  @P3 FFMA.FTZ R176, R191, R190, R176 ;  /* 0x000000bebfb03223 */ /* 0x000fe200000100b0 */
[----:B------:R-:W-:-:S04]  /*3cf0*/  @P3 PRMT R191, R180, 0x7632, R191 ;  /* 0x00007632b4bf3816 */ /* 0x000fc800000000bf */
[----:B------:R-:W-:Y:S01]  /*3d00*/  @P3 SHF.L.U32 R191, R191, 0x10, RZ ;  /* 0x00000010bfbf3819 */ /* 0x000fe200000006ff */
[----:B-1----:R-:W-:-:S04]  /*3d10*/  @P3 FMUL.FTZ R193, R189, R193 ;  /* 0x000000c1bdc13220 */ /* 0x002fc80000410000 */
[----:B------:R-:W-:Y:S01]  /*3d20*/  @P3 FFMA.FTZ R177, R193, R191, R177 ;  /* 0x000000bfc1b13223 */ /* 0x000fe200000100b1 */
[----:B------:R-:W-:Y:S01]  /*3d30*/  @P3 FMUL.FTZ R191, R52, R190 ;  /* 0x000000be34bf3220 */ /* 0x000fe20000410000 */
[----:B------:R-:W-:-:S04]  /*3d40*/  @P3 FMUL.FTZ R190, R53, R193 ;  /* 0x000000c135be3220 */ /* 0x000fc80000410000 */
[----:B------:R-:W-:Y:S02]  /*3d50*/  @P3 F2FP.BF16.F32.PACK_AB R191, RZ, R191 ;  /* 0x000000bfffbf323e */ /* 0x000fe400000010ff */
[----:B------:R-:W-:Y:S01]  /*3d60*/  @P3 F2FP.BF16.F32.PACK_AB R192, RZ, R190 ;  /* 0x000000beffc0323e */ /* 0x000fe200000010ff */
[----:B------:R-:W-:Y:S01]  /*3d70*/  @P2 FFMA.FTZ R190, R4, R249, R248 ;  /* 0x000000f904be2223 */ /* 0x000fe200000100f8 */
[----:B------:R-:W-:-:S03]  /*3d80*/  @P3 PRMT R184, R191, 0x7610, R184 ;  /* 0x00007610bfb83816 */ /* 0x000fc600000000b8 */
[----:B------:R-:W-:Y:S01]  /*3d90*/  @P2 FADD.FTZ R193, R11, -R190 ;  /* 0x800000be0bc12221 */ /* 0x000fe20000010000 */
[----:B------:R-:W-:Y:S02]  /*3da0*/  MOV R190, R50 ;  /* 0x0000003200be7202 */ /* 0x000fe40000000f00 */
[----:B------:R-:W-:Y:S01]  /*3db0*/  @P3 PRMT R184, R184, 0x5410, R192 ;  /* 0x00005410b8b83816 */ /* 0x000fe200000000c0 */
[----:B------:R-:W-:Y:S01]  /*3dc0*/  @P2 FFMA.FTZ R190, R244, R193, R50 ;  /* 0x000000c1f4be2223 */ /* 0x000fe20000010032 */
[C---:B------:R-:W-:Y:S01]  /*3dd0*/  @P3 SHF.L.U32 R192, R181.reuse, 0x10, RZ ;  /* 0x00000010b5c03819 */ /* 0x040fe200000006ff */
[----:B------:R-:W1:Y:S02]  /*3de0*/  @P3 LDC R193, c[0x0][0x40c] ;  /* 0x00010300ffc13b82 */ /* 0x000e640000000800 */
[----:B-1----:R-:W-:Y:S01]  /*3df0*/  @P3 FMUL.FTZ R191, R190, R193 ;  /* 0x000000c1bebf3220 */ /* 0x002fe20000410000 */
[----:B------:R-:W-:-:S03]  /*3e00*/  @P3 PRMT R193, R181, 0x7632, R193 ;  /* 0x00007632b5c13816 */ /* 0x000fc600000000c1 */
[-C--:B------:R-:W-:Y:S01]  /*3e10*/  @P3 FFMA.FTZ R178, R192, R191.reuse, R178 ;  /* 0x000000bfc0b23223 */ /* 0x080fe200000100b2 */
[----:B------:R-:W-:Y:S01]  /*3e20*/  @P3 FMUL.FTZ R191, R54, R191 ;  /* 0x000000bf36bf3220 */ /* 0x000fe20000410000 */
[----:B------:R-:W-:-:S04]  /*3e30*/  @P3 SHF.L.U32 R193, R193, 0x10, RZ ;  /* 0x00000010c1c13819 */ /* 0x000fc800000006ff */
[----:B------:R-:W-:-:S04]  /*3e40*/  @P3 F2FP.BF16.F32.PACK_AB R191, RZ, R191 ;  /* 0x000000bfffbf323e */ /* 0x000fc800000010ff */
[----:B------:R-:W-:Y:S01]  /*3e50*/  @P3 PRMT R185, R191, 0x7610, R185 ;  /* 0x00007610bfb93816 */ /* 0x000fe200000000b9 */
[----:B------:R-:W-:-:S04]  /*3e60*/  @P2 FFMA.FTZ R191, R5, R249, R248 ;  /* 0x000000f905bf2223 */ /* 0x000fc800000100f8 */
[----:B------:R-:W-:Y:S01]  /*3e70*/  @P2 FADD.FTZ R192, R217, -R191 ;  /* 0x800000bfd9c02221 */ /* 0x000fe20000010000 */
[----:B------:R-:W-:-:S03]  /*3e80*/  MOV R191, R51 ;  /* 0x0000003300bf7202 */ /* 0x000fc60000000f00 */
[----:B------:R-:W-:Y:S02]  /*3e90*/  @P2 FFMA.FTZ R191, R244, R192, R51 ;  /* 0x000000c0f4bf2223 */ /* 0x000fe40000010033 */
[----:B------:R-:W1:Y:S02]  /*3ea0*/  @P3 LDC R192, c[0x0][0x40c] ;  /* 0x00010300ffc03b82 */ /* 0x000e640000000800 */
[----:B-1----:R-:W-:-:S04]  /*3eb0*/  @P3 FMUL.FTZ R192, R191, R192 ;  /* 0x000000c0bfc03220 */ /* 0x002fc80000410000 */
        /* <DEDUP_REMOVED lines=21> */
[----:B------:R-:W-:-:S05]  /*4010*/  @P3 FMUL.FTZ R250, R57, R250 ;  /* 0x000000fa39fa3220 */ /* 0x000fca0000410000 */
[----:B------:R-:W-:-:S04]  /*4020*/  @P3 F2FP.BF16.F32.PACK_AB R250, RZ, R250 ;  /* 0x000000fafffa323e */ /* 0x000fc800000010ff */
[----:B------:R-:W-:-:S07]  /*4030*/  @P3 PRMT R186, R186, 0x5410, R250 ;  /* 0x00005410baba3816 */ /* 0x000fce00000000fa */
.L_x_8306:
[----:B------:R-:W-:Y:S05]  /*4040*/  BSYNC.RECONVERGENT B1 ;  /* 0x0000000000017941 */ /* 0x000fea0003800200 */
.L_x_8289:
[----:B------:R-:W-:Y:S01]  /*4050*/  ISETP.NE.U32.AND P1, PT, R215, RZ, PT ;  /* 0x000000ffd700720c */ /* 0x000fe20003f25070 */
[----:B------:R-:W-:Y:S03]  /*4060*/  BSSY.RECONVERGENT B1, `(.L_x_8322) ;  /* 0x000000e000017945 */ /* 0x000fe60003800200 */
[----:B------:R-:W-:-:S13]  /*4070*/  ISETP.NE.AND.EX P1, PT, R214, RZ, PT, P1 ;  /* 0x000000ffd600720c */ /* 0x000fda0003f25310 */
[----:B------:R-:W1:Y:S02]  /*4080*/  @P1 LDC.64 R214, c[0x0][0x478] ;  /* 0x00011e00ffd61b82 */ /* 0x000e640000000a00 */
[----:B-1----:R-:W-:-:S05]  /*4090*/  @P1 IMAD.WIDE.U32 R214, R247, 0x20, R214 ;  /* 0x00000020f7d61825 */ /* 0x002fca00078e00d6 */
        /* <DEDUP_REMOVED lines=10> */
.L_x_8323:
[----:B------:R-:W-:Y:S05]  /*4140*/  BSYNC.RECONVERGENT B1 ;  /* 0x0000000000017941 */ /* 0x000fea0003800200 */
.L_x_8322:
[----:B------:R-:W-:Y:S04]  /*4150*/  BSSY.RECONVERGENT B1, `(.L_x_8324) ;  /* 0x00001bf000017945 */ /* 0x000fe80003800200 */
[----:B------:R-:W-:Y:S05]  /*4160*/  @!P0 BRA `(.L_x_8325) ;  /* 0x0000000800ec8947 */ /* 0x000fea0003800000 */
[----:B------:R-:W-:Y:S05]  /*4170*/  @!P1 BRA `(.L_x_8326) ;  /* 0x0000000400749947 */ /* 0x000fea0003800000 */
[----:B------:R-:W2:Y:S01]  /*4180*/  @P3 LDC R191, c[0x0][0x40c] ;  /* 0x00010300ffbf3b82 */ /* 0x000ea20000000800 */
[-CC-:B------:R-:W-:Y:S01]  /*4190*/  @P2 FFMA.FTZ R189, R14, R249.reuse, R248.reuse ;  /* 0x000000f90ebd2223 */ /* 0x180fe200000100f8 */
[----:B------:R-:W-:Y:S01]  /*41a0*/  @P2 FFMA.FTZ R190, R15, R249, R248 ;  /* 0x000000f90fbe2223 */ /* 0x000fe200000100f8 */
[----:B-----5:R-:W-:Y:S02]  /*41b0*/  MOV R188, R40 ;  /* 0x0000002800bc7202 */ /* 0x020fe40000000f00 */
[----:B------:R-:W-:Y:S01]  /*41c0*/  @P2 FADD.FTZ R189, R220, -R189 ;  /* 0x800000bddcbd2221 */ /* 0x000fe20000010000 */
[----:B------:R-:W-:Y:S01]  /*41d0*/  @P2 FADD.FTZ R190, R229, -R190 ;  /* 0x800000bee5be2221 */ /* 0x000fe20000010000 */
[----:B------:R-:W-:Y:S02]  /*41e0*/  @P3 PRMT R195, R182, 0x7632, R195 ;  /* 0x00007632b6c33816 */ /* 0x000fe400000000c3 */
[C---:B------:R-:W-:Y:S01]  /*41f0*/  @P2 FFMA.FTZ R188, R244.reuse, R189, R40 ;  /* 0x000000bdf4bc2223 */ /* 0x040fe20000010028 */
[----:B------:R-:W-:Y:S01]  /*4200*/  MOV R189, R41 ;  /* 0x0000002900bd7202 */ /* 0x000fe20000000f00 */
[----:B------:R-:W-:Y:S01]  /*4210*/  @P2 FFMA.FTZ R189, R244, R190, R41 ;  /* 0x000000bef4bd2223 */ /* 0x000fe20000010029 */
[----:B------:R-:W-:Y:S01]  /*4220*/  @P2 FFMA.FTZ R190, R16, R249, R248 ;  /* 0x000000f910be2223 */ /* 0x000fe200000100f8 */
[----:B------:R-:W-:-:S02]  /*4230*/  @P3 SHF.L.U32 R195, R195, 0x10, RZ ;  /* 0x00000010c3c33819 */ /* 0x000fc400000006ff */
[----:B-1----:R-:W-:Y:S01]  /*4240*/  @P3 SHF.L.U32 R214, R183, 0x10, RZ ;  /* 0x00000010b7d63819 */ /* 0x002fe200000006ff */
[----:B------:R-:W-:Y:S01]  /*4250*/  @P2 FADD.FTZ R192, R221, -R190 ;  /* 0x800000beddc02221 */ /* 0x000fe20000010000 */
[----:B------:R-:W-:-:S03]  /*4260*/  MOV R190, R42 ;  /* 0x0000002a00be7202 */ /* 0x000fc60000000f00 */
[----:B------:R-:W-:Y:S02]  /*4270*/  @P2 FFMA.FTZ R190, R244, R192, R42 ;  /* 0x000000c0f4be2223 */ /* 0x000fe4000001002a */
[----:B------:R-:W1:Y:S01]  /*4280*/  @P3 LDC R192, c[0x0][0x40c] ;  /* 0x00010300ffc03b82 */ /* 0x000e620000000800 */
[----:B--2---:R-:W-:Y:S01]  /*4290*/  @P3 FMUL.FTZ R193, R188, R191 ;  /* 0x000000bfbcc13220 */ /* 0x004fe20000410000 */
[----:B------:R-:W-:-:S05]  /*42a0*/  @P3 SHF.L.U32 R191, R180, 0x10, RZ ;  /* 0x00000010b4bf3819 */ /* 0x000fca00000006ff */
[-C--:B------:R-:W-:Y:S01]  /*42b0*/  @P3 FFMA.FTZ R168, R191, R193.reuse, R168 ;  /* 0x000000c1bfa83223 */ /* 0x080fe200000100a8 */
[----:B------:R-:W-:Y:S01]  /*42c0*/  @P3 FMUL.FTZ R193, R60, R193 ;  /* 0x000000c13cc13220 */ /* 0x000fe20000410000 */
[----:B------:R-:W2:Y:S04]  /*42d0*/  @P3 LDC R191, c[0x0][0x40c] ;  /* 0x00010300ffbf3b82 */ /* 0x000ea80000000800 */
[----:B------:R-:W-:-:S04]  /*42e0*/  @P3 F2FP.BF16.F32.PACK_AB R193, RZ, R193 ;  /* 0x000000c1ffc1323e */ /* 0x000fc800000010ff */
[----:B------:R-:W-:Y:S02]  /*42f0*/  @P3 PRMT R184, R193, 0x7610, R184 ;  /* 0x00007610c1b83816 */ /* 0x000fe400000000b8 */
[----:B------:R-:W-:-:S04]  /*4300*/  @P3 PRMT R193, R180, 0x7632, R193 ;  /* 0x00007632b4c13816 */ /* 0x000fc800000000c1 */
[----:B------:R-:W-:Y:S01]  /*4310*/  @P3 SHF.L.U32 R193, R193, 0x10, RZ ;  /* 0x00000010c1c13819 */ /* 0x000fe200000006ff */
[----:B-1----:R-:W-:-:S04]  /*4320*/  @P3 FMUL.FTZ R192, R189, R192 ;  /* 0x000000c0bdc03220 */ /* 0x002fc80000410000 */
[----:B------:R-:W-:Y:S01]  /*4330*/  @P3 FFMA.FTZ R169, R192, R193, R169 ;  /* 0x000000c1c0a93223 */ /* 0x000fe200000100a9 */
[----:B------:R-:W-:Y:S01]  /*4340*/  @P3 SHF.L.U32 R193, R181, 0x10, RZ ;  /* 0x00000010b5c13819 */ /* 0x000fe200000006ff */
[----:B------:R-:W-:Y:S01]  /*4350*/  @P3 FMUL.FTZ R192, R61, R192 ;  /* 0x000000c03dc03220 */ /* 0x000fe20000410000 */
[----:B--2---:R-:W-:-:S04]  /*4360*/  @P3 FMUL.FTZ R191, R190, R191 ;  /* 0x000000bfbebf3220 */ /* 0x004fc80000410000 */
[----:B------:R-:W-:Y:S01]  /*4370*/  @P3 F2FP.BF16.F32.PACK_AB R192, RZ, R192 ;  /* 0x000000c0ffc0323e */ /* 0x000fe200000010ff */
[-C--:B------:R-:W-:Y:S01]  /*4380*/  @P3 FFMA.FTZ R170, R193, R191.reuse, R170 ;  /* 0x000000bfc1aa3223 */ /* 0x080fe200000100aa */
[----:B------:R-:W-:Y:S02]  /*4390*/  @P3 FMUL.FTZ R191, R62, R191 ;  /* 0x000000bf3ebf3220 */ /* 0x000fe40000410000 */
[--C-:B------:R-:W-:Y:S02]  /*43a0*/  @P3 PRMT R184, R184, 0x5410, R192.reuse ;  /* 0x00005410b8b83816 */ /* 0x100fe400000000c0 */
[----:B------:R-:W-:Y:S02]  /*43b0*/  @P3 PRMT R192, R181, 0x7632, R192 ;  /* 0x00007632b5c03816 */ /* 0x000fe400000000c0 */
[----:B------:R-:W-:Y:S01]  /*43c0*/  @P3 F2FP.BF16.F32.PACK_AB R193, RZ, R191 ;  /* 0x000000bfffc1323e */ /* 0x000fe200000010ff */
[----:B------:R-:W-:Y:S01]  /*43d0*/  @P2 FFMA.FTZ R191, R17, R249, R248 ;  /* 0x000000f911bf2223 */ /* 0x000fe200000100f8 */
[----:B------:R-:W-:-:S02]  /*43e0*/  @P3 SHF.L.U32 R192, R192, 0x10, RZ ;  /* 0x00000010c0c03819 */ /* 0x000fc400000006ff */
[----:B------:R-:W-:Y:S01]  /*43f0*/  @P3 PRMT R185, R193, 0x7610, R185 ;  /* 0x00007610c1b93816 */ /* 0x000fe200000000b9 */
[----:B------:R-:W-:Y:S01]  /*4400*/  @P2 FADD.FTZ R194, R230, -R191 ;  /* 0x800000bfe6c22221 */ /* 0x000fe20000010000 */
[----:B------:R-:W-:Y:S01]  /*4410*/  MOV R191, R43 ;  /* 0x0000002b00bf7202 */ /* 0x000fe20000000f00 */
[----:B------:R-:W-:Y:S02]  /*4420*/  @P2 FFMA.FTZ R193, R18, R249, R248 ;  /* 0x000000f912c12223 */ /* 0x000fe400000100f8 */
[----:B------:R-:W-:Y:S02]  /*4430*/  @P2 FFMA.FTZ R191, R244, R194, R43 ;  /* 0x000000c2f4bf2223 */ /* 0x000fe4000001002b */
[----:B------:R-:W1:Y:S01]  /*4440*/  @P3 LDC R194, c[0x0][0x40c] ;  /* 0x00010300ffc23b82 */ /* 0x000e620000000800 */
[----:B------:R-:W-:Y:S01]  /*4450*/  @P2 FADD.FTZ R193, R222, -R193 ;  /* 0x800000c1dec12221 */ /* 0x000fe20000010000 */
[----:B-1----:R-:W-:-:S04]  /*4460*/  @P3 FMUL.FTZ R194, R191, R194 ;  /* 0x000000c2bfc23220 */ /* 0x002fc80000410000 */
[----:B------:R-:W-:Y:S01]  /*4470*/  @P3 FFMA.FTZ R171, R194, R192, R171 ;  /* 0x000000c0c2ab3223 */ /* 0x000fe200000100ab */
        /* <DEDUP_REMOVED lines=35> */
[----:B------:R-:W-:Y:S01]  /*46b0*/  @P2 FFMA.FTZ R195, R244, R214, R39 ;  /* 0x000000d6f4c32223 */ /* 0x000fe20000010027 */
        /* <DEDUP_REMOVED lines=9> */
.L_x_8326:
[----:B-1----:R-:W-:Y:S01]  /*4750*/  @P2 FFMA.FTZ R215, R14, R249, R248 ;  /* 0x000000f90ed72223 */ /* 0x002fe200000100f8 */
        /* <DEDUP_REMOVED lines=92> */
.L_x_8325:
[----:B------:R-:W-:Y:S05]  /*4d20*/  @!P1 BRA `(.L_x_8328) ;  /* 0x00000008003c9947 */ /* 0x000fea0003800000 */
        /* <DEDUP_REMOVED lines=35> */
[----:B-1----:R-:W-:Y:S01]  /*4f60*/  FFMA.FTZ R214, R14, R249, R248 ;  /* 0x000000f90ed67223 */ /* 0x002fe200000100f8 */
        /* <DEDUP_REMOVED lines=10> */
.L_x_8330:
[----:B------:R-:W-:Y:S05]  /*5010*/  BSYNC.RECONVERGENT B2 ;  /* 0x0000000000027941 */ /* 0x000fea0003800200 */
.L_x_8329:
[----:B------:R-:W-:Y:S04]  /*5020*/  BSSY.RECONVERGENT B2, `(.L_x_8331) ;  /* 0x000000e000027945 */ /* 0x000fe80003800200 */
[----:B------:R-:W-:Y:S05]  /*5030*/  @!P3 BRA `(.L_x_8332) ;  /* 0x000000000030b947 */ /* 0x000fea0003800000 */
[----:B-1----:R-:W-:Y:S01]  /*5040*/  FFMA.FTZ R214, R15, R249, R248 ;  /* 0x000000f90fd67223 */ /* 0x002fe200000100f8 */
        /* <DEDUP_REMOVED lines=11> */
.L_x_8332:
[----:B------:R-:W-:Y:S05]  /*5100*/  BSYNC.RECONVERGENT B2 ;  /* 0x0000000000027941 */ /* 0x000fea0003800200 */
.L_x_8331:
[----:B------:R-:W-:Y:S04]  /*5110*/  BSSY.RECONVERGENT B2, `(.L_x_8333) ;  /* 0x000000d000027945 */ /* 0x000fe80003800200 */
[----:B------:R-:W-:Y:S05]  /*5120*/  @!P3 BRA `(.L_x_8334) ;  /* 0x00000000002cb947 */ /* 0x000fea0003800000 */
        /* <DEDUP_REMOVED lines=11> */
.L_x_8334:
[----:B------:R-:W-:Y:S05]  /*51e0*/  BSYNC.RECONVERGENT B2 ;  /* 0x0000000000027941 */ /* 0x000fea0003800200 */
.L_x_8333:
        /* <DEDUP_REMOVED lines=14> */
.L_x_8336:
[----:B------:R-:W-:Y:S05]  /*52d0*/  BSYNC.RECONVERGENT B2 ;  /* 0x0000000000027941 */ /* 0x000fea0003800200 */
.L_x_8335:
        /* <DEDUP_REMOVED lines=13> */
.L_x_8338:
[----:B------:R-:W-:Y:S05]  /*53b0*/  BSYNC.RECONVERGENT B2 ;  /* 0x0000000000027941 */ /* 0x000fea0003800200 */
.L_x_8337:
        /* <DEDUP_REMOVED lines=14> */
.L_x_8340:
[----:B------:R-:W-:Y:S05]  /*54a0*/  BSYNC.RECONVERGENT B2 ;  /* 0x0000000000027941 */ /* 0x000fea0003800200 */
.L_x_8339:
        /* <DEDUP_REMOVED lines=13> */
.L_x_8342:
[----:B------:R-:W-:Y:S05]  /*5580*/  BSYNC.RECONVERGENT B2 ;  /* 0x0000000000027941 */ /* 0x000fea0003800200 */
.L_x_8341:
[----:B------:R-:W-:Y:S05]  /*5590*/  @!P3 BRA `(.L_x_8327) ;  /* 0x0000000400e8b947 */ /* 0x000fea0003800000 */
[----:B-1----:R-:W-:Y:S01]  /*55a0*/  PRMT R214, R183, 0x7632, R214 ;  /* 0x00007632b7d67816 */ /* 0x002fe200000000d6 */
[----:B------:R-:W-:-:S03]  /*55b0*/  FMUL.FTZ R215, R195, UR13 ;  /* 0x0000000dc3d77c20 */ /* 0x000fc60008410000 */
[----:B------:R-:W-:-:S05]  /*55c0*/  SHF.L.U32 R214, R214, 0x10, RZ ;  /* 0x00000010d6d67819 */ /* 0x000fca00000006ff */
[----:B------:R-:W-:Y:S01]  /*55d0*/  FFMA.FTZ R167, R215, R214, R167 ;  /* 0x000000d6d7a77223 */ /* 0x000fe200000100a7 */
[----:B------:R-:W-:-:S05]  /*55e0*/  FMUL.FTZ R214, R67, R215 ;  /* 0x000000d743d67220 */ /* 0x000fca0000410000 */
[----:B------:R-:W-:-:S04]  /*55f0*/  F2FP.BF16.F32.PACK_AB R214, RZ, R214 ;  /* 0x000000d6ffd6723e */ /* 0x000fc800000010ff */
[----:B------:R-:W-:Y:S01]  /*5600*/  PRMT R187, R187, 0x5410, R214 ;  /* 0x00005410bbbb7816 */ /* 0x000fe200000000d6 */
[----:B------:R-:W-:Y:S06]  /*5610*/  BRA `(.L_x_8327) ;  /* 0x0000000400c87947 */ /* 0x000fec0003800000 */
.L_x_8328:
[----:B------:R-:W-:Y:S04]  /*5620*/  BSSY.RECONVERGENT B2, `(.L_x_8343) ;  /* 0x000000d000027945 */ /* 0x000fe80003800200 */
[----:B------:R-:W-:Y:S05]  /*5630*/  @!P3 BRA `(.L_x_8344) ;  /* 0x00000000002cb947 */ /* 0x000fea0003800000 */
[----:B-1----:R-:W-:Y:S01]  /*5640*/  FFMA.FTZ R214, R14, R249, R248 ;  /* 0x000000f90ed67223 */ /* 0x002fe200000100f8 */
        /* <DEDUP_REMOVED lines=10> */
.L_x_8344:
[----:B------:R-:W-:Y:S05]  /*56f0*/  BSYNC.RECONVERGENT B2 ;  /* 0x0000000000027941 */ /* 0x000fea0003800200 */
.L_x_8343:
[----:B------:R-:W-:Y:S04]  /*5700*/  BSSY.RECONVERGENT B2, `(.L_x_8345) ;  /* 0x000000e000027945 */ /* 0x000fe80003800200 */
[----:B------:R-:W-:Y:S05]  /*5710*/  @!P3 BRA `(.L_x_8346) ;  /* 0x000000000030b947 */ /* 0x000fea0003800000 */
[----:B-1----:R-:W-:Y:S01]  /*5720*/  FFMA.FTZ R214, R15, R249, R248 ;  /* 0x000000f90fd67223 */ /* 0x002fe200000100f8 */
        /* <DEDUP_REMOVED lines=11> */
.L_x_8346:
[----:B------:R-:W-:Y:S05]  /*57e0*/  BSYNC.RECONVERGENT B2 ;  /* 0x0000000000027941 */ /* 0x000fea0003800200 */
.L_x_8345:
        /* <DEDUP_REMOVED lines=13> */
.L_x_8348:
[----:B------:R-:W-:Y:S05]  /*58c0*/  BSYNC.RECONVERGENT B2 ;  /* 0x0000000000027941 */ /* 0x000fea0003800200 */
.L_x_8347:
        /* <DEDUP_REMOVED lines=14> */
.L_x_8350:
[----:B------:R-:W-:Y:S05]  /*59b0*/  BSYNC.RECONVERGENT B2 ;  /* 0x0000000000027941 */ /* 0x000fea0003800200 */
.L_x_8349:
        /* <DEDUP_REMOVED lines=13> */
.L_x_8352:
[----:B------:R-:W-:Y:S05]  /*5a90*/  BSYNC.RECONVERGENT B2 ;  /* 0x0000000000027941 */ /* 0x000fea0003800200 */
.L_x_8351:
        /* <DEDUP_REMOVED lines=14> */
.L_x_8354:
[----:B------:R-:W-:Y:S05]  /*5b80*/  BSYNC.RECONVERGENT B2 ;  /* 0x0000000000027941 */ /* 0x000fea0003800200 */
.L_x_8353:
        /* <DEDUP_REMOVED lines=13> */
.L_x_8356:
[----:B------:R-:W-:Y:S05]  /*5c60*/  BSYNC.RECONVERGENT B2 ;  /* 0x0000000000027941 */ /* 0x000fea0003800200 */
.L_x_8355:
        /* <DEDUP_REMOVED lines=13> */
.L_x_8327:
[----:B------:R-:W-:Y:S05]  /*5d40*/  BSYNC.RECONVERGENT B1 ;  /* 0x0000000000017941 */ /* 0x000fea0003800200 */
.L_x_8324:
        /* <DEDUP_REMOVED lines=15> */
.L_x_8358:
[----:B------:R-:W-:Y:S05]  /*5e40*/  BSYNC.RECONVERGENT B1 ;  /* 0x0000000000017941 */ /* 0x000fea0003800200 */
.L_x_8357:
        /* <DEDUP_REMOVED lines=96> */
.L_x_8361:
        /* <DEDUP_REMOVED lines=93> */
.L_x_8360:
        /* <DEDUP_REMOVED lines=47> */
.L_x_8365:
[----:B------:R-:W-:Y:S05]  /*6d10*/  BSYNC.RECONVERGENT B2 ;  /* 0x0000000000027941 */ /* 0x000fea0003800200 */
.L_x_8364:
        /* <DEDUP_REMOVED lines=14> */
.L_x_8367:
[----:B------:R-:W-:Y:S05]  /*6e00*/  BSYNC.RECONVERGENT B2 ;  /* 0x0000000000027941 */ /* 0x000fea0003800200 */
.L_x_8366:
        /* <DEDUP_REMOVED lines=13> */
.L_x_8369:
[----:B------:R-:W-:Y:S05]  /*6ee0*/  BSYNC.RECONVERGENT B2 ;  /* 0x0000000000027941 */ /* 0x000fea0003800200 */
.L_x_8368:
        /* <DEDUP_REMOVED lines=14> */
.L_x_8371:
[----:B------:R-:W-:Y:S05]  /*6fd0*/  BSYNC.RECONVERGENT B2 ;  /* 0x0000000000027941 */ /* 0x000fea0003800200 */
.L_x_8370:
        /* <DEDUP_REMOVED lines=13> */
.L_x_8373:
[----:B------:R-:W-:Y:S05]  /*70b0*/  BSYNC.RECONVERGENT B2 ;  /* 0x0000000000027941 */ /* 0x000fea0003800200 */
.L_x_8372:
        /* <DEDUP_REMOVED lines=14> */
.L_x_8375:
[----:B------:R-:W-:Y:S05]  /*71a0*/  BSYNC.RECONVERGENT B2 ;  /* 0x0000000000027941 */ /* 0x000fea0003800200 */
.L_x_8374:
        /* <DEDUP_REMOVED lines=13> */
.L_x_8377:
[----:B------:R-:W-:Y:S05]  /*7280*/  BSYNC.RECONVERGENT B2 ;  /* 0x0000000000027941 */ /* 0x000fea0003800200 */
.L_x_8376:
        /* <DEDUP_REMOVED lines=9> */
.L_x_8363:
        /* <DEDUP_REMOVED lines=13> */
.L_x_8379:
[----:B------:R-:W-:Y:S05]  /*73f0*/  BSYNC.RECONVERGENT B2 ;  /* 0x0000000000027941 */ /* 0x000fea0003800200 */
.L_x_8378:
        /* <DEDUP_REMOVED lines=14> */
.L_x_8381:
[----:B------:R-:W-:Y:S05]  /*74e0*/  BSYNC.RECONVERGENT B2 ;  /* 0x0000000000027941 */ /* 0x000fea0003800200 */
.L_x_8380:
        /* <DEDUP_REMOVED lines=13> */
.L_x_8383:
[----:B------:R-:W-:Y:S05]  /*75c0*/  BSYNC.RECONVERGENT B2 ;  /* 0x0000000000027941 */ /* 0x000fea0003800200 */
.L_x_8382:
        /* <DEDUP_REMOVED lines=14> */
.L_x_8385:
[----:B------:R-:W-:Y:S05]  /*76b0*/  BSYNC.RECONVERGENT B2 ;  /* 0x0000000000027941 */ /* 0x000fea0003800200 */
.L_x_8384:
        /* <DEDUP_REMOVED lines=13> */
.L_x_8387:
[----:B------:R-:W-:Y:S05]  /*7790*/  BSYNC.RECONVERGENT B2 ;  /* 0x0000000000027941 */ /* 0x000fea0003800200 */
.L_x_8386:
        /* <DEDUP_REMOVED lines=14> */
.L_x_8389:
[----:B------:R-:W-:Y:S05]  /*7880*/  BSYNC.RECONVERGENT B2 ;  /* 0x0000000000027941 */ /* 0x000fea0003800200 */
.L_x_8388:
        /* <DEDUP_REMOVED lines=13> */
.L_x_8391:
[----:B------:R-:W-:Y:S05]  /*7960*/  BSYNC.RECONVERGENT B2 ;  /* 0x0000000000027941 */ /* 0x000fea0003800200 */
.L_x_8390:
        /* <DEDUP_REMOVED lines=13> */
.L_x_8362:
[----:B------:R-:W-:Y:S05]  /*7a40*/  BSYNC.RECONVERGENT B1 ;  /* 0x0000000000017941 */ /* 0x000fea0003800200 */
.L_x_8359:
[----:B-1----:R-:W1:Y:S01]  /*7a50*/  @P1 LDC.64 R214, c[0x0][0x478] ;  /* 0x00011e00ffd61b82 */ /* 0x002e620000000a00 */
[----:B------:R-:W-:Y:S01]  /*7a60*/  @P1 IADD3 R250, PT, PT, R247, 0x40, RZ ;  /* 0x00000040f7fa1810 */ /* 0x000fe20007ffe0ff */
[----:B------:R-:W-:Y:S04]  /*7a70*/  BSSY.RECONVERGENT B1, `(.L_x_8392) ;  /* 0x000000d000017945 */ /* 0x000fe80003800200 */
[----:B-1----:R-:W-:Y:S01]  /*7a80*/  @P1 IMAD.WIDE.U32 R214, R250, 0x20, R214 ;  /* 0x00000020fad61825 */ /* 0x002fe200078e00d6 */
[C---:B------:R-:W-:Y:S02]  /*7a90*/  @P3 IADD3 R250, PT, PT, R246.reuse, 0x40, RZ ;  /* 0x00000040f6fa3810 */ /* 0x040fe40007ffe0ff */
[----:B------:R-:W-:Y:S02]  /*7aa0*/  IADD3 R246, PT, PT, R246, 0x60, RZ ;  /* 0x00000060f6f67810 */ /* 0x000fe40007ffe0ff */
[----:B------:R-:W-:Y:S04]  /*7ab0*/  @P1 STG.E.128 desc[UR6][R214.64], R188 ;  /* 0x000000bcd6001986 */ /* 0x000fe8000c101d06 */
[----:B------:R1:W-:Y:S02]  /*7ac0*/  @P1 STG.E.128 desc[UR6][R214.64+0x10], R192 ;  /* 0x000010c0d6001986 */ /* 0x0003e4000c101d06 */
[----:B-1----:R-:W1:Y:S02]  /*7ad0*/  @P3 LDC.64 R214, c[0x0][0x468] ;  /* 0x00011a00ffd63b82 */ /* 0x002e640000000a00 */
[----:B-1----:R-:W-:-:S05]  /*7ae0*/  @P3 IMAD.WIDE.U32 R214, R250, 0x10, R214 ;  /* 0x00000010fad63825 */ /* 0x002fca00078e00d6 */
[----:B------:R1:W-:Y:S01]  /*7af0*/  @P3 STG.E.128 desc[UR6][R214.64], R184 ;  /* 0x000000b8d6003986 */ /* 0x0003e2000c101d06 */
[----:B------:R-:W-:Y:S05]  /*7b00*/  @!P3 BRA `(.L_x_8393) ;  /* 0x00000000000cb947 */ /* 0x000fea0003800000 */
[----:B-----5:R-:W2:Y:S02]  /*7b10*/  LDC.64 R180, c[0x0][0x390] ;  /* 0x0000e400ffb47b82 */ /* 0x020ea40000000a00 */
[----:B--2---:R-:W-:-:S06]  /*7b20*/  IMAD.WIDE.U32 R180, R246, 0x10, R180 ;  /* 0x00000010f6b47825 */ /* 0x004fcc00078e00b4 */
[----:B------:R-:W5:Y:S02]  /*7b30*/  LDG.E.128 R180, desc[UR6][R180.64] ;  /* 0x00000006b4b47981 */ /* 0x000f64000c1e1d00 */
.L_x_8393:
[----:B------:R-:W-:Y:S05]  /*7b40*/  BSYNC.RECONVERGENT B1 ;  /* 0x0000000000017941 */ /* 0x000fea0003800200 */
.L_x_8392:
[----:B------:R-:W-:Y:S04]  /*7b50*/  BSSY.RECONVERGENT B1, `(.L_x_8394) ;  /* 0x00001bf000017945 */ /* 0x000fe80003800200 */
[----:B------:R-:W-:Y:S05]  /*7b60*/  @!P0 BRA `(.L_x_8395) ;  /* 0x0000000800ec8947 */ /* 0x000fea0003800000 */
[----:B------:R-:W-:Y:S05]  /*7b70*/  @!P1 BRA `(.L_x_8396) ;  /* 0x0000000400749947 */ /* 0x000fea0003800000 */
[----:B------:R-:W2:Y:S01]  /*7b80*/  @P3 LDC R190, c[0x0][0x40c] ;  /* 0x00010300ffbe3b82 */ /* 0x000ea20000000800 */
[-CC-:B------:R-:W-:Y:S01]  /*7b90*/  @P2 FFMA.FTZ R188, R213, R249.reuse, R248.reuse ;  /* 0x000000f9d5bc2223 */ /* 0x180fe200000100f8 */
[-CC-:B------:R-:W-:Y:S01]  /*7ba0*/  @P2 FFMA.FTZ R189, R206, R249.reuse, R248.reuse ;  /* 0x000000f9cebd2223 */ /* 0x180fe200000100f8 */
[----:B------:R-:W-:Y:S01]  /*7bb0*/  @P2 FFMA.FTZ R191, R207, R249, R248 ;  /* 0x000000f9cfbf2223 */ /* 0x000fe200000100f8 */
[----:B-----5:R-:W-:Y:S01]  /*7bc0*/  MOV R195, R23 ;  /* 0x0000001700c37202 */ /* 0x020fe20000000f00 */
[----:B------:R-:W-:Y:S01]  /*7bd0*/  @P2 FADD.FTZ R188, R243, -R188 ;  /* 0x800000bcf3bc2221 */ /* 0x000fe20000010000 */
[----:B------:R-:W-:Y:S01]  /*7be0*/  @P2 FADD.FTZ R189, R228, -R189 ;  /* 0x800000bde4bd2221 */ /* 0x000fe20000010000 */
[----:B------:R-:W-:Y:S01]  /*7bf0*/  @P2 FADD.FTZ R191, R239, -R191 ;  /* 0x800000bfefbf2221 */ /* 0x000fe20000010000 */
[----:B------:R-:W3:Y:S01]  /*7c00*/  @P3 LDC R192, c[0x0][0x40c] ;  /* 0x00010300ffc03b82 */ /* 0x000ee20000000800 */
[C---:B------:R-:W-:Y:S01]  /*7c10*/  @P2 FFMA.FTZ R195, R244.reuse, R188, R23 ;  /* 0x000000bcf4c32223 */ /* 0x040fe20000010017 */
[----:B------:R-:W-:Y:S01]  /*7c20*/  MOV R188, R24 ;  /* 0x0000001800bc7202 */ /* 0x000fe20000000f00 */
[C---:B------:R-:W-:Y:S01]  /*7c30*/  @P2 FFMA.FTZ R188, R244.reuse, R189, R24 ;  /* 0x000000bdf4bc2223 */ /* 0x040fe20000010018 */
[----:B------:R-:W-:Y:S01]  /*7c40*/  MOV R189, R25 ;  /* 0x0000001900bd7202 */ /* 0x000fe20000000f00 */
[----:B------:R-:W-:Y:S01]  /*7c50*/  @P2 FFMA.FTZ R189, R244, R191, R25 ;  /* 0x000000bff4bd2223 */ /* 0x000fe20000010019 */
[----:B------:R-:W-:-:S02]  /*7c60*/  @P3 SHF.L.U32 R191, R180, 0x10, RZ ;  /* 0x00000010b4bf3819 */ /* 0x000fc400000006ff */
[C---:B------:R-:W-:Y:S02]  /*7c70*/  @P3 SHF.L.U32 R194, R182.reuse, 0x10, RZ ;  /* 0x00000010b6c23819 */ /* 0x040fe400000006ff */
[----:B-1----:R-:W-:Y:S02]  /*7c80*/  @P3 PRMT R214, R182, 0x7632, R214 ;  /* 0x00007632b6d63816 */ /* 0x002fe400000000d6 */
[----:B------:R-:W-:Y:S02]  /*7c90*/  @P3 SHF.L.U32 R215, R183, 0x10, RZ ;  /* 0x00000010b7d73819 */ /* 0x000fe400000006ff */
[----:B------:R-:W-:Y:S01]  /*7ca0*/  @P3 SHF.L.U32 R214, R214, 0x10, RZ ;  /* 0x00000010d6d63819 */ /* 0x000fe200000006ff */
[----:B--2---:R-:W-:-:S04]  /*7cb0*/  @P3 FMUL.FTZ R190, R188, R190 ;  /* 0x000000bebcbe3220 */ /* 0x004fc80000410000 */
[----:B------:R-:W-:Y:S01]  /*7cc0*/  @P3 FFMA.FTZ R152, R191, R190, R152 ;  /* 0x000000bebf983223 */ /* 0x000fe20000010098 */
[----:B------:R-:W-:Y:S01]  /*7cd0*/  @P3 PRMT R191, R180, 0x7632, R191 ;  /* 0x00007632b4bf3816 */ /* 0x000fe200000000bf */
[----:B---3--:R-:W-:-:S03]  /*7ce0*/  @P3 FMUL.FTZ R192, R189, R192 ;  /* 0x000000c0bdc03220 */ /* 0x008fc60000410000 */
[----:B------:R-:W-:-:S05]  /*7cf0*/  @P3 SHF.L.U32 R191, R191, 0x10, RZ ;  /* 0x00000010bfbf3819 */ /* 0x000fca00000006ff */
        /* <DEDUP_REMOVED lines=69> */
.L_x_8396:
        /* <DEDUP_REMOVED lines=93> */
.L_x_8395:
        /* <DEDUP_REMOVED lines=15> */
.L_x_8400:
[----:B------:R-:W-:Y:S05]  /*8810*/  BSYNC.RECONVERGENT B2 ;  /* 0x0000000000027941 */ /* 0x000fea0003800200 */
.L_x_8399:
        /* <DEDUP_REMOVED lines=14> */
.L_x_8402:
[----:B------:R-:W-:Y:S05]  /*8900*/  BSYNC.RECONVERGENT B2 ;  /* 0x0000000000027941 */ /* 0x000fea0003800200 */
.L_x_8401:
        /* <DEDUP_REMOVED lines=13> */
.L_x_8404:
[----:B------:R-:W-:Y:S05]  /*89e0*/  BSYNC.RECONVERGENT B2 ;  /* 0x0000000000027941 */ /* 0x000fea0003800200 */
.L_x_8403:
        /* <DEDUP_REMOVED lines=14> */
.L_x_8406:
[----:B------:R-:W-:Y:S05]  /*8ad0*/  BSYNC.RECONVERGENT B2 ;  /* 0x0000000000027941 */ /* 0x000fea0003800200 */
.L_x_8405:
        /* <DEDUP_REMOVED lines=13> */
.L_x_8408:
[----:B------:R-:W-:Y:S05]  /*8bb0*/  BSYNC.RECONVERGENT B2 ;  /* 0x0000000000027941 */ /* 0x000fea0003800200 */
.L_x_8407:
        /* <DEDUP_REMOVED lines=14> */
.L_x_8410:
[----:B------:R-:W-:Y:S05]  /*8ca0*/  BSYNC.RECONVERGENT B2 ;  /* 0x0000000000027941 */ /* 0x000fea0003800200 */
.L_x_8409:
        /* <DEDUP_REMOVED lines=13> */
.L_x_8412:
[----:B------:R-:W-:Y:S05]  /*8d80*/  BSYNC.RECONVERGENT B2 ;  /* 0x0000000000027941 */ /* 0x000fea0003800200 */
.L_x_8411:
        /* <DEDUP_REMOVED lines=41> */
.L_x_8398:
        /* <DEDUP_REMOVED lines=13> */
.L_x_8414:
[----:B------:R-:W-:Y:S05]  /*90f0*/  BSYNC.RECONVERGENT B2 ;  /* 0x0000000000027941 */ /* 0x000fea0003800200 */
.L_x_8413:
        /* <DEDUP_REMOVED lines=14> */
.L_x_8416:
[----:B------:R-:W-:Y:S05]  /*91e0*/  BSYNC.RECONVERGENT B2 ;  /* 0x0000000000027941 */ /* 0x000fea0003800200 */
.L_x_8415:
        /* <DEDUP_REMOVED lines=13> */
.L_x_8418:
[----:B------:R-:W-:Y:S05]  /*92c0*/  BSYNC.RECONVERGENT B2 ;  /* 0x0000000000027941 */ /* 0x000fea0003800200 */
.L_x_8417:
        /* <DEDUP_REMOVED lines=14> */
.L_x_8420:
[----:B------:R-:W-:Y:S05]  /*93b0*/  BSYNC.RECONVERGENT B2 ;  /* 0x0000000000027941 */ /* 0x000fea0003800200 */
.L_x_8419:
        /* <DEDUP_REMOVED lines=13> */
.L_x_8422:
[----:B------:R-:W-:Y:S05]  /*9490*/  BSYNC.RECONVERGENT B2 ;  /* 0x0000000000027941 */ /* 0x000fea0003800200 */
.L_x_8421:
        /* <DEDUP_REMOVED lines=14> */
.L_x_8424:
[----:B------:R-:W-:Y:S05]  /*9580*/  BSYNC.RECONVERGENT B2 ;  /* 0x0000000000027941 */ /* 0x000fea0003800200 */
.L_x_8423:
        /* <DEDUP_REMOVED lines=13> */
.L_x_8426:
[----:B------:R-:W-:Y:S05]  /*9660*/  BSYNC.RECONVERGENT B2 ;  /* 0x0000000000027941 */ /* 0x000fea0003800200 */
.L_x_8425:
[----:B-1----:R-:W-:Y:S01]  /*9670*/  FFMA.FTZ R214, R213, R249, R248 ;  /* 0x000000f9d5d67223 */ /* 0x002fe200000100f8 */
[----:B------:R-:W-:-:S03]  /*9680*/  ISETP.GT.AND P0, PT, R245, RZ, PT ;  /* 0x000000fff500720c */ /* 0x000fc60003f04270 */
[----:B------:R-:W-:-:S04]  /*9690*/  FADD.FTZ R214, R243, -R214 ;  /* 0x800000d6f3d67221 */ /* 0x000fc80000010000 */
[----:B-----5:R-:W-:Y:S02]  /*96a0*/  FMUL.FTZ R215, R244, R214 ;  /* 0x000000d6f4d77220 */ /* 0x020fe40000410000 */
[----:B------:R-:W1:Y:S03]  /*96b0*/  @P3 LDC R214, c[0x0][0x40c] ;  /* 0x00010300ffd63b82 */ /* 0x000e660000000800 */
[----:B------:R-:W-:-:S05]  /*96c0*/  FSEL R215, R215, RZ, P0 ;  /* 0x000000ffd7d77208 */ /* 0x000fca0000000000 */
[----:B-1----:R-:W-:Y:S01]  /*96d0*/  @P3 FMUL.FTZ R214, R215, R214 ;  /* 0x000000d6d7d63220 */ /* 0x002fe20000410000 */
[----:B------:R-:W-:-:S04]  /*96e0*/  @P3 PRMT R215, R183, 0x7632, R215 ;  /* 0x00007632b7d73816 */ /* 0x000fc800000000d7 */
[----:B------:R-:W-:-:S05]  /*96f0*/  @P3 SHF.L.U32 R215, R215, 0x10, RZ ;  /* 0x00000010d7d73819 */ /* 0x000fca00000006ff */
[----:B------:R-:W-:Y:S01]  /*9700*/  @P3 FFMA.FTZ R151, R214, R215, R151 ;  /* 0x000000d7d6973223 */ /* 0x000fe20000010097 */
[----:B------:R-:W-:-:S05]  /*9710*/  @P3 FMUL.FTZ R214, R83, R214 ;  /* 0x000000d653d63220 */ /* 0x000fca0000410000 */
[----:B------:R-:W-:-:S04]  /*9720*/  @P3 F2FP.BF16.F32.PACK_AB R214, RZ, R214 ;  /* 0x000000d6ffd6323e */ /* 0x000fc800000010ff */
[----:B------:R-:W-:-:S07]  /*9730*/  @P3 PRMT R187, R187, 0x5410, R214 ;  /* 0x00005410bbbb3816 */ /* 0x000fce00000000d6 */
.L_x_8397:
[----:B------:R-:W-:Y:S05]  /*9740*/  BSYNC.RECONVERGENT B1 ;  /* 0x0000000000017941 */ /* 0x000fea0003800200 */
.L_x_8394:
        /* <DEDUP_REMOVED lines=12> */
.L_x_8284:
[----:B------:R-:W-:Y:S05]  /*9810*/  BSYNC B0 ;  /* 0x0000000000007941 */ /* 0x000fea0003800000 */
.L_x_8283:
[----:B------:R-:W1:Y:S01]  /*9820*/  S2R R5, SR_CgaCtaId ;  /* 0x0000000000057919 */ /* 0x000e620000008800 */
[C---:B------:R-:W-:Y:S01]  /*9830*/  SHF.L.U32 R2, R252.reuse, 0x7, RZ ;  /* 0x00000007fc027819 */ /* 0x040fe200000006ff */
[----:B------:R-:W-:Y:S05]  /*9840*/  WARPSYNC.ALL ;  /* 0x0000000000007948 */ /* 0x000fea0003800000 */
[----:B------:R-:W-:Y:S01]  /*9850*/  SHF.L.U32 R0, R252, 0x5, RZ ;  /* 0x00000005fc007819 */ /* 0x000fe200000006ff */
[----:B------:R-:W2:Y:S01]  /*9860*/  S2UR UR4, SR_CTAID.X ;  /* 0x00000000000479c3 */ /* 0x000ea20000002500 */
[----:B------:R-:W-:Y:S01]  /*9870*/  MOV R4, 0x400 ;  /* 0x0000040000047802 */ /* 0x000fe20000000f00 */
[----:B------:R-:W3:Y:S01]  /*9880*/  LDCU.128 UR16, c[0x0][0x440] ;  /* 0x00008800ff1077ac */ /* 0x000ee20008000c00 */
[----:B------:R-:W-:-:S04]  /*9890*/  LOP3.LUT R3, R2, 0x3000, RZ, 0xc0, !PT ;  /* 0x0000300002037812 */ /* 0x000fc800078ec0ff */
[----:B------:R-:W-:Y:S02]  /*98a0*/  LOP3.LUT R0, R3, 0x3e0, R0, 0xf8, !PT ;  /* 0x000003e003007812 */ /* 0x000fe400078ef800 */
[----:B-1----:R-:W-:-:S04]  /*98b0*/  LEA R5, R5, R4, 0x18 ;  /* 0x0000000405057211 */ /* 0x002fc800078ec0ff */
[-C--:B------:R-:W-:Y:S02]  /*98c0*/  IADD3 R0, PT, PT, R0, R5.reuse, RZ ;  /* 0x0000000500007210 */ /* 0x080fe40007ffe0ff */
[----:B0-----:R-:W-:-:S03]  /*98d0*/  LEA R8, R252, R5, 0x2 ;  /* 0x00000005fc087211 */ /* 0x001fc600078e10ff */
        /* <DEDUP_REMOVED lines=259> */
.L_x_8288:
[----:B------:R-:W-:Y:S01]  /*a910*/  HFMA2 R250, -RZ, RZ, 0, 5.9604644775390625e-08 ;  /* 0x00000001fffa7431 */ /* 0x000fe200000001ff */
[----:B------:R-:W-:Y:S01]  /*a920*/  BSSY B1, `(.L_x_8428) ;  /* 0x0000006000017945 */ /* 0x000fe20003800000 */
[----:B------:R-:W-:Y:S02]  /*a930*/  MOV R249, 0x1f ;  /* 0x0000001f00f97802 */ /* 0x000fe40000000f00 */
[----:B------:R-:W-:-:S07]  /*a940*/  MOV R248, 0xffffffff ;  /* 0xffffffff00f87802 */ /* 0x000fce0000000f00 */
[----:B0----5:R-:W-:Y:S05]  /*a950*/  WARPSYNC.COLLECTIVE R248, `(.L_x_8429) ;  /* 0x00000000f8087348 */ /* 0x021fea0003c00000 */
[----:B------:R1:W2:Y:S02]  /*a960*/  SHFL.BFLY P1, R252, R214, R250, R249 ;  /* 0x0c0000fad6fc7389 */ /* 0x0002a400000200f9 */
[----:B012--5:R-:W-:Y:S05]  /*a970*/  ENDCOLLECTIVE ;  /* 0x000000000000791b */ /* 0x027fea0003800000 */
.L_x_8429:
[----:B------:R-:W-:Y:S05]  /*a980*/  BSYNC B1 ;  /* 0x0000000000017941 */ /* 0x000fea0003800000 */
.L_x_8428:
        /* <DEDUP_REMOVED lines=9> */
.L_x_8430:
[----:B------:R-:W-:Y:S01]  /*aa20*/  HFMA2 R250, -RZ, RZ, 0, 1.1920928955078125e-07 ;  /* 0x00000002fffa7431 */ /* 0x000fe200000001ff */
[----:B------:R-:W-:-:S05]  /*aa30*/  MOV R214, R252 ;  /* 0x000000fc00d67202 */ /* 0x000fca0000000f00 */
[----:B------:R-:W-:Y:S01]  /*aa40*/  FADD.FTZ R215, R214, R215 ;  /* 0x000000d7d6d77221 */ /* 0x000fe20000010000 */
[----:B------:R-:W-:-:S07]  /*aa50*/  MOV R214, R251 ;  /* 0x000000fb00d67202 */ /* 0x000fce0000000f00 */
[----:B------:R-:W-:Y:S05]  /*aa60*/  WARPSYNC.COLLECTIVE R248, `(.L_x_8431) ;  /* 0x00000000f8087348 */ /* 0x000fea0003c00000 */
[----:B------:R0:W1:Y:S02]  /*aa70*/  SHFL.BFLY P1, R252, R214, R250, R249 ;  /* 0x0c0000fad6fc7389 */ /* 0x00006400000200f9 */
[----:B01----:R-:W-:Y:S05]  /*aa80*/  ENDCOLLECTIVE ;  /* 0x000000000000791b */ /* 0x003fea0003800000 */
.L_x_8431:
[----:B------:R-:W-:-:S05]  /*aa90*/  MOV R214, R252 ;  /* 0x000000fc00d67202 */ /* 0x000fca0000000f00 */
[----:B------:R-:W-:Y:S01]  /*aaa0*/  FADD.FTZ R251, R251, R214 ;  /* 0x000000d6fbfb7221 */ /* 0x000fe20000010000 */
[----:B------:R-:W-:-:S07]  /*aab0*/  MOV R214, R215 ;  /* 0x000000d700d67202 */ /* 0x000fce0000000f00 */
[----:B------:R-:W-:Y:S05]  /*aac0*/  WARPSYNC.COLLECTIVE R248, `(.L_x_8432) ;  /* 0x00000000f8087348 */ /* 0x000fea0003c00000 */
[----:B------:R0:W1:Y:S02]  /*aad0*/  SHFL.BFLY P1, R252, R214, R250, R249 ;  /* 0x0c0000fad6fc7389 */ /* 0x00006400000200f9 */
[----:B01----:R-:W-:Y:S05]  /*aae0*/  ENDCOLLECTIVE ;  /* 0x000000000000791b */ /* 0x003fea0003800000 */
.L_x_8432:
[----:B------:R-:W-:Y:S01]  /*aaf0*/  HFMA2 R250, -RZ, RZ, 0, 2.384185791015625e-07 ;  /* 0x00000004fffa7431 */ /* 0x000fe200000001ff */
[----:B------:R-:W-:-:S05]  /*ab00*/  MOV R214, R252 ;  /* 0x000000fc00d67202 */ /* 0x000fca0000000f00 */
[----:B------:R-:W-:Y:S01]  /*ab10*/  FADD.FTZ R215, R215, R214 ;  /* 0x000000d6d7d77221 */ /* 0x000fe20000010000 */
[----:B------:R-:W-:-:S07]  /*ab20*/  MOV R214, R251 ;  /* 0x000000fb00d67202 */ /* 0x000fce0000000f00 */
[----:B------:R-:W-:Y:S05]  /*ab30*/  WARPSYNC.COLLECTIVE R248, `(.L_x_8433) ;  /* 0x00000000f8087348 */ /* 0x000fea0003c00000 */
[----:B------:R0:W1:Y:S02]  /*ab40*/  SHFL.BFLY P1, R252, R214, R250, R249 ;  /* 0x0c0000fad6fc7389 */ /* 0x00006400000200f9 */
[----:B01----:R-:W-:Y:S05]  /*ab50*/  ENDCOLLECTIVE ;  /* 0x000000000000791b */ /* 0x003fea0003800000 */
.L_x_8433:
[----:B------:R-:W-:-:S05]  /*ab60*/  MOV R214, R252 ;  /* 0x000000fc00d67202 */ /* 0x000fca0000000f00 */
[----:B------:R-:W-:Y:S01]  /*ab70*/  FADD.FTZ R251, R251, R214 ;  /* 0x000000d6fbfb7221 */ /* 0x000fe20000010000 */
[----:B------:R-:W-:-:S07]  /*ab80*/  MOV R214, R215 ;  /* 0x000000d700d67202 */ /* 0x000fce0000000f00 */
[----:B------:R-:W-:Y:S05]  /*ab90*/  WARPSYNC.COLLECTIVE R248, `(.L_x_8434) ;  /* 0x00000000f8087348 */ /* 0x000fea0003c00000 */
[----:B------:R0:W1:Y:S02]  /*aba0*/  SHFL.BFLY P1, R252, R214, R250, R249 ;  /* 0x0c0000fad6fc7389 */ /* 0x00006400000200f9 */
[----:B01----:R-:W-:Y:S05]  /*abb0*/  ENDCOLLECTIVE ;  /* 0x000000000000791b */ /* 0x003fea0003800000 */
.L_x_8434:
[----:B------:R-:W-:Y:S01]  /*abc0*/  HFMA2 R250, -RZ, RZ, 0, 4.76837158203125e-07 ;  /* 0x00000008fffa7431 */ /* 0x000fe200000001ff */
[----:B------:R-:W-:-:S05]  /*abd0*/  MOV R214, R252 ;  /* 0x000000fc00d67202 */ /* 0x000fca0000000f00 */
[----:B------:R-:W-:Y:S01]  /*abe0*/  FADD.FTZ R215, R215, R214 ;  /* 0x000000d6d7d77221 */ /* 0x000fe20000010000 */
[----:B------:R-:W-:-:S07]  /*abf0*/  MOV R214, R251 ;  /* 0x000000fb00d67202 */ /* 0x000fce0000000f00 */
[----:B------:R-:W-:Y:S05]  /*ac00*/  WARPSYNC.COLLECTIVE R248, `(.L_x_8435) ;  /* 0x00000000f8087348 */ /* 0x000fea0003c00000 */
[----:B------:R0:W1:Y:S02]  /*ac10*/  SHFL.BFLY P1, R252, R214, R250, R249 ;  /* 0x0c0000fad6fc7389 */ /* 0x00006400000200f9 */
[----:B01----:R-:W-:Y:S05]  /*ac20*/  ENDCOLLECTIVE ;  /* 0x000000000000791b */ /* 0x003fea0003800000 */
.L_x_8435:
[----:B------:R-:W-:-:S05]  /*ac30*/  MOV R214, R252 ;  /* 0x000000fc00d67202 */ /* 0x000fca0000000f00 */
[----:B------:R-:W-:Y:S01]  /*ac40*/  FADD.FTZ R251, R251, R214 ;  /* 0x000000d6fbfb7221 */ /* 0x000fe20000010000 */
[----:B------:R-:W-:-:S07]  /*ac50*/  MOV R214, R215 ;  /* 0x000000d700d67202 */ /* 0x000fce0000000f00 */
[----:B------:R-:W-:Y:S05]  /*ac60*/  WARPSYNC.COLLECTIVE R248, `(.L_x_8436) ;  /* 0x00000000f8087348 */ /* 0x000fea0003c00000 */
[----:B------:R0:W1:Y:S02]  /*ac70*/  SHFL.BFLY P1, R252, R214, R250, R249 ;  /* 0x0c0000fad6fc7389 */ /* 0x00006400000200f9 */
[----:B01----:R-:W-:Y:S05]  /*ac80*/  ENDCOLLECTIVE ;  /* 0x000000000000791b */ /* 0x003fea0003800000 */
.L_x_8436:
[----:B------:R-:W-:Y:S01]  /*ac90*/  HFMA2 R250, -RZ, RZ, 0, 9.5367431640625e-07 ;  /* 0x00000010fffa7431 */ /* 0x000fe200000001ff */
[----:B------:R-:W-:-:S05]  /*aca0*/  MOV R214, R252 ;  /* 0x000000fc00d67202 */ /* 0x000fca0000000f00 */
[----:B------:R-:W-:Y:S01]  /*acb0*/  FADD.FTZ R215, R215, R214 ;  /* 0x000000d6d7d77221 */ /* 0x000fe20000010000 */
[----:B------:R-:W-:-:S07]  /*acc0*/  MOV R214, R251 ;  /* 0x000000fb00d67202 */ /* 0x000fce0000000f00 */
[----:B------:R-:W-:Y:S05]  /*acd0*/  WARPSYNC.COLLECTIVE R248, `(.L_x_8437) ;  /* 0x00000000f8087348 */ /* 0x000fea0003c00000 */
[----:B------:R0:W1:Y:S02]  /*ace0*/  SHFL.BFLY P1, R252, R214, R250, R249 ;  /* 0x0c0000fad6fc7389 */ /* 0x00006400000200f9 */
[----:B01----:R-:W-:Y:S05]  /*acf0*/  ENDCOLLECTIVE ;  /* 0x000000000000791b */ /* 0x003fea0003800000 */
.L_x_8437:
[----:B------:R-:W-:Y:S01]  /*ad00*/  MOV R214, R215 ;  /* 0x000000d700d67202 */ /* 0x000fe20000000f00 */
[----:B------:R0:W-:Y:S06]  /*ad10*/  STL [R1], R252 ;  /* 0x000000fc01007387 */ /* 0x0001ec0000100800 */
[----:B0-----:R-:W-:Y:S05]  /*ad20*/  WARPSYNC.COLLECTIVE R248, `(.L_x_8438) ;  /* 0x00000000f8087348 */ /* 0x001fea0003c00000 */
[----:B0-----:R0:W1:Y:S02]  /*ad30*/  SHFL.BFLY P1, R252, R214, R250, R249 ;  /* 0x0c0000fad6fc7389 */ /* 0x00106400000200f9 */
[----:B01----:R-:W-:Y:S05]  /*ad40*/  ENDCOLLECTIVE ;  /* 0x000000000000791b */ /* 0x003fea0003800000 */
.L_x_8438:
[----:B------:R-:W-:Y:S01]  /*ad50*/  MOV R214, R252 ;  /* 0x000000fc00d67202 */ /* 0x000fe20000000f00 */
[----:B------:R-:W-:Y:S06]  /*ad60*/  BRA `(.L_x_8439) ;  /* 0xffffff7400347947 */ /* 0x000fec000383ffff */
.L_x_8440:
        /* <DEDUP_REMOVED lines=9> */
.L_x_20033:


//--------------------- .text._ZN10layer_norm13ln_bwd_kernelINS_13Kernel_traitsIf13__nv_bfloat16fS2_fjLj1024ELj1ELj4ELj1ELj16ENS_18Kernel_traits_baseILj1024EfS2_fS2_fjLj128EEEEELb1ELb0ELb0ELb0EEEvNS_9BwdParamsE --------------------------
	.section	.text._ZN10layer_norm13ln_bwd_kernelINS_13Kernel_traitsIf13__nv_bfloat16fS2_fjLj1024ELj1ELj4ELj1ELj16ENS_18Kernel_traits_baseILj1024EfS2_fS2_fjLj128EEEEELb1ELb0ELb0ELb0EEEvNS_9BwdParamsE,"ax",@progbits
	.align	128
        .global         _ZN10layer_norm13ln_bwd_kernelINS_13Kernel_traitsIf13__nv_bfloat16fS2_fjLj1024ELj1ELj4ELj1ELj16ENS_18Kernel_traits_baseILj1024EfS2_fS2_fjLj128EEEEELb1ELb0ELb0ELb0EEEvNS_9BwdParamsE
        .type           _ZN10layer_norm13ln_bwd_kernelINS_13Kernel_traitsIf13__nv_bfloat16fS2_fjLj1024ELj1ELj4ELj1ELj16ENS_18Kernel_traits_baseILj1024EfS2_fS2_fjLj128EEEEELb1ELb0ELb0ELb0EEEvNS_9BwdParamsE,@function
        .size           _ZN10layer_norm13ln_bwd_kernelINS_13Kernel_traitsIf13__nv_bfloat16fS2_fjLj1024ELj1ELj4ELj1ELj16ENS_18Kernel_traits_baseILj1024EfS2_fS2_fjLj128EEEEELb1ELb0ELb0ELb0EEEvNS_9BwdParamsE,(.L_x_20034 - _ZN10layer_norm13ln_bwd_kernelINS_13Kernel_traitsIf13__nv_bfloat16fS2_fjLj1024ELj1ELj4ELj1ELj16ENS_18Kernel_traits_baseILj1024EfS2_fS2_fjLj128EEEEELb1ELb0ELb0ELb0EEEvNS_9BwdParamsE)
        .other          _ZN10layer_norm13ln_bwd_kernelINS_13Kernel_traitsIf13__nv_bfloat16fS2_fjLj1024ELj1ELj4ELj1ELj16ENS_18Kernel_traits_baseILj1024EfS2_fS2_fjLj128EEEEELb1ELb0ELb0ELb0EEEvNS_9BwdParamsE,@"STO_CUDA_ENTRY STV_DEFAULT"
_ZN10layer_norm13ln_bwd_kernelINS_13Kernel_traitsIf13__nv_bfloat16fS2_fjLj1024ELj1ELj4ELj1ELj16ENS_18Kernel_traits_baseILj1024EfS2_fS2_fjLj128EEEEELb1ELb0ELb0ELb0EEEvNS_9BwdParamsE:
.text._ZN10layer_norm13ln_bwd_kernelINS_13Kernel_traitsIf13__nv_bfloat16fS2_fjLj1024ELj1ELj4ELj1ELj16ENS_18Kernel_traits_baseILj1024EfS2_fS2_fjLj128EEEEELb1ELb0ELb0ELb0EEEvNS_9BwdParamsE:
        /* <DEDUP_REMOVED lines=31> */
[----:B------:R-:W-:Y:S02]  /*01f0*/  @P2 IADD3 R15, PT, PT, R15, 0x20, RZ ;  /* 0x000000200f0f2810 */ /* 0x000fe40007ffe0ff */
[----:B------:R-:W5:Y:S04]  /*0200*/  @P1 LDG.E.128 R48, desc[UR6][R6.64+0x10] ;  /* 0x0000100606301981 */ /* 0x000f68000c1e1d00 */
[----:B------:R-:W5:Y:S01]  /*0210*/  @P2 LDG.E.128 R52, desc[UR6][R10.64] ;  /* 0x000000060a342981 */ /* 0x000f62000c1e1d00 */
[----:B---3--:R-:W-:-:S03]  /*0220*/  @P3 IMAD.WIDE.U32 R8, R15, 0x20, R12 ;  /* 0x000000200f083825 */ /* 0x008fc600078e000c */
[----:B------:R-:W5:Y:S04]  /*0230*/  @P2 LDG.E.128 R56, desc[UR6][R10.64+0x10] ;  /* 0x000010060a382981 */ /* 0x000f68000c1e1d00 */
[----:B------:R-:W5:Y:S04]  /*0240*/  @P3 LDG.E.128 R60, desc[UR6][R8.64] ;  /* 0x00000006083c3981 */ /* 0x000f68000c1e1d00 */
[----:B------:R-:W5:Y:S01]  /*0250*/  @P3 LDG.E.128 R64, desc[UR6][R8.64+0x10] ;  /* 0x0000100608403981 */ /* 0x000f62000c1e1d00 */
[----:B0-----:R-:W-:Y:S01]  /*0260*/  @P0 IMAD.WIDE.U32 R4, R3, 0x20, R4 ;  /* 0x0000002003040825 */ /* 0x001fe200078e0004 */
[----:B------:R-:W-:-:S04]  /*0270*/  USHF.L.U32 UR4, UR5, 0x2, URZ ;  /* 0x0000000205047899 */ /* 0x000fc800080006ff */
[----:B------:R-:W5:Y:S04]  /*0280*/  @P0 LDG.E.128 R36, desc[UR6][R4.64] ;  /* 0x0000000604240981 */ /* 0x000f68000c1e1d00 */
        /* <DEDUP_REMOVED lines=74> */
.L_x_8482:
        /* <DEDUP_REMOVED lines=34> */
[----:B------:R-:W-:-:S13]  /*0950*/  ISETP.NE.AND.EX P1, PT, RZ, UR11, PT, P1 ;  /* 0x0000000bff007c0c */ /* 0x000fda000bf25310 */
[----:B------:R-:W0:Y:S01]  /*0960*/  @P1 LDC.64 R206, c[0x0][0x438] ;  /* 0x00010e00ffce1b82 */ /* 0x000e220000000a00 */
[----:B--2---:R-:W-:-:S05]  /*0970*/  IMAD.WIDE.U32 R204, R186, 0x8, R204 ;  /* 0x00000008bacc7825 */ /* 0x004fca00078e00cc */
[----:B------:R-:W5:Y:S01]  /*0980*/  LDG.E.64 R232, desc[UR6][R204.64] ;  /* 0x00000006cce87981 */ /* 0x000f62000c1e1b00 */
[----:B0-----:R-:W-:-:S05]  /*0990*/  @P1 IMAD.WIDE.U32 R206, R186, 0x20, R206 ;  /* 0x00000020bace1825 */ /* 0x001fca00078e00ce */
[----:B------:R-:W5:Y:S04]  /*09a0*/  @P1 LDG.E.128 R136, desc[UR6][R206.64] ;  /* 0x00000006ce881981 */ /* 0x000f68000c1e1d00 */
[----:B------:R0:W5:Y:S01]  /*09b0*/  @P1 LDG.E.128 R140, desc[UR6][R206.64+0x10] ;  /* 0x00001006ce8c1981 */ /* 0x000162000c1e1d00 */
[----:B------:R-:W-:Y:S01]  /*09c0*/  IADD3 R228, PT, PT, R186, 0x20, RZ ;  /* 0x00000020bae47810 */ /* 0x000fe20007ffe0ff */
[C---:B---3--:R-:W-:Y:S01]  /*09d0*/  FADD.FTZ R164, -R218.reuse, R164 ;  /* 0x000000a4daa47221 */ /* 0x048fe20000010100 */
        /* <DEDUP_REMOVED lines=19> */
[----:B------:R-:W-:Y:S01]  /*0b10*/  FADD.FTZ R172, -R218, R172 ;  /* 0x000000acdaac7221 */ /* 0x000fe20000010100 */
        /* <DEDUP_REMOVED lines=24> */
[----:B0-----:R-:W-:Y:S01]  /*0ca0*/  FMUL.FTZ R206, R41, R168 ;  /* 0x000000a829ce7220 */ /* 0x001fe20000410000 */
        /* <DEDUP_REMOVED lines=22> */
.L_x_8444:
[----:B------:R-:W-:Y:S05]  /*0e10*/  BSYNC.RECONVERGENT B1 ;  /* 0x0000000000017941 */ /* 0x000fea0003800200 */
.L_x_8443:
        /* <DEDUP_REMOVED lines=87> */
.L_x_8446:
[----:B------:R-:W-:Y:S05]  /*1390*/  BSYNC.RECONVERGENT B1 ;  /* 0x0000000000017941 */ /* 0x000fea0003800200 */
.L_x_8445:
        /* <DEDUP_REMOVED lines=18> */
[----:B------:R-:W-:Y:S01]  /*14c0*/  IADD3 R228, PT, PT, R228, 0x20, RZ ;  /* 0x00000020e4e47810 */ /* 0x000fe20007ffe0ff */
[C---:B---3--:R-:W-:Y:S01]  /*14d0*/  FADD.FTZ R178, -R218.reuse, R26 ;  /* 0x0000001adab27221 */ /* 0x048fe20000010100 */
[C---:B------:R-:W-:Y:S01]  /*14e0*/  FADD.FTZ R180, -R218.reuse, R27 ;  /* 0x0000001bdab47221 */ /* 0x040fe20000010100 */
[C---:B------:R-:W-:Y:S01]  /*14f0*/  FADD.FTZ R24, -R218.reuse, R24 ;  /* 0x00000018da187221 */ /* 0x040fe20000010100 */
[----:B------:R-:W-:Y:S01]  /*1500*/  FADD.FTZ R176, -R218, R25 ;  /* 0x00000019dab07221 */ /* 0x000fe20000010100 */
[----:B-----5:R-:W-:Y:S01]  /*1510*/  FMUL.FTZ R25, R221, R178 ;  /* 0x000000b2dd197220 */ /* 0x020fe20000410000 */
[----:B----4-:R-:W-:-:S02]  /*1520*/  PRMT R26, R164, 0x7632, R26 ;  /* 0x00007632a41a7816 */ /* 0x010fc4000000001a */
[----:B------:R-:W-:Y:S02]  /*1530*/  SHF.L.U32 R27, R164, 0x10, RZ ;  /* 0x00000010a41b7819 */ /* 0x000fe400000006ff */
[C---:B------:R-:W-:Y:S02]  /*1540*/  PRMT R164, R165.reuse, 0x7632, R164 ;  /* 0x00007632a5a47816 */ /* 0x040fe400000000a4 */
[C---:B0-----:R-:W-:Y:S02]  /*1550*/  PRMT R172, R166.reuse, 0x7632, R172 ;  /* 0x00007632a6ac7816 */ /* 0x041fe400000000ac */
[----:B------:R-:W-:Y:S02]  /*1560*/  SHF.L.U32 R173, R166, 0x10, RZ ;  /* 0x00000010a6ad7819 */ /* 0x000fe400000006ff */
[----:B------:R-:W-:Y:S02]  /*1570*/  SHF.L.U32 R165, R165, 0x10, RZ ;  /* 0x00000010a5a57819 */ /* 0x000fe400000006ff */
[----:B------:R-:W-:Y:S01]  /*1580*/  SHF.L.U32 R166, R26, 0x10, RZ ;  /* 0x000000101aa67819 */ /* 0x000fe200000006ff */
[----:B------:R-:W-:Y:S01]  /*1590*/  FMUL.FTZ R26, R52, R27 ;  /* 0x0000001b341a7220 */ /* 0x000fe20000410000 */
[C---:B-1----:R-:W-:Y:S01]  /*15a0*/  FMUL.FTZ R23, R221.reuse, R24 ;  /* 0x00000018dd177220 */ /* 0x042fe20000410000 */
[----:B------:R-:W-:Y:S01]  /*15b0*/  FADD.FTZ R182, -R218, R168 ;  /* 0x000000a8dab67221 */ /* 0x000fe20000010100 */
[----:B------:R-:W-:Y:S01]  /*15c0*/  FMUL.FTZ R22, R221, R176 ;  /* 0x000000b0dd167220 */ /* 0x000fe20000410000 */
[----:B------:R-:W-:Y:S01]  /*15d0*/  SHF.L.U32 R168, R164, 0x10, RZ ;  /* 0x00000010a4a87819 */ /* 0x000fe200000006ff */
[----:B------:R-:W-:Y:S01]  /*15e0*/  FADD.FTZ R118, R118, R165 ;  /* 0x000000a576767221 */ /* 0x000fe20000010000 */
[-C--:B------:R-:W-:Y:S01]  /*15f0*/  FFMA.FTZ R82, R25, R165.reuse, R82 ;  /* 0x000000a519527223 */ /* 0x080fe20000010052 */
[----:B------:R-:W-:Y:S01]  /*1600*/  FMUL.FTZ R176, R54, R165 ;  /* 0x000000a536b07220 */ /* 0x000fe20000410000 */
[----:B------:R-:W-:Y:S01]  /*1610*/  FADD.FTZ R164, R227, R26 ;  /* 0x0000001ae3a47221 */ /* 0x000fe20000010000 */
        /* <DEDUP_REMOVED lines=47> */
.L_x_8448:
[----:B------:R-:W-:Y:S05]  /*1910*/  BSYNC.RECONVERGENT B1 ;  /* 0x0000000000017941 */ /* 0x000fea0003800200 */
.L_x_8447:
        /* <DEDUP_REMOVED lines=11> */
[----:B------:R-:W-:Y:S01]  /*19d0*/  ISETP.NE.AND.EX P1, PT, RZ, UR11, PT, P1 ;  /* 0x0000000bff007c0c */ /* 0x000fe2000bf25310 */
[----:B--2---:R-:W-:-:S05]  /*19e0*/  IMAD.WIDE.U32 R6, R228, 0x8, R6 ;  /* 0x00000008e4067825 */ /* 0x004fca00078e0006 */
[----:B------:R-:W5:Y:S07]  /*19f0*/  LDG.E.64 R224, desc[UR6][R6.64] ;  /* 0x0000000606e07981 */ /* 0x000f6e000c1e1b00 */
[----:B------:R-:W1:Y:S02]  /*1a00*/  @P1 LDC.64 R20, c[0x0][0x438] ;  /* 0x00010e00ff141b82 */ /* 0x000e640000000a00 */
[----:B-1----:R-:W-:-:S05]  /*1a10*/  @P1 IMAD.WIDE.U32 R20, R228, 0x20, R20 ;  /* 0x00000020e4141825 */ /* 0x002fca00078e0014 */
[----:B------:R-:W5:Y:S04]  /*1a20*/  @P1 LDG.E.128 R156, desc[UR6][R20.64] ;  /* 0x00000006149c1981 */ /* 0x000f68000c1e1d00 */
[----:B------:R1:W5:Y:S01]  /*1a30*/  @P1 LDG.E.128 R160, desc[UR6][R20.64+0x10] ;  /* 0x0000100614a01981 */ /* 0x000362000c1e1d00 */
[C---:B---3--:R-:W-:Y:S01]  /*1a40*/  FADD.FTZ R8, -R218.reuse, R8 ;  /* 0x00000008da087221 */ /* 0x048fe20000010100 */
[C---:B0-----:R-:W-:Y:S01]  /*1a50*/  FADD.FTZ R164, -R218.reuse, R9 ;  /* 0x00000009daa47221 */ /* 0x041fe20000010100 */
[C---:B------:R-:W-:Y:S01]  /*1a60*/  FADD.FTZ R166, -R218.reuse, R10 ;  /* 0x0000000adaa67221 */ /* 0x040fe20000010100 */
[C---:B------:R-:W-:Y:S01]  /*1a70*/  FADD.FTZ R168, -R218.reuse, R11 ;  /* 0x0000000bdaa87221 */ /* 0x040fe20000010100 */
[----:B-----5:R-:W-:Y:S01]  /*1a80*/  FMUL.FTZ R11, R221, R8 ;  /* 0x00000008dd0b7220 */ /* 0x020fe20000410000 */
[----:B----4-:R-:W-:Y:S01]  /*1a90*/  FADD.FTZ R172, -R218, R13 ;  /* 0x0000000ddaac7221 */ /* 0x010fe20000010100 */
[----:B------:R-:W-:-:S02]  /*1aa0*/  PRMT R9, R16, 0x7632, R9 ;  /* 0x0000763210097816 */ /* 0x000fc40000000009 */
[----:B-1----:R-:W-:Y:S01]  /*1ab0*/  SHF.L.U32 R21, R16, 0x10, RZ ;  /* 0x0000001010157819 */ /* 0x002fe200000006ff */
[----:B------:R-:W-:Y:S01]  /*1ac0*/  FMUL.FTZ R13, R221, R166 ;  /* 0x000000a6dd0d7220 */ /* 0x000fe20000410000 */
[C---:B------:R-:W-:Y:S02]  /*1ad0*/  PRMT R6, R17.reuse, 0x7632, R6 ;  /* 0x0000763211067816 */ /* 0x040fe40000000006 */
[----:B------:R-:W-:Y:S01]  /*1ae0*/  SHF.L.U32 R7, R17, 0x10, RZ ;  /* 0x0000001011077819 */ /* 0x000fe200000006ff */
[----:B------:R-:W-:Y:S01]  /*1af0*/  FMUL.FTZ R16, R60, R21 ;  /* 0x000000153c107220 */ /* 0x000fe20000410000 */
[----:B------:R-:W-:Y:S01]  /*1b00*/  SHF.L.U32 R8, R9, 0x10, RZ ;  /* 0x0000001009087819 */ /* 0x000fe200000006ff */
[----:B------:R-:W-:Y:S01]  /*1b10*/  FMUL.FTZ R10, R221, R164 ;  /* 0x000000a4dd0a7220 */ /* 0x000fe20000410000 */
[----:B------:R-:W-:Y:S01]  /*1b20*/  PRMT R20, R18, 0x7632, R20 ;  /* 0x0000763212147816 */ /* 0x000fe20000000014 */
[----:B------:R-:W-:Y:S01]  /*1b30*/  FADD.FTZ R126, R126, R7 ;  /* 0x000000077e7e7221 */ /* 0x000fe20000010000 */
[----:B------:R-:W-:Y:S01]  /*1b40*/  SHF.L.U32 R165, R18, 0x10, RZ ;  /* 0x0000001012a57819 */ /* 0x000fe200000006ff */
[-C--:B------:R-:W-:Y:S01]  /*1b50*/  FFMA.FTZ R90, R13, R7.reuse, R90 ;  /* 0x000000070d5a7223 */ /* 0x080fe2000001005a */
[C---:B------:R-:W-:Y:S01]  /*1b60*/  PRMT R167, R19.reuse, 0x7632, R167 ;  /* 0x0000763213a77816 */ /* 0x040fe200000000a7 */
[----:B------:R-:W-:Y:S01]  /*1b70*/  FMUL.FTZ R18, R62, R7 ;  /* 0x000000073e127220 */ /* 0x000fe20000410000 */
[----:B------:R-:W-:Y:S01]  /*1b80*/  SHF.L.U32 R169, R19, 0x10, RZ ;  /* 0x0000001013a97819 */ /* 0x000fe200000006ff */
[----:B------:R-:W-:Y:S01]  /*1b90*/  FMUL.FTZ R19, R61, R8 ;  /* 0x000000083d137220 */ /* 0x000fe20000410000 */
[----:B------:R-:W-:Y:S01]  /*1ba0*/  SHF.L.U32 R164, R6, 0x10, RZ ;  /* 0x0000001006a47819 */ /* 0x000fe200000006ff */
[----:B------:R-:W-:Y:S01]  /*1bb0*/  FADD.FTZ R6, R227, R16 ;  /* 0x00000010e3067221 */ /* 0x000fe20000010000 */
[----:B------:R-:W-:-:S03]  /*1bc0*/  FFMA.FTZ R7, R11, R16, R226 ;  /* 0x000000100b077223 */ /* 0x000fc600000100e2 */
[----:B------:R-:W-:Y:S01]  /*1bd0*/  FADD.FTZ R9, R6, R19 ;  /* 0x0000001306097221 */ /* 0x000fe20000010000 */
[----:B------:R-:W-:Y:S01]  /*1be0*/  FFMA.FTZ R6, R10, R19, R7 ;  /* 0x000000130a067223 */ /* 0x000fe20000010007 */
[----:B------:R-:W-:Y:S01]  /*1bf0*/  FADD.FTZ R170, -R218, R12 ;  /* 0x0000000cdaaa7221 */ /* 0x000fe20000010100 */
        /* <DEDUP_REMOVED lines=8> */
[C---:B------:R-:W-:Y:S01]  /*1c80*/  FADD.FTZ R174, -R218.reuse, R14 ;  /* 0x0000000edaae7221 */ /* 0x040fe20000010100 */
[----:B------:R-:W-:Y:S01]  /*1c90*/  FADD.FTZ R218, -R218, R15 ;  /* 0x0000000fdada7221 */ /* 0x000fe20000010100 */
[C---:B------:R-:W-:Y:S01]  /*1ca0*/  FMUL.FTZ R15, R221.reuse, R170 ;  /* 0x000000aadd0f7220 */ /* 0x040fe20000410000 */
[----:B------:R-:W-:Y:S01]  /*1cb0*/  SHF.L.U32 R166, R20, 0x10, RZ ;  /* 0x0000001014a67819 */ /* 0x000fe200000006ff */
        /* <DEDUP_REMOVED lines=15> */
[----:B------:R-:W-:Y:S01]  /*1db0*/  FMUL.FTZ R7, R66, R169 ;  /* 0x000000a942077220 */ /* 0x000fe20000410000 */
        /* <DEDUP_REMOVED lines=8> */
[----:B------:R-:W-:Y:S01]  /*1e40*/  FFMA.FTZ R95, R6, R168, R95 ;  /* 0x000000a8065f7223 */ /* 0x000fe2000001005f */
[----:B------:R-:W-:Y:S01]  /*1e50*/  FADD.FTZ R131, R131, R168 ;  /* 0x000000a883837221 */ /* 0x000fe20000010000 */
[----:B------:R-:W-:Y:S01]  /*1e60*/  FADD.FTZ R227, R164, R9 ;  /* 0x00000009a4e37221 */ /* 0x000fe20000010000 */
[----:B------:R-:W-:-:S07]  /*1e70*/  FFMA.FTZ R226, R6, R9, R166 ;  /* 0x0000000906e27223 */ /* 0x000fce00000100a6 */
.L_x_8450:
[----:B------:R-:W-:Y:S05]  /*1e80*/  BSYNC.RECONVERGENT B1 ;  /* 0x0000000000017941 */ /* 0x000fea0003800200 */
.L_x_8449:
        /* <DEDUP_REMOVED lines=24> */
.L_x_8494:
        /* <DEDUP_REMOVED lines=75> */
.L_x_8456:
[-CC-:B------:R-:W-:Y:S01]  /*24c0*/  FFMA.FTZ R76, R219, R169.reuse, R170.reuse ;  /* 0x000000a9db4c7223 */ /* 0x180fe200000100aa */
[-CC-:B------:R-:W-:Y:S01]  /*24d0*/  FFMA.FTZ R77, R216, R169.reuse, R170.reuse ;  /* 0x000000a9d84d7223 */ /* 0x180fe200000100aa */
[-C--:B------:R-:W-:Y:S01]  /*24e0*/  FFMA.FTZ R134, R215, R169.reuse, R170 ;  /* 0x000000a9d7867223 */ /* 0x080fe200000100aa */
[----:B------:R-:W-:Y:S01]  /*24f0*/  LOP3.LUT P5, RZ, R232, 0xff, RZ, 0xc0, !PT ;  /* 0x000000ffe8ff7812 */ /* 0x000fe200078ac0ff */
[----:B------:R-:W-:Y:S01]  /*2500*/  FADD.FTZ R76, R217, -R76 ;  /* 0x8000004cd94c7221 */ /* 0x000fe20000010000 */
[----:B------:R-:W-:Y:S01]  /*2510*/  FADD.FTZ R78, R214, -R77 ;  /* 0x8000004dd64e7221 */ /* 0x000fe20000010000 */
[----:B------:R-:W-:Y:S01]  /*2520*/  FADD.FTZ R134, R213, -R134 ;  /* 0x80000086d5867221 */ /* 0x000fe20000010000 */
[-CC-:B------:R-:W-:Y:S01]  /*2530*/  FFMA.FTZ R79, R212, R169.reuse, R170.reuse ;  /* 0x000000a9d44f7223 */ /* 0x180fe200000100aa */
[C---:B------:R-:W-:Y:S01]  /*2540*/  FMUL.FTZ R132, R221.reuse, R76 ;  /* 0x0000004cdd847220 */ /* 0x040fe20000410000 */
[C---:B------:R-:W-:Y:S01]  /*2550*/  FMUL.FTZ R133, R221.reuse, R78 ;  /* 0x0000004edd857220 */ /* 0x040fe20000410000 */
[----:B------:R-:W-:Y:S01]  /*2560*/  FMUL.FTZ R134, R221, R134 ;  /* 0x00000086dd867220 */ /* 0x000fe20000410000 */
[----:B------:R-:W-:Y:S01]  /*2570*/  LOP3.LUT P6, RZ, R232, 0xff00, RZ, 0xc0, !PT ;  /* 0x0000ff00e8ff7812 */ /* 0x000fe200078cc0ff */
[-C--:B------:R-:W-:Y:S01]  /*2580*/  FMUL.FTZ R76, R132, R168.reuse ;  /* 0x000000a8844c7220 */ /* 0x080fe20000410000 */
[-C--:B------:R-:W-:Y:S01]  /*2590*/  FMUL.FTZ R77, R133, R168.reuse ;  /* 0x000000a8854d7220 */ /* 0x080fe20000410000 */
[----:B------:R-:W-:Y:S01]  /*25a0*/  FMUL.FTZ R78, R134, R168 ;  /* 0x000000a8864e7220 */ /* 0x000fe20000410000 */
[-C--:B0-----:R-:W-:Y:S01]  /*25b0*/  FFMA.FTZ R172, R211, R169.reuse, R170 ;  /* 0x000000a9d3ac7223 */ /* 0x081fe200000100aa */
[----:B------:R-:W-:Y:S01]  /*25c0*/  FMUL.FTZ R76, R76, UR13 ;  /* 0x0000000d4c4c7c20 */ /* 0x000fe20008410000 */
[----:B------:R-:W-:Y:S01]  /*25d0*/  FMUL.FTZ R77, R77, UR13 ;  /* 0x0000000d4d4d7c20 */ /* 0x000fe20008410000 */
[----:B------:R-:W-:Y:S01]  /*25e0*/  FMUL.FTZ R78, R78, UR13 ;  /* 0x0000000d4e4e7c20 */ /* 0x000fe20008410000 */
[----:B------:R-:W-:Y:S01]  /*25f0*/  FADD.FTZ R172, R209, -R172 ;  /* 0x800000acd1ac7221 */ /* 0x000fe20000010000 */
[-CC-:B------:R-:W-:Y:S01]  /*2600*/  FFMA.FTZ R218, R207, R169.reuse, R170.reuse ;  /* 0x000000a9cfda7223 */ /* 0x180fe200000100aa */
[----:B------:R-:W-:Y:S01]  /*2610*/  FSEL R164, R76, RZ, P5 ;  /* 0x000000ff4ca47208 */ /* 0x000fe20002800000 */
[----:B------:R-:W-:Y:S01]  /*2620*/  FADD.FTZ R76, R210, -R79 ;  /* 0x8000004fd24c7221 */ /* 0x000fe20000010000 */
[----:B------:R-:W-:Y:S01]  /*2630*/  LOP3.LUT P5, RZ, R232, 0xff0000, RZ, 0xc0, !PT ;  /* 0x00ff0000e8ff7812 */ /* 0x000fe200078ac0ff */
[-CC-:B------:R-:W-:Y:S01]  /*2640*/  FFMA.FTZ R167, R204, R169.reuse, R170.reuse ;  /* 0x000000a9cca77223 */ /* 0x180fe200000100aa */
[----:B------:R-:W-:Y:S01]  /*2650*/  FSEL R165, R77, RZ, P6 ;  /* 0x000000ff4da57208 */ /* 0x000fe20003000000 */
[C---:B------:R-:W-:Y:S01]  /*2660*/  FMUL.FTZ R135, R221.reuse, R76 ;  /* 0x0000004cdd877220 */ /* 0x040fe20000410000 */
[----:B------:R-:W-:Y:S01]  /*2670*/  FFMA.FTZ R77, R208, R169, R170 ;  /* 0x000000a9d04d7223 */ /* 0x000fe200000100aa */
[----:B------:R-:W-:Y:S01]  /*2680*/  FSEL R166, R78, RZ, P5 ;  /* 0x000000ff4ea67208 */ /* 0x000fe20002800000 */
[----:B------:R-:W-:Y:S01]  /*2690*/  FMUL.FTZ R76, R221, R172 ;  /* 0x000000acdd4c7220 */ /* 0x000fe20000410000 */
[-C--:B------:R-:W-:Y:S01]  /*26a0*/  FMUL.FTZ R78, R135, R168.reuse ;  /* 0x000000a8874e7220 */ /* 0x080fe20000410000 */
[----:B------:R-:W-:Y:S01]  /*26b0*/  FADD.FTZ R174, R206, -R77 ;  /* 0x8000004dceae7221 */ /* 0x000fe20000010000 */
[----:B------:R-:W-:Y:S01]  /*26c0*/  LOP3.LUT P6, RZ, R232, 0xff000000, RZ, 0xc0, !PT ;  /* 0xff000000e8ff7812 */ /* 0x000fe200078cc0ff */
[----:B------:R-:W-:Y:S01]  /*26d0*/  FMUL.FTZ R79, R76, R168 ;  /* 0x000000a84c4f7220 */ /* 0x000fe20000410000 */
[----:B------:R-:W-:Y:S01]  /*26e0*/  FMUL.FTZ R78, R78, UR13 ;  /* 0x0000000d4e4e7c20 */ /* 0x000fe20008410000 */
[----:B------:R-:W-:Y:S01]  /*26f0*/  FMUL.FTZ R77, R221, R174 ;  /* 0x000000aedd4d7220 */ /* 0x000fe20000410000 */
[----:B------:R-:W-:Y:S01]  /*2700*/  FADD.FTZ R218, R205, -R218 ;  /* 0x800000dacdda7221 */ /* 0x000fe20000010000 */
[----:B------:R-:W-:Y:S01]  /*2710*/  FADD.FTZ R174, R202, -R167 ;  /* 0x800000a7caae7221 */ /* 0x000fe20000010000 */
[----:B------:R-:W-:Y:S01]  /*2720*/  FMUL.FTZ R171, R79, UR13 ;  /* 0x0000000d4fab7c20 */ /* 0x000fe20008410000 */
[----:B------:R-:W-:Y:S01]  /*2730*/  FMUL.FTZ R172, R77, R168 ;  /* 0x000000a84dac7220 */ /* 0x000fe20000410000 */
[----:B------:R-:W-:Y:S01]  /*2740*/  FSEL R167, R78, RZ, P6 ;  /* 0x000000ff4ea77208 */ /* 0x000fe20003000000 */
[----:B------:R-:W-:Y:S01]  /*2750*/  FMUL.FTZ R78, R221, R218 ;  /* 0x000000dadd4e7220 */ /* 0x000fe20000410000 */
[----:B------:R-:W-:Y:S01]  /*2760*/  LOP3.LUT P5, RZ, R233, 0xff, RZ, 0xc0, !PT ;  /* 0x000000ffe9ff7812 */ /* 0x000fe200078ac0ff */
[----:B------:R-:W-:Y:S01]  /*2770*/  FMUL.FTZ R79, R221, R174 ;  /* 0x000000aedd4f7220 */ /* 0x000fe20000410000 */
[----:B------:R-:W-:Y:S01]  /*2780*/  FMUL.FTZ R172, R172, UR13 ;  /* 0x0000000dacac7c20 */ /* 0x000fe20008410000 */
[----:B------:R-:W-:Y:S01]  /*2790*/  LOP3.LUT P6, RZ, R233, 0xff00, RZ, 0xc0, !PT ;  /* 0x0000ff00e9ff7812 */ /* 0x000fe200078cc0ff */
[-C--:B------:R-:W-:Y:S01]  /*27a0*/  FMUL.FTZ R173, R78, R168.reuse ;  /* 0x000000a84ead7220 */ /* 0x080fe20000410000 */
[----:B------:R-:W-:Y:S01]  /*27b0*/  FSEL R171, R171, RZ, P5 ;  /* 0x000000ffabab7208 */ /* 0x000fe20002800000 */
[----:B------:R-:W-:Y:S01]  /*27c0*/  FMUL.FTZ R174, R79, R168 ;  /* 0x000000a84fae7220 */ /* 0x000fe20000410000 */
[----:B------:R-:W-:Y:S01]  /*27d0*/  ISETP.GE.U32.AND P5, PT, R232, RZ, PT ;  /* 0x000000ffe800720c */ /* 0x000fe20003fa6070 */
[----:B------:R-:W-:Y:S01]  /*27e0*/  FMUL.FTZ R173, R173, UR13 ;  /* 0x0000000dadad7c20 */ /* 0x000fe20008410000 */
[----:B------:R-:W-:Y:S01]  /*27f0*/  FSEL R172, R172, RZ, P6 ;  /* 0x000000ffacac7208 */ /* 0x000fe20003000000 */
[----:B------:R-:W-:Y:S01]  /*2800*/  FMUL.FTZ R174, R174, UR13 ;  /* 0x0000000daeae7c20 */ /* 0x000fe20008410000 */
[----:B------:R-:W-:-:S02]  /*2810*/  LOP3.LUT P6, RZ, R233, 0xff0000, RZ, 0xc0, !PT ;  /* 0x00ff0000e9ff7812 */ /* 0x000fc400078cc0ff */
[----:B------:R-:W-:Y:S02]  /*2820*/  ISETP.GE.U32.AND.EX P5, PT, R233, 0x1000000, PT, P5 ;  /* 0x01000000e900780c */ /* 0x000fe40003fa6150 */
[----:B------:R-:W-:Y:S02]  /*2830*/  FSEL R173, R173, RZ, P6 ;  /* 0x000000ffadad7208 */ /* 0x000fe40003000000 */
[----:B------:R-:W-:Y:S02]  /*2840*/  FSEL R174, R174, RZ, P5 ;  /* 0x000000ffaeae7208 */ /* 0x000fe40002800000 */
[----:B------:R-:W-:Y:S02]  /*2850*/  F2FP.BF16.F32.PACK_AB R164, R165, R164 ;  /* 0x000000a4a5a4723e */ /* 0x000fe400000010ff */
[----:B------:R-:W-:Y:S02]  /*2860*/  F2FP.BF16.F32.PACK_AB R165, R167, R166 ;  /* 0x000000a6a7a5723e */ /* 0x000fe400000010ff */
[----:B------:R-:W-:-:S02]  /*2870*/  F2FP.BF16.F32.PACK_AB R166, R172, R171 ;  /* 0x000000abaca6723e */ /* 0x000fc400000010ff */
[----:B------:R-:W-:-:S07]  /*2880*/  F2FP.BF16.F32.PACK_AB R167, R174, R173 ;  /* 0x000000adaea7723e */ /* 0x000fce00000010ff */
.L_x_8457:
        /* <DEDUP_REMOVED lines=8> */
.L_x_8455:
[----:B------:R-:W-:Y:S05]  /*2910*/  BSYNC.RECONVERGENT B2 ;  /* 0x0000000000027941 */ /* 0x000fea0003800200 */
.L_x_8454:
        /* <DEDUP_REMOVED lines=36> */
[----:B0-----:R-:W-:Y:S01]  /*2b60*/  FADD.FTZ R172, R190, -R77 ;  /* 0x8000004dbeac7221 */ /* 0x001fe20000010000 */
[----:B------:R-:W-:Y:S01]  /*2b70*/  FMUL.FTZ R76, R221, R78 ;  /* 0x0000004edd4c7220 */ /* 0x000fe20000410000 */
[----:B------:R-:W-:Y:S01]  /*2b80*/  LOP3.LUT P4, RZ, R231, 0xff, RZ, 0xc0, !PT ;  /* 0x000000ffe7ff7812 */ /* 0x000fe2000788c0ff */
[----:B------:R-:W-:Y:S01]  /*2b90*/  FMUL.FTZ R77, R135, R168 ;  /* 0x000000a8874d7220 */ /* 0x000fe20000410000 */
[C---:B------:R-:W-:Y:S01]  /*2ba0*/  FMUL.FTZ R78, R221.reuse, R174 ;  /* 0x000000aedd4e7220 */ /* 0x040fe20000410000 */
[----:B------:R-:W-:Y:S01]  /*2bb0*/  FMUL.FTZ R171, R76, R168 ;  /* 0x000000a84cab7220 */ /* 0x000fe20000410000 */
[----:B------:R-:W-:Y:S01]  /*2bc0*/  FMUL.FTZ R79, R221, R218 ;  /* 0x000000dadd4f7220 */ /* 0x000fe20000410000 */
[----:B------:R-:W-:Y:S01]  /*2bd0*/  FMUL.FTZ R167, R77, UR13 ;  /* 0x0000000d4da77c20 */ /* 0x000fe20008410000 */
[----:B------:R-:W-:Y:S01]  /*2be0*/  FMUL.FTZ R77, R221, R172 ;  /* 0x000000acdd4d7220 */ /* 0x000fe20000410000 */
[----:B------:R-:W-:Y:S01]  /*2bf0*/  FMUL.FTZ R171, R171, UR13 ;  /* 0x0000000dabab7c20 */ /* 0x000fe20008410000 */
        /* <DEDUP_REMOVED lines=21> */
.L_x_8460:
[-CC-:B--2---:R-:W-:Y:S01]  /*2d50*/  FFMA.FTZ R164, R195, R169.reuse, R170.reuse ;  /* 0x000000a9c3a47223 */ /* 0x184fe200000100aa */
        /* <DEDUP_REMOVED lines=60> */
.L_x_8461:
        /* <DEDUP_REMOVED lines=8> */
.L_x_8459:
[----:B------:R-:W-:Y:S05]  /*31a0*/  BSYNC.RECONVERGENT B2 ;  /* 0x0000000000027941 */ /* 0x000fea0003800200 */
.L_x_8458:
        /* <DEDUP_REMOVED lines=20> */
[----:B------:R-:W-:Y:S01]  /*32f0*/  LOP3.LUT P5, RZ, R222, 0xff0000, RZ, 0xc0, !PT ;  /* 0x00ff0000deff7812 */ /* 0x000fe200078ac0ff */
[----:B------:R-:W-:Y:S01]  /*3300*/  FMUL.FTZ R78, R78, UR13 ;  /* 0x0000000d4e4e7c20 */ /* 0x000fe20008410000 */
[----:B------:R-:W-:Y:S01]  /*3310*/  FMUL.FTZ R76, R132, R168 ;  /* 0x000000a8844c7220 */ /* 0x000fe20000410000 */
[----:B------:R-:W-:Y:S01]  /*3320*/  FMUL.FTZ R77, R77, UR13 ;  /* 0x0000000d4d4d7c20 */ /* 0x000fe20008410000 */
[----:B------:R-:W-:Y:S01]  /*3330*/  FMUL.FTZ R79, R79, UR13 ;  /* 0x0000000d4f4f7c20 */ /* 0x000fe20008410000 */
[----:B------:R-:W-:Y:S01]  /*3340*/  LOP3.LUT P6, RZ, R222, 0xff00, RZ, 0xc0, !PT ;  /* 0x0000ff00deff7812 */ /* 0x000fe200078cc0ff */
[----:B------:R-:W-:Y:S01]  /*3350*/  FMUL.FTZ R76, R76, UR13 ;  /* 0x0000000d4c4c7c20 */ /* 0x000fe20008410000 */
[----:B------:R-:W-:Y:S01]  /*3360*/  LOP3.LUT P3, RZ, R222, 0xff000000, RZ, 0xc0, !PT ;  /* 0xff000000deff7812 */ /* 0x000fe2000786c0ff */
[-CC-:B------:R-:W-:Y:S01]  /*3370*/  FFMA.FTZ R174, R184, R169.reuse, R170.reuse ;  /* 0x000000a9b8ae7223 */ /* 0x180fe200000100aa */
[----:B------:R-:W-:Y:S01]  /*3380*/  FSEL R166, R78, RZ, P5 ;  /* 0x000000ff4ea67208 */ /* 0x000fe20002800000 */
[-C--:B------:R-:W-:Y:S01]  /*3390*/  FFMA.FTZ R78, R180, R169.reuse, R170 ;  /* 0x000000a9b44e7223 */ /* 0x080fe200000100aa */
[----:B------:R-:W-:Y:S01]  /*33a0*/  LOP3.LUT P4, RZ, R222, 0xff, RZ, 0xc0, !PT ;  /* 0x000000ffdeff7812 */ /* 0x000fe2000788c0ff */
[----:B------:R-:W-:Y:S01]  /*33b0*/  FADD.FTZ R174, R185, -R174 ;  /* 0x800000aeb9ae7221 */ /* 0x000fe20000010000 */
[----:B------:R-:W-:Y:S01]  /*33c0*/  FSEL R165, R77, RZ, P6 ;  /* 0x000000ff4da57208 */ /* 0x000fe20003000000 */
[-CC-:B------:R-:W-:Y:S01]  /*33d0*/  FFMA.FTZ R77, R27, R169.reuse, R170.reuse ;  /* 0x000000a91b4d7223 */ /* 0x180fe200000100aa */
[----:B------:R-:W-:Y:S01]  /*33e0*/  FSEL R167, R79, RZ, P3 ;  /* 0x000000ff4fa77208 */ /* 0x000fe20001800000 */
[----:B------:R-:W-:Y:S01]  /*33f0*/  FFMA.FTZ R79, R177, R169, R170 ;  /* 0x000000a9b14f7223 */ /* 0x000fe200000100aa */
[----:B------:R-:W-:Y:S01]  /*3400*/  FSEL R164, R76, RZ, P4 ;  /* 0x000000ff4ca47208 */ /* 0x000fe20002000000 */
[----:B------:R-:W-:Y:S01]  /*3410*/  FADD.FTZ R78, R183, -R78 ;  /* 0x8000004eb74e7221 */ /* 0x000fe20000010000 */
[----:B------:R-:W-:Y:S01]  /*3420*/  FADD.FTZ R76, R178, -R77 ;  /* 0x8000004db24c7221 */ /* 0x000fe20000010000 */
[----:B0-----:R-:W-:Y:S01]  /*3430*/  FADD.FTZ R172, R182, -R79 ;  /* 0x8000004fb6ac7221 */ /* 0x001fe20000010000 */
        /* <DEDUP_REMOVED lines=26> */
.L_x_8464:
[-CC-:B--23--:R-:W-:Y:S01]  /*35e0*/  FFMA.FTZ R164, R184, R169.reuse, R170.reuse ;  /* 0x000000a9b8a47223 */ /* 0x18cfe200000100aa */
[-CC-:B------:R-:W-:Y:S01]  /*35f0*/  FFMA.FTZ R165, R27, R169.reuse, R170.reuse ;  /* 0x000000a91ba57223 */ /* 0x180fe200000100aa */
[-C--:B------:R-:W-:Y:S01]  /*3600*/  FFMA.FTZ R167, R177, R169.reuse, R170 ;  /* 0x000000a9b1a77223 */ /* 0x080fe200000100aa */
[----:B------:R-:W-:Y:S01]  /*3610*/  ISETP.GE.U32.AND P3, PT, R222, RZ, PT ;  /* 0x000000ffde00720c */ /* 0x000fe20003f66070 */
[----:B0-----:R-:W-:Y:S01]  /*3620*/  FADD.FTZ R172, R185, -R164 ;  /* 0x800000a4b9ac7221 */ /* 0x001fe20000010000 */
[----:B------:R-:W-:Y:S01]  /*3630*/  FADD.FTZ R164, R178, -R165 ;  /* 0x800000a5b2a47221 */ /* 0x000fe20000010000 */
[----:B------:R-:W-:Y:S01]  /*3640*/  FADD.FTZ R166, R182, -R167 ;  /* 0x800000a7b6a67221 */ /* 0x000fe20000010000 */
[----:B------:R-:W-:Y:S01]  /*3650*/  LOP3.LUT P5, RZ, R223, 0xff, RZ, 0xc0, !PT ;  /* 0x000000ffdfff7812 */ /* 0x000fe200078ac0ff */
[C---:B------:R-:W-:Y:S01]  /*3660*/  FMUL.FTZ R171, R221.reuse, R172 ;  /* 0x000000acddab7220 */ /* 0x040fe20000410000 */
[----:B------:R-:W-:Y:S01]  /*3670*/  FMUL.FTZ R165, R221, R164 ;  /* 0x000000a4dda57220 */ /* 0x000fe20000410000 */
[----:B------:R-:W-:Y:S01]  /*3680*/  ISETP.GE.U32.AND.EX P3, PT, R223, 0x1000000, PT, P3 ;  /* 0x01000000df00780c */ /* 0x000fe20003f66130 */
[-CC-:B------:R-:W-:Y:S01]  /*3690*/  FFMA.FTZ R172, R180, R169.reuse, R170.reuse ;  /* 0x000000a9b4ac7223 */ /* 0x180fe200000100aa */
[-C--:B------:R-:W-:Y:S01]  /*36a0*/  FMUL.FTZ R171, R171, R168.reuse ;  /* 0x000000a8abab7220 */ /* 0x080fe20000410000 */
[----:B------:R-:W-:Y:S01]  /*36b0*/  FMUL.FTZ R165, R165, R168 ;  /* 0x000000a8a5a57220 */ /* 0x000fe20000410000 */
[----:B------:R-:W-:Y:S01]  /*36c0*/  FMUL.FTZ R167, R221, R166 ;  /* 0x000000a6dda77220 */ /* 0x000fe20000410000 */
[-CC-:B------:R-:W-:Y:S01]  /*36d0*/  FFMA.FTZ R166, R24, R169.reuse, R170.reuse ;  /* 0x000000a918a67223 */ /* 0x180fe200000100aa */
[----:B------:R-:W-:Y:S01]  /*36e0*/  FMUL.FTZ R171, R171, UR13 ;  /* 0x0000000dabab7c20 */ /* 0x000fe20008410000 */
[----:B------:R-:W-:Y:S01]  /*36f0*/  FMUL.FTZ R165, R165, UR13 ;  /* 0x0000000da5a57c20 */ /* 0x000fe20008410000 */
[-C--:B------:R-:W-:Y:S01]  /*3700*/  FFMA.FTZ R164, R22, R169.reuse, R170 ;  /* 0x000000a916a47223 */ /* 0x080fe200000100aa */
[----:B------:R-:W-:Y:S01]  /*3710*/  FADD.FTZ R220, R183, -R172 ;  /* 0x800000acb7dc7221 */ /* 0x000fe20000010000 */
[----:B------:R-:W-:Y:S01]  /*3720*/  FADD.FTZ R174, R181, -R166 ;  /* 0x800000a6b5ae7221 */ /* 0x000fe20000010000 */
[----:B------:R-:W-:Y:S01]  /*3730*/  FSEL R226, R171, RZ, P3 ;  /* 0x000000ffabe27208 */ /* 0x000fe20001800000 */
[-CC-:B------:R-:W-:Y:S01]  /*3740*/  FFMA.FTZ R171, R25, R169.reuse, R170.reuse ;  /* 0x000000a919ab7223 */ /* 0x180fe200000100aa */
[----:B------:R-:W-:Y:S01]  /*3750*/  FSEL R218, R165, RZ, P5 ;  /* 0x000000ffa5da7208 */ /* 0x000fe20002800000 */
[----:B------:R-:W-:Y:S01]  /*3760*/  FFMA.FTZ R165, R23, R169, R170 ;  /* 0x000000a917a57223 */ /* 0x000fe200000100aa */
[----:B------:R-:W-:Y:S01]  /*3770*/  FADD.FTZ R166, R179, -R164 ;  /* 0x800000a4b3a67221 */ /* 0x000fe20000010000 */
[----:B------:R-:W-:Y:S01]  /*3780*/  FMUL.FTZ R227, R221, R220 ;  /* 0x000000dcdde37220 */ /* 0x000fe20000410000 */
[----:B------:R-:W-:Y:S01]  /*3790*/  FADD.FTZ R172, R176, -R171 ;  /* 0x800000abb0ac7221 */ /* 0x000fe20000010000 */
[----:B------:R-:W-:Y:S01]  /*37a0*/  FADD.FTZ R164, R26, -R165 ;  /* 0x800000a51aa47221 */ /* 0x000fe20000010000 */
[-C--:B------:R-:W-:Y:S01]  /*37b0*/  FMUL.FTZ R167, R167, R168.reuse ;  /* 0x000000a8a7a77220 */ /* 0x080fe20000410000 */
        /* <DEDUP_REMOVED lines=31> */
.L_x_8465:
        /* <DEDUP_REMOVED lines=8> */
.L_x_8463:
[----:B------:R-:W-:Y:S05]  /*3a30*/  BSYNC.RECONVERGENT B2 ;  /* 0x0000000000027941 */ /* 0x000fea0003800200 */
.L_x_8462:
[----:B------:R-:W-:Y:S05]  /*3a40*/  @!P2 BRA `(.L_x_8466) ;  /* 0x0000002800d4a947 */ /* 0x000fea0003800000 */
[----:B------:R-:W-:-:S04]  /*3a50*/  ISETP.NE.U32.AND P1, PT, RZ, UR14, PT ;  /* 0x0000000eff007c0c */ /* 0x000fc8000bf25070 */
[----:B------:R-:W-:-:S13]  /*3a60*/  ISETP.NE.AND.EX P1, PT, RZ, UR15, PT, P1 ;  /* 0x0000000fff007c0c */ /* 0x000fda000bf25310 */
[----:B------:R-:W-:Y:S05]  /*3a70*/  @!P1 BRA `(.L_x_8467) ;  /* 0x0000000000f89947 */ /* 0x000fea0003800000 */
[-CC-:B--234-:R-:W-:Y:S01]  /*3a80*/  FFMA.FTZ R132, R6, R169.reuse, R170.reuse ;  /* 0x000000a906847223 */ /* 0x19cfe200000100aa */
[-CC-:B------:R-:W-:Y:S01]  /*3a90*/  FFMA.FTZ R77, R11, R169.reuse, R170.reuse ;  /* 0x000000a90b4d7223 */ /* 0x180fe200000100aa */
[-CC-:B------:R-:W-:Y:S01]  /*3aa0*/  FFMA.FTZ R76, R10, R169.reuse, R170.reuse ;  /* 0x000000a90a4c7223 */ /* 0x180fe200000100aa */
[-C--:B------:R-:W-:Y:S01]  /*3ab0*/  FFMA.FTZ R133, R15, R169.reuse, R170 ;  /* 0x000000a90f857223 */ /* 0x080fe200000100aa */
[----:B0-----:R-:W-:Y:S01]  /*3ac0*/  FADD.FTZ R172, R9, -R132 ;  /* 0x8000008409ac7221 */ /* 0x001fe20000010000 */
[-C--:B------:R-:W-:Y:S01]  /*3ad0*/  FFMA.FTZ R79, R13, R169.reuse, R170 ;  /* 0x000000a90d4f7223 */ /* 0x080fe200000100aa */
[----:B------:R-:W-:Y:S01]  /*3ae0*/  FADD.FTZ R132, R16, -R77 ;  /* 0x8000004d10847221 */ /* 0x000fe20000010000 */
[----:B------:R-:W-:Y:S01]  /*3af0*/  FADD.FTZ R76, R19, -R76 ;  /* 0x8000004c134c7221 */ /* 0x000fe20000010000 */
[-CC-:B------:R-:W-:Y:S01]  /*3b00*/  FFMA.FTZ R135, R14, R169.reuse, R170.reuse ;  /* 0x000000a90e877223 */ /* 0x180fe200000100aa */
[----:B------:R-:W-:Y:S01]  /*3b10*/  FADD.FTZ R164, R20, -R133 ;  /* 0x8000008514a47221 */ /* 0x000fe20000010000 */
[-CC-:B------:R-:W-:Y:S01]  /*3b20*/  FFMA.FTZ R78, R12, R169.reuse, R170.reuse ;  /* 0x000000a90c4e7223 */ /* 0x180fe200000100aa */
[----:B------:R-:W-:Y:S01]  /*3b30*/  FADD.FTZ R134, R18, -R79 ;  /* 0x8000004f12867221 */ /* 0x000fe20000010000 */
[----:B------:R-:W-:Y:S01]  /*3b40*/  FMUL.FTZ R132, R221, R132 ;  /* 0x00000084dd847220 */ /* 0x000fe20000410000 */
[----:B------:R-:W-:Y:S01]  /*3b50*/  FFMA.FTZ R170, R17, R169, R170 ;  /* 0x000000a911aa7223 */ /* 0x000fe200000100aa */
[C---:B------:R-:W-:Y:S01]  /*3b60*/  FMUL.FTZ R133, R221.reuse, R76 ;  /* 0x0000004cdd857220 */ /* 0x040fe20000410000 */
[----:B------:R-:W-:Y:S01]  /*3b70*/  FADD.FTZ R166, R8, -R135 ;  /* 0x8000008708a67221 */ /* 0x000fe20000010000 */
[----:B------:R-:W-:Y:S01]  /*3b80*/  FMUL.FTZ R76, R221, R164 ;  /* 0x000000a4dd4c7220 */ /* 0x000fe20000410000 */
[----:B------:R-:W-:Y:S01]  /*3b90*/  FADD.FTZ R78, R21, -R78 ;  /* 0x8000004e154e7221 */ /* 0x000fe20000010000 */
[----:B------:R-:W-:Y:S01]  /*3ba0*/  FMUL.FTZ R134, R221, R134 ;  /* 0x00000086dd867220 */ /* 0x000fe20000410000 */
        /* <DEDUP_REMOVED lines=43> */
.L_x_8467:
        /* <DEDUP_REMOVED lines=61> */
.L_x_8468:
        /* <DEDUP_REMOVED lines=8> */
.L_x_8453:
        /* <DEDUP_REMOVED lines=71> */
.L_x_8471:
[----:B------:R-:W-:Y:S05]  /*4720*/  BSYNC.RECONVERGENT B2 ;  /* 0x0000000000027941 */ /* 0x000fea0003800200 */
.L_x_8470:
[----:B------:R-:W-:Y:S04]  /*4730*/  BSSY.RECONVERGENT B2, `(.L_x_8472) ;  /* 0x0000043000027945 */ /* 0x000fe80003800200 */
[----:B------:R-:W-:Y:S05]  /*4740*/  @!P4 BRA `(.L_x_8473) ;  /* 0x000000040004c947 */ /* 0x000fea0003800000 */
[-CC-:B-1----:R-:W-:Y:S01]  /*4750*/  FFMA.FTZ R164, R195, R169.reuse, R170.reuse ;  /* 0x000000a9c3a47223 */ /* 0x182fe200000100aa */
[-CC-:B0-----:R-:W-:Y:S01]  /*4760*/  FFMA.FTZ R172, R188, R169.reuse, R170.reuse ;  /* 0x000000a9bcac7223 */ /* 0x181fe200000100aa */
[-C--:B------:R-:W-:Y:S01]  /*4770*/  FFMA.FTZ R166, R191, R169.reuse, R170 ;  /* 0x000000a9bfa67223 */ /* 0x080fe200000100aa */
[----:B------:R-:W-:Y:S01]  /*4780*/  LOP3.LUT P5, RZ, R231, 0xff, RZ, 0xc0, !PT ;  /* 0x000000ffe7ff7812 */ /* 0x000fe200078ac0ff */
[----:B------:R-:W-:Y:S01]  /*4790*/  FADD.FTZ R165, R193, -R164 ;  /* 0x800000a4c1a57221 */ /* 0x000fe20000010000 */
        /* <DEDUP_REMOVED lines=16> */
[----:B------:R-:W-:Y:S01]  /*48a0*/  FSEL R166, R165, RZ, P5 ;  /* 0x000000ffa5a67208 */ /* 0x000fe20002800000 */
[----:B------:R-:W-:Y:S01]  /*48b0*/  FFMA.FTZ R165, R200, R169, R170 ;  /* 0x000000a9c8a57223 */ /* 0x000fe200000100aa */
[----:B------:R-:W-:Y:S01]  /*48c0*/  FFMA.FTZ R229, R221, R226, R29 ;  /* 0x000000e2dde57223 */ /* 0x000fe2000001001d */
[----:B------:R-:W-:Y:S01]  /*48d0*/  FADD.FTZ R220, R194, -R171 ;  /* 0x800000abc2dc7221 */ /* 0x000fe20000010000 */
[-C--:B------:R-:W-:Y:S01]  /*48e0*/  FMUL.FTZ R167, R167, R168.reuse ;  /* 0x000000a8a7a77220 */ /* 0x080fe20000410000 */
[----:B------:R-:W-:Y:S01]  /*48f0*/  FADD.FTZ R218, R198, -R165 ;  /* 0x800000a5c6da7221 */ /* 0x000fe20000010000 */
[----:B------:R-:W-:Y:S01]  /*4900*/  FADD.FTZ R165, R201, -R174 ;  /* 0x800000aec9a57221 */ /* 0x000fe20000010000 */
[----:B------:R-:W-:Y:S01]  /*4910*/  FMUL.FTZ R229, R229, R168 ;  /* 0x000000a8e5e57220 */ /* 0x000fe20000410000 */
        /* <DEDUP_REMOVED lines=36> */
.L_x_8473:
[----:B------:R-:W-:Y:S05]  /*4b60*/  BSYNC.RECONVERGENT B2 ;  /* 0x0000000000027941 */ /* 0x000fea0003800200 */
.L_x_8472:
        /* <DEDUP_REMOVED lines=11> */
[----:B0-----:R-:W-:Y:S01]  /*4c20*/  FFMA.FTZ R171, R221, R164, R155 ;  /* 0x000000a4ddab7223 */ /* 0x001fe2000001009b */
[-CC-:B------:R-:W-:Y:S01]  /*4c30*/  FFMA.FTZ R220, R180, R169.reuse, R170.reuse ;  /* 0x000000a9b4dc7223 */ /* 0x180fe200000100aa */
[----:B------:R-:W-:Y:S01]  /*4c40*/  FFMA.FTZ R218, R24, R169, R170 ;  /* 0x000000a918da7223 */ /* 0x000fe200000100aa */
[-C--:B------:R-:W-:Y:S01]  /*4c50*/  FMUL.FTZ R165, R165, R168.reuse ;  /* 0x000000a8a5a57220 */ /* 0x080fe20000410000 */
[-C--:B------:R-:W-:Y:S01]  /*4c60*/  FMUL.FTZ R171, R171, R168.reuse ;  /* 0x000000a8abab7220 */ /* 0x080fe20000410000 */
[----:B------:R-:W0:Y:S01]  /*4c70*/  LDC.64 R172, c[0x0][0x468] ;  /* 0x00011a00ffac7b82 */ /* 0x000e220000000a00 */
[----:B------:R-:W-:Y:S01]  /*4c80*/  FFMA.FTZ R167, R221, R167, R154 ;  /* 0x000000a7dda77223 */ /* 0x000fe2000001009a */
        /* <DEDUP_REMOVED lines=49> */
.L_x_8475:
[----:B------:R-:W-:Y:S05]  /*4fa0*/  BSYNC.RECONVERGENT B2 ;  /* 0x0000000000027941 */ /* 0x000fea0003800200 */
.L_x_8474:
[----:B------:R-:W-:Y:S05]  /*4fb0*/  @!P2 BRA `(.L_x_8466) ;  /* 0x000000140078a947 */ /* 0x000fea0003800000 */
[-CC-:B------:R-:W-:Y:S01]  /*4fc0*/  FFMA.FTZ R218, R6, R169.reuse, R170.reuse ;  /* 0x000000a906da7223 */ /* 0x180fe200000100aa */
[-CC-:B------:R-:W-:Y:S01]  /*4fd0*/  FFMA.FTZ R174, R17, R169.reuse, R170.reuse ;  /* 0x000000a911ae7223 */ /* 0x180fe200000100aa */
[----:B-123--:R-:W1:Y:S01]  /*4fe0*/  LDC.64 R164, c[0x0][0x468] ;  /* 0x00011a00ffa47b82 */ /* 0x00ee620000000a00 */
        /* <DEDUP_REMOVED lines=62> */
.L_x_8469:
        /* <DEDUP_REMOVED lines=29> */
[----:B------:R-:W1:Y:S01]  /*55a0*/  LDC.64 R174, c[0x0][0x478] ;  /* 0x00011e00ffae7b82 */ /* 0x000e620000000a00 */
[----:B------:R-:W-:Y:S01]  /*55b0*/  FADD.FTZ R77, R209, -R78 ;  /* 0x8000004ed14d7221 */ /* 0x000fe20000010000 */
[----:B------:R-:W-:Y:S01]  /*55c0*/  FADD.FTZ R78, R206, -R79 ;  /* 0x8000004fce4e7221 */ /* 0x000fe20000010000 */
[----:B------:R-:W-:Y:S01]  /*55d0*/  FFMA.FTZ R135, R221, R76, R139 ;  /* 0x0000004cdd877223 */ /* 0x000fe2000001008b */
[----:B------:R-:W-:Y:S01]  /*55e0*/  FADD.FTZ R79, R205, -R218 ;  /* 0x800000dacd4f7221 */ /* 0x000fe20000010000 */
[----:B------:R-:W-:Y:S01]  /*55f0*/  FFMA.FTZ R76, R221, R77, R140 ;  /* 0x0000004ddd4c7223 */ /* 0x000fe2000001008c */
[----:B------:R-:W-:Y:S01]  /*5600*/  FADD.FTZ R218, R202, -R167 ;  /* 0x800000a7cada7221 */ /* 0x000fe20000010000 */
[-C--:B------:R-:W-:Y:S01]  /*5610*/  FMUL.FTZ R77, R135, R168.reuse ;  /* 0x000000a8874d7220 */ /* 0x080fe20000410000 */
[----:B0-----:R-:W0:Y:S01]  /*5620*/  LDC.64 R172, c[0x0][0x468] ;  /* 0x00011a00ffac7b82 */ /* 0x001e220000000a00 */
[----:B------:R-:W-:Y:S01]  /*5630*/  FMUL.FTZ R171, R76, R168 ;  /* 0x000000a84cab7220 */ /* 0x000fe20000410000 */
        /* <DEDUP_REMOVED lines=32> */
.L_x_8477:
[----:B------:R-:W-:Y:S05]  /*5840*/  BSYNC.RECONVERGENT B2 ;  /* 0x0000000000027941 */ /* 0x000fea0003800200 */
.L_x_8476:
[----:B------:R-:W-:Y:S04]  /*5850*/  BSSY.RECONVERGENT B2, `(.L_x_8478) ;  /* 0x0000047000027945 */ /* 0x000fe80003800200 */
[----:B------:R-:W-:Y:S05]  /*5860*/  @!P4 BRA `(.L_x_8479) ;  /* 0x000000040014c947 */ /* 0x000fea0003800000 */
[-CC-:B-1----:R-:W-:Y:S01]  /*5870*/  FFMA.FTZ R77, R200, R169.reuse, R170.reuse ;  /* 0x000000a9c84d7223 */ /* 0x182fe200000100aa */
[-CC-:B------:R-:W-:Y:S01]  /*5880*/  FFMA.FTZ R76, R203, R169.reuse, R170.reuse ;  /* 0x000000a9cb4c7223 */ /* 0x180fe200000100aa */
[-C--:B------:R-:W-:Y:S01]  /*5890*/  FFMA.FTZ R79, R196, R169.reuse, R170 ;  /* 0x000000a9c44f7223 */ /* 0x080fe200000100aa */
[----:B------:R-:W-:Y:S01]  /*58a0*/  LOP3.LUT P1, RZ, R230, 0xff, RZ, 0xc0, !PT ;  /* 0x000000ffe6ff7812 */ /* 0x000fe2000782c0ff */
[----:B------:R-:W-:Y:S01]  /*58b0*/  FADD.FTZ R78, R198, -R77 ;  /* 0x8000004dc64e7221 */ /* 0x000fe20000010000 */
[----:B------:R-:W-:Y:S01]  /*58c0*/  FADD.FTZ R76, R201, -R76 ;  /* 0x8000004cc94c7221 */ /* 0x000fe20000010000 */
[----:B------:R-:W-:Y:S01]  /*58d0*/  FADD.FTZ R164, R194, -R79 ;  /* 0x8000004fc2a47221 */ /* 0x000fe20000010000 */
[----:B------:R-:W-:Y:S01]  /*58e0*/  LOP3.LUT P4, RZ, R230, 0xff00, RZ, 0xc0, !PT ;  /* 0x0000ff00e6ff7812 */ /* 0x000fe2000788c0ff */
[C---:B------:R-:W-:Y:S01]  /*58f0*/  FFMA.FTZ R133, R221.reuse, R78, R33 ;  /* 0x0000004edd857223 */ /* 0x040fe20000010021 */
[----:B------:R-:W-:Y:S01]  /*5900*/  FFMA.FTZ R132, R221, R76, R32 ;  /* 0x0000004cdd847223 */ /* 0x000fe20000010020 */
[-C--:B------:R-:W-:Y:S01]  /*5910*/  FFMA.FTZ R78, R199, R169.reuse, R170 ;  /* 0x000000a9c74e7223 */ /* 0x080fe200000100aa */
[----:B------:R-:W-:Y:S01]  /*5920*/  FFMA.FTZ R135, R221, R164, R35 ;  /* 0x000000a4dd877223 */ /* 0x000fe20000010023 */
[-C--:B------:R-:W-:Y:S01]  /*5930*/  FMUL.FTZ R77, R133, R168.reuse ;  /* 0x000000a8854d7220 */ /* 0x080fe20000410000 */
[-C--:B------:R-:W-:Y:S01]  /*5940*/  FMUL.FTZ R76, R132, R168.reuse ;  /* 0x000000a8844c7220 */ /* 0x080fe20000410000 */
[----:B------:R-:W-:Y:S01]  /*5950*/  FADD.FTZ R78, R197, -R78 ;  /* 0x8000004ec54e7221 */ /* 0x000fe20000010000 */
[----:B------:R-:W-:Y:S01]  /*5960*/  FMUL.FTZ R79, R135, R168 ;  /* 0x000000a8874f7220 */ /* 0x000fe20000410000 */
[----:B------:R-:W-:Y:S01]  /*5970*/  FMUL.FTZ R77, R77, UR13 ;  /* 0x0000000d4d4d7c20 */ /* 0x000fe20008410000 */
[----:B------:R-:W-:Y:S01]  /*5980*/  FMUL.FTZ R76, R76, UR13 ;  /* 0x0000000d4c4c7c20 */ /* 0x000fe20008410000 */
[----:B------:R-:W-:Y:S01]  /*5990*/  FFMA.FTZ R134, R221, R78, R34 ;  /* 0x0000004edd867223 */ /* 0x000fe20000010022 */
[----:B------:R-:W-:Y:S01]  /*59a0*/  FMUL.FTZ R79, R79, UR13 ;  /* 0x0000000d4f4f7c20 */ /* 0x000fe20008410000 */
[-CC-:B------:R-:W-:Y:S01]  /*59b0*/  FFMA.FTZ R218, R191, R169.reuse, R170.reuse ;  /* 0x000000a9bfda7223 */ /* 0x180fe200000100aa */
[----:B------:R-:W-:Y:S01]  /*59c0*/  FSEL R77, R77, RZ, P4 ;  /* 0x000000ff4d4d7208 */ /* 0x000fe20002000000 */
[----:B------:R-:W-:Y:S01]  /*59d0*/  FMUL.FTZ R78, R134, R168 ;  /* 0x000000a8864e7220 */ /* 0x000fe20000410000 */
[----:B------:R-:W-:Y:S01]  /*59e0*/  FSEL R76, R76, RZ, P1 ;  /* 0x000000ff4c4c7208 */ /* 0x000fe20000800000 */
[-CC-:B------:R-:W-:Y:S01]  /*59f0*/  FFMA.FTZ R220, R188, R169.reuse, R170.reuse ;  /* 0x000000a9bcdc7223 */ /* 0x180fe200000100aa */
[----:B------:R-:W-:Y:S01]  /*5a00*/  LOP3.LUT P4, RZ, R230, 0xff0000, RZ, 0xc0, !PT ;  /* 0x00ff0000e6ff7812 */ /* 0x000fe2000788c0ff */
[----:B------:R-:W-:Y:S01]  /*5a10*/  FMUL.FTZ R78, R78, UR13 ;  /* 0x0000000d4e4e7c20 */ /* 0x000fe20008410000 */
[----:B------:R-:W-:Y:S01]  /*5a20*/  F2FP.BF16.F32.PACK_AB R164, R77, R76 ;  /* 0x0000004c4da4723e */ /* 0x000fe200000010ff */
[-CC-:B------:R-:W-:Y:S01]  /*5a30*/  FFMA.FTZ R77, R192, R169.reuse, R170.reuse ;  /* 0x000000a9c04d7223 */ /* 0x180fe200000100aa */
[----:B------:R-:W-:Y:S01]  /*5a40*/  LOP3.LUT P1, RZ, R230, 0xff000000, RZ, 0xc0, !PT ;  /* 0xff000000e6ff7812 */ /* 0x000fe2000782c0ff */
[----:B------:R-:W-:Y:S01]  /*5a50*/  FFMA.FTZ R76, R195, R169, R170 ;  /* 0x000000a9c34c7223 */ /* 0x000fe200000100aa */
[----:B------:R-:W1:Y:S01]  /*5a60*/  LDC.64 R174, c[0x0][0x478] ;  /* 0x00011e00ffae7b82 */ /* 0x000e620000000a00 */
[----:B------:R-:W-:Y:S01]  /*5a70*/  FSEL R165, R78, RZ, P4 ;  /* 0x000000ff4ea57208 */ /* 0x000fe20002000000 */
[----:B------:R-:W-:Y:S01]  /*5a80*/  FADD.FTZ R78, R190, -R77 ;  /* 0x8000004dbe4e7221 */ /* 0x000fe20000010000 */
[----:B------:R-:W-:Y:S01]  /*5a90*/  FSEL R166, R79, RZ, P1 ;  /* 0x000000ff4fa67208 */ /* 0x000fe20000800000 */
[----:B------:R-:W-:Y:S01]  /*5aa0*/  FADD.FTZ R76, R193, -R76 ;  /* 0x8000004cc14c7221 */ /* 0x000fe20000010000 */
[----:B------:R-:W-:Y:S01]  /*5ab0*/  FADD.FTZ R79, R187, -R218 ;  /* 0x800000dabb4f7221 */ /* 0x000fe20000010000 */
[----:B------:R-:W-:Y:S01]  /*5ac0*/  FADD.FTZ R220, R189, -R220 ;  /* 0x800000dcbddc7221 */ /* 0x000fe20000010000 */
[C---:B------:R-:W-:Y:S01]  /*5ad0*/  FFMA.FTZ R77, R221.reuse, R78, R29 ;  /* 0x0000004edd4d7223 */ /* 0x040fe2000001001d */
[----:B0-----:R-:W0:Y:S01]  /*5ae0*/  LDC.64 R172, c[0x0][0x468] ;  /* 0x00011a00ffac7b82 */ /* 0x001e220000000a00 */
        /* <DEDUP_REMOVED lines=17> */
[----:B------:R-:W-:Y:S02]  /*5c00*/  FSEL R167, R167, RZ, P6 ;  /* 0x000000ffa7a77208 */ /* 0x000fe40003000000 */
[----:B------:R-:W-:Y:S01]  /*5c10*/  FSEL R218, R171, RZ, P5 ;  /* 0x000000ffabda7208 */ /* 0x000fe20002800000 */
[----:B------:R2:W-:Y:S01]  /*5c20*/  STG.E.128 desc[UR6][R174.64], R132 ;  /* 0x00000084ae007986 */ /* 0x0005e2000c101d06 */
[----:B------:R-:W-:Y:S01]  /*5c30*/  FSEL R220, R220, RZ, P4 ;  /* 0x000000ffdcdc7208 */ /* 0x000fe20002000000 */
[----:B0-----:R-:W-:Y:S01]  /*5c40*/  IMAD.WIDE.U32 R172, R186, 0x10, R172 ;  /* 0x00000010baac7825 */ /* 0x001fe200078e00ac */
[----:B------:R-:W-:Y:S01]  /*5c50*/  FSEL R171, R226, RZ, P1 ;  /* 0x000000ffe2ab7208 */ /* 0x000fe20000800000 */
[----:B------:R2:W-:Y:S01]  /*5c60*/  STG.E.128 desc[UR6][R174.64+0x10], R76 ;  /* 0x0000104cae007986 */ /* 0x0005e2000c101d06 */
[----:B------:R-:W-:Y:S02]  /*5c70*/  F2FP.BF16.F32.PACK_AB R165, R166, R165 ;  /* 0x000000a5a6a5723e */ /* 0x000fe400000010ff */
[----:B------:R-:W-:-:S02]  /*5c80*/  F2FP.BF16.F32.PACK_AB R166, R218, R167 ;  /* 0x000000a7daa6723e */ /* 0x000fc400000010ff */
[----:B------:R-:W-:Y:S02]  /*5c90*/  F2FP.BF16.F32.PACK_AB R167, R171, R220 ;  /* 0x000000dcaba7723e */ /* 0x000fe400000010ff */
[----:B------:R-:W-:-:S03]  /*5ca0*/  IADD3 R186, PT, PT, R186, 0x20, RZ ;  /* 0x00000020baba7810 */ /* 0x000fc60007ffe0ff */
[----:B------:R2:W-:Y:S04]  /*5cb0*/  STG.E.128 desc[UR6][R172.64], R164 ;  /* 0x000000a4ac007986 */ /* 0x0005e8000c101d06 */
.L_x_8479:
[----:B------:R-:W-:Y:S05]  /*5cc0*/  BSYNC.RECONVERGENT B2 ;  /* 0x0000000000027941 */ /* 0x000fea0003800200 */
.L_x_8478:
[----:B------:R-:W-:Y:S04]  /*5cd0*/  BSSY.RECONVERGENT B2, `(.L_x_8480) ;  /* 0x0000047000027945 */ /* 0x000fe80003800200 */
[----:B------:R-:W-:Y:S05]  /*5ce0*/  @!P3 BRA `(.L_x_8481) ;  /* 0x000000040014b947 */ /* 0x000fea0003800000 */
[-CC-:B-12---:R-:W-:Y:S01]  /*5cf0*/  FFMA.FTZ R77, R23, R169.reuse, R170.reuse ;  /* 0x000000a9174d7223 */ /* 0x186fe200000100aa */
[-CC-:B------:R-:W-:Y:S01]  /*5d00*/  FFMA.FTZ R76, R22, R169.reuse, R170.reuse ;  /* 0x000000a9164c7223 */ /* 0x180fe200000100aa */
[----:B------:R-:W-:Y:S01]  /*5d10*/  FFMA.FTZ R79, R25, R169, R170 ;  /* 0x000000a9194f7223 */ /* 0x000fe200000100aa */
[----:B------:R-:W-:Y:S01]  /*5d20*/  LOP3.LUT P1, RZ, R222, 0xff, RZ, 0xc0, !PT ;  /* 0x000000ffdeff7812 */ /* 0x000fe2000782c0ff */
[----:B------:R-:W-:Y:S01]  /*5d30*/  FADD.FTZ R77, R26, -R77 ;  /* 0x8000004d1a4d7221 */ /* 0x000fe20000010000 */
[----:B------:R-:W-:Y:S01]  /*5d40*/  FADD.FTZ R76, R179, -R76 ;  /* 0x8000004cb34c7221 */ /* 0x000fe20000010000 */
[----:B------:R-:W-:Y:S01]  /*5d50*/  FADD.FTZ R79, R176, -R79 ;  /* 0x8000004fb04f7221 */ /* 0x000fe20000010000 */
[----:B------:R-:W-:Y:S01]  /*5d60*/  LOP3.LUT P3, RZ, R222, 0xff00, RZ, 0xc0, !PT ;  /* 0x0000ff00deff7812 */ /* 0x000fe2000786c0ff */
[C---:B------:R-:W-:Y:S01]  /*5d70*/  FFMA.FTZ R132, R221.reuse, R77, R148 ;  /* 0x0000004ddd847223 */ /* 0x040fe20000010094 */
[C---:B------:R-:W-:Y:S01]  /*5d80*/  FFMA.FTZ R133, R221.reuse, R76, R149 ;  /* 0x0000004cdd857223 */ /* 0x040fe20000010095 */
[----:B------:R-:W-:Y:S01]  /*5d90*/  FFMA.FTZ R134, R221, R79, R150 ;  /* 0x0000004fdd867223 */ /* 0x000fe20000010096 */
[-CC-:B------:R-:W-:Y:S01]  /*5da0*/  FFMA.FTZ R79, R177, R169.reuse, R170.reuse ;  /* 0x000000a9b14f7223 */ /* 0x180fe200000100aa */
[-C--:B------:R-:W-:Y:S01]  /*5db0*/  FMUL.FTZ R76, R132, R168.reuse ;  /* 0x000000a8844c7220 */ /* 0x080fe20000410000 */
[-C--:B------:R-:W-:Y:S01]  /*5dc0*/  FMUL.FTZ R77, R133, R168.reuse ;  /* 0x000000a8854d7220 */ /* 0x080fe20000410000 */
[----:B------:R-:W-:Y:S01]  /*5dd0*/  FMUL.FTZ R78, R134, R168 ;  /* 0x000000a8864e7220 */ /* 0x000fe20000410000 */
[----:B------:R-:W-:Y:S01]  /*5de0*/  FFMA.FTZ R166, R184, R169, R170 ;  /* 0x000000a9b8a67223 */ /* 0x000fe200000100aa */
[----:B------:R-:W-:Y:S01]  /*5df0*/  FMUL.FTZ R76, R76, UR13 ;  /* 0x0000000d4c4c7c20 */ /* 0x000fe20008410000 */
[----:B------:R-:W-:Y:S01]  /*5e00*/  FMUL.FTZ R77, R77, UR13 ;  /* 0x0000000d4d4d7c20 */ /* 0x000fe20008410000 */
[----:B------:R-:W-:Y:S01]  /*5e10*/  FMUL.FTZ R78, R78, UR13 ;  /* 0x0000000d4e4e7c20 */ /* 0x000fe20008410000 */
[----:B------:R-:W1:Y:S01]  /*5e20*/  LDC.64 R174, c[0x0][0x478] ;  /* 0x00011e00ffae7b82 */ /* 0x000e620000000a00 */
[----:B------:R-:W-:Y:S01]  /*5e30*/  FADD.FTZ R79, R182, -R79 ;  /* 0x8000004fb64f7221 */ /* 0x000fe20000010000 */
[----:B------:R-:W-:Y:S01]  /*5e40*/  FSEL R76, R76, RZ, P1 ;  /* 0x000000ff4c4c7208 */ /* 0x000fe20000800000 */
[----:B------:R-:W-:Y:S01]  /*5e50*/  FADD.FTZ R166, R185, -R166 ;  /* 0x800000a6b9a67221 */ /* 0x000fe20000010000 */
[----:B------:R-:W-:-:S02]  /*5e60*/  FSEL R77, R77, RZ, P3 ;  /* 0x000000ff4d4d7208 */ /* 0x000fc40001800000 */
[----:B------:R-:W-:Y:S02]  /*5e70*/  LOP3.LUT P1, RZ, R222, 0xff0000, RZ, 0xc0, !PT ;  /* 0x00ff0000deff7812 */ /* 0x000fe4000782c0ff */
[----:B------:R-:W-:Y:S01]  /*5e80*/  F2FP.BF16.F32.PACK_AB R164, R77, R76 ;  /* 0x0000004c4da4723e */ /* 0x000fe200000010ff */
[-CC-:B------:R-:W-:Y:S01]  /*5e90*/  FFMA.FTZ R76, R24, R169.reuse, R170.reuse ;  /* 0x000000a9184c7223 */ /* 0x180fe200000100aa */
[----:B------:R-:W-:Y:S01]  /*5ea0*/  FSEL R165, R78, RZ, P1 ;  /* 0x000000ff4ea57208 */ /* 0x000fe20000800000 */
[-CC-:B------:R-:W-:Y:S01]  /*5eb0*/  FFMA.FTZ R77, R27, R169.reuse, R170.reuse ;  /* 0x000000a91b4d7223 */ /* 0x180fe200000100aa */
[----:B------:R-:W-:Y:S01]  /*5ec0*/  FFMA.FTZ R78, R180, R169, R170 ;  /* 0x000000a9b44e7223 */ /* 0x000fe200000100aa */
[----:B------:R-:W-:Y:S01]  /*5ed0*/  FADD.FTZ R76, R181, -R76 ;  /* 0x8000004cb54c7221 */ /* 0x000fe20000010000 */
[----:B0-----:R-:W0:Y:S01]  /*5ee0*/  LDC.64 R172, c[0x0][0x468] ;  /* 0x00011a00ffac7b82 */ /* 0x001e220000000a00 */
[----:B------:R-:W-:Y:S01]  /*5ef0*/  FADD.FTZ R77, R178, -R77 ;  /* 0x8000004db24d7221 */ /* 0x000fe20000010000 */
[----:B------:R-:W-:Y:S01]  /*5f00*/  FADD.FTZ R78, R183, -R78 ;  /* 0x8000004eb74e7221 */ /* 0x000fe20000010000 */
[C---:B------:R-:W-:Y:S01]  /*5f10*/  FFMA.FTZ R135, R221.reuse, R76, R151 ;  /* 0x0000004cdd877223 */ /* 0x040fe20000010097 */
[----:B------:R-:W-:Y:S01]  /*5f20*/  ISETP.GE.U32.AND P1, PT, R222, RZ, PT ;  /* 0x000000ffde00720c */ /* 0x000fe20003f26070 */
        /* <DEDUP_REMOVED lines=33> */
.L_x_8481:
[----:B------:R-:W-:Y:S05]  /*6140*/  BSYNC.RECONVERGENT B2 ;  /* 0x0000000000027941 */ /* 0x000fea0003800200 */
.L_x_8480:
        /* <DEDUP_REMOVED lines=12> */
[----:B0-----:R-:W0:Y:S01]  /*6210*/  LDC.64 R172, c[0x0][0x468] ;  /* 0x00011a00ffac7b82 */ /* 0x001e220000000a00 */
[----:B------:R-:W-:Y:S01]  /*6220*/  FADD.FTZ R166, R9, -R164 ;  /* 0x800000a409a67221 */ /* 0x000fe20000010000 */
[----:B------:R-:W-:Y:S01]  /*6230*/  FADD.FTZ R165, R20, -R165 ;  /* 0x800000a514a57221 */ /* 0x000fe20000010000 */
[----:B------:R-:W-:Y:S01]  /*6240*/  FADD.FTZ R164, R8, -R167 ;  /* 0x800000a708a47221 */ /* 0x000fe20000010000 */
[----:B------:R-:W-:Y:S01]  /*6250*/  FADD.FTZ R167, R7, -R134 ;  /* 0x8000008607a77221 */ /* 0x000fe20000010000 */
[C---:B------:R-:W-:Y:S01]  /*6260*/  FFMA.FTZ R133, R221.reuse, R78, R157 ;  /* 0x0000004edd857223 */ /* 0x040fe2000001009d */
[C---:B------:R-:W-:Y:S01]  /*6270*/  FFMA.FTZ R134, R221.reuse, R135, R158 ;  /* 0x00000087dd867223 */ /* 0x040fe2000001009e */
[C---:B------:R-:W-:Y:S01]  /*6280*/  LOP3.LUT P3, RZ, R224.reuse, 0xff, RZ, 0xc0, !PT ;  /* 0x000000ffe0ff7812 */ /* 0x040fe2000786c0ff */
[----:B------:R-:W-:Y:S01]  /*6290*/  FFMA.FTZ R78, R221, R167, R162 ;  /* 0x000000a7dd4e7223 */ /* 0x000fe200000100a2 */
[----:B------:R-:W-:-:S02]  /*62a0*/  LOP3.LUT P2, RZ, R224, 0xff00, RZ, 0xc0, !PT ;  /* 0x0000ff00e0ff7812 */ /* 0x000fc4000784c0ff */
[----:B------:R-:W-:Y:S01]  /*62b0*/  ISETP.GE.U32.AND P1, PT, R224, RZ, PT ;  /* 0x000000ffe000720c */ /* 0x000fe20003f26070 */
[----:B-1----:R-:W-:-:S04]  /*62c0*/  IMAD.WIDE.U32 R170, R186, 0x20, R76 ;  /* 0x00000020baaa7825 */ /* 0x002fc800078e004c */
[----:B------:R-:W-:Y:S01]  /*62d0*/  FADD.FTZ R77, R16, -R79 ;  /* 0x8000004f104d7221 */ /* 0x000fe20000010000 */
[----:B------:R-:W-:Y:S01]  /*62e0*/  FADD.FTZ R76, R21, -R132 ;  /* 0x80000084154c7221 */ /* 0x000fe20000010000 */
[C---:B------:R-:W-:Y:S01]  /*62f0*/  FFMA.FTZ R79, R221.reuse, R166, R163 ;  /* 0x000000a6dd4f7223 */ /* 0x040fe200000100a3 */
[----:B------:R-:W-:Y:S01]  /*6300*/  FMUL.FTZ R166, R134, R168 ;  /* 0x000000a886a67220 */ /* 0x000fe20000410000 */
        /* <DEDUP_REMOVED lines=21> */
[----:B------:R-:W-:Y:S01]  /*6460*/  FSEL R165, R165, RZ, P2 ;  /* 0x000000ffa5a57208 */ /* 0x000fe20001000000 */
[----:B------:R-:W-:Y:S01]  /*6470*/  FMUL.FTZ R168, R168, UR13 ;  /* 0x0000000da8a87c20 */ /* 0x000fe20008410000 */
[C---:B------:R-:W-:Y:S01]  /*6480*/  LOP3.LUT P4, RZ, R225.reuse, 0xff, RZ, 0xc0, !PT ;  /* 0x000000ffe1ff7812 */ /* 0x040fe2000788c0ff */
[----:B0-----:R-:W-:Y:S01]  /*6490*/  IMAD.WIDE.U32 R172, R186, 0x10, R172 ;  /* 0x00000010baac7825 */ /* 0x001fe200078e00ac */
[C---:B------:R-:W-:Y:S01]  /*64a0*/  LOP3.LUT P3, RZ, R225.reuse, 0xff00, RZ, 0xc0, !PT ;  /* 0x0000ff00e1ff7812 */ /* 0x040fe2000786c0ff */
[----:B------:R0:W-:Y:S01]  /*64b0*/  STG.E.128 desc[UR6][R170.64], R132 ;  /* 0x00000084aa007986 */ /* 0x0001e2000c101d06 */
[----:B------:R-:W-:-:S02]  /*64c0*/  LOP3.LUT P2, RZ, R225, 0xff0000, RZ, 0xc0, !PT ;  /* 0x00ff0000e1ff7812 */ /* 0x000fc4000784c0ff */
[----:B------:R-:W-:Y:S01]  /*64d0*/  ISETP.GE.U32.AND.EX P1, PT, R225, 0x1000000, PT, P1 ;  /* 0x01000000e100780c */ /* 0x000fe20003f26110 */
[----:B------:R0:W-:Y:S01]  /*64e0*/  STG.E.128 desc[UR6][R170.64+0x10], R76 ;  /* 0x0000104caa007986 */ /* 0x0001e2000c101d06 */
        /* <DEDUP_REMOVED lines=9> */
[----:B------:R-:W-:-:S05]  /*6580*/  F2FP.BF16.F32.PACK_AB R167, R175, R168 ;  /* 0x000000a8afa7723e */ /* 0x000fca00000010ff */
[----:B------:R0:W-:Y:S02]  /*6590*/  STG.E.128 desc[UR6][R172.64], R164 ;  /* 0x000000a4ac007986 */ /* 0x0001e4000c101d06 */
.L_x_8466:
[----:B------:R-:W-:Y:S05]  /*65a0*/  BSYNC.RECONVERGENT B1 ;  /* 0x0000000000017941 */ /* 0x000fea0003800200 */
.L_x_8452:
[----:B01234-:R-:W0:Y:S02]  /*65b0*/  LDC.64 R164, c[0x0][0x380] ;  /* 0x0000e000ffa47b82 */ /* 0x01fe240000000a00 */
[----:B0-----:R-:W-:-:S04]  /*65c0*/  LEA R5, R164, R5, 0x2 ;  /* 0x00000005a4057211 */ /* 0x001fc800078e10ff */
[----:B------:R-:W-:-:S13]  /*65d0*/  ISETP.GE.AND P1, PT, R5, R165, PT ;  /* 0x000000a50500720c */ /* 0x000fda0003f26270 */
[----:B------:R-:W-:Y:S05]  /*65e0*/  @!P1 BRA `(.L_x_8482) ;  /* 0xffffffa000509947 */ /* 0x000fea000383ffff */
.L_x_8442:
[----:B------:R-:W-:Y:S05]  /*65f0*/  BSYNC B0 ;  /* 0x0000000000007941 */ /* 0x000fea0003800000 */
.L_x_8441:
        /* <DEDUP_REMOVED lines=254> */
.L_x_8451:
        /* <DEDUP_REMOVED lines=8> */
.L_x_8484:
[----:B------:R-:W-:Y:S05]  /*7660*/  BSYNC B1 ;  /* 0x0000000000017941 */ /* 0x000fea0003800000 */
.L_x_8483:
        /* <DEDUP_REMOVED lines=8> */
.L_x_8485:
[----:B------:R-:W-:Y:S01]  /*76f0*/  FADD.FTZ R164, R164, R227 ;  /* 0x000000e3a4a47221 */ /* 0x000fe20000010000 */
[----:B------:R-:W-:-:S04]  /*7700*/  HFMA2 R175, -RZ, RZ, 0, 1.1920928955078125e-07 ;  /* 0x00000002ffaf7431 */ /* 0x000fc800000001ff */
[----:B------:R-:W-:Y:S02]  /*7710*/  MOV R218, R164 ;  /* 0x000000a400da7202 */ /* 0x000fe40000000f00 */
[----:B------:R-:W-:-:S07]  /*7720*/  MOV R165, R174 ;  /* 0x000000ae00a57202 */ /* 0x000fce0000000f00 */
[----:B------:R-:W-:Y:S05]  /*7730*/  WARPSYNC.COLLECTIVE R173, `(.L_x_8486) ;  /* 0x00000000ad087348 */ /* 0x000fea0003c00000 */
[----:B------:R0:W1:Y:S02]  /*7740*/  SHFL.BFLY P6, R174, R218, R175, R220 ;  /* 0x0c0000afdaae7389 */ /* 0x00006400000c00dc */
[----:B01----:R-:W-:Y:S05]  /*7750*/  ENDCOLLECTIVE ;  /* 0x000000000000791b */ /* 0x003fea0003800000 */
.L_x_8486:
[----:B------:R-:W-:-:S05]  /*7760*/  FADD.FTZ R165, R165, R226 ;  /* 0x000000e2a5a57221 */ /* 0x000fca0000010000 */
[----:B------:R-:W-:Y:S02]  /*7770*/  MOV R218, R165 ;  /* 0x000000a500da7202 */ /* 0x000fe40000000f00 */
[----:B------:R-:W-:-:S07]  /*7780*/  MOV R167, R174 ;  /* 0x000000ae00a77202 */ /* 0x000fce0000000f00 */
[----:B------:R-:W-:Y:S05]  /*7790*/  WARPSYNC.COLLECTIVE R173, `(.L_x_8487) ;  /* 0x00000000ad087348 */ /* 0x000fea0003c00000 */
[----:B------:R0:W1:Y:S02]  /*77a0*/  SHFL.BFLY P6, R174, R218, R175, R220 ;  /* 0x0c0000afdaae7389 */ /* 0x00006400000c00dc */
[----:B01----:R-:W-:Y:S05]  /*77b0*/  ENDCOLLECTIVE ;  /* 0x000000000000791b */ /* 0x003fea0003800000 */
.L_x_8487:
[----:B------:R-:W-:Y:S01]  /*77c0*/  FADD.FTZ R167, R164, R167 ;  /* 0x000000a7a4a77221 */ /* 0x000fe20000010000 */
[----:B------:R-:W-:-:S04]  /*77d0*/  HFMA2 R175, -RZ, RZ, 0, 2.384185791015625e-07 ;  /* 0x00000004ffaf7431 */ /* 0x000fc800000001ff */
[----:B------:R-:W-:Y:S02]  /*77e0*/  MOV R218, R167 ;  /* 0x000000a700da7202 */ /* 0x000fe40000000f00 */
[----:B------:R-:W-:-:S07]  /*77f0*/  MOV R166, R174 ;  /* 0x000000ae00a67202 */ /* 0x000fce0000000f00 */
[----:B------:R-:W-:Y:S05]  /*7800*/  WARPSYNC.COLLECTIVE R173, `(.L_x_8488) ;  /* 0x00000000ad087348 */ /* 0x000fea0003c00000 */
[----:B------:R0:W1:Y:S02]  /*7810*/  SHFL.BFLY P6, R174, R218, R175, R220 ;  /* 0x0c0000afdaae7389 */ /* 0x00006400000c00dc */
[----:B01----:R-:W-:Y:S05]  /*7820*/  ENDCOLLECTIVE ;  /* 0x000000000000791b */ /* 0x003fea0003800000 */
.L_x_8488:
[----:B------:R-:W-:-:S05]  /*7830*/  FADD.FTZ R166, R165, R166 ;  /* 0x000000a6a5a67221 */ /* 0x000fca0000010000 */
[----:B------:R-:W-:Y:S02]  /*7840*/  MOV R218, R166 ;  /* 0x000000a600da7202 */ /* 0x000fe40000000f00 */
[----:B------:R-:W-:-:S07]  /*7850*/  MOV R170, R174 ;  /* 0x000000ae00aa7202 */ /* 0x000fce0000000f00 */
[----:B------:R-:W-:Y:S05]  /*7860*/  WARPSYNC.COLLECTIVE R173, `(.L_x_8489) ;  /* 0x00000000ad087348 */ /* 0x000fea0003c00000 */
[----:B------:R0:W1:Y:S02]  /*7870*/  SHFL.BFLY P6, R174, R218, R175, R220 ;  /* 0x0c0000afdaae7389 */ /* 0x00006400000c00dc */
[----:B01----:R-:W-:Y:S05]  /*7880*/  ENDCOLLECTIVE ;  /* 0x000000000000791b */ /* 0x003fea0003800000 */
.L_x_8489:
[----:B------:R-:W-:Y:S01]  /*7890*/  FADD.FTZ R170, R167, R170 ;  /* 0x000000aaa7aa7221 */ /* 0x000fe20000010000 */
[----:B------:R-:W-:-:S04]  /*78a0*/  HFMA2 R175, -RZ, RZ, 0, 4.76837158203125e-07 ;  /* 0x00000008ffaf7431 */ /* 0x000fc800000001ff */
[----:B------:R-:W-:Y:S02]  /*78b0*/  MOV R218, R170 ;  /* 0x000000aa00da7202 */ /* 0x000fe40000000f00 */
[----:B------:R-:W-:-:S07]  /*78c0*/  MOV R169, R174 ;  /* 0x000000ae00a97202 */ /* 0x000fce0000000f00 */
[----:B------:R-:W-:Y:S05]  /*78d0*/  WARPSYNC.COLLECTIVE R173, `(.L_x_8490) ;  /* 0x00000000ad087348 */ /* 0x000fea0003c00000 */
[----:B------:R0:W1:Y:S02]  /*78e0*/  SHFL.BFLY P6, R174, R218, R175, R220 ;  /* 0x0c0000afdaae7389 */ /* 0x00006400000c00dc */
[----:B01----:R-:W-:Y:S05]  /*78f0*/  ENDCOLLECTIVE ;  /* 0x000000000000791b */ /* 0x003fea0003800000 */
.L_x_8490:
[----:B------:R-:W-:-:S05]  /*7900*/  FADD.FTZ R169, R166, R169 ;  /* 0x000000a9a6a97221 */ /* 0x000fca0000010000 */
[----:B------:R-:W-:Y:S02]  /*7910*/  MOV R218, R169 ;  /* 0x000000a900da7202 */ /* 0x000fe40000000f00 */
[----:B------:R-:W-:-:S07]  /*7920*/  MOV R171, R174 ;  /* 0x000000ae00ab7202 */ /* 0x000fce0000000f00 */
[----:B------:R-:W-:Y:S05]  /*7930*/  WARPSYNC.COLLECTIVE R173, `(.L_x_8491) ;  /* 0x00000000ad087348 */ /* 0x000fea0003c00000 */
[----:B------:R0:W1:Y:S02]  /*7940*/  SHFL.BFLY P6, R174, R218, R175, R220 ;  /* 0x0c0000afdaae7389 */ /* 0x00006400000c00dc */
[----:B01----:R-:W-:Y:S05]  /*7950*/  ENDCOLLECTIVE ;  /* 0x000000000000791b */ /* 0x003fea0003800000 */
.L_x_8491:
[----:B------:R-:W-:Y:S01]  /*7960*/  FADD.FTZ R171, R170, R171 ;  /* 0x000000abaaab7221 */ /* 0x000fe20000010000 */
[----:B------:R-:W-:-:S04]  /*7970*/  HFMA2 R175, -RZ, RZ, 0, 9.5367431640625e-07 ;  /* 0x00000010ffaf7431 */ /* 0x000fc800000001ff */
[----:B------:R-:W-:Y:S02]  /*7980*/  MOV R218, R171 ;  /* 0x000000ab00da7202 */ /* 0x000fe40000000f00 */
[----:B------:R-:W-:-:S07]  /*7990*/  MOV R172, R174 ;  /* 0x000000ae00ac7202 */ /* 0x000fce0000000f00 */
[----:B------:R-:W-:Y:S05]  /*79a0*/  WARPSYNC.COLLECTIVE R173, `(.L_x_8492) ;  /* 0x00000000ad087348 */ /* 0x000fea0003c00000 */
[----:B------:R0:W1:Y:S02]  /*79b0*/  SHFL.BFLY P6, R174, R218, R175, R220 ;  /* 0x0c0000afdaae7389 */ /* 0x00006400000c00dc */
[----:B01----:R-:W-:Y:S05]  /*79c0*/  ENDCOLLECTIVE ;  /* 0x000000000000791b */ /* 0x003fea0003800000 */
.L_x_8492:
[----:B------:R-:W-:-:S05]  /*79d0*/  FADD.FTZ R172, R169, R172 ;  /* 0x000000aca9ac7221 */ /* 0x000fca0000010000 */
[----:B------:R-:W-:Y:S02]  /*79e0*/  MOV R218, R172 ;  /* 0x000000ac00da7202 */ /* 0x000fe40000000f00 */
[----:B------:R-:W-:-:S07]  /*79f0*/  MOV R164, R174 ;  /* 0x000000ae00a47202 */ /* 0x000fce0000000f00 */
[----:B------:R-:W-:Y:S05]  /*7a00*/  WARPSYNC.COLLECTIVE R173, `(.L_x_8493) ;  /* 0x00000000ad087348 */ /* 0x000fea0003c00000 */
[----:B------:R0:W1:Y:S02]  /*7a10*/  SHFL.BFLY P6, R174, R218, R175, R220 ;  /* 0x0c0000afdaae7389 */ /* 0x00006400000c00dc */
[----:B01----:R-:W-:Y:S05]  /*7a20*/  ENDCOLLECTIVE ;  /* 0x000000000000791b */ /* 0x003fea0003800000 */
.L_x_8493:
[----:B------:R-:W-:Y:S01]  /*7a30*/  MOV R165, R174 ;  /* 0x000000ae00a57202 */ /* 0x000fe20000000f00 */
[----:B------:R-:W-:Y:S06]  /*7a40*/  BRA `(.L_x_8494) ;  /* 0xffffffa400707947 */ /* 0x000fec000383ffff */
.L_x_8495:
        /* <DEDUP_REMOVED lines=11> */
.L_x_20034:


//--------------------- .text._ZN10layer_norm13ln_bwd_kernelINS_13Kernel_traitsIf13__nv_bfloat16fS2_fjLj1024ELj1ELj4ELj1ELj16ENS_18Kernel_traits_baseILj1024EfS2_fS2_fjLj128EEEEELb1ELb0ELb0ELb1EEEvNS_9BwdParamsE --------------------------
	.section	.text._ZN10layer_norm13ln_bwd_kernelINS_13Kernel_traitsIf13__nv_bfloat16fS2_fjLj1024ELj1ELj4ELj1ELj16ENS_18Kernel_traits_baseILj1024EfS2_fS2_fjLj128EEEEELb1ELb0ELb0ELb1EEEvNS_9BwdParamsE,"ax",@progbits
	.align	128
        .global         _ZN10layer_norm13ln_bwd_kernelINS_13Kernel_traitsIf13__nv_bfloat16fS2_fjLj1024ELj1ELj4ELj1ELj16ENS_18Kernel_traits_baseILj1024EfS2_fS2_fjLj128EEEEELb1ELb0ELb0ELb1EEEvNS_9BwdParamsE
        .type           _ZN10layer_norm13ln_bwd_kernelINS_13Kernel_traitsIf13__nv_bfloat16fS2_fjLj1024ELj1ELj4ELj1ELj16ENS_18Kernel_traits_baseILj1024EfS2_fS2_fjLj128EEEEELb1ELb0ELb0ELb1EEEvNS_9BwdParamsE,@function
        .size           _ZN10layer_norm13ln_bwd_kernelINS_13Kernel_traitsIf13__nv_bfloat16fS2_fjLj1024ELj1ELj4ELj1ELj16ENS_18Kernel_traits_baseILj1024EfS2_fS2_fjLj128EEEEELb1ELb0ELb0ELb1EEEvNS_9BwdParamsE,(.L_x_20035 - _ZN10layer_norm13ln_bwd_kernelINS_13Kernel_traitsIf13__nv_bfloat16fS2_fjLj1024ELj1ELj4ELj1ELj16ENS_18Kernel_traits_baseILj1024EfS2_fS2_fjLj128EEEEELb1ELb0ELb0ELb1EEEvNS_9BwdParamsE)
        .other          _ZN10layer_norm13ln_bwd_kernelINS_13Kernel_traitsIf13__nv_bfloat16fS2_fjLj1024ELj1ELj4ELj1ELj16ENS_18Kernel_traits_baseILj1024EfS2_fS2_fjLj128EEEEELb1ELb0ELb0ELb1EEEvNS_9BwdParamsE,@"STO_CUDA_ENTRY STV_DEFAULT"
_ZN10layer_norm13ln_bwd_kernelINS_13Kernel_traitsIf13__nv_bfloat16fS2_fjLj1024ELj1ELj4ELj1ELj16ENS_18Kernel_traits_baseILj1024EfS2_fS2_fjLj128EEEEELb1ELb0ELb0ELb1EEEvNS_9BwdParamsE:
.text._ZN10layer_norm13ln_bwd_kernelINS_13Kernel_traitsIf13__nv_bfloat16fS2_fjLj1024ELj1ELj4ELj1ELj16ENS_18Kernel_traits_baseILj1024EfS2_fS2_fjLj128EEEEELb1ELb0ELb0ELb1EEEvNS_9BwdParamsE:
        /* <DEDUP_REMOVED lines=50> */
[----:B------:R-:W1:Y:S07]  /*0320*/  LDCU.64 UR10, c[0x0][0x3e0] ;  /* 0x00007c00ff0a77ac */ /* 0x000e6e0008000a00 */
[----:B------:R-:W2:Y:S01]  /*0330*/  LDC.U8 R185, c[0x0][0x410] ;  /* 0x00010400ffb97b82 */ /* 0x000ea20000000000 */
[----:B------:R-:W-:Y:S01]  /*0340*/  HFMA2 R184, -RZ, RZ, 0, 0 ;  /* 0x00000000ffb87431 */ /* 0x000fe200000001ff */
[----:B------:R-:W-:Y:S01]  /*0350*/  BSSY B1, `(.L_x_8498) ;  /* 0x00005b6000017945 */ /* 0x000fe20003800000 */
[----:B------:R-:W-:-:S02]  /*0360*/  CS2R R2, SRZ ;  /* 0x0000000000027805 */ /* 0x000fc4000001ff00 */
[----:B------:R-:W-:Y:S02]  /*0370*/  CS2R R4, SRZ ;  /* 0x0000000000047805 */ /* 0x000fe4000001ff00 */
[----:B------:R-:W-:Y:S02]  /*0380*/  CS2R R6, SRZ ;  /* 0x0000000000067805 */ /* 0x000fe4000001ff00 */
        /* <DEDUP_REMOVED lines=38> */
[----:B------:R-:W-:Y:S02]  /*05f0*/  MOV R186, RZ ;  /* 0x000000ff00ba7202 */ /* 0x000fe40000000f00 */
[----:B0-2---:R-:W-:-:S07]  /*0600*/  CS2R R8, SRZ ;  /* 0x0000000000087805 */ /* 0x005fce000001ff00 */
.L_x_8511:
[----:B------:R-:W0:Y:S01]  /*0610*/  LDC.64 R124, c[0x0][0x3c0] ;  /* 0x0000f000ff7c7b82 */ /* 0x000e220000000a00 */
[----:B------:R-:W-:-:S05]  /*0620*/  IMAD R108, R187, UR14, RZ ;  /* 0x0000000ebb6c7c24 */ /* 0x000fca000f8e02ff */
[----:B------:R-:W-:Y:S02]  /*0630*/  SHF.R.S32.HI R109, RZ, 0x1f, R108 ;  /* 0x0000001fff6d7819 */ /* 0x000fe4000001146c */
[----:B------:R-:W1:Y:S02]  /*0640*/  @P0 LDC.64 R128, c[0x0][0x3e0] ;  /* 0x0000f800ff800b82 */ /* 0x000e640000000a00 */
[----:B------:R-:W-:-:S04]  /*0650*/  LEA.HI R109, R109, R108, RZ, 0x3 ;  /* 0x0000006c6d6d7211 */ /* 0x000fc800078f18ff */
[----:B------:R-:W-:Y:S02]  /*0660*/  LEA.HI.SX32 R205, R109, R0, 0x1d ;  /* 0x000000006dcd7211 */ /* 0x000fe400078feaff */
[----:B------:R-:W2:Y:S08]  /*0670*/  LDC.64 R206, c[0x0][0x3a8] ;  /* 0x0000ea00ffce7b82 */ /* 0x000eb00000000a00 */
[----:B------:R-:W3:Y:S01]  /*0680*/  LDC.64 R152, c[0x0][0x428] ;  /* 0x00010a00ff987b82 */ /* 0x000ee20000000a00 */
[----:B0-----:R-:W-:-:S07]  /*0690*/  IMAD.WIDE R124, R187, 0x4, R124 ;  /* 0x00000004bb7c7825 */ /* 0x001fce00078e027c */
[----:B------:R-:W0:Y:S01]  /*06a0*/  LDC.64 R188, c[0x0][0x3c8] ;  /* 0x0000f200ffbc7b82 */ /* 0x000e220000000a00 */
[----:B------:R-:W-:Y:S01]  /*06b0*/  IADD3 R203, PT, PT, R205, 0x20, RZ ;  /* 0x00000020cdcb7810 */ /* 0x000fe20007ffe0ff */
[----:B-1----:R-:W-:Y:S01]  /*06c0*/  @P0 IMAD.WIDE R128, R187, 0x2, R128 ;  /* 0x00000002bb800825 */ /* 0x002fe200078e0280 */
[C---:B------:R-:W-:Y:S01]  /*06d0*/  IADD3 R199, PT, PT, R205.reuse, 0x40, RZ ;  /* 0x00000040cdc77810 */ /* 0x040fe20007ffe0ff */
[----:B------:R-:W4:Y:S01]  /*06e0*/  LDG.E R204, desc[UR6][R124.64] ;  /* 0x000000067ccc7981 */ /* 0x000f22000c1e1900 */
[C---:B------:R-:W-:Y:S01]  /*06f0*/  IADD3 R198, PT, PT, R205.reuse, 0x60, RZ ;  /* 0x00000060cdc67810 */ /* 0x040fe20007ffe0ff */
[--C-:B--2---:R-:W-:Y:S02]  /*0700*/  IMAD.WIDE.U32 R140, R205, 0x20, R206.reuse ;  /* 0x00000020cd8c7825 */ /* 0x104fe400078e00ce */
[----:B------:R-:W2:Y:S02]  /*0710*/  @P0 LDG.E.U16 R202, desc[UR6][R128.64] ;  /* 0x0000000680ca0981 */ /* 0x000ea4000c1e1500 */
[----:B------:R-:W-:-:S02]  /*0720*/  IMAD.WIDE.U32 R154, R203, 0x20, R206 ;  /* 0x00000020cb9a7825 */ /* 0x000fc400078e00ce */
[----:B------:R-:W2:Y:S02]  /*0730*/  LDG.E.128 R108, desc[UR6][R140.64] ;  /* 0x000000068c6c7981 */ /* 0x000ea4000c1e1d00 */
[--C-:B---3--:R-:W-:Y:S02]  /*0740*/  IMAD.WIDE.U32 R112, R205, 0x10, R152.reuse ;  /* 0x00000010cd707825 */ /* 0x108fe400078e0098 */
[----:B------:R-:W3:Y:S02]  /*0750*/  LDG.E.128 R120, desc[UR6][R154.64] ;  /* 0x000000069a787981 */ /* 0x000ee4000c1e1d00 */
[----:B------:R-:W-:Y:S02]  /*0760*/  IMAD.WIDE.U32 R126, R203, 0x10, R152 ;  /* 0x00000010cb7e7825 */ /* 0x000fe400078e0098 */
[----:B------:R-:W3:Y:S02]  /*0770*/  LDG.E.128 R128, desc[UR6][R154.64+0x10] ;  /* 0x000010069a807981 */ /* 0x000ee4000c1e1d00 */
[----:B------:R-:W-:-:S02]  /*0780*/  IMAD.WIDE.U32 R190, R199, 0x20, R206 ;  /* 0x00000020c7be7825 */ /* 0x000fc400078e00ce */
[----:B------:R-:W3:Y:S02]  /*0790*/  LDG.E.128 R112, desc[UR6][R112.64] ;  /* 0x0000000670707981 */ /* 0x000ee4000c1e1d00 */
[----:B------:R-:W-:Y:S02]  /*07a0*/  IMAD.WIDE.U32 R136, R199, 0x10, R152 ;  /* 0x00000010c7887825 */ /* 0x000fe400078e0098 */
[----:B------:R-:W3:Y:S02]  /*07b0*/  LDG.E.128 R124, desc[UR6][R126.64] ;  /* 0x000000067e7c7981 */ /* 0x000ee4000c1e1d00 */
[C---:B------:R-:W-:Y:S02]  /*07c0*/  IMAD.WIDE.U32 R206, R198.reuse, 0x20, R206 ;  /* 0x00000020c6ce7825 */ /* 0x040fe400078e00ce */
[----:B------:R-:W3:Y:S02]  /*07d0*/  LDG.E.128 R132, desc[UR6][R190.64] ;  /* 0x00000006be847981 */ /* 0x000ee4000c1e1d00 */
[----:B------:R-:W-:-:S02]  /*07e0*/  IMAD.WIDE.U32 R152, R198, 0x10, R152 ;  /* 0x00000010c6987825 */ /* 0x000fc400078e0098 */
[----:B------:R-:W3:Y:S02]  /*07f0*/  LDG.E.128 R116, desc[UR6][R140.64+0x10] ;  /* 0x000010068c747981 */ /* 0x000ee4000c1e1d00 */
[----:B0-----:R-:W-:Y:S02]  /*0800*/  IMAD.WIDE R200, R187, 0x4, R188 ;  /* 0x00000004bbc87825 */ /* 0x001fe400078e02bc */
[----:B------:R-:W3:Y:S01]  /*0810*/  LDG.E.128 R136, desc[UR6][R136.64] ;  /* 0x0000000688887981 */ /* 0x000ee2000c1e1d00 */
[----:B------:R-:W-:Y:S01]  /*0820*/  ISETP.NE.U32.AND P1, PT, RZ, UR12, PT ;  /* 0x0000000cff007c0c */ /* 0x000fe2000bf25070 */
[----:B------:R-:W0:Y:S02]  /*0830*/  LDC.64 R188, c[0x0][0x3b0] ;  /* 0x0000ec00ffbc7b82 */ /* 0x000e240000000a00 */
[----:B------:R-:W3:Y:S04]  /*0840*/  LDG.E.128 R144, desc[UR6][R206.64] ;  /* 0x00000006ce907981 */ /* 0x000ee8000c1e1d00 */
[----:B------:R1:W3:Y:S04]  /*0850*/  LDG.E.128 R140, desc[UR6][R190.64+0x10] ;  /* 0x00001006be8c7981 */ /* 0x0002e8000c1e1d00 */
[----:B------:R0:W3:Y:S04]  /*0860*/  LDG.E.128 R148, desc[UR6][R206.64+0x10] ;  /* 0x00001006ce947981 */ /* 0x0000e8000c1e1d00 */
[----:B------:R-:W3:Y:S04]  /*0870*/  LDG.E.128 R152, desc[UR6][R152.64] ;  /* 0x0000000698987981 */ /* 0x000ee8000c1e1d00 */
[----:B------:R0:W3:Y:S01]  /*0880*/  LDG.E R201, desc[UR6][R200.64] ;  /* 0x00000006c8c97981 */ /* 0x0000e2000c1e1900 */
        /* <DEDUP_REMOVED lines=8> */
[----:B-----5:R-:W5:Y:S02]  /*0910*/  @P1 LDG.E.128 R68, desc[UR6][R206.64] ;  /* 0x00000006ce441981 */ /* 0x020f64000c1e1d00 */
        /* <DEDUP_REMOVED lines=16> */
[----:B------:R1:W5:Y:S04]  /*0a20*/  @P1 LDG.E.128 R80, desc[UR6][R208.64+0x10] ;  /* 0x00001006d0501981 */ /* 0x000368000c1e1d00 */
[----:B------:R1:W5:Y:S01]  /*0a30*/  @P1 LDG.E.128 R72, desc[UR6][R206.64+0x10] ;  /* 0x00001006ce481981 */ /* 0x000362000c1e1d00 */
[----:B------:R-:W-:Y:S01]  /*0a40*/  UMOV UR5, 0xffffffff ;  /* 0xffffffff00057882 */ /* 0x000fe20000000000 */
[----:B----4-:R-:W-:-:S02]  /*0a50*/  FSEL R204, R204, RZ, !P2 ;  /* 0x000000ffcccc7208 */ /* 0x010fc40005000000 */
[----:B--2---:R-:W-:-:S03]  /*0a60*/  @P0 SHF.L.U32 R200, R202, 0x10, RZ ;  /* 0x00000010cac80819 */ /* 0x004fc600000006ff */
[C---:B0-----:R-:W-:Y:S01]  /*0a70*/  FADD.FTZ R196, -R204.reuse, R111 ;  /* 0x0000006fccc47221 */ /* 0x041fe20000010100 */
[C---:B------:R-:W-:Y:S01]  /*0a80*/  FADD.FTZ R202, -R204.reuse, R108 ;  /* 0x0000006cccca7221 */ /* 0x040fe20000010100 */
[C---:B------:R-:W-:Y:S01]  /*0a90*/  FADD.FTZ R108, -R204.reuse, R109 ;  /* 0x0000006dcc6c7221 */ /* 0x040fe20000010100 */
[C---:B---3--:R-:W-:Y:S01]  /*0aa0*/  FADD.FTZ R212, -R204.reuse, R121 ;  /* 0x00000079ccd47221 */ /* 0x048fe20000010100 */
[C---:B------:R-:W-:Y:S01]  /*0ab0*/  FADD.FTZ R214, -R204.reuse, R123 ;  /* 0x0000007bccd67221 */ /* 0x040fe20000010100 */
[C---:B------:R-:W-:Y:S01]  /*0ac0*/  FADD.FTZ R110, -R204.reuse, R110 ;  /* 0x0000006ecc6e7221 */ /* 0x040fe20000010100 */
[C---:B------:R-:W-:Y:S01]  /*0ad0*/  FADD.FTZ R120, -R204.reuse, R120 ;  /* 0x00000078cc787221 */ /* 0x040fe20000010100 */
        /* <DEDUP_REMOVED lines=8> */
[C---:B------:R-:W-:Y:S01]  /*0b60*/  FADD.FTZ R218, -R204.reuse, R133 ;  /* 0x00000085ccda7221 */ /* 0x040fe20000010100 */
[C---:B------:R-:W-:Y:S01]  /*0b70*/  FADD.FTZ R130, -R204.reuse, R130 ;  /* 0x00000082cc827221 */ /* 0x040fe20000010100 */
[C---:B------:R-:W-:Y:S01]  /*0b80*/  FADD.FTZ R216, -R204.reuse, R131 ;  /* 0x00000083ccd87221 */ /* 0x040fe20000010100 */
[C---:B------:R-:W-:Y:S01]  /*0b90*/  FADD.FTZ R116, -R204.reuse, R116 ;  /* 0x00000074cc747221 */ /* 0x040fe20000010100 */
[C---:B-1----:R-:W-:Y:S01]  /*0ba0*/  FADD.FTZ R208, -R204.reuse, R117 ;  /* 0x00000075ccd07221 */ /* 0x042fe20000010100 */
[C---:B------:R-:W-:Y:S01]  /*0bb0*/  FADD.FTZ R118, -R204.reuse, R118 ;  /* 0x00000076cc767221 */ /* 0x040fe20000010100 */
        /* <DEDUP_REMOVED lines=22> */
[C---:B------:R-:W-:Y:S01]  /*0d20*/  PRMT R145, R152.reuse, 0x7632, R145 ;  /* 0x0000763298917816 */ /* 0x040fe20000000091 */
        /* <DEDUP_REMOVED lines=8> */
[-C--:B------:R-:W-:Y:S01]  /*0db0*/  FFMA.FTZ R183, R108, R223.reuse, R183 ;  /* 0x000000df6cb77223 */ /* 0x080fe200000100b7 */
[----:B------:R-:W-:Y:S01]  /*0dc0*/  SHF.L.U32 R217, R154, 0x10, RZ ;  /* 0x000000109ad97819 */ /* 0x000fe200000006ff */
[----:B------:R-:W-:Y:S01]  /*0dd0*/  FADD.FTZ R182, R223, R182 ;  /* 0x000000b6dfb67221 */ /* 0x000fe20000010000 */
[----:B------:R-:W-:Y:S01]  /*0de0*/  SHF.L.U32 R209, R124, 0x10, RZ ;  /* 0x000000107cd17819 */ /* 0x000fe200000006ff */
[----:B------:R-:W-:Y:S01]  /*0df0*/  FMUL.FTZ R223, R65, R223 ;  /* 0x000000df41df7220 */ /* 0x000fe20000410000 */
[-C--:B------:R-:W-:Y:S01]  /*0e00*/  FFMA.FTZ R180, R143, R151.reuse, R180 ;  /* 0x000000978fb47223 */ /* 0x080fe200000100b4 */
[----:B------:R-:W-:Y:S01]  /*0e10*/  FADD.FTZ R30, R151, R30 ;  /* 0x0000001e971e7221 */ /* 0x000fe20000010000 */
[----:B------:R-:W-:Y:S01]  /*0e20*/  FMUL.FTZ R116, R67, R151 ;  /* 0x0000009743747220 */ /* 0x000fe20000410000 */
[----:B------:R-:W-:Y:S01]  /*0e30*/  FADD.FTZ R154, RZ, R152 ;  /* 0x00000098ff9a7221 */ /* 0x000fe20000010000 */
[----:B------:R-:W-:Y:S01]  /*0e40*/  FFMA.FTZ R227, R109, R152, RZ ;  /* 0x000000986de37223 */ /* 0x000fe200000100ff */
[C---:B------:R-:W-:Y:S01]  /*0e50*/  FMUL.FTZ R151, R201.reuse, R120 ;  /* 0x00000078c9977220 */ /* 0x040fe20000410000 */
[----:B------:R-:W-:Y:S01]  /*0e60*/  SHF.L.U32 R207, R114, 0x10, RZ ;  /* 0x0000001072cf7819 */ /* 0x000fe200000006ff */
[----:B------:R-:W-:Y:S01]  /*0e70*/  FMUL.FTZ R111, R66, R206 ;  /* 0x000000ce426f7220 */ /* 0x000fe20000410000 */
[----:B------:R-:W-:Y:S01]  /*0e80*/  FADD.FTZ R154, R154, R223 ;  /* 0x000000df9a9a7221 */ /* 0x000fe20000010000 */
[----:B------:R-:W-:Y:S01]  /*0e90*/  FMUL.FTZ R110, R201, R110 ;  /* 0x0000006ec96e7220 */ /* 0x000fe20000410000 */
[----:B------:R-:W-:Y:S01]  /*0ea0*/  FADD.FTZ R25, R209, R25 ;  /* 0x00000019d1197221 */ /* 0x000fe20000010000 */
[-C--:B------:R-:W-:Y:S01]  /*0eb0*/  FFMA.FTZ R174, R151, R209.reuse, R174 ;  /* 0x000000d197ae7223 */ /* 0x080fe200000100ae */
[----:B------:R-:W-:Y:S01]  /*0ec0*/  FMUL.FTZ R120, R56, R209 ;  /* 0x000000d138787220 */ /* 0x000fe20000410000 */
[----:B------:R-:W-:Y:S01]  /*0ed0*/  FFMA.FTZ R227, R108, R223, R227 ;  /* 0x000000df6ce37223 */ /* 0x000fe200000100e3 */
[----:B------:R-:W-:Y:S01]  /*0ee0*/  FMUL.FTZ R209, R201, R130 ;  /* 0x00000082c9d17220 */ /* 0x000fe20000410000 */
[----:B------:R-:W-:Y:S01]  /*0ef0*/  PRMT R113, R114, 0x7632, R113 ;  /* 0x0000763272717816 */ /* 0x000fe20000000071 */
[----:B------:R-:W-:Y:S01]  /*0f00*/  FADD.FTZ R29, R207, R29 ;  /* 0x0000001dcf1d7221 */ /* 0x000fe20000010000 */
[-C--:B------:R-:W-:Y:S01]  /*0f10*/  FFMA.FTZ R178, R219, R207.reuse, R178 ;  /* 0x000000cfdbb27223 */ /* 0x080fe200000100b2 */
[----:B------:R-:W-:Y:S01]  /*0f20*/  FMUL.FTZ R112, R60, R207 ;  /* 0x000000cf3c707220 */ /* 0x000fe20000410000 */
[----:B------:R-:W-:Y:S01]  /*0f30*/  SHF.L.U32 R130, R129, 0x10, RZ ;  /* 0x0000001081827819 */ /* 0x000fe200000006ff */
        /* <DEDUP_REMOVED lines=14> */
[----:B------:R-:W-:Y:S01]  /*1020*/  FADD.FTZ R184, R197, R184 ;  /* 0x000000b8c5b87221 */ /* 0x000fe20000010000 */
[----:B------:R-:W-:Y:S01]  /*1030*/  FFMA.FTZ R186, R109, R197, R186 ;  /* 0x000000c56dba7223 */ /* 0x000fe200000100ba */
[----:B------:R-:W-:Y:S01]  /*1040*/  FADD.FTZ R27, R115, R27 ;  /* 0x0000001b731b7221 */ /* 0x000fe20000010000 */
[-C--:B------:R-:W-:Y:S01]  /*1050*/  FFMA.FTZ R176, R221, R115.reuse, R176 ;  /* 0x00000073ddb07223 */ /* 0x080fe200000100b0 */
[C---:B------:R-:W-:Y:S01]  /*1060*/  FMUL.FTZ R197, R201.reuse, R122 ;  /* 0x0000007ac9c57220 */ /* 0x040fe20000410000 */
        /* <DEDUP_REMOVED lines=8> */
[----:B------:R-:W-:Y:S01]  /*10f0*/  FMUL.FTZ R113, R63, R118 ;  /* 0x000000763f717220 */ /* 0x000fe20000410000 */
[----:B------:R-:W-:Y:S01]  /*1100*/  FADD.FTZ R140, R128, R115 ;  /* 0x00000073808c7221 */ /* 0x000fe20000010000 */
[----:B------:R-:W-:Y:S01]  /*1110*/  FMUL.FTZ R210, R201, R210 ;  /* 0x000000d2c9d27220 */ /* 0x000fe20000410000 */
[----:B------:R-:W-:Y:S01]  /*1120*/  SHF.L.U32 R235, R121, 0x10, RZ ;  /* 0x0000001079eb7819 */ /* 0x000fe200000006ff */
[----:B------:R-:W-:Y:S01]  /*1130*/  FFMA.FTZ R129, R221, R115, R136 ;  /* 0x00000073dd817223 */ /* 0x000fe20000010088 */
[----:B------:R-:W-:Y:S01]  /*1140*/  FMUL.FTZ R121, R201, R132 ;  /* 0x00000084c9797220 */ /* 0x000fe20000410000 */
[----:B------:R-:W-:-:S02]  /*1150*/  SHF.L.U32 R117, R117, 0x10, RZ ;  /* 0x0000001075757819 */ /* 0x000fc400000006ff */
[----:B------:R-:W-:Y:S01]  /*1160*/  SHF.L.U32 R132, R145, 0x10, RZ ;  /* 0x0000001091847819 */ /* 0x000fe200000006ff */
        /* <DEDUP_REMOVED lines=9> */
[----:B------:R-:W-:Y:S01]  /*1200*/  FADD.FTZ R26, R118, R26 ;  /* 0x0000001a761a7221 */ /* 0x000fe20000010000 */
[----:B------:R-:W-:Y:S01]  /*1210*/  FFMA.FTZ R175, R210, R118, R175 ;  /* 0x00000076d2af7223 */ /* 0x000fe200000100af */
[----:B------:R-:W-:Y:S01]  /*1220*/  FMUL.FTZ R214, R201, R214 ;  /* 0x000000d6c9d67220 */ /* 0x000fe20000410000 */
[----:B------:R-:W-:Y:S01]  /*1230*/  FADD.FTZ R145, R136, R237 ;  /* 0x000000ed88917221 */ /* 0x000fe20000010000 */
[----:B------:R-:W-:Y:S01]  /*1240*/  FMUL.FTZ R118, R58, R125 ;  /* 0x0000007d3a767220 */ /* 0x000fe20000410000 */
[----:B------:R-:W-:Y:S01]  /*1250*/  FFMA.FTZ R136, R212, R237, R129 ;  /* 0x000000edd4887223 */ /* 0x000fe20000010081 */
[-C--:B------:R-:W-:Y:S01]  /*1260*/  FFMA.FTZ R171, R214, R233.reuse, R171 ;  /* 0x000000e9d6ab7223 */ /* 0x080fe200000100ab */
[----:B------:R-:W-:Y:S01]  /*1270*/  FADD.FTZ R22, R233, R22 ;  /* 0x00000016e9167221 */ /* 0x000fe20000010000 */
[----:B------:R-:W-:Y:S01]  /*1280*/  FMUL.FTZ R233, R59, R233 ;  /* 0x000000e93be97220 */ /* 0x000fe20000410000 */
[----:B------:R-:W-:Y:S01]  /*1290*/  FADD.FTZ R140, R145, R118 ;  /* 0x00000076918c7221 */ /* 0x000fe20000010000 */
[----:B------:R-:W-:Y:S01]  /*12a0*/  FFMA.FTZ R129, R197, R118, R136 ;  /* 0x00000076c5817223 */ /* 0x000fe20000010088 */
[----:B------:R-:W-:Y:S01]  /*12b0*/  FADD.FTZ R21, R123, R21 ;  /* 0x000000157b157221 */ /* 0x000fe20000010000 */
[-C--:B------:R-:W-:Y:S01]  /*12c0*/  FFMA.FTZ R170, R207, R123.reuse, R170 ;  /* 0x0000007bcfaa7223 */ /* 0x080fe200000100aa */
[----:B------:R-:W-:Y:S01]  /*12d0*/  FMUL.FTZ R126, R201, R126 ;  /* 0x0000007ec97e7220 */ /* 0x000fe20000410000 */
[C---:B------:R-:W-:Y:S01]  /*12e0*/  PRMT R124, R127.reuse, 0x7632, R124 ;  /* 0x000076327f7c7816 */ /* 0x040fe2000000007c */
        /* <DEDUP_REMOVED lines=12> */
[----:B------:R-:W-:Y:S01]  /*13b0*/  SHF.L.U32 R124, R124, 0x10, RZ ;  /* 0x000000107c7c7819 */ /* 0x000fe200000006ff */
[C---:B------:R-:W-:Y:S01]  /*13c0*/  FMUL.FTZ R127, R201.reuse, R144 ;  /* 0x00000090c97f7220 */ /* 0x040fe20000410000 */
[----:B------:R-:W-:Y:S01]  /*13d0*/  FADD.FTZ R140, R140, R235 ;  /* 0x000000eb8c8c7221 */ /* 0x000fe20000010000 */
[----:B------:R-:W-:Y:S01]  /*13e0*/  FFMA.FTZ R136, R126, R235, R129 ;  /* 0x000000eb7e887223 */ /* 0x000fe20000010081 */
[----:B------:R-:W-:Y:S01]  /*13f0*/  FMUL.FTZ R216, R201, R216 ;  /* 0x000000d8c9d87220 */ /* 0x000fe20000410000 */
[----:B------:R-:W-:Y:S01]  /*1400*/  FADD.FTZ R9, R215, R9 ;  /* 0x00000009d7097221 */ /* 0x000fe20000010000 */
[-C--:B------:R-:W-:Y:S01]  /*1410*/  FFMA.FTZ R158, R127, R215.reuse, R158 ;  /* 0x000000d77f9e7223 */ /* 0x080fe2000001009e */
[----:B------:R-:W-:Y:S01]  /*1420*/  FMUL.FTZ R128, R40, R215 ;  /* 0x000000d728807220 */ /* 0x000fe20000410000 */
[-C--:B------:R-:W-:Y:S01]  /*1430*/  FMUL.FTZ R215, R55, R124.reuse ;  /* 0x0000007c37d77220 */ /* 0x080fe20000410000 */
[----:B------:R-:W-:Y:S01]  /*1440*/  FADD.FTZ R140, R140, R119 ;  /* 0x000000778c8c7221 */ /* 0x000fe20000010000 */
[----:B------:R-:W-:Y:S01]  /*1450*/  FFMA.FTZ R145, R209, R119, R136 ;  /* 0x00000077d1917223 */ /* 0x000fe20000010088 */
[----:B------:R-:W-:Y:S01]  /*1460*/  PRMT R147, R153, 0x7632, R147 ;  /* 0x0000763299937816 */ /* 0x000fe20000000093 */
[----:B------:R-:W-:Y:S01]  /*1470*/  FADD.FTZ R17, R211, R17 ;  /* 0x00000011d3117221 */ /* 0x000fe20000010000 */
[-C--:B------:R-:W-:Y:S01]  /*1480*/  FFMA.FTZ R166, R121, R211.reuse, R166 ;  /* 0x000000d379a67223 */ /* 0x080fe200000100a6 */
[----:B------:R-:W-:Y:S01]  /*1490*/  FADD.FTZ R18, R124, R18 ;  /* 0x000000127c127221 */ /* 0x000fe20000010000 */
[----:B------:R-:W-:Y:S01]  /*14a0*/  FFMA.FTZ R167, R216, R124, R167 ;  /* 0x0000007cd8a77223 */ /* 0x000fe200000100a7 */
[----:B------:R-:W-:Y:S01]  /*14b0*/  FMUL.FTZ R211, R48, R211 ;  /* 0x000000d330d37220 */ /* 0x000fe20000410000 */
[----:B------:R-:W-:Y:S01]  /*14c0*/  FADD.FTZ R124, R140, R215 ;  /* 0x000000d78c7c7221 */ /* 0x000fe20000010000 */
[----:B------:R-:W-:Y:S01]  /*14d0*/  FFMA.FTZ R136, R216, R215, R145 ;  /* 0x000000d7d8887223 */ /* 0x000fe20000010091 */
[----:B------:R-:W-:Y:S01]  /*14e0*/  PRMT R131, R137, 0x7632, R131 ;  /* 0x0000763289837816 */ /* 0x000fe20000000083 */
[----:B------:R-:W-:Y:S01]  /*14f0*/  FADD.FTZ R23, R125, R23 ;  /* 0x000000177d177221 */ /* 0x000fe20000010000 */
[----:B------:R-:W-:Y:S01]  /*1500*/  SHF.L.U32 R137, R137, 0x10, RZ ;  /* 0x0000001089897819 */ /* 0x000fe200000006ff */
[----:B------:R-:W-:Y:S01]  /*1510*/  FFMA.FTZ R172, R197, R125, R172 ;  /* 0x0000007dc5ac7223 */ /* 0x000fe200000100ac */
[----:B------:R-:W-:Y:S01]  /*1520*/  FFMA.FTZ R173, R212, R117, R173 ;  /* 0x00000075d4ad7223 */ /* 0x000fe200000100ad */
[----:B------:R-:W-:Y:S01]  /*1530*/  FADD.FTZ R24, R117, R24 ;  /* 0x0000001875187221 */ /* 0x000fe20000010000 */
[C---:B------:R-:W-:Y:S01]  /*1540*/  FMUL.FTZ R218, R201.reuse, R218 ;  /* 0x000000dac9da7220 */ /* 0x040fe20000410000 */
        /* <DEDUP_REMOVED lines=8> */
[-C--:B------:R-:W-:Y:S01]  /*15d0*/  FFMA.FTZ R164, R125, R137.reuse, R164 ;  /* 0x000000897da47223 */ /* 0x080fe200000100a4 */
[----:B------:R-:W-:Y:S01]  /*15e0*/  FFMA.FTZ R165, R218, R130, R165 ;  /* 0x00000082daa57223 */ /* 0x000fe200000100a5 */
        /* <DEDUP_REMOVED lines=42> */
[C---:B------:R-:W-:Y:S01]  /*1890*/  FMUL.FTZ R224, R201.reuse, R224 ;  /* 0x000000e0c9e07220 */ /* 0x040fe20000410000 */
[----:B------:R-:W-:Y:S01]  /*18a0*/  FFMA.FTZ R157, R222, R132, R157 ;  /* 0x00000084de9d7223 */ /* 0x000fe2000001009d */
[----:B------:R-:W-:Y:S01]  /*18b0*/  FADD.FTZ R8, R132, R8 ;  /* 0x0000000884087221 */ /* 0x000fe20000010000 */
[----:B------:R-:W-:Y:S01]  /*18c0*/  FMUL.FTZ R135, R201, R146 ;  /* 0x00000092c9877220 */ /* 0x000fe20000410000 */
[----:B------:R-:W-:Y:S01]  /*18d0*/  FMUL.FTZ R129, R42, R153 ;  /* 0x000000992a817220 */ /* 0x000fe20000410000 */
[----:B------:R-:W-:Y:S01]  /*18e0*/  FADD.FTZ R124, R131, R130 ;  /* 0x00000082837c7221 */ /* 0x000fe20000010000 */
[----:B------:R-:W-:Y:S01]  /*18f0*/  FFMA.FTZ R132, R222, R130, R133 ;  /* 0x00000082de847223 */ /* 0x000fe20000010085 */
[----:B------:R-:W-:Y:S01]  /*1900*/  FMUL.FTZ R227, R201, R148 ;  /* 0x00000094c9e37220 */ /* 0x000fe20000410000 */
        /* <DEDUP_REMOVED lines=57> */
.L_x_8523:
[----:B-1----:R-:W-:Y:S01]  /*1ca0*/  FADD.FTZ R117, R124, R117 ;  /* 0x000000757c757221 */ /* 0x002fe20000010000 */
[----:B--2---:R-:W-:-:S03]  /*1cb0*/  FADD.FTZ R149, R140, R149 ;  /* 0x000000958c957221 */ /* 0x004fc60000010000 */
[----:B------:R-:W-:Y:S01]  /*1cc0*/  FMUL.FTZ R117, R117, UR15 ;  /* 0x0000000f75757c20 */ /* 0x000fe20008410000 */
[----:B------:R-:W-:-:S04]  /*1cd0*/  FMUL.FTZ R149, R149, UR15 ;  /* 0x0000000f95957c20 */ /* 0x000fc80008410000 */
[----:B0-----:R-:W-:Y:S01]  /*1ce0*/  FSEL R124, R117, RZ, !P2 ;  /* 0x000000ff757c7208 */ /* 0x001fe20005000000 */
        /* <DEDUP_REMOVED lines=39> */
[----:B-----5:R-:W-:Y:S01]  /*1f60*/  FFMA.FTZ R141, R201, R196, R69 ;  /* 0x000000c4c98d7223 */ /* 0x020fe20000010045 */
[----:B------:R-:W-:Y:S01]  /*1f70*/  LOP3.LUT P4, RZ, R194, 0xff00, RZ, 0xc0, !PT ;  /* 0x0000ff00c2ff7812 */ /* 0x000fe2000788c0ff */
[----:B------:R-:W-:Y:S01]  /*1f80*/  FADD.FTZ R123, R123, -R140 ;  /* 0x8000008c7b7b7221 */ /* 0x000fe20000010000 */
[----:B------:R-:W-:Y:S01]  /*1f90*/  FFMA.FTZ R111, R201, R110, R70 ;  /* 0x0000006ec96f7223 */ /* 0x000fe20000010046 */
[----:B------:R-:W-:Y:S01]  /*1fa0*/  FMUL.FTZ R141, R141, R200 ;  /* 0x000000c88d8d7220 */ /* 0x000fe20000410000 */
[----:B------:R-:W-:Y:S01]  /*1fb0*/  FADD.FTZ R116, R116, -R143 ;  /* 0x8000008f74747221 */ /* 0x000fe20000010000 */
[----:B------:R-:W-:Y:S01]  /*1fc0*/  FFMA.FTZ R135, R201, R154, R68 ;  /* 0x0000009ac9877223 */ /* 0x000fe20000010044 */
[----:B------:R-:W-:Y:S01]  /*1fd0*/  FMUL.FTZ R111, R111, R200 ;  /* 0x000000c86f6f7220 */ /* 0x000fe20000410000 */
[----:B------:R-:W-:Y:S01]  /*1fe0*/  FMUL.FTZ R141, R141, UR4 ;  /* 0x000000048d8d7c20 */ /* 0x000fe20008410000 */
[----:B------:R-:W-:Y:S01]  /*1ff0*/  LOP3.LUT P5, RZ, R194, 0xff0000, RZ, 0xc0, !PT ;  /* 0x00ff0000c2ff7812 */ /* 0x000fe200078ac0ff */
[----:B------:R-:W-:Y:S01]  /*2000*/  FADD.FTZ R114, R114, -R153 ;  /* 0x8000009972727221 */ /* 0x000fe20000010000 */
[----:B------:R-:W-:Y:S01]  /*2010*/  FMUL.FTZ R111, R111, UR4 ;  /* 0x000000046f6f7c20 */ /* 0x000fe20008410000 */
[----:B------:R-:W-:Y:S01]  /*2020*/  FADD.FTZ R151, R120, -R151 ;  /* 0x8000009778977221 */ /* 0x000fe20000010000 */
[----:B------:R-:W-:Y:S01]  /*2030*/  FSEL R154, R141, RZ, P4 ;  /* 0x000000ff8d9a7208 */ /* 0x000fe20002000000 */
[----:B------:R-:W-:Y:S01]  /*2040*/  FADD.FTZ R141, R115, -R144 ;  /* 0x80000090738d7221 */ /* 0x000fe20000010000 */
[C---:B------:R-:W-:Y:S01]  /*2050*/  FFMA.FTZ R123, R201.reuse, R123, R80 ;  /* 0x0000007bc97b7223 */ /* 0x040fe20000010050 */
[----:B------:R-:W-:Y:S01]  /*2060*/  FADD.FTZ R219, R112, -R219 ;  /* 0x800000db70db7221 */ /* 0x000fe20000010000 */
[----:B------:R-:W-:Y:S01]  /*2070*/  FFMA.FTZ R115, R201, R116, R71 ;  /* 0x00000074c9737223 */ /* 0x000fe20000010047 */
[----:B------:R-:W-:Y:S01]  /*2080*/  FMUL.FTZ R135, R135, R200 ;  /* 0x000000c887877220 */ /* 0x000fe20000410000 */
[----:B------:R-:W-:Y:S01]  /*2090*/  FSEL R112, R111, RZ, P5 ;  /* 0x000000ff6f707208 */ /* 0x000fe20002800000 */
[C---:B------:R-:W-:Y:S01]  /*20a0*/  FFMA.FTZ R111, R201.reuse, R114, R73 ;  /* 0x00000072c96f7223 */ /* 0x040fe20000010049 */
[C---:B------:R-:W-:Y:S01]  /*20b0*/  FFMA.FTZ R141, R201.reuse, R141, R74 ;  /* 0x0000008dc98d7223 */ /* 0x040fe2000001004a */
[----:B------:R-:W-:Y:S01]  /*20c0*/  FFMA.FTZ R151, R201, R151, R76 ;  /* 0x00000097c9977223 */ /* 0x000fe2000001004c */
[-C--:B------:R-:W-:Y:S01]  /*20d0*/  FMUL.FTZ R123, R123, R200.reuse ;  /* 0x000000c87b7b7220 */ /* 0x080fe20000410000 */
[-C--:B------:R-:W-:Y:S01]  /*20e0*/  FMUL.FTZ R115, R115, R200.reuse ;  /* 0x000000c873737220 */ /* 0x080fe20000410000 */
[----:B------:R-:W-:Y:S01]  /*20f0*/  FADD.FTZ R126, R235, -R126 ;  /* 0x8000007eeb7e7221 */ /* 0x000fe20000010000 */
[----:B------:R-:W-:Y:S01]  /*2100*/  FMUL.FTZ R135, R135, UR4 ;  /* 0x0000000487877c20 */ /* 0x000fe20008410000 */
[----:B------:R-:W-:Y:S01]  /*2110*/  FADD.FTZ R210, R113, -R210 ;  /* 0x800000d271d27221 */ /* 0x000fe20000010000 */
[----:B------:R-:W-:Y:S01]  /*2120*/  FADD.FTZ R212, R237, -R212 ;  /* 0x800000d4edd47221 */ /* 0x000fe20000010000 */
[----:B------:R-:W-:Y:S01]  /*2130*/  LOP3.LUT P3, RZ, R194, 0xff, RZ, 0xc0, !PT ;  /* 0x000000ffc2ff7812 */ /* 0x000fe2000786c0ff */
[-C--:B------:R-:W-:Y:S01]  /*2140*/  FMUL.FTZ R111, R111, R200.reuse ;  /* 0x000000c86f6f7220 */ /* 0x080fe20000410000 */
[-C--:B------:R-:W-:Y:S01]  /*2150*/  FMUL.FTZ R141, R141, R200.reuse ;  /* 0x000000c88d8d7220 */ /* 0x080fe20000410000 */
[----:B------:R-:W-:Y:S01]  /*2160*/  FMUL.FTZ R151, R151, R200 ;  /* 0x000000c897977220 */ /* 0x000fe20000410000 */
[----:B------:R-:W-:Y:S01]  /*2170*/  FMUL.FTZ R120, R123, UR4 ;  /* 0x000000047b787c20 */ /* 0x000fe20008410000 */
[----:B------:R-:W-:Y:S01]  /*2180*/  FMUL.FTZ R113, R115, UR4 ;  /* 0x0000000473717c20 */ /* 0x000fe20008410000 */
[C---:B------:R-:W-:Y:S01]  /*2190*/  FFMA.FTZ R123, R201.reuse, R126, R81 ;  /* 0x0000007ec97b7223 */ /* 0x040fe20000010051 */
[C---:B------:R-:W-:Y:S01]  /*21a0*/  FFMA.FTZ R115, R201.reuse, R210, R75 ;  /* 0x000000d2c9737223 */ /* 0x040fe2000001004b */
[----:B------:R-:W-:Y:S01]  /*21b0*/  FFMA.FTZ R143, R201, R212, R77 ;  /* 0x000000d4c98f7223 */ /* 0x000fe2000001004d */
[----:B------:R-:W-:Y:S01]  /*21c0*/  FADD.FTZ R220, R145, -R220 ;  /* 0x800000dc91dc7221 */ /* 0x000fe20000010000 */
[----:B------:R-:W-:Y:S01]  /*21d0*/  FSEL R135, R135, RZ, P3 ;  /* 0x000000ff87877208 */ /* 0x000fe20001800000 */
[----:B------:R-:W-:Y:S01]  /*21e0*/  FMUL.FTZ R111, R111, UR4 ;  /* 0x000000046f6f7c20 */ /* 0x000fe20008410000 */
[----:B------:R-:W-:Y:S01]  /*21f0*/  LOP3.LUT P3, RZ, R195, 0xff00, RZ, 0xc0, !PT ;  /* 0x0000ff00c3ff7812 */ /* 0x000fe2000786c0ff */
[----:B------:R-:W-:Y:S01]  /*2200*/  FMUL.FTZ R141, R141, UR4 ;  /* 0x000000048d8d7c20 */ /* 0x000fe20008410000 */
[----:B------:R-:W-:Y:S01]  /*2210*/  FMUL.FTZ R116, R151, UR4 ;  /* 0x0000000497747c20 */ /* 0x000fe20008410000 */
[----:B------:R-:W-:Y:S01]  /*2220*/  LOP3.LUT P4, RZ, R195, 0xff0000, RZ, 0xc0, !PT ;  /* 0x00ff0000c3ff7812 */ /* 0x000fe2000788c0ff */
[-C--:B------:R-:W-:Y:S01]  /*2230*/  FMUL.FTZ R123, R123, R200.reuse ;  /* 0x000000c87b7b7220 */ /* 0x080fe20000410000 */
[----:B------:R-:W-:Y:S01]  /*2240*/  LOP3.LUT P5, RZ, R192, 0xff, RZ, 0xc0, !PT ;  /* 0x000000ffc0ff7812 */ /* 0x000fe200078ac0ff */
[----:B------:R-:W-:Y:S01]  /*2250*/  FADD.FTZ R136, R136, -R109 ;  /* 0x8000006d88887221 */ /* 0x000fe20000010000 */
[-C--:B------:R-:W-:Y:S01]  /*2260*/  FMUL.FTZ R114, R115, R200.reuse ;  /* 0x000000c873727220 */ /* 0x080fe20000410000 */
[----:B------:R-:W-:Y:S01]  /*2270*/  FMUL.FTZ R143, R143, R200 ;  /* 0x000000c88f8f7220 */ /* 0x000fe20000410000 */
[----:B------:R-:W-:Y:S01]  /*2280*/  FFMA.FTZ R109, R201, R220, R87 ;  /* 0x000000dcc96d7223 */ /* 0x000fe20000010057 */
[----:B------:R-:W-:Y:S01]  /*2290*/  ISETP.GE.U32.AND P1, PT, R194, RZ, PT ;  /* 0x000000ffc200720c */ /* 0x000fe20003f26070 */
[----:B------:R-:W-:Y:S01]  /*22a0*/  FADD.FTZ R216, R215, -R216 ;  /* 0x800000d8d7d87221 */ /* 0x000fe20000010000 */
[----:B------:R-:W-:Y:S01]  /*22b0*/  FSEL R115, R111, RZ, P3 ;  /* 0x000000ff6f737208 */ /* 0x000fe20001800000 */
[----:B------:R-:W-:Y:S01]  /*22c0*/  FMUL.FTZ R123, R123, UR4 ;  /* 0x000000047b7b7c20 */ /* 0x000fe20008410000 */
[----:B------:R-:W-:Y:S01]  /*22d0*/  FSEL R111, R141, RZ, P4 ;  /* 0x000000ff8d6f7208 */ /* 0x000fe20002000000 */
[----:B------:R-:W-:Y:S01]  /*22e0*/  FMUL.FTZ R114, R114, UR4 ;  /* 0x0000000472727c20 */ /* 0x000fe20008410000 */
[----:B------:R-:W-:Y:S01]  /*22f0*/  FSEL R116, R116, RZ, P5 ;  /* 0x000000ff74747208 */ /* 0x000fe20002800000 */
[----:B------:R-:W-:Y:S01]  /*2300*/  FMUL.FTZ R141, R143, UR4 ;  /* 0x000000048f8d7c20 */ /* 0x000fe20008410000 */
[----:B------:R-:W-:Y:S01]  /*2310*/  LOP3.LUT P5, RZ, R193, 0xff00, RZ, 0xc0, !PT ;  /* 0x0000ff00c1ff7812 */ /* 0x000fe200078ac0ff */
[----:B------:R-:W-:Y:S01]  /*2320*/  FADD.FTZ R148, R137, -R148 ;  /* 0x8000009489947221 */ /* 0x000fe20000010000 */
[----:B------:R-:W-:Y:S01]  /*2330*/  FMUL.FTZ R109, R109, R200 ;  /* 0x000000c86d6d7220 */ /* 0x000fe20000410000 */
[----:B------:R-:W-:Y:S01]  /*2340*/  ISETP.GE.U32.AND.EX P1, PT, R195, 0x1000000, PT, P1 ;  /* 0x01000000c300780c */ /* 0x000fe20003f26110 */
[----:B------:R-:W-:Y:S01]  /*2350*/  FADD.FTZ R143, R119, -R142 ;  /* 0x8000008e778f7221 */ /* 0x000fe20000010000 */
[----:B------:R-:W-:Y:S01]  /*2360*/  FFMA.FTZ R137, R201, R216, R83 ;  /* 0x000000d8c9897223 */ /* 0x000fe20000010053 */
[----:B------:R-:W-:Y:S01]  /*2370*/  FSEL R123, R123, RZ, P5 ;  /* 0x000000ff7b7b7208 */ /* 0x000fe20002800000 */
[----:B------:R-:W-:Y:S01]  /*2380*/  FMUL.FTZ R109, R109, UR4 ;  /* 0x000000046d6d7c20 */ /* 0x000fe20008410000 */
[----:B------:R-:W-:Y:S01]  /*2390*/  FSEL R114, R114, RZ, P1 ;  /* 0x000000ff72727208 */ /* 0x000fe20000800000 */
[----:B------:R-:W-:Y:S01]  /*23a0*/  FFMA.FTZ R143, R201, R143, R82 ;  /* 0x0000008fc98f7223 */ /* 0x000fe20000010052 */
[-C--:B------:R-:W-:Y:S01]  /*23b0*/  FMUL.FTZ R137, R137, R200.reuse ;  /* 0x000000c889897220 */ /* 0x080fe20000410000 */
[----:B------:R-:W-:Y:S01]  /*23c0*/  LOP3.LUT P5, RZ, R190, 0xff000000, RZ, 0xc0, !PT ;  /* 0xff000000beff7812 */ /* 0x000fe200078ac0ff */
[----:B------:R-:W-:Y:S01]  /*23d0*/  FADD.FTZ R134, R134, -R121 ;  /* 0x8000007986867221 */ /* 0x000fe20000010000 */
[----:B------:R-:W-:Y:S01]  /*23e0*/  ISETP.GE.U32.AND P1, PT, R192, RZ, PT ;  /* 0x000000ffc000720c */ /* 0x000fe20003f26070 */
[----:B------:R-:W-:Y:S01]  /*23f0*/  FADD.FTZ R139, R139, -R122 ;  /* 0x8000007a8b8b7221 */ /* 0x000fe20000010000 */
[----:B------:R-:W-:Y:S01]  /*2400*/  FMUL.FTZ R143, R143, R200 ;  /* 0x000000c88f8f7220 */ /* 0x000fe20000410000 */
[----:B------:R-:W-:Y:S01]  /*2410*/  FMUL.FTZ R137, R137, UR4 ;  /* 0x0000000489897c20 */ /* 0x000fe20008410000 */
[----:B------:R-:W-:Y:S01]  /*2420*/  FSEL R122, R109, RZ, P5 ;  /* 0x000000ff6d7a7208 */ /* 0x000fe20002800000 */
[----:B------:R-:W-:Y:S01]  /*2430*/  FFMA.FTZ R109, R201, R134, R91 ;  /* 0x00000086c96d7223 */ /* 0x000fe2000001005b */
[----:B------:R-:W-:Y:S01]  /*2440*/  ISETP.GE.U32.AND.EX P1, PT, R193, 0x1000000, PT, P1 ;  /* 0x01000000c100780c */ /* 0x000fe20003f26110 */
[----:B------:R-:W-:Y:S01]  /*2450*/  FMUL.FTZ R142, R143, UR4 ;  /* 0x000000048f8e7c20 */ /* 0x000fe20008410000 */
[----:B------:R-:W-:Y:S01]  /*2460*/  FFMA.FTZ R219, R201, R219, R72 ;  /* 0x000000dbc9db7223 */ /* 0x000fe20000010048 */
[-C--:B------:R-:W-:Y:S01]  /*2470*/  FMUL.FTZ R109, R109, R200.reuse ;  /* 0x000000c86d6d7220 */ /* 0x080fe20000410000 */
[----:B------:R-:W-:Y:S01]  /*2480*/  FSEL R143, R137, RZ, P1 ;  /* 0x000000ff898f7208 */ /* 0x000fe20000800000 */
[----:B------:R-:W-:Y:S01]  /*2490*/  FADD.FTZ R197, R118, -R197 ;  /* 0x800000c576c57221 */ /* 0x000fe20000010000 */
[----:B------:R-:W-:Y:S01]  /*24a0*/  ISETP.GE.U32.AND P1, PT, R190, RZ, PT ;  /* 0x000000ffbe00720c */ /* 0x000fe20003f26070 */
[----:B------:R-:W-:Y:S01]  /*24b0*/  FMUL.FTZ R219, R219, R200 ;  /* 0x000000c8dbdb7220 */ /* 0x000fe20000410000 */
[----:B------:R-:W-:Y:S01]  /*24c0*/  FFMA.FTZ R145, R201, R148, R86 ;  /* 0x00000094c9917223 */ /* 0x000fe20000010056 */
[----:B------:R-:W-:Y:S01]  /*24d0*/  FMUL.FTZ R109, R109, UR4 ;  /* 0x000000046d6d7c20 */ /* 0x000fe20008410000 */
[----:B------:R-:W-:Y:S01]  /*24e0*/  FFMA.FTZ R197, R201, R197, R78 ;  /* 0x000000c5c9c57223 */ /* 0x000fe2000001004e */
[----:B------:R-:W-:Y:S01]  /*24f0*/  ISETP.GE.U32.AND.EX P1, PT, R191, 0x1000000, PT, P1 ;  /* 0x01000000bf00780c */ /* 0x000fe20003f26110 */
[----:B------:R-:W-:Y:S01]  /*2500*/  FADD.FTZ R127, R128, -R127 ;  /* 0x8000007f807f7221 */ /* 0x000fe20000010000 */
[----:B------:R-:W-:Y:S01]  /*2510*/  FADD.FTZ R214, R233, -R214 ;  /* 0x800000d6e9d67221 */ /* 0x000fe20000010000 */
[----:B------:R-:W-:Y:S01]  /*2520*/  FADD.FTZ R211, R211, -R146 ;  /* 0x80000092d3d37221 */ /* 0x000fe20000010000 */
[----:B------:R-:W-:Y:S01]  /*2530*/  LOP3.LUT P2, RZ, R194, 0xff000000, RZ, 0xc0, !PT ;  /* 0xff000000c2ff7812 */ /* 0x000fe2000784c0ff */
[----:B------:R-:W-:Y:S01]  /*2540*/  FMUL.FTZ R110, R219, UR4 ;  /* 0x00000004db6e7c20 */ /* 0x000fe20008410000 */
[----:B------:R-:W-:Y:S01]  /*2550*/  LOP3.LUT P4, RZ, R193, 0xff, RZ, 0xc0, !PT ;  /* 0x000000ffc1ff7812 */ /* 0x000fe2000788c0ff */
[----:B------:R-:W-:Y:S01]  /*2560*/  FMUL.FTZ R145, R145, R200 ;  /* 0x000000c891917220 */ /* 0x000fe20000410000 */
[----:B------:R-:W-:Y:S01]  /*2570*/  FFMA.FTZ R121, R201, R136, R89 ;  /* 0x00000088c9797223 */ /* 0x000fe20000010059 */
[----:B------:R-:W-:Y:S01]  /*2580*/  LOP3.LUT P6, RZ, R195, 0xff, RZ, 0xc0, !PT ;  /* 0x000000ffc3ff7812 */ /* 0x000fe200078cc0ff */
[----:B------:R-:W-:Y:S01]  /*2590*/  FMUL.FTZ R197, R197, R200 ;  /* 0x000000c8c5c57220 */ /* 0x000fe20000410000 */
[----:B------:R-:W-:Y:S01]  /*25a0*/  FADD.FTZ R213, R213, -R108 ;  /* 0x8000006cd5d57221 */ /* 0x000fe20000010000 */
[----:B------:R-:W-:Y:S01]  /*25b0*/  FFMA.FTZ R127, R201, R127, R92 ;  /* 0x0000007fc97f7223 */ /* 0x000fe2000001005c */
[----:B------:R-:W-:Y:S01]  /*25c0*/  FSEL R136, R109, RZ, P1 ;  /* 0x000000ff6d887208 */ /* 0x000fe20000800000 */
[C---:B------:R-:W-:Y:S01]  /*25d0*/  FFMA.FTZ R119, R201.reuse, R214, R79 ;  /* 0x000000d6c9777223 */ /* 0x040fe2000001004f */
[----:B------:R-:W-:Y:S01]  /*25e0*/  FFMA.FTZ R211, R201, R211, R84 ;  /* 0x000000d3c9d37223 */ /* 0x000fe20000010054 */
[----:B------:R-:W0:Y:S01]  /*25f0*/  LDC.64 R108, c[0x0][0x468] ;  /* 0x00011a00ff6c7b82 */ /* 0x000e220000000a00 */
[----:B------:R-:W-:Y:S01]  /*2600*/  FADD.FTZ R218, R147, -R218 ;  /* 0x800000da93da7221 */ /* 0x000fe20000010000 */
[----:B------:R-:W-:Y:S01]  /*2610*/  FSEL R113, R113, RZ, P2 ;  /* 0x000000ff71717208 */ /* 0x000fe20001000000 */
[----:B------:R-:W-:Y:S01]  /*2620*/  FMUL.FTZ R145, R145, UR4 ;  /* 0x0000000491917c20 */ /* 0x000fe20008410000 */
[----:B------:R-:W-:Y:S01]  /*2630*/  FSEL R120, R120, RZ, P4 ;  /* 0x000000ff78787208 */ /* 0x000fe20002000000 */
[----:B------:R-:W-:Y:S01]  /*2640*/  FMUL.FTZ R118, R197, UR4 ;  /* 0x00000004c5767c20 */ /* 0x000fe20008410000 */
[----:B------:R-:W-:Y:S01]  /*2650*/  LOP3.LUT P2, RZ, R192, 0xff00, RZ, 0xc0, !PT ;  /* 0x0000ff00c0ff7812 */ /* 0x000fe2000784c0ff */
[-C--:B------:R-:W-:Y:S01]  /*2660*/  FMUL.FTZ R127, R127, R200.reuse ;  /* 0x000000c87f7f7220 */ /* 0x080fe20000410000 */
[----:B------:R-:W-:Y:S01]  /*2670*/  FSEL R110, R110, RZ, P6 ;  /* 0x000000ff6e6e7208 */ /* 0x000fe20003000000 */
[-C--:B------:R-:W-:Y:S01]  /*2680*/  FMUL.FTZ R119, R119, R200.reuse ;  /* 0x000000c877777220 */ /* 0x080fe20000410000 */
[----:B------:R-:W-:Y:S01]  /*2690*/  LOP3.LUT P4, RZ, R190, 0xff0000, RZ, 0xc0, !PT ;  /* 0x00ff0000beff7812 */ /* 0x000fe2000788c0ff */
[----:B------:R-:W-:Y:S01]  /*26a0*/  FMUL.FTZ R211, R211, R200 ;  /* 0x000000c8d3d37220 */ /* 0x000fe20000410000 */
[----:B------:R-:W-:Y:S01]  /*26b0*/  LOP3.LUT P6, RZ, R192, 0xff0000, RZ, 0xc0, !PT ;  /* 0x00ff0000c0ff7812 */ /* 0x000fe200078cc0ff */
[C---:B------:R-:W-:Y:S01]  /*26c0*/  FFMA.FTZ R213, R201.reuse, R213, R88 ;  /* 0x000000d5c9d57223 */ /* 0x040fe20000010058 */
[----:B------:R-:W-:Y:S01]  /*26d0*/  FFMA.FTZ R147, R201, R218, R85 ;  /* 0x000000dac9937223 */ /* 0x000fe20000010055 */
[----:B------:R-:W-:Y:S01]  /*26e0*/  FADD.FTZ R129, R129, -R138 ;  /* 0x8000008a81817221 */ /* 0x000fe20000010000 */
[----:B------:R-:W-:Y:S01]  /*26f0*/  FSEL R141, R141, RZ, P2 ;  /* 0x000000ff8d8d7208 */ /* 0x000fe20001000000 */
[----:B------:R-:W-:Y:S01]  /*2700*/  FMUL.FTZ R127, R127, UR4 ;  /* 0x000000047f7f7c20 */ /* 0x000fe20008410000 */
[----:B------:R-:W-:Y:S01]  /*2710*/  FSEL R145, R145, RZ, P4 ;  /* 0x000000ff91917208 */ /* 0x000fe20002000000 */
[----:B------:R-:W-:Y:S01]  /*2720*/  FMUL.FTZ R119, R119, UR4 ;  /* 0x0000000477777c20 */ /* 0x000fe20008410000 */
[----:B------:R-:W-:Y:S01]  /*2730*/  LOP3.LUT P2, RZ, R193, 0xff0000, RZ, 0xc0, !PT ;  /* 0x00ff0000c1ff7812 */ /* 0x000fe2000784c0ff */
[----:B------:R-:W-:Y:S01]  /*2740*/  FMUL.FTZ R211, R211, UR4 ;  /* 0x00000004d3d37c20 */ /* 0x000fe20008410000 */
[----:B------:R-:W-:Y:S01]  /*2750*/  FSEL R118, R118, RZ, P6 ;  /* 0x000000ff76767208 */ /* 0x000fe20003000000 */
[-C--:B------:R-:W-:Y:S01]  /*2760*/  FMUL.FTZ R213, R213, R200.reuse ;  /* 0x000000c8d5d57220 */ /* 0x080fe20000410000 */
[----:B------:R-:W-:Y:S01]  /*2770*/  LOP3.LUT P4, RZ, R188, 0xff, RZ, 0xc0, !PT ;  /* 0x000000ffbcff7812 */ /* 0x000fe2000788c0ff */
[-C--:B------:R-:W-:Y:S01]  /*2780*/  FMUL.FTZ R147, R147, R200.reuse ;  /* 0x000000c893937220 */ /* 0x080fe20000410000 */
[----:B------:R-:W-:Y:S01]  /*2790*/  LOP3.LUT P3, RZ, R192, 0xff000000, RZ, 0xc0, !PT ;  /* 0xff000000c0ff7812 */ /* 0x000fe2000786c0ff */
[-C--:B------:R-:W-:Y:S01]  /*27a0*/  FMUL.FTZ R121, R121, R200.reuse ;  /* 0x000000c879797220 */ /* 0x080fe20000410000 */
[----:B------:R-:W-:Y:S01]  /*27b0*/  LOP3.LUT P6, RZ, R190, 0xff, RZ, 0xc0, !PT ;  /* 0x000000ffbeff7812 */ /* 0x000fe200078cc0ff */
        /* <DEDUP_REMOVED lines=21> */
[----:B------:R-:W-:Y:S01]  /*2910*/  FFMA.FTZ R155, R201, R155, R98 ;  /* 0x0000009bc99b7223 */ /* 0x000fe20000010062 */
[----:B------:R-:W-:Y:S01]  /*2920*/  LOP3.LUT P3, RZ, R190, 0xff00, RZ, 0xc0, !PT ;  /* 0x0000ff00beff7812 */ /* 0x000fe2000786c0ff */
[----:B------:R-:W-:Y:S01]  /*2930*/  FMUL.FTZ R139, R139, R200 ;  /* 0x000000c88b8b7220 */ /* 0x000fe20000410000 */
[----:B------:R-:W-:Y:S01]  /*2940*/  LOP3.LUT P6, RZ, R191, 0xff00, RZ, 0xc0, !PT ;  /* 0x0000ff00bfff7812 */ /* 0x000fe200078cc0ff */
[----:B------:R-:W-:Y:S01]  /*2950*/  FFMA.FTZ R201, R201, R124, R99 ;  /* 0x0000007cc9c97223 */ /* 0x000fe20000010063 */
[----:B------:R-:W-:Y:S01]  /*2960*/  FSEL R213, R213, RZ, P2 ;  /* 0x000000ffd5d57208 */ /* 0x000fe20001000000 */
[----:B------:R-:W-:Y:S01]  /*2970*/  FMUL.FTZ R129, R129, UR4 ;  /* 0x0000000481817c20 */ /* 0x000fe20008410000 */
[----:B------:R-:W-:Y:S01]  /*2980*/  FSEL R140, R140, RZ, P3 ;  /* 0x000000ff8c8c7208 */ /* 0x000fe20001800000 */
[----:B------:R-:W-:Y:S01]  /*2990*/  FMUL.FTZ R139, R139, UR4 ;  /* 0x000000048b8b7c20 */ /* 0x000fe20008410000 */
[C---:B------:R-:W-:Y:S01]  /*29a0*/  LOP3.LUT P2, RZ, R188.reuse, 0xff0000, RZ, 0xc0, !PT ;  /* 0x00ff0000bcff7812 */ /* 0x040fe2000784c0ff */
[-C--:B------:R-:W-:Y:S01]  /*29b0*/  FMUL.FTZ R131, R127, R200.reuse ;  /* 0x000000c87f837220 */ /* 0x080fe20000410000 */
[----:B------:R-:W-:Y:S01]  /*29c0*/  FSEL R134, R121, RZ, P6 ;  /* 0x000000ff79867208 */ /* 0x000fe20003000000 */
[-C--:B------:R-:W-:Y:S01]  /*29d0*/  FMUL.FTZ R155, R155, R200.reuse ;  /* 0x000000c89b9b7220 */ /* 0x080fe20000410000 */
[-C--:B------:R-:W-:Y:S01]  /*29e0*/  FMUL.FTZ R201, R201, R200.reuse ;  /* 0x000000c8c9c97220 */ /* 0x080fe20000410000 */
[----:B------:R-:W-:Y:S01]  /*29f0*/  LOP3.LUT P3, RZ, R191, 0xff0000, RZ, 0xc0, !PT ;  /* 0x00ff0000bfff7812 */ /* 0x000fe2000786c0ff */
[-C--:B------:R-:W-:Y:S01]  /*2a00*/  FMUL.FTZ R121, R117, R200.reuse ;  /* 0x000000c875797220 */ /* 0x080fe20000410000 */
[----:B------:R-:W-:Y:S01]  /*2a10*/  ISETP.GE.U32.AND P1, PT, R188, RZ, PT ;  /* 0x000000ffbc00720c */ /* 0x000fe20003f26070 */
[-C--:B------:R-:W-:Y:S01]  /*2a20*/  FMUL.FTZ R130, R125, R200.reuse ;  /* 0x000000c87d827220 */ /* 0x080fe20000410000 */
[----:B------:R-:W-:Y:S01]  /*2a30*/  FMUL.FTZ R217, R217, R200 ;  /* 0x000000c8d9d97220 */ /* 0x000fe20000410000 */
[----:B------:R-:W-:Y:S01]  /*2a40*/  FSEL R144, R129, RZ, P2 ;  /* 0x000000ff81907208 */ /* 0x000fe20001000000 */
[----:B------:R-:W-:Y:S01]  /*2a50*/  FMUL.FTZ R155, R155, UR4 ;  /* 0x000000049b9b7c20 */ /* 0x000fe20008410000 */
[----:B------:R-:W-:Y:S01]  /*2a60*/  FMUL.FTZ R201, R201, UR4 ;  /* 0x00000004c9c97c20 */ /* 0x000fe20008410000 */
[----:B------:R-:W-:Y:S01]  /*2a70*/  FMUL.FTZ R131, R131, UR4 ;  /* 0x0000000483837c20 */ /* 0x000fe20008410000 */
[----:B------:R-:W-:Y:S01]  /*2a80*/  FSEL R139, R139, RZ, P3 ;  /* 0x000000ff8b8b7208 */ /* 0x000fe20001800000 */
[----:B------:R-:W-:Y:S01]  /*2a90*/  FMUL.FTZ R121, R121, UR4 ;  /* 0x0000000479797c20 */ /* 0x000fe20008410000 */
[----:B------:R-:W-:Y:S01]  /*2aa0*/  LOP3.LUT P4, RZ, R189, 0xff00, RZ, 0xc0, !PT ;  /* 0x0000ff00bdff7812 */ /* 0x000fe2000788c0ff */
[----:B------:R-:W-:Y:S01]  /*2ab0*/  FMUL.FTZ R217, R217, UR4 ;  /* 0x00000004d9d97c20 */ /* 0x000fe20008410000 */
[C---:B------:R-:W-:Y:S01]  /*2ac0*/  LOP3.LUT P2, RZ, R189.reuse, 0xff0000, RZ, 0xc0, !PT ;  /* 0x00ff0000bdff7812 */ /* 0x040fe2000784c0ff */
[----:B------:R-:W-:Y:S01]  /*2ad0*/  FMUL.FTZ R130, R130, UR4 ;  /* 0x0000000482827c20 */ /* 0x000fe20008410000 */
[----:B------:R-:W-:Y:S01]  /*2ae0*/  ISETP.GE.U32.AND.EX P1, PT, R189, 0x1000000, PT, P1 ;  /* 0x01000000bd00780c */ /* 0x000fe20003f26110 */
[----:B0-----:R-:W-:Y:S01]  /*2af0*/  IMAD.WIDE.U32 R128, R199, 0x10, R108 ;  /* 0x00000010c7807825 */ /* 0x001fe200078e006c */
[----:B------:R-:W-:-:S02]  /*2b00*/  LOP3.LUT P5, RZ, R188, 0xff00, RZ, 0xc0, !PT ;  /* 0x0000ff00bcff7812 */ /* 0x000fc400078ac0ff */
[----:B------:R-:W-:Y:S01]  /*2b10*/  LOP3.LUT P6, RZ, R188, 0xff000000, RZ, 0xc0, !PT ;  /* 0xff000000bcff7812 */ /* 0x000fe200078cc0ff */
[--C-:B------:R-:W-:Y:S01]  /*2b20*/  IMAD.WIDE.U32 R124, R205, 0x10, R108.reuse ;  /* 0x00000010cd7c7825 */ /* 0x100fe200078e006c */
[----:B------:R-:W-:Y:S02]  /*2b30*/  LOP3.LUT P3, RZ, R189, 0xff, RZ, 0xc0, !PT ;  /* 0x000000ffbdff7812 */ /* 0x000fe4000786c0ff */
[----:B------:R-:W-:Y:S01]  /*2b40*/  F2FP.BF16.F32.PACK_AB R111, R114, R111 ;  /* 0x0000006f726f723e */ /* 0x000fe200000010ff */
[--C-:B------:R-:W-:Y:S01]  /*2b50*/  IMAD.WIDE.U32 R126, R203, 0x10, R108.reuse ;  /* 0x00000010cb7e7825 */ /* 0x100fe200078e006c */
[----:B------:R-:W-:Y:S02]  /*2b60*/  F2FP.BF16.F32.PACK_AB R114, R123, R120 ;  /* 0x000000787b72723e */ /* 0x000fe400000010ff */
[----:B------:R-:W-:Y:S01]  /*2b70*/  F2FP.BF16.F32.PACK_AB R117, R122, R145 ;  /* 0x000000917a75723e */ /* 0x000fe200000010ff */
[----:B------:R-:W-:Y:S01]  /*2b80*/  IMAD.WIDE.U32 R198, R198, 0x10, R108 ;  /* 0x00000010c6c67825 */ /* 0x000fe200078e006c */
[----:B------:R-:W-:-:S02]  /*2b90*/  F2FP.BF16.F32.PACK_AB R108, R154, R135 ;  /* 0x000000879a6c723e */ /* 0x000fc400000010ff */
[----:B------:R-:W-:Y:S02]  /*2ba0*/  FSEL R123, R155, RZ, P2 ;  /* 0x000000ff9b7b7208 */ /* 0x000fe40001000000 */
        /* <DEDUP_REMOVED lines=22> */
.L_x_8501:
        /* <DEDUP_REMOVED lines=8> */
[C---:B-----5:R-:W-:Y:S01]  /*2d90*/  FFMA.FTZ R101, R201.reuse, R102, R69 ;  /* 0x00000066c9657223 */ /* 0x060fe20000010045 */
[----:B------:R-:W-:Y:S01]  /*2da0*/  FFMA.FTZ R100, R201, R100, R68 ;  /* 0x00000064c9647223 */ /* 0x000fe20000010044 */
[-CC-:B------:R-:W-:Y:S01]  /*2db0*/  FFMA.FTZ R104, R125, R149.reuse, R124.reuse ;  /* 0x000000957d687223 */ /* 0x180fe2000001007c */
[----:B------:R-:W-:Y:S01]  /*2dc0*/  LOP3.LUT P4, RZ, R194, 0xff00, RZ, 0xc0, !PT ;  /* 0x0000ff00c2ff7812 */ /* 0x000fe2000788c0ff */
[-C--:B------:R-:W-:Y:S01]  /*2dd0*/  FMUL.FTZ R103, R101, R200.reuse ;  /* 0x000000c865677220 */ /* 0x080fe20000410000 */
[----:B------:R-:W-:Y:S01]  /*2de0*/  FMUL.FTZ R102, R100, R200 ;  /* 0x000000c864667220 */ /* 0x000fe20000410000 */
[----:B------:R-:W-:Y:S01]  /*2df0*/  FFMA.FTZ R125, R201, R114, R73 ;  /* 0x00000072c97d7223 */ /* 0x000fe20000010049 */
[----:B------:R-:W-:Y:S01]  /*2e00*/  FADD.FTZ R116, R116, -R117 ;  /* 0x8000007574747221 */ /* 0x000fe20000010000 */
[----:B------:R-:W-:Y:S01]  /*2e10*/  FMUL.FTZ R103, R103, UR4 ;  /* 0x0000000467677c20 */ /* 0x000fe20008410000 */
[-CC-:B------:R-:W-:Y:S01]  /*2e20*/  FFMA.FTZ R212, R212, R149.reuse, R124.reuse ;  /* 0x00000095d4d47223 */ /* 0x180fe2000001007c */
[----:B------:R-:W-:Y:S01]  /*2e30*/  FMUL.FTZ R102, R102, UR4 ;  /* 0x0000000466667c20 */ /* 0x000fe20008410000 */
[----:B------:R-:W-:Y:S01]  /*2e40*/  FADD.FTZ R117, R120, -R109 ;  /* 0x8000006d78757221 */ /* 0x000fe20000010000 */
[-CC-:B------:R-:W-:Y:S01]  /*2e50*/  FFMA.FTZ R219, R219, R149.reuse, R124.reuse ;  /* 0x00000095dbdb7223 */ /* 0x180fe2000001007c */
[----:B------:R-:W-:Y:S01]  /*2e60*/  LOP3.LUT P3, RZ, R194, 0xff, RZ, 0xc0, !PT ;  /* 0x000000ffc2ff7812 */ /* 0x000fe2000786c0ff */
[----:B------:R-:W-:Y:S01]  /*2e70*/  FMUL.FTZ R109, R125, R200 ;  /* 0x000000c87d6d7220 */ /* 0x000fe20000410000 */
[----:B------:R-:W-:Y:S01]  /*2e80*/  FSEL R146, R103, RZ, P4 ;  /* 0x000000ff67927208 */ /* 0x000fe20002000000 */
[-CC-:B------:R-:W-:Y:S01]  /*2e90*/  FFMA.FTZ R154, R110, R149.reuse, R124.reuse ;  /* 0x000000956e9a7223 */ /* 0x180fe2000001007c */
[----:B------:R-:W-:Y:S01]  /*2ea0*/  FFMA.FTZ R103, R201, R116, R71 ;  /* 0x00000074c9677223 */ /* 0x000fe20000010047 */
[-CC-:B------:R-:W-:Y:S01]  /*2eb0*/  FFMA.FTZ R105, R138, R149.reuse, R124.reuse ;  /* 0x000000958a697223 */ /* 0x180fe2000001007c */
[-C--:B------:R-:W-:Y:S01]  /*2ec0*/  FFMA.FTZ R142, R135, R149.reuse, R124 ;  /* 0x00000095878e7223 */ /* 0x080fe2000001007c */
        /* <DEDUP_REMOVED lines=22> */
[----:B------:R-:W-:Y:S01]  /*3030*/  ISETP.GE.U32.AND P1, PT, R194, RZ, PT ;  /* 0x000000ffc200720c */ /* 0x000fe20003f26070 */
[----:B------:R-:W-:Y:S01]  /*3040*/  FADD.FTZ R219, R112, -R219 ;  /* 0x800000db70db7221 */ /* 0x000fe20000010000 */
[----:B------:R-:W-:Y:S01]  /*3050*/  FSEL R149, R102, RZ, P3 ;  /* 0x000000ff66957208 */ /* 0x000fe20001800000 */
[----:B------:R-:W-:Y:S01]  /*3060*/  FMUL.FTZ R109, R109, UR4 ;  /* 0x000000046d6d7c20 */ /* 0x000fe20008410000 */
[----:B------:R-:W-:Y:S01]  /*3070*/  LOP3.LUT P3, RZ, R195, 0xff00, RZ, 0xc0, !PT ;  /* 0x0000ff00c3ff7812 */ /* 0x000fe2000786c0ff */
[----:B------:R-:W-:Y:S01]  /*3080*/  FADD.FTZ R102, R111, -R154 ;  /* 0x8000009a6f667221 */ /* 0x000fe20000010000 */
[----:B------:R-:W-:Y:S01]  /*3090*/  FMUL.FTZ R112, R103, R200 ;  /* 0x000000c867707220 */ /* 0x000fe20000410000 */
[----:B------:R-:W-:Y:S01]  /*30a0*/  FFMA.FTZ R121, R201, R212, R77 ;  /* 0x000000d4c9797223 */ /* 0x000fe2000001004d */
[----:B------:R-:W-:Y:S01]  /*30b0*/  LOP3.LUT P2, RZ, R195, 0xff, RZ, 0xc0, !PT ;  /* 0x000000ffc3ff7812 */ /* 0x000fe2000784c0ff */
[----:B------:R-:W-:Y:S01]  /*30c0*/  FFMA.FTZ R102, R201, R102, R70 ;  /* 0x00000066c9667223 */ /* 0x000fe20000010046 */
[C---:B------:R-:W-:Y:S01]  /*30d0*/  LOP3.LUT P4, RZ, R195.reuse, 0xff0000, RZ, 0xc0, !PT ;  /* 0x00ff0000c3ff7812 */ /* 0x040fe2000788c0ff */
[----:B------:R-:W-:Y:S01]  /*30e0*/  FMUL.FTZ R112, R112, UR4 ;  /* 0x0000000470707c20 */ /* 0x000fe20008410000 */
[----:B------:R-:W-:Y:S01]  /*30f0*/  ISETP.GE.U32.AND.EX P1, PT, R195, 0x1000000, PT, P1 ;  /* 0x01000000c300780c */ /* 0x000fe20003f26110 */
[----:B------:R-:W-:Y:S01]  /*3100*/  FADD.FTZ R210, R113, -R210 ;  /* 0x800000d271d27221 */ /* 0x000fe20000010000 */
[----:B------:R-:W-:Y:S01]  /*3110*/  FSEL R195, R109, RZ, P3 ;  /* 0x000000ff6dc37208 */ /* 0x000fe20001800000 */
[-C--:B------:R-:W-:Y:S01]  /*3120*/  FMUL.FTZ R109, R121, R200.reuse ;  /* 0x000000c8796d7220 */ /* 0x080fe20000410000 */
[----:B------:R-:W-:Y:S01]  /*3130*/  LOP3.LUT P6, RZ, R194, 0xff000000, RZ, 0xc0, !PT ;  /* 0xff000000c2ff7812 */ /* 0x000fe200078cc0ff */
[----:B------:R-:W-:Y:S01]  /*3140*/  FMUL.FTZ R111, R102, R200 ;  /* 0x000000c8666f7220 */ /* 0x000fe20000410000 */
[----:B------:R-:W-:Y:S01]  /*3150*/  FFMA.FTZ R127, R201, R210, R75 ;  /* 0x000000d2c97f7223 */ /* 0x000fe2000001004b */
[----:B------:R-:W-:Y:S01]  /*3160*/  FMUL.FTZ R109, R109, UR4 ;  /* 0x000000046d6d7c20 */ /* 0x000fe20008410000 */
[----:B------:R-:W-:Y:S01]  /*3170*/  FSEL R154, R112, RZ, P6 ;  /* 0x000000ff709a7208 */ /* 0x000fe20003000000 */
[----:B------:R-:W-:Y:S01]  /*3180*/  FADD.FTZ R115, R115, -R196 ;  /* 0x800000c473737221 */ /* 0x000fe20000010000 */
[----:B------:R-:W-:Y:S01]  /*3190*/  LOP3.LUT P6, RZ, R192, 0xff00, RZ, 0xc0, !PT ;  /* 0x0000ff00c0ff7812 */ /* 0x000fe200078cc0ff */
[----:B------:R-:W-:Y:S01]  /*31a0*/  FFMA.FTZ R124, R201, R219, R72 ;  /* 0x000000dbc97c7223 */ /* 0x000fe20000010048 */
[----:B------:R-:W-:Y:S01]  /*31b0*/  FMUL.FTZ R111, R111, UR4 ;  /* 0x000000046f6f7c20 */ /* 0x000fe20008410000 */
[----:B------:R-:W-:Y:S01]  /*31c0*/  LOP3.LUT P5, RZ, R194, 0xff0000, RZ, 0xc0, !PT ;  /* 0x00ff0000c2ff7812 */ /* 0x000fe200078ac0ff */
[-C--:B------:R-:W-:Y:S01]  /*31d0*/  FMUL.FTZ R112, R127, R200.reuse ;  /* 0x000000c87f707220 */ /* 0x080fe20000410000 */
[----:B------:R-:W-:Y:S01]  /*31e0*/  FADD.FTZ R122, R118, -R197 ;  /* 0x800000c5767a7221 */ /* 0x000fe20000010000 */
[----:B------:R-:W-:Y:S01]  /*31f0*/  FFMA.FTZ R126, R201, R115, R74 ;  /* 0x00000073c97e7223 */ /* 0x000fe2000001004a */
[----:B------:R-:W-:Y:S01]  /*3200*/  FSEL R207, R109, RZ, P6 ;  /* 0x000000ff6dcf7208 */ /* 0x000fe20003000000 */
[----:B------:R-:W-:Y:S01]  /*3210*/  FADD.FTZ R109, R123, -R140 ;  /* 0x8000008c7b6d7221 */ /* 0x000fe20000010000 */
[----:B------:R-:W-:Y:S01]  /*3220*/  FMUL.FTZ R113, R124, R200 ;  /* 0x000000c87c717220 */ /* 0x000fe20000410000 */
[----:B------:R-:W-:Y:S01]  /*3230*/  FSEL R153, R111, RZ, P5 ;  /* 0x000000ff6f997208 */ /* 0x000fe20002800000 */
[----:B------:R-:W-:Y:S01]  /*3240*/  FMUL.FTZ R112, R112, UR4 ;  /* 0x0000000470707c20 */ /* 0x000fe20008410000 */
[C---:B------:R-:W-:Y:S01]  /*3250*/  FFMA.FTZ R122, R201.reuse, R122, R78 ;  /* 0x0000007ac97a7223 */ /* 0x040fe2000001004e */
[-C--:B------:R-:W-:Y:S01]  /*3260*/  FMUL.FTZ R111, R126, R200.reuse ;  /* 0x000000c87e6f7220 */ /* 0x080fe20000410000 */
[----:B------:R-:W-:Y:S01]  /*3270*/  FFMA.FTZ R116, R201, R109, R80 ;  /* 0x0000006dc9747223 */ /* 0x000fe20000010050 */
[----:B------:R-:W-:Y:S01]  /*3280*/  FMUL.FTZ R113, R113, UR4 ;  /* 0x0000000471717c20 */ /* 0x000fe20008410000 */
[-C--:B------:R-:W-:Y:S01]  /*3290*/  FMUL.FTZ R109, R122, R200.reuse ;  /* 0x000000c87a6d7220 */ /* 0x080fe20000410000 */
[----:B------:R-:W-:Y:S01]  /*32a0*/  FFMA.FTZ R120, R201, R117, R76 ;  /* 0x00000075c9787223 */ /* 0x000fe2000001004c */
[----:B------:R-:W-:Y:S01]  /*32b0*/  FMUL.FTZ R111, R111, UR4 ;  /* 0x000000046f6f7c20 */ /* 0x000fe20008410000 */
[----:B------:R-:W-:Y:S01]  /*32c0*/  FSEL R209, R112, RZ, P1 ;  /* 0x000000ff70d17208 */ /* 0x000fe20000800000 */
[----:B------:R-:W-:Y:S01]  /*32d0*/  FADD.FTZ R119, R119, -R150 ;  /* 0x8000009677777221 */ /* 0x000fe20000010000 */
[----:B------:R-:W-:Y:S01]  /*32e0*/  FADD.FTZ R152, R235, -R152 ;  /* 0x80000098eb987221 */ /* 0x000fe20000010000 */
[----:B------:R-:W-:Y:S01]  /*32f0*/  FADD.FTZ R216, R215, -R216 ;  /* 0x800000d8d7d87221 */ /* 0x000fe20000010000 */
[-C--:B------:R-:W-:Y:S01]  /*3300*/  FMUL.FTZ R112, R116, R200.reuse ;  /* 0x000000c874707220 */ /* 0x080fe20000410000 */
[----:B------:R-:W-:Y:S01]  /*3310*/  FSEL R194, R113, RZ, P2 ;  /* 0x000000ff71c27208 */ /* 0x000fe20001000000 */
[----:B------:R-:W-:Y:S01]  /*3320*/  FMUL.FTZ R109, R109, UR4 ;  /* 0x000000046d6d7c20 */ /* 0x000fe20008410000 */
[----:B------:R-:W-:Y:S01]  /*3330*/  LOP3.LUT P2, RZ, R192, 0xff0000, RZ, 0xc0, !PT ;  /* 0x00ff0000c0ff7812 */ /* 0x000fe2000784c0ff */
[----:B------:R-:W-:Y:S01]  /*3340*/  FMUL.FTZ R113, R120, R200 ;  /* 0x000000c878717220 */ /* 0x000fe20000410000 */
[----:B------:R-:W-:Y:S01]  /*3350*/  FFMA.FTZ R118, R201, R119, R82 ;  /* 0x00000077c9767223 */ /* 0x000fe20000010052 */
[----:B------:R-:W-:Y:S01]  /*3360*/  FSEL R196, R111, RZ, P4 ;  /* 0x000000ff6fc47208 */ /* 0x000fe20002000000 */
[----:B------:R-:W-:Y:S01]  /*3370*/  FMUL.FTZ R112, R112, UR4 ;  /* 0x0000000470707c20 */ /* 0x000fe20008410000 */
[C---:B------:R-:W-:Y:S01]  /*3380*/  FFMA.FTZ R117, R201.reuse, R152, R81 ;  /* 0x00000098c9757223 */ /* 0x040fe20000010051 */
[----:B------:R-:W-:Y:S01]  /*3390*/  FFMA.FTZ R119, R201, R216, R83 ;  /* 0x000000d8c9777223 */ /* 0x000fe20000010053 */
[----:B------:R-:W-:Y:S01]  /*33a0*/  LOP3.LUT P4, RZ, R193, 0xff, RZ, 0xc0, !PT ;  /* 0x000000ffc1ff7812 */ /* 0x000fe2000788c0ff */
[----:B------:R-:W-:Y:S01]  /*33b0*/  FADD.FTZ R214, R233, -R214 ;  /* 0x800000d6e9d67221 */ /* 0x000fe20000010000 */
[----:B------:R-:W-:Y:S01]  /*33c0*/  FADD.FTZ R211, R211, -R148 ;  /* 0x80000094d3d37221 */ /* 0x000fe20000010000 */
[----:B------:R-:W-:Y:S01]  /*33d0*/  FMUL.FTZ R113, R113, UR4 ;  /* 0x0000000471717c20 */ /* 0x000fe20008410000 */
[----:B------:R-:W-:Y:S01]  /*33e0*/  FSEL R150, R109, RZ, P2 ;  /* 0x000000ff6d967208 */ /* 0x000fe20001000000 */
[-C--:B------:R-:W-:Y:S01]  /*33f0*/  FMUL.FTZ R109, R117, R200.reuse ;  /* 0x000000c8756d7220 */ /* 0x080fe20000410000 */
[C---:B------:R-:W-:Y:S01]  /*3400*/  LOP3.LUT P5, RZ, R192.reuse, 0xff, RZ, 0xc0, !PT ;  /* 0x000000ffc0ff7812 */ /* 0x040fe200078ac0ff */
[----:B------:R-:W-:Y:S01]  /*3410*/  FMUL.FTZ R114, R119, R200 ;  /* 0x000000c877727220 */ /* 0x000fe20000410000 */
[----:B------:R-:W-:Y:S01]  /*3420*/  ISETP.GE.U32.AND P1, PT, R192, RZ, PT ;  /* 0x000000ffc000720c */ /* 0x000fe20003f26070 */
[----:B------:R-:W-:Y:S01]  /*3430*/  FFMA.FTZ R123, R201, R214, R79 ;  /* 0x000000d6c97b7223 */ /* 0x000fe2000001004f */
[----:B------:R-:W-:Y:S01]  /*3440*/  FSEL R152, R112, RZ, P4 ;  /* 0x000000ff70987208 */ /* 0x000fe20002000000 */
[----:B------:R-:W-:Y:S01]  /*3450*/  FADD.FTZ R218, R147, -R218 ;  /* 0x800000da93da7221 */ /* 0x000fe20000010000 */
[----:B------:R-:W-:Y:S01]  /*3460*/  FFMA.FTZ R112, R201, R211, R84 ;  /* 0x000000d3c9707223 */ /* 0x000fe20000010054 */
[----:B------:R-:W-:Y:S01]  /*3470*/  LOP3.LUT P3, RZ, R192, 0xff000000, RZ, 0xc0, !PT ;  /* 0xff000000c0ff7812 */ /* 0x000fe2000786c0ff */
[----:B------:R-:W-:Y:S01]  /*3480*/  FMUL.FTZ R109, R109, UR4 ;  /* 0x000000046d6d7c20 */ /* 0x000fe20008410000 */
[----:B------:R-:W-:Y:S01]  /*3490*/  FSEL R192, R113, RZ, P5 ;  /* 0x000000ff71c07208 */ /* 0x000fe20002800000 */
[----:B------:R-:W-:Y:S01]  /*34a0*/  FMUL.FTZ R114, R114, UR4 ;  /* 0x0000000472727c20 */ /* 0x000fe20008410000 */
[----:B------:R-:W-:Y:S01]  /*34b0*/  LOP3.LUT P5, RZ, R193, 0xff00, RZ, 0xc0, !PT ;  /* 0x0000ff00c1ff7812 */ /* 0x000fe200078ac0ff */
[----:B------:R-:W-:Y:S01]  /*34c0*/  FMUL.FTZ R111, R123, R200 ;  /* 0x000000c87b6f7220 */ /* 0x000fe20000410000 */
[----:B------:R-:W-:Y:S01]  /*34d0*/  ISETP.GE.U32.AND.EX P1, PT, R193, 0x1000000, PT, P1 ;  /* 0x01000000c100780c */ /* 0x000fe20003f26110 */
[----:B------:R-:W-:Y:S01]  /*34e0*/  FFMA.FTZ R113, R201, R218, R85 ;  /* 0x000000dac9717223 */ /* 0x000fe20000010055 */
[-C--:B------:R-:W-:Y:S01]  /*34f0*/  FMUL.FTZ R115, R112, R200.reuse ;  /* 0x000000c870737220 */ /* 0x080fe20000410000 */
[----:B------:R-:W-:Y:S01]  /*3500*/  FADD.FTZ R104, R137, -R104 ;  /* 0x8000006889687221 */ /* 0x000fe20000010000 */
[----:B------:R-:W-:Y:S01]  /*3510*/  FMUL.FTZ R111, R111, UR4 ;  /* 0x000000046f6f7c20 */ /* 0x000fe20008410000 */
[----:B------:R-:W-:Y:S01]  /*3520*/  FSEL R197, R109, RZ, P5 ;  /* 0x000000ff6dc57208 */ /* 0x000fe20002800000 */
[----:B------:R-:W-:Y:S01]  /*3530*/  FMUL.FTZ R109, R113, R200 ;  /* 0x000000c8716d7220 */ /* 0x000fe20000410000 */
[----:B------:R-:W-:Y:S01]  /*3540*/  FSEL R211, R114, RZ, P1 ;  /* 0x000000ff72d37208 */ /* 0x000fe20000800000 */
[----:B------:R-:W-:Y:S01]  /*3550*/  FMUL.FTZ R115, R115, UR4 ;  /* 0x0000000473737c20 */ /* 0x000fe20008410000 */
[----:B------:R-:W-:Y:S01]  /*3560*/  FFMA.FTZ R114, R201, R104, R86 ;  /* 0x00000068c9727223 */ /* 0x000fe20000010056 */
[----:B------:R-:W-:Y:S01]  /*3570*/  LOP3.LUT P2, RZ, R190, 0xff, RZ, 0xc0, !PT ;  /* 0x000000ffbeff7812 */ /* 0x000fe2000784c0ff */
[----:B------:R-:W-:Y:S01]  /*3580*/  FADD.FTZ R220, R145, -R220 ;  /* 0x800000dc91dc7221 */ /* 0x000fe20000010000 */
[----:B------:R-:W-:Y:S01]  /*3590*/  FADD.FTZ R213, R213, -R106 ;  /* 0x8000006ad5d57221 */ /* 0x000fe20000010000 */
[----:B------:R-:W-:Y:S01]  /*35a0*/  LOP3.LUT P6, RZ, R193, 0xff0000, RZ, 0xc0, !PT ;  /* 0x00ff0000c1ff7812 */ /* 0x000fe200078cc0ff */
[----:B------:R-:W-:Y:S01]  /*35b0*/  FMUL.FTZ R109, R109, UR4 ;  /* 0x000000046d6d7c20 */ /* 0x000fe20008410000 */
[----:B------:R-:W-:Y:S01]  /*35c0*/  FSEL R193, R111, RZ, P3 ;  /* 0x000000ff6fc17208 */ /* 0x000fe20001800000 */
[-C--:B------:R-:W-:Y:S01]  /*35d0*/  FMUL.FTZ R104, R114, R200.reuse ;  /* 0x000000c872687220 */ /* 0x080fe20000410000 */
[----:B------:R-:W-:Y:S01]  /*35e0*/  LOP3.LUT P3, RZ, R190, 0xff00, RZ, 0xc0, !PT ;  /* 0x0000ff00beff7812 */ /* 0x000fe2000786c0ff */
[----:B------:R-:W-:Y:S01]  /*35f0*/  FMUL.FTZ R111, R118, R200 ;  /* 0x000000c8766f7220 */ /* 0x000fe20000410000 */
[----:B------:R-:W-:Y:S01]  /*3600*/  FSEL R148, R115, RZ, P2 ;  /* 0x000000ff73947208 */ /* 0x000fe20001000000 */
[----:B------:R-:W-:Y:S01]  /*3610*/  FADD.FTZ R139, R139, -R108 ;  /* 0x8000006c8b8b7221 */ /* 0x000fe20000010000 */
[----:B------:R-:W-:Y:S01]  /*3620*/  FADD.FTZ R136, R136, -R107 ;  /* 0x8000006b88887221 */ /* 0x000fe20000010000 */
[C---:B------:R-:W-:Y:S01]  /*3630*/  FFMA.FTZ R115, R201.reuse, R220, R87 ;  /* 0x000000dcc9737223 */ /* 0x040fe20000010057 */
[----:B------:R-:W-:Y:S01]  /*3640*/  FFMA.FTZ R108, R201, R213, R88 ;  /* 0x000000d5c96c7223 */ /* 0x000fe20000010058 */
[----:B------:R-:W-:Y:S01]  /*3650*/  FMUL.FTZ R104, R104, UR4 ;  /* 0x0000000468687c20 */ /* 0x000fe20008410000 */
[----:B------:R-:W-:Y:S01]  /*3660*/  LOP3.LUT P4, RZ, R190, 0xff0000, RZ, 0xc0, !PT ;  /* 0x00ff0000beff7812 */ /* 0x000fe2000788c0ff */
[----:B------:R-:W-:Y:S01]  /*3670*/  FMUL.FTZ R111, R111, UR4 ;  /* 0x000000046f6f7c20 */ /* 0x000fe20008410000 */
[----:B------:R-:W-:Y:S01]  /*3680*/  FSEL R147, R109, RZ, P3 ;  /* 0x000000ff6d937208 */ /* 0x000fe20001800000 */
[----:B------:R-:W-:Y:S01]  /*3690*/  FADD.FTZ R134, R134, -R105 ;  /* 0x8000006986867221 */ /* 0x000fe20000010000 */
[-C--:B------:R-:W-:Y:S01]  /*36a0*/  FMUL.FTZ R105, R115, R200.reuse ;  /* 0x000000c873697220 */ /* 0x080fe20000410000 */
[----:B------:R-:W-:Y:S01]  /*36b0*/  FMUL.FTZ R106, R108, R200 ;  /* 0x000000c86c6a7220 */ /* 0x000fe20000410000 */
[----:B------:R-:W-:Y:S01]  /*36c0*/  FFMA.FTZ R109, R201, R136, R89 ;  /* 0x00000088c96d7223 */ /* 0x000fe20000010059 */
[----:B------:R-:W-:Y:S01]  /*36d0*/  FADD.FTZ R107, R155, -R110 ;  /* 0x8000006e9b6b7221 */ /* 0x000fe20000010000 */
[----:B------:R-:W-:Y:S01]  /*36e0*/  FSEL R155, R104, RZ, P4 ;  /* 0x000000ff689b7208 */ /* 0x000fe20002000000 */
[----:B------:R-:W-:Y:S01]  /*36f0*/  FMUL.FTZ R105, R105, UR4 ;  /* 0x0000000469697c20 */ /* 0x000fe20008410000 */
[----:B------:R-:W-:Y:S01]  /*3700*/  FSEL R202, R111, RZ, P6 ;  /* 0x000000ff6fca7208 */ /* 0x000fe20003000000 */
[----:B------:R-:W-:Y:S01]  /*3710*/  FMUL.FTZ R106, R106, UR4 ;  /* 0x000000046a6a7c20 */ /* 0x000fe20008410000 */
[-C--:B------:R-:W-:Y:S01]  /*3720*/  FMUL.FTZ R104, R109, R200.reuse ;  /* 0x000000c86d687220 */ /* 0x080fe20000410000 */
[----:B------:R-:W-:Y:S01]  /*3730*/  LOP3.LUT P5, RZ, R190, 0xff000000, RZ, 0xc0, !PT ;  /* 0xff000000beff7812 */ /* 0x000fe200078ac0ff */
[----:B------:R-:W-:Y:S01]  /*3740*/  FFMA.FTZ R110, R201, R139, R90 ;  /* 0x0000008bc96e7223 */ /* 0x000fe2000001005a */
[----:B------:R-:W-:Y:S01]  /*3750*/  LOP3.LUT P6, RZ, R191, 0xff, RZ, 0xc0, !PT ;  /* 0x000000ffbfff7812 */ /* 0x000fe200078cc0ff */
[----:B------:R-:W-:Y:S01]  /*3760*/  FMUL.FTZ R104, R104, UR4 ;  /* 0x0000000468687c20 */ /* 0x000fe20008410000 */
[----:B------:R-:W-:Y:S01]  /*3770*/  ISETP.GE.U32.AND P1, PT, R190, RZ, PT ;  /* 0x000000ffbe00720c */ /* 0x000fe20003f26070 */
[----:B------:R-:W-:Y:S01]  /*3780*/  FADD.FTZ R140, R133, -R138 ;  /* 0x8000008a858c7221 */ /* 0x000fe20000010000 */
[----:B------:R-:W-:Y:S01]  /*3790*/  LOP3.LUT P2, RZ, R191, 0xff00, RZ, 0xc0, !PT ;  /* 0x0000ff00bfff7812 */ /* 0x000fe2000784c0ff */
[----:B------:R-:W0:Y:S01]  /*37a0*/  LDC.64 R138, c[0x0][0x478] ;  /* 0x00011e00ff8a7b82 */ /* 0x000e220000000a00 */
[----:B------:R-:W-:Y:S01]  /*37b0*/  FSEL R190, R105, RZ, P5 ;  /* 0x000000ff69be7208 */ /* 0x000fe20002800000 */
[-C--:B------:R-:W-:Y:S01]  /*37c0*/  FMUL.FTZ R105, R110, R200.reuse ;  /* 0x000000c86e697220 */ /* 0x080fe20000410000 */
[----:B------:R-:W-:Y:S01]  /*37d0*/  FSEL R204, R106, RZ, P6 ;  /* 0x000000ff6acc7208 */ /* 0x000fe20003000000 */
[----:B------:R-:W-:Y:S01]  /*37e0*/  FFMA.FTZ R106, R201, R107, R98 ;  /* 0x0000006bc96a7223 */ /* 0x000fe20000010062 */
[----:B------:R-:W-:Y:S01]  /*37f0*/  FSEL R213, R104, RZ, P2 ;  /* 0x000000ff68d57208 */ /* 0x000fe20001000000 */
[----:B------:R-:W-:Y:S01]  /*3800*/  FMUL.FTZ R105, R105, UR4 ;  /* 0x0000000469697c20 */ /* 0x000fe20008410000 */
[C---:B------:R-:W-:Y:S01]  /*3810*/  LOP3.LUT P3, RZ, R191.reuse, 0xff0000, RZ, 0xc0, !PT ;  /* 0x00ff0000bfff7812 */ /* 0x040fe2000786c0ff */
[----:B------:R-:W-:Y:S01]  /*3820*/  FMUL.FTZ R104, R106, R200 ;  /* 0x000000c86a687220 */ /* 0x000fe20000410000 */
[----:B------:R-:W-:Y:S01]  /*3830*/  ISETP.GE.U32.AND.EX P1, PT, R191, 0x1000000, PT, P1 ;  /* 0x01000000bf00780c */ /* 0x000fe20003f26110 */
[----:B------:R-:W-:Y:S01]  /*3840*/  FFMA.FTZ R111, R201, R134, R91 ;  /* 0x00000086c96f7223 */ /* 0x000fe2000001005b */
[----:B------:R-:W-:Y:S01]  /*3850*/  FSEL R206, R105, RZ, P3 ;  /* 0x000000ff69ce7208 */ /* 0x000fe20001800000 */
[----:B------:R-:W-:Y:S01]  /*3860*/  FMUL.FTZ R191, R104, UR4 ;  /* 0x0000000468bf7c20 */ /* 0x000fe20008410000 */
[----:B------:R-:W-:Y:S01]  /*3870*/  FFMA.FTZ R107, R201, R140, R99 ;  /* 0x0000008cc96b7223 */ /* 0x000fe20000010063 */
[----:B------:R-:W1:Y:S01]  /*3880*/  LDC.64 R104, c[0x0][0x468] ;  /* 0x00011a00ff687b82 */ /* 0x000e620000000a00 */
[-C--:B------:R-:W-:Y:S01]  /*3890*/  FMUL.FTZ R133, R111, R200.reuse ;  /* 0x000000c86f857220 */ /* 0x080fe20000410000 */
[C---:B------:R-:W-:Y:S01]  /*38a0*/  ISETP.GE.U32.AND P2, PT, R188.reuse, RZ, PT ;  /* 0x000000ffbc00720c */ /* 0x040fe20003f46070 */
[----:B------:R-:W-:Y:S01]  /*38b0*/  FMUL.FTZ R134, R107, R200 ;  /* 0x000000c86b867220 */ /* 0x000fe20000410000 */
[----:B------:R-:W-:Y:S01]  /*38c0*/  LOP3.LUT P4, RZ, R188, 0xff, RZ, 0xc0, !PT ;  /* 0x000000ffbcff7812 */ /* 0x000fe2000788c0ff */
[----:B------:R-:W-:Y:S01]  /*38d0*/  FMUL.FTZ R133, R133, UR4 ;  /* 0x0000000485857c20 */ /* 0x000fe20008410000 */
[----:B------:R-:W-:Y:S01]  /*38e0*/  ISETP.GE.U32.AND.EX P2, PT, R189, 0x1000000, PT, P2 ;  /* 0x01000000bd00780c */ /* 0x000fe20003f46120 */
[----:B------:R-:W-:Y:S01]  /*38f0*/  FMUL.FTZ R134, R134, UR4 ;  /* 0x0000000486867c20 */ /* 0x000fe20008410000 */
[----:B------:R-:W-:Y:S01]  /*3900*/  LOP3.LUT P5, RZ, R188, 0xff00, RZ, 0xc0, !PT ;  /* 0x0000ff00bcff7812 */ /* 0x000fe200078ac0ff */
[----:B------:R-:W-:Y:S01]  /*3910*/  FADD.FTZ R208, R130, -R151 ;  /* 0x8000009782d07221 */ /* 0x000fe20000010000 */
[----:B------:R-:W-:Y:S01]  /*3920*/  FSEL R215, R133, RZ, P1 ;  /* 0x000000ff85d77208 */ /* 0x000fe20000800000 */
[----:B0-----:R-:W-:Y:S01]  /*3930*/  IMAD.WIDE.U32 R140, R205, 0x20, R138 ;  /* 0x00000020cd8c7825 */ /* 0x001fe200078e008a */
[----:B------:R-:W-:-:S03]  /*3940*/  LOP3.LUT P1, RZ, R189, 0xff0000, RZ, 0xc0, !PT ;  /* 0x00ff0000bdff7812 */ /* 0x000fc6000782c0ff */
[----:B------:R-:W-:Y:S01]  /*3950*/  FADD.FTZ R151, R129, -R142 ;  /* 0x8000008e81977221 */ /* 0x000fe20000010000 */
[C---:B------:R-:W-:Y:S01]  /*3960*/  LOP3.LUT P6, RZ, R188.reuse, 0xff0000, RZ, 0xc0, !PT ;  /* 0x00ff0000bcff7812 */ /* 0x040fe200078cc0ff */
[----:B------:R-:W-:Y:S01]  /*3970*/  FADD.FTZ R224, R131, -R224 ;  /* 0x800000e083e07221 */ /* 0x000fe20000010000 */
[----:B------:R-:W-:Y:S01]  /*3980*/  LOP3.LUT P3, RZ, R188, 0xff000000, RZ, 0xc0, !PT ;  /* 0xff000000bcff7812 */ /* 0x000fe2000786c0ff */
[----:B------:R1:W-:Y:S01]  /*3990*/  STG.E.128 desc[UR6][R140.64+0x10], R124 ;  /* 0x0000107c8c007986 */ /* 0x0003e2000c101d06 */
[----:B------:R-:W-:Y:S01]  /*39a0*/  FSEL R188, R134, RZ, P2 ;  /* 0x000000ff86bc7208 */ /* 0x000fe20001000000 */
[----:B------:R-:W-:Y:S01]  /*39b0*/  FADD.FTZ R217, R217, -R144 ;  /* 0x80000090d9d97221 */ /* 0x000fe20000010000 */
[----:B------:R-:W-:Y:S01]  /*39c0*/  FSEL R191, R191, RZ, P1 ;  /* 0x000000ffbfbf7208 */ /* 0x000fe20000800000 */
[----:B------:R-:W-:Y:S01]  /*39d0*/  FADD.FTZ R210, R132, -R135 ;  /* 0x8000008784d27221 */ /* 0x000fe20000010000 */
[C---:B------:R-:W-:Y:S01]  /*39e0*/  LOP3.LUT P2, RZ, R189.reuse, 0xff, RZ, 0xc0, !PT ;  /* 0x000000ffbdff7812 */ /* 0x040fe2000784c0ff */
[----:B------:R0:W-:Y:S01]  /*39f0*/  STG.E.128 desc[UR6][R140.64], R100 ;  /* 0x000000648c007986 */ /* 0x0001e2000c101d06 */
[----:B------:R-:W-:Y:S01]  /*3a00*/  LOP3.LUT P1, RZ, R189, 0xff00, RZ, 0xc0, !PT ;  /* 0x0000ff00bdff7812 */ /* 0x000fe2000782c0ff */
[----:B------:R-:W-:Y:S01]  /*3a10*/  FADD.FTZ R189, R128, -R143 ;  /* 0x8000008f80bd7221 */ /* 0x000fe20000010000 */
        /* <DEDUP_REMOVED lines=11> */
[----:B------:R-:W-:Y:S01]  /*3ad0*/  F2FP.BF16.F32.PACK_AB R132, R207, R192 ;  /* 0x000000c0cf84723e */ /* 0x000fe200000010ff */
[----:B------:R1:W-:Y:S02]  /*3ae0*/  STG.E.128 desc[UR6][R124.64], R128 ;  /* 0x000000807c007986 */ /* 0x0003e4000c101d06 */
[----:B0-----:R-:W-:Y:S01]  /*3af0*/  FFMA.FTZ R100, R201, R189, R92 ;  /* 0x000000bdc9647223 */ /* 0x001fe2000001005c */
[----:B------:R-:W-:-:S04]  /*3b00*/  IMAD.WIDE.U32 R138, R198, 0x20, R138 ;  /* 0x00000020c68a7825 */ /* 0x000fc800078e008a */
[C---:B------:R-:W-:Y:S01]  /*3b10*/  FFMA.FTZ R102, R201.reuse, R151, R94 ;  /* 0x00000097c9667223 */ /* 0x040fe2000001005e */
[----:B------:R-:W-:Y:S01]  /*3b20*/  FFMA.FTZ R103, R201, R224, R95 ;  /* 0x000000e0c9677223 */ /* 0x000fe2000001005f */
[----:B------:R-:W-:Y:S01]  /*3b30*/  STG.E.128 desc[UR6][R142.64], R120 ;  /* 0x000000788e007986 */ /* 0x000fe2000c101d06 */
[----:B------:R-:W-:-:S04]  /*3b40*/  IMAD.WIDE.U32 R140, R199, 0x10, R104 ;  /* 0x00000010c78c7825 */ /* 0x000fc800078e0068 */
[----:B------:R-:W-:Y:S01]  /*3b50*/  FFMA.FTZ R101, R201, R208, R93 ;  /* 0x000000d0c9657223 */ /* 0x000fe2000001005d */
[----:B------:R-:W-:Y:S01]  /*3b60*/  F2FP.BF16.F32.PACK_AB R127, R215, R206 ;  /* 0x000000ced77f723e */ /* 0x000fe200000010ff */
[----:B------:R0:W-:Y:S01]  /*3b70*/  STG.E.128 desc[UR6][R142.64+0x10], R116 ;  /* 0x000010748e007986 */ /* 0x0001e2000c101d06 */
[----:B------:R-:W-:-:S04]  /*3b80*/  IMAD.WIDE.U32 R198, R198, 0x10, R104 ;  /* 0x00000010c6c67825 */ /* 0x000fc800078e0068 */
[C---:B------:R-:W-:Y:S01]  /*3b90*/  FFMA.FTZ R104, R201.reuse, R217, R96 ;  /* 0x000000d9c9687223 */ /* 0x040fe20000010060 */
[----:B------:R-:W-:Y:S01]  /*3ba0*/  FFMA.FTZ R105, R201, R210, R97 ;  /* 0x000000d2c9697223 */ /* 0x000fe20000010061 */
[----:B------:R-:W-:Y:S01]  /*3bb0*/  STG.E.128 desc[UR6][R144.64], R132 ;  /* 0x0000008490007986 */ /* 0x000fe2000c101d06 */
[----:B------:R-:W-:-:S03]  /*3bc0*/  F2FP.BF16.F32.PACK_AB R126, R213, R204 ;  /* 0x000000ccd57e723e */ /* 0x000fc600000010ff */
[----:B------:R2:W-:Y:S01]  /*3bd0*/  STG.E.128 desc[UR6][R136.64], R112 ;  /* 0x0000007088007986 */ /* 0x0005e2000c101d06 */
[----:B-1----:R-:W-:Y:S02]  /*3be0*/  F2FP.BF16.F32.PACK_AB R125, R190, R155 ;  /* 0x0000009bbe7d723e */ /* 0x002fe400000010ff */
[----:B------:R-:W-:Y:S01]  /*3bf0*/  F2FP.BF16.F32.PACK_AB R124, R147, R148 ;  /* 0x00000094937c723e */ /* 0x000fe200000010ff */
[----:B------:R3:W-:Y:S04]  /*3c00*/  STG.E.128 desc[UR6][R136.64+0x10], R108 ;  /* 0x0000106c88007986 */ /* 0x0007e8000c101d06 */
[----:B------:R3:W-:Y:S01]  /*3c10*/  STG.E.128 desc[UR6][R140.64], R124 ;  /* 0x0000007c8c007986 */ /* 0x0007e2000c101d06 */
[----:B0-----:R-:W-:-:S03]  /*3c20*/  FMUL.FTZ R116, R105, R200 ;  /* 0x000000c869747220 */ /* 0x001fc60000410000 */
        /* <DEDUP_REMOVED lines=25> */
.L_x_8500:
[----:B------:R-:W-:-:S04]  /*3dc0*/  ISETP.NE.U32.AND P1, PT, RZ, UR16, PT ;  /* 0x00000010ff007c0c */ /* 0x000fc8000bf25070 */
[----:B------:R-:W-:-:S13]  /*3dd0*/  ISETP.NE.AND.EX P1, PT, RZ, UR17, PT, P1 ;  /* 0x00000011ff007c0c */ /* 0x000fda000bf25310 */
[----:B------:R-:W-:Y:S05]  /*3de0*/  @P1 BRA `(.L_x_8503) ;  /* 0x0000000000f81947 */ /* 0x000fea0003800000 */
[-CC-:B------:R-:W-:Y:S01]  /*3df0*/  FFMA.FTZ R110, R110, R149.reuse, R124.reuse ;  /* 0x000000956e6e7223 */ /* 0x180fe2000001007c */
[-CC-:B------:R-:W-:Y:S01]  /*3e00*/  FFMA.FTZ R108, R108, R149.reuse, R124.reuse ;  /* 0x000000956c6c7223 */ /* 0x180fe2000001007c */
[-CC-:B------:R-:W-:Y:S01]  /*3e10*/  FFMA.FTZ R219, R219, R149.reuse, R124.reuse ;  /* 0x00000095dbdb7223 */ /* 0x180fe2000001007c */
[-C--:B------:R-:W-:Y:S01]  /*3e20*/  FFMA.FTZ R153, R143, R149.reuse, R124 ;  /* 0x000000958f997223 */ /* 0x080fe2000001007c */
[----:B------:R-:W-:Y:S01]  /*3e30*/  FADD.FTZ R110, R111, -R110 ;  /* 0x8000006e6f6e7221 */ /* 0x000fe20000010000 */
[----:B------:R-:W-:Y:S01]  /*3e40*/  FADD.FTZ R108, R223, -R108 ;  /* 0x8000006cdf6c7221 */ /* 0x000fe20000010000 */
[----:B------:R-:W-:Y:S01]  /*3e50*/  FADD.FTZ R112, R112, -R219 ;  /* 0x800000db70707221 */ /* 0x000fe20000010000 */
[C---:B-----5:R-:W-:Y:S01]  /*3e60*/  LOP3.LUT P6, RZ, R194.reuse, 0xff0000, RZ, 0xc0, !PT ;  /* 0x00ff0000c2ff7812 */ /* 0x060fe200078cc0ff */
[C---:B------:R-:W-:Y:S01]  /*3e70*/  FMUL.FTZ R117, R201.reuse, R110 ;  /* 0x0000006ec9757220 */ /* 0x040fe20000410000 */
[C---:B------:R-:W-:Y:S01]  /*3e80*/  FMUL.FTZ R111, R201.reuse, R108 ;  /* 0x0000006cc96f7220 */ /* 0x040fe20000410000 */
[----:B------:R-:W-:Y:S01]  /*3e90*/  LOP3.LUT P2, RZ, R194, 0xff00, RZ, 0xc0, !PT ;  /* 0x0000ff00c2ff7812 */ /* 0x000fe2000784c0ff */
[----:B------:R-:W-:Y:S01]  /*3ea0*/  FMUL.FTZ R143, R201, R112 ;  /* 0x00000070c98f7220 */ /* 0x000fe20000410000 */
[-C--:B------:R-:W-:Y:S01]  /*3eb0*/  FMUL.FTZ R117, R117, R200.reuse ;  /* 0x000000c875757220 */ /* 0x080fe20000410000 */
[-C--:B------:R-:W-:Y:S01]  /*3ec0*/  FMUL.FTZ R111, R111, R200.reuse ;  /* 0x000000c86f6f7220 */ /* 0x080fe20000410000 */
[-CC-:B------:R-:W-:Y:S01]  /*3ed0*/  FFMA.FTZ R210, R210, R149.reuse, R124.reuse ;  /* 0x00000095d2d27223 */ /* 0x180fe2000001007c */
[----:B------:R-:W-:Y:S01]  /*3ee0*/  FMUL.FTZ R143, R143, R200 ;  /* 0x000000c88f8f7220 */ /* 0x000fe20000410000 */
[----:B------:R-:W-:Y:S01]  /*3ef0*/  FMUL.FTZ R108, R117, UR4 ;  /* 0x00000004756c7c20 */ /* 0x000fe20008410000 */
[----:B------:R-:W-:Y:S01]  /*3f00*/  FMUL.FTZ R111, R111, UR4 ;  /* 0x000000046f6f7c20 */ /* 0x000fe20008410000 */
[-CC-:B------:R-:W-:Y:S01]  /*3f10*/  FFMA.FTZ R109, R109, R149.reuse, R124.reuse ;  /* 0x000000956d6d7223 */ /* 0x180fe2000001007c */
[----:B------:R-:W-:Y:S01]  /*3f20*/  FMUL.FTZ R143, R143, UR4 ;  /* 0x000000048f8f7c20 */ /* 0x000fe20008410000 */
[----:B------:R-:W-:Y:S01]  /*3f30*/  LOP3.LUT P3, RZ, R195, 0xff, RZ, 0xc0, !PT ;  /* 0x000000ffc3ff7812 */ /* 0x000fe2000786c0ff */
[----:B------:R-:W-:Y:S01]  /*3f40*/  FADD.FTZ R116, R116, -R153 ;  /* 0x8000009974747221 */ /* 0x000fe20000010000 */
        /* <DEDUP_REMOVED lines=40> */
.L_x_8503:
[-CC-:B------:R-:W-:Y:S01]  /*41d0*/  FFMA.FTZ R100, R221, R149.reuse, R124.reuse ;  /* 0x00000095dd647223 */ /* 0x180fe2000001007c */
[-CC-:B------:R-:W-:Y:S01]  /*41e0*/  FFMA.FTZ R219, R219, R149.reuse, R124.reuse ;  /* 0x00000095dbdb7223 */ /* 0x180fe2000001007c */
[-C--:B------:R-:W-:Y:S01]  /*41f0*/  FFMA.FTZ R210, R210, R149.reuse, R124 ;  /* 0x00000095d2d27223 */ /* 0x080fe2000001007c */
[----:B-----5:R-:W-:Y:S01]  /*4200*/  LOP3.LUT P6, RZ, R195, 0xff0000, RZ, 0xc0, !PT ;  /* 0x00ff0000c3ff7812 */ /* 0x020fe200078cc0ff */
[----:B------:R-:W-:Y:S01]  /*4210*/  FADD.FTZ R100, R115, -R100 ;  /* 0x8000006473647221 */ /* 0x000fe20000010000 */
[----:B------:R-:W-:Y:S01]  /*4220*/  FADD.FTZ R104, R112, -R219 ;  /* 0x800000db70687221 */ /* 0x000fe20000010000 */
[----:B------:R-:W-:Y:S01]  /*4230*/  FADD.FTZ R210, R113, -R210 ;  /* 0x800000d271d27221 */ /* 0x000fe20000010000 */
        /* <DEDUP_REMOVED lines=8> */
[-CC-:B------:R-:W-:Y:S01]  /*42c0*/  FFMA.FTZ R108, R108, R149.reuse, R124.reuse ;  /* 0x000000956c6c7223 */ /* 0x180fe2000001007c */
        /* <DEDUP_REMOVED lines=8> */
[----:B------:R-:W-:Y:S01]  /*4350*/  ISETP.GE.U32.AND.EX P2, PT, R195, 0x1000000, PT, P2 ;  /* 0x01000000c300780c */ /* 0x000fe20003f46120 */
        /* <DEDUP_REMOVED lines=36> */
.L_x_8504:
        /* <DEDUP_REMOVED lines=29> */
[----:B------:R-:W-:Y:S01]  /*4770*/  FFMA.FTZ R151, R151, R149, R124 ;  /* 0x0000009597977223 */ /* 0x000fe2000001007c */
[----:B------:R-:W-:Y:S01]  /*4780*/  FMUL.FTZ R101, R101, UR4 ;  /* 0x0000000465657c20 */ /* 0x000fe20008410000 */
[----:B------:R-:W-:Y:S01]  /*4790*/  LOP3.LUT P6, RZ, R193, 0xff0000, RZ, 0xc0, !PT ;  /* 0x00ff0000c1ff7812 */ /* 0x000fe200078cc0ff */
[----:B------:R-:W-:Y:S01]  /*47a0*/  FADD.FTZ R126, R235, -R126 ;  /* 0x8000007eeb7e7221 */ /* 0x000fe20000010000 */
[----:B------:R-:W-:Y:S01]  /*47b0*/  FSEL R140, R102, RZ, P2 ;  /* 0x000000ff668c7208 */ /* 0x000fe20001000000 */
        /* <DEDUP_REMOVED lines=36> */
.L_x_8505:
[-CC-:B0-----:R-:W-:Y:S01]  /*4a00*/  FFMA.FTZ R108, R207, R149.reuse, R124.reuse ;  /* 0x00000095cf6c7223 */ /* 0x181fe2000001007c */
        /* <DEDUP_REMOVED lines=10> */
[-CC-:B------:R-:W-:Y:S01]  /*4ab0*/  FFMA.FTZ R214, R214, R149.reuse, R124.reuse ;  /* 0x00000095d6d67223 */ /* 0x180fe2000001007c */
        /* <DEDUP_REMOVED lines=12> */
[----:B------:R-:W-:Y:S01]  /*4b80*/  LOP3.LUT P6, RZ, R192, 0xff0000, RZ, 0xc0, !PT ;  /* 0x00ff0000c0ff7812 */ /* 0x000fe200078cc0ff */
[----:B------:R-:W-:Y:S01]  /*4b90*/  FADD.FTZ R214, R233, -R214 ;  /* 0x800000d6e9d67221 */ /* 0x000fe20000010000 */
[----:B------:R-:W-:Y:S01]  /*4ba0*/  FADD.FTZ R216, R215, -R216 ;  /* 0x800000d8d7d87221 */ /* 0x000fe20000010000 */
[----:B------:R-:W-:Y:S01]  /*4bb0*/  FADD.FTZ R108, R119, -R108 ;  /* 0x8000006c776c7221 */ /* 0x000fe20000010000 */
[----:B------:R-:W-:Y:S01]  /*4bc0*/  FADD.FTZ R120, R120, -R151 ;  /* 0x8000009778787221 */ /* 0x000fe20000010000 */
[----:B------:R-:W-:Y:S01]  /*4bd0*/  FSEL R115, R109, RZ, P2 ;  /* 0x000000ff6d737208 */ /* 0x000fe20001000000 */
[C---:B------:R-:W-:Y:S01]  /*4be0*/  FMUL.FTZ R117, R201.reuse, R126 ;  /* 0x0000007ec9757220 */ /* 0x040fe20000410000 */
        /* <DEDUP_REMOVED lines=30> */
.L_x_8506:
        /* <DEDUP_REMOVED lines=69> */
.L_x_8507:
[-CC-:B------:R-:W-:Y:S01]  /*5220*/  FFMA.FTZ R218, R218, R149.reuse, R124.reuse ;  /* 0x00000095dada7223 */ /* 0x180fe2000001007c */
[-CC-:B0-----:R-:W-:Y:S01]  /*5230*/  FFMA.FTZ R108, R125, R149.reuse, R124.reuse ;  /* 0x000000957d6c7223 */ /* 0x181fe2000001007c */
[-C--:B------:R-:W-:Y:S01]  /*5240*/  FFMA.FTZ R110, R225, R149.reuse, R124 ;  /* 0x00000095e16e7223 */ /* 0x080fe2000001007c */
[C---:B------:R-:W-:Y:S01]  /*5250*/  LOP3.LUT P2, RZ, R190.reuse, 0xff00, RZ, 0xc0, !PT ;  /* 0x0000ff00beff7812 */ /* 0x040fe2000784c0ff */
        /* <DEDUP_REMOVED lines=57> */
.L_x_8508:
        /* <DEDUP_REMOVED lines=24> */
[C---:B------:R-:W-:Y:S01]  /*5770*/  LOP3.LUT P2, RZ, R188.reuse, 0xff00, RZ, 0xc0, !PT ;  /* 0x0000ff00bcff7812 */ /* 0x040fe2000784c0ff */
[----:B------:R-:W-:Y:S01]  /*5780*/  FFMA.FTZ R127, R127, R149, R124 ;  /* 0x000000957f7f7223 */ /* 0x000fe2000001007c */
[----:B------:R-:W-:Y:S01]  /*5790*/  FMUL.FTZ R103, R103, UR4 ;  /* 0x0000000467677c20 */ /* 0x000fe20008410000 */
[----:B------:R-:W-:Y:S01]  /*57a0*/  FMUL.FTZ R105, R105, UR4 ;  /* 0x0000000469697c20 */ /* 0x000fe20008410000 */
[----:B------:R-:W-:Y:S01]  /*57b0*/  LOP3.LUT P5, RZ, R188, 0xff0000, RZ, 0xc0, !PT ;  /* 0x00ff0000bcff7812 */ /* 0x000fe200078ac0ff */
[----:B------:R-:W-:Y:S01]  /*57c0*/  FADD.FTZ R106, R155, -R106 ;  /* 0x8000006a9b6a7221 */ /* 0x000fe20000010000 */
[----:B------:R-:W-:Y:S01]  /*57d0*/  LOP3.LUT P6, RZ, R189, 0xff, RZ, 0xc0, !PT ;  /* 0x000000ffbdff7812 */ /* 0x000fe200078cc0ff */
[----:B------:R-:W-:Y:S01]  /*57e0*/  FADD.FTZ R224, R131, -R224 ;  /* 0x800000e083e07221 */ /* 0x000fe20000010000 */
[----:B------:R-:W-:Y:S01]  /*57f0*/  FSEL R115, R100, RZ, P2 ;  /* 0x000000ff64737208 */ /* 0x000fe20001000000 */
[----:B------:R-:W-:Y:S01]  /*5800*/  FADD.FTZ R132, R132, -R107 ;  /* 0x8000006b84847221 */ /* 0x000fe20000010000 */
[----:B------:R-:W-:Y:S01]  /*5810*/  FADD.FTZ R108, R133, -R108 ;  /* 0x8000006c856c7221 */ /* 0x000fe20000010000 */
        /* <DEDUP_REMOVED lines=34> */
.L_x_8509:
        /* <DEDUP_REMOVED lines=61> */
.L_x_8510:
[----:B------:R-:W0:Y:S01]  /*5e10*/  @P1 LDC.64 R114, c[0x0][0x478] ;  /* 0x00011e00ff721b82 */ /* 0x000e220000000a00 */
[----:B------:R-:W-:-:S04]  /*5e20*/  IMAD.WIDE.U32 R112, R198, 0x10, R112 ;  /* 0x00000010c6707825 */ /* 0x000fc800078e0070 */
[----:B0-----:R-:W-:-:S05]  /*5e30*/  @P1 IMAD.WIDE.U32 R114, R198, 0x20, R114 ;  /* 0x00000020c6721825 */ /* 0x001fca00078e0072 */
[----:B------:R0:W-:Y:S04]  /*5e40*/  @P1 STG.E.128 desc[UR6][R114.64], R100 ;  /* 0x0000006472001986 */ /* 0x0001e8000c101d06 */
[----:B------:R0:W-:Y:S04]  /*5e50*/  @P1 STG.E.128 desc[UR6][R114.64+0x10], R104 ;  /* 0x0000106872001986 */ /* 0x0001e8000c101d06 */
[----:B------:R0:W-:Y:S02]  /*5e60*/  STG.E.128 desc[UR6][R112.64], R108 ;  /* 0x0000006c70007986 */ /* 0x0001e4000c101d06 */
.L_x_8502:
[----:B01-3--:R-:W0:Y:S02]  /*5e70*/  LDC.64 R108, c[0x0][0x380] ;  /* 0x0000e000ff6c7b82 */ /* 0x00be240000000a00 */
[----:B0-----:R-:W-:-:S04]  /*5e80*/  LEA R187, R108, R187, 0x2 ;  /* 0x000000bb6cbb7211 */ /* 0x001fc800078e10ff */
[----:B------:R-:W-:-:S13]  /*5e90*/  ISETP.GE.AND P1, PT, R187, R109, PT ;  /* 0x0000006dbb00720c */ /* 0x000fda0003f26270 */
[----:B------:R-:W-:Y:S05]  /*5ea0*/  @!P1 BRA `(.L_x_8511) ;  /* 0xffffffa400d89947 */ /* 0x000fea000383ffff */
[----:B------:R-:W-:Y:S05]  /*5eb0*/  BSYNC B1 ;  /* 0x0000000000017941 */ /* 0x000fea0003800000 */
.L_x_8498:
        /* <DEDUP_REMOVED lines=63> */
.L_x_8497:
[----:B------:R-:W-:Y:S05]  /*62b0*/  BSYNC B0 ;  /* 0x0000000000007941 */ /* 0x000fea0003800000 */
.L_x_8496:
[----:B------:R-:W0:Y:S01]  /*62c0*/  S2R R77, SR_TID.X ;  /* 0x00000000004d7919 */ /* 0x000e220000002100 */
[----:B------:R-:W-:Y:S01]  /*62d0*/  MOV R2, 0x400 ;  /* 0x0000040000027802 */ /* 0x000fe20000000f00 */
[----:B------:R-:W-:Y:S05]  /*62e0*/  WARPSYNC.ALL ;  /* 0x0000000000007948 */ /* 0x000fea0003800000 */
[----:B------:R-:W1:Y:S01]  /*62f0*/  S2R R3, SR_CgaCtaId ;  /* 0x0000000000037919 */ /* 0x000e620000008800 */
[----:B------:R-:W2:Y:S01]  /*6300*/  LDCU.128 UR20, c[0x0][0x440] ;  /* 0x00008800ff1477ac */ /* 0x000ea20008000c00 */
[----:B0-----:R-:W-:Y:S02]  /*6310*/  SHF.R.U32.HI R5, RZ, 0x5, R77 ;  /* 0x00000005ff057819 */ /* 0x001fe4000001164d */
[----:B-1----:R-:W-:-:S02]  /*6320*/  LEA R2, R3, R2, 0x18 ;  /* 0x0000000203027211 */ /* 0x002fc400078ec0ff */
[----:B------:R-:W-:Y:S02]  /*6330*/  LEA R3, R5, R0, 0x7 ;  /* 0x0000000005037211 */ /* 0x000fe400078e38ff */
[-C--:B------:R-:W-:Y:S02]  /*6340*/  LEA R6, R77, R2.reuse, 0x2 ;  /* 0x000000024d067211 */ /* 0x080fe400078e10ff */
[----:B------:R-:W-:-:S05]  /*6350*/  LEA R0, R3, R2, 0x5 ;  /* 0x0000000203007211 */ /* 0x000fca00078e28ff */
        /* <DEDUP_REMOVED lines=52> */
[----:B--2---:R-:W-:-:S03]  /*66a0*/  FADD.FTZ R2, R2, R43 ;  /* 0x0000002b02027221 */ /* 0x004fc60000010000 */
[----:B------:R-:W-:Y:S01]  /*66b0*/  LDS R62, [R6+0x3600] ;  /* 0x00360000063e7984 */ /* 0x000fe20000000800 */
        /* <DEDUP_REMOVED lines=14> */
[----:B-----5:R-:W-:Y:S01]  /*67a0*/  FADD.FTZ R61, R4, R61 ;  /* 0x0000003d043d7221 */ /* 0x020fe20000010000 */
[----:B------:R-:W-:Y:S01]  /*67b0*/  STS.128 [R0], R36 ;  /* 0x0000002400007388 */ /* 0x000fe20000000c00 */
[----:B--2---:R-:W-:-:S03]  /*67c0*/  FADD.FTZ R7, R7, R64 ;  /* 0x0000004007077221 */ /* 0x004fc60000010000 */
        /* <DEDUP_REMOVED lines=13> */
[----:B------:R-:W1:Y:S04]  /*68a0*/  LDS R33, [R6] ;  /* 0x0000000006217984 */ /* 0x000e680000000800 */
[----:B------:R-:W2:Y:S04]  /*68b0*/  LDS R36, [R6+0x1000] ;  /* 0x0010000006247984 */ /* 0x000ea80000000800 */
[----:B------:R-:W3:Y:S01]  /*68c0*/  LDS R12, [R6+0x2000] ;  /* 0x00200000060c7984 */ /* 0x000ee20000000800 */
[----:B0-----:R-:W-:-:S03]  /*68d0*/  IMAD R14, R14, UR8, RZ ;  /* 0x000000080e0e7c24 */ /* 0x001fc6000f8e02ff */
[----:B------:R-:W0:Y:S02]  /*68e0*/  LDS R67, [R6+0x200] ;  /* 0x0002000006437984 */ /* 0x000e240000000800 */
[----:B------:R-:W-:Y:S02]  /*68f0*/  IADD3 R22, P0, PT, R14, R77, RZ ;  /* 0x0000004d0e167210 */ /* 0x000fe40007f1e0ff */
[----:B------:R-:W4:Y:S02]  /*6900*/  LDS R24, [R6+0x1200] ;  /* 0x0012000006187984 */ /* 0x000f240000000800 */
[----:B------:R-:W-:Y:S02]  /*6910*/  IADD3.X R3, PT, PT, RZ, RZ, RZ, P0, !PT ;  /* 0x000000ffff037210 */ /* 0x000fe400007fe4ff */
[----:B------:R-:W5:Y:S01]  /*6920*/  LDS R23, [R6+0x3000] ;  /* 0x0030000006177984 */ /* 0x000f620000000800 */
[C---:B------:R-:W-:Y:S02]  /*6930*/  SHF.L.U32 R4, R22.reuse, 0x2, RZ ;  /* 0x0000000216047819 */ /* 0x040fe400000006ff */
[----:B------:R-:W-:Y:S01]  /*6940*/  SHF.L.U64.HI R22, R22, 0x2, R3 ;  /* 0x0000000216167819 */ /* 0x000fe20000010203 */
[----:B------:R-:W5:Y:S01]  /*6950*/  LDS R15, [R6+0x2200] ;  /* 0x00220000060f7984 */ /* 0x000f620000000800 */
[----:B------:R-:W-:-:S02]  /*6960*/  IADD3 R2, P0, PT, R4, UR22, RZ ;  /* 0x0000001604027c10 */ /* 0x000fc4000ff1e0ff */
[----:B------:R-:W-:Y:S01]  /*6970*/  IADD3 R4, P1, PT, R4, UR20, RZ ;  /* 0x0000001404047c10 */ /* 0x000fe2000ff3e0ff */
[----:B------:R-:W5:Y:S01]  /*6980*/  LDS R0, [R6+0x400] ;  /* 0x0004000006007984 */ /* 0x000f620000000800 */
[----:B------:R-:W-:-:S03]  /*6990*/  IADD3.X R3, PT, PT, R22, UR23, RZ, P0, !PT ;  /* 0x0000001716037c10 */ /* 0x000fc600087fe4ff */
        /* <DEDUP_REMOVED lines=8> */
[----:B0-----:R-:W-:-:S03]  /*6a20*/  FADD.FTZ R67, RZ, R67 ;  /* 0x00000043ff437221 */ /* 0x001fc60000010000 */
[----:B------:R-:W0:Y:S01]  /*6a30*/  LDS R27, [R6+0x2400] ;  /* 0x00240000061b7984 */ /* 0x000e220000000800 */
        /* <DEDUP_REMOVED lines=13> */
[----:B-1----:R-:W-:-:S03]  /*6b10*/  FADD.FTZ R10, RZ, R10 ;  /* 0x0000000aff0a7221 */ /* 0x002fc60000010000 */
[----:B------:R-:W1:Y:S01]  /*6b20*/  LDS R31, [R6+0x2800] ;  /* 0x00280000061f7984 */ /* 0x000e620000000800 */
[----:B--2---:R-:W-:-:S03]  /*6b30*/  FADD.FTZ R8, R8, R19 ;  /* 0x0000001308087221 */ /* 0x004fc60000010000 */
[----:B------:R-:W2:Y:S01]  /*6b40*/  LDS R25, [R6+0x1c00] ;  /* 0x001c000006197984 */ /* 0x000ea20000000800 */
[----:B---3--:R-:W-:Y:S01]  /*6b50*/  FADD.FTZ R39, R24, R5 ;  /* 0x0000000518277221 */ /* 0x008fe20000010000 */
[----:B------:R-:W-:Y:S02]  /*6b60*/  IADD3.X R5, PT, PT, R22, UR21, RZ, P1, !PT ;  /* 0x0000001516057c10 */ /* 0x000fe40008ffe4ff */
[----:B------:R-:W3:Y:S01]  /*6b70*/  LDS R43, [R6+0x3600] ;  /* 0x00360000062b7984 */ /* 0x000ee20000000800 */
[----:B0-----:R-:W-:-:S03]  /*6b80*/  FADD.FTZ R0, R0, R27 ;  /* 0x0000001b00007221 */ /* 0x001fc60000010000 */
[----:B------:R-:W0:Y:S01]  /*6b90*/  LDS R33, [R6+0x2a00] ;  /* 0x002a000006217984 */ /* 0x000e220000000800 */
        /* <DEDUP_REMOVED lines=19> */
[----:B0-----:R-:W-:-:S03]  /*6cd0*/  FADD.FTZ R12, R12, R33 ;  /* 0x000000210c0c7221 */ /* 0x001fc60000010000 */
        /* <DEDUP_REMOVED lines=22> */
.L_x_8499:
        /* <DEDUP_REMOVED lines=8> */
.L_x_8513:
[----:B------:R-:W-:Y:S05]  /*6ec0*/  BSYNC B2 ;  /* 0x0000000000027941 */ /* 0x000fea0003800000 */
.L_x_8512:
        /* <DEDUP_REMOVED lines=8> */
.L_x_8514:
[----:B------:R-:W-:Y:S01]  /*6f50*/  FADD.FTZ R117, R124, R117 ;  /* 0x000000757c757221 */ /* 0x000fe20000010000 */
[----:B------:R-:W-:-:S04]  /*6f60*/  HFMA2 R150, -RZ, RZ, 0, 1.1920928955078125e-07 ;  /* 0x00000002ff967431 */ /* 0x000fc800000001ff */
[----:B------:R-:W-:Y:S02]  /*6f70*/  MOV R241, R117 ;  /* 0x0000007500f17202 */ /* 0x000fe40000000f00 */
[----:B------:R-:W-:-:S07]  /*6f80*/  MOV R149, R148 ;  /* 0x0000009400957202 */ /* 0x000fce0000000f00 */
[----:B------:R-:W-:Y:S05]  /*6f90*/  WARPSYNC.COLLECTIVE R146, `(.L_x_8515) ;  /* 0x0000000092087348 */ /* 0x000fea0003c00000 */
[----:B------:R0:W1:Y:S02]  /*6fa0*/  SHFL.BFLY P3, R148, R241, R150, R243 ;  /* 0x0c000096f1947389 */ /* 0x00006400000600f3 */
[----:B01----:R-:W-:Y:S05]  /*6fb0*/  ENDCOLLECTIVE ;  /* 0x000000000000791b */ /* 0x003fea0003800000 */
.L_x_8515:
[----:B------:R-:W-:-:S05]  /*6fc0*/  FADD.FTZ R149, R140, R149 ;  /* 0x000000958c957221 */ /* 0x000fca0000010000 */
[----:B------:R-:W-:Y:S02]  /*6fd0*/  MOV R241, R149 ;  /* 0x0000009500f17202 */ /* 0x000fe40000000f00 */
[----:B------:R-:W-:-:S07]  /*6fe0*/  MOV R142, R148 ;  /* 0x00000094008e7202 */ /* 0x000fce0000000f00 */
[----:B------:R-:W-:Y:S05]  /*6ff0*/  WARPSYNC.COLLECTIVE R146, `(.L_x_8516) ;  /* 0x0000000092087348 */ /* 0x000fea0003c00000 */
[----:B------:R0:W1:Y:S02]  /*7000*/  SHFL.BFLY P3, R148, R241, R150, R243 ;  /* 0x0c000096f1947389 */ /* 0x00006400000600f3 */
[----:B01----:R-:W-:Y:S05]  /*7010*/  ENDCOLLECTIVE ;  /* 0x000000000000791b */ /* 0x003fea0003800000 */
.L_x_8516:
[----:B------:R-:W-:Y:S01]  /*7020*/  FADD.FTZ R142, R117, R142 ;  /* 0x0000008e758e7221 */ /* 0x000fe20000010000 */
[----:B------:R-:W-:-:S04]  /*7030*/  HFMA2 R150, -RZ, RZ, 0, 2.384185791015625e-07 ;  /* 0x00000004ff967431 */ /* 0x000fc800000001ff */
[----:B------:R-:W-:Y:S02]  /*7040*/  MOV R241, R142 ;  /* 0x0000008e00f17202 */ /* 0x000fe40000000f00 */
[----:B------:R-:W-:-:S07]  /*7050*/  MOV R144, R148 ;  /* 0x0000009400907202 */ /* 0x000fce0000000f00 */
[----:B------:R-:W-:Y:S05]  /*7060*/  WARPSYNC.COLLECTIVE R146, `(.L_x_8517) ;  /* 0x0000000092087348 */ /* 0x000fea0003c00000 */
[----:B------:R0:W1:Y:S02]  /*7070*/  SHFL.BFLY P3, R148, R241, R150, R243 ;  /* 0x0c000096f1947389 */ /* 0x00006400000600f3 */
[----:B01----:R-:W-:Y:S05]  /*7080*/  ENDCOLLECTIVE ;  /* 0x000000000000791b */ /* 0x003fea0003800000 */
.L_x_8517:
[----:B------:R-:W-:-:S05]  /*7090*/  FADD.FTZ R144, R149, R144 ;  /* 0x0000009095907221 */ /* 0x000fca0000010000 */
[----:B------:R-:W-:Y:S02]  /*70a0*/  MOV R241, R144 ;  /* 0x0000009000f17202 */ /* 0x000fe40000000f00 */
[----:B------:R-:W-:-:S07]  /*70b0*/  MOV R153, R148 ;  /* 0x0000009400997202 */ /* 0x000fce0000000f00 */
[----:B------:R-:W-:Y:S05]  /*70c0*/  WARPSYNC.COLLECTIVE R146, `(.L_x_8518) ;  /* 0x0000000092087348 */ /* 0x000fea0003c00000 */
[----:B------:R0:W1:Y:S02]  /*70d0*/  SHFL.BFLY P3, R148, R241, R150, R243 ;  /* 0x0c000096f1947389 */ /* 0x00006400000600f3 */
[----:B01----:R-:W-:Y:S05]  /*70e0*/  ENDCOLLECTIVE ;  /* 0x000000000000791b */ /* 0x003fea0003800000 */
.L_x_8518:
[----:B------:R-:W-:Y:S01]  /*70f0*/  FADD.FTZ R153, R142, R153 ;  /* 0x000000998e997221 */ /* 0x000fe20000010000 */
[----:B------:R-:W-:-:S04]  /*7100*/  HFMA2 R150, -RZ, RZ, 0, 4.76837158203125e-07 ;  /* 0x00000008ff967431 */ /* 0x000fc800000001ff */
[----:B------:R-:W-:Y:S02]  /*7110*/  MOV R241, R153 ;  /* 0x0000009900f17202 */ /* 0x000fe40000000f00 */
[----:B------:R-:W-:-:S07]  /*7120*/  MOV R239, R148 ;  /* 0x0000009400ef7202 */ /* 0x000fce0000000f00 */
[----:B------:R-:W-:Y:S05]  /*7130*/  WARPSYNC.COLLECTIVE R146, `(.L_x_8519) ;  /* 0x0000000092087348 */ /* 0x000fea0003c00000 */
[----:B------:R0:W1:Y:S02]  /*7140*/  SHFL.BFLY P3, R148, R241, R150, R243 ;  /* 0x0c000096f1947389 */ /* 0x00006400000600f3 */
[----:B01----:R-:W-:Y:S05]  /*7150*/  ENDCOLLECTIVE ;  /* 0x000000000000791b */ /* 0x003fea0003800000 */
.L_x_8519:
[----:B------:R-:W-:-:S05]  /*7160*/  FADD.FTZ R239, R144, R239 ;  /* 0x000000ef90ef7221 */ /* 0x000fca0000010000 */
[----:B------:R-:W-:Y:S02]  /*7170*/  MOV R241, R239 ;  /* 0x000000ef00f17202 */ /* 0x000fe40000000f00 */
[----:B------:R-:W-:-:S07]  /*7180*/  MOV R124, R148 ;  /* 0x00000094007c7202 */ /* 0x000fce0000000f00 */
[----:B------:R-:W-:Y:S05]  /*7190*/  WARPSYNC.COLLECTIVE R146, `(.L_x_8520) ;  /* 0x0000000092087348 */ /* 0x000fea0003c00000 */
[----:B------:R0:W1:Y:S02]  /*71a0*/  SHFL.BFLY P3, R148, R241, R150, R243 ;  /* 0x0c000096f1947389 */ /* 0x00006400000600f3 */
[----:B01----:R-:W-:Y:S05]  /*71b0*/  ENDCOLLECTIVE ;  /* 0x000000000000791b */ /* 0x003fea0003800000 */
.L_x_8520:
[----:B------:R-:W-:Y:S01]  /*71c0*/  FADD.FTZ R124, R153, R124 ;  /* 0x0000007c997c7221 */ /* 0x000fe20000010000 */
[----:B------:R-:W-:-:S04]  /*71d0*/  HFMA2 R150, -RZ, RZ, 0, 9.5367431640625e-07 ;  /* 0x00000010ff967431 */ /* 0x000fc800000001ff */
[----:B------:R-:W-:Y:S02]  /*71e0*/  MOV R241, R124 ;  /* 0x0000007c00f17202 */ /* 0x000fe40000000f00 */
[----:B------:R-:W-:-:S07]  /*71f0*/  MOV R140, R148 ;  /* 0x00000094008c7202 */ /* 0x000fce0000000f00 */
[----:B------:R-:W-:Y:S05]  /*7200*/  WARPSYNC.COLLECTIVE R146, `(.L_x_8521) ;  /* 0x0000000092087348 */ /* 0x000fea0003c00000 */
[----:B------:R0:W1:Y:S02]  /*7210*/  SHFL.BFLY P3, R148, R241, R150, R243 ;  /* 0x0c000096f1947389 */ /* 0x00006400000600f3 */
[----:B01----:R-:W-:Y:S05]  /*7220*/  ENDCOLLECTIVE ;  /* 0x000000000000791b */ /* 0x003fea0003800000 */
.L_x_8521:
[----:B------:R-:W-:-:S05]  /*7230*/  FADD.FTZ R140, R239, R140 ;  /* 0x0000008cef8c7221 */ /* 0x000fca0000010000 */
[----:B------:R-:W-:Y:S02]  /*7240*/  MOV R241, R140 ;  /* 0x0000008c00f17202 */ /* 0x000fe40000000f00 */
[----:B------:R-:W-:-:S07]  /*7250*/  MOV R117, R148 ;  /* 0x0000009400757202 */ /* 0x000fce0000000f00 */
[----:B------:R-:W-:Y:S05]  /*7260*/  WARPSYNC.COLLECTIVE R146, `(.L_x_8522) ;  /* 0x0000000092087348 */ /* 0x000fea0003c00000 */
[----:B------:R0:W1:Y:S02]  /*7270*/  SHFL.BFLY P3, R148, R241, R150, R243 ;  /* 0x0c000096f1947389 */ /* 0x00006400000600f3 */
[----:B01----:R-:W-:Y:S05]  /*7280*/  ENDCOLLECTIVE ;  /* 0x000000000000791b */ /* 0x003fea0003800000 */
.L_x_8522:
[----:B------:R-:W-:Y:S01]  /*7290*/  MOV R149, R148 ;  /* 0x0000009400957202 */ /* 0x000fe20000000f00 */
[----:B------:R-:W-:Y:S06]  /*72a0*/  BRA `(.L_x_8523) ;  /* 0xffffffa8007c7947 */ /* 0x000fec000383ffff */
.L_x_8524:
        /* <DEDUP_REMOVED lines=13> */
.L_x_20035:


//--------------------- .text._ZN10layer_norm22ln_bwd_finalize_kernelINS_22Kernel_traits_finalizeILj1024Ef13__nv_bfloat16fS2_fjLb0ELj1024ELj4ENS_18Kernel_traits_baseILj1024EfS2_fS2_fjLj1024EEEEELb0ELb0EEEvNS_9BwdParamsE --------------------------
	.section	.text._ZN10layer_norm22ln_bwd_finalize_kernelINS_22Kernel_traits_finalizeILj1024Ef13__nv_bfloat16fS2_fjLb0ELj1024ELj4ENS_18Kernel_traits_baseILj1024EfS2_fS2_fjLj1024EEEEELb0ELb0EEEvNS_9BwdParamsE,"ax",@progbits
	.align	128
        .global         _ZN10layer_norm22ln_bwd_finalize_kernelINS_22Kernel_traits_finalizeILj1024Ef13__nv_bfloat16fS2_fjLb0ELj1024ELj4ENS_18Kernel_traits_baseILj1024EfS2_fS2_fjLj1024EEEEELb0ELb0EEEvNS_9BwdParamsE
        .type           _ZN10layer_norm22ln_bwd_finalize_kernelINS_22Kernel_traits_finalizeILj1024Ef13__nv_bfloat16fS2_fjLb0ELj1024ELj4ENS_18Kernel_traits_baseILj1024EfS2_fS2_fjLj1024EEEEELb0ELb0EEEvNS_9BwdParamsE,@function
        .size           _ZN10layer_norm22ln_bwd_finalize_kernelINS_22Kernel_traits_finalizeILj1024Ef13__nv_bfloat16fS2_fjLb0ELj1024ELj4ENS_18Kernel_traits_baseILj1024EfS2_fS2_fjLj1024EEEEELb0ELb0EEEvNS_9BwdParamsE,(.L_x_20036 - _ZN10layer_norm22ln_bwd_finalize_kernelINS_22Kernel_traits_finalizeILj1024Ef13__nv_bfloat16fS2_fjLb0ELj1024ELj4ENS_18Kernel_traits_baseILj1024EfS2_fS2_fjLj1024EEEEELb0ELb0EEEvNS_9BwdParamsE)
        .other          _ZN10layer_norm22ln_bwd_finalize_kernelINS_22Kernel_traits_finalizeILj1024Ef13__nv_bfloat16fS2_fjLb0ELj1024ELj4ENS_18Kernel_traits_baseILj1024EfS2_fS2_fjLj1024EEEEELb0ELb0EEEvNS_9BwdParamsE,@"STO_CUDA_ENTRY STV_DEFAULT"
_ZN10layer_norm22ln_bwd_finalize_kernelINS_22Kernel_traits_finalizeILj1024Ef13__nv_bfloat16fS2_fjLb0ELj1024ELj4ENS_18Kernel_traits_baseILj1024EfS2_fS2_fjLj1024EEEEELb0ELb0EEEvNS_9BwdParamsE:
.text._ZN10layer_norm22ln_bwd_finalize_kernelINS_22Kernel_traits_finalizeILj1024Ef13__nv_bfloat16fS2_fjLb0ELj1024ELj4ENS_18Kernel_traits_baseILj1024EfS2_fS2_fjLj1024EEEEELb0ELb0EEEvNS_9BwdParamsE:
        /* <DEDUP_REMOVED lines=78> */
.L_x_8529:
        /* <DEDUP_REMOVED lines=118> */
.L_x_8528:
[----:B------:R-:W-:Y:S05]  /*0c40*/  BSYNC.RECONVERGENT B1 ;  /* 0x0000000000017941 */ /* 0x000fea0003800200 */
.L_x_8527:
        /* <DEDUP_REMOVED lines=68> */
.L_x_8531:
[----:B------:R-:W-:Y:S05]  /*1090*/  BSYNC.RECONVERGENT B1 ;  /* 0x0000000000017941 */ /* 0x000fea0003800200 */
.L_x_8530:
        /* <DEDUP_REMOVED lines=37> */
.L_x_8533:
[----:B------:R-:W-:Y:S05]  /*12f0*/  BSYNC.RECONVERGENT B1 ;  /* 0x0000000000017941 */ /* 0x000fea0003800200 */
.L_x_8532:
[----:B------:R-:W-:Y:S05]  /*1300*/  @!P1 BRA `(.L_x_8526) ;  /* 0x00000000003c9947 */ /* 0x000fea0003800000 */
[----:B------:R-:W0:Y:S01]  /*1310*/  LDC.64 R8, c[0x0][0x440] ;  /* 0x00011000ff087b82 */ /* 0x000e220000000a00 */
[----:B------:R-:W-:Y:S01]  /*1320*/  IMAD R0, R3, R54, R0 ;  /* 0x0000003603007224 */ /* 0x000fe200078e0200 */
[----:B------:R-:W-:-:S04]  /*1330*/  IADD3 R12, PT, PT, -R55, RZ, RZ ;  /* 0x000000ff370c7210 */ /* 0x000fc80007ffe1ff */
[----:B------:R-:W-:Y:S02]  /*1340*/  IADD3 R3, PT, PT, R57, R0, RZ ;  /* 0x0000000039037210 */ /* 0x000fe40007ffe0ff */
[----:B------:R-:W1:Y:S05]  /*1350*/  LDC.64 R10, c[0x0][0x448] ;  /* 0x00011200ff0a7b82 */ /* 0x000e6a0000000a00 */
.L_x_8534:
        /* <DEDUP_REMOVED lines=10> */
.L_x_8526:
[----:B------:R-:W-:Y:S05]  /*1400*/  BSYNC.RECONVERGENT B0 ;  /* 0x0000000000007941 */ /* 0x000fea0003800200 */
.L_x_8525:
        /* <DEDUP_REMOVED lines=60> */
.L_x_8535:
        /* <DEDUP_REMOVED lines=11> */
.L_x_20036:


//--------------------- .text._ZN10layer_norm13ln_bwd_kernelINS_13Kernel_traitsIf13__nv_bfloat16fS2_fjLj1024ELj1ELj4ELj1ELj16ENS_18Kernel_traits_baseILj1024EfS2_fS2_fjLj128EEEEELb1ELb0ELb1ELb0EEEvNS_9BwdParamsE --------------------------
	.section	.text._ZN10layer_norm13ln_bwd_kernelINS_13Kernel_traitsIf13__nv_bfloat16fS2_fjLj1024ELj1ELj4ELj1ELj16ENS_18Kernel_traits_baseILj1024EfS2_fS2_fjLj128EEEEELb1ELb0ELb1ELb0EEEvNS_9BwdParamsE,"ax",@progbits
	.align	128
        .global         _ZN10layer_norm13ln_bwd_kernelINS_13Kernel_traitsIf13__nv_bfloat16fS2_fjLj1024ELj1ELj4ELj1ELj16ENS_18Kernel_traits_baseILj1024EfS2_fS2_fjLj128EEEEELb1ELb0ELb1ELb0EEEvNS_9BwdParamsE
        .type           _ZN10layer_norm13ln_bwd_kernelINS_13Kernel_traitsIf13__nv_bfloat16fS2_fjLj1024ELj1ELj4ELj1ELj16ENS_18Kernel_traits_baseILj1024EfS2_fS2_fjLj128EEEEELb1ELb0ELb1ELb0EEEvNS_9BwdParamsE,@function
        .size           _ZN10layer_norm13ln_bwd_kernelINS_13Kernel_traitsIf13__nv_bfloat16fS2_fjLj1024ELj1ELj4ELj1ELj16ENS_18Kernel_traits_baseILj1024EfS2_fS2_fjLj128EEEEELb1ELb0ELb1ELb0EEEvNS_9BwdParamsE,(.L_x_20037 - _ZN10layer_norm13ln_bwd_kernelINS_13Kernel_traitsIf13__nv_bfloat16fS2_fjLj1024ELj1ELj4ELj1ELj16ENS_18Kernel_traits_baseILj1024EfS2_fS2_fjLj128EEEEELb1ELb0ELb1ELb0EEEvNS_9BwdParamsE)
        .other          _ZN10layer_norm13ln_bwd_kernelINS_13Kernel_traitsIf13__nv_bfloat16fS2_fjLj1024ELj1ELj4ELj1ELj16ENS_18Kernel_traits_baseILj1024EfS2_fS2_fjLj128EEEEELb1ELb0ELb1ELb0EEEvNS_9BwdParamsE,@"STO_CUDA_ENTRY STV_DEFAULT"
_ZN10layer_norm13ln_bwd_kernelINS_13Kernel_traitsIf13__nv_bfloat16fS2_fjLj1024ELj1ELj4ELj1ELj16ENS_18Kernel_traits_baseILj1024EfS2_fS2_fjLj128EEEEELb1ELb0ELb1ELb0EEEvNS_9BwdParamsE:
.text._ZN10layer_norm13ln_bwd_kernelINS_13Kernel_traitsIf13__nv_bfloat16fS2_fjLj1024ELj1ELj4ELj1ELj16ENS_18Kernel_traits_baseILj1024EfS2_fS2_fjLj128EEEEELb1ELb0ELb1ELb0EEEvNS_9BwdParamsE:
        /* <DEDUP_REMOVED lines=39> */
[----:B0-----:R-:W-:Y:S01]  /*0270*/  @P0 IMAD.WIDE.U32 R4, R3, 0x20, R4 ;  /* 0x0000002003040825 */ /* 0x001fe200078e0004 */
[----:B------:R-:W-:-:S04]  /*0280*/  SHF.R.U32.HI R3, RZ, 0x5, R14 ;  /* 0x00000005ff037819 */ /* 0x000fc8000001160e */
        /* <DEDUP_REMOVED lines=71> */
.L_x_8633:
        /* <DEDUP_REMOVED lines=18> */
[----:B------:R-:W-:Y:S01]  /*0820*/  HFMA2 R235, -RZ, RZ, 0, 0 ;  /* 0x00000000ffeb7431 */ /* 0x000fe200000001ff */
[----:B------:R-:W-:Y:S01]  /*0830*/  MOV R0, UR14 ;  /* 0x0000000e00007c02 */ /* 0x000fe20008000f00 */
[----:B------:R-:W-:Y:S01]  /*0840*/  BSSY.RECONVERGENT B2, `(.L_x_8540) ;  /* 0x000006f000027945 */ /* 0x000fe20003800200 */
[----:B------:R-:W-:Y:S02]  /*0850*/  ISETP.GE.U32.AND P6, PT, R2, 0x20, PT ;  /* 0x000000200200780c */ /* 0x000fe40003fc6070 */
[----:B------:R-:W-:Y:S02]  /*0860*/  CS2R R238, SRZ ;  /* 0x0000000000ee7805 */ /* 0x000fe4000001ff00 */
[----:B------:R-:W-:Y:S01]  /*0870*/  ISETP.NE.AND P0, PT, R4, RZ, PT ;  /* 0x000000ff0400720c */ /* 0x000fe20003f05270 */
[----:B------:R-:W-:Y:S01]  /*0880*/  IMAD R170, R3, R0, RZ ;  /* 0x0000000003aa7224 */ /* 0x000fe200078e02ff */
[----:B------:R-:W-:-:S02]  /*0890*/  ISETP.GE.U32.AND P3, PT, R2, 0x40, PT ;  /* 0x000000400200780c */ /* 0x000fc40003f66070 */
        /* <DEDUP_REMOVED lines=9> */
[----:B------:R-:W-:Y:S02]  /*0930*/  LEA.HI R171, R171, R170, RZ, 0x3 ;  /* 0x000000aaabab7211 */ /* 0x000fe400078f18ff */
[----:B0-----:R-:W-:Y:S02]  /*0940*/  SHF.R.S32.HI R169, RZ, 0x1f, R172 ;  /* 0x0000001fffa97819 */ /* 0x001fe400000114ac */
[----:B------:R-:W-:-:S02]  /*0950*/  LEA.HI.SX32 R233, R171, R232, 0x1d ;  /* 0x000000e8abe97211 */ /* 0x000fc400078feaff */
[----:B------:R-:W-:Y:S02]  /*0960*/  LEA.HI R169, R169, R172, RZ, 0x3 ;  /* 0x000000aca9a97211 */ /* 0x000fe400078f18ff */
[-C--:B------:R-:W-:Y:S01]  /*0970*/  @P2 LEA.HI.SX32 R235, R173, R232.reuse, 0x1d ;  /* 0x000000e8adeb2211 */ /* 0x080fe200078feaff */
[----:B------:R-:W-:Y:S01]  /*0980*/  IMAD.MOV.U32 R236, RZ, RZ, R233 ;  /* 0x000000ffffec7224 */ /* 0x000fe200078e00e9 */
[----:B------:R-:W-:Y:S02]  /*0990*/  LEA.HI.SX32 R237, R169, R232, 0x1d ;  /* 0x000000e8a9ed7211 */ /* 0x000fe400078feaff */
        /* <DEDUP_REMOVED lines=15> */
[----:B------:R-:W-:Y:S02]  /*0a90*/  IADD3 R237, PT, PT, R237, 0x20, RZ ;  /* 0x00000020eded7810 */ /* 0x000fe40007ffe0ff */
[----:B------:R-:W-:Y:S01]  /*0aa0*/  IADD3 R235, PT, PT, R235, 0x20, RZ ;  /* 0x00000020ebeb7810 */ /* 0x000fe20007ffe0ff */
[----:B0-----:R-:W-:-:S05]  /*0ab0*/  @P0 IMAD.WIDE.U32 R214, R236, 0x20, R214 ;  /* 0x00000020ecd60825 */ /* 0x001fca00078e00d6 */
[----:B------:R-:W5:Y:S04]  /*0ac0*/  @P0 LDG.E.128 R136, desc[UR6][R214.64] ;  /* 0x00000006d6880981 */ /* 0x000f68000c1e1d00 */
[----:B------:R0:W5:Y:S01]  /*0ad0*/  @P0 LDG.E.128 R140, desc[UR6][R214.64+0x10] ;  /* 0x00001006d68c0981 */ /* 0x000162000c1e1d00 */
[----:B------:R-:W-:Y:S01]  /*0ae0*/  IADD3 R236, PT, PT, R236, 0x20, RZ ;  /* 0x00000020ecec7810 */ /* 0x000fe20007ffe0ff */
[C---:B---3--:R-:W-:Y:S01]  /*0af0*/  FADD.FTZ R168, -R231.reuse, R168 ;  /* 0x000000a8e7a87221 */ /* 0x048fe20000010100 */
[----:B------:R-:W-:-:S03]  /*0b00*/  FADD.FTZ R228, -R231, R169 ;  /* 0x000000a9e7e47221 */ /* 0x000fc60000010100 */
[----:B------:R-:W-:Y:S01]  /*0b10*/  FMUL.FTZ R229, R5, R168 ;  /* 0x000000a805e57220 */ /* 0x000fe20000410000 */
        /* <DEDUP_REMOVED lines=38> */
[----:B------:R-:W-:Y:S01]  /*0d80*/  PRMT R174, R175, 0x7632, R174 ;  /* 0x00007632afae7816 */ /* 0x000fe200000000ae */
[----:B------:R-:W-:Y:S01]  /*0d90*/  FADD.FTZ R178, -R231, R178 ;  /* 0x000000b2e7b27221 */ /* 0x000fe20000010100 */
[----:B------:R-:W-:Y:S01]  /*0da0*/  SHF.L.U32 R175, R175, 0x10, RZ ;  /* 0x00000010afaf7819 */ /* 0x000fe200000006ff */
[----:B------:R-:W-:Y:S01]  /*0db0*/  FMUL.FTZ R220, R5, R220 ;  /* 0x000000dc05dc7220 */ /* 0x000fe20000410000 */
[----:B------:R-:W-:Y:S01]  /*0dc0*/  FMUL.FTZ R218, R41, R172 ;  /* 0x000000ac29da7220 */ /* 0x000fe20000410000 */
[----:B------:R-:W-:Y:S01]  /*0dd0*/  FADD.FTZ R169, R168, R219 ;  /* 0x000000dba8a97221 */ /* 0x000fe20000010000 */
[----:B------:R-:W-:Y:S01]  /*0de0*/  FFMA.FTZ R171, R221, R219, R170 ;  /* 0x000000dbddab7223 */ /* 0x000fe200000100aa */
[----:B------:R-:W-:Y:S01]  /*0df0*/  FADD.FTZ R216, -R231, R179 ;  /* 0x000000b3e7d87221 */ /* 0x000fe20000010100 */
[----:B------:R-:W-:-:S02]  /*0e00*/  IMAD.U32 R174, R174, 0x10000, RZ ;  /* 0x00010000aeae7824 */ /* 0x000fc400078e00ff */
        /* <DEDUP_REMOVED lines=18> */
.L_x_8541:
[----:B------:R-:W-:Y:S05]  /*0f30*/  BSYNC.RECONVERGENT B2 ;  /* 0x0000000000027941 */ /* 0x000fea0003800200 */
.L_x_8540:
        /* <DEDUP_REMOVED lines=17> */
[----:B------:R0:W5:Y:S01]  /*1050*/  @P0 LDG.E.128 R148, desc[UR6][R6.64+0x10] ;  /* 0x0000100606940981 */ /* 0x000162000c1e1d00 */
[----:B------:R-:W-:Y:S02]  /*1060*/  IADD3 R237, PT, PT, R237, 0x20, RZ ;  /* 0x00000020eded7810 */ /* 0x000fe40007ffe0ff */
[----:B------:R-:W-:Y:S02]  /*1070*/  IADD3 R235, PT, PT, R235, 0x20, RZ ;  /* 0x00000020ebeb7810 */ /* 0x000fe40007ffe0ff */
[----:B------:R-:W-:Y:S01]  /*1080*/  IADD3 R236, PT, PT, R236, 0x20, RZ ;  /* 0x00000020ecec7810 */ /* 0x000fe20007ffe0ff */
[C---:B---3--:R-:W-:Y:S01]  /*1090*/  FADD.FTZ R208, -R231.reuse, R10 ;  /* 0x0000000ae7d07221 */ /* 0x048fe20000010100 */
[C---:B------:R-:W-:Y:S01]  /*10a0*/  FADD.FTZ R210, -R231.reuse, R11 ;  /* 0x0000000be7d27221 */ /* 0x040fe20000010100 */
[C---:B------:R-:W-:Y:S01]  /*10b0*/  FADD.FTZ R8, -R231.reuse, R8 ;  /* 0x00000008e7087221 */ /* 0x040fe20000010100 */
[C---:B------:R-:W-:Y:S01]  /*10c0*/  FADD.FTZ R206, -R231.reuse, R9 ;  /* 0x00000009e7ce7221 */ /* 0x040fe20000010100 */
[----:B----4-:R-:W-:Y:S01]  /*10d0*/  FADD.FTZ R174, -R231, R174 ;  /* 0x000000aee7ae7221 */ /* 0x010fe20000010100 */
[----:B------:R-:W-:-:S02]  /*10e0*/  PRMT R10, R168, 0x7632, R10 ;  /* 0x00007632a80a7816 */ /* 0x000fc4000000000a */
[----:B------:R-:W-:Y:S02]  /*10f0*/  SHF.L.U32 R11, R168, 0x10, RZ ;  /* 0x00000010a80b7819 */ /* 0x000fe400000006ff */
[----:B------:R-:W-:Y:S01]  /*1100*/  PRMT R13, R169, 0x7632, R13 ;  /* 0x00007632a90d7816 */ /* 0x000fe2000000000d */
[----:B------:R-:W-:Y:S01]  /*1110*/  FMUL.FTZ R9, R5, R208 ;  /* 0x000000d005097220 */ /* 0x000fe20000410000 */
[----:B------:R-:W-:Y:S01]  /*1120*/  SHF.L.U32 R169, R169, 0x10, RZ ;  /* 0x00000010a9a97819 */ /* 0x000fe200000006ff */
[----:B------:R-:W-:Y:S01]  /*1130*/  FMUL.FTZ R212, R44, R11 ;  /* 0x0000000b2cd47220 */ /* 0x000fe20000410000 */
[----:B------:R-:W-:Y:S01]  /*1140*/  SHF.L.U32 R168, R10, 0x10, RZ ;  /* 0x000000100aa87819 */ /* 0x000fe200000006ff */
[----:B0-----:R-:W-:Y:S01]  /*1150*/  FMUL.FTZ R7, R5, R8 ;  /* 0x0000000805077220 */ /* 0x001fe20000410000 */
[C---:B------:R-:W-:Y:S02]  /*1160*/  PRMT R176, R170.reuse, 0x7632, R176 ;  /* 0x00007632aab07816 */ /* 0x040fe400000000b0 */
[----:B------:R-:W-:Y:S01]  /*1170*/  SHF.L.U32 R177, R170, 0x10, RZ ;  /* 0x00000010aab17819 */ /* 0x000fe200000006ff */
[----:B------:R-:W-:Y:S01]  /*1180*/  IMAD.U32 R170, R13, 0x10000, RZ ;  /* 0x000100000daa7824 */ /* 0x000fe200078e00ff */
[----:B------:R-:W-:Y:S01]  /*1190*/  PRMT R178, R171, 0x7632, R178 ;  /* 0x00007632abb27816 */ /* 0x000fe200000000b2 */
        /* <DEDUP_REMOVED lines=13> */
[----:B------:R-:W-:Y:S01]  /*1270*/  FADD.FTZ R171, R10, R213 ;  /* 0x000000d50aab7221 */ /* 0x000fe20000010000 */
[C---:B------:R-:W-:Y:S01]  /*1280*/  FFMA.FTZ R10, R6.reuse, R213, R169 ;  /* 0x000000d5060a7223 */ /* 0x040fe200000100a9 */
[----:B------:R-:W-:Y:S01]  /*1290*/  FFMA.FTZ R77, R6, R168, R77 ;  /* 0x000000a8064d7223 */ /* 0x000fe2000001004d */
[----:B------:R-:W-:Y:S01]  /*12a0*/  FADD.FTZ R105, R105, R168 ;  /* 0x000000a869697221 */ /* 0x000fe20000010000 */
[----:B------:R-:W-:Y:S01]  /*12b0*/  FMUL.FTZ R211, R47, R170 ;  /* 0x000000aa2fd37220 */ /* 0x000fe20000410000 */
[----:B------:R-:W-:Y:S01]  /*12c0*/  FADD.FTZ R168, R171, R210 ;  /* 0x000000d2aba87221 */ /* 0x000fe20000010000 */
[----:B------:R-:W-:Y:S01]  /*12d0*/  FADD.FTZ R172, -R231, R172 ;  /* 0x000000ace7ac7221 */ /* 0x000fe20000010100 */
[----:B------:R-:W-:Y:S01]  /*12e0*/  FFMA.FTZ R169, R9, R210, R10 ;  /* 0x000000d209a97223 */ /* 0x000fe2000001000a */
[----:B------:R-:W-:Y:S01]  /*12f0*/  FADD.FTZ R104, R104, R11 ;  /* 0x0000000b68687221 */ /* 0x000fe20000010000 */
[----:B------:R-:W-:Y:S01]  /*1300*/  FFMA.FTZ R76, R7, R11, R76 ;  /* 0x0000000b074c7223 */ /* 0x000fe2000001004c */
[----:B------:R-:W-:Y:S01]  /*1310*/  SHF.L.U32 R176, R176, 0x10, RZ ;  /* 0x00000010b0b07819 */ /* 0x000fe200000006ff */
[----:B------:R-:W-:Y:S01]  /*1320*/  FADD.FTZ R171, R168, R211 ;  /* 0x000000d3a8ab7221 */ /* 0x000fe20000010000 */
[----:B------:R-:W-:Y:S01]  /*1330*/  FADD.FTZ R240, -R231, R173 ;  /* 0x000000ade7f07221 */ /* 0x000fe20000010100 */
[----:B------:R-:W-:Y:S01]  /*1340*/  FMUL.FTZ R11, R5, R172 ;  /* 0x000000ac050b7220 */ /* 0x000fe20000410000 */
[----:B------:R-:W-:Y:S01]  /*1350*/  FMUL.FTZ R208, R48, R177 ;  /* 0x000000b130d07220 */ /* 0x000fe20000410000 */
[C---:B------:R-:W-:Y:S01]  /*1360*/  FFMA.FTZ R168, R8.reuse, R211, R169 ;  /* 0x000000d308a87223 */ /* 0x040fe200000100a9 */
[----:B------:R-:W-:Y:S01]  /*1370*/  FFMA.FTZ R79, R8, R170, R79 ;  /* 0x000000aa084f7223 */ /* 0x000fe2000001004f */
[----:B------:R-:W-:Y:S01]  /*1380*/  FADD.FTZ R107, R107, R170 ;  /* 0x000000aa6b6b7221 */ /* 0x000fe20000010000 */
        /* <DEDUP_REMOVED lines=20> */
.L_x_8543:
[----:B------:R-:W-:Y:S05]  /*14d0*/  BSYNC.RECONVERGENT B2 ;  /* 0x0000000000027941 */ /* 0x000fea0003800200 */
.L_x_8542:
        /* <DEDUP_REMOVED lines=23> */
[C---:B0-----:R-:W-:Y:S01]  /*1650*/  FADD.FTZ R168, -R231.reuse, R17 ;  /* 0x00000011e7a87221 */ /* 0x041fe20000010100 */
[----:B------:R-:W-:Y:S01]  /*1660*/  FADD.FTZ R16, -R231, R16 ;  /* 0x00000010e7107221 */ /* 0x000fe20000010100 */
[----:B------:R-:W-:Y:S01]  /*1670*/  FMUL.FTZ R17, R5, R170 ;  /* 0x000000aa05117220 */ /* 0x000fe20000410000 */
[----:B----4-:R-:W-:Y:S01]  /*1680*/  FADD.FTZ R26, -R231, R26 ;  /* 0x0000001ae71a7221 */ /* 0x010fe20000010100 */
[----:B------:R-:W-:-:S02]  /*1690*/  PRMT R18, R20, 0x7632, R18 ;  /* 0x0000763214127816 */ /* 0x000fc40000000012 */
[----:B------:R-:W-:Y:S02]  /*16a0*/  SHF.L.U32 R19, R20, 0x10, RZ ;  /* 0x0000001014137819 */ /* 0x000fe400000006ff */
[C---:B------:R-:W-:Y:S02]  /*16b0*/  PRMT R20, R21.reuse, 0x7632, R20 ;  /* 0x0000763215147816 */ /* 0x040fe40000000014 */
[----:B------:R-:W-:Y:S02]  /*16c0*/  SHF.L.U32 R21, R21, 0x10, RZ ;  /* 0x0000001015157819 */ /* 0x000fe400000006ff */
[C---:B------:R-:W-:Y:S02]  /*16d0*/  PRMT R169, R22.reuse, 0x7632, R169 ;  /* 0x0000763216a97816 */ /* 0x040fe400000000a9 */
[----:B------:R-:W-:Y:S01]  /*16e0*/  SHF.L.U32 R171, R22, 0x10, RZ ;  /* 0x0000001016ab7819 */ /* 0x000fe200000006ff */
[----:B------:R-:W-:Y:S01]  /*16f0*/  FADD.FTZ R22, -R231, R24 ;  /* 0x00000018e7167221 */ /* 0x000fe20000010100 */
[----:B------:R-:W-:Y:S01]  /*1700*/  SHF.L.U32 R24, R18, 0x10, RZ ;  /* 0x0000001012187819 */ /* 0x000fe200000006ff */
[C---:B-1----:R-:W-:Y:S01]  /*1710*/  FMUL.FTZ R14, R5.reuse, R168 ;  /* 0x000000a8050e7220 */ /* 0x042fe20000410000 */
[----:B------:R-:W-:Y:S01]  /*1720*/  FMUL.FTZ R18, R52, R19 ;  /* 0x0000001334127220 */ /* 0x000fe20000410000 */
[----:B------:R-:W-:Y:S01]  /*1730*/  FMUL.FTZ R15, R5, R16 ;  /* 0x00000010050f7220 */ /* 0x000fe20000410000 */
[----:B------:R-:W-:Y:S01]  /*1740*/  SHF.L.U32 R168, R20, 0x10, RZ ;  /* 0x0000001014a87819 */ /* 0x000fe200000006ff */
[----:B------:R-:W-:Y:S01]  /*1750*/  FADD.FTZ R114, R114, R21 ;  /* 0x0000001572727221 */ /* 0x000fe20000010000 */
[-C--:B------:R-:W-:Y:S01]  /*1760*/  FFMA.FTZ R86, R17, R21.reuse, R86 ;  /* 0x0000001511567223 */ /* 0x080fe20000010056 */
[----:B------:R-:W-:Y:S01]  /*1770*/  FMUL.FTZ R20, R54, R21 ;  /* 0x0000001536147220 */ /* 0x000fe20000410000 */
[----:B------:R-:W-:Y:S01]  /*1780*/  PRMT R172, R23, 0x7632, R172 ;  /* 0x0000763217ac7816 */ /* 0x000fe200000000ac */
[----:B------:R-:W-:Y:S01]  /*1790*/  FMUL.FTZ R21, R5, R26 ;  /* 0x0000001a05157220 */ /* 0x000fe20000410000 */
[----:B------:R-:W-:Y:S01]  /*17a0*/  SHF.L.U32 R173, R23, 0x10, RZ ;  /* 0x0000001017ad7819 */ /* 0x000fe200000006ff */
[----:B------:R-:W-:Y:S01]  /*17b0*/  FADD.FTZ R176, -R231, R25 ;  /* 0x00000019e7b07221 */ /* 0x000fe20000010100 */
[----:B------:R-:W-:Y:S01]  /*17c0*/  FADD.FTZ R26, R239, R18 ;  /* 0x00000012ef1a7221 */ /* 0x000fe20000010000 */
[----:B------:R-:W-:Y:S01]  /*17d0*/  FMUL.FTZ R23, R53, R24 ;  /* 0x0000001835177220 */ /* 0x000fe20000410000 */
        /* <DEDUP_REMOVED lines=40> */
[----:B------:R-:W-:-:S07]  /*1a60*/  FFMA.FTZ R238, R180, R181, R169 ;  /* 0x000000b5b4ee7223 */ /* 0x000fce00000100a9 */
.L_x_8545:
[----:B------:R-:W-:Y:S05]  /*1a70*/  BSYNC.RECONVERGENT B2 ;  /* 0x0000000000027941 */ /* 0x000fea0003800200 */
.L_x_8544:
        /* <DEDUP_REMOVED lines=13> */
[----:B------:R-:W0:Y:S02]  /*1b50*/  @P0 LDC.64 R184, c[0x0][0x438] ;  /* 0x00010e00ffb80b82 */ /* 0x000e240000000a00 */
[----:B0-----:R-:W-:-:S05]  /*1b60*/  @P0 IMAD.WIDE.U32 R184, R236, 0x20, R184 ;  /* 0x00000020ecb80825 */ /* 0x001fca00078e00b8 */
[----:B------:R-:W5:Y:S04]  /*1b70*/  @P0 LDG.E.128 R32, desc[UR6][R184.64] ;  /* 0x00000006b8200981 */ /* 0x000f68000c1e1d00 */
[----:B------:R0:W5:Y:S01]  /*1b80*/  @P0 LDG.E.128 R28, desc[UR6][R184.64+0x10] ;  /* 0x00001006b81c0981 */ /* 0x000162000c1e1d00 */
[C---:B---3--:R-:W-:Y:S01]  /*1b90*/  FADD.FTZ R194, -R231.reuse, R169 ;  /* 0x000000a9e7c27221 */ /* 0x048fe20000010100 */
[C---:B------:R-:W-:Y:S01]  /*1ba0*/  FADD.FTZ R170, -R231.reuse, R170 ;  /* 0x000000aae7aa7221 */ /* 0x040fe20000010100 */
[C---:B------:R-:W-:Y:S01]  /*1bb0*/  FADD.FTZ R196, -R231.reuse, R171 ;  /* 0x000000abe7c47221 */ /* 0x040fe20000010100 */
[----:B------:R-:W-:Y:S02]  /*1bc0*/  FADD.FTZ R168, -R231, R168 ;  /* 0x000000a8e7a87221 */ /* 0x000fe40000010100 */
[----:B0-----:R-:W-:Y:S01]  /*1bd0*/  FMUL.FTZ R185, R5, R170 ;  /* 0x000000aa05b97220 */ /* 0x001fe20000410000 */
[----:B----4-:R-:W-:-:S02]  /*1be0*/  PRMT R169, R176, 0x7632, R169 ;  /* 0x00007632b0a97816 */ /* 0x010fc400000000a9 */
[----:B------:R-:W-:Y:S01]  /*1bf0*/  SHF.L.U32 R171, R176, 0x10, RZ ;  /* 0x00000010b0ab7819 */ /* 0x000fe200000006ff */
[----:B------:R-:W-:Y:S01]  /*1c00*/  FMUL.FTZ R184, R5, R196 ;  /* 0x000000c405b87220 */ /* 0x000fe20000410000 */
[----:B------:R-:W-:Y:S01]  /*1c10*/  SHF.L.U32 R170, R169, 0x10, RZ ;  /* 0x00000010a9aa7819 */ /* 0x000fe200000006ff */
[----:B------:R-:W-:Y:S02]  /*1c20*/  FMUL.FTZ R183, R5, R168 ;  /* 0x000000a805b77220 */ /* 0x000fe40000410000 */
[-C--:B------:R-:W-:Y:S01]  /*1c30*/  FMUL.FTZ R196, R60, R171.reuse ;  /* 0x000000ab3cc47220 */ /* 0x080fe20000410000 */
[--C-:B------:R-:W-:Y:S01]  /*1c40*/  FADD.FTZ R198, -R231, R172.reuse ;  /* 0x000000ace7c67221 */ /* 0x100fe20000010100 */
[----:B------:R-:W-:Y:S01]  /*1c50*/  PRMT R172, R177, 0x7632, R172 ;  /* 0x00007632b1ac7816 */ /* 0x000fe200000000ac */
        /* <DEDUP_REMOVED lines=8> */
[----:B------:R-:W-:Y:S01]  /*1ce0*/  SHF.L.U32 R172, R172, 0x10, RZ ;  /* 0x00000010acac7819 */ /* 0x000fe200000006ff */
[----:B------:R-:W-:Y:S01]  /*1cf0*/  FADD.FTZ R171, R168, R199 ;  /* 0x000000c7a8ab7221 */ /* 0x000fe20000010000 */
[----:B------:R-:W-:Y:S01]  /*1d00*/  FMUL.FTZ R198, R62, R177 ;  /* 0x000000b13ec67220 */ /* 0x000fe20000410000 */
[----:B------:R-:W-:Y:S01]  /*1d10*/  FFMA.FTZ R168, R182, R199, R169 ;  /* 0x000000c7b6a87223 */ /* 0x000fe200000100a9 */
[C---:B------:R-:W-:Y:S01]  /*1d20*/  FADD.FTZ R200, -R231.reuse, R173 ;  /* 0x000000ade7c87221 */ /* 0x040fe20000010100 */
[C---:B------:R-:W-:Y:S01]  /*1d30*/  FADD.FTZ R174, -R231.reuse, R174 ;  /* 0x000000aee7ae7221 */ /* 0x040fe20000010100 */
[----:B------:R-:W-:Y:S01]  /*1d40*/  FADD.FTZ R204, -R231, R175 ;  /* 0x000000afe7cc7221 */ /* 0x000fe20000010100 */
[----:B------:R-:W-:Y:S01]  /*1d50*/  PRMT R173, R178, 0x7632, R173 ;  /* 0x00007632b2ad7816 */ /* 0x000fe200000000ad */
[----:B------:R-:W-:Y:S01]  /*1d60*/  FFMA.FTZ R121, R182, R170, R121 ;  /* 0x000000aab6797223 */ /* 0x000fe20000010079 */
[----:B------:R-:W-:Y:S01]  /*1d70*/  FADD.FTZ R125, R125, R170 ;  /* 0x000000aa7d7d7221 */ /* 0x000fe20000010000 */
[----:B------:R-:W-:-:S02]  /*1d80*/  IMAD.U32 R175, R178, 0x10000, RZ ;  /* 0x00010000b2af7824 */ /* 0x000fc400078e00ff */
[----:B------:R-:W-:Y:S01]  /*1d90*/  FMUL.FTZ R201, R63, R172 ;  /* 0x000000ac3fc97220 */ /* 0x000fe20000410000 */
[----:B------:R-:W-:Y:S01]  /*1da0*/  FADD.FTZ R170, R171, R198 ;  /* 0x000000c6abaa7221 */ /* 0x000fe20000010000 */
[----:B------:R-:W-:Y:S01]  /*1db0*/  FFMA.FTZ R169, R185, R198, R168 ;  /* 0x000000c6b9a97223 */ /* 0x000fe200000100a8 */
[C---:B------:R-:W-:Y:S01]  /*1dc0*/  FMUL.FTZ R197, R5.reuse, R174 ;  /* 0x000000ae05c57220 */ /* 0x040fe20000410000 */
        /* <DEDUP_REMOVED lines=10> */
[----:B------:R-:W-:-:S02]  /*1e70*/  SHF.L.U32 R176, R176, 0x10, RZ ;  /* 0x00000010b0b07819 */ /* 0x000fc400000006ff */
        /* <DEDUP_REMOVED lines=22> */
.L_x_8539:
[----:B-----5:R-:W-:Y:S01]  /*1fe0*/  ISETP.GE.AND P2, PT, R234, 0x1, PT ;  /* 0x00000001ea00780c */ /* 0x020fe20003f46270 */
[----:B------:R-:W-:Y:S01]  /*1ff0*/  UISETP.NE.U32.AND UP0, UPT, UR10, URZ, UPT ;  /* 0x000000ff0a00728c */ /* 0x000fe2000bf05070 */
[----:B------:R-:W-:Y:S02]  /*2000*/  MOV R0, UR14 ;  /* 0x0000000e00007c02 */ /* 0x000fe40008000f00 */
[----:B------:R-:W-:Y:S01]  /*2010*/  MOV R231, RZ ;  /* 0x000000ff00e77202 */ /* 0x000fe20000000f00 */
[----:B------:R-:W-:Y:S02]  /*2020*/  UISETP.NE.AND.EX UP0, UPT, UR11, URZ, UPT, UP0 ;  /* 0x000000ff0b00728c */ /* 0x000fe4000bf05300 */
[----:B------:R-:W-:-:S06]  /*2030*/  IMAD R168, R3, R0, RZ ;  /* 0x0000000003a87224 */ /* 0x000fcc00078e02ff */
        /* <DEDUP_REMOVED lines=27> */
[----:B0-----:R-:W-:Y:S05]  /*21f0*/  @!P5 BRA `(.L_x_8546) ;  /* 0x0000000000acd947 */ /* 0x001fea0003800000 */
[----:B------:R-:W0:Y:S02]  /*2200*/  LDC.64 R168, c[0x0][0x3b0] ;  /* 0x0000ec00ffa87b82 */ /* 0x000e240000000a00 */
[----:B0-----:R-:W-:-:S05]  /*2210*/  IMAD.WIDE.U32 R168, R231, 0x8, R168 ;  /* 0x00000008e7a87825 */ /* 0x001fca00078e00a8 */
[----:B------:R0:W5:Y:S01]  /*2220*/  LDG.E.64 R186, desc[UR6][R168.64] ;  /* 0x00000006a8ba7981 */ /* 0x000162000c1e1b00 */
[----:B------:R-:W-:Y:S05]  /*2230*/  BRA `(.L_x_8546) ;  /* 0x00000000009c7947 */ /* 0x000fea0003800000 */
.L_x_8547:
        /* <DEDUP_REMOVED lines=11> */
[----:B------:R-:W4:Y:S08]  /*22f0*/  @P4 LDC.64 R172, c[0x0][0x3b0] ;  /* 0x0000ec00ffac4b82 */ /* 0x000f300000000a00 */
[----:B------:R-:W0:Y:S01]  /*2300*/  @P4 LDC.64 R174, c[0x0][0x438] ;  /* 0x00010e00ffae4b82 */ /* 0x000e220000000a00 */
[----:B-1----:R-:W-:-:S07]  /*2310*/  @P6 IMAD.WIDE.U32 R178, R235, 0x20, R178 ;  /* 0x00000020ebb26825 */ /* 0x002fce00078e00b2 */
[----:B------:R-:W1:Y:S08]  /*2320*/  @P5 LDC.64 R168, c[0x0][0x3b0] ;  /* 0x0000ec00ffa85b82 */ /* 0x000e700000000a00 */
[----:B------:R-:W1:Y:S01]  /*2330*/  @P5 LDC.64 R170, c[0x0][0x438] ;  /* 0x00010e00ffaa5b82 */ /* 0x000e620000000a00 */
[----:B------:R-:W-:Y:S01]  /*2340*/  @P6 IADD3 R235, PT, PT, R235, 0x20, RZ ;  /* 0x00000020ebeb6810 */ /* 0x000fe20007ffe0ff */
[C---:B--2---:R-:W-:Y:S01]  /*2350*/  @P3 IMAD.WIDE.U32 R236, R231.reuse, 0x8, R236 ;  /* 0x00000008e7ec3825 */ /* 0x044fe200078e00ec */
[----:B------:R-:W-:Y:S01]  /*2360*/  @P3 IADD3 R231, PT, PT, R231, 0x20, RZ ;  /* 0x00000020e7e73810 */ /* 0x000fe20007ffe0ff */
[----:B------:R2:W5:Y:S02]  /*2370*/  @P6 LDG.E.128 R136, desc[UR6][R178.64] ;  /* 0x00000006b2886981 */ /* 0x000564000c1e1d00 */
[C---:B---3--:R-:W-:Y:S01]  /*2380*/  @P3 IMAD.WIDE.U32 R176, R235.reuse, 0x20, R176 ;  /* 0x00000020ebb03825 */ /* 0x048fe200078e00b0 */
[----:B------:R-:W-:Y:S01]  /*2390*/  @P3 IADD3 R235, PT, PT, R235, 0x20, RZ ;  /* 0x00000020ebeb3810 */ /* 0x000fe20007ffe0ff */
[----:B------:R2:W5:Y:S02]  /*23a0*/  @P3 LDG.E.64 R190, desc[UR6][R236.64] ;  /* 0x00000006ecbe3981 */ /* 0x000564000c1e1b00 */
[C---:B----4-:R-:W-:Y:S01]  /*23b0*/  @P4 IMAD.WIDE.U32 R172, R231.reuse, 0x8, R172 ;  /* 0x00000008e7ac4825 */ /* 0x050fe200078e00ac */
[----:B------:R-:W-:Y:S01]  /*23c0*/  @P4 IADD3 R231, PT, PT, R231, 0x20, RZ ;  /* 0x00000020e7e74810 */ /* 0x000fe20007ffe0ff */
[----:B------:R2:W5:Y:S02]  /*23d0*/  @P6 LDG.E.128 R140, desc[UR6][R178.64+0x10] ;  /* 0x00001006b28c6981 */ /* 0x000564000c1e1d00 */
[----:B0-----:R-:W-:-:S02]  /*23e0*/  @P4 IMAD.WIDE.U32 R174, R235, 0x20, R174 ;  /* 0x00000020ebae4825 */ /* 0x001fc400078e00ae */
[----:B------:R2:W5:Y:S02]  /*23f0*/  @P4 LDG.E.64 R188, desc[UR6][R172.64] ;  /* 0x00000006acbc4981 */ /* 0x000564000c1e1b00 */
[----:B------:R-:W-:Y:S02]  /*2400*/  @P4 VIADD R235, R235, 0x20 ;  /* 0x00000020ebeb4836 */ /* 0x000fe40000000000 */
[----:B-1----:R-:W-:Y:S01]  /*2410*/  @P5 IMAD.WIDE.U32 R168, R231, 0x8, R168 ;  /* 0x00000008e7a85825 */ /* 0x002fe200078e00a8 */
[----:B------:R2:W5:Y:S03]  /*2420*/  @P3 LDG.E.128 R144, desc[UR6][R176.64] ;  /* 0x00000006b0903981 */ /* 0x000566000c1e1d00 */
[----:B------:R-:W-:Y:S01]  /*2430*/  @P5 IMAD.WIDE.U32 R170, R235, 0x20, R170 ;  /* 0x00000020ebaa5825 */ /* 0x000fe200078e00aa */
[----:B------:R2:W5:Y:S04]  /*2440*/  @P5 LDG.E.64 R186, desc[UR6][R168.64] ;  /* 0x00000006a8ba5981 */ /* 0x000568000c1e1b00 */
[----:B------:R2:W5:Y:S04]  /*2450*/  @P3 LDG.E.128 R148, desc[UR6][R176.64+0x10] ;  /* 0x00001006b0943981 */ /* 0x000568000c1e1d00 */
[----:B------:R2:W5:Y:S04]  /*2460*/  @P4 LDG.E.128 R152, desc[UR6][R174.64] ;  /* 0x00000006ae984981 */ /* 0x000568000c1e1d00 */
[----:B------:R2:W5:Y:S04]  /*2470*/  @P4 LDG.E.128 R156, desc[UR6][R174.64+0x10] ;  /* 0x00001006ae9c4981 */ /* 0x000568000c1e1d00 */
[----:B------:R2:W5:Y:S04]  /*2480*/  @P5 LDG.E.128 R32, desc[UR6][R170.64] ;  /* 0x00000006aa205981 */ /* 0x000568000c1e1d00 */
[----:B------:R2:W5:Y:S01]  /*2490*/  @P5 LDG.E.128 R28, desc[UR6][R170.64+0x10] ;  /* 0x00001006aa1c5981 */ /* 0x000562000c1e1d00 */
[----:B------:R-:W-:-:S07]  /*24a0*/  CS2R R238, SRZ ;  /* 0x0000000000ee7805 */ /* 0x000fce000001ff00 */
.L_x_8546:
[----:B------:R-:W-:Y:S05]  /*24b0*/  BSYNC.RECONVERGENT B1 ;  /* 0x0000000000017941 */ /* 0x000fea0003800200 */
.L_x_8538:
[----:B------:R-:W-:-:S03]  /*24c0*/  UMOV UR4, 0xffffffff ;  /* 0xffffffff00047882 */ /* 0x000fc60000000000 */
[----:B------:R-:W-:Y:S05]  /*24d0*/  BRA.DIV UR4, `(.L_x_8548) ;  /* 0x0000007a04207947 */ /* 0x000fea000b800000 */
[----:B0-2---:R-:W0:Y:S04]  /*24e0*/  SHFL.BFLY PT, R168, R239, 0x1, 0x1f ;  /* 0x0c201f00efa87f89 */ /* 0x005e2800000e0000 */
        /* <DEDUP_REMOVED lines=17> */
.L_x_8645:
        /* <DEDUP_REMOVED lines=37> */
.L_x_8555:
[----:B------:R-:W-:Y:S05]  /*2850*/  BSYNC.RECONVERGENT B3 ;  /* 0x0000000000037941 */ /* 0x000fea0003800200 */
.L_x_8554:
        /* <DEDUP_REMOVED lines=13> */
.L_x_8557:
[----:B------:R-:W-:Y:S05]  /*2930*/  BSYNC.RECONVERGENT B3 ;  /* 0x0000000000037941 */ /* 0x000fea0003800200 */
.L_x_8556:
        /* <DEDUP_REMOVED lines=13> */
.L_x_8559:
[----:B------:R-:W-:Y:S05]  /*2a10*/  BSYNC.RECONVERGENT B3 ;  /* 0x0000000000037941 */ /* 0x000fea0003800200 */
.L_x_8558:
        /* <DEDUP_REMOVED lines=13> */
.L_x_8561:
[----:B------:R-:W-:Y:S05]  /*2af0*/  BSYNC.RECONVERGENT B3 ;  /* 0x0000000000037941 */ /* 0x000fea0003800200 */
.L_x_8560:
        /* <DEDUP_REMOVED lines=13> */
.L_x_8563:
[----:B------:R-:W-:Y:S05]  /*2bd0*/  BSYNC.RECONVERGENT B3 ;  /* 0x0000000000037941 */ /* 0x000fea0003800200 */
.L_x_8562:
        /* <DEDUP_REMOVED lines=13> */
.L_x_8565:
[----:B------:R-:W-:Y:S05]  /*2cb0*/  BSYNC.RECONVERGENT B3 ;  /* 0x0000000000037941 */ /* 0x000fea0003800200 */
.L_x_8564:
        /* <DEDUP_REMOVED lines=13> */
.L_x_8567:
[----:B------:R-:W-:Y:S05]  /*2d90*/  BSYNC.RECONVERGENT B3 ;  /* 0x0000000000037941 */ /* 0x000fea0003800200 */
.L_x_8566:
        /* <DEDUP_REMOVED lines=14> */
.L_x_8553:
[----:B------:R-:W1:Y:S01]  /*2e80*/  @P2 LDC.64 R92, c[0x0][0x408] ;  /* 0x00010200ff5c2b82 */ /* 0x000e620000000a00 */
[-CC-:B------:R-:W-:Y:S01]  /*2e90*/  FFMA.FTZ R160, R229, R234.reuse, R233.reuse ;  /* 0x000000eae5a07223 */ /* 0x180fe200000100e9 */
[-CC-:B------:R-:W-:Y:S01]  /*2ea0*/  FFMA.FTZ R161, R228, R234.reuse, R233.reuse ;  /* 0x000000eae4a17223 */ /* 0x180fe200000100e9 */
[----:B------:R-:W-:Y:S01]  /*2eb0*/  ISETP.GT.AND P0, PT, R230, RZ, PT ;  /* 0x000000ffe600720c */ /* 0x000fe20003f04270 */
[----:B------:R-:W-:Y:S01]  /*2ec0*/  FFMA.FTZ R168, R225, R234, R233 ;  /* 0x000000eae1a87223 */ /* 0x000fe200000100e9 */
[----:B------:R-:W-:Y:S01]  /*2ed0*/  FADD.FTZ R160, R227, -R160 ;  /* 0x800000a0e3a07221 */ /* 0x000fe20000010000 */
[----:B------:R-:W-:Y:S01]  /*2ee0*/  FADD.FTZ R162, R226, -R161 ;  /* 0x800000a1e2a27221 */ /* 0x000fe20000010000 */
[----:B-----5:R-:W-:Y:S01]  /*2ef0*/  @P2 LOP3.LUT P6, RZ, R192, 0xff, RZ, 0xc0, !PT ;  /* 0x000000ffc0ff2812 */ /* 0x020fe200078cc0ff */
[----:B------:R-:W2:Y:S01]  /*2f00*/  @P2 LDC.64 R94, c[0x0][0x408] ;  /* 0x00010200ff5e2b82 */ /* 0x000ea20000000a00 */
[C---:B------:R-:W-:Y:S01]  /*2f10*/  FMUL.FTZ R160, R5.reuse, R160 ;  /* 0x000000a005a07220 */ /* 0x040fe20000410000 */
[----:B------:R-:W-:Y:S01]  /*2f20*/  FMUL.FTZ R161, R5, R162 ;  /* 0x000000a205a17220 */ /* 0x000fe20000410000 */
[-CC-:B------:R-:W-:Y:S01]  /*2f30*/  FFMA.FTZ R169, R224, R234.reuse, R233.reuse ;  /* 0x000000eae0a97223 */ /* 0x180fe200000100e9 */
[-CC-:B------:R-:W-:Y:S01]  /*2f40*/  FFMA.FTZ R176, R221, R234.reuse, R233.reuse ;  /* 0x000000eaddb07223 */ /* 0x180fe200000100e9 */
[-C--:B0-----:R-:W-:Y:S01]  /*2f50*/  FFMA.FTZ R175, R220, R234.reuse, R233 ;  /* 0x000000eadcaf7223 */ /* 0x081fe200000100e9 */
[----:B------:R-:W-:Y:S01]  /*2f60*/  FSEL R160, R160, RZ, P0 ;  /* 0x000000ffa0a07208 */ /* 0x000fe20000000000 */
[----:B------:R-:W-:Y:S01]  /*2f70*/  FADD.FTZ R170, R222, -R169 ;  /* 0x800000a9deaa7221 */ /* 0x000fe20000010000 */
[----:B------:R-:W-:Y:S01]  /*2f80*/  FSEL R161, R161, RZ, P0 ;  /* 0x000000ffa1a17208 */ /* 0x000fe20000000000 */
[----:B------:R-:W0:Y:S01]  /*2f90*/  @P2 LDC.64 R172, c[0x0][0x408] ;  /* 0x00010200ffac2b82 */ /* 0x000e220000000a00 */
[----:B------:R-:W-:Y:S01]  /*2fa0*/  FADD.FTZ R176, R219, -R176 ;  /* 0x800000b0dbb07221 */ /* 0x000fe20000010000 */
[----:B------:R-:W-:Y:S01]  /*2fb0*/  FADD.FTZ R178, R218, -R175 ;  /* 0x800000afdab27221 */ /* 0x000fe20000010000 */
[----:B------:R-:W-:-:S02]  /*2fc0*/  FFMA.FTZ R238, R217, R234, R233 ;  /* 0x000000ead9ee7223 */ /* 0x000fc400000100e9 */
[C---:B------:R-:W-:Y:S01]  /*2fd0*/  FMUL.FTZ R176, R5.reuse, R176 ;  /* 0x000000b005b07220 */ /* 0x040fe20000410000 */
        /* <DEDUP_REMOVED lines=11> */
[----:B------:R-:W-:Y:S01]  /*3090*/  FADD.FTZ R162, R223, -R168 ;  /* 0x800000a8dfa27221 */ /* 0x000fe20000010000 */
[----:B------:R-:W-:-:S02]  /*30a0*/  @P2 FSEL R163, R163, RZ, P6 ;  /* 0x000000ffa3a32208 */ /* 0x000fc40003000000 */
[----:B------:R-:W-:Y:S01]  /*30b0*/  @P2 LOP3.LUT P6, RZ, R192, 0xff0000, RZ, 0xc0, !PT ;  /* 0x00ff0000c0ff2812 */ /* 0x000fe200078cc0ff */
        /* <DEDUP_REMOVED lines=10> */
[----:B--2---:R-:W-:Y:S01]  /*3160*/  @P2 FMUL.FTZ R95, R163, R95 ;  /* 0x0000005fa35f2220 */ /* 0x004fe20000410000 */
[----:B------:R-:W-:Y:S02]  /*3170*/  FSEL R92, R176, RZ, P0 ;  /* 0x000000ffb05c7208 */ /* 0x000fe40000000000 */
[----:B------:R-:W-:Y:S01]  /*3180*/  FSEL R93, R178, RZ, P0 ;  /* 0x000000ffb25d7208 */ /* 0x000fe20000000000 */
[----:B------:R-:W-:Y:S01]  /*3190*/  @P2 FMUL.FTZ R95, R95, R94 ;  /* 0x0000005e5f5f2220 */ /* 0x000fe20000410000 */
[----:B------:R-:W-:Y:S01]  /*31a0*/  FADD.FTZ R94, R215, -R238 ;  /* 0x800000eed75e7221 */ /* 0x000fe20000010000 */
[----:B------:R-:W-:Y:S01]  /*31b0*/  @P2 FSEL R174, R174, RZ, P6 ;  /* 0x000000ffaeae2208 */ /* 0x000fe20003000000 */
[----:B0-----:R-:W-:Y:S01]  /*31c0*/  @P2 FMUL.FTZ R173, R92, R173 ;  /* 0x000000ad5cad2220 */ /* 0x001fe20000410000 */
[----:B------:R-:W-:Y:S01]  /*31d0*/  @P2 LOP3.LUT P6, RZ, R192, 0xff000000, RZ, 0xc0, !PT ;  /* 0xff000000c0ff2812 */ /* 0x000fe200078cc0ff */
[----:B------:R-:W-:Y:S01]  /*31e0*/  FMUL.FTZ R94, R5, R94 ;  /* 0x0000005e055e7220 */ /* 0x000fe20000410000 */
[----:B---3--:R-:W-:Y:S01]  /*31f0*/  @P2 FMUL.FTZ R169, R93, R169 ;  /* 0x000000a95da92220 */ /* 0x008fe20000410000 */
[----:B------:R-:W-:Y:S01]  /*3200*/  @P2 FMUL.FTZ R172, R173, R172 ;  /* 0x000000acadac2220 */ /* 0x000fe20000410000 */
[----:B------:R-:W-:-:S02]  /*3210*/  @P2 FSEL R95, R95, RZ, P6 ;  /* 0x000000ff5f5f2208 */ /* 0x000fc40003000000 */
[----:B------:R-:W-:Y:S01]  /*3220*/  FSEL R94, R94, RZ, P0 ;  /* 0x000000ff5e5e7208 */ /* 0x000fe20000000000 */
[----:B------:R-:W-:Y:S01]  /*3230*/  @P2 FMUL.FTZ R168, R169, R168 ;  /* 0x000000a8a9a82220 */ /* 0x000fe20000410000 */
[C---:B------:R-:W-:Y:S01]  /*3240*/  @P2 LOP3.LUT P6, RZ, R193.reuse, 0xff, RZ, 0xc0, !PT ;  /* 0x000000ffc1ff2812 */ /* 0x040fe200078cc0ff */
[----:B------:R-:W-:Y:S01]  /*3250*/  FFMA.FTZ R169, R216, R234, R233 ;  /* 0x000000ead8a97223 */ /* 0x000fe200000100e9 */
[----:B------:R-:W-:Y:S01]  /*3260*/  @P2 F2FP.BF16.F32.PACK_AB R174, RZ, R174 ;  /* 0x000000aeffae223e */ /* 0x000fe200000010ff */
        /* <DEDUP_REMOVED lines=9> */
[----:B------:R-:W-:Y:S02]  /*3300*/  @P2 PRMT R165, R174, 0x7610, R165 ;  /* 0x00007610aea52816 */ /* 0x000fe400000000a5 */
[----:B------:R-:W-:Y:S02]  /*3310*/  @P2 FSEL R170, R170, RZ, P6 ;  /* 0x000000ffaaaa2208 */ /* 0x000fe40003000000 */
[----:B------:R-:W-:Y:S02]  /*3320*/  @P2 F2FP.BF16.F32.PACK_AB R95, RZ, R95 ;  /* 0x0000005fff5f223e */ /* 0x000fe400000010ff */
[----:B------:R-:W-:Y:S02]  /*3330*/  @P2 F2FP.BF16.F32.PACK_AB R168, RZ, R168 ;  /* 0x000000a8ffa8223e */ /* 0x000fe400000010ff */
[----:B------:R-:W-:-:S02]  /*3340*/  FSEL R176, R176, RZ, P0 ;  /* 0x000000ffb0b07208 */ /* 0x000fc40000000000 */
[----:B------:R-:W-:Y:S02]  /*3350*/  @P2 F2FP.BF16.F32.PACK_AB R170, RZ, R170 ;  /* 0x000000aaffaa223e */ /* 0x000fe400000010ff */
        /* <DEDUP_REMOVED lines=14> */
.L_x_8552:
[----:B------:R-:W-:Y:S02]  /*3440*/  MOV R236, UR20 ;  /* 0x0000001400ec7c02 */ /* 0x000fe40008000f00 */
[----:B------:R-:W-:Y:S02]  /*3450*/  MOV R235, UR21 ;  /* 0x0000001500eb7c02 */ /* 0x000fe40008000f00 */
[----:B------:R-:W-:-:S04]  /*3460*/  ISETP.NE.U32.AND P0, PT, R236, RZ, PT ;  /* 0x000000ffec00720c */ /* 0x000fc80003f05070 */
[----:B------:R-:W-:-:S13]  /*3470*/  ISETP.NE.AND.EX P0, PT, R235, RZ, PT, P0 ;  /* 0x000000ffeb00720c */ /* 0x000fda0003f05300 */
[----:B------:R-:W-:Y:S05]  /*3480*/  @P0 BRA `(.L_x_8569) ;  /* 0x0000000400680947 */ /* 0x000fea0003800000 */
[----:B------:R-:W1:Y:S01]  /*3490*/  @P2 LDC.64 R168, c[0x0][0x408] ;  /* 0x00010200ffa82b82 */ /* 0x000e620000000a00 */
[-CC-:B------:R-:W-:Y:S01]  /*34a0*/  @P1 FFMA.FTZ R172, R229, R234.reuse, R233.reuse ;  /* 0x000000eae5ac1223 */ /* 0x180fe200000100e9 */
[----:B-----5:R-:W-:Y:S02]  /*34b0*/  IMAD.MOV.U32 R170, RZ, RZ, R136 ;  /* 0x000000ffffaa7224 */ /* 0x020fe400078e0088 */
[-CC-:B------:R-:W-:Y:S01]  /*34c0*/  @P1 FFMA.FTZ R171, R228, R234.reuse, R233.reuse ;  /* 0x000000eae4ab1223 */ /* 0x180fe200000100e9 */
[-CC-:B0-----:R-:W-:Y:S01]  /*34d0*/  @P1 FFMA.FTZ R174, R225, R234.reuse, R233.reuse ;  /* 0x000000eae1ae1223 */ /* 0x181fe200000100e9 */
[----:B------:R-:W-:Y:S01]  /*34e0*/  @P1 FADD.FTZ R172, R227, -R172 ;  /* 0x800000ace3ac1221 */ /* 0x000fe20000010000 */
[----:B------:R-:W-:Y:S01]  /*34f0*/  @P1 FFMA.FTZ R173, R224, R234, R233 ;  /* 0x000000eae0ad1223 */ /* 0x000fe200000100e9 */
[----:B------:R-:W-:Y:S01]  /*3500*/  MOV R242, R138 ;  /* 0x0000008a00f27202 */ /* 0x000fe20000000f00 */
[----:B------:R-:W0:Y:S01]  /*3510*/  @P2 LDC.64 R176, c[0x0][0x408] ;  /* 0x00010200ffb02b82 */ /* 0x000e220000000a00 */
[----:B------:R-:W-:Y:S01]  /*3520*/  @P1 FFMA.FTZ R170, R5, R172, R136 ;  /* 0x000000ac05aa1223 */ /* 0x000fe20000010088 */
[----:B------:R-:W-:Y:S01]  /*3530*/  @P1 FADD.FTZ R172, R226, -R171 ;  /* 0x800000abe2ac1221 */ /* 0x000fe20000010000 */
[----:B------:R-:W-:Y:S01]  /*3540*/  @P1 FADD.FTZ R171, R223, -R174 ;  /* 0x800000aedfab1221 */ /* 0x000fe20000010000 */
[----:B------:R-:W-:Y:S01]  /*3550*/  @P1 FADD.FTZ R174, R222, -R173 ;  /* 0x800000addeae1221 */ /* 0x000fe20000010000 */
[----:B------:R-:W-:Y:S01]  /*3560*/  @P1 FFMA.FTZ R173, R220, R234, R233 ;  /* 0x000000eadcad1223 */ /* 0x000fe200000100e9 */
[----:B------:R-:W-:Y:S01]  /*3570*/  @P2 LOP3.LUT P0, RZ, R192, 0xff, RZ, 0xc0, !PT ;  /* 0x000000ffc0ff2812 */ /* 0x000fe2000780c0ff */
[C---:B------:R-:W-:Y:S01]  /*3580*/  @P1 FFMA.FTZ R242, R5.reuse, R171, R138 ;  /* 0x000000ab05f21223 */ /* 0x040fe2000001008a */
[----:B------:R-:W-:Y:S01]  /*3590*/  MOV R244, R137 ;  /* 0x0000008900f47202 */ /* 0x000fe20000000f00 */
[C---:B------:R-:W-:Y:S01]  /*35a0*/  @P1 FFMA.FTZ R244, R5.reuse, R172, R137 ;  /* 0x000000ac05f41223 */ /* 0x040fe20000010089 */
[----:B------:R-:W-:Y:S01]  /*35b0*/  MOV R246, R140 ;  /* 0x0000008c00f67202 */ /* 0x000fe20000000f00 */
[----:B------:R-:W-:Y:S01]  /*35c0*/  @P1 FADD.FTZ R172, R218, -R173 ;  /* 0x800000addaac1221 */ /* 0x000fe20000010000 */
[----:B------:R-:W-:Y:S01]  /*35d0*/  MOV R240, R139 ;  /* 0x0000008b00f07202 */ /* 0x000fe20000000f00 */
[C---:B------:R-:W-:Y:S01]  /*35e0*/  @P1 FFMA.FTZ R240, R5.reuse, R174, R139 ;  /* 0x000000ae05f01223 */ /* 0x040fe2000001008b */
[----:B------:R-:W-:Y:S01]  /*35f0*/  MOV R238, R141 ;  /* 0x0000008d00ee7202 */ /* 0x000fe20000000f00 */
[----:B------:R-:W-:Y:S01]  /*3600*/  @P1 FFMA.FTZ R238, R5, R172, R141 ;  /* 0x000000ac05ee1223 */ /* 0x000fe2000001008d */
[----:B-1----:R-:W-:Y:S01]  /*3610*/  @P2 FMUL.FTZ R169, R170, R169 ;  /* 0x000000a9aaa92220 */ /* 0x002fe20000410000 */
[-CC-:B------:R-:W-:Y:S01]  /*3620*/  @P1 FFMA.FTZ R170, R221, R234.reuse, R233.reuse ;  /* 0x000000eaddaa1223 */ /* 0x180fe200000100e9 */
[----:B------:R-:W1:Y:S01]  /*3630*/  @P2 LDC.64 R172, c[0x0][0x408] ;  /* 0x00010200ffac2b82 */ /* 0x000e620000000a00 */
[----:B------:R-:W-:Y:S01]  /*3640*/  @P1 FFMA.FTZ R248, R217, R234, R233 ;  /* 0x000000ead9f81223 */ /* 0x000fe200000100e9 */
[----:B------:R-:W-:Y:S01]  /*3650*/  @P2 LOP3.LUT P6, RZ, R192, 0xff0000, RZ, 0xc0, !PT ;  /* 0x00ff0000c0ff2812 */ /* 0x000fe200078cc0ff */
[----:B------:R-:W-:Y:S01]  /*3660*/  @P1 FADD.FTZ R171, R219, -R170 ;  /* 0x800000aadbab1221 */ /* 0x000fe20000010000 */
[----:B------:R-:W-:Y:S01]  /*3670*/  @P2 FMUL.FTZ R170, R169, R168 ;  /* 0x000000a8a9aa2220 */ /* 0x000fe20000410000 */
[----:B------:R-:W-:Y:S01]  /*3680*/  @P1 FADD.FTZ R239, R215, -R248 ;  /* 0x800000f8d7ef1221 */ /* 0x000fe20000010000 */
[----:B------:R-:W-:Y:S01]  /*3690*/  MOV R248, R142 ;  /* 0x0000008e00f87202 */ /* 0x000fe20000000f00 */
[C---:B------:R-:W-:Y:S01]  /*36a0*/  @P1 FFMA.FTZ R246, R5.reuse, R171, R140 ;  /* 0x000000ab05f61223 */ /* 0x040fe2000001008c */
[----:B------:R-:W2:Y:S01]  /*36b0*/  @P2 LDC.64 R168, c[0x0][0x408] ;  /* 0x00010200ffa82b82 */ /* 0x000ea20000000a00 */
[----:B------:R-:W-:Y:S01]  /*36c0*/  @P2 FSEL R237, R170, RZ, P0 ;  /* 0x000000ffaaed2208 */ /* 0x000fe20000000000 */
[----:B------:R-:W-:Y:S01]  /*36d0*/  @P1 FFMA.FTZ R248, R5, R239, R142 ;  /* 0x000000ef05f81223 */ /* 0x000fe2000001008e */
[----:B------:R-:W-:Y:S01]  /*36e0*/  @P2 LOP3.LUT P0, RZ, R192, 0xff00, RZ, 0xc0, !PT ;  /* 0x0000ff00c0ff2812 */ /* 0x000fe2000780c0ff */
[----:B0-----:R-:W-:Y:S01]  /*36f0*/  @P2 FMUL.FTZ R177, R238, R177 ;  /* 0x000000b1eeb12220 */ /* 0x001fe20000410000 */
[----:B------:R-:W-:-:S03]  /*3700*/  @P2 F2FP.BF16.F32.PACK_AB R237, RZ, R237 ;  /* 0x000000edffed223e */ /* 0x000fc600000010ff */
[----:B------:R-:W0:Y:S01]  /*3710*/  @P2 LDC.64 R170, c[0x0][0x408] ;  /* 0x00010200ffaa2b82 */ /* 0x000e220000000a00 */
[----:B------:R-:W-:Y:S01]  /*3720*/  @P2 FMUL.FTZ R176, R177, R176 ;  /* 0x000000b0b1b02220 */ /* 0x000fe20000410000 */
[----:B------:R-:W-:-:S06]  /*3730*/  @P2 PRMT R164, R237, 0x7610, R164 ;  /* 0x00007610eda42816 */ /* 0x000fcc00000000a4 */
[----:B------:R-:W3:Y:S01]  /*3740*/  @P2 LDC.64 R174, c[0x0][0x408] ;  /* 0x00010200ffae2b82 */ /* 0x000ee20000000a00 */
[----:B-1----:R-:W-:-:S04]  /*3750*/  @P2 FMUL.FTZ R173, R240, R173 ;  /* 0x000000adf0ad2220 */ /* 0x002fc80000410000 */
[----:B------:R-:W-:-:S03]  /*3760*/  @P2 FMUL.FTZ R172, R173, R172 ;  /* 0x000000acadac2220 */ /* 0x000fc60000410000 */
[----:B------:R-:W1:Y:S01]  /*3770*/  @P2 LDC.64 R178, c[0x0][0x408] ;  /* 0x00010200ffb22b82 */ /* 0x000e620000000a00 */
[----:B--2---:R-:W-:-:S04]  /*3780*/  @P2 FMUL.FTZ R169, R244, R169 ;  /* 0x000000a9f4a92220 */ /* 0x004fc80000410000 */
[----:B------:R-:W-:Y:S01]  /*3790*/  @P2 FMUL.FTZ R168, R169, R168 ;  /* 0x000000a8a9a82220 */ /* 0x000fe20000410000 */
[----:B0-----:R-:W-:-:S04]  /*37a0*/  @P2 FMUL.FTZ R171, R242, R171 ;  /* 0x000000abf2ab2220 */ /* 0x001fc80000410000 */
[----:B------:R-:W-:Y:S01]  /*37b0*/  @P2 FSEL R168, R168, RZ, P0 ;  /* 0x000000ffa8a82208 */ /* 0x000fe20000000000 */
[----:B------:R-:W-:Y:S01]  /*37c0*/  @P2 FMUL.FTZ R170, R171, R170 ;  /* 0x000000aaabaa2220 */ /* 0x000fe20000410000 */
[----:B------:R-:W-:Y:S02]  /*37d0*/  @P2 LOP3.LUT P0, RZ, R192, 0xff000000, RZ, 0xc0, !PT ;  /* 0xff000000c0ff2812 */ /* 0x000fe4000780c0ff */
[----:B------:R-:W-:Y:S01]  /*37e0*/  @P2 F2FP.BF16.F32.PACK_AB R168, RZ, R168 ;  /* 0x000000a8ffa8223e */ /* 0x000fe200000010ff */
[----:B---3--:R-:W-:Y:S01]  /*37f0*/  @P2 FMUL.FTZ R175, R246, R175 ;  /* 0x000000aff6af2220 */ /* 0x008fe20000410000 */
[----:B------:R-:W-:Y:S02]  /*3800*/  @P2 FSEL R170, R170, RZ, P6 ;  /* 0x000000ffaaaa2208 */ /* 0x000fe40003000000 */
[----:B------:R-:W-:Y:S01]  /*3810*/  @P2 LOP3.LUT P6, RZ, R193, 0xff, RZ, 0xc0, !PT ;  /* 0x000000ffc1ff2812 */ /* 0x000fe200078cc0ff */
[----:B------:R-:W-:Y:S01]  /*3820*/  @P2 FMUL.FTZ R174, R175, R174 ;  /* 0x000000aeafae2220 */ /* 0x000fe20000410000 */
[----:B------:R-:W-:-:S02]  /*3830*/  @P2 FSEL R172, R172, RZ, P0 ;  /* 0x000000ffacac2208 */ /* 0x000fc40000000000 */
[C---:B------:R-:W-:Y:S01]  /*3840*/  @P2 LOP3.LUT P0, RZ, R193.reuse, 0xff00, RZ, 0xc0, !PT ;  /* 0x0000ff00c1ff2812 */ /* 0x040fe2000780c0ff */
[----:B-1----:R-:W-:Y:S01]  /*3850*/  @P2 FMUL.FTZ R179, R248, R179 ;  /* 0x000000b3f8b32220 */ /* 0x002fe20000410000 */
        /* <DEDUP_REMOVED lines=29> */
.L_x_8569:
[----:B------:R-:W1:Y:S01]  /*3a30*/  @P2 LDC.64 R170, c[0x0][0x408] ;  /* 0x00010200ffaa2b82 */ /* 0x000e620000000a00 */
[-CC-:B------:R-:W-:Y:S01]  /*3a40*/  @P1 FFMA.FTZ R93, R216, R234.reuse, R233.reuse ;  /* 0x000000ead85d1223 */ /* 0x180fe200000100e9 */
[-CC-:B------:R-:W-:Y:S01]  /*3a50*/  @P1 FFMA.FTZ R92, R225, R234.reuse, R233.reuse ;  /* 0x000000eae15c1223 */ /* 0x180fe200000100e9 */
[----:B------:R-:W-:Y:S01]  /*3a60*/  @P1 FFMA.FTZ R161, R224, R234, R233 ;  /* 0x000000eae0a11223 */ /* 0x000fe200000100e9 */
[----:B0----5:R-:W-:Y:S01]  /*3a70*/  MOV R174, R143 ;  /* 0x0000008f00ae7202 */ /* 0x021fe20000000f00 */
[----:B------:R-:W-:Y:S01]  /*3a80*/  @P1 FADD.FTZ R160, R214, -R93 ;  /* 0x8000005dd6a01221 */ /* 0x000fe20000010000 */
[----:B------:R-:W-:Y:S01]  /*3a90*/  @P1 FADD.FTZ R93, R223, -R92 ;  /* 0x8000005cdf5d1221 */ /* 0x000fe20000010000 */
[----:B------:R-:W-:Y:S01]  /*3aa0*/  @P1 FADD.FTZ R92, R222, -R161 ;  /* 0x800000a1de5c1221 */ /* 0x000fe20000010000 */
[----:B------:R-:W0:Y:S01]  /*3ab0*/  @P2 LDC.64 R94, c[0x0][0x408] ;  /* 0x00010200ff5e2b82 */ /* 0x000e220000000a00 */
[----:B------:R-:W-:Y:S01]  /*3ac0*/  @P1 FFMA.FTZ R174, R5, R160, R143 ;  /* 0x000000a005ae1223 */ /* 0x000fe2000001008f */
[----:B------:R-:W-:-:S02]  /*3ad0*/  IMAD.MOV.U32 R162, RZ, RZ, R138 ;  /* 0x000000ffffa27224 */ /* 0x000fc400078e008a */
[-CC-:B------:R-:W-:Y:S01]  /*3ae0*/  @P1 FFMA.FTZ R176, R221, R234.reuse, R233.reuse ;  /* 0x000000eaddb01223 */ /* 0x180fe200000100e9 */
[----:B------:R-:W-:Y:S01]  /*3af0*/  @P1 FFMA.FTZ R162, R5, R93, R138 ;  /* 0x0000005d05a21223 */ /* 0x000fe2000001008a */
[----:B------:R-:W-:Y:S01]  /*3b00*/  @P1 FFMA.FTZ R177, R220, R234, R233 ;  /* 0x000000eadcb11223 */ /* 0x000fe200000100e9 */
[----:B------:R-:W-:Y:S01]  /*3b10*/  MOV R163, R139 ;  /* 0x0000008b00a37202 */ /* 0x000fe20000000f00 */
[----:B------:R-:W-:Y:S01]  /*3b20*/  @P1 FADD.FTZ R175, R219, -R176 ;  /* 0x800000b0dbaf1221 */ /* 0x000fe20000010000 */
[----:B------:R-:W2:Y:S01]  /*3b30*/  @P2 LDC.64 R172, c[0x0][0x408] ;  /* 0x00010200ffac2b82 */ /* 0x000ea20000000a00 */
[----:B------:R-:W-:Y:S01]  /*3b40*/  @P1 FADD.FTZ R178, R218, -R177 ;  /* 0x800000b1dab21221 */ /* 0x000fe20000010000 */
[C---:B------:R-:W-:Y:S01]  /*3b50*/  @P1 FFMA.FTZ R163, R5.reuse, R92, R139 ;  /* 0x0000005c05a31223 */ /* 0x040fe2000001008b */
[----:B------:R-:W-:Y:S01]  /*3b60*/  MOV R92, R140 ;  /* 0x0000008c005c7202 */ /* 0x000fe20000000f00 */
[C---:B------:R-:W-:Y:S01]  /*3b70*/  @P1 FFMA.FTZ R92, R5.reuse, R175, R140 ;  /* 0x000000af055c1223 */ /* 0x040fe2000001008c */
[----:B------:R-:W-:Y:S01]  /*3b80*/  MOV R93, R141 ;  /* 0x0000008d005d7202 */ /* 0x000fe20000000f00 */
[----:B------:R-:W-:Y:S01]  /*3b90*/  @P1 FFMA.FTZ R93, R5, R178, R141 ;  /* 0x000000b2055d1223 */ /* 0x000fe2000001008d */
[----:B------:R-:W-:Y:S01]  /*3ba0*/  @P1 FFMA.FTZ R178, R217, R234, R233 ;  /* 0x000000ead9b21223 */ /* 0x000fe200000100e9 */
[----:B------:R-:W3:Y:S01]  /*3bb0*/  @P2 LDC.64 R160, c[0x0][0x408] ;  /* 0x00010200ffa02b82 */ /* 0x000ee20000000a00 */
[----:B-1----:R-:W-:Y:S01]  /*3bc0*/  @P2 FMUL.FTZ R171, R162, R171 ;  /* 0x000000aba2ab2220 */ /* 0x002fe20000410000 */
[C---:B------:R-:W-:Y:S01]  /*3bd0*/  @P2 LOP3.LUT P0, RZ, R192.reuse, 0xff0000, RZ, 0xc0, !PT ;  /* 0x00ff0000c0ff2812 */ /* 0x040fe2000780c0ff */
[----:B------:R-:W-:Y:S01]  /*3be0*/  @P1 FADD.FTZ R178, R215, -R178 ;  /* 0x800000b2d7b21221 */ /* 0x000fe20000010000 */
[----:B------:R-:W-:Y:S01]  /*3bf0*/  @P2 LOP3.LUT P6, RZ, R192, 0xff000000, RZ, 0xc0, !PT ;  /* 0xff000000c0ff2812 */ /* 0x000fe200078cc0ff */
[----:B------:R-:W-:-:S03]  /*3c00*/  @P2 FMUL.FTZ R176, R171, R170 ;  /* 0x000000aaabb02220 */ /* 0x000fc60000410000 */
[----:B------:R-:W1:Y:S01]  /*3c10*/  @P2 LDC.64 R168, c[0x0][0x408] ;  /* 0x00010200ffa82b82 */ /* 0x000e620000000a00 */
[----:B0-----:R-:W-:Y:S01]  /*3c20*/  @P2 FMUL.FTZ R95, R92, R95 ;  /* 0x0000005f5c5f2220 */ /* 0x001fe20000410000 */
[----:B------:R-:W-:Y:S02]  /*3c30*/  @P2 FSEL R176, R176, RZ, P0 ;  /* 0x000000ffb0b02208 */ /* 0x000fe40000000000 */
[----:B------:R-:W-:Y:S01]  /*3c40*/  @P2 LOP3.LUT P0, RZ, R193, 0xff, RZ, 0xc0, !PT ;  /* 0x000000ffc1ff2812 */ /* 0x000fe2000780c0ff */
[----:B------:R-:W-:Y:S01]  /*3c50*/  @P2 FMUL.FTZ R95, R95, R94 ;  /* 0x0000005e5f5f2220 */ /* 0x000fe20000410000 */
[----:B------:R-:W-:Y:S01]  /*3c60*/  MOV R94, R142 ;  /* 0x0000008e005e7202 */ /* 0x000fe20000000f00 */
[----:B------:R-:W-:Y:S01]  /*3c70*/  @P1 FFMA.FTZ R94, R5, R178, R142 ;  /* 0x000000b2055e1223 */ /* 0x000fe2000001008e */
[----:B------:R-:W0:Y:S01]  /*3c80*/  @P2 LDC.64 R170, c[0x0][0x408] ;  /* 0x00010200ffaa2b82 */ /* 0x000e220000000a00 */
[----:B--2---:R-:W-:Y:S01]  /*3c90*/  @P2 FMUL.FTZ R173, R163, R173 ;  /* 0x000000ada3ad2220 */ /* 0x004fe20000410000 */
[----:B------:R-:W-:Y:S01]  /*3ca0*/  @P1 FFMA.FTZ R178, R229, R234, R233 ;  /* 0x000000eae5b21223 */ /* 0x000fe200000100e9 */
[----:B------:R-:W-:-:S02]  /*3cb0*/  @P2 FSEL R95, R95, RZ, P0 ;  /* 0x000000ff5f5f2208 */ /* 0x000fc40000000000 */
[----:B------:R-:W-:Y:S01]  /*3cc0*/  @P2 FMUL.FTZ R175, R173, R172 ;  /* 0x000000acadaf2220 */ /* 0x000fe20000410000 */
[----:B------:R-:W-:Y:S01]  /*3cd0*/  @P2 ISETP.GE.U32.AND P0, PT, R192, RZ, PT ;  /* 0x000000ffc000220c */ /* 0x000fe20003f06070 */
[----:B---3--:R-:W-:Y:S01]  /*3ce0*/  @P2 FMUL.FTZ R161, R93, R161 ;  /* 0x000000a15da12220 */ /* 0x008fe20000410000 */
[----:B------:R-:W2:Y:S02]  /*3cf0*/  @P2 LDC.64 R172, c[0x0][0x408] ;  /* 0x00010200ffac2b82 */ /* 0x000ea40000000a00 */
[----:B------:R-:W-:Y:S01]  /*3d00*/  @P2 FSEL R175, R175, RZ, P6 ;  /* 0x000000ffafaf2208 */ /* 0x000fe20003000000 */
[----:B------:R-:W-:Y:S01]  /*3d10*/  @P2 FMUL.FTZ R177, R161, R160 ;  /* 0x000000a0a1b12220 */ /* 0x000fe20000410000 */
[----:B------:R-:W-:Y:S01]  /*3d20*/  @P1 FADD.FTZ R161, R227, -R178 ;  /* 0x800000b2e3a11221 */ /* 0x000fe20000010000 */
[----:B------:R-:W-:Y:S01]  /*3d30*/  MOV R160, R136 ;  /* 0x0000008800a07202 */ /* 0x000fe20000000f00 */
[----:B-1----:R-:W-:Y:S01]  /*3d40*/  @P2 FMUL.FTZ R169, R94, R169 ;  /* 0x000000a95ea92220 */ /* 0x002fe20000410000 */
[----:B------:R-:W-:Y:S01]  /*3d50*/  @P2 LOP3.LUT P6, RZ, R193, 0xff00, RZ, 0xc0, !PT ;  /* 0x0000ff00c1ff2812 */ /* 0x000fe200078cc0ff */
[----:B------:R-:W-:Y:S01]  /*3d60*/  @P1 FFMA.FTZ R160, R5, R161, R136 ;  /* 0x000000a105a01223 */ /* 0x000fe20000010088 */
[----:B------:R-:W-:Y:S01]  /*3d70*/  MOV R161, R137 ;  /* 0x0000008900a17202 */ /* 0x000fe20000000f00 */
[----:B------:R-:W-:Y:S01]  /*3d80*/  @P2 FMUL.FTZ R178, R169, R168 ;  /* 0x000000a8a9b22220 */ /* 0x000fe20000410000 */
[----:B------:R-:W-:Y:S01]  /*3d90*/  @P2 FSEL R177, R177, RZ, P6 ;  /* 0x000000ffb1b12208 */ /* 0x000fe20003000000 */
[----:B------:R-:W1:Y:S01]  /*3da0*/  @P2 LDC.64 R168, c[0x0][0x408] ;  /* 0x00010200ffa82b82 */ /* 0x000e620000000a00 */
[C---:B------:R-:W-:Y:S01]  /*3db0*/  @P2 LOP3.LUT P6, RZ, R193.reuse, 0xff0000, RZ, 0xc0, !PT ;  /* 0x00ff0000c1ff2812 */ /* 0x040fe200078cc0ff */
[----:B0-----:R-:W-:Y:S01]  /*3dc0*/  @P2 FMUL.FTZ R171, R174, R171 ;  /* 0x000000abaeab2220 */ /* 0x001fe20000410000 */
[----:B------:R-:W-:-:S02]  /*3dd0*/  @P2 ISETP.GE.U32.AND.EX P0, PT, R193, 0x1000000, PT, P0 ;  /* 0x01000000c100280c */ /* 0x000fc40003f06100 */
[----:B------:R-:W-:Y:S01]  /*3de0*/  @P2 FSEL R178, R178, RZ, P6 ;  /* 0x000000ffb2b22208 */ /* 0x000fe20003000000 */
[----:B------:R-:W-:Y:S01]  /*3df0*/  @P2 FMUL.FTZ R170, R171, R170 ;  /* 0x000000aaabaa2220 */ /* 0x000fe20000410000 */
[----:B------:R-:W-:Y:S01]  /*3e00*/  @P1 FFMA.FTZ R171, R228, R234, R233 ;  /* 0x000000eae4ab1223 */ /* 0x000fe200000100e9 */
[----:B------:R-:W-:Y:S02]  /*3e10*/  @P2 LOP3.LUT P6, RZ, R192, 0xff, RZ, 0xc0, !PT ;  /* 0x000000ffc0ff2812 */ /* 0x000fe400078cc0ff */
[----:B------:R-:W-:Y:S01]  /*3e20*/  @P2 F2FP.BF16.F32.PACK_AB R176, RZ, R176 ;  /* 0x000000b0ffb0223e */ /* 0x000fe200000010ff */
[----:B------:R-:W-:Y:S01]  /*3e30*/  @P1 FADD.FTZ R238, R226, -R171 ;  /* 0x800000abe2ee1221 */ /* 0x000fe20000010000 */
[----:B--2---:R-:W-:Y:S01]  /*3e40*/  @P2 FMUL.FTZ R173, R160, R173 ;  /* 0x000000ada0ad2220 */ /* 0x004fe20000410000 */
[----:B------:R-:W-:Y:S02]  /*3e50*/  @P2 FSEL R170, R170, RZ, P0 ;  /* 0x000000ffaaaa2208 */ /* 0x000fe40000000000 */
[----:B------:R-:W-:Y:S01]  /*3e60*/  @P1 FFMA.FTZ R161, R5, R238, R137 ;  /* 0x000000ee05a11223 */ /* 0x000fe20000010089 */
[----:B------:R-:W-:Y:S01]  /*3e70*/  @P2 FMUL.FTZ R172, R173, R172 ;  /* 0x000000acadac2220 */ /* 0x000fe20000410000 */
[----:B------:R-:W-:-:S02]  /*3e80*/  @P2 LOP3.LUT P0, RZ, R192, 0xff00, RZ, 0xc0, !PT ;  /* 0x0000ff00c0ff2812 */ /* 0x000fc4000780c0ff */
[----:B------:R-:W-:Y:S02]  /*3e90*/  @P2 F2FP.BF16.F32.PACK_AB R178, RZ, R178 ;  /* 0x000000b2ffb2223e */ /* 0x000fe400000010ff */
[----:B------:R-:W-:Y:S02]  /*3ea0*/  @P2 FSEL R172, R172, RZ, P6 ;  /* 0x000000ffacac2208 */ /* 0x000fe40003000000 */
[----:B------:R-:W-:Y:S01]  /*3eb0*/  @P2 PRMT R165, R176, 0x7610, R165 ;  /* 0x00007610b0a52816 */ /* 0x000fe200000000a5 */
[----:B-1----:R-:W-:Y:S01]  /*3ec0*/  @P2 FMUL.FTZ R169, R161, R169 ;  /* 0x000000a9a1a92220 */ /* 0x002fe20000410000 */
[----:B------:R-:W-:Y:S02]  /*3ed0*/  @P2 F2FP.BF16.F32.PACK_AB R172, RZ, R172 ;  /* 0x000000acffac223e */ /* 0x000fe400000010ff */
        /* <DEDUP_REMOVED lines=12> */
[----:B------:R-:W-:Y:S02]  /*3fa0*/  @P2 PRMT R166, R166, 0x5410, R177 ;  /* 0x00005410a6a62816 */ /* 0x000fe400000000b1 */
[----:B------:R-:W-:Y:S02]  /*3fb0*/  @P2 PRMT R167, R167, 0x5410, R170 ;  /* 0x00005410a7a72816 */ /* 0x000fe400000000aa */
[----:B------:R-:W-:-:S07]  /*3fc0*/  @P2 PRMT R164, R164, 0x5410, R168 ;  /* 0x00005410a4a42816 */ /* 0x000fce00000000a8 */
.L_x_8568:
[----:B------:R-:W-:Y:S05]  /*3fd0*/  BSYNC.RECONVERGENT B1 ;  /* 0x0000000000017941 */ /* 0x000fea0003800200 */
.L_x_8551:
[----:B------:R-:W-:Y:S01]  /*3fe0*/  ISETP.NE.U32.AND P0, PT, R236, RZ, PT ;  /* 0x000000ffec00720c */ /* 0x000fe20003f05070 */
[----:B------:R-:W1:Y:S03]  /*3ff0*/  @P2 LDC.64 R168, c[0x0][0x468] ;  /* 0x00011a00ffa82b82 */ /* 0x000e660000000a00 */
[----:B------:R-:W-:-:S13]  /*4000*/  ISETP.NE.AND.EX P0, PT, R235, RZ, PT, P0 ;  /* 0x000000ffeb00720c */ /* 0x000fda0003f05300 */
[----:B------:R-:W2:Y:S01]  /*4010*/  @P0 LDC.64 R170, c[0x0][0x478] ;  /* 0x00011e00ffaa0b82 */ /* 0x000ea20000000a00 */
[C---:B-1----:R-:W-:Y:S01]  /*4020*/  @P2 IMAD.WIDE.U32 R168, R231.reuse, 0x10, R168 ;  /* 0x00000010e7a82825 */ /* 0x042fe200078e00a8 */
[----:B------:R-:W-:-:S03]  /*4030*/  IADD3 R231, PT, PT, R231, 0x20, RZ ;  /* 0x00000020e7e77810 */ /* 0x000fc60007ffe0ff */
[----:B--2---:R-:W-:-:S04]  /*4040*/  @P0 IMAD.WIDE.U32 R170, R232, 0x20, R170 ;  /* 0x00000020e8aa0825 */ /* 0x004fc800078e00aa */
[----:B------:R-:W-:Y:S01]  /*4050*/  VIADD R232, R232, 0x20 ;  /* 0x00000020e8e87836 */ /* 0x000fe20000000000 */
[----:B------:R1:W-:Y:S04]  /*4060*/  @P0 STG.E.128 desc[UR6][R170.64], R160 ;  /* 0x000000a0aa000986 */ /* 0x0003e8000c101d06 */
[----:B------:R1:W-:Y:S04]  /*4070*/  @P0 STG.E.128 desc[UR6][R170.64+0x10], R92 ;  /* 0x0000105caa000986 */ /* 0x0003e8000c101d06 */
[----:B------:R1:W-:Y:S02]  /*4080*/  @P2 STG.E.128 desc[UR6][R168.64], R164 ;  /* 0x000000a4a8002986 */ /* 0x0003e4000c101d06 */
.L_x_8550:
[----:B------:R-:W-:Y:S05]  /*4090*/  BSYNC.RECONVERGENT B2 ;  /* 0x0000000000027941 */ /* 0x000fea0003800200 */
.L_x_8549:
        /* <DEDUP_REMOVED lines=12> */
[-CC-:B------:R-:W-:Y:S01]  /*4160*/  @P1 FFMA.FTZ R170, R12, R234.reuse, R233.reuse ;  /* 0x000000ea0caa1223 */ /* 0x180fe200000100e9 */
[-CC-:B------:R-:W-:Y:S01]  /*4170*/  @P1 FFMA.FTZ R163, R7, R234.reuse, R233.reuse ;  /* 0x000000ea07a31223 */ /* 0x180fe200000100e9 */
[----:B------:R-:W-:Y:S01]  /*4180*/  @P1 FFMA.FTZ R171, R9, R234, R233 ;  /* 0x000000ea09ab1223 */ /* 0x000fe200000100e9 */
[----:B------:R-:W-:Y:S01]  /*4190*/  @P1 FADD.FTZ R162, R213, -R162 ;  /* 0x800000a2d5a21221 */ /* 0x000fe20000010000 */
[----:B------:R-:W-:Y:S01]  /*41a0*/  @P1 FADD.FTZ R170, R207, -R170 ;  /* 0x800000aacfaa1221 */ /* 0x000fe20000010000 */
[----:B0----5:R-:W-:Y:S01]  /*41b0*/  MOV R174, R151 ;  /* 0x0000009700ae7202 */ /* 0x021fe20000000f00 */
[----:B------:R-:W0:Y:S01]  /*41c0*/  @P2 LDC.64 R92, c[0x0][0x408] ;  /* 0x00010200ff5c2b82 */ /* 0x000e220000000a00 */
[----:B------:R-:W-:Y:S01]  /*41d0*/  MOV R161, R145 ;  /* 0x0000009100a17202 */ /* 0x000fe20000000f00 */
[----:B------:R-:W-:Y:S01]  /*41e0*/  @P1 FADD.FTZ R163, R212, -R163 ;  /* 0x800000a3d4a31221 */ /* 0x000fe20000010000 */
[C---:B------:R-:W-:Y:S01]  /*41f0*/  @P1 FFMA.FTZ R174, R5.reuse, R170, R151 ;  /* 0x000000aa05ae1223 */ /* 0x040fe20000010097 */
[C---:B------:R-:W-:Y:S01]  /*4200*/  @P1 FFMA.FTZ R161, R5.reuse, R162, R145 ;  /* 0x000000a205a11223 */ /* 0x040fe20000010091 */
[----:B------:R-:W-:Y:S01]  /*4210*/  @P1 FFMA.FTZ R170, R8, R234, R233 ;  /* 0x000000ea08aa1223 */ /* 0x000fe200000100e9 */
[----:B------:R-:W-:Y:S01]  /*4220*/  @P1 FADD.FTZ R171, R210, -R171 ;  /* 0x800000abd2ab1221 */ /* 0x000fe20000010000 */
[----:B------:R-:W-:Y:S01]  /*4230*/  MOV R160, R144 ;  /* 0x0000009000a07202 */ /* 0x000fe20000000f00 */
[----:B------:R-:W2:Y:S01]  /*4240*/  @P2 LDC.64 R172, c[0x0][0x408] ;  /* 0x00010200ffac2b82 */ /* 0x000ea20000000a00 */
[----:B------:R-:W-:Y:S01]  /*4250*/  @P1 FFMA.FTZ R160, R5, R163, R144 ;  /* 0x000000a305a01223 */ /* 0x000fe20000010090 */
[----:B------:R-:W-:Y:S01]  /*4260*/  MOV R162, R146 ;  /* 0x0000009200a27202 */ /* 0x000fe20000000f00 */
[----:B------:R-:W-:Y:S01]  /*4270*/  @P1 FADD.FTZ R170, R211, -R170 ;  /* 0x800000aad3aa1221 */ /* 0x000fe20000010000 */
[----:B------:R-:W-:Y:S01]  /*4280*/  @P1 FFMA.FTZ R162, R5, R171, R146 ;  /* 0x000000ab05a21223 */ /* 0x000fe20000010092 */
[----:B------:R-:W-:Y:S01]  /*4290*/  MOV R163, R147 ;  /* 0x0000009300a37202 */ /* 0x000fe20000000f00 */
[----:B------:R-:W-:Y:S01]  /*42a0*/  @P1 FFMA.FTZ R177, R11, R234, R233 ;  /* 0x000000ea0bb11223 */ /* 0x000fe200000100e9 */
[----:B------:R-:W-:Y:S01]  /*42b0*/  @P1 FFMA.FTZ R163, R5, R170, R147 ;  /* 0x000000aa05a31223 */ /* 0x000fe20000010093 */
[----:B------:R-:W3:Y:S01]  /*42c0*/  @P2 LDC.64 R94, c[0x0][0x408] ;  /* 0x00010200ff5e2b82 */ /* 0x000ee20000000a00 */
[----:B-1----:R-:W-:Y:S01]  /*42d0*/  @P2 FMUL.FTZ R169, R161, R169 ;  /* 0x000000a9a1a92220 */ /* 0x002fe20000410000 */
[----:B------:R-:W-:Y:S01]  /*42e0*/  @P1 FADD.FTZ R178, R208, -R177 ;  /* 0x800000b1d0b21221 */ /* 0x000fe20000010000 */
[----:B------:R-:W-:Y:S01]  /*42f0*/  @P1 FFMA.FTZ R179, R13, R234, R233 ;  /* 0x000000ea0db31223 */ /* 0x000fe200000100e9 */
[C---:B------:R-:W-:Y:S01]  /*4300*/  @P2 LOP3.LUT P0, RZ, R190.reuse, 0xff, RZ, 0xc0, !PT ;  /* 0x000000ffbeff2812 */ /* 0x040fe2000780c0ff */
[----:B------:R-:W-:Y:S01]  /*4310*/  @P2 FMUL.FTZ R176, R169, R168 ;  /* 0x000000a8a9b02220 */ /* 0x000fe20000410000 */
[----:B------:R-:W-:Y:S01]  /*4320*/  @P2 LOP3.LUT P6, RZ, R190, 0xff00, RZ, 0xc0, !PT ;  /* 0x0000ff00beff2812 */ /* 0x000fe200078cc0ff */
[----:B------:R-:W-:Y:S01]  /*4330*/  @P1 FADD.FTZ R179, R206, -R179 ;  /* 0x800000b3ceb31221 */ /* 0x000fe20000010000 */
[----:B0-----:R-:W-:Y:S01]  /*4340*/  @P2 FMUL.FTZ R93, R160, R93 ;  /* 0x0000005da05d2220 */ /* 0x001fe20000410000 */
[----:B------:R-:W0:Y:S01]  /*4350*/  @P2 LDC.64 R168, c[0x0][0x408] ;  /* 0x00010200ffa82b82 */ /* 0x000e220000000a00 */
[----:B------:R-:W-:-:S02]  /*4360*/  @P2 FSEL R176, R176, RZ, P6 ;  /* 0x000000ffb0b02208 */ /* 0x000fc40003000000 */
[----:B------:R-:W-:Y:S01]  /*4370*/  @P2 FMUL.FTZ R175, R93, R92 ;  /* 0x0000005c5daf2220 */ /* 0x000fe20000410000 */
[----:B------:R-:W-:Y:S01]  /*4380*/  MOV R92, R148 ;  /* 0x00000094005c7202 */ /* 0x000fe20000000f00 */
[----:B------:R-:W-:Y:S01]  /*4390*/  @P1 FFMA.FTZ R92, R5, R178, R148 ;  /* 0x000000b2055c1223 */ /* 0x000fe20000010094 */
[----:B------:R-:W-:Y:S01]  /*43a0*/  @P2 LOP3.LUT P6, RZ, R190, 0xff000000, RZ, 0xc0, !PT ;  /* 0xff000000beff2812 */ /* 0x000fe200078cc0ff */
[----:B--2---:R-:W-:Y:S01]  /*43b0*/  @P2 FMUL.FTZ R173, R162, R173 ;  /* 0x000000ada2ad2220 */ /* 0x004fe20000410000 */
[----:B------:R-:W1:Y:S01]  /*43c0*/  @P2 LDC.64 R170, c[0x0][0x408] ;  /* 0x00010200ffaa2b82 */ /* 0x000e620000000a00 */
[----:B------:R-:W-:Y:S02]  /*43d0*/  @P2 FSEL R175, R175, RZ, P0 ;  /* 0x000000ffafaf2208 */ /* 0x000fe40000000000 */
[----:B------:R-:W-:Y:S02]  /*43e0*/  @P2 LOP3.LUT P0, RZ, R190, 0xff0000, RZ, 0xc0, !PT ;  /* 0x00ff0000beff2812 */ /* 0x000fe4000780c0ff */
[----:B------:R-:W-:Y:S01]  /*43f0*/  @P2 F2FP.BF16.F32.PACK_AB R175, RZ, R175 ;  /* 0x000000afffaf223e */ /* 0x000fe200000010ff */
[----:B---3--:R-:W-:Y:S01]  /*4400*/  @P2 FMUL.FTZ R93, R163, R95 ;  /* 0x0000005fa35d2220 */ /* 0x008fe20000410000 */
[----:B------:R-:W-:Y:S01]  /*4410*/  @P2 FMUL.FTZ R95, R173, R172 ;  /* 0x000000acad5f2220 */ /* 0x000fe20000410000 */
[----:B------:R-:W-:Y:S01]  /*4420*/  @P2 F2FP.BF16.F32.PACK_AB R176, RZ, R176 ;  /* 0x000000b0ffb0223e */ /* 0x000fe200000010ff */
[----:B------:R-:W2:Y:S01]  /*4430*/  @P2 LDC.64 R172, c[0x0][0x408] ;  /* 0x00010200ffac2b82 */ /* 0x000ea20000000a00 */
[----:B------:R-:W-:Y:S01]  /*4440*/  @P2 FMUL.FTZ R177, R93, R94 ;  /* 0x0000005e5db12220 */ /* 0x000fe20000410000 */
[----:B------:R-:W-:Y:S01]  /*4450*/  @P1 FFMA.FTZ R94, R10, R234, R233 ;  /* 0x000000ea0a5e1223 */ /* 0x000fe200000100e9 */
[----:B------:R-:W-:-:S02]  /*4460*/  MOV R93, R149 ;  /* 0x00000095005d7202 */ /* 0x000fc40000000f00 */
[----:B------:R-:W-:Y:S01]  /*4470*/  @P2 FSEL R95, R95, RZ, P0 ;  /* 0x000000ff5f5f2208 */ /* 0x000fe20000000000 */
[----:B------:R-:W-:Y:S01]  /*4480*/  @P1 FADD.FTZ R178, R209, -R94 ;  /* 0x8000005ed1b21221 */ /* 0x000fe20000010000 */
[----:B------:R-:W-:Y:S01]  /*4490*/  MOV R94, R150 ;  /* 0x00000096005e7202 */ /* 0x000fe20000000f00 */
[----:B0-----:R-:W-:Y:S01]  /*44a0*/  @P2 FMUL.FTZ R169, R92, R169 ;  /* 0x000000a95ca92220 */ /* 0x001fe20000410000 */
[C---:B------:R-:W-:Y:S01]  /*44b0*/  @P1 FFMA.FTZ R94, R5.reuse, R179, R150 ;  /* 0x000000b3055e1223 */ /* 0x040fe20000010096 */
[----:B------:R-:W-:Y:S01]  /*44c0*/  @P1 FFMA.FTZ R93, R5, R178, R149 ;  /* 0x000000b2055d1223 */ /* 0x000fe20000010095 */
[----:B------:R-:W-:Y:S01]  /*44d0*/  @P2 LOP3.LUT P0, RZ, R191, 0xff, RZ, 0xc0, !PT ;  /* 0x000000ffbfff2812 */ /* 0x000fe2000780c0ff */
[----:B------:R-:W-:Y:S01]  /*44e0*/  @P2 FMUL.FTZ R168, R169, R168 ;  /* 0x000000a8a9a82220 */ /* 0x000fe20000410000 */
[----:B------:R-:W-:Y:S01]  /*44f0*/  @P2 FSEL R177, R177, RZ, P6 ;  /* 0x000000ffb1b12208 */ /* 0x000fe20003000000 */
[----:B-1----:R-:W-:Y:S01]  /*4500*/  @P2 FMUL.FTZ R171, R93, R171 ;  /* 0x000000ab5dab2220 */ /* 0x002fe20000410000 */
[----:B------:R-:W-:-:S02]  /*4510*/  @P2 LOP3.LUT P6, RZ, R191, 0xff00, RZ, 0xc0, !PT ;  /* 0x0000ff00bfff2812 */ /* 0x000fc400078cc0ff */
[----:B------:R-:W-:Y:S01]  /*4520*/  @P2 FSEL R168, R168, RZ, P0 ;  /* 0x000000ffa8a82208 */ /* 0x000fe20000000000 */
[----:B------:R-:W-:Y:S01]  /*4530*/  @P2 FMUL.FTZ R170, R171, R170 ;  /* 0x000000aaabaa2220 */ /* 0x000fe20000410000 */
[----:B------:R-:W-:Y:S02]  /*4540*/  @P2 LOP3.LUT P0, RZ, R191, 0xff0000, RZ, 0xc0, !PT ;  /* 0x00ff0000bfff2812 */ /* 0x000fe4000780c0ff */
[----:B------:R-:W-:Y:S02]  /*4550*/  @P2 F2FP.BF16.F32.PACK_AB R95, RZ, R95 ;  /* 0x0000005fff5f223e */ /* 0x000fe400000010ff */
[----:B------:R-:W-:Y:S01]  /*4560*/  @P2 FSEL R170, R170, RZ, P6 ;  /* 0x000000ffaaaa2208 */ /* 0x000fe20003000000 */
[----:B--2---:R-:W-:Y:S01]  /*4570*/  @P2 FMUL.FTZ R173, R94, R173 ;  /* 0x000000ad5ead2220 */ /* 0x004fe20000410000 */
[----:B------:R-:W-:Y:S02]  /*4580*/  @P2 F2FP.BF16.F32.PACK_AB R168, RZ, R168 ;  /* 0x000000a8ffa8223e */ /* 0x000fe400000010ff */
        /* <DEDUP_REMOVED lines=22> */
.L_x_8574:
[----:B-1----:R-:W1:Y:S01]  /*46f0*/  @P2 LDC.64 R168, c[0x0][0x408] ;  /* 0x00010200ffa82b82 */ /* 0x002e620000000a00 */
[-CC-:B------:R-:W-:Y:S01]  /*4700*/  @P1 FFMA.FTZ R172, R6, R234.reuse, R233.reuse ;  /* 0x000000ea06ac1223 */ /* 0x180fe200000100e9 */
[-C--:B------:R-:W-:Y:S01]  /*4710*/  @P1 FFMA.FTZ R171, R7, R234.reuse, R233 ;  /* 0x000000ea07ab1223 */ /* 0x080fe200000100e9 */
[----:B-----5:R-:W-:Y:S01]  /*4720*/  MOV R236, R145 ;  /* 0x0000009100ec7202 */ /* 0x020fe20000000f00 */
[----:B------:R-:W-:Y:S02]  /*4730*/  IMAD.MOV.U32 R170, RZ, RZ, R144 ;  /* 0x000000ffffaa7224 */ /* 0x000fe400078e0090 */
[----:B------:R-:W-:Y:S01]  /*4740*/  @P1 FADD.FTZ R172, R213, -R172 ;  /* 0x800000acd5ac1221 */ /* 0x000fe20000010000 */
[----:B------:R-:W-:Y:S01]  /*4750*/  @P1 FADD.FTZ R171, R212, -R171 ;  /* 0x800000abd4ab1221 */ /* 0x000fe20000010000 */
[----:B------:R-:W-:Y:S01]  /*4760*/  MOV R240, R147 ;  /* 0x0000009300f07202 */ /* 0x000fe20000000f00 */
[----:B------:R-:W-:Y:S01]  /*4770*/  @P1 FFMA.FTZ R173, R11, R234, R233 ;  /* 0x000000ea0bad1223 */ /* 0x000fe200000100e9 */
[C---:B------:R-:W-:Y:S01]  /*4780*/  @P1 FFMA.FTZ R236, R5.reuse, R172, R145 ;  /* 0x000000ac05ec1223 */ /* 0x040fe20000010091 */
[-CC-:B------:R-:W-:Y:S01]  /*4790*/  @P1 FFMA.FTZ R172, R8, R234.reuse, R233.reuse ;  /* 0x000000ea08ac1223 */ /* 0x180fe200000100e9 */
[----:B------:R-:W-:Y:S01]  /*47a0*/  @P1 FFMA.FTZ R170, R5, R171, R144 ;  /* 0x000000ab05aa1223 */ /* 0x000fe20000010090 */
[----:B------:R-:W-:Y:S01]  /*47b0*/  @P1 FFMA.FTZ R171, R9, R234, R233 ;  /* 0x000000ea09ab1223 */ /* 0x000fe200000100e9 */
[----:B------:R-:W-:Y:S01]  /*47c0*/  MOV R238, R146 ;  /* 0x0000009200ee7202 */ /* 0x000fe20000000f00 */
[----:B------:R-:W-:Y:S01]  /*47d0*/  @P1 FADD.FTZ R172, R211, -R172 ;  /* 0x800000acd3ac1221 */ /* 0x000fe20000010000 */
[----:B------:R-:W-:Y:S01]  /*47e0*/  @P1 FADD.FTZ R173, R208, -R173 ;  /* 0x800000add0ad1221 */ /* 0x000fe20000010000 */
[----:B------:R-:W-:Y:S01]  /*47f0*/  @P1 FADD.FTZ R171, R210, -R171 ;  /* 0x800000abd2ab1221 */ /* 0x000fe20000010000 */
[----:B------:R-:W-:Y:S01]  /*4800*/  @P2 LOP3.LUT P0, RZ, R190, 0xff, RZ, 0xc0, !PT ;  /* 0x000000ffbeff2812 */ /* 0x000fe2000780c0ff */
[C---:B------:R-:W-:Y:S01]  /*4810*/  @P1 FFMA.FTZ R240, R5.reuse, R172, R147 ;  /* 0x000000ac05f01223 */ /* 0x040fe20000010093 */
[----:B------:R-:W-:Y:S01]  /*4820*/  @P1 FFMA.FTZ R172, R10, R234, R233 ;  /* 0x000000ea0aac1223 */ /* 0x000fe200000100e9 */
[C---:B------:R-:W-:Y:S01]  /*4830*/  @P1 FFMA.FTZ R238, R5.reuse, R171, R146 ;  /* 0x000000ab05ee1223 */ /* 0x040fe20000010092 */
[----:B------:R-:W-:Y:S01]  /*4840*/  MOV R242, R148 ;  /* 0x0000009400f27202 */ /* 0x000fe20000000f00 */
[----:B------:R-:W-:Y:S01]  /*4850*/  @P1 FFMA.FTZ R242, R5, R173, R148 ;  /* 0x000000ad05f21223 */ /* 0x000fe20000010094 */
[----:B------:R-:W-:Y:S01]  /*4860*/  @P1 FADD.FTZ R172, R209, -R172 ;  /* 0x800000acd1ac1221 */ /* 0x000fe20000010000 */
[----:B-1----:R-:W-:Y:S01]  /*4870*/  @P2 FMUL.FTZ R169, R170, R169 ;  /* 0x000000a9aaa92220 */ /* 0x002fe20000410000 */
[----:B------:R-:W-:Y:S01]  /*4880*/  MOV R244, R149 ;  /* 0x0000009500f47202 */ /* 0x000fe20000000f00 */
[----:B------:R-:W1:Y:S01]  /*4890*/  @P2 LDC.64 R170, c[0x0][0x408] ;  /* 0x00010200ffaa2b82 */ /* 0x000e620000000a00 */
[----:B------:R-:W-:Y:S01]  /*48a0*/  @P1 FFMA.FTZ R244, R5, R172, R149 ;  /* 0x000000ac05f41223 */ /* 0x000fe20000010095 */
[----:B0-----:R-:W-:Y:S01]  /*48b0*/  @P2 FMUL.FTZ R174, R169, R168 ;  /* 0x000000a8a9ae2220 */ /* 0x001fe20000410000 */
[----:B------:R-:W-:Y:S01]  /*48c0*/  @P1 FFMA.FTZ R237, R13, R234, R233 ;  /* 0x000000ea0ded1223 */ /* 0x000fe200000100e9 */
[----:B------:R-:W-:-:S02]  /*48d0*/  MOV R246, R150 ;  /* 0x0000009600f67202 */ /* 0x000fc40000000f00 */
[----:B------:R-:W-:Y:S01]  /*48e0*/  @P2 LOP3.LUT P6, RZ, R190, 0xff0000, RZ, 0xc0, !PT ;  /* 0x00ff0000beff2812 */ /* 0x000fe200078cc0ff */
[----:B------:R-:W-:Y:S01]  /*48f0*/  @P1 FADD.FTZ R237, R206, -R237 ;  /* 0x800000edceed1221 */ /* 0x000fe20000010000 */
[----:B------:R-:W0:Y:S01]  /*4900*/  @P2 LDC.64 R168, c[0x0][0x408] ;  /* 0x00010200ffa82b82 */ /* 0x000e220000000a00 */
[----:B------:R-:W-:Y:S02]  /*4910*/  @P2 FSEL R235, R174, RZ, P0 ;  /* 0x000000ffaeeb2208 */ /* 0x000fe40000000000 */
[----:B------:R-:W-:Y:S01]  /*4920*/  @P2 LOP3.LUT P0, RZ, R190, 0xff00, RZ, 0xc0, !PT ;  /* 0x0000ff00beff2812 */ /* 0x000fe2000780c0ff */
[----:B------:R-:W-:Y:S01]  /*4930*/  @P1 FFMA.FTZ R246, R5, R237, R150 ;  /* 0x000000ed05f61223 */ /* 0x000fe20000010096 */
[----:B------:R-:W-:-:S03]  /*4940*/  @P2 F2FP.BF16.F32.PACK_AB R235, RZ, R235 ;  /* 0x000000ebffeb223e */ /* 0x000fc600000010ff */
[----:B------:R-:W2:Y:S01]  /*4950*/  @P2 LDC.64 R172, c[0x0][0x408] ;  /* 0x00010200ffac2b82 */ /* 0x000ea20000000a00 */
[----:B------:R-:W-:-:S07]  /*4960*/  @P2 PRMT R164, R235, 0x7610, R164 ;  /* 0x00007610eba42816 */ /* 0x000fce00000000a4 */
[----:B------:R-:W3:Y:S01]  /*4970*/  @P2 LDC.64 R174, c[0x0][0x408] ;  /* 0x00010200ffae2b82 */ /* 0x000ee20000000a00 */
[----:B-1----:R-:W-:-:S04]  /*4980*/  @P2 FMUL.FTZ R171, R238, R171 ;  /* 0x000000abeeab2220 */ /* 0x002fc80000410000 */
[----:B------:R-:W-:-:S03]  /*4990*/  @P2 FMUL.FTZ R170, R171, R170 ;  /* 0x000000aaabaa2220 */ /* 0x000fc60000410000 */
[----:B------:R-:W1:Y:S01]  /*49a0*/  @P2 LDC.64 R176, c[0x0][0x408] ;  /* 0x00010200ffb02b82 */ /* 0x000e620000000a00 */
[----:B0-----:R-:W-:Y:S01]  /*49b0*/  @P2 FMUL.FTZ R169, R236, R169 ;  /* 0x000000a9eca92220 */ /* 0x001fe20000410000 */
[----:B------:R-:W-:Y:S02]  /*49c0*/  @P2 FSEL R170, R170, RZ, P6 ;  /* 0x000000ffaaaa2208 */ /* 0x000fe40003000000 */
[----:B------:R-:W-:Y:S01]  /*49d0*/  @P2 LOP3.LUT P6, RZ, R191, 0xff, RZ, 0xc0, !PT ;  /* 0x000000ffbfff2812 */ /* 0x000fe200078cc0ff */
[----:B------:R-:W-:Y:S01]  /*49e0*/  @P2 FMUL.FTZ R168, R169, R168 ;  /* 0x000000a8a9a82220 */ /* 0x000fe20000410000 */
[----:B------:R-:W-:Y:S02]  /*49f0*/  @P2 F2FP.BF16.F32.PACK_AB R170, RZ, R170 ;  /* 0x000000aaffaa223e */ /* 0x000fe400000010ff */
[----:B------:R-:W0:Y:S01]  /*4a00*/  @P2 LDC.64 R178, c[0x0][0x408] ;  /* 0x00010200ffb22b82 */ /* 0x000e220000000a00 */
        /* <DEDUP_REMOVED lines=16> */
[----:B------:R-:W-:Y:S01]  /*4b10*/  @P2 PRMT R164, R164, 0x5410, R168 ;  /* 0x00005410a4a42816 */ /* 0x000fe200000000a8 */
[----:B0-----:R-:W-:Y:S01]  /*4b20*/  @P2 FMUL.FTZ R179, R246, R179 ;  /* 0x000000b3f6b32220 */ /* 0x001fe20000410000 */
        /* <DEDUP_REMOVED lines=22> */
.L_x_8573:
[----:B------:R-:W-:-:S04]  /*4c90*/  UISETP.NE.U32.AND UP0, UPT, UR20, URZ, UPT ;  /* 0x000000ff1400728c */ /* 0x000fc8000bf05070 */
[----:B------:R-:W-:-:S06]  /*4ca0*/  UISETP.NE.AND.EX UP0, UPT, UR21, URZ, UPT, UP0 ;  /* 0x000000ff1500728c */ /* 0x000fcc000bf05300 */
[----:B------:R-:W-:-:S13]  /*4cb0*/  PLOP3.LUT P3, PT, PT, PT, UP0, 0x80, 0x8 ;  /* 0x000000000008781c */ /* 0x000fda0003f6f008 */
[----:B------:R-:W-:Y:S05]  /*4cc0*/  @!P3 BRA `(.L_x_8576) ;  /* 0x000000040070b947 */ /* 0x000fea0003800000 */
[-CC-:B-1----:R-:W-:Y:S01]  /*4cd0*/  FFMA.FTZ R95, R7, R234.reuse, R233.reuse ;  /* 0x000000ea075f7223 */ /* 0x182fe200000100e9 */
[----:B------:R-:W1:Y:S01]  /*4ce0*/  @P2 LDC.64 R92, c[0x0][0x408] ;  /* 0x00010200ff5c2b82 */ /* 0x000e620000000a00 */
[-C--:B------:R-:W-:Y:S01]  /*4cf0*/  FFMA.FTZ R162, R6, R234.reuse, R233 ;  /* 0x000000ea06a27223 */ /* 0x080fe200000100e9 */
[----:B------:R-:W-:Y:S01]  /*4d00*/  ISETP.GT.AND P0, PT, R230, RZ, PT ;  /* 0x000000ffe600720c */ /* 0x000fe20003f04270 */
[----:B------:R-:W-:Y:S01]  /*4d10*/  FADD.FTZ R160, R212, -R95 ;  /* 0x8000005fd4a07221 */ /* 0x000fe20000010000 */
[----:B-----5:R-:W-:Y:S01]  /*4d20*/  @P2 LOP3.LUT P6, RZ, R190, 0xff, RZ, 0xc0, !PT ;  /* 0x000000ffbeff2812 */ /* 0x020fe200078cc0ff */
[----:B------:R-:W-:Y:S01]  /*4d30*/  FADD.FTZ R162, R213, -R162 ;  /* 0x800000a2d5a27221 */ /* 0x000fe20000010000 */
[--C-:B------:R-:W-:Y:S01]  /*4d40*/  FFMA.FTZ R169, R9, R234, R233.reuse ;  /* 0x000000ea09a97223 */ /* 0x100fe200000100e9 */
[C---:B------:R-:W-:Y:S01]  /*4d50*/  FMUL.FTZ R160, R5.reuse, R160 ;  /* 0x000000a005a07220 */ /* 0x040fe20000410000 */
[----:B------:R-:W2:Y:S01]  /*4d60*/  @P2 LDC.64 R94, c[0x0][0x408] ;  /* 0x00010200ff5e2b82 */ /* 0x000ea20000000a00 */
[----:B------:R-:W-:Y:S01]  /*4d70*/  FMUL.FTZ R161, R5, R162 ;  /* 0x000000a205a17220 */ /* 0x000fe20000410000 */
[-CC-:B------:R-:W-:Y:S01]  /*4d80*/  FFMA.FTZ R168, R8, R234.reuse, R233.reuse ;  /* 0x000000ea08a87223 */ /* 0x180fe200000100e9 */
[-CC-:B0-----:R-:W-:Y:S01]  /*4d90*/  FFMA.FTZ R175, R11, R234.reuse, R233.reuse ;  /* 0x000000ea0baf7223 */ /* 0x181fe200000100e9 */
[----:B------:R-:W-:Y:S01]  /*4da0*/  FSEL R160, R160, RZ, P0 ;  /* 0x000000ffa0a07208 */ /* 0x000fe20000000000 */
[-C--:B------:R-:W-:Y:S01]  /*4db0*/  FFMA.FTZ R178, R10, R234.reuse, R233 ;  /* 0x000000ea0ab27223 */ /* 0x080fe200000100e9 */
[----:B------:R-:W-:Y:S01]  /*4dc0*/  FSEL R161, R161, RZ, P0 ;  /* 0x000000ffa1a17208 */ /* 0x000fe20000000000 */
[----:B------:R-:W-:Y:S01]  /*4dd0*/  FADD.FTZ R170, R211, -R168 ;  /* 0x800000a8d3aa7221 */ /* 0x000fe20000010000 */
[----:B------:R-:W0:Y:S01]  /*4de0*/  @P2 LDC.64 R172, c[0x0][0x408] ;  /* 0x00010200ffac2b82 */ /* 0x000e220000000a00 */
[----:B------:R-:W-:Y:S01]  /*4df0*/  FADD.FTZ R176, R208, -R175 ;  /* 0x800000afd0b07221 */ /* 0x000fe20000010000 */
[----:B------:R-:W-:Y:S01]  /*4e00*/  FADD.FTZ R178, R209, -R178 ;  /* 0x800000b2d1b27221 */ /* 0x000fe20000010000 */
[----:B------:R-:W-:-:S02]  /*4e10*/  FFMA.FTZ R177, R13, R234, R233 ;  /* 0x000000ea0db17223 */ /* 0x000fc400000100e9 */
[----:B------:R-:W-:Y:S01]  /*4e20*/  FMUL.FTZ R175, R5, R176 ;  /* 0x000000b005af7220 */ /* 0x000fe20000410000 */
[----:B------:R-:W-:Y:S01]  /*4e30*/  FFMA.FTZ R176, R12, R234, R233 ;  /* 0x000000ea0cb07223 */ /* 0x000fe200000100e9 */
[----:B-1----:R-:W-:-:S03]  /*4e40*/  @P2 FMUL.FTZ R93, R160, R93 ;  /* 0x0000005da05d2220 */ /* 0x002fc60000410000 */
[----:B------:R-:W-:Y:S01]  /*4e50*/  FADD.FTZ R176, R207, -R176 ;  /* 0x800000b0cfb07221 */ /* 0x000fe20000010000 */
        /* <DEDUP_REMOVED lines=23> */
[----:B------:R-:W-:Y:S01]  /*4fd0*/  FMUL.FTZ R93, R5, R178 ;  /* 0x000000b2055d7220 */ /* 0x000fe20000410000 */
[----:B------:R-:W-:Y:S02]  /*4fe0*/  FSEL R92, R175, RZ, P0 ;  /* 0x000000ffaf5c7208 */ /* 0x000fe40000000000 */
[----:B------:R-:W-:Y:S01]  /*4ff0*/  @P2 FMUL.FTZ R95, R95, R94 ;  /* 0x0000005e5f5f2220 */ /* 0x000fe20000410000 */
[----:B------:R-:W-:Y:S01]  /*5000*/  FADD.FTZ R94, R206, -R177 ;  /* 0x800000b1ce5e7221 */ /* 0x000fe20000010000 */
[----:B------:R-:W-:Y:S01]  /*5010*/  @P2 FSEL R174, R174, RZ, P6 ;  /* 0x000000ffaeae2208 */ /* 0x000fe20003000000 */
[----:B0-----:R-:W-:Y:S01]  /*5020*/  @P2 FMUL.FTZ R173, R92, R173 ;  /* 0x000000ad5cad2220 */ /* 0x001fe20000410000 */
[----:B------:R-:W-:Y:S01]  /*5030*/  FSEL R93, R93, RZ, P0 ;  /* 0x000000ff5d5d7208 */ /* 0x000fe20000000000 */
[----:B------:R-:W-:Y:S01]  /*5040*/  FMUL.FTZ R94, R5, R94 ;  /* 0x0000005e055e7220 */ /* 0x000fe20000410000 */
[----:B------:R-:W-:Y:S01]  /*5050*/  @P2 LOP3.LUT P6, RZ, R190, 0xff000000, RZ, 0xc0, !PT ;  /* 0xff000000beff2812 */ /* 0x000fe200078cc0ff */
[----:B------:R-:W-:Y:S01]  /*5060*/  @P2 FMUL.FTZ R172, R173, R172 ;  /* 0x000000acadac2220 */ /* 0x000fe20000410000 */
[----:B------:R-:W-:Y:S01]  /*5070*/  @P2 F2FP.BF16.F32.PACK_AB R174, RZ, R174 ;  /* 0x000000aeffae223e */ /* 0x000fe200000010ff */
[----:B---3--:R-:W-:Y:S01]  /*5080*/  @P2 FMUL.FTZ R169, R93, R169 ;  /* 0x000000a95da92220 */ /* 0x008fe20000410000 */
[----:B------:R-:W-:-:S02]  /*5090*/  @P2 FSEL R95, R95, RZ, P6 ;  /* 0x000000ff5f5f2208 */ /* 0x000fc40003000000 */
[----:B------:R-:W-:Y:S01]  /*50a0*/  FSEL R94, R94, RZ, P0 ;  /* 0x000000ff5e5e7208 */ /* 0x000fe20000000000 */
[----:B------:R-:W-:Y:S01]  /*50b0*/  @P2 FMUL.FTZ R168, R169, R168 ;  /* 0x000000a8a9a82220 */ /* 0x000fe20000410000 */
[----:B------:R-:W-:Y:S01]  /*50c0*/  @P2 LOP3.LUT P6, RZ, R191, 0xff, RZ, 0xc0, !PT ;  /* 0x000000ffbfff2812 */ /* 0x000fe200078cc0ff */
[----:B------:R-:W-:Y:S01]  /*50d0*/  FMUL.FTZ R169, R5, R176 ;  /* 0x000000b005a97220 */ /* 0x000fe20000410000 */
[----:B------:R-:W-:Y:S01]  /*50e0*/  @P2 PRMT R165, R174, 0x7610, R165 ;  /* 0x00007610aea52816 */ /* 0x000fe200000000a5 */
[----:B----4-:R-:W-:Y:S01]  /*50f0*/  @P2 FMUL.FTZ R171, R94, R171 ;  /* 0x000000ab5eab2220 */ /* 0x010fe20000410000 */
[----:B------:R-:W-:Y:S02]  /*5100*/  @P2 FSEL R172, R172, RZ, P6 ;  /* 0x000000ffacac2208 */ /* 0x000fe40003000000 */
[----:B------:R-:W-:Y:S01]  /*5110*/  @P2 LOP3.LUT P6, RZ, R191, 0xff00, RZ, 0xc0, !PT ;  /* 0x0000ff00bfff2812 */ /* 0x000fe200078cc0ff */
[----:B------:R-:W-:Y:S01]  /*5120*/  @P2 FMUL.FTZ R170, R171, R170 ;  /* 0x000000aaabaa2220 */ /* 0x000fe20000410000 */
[----:B------:R-:W-:-:S02]  /*5130*/  @P2 F2FP.BF16.F32.PACK_AB R172, RZ, R172 ;  /* 0x000000acffac223e */ /* 0x000fc400000010ff */
[----:B------:R-:W-:Y:S02]  /*5140*/  @P2 FSEL R168, R168, RZ, P6 ;  /* 0x000000ffa8a82208 */ /* 0x000fe40003000000 */
[----:B------:R-:W-:Y:S02]  /*5150*/  @P2 LOP3.LUT P6, RZ, R191, 0xff0000, RZ, 0xc0, !PT ;  /* 0x00ff0000bfff2812 */ /* 0x000fe400078cc0ff */
[----:B------:R-:W-:Y:S02]  /*5160*/  @P2 F2FP.BF16.F32.PACK_AB R95, RZ, R95 ;  /* 0x0000005fff5f223e */ /* 0x000fe400000010ff */
[----:B------:R-:W-:Y:S02]  /*5170*/  @P2 FSEL R170, R170, RZ, P6 ;  /* 0x000000ffaaaa2208 */ /* 0x000fe40003000000 */
        /* <DEDUP_REMOVED lines=17> */
.L_x_8576:
        /* <DEDUP_REMOVED lines=13> */
.L_x_8578:
[----:B------:R-:W-:Y:S05]  /*5360*/  BSYNC.RECONVERGENT B3 ;  /* 0x0000000000037941 */ /* 0x000fea0003800200 */
.L_x_8577:
        /* <DEDUP_REMOVED lines=13> */
.L_x_8580:
[----:B------:R-:W-:Y:S05]  /*5440*/  BSYNC.RECONVERGENT B3 ;  /* 0x0000000000037941 */ /* 0x000fea0003800200 */
.L_x_8579:
        /* <DEDUP_REMOVED lines=13> */
.L_x_8582:
[----:B------:R-:W-:Y:S05]  /*5520*/  BSYNC.RECONVERGENT B3 ;  /* 0x0000000000037941 */ /* 0x000fea0003800200 */
.L_x_8581:
        /* <DEDUP_REMOVED lines=13> */
.L_x_8584:
[----:B------:R-:W-:Y:S05]  /*5600*/  BSYNC.RECONVERGENT B3 ;  /* 0x0000000000037941 */ /* 0x000fea0003800200 */
.L_x_8583:
        /* <DEDUP_REMOVED lines=13> */
.L_x_8586:
[----:B------:R-:W-:Y:S05]  /*56e0*/  BSYNC.RECONVERGENT B3 ;  /* 0x0000000000037941 */ /* 0x000fea0003800200 */
.L_x_8585:
        /* <DEDUP_REMOVED lines=13> */
.L_x_8588:
[----:B------:R-:W-:Y:S05]  /*57c0*/  BSYNC.RECONVERGENT B3 ;  /* 0x0000000000037941 */ /* 0x000fea0003800200 */
.L_x_8587:
        /* <DEDUP_REMOVED lines=13> */
.L_x_8590:
[----:B------:R-:W-:Y:S05]  /*58a0*/  BSYNC.RECONVERGENT B3 ;  /* 0x0000000000037941 */ /* 0x000fea0003800200 */
.L_x_8589:
        /* <DEDUP_REMOVED lines=13> */
.L_x_8575:
[----:B------:R-:W-:Y:S05]  /*5980*/  BSYNC.RECONVERGENT B1 ;  /* 0x0000000000017941 */ /* 0x000fea0003800200 */
.L_x_8572:
[----:B-1----:R-:W1:Y:S08]  /*5990*/  @P3 LDC.64 R170, c[0x0][0x478] ;  /* 0x00011e00ffaa3b82 */ /* 0x002e700000000a00 */
        /* <DEDUP_REMOVED lines=8> */
.L_x_8571:
[----:B------:R-:W-:Y:S05]  /*5a20*/  BSYNC.RECONVERGENT B2 ;  /* 0x0000000000027941 */ /* 0x000fea0003800200 */
.L_x_8570:
        /* <DEDUP_REMOVED lines=14> */
[----:B-----5:R-:W-:Y:S01]  /*5b10*/  MOV R160, R152 ;  /* 0x0000009800a07202 */ /* 0x020fe20000000f00 */
[----:B------:R-:W-:Y:S01]  /*5b20*/  @P1 FADD.FTZ R163, R18, -R163 ;  /* 0x800000a312a31221 */ /* 0x000fe20000010000 */
[----:B------:R-:W-:Y:S01]  /*5b30*/  @P1 FADD.FTZ R172, R181, -R172 ;  /* 0x800000acb5ac1221 */ /* 0x000fe20000010000 */
[----:B------:R-:W-:Y:S01]  /*5b40*/  @P1 FADD.FTZ R162, R23, -R162 ;  /* 0x800000a217a21221 */ /* 0x000fe20000010000 */
[----:B------:R-:W2:Y:S01]  /*5b50*/  @P2 LDC.64 R170, c[0x0][0x408] ;  /* 0x00010200ffaa2b82 */ /* 0x000ea20000000a00 */
[C---:B------:R-:W-:Y:S01]  /*5b60*/  @P1 FFMA.FTZ R160, R5.reuse, R163, R152 ;  /* 0x000000a305a01223 */ /* 0x040fe20000010098 */
[----:B0-----:R-:W-:Y:S01]  /*5b70*/  MOV R174, R159 ;  /* 0x0000009f00ae7202 */ /* 0x001fe20000000f00 */
[C---:B------:R-:W-:Y:S01]  /*5b80*/  @P1 FFMA.FTZ R174, R5.reuse, R172, R159 ;  /* 0x000000ac05ae1223 */ /* 0x040fe2000001009f */
[----:B------:R-:W-:Y:S01]  /*5b90*/  MOV R161, R153 ;  /* 0x0000009900a17202 */ /* 0x000fe20000000f00 */
[----:B------:R-:W-:Y:S01]  /*5ba0*/  @P1 FFMA.FTZ R161, R5, R162, R153 ;  /* 0x000000a205a11223 */ /* 0x000fe20000010099 */
[-CC-:B------:R-:W-:Y:S01]  /*5bb0*/  @P1 FFMA.FTZ R173, R17, R234.reuse, R233.reuse ;  /* 0x000000ea11ad1223 */ /* 0x180fe200000100e9 */
[----:B------:R-:W-:Y:S01]  /*5bc0*/  @P1 FFMA.FTZ R172, R16, R234, R233 ;  /* 0x000000ea10ac1223 */ /* 0x000fe200000100e9 */
[----:B------:R-:W0:Y:S01]  /*5bd0*/  @P2 LDC.64 R94, c[0x0][0x408] ;  /* 0x00010200ff5e2b82 */ /* 0x000e220000000a00 */
[----:B------:R-:W-:Y:S01]  /*5be0*/  MOV R162, R154 ;  /* 0x0000009a00a27202 */ /* 0x000fe20000000f00 */
[----:B------:R-:W-:Y:S01]  /*5bf0*/  @P1 FADD.FTZ R173, R20, -R173 ;  /* 0x800000ad14ad1221 */ /* 0x000fe20000010000 */
[----:B------:R-:W-:Y:S01]  /*5c00*/  @P1 FADD.FTZ R172, R25, -R172 ;  /* 0x800000ac19ac1221 */ /* 0x000fe20000010000 */
[----:B------:R-:W-:Y:S01]  /*5c10*/  MOV R163, R155 ;  /* 0x0000009b00a37202 */ /* 0x000fe20000000f00 */
[----:B------:R-:W-:Y:S01]  /*5c20*/  @P1 FFMA.FTZ R179, R19, R234, R233 ;  /* 0x000000ea13b31223 */ /* 0x000fe200000100e9 */
[C---:B------:R-:W-:Y:S01]  /*5c30*/  @P1 FFMA.FTZ R162, R5.reuse, R173, R154 ;  /* 0x000000ad05a21223 */ /* 0x040fe2000001009a */
[----:B------:R-:W-:Y:S01]  /*5c40*/  @P1 FFMA.FTZ R163, R5, R172, R155 ;  /* 0x000000ac05a31223 */ /* 0x000fe2000001009b */
[----:B------:R-:W3:Y:S01]  /*5c50*/  @P2 LDC.64 R92, c[0x0][0x408] ;  /* 0x00010200ff5c2b82 */ /* 0x000ee20000000a00 */
[----:B-1----:R-:W-:Y:S01]  /*5c60*/  @P2 FMUL.FTZ R169, R160, R169 ;  /* 0x000000a9a0a92220 */ /* 0x002fe20000410000 */
[----:B------:R-:W-:Y:S01]  /*5c70*/  @P1 FFMA.FTZ R235, R21, R234, R233 ;  /* 0x000000ea15eb1223 */ /* 0x000fe200000100e9 */
[----:B------:R-:W-:Y:S01]  /*5c80*/  @P1 FADD.FTZ R179, R22, -R179 ;  /* 0x800000b316b31221 */ /* 0x000fe20000010000 */
[----:B------:R-:W-:Y:S01]  /*5c90*/  @P2 LOP3.LUT P0, RZ, R188, 0xff, RZ, 0xc0, !PT ;  /* 0x000000ffbcff2812 */ /* 0x000fe2000780c0ff */
[----:B------:R-:W-:Y:S01]  /*5ca0*/  @P2 FMUL.FTZ R175, R169, R168 ;  /* 0x000000a8a9af2220 */ /* 0x000fe20000410000 */
[----:B------:R-:W-:Y:S01]  /*5cb0*/  @P1 FADD.FTZ R235, R24, -R235 ;  /* 0x800000eb18eb1221 */ /* 0x000fe20000010000 */
[----:B------:R-:W-:Y:S01]  /*5cc0*/  @P2 LOP3.LUT P4, RZ, R188, 0xff00, RZ, 0xc0, !PT ;  /* 0x0000ff00bcff2812 */ /* 0x000fe2000788c0ff */
[----:B--2---:R-:W-:Y:S01]  /*5cd0*/  @P2 FMUL.FTZ R171, R161, R171 ;  /* 0x000000aba1ab2220 */ /* 0x004fe20000410000 */
[----:B------:R-:W1:Y:S01]  /*5ce0*/  @P2 LDC.64 R168, c[0x0][0x408] ;  /* 0x00010200ffa82b82 */ /* 0x000e620000000a00 */
[----:B------:R-:W-:-:S02]  /*5cf0*/  @P2 FSEL R175, R175, RZ, P0 ;  /* 0x000000ffafaf2208 */ /* 0x000fc40000000000 */
[----:B------:R-:W-:Y:S01]  /*5d00*/  @P2 FMUL.FTZ R176, R171, R170 ;  /* 0x000000aaabb02220 */ /* 0x000fe20000410000 */
[----:B------:R-:W-:Y:S02]  /*5d10*/  @P2 LOP3.LUT P0, RZ, R188, 0xff0000, RZ, 0xc0, !PT ;  /* 0x00ff0000bcff2812 */ /* 0x000fe4000780c0ff */
[----:B------:R-:W-:Y:S01]  /*5d20*/  @P2 LOP3.LUT P6, RZ, R189, 0xff0000, RZ, 0xc0, !PT ;  /* 0x00ff0000bdff2812 */ /* 0x000fe200078cc0ff */
[----:B0-----:R-:W-:Y:S01]  /*5d30*/  @P2 FMUL.FTZ R177, R163, R95 ;  /* 0x0000005fa3b12220 */ /* 0x001fe20000410000 */
[----:B------:R-:W0:Y:S01]  /*5d40*/  @P2 LDC.64 R170, c[0x0][0x408] ;  /* 0x00010200ffaa2b82 */ /* 0x000e220000000a00 */
[----:B------:R-:W-:Y:S02]  /*5d50*/  @P2 FSEL R176, R176, RZ, P4 ;  /* 0x000000ffb0b02208 */ /* 0x000fe40002000000 */
[----:B------:R-:W-:Y:S01]  /*5d60*/  @P2 FMUL.FTZ R177, R177, R94 ;  /* 0x0000005eb1b12220 */ /* 0x000fe20000410000 */
[----:B------:R-:W-:Y:S01]  /*5d70*/  @P1 FFMA.FTZ R94, R26, R234, R233 ;  /* 0x000000ea1a5e1223 */ /* 0x000fe200000100e9 */
[----:B------:R-:W-:Y:S01]  /*5d80*/  @P2 LOP3.LUT P4, RZ, R188, 0xff000000, RZ, 0xc0, !PT ;  /* 0xff000000bcff2812 */ /* 0x000fe2000788c0ff */
[----:B---3--:R-:W-:-:S02]  /*5d90*/  @P2 FMUL.FTZ R93, R162, R93 ;  /* 0x0000005da25d2220 */ /* 0x008fc40000410000 */
[----:B------:R-:W2:Y:S01]  /*5da0*/  @P2 LDC.64 R172, c[0x0][0x408] ;  /* 0x00010200ffac2b82 */ /* 0x000ea20000000a00 */
[----:B------:R-:W-:Y:S01]  /*5db0*/  @P1 FADD.FTZ R178, R27, -R94 ;  /* 0x8000005e1bb21221 */ /* 0x000fe20000010000 */
[----:B------:R-:W-:Y:S01]  /*5dc0*/  MOV R94, R158 ;  /* 0x0000009e005e7202 */ /* 0x000fe20000000f00 */
[----:B------:R-:W-:Y:S01]  /*5dd0*/  @P2 FMUL.FTZ R95, R93, R92 ;  /* 0x0000005c5d5f2220 */ /* 0x000fe20000410000 */
[----:B------:R-:W-:Y:S01]  /*5de0*/  MOV R92, R156 ;  /* 0x0000009c005c7202 */ /* 0x000fe20000000f00 */
[C---:B------:R-:W-:Y:S01]  /*5df0*/  @P1 FFMA.FTZ R92, R5.reuse, R179, R156 ;  /* 0x000000b3055c1223 */ /* 0x040fe2000001009c */
[----:B------:R-:W-:Y:S01]  /*5e00*/  MOV R93, R157 ;  /* 0x0000009d005d7202 */ /* 0x000fe20000000f00 */
[C---:B------:R-:W-:Y:S01]  /*5e10*/  @P1 FFMA.FTZ R93, R5.reuse, R178, R157 ;  /* 0x000000b2055d1223 */ /* 0x040fe2000001009d */
[----:B------:R-:W-:Y:S01]  /*5e20*/  @P1 FFMA.FTZ R94, R5, R235, R158 ;  /* 0x000000eb055e1223 */ /* 0x000fe2000001009e */
[----:B-1----:R-:W-:Y:S01]  /*5e30*/  @P2 FMUL.FTZ R169, R92, R169 ;  /* 0x000000a95ca92220 */ /* 0x002fe20000410000 */
        /* <DEDUP_REMOVED lines=8> */
[----:B------:R-:W-:Y:S02]  /*5ec0*/  @P2 F2FP.BF16.F32.PACK_AB R175, RZ, R175 ;  /* 0x000000afffaf223e */ /* 0x000fe400000010ff */
[----:B------:R-:W-:Y:S01]  /*5ed0*/  @P2 F2FP.BF16.F32.PACK_AB R95, RZ, R95 ;  /* 0x0000005fff5f223e */ /* 0x000fe200000010ff */
[----:B--2---:R-:W-:Y:S01]  /*5ee0*/  @P2 FMUL.FTZ R173, R94, R173 ;  /* 0x000000ad5ead2220 */ /* 0x004fe20000410000 */
[----:B------:R-:W-:-:S02]  /*5ef0*/  @P2 FSEL R170, R170, RZ, P4 ;  /* 0x000000ffaaaa2208 */ /* 0x000fc40002000000 */
[----:B------:R-:W-:Y:S01]  /*5f00*/  @P2 F2FP.BF16.F32.PACK_AB R168, RZ, R168 ;  /* 0x000000a8ffa8223e */ /* 0x000fe200000010ff */
[----:B------:R-:W-:Y:S01]  /*5f10*/  @P2 FMUL.FTZ R172, R173, R172 ;  /* 0x000000acadac2220 */ /* 0x000fe20000410000 */
[----:B------:R-:W-:Y:S02]  /*5f20*/  @P2 F2FP.BF16.F32.PACK_AB R176, RZ, R176 ;  /* 0x000000b0ffb0223e */ /* 0x000fe400000010ff */
[----:B------:R-:W-:Y:S02]  /*5f30*/  @P2 PRMT R164, R175, 0x7610, R164 ;  /* 0x00007610afa42816 */ /* 0x000fe400000000a4 */
[----:B------:R-:W-:Y:S02]  /*5f40*/  @P2 FSEL R172, R172, RZ, P6 ;  /* 0x000000ffacac2208 */ /* 0x000fe40003000000 */
[----:B------:R-:W-:Y:S02]  /*5f50*/  @P2 F2FP.BF16.F32.PACK_AB R177, RZ, R177 ;  /* 0x000000b1ffb1223e */ /* 0x000fe400000010ff */
[----:B------:R-:W-:-:S02]  /*5f60*/  @P2 PRMT R165, R95, 0x7610, R165 ;  /* 0x000076105fa52816 */ /* 0x000fc400000000a5 */
[----:B------:R-:W-:Y:S02]  /*5f70*/  @P2 F2FP.BF16.F32.PACK_AB R170, RZ, R170 ;  /* 0x000000aaffaa223e */ /* 0x000fe400000010ff */
[----:B------:R-:W-:Y:S02]  /*5f80*/  @P2 F2FP.BF16.F32.PACK_AB R172, RZ, R172 ;  /* 0x000000acffac223e */ /* 0x000fe400000010ff */
[----:B------:R-:W-:Y:S02]  /*5f90*/  @P2 PRMT R166, R168, 0x7610, R166 ;  /* 0x00007610a8a62816 */ /* 0x000fe400000000a6 */
[----:B------:R-:W-:Y:S02]  /*5fa0*/  @P2 PRMT R164, R164, 0x5410, R176 ;  /* 0x00005410a4a42816 */ /* 0x000fe400000000b0 */
[----:B------:R-:W-:Y:S02]  /*5fb0*/  @P2 PRMT R165, R165, 0x5410, R177 ;  /* 0x00005410a5a52816 */ /* 0x000fe400000000b1 */
[----:B------:R-:W-:-:S02]  /*5fc0*/  MOV R95, R174 ;  /* 0x000000ae005f7202 */ /* 0x000fc40000000f00 */
        /* <DEDUP_REMOVED lines=11> */
.L_x_8595:
[----:B-1-3--:R-:W1:Y:S01]  /*6080*/  @P2 LDC.64 R170, c[0x0][0x408] ;  /* 0x00010200ffaa2b82 */ /* 0x00ae620000000a00 */
[-CC-:B------:R-:W-:Y:S01]  /*6090*/  @P1 FFMA.FTZ R176, R14, R234.reuse, R233.reuse ;  /* 0x000000ea0eb01223 */ /* 0x180fe200000100e9 */
[----:B------:R-:W-:Y:S01]  /*60a0*/  @P1 FFMA.FTZ R173, R15, R234, R233 ;  /* 0x000000ea0fad1223 */ /* 0x000fe200000100e9 */
[----:B0----5:R-:W-:Y:S01]  /*60b0*/  MOV R174, R153 ;  /* 0x0000009900ae7202 */ /* 0x021fe20000000f00 */
[----:B------:R-:W-:Y:S02]  /*60c0*/  IMAD.MOV.U32 R172, RZ, RZ, R152 ;  /* 0x000000ffffac7224 */ /* 0x000fe400078e0098 */
[----:B------:R-:W-:Y:S01]  /*60d0*/  @P1 FADD.FTZ R176, R23, -R176 ;  /* 0x800000b017b01221 */ /* 0x000fe20000010000 */
[----:B------:R-:W-:Y:S01]  /*60e0*/  @P1 FADD.FTZ R173, R18, -R173 ;  /* 0x800000ad12ad1221 */ /* 0x000fe20000010000 */
[C---:B------:R-:W-:Y:S01]  /*60f0*/  @P2 LOP3.LUT P0, RZ, R188.reuse, 0xff, RZ, 0xc0, !PT ;  /* 0x000000ffbcff2812 */ /* 0x040fe2000780c0ff */
[----:B------:R-:W0:Y:S01]  /*6100*/  @P2 LDC.64 R168, c[0x0][0x408] ;  /* 0x00010200ffa82b82 */ /* 0x000e220000000a00 */
[C---:B------:R-:W-:Y:S01]  /*6110*/  @P1 FFMA.FTZ R174, R5.reuse, R176, R153 ;  /* 0x000000b005ae1223 */ /* 0x040fe20000010099 */
[----:B------:R-:W-:Y:S01]  /*6120*/  @P1 FFMA.FTZ R172, R5, R173, R152 ;  /* 0x000000ad05ac1223 */ /* 0x000fe20000010098 */
[-CC-:B------:R-:W-:Y:S01]  /*6130*/  @P1 FFMA.FTZ R173, R19, R234.reuse, R233.reuse ;  /* 0x000000ea13ad1223 */ /* 0x180fe200000100e9 */
[----:B------:R-:W-:Y:S01]  /*6140*/  @P2 LOP3.LUT P4, RZ, R188, 0xff00, RZ, 0xc0, !PT ;  /* 0x0000ff00bcff2812 */ /* 0x000fe2000788c0ff */
[-CC-:B------:R-:W-:Y:S01]  /*6150*/  @P1 FFMA.FTZ R175, R17, R234.reuse, R233.reuse ;  /* 0x000000ea11af1223 */ /* 0x180fe200000100e9 */
[----:B------:R-:W-:Y:S01]  /*6160*/  @P1 FFMA.FTZ R176, R16, R234, R233 ;  /* 0x000000ea10b01223 */ /* 0x000fe200000100e9 */
[----:B------:R-:W-:Y:S01]  /*6170*/  @P1 FADD.FTZ R173, R22, -R173 ;  /* 0x800000ad16ad1221 */ /* 0x000fe20000010000 */
[----:B------:R-:W-:Y:S01]  /*6180*/  MOV R178, R156 ;  /* 0x0000009c00b27202 */ /* 0x000fe20000000f00 */
[----:B------:R-:W-:Y:S01]  /*6190*/  @P1 FADD.FTZ R175, R20, -R175 ;  /* 0x800000af14af1221 */ /* 0x000fe20000010000 */
[----:B------:R-:W-:Y:S01]  /*61a0*/  @P1 FADD.FTZ R176, R25, -R176 ;  /* 0x800000b019b01221 */ /* 0x000fe20000010000 */
[C---:B------:R-:W-:Y:S01]  /*61b0*/  @P1 FFMA.FTZ R178, R5.reuse, R173, R156 ;  /* 0x000000ad05b21223 */ /* 0x040fe2000001009c */
[----:B------:R-:W-:Y:S01]  /*61c0*/  MOV R236, R154 ;  /* 0x0000009a00ec7202 */ /* 0x000fe20000000f00 */
[C---:B------:R-:W-:Y:S01]  /*61d0*/  @P1 FFMA.FTZ R236, R5.reuse, R175, R154 ;  /* 0x000000af05ec1223 */ /* 0x040fe2000001009a */
[----:B------:R-:W-:Y:S01]  /*61e0*/  MOV R238, R155 ;  /* 0x0000009b00ee7202 */ /* 0x000fe20000000f00 */
[----:B------:R-:W-:Y:S01]  /*61f0*/  @P1 FFMA.FTZ R238, R5, R176, R155 ;  /* 0x000000b005ee1223 */ /* 0x000fe2000001009b */
[----:B-1----:R-:W-:Y:S01]  /*6200*/  @P2 FMUL.FTZ R171, R174, R171 ;  /* 0x000000abaeab2220 */ /* 0x002fe20000410000 */
[----:B------:R-:W-:Y:S01]  /*6210*/  MOV R240, R157 ;  /* 0x0000009d00f07202 */ /* 0x000fe20000000f00 */
[----:B------:R-:W1:Y:S01]  /*6220*/  @P2 LDC.64 R176, c[0x0][0x408] ;  /* 0x00010200ffb02b82 */ /* 0x000e620000000a00 */
[--C-:B------:R-:W-:Y:S01]  /*6230*/  @P1 FFMA.FTZ R237, R21, R234, R233.reuse ;  /* 0x000000ea15ed1223 */ /* 0x100fe200000100e9 */
[----:B------:R-:W-:Y:S01]  /*6240*/  @P2 FMUL.FTZ R171, R171, R170 ;  /* 0x000000aaabab2220 */ /* 0x000fe20000410000 */
[----:B------:R-:W-:Y:S01]  /*6250*/  @P1 FFMA.FTZ R170, R26, R234, R233 ;  /* 0x000000ea1aaa1223 */ /* 0x000fe200000100e9 */
[----:B------:R-:W-:Y:S01]  /*6260*/  MOV R242, R158 ;  /* 0x0000009e00f27202 */ /* 0x000fe20000000f00 */
[----:B------:R-:W-:Y:S01]  /*6270*/  @P1 FADD.FTZ R237, R24, -R237 ;  /* 0x800000ed18ed1221 */ /* 0x000fe20000010000 */
[----:B0-----:R-:W-:Y:S01]  /*6280*/  @P2 FMUL.FTZ R169, R172, R169 ;  /* 0x000000a9aca92220 */ /* 0x001fe20000410000 */
[----:B------:R-:W-:Y:S01]  /*6290*/  @P1 FADD.FTZ R174, R27, -R170 ;  /* 0x800000aa1bae1221 */ /* 0x000fe20000010000 */
[----:B------:R-:W-:Y:S01]  /*62a0*/  @P2 FSEL R172, R171, RZ, P4 ;  /* 0x000000ffabac2208 */ /* 0x000fe20002000000 */
[----:B------:R-:W-:Y:S01]  /*62b0*/  @P1 FFMA.FTZ R242, R5, R237, R158 ;  /* 0x000000ed05f21223 */ /* 0x000fe2000001009e */
[----:B------:R-:W-:Y:S01]  /*62c0*/  @P2 FMUL.FTZ R168, R169, R168 ;  /* 0x000000a8a9a82220 */ /* 0x000fe20000410000 */
[----:B------:R-:W-:Y:S01]  /*62d0*/  @P1 FFMA.FTZ R240, R5, R174, R157 ;  /* 0x000000ae05f01223 */ /* 0x000fe2000001009d */
[----:B------:R-:W-:Y:S01]  /*62e0*/  @P2 F2FP.BF16.F32.PACK_AB R235, RZ, R172 ;  /* 0x000000acffeb223e */ /* 0x000fe200000010ff */
[----:B------:R-:W0:Y:S01]  /*62f0*/  @P2 LDC.64 R174, c[0x0][0x408] ;  /* 0x00010200ffae2b82 */ /* 0x000e220000000a00 */
[----:B------:R-:W-:-:S02]  /*6300*/  @P2 LOP3.LUT P6, RZ, R188, 0xff0000, RZ, 0xc0, !PT ;  /* 0x00ff0000bcff2812 */ /* 0x000fc400078cc0ff */
[----:B------:R-:W-:Y:S02]  /*6310*/  @P2 FSEL R170, R168, RZ, P0 ;  /* 0x000000ffa8aa2208 */ /* 0x000fe40000000000 */
[----:B------:R-:W-:Y:S02]  /*6320*/  @P2 LOP3.LUT P0, RZ, R188, 0xff000000, RZ, 0xc0, !PT ;  /* 0xff000000bcff2812 */ /* 0x000fe4000780c0ff */
[----:B------:R-:W-:Y:S01]  /*6330*/  @P2 F2FP.BF16.F32.PACK_AB R179, RZ, R170 ;  /* 0x000000aaffb3223e */ /* 0x000fe200000010ff */
[----:B------:R-:W2:Y:S01]  /*6340*/  @P2 LDC.64 R168, c[0x0][0x408] ;  /* 0x00010200ffa82b82 */ /* 0x000ea20000000a00 */
[----:B------:R-:W-:Y:S01]  /*6350*/  @P2 LOP3.LUT P4, RZ, R189, 0xff, RZ, 0xc0, !PT ;  /* 0x000000ffbdff2812 */ /* 0x000fe2000788c0ff */
[----:B-1----:R-:W-:Y:S01]  /*6360*/  @P2 FMUL.FTZ R177, R242, R177 ;  /* 0x000000b1f2b12220 */ /* 0x002fe20000410000 */
[----:B------:R-:W-:-:S03]  /*6370*/  @P2 PRMT R164, R179, 0x7610, R164 ;  /* 0x00007610b3a42816 */ /* 0x000fc600000000a4 */
[----:B------:R-:W-:Y:S02]  /*6380*/  @P2 FMUL.FTZ R176, R177, R176 ;  /* 0x000000b0b1b02220 */ /* 0x000fe40000410000 */
[----:B------:R-:W1:Y:S01]  /*6390*/  @P2 LDC.64 R170, c[0x0][0x408] ;  /* 0x00010200ffaa2b82 */ /* 0x000e620000000a00 */
[----:B------:R-:W-:-:S07]  /*63a0*/  @P2 PRMT R164, R164, 0x5410, R235 ;  /* 0x00005410a4a42816 */ /* 0x000fce00000000eb */
[----:B------:R-:W3:Y:S01]  /*63b0*/  @P2 LDC.64 R172, c[0x0][0x408] ;  /* 0x00010200ffac2b82 */ /* 0x000ee20000000a00 */
[----:B0-----:R-:W-:-:S04]  /*63c0*/  @P2 FMUL.FTZ R175, R240, R175 ;  /* 0x000000aff0af2220 */ /* 0x001fc80000410000 */
[----:B------:R-:W-:Y:S01]  /*63d0*/  @P2 FMUL.FTZ R174, R175, R174 ;  /* 0x000000aeafae2220 */ /* 0x000fe20000410000 */
[----:B--2---:R-:W-:-:S04]  /*63e0*/  @P2 FMUL.FTZ R169, R236, R169 ;  /* 0x000000a9eca92220 */ /* 0x004fc80000410000 */
[----:B------:R-:W-:Y:S01]  /*63f0*/  @P2 FMUL.FTZ R168, R169, R168 ;  /* 0x000000a8a9a82220 */ /* 0x000fe20000410000 */
[----:B-1----:R-:W-:-:S04]  /*6400*/  @P2 FMUL.FTZ R171, R238, R171 ;  /* 0x000000abeeab2220 */ /* 0x002fc80000410000 */
[----:B------:R-:W-:Y:S02]  /*6410*/  @P2 FSEL R168, R168, RZ, P6 ;  /* 0x000000ffa8a82208 */ /* 0x000fe40003000000 */
[----:B------:R-:W-:Y:S01]  /*6420*/  @P2 LOP3.LUT P6, RZ, R189, 0xff00, RZ, 0xc0, !PT ;  /* 0x0000ff00bdff2812 */ /* 0x000fe200078cc0ff */
[----:B------:R-:W-:Y:S01]  /*6430*/  @P2 FMUL.FTZ R170, R171, R170 ;  /* 0x000000aaabaa2220 */ /* 0x000fe20000410000 */
[----:B------:R-:W-:Y:S02]  /*6440*/  @P2 F2FP.BF16.F32.PACK_AB R168, RZ, R168 ;  /* 0x000000a8ffa8223e */ /* 0x000fe400000010ff */
[----:B------:R-:W-:Y:S01]  /*6450*/  @P2 FSEL R174, R174, RZ, P6 ;  /* 0x000000ffaeae2208 */ /* 0x000fe20003000000 */
[----:B---3--:R-:W-:Y:S01]  /*6460*/  @P2 FMUL.FTZ R173, R178, R173 ;  /* 0x000000adb2ad2220 */ /* 0x008fe20000410000 */
[----:B------:R-:W-:Y:S02]  /*6470*/  @P2 FSEL R170, R170, RZ, P0 ;  /* 0x000000ffaaaa2208 */ /* 0x000fe40000000000 */
[----:B------:R-:W-:Y:S01]  /*6480*/  @P2 LOP3.LUT P0, RZ, R189, 0xff0000, RZ, 0xc0, !PT ;  /* 0x00ff0000bdff2812 */ /* 0x000fe2000780c0ff */
[----:B------:R-:W-:Y:S01]  /*6490*/  @P2 FMUL.FTZ R172, R173, R172 ;  /* 0x000000acadac2220 */ /* 0x000fe20000410000 */
[----:B------:R-:W-:-:S02]  /*64a0*/  @P2 F2FP.BF16.F32.PACK_AB R170, RZ, R170 ;  /* 0x000000aaffaa223e */ /* 0x000fc400000010ff */
[----:B------:R-:W-:Y:S02]  /*64b0*/  @P2 FSEL R176, R176, RZ, P0 ;  /* 0x000000ffb0b02208 */ /* 0x000fe40000000000 */
[----:B------:R-:W-:Y:S02]  /*64c0*/  @P2 FSEL R172, R172, RZ, P4 ;  /* 0x000000ffacac2208 */ /* 0x000fe40002000000 */
[----:B------:R-:W-:Y:S02]  /*64d0*/  @P2 F2FP.BF16.F32.PACK_AB R174, RZ, R174 ;  /* 0x000000aeffae223e */ /* 0x000fe400000010ff */
        /* <DEDUP_REMOVED lines=20> */
.L_x_8594:
        /* <DEDUP_REMOVED lines=17> */
[----:B------:R-:W-:Y:S01]  /*6730*/  FFMA.FTZ R178, R26, R234, R233 ;  /* 0x000000ea1ab27223 */ /* 0x000fe200000100e9 */
[----:B------:R-:W-:-:S02]  /*6740*/  FSEL R161, R161, RZ, P0 ;  /* 0x000000ffa1a17208 */ /* 0x000fc40000000000 */
[----:B------:R-:W3:Y:S01]  /*6750*/  @P2 LDC.64 R92, c[0x0][0x408] ;  /* 0x00010200ff5c2b82 */ /* 0x000ee20000000a00 */
[----:B------:R-:W-:Y:S01]  /*6760*/  FSEL R160, R160, RZ, P0 ;  /* 0x000000ffa0a07208 */ /* 0x000fe20000000000 */
[----:B------:R-:W-:Y:S01]  /*6770*/  FADD.FTZ R178, R27, -R178 ;  /* 0x800000b21bb27221 */ /* 0x000fe20000010000 */
[----:B-1----:R-:W-:-:S05]  /*6780*/  @P2 FMUL.FTZ R163, R161, R163 ;  /* 0x000000a3a1a32220 */ /* 0x002fca0000410000 */
[----:B------:R-:W1:Y:S01]  /*6790*/  @P2 LDC.64 R170, c[0x0][0x408] ;  /* 0x00010200ffaa2b82 */ /* 0x000e620000000a00 */
[----:B------:R-:W-:Y:S01]  /*67a0*/  @P2 FMUL.FTZ R162, R163, R162 ;  /* 0x000000a2a3a22220 */ /* 0x000fe20000410000 */
[----:B------:R-:W-:Y:S01]  /*67b0*/  FMUL.FTZ R163, R5, R168 ;  /* 0x000000a805a37220 */ /* 0x000fe20000410000 */
[----:B--2---:R-:W-:-:S05]  /*67c0*/  @P2 FMUL.FTZ R95, R160, R95 ;  /* 0x0000005fa05f2220 */ /* 0x004fca0000410000 */
        /* <DEDUP_REMOVED lines=12> */
[-CC-:B------:R-:W-:Y:S01]  /*6890*/  FFMA.FTZ R94, R16, R234.reuse, R233.reuse ;  /* 0x000000ea105e7223 */ /* 0x180fe200000100e9 */
[----:B0-----:R-:W0:Y:S01]  /*68a0*/  @P2 LDC.64 R174, c[0x0][0x408] ;  /* 0x00010200ffae2b82 */ /* 0x001e220000000a00 */
[-C--:B------:R-:W-:Y:S01]  /*68b0*/  FFMA.FTZ R93, R19, R234.reuse, R233 ;  /* 0x000000ea135d7223 */ /* 0x080fe200000100e9 */
[----:B------:R-:W-:Y:S01]  /*68c0*/  @P2 PRMT R164, R164, 0x5410, R95 ;  /* 0x00005410a4a42816 */ /* 0x000fe2000000005f */
[----:B------:R-:W-:Y:S01]  /*68d0*/  FADD.FTZ R94, R25, -R94 ;  /* 0x8000005e195e7221 */ /* 0x000fe20000010000 */
[----:B------:R-:W-:Y:S01]  /*68e0*/  FFMA.FTZ R95, R21, R234, R233 ;  /* 0x000000ea155f7223 */ /* 0x000fe200000100e9 */
[----:B------:R-:W-:Y:S01]  /*68f0*/  FADD.FTZ R176, R22, -R93 ;  /* 0x8000005d16b07221 */ /* 0x000fe20000010000 */
[----:B------:R-:W-:Y:S01]  /*6900*/  @P2 FSEL R93, R92, RZ, P4 ;  /* 0x000000ff5c5d2208 */ /* 0x000fe20002000000 */
[C---:B------:R-:W-:Y:S01]  /*6910*/  FMUL.FTZ R163, R5.reuse, R94 ;  /* 0x0000005e05a37220 */ /* 0x040fe20000410000 */
[----:B------:R-:W-:Y:S01]  /*6920*/  FADD.FTZ R236, R24, -R95 ;  /* 0x8000005f18ec7221 */ /* 0x000fe20000010000 */
[C---:B------:R-:W-:Y:S01]  /*6930*/  FMUL.FTZ R94, R5.reuse, R176 ;  /* 0x000000b0055e7220 */ /* 0x040fe20000410000 */
[C---:B------:R-:W-:Y:S01]  /*6940*/  FMUL.FTZ R176, R5.reuse, R178 ;  /* 0x000000b205b07220 */ /* 0x040fe20000410000 */
[----:B------:R-:W-:Y:S01]  /*6950*/  @P2 F2FP.BF16.F32.PACK_AB R95, RZ, R93 ;  /* 0x0000005dff5f223e */ /* 0x000fe200000010ff */
[----:B------:R-:W-:Y:S01]  /*6960*/  FMUL.FTZ R177, R5, R236 ;  /* 0x000000ec05b17220 */ /* 0x000fe20000410000 */
[----:B------:R-:W-:-:S02]  /*6970*/  FSEL R163, R163, RZ, P0 ;  /* 0x000000ffa3a37208 */ /* 0x000fc40000000000 */
[----:B------:R-:W-:Y:S02]  /*6980*/  FSEL R92, R94, RZ, P0 ;  /* 0x000000ff5e5c7208 */ /* 0x000fe40000000000 */
[----:B------:R-:W-:Y:S01]  /*6990*/  FSEL R93, R176, RZ, P0 ;  /* 0x000000ffb05d7208 */ /* 0x000fe20000000000 */
[----:B--2---:R-:W-:Y:S01]  /*69a0*/  @P2 FMUL.FTZ R169, R163, R169 ;  /* 0x000000a9a3a92220 */ /* 0x004fe20000410000 */
[----:B------:R-:W-:Y:S01]  /*69b0*/  FSEL R94, R177, RZ, P0 ;  /* 0x000000ffb15e7208 */ /* 0x000fe20000000000 */
[----:B-1----:R-:W-:Y:S01]  /*69c0*/  @P2 FMUL.FTZ R171, R92, R171 ;  /* 0x000000ab5cab2220 */ /* 0x002fe20000410000 */
[----:B------:R-:W-:Y:S01]  /*69d0*/  @P2 LOP3.LUT P6, RZ, R188, 0xff000000, RZ, 0xc0, !PT ;  /* 0xff000000bcff2812 */ /* 0x000fe200078cc0ff */
[----:B------:R-:W-:Y:S01]  /*69e0*/  @P2 FMUL.FTZ R168, R169, R168 ;  /* 0x000000a8a9a82220 */ /* 0x000fe20000410000 */
[----:B----4-:R-:W-:Y:S01]  /*69f0*/  @P2 FMUL.FTZ R173, R93, R173 ;  /* 0x000000ad5dad2220 */ /* 0x010fe20000410000 */
[----:B------:R-:W-:Y:S01]  /*6a00*/  @P2 FMUL.FTZ R170, R171, R170 ;  /* 0x000000aaabaa2220 */ /* 0x000fe20000410000 */
[----:B0-----:R-:W-:Y:S01]  /*6a10*/  @P2 FMUL.FTZ R175, R94, R175 ;  /* 0x000000af5eaf2220 */ /* 0x001fe20000410000 */
[----:B------:R-:W-:Y:S01]  /*6a20*/  @P2 LOP3.LUT P4, RZ, R189, 0xff, RZ, 0xc0, !PT ;  /* 0x000000ffbdff2812 */ /* 0x000fe2000788c0ff */
[----:B------:R-:W-:Y:S01]  /*6a30*/  @P2 FMUL.FTZ R172, R173, R172 ;  /* 0x000000acadac2220 */ /* 0x000fe20000410000 */
[----:B------:R-:W-:Y:S01]  /*6a40*/  FFMA.FTZ R176, R180, R234, R233 ;  /* 0x000000eab4b07223 */ /* 0x000fe200000100e9 */
[----:B------:R-:W-:Y:S01]  /*6a50*/  @P2 FMUL.FTZ R174, R175, R174 ;  /* 0x000000aeafae2220 */ /* 0x000fe20000410000 */
[----:B------:R-:W-:-:S02]  /*6a60*/  @P2 FSEL R168, R168, RZ, P6 ;  /* 0x000000ffa8a82208 */ /* 0x000fc40003000000 */
[----:B------:R-:W-:Y:S01]  /*6a70*/  @P2 FSEL R170, R170, RZ, P4 ;  /* 0x000000ffaaaa2208 */ /* 0x000fe20002000000 */
[----:B------:R-:W-:Y:S01]  /*6a80*/  FADD.FTZ R176, R181, -R176 ;  /* 0x800000b0b5b07221 */ /* 0x000fe20000010000 */
[C---:B------:R-:W-:Y:S02]  /*6a90*/  @P2 LOP3.LUT P6, RZ, R189.reuse, 0xff00, RZ, 0xc0, !PT ;  /* 0x0000ff00bdff2812 */ /* 0x040fe400078cc0ff */
[----:B------:R-:W-:Y:S02]  /*6aa0*/  @P2 LOP3.LUT P4, RZ, R189, 0xff0000, RZ, 0xc0, !PT ;  /* 0x00ff0000bdff2812 */ /* 0x000fe4000788c0ff */
[----:B------:R-:W-:Y:S02]  /*6ab0*/  @P2 FSEL R172, R172, RZ, P6 ;  /* 0x000000ffacac2208 */ /* 0x000fe40003000000 */
[----:B------:R-:W-:Y:S02]  /*6ac0*/  @P2 FSEL R174, R174, RZ, P4 ;  /* 0x000000ffaeae2208 */ /* 0x000fe40002000000 */
[----:B------:R-:W-:-:S02]  /*6ad0*/  @P2 F2FP.BF16.F32.PACK_AB R170, RZ, R170 ;  /* 0x000000aaffaa223e */ /* 0x000fc400000010ff */
[----:B------:R-:W-:Y:S01]  /*6ae0*/  @P2 PRMT R165, R95, 0x7610, R165 ;  /* 0x000076105fa52816 */ /* 0x000fe200000000a5 */
[----:B------:R-:W-:Y:S01]  /*6af0*/  FMUL.FTZ R95, R5, R176 ;  /* 0x000000b0055f7220 */ /* 0x000fe20000410000 */
[----:B------:R-:W-:Y:S02]  /*6b00*/  @P2 F2FP.BF16.F32.PACK_AB R168, RZ, R168 ;  /* 0x000000a8ffa8223e */ /* 0x000fe400000010ff */
[----:B------:R-:W-:Y:S02]  /*6b10*/  @P2 F2FP.BF16.F32.PACK_AB R172, RZ, R172 ;  /* 0x000000acffac223e */ /* 0x000fe400000010ff */
[----:B------:R-:W-:Y:S02]  /*6b20*/  @P2 F2FP.BF16.F32.PACK_AB R174, RZ, R174 ;  /* 0x000000aeffae223e */ /* 0x000fe400000010ff */
[----:B------:R-:W-:Y:S02]  /*6b30*/  @P2 PRMT R166, R170, 0x7610, R166 ;  /* 0x00007610aaa62816 */ /* 0x000fe400000000a6 */
[----:B------:R-:W-:-:S02]  /*6b40*/  FSEL R95, R95, RZ, P0 ;  /* 0x000000ff5f5f7208 */ /* 0x000fc40000000000 */
        /* <DEDUP_REMOVED lines=12> */
.L_x_8597:
        /* <DEDUP_REMOVED lines=13> */
.L_x_8599:
[----:B------:R-:W-:Y:S05]  /*6ce0*/  BSYNC.RECONVERGENT B3 ;  /* 0x0000000000037941 */ /* 0x000fea0003800200 */
.L_x_8598:
        /* <DEDUP_REMOVED lines=13> */
.L_x_8601:
[----:B------:R-:W-:Y:S05]  /*6dc0*/  BSYNC.RECONVERGENT B3 ;  /* 0x0000000000037941 */ /* 0x000fea0003800200 */
.L_x_8600:
        /* <DEDUP_REMOVED lines=13> */
.L_x_8603:
[----:B------:R-:W-:Y:S05]  /*6ea0*/  BSYNC.RECONVERGENT B3 ;  /* 0x0000000000037941 */ /* 0x000fea0003800200 */
.L_x_8602:
        /* <DEDUP_REMOVED lines=13> */
.L_x_8605:
[----:B------:R-:W-:Y:S05]  /*6f80*/  BSYNC.RECONVERGENT B3 ;  /* 0x0000000000037941 */ /* 0x000fea0003800200 */
.L_x_8604:
        /* <DEDUP_REMOVED lines=13> */
.L_x_8607:
[----:B------:R-:W-:Y:S05]  /*7060*/  BSYNC.RECONVERGENT B3 ;  /* 0x0000000000037941 */ /* 0x000fea0003800200 */
.L_x_8606:
        /* <DEDUP_REMOVED lines=13> */
.L_x_8609:
[----:B------:R-:W-:Y:S05]  /*7140*/  BSYNC.RECONVERGENT B3 ;  /* 0x0000000000037941 */ /* 0x000fea0003800200 */
.L_x_8608:
        /* <DEDUP_REMOVED lines=13> */
.L_x_8611:
[----:B------:R-:W-:Y:S05]  /*7220*/  BSYNC.RECONVERGENT B3 ;  /* 0x0000000000037941 */ /* 0x000fea0003800200 */
.L_x_8610:
        /* <DEDUP_REMOVED lines=13> */
.L_x_8596:
[----:B------:R-:W-:Y:S05]  /*7300*/  BSYNC.RECONVERGENT B1 ;  /* 0x0000000000017941 */ /* 0x000fea0003800200 */
.L_x_8593:
        /* <DEDUP_REMOVED lines=9> */
.L_x_8592:
[----:B------:R-:W-:Y:S05]  /*73a0*/  BSYNC.RECONVERGENT B2 ;  /* 0x0000000000027941 */ /* 0x000fea0003800200 */
.L_x_8591:
        /* <DEDUP_REMOVED lines=24> */
[----:B------:R-:W-:-:S02]  /*7530*/  IMAD.MOV.U32 R176, RZ, RZ, R31 ;  /* 0x000000ffffb07224 */ /* 0x000fc400078e001f */
        /* <DEDUP_REMOVED lines=26> */
[----:B------:R-:W-:Y:S01]  /*76e0*/  MOV R92, R28 ;  /* 0x0000001c005c7202 */ /* 0x000fe20000000f00 */
[----:B------:R-:W-:Y:S01]  /*76f0*/  @P1 FFMA.FTZ R92, R5, R177, R28 ;  /* 0x000000b1055c1223 */ /* 0x000fe2000001001c */
[----:B------:R-:W-:Y:S01]  /*7700*/  @P2 FMUL.FTZ R235, R235, R94 ;  /* 0x0000005eebeb2220 */ /* 0x000fe20000410000 */
[----:B------:R-:W-:Y:S01]  /*7710*/  MOV R93, R29 ;  /* 0x0000001d005d7202 */ /* 0x000fe20000000f00 */
[----:B------:R-:W-:Y:S01]  /*7720*/  @P1 FFMA.FTZ R93, R5, R178, R29 ;  /* 0x000000b2055d1223 */ /* 0x000fe2000001001d */
        /* <DEDUP_REMOVED lines=45> */
.L_x_8616:
[----:B-1-34-:R-:W1:Y:S01]  /*7a00*/  @P2 LDC.64 R168, c[0x0][0x408] ;  /* 0x00010200ffa82b82 */ /* 0x01ae620000000a00 */
[-CC-:B------:R-:W-:Y:S01]  /*7a10*/  @P1 FFMA.FTZ R173, R183, R234.reuse, R233.reuse ;  /* 0x000000eab7ad1223 */ /* 0x180fe200000100e9 */
[----:B------:R-:W-:Y:S01]  /*7a20*/  @P1 FFMA.FTZ R176, R182, R234, R233 ;  /* 0x000000eab6b01223 */ /* 0x000fe200000100e9 */
[----:B-----5:R-:W-:Y:S01]  /*7a30*/  MOV R172, R32 ;  /* 0x0000002000ac7202 */ /* 0x020fe20000000f00 */
[----:B0-----:R-:W-:Y:S02]  /*7a40*/  IMAD.MOV.U32 R174, RZ, RZ, R33 ;  /* 0x000000ffffae7224 */ /* 0x001fe400078e0021 */
[----:B------:R-:W-:Y:S01]  /*7a50*/  @P1 FADD.FTZ R173, R196, -R173 ;  /* 0x800000adc4ad1221 */ /* 0x000fe20000010000 */
[----:B------:R-:W-:Y:S01]  /*7a60*/  @P1 FADD.FTZ R176, R199, -R176 ;  /* 0x800000b0c7b01221 */ /* 0x000fe20000010000 */
[----:B------:R-:W-:Y:S01]  /*7a70*/  MOV R230, R34 ;  /* 0x0000002200e67202 */ /* 0x000fe20000000f00 */
[----:B------:R-:W0:Y:S01]  /*7a80*/  @P2 LDC.64 R170, c[0x0][0x408] ;  /* 0x00010200ffaa2b82 */ /* 0x000e220000000a00 */
[----:B------:R-:W-:Y:S01]  /*7a90*/  @P1 FFMA.FTZ R172, R5, R173, R32 ;  /* 0x000000ad05ac1223 */ /* 0x000fe20000010020 */
[----:B------:R-:W-:Y:S01]  /*7aa0*/  @P1 FFMA.FTZ R173, R185, R234, R233 ;  /* 0x000000eab9ad1223 */ /* 0x000fe200000100e9 */
[----:B------:R-:W-:Y:S01]  /*7ab0*/  @P1 FFMA.FTZ R174, R5, R176, R33 ;  /* 0x000000b005ae1223 */ /* 0x000fe20000010021 */
[----:B------:R-:W-:Y:S01]  /*7ac0*/  @P2 LOP3.LUT P0, RZ, R186, 0xff, RZ, 0xc0, !PT ;  /* 0x000000ffbaff2812 */ /* 0x000fe2000780c0ff */
[-C--:B------:R-:W-:Y:S01]  /*7ad0*/  @P1 FFMA.FTZ R176, R184, R234.reuse, R233 ;  /* 0x000000eab8b01223 */ /* 0x080fe200000100e9 */
[----:B------:R-:W-:Y:S01]  /*7ae0*/  @P1 FADD.FTZ R173, R198, -R173 ;  /* 0x800000adc6ad1221 */ /* 0x000fe20000010000 */
[----:B------:R-:W-:Y:S01]  /*7af0*/  @P2 LOP3.LUT P4, RZ, R186, 0xff00, RZ, 0xc0, !PT ;  /* 0x0000ff00baff2812 */ /* 0x000fe2000788c0ff */
[----:B------:R-:W-:Y:S01]  /*7b00*/  @P1 FFMA.FTZ R175, R195, R234, R233 ;  /* 0x000000eac3af1223 */ /* 0x000fe200000100e9 */
[----:B------:R-:W-:Y:S01]  /*7b10*/  @P1 FADD.FTZ R176, R201, -R176 ;  /* 0x800000b0c9b01221 */ /* 0x000fe20000010000 */
[C---:B------:R-:W-:Y:S01]  /*7b20*/  @P1 FFMA.FTZ R230, R5.reuse, R173, R34 ;  /* 0x000000ad05e61223 */ /* 0x040fe20000010022 */
[----:B------:R-:W-:Y:S01]  /*7b30*/  MOV R178, R35 ;  /* 0x0000002300b27202 */ /* 0x000fe20000000f00 */
[----:B------:R-:W-:Y:S01]  /*7b40*/  @P1 FADD.FTZ R175, R200, -R175 ;  /* 0x800000afc8af1221 */ /* 0x000fe20000010000 */
[----:B------:R-:W-:Y:S01]  /*7b50*/  MOV R238, R28 ;  /* 0x0000001c00ee7202 */ /* 0x000fe20000000f00 */
[C---:B------:R-:W-:Y:S01]  /*7b60*/  @P1 FFMA.FTZ R178, R5.reuse, R176, R35 ;  /* 0x000000b005b21223 */ /* 0x040fe20000010023 */
[----:B------:R-:W-:Y:S01]  /*7b70*/  MOV R236, R29 ;  /* 0x0000001d00ec7202 */ /* 0x000fe20000000f00 */
[----:B-1----:R-:W-:Y:S01]  /*7b80*/  @P2 FMUL.FTZ R169, R172, R169 ;  /* 0x000000a9aca92220 */ /* 0x002fe20000410000 */
[----:B------:R-:W-:Y:S01]  /*7b90*/  @P1 FFMA.FTZ R238, R5, R175, R28 ;  /* 0x000000af05ee1223 */ /* 0x000fe2000001001c */
[----:B------:R-:W1:Y:S01]  /*7ba0*/  @P2 LDC.64 R176, c[0x0][0x408] ;  /* 0x00010200ffb02b82 */ /* 0x000e620000000a00 */
[----:B------:R-:W-:Y:S01]  /*7bb0*/  @P1 FFMA.FTZ R237, R197, R234, R233 ;  /* 0x000000eac5ed1223 */ /* 0x000fe200000100e9 */
[----:B------:R-:W-:Y:S01]  /*7bc0*/  @P2 FMUL.FTZ R172, R169, R168 ;  /* 0x000000a8a9ac2220 */ /* 0x000fe20000410000 */
[----:B------:R-:W-:-:S02]  /*7bd0*/  MOV R240, R30 ;  /* 0x0000001e00f07202 */ /* 0x000fc40000000f00 */
[----:B------:R-:W-:Y:S01]  /*7be0*/  @P1 FADD.FTZ R237, R202, -R237 ;  /* 0x800000edcaed1221 */ /* 0x000fe20000010000 */
[----:B0-----:R-:W-:Y:S01]  /*7bf0*/  @P2 FMUL.FTZ R171, R174, R171 ;  /* 0x000000abaeab2220 */ /* 0x001fe20000410000 */
[----:B------:R-:W-:Y:S01]  /*7c00*/  @P1 FFMA.FTZ R174, R194, R234, R233 ;  /* 0x000000eac2ae1223 */ /* 0x000fe200000100e9 */
[----:B------:R-:W-:Y:S01]  /*7c10*/  @P2 FSEL R172, R172, RZ, P0 ;  /* 0x000000ffacac2208 */ /* 0x000fe20000000000 */
[----:B------:R-:W0:Y:S01]  /*7c20*/  @P2 LDC.64 R168, c[0x0][0x408] ;  /* 0x00010200ffa82b82 */ /* 0x000e220000000a00 */
[----:B------:R-:W-:Y:S01]  /*7c30*/  @P2 FMUL.FTZ R173, R171, R170 ;  /* 0x000000aaabad2220 */ /* 0x000fe20000410000 */
[----:B------:R-:W-:Y:S01]  /*7c40*/  @P1 FADD.FTZ R174, R203, -R174 ;  /* 0x800000aecbae1221 */ /* 0x000fe20000010000 */
[----:B------:R-:W-:Y:S01]  /*7c50*/  @P2 F2FP.BF16.F32.PACK_AB R179, RZ, R172 ;  /* 0x000000acffb3223e */ /* 0x000fe200000010ff */
[C---:B------:R-:W-:Y:S01]  /*7c60*/  @P1 FFMA.FTZ R240, R5.reuse, R237, R30 ;  /* 0x000000ed05f01223 */ /* 0x040fe2000001001e */
[----:B------:R-:W-:Y:S01]  /*7c70*/  @P2 LOP3.LUT P0, RZ, R186, 0xff0000, RZ, 0xc0, !PT ;  /* 0x00ff0000baff2812 */ /* 0x000fe2000780c0ff */
[----:B------:R-:W-:Y:S01]  /*7c80*/  @P1 FFMA.FTZ R236, R5, R174, R29 ;  /* 0x000000ae05ec1223 */ /* 0x000fe2000001001d */
[----:B------:R-:W-:Y:S01]  /*7c90*/  @P2 FSEL R173, R173, RZ, P4 ;  /* 0x000000ffadad2208 */ /* 0x000fe20002000000 */
[----:B------:R-:W2:Y:S01]  /*7ca0*/  @P2 LDC.64 R170, c[0x0][0x408] ;  /* 0x00010200ffaa2b82 */ /* 0x000ea20000000a00 */
[----:B------:R-:W-:-:S02]  /*7cb0*/  @P2 LOP3.LUT P4, RZ, R187, 0xff, RZ, 0xc0, !PT ;  /* 0x000000ffbbff2812 */ /* 0x000fc4000788c0ff */
[----:B------:R-:W-:Y:S02]  /*7cc0*/  @P2 F2FP.BF16.F32.PACK_AB R235, RZ, R173 ;  /* 0x000000adffeb223e */ /* 0x000fe400000010ff */
[C---:B------:R-:W-:Y:S01]  /*7cd0*/  @P2 LOP3.LUT P5, RZ, R187.reuse, 0xff00, RZ, 0xc0, !PT ;  /* 0x0000ff00bbff2812 */ /* 0x040fe200078ac0ff */
[----:B-1----:R-:W-:Y:S02]  /*7ce0*/  @P2 FMUL.FTZ R177, R240, R177 ;  /* 0x000000b1f0b12220 */ /* 0x002fe40000410000 */
[----:B------:R-:W1:Y:S01]  /*7cf0*/  @P2 LDC.64 R172, c[0x0][0x408] ;  /* 0x00010200ffac2b82 */ /* 0x000e620000000a00 */
[----:B------:R-:W-:Y:S01]  /*7d00*/  @P2 LOP3.LUT P6, RZ, R187, 0xff0000, RZ, 0xc0, !PT ;  /* 0x00ff0000bbff2812 */ /* 0x000fe200078cc0ff */
[----:B------:R-:W-:Y:S01]  /*7d10*/  @P2 FMUL.FTZ R176, R177, R176 ;  /* 0x000000b0b1b02220 */ /* 0x000fe20000410000 */
[----:B------:R-:W-:-:S05]  /*7d20*/  @P2 PRMT R164, R179, 0x7610, R164 ;  /* 0x00007610b3a42816 */ /* 0x000fca00000000a4 */
[----:B------:R-:W3:Y:S01]  /*7d30*/  @P2 LDC.64 R174, c[0x0][0x408] ;  /* 0x00010200ffae2b82 */ /* 0x000ee20000000a00 */
[----:B0-----:R-:W-:Y:S01]  /*7d40*/  @P2 FMUL.FTZ R169, R230, R169 ;  /* 0x000000a9e6a92220 */ /* 0x001fe20000410000 */
[----:B------:R-:W-:Y:S02]  /*7d50*/  @P2 FSEL R176, R176, RZ, P6 ;  /* 0x000000ffb0b02208 */ /* 0x000fe40003000000 */
[----:B------:R-:W-:Y:S01]  /*7d60*/  @P2 PRMT R164, R164, 0x5410, R235 ;  /* 0x00005410a4a42816 */ /* 0x000fe200000000eb */
[----:B------:R-:W-:Y:S01]  /*7d70*/  @P2 FMUL.FTZ R168, R169, R168 ;  /* 0x000000a8a9a82220 */ /* 0x000fe20000410000 */
[----:B------:R-:W-:Y:S01]  /*7d80*/  @P2 F2FP.BF16.F32.PACK_AB R176, RZ, R176 ;  /* 0x000000b0ffb0223e */ /* 0x000fe200000010ff */
[----:B--2---:R-:W-:-:S03]  /*7d90*/  @P2 FMUL.FTZ R171, R178, R171 ;  /* 0x000000abb2ab2220 */ /* 0x004fc60000410000 */
[----:B------:R-:W-:Y:S01]  /*7da0*/  @P2 FSEL R168, R168, RZ, P0 ;  /* 0x000000ffa8a82208 */ /* 0x000fe20000000000 */
[----:B------:R-:W-:Y:S01]  /*7db0*/  @P2 FMUL.FTZ R170, R171, R170 ;  /* 0x000000aaabaa2220 */ /* 0x000fe20000410000 */
[----:B------:R-:W-:Y:S02]  /*7dc0*/  @P2 LOP3.LUT P0, RZ, R186, 0xff000000, RZ, 0xc0, !PT ;  /* 0xff000000baff2812 */ /* 0x000fe4000780c0ff */
[----:B------:R-:W-:Y:S01]  /*7dd0*/  @P2 F2FP.BF16.F32.PACK_AB R168, RZ, R168 ;  /* 0x000000a8ffa8223e */ /* 0x000fe200000010ff */
[----:B-1----:R-:W-:Y:S01]  /*7de0*/  @P2 FMUL.FTZ R173, R238, R173 ;  /* 0x000000adeead2220 */ /* 0x002fe20000410000 */
[----:B------:R-:W-:Y:S02]  /*7df0*/  @P2 FSEL R170, R170, RZ, P0 ;  /* 0x000000ffaaaa2208 */ /* 0x000fe40000000000 */
[----:B------:R-:W-:Y:S01]  /*7e00*/  @P2 PRMT R165, R168, 0x7610, R165 ;  /* 0x00007610a8a52816 */ /* 0x000fe200000000a5 */
[----:B------:R-:W-:Y:S01]  /*7e10*/  @P2 FMUL.FTZ R172, R173, R172 ;  /* 0x000000acadac2220 */ /* 0x000fe20000410000 */
[----:B------:R-:W-:-:S02]  /*7e20*/  @P2 F2FP.BF16.F32.PACK_AB R170, RZ, R170 ;  /* 0x000000aaffaa223e */ /* 0x000fc400000010ff */
[----:B------:R-:W-:Y:S01]  /*7e30*/  @P2 PRMT R167, R176, 0x7610, R167 ;  /* 0x00007610b0a72816 */ /* 0x000fe200000000a7 */
[----:B---3--:R-:W-:Y:S01]  /*7e40*/  @P2 FMUL.FTZ R175, R236, R175 ;  /* 0x000000afecaf2220 */ /* 0x008fe20000410000 */
        /* <DEDUP_REMOVED lines=21> */
.L_x_8615:
        /* <DEDUP_REMOVED lines=14> */
[C---:B------:R-:W-:Y:S01]  /*8080*/  FMUL.FTZ R161, R5.reuse, R168 ;  /* 0x000000a805a17220 */ /* 0x040fe20000410000 */
[----:B------:R-:W-:Y:S01]  /*8090*/  FADD.FTZ R168, R198, -R169 ;  /* 0x800000a9c6a87221 */ /* 0x000fe20000010000 */
[----:B------:R-:W-:Y:S01]  /*80a0*/  @P2 LOP3.LUT P4, RZ, R186, 0xff00, RZ, 0xc0, !PT ;  /* 0x0000ff00baff2812 */ /* 0x000fe2000788c0ff */
[--C-:B------:R-:W-:Y:S01]  /*80b0*/  FFMA.FTZ R176, R184, R234, R233.reuse ;  /* 0x000000eab8b07223 */ /* 0x100fe200000100e9 */
[----:B------:R-:W-:Y:S01]  /*80c0*/  FSEL R160, R160, RZ, P0 ;  /* 0x000000ffa0a07208 */ /* 0x000fe20000000000 */
[----:B------:R-:W-:Y:S01]  /*80d0*/  FMUL.FTZ R168, R5, R168 ;  /* 0x000000a805a87220 */ /* 0x000fe20000410000 */
[----:B------:R-:W3:Y:S01]  /*80e0*/  @P2 LDC.64 R92, c[0x0][0x408] ;  /* 0x00010200ff5c2b82 */ /* 0x000ee20000000a00 */
[----:B------:R-:W-:Y:S01]  /*80f0*/  FSEL R161, R161, RZ, P0 ;  /* 0x000000ffa1a17208 */ /* 0x000fe20000000000 */
[-CC-:B------:R-:W-:Y:S01]  /*8100*/  FFMA.FTZ R230, R194, R234.reuse, R233.reuse ;  /* 0x000000eac2e67223 */ /* 0x180fe200000100e9 */
[-CC-:B------:R-:W-:Y:S01]  /*8110*/  FFMA.FTZ R177, R197, R234.reuse, R233.reuse ;  /* 0x000000eac5b17223 */ /* 0x180fe200000100e9 */
[----:B------:R-:W-:Y:S01]  /*8120*/  FFMA.FTZ R236, R204, R234, R233 ;  /* 0x000000eaccec7223 */ /* 0x000fe200000100e9 */
[----:B------:R-:W-:Y:S01]  /*8130*/  FADD.FTZ R176, R201, -R176 ;  /* 0x800000b0c9b07221 */ /* 0x000fe20000010000 */
[----:B------:R-:W-:Y:S01]  /*8140*/  FADD.FTZ R230, R203, -R230 ;  /* 0x800000e6cbe67221 */ /* 0x000fe20000010000 */
[----:B------:R-:W-:Y:S01]  /*8150*/  @P2 LOP3.LUT P5, RZ, R187, 0xff00, RZ, 0xc0, !PT ;  /* 0x0000ff00bbff2812 */ /* 0x000fe200078ac0ff */
[----:B-1----:R-:W-:Y:S01]  /*8160*/  @P2 FMUL.FTZ R163, R161, R163 ;  /* 0x000000a3a1a32220 */ /* 0x002fe20000410000 */
[----:B------:R-:W1:Y:S01]  /*8170*/  @P2 LDC.64 R170, c[0x0][0x408] ;  /* 0x00010200ffaa2b82 */ /* 0x000e620000000a00 */
[----:B------:R-:W-:-:S02]  /*8180*/  FADD.FTZ R236, R205, -R236 ;  /* 0x800000eccdec7221 */ /* 0x000fc40000010000 */
[----:B------:R-:W-:Y:S01]  /*8190*/  @P2 FMUL.FTZ R163, R163, R162 ;  /* 0x000000a2a3a32220 */ /* 0x000fe20000410000 */
[----:B------:R-:W-:Y:S01]  /*81a0*/  FSEL R162, R168, RZ, P0 ;  /* 0x000000ffa8a27208 */ /* 0x000fe20000000000 */
[----:B--2---:R-:W-:-:S03]  /*81b0*/  @P2 FMUL.FTZ R95, R160, R95 ;  /* 0x0000005fa05f2220 */ /* 0x004fc60000410000 */
[----:B------:R-:W2:Y:S01]  /*81c0*/  @P2 LDC.64 R168, c[0x0][0x408] ;  /* 0x00010200ffa82b82 */ /* 0x000ea20000000a00 */
[----:B------:R-:W-:Y:S01]  /*81d0*/  @P2 FSEL R163, R163, RZ, P4 ;  /* 0x000000ffa3a32208 */ /* 0x000fe20002000000 */
[----:B------:R-:W-:Y:S01]  /*81e0*/  @P2 FMUL.FTZ R94, R95, R94 ;  /* 0x0000005e5f5e2220 */ /* 0x000fe20000410000 */
[----:B------:R-:W-:Y:S02]  /*81f0*/  FFMA.FTZ R95, R195, R234, R233 ;  /* 0x000000eac35f7223 */ /* 0x000fe400000100e9 */
[----:B------:R-:W-:Y:S01]  /*8200*/  @P2 F2FP.BF16.F32.PACK_AB R163, RZ, R163 ;  /* 0x000000a3ffa3223e */ /* 0x000fe200000010ff */
[----:B------:R-:W-:Y:S01]  /*8210*/  FADD.FTZ R234, R202, -R177 ;  /* 0x800000b1caea7221 */ /* 0x000fe20000010000 */
[----:B---3--:R-:W-:Y:S01]  /*8220*/  @P2 FMUL.FTZ R93, R162, R93 ;  /* 0x0000005da25d2220 */ /* 0x008fe20000410000 */
[----:B------:R-:W3:Y:S01]  /*8230*/  @P2 LDC.64 R172, c[0x0][0x408] ;  /* 0x00010200ffac2b82 */ /* 0x000ee20000000a00 */
[----:B------:R-:W-:Y:S01]  /*8240*/  @P2 FSEL R94, R94, RZ, P1 ;  /* 0x000000ff5e5e2208 */ /* 0x000fe20000800000 */
[----:B------:R-:W-:Y:S01]  /*8250*/  FADD.FTZ R178, R200, -R95 ;  /* 0x8000005fc8b27221 */ /* 0x000fe20000010000 */
[----:B------:R-:W-:Y:S01]  /*8260*/  @P2 FMUL.FTZ R92, R93, R92 ;  /* 0x0000005c5d5c2220 */ /* 0x000fe20000410000 */
[----:B------:R-:W-:Y:S01]  /*8270*/  @P2 LOP3.LUT P1, RZ, R186, 0xff0000, RZ, 0xc0, !PT ;  /* 0x00ff0000baff2812 */ /* 0x000fe2000782c0ff */
[C---:B------:R-:W-:Y:S01]  /*8280*/  FMUL.FTZ R93, R5.reuse, R176 ;  /* 0x000000b0055d7220 */ /* 0x040fe20000410000 */
[----:B------:R-:W-:Y:S01]  /*8290*/  @P2 F2FP.BF16.F32.PACK_AB R94, RZ, R94 ;  /* 0x0000005eff5e223e */ /* 0x000fe200000010ff */
[C---:B------:R-:W-:Y:S01]  /*82a0*/  FMUL.FTZ R95, R5.reuse, R178 ;  /* 0x000000b2055f7220 */ /* 0x040fe20000410000 */
[----:B0-----:R-:W0:Y:S01]  /*82b0*/  @P2 LDC.64 R174, c[0x0][0x408] ;  /* 0x00010200ffae2b82 */ /* 0x001e220000000a00 */
[----:B------:R-:W-:Y:S01]  /*82c0*/  @P2 FSEL R92, R92, RZ, P1 ;  /* 0x000000ff5c5c2208 */ /* 0x000fe20000800000 */
[C---:B------:R-:W-:Y:S01]  /*82d0*/  FMUL.FTZ R176, R5.reuse, R230 ;  /* 0x000000e605b07220 */ /* 0x040fe20000410000 */
[----:B------:R-:W-:Y:S01]  /*82e0*/  @P2 PRMT R164, R94, 0x7610, R164 ;  /* 0x000076105ea42816 */ /* 0x000fe200000000a4 */
[C---:B------:R-:W-:Y:S01]  /*82f0*/  FMUL.FTZ R177, R5.reuse, R234 ;  /* 0x000000ea05b17220 */ /* 0x040fe20000410000 */
[----:B------:R-:W-:Y:S01]  /*8300*/  FMUL.FTZ R178, R5, R236 ;  /* 0x000000ec05b27220 */ /* 0x000fe20000410000 */
[----:B------:R-:W-:-:S02]  /*8310*/  @P2 F2FP.BF16.F32.PACK_AB R5, RZ, R92 ;  /* 0x0000005cff05223e */ /* 0x000fc400000010ff */
[----:B------:R-:W-:Y:S02]  /*8320*/  @P2 PRMT R164, R164, 0x5410, R163 ;  /* 0x00005410a4a42816 */ /* 0x000fe400000000a3 */
[----:B------:R-:W-:Y:S02]  /*8330*/  FSEL R163, R93, RZ, P0 ;  /* 0x000000ff5da37208 */ /* 0x000fe40000000000 */
[----:B------:R-:W-:Y:S02]  /*8340*/  FSEL R92, R95, RZ, P0 ;  /* 0x000000ff5f5c7208 */ /* 0x000fe40000000000 */
[----:B------:R-:W-:Y:S01]  /*8350*/  FSEL R93, R176, RZ, P0 ;  /* 0x000000ffb05d7208 */ /* 0x000fe20000000000 */
[----:B--2---:R-:W-:Y:S01]  /*8360*/  @P2 FMUL.FTZ R169, R163, R169 ;  /* 0x000000a9a3a92220 */ /* 0x004fe20000410000 */
[----:B------:R-:W-:Y:S01]  /*8370*/  FSEL R94, R177, RZ, P0 ;  /* 0x000000ffb15e7208 */ /* 0x000fe20000000000 */
[----:B-1----:R-:W-:Y:S01]  /*8380*/  @P2 FMUL.FTZ R171, R92, R171 ;  /* 0x000000ab5cab2220 */ /* 0x002fe20000410000 */
[----:B------:R-:W-:Y:S01]  /*8390*/  @P2 LOP3.LUT P1, RZ, R186, 0xff000000, RZ, 0xc0, !PT ;  /* 0xff000000baff2812 */ /* 0x000fe2000782c0ff */
[----:B------:R-:W-:Y:S01]  /*83a0*/  @P2 FMUL.FTZ R168, R169, R168 ;  /* 0x000000a8a9a82220 */ /* 0x000fe20000410000 */
[----:B---3--:R-:W-:Y:S01]  /*83b0*/  @P2 FMUL.FTZ R173, R93, R173 ;  /* 0x000000ad5dad2220 */ /* 0x008fe20000410000 */
[----:B------:R-:W-:Y:S01]  /*83c0*/  @P2 FMUL.FTZ R170, R171, R170 ;  /* 0x000000aaabaa2220 */ /* 0x000fe20000410000 */
[----:B------:R-:W-:Y:S01]  /*83d0*/  @P2 LOP3.LUT P4, RZ, R187, 0xff, RZ, 0xc0, !PT ;  /* 0x000000ffbbff2812 */ /* 0x000fe2000788c0ff */
[----:B0-----:R-:W-:Y:S01]  /*83e0*/  @P2 FMUL.FTZ R175, R94, R175 ;  /* 0x000000af5eaf2220 */ /* 0x001fe20000410000 */
[----:B------:R-:W-:Y:S01]  /*83f0*/  @P2 FMUL.FTZ R172, R173, R172 ;  /* 0x000000acadac2220 */ /* 0x000fe20000410000 */
[----:B------:R-:W-:-:S02]  /*8400*/  @P2 FSEL R168, R168, RZ, P1 ;  /* 0x000000ffa8a82208 */ /* 0x000fc40000800000 */
[----:B------:R-:W-:Y:S01]  /*8410*/  @P2 FMUL.FTZ R174, R175, R174 ;  /* 0x000000aeafae2220 */ /* 0x000fe20000410000 */
[----:B------:R-:W-:Y:S02]  /*8420*/  @P2 LOP3.LUT P1, RZ, R187, 0xff0000, RZ, 0xc0, !PT ;  /* 0x00ff0000bbff2812 */ /* 0x000fe4000782c0ff */
[----:B------:R-:W-:Y:S02]  /*8430*/  @P2 FSEL R170, R170, RZ, P4 ;  /* 0x000000ffaaaa2208 */ /* 0x000fe40002000000 */
[----:B------:R-:W-:Y:S02]  /*8440*/  @P2 FSEL R172, R172, RZ, P5 ;  /* 0x000000ffacac2208 */ /* 0x000fe40002800000 */
[----:B------:R-:W-:Y:S02]  /*8450*/  @P2 FSEL R174, R174, RZ, P1 ;  /* 0x000000ffaeae2208 */ /* 0x000fe40000800000 */
[----:B------:R-:W-:Y:S02]  /*8460*/  @P2 F2FP.BF16.F32.PACK_AB R170, RZ, R170 ;  /* 0x000000aaffaa223e */ /* 0x000fe400000010ff */
[----:B------:R-:W-:-:S02]  /*8470*/  @P2 PRMT R165, R5, 0x7610, R165 ;  /* 0x0000761005a52816 */ /* 0x000fc400000000a5 */
[----:B------:R-:W-:Y:S02]  /*8480*/  @P2 F2FP.BF16.F32.PACK_AB R168, RZ, R168 ;  /* 0x000000a8ffa8223e */ /* 0x000fe400000010ff */
[----:B------:R-:W-:Y:S02]  /*8490*/  @P2 F2FP.BF16.F32.PACK_AB R172, RZ, R172 ;  /* 0x000000acffac223e */ /* 0x000fe400000010ff */
[----:B------:R-:W-:Y:S02]  /*84a0*/  @P2 F2FP.BF16.F32.PACK_AB R174, RZ, R174 ;  /* 0x000000aeffae223e */ /* 0x000fe400000010ff */
[----:B------:R-:W-:Y:S02]  /*84b0*/  @P2 PRMT R166, R170, 0x7610, R166 ;  /* 0x00007610aaa62816 */ /* 0x000fe400000000a6 */
[----:B------:R-:W-:Y:S02]  /*84c0*/  FSEL R95, R178, RZ, P0 ;  /* 0x000000ffb25f7208 */ /* 0x000fe40000000000 */
[----:B------:R-:W-:-:S02]  /*84d0*/  @P2 PRMT R165, R165, 0x5410, R168 ;  /* 0x00005410a5a52816 */ /* 0x000fc400000000a8 */
        /* <DEDUP_REMOVED lines=11> */
.L_x_8618:
        /* <DEDUP_REMOVED lines=24> */
.L_x_8620:
[----:B------:R-:W-:Y:S05]  /*8710*/  BSYNC.RECONVERGENT B3 ;  /* 0x0000000000037941 */ /* 0x000fea0003800200 */
.L_x_8619:
        /* <DEDUP_REMOVED lines=13> */
.L_x_8622:
[----:B------:R-:W-:Y:S05]  /*87f0*/  BSYNC.RECONVERGENT B3 ;  /* 0x0000000000037941 */ /* 0x000fea0003800200 */
.L_x_8621:
        /* <DEDUP_REMOVED lines=13> */
.L_x_8624:
[----:B------:R-:W-:Y:S05]  /*88d0*/  BSYNC.RECONVERGENT B3 ;  /* 0x0000000000037941 */ /* 0x000fea0003800200 */
.L_x_8623:
        /* <DEDUP_REMOVED lines=13> */
.L_x_8626:
[----:B------:R-:W-:Y:S05]  /*89b0*/  BSYNC.RECONVERGENT B3 ;  /* 0x0000000000037941 */ /* 0x000fea0003800200 */
.L_x_8625:
        /* <DEDUP_REMOVED lines=13> */
.L_x_8628:
[----:B------:R-:W-:Y:S05]  /*8a90*/  BSYNC.RECONVERGENT B3 ;  /* 0x0000000000037941 */ /* 0x000fea0003800200 */
.L_x_8627:
        /* <DEDUP_REMOVED lines=13> */
.L_x_8630:
[----:B------:R-:W-:Y:S05]  /*8b70*/  BSYNC.RECONVERGENT B3 ;  /* 0x0000000000037941 */ /* 0x000fea0003800200 */
.L_x_8629:
        /* <DEDUP_REMOVED lines=13> */
.L_x_8632:
[----:B------:R-:W-:Y:S05]  /*8c50*/  BSYNC.RECONVERGENT B3 ;  /* 0x0000000000037941 */ /* 0x000fea0003800200 */
.L_x_8631:
[----:B------:R-:W-:-:S04]  /*8c60*/  @P2 F2FP.BF16.F32.PACK_AB R168, RZ, R168 ;  /* 0x000000a8ffa8223e */ /* 0x000fc800000010ff */
[----:B------:R-:W-:-:S07]  /*8c70*/  @P2 PRMT R167, R167, 0x5410, R168 ;  /* 0x00005410a7a72816 */ /* 0x000fce00000000a8 */
.L_x_8617:
[----:B------:R-:W-:Y:S05]  /*8c80*/  BSYNC.RECONVERGENT B1 ;  /* 0x0000000000017941 */ /* 0x000fea0003800200 */
.L_x_8614:
[----:B------:R-:W1:Y:S08]  /*8c90*/  @P3 LDC.64 R170, c[0x0][0x478] ;  /* 0x00011e00ffaa3b82 */ /* 0x000e700000000a00 */
[----:B------:R-:W2:Y:S01]  /*8ca0*/  @P2 LDC.64 R168, c[0x0][0x468] ;  /* 0x00011a00ffa82b82 */ /* 0x000ea20000000a00 */
[----:B-1----:R-:W-:-:S05]  /*8cb0*/  @P3 IMAD.WIDE.U32 R170, R232, 0x20, R170 ;  /* 0x00000020e8aa3825 */ /* 0x002fca00078e00aa */
[----:B------:R1:W-:Y:S01]  /*8cc0*/  @P3 STG.E.128 desc[UR6][R170.64], R160 ;  /* 0x000000a0aa003986 */ /* 0x0003e2000c101d06 */
[----:B--2---:R-:W-:-:S03]  /*8cd0*/  @P2 IMAD.WIDE.U32 R168, R231, 0x10, R168 ;  /* 0x00000010e7a82825 */ /* 0x004fc600078e00a8 */
[----:B------:R1:W-:Y:S04]  /*8ce0*/  @P3 STG.E.128 desc[UR6][R170.64+0x10], R92 ;  /* 0x0000105caa003986 */ /* 0x0003e8000c101d06 */
[----:B------:R1:W-:Y:S02]  /*8cf0*/  @P2 STG.E.128 desc[UR6][R168.64], R164 ;  /* 0x000000a4a8002986 */ /* 0x0003e4000c101d06 */
.L_x_8613:
[----:B------:R-:W-:Y:S05]  /*8d00*/  BSYNC.RECONVERGENT B2 ;  /* 0x0000000000027941 */ /* 0x000fea0003800200 */
.L_x_8612:
[----:B-1-34-:R-:W1:Y:S02]  /*8d10*/  LDC.64 R168, c[0x0][0x380] ;  /* 0x0000e000ffa87b82 */ /* 0x01ae640000000a00 */
[----:B-1----:R-:W-:-:S04]  /*8d20*/  LEA R3, R168, R3, 0x2 ;  /* 0x00000003a8037211 */ /* 0x002fc800078e10ff */
[----:B------:R-:W-:-:S13]  /*8d30*/  ISETP.GE.AND P0, PT, R3, R169, PT ;  /* 0x000000a90300720c */ /* 0x000fda0003f06270 */
[----:B------:R-:W-:Y:S05]  /*8d40*/  @!P0 BRA `(.L_x_8633) ;  /* 0xffffff78006c8947 */ /* 0x000fea000383ffff */
.L_x_8537:
[----:B------:R-:W-:Y:S05]  /*8d50*/  BSYNC B0 ;  /* 0x0000000000007941 */ /* 0x000fea0003800000 */
.L_x_8536:
        /* <DEDUP_REMOVED lines=13> */
[----:B------:R-:W-:Y:S01]  /*8e30*/  IADD3 R35, PT, PT, R33, R0, RZ ;  /* 0x0000000021237210 */ /* 0x000fe20007ffe0ff */
[----:B------:R-:W-:Y:S01]  /*8e40*/  IMAD.IADD R2, R2, 0x1, R3 ;  /* 0x0000000102027824 */ /* 0x000fe200078e0203 */
[----:B------:R-:W-:Y:S02]  /*8e50*/  IADD3 R47, P0, PT, R47, R48, RZ ;  /* 0x000000302f2f7210 */ /* 0x000fe40007f1e0ff */
[----:B------:R-:W-:Y:S02]  /*8e60*/  ISETP.GE.U32.AND P5, PT, R35, 0x80, PT ;  /* 0x000000802300780c */ /* 0x000fe40003fa6070 */
[----:B------:R-:W-:Y:S01]  /*8e70*/  STS.128 [R2], R96 ;  /* 0x0000006002007388 */ /* 0x000fe20000000c00 */
[----:B------:R-:W-:Y:S02]  /*8e80*/  SHF.L.U32 R0, R47, 0x2, RZ ;  /* 0x000000022f007819 */ /* 0x000fe400000006ff */
[C---:B------:R-:W-:Y:S01]  /*8e90*/  ISETP.GE.U32.AND P4, PT, R35.reuse, 0x180, PT ;  /* 0x000001802300780c */ /* 0x040fe20003f86070 */
[----:B------:R-:W-:Y:S01]  /*8ea0*/  STS.128 [R2+0x10], R100 ;  /* 0x0000106402007388 */ /* 0x000fe20000000c00 */
[----:B------:R-:W-:-:S02]  /*8eb0*/  ISETP.GE.U32.AND P3, PT, R35, 0x200, PT ;  /* 0x000002002300780c */ /* 0x000fc40003f66070 */
        /* <DEDUP_REMOVED lines=119> */
[----:B------:R-:W-:Y:S02]  /*9630*/  @P5 MOV R3, R47 ;  /* 0x0000002f00035202 */ /* 0x000fe40000000f00 */
[----:B------:R-:W-:Y:S01]  /*9640*/  @P5 IADD3 R42, P6, PT, R42, 0x200, RZ ;  /* 0x000002002a2a5810 */ /* 0x000fe20007fde0ff */
[----:B------:R-:W3:Y:S01]  /*9650*/  LDS R18, [R6+0x2800] ;  /* 0x0028000006127984 */ /* 0x000ee20000000800 */
[----:B------:R-:W-:Y:S02]  /*9660*/  FADD.FTZ R14, R14, R17 ;  /* 0x000000110e0e7221 */ /* 0x000fe40000010000 */
[----:B------:R-:W-:Y:S01]  /*9670*/  @P0 MOV R4, R42 ;  /* 0x0000002a00040202 */ /* 0x000fe20000000f00 */
[----:B------:R1:W-:Y:S01]  /*9680*/  @P5 STG.E desc[UR6][R2.64], R5 ;  /* 0x0000000502005986 */ /* 0x0003e2000c101906 */
[----:B------:R-:W-:Y:S01]  /*9690*/  @P5 IMAD.X R47, RZ, RZ, R47, P6 ;  /* 0x000000ffff2f5224 */ /* 0x000fe200030e062f */
[----:B------:R-:W-:-:S02]  /*96a0*/  ISETP.GE.U32.AND P5, PT, R35, 0x380, PT ;  /* 0x000003802300780c */ /* 0x000fc40003fa6070 */
        /* <DEDUP_REMOVED lines=49> */
[----:B--2---:R-:W-:Y:S01]  /*99c0*/  @P4 MOV R2, R42 ;  /* 0x0000002a00024202 */ /* 0x004fe20000000f00 */
[----:B------:R-:W-:Y:S01]  /*99d0*/  @P4 IMAD.MOV.U32 R3, RZ, RZ, R47 ;  /* 0x000000ffff034224 */ /* 0x000fe200078e002f */
[----:B------:R-:W-:Y:S01]  /*99e0*/  @P4 IADD3 R42, P0, PT, R42, 0x200, RZ ;  /* 0x000002002a2a4810 */ /* 0x000fe20007f1e0ff */
[----:B------:R-:W-:-:S03]  /*99f0*/  FADD.FTZ R10, R7, R10 ;  /* 0x0000000a070a7221 */ /* 0x000fc60000010000 */
[----:B------:R2:W-:Y:S01]  /*9a00*/  @P4 STG.E desc[UR6][R2.64], R27 ;  /* 0x0000001b02004986 */ /* 0x0005e2000c101906 */
[----:B------:R-:W-:Y:S01]  /*9a10*/  @P4 IADD3.X R47, PT, PT, RZ, R47, RZ, P0, !PT ;  /* 0x0000002fff2f4210 */ /* 0x000fe200007fe4ff */
[----:B0-----:R-:W-:Y:S02]  /*9a20*/  FADD.FTZ R10, R10, R25 ;  /* 0x000000190a0a7221 */ /* 0x001fe40000010000 */
[----:B------:R-:W0:Y:S01]  /*9a30*/  LDS R27, [R6+0x3e00] ;  /* 0x003e0000061b7984 */ /* 0x000e220000000800 */
[----:B-1----:R-:W-:Y:S01]  /*9a40*/  FADD.FTZ R35, R8, R35 ;  /* 0x0000002308237221 */ /* 0x002fe20000010000 */
[----:B--2---:R-:W-:Y:S02]  /*9a50*/  @P3 MOV R2, R48 ;  /* 0x0000003000023202 */ /* 0x004fe40000000f00 */
[----:B------:R-:W-:Y:S02]  /*9a60*/  @P3 MOV R3, R49 ;  /* 0x0000003100033202 */ /* 0x000fe40000000f00 */
[----:B------:R-:W-:-:S03]  /*9a70*/  @P3 IADD3 R48, P0, PT, R48, 0x200, RZ ;  /* 0x0000020030303810 */ /* 0x000fc60007f1e0ff */
[----:B------:R1:W-:Y:S01]  /*9a80*/  @P3 STG.E desc[UR6][R2.64], R45 ;  /* 0x0000002d02003986 */ /* 0x0003e2000c101906 */
[----:B------:R-:W-:Y:S02]  /*9a90*/  @P3 IADD3.X R49, PT, PT, RZ, R49, RZ, P0, !PT ;  /* 0x00000031ff313210 */ /* 0x000fe400007fe4ff */
[----:B-1----:R-:W-:Y:S02]  /*9aa0*/  @P3 MOV R2, R42 ;  /* 0x0000002a00023202 */ /* 0x002fe40000000f00 */
[----:B------:R-:W-:Y:S02]  /*9ab0*/  @P3 MOV R3, R47 ;  /* 0x0000002f00033202 */ /* 0x000fe40000000f00 */
[----:B------:R-:W-:-:S03]  /*9ac0*/  @P3 IADD3 R42, P4, PT, R42, 0x200, RZ ;  /* 0x000002002a2a3810 */ /* 0x000fc60007f9e0ff */
[----:B------:R1:W-:Y:S01]  /*9ad0*/  @P3 STG.E desc[UR6][R2.64], R9 ;  /* 0x0000000902003986 */ /* 0x0003e2000c101906 */
[----:B------:R-:W-:Y:S01]  /*9ae0*/  @P3 IADD3.X R47, PT, PT, RZ, R47, RZ, P4, !PT ;  /* 0x0000002fff2f3210 */ /* 0x000fe200027fe4ff */
[----:B0-----:R-:W-:Y:S01]  /*9af0*/  FADD.FTZ R27, R10, R27 ;  /* 0x0000001b0a1b7221 */ /* 0x001fe20000010000 */
[----:B-1----:R-:W-:Y:S01]  /*9b00*/  @P2 MOV R2, R48 ;  /* 0x0000003000022202 */ /* 0x002fe20000000f00 */
[----:B------:R-:W-:Y:S01]  /*9b10*/  @P2 IMAD.MOV.U32 R3, RZ, RZ, R49 ;  /* 0x000000ffff032224 */ /* 0x000fe200078e0031 */
[----:B------:R-:W-:-:S04]  /*9b20*/  @P2 IADD3 R48, P0, PT, R48, 0x200, RZ ;  /* 0x0000020030302810 */ /* 0x000fc80007f1e0ff */
        /* <DEDUP_REMOVED lines=9> */
[----:B------:R-:W-:Y:S02]  /*9bc0*/  @P1 MOV R5, R47 ;  /* 0x0000002f00051202 */ /* 0x000fe40000000f00 */
[----:B------:R-:W-:Y:S01]  /*9bd0*/  @P5 MOV R6, R42 ;  /* 0x0000002a00065202 */ /* 0x000fe20000000f00 */
[----:B------:R-:W-:Y:S01]  /*9be0*/  @P1 IMAD.X R47, RZ, RZ, R47, P2 ;  /* 0x000000ffff2f1224 */ /* 0x000fe200010e062f */
[----:B------:R-:W-:-:S02]  /*9bf0*/  @P5 IADD3 R42, P2, PT, R42, 0x200, RZ ;  /* 0x000002002a2a5810 */ /* 0x000fc40007f5e0ff */
[----:B0-----:R-:W-:Y:S02]  /*9c00*/  @P1 MOV R2, R48 ;  /* 0x0000003000021202 */ /* 0x001fe40000000f00 */
[----:B------:R-:W-:Y:S02]  /*9c10*/  @P1 IADD3 R48, P0, PT, R48, 0x200, RZ ;  /* 0x0000020030301810 */ /* 0x000fe40007f1e0ff */
[-C--:B------:R-:W-:Y:S02]  /*9c20*/  @P1 MOV R3, R49.reuse ;  /* 0x0000003100031202 */ /* 0x080fe40000000f00 */
[----:B------:R-:W-:Y:S02]  /*9c30*/  @P1 IADD3.X R49, PT, PT, RZ, R49, RZ, P0, !PT ;  /* 0x00000031ff311210 */ /* 0x000fe400007fe4ff */
[-C--:B------:R-:W-:Y:S01]  /*9c40*/  @P5 MOV R7, R47.reuse ;  /* 0x0000002f00075202 */ /* 0x080fe20000000f00 */
[----:B------:R0:W-:Y:S01]  /*9c50*/  @P1 STG.E desc[UR6][R2.64], R33 ;  /* 0x0000002102001986 */ /* 0x0001e2000c101906 */
[----:B------:R-:W-:-:S03]  /*9c60*/  @P5 IADD3.X R47, PT, PT, RZ, R47, RZ, P2, !PT ;  /* 0x0000002fff2f5210 */ /* 0x000fc600017fe4ff */
[----:B------:R1:W-:Y:S01]  /*9c70*/  @P1 STG.E desc[UR6][R4.64], R11 ;  /* 0x0000000b04001986 */ /* 0x0003e2000c101906 */
[----:B0-----:R-:W-:Y:S02]  /*9c80*/  @P5 MOV R2, R48 ;  /* 0x0000003000025202 */ /* 0x001fe40000000f00 */
[-C--:B------:R-:W-:Y:S02]  /*9c90*/  @P5 MOV R3, R49.reuse ;  /* 0x0000003100035202 */ /* 0x080fe40000000f00 */
[----:B------:R-:W-:Y:S01]  /*9ca0*/  @P5 IADD3 R48, P0, PT, R48, 0x200, RZ ;  /* 0x0000020030305810 */ /* 0x000fe20007f1e0ff */
[----:B-1----:R-:W-:Y:S01]  /*9cb0*/  IMAD.MOV.U32 R5, RZ, RZ, R47 ;  /* 0x000000ffff057224 */ /* 0x002fe200078e002f */
[----:B------:R-:W-:Y:S01]  /*9cc0*/  MOV R4, R42 ;  /* 0x0000002a00047202 */ /* 0x000fe20000000f00 */
[----:B------:R0:W-:Y:S01]  /*9cd0*/  @P5 STG.E desc[UR6][R2.64], R35 ;  /* 0x0000002302005986 */ /* 0x0001e2000c101906 */
[----:B------:R-:W-:-:S03]  /*9ce0*/  @P5 IADD3.X R49, PT, PT, RZ, R49, RZ, P0, !PT ;  /* 0x00000031ff315210 */ /* 0x000fc600007fe4ff */
[----:B------:R1:W-:Y:S01]  /*9cf0*/  @P5 STG.E desc[UR6][R6.64], R31 ;  /* 0x0000001f06005986 */ /* 0x0003e2000c101906 */
[----:B0-----:R-:W-:Y:S02]  /*9d00*/  MOV R2, R48 ;  /* 0x0000003000027202 */ /* 0x001fe40000000f00 */
[----:B------:R-:W-:Y:S01]  /*9d10*/  MOV R3, R49 ;  /* 0x0000003100037202 */ /* 0x000fe20000000f00 */
[----:B------:R-:W-:Y:S06]  /*9d20*/  @!P6 EXIT ;  /* 0x000000000000e94d */ /* 0x000fec0003800000 */
[----:B------:R-:W-:Y:S04]  /*9d30*/  STG.E desc[UR6][R2.64], R27 ;  /* 0x0000001b02007986 */ /* 0x000fe8000c101906 */
[----:B------:R-:W-:Y:S01]  /*9d40*/  STG.E desc[UR6][R4.64], R13 ;  /* 0x0000000d04007986 */ /* 0x000fe2000c101906 */
[----:B------:R-:W-:Y:S05]  /*9d50*/  EXIT ;  /* 0x000000000000794d */ /* 0x000fea0003800000 */
.L_x_8548:
[----:B--2---:R-:W-:Y:S01]  /*9d60*/  HFMA2 R178, -RZ, RZ, 0, 5.9604644775390625e-08 ;  /* 0x00000001ffb27431 */ /* 0x004fe200000001ff */
[----:B------:R-:W-:Y:S01]  /*9d70*/  BSSY B1, `(.L_x_8634) ;  /* 0x0000006000017945 */ /* 0x000fe20003800000 */
[----:B------:R-:W-:Y:S02]  /*9d80*/  MOV R179, 0x1f ;  /* 0x0000001f00b37802 */ /* 0x000fe40000000f00 */
[----:B------:R-:W-:-:S07]  /*9d90*/  MOV R176, 0xffffffff ;  /* 0xffffffff00b07802 */ /* 0x000fce0000000f00 */
[----:B0----5:R-:W-:Y:S05]  /*9da0*/  WARPSYNC.COLLECTIVE R176, `(.L_x_8635) ;  /* 0x00000000b0087348 */ /* 0x021fea0003c00000 */
[----:B------:R1:W2:Y:S02]  /*9db0*/  SHFL.BFLY P0, R177, R239, R178, R179 ;  /* 0x0c0000b2efb17389 */ /* 0x0002a400000000b3 */
[----:B012--5:R-:W-:Y:S05]  /*9dc0*/  ENDCOLLECTIVE ;  /* 0x000000000000791b */ /* 0x027fea0003800000 */
.L_x_8635:
[----:B------:R-:W-:Y:S05]  /*9dd0*/  BSYNC B1 ;  /* 0x0000000000017941 */ /* 0x000fea0003800000 */
.L_x_8634:
        /* <DEDUP_REMOVED lines=9> */
.L_x_8636:
[----:B------:R-:W-:Y:S02]  /*9e70*/  HFMA2 R178, -RZ, RZ, 0, 1.1920928955078125e-07 ;  /* 0x00000002ffb27431 */ /* 0x000fe400000001ff */
[----:B------:R-:W-:Y:S01]  /*9e80*/  IMAD.MOV.U32 R239, RZ, RZ, R168 ;  /* 0x000000ffffef7224 */ /* 0x000fe200078e00a8 */
[----:B------:R-:W-:-:S07]  /*9e90*/  MOV R169, R177 ;  /* 0x000000b100a97202 */ /* 0x000fce0000000f00 */
[----:B------:R-:W-:Y:S05]  /*9ea0*/  WARPSYNC.COLLECTIVE R176, `(.L_x_8637) ;  /* 0x00000000b0087348 */ /* 0x000fea0003c00000 */
[----:B------:R0:W1:Y:S02]  /*9eb0*/  SHFL.BFLY P0, R177, R239, R178, R179 ;  /* 0x0c0000b2efb17389 */ /* 0x00006400000000b3 */
[----:B01----:R-:W-:Y:S05]  /*9ec0*/  ENDCOLLECTIVE ;  /* 0x000000000000791b */ /* 0x003fea0003800000 */
.L_x_8637:
[----:B------:R-:W-:-:S05]  /*9ed0*/  FADD.FTZ R169, R169, R238 ;  /* 0x000000eea9a97221 */ /* 0x000fca0000010000 */
[----:B------:R-:W-:Y:S02]  /*9ee0*/  MOV R239, R169 ;  /* 0x000000a900ef7202 */ /* 0x000fe40000000f00 */
[----:B------:R-:W-:-:S07]  /*9ef0*/  MOV R171, R177 ;  /* 0x000000b100ab7202 */ /* 0x000fce0000000f00 */
[----:B------:R-:W-:Y:S05]  /*9f00*/  WARPSYNC.COLLECTIVE R176, `(.L_x_8638) ;  /* 0x00000000b0087348 */ /* 0x000fea0003c00000 */
[----:B------:R0:W1:Y:S02]  /*9f10*/  SHFL.BFLY P0, R177, R239, R178, R179 ;  /* 0x0c0000b2efb17389 */ /* 0x00006400000000b3 */
[----:B01----:R-:W-:Y:S05]  /*9f20*/  ENDCOLLECTIVE ;  /* 0x000000000000791b */ /* 0x003fea0003800000 */
.L_x_8638:
[----:B------:R-:W-:Y:S01]  /*9f30*/  FADD.FTZ R171, R168, R171 ;  /* 0x000000aba8ab7221 */ /* 0x000fe20000010000 */
[----:B------:R-:W-:-:S04]  /*9f40*/  HFMA2 R178, -RZ, RZ, 0, 2.384185791015625e-07 ;  /* 0x00000004ffb27431 */ /* 0x000fc800000001ff */
[----:B------:R-:W-:Y:S02]  /*9f50*/  MOV R239, R171 ;  /* 0x000000ab00ef7202 */ /* 0x000fe40000000f00 */
[----:B------:R-:W-:-:S07]  /*9f60*/  MOV R170, R177 ;  /* 0x000000b100aa7202 */ /* 0x000fce0000000f00 */
[----:B------:R-:W-:Y:S05]  /*9f70*/  WARPSYNC.COLLECTIVE R176, `(.L_x_8639) ;  /* 0x00000000b0087348 */ /* 0x000fea0003c00000 */
[----:B------:R0:W1:Y:S02]  /*9f80*/  SHFL.BFLY P0, R177, R239, R178, R179 ;  /* 0x0c0000b2efb17389 */ /* 0x00006400000000b3 */
[----:B01----:R-:W-:Y:S05]  /*9f90*/  ENDCOLLECTIVE ;  /* 0x000000000000791b */ /* 0x003fea0003800000 */
.L_x_8639:
[----:B------:R-:W-:-:S05]  /*9fa0*/  FADD.FTZ R170, R169, R170 ;  /* 0x000000aaa9aa7221 */ /* 0x000fca0000010000 */
[----:B------:R-:W-:Y:S02]  /*9fb0*/  MOV R239, R170 ;  /* 0x000000aa00ef7202 */ /* 0x000fe40000000f00 */
[----:B------:R-:W-:-:S07]  /*9fc0*/  MOV R172, R177 ;  /* 0x000000b100ac7202 */ /* 0x000fce0000000f00 */
[----:B------:R-:W-:Y:S05]  /*9fd0*/  WARPSYNC.COLLECTIVE R176, `(.L_x_8640) ;  /* 0x00000000b0087348 */ /* 0x000fea0003c00000 */
[----:B------:R0:W1:Y:S02]  /*9fe0*/  SHFL.BFLY P0, R177, R239, R178, R179 ;  /* 0x0c0000b2efb17389 */ /* 0x00006400000000b3 */
[----:B01----:R-:W-:Y:S05]  /*9ff0*/  ENDCOLLECTIVE ;  /* 0x000000000000791b */ /* 0x003fea0003800000 */
.L_x_8640:
[----:B------:R-:W-:Y:S01]  /*a000*/  FADD.FTZ R172, R171, R172 ;  /* 0x000000acabac7221 */ /* 0x000fe20000010000 */
[----:B------:R-:W-:-:S03]  /*a010*/  HFMA2 R178, -RZ, RZ, 0, 4.76837158203125e-07 ;  /* 0x00000008ffb27431 */ /* 0x000fc600000001ff */
[----:B------:R-:W-:Y:S01]  /*a020*/  IMAD.MOV.U32 R239, RZ, RZ, R172 ;  /* 0x000000ffffef7224 */ /* 0x000fe200078e00ac */
[----:B------:R-:W-:-:S07]  /*a030*/  MOV R173, R177 ;  /* 0x000000b100ad7202 */ /* 0x000fce0000000f00 */
[----:B------:R-:W-:Y:S05]  /*a040*/  WARPSYNC.COLLECTIVE R176, `(.L_x_8641) ;  /* 0x00000000b0087348 */ /* 0x000fea0003c00000 */
[----:B------:R0:W1:Y:S02]  /*a050*/  SHFL.BFLY P0, R177, R239, R178, R179 ;  /* 0x0c0000b2efb17389 */ /* 0x00006400000000b3 */
[----:B01----:R-:W-:Y:S05]  /*a060*/  ENDCOLLECTIVE ;  /* 0x000000000000791b */ /* 0x003fea0003800000 */
.L_x_8641:
[----:B------:R-:W-:-:S05]  /*a070*/  FADD.FTZ R173, R170, R173 ;  /* 0x000000adaaad7221 */ /* 0x000fca0000010000 */
[----:B------:R-:W-:Y:S02]  /*a080*/  MOV R239, R173 ;  /* 0x000000ad00ef7202 */ /* 0x000fe40000000f00 */
[----:B------:R-:W-:-:S07]  /*a090*/  MOV R175, R177 ;  /* 0x000000b100af7202 */ /* 0x000fce0000000f00 */
[----:B------:R-:W-:Y:S05]  /*a0a0*/  WARPSYNC.COLLECTIVE R176, `(.L_x_8642) ;  /* 0x00000000b0087348 */ /* 0x000fea0003c00000 */
[----:B------:R0:W1:Y:S02]  /*a0b0*/  SHFL.BFLY P0, R177, R239, R178, R179 ;  /* 0x0c0000b2efb17389 */ /* 0x00006400000000b3 */
[----:B01----:R-:W-:Y:S05]  /*a0c0*/  ENDCOLLECTIVE ;  /* 0x000000000000791b */ /* 0x003fea0003800000 */
.L_x_8642:
[----:B------:R-:W-:Y:S01]  /*a0d0*/  FADD.FTZ R175, R172, R175 ;  /* 0x000000afacaf7221 */ /* 0x000fe20000010000 */
[----:B------:R-:W-:-:S04]  /*a0e0*/  HFMA2 R178, -RZ, RZ, 0, 9.5367431640625e-07 ;  /* 0x00000010ffb27431 */ /* 0x000fc800000001ff */
[----:B------:R-:W-:Y:S02]  /*a0f0*/  MOV R239, R175 ;  /* 0x000000af00ef7202 */ /* 0x000fe40000000f00 */
[----:B------:R-:W-:-:S07]  /*a100*/  MOV R174, R177 ;  /* 0x000000b100ae7202 */ /* 0x000fce0000000f00 */
[----:B------:R-:W-:Y:S05]  /*a110*/  WARPSYNC.COLLECTIVE R176, `(.L_x_8643) ;  /* 0x00000000b0087348 */ /* 0x000fea0003c00000 */
[----:B------:R0:W1:Y:S02]  /*a120*/  SHFL.BFLY P0, R177, R239, R178, R179 ;  /* 0x0c0000b2efb17389 */ /* 0x00006400000000b3 */
[----:B01----:R-:W-:Y:S05]  /*a130*/  ENDCOLLECTIVE ;  /* 0x000000000000791b */ /* 0x003fea0003800000 */
.L_x_8643:
[----:B------:R-:W-:-:S05]  /*a140*/  FADD.FTZ R174, R173, R174 ;  /* 0x000000aeadae7221 */ /* 0x000fca0000010000 */
[----:B------:R-:W-:Y:S02]  /*a150*/  MOV R239, R174 ;  /* 0x000000ae00ef7202 */ /* 0x000fe40000000f00 */
[----:B------:R-:W-:-:S07]  /*a160*/  MOV R168, R177 ;  /* 0x000000b100a87202 */ /* 0x000fce0000000f00 */
[----:B------:R-:W-:Y:S05]  /*a170*/  WARPSYNC.COLLECTIVE R176, `(.L_x_8644) ;  /* 0x00000000b0087348 */ /* 0x000fea0003c00000 */
[----:B------:R0:W1:Y:S02]  /*a180*/  SHFL.BFLY P0, R177, R239, R178, R179 ;  /* 0x0c0000b2efb17389 */ /* 0x00006400000000b3 */
[----:B01----:R-:W-:Y:S05]  /*a190*/  ENDCOLLECTIVE ;  /* 0x000000000000791b */ /* 0x003fea0003800000 */
.L_x_8644:
[----:B------:R-:W-:Y:S01]  /*a1a0*/  MOV R169, R177 ;  /* 0x000000b100a97202 */ /* 0x000fe20000000f00 */
[----:B------:R-:W-:Y:S06]  /*a1b0*/  BRA `(.L_x_8645) ;  /* 0xffffff8400107947 */ /* 0x000fec000383ffff */
.L_x_8646:
        /* <DEDUP_REMOVED lines=12> */
.L_x_20037:


//--------------------- .text._ZN10layer_norm22ln_bwd_finalize_kernelINS_22Kernel_traits_finalizeILj1024Ef13__nv_bfloat16fS2_fjLb0ELj1024ELj4ENS_18Kernel_traits_baseILj1024EfS2_fS2_fjLj1024EEEEELb0ELb1EEEvNS_9BwdParamsE --------------------------
	.section	.text._ZN10layer_norm22ln_bwd_finalize_kernelINS_22Kernel_traits_finalizeILj1024Ef13__nv_bfloat16fS2_fjLb0ELj1024ELj4ENS_18Kernel_traits_baseILj1024EfS2_fS2_fjLj1024EEEEELb0ELb1EEEvNS_9BwdParamsE,"ax",@progbits
	.align	128
        .global         _ZN10layer_norm22ln_bwd_finalize_kernelINS_22Kernel_traits_finalizeILj1024Ef13__nv_bfloat16fS2_fjLb0ELj1024ELj4ENS_18Kernel_traits_baseILj1024EfS2_fS2_fjLj1024EEEEELb0ELb1EEEvNS_9BwdParamsE
        .type           _ZN10layer_norm22ln_bwd_finalize_kernelINS_22Kernel_traits_finalizeILj1024Ef13__nv_bfloat16fS2_fjLb0ELj1024ELj4ENS_18Kernel_traits_baseILj1024EfS2_fS2_fjLj1024EEEEELb0ELb1EEEvNS_9BwdParamsE,@function
        .size           _ZN10layer_norm22ln_bwd_finalize_kernelINS_22Kernel_traits_finalizeILj1024Ef13__nv_bfloat16fS2_fjLb0ELj1024ELj4ENS_18Kernel_traits_baseILj1024EfS2_fS2_fjLj1024EEEEELb0ELb1EEEvNS_9BwdParamsE,(.L_x_20038 - _ZN10layer_norm22ln_bwd_finalize_kernelINS_22Kernel_traits_finalizeILj1024Ef13__nv_bfloat16fS2_fjLb0ELj1024ELj4ENS_18Kernel_traits_baseILj1024EfS2_fS2_fjLj1024EEEEELb0ELb1EEEvNS_9BwdParamsE)
        .other          _ZN10layer_norm22ln_bwd_finalize_kernelINS_22Kernel_traits_finalizeILj1024Ef13__nv_bfloat16fS2_fjLb0ELj1024ELj4ENS_18Kernel_traits_baseILj1024EfS2_fS2_fjLj1024EEEEELb0ELb1EEEvNS_9BwdParamsE,@"STO_CUDA_ENTRY STV_DEFAULT"
_ZN10layer_norm22ln_bwd_finalize_kernelINS_22Kernel_traits_finalizeILj1024Ef13__nv_bfloat16fS2_fjLb0ELj1024ELj4ENS_18Kernel_traits_baseILj1024EfS2_fS2_fjLj1024EEEEELb0ELb1EEEvNS_9BwdParamsE:
.text._ZN10layer_norm22ln_bwd_finalize_kernelINS_22Kernel_traits_finalizeILj1024Ef13__nv_bfloat16fS2_fjLb0ELj1024ELj4ENS_18Kernel_traits_baseILj1024EfS2_fS2_fjLj1024EEEEELb0ELb1EEEvNS_9BwdParamsE:
        /* <DEDUP_REMOVED lines=77> */
.L_x_8651:
        /* <DEDUP_REMOVED lines=118> */
.L_x_8650:
[----:B------:R-:W-:Y:S05]  /*0c30*/  BSYNC.RECONVERGENT B1 ;  /* 0x0000000000017941 */ /* 0x000fea0003800200 */
.L_x_8649:
        /* <DEDUP_REMOVED lines=69> */
.L_x_8653:
[----:B------:R-:W-:Y:S05]  /*1090*/  BSYNC.RECONVERGENT B1 ;  /* 0x0000000000017941 */ /* 0x000fea0003800200 */
.L_x_8652:
        /* <DEDUP_REMOVED lines=38> */
.L_x_8655:
[----:B------:R-:W-:Y:S05]  /*1300*/  BSYNC.RECONVERGENT B1 ;  /* 0x0000000000017941 */ /* 0x000fea0003800200 */
.L_x_8654:
[----:B------:R-:W-:Y:S05]  /*1310*/  @!P1 BRA `(.L_x_8648) ;  /* 0x0000000000409947 */ /* 0x000fea0003800000 */
[----:B------:R-:W0:Y:S01]  /*1320*/  LDC R14, c[0x0][0x388] ;  /* 0x0000e200ff0e7b82 */ /* 0x000e220000000800 */
[----:B------:R-:W-:-:S07]  /*1330*/  IADD3 R12, PT, PT, -R54, RZ, RZ ;  /* 0x000000ff360c7210 */ /* 0x000fce0007ffe1ff */
[----:B------:R-:W1:Y:S08]  /*1340*/  LDC.64 R8, c[0x0][0x440] ;  /* 0x00011000ff087b82 */ /* 0x000e700000000a00 */
[----:B------:R-:W2:Y:S01]  /*1350*/  LDC.64 R10, c[0x0][0x448] ;  /* 0x00011200ff0a7b82 */ /* 0x000ea20000000a00 */
[----:B0-----:R-:W-:-:S05]  /*1360*/  IMAD R0, R3, R14, R0 ;  /* 0x0000000e03007224 */ /* 0x001fca00078e0200 */
[----:B------:R-:W-:-:S07]  /*1370*/  IADD3 R3, PT, PT, R57, R0, RZ ;  /* 0x0000000039037210 */ /* 0x000fce0007ffe0ff */
.L_x_8656:
        /* <DEDUP_REMOVED lines=10> */
.L_x_8648:
[----:B------:R-:W-:Y:S05]  /*1420*/  BSYNC.RECONVERGENT B0 ;  /* 0x0000000000007941 */ /* 0x000fea0003800200 */
.L_x_8647:
        /* <DEDUP_REMOVED lines=57> */
.L_x_8657:
        /* <DEDUP_REMOVED lines=12> */
.L_x_20038:


//--------------------- .text._ZN10layer_norm13ln_bwd_kernelINS_13Kernel_traitsIf13__nv_bfloat16fS2_fjLj1024ELj1ELj4ELj1ELj16ENS_18Kernel_traits_baseILj1024EfS2_fS2_fjLj128EEEEELb1ELb0ELb1ELb1EEEvNS_9BwdParamsE --------------------------
	.section	.text._ZN10layer_norm13ln_bwd_kernelINS_13Kernel_traitsIf13__nv_bfloat16fS2_fjLj1024ELj1ELj4ELj1ELj16ENS_18Kernel_traits_baseILj1024EfS2_fS2_fjLj128EEEEELb1ELb0ELb1ELb1EEEvNS_9BwdParamsE,"ax",@progbits
	.align	128
        .global         _ZN10layer_norm13ln_bwd_kernelINS_13Kernel_traitsIf13__nv_bfloat16fS2_fjLj1024ELj1ELj4ELj1ELj16ENS_18Kernel_traits_baseILj1024EfS2_fS2_fjLj128EEEEELb1ELb0ELb1ELb1EEEvNS_9BwdParamsE
        .type           _ZN10layer_norm13ln_bwd_kernelINS_13Kernel_traitsIf13__nv_bfloat16fS2_fjLj1024ELj1ELj4ELj1ELj16ENS_18Kernel_traits_baseILj1024EfS2_fS2_fjLj128EEEEELb1ELb0ELb1ELb1EEEvNS_9BwdParamsE,@function
        .size           _ZN10layer_norm13ln_bwd_kernelINS_13Kernel_traitsIf13__nv_bfloat16fS2_fjLj1024ELj1ELj4ELj1ELj16ENS_18Kernel_traits_baseILj1024EfS2_fS2_fjLj128EEEEELb1ELb0ELb1ELb1EEEvNS_9BwdParamsE,(.L_x_20039 - _ZN10layer_norm13ln_bwd_kernelINS_13Kernel_traitsIf13__nv_bfloat16fS2_fjLj1024ELj1ELj4ELj1ELj16ENS_18Kernel_traits_baseILj1024EfS2_fS2_fjLj128EEEEELb1ELb0ELb1ELb1EEEvNS_9BwdParamsE)
        .other          _ZN10layer_norm13ln_bwd_kernelINS_13Kernel_traitsIf13__nv_bfloat16fS2_fjLj1024ELj1ELj4ELj1ELj16ENS_18Kernel_traits_baseILj1024EfS2_fS2_fjLj128EEEEELb1ELb0ELb1ELb1EEEvNS_9BwdParamsE,@"STO_CUDA_ENTRY STV_DEFAULT"
_ZN10layer_norm13ln_bwd_kernelINS_13Kernel_traitsIf13__nv_bfloat16fS2_fjLj1024ELj1ELj4ELj1ELj16ENS_18Kernel_traits_baseILj1024EfS2_fS2_fjLj128EEEEELb1ELb0ELb1ELb1EEEvNS_9BwdParamsE:
.text._ZN10layer_norm13ln_bwd_kernelINS_13Kernel_traitsIf13__nv_bfloat16fS2_fjLj1024ELj1ELj4ELj1ELj16ENS_18Kernel_traits_baseILj1024EfS2_fS2_fjLj128EEEEELb1ELb0ELb1ELb1EEEvNS_9BwdParamsE:
        /* <DEDUP_REMOVED lines=60> */
[----:B-1----:R-:W-:-:S07]  /*03c0*/  HFMA2 R152, -RZ, RZ, 0, 0 ;  /* 0x00000000ff987431 */ /* 0x002fce00000001ff */
.L_x_8741:
[----:B------:R-:W1:Y:S08]  /*03d0*/  LDC.64 R196, c[0x0][0x3f8] ;  /* 0x0000fe00ffc47b82 */ /* 0x000e700000000a00 */
[----:B------:R-:W2:Y:S08]  /*03e0*/  LDC.64 R194, c[0x0][0x3c8] ;  /* 0x0000f200ffc27b82 */ /* 0x000eb00000000a00 */
[----:B------:R-:W3:Y:S01]  /*03f0*/  LDC.64 R192, c[0x0][0x3f0] ;  /* 0x0000fc00ffc07b82 */ /* 0x000ee20000000a00 */
[----:B-1----:R-:W-:-:S05]  /*0400*/  IMAD.WIDE R196, R218, 0x4, R196 ;  /* 0x00000004dac47825 */ /* 0x002fca00078e02c4 */
[----:B------:R-:W4:Y:S01]  /*0410*/  LDG.E R222, desc[UR6][R196.64] ;  /* 0x00000006c4de7981 */ /* 0x000f22000c1e1900 */
[C---:B--2---:R-:W-:Y:S01]  /*0420*/  IMAD.WIDE R194, R218.reuse, 0x4, R194 ;  /* 0x00000004dac27825 */ /* 0x044fe200078e02c2 */
[----:B------:R-:W1:Y:S04]  /*0430*/  S2R R198, SR_TID.X ;  /* 0x0000000000c67919 */ /* 0x000e680000002100 */
[----:B-----5:R2:W5:Y:S01]  /*0440*/  LDG.E R219, desc[UR6][R194.64] ;  /* 0x00000006c2db7981 */ /* 0x020562000c1e1900 */
[----:B---3--:R-:W-:Y:S01]  /*0450*/  IMAD.WIDE R192, R218, 0x4, R192 ;  /* 0x00000004dac07825 */ /* 0x008fe200078e02c0 */
[----:B------:R-:W-:Y:S04]  /*0460*/  BSSY.RECONVERGENT B1, `(.L_x_8660) ;  /* 0x00001a3000017945 */ /* 0x000fe80003800200 */
[----:B------:R1:W5:Y:S01]  /*0470*/  LDG.E R191, desc[UR6][R192.64] ;  /* 0x00000006c0bf7981 */ /* 0x000362000c1e1900 */
[----:B--2---:R-:W2:Y:S01]  /*0480*/  LDC.64 R194, c[0x0][0x3c0] ;  /* 0x0000f000ffc27b82 */ /* 0x004ea20000000a00 */
[----:B-1----:R-:W-:-:S02]  /*0490*/  LOP3.LUT R192, R198, 0x1f, RZ, 0xc0, !PT ;  /* 0x0000001fc6c07812 */ /* 0x002fc400078ec0ff */
[----:B----4-:R-:W-:-:S13]  /*04a0*/  ISETP.GE.AND P2, PT, R222, 0x1, PT ;  /* 0x00000001de00780c */ /* 0x010fda0003f46270 */
[----:B--2---:R-:W-:Y:S05]  /*04b0*/  @!P2 BRA `(.L_x_8661) ;  /* 0x000000140084a947 */ /* 0x004fea0003800000 */
[----:B------:R-:W1:Y:S01]  /*04c0*/  LDC.64 R8, c[0x0][0x3a8] ;  /* 0x0000ea00ff087b82 */ /* 0x000e620000000a00 */
[----:B0-----:R-:W-:Y:S01]  /*04d0*/  IADD3 R2, PT, PT, R222, -0x1, RZ ;  /* 0xffffffffde027810 */ /* 0x001fe20007ffe0ff */
[C---:B------:R-:W-:Y:S02]  /*04e0*/  IMAD R0, R218.reuse, UR9, RZ ;  /* 0x00000009da007c24 */ /* 0x040fe4000f8e02ff */
[----:B------:R-:W-:-:S03]  /*04f0*/  IMAD.WIDE R194, R218, 0x4, R194 ;  /* 0x00000004dac27825 */ /* 0x000fc600078e02c2 */
[----:B------:R-:W-:Y:S01]  /*0500*/  SHF.R.S32.HI R3, RZ, 0x1f, R0 ;  /* 0x0000001fff037819 */ /* 0x000fe20000011400 */
[----:B------:R-:W0:Y:S01]  /*0510*/  LDC.64 R6, c[0x0][0x428] ;  /* 0x00010a00ff067b82 */ /* 0x000e220000000a00 */
[----:B------:R-:W-:Y:S01]  /*0520*/  IMAD R2, R2, UR9, RZ ;  /* 0x0000000902027c24 */ /* 0x000fe2000f8e02ff */
[----:B------:R2:W3:Y:S01]  /*0530*/  LDG.E R189, desc[UR6][R194.64] ;  /* 0x00000006c2bd7981 */ /* 0x0004e2000c1e1900 */
[----:B------:R-:W-:-:S03]  /*0540*/  LEA.HI R3, R3, R0, RZ, 0x3 ;  /* 0x0000000003037211 */ /* 0x000fc600078f18ff */
[----:B------:R-:W-:Y:S02]  /*0550*/  SHF.R.S32.HI R5, RZ, 0x1f, R2 ;  /* 0x0000001fff057819 */ /* 0x000fe40000011402 */
[----:B------:R-:W-:Y:S02]  /*0560*/  LEA.HI.SX32 R207, R3, R192, 0x1d ;  /* 0x000000c003cf7211 */ /* 0x000fe400078feaff */
[----:B------:R-:W-:-:S04]  /*0570*/  LEA.HI R5, R5, R2, RZ, 0x3 ;  /* 0x0000000205057211 */ /* 0x000fc800078f18ff */
[----:B------:R-:W-:Y:S01]  /*0580*/  LEA.HI.SX32 R17, R5, R192, 0x1d ;  /* 0x000000c005117211 */ /* 0x000fe200078feaff */
[C---:B-1----:R-:W-:Y:S01]  /*0590*/  IMAD.WIDE.U32 R2, R207.reuse, 0x20, R8 ;  /* 0x00000020cf027825 */ /* 0x042fe200078e0008 */
[----:B------:R-:W-:Y:S02]  /*05a0*/  IADD3 R209, PT, PT, R207, 0x20, RZ ;  /* 0x00000020cfd17810 */ /* 0x000fe40007ffe0ff */
[----:B------:R-:W-:Y:S02]  /*05b0*/  IADD3 R169, PT, PT, R17, 0x20, RZ ;  /* 0x0000002011a97810 */ /* 0x000fe40007ffe0ff */
[----:B------:R-:W-:Y:S01]  /*05c0*/  IADD3 R211, PT, PT, R207, 0x40, RZ ;  /* 0x00000040cfd37810 */ /* 0x000fe20007ffe0ff */
[----:B------:R-:W4:Y:S01]  /*05d0*/  LDG.E.128 R24, desc[UR6][R2.64] ;  /* 0x0000000602187981 */ /* 0x000f22000c1e1d00 */
[C-C-:B0-----:R-:W-:Y:S01]  /*05e0*/  IMAD.WIDE.U32 R180, R17.reuse, 0x10, R6.reuse ;  /* 0x0000001011b47825 */ /* 0x141fe200078e0006 */
[C---:B------:R-:W-:Y:S02]  /*05f0*/  IADD3 R21, PT, PT, R17.reuse, 0x40, RZ ;  /* 0x0000004011157810 */ /* 0x040fe40007ffe0ff */
[----:B------:R0:W4:Y:S01]  /*0600*/  LDG.E.128 R176, desc[UR6][R2.64+0x10] ;  /* 0x0000100602b07981 */ /* 0x000122000c1e1d00 */
[----:B------:R-:W-:Y:S01]  /*0610*/  IADD3 R17, PT, PT, R17, 0x60, RZ ;  /* 0x0000006011117810 */ /* 0x000fe20007ffe0ff */
[----:B------:R-:W-:Y:S01]  /*0620*/  IMAD.WIDE.U32 R168, R169, 0x10, R6 ;  /* 0x00000010a9a87825 */ /* 0x000fe200078e0006 */
[----:B------:R-:W-:Y:S01]  /*0630*/  IADD3 R213, PT, PT, R207, 0x60, RZ ;  /* 0x00000060cfd57810 */ /* 0x000fe20007ffe0ff */
[----:B------:R-:W4:Y:S02]  /*0640*/  LDG.E.128 R180, desc[UR6][R180.64] ;  /* 0x00000006b4b47981 */ /* 0x000f24000c1e1d00 */
[----:B------:R-:W-:-:S02]  /*0650*/  IMAD.WIDE.U32 R4, R209, 0x20, R8 ;  /* 0x00000020d1047825 */ /* 0x000fc400078e0008 */
[----:B------:R-:W4:Y:S02]  /*0660*/  LDG.E.128 R168, desc[UR6][R168.64] ;  /* 0x00000006a8a87981 */ /* 0x000f24000c1e1d00 */
[----:B--2---:R-:W-:Y:S02]  /*0670*/  IMAD.WIDE.U32 R194, R211, 0x20, R8 ;  /* 0x00000020d3c27825 */ /* 0x004fe400078e0008 */
[----:B------:R-:W2:Y:S02]  /*0680*/  LDG.E.128 R172, desc[UR6][R4.64+0x10] ;  /* 0x0000100604ac7981 */ /* 0x000ea4000c1e1d00 */
[--C-:B------:R-:W-:Y:S02]  /*0690*/  IMAD.WIDE.U32 R20, R21, 0x10, R6.reuse ;  /* 0x0000001015147825 */ /* 0x100fe400078e0006 */
[----:B------:R-:W2:Y:S02]  /*06a0*/  LDG.E.128 R184, desc[UR6][R194.64] ;  /* 0x00000006c2b87981 */ /* 0x000ea4000c1e1d00 */
[----:B------:R-:W-:-:S02]  /*06b0*/  IMAD.WIDE.U32 R6, R17, 0x10, R6 ;  /* 0x0000001011067825 */ /* 0x000fc400078e0006 */
[----:B------:R-:W2:Y:S02]  /*06c0*/  LDG.E.128 R196, desc[UR6][R4.64] ;  /* 0x0000000604c47981 */ /* 0x000ea4000c1e1d00 */
[----:B0-----:R-:W-:Y:S02]  /*06d0*/  IMAD.WIDE.U32 R2, R213, 0x20, R8 ;  /* 0x00000020d5027825 */ /* 0x001fe400078e0008 */
[----:B------:R-:W2:Y:S04]  /*06e0*/  LDG.E.128 R8, desc[UR6][R194.64+0x10] ;  /* 0x00001006c2087981 */ /* 0x000ea8000c1e1d00 */
[----:B------:R-:W2:Y:S04]  /*06f0*/  LDG.E.128 R20, desc[UR6][R20.64] ;  /* 0x0000000614147981 */ /* 0x000ea8000c1e1d00 */
[----:B------:R-:W2:Y:S04]  /*0700*/  LDG.E.128 R12, desc[UR6][R2.64] ;  /* 0x00000006020c7981 */ /* 0x000ea8000c1e1d00 */
[----:B------:R0:W2:Y:S04]  /*0710*/  LDG.E.128 R16, desc[UR6][R2.64+0x10] ;  /* 0x0000100602107981 */ /* 0x0000a8000c1e1d00 */
[----:B------:R-:W2:Y:S01]  /*0720*/  LDG.E.128 R4, desc[UR6][R6.64] ;  /* 0x0000000606047981 */ /* 0x000ea2000c1e1d00 */
[----:B-----5:R-:W-:Y:S01]  /*0730*/  ISETP.GE.AND P3, PT, R191, 0x1, PT ;  /* 0x00000001bf00780c */ /* 0x020fe20003f66270 */
[----:B0-----:R-:W0:-:S12]  /*0740*/  LDC.64 R2, c[0x0][0x3b0] ;  /* 0x0000ec00ff027b82 */ /* 0x001e180000000a00 */
        /* <DEDUP_REMOVED lines=9> */
[----:B0-----:R-:W-:-:S04]  /*07e0*/  IMAD.WIDE.U32 R236, R237, 0x8, R2 ;  /* 0x00000008edec7825 */ /* 0x001fc800078e0002 */
        /* <DEDUP_REMOVED lines=13> */
[----:B0-----:R-:W-:-:S05]  /*08c0*/  @P0 IMAD.WIDE.U32 R194, R207, 0x20, R194 ;  /* 0x00000020cfc20825 */ /* 0x001fca00078e00c2 */
[----:B------:R-:W5:Y:S01]  /*08d0*/  @P0 LDG.E.128 R56, desc[UR6][R194.64] ;  /* 0x00000006c2380981 */ /* 0x000f62000c1e1d00 */
[----:B-1----:R-:W-:-:S03]  /*08e0*/  @P0 IMAD.WIDE.U32 R200, R209, 0x20, R200 ;  /* 0x00000020d1c80825 */ /* 0x002fc600078e00c8 */
[----:B------:R-:W5:Y:S04]  /*08f0*/  @P0 LDG.E.128 R52, desc[UR6][R194.64+0x10] ;  /* 0x00001006c2340981 */ /* 0x000f68000c1e1d00 */
[----:B------:R-:W5:Y:S01]  /*0900*/  @P0 LDG.E.128 R48, desc[UR6][R200.64] ;  /* 0x00000006c8300981 */ /* 0x000f62000c1e1d00 */
[----:B------:R-:W-:-:S03]  /*0910*/  @P0 IMAD.WIDE.U32 R202, R211, 0x20, R202 ;  /* 0x00000020d3ca0825 */ /* 0x000fc600078e00ca */
[----:B------:R-:W5:Y:S04]  /*0920*/  @P0 LDG.E.128 R44, desc[UR6][R200.64+0x10] ;  /* 0x00001006c82c0981 */ /* 0x000f68000c1e1d00 */
[----:B------:R-:W5:Y:S01]  /*0930*/  @P0 LDG.E.128 R40, desc[UR6][R202.64] ;  /* 0x00000006ca280981 */ /* 0x000f62000c1e1d00 */
[----:B------:R-:W-:-:S03]  /*0940*/  @P0 IMAD.WIDE.U32 R204, R213, 0x20, R204 ;  /* 0x00000020d5cc0825 */ /* 0x000fc600078e00cc */
[----:B------:R-:W5:Y:S04]  /*0950*/  @P0 LDG.E.128 R36, desc[UR6][R202.64+0x10] ;  /* 0x00001006ca240981 */ /* 0x000f68000c1e1d00 */
[----:B------:R-:W5:Y:S04]  /*0960*/  @P0 LDG.E.128 R32, desc[UR6][R204.64] ;  /* 0x00000006cc200981 */ /* 0x000f68000c1e1d00 */
[----:B------:R0:W5:Y:S01]  /*0970*/  @P0 LDG.E.128 R28, desc[UR6][R204.64+0x10] ;  /* 0x00001006cc1c0981 */ /* 0x000162000c1e1d00 */
[----:B------:R-:W-:Y:S01]  /*0980*/  ISETP.NE.AND P0, PT, R216, RZ, PT ;  /* 0x000000ffd800720c */ /* 0x000fe20003f05270 */
[----:B------:R-:W-:-:S05]  /*0990*/  IMAD.WIDE.U32 R2, R193, 0x8, R2 ;  /* 0x00000008c1027825 */ /* 0x000fca00078e0002 */
[----:B------:R1:W5:Y:S01]  /*09a0*/  LDG.E.64 R228, desc[UR6][R2.64] ;  /* 0x0000000602e47981 */ /* 0x000362000c1e1b00 */
[----:B---3--:R-:W-:-:S05]  /*09b0*/  FSEL R189, R189, RZ, !P0 ;  /* 0x000000ffbdbd7208 */ /* 0x008fca0004000000 */
[C---:B----4-:R-:W-:Y:S01]  /*09c0*/  FADD.FTZ R215, -R189.reuse, R24 ;  /* 0x00000018bdd77221 */ /* 0x050fe20000010100 */
[----:B------:R-:W-:-:S03]  /*09d0*/  FADD.FTZ R213, -R189, R25 ;  /* 0x00000019bdd57221 */ /* 0x000fc60000010100 */
[----:B------:R-:W-:Y:S01]  /*09e0*/  FMUL.FTZ R215, R219, R215 ;  /* 0x000000d7dbd77220 */ /* 0x000fe20000410000 */
[C---:B------:R-:W-:Y:S02]  /*09f0*/  SHF.L.U32 R214, R180.reuse, 0x10, RZ ;  /* 0x00000010b4d67819 */ /* 0x040fe400000006ff */
[----:B------:R-:W-:Y:S01]  /*0a00*/  PRMT R25, R180, 0x7632, R25 ;  /* 0x00007632b4197816 */ /* 0x000fe20000000019 */
[----:B------:R-:W-:Y:S01]  /*0a10*/  FADD.FTZ R211, -R189, R26 ;  /* 0x0000001abdd37221 */ /* 0x000fe20000010100 */
[----:B------:R-:W-:Y:S01]  /*0a20*/  PRMT R24, R181, 0x7632, R24 ;  /* 0x00007632b5187816 */ /* 0x000fe20000000018 */
[----:B------:R-:W-:Y:S01]  /*0a30*/  FADD.FTZ R0, -R189, R179 ;  /* 0x000000b3bd007221 */ /* 0x000fe20000010100 */
[----:B------:R-:W-:Y:S01]  /*0a40*/  SHF.L.U32 R210, R181, 0x10, RZ ;  /* 0x00000010b5d27819 */ /* 0x000fe200000006ff */
[-C--:B------:R-:W-:Y:S01]  /*0a50*/  FFMA.FTZ R92, R215, R214.reuse, R92 ;  /* 0x000000d6d75c7223 */ /* 0x080fe2000001005c */
[C---:B------:R-:W-:Y:S01]  /*0a60*/  PRMT R26, R168.reuse, 0x7632, R26 ;  /* 0x00007632a81a7816 */ /* 0x040fe2000000001a */
[C---:B--2---:R-:W-:Y:S01]  /*0a70*/  FADD.FTZ R193, -R189.reuse, R172 ;  /* 0x000000acbdc17221 */ /* 0x044fe20000010100 */
[----:B------:R-:W-:Y:S01]  /*0a80*/  SHF.L.U32 R181, R168, 0x10, RZ ;  /* 0x00000010a8b57819 */ /* 0x000fe200000006ff */
[----:B------:R-:W-:Y:S01]  /*0a90*/  FADD.FTZ R152, R152, R214 ;  /* 0x000000d698987221 */ /* 0x000fe20000010000 */
[----:B------:R-:W-:Y:S01]  /*0aa0*/  FADD.FTZ R212, -R189, R187 ;  /* 0x000000bbbdd47221 */ /* 0x000fe20000010100 */
[----:B------:R-:W-:Y:S01]  /*0ab0*/  SHF.L.U32 R238, R25, 0x10, RZ ;  /* 0x0000001019ee7819 */ /* 0x000fe200000006ff */
[C---:B0-----:R-:W-:Y:S01]  /*0ac0*/  FADD.FTZ R205, -R189.reuse, R177 ;  /* 0x000000b1bdcd7221 */ /* 0x041fe20000010100 */
[C---:B------:R-:W-:Y:S01]  /*0ad0*/  PRMT R168, R170.reuse, 0x7632, R168 ;  /* 0x00007632aaa87816 */ /* 0x040fe200000000a8 */
[C---:B------:R-:W-:Y:S01]  /*0ae0*/  FADD.FTZ R194, -R189.reuse, R173 ;  /* 0x000000adbdc27221 */ /* 0x040fe20000010100 */
[----:B------:R-:W-:Y:S01]  /*0af0*/  SHF.L.U32 R179, R170, 0x10, RZ ;  /* 0x00000010aab37819 */ /* 0x000fe200000006ff */
[C---:B------:R-:W-:Y:S01]  /*0b00*/  FADD.FTZ R195, -R189.reuse, R174 ;  /* 0x000000aebdc37221 */ /* 0x040fe20000010100 */
[----:B------:R-:W-:Y:S01]  /*0b10*/  FMUL.FTZ R214, R88, R214 ;  /* 0x000000d658d67220 */ /* 0x000fe20000410000 */
[C---:B------:R-:W-:Y:S01]  /*0b20*/  FADD.FTZ R224, -R189.reuse, R10 ;  /* 0x0000000abde07221 */ /* 0x040fe20000010100 */
[C---:B-1----:R-:W-:Y:S01]  /*0b30*/  PRMT R3, R182.reuse, 0x7632, R3 ;  /* 0x00007632b6037816 */ /* 0x042fe20000000003 */
[----:B------:R-:W-:Y:S01]  /*0b40*/  FADD.FTZ R201, -R189, R184 ;  /* 0x000000b8bdc97221 */ /* 0x000fe20000010100 */
[----:B------:R-:W-:-:S02]  /*0b50*/  SHF.L.U32 R206, R182, 0x10, RZ ;  /* 0x00000010b6ce7819 */ /* 0x000fc400000006ff */
[C---:B------:R-:W-:Y:S02]  /*0b60*/  PRMT R170, R20.reuse, 0x7632, R170 ;  /* 0x0000763214aa7816 */ /* 0x040fe400000000aa */
[----:B------:R-:W-:Y:S01]  /*0b70*/  SHF.L.U32 R177, R20, 0x10, RZ ;  /* 0x0000001014b17819 */ /* 0x000fe200000006ff */
[----:B------:R-:W-:Y:S01]  /*0b80*/  FADD.FTZ R20, -R189, R13 ;  /* 0x0000000dbd147221 */ /* 0x000fe20000010100 */
[C---:B------:R-:W-:Y:S02]  /*0b90*/  PRMT R173, R23.reuse, 0x7632, R173 ;  /* 0x0000763217ad7816 */ /* 0x040fe400000000ad */
[----:B------:R-:W-:Y:S01]  /*0ba0*/  SHF.L.U32 R174, R23, 0x10, RZ ;  /* 0x0000001017ae7819 */ /* 0x000fe200000006ff */
[C---:B------:R-:W-:Y:S01]  /*0bb0*/  FADD.FTZ R23, -R189.reuse, R16 ;  /* 0x00000010bd177221 */ /* 0x040fe20000010100 */
[C-C-:B------:R-:W-:Y:S01]  /*0bc0*/  FADD.FTZ R209, -R189.reuse, R27.reuse ;  /* 0x0000001bbdd17221 */ /* 0x140fe20000010100 */
[----:B------:R-:W-:Y:S01]  /*0bd0*/  FADD.FTZ R208, -R189, R186 ;  /* 0x000000babdd07221 */ /* 0x000fe20000010100 */
[C---:B------:R-:W-:Y:S01]  /*0be0*/  FMUL.FTZ R211, R219.reuse, R211 ;  /* 0x000000d3dbd37220 */ /* 0x040fe20000410000 */
[C---:B------:R-:W-:Y:S01]  /*0bf0*/  PRMT R182, R6.reuse, 0x7632, R182 ;  /* 0x0000763206b67816 */ /* 0x040fe200000000b6 */
[C---:B------:R-:W-:Y:S01]  /*0c00*/  FMUL.FTZ R13, R219.reuse, R212 ;  /* 0x000000d4db0d7220 */ /* 0x040fe20000410000 */
[----:B------:R-:W-:Y:S01]  /*0c10*/  SHF.L.U32 R184, R6, 0x10, RZ ;  /* 0x0000001006b87819 */ /* 0x000fe200000006ff */
[C---:B------:R-:W-:Y:S01]  /*0c20*/  FMUL.FTZ R6, R219.reuse, R193 ;  /* 0x000000c1db067220 */ /* 0x040fe20000410000 */
[----:B------:R-:W-:Y:S01]  /*0c30*/  FMUL.FTZ R16, R219, R224 ;  /* 0x000000e0db107220 */ /* 0x000fe20000410000 */
[----:B------:R-:W-:Y:S01]  /*0c40*/  FADD.FTZ R203, -R189, R178 ;  /* 0x000000b2bdcb7221 */ /* 0x000fe20000010100 */
[----:B------:R-:W-:Y:S01]  /*0c50*/  PRMT R27, R169, 0x7632, R27 ;  /* 0x00007632a91b7816 */ /* 0x000fe2000000001b */
[----:B------:R-:W-:Y:S01]  /*0c60*/  FMUL.FTZ R213, R219, R213 ;  /* 0x000000d5dbd57220 */ /* 0x000fe20000410000 */
[----:B------:R-:W-:Y:S01]  /*0c70*/  SHF.L.U32 R180, R169, 0x10, RZ ;  /* 0x00000010a9b47819 */ /* 0x000fe200000006ff */
[----:B------:R-:W-:Y:S01]  /*0c80*/  FMUL.FTZ R212, R89, R238 ;  /* 0x000000ee59d47220 */ /* 0x000fe20000410000 */
[----:B------:R-:W-:Y:S01]  /*0c90*/  FADD.FTZ R193, RZ, R214 ;  /* 0x000000d6ffc17221 */ /* 0x000fe20000010000 */
[----:B------:R-:W-:Y:S01]  /*0ca0*/  FFMA.FTZ R224, R215, R214, RZ ;  /* 0x000000d6d7e07223 */ /* 0x000fe200000100ff */
[----:B------:R-:W-:Y:S01]  /*0cb0*/  FADD.FTZ R207, -R189, R176 ;  /* 0x000000b0bdcf7221 */ /* 0x000fe20000010100 */
[----:B------:R-:W-:Y:S01]  /*0cc0*/  PRMT R169, R171, 0x7632, R169 ;  /* 0x00007632aba97816 */ /* 0x000fe200000000a9 */
[----:B------:R-:W-:Y:S01]  /*0cd0*/  FADD.FTZ R200, -R189, R175 ;  /* 0x000000afbdc87221 */ /* 0x000fe20000010100 */
[----:B------:R-:W-:Y:S01]  /*0ce0*/  SHF.L.U32 R178, R171, 0x10, RZ ;  /* 0x00000010abb27819 */ /* 0x000fe200000006ff */
[----:B------:R-:W-:Y:S01]  /*0cf0*/  FADD.FTZ R221, -R189, R12 ;  /* 0x0000000cbddd7221 */ /* 0x000fe20000010100 */
[----:B------:R-:W-:Y:S01]  /*0d00*/  PRMT R171, R21, 0x7632, R171 ;  /* 0x0000763215ab7816 */ /* 0x000fe200000000ab */
[----:B------:R-:W-:Y:S01]  /*0d10*/  FFMA.FTZ R94, R211, R210, R94 ;  /* 0x000000d2d35e7223 */ /* 0x000fe2000001005e */
[----:B------:R-:W-:Y:S01]  /*0d20*/  SHF.L.U32 R176, R21, 0x10, RZ ;  /* 0x0000001015b07819 */ /* 0x000fe200000006ff */
[----:B------:R-:W-:Y:S01]  /*0d30*/  FADD.FTZ R154, R154, R210 ;  /* 0x000000d29a9a7221 */ /* 0x000fe20000010000 */
[----:B------:R-:W-:Y:S01]  /*0d40*/  SHF.L.U32 R240, R24, 0x10, RZ ;  /* 0x0000001018f07819 */ /* 0x000fe200000006ff */
[----:B------:R-:W-:Y:S01]  /*0d50*/  FMUL.FTZ R12, R219, R208 ;  /* 0x000000d0db0c7220 */ /* 0x000fe20000410000 */
[----:B------:R-:W-:Y:S01]  /*0d60*/  FADD.FTZ R227, -R189, R9 ;  /* 0x00000009bde37221 */ /* 0x000fe20000010100 */
[----:B------:R-:W-:Y:S01]  /*0d70*/  FMUL.FTZ R210, R90, R210 ;  /* 0x000000d25ad27220 */ /* 0x000fe20000410000 */
[----:B------:R-:W-:Y:S01]  /*0d80*/  FADD.FTZ R193, R193, R212 ;  /* 0x000000d4c1c17221 */ /* 0x000fe20000010000 */
[----:B------:R-:W-:Y:S01]  /*0d90*/  FFMA.FTZ R224, R213, R212, R224 ;  /* 0x000000d4d5e07223 */ /* 0x000fe200000100e0 */
[----:B------:R-:W-:Y:S01]  /*0da0*/  FMUL.FTZ R9, R219, R200 ;  /* 0x000000c8db097220 */ /* 0x000fe20000410000 */
[----:B------:R-:W-:Y:S01]  /*0db0*/  SHF.L.U32 R200, R171, 0x10, RZ ;  /* 0x00000010abc87819 */ /* 0x000fe200000006ff */
[C---:B------:R-:W-:Y:S01]  /*0dc0*/  FMUL.FTZ R207, R219.reuse, R207 ;  /* 0x000000cfdbcf7220 */ /* 0x040fe20000410000 */
[-C--:B------:R-:W-:Y:S01]  /*0dd0*/  FFMA.FTZ R110, R12, R176.reuse, R110 ;  /* 0x000000b00c6e7223 */ /* 0x080fe2000001006e */
[----:B------:R-:W-:Y:S01]  /*0de0*/  FADD.FTZ R138, R138, R176 ;  /* 0x000000b08a8a7221 */ /* 0x000fe20000010000 */
[----:B------:R-:W-:Y:S01]  /*0df0*/  FMUL.FTZ R171, R74, R176 ;  /* 0x000000b04aab7220 */ /* 0x000fe20000410000 */
[----:B------:R-:W-:Y:S01]  /*0e00*/  FMUL.FTZ R209, R219, R209 ;  /* 0x000000d1dbd17220 */ /* 0x000fe20000410000 */
[----:B------:R-:W-:Y:S01]  /*0e10*/  FMUL.FTZ R208, R91, R240 ;  /* 0x000000f05bd07220 */ /* 0x000fe20000410000 */
[----:B------:R-:W-:Y:S01]  /*0e20*/  FADD.FTZ R193, R193, R210 ;  /* 0x000000d2c1c17221 */ /* 0x000fe20000010000 */
[----:B------:R-:W-:Y:S01]  /*0e30*/  FFMA.FTZ R176, R211, R210, R224 ;  /* 0x000000d2d3b07223 */ /* 0x000fe200000100e0 */
[----:B------:R-:W-:Y:S01]  /*0e40*/  FADD.FTZ R204, -R189, R185 ;  /* 0x000000b9bdcc7221 */ /* 0x000fe20000010100 */
[----:B------:R-:W-:Y:S01]  /*0e50*/  SHF.L.U32 R242, R3, 0x10, RZ ;  /* 0x0000001003f27819 */ /* 0x000fe200000006ff */
[----:B------:R-:W-:Y:S01]  /*0e60*/  FADD.FTZ R148, R148, R206 ;  /* 0x000000ce94947221 */ /* 0x000fe20000010000 */
[-C--:B------:R-:W-:Y:S01]  /*0e70*/  FFMA.FTZ R96, R207, R206.reuse, R96 ;  /* 0x000000cecf607223 */ /* 0x080fe20000010060 */
[----:B------:R-:W-:Y:S01]  /*0e80*/  FMUL.FTZ R206, R84, R206 ;  /* 0x000000ce54ce7220 */ /* 0x000fe20000410000 */
[----:B------:R-:W-:Y:S01]  /*0e90*/  FADD.FTZ R193, R193, R208 ;  /* 0x000000d0c1c17221 */ /* 0x000fe20000010000 */
[----:B------:R-:W-:Y:S01]  /*0ea0*/  FFMA.FTZ R176, R209, R208, R176 ;  /* 0x000000d0d1b07223 */ /* 0x000fe200000100b0 */
[----:B------:R-:W-:Y:S01]  /*0eb0*/  SHF.L.U32 R202, R183, 0x10, RZ ;  /* 0x00000010b7ca7819 */ /* 0x000fe200000006ff */
[----:B------:R-:W-:Y:S01]  /*0ec0*/  FADD.FTZ R223, -R189, R11 ;  /* 0x0000000bbddf7221 */ /* 0x000fe20000010100 */
[----:B------:R-:W-:Y:S01]  /*0ed0*/  PRMT R2, R183, 0x7632, R2 ;  /* 0x00007632b7027816 */ /* 0x000fe20000000002 */
[----:B------:R-:W-:Y:S01]  /*0ee0*/  FADD.FTZ R234, -R189, R8 ;  /* 0x00000008bdea7221 */ /* 0x000fe20000010100 */
[C---:B------:R-:W-:Y:S01]  /*0ef0*/  FMUL.FTZ R203, R219.reuse, R203 ;  /* 0x000000cbdbcb7220 */ /* 0x040fe20000410000 */
[C---:B------:R-:W-:Y:S01]  /*0f00*/  FMUL.FTZ R11, R219.reuse, R204 ;  /* 0x000000ccdb0b7220 */ /* 0x040fe20000410000 */
        /* <DEDUP_REMOVED lines=9> */
[----:B------:R-:W-:Y:S01]  /*0fa0*/  FADD.FTZ R150, R150, R202 ;  /* 0x000000ca96967221 */ /* 0x000fe20000010000 */
[----:B------:R-:W-:Y:S01]  /*0fb0*/  SHF.L.U32 R244, R2, 0x10, RZ ;  /* 0x0000001002f47819 */ /* 0x000fe200000006ff */
[----:B------:R-:W-:Y:S01]  /*0fc0*/  FFMA.FTZ R98, R203, R202, R98 ;  /* 0x000000cacb627223 */ /* 0x000fe20000010062 */
[C---:B------:R-:W-:Y:S01]  /*0fd0*/  FMUL.FTZ R8, R219.reuse, R195 ;  /* 0x000000c3db087220 */ /* 0x040fe20000410000 */
[----:B------:R-:W-:Y:S01]  /*0fe0*/  FMUL.FTZ R14, R219, R234 ;  /* 0x000000eadb0e7220 */ /* 0x000fe20000410000 */
[----:B------:R-:W-:Y:S01]  /*0ff0*/  PRMT R187, R4, 0x7632, R187 ;  /* 0x0000763204bb7816 */ /* 0x000fe200000000bb */
[----:B------:R-:W-:Y:S01]  /*1000*/  FMUL.FTZ R202, R86, R202 ;  /* 0x000000ca56ca7220 */ /* 0x000fe20000410000 */
[----:B------:R-:W-:Y:S01]  /*1010*/  SHF.L.U32 R190, R4, 0x10, RZ ;  /* 0x0000001004be7819 */ /* 0x000fe200000006ff */
[----:B------:R-:W-:Y:S01]  /*1020*/  FADD.FTZ R193, R193, R204 ;  /* 0x000000ccc1c17221 */ /* 0x000fe20000010000 */
[----:B------:R-:W-:Y:S01]  /*1030*/  FFMA.FTZ R176, R205, R204, R176 ;  /* 0x000000cccdb07223 */ /* 0x000fe200000100b0 */
[----:B------:R-:W-:Y:S01]  /*1040*/  FADD.FTZ R196, -R189, R196 ;  /* 0x000000c4bdc47221 */ /* 0x000fe20000010100 */
[C---:B------:R-:W-:Y:S01]  /*1050*/  FMUL.FTZ R4, R219.reuse, R198 ;  /* 0x000000c6db047220 */ /* 0x040fe20000410000 */
[----:B------:R-:W-:Y:S01]  /*1060*/  FMUL.FTZ R24, R219, R220 ;  /* 0x000000dcdb187220 */ /* 0x000fe20000410000 */
[----:B------:R-:W-:Y:S01]  /*1070*/  PRMT R186, R7, 0x7632, R186 ;  /* 0x0000763207ba7816 */ /* 0x000fe200000000ba */
[----:B------:R-:W-:Y:S01]  /*1080*/  FMUL.FTZ R10, R219, R201 ;  /* 0x000000c9db0a7220 */ /* 0x000fe20000410000 */
[----:B------:R-:W-:Y:S01]  /*1090*/  SHF.L.U32 R188, R7, 0x10, RZ ;  /* 0x0000001007bc7819 */ /* 0x000fe200000006ff */
[----:B------:R-:W-:Y:S01]  /*10a0*/  FMUL.FTZ R7, R219, R194 ;  /* 0x000000c2db077220 */ /* 0x000fe20000410000 */
[----:B------:R-:W-:Y:S01]  /*10b0*/  SHF.L.U32 R198, R169, 0x10, RZ ;  /* 0x00000010a9c67819 */ /* 0x000fe200000006ff */
[----:B------:R-:W-:Y:S01]  /*10c0*/  FADD.FTZ R142, R142, R178 ;  /* 0x000000b28e8e7221 */ /* 0x000fe20000010000 */
[----:B------:R-:W-:Y:S01]  /*10d0*/  SHF.L.U32 R220, R172, 0x10, RZ ;  /* 0x00000010acdc7819 */ /* 0x000fe200000006ff */
[-C--:B------:R-:W-:Y:S01]  /*10e0*/  FFMA.FTZ R106, R8, R178.reuse, R106 ;  /* 0x000000b2086a7223 */ /* 0x080fe2000001006a */
[----:B------:R-:W-:Y:S01]  /*10f0*/  FMUL.FTZ R169, R78, R178 ;  /* 0x000000b24ea97220 */ /* 0x000fe20000410000 */
[----:B------:R-:W-:Y:S01]  /*1100*/  FADD.FTZ R132, R132, R175 ;  /* 0x000000af84847221 */ /* 0x000fe20000010000 */
[-C--:B------:R-:W-:Y:S01]  /*1110*/  FFMA.FTZ R112, R14, R175.reuse, R112 ;  /* 0x000000af0e707223 */ /* 0x080fe20000010070 */
[----:B------:R-:W-:Y:S01]  /*1120*/  FMUL.FTZ R172, R68, R175 ;  /* 0x000000af44ac7220 */ /* 0x000fe20000410000 */
[----:B------:R-:W-:Y:S01]  /*1130*/  FMUL.FTZ R0, R219, R0 ;  /* 0x00000000db007220 */ /* 0x000fe20000410000 */
[----:B------:R-:W-:Y:S01]  /*1140*/  FMUL.FTZ R25, R87, R244 ;  /* 0x000000f457197220 */ /* 0x000fe20000410000 */
[----:B------:R-:W-:Y:S01]  /*1150*/  SHF.L.U32 R194, R27, 0x10, RZ ;  /* 0x000000101bc27819 */ /* 0x000fe200000006ff */
[----:B------:R-:W-:Y:S01]  /*1160*/  FADD.FTZ R178, R193, R202 ;  /* 0x000000cac1b27221 */ /* 0x000fe20000010000 */
[----:B------:R-:W-:Y:S01]  /*1170*/  FFMA.FTZ R175, R203, R202, R176 ;  /* 0x000000cacbaf7223 */ /* 0x000fe200000100b0 */
[----:B------:R-:W-:Y:S01]  /*1180*/  FMUL.FTZ R2, R219, R196 ;  /* 0x000000c4db027220 */ /* 0x000fe20000410000 */
[-C--:B------:R-:W-:Y:S01]  /*1190*/  FFMA.FTZ R102, R4, R180.reuse, R102 ;  /* 0x000000b404667223 */ /* 0x080fe20000010066 */
[----:B------:R-:W-:Y:S01]  /*11a0*/  FADD.FTZ R146, R146, R180 ;  /* 0x000000b492927221 */ /* 0x000fe20000010000 */
[----:B------:R-:W-:Y:S01]  /*11b0*/  FMUL.FTZ R27, R82, R180 ;  /* 0x000000b4521b7220 */ /* 0x000fe20000410000 */
[----:B------:R-:W-:Y:S01]  /*11c0*/  FFMA.FTZ R93, R213, R238, R93 ;  /* 0x000000eed55d7223 */ /* 0x000fe2000001005d */
[----:B------:R-:W-:Y:S01]  /*11d0*/  FADD.FTZ R153, R153, R238 ;  /* 0x000000ee99997221 */ /* 0x000fe20000010000 */
[----:B------:R-:W-:Y:S01]  /*11e0*/  SHF.L.U32 R180, R168, 0x10, RZ ;  /* 0x00000010a8b47819 */ /* 0x000fe200000006ff */
[----:B------:R-:W-:Y:S01]  /*11f0*/  FADD.FTZ R197, -R189, R197 ;  /* 0x000000c5bdc57221 */ /* 0x000fe20000010100 */
[----:B------:R-:W-:Y:S01]  /*1200*/  SHF.L.U32 R196, R170, 0x10, RZ ;  /* 0x00000010aac47819 */ /* 0x000fe200000006ff */
[----:B------:R-:W-:Y:S01]  /*1210*/  FADD.FTZ R140, R140, R179 ;  /* 0x000000b38c8c7221 */ /* 0x000fe20000010000 */
[----:B------:R-:W-:Y:S01]  /*1220*/  SHF.L.U32 R238, R26, 0x10, RZ ;  /* 0x000000101aee7819 */ /* 0x000fe200000006ff */
[-C--:B------:R-:W-:Y:S01]  /*1230*/  FFMA.FTZ R104, R6, R179.reuse, R104 ;  /* 0x000000b306687223 */ /* 0x080fe20000010068 */
[----:B------:R-:W-:Y:S01]  /*1240*/  FMUL.FTZ R168, R76, R179 ;  /* 0x000000b34ca87220 */ /* 0x000fe20000410000 */
[-C--:B------:R-:W-:Y:S01]  /*1250*/  FFMA.FTZ R108, R10, R177.reuse, R108 ;  /* 0x000000b10a6c7223 */ /* 0x080fe2000001006c */
[----:B------:R-:W-:Y:S01]  /*1260*/  FADD.FTZ R136, R136, R177 ;  /* 0x000000b188887221 */ /* 0x000fe20000010000 */
        /* <DEDUP_REMOVED lines=10> */
[----:B------:R-:W-:Y:S01]  /*1310*/  FADD.FTZ R199, -R189, R199 ;  /* 0x000000c7bdc77221 */ /* 0x000fe20000010100 */
        /* <DEDUP_REMOVED lines=14> */
[----:B------:R-:W-:Y:S01]  /*1400*/  FMUL.FTZ R177, R77, R180 ;  /* 0x000000b44db17220 */ /* 0x000fe20000410000 */
[----:B------:R-:W-:Y:S01]  /*1410*/  FADD.FTZ R178, R179, R168 ;  /* 0x000000a8b3b27221 */ /* 0x000fe20000010000 */
[----:B------:R-:W-:Y:S01]  /*1420*/  FFMA.FTZ R180, R6, R168, R181 ;  /* 0x000000a806b47223 */ /* 0x000fe200000100b5 */
[----:B------:R-:W-:Y:S01]  /*1430*/  FFMA.FTZ R103, R5, R194, R103 ;  /* 0x000000c205677223 */ /* 0x000fe20000010067 */
[----:B------:R-:W-:Y:S01]  /*1440*/  FADD.FTZ R147, R147, R194 ;  /* 0x000000c293937221 */ /* 0x000fe20000010000 */
[C---:B------:R-:W-:Y:S01]  /*1450*/  FADD.FTZ R22, -R189.reuse, R15 ;  /* 0x0000000fbd167221 */ /* 0x040fe20000010100 */
[----:B------:R-:W-:Y:S01]  /*1460*/  FADD.FTZ R217, -R189, R17 ;  /* 0x00000011bdd97221 */ /* 0x000fe20000010100 */
[----:B------:R-:W-:Y:S01]  /*1470*/  FADD.FTZ R194, R178, R177 ;  /* 0x000000b1b2c27221 */ /* 0x000fe20000010000 */
[----:B------:R-:W-:Y:S01]  /*1480*/  FFMA.FTZ R179, R7, R177, R180 ;  /* 0x000000b107b37223 */ /* 0x000fe200000100b4 */
[----:B------:R-:W-:Y:S01]  /*1490*/  FADD.FTZ R189, -R189, R19 ;  /* 0x00000013bdbd7221 */ /* 0x000fe20000010100 */
        /* <DEDUP_REMOVED lines=24> */
[-C--:B------:R-:W-:Y:S01]  /*1620*/  FFMA.FTZ R114, R16, R174.reuse, R114 ;  /* 0x000000ae10727223 */ /* 0x080fe20000010072 */
[----:B------:R-:W-:Y:S01]  /*1630*/  FMUL.FTZ R173, R70, R174 ;  /* 0x000000ae46ad7220 */ /* 0x000fe20000410000 */
[-C--:B------:R-:W-:Y:S01]  /*1640*/  FFMA.FTZ R116, R18, R190.reuse, R116 ;  /* 0x000000be12747223 */ /* 0x080fe20000010074 */
[----:B------:R-:W-:Y:S01]  /*1650*/  FADD.FTZ R128, R128, R190 ;  /* 0x000000be80807221 */ /* 0x000fe20000010000 */
        /* <DEDUP_REMOVED lines=22> */
[----:B------:R-:W-:Y:S01]  /*17c0*/  FMUL.FTZ R21, R219, R22 ;  /* 0x00000016db157220 */ /* 0x000fe20000410000 */
[----:B------:R-:W-:Y:S01]  /*17d0*/  FFMA.FTZ R111, R13, R200, R111 ;  /* 0x000000c80d6f7223 */ /* 0x000fe2000001006f */
[----:B------:R-:W-:Y:S01]  /*17e0*/  FADD.FTZ R194, R194, R185 ;  /* 0x000000b9c2c27221 */ /* 0x000fe20000010000 */
[----:B------:R-:W-:Y:S01]  /*17f0*/  FFMA.FTZ R187, R19, R185, R196 ;  /* 0x000000b913bb7223 */ /* 0x000fe200000100c4 */
[----:B------:R-:W-:Y:S01]  /*1800*/  FADD.FTZ R139, R139, R200 ;  /* 0x000000c88b8b7221 */ /* 0x000fe20000010000 */
[----:B------:R-:W-:Y:S01]  /*1810*/  SHF.L.U32 R200, R186, 0x10, RZ ;  /* 0x00000010bac87819 */ /* 0x000fe200000006ff */
[----:B------:R-:W-:Y:S01]  /*1820*/  FMUL.FTZ R22, R219, R23 ;  /* 0x00000017db167220 */ /* 0x000fe20000410000 */
[-C--:B------:R-:W-:Y:S01]  /*1830*/  FFMA.FTZ R119, R21, R190.reuse, R119 ;  /* 0x000000be15777223 */ /* 0x080fe20000010077 */
        /* <DEDUP_REMOVED lines=41> */
.L_x_8661:
[----:B-----5:R-:W-:Y:S01]  /*1ad0*/  ISETP.GE.AND P3, PT, R191, 0x1, PT ;  /* 0x00000001bf00780c */ /* 0x020fe20003f66270 */
[----:B------:R-:W-:Y:S01]  /*1ae0*/  HFMA2 R237, -RZ, RZ, 0, 0 ;  /* 0x00000000ffed7431 */ /* 0x000fe200000001ff */
        /* <DEDUP_REMOVED lines=9> */
[----:B------:R-:W-:Y:S01]  /*1b80*/  HFMA2 R194, -RZ, RZ, 0, 0 ;  /* 0x00000000ffc27431 */ /* 0x000fe200000001ff */
[----:B------:R-:W-:Y:S02]  /*1b90*/  MOV R193, RZ ;  /* 0x000000ff00c17202 */ /* 0x000fe40000000f00 */
        /* <DEDUP_REMOVED lines=15> */
.L_x_8663:
        /* <DEDUP_REMOVED lines=20> */
[----:B------:R1:W5:Y:S02]  /*1dd0*/  LDG.E.128 R56, desc[UR6][R52.64] ;  /* 0x0000000634387981 */ /* 0x000364000c1e1d00 */
[----:B------:R-:W-:Y:S02]  /*1de0*/  IMAD.WIDE.U32 R36, R37, 0x20, R28 ;  /* 0x0000002025247825 */ /* 0x000fe400078e001c */
[----:B------:R1:W5:Y:S02]  /*1df0*/  LDG.E.128 R48, desc[UR6][R44.64] ;  /* 0x000000062c307981 */ /* 0x000364000c1e1d00 */
[----:B------:R-:W-:Y:S02]  /*1e00*/  IMAD.WIDE.U32 R228, R33, 0x8, R228 ;  /* 0x0000000821e47825 */ /* 0x000fe400078e00e4 */
[----:B------:R1:W5:Y:S02]  /*1e10*/  LDG.E.128 R40, desc[UR6][R36.64] ;  /* 0x0000000624287981 */ /* 0x000364000c1e1d00 */
[----:B------:R-:W-:-:S02]  /*1e20*/  IMAD.WIDE.U32 R28, R31, 0x20, R28 ;  /* 0x000000201f1c7825 */ /* 0x000fc400078e001c */
[----:B------:R-:W5:Y:S04]  /*1e30*/  LDG.E.64 R228, desc[UR6][R228.64] ;  /* 0x00000006e4e47981 */ /* 0x000f68000c1e1b00 */
[----:B------:R1:W5:Y:S04]  /*1e40*/  LDG.E.128 R32, desc[UR6][R28.64] ;  /* 0x000000061c207981 */ /* 0x000368000c1e1d00 */
[----:B------:R-:W5:Y:S04]  /*1e50*/  LDG.E.128 R52, desc[UR6][R52.64+0x10] ;  /* 0x0000100634347981 */ /* 0x000f68000c1e1d00 */
[----:B------:R-:W5:Y:S04]  /*1e60*/  LDG.E.128 R44, desc[UR6][R44.64+0x10] ;  /* 0x000010062c2c7981 */ /* 0x000f68000c1e1d00 */
[----:B------:R-:W5:Y:S04]  /*1e70*/  LDG.E.128 R36, desc[UR6][R36.64+0x10] ;  /* 0x0000100624247981 */ /* 0x000f68000c1e1d00 */
[----:B-1----:R-:W5:Y:S02]  /*1e80*/  LDG.E.128 R28, desc[UR6][R28.64+0x10] ;  /* 0x000010061c1c7981 */ /* 0x002f64000c1e1d00 */
.L_x_8662:
[----:B------:R-:W-:Y:S05]  /*1e90*/  BSYNC.RECONVERGENT B1 ;  /* 0x0000000000017941 */ /* 0x000fea0003800200 */
.L_x_8660:
        /* <DEDUP_REMOVED lines=20> */
.L_x_8753:
[----:B------:R-:W-:Y:S01]  /*1fe0*/  ISETP.NE.U32.AND P0, PT, R226, RZ, PT ;  /* 0x000000ffe200720c */ /* 0x000fe20003f05070 */
[----:B--2---:R-:W-:Y:S01]  /*1ff0*/  FADD.FTZ R196, R193, R196 ;  /* 0x000000c4c1c47221 */ /* 0x004fe20000010000 */
[----:B------:R-:W-:Y:S01]  /*2000*/  @P3 IADD3 R197, PT, PT, R191, -0x1, RZ ;  /* 0xffffffffbfc53810 */ /* 0x000fe20007ffe0ff */
[----:B------:R-:W-:Y:S01]  /*2010*/  IMAD R191, R218, UR9, RZ ;  /* 0x00000009dabf7c24 */ /* 0x000fe2000f8e02ff */
[----:B------:R-:W-:Y:S01]  /*2020*/  ISETP.NE.AND.EX P0, PT, R225, RZ, PT, P0 ;  /* 0x000000ffe100720c */ /* 0x000fe20003f05300 */
[----:B------:R-:W-:Y:S02]  /*2030*/  HFMA2 R217, -RZ, RZ, 0, 0 ;  /* 0x00000000ffd97431 */ /* 0x000fe400000001ff */
[----:B------:R-:W-:Y:S01]  /*2040*/  FMUL.FTZ R220, R196, UR10 ;  /* 0x0000000ac4dc7c20 */ /* 0x000fe20008410000 */
[----:B------:R-:W-:Y:S01]  /*2050*/  @P3 IMAD R197, R197, UR9, RZ ;  /* 0x00000009c5c53c24 */ /* 0x000fe2000f8e02ff */
[----:B------:R-:W-:Y:S01]  /*2060*/  SHF.R.S32.HI R198, RZ, 0x1f, R191 ;  /* 0x0000001fffc67819 */ /* 0x000fe200000114bf */
[----:B---3--:R-:W-:Y:S01]  /*2070*/  FADD.FTZ R195, R194, R195 ;  /* 0x000000c3c2c37221 */ /* 0x008fe20000010000 */
[----:B------:R-:W-:Y:S01]  /*2080*/  ISETP.NE.AND P1, PT, R216, RZ, PT ;  /* 0x000000ffd800720c */ /* 0x000fe20003f25270 */
[----:B------:R-:W-:Y:S01]  /*2090*/  BSSY.RECONVERGENT B1, `(.L_x_8665) ;  /* 0x0000191000017945 */ /* 0x000fe20003800200 */
[----:B------:R-:W-:Y:S01]  /*20a0*/  @P3 SHF.R.S32.HI R200, RZ, 0x1f, R197 ;  /* 0x0000001fffc83819 */ /* 0x000fe200000114c5 */
[----:B------:R-:W-:Y:S01]  /*20b0*/  FMUL.FTZ R221, R195, UR10 ;  /* 0x0000000ac3dd7c20 */ /* 0x000fe20008410000 */
[----:B------:R-:W-:-:S02]  /*20c0*/  LEA.HI R191, R198, R191, RZ, 0x3 ;  /* 0x000000bfc6bf7211 */ /* 0x000fc400078f18ff */
        /* <DEDUP_REMOVED lines=23> */
.L_x_8669:
[----:B------:R-:W-:Y:S05]  /*2240*/  BSYNC.RECONVERGENT B2 ;  /* 0x0000000000027941 */ /* 0x000fea0003800200 */
.L_x_8668:
        /* <DEDUP_REMOVED lines=13> */
.L_x_8671:
[----:B------:R-:W-:Y:S05]  /*2320*/  BSYNC.RECONVERGENT B2 ;  /* 0x0000000000027941 */ /* 0x000fea0003800200 */
.L_x_8670:
        /* <DEDUP_REMOVED lines=13> */
.L_x_8673:
[----:B------:R-:W-:Y:S05]  /*2400*/  BSYNC.RECONVERGENT B2 ;  /* 0x0000000000027941 */ /* 0x000fea0003800200 */
.L_x_8672:
        /* <DEDUP_REMOVED lines=13> */
.L_x_8675:
[----:B------:R-:W-:Y:S05]  /*24e0*/  BSYNC.RECONVERGENT B2 ;  /* 0x0000000000027941 */ /* 0x000fea0003800200 */
.L_x_8674:
        /* <DEDUP_REMOVED lines=13> */
.L_x_8677:
[----:B------:R-:W-:Y:S05]  /*25c0*/  BSYNC.RECONVERGENT B2 ;  /* 0x0000000000027941 */ /* 0x000fea0003800200 */
.L_x_8676:
        /* <DEDUP_REMOVED lines=13> */
.L_x_8679:
[----:B------:R-:W-:Y:S05]  /*26a0*/  BSYNC.RECONVERGENT B2 ;  /* 0x0000000000027941 */ /* 0x000fea0003800200 */
.L_x_8678:
        /* <DEDUP_REMOVED lines=13> */
.L_x_8681:
[----:B------:R-:W-:Y:S05]  /*2780*/  BSYNC.RECONVERGENT B2 ;  /* 0x0000000000027941 */ /* 0x000fea0003800200 */
.L_x_8680:
        /* <DEDUP_REMOVED lines=14> */
.L_x_8667:
[----:B------:R-:W2:Y:S01]  /*2870*/  @P3 LDC.64 R162, c[0x0][0x408] ;  /* 0x00010200ffa23b82 */ /* 0x000ea20000000a00 */
[-CC-:B------:R-:W-:Y:S01]  /*2880*/  FFMA.FTZ R165, R213, R221.reuse, R220.reuse ;  /* 0x000000ddd5a57223 */ /* 0x180fe200000100dc */
[-CC-:B------:R-:W-:Y:S01]  /*2890*/  FFMA.FTZ R161, R215, R221.reuse, R220.reuse ;  /* 0x000000ddd7a17223 */ /* 0x180fe200000100dc */
[----:B------:R-:W-:Y:S01]  /*28a0*/  ISETP.GT.AND P0, PT, R222, RZ, PT ;  /* 0x000000ffde00720c */ /* 0x000fe20003f04270 */
[-CC-:B-1----:R-:W-:Y:S01]  /*28b0*/  FFMA.FTZ R193, R211, R221.reuse, R220.reuse ;  /* 0x000000ddd3c17223 */ /* 0x182fe200000100dc */
[----:B------:R-:W-:Y:S01]  /*28c0*/  FADD.FTZ R192, R212, -R165 ;  /* 0x800000a5d4c07221 */ /* 0x000fe20000010000 */
[----:B------:R-:W-:Y:S01]  /*28d0*/  FADD.FTZ R160, R214, -R161 ;  /* 0x800000a1d6a07221 */ /* 0x000fe20000010000 */
[C---:B-----5:R-:W-:Y:S01]  /*28e0*/  @P3 LOP3.LUT P1, RZ, R236.reuse, 0xff, RZ, 0xc0, !PT ;  /* 0x000000ffecff3812 */ /* 0x060fe2000782c0ff */
[----:B------:R-:W1:Y:S01]  /*28f0*/  @P3 LDC.64 R166, c[0x0][0x408] ;  /* 0x00010200ffa63b82 */ /* 0x000e620000000a00 */
[C---:B------:R-:W-:Y:S01]  /*2900*/  FMUL.FTZ R192, R219.reuse, R192 ;  /* 0x000000c0dbc07220 */ /* 0x040fe20000410000 */
[----:B------:R-:W-:Y:S01]  /*2910*/  FMUL.FTZ R160, R219, R160 ;  /* 0x000000a0dba07220 */ /* 0x000fe20000410000 */
[----:B------:R-:W-:Y:S01]  /*2920*/  @P3 LOP3.LUT P4, RZ, R236, 0xff00, RZ, 0xc0, !PT ;  /* 0x0000ff00ecff3812 */ /* 0x000fe2000788c0ff */
[----:B------:R-:W-:Y:S01]  /*2930*/  FFMA.FTZ R201, R203, R221, R220 ;  /* 0x000000ddcbc97223 */ /* 0x000fe200000100dc */
[----:B------:R-:W-:-:S02]  /*2940*/  @P3 LOP3.LUT P5, RZ, R237, 0xff00, RZ, 0xc0, !PT ;  /* 0x0000ff00edff3812 */ /* 0x000fc400078ac0ff */
[----:B------:R-:W-:Y:S01]  /*2950*/  FSEL R160, R160, RZ, P0 ;  /* 0x000000ffa0a07208 */ /* 0x000fe20000000000 */
[----:B------:R-:W3:Y:S01]  /*2960*/  @P3 LDC.64 R164, c[0x0][0x408] ;  /* 0x00010200ffa43b82 */ /* 0x000ee20000000a00 */
[----:B------:R-:W-:Y:S01]  /*2970*/  FSEL R161, R192, RZ, P0 ;  /* 0x000000ffc0a17208 */ /* 0x000fe20000000000 */
[----:B------:R-:W-:Y:S01]  /*2980*/  FADD.FTZ R192, R210, -R193 ;  /* 0x800000c1d2c07221 */ /* 0x000fe20000010000 */
[----:B------:R-:W-:Y:S01]  /*2990*/  FADD.FTZ R238, R202, -R201 ;  /* 0x800000c9caee7221 */ /* 0x000fe20000010000 */
[----:B------:R-:W-:Y:S02]  /*29a0*/  @P3 LOP3.LUT P6, RZ, R237, 0xff0000, RZ, 0xc0, !PT ;  /* 0x00ff0000edff3812 */ /* 0x000fe400078cc0ff */
[C---:B------:R-:W-:Y:S01]  /*29b0*/  FMUL.FTZ R192, R219.reuse, R192 ;  /* 0x000000c0dbc07220 */ /* 0x040fe20000410000 */
[----:B------:R-:W-:Y:S01]  /*29c0*/  FMUL.FTZ R238, R219, R238 ;  /* 0x000000eedbee7220 */ /* 0x000fe20000410000 */
[----:B--2---:R-:W-:Y:S01]  /*29d0*/  @P3 FMUL.FTZ R163, R160, R163 ;  /* 0x000000a3a0a33220 */ /* 0x004fe20000410000 */
[----:B------:R-:W2:Y:S03]  /*29e0*/  @P3 LDC.64 R194, c[0x0][0x408] ;  /* 0x00010200ffc23b82 */ /* 0x000ea60000000a00 */
[----:B------:R-:W-:Y:S01]  /*29f0*/  @P3 FMUL.FTZ R163, R163, R162 ;  /* 0x000000a2a3a33220 */ /* 0x000fe20000410000 */
[----:B------:R-:W-:Y:S01]  /*2a00*/  FSEL R162, R192, RZ, P0 ;  /* 0x000000ffc0a27208 */ /* 0x000fe20000000000 */
[----:B-1----:R-:W-:-:S03]  /*2a10*/  @P3 FMUL.FTZ R167, R161, R167 ;  /* 0x000000a7a1a73220 */ /* 0x002fc60000410000 */
[----:B------:R-:W-:Y:S01]  /*2a20*/  @P3 FSEL R163, R163, RZ, P1 ;  /* 0x000000ffa3a33208 */ /* 0x000fe20000800000 */
[----:B------:R-:W1:Y:S01]  /*2a30*/  @P3 LDC.64 R192, c[0x0][0x408] ;  /* 0x00010200ffc03b82 */ /* 0x000e620000000a00 */
[----:B------:R-:W-:Y:S01]  /*2a40*/  @P3 LOP3.LUT P1, RZ, R236, 0xff0000, RZ, 0xc0, !PT ;  /* 0x00ff0000ecff3812 */ /* 0x000fe2000782c0ff */
[----:B------:R-:W-:Y:S01]  /*2a50*/  @P3 FMUL.FTZ R166, R167, R166 ;  /* 0x000000a6a7a63220 */ /* 0x000fe20000410000 */
[----:B------:R-:W-:Y:S01]  /*2a60*/  @P3 F2FP.BF16.F32.PACK_AB R163, RZ, R163 ;  /* 0x000000a3ffa3323e */ /* 0x000fe200000010ff */
[----:B------:R-:W-:Y:S01]  /*2a70*/  FFMA.FTZ R167, R205, R221, R220 ;  /* 0x000000ddcda77223 */ /* 0x000fe200000100dc */
[----:B---3--:R-:W-:Y:S02]  /*2a80*/  @P3 FMUL.FTZ R165, R162, R165 ;  /* 0x000000a5a2a53220 */ /* 0x008fe40000410000 */
[----:B------:R-:W-:Y:S01]  /*2a90*/  @P3 FSEL R166, R166, RZ, P4 ;  /* 0x000000ffa6a63208 */ /* 0x000fe20002000000 */
[----:B------:R-:W3:Y:S01]  /*2aa0*/  @P3 LDC.64 R196, c[0x0][0x408] ;  /* 0x00010200ffc43b82 */ /* 0x000ee20000000a00 */
[----:B------:R-:W-:Y:S01]  /*2ab0*/  @P3 PRMT R156, R163, 0x7610, R156 ;  /* 0x00007610a39c3816 */ /* 0x000fe2000000009c */
[----:B------:R-:W-:Y:S01]  /*2ac0*/  @P3 FMUL.FTZ R164, R165, R164 ;  /* 0x000000a4a5a43220 */ /* 0x000fe20000410000 */
[-CC-:B------:R-:W-:Y:S01]  /*2ad0*/  FFMA.FTZ R165, R207, R221.reuse, R220.reuse ;  /* 0x000000ddcfa57223 */ /* 0x180fe200000100dc */
[----:B------:R-:W-:Y:S01]  /*2ae0*/  @P3 F2FP.BF16.F32.PACK_AB R166, RZ, R166 ;  /* 0x000000a6ffa6323e */ /* 0x000fe200000010ff */
[----:B------:R-:W-:Y:S01]  /*2af0*/  FFMA.FTZ R163, R209, R221, R220 ;  /* 0x000000ddd1a37223 */ /* 0x000fe200000100dc */
[----:B------:R-:W-:Y:S01]  /*2b00*/  FADD.FTZ R234, R204, -R167 ;  /* 0x800000a7ccea7221 */ /* 0x000fe20000010000 */
[----:B------:R-:W-:Y:S01]  /*2b10*/  FADD.FTZ R200, R206, -R165 ;  /* 0x800000a5cec87221 */ /* 0x000fe20000010000 */
[----:B------:R-:W4:Y:S01]  /*2b20*/  @P3 LDC.64 R198, c[0x0][0x408] ;  /* 0x00010200ffc63b82 */ /* 0x000f220000000a00 */
[----:B------:R-:W-:Y:S01]  /*2b30*/  @P3 PRMT R156, R156, 0x5410, R166 ;  /* 0x000054109c9c3816 */ /* 0x000fe200000000a6 */
[----:B------:R-:W-:Y:S01]  /*2b40*/  FADD.FTZ R166, R208, -R163 ;  /* 0x800000a3d0a67221 */ /* 0x000fe20000010000 */
[C---:B------:R-:W-:Y:S01]  /*2b50*/  FMUL.FTZ R200, R219.reuse, R200 ;  /* 0x000000c8dbc87220 */ /* 0x040fe20000410000 */
[----:B------:R-:W-:Y:S01]  /*2b60*/  @P3 FSEL R164, R164, RZ, P1 ;  /* 0x000000ffa4a43208 */ /* 0x000fe20000800000 */
[C---:B------:R-:W-:Y:S01]  /*2b70*/  FMUL.FTZ R234, R219.reuse, R234 ;  /* 0x000000eadbea7220 */ /* 0x040fe20000410000 */
[----:B------:R-:W-:Y:S01]  /*2b80*/  FMUL.FTZ R166, R219, R166 ;  /* 0x000000a6dba67220 */ /* 0x000fe20000410000 */
[----:B------:R-:W-:-:S02]  /*2b90*/  @P3 LOP3.LUT P4, RZ, R237, 0xff, RZ, 0xc0, !PT ;  /* 0x000000ffedff3812 */ /* 0x000fc4000788c0ff */
[----:B------:R-:W-:Y:S02]  /*2ba0*/  @P3 F2FP.BF16.F32.PACK_AB R167, RZ, R164 ;  /* 0x000000a4ffa7323e */ /* 0x000fe400000010ff */
[----:B------:R-:W-:Y:S01]  /*2bb0*/  FSEL R164, R200, RZ, P0 ;  /* 0x000000ffc8a47208 */ /* 0x000fe20000000000 */
[----:B------:R-:W-:Y:S01]  /*2bc0*/  FFMA.FTZ R200, R0, R221, R220 ;  /* 0x000000dd00c87223 */ /* 0x000fe200000100dc */
[----:B------:R-:W-:Y:S02]  /*2bd0*/  FSEL R163, R166, RZ, P0 ;  /* 0x000000ffa6a37208 */ /* 0x000fe40000000000 */
[----:B------:R-:W-:Y:S01]  /*2be0*/  FSEL R165, R234, RZ, P0 ;  /* 0x000000ffeaa57208 */ /* 0x000fe20000000000 */
[----:B--2---:R-:W-:Y:S01]  /*2bf0*/  @P3 FMUL.FTZ R195, R164, R195 ;  /* 0x000000c3a4c33220 */ /* 0x004fe20000410000 */
[----:B------:R-:W-:Y:S01]  /*2c00*/  FSEL R166, R238, RZ, P0 ;  /* 0x000000ffeea67208 */ /* 0x000fe20000000000 */
[----:B-1----:R-:W-:Y:S01]  /*2c10*/  @P3 FMUL.FTZ R193, R163, R193 ;  /* 0x000000c1a3c13220 */ /* 0x002fe20000410000 */
[----:B------:R-:W-:Y:S01]  /*2c20*/  @P3 LOP3.LUT P1, RZ, R236, 0xff000000, RZ, 0xc0, !PT ;  /* 0xff000000ecff3812 */ /* 0x000fe2000782c0ff */
[----:B---3--:R-:W-:Y:S01]  /*2c30*/  @P3 FMUL.FTZ R197, R165, R197 ;  /* 0x000000c5a5c53220 */ /* 0x008fe20000410000 */
[----:B------:R-:W-:Y:S01]  /*2c40*/  @P3 FMUL.FTZ R194, R195, R194 ;  /* 0x000000c2c3c23220 */ /* 0x000fe20000410000 */
[----:B------:R-:W-:Y:S01]  /*2c50*/  @P3 FMUL.FTZ R192, R193, R192 ;  /* 0x000000c0c1c03220 */ /* 0x000fe20000410000 */
[----:B------:R-:W-:Y:S01]  /*2c60*/  FADD.FTZ R200, R25, -R200 ;  /* 0x800000c819c87221 */ /* 0x000fe20000010000 */
[----:B----4-:R-:W-:Y:S01]  /*2c70*/  @P3 FMUL.FTZ R199, R166, R199 ;  /* 0x000000c7a6c73220 */ /* 0x010fe20000410000 */
[----:B------:R-:W-:Y:S01]  /*2c80*/  @P3 FMUL.FTZ R196, R197, R196 ;  /* 0x000000c4c5c43220 */ /* 0x000fe20000410000 */
[----:B------:R-:W-:-:S02]  /*2c90*/  @P3 FSEL R194, R194, RZ, P4 ;  /* 0x000000ffc2c23208 */ /* 0x000fc40002000000 */
[----:B------:R-:W-:Y:S01]  /*2ca0*/  @P3 FMUL.FTZ R198, R199, R198 ;  /* 0x000000c6c7c63220 */ /* 0x000fe20000410000 */
[----:B------:R-:W-:Y:S02]  /*2cb0*/  @P3 FSEL R192, R192, RZ, P1 ;  /* 0x000000ffc0c03208 */ /* 0x000fe40000800000 */
[----:B------:R-:W-:Y:S02]  /*2cc0*/  @P3 FSEL R196, R196, RZ, P5 ;  /* 0x000000ffc4c43208 */ /* 0x000fe40002800000 */
[----:B------:R-:W-:Y:S02]  /*2cd0*/  @P3 FSEL R198, R198, RZ, P6 ;  /* 0x000000ffc6c63208 */ /* 0x000fe40003000000 */
[----:B------:R-:W-:Y:S02]  /*2ce0*/  @P3 F2FP.BF16.F32.PACK_AB R194, RZ, R194 ;  /* 0x000000c2ffc2323e */ /* 0x000fe400000010ff */
[----:B------:R-:W-:Y:S01]  /*2cf0*/  @P3 PRMT R157, R167, 0x7610, R157 ;  /* 0x00007610a79d3816 */ /* 0x000fe2000000009d */
[----:B------:R-:W-:Y:S01]  /*2d00*/  FMUL.FTZ R167, R219, R200 ;  /* 0x000000c8dba77220 */ /* 0x000fe20000410000 */
        /* <DEDUP_REMOVED lines=17> */
.L_x_8666:
[----:B------:R-:W-:Y:S02]  /*2e20*/  MOV R224, UR20 ;  /* 0x0000001400e07c02 */ /* 0x000fe40008000f00 */
[----:B------:R-:W-:Y:S02]  /*2e30*/  MOV R223, UR21 ;  /* 0x0000001500df7c02 */ /* 0x000fe40008000f00 */
[----:B------:R-:W-:-:S04]  /*2e40*/  ISETP.NE.U32.AND P0, PT, R224, RZ, PT ;  /* 0x000000ffe000720c */ /* 0x000fc80003f05070 */
[----:B------:R-:W-:-:S13]  /*2e50*/  ISETP.NE.AND.EX P0, PT, R223, RZ, PT, P0 ;  /* 0x000000ffdf00720c */ /* 0x000fda0003f05300 */
[----:B------:R-:W-:Y:S05]  /*2e60*/  @P0 BRA `(.L_x_8683) ;  /* 0x0000000400680947 */ /* 0x000fea0003800000 */
[----:B-1----:R-:W1:Y:S01]  /*2e70*/  @P3 LDC.64 R192, c[0x0][0x408] ;  /* 0x00010200ffc03b82 */ /* 0x002e620000000a00 */
[-CC-:B------:R-:W-:Y:S01]  /*2e80*/  @P2 FFMA.FTZ R197, R215, R221.reuse, R220.reuse ;  /* 0x000000ddd7c52223 */ /* 0x180fe200000100dc */
[-CC-:B------:R-:W-:Y:S01]  /*2e90*/  @P2 FFMA.FTZ R199, R213, R221.reuse, R220.reuse ;  /* 0x000000ddd5c72223 */ /* 0x180fe200000100dc */
[----:B-----5:R-:W-:Y:S01]  /*2ea0*/  MOV R196, R56 ;  /* 0x0000003800c47202 */ /* 0x020fe20000000f00 */
        /* <DEDUP_REMOVED lines=8> */
[----:B------:R-:W-:Y:S01]  /*2f30*/  MOV R234, R52 ;  /* 0x0000003400ea7202 */ /* 0x000fe20000000f00 */
[-CC-:B------:R-:W-:Y:S01]  /*2f40*/  @P2 FFMA.FTZ R199, R205, R221.reuse, R220.reuse ;  /* 0x000000ddcdc72223 */ /* 0x180fe200000100dc */
[----:B------:R-:W-:Y:S01]  /*2f50*/  @P2 FADD.FTZ R200, R208, -R197 ;  /* 0x800000c5d0c82221 */ /* 0x000fe20000010000 */
[--C-:B------:R-:W-:Y:S01]  /*2f60*/  @P2 FFMA.FTZ R197, R207, R221, R220.reuse ;  /* 0x000000ddcfc52223 */ /* 0x100fe200000100dc */
[----:B------:R-:W-:Y:S01]  /*2f70*/  @P3 LOP3.LUT P0, RZ, R236, 0xff, RZ, 0xc0, !PT ;  /* 0x000000ffecff3812 */ /* 0x000fe2000780c0ff */
[----:B------:R-:W-:Y:S01]  /*2f80*/  @P2 FADD.FTZ R201, R210, -R201 ;  /* 0x800000c9d2c92221 */ /* 0x000fe20000010000 */
[----:B------:R-:W-:Y:S01]  /*2f90*/  @P3 LOP3.LUT P1, RZ, R236, 0xff00, RZ, 0xc0, !PT ;  /* 0x0000ff00ecff3812 */ /* 0x000fe2000782c0ff */
[----:B------:R-:W-:Y:S01]  /*2fa0*/  @P2 FADD.FTZ R197, R206, -R197 ;  /* 0x800000c5cec52221 */ /* 0x000fe20000010000 */
[----:B------:R-:W-:Y:S01]  /*2fb0*/  MOV R242, R53 ;  /* 0x0000003500f27202 */ /* 0x000fe20000000f00 */
[----:B------:R-:W-:Y:S01]  /*2fc0*/  @P2 FFMA.FTZ R239, R203, R221, R220 ;  /* 0x000000ddcbef2223 */ /* 0x000fe200000100dc */
[----:B------:R-:W-:Y:S01]  /*2fd0*/  MOV R240, R58 ;  /* 0x0000003a00f07202 */ /* 0x000fe20000000f00 */
[C---:B------:R-:W-:Y:S01]  /*2fe0*/  @P2 FFMA.FTZ R234, R219.reuse, R197, R52 ;  /* 0x000000c5dbea2223 */ /* 0x040fe20000010034 */
[----:B-1----:R-:W-:Y:S01]  /*2ff0*/  @P3 FMUL.FTZ R193, R196, R193 ;  /* 0x000000c1c4c13220 */ /* 0x002fe20000410000 */
[----:B------:R-:W-:Y:S01]  /*3000*/  MOV R238, R59 ;  /* 0x0000003b00ee7202 */ /* 0x000fe20000000f00 */
[C---:B------:R-:W-:Y:S01]  /*3010*/  @P2 FFMA.FTZ R240, R219.reuse, R201, R58 ;  /* 0x000000c9dbf02223 */ /* 0x040fe2000001003a */
[----:B------:R-:W-:Y:S01]  /*3020*/  @P2 FFMA.FTZ R238, R219, R200, R59 ;  /* 0x000000c8dbee2223 */ /* 0x000fe2000001003b */
[----:B------:R-:W-:Y:S01]  /*3030*/  @P2 FADD.FTZ R239, R202, -R239 ;  /* 0x800000efcaef2221 */ /* 0x000fe20000010000 */
[----:B------:R-:W1:Y:S01]  /*3040*/  @P3 LDC.64 R200, c[0x0][0x408] ;  /* 0x00010200ffc83b82 */ /* 0x000e620000000a00 */
[----:B------:R-:W-:Y:S01]  /*3050*/  MOV R244, R54 ;  /* 0x0000003600f47202 */ /* 0x000fe20000000f00 */
[----:B--2---:R-:W-:Y:S01]  /*3060*/  @P3 FMUL.FTZ R197, R198, R195 ;  /* 0x000000c3c6c53220 */ /* 0x004fe20000410000 */
[----:B------:R-:W-:Y:S01]  /*3070*/  @P3 FMUL.FTZ R195, R193, R192 ;  /* 0x000000c0c1c33220 */ /* 0x000fe20000410000 */
[----:B------:R-:W-:Y:S01]  /*3080*/  @P2 FADD.FTZ R192, R204, -R199 ;  /* 0x800000c7ccc02221 */ /* 0x000fe20000010000 */
[----:B------:R-:W-:Y:S01]  /*3090*/  @P2 FFMA.FTZ R244, R219, R239, R54 ;  /* 0x000000efdbf42223 */ /* 0x000fe20000010036 */
[----:B------:R-:W-:-:S02]  /*30a0*/  @P3 FMUL.FTZ R194, R197, R194 ;  /* 0x000000c2c5c23220 */ /* 0x000fc40000410000 */
[----:B------:R-:W2:Y:S01]  /*30b0*/  @P3 LDC.64 R198, c[0x0][0x408] ;  /* 0x00010200ffc63b82 */ /* 0x000ea20000000a00 */
[----:B------:R-:W-:Y:S01]  /*30c0*/  @P3 FSEL R196, R195, RZ, P0 ;  /* 0x000000ffc3c43208 */ /* 0x000fe20000000000 */
[----:B------:R-:W-:Y:S01]  /*30d0*/  @P2 FFMA.FTZ R242, R219, R192, R53 ;  /* 0x000000c0dbf22223 */ /* 0x000fe20000010035 */
[----:B------:R-:W-:Y:S02]  /*30e0*/  @P3 LOP3.LUT P0, RZ, R236, 0xff0000, RZ, 0xc0, !PT ;  /* 0x00ff0000ecff3812 */ /* 0x000fe4000780c0ff */
[----:B------:R-:W-:Y:S02]  /*30f0*/  @P3 FSEL R197, R194, RZ, P1 ;  /* 0x000000ffc2c53208 */ /* 0x000fe40000800000 */
[----:B------:R-:W-:Y:S01]  /*3100*/  @P3 F2FP.BF16.F32.PACK_AB R227, RZ, R196 ;  /* 0x000000c4ffe3323e */ /* 0x000fe200000010ff */
[----:B------:R-:W3:Y:S01]  /*3110*/  @P3 LDC.64 R192, c[0x0][0x408] ;  /* 0x00010200ffc03b82 */ /* 0x000ee20000000a00 */
[----:B------:R-:W-:Y:S02]  /*3120*/  @P3 F2FP.BF16.F32.PACK_AB R235, RZ, R197 ;  /* 0x000000c5ffeb323e */ /* 0x000fe400000010ff */
[----:B------:R-:W-:-:S02]  /*3130*/  @P3 LOP3.LUT P1, RZ, R237, 0xff, RZ, 0xc0, !PT ;  /* 0x000000ffedff3812 */ /* 0x000fc4000782c0ff */
[C---:B------:R-:W-:Y:S02]  /*3140*/  @P3 LOP3.LUT P4, RZ, R237.reuse, 0xff00, RZ, 0xc0, !PT ;  /* 0x0000ff00edff3812 */ /* 0x040fe4000788c0ff */
[----:B------:R-:W-:Y:S01]  /*3150*/  @P3 LOP3.LUT P5, RZ, R237, 0xff0000, RZ, 0xc0, !PT ;  /* 0x00ff0000edff3812 */ /* 0x000fe200078ac0ff */
[----:B------:R-:W4:Y:S01]  /*3160*/  @P3 LDC.64 R196, c[0x0][0x408] ;  /* 0x00010200ffc43b82 */ /* 0x000f220000000a00 */
[----:B-1----:R-:W-:Y:S01]  /*3170*/  @P3 FMUL.FTZ R201, R244, R201 ;  /* 0x000000c9f4c93220 */ /* 0x002fe20000410000 */
[----:B------:R-:W-:-:S03]  /*3180*/  @P3 PRMT R156, R227, 0x7610, R156 ;  /* 0x00007610e39c3816 */ /* 0x000fc6000000009c */
[----:B------:R-:W-:Y:S01]  /*3190*/  @P3 FMUL.FTZ R200, R201, R200 ;  /* 0x000000c8c9c83220 */ /* 0x000fe20000410000 */
[----:B------:R-:W-:Y:S02]  /*31a0*/  @P3 PRMT R156, R156, 0x5410, R235 ;  /* 0x000054109c9c3816 */ /* 0x000fe400000000eb */
[----:B------:R-:W1:Y:S01]  /*31b0*/  @P3 LDC.64 R194, c[0x0][0x408] ;  /* 0x00010200ffc23b82 */ /* 0x000e620000000a00 */
[----:B--2---:R-:W-:Y:S01]  /*31c0*/  @P3 FMUL.FTZ R199, R242, R199 ;  /* 0x000000c7f2c73220 */ /* 0x004fe20000410000 */
[----:B------:R-:W-:-:S03]  /*31d0*/  @P3 FSEL R200, R200, RZ, P5 ;  /* 0x000000ffc8c83208 */ /* 0x000fc60002800000 */
[----:B------:R-:W-:Y:S01]  /*31e0*/  @P3 FMUL.FTZ R198, R199, R198 ;  /* 0x000000c6c7c63220 */ /* 0x000fe20000410000 */
[----:B------:R-:W-:Y:S01]  /*31f0*/  @P3 F2FP.BF16.F32.PACK_AB R200, RZ, R200 ;  /* 0x000000c8ffc8323e */ /* 0x000fe200000010ff */
[----:B---3--:R-:W-:-:S03]  /*3200*/  @P3 FMUL.FTZ R193, R240, R193 ;  /* 0x000000c1f0c13220 */ /* 0x008fc60000410000 */
[----:B------:R-:W-:Y:S01]  /*3210*/  @P3 FSEL R198, R198, RZ, P4 ;  /* 0x000000ffc6c63208 */ /* 0x000fe20002000000 */
[----:B------:R-:W-:Y:S01]  /*3220*/  @P3 FMUL.FTZ R192, R193, R192 ;  /* 0x000000c0c1c03220 */ /* 0x000fe20000410000 */
[----:B------:R-:W-:Y:S02]  /*3230*/  @P3 PRMT R159, R200, 0x7610, R159 ;  /* 0x00007610c89f3816 */ /* 0x000fe4000000009f */
[----:B------:R-:W-:Y:S01]  /*3240*/  @P3 F2FP.BF16.F32.PACK_AB R198, RZ, R198 ;  /* 0x000000c6ffc6323e */ /* 0x000fe200000010ff */
[----:B----4-:R-:W-:Y:S01]  /*3250*/  @P3 FMUL.FTZ R197, R234, R197 ;  /* 0x000000c5eac53220 */ /* 0x010fe20000410000 */
[----:B------:R-:W-:Y:S02]  /*3260*/  @P3 FSEL R192, R192, RZ, P0 ;  /* 0x000000ffc0c03208 */ /* 0x000fe40000000000 */
[----:B------:R-:W-:Y:S01]  /*3270*/  @P3 LOP3.LUT P0, RZ, R236, 0xff000000, RZ, 0xc0, !PT ;  /* 0xff000000ecff3812 */ /* 0x000fe2000780c0ff */
        /* <DEDUP_REMOVED lines=9> */
[----:B------:R-:W-:Y:S02]  /*3310*/  @P3 F2FP.BF16.F32.PACK_AB R194, RZ, R194 ;  /* 0x000000c2ffc2323e */ /* 0x000fe400000010ff */
        /* <DEDUP_REMOVED lines=15> */
.L_x_8683:
[--C-:B------:R-:W-:Y:S01]  /*3410*/  @P2 FFMA.FTZ R195, R213, R221, R220.reuse ;  /* 0x000000ddd5c32223 */ /* 0x100fe200000100dc */
[----:B-1----:R-:W1:Y:S01]  /*3420*/  @P3 LDC.64 R192, c[0x0][0x408] ;  /* 0x00010200ffc03b82 */ /* 0x002e620000000a00 */
[----:B-----5:R-:W-:Y:S01]  /*3430*/  MOV R161, R57 ;  /* 0x0000003900a17202 */ /* 0x020fe20000000f00 */
[-CC-:B------:R-:W-:Y:S01]  /*3440*/  @P2 FFMA.FTZ R197, R211, R221.reuse, R220.reuse ;  /* 0x000000ddd3c52223 */ /* 0x180fe200000100dc */
[----:B------:R-:W-:Y:S01]  /*3450*/  @P2 FADD.FTZ R194, R212, -R195 ;  /* 0x800000c3d4c22221 */ /* 0x000fe20000010000 */
[----:B------:R-:W-:Y:S01]  /*3460*/  @P2 FFMA.FTZ R163, R215, R221, R220 ;  /* 0x000000ddd7a32223 */ /* 0x000fe200000100dc */
[----:B------:R-:W-:Y:S01]  /*3470*/  MOV R162, R58 ;  /* 0x0000003a00a27202 */ /* 0x000fe20000000f00 */
[----:B------:R-:W-:Y:S01]  /*3480*/  @P2 FADD.FTZ R197, R210, -R197 ;  /* 0x800000c5d2c52221 */ /* 0x000fe20000010000 */
[C---:B------:R-:W-:Y:S01]  /*3490*/  @P2 FFMA.FTZ R161, R219.reuse, R194, R57 ;  /* 0x000000c2dba12223 */ /* 0x040fe20000010039 */
[----:B------:R-:W2:Y:S01]  /*34a0*/  @P3 LDC.64 R164, c[0x0][0x408] ;  /* 0x00010200ffa43b82 */ /* 0x000ea20000000a00 */
[----:B------:R-:W-:Y:S01]  /*34b0*/  @P2 FADD.FTZ R163, R214, -R163 ;  /* 0x800000a3d6a32221 */ /* 0x000fe20000010000 */
[----:B------:R-:W-:Y:S01]  /*34c0*/  @P2 FFMA.FTZ R162, R219, R197, R58 ;  /* 0x000000c5dba22223 */ /* 0x000fe2000001003a */
[----:B------:R-:W-:Y:S01]  /*34d0*/  @P2 FFMA.FTZ R197, R209, R221, R220 ;  /* 0x000000ddd1c52223 */ /* 0x000fe200000100dc */
[----:B------:R-:W-:Y:S01]  /*34e0*/  MOV R160, R56 ;  /* 0x0000003800a07202 */ /* 0x000fe20000000f00 */
[----:B------:R-:W-:Y:S01]  /*34f0*/  @P2 FFMA.FTZ R160, R219, R163, R56 ;  /* 0x000000a3dba02223 */ /* 0x000fe20000010038 */
[----:B------:R-:W-:Y:S01]  /*3500*/  MOV R163, R59 ;  /* 0x0000003b00a37202 */ /* 0x000fe20000000f00 */
[----:B------:R-:W-:Y:S01]  /*3510*/  @P2 FADD.FTZ R196, R208, -R197 ;  /* 0x800000c5d0c42221 */ /* 0x000fe20000010000 */
[----:B------:R-:W3:Y:S01]  /*3520*/  @P3 LDC.64 R194, c[0x0][0x408] ;  /* 0x00010200ffc23b82 */ /* 0x000ee20000000a00 */
[C---:B------:R-:W-:Y:S01]  /*3530*/  @P3 LOP3.LUT P1, RZ, R236.reuse, 0xff0000, RZ, 0xc0, !PT ;  /* 0x00ff0000ecff3812 */ /* 0x040fe2000782c0ff */
[----:B------:R-:W-:Y:S01]  /*3540*/  @P2 FFMA.FTZ R235, R205, R221, R220 ;  /* 0x000000ddcdeb2223 */ /* 0x000fe200000100dc */
[----:B------:R-:W-:Y:S01]  /*3550*/  @P2 FFMA.FTZ R163, R219, R196, R59 ;  /* 0x000000c4dba32223 */ /* 0x000fe2000001003b */
[----:B------:R-:W-:-:S02]  /*3560*/  @P3 LOP3.LUT P4, RZ, R236, 0xff, RZ, 0xc0, !PT ;  /* 0x000000ffecff3812 */ /* 0x000fc4000788c0ff */
[----:B------:R-:W-:Y:S02]  /*3570*/  @P3 LOP3.LUT P0, RZ, R236, 0xff00, RZ, 0xc0, !PT ;  /* 0x0000ff00ecff3812 */ /* 0x000fe4000780c0ff */
[----:B------:R-:W4:Y:S01]  /*3580*/  @P3 LDC.64 R166, c[0x0][0x408] ;  /* 0x00010200ffa63b82 */ /* 0x000f220000000a00 */
[----:B-1----:R-:W-:Y:S01]  /*3590*/  @P3 FMUL.FTZ R193, R162, R193 ;  /* 0x000000c1a2c13220 */ /* 0x002fe20000410000 */
[----:B------:R-:W-:Y:S02]  /*35a0*/  @P3 LOP3.LUT P6, RZ, R236, 0xff000000, RZ, 0xc0, !PT ;  /* 0xff000000ecff3812 */ /* 0x000fe400078cc0ff */
[----:B------:R-:W-:Y:S01]  /*35b0*/  @P3 LOP3.LUT P5, RZ, R237, 0xff, RZ, 0xc0, !PT ;  /* 0x000000ffedff3812 */ /* 0x000fe200078ac0ff */
[----:B------:R-:W-:Y:S01]  /*35c0*/  @P3 FMUL.FTZ R192, R193, R192 ;  /* 0x000000c0c1c03220 */ /* 0x000fe20000410000 */
[----:B--2---:R-:W-:Y:S02]  /*35d0*/  @P3 FMUL.FTZ R165, R160, R165 ;  /* 0x000000a5a0a53220 */ /* 0x004fe40000410000 */
[----:B------:R-:W1:Y:S02]  /*35e0*/  @P3 LDC.64 R196, c[0x0][0x408] ;  /* 0x00010200ffc43b82 */ /* 0x000e640000000a00 */
[----:B------:R-:W-:Y:S01]  /*35f0*/  @P3 FSEL R201, R192, RZ, P1 ;  /* 0x000000ffc0c93208 */ /* 0x000fe20000800000 */
        /* <DEDUP_REMOVED lines=8> */
[----:B------:R-:W-:Y:S01]  /*3680*/  @P3 F2FP.BF16.F32.PACK_AB R201, RZ, R201 ;  /* 0x000000c9ffc9323e */ /* 0x000fe200000010ff */
[----:B----4-:R-:W-:-:S03]  /*3690*/  @P3 FMUL.FTZ R167, R161, R167 ;  /* 0x000000a7a1a73220 */ /* 0x010fc60000410000 */
[----:B------:R-:W3:Y:S01]  /*36a0*/  @P3 LDC.64 R194, c[0x0][0x408] ;  /* 0x00010200ffc23b82 */ /* 0x000ee20000000a00 */
[----:B------:R-:W-:Y:S01]  /*36b0*/  @P3 FSEL R234, R234, RZ, P6 ;  /* 0x000000ffeaea3208 */ /* 0x000fe20003000000 */
[----:B------:R-:W-:Y:S01]  /*36c0*/  @P3 FMUL.FTZ R167, R167, R166 ;  /* 0x000000a6a7a73220 */ /* 0x000fe20000410000 */
[----:B------:R-:W-:Y:S01]  /*36d0*/  @P3 FSEL R166, R164, RZ, P4 ;  /* 0x000000ffa4a63208 */ /* 0x000fe20002000000 */
[----:B------:R-:W-:Y:S01]  /*36e0*/  @P2 FFMA.FTZ R164, R0, R221, R220 ;  /* 0x000000dd00a42223 */ /* 0x000fe200000100dc */
[----:B------:R-:W-:-:S03]  /*36f0*/  @P3 LOP3.LUT P4, RZ, R237, 0xff00, RZ, 0xc0, !PT ;  /* 0x0000ff00edff3812 */ /* 0x000fc6000788c0ff */
[----:B------:R-:W4:Y:S01]  /*3700*/  @P3 LDC.64 R198, c[0x0][0x408] ;  /* 0x00010200ffc63b82 */ /* 0x000f220000000a00 */
[----:B------:R-:W-:Y:S01]  /*3710*/  @P3 FSEL R200, R167, RZ, P0 ;  /* 0x000000ffa7c83208 */ /* 0x000fe20000000000 */
[----:B------:R-:W-:Y:S01]  /*3720*/  @P2 FADD.FTZ R164, R25, -R164 ;  /* 0x800000a419a42221 */ /* 0x000fe20000010000 */
[----:B------:R-:W-:Y:S01]  /*3730*/  @P3 ISETP.GE.U32.AND P0, PT, R236, RZ, PT ;  /* 0x000000ffec00320c */ /* 0x000fe20003f06070 */
[----:B------:R-:W-:Y:S01]  /*3740*/  @P2 FADD.FTZ R236, R204, -R235 ;  /* 0x800000ebccec2221 */ /* 0x000fe20000010000 */
[----:B------:R-:W-:Y:S01]  /*3750*/  @P2 FFMA.FTZ R235, R203, R221, R220 ;  /* 0x000000ddcbeb2223 */ /* 0x000fe200000100dc */
[----:B------:R-:W-:Y:S01]  /*3760*/  MOV R167, R55 ;  /* 0x0000003700a77202 */ /* 0x000fe20000000f00 */
[C---:B------:R-:W-:Y:S01]  /*3770*/  @P2 FFMA.FTZ R167, R219.reuse, R164, R55 ;  /* 0x000000a4dba72223 */ /* 0x040fe20000010037 */
[----:B------:R-:W-:Y:S01]  /*3780*/  MOV R164, R52 ;  /* 0x0000003400a47202 */ /* 0x000fe20000000f00 */
[----:B------:R-:W-:Y:S01]  /*3790*/  @P2 FADD.FTZ R235, R202, -R235 ;  /* 0x800000ebcaeb2221 */ /* 0x000fe20000010000 */
[C---:B------:R-:W-:Y:S01]  /*37a0*/  @P2 FFMA.FTZ R164, R219.reuse, R227, R52 ;  /* 0x000000e3dba42223 */ /* 0x040fe20000010034 */
[----:B------:R-:W-:Y:S01]  /*37b0*/  @P3 F2FP.BF16.F32.PACK_AB R227, RZ, R166 ;  /* 0x000000a6ffe3323e */ /* 0x000fe200000010ff */
[C---:B------:R-:W-:Y:S01]  /*37c0*/  @P2 FFMA.FTZ R165, R219.reuse, R236, R53 ;  /* 0x000000ecdba52223 */ /* 0x040fe20000010035 */
[----:B------:R-:W-:Y:S01]  /*37d0*/  MOV R166, R54 ;  /* 0x0000003600a67202 */ /* 0x000fe20000000f00 */
[----:B------:R-:W-:Y:S01]  /*37e0*/  @P2 FFMA.FTZ R166, R219, R235, R54 ;  /* 0x000000ebdba62223 */ /* 0x000fe20000010036 */
[----:B--2---:R-:W-:Y:S01]  /*37f0*/  @P3 FMUL.FTZ R193, R164, R193 ;  /* 0x000000c1a4c13220 */ /* 0x004fe20000410000 */
[----:B---3--:R-:W-:Y:S01]  /*3800*/  @P3 FMUL.FTZ R195, R165, R195 ;  /* 0x000000c3a5c33220 */ /* 0x008fe20000410000 */
[----:B------:R-:W-:Y:S01]  /*3810*/  @P3 ISETP.GE.U32.AND.EX P0, PT, R237, 0x1000000, PT, P0 ;  /* 0x01000000ed00380c */ /* 0x000fe20003f06100 */
[----:B-1----:R-:W-:Y:S01]  /*3820*/  @P3 FMUL.FTZ R197, R166, R197 ;  /* 0x000000c5a6c53220 */ /* 0x002fe20000410000 */
[----:B------:R-:W-:Y:S01]  /*3830*/  @P3 FMUL.FTZ R192, R193, R192 ;  /* 0x000000c0c1c03220 */ /* 0x000fe20000410000 */
[----:B------:R-:W-:Y:S01]  /*3840*/  @P3 FMUL.FTZ R194, R195, R194 ;  /* 0x000000c2c3c23220 */ /* 0x000fe20000410000 */
[----:B------:R-:W-:Y:S01]  /*3850*/  @P3 PRMT R156, R227, 0x7610, R156 ;  /* 0x00007610e39c3816 */ /* 0x000fe2000000009c */
[----:B------:R-:W-:Y:S01]  /*3860*/  @P3 FMUL.FTZ R196, R197, R196 ;  /* 0x000000c4c5c43220 */ /* 0x000fe20000410000 */
[----:B------:R-:W-:Y:S01]  /*3870*/  @P3 F2FP.BF16.F32.PACK_AB R200, RZ, R200 ;  /* 0x000000c8ffc8323e */ /* 0x000fe200000010ff */
[----:B----4-:R-:W-:Y:S01]  /*3880*/  @P3 FMUL.FTZ R199, R167, R199 ;  /* 0x000000c7a7c73220 */ /* 0x010fe20000410000 */
[----:B------:R-:W-:-:S02]  /*3890*/  @P3 FSEL R192, R192, RZ, P5 ;  /* 0x000000ffc0c03208 */ /* 0x000fc40002800000 */
[----:B------:R-:W-:Y:S01]  /*38a0*/  @P3 FSEL R196, R196, RZ, P1 ;  /* 0x000000ffc4c43208 */ /* 0x000fe20000800000 */
[----:B------:R-:W-:Y:S01]  /*38b0*/  @P3 FMUL.FTZ R198, R199, R198 ;  /* 0x000000c6c7c63220 */ /* 0x000fe20000410000 */
[----:B------:R-:W-:Y:S02]  /*38c0*/  @P3 FSEL R194, R194, RZ, P4 ;  /* 0x000000ffc2c23208 */ /* 0x000fe40002000000 */
[----:B------:R-:W-:Y:S02]  /*38d0*/  @P3 F2FP.BF16.F32.PACK_AB R192, RZ, R192 ;  /* 0x000000c0ffc0323e */ /* 0x000fe400000010ff */
[----:B------:R-:W-:Y:S02]  /*38e0*/  @P3 FSEL R198, R198, RZ, P0 ;  /* 0x000000ffc6c63208 */ /* 0x000fe40000000000 */
[----:B------:R-:W-:Y:S02]  /*38f0*/  @P3 F2FP.BF16.F32.PACK_AB R196, RZ, R196 ;  /* 0x000000c4ffc4323e */ /* 0x000fe400000010ff */
        /* <DEDUP_REMOVED lines=9> */
[----:B------:R-:W-:-:S07]  /*3990*/  @P3 PRMT R159, R159, 0x5410, R198 ;  /* 0x000054109f9f3816 */ /* 0x000fce00000000c6 */
.L_x_8682:
[----:B------:R-:W-:Y:S05]  /*39a0*/  BSYNC.RECONVERGENT B1 ;  /* 0x0000000000017941 */ /* 0x000fea0003800200 */
.L_x_8665:
[----:B------:R-:W-:Y:S01]  /*39b0*/  ISETP.NE.U32.AND P0, PT, R224, RZ, PT ;  /* 0x000000ffe000720c */ /* 0x000fe20003f05070 */
[----:B-1----:R-:W1:Y:S01]  /*39c0*/  @P3 LDC.64 R192, c[0x0][0x468] ;  /* 0x00011a00ffc03b82 */ /* 0x002e620000000a00 */
        /* <DEDUP_REMOVED lines=12> */
[----:B-1----:R-:W1:Y:S01]  /*3a90*/  @P3 LDC.64 R192, c[0x0][0x408] ;  /* 0x00010200ffc03b82 */ /* 0x002e620000000a00 */
        /* <DEDUP_REMOVED lines=8> */
[----:B------:R-:W-:Y:S01]  /*3b20*/  @P2 FFMA.FTZ R160, R219, R163, R48 ;  /* 0x000000a3dba02223 */ /* 0x000fe20000010030 */
[--C-:B------:R-:W-:Y:S01]  /*3b30*/  @P2 FFMA.FTZ R199, R5, R221, R220.reuse ;  /* 0x000000dd05c72223 */ /* 0x100fe200000100dc */
[----:B------:R-:W-:Y:S01]  /*3b40*/  MOV R198, R47 ;  /* 0x0000002f00c67202 */ /* 0x000fe20000000f00 */
[C---:B------:R-:W-:Y:S01]  /*3b50*/  @P2 FFMA.FTZ R198, R219.reuse, R196, R47 ;  /* 0x000000c4dbc62223 */ /* 0x040fe2000001002f */
        /* <DEDUP_REMOVED lines=78> */
.L_x_8686:
[----:B-1----:R-:W1:Y:S01]  /*4040*/  @P3 LDC.64 R192, c[0x0][0x408] ;  /* 0x00010200ffc03b82 */ /* 0x002e620000000a00 */
[-CC-:B------:R-:W-:Y:S01]  /*4050*/  @P2 FFMA.FTZ R200, R3, R221.reuse, R220.reuse ;  /* 0x000000dd03c82223 */ /* 0x180fe200000100dc */
[-CC-:B------:R-:W-:Y:S01]  /*4060*/  @P2 FFMA.FTZ R197, R2, R221.reuse, R220.reuse ;  /* 0x000000dd02c52223 */ /* 0x180fe200000100dc */
[----:B------:R-:W-:Y:S01]  /*4070*/  @P2 FFMA.FTZ R234, R4, R221, R220 ;  /* 0x000000dd04ea2223 */ /* 0x000fe200000100dc */
[----:B-----5:R-:W-:Y:S01]  /*4080*/  MOV R198, R49 ;  /* 0x0000003100c67202 */ /* 0x020fe20000000f00 */
[----:B------:R-:W-:Y:S01]  /*4090*/  @P2 FADD.FTZ R200, R175, -R200 ;  /* 0x800000c8afc82221 */ /* 0x000fe20000010000 */
[----:B------:R-:W-:Y:S01]  /*40a0*/  @P2 FADD.FTZ R197, R26, -R197 ;  /* 0x800000c51ac52221 */ /* 0x000fe20000010000 */
[----:B------:R-:W-:Y:S01]  /*40b0*/  @P2 FFMA.FTZ R201, R5, R221, R220 ;  /* 0x000000dd05c92223 */ /* 0x000fe200000100dc */
[----:B------:R-:W2:Y:S01]  /*40c0*/  @P3 LDC.64 R194, c[0x0][0x408] ;  /* 0x00010200ffc23b82 */ /* 0x000ea20000000a00 */
[----:B------:R-:W-:Y:S01]  /*40d0*/  MOV R196, R48 ;  /* 0x0000003000c47202 */ /* 0x000fe20000000f00 */
[C---:B------:R-:W-:Y:S01]  /*40e0*/  @P2 FFMA.FTZ R198, R219.reuse, R200, R49 ;  /* 0x000000c8dbc62223 */ /* 0x040fe20000010031 */
[----:B------:R-:W-:Y:S01]  /*40f0*/  @P2 FFMA.FTZ R196, R219, R197, R48 ;  /* 0x000000c5dbc42223 */ /* 0x000fe20000010030 */
[-C--:B------:R-:W-:Y:S01]  /*4100*/  @P2 FFMA.FTZ R200, R7, R221.reuse, R220 ;  /* 0x000000dd07c82223 */ /* 0x080fe200000100dc */
[----:B------:R-:W-:Y:S01]  /*4110*/  @P2 FADD.FTZ R199, R27, -R234 ;  /* 0x800000ea1bc72221 */ /* 0x000fe20000010000 */
[----:B------:R-:W-:Y:S01]  /*4120*/  @P2 FFMA.FTZ R197, R6, R221, R220 ;  /* 0x000000dd06c52223 */ /* 0x000fe200000100dc */
[----:B------:R-:W-:Y:S01]  /*4130*/  @P2 FADD.FTZ R234, R176, -R201 ;  /* 0x800000c9b0ea2221 */ /* 0x000fe20000010000 */
[----:B------:R-:W-:Y:S01]  /*4140*/  @P2 FADD.FTZ R200, R177, -R200 ;  /* 0x800000c8b1c82221 */ /* 0x000fe20000010000 */
[----:B------:R-:W-:Y:S01]  /*4150*/  MOV R224, R51 ;  /* 0x0000003300e07202 */ /* 0x000fe20000000f00 */
[----:B------:R-:W-:Y:S01]  /*4160*/  @P2 FADD.FTZ R197, R168, -R197 ;  /* 0x800000c5a8c52221 */ /* 0x000fe20000010000 */
[C---:B------:R-:W-:Y:S01]  /*4170*/  @P2 FFMA.FTZ R224, R219.reuse, R234, R51 ;  /* 0x000000eadbe02223 */ /* 0x040fe20000010033 */
[----:B------:R-:W-:Y:S01]  /*4180*/  MOV R234, R45 ;  /* 0x0000002d00ea7202 */ /* 0x000fe20000000f00 */
[C---:B------:R-:W-:Y:S01]  /*4190*/  @P2 FFMA.FTZ R234, R219.reuse, R200, R45 ;  /* 0x000000c8dbea2223 */ /* 0x040fe2000001002d */
[----:B------:R-:W-:Y:S01]  /*41a0*/  MOV R236, R44 ;  /* 0x0000002c00ec7202 */ /* 0x000fe20000000f00 */
[----:B------:R-:W-:Y:S01]  /*41b0*/  @P2 FFMA.FTZ R236, R219, R197, R44 ;  /* 0x000000c5dbec2223 */ /* 0x000fe2000001002c */
[----:B-1----:R-:W-:Y:S01]  /*41c0*/  @P3 FMUL.FTZ R193, R196, R193 ;  /* 0x000000c1c4c13220 */ /* 0x002fe20000410000 */
[C---:B------:R-:W-:Y:S01]  /*41d0*/  @P3 LOP3.LUT P4, RZ, R232.reuse, 0xff, RZ, 0xc0, !PT ;  /* 0x000000ffe8ff3812 */ /* 0x040fe2000788c0ff */
[----:B------:R-:W1:Y:S01]  /*41e0*/  @P3 LDC.64 R196, c[0x0][0x408] ;  /* 0x00010200ffc43b82 */ /* 0x000e620000000a00 */
[----:B------:R-:W-:Y:S01]  /*41f0*/  @P3 LOP3.LUT P5, RZ, R232, 0xff00, RZ, 0xc0, !PT ;  /* 0x0000ff00e8ff3812 */ /* 0x000fe200078ac0ff */
[----:B------:R-:W-:Y:S01]  /*4200*/  @P3 FMUL.FTZ R200, R193, R192 ;  /* 0x000000c0c1c83220 */ /* 0x000fe20000410000 */
[----:B------:R-:W-:Y:S01]  /*4210*/  MOV R226, R50 ;  /* 0x0000003200e27202 */ /* 0x000fe20000000f00 */
[----:B------:R-:W-:Y:S01]  /*4220*/  @P2 FFMA.FTZ R226, R219, R199, R50 ;  /* 0x000000c7dbe22223 */ /* 0x000fe20000010032 */
[----:B------:R-:W-:Y:S01]  /*4230*/  @P2 FFMA.FTZ R238, R8, R221, R220 ;  /* 0x000000dd08ee2223 */ /* 0x000fe200000100dc */
[----:B--2---:R-:W-:Y:S01]  /*4240*/  @P3 FMUL.FTZ R195, R198, R195 ;  /* 0x000000c3c6c33220 */ /* 0x004fe20000410000 */
[----:B------:R-:W-:Y:S01]  /*4250*/  @P3 FSEL R223, R200, RZ, P4 ;  /* 0x000000ffc8df3208 */ /* 0x000fe20002000000 */
[----:B------:R-:W2:Y:S01]  /*4260*/  @P3 LDC.64 R192, c[0x0][0x408] ;  /* 0x00010200ffc03b82 */ /* 0x000ea20000000a00 */
[----:B------:R-:W-:Y:S01]  /*4270*/  @P2 FADD.FTZ R227, R169, -R238 ;  /* 0x800000eea9e32221 */ /* 0x000fe20000010000 */
[----:B------:R-:W-:Y:S01]  /*4280*/  @P3 FMUL.FTZ R201, R195, R194 ;  /* 0x000000c2c3c93220 */ /* 0x000fe20000410000 */
[----:B------:R-:W-:-:S02]  /*4290*/  MOV R238, R46 ;  /* 0x0000002e00ee7202 */ /* 0x000fc40000000f00 */
[----:B------:R-:W-:Y:S01]  /*42a0*/  @P2 FFMA.FTZ R238, R219, R227, R46 ;  /* 0x000000e3dbee2223 */ /* 0x000fe2000001002e */
[C---:B------:R-:W-:Y:S02]  /*42b0*/  @P3 LOP3.LUT P6, RZ, R232.reuse, 0xff0000, RZ, 0xc0, !PT ;  /* 0x00ff0000e8ff3812 */ /* 0x040fe400078cc0ff */
[----:B------:R-:W3:Y:S01]  /*42c0*/  @P3 LDC.64 R194, c[0x0][0x408] ;  /* 0x00010200ffc23b82 */ /* 0x000ee20000000a00 */
[----:B------:R-:W-:Y:S02]  /*42d0*/  @P3 FSEL R225, R201, RZ, P5 ;  /* 0x000000ffc9e13208 */ /* 0x000fe40002800000 */
[----:B------:R-:W-:Y:S02]  /*42e0*/  @P3 LOP3.LUT P4, RZ, R232, 0xff000000, RZ, 0xc0, !PT ;  /* 0xff000000e8ff3812 */ /* 0x000fe4000788c0ff */
[----:B------:R-:W-:Y:S02]  /*42f0*/  @P3 LOP3.LUT P5, RZ, R233, 0xff, RZ, 0xc0, !PT ;  /* 0x000000ffe9ff3812 */ /* 0x000fe400078ac0ff */
[----:B------:R-:W-:Y:S01]  /*4300*/  @P3 F2FP.BF16.F32.PACK_AB R223, RZ, R223 ;  /* 0x000000dfffdf323e */ /* 0x000fe200000010ff */
[----:B------:R-:W4:Y:S01]  /*4310*/  @P3 LDC.64 R198, c[0x0][0x408] ;  /* 0x00010200ffc63b82 */ /* 0x000f220000000a00 */
[----:B-1----:R-:W-:Y:S01]  /*4320*/  @P3 FMUL.FTZ R197, R236, R197 ;  /* 0x000000c5ecc53220 */ /* 0x002fe20000410000 */
[----:B------:R-:W-:-:S02]  /*4330*/  @P3 F2FP.BF16.F32.PACK_AB R225, RZ, R225 ;  /* 0x000000e1ffe1323e */ /* 0x000fc400000010ff */
[----:B------:R-:W-:Y:S01]  /*4340*/  @P3 PRMT R156, R223, 0x7610, R156 ;  /* 0x00007610df9c3816 */ /* 0x000fe2000000009c */
[----:B------:R-:W-:-:S03]  /*4350*/  @P3 FMUL.FTZ R196, R197, R196 ;  /* 0x000000c4c5c43220 */ /* 0x000fc60000410000 */
[----:B------:R-:W1:Y:S01]  /*4360*/  @P3 LDC.64 R200, c[0x0][0x408] ;  /* 0x00010200ffc83b82 */ /* 0x000e620000000a00 */
[----:B--2---:R-:W-:Y:S01]  /*4370*/  @P3 FMUL.FTZ R193, R226, R193 ;  /* 0x000000c1e2c13220 */ /* 0x004fe20000410000 */
[----:B------:R-:W-:Y:S02]  /*4380*/  @P3 FSEL R196, R196, RZ, P5 ;  /* 0x000000ffc4c43208 */ /* 0x000fe40002800000 */
[----:B------:R-:W-:Y:S01]  /*4390*/  @P3 PRMT R156, R156, 0x5410, R225 ;  /* 0x000054109c9c3816 */ /* 0x000fe200000000e1 */
[----:B------:R-:W-:Y:S01]  /*43a0*/  @P3 FMUL.FTZ R192, R193, R192 ;  /* 0x000000c0c1c03220 */ /* 0x000fe20000410000 */
[----:B------:R-:W-:Y:S01]  /*43b0*/  @P3 F2FP.BF16.F32.PACK_AB R196, RZ, R196 ;  /* 0x000000c4ffc4323e */ /* 0x000fe200000010ff */
[----:B---3--:R-:W-:-:S03]  /*43c0*/  @P3 FMUL.FTZ R195, R224, R195 ;  /* 0x000000c3e0c33220 */ /* 0x008fc60000410000 */
[----:B------:R-:W-:Y:S01]  /*43d0*/  @P3 FSEL R192, R192, RZ, P6 ;  /* 0x000000ffc0c03208 */ /* 0x000fe20003000000 */
[----:B------:R-:W-:Y:S01]  /*43e0*/  @P3 FMUL.FTZ R194, R195, R194 ;  /* 0x000000c2c3c23220 */ /* 0x000fe20000410000 */
[C---:B------:R-:W-:Y:S02]  /*43f0*/  @P3 LOP3.LUT P6, RZ, R233.reuse, 0xff00, RZ, 0xc0, !PT ;  /* 0x0000ff00e9ff3812 */ /* 0x040fe400078cc0ff */
        /* <DEDUP_REMOVED lines=30> */
.L_x_8685:
        /* <DEDUP_REMOVED lines=8> */
[C---:B-----5:R-:W-:Y:S01]  /*4660*/  @P3 LOP3.LUT P5, RZ, R232.reuse, 0xff, RZ, 0xc0, !PT ;  /* 0x000000ffe8ff3812 */ /* 0x060fe200078ac0ff */
        /* <DEDUP_REMOVED lines=9> */
[----:B------:R-:W-:Y:S01]  /*4700*/  FSEL R160, R160, RZ, P4 ;  /* 0x000000ffa0a07208 */ /* 0x000fe20002000000 */
[----:B------:R-:W-:Y:S01]  /*4710*/  FADD.FTZ R224, R177, -R224 ;  /* 0x800000e0b1e07221 */ /* 0x000fe20000010000 */
        /* <DEDUP_REMOVED lines=14> */
[----:B------:R-:W-:Y:S02]  /*4800*/  FSEL R162, R167, RZ, P4 ;  /* 0x000000ffa7a27208 */ /* 0x000fe40002000000 */
[----:B------:R-:W-:Y:S02]  /*4810*/  @P3 F2FP.BF16.F32.PACK_AB R166, RZ, R166 ;  /* 0x000000a6ffa6323e */ /* 0x000fe400000010ff */
[----:B------:R-:W-:Y:S01]  /*4820*/  @P3 PRMT R156, R163, 0x7610, R156 ;  /* 0x00007610a39c3816 */ /* 0x000fe2000000009c */
[----:B---3--:R-:W-:Y:S01]  /*4830*/  @P3 FMUL.FTZ R165, R162, R165 ;  /* 0x000000a5a2a53220 */ /* 0x008fe20000410000 */
[-C--:B------:R-:W-:Y:S01]  /*4840*/  FFMA.FTZ R163, R5, R221.reuse, R220 ;  /* 0x000000dd05a37223 */ /* 0x080fe200000100dc */
[----:B------:R-:W3:Y:S01]  /*4850*/  @P3 LDC.64 R198, c[0x0][0x408] ;  /* 0x00010200ffc63b82 */ /* 0x000ee20000000a00 */
[----:B------:R-:W-:Y:S01]  /*4860*/  @P3 PRMT R156, R156, 0x5410, R166 ;  /* 0x000054109c9c3816 */ /* 0x000fe200000000a6 */
[----:B------:R-:W-:Y:S01]  /*4870*/  @P3 FMUL.FTZ R164, R165, R164 ;  /* 0x000000a4a5a43220 */ /* 0x000fe20000410000 */
[----:B------:R-:W-:Y:S01]  /*4880*/  FFMA.FTZ R165, R6, R221, R220 ;  /* 0x000000dd06a57223 */ /* 0x000fe200000100dc */
[----:B------:R-:W-:Y:S01]  /*4890*/  FADD.FTZ R166, R176, -R163 ;  /* 0x800000a3b0a67221 */ /* 0x000fe20000010000 */
[----:B------:R-:W-:-:S02]  /*48a0*/  @P3 LOP3.LUT P6, RZ, R232, 0xff000000, RZ, 0xc0, !PT ;  /* 0xff000000e8ff3812 */ /* 0x000fc400078cc0ff */
[----:B------:R-:W-:Y:S01]  /*48b0*/  FADD.FTZ R200, R168, -R165 ;  /* 0x800000a5a8c87221 */ /* 0x000fe20000010000 */
[C---:B------:R-:W-:Y:S01]  /*48c0*/  FMUL.FTZ R163, R219.reuse, R166 ;  /* 0x000000a6dba37220 */ /* 0x040fe20000410000 */
[----:B------:R-:W-:Y:S02]  /*48d0*/  @P3 FSEL R165, R164, RZ, P5 ;  /* 0x000000ffa4a53208 */ /* 0x000fe40002800000 */
[C---:B------:R-:W-:Y:S01]  /*48e0*/  FMUL.FTZ R166, R219.reuse, R200 ;  /* 0x000000c8dba67220 */ /* 0x040fe20000410000 */
[----:B------:R-:W-:Y:S01]  /*48f0*/  FMUL.FTZ R200, R219, R224 ;  /* 0x000000e0dbc87220 */ /* 0x000fe20000410000 */
[----:B------:R-:W-:Y:S02]  /*4900*/  FSEL R163, R163, RZ, P4 ;  /* 0x000000ffa3a37208 */ /* 0x000fe40002000000 */
[----:B------:R-:W-:Y:S02]  /*4910*/  @P3 F2FP.BF16.F32.PACK_AB R167, RZ, R165 ;  /* 0x000000a5ffa7323e */ /* 0x000fe400000010ff */
[----:B------:R-:W-:Y:S01]  /*4920*/  FSEL R164, R166, RZ, P4 ;  /* 0x000000ffa6a47208 */ /* 0x000fe20002000000 */
[----:B----4-:R-:W-:Y:S01]  /*4930*/  @P3 FMUL.FTZ R193, R163, R193 ;  /* 0x000000c1a3c13220 */ /* 0x010fe20000410000 */
[----:B------:R-:W-:-:S02]  /*4940*/  FSEL R165, R200, RZ, P4 ;  /* 0x000000ffc8a57208 */ /* 0x000fc40002000000 */
[----:B------:R-:W-:Y:S01]  /*4950*/  FSEL R166, R201, RZ, P4 ;  /* 0x000000ffc9a67208 */ /* 0x000fe20002000000 */
[----:B-1----:R-:W-:Y:S01]  /*4960*/  @P3 FMUL.FTZ R195, R164, R195 ;  /* 0x000000c3a4c33220 */ /* 0x002fe20000410000 */
[----:B------:R-:W-:Y:S01]  /*4970*/  @P3 FMUL.FTZ R192, R193, R192 ;  /* 0x000000c0c1c03220 */ /* 0x000fe20000410000 */
[----:B--2---:R-:W-:Y:S01]  /*4980*/  @P3 FMUL.FTZ R197, R165, R197 ;  /* 0x000000c5a5c53220 */ /* 0x004fe20000410000 */
[----:B------:R-:W-:Y:S01]  /*4990*/  @P3 LOP3.LUT P5, RZ, R233, 0xff, RZ, 0xc0, !PT ;  /* 0x000000ffe9ff3812 */ /* 0x000fe200078ac0ff */
[----:B------:R-:W-:Y:S01]  /*49a0*/  @P3 FMUL.FTZ R194, R195, R194 ;  /* 0x000000c2c3c23220 */ /* 0x000fe20000410000 */
[----:B---3--:R-:W-:Y:S01]  /*49b0*/  @P3 FMUL.FTZ R199, R166, R199 ;  /* 0x000000c7a6c73220 */ /* 0x008fe20000410000 */
[----:B------:R-:W-:Y:S01]  /*49c0*/  @P3 PRMT R157, R167, 0x7610, R157 ;  /* 0x00007610a79d3816 */ /* 0x000fe2000000009d */
[----:B------:R-:W-:Y:S01]  /*49d0*/  @P3 FMUL.FTZ R196, R197, R196 ;  /* 0x000000c4c5c43220 */ /* 0x000fe20000410000 */
[----:B------:R-:W-:Y:S01]  /*49e0*/  FFMA.FTZ R167, R9, R221, R220 ;  /* 0x000000dd09a77223 */ /* 0x000fe200000100dc */
[----:B------:R-:W-:Y:S01]  /*49f0*/  @P3 FMUL.FTZ R198, R199, R198 ;  /* 0x000000c6c7c63220 */ /* 0x000fe20000410000 */
[----:B------:R-:W-:-:S02]  /*4a00*/  @P3 FSEL R192, R192, RZ, P6 ;  /* 0x000000ffc0c03208 */ /* 0x000fc40003000000 */
[----:B------:R-:W-:Y:S01]  /*4a10*/  @P3 FSEL R194, R194, RZ, P5 ;  /* 0x000000ffc2c23208 */ /* 0x000fe20002800000 */
[----:B------:R-:W-:Y:S01]  /*4a20*/  FADD.FTZ R200, R178, -R167 ;  /* 0x800000a7b2c87221 */ /* 0x000fe20000010000 */
[C---:B------:R-:W-:Y:S02]  /*4a30*/  @P3 LOP3.LUT P6, RZ, R233.reuse, 0xff00, RZ, 0xc0, !PT ;  /* 0x0000ff00e9ff3812 */ /* 0x040fe400078cc0ff */
[----:B------:R-:W-:Y:S01]  /*4a40*/  @P3 LOP3.LUT P5, RZ, R233, 0xff0000, RZ, 0xc0, !PT ;  /* 0x00ff0000e9ff3812 */ /* 0x000fe200078ac0ff */
[----:B------:R-:W-:Y:S01]  /*4a50*/  FMUL.FTZ R167, R219, R200 ;  /* 0x000000c8dba77220 */ /* 0x000fe20000410000 */
[----:B------:R-:W-:Y:S02]  /*4a60*/  @P3 FSEL R196, R196, RZ, P6 ;  /* 0x000000ffc4c43208 */ /* 0x000fe40003000000 */
[----:B------:R-:W-:Y:S02]  /*4a70*/  @P3 FSEL R198, R198, RZ, P5 ;  /* 0x000000ffc6c63208 */ /* 0x000fe40002800000 */
[----:B------:R-:W-:-:S02]  /*4a80*/  @P3 F2FP.BF16.F32.PACK_AB R194, RZ, R194 ;  /* 0x000000c2ffc2323e */ /* 0x000fc400000010ff */
        /* <DEDUP_REMOVED lines=17> */
.L_x_8688:
        /* <DEDUP_REMOVED lines=13> */
.L_x_8690:
[----:B------:R-:W-:Y:S05]  /*4c70*/  BSYNC.RECONVERGENT B2 ;  /* 0x0000000000027941 */ /* 0x000fea0003800200 */
.L_x_8689:
        /* <DEDUP_REMOVED lines=13> */
.L_x_8692:
[----:B------:R-:W-:Y:S05]  /*4d50*/  BSYNC.RECONVERGENT B2 ;  /* 0x0000000000027941 */ /* 0x000fea0003800200 */
.L_x_8691:
        /* <DEDUP_REMOVED lines=13> */
.L_x_8694:
[----:B------:R-:W-:Y:S05]  /*4e30*/  BSYNC.RECONVERGENT B2 ;  /* 0x0000000000027941 */ /* 0x000fea0003800200 */
.L_x_8693:
        /* <DEDUP_REMOVED lines=13> */
.L_x_8696:
[----:B------:R-:W-:Y:S05]  /*4f10*/  BSYNC.RECONVERGENT B2 ;  /* 0x0000000000027941 */ /* 0x000fea0003800200 */
.L_x_8695:
        /* <DEDUP_REMOVED lines=13> */
.L_x_8698:
[----:B------:R-:W-:Y:S05]  /*4ff0*/  BSYNC.RECONVERGENT B2 ;  /* 0x0000000000027941 */ /* 0x000fea0003800200 */
.L_x_8697:
        /* <DEDUP_REMOVED lines=13> */
.L_x_8700:
[----:B------:R-:W-:Y:S05]  /*50d0*/  BSYNC.RECONVERGENT B2 ;  /* 0x0000000000027941 */ /* 0x000fea0003800200 */
.L_x_8699:
        /* <DEDUP_REMOVED lines=13> */
.L_x_8702:
[----:B------:R-:W-:Y:S05]  /*51b0*/  BSYNC.RECONVERGENT B2 ;  /* 0x0000000000027941 */ /* 0x000fea0003800200 */
.L_x_8701:
        /* <DEDUP_REMOVED lines=13> */
.L_x_8687:
[----:B------:R-:W-:Y:S05]  /*5290*/  BSYNC.RECONVERGENT B1 ;  /* 0x0000000000017941 */ /* 0x000fea0003800200 */
.L_x_8684:
        /* <DEDUP_REMOVED lines=103> */
.L_x_8705:
        /* <DEDUP_REMOVED lines=9> */
[C---:B------:R-:W-:Y:S01]  /*59a0*/  @P2 FFMA.FTZ R196, R219.reuse, R197, R40 ;  /* 0x000000c5dbc42223 */ /* 0x040fe20000010028 */
[----:B------:R-:W-:Y:S01]  /*59b0*/  @P2 FFMA.FTZ R198, R219, R200, R41 ;  /* 0x000000c8dbc62223 */ /* 0x000fe20000010029 */
[-CC-:B------:R-:W-:Y:S01]  /*59c0*/  @P2 FFMA.FTZ R200, R13, R221.reuse, R220.reuse ;  /* 0x000000dd0dc82223 */ /* 0x180fe200000100dc */
[----:B------:R-:W-:Y:S01]  /*59d0*/  @P2 FFMA.FTZ R226, R12, R221, R220 ;  /* 0x000000dd0ce22223 */ /* 0x000fe200000100dc */
[----:B------:R-:W-:Y:S01]  /*59e0*/  @P2 FADD.FTZ R227, R172, -R227 ;  /* 0x800000e3ace32221 */ /* 0x000fe20000010000 */
[----:B------:R-:W-:Y:S01]  /*59f0*/  MOV R232, R36 ;  /* 0x0000002400e87202 */ /* 0x000fe20000000f00 */
[----:B------:R-:W-:Y:S01]  /*5a00*/  @P2 FADD.FTZ R234, R181, -R200 ;  /* 0x800000c8b5ea2221 */ /* 0x000fe20000010000 */
[----:B------:R-:W-:Y:S01]  /*5a10*/  @P2 FADD.FTZ R226, R171, -R226 ;  /* 0x800000e2abe22221 */ /* 0x000fe20000010000 */
[----:B------:R-:W3:Y:S01]  /*5a20*/  @P3 LDC.64 R200, c[0x0][0x408] ;  /* 0x00010200ffc83b82 */ /* 0x000ee20000000a00 */
[----:B------:R-:W-:Y:S01]  /*5a30*/  @P2 FFMA.FTZ R232, R219, R227, R36 ;  /* 0x000000e3dbe82223 */ /* 0x000fe20000010024 */
[-CC-:B------:R-:W-:Y:S01]  /*5a40*/  @P2 FFMA.FTZ R227, R15, R221.reuse, R220.reuse ;  /* 0x000000dd0fe32223 */ /* 0x180fe200000100dc */
[----:B------:R-:W-:Y:S01]  /*5a50*/  MOV R224, R42 ;  /* 0x0000002a00e07202 */ /* 0x000fe20000000f00 */
[----:B------:R-:W-:Y:S01]  /*5a60*/  @P2 FFMA.FTZ R240, R16, R221, R220 ;  /* 0x000000dd10f02223 */ /* 0x000fe200000100dc */
[C---:B------:R-:W-:Y:S01]  /*5a70*/  @P2 FFMA.FTZ R224, R219.reuse, R226, R42 ;  /* 0x000000e2dbe02223 */ /* 0x040fe2000001002a */
[----:B------:R-:W-:Y:S01]  /*5a80*/  MOV R226, R43 ;  /* 0x0000002b00e27202 */ /* 0x000fe20000000f00 */
[----:B-1----:R-:W-:Y:S01]  /*5a90*/  @P3 FMUL.FTZ R193, R196, R193 ;  /* 0x000000c1c4c13220 */ /* 0x002fe20000410000 */
[----:B------:R-:W-:Y:S01]  /*5aa0*/  @P2 FFMA.FTZ R226, R219, R234, R43 ;  /* 0x000000eadbe22223 */ /* 0x000fe2000001002b */
[----:B------:R-:W1:Y:S01]  /*5ab0*/  @P3 LDC.64 R196, c[0x0][0x408] ;  /* 0x00010200ffc43b82 */ /* 0x000e620000000a00 */
[----:B------:R-:W-:Y:S01]  /*5ac0*/  @P2 FADD.FTZ R238, R182, -R227 ;  /* 0x800000e3b6ee2221 */ /* 0x000fe20000010000 */
[----:B------:R-:W-:Y:S01]  /*5ad0*/  @P3 FMUL.FTZ R223, R193, R192 ;  /* 0x000000c0c1df3220 */ /* 0x000fe20000410000 */
[----:B------:R-:W-:Y:S01]  /*5ae0*/  @P2 FADD.FTZ R227, R173, -R240 ;  /* 0x800000f0ade32221 */ /* 0x000fe20000010000 */
[----:B------:R-:W-:Y:S01]  /*5af0*/  @P3 LOP3.LUT P4, RZ, R230, 0xff, RZ, 0xc0, !PT ;  /* 0x000000ffe6ff3812 */ /* 0x000fe2000788c0ff */
[----:B--2---:R-:W-:Y:S01]  /*5b00*/  @P3 FMUL.FTZ R195, R198, R195 ;  /* 0x000000c3c6c33220 */ /* 0x004fe20000410000 */
[----:B------:R-:W-:-:S02]  /*5b10*/  MOV R234, R37 ;  /* 0x0000002500ea7202 */ /* 0x000fc40000000f00 */
[----:B------:R-:W2:Y:S01]  /*5b20*/  @P3 LDC.64 R192, c[0x0][0x408] ;  /* 0x00010200ffc03b82 */ /* 0x000ea20000000a00 */
[----:B------:R-:W-:Y:S01]  /*5b30*/  MOV R236, R38 ;  /* 0x0000002600ec7202 */ /* 0x000fe20000000f00 */
[----:B------:R-:W-:Y:S01]  /*5b40*/  @P3 FMUL.FTZ R225, R195, R194 ;  /* 0x000000c2c3e13220 */ /* 0x000fe20000410000 */
[----:B------:R-:W-:Y:S01]  /*5b50*/  @P3 LOP3.LUT P5, RZ, R230, 0xff00, RZ, 0xc0, !PT ;  /* 0x0000ff00e6ff3812 */ /* 0x000fe200078ac0ff */
[C---:B------:R-:W-:Y:S01]  /*5b60*/  @P2 FFMA.FTZ R234, R219.reuse, R238, R37 ;  /* 0x000000eedbea2223 */ /* 0x040fe20000010025 */
[----:B------:R-:W-:Y:S01]  /*5b70*/  @P2 FFMA.FTZ R236, R219, R227, R38 ;  /* 0x000000e3dbec2223 */ /* 0x000fe20000010026 */
[----:B------:R-:W-:Y:S02]  /*5b80*/  @P3 FSEL R223, R223, RZ, P4 ;  /* 0x000000ffdfdf3208 */ /* 0x000fe40002000000 */
[----:B------:R-:W4:Y:S01]  /*5b90*/  @P3 LDC.64 R194, c[0x0][0x408] ;  /* 0x00010200ffc23b82 */ /* 0x000f220000000a00 */
[----:B------:R-:W-:Y:S01]  /*5ba0*/  @P3 FSEL R225, R225, RZ, P5 ;  /* 0x000000ffe1e13208 */ /* 0x000fe20002800000 */
[----:B---3--:R-:W-:Y:S01]  /*5bb0*/  @P3 FMUL.FTZ R201, R236, R201 ;  /* 0x000000c9ecc93220 */ /* 0x008fe20000410000 */
[----:B------:R-:W-:-:S02]  /*5bc0*/  @P3 LOP3.LUT P6, RZ, R230, 0xff0000, RZ, 0xc0, !PT ;  /* 0x00ff0000e6ff3812 */ /* 0x000fc400078cc0ff */
[----:B------:R-:W-:Y:S01]  /*5bd0*/  @P3 LOP3.LUT P4, RZ, R230, 0xff000000, RZ, 0xc0, !PT ;  /* 0xff000000e6ff3812 */ /* 0x000fe2000788c0ff */
[----:B------:R-:W-:Y:S01]  /*5be0*/  @P3 FMUL.FTZ R200, R201, R200 ;  /* 0x000000c8c9c83220 */ /* 0x000fe20000410000 */
[----:B------:R-:W-:Y:S01]  /*5bf0*/  @P3 LOP3.LUT P5, RZ, R231, 0xff, RZ, 0xc0, !PT ;  /* 0x000000ffe7ff3812 */ /* 0x000fe200078ac0ff */
[----:B------:R-:W3:Y:S01]  /*5c00*/  @P3 LDC.64 R198, c[0x0][0x408] ;  /* 0x00010200ffc63b82 */ /* 0x000ee20000000a00 */
[----:B-1----:R-:W-:Y:S01]  /*5c10*/  @P3 FMUL.FTZ R197, R232, R197 ;  /* 0x000000c5e8c53220 */ /* 0x002fe20000410000 */
[----:B------:R-:W-:Y:S02]  /*5c20*/  @P3 F2FP.BF16.F32.PACK_AB R223, RZ, R223 ;  /* 0x000000dfffdf323e */ /* 0x000fe400000010ff */
[----:B------:R-:W-:Y:S01]  /*5c30*/  @P3 F2FP.BF16.F32.PACK_AB R225, RZ, R225 ;  /* 0x000000e1ffe1323e */ /* 0x000fe200000010ff */
[----:B------:R-:W-:Y:S01]  /*5c40*/  @P3 FMUL.FTZ R196, R197, R196 ;  /* 0x000000c4c5c43220 */ /* 0x000fe20000410000 */
[----:B------:R-:W-:Y:S01]  /*5c50*/  @P3 PRMT R156, R223, 0x7610, R156 ;  /* 0x00007610df9c3816 */ /* 0x000fe2000000009c */
[----:B--2---:R-:W-:-:S03]  /*5c60*/  @P3 FMUL.FTZ R193, R224, R193 ;  /* 0x000000c1e0c13220 */ /* 0x004fc60000410000 */
        /* <DEDUP_REMOVED lines=8> */
[----:B------:R-:W-:-:S02]  /*5cf0*/  @P3 F2FP.BF16.F32.PACK_AB R192, RZ, R192 ;  /* 0x000000c0ffc0323e */ /* 0x000fc400000010ff */
[----:B------:R-:W-:Y:S01]  /*5d00*/  @P3 PRMT R158, R196, 0x7610, R158 ;  /* 0x00007610c49e3816 */ /* 0x000fe2000000009e */
[----:B---3--:R-:W-:Y:S01]  /*5d10*/  @P3 FMUL.FTZ R199, R234, R199 ;  /* 0x000000c7eac73220 */ /* 0x008fe20000410000 */
        /* <DEDUP_REMOVED lines=25> */
.L_x_8704:
        /* <DEDUP_REMOVED lines=32> */
[----:B------:R-:W-:Y:S01]  /*60b0*/  @P3 PRMT R156, R163, 0x7610, R156 ;  /* 0x00007610a39c3816 */ /* 0x000fe2000000009c */
[-C--:B------:R-:W-:Y:S01]  /*60c0*/  FFMA.FTZ R163, R14, R221.reuse, R220 ;  /* 0x000000dd0ea37223 */ /* 0x080fe200000100dc */
[----:B------:R-:W-:Y:S02]  /*60d0*/  @P3 F2FP.BF16.F32.PACK_AB R166, RZ, R166 ;  /* 0x000000a6ffa6323e */ /* 0x000fe400000010ff */
[----:B------:R-:W-:Y:S01]  /*60e0*/  FSEL R162, R167, RZ, P4 ;  /* 0x000000ffa7a27208 */ /* 0x000fe20002000000 */
[----:B------:R-:W-:Y:S01]  /*60f0*/  FADD.FTZ R200, R172, -R163 ;  /* 0x800000a3acc87221 */ /* 0x000fe20000010000 */
[----:B------:R-:W-:Y:S01]  /*6100*/  @P3 PRMT R156, R156, 0x5410, R166 ;  /* 0x000054109c9c3816 */ /* 0x000fe200000000a6 */
[----:B------:R-:W-:Y:S01]  /*6110*/  FFMA.FTZ R166, R13, R221, R220 ;  /* 0x000000dd0da67223 */ /* 0x000fe200000100dc */
[----:B------:R-:W0:Y:S01]  /*6120*/  @P3 LDC.64 R198, c[0x0][0x408] ;  /* 0x00010200ffc63b82 */ /* 0x000e220000000a00 */
[----:B---3--:R-:W-:Y:S01]  /*6130*/  @P3 FMUL.FTZ R165, R162, R165 ;  /* 0x000000a5a2a53220 */ /* 0x008fe20000410000 */
[----:B------:R-:W-:Y:S01]  /*6140*/  @P3 LOP3.LUT P6, RZ, R230, 0xff000000, RZ, 0xc0, !PT ;  /* 0xff000000e6ff3812 */ /* 0x000fe200078cc0ff */
[----:B------:R-:W-:-:S02]  /*6150*/  FADD.FTZ R166, R181, -R166 ;  /* 0x800000a6b5a67221 */ /* 0x000fc40000010000 */
[----:B------:R-:W-:Y:S01]  /*6160*/  @P3 FMUL.FTZ R164, R165, R164 ;  /* 0x000000a4a5a43220 */ /* 0x000fe20000410000 */
[----:B------:R-:W-:Y:S01]  /*6170*/  FFMA.FTZ R165, R15, R221, R220 ;  /* 0x000000dd0fa57223 */ /* 0x000fe200000100dc */
[C---:B------:R-:W-:Y:S01]  /*6180*/  FMUL.FTZ R163, R219.reuse, R166 ;  /* 0x000000a6dba37220 */ /* 0x040fe20000410000 */
[----:B------:R-:W-:Y:S02]  /*6190*/  FMUL.FTZ R166, R219, R200 ;  /* 0x000000c8dba67220 */ /* 0x000fe40000410000 */
[----:B------:R-:W-:Y:S01]  /*61a0*/  FADD.FTZ R224, R182, -R165 ;  /* 0x800000a5b6e07221 */ /* 0x000fe20000010000 */
[----:B------:R-:W-:Y:S02]  /*61b0*/  @P3 FSEL R165, R164, RZ, P5 ;  /* 0x000000ffa4a53208 */ /* 0x000fe40002800000 */
[----:B------:R-:W-:Y:S01]  /*61c0*/  FSEL R163, R163, RZ, P4 ;  /* 0x000000ffa3a37208 */ /* 0x000fe20002000000 */
[----:B------:R-:W-:Y:S01]  /*61d0*/  FMUL.FTZ R200, R219, R224 ;  /* 0x000000e0dbc87220 */ /* 0x000fe20000410000 */
[----:B------:R-:W-:-:S02]  /*61e0*/  FSEL R164, R166, RZ, P4 ;  /* 0x000000ffa6a47208 */ /* 0x000fc40002000000 */
[----:B------:R-:W-:Y:S01]  /*61f0*/  @P3 F2FP.BF16.F32.PACK_AB R167, RZ, R165 ;  /* 0x000000a5ffa7323e */ /* 0x000fe200000010ff */
[----:B----4-:R-:W-:Y:S01]  /*6200*/  @P3 FMUL.FTZ R193, R163, R193 ;  /* 0x000000c1a3c13220 */ /* 0x010fe20000410000 */
[----:B------:R-:W-:Y:S01]  /*6210*/  FSEL R165, R200, RZ, P4 ;  /* 0x000000ffc8a57208 */ /* 0x000fe20002000000 */
[----:B-1----:R-:W-:Y:S01]  /*6220*/  @P3 FMUL.FTZ R195, R164, R195 ;  /* 0x000000c3a4c33220 */ /* 0x002fe20000410000 */
[----:B------:R-:W-:Y:S01]  /*6230*/  FSEL R166, R201, RZ, P4 ;  /* 0x000000ffc9a67208 */ /* 0x000fe20002000000 */
[----:B------:R-:W-:Y:S01]  /*6240*/  @P3 FMUL.FTZ R192, R193, R192 ;  /* 0x000000c0c1c03220 */ /* 0x000fe20000410000 */
[----:B------:R-:W-:Y:S01]  /*6250*/  @P3 LOP3.LUT P5, RZ, R231, 0xff, RZ, 0xc0, !PT ;  /* 0x000000ffe7ff3812 */ /* 0x000fe200078ac0ff */
[----:B------:R-:W-:Y:S01]  /*6260*/  @P3 FMUL.FTZ R194, R195, R194 ;  /* 0x000000c2c3c23220 */ /* 0x000fe20000410000 */
[----:B--2---:R-:W-:Y:S01]  /*6270*/  @P3 FMUL.FTZ R197, R165, R197 ;  /* 0x000000c5a5c53220 */ /* 0x004fe20000410000 */
[----:B0-----:R-:W-:Y:S01]  /*6280*/  @P3 FMUL.FTZ R199, R166, R199 ;  /* 0x000000c7a6c73220 */ /* 0x001fe20000410000 */
[----:B------:R-:W-:Y:S01]  /*6290*/  FFMA.FTZ R200, R17, R221, R220 ;  /* 0x000000dd11c87223 */ /* 0x000fe200000100dc */
[----:B------:R-:W-:Y:S01]  /*62a0*/  @P3 FSEL R192, R192, RZ, P6 ;  /* 0x000000ffc0c03208 */ /* 0x000fe20003000000 */
[----:B------:R-:W-:Y:S01]  /*62b0*/  @P3 FMUL.FTZ R196, R197, R196 ;  /* 0x000000c4c5c43220 */ /* 0x000fe20000410000 */
[----:B------:R-:W-:Y:S01]  /*62c0*/  @P3 FMUL.FTZ R198, R199, R198 ;  /* 0x000000c6c7c63220 */ /* 0x000fe20000410000 */
[----:B------:R-:W-:Y:S01]  /*62d0*/  @P3 FSEL R194, R194, RZ, P5 ;  /* 0x000000ffc2c23208 */ /* 0x000fe20002800000 */
[----:B------:R-:W-:Y:S01]  /*62e0*/  FADD.FTZ R200, R183, -R200 ;  /* 0x800000c8b7c87221 */ /* 0x000fe20000010000 */
[----:B------:R-:W-:-:S02]  /*62f0*/  @P3 LOP3.LUT P6, RZ, R231, 0xff00, RZ, 0xc0, !PT ;  /* 0x0000ff00e7ff3812 */ /* 0x000fc400078cc0ff */
[----:B------:R-:W-:Y:S02]  /*6300*/  @P3 LOP3.LUT P5, RZ, R231, 0xff0000, RZ, 0xc0, !PT ;  /* 0x00ff0000e7ff3812 */ /* 0x000fe400078ac0ff */
        /* <DEDUP_REMOVED lines=22> */
.L_x_8707:
        /* <DEDUP_REMOVED lines=13> */
.L_x_8709:
[----:B------:R-:W-:Y:S05]  /*6540*/  BSYNC.RECONVERGENT B2 ;  /* 0x0000000000027941 */ /* 0x000fea0003800200 */
.L_x_8708:
        /* <DEDUP_REMOVED lines=13> */
.L_x_8711:
[----:B------:R-:W-:Y:S05]  /*6620*/  BSYNC.RECONVERGENT B2 ;  /* 0x0000000000027941 */ /* 0x000fea0003800200 */
.L_x_8710:
        /* <DEDUP_REMOVED lines=13> */
.L_x_8713:
[----:B------:R-:W-:Y:S05]  /*6700*/  BSYNC.RECONVERGENT B2 ;  /* 0x0000000000027941 */ /* 0x000fea0003800200 */
.L_x_8712:
        /* <DEDUP_REMOVED lines=13> */
.L_x_8715:
[----:B------:R-:W-:Y:S05]  /*67e0*/  BSYNC.RECONVERGENT B2 ;  /* 0x0000000000027941 */ /* 0x000fea0003800200 */
.L_x_8714:
        /* <DEDUP_REMOVED lines=13> */
.L_x_8717:
[----:B------:R-:W-:Y:S05]  /*68c0*/  BSYNC.RECONVERGENT B2 ;  /* 0x0000000000027941 */ /* 0x000fea0003800200 */
.L_x_8716:
        /* <DEDUP_REMOVED lines=13> */
.L_x_8719:
[----:B------:R-:W-:Y:S05]  /*69a0*/  BSYNC.RECONVERGENT B2 ;  /* 0x0000000000027941 */ /* 0x000fea0003800200 */
.L_x_8718:
        /* <DEDUP_REMOVED lines=13> */
.L_x_8721:
[----:B------:R-:W-:Y:S05]  /*6a80*/  BSYNC.RECONVERGENT B2 ;  /* 0x0000000000027941 */ /* 0x000fea0003800200 */
.L_x_8720:
        /* <DEDUP_REMOVED lines=13> */
.L_x_8706:
[----:B------:R-:W-:Y:S05]  /*6b60*/  BSYNC.RECONVERGENT B1 ;  /* 0x0000000000017941 */ /* 0x000fea0003800200 */
.L_x_8703:
        /* <DEDUP_REMOVED lines=14> */
[----:B-----5:R-:W-:Y:S01]  /*6c50*/  MOV R160, R32 ;  /* 0x0000002000a07202 */ /* 0x020fe20000000f00 */
[-CC-:B------:R-:W-:Y:S01]  /*6c60*/  @P2 FFMA.FTZ R163, R189, R221.reuse, R220.reuse ;  /* 0x000000ddbda32223 */ /* 0x180fe200000100dc */
[-CC-:B------:R-:W-:Y:S01]  /*6c70*/  @P2 FFMA.FTZ R196, R20, R221.reuse, R220.reuse ;  /* 0x000000dd14c42223 */ /* 0x180fe200000100dc */
        /* <DEDUP_REMOVED lines=18> */
[--C-:B------:R-:W-:Y:S01]  /*6da0*/  @P2 FFMA.FTZ R223, R22, R221, R220.reuse ;  /* 0x000000dd16df2223 */ /* 0x100fe200000100dc */
[----:B-1----:R-:W-:Y:S01]  /*6db0*/  @P3 FMUL.FTZ R193, R160, R193 ;  /* 0x000000c1a0c13220 */ /* 0x002fe20000410000 */
[----:B------:R-:W1:Y:S01]  /*6dc0*/  @P3 LDC.64 R198, c[0x0][0x408] ;  /* 0x00010200ffc63b82 */ /* 0x000e620000000a00 */
[----:B------:R-:W-:Y:S01]  /*6dd0*/  @P3 LOP3.LUT P1, RZ, R228, 0xff, RZ, 0xc0, !PT ;  /* 0x000000ffe4ff3812 */ /* 0x000fe2000782c0ff */
[-CC-:B------:R-:W-:Y:S01]  /*6de0*/  @P2 FFMA.FTZ R222, R23, R221.reuse, R220.reuse ;  /* 0x000000dd17de2223 */ /* 0x180fe200000100dc */
        /* <DEDUP_REMOVED lines=14> */
[----:B------:R-:W-:Y:S01]  /*6ed0*/  @P2 FFMA.FTZ R164, R219, R223, R28 ;  /* 0x000000dfdba42223 */ /* 0x000fe2000001001c */
[----:B------:R-:W-:Y:S01]  /*6ee0*/  @P3 FMUL.FTZ R221, R221, R166 ;  /* 0x000000a6dddd3220 */ /* 0x000fe20000410000 */
[----:B------:R-:W-:Y:S01]  /*6ef0*/  MOV R165, R29 ;  /* 0x0000001d00a57202 */ /* 0x000fe20000000f00 */
[----:B------:R-:W-:Y:S01]  /*6f00*/  @P2 FFMA.FTZ R165, R219, R222, R29 ;  /* 0x000000dedba52223 */ /* 0x000fe2000001001d */
        /* <DEDUP_REMOVED lines=45> */
.L_x_8724:
        /* <DEDUP_REMOVED lines=17> */
[----:B------:R-:W-:Y:S01]  /*72f0*/  @P2 FFMA.FTZ R236, R23, R221, R220 ;  /* 0x000000dd17ec2223 */ /* 0x000fe200000100dc */
        /* <DEDUP_REMOVED lines=72> */
.L_x_8723:
        /* <DEDUP_REMOVED lines=14> */
[----:B------:R-:W-:Y:S01]  /*7860*/  FFMA.FTZ R223, R24, R221, R220 ;  /* 0x000000dd18df7223 */ /* 0x000fe200000100dc */
[----:B------:R-:W-:Y:S01]  /*7870*/  FSEL R160, R160, RZ, P1 ;  /* 0x000000ffa0a07208 */ /* 0x000fe20000800000 */
[----:B------:R-:W-:Y:S01]  /*7880*/  FADD.FTZ R192, R179, -R192 ;  /* 0x800000c0b3c07221 */ /* 0x000fe20000010000 */
[----:B------:R-:W3:Y:S01]  /*7890*/  @P3 LDC.64 R164, c[0x0][0x408] ;  /* 0x00010200ffa43b82 */ /* 0x000ee20000000a00 */
[----:B------:R-:W-:Y:S01]  /*78a0*/  FSEL R161, R161, RZ, P1 ;  /* 0x000000ffa1a17208 */ /* 0x000fe20000800000 */
[----:B------:R-:W-:Y:S01]  /*78b0*/  FADD.FTZ R222, R187, -R222 ;  /* 0x800000debbde7221 */ /* 0x000fe20000010000 */
[----:B------:R-:W-:Y:S01]  /*78c0*/  FMUL.FTZ R192, R219, R192 ;  /* 0x000000c0dbc07220 */ /* 0x000fe20000410000 */
[----:B------:R-:W-:Y:S01]  /*78d0*/  @P3 LOP3.LUT P4, RZ, R228, 0xff00, RZ, 0xc0, !PT ;  /* 0x0000ff00e4ff3812 */ /* 0x000fe2000788c0ff */
[----:B------:R-:W-:Y:S01]  /*78e0*/  FADD.FTZ R224, R188, -R223 ;  /* 0x800000dfbce07221 */ /* 0x000fe20000010000 */
[----:B------:R-:W-:Y:S01]  /*78f0*/  @P3 LOP3.LUT P5, RZ, R229, 0xff00, RZ, 0xc0, !PT ;  /* 0x0000ff00e5ff3812 */ /* 0x000fe200078ac0ff */
        /* <DEDUP_REMOVED lines=10> */
[----:B------:R-:W-:Y:S01]  /*79a0*/  @P3 LOP3.LUT P2, RZ, R228, 0xff0000, RZ, 0xc0, !PT ;  /* 0x00ff0000e4ff3812 */ /* 0x000fe2000784c0ff */
[----:B---3--:R-:W-:Y:S02]  /*79b0*/  @P3 FMUL.FTZ R165, R162, R165 ;  /* 0x000000a5a2a53220 */ /* 0x008fe40000410000 */
[----:B------:R-:W3:Y:S01]  /*79c0*/  @P3 LDC.64 R196, c[0x0][0x408] ;  /* 0x00010200ffc43b82 */ /* 0x000ee20000000a00 */
[----:B------:R-:W-:Y:S01]  /*79d0*/  FADD.FTZ R200, R186, -R167 ;  /* 0x800000a7bac87221 */ /* 0x000fe20000010000 */
[----:B------:R-:W-:Y:S01]  /*79e0*/  FADD.FTZ R220, R184, -R201 ;  /* 0x800000c9b8dc7221 */ /* 0x000fe20000010000 */
[----:B------:R-:W-:Y:S01]  /*79f0*/  @P3 FMUL.FTZ R164, R165, R164 ;  /* 0x000000a4a5a43220 */ /* 0x000fe20000410000 */
[----:B------:R-:W-:Y:S01]  /*7a00*/  @P3 F2FP.BF16.F32.PACK_AB R163, RZ, R163 ;  /* 0x000000a3ffa3323e */ /* 0x000fe200000010ff */
[C---:B------:R-:W-:Y:S01]  /*7a10*/  FMUL.FTZ R165, R219.reuse, R200 ;  /* 0x000000c8dba57220 */ /* 0x040fe20000410000 */
[----:B------:R-:W-:Y:S01]  /*7a20*/  @P3 FSEL R166, R166, RZ, P4 ;  /* 0x000000ffa6a63208 */ /* 0x000fe20002000000 */
[C---:B------:R-:W-:Y:S01]  /*7a30*/  FMUL.FTZ R200, R219.reuse, R220 ;  /* 0x000000dcdbc87220 */ /* 0x040fe20000410000 */
[----:B------:R-:W4:Y:S01]  /*7a40*/  @P3 LDC.64 R198, c[0x0][0x408] ;  /* 0x00010200ffc63b82 */ /* 0x000f220000000a00 */
[----:B------:R-:W-:Y:S01]  /*7a50*/  @P3 FSEL R164, R164, RZ, P2 ;  /* 0x000000ffa4a43208 */ /* 0x000fe20001000000 */
[----:B------:R-:W-:Y:S01]  /*7a60*/  FMUL.FTZ R201, R219, R222 ;  /* 0x000000dedbc97220 */ /* 0x000fe20000410000 */
[----:B------:R-:W-:Y:S01]  /*7a70*/  @P3 PRMT R156, R163, 0x7610, R156 ;  /* 0x00007610a39c3816 */ /* 0x000fe2000000009c */
[----:B------:R-:W-:Y:S01]  /*7a80*/  FMUL.FTZ R220, R219, R224 ;  /* 0x000000e0dbdc7220 */ /* 0x000fe20000410000 */
[----:B------:R-:W-:Y:S01]  /*7a90*/  @P3 F2FP.BF16.F32.PACK_AB R166, RZ, R166 ;  /* 0x000000a6ffa6323e */ /* 0x000fe200000010ff */
[----:B------:R-:W-:Y:S01]  /*7aa0*/  FADD.FTZ R226, R190, -R221 ;  /* 0x800000ddbee27221 */ /* 0x000fe20000010000 */
[----:B------:R-:W-:-:S02]  /*7ab0*/  FSEL R163, R165, RZ, P1 ;  /* 0x000000ffa5a37208 */ /* 0x000fc40000800000 */
[----:B------:R-:W-:Y:S01]  /*7ac0*/  @P3 F2FP.BF16.F32.PACK_AB R167, RZ, R164 ;  /* 0x000000a4ffa7323e */ /* 0x000fe200000010ff */
[----:B------:R-:W-:Y:S01]  /*7ad0*/  FMUL.FTZ R219, R219, R226 ;  /* 0x000000e2dbdb7220 */ /* 0x000fe20000410000 */
        /* <DEDUP_REMOVED lines=10> */
[----:B------:R-:W-:Y:S01]  /*7b80*/  @P3 LOP3.LUT P4, RZ, R229, 0xff, RZ, 0xc0, !PT ;  /* 0x000000ffe5ff3812 */ /* 0x000fe2000788c0ff */
[----:B----4-:R-:W-:Y:S01]  /*7b90*/  @P3 FMUL.FTZ R199, R166, R199 ;  /* 0x000000c7a6c73220 */ /* 0x010fe20000410000 */
        /* <DEDUP_REMOVED lines=26> */
.L_x_8726:
        /* <DEDUP_REMOVED lines=24> */
.L_x_8728:
[----:B------:R-:W-:Y:S05]  /*7ec0*/  BSYNC.RECONVERGENT B2 ;  /* 0x0000000000027941 */ /* 0x000fea0003800200 */
.L_x_8727:
        /* <DEDUP_REMOVED lines=13> */
.L_x_8730:
[----:B------:R-:W-:Y:S05]  /*7fa0*/  BSYNC.RECONVERGENT B2 ;  /* 0x0000000000027941 */ /* 0x000fea0003800200 */
.L_x_8729:
        /* <DEDUP_REMOVED lines=13> */
.L_x_8732:
[----:B------:R-:W-:Y:S05]  /*8080*/  BSYNC.RECONVERGENT B2 ;  /* 0x0000000000027941 */ /* 0x000fea0003800200 */
.L_x_8731:
        /* <DEDUP_REMOVED lines=13> */
.L_x_8734:
[----:B------:R-:W-:Y:S05]  /*8160*/  BSYNC.RECONVERGENT B2 ;  /* 0x0000000000027941 */ /* 0x000fea0003800200 */
.L_x_8733:
        /* <DEDUP_REMOVED lines=13> */
.L_x_8736:
[----:B------:R-:W-:Y:S05]  /*8240*/  BSYNC.RECONVERGENT B2 ;  /* 0x0000000000027941 */ /* 0x000fea0003800200 */
.L_x_8735:
        /* <DEDUP_REMOVED lines=13> */
.L_x_8738:
[----:B------:R-:W-:Y:S05]  /*8320*/  BSYNC.RECONVERGENT B2 ;  /* 0x0000000000027941 */ /* 0x000fea0003800200 */
.L_x_8737:
        /* <DEDUP_REMOVED lines=13> */
.L_x_8740:
[----:B------:R-:W-:Y:S05]  /*8400*/  BSYNC.RECONVERGENT B2 ;  /* 0x0000000000027941 */ /* 0x000fea0003800200 */
.L_x_8739:
[----:B------:R-:W-:-:S04]  /*8410*/  @P3 F2FP.BF16.F32.PACK_AB R192, RZ, R192 ;  /* 0x000000c0ffc0323e */ /* 0x000fc800000010ff */
[----:B------:R-:W-:-:S07]  /*8420*/  @P3 PRMT R159, R159, 0x5410, R192 ;  /* 0x000054109f9f3816 */ /* 0x000fce00000000c0 */
.L_x_8725:
[----:B------:R-:W-:Y:S05]  /*8430*/  BSYNC.RECONVERGENT B1 ;  /* 0x0000000000017941 */ /* 0x000fea0003800200 */
.L_x_8722:
        /* <DEDUP_REMOVED lines=13> */
.L_x_8659:
[----:B------:R-:W-:Y:S05]  /*8510*/  BSYNC B0 ;  /* 0x0000000000007941 */ /* 0x000fea0003800000 */
.L_x_8658:
        /* <DEDUP_REMOVED lines=186> */
.L_x_8664:
        /* <DEDUP_REMOVED lines=8> */
.L_x_8743:
[----:B------:R-:W-:Y:S05]  /*9140*/  BSYNC B1 ;  /* 0x0000000000017941 */ /* 0x000fea0003800000 */
.L_x_8742:
        /* <DEDUP_REMOVED lines=8> */
.L_x_8744:
[----:B------:R-:W-:Y:S01]  /*91d0*/  FADD.FTZ R196, R196, R193 ;  /* 0x000000c1c4c47221 */ /* 0x000fe20000010000 */
[----:B------:R-:W-:-:S04]  /*91e0*/  HFMA2 R221, -RZ, RZ, 0, 1.1920928955078125e-07 ;  /* 0x00000002ffdd7431 */ /* 0x000fc800000001ff */
[----:B------:R-:W-:Y:S02]  /*91f0*/  MOV R220, R196 ;  /* 0x000000c400dc7202 */ /* 0x000fe40000000f00 */
[----:B------:R-:W-:-:S07]  /*9200*/  MOV R195, R217 ;  /* 0x000000d900c37202 */ /* 0x000fce0000000f00 */
[----:B------:R-:W-:Y:S05]  /*9210*/  WARPSYNC.COLLECTIVE R201, `(.L_x_8745) ;  /* 0x00000000c9087348 */ /* 0x000fea0003c00000 */
[----:B------:R0:W1:Y:S02]  /*9220*/  SHFL.BFLY P0, R217, R220, R221, R224 ;  /* 0x0c0000dddcd97389 */ /* 0x00006400000000e0 */
[----:B01----:R-:W-:Y:S05]  /*9230*/  ENDCOLLECTIVE ;  /* 0x000000000000791b */ /* 0x003fea0003800000 */
.L_x_8745:
[----:B------:R-:W-:-:S05]  /*9240*/  FADD.FTZ R195, R195, R194 ;  /* 0x000000c2c3c37221 */ /* 0x000fca0000010000 */
[----:B------:R-:W-:Y:S02]  /*9250*/  MOV R220, R195 ;  /* 0x000000c300dc7202 */ /* 0x000fe40000000f00 */
[----:B------:R-:W-:-:S07]  /*9260*/  MOV R197, R217 ;  /* 0x000000d900c57202 */ /* 0x000fce0000000f00 */
[----:B------:R-:W-:Y:S05]  /*9270*/  WARPSYNC.COLLECTIVE R201, `(.L_x_8746) ;  /* 0x00000000c9087348 */ /* 0x000fea0003c00000 */
[----:B------:R0:W1:Y:S02]  /*9280*/  SHFL.BFLY P0, R217, R220, R221, R224 ;  /* 0x0c0000dddcd97389 */ /* 0x00006400000000e0 */
[----:B01----:R-:W-:Y:S05]  /*9290*/  ENDCOLLECTIVE ;  /* 0x000000000000791b */ /* 0x003fea0003800000 */
.L_x_8746:
[----:B------:R-:W-:Y:S01]  /*92a0*/  FADD.FTZ R197, R196, R197 ;  /* 0x000000c5c4c57221 */ /* 0x000fe20000010000 */
[----:B------:R-:W-:-:S04]  /*92b0*/  HFMA2 R221, -RZ, RZ, 0, 2.384185791015625e-07 ;  /* 0x00000004ffdd7431 */ /* 0x000fc800000001ff */
[----:B------:R-:W-:Y:S02]  /*92c0*/  MOV R220, R197 ;  /* 0x000000c500dc7202 */ /* 0x000fe40000000f00 */
[----:B------:R-:W-:-:S07]  /*92d0*/  MOV R198, R217 ;  /* 0x000000d900c67202 */ /* 0x000fce0000000f00 */
[----:B------:R-:W-:Y:S05]  /*92e0*/  WARPSYNC.COLLECTIVE R201, `(.L_x_8747) ;  /* 0x00000000c9087348 */ /* 0x000fea0003c00000 */
[----:B------:R0:W1:Y:S02]  /*92f0*/  SHFL.BFLY P0, R217, R220, R221, R224 ;  /* 0x0c0000dddcd97389 */ /* 0x00006400000000e0 */
[----:B01----:R-:W-:Y:S05]  /*9300*/  ENDCOLLECTIVE ;  /* 0x000000000000791b */ /* 0x003fea0003800000 */
.L_x_8747:
[----:B------:R-:W-:-:S05]  /*9310*/  FADD.FTZ R198, R195, R198 ;  /* 0x000000c6c3c67221 */ /* 0x000fca0000010000 */
[----:B------:R-:W-:Y:S02]  /*9320*/  MOV R220, R198 ;  /* 0x000000c600dc7202 */ /* 0x000fe40000000f00 */
[----:B------:R-:W-:-:S07]  /*9330*/  MOV R200, R217 ;  /* 0x000000d900c87202 */ /* 0x000fce0000000f00 */
[----:B------:R-:W-:Y:S05]  /*9340*/  WARPSYNC.COLLECTIVE R201, `(.L_x_8748) ;  /* 0x00000000c9087348 */ /* 0x000fea0003c00000 */
[----:B------:R0:W1:Y:S02]  /*9350*/  SHFL.BFLY P0, R217, R220, R221, R224 ;  /* 0x0c0000dddcd97389 */ /* 0x00006400000000e0 */
[----:B01----:R-:W-:Y:S05]  /*9360*/  ENDCOLLECTIVE ;  /* 0x000000000000791b */ /* 0x003fea0003800000 */
.L_x_8748:
[----:B------:R-:W-:Y:S01]  /*9370*/  FADD.FTZ R200, R197, R200 ;  /* 0x000000c8c5c87221 */ /* 0x000fe20000010000 */
[----:B------:R-:W-:-:S04]  /*9380*/  HFMA2 R221, -RZ, RZ, 0, 4.76837158203125e-07 ;  /* 0x00000008ffdd7431 */ /* 0x000fc800000001ff */
[----:B------:R-:W-:Y:S02]  /*9390*/  MOV R220, R200 ;  /* 0x000000c800dc7202 */ /* 0x000fe40000000f00 */
[----:B------:R-:W-:-:S07]  /*93a0*/  MOV R199, R217 ;  /* 0x000000d900c77202 */ /* 0x000fce0000000f00 */
[----:B------:R-:W-:Y:S05]  /*93b0*/  WARPSYNC.COLLECTIVE R201, `(.L_x_8749) ;  /* 0x00000000c9087348 */ /* 0x000fea0003c00000 */
[----:B------:R0:W1:Y:S02]  /*93c0*/  SHFL.BFLY P0, R217, R220, R221, R224 ;  /* 0x0c0000dddcd97389 */ /* 0x00006400000000e0 */
[----:B01----:R-:W-:Y:S05]  /*93d0*/  ENDCOLLECTIVE ;  /* 0x000000000000791b */ /* 0x003fea0003800000 */
.L_x_8749:
[----:B------:R-:W-:-:S05]  /*93e0*/  FADD.FTZ R199, R198, R199 ;  /* 0x000000c7c6c77221 */ /* 0x000fca0000010000 */
[----:B------:R-:W-:Y:S02]  /*93f0*/  MOV R220, R199 ;  /* 0x000000c700dc7202 */ /* 0x000fe40000000f00 */
[----:B------:R-:W-:-:S07]  /*9400*/  MOV R193, R217 ;  /* 0x000000d900c17202 */ /* 0x000fce0000000f00 */
[----:B------:R-:W-:Y:S05]  /*9410*/  WARPSYNC.COLLECTIVE R201, `(.L_x_8750) ;  /* 0x00000000c9087348 */ /* 0x000fea0003c00000 */
[----:B------:R0:W1:Y:S02]  /*9420*/  SHFL.BFLY P0, R217, R220, R221, R224 ;  /* 0x0c0000dddcd97389 */ /* 0x00006400000000e0 */
[----:B01----:R-:W-:Y:S05]  /*9430*/  ENDCOLLECTIVE ;  /* 0x000000000000791b */ /* 0x003fea0003800000 */
.L_x_8750:
[----:B------:R-:W-:Y:S01]  /*9440*/  FADD.FTZ R193, R200, R193 ;  /* 0x000000c1c8c17221 */ /* 0x000fe20000010000 */
[----:B------:R-:W-:-:S04]  /*9450*/  HFMA2 R221, -RZ, RZ, 0, 9.5367431640625e-07 ;  /* 0x00000010ffdd7431 */ /* 0x000fc800000001ff */
[----:B------:R-:W-:Y:S02]  /*9460*/  MOV R220, R193 ;  /* 0x000000c100dc7202 */ /* 0x000fe40000000f00 */
[----:B------:R-:W-:-:S07]  /*9470*/  MOV R194, R217 ;  /* 0x000000d900c27202 */ /* 0x000fce0000000f00 */
[----:B------:R-:W-:Y:S05]  /*9480*/  WARPSYNC.COLLECTIVE R201, `(.L_x_8751) ;  /* 0x00000000c9087348 */ /* 0x000fea0003c00000 */
[----:B------:R0:W1:Y:S02]  /*9490*/  SHFL.BFLY P0, R217, R220, R221, R224 ;  /* 0x0c0000dddcd97389 */ /* 0x00006400000000e0 */
[----:B01----:R-:W-:Y:S05]  /*94a0*/  ENDCOLLECTIVE ;  /* 0x000000000000791b */ /* 0x003fea0003800000 */
.L_x_8751:
[----:B------:R-:W-:-:S05]  /*94b0*/  FADD.FTZ R194, R199, R194 ;  /* 0x000000c2c7c27221 */ /* 0x000fca0000010000 */
[----:B------:R-:W-:Y:S02]  /*94c0*/  MOV R220, R194 ;  /* 0x000000c200dc7202 */ /* 0x000fe40000000f00 */
[----:B------:R-:W-:-:S07]  /*94d0*/  MOV R196, R217 ;  /* 0x000000d900c47202 */ /* 0x000fce0000000f00 */
[----:B------:R-:W-:Y:S05]  /*94e0*/  WARPSYNC.COLLECTIVE R201, `(.L_x_8752) ;  /* 0x00000000c9087348 */ /* 0x000fea0003c00000 */
[----:B------:R0:W1:Y:S02]  /*94f0*/  SHFL.BFLY P0, R217, R220, R221, R224 ;  /* 0x0c0000dddcd97389 */ /* 0x00006400000000e0 */
[----:B01----:R-:W-:Y:S05]  /*9500*/  ENDCOLLECTIVE ;  /* 0x000000000000791b */ /* 0x003fea0003800000 */
.L_x_8752:
[----:B------:R-:W-:Y:S01]  /*9510*/  MOV R195, R217 ;  /* 0x000000d900c37202 */ /* 0x000fe20000000f00 */
[----:B------:R-:W-:Y:S06]  /*9520*/  BRA `(.L_x_8753) ;  /* 0xffffff8800ac7947 */ /* 0x000fec000383ffff */
.L_x_8754:
        /* <DEDUP_REMOVED lines=13> */
.L_x_20039:


//--------------------- .text._ZN10layer_norm13ln_bwd_kernelINS_13Kernel_traitsIf13__nv_bfloat16fS2_fjLj1024ELj1ELj4ELj1ELj16ENS_18Kernel_traits_baseILj1024EfS2_fS2_fjLj128EEEEELb1ELb1ELb0ELb0EEEvNS_9BwdParamsE --------------------------
	.section	.text._ZN10layer_norm13ln_bwd_kernelINS_13Kernel_traitsIf13__nv_bfloat16fS2_fjLj1024ELj1ELj4ELj1ELj16ENS_18Kernel_traits_baseILj1024EfS2_fS2_fjLj128EEEEELb1ELb1ELb0ELb0EEEvNS_9BwdParamsE,"ax",@progbits
	.align	128
        .global         _ZN10layer_norm13ln_bwd_kernelINS_13Kernel_traitsIf13__nv_bfloat16fS2_fjLj1024ELj1ELj4ELj1ELj16ENS_18Kernel_traits_baseILj1024EfS2_fS2_fjLj128EEEEELb1ELb1ELb0ELb0EEEvNS_9BwdParamsE
        .type           _ZN10layer_norm13ln_bwd_kernelINS_13Kernel_traitsIf13__nv_bfloat16fS2_fjLj1024ELj1ELj4ELj1ELj16ENS_18Kernel_traits_baseILj1024EfS2_fS2_fjLj128EEEEELb1ELb1ELb0ELb0EEEvNS_9BwdParamsE,@function
        .size           _ZN10layer_norm13ln_bwd_kernelINS_13Kernel_traitsIf13__nv_bfloat16fS2_fjLj1024ELj1ELj4ELj1ELj16ENS_18Kernel_traits_baseILj1024EfS2_fS2_fjLj128EEEEELb1ELb1ELb0ELb0EEEvNS_9BwdParamsE,(.L_x_20040 - _ZN10layer_norm13ln_bwd_kernelINS_13Kernel_traitsIf13__nv_bfloat16fS2_fjLj1024ELj1ELj4ELj1ELj16ENS_18Kernel_traits_baseILj1024EfS2_fS2_fjLj128EEEEELb1ELb1ELb0ELb0EEEvNS_9BwdParamsE)
        .other          _ZN10layer_norm13ln_bwd_kernelINS_13Kernel_traitsIf13__nv_bfloat16fS2_fjLj1024ELj1ELj4ELj1ELj16ENS_18Kernel_traits_baseILj1024EfS2_fS2_fjLj128EEEEELb1ELb1ELb0ELb0EEEvNS_9BwdParamsE,@"STO_CUDA_ENTRY STV_DEFAULT"
_ZN10layer_norm13ln_bwd_kernelINS_13Kernel_traitsIf13__nv_bfloat16fS2_fjLj1024ELj1ELj4ELj1ELj16ENS_18Kernel_traits_baseILj1024EfS2_fS2_fjLj128EEEEELb1ELb1ELb0ELb0EEEvNS_9BwdParamsE:
.text._ZN10layer_norm13ln_bwd_kernelINS_13Kernel_traitsIf13__nv_bfloat16fS2_fjLj1024ELj1ELj4ELj1ELj16ENS_18Kernel_traits_baseILj1024EfS2_fS2_fjLj128EEEEELb1ELb1ELb0ELb0EEEvNS_9BwdParamsE:
        /* <DEDUP_REMOVED lines=19> */
[C---:B------:R-:W-:Y:S01]  /*0130*/  ISETP.GE.U32.AND P0, PT, R6.reuse, 0x20, PT ;  /* 0x000000200600780c */ /* 0x040fe20003f06070 */
[----:B------:R4:W-:Y:S01]  /*0140*/  STL [R1+0x24], R6 ;  /* 0x0000240601007387 */ /* 0x0009e20000100800 */
[C---:B------:R-:W-:Y:S02]  /*0150*/  ISETP.GE.U32.AND P1, PT, R6.reuse, 0x40, PT ;  /* 0x000000400600780c */ /* 0x040fe40003f26070 */
[C---:B------:R-:W-:Y:S01]  /*0160*/  ISETP.GE.U32.AND P2, PT, R6.reuse, 0x60, PT ;  /* 0x000000600600780c */ /* 0x040fe20003f46070 */
[----:B------:R-:W2:Y:S01]  /*0170*/  LDL.64 R52, [R1+0xa0] ;  /* 0x0000a00001347983 */ /* 0x000ea20000100a00 */
[----:B------:R-:W-:-:S03]  /*0180*/  ISETP.GE.U32.AND P3, PT, R6, 0x80, PT ;  /* 0x000000800600780c */ /* 0x000fc60003f66070 */
[----:B------:R-:W2:Y:S04]  /*0190*/  LDL.64 R54, [R1+0xa8] ;  /* 0x0000a80001367983 */ /* 0x000ea80000100a00 */
[----:B------:R-:W2:Y:S01]  /*01a0*/  LDL.64 R48, [R1+0x90] ;  /* 0x0000900001307983 */ /* 0x000ea20000100a00 */
[----:B---3--:R-:W3:Y:S03]  /*01b0*/  @P0 LDC.64 R2, c[0x0][0x3d0] ;  /* 0x0000f400ff020b82 */ /* 0x008ee60000000a00 */
[----:B------:R-:W2:Y:S04]  /*01c0*/  LDL.64 R50, [R1+0x98] ;  /* 0x0000980001327983 */ /* 0x000ea80000100a00 */
[----:B------:R-:W2:Y:S01]  /*01d0*/  LDL.64 R44, [R1+0x80] ;  /* 0x00008000012c7983 */ /* 0x000ea20000100a00 */
[----:B------:R-:W0:Y:S03]  /*01e0*/  @P0 LDC.64 R4, c[0x0][0x3e8] ;  /* 0x0000fa00ff040b82 */ /* 0x000e260000000a00 */
[----:B------:R-:W2:Y:S04]  /*01f0*/  LDL.64 R46, [R1+0x88] ;  /* 0x00008800012e7983 */ /* 0x000ea80000100a00 */
[----:B------:R-:W2:Y:S01]  /*0200*/  LDL.64 R40, [R1+0x70] ;  /* 0x0000700001287983 */ /* 0x000ea20000100a00 */
[----:B----4-:R-:W4:Y:S03]  /*0210*/  @P1 LDC.64 R6, c[0x0][0x3d0] ;  /* 0x0000f400ff061b82 */ /* 0x010f260000000a00 */
        /* <DEDUP_REMOVED lines=18> */
[C---:B----4-:R-:W-:Y:S01]  /*0340*/  @P1 IMAD.WIDE.U32 R10, R23.reuse, 0x20, R6 ;  /* 0x00000020170a1825 */ /* 0x050fe200078e0006 */
[----:B------:R-:W-:Y:S01]  /*0350*/  SHF.R.U32.HI R0, RZ, 0x5, R22 ;  /* 0x00000005ff007819 */ /* 0x000fe20000011616 */
[----:B------:R-:W5:Y:S02]  /*0360*/  @P0 LDG.E.128 R188, desc[UR6][R4.64] ;  /* 0x0000000604bc0981 */ /* 0x000f64000c1e1d00 */
[C---:B-1----:R-:W-:Y:S01]  /*0370*/  @P1 IMAD.WIDE.U32 R12, R23.reuse, 0x20, R8 ;  /* 0x00000020170c1825 */ /* 0x042fe200078e0008 */
        /* <DEDUP_REMOVED lines=13> */
[----:B--2---:R-:W2:Y:S04]  /*0450*/  @P0 LDG.E.128 R52, desc[UR6][R2.64] ;  /* 0x0000000602340981 */ /* 0x004ea8000c1e1d00 */
[----:B------:R0:W4:Y:S04]  /*0460*/  @P0 LDG.E.128 R48, desc[UR6][R2.64+0x10] ;  /* 0x0000100602300981 */ /* 0x000128000c1e1d00 */
[----:B------:R-:W4:Y:S04]  /*0470*/  @P1 LDG.E.128 R44, desc[UR6][R10.64] ;  /* 0x000000060a2c1981 */ /* 0x000f28000c1e1d00 */
[----:B------:R-:W4:Y:S04]  /*0480*/  @P1 LDG.E.128 R40, desc[UR6][R10.64+0x10] ;  /* 0x000010060a281981 */ /* 0x000f28000c1e1d00 */
[----:B------:R-:W4:Y:S04]  /*0490*/  @P2 LDG.E.128 R36, desc[UR6][R14.64] ;  /* 0x000000060e242981 */ /* 0x000f28000c1e1d00 */
[----:B------:R-:W4:Y:S04]  /*04a0*/  @P2 LDG.E.128 R32, desc[UR6][R14.64+0x10] ;  /* 0x000010060e202981 */ /* 0x000f28000c1e1d00 */
[----:B------:R-:W4:Y:S04]  /*04b0*/  @P3 LDG.E.128 R28, desc[UR6][R6.64] ;  /* 0x00000006061c3981 */ /* 0x000f28000c1e1d00 */
[----:B------:R-:W4:Y:S01]  /*04c0*/  @P3 LDG.E.128 R24, desc[UR6][R6.64+0x10] ;  /* 0x0000100606183981 */ /* 0x000f22000c1e1d00 */
        /* <DEDUP_REMOVED lines=67> */
[----:B------:R0:W-:Y:S01]  /*0900*/  STL [R1+0x1c], R2 ;  /* 0x00001c0201007387 */ /* 0x0001e20000100800 */
[----:B------:R-:W-:-:S13]  /*0910*/  ISETP.GE.AND P0, PT, R2, UR5, PT ;  /* 0x0000000502007c0c */ /* 0x000fda000bf06270 */
        /* <DEDUP_REMOVED lines=52> */
.L_x_8797:
[----:B------:R-:W2:Y:S01]  /*0c60*/  LDL R195, [R1+0x1c] ;  /* 0x00001c0001c37983 */ /* 0x000ea20000100800 */
[----:B------:R-:W2:Y:S03]  /*0c70*/  @P0 LDC.64 R12, c[0x0][0x3e0] ;  /* 0x0000f800ff0c0b82 */ /* 0x000ea60000000a00 */
[----:B0-----:R-:W3:Y:S01]  /*0c80*/  LDL R194, [R1+0x24] ;  /* 0x0000240001c27983 */ /* 0x001ee20000100800 */
[----:B------:R-:W0:Y:S01]  /*0c90*/  S2R R193, SR_TID.X ;  /* 0x0000000000c17919 */ /* 0x000e220000002100 */
[----:B--2---:R-:W-:-:S05]  /*0ca0*/  @P0 IMAD.WIDE R12, R195, 0x2, R12 ;  /* 0x00000002c30c0825 */ /* 0x004fca00078e020c */
[----:B------:R1:W2:Y:S02]  /*0cb0*/  @P0 LDG.E.U16 R192, desc[UR6][R12.64] ;  /* 0x000000060cc00981 */ /* 0x0002a4000c1e1500 */
[----:B-1----:R-:W1:Y:S02]  /*0cc0*/  LDC.64 R12, c[0x0][0x3c0] ;  /* 0x0000f000ff0c7b82 */ /* 0x002e640000000a00 */
[----:B-1----:R-:W-:-:S05]  /*0cd0*/  IMAD.WIDE R12, R195, 0x4, R12 ;  /* 0x00000004c30c7825 */ /* 0x002fca00078e020c */
[----:B------:R1:W4:Y:S02]  /*0ce0*/  LDG.E R14, desc[UR6][R12.64] ;  /* 0x000000060c0e7981 */ /* 0x000324000c1e1900 */
[----:B-1----:R-:W1:Y:S01]  /*0cf0*/  LDC.64 R12, c[0x0][0x3c8] ;  /* 0x0000f200ff0c7b82 */ /* 0x002e620000000a00 */
[----:B------:R-:W-:Y:S01]  /*0d00*/  MOV R200, UR15 ;  /* 0x0000000f00c87c02 */ /* 0x000fe20008000f00 */
[----:B------:R-:W-:Y:S01]  /*0d10*/  HFMA2 R15, -RZ, RZ, 1.875, 0 ;  /* 0x3f800000ff0f7431 */ /* 0x000fe200000001ff */
[C---:B---3--:R-:W-:Y:S02]  /*0d20*/  ISETP.GE.U32.AND P6, PT, R194.reuse, 0x40, PT ;  /* 0x00000040c200780c */ /* 0x048fe40003fc6070 */
[----:B------:R-:W-:Y:S01]  /*0d30*/  ISETP.GE.U32.AND P5, PT, R194, 0x60, PT ;  /* 0x00000060c200780c */ /* 0x000fe20003fa6070 */
[----:B-1----:R-:W-:-:S05]  /*0d40*/  IMAD.WIDE R12, R195, 0x4, R12 ;  /* 0x00000004c30c7825 */ /* 0x002fca00078e020c */
[----:B-----5:R1:W5:Y:S01]  /*0d50*/  LDG.E R16, desc[UR6][R12.64] ;  /* 0x000000060c107981 */ /* 0x020362000c1e1900 */
[C---:B------:R-:W-:Y:S01]  /*0d60*/  ISETP.GE.U32.AND P3, PT, R194.reuse, 0x20, PT ;  /* 0x00000020c200780c */ /* 0x040fe20003f66070 */
[----:B------:R-:W-:Y:S01]  /*0d70*/  BSSY.RECONVERGENT B1, `(.L_x_8757) ;  /* 0x0000077000017945 */ /* 0x000fe20003800200 */
[----:B------:R-:W-:Y:S01]  /*0d80*/  ISETP.NE.AND P4, PT, RZ, UR8, PT ;  /* 0x00000008ff007c0c */ /* 0x000fe2000bf85270 */
[----:B------:R3:W-:Y:S01]  /*0d90*/  STL [R1+0x2c], R200 ;  /* 0x00002cc801007387 */ /* 0x0007e20000100800 */
[----:B------:R-:W-:Y:S01]  /*0da0*/  HFMA2 R225, -RZ, RZ, 0, 0 ;  /* 0x00000000ffe17431 */ /* 0x000fe200000001ff */
[----:B------:R-:W-:Y:S02]  /*0db0*/  ISETP.GE.U32.AND P1, PT, R194, 0x80, PT ;  /* 0x00000080c200780c */ /* 0x000fe40003f26070 */
[----:B------:R-:W-:Y:S01]  /*0dc0*/  MOV R226, RZ ;  /* 0x000000ff00e27202 */ /* 0x000fe20000000f00 */
[----:B-1----:R-:W-:-:S05]  /*0dd0*/  IMAD R12, R195, R200, RZ ;  /* 0x000000c8c30c7224 */ /* 0x002fca00078e02ff */
[----:B------:R-:W-:-:S04]  /*0de0*/  SHF.R.S32.HI R13, RZ, 0x1f, R12 ;  /* 0x0000001fff0d7819 */ /* 0x000fc8000001140c */
[----:B------:R-:W-:Y:S02]  /*0df0*/  LEA.HI R12, R13, R12, RZ, 0x3 ;  /* 0x0000000c0d0c7211 */ /* 0x000fe400078f18ff */
[----:B0-----:R-:W-:Y:S02]  /*0e00*/  LOP3.LUT R13, R193, 0x1f, RZ, 0xc0, !PT ;  /* 0x0000001fc10d7812 */ /* 0x001fe400078ec0ff */
[----:B------:R-:W-:Y:S02]  /*0e10*/  P2R R193, PR, RZ, 0x40 ;  /* 0x00000040ffc17803 */ /* 0x000fe40000000000 */
[----:B------:R-:W-:-:S03]  /*0e20*/  LEA.HI.SX32 R12, R12, R13, 0x1d ;  /* 0x0000000d0c0c7211 */ /* 0x000fc600078feaff */
[----:B------:R3:W-:Y:S01]  /*0e30*/  STL [R1+0x20], R193 ;  /* 0x000020c101007387 */ /* 0x0007e20000100800 */
[----:B--2---:R-:W-:Y:S02]  /*0e40*/  @P0 SHF.L.U32 R15, R192, 0x10, RZ ;  /* 0x00000010c00f0819 */ /* 0x004fe400000006ff */
[----:B------:R-:W-:-:S05]  /*0e50*/  P2R R192, PR, RZ, 0x20 ;  /* 0x00000020ffc07803 */ /* 0x000fca0000000000 */
[----:B------:R3:W-:Y:S01]  /*0e60*/  STL [R1+0x28], R192 ;  /* 0x000028c001007387 */ /* 0x0007e20000100800 */
[----:B----4-:R-:W-:Y:S02]  /*0e70*/  FSEL R13, R14, RZ, !P4 ;  /* 0x000000ff0e0d7208 */ /* 0x010fe40006000000 */
[----:B------:R-:W-:Y:S01]  /*0e80*/  MOV R14, R12 ;  /* 0x0000000c000e7202 */ /* 0x000fe20000000f00 */
[----:B---3--:R-:W-:Y:S06]  /*0e90*/  @!P3 BRA `(.L_x_8758) ;  /* 0x000000040090b947 */ /* 0x008fec0003800000 */
[----:B------:R-:W0:Y:S01]  /*0ea0*/  LDC.64 R196, c[0x0][0x3a8] ;  /* 0x0000ea00ffc47b82 */ /* 0x000e220000000a00 */
[----:B------:R-:W2:Y:S07]  /*0eb0*/  LDL R227, [R1+0xa0] ;  /* 0x0000a00001e37983 */ /* 0x000eae0000100800 */
[----:B------:R-:W1:Y:S01]  /*0ec0*/  LDC.64 R200, c[0x0][0x428] ;  /* 0x00010a00ffc87b82 */ /* 0x000e620000000a00 */
[----:B------:R-:W-:-:S07]  /*0ed0*/  ISETP.NE.U32.AND P2, PT, RZ, UR10, PT ;  /* 0x0000000aff007c0c */ /* 0x000fce000bf45070 */
[----:B------:R-:W3:Y:S01]  /*0ee0*/  LDC.64 R218, c[0x0][0x3b0] ;  /* 0x0000ec00ffda7b82 */ /* 0x000ee20000000a00 */
[----:B0-----:R-:W-:-:S05]  /*0ef0*/  IMAD.WIDE.U32 R196, R12, 0x20, R196 ;  /* 0x000000200cc47825 */ /* 0x001fca00078e00c4 */
[----:B------:R-:W4:Y:S01]  /*0f00*/  LDG.E.128 R192, desc[UR6][R196.64] ;  /* 0x00000006c4c07981 */ /* 0x000f22000c1e1d00 */
[----:B-1----:R-:W-:-:S03]  /*0f10*/  IMAD.WIDE.U32 R200, R12, 0x10, R200 ;  /* 0x000000100cc87825 */ /* 0x002fc600078e00c8 */
[----:B------:R0:W2:Y:S04]  /*0f20*/  LDG.E.128 R204, desc[UR6][R196.64+0x10] ;  /* 0x00001006c4cc7981 */ /* 0x0000a8000c1e1d00 */
[----:B------:R-:W2:Y:S01]  /*0f30*/  LDG.E.128 R200, desc[UR6][R200.64] ;  /* 0x00000006c8c87981 */ /* 0x000ea2000c1e1d00 */
[----:B------:R-:W-:-:S13]  /*0f40*/  ISETP.NE.AND.EX P2, PT, RZ, UR11, PT, P2 ;  /* 0x0000000bff007c0c */ /* 0x000fda000bf45320 */
[----:B0-----:R-:W0:Y:S02]  /*0f50*/  @P2 LDC.64 R196, c[0x0][0x438] ;  /* 0x00010e00ffc42b82 */ /* 0x001e240000000a00 */
[----:B0-----:R-:W-:-:S05]  /*0f60*/  @P2 IMAD.WIDE.U32 R196, R12, 0x20, R196 ;  /* 0x000000200cc42825 */ /* 0x001fca00078e00c4 */
[----:B------:R-:W5:Y:S04]  /*0f70*/  @P2 LDG.E.128 R60, desc[UR6][R196.64] ;  /* 0x00000006c43c2981 */ /* 0x000f68000c1e1d00 */
[----:B------:R3:W5:Y:S02]  /*0f80*/  @P2 LDG.E.128 R56, desc[UR6][R196.64+0x10] ;  /* 0x00001006c4382981 */ /* 0x000764000c1e1d00 */
[----:B---3--:R-:W-:-:S06]  /*0f90*/  IMAD.WIDE.U32 R196, R12, 0x8, R218 ;  /* 0x000000080cc47825 */ /* 0x008fcc00078e00da */
[----:B------:R-:W5:Y:S01]  /*0fa0*/  LDG.E.64 R196, desc[UR6][R196.64] ;  /* 0x00000006c4c47981 */ /* 0x000f62000c1e1b00 */
[C---:B----4-:R-:W-:Y:S01]  /*0fb0*/  FADD.FTZ R0, -R13.reuse, R192 ;  /* 0x000000c00d007221 */ /* 0x050fe20000010100 */
[C---:B------:R-:W-:Y:S01]  /*0fc0*/  FADD.FTZ R218, -R13.reuse, R194 ;  /* 0x000000c20dda7221 */ /* 0x040fe20000010100 */
[C---:B------:R-:W-:Y:S01]  /*0fd0*/  FADD.FTZ R219, -R13.reuse, R195 ;  /* 0x000000c30ddb7221 */ /* 0x040fe20000010100 */
[----:B--2---:R-:W-:Y:S02]  /*0fe0*/  FADD.FTZ R192, -R13, R207 ;  /* 0x000000cf0dc07221 */ /* 0x004fe40000010100 */
[----:B------:R-:W2:Y:S01]  /*0ff0*/  LDL R207, [R1+0xa8] ;  /* 0x0000a80001cf7983 */ /* 0x000ea20000100800 */
[C---:B------:R-:W-:Y:S02]  /*1000*/  PRMT R226, R203.reuse, 0x7632, R226 ;  /* 0x00007632cbe27816 */ /* 0x040fe400000000e2 */
[----:B------:R-:W-:Y:S01]  /*1010*/  SHF.L.U32 R194, R203, 0x10, RZ ;  /* 0x00000010cbc27819 */ /* 0x000fe200000006ff */
[C---:B------:R-:W-:Y:S01]  /*1020*/  FADD.FTZ R203, -R13.reuse, R206 ;  /* 0x000000ce0dcb7221 */ /* 0x040fe20000010100 */
[----:B------:R-:W-:Y:S01]  /*1030*/  FADD.FTZ R14, -R13, R205 ;  /* 0x000000cd0d0e7221 */ /* 0x000fe20000010100 */
[----:B------:R-:W3:Y:S01]  /*1040*/  LDL R206, [R1+0x90] ;  /* 0x0000900001ce7983 */ /* 0x000ee20000100800 */
[----:B-----5:R-:W-:-:S03]  /*1050*/  FMUL.FTZ R221, R16, R219 ;  /* 0x000000db10dd7220 */ /* 0x020fc60000410000 */
[----:B------:R-:W4:Y:S04]  /*1060*/  LDL R205, [R1+0x98] ;  /* 0x0000980001cd7983 */ /* 0x000f280000100800 */
[----:B------:R-:W4:Y:S01]  /*1070*/  LDL R219, [R1+0xa4] ;  /* 0x0000a40001db7983 */ /* 0x000f220000100800 */
[----:B------:R-:W-:Y:S01]  /*1080*/  PRMT R195, R201, 0x7632, R195 ;  /* 0x00007632c9c37816 */ /* 0x000fe200000000c3 */
[----:B------:R-:W-:Y:S01]  /*1090*/  FADD.FTZ R217, -R13, R193 ;  /* 0x000000c10dd97221 */ /* 0x000fe20000010100 */
[C---:B------:R-:W-:Y:S02]  /*10a0*/  PRMT R220, R200.reuse, 0x7632, R220 ;  /* 0x00007632c8dc7816 */ /* 0x040fe400000000dc */
[----:B------:R-:W-:Y:S02]  /*10b0*/  SHF.L.U32 R201, R201, 0x10, RZ ;  /* 0x00000010c9c97819 */ /* 0x000fe400000006ff */
[----:B------:R-:W-:-:S02]  /*10c0*/  SHF.L.U32 R200, R200, 0x10, RZ ;  /* 0x00000010c8c87819 */ /* 0x000fc400000006ff */
[C---:B------:R-:W-:Y:S02]  /*10d0*/  SHF.L.U32 R193, R202.reuse, 0x10, RZ ;  /* 0x00000010cac17819 */ /* 0x040fe400000006ff */
[----:B------:R-:W-:Y:S01]  /*10e0*/  PRMT R225, R202, 0x7632, R225 ;  /* 0x00007632cae17816 */ /* 0x000fe200000000e1 */
[----:B------:R-:W-:Y:S01]  /*10f0*/  FADD.FTZ R202, -R13, R204 ;  /* 0x000000cc0dca7221 */ /* 0x000fe20000010100 */
[----:B------:R-:W-:Y:S01]  /*1100*/  FMUL.FTZ R222, R16, R218 ;  /* 0x000000da10de7220 */ /* 0x000fe20000410000 */
[----:B------:R-:W-:Y:S01]  /*1110*/  SHF.L.U32 R204, R220, 0x10, RZ ;  /* 0x00000010dccc7819 */ /* 0x000fe200000006ff */
[C---:B------:R-:W-:Y:S01]  /*1120*/  FMUL.FTZ R218, R16.reuse, R203 ;  /* 0x000000cb10da7220 */ /* 0x040fe20000410000 */
[C---:B------:R-:W-:Y:S01]  /*1130*/  FMUL.FTZ R0, R16.reuse, R0 ;  /* 0x0000000010007220 */ /* 0x040fe20000410000 */
[----:B------:R-:W-:Y:S01]  /*1140*/  FMUL.FTZ R227, R227, R200 ;  /* 0x000000c8e3e37220 */ /* 0x000fe20000410000 */
[C---:B------:R-:W-:Y:S01]  /*1150*/  FMUL.FTZ R223, R16.reuse, R217 ;  /* 0x000000d910df7220 */ /* 0x040fe20000410000 */
[----:B------:R-:W-:Y:S01]  /*1160*/  FMUL.FTZ R220, R16, R202 ;  /* 0x000000ca10dc7220 */ /* 0x000fe20000410000 */
[----:B------:R-:W4:Y:S01]  /*1170*/  LDL R217, [R1+0xac] ;  /* 0x0000ac0001d97983 */ /* 0x000f220000100800 */
[----:B------:R-:W-:Y:S01]  /*1180*/  FADD.FTZ R126, R126, R201 ;  /* 0x000000c97e7e7221 */ /* 0x000fe20000010000 */
[-C--:B------:R-:W-:Y:S01]  /*1190*/  FFMA.FTZ R158, R222, R201.reuse, R158 ;  /* 0x000000c9de9e7223 */ /* 0x080fe2000001009e */
[----:B------:R-:W-:Y:S01]  /*11a0*/  FADD.FTZ R122, R122, R194 ;  /* 0x000000c27a7a7221 */ /* 0x000fe20000010000 */
[----:B------:R-:W-:Y:S01]  /*11b0*/  FFMA.FTZ R154, R218, R194, R154 ;  /* 0x000000c2da9a7223 */ /* 0x000fe2000001009a */
[----:B--2---:R-:W-:Y:S01]  /*11c0*/  FMUL.FTZ R207, R207, R201 ;  /* 0x000000c9cfcf7220 */ /* 0x004fe20000410000 */
[----:B------:R-:W-:Y:S01]  /*11d0*/  FFMA.FTZ R201, R0, R227, RZ ;  /* 0x000000e300c97223 */ /* 0x000fe200000100ff */
[----:B---3--:R-:W-:-:S03]  /*11e0*/  FMUL.FTZ R206, R206, R193 ;  /* 0x000000c1cece7220 */ /* 0x008fc60000410000 */
[----:B------:R-:W-:Y:S01]  /*11f0*/  STL [R1+0x14], R207 ;  /* 0x000014cf01007387 */ /* 0x000fe20000100800 */
[----:B----4-:R-:W-:Y:S01]  /*1200*/  FMUL.FTZ R205, R205, R194 ;  /* 0x000000c2cdcd7220 */ /* 0x010fe20000410000 */
[----:B------:R-:W-:Y:S02]  /*1210*/  FADD.FTZ R194, RZ, R227 ;  /* 0x000000e3ffc27221 */ /* 0x000fe40000010000 */
[----:B------:R-:W-:Y:S01]  /*1220*/  STL [R1+0xc], R206 ;  /* 0x00000cce01007387 */ /* 0x000fe20000100800 */
[----:B------:R-:W-:-:S03]  /*1230*/  FMUL.FTZ R202, R219, R204 ;  /* 0x000000ccdbca7220 */ /* 0x000fc60000410000 */
[----:B------:R-:W2:Y:S01]  /*1240*/  LDL R203, [R1+0x94] ;  /* 0x0000940001cb7983 */ /* 0x000ea20000100800 */
[----:B------:R-:W-:Y:S01]  /*1250*/  FADD.FTZ R194, R194, R202 ;  /* 0x000000cac2c27221 */ /* 0x000fe20000010000 */
[----:B------:R-:W-:Y:S02]  /*1260*/  FFMA.FTZ R201, R223, R202, R201 ;  /* 0x000000cadfc97223 */ /* 0x000fe400000100c9 */
[----:B------:R-:W-:Y:S04]  /*1270*/  STL [R1+0x4], R205 ;  /* 0x000004cd01007387 */ /* 0x000fe80000100800 */
[----:B------:R0:W-:Y:S04]  /*1280*/  STL [R1+0x18], R202 ;  /* 0x000018ca01007387 */ /* 0x0001e80000100800 */
[----:B0-----:R-:W3:Y:S01]  /*1290*/  LDL R202, [R1+0x9c] ;  /* 0x00009c0001ca7983 */ /* 0x001ee20000100800 */
[----:B------:R-:W-:Y:S01]  /*12a0*/  SHF.L.U32 R195, R195, 0x10, RZ ;  /* 0x00000010c3c37819 */ /* 0x000fe200000006ff */
[----:B------:R-:W-:Y:S01]  /*12b0*/  FADD.FTZ R124, R124, R200 ;  /* 0x000000c87c7c7221 */ /* 0x000fe20000010000 */
[----:B------:R-:W-:Y:S01]  /*12c0*/  FFMA.FTZ R156, R0, R200, R156 ;  /* 0x000000c8009c7223 */ /* 0x000fe2000001009c */
[----:B------:R-:W-:Y:S01]  /*12d0*/  FFMA.FTZ R157, R223, R204, R157 ;  /* 0x000000ccdf9d7223 */ /* 0x000fe2000001009d */
[----:B------:R-:W-:Y:S01]  /*12e0*/  FADD.FTZ R125, R125, R204 ;  /* 0x000000cc7d7d7221 */ /* 0x000fe20000010000 */
[----:B------:R-:W-:Y:S01]  /*12f0*/  SHF.L.U32 R200, R225, 0x10, RZ ;  /* 0x00000010e1c87819 */ /* 0x000fe200000006ff */
[----:B------:R-:W-:Y:S01]  /*1300*/  FADD.FTZ R120, R120, R193 ;  /* 0x000000c178787221 */ /* 0x000fe20000010000 */
[----:B------:R-:W-:Y:S01]  /*1310*/  FFMA.FTZ R152, R220, R193, R152 ;  /* 0x000000c1dc987223 */ /* 0x000fe20000010098 */
[-C--:B------:R-:W-:Y:S01]  /*1320*/  FMUL.FTZ R204, R217, R195.reuse ;  /* 0x000000c3d9cc7220 */ /* 0x080fe20000410000 */
[----:B------:R-:W-:Y:S01]  /*1330*/  FADD.FTZ R194, R194, R207 ;  /* 0x000000cfc2c27221 */ /* 0x000fe20000010000 */
[----:B------:R-:W-:Y:S01]  /*1340*/  SHF.L.U32 R193, R226, 0x10, RZ ;  /* 0x00000010e2c17819 */ /* 0x000fe200000006ff */
[C---:B------:R-:W-:Y:S01]  /*1350*/  FMUL.FTZ R219, R16.reuse, R14 ;  /* 0x0000000e10db7220 */ /* 0x040fe20000410000 */
[----:B------:R-:W-:Y:S01]  /*1360*/  FMUL.FTZ R217, R16, R192 ;  /* 0x000000c010d97220 */ /* 0x000fe20000410000 */
[----:B------:R-:W-:Y:S01]  /*1370*/  FADD.FTZ R14, R194, R204 ;  /* 0x000000ccc20e7221 */ /* 0x000fe20000010000 */
[----:B------:R0:W-:Y:S01]  /*1380*/  STL [R1+0x10], R204 ;  /* 0x000010cc01007387 */ /* 0x0001e20000100800 */
[----:B------:R-:W-:Y:S01]  /*1390*/  FFMA.FTZ R159, R221, R195, R159 ;  /* 0x000000c3dd9f7223 */ /* 0x000fe2000001009f */
[----:B------:R-:W-:Y:S01]  /*13a0*/  FADD.FTZ R127, R127, R195 ;  /* 0x000000c37f7f7221 */ /* 0x000fe20000010000 */
[----:B------:R-:W-:Y:S01]  /*13b0*/  FFMA.FTZ R195, R222, R207, R201 ;  /* 0x000000cfdec37223 */ /* 0x000fe200000100c9 */
[----:B------:R-:W-:-:S03]  /*13c0*/  FADD.FTZ R14, R14, R206 ;  /* 0x000000ce0e0e7221 */ /* 0x000fc60000010000 */
[----:B------:R-:W-:-:S04]  /*13d0*/  FFMA.FTZ R195, R221, R204, R195 ;  /* 0x000000ccddc37223 */ /* 0x000fc800000100c3 */
[----:B------:R-:W-:Y:S01]  /*13e0*/  FFMA.FTZ R195, R220, R206, R195 ;  /* 0x000000cedcc37223 */ /* 0x000fe200000100c3 */
[----:B------:R-:W-:Y:S01]  /*13f0*/  FADD.FTZ R121, R121, R200 ;  /* 0x000000c879797221 */ /* 0x000fe20000010000 */
[-C--:B------:R-:W-:Y:S01]  /*1400*/  FFMA.FTZ R153, R219, R200.reuse, R153 ;  /* 0x000000c8db997223 */ /* 0x080fe20000010099 */
[----:B------:R-:W-:Y:S01]  /*1410*/  FADD.FTZ R123, R123, R193 ;  /* 0x000000c17b7b7221 */ /* 0x000fe20000010000 */
[----:B------:R-:W-:Y:S01]  /*1420*/  FFMA.FTZ R155, R217, R193, R155 ;  /* 0x000000c1d99b7223 */ /* 0x000fe2000001009b */
[----:B--2---:R-:W-:-:S05]  /*1430*/  FMUL.FTZ R194, R203, R200 ;  /* 0x000000c8cbc27220 */ /* 0x004fca0000410000 */
[----:B------:R0:W-:Y:S01]  /*1440*/  STL [R1+0x8], R194 ;  /* 0x000008c201007387 */ /* 0x0001e20000100800 */
[----:B---3--:R-:W-:-:S05]  /*1450*/  FMUL.FTZ R192, R202, R193 ;  /* 0x000000c1cac07220 */ /* 0x008fca0000410000 */
[----:B------:R0:W-:Y:S01]  /*1460*/  STL [R1], R192 ;  /* 0x000000c001007387 */ /* 0x0001e20000100800 */
[----:B------:R-:W-:Y:S01]  /*1470*/  FADD.FTZ R14, R14, R194 ;  /* 0x000000c20e0e7221 */ /* 0x000fe20000010000 */
[----:B------:R-:W-:-:S03]  /*1480*/  FFMA.FTZ R195, R219, R194, R195 ;  /* 0x000000c2dbc37223 */ /* 0x000fc600000100c3 */
[----:B------:R-:W-:Y:S01]  /*1490*/  FADD.FTZ R14, R14, R205 ;  /* 0x000000cd0e0e7221 */ /* 0x000fe20000010000 */
[----:B------:R-:W-:-:S03]  /*14a0*/  FFMA.FTZ R195, R218, R205, R195 ;  /* 0x000000cddac37223 */ /* 0x000fc600000100c3 */
[----:B------:R-:W-:Y:S01]  /*14b0*/  FADD.FTZ R226, R14, R192 ;  /* 0x000000c00ee27221 */ /* 0x000fe20000010000 */
[----:B------:R-:W-:Y:S01]  /*14c0*/  FFMA.FTZ R225, R217, R192, R195 ;  /* 0x000000c0d9e17223 */ /* 0x000fe200000100c3 */
[----:B0-----:R-:W-:-:S07]  /*14d0*/  IADD3 R14, PT, PT, R12, 0x20, RZ ;  /* 0x000000200c0e7810 */ /* 0x001fce0007ffe0ff */
.L_x_8758:
[----:B------:R-:W-:Y:S05]  /*14e0*/  BSYNC.RECONVERGENT B1 ;  /* 0x0000000000017941 */ /* 0x000fea0003800200 */
.L_x_8757:
        /* <DEDUP_REMOVED lines=11> */
[----:B0-----:R-:W-:-:S05]  /*15a0*/  IMAD.WIDE.U32 R22, R14, 0x20, R22 ;  /* 0x000000200e167825 */ /* 0x001fca00078e0016 */
[----:B------:R-:W2:Y:S01]  /*15b0*/  LDG.E.128 R204, desc[UR6][R22.64+0x10] ;  /* 0x0000100616cc7981 */ /* 0x000ea2000c1e1d00 */
[----:B-1----:R-:W-:-:S03]  /*15c0*/  IMAD.WIDE.U32 R200, R14, 0x10, R200 ;  /* 0x000000100ec87825 */ /* 0x002fc600078e00c8 */
[----:B------:R0:W3:Y:S04]  /*15d0*/  LDG.E.128 R192, desc[UR6][R22.64] ;  /* 0x0000000616c07981 */ /* 0x0000e8000c1e1d00 */
        /* <DEDUP_REMOVED lines=8> */
[----:B--2---:R-:W-:-:S03]  /*1660*/  FADD.FTZ R11, -R13, R205 ;  /* 0x000000cd0d0b7221 */ /* 0x004fc60000010100 */
[----:B------:R-:W2:Y:S01]  /*1670*/  LDL R205, [R1+0x74] ;  /* 0x0000740001cd7983 */ /* 0x000ea20000100800 */
[C---:B---3--:R-:W-:Y:S01]  /*1680*/  FADD.FTZ R214, -R13.reuse, R194 ;  /* 0x000000c20dd67221 */ /* 0x048fe20000010100 */
[C---:B----4-:R-:W-:Y:S02]  /*1690*/  PRMT R245, R200.reuse, 0x7632, R245 ;  /* 0x00007632c8f57816 */ /* 0x050fe400000000f5 */
[----:B------:R-:W-:Y:S01]  /*16a0*/  SHF.L.U32 R194, R200, 0x10, RZ ;  /* 0x00000010c8c27819 */ /* 0x000fe200000006ff */
[----:B------:R-:W-:Y:S02]  /*16b0*/  FADD.FTZ R200, -R13, R206 ;  /* 0x000000ce0dc87221 */ /* 0x000fe40000010100 */
[----:B------:R-:W3:Y:S01]  /*16c0*/  LDL R206, [R1+0x78] ;  /* 0x0000780001ce7983 */ /* 0x000ee20000100800 */
[C---:B------:R-:W-:Y:S02]  /*16d0*/  PRMT R246, R201.reuse, 0x7632, R246 ;  /* 0x00007632c9f67816 */ /* 0x040fe400000000f6 */
[----:B------:R-:W-:Y:S01]  /*16e0*/  SHF.L.U32 R17, R201, 0x10, RZ ;  /* 0x00000010c9117819 */ /* 0x000fe200000006ff */
[----:B------:R-:W-:-:S02]  /*16f0*/  FADD.FTZ R201, -R13, R204 ;  /* 0x000000cc0dc97221 */ /* 0x000fc40000010100 */
[----:B------:R-:W4:Y:S01]  /*1700*/  LDL R204, [R1+0x7c] ;  /* 0x00007c0001cc7983 */ /* 0x000f220000100800 */
[C---:B------:R-:W-:Y:S01]  /*1710*/  FADD.FTZ R198, -R13.reuse, R193 ;  /* 0x000000c10dc67221 */ /* 0x040fe20000010100 */
[----:B------:R-:W-:Y:S01]  /*1720*/  FADD.FTZ R212, -R13, R192 ;  /* 0x000000c00dd47221 */ /* 0x000fe20000010100 */
[C---:B-----5:R-:W-:Y:S02]  /*1730*/  FMUL.FTZ R214, R16.reuse, R214 ;  /* 0x000000d610d67220 */ /* 0x060fe40000410000 */
[----:B------:R-:W-:Y:S01]  /*1740*/  FMUL.FTZ R215, R16, R198 ;  /* 0x000000c610d77220 */ /* 0x000fe20000410000 */
[----:B------:R-:W-:Y:S01]  /*1750*/  SHF.L.U32 R198, R245, 0x10, RZ ;  /* 0x00000010f5c67819 */ /* 0x000fe200000006ff */
[----:B------:R-:W-:Y:S01]  /*1760*/  FMUL.FTZ R252, R252, R194 ;  /* 0x000000c2fcfc7220 */ /* 0x000fe20000410000 */
[----:B------:R-:W-:Y:S01]  /*1770*/  FMUL.FTZ R216, R16, R212 ;  /* 0x000000d410d87220 */ /* 0x000fe20000410000 */
[----:B------:R-:W-:Y:S01]  /*1780*/  FADD.FTZ R118, R118, R17 ;  /* 0x0000001176767221 */ /* 0x000fe20000010000 */
[-C--:B------:R-:W-:Y:S01]  /*1790*/  FFMA.FTZ R150, R214, R17.reuse, R150 ;  /* 0x00000011d6967223 */ /* 0x080fe20000010096 */
[----:B------:R-:W-:Y:S01]  /*17a0*/  FMUL.FTZ R250, R250, R17 ;  /* 0x00000011fafa7220 */ /* 0x000fe20000410000 */
[----:B------:R-:W-:Y:S01]  /*17b0*/  FADD.FTZ R195, -R13, R195 ;  /* 0x000000c30dc37221 */ /* 0x000fe20000010100 */
[C---:B------:R-:W-:Y:S01]  /*17c0*/  FMUL.FTZ R17, R16.reuse, R200 ;  /* 0x000000c810117220 */ /* 0x040fe20000410000 */
[----:B------:R-:W-:Y:S01]  /*17d0*/  FMUL.FTZ R212, R16, R201 ;  /* 0x000000c910d47220 */ /* 0x000fe20000410000 */
[----:B------:R-:W-:Y:S01]  /*17e0*/  FADD.FTZ R200, R226, R252 ;  /* 0x000000fce2c87221 */ /* 0x000fe20000010000 */
[----:B------:R-:W-:Y:S01]  /*17f0*/  FMUL.FTZ R251, R251, R198 ;  /* 0x000000c6fbfb7220 */ /* 0x000fe20000410000 */
[----:B------:R-:W-:Y:S01]  /*1800*/  FADD.FTZ R116, R116, R194 ;  /* 0x000000c274747221 */ /* 0x000fe20000010000 */
[C---:B------:R-:W-:Y:S01]  /*1810*/  FFMA.FTZ R148, R216.reuse, R194, R148 ;  /* 0x000000c2d8947223 */ /* 0x040fe20000010094 */
[----:B------:R-:W-:Y:S01]  /*1820*/  FFMA.FTZ R201, R216, R252, R225 ;  /* 0x000000fcd8c97223 */ /* 0x000fe200000100e1 */
[----:B------:R-:W-:Y:S01]  /*1830*/  SHF.L.U32 R194, R246, 0x10, RZ ;  /* 0x00000010f6c27819 */ /* 0x000fe200000006ff */
[----:B------:R-:W-:Y:S01]  /*1840*/  FMUL.FTZ R213, R16, R195 ;  /* 0x000000c310d57220 */ /* 0x000fe20000410000 */
[----:B------:R-:W-:Y:S01]  /*1850*/  FFMA.FTZ R149, R215, R198, R149 ;  /* 0x000000c6d7957223 */ /* 0x000fe20000010095 */
[----:B------:R-:W-:Y:S01]  /*1860*/  FADD.FTZ R117, R117, R198 ;  /* 0x000000c675757221 */ /* 0x000fe20000010000 */
[----:B------:R-:W-:Y:S01]  /*1870*/  FADD.FTZ R198, R200, R251 ;  /* 0x000000fbc8c67221 */ /* 0x000fe20000010000 */
[----:B------:R-:W-:Y:S01]  /*1880*/  FFMA.FTZ R201, R215, R251, R201 ;  /* 0x000000fbd7c97223 */ /* 0x000fe200000100c9 */
[C---:B------:R-:W-:Y:S01]  /*1890*/  PRMT R247, R202.reuse, 0x7632, R247 ;  /* 0x00007632caf77816 */ /* 0x040fe200000000f7 */
[-C--:B------:R-:W-:Y:S01]  /*18a0*/  FFMA.FTZ R151, R213, R194.reuse, R151 ;  /* 0x000000c2d5977223 */ /* 0x080fe20000010097 */
[----:B------:R-:W-:Y:S01]  /*18b0*/  FADD.FTZ R119, R119, R194 ;  /* 0x000000c277777221 */ /* 0x000fe20000010000 */
[----:B------:R-:W-:Y:S01]  /*18c0*/  FMUL.FTZ R249, R249, R194 ;  /* 0x000000c2f9f97220 */ /* 0x000fe20000410000 */
[----:B------:R-:W-:Y:S01]  /*18d0*/  SHF.L.U32 R193, R202, 0x10, RZ ;  /* 0x00000010cac17819 */ /* 0x000fe200000006ff */
[----:B------:R-:W-:Y:S01]  /*18e0*/  FADD.FTZ R194, R198, R250 ;  /* 0x000000fac6c27221 */ /* 0x000fe20000010000 */
[----:B------:R-:W-:Y:S01]  /*18f0*/  FFMA.FTZ R201, R214, R250, R201 ;  /* 0x000000fad6c97223 */ /* 0x000fe200000100c9 */
[----:B------:R-:W-:Y:S01]  /*1900*/  SHF.L.U32 R195, R247, 0x10, RZ ;  /* 0x00000010f7c37819 */ /* 0x000fe200000006ff */
[----:B------:R-:W-:Y:S01]  /*1910*/  FMUL.FTZ R198, R16, R11 ;  /* 0x0000000b10c67220 */ /* 0x000fe20000410000 */
[----:B------:R-:W-:Y:S01]  /*1920*/  FADD.FTZ R11, R194, R249 ;  /* 0x000000f9c20b7221 */ /* 0x000fe20000010000 */
[----:B------:R-:W-:Y:S01]  /*1930*/  FMUL.FTZ R248, R248, R193 ;  /* 0x000000c1f8f87220 */ /* 0x000fe20000410000 */
[----:B------:R-:W-:Y:S01]  /*1940*/  FFMA.FTZ R194, R213, R249, R201 ;  /* 0x000000f9d5c27223 */ /* 0x000fe200000100c9 */
[----:B------:R-:W-:Y:S01]  /*1950*/  PRMT R202, R203, 0x7632, R202 ;  /* 0x00007632cbca7816 */ /* 0x000fe200000000ca */
[----:B------:R-:W-:Y:S01]  /*1960*/  FADD.FTZ R113, R113, R195 ;  /* 0x000000c371717221 */ /* 0x000fe20000010000 */
[----:B------:R-:W-:Y:S01]  /*1970*/  SHF.L.U32 R203, R203, 0x10, RZ ;  /* 0x00000010cbcb7819 */ /* 0x000fe200000006ff */
[----:B------:R-:W-:Y:S01]  /*1980*/  FFMA.FTZ R145, R198, R195, R145 ;  /* 0x000000c3c6917223 */ /* 0x000fe20000010091 */
[----:B------:R-:W-:Y:S01]  /*1990*/  FFMA.FTZ R194, R212, R248, R194 ;  /* 0x000000f8d4c27223 */ /* 0x000fe200000100c2 */
[----:B------:R-:W-:Y:S01]  /*19a0*/  FADD.FTZ R112, R112, R193 ;  /* 0x000000c170707221 */ /* 0x000fe20000010000 */
[----:B------:R-:W-:Y:S01]  /*19b0*/  FFMA.FTZ R144, R212, R193, R144 ;  /* 0x000000c1d4907223 */ /* 0x000fe20000010090 */
[----:B------:R-:W-:Y:S01]  /*19c0*/  SHF.L.U32 R193, R202, 0x10, RZ ;  /* 0x00000010cac17819 */ /* 0x000fe200000006ff */
[----:B------:R-:W-:Y:S01]  /*19d0*/  FADD.FTZ R192, -R13, R207 ;  /* 0x000000cf0dc07221 */ /* 0x000fe20000010100 */
[----:B------:R-:W-:Y:S01]  /*19e0*/  FADD.FTZ R114, R114, R203 ;  /* 0x000000cb72727221 */ /* 0x000fe20000010000 */
[----:B------:R-:W-:Y:S01]  /*19f0*/  FFMA.FTZ R146, R17, R203, R146 ;  /* 0x000000cb11927223 */ /* 0x000fe20000010092 */
[----:B------:R-:W-:Y:S01]  /*1a00*/  IADD3 R14, PT, PT, R14, 0x20, RZ ;  /* 0x000000200e0e7810 */ /* 0x000fe20007ffe0ff */
[----:B------:R-:W-:Y:S01]  /*1a10*/  FADD.FTZ R115, R115, R193 ;  /* 0x000000c173737221 */ /* 0x000fe20000010000 */
[----:B--2---:R-:W-:Y:S01]  /*1a20*/  FMUL.FTZ R247, R205, R195 ;  /* 0x000000c3cdf77220 */ /* 0x004fe20000410000 */
[----:B------:R-:W-:-:S03]  /*1a30*/  FADD.FTZ R195, R11, R248 ;  /* 0x000000f80bc37221 */ /* 0x000fc60000010000 */
[----:B------:R-:W-:Y:S01]  /*1a40*/  FFMA.FTZ R194, R198, R247, R194 ;  /* 0x000000f7c6c27223 */ /* 0x000fe200000100c2 */
[----:B------:R-:W-:Y:S01]  /*1a50*/  FADD.FTZ R195, R195, R247 ;  /* 0x000000f7c3c37221 */ /* 0x000fe20000010000 */
[----:B------:R-:W-:Y:S01]  /*1a60*/  FMUL.FTZ R11, R16, R192 ;  /* 0x000000c0100b7220 */ /* 0x000fe20000410000 */
[----:B---3--:R-:W-:-:S04]  /*1a70*/  FMUL.FTZ R246, R206, R203 ;  /* 0x000000cbcef67220 */ /* 0x008fc80000410000 */
[----:B------:R-:W-:Y:S01]  /*1a80*/  FADD.FTZ R195, R195, R246 ;  /* 0x000000f6c3c37221 */ /* 0x000fe20000010000 */
[----:B------:R-:W-:Y:S01]  /*1a90*/  FFMA.FTZ R194, R17, R246, R194 ;  /* 0x000000f611c27223 */ /* 0x000fe200000100c2 */
[-C--:B----4-:R-:W-:Y:S01]  /*1aa0*/  FMUL.FTZ R245, R204, R193.reuse ;  /* 0x000000c1ccf57220 */ /* 0x090fe20000410000 */
[----:B------:R-:W-:-:S03]  /*1ab0*/  FFMA.FTZ R147, R11, R193, R147 ;  /* 0x000000c10b937223 */ /* 0x000fc60000010093 */
[----:B------:R-:W-:Y:S01]  /*1ac0*/  FADD.FTZ R226, R195, R245 ;  /* 0x000000f5c3e27221 */ /* 0x000fe20000010000 */
[----:B------:R-:W-:-:S07]  /*1ad0*/  FFMA.FTZ R225, R11, R245, R194 ;  /* 0x000000f50be17223 */ /* 0x000fce00000100c2 */
.L_x_8760:
[----:B------:R-:W-:Y:S05]  /*1ae0*/  BSYNC.RECONVERGENT B1 ;  /* 0x0000000000017941 */ /* 0x000fea0003800200 */
.L_x_8759:
        /* <DEDUP_REMOVED lines=11> */
[----:B------:R-:W2:Y:S04]  /*1ba0*/  LDG.E.128 R204, desc[UR6][R6.64+0x10] ;  /* 0x0000100606cc7981 */ /* 0x000ea8000c1e1d00 */
[----:B------:R0:W3:Y:S01]  /*1bb0*/  LDG.E.128 R192, desc[UR6][R6.64] ;  /* 0x0000000606c07981 */ /* 0x0000e2000c1e1d00 */
[----:B------:R-:W-:-:S04]  /*1bc0*/  ISETP.NE.U32.AND P2, PT, RZ, UR10, PT ;  /* 0x0000000aff007c0c */ /* 0x000fc8000bf45070 */
[----:B------:R-:W-:Y:S01]  /*1bd0*/  ISETP.NE.AND.EX P2, PT, RZ, UR11, PT, P2 ;  /* 0x0000000bff007c0c */ /* 0x000fe2000bf45320 */
[----:B-1----:R-:W-:-:S05]  /*1be0*/  IMAD.WIDE.U32 R8, R14, 0x10, R8 ;  /* 0x000000100e087825 */ /* 0x002fca00078e0008 */
[----:B------:R1:W4:Y:S07]  /*1bf0*/  LDG.E.128 R200, desc[UR6][R8.64] ;  /* 0x0000000608c87981 */ /* 0x00032e000c1e1d00 */
[----:B0-----:R-:W0:Y:S08]  /*1c00*/  @P2 LDC.64 R6, c[0x0][0x438] ;  /* 0x00010e00ff062b82 */ /* 0x001e300000000a00 */
[----:B-1----:R-:W1:Y:S01]  /*1c10*/  LDC.64 R8, c[0x0][0x3b0] ;  /* 0x0000ec00ff087b82 */ /* 0x002e620000000a00 */
[----:B0-----:R-:W-:-:S05]  /*1c20*/  @P2 IMAD.WIDE.U32 R6, R14, 0x20, R6 ;  /* 0x000000200e062825 */ /* 0x001fca00078e0006 */
[----:B------:R-:W5:Y:S04]  /*1c30*/  @P2 LDG.E.128 R44, desc[UR6][R6.64] ;  /* 0x00000006062c2981 */ /* 0x000f68000c1e1d00 */
[----:B------:R1:W5:Y:S02]  /*1c40*/  @P2 LDG.E.128 R40, desc[UR6][R6.64+0x10] ;  /* 0x0000100606282981 */ /* 0x000364000c1e1d00 */
[----:B-1----:R-:W-:-:S05]  /*1c50*/  IMAD.WIDE.U32 R6, R14, 0x8, R8 ;  /* 0x000000080e067825 */ /* 0x002fca00078e0008 */
[----:B------:R2:W5:Y:S02]  /*1c60*/  LDG.E.64 R20, desc[UR6][R6.64] ;  /* 0x0000000606147981 */ /* 0x000564000c1e1b00 */
[C---:B--2---:R-:W-:Y:S02]  /*1c70*/  FADD.FTZ R6, -R13.reuse, R205 ;  /* 0x000000cd0d067221 */ /* 0x044fe40000010100 */
[----:B------:R-:W2:Y:S01]  /*1c80*/  LDL R205, [R1+0x58] ;  /* 0x0000580001cd7983 */ /* 0x000ea20000100800 */
[C---:B---3--:R-:W-:Y:S01]  /*1c90*/  FADD.FTZ R10, -R13.reuse, R194 ;  /* 0x000000c20d0a7221 */ /* 0x048fe20000010100 */
[C---:B------:R-:W-:Y:S02]  /*1ca0*/  FADD.FTZ R194, -R13.reuse, R204 ;  /* 0x000000cc0dc27221 */ /* 0x040fe40000010100 */
[----:B------:R-:W3:Y:S01]  /*1cb0*/  LDL R204, [R1+0x5c] ;  /* 0x00005c0001cc7983 */ /* 0x000ee20000100800 */
[C---:B------:R-:W-:Y:S01]  /*1cc0*/  FADD.FTZ R211, -R13.reuse, R192 ;  /* 0x000000c00dd37221 */ /* 0x040fe20000010100 */
[----:B------:R-:W-:Y:S01]  /*1cd0*/  FADD.FTZ R9, -R13, R193 ;  /* 0x000000c10d097221 */ /* 0x000fe20000010100 */
[----:B-----5:R-:W-:-:S02]  /*1ce0*/  FMUL.FTZ R10, R16, R10 ;  /* 0x0000000a100a7220 */ /* 0x020fc40000410000 */
[----:B------:R-:W-:Y:S01]  /*1cf0*/  FMUL.FTZ R211, R16, R211 ;  /* 0x000000d310d37220 */ /* 0x000fe20000410000 */
[C---:B----4-:R-:W-:Y:S02]  /*1d00*/  PRMT R230, R200.reuse, 0x7632, R230 ;  /* 0x00007632c8e67816 */ /* 0x050fe400000000e6 */
[----:B------:R-:W-:Y:S02]  /*1d10*/  SHF.L.U32 R8, R200, 0x10, RZ ;  /* 0x00000010c8087819 */ /* 0x000fe400000006ff */
[----:B------:R-:W-:Y:S01]  /*1d20*/  SHF.L.U32 R7, R201, 0x10, RZ ;  /* 0x00000010c9077819 */ /* 0x000fe200000006ff */
[----:B------:R-:W-:Y:S01]  /*1d30*/  FADD.FTZ R193, -R13, R206 ;  /* 0x000000ce0dc17221 */ /* 0x000fe20000010100 */
[----:B------:R-:W-:Y:S01]  /*1d40*/  PRMT R231, R201, 0x7632, R231 ;  /* 0x00007632c9e77816 */ /* 0x000fe200000000e7 */
[-C--:B------:R-:W-:Y:S01]  /*1d50*/  FMUL.FTZ R244, R244, R8.reuse ;  /* 0x00000008f4f47220 */ /* 0x080fe20000410000 */
[----:B------:R-:W-:Y:S02]  /*1d60*/  PRMT R201, R202, 0x7632, R201 ;  /* 0x00007632cac97816 */ /* 0x000fe400000000c9 */
[----:B------:R-:W-:Y:S01]  /*1d70*/  SHF.L.U32 R200, R230, 0x10, RZ ;  /* 0x00000010e6c87819 */ /* 0x000fe200000006ff */
[----:B------:R-:W-:Y:S01]  /*1d80*/  FADD.FTZ R195, -R13, R195 ;  /* 0x000000c30dc37221 */ /* 0x000fe20000010100 */
[----:B------:R-:W-:Y:S01]  /*1d90*/  FADD.FTZ R108, R108, R8 ;  /* 0x000000086c6c7221 */ /* 0x000fe20000010000 */
[----:B------:R-:W-:Y:S01]  /*1da0*/  FFMA.FTZ R140, R211, R8, R140 ;  /* 0x00000008d38c7223 */ /* 0x000fe2000001008c */
[----:B------:R-:W-:Y:S01]  /*1db0*/  FMUL.FTZ R8, R16, R194 ;  /* 0x000000c210087220 */ /* 0x000fe20000410000 */
[----:B------:R-:W-:Y:S01]  /*1dc0*/  FADD.FTZ R110, R110, R7 ;  /* 0x000000076e6e7221 */ /* 0x000fe20000010000 */
[-C--:B------:R-:W-:Y:S01]  /*1dd0*/  FFMA.FTZ R142, R10, R7.reuse, R142 ;  /* 0x000000070a8e7223 */ /* 0x080fe2000001008e */
[----:B------:R-:W-:Y:S01]  /*1de0*/  FMUL.FTZ R242, R242, R7 ;  /* 0x00000007f2f27220 */ /* 0x000fe20000410000 */
[----:B------:R-:W-:Y:S01]  /*1df0*/  SHF.L.U32 R194, R201, 0x10, RZ ;  /* 0x00000010c9c27819 */ /* 0x000fe200000006ff */
[C---:B------:R-:W-:Y:S01]  /*1e00*/  FMUL.FTZ R7, R16.reuse, R193 ;  /* 0x000000c110077220 */ /* 0x040fe20000410000 */
[----:B------:R-:W-:Y:S01]  /*1e10*/  FMUL.FTZ R210, R16, R9 ;  /* 0x0000000910d27220 */ /* 0x000fe20000410000 */
[----:B------:R-:W-:Y:S01]  /*1e20*/  FADD.FTZ R193, R226, R244 ;  /* 0x000000f4e2c17221 */ /* 0x000fe20000010000 */
[----:B------:R-:W-:Y:S01]  /*1e30*/  FFMA.FTZ R201, R211, R244, R225 ;  /* 0x000000f4d3c97223 */ /* 0x000fe200000100e1 */
[----:B------:R-:W-:Y:S01]  /*1e40*/  FMUL.FTZ R243, R243, R200 ;  /* 0x000000c8f3f37220 */ /* 0x000fe20000410000 */
[----:B------:R-:W-:Y:S01]  /*1e50*/  FMUL.FTZ R9, R16, R195 ;  /* 0x000000c310097220 */ /* 0x000fe20000410000 */
[----:B------:R-:W-:-:S02]  /*1e60*/  SHF.L.U32 R195, R231, 0x10, RZ ;  /* 0x00000010e7c37819 */ /* 0x000fc400000006ff */
[----:B------:R-:W-:Y:S01]  /*1e70*/  FADD.FTZ R193, R193, R243 ;  /* 0x000000f3c1c17221 */ /* 0x000fe20000010000 */
[----:B------:R-:W-:Y:S01]  /*1e80*/  FFMA.FTZ R201, R210, R243, R201 ;  /* 0x000000f3d2c97223 */ /* 0x000fe200000100c9 */
[----:B------:R-:W-:Y:S01]  /*1e90*/  SHF.L.U32 R192, R202, 0x10, RZ ;  /* 0x00000010cac07819 */ /* 0x000fe200000006ff */
[-C--:B------:R-:W-:Y:S01]  /*1ea0*/  FFMA.FTZ R143, R9, R195.reuse, R143 ;  /* 0x000000c3098f7223 */ /* 0x080fe2000001008f */
[----:B------:R-:W-:Y:S01]  /*1eb0*/  FADD.FTZ R111, R111, R195 ;  /* 0x000000c36f6f7221 */ /* 0x000fe20000010000 */
[----:B------:R-:W-:Y:S01]  /*1ec0*/  FMUL.FTZ R241, R241, R195 ;  /* 0x000000c3f1f17220 */ /* 0x000fe20000410000 */
[----:B------:R-:W-:Y:S01]  /*1ed0*/  FADD.FTZ R193, R193, R242 ;  /* 0x000000f2c1c17221 */ /* 0x000fe20000010000 */
[----:B------:R-:W-:Y:S01]  /*1ee0*/  FFMA.FTZ R195, R10, R242, R201 ;  /* 0x000000f20ac37223 */ /* 0x000fe200000100c9 */
[----:B------:R-:W-:Y:S02]  /*1ef0*/  FMUL.FTZ R240, R240, R192 ;  /* 0x000000c0f0f07220 */ /* 0x000fe40000410000 */
        /* <DEDUP_REMOVED lines=15> */
[----:B------:R-:W-:Y:S01]  /*1ff0*/  FADD.FTZ R106, R106, R203 ;  /* 0x000000cb6a6a7221 */ /* 0x000fe20000010000 */
[----:B------:R-:W-:Y:S01]  /*2000*/  FFMA.FTZ R141, R210, R200, R141 ;  /* 0x000000c8d28d7223 */ /* 0x000fe2000001008d */
[----:B------:R-:W-:Y:S01]  /*2010*/  FADD.FTZ R109, R109, R200 ;  /* 0x000000c86d6d7221 */ /* 0x000fe20000010000 */
[-C--:B------:R-:W-:Y:S01]  /*2020*/  FFMA.FTZ R138, R7, R203.reuse, R138 ;  /* 0x000000cb078a7223 */ /* 0x080fe2000001008a */
[----:B------:R-:W-:Y:S01]  /*2030*/  FADD.FTZ R105, R105, R194 ;  /* 0x000000c269697221 */ /* 0x000fe20000010000 */
[----:B------:R-:W-:Y:S01]  /*2040*/  FFMA.FTZ R137, R6, R194, R137 ;  /* 0x000000c206897223 */ /* 0x000fe20000010089 */
[----:B------:R-:W-:Y:S01]  /*2050*/  FADD.FTZ R107, R107, R192 ;  /* 0x000000c06b6b7221 */ /* 0x000fe20000010000 */
[----:B------:R-:W-:Y:S01]  /*2060*/  FFMA.FTZ R139, R5, R192, R139 ;  /* 0x000000c0058b7223 */ /* 0x000fe2000001008b */
[----:B------:R-:W-:Y:S01]  /*2070*/  IADD3 R14, PT, PT, R14, 0x20, RZ ;  /* 0x000000200e0e7810 */ /* 0x000fe20007ffe0ff */
[----:B--2---:R-:W-:-:S04]  /*2080*/  FMUL.FTZ R231, R205, R203 ;  /* 0x000000cbcde77220 */ /* 0x004fc80000410000 */
[----:B------:R-:W-:Y:S01]  /*2090*/  FADD.FTZ R193, R193, R231 ;  /* 0x000000e7c1c17221 */ /* 0x000fe20000010000 */
[----:B---3--:R-:W-:Y:S01]  /*20a0*/  FMUL.FTZ R230, R204, R192 ;  /* 0x000000c0cce67220 */ /* 0x008fe20000410000 */
[----:B------:R-:W-:-:S03]  /*20b0*/  FFMA.FTZ R195, R7, R231, R195 ;  /* 0x000000e707c37223 */ /* 0x000fc600000100c3 */
[----:B------:R-:W-:Y:S01]  /*20c0*/  FADD.FTZ R226, R193, R230 ;  /* 0x000000e6c1e27221 */ /* 0x000fe20000010000 */
[----:B------:R-:W-:-:S07]  /*20d0*/  FFMA.FTZ R225, R5, R230, R195 ;  /* 0x000000e605e17223 */ /* 0x000fce00000100c3 */
.L_x_8762:
[----:B------:R-:W-:Y:S05]  /*20e0*/  BSYNC.RECONVERGENT B1 ;  /* 0x0000000000017941 */ /* 0x000fea0003800200 */
.L_x_8761:
        /* <DEDUP_REMOVED lines=15> */
[----:B------:R0:W4:Y:S01]  /*21e0*/  LDG.E.128 R204, desc[UR6][R18.64] ;  /* 0x0000000612cc7981 */ /* 0x000122000c1e1d00 */
[----:B------:R-:W-:-:S04]  /*21f0*/  ISETP.NE.U32.AND P2, PT, RZ, UR10, PT ;  /* 0x0000000aff007c0c */ /* 0x000fc8000bf45070 */
[----:B------:R-:W-:Y:S01]  /*2200*/  ISETP.NE.AND.EX P2, PT, RZ, UR11, PT, P2 ;  /* 0x0000000bff007c0c */ /* 0x000fe2000bf45320 */
[----:B0-----:R-:W0:-:S12]  /*2210*/  LDC.64 R18, c[0x0][0x3b0] ;  /* 0x0000ec00ff127b82 */ /* 0x001e180000000a00 */
[----:B------:R-:W1:Y:S01]  /*2220*/  @P2 LDC.64 R2, c[0x0][0x438] ;  /* 0x00010e00ff022b82 */ /* 0x000e620000000a00 */
[----:B0-----:R-:W-:-:S06]  /*2230*/  IMAD.WIDE.U32 R18, R14, 0x8, R18 ;  /* 0x000000080e127825 */ /* 0x001fcc00078e0012 */
[----:B------:R-:W5:Y:S01]  /*2240*/  LDG.E.64 R18, desc[UR6][R18.64] ;  /* 0x0000000612127981 */ /* 0x000f62000c1e1b00 */
[----:B-1----:R-:W-:-:S05]  /*2250*/  @P2 IMAD.WIDE.U32 R2, R14, 0x20, R2 ;  /* 0x000000200e022825 */ /* 0x002fca00078e0002 */
[----:B------:R-:W5:Y:S04]  /*2260*/  @P2 LDG.E.128 R36, desc[UR6][R2.64] ;  /* 0x0000000602242981 */ /* 0x000f68000c1e1d00 */
[----:B------:R0:W5:Y:S01]  /*2270*/  @P2 LDG.E.128 R32, desc[UR6][R2.64+0x10] ;  /* 0x0000100602202981 */ /* 0x000162000c1e1d00 */
[C---:B--2---:R-:W-:Y:S01]  /*2280*/  FADD.FTZ R199, -R13.reuse, R192 ;  /* 0x000000c00dc77221 */ /* 0x044fe20000010100 */
[C---:B0-----:R-:W-:Y:S01]  /*2290*/  FADD.FTZ R2, -R13.reuse, R193 ;  /* 0x000000c10d027221 */ /* 0x041fe20000010100 */
[C---:B------:R-:W-:Y:S01]  /*22a0*/  FADD.FTZ R3, -R13.reuse, R194 ;  /* 0x000000c20d037221 */ /* 0x040fe20000010100 */
[C---:B------:R-:W-:Y:S01]  /*22b0*/  FADD.FTZ R4, -R13.reuse, R195 ;  /* 0x000000c30d047221 */ /* 0x040fe20000010100 */
[C---:B---3--:R-:W-:Y:S01]  /*22c0*/  FADD.FTZ R14, -R13.reuse, R200 ;  /* 0x000000c80d0e7221 */ /* 0x048fe20000010100 */
[C---:B------:R-:W-:Y:S01]  /*22d0*/  FADD.FTZ R192, -R13.reuse, R201 ;  /* 0x000000c90dc07221 */ /* 0x040fe20000010100 */
[C---:B------:R-:W-:Y:S01]  /*22e0*/  FADD.FTZ R193, -R13.reuse, R202 ;  /* 0x000000ca0dc17221 */ /* 0x040fe20000010100 */
[----:B------:R-:W-:Y:S01]  /*22f0*/  FADD.FTZ R203, -R13, R203 ;  /* 0x000000cb0dcb7221 */ /* 0x000fe20000010100 */
[----:B----4-:R-:W-:-:S02]  /*2300*/  PRMT R228, R204, 0x7632, R228 ;  /* 0x00007632cce47816 */ /* 0x010fc400000000e4 */
[----:B------:R-:W-:Y:S02]  /*2310*/  SHF.L.U32 R13, R204, 0x10, RZ ;  /* 0x00000010cc0d7819 */ /* 0x000fe400000006ff */
[C---:B------:R-:W-:Y:S02]  /*2320*/  PRMT R204, R205.reuse, 0x7632, R204 ;  /* 0x00007632cdcc7816 */ /* 0x040fe400000000cc */
[----:B------:R-:W-:Y:S02]  /*2330*/  SHF.L.U32 R194, R205, 0x10, RZ ;  /* 0x00000010cdc27819 */ /* 0x000fe400000006ff */
[----:B------:R-:W2:Y:S01]  /*2340*/  LDL R205, [R1+0x3c] ;  /* 0x00003c0001cd7983 */ /* 0x000ea20000100800 */
[C---:B-----5:R-:W-:Y:S01]  /*2350*/  FMUL.FTZ R224, R16.reuse, R199 ;  /* 0x000000c710e07220 */ /* 0x060fe20000410000 */
[----:B------:R-:W-:Y:S01]  /*2360*/  FMUL.FTZ R199, R16, R14 ;  /* 0x0000000e10c77220 */ /* 0x000fe20000410000 */
[----:B------:R-:W-:Y:S01]  /*2370*/  SHF.L.U32 R195, R206, 0x10, RZ ;  /* 0x00000010cec37819 */ /* 0x000fe200000006ff */
        /* <DEDUP_REMOVED lines=21> */
[-C--:B------:R-:W-:Y:S01]  /*24d0*/  FFMA.FTZ R135, R208, R13.reuse, R135 ;  /* 0x0000000dd0877223 */ /* 0x080fe20000010087 */
[----:B------:R-:W-:Y:S01]  /*24e0*/  FADD.FTZ R103, R103, R13 ;  /* 0x0000000d67677221 */ /* 0x000fe20000010000 */
[----:B------:R-:W-:Y:S01]  /*24f0*/  FMUL.FTZ R235, R235, R13 ;  /* 0x0000000debeb7220 */ /* 0x000fe20000410000 */
[----:B------:R-:W-:Y:S01]  /*2500*/  PRMT R202, R206, 0x7632, R202 ;  /* 0x00007632ceca7816 */ /* 0x000fe200000000ca */
[----:B------:R-:W-:Y:S01]  /*2510*/  FADD.FTZ R13, R14, R236 ;  /* 0x000000ec0e0d7221 */ /* 0x000fe20000010000 */
[----:B------:R-:W-:Y:S01]  /*2520*/  FFMA.FTZ R14, R209, R236, R194 ;  /* 0x000000ecd10e7223 */ /* 0x000fe200000100c2 */
[----:B------:R-:W-:Y:S01]  /*2530*/  FMUL.FTZ R4, R16, R192 ;  /* 0x000000c010047220 */ /* 0x000fe20000410000 */
[----:B------:R-:W-:Y:S01]  /*2540*/  SHF.L.U32 R192, R202, 0x10, RZ ;  /* 0x00000010cac07819 */ /* 0x000fe200000006ff */
[----:B------:R-:W-:Y:S01]  /*2550*/  FADD.FTZ R13, R13, R235 ;  /* 0x000000eb0d0d7221 */ /* 0x000fe20000010000 */
[----:B------:R-:W-:Y:S01]  /*2560*/  FFMA.FTZ R14, R208, R235, R14 ;  /* 0x000000ebd00e7223 */ /* 0x000fe2000001000e */
[----:B------:R-:W-:-:S02]  /*2570*/  PRMT R201, R207, 0x7632, R201 ;  /* 0x00007632cfc97816 */ /* 0x000fc400000000c9 */
[----:B------:R-:W-:Y:S01]  /*2580*/  SHF.L.U32 R200, R207, 0x10, RZ ;  /* 0x00000010cfc87819 */ /* 0x000fe200000006ff */
[----:B------:R-:W-:Y:S01]  /*2590*/  FMUL.FTZ R233, R233, R192 ;  /* 0x000000c0e9e97220 */ /* 0x000fe20000410000 */
[----:B------:R-:W-:Y:S01]  /*25a0*/  FADD.FTZ R13, R13, R234 ;  /* 0x000000ea0d0d7221 */ /* 0x000fe20000010000 */
[----:B------:R-:W-:Y:S01]  /*25b0*/  FFMA.FTZ R14, R199, R234, R14 ;  /* 0x000000eac70e7223 */ /* 0x000fe2000001000e */
[----:B------:R-:W-:Y:S01]  /*25c0*/  FMUL.FTZ R3, R16, R193 ;  /* 0x000000c110037220 */ /* 0x000fe20000410000 */
[----:B------:R-:W-:Y:S01]  /*25d0*/  SHF.L.U32 R193, R201, 0x10, RZ ;  /* 0x00000010c9c17819 */ /* 0x000fe200000006ff */
        /* <DEDUP_REMOVED lines=10> */
[-C--:B------:R-:W-:Y:S01]  /*2680*/  FFMA.FTZ R131, R2, R193.reuse, R131 ;  /* 0x000000c102837223 */ /* 0x080fe20000010083 */
[----:B------:R-:W-:Y:S01]  /*2690*/  FADD.FTZ R99, R99, R193 ;  /* 0x000000c163637221 */ /* 0x000fe20000010000 */
[----:B--2---:R-:W-:-:S04]  /*26a0*/  FMUL.FTZ R228, R205, R193 ;  /* 0x000000c1cde47220 */ /* 0x004fc80000410000 */
[----:B------:R-:W-:Y:S01]  /*26b0*/  FADD.FTZ R226, R13, R228 ;  /* 0x000000e40de27221 */ /* 0x000fe20000010000 */
[----:B------:R-:W-:-:S07]  /*26c0*/  FFMA.FTZ R225, R2, R228, R14 ;  /* 0x000000e402e17223 */ /* 0x000fce000001000e */
.L_x_8764:
[----:B------:R-:W-:Y:S05]  /*26d0*/  BSYNC.RECONVERGENT B1 ;  /* 0x0000000000017941 */ /* 0x000fea0003800200 */
.L_x_8763:
        /* <DEDUP_REMOVED lines=20> */
[----:B------:R0:W1:Y:S04]  /*2820*/  SHFL.BFLY PT, R195, R194, 0x10, 0x1f ;  /* 0x0e001f00c2c37f89 */ /* 0x00006800000e0000 */
[----:B------:R0:W2:Y:S02]  /*2830*/  SHFL.BFLY PT, R13, R200, 0x10, 0x1f ;  /* 0x0e001f00c80d7f89 */ /* 0x0000a400000e0000 */
.L_x_8823:
[----:B-1----:R-:W-:Y:S01]  /*2840*/  FADD.FTZ R14, R194, R195 ;  /* 0x000000c3c20e7221 */ /* 0x002fe20000010000 */
[----:B--2---:R-:W-:Y:S01]  /*2850*/  FADD.FTZ R13, R200, R13 ;  /* 0x0000000dc80d7221 */ /* 0x004fe20000010000 */
[----:B------:R-:W-:Y:S02]  /*2860*/  BSSY.RECONVERGENT B1, `(.L_x_8766) ;  /* 0x0000776000017945 */ /* 0x000fe40003800200 */
[----:B------:R-:W-:Y:S01]  /*2870*/  FMUL.FTZ R192, R14, UR9 ;  /* 0x000000090ec07c20 */ /* 0x000fe20008410000 */
[----:B------:R-:W-:-:S04]  /*2880*/  FMUL.FTZ R14, R13, UR9 ;  /* 0x000000090d0e7c20 */ /* 0x000fc80008410000 */
[----:B------:R-:W-:Y:S01]  /*2890*/  FSEL R13, R192, RZ, !P4 ;  /* 0x000000ffc00d7208 */ /* 0x000fe20006000000 */
[----:B------:R-:W-:Y:S06]  /*28a0*/  @P2 BRA `(.L_x_8767) ;  /* 0x0000003800e02947 */ /* 0x000fec0003800000 */
[----:B------:R-:W-:Y:S04]  /*28b0*/  BSSY.RECONVERGENT B2, `(.L_x_8768) ;  /* 0x00000f6000027945 */ /* 0x000fe80003800200 */
[----:B------:R-:W-:Y:S05]  /*28c0*/  @!P3 BRA `(.L_x_8769) ;  /* 0x0000000c00d0b947 */ /* 0x000fea0003800000 */
[----:B------:R-:W1:Y:S01]  /*28d0*/  LDC.64 R192, c[0x0][0x390] ;  /* 0x0000e400ffc07b82 */ /* 0x000e620000000a00 */
[----:B------:R2:W5:Y:S04]  /*28e0*/  LDL R226, [R1+0x4] ;  /* 0x0000040001e27983 */ /* 0x0005680000100800 */
[----:B------:R2:W5:Y:S04]  /*28f0*/  LDL R225, [R1] ;  /* 0x0000000001e17983 */ /* 0x0005680000100800 */
[----:B------:R2:W5:Y:S01]  /*2900*/  LDL R207, [R1+0x18] ;  /* 0x0000180001cf7983 */ /* 0x0005620000100800 */
[----:B-1----:R-:W-:-:S06]  /*2910*/  IMAD.WIDE.U32 R192, R12, 0x10, R192 ;  /* 0x000000100cc07825 */ /* 0x002fcc00078e00c0 */
[----:B0-----:R-:W5:Y:S01]  /*2920*/  LDG.E.128 R192, desc[UR6][R192.64] ;  /* 0x00000006c0c07981 */ /* 0x001f62000c1e1d00 */
[----:B------:R-:W-:-:S04]  /*2930*/  ISETP.NE.U32.AND P2, PT, RZ, UR12, PT ;  /* 0x0000000cff007c0c */ /* 0x000fc8000bf45070 */
[----:B------:R-:W-:-:S13]  /*2940*/  ISETP.NE.AND.EX P2, PT, RZ, UR13, PT, P2 ;  /* 0x0000000dff007c0c */ /* 0x000fda000bf45320 */
[----:B--2---:R-:W-:Y:S05]  /*2950*/  @P2 BRA `(.L_x_8770) ;  /* 0x0000000400b82947 */ /* 0x004fea0003800000 */
[----:B------:R-:W2:Y:S04]  /*2960*/  LDL R203, [R1+0x14] ;  /* 0x0000140001cb7983 */ /* 0x000ea80000100800 */
[----:B------:R-:W3:Y:S04]  /*2970*/  LDL R202, [R1+0x10] ;  /* 0x0000100001ca7983 */ /* 0x000ee80000100800 */
[----:B------:R-:W4:Y:S01]  /*2980*/  LDL R201, [R1+0xc] ;  /* 0x00000c0001c97983 */ /* 0x000f220000100800 */
[----:B------:R-:W-:-:S03]  /*2990*/  FFMA.FTZ R200, R222, R14, R13 ;  /* 0x0000000edec87223 */ /* 0x000fc6000001000d */
[----:B------:R-:W4:Y:S01]  /*29a0*/  LDL R204, [R1+0x8] ;  /* 0x0000080001cc7983 */ /* 0x000f220000100800 */
[C---:B------:R-:W-:Y:S02]  /*29b0*/  LOP3.LUT P4, RZ, R196.reuse, 0xff0000, RZ, 0xc0, !PT ;  /* 0x00ff0000c4ff7812 */ /* 0x040fe4000788c0ff */
[----:B------:R-:W-:Y:S02]  /*29c0*/  LOP3.LUT P3, RZ, R196, 0xff000000, RZ, 0xc0, !PT ;  /* 0xff000000c4ff7812 */ /* 0x000fe4000786c0ff */
[C---:B------:R-:W-:Y:S02]  /*29d0*/  LOP3.LUT P5, RZ, R197.reuse, 0xff, RZ, 0xc0, !PT ;  /* 0x000000ffc5ff7812 */ /* 0x040fe400078ac0ff */
[----:B------:R-:W-:Y:S01]  /*29e0*/  LOP3.LUT P6, RZ, R197, 0xff0000, RZ, 0xc0, !PT ;  /* 0x00ff0000c5ff7812 */ /* 0x000fe200078cc0ff */
[----:B--2---:R-:W-:-:S04]  /*29f0*/  FADD.FTZ R200, R203, -R200 ;  /* 0x800000c8cbc87221 */ /* 0x004fc80000010000 */
[----:B-----5:R-:W-:-:S04]  /*2a00*/  FMUL.FTZ R200, R16, R200 ;  /* 0x000000c810c87220 */ /* 0x020fc80000410000 */
[----:B------:R-:W-:Y:S01]  /*2a10*/  FMUL.FTZ R200, R200, R15 ;  /* 0x0000000fc8c87220 */ /* 0x000fe20000410000 */
[----:B------:R-:W-:-:S03]  /*2a20*/  HFMA2 R203, -RZ, RZ, 0, 0 ;  /* 0x00000000ffcb7431 */ /* 0x000fc600000001ff */
[----:B------:R-:W-:Y:S01]  /*2a30*/  FMUL.FTZ R206, R200, UR14 ;  /* 0x0000000ec8ce7c20 */ /* 0x000fe20008410000 */
[----:B------:R-:W-:-:S05]  /*2a40*/  @P4 SHF.L.U32 R200, R193, 0x10, RZ ;  /* 0x00000010c1c84819 */ /* 0x000fca00000006ff */
[----:B------:R-:W-:-:S04]  /*2a50*/  @P4 FMUL.FTZ R203, R200, R206 ;  /* 0x000000cec8cb4220 */ /* 0x000fc80000410000 */
[----:B------:R-:W-:Y:S01]  /*2a60*/  FADD.FTZ R203, R94, R203 ;  /* 0x000000cb5ecb7221 */ /* 0x000fe20000010000 */
[----:B------:R-:W-:-:S04]  /*2a70*/  FFMA.FTZ R94, R221, R14, R13 ;  /* 0x0000000edd5e7223 */ /* 0x000fc8000001000d */
[----:B---3--:R-:W-:Y:S01]  /*2a80*/  FADD.FTZ R94, R202, -R94 ;  /* 0x8000005eca5e7221 */ /* 0x008fe20000010000 */
[----:B------:R-:W-:-:S03]  /*2a90*/  @P3 PRMT R193, R193, 0x7632, R193 ;  /* 0x00007632c1c13816 */ /* 0x000fc600000000c1 */
[----:B------:R-:W-:-:S04]  /*2aa0*/  FMUL.FTZ R94, R16, R94 ;  /* 0x0000005e105e7220 */ /* 0x000fc80000410000 */
[----:B------:R-:W-:Y:S01]  /*2ab0*/  FMUL.FTZ R200, R94, R15 ;  /* 0x0000000f5ec87220 */ /* 0x000fe20000410000 */
[----:B------:R-:W-:-:S03]  /*2ac0*/  @P3 SHF.L.U32 R94, R193, 0x10, RZ ;  /* 0x00000010c15e3819 */ /* 0x000fc600000006ff */
[----:B------:R-:W-:Y:S01]  /*2ad0*/  FMUL.FTZ R205, R200, UR14 ;  /* 0x0000000ec8cd7c20 */ /* 0x000fe20008410000 */
[----:B------:R-:W-:-:S03]  /*2ae0*/  MOV R193, RZ ;  /* 0x000000ff00c17202 */ /* 0x000fc60000000f00 */
[----:B------:R-:W-:Y:S01]  /*2af0*/  @P3 FMUL.FTZ R193, R94, R205 ;  /* 0x000000cd5ec13220 */ /* 0x000fe20000410000 */
[----:B------:R-:W-:-:S04]  /*2b00*/  FFMA.FTZ R94, R220, R14, R13 ;  /* 0x0000000edc5e7223 */ /* 0x000fc8000001000d */
[----:B----4-:R-:W-:-:S04]  /*2b10*/  FADD.FTZ R94, R201, -R94 ;  /* 0x8000005ec95e7221 */ /* 0x010fc80000010000 */
[----:B------:R-:W-:Y:S01]  /*2b20*/  FMUL.FTZ R94, R16, R94 ;  /* 0x0000005e105e7220 */ /* 0x000fe20000410000 */
[----:B------:R-:W-:Y:S01]  /*2b30*/  FADD.FTZ R202, R95, R193 ;  /* 0x000000c15fca7221 */ /* 0x000fe20000010000 */
[----:B------:R-:W-:Y:S02]  /*2b40*/  HFMA2 R95, -RZ, RZ, 0, 0 ;  /* 0x00000000ff5f7431 */ /* 0x000fe400000001ff */
[----:B------:R-:W-:Y:S01]  /*2b50*/  FMUL.FTZ R94, R94, R15 ;  /* 0x0000000f5e5e7220 */ /* 0x000fe20000410000 */
[----:B------:R-:W-:-:S03]  /*2b60*/  @P5 SHF.L.U32 R193, R194, 0x10, RZ ;  /* 0x00000010c2c15819 */ /* 0x000fc600000006ff */
[----:B------:R-:W-:-:S04]  /*2b70*/  FMUL.FTZ R94, R94, UR14 ;  /* 0x0000000e5e5e7c20 */ /* 0x000fc80008410000 */
[----:B------:R-:W-:-:S04]  /*2b80*/  @P5 FMUL.FTZ R95, R193, R94 ;  /* 0x0000005ec15f5220 */ /* 0x000fc80000410000 */
[----:B------:R-:W-:Y:S01]  /*2b90*/  FADD.FTZ R201, R88, R95 ;  /* 0x0000005f58c97221 */ /* 0x000fe20000010000 */
[----:B------:R-:W-:Y:S01]  /*2ba0*/  FMUL.FTZ R88, R184, R94 ;  /* 0x0000005eb8587220 */ /* 0x000fe20000410000 */
[----:B------:R-:W-:-:S04]  /*2bb0*/  FFMA.FTZ R94, R219, R14, R13 ;  /* 0x0000000edb5e7223 */ /* 0x000fc8000001000d */
[----:B------:R-:W-:Y:S02]  /*2bc0*/  FSEL R88, R88, RZ, P5 ;  /* 0x000000ff58587208 */ /* 0x000fe40002800000 */
[----:B------:R-:W-:Y:S01]  /*2bd0*/  LOP3.LUT P5, RZ, R197, 0xff00, RZ, 0xc0, !PT ;  /* 0x0000ff00c5ff7812 */ /* 0x000fe200078ac0ff */
[----:B------:R-:W-:-:S04]  /*2be0*/  FADD.FTZ R94, R204, -R94 ;  /* 0x8000005ecc5e7221 */ /* 0x000fc80000010000 */
[----:B------:R-:W-:-:S04]  /*2bf0*/  FMUL.FTZ R94, R16, R94 ;  /* 0x0000005e105e7220 */ /* 0x000fc80000410000 */
[----:B------:R-:W-:-:S04]  /*2c00*/  FMUL.FTZ R193, R94, R15 ;  /* 0x0000000f5ec17220 */ /* 0x000fc80000410000 */
[----:B------:R-:W-:Y:S01]  /*2c10*/  @P5 PRMT R95, R194, 0x7632, R95 ;  /* 0x00007632c25f5816 */ /* 0x000fe2000000005f */
[----:B------:R-:W-:-:S03]  /*2c20*/  FMUL.FTZ R204, R193, UR14 ;  /* 0x0000000ec1cc7c20 */ /* 0x000fc60008410000 */
[----:B------:R-:W-:Y:S02]  /*2c30*/  @P5 SHF.L.U32 R94, R95, 0x10, RZ ;  /* 0x000000105f5e5819 */ /* 0x000fe400000006ff */
[----:B------:R-:W-:-:S03]  /*2c40*/  MOV R95, RZ ;  /* 0x000000ff005f7202 */ /* 0x000fc60000000f00 */
[----:B------:R-:W-:-:S04]  /*2c50*/  @P5 FMUL.FTZ R95, R94, R204 ;  /* 0x000000cc5e5f5220 */ /* 0x000fc80000410000 */
[----:B------:R-:W-:Y:S01]  /*2c60*/  FADD.FTZ R200, R89, R95 ;  /* 0x0000005f59c87221 */ /* 0x000fe20000010000 */
[----:B------:R-:W-:-:S04]  /*2c70*/  FFMA.FTZ R89, R218, R14, R13 ;  /* 0x0000000eda597223 */ /* 0x000fc8000001000d */
[----:B------:R-:W-:-:S04]  /*2c80*/  FADD.FTZ R89, R226, -R89 ;  /* 0x80000059e2597221 */ /* 0x000fc80000010000 */
[----:B------:R-:W-:Y:S01]  /*2c90*/  FMUL.FTZ R89, R16, R89 ;  /* 0x0000005910597220 */ /* 0x000fe20000410000 */
[----:B------:R-:W-:-:S03]  /*2ca0*/  HFMA2 R94, -RZ, RZ, 0, 0 ;  /* 0x00000000ff5e7431 */ /* 0x000fc600000001ff */
[----:B------:R-:W-:Y:S01]  /*2cb0*/  FMUL.FTZ R89, R89, R15 ;  /* 0x0000000f59597220 */ /* 0x000fe20000410000 */
[----:B------:R-:W-:-:S03]  /*2cc0*/  @P6 SHF.L.U32 R95, R195, 0x10, RZ ;  /* 0x00000010c35f6819 */ /* 0x000fc600000006ff */
[----:B------:R-:W-:-:S04]  /*2cd0*/  FMUL.FTZ R89, R89, UR14 ;  /* 0x0000000e59597c20 */ /* 0x000fc80008410000 */
[-C--:B------:R-:W-:Y:S01]  /*2ce0*/  @P6 FMUL.FTZ R94, R95, R89.reuse ;  /* 0x000000595f5e6220 */ /* 0x080fe20000410000 */
[----:B------:R-:W-:-:S05]  /*2cf0*/  FMUL.FTZ R89, R186, R89 ;  /* 0x00000059ba597220 */ /* 0x000fca0000410000 */
[----:B------:R-:W-:Y:S02]  /*2d00*/  FSEL R89, R89, RZ, P6 ;  /* 0x000000ff59597208 */ /* 0x000fe40003000000 */
[----:B------:R-:W-:Y:S01]  /*2d10*/  ISETP.GE.U32.AND P6, PT, R196, RZ, PT ;  /* 0x000000ffc400720c */ /* 0x000fe20003fc6070 */
[----:B------:R-:W-:Y:S01]  /*2d20*/  FADD.FTZ R194, R90, R94 ;  /* 0x0000005e5ac27221 */ /* 0x000fe20000010000 */
[----:B------:R-:W-:Y:S02]  /*2d30*/  FFMA.FTZ R90, R217, R14, R13 ;  /* 0x0000000ed95a7223 */ /* 0x000fe4000001000d */
[----:B------:R-:W-:Y:S02]  /*2d40*/  ISETP.GE.U32.AND.EX P6, PT, R197, 0x1000000, PT, P6 ;  /* 0x01000000c500780c */ /* 0x000fe40003fc6160 */
[----:B------:R-:W-:-:S04]  /*2d50*/  FADD.FTZ R90, R225, -R90 ;  /* 0x8000005ae15a7221 */ /* 0x000fc80000010000 */
[----:B------:R-:W-:-:S04]  /*2d60*/  FMUL.FTZ R90, R16, R90 ;  /* 0x0000005a105a7220 */ /* 0x000fc80000410000 */
[----:B------:R-:W-:-:S03]  /*2d70*/  FMUL.FTZ R90, R90, R15 ;  /* 0x0000000f5a5a7220 */ /* 0x000fc60000410000 */
[----:B------:R-:W-:Y:S01]  /*2d80*/  @P6 PRMT R94, R195, 0x7632, R94 ;  /* 0x00007632c35e6816 */ /* 0x000fe2000000005e */
[----:B------:R-:W-:-:S03]  /*2d90*/  FMUL.FTZ R90, R90, UR14 ;  /* 0x0000000e5a5a7c20 */ /* 0x000fc60008410000 */
[----:B------:R-:W-:Y:S02]  /*2da0*/  @P6 SHF.L.U32 R94, R94, 0x10, RZ ;  /* 0x000000105e5e6819 */ /* 0x000fe400000006ff */
[----:B------:R-:W-:-:S03]  /*2db0*/  MOV R95, RZ ;  /* 0x000000ff005f7202 */ /* 0x000fc60000000f00 */
        /* <DEDUP_REMOVED lines=9> */
[----:B------:R-:W-:-:S03]  /*2e50*/  FFMA.FTZ R88, R0, R14, R13 ;  /* 0x0000000e00587223 */ /* 0x000fc6000001000d */
[----:B------:R-:W-:Y:S01]  /*2e60*/  FSEL R89, R89, RZ, P4 ;  /* 0x000000ff59597208 */ /* 0x000fe20002000000 */
[----:B------:R-:W-:Y:S01]  /*2e70*/  FADD.FTZ R88, R227, -R88 ;  /* 0x80000058e3587221 */ /* 0x000fe20000010000 */
[----:B------:R-:W-:Y:S01]  /*2e80*/  LOP3.LUT P4, RZ, R196, 0xff, RZ, 0xc0, !PT ;  /* 0x000000ffc4ff7812 */ /* 0x000fe2000788c0ff */
[----:B------:R-:W-:Y:S02]  /*2e90*/  FMUL.FTZ R94, R191, R205 ;  /* 0x000000cdbf5e7220 */ /* 0x000fe40000410000 */
[----:B------:R-:W-:-:S03]  /*2ea0*/  FMUL.FTZ R88, R16, R88 ;  /* 0x0000005810587220 */ /* 0x000fc60000410000 */
[----:B------:R-:W-:Y:S01]  /*2eb0*/  FSEL R94, R94, RZ, P3 ;  /* 0x000000ff5e5e7208 */ /* 0x000fe20001800000 */
[----:B------:R-:W-:-:S03]  /*2ec0*/  FMUL.FTZ R88, R88, R15 ;  /* 0x0000000f58587220 */ /* 0x000fc60000410000 */
[----:B------:R-:W-:Y:S01]  /*2ed0*/  F2FP.BF16.F32.PACK_AB R89, R94, R89 ;  /* 0x000000595e59723e */ /* 0x000fe200000010ff */
[----:B------:R-:W-:Y:S01]  /*2ee0*/  FMUL.FTZ R195, R88, UR14 ;  /* 0x0000000e58c37c20 */ /* 0x000fe20008410000 */
[----:B------:R-:W-:Y:S01]  /*2ef0*/  HFMA2 R88, -RZ, RZ, 0, 0 ;  /* 0x00000000ff587431 */ /* 0x000fe200000001ff */
[----:B------:R-:W-:Y:S02]  /*2f00*/  @P4 SHF.L.U32 R94, R192, 0x10, RZ ;  /* 0x00000010c05e4819 */ /* 0x000fe400000006ff */
[----:B------:R-:W-:-:S03]  /*2f10*/  LOP3.LUT P3, RZ, R196, 0xff00, RZ, 0xc0, !PT ;  /* 0x0000ff00c4ff7812 */ /* 0x000fc6000786c0ff */
[----:B------:R-:W-:-:S04]  /*2f20*/  @P4 FMUL.FTZ R88, R94, R195 ;  /* 0x000000c35e584220 */ /* 0x000fc80000410000 */
[----:B------:R-:W-:Y:S01]  /*2f30*/  FADD.FTZ R94, R92, R88 ;  /* 0x000000585c5e7221 */ /* 0x000fe20000010000 */
[----:B------:R-:W-:-:S04]  /*2f40*/  FFMA.FTZ R88, R223, R14, R13 ;  /* 0x0000000edf587223 */ /* 0x000fc8000001000d */
[----:B------:R-:W-:Y:S01]  /*2f50*/  FADD.FTZ R88, R207, -R88 ;  /* 0x80000058cf587221 */ /* 0x000fe20000010000 */
[----:B------:R-:W-:-:S03]  /*2f60*/  @P3 PRMT R92, R192, 0x7632, R92 ;  /* 0x00007632c05c3816 */ /* 0x000fc6000000005c */
[----:B------:R-:W-:-:S04]  /*2f70*/  FMUL.FTZ R88, R16, R88 ;  /* 0x0000005810587220 */ /* 0x000fc80000410000 */
[----:B------:R-:W-:Y:S01]  /*2f80*/  FMUL.FTZ R95, R88, R15 ;  /* 0x0000000f585f7220 */ /* 0x000fe20000410000 */
[----:B------:R-:W-:-:S03]  /*2f90*/  @P3 SHF.L.U32 R88, R92, 0x10, RZ ;  /* 0x000000105c583819 */ /* 0x000fc600000006ff */
[----:B------:R-:W-:Y:S01]  /*2fa0*/  FMUL.FTZ R92, R95, UR14 ;  /* 0x0000000e5f5c7c20 */ /* 0x000fe20008410000 */
[----:B------:R-:W-:-:S03]  /*2fb0*/  MOV R95, RZ ;  /* 0x000000ff005f7202 */ /* 0x000fc60000000f00 */
[-C--:B------:R-:W-:Y:S01]  /*2fc0*/  @P3 FMUL.FTZ R95, R88, R92.reuse ;  /* 0x0000005c585f3220 */ /* 0x080fe20000410000 */
[----:B------:R-:W-:Y:S01]  /*2fd0*/  FMUL.FTZ R88, R188, R195 ;  /* 0x000000c3bc587220 */ /* 0x000fe20000410000 */
[----:B------:R-:W-:-:S04]  /*2fe0*/  FMUL.FTZ R92, R189, R92 ;  /* 0x0000005cbd5c7220 */ /* 0x000fc80000410000 */
[----:B------:R-:W-:Y:S02]  /*2ff0*/  FSEL R88, R88, RZ, P4 ;  /* 0x000000ff58587208 */ /* 0x000fe40002000000 */
[----:B------:R-:W-:Y:S01]  /*3000*/  FSEL R92, R92, RZ, P3 ;  /* 0x000000ff5c5c7208 */ /* 0x000fe20001800000 */
[----:B------:R-:W-:-:S03]  /*3010*/  FADD.FTZ R95, R93, R95 ;  /* 0x0000005f5d5f7221 */ /* 0x000fc60000010000 */
[----:B------:R-:W-:Y:S01]  /*3020*/  F2FP.BF16.F32.PACK_AB R88, R92, R88 ;  /* 0x000000585c58723e */ /* 0x000fe200000010ff */
[----:B------:R-:W-:Y:S06]  /*3030*/  BRA `(.L_x_8771) ;  /* 0x0000000400b47947 */ /* 0x000fec0003800000 */
.L_x_8770:
[----:B------:R-:W2:Y:S04]  /*3040*/  LDL R25, [R1+0xc] ;  /* 0x00000c0001197983 */ /* 0x000ea80000100800 */
[----:B------:R-:W3:Y:S04]  /*3050*/  LDL R204, [R1+0x14] ;  /* 0x0000140001cc7983 */ /* 0x000ee80000100800 */
[----:B------:R-:W4:Y:S04]  /*3060*/  LDL R206, [R1+0x10] ;  /* 0x0000100001ce7983 */ /* 0x000f280000100800 */
[----:B------:R-:W4:Y:S01]  /*3070*/  LDL R205, [R1+0x8] ;  /* 0x0000080001cd7983 */ /* 0x000f220000100800 */
[----:B------:R-:W-:Y:S01]  /*3080*/  FFMA.FTZ R24, R220, R14, R13 ;  /* 0x0000000edc187223 */ /* 0x000fe2000001000d */
[----:B------:R-:W-:Y:S01]  /*3090*/  LOP3.LUT P3, RZ, R197, 0xff, RZ, 0xc0, !PT ;  /* 0x000000ffc5ff7812 */ /* 0x000fe2000786c0ff */
[----:B------:R-:W-:-:S02]  /*30a0*/  HFMA2 R29, -RZ, RZ, 0, 0 ;  /* 0x00000000ff1d7431 */ /* 0x000fc400000001ff */
[----:B------:R-:W-:Y:S01]  /*30b0*/  FFMA.FTZ R26, R222, R14, R13 ;  /* 0x0000000ede1a7223 */ /* 0x000fe2000001000d */
[----:B------:R-:W-:Y:S01]  /*30c0*/  LOP3.LUT P4, RZ, R196, 0xff0000, RZ, 0xc0, !PT ;  /* 0x00ff0000c4ff7812 */ /* 0x000fe2000788c0ff */
[----:B------:R-:W-:-:S12]  /*30d0*/  HFMA2 R31, -RZ, RZ, 0, 0 ;  /* 0x00000000ff1f7431 */ /* 0x000fd800000001ff */
[----:B-----5:R-:W-:Y:S02]  /*30e0*/  @P4 SHF.L.U32 R30, R193, 0x10, RZ ;  /* 0x00000010c11e4819 */ /* 0x020fe400000006ff */
[C---:B------:R-:W-:Y:S02]  /*30f0*/  LOP3.LUT P5, RZ, R197.reuse, 0xff00, RZ, 0xc0, !PT ;  /* 0x0000ff00c5ff7812 */ /* 0x040fe400078ac0ff */
[----:B------:R-:W-:Y:S01]  /*3100*/  LOP3.LUT P6, RZ, R197, 0xff0000, RZ, 0xc0, !PT ;  /* 0x00ff0000c5ff7812 */ /* 0x000fe200078cc0ff */
[----:B--2---:R-:W-:-:S04]  /*3110*/  FADD.FTZ R24, R25, -R24 ;  /* 0x8000001819187221 */ /* 0x004fc80000010000 */
[----:B------:R-:W-:Y:S01]  /*3120*/  FMUL.FTZ R28, R16, R24 ;  /* 0x00000018101c7220 */ /* 0x000fe20000410000 */
[----:B------:R-:W-:-:S03]  /*3130*/  @P3 SHF.L.U32 R24, R194, 0x10, RZ ;  /* 0x00000010c2183819 */ /* 0x000fc600000006ff */
[----:B------:R-:W-:-:S04]  /*3140*/  FMUL.FTZ R27, R28, R15 ;  /* 0x0000000f1c1b7220 */ /* 0x000fc80000410000 */
[----:B------:R-:W-:Y:S01]  /*3150*/  FMUL.FTZ R27, R27, UR14 ;  /* 0x0000000e1b1b7c20 */ /* 0x000fe20008410000 */
[----:B---3--:R-:W-:-:S03]  /*3160*/  FADD.FTZ R26, R204, -R26 ;  /* 0x8000001acc1a7221 */ /* 0x008fc60000010000 */
[-C--:B------:R-:W-:Y:S01]  /*3170*/  @P3 FMUL.FTZ R29, R24, R27.reuse ;  /* 0x0000001b181d3220 */ /* 0x080fe20000410000 */
[----:B------:R-:W-:Y:S01]  /*3180*/  FMUL.FTZ R27, R184, R27 ;  /* 0x0000001bb81b7220 */ /* 0x000fe20000410000 */
[----:B------:R-:W-:-:S04]  /*3190*/  FMUL.FTZ R26, R16, R26 ;  /* 0x0000001a101a7220 */ /* 0x000fc80000410000 */
[----:B------:R-:W-:Y:S01]  /*31a0*/  FSEL R204, R27, RZ, P3 ;  /* 0x000000ff1bcc7208 */ /* 0x000fe20001800000 */
[----:B------:R-:W-:Y:S01]  /*31b0*/  FMUL.FTZ R24, R26, R15 ;  /* 0x0000000f1a187220 */ /* 0x000fe20000410000 */
[----:B------:R-:W-:Y:S01]  /*31c0*/  LOP3.LUT P3, RZ, R196, 0xff000000, RZ, 0xc0, !PT ;  /* 0xff000000c4ff7812 */ /* 0x000fe2000786c0ff */
[----:B------:R-:W-:Y:S02]  /*31d0*/  FFMA.FTZ R27, R221, R14, R13 ;  /* 0x0000000edd1b7223 */ /* 0x000fe4000001000d */
[----:B------:R-:W-:Y:S02]  /*31e0*/  FMUL.FTZ R24, R24, UR14 ;  /* 0x0000000e18187c20 */ /* 0x000fe40008410000 */
[----:B----4-:R-:W-:Y:S01]  /*31f0*/  FADD.FTZ R27, R206, -R27 ;  /* 0x8000001bce1b7221 */ /* 0x010fe20000010000 */
[----:B------:R-:W-:Y:S01]  /*3200*/  MOV R25, RZ ;  /* 0x000000ff00197202 */ /* 0x000fe20000000f00 */
[----:B------:R-:W-:Y:S02]  /*3210*/  @P4 FMUL.FTZ R25, R30, R24 ;  /* 0x000000181e194220 */ /* 0x000fe40000410000 */
[----:B------:R-:W-:-:S02]  /*3220*/  FMUL.FTZ R27, R16, R27 ;  /* 0x0000001b101b7220 */ /* 0x000fc40000410000 */
[----:B------:R-:W-:Y:S02]  /*3230*/  FADD.FTZ R203, R94, R25 ;  /* 0x000000195ecb7221 */ /* 0x000fe40000010000 */
[----:B------:R-:W-:Y:S01]  /*3240*/  @P3 PRMT R30, R193, 0x7632, R30 ;  /* 0x00007632c11e3816 */ /* 0x000fe2000000001e */
[----:B------:R-:W-:-:S03]  /*3250*/  FMUL.FTZ R25, R27, R15 ;  /* 0x0000000f1b197220 */ /* 0x000fc60000410000 */
[----:B------:R-:W-:Y:S01]  /*3260*/  @P3 SHF.L.U32 R30, R30, 0x10, RZ ;  /* 0x000000101e1e3819 */ /* 0x000fe200000006ff */
[----:B------:R-:W-:-:S04]  /*3270*/  FMUL.FTZ R25, R25, UR14 ;  /* 0x0000000e19197c20 */ /* 0x000fc80008410000 */
[----:B------:R-:W-:Y:S01]  /*3280*/  @P3 FMUL.FTZ R31, R30, R25 ;  /* 0x000000191e1f3220 */ /* 0x000fe20000410000 */
[----:B------:R-:W-:Y:S01]  /*3290*/  FFMA.FTZ R30, R219, R14, R13 ;  /* 0x0000000edb1e7223 */ /* 0x000fe2000001000d */
[----:B------:R-:W-:-:S03]  /*32a0*/  FADD.FTZ R201, R88, R29 ;  /* 0x0000001d58c97221 */ /* 0x000fc60000010000 */
[----:B------:R-:W-:Y:S01]  /*32b0*/  FADD.FTZ R30, R205, -R30 ;  /* 0x8000001ecd1e7221 */ /* 0x000fe20000010000 */
[----:B------:R-:W-:-:S03]  /*32c0*/  FADD.FTZ R202, R95, R31 ;  /* 0x0000001f5fca7221 */ /* 0x000fc60000010000 */
[----:B------:R-:W-:Y:S01]  /*32d0*/  FMUL.FTZ R29, R16, R30 ;  /* 0x0000001e101d7220 */ /* 0x000fe20000410000 */
[----:B------:R-:W-:-:S03]  /*32e0*/  @P5 PRMT R30, R194, 0x7632, R30 ;  /* 0x00007632c21e5816 */ /* 0x000fc6000000001e */
[----:B------:R-:W-:Y:S01]  /*32f0*/  FMUL.FTZ R31, R29, R15 ;  /* 0x0000000f1d1f7220 */ /* 0x000fe20000410000 */
[----:B------:R-:W-:-:S03]  /*3300*/  @P5 SHF.L.U32 R30, R30, 0x10, RZ ;  /* 0x000000101e1e5819 */ /* 0x000fc600000006ff */
[----:B------:R-:W-:Y:S01]  /*3310*/  FMUL.FTZ R88, R31, UR14 ;  /* 0x0000000e1f587c20 */ /* 0x000fe20008410000 */
[----:B------:R-:W-:-:S03]  /*3320*/  MOV R31, RZ ;  /* 0x000000ff001f7202 */ /* 0x000fc60000000f00 */
[----:B------:R-:W-:Y:S01]  /*3330*/  @P5 FMUL.FTZ R31, R30, R88 ;  /* 0x000000581e1f5220 */ /* 0x000fe20000410000 */
[----:B------:R-:W-:-:S04]  /*3340*/  FFMA.FTZ R30, R218, R14, R13 ;  /* 0x0000000eda1e7223 */ /* 0x000fc8000001000d */
[----:B------:R-:W-:Y:S01]  /*3350*/  FADD.FTZ R30, R226, -R30 ;  /* 0x8000001ee21e7221 */ /* 0x000fe20000010000 */
[----:B------:R-:W-:-:S03]  /*3360*/  FADD.FTZ R200, R89, R31 ;  /* 0x0000001f59c87221 */ /* 0x000fc60000010000 */
[----:B------:R-:W-:Y:S01]  /*3370*/  FMUL.FTZ R30, R16, R30 ;  /* 0x0000001e101e7220 */ /* 0x000fe20000410000 */
[----:B------:R-:W-:-:S03]  /*3380*/  HFMA2 R89, -RZ, RZ, 0, 0 ;  /* 0x00000000ff597431 */ /* 0x000fc600000001ff */
[----:B------:R-:W-:Y:S01]  /*3390*/  FMUL.FTZ R31, R30, R15 ;  /* 0x0000000f1e1f7220 */ /* 0x000fe20000410000 */
[----:B------:R-:W-:-:S03]  /*33a0*/  @P6 SHF.L.U32 R94, R195, 0x10, RZ ;  /* 0x00000010c35e6819 */ /* 0x000fc600000006ff */
[----:B------:R-:W-:-:S04]  /*33b0*/  FMUL.FTZ R31, R31, UR14 ;  /* 0x0000000e1f1f7c20 */ /* 0x000fc80008410000 */
[-C--:B------:R-:W-:Y:S01]  /*33c0*/  @P6 FMUL.FTZ R89, R94, R31.reuse ;  /* 0x0000001f5e596220 */ /* 0x080fe20000410000 */
[----:B------:R-:W-:-:S03]  /*33d0*/  FMUL.FTZ R31, R186, R31 ;  /* 0x0000001fba1f7220 */ /* 0x000fc60000410000 */
[----:B------:R-:W-:Y:S02]  /*33e0*/  FADD.FTZ R194, R90, R89 ;  /* 0x000000595ac27221 */ /* 0x000fe40000010000 */
[----:B------:R-:W-:Y:S02]  /*33f0*/  FSEL R89, R31, RZ, P6 ;  /* 0x000000ff1f597208 */ /* 0x000fe40003000000 */
[----:B------:R-:W-:Y:S01]  /*3400*/  ISETP.GE.U32.AND P6, PT, R196, RZ, PT ;  /* 0x000000ffc400720c */ /* 0x000fe20003fc6070 */
[----:B------:R-:W-:-:S03]  /*3410*/  FFMA.FTZ R31, R217, R14, R13 ;  /* 0x0000000ed91f7223 */ /* 0x000fc6000001000d */
[----:B------:R-:W-:Y:S01]  /*3420*/  ISETP.GE.U32.AND.EX P6, PT, R197, 0x1000000, PT, P6 ;  /* 0x01000000c500780c */ /* 0x000fe20003fc6160 */
        /* <DEDUP_REMOVED lines=9> */
[----:B------:R-:W-:Y:S01]  /*34c0*/  FMUL.FTZ R91, R187, R90 ;  /* 0x0000005abb5b7220 */ /* 0x000fe20000410000 */
[----:B------:R-:W-:Y:S01]  /*34d0*/  FMUL.FTZ R90, R185, R88 ;  /* 0x00000058b95a7220 */ /* 0x000fe20000410000 */
[----:B------:R-:W-:Y:S01]  /*34e0*/  FMUL.FTZ R24, R190, R24 ;  /* 0x00000018be187220 */ /* 0x000fe20000410000 */
[----:B------:R-:W-:Y:S02]  /*34f0*/  FFMA.FTZ R88, R0, R14, R13 ;  /* 0x0000000e00587223 */ /* 0x000fe4000001000d */
[----:B------:R-:W-:Y:S01]  /*3500*/  FSEL R91, R91, RZ, P6 ;  /* 0x000000ff5b5b7208 */ /* 0x000fe20003000000 */
[----:B------:R-:W-:Y:S01]  /*3510*/  FMUL.FTZ R25, R191, R25 ;  /* 0x00000019bf197220 */ /* 0x000fe20000410000 */
[----:B------:R-:W-:Y:S02]  /*3520*/  FADD.FTZ R88, R227, -R88 ;  /* 0x80000058e3587221 */ /* 0x000fe40000010000 */
[----:B------:R-:W-:-:S02]  /*3530*/  F2FP.BF16.F32.PACK_AB R91, R91, R89 ;  /* 0x000000595b5b723e */ /* 0x000fc400000010ff */
[----:B------:R-:W-:Y:S02]  /*3540*/  FSEL R89, R24, RZ, P4 ;  /* 0x000000ff18597208 */ /* 0x000fe40002000000 */
[----:B------:R-:W-:Y:S01]  /*3550*/  LOP3.LUT P4, RZ, R196, 0xff, RZ, 0xc0, !PT ;  /* 0x000000ffc4ff7812 */ /* 0x000fe2000788c0ff */
[----:B------:R-:W-:Y:S01]  /*3560*/  FMUL.FTZ R24, R16, R88 ;  /* 0x0000005810187220 */ /* 0x000fe20000410000 */
[----:B------:R-:W-:-:S04]  /*3570*/  FSEL R25, R25, RZ, P3 ;  /* 0x000000ff19197208 */ /* 0x000fc80001800000 */
[----:B------:R-:W-:Y:S01]  /*3580*/  F2FP.BF16.F32.PACK_AB R89, R25, R89 ;  /* 0x000000591959723e */ /* 0x000fe200000010ff */
[----:B------:R-:W-:-:S04]  /*3590*/  FMUL.FTZ R25, R24, R15 ;  /* 0x0000000f18197220 */ /* 0x000fc80000410000 */
        /* <DEDUP_REMOVED lines=9> */
[----:B------:R-:W-:Y:S01]  /*3630*/  FMUL.FTZ R25, R16, R25 ;  /* 0x0000001910197220 */ /* 0x000fe20000410000 */
[----:B------:R-:W-:-:S03]  /*3640*/  @P3 SHF.L.U32 R192, R95, 0x10, RZ ;  /* 0x000000105fc03819 */ /* 0x000fc600000006ff */
[----:B------:R-:W-:Y:S01]  /*3650*/  FMUL.FTZ R92, R25, R15 ;  /* 0x0000000f195c7220 */ /* 0x000fe20000410000 */
[----:B------:R-:W-:-:S03]  /*3660*/  MOV R95, RZ ;  /* 0x000000ff005f7202 */ /* 0x000fc60000000f00 */
[----:B------:R-:W-:Y:S01]  /*3670*/  FMUL.FTZ R92, R92, UR14 ;  /* 0x0000000e5c5c7c20 */ /* 0x000fe20008410000 */
[----:B------:R-:W-:-:S03]  /*3680*/  FMUL.FTZ R88, R188, R88 ;  /* 0x00000058bc587220 */ /* 0x000fc60000410000 */
[-C--:B------:R-:W-:Y:S01]  /*3690*/  @P3 FMUL.FTZ R95, R192, R92.reuse ;  /* 0x0000005cc05f3220 */ /* 0x080fe20000410000 */
[----:B------:R-:W-:Y:S01]  /*36a0*/  FMUL.FTZ R92, R189, R92 ;  /* 0x0000005cbd5c7220 */ /* 0x000fe20000410000 */
[----:B------:R-:W-:Y:S02]  /*36b0*/  FSEL R90, R90, RZ, P5 ;  /* 0x000000ff5a5a7208 */ /* 0x000fe40002800000 */
[----:B------:R-:W-:Y:S02]  /*36c0*/  FSEL R88, R88, RZ, P4 ;  /* 0x000000ff58587208 */ /* 0x000fe40002000000 */
[----:B------:R-:W-:Y:S01]  /*36d0*/  FSEL R92, R92, RZ, P3 ;  /* 0x000000ff5c5c7208 */ /* 0x000fe20001800000 */
[----:B------:R-:W-:Y:S01]  /*36e0*/  FADD.FTZ R95, R93, R95 ;  /* 0x0000005f5d5f7221 */ /* 0x000fe20000010000 */
[----:B------:R-:W-:Y:S02]  /*36f0*/  F2FP.BF16.F32.PACK_AB R90, R90, R204 ;  /* 0x000000cc5a5a723e */ /* 0x000fe400000010ff */
[----:B------:R-:W-:-:S07]  /*3700*/  F2FP.BF16.F32.PACK_AB R88, R92, R88 ;  /* 0x000000585c58723e */ /* 0x000fce00000010ff */
.L_x_8771:
        /* <DEDUP_REMOVED lines=13> */
[----:B------:R-:W-:Y:S02]  /*37e0*/  MOV R89, R200 ;  /* 0x000000c800597202 */ /* 0x000fe40000000f00 */
[----:B------:R-:W-:Y:S02]  /*37f0*/  MOV R90, R194 ;  /* 0x000000c2005a7202 */ /* 0x000fe40000000f00 */
[----:B------:R-:W-:-:S07]  /*3800*/  MOV R91, R193 ;  /* 0x000000c1005b7202 */ /* 0x000fce0000000f00 */
.L_x_8769:
[----:B------:R-:W-:Y:S05]  /*3810*/  BSYNC.RECONVERGENT B2 ;  /* 0x0000000000027941 */ /* 0x000fea0003800200 */
.L_x_8768:
[----:B------:R-:W2:Y:S01]  /*3820*/  LDL.LU R192, [R1+0x20] ;  /* 0x0000200001c07983 */ /* 0x000ea20000300800 */
[----:B------:R-:W-:Y:S01]  /*3830*/  BSSY.RECONVERGENT B2, `(.L_x_8772) ;  /* 0x00000ec000027945 */ /* 0x000fe20003800200 */
[----:B--2---:R-:W-:-:S13]  /*3840*/  ISETP.NE.AND P2, PT, R192, RZ, PT ;  /* 0x000000ffc000720c */ /* 0x004fda0003f45270 */
[----:B------:R-:W-:Y:S05]  /*3850*/  @!P2 BRA `(.L_x_8773) ;  /* 0x0000000c00a4a947 */ /* 0x000fea0003800000 */
[----:B------:R-:W1:Y:S02]  /*3860*/  LDC.64 R192, c[0x0][0x390] ;  /* 0x0000e400ffc07b82 */ /* 0x000e640000000a00 */
[----:B-1----:R-:W-:-:S06]  /*3870*/  IMAD.WIDE.U32 R192, R12, 0x10, R192 ;  /* 0x000000100cc07825 */ /* 0x002fcc00078e00c0 */
[----:B0-----:R-:W5:Y:S01]  /*3880*/  LDG.E.128 R192, desc[UR6][R192.64] ;  /* 0x00000006c0c07981 */ /* 0x001f62000c1e1d00 */
        /* <DEDUP_REMOVED lines=8> */
[----:B------:R-:W-:Y:S02]  /*3910*/  HFMA2 R29, -RZ, RZ, 0, 0 ;  /* 0x00000000ff1d7431 */ /* 0x000fe400000001ff */
[----:B------:R-:W-:Y:S01]  /*3920*/  FADD.FTZ R27, R249, -R27 ;  /* 0x8000001bf91b7221 */ /* 0x000fe20000010000 */
[----:B------:R-:W-:Y:S01]  /*3930*/  MOV R30, RZ ;  /* 0x000000ff001e7202 */ /* 0x000fe20000000f00 */
[C---:B-----5:R-:W-:Y:S01]  /*3940*/  FMUL.FTZ R26, R16.reuse, R24 ;  /* 0x00000018101a7220 */ /* 0x060fe20000410000 */
[----:B------:R-:W-:Y:S01]  /*3950*/  LOP3.LUT P3, RZ, R23, 0xff, RZ, 0xc0, !PT ;  /* 0x000000ff17ff7812 */ /* 0x000fe2000786c0ff */
[----:B------:R-:W-:-:S02]  /*3960*/  FMUL.FTZ R27, R16, R27 ;  /* 0x0000001b101b7220 */ /* 0x000fc40000410000 */
[----:B------:R-:W-:Y:S01]  /*3970*/  FMUL.FTZ R24, R26, R15 ;  /* 0x0000000f1a187220 */ /* 0x000fe20000410000 */
[----:B------:R-:W-:-:S03]  /*3980*/  @P4 SHF.L.U32 R25, R193, 0x10, RZ ;  /* 0x00000010c1194819 */ /* 0x000fc600000006ff */
[----:B------:R-:W-:Y:S01]  /*3990*/  FMUL.FTZ R24, R24, UR14 ;  /* 0x0000000e18187c20 */ /* 0x000fe20008410000 */
[----:B------:R-:W-:-:S03]  /*39a0*/  @P5 PRMT R28, R193, 0x7632, R28 ;  /* 0x00007632c11c5816 */ /* 0x000fc6000000001c */
[-C--:B------:R-:W-:Y:S01]  /*39b0*/  @P4 FMUL.FTZ R29, R25, R24.reuse ;  /* 0x00000018191d4220 */ /* 0x080fe20000410000 */
[----:B------:R-:W-:Y:S01]  /*39c0*/  FMUL.FTZ R25, R27, R15 ;  /* 0x0000000f1b197220 */ /* 0x000fe20000410000 */
[----:B------:R-:W-:Y:S01]  /*39d0*/  @P5 SHF.L.U32 R28, R28, 0x10, RZ ;  /* 0x000000101c1c5819 */ /* 0x000fe200000006ff */
[----:B------:R-:W-:Y:S01]  /*39e0*/  FMUL.FTZ R24, R182, R24 ;  /* 0x00000018b6187220 */ /* 0x000fe20000410000 */
[----:B------:R-:W-:Y:S01]  /*39f0*/  FADD.FTZ R203, R86, R29 ;  /* 0x0000001d56cb7221 */ /* 0x000fe20000010000 */
[----:B------:R-:W-:Y:S01]  /*3a00*/  FMUL.FTZ R25, R25, UR14 ;  /* 0x0000000e19197c20 */ /* 0x000fe20008410000 */
[----:B------:R-:W-:Y:S01]  /*3a10*/  HFMA2 R29, -RZ, RZ, 0, 0 ;  /* 0x00000000ff1d7431 */ /* 0x000fe200000001ff */
[----:B------:R-:W-:Y:S02]  /*3a20*/  @P3 SHF.L.U32 R86, R194, 0x10, RZ ;  /* 0x00000010c2563819 */ /* 0x000fe400000006ff */
[-C--:B------:R-:W-:Y:S01]  /*3a30*/  @P5 FMUL.FTZ R30, R28, R25.reuse ;  /* 0x000000191c1e5220 */ /* 0x080fe20000410000 */
[----:B------:R-:W-:Y:S01]  /*3a40*/  FFMA.FTZ R28, R212, R14, R13 ;  /* 0x0000000ed41c7223 */ /* 0x000fe2000001000d */
[----:B------:R-:W-:-:S02]  /*3a50*/  FMUL.FTZ R25, R183, R25 ;  /* 0x00000019b7197220 */ /* 0x000fc40000410000 */
[----:B------:R-:W-:Y:S01]  /*3a60*/  FADD.FTZ R202, R87, R30 ;  /* 0x0000001e57ca7221 */ /* 0x000fe20000010000 */
[----:B------:R-:W-:Y:S01]  /*3a70*/  FADD.FTZ R28, R248, -R28 ;  /* 0x8000001cf81c7221 */ /* 0x000fe20000010000 */
[----:B------:R-:W-:Y:S01]  /*3a80*/  FFMA.FTZ R30, R198, R14, R13 ;  /* 0x0000000ec61e7223 */ /* 0x000fe2000001000d */
[----:B------:R-:W-:Y:S02]  /*3a90*/  MOV R87, RZ ;  /* 0x000000ff00577202 */ /* 0x000fe40000000f00 */
[----:B------:R-:W-:Y:S01]  /*3aa0*/  FMUL.FTZ R28, R16, R28 ;  /* 0x0000001c101c7220 */ /* 0x000fe20000410000 */
[----:B------:R-:W-:Y:S01]  /*3ab0*/  FADD.FTZ R30, R247, -R30 ;  /* 0x8000001ef71e7221 */ /* 0x000fe20000010000 */
[----:B------:R-:W-:Y:S02]  /*3ac0*/  FSEL R25, R25, RZ, P5 ;  /* 0x000000ff19197208 */ /* 0x000fe40002800000 */
[----:B------:R-:W-:-:S04]  /*3ad0*/  FMUL.FTZ R31, R28, R15 ;  /* 0x0000000f1c1f7220 */ /* 0x000fc80000410000 */
[----:B------:R-:W-:-:S04]  /*3ae0*/  FMUL.FTZ R31, R31, UR14 ;  /* 0x0000000e1f1f7c20 */ /* 0x000fc80008410000 */
[-C--:B------:R-:W-:Y:S01]  /*3af0*/  @P3 FMUL.FTZ R29, R86, R31.reuse ;  /* 0x0000001f561d3220 */ /* 0x080fe20000410000 */
[----:B------:R-:W-:-:S03]  /*3b00*/  FMUL.FTZ R31, R176, R31 ;  /* 0x0000001fb01f7220 */ /* 0x000fc60000410000 */
[----:B------:R-:W-:Y:S01]  /*3b10*/  FADD.FTZ R201, R80, R29 ;  /* 0x0000001d50c97221 */ /* 0x000fe20000010000 */
[----:B------:R-:W-:Y:S01]  /*3b20*/  FMUL.FTZ R29, R16, R30 ;  /* 0x0000001e101d7220 */ /* 0x000fe20000410000 */
[----:B------:R-:W-:Y:S02]  /*3b30*/  FSEL R86, R31, RZ, P3 ;  /* 0x000000ff1f567208 */ /* 0x000fe40001800000 */
[----:B------:R-:W-:Y:S01]  /*3b40*/  LOP3.LUT P3, RZ, R23, 0xff00, RZ, 0xc0, !PT ;  /* 0x0000ff0017ff7812 */ /* 0x000fe2000786c0ff */
[----:B------:R-:W-:-:S04]  /*3b50*/  FMUL.FTZ R31, R29, R15 ;  /* 0x0000000f1d1f7220 */ /* 0x000fc80000410000 */
[----:B------:R-:W-:Y:S01]  /*3b60*/  FMUL.FTZ R80, R31, UR14 ;  /* 0x0000000e1f507c20 */ /* 0x000fe20008410000 */
[----:B------:R-:W-:-:S07]  /*3b70*/  MOV R31, RZ ;  /* 0x000000ff001f7202 */ /* 0x000fce0000000f00 */
[----:B------:R-:W-:-:S04]  /*3b80*/  @P3 PRMT R30, R194, 0x7632, R30 ;  /* 0x00007632c21e3816 */ /* 0x000fc8000000001e */
[----:B------:R-:W-:-:S05]  /*3b90*/  @P3 SHF.L.U32 R30, R30, 0x10, RZ ;  /* 0x000000101e1e3819 */ /* 0x000fca00000006ff */
[-C--:B------:R-:W-:Y:S01]  /*3ba0*/  @P3 FMUL.FTZ R31, R30, R80.reuse ;  /* 0x000000501e1f3220 */ /* 0x080fe20000410000 */
        /* <DEDUP_REMOVED lines=11> */
[-C--:B------:R-:W-:Y:S01]  /*3c60*/  @P3 FMUL.FTZ R80, R81, R31.reuse ;  /* 0x0000001f51503220 */ /* 0x080fe20000410000 */
[----:B------:R-:W-:-:S03]  /*3c70*/  FMUL.FTZ R31, R178, R31 ;  /* 0x0000001fb21f7220 */ /* 0x000fc60000410000 */
[----:B------:R-:W-:Y:S02]  /*3c80*/  FADD.FTZ R194, R82, R80 ;  /* 0x0000005052c27221 */ /* 0x000fe40000010000 */
[----:B------:R-:W-:Y:S01]  /*3c90*/  FSEL R80, R31, RZ, P3 ;  /* 0x000000ff1f507208 */ /* 0x000fe20001800000 */
[----:B------:R-:W-:Y:S01]  /*3ca0*/  FFMA.FTZ R31, R11, R14, R13 ;  /* 0x0000000e0b1f7223 */ /* 0x000fe2000001000d */
[----:B------:R-:W-:-:S03]  /*3cb0*/  ISETP.GE.U32.AND P3, PT, R22, RZ, PT ;  /* 0x000000ff1600720c */ /* 0x000fc60003f66070 */
[----:B------:R-:W-:Y:S01]  /*3cc0*/  FADD.FTZ R31, R245, -R31 ;  /* 0x8000001ff51f7221 */ /* 0x000fe20000010000 */
[----:B------:R-:W-:-:S03]  /*3cd0*/  ISETP.GE.U32.AND.EX P3, PT, R23, 0x1000000, PT, P3 ;  /* 0x010000001700780c */ /* 0x000fc60003f66130 */
[----:B------:R-:W-:-:S04]  /*3ce0*/  FMUL.FTZ R31, R16, R31 ;  /* 0x0000001f101f7220 */ /* 0x000fc80000410000 */
[----:B------:R-:W-:-:S04]  /*3cf0*/  FMUL.FTZ R81, R31, R15 ;  /* 0x0000000f1f517220 */ /* 0x000fc80000410000 */
[----:B------:R-:W-:Y:S02]  /*3d00*/  FMUL.FTZ R81, R81, UR14 ;  /* 0x0000000e51517c20 */ /* 0x000fe40008410000 */
[----:B------:R-:W-:-:S04]  /*3d10*/  @P3 PRMT R82, R195, 0x7632, R82 ;  /* 0x00007632c3523816 */ /* 0x000fc80000000052 */
[----:B------:R-:W-:-:S05]  /*3d20*/  @P3 SHF.L.U32 R82, R82, 0x10, RZ ;  /* 0x0000001052523819 */ /* 0x000fca00000006ff */
[-C--:B------:R-:W-:Y:S01]  /*3d30*/  @P3 FMUL.FTZ R87, R82, R81.reuse ;  /* 0x0000005152573220 */ /* 0x080fe20000410000 */
[----:B------:R-:W-:Y:S01]  /*3d40*/  FMUL.FTZ R81, R179, R81 ;  /* 0x00000051b3517220 */ /* 0x000fe20000410000 */
[----:B------:R-:W-:Y:S02]  /*3d50*/  F2FP.BF16.F32.PACK_AB R82, R204, R86 ;  /* 0x00000056cc52723e */ /* 0x000fe400000010ff */
[----:B------:R-:W-:Y:S02]  /*3d60*/  FADD.FTZ R193, R83, R87 ;  /* 0x0000005753c17221 */ /* 0x000fe40000010000 */
[----:B------:R-:W-:Y:S02]  /*3d70*/  FSEL R81, R81, RZ, P3 ;  /* 0x000000ff51517208 */ /* 0x000fe40001800000 */
[----:B------:R-:W-:Y:S02]  /*3d80*/  LOP3.LUT P3, RZ, R22, 0xff, RZ, 0xc0, !PT ;  /* 0x000000ff16ff7812 */ /* 0x000fe4000786c0ff */
[----:B------:R-:W-:Y:S01]  /*3d90*/  F2FP.BF16.F32.PACK_AB R83, R81, R80 ;  /* 0x000000505153723e */ /* 0x000fe200000010ff */
[----:B------:R-:W-:Y:S01]  /*3da0*/  FFMA.FTZ R80, R216, R14, R13 ;  /* 0x0000000ed8507223 */ /* 0x000fe2000001000d */
[----:B------:R-:W-:-:S02]  /*3db0*/  FSEL R81, R24, RZ, P4 ;  /* 0x000000ff18517208 */ /* 0x000fc40002000000 */
[----:B------:R-:W-:Y:S01]  /*3dc0*/  LOP3.LUT P4, RZ, R22, 0xff00, RZ, 0xc0, !PT ;  /* 0x0000ff0016ff7812 */ /* 0x000fe2000788c0ff */
[----:B------:R-:W-:Y:S01]  /*3dd0*/  FADD.FTZ R80, R252, -R80 ;  /* 0x80000050fc507221 */ /* 0x000fe20000010000 */
[----:B------:R-:W-:-:S03]  /*3de0*/  F2FP.BF16.F32.PACK_AB R81, R25, R81 ;  /* 0x000000511951723e */ /* 0x000fc600000010ff */
[----:B------:R-:W-:Y:S02]  /*3df0*/  FMUL.FTZ R24, R16, R80 ;  /* 0x0000005010187220 */ /* 0x000fe40000410000 */
[----:B------:R-:W-:Y:S02]  /*3e00*/  @P3 SHF.L.U32 R86, R192, 0x10, RZ ;  /* 0x00000010c0563819 */ /* 0x000fe400000006ff */
[----:B------:R-:W-:-:S04]  /*3e10*/  FMUL.FTZ R25, R24, R15 ;  /* 0x0000000f18197220 */ /* 0x000fc80000410000 */
[----:B------:R-:W-:Y:S01]  /*3e20*/  FMUL.FTZ R80, R25, UR14 ;  /* 0x0000000e19507c20 */ /* 0x000fe20008410000 */
[----:B------:R-:W-:Y:S01]  /*3e30*/  HFMA2 R25, -RZ, RZ, 0, 0 ;  /* 0x00000000ff197431 */ /* 0x000fe200000001ff */
[----:B------:R-:W-:-:S04]  /*3e40*/  @P4 PRMT R87, R192, 0x7632, R87 ;  /* 0x00007632c0574816 */ /* 0x000fc80000000057 */
[----:B------:R-:W-:Y:S01]  /*3e50*/  @P4 SHF.L.U32 R192, R87, 0x10, RZ ;  /* 0x0000001057c04819 */ /* 0x000fe200000006ff */
[-C--:B------:R-:W-:Y:S01]  /*3e60*/  @P3 FMUL.FTZ R25, R86, R80.reuse ;  /* 0x0000005056193220 */ /* 0x080fe20000410000 */
[----:B------:R-:W-:Y:S01]  /*3e70*/  MOV R87, RZ ;  /* 0x000000ff00577202 */ /* 0x000fe20000000f00 */
[----:B------:R-:W-:Y:S02]  /*3e80*/  FMUL.FTZ R80, R180, R80 ;  /* 0x00000050b4507220 */ /* 0x000fe40000410000 */
[----:B------:R-:W-:Y:S01]  /*3e90*/  FADD.FTZ R86, R84, R25 ;  /* 0x0000001954567221 */ /* 0x000fe20000010000 */
[----:B------:R-:W-:Y:S02]  /*3ea0*/  FFMA.FTZ R25, R215, R14, R13 ;  /* 0x0000000ed7197223 */ /* 0x000fe4000001000d */
[----:B------:R-:W-:Y:S02]  /*3eb0*/  FSEL R80, R80, RZ, P3 ;  /* 0x000000ff50507208 */ /* 0x000fe40001800000 */
[----:B------:R-:W-:-:S04]  /*3ec0*/  FADD.FTZ R25, R251, -R25 ;  /* 0x80000019fb197221 */ /* 0x000fc80000010000 */
[----:B------:R-:W-:-:S04]  /*3ed0*/  FMUL.FTZ R25, R16, R25 ;  /* 0x0000001910197220 */ /* 0x000fc80000410000 */
[----:B------:R-:W-:-:S04]  /*3ee0*/  FMUL.FTZ R84, R25, R15 ;  /* 0x0000000f19547220 */ /* 0x000fc80000410000 */
[----:B------:R-:W-:-:S04]  /*3ef0*/  FMUL.FTZ R84, R84, UR14 ;  /* 0x0000000e54547c20 */ /* 0x000fc80008410000 */
[-C--:B------:R-:W-:Y:S01]  /*3f00*/  @P4 FMUL.FTZ R87, R192, R84.reuse ;  /* 0x00000054c0574220 */ /* 0x080fe20000410000 */
[----:B------:R-:W-:-:S03]  /*3f10*/  FMUL.FTZ R84, R181, R84 ;  /* 0x00000054b5547220 */ /* 0x000fc60000410000 */
[----:B------:R-:W-:Y:S02]  /*3f20*/  FADD.FTZ R87, R85, R87 ;  /* 0x0000005755577221 */ /* 0x000fe40000010000 */
[----:B------:R-:W-:-:S04]  /*3f30*/  FSEL R84, R84, RZ, P4 ;  /* 0x000000ff54547208 */ /* 0x000fc80002000000 */
[----:B------:R-:W-:Y:S01]  /*3f40*/  F2FP.BF16.F32.PACK_AB R80, R84, R80 ;  /* 0x000000505450723e */ /* 0x000fe200000010ff */
[----:B------:R-:W-:Y:S06]  /*3f50*/  BRA `(.L_x_8775) ;  /* 0x0000000400a47947 */ /* 0x000fec0003800000 */
.L_x_8774:
[----:B------:R-:W-:Y:S01]  /*3f60*/  FFMA.FTZ R200, R214, R14, R13 ;  /* 0x0000000ed6c87223 */ /* 0x000fe2000001000d */
[C---:B------:R-:W-:Y:S01]  /*3f70*/  LOP3.LUT P4, RZ, R22.reuse, 0xff0000, RZ, 0xc0, !PT ;  /* 0x00ff000016ff7812 */ /* 0x040fe2000788c0ff */
[----:B------:R-:W-:Y:S01]  /*3f80*/  HFMA2 R203, -RZ, RZ, 0, 0 ;  /* 0x00000000ffcb7431 */ /* 0x000fe200000001ff */
[----:B------:R-:W-:Y:S01]  /*3f90*/  LOP3.LUT P5, RZ, R22, 0xff000000, RZ, 0xc0, !PT ;  /* 0xff00000016ff7812 */ /* 0x000fe200078ac0ff */
[----:B------:R-:W-:Y:S01]  /*3fa0*/  FADD.FTZ R200, R250, -R200 ;  /* 0x800000c8fac87221 */ /* 0x000fe20000010000 */
[----:B------:R-:W-:-:S03]  /*3fb0*/  LOP3.LUT P3, RZ, R23, 0xff, RZ, 0xc0, !PT ;  /* 0x000000ff17ff7812 */ /* 0x000fc6000786c0ff */
[----:B-----5:R-:W-:-:S04]  /*3fc0*/  FMUL.FTZ R200, R16, R200 ;  /* 0x000000c810c87220 */ /* 0x020fc80000410000 */
[----:B------:R-:W-:-:S04]  /*3fd0*/  FMUL.FTZ R200, R200, R15 ;  /* 0x0000000fc8c87220 */ /* 0x000fc80000410000 */
[----:B------:R-:W-:Y:S01]  /*3fe0*/  FMUL.FTZ R206, R200, UR14 ;  /* 0x0000000ec8ce7c20 */ /* 0x000fe20008410000 */
[C---:B------:R-:W-:Y:S02]  /*3ff0*/  @P4 SHF.L.U32 R200, R193.reuse, 0x10, RZ ;  /* 0x00000010c1c84819 */ /* 0x040fe400000006ff */
[----:B------:R-:W-:-:S03]  /*4000*/  @P5 PRMT R193, R193, 0x7632, R193 ;  /* 0x00007632c1c15816 */ /* 0x000fc600000000c1 */
[----:B------:R-:W-:-:S04]  /*4010*/  @P4 FMUL.FTZ R203, R200, R206 ;  /* 0x000000cec8cb4220 */ /* 0x000fc80000410000 */
[----:B------:R-:W-:Y:S01]  /*4020*/  FADD.FTZ R203, R86, R203 ;  /* 0x000000cb56cb7221 */ /* 0x000fe20000010000 */
[----:B------:R-:W-:-:S04]  /*4030*/  FFMA.FTZ R86, R213, R14, R13 ;  /* 0x0000000ed5567223 */ /* 0x000fc8000001000d */
[----:B------:R-:W-:-:S04]  /*4040*/  FADD.FTZ R86, R249, -R86 ;  /* 0x80000056f9567221 */ /* 0x000fc80000010000 */
[----:B------:R-:W-:-:S04]  /*4050*/  FMUL.FTZ R86, R16, R86 ;  /* 0x0000005610567220 */ /* 0x000fc80000410000 */
[----:B------:R-:W-:Y:S01]  /*4060*/  FMUL.FTZ R200, R86, R15 ;  /* 0x0000000f56c87220 */ /* 0x000fe20000410000 */
[----:B------:R-:W-:Y:S02]  /*4070*/  @P5 SHF.L.U32 R86, R193, 0x10, RZ ;  /* 0x00000010c1565819 */ /* 0x000fe400000006ff */
[----:B------:R-:W-:Y:S01]  /*4080*/  MOV R193, RZ ;  /* 0x000000ff00c17202 */ /* 0x000fe20000000f00 */
[----:B------:R-:W-:-:S04]  /*4090*/  FMUL.FTZ R205, R200, UR14 ;  /* 0x0000000ec8cd7c20 */ /* 0x000fc80008410000 */
[----:B------:R-:W-:Y:S01]  /*40a0*/  @P5 FMUL.FTZ R193, R86, R205 ;  /* 0x000000cd56c15220 */ /* 0x000fe20000410000 */
[----:B------:R-:W-:-:S03]  /*40b0*/  FFMA.FTZ R86, R212, R14, R13 ;  /* 0x0000000ed4567223 */ /* 0x000fc6000001000d */
[----:B------:R-:W-:Y:S01]  /*40c0*/  FADD.FTZ R202, R87, R193 ;  /* 0x000000c157ca7221 */ /* 0x000fe20000010000 */
[----:B------:R-:W-:Y:S01]  /*40d0*/  FADD.FTZ R86, R248, -R86 ;  /* 0x80000056f8567221 */ /* 0x000fe20000010000 */
[----:B------:R-:W-:Y:S01]  /*40e0*/  HFMA2 R87, -RZ, RZ, 0, 0 ;  /* 0x00000000ff577431 */ /* 0x000fe200000001ff */
[----:B------:R-:W-:Y:S02]  /*40f0*/  @P3 SHF.L.U32 R193, R194, 0x10, RZ ;  /* 0x00000010c2c13819 */ /* 0x000fe400000006ff */
[----:B------:R-:W-:-:S04]  /*4100*/  FMUL.FTZ R86, R16, R86 ;  /* 0x0000005610567220 */ /* 0x000fc80000410000 */
[----:B------:R-:W-:-:S04]  /*4110*/  FMUL.FTZ R86, R86, R15 ;  /* 0x0000000f56567220 */ /* 0x000fc80000410000 */
[----:B------:R-:W-:-:S04]  /*4120*/  FMUL.FTZ R86, R86, UR14 ;  /* 0x0000000e56567c20 */ /* 0x000fc80008410000 */
[----:B------:R-:W-:Y:S01]  /*4130*/  @P3 FMUL.FTZ R87, R193, R86 ;  /* 0x00000056c1573220 */ /* 0x000fe20000410000 */
[----:B------:R-:W-:-:S03]  /*4140*/  MOV R193, RZ ;  /* 0x000000ff00c17202 */ /* 0x000fc60000000f00 */
        /* <DEDUP_REMOVED lines=8> */
[----:B------:R-:W-:Y:S02]  /*41d0*/  FMUL.FTZ R86, R86, UR14 ;  /* 0x0000000e56567c20 */ /* 0x000fe40008410000 */
[----:B------:R-:W-:-:S04]  /*41e0*/  @P3 PRMT R87, R194, 0x7632, R87 ;  /* 0x00007632c2573816 */ /* 0x000fc80000000057 */
[----:B------:R-:W-:-:S05]  /*41f0*/  @P3 SHF.L.U32 R87, R87, 0x10, RZ ;  /* 0x0000001057573819 */ /* 0x000fca00000006ff */
[-C--:B------:R-:W-:Y:S01]  /*4200*/  @P3 FMUL.FTZ R193, R87, R86.reuse ;  /* 0x0000005657c13220 */ /* 0x080fe20000410000 */
[----:B------:R-:W-:-:S03]  /*4210*/  FMUL.FTZ R86, R177, R86 ;  /* 0x00000056b1567220 */ /* 0x000fc60000410000 */
[----:B------:R-:W-:Y:S01]  /*4220*/  FADD.FTZ R200, R81, R193 ;  /* 0x000000c151c87221 */ /* 0x000fe20000010000 */
[----:B------:R-:W-:Y:S01]  /*4230*/  FFMA.FTZ R81, R17, R14, R13 ;  /* 0x0000000e11517223 */ /* 0x000fe2000001000d */
[----:B------:R-:W-:Y:S01]  /*4240*/  FSEL R204, R86, RZ, P3 ;  /* 0x000000ff56cc7208 */ /* 0x000fe20001800000 */
[----:B------:R-:W-:Y:S01]  /*4250*/  HFMA2 R86, -RZ, RZ, 0, 0 ;  /* 0x00000000ff567431 */ /* 0x000fe200000001ff */
[----:B------:R-:W-:Y:S01]  /*4260*/  LOP3.LUT P3, RZ, R23, 0xff0000, RZ, 0xc0, !PT ;  /* 0x00ff000017ff7812 */ /* 0x000fe2000786c0ff */
[----:B------:R-:W-:-:S04]  /*4270*/  FADD.FTZ R81, R246, -R81 ;  /* 0x80000051f6517221 */ /* 0x000fc80000010000 */
[----:B------:R-:W-:-:S04]  /*4280*/  FMUL.FTZ R81, R16, R81 ;  /* 0x0000005110517220 */ /* 0x000fc80000410000 */
[----:B------:R-:W-:-:S04]  /*4290*/  FMUL.FTZ R81, R81, R15 ;  /* 0x0000000f51517220 */ /* 0x000fc80000410000 */
[----:B------:R-:W-:Y:S01]  /*42a0*/  @P3 SHF.L.U32 R87, R195, 0x10, RZ ;  /* 0x00000010c3573819 */ /* 0x000fe200000006ff */
        /* <DEDUP_REMOVED lines=15> */
[-C--:B------:R-:W-:Y:S01]  /*43a0*/  @P3 FMUL.FTZ R87, R86, R82.reuse ;  /* 0x0000005256573220 */ /* 0x080fe20000410000 */
[----:B------:R-:W-:Y:S01]  /*43b0*/  FMUL.FTZ R82, R179, R82 ;  /* 0x00000052b3527220 */ /* 0x000fe20000410000 */
[----:B------:R-:W-:Y:S02]  /*43c0*/  FMUL.FTZ R86, R183, R205 ;  /* 0x000000cdb7567220 */ /* 0x000fe40000410000 */
[----:B------:R-:W-:Y:S02]  /*43d0*/  FADD.FTZ R193, R83, R87 ;  /* 0x0000005753c17221 */ /* 0x000fe40000010000 */
[----:B------:R-:W-:Y:S02]  /*43e0*/  FSEL R82, R82, RZ, P3 ;  /* 0x000000ff52527208 */ /* 0x000fe40001800000 */
[----:B------:R-:W-:Y:S02]  /*43f0*/  LOP3.LUT P3, RZ, R22, 0xff, RZ, 0xc0, !PT ;  /* 0x000000ff16ff7812 */ /* 0x000fe4000786c0ff */
[----:B------:R-:W-:Y:S01]  /*4400*/  F2FP.BF16.F32.PACK_AB R83, R82, R81 ;  /* 0x000000515253723e */ /* 0x000fe200000010ff */
[----:B------:R-:W-:Y:S01]  /*4410*/  FMUL.FTZ R81, R182, R206 ;  /* 0x000000ceb6517220 */ /* 0x000fe20000410000 */
[----:B------:R-:W-:Y:S01]  /*4420*/  F2FP.BF16.F32.PACK_AB R82, R204, R80 ;  /* 0x00000050cc52723e */ /* 0x000fe200000010ff */
[----:B------:R-:W-:Y:S01]  /*4430*/  FFMA.FTZ R80, R216, R14, R13 ;  /* 0x0000000ed8507223 */ /* 0x000fe2000001000d */
[----:B------:R-:W-:-:S02]  /*4440*/  FSEL R86, R86, RZ, P5 ;  /* 0x000000ff56567208 */ /* 0x000fc40002800000 */
[----:B------:R-:W-:Y:S01]  /*4450*/  FSEL R81, R81, RZ, P4 ;  /* 0x000000ff51517208 */ /* 0x000fe20002000000 */
[----:B------:R-:W-:Y:S01]  /*4460*/  FADD.FTZ R80, R252, -R80 ;  /* 0x80000050fc507221 */ /* 0x000fe20000010000 */
[----:B------:R-:W-:Y:S02]  /*4470*/  LOP3.LUT P4, RZ, R22, 0xff00, RZ, 0xc0, !PT ;  /* 0x0000ff0016ff7812 */ /* 0x000fe4000788c0ff */
[----:B------:R-:W-:Y:S01]  /*4480*/  F2FP.BF16.F32.PACK_AB R81, R86, R81 ;  /* 0x000000515651723e */ /* 0x000fe200000010ff */
[----:B------:R-:W-:Y:S01]  /*4490*/  FMUL.FTZ R80, R16, R80 ;  /* 0x0000005010507220 */ /* 0x000fe20000410000 */
[----:B------:R-:W-:-:S03]  /*44a0*/  @P3 SHF.L.U32 R86, R192, 0x10, RZ ;  /* 0x00000010c0563819 */ /* 0x000fc600000006ff */
[----:B------:R-:W-:-:S04]  /*44b0*/  FMUL.FTZ R80, R80, R15 ;  /* 0x0000000f50507220 */ /* 0x000fc80000410000 */
[----:B------:R-:W-:Y:S01]  /*44c0*/  FMUL.FTZ R195, R80, UR14 ;  /* 0x0000000e50c37c20 */ /* 0x000fe20008410000 */
[----:B------:R-:W-:-:S03]  /*44d0*/  HFMA2 R80, -RZ, RZ, 0, 0 ;  /* 0x00000000ff507431 */ /* 0x000fc600000001ff */
[----:B------:R-:W-:-:S04]  /*44e0*/  @P3 FMUL.FTZ R80, R86, R195 ;  /* 0x000000c356503220 */ /* 0x000fc80000410000 */
[----:B------:R-:W-:Y:S01]  /*44f0*/  FADD.FTZ R86, R84, R80 ;  /* 0x0000005054567221 */ /* 0x000fe20000010000 */
[----:B------:R-:W-:Y:S01]  /*4500*/  FFMA.FTZ R80, R215, R14, R13 ;  /* 0x0000000ed7507223 */ /* 0x000fe2000001000d */
[----:B------:R-:W-:-:S03]  /*4510*/  @P4 PRMT R84, R192, 0x7632, R84 ;  /* 0x00007632c0544816 */ /* 0x000fc60000000054 */
[----:B------:R-:W-:-:S04]  /*4520*/  FADD.FTZ R80, R251, -R80 ;  /* 0x80000050fb507221 */ /* 0x000fc80000010000 */
[----:B------:R-:W-:-:S04]  /*4530*/  FMUL.FTZ R80, R16, R80 ;  /* 0x0000005010507220 */ /* 0x000fc80000410000 */
[----:B------:R-:W-:Y:S01]  /*4540*/  FMUL.FTZ R87, R80, R15 ;  /* 0x0000000f50577220 */ /* 0x000fe20000410000 */
[----:B------:R-:W-:-:S03]  /*4550*/  @P4 SHF.L.U32 R80, R84, 0x10, RZ ;  /* 0x0000001054504819 */ /* 0x000fc600000006ff */
[----:B------:R-:W-:Y:S01]  /*4560*/  FMUL.FTZ R84, R87, UR14 ;  /* 0x0000000e57547c20 */ /* 0x000fe20008410000 */
[----:B------:R-:W-:-:S03]  /*4570*/  MOV R87, RZ ;  /* 0x000000ff00577202 */ /* 0x000fc60000000f00 */
[-C--:B------:R-:W-:Y:S01]  /*4580*/  @P4 FMUL.FTZ R87, R80, R84.reuse ;  /* 0x0000005450574220 */ /* 0x080fe20000410000 */
[----:B------:R-:W-:Y:S01]  /*4590*/  FMUL.FTZ R80, R180, R195 ;  /* 0x000000c3b4507220 */ /* 0x000fe20000410000 */
[----:B------:R-:W-:Y:S02]  /*45a0*/  FMUL.FTZ R84, R181, R84 ;  /* 0x00000054b5547220 */ /* 0x000fe40000410000 */
[----:B------:R-:W-:Y:S02]  /*45b0*/  FADD.FTZ R87, R85, R87 ;  /* 0x0000005755577221 */ /* 0x000fe40000010000 */
[----:B------:R-:W-:Y:S02]  /*45c0*/  FSEL R80, R80, RZ, P3 ;  /* 0x000000ff50507208 */ /* 0x000fe40001800000 */
[----:B------:R-:W-:-:S04]  /*45d0*/  FSEL R84, R84, RZ, P4 ;  /* 0x000000ff54547208 */ /* 0x000fc80002000000 */
[----:B------:R-:W-:-:S07]  /*45e0*/  F2FP.BF16.F32.PACK_AB R80, R84, R80 ;  /* 0x000000505450723e */ /* 0x000fce00000010ff */
.L_x_8775:
        /* <DEDUP_REMOVED lines=16> */
.L_x_8773:
[----:B------:R-:W-:Y:S05]  /*46f0*/  BSYNC.RECONVERGENT B2 ;  /* 0x0000000000027941 */ /* 0x000fea0003800200 */
.L_x_8772:
        /* <DEDUP_REMOVED lines=15> */
[----:B------:R-:W-:Y:S01]  /*47f0*/  CS2R R28, SRZ ;  /* 0x00000000001c7805 */ /* 0x000fe2000001ff00 */
[----:B------:R-:W-:Y:S01]  /*4800*/  FADD.FTZ R27, R241, -R27 ;  /* 0x8000001bf11b7221 */ /* 0x000fe20000010000 */
[C---:B------:R-:W-:Y:S01]  /*4810*/  LOP3.LUT P3, RZ, R21.reuse, 0xff, RZ, 0xc0, !PT ;  /* 0x000000ff15ff7812 */ /* 0x040fe2000786c0ff */
[C---:B-----5:R-:W-:Y:S01]  /*4820*/  FMUL.FTZ R26, R16.reuse, R24 ;  /* 0x00000018101a7220 */ /* 0x060fe20000410000 */
[----:B------:R-:W-:Y:S02]  /*4830*/  HFMA2 R31, -RZ, RZ, 0, 0 ;  /* 0x00000000ff1f7431 */ /* 0x000fe400000001ff */
[----:B------:R-:W-:Y:S01]  /*4840*/  FMUL.FTZ R27, R16, R27 ;  /* 0x0000001b101b7220 */ /* 0x000fe20000410000 */
[----:B------:R-:W-:Y:S01]  /*4850*/  LOP3.LUT P6, RZ, R21, 0xff00, RZ, 0xc0, !PT ;  /* 0x0000ff0015ff7812 */ /* 0x000fe200078cc0ff */
        /* <DEDUP_REMOVED lines=9> */
[----:B------:R-:W-:Y:S01]  /*48f0*/  FFMA.FTZ R28, R8, R14, R13 ;  /* 0x0000000e081c7223 */ /* 0x000fe2000001000d */
[----:B------:R-:W-:-:S03]  /*4900*/  FMUL.FTZ R25, R25, UR14 ;  /* 0x0000000e19197c20 */ /* 0x000fc60008410000 */
[----:B------:R-:W-:Y:S01]  /*4910*/  FADD.FTZ R28, R240, -R28 ;  /* 0x8000001cf01c7221 */ /* 0x000fe20000010000 */
[-C--:B------:R-:W-:Y:S01]  /*4920*/  @P5 FMUL.FTZ R29, R30, R25.reuse ;  /* 0x000000191e1d5220 */ /* 0x080fe20000410000 */
[----:B------:R-:W-:Y:S02]  /*4930*/  FMUL.FTZ R25, R175, R25 ;  /* 0x00000019af197220 */ /* 0x000fe40000410000 */
[----:B------:R-:W-:Y:S01]  /*4940*/  FMUL.FTZ R28, R16, R28 ;  /* 0x0000001c101c7220 */ /* 0x000fe20000410000 */
[----:B------:R-:W-:Y:S01]  /*4950*/  FADD.FTZ R202, R79, R29 ;  /* 0x0000001d4fca7221 */ /* 0x000fe20000010000 */
[----:B------:R-:W-:Y:S02]  /*4960*/  @P3 SHF.L.U32 R29, R194, 0x10, RZ ;  /* 0x00000010c21d3819 */ /* 0x000fe400000006ff */
[----:B------:R-:W-:Y:S01]  /*4970*/  FMUL.FTZ R30, R28, R15 ;  /* 0x0000000f1c1e7220 */ /* 0x000fe20000410000 */
[----:B------:R-:W-:Y:S02]  /*4980*/  MOV R79, RZ ;  /* 0x000000ff004f7202 */ /* 0x000fe40000000f00 */
[----:B------:R-:W-:Y:S01]  /*4990*/  FSEL R25, R25, RZ, P5 ;  /* 0x000000ff19197208 */ /* 0x000fe20002800000 */
[----:B------:R-:W-:-:S04]  /*49a0*/  FMUL.FTZ R30, R30, UR14 ;  /* 0x0000000e1e1e7c20 */ /* 0x000fc80008410000 */
[----:B------:R-:W-:Y:S01]  /*49b0*/  @P3 FMUL.FTZ R31, R29, R30 ;  /* 0x0000001e1d1f3220 */ /* 0x000fe20000410000 */
[----:B------:R-:W-:-:S03]  /*49c0*/  FFMA.FTZ R29, R6, R14, R13 ;  /* 0x0000000e061d7223 */ /* 0x000fc6000001000d */
[----:B------:R-:W-:Y:S01]  /*49d0*/  FADD.FTZ R201, R72, R31 ;  /* 0x0000001f48c97221 */ /* 0x000fe20000010000 */
[----:B------:R-:W-:Y:S01]  /*49e0*/  FADD.FTZ R29, R232, -R29 ;  /* 0x8000001de81d7221 */ /* 0x000fe20000010000 */
[----:B------:R-:W-:-:S03]  /*49f0*/  @P6 PRMT R72, R194, 0x7632, R72 ;  /* 0x00007632c2486816 */ /* 0x000fc60000000048 */
[----:B------:R-:W-:Y:S01]  /*4a00*/  FMUL.FTZ R29, R16, R29 ;  /* 0x0000001d101d7220 */ /* 0x000fe20000410000 */
[----:B------:R-:W-:-:S03]  /*4a10*/  @P6 SHF.L.U32 R78, R72, 0x10, RZ ;  /* 0x00000010484e6819 */ /* 0x000fc600000006ff */
[----:B------:R-:W-:-:S04]  /*4a20*/  FMUL.FTZ R31, R29, R15 ;  /* 0x0000000f1d1f7220 */ /* 0x000fc80000410000 */
[----:B------:R-:W-:Y:S01]  /*4a30*/  FMUL.FTZ R72, R31, UR14 ;  /* 0x0000000e1f487c20 */ /* 0x000fe20008410000 */
[----:B------:R-:W-:-:S03]  /*4a40*/  MOV R31, RZ ;  /* 0x000000ff001f7202 */ /* 0x000fc60000000f00 */
[----:B------:R-:W-:Y:S01]  /*4a50*/  @P6 FMUL.FTZ R31, R78, R72 ;  /* 0x000000484e1f6220 */ /* 0x000fe20000410000 */
[----:B------:R-:W-:Y:S01]  /*4a60*/  FMUL.FTZ R78, R168, R30 ;  /* 0x0000001ea84e7220 */ /* 0x000fe20000410000 */
[----:B------:R-:W-:Y:S01]  /*4a70*/  FFMA.FTZ R30, R7, R14, R13 ;  /* 0x0000000e071e7223 */ /* 0x000fe2000001000d */
[----:B------:R-:W-:Y:S01]  /*4a80*/  FMUL.FTZ R72, R169, R72 ;  /* 0x00000048a9487220 */ /* 0x000fe20000410000 */
[----:B------:R-:W-:Y:S01]  /*4a90*/  FADD.FTZ R200, R73, R31 ;  /* 0x0000001f49c87221 */ /* 0x000fe20000010000 */
[----:B------:R-:W-:Y:S01]  /*4aa0*/  HFMA2 R73, -RZ, RZ, 0, 0 ;  /* 0x00000000ff497431 */ /* 0x000fe200000001ff */
[----:B------:R-:W-:Y:S01]  /*4ab0*/  FSEL R204, R78, RZ, P3 ;  /* 0x000000ff4ecc7208 */ /* 0x000fe20001800000 */
[----:B------:R-:W-:Y:S01]  /*4ac0*/  FADD.FTZ R30, R231, -R30 ;  /* 0x8000001ee71e7221 */ /* 0x000fe20000010000 */
[----:B------:R-:W-:Y:S02]  /*4ad0*/  LOP3.LUT P3, RZ, R21, 0xff0000, RZ, 0xc0, !PT ;  /* 0x00ff000015ff7812 */ /* 0x000fe4000786c0ff */
[----:B------:R-:W-:Y:S01]  /*4ae0*/  FSEL R72, R72, RZ, P6 ;  /* 0x000000ff48487208 */ /* 0x000fe20003000000 */
        /* <DEDUP_REMOVED lines=18> */
[----:B------:R-:W-:-:S03]  /*4c10*/  FMUL.FTZ R74, R171, R74 ;  /* 0x0000004aab4a7220 */ /* 0x000fc60000410000 */
[----:B------:R-:W-:Y:S02]  /*4c20*/  FADD.FTZ R193, R75, R79 ;  /* 0x0000004f4bc17221 */ /* 0x000fe40000010000 */
[----:B------:R-:W-:Y:S02]  /*4c30*/  FSEL R74, R74, RZ, P3 ;  /* 0x000000ff4a4a7208 */ /* 0x000fe40001800000 */
[----:B------:R-:W-:Y:S02]  /*4c40*/  LOP3.LUT P3, RZ, R20, 0xff, RZ, 0xc0, !PT ;  /* 0x000000ff14ff7812 */ /* 0x000fe4000786c0ff */
[----:B------:R-:W-:Y:S02]  /*4c50*/  F2FP.BF16.F32.PACK_AB R75, R74, R73 ;  /* 0x000000494a4b723e */ /* 0x000fe400000010ff */
[----:B------:R-:W-:Y:S01]  /*4c60*/  F2FP.BF16.F32.PACK_AB R74, R72, R204 ;  /* 0x000000cc484a723e */ /* 0x000fe200000010ff */
[----:B------:R-:W-:Y:S01]  /*4c70*/  FFMA.FTZ R72, R211, R14, R13 ;  /* 0x0000000ed3487223 */ /* 0x000fe2000001000d */
[----:B------:R-:W-:-:S02]  /*4c80*/  FSEL R73, R24, RZ, P4 ;  /* 0x000000ff18497208 */ /* 0x000fc40002000000 */
[----:B------:R-:W-:Y:S01]  /*4c90*/  LOP3.LUT P4, RZ, R20, 0xff00, RZ, 0xc0, !PT ;  /* 0x0000ff0014ff7812 */ /* 0x000fe2000788c0ff */
[----:B------:R-:W-:Y:S01]  /*4ca0*/  FADD.FTZ R72, R244, -R72 ;  /* 0x80000048f4487221 */ /* 0x000fe20000010000 */
[----:B------:R-:W-:-:S03]  /*4cb0*/  F2FP.BF16.F32.PACK_AB R73, R25, R73 ;  /* 0x000000491949723e */ /* 0x000fc600000010ff */
[----:B------:R-:W-:Y:S01]  /*4cc0*/  FMUL.FTZ R24, R16, R72 ;  /* 0x0000004810187220 */ /* 0x000fe20000410000 */
[----:B------:R-:W-:-:S03]  /*4cd0*/  @P3 SHF.L.U32 R78, R192, 0x10, RZ ;  /* 0x00000010c04e3819 */ /* 0x000fc600000006ff */
        /* <DEDUP_REMOVED lines=21> */
.L_x_8778:
[----:B------:R-:W-:Y:S01]  /*4e30*/  FFMA.FTZ R200, R10, R14, R13 ;  /* 0x0000000e0ac87223 */ /* 0x000fe2000001000d */
[C---:B------:R-:W-:Y:S01]  /*4e40*/  LOP3.LUT P4, RZ, R20.reuse, 0xff0000, RZ, 0xc0, !PT ;  /* 0x00ff000014ff7812 */ /* 0x040fe2000788c0ff */
[----:B------:R-:W-:Y:S01]  /*4e50*/  HFMA2 R203, -RZ, RZ, 0, 0 ;  /* 0x00000000ffcb7431 */ /* 0x000fe200000001ff */
[----:B------:R-:W-:Y:S01]  /*4e60*/  LOP3.LUT P5, RZ, R20, 0xff000000, RZ, 0xc0, !PT ;  /* 0xff00000014ff7812 */ /* 0x000fe200078ac0ff */
[----:B------:R-:W-:Y:S01]  /*4e70*/  FADD.FTZ R200, R242, -R200 ;  /* 0x800000c8f2c87221 */ /* 0x000fe20000010000 */
[C---:B------:R-:W-:Y:S02]  /*4e80*/  LOP3.LUT P3, RZ, R21.reuse, 0xff, RZ, 0xc0, !PT ;  /* 0x000000ff15ff7812 */ /* 0x040fe4000786c0ff */
[----:B------:R-:W-:Y:S01]  /*4e90*/  LOP3.LUT P6, RZ, R21, 0xff00, RZ, 0xc0, !PT ;  /* 0x0000ff0015ff7812 */ /* 0x000fe200078cc0ff */
        /* <DEDUP_REMOVED lines=23> */
[----:B------:R-:W-:-:S04]  /*5010*/  @P3 FMUL.FTZ R79, R193, R78 ;  /* 0x0000004ec14f3220 */ /* 0x000fc80000410000 */
[----:B------:R-:W-:Y:S01]  /*5020*/  FADD.FTZ R201, R72, R79 ;  /* 0x0000004f48c97221 */ /* 0x000fe20000010000 */
[----:B------:R-:W-:Y:S01]  /*5030*/  FFMA.FTZ R72, R6, R14, R13 ;  /* 0x0000000e06487223 */ /* 0x000fe2000001000d */
[----:B------:R-:W-:-:S03]  /*5040*/  @P6 PRMT R79, R194, 0x7632, R79 ;  /* 0x00007632c24f6816 */ /* 0x000fc6000000004f */
[----:B------:R-:W-:-:S04]  /*5050*/  FADD.FTZ R72, R232, -R72 ;  /* 0x80000048e8487221 */ /* 0x000fc80000010000 */
[----:B------:R-:W-:-:S04]  /*5060*/  FMUL.FTZ R72, R16, R72 ;  /* 0x0000004810487220 */ /* 0x000fc80000410000 */
[----:B------:R-:W-:Y:S01]  /*5070*/  FMUL.FTZ R193, R72, R15 ;  /* 0x0000000f48c17220 */ /* 0x000fe20000410000 */
[----:B------:R-:W-:Y:S02]  /*5080*/  @P6 SHF.L.U32 R72, R79, 0x10, RZ ;  /* 0x000000104f486819 */ /* 0x000fe400000006ff */
[----:B------:R-:W-:Y:S01]  /*5090*/  MOV R79, RZ ;  /* 0x000000ff004f7202 */ /* 0x000fe20000000f00 */
[----:B------:R-:W-:-:S04]  /*50a0*/  FMUL.FTZ R204, R193, UR14 ;  /* 0x0000000ec1cc7c20 */ /* 0x000fc80008410000 */
[----:B------:R-:W-:Y:S01]  /*50b0*/  @P6 FMUL.FTZ R79, R72, R204 ;  /* 0x000000cc484f6220 */ /* 0x000fe20000410000 */
[----:B------:R-:W-:Y:S01]  /*50c0*/  FMUL.FTZ R72, R168, R78 ;  /* 0x0000004ea8487220 */ /* 0x000fe20000410000 */
[----:B------:R-:W-:Y:S02]  /*50d0*/  HFMA2 R78, -RZ, RZ, 0, 0 ;  /* 0x00000000ff4e7431 */ /* 0x000fe400000001ff */
[----:B------:R-:W-:Y:S01]  /*50e0*/  FADD.FTZ R200, R73, R79 ;  /* 0x0000004f49c87221 */ /* 0x000fe20000010000 */
[----:B------:R-:W-:Y:S01]  /*50f0*/  FFMA.FTZ R73, R7, R14, R13 ;  /* 0x0000000e07497223 */ /* 0x000fe2000001000d */
[----:B------:R-:W-:Y:S02]  /*5100*/  FSEL R72, R72, RZ, P3 ;  /* 0x000000ff48487208 */ /* 0x000fe40001800000 */
        /* <DEDUP_REMOVED lines=21> */
[----:B------:R-:W-:-:S03]  /*5260*/  FMUL.FTZ R74, R171, R74 ;  /* 0x0000004aab4a7220 */ /* 0x000fc60000410000 */
[----:B------:R-:W-:Y:S01]  /*5270*/  FADD.FTZ R193, R75, R79 ;  /* 0x0000004f4bc17221 */ /* 0x000fe20000010000 */
[----:B------:R-:W-:Y:S01]  /*5280*/  FMUL.FTZ R75, R169, R204 ;  /* 0x000000cca94b7220 */ /* 0x000fe20000410000 */
[----:B------:R-:W-:Y:S02]  /*5290*/  FSEL R74, R74, RZ, P3 ;  /* 0x000000ff4a4a7208 */ /* 0x000fe40001800000 */
[----:B------:R-:W-:Y:S02]  /*52a0*/  LOP3.LUT P3, RZ, R20, 0xff, RZ, 0xc0, !PT ;  /* 0x000000ff14ff7812 */ /* 0x000fe4000786c0ff */
[----:B------:R-:W-:Y:S02]  /*52b0*/  FSEL R78, R75, RZ, P6 ;  /* 0x000000ff4b4e7208 */ /* 0x000fe40003000000 */
[----:B------:R-:W-:Y:S01]  /*52c0*/  F2FP.BF16.F32.PACK_AB R75, R74, R73 ;  /* 0x000000494a4b723e */ /* 0x000fe200000010ff */
[----:B------:R-:W-:Y:S01]  /*52d0*/  FMUL.FTZ R73, R174, R206 ;  /* 0x000000ceae497220 */ /* 0x000fe20000410000 */
[----:B------:R-:W-:Y:S01]  /*52e0*/  F2FP.BF16.F32.PACK_AB R74, R78, R72 ;  /* 0x000000484e4a723e */ /* 0x000fe200000010ff */
[----:B------:R-:W-:Y:S01]  /*52f0*/  FFMA.FTZ R72, R211, R14, R13 ;  /* 0x0000000ed3487223 */ /* 0x000fe2000001000d */
[----:B------:R-:W-:-:S02]  /*5300*/  FMUL.FTZ R78, R175, R205 ;  /* 0x000000cdaf4e7220 */ /* 0x000fc40000410000 */
[----:B------:R-:W-:Y:S01]  /*5310*/  FSEL R73, R73, RZ, P4 ;  /* 0x000000ff49497208 */ /* 0x000fe20002000000 */
[----:B------:R-:W-:Y:S01]  /*5320*/  FADD.FTZ R72, R244, -R72 ;  /* 0x80000048f4487221 */ /* 0x000fe20000010000 */
[----:B------:R-:W-:Y:S02]  /*5330*/  LOP3.LUT P4, RZ, R20, 0xff00, RZ, 0xc0, !PT ;  /* 0x0000ff0014ff7812 */ /* 0x000fe4000788c0ff */
[----:B------:R-:W-:Y:S01]  /*5340*/  FSEL R78, R78, RZ, P5 ;  /* 0x000000ff4e4e7208 */ /* 0x000fe20002800000 */
[----:B------:R-:W-:-:S03]  /*5350*/  FMUL.FTZ R72, R16, R72 ;  /* 0x0000004810487220 */ /* 0x000fc60000410000 */
[----:B------:R-:W-:Y:S01]  /*5360*/  F2FP.BF16.F32.PACK_AB R73, R78, R73 ;  /* 0x000000494e49723e */ /* 0x000fe200000010ff */
[----:B------:R-:W-:Y:S01]  /*5370*/  FMUL.FTZ R72, R72, R15 ;  /* 0x0000000f48487220 */ /* 0x000fe20000410000 */
[----:B------:R-:W-:-:S03]  /*5380*/  @P3 SHF.L.U32 R78, R192, 0x10, RZ ;  /* 0x00000010c04e3819 */ /* 0x000fc600000006ff */
        /* <DEDUP_REMOVED lines=19> */
.L_x_8779:
        /* <DEDUP_REMOVED lines=16> */
.L_x_8777:
[----:B------:R-:W-:Y:S05]  /*55c0*/  BSYNC.RECONVERGENT B2 ;  /* 0x0000000000027941 */ /* 0x000fea0003800200 */
.L_x_8776:
        /* <DEDUP_REMOVED lines=8> */
[----:B------:R-:W-:Y:S01]  /*5650*/  LOP3.LUT P3, RZ, R18, 0xff0000, RZ, 0xc0, !PT ;  /* 0x00ff000012ff7812 */ /* 0x000fe2000786c0ff */
[----:B------:R-:W-:Y:S01]  /*5660*/  FFMA.FTZ R27, R208, R14, R13 ;  /* 0x0000000ed01b7223 */ /* 0x000fe2000001000d */
[----:B------:R-:W-:Y:S01]  /*5670*/  LOP3.LUT P4, RZ, R18, 0xff000000, RZ, 0xc0, !PT ;  /* 0xff00000012ff7812 */ /* 0x000fe2000788c0ff */
[----:B------:R-:W-:Y:S01]  /*5680*/  FADD.FTZ R24, R236, -R24 ;  /* 0x80000018ec187221 */ /* 0x000fe20000010000 */
[----:B------:R-:W-:Y:S01]  /*5690*/  CS2R R28, SRZ ;  /* 0x00000000001c7805 */ /* 0x000fe2000001ff00 */
[----:B------:R-:W-:Y:S01]  /*56a0*/  FADD.FTZ R27, R235, -R27 ;  /* 0x8000001beb1b7221 */ /* 0x000fe20000010000 */
[C---:B------:R-:W-:Y:S01]  /*56b0*/  LOP3.LUT P2, RZ, R19.reuse, 0xff, RZ, 0xc0, !PT ;  /* 0x000000ff13ff7812 */ /* 0x040fe2000784c0ff */
[C---:B-----5:R-:W-:Y:S01]  /*56c0*/  FMUL.FTZ R26, R16.reuse, R24 ;  /* 0x00000018101a7220 */ /* 0x060fe20000410000 */
[C---:B------:R-:W-:Y:S01]  /*56d0*/  LOP3.LUT P5, RZ, R19.reuse, 0xff00, RZ, 0xc0, !PT ;  /* 0x0000ff0013ff7812 */ /* 0x040fe200078ac0ff */
[----:B------:R-:W-:Y:S01]  /*56e0*/  FMUL.FTZ R27, R16, R27 ;  /* 0x0000001b101b7220 */ /* 0x000fe20000410000 */
[----:B------:R-:W-:Y:S01]  /*56f0*/  LOP3.LUT P6, RZ, R19, 0xff0000, RZ, 0xc0, !PT ;  /* 0x00ff000013ff7812 */ /* 0x000fe200078cc0ff */
[----:B------:R-:W-:-:S02]  /*5700*/  FMUL.FTZ R24, R26, R15 ;  /* 0x0000000f1a187220 */ /* 0x000fc40000410000 */
[C---:B------:R-:W-:Y:S02]  /*5710*/  @P3 SHF.L.U32 R25, R193.reuse, 0x10, RZ ;  /* 0x00000010c1193819 */ /* 0x040fe400000006ff */
[----:B------:R-:W-:Y:S01]  /*5720*/  FMUL.FTZ R24, R24, UR14 ;  /* 0x0000000e18187c20 */ /* 0x000fe20008410000 */
[----:B------:R-:W-:Y:S02]  /*5730*/  @P4 PRMT R30, R193, 0x7632, R30 ;  /* 0x00007632c11e4816 */ /* 0x000fe4000000001e */
[----:B------:R-:W-:Y:S01]  /*5740*/  MOV R193, RZ ;  /* 0x000000ff00c17202 */ /* 0x000fe20000000f00 */
        /* <DEDUP_REMOVED lines=9> */
[----:B------:R-:W-:Y:S02]  /*57e0*/  HFMA2 R30, -RZ, RZ, 0, 0 ;  /* 0x00000000ff1e7431 */ /* 0x000fe400000001ff */
[----:B------:R-:W-:Y:S01]  /*57f0*/  FMUL.FTZ R25, R167, R25 ;  /* 0x00000019a7197220 */ /* 0x000fe20000410000 */
[----:B------:R-:W-:Y:S01]  /*5800*/  FMUL.FTZ R28, R16, R28 ;  /* 0x0000001c101c7220 */ /* 0x000fe20000410000 */
[----:B------:R-:W-:Y:S01]  /*5810*/  FADD.FTZ R71, R71, R29 ;  /* 0x0000001d47477221 */ /* 0x000fe20000010000 */
[----:B------:R-:W-:Y:S02]  /*5820*/  @P2 SHF.L.U32 R29, R194, 0x10, RZ ;  /* 0x00000010c21d2819 */ /* 0x000fe400000006ff */
[----:B------:R-:W-:Y:S01]  /*5830*/  FMUL.FTZ R31, R28, R15 ;  /* 0x0000000f1c1f7220 */ /* 0x000fe20000410000 */
[----:B------:R-:W-:-:S03]  /*5840*/  FSEL R25, R25, RZ, P4 ;  /* 0x000000ff19197208 */ /* 0x000fc60002000000 */
[----:B------:R-:W-:-:S04]  /*5850*/  FMUL.FTZ R31, R31, UR14 ;  /* 0x0000000e1f1f7c20 */ /* 0x000fc80008410000 */
[-C--:B------:R-:W-:Y:S01]  /*5860*/  @P2 FMUL.FTZ R30, R29, R31.reuse ;  /* 0x0000001f1d1e2220 */ /* 0x080fe20000410000 */
[-C--:B------:R-:W-:Y:S01]  /*5870*/  FFMA.FTZ R29, R4, R14.reuse, R13 ;  /* 0x0000000e041d7223 */ /* 0x080fe2000001000d */
[----:B------:R-:W-:Y:S02]  /*5880*/  FMUL.FTZ R31, R160, R31 ;  /* 0x0000001fa01f7220 */ /* 0x000fe40000410000 */
[--C-:B------:R-:W-:Y:S01]  /*5890*/  FADD.FTZ R201, R64, R30.reuse ;  /* 0x0000001e40c97221 */ /* 0x100fe20000010000 */
[----:B------:R-:W-:Y:S01]  /*58a0*/  FADD.FTZ R29, R233, -R29 ;  /* 0x8000001de91d7221 */ /* 0x000fe20000010000 */
[----:B------:R-:W-:Y:S01]  /*58b0*/  @P5 PRMT R30, R194, 0x7632, R30 ;  /* 0x00007632c21e5816 */ /* 0x000fe2000000001e */
[----:B------:R-:W-:Y:S01]  /*58c0*/  HFMA2 R194, -RZ, RZ, 0, 0 ;  /* 0x00000000ffc27431 */ /* 0x000fe200000001ff */
[----:B------:R-:W-:Y:S01]  /*58d0*/  FSEL R202, R31, RZ, P2 ;  /* 0x000000ff1fca7208 */ /* 0x000fe20001000000 */
[----:B------:R-:W-:Y:S01]  /*58e0*/  FMUL.FTZ R29, R16, R29 ;  /* 0x0000001d101d7220 */ /* 0x000fe20000410000 */
[----:B------:R-:W-:Y:S01]  /*58f0*/  @P5 SHF.L.U32 R30, R30, 0x10, RZ ;  /* 0x000000101e1e5819 */ /* 0x000fe200000006ff */
[----:B------:R-:W-:Y:S01]  /*5900*/  FFMA.FTZ R31, R2, R14, R13 ;  /* 0x0000000e021f7223 */ /* 0x000fe2000001000d */
[----:B------:R-:W-:Y:S01]  /*5910*/  ISETP.GE.U32.AND P2, PT, R18, RZ, PT ;  /* 0x000000ff1200720c */ /* 0x000fe20003f46070 */
[----:B------:R-:W-:-:S02]  /*5920*/  FMUL.FTZ R64, R29, R15 ;  /* 0x0000000f1d407220 */ /* 0x000fc40000410000 */
[----:B------:R-:W-:Y:S01]  /*5930*/  FADD.FTZ R31, R228, -R31 ;  /* 0x8000001fe41f7221 */ /* 0x000fe20000010000 */
[----:B------:R-:W-:Y:S01]  /*5940*/  ISETP.GE.U32.AND.EX P2, PT, R19, 0x1000000, PT, P2 ;  /* 0x010000001300780c */ /* 0x000fe20003f46120 */
[----:B------:R-:W-:Y:S02]  /*5950*/  FMUL.FTZ R64, R64, UR14 ;  /* 0x0000000e40407c20 */ /* 0x000fe40008410000 */
[----:B------:R-:W-:Y:S02]  /*5960*/  FMUL.FTZ R31, R16, R31 ;  /* 0x0000001f101f7220 */ /* 0x000fe40000410000 */
[----:B------:R-:W-:Y:S01]  /*5970*/  @P5 FMUL.FTZ R193, R30, R64 ;  /* 0x000000401ec15220 */ /* 0x000fe20000410000 */
[----:B------:R-:W-:Y:S01]  /*5980*/  FFMA.FTZ R30, R3, R14, R13 ;  /* 0x0000000e031e7223 */ /* 0x000fe2000001000d */
[----:B------:R-:W-:Y:S02]  /*5990*/  FMUL.FTZ R64, R161, R64 ;  /* 0x00000040a1407220 */ /* 0x000fe40000410000 */
[----:B------:R-:W-:Y:S01]  /*59a0*/  FADD.FTZ R200, R65, R193 ;  /* 0x000000c141c87221 */ /* 0x000fe20000010000 */
[----:B------:R-:W-:Y:S01]  /*59b0*/  FADD.FTZ R30, R229, -R30 ;  /* 0x8000001ee51e7221 */ /* 0x000fe20000010000 */
[----:B------:R-:W-:-:S02]  /*59c0*/  @P6 SHF.L.U32 R193, R195, 0x10, RZ ;  /* 0x00000010c3c16819 */ /* 0x000fc400000006ff */
[----:B------:R-:W-:Y:S01]  /*59d0*/  FSEL R64, R64, RZ, P5 ;  /* 0x000000ff40407208 */ /* 0x000fe20002800000 */
[----:B------:R-:W-:-:S04]  /*59e0*/  FMUL.FTZ R30, R16, R30 ;  /* 0x0000001e101e7220 */ /* 0x000fc80000410000 */
[----:B------:R-:W-:-:S04]  /*59f0*/  FMUL.FTZ R65, R30, R15 ;  /* 0x0000000f1e417220 */ /* 0x000fc80000410000 */
[----:B------:R-:W-:-:S04]  /*5a00*/  FMUL.FTZ R65, R65, UR14 ;  /* 0x0000000e41417c20 */ /* 0x000fc80008410000 */
[-C--:B------:R-:W-:Y:S01]  /*5a10*/  @P6 FMUL.FTZ R194, R193, R65.reuse ;  /* 0x00000041c1c26220 */ /* 0x080fe20000410000 */
[----:B------:R-:W-:Y:S01]  /*5a20*/  @P2 PRMT R193, R195, 0x7632, R193 ;  /* 0x00007632c3c12816 */ /* 0x000fe200000000c1 */
[----:B------:R-:W-:Y:S01]  /*5a30*/  FMUL.FTZ R65, R162, R65 ;  /* 0x00000041a2417220 */ /* 0x000fe20000410000 */
[----:B------:R-:W-:Y:S01]  /*5a40*/  MOV R195, RZ ;  /* 0x000000ff00c37202 */ /* 0x000fe20000000f00 */
[----:B------:R-:W-:Y:S01]  /*5a50*/  FADD.FTZ R194, R66, R194 ;  /* 0x000000c242c27221 */ /* 0x000fe20000010000 */
[----:B------:R-:W-:Y:S01]  /*5a60*/  FMUL.FTZ R66, R31, R15 ;  /* 0x0000000f1f427220 */ /* 0x000fe20000410000 */
[----:B------:R-:W-:Y:S02]  /*5a70*/  @P2 SHF.L.U32 R193, R193, 0x10, RZ ;  /* 0x00000010c1c12819 */ /* 0x000fe400000006ff */
[----:B------:R-:W-:Y:S01]  /*5a80*/  FSEL R65, R65, RZ, P6 ;  /* 0x000000ff41417208 */ /* 0x000fe20003000000 */
[----:B------:R-:W-:-:S04]  /*5a90*/  FMUL.FTZ R66, R66, UR14 ;  /* 0x0000000e42427c20 */ /* 0x000fc80008410000 */
[----:B------:R-:W-:Y:S01]  /*5aa0*/  @P2 FMUL.FTZ R195, R66, R193 ;  /* 0x000000c142c32220 */ /* 0x000fe20000410000 */
[----:B------:R-:W-:-:S03]  /*5ab0*/  FMUL.FTZ R66, R163, R66 ;  /* 0x00000042a3427220 */ /* 0x000fc60000410000 */
[----:B------:R-:W-:Y:S01]  /*5ac0*/  FADD.FTZ R193, R67, R195 ;  /* 0x000000c343c17221 */ /* 0x000fe20000010000 */
[----:B------:R-:W-:Y:S01]  /*5ad0*/  HFMA2 R195, -RZ, RZ, 0, 0 ;  /* 0x00000000ffc37431 */ /* 0x000fe200000001ff */
[----:B------:R-:W-:Y:S02]  /*5ae0*/  FSEL R66, R66, RZ, P2 ;  /* 0x000000ff42427208 */ /* 0x000fe40001000000 */
[----:B------:R-:W-:Y:S02]  /*5af0*/  LOP3.LUT P2, RZ, R18, 0xff, RZ, 0xc0, !PT ;  /* 0x000000ff12ff7812 */ /* 0x000fe4000784c0ff */
[----:B------:R-:W-:Y:S02]  /*5b00*/  F2FP.BF16.F32.PACK_AB R67, R66, R65 ;  /* 0x000000414243723e */ /* 0x000fe400000010ff */
[----:B------:R-:W-:Y:S01]  /*5b10*/  F2FP.BF16.F32.PACK_AB R66, R64, R202 ;  /* 0x000000ca4042723e */ /* 0x000fe200000010ff */
[-CC-:B------:R-:W-:Y:S01]  /*5b20*/  FFMA.FTZ R64, R224, R14.reuse, R13.reuse ;  /* 0x0000000ee0407223 */ /* 0x180fe2000001000d */
[----:B------:R-:W-:Y:S01]  /*5b30*/  FSEL R65, R24, RZ, P3 ;  /* 0x000000ff18417208 */ /* 0x000fe20001800000 */
[----:B------:R-:W-:Y:S01]  /*5b40*/  FFMA.FTZ R13, R238, R14, R13 ;  /* 0x0000000eee0d7223 */ /* 0x000fe2000001000d */
[----:B------:R-:W-:Y:S01]  /*5b50*/  LOP3.LUT P3, RZ, R18, 0xff00, RZ, 0xc0, !PT ;  /* 0x0000ff0012ff7812 */ /* 0x000fe2000786c0ff */
[----:B------:R-:W-:Y:S01]  /*5b60*/  FADD.FTZ R64, R239, -R64 ;  /* 0x80000040ef407221 */ /* 0x000fe20000010000 */
[----:B------:R-:W-:Y:S01]  /*5b70*/  F2FP.BF16.F32.PACK_AB R65, R25, R65 ;  /* 0x000000411941723e */ /* 0x000fe200000010ff */
[----:B------:R-:W-:-:S02]  /*5b80*/  FADD.FTZ R13, R237, -R13 ;  /* 0x8000000ded0d7221 */ /* 0x000fc40000010000 */
[----:B------:R-:W-:-:S04]  /*5b90*/  FMUL.FTZ R24, R16, R64 ;  /* 0x0000004010187220 */ /* 0x000fc80000410000 */
[----:B------:R-:W-:-:S04]  /*5ba0*/  FMUL.FTZ R25, R24, R15 ;  /* 0x0000000f18197220 */ /* 0x000fc80000410000 */
[----:B------:R-:W-:Y:S01]  /*5bb0*/  FMUL.FTZ R64, R25, UR14 ;  /* 0x0000000e19407c20 */ /* 0x000fe20008410000 */
[----:B------:R-:W-:-:S05]  /*5bc0*/  @P2 SHF.L.U32 R25, R192, 0x10, RZ ;  /* 0x00000010c0192819 */ /* 0x000fca00000006ff */
[----:B------:R-:W-:Y:S01]  /*5bd0*/  @P2 FMUL.FTZ R195, R25, R64 ;  /* 0x0000004019c32220 */ /* 0x000fe20000410000 */
[----:B------:R-:W-:Y:S01]  /*5be0*/  FMUL.FTZ R25, R16, R13 ;  /* 0x0000000d10197220 */ /* 0x000fe20000410000 */
[----:B------:R-:W-:Y:S02]  /*5bf0*/  @P3 PRMT R13, R192, 0x7632, R13 ;  /* 0x00007632c00d3816 */ /* 0x000fe4000000000d */
[----:B------:R-:W-:Y:S01]  /*5c00*/  FADD.FTZ R68, R68, R195 ;  /* 0x000000c344447221 */ /* 0x000fe20000010000 */
[----:B------:R-:W-:Y:S01]  /*5c10*/  FMUL.FTZ R14, R25, R15 ;  /* 0x0000000f190e7220 */ /* 0x000fe20000410000 */
[----:B------:R-:W-:Y:S02]  /*5c20*/  @P3 SHF.L.U32 R15, R13, 0x10, RZ ;  /* 0x000000100d0f3819 */ /* 0x000fe400000006ff */
[----:B------:R-:W-:Y:S01]  /*5c30*/  MOV R13, RZ ;  /* 0x000000ff000d7202 */ /* 0x000fe20000000f00 */
[----:B------:R-:W-:-:S04]  /*5c40*/  FMUL.FTZ R14, R14, UR14 ;  /* 0x0000000e0e0e7c20 */ /* 0x000fc80008410000 */
[----:B------:R-:W-:Y:S01]  /*5c50*/  @P3 FMUL.FTZ R13, R15, R14 ;  /* 0x0000000e0f0d3220 */ /* 0x000fe20000410000 */
[----:B------:R-:W-:Y:S01]  /*5c60*/  FMUL.FTZ R15, R164, R64 ;  /* 0x00000040a40f7220 */ /* 0x000fe20000410000 */
[----:B------:R-:W-:-:S04]  /*5c70*/  FMUL.FTZ R16, R165, R14 ;  /* 0x0000000ea5107220 */ /* 0x000fc80000410000 */
[----:B------:R-:W-:Y:S02]  /*5c80*/  FSEL R14, R15, RZ, P2 ;  /* 0x000000ff0f0e7208 */ /* 0x000fe40001000000 */
[----:B------:R-:W-:Y:S01]  /*5c90*/  FSEL R15, R16, RZ, P3 ;  /* 0x000000ff100f7208 */ /* 0x000fe20001800000 */
[----:B------:R-:W-:-:S03]  /*5ca0*/  FADD.FTZ R16, R69, R13 ;  /* 0x0000000d45107221 */ /* 0x000fc60000010000 */
[----:B------:R-:W-:Y:S01]  /*5cb0*/  F2FP.BF16.F32.PACK_AB R64, R15, R14 ;  /* 0x0000000e0f40723e */ /* 0x000fe200000010ff */
[----:B------:R-:W-:Y:S06]  /*5cc0*/  BRA `(.L_x_8782) ;  /* 0x0000000400a47947 */ /* 0x000fec0003800000 */
.L_x_8781:
        /* <DEDUP_REMOVED lines=33> */
[----:B------:R-:W-:Y:S01]  /*5ee0*/  FFMA.FTZ R64, R4, R14, R13 ;  /* 0x0000000e04407223 */ /* 0x000fe2000001000d */
[----:B------:R-:W-:Y:S02]  /*5ef0*/  @P5 PRMT R193, R194, 0x7632, R193 ;  /* 0x00007632c2c15816 */ /* 0x000fe400000000c1 */
[----:B------:R-:W-:Y:S01]  /*5f00*/  MOV R194, RZ ;  /* 0x000000ff00c27202 */ /* 0x000fe20000000f00 */
[----:B------:R-:W-:Y:S01]  /*5f10*/  FADD.FTZ R64, R233, -R64 ;  /* 0x80000040e9407221 */ /* 0x000fe20000010000 */
[----:B------:R-:W-:-:S03]  /*5f20*/  @P5 SHF.L.U32 R193, R193, 0x10, RZ ;  /* 0x00000010c1c15819 */ /* 0x000fc600000006ff */
[----:B------:R-:W-:-:S04]  /*5f30*/  FMUL.FTZ R64, R16, R64 ;  /* 0x0000004010407220 */ /* 0x000fc80000410000 */
[----:B------:R-:W-:-:S04]  /*5f40*/  FMUL.FTZ R64, R15, R64 ;  /* 0x000000400f407220 */ /* 0x000fc80000410000 */
[----:B------:R-:W-:-:S04]  /*5f50*/  FMUL.FTZ R64, R64, UR14 ;  /* 0x0000000e40407c20 */ /* 0x000fc80008410000 */
[-C--:B------:R-:W-:Y:S01]  /*5f60*/  @P5 FMUL.FTZ R194, R193, R64.reuse ;  /* 0x00000040c1c25220 */ /* 0x080fe20000410000 */
[----:B------:R-:W-:Y:S01]  /*5f70*/  @P2 SHF.L.U32 R193, R195, 0x10, RZ ;  /* 0x00000010c3c12819 */ /* 0x000fe200000006ff */
[----:B------:R-:W-:Y:S02]  /*5f80*/  FMUL.FTZ R64, R161, R64 ;  /* 0x00000040a1407220 */ /* 0x000fe40000410000 */
[----:B------:R-:W-:Y:S01]  /*5f90*/  FADD.FTZ R200, R65, R194 ;  /* 0x000000c241c87221 */ /* 0x000fe20000010000 */
[----:B------:R-:W-:Y:S01]  /*5fa0*/  FFMA.FTZ R65, R3, R14, R13 ;  /* 0x0000000e03417223 */ /* 0x000fe2000001000d */
[----:B------:R-:W-:-:S03]  /*5fb0*/  HFMA2 R194, -RZ, RZ, 0, 0 ;  /* 0x00000000ffc27431 */ /* 0x000fc600000001ff */
[----:B------:R-:W-:-:S04]  /*5fc0*/  FADD.FTZ R65, R229, -R65 ;  /* 0x80000041e5417221 */ /* 0x000fc80000010000 */
[----:B------:R-:W-:-:S04]  /*5fd0*/  FMUL.FTZ R65, R16, R65 ;  /* 0x0000004110417220 */ /* 0x000fc80000410000 */
[----:B------:R-:W-:-:S04]  /*5fe0*/  FMUL.FTZ R65, R15, R65 ;  /* 0x000000410f417220 */ /* 0x000fc80000410000 */
[----:B------:R-:W-:-:S04]  /*5ff0*/  FMUL.FTZ R65, R65, UR14 ;  /* 0x0000000e41417c20 */ /* 0x000fc80008410000 */
[-C--:B------:R-:W-:Y:S01]  /*6000*/  @P2 FMUL.FTZ R194, R193, R65.reuse ;  /* 0x00000041c1c22220 */ /* 0x080fe20000410000 */
[----:B------:R-:W-:-:S03]  /*6010*/  FMUL.FTZ R65, R162, R65 ;  /* 0x00000041a2417220 */ /* 0x000fc60000410000 */
        /* <DEDUP_REMOVED lines=9> */
[----:B------:R-:W-:Y:S02]  /*60b0*/  @P2 PRMT R193, R195, 0x7632, R193 ;  /* 0x00007632c3c12816 */ /* 0x000fe400000000c1 */
[----:B------:R-:W-:Y:S02]  /*60c0*/  MOV R195, RZ ;  /* 0x000000ff00c37202 */ /* 0x000fe40000000f00 */
        /* <DEDUP_REMOVED lines=27> */
[----:B------:R-:W-:-:S02]  /*6280*/  HFMA2 R64, -RZ, RZ, 0, 0 ;  /* 0x00000000ff407431 */ /* 0x000fc400000001ff */
[----:B------:R-:W-:-:S04]  /*6290*/  FMUL.FTZ R15, R15, UR14 ;  /* 0x0000000e0f0f7c20 */ /* 0x000fc80008410000 */
[----:B------:R-:W-:Y:S01]  /*62a0*/  @P3 PRMT R13, R192, 0x7632, R13 ;  /* 0x00007632c00d3816 */ /* 0x000fe2000000000d */
[-C--:B------:R-:W-:Y:S01]  /*62b0*/  @P2 FMUL.FTZ R64, R195, R14.reuse ;  /* 0x0000000ec3402220 */ /* 0x080fe20000410000 */
[----:B------:R-:W-:Y:S02]  /*62c0*/  FMUL.FTZ R14, R164, R14 ;  /* 0x0000000ea40e7220 */ /* 0x000fe40000410000 */
[----:B------:R-:W-:Y:S01]  /*62d0*/  @P3 SHF.L.U32 R16, R13, 0x10, RZ ;  /* 0x000000100d103819 */ /* 0x000fe200000006ff */
[----:B------:R-:W-:Y:S01]  /*62e0*/  FADD.FTZ R68, R68, R64 ;  /* 0x0000004044447221 */ /* 0x000fe20000010000 */
[----:B------:R-:W-:Y:S02]  /*62f0*/  MOV R13, RZ ;  /* 0x000000ff000d7202 */ /* 0x000fe40000000f00 */
[----:B------:R-:W-:Y:S01]  /*6300*/  FSEL R14, R14, RZ, P2 ;  /* 0x000000ff0e0e7208 */ /* 0x000fe20001000000 */
[-C--:B------:R-:W-:Y:S01]  /*6310*/  @P3 FMUL.FTZ R13, R16, R15.reuse ;  /* 0x0000000f100d3220 */ /* 0x080fe20000410000 */
[----:B------:R-:W-:-:S03]  /*6320*/  FMUL.FTZ R15, R165, R15 ;  /* 0x0000000fa50f7220 */ /* 0x000fc60000410000 */
[----:B------:R-:W-:Y:S02]  /*6330*/  FADD.FTZ R16, R69, R13 ;  /* 0x0000000d45107221 */ /* 0x000fe40000010000 */
[----:B------:R-:W-:-:S04]  /*6340*/  FSEL R15, R15, RZ, P3 ;  /* 0x000000ff0f0f7208 */ /* 0x000fc80001800000 */
[----:B------:R-:W-:-:S07]  /*6350*/  F2FP.BF16.F32.PACK_AB R64, R15, R14 ;  /* 0x0000000e0f40723e */ /* 0x000fce00000010ff */
.L_x_8782:
[----:B------:R-:W0:Y:S01]  /*6360*/  @P1 LDC.64 R14, c[0x0][0x478] ;  /* 0x00011e00ff0e1b82 */ /* 0x000e220000000a00 */
[----:B------:R-:W-:Y:S01]  /*6370*/  MOV R69, R16 ;  /* 0x0000001000457202 */ /* 0x000fe20000000f00 */
        /* <DEDUP_REMOVED lines=11> */
.L_x_8767:
        /* <DEDUP_REMOVED lines=8> */
[----:B------:R-:W-:-:S04]  /*64b0*/  UISETP.NE.U32.AND UP0, UPT, UR12, URZ, UPT ;  /* 0x000000ff0c00728c */ /* 0x000fc8000bf05070 */
[----:B------:R-:W-:-:S09]  /*64c0*/  UISETP.NE.AND.EX UP0, UPT, UR13, URZ, UPT, UP0 ;  /* 0x000000ff0d00728c */ /* 0x000fd2000bf05300 */
[----:B--2---:R-:W-:Y:S05]  /*64d0*/  BRA.U UP0, `(.L_x_8785) ;  /* 0x0000000500b87547 */ /* 0x004fea000b800000 */
[----:B------:R-:W2:Y:S04]  /*64e0*/  LDL R203, [R1+0x14] ;  /* 0x0000140001cb7983 */ /* 0x000ea80000100800 */
[----:B------:R-:W3:Y:S04]  /*64f0*/  LDL R202, [R1+0x10] ;  /* 0x0000100001ca7983 */ /* 0x000ee80000100800 */
[----:B------:R-:W4:Y:S01]  /*6500*/  LDL R201, [R1+0xc] ;  /* 0x00000c0001c97983 */ /* 0x000f220000100800 */
[----:B------:R-:W-:-:S03]  /*6510*/  FFMA.FTZ R200, R222, R14, R13 ;  /* 0x0000000edec87223 */ /* 0x000fc6000001000d */
[----:B------:R-:W4:Y:S01]  /*6520*/  LDL R204, [R1+0x8] ;  /* 0x0000080001cc7983 */ /* 0x000f220000100800 */
[C---:B------:R-:W-:Y:S02]  /*6530*/  LOP3.LUT P3, RZ, R196.reuse, 0xff0000, RZ, 0xc0, !PT ;  /* 0x00ff0000c4ff7812 */ /* 0x040fe4000786c0ff */
[----:B------:R-:W-:Y:S02]  /*6540*/  LOP3.LUT P4, RZ, R196, 0xff000000, RZ, 0xc0, !PT ;  /* 0xff000000c4ff7812 */ /* 0x000fe4000788c0ff */
[----:B------:R-:W-:Y:S01]  /*6550*/  LOP3.LUT P2, RZ, R197, 0xff, RZ, 0xc0, !PT ;  /* 0x000000ffc5ff7812 */ /* 0x000fe2000784c0ff */
[----:B--2---:R-:W-:-:S04]  /*6560*/  FADD.FTZ R200, R203, -R200 ;  /* 0x800000c8cbc87221 */ /* 0x004fc80000010000 */
[----:B-----5:R-:W-:-:S04]  /*6570*/  FFMA.FTZ R200, R16, R200, R62 ;  /* 0x000000c810c87223 */ /* 0x020fc8000001003e */
        /* <DEDUP_REMOVED lines=9> */
[----:B------:R-:W-:-:S04]  /*6610*/  FFMA.FTZ R94, R16, R94, R63 ;  /* 0x0000005e105e7223 */ /* 0x000fc8000001003f */
[----:B------:R-:W-:Y:S01]  /*6620*/  FMUL.FTZ R200, R94, R15 ;  /* 0x0000000f5ec87220 */ /* 0x000fe20000410000 */
[----:B------:R-:W-:-:S03]  /*6630*/  @P4 SHF.L.U32 R94, R193, 0x10, RZ ;  /* 0x00000010c15e4819 */ /* 0x000fc600000006ff */
[----:B------:R-:W-:Y:S01]  /*6640*/  FMUL.FTZ R205, R200, UR14 ;  /* 0x0000000ec8cd7c20 */ /* 0x000fe20008410000 */
[----:B------:R-:W-:-:S03]  /*6650*/  MOV R193, RZ ;  /* 0x000000ff00c17202 */ /* 0x000fc60000000f00 */
[----:B------:R-:W-:Y:S01]  /*6660*/  @P4 FMUL.FTZ R193, R94, R205 ;  /* 0x000000cd5ec14220 */ /* 0x000fe20000410000 */
[----:B------:R-:W-:-:S04]  /*6670*/  FFMA.FTZ R94, R220, R14, R13 ;  /* 0x0000000edc5e7223 */ /* 0x000fc8000001000d */
[----:B----4-:R-:W-:-:S04]  /*6680*/  FADD.FTZ R94, R201, -R94 ;  /* 0x8000005ec95e7221 */ /* 0x010fc80000010000 */
[----:B------:R-:W-:Y:S01]  /*6690*/  FFMA.FTZ R94, R16, R94, R56 ;  /* 0x0000005e105e7223 */ /* 0x000fe20000010038 */
        /* <DEDUP_REMOVED lines=12> */
[----:B------:R-:W-:-:S04]  /*6760*/  FFMA.FTZ R94, R16, R94, R57 ;  /* 0x0000005e105e7223 */ /* 0x000fc80000010039 */
[----:B------:R-:W-:-:S04]  /*6770*/  FMUL.FTZ R94, R94, R15 ;  /* 0x0000000f5e5e7220 */ /* 0x000fc80000410000 */
[----:B------:R-:W-:Y:S01]  /*6780*/  @P2 PRMT R95, R194, 0x7632, R95 ;  /* 0x00007632c25f2816 */ /* 0x000fe2000000005f */
[----:B------:R-:W-:-:S03]  /*6790*/  FMUL.FTZ R94, R94, UR14 ;  /* 0x0000000e5e5e7c20 */ /* 0x000fc60008410000 */
[----:B------:R-:W-:Y:S02]  /*67a0*/  @P2 SHF.L.U32 R95, R95, 0x10, RZ ;  /* 0x000000105f5f2819 */ /* 0x000fe400000006ff */
[----:B------:R-:W-:-:S03]  /*67b0*/  MOV R193, RZ ;  /* 0x000000ff00c17202 */ /* 0x000fc60000000f00 */
[-C--:B------:R-:W-:Y:S01]  /*67c0*/  @P2 FMUL.FTZ R193, R95, R94.reuse ;  /* 0x0000005e5fc12220 */ /* 0x080fe20000410000 */
[----:B------:R-:W-:-:S03]  /*67d0*/  FMUL.FTZ R94, R185, R94 ;  /* 0x0000005eb95e7220 */ /* 0x000fc60000410000 */
[----:B------:R-:W-:Y:S01]  /*67e0*/  FADD.FTZ R200, R89, R193 ;  /* 0x000000c159c87221 */ /* 0x000fe20000010000 */
[----:B------:R-:W-:Y:S01]  /*67f0*/  FFMA.FTZ R89, R218, R14, R13 ;  /* 0x0000000eda597223 */ /* 0x000fe2000001000d */
[----:B------:R-:W-:Y:S02]  /*6800*/  FSEL R204, R94, RZ, P2 ;  /* 0x000000ff5ecc7208 */ /* 0x000fe40001000000 */
[----:B------:R-:W-:Y:S01]  /*6810*/  LOP3.LUT P2, RZ, R197, 0xff0000, RZ, 0xc0, !PT ;  /* 0x00ff0000c5ff7812 */ /* 0x000fe2000784c0ff */
[----:B------:R-:W-:-:S04]  /*6820*/  FADD.FTZ R89, R226, -R89 ;  /* 0x80000059e2597221 */ /* 0x000fc80000010000 */
[----:B------:R-:W-:Y:S01]  /*6830*/  FFMA.FTZ R89, R16, R89, R58 ;  /* 0x0000005910597223 */ /* 0x000fe2000001003a */
[----:B------:R-:W-:-:S03]  /*6840*/  HFMA2 R94, -RZ, RZ, 0, 0 ;  /* 0x00000000ff5e7431 */ /* 0x000fc600000001ff */
[----:B------:R-:W-:-:S04]  /*6850*/  FMUL.FTZ R89, R89, R15 ;  /* 0x0000000f59597220 */ /* 0x000fc80000410000 */
[----:B------:R-:W-:Y:S01]  /*6860*/  @P2 SHF.L.U32 R95, R195, 0x10, RZ ;  /* 0x00000010c35f2819 */ /* 0x000fe200000006ff */
        /* <DEDUP_REMOVED lines=9> */
[----:B------:R-:W-:-:S04]  /*6900*/  FFMA.FTZ R90, R16, R90, R59 ;  /* 0x0000005a105a7223 */ /* 0x000fc8000001003b */
[----:B------:R-:W-:-:S03]  /*6910*/  FMUL.FTZ R90, R90, R15 ;  /* 0x0000000f5a5a7220 */ /* 0x000fc60000410000 */
[----:B------:R-:W-:Y:S01]  /*6920*/  @P2 PRMT R94, R195, 0x7632, R94 ;  /* 0x00007632c35e2816 */ /* 0x000fe2000000005e */
[----:B------:R-:W-:-:S03]  /*6930*/  FMUL.FTZ R90, R90, UR14 ;  /* 0x0000000e5a5a7c20 */ /* 0x000fc60008410000 */
[----:B------:R-:W-:Y:S02]  /*6940*/  @P2 SHF.L.U32 R94, R94, 0x10, RZ ;  /* 0x000000105e5e2819 */ /* 0x000fe400000006ff */
[----:B------:R-:W-:-:S03]  /*6950*/  MOV R95, RZ ;  /* 0x000000ff005f7202 */ /* 0x000fc60000000f00 */
[-C--:B------:R-:W-:Y:S01]  /*6960*/  @P2 FMUL.FTZ R95, R94, R90.reuse ;  /* 0x0000005a5e5f2220 */ /* 0x080fe20000410000 */
[----:B------:R-:W-:-:S05]  /*6970*/  FMUL.FTZ R90, R187, R90 ;  /* 0x0000005abb5a7220 */ /* 0x000fca0000410000 */
[----:B------:R-:W-:Y:S01]  /*6980*/  FSEL R90, R90, RZ, P2 ;  /* 0x000000ff5a5a7208 */ /* 0x000fe20001000000 */
[----:B------:R-:W-:-:S03]  /*6990*/  FADD.FTZ R193, R91, R95 ;  /* 0x0000005f5bc17221 */ /* 0x000fc60000010000 */
[----:B------:R-:W-:Y:S02]  /*69a0*/  F2FP.BF16.F32.PACK_AB R91, R90, R89 ;  /* 0x000000595a5b723e */ /* 0x000fe400000010ff */
[----:B------:R-:W-:Y:S01]  /*69b0*/  F2FP.BF16.F32.PACK_AB R90, R204, R88 ;  /* 0x00000058cc5a723e */ /* 0x000fe200000010ff */
[----:B------:R-:W-:Y:S01]  /*69c0*/  FFMA.FTZ R88, R0, R14, R13 ;  /* 0x0000000e00587223 */ /* 0x000fe2000001000d */
[----:B------:R-:W-:-:S03]  /*69d0*/  LOP3.LUT P2, RZ, R196, 0xff, RZ, 0xc0, !PT ;  /* 0x000000ffc4ff7812 */ /* 0x000fc6000784c0ff */
[----:B------:R-:W-:Y:S01]  /*69e0*/  FADD.FTZ R88, R227, -R88 ;  /* 0x80000058e3587221 */ /* 0x000fe20000010000 */
[----:B------:R-:W-:Y:S01]  /*69f0*/  FMUL.FTZ R89, R190, R206 ;  /* 0x000000cebe597220 */ /* 0x000fe20000410000 */
[----:B------:R-:W-:Y:S02]  /*6a00*/  FMUL.FTZ R94, R191, R205 ;  /* 0x000000cdbf5e7220 */ /* 0x000fe40000410000 */
[----:B------:R-:W-:Y:S02]  /*6a10*/  FFMA.FTZ R88, R16, R88, R60 ;  /* 0x0000005810587223 */ /* 0x000fe4000001003c */
[----:B------:R-:W-:Y:S02]  /*6a20*/  FSEL R89, R89, RZ, P3 ;  /* 0x000000ff59597208 */ /* 0x000fe40001800000 */
[----:B------:R-:W-:Y:S01]  /*6a30*/  FMUL.FTZ R88, R88, R15 ;  /* 0x0000000f58587220 */ /* 0x000fe20000410000 */
[----:B------:R-:W-:-:S03]  /*6a40*/  FSEL R94, R94, RZ, P4 ;  /* 0x000000ff5e5e7208 */ /* 0x000fc60002000000 */
[----:B------:R-:W-:Y:S01]  /*6a50*/  FMUL.FTZ R195, R88, UR14 ;  /* 0x0000000e58c37c20 */ /* 0x000fe20008410000 */
[----:B------:R-:W-:Y:S01]  /*6a60*/  F2FP.BF16.F32.PACK_AB R89, R94, R89 ;  /* 0x000000595e59723e */ /* 0x000fe200000010ff */
        /* <DEDUP_REMOVED lines=8> */
[----:B------:R-:W-:-:S04]  /*6af0*/  FFMA.FTZ R88, R16, R88, R61 ;  /* 0x0000005810587223 */ /* 0x000fc8000001003d */
        /* <DEDUP_REMOVED lines=12> */
.L_x_8785:
[----:B------:R-:W2:Y:S04]  /*6bc0*/  LDL R200, [R1+0x14] ;  /* 0x0000140001c87983 */ /* 0x000ea80000100800 */
[----:B------:R-:W3:Y:S04]  /*6bd0*/  LDL R206, [R1+0x10] ;  /* 0x0000100001ce7983 */ /* 0x000ee80000100800 */
[----:B------:R-:W4:Y:S04]  /*6be0*/  LDL R205, [R1+0xc] ;  /* 0x00000c0001cd7983 */ /* 0x000f280000100800 */
[----:B------:R-:W4:Y:S01]  /*6bf0*/  LDL R204, [R1+0x8] ;  /* 0x0000080001cc7983 */ /* 0x000f220000100800 */
[----:B------:R-:W-:Y:S01]  /*6c00*/  FFMA.FTZ R24, R222, R14, R13 ;  /* 0x0000000ede187223 */ /* 0x000fe2000001000d */
[----:B------:R-:W-:-:S02]  /*6c10*/  LOP3.LUT P3, RZ, R196, 0xff0000, RZ, 0xc0, !PT ;  /* 0x00ff0000c4ff7812 */ /* 0x000fc4000786c0ff */
[----:B------:R-:W-:Y:S01]  /*6c20*/  LOP3.LUT P4, RZ, R196, 0xff000000, RZ, 0xc0, !PT ;  /* 0xff000000c4ff7812 */ /* 0x000fe2000788c0ff */
[----:B------:R-:W-:Y:S01]  /*6c30*/  FFMA.FTZ R27, R221, R14, R13 ;  /* 0x0000000edd1b7223 */ /* 0x000fe2000001000d */
[----:B------:R-:W-:-:S09]  /*6c40*/  HFMA2 R29, -RZ, RZ, 0, 0 ;  /* 0x00000000ff1d7431 */ /* 0x000fd200000001ff */
[C---:B-----5:R-:W-:Y:S02]  /*6c50*/  @P3 SHF.L.U32 R25, R193.reuse, 0x10, RZ ;  /* 0x00000010c1193819 */ /* 0x060fe400000006ff */
[----:B------:R-:W-:-:S04]  /*6c60*/  @P4 PRMT R28, R193, 0x7632, R28 ;  /* 0x00007632c11c4816 */ /* 0x000fc8000000001c */
[----:B------:R-:W-:Y:S02]  /*6c70*/  @P4 SHF.L.U32 R28, R28, 0x10, RZ ;  /* 0x000000101c1c4819 */ /* 0x000fe400000006ff */
[----:B------:R-:W-:Y:S02]  /*6c80*/  MOV R30, RZ ;  /* 0x000000ff001e7202 */ /* 0x000fe40000000f00 */
[----:B------:R-:W-:Y:S01]  /*6c90*/  LOP3.LUT P2, RZ, R197, 0xff, RZ, 0xc0, !PT ;  /* 0x000000ffc5ff7812 */ /* 0x000fe2000784c0ff */
[----:B--2---:R-:W-:-:S04]  /*6ca0*/  FADD.FTZ R24, R200, -R24 ;  /* 0x80000018c8187221 */ /* 0x004fc80000010000 */
[----:B------:R-:W-:Y:S01]  /*6cb0*/  FFMA.FTZ R26, R16, R24, R62 ;  /* 0x00000018101a7223 */ /* 0x000fe2000001003e */
[----:B---3--:R-:W-:-:S03]  /*6cc0*/  FADD.FTZ R27, R206, -R27 ;  /* 0x8000001bce1b7221 */ /* 0x008fc60000010000 */
[----:B------:R-:W-:Y:S01]  /*6cd0*/  FMUL.FTZ R24, R26, R15 ;  /* 0x0000000f1a187220 */ /* 0x000fe20000410000 */
[----:B------:R-:W-:-:S03]  /*6ce0*/  FFMA.FTZ R27, R16, R27, R63 ;  /* 0x0000001b101b7223 */ /* 0x000fc6000001003f */
[----:B------:R-:W-:-:S04]  /*6cf0*/  FMUL.FTZ R24, R24, UR14 ;  /* 0x0000000e18187c20 */ /* 0x000fc80008410000 */
[----:B------:R-:W-:Y:S01]  /*6d00*/  @P3 FMUL.FTZ R29, R25, R24 ;  /* 0x00000018191d3220 */ /* 0x000fe20000410000 */
[----:B------:R-:W-:-:S04]  /*6d10*/  FMUL.FTZ R25, R27, R15 ;  /* 0x0000000f1b197220 */ /* 0x000fc80000410000 */
[----:B------:R-:W-:-:S04]  /*6d20*/  FMUL.FTZ R25, R25, UR14 ;  /* 0x0000000e19197c20 */ /* 0x000fc80008410000 */
        /* <DEDUP_REMOVED lines=9> */
[-C--:B------:R-:W-:Y:S01]  /*6dc0*/  @P2 FMUL.FTZ R29, R94, R31.reuse ;  /* 0x0000001f5e1d2220 */ /* 0x080fe20000410000 */
[----:B------:R-:W-:Y:S01]  /*6dd0*/  FMUL.FTZ R31, R184, R31 ;  /* 0x0000001fb81f7220 */ /* 0x000fe20000410000 */
[----:B------:R-:W-:Y:S01]  /*6de0*/  FADD.FTZ R202, R95, R30 ;  /* 0x0000001e5fca7221 */ /* 0x000fe20000010000 */
[----:B------:R-:W-:-:S03]  /*6df0*/  FFMA.FTZ R30, R219, R14, R13 ;  /* 0x0000000edb1e7223 */ /* 0x000fc6000001000d */
[----:B------:R-:W-:Y:S02]  /*6e00*/  FSEL R94, R31, RZ, P2 ;  /* 0x000000ff1f5e7208 */ /* 0x000fe40001000000 */
[----:B------:R-:W-:Y:S01]  /*6e10*/  LOP3.LUT P2, RZ, R197, 0xff00, RZ, 0xc0, !PT ;  /* 0x0000ff00c5ff7812 */ /* 0x000fe2000784c0ff */
[----:B------:R-:W-:Y:S01]  /*6e20*/  FADD.FTZ R30, R204, -R30 ;  /* 0x8000001ecc1e7221 */ /* 0x000fe20000010000 */
[----:B------:R-:W-:-:S03]  /*6e30*/  FADD.FTZ R201, R88, R29 ;  /* 0x0000001d58c97221 */ /* 0x000fc60000010000 */
[----:B------:R-:W-:-:S04]  /*6e40*/  FFMA.FTZ R29, R16, R30, R57 ;  /* 0x0000001e101d7223 */ /* 0x000fc80000010039 */
[----:B------:R-:W-:-:S04]  /*6e50*/  FMUL.FTZ R31, R29, R15 ;  /* 0x0000000f1d1f7220 */ /* 0x000fc80000410000 */
[----:B------:R-:W-:Y:S01]  /*6e60*/  @P2 PRMT R30, R194, 0x7632, R30 ;  /* 0x00007632c21e2816 */ /* 0x000fe2000000001e */
[----:B------:R-:W-:-:S03]  /*6e70*/  FMUL.FTZ R88, R31, UR14 ;  /* 0x0000000e1f587c20 */ /* 0x000fc60008410000 */
[----:B------:R-:W-:Y:S02]  /*6e80*/  @P2 SHF.L.U32 R30, R30, 0x10, RZ ;  /* 0x000000101e1e2819 */ /* 0x000fe400000006ff */
[----:B------:R-:W-:-:S03]  /*6e90*/  MOV R31, RZ ;  /* 0x000000ff001f7202 */ /* 0x000fc60000000f00 */
[-C--:B------:R-:W-:Y:S01]  /*6ea0*/  @P2 FMUL.FTZ R31, R30, R88.reuse ;  /* 0x000000581e1f2220 */ /* 0x080fe20000410000 */
[----:B------:R-:W-:Y:S01]  /*6eb0*/  FMUL.FTZ R88, R185, R88 ;  /* 0x00000058b9587220 */ /* 0x000fe20000410000 */
[----:B------:R-:W-:-:S04]  /*6ec0*/  FFMA.FTZ R30, R218, R14, R13 ;  /* 0x0000000eda1e7223 */ /* 0x000fc8000001000d */
[----:B------:R-:W-:Y:S02]  /*6ed0*/  FSEL R204, R88, RZ, P2 ;  /* 0x000000ff58cc7208 */ /* 0x000fe40001000000 */
[----:B------:R-:W-:Y:S01]  /*6ee0*/  LOP3.LUT P2, RZ, R197, 0xff0000, RZ, 0xc0, !PT ;  /* 0x00ff0000c5ff7812 */ /* 0x000fe2000784c0ff */
[----:B------:R-:W-:Y:S01]  /*6ef0*/  FADD.FTZ R30, R226, -R30 ;  /* 0x8000001ee21e7221 */ /* 0x000fe20000010000 */
[----:B------:R-:W-:-:S03]  /*6f00*/  FADD.FTZ R200, R89, R31 ;  /* 0x0000001f59c87221 */ /* 0x000fc60000010000 */
[----:B------:R-:W-:Y:S01]  /*6f10*/  FFMA.FTZ R30, R16, R30, R58 ;  /* 0x0000001e101e7223 */ /* 0x000fe2000001003a */
[----:B------:R-:W-:-:S03]  /*6f20*/  HFMA2 R88, -RZ, RZ, 0, 0 ;  /* 0x00000000ff587431 */ /* 0x000fc600000001ff */
[----:B------:R-:W-:-:S04]  /*6f30*/  FMUL.FTZ R31, R30, R15 ;  /* 0x0000000f1e1f7220 */ /* 0x000fc80000410000 */
[----:B------:R-:W-:Y:S01]  /*6f40*/  @P2 SHF.L.U32 R89, R195, 0x10, RZ ;  /* 0x00000010c3592819 */ /* 0x000fe200000006ff */
        /* <DEDUP_REMOVED lines=19> */
[----:B------:R-:W-:Y:S01]  /*7080*/  F2FP.BF16.F32.PACK_AB R91, R89, R88 ;  /* 0x00000058595b723e */ /* 0x000fe200000010ff */
[----:B------:R-:W-:Y:S01]  /*7090*/  FFMA.FTZ R88, R0, R14, R13 ;  /* 0x0000000e00587223 */ /* 0x000fe2000001000d */
[----:B------:R-:W-:Y:S01]  /*70a0*/  FMUL.FTZ R24, R190, R24 ;  /* 0x00000018be187220 */ /* 0x000fe20000410000 */
[----:B------:R-:W-:Y:S01]  /*70b0*/  FMUL.FTZ R25, R191, R25 ;  /* 0x00000019bf197220 */ /* 0x000fe20000410000 */
[----:B------:R-:W-:Y:S01]  /*70c0*/  LOP3.LUT P2, RZ, R196, 0xff, RZ, 0xc0, !PT ;  /* 0x000000ffc4ff7812 */ /* 0x000fe2000784c0ff */
[----:B------:R-:W-:Y:S02]  /*70d0*/  FADD.FTZ R88, R227, -R88 ;  /* 0x80000058e3587221 */ /* 0x000fe40000010000 */
[----:B------:R-:W-:Y:S02]  /*70e0*/  FSEL R89, R24, RZ, P3 ;  /* 0x000000ff18597208 */ /* 0x000fe40001800000 */
[----:B------:R-:W-:Y:S01]  /*70f0*/  FSEL R25, R25, RZ, P4 ;  /* 0x000000ff19197208 */ /* 0x000fe20002000000 */
[----:B------:R-:W-:-:S03]  /*7100*/  FFMA.FTZ R24, R16, R88, R60 ;  /* 0x0000005810187223 */ /* 0x000fc6000001003c */
[----:B------:R-:W-:Y:S01]  /*7110*/  F2FP.BF16.F32.PACK_AB R89, R25, R89 ;  /* 0x000000591959723e */ /* 0x000fe200000010ff */
[----:B------:R-:W-:Y:S01]  /*7120*/  FMUL.FTZ R25, R24, R15 ;  /* 0x0000000f18197220 */ /* 0x000fe20000410000 */
[----:B------:R-:W-:-:S03]  /*7130*/  F2FP.BF16.F32.PACK_AB R90, R204, R94 ;  /* 0x0000005ecc5a723e */ /* 0x000fc600000010ff */
        /* <DEDUP_REMOVED lines=9> */
[----:B------:R-:W-:Y:S01]  /*71d0*/  FFMA.FTZ R25, R16, R25, R61 ;  /* 0x0000001910197223 */ /* 0x000fe2000001003d */
[----:B------:R-:W-:-:S03]  /*71e0*/  @P3 SHF.L.U32 R192, R95, 0x10, RZ ;  /* 0x000000105fc03819 */ /* 0x000fc600000006ff */
[----:B------:R-:W-:Y:S01]  /*71f0*/  FMUL.FTZ R92, R25, R15 ;  /* 0x0000000f195c7220 */ /* 0x000fe20000410000 */
[----:B------:R-:W-:-:S03]  /*7200*/  MOV R95, RZ ;  /* 0x000000ff005f7202 */ /* 0x000fc60000000f00 */
[----:B------:R-:W-:Y:S01]  /*7210*/  FMUL.FTZ R92, R92, UR14 ;  /* 0x0000000e5c5c7c20 */ /* 0x000fe20008410000 */
[----:B------:R-:W-:-:S03]  /*7220*/  FMUL.FTZ R88, R188, R88 ;  /* 0x00000058bc587220 */ /* 0x000fc60000410000 */
[-C--:B------:R-:W-:Y:S01]  /*7230*/  @P3 FMUL.FTZ R95, R192, R92.reuse ;  /* 0x0000005cc05f3220 */ /* 0x080fe20000410000 */
[----:B------:R-:W-:Y:S01]  /*7240*/  FMUL.FTZ R92, R189, R92 ;  /* 0x0000005cbd5c7220 */ /* 0x000fe20000410000 */
[----:B------:R-:W-:-:S04]  /*7250*/  FSEL R88, R88, RZ, P2 ;  /* 0x000000ff58587208 */ /* 0x000fc80001000000 */
[----:B------:R-:W-:Y:S01]  /*7260*/  FSEL R92, R92, RZ, P3 ;  /* 0x000000ff5c5c7208 */ /* 0x000fe20001800000 */
[----:B------:R-:W-:-:S03]  /*7270*/  FADD.FTZ R95, R93, R95 ;  /* 0x0000005f5d5f7221 */ /* 0x000fc60000010000 */
[----:B------:R-:W-:-:S07]  /*7280*/  F2FP.BF16.F32.PACK_AB R88, R92, R88 ;  /* 0x000000585c58723e */ /* 0x000fce00000010ff */
.L_x_8786:
        /* <DEDUP_REMOVED lines=18> */
.L_x_8784:
[----:B------:R-:W-:Y:S05]  /*73b0*/  BSYNC.RECONVERGENT B2 ;  /* 0x0000000000027941 */ /* 0x000fea0003800200 */
.L_x_8783:
        /* <DEDUP_REMOVED lines=18> */
[C---:B-----5:R-:W-:Y:S01]  /*74e0*/  FFMA.FTZ R26, R16.reuse, R24, R54 ;  /* 0x00000018101a7223 */ /* 0x060fe20000010036 */
[----:B------:R-:W-:Y:S01]  /*74f0*/  LOP3.LUT P3, RZ, R23, 0xff, RZ, 0xc0, !PT ;  /* 0x000000ff17ff7812 */ /* 0x000fe2000786c0ff */
[----:B------:R-:W-:-:S02]  /*7500*/  FFMA.FTZ R27, R16, R27, R55 ;  /* 0x0000001b101b7223 */ /* 0x000fc40000010037 */
        /* <DEDUP_REMOVED lines=19> */
[----:B------:R-:W-:Y:S01]  /*7640*/  FFMA.FTZ R28, R16, R28, R48 ;  /* 0x0000001c101c7223 */ /* 0x000fe20000010030 */
[----:B------:R-:W-:Y:S01]  /*7650*/  FADD.FTZ R30, R247, -R30 ;  /* 0x8000001ef71e7221 */ /* 0x000fe20000010000 */
[----:B------:R-:W-:Y:S02]  /*7660*/  FSEL R25, R25, RZ, P5 ;  /* 0x000000ff19197208 */ /* 0x000fe40002800000 */
[----:B------:R-:W-:-:S04]  /*7670*/  FMUL.FTZ R31, R28, R15 ;  /* 0x0000000f1c1f7220 */ /* 0x000fc80000410000 */
[----:B------:R-:W-:-:S04]  /*7680*/  FMUL.FTZ R31, R31, UR14 ;  /* 0x0000000e1f1f7c20 */ /* 0x000fc80008410000 */
[-C--:B------:R-:W-:Y:S01]  /*7690*/  @P3 FMUL.FTZ R29, R86, R31.reuse ;  /* 0x0000001f561d3220 */ /* 0x080fe20000410000 */
[----:B------:R-:W-:-:S03]  /*76a0*/  FMUL.FTZ R31, R176, R31 ;  /* 0x0000001fb01f7220 */ /* 0x000fc60000410000 */
[----:B------:R-:W-:Y:S01]  /*76b0*/  FADD.FTZ R201, R80, R29 ;  /* 0x0000001d50c97221 */ /* 0x000fe20000010000 */
[----:B------:R-:W-:Y:S01]  /*76c0*/  FFMA.FTZ R29, R16, R30, R49 ;  /* 0x0000001e101d7223 */ /* 0x000fe20000010031 */
        /* <DEDUP_REMOVED lines=15> */
[----:B------:R-:W-:-:S04]  /*77c0*/  FFMA.FTZ R30, R16, R30, R50 ;  /* 0x0000001e101e7223 */ /* 0x000fc80000010032 */
        /* <DEDUP_REMOVED lines=11> */
[----:B------:R-:W-:-:S04]  /*7880*/  FFMA.FTZ R31, R16, R31, R51 ;  /* 0x0000001f101f7223 */ /* 0x000fc80000010033 */
        /* <DEDUP_REMOVED lines=16> */
[----:B------:R-:W-:Y:S02]  /*7990*/  FFMA.FTZ R24, R16, R80, R52 ;  /* 0x0000005010187223 */ /* 0x000fe40000010034 */
        /* <DEDUP_REMOVED lines=13> */
[----:B------:R-:W-:-:S04]  /*7a70*/  FFMA.FTZ R25, R16, R25, R53 ;  /* 0x0000001910197223 */ /* 0x000fc80000010035 */
        /* <DEDUP_REMOVED lines=8> */
.L_x_8789:
[----:B------:R-:W-:Y:S01]  /*7b00*/  FFMA.FTZ R200, R214, R14, R13 ;  /* 0x0000000ed6c87223 */ /* 0x000fe2000001000d */
[C---:B------:R-:W-:Y:S01]  /*7b10*/  LOP3.LUT P4, RZ, R22.reuse, 0xff0000, RZ, 0xc0, !PT ;  /* 0x00ff000016ff7812 */ /* 0x040fe2000788c0ff */
[----:B------:R-:W-:Y:S01]  /*7b20*/  HFMA2 R203, -RZ, RZ, 0, 0 ;  /* 0x00000000ffcb7431 */ /* 0x000fe200000001ff */
[----:B------:R-:W-:Y:S01]  /*7b30*/  LOP3.LUT P5, RZ, R22, 0xff000000, RZ, 0xc0, !PT ;  /* 0xff00000016ff7812 */ /* 0x000fe200078ac0ff */
[----:B------:R-:W-:Y:S01]  /*7b40*/  FADD.FTZ R200, R250, -R200 ;  /* 0x800000c8fac87221 */ /* 0x000fe20000010000 */
[----:B------:R-:W-:-:S03]  /*7b50*/  LOP3.LUT P3, RZ, R23, 0xff, RZ, 0xc0, !PT ;  /* 0x000000ff17ff7812 */ /* 0x000fc6000786c0ff */
[----:B-----5:R-:W-:-:S04]  /*7b60*/  FFMA.FTZ R200, R16, R200, R54 ;  /* 0x000000c810c87223 */ /* 0x020fc80000010036 */
        /* <DEDUP_REMOVED lines=8> */
[----:B------:R-:W-:-:S04]  /*7bf0*/  FFMA.FTZ R86, R16, R86, R55 ;  /* 0x0000005610567223 */ /* 0x000fc80000010037 */
        /* <DEDUP_REMOVED lines=10> */
[----:B------:R-:W-:-:S04]  /*7ca0*/  FFMA.FTZ R86, R16, R86, R48 ;  /* 0x0000005610567223 */ /* 0x000fc80000010030 */
        /* <DEDUP_REMOVED lines=10> */
[----:B------:R-:W-:-:S04]  /*7d50*/  FFMA.FTZ R86, R16, R86, R49 ;  /* 0x0000005610567223 */ /* 0x000fc80000010031 */
        /* <DEDUP_REMOVED lines=12> */
[----:B------:R-:W-:-:S04]  /*7e20*/  FFMA.FTZ R81, R16, R81, R50 ;  /* 0x0000005110517223 */ /* 0x000fc80000010032 */
        /* <DEDUP_REMOVED lines=12> */
[----:B------:R-:W-:-:S04]  /*7ef0*/  FFMA.FTZ R82, R16, R82, R51 ;  /* 0x0000005210527223 */ /* 0x000fc80000010033 */
        /* <DEDUP_REMOVED lines=19> */
[----:B------:R-:W-:Y:S01]  /*8030*/  FFMA.FTZ R80, R16, R80, R52 ;  /* 0x0000005010507223 */ /* 0x000fe20000010034 */
        /* <DEDUP_REMOVED lines=9> */
[----:B------:R-:W-:-:S04]  /*80d0*/  FFMA.FTZ R80, R16, R80, R53 ;  /* 0x0000005010507223 */ /* 0x000fc80000010035 */
        /* <DEDUP_REMOVED lines=11> */
.L_x_8790:
        /* <DEDUP_REMOVED lines=16> */
.L_x_8788:
[----:B------:R-:W-:Y:S05]  /*8290*/  BSYNC.RECONVERGENT B2 ;  /* 0x0000000000027941 */ /* 0x000fea0003800200 */
.L_x_8787:
        /* <DEDUP_REMOVED lines=18> */
[C---:B-----5:R-:W-:Y:S01]  /*83c0*/  FFMA.FTZ R26, R16.reuse, R24, R46 ;  /* 0x00000018101a7223 */ /* 0x060fe2000001002e */
[----:B------:R-:W-:Y:S02]  /*83d0*/  HFMA2 R31, -RZ, RZ, 0, 0 ;  /* 0x00000000ff1f7431 */ /* 0x000fe400000001ff */
[----:B------:R-:W-:Y:S01]  /*83e0*/  FFMA.FTZ R27, R16, R27, R47 ;  /* 0x0000001b101b7223 */ /* 0x000fe2000001002f */
        /* <DEDUP_REMOVED lines=15> */
[----:B------:R-:W-:Y:S01]  /*84e0*/  FFMA.FTZ R28, R16, R28, R40 ;  /* 0x0000001c101c7223 */ /* 0x000fe20000010028 */
        /* <DEDUP_REMOVED lines=11> */
[----:B------:R-:W-:Y:S01]  /*85a0*/  FFMA.FTZ R29, R16, R29, R41 ;  /* 0x0000001d101d7223 */ /* 0x000fe20000010029 */
        /* <DEDUP_REMOVED lines=43> */
[----:B------:R-:W-:Y:S01]  /*8860*/  FFMA.FTZ R24, R16, R72, R44 ;  /* 0x0000004810187223 */ /* 0x000fe2000001002c */
        /* <DEDUP_REMOVED lines=22> */
.L_x_8793:
[----:B------:R-:W-:Y:S01]  /*89d0*/  FFMA.FTZ R200, R10, R14, R13 ;  /* 0x0000000e0ac87223 */ /* 0x000fe2000001000d */
[C---:B------:R-:W-:Y:S01]  /*89e0*/  LOP3.LUT P4, RZ, R20.reuse, 0xff0000, RZ, 0xc0, !PT ;  /* 0x00ff000014ff7812 */ /* 0x040fe2000788c0ff */
[----:B------:R-:W-:Y:S01]  /*89f0*/  HFMA2 R203, -RZ, RZ, 0, 0 ;  /* 0x00000000ffcb7431 */ /* 0x000fe200000001ff */
[----:B------:R-:W-:Y:S01]  /*8a00*/  LOP3.LUT P5, RZ, R20, 0xff000000, RZ, 0xc0, !PT ;  /* 0xff00000014ff7812 */ /* 0x000fe200078ac0ff */
[----:B------:R-:W-:Y:S01]  /*8a10*/  FADD.FTZ R200, R242, -R200 ;  /* 0x800000c8f2c87221 */ /* 0x000fe20000010000 */
[C---:B------:R-:W-:Y:S02]  /*8a20*/  LOP3.LUT P3, RZ, R21.reuse, 0xff, RZ, 0xc0, !PT ;  /* 0x000000ff15ff7812 */ /* 0x040fe4000786c0ff */
[----:B------:R-:W-:Y:S01]  /*8a30*/  LOP3.LUT P6, RZ, R21, 0xff00, RZ, 0xc0, !PT ;  /* 0x0000ff0015ff7812 */ /* 0x000fe200078cc0ff */
        /* <DEDUP_REMOVED lines=23> */
[----:B------:R-:W-:-:S04]  /*8bb0*/  @P3 FMUL.FTZ R79, R193, R78 ;  /* 0x0000004ec14f3220 */ /* 0x000fc80000410000 */
[----:B------:R-:W-:Y:S01]  /*8bc0*/  FADD.FTZ R201, R72, R79 ;  /* 0x0000004f48c97221 */ /* 0x000fe20000010000 */
[----:B------:R-:W-:Y:S01]  /*8bd0*/  FFMA.FTZ R72, R6, R14, R13 ;  /* 0x0000000e06487223 */ /* 0x000fe2000001000d */
[----:B------:R-:W-:-:S03]  /*8be0*/  @P6 PRMT R79, R194, 0x7632, R79 ;  /* 0x00007632c24f6816 */ /* 0x000fc6000000004f */
[----:B------:R-:W-:-:S04]  /*8bf0*/  FADD.FTZ R72, R232, -R72 ;  /* 0x80000048e8487221 */ /* 0x000fc80000010000 */
[----:B------:R-:W-:-:S04]  /*8c00*/  FFMA.FTZ R72, R16, R72, R41 ;  /* 0x0000004810487223 */ /* 0x000fc80000010029 */
        /* <DEDUP_REMOVED lines=46> */
[----:B------:R-:W-:-:S03]  /*8ef0*/  FFMA.FTZ R72, R16, R72, R44 ;  /* 0x0000004810487223 */ /* 0x000fc6000001002c */
        /* <DEDUP_REMOVED lines=22> */
.L_x_8794:
        /* <DEDUP_REMOVED lines=16> */
.L_x_8792:
[----:B------:R-:W-:Y:S05]  /*9160*/  BSYNC.RECONVERGENT B2 ;  /* 0x0000000000027941 */ /* 0x000fea0003800200 */
.L_x_8791:
        /* <DEDUP_REMOVED lines=15> */
[C---:B-----5:R-:W-:Y:S01]  /*9260*/  FFMA.FTZ R26, R16.reuse, R24, R38 ;  /* 0x00000018101a7223 */ /* 0x060fe20000010026 */
[C---:B------:R-:W-:Y:S01]  /*9270*/  LOP3.LUT P5, RZ, R19.reuse, 0xff00, RZ, 0xc0, !PT ;  /* 0x0000ff0013ff7812 */ /* 0x040fe200078ac0ff */
[----:B------:R-:W-:Y:S01]  /*9280*/  FFMA.FTZ R27, R16, R27, R39 ;  /* 0x0000001b101b7223 */ /* 0x000fe20000010027 */
        /* <DEDUP_REMOVED lines=17> */
[----:B------:R-:W-:Y:S01]  /*93a0*/  FFMA.FTZ R28, R16, R28, R32 ;  /* 0x0000001c101c7223 */ /* 0x000fe20000010020 */
        /* <DEDUP_REMOVED lines=13> */
[----:B------:R-:W-:Y:S01]  /*9480*/  FFMA.FTZ R29, R16, R29, R33 ;  /* 0x0000001d101d7223 */ /* 0x000fe20000010021 */
[----:B------:R-:W-:Y:S01]  /*9490*/  @P5 SHF.L.U32 R30, R30, 0x10, RZ ;  /* 0x000000101e1e5819 */ /* 0x000fe200000006ff */
[----:B------:R-:W-:Y:S01]  /*94a0*/  FFMA.FTZ R31, R2, R14, R13 ;  /* 0x0000000e021f7223 */ /* 0x000fe2000001000d */
[----:B------:R-:W-:Y:S01]  /*94b0*/  ISETP.GE.U32.AND P2, PT, R18, RZ, PT ;  /* 0x000000ff1200720c */ /* 0x000fe20003f46070 */
[----:B------:R-:W-:-:S02]  /*94c0*/  FMUL.FTZ R64, R29, R15 ;  /* 0x0000000f1d407220 */ /* 0x000fc40000410000 */
[----:B------:R-:W-:Y:S01]  /*94d0*/  FADD.FTZ R31, R228, -R31 ;  /* 0x8000001fe41f7221 */ /* 0x000fe20000010000 */
[----:B------:R-:W-:Y:S01]  /*94e0*/  ISETP.GE.U32.AND.EX P2, PT, R19, 0x1000000, PT, P2 ;  /* 0x010000001300780c */ /* 0x000fe20003f46120 */
[----:B------:R-:W-:Y:S02]  /*94f0*/  FMUL.FTZ R64, R64, UR14 ;  /* 0x0000000e40407c20 */ /* 0x000fe40008410000 */
[----:B------:R-:W-:Y:S02]  /*9500*/  FFMA.FTZ R31, R16, R31, R35 ;  /* 0x0000001f101f7223 */ /* 0x000fe40000010023 */
[----:B------:R-:W-:Y:S01]  /*9510*/  @P5 FMUL.FTZ R193, R30, R64 ;  /* 0x000000401ec15220 */ /* 0x000fe20000410000 */
[----:B------:R-:W-:Y:S01]  /*9520*/  FFMA.FTZ R30, R3, R14, R13 ;  /* 0x0000000e031e7223 */ /* 0x000fe2000001000d */
[----:B------:R-:W-:Y:S02]  /*9530*/  FMUL.FTZ R64, R161, R64 ;  /* 0x00000040a1407220 */ /* 0x000fe40000410000 */
[----:B------:R-:W-:Y:S01]  /*9540*/  FADD.FTZ R200, R65, R193 ;  /* 0x000000c141c87221 */ /* 0x000fe20000010000 */
[----:B------:R-:W-:Y:S01]  /*9550*/  FADD.FTZ R30, R229, -R30 ;  /* 0x8000001ee51e7221 */ /* 0x000fe20000010000 */
[----:B------:R-:W-:-:S02]  /*9560*/  @P6 SHF.L.U32 R193, R195, 0x10, RZ ;  /* 0x00000010c3c16819 */ /* 0x000fc400000006ff */
[----:B------:R-:W-:Y:S01]  /*9570*/  FSEL R64, R64, RZ, P5 ;  /* 0x000000ff40407208 */ /* 0x000fe20002800000 */
[----:B------:R-:W-:-:S04]  /*9580*/  FFMA.FTZ R30, R16, R30, R34 ;  /* 0x0000001e101e7223 */ /* 0x000fc80000010022 */
        /* <DEDUP_REMOVED lines=26> */
[----:B------:R-:W-:-:S04]  /*9730*/  FFMA.FTZ R24, R16, R64, R36 ;  /* 0x0000004010187223 */ /* 0x000fc80000010024 */
[----:B------:R-:W-:-:S04]  /*9740*/  FMUL.FTZ R25, R24, R15 ;  /* 0x0000000f18197220 */ /* 0x000fc80000410000 */
[----:B------:R-:W-:Y:S01]  /*9750*/  FMUL.FTZ R64, R25, UR14 ;  /* 0x0000000e19407c20 */ /* 0x000fe20008410000 */
[----:B------:R-:W-:-:S05]  /*9760*/  @P2 SHF.L.U32 R25, R192, 0x10, RZ ;  /* 0x00000010c0192819 */ /* 0x000fca00000006ff */
[----:B------:R-:W-:Y:S01]  /*9770*/  @P2 FMUL.FTZ R195, R25, R64 ;  /* 0x0000004019c32220 */ /* 0x000fe20000410000 */
[----:B------:R-:W-:Y:S01]  /*9780*/  FFMA.FTZ R25, R16, R13, R37 ;  /* 0x0000000d10197223 */ /* 0x000fe20000010025 */
        /* <DEDUP_REMOVED lines=14> */
.L_x_8795:
[----:B------:R-:W-:Y:S01]  /*9870*/  FFMA.FTZ R200, R209, R14, R13 ;  /* 0x0000000ed1c87223 */ /* 0x000fe2000001000d */
[C---:B------:R-:W-:Y:S02]  /*9880*/  LOP3.LUT P3, RZ, R18.reuse, 0xff0000, RZ, 0xc0, !PT ;  /* 0x00ff000012ff7812 */ /* 0x040fe4000786c0ff */
[----:B------:R-:W-:Y:S01]  /*9890*/  LOP3.LUT P4, RZ, R18, 0xff000000, RZ, 0xc0, !PT ;  /* 0xff00000012ff7812 */ /* 0x000fe2000788c0ff */
[----:B------:R-:W-:Y:S01]  /*98a0*/  FADD.FTZ R200, R236, -R200 ;  /* 0x800000c8ecc87221 */ /* 0x000fe20000010000 */
[C---:B------:R-:W-:Y:S02]  /*98b0*/  LOP3.LUT P6, RZ, R19.reuse, 0xff, RZ, 0xc0, !PT ;  /* 0x000000ff13ff7812 */ /* 0x040fe400078cc0ff */
[C---:B------:R-:W-:Y:S01]  /*98c0*/  LOP3.LUT P5, RZ, R19.reuse, 0xff00, RZ, 0xc0, !PT ;  /* 0x0000ff0013ff7812 */ /* 0x040fe200078ac0ff */
[----:B-----5:R-:W-:Y:S01]  /*98d0*/  FFMA.FTZ R200, R16, R200, R38 ;  /* 0x000000c810c87223 */ /* 0x020fe20000010026 */
        /* <DEDUP_REMOVED lines=11> */
[----:B------:R-:W-:-:S04]  /*9990*/  FFMA.FTZ R200, R16, R200, R39 ;  /* 0x000000c810c87223 */ /* 0x000fc80000010027 */
        /* <DEDUP_REMOVED lines=8> */
[----:B------:R-:W-:-:S04]  /*9a20*/  FFMA.FTZ R193, R16, R193, R32 ;  /* 0x000000c110c17223 */ /* 0x000fc80000010020 */
        /* <DEDUP_REMOVED lines=10> */
[----:B------:R-:W-:-:S04]  /*9ad0*/  FFMA.FTZ R64, R16, R64, R33 ;  /* 0x0000004010407223 */ /* 0x000fc80000010021 */
        /* <DEDUP_REMOVED lines=9> */
[----:B------:R-:W-:-:S04]  /*9b70*/  FFMA.FTZ R65, R16, R65, R34 ;  /* 0x0000004110417223 */ /* 0x000fc80000010022 */
        /* <DEDUP_REMOVED lines=32> */
[----:B------:R-:W-:Y:S01]  /*9d80*/  FFMA.FTZ R14, R16, R14, R36 ;  /* 0x0000000e100e7223 */ /* 0x000fe20000010024 */
[----:B------:R-:W-:Y:S01]  /*9d90*/  FSEL R64, R64, RZ, P3 ;  /* 0x000000ff40407208 */ /* 0x000fe20001800000 */
[----:B------:R-:W-:Y:S01]  /*9da0*/  FFMA.FTZ R13, R16, R13, R37 ;  /* 0x0000000d100d7223 */ /* 0x000fe20000010025 */
        /* <DEDUP_REMOVED lines=21> */
.L_x_8796:
        /* <DEDUP_REMOVED lines=12> */
.L_x_8780:
[----:B------:R-:W-:Y:S05]  /*9fc0*/  BSYNC.RECONVERGENT B1 ;  /* 0x0000000000017941 */ /* 0x000fea0003800200 */
.L_x_8766:
[----:B------:R-:W2:Y:S01]  /*9fd0*/  LDL.LU R14, [R1+0x1c] ;  /* 0x00001c00010e7983 */ /* 0x000ea20000300800 */
[----:B------:R-:W2:Y:S02]  /*9fe0*/  LDC.64 R12, c[0x0][0x380] ;  /* 0x0000e000ff0c7b82 */ /* 0x000ea40000000a00 */
[----:B--2---:R-:W-:-:S04]  /*9ff0*/  LEA R14, R12, R14, 0x2 ;  /* 0x0000000e0c0e7211 */ /* 0x004fc800078e10ff */
[----:B------:R-:W-:Y:S01]  /*a000*/  ISETP.GE.AND P1, PT, R14, R13, PT ;  /* 0x0000000d0e00720c */ /* 0x000fe20003f26270 */
[----:B------:R1:W-:-:S12]  /*a010*/  STL [R1+0x1c], R14 ;  /* 0x00001c0e01007387 */ /* 0x0003d80000100800 */
[----:B-1----:R-:W-:Y:S05]  /*a020*/  @!P1 BRA `(.L_x_8797) ;  /* 0xffffff6c000c9947 */ /* 0x002fea000383ffff */
.L_x_8756:
[----:B------:R-:W-:Y:S05]  /*a030*/  BSYNC B0 ;  /* 0x0000000000007941 */ /* 0x000fea0003800000 */
.L_x_8755:
[----:B------:R-:W2:Y:S01]  /*a040*/  LDL.LU R192, [R1+0x2c] ;  /* 0x00002c0001c07983 */ /* 0x000ea20000300800 */
[----:B------:R-:W1:Y:S01]  /*a050*/  S2R R193, SR_TID.X ;  /* 0x0000000000c17919 */ /* 0x000e620000002100 */
[----:B------:R-:W3:Y:S01]  /*a060*/  S2R R5, SR_CgaCtaId ;  /* 0x0000000000057919 */ /* 0x000ee20000008800 */
[----:B------:R-:W-:Y:S01]  /*a070*/  MOV R4, 0x400 ;  /* 0x0000040000047802 */ /* 0x000fe20000000f00 */
[----:B------:R-:W-:Y:S05]  /*a080*/  WARPSYNC.ALL ;  /* 0x0000000000007948 */ /* 0x000fea0003800000 */
[C---:B-1----:R-:W-:Y:S01]  /*a090*/  SHF.L.U32 R2, R193.reuse, 0x7, RZ ;  /* 0x00000007c1027819 */ /* 0x042fe200000006ff */
[----:B------:R-:W1:Y:S01]  /*a0a0*/  LDCU.128 UR16, c[0x0][0x440] ;  /* 0x00008800ff1077ac */ /* 0x000e620008000c00 */
[----:B------:R-:W-:-:S02]  /*a0b0*/  SHF.L.U32 R0, R193, 0x5, RZ ;  /* 0x00000005c1007819 */ /* 0x000fc400000006ff */
[----:B------:R-:W-:Y:S02]  /*a0c0*/  LOP3.LUT R3, R2, 0x3000, RZ, 0xc0, !PT ;  /* 0x0000300002037812 */ /* 0x000fe400078ec0ff */
[----:B---3--:R-:W-:Y:S02]  /*a0d0*/  LEA R5, R5, R4, 0x18 ;  /* 0x0000000405057211 */ /* 0x008fe400078ec0ff */
        /* <DEDUP_REMOVED lines=12> */
[----:B------:R-:W3:Y:S04]  /*a1a0*/  LDS R2, [R8] ;  /* 0x0000000008027984 */ /* 0x000ee80000000800 */
[----:B------:R-:W-:Y:S04]  /*a1b0*/  LDS R3, [R8+0x1000] ;  /* 0x0010000008037984 */ /* 0x000fe80000000800 */
[----:B------:R-:W-:Y:S04]  /*a1c0*/  LDS R9, [R8+0x200] ;  /* 0x0002000008097984 */ /* 0x000fe80000000800 */
        /* <DEDUP_REMOVED lines=39> */
[----:B------:R-:W4:Y:S04]  /*a440*/  LDS R4, [R8] ;  /* 0x0000000008047984 */ /* 0x000f280000000800 */
        /* <DEDUP_REMOVED lines=44> */
[----:B------:R-:W4:Y:S04]  /*a710*/  LDS R6, [R8] ;  /* 0x0000000008067984 */ /* 0x000f280000000800 */
[----:B------:R-:W4:Y:S04]  /*a720*/  LDS R93, [R8+0x1000] ;  /* 0x00100000085d7984 */ /* 0x000f280000000800 */
[----:B------:R-:W4:Y:S04]  /*a730*/  LDS R89, [R8+0x2000] ;  /* 0x0020000008597984 */ /* 0x000f280000000800 */
[----:B------:R-:W4:Y:S01]  /*a740*/  LDS R85, [R8+0x3000] ;  /* 0x0030000008557984 */ /* 0x000f220000000800 */
[----:B0-----:R-:W-:-:S04]  /*a750*/  IADD3 R72, P0, PT, R76, R193, RZ ;  /* 0x000000c14c487210 */ /* 0x001fc80007f1e0ff */
[----:B-1----:R-:W-:Y:S02]  /*a760*/  IADD3.X R65, PT, PT, RZ, RZ, RZ, P0, !PT ;  /* 0x000000ffff417210 */ /* 0x002fe400007fe4ff */
[C---:B------:R-:W-:Y:S02]  /*a770*/  SHF.L.U32 R64, R72.reuse, 0x2, RZ ;  /* 0x0000000248407819 */ /* 0x040fe400000006ff */
        /* <DEDUP_REMOVED lines=10> */
[----:B---3--:R-:W-:Y:S01]  /*a820*/  FADD.FTZ R2, RZ, R2 ;  /* 0x00000002ff027221 */ /* 0x008fe20000010000 */
[----:B----4-:R-:W-:Y:S01]  /*a830*/  FADD.FTZ R4, RZ, R4 ;  /* 0x00000004ff047221 */ /* 0x010fe20000010000 */
        /* <DEDUP_REMOVED lines=29> */
.L_x_8799:
[----:B------:R-:W-:Y:S05]  /*aa10*/  BSYNC.RECONVERGENT B0 ;  /* 0x0000000000007941 */ /* 0x000fea0003800200 */
.L_x_8798:
        /* <DEDUP_REMOVED lines=129> */
.L_x_8801:
[----:B------:R-:W-:Y:S05]  /*b230*/  BSYNC.RECONVERGENT B0 ;  /* 0x0000000000007941 */ /* 0x000fea0003800200 */
.L_x_8800:
        /* <DEDUP_REMOVED lines=18> */
.L_x_8803:
[----:B------:R-:W-:Y:S05]  /*b360*/  BSYNC.RECONVERGENT B0 ;  /* 0x0000000000007941 */ /* 0x000fea0003800200 */
.L_x_8802:
        /* <DEDUP_REMOVED lines=18> */
.L_x_8805:
[----:B------:R-:W-:Y:S05]  /*b490*/  BSYNC.RECONVERGENT B0 ;  /* 0x0000000000007941 */ /* 0x000fea0003800200 */
.L_x_8804:
        /* <DEDUP_REMOVED lines=18> */
.L_x_8807:
[----:B------:R-:W-:Y:S05]  /*b5c0*/  BSYNC.RECONVERGENT B0 ;  /* 0x0000000000007941 */ /* 0x000fea0003800200 */
.L_x_8806:
        /* <DEDUP_REMOVED lines=18> */
.L_x_8809:
[----:B------:R-:W-:Y:S05]  /*b6f0*/  BSYNC.RECONVERGENT B0 ;  /* 0x0000000000007941 */ /* 0x000fea0003800200 */
.L_x_8808:
        /* <DEDUP_REMOVED lines=18> */
.L_x_8811:
[----:B------:R-:W-:Y:S05]  /*b820*/  BSYNC.RECONVERGENT B0 ;  /* 0x0000000000007941 */ /* 0x000fea0003800200 */
.L_x_8810:
        /* <DEDUP_REMOVED lines=11> */
.L_x_8765:
        /* <DEDUP_REMOVED lines=8> */
.L_x_8813:
[----:B------:R-:W-:Y:S05]  /*b960*/  BSYNC B1 ;  /* 0x0000000000017941 */ /* 0x000fea0003800000 */
.L_x_8812:
        /* <DEDUP_REMOVED lines=9> */
.L_x_8814:
        /* <DEDUP_REMOVED lines=8> */
.L_x_8815:
[----:B------:R-:W-:Y:S02]  /*ba80*/  MOV R193, R195 ;  /* 0x000000c300c17202 */ /* 0x000fe40000000f00 */
[----:B------:R-:W-:-:S05]  /*ba90*/  MOV R13, R201 ;  /* 0x000000c9000d7202 */ /* 0x000fca0000000f00 */
[----:B------:R-:W-:Y:S01]  /*baa0*/  FADD.FTZ R194, R194, R13 ;  /* 0x0000000dc2c27221 */ /* 0x000fe20000010000 */
[----:B------:R-:W-:-:S07]  /*bab0*/  MOV R13, 0xffffffff ;  /* 0xffffffff000d7802 */ /* 0x000fce0000000f00 */
[----:B------:R-:W-:Y:S05]  /*bac0*/  WARPSYNC.COLLECTIVE R13, `(.L_x_8816) ;  /* 0x000000000d087348 */ /* 0x000fea0003c00000 */
[----:B------:R0:W1:Y:S02]  /*bad0*/  SHFL.BFLY P5, R201, R193, R192, R14 ;  /* 0x0c0000c0c1c97389 */ /* 0x00006400000a000e */
[----:B01----:R-:W-:Y:S05]  /*bae0*/  ENDCOLLECTIVE ;  /* 0x000000000000791b */ /* 0x003fea0003800000 */
.L_x_8816:
        /* <DEDUP_REMOVED lines=8> */
.L_x_8817:
[----:B------:R-:W-:Y:S02]  /*bb70*/  MOV R193, R195 ;  /* 0x000000c300c17202 */ /* 0x000fe40000000f00 */
[----:B------:R-:W-:-:S05]  /*bb80*/  MOV R13, R201 ;  /* 0x000000c9000d7202 */ /* 0x000fca0000000f00 */
[----:B------:R-:W-:Y:S01]  /*bb90*/  FADD.FTZ R194, R194, R13 ;  /* 0x0000000dc2c27221 */ /* 0x000fe20000010000 */
[----:B------:R-:W-:-:S07]  /*bba0*/  MOV R13, 0xffffffff ;  /* 0xffffffff000d7802 */ /* 0x000fce0000000f00 */
[----:B------:R-:W-:Y:S05]  /*bbb0*/  WARPSYNC.COLLECTIVE R13, `(.L_x_8818) ;  /* 0x000000000d087348 */ /* 0x000fea0003c00000 */
[----:B------:R0:W1:Y:S02]  /*bbc0*/  SHFL.BFLY P5, R201, R193, R192, R14 ;  /* 0x0c0000c0c1c97389 */ /* 0x00006400000a000e */
[----:B01----:R-:W-:Y:S05]  /*bbd0*/  ENDCOLLECTIVE ;  /* 0x000000000000791b */ /* 0x003fea0003800000 */
.L_x_8818:
        /* <DEDUP_REMOVED lines=8> */
.L_x_8819:
[----:B------:R-:W-:Y:S02]  /*bc60*/  MOV R193, R195 ;  /* 0x000000c300c17202 */ /* 0x000fe40000000f00 */
[----:B------:R-:W-:-:S05]  /*bc70*/  MOV R13, R201 ;  /* 0x000000c9000d7202 */ /* 0x000fca0000000f00 */
[----:B------:R-:W-:Y:S01]  /*bc80*/  FADD.FTZ R194, R194, R13 ;  /* 0x0000000dc2c27221 */ /* 0x000fe20000010000 */
[----:B------:R-:W-:-:S07]  /*bc90*/  MOV R13, 0xffffffff ;  /* 0xffffffff000d7802 */ /* 0x000fce0000000f00 */
[----:B------:R-:W-:Y:S05]  /*bca0*/  WARPSYNC.COLLECTIVE R13, `(.L_x_8820) ;  /* 0x000000000d087348 */ /* 0x000fea0003c00000 */
[----:B------:R0:W1:Y:S02]  /*bcb0*/  SHFL.BFLY P5, R201, R193, R192, R14 ;  /* 0x0c0000c0c1c97389 */ /* 0x00006400000a000e */
[----:B01----:R-:W-:Y:S05]  /*bcc0*/  ENDCOLLECTIVE ;  /* 0x000000000000791b */ /* 0x003fea0003800000 */
.L_x_8820:
        /* <DEDUP_REMOVED lines=8> */
.L_x_8821:
[----:B------:R-:W-:Y:S02]  /*bd50*/  MOV R193, R200 ;  /* 0x000000c800c17202 */ /* 0x000fe40000000f00 */
[----:B------:R-:W-:-:S07]  /*bd60*/  MOV R195, R201 ;  /* 0x000000c900c37202 */ /* 0x000fce0000000f00 */
[----:B------:R-:W-:Y:S05]  /*bd70*/  WARPSYNC.COLLECTIVE R13, `(.L_x_8822) ;  /* 0x000000000d087348 */ /* 0x000fea0003c00000 */
[----:B------:R0:W1:Y:S02]  /*bd80*/  SHFL.BFLY P5, R201, R193, R192, R14 ;  /* 0x0c0000c0c1c97389 */ /* 0x00006400000a000e */
[----:B01----:R-:W-:Y:S05]  /*bd90*/  ENDCOLLECTIVE ;  /* 0x000000000000791b */ /* 0x003fea0003800000 */
.L_x_8822:
[----:B------:R-:W-:Y:S01]  /*bda0*/  MOV R13, R201 ;  /* 0x000000c9000d7202 */ /* 0x000fe20000000f00 */
[----:B------:R-:W-:Y:S06]  /*bdb0*/  BRA `(.L_x_8823) ;  /* 0xffffff6800a07947 */ /* 0x000fec000383ffff */
.L_x_8824:
        /* <DEDUP_REMOVED lines=12> */
.L_x_20040:


//--------------------- .text._ZN10layer_norm13ln_bwd_kernelINS_13Kernel_traitsIf13__nv_bfloat16fS2_fjLj1024ELj1ELj4ELj1ELj16ENS_18Kernel_traits_baseILj1024EfS2_fS2_fjLj128EEEEELb1ELb1ELb0ELb1EEEvNS_9BwdParamsE --------------------------
	.section	.text._ZN10layer_norm13ln_bwd_kernelINS_13Kernel_traitsIf13__nv_bfloat16fS2_fjLj1024ELj1ELj4ELj1ELj16ENS_18Kernel_traits_baseILj1024EfS2_fS2_fjLj128EEEEELb1ELb1ELb0ELb1EEEvNS_9BwdParamsE,"ax",@progbits
	.align	128
        .global         _ZN10layer_norm13ln_bwd_kernelINS_13Kernel_traitsIf13__nv_bfloat16fS2_fjLj1024ELj1ELj4ELj1ELj16ENS_18Kernel_traits_baseILj1024EfS2_fS2_fjLj128EEEEELb1ELb1ELb0ELb1EEEvNS_9BwdParamsE
        .type           _ZN10layer_norm13ln_bwd_kernelINS_13Kernel_traitsIf13__nv_bfloat16fS2_fjLj1024ELj1ELj4ELj1ELj16ENS_18Kernel_traits_baseILj1024EfS2_fS2_fjLj128EEEEELb1ELb1ELb0ELb1EEEvNS_9BwdParamsE,@function
        .size           _ZN10layer_norm13ln_bwd_kernelINS_13Kernel_traitsIf13__nv_bfloat16fS2_fjLj1024ELj1ELj4ELj1ELj16ENS_18Kernel_traits_baseILj1024EfS2_fS2_fjLj128EEEEELb1ELb1ELb0ELb1EEEvNS_9BwdParamsE,(.L_x_20041 - _ZN10layer_norm13ln_bwd_kernelINS_13Kernel_traitsIf13__nv_bfloat16fS2_fjLj1024ELj1ELj4ELj1ELj16ENS_18Kernel_traits_baseILj1024EfS2_fS2_fjLj128EEEEELb1ELb1ELb0ELb1EEEvNS_9BwdParamsE)
        .other          _ZN10layer_norm13ln_bwd_kernelINS_13Kernel_traitsIf13__nv_bfloat16fS2_fjLj1024ELj1ELj4ELj1ELj16ENS_18Kernel_traits_baseILj1024EfS2_fS2_fjLj128EEEEELb1ELb1ELb0ELb1EEEvNS_9BwdParamsE,@"STO_CUDA_ENTRY STV_DEFAULT"
_ZN10layer_norm13ln_bwd_kernelINS_13Kernel_traitsIf13__nv_bfloat16fS2_fjLj1024ELj1ELj4ELj1ELj16ENS_18Kernel_traits_baseILj1024EfS2_fS2_fjLj128EEEEELb1ELb1ELb0ELb1EEEvNS_9BwdParamsE:
.text._ZN10layer_norm13ln_bwd_kernelINS_13Kernel_traitsIf13__nv_bfloat16fS2_fjLj1024ELj1ELj4ELj1ELj16ENS_18Kernel_traits_baseILj1024EfS2_fS2_fjLj128EEEEELb1ELb1ELb0ELb1EEEvNS_9BwdParamsE:
        /* <DEDUP_REMOVED lines=73> */
[----:B------:R-:W5:Y:S01]  /*0490*/  LDG.E.128 R88, desc[UR6][R2.64] ;  /* 0x0000000602587981 */ /* 0x000f62000c1e1d00 */
[----:B-1----:R-:W-:Y:S01]  /*04a0*/  ISETP.NE.U32.AND P0, PT, RZ, UR8, PT ;  /* 0x00000008ff007c0c */ /* 0x002fe2000bf05070 */
[----:B--2---:R-:W-:Y:S02]  /*04b0*/  IMAD.WIDE.U32 R4, R7, 0x20, R4 ;  /* 0x0000002007047825 */ /* 0x004fe400078e0004 */
[----:B------:R-:W5:Y:S04]  /*04c0*/  LDG.E.128 R84, desc[UR6][R2.64+0x10] ;  /* 0x0000100602547981 */ /* 0x000f68000c1e1d00 */
        /* <DEDUP_REMOVED lines=48> */
[----:B------:R-:W-:Y:S01]  /*07d0*/  HFMA2 R252, -RZ, RZ, 0, 0 ;  /* 0x00000000fffc7431 */ /* 0x000fe200000001ff */
[----:B------:R-:W-:Y:S01]  /*07e0*/  BSSY B1, `(.L_x_8827) ;  /* 0x0000893000017945 */ /* 0x000fe20003800000 */
[----:B------:R-:W-:Y:S01]  /*07f0*/  HFMA2 R26, -RZ, RZ, 0, 0 ;  /* 0x00000000ff1a7431 */ /* 0x000fe200000001ff */
[----:B------:R-:W5:Y:S01]  /*0800*/  LDG.E.128 R56, desc[UR6][R4.64+0xc10] ;  /* 0x000c100604387981 */ /* 0x000f62000c1e1d00 */
[----:B------:R-:W-:-:S02]  /*0810*/  HFMA2 R243, -RZ, RZ, 0, 0 ;  /* 0x00000000fff37431 */ /* 0x000fc400000001ff */
[----:B------:R-:W-:Y:S01]  /*0820*/  HFMA2 R230, -RZ, RZ, 0, 0 ;  /* 0x00000000ffe67431 */ /* 0x000fe200000001ff */
[----:B------:R-:W5:Y:S01]  /*0830*/  LDG.E.128 R52, desc[UR6][R4.64+0xc00] ;  /* 0x000c000604347981 */ /* 0x000f62000c1e1d00 */
[----:B------:R-:W-:Y:S01]  /*0840*/  HFMA2 R199, -RZ, RZ, 0, 0 ;  /* 0x00000000ffc77431 */ /* 0x000fe200000001ff */
[----:B------:R-:W-:Y:S02]  /*0850*/  MOV R250, RZ ;  /* 0x000000ff00fa7202 */ /* 0x000fe40000000f00 */
        /* <DEDUP_REMOVED lines=8> */
[----:B------:R-:W-:Y:S01]  /*08e0*/  MOV R244, RZ ;  /* 0x000000ff00f47202 */ /* 0x000fe20000000f00 */
[----:B------:R-:W5:Y:S01]  /*08f0*/  LDG.E.128 R40, desc[UR6][R4.64+0x410] ;  /* 0x0004100604287981 */ /* 0x000f62000c1e1d00 */
[----:B------:R-:W-:Y:S02]  /*0900*/  CS2R R240, SRZ ;  /* 0x0000000000f07805 */ /* 0x000fe4000001ff00 */
[----:B------:R-:W-:Y:S02]  /*0910*/  MOV R239, RZ ;  /* 0x000000ff00ef7202 */ /* 0x000fe40000000f00 */
        /* <DEDUP_REMOVED lines=9> */
[----:B------:R1:W5:Y:S01]  /*09b0*/  LDG.E.128 R28, desc[UR6][R4.64] ;  /* 0x00000006041c7981 */ /* 0x000362000c1e1d00 */
[----:B------:R-:W-:-:S02]  /*09c0*/  CS2R R222, SRZ ;  /* 0x0000000000de7805 */ /* 0x000fc4000001ff00 */
[----:B------:R-:W-:Y:S02]  /*09d0*/  CS2R R220, SRZ ;  /* 0x0000000000dc7805 */ /* 0x000fe4000001ff00 */
[----:B------:R-:W-:Y:S02]  /*09e0*/  CS2R R218, SRZ ;  /* 0x0000000000da7805 */ /* 0x000fe4000001ff00 */
[----:B------:R-:W-:Y:S02]  /*09f0*/  CS2R R216, SRZ ;  /* 0x0000000000d87805 */ /* 0x000fe4000001ff00 */
[----:B------:R-:W-:Y:S02]  /*0a00*/  MOV R201, RZ ;  /* 0x000000ff00c97202 */ /* 0x000fe40000000f00 */
[----:B------:R-:W-:Y:S02]  /*0a10*/  CS2R R196, SRZ ;  /* 0x0000000000c47805 */ /* 0x000fe4000001ff00 */
[----:B------:R-:W-:-:S02]  /*0a20*/  CS2R R194, SRZ ;  /* 0x0000000000c27805 */ /* 0x000fc4000001ff00 */
[----:B------:R-:W-:Y:S02]  /*0a30*/  CS2R R192, SRZ ;  /* 0x0000000000c07805 */ /* 0x000fe4000001ff00 */
[----:B------:R-:W-:Y:S02]  /*0a40*/  CS2R R8, SRZ ;  /* 0x0000000000087805 */ /* 0x000fe4000001ff00 */
[----:B------:R-:W-:Y:S02]  /*0a50*/  CS2R R6, SRZ ;  /* 0x0000000000067805 */ /* 0x000fe4000001ff00 */
[----:B01----:R-:W-:-:S07]  /*0a60*/  CS2R R4, SRZ ;  /* 0x0000000000047805 */ /* 0x003fce000001ff00 */
.L_x_8847:
[----:B------:R-:W2:Y:S01]  /*0a70*/  LDL R0, [R1+0x9c] ;  /* 0x00009c0001007983 */ /* 0x000ea20000100800 */
[----:B0-----:R-:W0:Y:S01]  /*0a80*/  LDC.64 R132, c[0x0][0x3c0] ;  /* 0x0000f000ff847b82 */ /* 0x001e220000000a00 */
[----:B------:R-:W1:Y:S07]  /*0a90*/  S2R R134, SR_TID.X ;  /* 0x0000000000867919 */ /* 0x000e6e0000002100 */
[----:B------:R-:W3:Y:S08]  /*0aa0*/  LDC.64 R176, c[0x0][0x428] ;  /* 0x00010a00ffb07b82 */ /* 0x000ef00000000a00 */
[----:B------:R-:W4:Y:S01]  /*0ab0*/  LDC.64 R164, c[0x0][0x3a8] ;  /* 0x0000ea00ffa47b82 */ /* 0x000f220000000a00 */
[----:B0-----:R-:W-:Y:S01]  /*0ac0*/  IMAD.WIDE R132, R27, 0x4, R132 ;  /* 0x000000041b847825 */ /* 0x001fe200078e0284 */
[----:B------:R-:W-:-:S06]  /*0ad0*/  ISETP.NE.U32.AND P0, PT, RZ, UR12, PT ;  /* 0x0000000cff007c0c */ /* 0x000fcc000bf05070 */
[----:B------:R-:W0:Y:S01]  /*0ae0*/  LDC.64 R184, c[0x0][0x3c8] ;  /* 0x0000f200ffb87b82 */ /* 0x000e220000000a00 */
[----:B------:R-:W4:Y:S07]  /*0af0*/  LDG.E R209, desc[UR6][R132.64] ;  /* 0x0000000684d17981 */ /* 0x000f2e000c1e1900 */
[----:B------:R-:W0:Y:S01]  /*0b00*/  LDC.64 R204, c[0x0][0x3b0] ;  /* 0x0000ec00ffcc7b82 */ /* 0x000e220000000a00 */
[----:B-1----:R-:W-:Y:S02]  /*0b10*/  LOP3.LUT R182, R134, 0x1f, RZ, 0xc0, !PT ;  /* 0x0000001f86b67812 */ /* 0x002fe400078ec0ff */
[----:B--2---:R-:W-:Y:S01]  /*0b20*/  ISETP.NE.AND P2, PT, R0, RZ, PT ;  /* 0x000000ff0000720c */ /* 0x004fe20003f45270 */
[----:B------:R-:W-:-:S05]  /*0b30*/  IMAD R0, R27, UR11, RZ ;  /* 0x0000000b1b007c24 */ /* 0x000fca000f8e02ff */
[----:B------:R-:W-:-:S04]  /*0b40*/  SHF.R.S32.HI R135, RZ, 0x1f, R0 ;  /* 0x0000001fff877819 */ /* 0x000fc80000011400 */
[----:B------:R-:W-:-:S03]  /*0b50*/  LEA.HI R135, R135, R0, RZ, 0x3 ;  /* 0x0000000087877211 */ /* 0x000fc600078f18ff */
[----:B------:R-:W1:Y:S01]  /*0b60*/  @P2 LDC.64 R2, c[0x0][0x3e0] ;  /* 0x0000f800ff022b82 */ /* 0x000e620000000a00 */
[----:B------:R-:W-:-:S04]  /*0b70*/  LEA.HI.SX32 R182, R135, R182, 0x1d ;  /* 0x000000b687b67211 */ /* 0x000fc800078feaff */
[C---:B------:R-:W-:Y:S02]  /*0b80*/  IADD3 R181, PT, PT, R182.reuse, 0x20, RZ ;  /* 0x00000020b6b57810 */ /* 0x040fe40007ffe0ff */
[C---:B------:R-:W-:Y:S01]  /*0b90*/  IADD3 R180, PT, PT, R182.reuse, 0x40, RZ ;  /* 0x00000040b6b47810 */ /* 0x040fe20007ffe0ff */
[----:B---3--:R-:W-:-:S04]  /*0ba0*/  IMAD.WIDE.U32 R136, R182, 0x10, R176 ;  /* 0x00000010b6887825 */ /* 0x008fc800078e00b0 */
[----:B------:R-:W-:Y:S01]  /*0bb0*/  IMAD.WIDE.U32 R168, R181, 0x10, R176 ;  /* 0x00000010b5a87825 */ /* 0x000fe200078e00b0 */
[----:B------:R-:W-:Y:S01]  /*0bc0*/  ISETP.NE.AND.EX P0, PT, RZ, UR13, PT, P0 ;  /* 0x0000000dff007c0c */ /* 0x000fe2000bf05300 */
[----:B------:R-:W2:Y:S02]  /*0bd0*/  LDG.E.128 R136, desc[UR6][R136.64] ;  /* 0x0000000688887981 */ /* 0x000ea4000c1e1d00 */
[----:B-1----:R-:W-:Y:S01]  /*0be0*/  @P2 IMAD.WIDE R2, R27, 0x2, R2 ;  /* 0x000000021b022825 */ /* 0x002fe200078e0202 */
[----:B------:R-:W-:-:S09]  /*0bf0*/  ISETP.NE.AND P1, PT, RZ, UR10, PT ;  /* 0x0000000aff007c0c */ /* 0x000fd2000bf25270 */
[----:B------:R-:W1:Y:S01]  /*0c00*/  @P0 LDC.64 R190, c[0x0][0x438] ;  /* 0x00010e00ffbe0b82 */ /* 0x000e620000000a00 */
[----:B------:R-:W3:Y:S04]  /*0c10*/  LDG.E.128 R168, desc[UR6][R168.64] ;  /* 0x00000006a8a87981 */ /* 0x000ee8000c1e1d00 */
[----:B------:R0:W2:Y:S01]  /*0c20*/  @P2 LDG.E.U16 R183, desc[UR6][R2.64] ;  /* 0x0000000602b72981 */ /* 0x0000a2000c1e1500 */
[----:B------:R-:W-:-:S04]  /*0c30*/  IMAD.WIDE.U32 R172, R180, 0x10, R176 ;  /* 0x00000010b4ac7825 */ /* 0x000fc800078e00b0 */
[----:B----4-:R-:W-:-:S04]  /*0c40*/  IMAD.WIDE.U32 R148, R181, 0x20, R164 ;  /* 0x00000020b5947825 */ /* 0x010fc800078e00a4 */
[C-C-:B------:R-:W-:Y:S01]  /*0c50*/  IMAD.WIDE.U32 R140, R182.reuse, 0x20, R164.reuse ;  /* 0x00000020b68c7825 */ /* 0x140fe200078e00a4 */
[----:B0-----:R-:W-:Y:S01]  /*0c60*/  IADD3 R3, PT, PT, R182, 0x60, RZ ;  /* 0x00000060b6037810 */ /* 0x001fe20007ffe0ff */
[----:B------:R-:W4:Y:S01]  /*0c70*/  LDG.E.128 R144, desc[UR6][R148.64] ;  /* 0x0000000694907981 */ /* 0x000f22000c1e1d00 */
[----:B------:R-:W0:Y:S01]  /*0c80*/  @P0 LDC.64 R188, c[0x0][0x438] ;  /* 0x00010e00ffbc0b82 */ /* 0x000e220000000a00 */
[----:B------:R-:W-:Y:S02]  /*0c90*/  IMAD.WIDE.U32 R156, R180, 0x20, R164 ;  /* 0x00000020b49c7825 */ /* 0x000fe400078e00a4 */
[----:B------:R-:W3:Y:S02]  /*0ca0*/  LDG.E.128 R132, desc[UR6][R140.64] ;  /* 0x000000068c847981 */ /* 0x000ee4000c1e1d00 */
[----:B------:R-:W-:Y:S01]  /*0cb0*/  IMAD.WIDE.U32 R176, R3, 0x10, R176 ;  /* 0x0000001003b07825 */ /* 0x000fe200078e00b0 */
[----:B------:R-:W-:Y:S01]  /*0cc0*/  FSEL R209, R209, RZ, !P1 ;  /* 0x000000ffd1d17208 */ /* 0x000fe20004800000 */
[----:B------:R-:W2:Y:S01]  /*0cd0*/  LDG.E.128 R152, desc[UR6][R156.64] ;  /* 0x000000069c987981 */ /* 0x000ea2000c1e1d00 */
[----:B------:R-:W0:Y:S01]  /*0ce0*/  @P0 LDC.64 R186, c[0x0][0x438] ;  /* 0x00010e00ffba0b82 */ /* 0x000e220000000a00 */
[----:B------:R-:W-:-:S02]  /*0cf0*/  IMAD.WIDE.U32 R164, R3, 0x20, R164 ;  /* 0x0000002003a47825 */ /* 0x000fc400078e00a4 */
[----:B------:R-:W3:Y:S04]  /*0d00*/  LDG.E.128 R176, desc[UR6][R176.64] ;  /* 0x00000006b0b07981 */ /* 0x000ee8000c1e1d00 */
[----:B------:R-:W2:Y:S04]  /*0d10*/  LDG.E.128 R140, desc[UR6][R140.64+0x10] ;  /* 0x000010068c8c7981 */ /* 0x000ea8000c1e1d00 */
[----:B------:R-:W2:Y:S01]  /*0d20*/  LDG.E.128 R160, desc[UR6][R164.64] ;  /* 0x00000006a4a07981 */ /* 0x000ea2000c1e1d00 */
[----:B------:R-:W-:-:S03]  /*0d30*/  IMAD.WIDE R184, R27, 0x4, R184 ;  /* 0x000000041bb87825 */ /* 0x000fc600078e02b8 */
[----:B------:R-:W2:Y:S01]  /*0d40*/  LDG.E.128 R148, desc[UR6][R148.64+0x10] ;  /* 0x0000100694947981 */ /* 0x000ea2000c1e1d00 */
[----:B-1----:R-:W-:-:S03]  /*0d50*/  @P0 IMAD.WIDE.U32 R190, R3, 0x20, R190 ;  /* 0x0000002003be0825 */ /* 0x002fc600078e00be */
[----:B------:R-:W2:Y:S04]  /*0d60*/  LDG.E.128 R156, desc[UR6][R156.64+0x10] ;  /* 0x000010069c9c7981 */ /* 0x000ea8000c1e1d00 */
[----:B------:R-:W2:Y:S01]  /*0d70*/  LDG.E.128 R164, desc[UR6][R164.64+0x10] ;  /* 0x00001006a4a47981 */ /* 0x000ea2000c1e1d00 */
[----:B------:R-:W-:-:S03]  /*0d80*/  IMAD.WIDE.U32 R202, R182, 0x8, R204 ;  /* 0x00000008b6ca7825 */ /* 0x000fc600078e00cc */
[----:B------:R-:W2:Y:S04]  /*0d90*/  LDG.E.128 R172, desc[UR6][R172.64] ;  /* 0x00000006acac7981 */ /* 0x000ea8000c1e1d00 */
[----:B------:R1:W2:Y:S04]  /*0da0*/  LDG.E R2, desc[UR6][R184.64] ;  /* 0x00000006b8027981 */ /* 0x0002a8000c1e1900 */
[----:B-----5:R-:W5:Y:S04]  /*0db0*/  @P0 LDG.E.128 R116, desc[UR6][R190.64] ;  /* 0x00000006be740981 */ /* 0x020f68000c1e1d00 */
[----:B------:R-:W5:Y:S01]  /*0dc0*/  @P0 LDG.E.128 R120, desc[UR6][R190.64+0x10] ;  /* 0x00001006be780981 */ /* 0x000f62000c1e1d00 */
[----:B-1----:R-:W1:Y:S03]  /*0dd0*/  @P0 LDC.64 R184, c[0x0][0x438] ;  /* 0x00010e00ffb80b82 */ /* 0x002e660000000a00 */
[----:B------:R2:W5:Y:S01]  /*0de0*/  LDG.E.64 R190, desc[UR6][R202.64] ;  /* 0x00000006cabe7981 */ /* 0x000562000c1e1b00 */
[----:B----4-:R-:W-:Y:S01]  /*0df0*/  FADD.FTZ R211, -R209, R146 ;  /* 0x00000092d1d37221 */ /* 0x010fe20000010100 */
[----:B---3--:R-:W-:-:S02]  /*0e00*/  PRMT R251, R178, 0x7632, R251 ;  /* 0x00007632b2fb7816 */ /* 0x008fc400000000fb */
[----:B------:R-:W-:Y:S01]  /*0e10*/  SHF.L.U32 R146, R178, 0x10, RZ ;  /* 0x00000010b2927819 */ /* 0x000fe200000006ff */
[C---:B--2---:R-:W-:Y:S01]  /*0e20*/  FADD.FTZ R203, -R209.reuse, R141 ;  /* 0x0000008dd1cb7221 */ /* 0x044fe20000010100 */
[----:B------:R-:W2:Y:S01]  /*0e30*/  LDL.LU R178, [R1+0x6c] ;  /* 0x00006c0001b27983 */ /* 0x000ea20000300800 */
[----:B------:R-:W-:-:S03]  /*0e40*/  FADD.FTZ R141, -R209, R165 ;  /* 0x000000a5d18d7221 */ /* 0x000fc60000010100 */
[----:B------:R-:W3:Y:S01]  /*0e50*/  LDL.LU R165, [R1+0x74] ;  /* 0x0000740001a57983 */ /* 0x000ee20000300800 */
[----:B-1----:R-:W-:-:S04]  /*0e60*/  @P0 IMAD.WIDE.U32 R184, R182, 0x20, R184 ;  /* 0x00000020b6b80825 */ /* 0x002fc800078e00b8 */
[----:B0-----:R-:W-:Y:S01]  /*0e70*/  @P0 IMAD.WIDE.U32 R188, R181, 0x20, R188 ;  /* 0x00000020b5bc0825 */ /* 0x001fe200078e00bc */
[----:B------:R-:W5:Y:S03]  /*0e80*/  @P0 LDG.E.128 R92, desc[UR6][R184.64] ;  /* 0x00000006b85c0981 */ /* 0x000f66000c1e1d00 */
[----:B------:R-:W-:Y:S01]  /*0e90*/  @P0 IMAD.WIDE.U32 R186, R180, 0x20, R186 ;  /* 0x00000020b4ba0825 */ /* 0x000fe200078e00ba */
[----:B------:R0:W5:Y:S01]  /*0ea0*/  @P0 LDG.E.128 R96, desc[UR6][R184.64+0x10] ;  /* 0x00001006b8600981 */ /* 0x000162000c1e1d00 */
[----:B------:R-:W-:Y:S02]  /*0eb0*/  MOV R0, 0x3f800000 ;  /* 0x3f80000000007802 */ /* 0x000fe40000000f00 */
[----:B------:R-:W-:Y:S01]  /*0ec0*/  FADD.FTZ R207, -R209, R132 ;  /* 0x00000084d1cf7221 */ /* 0x000fe20000010100 */
[----:B------:R-:W-:Y:S01]  /*0ed0*/  @P2 SHF.L.U32 R0, R183, 0x10, RZ ;  /* 0x00000010b7002819 */ /* 0x000fe200000006ff */
[----:B------:R-:W5:Y:S01]  /*0ee0*/  @P0 LDG.E.128 R100, desc[UR6][R188.64] ;  /* 0x00000006bc640981 */ /* 0x000f62000c1e1d00 */
[----:B------:R-:W-:Y:S01]  /*0ef0*/  PRMT R238, R139, 0x7632, R238 ;  /* 0x000076328bee7816 */ /* 0x000fe200000000ee */
[----:B------:R-:W-:-:S02]  /*0f00*/  FADD.FTZ R235, -R209, R133 ;  /* 0x00000085d1eb7221 */ /* 0x000fc40000010100 */
[----:B------:R1:W5:Y:S01]  /*0f10*/  @P0 LDG.E.128 R104, desc[UR6][R188.64+0x10] ;  /* 0x00001006bc680981 */ /* 0x000362000c1e1d00 */
[----:B------:R-:W-:Y:S01]  /*0f20*/  FADD.FTZ R233, -R209, R134 ;  /* 0x00000086d1e97221 */ /* 0x000fe20000010100 */
[----:B0-----:R-:W-:Y:S02]  /*0f30*/  IMAD.WIDE.U32 R184, R3, 0x8, R204 ;  /* 0x0000000803b87825 */ /* 0x001fe400078e00cc */
[----:B------:R-:W5:Y:S02]  /*0f40*/  @P0 LDG.E.128 R108, desc[UR6][R186.64] ;  /* 0x00000006ba6c0981 */ /* 0x000f64000c1e1d00 */
[----:B------:R-:W-:Y:S01]  /*0f50*/  FADD.FTZ R232, -R209, R135 ;  /* 0x00000087d1e87221 */ /* 0x000fe20000010100 */
[----:B------:R-:W-:Y:S01]  /*0f60*/  PRMT R234, R136, 0x7632, R234 ;  /* 0x0000763288ea7816 */ /* 0x000fe200000000ea */
[----:B------:R0:W5:Y:S01]  /*0f70*/  @P0 LDG.E.128 R112, desc[UR6][R186.64+0x10] ;  /* 0x00001006ba700981 */ /* 0x000162000c1e1d00 */
[----:B------:R-:W-:Y:S01]  /*0f80*/  PRMT R212, R137, 0x7632, R212 ;  /* 0x0000763289d47816 */ /* 0x000fe200000000d4 */
[----:B-1----:R-:W-:Y:S01]  /*0f90*/  IMAD.WIDE.U32 R188, R181, 0x8, R204 ;  /* 0x00000008b5bc7825 */ /* 0x002fe200078e00cc */
[----:B------:R-:W-:-:S03]  /*0fa0*/  PRMT R237, R138, 0x7632, R237 ;  /* 0x000076328aed7816 */ /* 0x000fc600000000ed */
[C---:B------:R-:W-:Y:S01]  /*0fb0*/  FADD.FTZ R231, -R209.reuse, R140 ;  /* 0x0000008cd1e77221 */ /* 0x040fe20000010100 */
[----:B------:R-:W-:Y:S01]  /*0fc0*/  SHF.L.U32 R183, R138, 0x10, RZ ;  /* 0x000000108ab77819 */ /* 0x000fe200000006ff */
[----:B------:R-:W-:Y:S01]  /*0fd0*/  FADD.FTZ R208, -R209, R142 ;  /* 0x0000008ed1d07221 */ /* 0x000fe20000010100 */
[----:B------:R-:W-:Y:S01]  /*0fe0*/  SHF.L.U32 R202, R139, 0x10, RZ ;  /* 0x000000108bca7819 */ /* 0x000fe200000006ff */
[C---:B------:R-:W-:Y:S01]  /*0ff0*/  FADD.FTZ R206, -R209.reuse, R143 ;  /* 0x0000008fd1ce7221 */ /* 0x040fe20000010100 */
[----:B------:R-:W-:Y:S01]  /*1000*/  FADD.FTZ R200, -R209, R144 ;  /* 0x00000090d1c87221 */ /* 0x000fe20000010100 */
[----:B0-----:R-:W-:Y:S01]  /*1010*/  IMAD.WIDE.U32 R186, R180, 0x8, R204 ;  /* 0x00000008b4ba7825 */ /* 0x001fe200078e00cc */
[----:B------:R-:W-:-:S03]  /*1020*/  SHF.L.U32 R205, R136, 0x10, RZ ;  /* 0x0000001088cd7819 */ /* 0x000fc600000006ff */
        /* <DEDUP_REMOVED lines=24> */
[----:B------:R-:W-:Y:S02]  /*11b0*/  SHF.L.U32 R238, R238, 0x10, RZ ;  /* 0x00000010eeee7819 */ /* 0x000fe400000006ff */
[----:B------:R-:W-:Y:S02]  /*11c0*/  PRMT R214, R168, 0x7632, R214 ;  /* 0x00007632a8d67816 */ /* 0x000fe400000000d6 */
[----:B------:R-:W-:Y:S01]  /*11d0*/  PRMT R236, R175, 0x7632, R236 ;  /* 0x00007632afec7816 */ /* 0x000fe200000000ec */
[----:B------:R-:W-:Y:S01]  /*11e0*/  FMUL.FTZ R200, R2, R200 ;  /* 0x000000c802c87220 */ /* 0x000fe20000410000 */
[----:B------:R-:W-:Y:S01]  /*11f0*/  PRMT R209, R170, 0x7632, R209 ;  /* 0x00007632aad17816 */ /* 0x000fe200000000d1 */
[----:B------:R-:W-:Y:S01]  /*1200*/  FMUL.FTZ R233, R2, R233 ;  /* 0x000000e902e97220 */ /* 0x000fe20000410000 */
[----:B------:R-:W-:Y:S01]  /*1210*/  SHF.L.U32 R163, R170, 0x10, RZ ;  /* 0x00000010aaa37819 */ /* 0x000fe200000006ff */
[C---:B------:R-:W-:Y:S01]  /*1220*/  FMUL.FTZ R235, R2.reuse, R235 ;  /* 0x000000eb02eb7220 */ /* 0x040fe20000410000 */
[C---:B------:R-:W-:Y:S01]  /*1230*/  PRMT R162, R171.reuse, 0x7632, R162 ;  /* 0x00007632aba27816 */ /* 0x040fe200000000a2 */
[----:B------:R-:W-:Y:S01]  /*1240*/  FMUL.FTZ R232, R2, R232 ;  /* 0x000000e802e87220 */ /* 0x000fe20000410000 */
[----:B------:R-:W-:Y:S01]  /*1250*/  SHF.L.U32 R164, R171, 0x10, RZ ;  /* 0x00000010aba47819 */ /* 0x000fe200000006ff */
[----:B------:R-:W5:Y:S01]  /*1260*/  LDG.E.64 R188, desc[UR6][R188.64] ;  /* 0x00000006bcbc7981 */ /* 0x000f62000c1e1b00 */
[----:B------:R-:W-:-:S02]  /*1270*/  PRMT R169, R174, 0x7632, R169 ;  /* 0x00007632aea97816 */ /* 0x000fc400000000a9 */
[----:B------:R-:W-:Y:S01]  /*1280*/  SHF.L.U32 R170, R174, 0x10, RZ ;  /* 0x00000010aeaa7819 */ /* 0x000fe200000006ff */
[C---:B------:R-:W-:Y:S01]  /*1290*/  FMUL.FTZ R174, R2.reuse, R206 ;  /* 0x000000ce02ae7220 */ /* 0x040fe20000410000 */
        /* <DEDUP_REMOVED lines=11> */
[----:B------:R-:W4:Y:S01]  /*1350*/  LDL.LU R238, [R1+0x98] ;  /* 0x0000980001ee7983 */ /* 0x000f220000300800 */
[----:B------:R-:W-:Y:S01]  /*1360*/  FMUL.FTZ R208, R2, R148 ;  /* 0x0000009402d07220 */ /* 0x000fe20000410000 */
[----:B------:R-:W-:Y:S01]  /*1370*/  FADD.FTZ R241, R168, R241 ;  /* 0x000000f1a8f17221 */ /* 0x000fe20000010000 */
[-C--:B------:R-:W-:Y:S01]  /*1380*/  FFMA.FTZ R193, R200, R168.reuse, R193 ;  /* 0x000000a8c8c17223 */ /* 0x080fe200000100c1 */
[----:B------:R-:W-:Y:S01]  /*1390*/  FMUL.FTZ R202, R80, R168 ;  /* 0x000000a850ca7220 */ /* 0x000fe20000410000 */
[----:B------:R-:W4:Y:S01]  /*13a0*/  LDL.LU R148, [R1+0x7c] ;  /* 0x00007c0001947983 */ /* 0x000f220000300800 */
[----:B------:R-:W-:Y:S01]  /*13b0*/  FADD.FTZ R230, R237, R230 ;  /* 0x000000e6ede67221 */ /* 0x000fe20000010000 */
[-C--:B------:R-:W-:Y:S01]  /*13c0*/  FFMA.FTZ R9, R159, R237.reuse, R9 ;  /* 0x000000ed9f097223 */ /* 0x080fe20000010009 */
[----:B------:R-:W-:Y:S01]  /*13d0*/  FMUL.FTZ R158, R85, R237 ;  /* 0x000000ed559e7220 */ /* 0x000fe20000410000 */
[----:B------:R-:W4:Y:S01]  /*13e0*/  LDL.LU R168, [R1+0x84] ;  /* 0x0000840001a87983 */ /* 0x000f220000300800 */
[----:B------:R-:W-:Y:S01]  /*13f0*/  FMUL.FTZ R206, R2, R149 ;  /* 0x0000009502ce7220 */ /* 0x000fe20000410000 */
[----:B------:R-:W-:-:S02]  /*1400*/  SHF.L.U32 R234, R234, 0x10, RZ ;  /* 0x00000010eaea7819 */ /* 0x000fc400000006ff */
[----:B------:R-:W-:Y:S01]  /*1410*/  SHF.L.U32 R212, R212, 0x10, RZ ;  /* 0x00000010d4d47819 */ /* 0x000fe200000006ff */
[----:B------:R-:W5:Y:S04]  /*1420*/  LDG.E.64 R186, desc[UR6][R186.64] ;  /* 0x00000006baba7981 */ /* 0x000f68000c1e1b00 */
[----:B------:R-:W5:Y:S01]  /*1430*/  LDG.E.64 R184, desc[UR6][R184.64] ;  /* 0x00000006b8b87981 */ /* 0x000f62000c1e1b00 */
[----:B--2---:R-:W-:-:S05]  /*1440*/  FADD.FTZ R178, R163, R178 ;  /* 0x000000b2a3b27221 */ /* 0x004fca0000010000 */
[----:B------:R-:W-:Y:S04]  /*1450*/  STL [R1+0x6c], R178 ;  /* 0x00006cb201007387 */ /* 0x000fe80000100800 */
[----:B------:R-:W2:Y:S01]  /*1460*/  LDL.LU R237, [R1+0x94] ;  /* 0x0000940001ed7983 */ /* 0x000ea20000300800 */
[----:B---3--:R-:W-:-:S05]  /*1470*/  FADD.FTZ R165, R164, R165 ;  /* 0x000000a5a4a57221 */ /* 0x008fca0000010000 */
[----:B------:R0:W-:Y:S04]  /*1480*/  STL [R1+0x74], R165 ;  /* 0x000074a501007387 */ /* 0x0001e80000100800 */
[----:B------:R-:W3:Y:S01]  /*1490*/  LDL.LU R149, [R1+0x8c] ;  /* 0x00008c0001957983 */ /* 0x000ee20000300800 */
[C---:B------:R-:W-:Y:S02]  /*14a0*/  PRMT R166, R172.reuse, 0x7632, R166 ;  /* 0x00007632aca67816 */ /* 0x040fe400000000a6 */
[----:B------:R-:W-:Y:S02]  /*14b0*/  SHF.L.U32 R172, R172, 0x10, RZ ;  /* 0x00000010acac7819 */ /* 0x000fe400000006ff */
[C---:B------:R-:W-:Y:S02]  /*14c0*/  PRMT R167, R173.reuse, 0x7632, R167 ;  /* 0x00007632ada77816 */ /* 0x040fe400000000a7 */
[----:B------:R-:W-:Y:S01]  /*14d0*/  SHF.L.U32 R173, R173, 0x10, RZ ;  /* 0x00000010adad7819 */ /* 0x000fe200000006ff */
[----:B------:R-:W-:Y:S01]  /*14e0*/  FADD.FTZ R227, R204, R227 ;  /* 0x000000e3cce37221 */ /* 0x000fe20000010000 */
[-C--:B------:R-:W-:Y:S01]  /*14f0*/  FFMA.FTZ R6, R233, R204.reuse, R6 ;  /* 0x000000cce9067223 */ /* 0x080fe20000010006 */
[----:B------:R-:W-:Y:S01]  /*1500*/  FMUL.FTZ R157, R90, R204 ;  /* 0x000000cc5a9d7220 */ /* 0x000fe20000410000 */
[----:B------:R-:W-:Y:S01]  /*1510*/  SHF.L.U32 R204, R162, 0x10, RZ ;  /* 0x00000010a2cc7819 */ /* 0x000fe200000006ff */
[----:B------:R-:W-:Y:S01]  /*1520*/  FMUL.FTZ R162, R2, R152 ;  /* 0x0000009802a27220 */ /* 0x000fe20000410000 */
[----:B----4-:R-:W-:Y:S01]  /*1530*/  FADD.FTZ R148, R172, R148 ;  /* 0x00000094ac947221 */ /* 0x010fe20000010000 */
[----:B------:R-:W-:-:S04]  /*1540*/  FADD.FTZ R168, R173, R168 ;  /* 0x000000a8ada87221 */ /* 0x000fc80000010000 */
[----:B------:R-:W-:Y:S04]  /*1550*/  STL [R1+0x7c], R148 ;  /* 0x00007c9401007387 */ /* 0x000fe80000100800 */
[----:B------:R-:W-:Y:S01]  /*1560*/  STL [R1+0x84], R168 ;  /* 0x000084a801007387 */ /* 0x000fe20000100800 */
[----:B---3--:R-:W-:-:S05]  /*1570*/  FADD.FTZ R149, R170, R149 ;  /* 0x00000095aa957221 */ /* 0x008fca0000010000 */
[----:B------:R1:W-:Y:S04]  /*1580*/  STL [R1+0x8c], R149 ;  /* 0x00008c9501007387 */ /* 0x0003e80000100800 */
[----:B------:R-:W3:Y:S01]  /*1590*/  LDL.LU R152, [R1+0x68] ;  /* 0x0000680001987983 */ /* 0x000ee20000300800 */
[----:B0-----:R-:W-:Y:S01]  /*15a0*/  FMUL.FTZ R165, R2, R145 ;  /* 0x0000009102a57220 */ /* 0x001fe20000410000 */
[----:B------:R-:W-:Y:S02]  /*15b0*/  PRMT R154, R179, 0x7632, R154 ;  /* 0x00007632b39a7816 */ /* 0x000fe4000000009a */
[----:B------:R-:W4:Y:S01]  /*15c0*/  LDL.LU R145, [R1+0x70] ;  /* 0x0000700001917983 */ /* 0x000f220000300800 */
[----:B--2---:R-:W-:Y:S01]  /*15d0*/  FADD.FTZ R237, R171, R237 ;  /* 0x000000edabed7221 */ /* 0x004fe20000010000 */
[----:B------:R-:W-:-:S02]  /*15e0*/  SHF.L.U32 R150, R179, 0x10, RZ ;  /* 0x00000010b3967819 */ /* 0x000fc400000006ff */
[----:B------:R-:W-:Y:S01]  /*15f0*/  MOV R179, R154 ;  /* 0x0000009a00b37202 */ /* 0x000fe20000000f00 */
[----:B------:R-:W-:Y:S01]  /*1600*/  FMUL.FTZ R154, R2, R207 ;  /* 0x000000cf029a7220 */ /* 0x000fe20000410000 */
[-C--:B------:R-:W-:Y:S01]  /*1610*/  FMUL.FTZ R156, R88, R205.reuse ;  /* 0x000000cd589c7220 */ /* 0x080fe20000410000 */
[----:B------:R-:W-:Y:S01]  /*1620*/  FMUL.FTZ R198, R2, R198 ;  /* 0x000000c602c67220 */ /* 0x000fe20000410000 */
[----:B------:R-:W-:Y:S01]  /*1630*/  STL [R1+0x94], R237 ;  /* 0x000094ed01007387 */ /* 0x000fe20000100800 */
[----:B------:R-:W-:Y:S01]  /*1640*/  FADD.FTZ R225, R205, R225 ;  /* 0x000000e1cde17221 */ /* 0x000fe20000010000 */
[----:B------:R-:W-:Y:S01]  /*1650*/  FFMA.FTZ R4, R154, R205, R4 ;  /* 0x000000cd9a047223 */ /* 0x000fe20000010004 */
[----:B------:R-:W-:Y:S01]  /*1660*/  FFMA.FTZ R5, R235, R234, R5 ;  /* 0x000000eaeb057223 */ /* 0x000fe20000010005 */
[----:B-1----:R-:W2:Y:S01]  /*1670*/  LDL.LU R149, [R1+0x78] ;  /* 0x0000780001957983 */ /* 0x002ea20000300800 */
[----:B------:R-:W-:Y:S01]  /*1680*/  FADD.FTZ R226, R234, R226 ;  /* 0x000000e2eae27221 */ /* 0x000fe20000010000 */
[----:B------:R-:W-:Y:S01]  /*1690*/  FMUL.FTZ R168, R2, R138 ;  /* 0x0000008a02a87220 */ /* 0x000fe20000410000 */
[----:B------:R-:W-:Y:S01]  /*16a0*/  FMUL.FTZ R234, R89, R234 ;  /* 0x000000ea59ea7220 */ /* 0x000fe20000410000 */
[-C--:B------:R-:W-:Y:S01]  /*16b0*/  FFMA.FTZ R201, R198, R164.reuse, R201 ;  /* 0x000000a4c6c97223 */ /* 0x080fe200000100c9 */
[----:B------:R-:W-:Y:S01]  /*16c0*/  FMUL.FTZ R205, R78, R164 ;  /* 0x000000a44ecd7220 */ /* 0x000fe20000410000 */
[----:B------:R-:W-:Y:S01]  /*16d0*/  FADD.FTZ R138, RZ, R156 ;  /* 0x0000009cff8a7221 */ /* 0x000fe20000010000 */
[----:B------:R-:W-:Y:S01]  /*16e0*/  FMUL.FTZ R164, R2, R144 ;  /* 0x0000009002a47220 */ /* 0x000fe20000410000 */
[----:B------:R-:W-:Y:S01]  /*16f0*/  SHF.L.U32 R148, R167, 0x10, RZ ;  /* 0x00000010a7947819 */ /* 0x000fe200000006ff */
[-C--:B------:R-:W-:Y:S01]  /*1700*/  FMUL.FTZ R167, R74, R173.reuse ;  /* 0x000000ad4aa77220 */ /* 0x080fe20000410000 */
[----:B------:R-:W-:Y:S01]  /*1710*/  FADD.FTZ R138, R234, R138 ;  /* 0x0000008aea8a7221 */ /* 0x000fe20000010000 */
[----:B------:R-:W-:Y:S01]  /*1720*/  FFMA.FTZ R219, R164, R173, R219 ;  /* 0x000000ada4db7223 */ /* 0x000fe200000100db */
[C---:B------:R-:W-:Y:S01]  /*1730*/  FMUL.FTZ R173, R2.reuse, R133 ;  /* 0x0000008502ad7220 */ /* 0x040fe20000410000 */
[C---:B------:R-:W-:Y:S01]  /*1740*/  FMUL.FTZ R133, R2.reuse, R135 ;  /* 0x0000008702857220 */ /* 0x040fe20000410000 */
[C---:B------:R-:W-:Y:S01]  /*1750*/  FMUL.FTZ R203, R2.reuse, R151 ;  /* 0x0000009702cb7220 */ /* 0x040fe20000410000 */
[----:B------:R-:W-:Y:S01]  /*1760*/  FMUL.FTZ R135, R2, R137 ;  /* 0x0000008902877220 */ /* 0x000fe20000410000 */
[----:B------:R-:W2:Y:S01]  /*1770*/  LDL.LU R151, [R1+0x80] ;  /* 0x0000800001977983 */ /* 0x000ea20000300800 */
[----:B------:R-:W-:Y:S01]  /*1780*/  FADD.FTZ R137, R157, R138 ;  /* 0x0000008a9d897221 */ /* 0x000fe20000010000 */
[----:B------:R-:W-:-:S02]  /*1790*/  SHF.L.U32 R178, R169, 0x10, RZ ;  /* 0x00000010a9b27819 */ /* 0x000fc400000006ff */
[----:B------:R-:W2:Y:S01]  /*17a0*/  LDL.LU R138, [R1+0x88] ;  /* 0x00008800018a7983 */ /* 0x000ea20000300800 */
[----:B------:R-:W-:Y:S01]  /*17b0*/  SHF.L.U32 R215, R215, 0x10, RZ ;  /* 0x00000010d7d77819 */ /* 0x000fe200000006ff */
[----:B------:R-:W-:Y:S01]  /*17c0*/  FMUL.FTZ R169, R2, R139 ;  /* 0x0000008b02a97220 */ /* 0x000fe20000410000 */
[----:B------:R-:W-:Y:S01]  /*17d0*/  FFMA.FTZ R139, R154, R156, RZ ;  /* 0x0000009c9a8b7223 */ /* 0x000fe200000100ff */
[-C--:B------:R-:W-:Y:S01]  /*17e0*/  FFMA.FTZ R7, R232, R212.reuse, R7 ;  /* 0x000000d4e8077223 */ /* 0x080fe20000010007 */
[----:B------:R-:W-:Y:S01]  /*17f0*/  FADD.FTZ R228, R212, R228 ;  /* 0x000000e4d4e47221 */ /* 0x000fe20000010000 */
[----:B------:R-:W-:Y:S01]  /*1800*/  FMUL.FTZ R155, R91, R212 ;  /* 0x000000d45b9b7220 */ /* 0x000fe20000410000 */
[----:B------:R-:W-:Y:S01]  /*1810*/  FMUL.FTZ R212, R2, R147 ;  /* 0x0000009302d47220 */ /* 0x000fe20000410000 */
[----:B------:R-:W-:Y:S01]  /*1820*/  SHF.L.U32 R147, R166, 0x10, RZ ;  /* 0x00000010a6937819 */ /* 0x000fe200000006ff */
[----:B------:R-:W-:Y:S01]  /*1830*/  FFMA.FTZ R139, R235, R234, R139 ;  /* 0x000000eaeb8b7223 */ /* 0x000fe2000001008b */
[-C--:B------:R-:W-:Y:S01]  /*1840*/  FFMA.FTZ R217, R162, R172.reuse, R217 ;  /* 0x000000aca2d97223 */ /* 0x080fe200000100d9 */
[----:B------:R-:W-:Y:S01]  /*1850*/  FMUL.FTZ R166, R72, R172 ;  /* 0x000000ac48a67220 */ /* 0x000fe20000410000 */
[C---:B------:R-:W-:Y:S01]  /*1860*/  FMUL.FTZ R172, R2.reuse, R132 ;  /* 0x0000008402ac7220 */ /* 0x040fe20000410000 */
[C---:B------:R-:W-:Y:S01]  /*1870*/  FMUL.FTZ R132, R2.reuse, R134 ;  /* 0x0000008602847220 */ /* 0x040fe20000410000 */
[C---:B------:R-:W-:Y:S01]  /*1880*/  FMUL.FTZ R134, R2.reuse, R136 ;  /* 0x0000008802867220 */ /* 0x040fe20000410000 */
[----:B------:R-:W-:Y:S01]  /*1890*/  FFMA.FTZ R136, R233, R157, R139 ;  /* 0x0000009de9887223 */ /* 0x000fe2000001008b */
[----:B------:R-:W-:Y:S01]  /*18a0*/  FMUL.FTZ R231, R2, R231 ;  /* 0x000000e702e77220 */ /* 0x000fe20000410000 */
[----:B------:R-:W-:Y:S01]  /*18b0*/  FADD.FTZ R229, R183, R229 ;  /* 0x000000e5b7e57221 */ /* 0x000fe20000010000 */
[----:B------:R-:W-:Y:S01]  /*18c0*/  FADD.FTZ R137, R155, R137 ;  /* 0x000000899b897221 */ /* 0x000fe20000010000 */
[----:B------:R-:W-:Y:S01]  /*18d0*/  FFMA.FTZ R136, R232, R155, R136 ;  /* 0x0000009be8887223 */ /* 0x000fe20000010088 */
[-C--:B------:R-:W-:Y:S01]  /*18e0*/  FFMA.FTZ R8, R231, R183.reuse, R8 ;  /* 0x000000b7e7087223 */ /* 0x080fe20000010008 */
[----:B------:R-:W-:Y:S01]  /*18f0*/  FMUL.FTZ R183, R84, R183 ;  /* 0x000000b754b77220 */ /* 0x000fe20000410000 */
[----:B---3--:R-:W-:-:S05]  /*1900*/  FADD.FTZ R152, R215, R152 ;  /* 0x00000098d7987221 */ /* 0x008fca0000010000 */
[----:B------:R-:W-:Y:S04]  /*1910*/  STL [R1+0x68], R152 ;  /* 0x0000689801007387 */ /* 0x000fe80000100800 */
[----:B------:R-:W3:Y:S01]  /*1920*/  LDL.LU R139, [R1+0x90] ;  /* 0x00009000018b7983 */ /* 0x000ee20000300800 */
[----:B------:R-:W-:Y:S01]  /*1930*/  FFMA.FTZ R136, R231, R183, R136 ;  /* 0x000000b7e7887223 */ /* 0x000fe20000010088 */
[----:B------:R-:W-:-:S03]  /*1940*/  FADD.FTZ R137, R183, R137 ;  /* 0x00000089b7897221 */ /* 0x000fc60000010000 */
[----:B------:R-:W-:Y:S01]  /*1950*/  FFMA.FTZ R136, R159, R158, R136 ;  /* 0x0000009e9f887223 */ /* 0x000fe20000010088 */
[----:B------:R-:W-:Y:S01]  /*1960*/  FADD.FTZ R137, R158, R137 ;  /* 0x000000899e897221 */ /* 0x000fe20000010000 */
[----:B------:R-:W-:Y:S02]  /*1970*/  SHF.L.U32 R214, R214, 0x10, RZ ;  /* 0x00000010d6d67819 */ /* 0x000fe400000006ff */
[----:B------:R-:W-:Y:S01]  /*1980*/  FFMA.FTZ R136, R175, R160, R136 ;  /* 0x000000a0af887223 */ /* 0x000fe20000010088 */
[----:B------:R-:W-:Y:S01]  /*1990*/  FADD.FTZ R137, R160, R137 ;  /* 0x00000089a0897221 */ /* 0x000fe20000010000 */
[----:B------:R-:W-:Y:S02]  /*19a0*/  FMUL.FTZ R210, R2, R210 ;  /* 0x000000d202d27220 */ /* 0x000fe40000410000 */
[----:B------:R-:W-:Y:S01]  /*19b0*/  FFMA.FTZ R136, R174, R161, R136 ;  /* 0x000000a1ae887223 */ /* 0x000fe20000010088 */
[----:B------:R-:W-:Y:S01]  /*19c0*/  FADD.FTZ R137, R161, R137 ;  /* 0x00000089a1897221 */ /* 0x000fe20000010000 */
[----:B------:R-:W-:Y:S01]  /*19d0*/  FMUL.FTZ R211, R2, R211 ;  /* 0x000000d302d37220 */ /* 0x000fe20000410000 */
[-C--:B------:R-:W-:Y:S01]  /*19e0*/  FFMA.FTZ R194, R210, R214.reuse, R194 ;  /* 0x000000d6d2c27223 */ /* 0x080fe200000100c2 */
[----:B------:R-:W-:Y:S01]  /*19f0*/  FADD.FTZ R243, R214, R243 ;  /* 0x000000f3d6f37221 */ /* 0x000fe20000010000 */
        /* <DEDUP_REMOVED lines=12> */
[----:B------:R-:W-:Y:S01]  /*1ac0*/  SHF.L.U32 R209, R209, 0x10, RZ ;  /* 0x00000010d1d17819 */ /* 0x000fe200000006ff */
[----:B------:R-:W-:Y:S01]  /*1ad0*/  FMUL.FTZ R207, R76, R163 ;  /* 0x000000a34ccf7220 */ /* 0x000fe20000410000 */
[----:B------:R-:W-:Y:S01]  /*1ae0*/  FFMA.FTZ R136, R212, R215, R136 ;  /* 0x000000d7d4887223 */ /* 0x000fe20000010088 */
[----:B------:R-:W-:-:S02]  /*1af0*/  FADD.FTZ R137, R215, R137 ;  /* 0x00000089d7897221 */ /* 0x000fc40000010000 */
[----:B----4-:R-:W-:Y:S01]  /*1b00*/  FADD.FTZ R145, R209, R145 ;  /* 0x00000091d1917221 */ /* 0x010fe20000010000 */
[-C--:B------:R-:W-:Y:S01]  /*1b10*/  FFMA.FTZ R199, R206, R209.reuse, R199 ;  /* 0x000000d1cec77223 */ /* 0x080fe200000100c7 */
[----:B------:R-:W-:Y:S01]  /*1b20*/  FMUL.FTZ R209, R77, R209 ;  /* 0x000000d14dd17220 */ /* 0x000fe20000410000 */
[----:B------:R-:W-:Y:S01]  /*1b30*/  FFMA.FTZ R136, R208, R207, R136 ;  /* 0x000000cfd0887223 */ /* 0x000fe20000010088 */
[----:B------:R-:W-:-:S03]  /*1b40*/  FADD.FTZ R137, R207, R137 ;  /* 0x00000089cf897221 */ /* 0x000fc60000010000 */
[----:B------:R-:W-:Y:S01]  /*1b50*/  FFMA.FTZ R136, R206, R209, R136 ;  /* 0x000000d1ce887223 */ /* 0x000fe20000010088 */
[----:B------:R-:W-:Y:S01]  /*1b60*/  FADD.FTZ R137, R209, R137 ;  /* 0x00000089d1897221 */ /* 0x000fe20000010000 */
[----:B--2---:R-:W-:Y:S01]  /*1b70*/  FADD.FTZ R149, R204, R149 ;  /* 0x00000095cc957221 */ /* 0x004fe20000010000 */
[-C--:B------:R-:W-:Y:S01]  /*1b80*/  FFMA.FTZ R216, R203, R204.reuse, R216 ;  /* 0x000000cccbd87223 */ /* 0x080fe200000100d8 */
[----:B------:R-:W-:Y:S01]  /*1b90*/  FMUL.FTZ R204, R79, R204 ;  /* 0x000000cc4fcc7220 */ /* 0x000fe20000410000 */
[----:B------:R-:W-:Y:S01]  /*1ba0*/  FFMA.FTZ R136, R198, R205, R136 ;  /* 0x000000cdc6887223 */ /* 0x000fe20000010088 */
[C---:B------:R-:W-:Y:S01]  /*1bb0*/  PRMT R245, R176.reuse, 0x7632, R245 ;  /* 0x00007632b0f57816 */ /* 0x040fe200000000f5 */
[----:B------:R-:W-:Y:S01]  /*1bc0*/  FADD.FTZ R137, R205, R137 ;  /* 0x00000089cd897221 */ /* 0x000fe20000010000 */
[----:B------:R-:W-:Y:S01]  /*1bd0*/  SHF.L.U32 R176, R176, 0x10, RZ ;  /* 0x00000010b0b07819 */ /* 0x000fe200000006ff */
[----:B------:R-:W-:Y:S02]  /*1be0*/  FFMA.FTZ R136, R203, R204, R136 ;  /* 0x000000cccb887223 */ /* 0x000fe40000010088 */
[----:B------:R-:W-:Y:S01]  /*1bf0*/  FADD.FTZ R137, R204, R137 ;  /* 0x00000089cc897221 */ /* 0x000fe20000010000 */
[----:B------:R-:W-:Y:S01]  /*1c00*/  FFMA.FTZ R197, R208, R163, R197 ;  /* 0x000000a3d0c57223 */ /* 0x000fe200000100c5 */
[----:B------:R-:W-:Y:S01]  /*1c10*/  FADD.FTZ R19, R176, R19 ;  /* 0x00000013b0137221 */ /* 0x000fe20000010000 */
[-C--:B------:R-:W-:Y:S01]  /*1c20*/  FFMA.FTZ R11, R132, R176.reuse, R11 ;  /* 0x000000b0840b7223 */ /* 0x080fe2000001000b */
[----:B------:R-:W-:Y:S01]  /*1c30*/  FMUL.FTZ R144, R64, R176 ;  /* 0x000000b040907220 */ /* 0x000fe20000410000 */
[----:B------:R-:W-:Y:S01]  /*1c40*/  FMUL.FTZ R163, R2, R153 ;  /* 0x0000009902a37220 */ /* 0x000fe20000410000 */
[----:B------:R-:W-:Y:S01]  /*1c50*/  FMUL.FTZ R176, R73, R147 ;  /* 0x0000009349b07220 */ /* 0x000fe20000410000 */
[----:B------:R-:W-:Y:S01]  /*1c60*/  FFMA.FTZ R136, R162, R166, R136 ;  /* 0x000000a6a2887223 */ /* 0x000fe20000010088 */
[C---:B------:R-:W-:Y:S01]  /*1c70*/  PRMT R242, R177.reuse, 0x7632, R242 ;  /* 0x00007632b1f27816 */ /* 0x040fe200000000f2 */
[----:B------:R-:W-:Y:S01]  /*1c80*/  FADD.FTZ R137, R166, R137 ;  /* 0x00000089a6897221 */ /* 0x000fe20000010000 */
[----:B------:R-:W-:Y:S01]  /*1c90*/  SHF.L.U32 R177, R177, 0x10, RZ ;  /* 0x00000010b1b17819 */ /* 0x000fe200000006ff */
[----:B------:R-:W-:Y:S01]  /*1ca0*/  FADD.FTZ R151, R147, R151 ;  /* 0x0000009793977221 */ /* 0x000fe20000010000 */
[----:B------:R-:W-:Y:S01]  /*1cb0*/  FADD.FTZ R138, R148, R138 ;  /* 0x0000008a948a7221 */ /* 0x000fe20000010000 */
[----:B------:R-:W-:Y:S01]  /*1cc0*/  FFMA.FTZ R136, R163, R176, R136 ;  /* 0x000000b0a3887223 */ /* 0x000fe20000010088 */
[----:B------:R0:W-:Y:S01]  /*1cd0*/  STL [R1+0x70], R145 ;  /* 0x0000709101007387 */ /* 0x0001e20000100800 */
[----:B------:R-:W-:Y:S01]  /*1ce0*/  FADD.FTZ R137, R176, R137 ;  /* 0x00000089b0897221 */ /* 0x000fe20000010000 */
[----:B------:R-:W-:Y:S01]  /*1cf0*/  FADD.FTZ R21, R177, R21 ;  /* 0x00000015b1157221 */ /* 0x000fe20000010000 */
[----:B------:R-:W-:Y:S01]  /*1d00*/  FFMA.FTZ R13, R134, R177, R13 ;  /* 0x000000b1860d7223 */ /* 0x000fe2000001000d */
[----:B------:R-:W-:Y:S01]  /*1d10*/  STL [R1+0x78], R149 ;  /* 0x0000789501007387 */ /* 0x000fe20000100800 */
[----:B------:R-:W-:-:S03]  /*1d20*/  FFMA.FTZ R136, R164, R167, R136 ;  /* 0x000000a7a4887223 */ /* 0x000fc60000010088 */
[----:B------:R-:W-:Y:S01]  /*1d30*/  STL [R1+0x80], R151 ;  /* 0x0000809701007387 */ /* 0x000fe20000100800 */
[----:B0-----:R-:W-:Y:S01]  /*1d40*/  FMUL.FTZ R145, R66, R177 ;  /* 0x000000b142917220 */ /* 0x001fe20000410000 */
[----:B------:R-:W-:Y:S02]  /*1d50*/  FMUL.FTZ R177, R75, R148 ;  /* 0x000000944bb17220 */ /* 0x000fe40000410000 */
[----:B------:R0:W-:Y:S01]  /*1d60*/  STL [R1+0x88], R138 ;  /* 0x0000888a01007387 */ /* 0x0001e20000100800 */
[-C--:B------:R-:W-:Y:S01]  /*1d70*/  FFMA.FTZ R221, R168, R170.reuse, R221 ;  /* 0x000000aaa8dd7223 */ /* 0x080fe200000100dd */
[----:B------:R-:W-:Y:S01]  /*1d80*/  FMUL.FTZ R170, R68, R170 ;  /* 0x000000aa44aa7220 */ /* 0x000fe20000410000 */
[----:B------:R-:W-:Y:S01]  /*1d90*/  FFMA.FTZ R222, R172, R178, R222 ;  /* 0x000000b2acde7223 */ /* 0x000fe200000100de */
[----:B0-----:R-:W-:Y:S01]  /*1da0*/  FADD.FTZ R138, R167, R137 ;  /* 0x00000089a78a7221 */ /* 0x001fe20000010000 */
[----:B------:R-:W-:-:S03]  /*1db0*/  FFMA.FTZ R137, R165, R177, R136 ;  /* 0x000000b1a5897223 */ /* 0x000fc60000010088 */
[----:B------:R-:W-:Y:S01]  /*1dc0*/  FADD.FTZ R136, R177, R138 ;  /* 0x0000008ab1887221 */ /* 0x000fe20000010000 */
[----:B------:R-:W-:-:S03]  /*1dd0*/  FFMA.FTZ R137, R168, R170, R137 ;  /* 0x000000aaa8897223 */ /* 0x000fc60000010089 */
[----:B------:R-:W-:Y:S01]  /*1de0*/  FADD.FTZ R136, R170, R136 ;  /* 0x00000088aa887221 */ /* 0x000fe20000010000 */
[----:B------:R-:W-:Y:S01]  /*1df0*/  SHF.L.U32 R236, R236, 0x10, RZ ;  /* 0x00000010ecec7819 */ /* 0x000fe200000006ff */
[-C--:B------:R-:W-:Y:S01]  /*1e00*/  FFMA.FTZ R223, R169, R171.reuse, R223 ;  /* 0x000000aba9df7223 */ /* 0x080fe200000100df */
[----:B------:R-:W-:Y:S01]  /*1e10*/  FMUL.FTZ R171, R70, R171 ;  /* 0x000000ab46ab7220 */ /* 0x000fe20000410000 */
[----:B------:R-:W-:Y:S02]  /*1e20*/  MOV R237, R179 ;  /* 0x000000b300ed7202 */ /* 0x000fe40000000f00 */
[----:B------:R-:W-:Y:S01]  /*1e30*/  FMUL.FTZ R179, R71, R236 ;  /* 0x000000ec47b37220 */ /* 0x000fe20000410000 */
[----:B------:R-:W-:Y:S01]  /*1e40*/  SHF.L.U32 R245, R245, 0x10, RZ ;  /* 0x00000010f5f57819 */ /* 0x000fe200000006ff */
[----:B------:R-:W-:Y:S01]  /*1e50*/  FFMA.FTZ R218, R163, R147, R218 ;  /* 0x00000093a3da7223 */ /* 0x000fe200000100da */
[----:B------:R-:W-:-:S03]  /*1e60*/  SHF.L.U32 R242, R242, 0x10, RZ ;  /* 0x00000010f2f27819 */ /* 0x000fc600000006ff */
[----:B------:R-:W-:Y:S01]  /*1e70*/  FMUL.FTZ R147, R65, R245 ;  /* 0x000000f541937220 */ /* 0x000fe20000410000 */
[----:B------:R-:W-:Y:S01]  /*1e80*/  FADD.FTZ R238, R236, R238 ;  /* 0x000000eeecee7221 */ /* 0x000fe20000010000 */
[C---:B------:R-:W-:Y:S01]  /*1e90*/  FMUL.FTZ R140, R2.reuse, R140 ;  /* 0x0000008c028c7220 */ /* 0x040fe20000410000 */
[----:B------:R-:W-:Y:S01]  /*1ea0*/  FFMA.FTZ R220, R165, R148, R220 ;  /* 0x00000094a5dc7223 */ /* 0x000fe200000100dc */
[----:B------:R-:W-:Y:S01]  /*1eb0*/  FMUL.FTZ R148, R67, R242 ;  /* 0x000000f243947220 */ /* 0x000fe20000410000 */
[----:B------:R-:W-:Y:S01]  /*1ec0*/  SHF.L.U32 R149, R251, 0x10, RZ ;  /* 0x00000010fb957819 */ /* 0x000fe200000006ff */
[----:B------:R-:W-:Y:S01]  /*1ed0*/  FMUL.FTZ R141, R2, R141 ;  /* 0x0000008d028d7220 */ /* 0x000fe20000410000 */
[----:B------:R-:W-:Y:S01]  /*1ee0*/  FADD.FTZ R23, R146, R23 ;  /* 0x0000001792177221 */ /* 0x000fe20000010000 */
[-C--:B------:R-:W-:Y:S01]  /*1ef0*/  FFMA.FTZ R15, R140, R146.reuse, R15 ;  /* 0x000000928c0f7223 */ /* 0x080fe2000001000f */
[----:B------:R-:W-:Y:S01]  /*1f00*/  FMUL.FTZ R146, R60, R146 ;  /* 0x000000923c927220 */ /* 0x000fe20000410000 */
[C---:B------:R-:W-:Y:S01]  /*1f10*/  FMUL.FTZ R142, R2.reuse, R142 ;  /* 0x0000008e028e7220 */ /* 0x040fe20000410000 */
[-C--:B------:R-:W-:Y:S01]  /*1f20*/  FFMA.FTZ R16, R141, R149.reuse, R16 ;  /* 0x000000958d107223 */ /* 0x080fe20000010010 */
[----:B------:R-:W-:Y:S01]  /*1f30*/  FADD.FTZ R24, R149, R24 ;  /* 0x0000001895187221 */ /* 0x000fe20000010000 */
[----:B------:R-:W-:Y:S01]  /*1f40*/  FMUL.FTZ R149, R61, R149 ;  /* 0x000000953d957220 */ /* 0x000fe20000410000 */
[----:B------:R-:W-:Y:S01]  /*1f50*/  SHF.L.U32 R151, R237, 0x10, RZ ;  /* 0x00000010ed977819 */ /* 0x000fe200000006ff */
        /* <DEDUP_REMOVED lines=12> */
[----:B------:R-:W-:Y:S01]  /*2020*/  FADD.FTZ R20, R245, R20 ;  /* 0x00000014f5147221 */ /* 0x000fe20000010000 */
[----:B------:R-:W-:Y:S01]  /*2030*/  FFMA.FTZ R14, R135, R242, R14 ;  /* 0x000000f2870e7223 */ /* 0x000fe2000001000e */
[----:B------:R-:W-:Y:S01]  /*2040*/  FADD.FTZ R22, R242, R22 ;  /* 0x00000016f2167221 */ /* 0x000fe20000010000 */
[----:B---3--:R-:W-:Y:S01]  /*2050*/  FADD.FTZ R139, R178, R139 ;  /* 0x0000008bb28b7221 */ /* 0x008fe20000010000 */
        /* <DEDUP_REMOVED lines=44> */
.L_x_8859:
[----:B------:R-:W-:Y:S01]  /*2320*/  FADD.FTZ R138, R136, R138 ;  /* 0x0000008a888a7221 */ /* 0x000fe20000010000 */
[----:B0-----:R-:W-:-:S03]  /*2330*/  FADD.FTZ R139, R137, R139 ;  /* 0x0000008b898b7221 */ /* 0x001fc60000010000 */
[----:B------:R-:W-:Y:S01]  /*2340*/  FMUL.FTZ R138, R138, UR14 ;  /* 0x0000000e8a8a7c20 */ /* 0x000fe20008410000 */
[----:B------:R-:W-:-:S04]  /*2350*/  FMUL.FTZ R152, R139, UR14 ;  /* 0x0000000e8b987c20 */ /* 0x000fc80008410000 */
[----:B------:R-:W-:Y:S01]  /*2360*/  FSEL R153, R138, RZ, !P1 ;  /* 0x000000ff8a997208 */ /* 0x000fe20004800000 */
[----:B------:R-:W-:Y:S06]  /*2370*/  @P0 BRA `(.L_x_8829) ;  /* 0x0000003400000947 */ /* 0x000fec0003800000 */
[----:B-1----:R-:W-:-:S05]  /*2380*/  MOV R136, 0x10 ;  /* 0x0000001000887802 */ /* 0x002fca0000000f00 */
[----:B------:R-:W-:-:S06]  /*2390*/  IMAD.WIDE.U32 R136, R182, R136, UR18 ;  /* 0x00000012b6887e25 */ /* 0x000fcc000f8e0088 */
[----:B------:R-:W5:Y:S01]  /*23a0*/  LDG.E.128 R136, desc[UR6][R136.64] ;  /* 0x0000000688887981 */ /* 0x000f62000c1e1d00 */
[----:B------:R-:W-:-:S04]  /*23b0*/  ISETP.NE.U32.AND P1, PT, RZ, UR16, PT ;  /* 0x00000010ff007c0c */ /* 0x000fc8000bf25070 */
[----:B------:R-:W-:-:S13]  /*23c0*/  ISETP.NE.AND.EX P1, PT, RZ, UR17, PT, P1 ;  /* 0x00000011ff007c0c */ /* 0x000fda000bf25310 */
[----:B------:R-:W-:Y:S05]  /*23d0*/  @P1 BRA `(.L_x_8830) ;  /* 0x00000004008c1947 */ /* 0x000fea0003800000 */
[-CC-:B------:R-:W-:Y:S01]  /*23e0*/  FFMA.FTZ R231, R231, R152.reuse, R153.reuse ;  /* 0x00000098e7e77223 */ /* 0x180fe20000010099 */
[----:B-----5:R-:W-:Y:S01]  /*23f0*/  LOP3.LUT P0, RZ, R191, 0xff, RZ, 0xc0, !PT ;  /* 0x000000ffbfff7812 */ /* 0x020fe2000780c0ff */
[-C--:B------:R-:W-:Y:S01]  /*2400*/  FFMA.FTZ R159, R159, R152.reuse, R153 ;  /* 0x000000989f9f7223 */ /* 0x080fe20000010099 */
[----:B------:R-:W-:Y:S01]  /*2410*/  LOP3.LUT P3, RZ, R191, 0xff00, RZ, 0xc0, !PT ;  /* 0x0000ff00bfff7812 */ /* 0x000fe2000786c0ff */
[----:B------:R-:W-:Y:S01]  /*2420*/  FADD.FTZ R183, R183, -R231 ;  /* 0x800000e7b7b77221 */ /* 0x000fe20000010000 */
[----:B------:R-:W-:Y:S01]  /*2430*/  UMOV UR4, UR5 ;  /* 0x0000000500047c82 */ /* 0x000fe20008000000 */
[----:B------:R-:W-:Y:S01]  /*2440*/  FADD.FTZ R159, R158, -R159 ;  /* 0x8000009f9e9f7221 */ /* 0x000fe20000010000 */
[----:B------:R-:W-:Y:S02]  /*2450*/  HFMA2 R158, -RZ, RZ, 0, 0 ;  /* 0x00000000ff9e7431 */ /* 0x000fe400000001ff */
[C---:B------:R-:W-:Y:S01]  /*2460*/  FMUL.FTZ R183, R2.reuse, R183 ;  /* 0x000000b702b77220 */ /* 0x040fe20000410000 */
[----:B------:R-:W-:Y:S01]  /*2470*/  FFMA.FTZ R175, R175, R152, R153 ;  /* 0x00000098afaf7223 */ /* 0x000fe20000010099 */
[----:B------:R-:W-:Y:S01]  /*2480*/  FMUL.FTZ R159, R2, R159 ;  /* 0x0000009f029f7220 */ /* 0x000fe20000410000 */
[----:B------:R-:W-:Y:S01]  /*2490*/  LOP3.LUT P2, RZ, R191, 0xff0000, RZ, 0xc0, !PT ;  /* 0x00ff0000bfff7812 */ /* 0x000fe2000784c0ff */
[----:B------:R-:W-:Y:S01]  /*24a0*/  FMUL.FTZ R183, R183, R0 ;  /* 0x00000000b7b77220 */ /* 0x000fe20000410000 */
[----:B------:R-:W-:Y:S01]  /*24b0*/  FADD.FTZ R175, R160, -R175 ;  /* 0x800000afa0af7221 */ /* 0x000fe20000010000 */
[----:B------:R-:W-:Y:S01]  /*24c0*/  @P0 SHF.L.U32 R231, R138, 0x10, RZ ;  /* 0x000000108ae70819 */ /* 0x000fe200000006ff */
[----:B------:R-:W-:-:S02]  /*24d0*/  HFMA2 R160, -RZ, RZ, 0, 0 ;  /* 0x00000000ffa07431 */ /* 0x000fc400000001ff */
[----:B------:R-:W-:Y:S01]  /*24e0*/  FMUL.FTZ R183, R183, UR4 ;  /* 0x00000004b7b77c20 */ /* 0x000fe20008410000 */
[----:B------:R-:W-:Y:S01]  /*24f0*/  FMUL.FTZ R175, R2, R175 ;  /* 0x000000af02af7220 */ /* 0x000fe20000410000 */
[-CC-:B------:R-:W-:Y:S01]  /*2500*/  FFMA.FTZ R174, R174, R152.reuse, R153.reuse ;  /* 0x00000098aeae7223 */ /* 0x180fe20000010099 */
[----:B------:R-:W-:Y:S01]  /*2510*/  FFMA.FTZ R233, R233, R152, R153 ;  /* 0x00000098e9e97223 */ /* 0x000fe20000010099 */
[----:B------:R-:W-:Y:S01]  /*2520*/  @P0 FMUL.FTZ R158, R183, R231 ;  /* 0x000000e7b79e0220 */ /* 0x000fe20000410000 */
[----:B------:R-:W-:Y:S01]  /*2530*/  @P3 PRMT R231, R138, 0x7632, R231 ;  /* 0x000076328ae73816 */ /* 0x000fe200000000e7 */
[-C--:B------:R-:W-:Y:S01]  /*2540*/  FMUL.FTZ R138, R159, R0.reuse ;  /* 0x000000009f8a7220 */ /* 0x080fe20000410000 */
[----:B------:R-:W-:Y:S01]  /*2550*/  FMUL.FTZ R175, R175, R0 ;  /* 0x00000000afaf7220 */ /* 0x000fe20000410000 */
[----:B------:R-:W-:Y:S01]  /*2560*/  MOV R159, RZ ;  /* 0x000000ff009f7202 */ /* 0x000fe20000000f00 */
[----:B------:R-:W-:Y:S01]  /*2570*/  FMUL.FTZ R183, R32, R183 ;  /* 0x000000b720b77220 */ /* 0x000fe20000410000 */
[----:B------:R-:W-:Y:S01]  /*2580*/  @P3 SHF.L.U32 R231, R231, 0x10, RZ ;  /* 0x00000010e7e73819 */ /* 0x000fe200000006ff */
[----:B------:R-:W-:Y:S01]  /*2590*/  FMUL.FTZ R138, R138, UR4 ;  /* 0x000000048a8a7c20 */ /* 0x000fe20008410000 */
[----:B------:R-:W-:Y:S01]  /*25a0*/  FMUL.FTZ R175, R175, UR4 ;  /* 0x00000004afaf7c20 */ /* 0x000fe20008410000 */
[----:B------:R-:W-:Y:S01]  /*25b0*/  LOP3.LUT P5, RZ, R190, 0xff0000, RZ, 0xc0, !PT ;  /* 0x00ff0000beff7812 */ /* 0x000fe200078ac0ff */
[----:B------:R-:W-:Y:S01]  /*25c0*/  FADD.FTZ R174, R161, -R174 ;  /* 0x800000aea1ae7221 */ /* 0x000fe20000010000 */
[----:B------:R-:W-:Y:S01]  /*25d0*/  @P3 FMUL.FTZ R159, R138, R231 ;  /* 0x000000e78a9f3220 */ /* 0x000fe20000410000 */
[----:B------:R-:W-:Y:S01]  /*25e0*/  @P2 SHF.L.U32 R231, R139, 0x10, RZ ;  /* 0x000000108be72819 */ /* 0x000fe200000006ff */
[----:B------:R-:W-:Y:S01]  /*25f0*/  FMUL.FTZ R138, R33, R138 ;  /* 0x0000008a218a7220 */ /* 0x000fe20000410000 */
[----:B------:R-:W-:Y:S01]  /*2600*/  FADD.FTZ R233, R157, -R233 ;  /* 0x800000e99de97221 */ /* 0x000fe20000010000 */
[--C-:B------:R-:W-:Y:S01]  /*2610*/  FFMA.FTZ R154, R154, R152, R153.reuse ;  /* 0x000000989a9a7223 */ /* 0x100fe20000010099 */
[----:B------:R-:W-:Y:S01]  /*2620*/  FMUL.FTZ R174, R2, R174 ;  /* 0x000000ae02ae7220 */ /* 0x000fe20000410000 */
[----:B------:R-:W-:Y:S01]  /*2630*/  @P2 FMUL.FTZ R160, R175, R231 ;  /* 0x000000e7afa02220 */ /* 0x000fe20000410000 */
[----:B------:R-:W-:Y:S01]  /*2640*/  FMUL.FTZ R231, R34, R175 ;  /* 0x000000af22e77220 */ /* 0x000fe20000410000 */
[----:B------:R-:W-:Y:S01]  /*2650*/  FSEL R175, R183, RZ, P0 ;  /* 0x000000ffb7af7208 */ /* 0x000fe20000000000 */
[----:B------:R-:W-:Y:S01]  /*2660*/  FMUL.FTZ R233, R2, R233 ;  /* 0x000000e902e97220 */ /* 0x000fe20000410000 */
[----:B------:R-:W-:Y:S01]  /*2670*/  ISETP.GE.U32.AND P0, PT, R190, RZ, PT ;  /* 0x000000ffbe00720c */ /* 0x000fe20003f06070 */
[-CC-:B------:R-:W-:Y:S01]  /*2680*/  FFMA.FTZ R157, R232, R152.reuse, R153.reuse ;  /* 0x00000098e89d7223 */ /* 0x180fe20000010099 */
[----:B------:R-:W-:Y:S01]  /*2690*/  FSEL R138, R138, RZ, P3 ;  /* 0x000000ff8a8a7208 */ /* 0x000fe20001800000 */
[----:B------:R-:W-:Y:S01]  /*26a0*/  FADD.FTZ R154, R156, -R154 ;  /* 0x8000009a9c9a7221 */ /* 0x000fe20000010000 */
[----:B------:R-:W-:Y:S01]  /*26b0*/  ISETP.GE.U32.AND.EX P0, PT, R191, 0x1000000, PT, P0 ;  /* 0x01000000bf00780c */ /* 0x000fe20003f06100 */
[----:B------:R-:W-:Y:S01]  /*26c0*/  FFMA.FTZ R235, R235, R152, R153 ;  /* 0x00000098ebeb7223 */ /* 0x000fe20000010099 */
[C---:B------:R-:W-:Y:S01]  /*26d0*/  LOP3.LUT P3, RZ, R190.reuse, 0xff, RZ, 0xc0, !PT ;  /* 0x000000ffbeff7812 */ /* 0x040fe2000786c0ff */
[----:B------:R-:W-:Y:S01]  /*26e0*/  FMUL.FTZ R232, R233, R0 ;  /* 0x00000000e9e87220 */ /* 0x000fe20000410000 */
[----:B------:R-:W-:Y:S01]  /*26f0*/  FSEL R183, R231, RZ, P2 ;  /* 0x000000ffe7b77208 */ /* 0x000fe20001000000 */
[----:B------:R-:W-:Y:S01]  /*2700*/  FADD.FTZ R157, R155, -R157 ;  /* 0x8000009d9b9d7221 */ /* 0x000fe20000010000 */
[----:B------:R-:W-:Y:S01]  /*2710*/  LOP3.LUT P4, RZ, R190, 0xff000000, RZ, 0xc0, !PT ;  /* 0xff000000beff7812 */ /* 0x000fe2000788c0ff */
[----:B------:R-:W-:Y:S01]  /*2720*/  FMUL.FTZ R154, R2, R154 ;  /* 0x0000009a029a7220 */ /* 0x000fe20000410000 */
[----:B------:R-:W-:Y:S01]  /*2730*/  LOP3.LUT P2, RZ, R190, 0xff00, RZ, 0xc0, !PT ;  /* 0x0000ff00beff7812 */ /* 0x000fe2000784c0ff */
[----:B------:R-:W-:Y:S01]  /*2740*/  FADD.FTZ R234, R234, -R235 ;  /* 0x800000ebeaea7221 */ /* 0x000fe20000010000 */
[----:B------:R-:W-:Y:S01]  /*2750*/  HFMA2 R155, -RZ, RZ, 0, 0 ;  /* 0x00000000ff9b7431 */ /* 0x000fe200000001ff */
[----:B------:R-:W-:Y:S01]  /*2760*/  @P5 SHF.L.U32 R233, R137, 0x10, RZ ;  /* 0x0000001089e95819 */ /* 0x000fe200000006ff */
[----:B------:R-:W-:Y:S01]  /*2770*/  FMUL.FTZ R232, R232, UR4 ;  /* 0x00000004e8e87c20 */ /* 0x000fe20008410000 */
[----:B------:R-:W-:Y:S01]  /*2780*/  @P0 PRMT R156, R139, 0x7632, R156 ;  /* 0x000076328b9c0816 */ /* 0x000fe2000000009c */
[-C--:B------:R-:W-:Y:S01]  /*2790*/  FMUL.FTZ R139, R174, R0.reuse ;  /* 0x00000000ae8b7220 */ /* 0x080fe20000410000 */
[----:B------:R-:W-:Y:S01]  /*27a0*/  FMUL.FTZ R154, R154, R0 ;  /* 0x000000009a9a7220 */ /* 0x000fe20000410000 */
[----:B------:R-:W-:Y:S01]  /*27b0*/  FMUL.FTZ R157, R2, R157 ;  /* 0x0000009d029d7220 */ /* 0x000fe20000410000 */
[----:B------:R-:W-:Y:S01]  /*27c0*/  @P0 SHF.L.U32 R156, R156, 0x10, RZ ;  /* 0x000000109c9c0819 */ /* 0x000fe200000006ff */
[----:B------:R-:W-:Y:S01]  /*27d0*/  FMUL.FTZ R139, R139, UR4 ;  /* 0x000000048b8b7c20 */ /* 0x000fe20008410000 */
[----:B------:R-:W-:Y:S01]  /*27e0*/  MOV R161, RZ ;  /* 0x000000ff00a17202 */ /* 0x000fe20000000f00 */
[----:B------:R-:W-:Y:S01]  /*27f0*/  FMUL.FTZ R234, R2, R234 ;  /* 0x000000ea02ea7220 */ /* 0x000fe20000410000 */
[----:B------:R-:W-:Y:S01]  /*2800*/  @P5 FMUL.FTZ R155, R232, R233 ;  /* 0x000000e9e89b5220 */ /* 0x000fe20000410000 */
[----:B------:R-:W-:Y:S01]  /*2810*/  @P0 FMUL.FTZ R161, R139, R156 ;  /* 0x0000009c8ba10220 */ /* 0x000fe20000410000 */
[----:B------:R-:W-:Y:S01]  /*2820*/  @P3 SHF.L.U32 R156, R136, 0x10, RZ ;  /* 0x00000010889c3819 */ /* 0x000fe200000006ff */
[----:B------:R-:W-:Y:S01]  /*2830*/  FMUL.FTZ R174, R154, UR4 ;  /* 0x000000049aae7c20 */ /* 0x000fe20008410000 */
[----:B------:R-:W-:Y:S01]  /*2840*/  @P4 PRMT R233, R137, 0x7632, R233 ;  /* 0x0000763289e94816 */ /* 0x000fe200000000e9 */
[----:B------:R-:W-:Y:S01]  /*2850*/  FMUL.FTZ R137, R157, R0 ;  /* 0x000000009d897220 */ /* 0x000fe20000410000 */
[----:B------:R-:W-:Y:S01]  /*2860*/  @P2 PRMT R136, R136, 0x7632, R136 ;  /* 0x0000763288882816 */ /* 0x000fe20000000088 */
[----:B------:R-:W-:-:S02]  /*2870*/  HFMA2 R154, -RZ, RZ, 0, 0 ;  /* 0x00000000ff9a7431 */ /* 0x000fc400000001ff */
[----:B------:R-:W-:Y:S01]  /*2880*/  FMUL.FTZ R234, R234, R0 ;  /* 0x00000000eaea7220 */ /* 0x000fe20000410000 */
[----:B------:R-:W-:Y:S01]  /*2890*/  @P4 SHF.L.U32 R233, R233, 0x10, RZ ;  /* 0x00000010e9e94819 */ /* 0x000fe200000006ff */
[----:B------:R-:W-:Y:S01]  /*28a0*/  FMUL.FTZ R137, R137, UR4 ;  /* 0x0000000489897c20 */ /* 0x000fe20008410000 */
[----:B------:R-:W-:Y:S01]  /*28b0*/  @P2 SHF.L.U32 R190, R136, 0x10, RZ ;  /* 0x0000001088be2819 */ /* 0x000fe200000006ff */
[----:B------:R-:W-:Y:S01]  /*28c0*/  FMUL.FTZ R136, R234, UR4 ;  /* 0x00000004ea887c20 */ /* 0x000fe20008410000 */
[----:B------:R-:W-:Y:S01]  /*28d0*/  @P3 FMUL.FTZ R154, R174, R156 ;  /* 0x0000009cae9a3220 */ /* 0x000fe20000410000 */
[----:B------:R-:W-:Y:S01]  /*28e0*/  MOV R157, RZ ;  /* 0x000000ff009d7202 */ /* 0x000fe20000000f00 */
[----:B------:R-:W-:Y:S01]  /*28f0*/  @P4 FMUL.FTZ R157, R137, R233 ;  /* 0x000000e9899d4220 */ /* 0x000fe20000410000 */
[----:B------:R-:W-:Y:S01]  /*2900*/  MOV R156, RZ ;  /* 0x000000ff009c7202 */ /* 0x000fe20000000f00 */
        /* <DEDUP_REMOVED lines=14> */
[----:B------:R-:W-:Y:S01]  /*29f0*/  F2FP.BF16.F32.PACK_AB R136, R136, R174 ;  /* 0x000000ae8888723e */ /* 0x000fe200000010ff */
[----:B------:R-:W-:Y:S06]  /*2a00*/  BRA `(.L_x_8831) ;  /* 0x0000000400a87947 */ /* 0x000fec0003800000 */
.L_x_8830:
[-CC-:B------:R-:W-:Y:S01]  /*2a10*/  FFMA.FTZ R154, R154, R152.reuse, R153.reuse ;  /* 0x000000989a9a7223 */ /* 0x180fe20000010099 */
[C---:B-----5:R-:W-:Y:S01]  /*2a20*/  LOP3.LUT P4, RZ, R190.reuse, 0xff, RZ, 0xc0, !PT ;  /* 0x000000ffbeff7812 */ /* 0x060fe2000788c0ff */
[-CC-:B------:R-:W-:Y:S01]  /*2a30*/  FFMA.FTZ R125, R235, R152.reuse, R153.reuse ;  /* 0x00000098eb7d7223 */ /* 0x180fe20000010099 */
[----:B------:R-:W-:Y:S01]  /*2a40*/  LOP3.LUT P3, RZ, R190, 0xff00, RZ, 0xc0, !PT ;  /* 0x0000ff00beff7812 */ /* 0x000fe2000786c0ff */
[----:B------:R-:W-:Y:S01]  /*2a50*/  FADD.FTZ R154, R156, -R154 ;  /* 0x8000009a9c9a7221 */ /* 0x000fe20000010000 */
[----:B------:R-:W-:Y:S01]  /*2a60*/  FFMA.FTZ R233, R233, R152, R153 ;  /* 0x00000098e9e97223 */ /* 0x000fe20000010099 */
[----:B------:R-:W-:Y:S01]  /*2a70*/  FADD.FTZ R125, R234, -R125 ;  /* 0x8000007dea7d7221 */ /* 0x000fe20000010000 */
[----:B------:R-:W-:Y:S01]  /*2a80*/  UMOV UR4, UR5 ;  /* 0x0000000500047c82 */ /* 0x000fe20008000000 */
[C---:B------:R-:W-:Y:S01]  /*2a90*/  FMUL.FTZ R124, R2.reuse, R154 ;  /* 0x0000009a027c7220 */ /* 0x040fe20000410000 */
[----:B------:R-:W-:Y:S02]  /*2aa0*/  HFMA2 R154, -RZ, RZ, 0, 0 ;  /* 0x00000000ff9a7431 */ /* 0x000fe400000001ff */
[----:B------:R-:W-:Y:S01]  /*2ab0*/  FMUL.FTZ R125, R2, R125 ;  /* 0x0000007d027d7220 */ /* 0x000fe20000410000 */
[----:B------:R-:W-:-:S02]  /*2ac0*/  HFMA2 R156, -RZ, RZ, 0, 0 ;  /* 0x00000000ff9c7431 */ /* 0x000fc400000001ff */
[----:B------:R-:W-:Y:S01]  /*2ad0*/  FMUL.FTZ R234, R124, R0 ;  /* 0x000000007cea7220 */ /* 0x000fe20000410000 */
[----:B------:R-:W-:Y:S01]  /*2ae0*/  LOP3.LUT P5, RZ, R190, 0xff0000, RZ, 0xc0, !PT ;  /* 0x00ff0000beff7812 */ /* 0x000fe200078ac0ff */
[----:B------:R-:W-:Y:S01]  /*2af0*/  FADD.FTZ R233, R157, -R233 ;  /* 0x800000e99de97221 */ /* 0x000fe20000010000 */
[----:B------:R-:W-:Y:S01]  /*2b00*/  @P4 SHF.L.U32 R126, R136, 0x10, RZ ;  /* 0x00000010887e4819 */ /* 0x000fe200000006ff */
[----:B------:R-:W-:Y:S01]  /*2b10*/  @P4 FMUL.FTZ R127, R234, UR5 ;  /* 0x00000005ea7f4c20 */ /* 0x000fe20008410000 */
[----:B------:R-:W-:Y:S01]  /*2b20*/  LOP3.LUT P2, RZ, R190, 0xff000000, RZ, 0xc0, !PT ;  /* 0xff000000beff7812 */ /* 0x000fe2000784c0ff */
[----:B------:R-:W-:Y:S01]  /*2b30*/  FFMA.FTZ R231, R231, R152, R153 ;  /* 0x00000098e7e77223 */ /* 0x000fe20000010099 */
[----:B------:R-:W-:Y:S01]  /*2b40*/  LOP3.LUT P0, RZ, R191, 0xff, RZ, 0xc0, !PT ;  /* 0x000000ffbfff7812 */ /* 0x000fe2000780c0ff */
[----:B------:R-:W-:Y:S01]  /*2b50*/  @P4 FMUL.FTZ R154, R127, R126 ;  /* 0x0000007e7f9a4220 */ /* 0x000fe20000410000 */
[----:B------:R-:W-:Y:S01]  /*2b60*/  @P3 PRMT R126, R136, 0x7632, R126 ;  /* 0x00007632887e3816 */ /* 0x000fe2000000007e */
[----:B------:R-:W-:Y:S01]  /*2b70*/  FMUL.FTZ R136, R125, R0 ;  /* 0x000000007d887220 */ /* 0x000fe20000410000 */
[----:B------:R-:W-:-:S02]  /*2b80*/  HFMA2 R157, -RZ, RZ, 0, 0 ;  /* 0x00000000ff9d7431 */ /* 0x000fc400000001ff */
[----:B------:R-:W-:Y:S01]  /*2b90*/  FADD.FTZ R231, R183, -R231 ;  /* 0x800000e7b7e77221 */ /* 0x000fe20000010000 */
[----:B------:R-:W-:Y:S01]  /*2ba0*/  @P3 SHF.L.U32 R126, R126, 0x10, RZ ;  /* 0x000000107e7e3819 */ /* 0x000fe200000006ff */
[----:B------:R-:W-:Y:S01]  /*2bb0*/  @P3 FMUL.FTZ R127, R136, UR4 ;  /* 0x00000004887f3c20 */ /* 0x000fe20008410000 */
[----:B------:R-:W-:Y:S01]  /*2bc0*/  @P5 SHF.L.U32 R129, R137, 0x10, RZ ;  /* 0x0000001089815819 */ /* 0x000fe200000006ff */
[--C-:B------:R-:W-:Y:S01]  /*2bd0*/  FFMA.FTZ R175, R175, R152, R153.reuse ;  /* 0x00000098afaf7223 */ /* 0x100fe20000010099 */
[----:B------:R-:W-:Y:S01]  /*2be0*/  FMUL.FTZ R234, R234, UR4 ;  /* 0x00000004eaea7c20 */ /* 0x000fe20008410000 */
[----:B------:R-:W-:Y:S01]  /*2bf0*/  @P3 FMUL.FTZ R156, R127, R126 ;  /* 0x0000007e7f9c3220 */ /* 0x000fe20000410000 */
[----:B------:R-:W-:Y:S01]  /*2c00*/  FMUL.FTZ R126, R2, R233 ;  /* 0x000000e9027e7220 */ /* 0x000fe20000410000 */
[----:B------:R-:W-:Y:S01]  /*2c10*/  FFMA.FTZ R127, R232, R152, R153 ;  /* 0x00000098e87f7223 */ /* 0x000fe20000010099 */
[----:B------:R-:W-:Y:S01]  /*2c20*/  FADD.FTZ R160, R160, -R175 ;  /* 0x800000afa0a07221 */ /* 0x000fe20000010000 */
[----:B------:R-:W-:Y:S01]  /*2c30*/  FMUL.FTZ R136, R136, UR4 ;  /* 0x0000000488887c20 */ /* 0x000fe20008410000 */
[----:B------:R-:W-:Y:S01]  /*2c40*/  FMUL.FTZ R128, R126, R0 ;  /* 0x000000007e807220 */ /* 0x000fe20000410000 */
[----:B------:R-:W-:Y:S01]  /*2c50*/  FADD.FTZ R127, R155, -R127 ;  /* 0x8000007f9b7f7221 */ /* 0x000fe20000010000 */
[----:B------:R-:W-:Y:S01]  /*2c60*/  MOV R155, RZ ;  /* 0x000000ff009b7202 */ /* 0x000fe20000000f00 */
[----:B------:R-:W-:Y:S01]  /*2c70*/  FMUL.FTZ R234, R28, R234 ;  /* 0x000000ea1cea7220 */ /* 0x000fe20000410000 */
[----:B------:R-:W-:Y:S01]  /*2c80*/  @P5 FMUL.FTZ R130, R128, UR4 ;  /* 0x0000000480825c20 */ /* 0x000fe20008410000 */
[----:B------:R-:W-:Y:S01]  /*2c90*/  FMUL.FTZ R127, R2, R127 ;  /* 0x0000007f027f7220 */ /* 0x000fe20000410000 */
[----:B------:R-:W-:-:S02]  /*2ca0*/  FMUL.FTZ R136, R29, R136 ;  /* 0x000000881d887220 */ /* 0x000fc40000410000 */
[----:B------:R-:W-:Y:S01]  /*2cb0*/  @P5 FMUL.FTZ R155, R130, R129 ;  /* 0x00000081829b5220 */ /* 0x000fe20000410000 */
[----:B------:R-:W-:Y:S01]  /*2cc0*/  @P2 PRMT R129, R137, 0x7632, R129 ;  /* 0x0000763289812816 */ /* 0x000fe20000000081 */
[----:B------:R-:W-:Y:S01]  /*2cd0*/  FMUL.FTZ R137, R128, UR4 ;  /* 0x0000000480897c20 */ /* 0x000fe20008410000 */
[----:B------:R-:W-:Y:S01]  /*2ce0*/  FMUL.FTZ R130, R127, R0 ;  /* 0x000000007f827220 */ /* 0x000fe20000410000 */
[----:B------:R-:W-:Y:S01]  /*2cf0*/  FMUL.FTZ R128, R2, R231 ;  /* 0x000000e702807220 */ /* 0x000fe20000410000 */
[----:B------:R-:W-:Y:S01]  /*2d00*/  @P2 SHF.L.U32 R129, R129, 0x10, RZ ;  /* 0x0000001081812819 */ /* 0x000fe200000006ff */
[----:B------:R-:W-:Y:S01]  /*2d10*/  FMUL.FTZ R137, R30, R137 ;  /* 0x000000891e897220 */ /* 0x000fe20000410000 */
[C---:B------:R-:W-:Y:S01]  /*2d20*/  @P2 FMUL.FTZ R131, R130.reuse, UR4 ;  /* 0x0000000482832c20 */ /* 0x040fe20008410000 */
[----:B------:R-:W-:Y:S01]  /*2d30*/  FMUL.FTZ R130, R130, UR4 ;  /* 0x0000000482827c20 */ /* 0x000fe20008410000 */
[----:B------:R-:W-:Y:S02]  /*2d40*/  FSEL R234, R234, RZ, P4 ;  /* 0x000000ffeaea7208 */ /* 0x000fe40002000000 */
[----:B------:R-:W-:Y:S01]  /*2d50*/  FSEL R137, R137, RZ, P5 ;  /* 0x000000ff89897208 */ /* 0x000fe20002800000 */
[----:B------:R-:W-:Y:S01]  /*2d60*/  @P2 FMUL.FTZ R157, R131, R129 ;  /* 0x00000081839d2220 */ /* 0x000fe20000410000 */
[----:B------:R-:W-:Y:S01]  /*2d70*/  LOP3.LUT P5, RZ, R191, 0xff00, RZ, 0xc0, !PT ;  /* 0x0000ff00bfff7812 */ /* 0x000fe200078ac0ff */
[----:B------:R-:W-:Y:S01]  /*2d80*/  FFMA.FTZ R129, R159, R152, R153 ;  /* 0x000000989f817223 */ /* 0x000fe20000010099 */
[----:B------:R-:W-:Y:S01]  /*2d90*/  FMUL.FTZ R131, R128, R0 ;  /* 0x0000000080837220 */ /* 0x000fe20000410000 */
[----:B------:R-:W-:Y:S01]  /*2da0*/  @P0 SHF.L.U32 R159, R138, 0x10, RZ ;  /* 0x000000108a9f0819 */ /* 0x000fe200000006ff */
[----:B------:R-:W-:Y:S01]  /*2db0*/  FMUL.FTZ R130, R31, R130 ;  /* 0x000000821f827220 */ /* 0x000fe20000410000 */
[----:B------:R-:W-:Y:S01]  /*2dc0*/  FADD.FTZ R129, R158, -R129 ;  /* 0x800000819e817221 */ /* 0x000fe20000010000 */
[C---:B------:R-:W-:Y:S01]  /*2dd0*/  @P0 FMUL.FTZ R183, R131.reuse, UR4 ;  /* 0x0000000483b70c20 */ /* 0x040fe20008410000 */
[----:B------:R-:W-:Y:S01]  /*2de0*/  MOV R158, RZ ;  /* 0x000000ff009e7202 */ /* 0x000fe20000000f00 */
[----:B------:R-:W-:Y:S01]  /*2df0*/  FMUL.FTZ R131, R131, UR4 ;  /* 0x0000000483837c20 */ /* 0x000fe20008410000 */
[----:B------:R-:W-:Y:S01]  /*2e00*/  FMUL.FTZ R129, R2, R129 ;  /* 0x0000008102817220 */ /* 0x000fe20000410000 */
[----:B------:R-:W-:Y:S01]  /*2e10*/  @P0 FMUL.FTZ R158, R183, R159 ;  /* 0x0000009fb79e0220 */ /* 0x000fe20000410000 */
[----:B------:R-:W-:-:S02]  /*2e20*/  HFMA2 R159, -RZ, RZ, 0, 0 ;  /* 0x00000000ff9f7431 */ /* 0x000fc400000001ff */
[----:B------:R-:W-:Y:S01]  /*2e30*/  FMUL.FTZ R131, R32, R131 ;  /* 0x0000008320837220 */ /* 0x000fe20000410000 */
[----:B------:R-:W-:Y:S01]  /*2e40*/  @P5 PRMT R183, R138, 0x7632, R183 ;  /* 0x000076328ab75816 */ /* 0x000fe200000000b7 */
[----:B------:R-:W-:Y:S01]  /*2e50*/  FMUL.FTZ R138, R129, R0 ;  /* 0x00000000818a7220 */ /* 0x000fe20000410000 */
[----:B------:R-:W-:Y:S01]  /*2e60*/  FSEL R175, R130, RZ, P2 ;  /* 0x000000ff82af7208 */ /* 0x000fe20001000000 */
[----:B------:R-:W-:Y:S01]  /*2e70*/  FMUL.FTZ R130, R2, R160 ;  /* 0x000000a002827220 */ /* 0x000fe20000410000 */
[----:B------:R-:W-:Y:S01]  /*2e80*/  @P5 SHF.L.U32 R183, R183, 0x10, RZ ;  /* 0x00000010b7b75819 */ /* 0x000fe200000006ff */
[C---:B------:R-:W-:Y:S01]  /*2e90*/  @P5 FMUL.FTZ R231, R138.reuse, UR4 ;  /* 0x000000048ae75c20 */ /* 0x040fe20008410000 */
[----:B------:R-:W-:Y:S01]  /*2ea0*/  LOP3.LUT P2, RZ, R191, 0xff0000, RZ, 0xc0, !PT ;  /* 0x00ff0000bfff7812 */ /* 0x000fe2000784c0ff */
[----:B------:R-:W-:Y:S01]  /*2eb0*/  FMUL.FTZ R138, R138, UR4 ;  /* 0x000000048a8a7c20 */ /* 0x000fe20008410000 */
[----:B------:R-:W-:Y:S01]  /*2ec0*/  MOV R160, RZ ;  /* 0x000000ff00a07202 */ /* 0x000fe20000000f00 */
[----:B------:R-:W-:Y:S01]  /*2ed0*/  @P5 FMUL.FTZ R159, R231, R183 ;  /* 0x000000b7e79f5220 */ /* 0x000fe20000410000 */
[----:B------:R-:W-:Y:S01]  /*2ee0*/  FSEL R183, R131, RZ, P0 ;  /* 0x000000ff83b77208 */ /* 0x000fe20000000000 */
[----:B------:R-:W-:Y:S01]  /*2ef0*/  FFMA.FTZ R131, R174, R152, R153 ;  /* 0x00000098ae837223 */ /* 0x000fe20000010099 */
[----:B------:R-:W-:Y:S01]  /*2f00*/  ISETP.GE.U32.AND P0, PT, R190, RZ, PT ;  /* 0x000000ffbe00720c */ /* 0x000fe20003f06070 */
[----:B------:R-:W-:Y:S01]  /*2f10*/  FMUL.FTZ R174, R130, R0 ;  /* 0x0000000082ae7220 */ /* 0x000fe20000410000 */
[----:B------:R-:W-:Y:S01]  /*2f20*/  FMUL.FTZ R138, R33, R138 ;  /* 0x0000008a218a7220 */ /* 0x000fe20000410000 */
[----:B------:R-:W-:Y:S01]  /*2f30*/  FADD.FTZ R131, R161, -R131 ;  /* 0x80000083a1837221 */ /* 0x000fe20000010000 */
[----:B------:R-:W-:-:S02]  /*2f40*/  ISETP.GE.U32.AND.EX P0, PT, R191, 0x1000000, PT, P0 ;  /* 0x01000000bf00780c */ /* 0x000fc40003f06100 */
[----:B------:R-:W-:Y:S01]  /*2f50*/  FSEL R136, R136, RZ, P3 ;  /* 0x000000ff88887208 */ /* 0x000fe20001800000 */
[----:B------:R-:W-:Y:S01]  /*2f60*/  @P2 FMUL.FTZ R190, R174, UR4 ;  /* 0x00000004aebe2c20 */ /* 0x000fe20008410000 */
[----:B------:R-:W-:Y:S01]  /*2f70*/  @P2 SHF.L.U32 R161, R139, 0x10, RZ ;  /* 0x000000108ba12819 */ /* 0x000fe200000006ff */
[----:B------:R-:W-:Y:S01]  /*2f80*/  FMUL.FTZ R131, R2, R131 ;  /* 0x0000008302837220 */ /* 0x000fe20000410000 */
[----:B------:R-:W-:Y:S01]  /*2f90*/  FMUL.FTZ R174, R174, UR4 ;  /* 0x00000004aeae7c20 */ /* 0x000fe20008410000 */
[----:B------:R-:W-:Y:S02]  /*2fa0*/  FSEL R138, R138, RZ, P5 ;  /* 0x000000ff8a8a7208 */ /* 0x000fe40002800000 */
[----:B------:R-:W-:Y:S01]  /*2fb0*/  @P2 FMUL.FTZ R160, R190, R161 ;  /* 0x000000a1bea02220 */ /* 0x000fe20000410000 */
[----:B------:R-:W-:Y:S01]  /*2fc0*/  FMUL.FTZ R174, R34, R174 ;  /* 0x000000ae22ae7220 */ /* 0x000fe20000410000 */
[----:B------:R-:W-:Y:S01]  /*2fd0*/  HFMA2 R161, -RZ, RZ, 0, 0 ;  /* 0x00000000ffa17431 */ /* 0x000fe200000001ff */
[----:B------:R-:W-:-:S02]  /*2fe0*/  F2FP.BF16.F32.PACK_AB R138, R138, R183 ;  /* 0x000000b78a8a723e */ /* 0x000fc400000010ff */
[----:B------:R-:W-:Y:S01]  /*2ff0*/  @P0 PRMT R190, R139, 0x7632, R190 ;  /* 0x000076328bbe0816 */ /* 0x000fe200000000be */
[----:B------:R-:W-:Y:S01]  /*3000*/  FMUL.FTZ R139, R131, R0 ;  /* 0x00000000838b7220 */ /* 0x000fe20000410000 */
[----:B------:R-:W-:Y:S02]  /*3010*/  FSEL R174, R174, RZ, P2 ;  /* 0x000000ffaeae7208 */ /* 0x000fe40001000000 */
[----:B------:R-:W-:Y:S01]  /*3020*/  @P0 SHF.L.U32 R190, R190, 0x10, RZ ;  /* 0x00000010bebe0819 */ /* 0x000fe200000006ff */
[C---:B------:R-:W-:Y:S01]  /*3030*/  @P0 FMUL.FTZ R191, R139.reuse, UR4 ;  /* 0x000000048bbf0c20 */ /* 0x040fe20008410000 */
[----:B------:R-:W-:Y:S01]  /*3040*/  FMUL.FTZ R139, R139, UR4 ;  /* 0x000000048b8b7c20 */ /* 0x000fe20008410000 */
[----:B------:R-:W-:Y:S02]  /*3050*/  F2FP.BF16.F32.PACK_AB R137, R175, R137 ;  /* 0x00000089af89723e */ /* 0x000fe400000010ff */
[----:B------:R-:W-:Y:S01]  /*3060*/  @P0 FMUL.FTZ R161, R191, R190 ;  /* 0x000000bebfa10220 */ /* 0x000fe20000410000 */
[----:B------:R-:W-:Y:S01]  /*3070*/  FMUL.FTZ R139, R35, R139 ;  /* 0x0000008b238b7220 */ /* 0x000fe20000410000 */
[----:B------:R-:W-:-:S04]  /*3080*/  F2FP.BF16.F32.PACK_AB R136, R136, R234 ;  /* 0x000000ea8888723e */ /* 0x000fc800000010ff */
[----:B------:R-:W-:-:S04]  /*3090*/  FSEL R139, R139, RZ, P0 ;  /* 0x000000ff8b8b7208 */ /* 0x000fc80000000000 */
[----:B------:R-:W-:-:S07]  /*30a0*/  F2FP.BF16.F32.PACK_AB R139, R139, R174 ;  /* 0x000000ae8b8b723e */ /* 0x000fce00000010ff */
.L_x_8831:
[----:B------:R-:W0:Y:S01]  /*30b0*/  @P1 LDC.64 R174, c[0x0][0x478] ;  /* 0x00011e00ffae1b82 */ /* 0x000e220000000a00 */
[----:B------:R-:W-:Y:S01]  /*30c0*/  MOV R183, 0x10 ;  /* 0x0000001000b77802 */ /* 0x000fe20000000f00 */
[----:B0-----:R-:W-:-:S04]  /*30d0*/  @P1 IMAD.WIDE.U32 R174, R182, 0x20, R174 ;  /* 0x00000020b6ae1825 */ /* 0x001fc800078e00ae */
[----:B------:R-:W-:Y:S01]  /*30e0*/  IMAD.WIDE.U32 R182, R182, R183, UR20 ;  /* 0x00000014b6b67e25 */ /* 0x000fe2000f8e00b7 */
[----:B------:R-:W-:Y:S04]  /*30f0*/  @P1 STG.E.128 desc[UR6][R174.64], R124 ;  /* 0x0000007cae001986 */ /* 0x000fe8000c101d06 */
[----:B------:R-:W-:Y:S04]  /*3100*/  @P1 STG.E.128 desc[UR6][R174.64+0x10], R128 ;  /* 0x00001080ae001986 */ /* 0x000fe8000c101d06 */
[----:B------:R0:W-:Y:S02]  /*3110*/  STG.E.128 desc[UR6][R182.64], R136 ;  /* 0x00000088b6007986 */ /* 0x0001e4000c101d06 */
[----:B0-----:R-:W-:-:S05]  /*3120*/  MOV R136, 0x10 ;  /* 0x0000001000887802 */ /* 0x001fca0000000f00 */
[----:B------:R-:W-:-:S06]  /*3130*/  IMAD.WIDE.U32 R136, R181, R136, UR18 ;  /* 0x00000012b5887e25 */ /* 0x000fcc000f8e0088 */
[----:B------:R-:W5:Y:S01]  /*3140*/  LDG.E.128 R136, desc[UR6][R136.64] ;  /* 0x0000000688887981 */ /* 0x000f62000c1e1d00 */
[----:B------:R-:W-:Y:S05]  /*3150*/  @!P1 BRA `(.L_x_8832) ;  /* 0x0000000400809947 */ /* 0x000fea0003800000 */
[-CC-:B------:R-:W-:Y:S01]  /*3160*/  FFMA.FTZ R211, R211, R152.reuse, R153.reuse ;  /* 0x00000098d3d37223 */ /* 0x180fe20000010099 */
[----:B------:R-:W-:Y:S01]  /*3170*/  LOP3.LUT P2, RZ, R188, 0xff0000, RZ, 0xc0, !PT ;  /* 0x00ff0000bcff7812 */ /* 0x000fe2000784c0ff */
[-C--:B------:R-:W-:Y:S01]  /*3180*/  FFMA.FTZ R127, R212, R152.reuse, R153 ;  /* 0x00000098d47f7223 */ /* 0x080fe20000010099 */
[----:B------:R-:W-:Y:S01]  /*3190*/  LOP3.LUT P3, RZ, R188, 0xff000000, RZ, 0xc0, !PT ;  /* 0xff000000bcff7812 */ /* 0x000fe2000786c0ff */
[----:B------:R-:W-:Y:S01]  /*31a0*/  FADD.FTZ R211, R213, -R211 ;  /* 0x800000d3d5d37221 */ /* 0x000fe20000010000 */
[----:B------:R-:W-:Y:S01]  /*31b0*/  CS2R R182, SRZ ;  /* 0x0000000000b67805 */ /* 0x000fe2000001ff00 */
[----:B------:R-:W-:Y:S01]  /*31c0*/  FADD.FTZ R127, R215, -R127 ;  /* 0x8000007fd77f7221 */ /* 0x000fe20000010000 */
[----:B------:R-:W-:Y:S01]  /*31d0*/  FFMA.FTZ R208, R208, R152, R153 ;  /* 0x00000098d0d07223 */ /* 0x000fe20000010099 */
[C---:B------:R-:W-:Y:S01]  /*31e0*/  FMUL.FTZ R126, R2.reuse, R211 ;  /* 0x000000d3027e7220 */ /* 0x040fe20000410000 */
[----:B------:R-:W-:Y:S01]  /*31f0*/  LOP3.LUT P4, RZ, R189, 0xff, RZ, 0xc0, !PT ;  /* 0x000000ffbdff7812 */ /* 0x000fe2000788c0ff */
[----:B------:R-:W-:Y:S01]  /*3200*/  FMUL.FTZ R127, R2, R127 ;  /* 0x0000007f027f7220 */ /* 0x000fe20000410000 */
[----:B------:R-:W-:Y:S01]  /*3210*/  FADD.FTZ R208, R207, -R208 ;  /* 0x800000d0cfd07221 */ /* 0x000fe20000010000 */
[----:B------:R-:W-:Y:S01]  /*3220*/  FMUL.FTZ R124, R126, R0 ;  /* 0x000000007e7c7220 */ /* 0x000fe20000410000 */
[----:B------:R-:W-:-:S02]  /*3230*/  CS2R R190, SRZ ;  /* 0x0000000000be7805 */ /* 0x000fc4000001ff00 */
[----:B-----5:R-:W-:Y:S01]  /*3240*/  @P2 SHF.L.U32 R128, R137, 0x10, RZ ;  /* 0x0000001089802819 */ /* 0x020fe200000006ff */
[-CC-:B------:R-:W-:Y:S01]  /*3250*/  FFMA.FTZ R129, R206, R152.reuse, R153.reuse ;  /* 0x00000098ce817223 */ /* 0x180fe20000010099 */
[----:B------:R-:W-:Y:S01]  /*3260*/  FMUL.FTZ R124, R124, UR4 ;  /* 0x000000047c7c7c20 */ /* 0x000fe20008410000 */
[----:B------:R-:W-:Y:S01]  /*3270*/  LOP3.LUT P5, RZ, R189, 0xff00, RZ, 0xc0, !PT ;  /* 0x0000ff00bdff7812 */ /* 0x000fe200078ac0ff */
[----:B------:R-:W-:Y:S01]  /*3280*/  FFMA.FTZ R198, R198, R152, R153 ;  /* 0x00000098c6c67223 */ /* 0x000fe20000010099 */
[----:B------:R-:W-:Y:S01]  /*3290*/  FADD.FTZ R129, R209, -R129 ;  /* 0x80000081d1817221 */ /* 0x000fe20000010000 */
[----:B------:R-:W-:Y:S01]  /*32a0*/  @P2 FMUL.FTZ R182, R128, R124 ;  /* 0x0000007c80b62220 */ /* 0x000fe20000410000 */
[----:B------:R-:W-:Y:S01]  /*32b0*/  @P3 PRMT R128, R137, 0x7632, R128 ;  /* 0x0000763289803816 */ /* 0x000fe20000000080 */
[----:B------:R-:W-:Y:S01]  /*32c0*/  FMUL.FTZ R137, R127, R0 ;  /* 0x000000007f897220 */ /* 0x000fe20000410000 */
[----:B------:R-:W-:Y:S01]  /*32d0*/  @P4 SHF.L.U32 R131, R138, 0x10, RZ ;  /* 0x000000108a834819 */ /* 0x000fe200000006ff */
[----:B------:R-:W-:Y:S01]  /*32e0*/  FMUL.FTZ R129, R2, R129 ;  /* 0x0000008102817220 */ /* 0x000fe20000410000 */
[----:B------:R-:W-:Y:S01]  /*32f0*/  @P3 SHF.L.U32 R128, R128, 0x10, RZ ;  /* 0x0000001080803819 */ /* 0x000fe200000006ff */
[----:B------:R-:W-:Y:S01]  /*3300*/  FMUL.FTZ R137, R137, UR4 ;  /* 0x0000000489897c20 */ /* 0x000fe20008410000 */
[----:B------:R-:W-:Y:S01]  /*3310*/  LOP3.LUT P6, RZ, R189, 0xff0000, RZ, 0xc0, !PT ;  /* 0x00ff0000bdff7812 */ /* 0x000fe200078cc0ff */
[----:B------:R-:W-:Y:S01]  /*3320*/  FADD.FTZ R205, R205, -R198 ;  /* 0x800000c6cdcd7221 */ /* 0x000fe20000010000 */
[----:B------:R-:W-:Y:S01]  /*3330*/  ISETP.GE.U32.AND P0, PT, R188, RZ, PT ;  /* 0x000000ffbc00720c */ /* 0x000fe20003f06070 */
[-C--:B------:R-:W-:Y:S01]  /*3340*/  @P3 FMUL.FTZ R190, R128, R137.reuse ;  /* 0x0000008980be3220 */ /* 0x080fe20000410000 */
[----:B------:R-:W-:Y:S01]  /*3350*/  FMUL.FTZ R128, R2, R208 ;  /* 0x000000d002807220 */ /* 0x000fe20000410000 */
[----:B------:R-:W-:Y:S01]  /*3360*/  @P5 PRMT R138, R138, 0x7632, R138 ;  /* 0x000076328a8a5816 */ /* 0x000fe2000000008a */
[----:B------:R-:W-:Y:S01]  /*3370*/  FFMA.FTZ R203, R203, R152, R153 ;  /* 0x00000098cbcb7223 */ /* 0x000fe20000010099 */
[----:B------:R-:W-:Y:S01]  /*3380*/  ISETP.GE.U32.AND.EX P0, PT, R189, 0x1000000, PT, P0 ;  /* 0x01000000bd00780c */ /* 0x000fe20003f06100 */
[----:B------:R-:W-:Y:S01]  /*3390*/  FMUL.FTZ R130, R128, R0 ;  /* 0x0000000080827220 */ /* 0x000fe20000410000 */
[----:B------:R-:W-:Y:S01]  /*33a0*/  @P5 SHF.L.U32 R138, R138, 0x10, RZ ;  /* 0x000000108a8a5819 */ /* 0x000fe200000006ff */
[----:B------:R-:W-:Y:S01]  /*33b0*/  FADD.FTZ R204, R204, -R203 ;  /* 0x800000cbcccc7221 */ /* 0x000fe20000010000 */
[----:B------:R-:W-:Y:S01]  /*33c0*/  MOV R198, RZ ;  /* 0x000000ff00c67202 */ /* 0x000fe20000000f00 */
[----:B------:R-:W-:Y:S01]  /*33d0*/  FMUL.FTZ R130, R130, UR4 ;  /* 0x0000000482827c20 */ /* 0x000fe20008410000 */
[----:B------:R-:W-:Y:S01]  /*33e0*/  @P6 SHF.L.U32 R175, R139, 0x10, RZ ;  /* 0x000000108baf6819 */ /* 0x000fe200000006ff */
[----:B------:R-:W-:Y:S01]  /*33f0*/  FFMA.FTZ R200, R200, R152, R153 ;  /* 0x00000098c8c87223 */ /* 0x000fe20000010099 */
[----:B------:R-:W-:Y:S01]  /*3400*/  FMUL.FTZ R124, R38, R124 ;  /* 0x0000007c267c7220 */ /* 0x000fe20000410000 */
[----:B------:R-:W-:Y:S01]  /*3410*/  @P4 FMUL.FTZ R183, R131, R130 ;  /* 0x0000008283b74220 */ /* 0x000fe20000410000 */
[----:B------:R-:W-:Y:S01]  /*3420*/  FMUL.FTZ R131, R129, R0 ;  /* 0x0000000081837220 */ /* 0x000fe20000410000 */
[----:B------:R-:W-:Y:S01]  /*3430*/  FMUL.FTZ R137, R39, R137 ;  /* 0x0000008927897220 */ /* 0x000fe20000410000 */
[----:B------:R-:W-:Y:S01]  /*3440*/  FADD.FTZ R200, R202, -R200 ;  /* 0x800000c8cac87221 */ /* 0x000fe20000010000 */
[----:B------:R-:W-:Y:S01]  /*3450*/  @P0 PRMT R139, R139, 0x7632, R139 ;  /* 0x000076328b8b0816 */ /* 0x000fe2000000008b */
[----:B------:R-:W-:Y:S01]  /*3460*/  FMUL.FTZ R131, R131, UR4 ;  /* 0x0000000483837c20 */ /* 0x000fe20008410000 */
[----:B------:R-:W-:Y:S01]  /*3470*/  FFMA.FTZ R125, R210, R152, R153 ;  /* 0x00000098d27d7223 */ /* 0x000fe20000010099 */
[----:B------:R-:W-:-:S02]  /*3480*/  FSEL R137, R137, RZ, P3 ;  /* 0x000000ff89897208 */ /* 0x000fc40001800000 */
[----:B------:R-:W-:Y:S01]  /*3490*/  @P5 FMUL.FTZ R191, R138, R131 ;  /* 0x000000838abf5220 */ /* 0x000fe20000410000 */
[----:B------:R-:W-:Y:S01]  /*34a0*/  FMUL.FTZ R138, R40, R130 ;  /* 0x00000082288a7220 */ /* 0x000fe20000410000 */
[----:B------:R-:W-:Y:S01]  /*34b0*/  FMUL.FTZ R130, R2, R205 ;  /* 0x000000cd02827220 */ /* 0x000fe20000410000 */
[----:B------:R-:W-:Y:S01]  /*34c0*/  FMUL.FTZ R174, R41, R131 ;  /* 0x0000008329ae7220 */ /* 0x000fe20000410000 */
[----:B------:R-:W-:Y:S01]  /*34d0*/  @P0 SHF.L.U32 R139, R139, 0x10, RZ ;  /* 0x000000108b8b0819 */ /* 0x000fe200000006ff */
[----:B------:R-:W-:Y:S01]  /*34e0*/  FADD.FTZ R125, R214, -R125 ;  /* 0x8000007dd67d7221 */ /* 0x000fe20000010000 */
[----:B------:R-:W-:Y:S01]  /*34f0*/  FMUL.FTZ R131, R130, R0 ;  /* 0x0000000082837220 */ /* 0x000fe20000410000 */
[----:B------:R-:W-:Y:S02]  /*3500*/  FSEL R138, R138, RZ, P4 ;  /* 0x000000ff8a8a7208 */ /* 0x000fe40002000000 */
[----:B------:R-:W-:Y:S01]  /*3510*/  FSEL R174, R174, RZ, P5 ;  /* 0x000000ffaeae7208 */ /* 0x000fe20002800000 */
[----:B------:R-:W-:Y:S01]  /*3520*/  FMUL.FTZ R131, R131, UR4 ;  /* 0x0000000483837c20 */ /* 0x000fe20008410000 */
[----:B------:R-:W-:Y:S01]  /*3530*/  LOP3.LUT P4, RZ, R188, 0xff, RZ, 0xc0, !PT ;  /* 0x000000ffbcff7812 */ /* 0x000fe2000788c0ff */
[----:B------:R-:W-:Y:S01]  /*3540*/  FMUL.FTZ R125, R2, R125 ;  /* 0x0000007d027d7220 */ /* 0x000fe20000410000 */
[----:B------:R-:W-:Y:S01]  /*3550*/  LOP3.LUT P5, RZ, R188, 0xff00, RZ, 0xc0, !PT ;  /* 0x0000ff00bcff7812 */ /* 0x000fe200078ac0ff */
[-C--:B------:R-:W-:Y:S01]  /*3560*/  @P6 FMUL.FTZ R198, R175, R131.reuse ;  /* 0x00000083afc66220 */ /* 0x080fe20000410000 */
[----:B------:R-:W-:Y:S01]  /*3570*/  FMUL.FTZ R175, R42, R131 ;  /* 0x000000832aaf7220 */ /* 0x000fe20000410000 */
[----:B------:R-:W-:Y:S01]  /*3580*/  FMUL.FTZ R131, R2, R204 ;  /* 0x000000cc02837220 */ /* 0x000fe20000410000 */
[----:B------:R-:W-:Y:S01]  /*3590*/  HFMA2 R188, -RZ, RZ, 0, 0 ;  /* 0x00000000ffbc7431 */ /* 0x000fe200000001ff */
[----:B------:R-:W-:-:S02]  /*35a0*/  F2FP.BF16.F32.PACK_AB R138, R174, R138 ;  /* 0x0000008aae8a723e */ /* 0x000fc400000010ff */
[----:B------:R-:W-:Y:S01]  /*35b0*/  FMUL.FTZ R189, R131, R0 ;  /* 0x0000000083bd7220 */ /* 0x000fe20000410000 */
[----:B------:R-:W-:Y:S01]  /*35c0*/  FSEL R174, R124, RZ, P2 ;  /* 0x000000ff7cae7208 */ /* 0x000fe20001000000 */
[----:B------:R-:W-:Y:S01]  /*35d0*/  FMUL.FTZ R124, R2, R200 ;  /* 0x000000c8027c7220 */ /* 0x000fe20000410000 */
[----:B------:R-:W-:Y:S01]  /*35e0*/  FSEL R175, R175, RZ, P6 ;  /* 0x000000ffafaf7208 */ /* 0x000fe20003000000 */
[----:B------:R-:W-:Y:S01]  /*35f0*/  FMUL.FTZ R189, R189, UR4 ;  /* 0x00000004bdbd7c20 */ /* 0x000fe20008410000 */
[----:B------:R-:W-:Y:S01]  /*3600*/  F2FP.BF16.F32.PACK_AB R137, R137, R174 ;  /* 0x000000ae8989723e */ /* 0x000fe200000010ff */
[----:B------:R-:W-:Y:S01]  /*3610*/  FMUL.FTZ R174, R124, R0 ;  /* 0x000000007cae7220 */ /* 0x000fe20000410000 */
[----:B------:R-:W-:Y:S02]  /*3620*/  HFMA2 R200, -RZ, RZ, 0, 0 ;  /* 0x00000000ffc87431 */ /* 0x000fe400000001ff */
[-C--:B------:R-:W-:Y:S01]  /*3630*/  @P0 FMUL.FTZ R188, R139, R189.reuse ;  /* 0x000000bd8bbc0220 */ /* 0x080fe20000410000 */
[----:B------:R-:W-:Y:S01]  /*3640*/  FMUL.FTZ R189, R43, R189 ;  /* 0x000000bd2bbd7220 */ /* 0x000fe20000410000 */
[----:B------:R-:W-:-:S04]  /*3650*/  FMUL.FTZ R174, R174, UR4 ;  /* 0x00000004aeae7c20 */ /* 0x000fc80008410000 */
[----:B------:R-:W-:Y:S02]  /*3660*/  FSEL R139, R189, RZ, P0 ;  /* 0x000000ffbd8b7208 */ /* 0x000fe40000000000 */
[----:B------:R-:W-:Y:S02]  /*3670*/  MOV R189, RZ ;  /* 0x000000ff00bd7202 */ /* 0x000fe40000000f00 */
[----:B------:R-:W-:Y:S02]  /*3680*/  F2FP.BF16.F32.PACK_AB R139, R139, R175 ;  /* 0x000000af8b8b723e */ /* 0x000fe400000010ff */
[C---:B------:R-:W-:Y:S02]  /*3690*/  @P4 SHF.L.U32 R175, R136.reuse, 0x10, RZ ;  /* 0x0000001088af4819 */ /* 0x040fe400000006ff */
[----:B------:R-:W-:-:S03]  /*36a0*/  @P5 PRMT R136, R136, 0x7632, R136 ;  /* 0x0000763288885816 */ /* 0x000fc60000000088 */
[----:B------:R-:W-:Y:S01]  /*36b0*/  @P4 FMUL.FTZ R189, R175, R174 ;  /* 0x000000aeafbd4220 */ /* 0x000fe20000410000 */
[----:B------:R-:W-:Y:S01]  /*36c0*/  FMUL.FTZ R175, R125, R0 ;  /* 0x000000007daf7220 */ /* 0x000fe20000410000 */
[----:B------:R-:W-:Y:S01]  /*36d0*/  @P5 SHF.L.U32 R136, R136, 0x10, RZ ;  /* 0x0000001088885819 */ /* 0x000fe200000006ff */
[----:B------:R-:W-:Y:S02]  /*36e0*/  FMUL.FTZ R174, R36, R174 ;  /* 0x000000ae24ae7220 */ /* 0x000fe40000410000 */
[----:B------:R-:W-:-:S04]  /*36f0*/  FMUL.FTZ R175, R175, UR4 ;  /* 0x00000004afaf7c20 */ /* 0x000fc80008410000 */
[-C--:B------:R-:W-:Y:S01]  /*3700*/  @P5 FMUL.FTZ R200, R136, R175.reuse ;  /* 0x000000af88c85220 */ /* 0x080fe20000410000 */
[----:B------:R-:W-:Y:S01]  /*3710*/  FMUL.FTZ R175, R37, R175 ;  /* 0x000000af25af7220 */ /* 0x000fe20000410000 */
[----:B------:R-:W-:-:S04]  /*3720*/  FSEL R136, R174, RZ, P4 ;  /* 0x000000ffae887208 */ /* 0x000fc80002000000 */
[----:B------:R-:W-:-:S04]  /*3730*/  FSEL R175, R175, RZ, P5 ;  /* 0x000000ffafaf7208 */ /* 0x000fc80002800000 */
[----:B------:R-:W-:Y:S01]  /*3740*/  F2FP.BF16.F32.PACK_AB R136, R175, R136 ;  /* 0x00000088af88723e */ /* 0x000fe200000010ff */
[----:B------:R-:W-:Y:S06]  /*3750*/  BRA `(.L_x_8833) ;  /* 0x0000000400807947 */ /* 0x000fec0003800000 */
.L_x_8832:
[-CC-:B------:R-:W-:Y:S01]  /*3760*/  FFMA.FTZ R211, R211, R152.reuse, R153.reuse ;  /* 0x00000098d3d37223 */ /* 0x180fe20000010099 */
[----:B------:R-:W-:Y:S01]  /*3770*/  LOP3.LUT P5, RZ, R188, 0xff0000, RZ, 0xc0, !PT ;  /* 0x00ff0000bcff7812 */ /* 0x000fe200078ac0ff */
[-C--:B------:R-:W-:Y:S01]  /*3780*/  FFMA.FTZ R212, R212, R152.reuse, R153 ;  /* 0x00000098d4d47223 */ /* 0x080fe20000010099 */
[----:B------:R-:W-:Y:S01]  /*3790*/  LOP3.LUT P4, RZ, R188, 0xff000000, RZ, 0xc0, !PT ;  /* 0xff000000bcff7812 */ /* 0x000fe2000788c0ff */
[----:B------:R-:W-:Y:S01]  /*37a0*/  FADD.FTZ R211, R213, -R211 ;  /* 0x800000d3d5d37221 */ /* 0x000fe20000010000 */
[----:B------:R-:W-:Y:S01]  /*37b0*/  CS2R R182, SRZ ;  /* 0x0000000000b67805 */ /* 0x000fe2000001ff00 */
[----:B------:R-:W-:Y:S01]  /*37c0*/  FADD.FTZ R215, R215, -R212 ;  /* 0x800000d4d7d77221 */ /* 0x000fe20000010000 */
[-CC-:B------:R-:W-:Y:S01]  /*37d0*/  FFMA.FTZ R208, R208, R152.reuse, R153.reuse ;  /* 0x00000098d0d07223 */ /* 0x180fe20000010099 */
[C---:B------:R-:W-:Y:S01]  /*37e0*/  FMUL.FTZ R211, R2.reuse, R211 ;  /* 0x000000d302d37220 */ /* 0x040fe20000410000 */
[----:B------:R-:W-:Y:S01]  /*37f0*/  MOV R190, RZ ;  /* 0x000000ff00be7202 */ /* 0x000fe20000000f00 */
[----:B------:R-:W-:Y:S01]  /*3800*/  FMUL.FTZ R215, R2, R215 ;  /* 0x000000d702d77220 */ /* 0x000fe20000410000 */
[C---:B------:R-:W-:Y:S01]  /*3810*/  LOP3.LUT P0, RZ, R189.reuse, 0xff, RZ, 0xc0, !PT ;  /* 0x000000ffbdff7812 */ /* 0x040fe2000780c0ff */
[----:B------:R-:W-:Y:S01]  /*3820*/  FMUL.FTZ R174, R0, R211 ;  /* 0x000000d300ae7220 */ /* 0x000fe20000410000 */
[----:B------:R-:W-:Y:S01]  /*3830*/  LOP3.LUT P3, RZ, R189, 0xff00, RZ, 0xc0, !PT ;  /* 0x0000ff00bdff7812 */ /* 0x000fe2000786c0ff */
[-CC-:B------:R-:W-:Y:S01]  /*3840*/  FFMA.FTZ R206, R206, R152.reuse, R153.reuse ;  /* 0x00000098cece7223 */ /* 0x180fe20000010099 */
[----:B-----5:R-:W-:Y:S01]  /*3850*/  @P5 SHF.L.U32 R175, R137, 0x10, RZ ;  /* 0x0000001089af5819 */ /* 0x020fe200000006ff */
[----:B------:R-:W-:Y:S01]  /*3860*/  FMUL.FTZ R174, R174, UR4 ;  /* 0x00000004aeae7c20 */ /* 0x000fe20008410000 */
[----:B------:R-:W-:Y:S01]  /*3870*/  FFMA.FTZ R198, R198, R152, R153 ;  /* 0x00000098c6c67223 */ /* 0x000fe20000010099 */
[----:B------:R-:W-:Y:S01]  /*3880*/  FADD.FTZ R209, R209, -R206 ;  /* 0x800000ced1d17221 */ /* 0x000fe20000010000 */
[----:B------:R-:W-:Y:S01]  /*3890*/  LOP3.LUT P2, RZ, R189, 0xff0000, RZ, 0xc0, !PT ;  /* 0x00ff0000bdff7812 */ /* 0x000fe2000784c0ff */
[----:B------:R-:W-:Y:S01]  /*38a0*/  @P5 FMUL.FTZ R182, R175, R174 ;  /* 0x000000aeafb65220 */ /* 0x000fe20000410000 */
[----:B------:R-:W-:Y:S01]  /*38b0*/  @P4 PRMT R175, R137, 0x7632, R175 ;  /* 0x0000763289af4816 */ /* 0x000fe200000000af */
[----:B------:R-:W-:Y:S01]  /*38c0*/  FMUL.FTZ R137, R0, R215 ;  /* 0x000000d700897220 */ /* 0x000fe20000410000 */
[----:B------:R-:W-:Y:S01]  /*38d0*/  FMUL.FTZ R209, R2, R209 ;  /* 0x000000d102d17220 */ /* 0x000fe20000410000 */
[C---:B------:R-:W-:Y:S01]  /*38e0*/  @P0 SHF.L.U32 R191, R138.reuse, 0x10, RZ ;  /* 0x000000108abf0819 */ /* 0x040fe200000006ff */
[----:B------:R-:W-:Y:S01]  /*38f0*/  FADD.FTZ R198, R205, -R198 ;  /* 0x800000c6cdc67221 */ /* 0x000fe20000010000 */
[----:B------:R-:W-:Y:S01]  /*3900*/  @P4 SHF.L.U32 R175, R175, 0x10, RZ ;  /* 0x00000010afaf4819 */ /* 0x000fe200000006ff */
[----:B------:R-:W-:Y:S01]  /*3910*/  FMUL.FTZ R137, R137, UR4 ;  /* 0x0000000489897c20 */ /* 0x000fe20008410000 */
[----:B------:R-:W-:Y:S01]  /*3920*/  @P3 PRMT R206, R138, 0x7632, R206 ;  /* 0x000076328ace3816 */ /* 0x000fe200000000ce */
[----:B------:R-:W-:Y:S01]  /*3930*/  FMUL.FTZ R138, R0, R209 ;  /* 0x000000d1008a7220 */ /* 0x000fe20000410000 */
[----:B------:R-:W-:Y:S01]  /*3940*/  FMUL.FTZ R198, R2, R198 ;  /* 0x000000c602c67220 */ /* 0x000fe20000410000 */
[----:B------:R-:W-:Y:S01]  /*3950*/  @P4 FMUL.FTZ R190, R175, R137 ;  /* 0x00000089afbe4220 */ /* 0x000fe20000410000 */
[----:B------:R-:W-:Y:S01]  /*3960*/  FADD.FTZ R175, R207, -R208 ;  /* 0x800000d0cfaf7221 */ /* 0x000fe20000010000 */
[----:B------:R-:W-:Y:S01]  /*3970*/  @P3 SHF.L.U32 R206, R206, 0x10, RZ ;  /* 0x00000010cece3819 */ /* 0x000fe200000006ff */
[----:B------:R-:W-:Y:S01]  /*3980*/  FMUL.FTZ R138, R138, UR4 ;  /* 0x000000048a8a7c20 */ /* 0x000fe20008410000 */
[----:B------:R-:W-:Y:S01]  /*3990*/  FMUL.FTZ R198, R0, R198 ;  /* 0x000000c600c67220 */ /* 0x000fe20000410000 */
[----:B------:R-:W-:Y:S01]  /*39a0*/  FMUL.FTZ R175, R2, R175 ;  /* 0x000000af02af7220 */ /* 0x000fe20000410000 */
[-CC-:B------:R-:W-:Y:S01]  /*39b0*/  FFMA.FTZ R203, R203, R152.reuse, R153.reuse ;  /* 0x00000098cbcb7223 */ /* 0x180fe20000010099 */
[----:B------:R-:W-:Y:S01]  /*39c0*/  FFMA.FTZ R210, R210, R152, R153 ;  /* 0x00000098d2d27223 */ /* 0x000fe20000010099 */
[----:B------:R-:W-:Y:S01]  /*39d0*/  FMUL.FTZ R205, R198, UR4 ;  /* 0x00000004c6cd7c20 */ /* 0x000fe20008410000 */
[----:B------:R-:W-:Y:S01]  /*39e0*/  FMUL.FTZ R175, R0, R175 ;  /* 0x000000af00af7220 */ /* 0x000fe20000410000 */
[----:B------:R-:W-:Y:S01]  /*39f0*/  MOV R198, RZ ;  /* 0x000000ff00c67202 */ /* 0x000fe20000000f00 */
[----:B------:R-:W-:Y:S01]  /*3a00*/  FADD.FTZ R203, R204, -R203 ;  /* 0x800000cbcccb7221 */ /* 0x000fe20000010000 */
[----:B------:R-:W-:Y:S01]  /*3a10*/  FADD.FTZ R214, R214, -R210 ;  /* 0x800000d2d6d67221 */ /* 0x000fe20000010000 */
[----:B------:R-:W-:Y:S01]  /*3a20*/  FMUL.FTZ R175, R175, UR4 ;  /* 0x00000004afaf7c20 */ /* 0x000fe20008410000 */
[----:B------:R-:W-:Y:S01]  /*3a30*/  FMUL.FTZ R174, R38, R174 ;  /* 0x000000ae26ae7220 */ /* 0x000fe20000410000 */
[C---:B------:R-:W-:Y:S01]  /*3a40*/  FMUL.FTZ R203, R2.reuse, R203 ;  /* 0x000000cb02cb7220 */ /* 0x040fe20000410000 */
[----:B------:R-:W-:Y:S01]  /*3a50*/  FMUL.FTZ R214, R2, R214 ;  /* 0x000000d602d67220 */ /* 0x000fe20000410000 */
[-C--:B------:R-:W-:Y:S01]  /*3a60*/  @P0 FMUL.FTZ R183, R191, R175.reuse ;  /* 0x000000afbfb70220 */ /* 0x080fe20000410000 */
[----:B------:R-:W-:Y:S01]  /*3a70*/  FMUL.FTZ R175, R40, R175 ;  /* 0x000000af28af7220 */ /* 0x000fe20000410000 */
[----:B------:R-:W-:-:S02]  /*3a80*/  HFMA2 R191, -RZ, RZ, 0, 0 ;  /* 0x00000000ffbf7431 */ /* 0x000fc400000001ff */
[----:B------:R-:W-:Y:S01]  /*3a90*/  FMUL.FTZ R214, R0, R214 ;  /* 0x000000d600d67220 */ /* 0x000fe20000410000 */
[----:B------:R-:W-:Y:S01]  /*3aa0*/  FMUL.FTZ R137, R39, R137 ;  /* 0x0000008927897220 */ /* 0x000fe20000410000 */
[----:B------:R-:W-:Y:S02]  /*3ab0*/  FSEL R174, R174, RZ, P5 ;  /* 0x000000ffaeae7208 */ /* 0x000fe40002800000 */
[----:B------:R-:W-:Y:S01]  /*3ac0*/  FSEL R175, R175, RZ, P0 ;  /* 0x000000ffafaf7208 */ /* 0x000fe20000000000 */
[-C--:B------:R-:W-:Y:S01]  /*3ad0*/  @P3 FMUL.FTZ R191, R206, R138.reuse ;  /* 0x0000008acebf3220 */ /* 0x080fe20000410000 */
[----:B------:R-:W-:Y:S01]  /*3ae0*/  ISETP.GE.U32.AND P0, PT, R188, RZ, PT ;  /* 0x000000ffbc00720c */ /* 0x000fe20003f06070 */
[----:B------:R-:W-:Y:S01]  /*3af0*/  FMUL.FTZ R138, R41, R138 ;  /* 0x0000008a298a7220 */ /* 0x000fe20000410000 */
[----:B------:R-:W-:Y:S02]  /*3b00*/  @P2 SHF.L.U32 R206, R139, 0x10, RZ ;  /* 0x000000108bce2819 */ /* 0x000fe400000006ff */
[----:B------:R-:W-:Y:S01]  /*3b10*/  ISETP.GE.U32.AND.EX P0, PT, R189, 0x1000000, PT, P0 ;  /* 0x01000000bd00780c */ /* 0x000fe20003f06100 */
[----:B------:R-:W-:Y:S01]  /*3b20*/  FFMA.FTZ R189, R200, R152, R153 ;  /* 0x00000098c8bd7223 */ /* 0x000fe20000010099 */
[----:B------:R-:W-:Y:S01]  /*3b30*/  FSEL R138, R138, RZ, P3 ;  /* 0x000000ff8a8a7208 */ /* 0x000fe20001800000 */
[-C--:B------:R-:W-:Y:S01]  /*3b40*/  @P2 FMUL.FTZ R198, R206, R205.reuse ;  /* 0x000000cdcec62220 */ /* 0x080fe20000410000 */
[----:B------:R-:W-:Y:S01]  /*3b50*/  FMUL.FTZ R205, R42, R205 ;  /* 0x000000cd2acd7220 */ /* 0x000fe20000410000 */
[----:B------:R-:W-:Y:S01]  /*3b60*/  LOP3.LUT P3, RZ, R188, 0xff, RZ, 0xc0, !PT ;  /* 0x000000ffbcff7812 */ /* 0x000fe2000786c0ff */
[----:B------:R-:W-:Y:S01]  /*3b70*/  FADD.FTZ R189, R202, -R189 ;  /* 0x800000bdcabd7221 */ /* 0x000fe20000010000 */
[----:B------:R-:W-:-:S02]  /*3b80*/  FSEL R137, R137, RZ, P4 ;  /* 0x000000ff89897208 */ /* 0x000fc40002000000 */
[----:B------:R-:W-:Y:S01]  /*3b90*/  FSEL R205, R205, RZ, P2 ;  /* 0x000000ffcdcd7208 */ /* 0x000fe20001000000 */
[----:B------:R-:W-:Y:S01]  /*3ba0*/  FMUL.FTZ R189, R2, R189 ;  /* 0x000000bd02bd7220 */ /* 0x000fe20000410000 */
[----:B------:R-:W-:Y:S01]  /*3bb0*/  LOP3.LUT P2, RZ, R188, 0xff00, RZ, 0xc0, !PT ;  /* 0x0000ff00bcff7812 */ /* 0x000fe2000784c0ff */
[----:B------:R-:W-:Y:S01]  /*3bc0*/  HFMA2 R188, -RZ, RZ, 0, 0 ;  /* 0x00000000ffbc7431 */ /* 0x000fe200000001ff */
[----:B------:R-:W-:Y:S01]  /*3bd0*/  @P0 PRMT R200, R139, 0x7632, R200 ;  /* 0x000076328bc80816 */ /* 0x000fe200000000c8 */
[C---:B------:R-:W-:Y:S01]  /*3be0*/  FMUL.FTZ R139, R0.reuse, R203 ;  /* 0x000000cb008b7220 */ /* 0x040fe20000410000 */
[----:B------:R-:W-:Y:S01]  /*3bf0*/  FMUL.FTZ R189, R0, R189 ;  /* 0x000000bd00bd7220 */ /* 0x000fe20000410000 */
[----:B------:R-:W-:Y:S02]  /*3c00*/  F2FP.BF16.F32.PACK_AB R138, R138, R175 ;  /* 0x000000af8a8a723e */ /* 0x000fe400000010ff */
[----:B------:R-:W-:Y:S01]  /*3c10*/  @P0 SHF.L.U32 R200, R200, 0x10, RZ ;  /* 0x00000010c8c80819 */ /* 0x000fe200000006ff */
[----:B------:R-:W-:Y:S01]  /*3c20*/  FMUL.FTZ R139, R139, UR4 ;  /* 0x000000048b8b7c20 */ /* 0x000fe20008410000 */
[----:B------:R-:W-:Y:S01]  /*3c30*/  FMUL.FTZ R202, R189, UR4 ;  /* 0x00000004bdca7c20 */ /* 0x000fe20008410000 */
[----:B------:R-:W-:-:S02]  /*3c40*/  MOV R189, RZ ;  /* 0x000000ff00bd7202 */ /* 0x000fc40000000f00 */
[-C--:B------:R-:W-:Y:S01]  /*3c50*/  @P0 FMUL.FTZ R188, R200, R139.reuse ;  /* 0x0000008bc8bc0220 */ /* 0x080fe20000410000 */
[C---:B------:R-:W-:Y:S01]  /*3c60*/  @P3 SHF.L.U32 R200, R136.reuse, 0x10, RZ ;  /* 0x0000001088c83819 */ /* 0x040fe200000006ff */
[----:B------:R-:W-:Y:S01]  /*3c70*/  FMUL.FTZ R139, R43, R139 ;  /* 0x0000008b2b8b7220 */ /* 0x000fe20000410000 */
[----:B------:R-:W-:Y:S02]  /*3c80*/  @P2 PRMT R136, R136, 0x7632, R136 ;  /* 0x0000763288882816 */ /* 0x000fe40000000088 */
[----:B------:R-:W-:Y:S01]  /*3c90*/  F2FP.BF16.F32.PACK_AB R137, R137, R174 ;  /* 0x000000ae8989723e */ /* 0x000fe200000010ff */
[-C--:B------:R-:W-:Y:S01]  /*3ca0*/  @P3 FMUL.FTZ R189, R200, R202.reuse ;  /* 0x000000cac8bd3220 */ /* 0x080fe20000410000 */
[----:B------:R-:W-:Y:S01]  /*3cb0*/  HFMA2 R200, -RZ, RZ, 0, 0 ;  /* 0x00000000ffc87431 */ /* 0x000fe200000001ff */
[----:B------:R-:W-:Y:S01]  /*3cc0*/  @P2 SHF.L.U32 R203, R136, 0x10, RZ ;  /* 0x0000001088cb2819 */ /* 0x000fe200000006ff */
[----:B------:R-:W-:Y:S01]  /*3cd0*/  FMUL.FTZ R136, R214, UR4 ;  /* 0x00000004d6887c20 */ /* 0x000fe20008410000 */
[----:B------:R-:W-:Y:S01]  /*3ce0*/  FMUL.FTZ R202, R36, R202 ;  /* 0x000000ca24ca7220 */ /* 0x000fe20000410000 */
[----:B------:R-:W-:-:S02]  /*3cf0*/  FSEL R139, R139, RZ, P0 ;  /* 0x000000ff8b8b7208 */ /* 0x000fc40000000000 */
[-C--:B------:R-:W-:Y:S01]  /*3d00*/  @P2 FMUL.FTZ R200, R203, R136.reuse ;  /* 0x00000088cbc82220 */ /* 0x080fe20000410000 */
[----:B------:R-:W-:Y:S01]  /*3d10*/  FMUL.FTZ R136, R37, R136 ;  /* 0x0000008825887220 */ /* 0x000fe20000410000 */
[----:B------:R-:W-:Y:S02]  /*3d20*/  FSEL R202, R202, RZ, P3 ;  /* 0x000000ffcaca7208 */ /* 0x000fe40001800000 */
[----:B------:R-:W-:Y:S02]  /*3d30*/  F2FP.BF16.F32.PACK_AB R139, R139, R205 ;  /* 0x000000cd8b8b723e */ /* 0x000fe400000010ff */
[----:B------:R-:W-:-:S04]  /*3d40*/  FSEL R136, R136, RZ, P2 ;  /* 0x000000ff88887208 */ /* 0x000fc80001000000 */
[----:B------:R-:W-:-:S07]  /*3d50*/  F2FP.BF16.F32.PACK_AB R136, R136, R202 ;  /* 0x000000ca8888723e */ /* 0x000fce00000010ff */
.L_x_8833:
[----:B------:R-:W0:Y:S02]  /*3d60*/  @P1 LDC.64 R174, c[0x0][0x478] ;  /* 0x00011e00ffae1b82 */ /* 0x000e240000000a00 */
[----:B0-----:R-:W-:-:S05]  /*3d70*/  @P1 IMAD.WIDE.U32 R174, R181, 0x20, R174 ;  /* 0x00000020b5ae1825 */ /* 0x001fca00078e00ae */
[----:B------:R-:W-:Y:S04]  /*3d80*/  @P1 STG.E.128 desc[UR6][R174.64], R124 ;  /* 0x0000007cae001986 */ /* 0x000fe8000c101d06 */
[----:B------:R0:W-:Y:S02]  /*3d90*/  @P1 STG.E.128 desc[UR6][R174.64+0x10], R128 ;  /* 0x00001080ae001986 */ /* 0x0001e4000c101d06 */
[----:B0-----:R-:W-:-:S05]  /*3da0*/  MOV R174, 0x10 ;  /* 0x0000001000ae7802 */ /* 0x001fca0000000f00 */
[----:B------:R-:W-:-:S05]  /*3db0*/  IMAD.WIDE.U32 R174, R181, R174, UR20 ;  /* 0x00000014b5ae7e25 */ /* 0x000fca000f8e00ae */
[----:B------:R0:W-:Y:S02]  /*3dc0*/  STG.E.128 desc[UR6][R174.64], R136 ;  /* 0x00000088ae007986 */ /* 0x0001e4000c101d06 */
[----:B0-----:R-:W-:-:S05]  /*3dd0*/  MOV R136, 0x10 ;  /* 0x0000001000887802 */ /* 0x001fca0000000f00 */
[----:B------:R-:W-:-:S06]  /*3de0*/  IMAD.WIDE.U32 R136, R180, R136, UR18 ;  /* 0x00000012b4887e25 */ /* 0x000fcc000f8e0088 */
[----:B------:R-:W5:Y:S01]  /*3df0*/  LDG.E.128 R136, desc[UR6][R136.64] ;  /* 0x0000000688887981 */ /* 0x000f62000c1e1d00 */
[----:B------:R-:W-:Y:S05]  /*3e00*/  @!P1 BRA `(.L_x_8834) ;  /* 0x0000000400849947 */ /* 0x000fea0003800000 */
[-CC-:B------:R-:W-:Y:S01]  /*3e10*/  FFMA.FTZ R164, R164, R152.reuse, R153.reuse ;  /* 0x00000098a4a47223 */ /* 0x180fe20000010099 */
[C---:B------:R-:W-:Y:S01]  /*3e20*/  LOP3.LUT P2, RZ, R186.reuse, 0xff0000, RZ, 0xc0, !PT ;  /* 0x00ff0000baff7812 */ /* 0x040fe2000784c0ff */
[-CC-:B------:R-:W-:Y:S01]  /*3e30*/  FFMA.FTZ R127, R165, R152.reuse, R153.reuse ;  /* 0x00000098a57f7223 */ /* 0x180fe20000010099 */
[----:B------:R-:W-:Y:S01]  /*3e40*/  LOP3.LUT P3, RZ, R186, 0xff000000, RZ, 0xc0, !PT ;  /* 0xff000000baff7812 */ /* 0x000fe2000786c0ff */
[----:B------:R-:W-:Y:S01]  /*3e50*/  FADD.FTZ R164, R167, -R164 ;  /* 0x800000a4a7a47221 */ /* 0x000fe20000010000 */
[----:B------:R-:W-:Y:S01]  /*3e60*/  FFMA.FTZ R168, R168, R152, R153 ;  /* 0x00000098a8a87223 */ /* 0x000fe20000010099 */
[----:B------:R-:W-:Y:S01]  /*3e70*/  FADD.FTZ R127, R177, -R127 ;  /* 0x8000007fb17f7221 */ /* 0x000fe20000010000 */
[C---:B------:R-:W-:Y:S01]  /*3e80*/  LOP3.LUT P4, RZ, R187.reuse, 0xff, RZ, 0xc0, !PT ;  /* 0x000000ffbbff7812 */ /* 0x040fe2000788c0ff */
[C---:B------:R-:W-:Y:S01]  /*3e90*/  FMUL.FTZ R126, R2.reuse, R164 ;  /* 0x000000a4027e7220 */ /* 0x040fe20000410000 */
[----:B------:R-:W-:Y:S01]  /*3ea0*/  CS2R R164, SRZ ;  /* 0x0000000000a47805 */ /* 0x000fe2000001ff00 */
[----:B------:R-:W-:Y:S01]  /*3eb0*/  FMUL.FTZ R127, R2, R127 ;  /* 0x0000007f027f7220 */ /* 0x000fe20000410000 */
[----:B------:R-:W-:Y:S01]  /*3ec0*/  FADD.FTZ R168, R170, -R168 ;  /* 0x800000a8aaa87221 */ /* 0x000fe20000010000 */
[----:B------:R-:W-:Y:S01]  /*3ed0*/  FMUL.FTZ R124, R126, R0 ;  /* 0x000000007e7c7220 */ /* 0x000fe20000410000 */
[----:B------:R-:W-:Y:S01]  /*3ee0*/  LOP3.LUT P5, RZ, R187, 0xff00, RZ, 0xc0, !PT ;  /* 0x0000ff00bbff7812 */ /* 0x000fe200078ac0ff */
[-C--:B------:R-:W-:Y:S01]  /*3ef0*/  FFMA.FTZ R129, R172, R152.reuse, R153 ;  /* 0x00000098ac817223 */ /* 0x080fe20000010099 */
[----:B-----5:R-:W-:Y:S01]  /*3f00*/  @P2 SHF.L.U32 R128, R137, 0x10, RZ ;  /* 0x0000001089802819 */ /* 0x020fe200000006ff */
[----:B------:R-:W-:Y:S01]  /*3f10*/  FMUL.FTZ R124, R124, UR4 ;  /* 0x000000047c7c7c20 */ /* 0x000fe20008410000 */
[----:B------:R-:W-:Y:S01]  /*3f20*/  MOV R167, RZ ;  /* 0x000000ff00a77202 */ /* 0x000fe20000000f00 */
[----:B------:R-:W-:Y:S01]  /*3f30*/  FADD.FTZ R129, R178, -R129 ;  /* 0x80000081b2817221 */ /* 0x000fe20000010000 */
[----:B------:R-:W-:Y:S01]  /*3f40*/  FFMA.FTZ R169, R169, R152, R153 ;  /* 0x00000098a9a97223 */ /* 0x000fe20000010099 */
[----:B------:R-:W-:Y:S01]  /*3f50*/  @P2 FMUL.FTZ R164, R128, R124 ;  /* 0x0000007c80a42220 */ /* 0x000fe20000410000 */
[----:B------:R-:W-:Y:S01]  /*3f60*/  @P3 PRMT R128, R137, 0x7632, R128 ;  /* 0x0000763289803816 */ /* 0x000fe20000000080 */
[----:B------:R-:W-:Y:S01]  /*3f70*/  FMUL.FTZ R137, R127, R0 ;  /* 0x000000007f897220 */ /* 0x000fe20000410000 */
[----:B------:R-:W-:Y:S01]  /*3f80*/  @P4 SHF.L.U32 R131, R138, 0x10, RZ ;  /* 0x000000108a834819 */ /* 0x000fe200000006ff */
[----:B------:R-:W-:Y:S01]  /*3f90*/  FMUL.FTZ R129, R2, R129 ;  /* 0x0000008102817220 */ /* 0x000fe20000410000 */
[----:B------:R-:W-:Y:S01]  /*3fa0*/  @P3 SHF.L.U32 R128, R128, 0x10, RZ ;  /* 0x0000001080803819 */ /* 0x000fe200000006ff */
[----:B------:R-:W-:Y:S01]  /*3fb0*/  FMUL.FTZ R137, R137, UR4 ;  /* 0x0000000489897c20 */ /* 0x000fe20008410000 */
[----:B------:R-:W-:Y:S01]  /*3fc0*/  @P5 PRMT R138, R138, 0x7632, R138 ;  /* 0x000076328a8a5816 */ /* 0x000fe2000000008a */
[----:B------:R-:W-:Y:S01]  /*3fd0*/  FADD.FTZ R171, R171, -R169 ;  /* 0x800000a9abab7221 */ /* 0x000fe20000010000 */
[----:B------:R-:W-:Y:S01]  /*3fe0*/  LOP3.LUT P6, RZ, R187, 0xff0000, RZ, 0xc0, !PT ;  /* 0x00ff0000bbff7812 */ /* 0x000fe200078cc0ff */
[-C--:B------:R-:W-:Y:S01]  /*3ff0*/  @P3 FMUL.FTZ R165, R128, R137.reuse ;  /* 0x0000008980a53220 */ /* 0x080fe20000410000 */
[----:B------:R-:W-:Y:S01]  /*4000*/  FMUL.FTZ R128, R2, R168 ;  /* 0x000000a802807220 */ /* 0x000fe20000410000 */
[----:B------:R-:W-:Y:S01]  /*4010*/  HFMA2 R168, -RZ, RZ, 0, 0 ;  /* 0x00000000ffa87431 */ /* 0x000fe200000001ff */
[----:B------:R-:W-:Y:S01]  /*4020*/  @P5 SHF.L.U32 R138, R138, 0x10, RZ ;  /* 0x000000108a8a5819 */ /* 0x000fe200000006ff */
[--C-:B------:R-:W-:Y:S01]  /*4030*/  FFMA.FTZ R125, R163, R152, R153.reuse ;  /* 0x00000098a37d7223 */ /* 0x100fe20000010099 */
[----:B------:R-:W-:Y:S01]  /*4040*/  FMUL.FTZ R130, R128, R0 ;  /* 0x0000000080827220 */ /* 0x000fe20000410000 */
[----:B------:R-:W-:Y:S01]  /*4050*/  ISETP.GE.U32.AND P0, PT, R186, RZ, PT ;  /* 0x000000ffba00720c */ /* 0x000fe20003f06070 */
[----:B------:R-:W-:Y:S01]  /*4060*/  FFMA.FTZ R173, R173, R152, R153 ;  /* 0x00000098adad7223 */ /* 0x000fe20000010099 */
[----:B------:R-:W-:Y:S01]  /*4070*/  MOV R169, RZ ;  /* 0x000000ff00a97202 */ /* 0x000fe20000000f00 */
[----:B------:R-:W-:Y:S01]  /*4080*/  FMUL.FTZ R130, R130, UR4 ;  /* 0x0000000482827c20 */ /* 0x000fe20008410000 */
[----:B------:R-:W-:Y:S01]  /*4090*/  ISETP.GE.U32.AND.EX P0, PT, R187, 0x1000000, PT, P0 ;  /* 0x01000000bb00780c */ /* 0x000fe20003f06100 */
[----:B------:R-:W-:Y:S01]  /*40a0*/  FADD.FTZ R179, R179, -R173 ;  /* 0x800000adb3b37221 */ /* 0x000fe20000010000 */
[----:B------:R-:W-:Y:S01]  /*40b0*/  @P6 SHF.L.U32 R170, R139, 0x10, RZ ;  /* 0x000000108baa6819 */ /* 0x000fe200000006ff */
[----:B------:R-:W-:Y:S01]  /*40c0*/  @P4 FMUL.FTZ R167, R131, R130 ;  /* 0x0000008283a74220 */ /* 0x000fe20000410000 */
[----:B------:R-:W-:Y:S01]  /*40d0*/  FMUL.FTZ R131, R129, R0 ;  /* 0x0000000081837220 */ /* 0x000fe20000410000 */
[----:B------:R-:W-:Y:S01]  /*40e0*/  FFMA.FTZ R162, R162, R152, R153 ;  /* 0x00000098a2a27223 */ /* 0x000fe20000010099 */
[----:B------:R-:W-:Y:S01]  /*40f0*/  FMUL.FTZ R124, R46, R124 ;  /* 0x0000007c2e7c7220 */ /* 0x000fe20000410000 */
[----:B------:R-:W-:Y:S01]  /*4100*/  FMUL.FTZ R137, R47, R137 ;  /* 0x000000892f897220 */ /* 0x000fe20000410000 */
[----:B------:R-:W-:Y:S01]  /*4110*/  FMUL.FTZ R131, R131, UR4 ;  /* 0x0000000483837c20 */ /* 0x000fe20008410000 */
[----:B------:R-:W-:Y:S01]  /*4120*/  FADD.FTZ R162, R166, -R162 ;  /* 0x800000a2a6a27221 */ /* 0x000fe20000010000 */
[----:B------:R-:W-:Y:S01]  /*4130*/  FADD.FTZ R125, R176, -R125 ;  /* 0x8000007db07d7221 */ /* 0x000fe20000010000 */
[----:B------:R-:W-:Y:S01]  /*4140*/  MOV R166, RZ ;  /* 0x000000ff00a67202 */ /* 0x000fe20000000f00 */
[----:B------:R-:W-:Y:S01]  /*4150*/  @P5 FMUL.FTZ R168, R138, R131 ;  /* 0x000000838aa85220 */ /* 0x000fe20000410000 */
[----:B------:R-:W-:Y:S01]  /*4160*/  FMUL.FTZ R138, R48, R130 ;  /* 0x00000082308a7220 */ /* 0x000fe20000410000 */
[C---:B------:R-:W-:Y:S01]  /*4170*/  FMUL.FTZ R130, R2.reuse, R171 ;  /* 0x000000ab02827220 */ /* 0x040fe20000410000 */
[----:B------:R-:W-:Y:S01]  /*4180*/  FMUL.FTZ R163, R49, R131 ;  /* 0x0000008331a37220 */ /* 0x000fe20000410000 */
[----:B------:R-:W-:Y:S01]  /*4190*/  @P0 PRMT R139, R139, 0x7632, R139 ;  /* 0x000076328b8b0816 */ /* 0x000fe2000000008b */
[----:B------:R-:W-:Y:S01]  /*41a0*/  FMUL.FTZ R125, R2, R125 ;  /* 0x0000007d027d7220 */ /* 0x000fe20000410000 */
[----:B------:R-:W-:Y:S01]  /*41b0*/  FMUL.FTZ R131, R130, R0 ;  /* 0x0000000082837220 */ /* 0x000fe20000410000 */
[----:B------:R-:W-:-:S02]  /*41c0*/  FSEL R138, R138, RZ, P4 ;  /* 0x000000ff8a8a7208 */ /* 0x000fc40002000000 */
[C---:B------:R-:W-:Y:S01]  /*41d0*/  LOP3.LUT P4, RZ, R186.reuse, 0xff, RZ, 0xc0, !PT ;  /* 0x000000ffbaff7812 */ /* 0x040fe2000788c0ff */
[----:B------:R-:W-:Y:S01]  /*41e0*/  FMUL.FTZ R131, R131, UR4 ;  /* 0x0000000483837c20 */ /* 0x000fe20008410000 */
[----:B------:R-:W-:Y:S02]  /*41f0*/  FSEL R163, R163, RZ, P5 ;  /* 0x000000ffa3a37208 */ /* 0x000fe40002800000 */
[----:B------:R-:W-:Y:S01]  /*4200*/  LOP3.LUT P5, RZ, R186, 0xff00, RZ, 0xc0, !PT ;  /* 0x0000ff00baff7812 */ /* 0x000fe200078ac0ff */
[-C--:B------:R-:W-:Y:S01]  /*4210*/  @P6 FMUL.FTZ R169, R170, R131.reuse ;  /* 0x00000083aaa96220 */ /* 0x080fe20000410000 */
[----:B------:R-:W-:Y:S01]  /*4220*/  FMUL.FTZ R171, R50, R131 ;  /* 0x0000008332ab7220 */ /* 0x000fe20000410000 */
[----:B------:R-:W-:Y:S01]  /*4230*/  FMUL.FTZ R131, R2, R179 ;  /* 0x000000b302837220 */ /* 0x000fe20000410000 */
[----:B------:R-:W-:Y:S01]  /*4240*/  HFMA2 R170, -RZ, RZ, 0, 0 ;  /* 0x00000000ffaa7431 */ /* 0x000fe200000001ff */
[----:B------:R-:W-:Y:S02]  /*4250*/  F2FP.BF16.F32.PACK_AB R138, R163, R138 ;  /* 0x0000008aa38a723e */ /* 0x000fe400000010ff */
[----:B------:R-:W-:Y:S01]  /*4260*/  FMUL.FTZ R172, R131, R0 ;  /* 0x0000000083ac7220 */ /* 0x000fe20000410000 */
[----:B------:R-:W-:-:S02]  /*4270*/  @P0 SHF.L.U32 R139, R139, 0x10, RZ ;  /* 0x000000108b8b0819 */ /* 0x000fc400000006ff */
[----:B------:R-:W-:Y:S01]  /*4280*/  FSEL R163, R124, RZ, P2 ;  /* 0x000000ff7ca37208 */ /* 0x000fe20001000000 */
[----:B------:R-:W-:Y:S01]  /*4290*/  FMUL.FTZ R172, R172, UR4 ;  /* 0x00000004acac7c20 */ /* 0x000fe20008410000 */
[----:B------:R-:W-:Y:S01]  /*42a0*/  FMUL.FTZ R124, R2, R162 ;  /* 0x000000a2027c7220 */ /* 0x000fe20000410000 */
[----:B------:R-:W-:Y:S02]  /*42b0*/  FSEL R137, R137, RZ, P3 ;  /* 0x000000ff89897208 */ /* 0x000fe40001800000 */
[----:B------:R-:W-:Y:S01]  /*42c0*/  @P0 FMUL.FTZ R170, R139, R172 ;  /* 0x000000ac8baa0220 */ /* 0x000fe20000410000 */
[----:B------:R-:W-:Y:S01]  /*42d0*/  FMUL.FTZ R162, R124, R0 ;  /* 0x000000007ca27220 */ /* 0x000fe20000410000 */
[----:B------:R-:W-:Y:S01]  /*42e0*/  FMUL.FTZ R172, R51, R172 ;  /* 0x000000ac33ac7220 */ /* 0x000fe20000410000 */
[----:B------:R-:W-:Y:S02]  /*42f0*/  F2FP.BF16.F32.PACK_AB R137, R137, R163 ;  /* 0x000000a38989723e */ /* 0x000fe400000010ff */
[----:B------:R-:W-:Y:S01]  /*4300*/  @P4 SHF.L.U32 R163, R136, 0x10, RZ ;  /* 0x0000001088a34819 */ /* 0x000fe200000006ff */
[----:B------:R-:W-:Y:S01]  /*4310*/  FMUL.FTZ R162, R162, UR4 ;  /* 0x00000004a2a27c20 */ /* 0x000fe20008410000 */
[----:B------:R-:W-:-:S02]  /*4320*/  FSEL R171, R171, RZ, P6 ;  /* 0x000000ffabab7208 */ /* 0x000fc40003000000 */
[----:B------:R-:W-:Y:S01]  /*4330*/  FSEL R139, R172, RZ, P0 ;  /* 0x000000ffac8b7208 */ /* 0x000fe20000000000 */
[----:B------:R-:W-:Y:S01]  /*4340*/  @P4 FMUL.FTZ R166, R163, R162 ;  /* 0x000000a2a3a64220 */ /* 0x000fe20000410000 */
[----:B------:R-:W-:Y:S01]  /*4350*/  @P5 PRMT R136, R136, 0x7632, R136 ;  /* 0x0000763288885816 */ /* 0x000fe20000000088 */
[----:B------:R-:W-:Y:S01]  /*4360*/  FMUL.FTZ R163, R125, R0 ;  /* 0x000000007da37220 */ /* 0x000fe20000410000 */
[----:B------:R-:W-:Y:S01]  /*4370*/  F2FP.BF16.F32.PACK_AB R139, R139, R171 ;  /* 0x000000ab8b8b723e */ /* 0x000fe200000010ff */
[----:B------:R-:W-:Y:S01]  /*4380*/  HFMA2 R171, -RZ, RZ, 0, 0 ;  /* 0x00000000ffab7431 */ /* 0x000fe200000001ff */
[----:B------:R-:W-:Y:S01]  /*4390*/  @P5 SHF.L.U32 R136, R136, 0x10, RZ ;  /* 0x0000001088885819 */ /* 0x000fe200000006ff */
[----:B------:R-:W-:Y:S01]  /*43a0*/  FMUL.FTZ R163, R163, UR4 ;  /* 0x00000004a3a37c20 */ /* 0x000fe20008410000 */
[----:B------:R-:W-:-:S03]  /*43b0*/  FMUL.FTZ R162, R44, R162 ;  /* 0x000000a22ca27220 */ /* 0x000fc60000410000 */
[-C--:B------:R-:W-:Y:S01]  /*43c0*/  @P5 FMUL.FTZ R171, R136, R163.reuse ;  /* 0x000000a388ab5220 */ /* 0x080fe20000410000 */
[----:B------:R-:W-:Y:S01]  /*43d0*/  FMUL.FTZ R163, R45, R163 ;  /* 0x000000a32da37220 */ /* 0x000fe20000410000 */
[----:B------:R-:W-:-:S04]  /*43e0*/  FSEL R136, R162, RZ, P4 ;  /* 0x000000ffa2887208 */ /* 0x000fc80002000000 */
[----:B------:R-:W-:-:S04]  /*43f0*/  FSEL R163, R163, RZ, P5 ;  /* 0x000000ffa3a37208 */ /* 0x000fc80002800000 */
[----:B------:R-:W-:Y:S01]  /*4400*/  F2FP.BF16.F32.PACK_AB R136, R163, R136 ;  /* 0x00000088a388723e */ /* 0x000fe200000010ff */
[----:B------:R-:W-:Y:S06]  /*4410*/  BRA `(.L_x_8835) ;  /* 0x0000000400847947 */ /* 0x000fec0003800000 */
.L_x_8834:
[-CC-:B------:R-:W-:Y:S01]  /*4420*/  FFMA.FTZ R164, R164, R152.reuse, R153.reuse ;  /* 0x00000098a4a47223 */ /* 0x180fe20000010099 */
[C---:B------:R-:W-:Y:S01]  /*4430*/  LOP3.LUT P5, RZ, R186.reuse, 0xff0000, RZ, 0xc0, !PT ;  /* 0x00ff0000baff7812 */ /* 0x040fe200078ac0ff */
[-CC-:B------:R-:W-:Y:S01]  /*4440*/  FFMA.FTZ R163, R163, R152.reuse, R153.reuse ;  /* 0x00000098a3a37223 */ /* 0x180fe20000010099 */
[----:B------:R-:W-:Y:S01]  /*4450*/  LOP3.LUT P4, RZ, R186, 0xff000000, RZ, 0xc0, !PT ;  /* 0xff000000baff7812 */ /* 0x000fe2000788c0ff */
[----:B------:R-:W-:Y:S01]  /*4460*/  FADD.FTZ R164, R167, -R164 ;  /* 0x800000a4a7a47221 */ /* 0x000fe20000010000 */
[-C--:B------:R-:W-:Y:S01]  /*4470*/  FFMA.FTZ R165, R165, R152.reuse, R153 ;  /* 0x00000098a5a57223 */ /* 0x080fe20000010099 */
[----:B------:R-:W-:Y:S01]  /*4480*/  FADD.FTZ R176, R176, -R163 ;  /* 0x800000a3b0b07221 */ /* 0x000fe20000010000 */
[----:B------:R-:W-:Y:S01]  /*4490*/  FFMA.FTZ R168, R168, R152, R153 ;  /* 0x00000098a8a87223 */ /* 0x000fe20000010099 */
[----:B------:R-:W-:Y:S01]  /*44a0*/  FMUL.FTZ R164, R2, R164 ;  /* 0x000000a402a47220 */ /* 0x000fe20000410000 */
[----:B------:R-:W-:Y:S01]  /*44b0*/  FADD.FTZ R177, R177, -R165 ;  /* 0x800000a5b1b17221 */ /* 0x000fe20000010000 */
[----:B------:R-:W-:Y:S01]  /*44c0*/  LOP3.LUT P0, RZ, R187, 0xff, RZ, 0xc0, !PT ;  /* 0x000000ffbbff7812 */ /* 0x000fe2000780c0ff */
[----:B------:R-:W-:Y:S01]  /*44d0*/  FFMA.FTZ R172, R172, R152, R153 ;  /* 0x00000098acac7223 */ /* 0x000fe20000010099 */
[----:B------:R-:W-:Y:S01]  /*44e0*/  FMUL.FTZ R163, R0, R164 ;  /* 0x000000a400a37220 */ /* 0x000fe20000410000 */
[----:B------:R-:W-:Y:S01]  /*44f0*/  FMUL.FTZ R177, R2, R177 ;  /* 0x000000b102b17220 */ /* 0x000fe20000410000 */
[----:B-----5:R-:W-:Y:S01]  /*4500*/  @P5 SHF.L.U32 R165, R137, 0x10, RZ ;  /* 0x0000001089a55819 */ /* 0x020fe200000006ff */
[----:B------:R-:W-:Y:S01]  /*4510*/  FADD.FTZ R178, R178, -R172 ;  /* 0x800000acb2b27221 */ /* 0x000fe20000010000 */
[----:B------:R-:W-:Y:S01]  /*4520*/  FMUL.FTZ R163, R163, UR4 ;  /* 0x00000004a3a37c20 */ /* 0x000fe20008410000 */
[----:B------:R-:W-:Y:S01]  /*4530*/  @P4 PRMT R167, R137, 0x7632, R167 ;  /* 0x0000763289a74816 */ /* 0x000fe200000000a7 */
[----:B------:R-:W-:Y:S01]  /*4540*/  FMUL.FTZ R137, R0, R177 ;  /* 0x000000b100897220 */ /* 0x000fe20000410000 */
[----:B------:R-:W-:Y:S01]  /*4550*/  MOV R164, RZ ;  /* 0x000000ff00a47202 */ /* 0x000fe20000000f00 */
[----:B------:R-:W-:Y:S01]  /*4560*/  @P5 FMUL.FTZ R164, R165, R163 ;  /* 0x000000a3a5a45220 */ /* 0x000fe20000410000 */
[----:B------:R-:W-:Y:S01]  /*4570*/  HFMA2 R165, -RZ, RZ, 0, 0 ;  /* 0x00000000ffa57431 */ /* 0x000fe200000001ff */
[----:B------:R-:W-:Y:S01]  /*4580*/  @P4 SHF.L.U32 R167, R167, 0x10, RZ ;  /* 0x00000010a7a74819 */ /* 0x000fe200000006ff */
[----:B------:R-:W-:Y:S01]  /*4590*/  FMUL.FTZ R137, R137, UR4 ;  /* 0x0000000489897c20 */ /* 0x000fe20008410000 */
[----:B------:R-:W-:Y:S01]  /*45a0*/  LOP3.LUT P3, RZ, R187, 0xff00, RZ, 0xc0, !PT ;  /* 0x0000ff00bbff7812 */ /* 0x000fe2000786c0ff */
[----:B------:R-:W-:Y:S01]  /*45b0*/  FFMA.FTZ R169, R169, R152, R153 ;  /* 0x00000098a9a97223 */ /* 0x000fe20000010099 */
[----:B------:R-:W-:Y:S01]  /*45c0*/  FMUL.FTZ R178, R2, R178 ;  /* 0x000000b202b27220 */ /* 0x000fe20000410000 */
[----:B------:R-:W-:Y:S01]  /*45d0*/  @P4 FMUL.FTZ R165, R167, R137 ;  /* 0x00000089a7a54220 */ /* 0x000fe20000410000 */
[----:B------:R-:W-:Y:S01]  /*45e0*/  FADD.FTZ R167, R170, -R168 ;  /* 0x800000a8aaa77221 */ /* 0x000fe20000010000 */
[----:B------:R-:W-:Y:S01]  /*45f0*/  @P0 SHF.L.U32 R168, R138, 0x10, RZ ;  /* 0x000000108aa80819 */ /* 0x000fe200000006ff */
[----:B------:R-:W-:Y:S01]  /*4600*/  FADD.FTZ R169, R171, -R169 ;  /* 0x800000a9aba97221 */ /* 0x000fe20000010000 */
[----:B------:R-:W-:Y:S01]  /*4610*/  LOP3.LUT P2, RZ, R187, 0xff0000, RZ, 0xc0, !PT ;  /* 0x00ff0000bbff7812 */ /* 0x000fe2000784c0ff */
[C---:B------:R-:W-:Y:S01]  /*4620*/  FMUL.FTZ R167, R2.reuse, R167 ;  /* 0x000000a702a77220 */ /* 0x040fe20000410000 */
[-CC-:B------:R-:W-:Y:S01]  /*4630*/  FFMA.FTZ R173, R173, R152.reuse, R153.reuse ;  /* 0x00000098adad7223 */ /* 0x180fe20000010099 */
[----:B------:R-:W-:Y:S01]  /*4640*/  FMUL.FTZ R169, R2, R169 ;  /* 0x000000a902a97220 */ /* 0x000fe20000410000 */
[----:B------:R-:W-:Y:S01]  /*4650*/  FFMA.FTZ R162, R162, R152, R153 ;  /* 0x00000098a2a27223 */ /* 0x000fe20000010099 */
[----:B------:R-:W-:Y:S01]  /*4660*/  FMUL.FTZ R167, R0, R167 ;  /* 0x000000a700a77220 */ /* 0x000fe20000410000 */
[----:B------:R-:W-:Y:S01]  /*4670*/  @P3 PRMT R172, R138, 0x7632, R172 ;  /* 0x000076328aac3816 */ /* 0x000fe200000000ac */
[C---:B------:R-:W-:Y:S01]  /*4680*/  FMUL.FTZ R138, R0.reuse, R178 ;  /* 0x000000b2008a7220 */ /* 0x040fe20000410000 */
[----:B------:R-:W-:Y:S01]  /*4690*/  FMUL.FTZ R169, R0, R169 ;  /* 0x000000a900a97220 */ /* 0x000fe20000410000 */
[----:B------:R-:W-:Y:S01]  /*46a0*/  FMUL.FTZ R170, R167, UR4 ;  /* 0x00000004a7aa7c20 */ /* 0x000fe20008410000 */
[----:B------:R-:W-:Y:S01]  /*46b0*/  MOV R167, RZ ;  /* 0x000000ff00a77202 */ /* 0x000fe20000000f00 */
[----:B------:R-:W-:Y:S01]  /*46c0*/  FMUL.FTZ R138, R138, UR4 ;  /* 0x000000048a8a7c20 */ /* 0x000fe20008410000 */
[----:B------:R-:W-:Y:S01]  /*46d0*/  @P3 SHF.L.U32 R172, R172, 0x10, RZ ;  /* 0x00000010acac3819 */ /* 0x000fe200000006ff */
[----:B------:R-:W-:Y:S01]  /*46e0*/  @P0 FMUL.FTZ R167, R168, R170 ;  /* 0x000000aaa8a70220 */ /* 0x000fe20000410000 */
[----:B------:R-:W-:-:S02]  /*46f0*/  HFMA2 R168, -RZ, RZ, 0, 0 ;  /* 0x00000000ffa87431 */ /* 0x000fc400000001ff */
[----:B------:R-:W-:Y:S01]  /*4700*/  FMUL.FTZ R171, R169, UR4 ;  /* 0x00000004a9ab7c20 */ /* 0x000fe20008410000 */
[----:B------:R-:W-:Y:S01]  /*4710*/  MOV R169, RZ ;  /* 0x000000ff00a97202 */ /* 0x000fe20000000f00 */
[----:B------:R-:W-:Y:S01]  /*4720*/  FADD.FTZ R173, R179, -R173 ;  /* 0x800000adb3ad7221 */ /* 0x000fe20000010000 */
[----:B------:R-:W-:Y:S01]  /*4730*/  FADD.FTZ R162, R166, -R162 ;  /* 0x800000a2a6a27221 */ /* 0x000fe20000010000 */
[----:B------:R-:W-:Y:S01]  /*4740*/  FMUL.FTZ R174, R50, R171 ;  /* 0x000000ab32ae7220 */ /* 0x000fe20000410000 */
[-C--:B------:R-:W-:Y:S01]  /*4750*/  @P3 FMUL.FTZ R168, R172, R138.reuse ;  /* 0x0000008aaca83220 */ /* 0x080fe20000410000 */
[----:B------:R-:W-:Y:S01]  /*4760*/  @P2 SHF.L.U32 R172, R139, 0x10, RZ ;  /* 0x000000108bac2819 */ /* 0x000fe200000006ff */
[----:B------:R-:W-:Y:S01]  /*4770*/  FMUL.FTZ R138, R49, R138 ;  /* 0x0000008a318a7220 */ /* 0x000fe20000410000 */
[----:B------:R-:W-:Y:S01]  /*4780*/  FMUL.FTZ R173, R2, R173 ;  /* 0x000000ad02ad7220 */ /* 0x000fe20000410000 */
[----:B------:R-:W-:Y:S01]  /*4790*/  FSEL R174, R174, RZ, P2 ;  /* 0x000000ffaeae7208 */ /* 0x000fe20001000000 */
[----:B------:R-:W-:Y:S01]  /*47a0*/  FMUL.FTZ R162, R2, R162 ;  /* 0x000000a202a27220 */ /* 0x000fe20000410000 */
[----:B------:R-:W-:Y:S01]  /*47b0*/  @P2 FMUL.FTZ R169, R172, R171 ;  /* 0x000000abaca92220 */ /* 0x000fe20000410000 */
[----:B------:R-:W-:Y:S01]  /*47c0*/  FMUL.FTZ R172, R48, R170 ;  /* 0x000000aa30ac7220 */ /* 0x000fe20000410000 */
[----:B------:R-:W-:Y:S01]  /*47d0*/  FSEL R138, R138, RZ, P3 ;  /* 0x000000ff8a8a7208 */ /* 0x000fe20001800000 */
[----:B------:R-:W-:Y:S01]  /*47e0*/  HFMA2 R170, -RZ, RZ, 0, 0 ;  /* 0x00000000ffaa7431 */ /* 0x000fe200000001ff */
[----:B------:R-:W-:Y:S01]  /*47f0*/  LOP3.LUT P3, RZ, R186, 0xff, RZ, 0xc0, !PT ;  /* 0x000000ffbaff7812 */ /* 0x000fe2000786c0ff */
[----:B------:R-:W-:Y:S01]  /*4800*/  FMUL.FTZ R162, R0, R162 ;  /* 0x000000a200a27220 */ /* 0x000fe20000410000 */
[----:B------:R-:W-:Y:S01]  /*4810*/  FSEL R172, R172, RZ, P0 ;  /* 0x000000ffacac7208 */ /* 0x000fe20000000000 */
[----:B------:R-:W-:Y:S01]  /*4820*/  FMUL.FTZ R176, R2, R176 ;  /* 0x000000b002b07220 */ /* 0x000fe20000410000 */
[----:B------:R-:W-:Y:S01]  /*4830*/  ISETP.GE.U32.AND P0, PT, R186, RZ, PT ;  /* 0x000000ffba00720c */ /* 0x000fe20003f06070 */
[----:B------:R-:W-:Y:S01]  /*4840*/  FMUL.FTZ R162, R162, UR4 ;  /* 0x00000004a2a27c20 */ /* 0x000fe20008410000 */
[----:B------:R-:W-:Y:S01]  /*4850*/  LOP3.LUT P2, RZ, R186, 0xff00, RZ, 0xc0, !PT ;  /* 0x0000ff00baff7812 */ /* 0x000fe2000784c0ff */
[----:B------:R-:W-:Y:S01]  /*4860*/  FMUL.FTZ R176, R0, R176 ;  /* 0x000000b000b07220 */ /* 0x000fe20000410000 */
[----:B------:R-:W-:Y:S01]  /*4870*/  ISETP.GE.U32.AND.EX P0, PT, R187, 0x1000000, PT, P0 ;  /* 0x01000000bb00780c */ /* 0x000fe20003f06100 */
[----:B------:R-:W-:Y:S01]  /*4880*/  FMUL.FTZ R163, R46, R163 ;  /* 0x000000a32ea37220 */ /* 0x000fe20000410000 */
[----:B------:R-:W-:Y:S01]  /*4890*/  FMUL.FTZ R137, R47, R137 ;  /* 0x000000892f897220 */ /* 0x000fe20000410000 */
[----:B------:R-:W-:-:S02]  /*48a0*/  F2FP.BF16.F32.PACK_AB R138, R138, R172 ;  /* 0x000000ac8a8a723e */ /* 0x000fc400000010ff */
[C---:B------:R-:W-:Y:S02]  /*48b0*/  @P3 SHF.L.U32 R171, R136.reuse, 0x10, RZ ;  /* 0x0000001088ab3819 */ /* 0x040fe400000006ff */
[----:B------:R-:W-:Y:S02]  /*48c0*/  FSEL R163, R163, RZ, P5 ;  /* 0x000000ffa3a37208 */ /* 0x000fe40002800000 */
[----:B------:R-:W-:Y:S02]  /*48d0*/  FSEL R137, R137, RZ, P4 ;  /* 0x000000ff89897208 */ /* 0x000fe40002000000 */
[----:B------:R-:W-:Y:S02]  /*48e0*/  @P2 PRMT R136, R136, 0x7632, R136 ;  /* 0x0000763288882816 */ /* 0x000fe40000000088 */
[----:B------:R-:W-:Y:S01]  /*48f0*/  @P0 PRMT R166, R139, 0x7632, R166 ;  /* 0x000076328ba60816 */ /* 0x000fe200000000a6 */
[----:B------:R-:W-:Y:S01]  /*4900*/  FMUL.FTZ R139, R0, R173 ;  /* 0x000000ad008b7220 */ /* 0x000fe20000410000 */
[----:B------:R-:W-:Y:S01]  /*4910*/  @P2 SHF.L.U32 R173, R136, 0x10, RZ ;  /* 0x0000001088ad2819 */ /* 0x000fe200000006ff */
[----:B------:R-:W-:Y:S01]  /*4920*/  FMUL.FTZ R136, R176, UR4 ;  /* 0x00000004b0887c20 */ /* 0x000fe20008410000 */
[----:B------:R-:W-:Y:S01]  /*4930*/  @P0 SHF.L.U32 R166, R166, 0x10, RZ ;  /* 0x00000010a6a60819 */ /* 0x000fe200000006ff */
[----:B------:R-:W-:Y:S01]  /*4940*/  FMUL.FTZ R139, R139, UR4 ;  /* 0x000000048b8b7c20 */ /* 0x000fe20008410000 */
[----:B------:R-:W-:-:S03]  /*4950*/  F2FP.BF16.F32.PACK_AB R137, R137, R163 ;  /* 0x000000a38989723e */ /* 0x000fc600000010ff */
[-C--:B------:R-:W-:Y:S01]  /*4960*/  @P0 FMUL.FTZ R170, R166, R139.reuse ;  /* 0x0000008ba6aa0220 */ /* 0x080fe20000410000 */
[----:B------:R-:W-:Y:S01]  /*4970*/  MOV R166, RZ ;  /* 0x000000ff00a67202 */ /* 0x000fe20000000f00 */
[-C--:B------:R-:W-:Y:S01]  /*4980*/  @P3 FMUL.FTZ R166, R171, R162.reuse ;  /* 0x000000a2aba63220 */ /* 0x080fe20000410000 */
[----:B------:R-:W-:Y:S02]  /*4990*/  HFMA2 R171, -RZ, RZ, 0, 0 ;  /* 0x00000000ffab7431 */ /* 0x000fe400000001ff */
[----:B------:R-:W-:Y:S01]  /*49a0*/  FMUL.FTZ R139, R51, R139 ;  /* 0x0000008b338b7220 */ /* 0x000fe20000410000 */
[----:B------:R-:W-:Y:S01]  /*49b0*/  FMUL.FTZ R162, R44, R162 ;  /* 0x000000a22ca27220 */ /* 0x000fe20000410000 */
[-C--:B------:R-:W-:Y:S01]  /*49c0*/  @P2 FMUL.FTZ R171, R173, R136.reuse ;  /* 0x00000088adab2220 */ /* 0x080fe20000410000 */
[----:B------:R-:W-:Y:S02]  /*49d0*/  FMUL.FTZ R136, R45, R136 ;  /* 0x000000882d887220 */ /* 0x000fe40000410000 */
[----:B------:R-:W-:-:S02]  /*49e0*/  FSEL R139, R139, RZ, P0 ;  /* 0x000000ff8b8b7208 */ /* 0x000fc40000000000 */
[----:B------:R-:W-:Y:S02]  /*49f0*/  FSEL R162, R162, RZ, P3 ;  /* 0x000000ffa2a27208 */ /* 0x000fe40001800000 */
[----:B------:R-:W-:Y:S02]  /*4a00*/  FSEL R136, R136, RZ, P2 ;  /* 0x000000ff88887208 */ /* 0x000fe40001000000 */
[----:B------:R-:W-:Y:S02]  /*4a10*/  F2FP.BF16.F32.PACK_AB R139, R139, R174 ;  /* 0x000000ae8b8b723e */ /* 0x000fe400000010ff */
[----:B------:R-:W-:-:S07]  /*4a20*/  F2FP.BF16.F32.PACK_AB R136, R136, R162 ;  /* 0x000000a28888723e */ /* 0x000fce00000010ff */
.L_x_8835:
[----:B------:R-:W0:Y:S01]  /*4a30*/  @P1 LDC.64 R162, c[0x0][0x478] ;  /* 0x00011e00ffa21b82 */ /* 0x000e220000000a00 */
[----:B------:R-:W-:Y:S02]  /*4a40*/  MOV R181, 0x10 ;  /* 0x0000001000b57802 */ /* 0x000fe40000000f00 */
[----:B------:R-:W-:Y:S01]  /*4a50*/  MOV R172, 0x10 ;  /* 0x0000001000ac7802 */ /* 0x000fe20000000f00 */
[----:B0-----:R-:W-:-:S04]  /*4a60*/  @P1 IMAD.WIDE.U32 R162, R180, 0x20, R162 ;  /* 0x00000020b4a21825 */ /* 0x001fc800078e00a2 */
[----:B------:R-:W-:Y:S01]  /*4a70*/  IMAD.WIDE.U32 R180, R180, R181, UR20 ;  /* 0x00000014b4b47e25 */ /* 0x000fe2000f8e00b5 */
[----:B------:R-:W-:Y:S04]  /*4a80*/  @P1 STG.E.128 desc[UR6][R162.64], R124 ;  /* 0x0000007ca2001986 */ /* 0x000fe8000c101d06 */
[----:B------:R-:W-:Y:S04]  /*4a90*/  @P1 STG.E.128 desc[UR6][R162.64+0x10], R128 ;  /* 0x00001080a2001986 */ /* 0x000fe8000c101d06 */
[----:B------:R0:W-:Y:S02]  /*4aa0*/  STG.E.128 desc[UR6][R180.64], R136 ;  /* 0x00000088b4007986 */ /* 0x0001e4000c101d06 */
[----:B0-----:R-:W-:-:S06]  /*4ab0*/  IMAD.WIDE.U32 R136, R3, R172, UR18 ;  /* 0x0000001203887e25 */ /* 0x001fcc000f8e00ac */
[----:B------:R-:W5:Y:S01]  /*4ac0*/  LDG.E.128 R136, desc[UR6][R136.64] ;  /* 0x0000000688887981 */ /* 0x000f62000c1e1d00 */
[----:B------:R-:W-:Y:S05]  /*4ad0*/  @!P1 BRA `(.L_x_8836) ;  /* 0x0000000400849947 */ /* 0x000fea0003800000 */
[-CC-:B------:R-:W-:Y:S01]  /*4ae0*/  FFMA.FTZ R125, R140, R152.reuse, R153.reuse ;  /* 0x000000988c7d7223 */ /* 0x180fe20000010099 */
[----:B------:R-:W-:Y:S01]  /*4af0*/  LOP3.LUT P0, RZ, R185, 0xff, RZ, 0xc0, !PT ;  /* 0x000000ffb9ff7812 */ /* 0x000fe2000780c0ff */
[-C--:B------:R-:W-:Y:S01]  /*4b00*/  FFMA.FTZ R126, R141, R152.reuse, R153 ;  /* 0x000000988d7e7223 */ /* 0x080fe20000010099 */
[----:B------:R-:W-:Y:S01]  /*4b10*/  LOP3.LUT P3, RZ, R185, 0xff00, RZ, 0xc0, !PT ;  /* 0x0000ff00b9ff7812 */ /* 0x000fe2000786c0ff */
[----:B------:R-:W-:Y:S01]  /*4b20*/  FADD.FTZ R125, R146, -R125 ;  /* 0x8000007d927d7221 */ /* 0x000fe20000010000 */
[----:B------:R-:W-:Y:S01]  /*4b30*/  FFMA.FTZ R127, R142, R152, R153 ;  /* 0x000000988e7f7223 */ /* 0x000fe20000010099 */
[----:B------:R-:W-:Y:S01]  /*4b40*/  FADD.FTZ R129, R149, -R126 ;  /* 0x8000007e95817221 */ /* 0x000fe20000010000 */
[----:B------:R-:W-:Y:S01]  /*4b50*/  CS2R R140, SRZ ;  /* 0x00000000008c7805 */ /* 0x000fe2000001ff00 */
[----:B------:R-:W-:Y:S01]  /*4b60*/  FMUL.FTZ R128, R2, R125 ;  /* 0x0000007d02807220 */ /* 0x000fe20000410000 */
[----:B------:R-:W-:Y:S01]  /*4b70*/  FADD.FTZ R131, R150, -R127 ;  /* 0x8000007f96837221 */ /* 0x000fe20000010000 */
[----:B------:R-:W-:Y:S01]  /*4b80*/  FMUL.FTZ R129, R2, R129 ;  /* 0x0000008102817220 */ /* 0x000fe20000410000 */
[----:B------:R-:W-:Y:S01]  /*4b90*/  LOP3.LUT P2, RZ, R185, 0xff0000, RZ, 0xc0, !PT ;  /* 0x00ff0000b9ff7812 */ /* 0x000fe2000784c0ff */
[-C--:B------:R-:W-:Y:S01]  /*4ba0*/  FMUL.FTZ R125, R128, R0.reuse ;  /* 0x00000000807d7220 */ /* 0x080fe20000410000 */
[----:B------:R-:W-:Y:S01]  /*4bb0*/  FMUL.FTZ R130, R2, R131 ;  /* 0x0000008302827220 */ /* 0x000fe20000410000 */
[C---:B-----5:R-:W-:Y:S01]  /*4bc0*/  @P0 SHF.L.U32 R126, R138.reuse, 0x10, RZ ;  /* 0x000000108a7e0819 */ /* 0x060fe200000006ff */
[----:B------:R-:W-:Y:S01]  /*4bd0*/  FMUL.FTZ R127, R129, R0 ;  /* 0x00000000817f7220 */ /* 0x000fe20000410000 */
[----:B------:R-:W-:Y:S01]  /*4be0*/  FMUL.FTZ R125, R125, UR4 ;  /* 0x000000047d7d7c20 */ /* 0x000fe20008410000 */
[----:B------:R-:W-:Y:S01]  /*4bf0*/  @P3 PRMT R138, R138, 0x7632, R138 ;  /* 0x000076328a8a3816 */ /* 0x000fe2000000008a */
[-CC-:B------:R-:W-:Y:S01]  /*4c00*/  FFMA.FTZ R134, R134, R152.reuse, R153.reuse ;  /* 0x0000009886867223 */ /* 0x180fe20000010099 */
[----:B------:R-:W-:Y:S01]  /*4c10*/  FMUL.FTZ R127, R127, UR4 ;  /* 0x000000047f7f7c20 */ /* 0x000fe20008410000 */
[----:B------:R-:W-:Y:S01]  /*4c20*/  @P0 FMUL.FTZ R140, R126, R125 ;  /* 0x0000007d7e8c0220 */ /* 0x000fe20000410000 */
[----:B------:R-:W-:Y:S01]  /*4c30*/  @P3 SHF.L.U32 R126, R138, 0x10, RZ ;  /* 0x000000108a7e3819 */ /* 0x000fe200000006ff */
[----:B------:R-:W-:Y:S01]  /*4c40*/  FADD.FTZ R145, R145, -R134 ;  /* 0x8000008691917221 */ /* 0x000fe20000010000 */
[----:B------:R-:W-:Y:S01]  /*4c50*/  MOV R138, RZ ;  /* 0x000000ff008a7202 */ /* 0x000fe20000000f00 */
[--C-:B------:R-:W-:Y:S01]  /*4c60*/  FFMA.FTZ R133, R133, R152, R153.reuse ;  /* 0x0000009885857223 */ /* 0x100fe20000010099 */
[----:B------:R-:W-:Y:S01]  /*4c70*/  LOP3.LUT P5, RZ, R184, 0xff0000, RZ, 0xc0, !PT ;  /* 0x00ff0000b8ff7812 */ /* 0x000fe200078ac0ff */
[----:B------:R-:W-:Y:S01]  /*4c80*/  @P3 FMUL.FTZ R138, R126, R127 ;  /* 0x0000007f7e8a3220 */ /* 0x000fe20000410000 */
[----:B------:R-:W-:Y:S01]  /*4c90*/  FMUL.FTZ R126, R130, R0 ;  /* 0x00000000827e7220 */ /* 0x000fe20000410000 */
[-CC-:B------:R-:W-:Y:S01]  /*4ca0*/  FFMA.FTZ R135, R135, R152.reuse, R153.reuse ;  /* 0x0000009887877223 */ /* 0x180fe20000010099 */
[-CC-:B------:R-:W-:Y:S01]  /*4cb0*/  FFMA.FTZ R124, R143, R152.reuse, R153.reuse ;  /* 0x000000988f7c7223 */ /* 0x180fe20000010099 */
[----:B------:R-:W-:Y:S01]  /*4cc0*/  LOP3.LUT P4, RZ, R184, 0xff000000, RZ, 0xc0, !PT ;  /* 0xff000000b8ff7812 */ /* 0x000fe2000788c0ff */
[----:B------:R-:W-:Y:S01]  /*4cd0*/  FMUL.FTZ R131, R126, UR4 ;  /* 0x000000047e837c20 */ /* 0x000fe20008410000 */
[----:B------:R-:W-:Y:S01]  /*4ce0*/  @P2 SHF.L.U32 R126, R139, 0x10, RZ ;  /* 0x000000108b7e2819 */ /* 0x000fe200000006ff */
[----:B------:R-:W-:Y:S01]  /*4cf0*/  FFMA.FTZ R153, R132, R152, R153 ;  /* 0x0000009884997223 */ /* 0x000fe20000010099 */
[----:B------:R-:W-:Y:S01]  /*4d00*/  FMUL.FTZ R132, R56, R125 ;  /* 0x0000007d38847220 */ /* 0x000fe20000410000 */
[----:B------:R-:W-:Y:S01]  /*4d10*/  FADD.FTZ R125, R147, -R133 ;  /* 0x80000085937d7221 */ /* 0x000fe20000010000 */
[-C--:B------:R-:W-:Y:S01]  /*4d20*/  FMUL.FTZ R146, R58, R131.reuse ;  /* 0x000000833a927220 */ /* 0x080fe20000410000 */
[----:B------:R-:W-:Y:S01]  /*4d30*/  @P2 FMUL.FTZ R141, R126, R131 ;  /* 0x000000837e8d2220 */ /* 0x000fe20000410000 */
[----:B------:R-:W-:Y:S01]  /*4d40*/  FMUL.FTZ R126, R2, R145 ;  /* 0x00000091027e7220 */ /* 0x000fe20000410000 */
[----:B------:R-:W-:Y:S01]  /*4d50*/  FADD.FTZ R135, R148, -R135 ;  /* 0x8000008794877221 */ /* 0x000fe20000010000 */
[----:B------:R-:W-:Y:S01]  /*4d60*/  FADD.FTZ R131, R151, -R124 ;  /* 0x8000007c97837221 */ /* 0x000fe20000010000 */
[----:B------:R-:W-:Y:S01]  /*4d70*/  FMUL.FTZ R143, R57, R127 ;  /* 0x0000007f398f7220 */ /* 0x000fe20000410000 */
[-C--:B------:R-:W-:Y:S01]  /*4d80*/  FMUL.FTZ R133, R126, R0.reuse ;  /* 0x000000007e857220 */ /* 0x080fe20000410000 */
[----:B------:R-:W-:Y:S01]  /*4d90*/  FSEL R132, R132, RZ, P0 ;  /* 0x000000ff84847208 */ /* 0x000fe20000000000 */
[----:B------:R-:W-:Y:S01]  /*4da0*/  HFMA2 R145, -RZ, RZ, 0, 0 ;  /* 0x00000000ff917431 */ /* 0x000fe200000001ff */
[----:B------:R-:W-:Y:S01]  /*4db0*/  ISETP.GE.U32.AND P0, PT, R184, RZ, PT ;  /* 0x000000ffb800720c */ /* 0x000fe20003f06070 */
[----:B------:R-:W-:Y:S01]  /*4dc0*/  FMUL.FTZ R133, R133, UR4 ;  /* 0x0000000485857c20 */ /* 0x000fe20008410000 */
[----:B------:R-:W-:Y:S01]  /*4dd0*/  @P5 SHF.L.U32 R124, R137, 0x10, RZ ;  /* 0x00000010897c5819 */ /* 0x000fe200000006ff */
[C---:B------:R-:W-:Y:S01]  /*4de0*/  FMUL.FTZ R127, R2.reuse, R135 ;  /* 0x00000087027f7220 */ /* 0x040fe20000410000 */
[----:B------:R-:W-:Y:S01]  /*4df0*/  FMUL.FTZ R131, R2, R131 ;  /* 0x0000008302837220 */ /* 0x000fe20000410000 */
[----:B------:R-:W-:Y:S01]  /*4e00*/  FSEL R143, R143, RZ, P3 ;  /* 0x000000ff8f8f7208 */ /* 0x000fe20001800000 */
[----:B------:R-:W-:Y:S01]  /*4e10*/  FADD.FTZ R153, R144, -R153 ;  /* 0x8000009990997221 */ /* 0x000fe20000010000 */
[----:B------:R-:W-:Y:S01]  /*4e20*/  ISETP.GE.U32.AND.EX P0, PT, R185, 0x1000000, PT, P0 ;  /* 0x01000000b900780c */ /* 0x000fe20003f06100 */
[----:B------:R-:W-:Y:S01]  /*4e30*/  @P5 FMUL.FTZ R145, R124, R133 ;  /* 0x000000857c915220 */ /* 0x000fe20000410000 */
[----:B------:R-:W-:Y:S01]  /*4e40*/  LOP3.LUT P3, RZ, R184, 0xff, RZ, 0xc0, !PT ;  /* 0x000000ffb8ff7812 */ /* 0x000fe2000786c0ff */
[-C--:B------:R-:W-:Y:S01]  /*4e50*/  FMUL.FTZ R144, R127, R0.reuse ;  /* 0x000000007f907220 */ /* 0x080fe20000410000 */
[----:B------:R-:W-:Y:S01]  /*4e60*/  @P4 PRMT R137, R137, 0x7632, R137 ;  /* 0x0000763289894816 */ /* 0x000fe20000000089 */
[----:B------:R-:W-:Y:S01]  /*4e70*/  FMUL.FTZ R124, R131, R0 ;  /* 0x00000000837c7220 */ /* 0x000fe20000410000 */
[----:B------:R-:W-:Y:S01]  /*4e80*/  FSEL R146, R146, RZ, P2 ;  /* 0x000000ff92927208 */ /* 0x000fe20001000000 */
[----:B------:R-:W-:Y:S01]  /*4e90*/  FMUL.FTZ R144, R144, UR4 ;  /* 0x0000000490907c20 */ /* 0x000fe20008410000 */
[----:B------:R-:W-:Y:S01]  /*4ea0*/  LOP3.LUT P2, RZ, R184, 0xff00, RZ, 0xc0, !PT ;  /* 0x0000ff00b8ff7812 */ /* 0x000fe2000784c0ff */
[----:B------:R-:W-:Y:S01]  /*4eb0*/  FMUL.FTZ R135, R124, UR4 ;  /* 0x000000047c877c20 */ /* 0x000fe20008410000 */
[----:B------:R-:W-:Y:S01]  /*4ec0*/  @P4 SHF.L.U32 R137, R137, 0x10, RZ ;  /* 0x0000001089894819 */ /* 0x000fe200000006ff */
[C---:B------:R-:W-:Y:S01]  /*4ed0*/  FMUL.FTZ R124, R2.reuse, R153 ;  /* 0x00000099027c7220 */ /* 0x040fe20000410000 */
[----:B------:R-:W-:Y:S01]  /*4ee0*/  MOV R147, RZ ;  /* 0x000000ff00937202 */ /* 0x000fe20000000f00 */
[----:B------:R-:W-:Y:S01]  /*4ef0*/  FMUL.FTZ R125, R2, R125 ;  /* 0x0000007d027d7220 */ /* 0x000fe20000410000 */
[----:B------:R-:W-:Y:S01]  /*4f00*/  @P0 PRMT R139, R139, 0x7632, R139 ;  /* 0x000076328b8b0816 */ /* 0x000fe2000000008b */
[----:B------:R-:W-:Y:S01]  /*4f10*/  @P4 FMUL.FTZ R147, R137, R144 ;  /* 0x0000009089934220 */ /* 0x000fe20000410000 */
[-C--:B------:R-:W-:Y:S01]  /*4f20*/  FMUL.FTZ R137, R124, R0.reuse ;  /* 0x000000007c897220 */ /* 0x080fe20000410000 */
[----:B------:R-:W-:Y:S01]  /*4f30*/  @P3 SHF.L.U32 R2, R136, 0x10, RZ ;  /* 0x0000001088023819 */ /* 0x000fe200000006ff */
[----:B------:R-:W-:Y:S01]  /*4f40*/  FMUL.FTZ R0, R125, R0 ;  /* 0x000000007d007220 */ /* 0x000fe20000410000 */
[----:B------:R-:W-:Y:S01]  /*4f50*/  @P0 SHF.L.U32 R134, R139, 0x10, RZ ;  /* 0x000000108b860819 */ /* 0x000fe200000006ff */
[----:B------:R-:W-:Y:S01]  /*4f60*/  FMUL.FTZ R137, R137, UR4 ;  /* 0x0000000489897c20 */ /* 0x000fe20008410000 */
[----:B------:R-:W-:Y:S01]  /*4f70*/  HFMA2 R139, -RZ, RZ, 0, 0 ;  /* 0x00000000ff8b7431 */ /* 0x000fe200000001ff */
[----:B------:R-:W-:Y:S01]  /*4f80*/  MOV R142, RZ ;  /* 0x000000ff008e7202 */ /* 0x000fe20000000f00 */
[----:B------:R-:W-:Y:S01]  /*4f90*/  FMUL.FTZ R133, R54, R133 ;  /* 0x0000008536857220 */ /* 0x000fe20000410000 */
[----:B------:R-:W-:Y:S01]  /*4fa0*/  @P2 PRMT R136, R136, 0x7632, R136 ;  /* 0x0000763288882816 */ /* 0x000fe20000000088 */
[----:B------:R-:W-:Y:S01]  /*4fb0*/  @P3 FMUL.FTZ R142, R2, R137 ;  /* 0x00000089028e3220 */ /* 0x000fe20000410000 */
[----:B------:R-:W-:Y:S01]  /*4fc0*/  FMUL.FTZ R2, R0, UR4 ;  /* 0x0000000400027c20 */ /* 0x000fe20008410000 */
[----:B------:R-:W-:Y:S01]  /*4fd0*/  HFMA2 R0, -RZ, RZ, 0, 0 ;  /* 0x00000000ff007431 */ /* 0x000fe200000001ff */
[----:B------:R-:W-:Y:S01]  /*4fe0*/  @P2 SHF.L.U32 R136, R136, 0x10, RZ ;  /* 0x0000001088882819 */ /* 0x000fe200000006ff */
[----:B------:R-:W-:Y:S01]  /*4ff0*/  @P0 FMUL.FTZ R139, R135, R134 ;  /* 0x00000086878b0220 */ /* 0x000fe20000410000 */
[----:B------:R-:W-:Y:S01]  /*5000*/  FMUL.FTZ R134, R59, R135 ;  /* 0x000000873b867220 */ /* 0x000fe20000410000 */
[----:B------:R-:W-:Y:S01]  /*5010*/  FMUL.FTZ R137, R52, R137 ;  /* 0x0000008934897220 */ /* 0x000fe20000410000 */
[----:B------:R-:W-:Y:S01]  /*5020*/  FMUL.FTZ R144, R55, R144 ;  /* 0x0000009037907220 */ /* 0x000fe20000410000 */
[-C--:B------:R-:W-:Y:S01]  /*5030*/  @P2 FMUL.FTZ R0, R136, R2.reuse ;  /* 0x0000000288002220 */ /* 0x080fe20000410000 */
[----:B------:R-:W-:Y:S01]  /*5040*/  FMUL.FTZ R2, R53, R2 ;  /* 0x0000000235027220 */ /* 0x000fe20000410000 */
[----:B------:R-:W-:-:S02]  /*5050*/  FSEL R135, R134, RZ, P0 ;  /* 0x000000ff86877208 */ /* 0x000fc40000000000 */
[----:B------:R-:W-:Y:S02]  /*5060*/  F2FP.BF16.F32.PACK_AB R134, R143, R132 ;  /* 0x000000848f86723e */ /* 0x000fe400000010ff */
[----:B------:R-:W-:Y:S02]  /*5070*/  FSEL R132, R137, RZ, P3 ;  /* 0x000000ff89847208 */ /* 0x000fe40001800000 */
[----:B------:R-:W-:Y:S02]  /*5080*/  FSEL R133, R133, RZ, P5 ;  /* 0x000000ff85857208 */ /* 0x000fe40002800000 */
[----:B------:R-:W-:Y:S02]  /*5090*/  FSEL R144, R144, RZ, P4 ;  /* 0x000000ff90907208 */ /* 0x000fe40002000000 */
[----:B------:R-:W-:Y:S02]  /*50a0*/  FSEL R137, R2, RZ, P2 ;  /* 0x000000ff02897208 */ /* 0x000fe40001000000 */
[----:B------:R-:W-:-:S02]  /*50b0*/  F2FP.BF16.F32.PACK_AB R135, R135, R146 ;  /* 0x000000928787723e */ /* 0x000fc400000010ff */
[----:B------:R-:W-:Y:S02]  /*50c0*/  F2FP.BF16.F32.PACK_AB R133, R144, R133 ;  /* 0x000000859085723e */ /* 0x000fe400000010ff */
[----:B------:R-:W-:Y:S01]  /*50d0*/  F2FP.BF16.F32.PACK_AB R132, R137, R132 ;  /* 0x000000848984723e */ /* 0x000fe200000010ff */
[----:B------:R-:W-:Y:S06]  /*50e0*/  BRA `(.L_x_8837) ;  /* 0x0000000400847947 */ /* 0x000fec0003800000 */
.L_x_8836:
[-CC-:B------:R-:W-:Y:S01]  /*50f0*/  FFMA.FTZ R134, R134, R152.reuse, R153.reuse ;  /* 0x0000009886867223 */ /* 0x180fe20000010099 */
[C---:B------:R-:W-:Y:S01]  /*5100*/  LOP3.LUT P5, RZ, R184.reuse, 0xff0000, RZ, 0xc0, !PT ;  /* 0x00ff0000b8ff7812 */ /* 0x040fe200078ac0ff */
[-CC-:B------:R-:W-:Y:S01]  /*5110*/  FFMA.FTZ R135, R135, R152.reuse, R153.reuse ;  /* 0x0000009887877223 */ /* 0x180fe20000010099 */
[----:B------:R-:W-:Y:S01]  /*5120*/  LOP3.LUT P4, RZ, R184, 0xff000000, RZ, 0xc0, !PT ;  /* 0xff000000b8ff7812 */ /* 0x000fe2000788c0ff */
[----:B------:R-:W-:Y:S01]  /*5130*/  FADD.FTZ R134, R145, -R134 ;  /* 0x8000008691867221 */ /* 0x000fe20000010000 */
[----:B------:R-:W-:Y:S01]  /*5140*/  FFMA.FTZ R162, R133, R152, R153 ;  /* 0x0000009885a27223 */ /* 0x000fe20000010099 */
[----:B------:R-:W-:Y:S01]  /*5150*/  FADD.FTZ R148, R148, -R135 ;  /* 0x8000008794947221 */ /* 0x000fe20000010000 */
[----:B------:R-:W-:Y:S01]  /*5160*/  MOV R145, RZ ;  /* 0x000000ff00917202 */ /* 0x000fe20000000f00 */
[C---:B------:R-:W-:Y:S01]  /*5170*/  FMUL.FTZ R133, R2.reuse, R134 ;  /* 0x0000008602857220 */ /* 0x040fe20000410000 */
[----:B------:R-:W-:Y:S01]  /*5180*/  FADD.FTZ R162, R147, -R162 ;  /* 0x800000a293a27221 */ /* 0x000fe20000010000 */
[----:B------:R-:W-:Y:S01]  /*5190*/  FMUL.FTZ R148, R2, R148 ;  /* 0x0000009402947220 */ /* 0x000fe20000410000 */
[----:B------:R-:W-:-:S02]  /*51a0*/  HFMA2 R147, -RZ, RZ, 0, 0 ;  /* 0x00000000ff937431 */ /* 0x000fc400000001ff */
[C---:B------:R-:W-:Y:S01]  /*51b0*/  FMUL.FTZ R133, R0.reuse, R133 ;  /* 0x0000008500857220 */ /* 0x040fe20000410000 */
[----:B------:R-:W-:Y:S01]  /*51c0*/  LOP3.LUT P3, RZ, R185, 0xff00, RZ, 0xc0, !PT ;  /* 0x0000ff00b9ff7812 */ /* 0x000fe2000786c0ff */
[----:B------:R-:W-:Y:S01]  /*51d0*/  FMUL.FTZ R148, R0, R148 ;  /* 0x0000009400947220 */ /* 0x000fe20000410000 */
[----:B-----5:R-:W-:Y:S01]  /*51e0*/  @P5 SHF.L.U32 R134, R137, 0x10, RZ ;  /* 0x0000001089865819 */ /* 0x020fe200000006ff */
[----:B------:R-:W-:Y:S01]  /*51f0*/  FMUL.FTZ R133, R133, UR4 ;  /* 0x0000000485857c20 */ /* 0x000fe20008410000 */
[----:B------:R-:W-:Y:S01]  /*5200*/  @P4 PRMT R137, R137, 0x7632, R137 ;  /* 0x0000763289894816 */ /* 0x000fe20000000089 */
[-C--:B------:R-:W-:Y:S01]  /*5210*/  FFMA.FTZ R135, R140, R152.reuse, R153 ;  /* 0x000000988c877223 */ /* 0x080fe20000010099 */
[----:B------:R-:W-:Y:S01]  /*5220*/  LOP3.LUT P0, RZ, R185, 0xff, RZ, 0xc0, !PT ;  /* 0x000000ffb9ff7812 */ /* 0x000fe2000780c0ff */
[-C--:B------:R-:W-:Y:S01]  /*5230*/  @P5 FMUL.FTZ R145, R134, R133.reuse ;  /* 0x0000008586915220 */ /* 0x080fe20000410000 */
[----:B------:R-:W-:Y:S01]  /*5240*/  @P4 SHF.L.U32 R134, R137, 0x10, RZ ;  /* 0x0000001089864819 */ /* 0x000fe200000006ff */
[----:B------:R-:W-:Y:S01]  /*5250*/  FMUL.FTZ R137, R148, UR4 ;  /* 0x0000000494897c20 */ /* 0x000fe20008410000 */
[----:B------:R-:W-:Y:S01]  /*5260*/  FADD.FTZ R135, R146, -R135 ;  /* 0x8000008792877221 */ /* 0x000fe20000010000 */
[----:B------:R-:W-:Y:S01]  /*5270*/  LOP3.LUT P2, RZ, R185, 0xff0000, RZ, 0xc0, !PT ;  /* 0x00ff0000b9ff7812 */ /* 0x000fe2000784c0ff */
[----:B------:R-:W-:Y:S01]  /*5280*/  FMUL.FTZ R133, R54, R133 ;  /* 0x0000008536857220 */ /* 0x000fe20000410000 */
[----:B------:R-:W-:Y:S01]  /*5290*/  @P4 FMUL.FTZ R147, R134, R137 ;  /* 0x0000008986934220 */ /* 0x000fe20000410000 */
[----:B------:R-:W-:Y:S01]  /*52a0*/  FFMA.FTZ R134, R141, R152, R153 ;  /* 0x000000988d867223 */ /* 0x000fe20000010099 */
[----:B------:R-:W-:Y:S01]  /*52b0*/  @P3 PRMT R141, R138, 0x7632, R141 ;  /* 0x000076328a8d3816 */ /* 0x000fe2000000008d */
[----:B------:R-:W-:Y:S01]  /*52c0*/  FMUL.FTZ R135, R2, R135 ;  /* 0x0000008702877220 */ /* 0x000fe20000410000 */
[----:B------:R-:W-:Y:S01]  /*52d0*/  MOV R140, RZ ;  /* 0x000000ff008c7202 */ /* 0x000fe20000000f00 */
[----:B------:R-:W-:Y:S01]  /*52e0*/  FADD.FTZ R149, R149, -R134 ;  /* 0x8000008695957221 */ /* 0x000fe20000010000 */
[----:B------:R-:W-:Y:S01]  /*52f0*/  @P0 SHF.L.U32 R134, R138, 0x10, RZ ;  /* 0x000000108a860819 */ /* 0x000fe200000006ff */
[----:B------:R-:W-:Y:S01]  /*5300*/  HFMA2 R138, -RZ, RZ, 0, 0 ;  /* 0x00000000ff8a7431 */ /* 0x000fe200000001ff */
[----:B------:R-:W-:Y:S01]  /*5310*/  @P3 SHF.L.U32 R141, R141, 0x10, RZ ;  /* 0x000000108d8d3819 */ /* 0x000fe200000006ff */
[----:B------:R-:W-:Y:S01]  /*5320*/  FMUL.FTZ R149, R2, R149 ;  /* 0x0000009502957220 */ /* 0x000fe20000410000 */
[C---:B------:R-:W-:Y:S01]  /*5330*/  FMUL.FTZ R135, R0.reuse, R135 ;  /* 0x0000008700877220 */ /* 0x040fe20000410000 */
[----:B------:R-:W-:Y:S01]  /*5340*/  FMUL.FTZ R137, R55, R137 ;  /* 0x0000008937897220 */ /* 0x000fe20000410000 */
[----:B------:R-:W-:Y:S01]  /*5350*/  FSEL R133, R133, RZ, P5 ;  /* 0x000000ff85857208 */ /* 0x000fe20002800000 */
[----:B------:R-:W-:Y:S01]  /*5360*/  FMUL.FTZ R146, R0, R149 ;  /* 0x0000009500927220 */ /* 0x000fe20000410000 */
[----:B------:R-:W-:Y:S01]  /*5370*/  FMUL.FTZ R135, R135, UR4 ;  /* 0x0000000487877c20 */ /* 0x000fe20008410000 */
[----:B------:R-:W-:-:S02]  /*5380*/  @P2 SHF.L.U32 R149, R139, 0x10, RZ ;  /* 0x000000108b952819 */ /* 0x000fc400000006ff */
[----:B------:R-:W-:Y:S01]  /*5390*/  FMUL.FTZ R146, R146, UR4 ;  /* 0x0000000492927c20 */ /* 0x000fe20008410000 */
[-C--:B------:R-:W-:Y:S01]  /*53a0*/  @P0 FMUL.FTZ R140, R134, R135.reuse ;  /* 0x00000087868c0220 */ /* 0x080fe20000410000 */
[----:B------:R-:W-:Y:S02]  /*53b0*/  FMUL.FTZ R135, R56, R135 ;  /* 0x0000008738877220 */ /* 0x000fe40000410000 */
[----:B------:R-:W-:Y:S01]  /*53c0*/  @P3 FMUL.FTZ R138, R141, R146 ;  /* 0x000000928d8a3220 */ /* 0x000fe20000410000 */
[----:B------:R-:W-:Y:S01]  /*53d0*/  FFMA.FTZ R141, R142, R152, R153 ;  /* 0x000000988e8d7223 */ /* 0x000fe20000010099 */
[----:B------:R-:W-:Y:S01]  /*53e0*/  FMUL.FTZ R142, R57, R146 ;  /* 0x00000092398e7220 */ /* 0x000fe20000410000 */
[----:B------:R-:W-:Y:S02]  /*53f0*/  FSEL R146, R135, RZ, P0 ;  /* 0x000000ff87927208 */ /* 0x000fe40000000000 */
[----:B------:R-:W-:Y:S01]  /*5400*/  FADD.FTZ R141, R150, -R141 ;  /* 0x8000008d968d7221 */ /* 0x000fe20000010000 */
[----:B------:R-:W-:-:S03]  /*5410*/  ISETP.GE.U32.AND P0, PT, R184, RZ, PT ;  /* 0x000000ffb800720c */ /* 0x000fc60003f06070 */
[----:B------:R-:W-:Y:S01]  /*5420*/  FMUL.FTZ R141, R2, R141 ;  /* 0x0000008d028d7220 */ /* 0x000fe20000410000 */
[----:B------:R-:W-:-:S03]  /*5430*/  ISETP.GE.U32.AND.EX P0, PT, R185, 0x1000000, PT, P0 ;  /* 0x01000000b900780c */ /* 0x000fc60003f06100 */
[----:B------:R-:W-:Y:S01]  /*5440*/  FMUL.FTZ R134, R0, R141 ;  /* 0x0000008d00867220 */ /* 0x000fe20000410000 */
[----:B------:R-:W-:-:S03]  /*5450*/  MOV R141, RZ ;  /* 0x000000ff008d7202 */ /* 0x000fc60000000f00 */
[----:B------:R-:W-:-:S04]  /*5460*/  FMUL.FTZ R134, R134, UR4 ;  /* 0x0000000486867c20 */ /* 0x000fc80008410000 */
[-C--:B------:R-:W-:Y:S01]  /*5470*/  @P2 FMUL.FTZ R141, R149, R134.reuse ;  /* 0x00000086958d2220 */ /* 0x080fe20000410000 */
[----:B------:R-:W-:Y:S01]  /*5480*/  FMUL.FTZ R148, R58, R134 ;  /* 0x000000863a947220 */ /* 0x000fe20000410000 */
[----:B------:R-:W-:Y:S01]  /*5490*/  FSEL R134, R142, RZ, P3 ;  /* 0x000000ff8e867208 */ /* 0x000fe20001800000 */
[-CC-:B------:R-:W-:Y:S01]  /*54a0*/  FFMA.FTZ R142, R143, R152.reuse, R153.reuse ;  /* 0x000000988f8e7223 */ /* 0x180fe20000010099 */
[----:B------:R-:W-:Y:S01]  /*54b0*/  FFMA.FTZ R153, R132, R152, R153 ;  /* 0x0000009884997223 */ /* 0x000fe20000010099 */
[----:B------:R-:W-:Y:S01]  /*54c0*/  LOP3.LUT P3, RZ, R184, 0xff, RZ, 0xc0, !PT ;  /* 0x000000ffb8ff7812 */ /* 0x000fe2000786c0ff */
[----:B------:R-:W-:Y:S01]  /*54d0*/  FMUL.FTZ R149, R2, R162 ;  /* 0x000000a202957220 */ /* 0x000fe20000410000 */
[----:B------:R-:W-:Y:S01]  /*54e0*/  FSEL R135, R148, RZ, P2 ;  /* 0x000000ff94877208 */ /* 0x000fe20001000000 */
[----:B------:R-:W-:Y:S01]  /*54f0*/  FADD.FTZ R153, R144, -R153 ;  /* 0x8000009990997221 */ /* 0x000fe20000010000 */
[----:B------:R-:W-:Y:S01]  /*5500*/  LOP3.LUT P2, RZ, R184, 0xff00, RZ, 0xc0, !PT ;  /* 0x0000ff00b8ff7812 */ /* 0x000fe2000784c0ff */
[----:B------:R-:W-:Y:S01]  /*5510*/  FADD.FTZ R151, R151, -R142 ;  /* 0x8000008e97977221 */ /* 0x000fe20000010000 */
[----:B------:R-:W-:Y:S01]  /*5520*/  @P0 PRMT R139, R139, 0x7632, R139 ;  /* 0x000076328b8b0816 */ /* 0x000fe2000000008b */
[C---:B------:R-:W-:Y:S01]  /*5530*/  FMUL.FTZ R143, R2.reuse, R153 ;  /* 0x00000099028f7220 */ /* 0x040fe20000410000 */
[----:B------:R-:W-:Y:S01]  /*5540*/  MOV R142, RZ ;  /* 0x000000ff008e7202 */ /* 0x000fe20000000f00 */
[----:B------:R-:W-:Y:S01]  /*5550*/  FMUL.FTZ R151, R2, R151 ;  /* 0x0000009702977220 */ /* 0x000fe20000410000 */
[C---:B------:R-:W-:Y:S01]  /*5560*/  FMUL.FTZ R2, R0.reuse, R149 ;  /* 0x0000009500027220 */ /* 0x040fe20000410000 */
[C---:B------:R-:W-:Y:S01]  /*5570*/  FMUL.FTZ R143, R0.reuse, R143 ;  /* 0x0000008f008f7220 */ /* 0x040fe20000410000 */
[----:B------:R-:W-:Y:S01]  /*5580*/  @P0 SHF.L.U32 R149, R139, 0x10, RZ ;  /* 0x000000108b950819 */ /* 0x000fe200000006ff */
[----:B------:R-:W-:Y:S01]  /*5590*/  FMUL.FTZ R132, R0, R151 ;  /* 0x0000009700847220 */ /* 0x000fe20000410000 */
[----:B------:R-:W-:Y:S01]  /*55a0*/  HFMA2 R139, -RZ, RZ, 0, 0 ;  /* 0x00000000ff8b7431 */ /* 0x000fe200000001ff */
[----:B------:R-:W-:Y:S01]  /*55b0*/  @P3 SHF.L.U32 R0, R136, 0x10, RZ ;  /* 0x0000001088003819 */ /* 0x000fe200000006ff */
[----:B------:R-:W-:Y:S01]  /*55c0*/  FMUL.FTZ R143, R143, UR4 ;  /* 0x000000048f8f7c20 */ /* 0x000fe20008410000 */
[----:B------:R-:W-:Y:S01]  /*55d0*/  FMUL.FTZ R132, R132, UR4 ;  /* 0x0000000484847c20 */ /* 0x000fe20008410000 */
[----:B------:R-:W-:Y:S01]  /*55e0*/  @P2 PRMT R136, R136, 0x7632, R136 ;  /* 0x0000763288882816 */ /* 0x000fe20000000088 */
[----:B------:R-:W-:Y:S01]  /*55f0*/  FMUL.FTZ R2, R2, UR4 ;  /* 0x0000000402027c20 */ /* 0x000fe20008410000 */
[-C--:B------:R-:W-:Y:S01]  /*5600*/  @P3 FMUL.FTZ R142, R0, R143.reuse ;  /* 0x0000008f008e3220 */ /* 0x080fe20000410000 */
[-C--:B------:R-:W-:Y:S01]  /*5610*/  @P0 FMUL.FTZ R139, R149, R132.reuse ;  /* 0x00000084958b0220 */ /* 0x080fe20000410000 */
[----:B------:R-:W-:Y:S01]  /*5620*/  HFMA2 R0, -RZ, RZ, 0, 0 ;  /* 0x00000000ff007431 */ /* 0x000fe200000001ff */
[----:B------:R-:W-:Y:S01]  /*5630*/  @P2 SHF.L.U32 R149, R136, 0x10, RZ ;  /* 0x0000001088952819 */ /* 0x000fe200000006ff */
[----:B------:R-:W-:Y:S01]  /*5640*/  FMUL.FTZ R132, R59, R132 ;  /* 0x000000843b847220 */ /* 0x000fe20000410000 */
[----:B------:R-:W-:Y:S01]  /*5650*/  FMUL.FTZ R143, R52, R143 ;  /* 0x0000008f348f7220 */ /* 0x000fe20000410000 */
[----:B------:R-:W-:-:S02]  /*5660*/  FSEL R136, R137, RZ, P4 ;  /* 0x000000ff89887208 */ /* 0x000fc40002000000 */
[-C--:B------:R-:W-:Y:S01]  /*5670*/  @P2 FMUL.FTZ R0, R149, R2.reuse ;  /* 0x0000000295002220 */ /* 0x080fe20000410000 */
[----:B------:R-:W-:Y:S01]  /*5680*/  FSEL R132, R132, RZ, P0 ;  /* 0x000000ff84847208 */ /* 0x000fe20000000000 */
[----:B------:R-:W-:Y:S01]  /*5690*/  FMUL.FTZ R2, R53, R2 ;  /* 0x0000000235027220 */ /* 0x000fe20000410000 */
[----:B------:R-:W-:Y:S02]  /*56a0*/  F2FP.BF16.F32.PACK_AB R134, R134, R146 ;  /* 0x000000928686723e */ /* 0x000fe400000010ff */
[----:B------:R-:W-:Y:S02]  /*56b0*/  F2FP.BF16.F32.PACK_AB R135, R132, R135 ;  /* 0x000000878487723e */ /* 0x000fe400000010ff */
[----:B------:R-:W-:Y:S02]  /*56c0*/  FSEL R132, R143, RZ, P3 ;  /* 0x000000ff8f847208 */ /* 0x000fe40001800000 */
[----:B------:R-:W-:Y:S02]  /*56d0*/  FSEL R137, R2, RZ, P2 ;  /* 0x000000ff02897208 */ /* 0x000fe40001000000 */
[----:B------:R-:W-:-:S02]  /*56e0*/  F2FP.BF16.F32.PACK_AB R133, R136, R133 ;  /* 0x000000858885723e */ /* 0x000fc400000010ff */
[----:B------:R-:W-:-:S07]  /*56f0*/  F2FP.BF16.F32.PACK_AB R132, R137, R132 ;  /* 0x000000848984723e */ /* 0x000fce00000010ff */
.L_x_8837:
[----:B------:R-:W0:Y:S01]  /*5700*/  @P1 LDC.64 R136, c[0x0][0x478] ;  /* 0x00011e00ff881b82 */ /* 0x000e220000000a00 */
[----:B------:R-:W-:Y:S01]  /*5710*/  MOV R2, 0x10 ;  /* 0x0000001000027802 */ /* 0x000fe20000000f00 */
[----:B0-----:R-:W-:-:S04]  /*5720*/  @P1 IMAD.WIDE.U32 R136, R3, 0x20, R136 ;  /* 0x0000002003881825 */ /* 0x001fc800078e0088 */
[----:B------:R-:W-:Y:S01]  /*5730*/  IMAD.WIDE.U32 R2, R3, R2, UR20 ;  /* 0x0000001403027e25 */ /* 0x000fe2000f8e0002 */
[----:B------:R1:W-:Y:S04]  /*5740*/  @P1 STG.E.128 desc[UR6][R136.64], R124 ;  /* 0x0000007c88001986 */ /* 0x0003e8000c101d06 */
[----:B------:R1:W-:Y:S04]  /*5750*/  @P1 STG.E.128 desc[UR6][R136.64+0x10], R128 ;  /* 0x0000108088001986 */ /* 0x0003e8000c101d06 */
[----:B------:R1:W-:Y:S01]  /*5760*/  STG.E.128 desc[UR6][R2.64], R132 ;  /* 0x0000008402007986 */ /* 0x0003e2000c101d06 */
[----:B------:R-:W-:Y:S05]  /*5770*/  BRA `(.L_x_8838) ;  /* 0x0000003400047947 */ /* 0x000fea0003800000 */
.L_x_8829:
[----:B-1----:R-:W-:-:S05]  /*5780*/  MOV R136, 0x10 ;  /* 0x0000001000887802 */ /* 0x002fca0000000f00 */
[----:B------:R-:W-:-:S06]  /*5790*/  IMAD.WIDE.U32 R136, R182, R136, UR18 ;  /* 0x00000012b6887e25 */ /* 0x000fcc000f8e0088 */
[----:B------:R-:W5:Y:S01]  /*57a0*/  LDG.E.128 R136, desc[UR6][R136.64] ;  /* 0x0000000688887981 */ /* 0x000f62000c1e1d00 */
[----:B------:R-:W-:-:S04]  /*57b0*/  UISETP.NE.U32.AND UP0, UPT, UR16, URZ, UPT ;  /* 0x000000ff1000728c */ /* 0x000fc8000bf05070 */
[----:B------:R-:W-:-:S09]  /*57c0*/  UISETP.NE.AND.EX UP0, UPT, UR17, URZ, UPT, UP0 ;  /* 0x000000ff1100728c */ /* 0x000fd2000bf05300 */
[----:B------:R-:W-:Y:S05]  /*57d0*/  BRA.U UP0, `(.L_x_8839) ;  /* 0x00000005008c7547 */ /* 0x000fea000b800000 */
[-CC-:B------:R-:W-:Y:S01]  /*57e0*/  FFMA.FTZ R231, R231, R152.reuse, R153.reuse ;  /* 0x00000098e7e77223 */ /* 0x180fe20000010099 */
[----:B-----5:R-:W-:Y:S01]  /*57f0*/  LOP3.LUT P0, RZ, R191, 0xff, RZ, 0xc0, !PT ;  /* 0x000000ffbfff7812 */ /* 0x020fe2000780c0ff */
[-C--:B------:R-:W-:Y:S01]  /*5800*/  FFMA.FTZ R159, R159, R152.reuse, R153 ;  /* 0x000000989f9f7223 */ /* 0x080fe20000010099 */
[----:B------:R-:W-:Y:S01]  /*5810*/  UMOV UR4, UR5 ;  /* 0x0000000500047c82 */ /* 0x000fe20008000000 */
[----:B------:R-:W-:Y:S01]  /*5820*/  FADD.FTZ R183, R183, -R231 ;  /* 0x800000e7b7b77221 */ /* 0x000fe20000010000 */
[----:B------:R-:W-:Y:S01]  /*5830*/  LOP3.LUT P5, RZ, R191, 0xff00, RZ, 0xc0, !PT ;  /* 0x0000ff00bfff7812 */ /* 0x000fe200078ac0ff */
[----:B------:R-:W-:Y:S01]  /*5840*/  FADD.FTZ R159, R158, -R159 ;  /* 0x8000009f9e9f7221 */ /* 0x000fe20000010000 */
[----:B------:R-:W-:Y:S02]  /*5850*/  HFMA2 R158, -RZ, RZ, 0, 0 ;  /* 0x00000000ff9e7431 */ /* 0x000fe400000001ff */
[C---:B------:R-:W-:Y:S01]  /*5860*/  FFMA.FTZ R183, R2.reuse, R183, R96 ;  /* 0x000000b702b77223 */ /* 0x040fe20000010060 */
[-C--:B------:R-:W-:Y:S01]  /*5870*/  FFMA.FTZ R175, R175, R152.reuse, R153 ;  /* 0x00000098afaf7223 */ /* 0x080fe20000010099 */
[----:B------:R-:W-:Y:S01]  /*5880*/  FFMA.FTZ R159, R2, R159, R97 ;  /* 0x0000009f029f7223 */ /* 0x000fe20000010061 */
[----:B------:R-:W-:Y:S01]  /*5890*/  FFMA.FTZ R154, R154, R152, R153 ;  /* 0x000000989a9a7223 */ /* 0x000fe20000010099 */
[----:B------:R-:W-:Y:S01]  /*58a0*/  FMUL.FTZ R183, R183, R0 ;  /* 0x00000000b7b77220 */ /* 0x000fe20000410000 */
[----:B------:R-:W-:Y:S01]  /*58b0*/  FADD.FTZ R160, R160, -R175 ;  /* 0x800000afa0a07221 */ /* 0x000fe20000010000 */
[----:B------:R-:W-:Y:S01]  /*58c0*/  @P0 SHF.L.U32 R231, R138, 0x10, RZ ;  /* 0x000000108ae70819 */ /* 0x000fe200000006ff */
[----:B------:R-:W-:Y:S01]  /*58d0*/  FFMA.FTZ R233, R233, R152, R153 ;  /* 0x00000098e9e97223 */ /* 0x000fe20000010099 */
[----:B------:R-:W-:Y:S01]  /*58e0*/  FMUL.FTZ R183, R183, UR4 ;  /* 0x00000004b7b77c20 */ /* 0x000fe20008410000 */
[----:B------:R-:W-:Y:S01]  /*58f0*/  FFMA.FTZ R160, R2, R160, R98 ;  /* 0x000000a002a07223 */ /* 0x000fe20000010062 */
[----:B------:R-:W-:Y:S01]  /*5900*/  FADD.FTZ R154, R156, -R154 ;  /* 0x8000009a9c9a7221 */ /* 0x000fe20000010000 */
[----:B------:R-:W-:Y:S01]  /*5910*/  LOP3.LUT P3, RZ, R190, 0xff0000, RZ, 0xc0, !PT ;  /* 0x00ff0000beff7812 */ /* 0x000fe2000786c0ff */
[----:B------:R-:W-:Y:S01]  /*5920*/  @P0 FMUL.FTZ R158, R183, R231 ;  /* 0x000000e7b79e0220 */ /* 0x000fe20000410000 */
[----:B------:R-:W-:Y:S01]  /*5930*/  FMUL.FTZ R183, R32, R183 ;  /* 0x000000b720b77220 */ /* 0x000fe20000410000 */
[----:B------:R-:W-:Y:S01]  /*5940*/  @P5 PRMT R231, R138, 0x7632, R231 ;  /* 0x000076328ae75816 */ /* 0x000fe200000000e7 */
[-C--:B------:R-:W-:Y:S01]  /*5950*/  FMUL.FTZ R138, R159, R0.reuse ;  /* 0x000000009f8a7220 */ /* 0x080fe20000410000 */
[----:B------:R-:W-:Y:S01]  /*5960*/  FMUL.FTZ R160, R160, R0 ;  /* 0x00000000a0a07220 */ /* 0x000fe20000410000 */
[----:B------:R-:W-:Y:S01]  /*5970*/  MOV R159, RZ ;  /* 0x000000ff009f7202 */ /* 0x000fe20000000f00 */
[----:B------:R-:W-:Y:S01]  /*5980*/  FADD.FTZ R233, R157, -R233 ;  /* 0x800000e99de97221 */ /* 0x000fe20000010000 */
[----:B------:R-:W-:Y:S01]  /*5990*/  FSEL R175, R183, RZ, P0 ;  /* 0x000000ffb7af7208 */ /* 0x000fe20000000000 */
[----:B------:R-:W-:Y:S01]  /*59a0*/  FMUL.FTZ R138, R138, UR4 ;  /* 0x000000048a8a7c20 */ /* 0x000fe20008410000 */
[----:B------:R-:W-:Y:S01]  /*59b0*/  LOP3.LUT P0, RZ, R191, 0xff0000, RZ, 0xc0, !PT ;  /* 0x00ff0000bfff7812 */ /* 0x000fe2000780c0ff */
[----:B------:R-:W-:Y:S01]  /*59c0*/  FMUL.FTZ R183, R160, UR4 ;  /* 0x00000004a0b77c20 */ /* 0x000fe20008410000 */
[----:B------:R-:W-:Y:S01]  /*59d0*/  @P5 SHF.L.U32 R231, R231, 0x10, RZ ;  /* 0x00000010e7e75819 */ /* 0x000fe200000006ff */
[----:B------:R-:W-:Y:S01]  /*59e0*/  HFMA2 R160, -RZ, RZ, 0, 0 ;  /* 0x00000000ffa07431 */ /* 0x000fe200000001ff */
[----:B------:R-:W-:Y:S01]  /*59f0*/  LOP3.LUT P4, RZ, R190, 0xff, RZ, 0xc0, !PT ;  /* 0x000000ffbeff7812 */ /* 0x000fe2000788c0ff */
[----:B------:R-:W-:Y:S01]  /*5a00*/  FFMA.FTZ R154, R2, R154, R92 ;  /* 0x0000009a029a7223 */ /* 0x000fe2000001005c */
[----:B------:R-:W-:Y:S01]  /*5a10*/  LOP3.LUT P1, RZ, R190, 0xff00, RZ, 0xc0, !PT ;  /* 0x0000ff00beff7812 */ /* 0x000fe2000782c0ff */
[----:B------:R-:W-:Y:S01]  /*5a20*/  @P5 FMUL.FTZ R159, R138, R231 ;  /* 0x000000e78a9f5220 */ /* 0x000fe20000410000 */
[----:B------:R-:W-:Y:S01]  /*5a30*/  FFMA.FTZ R233, R2, R233, R94 ;  /* 0x000000e902e97223 */ /* 0x000fe2000001005e */
[----:B------:R-:W-:Y:S01]  /*5a40*/  LOP3.LUT P2, RZ, R190, 0xff000000, RZ, 0xc0, !PT ;  /* 0xff000000beff7812 */ /* 0x000fe2000784c0ff */
[-CC-:B------:R-:W-:Y:S01]  /*5a50*/  FFMA.FTZ R235, R235, R152.reuse, R153.reuse ;  /* 0x00000098ebeb7223 */ /* 0x180fe20000010099 */
[--C-:B------:R-:W-:Y:S01]  /*5a60*/  FFMA.FTZ R157, R232, R152, R153.reuse ;  /* 0x00000098e89d7223 */ /* 0x100fe20000010099 */
[----:B------:R-:W-:Y:S01]  /*5a70*/  FMUL.FTZ R154, R154, R0 ;  /* 0x000000009a9a7220 */ /* 0x000fe20000410000 */
[----:B------:R-:W-:Y:S01]  /*5a80*/  @P0 SHF.L.U32 R231, R139, 0x10, RZ ;  /* 0x000000108be70819 */ /* 0x000fe200000006ff */
[----:B------:R-:W-:Y:S01]  /*5a90*/  FFMA.FTZ R174, R174, R152, R153 ;  /* 0x00000098aeae7223 */ /* 0x000fe20000010099 */
[----:B------:R-:W-:Y:S01]  /*5aa0*/  FMUL.FTZ R232, R233, R0 ;  /* 0x00000000e9e87220 */ /* 0x000fe20000410000 */
[----:B------:R-:W-:Y:S01]  /*5ab0*/  FADD.FTZ R235, R234, -R235 ;  /* 0x800000ebeaeb7221 */ /* 0x000fe20000010000 */
[----:B------:R-:W-:Y:S01]  /*5ac0*/  FADD.FTZ R157, R155, -R157 ;  /* 0x8000009d9b9d7221 */ /* 0x000fe20000010000 */
[----:B------:R-:W-:Y:S01]  /*5ad0*/  @P0 FMUL.FTZ R160, R183, R231 ;  /* 0x000000e7b7a00220 */ /* 0x000fe20000410000 */
[----:B------:R-:W-:Y:S01]  /*5ae0*/  FMUL.FTZ R183, R34, R183 ;  /* 0x000000b722b77220 */ /* 0x000fe20000410000 */
[----:B------:R-:W-:Y:S01]  /*5af0*/  FMUL.FTZ R234, R154, UR4 ;  /* 0x000000049aea7c20 */ /* 0x000fe20008410000 */
[----:B------:R-:W-:-:S02]  /*5b00*/  HFMA2 R155, -RZ, RZ, 0, 0 ;  /* 0x00000000ff9b7431 */ /* 0x000fc400000001ff */
[----:B------:R-:W-:Y:S01]  /*5b10*/  FADD.FTZ R161, R161, -R174 ;  /* 0x800000aea1a17221 */ /* 0x000fe20000010000 */
[----:B------:R-:W-:Y:S01]  /*5b20*/  HFMA2 R154, -RZ, RZ, 0, 0 ;  /* 0x00000000ff9a7431 */ /* 0x000fe200000001ff */
[----:B------:R-:W-:Y:S01]  /*5b30*/  FSEL R183, R183, RZ, P0 ;  /* 0x000000ffb7b77208 */ /* 0x000fe20000000000 */
[----:B------:R-:W-:Y:S01]  /*5b40*/  FMUL.FTZ R232, R232, UR4 ;  /* 0x00000004e8e87c20 */ /* 0x000fe20008410000 */
[----:B------:R-:W-:Y:S01]  /*5b50*/  ISETP.GE.U32.AND P0, PT, R190, RZ, PT ;  /* 0x000000ffbe00720c */ /* 0x000fe20003f06070 */
[C---:B------:R-:W-:Y:S01]  /*5b60*/  FFMA.FTZ R235, R2.reuse, R235, R93 ;  /* 0x000000eb02eb7223 */ /* 0x040fe2000001005d */
[----:B------:R-:W-:Y:S01]  /*5b70*/  @P3 SHF.L.U32 R233, R137, 0x10, RZ ;  /* 0x0000001089e93819 */ /* 0x000fe200000006ff */
[C---:B------:R-:W-:Y:S01]  /*5b80*/  FFMA.FTZ R157, R2.reuse, R157, R95 ;  /* 0x0000009d029d7223 */ /* 0x040fe2000001005f */
[----:B------:R-:W-:Y:S01]  /*5b90*/  ISETP.GE.U32.AND.EX P0, PT, R191, 0x1000000, PT, P0 ;  /* 0x01000000bf00780c */ /* 0x000fe20003f06100 */
[----:B------:R-:W-:Y:S01]  /*5ba0*/  FFMA.FTZ R161, R2, R161, R99 ;  /* 0x000000a102a17223 */ /* 0x000fe20000010063 */
[----:B------:R-:W-:Y:S01]  /*5bb0*/  @P4 SHF.L.U32 R156, R136, 0x10, RZ ;  /* 0x00000010889c4819 */ /* 0x000fe200000006ff */
[----:B------:R-:W-:Y:S01]  /*5bc0*/  @P3 FMUL.FTZ R155, R232, R233 ;  /* 0x000000e9e89b3220 */ /* 0x000fe20000410000 */
[----:B------:R-:W-:Y:S01]  /*5bd0*/  @P1 PRMT R136, R136, 0x7632, R136 ;  /* 0x0000763288881816 */ /* 0x000fe20000000088 */
[----:B------:R-:W-:Y:S01]  /*5be0*/  FMUL.FTZ R161, R161, R0 ;  /* 0x00000000a1a17220 */ /* 0x000fe20000410000 */
[----:B------:R-:W-:Y:S01]  /*5bf0*/  @P2 PRMT R233, R137, 0x7632, R233 ;  /* 0x0000763289e92816 */ /* 0x000fe200000000e9 */
[----:B------:R-:W-:Y:S01]  /*5c00*/  @P4 FMUL.FTZ R154, R234, R156 ;  /* 0x0000009cea9a4220 */ /* 0x000fe20000410000 */
[-C--:B------:R-:W-:Y:S01]  /*5c10*/  FMUL.FTZ R156, R235, R0.reuse ;  /* 0x00000000eb9c7220 */ /* 0x080fe20000410000 */
[----:B------:R-:W-:Y:S01]  /*5c20*/  FMUL.FTZ R137, R157, R0 ;  /* 0x000000009d897220 */ /* 0x000fe20000410000 */
[----:B------:R-:W-:Y:S01]  /*5c30*/  @P1 SHF.L.U32 R235, R136, 0x10, RZ ;  /* 0x0000001088eb1819 */ /* 0x000fe200000006ff */
[----:B------:R-:W-:Y:S01]  /*5c40*/  FMUL.FTZ R174, R161, UR4 ;  /* 0x00000004a1ae7c20 */ /* 0x000fe20008410000 */
[----:B------:R-:W-:Y:S01]  /*5c50*/  @P2 SHF.L.U32 R233, R233, 0x10, RZ ;  /* 0x00000010e9e92819 */ /* 0x000fe200000006ff */
[----:B------:R-:W-:Y:S01]  /*5c60*/  FMUL.FTZ R136, R156, UR4 ;  /* 0x000000049c887c20 */ /* 0x000fe20008410000 */
[----:B------:R-:W-:Y:S01]  /*5c70*/  @P0 PRMT R139, R139, 0x7632, R139 ;  /* 0x000076328b8b0816 */ /* 0x000fe2000000008b */
[----:B------:R-:W-:Y:S01]  /*5c80*/  FMUL.FTZ R137, R137, UR4 ;  /* 0x0000000489897c20 */ /* 0x000fe20008410000 */
[----:B------:R-:W-:Y:S01]  /*5c90*/  MOV R156, RZ ;  /* 0x000000ff009c7202 */ /* 0x000fe20000000f00 */
[----:B------:R-:W-:Y:S01]  /*5ca0*/  @P1 FMUL.FTZ R156, R136, R235 ;  /* 0x000000eb889c1220 */ /* 0x000fe20000410000 */
[----:B------:R-:W-:Y:S01]  /*5cb0*/  @P0 SHF.L.U32 R139, R139, 0x10, RZ ;  /* 0x000000108b8b0819 */ /* 0x000fe200000006ff */
[----:B------:R-:W-:Y:S01]  /*5cc0*/  FMUL.FTZ R138, R33, R138 ;  /* 0x0000008a218a7220 */ /* 0x000fe20000410000 */
        /* <DEDUP_REMOVED lines=20> */
.L_x_8839:
        /* <DEDUP_REMOVED lines=8> */
[C---:B------:R-:W-:Y:S01]  /*5e90*/  FFMA.FTZ R124, R2.reuse, R154, R92 ;  /* 0x0000009a027c7223 */ /* 0x040fe2000001005c */
[----:B------:R-:W-:Y:S02]  /*5ea0*/  HFMA2 R154, -RZ, RZ, 0, 0 ;  /* 0x00000000ff9a7431 */ /* 0x000fe400000001ff */
[----:B------:R-:W-:Y:S01]  /*5eb0*/  FFMA.FTZ R125, R2, R125, R93 ;  /* 0x0000007d027d7223 */ /* 0x000fe2000001005d */
        /* <DEDUP_REMOVED lines=8> */
[----:B------:R-:W-:Y:S02]  /*5f40*/  HFMA2 R157, -RZ, RZ, 0, 0 ;  /* 0x00000000ff9d7431 */ /* 0x000fe400000001ff */
[----:B------:R-:W-:Y:S01]  /*5f50*/  @P3 FMUL.FTZ R154, R126, R127 ;  /* 0x0000007f7e9a3220 */ /* 0x000fe20000410000 */
[----:B------:R-:W-:Y:S01]  /*5f60*/  @P2 PRMT R126, R136, 0x7632, R126 ;  /* 0x00007632887e2816 */ /* 0x000fe2000000007e */
[----:B------:R-:W-:Y:S01]  /*5f70*/  FMUL.FTZ R136, R125, R0 ;  /* 0x000000007d887220 */ /* 0x000fe20000410000 */
[----:B------:R-:W-:Y:S01]  /*5f80*/  LOP3.LUT P0, RZ, R191, 0xff, RZ, 0xc0, !PT ;  /* 0x000000ffbfff7812 */ /* 0x000fe2000780c0ff */
[----:B------:R-:W-:Y:S01]  /*5f90*/  FADD.FTZ R231, R183, -R231 ;  /* 0x800000e7b7e77221 */ /* 0x000fe20000010000 */
[----:B------:R-:W-:Y:S01]  /*5fa0*/  @P2 SHF.L.U32 R126, R126, 0x10, RZ ;  /* 0x000000107e7e2819 */ /* 0x000fe200000006ff */
[----:B------:R-:W-:Y:S01]  /*5fb0*/  @P2 FMUL.FTZ R127, R136, UR4 ;  /* 0x00000004887f2c20 */ /* 0x000fe20008410000 */
[----:B------:R-:W-:Y:S01]  /*5fc0*/  @P1 SHF.L.U32 R128, R137, 0x10, RZ ;  /* 0x0000001089801819 */ /* 0x000fe200000006ff */
[-CC-:B------:R-:W-:Y:S01]  /*5fd0*/  FFMA.FTZ R175, R175, R152.reuse, R153.reuse ;  /* 0x00000098afaf7223 */ /* 0x180fe20000010099 */
[----:B------:R-:W-:Y:S01]  /*5fe0*/  LOP3.LUT P5, RZ, R191, 0xff00, RZ, 0xc0, !PT ;  /* 0x0000ff00bfff7812 */ /* 0x000fe200078ac0ff */
[----:B------:R-:W-:Y:S01]  /*5ff0*/  @P2 FMUL.FTZ R156, R126, R127 ;  /* 0x0000007f7e9c2220 */ /* 0x000fe20000410000 */
[----:B------:R-:W-:Y:S01]  /*6000*/  FFMA.FTZ R126, R2, R233, R94 ;  /* 0x000000e9027e7223 */ /* 0x000fe2000001005e */
[----:B------:R-:W-:Y:S01]  /*6010*/  FFMA.FTZ R127, R232, R152, R153 ;  /* 0x00000098e87f7223 */ /* 0x000fe20000010099 */
[----:B------:R-:W-:Y:S01]  /*6020*/  FADD.FTZ R160, R160, -R175 ;  /* 0x800000afa0a07221 */ /* 0x000fe20000010000 */
[----:B------:R-:W-:Y:S01]  /*6030*/  FMUL.FTZ R234, R234, UR4 ;  /* 0x00000004eaea7c20 */ /* 0x000fe20008410000 */
[----:B------:R-:W-:Y:S01]  /*6040*/  FMUL.FTZ R130, R126, R0 ;  /* 0x000000007e827220 */ /* 0x000fe20000410000 */
[----:B------:R-:W-:Y:S01]  /*6050*/  FADD.FTZ R127, R155, -R127 ;  /* 0x8000007f9b7f7221 */ /* 0x000fe20000010000 */
[----:B------:R-:W-:Y:S01]  /*6060*/  MOV R155, RZ ;  /* 0x000000ff009b7202 */ /* 0x000fe20000000f00 */
[----:B------:R-:W-:Y:S01]  /*6070*/  FMUL.FTZ R136, R136, UR4 ;  /* 0x0000000488887c20 */ /* 0x000fe20008410000 */
[----:B------:R-:W-:Y:S01]  /*6080*/  @P1 FMUL.FTZ R129, R130, UR4 ;  /* 0x0000000482811c20 */ /* 0x000fe20008410000 */
[----:B------:R-:W-:Y:S01]  /*6090*/  FFMA.FTZ R127, R2, R127, R95 ;  /* 0x0000007f027f7223 */ /* 0x000fe2000001005f */
[----:B------:R-:W-:Y:S01]  /*60a0*/  FMUL.FTZ R130, R130, UR4 ;  /* 0x0000000482827c20 */ /* 0x000fe20008410000 */
[----:B------:R-:W-:Y:S01]  /*60b0*/  FMUL.FTZ R234, R28, R234 ;  /* 0x000000ea1cea7220 */ /* 0x000fe20000410000 */
[----:B------:R-:W-:Y:S01]  /*60c0*/  @P1 FMUL.FTZ R155, R128, R129 ;  /* 0x00000081809b1220 */ /* 0x000fe20000410000 */
[----:B------:R-:W-:Y:S01]  /*60d0*/  @P4 PRMT R128, R137, 0x7632, R128 ;  /* 0x0000763289804816 */ /* 0x000fe20000000080 */
[----:B------:R-:W-:Y:S01]  /*60e0*/  FMUL.FTZ R137, R127, R0 ;  /* 0x000000007f897220 */ /* 0x000fe20000410000 */
[----:B------:R-:W-:Y:S01]  /*60f0*/  FMUL.FTZ R130, R30, R130 ;  /* 0x000000821e827220 */ /* 0x000fe20000410000 */
[----:B------:R-:W-:Y:S01]  /*6100*/  FMUL.FTZ R136, R29, R136 ;  /* 0x000000881d887220 */ /* 0x000fe20000410000 */
[----:B------:R-:W-:Y:S01]  /*6110*/  @P4 SHF.L.U32 R128, R128, 0x10, RZ ;  /* 0x0000001080804819 */ /* 0x000fe200000006ff */
[C---:B------:R-:W-:Y:S01]  /*6120*/  @P4 FMUL.FTZ R129, R137.reuse, UR4 ;  /* 0x0000000489814c20 */ /* 0x040fe20008410000 */
[----:B------:R-:W-:Y:S01]  /*6130*/  FMUL.FTZ R137, R137, UR4 ;  /* 0x0000000489897c20 */ /* 0x000fe20008410000 */
[----:B------:R-:W-:Y:S01]  /*6140*/  FSEL R175, R130, RZ, P1 ;  /* 0x000000ff82af7208 */ /* 0x000fe20000800000 */
[----:B------:R-:W-:Y:S01]  /*6150*/  FFMA.FTZ R130, R2, R160, R98 ;  /* 0x000000a002827223 */ /* 0x000fe20000010062 */
[----:B------:R-:W-:Y:S01]  /*6160*/  @P4 FMUL.FTZ R157, R128, R129 ;  /* 0x00000081809d4220 */ /* 0x000fe20000410000 */
[----:B------:R-:W-:Y:S01]  /*6170*/  FFMA.FTZ R128, R2, R231, R96 ;  /* 0x000000e702807223 */ /* 0x000fe20000010060 */
[----:B------:R-:W-:Y:S01]  /*6180*/  FFMA.FTZ R129, R159, R152, R153 ;  /* 0x000000989f817223 */ /* 0x000fe20000010099 */
[----:B------:R-:W-:Y:S01]  /*6190*/  @P0 SHF.L.U32 R159, R138, 0x10, RZ ;  /* 0x000000108a9f0819 */ /* 0x000fe200000006ff */
[----:B------:R-:W-:Y:S01]  /*61a0*/  FMUL.FTZ R137, R31, R137 ;  /* 0x000000891f897220 */ /* 0x000fe20000410000 */
[----:B------:R-:W-:Y:S01]  /*61b0*/  FMUL.FTZ R131, R128, R0 ;  /* 0x0000000080837220 */ /* 0x000fe20000410000 */
[----:B------:R-:W-:Y:S01]  /*61c0*/  FADD.FTZ R129, R158, -R129 ;  /* 0x800000819e817221 */ /* 0x000fe20000010000 */
[----:B------:R-:W-:-:S02]  /*61d0*/  MOV R158, RZ ;  /* 0x000000ff009e7202 */ /* 0x000fc40000000f00 */
[C---:B------:R-:W-:Y:S01]  /*61e0*/  @P0 FMUL.FTZ R183, R131.reuse, UR4 ;  /* 0x0000000483b70c20 */ /* 0x040fe20008410000 */
[----:B------:R-:W-:Y:S01]  /*61f0*/  FFMA.FTZ R129, R2, R129, R97 ;  /* 0x0000008102817223 */ /* 0x000fe20000010061 */
[----:B------:R-:W-:Y:S01]  /*6200*/  FMUL.FTZ R131, R131, UR4 ;  /* 0x0000000483837c20 */ /* 0x000fe20008410000 */
[----:B------:R-:W-:Y:S01]  /*6210*/  LOP3.LUT P1, RZ, R191, 0xff0000, RZ, 0xc0, !PT ;  /* 0x00ff0000bfff7812 */ /* 0x000fe2000782c0ff */
[----:B------:R-:W-:Y:S01]  /*6220*/  @P0 FMUL.FTZ R158, R159, R183 ;  /* 0x000000b79f9e0220 */ /* 0x000fe20000410000 */
[----:B------:R-:W-:Y:S01]  /*6230*/  @P5 PRMT R183, R138, 0x7632, R183 ;  /* 0x000076328ab75816 */ /* 0x000fe200000000b7 */
[----:B------:R-:W-:Y:S01]  /*6240*/  FMUL.FTZ R138, R129, R0 ;  /* 0x00000000818a7220 */ /* 0x000fe20000410000 */
[----:B------:R-:W-:Y:S02]  /*6250*/  HFMA2 R159, -RZ, RZ, 0, 0 ;  /* 0x00000000ff9f7431 */ /* 0x000fe400000001ff */
[----:B------:R-:W-:Y:S01]  /*6260*/  FMUL.FTZ R131, R32, R131 ;  /* 0x0000008320837220 */ /* 0x000fe20000410000 */
[----:B------:R-:W-:Y:S01]  /*6270*/  @P5 SHF.L.U32 R183, R183, 0x10, RZ ;  /* 0x00000010b7b75819 */ /* 0x000fe200000006ff */
[C---:B------:R-:W-:Y:S01]  /*6280*/  @P5 FMUL.FTZ R231, R138.reuse, UR4 ;  /* 0x000000048ae75c20 */ /* 0x040fe20008410000 */
[----:B------:R-:W-:Y:S01]  /*6290*/  MOV R160, RZ ;  /* 0x000000ff00a07202 */ /* 0x000fe20000000f00 */
[----:B------:R-:W-:Y:S01]  /*62a0*/  FMUL.FTZ R138, R138, UR4 ;  /* 0x000000048a8a7c20 */ /* 0x000fe20008410000 */
[----:B------:R-:W-:Y:S01]  /*62b0*/  FSEL R137, R137, RZ, P4 ;  /* 0x000000ff89897208 */ /* 0x000fe20002000000 */
[----:B------:R-:W-:Y:S01]  /*62c0*/  @P5 FMUL.FTZ R159, R183, R231 ;  /* 0x000000e7b79f5220 */ /* 0x000fe20000410000 */
[----:B------:R-:W-:Y:S01]  /*62d0*/  FSEL R183, R131, RZ, P0 ;  /* 0x000000ff83b77208 */ /* 0x000fe20000000000 */
[----:B------:R-:W-:Y:S01]  /*62e0*/  FFMA.FTZ R131, R174, R152, R153 ;  /* 0x00000098ae837223 */ /* 0x000fe20000010099 */
[----:B------:R-:W-:Y:S01]  /*62f0*/  ISETP.GE.U32.AND P0, PT, R190, RZ, PT ;  /* 0x000000ffbe00720c */ /* 0x000fe20003f06070 */
[----:B------:R-:W-:Y:S01]  /*6300*/  FMUL.FTZ R174, R130, R0 ;  /* 0x0000000082ae7220 */ /* 0x000fe20000410000 */
[----:B------:R-:W-:Y:S01]  /*6310*/  FMUL.FTZ R138, R33, R138 ;  /* 0x0000008a218a7220 */ /* 0x000fe20000410000 */
[----:B------:R-:W-:Y:S01]  /*6320*/  FADD.FTZ R131, R161, -R131 ;  /* 0x80000083a1837221 */ /* 0x000fe20000010000 */
[----:B------:R-:W-:Y:S01]  /*6330*/  ISETP.GE.U32.AND.EX P0, PT, R191, 0x1000000, PT, P0 ;  /* 0x01000000bf00780c */ /* 0x000fe20003f06100 */
[----:B------:R-:W-:Y:S01]  /*6340*/  @P1 FMUL.FTZ R190, R174, UR4 ;  /* 0x00000004aebe1c20 */ /* 0x000fe20008410000 */
[----:B------:R-:W-:Y:S01]  /*6350*/  @P1 SHF.L.U32 R161, R139, 0x10, RZ ;  /* 0x000000108ba11819 */ /* 0x000fe200000006ff */
[----:B------:R-:W-:Y:S01]  /*6360*/  FFMA.FTZ R131, R2, R131, R99 ;  /* 0x0000008302837223 */ /* 0x000fe20000010063 */
[----:B------:R-:W-:Y:S01]  /*6370*/  FMUL.FTZ R174, R174, UR4 ;  /* 0x00000004aeae7c20 */ /* 0x000fe20008410000 */
[----:B------:R-:W-:-:S02]  /*6380*/  FSEL R138, R138, RZ, P5 ;  /* 0x000000ff8a8a7208 */ /* 0x000fc40002800000 */
[----:B------:R-:W-:Y:S01]  /*6390*/  @P1 FMUL.FTZ R160, R161, R190 ;  /* 0x000000bea1a01220 */ /* 0x000fe20000410000 */
[----:B------:R-:W-:Y:S01]  /*63a0*/  FMUL.FTZ R174, R34, R174 ;  /* 0x000000ae22ae7220 */ /* 0x000fe20000410000 */
[----:B------:R-:W-:Y:S01]  /*63b0*/  HFMA2 R161, -RZ, RZ, 0, 0 ;  /* 0x00000000ffa17431 */ /* 0x000fe200000001ff */
[----:B------:R-:W-:Y:S02]  /*63c0*/  FSEL R234, R234, RZ, P3 ;  /* 0x000000ffeaea7208 */ /* 0x000fe40001800000 */
[----:B------:R-:W-:Y:S02]  /*63d0*/  FSEL R136, R136, RZ, P2 ;  /* 0x000000ff88887208 */ /* 0x000fe40001000000 */
[----:B------:R-:W-:Y:S01]  /*63e0*/  @P0 PRMT R190, R139, 0x7632, R190 ;  /* 0x000076328bbe0816 */ /* 0x000fe200000000be */
[----:B------:R-:W-:Y:S01]  /*63f0*/  FMUL.FTZ R139, R131, R0 ;  /* 0x00000000838b7220 */ /* 0x000fe20000410000 */
[----:B------:R-:W-:Y:S02]  /*6400*/  FSEL R174, R174, RZ, P1 ;  /* 0x000000ffaeae7208 */ /* 0x000fe40000800000 */
[----:B------:R-:W-:Y:S01]  /*6410*/  @P0 SHF.L.U32 R190, R190, 0x10, RZ ;  /* 0x00000010bebe0819 */ /* 0x000fe200000006ff */
[C---:B------:R-:W-:Y:S01]  /*6420*/  @P0 FMUL.FTZ R191, R139.reuse, UR4 ;  /* 0x000000048bbf0c20 */ /* 0x040fe20008410000 */
[----:B------:R-:W-:Y:S01]  /*6430*/  FMUL.FTZ R139, R139, UR4 ;  /* 0x000000048b8b7c20 */ /* 0x000fe20008410000 */
[----:B------:R-:W-:-:S02]  /*6440*/  F2FP.BF16.F32.PACK_AB R138, R138, R183 ;  /* 0x000000b78a8a723e */ /* 0x000fc400000010ff */
[----:B------:R-:W-:Y:S01]  /*6450*/  @P0 FMUL.FTZ R161, R190, R191 ;  /* 0x000000bfbea10220 */ /* 0x000fe20000410000 */
[----:B------:R-:W-:Y:S01]  /*6460*/  FMUL.FTZ R139, R35, R139 ;  /* 0x0000008b238b7220 */ /* 0x000fe20000410000 */
[----:B------:R-:W-:Y:S02]  /*6470*/  F2FP.BF16.F32.PACK_AB R137, R137, R175 ;  /* 0x000000af8989723e */ /* 0x000fe400000010ff */
[----:B------:R-:W-:Y:S02]  /*6480*/  F2FP.BF16.F32.PACK_AB R136, R136, R234 ;  /* 0x000000ea8888723e */ /* 0x000fe400000010ff */
[----:B------:R-:W-:-:S04]  /*6490*/  FSEL R139, R139, RZ, P0 ;  /* 0x000000ff8b8b7208 */ /* 0x000fc80000000000 */
[----:B------:R-:W-:-:S07]  /*64a0*/  F2FP.BF16.F32.PACK_AB R139, R139, R174 ;  /* 0x000000ae8b8b723e */ /* 0x000fce00000010ff */
.L_x_8840:
[----:B------:R-:W-:Y:S02]  /*64b0*/  ISETP.NE.U32.AND P1, PT, RZ, UR16, PT ;  /* 0x00000010ff007c0c */ /* 0x000fe4000bf25070 */
[----:B------:R-:W-:Y:S02]  /*64c0*/  MOV R183, 0x10 ;  /* 0x0000001000b77802 */ /* 0x000fe40000000f00 */
[----:B------:R-:W-:-:S13]  /*64d0*/  ISETP.NE.AND.EX P1, PT, RZ, UR17, PT, P1 ;  /* 0x00000011ff007c0c */ /* 0x000fda000bf25310 */
[----:B------:R-:W0:Y:S02]  /*64e0*/  @P1 LDC.64 R174, c[0x0][0x478] ;  /* 0x00011e00ffae1b82 */ /* 0x000e240000000a00 */
        /* <DEDUP_REMOVED lines=17> */
[C---:B------:R-:W-:Y:S01]  /*6600*/  FFMA.FTZ R126, R2.reuse, R211, R102 ;  /* 0x000000d3027e7223 */ /* 0x040fe20000010066 */
[----:B------:R-:W-:Y:S01]  /*6610*/  LOP3.LUT P4, RZ, R189, 0xff, RZ, 0xc0, !PT ;  /* 0x000000ffbdff7812 */ /* 0x000fe2000788c0ff */
[----:B------:R-:W-:Y:S01]  /*6620*/  FFMA.FTZ R127, R2, R127, R103 ;  /* 0x0000007f027f7223 */ /* 0x000fe20000010067 */
        /* <DEDUP_REMOVED lines=13> */
[----:B------:R-:W-:Y:S01]  /*6700*/  FFMA.FTZ R129, R2, R129, R105 ;  /* 0x0000008102817223 */ /* 0x000fe20000010069 */
[----:B------:R-:W-:Y:S01]  /*6710*/  @P3 SHF.L.U32 R128, R128, 0x10, RZ ;  /* 0x0000001080803819 */ /* 0x000fe200000006ff */
[----:B------:R-:W-:Y:S01]  /*6720*/  FMUL.FTZ R137, R137, UR4 ;  /* 0x0000000489897c20 */ /* 0x000fe20008410000 */
[----:B------:R-:W-:Y:S01]  /*6730*/  LOP3.LUT P6, RZ, R189, 0xff0000, RZ, 0xc0, !PT ;  /* 0x00ff0000bdff7812 */ /* 0x000fe200078cc0ff */
[----:B------:R-:W-:Y:S01]  /*6740*/  FADD.FTZ R205, R205, -R198 ;  /* 0x800000c6cdcd7221 */ /* 0x000fe20000010000 */
[----:B------:R-:W-:Y:S01]  /*6750*/  ISETP.GE.U32.AND P0, PT, R188, RZ, PT ;  /* 0x000000ffbc00720c */ /* 0x000fe20003f06070 */
[-C--:B------:R-:W-:Y:S01]  /*6760*/  @P3 FMUL.FTZ R190, R128, R137.reuse ;  /* 0x0000008980be3220 */ /* 0x080fe20000410000 */
[----:B------:R-:W-:Y:S01]  /*6770*/  FFMA.FTZ R128, R2, R208, R104 ;  /* 0x000000d002807223 */ /* 0x000fe20000010068 */
        /* <DEDUP_REMOVED lines=21> */
[----:B------:R-:W-:Y:S01]  /*68d0*/  FFMA.FTZ R130, R2, R205, R106 ;  /* 0x000000cd02827223 */ /* 0x000fe2000001006a */
        /* <DEDUP_REMOVED lines=8> */
[----:B------:R-:W-:Y:S01]  /*6960*/  FFMA.FTZ R125, R2, R125, R101 ;  /* 0x0000007d027d7223 */ /* 0x000fe20000010065 */
[----:B------:R-:W-:Y:S01]  /*6970*/  LOP3.LUT P5, RZ, R188, 0xff00, RZ, 0xc0, !PT ;  /* 0x0000ff00bcff7812 */ /* 0x000fe200078ac0ff */
[-C--:B------:R-:W-:Y:S01]  /*6980*/  @P6 FMUL.FTZ R198, R175, R131.reuse ;  /* 0x00000083afc66220 */ /* 0x080fe20000410000 */
[----:B------:R-:W-:Y:S01]  /*6990*/  FMUL.FTZ R175, R42, R131 ;  /* 0x000000832aaf7220 */ /* 0x000fe20000410000 */
[----:B------:R-:W-:Y:S01]  /*69a0*/  FFMA.FTZ R131, R2, R204, R107 ;  /* 0x000000cc02837223 */ /* 0x000fe2000001006b */
[----:B------:R-:W-:Y:S01]  /*69b0*/  HFMA2 R188, -RZ, RZ, 0, 0 ;  /* 0x00000000ffbc7431 */ /* 0x000fe200000001ff */
[----:B------:R-:W-:-:S02]  /*69c0*/  F2FP.BF16.F32.PACK_AB R138, R174, R138 ;  /* 0x0000008aae8a723e */ /* 0x000fc400000010ff */
[----:B------:R-:W-:Y:S01]  /*69d0*/  FMUL.FTZ R189, R131, R0 ;  /* 0x0000000083bd7220 */ /* 0x000fe20000410000 */
[----:B------:R-:W-:Y:S01]  /*69e0*/  FSEL R174, R124, RZ, P2 ;  /* 0x000000ff7cae7208 */ /* 0x000fe20001000000 */
[----:B------:R-:W-:Y:S01]  /*69f0*/  FFMA.FTZ R124, R2, R200, R100 ;  /* 0x000000c8027c7223 */ /* 0x000fe20000010064 */
        /* <DEDUP_REMOVED lines=24> */
.L_x_8841:
[-CC-:B------:R-:W-:Y:S01]  /*6b80*/  FFMA.FTZ R211, R211, R152.reuse, R153.reuse ;  /* 0x00000098d3d37223 */ /* 0x180fe20000010099 */
[----:B------:R-:W-:Y:S01]  /*6b90*/  LOP3.LUT P5, RZ, R188, 0xff0000, RZ, 0xc0, !PT ;  /* 0x00ff0000bcff7812 */ /* 0x000fe200078ac0ff */
[-C--:B------:R-:W-:Y:S01]  /*6ba0*/  FFMA.FTZ R212, R212, R152.reuse, R153 ;  /* 0x00000098d4d47223 */ /* 0x080fe20000010099 */
[----:B------:R-:W-:Y:S01]  /*6bb0*/  LOP3.LUT P4, RZ, R188, 0xff000000, RZ, 0xc0, !PT ;  /* 0xff000000bcff7812 */ /* 0x000fe2000788c0ff */
[----:B------:R-:W-:Y:S01]  /*6bc0*/  FADD.FTZ R211, R213, -R211 ;  /* 0x800000d3d5d37221 */ /* 0x000fe20000010000 */
[----:B------:R-:W-:Y:S01]  /*6bd0*/  CS2R R182, SRZ ;  /* 0x0000000000b67805 */ /* 0x000fe2000001ff00 */
[----:B------:R-:W-:Y:S01]  /*6be0*/  FADD.FTZ R215, R215, -R212 ;  /* 0x800000d4d7d77221 */ /* 0x000fe20000010000 */
[-C--:B------:R-:W-:Y:S01]  /*6bf0*/  FFMA.FTZ R208, R208, R152.reuse, R153 ;  /* 0x00000098d0d07223 */ /* 0x080fe20000010099 */
[C---:B------:R-:W-:Y:S01]  /*6c00*/  FFMA.FTZ R211, R2.reuse, R211, R102 ;  /* 0x000000d302d37223 */ /* 0x040fe20000010066 */
[----:B------:R-:W-:Y:S01]  /*6c10*/  MOV R190, RZ ;  /* 0x000000ff00be7202 */ /* 0x000fe20000000f00 */
[----:B------:R-:W-:Y:S01]  /*6c20*/  FFMA.FTZ R215, R2, R215, R103 ;  /* 0x000000d702d77223 */ /* 0x000fe20000010067 */
        /* <DEDUP_REMOVED lines=12> */
[----:B------:R-:W-:Y:S01]  /*6cf0*/  FFMA.FTZ R209, R2, R209, R105 ;  /* 0x000000d102d17223 */ /* 0x000fe20000010069 */
[C---:B------:R-:W-:Y:S01]  /*6d00*/  @P0 SHF.L.U32 R191, R138.reuse, 0x10, RZ ;  /* 0x000000108abf0819 */ /* 0x040fe200000006ff */
[----:B------:R-:W-:Y:S01]  /*6d10*/  FADD.FTZ R198, R205, -R198 ;  /* 0x800000c6cdc67221 */ /* 0x000fe20000010000 */
[----:B------:R-:W-:Y:S01]  /*6d20*/  @P4 SHF.L.U32 R175, R175, 0x10, RZ ;  /* 0x00000010afaf4819 */ /* 0x000fe200000006ff */
[----:B------:R-:W-:Y:S01]  /*6d30*/  FMUL.FTZ R137, R137, UR4 ;  /* 0x0000000489897c20 */ /* 0x000fe20008410000 */
[----:B------:R-:W-:Y:S01]  /*6d40*/  @P3 PRMT R206, R138, 0x7632, R206 ;  /* 0x000076328ace3816 */ /* 0x000fe200000000ce */
[----:B------:R-:W-:Y:S01]  /*6d50*/  FMUL.FTZ R138, R0, R209 ;  /* 0x000000d1008a7220 */ /* 0x000fe20000410000 */
[----:B------:R-:W-:Y:S01]  /*6d60*/  FFMA.FTZ R198, R2, R198, R106 ;  /* 0x000000c602c67223 */ /* 0x000fe2000001006a */
[----:B------:R-:W-:Y:S01]  /*6d70*/  @P4 FMUL.FTZ R190, R175, R137 ;  /* 0x00000089afbe4220 */ /* 0x000fe20000410000 */
[----:B------:R-:W-:Y:S01]  /*6d80*/  FADD.FTZ R175, R207, -R208 ;  /* 0x800000d0cfaf7221 */ /* 0x000fe20000010000 */
[----:B------:R-:W-:Y:S01]  /*6d90*/  @P3 SHF.L.U32 R206, R206, 0x10, RZ ;  /* 0x00000010cece3819 */ /* 0x000fe200000006ff */
[----:B------:R-:W-:Y:S01]  /*6da0*/  FMUL.FTZ R138, R138, UR4 ;  /* 0x000000048a8a7c20 */ /* 0x000fe20008410000 */
[----:B------:R-:W-:Y:S01]  /*6db0*/  FMUL.FTZ R198, R0, R198 ;  /* 0x000000c600c67220 */ /* 0x000fe20000410000 */
[----:B------:R-:W-:Y:S01]  /*6dc0*/  FFMA.FTZ R175, R2, R175, R104 ;  /* 0x000000af02af7223 */ /* 0x000fe20000010068 */
        /* <DEDUP_REMOVED lines=9> */
[C---:B------:R-:W-:Y:S01]  /*6e60*/  FFMA.FTZ R203, R2.reuse, R203, R107 ;  /* 0x000000cb02cb7223 */ /* 0x040fe2000001006b */
[----:B------:R-:W-:Y:S01]  /*6e70*/  FFMA.FTZ R214, R2, R214, R101 ;  /* 0x000000d602d67223 */ /* 0x000fe20000010065 */
        /* <DEDUP_REMOVED lines=20> */
[----:B------:R-:W-:Y:S01]  /*6fc0*/  FFMA.FTZ R189, R2, R189, R100 ;  /* 0x000000bd02bd7223 */ /* 0x000fe20000010064 */
        /* <DEDUP_REMOVED lines=27> */
.L_x_8842:
        /* <DEDUP_REMOVED lines=19> */
[C---:B------:R-:W-:Y:S01]  /*72b0*/  FFMA.FTZ R126, R2.reuse, R164, R110 ;  /* 0x000000a4027e7223 */ /* 0x040fe2000001006e */
[----:B------:R-:W-:Y:S01]  /*72c0*/  CS2R R164, SRZ ;  /* 0x0000000000a47805 */ /* 0x000fe2000001ff00 */
[----:B------:R-:W-:Y:S01]  /*72d0*/  FFMA.FTZ R127, R2, R127, R111 ;  /* 0x0000007f027f7223 */ /* 0x000fe2000001006f */
        /* <DEDUP_REMOVED lines=13> */
[----:B------:R-:W-:Y:S01]  /*73b0*/  FFMA.FTZ R129, R2, R129, R113 ;  /* 0x0000008102817223 */ /* 0x000fe20000010071 */
[----:B------:R-:W-:Y:S01]  /*73c0*/  @P3 SHF.L.U32 R128, R128, 0x10, RZ ;  /* 0x0000001080803819 */ /* 0x000fe200000006ff */
[----:B------:R-:W-:Y:S01]  /*73d0*/  FMUL.FTZ R137, R137, UR4 ;  /* 0x0000000489897c20 */ /* 0x000fe20008410000 */
[----:B------:R-:W-:Y:S01]  /*73e0*/  @P5 PRMT R138, R138, 0x7632, R138 ;  /* 0x000076328a8a5816 */ /* 0x000fe2000000008a */
[----:B------:R-:W-:Y:S01]  /*73f0*/  FADD.FTZ R171, R171, -R169 ;  /* 0x800000a9abab7221 */ /* 0x000fe20000010000 */
[----:B------:R-:W-:Y:S01]  /*7400*/  LOP3.LUT P6, RZ, R187, 0xff0000, RZ, 0xc0, !PT ;  /* 0x00ff0000bbff7812 */ /* 0x000fe200078cc0ff */
[-C--:B------:R-:W-:Y:S01]  /*7410*/  @P3 FMUL.FTZ R165, R128, R137.reuse ;  /* 0x0000008980a53220 */ /* 0x080fe20000410000 */
[----:B------:R-:W-:Y:S01]  /*7420*/  FFMA.FTZ R128, R2, R168, R112 ;  /* 0x000000a802807223 */ /* 0x000fe20000010070 */
        /* <DEDUP_REMOVED lines=22> */
[C---:B------:R-:W-:Y:S01]  /*7590*/  FFMA.FTZ R130, R2.reuse, R171, R114 ;  /* 0x000000ab02827223 */ /* 0x040fe20000010072 */
[----:B------:R-:W-:Y:S01]  /*75a0*/  FMUL.FTZ R163, R49, R131 ;  /* 0x0000008331a37220 */ /* 0x000fe20000410000 */
[----:B------:R-:W-:Y:S01]  /*75b0*/  @P0 PRMT R139, R139, 0x7632, R139 ;  /* 0x000076328b8b0816 */ /* 0x000fe2000000008b */
[----:B------:R-:W-:Y:S01]  /*75c0*/  FFMA.FTZ R125, R2, R125, R109 ;  /* 0x0000007d027d7223 */ /* 0x000fe2000001006d */
        /* <DEDUP_REMOVED lines=8> */
[----:B------:R-:W-:Y:S01]  /*7650*/  FFMA.FTZ R131, R2, R179, R115 ;  /* 0x000000b302837223 */ /* 0x000fe20000010073 */
[----:B------:R-:W-:Y:S01]  /*7660*/  HFMA2 R170, -RZ, RZ, 0, 0 ;  /* 0x00000000ffaa7431 */ /* 0x000fe200000001ff */
[----:B------:R-:W-:Y:S02]  /*7670*/  F2FP.BF16.F32.PACK_AB R138, R163, R138 ;  /* 0x0000008aa38a723e */ /* 0x000fe400000010ff */
[----:B------:R-:W-:Y:S01]  /*7680*/  FMUL.FTZ R172, R131, R0 ;  /* 0x0000000083ac7220 */ /* 0x000fe20000410000 */
[----:B------:R-:W-:-:S02]  /*7690*/  @P0 SHF.L.U32 R139, R139, 0x10, RZ ;  /* 0x000000108b8b0819 */ /* 0x000fc400000006ff */
[----:B------:R-:W-:Y:S01]  /*76a0*/  FSEL R163, R124, RZ, P2 ;  /* 0x000000ff7ca37208 */ /* 0x000fe20001000000 */
[----:B------:R-:W-:Y:S01]  /*76b0*/  FMUL.FTZ R172, R172, UR4 ;  /* 0x00000004acac7c20 */ /* 0x000fe20008410000 */
[----:B------:R-:W-:Y:S01]  /*76c0*/  FFMA.FTZ R124, R2, R162, R108 ;  /* 0x000000a2027c7223 */ /* 0x000fe2000001006c */
        /* <DEDUP_REMOVED lines=23> */
.L_x_8843:
        /* <DEDUP_REMOVED lines=8> */
[----:B------:R-:W-:Y:S01]  /*78c0*/  FFMA.FTZ R164, R2, R164, R110 ;  /* 0x000000a402a47223 */ /* 0x000fe2000001006e */
[----:B------:R-:W-:Y:S01]  /*78d0*/  FADD.FTZ R177, R177, -R165 ;  /* 0x800000a5b1b17221 */ /* 0x000fe20000010000 */
[----:B------:R-:W-:Y:S01]  /*78e0*/  LOP3.LUT P0, RZ, R187, 0xff, RZ, 0xc0, !PT ;  /* 0x000000ffbbff7812 */ /* 0x000fe2000780c0ff */
[----:B------:R-:W-:Y:S01]  /*78f0*/  FFMA.FTZ R172, R172, R152, R153 ;  /* 0x00000098acac7223 */ /* 0x000fe20000010099 */
[----:B------:R-:W-:Y:S01]  /*7900*/  FMUL.FTZ R163, R0, R164 ;  /* 0x000000a400a37220 */ /* 0x000fe20000410000 */
[----:B------:R-:W-:Y:S01]  /*7910*/  FFMA.FTZ R177, R2, R177, R111 ;  /* 0x000000b102b17223 */ /* 0x000fe2000001006f */
        /* <DEDUP_REMOVED lines=12> */
[----:B------:R-:W-:Y:S01]  /*79e0*/  FFMA.FTZ R178, R2, R178, R113 ;  /* 0x000000b202b27223 */ /* 0x000fe20000010071 */
[----:B------:R-:W-:Y:S01]  /*79f0*/  @P4 FMUL.FTZ R165, R167, R137 ;  /* 0x00000089a7a54220 */ /* 0x000fe20000410000 */
[----:B------:R-:W-:Y:S01]  /*7a00*/  FADD.FTZ R167, R170, -R168 ;  /* 0x800000a8aaa77221 */ /* 0x000fe20000010000 */
[----:B------:R-:W-:Y:S01]  /*7a10*/  @P0 SHF.L.U32 R168, R138, 0x10, RZ ;  /* 0x000000108aa80819 */ /* 0x000fe200000006ff */
[----:B------:R-:W-:Y:S01]  /*7a20*/  FADD.FTZ R169, R171, -R169 ;  /* 0x800000a9aba97221 */ /* 0x000fe20000010000 */
[----:B------:R-:W-:Y:S01]  /*7a30*/  LOP3.LUT P2, RZ, R187, 0xff0000, RZ, 0xc0, !PT ;  /* 0x00ff0000bbff7812 */ /* 0x000fe2000784c0ff */
[C---:B------:R-:W-:Y:S01]  /*7a40*/  FFMA.FTZ R167, R2.reuse, R167, R112 ;  /* 0x000000a702a77223 */ /* 0x040fe20000010070 */
[-CC-:B------:R-:W-:Y:S01]  /*7a50*/  FFMA.FTZ R173, R173, R152.reuse, R153.reuse ;  /* 0x00000098adad7223 */ /* 0x180fe20000010099 */
[----:B------:R-:W-:Y:S01]  /*7a60*/  FFMA.FTZ R169, R2, R169, R114 ;  /* 0x000000a902a97223 */ /* 0x000fe20000010072 */
        /* <DEDUP_REMOVED lines=19> */
[----:B------:R-:W-:Y:S01]  /*7ba0*/  FFMA.FTZ R173, R2, R173, R115 ;  /* 0x000000ad02ad7223 */ /* 0x000fe20000010073 */
[----:B------:R-:W-:Y:S01]  /*7bb0*/  FSEL R174, R174, RZ, P2 ;  /* 0x000000ffaeae7208 */ /* 0x000fe20001000000 */
[----:B------:R-:W-:Y:S01]  /*7bc0*/  FFMA.FTZ R162, R2, R162, R108 ;  /* 0x000000a202a27223 */ /* 0x000fe2000001006c */
[----:B------:R-:W-:Y:S01]  /*7bd0*/  @P2 FMUL.FTZ R169, R172, R171 ;  /* 0x000000abaca92220 */ /* 0x000fe20000410000 */
[----:B------:R-:W-:Y:S01]  /*7be0*/  FMUL.FTZ R172, R48, R170 ;  /* 0x000000aa30ac7220 */ /* 0x000fe20000410000 */
[----:B------:R-:W-:Y:S01]  /*7bf0*/  FSEL R138, R138, RZ, P3 ;  /* 0x000000ff8a8a7208 */ /* 0x000fe20001800000 */
[----:B------:R-:W-:Y:S01]  /*7c00*/  HFMA2 R170, -RZ, RZ, 0, 0 ;  /* 0x00000000ffaa7431 */ /* 0x000fe200000001ff */
[----:B------:R-:W-:Y:S01]  /*7c10*/  LOP3.LUT P3, RZ, R186, 0xff, RZ, 0xc0, !PT ;  /* 0x000000ffbaff7812 */ /* 0x000fe2000786c0ff */
[----:B------:R-:W-:Y:S01]  /*7c20*/  FMUL.FTZ R162, R0, R162 ;  /* 0x000000a200a27220 */ /* 0x000fe20000410000 */
[----:B------:R-:W-:Y:S01]  /*7c30*/  FSEL R172, R172, RZ, P0 ;  /* 0x000000ffacac7208 */ /* 0x000fe20000000000 */
[----:B------:R-:W-:Y:S01]  /*7c40*/  FFMA.FTZ R176, R2, R176, R109 ;  /* 0x000000b002b07223 */ /* 0x000fe2000001006d */
        /* <DEDUP_REMOVED lines=32> */
.L_x_8844:
        /* <DEDUP_REMOVED lines=19> */
[----:B------:R-:W-:Y:S01]  /*7f80*/  FFMA.FTZ R128, R2, R125, R120 ;  /* 0x0000007d02807223 */ /* 0x000fe20000010078 */
[----:B------:R-:W-:Y:S01]  /*7f90*/  FADD.FTZ R131, R150, -R127 ;  /* 0x8000007f96837221 */ /* 0x000fe20000010000 */
[----:B------:R-:W-:Y:S01]  /*7fa0*/  FFMA.FTZ R129, R2, R129, R121 ;  /* 0x0000008102817223 */ /* 0x000fe20000010079 */
[----:B------:R-:W-:Y:S01]  /*7fb0*/  LOP3.LUT P2, RZ, R185, 0xff0000, RZ, 0xc0, !PT ;  /* 0x00ff0000b9ff7812 */ /* 0x000fe2000784c0ff */
[-C--:B------:R-:W-:Y:S01]  /*7fc0*/  FMUL.FTZ R125, R128, R0.reuse ;  /* 0x00000000807d7220 */ /* 0x080fe20000410000 */
[----:B------:R-:W-:Y:S01]  /*7fd0*/  FFMA.FTZ R130, R2, R131, R122 ;  /* 0x0000008302827223 */ /* 0x000fe2000001007a */
        /* <DEDUP_REMOVED lines=8> */
[-CC-:B------:R-:W-:Y:S01]  /*8060*/  FFMA.FTZ R134, R134, R152.reuse, R153.reuse ;  /* 0x0000009886867223 */ /* 0x180fe20000010099 */
[-CC-:B------:R-:W-:Y:S01]  /*8070*/  FFMA.FTZ R135, R135, R152.reuse, R153.reuse ;  /* 0x0000009887877223 */ /* 0x180fe20000010099 */
[-CC-:B------:R-:W-:Y:S01]  /*8080*/  FFMA.FTZ R124, R143, R152.reuse, R153.reuse ;  /* 0x000000988f7c7223 */ /* 0x180fe20000010099 */
[----:B------:R-:W-:Y:S01]  /*8090*/  FFMA.FTZ R153, R132, R152, R153 ;  /* 0x0000009884997223 */ /* 0x000fe20000010099 */
[----:B------:R-:W-:Y:S01]  /*80a0*/  MOV R138, RZ ;  /* 0x000000ff008a7202 */ /* 0x000fe20000000f00 */
[----:B------:R-:W-:Y:S01]  /*80b0*/  @P3 FMUL.FTZ R138, R126, R127 ;  /* 0x0000007f7e8a3220 */ /* 0x000fe20000410000 */
[----:B------:R-:W-:Y:S01]  /*80c0*/  FMUL.FTZ R132, R56, R125 ;  /* 0x0000007d38847220 */ /* 0x000fe20000410000 */
[-C--:B------:R-:W-:Y:S01]  /*80d0*/  FMUL.FTZ R126, R130, R0.reuse ;  /* 0x00000000827e7220 */ /* 0x080fe20000410000 */
[C---:B------:R-:W-:Y:S01]  /*80e0*/  LOP3.LUT P5, RZ, R184.reuse, 0xff0000, RZ, 0xc0, !PT ;  /* 0x00ff0000b8ff7812 */ /* 0x040fe200078ac0ff */
[----:B------:R-:W-:Y:S01]  /*80f0*/  FADD.FTZ R145, R145, -R134 ;  /* 0x8000008691917221 */ /* 0x000fe20000010000 */
[----:B------:R-:W-:Y:S01]  /*8100*/  LOP3.LUT P4, RZ, R184, 0xff000000, RZ, 0xc0, !PT ;  /* 0xff000000b8ff7812 */ /* 0x000fe2000788c0ff */
[----:B------:R-:W-:Y:S01]  /*8110*/  FMUL.FTZ R131, R126, UR4 ;  /* 0x000000047e837c20 */ /* 0x000fe20008410000 */
[----:B------:R-:W-:Y:S01]  /*8120*/  FSEL R132, R132, RZ, P0 ;  /* 0x000000ff84847208 */ /* 0x000fe20000000000 */
[----:B------:R-:W-:Y:S01]  /*8130*/  FADD.FTZ R134, R147, -R133 ;  /* 0x8000008593867221 */ /* 0x000fe20000010000 */
[----:B------:R-:W-:Y:S01]  /*8140*/  @P2 SHF.L.U32 R126, R139, 0x10, RZ ;  /* 0x000000108b7e2819 */ /* 0x000fe200000006ff */
[----:B------:R-:W-:Y:S01]  /*8150*/  FMUL.FTZ R146, R58, R131 ;  /* 0x000000833a927220 */ /* 0x000fe20000410000 */
[----:B------:R-:W-:Y:S01]  /*8160*/  ISETP.GE.U32.AND P0, PT, R184, RZ, PT ;  /* 0x000000ffb800720c */ /* 0x000fe20003f06070 */
[----:B------:R-:W-:Y:S01]  /*8170*/  FADD.FTZ R135, R148, -R135 ;  /* 0x8000008794877221 */ /* 0x000fe20000010000 */
[----:B------:R-:W-:Y:S01]  /*8180*/  FMUL.FTZ R143, R57, R127 ;  /* 0x0000007f398f7220 */ /* 0x000fe20000410000 */
[----:B------:R-:W-:Y:S01]  /*8190*/  @P2 FMUL.FTZ R141, R126, R131 ;  /* 0x000000837e8d2220 */ /* 0x000fe20000410000 */
[----:B------:R-:W-:Y:S01]  /*81a0*/  ISETP.GE.U32.AND.EX P0, PT, R185, 0x1000000, PT, P0 ;  /* 0x01000000b900780c */ /* 0x000fe20003f06100 */
[----:B------:R-:W-:Y:S01]  /*81b0*/  FFMA.FTZ R126, R2, R145, R118 ;  /* 0x00000091027e7223 */ /* 0x000fe20000010076 */
[----:B------:R-:W-:Y:S01]  /*81c0*/  FADD.FTZ R131, R151, -R124 ;  /* 0x8000007c97837221 */ /* 0x000fe20000010000 */
[----:B------:R-:W-:Y:S01]  /*81d0*/  HFMA2 R145, -RZ, RZ, 0, 0 ;  /* 0x00000000ff917431 */ /* 0x000fe200000001ff */
[----:B------:R-:W-:Y:S01]  /*81e0*/  @P5 SHF.L.U32 R124, R137, 0x10, RZ ;  /* 0x00000010897c5819 */ /* 0x000fe200000006ff */
[-C--:B------:R-:W-:Y:S01]  /*81f0*/  FMUL.FTZ R133, R126, R0.reuse ;  /* 0x000000007e857220 */ /* 0x080fe20000410000 */
[C---:B------:R-:W-:Y:S01]  /*8200*/  FFMA.FTZ R127, R2.reuse, R135, R119 ;  /* 0x00000087027f7223 */ /* 0x040fe20000010077 */
[----:B------:R-:W-:Y:S01]  /*8210*/  FFMA.FTZ R131, R2, R131, R123 ;  /* 0x0000008302837223 */ /* 0x000fe2000001007b */
[----:B------:R-:W-:Y:S01]  /*8220*/  FSEL R143, R143, RZ, P3 ;  /* 0x000000ff8f8f7208 */ /* 0x000fe20001800000 */
[----:B------:R-:W-:Y:S01]  /*8230*/  FMUL.FTZ R133, R133, UR4 ;  /* 0x0000000485857c20 */ /* 0x000fe20008410000 */
[----:B------:R-:W-:Y:S01]  /*8240*/  LOP3.LUT P3, RZ, R184, 0xff, RZ, 0xc0, !PT ;  /* 0x000000ffb8ff7812 */ /* 0x000fe2000786c0ff */
[----:B------:R-:W-:Y:S01]  /*8250*/  FADD.FTZ R153, R144, -R153 ;  /* 0x8000009990997221 */ /* 0x000fe20000010000 */
[----:B------:R-:W-:Y:S01]  /*8260*/  @P4 PRMT R137, R137, 0x7632, R137 ;  /* 0x0000763289894816 */ /* 0x000fe20000000089 */
[-C--:B------:R-:W-:Y:S01]  /*8270*/  @P5 FMUL.FTZ R145, R124, R133.reuse ;  /* 0x000000857c915220 */ /* 0x080fe20000410000 */
[----:B------:R-:W-:Y:S01]  /*8280*/  @P0 PRMT R139, R139, 0x7632, R139 ;  /* 0x000076328b8b0816 */ /* 0x000fe2000000008b */
[-C--:B------:R-:W-:Y:S01]  /*8290*/  FMUL.FTZ R144, R127, R0.reuse ;  /* 0x000000007f907220 */ /* 0x080fe20000410000 */
[----:B------:R-:W-:Y:S01]  /*82a0*/  FMUL.FTZ R124, R131, R0 ;  /* 0x00000000837c7220 */ /* 0x000fe20000410000 */
[----:B------:R-:W-:Y:S01]  /*82b0*/  FSEL R146, R146, RZ, P2 ;  /* 0x000000ff92927208 */ /* 0x000fe20001000000 */
[----:B------:R-:W-:Y:S01]  /*82c0*/  FMUL.FTZ R133, R54, R133 ;  /* 0x0000008536857220 */ /* 0x000fe20000410000 */
[----:B------:R-:W-:Y:S01]  /*82d0*/  @P0 SHF.L.U32 R125, R139, 0x10, RZ ;  /* 0x000000108b7d0819 */ /* 0x000fe200000006ff */
[----:B------:R-:W-:Y:S01]  /*82e0*/  HFMA2 R139, -RZ, RZ, 0, 0 ;  /* 0x00000000ff8b7431 */ /* 0x000fe200000001ff */
[----:B------:R-:W-:Y:S01]  /*82f0*/  LOP3.LUT P2, RZ, R184, 0xff00, RZ, 0xc0, !PT ;  /* 0x0000ff00b8ff7812 */ /* 0x000fe2000784c0ff */
[----:B------:R-:W-:Y:S01]  /*8300*/  FMUL.FTZ R144, R144, UR4 ;  /* 0x0000000490907c20 */ /* 0x000fe20008410000 */
[----:B------:R-:W-:Y:S01]  /*8310*/  @P4 SHF.L.U32 R137, R137, 0x10, RZ ;  /* 0x0000001089894819 */ /* 0x000fe200000006ff */
[----:B------:R-:W-:Y:S01]  /*8320*/  FMUL.FTZ R148, R124, UR4 ;  /* 0x000000047c947c20 */ /* 0x000fe20008410000 */
[----:B------:R-:W-:Y:S01]  /*8330*/  FFMA.FTZ R124, R2, R153, R116 ;  /* 0x00000099027c7223 */ /* 0x000fe20000010074 */
[----:B------:R-:W-:-:S02]  /*8340*/  MOV R147, RZ ;  /* 0x000000ff00937202 */ /* 0x000fc40000000f00 */
[----:B------:R-:W-:Y:S01]  /*8350*/  @P4 FMUL.FTZ R147, R137, R144 ;  /* 0x0000009089934220 */ /* 0x000fe20000410000 */
[----:B------:R-:W-:Y:S01]  /*8360*/  @P0 FMUL.FTZ R139, R148, R125 ;  /* 0x0000007d948b0220 */ /* 0x000fe20000410000 */
[----:B------:R-:W-:Y:S01]  /*8370*/  FMUL.FTZ R137, R124, R0 ;  /* 0x000000007c897220 */ /* 0x000fe20000410000 */
[----:B------:R-:W-:Y:S01]  /*8380*/  FFMA.FTZ R125, R2, R134, R117 ;  /* 0x00000086027d7223 */ /* 0x000fe20000010075 */
[C---:B------:R-:W-:Y:S01]  /*8390*/  @P3 SHF.L.U32 R2, R136.reuse, 0x10, RZ ;  /* 0x0000001088023819 */ /* 0x040fe200000006ff */
[----:B------:R-:W-:Y:S01]  /*83a0*/  FMUL.FTZ R134, R59, R148 ;  /* 0x000000943b867220 */ /* 0x000fe20000410000 */
[----:B------:R-:W-:Y:S01]  /*83b0*/  FMUL.FTZ R137, R137, UR4 ;  /* 0x0000000489897c20 */ /* 0x000fe20008410000 */
[----:B------:R-:W-:Y:S01]  /*83c0*/  FMUL.FTZ R0, R125, R0 ;  /* 0x000000007d007220 */ /* 0x000fe20000410000 */
[----:B------:R-:W-:Y:S01]  /*83d0*/  MOV R142, RZ ;  /* 0x000000ff008e7202 */ /* 0x000fe20000000f00 */
[----:B------:R-:W-:Y:S01]  /*83e0*/  FMUL.FTZ R144, R55, R144 ;  /* 0x0000009037907220 */ /* 0x000fe20000410000 */
[----:B------:R-:W-:Y:S01]  /*83f0*/  @P2 PRMT R136, R136, 0x7632, R136 ;  /* 0x0000763288882816 */ /* 0x000fe20000000088 */
[-C--:B------:R-:W-:Y:S01]  /*8400*/  @P3 FMUL.FTZ R142, R2, R137.reuse ;  /* 0x00000089028e3220 */ /* 0x080fe20000410000 */
[----:B------:R-:W-:Y:S01]  /*8410*/  FMUL.FTZ R2, R0, UR4 ;  /* 0x0000000400027c20 */ /* 0x000fe20008410000 */
[----:B------:R-:W-:Y:S01]  /*8420*/  HFMA2 R0, -RZ, RZ, 0, 0 ;  /* 0x00000000ff007431 */ /* 0x000fe200000001ff */
[----:B------:R-:W-:Y:S01]  /*8430*/  @P2 SHF.L.U32 R136, R136, 0x10, RZ ;  /* 0x0000001088882819 */ /* 0x000fe200000006ff */
[----:B------:R-:W-:Y:S01]  /*8440*/  FMUL.FTZ R137, R52, R137 ;  /* 0x0000008934897220 */ /* 0x000fe20000410000 */
[----:B------:R-:W-:-:S02]  /*8450*/  FSEL R135, R134, RZ, P0 ;  /* 0x000000ff86877208 */ /* 0x000fc40000000000 */
[----:B------:R-:W-:Y:S01]  /*8460*/  F2FP.BF16.F32.PACK_AB R134, R143, R132 ;  /* 0x000000848f86723e */ /* 0x000fe200000010ff */
[-C--:B------:R-:W-:Y:S01]  /*8470*/  @P2 FMUL.FTZ R0, R136, R2.reuse ;  /* 0x0000000288002220 */ /* 0x080fe20000410000 */
[----:B------:R-:W-:Y:S01]  /*8480*/  FMUL.FTZ R2, R53, R2 ;  /* 0x0000000235027220 */ /* 0x000fe20000410000 */
        /* <DEDUP_REMOVED lines=8> */
.L_x_8845:
        /* <DEDUP_REMOVED lines=8> */
[C---:B------:R-:W-:Y:S01]  /*8590*/  FFMA.FTZ R133, R2.reuse, R134, R118 ;  /* 0x0000008602857223 */ /* 0x040fe20000010076 */
[----:B------:R-:W-:Y:S01]  /*85a0*/  FADD.FTZ R162, R147, -R162 ;  /* 0x800000a293a27221 */ /* 0x000fe20000010000 */
[----:B------:R-:W-:Y:S01]  /*85b0*/  FFMA.FTZ R148, R2, R148, R119 ;  /* 0x0000009402947223 */ /* 0x000fe20000010077 */
        /* <DEDUP_REMOVED lines=18> */
[----:B------:R-:W-:Y:S01]  /*86e0*/  FFMA.FTZ R135, R2, R135, R120 ;  /* 0x0000008702877223 */ /* 0x000fe20000010078 */
[----:B------:R-:W-:Y:S01]  /*86f0*/  MOV R140, RZ ;  /* 0x000000ff008c7202 */ /* 0x000fe20000000f00 */
[----:B------:R-:W-:Y:S01]  /*8700*/  FADD.FTZ R149, R149, -R134 ;  /* 0x8000008695957221 */ /* 0x000fe20000010000 */
[----:B------:R-:W-:Y:S01]  /*8710*/  @P0 SHF.L.U32 R134, R138, 0x10, RZ ;  /* 0x000000108a860819 */ /* 0x000fe200000006ff */
[----:B------:R-:W-:Y:S01]  /*8720*/  HFMA2 R138, -RZ, RZ, 0, 0 ;  /* 0x00000000ff8a7431 */ /* 0x000fe200000001ff */
[----:B------:R-:W-:Y:S01]  /*8730*/  @P3 SHF.L.U32 R141, R141, 0x10, RZ ;  /* 0x000000108d8d3819 */ /* 0x000fe200000006ff */
[----:B------:R-:W-:Y:S01]  /*8740*/  FFMA.FTZ R149, R2, R149, R121 ;  /* 0x0000009502957223 */ /* 0x000fe20000010079 */
        /* <DEDUP_REMOVED lines=15> */
[----:B------:R-:W-:Y:S01]  /*8840*/  FFMA.FTZ R141, R2, R141, R122 ;  /* 0x0000008d028d7223 */ /* 0x000fe2000001007a */
        /* <DEDUP_REMOVED lines=10> */
[----:B------:R-:W-:Y:S01]  /*88f0*/  FFMA.FTZ R149, R2, R162, R117 ;  /* 0x000000a202957223 */ /* 0x000fe20000010075 */
[----:B------:R-:W-:Y:S01]  /*8900*/  FSEL R135, R148, RZ, P2 ;  /* 0x000000ff94877208 */ /* 0x000fe20001000000 */
[----:B------:R-:W-:Y:S01]  /*8910*/  FADD.FTZ R153, R144, -R153 ;  /* 0x8000009990997221 */ /* 0x000fe20000010000 */
[----:B------:R-:W-:Y:S01]  /*8920*/  LOP3.LUT P2, RZ, R184, 0xff00, RZ, 0xc0, !PT ;  /* 0x0000ff00b8ff7812 */ /* 0x000fe2000784c0ff */
[----:B------:R-:W-:Y:S01]  /*8930*/  FADD.FTZ R142, R151, -R142 ;  /* 0x8000008e978e7221 */ /* 0x000fe20000010000 */
[----:B------:R-:W-:Y:S01]  /*8940*/  @P0 PRMT R139, R139, 0x7632, R139 ;  /* 0x000076328b8b0816 */ /* 0x000fe2000000008b */
[----:B------:R-:W-:Y:S01]  /*8950*/  FFMA.FTZ R143, R2, R153, R116 ;  /* 0x00000099028f7223 */ /* 0x000fe20000010074 */
[----:B------:R-:W-:Y:S01]  /*8960*/  F2FP.BF16.F32.PACK_AB R134, R134, R146 ;  /* 0x000000928686723e */ /* 0x000fe200000010ff */
[----:B------:R-:W-:Y:S01]  /*8970*/  FFMA.FTZ R151, R2, R142, R123 ;  /* 0x0000008e02977223 */ /* 0x000fe2000001007b */
        /* <DEDUP_REMOVED lines=10> */
[----:B------:R-:W-:Y:S01]  /*8a20*/  MOV R142, RZ ;  /* 0x000000ff008e7202 */ /* 0x000fe20000000f00 */
        /* <DEDUP_REMOVED lines=13> */
[----:B------:R-:W-:-:S04]  /*8b00*/  FSEL R137, R2, RZ, P2 ;  /* 0x000000ff02897208 */ /* 0x000fc80001000000 */
[----:B------:R-:W-:-:S07]  /*8b10*/  F2FP.BF16.F32.PACK_AB R132, R137, R132 ;  /* 0x000000848984723e */ /* 0x000fce00000010ff */
.L_x_8846:
[----:B------:R-:W0:Y:S01]  /*8b20*/  @P1 LDC.64 R136, c[0x0][0x478] ;  /* 0x00011e00ff881b82 */ /* 0x000e220000000a00 */
[----:B------:R-:W-:Y:S01]  /*8b30*/  MOV R2, 0x10 ;  /* 0x0000001000027802 */ /* 0x000fe20000000f00 */
[----:B0-----:R-:W-:-:S04]  /*8b40*/  @P1 IMAD.WIDE.U32 R136, R3, 0x20, R136 ;  /* 0x0000002003881825 */ /* 0x001fc800078e0088 */
[----:B------:R-:W-:Y:S01]  /*8b50*/  IMAD.WIDE.U32 R2, R3, R2, UR20 ;  /* 0x0000001403027e25 */ /* 0x000fe2000f8e0002 */
[----:B------:R0:W-:Y:S04]  /*8b60*/  @P1 STG.E.128 desc[UR6][R136.64], R124 ;  /* 0x0000007c88001986 */ /* 0x0001e8000c101d06 */
[----:B------:R0:W-:Y:S04]  /*8b70*/  @P1 STG.E.128 desc[UR6][R136.64+0x10], R128 ;  /* 0x0000108088001986 */ /* 0x0001e8000c101d06 */
[----:B------:R0:W-:Y:S02]  /*8b80*/  STG.E.128 desc[UR6][R2.64], R132 ;  /* 0x0000008402007986 */ /* 0x0001e4000c101d06 */
.L_x_8838:
        /* <DEDUP_REMOVED lines=89> */
.L_x_8827:
        /* <DEDUP_REMOVED lines=91> */
.L_x_8826:
[----:B------:R-:W-:Y:S05]  /*96d0*/  BSYNC B0 ;  /* 0x0000000000007941 */ /* 0x000fea0003800000 */
.L_x_8825:
[----:B------:R-:W1:Y:S01]  /*96e0*/  S2R R104, SR_TID.X ;  /* 0x0000000000687919 */ /* 0x000e620000002100 */
[----:B------:R-:W-:Y:S01]  /*96f0*/  MOV R16, 0x400 ;  /* 0x0000040000107802 */ /* 0x000fe20000000f00 */
[----:B------:R-:W-:Y:S05]  /*9700*/  WARPSYNC.ALL ;  /* 0x0000000000007948 */ /* 0x000fea0003800000 */
[----:B------:R-:W2:Y:S01]  /*9710*/  S2R R17, SR_CgaCtaId ;  /* 0x0000000000117919 */ /* 0x000ea20000008800 */
[----:B------:R-:W3:Y:S01]  /*9720*/  S2UR UR4, SR_CTAID.X ;  /* 0x00000000000479c3 */ /* 0x000ee20000002500 */
[----:B------:R-:W4:Y:S01]  /*9730*/  LDCU.128 UR24, c[0x0][0x440] ;  /* 0x00008800ff1877ac */ /* 0x000f220008000c00 */
[----:B------:R-:W0:Y:S01]  /*9740*/  LDCU.64 UR8, c[0x0][0x460] ;  /* 0x00008c00ff0877ac */ /* 0x000e220008000a00 */
[----:B-1----:R-:W-:-:S02]  /*9750*/  SHF.L.U32 R2, R104, 0x7, RZ ;  /* 0x0000000768027819 */ /* 0x002fc400000006ff */
[----:B------:R-:W-:Y:S02]  /*9760*/  SHF.L.U32 R0, R104, 0x5, RZ ;  /* 0x0000000568007819 */ /* 0x000fe400000006ff */
        /* <DEDUP_REMOVED lines=29> */
[----:B----4-:R-:W-:-:S03]  /*9940*/  FADD.FTZ R16, RZ, R16 ;  /* 0x00000010ff107221 */ /* 0x010fc60000010000 */
[----:B------:R-:W4:Y:S01]  /*9950*/  LDS R89, [R17+0x3400] ;  /* 0x0034000011597984 */ /* 0x000f220000000800 */
[----:B0-----:R-:W-:Y:S01]  /*9960*/  FADD.FTZ R2, R2, R25 ;  /* 0x0000001902027221 */ /* 0x001fe20000010000 */
[----:B---3--:R-:W-:Y:S02]  /*9970*/  FADD.FTZ R3, R3, R24 ;  /* 0x0000001803037221 */ /* 0x008fe40000010000 */
[----:B------:R-:W0:Y:S01]  /*9980*/  LDS R19, [R17+0x800] ;  /* 0x0008000011137984 */ /* 0x000e220000000800 */
        /* <DEDUP_REMOVED lines=16> */
[----:B----4-:R-:W-:-:S03]  /*9a90*/  FADD.FTZ R89, R16, R89 ;  /* 0x0000005910597221 */ /* 0x010fc60000010000 */
[----:B------:R-:W4:Y:S04]  /*9aa0*/  LDS R64, [R17+0x2800] ;  /* 0x0028000011407984 */ /* 0x000f280000000800 */
[----:B------:R-:W4:Y:S01]  /*9ab0*/  LDS R75, [R17+0x2a00] ;  /* 0x002a0000114b7984 */ /* 0x000f220000000800 */
[----:B0-----:R-:W-:-:S03]  /*9ac0*/  FADD.FTZ R19, RZ, R19 ;  /* 0x00000013ff137221 */ /* 0x001fc60000010000 */
[----:B------:R-:W0:Y:S01]  /*9ad0*/  LDS R66, [R17+0x2c00] ;  /* 0x002c000011427984 */ /* 0x000e220000000800 */
        /* <DEDUP_REMOVED lines=12> */
[----:B-1----:R-:W-:Y:S01]  /*9ba0*/  FADD.FTZ R22, R22, R59 ;  /* 0x0000003b16167221 */ /* 0x002fe20000010000 */
[----:B------:R-:W-:Y:S01]  /*9bb0*/  BAR.SYNC.DEFER_BLOCKING 0x0 ;  /* 0x0000000000007b1d */ /* 0x000fe20000010000 */
[----:B--2---:R-:W-:Y:S01]  /*9bc0*/  FADD.FTZ R18, R18, R73 ;  /* 0x0000004912127221 */ /* 0x004fe20000010000 */
[----:B----4-:R-:W-:Y:S01]  /*9bd0*/  FADD.FTZ R19, R19, R64 ;  /* 0x0000004013137221 */ /* 0x010fe20000010000 */
[----:B------:R-:W-:Y:S01]  /*9be0*/  FADD.FTZ R20, R20, R75 ;  /* 0x0000004b14147221 */ /* 0x000fe20000010000 */
[----:B0-----:R-:W-:Y:S01]  /*9bf0*/  FADD.FTZ R21, R21, R66 ;  /* 0x0000004215157221 */ /* 0x001fe20000010000 */
[----:B---3--:R-:W-:Y:S01]  /*9c00*/  FADD.FTZ R22, R22, R81 ;  /* 0x0000005116167221 */ /* 0x008fe20000010000 */
[----:B------:R-:W-:Y:S01]  /*9c10*/  FADD.FTZ R91, R18, R91 ;  /* 0x0000005b125b7221 */ /* 0x000fe20000010000 */
[----:B------:R-:W-:Y:S01]  /*9c20*/  STS.128 [R0], R4 ;  /* 0x0000000400007388 */ /* 0x000fe20000000c00 */
[----:B------:R-:W-:-:S03]  /*9c30*/  FADD.FTZ R19, R19, R2 ;  /* 0x0000000213137221 */ /* 0x000fc60000010000 */
[----:B------:R-:W-:Y:S04]  /*9c40*/  STS.128 [R0+0x10], R60 ;  /* 0x0000103c00007388 */ /* 0x000fe80000000c00 */
[----:B------:R-:W-:Y:S01]  /*9c50*/  STS.128 [R0+0x400], R68 ;  /* 0x0004004400007388 */ /* 0x000fe20000000c00 */
[----:B------:R-:W-:Y:S02]  /*9c60*/  FADD.FTZ R21, R21, R16 ;  /* 0x0000001015157221 */ /* 0x000fe40000010000 */
[----:B------:R-:W0:Y:S01]  /*9c70*/  LDC R16, c[0x0][0x388] ;  /* 0x0000e200ff107b82 */ /* 0x000e220000000800 */
[----:B------:R-:W-:Y:S01]  /*9c80*/  STS.128 [R0+0x410], R76 ;  /* 0x0004104c00007388 */ /* 0x000fe20000000c00 */
[----:B------:R-:W-:-:S03]  /*9c90*/  FADD.FTZ R25, R22, R25 ;  /* 0x0000001916197221 */ /* 0x000fc60000010000 */
[----:B------:R-:W-:Y:S04]  /*9ca0*/  STS.128 [R0+0x800], R84 ;  /* 0x0008005400007388 */ /* 0x000fe80000000c00 */
[----:B------:R-:W-:Y:S04]  /*9cb0*/  STS.128 [R0+0x810], R92 ;  /* 0x0008105c00007388 */ /* 0x000fe80000000c00 */
[----:B------:R1:W-:Y:S04]  /*9cc0*/  STS.128 [R0+0xc00], R8 ;  /* 0x000c000800007388 */ /* 0x0003e80000000c00 */
[----:B------:R-:W-:Y:S01]  /*9cd0*/  STS.128 [R0+0xc10], R12 ;  /* 0x000c100c00007388 */ /* 0x000fe20000000c00 */
[----:B------:R-:W-:Y:S01]  /*9ce0*/  BAR.SYNC.DEFER_BLOCKING 0x0 ;  /* 0x0000000000007b1d */ /* 0x000fe20000010000 */
[----:B-1----:R-:W-:-:S05]  /*9cf0*/  FADD.FTZ R9, R20, R3 ;  /* 0x0000000314097221 */ /* 0x002fca0000010000 */
        /* <DEDUP_REMOVED lines=96> */
[----:B------:R-:W1:Y:S01]  /*a300*/  LDS R53, [R17+0x3200] ;  /* 0x0032000011357984 */ /* 0x000e620000000800 */
[----:B---3--:R-:W-:-:S03]  /*a310*/  FADD.FTZ R51, R2, R29 ;  /* 0x0000001d02337221 */ /* 0x008fc60000010000 */
[----:B------:R-:W2:Y:S01]  /*a320*/  LDS R14, [R17+0xa00] ;  /* 0x000a0000110e7984 */ /* 0x000ea20000000800 */
[----:B------:R-:W-:Y:S01]  /*a330*/  IADD3 R2, P0, PT, R6, UR26, RZ ;  /* 0x0000001a06027c10 */ /* 0x000fe2000ff1e0ff */
[----:B----4-:R-:W-:Y:S02]  /*a340*/  FADD.FTZ R0, RZ, R0 ;  /* 0x00000000ff007221 */ /* 0x010fe40000010000 */
[----:B------:R-:W3:Y:S01]  /*a350*/  LDS R29, [R17+0x1400] ;  /* 0x00140000111d7984 */ /* 0x000ee20000000800 */
[----:B------:R-:W-:Y:S01]  /*a360*/  IADD3.X R3, PT, PT, R7, UR27, RZ, P0, !PT ;  /* 0x0000001b07037c10 */ /* 0x000fe200087fe4ff */
[----:B------:R-:W-:Y:S02]  /*a370*/  FADD.FTZ R27, R0, R27 ;  /* 0x0000001b001b7221 */ /* 0x000fe40000010000 */
        /* <DEDUP_REMOVED lines=9> */
[----:B------:R-:W-:-:S03]  /*a410*/  FADD.FTZ R12, RZ, R12 ;  /* 0x0000000cff0c7221 */ /* 0x000fc60000010000 */
[----:B------:R-:W4:Y:S04]  /*a420*/  LDS R35, [R17+0x1a00] ;  /* 0x001a000011237984 */ /* 0x000f280000000800 */
[----:B------:R-:W4:Y:S01]  /*a430*/  LDS R45, [R17+0x2800] ;  /* 0x00280000112d7984 */ /* 0x000f220000000800 */
[----:B0-----:R-:W-:-:S03]  /*a440*/  FADD.FTZ R10, R10, R31 ;  /* 0x0000001f0a0a7221 */ /* 0x001fc60000010000 */
[----:B------:R-:W0:Y:S04]  /*a450*/  LDS R57, [R17+0x3600] ;  /* 0x0036000011397984 */ /* 0x000e280000000800 */
[----:B------:R-:W0:Y:S01]  /*a460*/  LDS R16, [R17+0xe00] ;  /* 0x000e000011107984 */ /* 0x000e220000000800 */
[----:B-1----:R-:W-:-:S03]  /*a470*/  FADD.FTZ R53, R18, R53 ;  /* 0x0000003512357221 */ /* 0x002fc60000010000 */
[----:B------:R-:W1:Y:S01]  /*a480*/  LDS R37, [R17+0x1c00] ;  /* 0x001c000011257984 */ /* 0x000e620000000800 */
[----:B--2---:R-:W-:-:S03]  /*a490*/  FADD.FTZ R14, RZ, R14 ;  /* 0x0000000eff0e7221 */ /* 0x004fc60000010000 */
[----:B------:R-:W2:Y:S01]  /*a4a0*/  LDS R47, [R17+0x2a00] ;  /* 0x002a0000112f7984 */ /* 0x000ea20000000800 */
[----:B---3--:R-:W-:-:S03]  /*a4b0*/  FADD.FTZ R8, R8, R29 ;  /* 0x0000001d08087221 */ /* 0x008fc60000010000 */
[----:B------:R-:W3:Y:S01]  /*a4c0*/  LDS R59, [R17+0x3800] ;  /* 0x00380000113b7984 */ /* 0x000ee20000000800 */
[----:B------:R-:W-:Y:S01]  /*a4d0*/  FADD.FTZ R8, R8, R41 ;  /* 0x0000002908087221 */ /* 0x000fe20000010000 */
[----:B----4-:R-:W-:Y:S02]  /*a4e0*/  FADD.FTZ R12, R12, R33 ;  /* 0x000000210c0c7221 */ /* 0x010fe40000010000 */
        /* <DEDUP_REMOVED lines=11> */
[----:B0-----:R-:W-:-:S03]  /*a5a0*/  FADD.FTZ R57, R10, R57 ;  /* 0x000000390a397221 */ /* 0x001fc60000010000 */
[----:B------:R-:W-:Y:S01]  /*a5b0*/  STG.E desc[UR6][R2.64], R71 ;  /* 0x0000004702007986 */ /* 0x000fe2000c101906 */
[----:B------:R-:W-:-:S03]  /*a5c0*/  FADD.FTZ R16, RZ, R16 ;  /* 0x00000010ff107221 */ /* 0x000fc60000010000 */
        /* <DEDUP_REMOVED lines=33> */
.L_x_8828:
        /* <DEDUP_REMOVED lines=8> */
.L_x_8849:
[----:B------:R-:W-:Y:S05]  /*a860*/  BSYNC B2 ;  /* 0x0000000000027941 */ /* 0x000fea0003800000 */
.L_x_8848:
        /* <DEDUP_REMOVED lines=8> */
.L_x_8850:
[----:B------:R-:W-:Y:S01]  /*a8f0*/  HFMA2 R153, -RZ, RZ, 0, 1.1920928955078125e-07 ;  /* 0x00000002ff997431 */ /* 0x000fe200000001ff */
[----:B------:R-:W-:Y:S01]  /*a900*/  MOV R236, R136 ;  /* 0x0000008800ec7202 */ /* 0x000fe20000000f00 */
[----:B------:R-:W-:-:S07]  /*a910*/  FADD.FTZ R137, R137, R237 ;  /* 0x000000ed89897221 */ /* 0x000fce0000010000 */
[----:B------:R-:W-:Y:S05]  /*a920*/  WARPSYNC.COLLECTIVE R139, `(.L_x_8851) ;  /* 0x000000008b087348 */ /* 0x000fea0003c00000 */
[----:B------:R0:W1:Y:S02]  /*a930*/  SHFL.BFLY P2, R237, R236, R153, R152 ;  /* 0x0c000099eced7389 */ /* 0x0000640000040098 */
[----:B01----:R-:W-:Y:S05]  /*a940*/  ENDCOLLECTIVE ;  /* 0x000000000000791b */ /* 0x003fea0003800000 */
.L_x_8851:
[----:B------:R-:W-:Y:S01]  /*a950*/  MOV R236, R137 ;  /* 0x0000008900ec7202 */ /* 0x000fe20000000f00 */
[----:B------:R-:W-:-:S07]  /*a960*/  FADD.FTZ R136, R136, R237 ;  /* 0x000000ed88887221 */ /* 0x000fce0000010000 */
[----:B------:R-:W-:Y:S05]  /*a970*/  WARPSYNC.COLLECTIVE R139, `(.L_x_8852) ;  /* 0x000000008b087348 */ /* 0x000fea0003c00000 */
[----:B------:R0:W1:Y:S02]  /*a980*/  SHFL.BFLY P2, R237, R236, R153, R152 ;  /* 0x0c000099eced7389 */ /* 0x0000640000040098 */
[----:B01----:R-:W-:Y:S05]  /*a990*/  ENDCOLLECTIVE ;  /* 0x000000000000791b */ /* 0x003fea0003800000 */
.L_x_8852:
[----:B------:R-:W-:Y:S01]  /*a9a0*/  HFMA2 R153, -RZ, RZ, 0, 2.384185791015625e-07 ;  /* 0x00000004ff997431 */ /* 0x000fe200000001ff */
[----:B------:R-:W-:Y:S01]  /*a9b0*/  MOV R236, R136 ;  /* 0x0000008800ec7202 */ /* 0x000fe20000000f00 */
[----:B------:R-:W-:-:S07]  /*a9c0*/  FADD.FTZ R137, R137, R237 ;  /* 0x000000ed89897221 */ /* 0x000fce0000010000 */
[----:B------:R-:W-:Y:S05]  /*a9d0*/  WARPSYNC.COLLECTIVE R139, `(.L_x_8853) ;  /* 0x000000008b087348 */ /* 0x000fea0003c00000 */
[----:B------:R0:W1:Y:S02]  /*a9e0*/  SHFL.BFLY P2, R237, R236, R153, R152 ;  /* 0x0c000099eced7389 */ /* 0x0000640000040098 */
[----:B01----:R-:W-:Y:S05]  /*a9f0*/  ENDCOLLECTIVE ;  /* 0x000000000000791b */ /* 0x003fea0003800000 */
.L_x_8853:
[----:B------:R-:W-:Y:S01]  /*aa00*/  MOV R236, R137 ;  /* 0x0000008900ec7202 */ /* 0x000fe20000000f00 */
[----:B------:R-:W-:-:S07]  /*aa10*/  FADD.FTZ R136, R136, R237 ;  /* 0x000000ed88887221 */ /* 0x000fce0000010000 */
[----:B------:R-:W-:Y:S05]  /*aa20*/  WARPSYNC.COLLECTIVE R139, `(.L_x_8854) ;  /* 0x000000008b087348 */ /* 0x000fea0003c00000 */
[----:B------:R0:W1:Y:S02]  /*aa30*/  SHFL.BFLY P2, R237, R236, R153, R152 ;  /* 0x0c000099eced7389 */ /* 0x0000640000040098 */
[----:B01----:R-:W-:Y:S05]  /*aa40*/  ENDCOLLECTIVE ;  /* 0x000000000000791b */ /* 0x003fea0003800000 */
.L_x_8854:
[----:B------:R-:W-:Y:S01]  /*aa50*/  HFMA2 R153, -RZ, RZ, 0, 4.76837158203125e-07 ;  /* 0x00000008ff997431 */ /* 0x000fe200000001ff */
[----:B------:R-:W-:Y:S01]  /*aa60*/  MOV R236, R136 ;  /* 0x0000008800ec7202 */ /* 0x000fe20000000f00 */
[----:B------:R-:W-:-:S07]  /*aa70*/  FADD.FTZ R137, R137, R237 ;  /* 0x000000ed89897221 */ /* 0x000fce0000010000 */
[----:B------:R-:W-:Y:S05]  /*aa80*/  WARPSYNC.COLLECTIVE R139, `(.L_x_8855) ;  /* 0x000000008b087348 */ /* 0x000fea0003c00000 */
[----:B------:R0:W1:Y:S02]  /*aa90*/  SHFL.BFLY P2, R237, R236, R153, R152 ;  /* 0x0c000099eced7389 */ /* 0x0000640000040098 */
[----:B01----:R-:W-:Y:S05]  /*aaa0*/  ENDCOLLECTIVE ;  /* 0x000000000000791b */ /* 0x003fea0003800000 */
.L_x_8855:
[----:B------:R-:W-:Y:S01]  /*aab0*/  MOV R236, R137 ;  /* 0x0000008900ec7202 */ /* 0x000fe20000000f00 */
[----:B------:R-:W-:-:S07]  /*aac0*/  FADD.FTZ R136, R136, R237 ;  /* 0x000000ed88887221 */ /* 0x000fce0000010000 */
[----:B------:R-:W-:Y:S05]  /*aad0*/  WARPSYNC.COLLECTIVE R139, `(.L_x_8856) ;  /* 0x000000008b087348 */ /* 0x000fea0003c00000 */
[----:B------:R0:W1:Y:S02]  /*aae0*/  SHFL.BFLY P2, R237, R236, R153, R152 ;  /* 0x0c000099eced7389 */ /* 0x0000640000040098 */
[----:B01----:R-:W-:Y:S05]  /*aaf0*/  ENDCOLLECTIVE ;  /* 0x000000000000791b */ /* 0x003fea0003800000 */
.L_x_8856:
[----:B------:R-:W-:Y:S01]  /*ab00*/  HFMA2 R153, -RZ, RZ, 0, 9.5367431640625e-07 ;  /* 0x00000010ff997431 */ /* 0x000fe200000001ff */
[----:B------:R-:W-:Y:S01]  /*ab10*/  MOV R236, R136 ;  /* 0x0000008800ec7202 */ /* 0x000fe20000000f00 */
[----:B------:R-:W-:-:S07]  /*ab20*/  FADD.FTZ R137, R137, R237 ;  /* 0x000000ed89897221 */ /* 0x000fce0000010000 */
[----:B------:R-:W-:Y:S05]  /*ab30*/  WARPSYNC.COLLECTIVE R139, `(.L_x_8857) ;  /* 0x000000008b087348 */ /* 0x000fea0003c00000 */
[----:B------:R0:W1:Y:S02]  /*ab40*/  SHFL.BFLY P2, R237, R236, R153, R152 ;  /* 0x0c000099eced7389 */ /* 0x0000640000040098 */
[----:B01----:R-:W-:Y:S05]  /*ab50*/  ENDCOLLECTIVE ;  /* 0x000000000000791b */ /* 0x003fea0003800000 */
.L_x_8857:
[----:B------:R-:W-:Y:S02]  /*ab60*/  MOV R236, R137 ;  /* 0x0000008900ec7202 */ /* 0x000fe40000000f00 */
[----:B------:R-:W-:-:S07]  /*ab70*/  MOV R138, R237 ;  /* 0x000000ed008a7202 */ /* 0x000fce0000000f00 */
[----:B------:R-:W-:Y:S05]  /*ab80*/  WARPSYNC.COLLECTIVE R139, `(.L_x_8858) ;  /* 0x000000008b087348 */ /* 0x000fea0003c00000 */
[----:B------:R0:W1:Y:S02]  /*ab90*/  SHFL.BFLY P2, R237, R236, R153, R152 ;  /* 0x0c000099eced7389 */ /* 0x0000640000040098 */
[----:B01----:R-:W-:Y:S05]  /*aba0*/  ENDCOLLECTIVE ;  /* 0x000000000000791b */ /* 0x003fea0003800000 */
.L_x_8858:
[----:B------:R-:W-:Y:S01]  /*abb0*/  MOV R139, R237 ;  /* 0x000000ed008b7202 */ /* 0x000fe20000000f00 */
[----:B------:R-:W-:Y:S06]  /*abc0*/  BRA `(.L_x_8859) ;  /* 0xffffff7400d47947 */ /* 0x000fec000383ffff */
.L_x_8860:
        /* <DEDUP_REMOVED lines=11> */
.L_x_20041:


//--------------------- .text._ZN10layer_norm22ln_bwd_finalize_kernelINS_22Kernel_traits_finalizeILj1024Ef13__nv_bfloat16fS2_fjLb1ELj1024ELj4ENS_18Kernel_traits_baseILj1024EfS2_fS2_fjLj1024EEEEELb1ELb0EEEvNS_9BwdParamsE --------------------------
	.section	.text._ZN10layer_norm22ln_bwd_finalize_kernelINS_22Kernel_traits_finalizeILj1024Ef13__nv_bfloat16fS2_fjLb1ELj1024ELj4ENS_18Kernel_traits_baseILj1024EfS2_fS2_fjLj1024EEEEELb1ELb0EEEvNS_9BwdParamsE,"ax",@progbits
	.align	128
        .global         _ZN10layer_norm22ln_bwd_finalize_kernelINS_22Kernel_traits_finalizeILj1024Ef13__nv_bfloat16fS2_fjLb1ELj1024ELj4ENS_18Kernel_traits_baseILj1024EfS2_fS2_fjLj1024EEEEELb1ELb0EEEvNS_9BwdParamsE
        .type           _ZN10layer_norm22ln_bwd_finalize_kernelINS_22Kernel_traits_finalizeILj1024Ef13__nv_bfloat16fS2_fjLb1ELj1024ELj4ENS_18Kernel_traits_baseILj1024EfS2_fS2_fjLj1024EEEEELb1ELb0EEEvNS_9BwdParamsE,@function
        .size           _ZN10layer_norm22ln_bwd_finalize_kernelINS_22Kernel_traits_finalizeILj1024Ef13__nv_bfloat16fS2_fjLb1ELj1024ELj4ENS_18Kernel_traits_baseILj1024EfS2_fS2_fjLj1024EEEEELb1ELb0EEEvNS_9BwdParamsE,(.L_x_20042 - _ZN10layer_norm22ln_bwd_finalize_kernelINS_22Kernel_traits_finalizeILj1024Ef13__nv_bfloat16fS2_fjLb1ELj1024ELj4ENS_18Kernel_traits_baseILj1024EfS2_fS2_fjLj1024EEEEELb1ELb0EEEvNS_9BwdParamsE)
        .other          _ZN10layer_norm22ln_bwd_finalize_kernelINS_22Kernel_traits_finalizeILj1024Ef13__nv_bfloat16fS2_fjLb1ELj1024ELj4ENS_18Kernel_traits_baseILj1024EfS2_fS2_fjLj1024EEEEELb1ELb0EEEvNS_9BwdParamsE,@"STO_CUDA_ENTRY STV_DEFAULT"
_ZN10layer_norm22ln_bwd_finalize_kernelINS_22Kernel_traits_finalizeILj1024Ef13__nv_bfloat16fS2_fjLb1ELj1024ELj4ENS_18Kernel_traits_baseILj1024EfS2_fS2_fjLj1024EEEEELb1ELb0EEEvNS_9BwdParamsE:
.text._ZN10layer_norm22ln_bwd_finalize_kernelINS_22Kernel_traits_finalizeILj1024Ef13__nv_bfloat16fS2_fjLb1ELj1024ELj4ENS_18Kernel_traits_baseILj1024EfS2_fS2_fjLj1024EEEEELb1ELb0EEEvNS_9BwdParamsE:
        /* <DEDUP_REMOVED lines=57> */
.L_x_8865:
        /* <DEDUP_REMOVED lines=87> */
.L_x_8864:
[----:B------:R-:W-:Y:S05]  /*0900*/  BSYNC.RECONVERGENT B1 ;  /* 0x0000000000017941 */ /* 0x000fea0003800200 */
.L_x_8863:
        /* <DEDUP_REMOVED lines=50> */
.L_x_8867:
[----:B------:R-:W-:Y:S05]  /*0c30*/  BSYNC.RECONVERGENT B1 ;  /* 0x0000000000017941 */ /* 0x000fea0003800200 */
.L_x_8866:
        /* <DEDUP_REMOVED lines=29> */
.L_x_8869:
[----:B------:R-:W-:Y:S05]  /*0e10*/  BSYNC.RECONVERGENT B1 ;  /* 0x0000000000017941 */ /* 0x000fea0003800200 */
.L_x_8868:
        /* <DEDUP_REMOVED lines=14> */
.L_x_8862:
[----:B------:R-:W-:Y:S05]  /*0f00*/  BSYNC.RECONVERGENT B0 ;  /* 0x0000000000007941 */ /* 0x000fea0003800200 */
.L_x_8861:
        /* <DEDUP_REMOVED lines=75> */
.L_x_8870:
        /* <DEDUP_REMOVED lines=12> */
.L_x_20042:


//--------------------- .text._ZN10layer_norm13ln_bwd_kernelINS_13Kernel_traitsIf13__nv_bfloat16fS2_fjLj1024ELj1ELj4ELj1ELj16ENS_18Kernel_traits_baseILj1024EfS2_fS2_fjLj128EEEEELb1ELb1ELb1ELb0EEEvNS_9BwdParamsE --------------------------
	.section	.text._ZN10layer_norm13ln_bwd_kernelINS_13Kernel_traitsIf13__nv_bfloat16fS2_fjLj1024ELj1ELj4ELj1ELj16ENS_18Kernel_traits_baseILj1024EfS2_fS2_fjLj128EEEEELb1ELb1ELb1ELb0EEEvNS_9BwdParamsE,"ax",@progbits
	.align	128
        .global         _ZN10layer_norm13ln_bwd_kernelINS_13Kernel_traitsIf13__nv_bfloat16fS2_fjLj1024ELj1ELj4ELj1ELj16ENS_18Kernel_traits_baseILj1024EfS2_fS2_fjLj128EEEEELb1ELb1ELb1ELb0EEEvNS_9BwdParamsE
        .type           _ZN10layer_norm13ln_bwd_kernelINS_13Kernel_traitsIf13__nv_bfloat16fS2_fjLj1024ELj1ELj4ELj1ELj16ENS_18Kernel_traits_baseILj1024EfS2_fS2_fjLj128EEEEELb1ELb1ELb1ELb0EEEvNS_9BwdParamsE,@function
        .size           _ZN10layer_norm13ln_bwd_kernelINS_13Kernel_traitsIf13__nv_bfloat16fS2_fjLj1024ELj1ELj4ELj1ELj16ENS_18Kernel_traits_baseILj1024EfS2_fS2_fjLj128EEEEELb1ELb1ELb1ELb0EEEvNS_9BwdParamsE,(.L_x_20043 - _ZN10layer_norm13ln_bwd_kernelINS_13Kernel_traitsIf13__nv_bfloat16fS2_fjLj1024ELj1ELj4ELj1ELj16ENS_18Kernel_traits_baseILj1024EfS2_fS2_fjLj128EEEEELb1ELb1ELb1ELb0EEEvNS_9BwdParamsE)
        .other          _ZN10layer_norm13ln_bwd_kernelINS_13Kernel_traitsIf13__nv_bfloat16fS2_fjLj1024ELj1ELj4ELj1ELj16ENS_18Kernel_traits_baseILj1024EfS2_fS2_fjLj128EEEEELb1ELb1ELb1ELb0EEEvNS_9BwdParamsE,@"STO_CUDA_ENTRY STV_DEFAULT"
_ZN10layer_norm13ln_bwd_kernelINS_13Kernel_traitsIf13__nv_bfloat16fS2_fjLj1024ELj1ELj4ELj1ELj16ENS_18Kernel_traits_baseILj1024EfS2_fS2_fjLj128EEEEELb1ELb1ELb1ELb0EEEvNS_9BwdParamsE:
.text._ZN10layer_norm13ln_bwd_kernelINS_13Kernel_traitsIf13__nv_bfloat16fS2_fjLj1024ELj1ELj4ELj1ELj16ENS_18Kernel_traits_baseILj1024EfS2_fS2_fjLj128EEEEELb1ELb1ELb1ELb0EEEvNS_9BwdParamsE:
[----:B------:R-:W0:Y:S01]  /*0000*/  LDC R1, c[0x0][0x37c] ;  /* 0x0000df00ff017b82 */ /* 0x000e220000000800 */
[----:B------:R-:W1:Y:S01]  /*0010*/  LDCU UR4, c[0x0][0x388] ;  /* 0x00007100ff0477ac */ /* 0x000e620008000800 */
[----:B0-----:R-:W-:Y:S01]  /*0020*/  IADD3 R1, PT, PT, R1, -0xe0, RZ ;  /* 0xffffff2001017810 */ /* 0x001fe20007ffe0ff */
[----:B------:R-:W0:Y:S01]  /*0030*/  S2R R6, SR_TID.X ;  /* 0x0000000000067919 */ /* 0x000e220000002100 */
[----:B------:R-:W2:Y:S01]  /*0040*/  LDCU.64 UR6, c[0x0][0x358] ;  /* 0x00006b00ff0677ac */ /* 0x000ea20008000a00 */
[----:B------:R-:W3:Y:S01]  /*0050*/  LDCU UR5, c[0x0][0x384] ;  /* 0x00007080ff0577ac */ /* 0x000ee20008000800 */
[----:B------:R-:W4:Y:S01]  /*0060*/  LDCU UR14, c[0x0][0x388] ;  /* 0x00007100ff0e77ac */ /* 0x000f220008000800 */
[----:B------:R-:W0:Y:S01]  /*0070*/  LDCU.U8 UR8, c[0x0][0x410] ;  /* 0x00008200ff0877ac */ /* 0x000e220008000000 */
[----:B-1----:R-:W-:Y:S01]  /*0080*/  MOV R2, UR4 ;  /* 0x0000000400027c02 */ /* 0x002fe20008000f00 */
[----:B------:R-:W1:Y:S03]  /*0090*/  LDCU UR9, c[0x0][0x400] ;  /* 0x00008000ff0977ac */ /* 0x000e660008000800 */
[----:B------:R-:W-:Y:S01]  /*00a0*/  SHF.R.S32.HI R0, RZ, 0x1f, R2 ;  /* 0x0000001fff007819 */ /* 0x000fe20000011402 */
[----:B------:R2:W-:Y:S01]  /*00b0*/  STL [R1+0x14], R2 ;  /* 0x0000140201007387 */ /* 0x0005e20000100800 */
[----:B------:R-:W0:Y:S02]  /*00c0*/  LDCU.64 UR12, c[0x0][0x408] ;  /* 0x00008100ff0c77ac */ /* 0x000e240008000a00 */
        /* <DEDUP_REMOVED lines=35> */
[----:B------:R-:W-:Y:S01]  /*0300*/  @P0 LOP3.LUT R25, R25, 0x20, RZ, 0xfc, !PT ;  /* 0x0000002019190812 */ /* 0x000fe200078efcff */
[----:B------:R-:W-:Y:S04]  /*0310*/  STL [R1+0x48], RZ ;  /* 0x000048ff01007387 */ /* 0x000fe80000100800 */
[C---:B0-----:R-:W-:Y:S01]  /*0320*/  @P1 IMAD.WIDE.U32 R12, R25.reuse, 0x20, R8 ;  /* 0x00000020190c1825 */ /* 0x041fe200078e0008 */
[----:B------:R-:W0:Y:S01]  /*0330*/  @P3 LDC.64 R22, c[0x0][0x3e8] ;  /* 0x0000fa00ff163b82 */ /* 0x000e220000000a00 */
[----:B------:R-:W-:Y:S01]  /*0340*/  SHF.R.U32.HI R226, RZ, 0x5, R6 ;  /* 0x00000005ffe27819 */ /* 0x000fe20000011606 */
[----:B------:R1:W5:Y:S01]  /*0350*/  @P0 LDG.E.128 R36, desc[UR6][R4.64] ;  /* 0x0000000604240981 */ /* 0x000362000c1e1d00 */
[C---:B------:R-:W-:Y:S01]  /*0360*/  @P1 IMAD.WIDE.U32 R14, R25.reuse, 0x20, R10 ;  /* 0x00000020190e1825 */ /* 0x040fe200078e000a */
[----:B------:R-:W-:-:S02]  /*0370*/  @P1 IADD3 R25, PT, PT, R25, 0x20, RZ ;  /* 0x0000002019191810 */ /* 0x000fc40007ffe0ff */
[----:B------:R1:W5:Y:S03]  /*0380*/  @P0 LDG.E.128 R40, desc[UR6][R4.64+0x10] ;  /* 0x0000100604280981 */ /* 0x000366000c1e1d00 */
[C---:B------:R-:W-:Y:S01]  /*0390*/  @P2 IMAD.WIDE.U32 R16, R25.reuse, 0x20, R16 ;  /* 0x0000002019102825 */ /* 0x040fe200078e0010 */
[----:B------:R1:W5:Y:S03]  /*03a0*/  @P1 LDG.E.128 R44, desc[UR6][R14.64] ;  /* 0x000000060e2c1981 */ /* 0x000366000c1e1d00 */
[C---:B------:R-:W-:Y:S01]  /*03b0*/  @P2 IMAD.WIDE.U32 R18, R25.reuse, 0x20, R18 ;  /* 0x0000002019122825 */ /* 0x040fe200078e0012 */
[----:B------:R-:W-:Y:S01]  /*03c0*/  @P2 IADD3 R25, PT, PT, R25, 0x20, RZ ;  /* 0x0000002019192810 */ /* 0x000fe20007ffe0ff */
[----:B------:R1:W5:Y:S04]  /*03d0*/  @P1 LDG.E.128 R48, desc[UR6][R14.64+0x10] ;  /* 0x000010060e301981 */ /* 0x000368000c1e1d00 */
[C---:B--2---:R-:W-:Y:S01]  /*03e0*/  @P3 IMAD.WIDE.U32 R8, R25.reuse, 0x20, R20 ;  /* 0x0000002019083825 */ /* 0x044fe200078e0014 */
[----:B------:R1:W5:Y:S03]  /*03f0*/  @P2 LDG.E.128 R52, desc[UR6][R18.64] ;  /* 0x0000000612342981 */ /* 0x000366000c1e1d00 */
[----:B0-----:R-:W-:Y:S01]  /*0400*/  @P3 IMAD.WIDE.U32 R10, R25, 0x20, R22 ;  /* 0x00000020190a3825 */ /* 0x001fe200078e0016 */
[----:B------:R1:W5:Y:S04]  /*0410*/  @P2 LDG.E.128 R56, desc[UR6][R18.64+0x10] ;  /* 0x0000100612382981 */ /* 0x000368000c1e1d00 */
        /* <DEDUP_REMOVED lines=10> */
[----:B------:R-:W0:Y:S03]  /*04c0*/  S2UR UR4, SR_CTAID.X ;  /* 0x00000000000479c3 */ /* 0x000e260000002500 */
[----:B------:R-:W-:Y:S04]  /*04d0*/  STL [R1+0x4c], RZ ;  /* 0x00004cff01007387 */ /* 0x000fe80000100800 */
[----:B------:R-:W-:Y:S01]  /*04e0*/  STL [R1+0x50], RZ ;  /* 0x000050ff01007387 */ /* 0x000fe20000100800 */
[----:B0-----:R-:W-:-:S06]  /*04f0*/  USHF.L.U32 UR4, UR4, 0x2, URZ ;  /* 0x0000000204047899 */ /* 0x001fcc00080006ff */
        /* <DEDUP_REMOVED lines=34> */
[----:B--2---:R-:W-:Y:S04]  /*0720*/  @P0 STL.64 [R1+0xc8], R88 ;  /* 0x0000c85801000387 */ /* 0x004fe80000100a00 */
[----:B------:R-:W-:Y:S04]  /*0730*/  @P0 STL.64 [R1+0xd0], R90 ;  /* 0x0000d05a01000387 */ /* 0x000fe80000100a00 */
[----:B------:R-:W-:Y:S04]  /*0740*/  STL [R1+0x54], RZ ;  /* 0x000054ff01007387 */ /* 0x000fe80000100800 */
[----:B---3--:R-:W-:Y:S04]  /*0750*/  @P0 STL.64 [R1+0xb8], R84 ;  /* 0x0000b85401000387 */ /* 0x008fe80000100a00 */
[----:B------:R-:W-:Y:S04]  /*0760*/  @P0 STL.64 [R1+0xc0], R86 ;  /* 0x0000c05601000387 */ /* 0x000fe80000100a00 */
[----:B------:R-:W-:Y:S04]  /*0770*/  STL [R1+0x38], RZ ;  /* 0x000038ff01007387 */ /* 0x000fe80000100800 */
[----:B------:R-:W-:Y:S04]  /*0780*/  STL [R1+0x3c], RZ ;  /* 0x00003cff01007387 */ /* 0x000fe80000100800 */
[----:B----4-:R-:W-:Y:S04]  /*0790*/  @P1 STL.64 [R1+0xa8], R80 ;  /* 0x0000a85001001387 */ /* 0x010fe80000100a00 */
[----:B------:R-:W-:Y:S04]  /*07a0*/  @P1 STL.64 [R1+0xb0], R82 ;  /* 0x0000b05201001387 */ /* 0x000fe80000100a00 */
[----:B------:R0:W-:Y:S04]  /*07b0*/  @P1 STL.64 [R1+0x98], R76 ;  /* 0x0000984c01001387 */ /* 0x0001e80000100a00 */
[----:B------:R2:W-:Y:S04]  /*07c0*/  @P1 STL.64 [R1+0xa0], R78 ;  /* 0x0000a04e01001387 */ /* 0x0005e80000100a00 */
[----:B------:R-:W-:Y:S04]  /*07d0*/  STL [R1+0x40], RZ ;  /* 0x000040ff01007387 */ /* 0x000fe80000100800 */
[----:B------:R-:W-:Y:S04]  /*07e0*/  STL [R1+0x44], RZ ;  /* 0x000044ff01007387 */ /* 0x000fe80000100800 */
[----:B------:R3:W-:Y:S04]  /*07f0*/  @P2 STL.64 [R1+0x88], R72 ;  /* 0x0000884801002387 */ /* 0x0007e80000100a00 */
[----:B------:R4:W-:Y:S04]  /*0800*/  @P2 STL.64 [R1+0x90], R74 ;  /* 0x0000904a01002387 */ /* 0x0009e80000100a00 */
[----:B------:R1:W-:Y:S04]  /*0810*/  @P2 STL.64 [R1+0x78], R68 ;  /* 0x0000784401002387 */ /* 0x0003e80000100a00 */
[----:B------:R1:W-:Y:S04]  /*0820*/  @P2 STL.64 [R1+0x80], R70 ;  /* 0x0000804601002387 */ /* 0x0003e80000100a00 */
[----:B------:R1:W-:Y:S04]  /*0830*/  STL [R1], RZ ;  /* 0x000000ff01007387 */ /* 0x0003e80000100800 */
[----:B------:R1:W-:Y:S04]  /*0840*/  STL [R1+0x4], RZ ;  /* 0x000004ff01007387 */ /* 0x0003e80000100800 */
[----:B------:R1:W-:Y:S04]  /*0850*/  @P3 STL.64 [R1+0x68], R32 ;  /* 0x0000682001003387 */ /* 0x0003e80000100a00 */
[----:B------:R1:W-:Y:S04]  /*0860*/  @P3 STL.64 [R1+0x70], R34 ;  /* 0x0000702201003387 */ /* 0x0003e80000100a00 */
[----:B------:R1:W-:Y:S04]  /*0870*/  @P3 STL.64 [R1+0x58], R28 ;  /* 0x0000581c01003387 */ /* 0x0003e80000100a00 */
[----:B------:R1:W-:Y:S04]  /*0880*/  @P3 STL.64 [R1+0x60], R30 ;  /* 0x0000601e01003387 */ /* 0x0003e80000100a00 */
[----:B------:R1:W-:Y:S04]  /*0890*/  STL [R1+0x8], RZ ;  /* 0x000008ff01007387 */ /* 0x0003e80000100800 */
[----:B------:R1:W-:Y:S01]  /*08a0*/  STL [R1+0xc], RZ ;  /* 0x00000cff01007387 */ /* 0x0003e20000100800 */
[----:B------:R-:W-:-:S02]  /*08b0*/  ISETP.GE.AND P0, PT, R226, UR5, PT ;  /* 0x00000005e2007c0c */ /* 0x000fc4000bf06270 */
[----:B0-----:R-:W-:Y:S02]  /*08c0*/  CS2R R76, SRZ ;  /* 0x00000000004c7805 */ /* 0x001fe4000001ff00 */
[----:B--2---:R-:W-:Y:S02]  /*08d0*/  CS2R R78, SRZ ;  /* 0x00000000004e7805 */ /* 0x004fe4000001ff00 */
[----:B------:R-:W-:Y:S02]  /*08e0*/  CS2R R80, SRZ ;  /* 0x0000000000507805 */ /* 0x000fe4000001ff00 */
[----:B------:R-:W-:Y:S02]  /*08f0*/  CS2R R82, SRZ ;  /* 0x0000000000527805 */ /* 0x000fe4000001ff00 */
[----:B------:R-:W-:Y:S02]  /*0900*/  CS2R R84, SRZ ;  /* 0x0000000000547805 */ /* 0x000fe4000001ff00 */
[----:B------:R-:W-:-:S02]  /*0910*/  CS2R R86, SRZ ;  /* 0x0000000000567805 */ /* 0x000fc4000001ff00 */
[----:B------:R-:W-:Y:S02]  /*0920*/  CS2R R88, SRZ ;  /* 0x0000000000587805 */ /* 0x000fe4000001ff00 */
[----:B------:R-:W-:Y:S02]  /*0930*/  CS2R R90, SRZ ;  /* 0x00000000005a7805 */ /* 0x000fe4000001ff00 */
[----:B---3--:R-:W-:Y:S02]  /*0940*/  CS2R R72, SRZ ;  /* 0x0000000000487805 */ /* 0x008fe4000001ff00 */
[----:B----4-:R-:W-:Y:S01]  /*0950*/  CS2R R74, SRZ ;  /* 0x00000000004a7805 */ /* 0x010fe2000001ff00 */
[----:B-1----:R-:W-:Y:S06]  /*0960*/  @P0 BRA `(.L_x_8872) ;  /* 0x000000f400f00947 */ /* 0x002fec0003800000 */
[----:B------:R0:W-:Y:S01]  /*0970*/  STL [R1+0x48], RZ ;  /* 0x000048ff01007387 */ /* 0x0001e20000100800 */
[----:B------:R-:W-:Y:S02]  /*0980*/  CS2R R248, SRZ ;  /* 0x0000000000f87805 */ /* 0x000fe4000001ff00 */
        /* <DEDUP_REMOVED lines=30> */
[----:B------:R0:W-:Y:S01]  /*0b70*/  STL [R1], RZ ;  /* 0x000000ff01007387 */ /* 0x0001e20000100800 */
        /* <DEDUP_REMOVED lines=20> */
[----:B0-----:R-:W-:-:S07]  /*0cc0*/  CS2R R130, SRZ ;  /* 0x0000000000827805 */ /* 0x001fce000001ff00 */
.L_x_9262:
[----:B------:R-:W0:Y:S08]  /*0cd0*/  LDC.64 R8, c[0x0][0x3f0] ;  /* 0x0000fc00ff087b82 */ /* 0x000e300000000a00 */
[----:B------:R-:W1:Y:S01]  /*0ce0*/  LDC.64 R2, c[0x0][0x3f8] ;  /* 0x0000fe00ff027b82 */ /* 0x000e620000000a00 */
[----:B0-----:R-:W-:-:S05]  /*0cf0*/  IMAD.WIDE R8, R226, 0x4, R8 ;  /* 0x00000004e2087825 */ /* 0x001fca00078e0208 */
[----:B------:R-:W2:Y:S01]  /*0d00*/  LDG.E R4, desc[UR6][R8.64] ;  /* 0x0000000608047981 */ /* 0x000ea2000c1e1900 */
[----:B-1----:R-:W-:-:S05]  /*0d10*/  IMAD.WIDE R2, R226, 0x4, R2 ;  /* 0x00000004e2027825 */ /* 0x002fca00078e0202 */
[----:B-----5:R0:W3:Y:S02]  /*0d20*/  LDG.E R6, desc[UR6][R2.64] ;  /* 0x0000000602067981 */ /* 0x0200e4000c1e1900 */
        /* <DEDUP_REMOVED lines=10> */
[----:B------:R-:W-:Y:S01]  /*0dd0*/  ISETP.GE.AND P1, PT, R4, 0x1, PT ;  /* 0x000000010400780c */ /* 0x000fe20003f26270 */
[----:B------:R-:W-:Y:S01]  /*0de0*/  BSSY.RECONVERGENT B2, `(.L_x_8875) ;  /* 0x0000092000027945 */ /* 0x000fe20003800200 */
[----:B------:R-:W-:Y:S01]  /*0df0*/  MOV R169, UR14 ;  /* 0x0000000e00a97c02 */ /* 0x000fe20008000f00 */
[----:B------:R-:W1:Y:S01]  /*0e00*/  S2R R168, SR_TID.X ;  /* 0x0000000000a87919 */ /* 0x000e620000002100 */
[----:B------:R-:W-:Y:S02]  /*0e10*/  ISETP.GE.U32.AND P6, PT, R7, 0x20, PT ;  /* 0x000000200700780c */ /* 0x000fe40003fc6070 */
[----:B------:R-:W-:Y:S01]  /*0e20*/  ISETP.NE.AND P0, PT, RZ, UR8, PT ;  /* 0x00000008ff007c0c */ /* 0x000fe2000bf05270 */
[----:B------:R-:W-:Y:S01]  /*0e30*/  IMAD R8, R226, R169, RZ ;  /* 0x000000a9e2087224 */ /* 0x000fe200078e02ff */
[----:B------:R1:W-:Y:S01]  /*0e40*/  STL [R1+0x14], R169 ;  /* 0x000014a901007387 */ /* 0x0003e20000100800 */
[----:B0-----:R-:W-:-:S02]  /*0e50*/  IADD3 R2, PT, PT, R6, -0x1, RZ ;  /* 0xffffffff06027810 */ /* 0x001fc40007ffe0ff */
[C---:B------:R-:W-:Y:S02]  /*0e60*/  ISETP.GE.U32.AND P5, PT, R7.reuse, 0x40, PT ;  /* 0x000000400700780c */ /* 0x040fe40003fa6070 */
[----:B------:R-:W-:Y:S01]  /*0e70*/  @P1 IADD3 R4, PT, PT, R4, -0x1, RZ ;  /* 0xffffffff04041810 */ /* 0x000fe20007ffe0ff */
[-C--:B------:R-:W-:Y:S01]  /*0e80*/  IMAD R2, R2, R169.reuse, RZ ;  /* 0x000000a902027224 */ /* 0x080fe200078e02ff */
[----:B------:R-:W-:Y:S02]  /*0e90*/  SHF.R.S32.HI R9, RZ, 0x1f, R8 ;  /* 0x0000001fff097819 */ /* 0x000fe40000011408 */
[----:B------:R-:W-:Y:S01]  /*0ea0*/  ISETP.GE.U32.AND P3, PT, R7, 0x60, PT ;  /* 0x000000600700780c */ /* 0x000fe20003f66070 */
[----:B------:R-:W-:Y:S01]  /*0eb0*/  @P1 IMAD R4, R4, R169, RZ ;  /* 0x000000a904041224 */ /* 0x000fe200078e02ff */
[----:B------:R-:W-:Y:S02]  /*0ec0*/  LEA.HI R8, R9, R8, RZ, 0x3 ;  /* 0x0000000809087211 */ /* 0x000fe400078f18ff */
[----:B------:R-:W-:-:S02]  /*0ed0*/  SHF.R.S32.HI R9, RZ, 0x1f, R2 ;  /* 0x0000001fff097819 */ /* 0x000fc40000011402 */
[----:B------:R-:W-:Y:S02]  /*0ee0*/  ISETP.GE.U32.AND P4, PT, R7, 0x80, PT ;  /* 0x000000800700780c */ /* 0x000fe40003f86070 */
[----:B------:R-:W-:Y:S02]  /*0ef0*/  LEA.HI R2, R9, R2, RZ, 0x3 ;  /* 0x0000000209027211 */ /* 0x000fe400078f18ff */
[----:B------:R-:W-:-:S04]  /*0f00*/  @P1 SHF.R.S32.HI R9, RZ, 0x1f, R4 ;  /* 0x0000001fff091819 */ /* 0x000fc80000011404 */
[----:B------:R-:W-:Y:S01]  /*0f10*/  @P1 LEA.HI R9, R9, R4, RZ, 0x3 ;  /* 0x0000000409091211 */ /* 0x000fe200078f18ff */
[----:B------:R-:W-:Y:S01]  /*0f20*/  HFMA2 R4, -RZ, RZ, 0, 0 ;  /* 0x00000000ff047431 */ /* 0x000fe200000001ff */
[----:B-1----:R-:W-:-:S04]  /*0f30*/  LOP3.LUT R169, R168, 0x1f, RZ, 0xc0, !PT ;  /* 0x0000001fa8a97812 */ /* 0x002fc800078ec0ff */
[-C--:B------:R-:W-:Y:S01]  /*0f40*/  LEA.HI.SX32 R168, R8, R169.reuse, 0x1d ;  /* 0x000000a908a87211 */ /* 0x080fe200078feaff */
[----:B------:R0:W-:Y:S01]  /*0f50*/  STL [R1+0x24], R169 ;  /* 0x000024a901007387 */ /* 0x0001e20000100800 */
[-C--:B------:R-:W-:Y:S02]  /*0f60*/  @P1 LEA.HI.SX32 R4, R9, R169.reuse, 0x1d ;  /* 0x000000a909041211 */ /* 0x080fe400078feaff */
[----:B------:R-:W-:Y:S02]  /*0f70*/  CS2R R8, SRZ ;  /* 0x0000000000087805 */ /* 0x000fe4000001ff00 */
[----:B------:R-:W-:Y:S01]  /*0f80*/  LEA.HI.SX32 R185, R2, R169, 0x1d ;  /* 0x000000a902b97211 */ /* 0x000fe200078feaff */
[----:B------:R0:W-:Y:S01]  /*0f90*/  STL [R1+0x34], R168 ;  /* 0x000034a801007387 */ /* 0x0001e20000100800 */
[----:B------:R-:W-:Y:S02]  /*0fa0*/  MOV R2, R168 ;  /* 0x000000a800027202 */ /* 0x000fe40000000f00 */
[----:B--2---:R-:W-:Y:S01]  /*0fb0*/  FSEL R3, R3, RZ, !P0 ;  /* 0x000000ff03037208 */ /* 0x004fe20004000000 */
[----:B0-----:R-:W-:Y:S06]  /*0fc0*/  @!P6 BRA `(.L_x_8876) ;  /* 0x0000000400cce947 */ /* 0x001fec0003800000 */
[----:B------:R-:W0:Y:S01]  /*0fd0*/  LDC.64 R16, c[0x0][0x3a8] ;  /* 0x0000ea00ff107b82 */ /* 0x000e220000000a00 */
[----:B------:R1:W-:Y:S07]  /*0fe0*/  STL [R1+0xd8], R6 ;  /* 0x0000d80601007387 */ /* 0x0003ee0000100800 */
[----:B------:R-:W2:Y:S01]  /*0ff0*/  LDC.64 R12, c[0x0][0x428] ;  /* 0x00010a00ff0c7b82 */ /* 0x000ea20000000a00 */
[----:B------:R-:W-:Y:S01]  /*1000*/  ISETP.NE.U32.AND P0, PT, RZ, UR10, PT ;  /* 0x0000000aff007c0c */ /* 0x000fe2000bf05070 */
[----:B-1----:R-:W3:Y:S06]  /*1010*/  LDL.LU R6, [R1+0x48] ;  /* 0x0000480001067983 */ /* 0x002eec0000300800 */
[----:B------:R-:W1:Y:S01]  /*1020*/  LDC.64 R168, c[0x0][0x3b0] ;  /* 0x0000ec00ffa87b82 */ /* 0x000e620000000a00 */
[----:B0-----:R-:W-:-:S04]  /*1030*/  IMAD.WIDE.U32 R16, R2, 0x20, R16 ;  /* 0x0000002002107825 */ /* 0x001fc800078e0010 */
[----:B--2---:R-:W-:Y:S01]  /*1040*/  IMAD.WIDE.U32 R12, R185, 0x10, R12 ;  /* 0x00000010b90c7825 */ /* 0x004fe200078e000c */
[----:B------:R-:W2:Y:S01]  /*1050*/  LDG.E.128 R8, desc[UR6][R16.64] ;  /* 0x0000000610087981 */ /* 0x000ea2000c1e1d00 */
[----:B------:R-:W-:-:S03]  /*1060*/  ISETP.NE.AND.EX P0, PT, RZ, UR11, PT, P0 ;  /* 0x0000000bff007c0c */ /* 0x000fc6000bf05300 */
[----:B------:R-:W4:Y:S04]  /*1070*/  LDL.LU R179, [R1+0x3c] ;  /* 0x00003c0001b37983 */ /* 0x000f280000300800 */
[----:B------:R-:W3:Y:S04]  /*1080*/  LDG.E.128 R12, desc[UR6][R12.64] ;  /* 0x000000060c0c7981 */ /* 0x000ee8000c1e1d00 */
[----:B------:R-:W4:Y:S02]  /*1090*/  LDG.E.128 R16, desc[UR6][R16.64+0x10] ;  /* 0x0000100610107981 */ /* 0x000f24000c1e1d00 */
[----:B------:R-:W0:Y:S02]  /*10a0*/  @P0 LDC.64 R20, c[0x0][0x438] ;  /* 0x00010e00ff140b82 */ /* 0x000e240000000a00 */
[----:B------:R-:W4:Y:S04]  /*10b0*/  LDL R178, [R1+0xbc] ;  /* 0x0000bc0001b27983 */ /* 0x000f280000100800 */
[----:B------:R-:W4:Y:S04]  /*10c0*/  LDL.LU R177, [R1+0x44] ;  /* 0x0000440001b17983 */ /* 0x000f280000300800 */
[----:B------:R-:W4:Y:S01]  /*10d0*/  LDL R176, [R1+0xc4] ;  /* 0x0000c40001b07983 */ /* 0x000f220000100800 */
[----:B0-----:R-:W-:-:S05]  /*10e0*/  @P0 IMAD.WIDE.U32 R20, R2, 0x20, R20 ;  /* 0x0000002002140825 */ /* 0x001fca00078e0014 */
[----:B------:R-:W5:Y:S04]  /*10f0*/  @P0 LDG.E.128 R132, desc[UR6][R20.64] ;  /* 0x0000000614840981 */ /* 0x000f68000c1e1d00 */
[----:B------:R1:W5:Y:S02]  /*1100*/  @P0 LDG.E.128 R136, desc[UR6][R20.64+0x10] ;  /* 0x0000100614880981 */ /* 0x000364000c1e1d00 */
[----:B-1----:R-:W-:-:S05]  /*1110*/  IMAD.WIDE.U32 R20, R4, 0x8, R168 ;  /* 0x0000000804147825 */ /* 0x002fca00078e00a8 */
[----:B------:R0:W5:Y:S01]  /*1120*/  LDG.E.64 R188, desc[UR6][R20.64] ;  /* 0x0000000614bc7981 */ /* 0x000162000c1e1b00 */
[C---:B--2---:R-:W-:Y:S01]  /*1130*/  FADD.FTZ R169, -R3.reuse, R9 ;  /* 0x0000000903a97221 */ /* 0x044fe20000010100 */
[C---:B------:R-:W-:Y:S01]  /*1140*/  FADD.FTZ R168, -R3.reuse, R10 ;  /* 0x0000000a03a87221 */ /* 0x040fe20000010100 */
[C---:B------:R-:W-:Y:S01]  /*1150*/  FADD.FTZ R22, -R3.reuse, R11 ;  /* 0x0000000b03167221 */ /* 0x040fe20000010100 */
[----:B------:R-:W-:Y:S01]  /*1160*/  FADD.FTZ R0, -R3, R8 ;  /* 0x0000000803007221 */ /* 0x000fe20000010100 */
[C---:B-----5:R-:W-:Y:S01]  /*1170*/  FMUL.FTZ R10, R5.reuse, R169 ;  /* 0x000000a9050a7220 */ /* 0x060fe20000410000 */
[----:B------:R-:W-:Y:S01]  /*1180*/  FMUL.FTZ R11, R5, R168 ;  /* 0x000000a8050b7220 */ /* 0x000fe20000410000 */
[----:B------:R-:W2:Y:S01]  /*1190*/  LDL R169, [R1+0xd4] ;  /* 0x0000d40001a97983 */ /* 0x000ea20000100800 */
[C---:B---3--:R-:W-:Y:S02]  /*11a0*/  PRMT R173, R15.reuse, 0x7632, R173 ;  /* 0x000076320fad7816 */ /* 0x048fe400000000ad */
[----:B------:R-:W-:Y:S01]  /*11b0*/  SHF.L.U32 R9, R15, 0x10, RZ ;  /* 0x000000100f097819 */ /* 0x000fe200000006ff */
[----:B----4-:R-:W-:Y:S01]  /*11c0*/  FADD.FTZ R15, -R3, R16 ;  /* 0x00000010030f7221 */ /* 0x010fe20000010100 */
[----:B------:R-:W-:Y:S01]  /*11d0*/  PRMT R171, R13, 0x7632, R171 ;  /* 0x000076320dab7816 */ /* 0x000fe200000000ab */
[----:B------:R-:W-:Y:S01]  /*11e0*/  FADD.FTZ R174, -R3, R17 ;  /* 0x0000001103ae7221 */ /* 0x000fe20000010100 */
[----:B0-----:R-:W-:Y:S01]  /*11f0*/  SHF.L.U32 R21, R13, 0x10, RZ ;  /* 0x000000100d157819 */ /* 0x001fe200000006ff */
[----:B------:R-:W-:Y:S01]  /*1200*/  FADD.FTZ R16, -R3, R18 ;  /* 0x0000001203107221 */ /* 0x000fe20000010100 */
[C---:B------:R-:W-:Y:S01]  /*1210*/  PRMT R172, R14.reuse, 0x7632, R172 ;  /* 0x000076320eac7816 */ /* 0x040fe200000000ac */
[----:B------:R-:W3:Y:S01]  /*1220*/  LDL R13, [R1+0xc8] ;  /* 0x0000c800010d7983 */ /* 0x000ee20000100800 */
[----:B------:R-:W-:-:S02]  /*1230*/  SHF.L.U32 R8, R14, 0x10, RZ ;  /* 0x000000100e087819 */ /* 0x000fc400000006ff */
[C---:B------:R-:W-:Y:S01]  /*1240*/  PRMT R170, R12.reuse, 0x7632, R170 ;  /* 0x000076320caa7816 */ /* 0x040fe200000000aa */
[----:B------:R-:W4:Y:S01]  /*1250*/  LDL R14, [R1+0xd0] ;  /* 0x0000d000010e7983 */ /* 0x000f220000100800 */
[----:B------:R-:W-:Y:S01]  /*1260*/  SHF.L.U32 R20, R12, 0x10, RZ ;  /* 0x000000100c147819 */ /* 0x000fe200000006ff */
[C---:B------:R-:W-:Y:S02]  /*1270*/  FMUL.FTZ R12, R5.reuse, R22 ;  /* 0x00000016050c7220 */ /* 0x040fe40000410000 */
[----:B------:R-:W2:Y:S04]  /*1280*/  LDL R17, [R1+0xb8] ;  /* 0x0000b80001117983 */ /* 0x000ea80000100800 */
[----:B------:R-:W2:Y:S04]  /*1290*/  LDL R18, [R1+0xc0] ;  /* 0x0000c00001127983 */ /* 0x000ea80000100800 */
[----:B------:R-:W2:Y:S04]  /*12a0*/  LDL.LU R168, [R1+0x54] ;  /* 0x0000540001a87983 */ /* 0x000ea80000300800 */
[----:B------:R-:W2:Y:S01]  /*12b0*/  LDL.LU R22, [R1+0x50] ;  /* 0x0000500001167983 */ /* 0x000ea20000300800 */
[----:B------:R-:W-:Y:S01]  /*12c0*/  FMUL.FTZ R0, R5, R0 ;  /* 0x0000000005007220 */ /* 0x000fe20000410000 */
[----:B------:R-:W-:-:S03]  /*12d0*/  FADD.FTZ R175, -R3, R19 ;  /* 0x0000001303af7221 */ /* 0x000fc60000010100 */
[----:B------:R-:W-:Y:S01]  /*12e0*/  FFMA.FTZ R6, R0, R20, R6 ;  /* 0x0000001400067223 */ /* 0x000fe20000010006 */
[----:B------:R-:W-:Y:S01]  /*12f0*/  SHF.L.U32 R19, R170, 0x10, RZ ;  /* 0x00000010aa137819 */ /* 0x000fe200000006ff */
[----:B------:R-:W-:Y:S01]  /*1300*/  FADD.FTZ R228, R228, R20 ;  /* 0x00000014e4e47221 */ /* 0x000fe20000010000 */
[----:B------:R-:W2:Y:S01]  /*1310*/  LDL R170, [R1+0xcc] ;  /* 0x0000cc0001aa7983 */ /* 0x000ea20000100800 */
[----:B------:R-:W-:-:S03]  /*1320*/  FADD.FTZ R230, R230, R21 ;  /* 0x00000015e6e67221 */ /* 0x000fc60000010000 */
[----:B------:R0:W-:Y:S04]  /*1330*/  STL [R1+0x48], R6 ;  /* 0x0000480601007387 */ /* 0x0001e80000100800 */
[----:B0-----:R0:W5:Y:S01]  /*1340*/  LDL.LU R6, [R1+0xd8] ;  /* 0x0000d80001067983 */ /* 0x0011620000300800 */
[----:B---3--:R-:W-:Y:S01]  /*1350*/  FMUL.FTZ R13, R13, R20 ;  /* 0x000000140d0d7220 */ /* 0x008fe20000410000 */
[----:B------:R-:W-:Y:S02]  /*1360*/  SHF.L.U32 R20, R171, 0x10, RZ ;  /* 0x00000010ab147819 */ /* 0x000fe400000006ff */
[----:B------:R-:W3:Y:S01]  /*1370*/  LDL.LU R171, [R1+0x4c] ;  /* 0x00004c0001ab7983 */ /* 0x000ee20000300800 */
[-C--:B----4-:R-:W-:Y:S01]  /*1380*/  FMUL.FTZ R14, R14, R21.reuse ;  /* 0x000000150e0e7220 */ /* 0x090fe20000410000 */
[----:B--2---:R-:W-:-:S02]  /*1390*/  FFMA.FTZ R22, R11, R21, R22 ;  /* 0x000000150b167223 */ /* 0x004fc40000010016 */
[----:B------:R-:W2:Y:S04]  /*13a0*/  LDL.LU R21, [R1+0x40] ;  /* 0x0000400001157983 */ /* 0x000ea80000300800 */
[----:B------:R1:W-:Y:S02]  /*13b0*/  STL [R1+0x50], R22 ;  /* 0x0000501601007387 */ /* 0x0003e40000100800 */
[----:B-1----:R-:W-:Y:S02]  /*13c0*/  SHF.L.U32 R22, R172, 0x10, RZ ;  /* 0x00000010ac167819 */ /* 0x002fe400000006ff */
[----:B------:R-:W4:Y:S01]  /*13d0*/  LDL.LU R172, [R1+0x38] ;  /* 0x0000380001ac7983 */ /* 0x000f220000300800 */
[C---:B------:R-:W-:Y:S01]  /*13e0*/  FMUL.FTZ R15, R5.reuse, R15 ;  /* 0x0000000f050f7220 */ /* 0x040fe20000410000 */
[----:B------:R-:W-:Y:S01]  /*13f0*/  FMUL.FTZ R16, R5, R16 ;  /* 0x0000001005107220 */ /* 0x000fe20000410000 */
[----:B------:R-:W-:Y:S01]  /*1400*/  FADD.FTZ R78, R78, R9 ;  /* 0x000000094e4e7221 */ /* 0x000fe20000010000 */
[----:B------:R-:W-:Y:S01]  /*1410*/  FMUL.FTZ R18, R18, R9 ;  /* 0x0000000912127220 */ /* 0x000fe20000410000 */
[----:B------:R-:W-:Y:S01]  /*1420*/  FADD.FTZ R229, R229, R19 ;  /* 0x00000013e5e57221 */ /* 0x000fe20000010000 */
[----:B------:R-:W-:Y:S01]  /*1430*/  FFMA.FTZ R168, R12, R20, R168 ;  /* 0x000000140ca87223 */ /* 0x000fe200000100a8 */
[----:B------:R-:W-:Y:S01]  /*1440*/  FADD.FTZ R76, R76, R8 ;  /* 0x000000084c4c7221 */ /* 0x000fe20000010000 */
[----:B------:R-:W-:Y:S01]  /*1450*/  FMUL.FTZ R17, R17, R8 ;  /* 0x0000000811117220 */ /* 0x000fe20000410000 */
[----:B------:R-:W-:Y:S01]  /*1460*/  FADD.FTZ R231, R231, R20 ;  /* 0x00000014e7e77221 */ /* 0x000fe20000010000 */
[----:B------:R-:W-:Y:S01]  /*1470*/  FMUL.FTZ R20, R169, R20 ;  /* 0x00000014a9147220 */ /* 0x000fe20000410000 */
[----:B------:R-:W-:Y:S01]  /*1480*/  FMUL.FTZ R169, R5, R175 ;  /* 0x000000af05a97220 */ /* 0x000fe20000410000 */
[----:B------:R-:W-:Y:S01]  /*1490*/  FADD.FTZ R77, R77, R22 ;  /* 0x000000164d4d7221 */ /* 0x000fe20000010000 */
[----:B------:R-:W-:-:S02]  /*14a0*/  IADD3 R185, PT, PT, R185, 0x20, RZ ;  /* 0x00000020b9b97810 */ /* 0x000fc40007ffe0ff */
[----:B------:R-:W-:Y:S02]  /*14b0*/  IADD3 R4, PT, PT, R4, 0x20, RZ ;  /* 0x0000002004047810 */ /* 0x000fe40007ffe0ff */
[----:B------:R-:W-:Y:S01]  /*14c0*/  IADD3 R2, PT, PT, R2, 0x20, RZ ;  /* 0x0000002002027810 */ /* 0x000fe20007ffe0ff */
[-C--:B---3--:R-:W-:Y:S01]  /*14d0*/  FFMA.FTZ R171, R10, R19.reuse, R171 ;  /* 0x000000130aab7223 */ /* 0x088fe200000100ab */
[----:B------:R-:W-:Y:S01]  /*14e0*/  FMUL.FTZ R19, R170, R19 ;  /* 0x00000013aa137220 */ /* 0x000fe20000410000 */
[----:B--2---:R-:W-:Y:S01]  /*14f0*/  FFMA.FTZ R21, R16, R9, R21 ;  /* 0x0000000910157223 */ /* 0x004fe20000010015 */
[----:B------:R-:W-:-:S04]  /*1500*/  FADD.FTZ R9, RZ, R13 ;  /* 0x0000000dff097221 */ /* 0x000fc80000010000 */
[----:B------:R-:W-:Y:S01]  /*1510*/  FADD.FTZ R9, R9, R19 ;  /* 0x0000001309097221 */ /* 0x000fe20000010000 */
[----:B----4-:R-:W-:-:S05]  /*1520*/  FFMA.FTZ R172, R15, R8, R172 ;  /* 0x000000080fac7223 */ /* 0x010fca00000100ac */
[----:B------:R-:W-:Y:S04]  /*1530*/  STL [R1+0x38], R172 ;  /* 0x000038ac01007387 */ /* 0x000fe80000100800 */
[----:B------:R1:W-:Y:S04]  /*1540*/  STL [R1+0x40], R21 ;  /* 0x0000401501007387 */ /* 0x0003e80000100800 */
[----:B------:R-:W-:Y:S01]  /*1550*/  STL [R1+0x4c], R171 ;  /* 0x00004cab01007387 */ /* 0x000fe20000100800 */
[----:B-1----:R-:W-:-:S03]  /*1560*/  FFMA.FTZ R21, R0, R13, RZ ;  /* 0x0000000d00157223 */ /* 0x002fc600000100ff */
[----:B------:R1:W-:Y:S01]  /*1570*/  STL [R1+0x54], R168 ;  /* 0x000054a801007387 */ /* 0x0003e20000100800 */
[----:B------:R-:W-:Y:S01]  /*1580*/  FFMA.FTZ R21, R10, R19, R21 ;  /* 0x000000130a157223 */ /* 0x000fe20000010015 */
[----:B------:R-:W-:Y:S01]  /*1590*/  SHF.L.U32 R8, R173, 0x10, RZ ;  /* 0x00000010ad087819 */ /* 0x000fe200000006ff */
[----:B-1----:R-:W-:Y:S02]  /*15a0*/  FADD.FTZ R168, R9, R14 ;  /* 0x0000000e09a87221 */ /* 0x002fe40000010000 */
[----:B------:R-:W-:Y:S01]  /*15b0*/  FFMA.FTZ R9, R11, R14, R21 ;  /* 0x0000000e0b097223 */ /* 0x000fe20000010015 */
[----:B------:R-:W-:Y:S01]  /*15c0*/  FMUL.FTZ R21, R5, R174 ;  /* 0x000000ae05157220 */ /* 0x000fe20000410000 */
[----:B------:R-:W-:-:S03]  /*15d0*/  FFMA.FTZ R177, R169, R8, R177 ;  /* 0x00000008a9b17223 */ /* 0x000fc600000100b1 */
[----:B------:R-:W-:Y:S01]  /*15e0*/  FFMA.FTZ R179, R21, R22, R179 ;  /* 0x0000001615b37223 */ /* 0x000fe200000100b3 */
[----:B------:R-:W-:-:S04]  /*15f0*/  FMUL.FTZ R170, R176, R8 ;  /* 0x00000008b0aa7220 */ /* 0x000fc80000410000 */
[----:B------:R0:W-:Y:S04]  /*1600*/  STL [R1+0x3c], R179 ;  /* 0x00003cb301007387 */ /* 0x0001e80000100800 */
[----:B------:R0:W-:Y:S04]  /*1610*/  STL [R1+0x10], R169 ;  /* 0x000010a901007387 */ /* 0x0001e80000100800 */
[----:B------:R0:W-:Y:S04]  /*1620*/  STL [R1+0x44], R177 ;  /* 0x000044b101007387 */ /* 0x0001e80000100800 */
[----:B------:R0:W-:Y:S01]  /*1630*/  STL [R1+0x20], R170 ;  /* 0x000020aa01007387 */ /* 0x0001e20000100800 */
[----:B------:R-:W-:Y:S01]  /*1640*/  FADD.FTZ R168, R168, R20 ;  /* 0x00000014a8a87221 */ /* 0x000fe20000010000 */
[----:B------:R-:W-:Y:S01]  /*1650*/  FFMA.FTZ R9, R12, R20, R9 ;  /* 0x000000140c097223 */ /* 0x000fe20000010009 */
[----:B------:R-:W-:-:S02]  /*1660*/  FMUL.FTZ R22, R178, R22 ;  /* 0x00000016b2167220 */ /* 0x000fc40000410000 */
[----:B------:R-:W-:Y:S01]  /*1670*/  FADD.FTZ R168, R168, R17 ;  /* 0x00000011a8a87221 */ /* 0x000fe20000010000 */
[----:B------:R-:W-:-:S03]  /*1680*/  FFMA.FTZ R9, R15, R17, R9 ;  /* 0x000000110f097223 */ /* 0x000fc60000010009 */
[----:B------:R-:W-:Y:S01]  /*1690*/  FADD.FTZ R168, R168, R22 ;  /* 0x00000016a8a87221 */ /* 0x000fe20000010000 */
[----:B------:R-:W-:Y:S01]  /*16a0*/  FFMA.FTZ R9, R21, R22, R9 ;  /* 0x0000001615097223 */ /* 0x000fe20000010009 */
[----:B------:R-:W-:Y:S02]  /*16b0*/  FADD.FTZ R79, R79, R8 ;  /* 0x000000084f4f7221 */ /* 0x000fe40000010000 */
[----:B------:R-:W-:Y:S01]  /*16c0*/  FADD.FTZ R8, R168, R18 ;  /* 0x00000012a8087221 */ /* 0x000fe20000010000 */
[----:B------:R-:W-:-:S03]  /*16d0*/  FFMA.FTZ R9, R16, R18, R9 ;  /* 0x0000001210097223 */ /* 0x000fc60000010009 */
[----:B------:R-:W-:Y:S01]  /*16e0*/  FADD.FTZ R8, R8, R170 ;  /* 0x000000aa08087221 */ /* 0x000fe20000010000 */
[----:B0-----:R-:W-:-:S07]  /*16f0*/  FFMA.FTZ R9, R169, R170, R9 ;  /* 0x000000aaa9097223 */ /* 0x001fce0000010009 */
.L_x_8876:
[----:B------:R-:W-:Y:S05]  /*1700*/  BSYNC.RECONVERGENT B2 ;  /* 0x0000000000027941 */ /* 0x000fea0003800200 */
.L_x_8875:
[----:B------:R-:W-:Y:S04]  /*1710*/  BSSY.RECONVERGENT B2, `(.L_x_8877) ;  /* 0x000006a000027945 */ /* 0x000fe80003800200 */
[----:B------:R-:W-:Y:S05]  /*1720*/  @!P5 BRA `(.L_x_8878) ;  /* 0x0000000400a0d947 */ /* 0x000fea0003800000 */
[----:B------:R-:W0:Y:S01]  /*1730*/  LDC.64 R168, c[0x0][0x428] ;  /* 0x00010a00ffa87b82 */ /* 0x000e220000000a00 */
[----:B------:R-:W-:Y:S01]  /*1740*/  ISETP.NE.U32.AND P0, PT, RZ, UR10, PT ;  /* 0x0000000aff007c0c */ /* 0x000fe2000bf05070 */
[----:B------:R-:W2:Y:S04]  /*1750*/  LDL R180, [R1+0xa8] ;  /* 0x0000a80001b47983 */ /* 0x000ea80000100800 */
[----:B------:R-:W3:Y:S02]  /*1760*/  LDL R181, [R1+0xb0] ;  /* 0x0000b00001b57983 */ /* 0x000ee40000100800 */
[----:B------:R-:W1:Y:S02]  /*1770*/  LDC.64 R172, c[0x0][0x3a8] ;  /* 0x0000ea00ffac7b82 */ /* 0x000e640000000a00 */
[----:B------:R-:W4:Y:S06]  /*1780*/  LDL R182, [R1+0x98] ;  /* 0x0000980001b67983 */ /* 0x000f2c0000100800 */
[----:B------:R-:W1:Y:S01]  /*1790*/  LDC.64 R178, c[0x0][0x3b0] ;  /* 0x0000ec00ffb27b82 */ /* 0x000e620000000a00 */
[----:B0-----:R-:W-:Y:S01]  /*17a0*/  IMAD.WIDE.U32 R168, R185, 0x10, R168 ;  /* 0x00000010b9a87825 */ /* 0x001fe200078e00a8 */
[----:B------:R-:W-:Y:S01]  /*17b0*/  ISETP.NE.AND.EX P0, PT, RZ, UR11, PT, P0 ;  /* 0x0000000bff007c0c */ /* 0x000fe2000bf05300 */
[----:B------:R-:W3:Y:S04]  /*17c0*/  LDL.LU R184, [R1+0x4] ;  /* 0x0000040001b87983 */ /* 0x000ee80000300800 */
[----:B------:R-:W2:Y:S01]  /*17d0*/  LDG.E.128 R168, desc[UR6][R168.64] ;  /* 0x00000006a8a87981 */ /* 0x000ea2000c1e1d00 */
[----:B-1----:R-:W-:-:S03]  /*17e0*/  IMAD.WIDE.U32 R172, R2, 0x20, R172 ;  /* 0x0000002002ac7825 */ /* 0x002fc600078e00ac */
[----:B------:R-:W4:Y:S04]  /*17f0*/  LDL R194, [R1+0xac] ;  /* 0x0000ac0001c27983 */ /* 0x000f280000100800 */
[----:B------:R-:W0:Y:S01]  /*1800*/  @P0 LDC.64 R176, c[0x0][0x438] ;  /* 0x00010e00ffb00b82 */ /* 0x000e220000000a00 */
[----:B------:R-:W3:Y:S04]  /*1810*/  LDG.E.128 R24, desc[UR6][R172.64] ;  /* 0x00000006ac187981 */ /* 0x000ee8000c1e1d00 */
[----:B------:R-:W4:Y:S04]  /*1820*/  LDL R195, [R1+0xa0] ;  /* 0x0000a00001c37983 */ /* 0x000f280000100800 */
[----:B------:R-:W4:Y:S04]  /*1830*/  LDL.LU R196, [R1+0xc] ;  /* 0x00000c0001c47983 */ /* 0x000f280000300800 */
[----:B------:R-:W4:Y:S04]  /*1840*/  LDL R197, [R1+0xb4] ;  /* 0x0000b40001c57983 */ /* 0x000f280000100800 */
[----:B------:R-:W4:Y:S04]  /*1850*/  LDL R252, [R1+0x9c] ;  /* 0x00009c0001fc7983 */ /* 0x000f280000100800 */
[----:B------:R-:W4:Y:S01]  /*1860*/  LDG.E.128 R172, desc[UR6][R172.64+0x10] ;  /* 0x00001006acac7981 */ /* 0x000f22000c1e1d00 */
[----:B0-----:R-:W-:-:S05]  /*1870*/  @P0 IMAD.WIDE.U32 R176, R2, 0x20, R176 ;  /* 0x0000002002b00825 */ /* 0x001fca00078e00b0 */
[----:B------:R-:W5:Y:S04]  /*1880*/  @P0 LDG.E.128 R140, desc[UR6][R176.64] ;  /* 0x00000006b08c0981 */ /* 0x000f68000c1e1d00 */
[----:B------:R0:W5:Y:S02]  /*1890*/  @P0 LDG.E.128 R144, desc[UR6][R176.64+0x10] ;  /* 0x00001006b0900981 */ /* 0x000164000c1e1d00 */
[----:B0-----:R-:W-:-:S05]  /*18a0*/  IMAD.WIDE.U32 R176, R4, 0x8, R178 ;  /* 0x0000000804b07825 */ /* 0x001fca00078e00b2 */
[----:B------:R0:W5:Y:S01]  /*18b0*/  LDG.E.64 R186, desc[UR6][R176.64] ;  /* 0x00000006b0ba7981 */ /* 0x000162000c1e1b00 */
[C---:B--2---:R-:W-:Y:S02]  /*18c0*/  PRMT R183, R171.reuse, 0x7632, R183 ;  /* 0x00007632abb77816 */ /* 0x044fe400000000b7 */
[----:B0-----:R-:W-:Y:S02]  /*18d0*/  SHF.L.U32 R176, R171, 0x10, RZ ;  /* 0x00000010abb07819 */ /* 0x001fe400000006ff */
[----:B------:R-:W2:Y:S01]  /*18e0*/  LDL.LU R171, [R1] ;  /* 0x0000000001ab7983 */ /* 0x000ea20000300800 */
[C---:B---3--:R-:W-:Y:S01]  /*18f0*/  FADD.FTZ R23, -R3.reuse, R24 ;  /* 0x0000001803177221 */ /* 0x048fe20000010100 */
[C---:B------:R-:W-:Y:S01]  /*1900*/  FADD.FTZ R24, -R3.reuse, R25 ;  /* 0x0000001903187221 */ /* 0x040fe20000010100 */
[C---:B------:R-:W-:Y:S01]  /*1910*/  FADD.FTZ R25, -R3.reuse, R26 ;  /* 0x0000001a03197221 */ /* 0x040fe20000010100 */
[----:B------:R-:W-:Y:S01]  /*1920*/  FADD.FTZ R26, -R3, R27 ;  /* 0x0000001b031a7221 */ /* 0x000fe20000010100 */
[C---:B------:R-:W-:Y:S01]  /*1930*/  SHF.L.U32 R27, R168.reuse, 0x10, RZ ;  /* 0x00000010a81b7819 */ /* 0x040fe200000006ff */
[----:B-----5:R-:W-:Y:S01]  /*1940*/  FMUL.FTZ R23, R5, R23 ;  /* 0x0000001705177220 */ /* 0x020fe20000410000 */
[----:B------:R-:W-:-:S02]  /*1950*/  PRMT R177, R168, 0x7632, R177 ;  /* 0x00007632a8b17816 */ /* 0x000fc400000000b1 */
[----:B------:R-:W-:Y:S01]  /*1960*/  PRMT R178, R169, 0x7632, R178 ;  /* 0x00007632a9b27816 */ /* 0x000fe200000000b2 */
[----:B----4-:R-:W-:Y:S01]  /*1970*/  FADD.FTZ R168, -R3, R172 ;  /* 0x000000ac03a87221 */ /* 0x010fe20000010100 */
[----:B------:R-:W-:Y:S02]  /*1980*/  SHF.L.U32 R172, R177, 0x10, RZ ;  /* 0x00000010b1ac7819 */ /* 0x000fe400000006ff */
[----:B------:R-:W3:Y:S01]  /*1990*/  LDL R177, [R1+0xa4] ;  /* 0x0000a40001b17983 */ /* 0x000ee20000100800 */
[----:B--2---:R-:W-:-:S05]  /*19a0*/  FFMA.FTZ R171, R23, R27, R171 ;  /* 0x0000001b17ab7223 */ /* 0x004fca00000100ab */
[----:B------:R0:W-:Y:S02]  /*19b0*/  STL [R1], R171 ;  /* 0x000000ab01007387 */ /* 0x0001e40000100800 */
[----:B0-----:R-:W-:Y:S02]  /*19c0*/  SHF.L.U32 R171, R178, 0x10, RZ ;  /* 0x00000010b2ab7819 */ /* 0x001fe400000006ff */
[----:B------:R-:W2:Y:S01]  /*19d0*/  LDL.LU R178, [R1+0x8] ;  /* 0x0000080001b27983 */ /* 0x000ea20000300800 */
[----:B------:R-:W-:Y:S01]  /*19e0*/  SHF.L.U32 R169, R169, 0x10, RZ ;  /* 0x00000010a9a97819 */ /* 0x000fe200000006ff */
[C---:B------:R-:W-:Y:S01]  /*19f0*/  FMUL.FTZ R25, R5.reuse, R25 ;  /* 0x0000001905197220 */ /* 0x040fe20000410000 */
[C---:B------:R-:W-:Y:S01]  /*1a00*/  FMUL.FTZ R24, R5.reuse, R24 ;  /* 0x0000001805187220 */ /* 0x040fe20000410000 */
[----:B------:R-:W-:Y:S01]  /*1a10*/  PRMT R179, R170, 0x7632, R179 ;  /* 0x00007632aab37816 */ /* 0x000fe200000000b3 */
[----:B------:R-:W-:Y:S01]  /*1a20*/  FADD.FTZ R80, R80, R27 ;  /* 0x0000001b50507221 */ /* 0x000fe20000010000 */
[----:B------:R-:W-:Y:S01]  /*1a30*/  SHF.L.U32 R170, R170, 0x10, RZ ;  /* 0x00000010aaaa7819 */ /* 0x000fe200000006ff */
[----:B------:R-:W-:Y:S01]  /*1a40*/  FMUL.FTZ R27, R180, R27 ;  /* 0x0000001bb41b7220 */ /* 0x000fe20000410000 */
[----:B------:R-:W-:Y:S01]  /*1a50*/  FFMA.FTZ R184, R24, R172, R184 ;  /* 0x000000ac18b87223 */ /* 0x000fe200000100b8 */
[C---:B------:R-:W-:Y:S01]  /*1a60*/  FMUL.FTZ R180, R5.reuse, R168 ;  /* 0x000000a805b47220 */ /* 0x040fe20000410000 */
[----:B------:R-:W-:Y:S01]  /*1a70*/  FMUL.FTZ R26, R5, R26 ;  /* 0x0000001a051a7220 */ /* 0x000fe20000410000 */
[----:B------:R-:W-:Y:S01]  /*1a80*/  FADD.FTZ R84, R84, R170 ;  /* 0x000000aa54547221 */ /* 0x000fe20000010000 */
[-C--:B------:R-:W-:Y:S01]  /*1a90*/  FMUL.FTZ R182, R182, R170.reuse ;  /* 0x000000aab6b67220 */ /* 0x080fe20000410000 */
[----:B------:R-:W-:Y:S01]  /*1aa0*/  FFMA.FTZ R248, R180, R170, R248 ;  /* 0x000000aab4f87223 */ /* 0x000fe200000100f8 */
[----:B------:R-:W-:Y:S01]  /*1ab0*/  SHF.L.U32 R168, R183, 0x10, RZ ;  /* 0x00000010b7a87819 */ /* 0x000fe200000006ff */
[----:B------:R-:W-:Y:S01]  /*1ac0*/  FADD.FTZ R170, R8, R27 ;  /* 0x0000001b08aa7221 */ /* 0x000fe20000010000 */
[----:B------:R-:W-:Y:S01]  /*1ad0*/  FFMA.FTZ R8, R23, R27, R9 ;  /* 0x0000001b17087223 */ /* 0x000fe20000010009 */
[----:B------:R-:W-:Y:S01]  /*1ae0*/  FFMA.FTZ R196, R26, R171, R196 ;  /* 0x000000ab1ac47223 */ /* 0x000fe200000100c4 */
[----:B------:R-:W-:Y:S01]  /*1af0*/  FMUL.FTZ R181, R181, R169 ;  /* 0x000000a9b5b57220 */ /* 0x000fe20000410000 */
[----:B------:R-:W-:Y:S01]  /*1b00*/  FADD.FTZ R82, R82, R169 ;  /* 0x000000a952527221 */ /* 0x000fe20000010000 */
[C---:B------:R-:W-:Y:S01]  /*1b10*/  FADD.FTZ R173, -R3.reuse, R173 ;  /* 0x000000ad03ad7221 */ /* 0x040fe20000010100 */
[C---:B------:R-:W-:Y:S01]  /*1b20*/  FADD.FTZ R174, -R3.reuse, R174 ;  /* 0x000000ae03ae7221 */ /* 0x040fe20000010100 */
[----:B------:R-:W-:-:S03]  /*1b30*/  FADD.FTZ R175, -R3, R175 ;  /* 0x000000af03af7221 */ /* 0x000fc60000010100 */
[----:B------:R-:W-:Y:S01]  /*1b40*/  FMUL.FTZ R183, R5, R174 ;  /* 0x000000ae05b77220 */ /* 0x000fe20000410000 */
[----:B------:R-:W-:Y:S01]  /*1b50*/  IADD3 R185, PT, PT, R185, 0x20, RZ ;  /* 0x00000020b9b97810 */ /* 0x000fe20007ffe0ff */
[----:B------:R-:W-:Y:S01]  /*1b60*/  FADD.FTZ R86, R86, R176 ;  /* 0x000000b056567221 */ /* 0x000fe20000010000 */
[----:B------:R-:W-:Y:S01]  /*1b70*/  FADD.FTZ R81, R81, R172 ;  /* 0x000000ac51517221 */ /* 0x000fe20000010000 */
[----:B------:R-:W-:Y:S01]  /*1b80*/  FFMA.FTZ R250, R183, R176, R250 ;  /* 0x000000b0b7fa7223 */ /* 0x000fe200000100fa */
[----:B------:R-:W-:Y:S01]  /*1b90*/  FADD.FTZ R83, R83, R171 ;  /* 0x000000ab53537221 */ /* 0x000fe20000010000 */
[----:B------:R-:W-:Y:S01]  /*1ba0*/  FADD.FTZ R87, R87, R168 ;  /* 0x000000a857577221 */ /* 0x000fe20000010000 */
[----:B------:R-:W-:Y:S02]  /*1bb0*/  IADD3 R4, PT, PT, R4, 0x20, RZ ;  /* 0x0000002004047810 */ /* 0x000fe40007ffe0ff */
[----:B------:R-:W-:Y:S01]  /*1bc0*/  IADD3 R2, PT, PT, R2, 0x20, RZ ;  /* 0x0000002002027810 */ /* 0x000fe20007ffe0ff */
[----:B--2---:R-:W-:-:S05]  /*1bd0*/  FFMA.FTZ R178, R25, R169, R178 ;  /* 0x000000a919b27223 */ /* 0x004fca00000100b2 */
[----:B------:R-:W-:Y:S04]  /*1be0*/  STL [R1+0x8], R178 ;  /* 0x000008b201007387 */ /* 0x000fe80000100800 */
[----:B------:R0:W-:Y:S02]  /*1bf0*/  STL [R1+0x4], R184 ;  /* 0x000004b801007387 */ /* 0x0001e40000100800 */
[----:B0-----:R-:W-:-:S04]  /*1c00*/  FMUL.FTZ R184, R194, R172 ;  /* 0x000000acc2b87220 */ /* 0x001fc80000410000 */
[----:B------:R-:W-:Y:S01]  /*1c10*/  FADD.FTZ R9, R170, R184 ;  /* 0x000000b8aa097221 */ /* 0x000fe20000010000 */
[----:B---3--:R-:W-:Y:S01]  /*1c20*/  FMUL.FTZ R170, R177, R168 ;  /* 0x000000a8b1aa7220 */ /* 0x008fe20000410000 */
[----:B------:R-:W-:Y:S01]  /*1c30*/  FFMA.FTZ R8, R24, R184, R8 ;  /* 0x000000b818087223 */ /* 0x000fe20000010008 */
[----:B------:R-:W-:Y:S01]  /*1c40*/  FMUL.FTZ R194, R195, R176 ;  /* 0x000000b0c3c27220 */ /* 0x000fe20000410000 */
[----:B------:R0:W-:Y:S01]  /*1c50*/  STL [R1+0xc], R196 ;  /* 0x00000cc401007387 */ /* 0x0001e20000100800 */
[----:B------:R-:W-:Y:S01]  /*1c60*/  FMUL.FTZ R195, R197, R171 ;  /* 0x000000abc5c37220 */ /* 0x000fe20000410000 */
[----:B------:R-:W-:Y:S01]  /*1c70*/  FADD.FTZ R9, R9, R181 ;  /* 0x000000b509097221 */ /* 0x000fe20000010000 */
[----:B------:R-:W-:Y:S01]  /*1c80*/  FFMA.FTZ R8, R25, R181, R8 ;  /* 0x000000b519087223 */ /* 0x000fe20000010008 */
[----:B------:R1:W-:Y:S01]  /*1c90*/  STL [R1+0x1c], R170 ;  /* 0x00001caa01007387 */ /* 0x0003e20000100800 */
[----:B------:R-:W-:Y:S01]  /*1ca0*/  SHF.L.U32 R169, R179, 0x10, RZ ;  /* 0x00000010b3a97819 */ /* 0x000fe200000006ff */
[----:B------:R-:W-:Y:S01]  /*1cb0*/  FADD.FTZ R9, R9, R195 ;  /* 0x000000c309097221 */ /* 0x000fe20000010000 */
[----:B------:R-:W-:Y:S01]  /*1cc0*/  FFMA.FTZ R8, R26, R195, R8 ;  /* 0x000000c31a087223 */ /* 0x000fe20000010008 */
[----:B0-----:R-:W-:-:S02]  /*1cd0*/  FMUL.FTZ R196, R5, R173 ;  /* 0x000000ad05c47220 */ /* 0x001fc40000410000 */
[-C--:B------:R-:W-:Y:S01]  /*1ce0*/  FMUL.FTZ R197, R252, R169.reuse ;  /* 0x000000a9fcc57220 */ /* 0x080fe20000410000 */
[----:B------:R-:W-:Y:S01]  /*1cf0*/  FADD.FTZ R9, R9, R182 ;  /* 0x000000b609097221 */ /* 0x000fe20000010000 */
[----:B------:R-:W-:Y:S01]  /*1d00*/  FFMA.FTZ R8, R180, R182, R8 ;  /* 0x000000b6b4087223 */ /* 0x000fe20000010008 */
[----:B------:R-:W-:Y:S01]  /*1d10*/  FADD.FTZ R85, R85, R169 ;  /* 0x000000a955557221 */ /* 0x000fe20000010000 */
[C---:B------:R-:W-:Y:S01]  /*1d20*/  FFMA.FTZ R249, R196.reuse, R169, R249 ;  /* 0x000000a9c4f97223 */ /* 0x040fe200000100f9 */
[----:B------:R-:W-:Y:S01]  /*1d30*/  FADD.FTZ R169, R9, R197 ;  /* 0x000000c509a97221 */ /* 0x000fe20000010000 */
[----:B------:R-:W-:Y:S01]  /*1d40*/  FFMA.FTZ R9, R196, R197, R8 ;  /* 0x000000c5c4097223 */ /* 0x000fe20000010008 */
[----:B------:R-:W-:Y:S02]  /*1d50*/  FMUL.FTZ R252, R5, R175 ;  /* 0x000000af05fc7220 */ /* 0x000fe40000410000 */
[----:B------:R-:W-:Y:S01]  /*1d60*/  FADD.FTZ R8, R169, R194 ;  /* 0x000000c2a9087221 */ /* 0x000fe20000010000 */
[----:B------:R-:W-:Y:S01]  /*1d70*/  FFMA.FTZ R9, R183, R194, R9 ;  /* 0x000000c2b7097223 */ /* 0x000fe20000010009 */
[----:B------:R-:W-:-:S02]  /*1d80*/  FFMA.FTZ R251, R252, R168, R251 ;  /* 0x000000a8fcfb7223 */ /* 0x000fc400000100fb */
[----:B------:R-:W-:Y:S01]  /*1d90*/  FADD.FTZ R8, R8, R170 ;  /* 0x000000aa08087221 */ /* 0x000fe20000010000 */
[----:B-1----:R-:W-:-:S07]  /*1da0*/  FFMA.FTZ R9, R252, R170, R9 ;  /* 0x000000aafc097223 */ /* 0x002fce0000010009 */
.L_x_8878:
[----:B------:R-:W-:Y:S05]  /*1db0*/  BSYNC.RECONVERGENT B2 ;  /* 0x0000000000027941 */ /* 0x000fea0003800200 */
.L_x_8877:
        /* <DEDUP_REMOVED lines=18> */
[----:B------:R-:W-:-:S13]  /*1ee0*/  ISETP.NE.AND.EX P0, PT, RZ, UR11, PT, P0 ;  /* 0x0000000bff007c0c */ /* 0x000fda000bf05300 */
[----:B------:R-:W0:Y:S02]  /*1ef0*/  @P0 LDC.64 R190, c[0x0][0x438] ;  /* 0x00010e00ffbe0b82 */ /* 0x000e240000000a00 */
[----:B0-----:R-:W-:-:S05]  /*1f00*/  @P0 IMAD.WIDE.U32 R190, R2, 0x20, R190 ;  /* 0x0000002002be0825 */ /* 0x001fca00078e00be */
[----:B------:R-:W5:Y:S04]  /*1f10*/  @P0 LDG.E.128 R148, desc[UR6][R190.64] ;  /* 0x00000006be940981 */ /* 0x000f68000c1e1d00 */
[----:B------:R0:W5:Y:S02]  /*1f20*/  @P0 LDG.E.128 R152, desc[UR6][R190.64+0x10] ;  /* 0x00001006be980981 */ /* 0x000164000c1e1d00 */
[----:B0-----:R-:W-:-:S06]  /*1f30*/  IMAD.WIDE.U32 R190, R4, 0x8, R198 ;  /* 0x0000000804be7825 */ /* 0x001fcc00078e00c6 */
[----:B------:R-:W5:Y:S01]  /*1f40*/  LDG.E.64 R190, desc[UR6][R190.64] ;  /* 0x00000006bebe7981 */ /* 0x000f62000c1e1b00 */
[C---:B--2---:R-:W-:Y:S01]  /*1f50*/  FADD.FTZ R200, -R3.reuse, R170 ;  /* 0x000000aa03c87221 */ /* 0x044fe20000010100 */
[C---:B---3--:R-:W-:Y:S02]  /*1f60*/  PRMT R202, R172.reuse, 0x7632, R202 ;  /* 0x00007632acca7816 */ /* 0x048fe400000000ca */
[----:B------:R-:W-:Y:S01]  /*1f70*/  SHF.L.U32 R170, R172, 0x10, RZ ;  /* 0x00000010acaa7819 */ /* 0x000fe200000006ff */
[C---:B----4-:R-:W-:Y:S02]  /*1f80*/  FADD.FTZ R172, -R3.reuse, R176 ;  /* 0x000000b003ac7221 */ /* 0x050fe40000010100 */
[----:B------:R-:W2:Y:S01]  /*1f90*/  LDL R176, [R1+0x84] ;  /* 0x0000840001b07983 */ /* 0x000ea20000100800 */
[C---:B------:R-:W-:Y:S01]  /*1fa0*/  FADD.FTZ R198, -R3.reuse, R168 ;  /* 0x000000a803c67221 */ /* 0x040fe20000010100 */
[----:B------:R-:W-:Y:S01]  /*1fb0*/  FADD.FTZ R171, -R3, R171 ;  /* 0x000000ab03ab7221 */ /* 0x000fe20000010100 */
[----:B------:R-:W-:-:S02]  /*1fc0*/  PRMT R203, R173, 0x7632, R203 ;  /* 0x00007632adcb7816 */ /* 0x000fc400000000cb */
[----:B-----5:R-:W-:Y:S01]  /*1fd0*/  FMUL.FTZ R198, R5, R198 ;  /* 0x000000c605c67220 */ /* 0x020fe20000410000 */
[----:B------:R-:W-:Y:S01]  /*1fe0*/  FADD.FTZ R199, -R3, R169 ;  /* 0x000000a903c77221 */ /* 0x000fe20000010100 */
[----:B------:R-:W-:Y:S01]  /*1ff0*/  FMUL.FTZ R201, R5, R171 ;  /* 0x000000ab05c97220 */ /* 0x000fe20000410000 */
[----:B------:R-:W-:Y:S01]  /*2000*/  SHF.L.U32 R169, R173, 0x10, RZ ;  /* 0x00000010ada97819 */ /* 0x000fe200000006ff */
[----:B------:R-:W-:Y:S01]  /*2010*/  FMUL.FTZ R200, R5, R200 ;  /* 0x000000c805c87220 */ /* 0x000fe20000410000 */
[----:B------:R-:W-:Y:S01]  /*2020*/  SHF.L.U32 R171, R202, 0x10, RZ ;  /* 0x00000010caab7819 */ /* 0x000fe200000006ff */
[----:B------:R-:W-:Y:S01]  /*2030*/  FADD.FTZ R88, R88, R170 ;  /* 0x000000aa58587221 */ /* 0x000fe20000010000 */
[-C--:B------:R-:W-:Y:S01]  /*2040*/  FFMA.FTZ R244, R198, R170.reuse, R244 ;  /* 0x000000aac6f47223 */ /* 0x080fe200000100f4 */
[----:B------:R-:W-:Y:S01]  /*2050*/  FMUL.FTZ R202, R206, R170 ;  /* 0x000000aaceca7220 */ /* 0x000fe20000410000 */
[C---:B------:R-:W-:Y:S02]  /*2060*/  PRMT R205, R174.reuse, 0x7632, R205 ;  /* 0x00007632aecd7816 */ /* 0x040fe400000000cd */
[----:B------:R-:W-:-:S02]  /*2070*/  SHF.L.U32 R168, R174, 0x10, RZ ;  /* 0x00000010aea87819 */ /* 0x000fc400000006ff */
[----:B------:R-:W-:Y:S01]  /*2080*/  SHF.L.U32 R170, R203, 0x10, RZ ;  /* 0x00000010cbaa7819 */ /* 0x000fe200000006ff */
[----:B------:R-:W-:Y:S01]  /*2090*/  FMUL.FTZ R203, R5, R172 ;  /* 0x000000ac05cb7220 */ /* 0x000fe20000410000 */
[----:B------:R-:W-:Y:S01]  /*20a0*/  PRMT R174, R175, 0x7632, R174 ;  /* 0x00007632afae7816 */ /* 0x000fe200000000ae */
[----:B------:R-:W-:Y:S01]  /*20b0*/  FADD.FTZ R90, R90, R169 ;  /* 0x000000a95a5a7221 */ /* 0x000fe20000010000 */
[-C--:B------:R-:W-:Y:S01]  /*20c0*/  FFMA.FTZ R246, R200, R169.reuse, R246 ;  /* 0x000000a9c8f67223 */ /* 0x080fe200000100f6 */
[----:B------:R-:W-:Y:S01]  /*20d0*/  FMUL.FTZ R204, R207, R169 ;  /* 0x000000a9cfcc7220 */ /* 0x000fe20000410000 */
[----:B------:R-:W-:Y:S01]  /*20e0*/  SHF.L.U32 R169, R205, 0x10, RZ ;  /* 0x00000010cda97819 */ /* 0x000fe200000006ff */
[----:B------:R-:W-:Y:S01]  /*20f0*/  FADD.FTZ R92, R92, R168 ;  /* 0x000000a85c5c7221 */ /* 0x000fe20000010000 */
[-C--:B------:R-:W-:Y:S01]  /*2100*/  FFMA.FTZ R240, R203, R168.reuse, R240 ;  /* 0x000000a8cbf07223 */ /* 0x080fe200000100f0 */
[----:B------:R-:W-:Y:S01]  /*2110*/  FMUL.FTZ R205, R208, R168 ;  /* 0x000000a8d0cd7220 */ /* 0x000fe20000410000 */
[----:B------:R-:W-:Y:S01]  /*2120*/  SHF.L.U32 R168, R174, 0x10, RZ ;  /* 0x00000010aea87819 */ /* 0x000fe200000006ff */
[----:B------:R-:W-:Y:S01]  /*2130*/  FADD.FTZ R172, R8, R202 ;  /* 0x000000ca08ac7221 */ /* 0x000fe20000010000 */
[----:B------:R-:W-:Y:S01]  /*2140*/  FMUL.FTZ R207, R209, R171 ;  /* 0x000000abd1cf7220 */ /* 0x000fe20000410000 */
[----:B------:R-:W-:Y:S01]  /*2150*/  FMUL.FTZ R199, R5, R199 ;  /* 0x000000c705c77220 */ /* 0x000fe20000410000 */
[----:B------:R-:W-:Y:S01]  /*2160*/  FFMA.FTZ R8, R198, R202, R9 ;  /* 0x000000cac6087223 */ /* 0x000fe20000010009 */
[-C--:B------:R-:W-:Y:S01]  /*2170*/  FFMA.FTZ R247, R201, R170.reuse, R247 ;  /* 0x000000aac9f77223 */ /* 0x080fe200000100f7 */
[----:B------:R-:W-:Y:S01]  /*2180*/  FADD.FTZ R91, R91, R170 ;  /* 0x000000aa5b5b7221 */ /* 0x000fe20000010000 */
[----:B------:R-:W-:Y:S01]  /*2190*/  FMUL.FTZ R209, R211, R170 ;  /* 0x000000aad3d17220 */ /* 0x000fe20000410000 */
[----:B------:R-:W-:Y:S01]  /*21a0*/  FADD.FTZ R9, R172, R207 ;  /* 0x000000cfac097221 */ /* 0x000fe20000010000 */
[----:B------:R-:W-:Y:S01]  /*21b0*/  FFMA.FTZ R8, R199, R207, R8 ;  /* 0x000000cfc7087223 */ /* 0x000fe20000010008 */
[----:B------:R-:W-:-:S02]  /*21c0*/  SHF.L.U32 R175, R175, 0x10, RZ ;  /* 0x00000010afaf7819 */ /* 0x000fc400000006ff */
        /* <DEDUP_REMOVED lines=8> */
[----:B------:R-:W-:Y:S01]  /*2250*/  FADD.FTZ R9, R9, R205 ;  /* 0x000000cd09097221 */ /* 0x000fe20000010000 */
[----:B------:R-:W-:Y:S01]  /*2260*/  FADD.FTZ R173, -R3, R178 ;  /* 0x000000b203ad7221 */ /* 0x000fe20000010100 */
[----:B------:R-:W-:Y:S01]  /*2270*/  FFMA.FTZ R8, R203, R205, R8 ;  /* 0x000000cdcb087223 */ /* 0x000fe20000010008 */
[----:B------:R-:W-:Y:S01]  /*2280*/  FADD.FTZ R93, R93, R169 ;  /* 0x000000a95d5d7221 */ /* 0x000fe20000010000 */
[C---:B------:R-:W-:Y:S01]  /*2290*/  FFMA.FTZ R241, R210.reuse, R169, R241 ;  /* 0x000000a9d2f17223 */ /* 0x040fe200000100f1 */
[----:B------:R-:W-:Y:S01]  /*22a0*/  FADD.FTZ R169, R9, R211 ;  /* 0x000000d309a97221 */ /* 0x000fe20000010000 */
[----:B------:R-:W-:Y:S01]  /*22b0*/  FADD.FTZ R179, -R3, R179 ;  /* 0x000000b303b37221 */ /* 0x000fe20000010100 */
[----:B------:R-:W-:Y:S01]  /*22c0*/  FMUL.FTZ R206, R5, R173 ;  /* 0x000000ad05ce7220 */ /* 0x000fe20000410000 */
[----:B------:R-:W-:Y:S01]  /*22d0*/  FFMA.FTZ R9, R210, R211, R8 ;  /* 0x000000d3d2097223 */ /* 0x000fe20000010008 */
[----:B------:R-:W-:Y:S01]  /*22e0*/  FADD.FTZ R8, R169, R208 ;  /* 0x000000d0a9087221 */ /* 0x000fe20000010000 */
[----:B------:R-:W-:-:S02]  /*22f0*/  FMUL.FTZ R227, R5, R179 ;  /* 0x000000b305e37220 */ /* 0x000fc40000410000 */
[----:B------:R-:W-:Y:S01]  /*2300*/  FFMA.FTZ R9, R206, R208, R9 ;  /* 0x000000d0ce097223 */ /* 0x000fe20000010009 */
[----:B------:R-:W-:Y:S01]  /*2310*/  IADD3 R185, PT, PT, R185, 0x20, RZ ;  /* 0x00000020b9b97810 */ /* 0x000fe20007ffe0ff */
[----:B------:R-:W-:Y:S01]  /*2320*/  FADD.FTZ R94, R94, R175 ;  /* 0x000000af5e5e7221 */ /* 0x000fe20000010000 */
[----:B------:R-:W-:Y:S01]  /*2330*/  FFMA.FTZ R245, R199, R171, R245 ;  /* 0x000000abc7f57223 */ /* 0x000fe200000100f5 */
[----:B------:R-:W-:Y:S01]  /*2340*/  FADD.FTZ R89, R89, R171 ;  /* 0x000000ab59597221 */ /* 0x000fe20000010000 */
[----:B------:R-:W-:Y:S01]  /*2350*/  FFMA.FTZ R242, R206, R175, R242 ;  /* 0x000000afcef27223 */ /* 0x000fe200000100f2 */
[----:B------:R-:W-:Y:S01]  /*2360*/  FADD.FTZ R95, R95, R168 ;  /* 0x000000a85f5f7221 */ /* 0x000fe20000010000 */
[-C--:B------:R-:W-:Y:S01]  /*2370*/  FFMA.FTZ R243, R227, R168.reuse, R243 ;  /* 0x000000a8e3f37223 */ /* 0x080fe200000100f3 */
[----:B------:R-:W-:Y:S02]  /*2380*/  IADD3 R4, PT, PT, R4, 0x20, RZ ;  /* 0x0000002004047810 */ /* 0x000fe40007ffe0ff */
[----:B------:R-:W-:Y:S01]  /*2390*/  IADD3 R2, PT, PT, R2, 0x20, RZ ;  /* 0x0000002002027810 */ /* 0x000fe20007ffe0ff */
[----:B--2---:R-:W-:-:S05]  /*23a0*/  FMUL.FTZ R170, R176, R168 ;  /* 0x000000a8b0aa7220 */ /* 0x004fca0000410000 */
[----:B------:R0:W-:Y:S01]  /*23b0*/  STL [R1+0x18], R170 ;  /* 0x000018aa01007387 */ /* 0x0001e20000100800 */
[----:B------:R-:W-:Y:S01]  /*23c0*/  FADD.FTZ R8, R8, R170 ;  /* 0x000000aa08087221 */ /* 0x000fe20000010000 */
[----:B------:R-:W-:-:S07]  /*23d0*/  FFMA.FTZ R9, R227, R170, R9 ;  /* 0x000000aae3097223 */ /* 0x000fce0000010009 */
.L_x_8880:
[----:B------:R-:W-:Y:S05]  /*23e0*/  BSYNC.RECONVERGENT B2 ;  /* 0x0000000000027941 */ /* 0x000fea0003800200 */
.L_x_8879:
[----:B------:R-:W-:Y:S05]  /*23f0*/  @!P4 BRA `(.L_x_8881) ;  /* 0x0000000800c4c947 */ /* 0x000fea0003800000 */
[----:B------:R-:W1:Y:S01]  /*2400*/  LDC.64 R172, c[0x0][0x3a8] ;  /* 0x0000ea00ffac7b82 */ /* 0x000e620000000a00 */
[----:B------:R-:W-:Y:S01]  /*2410*/  ISETP.NE.U32.AND P0, PT, RZ, UR10, PT ;  /* 0x0000000aff007c0c */ /* 0x000fe2000bf05070 */
[----:B------:R-:W2:Y:S04]  /*2420*/  LDL R222, [R1+0x6c] ;  /* 0x00006c0001de7983 */ /* 0x000ea80000100800 */
[----:B------:R-:W3:Y:S02]  /*2430*/  LDL R220, [R1+0x70] ;  /* 0x0000700001dc7983 */ /* 0x000ee40000100800 */
[----:B------:R-:W4:Y:S02]  /*2440*/  LDC.64 R176, c[0x0][0x428] ;  /* 0x00010a00ffb07b82 */ /* 0x000f240000000a00 */
[----:B------:R-:W3:Y:S04]  /*2450*/  LDL R223, [R1+0x74] ;  /* 0x0000740001df7983 */ /* 0x000ee80000100800 */
[----:B------:R-:W3:Y:S02]  /*2460*/  LDL R221, [R1+0x58] ;  /* 0x0000580001dd7983 */ /* 0x000ee40000100800 */
[----:B------:R-:W4:Y:S02]  /*2470*/  LDC.64 R212, c[0x0][0x3b0] ;  /* 0x0000ec00ffd47b82 */ /* 0x000f240000000a00 */
[----:B------:R-:W3:Y:S04]  /*2480*/  LDL R224, [R1+0x5c] ;  /* 0x00005c0001e07983 */ /* 0x000ee80000100800 */
[----:B------:R-:W3:Y:S01]  /*2490*/  LDL R225, [R1+0x60] ;  /* 0x0000600001e17983 */ /* 0x000ee20000100800 */
[----:B-1----:R-:W-:-:S05]  /*24a0*/  IMAD.WIDE.U32 R172, R2, 0x20, R172 ;  /* 0x0000002002ac7825 */ /* 0x002fca00078e00ac */
[----:B0-----:R-:W2:Y:S01]  /*24b0*/  LDG.E.128 R168, desc[UR6][R172.64] ;  /* 0x00000006aca87981 */ /* 0x001ea2000c1e1d00 */
[----:B------:R-:W-:Y:S01]  /*24c0*/  ISETP.NE.AND.EX P0, PT, RZ, UR11, PT, P0 ;  /* 0x0000000bff007c0c */ /* 0x000fe2000bf05300 */
[----:B----4-:R-:W-:-:S06]  /*24d0*/  IMAD.WIDE.U32 R176, R185, 0x10, R176 ;  /* 0x00000010b9b07825 */ /* 0x010fcc00078e00b0 */
[----:B------:R-:W4:Y:S01]  /*24e0*/  LDG.E.128 R176, desc[UR6][R176.64] ;  /* 0x00000006b0b07981 */ /* 0x000f22000c1e1d00 */
[----:B------:R-:W-:-:S03]  /*24f0*/  IMAD.WIDE.U32 R212, R4, 0x8, R212 ;  /* 0x0000000804d47825 */ /* 0x000fc600078e00d4 */
[----:B------:R-:W3:Y:S02]  /*2500*/  LDG.E.128 R172, desc[UR6][R172.64+0x10] ;  /* 0x00001006acac7981 */ /* 0x000ee4000c1e1d00 */
[----:B------:R-:W0:Y:S02]  /*2510*/  @P0 LDC.64 R192, c[0x0][0x438] ;  /* 0x00010e00ffc00b82 */ /* 0x000e240000000a00 */
[----:B0-----:R-:W-:-:S05]  /*2520*/  @P0 IMAD.WIDE.U32 R192, R2, 0x20, R192 ;  /* 0x0000002002c00825 */ /* 0x001fca00078e00c0 */
[----:B------:R-:W5:Y:S04]  /*2530*/  @P0 LDG.E.128 R32, desc[UR6][R192.64] ;  /* 0x00000006c0200981 */ /* 0x000f68000c1e1d00 */
[----:B------:R-:W5:Y:S04]  /*2540*/  @P0 LDG.E.128 R28, desc[UR6][R192.64+0x10] ;  /* 0x00001006c01c0981 */ /* 0x000f68000c1e1d00 */
[----:B------:R0:W5:Y:S01]  /*2550*/  LDG.E.64 R192, desc[UR6][R212.64] ;  /* 0x00000006d4c07981 */ /* 0x000162000c1e1b00 */
[----:B--2---:R-:W-:-:S04]  /*2560*/  FADD.FTZ R2, -R3, R169 ;  /* 0x000000a903027221 */ /* 0x004fc80000010100 */
[----:B0----5:R-:W-:Y:S02]  /*2570*/  FMUL.FTZ R213, R5, R2 ;  /* 0x0000000205d57220 */ /* 0x021fe40000410000 */
[----:B------:R-:W2:Y:S01]  /*2580*/  LDL R2, [R1+0x68] ;  /* 0x0000680001027983 */ /* 0x000ea20000100800 */
[----:B------:R-:W-:-:S04]  /*2590*/  FADD.FTZ R185, -R3, R168 ;  /* 0x000000a803b97221 */ /* 0x000fc80000010100 */
[----:B------:R-:W-:Y:S02]  /*25a0*/  FMUL.FTZ R212, R5, R185 ;  /* 0x000000b905d47220 */ /* 0x000fe40000410000 */
[----:B------:R-:W2:Y:S01]  /*25b0*/  LDL R185, [R1+0x64] ;  /* 0x0000640001b97983 */ /* 0x000ea20000100800 */
[C---:B------:R-:W-:Y:S01]  /*25c0*/  FADD.FTZ R4, -R3.reuse, R170 ;  /* 0x000000aa03047221 */ /* 0x040fe20000010100 */
[C---:B------:R-:W-:Y:S01]  /*25d0*/  FADD.FTZ R171, -R3.reuse, R171 ;  /* 0x000000ab03ab7221 */ /* 0x040fe20000010100 */
[C---:B---3--:R-:W-:Y:S01]  /*25e0*/  FADD.FTZ R168, -R3.reuse, R172 ;  /* 0x000000ac03a87221 */ /* 0x048fe20000010100 */
[C---:B------:R-:W-:Y:S01]  /*25f0*/  FADD.FTZ R169, -R3.reuse, R173 ;  /* 0x000000ad03a97221 */ /* 0x040fe20000010100 */
[C---:B------:R-:W-:Y:S01]  /*2600*/  FADD.FTZ R170, -R3.reuse, R174 ;  /* 0x000000ae03aa7221 */ /* 0x040fe20000010100 */
[----:B------:R-:W-:Y:S01]  /*2610*/  FADD.FTZ R3, -R3, R175 ;  /* 0x000000af03037221 */ /* 0x000fe20000010100 */
[C---:B----4-:R-:W-:Y:S02]  /*2620*/  PRMT R219, R176.reuse, 0x7632, R219 ;  /* 0x00007632b0db7816 */ /* 0x050fe400000000db */
[----:B------:R-:W-:-:S02]  /*2630*/  SHF.L.U32 R174, R176, 0x10, RZ ;  /* 0x00000010b0ae7819 */ /* 0x000fc400000006ff */
[C---:B------:R-:W-:Y:S02]  /*2640*/  PRMT R176, R177.reuse, 0x7632, R176 ;  /* 0x00007632b1b07816 */ /* 0x040fe400000000b0 */
[----:B------:R-:W-:Y:S02]  /*2650*/  SHF.L.U32 R173, R177, 0x10, RZ ;  /* 0x00000010b1ad7819 */ /* 0x000fe400000006ff */
[C---:B------:R-:W-:Y:S02]  /*2660*/  PRMT R177, R178.reuse, 0x7632, R177 ;  /* 0x00007632b2b17816 */ /* 0x040fe400000000b1 */
[----:B------:R-:W-:Y:S02]  /*2670*/  SHF.L.U32 R172, R178, 0x10, RZ ;  /* 0x00000010b2ac7819 */ /* 0x000fe400000006ff */
[C---:B------:R-:W-:Y:S02]  /*2680*/  PRMT R178, R179.reuse, 0x7632, R178 ;  /* 0x00007632b3b27816 */ /* 0x040fe400000000b2 */
[----:B------:R-:W-:Y:S01]  /*2690*/  SHF.L.U32 R175, R179, 0x10, RZ ;  /* 0x00000010b3af7819 */ /* 0x000fe200000006ff */
[----:B------:R-:W-:Y:S01]  /*26a0*/  FMUL.FTZ R179, R5, R3 ;  /* 0x0000000305b37220 */ /* 0x000fe20000410000 */
[----:B------:R-:W-:Y:S01]  /*26b0*/  SHF.L.U32 R3, R219, 0x10, RZ ;  /* 0x00000010db037819 */ /* 0x000fe200000006ff */
[----:B------:R-:W-:Y:S01]  /*26c0*/  FMUL.FTZ R214, R5, R4 ;  /* 0x0000000405d67220 */ /* 0x000fe20000410000 */
[----:B------:R-:W-:-:S03]  /*26d0*/  SHF.L.U32 R4, R176, 0x10, RZ ;  /* 0x00000010b0047819 */ /* 0x000fc600000006ff */
[-C--:B------:R-:W-:Y:S01]  /*26e0*/  FMUL.FTZ R222, R222, R3.reuse ;  /* 0x00000003dede7220 */ /* 0x080fe20000410000 */
[----:B------:R-:W-:Y:S01]  /*26f0*/  FFMA.FTZ R237, R213, R3, R237 ;  /* 0x00000003d5ed7223 */ /* 0x000fe200000100ed */
[----:B------:R-:W-:Y:S01]  /*2700*/  FADD.FTZ R97, R97, R3 ;  /* 0x0000000361617221 */ /* 0x000fe20000010000 */
[----:B------:R-:W-:Y:S01]  /*2710*/  FMUL.FTZ R215, R5, R171 ;  /* 0x000000ab05d77220 */ /* 0x000fe20000410000 */
[----:B------:R-:W-:Y:S01]  /*2720*/  FMUL.FTZ R220, R220, R173 ;  /* 0x000000addcdc7220 */ /* 0x000fe20000410000 */
[----:B------:R-:W-:Y:S01]  /*2730*/  FADD.FTZ R99, R99, R4 ;  /* 0x0000000463637221 */ /* 0x000fe20000010000 */
[-C--:B------:R-:W-:Y:S01]  /*2740*/  FMUL.FTZ R223, R223, R4.reuse ;  /* 0x00000004dfdf7220 */ /* 0x080fe20000410000 */
[----:B------:R-:W-:Y:S01]  /*2750*/  FFMA.FTZ R239, R215, R4, R239 ;  /* 0x00000004d7ef7223 */ /* 0x000fe200000100ef */
[----:B------:R-:W-:Y:S01]  /*2760*/  FMUL.FTZ R216, R5, R168 ;  /* 0x000000a805d87220 */ /* 0x000fe20000410000 */
[----:B------:R-:W-:Y:S01]  /*2770*/  SHF.L.U32 R168, R177, 0x10, RZ ;  /* 0x00000010b1a87819 */ /* 0x000fe200000006ff */
[----:B------:R-:W-:Y:S01]  /*2780*/  FMUL.FTZ R221, R221, R172 ;  /* 0x000000acdddd7220 */ /* 0x000fe20000410000 */
[----:B------:R-:W-:-:S03]  /*2790*/  FMUL.FTZ R217, R5, R169 ;  /* 0x000000a905d97220 */ /* 0x000fc60000410000 */
[----:B------:R-:W-:Y:S01]  /*27a0*/  FMUL.FTZ R224, R224, R168 ;  /* 0x000000a8e0e07220 */ /* 0x000fe20000410000 */
[----:B------:R-:W-:Y:S01]  /*27b0*/  FMUL.FTZ R225, R225, R175 ;  /* 0x000000afe1e17220 */ /* 0x000fe20000410000 */
[----:B------:R-:W-:Y:S01]  /*27c0*/  FMUL.FTZ R218, R5, R170 ;  /* 0x000000aa05da7220 */ /* 0x000fe20000410000 */
[----:B------:R-:W-:Y:S01]  /*27d0*/  STL [R1+0x2c], R179 ;  /* 0x00002cb301007387 */ /* 0x000fe20000100800 */
        /* <DEDUP_REMOVED lines=10> */
[----:B--2---:R-:W-:-:S04]  /*2880*/  FMUL.FTZ R219, R2, R174 ;  /* 0x000000ae02db7220 */ /* 0x004fc80000410000 */
        /* <DEDUP_REMOVED lines=10> */
[----:B------:R-:W-:-:S03]  /*2930*/  FFMA.FTZ R4, R216, R221, R4 ;  /* 0x000000ddd8047223 */ /* 0x000fc60000010004 */
[----:B------:R-:W-:Y:S01]  /*2940*/  FADD.FTZ R3, R3, R224 ;  /* 0x000000e003037221 */ /* 0x000fe20000010000 */
[----:B------:R-:W-:Y:S01]  /*2950*/  FFMA.FTZ R4, R217, R224, R4 ;  /* 0x000000e0d9047223 */ /* 0x000fe20000010004 */
[-C--:B------:R-:W-:Y:S01]  /*2960*/  FMUL.FTZ R9, R185, R2.reuse ;  /* 0x00000002b9097220 */ /* 0x080fe20000410000 */
[----:B------:R-:W-:Y:S01]  /*2970*/  FFMA.FTZ R235, R179, R2, R235 ;  /* 0x00000002b3eb7223 */ /* 0x000fe200000100eb */
[----:B------:R-:W-:Y:S01]  /*2980*/  FADD.FTZ R75, R75, R2 ;  /* 0x000000024b4b7221 */ /* 0x000fe20000010000 */
[----:B------:R-:W-:Y:S01]  /*2990*/  FADD.FTZ R3, R3, R225 ;  /* 0x000000e103037221 */ /* 0x000fe20000010000 */
[----:B------:R-:W-:Y:S01]  /*29a0*/  FFMA.FTZ R2, R218, R225, R4 ;  /* 0x000000e1da027223 */ /* 0x000fe20000010004 */
[----:B------:R0:W-:Y:S02]  /*29b0*/  STL [R1+0x28], R9 ;  /* 0x0000280901007387 */ /* 0x0001e40000100800 */
[----:B------:R-:W-:Y:S01]  /*29c0*/  FADD.FTZ R8, R3, R9 ;  /* 0x0000000903087221 */ /* 0x000fe20000010000 */
[----:B0-----:R-:W-:Y:S01]  /*29d0*/  FFMA.FTZ R9, R179, R9, R2 ;  /* 0x00000009b3097223 */ /* 0x001fe20000010002 */
[----:B------:R-:W-:Y:S06]  /*29e0*/  BRA `(.L_x_8881) ;  /* 0x0000000400487947 */ /* 0x000fec0003800000 */
.L_x_8874:
[----:B------:R-:W2:Y:S01]  /*29f0*/  LDL R168, [R1+0x30] ;  /* 0x0000300001a87983 */ /* 0x000ea20000100800 */
[----:B------:R-:W-:Y:S01]  /*2a00*/  MOV R4, UR14 ;  /* 0x0000000e00047c02 */ /* 0x000fe20008000f00 */
[----:B------:R-:W-:Y:S01]  /*2a10*/  UISETP.NE.U32.AND UP0, UPT, UR10, URZ, UPT ;  /* 0x000000ff0a00728c */ /* 0x000fe2000bf05070 */
[----:B------:R-:W0:Y:S03]  /*2a20*/  S2R R8, SR_TID.X ;  /* 0x0000000000087919 */ /* 0x000e260000002100 */
[----:B------:R-:W-:Y:S01]  /*2a30*/  IMAD R2, R226, R4, RZ ;  /* 0x00000004e2027224 */ /* 0x000fe200078e02ff */
[----:B------:R-:W-:Y:S01]  /*2a40*/  UISETP.NE.AND.EX UP0, UPT, UR11, URZ, UPT, UP0 ;  /* 0x000000ff0b00728c */ /* 0x000fe2000bf05300 */
[----:B------:R1:W-:Y:S03]  /*2a50*/  STL [R1+0x14], R4 ;  /* 0x0000140401007387 */ /* 0x0003e60000100800 */
[----:B------:R-:W-:-:S04]  /*2a60*/  SHF.R.S32.HI R3, RZ, 0x1f, R2 ;  /* 0x0000001fff037819 */ /* 0x000fc80000011402 */
[----:B------:R-:W-:Y:S02]  /*2a70*/  LEA.HI R2, R3, R2, RZ, 0x3 ;  /* 0x0000000203027211 */ /* 0x000fe400078f18ff */
[----:B0-----:R-:W-:-:S05]  /*2a80*/  LOP3.LUT R8, R8, 0x1f, RZ, 0xc0, !PT ;  /* 0x0000001f08087812 */ /* 0x001fca00078ec0ff */
[----:B------:R0:W-:Y:S01]  /*2a90*/  STL [R1+0x24], R8 ;  /* 0x0000240801007387 */ /* 0x0001e20000100800 */
[----:B--2---:R-:W-:-:S13]  /*2aa0*/  ISETP.GE.AND P1, PT, R168, 0x1, PT ;  /* 0x00000001a800780c */ /* 0x004fda0003f26270 */
[----:B------:R-:W-:-:S05]  /*2ab0*/  @P1 IADD3 R3, PT, PT, R168, -0x1, RZ ;  /* 0xffffffffa8031810 */ /* 0x000fca0007ffe0ff */
[----:B------:R-:W-:-:S05]  /*2ac0*/  @P1 IMAD R3, R3, R4, RZ ;  /* 0x0000000403031224 */ /* 0x000fca00078e02ff */
[----:B-1----:R-:W-:-:S04]  /*2ad0*/  @P1 SHF.R.S32.HI R4, RZ, 0x1f, R3 ;  /* 0x0000001fff041819 */ /* 0x002fc80000011403 */
[----:B------:R-:W-:Y:S02]  /*2ae0*/  @P1 LEA.HI R3, R4, R3, RZ, 0x3 ;  /* 0x0000000304031211 */ /* 0x000fe400078f18ff */
[----:B------:R-:W-:Y:S01]  /*2af0*/  LEA.HI.SX32 R4, R2, R8, 0x1d ;  /* 0x0000000802047211 */ /* 0x000fe200078feaff */
[----:B------:R-:W-:-:S04]  /*2b00*/  HFMA2 R2, -RZ, RZ, 0, 0 ;  /* 0x00000000ff027431 */ /* 0x000fc800000001ff */
[----:B------:R0:W-:Y:S01]  /*2b10*/  STL [R1+0x34], R4 ;  /* 0x0000340401007387 */ /* 0x0001e20000100800 */
[----:B------:R-:W-:Y:S01]  /*2b20*/  @P1 LEA.HI.SX32 R2, R3, R8, 0x1d ;  /* 0x0000000803021211 */ /* 0x000fe200078feaff */
[----:B------:R-:W-:Y:S06]  /*2b30*/  BRA.U UP0, `(.L_x_8882) ;  /* 0x0000000100587547 */ /* 0x000fec000b800000 */
[C---:B------:R-:W-:Y:S02]  /*2b40*/  ISETP.GE.U32.AND P6, PT, R7.reuse, 0x20, PT ;  /* 0x000000200700780c */ /* 0x040fe40003fc6070 */
[----:B------:R-:W-:-:S11]  /*2b50*/  ISETP.GE.U32.AND P5, PT, R7, 0x40, PT ;  /* 0x000000400700780c */ /* 0x000fd60003fa6070 */
[----:B0-----:R-:W0:Y:S01]  /*2b60*/  @P6 LDC.64 R8, c[0x0][0x3b0] ;  /* 0x0000ec00ff086b82 */ /* 0x001e220000000a00 */
[----:B------:R-:W-:Y:S01]  /*2b70*/  ISETP.GE.U32.AND P3, PT, R7, 0x60, PT ;  /* 0x000000600700780c */ /* 0x000fe20003f66070 */
[----:B0-----:R-:W-:-:S05]  /*2b80*/  @P6 IMAD.WIDE.U32 R8, R2, 0x8, R8 ;  /* 0x0000000802086825 */ /* 0x001fca00078e0008 */
[----:B------:R0:W5:Y:S01]  /*2b90*/  @P6 LDG.E.64 R188, desc[UR6][R8.64] ;  /* 0x0000000608bc6981 */ /* 0x000162000c1e1b00 */
[----:B------:R-:W-:Y:S01]  /*2ba0*/  @P6 IADD3 R2, PT, PT, R2, 0x20, RZ ;  /* 0x0000002002026810 */ /* 0x000fe20007ffe0ff */
[----:B0-----:R-:W0:Y:S01]  /*2bb0*/  @P5 LDC.64 R8, c[0x0][0x3b0] ;  /* 0x0000ec00ff085b82 */ /* 0x001e220000000a00 */
[----:B------:R-:W-:-:S03]  /*2bc0*/  ISETP.GE.U32.AND P4, PT, R7, 0x80, PT ;  /* 0x000000800700780c */ /* 0x000fc60003f86070 */
[----:B0-----:R-:W-:-:S05]  /*2bd0*/  @P5 IMAD.WIDE.U32 R8, R2, 0x8, R8 ;  /* 0x0000000802085825 */ /* 0x001fca00078e0008 */
[----:B------:R0:W5:Y:S01]  /*2be0*/  @P5 LDG.E.64 R186, desc[UR6][R8.64] ;  /* 0x0000000608ba5981 */ /* 0x000162000c1e1b00 */
[----:B------:R-:W-:Y:S01]  /*2bf0*/  @P5 IADD3 R2, PT, PT, R2, 0x20, RZ ;  /* 0x0000002002025810 */ /* 0x000fe20007ffe0ff */
[----:B0-----:R-:W0:Y:S04]  /*2c00*/  @P3 LDC.64 R8, c[0x0][0x3b0] ;  /* 0x0000ec00ff083b82 */ /* 0x001e280000000a00 */
[C---:B0-----:R-:W-:Y:S01]  /*2c10*/  @P3 IMAD.WIDE.U32 R8, R2.reuse, 0x8, R8 ;  /* 0x0000000802083825 */ /* 0x041fe200078e0008 */
[----:B------:R-:W-:-:S04]  /*2c20*/  @P3 IADD3 R2, PT, PT, R2, 0x20, RZ ;  /* 0x0000002002023810 */ /* 0x000fc80007ffe0ff */
[----:B------:R0:W5:Y:S02]  /*2c30*/  @P3 LDG.E.64 R190, desc[UR6][R8.64] ;  /* 0x0000000608be3981 */ /* 0x000164000c1e1b00 */
[----:B0-----:R-:W-:Y:S01]  /*2c40*/  CS2R R8, SRZ ;  /* 0x0000000000087805 */ /* 0x001fe2000001ff00 */
[----:B------:R-:W-:Y:S06]  /*2c50*/  @!P4 BRA `(.L_x_8881) ;  /* 0x0000000000acc947 */ /* 0x000fec0003800000 */
[----:B------:R-:W0:Y:S02]  /*2c60*/  LDC.64 R168, c[0x0][0x3b0] ;  /* 0x0000ec00ffa87b82 */ /* 0x000e240000000a00 */
[----:B0-----:R-:W-:-:S05]  /*2c70*/  IMAD.WIDE.U32 R2, R2, 0x8, R168 ;  /* 0x0000000802027825 */ /* 0x001fca00078e00a8 */
[----:B------:R2:W5:Y:S01]  /*2c80*/  LDG.E.64 R192, desc[UR6][R2.64] ;  /* 0x0000000602c07981 */ /* 0x000562000c1e1b00 */
[----:B------:R-:W-:Y:S05]  /*2c90*/  BRA `(.L_x_8881) ;  /* 0x00000000009c7947 */ /* 0x000fea0003800000 */
.L_x_8882:
[C---:B------:R-:W-:Y:S02]  /*2ca0*/  ISETP.GE.U32.AND P6, PT, R7.reuse, 0x20, PT ;  /* 0x000000200700780c */ /* 0x040fe40003fc6070 */
[----:B------:R-:W-:-:S11]  /*2cb0*/  ISETP.GE.U32.AND P5, PT, R7, 0x40, PT ;  /* 0x000000400700780c */ /* 0x000fd60003fa6070 */
[----:B0-----:R-:W0:Y:S01]  /*2cc0*/  @P6 LDC.64 R8, c[0x0][0x3b0] ;  /* 0x0000ec00ff086b82 */ /* 0x001e220000000a00 */
        /* <DEDUP_REMOVED lines=11> */
[----:B------:R3:W5:Y:S05]  /*2d80*/  @P5 LDG.E.64 R186, desc[UR6][R168.64] ;  /* 0x00000006a8ba5981 */ /* 0x00076a000c1e1b00 */
[----:B---3--:R-:W3:Y:S01]  /*2d90*/  @P5 LDC.64 R168, c[0x0][0x438] ;  /* 0x00010e00ffa85b82 */ /* 0x008ee20000000a00 */
[C---:B-1----:R-:W-:Y:S01]  /*2da0*/  @P3 IMAD.WIDE.U32 R8, R2.reuse, 0x8, R8 ;  /* 0x0000000802083825 */ /* 0x042fe200078e0008 */
[----:B------:R-:W-:-:S04]  /*2db0*/  @P3 IADD3 R2, PT, PT, R2, 0x20, RZ ;  /* 0x0000002002023810 */ /* 0x000fc80007ffe0ff */
[----:B------:R1:W5:Y:S01]  /*2dc0*/  @P3 LDG.E.64 R190, desc[UR6][R8.64] ;  /* 0x0000000608be3981 */ /* 0x000362000c1e1b00 */
[----:B--2---:R-:W-:Y:S02]  /*2dd0*/  @P4 IMAD.WIDE.U32 R2, R2, 0x8, R170 ;  /* 0x0000000802024825 */ /* 0x004fe400078e00aa */
[----:B------:R-:W2:Y:S03]  /*2de0*/  @P4 LDC.64 R170, c[0x0][0x438] ;  /* 0x00010e00ffaa4b82 */ /* 0x000ea60000000a00 */
[----:B------:R0:W5:Y:S05]  /*2df0*/  @P4 LDG.E.64 R192, desc[UR6][R2.64] ;  /* 0x0000000602c04981 */ /* 0x00016a000c1e1b00 */
[----:B-1----:R-:W1:Y:S01]  /*2e00*/  @P3 LDC.64 R8, c[0x0][0x438] ;  /* 0x00010e00ff083b82 */ /* 0x002e620000000a00 */
[C---:B0-----:R-:W-:Y:S01]  /*2e10*/  @P6 IMAD.WIDE.U32 R2, R4.reuse, 0x20, R172 ;  /* 0x0000002004026825 */ /* 0x041fe200078e00ac */
[----:B------:R-:W-:-:S04]  /*2e20*/  @P6 IADD3 R4, PT, PT, R4, 0x20, RZ ;  /* 0x0000002004046810 */ /* 0x000fc80007ffe0ff */
[----:B------:R-:W5:Y:S04]  /*2e30*/  @P6 LDG.E.128 R132, desc[UR6][R2.64] ;  /* 0x0000000602846981 */ /* 0x000f68000c1e1d00 */
[----:B------:R3:W5:Y:S02]  /*2e40*/  @P6 LDG.E.128 R136, desc[UR6][R2.64+0x10] ;  /* 0x0000100602886981 */ /* 0x000764000c1e1d00 */
[C---:B---3--:R-:W-:Y:S01]  /*2e50*/  @P5 IMAD.WIDE.U32 R2, R4.reuse, 0x20, R168 ;  /* 0x0000002004025825 */ /* 0x048fe200078e00a8 */
[----:B------:R-:W-:-:S04]  /*2e60*/  @P5 IADD3 R4, PT, PT, R4, 0x20, RZ ;  /* 0x0000002004045810 */ /* 0x000fc80007ffe0ff */
[----:B------:R-:W5:Y:S01]  /*2e70*/  @P5 LDG.E.128 R140, desc[UR6][R2.64] ;  /* 0x00000006028c5981 */ /* 0x000f62000c1e1d00 */
[C---:B-1----:R-:W-:Y:S01]  /*2e80*/  @P3 IMAD.WIDE.U32 R8, R4.reuse, 0x20, R8 ;  /* 0x0000002004083825 */ /* 0x042fe200078e0008 */
[----:B------:R-:W-:Y:S02]  /*2e90*/  @P3 IADD3 R4, PT, PT, R4, 0x20, RZ ;  /* 0x0000002004043810 */ /* 0x000fe40007ffe0ff */
[----:B------:R2:W5:Y:S04]  /*2ea0*/  @P5 LDG.E.128 R144, desc[UR6][R2.64+0x10] ;  /* 0x0000100602905981 */ /* 0x000568000c1e1d00 */
[----:B------:R-:W5:Y:S04]  /*2eb0*/  @P3 LDG.E.128 R148, desc[UR6][R8.64] ;  /* 0x0000000608943981 */ /* 0x000f68000c1e1d00 */
[----:B------:R0:W5:Y:S01]  /*2ec0*/  @P3 LDG.E.128 R152, desc[UR6][R8.64+0x10] ;  /* 0x0000100608983981 */ /* 0x000162000c1e1d00 */
[----:B--2---:R-:W-:-:S05]  /*2ed0*/  @P4 IMAD.WIDE.U32 R2, R4, 0x20, R170 ;  /* 0x0000002004024825 */ /* 0x004fca00078e00aa */
[----:B------:R1:W5:Y:S04]  /*2ee0*/  @P4 LDG.E.128 R32, desc[UR6][R2.64] ;  /* 0x0000000602204981 */ /* 0x000368000c1e1d00 */
[----:B------:R1:W5:Y:S01]  /*2ef0*/  @P4 LDG.E.128 R28, desc[UR6][R2.64+0x10] ;  /* 0x00001006021c4981 */ /* 0x000362000c1e1d00 */
[----:B0-----:R-:W-:-:S07]  /*2f00*/  CS2R R8, SRZ ;  /* 0x0000000000087805 */ /* 0x001fce000001ff00 */
.L_x_8881:
[----:B------:R-:W-:Y:S05]  /*2f10*/  BSYNC.RECONVERGENT B1 ;  /* 0x0000000000017941 */ /* 0x000fea0003800200 */
.L_x_8873:
[----:B------:R-:W-:-:S03]  /*2f20*/  UMOV UR4, 0xffffffff ;  /* 0xffffffff00047882 */ /* 0x000fc60000000000 */
[----:B------:R-:W-:Y:S05]  /*2f30*/  BRA.DIV UR4, `(.L_x_8883) ;  /* 0x000000ea04d87947 */ /* 0x000fea000b800000 */
[----:B-12---:R-:W1:Y:S02]  /*2f40*/  SHFL.BFLY PT, R2, R8, 0x1, 0x1f ;  /* 0x0c201f0008027f89 */ /* 0x006e6400000e0000 */
        /* <DEDUP_REMOVED lines=14> */
[----:B0-----:R0:W2:Y:S01]  /*3030*/  SHFL.BFLY PT, R170, R168, 0x10, 0x1f ;  /* 0x0e001f00a8aa7f89 */ /* 0x0010a200000e0000 */
[----:B-1----:R-:W-:-:S05]  /*3040*/  FADD.FTZ R9, R9, R2 ;  /* 0x0000000209097221 */ /* 0x002fca0000010000 */
[----:B--2---:R0:W1:Y:S02]  /*3050*/  SHFL.BFLY PT, R2, R9, 0x10, 0x1f ;  /* 0x0e001f0009027f89 */ /* 0x00406400000e0000 */
.L_x_9288:
[----:B------:R-:W2:Y:S04]  /*3060*/  LDL.LU R4, [R1+0x30] ;  /* 0x0000300001047983 */ /* 0x000ea80000300800 */
[----:B------:R-:W3:Y:S04]  /*3070*/  LDL R8, [R1+0x14] ;  /* 0x0000140001087983 */ /* 0x000ee80000100800 */
[----:B------:R-:W4:Y:S04]  /*3080*/  LDL.LU R171, [R1+0x24] ;  /* 0x0000240001ab7983 */ /* 0x000f280000300800 */
[----:B------:R-:W4:Y:S01]  /*3090*/  LDL.LU R169, [R1+0x34] ;  /* 0x0000340001a97983 */ /* 0x000f220000300800 */
[----:B------:R-:W-:Y:S01]  /*30a0*/  FADD.FTZ R3, R168, R170 ;  /* 0x000000aaa8037221 */ /* 0x000fe20000010000 */
[----:B-1----:R-:W-:Y:S01]  /*30b0*/  FADD.FTZ R2, R9, R2 ;  /* 0x0000000209027221 */ /* 0x002fe20000010000 */
[----:B------:R-:W-:Y:S01]  /*30c0*/  ISETP.NE.AND P0, PT, RZ, UR8, PT ;  /* 0x00000008ff007c0c */ /* 0x000fe2000bf05270 */
[----:B------:R-:W-:Y:S01]  /*30d0*/  BSSY.RECONVERGENT B1, `(.L_x_8884) ;  /* 0x000034c000017945 */ /* 0x000fe20003800200 */
[----:B------:R-:W-:Y:S01]  /*30e0*/  FMUL.FTZ R3, R3, UR9 ;  /* 0x0000000903037c20 */ /* 0x000fe20008410000 */
[----:B0-----:R-:W-:Y:S01]  /*30f0*/  FMUL.FTZ R9, R2, UR9 ;  /* 0x0000000902097c20 */ /* 0x001fe20008410000 */
[----:B--2---:R-:W-:-:S05]  /*3100*/  @P1 IADD3 R4, PT, PT, R4, -0x1, RZ ;  /* 0xffffffff04041810 */ /* 0x004fca0007ffe0ff */
[----:B---3--:R-:W-:-:S05]  /*3110*/  @P1 IMAD R4, R4, R8, RZ ;  /* 0x0000000804041224 */ /* 0x008fca00078e02ff */
[----:B------:R-:W-:Y:S02]  /*3120*/  @P1 SHF.R.S32.HI R8, RZ, 0x1f, R4 ;  /* 0x0000001fff081819 */ /* 0x000fe40000011404 */
[----:B----4-:R-:W-:Y:S02]  /*3130*/  MOV R168, R169 ;  /* 0x000000a900a87202 */ /* 0x010fe40000000f00 */
[----:B------:R-:W-:Y:S01]  /*3140*/  @P1 LEA.HI R8, R8, R4, RZ, 0x3 ;  /* 0x0000000408081211 */ /* 0x000fe200078f18ff */
[----:B------:R-:W-:-:S03]  /*3150*/  HFMA2 R4, -RZ, RZ, 0, 0 ;  /* 0x00000000ff047431 */ /* 0x000fc600000001ff */
[----:B------:R-:W-:Y:S02]  /*3160*/  @P1 LEA.HI.SX32 R4, R8, R171, 0x1d ;  /* 0x000000ab08041211 */ /* 0x000fe400078feaff */
[----:B------:R-:W-:Y:S01]  /*3170*/  FSEL R8, R3, RZ, !P0 ;  /* 0x000000ff03087208 */ /* 0x000fe20004000000 */
[----:B------:R-:W-:Y:S06]  /*3180*/  @!P6 BRA `(.L_x_8885) ;  /* 0x000000340000e947 */ /* 0x000fec0003800000 */
[----:B------:R-:W-:Y:S04]  /*3190*/  BSSY.RECONVERGENT B2, `(.L_x_8886) ;  /* 0x0000005000027945 */ /* 0x000fe80003800200 */
[----:B------:R-:W-:Y:S05]  /*31a0*/  @!P1 BRA `(.L_x_8887) ;  /* 0x00000000000c9947 */ /* 0x000fea0003800000 */
[----:B------:R-:W0:Y:S02]  /*31b0*/  LDC.64 R2, c[0x0][0x390] ;  /* 0x0000e400ff027b82 */ /* 0x000e240000000a00 */
[----:B0-----:R-:W-:-:S05]  /*31c0*/  IMAD.WIDE.U32 R2, R4, 0x10, R2 ;  /* 0x0000001004027825 */ /* 0x001fca00078e0002 */
[----:B------:R0:W5:Y:S02]  /*31d0*/  LDG.E.128 R160, desc[UR6][R2.64] ;  /* 0x0000000602a07981 */ /* 0x000164000c1e1d00 */
.L_x_8887:
[----:B------:R-:W-:Y:S05]  /*31e0*/  BSYNC.RECONVERGENT B2 ;  /* 0x0000000000027941 */ /* 0x000fea0003800200 */
.L_x_8886:
        /* <DEDUP_REMOVED lines=24> */
.L_x_8894:
[----:B------:R-:W-:Y:S05]  /*3370*/  BSYNC.RECONVERGENT B4 ;  /* 0x0000000000047941 */ /* 0x000fea0003800200 */
.L_x_8893:
        /* <DEDUP_REMOVED lines=12> */
.L_x_8892:
[----:B------:R-:W-:Y:S05]  /*3440*/  BSYNC.RECONVERGENT B3 ;  /* 0x0000000000037941 */ /* 0x000fea0003800200 */
.L_x_8891:
        /* <DEDUP_REMOVED lines=16> */
.L_x_8898:
[----:B------:R-:W-:Y:S05]  /*3550*/  BSYNC.RECONVERGENT B4 ;  /* 0x0000000000047941 */ /* 0x000fea0003800200 */
.L_x_8897:
        /* <DEDUP_REMOVED lines=12> */
.L_x_8896:
[----:B------:R-:W-:Y:S05]  /*3620*/  BSYNC.RECONVERGENT B3 ;  /* 0x0000000000037941 */ /* 0x000fea0003800200 */
.L_x_8895:
        /* <DEDUP_REMOVED lines=15> */
.L_x_8902:
[----:B------:R-:W-:Y:S05]  /*3720*/  BSYNC.RECONVERGENT B4 ;  /* 0x0000000000047941 */ /* 0x000fea0003800200 */
.L_x_8901:
        /* <DEDUP_REMOVED lines=12> */
.L_x_8900:
[----:B------:R-:W-:Y:S05]  /*37f0*/  BSYNC.RECONVERGENT B3 ;  /* 0x0000000000037941 */ /* 0x000fea0003800200 */
.L_x_8899:
        /* <DEDUP_REMOVED lines=16> */
.L_x_8906:
[----:B------:R-:W-:Y:S05]  /*3900*/  BSYNC.RECONVERGENT B4 ;  /* 0x0000000000047941 */ /* 0x000fea0003800200 */
.L_x_8905:
        /* <DEDUP_REMOVED lines=12> */
.L_x_8904:
[----:B------:R-:W-:Y:S05]  /*39d0*/  BSYNC.RECONVERGENT B3 ;  /* 0x0000000000037941 */ /* 0x000fea0003800200 */
.L_x_8903:
        /* <DEDUP_REMOVED lines=15> */
.L_x_8910:
[----:B------:R-:W-:Y:S05]  /*3ad0*/  BSYNC.RECONVERGENT B4 ;  /* 0x0000000000047941 */ /* 0x000fea0003800200 */
.L_x_8909:
        /* <DEDUP_REMOVED lines=12> */
.L_x_8908:
[----:B------:R-:W-:Y:S05]  /*3ba0*/  BSYNC.RECONVERGENT B3 ;  /* 0x0000000000037941 */ /* 0x000fea0003800200 */
.L_x_8907:
        /* <DEDUP_REMOVED lines=16> */
.L_x_8914:
[----:B------:R-:W-:Y:S05]  /*3cb0*/  BSYNC.RECONVERGENT B4 ;  /* 0x0000000000047941 */ /* 0x000fea0003800200 */
.L_x_8913:
        /* <DEDUP_REMOVED lines=12> */
.L_x_8912:
[----:B------:R-:W-:Y:S05]  /*3d80*/  BSYNC.RECONVERGENT B3 ;  /* 0x0000000000037941 */ /* 0x000fea0003800200 */
.L_x_8911:
        /* <DEDUP_REMOVED lines=15> */
.L_x_8918:
[----:B------:R-:W-:Y:S05]  /*3e80*/  BSYNC.RECONVERGENT B4 ;  /* 0x0000000000047941 */ /* 0x000fea0003800200 */
.L_x_8917:
        /* <DEDUP_REMOVED lines=12> */
.L_x_8916:
[----:B------:R-:W-:Y:S05]  /*3f50*/  BSYNC.RECONVERGENT B3 ;  /* 0x0000000000037941 */ /* 0x000fea0003800200 */
.L_x_8915:
[----:B------:R-:W-:Y:S05]  /*3f60*/  @!P1 BRA `(.L_x_8919) ;  /* 0x0000002400589947 */ /* 0x000fea0003800000 */
[----:B------:R0:W5:Y:S04]  /*3f70*/  LDL R172, [R1+0x10] ;  /* 0x0000100001ac7983 */ /* 0x0001680000100800 */
[----:B------:R0:W5:Y:S02]  /*3f80*/  LDL R171, [R1+0x20] ;  /* 0x0000200001ab7983 */ /* 0x0001640000100800 */
[----:B-----5:R-:W-:Y:S01]  /*3f90*/  ISETP.GE.U32.AND P0, PT, R188, RZ, PT ;  /* 0x000000ffbc00720c */ /* 0x020fe20003f06070 */
[----:B------:R-:W-:Y:S01]  /*3fa0*/  BSSY.RECONVERGENT B3, `(.L_x_8920) ;  /* 0x000000e000037945 */ /* 0x000fe20003800200 */
[----:B------:R-:W-:Y:S02]  /*3fb0*/  MOV R2, RZ ;  /* 0x000000ff00027202 */ /* 0x000fe40000000f00 */
[----:B------:R-:W-:-:S13]  /*3fc0*/  ISETP.GE.U32.AND.EX P0, PT, R189, 0x1000000, PT, P0 ;  /* 0x01000000bd00780c */ /* 0x000fda0003f06100 */
[----:B0-----:R-:W-:Y:S05]  /*3fd0*/  @!P0 BRA `(.L_x_8921) ;  /* 0x0000000000288947 */ /* 0x001fea0003800000 */
        /* <DEDUP_REMOVED lines=10> */
.L_x_8921:
[----:B------:R-:W-:Y:S05]  /*4080*/  BSYNC.RECONVERGENT B3 ;  /* 0x0000000000037941 */ /* 0x000fea0003800200 */
.L_x_8920:
        /* <DEDUP_REMOVED lines=13> */
.L_x_8890:
        /* <DEDUP_REMOVED lines=15> */
.L_x_8925:
[----:B------:R-:W-:Y:S05]  /*4250*/  BSYNC.RECONVERGENT B4 ;  /* 0x0000000000047941 */ /* 0x000fea0003800200 */
.L_x_8924:
        /* <DEDUP_REMOVED lines=12> */
.L_x_8923:
[----:B------:R-:W-:Y:S05]  /*4320*/  BSYNC.RECONVERGENT B3 ;  /* 0x0000000000037941 */ /* 0x000fea0003800200 */
.L_x_8922:
        /* <DEDUP_REMOVED lines=16> */
.L_x_8929:
[----:B------:R-:W-:Y:S05]  /*4430*/  BSYNC.RECONVERGENT B4 ;  /* 0x0000000000047941 */ /* 0x000fea0003800200 */
.L_x_8928:
        /* <DEDUP_REMOVED lines=12> */
.L_x_8927:
[----:B------:R-:W-:Y:S05]  /*4500*/  BSYNC.RECONVERGENT B3 ;  /* 0x0000000000037941 */ /* 0x000fea0003800200 */
.L_x_8926:
        /* <DEDUP_REMOVED lines=15> */
.L_x_8933:
[----:B------:R-:W-:Y:S05]  /*4600*/  BSYNC.RECONVERGENT B4 ;  /* 0x0000000000047941 */ /* 0x000fea0003800200 */
.L_x_8932:
        /* <DEDUP_REMOVED lines=12> */
.L_x_8931:
[----:B------:R-:W-:Y:S05]  /*46d0*/  BSYNC.RECONVERGENT B3 ;  /* 0x0000000000037941 */ /* 0x000fea0003800200 */
.L_x_8930:
        /* <DEDUP_REMOVED lines=16> */
.L_x_8937:
[----:B------:R-:W-:Y:S05]  /*47e0*/  BSYNC.RECONVERGENT B4 ;  /* 0x0000000000047941 */ /* 0x000fea0003800200 */
.L_x_8936:
        /* <DEDUP_REMOVED lines=12> */
.L_x_8935:
[----:B------:R-:W-:Y:S05]  /*48b0*/  BSYNC.RECONVERGENT B3 ;  /* 0x0000000000037941 */ /* 0x000fea0003800200 */
.L_x_8934:
        /* <DEDUP_REMOVED lines=15> */
.L_x_8941:
[----:B------:R-:W-:Y:S05]  /*49b0*/  BSYNC.RECONVERGENT B4 ;  /* 0x0000000000047941 */ /* 0x000fea0003800200 */
.L_x_8940:
        /* <DEDUP_REMOVED lines=12> */
.L_x_8939:
[----:B------:R-:W-:Y:S05]  /*4a80*/  BSYNC.RECONVERGENT B3 ;  /* 0x0000000000037941 */ /* 0x000fea0003800200 */
.L_x_8938:
        /* <DEDUP_REMOVED lines=16> */
.L_x_8945:
[----:B------:R-:W-:Y:S05]  /*4b90*/  BSYNC.RECONVERGENT B4 ;  /* 0x0000000000047941 */ /* 0x000fea0003800200 */
.L_x_8944:
        /* <DEDUP_REMOVED lines=12> */
.L_x_8943:
[----:B------:R-:W-:Y:S05]  /*4c60*/  BSYNC.RECONVERGENT B3 ;  /* 0x0000000000037941 */ /* 0x000fea0003800200 */
.L_x_8942:
        /* <DEDUP_REMOVED lines=15> */
.L_x_8949:
[----:B------:R-:W-:Y:S05]  /*4d60*/  BSYNC.RECONVERGENT B4 ;  /* 0x0000000000047941 */ /* 0x000fea0003800200 */
.L_x_8948:
        /* <DEDUP_REMOVED lines=12> */
.L_x_8947:
[----:B------:R-:W-:Y:S05]  /*4e30*/  BSYNC.RECONVERGENT B3 ;  /* 0x0000000000037941 */ /* 0x000fea0003800200 */
.L_x_8946:
[----:B------:R-:W2:Y:S04]  /*4e40*/  LDL R170, [R1+0x10] ;  /* 0x0000100001aa7983 */ /* 0x000ea80000100800 */
[----:B------:R-:W3:Y:S01]  /*4e50*/  LDL R159, [R1+0x20] ;  /* 0x00002000019f7983 */ /* 0x000ee20000100800 */
[-CC-:B------:R-:W-:Y:S01]  /*4e60*/  FFMA.FTZ R2, R21, R9.reuse, R8.reuse ;  /* 0x0000000915027223 */ /* 0x180fe20000010008 */
[-CC-:B------:R-:W-:Y:S01]  /*4e70*/  FFMA.FTZ R68, R16, R9.reuse, R8.reuse ;  /* 0x0000000910447223 */ /* 0x180fe20000010008 */
[-CC-:B------:R-:W-:Y:S01]  /*4e80*/  FFMA.FTZ R71, R12, R9.reuse, R8.reuse ;  /* 0x000000090c477223 */ /* 0x180fe20000010008 */
[-C--:B------:R-:W-:Y:S01]  /*4e90*/  FFMA.FTZ R69, R10, R9.reuse, R8 ;  /* 0x000000090a457223 */ /* 0x080fe20000010008 */
        /* <DEDUP_REMOVED lines=24> */
[----:B------:R-:W-:Y:S01]  /*5020*/  MOV R158, R171 ;  /* 0x000000ab009e7202 */ /* 0x000fe20000000f00 */
[----:B--2---:R-:W-:Y:S01]  /*5030*/  FFMA.FTZ R68, R170, R9, R8 ;  /* 0x00000009aa447223 */ /* 0x004fe20000010008 */
[----:B------:R-:W-:-:S03]  /*5040*/  FSEL R170, R157, RZ, P0 ;  /* 0x000000ff9daa7208 */ /* 0x000fc60000000000 */
[----:B---3--:R-:W-:Y:S01]  /*5050*/  FADD.FTZ R68, R159, -R68 ;  /* 0x800000449f447221 */ /* 0x008fe20000010000 */
[----:B------:R-:W-:-:S03]  /*5060*/  MOV R157, R170 ;  /* 0x000000aa009d7202 */ /* 0x000fc60000000f00 */
[----:B------:R-:W-:-:S05]  /*5070*/  FMUL.FTZ R68, R5, R68 ;  /* 0x0000004405447220 */ /* 0x000fca0000410000 */
        /* <DEDUP_REMOVED lines=10> */
[-C--:B------:R-:W-:Y:S01]  /*5120*/  @P0 FMUL.FTZ R158, R157, R68.reuse ;  /* 0x000000449d9e0220 */ /* 0x080fe20000410000 */
[----:B------:R-:W-:Y:S01]  /*5130*/  FMUL.FTZ R68, R43, R68 ;  /* 0x000000442b447220 */ /* 0x000fe20000410000 */
[----:B------:R-:W-:Y:S02]  /*5140*/  MOV R157, R170 ;  /* 0x000000aa009d7202 */ /* 0x000fe40000000f00 */
[----:B------:R-:W-:Y:S01]  /*5150*/  FADD.FTZ R107, R107, R158 ;  /* 0x0000009e6b6b7221 */ /* 0x000fe20000010000 */
[----:B------:R-:W-:Y:S02]  /*5160*/  MOV R158, R171 ;  /* 0x000000ab009e7202 */ /* 0x000fe40000000f00 */
[----:B------:R-:W-:-:S04]  /*5170*/  FSEL R68, R68, RZ, P0 ;  /* 0x000000ff44447208 */ /* 0x000fc80000000000 */
[----:B------:R-:W-:-:S04]  /*5180*/  F2FP.BF16.F32.PACK_AB R68, RZ, R68 ;  /* 0x00000044ff44723e */ /* 0x000fc800000010ff */
[----:B------:R-:W-:Y:S02]  /*5190*/  PRMT R167, R167, 0x5410, R68 ;  /* 0x00005410a7a77816 */ /* 0x000fe40000000044 */
[----:B------:R-:W-:Y:S01]  /*51a0*/  MOV R68, R2 ;  /* 0x0000000200447202 */ /* 0x000fe20000000f00 */
[----:B------:R-:W-:Y:S06]  /*51b0*/  BRA `(.L_x_8919) ;  /* 0x0000001000c47947 */ /* 0x000fec0003800000 */
.L_x_8889:
[----:B0-----:R-:W-:Y:S02]  /*51c0*/  MOV R3, UR20 ;  /* 0x0000001400037c02 */ /* 0x001fe40008000f00 */
        /* <DEDUP_REMOVED lines=15> */
[----:B------:R-:W-:-:S04]  /*52c0*/  @P0 FMUL.FTZ R2, R170, R171 ;  /* 0x000000abaa020220 */ /* 0x000fc80000410000 */
[----:B------:R-:W-:Y:S01]  /*52d0*/  FADD.FTZ R100, R100, R2 ;  /* 0x0000000264647221 */ /* 0x000fe20000010000 */
[----:B------:R-:W-:-:S05]  /*52e0*/  FMUL.FTZ R2, R36, R171 ;  /* 0x000000ab24027220 */ /* 0x000fca0000410000 */
[----:B------:R-:W-:-:S04]  /*52f0*/  FSEL R2, R2, RZ, P0 ;  /* 0x000000ff02027208 */ /* 0x000fc80000000000 */
[----:B------:R-:W-:-:S04]  /*5300*/  F2FP.BF16.F32.PACK_AB R2, RZ, R2 ;  /* 0x00000002ff02723e */ /* 0x000fc800000010ff */
[----:B------:R-:W-:-:S07]  /*5310*/  PRMT R164, R2, 0x7610, R164 ;  /* 0x0000761002a47816 */ /* 0x000fce00000000a4 */
.L_x_8952:
[----:B------:R-:W-:Y:S05]  /*5320*/  BSYNC.RECONVERGENT B3 ;  /* 0x0000000000037941 */ /* 0x000fea0003800200 */
.L_x_8951:
        /* <DEDUP_REMOVED lines=12> */
[----:B------:R-:W-:-:S04]  /*53f0*/  @P0 FMUL.FTZ R2, R171, R170 ;  /* 0x000000aaab020220 */ /* 0x000fc80000410000 */
[----:B------:R-:W-:Y:S01]  /*5400*/  FADD.FTZ R101, R101, R2 ;  /* 0x0000000265657221 */ /* 0x000fe20000010000 */
[----:B------:R-:W-:-:S05]  /*5410*/  FMUL.FTZ R2, R37, R171 ;  /* 0x000000ab25027220 */ /* 0x000fca0000410000 */
[----:B------:R-:W-:-:S04]  /*5420*/  FSEL R2, R2, RZ, P0 ;  /* 0x000000ff02027208 */ /* 0x000fc80000000000 */
[----:B------:R-:W-:-:S04]  /*5430*/  F2FP.BF16.F32.PACK_AB R2, RZ, R2 ;  /* 0x00000002ff02723e */ /* 0x000fc800000010ff */
[----:B------:R-:W-:-:S07]  /*5440*/  PRMT R164, R164, 0x5410, R2 ;  /* 0x00005410a4a47816 */ /* 0x000fce0000000002 */
.L_x_8954:
[----:B------:R-:W-:Y:S05]  /*5450*/  BSYNC.RECONVERGENT B3 ;  /* 0x0000000000037941 */ /* 0x000fea0003800200 */
.L_x_8953:
        /* <DEDUP_REMOVED lines=17> */
.L_x_8956:
[----:B------:R-:W-:Y:S05]  /*5570*/  BSYNC.RECONVERGENT B3 ;  /* 0x0000000000037941 */ /* 0x000fea0003800200 */
.L_x_8955:
        /* <DEDUP_REMOVED lines=18> */
.L_x_8958:
[----:B------:R-:W-:Y:S05]  /*56a0*/  BSYNC.RECONVERGENT B3 ;  /* 0x0000000000037941 */ /* 0x000fea0003800200 */
.L_x_8957:
        /* <DEDUP_REMOVED lines=17> */
.L_x_8960:
[----:B------:R-:W-:Y:S05]  /*57c0*/  BSYNC.RECONVERGENT B3 ;  /* 0x0000000000037941 */ /* 0x000fea0003800200 */
.L_x_8959:
        /* <DEDUP_REMOVED lines=18> */
.L_x_8962:
[----:B------:R-:W-:Y:S05]  /*58f0*/  BSYNC.RECONVERGENT B3 ;  /* 0x0000000000037941 */ /* 0x000fea0003800200 */
.L_x_8961:
        /* <DEDUP_REMOVED lines=17> */
.L_x_8964:
[----:B------:R-:W-:Y:S05]  /*5a10*/  BSYNC.RECONVERGENT B3 ;  /* 0x0000000000037941 */ /* 0x000fea0003800200 */
.L_x_8963:
[----:B------:R-:W-:Y:S05]  /*5a20*/  @!P1 BRA `(.L_x_8919) ;  /* 0x0000000800a89947 */ /* 0x000fea0003800000 */
[----:B------:R-:W2:Y:S04]  /*5a30*/  LDL R2, [R1+0x10] ;  /* 0x0000100001027983 */ /* 0x000ea80000100800 */
        /* <DEDUP_REMOVED lines=10> */
[----:B------:R-:W-:Y:S01]  /*5ae0*/  @P0 SHF.L.U32 R170, R2, 0x10, RZ ;  /* 0x0000001002aa0819 */ /* 0x000fe200000006ff */
[----:B------:R-:W-:-:S04]  /*5af0*/  HFMA2 R2, -RZ, RZ, 0, 0 ;  /* 0x00000000ff027431 */ /* 0x000fc800000001ff */
[----:B------:R-:W-:-:S04]  /*5b00*/  @P0 FMUL.FTZ R2, R171, R170 ;  /* 0x000000aaab020220 */ /* 0x000fc80000410000 */
[----:B------:R-:W-:Y:S01]  /*5b10*/  FADD.FTZ R107, R107, R2 ;  /* 0x000000026b6b7221 */ /* 0x000fe20000010000 */
[----:B------:R-:W-:-:S05]  /*5b20*/  FMUL.FTZ R2, R43, R171 ;  /* 0x000000ab2b027220 */ /* 0x000fca0000410000 */
[----:B------:R-:W-:-:S04]  /*5b30*/  FSEL R2, R2, RZ, P0 ;  /* 0x000000ff02027208 */ /* 0x000fc80000000000 */
[----:B------:R-:W-:-:S04]  /*5b40*/  F2FP.BF16.F32.PACK_AB R2, RZ, R2 ;  /* 0x00000002ff02723e */ /* 0x000fc800000010ff */
[----:B------:R-:W-:Y:S01]  /*5b50*/  PRMT R167, R167, 0x5410, R2 ;  /* 0x00005410a7a77816 */ /* 0x000fe20000000002 */
[----:B------:R-:W-:Y:S06]  /*5b60*/  BRA `(.L_x_8919) ;  /* 0x0000000800587947 */ /* 0x000fec0003800000 */
.L_x_8950:
[----:B------:R-:W-:Y:S01]  /*5b70*/  @P2 FFMA.FTZ R2, R10, R9, R8 ;  /* 0x000000090a022223 */ /* 0x000fe20000010008 */
[----:B-----5:R-:W-:Y:S01]  /*5b80*/  MOV R69, R133 ;  /* 0x0000008500457202 */ /* 0x020fe20000000f00 */
        /* <DEDUP_REMOVED lines=23> */
.L_x_8966:
[----:B------:R-:W-:Y:S05]  /*5d00*/  BSYNC.RECONVERGENT B3 ;  /* 0x0000000000037941 */ /* 0x000fea0003800200 */
.L_x_8965:
        /* <DEDUP_REMOVED lines=14> */
.L_x_8968:
[----:B------:R-:W-:Y:S05]  /*5df0*/  BSYNC.RECONVERGENT B3 ;  /* 0x0000000000037941 */ /* 0x000fea0003800200 */
.L_x_8967:
[----:B------:R-:W-:Y:S04]  /*5e00*/  BSSY.RECONVERGENT B3, `(.L_x_8969) ;  /* 0x000000d000037945 */ /* 0x000fe80003800200 */
[----:B------:R-:W-:Y:S05]  /*5e10*/  @!P1 BRA `(.L_x_8970) ;  /* 0x00000000002c9947 */ /* 0x000fea0003800000 */
        /* <DEDUP_REMOVED lines=11> */
.L_x_8970:
[----:B------:R-:W-:Y:S05]  /*5ed0*/  BSYNC.RECONVERGENT B3 ;  /* 0x0000000000037941 */ /* 0x000fea0003800200 */
.L_x_8969:
[----:B------:R-:W-:Y:S01]  /*5ee0*/  @P2 FFMA.FTZ R2, R12, R9, R8 ;  /* 0x000000090c022223 */ /* 0x000fe20000010008 */
[----:B------:R-:W-:Y:S01]  /*5ef0*/  BSSY.RECONVERGENT B3, `(.L_x_8971) ;  /* 0x0000011000037945 */ /* 0x000fe20003800200 */
[----:B------:R-:W-:Y:S02]  /*5f00*/  MOV R71, R135 ;  /* 0x0000008700477202 */ /* 0x000fe40000000f00 */
        /* <DEDUP_REMOVED lines=15> */
.L_x_8972:
[----:B------:R-:W-:Y:S05]  /*6000*/  BSYNC.RECONVERGENT B3 ;  /* 0x0000000000037941 */ /* 0x000fea0003800200 */
.L_x_8971:
        /* <DEDUP_REMOVED lines=17> */
.L_x_8974:
[----:B------:R-:W-:Y:S05]  /*6120*/  BSYNC.RECONVERGENT B3 ;  /* 0x0000000000037941 */ /* 0x000fea0003800200 */
.L_x_8973:
        /* <DEDUP_REMOVED lines=18> */
.L_x_8976:
[----:B------:R-:W-:Y:S05]  /*6250*/  BSYNC.RECONVERGENT B3 ;  /* 0x0000000000037941 */ /* 0x000fea0003800200 */
.L_x_8975:
        /* <DEDUP_REMOVED lines=17> */
.L_x_8978:
[----:B------:R-:W-:Y:S05]  /*6370*/  BSYNC.RECONVERGENT B3 ;  /* 0x0000000000037941 */ /* 0x000fea0003800200 */
.L_x_8977:
[----:B------:R-:W2:Y:S04]  /*6380*/  LDL R2, [R1+0x10] ;  /* 0x0000100001027983 */ /* 0x000ea80000100800 */
[----:B------:R-:W3:Y:S01]  /*6390*/  LDL R159, [R1+0x20] ;  /* 0x00002000019f7983 */ /* 0x000ee20000100800 */
[----:B--2---:R-:W-:-:S04]  /*63a0*/  @P2 FFMA.FTZ R2, R2, R9, R8 ;  /* 0x0000000902022223 */ /* 0x004fc80000010008 */
[----:B---3--:R-:W-:Y:S01]  /*63b0*/  @P2 FADD.FTZ R159, R159, -R2 ;  /* 0x800000029f9f2221 */ /* 0x008fe20000010000 */
[----:B------:R-:W-:-:S03]  /*63c0*/  MOV R2, R139 ;  /* 0x0000008b00027202 */ /* 0x000fc60000000f00 */
[----:B------:R-:W-:-:S05]  /*63d0*/  @P2 FFMA.FTZ R2, R5, R159, R139 ;  /* 0x0000009f05022223 */ /* 0x000fca000001008b */
[----:B------:R-:W-:Y:S01]  /*63e0*/  MOV R159, R2 ;  /* 0x00000002009f7202 */ /* 0x000fe20000000f00 */
[----:B------:R-:W-:Y:S06]  /*63f0*/  @!P1 BRA `(.L_x_8919) ;  /* 0x0000000000349947 */ /* 0x000fec0003800000 */
[----:B------:R-:W-:Y:S01]  /*6400*/  ISETP.GE.U32.AND P0, PT, R188, RZ, PT ;  /* 0x000000ffbc00720c */ /* 0x000fe20003f06070 */
[----:B------:R-:W-:-:S03]  /*6410*/  FMUL.FTZ R170, R2, UR13 ;  /* 0x0000000d02aa7c20 */ /* 0x000fc60008410000 */
[----:B------:R-:W-:Y:S01]  /*6420*/  ISETP.GE.U32.AND.EX P0, PT, R189, 0x1000000, PT, P0 ;  /* 0x01000000bd00780c */ /* 0x000fe20003f06100 */
[----:B------:R-:W-:-:S12]  /*6430*/  FMUL.FTZ R171, R170, UR12 ;  /* 0x0000000caaab7c20 */ /* 0x000fd80008410000 */
[----:B------:R-:W-:-:S04]  /*6440*/  @P0 PRMT R2, R163, 0x7632, R2 ;  /* 0x00007632a3020816 */ /* 0x000fc80000000002 */
        /* <DEDUP_REMOVED lines=8> */
.L_x_8919:
[----:B------:R-:W-:Y:S05]  /*64d0*/  BSYNC.RECONVERGENT B2 ;  /* 0x0000000000027941 */ /* 0x000fea0003800200 */
.L_x_8888:
        /* <DEDUP_REMOVED lines=11> */
.L_x_8885:
[----:B------:R-:W-:Y:S05]  /*6590*/  BSYNC.RECONVERGENT B1 ;  /* 0x0000000000017941 */ /* 0x000fea0003800200 */
.L_x_8884:
[----:B------:R-:W-:Y:S04]  /*65a0*/  BSSY.RECONVERGENT B1, `(.L_x_8979) ;  /* 0x000033f000017945 */ /* 0x000fe80003800200 */
[----:B------:R-:W-:Y:S05]  /*65b0*/  @!P5 BRA `(.L_x_8980) ;  /* 0x0000003000f4d947 */ /* 0x000fea0003800000 */
[----:B------:R-:W-:Y:S04]  /*65c0*/  BSSY.RECONVERGENT B2, `(.L_x_8981) ;  /* 0x0000005000027945 */ /* 0x000fe80003800200 */
[----:B------:R-:W-:Y:S05]  /*65d0*/  @!P1 BRA `(.L_x_8982) ;  /* 0x00000000000c9947 */ /* 0x000fea0003800000 */
[----:B0-----:R-:W0:Y:S02]  /*65e0*/  LDC.64 R2, c[0x0][0x390] ;  /* 0x0000e400ff027b82 */ /* 0x001e240000000a00 */
[----:B0-----:R-:W-:-:S05]  /*65f0*/  IMAD.WIDE.U32 R2, R4, 0x10, R2 ;  /* 0x0000001004027825 */ /* 0x001fca00078e0002 */
[----:B-----5:R1:W5:Y:S02]  /*6600*/  LDG.E.128 R160, desc[UR6][R2.64] ;  /* 0x0000000602a07981 */ /* 0x020364000c1e1d00 */
.L_x_8982:
[----:B------:R-:W-:Y:S05]  /*6610*/  BSYNC.RECONVERGENT B2 ;  /* 0x0000000000027941 */ /* 0x000fea0003800200 */
.L_x_8981:
        /* <DEDUP_REMOVED lines=33> */
.L_x_8987:
[----:B------:R-:W-:Y:S05]  /*6830*/  BSYNC.RECONVERGENT B3 ;  /* 0x0000000000037941 */ /* 0x000fea0003800200 */
.L_x_8986:
        /* <DEDUP_REMOVED lines=14> */
.L_x_8989:
[----:B------:R-:W-:Y:S05]  /*6920*/  BSYNC.RECONVERGENT B3 ;  /* 0x0000000000037941 */ /* 0x000fea0003800200 */
.L_x_8988:
        /* <DEDUP_REMOVED lines=13> */
.L_x_8991:
[----:B------:R-:W-:Y:S05]  /*6a00*/  BSYNC.RECONVERGENT B3 ;  /* 0x0000000000037941 */ /* 0x000fea0003800200 */
.L_x_8990:
        /* <DEDUP_REMOVED lines=18> */
.L_x_8993:
[----:B------:R-:W-:Y:S05]  /*6b30*/  BSYNC.RECONVERGENT B3 ;  /* 0x0000000000037941 */ /* 0x000fea0003800200 */
.L_x_8992:
        /* <DEDUP_REMOVED lines=17> */
.L_x_8995:
[----:B------:R-:W-:Y:S05]  /*6c50*/  BSYNC.RECONVERGENT B3 ;  /* 0x0000000000037941 */ /* 0x000fea0003800200 */
.L_x_8994:
        /* <DEDUP_REMOVED lines=18> */
.L_x_8997:
[----:B------:R-:W-:Y:S05]  /*6d80*/  BSYNC.RECONVERGENT B3 ;  /* 0x0000000000037941 */ /* 0x000fea0003800200 */
.L_x_8996:
        /* <DEDUP_REMOVED lines=17> */
.L_x_8999:
[----:B------:R-:W-:Y:S05]  /*6ea0*/  BSYNC.RECONVERGENT B3 ;  /* 0x0000000000037941 */ /* 0x000fea0003800200 */
.L_x_8998:
[----:B------:R-:W2:Y:S01]  /*6eb0*/  LDL R158, [R1+0x1c] ;  /* 0x00001c00019e7983 */ /* 0x000ea20000100800 */
[----:B------:R-:W-:-:S04]  /*6ec0*/  @P2 FFMA.FTZ R2, R252, R9, R8 ;  /* 0x00000009fc022223 */ /* 0x000fc80000010008 */
[----:B--2---:R-:W-:Y:S01]  /*6ed0*/  @P2 FADD.FTZ R158, R158, -R2 ;  /* 0x800000029e9e2221 */ /* 0x004fe20000010000 */
[----:B------:R-:W-:-:S03]  /*6ee0*/  MOV R2, R147 ;  /* 0x0000009300027202 */ /* 0x000fc60000000f00 */
[----:B------:R-:W-:Y:S01]  /*6ef0*/  @P2 FFMA.FTZ R2, R5, R158, R147 ;  /* 0x0000009e05022223 */ /* 0x000fe20000010093 */
[----:B------:R-:W-:Y:S02]  /*6f00*/  MOV R158, R157 ;  /* 0x0000009d009e7202 */ /* 0x000fe40000000f00 */
[----:B------:R-:W-:Y:S02]  /*6f10*/  MOV R157, R156 ;  /* 0x0000009c009d7202 */ /* 0x000fe40000000f00 */
[----:B------:R-:W-:Y:S02]  /*6f20*/  MOV R156, R71 ;  /* 0x00000047009c7202 */ /* 0x000fe40000000f00 */
[----:B------:R-:W-:Y:S02]  /*6f30*/  MOV R71, R70 ;  /* 0x0000004600477202 */ /* 0x000fe40000000f00 */
[----:B------:R-:W-:Y:S02]  /*6f40*/  MOV R70, R69 ;  /* 0x0000004500467202 */ /* 0x000fe40000000f00 */
[----:B------:R-:W-:-:S02]  /*6f50*/  MOV R69, R68 ;  /* 0x0000004400457202 */ /* 0x000fc40000000f00 */
        /* <DEDUP_REMOVED lines=17> */
.L_x_8985:
        /* <DEDUP_REMOVED lines=17> */
.L_x_9002:
[----:B------:R-:W-:Y:S05]  /*7180*/  BSYNC.RECONVERGENT B3 ;  /* 0x0000000000037941 */ /* 0x000fea0003800200 */
.L_x_9001:
[----:B------:R-:W-:Y:S04]  /*7190*/  BSSY.RECONVERGENT B3, `(.L_x_9003) ;  /* 0x0000012000037945 */ /* 0x000fe80003800200 */
[----:B------:R-:W-:Y:S05]  /*71a0*/  @!P1 BRA `(.L_x_9004) ;  /* 0x0000000000409947 */ /* 0x000fea0003800000 */
[----:B-----5:R-:W-:Y:S01]  /*71b0*/  LOP3.LUT P0, RZ, R186, 0xff00, RZ, 0xc0, !PT ;  /* 0x0000ff00baff7812 */ /* 0x020fe2000780c0ff */
[----:B01----:R-:W-:Y:S01]  /*71c0*/  @P2 FFMA.FTZ R2, R24, R9, R8 ;  /* 0x0000000918022223 */ /* 0x003fe20000010008 */
[----:B------:R-:W-:Y:S01]  /*71d0*/  MOV R3, R141 ;  /* 0x0000008d00037202 */ /* 0x000fe20000000f00 */
[----:B------:R-:W-:Y:S02]  /*71e0*/  HFMA2 R169, -RZ, RZ, 0, 0 ;  /* 0x00000000ffa97431 */ /* 0x000fe400000001ff */
[----:B------:R-:W-:-:S04]  /*71f0*/  @P2 FADD.FTZ R2, R184, -R2 ;  /* 0x80000002b8022221 */ /* 0x000fc80000010000 */
[----:B------:R-:W-:-:S04]  /*7200*/  @P2 FFMA.FTZ R3, R5, R2, R141 ;  /* 0x0000000205032223 */ /* 0x000fc8000001008d */
[----:B------:R-:W-:Y:S01]  /*7210*/  @P0 PRMT R2, R160, 0x7632, R2 ;  /* 0x00007632a0020816 */ /* 0x000fe20000000002 */
        /* <DEDUP_REMOVED lines=9> */
.L_x_9004:
[----:B------:R-:W-:Y:S05]  /*72b0*/  BSYNC.RECONVERGENT B3 ;  /* 0x0000000000037941 */ /* 0x000fea0003800200 */
.L_x_9003:
        /* <DEDUP_REMOVED lines=17> */
.L_x_9006:
[----:B------:R-:W-:Y:S05]  /*73d0*/  BSYNC.RECONVERGENT B3 ;  /* 0x0000000000037941 */ /* 0x000fea0003800200 */
.L_x_9005:
        /* <DEDUP_REMOVED lines=18> */
.L_x_9008:
[----:B------:R-:W-:Y:S05]  /*7500*/  BSYNC.RECONVERGENT B3 ;  /* 0x0000000000037941 */ /* 0x000fea0003800200 */
.L_x_9007:
        /* <DEDUP_REMOVED lines=17> */
.L_x_9010:
[----:B------:R-:W-:Y:S05]  /*7620*/  BSYNC.RECONVERGENT B3 ;  /* 0x0000000000037941 */ /* 0x000fea0003800200 */
.L_x_9009:
        /* <DEDUP_REMOVED lines=18> */
.L_x_9012:
[----:B------:R-:W-:Y:S05]  /*7750*/  BSYNC.RECONVERGENT B3 ;  /* 0x0000000000037941 */ /* 0x000fea0003800200 */
.L_x_9011:
        /* <DEDUP_REMOVED lines=17> */
.L_x_9014:
[----:B------:R-:W-:Y:S05]  /*7870*/  BSYNC.RECONVERGENT B3 ;  /* 0x0000000000037941 */ /* 0x000fea0003800200 */
.L_x_9013:
[----:B------:R-:W-:Y:S05]  /*7880*/  @!P1 BRA `(.L_x_9000) ;  /* 0x0000002000189947 */ /* 0x000fea0003800000 */
[----:B01----:R-:W2:Y:S01]  /*7890*/  LDL R3, [R1+0x1c] ;  /* 0x00001c0001037983 */ /* 0x003ea20000100800 */
[----:B-----5:R-:W-:Y:S01]  /*78a0*/  ISETP.GE.U32.AND P0, PT, R186, RZ, PT ;  /* 0x000000ffba00720c */ /* 0x020fe20003f06070 */
[----:B------:R-:W-:Y:S01]  /*78b0*/  @P2 FFMA.FTZ R2, R252, R9, R8 ;  /* 0x00000009fc022223 */ /* 0x000fe20000010008 */
[----:B------:R-:W-:Y:S02]  /*78c0*/  HFMA2 R169, -RZ, RZ, 0, 0 ;  /* 0x00000000ffa97431 */ /* 0x000fe400000001ff */
[----:B------:R-:W-:Y:S01]  /*78d0*/  ISETP.GE.U32.AND.EX P0, PT, R187, 0x1000000, PT, P0 ;  /* 0x01000000bb00780c */ /* 0x000fe20003f06100 */
[----:B--2---:R-:W-:Y:S01]  /*78e0*/  @P2 FADD.FTZ R2, R3, -R2 ;  /* 0x8000000203022221 */ /* 0x004fe20000010000 */
[----:B------:R-:W-:-:S03]  /*78f0*/  MOV R3, R147 ;  /* 0x0000009300037202 */ /* 0x000fc60000000f00 */
[----:B------:R-:W-:-:S08]  /*7900*/  @P2 FFMA.FTZ R3, R5, R2, R147 ;  /* 0x0000000205032223 */ /* 0x000fd00000010093 */
        /* <DEDUP_REMOVED lines=11> */
.L_x_8984:
        /* <DEDUP_REMOVED lines=19> */
.L_x_9019:
[----:B------:R-:W-:Y:S05]  /*7af0*/  BSYNC.RECONVERGENT B4 ;  /* 0x0000000000047941 */ /* 0x000fea0003800200 */
.L_x_9018:
        /* <DEDUP_REMOVED lines=12> */
.L_x_9017:
[----:B------:R-:W-:Y:S05]  /*7bc0*/  BSYNC.RECONVERGENT B3 ;  /* 0x0000000000037941 */ /* 0x000fea0003800200 */
.L_x_9016:
        /* <DEDUP_REMOVED lines=16> */
.L_x_9023:
[----:B------:R-:W-:Y:S05]  /*7cd0*/  BSYNC.RECONVERGENT B4 ;  /* 0x0000000000047941 */ /* 0x000fea0003800200 */
.L_x_9022:
        /* <DEDUP_REMOVED lines=12> */
.L_x_9021:
[----:B------:R-:W-:Y:S05]  /*7da0*/  BSYNC.RECONVERGENT B3 ;  /* 0x0000000000037941 */ /* 0x000fea0003800200 */
.L_x_9020:
        /* <DEDUP_REMOVED lines=15> */
.L_x_9027:
[----:B------:R-:W-:Y:S05]  /*7ea0*/  BSYNC.RECONVERGENT B4 ;  /* 0x0000000000047941 */ /* 0x000fea0003800200 */
.L_x_9026:
        /* <DEDUP_REMOVED lines=12> */
.L_x_9025:
[----:B------:R-:W-:Y:S05]  /*7f70*/  BSYNC.RECONVERGENT B3 ;  /* 0x0000000000037941 */ /* 0x000fea0003800200 */
.L_x_9024:
        /* <DEDUP_REMOVED lines=16> */
.L_x_9031:
[----:B------:R-:W-:Y:S05]  /*8080*/  BSYNC.RECONVERGENT B4 ;  /* 0x0000000000047941 */ /* 0x000fea0003800200 */
.L_x_9030:
        /* <DEDUP_REMOVED lines=12> */
.L_x_9029:
[----:B------:R-:W-:Y:S05]  /*8150*/  BSYNC.RECONVERGENT B3 ;  /* 0x0000000000037941 */ /* 0x000fea0003800200 */
.L_x_9028:
        /* <DEDUP_REMOVED lines=15> */
.L_x_9035:
[----:B------:R-:W-:Y:S05]  /*8250*/  BSYNC.RECONVERGENT B4 ;  /* 0x0000000000047941 */ /* 0x000fea0003800200 */
.L_x_9034:
        /* <DEDUP_REMOVED lines=12> */
.L_x_9033:
[----:B------:R-:W-:Y:S05]  /*8320*/  BSYNC.RECONVERGENT B3 ;  /* 0x0000000000037941 */ /* 0x000fea0003800200 */
.L_x_9032:
        /* <DEDUP_REMOVED lines=16> */
.L_x_9039:
[----:B------:R-:W-:Y:S05]  /*8430*/  BSYNC.RECONVERGENT B4 ;  /* 0x0000000000047941 */ /* 0x000fea0003800200 */
.L_x_9038:
        /* <DEDUP_REMOVED lines=12> */
.L_x_9037:
[----:B------:R-:W-:Y:S05]  /*8500*/  BSYNC.RECONVERGENT B3 ;  /* 0x0000000000037941 */ /* 0x000fea0003800200 */
.L_x_9036:
        /* <DEDUP_REMOVED lines=15> */
.L_x_9043:
[----:B------:R-:W-:Y:S05]  /*8600*/  BSYNC.RECONVERGENT B4 ;  /* 0x0000000000047941 */ /* 0x000fea0003800200 */
.L_x_9042:
        /* <DEDUP_REMOVED lines=12> */
.L_x_9041:
[----:B------:R-:W-:Y:S05]  /*86d0*/  BSYNC.RECONVERGENT B3 ;  /* 0x0000000000037941 */ /* 0x000fea0003800200 */
.L_x_9040:
[----:B------:R-:W2:Y:S01]  /*86e0*/  LDL R156, [R1+0x1c] ;  /* 0x00001c00019c7983 */ /* 0x000ea20000100800 */
[-CC-:B01----:R-:W-:Y:S01]  /*86f0*/  FFMA.FTZ R3, R183, R9.reuse, R8.reuse ;  /* 0x00000009b7037223 */ /* 0x183fe20000010008 */
[-CC-:B------:R-:W-:Y:S01]  /*8700*/  FFMA.FTZ R2, R196, R9.reuse, R8.reuse ;  /* 0x00000009c4027223 */ /* 0x180fe20000010008 */
[-CC-:B------:R-:W-:Y:S01]  /*8710*/  FFMA.FTZ R70, R180, R9.reuse, R8.reuse ;  /* 0x00000009b4467223 */ /* 0x180fe20000010008 */
[-CC-:B------:R-:W-:Y:S01]  /*8720*/  FFMA.FTZ R69, R252, R9.reuse, R8.reuse ;  /* 0x00000009fc457223 */ /* 0x180fe20000010008 */
[----:B------:R-:W-:Y:S01]  /*8730*/  FADD.FTZ R158, R194, -R3 ;  /* 0x80000003c29e7221 */ /* 0x000fe20000010000 */
[-C--:B------:R-:W-:Y:S01]  /*8740*/  FFMA.FTZ R3, R26, R9.reuse, R8 ;  /* 0x000000091a037223 */ /* 0x080fe20000010008 */
[----:B------:R-:W-:Y:S01]  /*8750*/  FADD.FTZ R157, R197, -R2 ;  /* 0x80000002c59d7221 */ /* 0x000fe20000010000 */
[-CC-:B------:R-:W-:Y:S01]  /*8760*/  FFMA.FTZ R2, R25, R9.reuse, R8.reuse ;  /* 0x0000000919027223 */ /* 0x180fe20000010008 */
[-CC-:B------:R-:W-:Y:S01]  /*8770*/  FFMA.FTZ R68, R23, R9.reuse, R8.reuse ;  /* 0x0000000917447223 */ /* 0x180fe20000010008 */
[----:B------:R-:W-:Y:S01]  /*8780*/  FADD.FTZ R71, R195, -R3 ;  /* 0x80000003c3477221 */ /* 0x000fe20000010000 */
[----:B------:R-:W-:Y:S01]  /*8790*/  FFMA.FTZ R3, R24, R9, R8 ;  /* 0x0000000918037223 */ /* 0x000fe20000010008 */
        /* <DEDUP_REMOVED lines=35> */
[----:B------:R-:W-:Y:S02]  /*89d0*/  FADD.FTZ R115, R115, R169 ;  /* 0x000000a973737221 */ /* 0x000fe40000010000 */
[----:B------:R-:W-:-:S04]  /*89e0*/  FSEL R69, R69, RZ, P0 ;  /* 0x000000ff45457208 */ /* 0x000fc80000000000 */
[----:B------:R-:W-:-:S04]  /*89f0*/  F2FP.BF16.F32.PACK_AB R69, RZ, R69 ;  /* 0x00000045ff45723e */ /* 0x000fc800000010ff */
[----:B------:R-:W-:Y:S02]  /*8a00*/  PRMT R167, R167, 0x5410, R69 ;  /* 0x00005410a7a77816 */ /* 0x000fe40000000045 */
[----:B------:R-:W-:Y:S01]  /*8a10*/  MOV R69, R3 ;  /* 0x0000000300457202 */ /* 0x000fe20000000f00 */
[----:B------:R-:W-:Y:S06]  /*8a20*/  BRA `(.L_x_9000) ;  /* 0x0000000c00b07947 */ /* 0x000fec0003800000 */
.L_x_9015:
        /* <DEDUP_REMOVED lines=15> */
.L_x_9047:
[----:B------:R-:W-:Y:S05]  /*8b20*/  BSYNC.RECONVERGENT B4 ;  /* 0x0000000000047941 */ /* 0x000fea0003800200 */
.L_x_9046:
        /* <DEDUP_REMOVED lines=12> */
.L_x_9045:
[----:B------:R-:W-:Y:S05]  /*8bf0*/  BSYNC.RECONVERGENT B3 ;  /* 0x0000000000037941 */ /* 0x000fea0003800200 */
.L_x_9044:
        /* <DEDUP_REMOVED lines=16> */
.L_x_9051:
[----:B------:R-:W-:Y:S05]  /*8d00*/  BSYNC.RECONVERGENT B4 ;  /* 0x0000000000047941 */ /* 0x000fea0003800200 */
.L_x_9050:
        /* <DEDUP_REMOVED lines=12> */
.L_x_9049:
[----:B------:R-:W-:Y:S05]  /*8dd0*/  BSYNC.RECONVERGENT B3 ;  /* 0x0000000000037941 */ /* 0x000fea0003800200 */
.L_x_9048:
        /* <DEDUP_REMOVED lines=15> */
.L_x_9055:
[----:B------:R-:W-:Y:S05]  /*8ed0*/  BSYNC.RECONVERGENT B4 ;  /* 0x0000000000047941 */ /* 0x000fea0003800200 */
.L_x_9054:
        /* <DEDUP_REMOVED lines=12> */
.L_x_9053:
[----:B------:R-:W-:Y:S05]  /*8fa0*/  BSYNC.RECONVERGENT B3 ;  /* 0x0000000000037941 */ /* 0x000fea0003800200 */
.L_x_9052:
        /* <DEDUP_REMOVED lines=16> */
.L_x_9059:
[----:B------:R-:W-:Y:S05]  /*90b0*/  BSYNC.RECONVERGENT B4 ;  /* 0x0000000000047941 */ /* 0x000fea0003800200 */
.L_x_9058:
        /* <DEDUP_REMOVED lines=12> */
.L_x_9057:
[----:B------:R-:W-:Y:S05]  /*9180*/  BSYNC.RECONVERGENT B3 ;  /* 0x0000000000037941 */ /* 0x000fea0003800200 */
.L_x_9056:
        /* <DEDUP_REMOVED lines=15> */
.L_x_9063:
[----:B------:R-:W-:Y:S05]  /*9280*/  BSYNC.RECONVERGENT B4 ;  /* 0x0000000000047941 */ /* 0x000fea0003800200 */
.L_x_9062:
        /* <DEDUP_REMOVED lines=12> */
.L_x_9061:
[----:B------:R-:W-:Y:S05]  /*9350*/  BSYNC.RECONVERGENT B3 ;  /* 0x0000000000037941 */ /* 0x000fea0003800200 */
.L_x_9060:
        /* <DEDUP_REMOVED lines=16> */
.L_x_9067:
[----:B------:R-:W-:Y:S05]  /*9460*/  BSYNC.RECONVERGENT B4 ;  /* 0x0000000000047941 */ /* 0x000fea0003800200 */
.L_x_9066:
        /* <DEDUP_REMOVED lines=12> */
.L_x_9065:
[----:B------:R-:W-:Y:S05]  /*9530*/  BSYNC.RECONVERGENT B3 ;  /* 0x0000000000037941 */ /* 0x000fea0003800200 */
.L_x_9064:
        /* <DEDUP_REMOVED lines=15> */
.L_x_9071:
[----:B------:R-:W-:Y:S05]  /*9630*/  BSYNC.RECONVERGENT B4 ;  /* 0x0000000000047941 */ /* 0x000fea0003800200 */
.L_x_9070:
        /* <DEDUP_REMOVED lines=12> */
.L_x_9069:
[----:B------:R-:W-:Y:S05]  /*9700*/  BSYNC.RECONVERGENT B3 ;  /* 0x0000000000037941 */ /* 0x000fea0003800200 */
.L_x_9068:
[----:B------:R-:W-:Y:S05]  /*9710*/  @!P1 BRA `(.L_x_9000) ;  /* 0x0000000000749947 */ /* 0x000fea0003800000 */
[----:B------:R2:W5:Y:S02]  /*9720*/  LDL R169, [R1+0x1c] ;  /* 0x00001c0001a97983 */ /* 0x0005640000100800 */
[----:B-----5:R-:W-:Y:S01]  /*9730*/  ISETP.GE.U32.AND P0, PT, R186, RZ, PT ;  /* 0x000000ffba00720c */ /* 0x020fe20003f06070 */
[----:B------:R-:W-:Y:S01]  /*9740*/  BSSY.RECONVERGENT B3, `(.L_x_9072) ;  /* 0x000000e000037945 */ /* 0x000fe20003800200 */
[----:B01----:R-:W-:Y:S02]  /*9750*/  MOV R2, RZ ;  /* 0x000000ff00027202 */ /* 0x003fe40000000f00 */
        /* <DEDUP_REMOVED lines=12> */
.L_x_9073:
[----:B------:R-:W-:Y:S05]  /*9820*/  BSYNC.RECONVERGENT B3 ;  /* 0x0000000000037941 */ /* 0x000fea0003800200 */
.L_x_9072:
        /* <DEDUP_REMOVED lines=12> */
.L_x_9000:
[----:B------:R-:W-:Y:S05]  /*98f0*/  BSYNC.RECONVERGENT B2 ;  /* 0x0000000000027941 */ /* 0x000fea0003800200 */
.L_x_8983:
        /* <DEDUP_REMOVED lines=9> */
.L_x_8980:
[----:B------:R-:W-:Y:S05]  /*9990*/  BSYNC.RECONVERGENT B1 ;  /* 0x0000000000017941 */ /* 0x000fea0003800200 */
.L_x_8979:
[----:B------:R-:W-:Y:S04]  /*99a0*/  BSSY.RECONVERGENT B1, `(.L_x_9074) ;  /* 0x000033f000017945 */ /* 0x000fe80003800200 */
[----:B------:R-:W-:Y:S05]  /*99b0*/  @!P3 BRA `(.L_x_9075) ;  /* 0x0000003000f4b947 */ /* 0x000fea0003800000 */
[----:B------:R-:W-:Y:S04]  /*99c0*/  BSSY.RECONVERGENT B2, `(.L_x_9076) ;  /* 0x0000005000027945 */ /* 0x000fe80003800200 */
[----:B------:R-:W-:Y:S05]  /*99d0*/  @!P1 BRA `(.L_x_9077) ;  /* 0x00000000000c9947 */ /* 0x000fea0003800000 */
[----:B01----:R-:W0:Y:S02]  /*99e0*/  LDC.64 R2, c[0x0][0x390] ;  /* 0x0000e400ff027b82 */ /* 0x003e240000000a00 */
[----:B0-----:R-:W-:-:S05]  /*99f0*/  IMAD.WIDE.U32 R2, R4, 0x10, R2 ;  /* 0x0000001004027825 */ /* 0x001fca00078e0002 */
[----:B-----5:R2:W5:Y:S02]  /*9a00*/  LDG.E.128 R160, desc[UR6][R2.64] ;  /* 0x0000000602a07981 */ /* 0x020564000c1e1d00 */
.L_x_9077:
[----:B------:R-:W-:Y:S05]  /*9a10*/  BSYNC.RECONVERGENT B2 ;  /* 0x0000000000027941 */ /* 0x000fea0003800200 */
.L_x_9076:
        /* <DEDUP_REMOVED lines=33> */
.L_x_9082:
[----:B------:R-:W-:Y:S05]  /*9c30*/  BSYNC.RECONVERGENT B3 ;  /* 0x0000000000037941 */ /* 0x000fea0003800200 */
.L_x_9081:
        /* <DEDUP_REMOVED lines=14> */
.L_x_9084:
[----:B------:R-:W-:Y:S05]  /*9d20*/  BSYNC.RECONVERGENT B3 ;  /* 0x0000000000037941 */ /* 0x000fea0003800200 */
.L_x_9083:
        /* <DEDUP_REMOVED lines=13> */
.L_x_9086:
[----:B------:R-:W-:Y:S05]  /*9e00*/  BSYNC.RECONVERGENT B3 ;  /* 0x0000000000037941 */ /* 0x000fea0003800200 */
.L_x_9085:
        /* <DEDUP_REMOVED lines=18> */
.L_x_9088:
[----:B------:R-:W-:Y:S05]  /*9f30*/  BSYNC.RECONVERGENT B3 ;  /* 0x0000000000037941 */ /* 0x000fea0003800200 */
.L_x_9087:
        /* <DEDUP_REMOVED lines=17> */
.L_x_9090:
[----:B------:R-:W-:Y:S05]  /*a050*/  BSYNC.RECONVERGENT B3 ;  /* 0x0000000000037941 */ /* 0x000fea0003800200 */
.L_x_9089:
        /* <DEDUP_REMOVED lines=18> */
.L_x_9092:
[----:B------:R-:W-:Y:S05]  /*a180*/  BSYNC.RECONVERGENT B3 ;  /* 0x0000000000037941 */ /* 0x000fea0003800200 */
.L_x_9091:
        /* <DEDUP_REMOVED lines=17> */
.L_x_9094:
[----:B------:R-:W-:Y:S05]  /*a2a0*/  BSYNC.RECONVERGENT B3 ;  /* 0x0000000000037941 */ /* 0x000fea0003800200 */
.L_x_9093:
        /* <DEDUP_REMOVED lines=28> */
.L_x_9080:
        /* <DEDUP_REMOVED lines=17> */
.L_x_9097:
[----:B------:R-:W-:Y:S05]  /*a580*/  BSYNC.RECONVERGENT B3 ;  /* 0x0000000000037941 */ /* 0x000fea0003800200 */
.L_x_9096:
[----:B------:R-:W-:Y:S04]  /*a590*/  BSSY.RECONVERGENT B3, `(.L_x_9098) ;  /* 0x0000012000037945 */ /* 0x000fe80003800200 */
[----:B------:R-:W-:Y:S05]  /*a5a0*/  @!P1 BRA `(.L_x_9099) ;  /* 0x0000000000409947 */ /* 0x000fea0003800000 */
[----:B-----5:R-:W-:Y:S01]  /*a5b0*/  LOP3.LUT P0, RZ, R190, 0xff00, RZ, 0xc0, !PT ;  /* 0x0000ff00beff7812 */ /* 0x020fe2000780c0ff */
[----:B012---:R-:W-:Y:S01]  /*a5c0*/  @P2 FFMA.FTZ R2, R199, R9, R8 ;  /* 0x00000009c7022223 */ /* 0x007fe20000010008 */
        /* <DEDUP_REMOVED lines=14> */
.L_x_9099:
[----:B------:R-:W-:Y:S05]  /*a6b0*/  BSYNC.RECONVERGENT B3 ;  /* 0x0000000000037941 */ /* 0x000fea0003800200 */
.L_x_9098:
        /* <DEDUP_REMOVED lines=17> */
.L_x_9101:
[----:B------:R-:W-:Y:S05]  /*a7d0*/  BSYNC.RECONVERGENT B3 ;  /* 0x0000000000037941 */ /* 0x000fea0003800200 */
.L_x_9100:
        /* <DEDUP_REMOVED lines=18> */
.L_x_9103:
[----:B------:R-:W-:Y:S05]  /*a900*/  BSYNC.RECONVERGENT B3 ;  /* 0x0000000000037941 */ /* 0x000fea0003800200 */
.L_x_9102:
        /* <DEDUP_REMOVED lines=17> */
.L_x_9105:
[----:B------:R-:W-:Y:S05]  /*aa20*/  BSYNC.RECONVERGENT B3 ;  /* 0x0000000000037941 */ /* 0x000fea0003800200 */
.L_x_9104:
        /* <DEDUP_REMOVED lines=18> */
.L_x_9107:
[----:B------:R-:W-:Y:S05]  /*ab50*/  BSYNC.RECONVERGENT B3 ;  /* 0x0000000000037941 */ /* 0x000fea0003800200 */
.L_x_9106:
        /* <DEDUP_REMOVED lines=17> */
.L_x_9109:
[----:B------:R-:W-:Y:S05]  /*ac70*/  BSYNC.RECONVERGENT B3 ;  /* 0x0000000000037941 */ /* 0x000fea0003800200 */
.L_x_9108:
[----:B------:R-:W-:Y:S05]  /*ac80*/  @!P1 BRA `(.L_x_9095) ;  /* 0x0000002000189947 */ /* 0x000fea0003800000 */
[----:B012---:R-:W2:Y:S01]  /*ac90*/  LDL R3, [R1+0x18] ;  /* 0x0000180001037983 */ /* 0x007ea20000100800 */
        /* <DEDUP_REMOVED lines=18> */
.L_x_9079:
        /* <DEDUP_REMOVED lines=19> */
.L_x_9114:
[----:B------:R-:W-:Y:S05]  /*aef0*/  BSYNC.RECONVERGENT B4 ;  /* 0x0000000000047941 */ /* 0x000fea0003800200 */
.L_x_9113:
        /* <DEDUP_REMOVED lines=12> */
.L_x_9112:
[----:B------:R-:W-:Y:S05]  /*afc0*/  BSYNC.RECONVERGENT B3 ;  /* 0x0000000000037941 */ /* 0x000fea0003800200 */
.L_x_9111:
        /* <DEDUP_REMOVED lines=16> */
.L_x_9118:
[----:B------:R-:W-:Y:S05]  /*b0d0*/  BSYNC.RECONVERGENT B4 ;  /* 0x0000000000047941 */ /* 0x000fea0003800200 */
.L_x_9117:
        /* <DEDUP_REMOVED lines=12> */
.L_x_9116:
[----:B------:R-:W-:Y:S05]  /*b1a0*/  BSYNC.RECONVERGENT B3 ;  /* 0x0000000000037941 */ /* 0x000fea0003800200 */
.L_x_9115:
        /* <DEDUP_REMOVED lines=15> */
.L_x_9122:
[----:B------:R-:W-:Y:S05]  /*b2a0*/  BSYNC.RECONVERGENT B4 ;  /* 0x0000000000047941 */ /* 0x000fea0003800200 */
.L_x_9121:
        /* <DEDUP_REMOVED lines=12> */
.L_x_9120:
[----:B------:R-:W-:Y:S05]  /*b370*/  BSYNC.RECONVERGENT B3 ;  /* 0x0000000000037941 */ /* 0x000fea0003800200 */
.L_x_9119:
        /* <DEDUP_REMOVED lines=16> */
.L_x_9126:
[----:B------:R-:W-:Y:S05]  /*b480*/  BSYNC.RECONVERGENT B4 ;  /* 0x0000000000047941 */ /* 0x000fea0003800200 */
.L_x_9125:
        /* <DEDUP_REMOVED lines=12> */
.L_x_9124:
[----:B------:R-:W-:Y:S05]  /*b550*/  BSYNC.RECONVERGENT B3 ;  /* 0x0000000000037941 */ /* 0x000fea0003800200 */
.L_x_9123:
        /* <DEDUP_REMOVED lines=15> */
.L_x_9130:
[----:B------:R-:W-:Y:S05]  /*b650*/  BSYNC.RECONVERGENT B4 ;  /* 0x0000000000047941 */ /* 0x000fea0003800200 */
.L_x_9129:
        /* <DEDUP_REMOVED lines=12> */
.L_x_9128:
[----:B------:R-:W-:Y:S05]  /*b720*/  BSYNC.RECONVERGENT B3 ;  /* 0x0000000000037941 */ /* 0x000fea0003800200 */
.L_x_9127:
        /* <DEDUP_REMOVED lines=16> */
.L_x_9134:
[----:B------:R-:W-:Y:S05]  /*b830*/  BSYNC.RECONVERGENT B4 ;  /* 0x0000000000047941 */ /* 0x000fea0003800200 */
.L_x_9133:
        /* <DEDUP_REMOVED lines=12> */
.L_x_9132:
[----:B------:R-:W-:Y:S05]  /*b900*/  BSYNC.RECONVERGENT B3 ;  /* 0x0000000000037941 */ /* 0x000fea0003800200 */
.L_x_9131:
        /* <DEDUP_REMOVED lines=15> */
.L_x_9138:
[----:B------:R-:W-:Y:S05]  /*ba00*/  BSYNC.RECONVERGENT B4 ;  /* 0x0000000000047941 */ /* 0x000fea0003800200 */
.L_x_9137:
        /* <DEDUP_REMOVED lines=12> */
.L_x_9136:
[----:B------:R-:W-:Y:S05]  /*bad0*/  BSYNC.RECONVERGENT B3 ;  /* 0x0000000000037941 */ /* 0x000fea0003800200 */
.L_x_9135:
[----:B------:R-:W3:Y:S01]  /*bae0*/  LDL R156, [R1+0x18] ;  /* 0x00001800019c7983 */ /* 0x000ee20000100800 */
[-CC-:B012---:R-:W-:Y:S01]  /*baf0*/  FFMA.FTZ R3, R206, R9.reuse, R8.reuse ;  /* 0x00000009ce037223 */ /* 0x187fe20000010008 */
        /* <DEDUP_REMOVED lines=28> */
[----:B---3--:R-:W-:Y:S01]  /*bcc0*/  FADD.FTZ R69, R156, -R69 ;  /* 0x800000459c457221 */ /* 0x008fe20000010000 */
        /* <DEDUP_REMOVED lines=22> */
.L_x_9110:
        /* <DEDUP_REMOVED lines=15> */
.L_x_9142:
[----:B------:R-:W-:Y:S05]  /*bf20*/  BSYNC.RECONVERGENT B4 ;  /* 0x0000000000047941 */ /* 0x000fea0003800200 */
.L_x_9141:
        /* <DEDUP_REMOVED lines=12> */
.L_x_9140:
[----:B------:R-:W-:Y:S05]  /*bff0*/  BSYNC.RECONVERGENT B3 ;  /* 0x0000000000037941 */ /* 0x000fea0003800200 */
.L_x_9139:
        /* <DEDUP_REMOVED lines=16> */
.L_x_9146:
[----:B------:R-:W-:Y:S05]  /*c100*/  BSYNC.RECONVERGENT B4 ;  /* 0x0000000000047941 */ /* 0x000fea0003800200 */
.L_x_9145:
        /* <DEDUP_REMOVED lines=12> */
.L_x_9144:
[----:B------:R-:W-:Y:S05]  /*c1d0*/  BSYNC.RECONVERGENT B3 ;  /* 0x0000000000037941 */ /* 0x000fea0003800200 */
.L_x_9143:
        /* <DEDUP_REMOVED lines=15> */
.L_x_9150:
[----:B------:R-:W-:Y:S05]  /*c2d0*/  BSYNC.RECONVERGENT B4 ;  /* 0x0000000000047941 */ /* 0x000fea0003800200 */
.L_x_9149:
        /* <DEDUP_REMOVED lines=12> */
.L_x_9148:
[----:B------:R-:W-:Y:S05]  /*c3a0*/  BSYNC.RECONVERGENT B3 ;  /* 0x0000000000037941 */ /* 0x000fea0003800200 */
.L_x_9147:
        /* <DEDUP_REMOVED lines=16> */
.L_x_9154:
[----:B------:R-:W-:Y:S05]  /*c4b0*/  BSYNC.RECONVERGENT B4 ;  /* 0x0000000000047941 */ /* 0x000fea0003800200 */
.L_x_9153:
        /* <DEDUP_REMOVED lines=12> */
.L_x_9152:
[----:B------:R-:W-:Y:S05]  /*c580*/  BSYNC.RECONVERGENT B3 ;  /* 0x0000000000037941 */ /* 0x000fea0003800200 */
.L_x_9151:
        /* <DEDUP_REMOVED lines=15> */
.L_x_9158:
[----:B------:R-:W-:Y:S05]  /*c680*/  BSYNC.RECONVERGENT B4 ;  /* 0x0000000000047941 */ /* 0x000fea0003800200 */
.L_x_9157:
        /* <DEDUP_REMOVED lines=12> */
.L_x_9156:
[----:B------:R-:W-:Y:S05]  /*c750*/  BSYNC.RECONVERGENT B3 ;  /* 0x0000000000037941 */ /* 0x000fea0003800200 */
.L_x_9155:
        /* <DEDUP_REMOVED lines=16> */
.L_x_9162:
[----:B------:R-:W-:Y:S05]  /*c860*/  BSYNC.RECONVERGENT B4 ;  /* 0x0000000000047941 */ /* 0x000fea0003800200 */
.L_x_9161:
        /* <DEDUP_REMOVED lines=12> */
.L_x_9160:
[----:B------:R-:W-:Y:S05]  /*c930*/  BSYNC.RECONVERGENT B3 ;  /* 0x0000000000037941 */ /* 0x000fea0003800200 */
.L_x_9159:
        /* <DEDUP_REMOVED lines=15> */
.L_x_9166:
[----:B------:R-:W-:Y:S05]  /*ca30*/  BSYNC.RECONVERGENT B4 ;  /* 0x0000000000047941 */ /* 0x000fea0003800200 */
.L_x_9165:
        /* <DEDUP_REMOVED lines=12> */
.L_x_9164:
[----:B------:R-:W-:Y:S05]  /*cb00*/  BSYNC.RECONVERGENT B3 ;  /* 0x0000000000037941 */ /* 0x000fea0003800200 */
.L_x_9163:
[----:B------:R-:W-:Y:S05]  /*cb10*/  @!P1 BRA `(.L_x_9095) ;  /* 0x0000000000749947 */ /* 0x000fea0003800000 */
[----:B------:R3:W5:Y:S02]  /*cb20*/  LDL R169, [R1+0x18] ;  /* 0x0000180001a97983 */ /* 0x0007640000100800 */
[----:B-----5:R-:W-:Y:S01]  /*cb30*/  ISETP.GE.U32.AND P0, PT, R190, RZ, PT ;  /* 0x000000ffbe00720c */ /* 0x020fe20003f06070 */
[----:B------:R-:W-:Y:S01]  /*cb40*/  BSSY.RECONVERGENT B3, `(.L_x_9167) ;  /* 0x000000e000037945 */ /* 0x000fe20003800200 */
[----:B012---:R-:W-:Y:S02]  /*cb50*/  MOV R2, RZ ;  /* 0x000000ff00027202 */ /* 0x007fe40000000f00 */
        /* <DEDUP_REMOVED lines=12> */
.L_x_9168:
[----:B------:R-:W-:Y:S05]  /*cc20*/  BSYNC.RECONVERGENT B3 ;  /* 0x0000000000037941 */ /* 0x000fea0003800200 */
.L_x_9167:
        /* <DEDUP_REMOVED lines=12> */
.L_x_9095:
[----:B------:R-:W-:Y:S05]  /*ccf0*/  BSYNC.RECONVERGENT B2 ;  /* 0x0000000000027941 */ /* 0x000fea0003800200 */
.L_x_9078:
        /* <DEDUP_REMOVED lines=9> */
.L_x_9075:
[----:B------:R-:W-:Y:S05]  /*cd90*/  BSYNC.RECONVERGENT B1 ;  /* 0x0000000000017941 */ /* 0x000fea0003800200 */
.L_x_9074:
[----:B------:R-:W-:Y:S04]  /*cda0*/  BSSY.RECONVERGENT B1, `(.L_x_9169) ;  /* 0x0000334000017945 */ /* 0x000fe80003800200 */
[----:B------:R-:W-:Y:S05]  /*cdb0*/  @!P4 BRA `(.L_x_9170) ;  /* 0x0000003000c8c947 */ /* 0x000fea0003800000 */
[----:B------:R-:W-:Y:S04]  /*cdc0*/  BSSY.RECONVERGENT B2, `(.L_x_9171) ;  /* 0x0000005000027945 */ /* 0x000fe80003800200 */
[----:B------:R-:W-:Y:S05]  /*cdd0*/  @!P1 BRA `(.L_x_9172) ;  /* 0x00000000000c9947 */ /* 0x000fea0003800000 */
[----:B012---:R-:W0:Y:S02]  /*cde0*/  LDC.64 R2, c[0x0][0x390] ;  /* 0x0000e400ff027b82 */ /* 0x007e240000000a00 */
[----:B0-----:R-:W-:-:S05]  /*cdf0*/  IMAD.WIDE.U32 R2, R4, 0x10, R2 ;  /* 0x0000001004027825 */ /* 0x001fca00078e0002 */
[----:B-----5:R3:W5:Y:S02]  /*ce00*/  LDG.E.128 R160, desc[UR6][R2.64] ;  /* 0x0000000602a07981 */ /* 0x020764000c1e1d00 */
.L_x_9172:
[----:B------:R-:W-:Y:S05]  /*ce10*/  BSYNC.RECONVERGENT B2 ;  /* 0x0000000000027941 */ /* 0x000fea0003800200 */
.L_x_9171:
        /* <DEDUP_REMOVED lines=9> */
[----:B-----5:R-:W-:Y:S01]  /*ceb0*/  MOV R3, R33 ;  /* 0x0000002100037202 */ /* 0x020fe20000000f00 */
[----:B------:R-:W-:Y:S02]  /*cec0*/  BSSY.RECONVERGENT B3, `(.L_x_9176) ;  /* 0x0000013000037945 */ /* 0x000fe40003800200 */
[----:B------:R-:W-:-:S04]  /*ced0*/  @P2 FADD.FTZ R2, R222, -R2 ;  /* 0x80000002de022221 */ /* 0x000fc80000010000 */
[----:B------:R-:W-:Y:S01]  /*cee0*/  @P2 FFMA.FTZ R3, R5, R2, R33 ;  /* 0x0000000205032223 */ /* 0x000fe20000010021 */
[----:B------:R-:W-:-:S04]  /*cef0*/  @P2 FFMA.FTZ R2, R212, R9, R8 ;  /* 0x00000009d4022223 */ /* 0x000fc80000010008 */
[----:B------:R-:W-:Y:S01]  /*cf00*/  @P2 FADD.FTZ R6, R219, -R2 ;  /* 0x80000002db062221 */ /* 0x000fe20000010000 */
[----:B------:R-:W-:-:S03]  /*cf10*/  MOV R2, R32 ;  /* 0x0000002000027202 */ /* 0x000fc60000000f00 */
        /* <DEDUP_REMOVED lines=13> */
.L_x_9177:
[----:B------:R-:W-:Y:S05]  /*cff0*/  BSYNC.RECONVERGENT B3 ;  /* 0x0000000000037941 */ /* 0x000fea0003800200 */
.L_x_9176:
        /* <DEDUP_REMOVED lines=14> */
.L_x_9179:
[----:B------:R-:W-:Y:S05]  /*d0e0*/  BSYNC.RECONVERGENT B3 ;  /* 0x0000000000037941 */ /* 0x000fea0003800200 */
.L_x_9178:
        /* <DEDUP_REMOVED lines=17> */
.L_x_9181:
[----:B------:R-:W-:Y:S05]  /*d200*/  BSYNC.RECONVERGENT B3 ;  /* 0x0000000000037941 */ /* 0x000fea0003800200 */
.L_x_9180:
        /* <DEDUP_REMOVED lines=18> */
.L_x_9183:
[----:B------:R-:W-:Y:S05]  /*d330*/  BSYNC.RECONVERGENT B3 ;  /* 0x0000000000037941 */ /* 0x000fea0003800200 */
.L_x_9182:
        /* <DEDUP_REMOVED lines=15> */
[----:B--2---:R-:W-:-:S04]  /*d430*/  @P2 FFMA.FTZ R6, R158, R9, R8 ;  /* 0x000000099e062223 */ /* 0x004fc80000010008 */
[----:B---3--:R-:W-:Y:S01]  /*d440*/  @P2 FADD.FTZ R8, R157, -R6 ;  /* 0x800000069d082221 */ /* 0x008fe20000010000 */
        /* <DEDUP_REMOVED lines=14> */
.L_x_9185:
[----:B------:R-:W-:Y:S05]  /*d530*/  BSYNC.RECONVERGENT B3 ;  /* 0x0000000000037941 */ /* 0x000fea0003800200 */
.L_x_9184:
        /* <DEDUP_REMOVED lines=14> */
.L_x_9187:
[----:B------:R-:W-:Y:S05]  /*d620*/  BSYNC.RECONVERGENT B3 ;  /* 0x0000000000037941 */ /* 0x000fea0003800200 */
.L_x_9186:
        /* <DEDUP_REMOVED lines=13> */
.L_x_9189:
[----:B------:R-:W-:Y:S05]  /*d700*/  BSYNC.RECONVERGENT B3 ;  /* 0x0000000000037941 */ /* 0x000fea0003800200 */
.L_x_9188:
        /* <DEDUP_REMOVED lines=23> */
.L_x_9175:
        /* <DEDUP_REMOVED lines=17> */
.L_x_9192:
[----:B------:R-:W-:Y:S05]  /*d990*/  BSYNC.RECONVERGENT B3 ;  /* 0x0000000000037941 */ /* 0x000fea0003800200 */
.L_x_9191:
[----:B------:R-:W-:Y:S04]  /*d9a0*/  BSSY.RECONVERGENT B3, `(.L_x_9193) ;  /* 0x0000012000037945 */ /* 0x000fe80003800200 */
[----:B------:R-:W-:Y:S05]  /*d9b0*/  @!P1 BRA `(.L_x_9194) ;  /* 0x0000000000409947 */ /* 0x000fea0003800000 */
[----:B-----5:R-:W-:Y:S01]  /*d9c0*/  LOP3.LUT P0, RZ, R192, 0xff00, RZ, 0xc0, !PT ;  /* 0x0000ff00c0ff7812 */ /* 0x020fe2000780c0ff */
[----:B0123--:R-:W-:Y:S01]  /*d9d0*/  @P2 FFMA.FTZ R2, R213, R9, R8 ;  /* 0x00000009d5022223 */ /* 0x00ffe20000010008 */
        /* <DEDUP_REMOVED lines=14> */
.L_x_9194:
[----:B------:R-:W-:Y:S05]  /*dac0*/  BSYNC.RECONVERGENT B3 ;  /* 0x0000000000037941 */ /* 0x000fea0003800200 */
.L_x_9193:
        /* <DEDUP_REMOVED lines=17> */
.L_x_9196:
[----:B------:R-:W-:Y:S05]  /*dbe0*/  BSYNC.RECONVERGENT B3 ;  /* 0x0000000000037941 */ /* 0x000fea0003800200 */
.L_x_9195:
        /* <DEDUP_REMOVED lines=18> */
.L_x_9198:
[----:B------:R-:W-:Y:S05]  /*dd10*/  BSYNC.RECONVERGENT B3 ;  /* 0x0000000000037941 */ /* 0x000fea0003800200 */
.L_x_9197:
        /* <DEDUP_REMOVED lines=17> */
.L_x_9200:
[----:B------:R-:W-:Y:S05]  /*de30*/  BSYNC.RECONVERGENT B3 ;  /* 0x0000000000037941 */ /* 0x000fea0003800200 */
.L_x_9199:
        /* <DEDUP_REMOVED lines=18> */
.L_x_9202:
[----:B------:R-:W-:Y:S05]  /*df60*/  BSYNC.RECONVERGENT B3 ;  /* 0x0000000000037941 */ /* 0x000fea0003800200 */
.L_x_9201:
        /* <DEDUP_REMOVED lines=17> */
.L_x_9204:
[----:B------:R-:W-:Y:S05]  /*e080*/  BSYNC.RECONVERGENT B3 ;  /* 0x0000000000037941 */ /* 0x000fea0003800200 */
.L_x_9203:
        /* <DEDUP_REMOVED lines=9> */
[----:B------:R-:W-:Y:S01]  /*e120*/  @P0 PRMT R2, R163, 0x7632, R2 ;  /* 0x00007632a3020816 */ /* 0x000fe20000000002 */
[----:B------:R-:W-:Y:S02]  /*e130*/  HFMA2 R5, -RZ, RZ, 0, 0 ;  /* 0x00000000ff057431 */ /* 0x000fe400000001ff */
[----:B------:R-:W-:Y:S01]  /*e140*/  FMUL.FTZ R3, R3, UR13 ;  /* 0x0000000d03037c20 */ /* 0x000fe20008410000 */
[----:B------:R-:W-:-:S03]  /*e150*/  @P0 SHF.L.U32 R2, R2, 0x10, RZ ;  /* 0x0000001002020819 */ /* 0x000fc600000006ff */
[----:B------:R-:W-:-:S04]  /*e160*/  FMUL.FTZ R3, R3, UR12 ;  /* 0x0000000c03037c20 */ /* 0x000fc80008410000 */
[----:B------:R-:W-:Y:S01]  /*e170*/  @P0 FMUL.FTZ R5, R3, R2 ;  /* 0x0000000203050220 */ /* 0x000fe20000410000 */
[----:B------:R-:W-:-:S05]  /*e180*/  FMUL.FTZ R3, R67, R3 ;  /* 0x0000000343037220 */ /* 0x000fca0000410000 */
[----:B------:R-:W-:-:S04]  /*e190*/  FSEL R2, R3, RZ, P0 ;  /* 0x000000ff03027208 */ /* 0x000fc80000000000 */
[----:B------:R-:W-:Y:S01]  /*e1a0*/  F2FP.BF16.F32.PACK_AB R2, RZ, R2 ;  /* 0x00000002ff02723e */ /* 0x000fe200000010ff */
[----:B------:R-:W-:-:S03]  /*e1b0*/  FADD.FTZ R131, R131, R5 ;  /* 0x0000000583837221 */ /* 0x000fc60000010000 */
[----:B------:R-:W-:Y:S01]  /*e1c0*/  PRMT R167, R167, 0x5410, R2 ;  /* 0x00005410a7a77816 */ /* 0x000fe20000000002 */
[----:B------:R-:W-:Y:S06]  /*e1d0*/  BRA `(.L_x_9190) ;  /* 0x0000001c00a07947 */ /* 0x000fec0003800000 */
.L_x_9174:
        /* <DEDUP_REMOVED lines=19> */
.L_x_9209:
[----:B------:R-:W-:Y:S05]  /*e310*/  BSYNC.RECONVERGENT B4 ;  /* 0x0000000000047941 */ /* 0x000fea0003800200 */
.L_x_9208:
        /* <DEDUP_REMOVED lines=12> */
.L_x_9207:
[----:B------:R-:W-:Y:S05]  /*e3e0*/  BSYNC.RECONVERGENT B3 ;  /* 0x0000000000037941 */ /* 0x000fea0003800200 */
.L_x_9206:
        /* <DEDUP_REMOVED lines=16> */
.L_x_9213:
[----:B------:R-:W-:Y:S05]  /*e4f0*/  BSYNC.RECONVERGENT B4 ;  /* 0x0000000000047941 */ /* 0x000fea0003800200 */
.L_x_9212:
        /* <DEDUP_REMOVED lines=12> */
.L_x_9211:
[----:B------:R-:W-:Y:S05]  /*e5c0*/  BSYNC.RECONVERGENT B3 ;  /* 0x0000000000037941 */ /* 0x000fea0003800200 */
.L_x_9210:
        /* <DEDUP_REMOVED lines=15> */
.L_x_9217:
[----:B------:R-:W-:Y:S05]  /*e6c0*/  BSYNC.RECONVERGENT B4 ;  /* 0x0000000000047941 */ /* 0x000fea0003800200 */
.L_x_9216:
        /* <DEDUP_REMOVED lines=12> */
.L_x_9215:
[----:B------:R-:W-:Y:S05]  /*e790*/  BSYNC.RECONVERGENT B3 ;  /* 0x0000000000037941 */ /* 0x000fea0003800200 */
.L_x_9214:
        /* <DEDUP_REMOVED lines=16> */
.L_x_9221:
[----:B------:R-:W-:Y:S05]  /*e8a0*/  BSYNC.RECONVERGENT B4 ;  /* 0x0000000000047941 */ /* 0x000fea0003800200 */
.L_x_9220:
        /* <DEDUP_REMOVED lines=12> */
.L_x_9219:
[----:B------:R-:W-:Y:S05]  /*e970*/  BSYNC.RECONVERGENT B3 ;  /* 0x0000000000037941 */ /* 0x000fea0003800200 */
.L_x_9218:
        /* <DEDUP_REMOVED lines=15> */
.L_x_9225:
[----:B------:R-:W-:Y:S05]  /*ea70*/  BSYNC.RECONVERGENT B4 ;  /* 0x0000000000047941 */ /* 0x000fea0003800200 */
.L_x_9224:
        /* <DEDUP_REMOVED lines=12> */
.L_x_9223:
[----:B------:R-:W-:Y:S05]  /*eb40*/  BSYNC.RECONVERGENT B3 ;  /* 0x0000000000037941 */ /* 0x000fea0003800200 */
.L_x_9222:
        /* <DEDUP_REMOVED lines=16> */
.L_x_9229:
[----:B------:R-:W-:Y:S05]  /*ec50*/  BSYNC.RECONVERGENT B4 ;  /* 0x0000000000047941 */ /* 0x000fea0003800200 */
.L_x_9228:
        /* <DEDUP_REMOVED lines=12> */
.L_x_9227:
[----:B------:R-:W-:Y:S05]  /*ed20*/  BSYNC.RECONVERGENT B3 ;  /* 0x0000000000037941 */ /* 0x000fea0003800200 */
.L_x_9226:
        /* <DEDUP_REMOVED lines=15> */
.L_x_9233:
[----:B------:R-:W-:Y:S05]  /*ee20*/  BSYNC.RECONVERGENT B4 ;  /* 0x0000000000047941 */ /* 0x000fea0003800200 */
.L_x_9232:
        /* <DEDUP_REMOVED lines=12> */
.L_x_9231:
[----:B------:R-:W-:Y:S05]  /*eef0*/  BSYNC.RECONVERGENT B3 ;  /* 0x0000000000037941 */ /* 0x000fea0003800200 */
.L_x_9230:
[----:B0123--:R-:W2:Y:S04]  /*ef00*/  LDL R2, [R1+0x2c] ;  /* 0x00002c0001027983 */ /* 0x00fea80000100800 */
[----:B------:R-:W3:Y:S01]  /*ef10*/  LDL R157, [R1+0x28] ;  /* 0x00002800019d7983 */ /* 0x000ee20000100800 */
[----:B-----5:R-:W-:Y:S01]  /*ef20*/  ISETP.GT.AND P0, PT, R6, RZ, PT ;  /* 0x000000ff0600720c */ /* 0x020fe20003f04270 */
        /* <DEDUP_REMOVED lines=15> */
[----:B------:R-:W-:-:S02]  /*f020*/  FMUL.FTZ R3, R5, R3 ;  /* 0x0000000305037220 */ /* 0x000fc40000410000 */
[----:B------:R-:W-:-:S03]  /*f030*/  FSEL R158, R69, RZ, P0 ;  /* 0x000000ff459e7208 */ /* 0x000fc60000000000 */
[----:B------:R-:W-:Y:S01]  /*f040*/  FSEL R69, R3, RZ, P0 ;  /* 0x000000ff03457208 */ /* 0x000fe20000000000 */
[----:B--2---:R-:W-:Y:S01]  /*f050*/  FFMA.FTZ R2, R2, R9, R8 ;  /* 0x0000000902027223 */ /* 0x004fe20000010008 */
[----:B------:R-:W-:Y:S01]  /*f060*/  FADD.FTZ R9, R221, -R156 ;  /* 0x8000009cdd097221 */ /* 0x000fe20000010000 */
[----:B------:R-:W-:Y:S02]  /*f070*/  FADD.FTZ R8, R223, -R71 ;  /* 0x80000047df087221 */ /* 0x000fe40000010000 */
[----:B---3--:R-:W-:Y:S01]  /*f080*/  FADD.FTZ R2, R157, -R2 ;  /* 0x800000029d027221 */ /* 0x008fe20000010000 */
[C---:B------:R-:W-:Y:S01]  /*f090*/  FMUL.FTZ R9, R5.reuse, R9 ;  /* 0x0000000905097220 */ /* 0x040fe20000410000 */
[C---:B------:R-:W-:Y:S01]  /*f0a0*/  FMUL.FTZ R8, R5.reuse, R8 ;  /* 0x0000000805087220 */ /* 0x040fe20000410000 */
[----:B------:R-:W-:Y:S01]  /*f0b0*/  FSEL R157, R68, RZ, P0 ;  /* 0x000000ff449d7208 */ /* 0x000fe20000000000 */
[C---:B------:R-:W-:Y:S01]  /*f0c0*/  FMUL.FTZ R2, R5.reuse, R2 ;  /* 0x0000000205027220 */ /* 0x040fe20000410000 */
[----:B------:R-:W-:Y:S01]  /*f0d0*/  FMUL.FTZ R5, R5, R70 ;  /* 0x0000004605057220 */ /* 0x000fe20000410000 */
[----:B------:R-:W-:-:S02]  /*f0e0*/  FSEL R156, R9, RZ, P0 ;  /* 0x000000ff099c7208 */ /* 0x000fc40000000000 */
[----:B------:R-:W-:Y:S02]  /*f0f0*/  FSEL R71, R8, RZ, P0 ;  /* 0x000000ff08477208 */ /* 0x000fe40000000000 */
[----:B------:R-:W-:Y:S02]  /*f100*/  FSEL R2, R2, RZ, P0 ;  /* 0x000000ff02027208 */ /* 0x000fe40000000000 */
        /* <DEDUP_REMOVED lines=18> */
.L_x_9205:
        /* <DEDUP_REMOVED lines=15> */
.L_x_9237:
[----:B------:R-:W-:Y:S05]  /*f320*/  BSYNC.RECONVERGENT B4 ;  /* 0x0000000000047941 */ /* 0x000fea0003800200 */
.L_x_9236:
        /* <DEDUP_REMOVED lines=12> */
.L_x_9235:
[----:B------:R-:W-:Y:S05]  /*f3f0*/  BSYNC.RECONVERGENT B3 ;  /* 0x0000000000037941 */ /* 0x000fea0003800200 */
.L_x_9234:
        /* <DEDUP_REMOVED lines=16> */
.L_x_9241:
[----:B------:R-:W-:Y:S05]  /*f500*/  BSYNC.RECONVERGENT B4 ;  /* 0x0000000000047941 */ /* 0x000fea0003800200 */
.L_x_9240:
        /* <DEDUP_REMOVED lines=12> */
.L_x_9239:
[----:B------:R-:W-:Y:S05]  /*f5d0*/  BSYNC.RECONVERGENT B3 ;  /* 0x0000000000037941 */ /* 0x000fea0003800200 */
.L_x_9238:
        /* <DEDUP_REMOVED lines=15> */
.L_x_9245:
[----:B------:R-:W-:Y:S05]  /*f6d0*/  BSYNC.RECONVERGENT B4 ;  /* 0x0000000000047941 */ /* 0x000fea0003800200 */
.L_x_9244:
        /* <DEDUP_REMOVED lines=12> */
.L_x_9243:
[----:B------:R-:W-:Y:S05]  /*f7a0*/  BSYNC.RECONVERGENT B3 ;  /* 0x0000000000037941 */ /* 0x000fea0003800200 */
.L_x_9242:
        /* <DEDUP_REMOVED lines=16> */
.L_x_9249:
[----:B------:R-:W-:Y:S05]  /*f8b0*/  BSYNC.RECONVERGENT B4 ;  /* 0x0000000000047941 */ /* 0x000fea0003800200 */
.L_x_9248:
        /* <DEDUP_REMOVED lines=12> */
.L_x_9247:
[----:B------:R-:W-:Y:S05]  /*f980*/  BSYNC.RECONVERGENT B3 ;  /* 0x0000000000037941 */ /* 0x000fea0003800200 */
.L_x_9246:
        /* <DEDUP_REMOVED lines=15> */
.L_x_9253:
[----:B------:R-:W-:Y:S05]  /*fa80*/  BSYNC.RECONVERGENT B4 ;  /* 0x0000000000047941 */ /* 0x000fea0003800200 */
.L_x_9252:
        /* <DEDUP_REMOVED lines=12> */
.L_x_9251:
[----:B------:R-:W-:Y:S05]  /*fb50*/  BSYNC.RECONVERGENT B3 ;  /* 0x0000000000037941 */ /* 0x000fea0003800200 */
.L_x_9250:
        /* <DEDUP_REMOVED lines=16> */
.L_x_9257:
[----:B------:R-:W-:Y:S05]  /*fc60*/  BSYNC.RECONVERGENT B4 ;  /* 0x0000000000047941 */ /* 0x000fea0003800200 */
.L_x_9256:
        /* <DEDUP_REMOVED lines=12> */
.L_x_9255:
[----:B------:R-:W-:Y:S05]  /*fd30*/  BSYNC.RECONVERGENT B3 ;  /* 0x0000000000037941 */ /* 0x000fea0003800200 */
.L_x_9254:
        /* <DEDUP_REMOVED lines=15> */
.L_x_9261:
[----:B------:R-:W-:Y:S05]  /*fe30*/  BSYNC.RECONVERGENT B4 ;  /* 0x0000000000047941 */ /* 0x000fea0003800200 */
.L_x_9260:
        /* <DEDUP_REMOVED lines=12> */
.L_x_9259:
[----:B------:R-:W-:Y:S05]  /*ff00*/  BSYNC.RECONVERGENT B3 ;  /* 0x0000000000037941 */ /* 0x000fea0003800200 */
.L_x_9258:
[----:B------:R-:W-:Y:S05]  /*ff10*/  @!P1 BRA `(.L_x_9190) ;  /* 0x0000000000509947 */ /* 0x000fea0003800000 */
[----:B0123--:R-:W2:Y:S04]  /*ff20*/  LDL R2, [R1+0x2c] ;  /* 0x00002c0001027983 */ /* 0x00fea80000100800 */
[----:B------:R-:W3:Y:S01]  /*ff30*/  LDL R3, [R1+0x28] ;  /* 0x0000280001037983 */ /* 0x000ee20000100800 */
[----:B-----5:R-:W-:Y:S02]  /*ff40*/  ISETP.GE.U32.AND P0, PT, R192, RZ, PT ;  /* 0x000000ffc000720c */ /* 0x020fe40003f06070 */
[----:B------:R-:W-:Y:S02]  /*ff50*/  ISETP.GT.AND P2, PT, R6, RZ, PT ;  /* 0x000000ff0600720c */ /* 0x000fe40003f44270 */
[----:B------:R-:W-:Y:S01]  /*ff60*/  ISETP.GE.U32.AND.EX P0, PT, R193, 0x1000000, PT, P0 ;  /* 0x01000000c100780c */ /* 0x000fe20003f06100 */
[----:B--2---:R-:W-:-:S04]  /*ff70*/  FFMA.FTZ R2, R2, R9, R8 ;  /* 0x0000000902027223 */ /* 0x004fc80000010008 */
[----:B---3--:R-:W-:-:S04]  /*ff80*/  FADD.FTZ R2, R3, -R2 ;  /* 0x8000000203027221 */ /* 0x008fc80000010000 */
[----:B------:R-:W-:Y:S01]  /*ff90*/  FMUL.FTZ R2, R5, R2 ;  /* 0x0000000205027220 */ /* 0x000fe20000410000 */
[----:B------:R-:W-:-:S04]  /*ffa0*/  HFMA2 R5, -RZ, RZ, 0, 0 ;  /* 0x00000000ff057431 */ /* 0x000fc800000001ff */
[----:B------:R-:W-:-:S05]  /*ffb0*/  FSEL R2, R2, RZ, P2 ;  /* 0x000000ff02027208 */ /* 0x000fca0001000000 */
[----:B------:R-:W-:Y:S01]  /*ffc0*/  FMUL.FTZ R3, R2, UR13 ;  /* 0x0000000d02037c20 */ /* 0x000fe20008410000 */
[----:B------:R-:W-:-:S03]  /*ffd0*/  @P0 PRMT R2, R163, 0x7632, R2 ;  /* 0x00007632a3020816 */ /* 0x000fc60000000002 */
[----:B------:R-:W-:Y:S01]  /*ffe0*/  FMUL.FTZ R3, R3, UR12 ;  /* 0x0000000c03037c20 */ /* 0x000fe20008410000 */
[----:B------:R-:W-:-:S05]  /*fff0*/  @P0 SHF.L.U32 R2, R2, 0x10, RZ ;  /* 0x0000001002020819 */ /* 0x000fca00000006ff */
[----:B------:R-:W-:Y:S01]  /*10000*/  @P0 FMUL.FTZ R5, R3, R2 ;  /* 0x0000000203050220 */ /* 0x000fe20000410000 */
[----:B------:R-:W-:-:S03]  /*10010*/  FMUL.FTZ R3, R67, R3 ;  /* 0x0000000343037220 */ /* 0x000fc60000410000 */
[----:B------:R-:W-:Y:S02]  /*10020*/  FADD.FTZ R131, R131, R5 ;  /* 0x0000000583837221 */ /* 0x000fe40000010000 */
[----:B------:R-:W-:-:S04]  /*10030*/  FSEL R2, R3, RZ, P0 ;  /* 0x000000ff03027208 */ /* 0x000fc80000000000 */
[----:B------:R-:W-:-:S04]  /*10040*/  F2FP.BF16.F32.PACK_AB R2, RZ, R2 ;  /* 0x00000002ff02723e */ /* 0x000fc800000010ff */
[----:B------:R-:W-:-:S07]  /*10050*/  PRMT R167, R167, 0x5410, R2 ;  /* 0x00005410a7a77816 */ /* 0x000fce0000000002 */
.L_x_9190:
[----:B------:R-:W-:Y:S05]  /*10060*/  BSYNC.RECONVERGENT B2 ;  /* 0x0000000000027941 */ /* 0x000fea0003800200 */
.L_x_9173:
[----:B0123--:R-:W0:Y:S02]  /*10070*/  @P3 LDC.64 R2, c[0x0][0x478] ;  /* 0x00011e00ff023b82 */ /* 0x00fe240000000a00 */
[----:B0-----:R-:W-:-:S05]  /*10080*/  @P3 IMAD.WIDE.U32 R2, R168, 0x20, R2 ;  /* 0x00000020a8023825 */ /* 0x001fca00078e0002 */
[----:B------:R-:W-:Y:S04]  /*10090*/  @P3 STG.E.128 desc[UR6][R2.64], R68 ;  /* 0x0000004402003986 */ /* 0x000fe8000c101d06 */
[----:B------:R0:W-:Y:S02]  /*100a0*/  @P3 STG.E.128 desc[UR6][R2.64+0x10], R156 ;  /* 0x0000109c02003986 */ /* 0x0001e4000c101d06 */
[----:B0-----:R-:W0:Y:S02]  /*100b0*/  @P1 LDC.64 R2, c[0x0][0x468] ;  /* 0x00011a00ff021b82 */ /* 0x001e240000000a00 */
[----:B0-----:R-:W-:-:S05]  /*100c0*/  @P1 IMAD.WIDE.U32 R2, R4, 0x10, R2 ;  /* 0x0000001004021825 */ /* 0x001fca00078e0002 */
[----:B------:R3:W-:Y:S02]  /*100d0*/  @P1 STG.E.128 desc[UR6][R2.64], R164 ;  /* 0x000000a402001986 */ /* 0x0007e4000c101d06 */
.L_x_9170:
[----:B------:R-:W-:Y:S05]  /*100e0*/  BSYNC.RECONVERGENT B1 ;  /* 0x0000000000017941 */ /* 0x000fea0003800200 */
.L_x_9169:
[----:B0123--:R-:W0:Y:S02]  /*100f0*/  LDC.64 R2, c[0x0][0x380] ;  /* 0x0000e000ff027b82 */ /* 0x00fe240000000a00 */
[----:B0-----:R-:W-:-:S04]  /*10100*/  LEA R226, R2, R226, 0x2 ;  /* 0x000000e202e27211 */ /* 0x001fc800078e10ff */
[----:B------:R-:W-:-:S13]  /*10110*/  ISETP.GE.AND P0, PT, R226, R3, PT ;  /* 0x00000003e200720c */ /* 0x000fda0003f06270 */
[----:B------:R-:W-:Y:S05]  /*10120*/  @!P0 BRA `(.L_x_9262) ;  /* 0xffffff0800e88947 */ /* 0x000fea000383ffff */
.L_x_8872:
[----:B------:R-:W-:Y:S05]  /*10130*/  BSYNC B0 ;  /* 0x0000000000007941 */ /* 0x000fea0003800000 */
.L_x_8871:
[----:B------:R-:W2:Y:S04]  /*10140*/  LDL.LU R172, [R1] ;  /* 0x0000000001ac7983 */ /* 0x000ea80000300800 */
[----:B------:R-:W2:Y:S04]  /*10150*/  LDL.LU R173, [R1+0x4] ;  /* 0x0000040001ad7983 */ /* 0x000ea80000300800 */
[----:B------:R-:W2:Y:S04]  /*10160*/  LDL.LU R174, [R1+0x8] ;  /* 0x0000080001ae7983 */ /* 0x000ea80000300800 */
[----:B------:R-:W2:Y:S04]  /*10170*/  LDL.LU R175, [R1+0xc] ;  /* 0x00000c0001af7983 */ /* 0x000ea80000300800 */
[----:B------:R-:W3:Y:S04]  /*10180*/  LDL.LU R176, [R1+0x38] ;  /* 0x0000380001b07983 */ /* 0x000ee80000300800 */
[----:B------:R-:W3:Y:S04]  /*10190*/  LDL.LU R177, [R1+0x3c] ;  /* 0x00003c0001b17983 */ /* 0x000ee80000300800 */
[----:B------:R-:W3:Y:S04]  /*101a0*/  LDL.LU R178, [R1+0x40] ;  /* 0x0000400001b27983 */ /* 0x000ee80000300800 */
[----:B------:R-:W3:Y:S04]  /*101b0*/  LDL.LU R179, [R1+0x44] ;  /* 0x0000440001b37983 */ /* 0x000ee80000300800 */
[----:B------:R-:W4:Y:S04]  /*101c0*/  LDL.LU R68, [R1+0x48] ;  /* 0x0000480001447983 */ /* 0x000f280000300800 */
[----:B------:R-:W4:Y:S04]  /*101d0*/  LDL.LU R69, [R1+0x4c] ;  /* 0x00004c0001457983 */ /* 0x000f280000300800 */
[----:B------:R-:W4:Y:S04]  /*101e0*/  LDL.LU R70, [R1+0x50] ;  /* 0x0000500001467983 */ /* 0x000f280000300800 */
[----:B------:R-:W4:Y:S01]  /*101f0*/  LDL.LU R71, [R1+0x54] ;  /* 0x0000540001477983 */ /* 0x000f220000300800 */
        /* <DEDUP_REMOVED lines=55> */
[----:B--2---:R-:W-:Y:S04]  /*10570*/  STS.128 [R0+0x400], R172 ;  /* 0x000400ac00007388 */ /* 0x004fe80000000c00 */
[----:B------:R-:W-:Y:S04]  /*10580*/  STS.128 [R0+0x410], R248 ;  /* 0x000410f800007388 */ /* 0x000fe80000000c00 */
[----:B------:R-:W-:Y:S04]  /*10590*/  STS.128 [R0+0x800], R244 ;  /* 0x000800f400007388 */ /* 0x000fe80000000c00 */
[----:B------:R-:W-:Y:S04]  /*105a0*/  STS.128 [R0+0x810], R240 ;  /* 0x000810f000007388 */ /* 0x000fe80000000c00 */
[----:B---3--:R-:W-:Y:S04]  /*105b0*/  STS.128 [R0+0x10], R176 ;  /* 0x000010b000007388 */ /* 0x008fe80000000c00 */
[----:B------:R-:W-:Y:S04]  /*105c0*/  STS.128 [R0+0xc00], R236 ;  /* 0x000c00ec00007388 */ /* 0x000fe80000000c00 */
[----:B------:R-:W-:Y:S04]  /*105d0*/  STS.128 [R0+0xc10], R232 ;  /* 0x000c10e800007388 */ /* 0x000fe80000000c00 */
[----:B----4-:R-:W-:Y:S01]  /*105e0*/  STS.128 [R0], R68 ;  /* 0x0000004400007388 */ /* 0x010fe20000000c00 */
        /* <DEDUP_REMOVED lines=43> */
[----:B------:R-:W0:Y:S01]  /*108a0*/  S2UR UR4, SR_CTAID.X ;  /* 0x00000000000479c3 */ /* 0x000e220000002500 */
[----:B------:R-:W2:Y:S04]  /*108b0*/  LDS R6, [R8] ;  /* 0x0000000008067984 */ /* 0x000ea80000000800 */
[----:B------:R-:W3:Y:S04]  /*108c0*/  LDS R67, [R8+0x1000] ;  /* 0x0010000008437984 */ /* 0x000ee80000000800 */
[----:B------:R-:W4:Y:S01]  /*108d0*/  LDS R69, [R8+0x2000] ;  /* 0x0020000008457984 */ /* 0x000f220000000800 */
[----:B0-----:R-:W-:Y:S01]  /*108e0*/  IMAD R73, R168, UR4, RZ ;  /* 0x00000004a8497c24 */ /* 0x001fe2000f8e02ff */
[----:B------:R-:W0:Y:S02]  /*108f0*/  LDCU.64 UR4, c[0x0][0x460] ;  /* 0x00008c00ff0477ac */ /* 0x000e240008000a00 */
[----:B------:R-:W4:Y:S02]  /*10900*/  LDS R71, [R8+0x3000] ;  /* 0x0030000008477984 */ /* 0x000f240000000800 */
[----:B------:R-:W-:-:S04]  /*10910*/  IADD3 R73, P0, PT, R73, R169, RZ ;  /* 0x000000a949497210 */ /* 0x000fc80007f1e0ff */
[----:B------:R-:W-:Y:S02]  /*10920*/  IADD3.X R72, PT, PT, RZ, RZ, RZ, P0, !PT ;  /* 0x000000ffff487210 */ /* 0x000fe400007fe4ff */
[C---:B-1----:R-:W-:Y:S02]  /*10930*/  SHF.L.U32 R0, R73.reuse, 0x2, RZ ;  /* 0x0000000249007819 */ /* 0x042fe400000006ff */
[----:B------:R-:W-:Y:S02]  /*10940*/  SHF.L.U64.HI R72, R73, 0x2, R72 ;  /* 0x0000000249487819 */ /* 0x000fe40000010248 */
[C---:B------:R-:W-:Y:S02]  /*10950*/  IADD3 R75, P0, PT, R0.reuse, UR18, RZ ;  /* 0x00000012004b7c10 */ /* 0x040fe4000ff1e0ff */
[----:B------:R-:W-:Y:S02]  /*10960*/  LOP3.LUT R70, R169, 0x7f, RZ, 0x3c, !PT ;  /* 0x0000007fa9467812 */ /* 0x000fe400078e3cff */
[----:B------:R-:W-:-:S02]  /*10970*/  IADD3 R73, P1, PT, R0, UR16, RZ ;  /* 0x0000001000497c10 */ /* 0x000fc4000ff3e0ff */
[----:B------:R-:W-:Y:S02]  /*10980*/  IADD3.X R76, PT, PT, R72, UR19, RZ, P0, !PT ;  /* 0x00000013484c7c10 */ /* 0x000fe400087fe4ff */
[----:B------:R-:W-:Y:S01]  /*10990*/  IADD3 R70, PT, PT, R70, R168, RZ ;  /* 0x000000a846467210 */ /* 0x000fe20007ffe0ff */
[----:B--2---:R-:W-:-:S04]  /*109a0*/  FADD.FTZ R6, RZ, R6 ;  /* 0x00000006ff067221 */ /* 0x004fc80000010000 */
[----:B---3--:R-:W-:Y:S01]  /*109b0*/  FADD.FTZ R6, R6, R67 ;  /* 0x0000004306067221 */ /* 0x008fe20000010000 */
[----:B0-----:R-:W-:Y:S02]  /*109c0*/  IADD3 R67, P0, PT, R0, UR4, RZ ;  /* 0x0000000400437c10 */ /* 0x001fe4000ff1e0ff */
[C---:B------:R-:W-:Y:S02]  /*109d0*/  IADD3.X R74, PT, PT, R72.reuse, UR17, RZ, P1, !PT ;  /* 0x00000011484a7c10 */ /* 0x040fe40008ffe4ff */
[----:B------:R-:W-:Y:S02]  /*109e0*/  IADD3.X R72, PT, PT, R72, UR5, RZ, P0, !PT ;  /* 0x0000000548487c10 */ /* 0x000fe400087fe4ff */
[----:B------:R-:W-:Y:S01]  /*109f0*/  ISETP.GE.U32.AND P0, PT, R70, 0x80, PT ;  /* 0x000000804600780c */ /* 0x000fe20003f06070 */
[----:B------:R-:W-:Y:S01]  /*10a00*/  FADD.FTZ R2, RZ, R2 ;  /* 0x00000002ff027221 */ /* 0x000fe20000010000 */
[----:B------:R-:W-:-:S03]  /*10a10*/  FADD.FTZ R4, RZ, R4 ;  /* 0x00000004ff047221 */ /* 0x000fc60000010000 */
[----:B------:R-:W-:Y:S01]  /*10a20*/  FADD.FTZ R2, R2, R3 ;  /* 0x0000000302027221 */ /* 0x000fe20000010000 */
[----:B------:R-:W-:Y:S01]  /*10a30*/  FADD.FTZ R4, R4, R29 ;  /* 0x0000001d04047221 */ /* 0x000fe20000010000 */
[----:B----4-:R-:W-:Y:S01]  /*10a40*/  FADD.FTZ R6, R6, R69 ;  /* 0x0000004506067221 */ /* 0x010fe20000010000 */
        /* <DEDUP_REMOVED lines=24> */
.L_x_9264:
[----:B------:R-:W-:Y:S05]  /*10bd0*/  BSYNC.RECONVERGENT B0 ;  /* 0x0000000000007941 */ /* 0x000fea0003800200 */
.L_x_9263:
        /* <DEDUP_REMOVED lines=129> */
.L_x_9266:
[----:B------:R-:W-:Y:S05]  /*113f0*/  BSYNC.RECONVERGENT B0 ;  /* 0x0000000000007941 */ /* 0x000fea0003800200 */
.L_x_9265:
        /* <DEDUP_REMOVED lines=18> */
.L_x_9268:
[----:B------:R-:W-:Y:S05]  /*11520*/  BSYNC.RECONVERGENT B0 ;  /* 0x0000000000007941 */ /* 0x000fea0003800200 */
.L_x_9267:
        /* <DEDUP_REMOVED lines=18> */
.L_x_9270:
[----:B------:R-:W-:Y:S05]  /*11650*/  BSYNC.RECONVERGENT B0 ;  /* 0x0000000000007941 */ /* 0x000fea0003800200 */
.L_x_9269:
        /* <DEDUP_REMOVED lines=18> */
.L_x_9272:
[----:B------:R-:W-:Y:S05]  /*11780*/  BSYNC.RECONVERGENT B0 ;  /* 0x0000000000007941 */ /* 0x000fea0003800200 */
.L_x_9271:
        /* <DEDUP_REMOVED lines=18> */
.L_x_9274:
[----:B------:R-:W-:Y:S05]  /*118b0*/  BSYNC.RECONVERGENT B0 ;  /* 0x0000000000007941 */ /* 0x000fea0003800200 */
.L_x_9273:
        /* <DEDUP_REMOVED lines=18> */
.L_x_9276:
[----:B------:R-:W-:Y:S05]  /*119e0*/  BSYNC.RECONVERGENT B0 ;  /* 0x0000000000007941 */ /* 0x000fea0003800200 */
.L_x_9275:
        /* <DEDUP_REMOVED lines=11> */
.L_x_8883:
[----:B------:R-:W-:Y:S01]  /*11aa0*/  HFMA2 R4, -RZ, RZ, 0, 5.9604644775390625e-08 ;  /* 0x00000001ff047431 */ /* 0x000fe200000001ff */
[----:B------:R-:W-:Y:S01]  /*11ab0*/  BSSY B1, `(.L_x_9277) ;  /* 0x0000006000017945 */ /* 0x000fe20003800000 */
[----:B-12---:R-:W-:Y:S02]  /*11ac0*/  MOV R3, 0x1f ;  /* 0x0000001f00037802 */ /* 0x006fe40000000f00 */
[----:B------:R-:W-:-:S07]  /*11ad0*/  MOV R2, 0xffffffff ;  /* 0xffffffff00027802 */ /* 0x000fce0000000f00 */
[----:B0----5:R-:W-:Y:S05]  /*11ae0*/  WARPSYNC.COLLECTIVE R2, `(.L_x_9278) ;  /* 0x0000000002087348 */ /* 0x021fea0003c00000 */
[----:B------:R1:W2:Y:S02]  /*11af0*/  SHFL.BFLY P0, R169, R8, R4, R3 ;  /* 0x0c00000408a97389 */ /* 0x0002a40000000003 */
[----:B012--5:R-:W-:Y:S05]  /*11b00*/  ENDCOLLECTIVE ;  /* 0x000000000000791b */ /* 0x027fea0003800000 */
.L_x_9278:
[----:B------:R-:W-:Y:S05]  /*11b10*/  BSYNC B1 ;  /* 0x0000000000017941 */ /* 0x000fea0003800000 */
.L_x_9277:
        /* <DEDUP_REMOVED lines=9> */
.L_x_9279:
        /* <DEDUP_REMOVED lines=8> */
.L_x_9280:
[----:B------:R-:W-:Y:S02]  /*11c30*/  MOV R8, R9 ;  /* 0x0000000900087202 */ /* 0x000fe40000000f00 */
[----:B------:R-:W-:-:S05]  /*11c40*/  MOV R2, R169 ;  /* 0x000000a900027202 */ /* 0x000fca0000000f00 */
[----:B------:R-:W-:Y:S01]  /*11c50*/  FADD.FTZ R168, R168, R2 ;  /* 0x00000002a8a87221 */ /* 0x000fe20000010000 */
[----:B------:R-:W-:-:S07]  /*11c60*/  MOV R2, 0xffffffff ;  /* 0xffffffff00027802 */ /* 0x000fce0000000f00 */
[----:B------:R-:W-:Y:S05]  /*11c70*/  WARPSYNC.COLLECTIVE R2, `(.L_x_9281) ;  /* 0x0000000002087348 */ /* 0x000fea0003c00000 */
[----:B------:R0:W1:Y:S02]  /*11c80*/  SHFL.BFLY P0, R169, R8, R4, R3 ;  /* 0x0c00000408a97389 */ /* 0x0000640000000003 */
[----:B01----:R-:W-:Y:S05]  /*11c90*/  ENDCOLLECTIVE ;  /* 0x000000000000791b */ /* 0x003fea0003800000 */
.L_x_9281:
        /* <DEDUP_REMOVED lines=8> */
.L_x_9282:
[----:B------:R-:W-:Y:S02]  /*11d20*/  MOV R8, R9 ;  /* 0x0000000900087202 */ /* 0x000fe40000000f00 */
[----:B------:R-:W-:-:S05]  /*11d30*/  MOV R2, R169 ;  /* 0x000000a900027202 */ /* 0x000fca0000000f00 */
[----:B------:R-:W-:Y:S01]  /*11d40*/  FADD.FTZ R168, R168, R2 ;  /* 0x00000002a8a87221 */ /* 0x000fe20000010000 */
[----:B------:R-:W-:-:S07]  /*11d50*/  MOV R2, 0xffffffff ;  /* 0xffffffff00027802 */ /* 0x000fce0000000f00 */
[----:B------:R-:W-:Y:S05]  /*11d60*/  WARPSYNC.COLLECTIVE R2, `(.L_x_9283) ;  /* 0x0000000002087348 */ /* 0x000fea0003c00000 */
[----:B------:R0:W1:Y:S02]  /*11d70*/  SHFL.BFLY P0, R169, R8, R4, R3 ;  /* 0x0c00000408a97389 */ /* 0x0000640000000003 */
[----:B01----:R-:W-:Y:S05]  /*11d80*/  ENDCOLLECTIVE ;  /* 0x000000000000791b */ /* 0x003fea0003800000 */
.L_x_9283:
        /* <DEDUP_REMOVED lines=8> */
.L_x_9284:
[----:B------:R-:W-:Y:S02]  /*11e10*/  MOV R8, R9 ;  /* 0x0000000900087202 */ /* 0x000fe40000000f00 */
[----:B------:R-:W-:-:S05]  /*11e20*/  MOV R2, R169 ;  /* 0x000000a900027202 */ /* 0x000fca0000000f00 */
[----:B------:R-:W-:Y:S01]  /*11e30*/  FADD.FTZ R168, R168, R2 ;  /* 0x00000002a8a87221 */ /* 0x000fe20000010000 */
[----:B------:R-:W-:-:S07]  /*11e40*/  MOV R2, 0xffffffff ;  /* 0xffffffff00027802 */ /* 0x000fce0000000f00 */
[----:B------:R-:W-:Y:S05]  /*11e50*/  WARPSYNC.COLLECTIVE R2, `(.L_x_9285) ;  /* 0x0000000002087348 */ /* 0x000fea0003c00000 */
[----:B------:R0:W1:Y:S02]  /*11e60*/  SHFL.BFLY P0, R169, R8, R4, R3 ;  /* 0x0c00000408a97389 */ /* 0x0000640000000003 */
[----:B01----:R-:W-:Y:S05]  /*11e70*/  ENDCOLLECTIVE ;  /* 0x000000000000791b */ /* 0x003fea0003800000 */
.L_x_9285:
        /* <DEDUP_REMOVED lines=8> */
.L_x_9286:
[----:B------:R-:W-:Y:S02]  /*11f00*/  MOV R8, R9 ;  /* 0x0000000900087202 */ /* 0x000fe40000000f00 */
[----:B------:R-:W-:-:S07]  /*11f10*/  MOV R170, R169 ;  /* 0x000000a900aa7202 */ /* 0x000fce0000000f00 */
[----:B------:R-:W-:Y:S05]  /*11f20*/  WARPSYNC.COLLECTIVE R2, `(.L_x_9287) ;  /* 0x0000000002087348 */ /* 0x000fea0003c00000 */
[----:B------:R0:W1:Y:S02]  /*11f30*/  SHFL.BFLY P0, R169, R8, R4, R3 ;  /* 0x0c00000408a97389 */ /* 0x0000640000000003 */
[----:B01----:R-:W-:Y:S05]  /*11f40*/  ENDCOLLECTIVE ;  /* 0x000000000000791b */ /* 0x003fea0003800000 */
.L_x_9287:
[----:B------:R-:W-:Y:S01]  /*11f50*/  MOV R2, R169 ;  /* 0x000000a900027202 */ /* 0x000fe20000000f00 */
[----:B------:R-:W-:Y:S06]  /*11f60*/  BRA `(.L_x_9288) ;  /* 0xffffff10003c7947 */ /* 0x000fec000383ffff */
.L_x_9289:
        /* <DEDUP_REMOVED lines=9> */
.L_x_20043:


//--------------------- .text._ZN10layer_norm22ln_bwd_finalize_kernelINS_22Kernel_traits_finalizeILj1024Ef13__nv_bfloat16fS2_fjLb1ELj1024ELj4ENS_18Kernel_traits_baseILj1024EfS2_fS2_fjLj1024EEEEELb1ELb1EEEvNS_9BwdParamsE --------------------------
	.section	.text._ZN10layer_norm22ln_bwd_finalize_kernelINS_22Kernel_traits_finalizeILj1024Ef13__nv_bfloat16fS2_fjLb1ELj1024ELj4ENS_18Kernel_traits_baseILj1024EfS2_fS2_fjLj1024EEEEELb1ELb1EEEvNS_9BwdParamsE,"ax",@progbits
	.align	128
        .global         _ZN10layer_norm22ln_bwd_finalize_kernelINS_22Kernel_traits_finalizeILj1024Ef13__nv_bfloat16fS2_fjLb1ELj1024ELj4ENS_18Kernel_traits_baseILj1024EfS2_fS2_fjLj1024EEEEELb1ELb1EEEvNS_9BwdParamsE
        .type           _ZN10layer_norm22ln_bwd_finalize_kernelINS_22Kernel_traits_finalizeILj1024Ef13__nv_bfloat16fS2_fjLb1ELj1024ELj4ENS_18Kernel_traits_baseILj1024EfS2_fS2_fjLj1024EEEEELb1ELb1EEEvNS_9BwdParamsE,@function
        .size           _ZN10layer_norm22ln_bwd_finalize_kernelINS_22Kernel_traits_finalizeILj1024Ef13__nv_bfloat16fS2_fjLb1ELj1024ELj4ENS_18Kernel_traits_baseILj1024EfS2_fS2_fjLj1024EEEEELb1ELb1EEEvNS_9BwdParamsE,(.L_x_20044 - _ZN10layer_norm22ln_bwd_finalize_kernelINS_22Kernel_traits_finalizeILj1024Ef13__nv_bfloat16fS2_fjLb1ELj1024ELj4ENS_18Kernel_traits_baseILj1024EfS2_fS2_fjLj1024EEEEELb1ELb1EEEvNS_9BwdParamsE)
        .other          _ZN10layer_norm22ln_bwd_finalize_kernelINS_22Kernel_traits_finalizeILj1024Ef13__nv_bfloat16fS2_fjLb1ELj1024ELj4ENS_18Kernel_traits_baseILj1024EfS2_fS2_fjLj1024EEEEELb1ELb1EEEvNS_9BwdParamsE,@"STO_CUDA_ENTRY STV_DEFAULT"
_ZN10layer_norm22ln_bwd_finalize_kernelINS_22Kernel_traits_finalizeILj1024Ef13__nv_bfloat16fS2_fjLb1ELj1024ELj4ENS_18Kernel_traits_baseILj1024EfS2_fS2_fjLj1024EEEEELb1ELb1EEEvNS_9BwdParamsE:
.text._ZN10layer_norm22ln_bwd_finalize_kernelINS_22Kernel_traits_finalizeILj1024Ef13__nv_bfloat16fS2_fjLb1ELj1024ELj4ENS_18Kernel_traits_baseILj1024EfS2_fS2_fjLj1024EEEEELb1ELb1EEEvNS_9BwdParamsE:
        /* <DEDUP_REMOVED lines=56> */
.L_x_9294:
        /* <DEDUP_REMOVED lines=87> */
.L_x_9293:
[----:B------:R-:W-:Y:S05]  /*08f0*/  BSYNC.RECONVERGENT B1 ;  /* 0x0000000000017941 */ /* 0x000fea0003800200 */
.L_x_9292:
        /* <DEDUP_REMOVED lines=51> */
.L_x_9296:
[----:B------:R-:W-:Y:S05]  /*0c30*/  BSYNC.RECONVERGENT B1 ;  /* 0x0000000000017941 */ /* 0x000fea0003800200 */
.L_x_9295:
        /* <DEDUP_REMOVED lines=30> */
.L_x_9298:
[----:B------:R-:W-:Y:S05]  /*0e20*/  BSYNC.RECONVERGENT B1 ;  /* 0x0000000000017941 */ /* 0x000fea0003800200 */
.L_x_9297:
        /* <DEDUP_REMOVED lines=15> */
.L_x_9291:
[----:B------:R-:W-:Y:S05]  /*0f20*/  BSYNC.RECONVERGENT B0 ;  /* 0x0000000000007941 */ /* 0x000fea0003800200 */
.L_x_9290:
        /* <DEDUP_REMOVED lines=72> */
.L_x_9299:
        /* <DEDUP_REMOVED lines=13> */
.L_x_20044:


//--------------------- .text._ZN10layer_norm13ln_bwd_kernelINS_13Kernel_traitsIf13__nv_bfloat16fS2_fjLj1024ELj1ELj4ELj1ELj16ENS_18Kernel_traits_baseILj1024EfS2_fS2_fjLj128EEEEELb1ELb1ELb1ELb1EEEvNS_9BwdParamsE --------------------------
	.section	.text._ZN10layer_norm13ln_bwd_kernelINS_13Kernel_traitsIf13__nv_bfloat16fS2_fjLj1024ELj1ELj4ELj1ELj16ENS_18Kernel_traits_baseILj1024EfS2_fS2_fjLj128EEEEELb1ELb1ELb1ELb1EEEvNS_9BwdParamsE,"ax",@progbits
	.align	128
        .global         _ZN10layer_norm13ln_bwd_kernelINS_13Kernel_traitsIf13__nv_bfloat16fS2_fjLj1024ELj1ELj4ELj1ELj16ENS_18Kernel_traits_baseILj1024EfS2_fS2_fjLj128EEEEELb1ELb1ELb1ELb1EEEvNS_9BwdParamsE
        .type           _ZN10layer_norm13ln_bwd_kernelINS_13Kernel_traitsIf13__nv_bfloat16fS2_fjLj1024ELj1ELj4ELj1ELj16ENS_18Kernel_traits_baseILj1024EfS2_fS2_fjLj128EEEEELb1ELb1ELb1ELb1EEEvNS_9BwdParamsE,@function
        .size           _ZN10layer_norm13ln_bwd_kernelINS_13Kernel_traitsIf13__nv_bfloat16fS2_fjLj1024ELj1ELj4ELj1ELj16ENS_18Kernel_traits_baseILj1024EfS2_fS2_fjLj128EEEEELb1ELb1ELb1ELb1EEEvNS_9BwdParamsE,(.L_x_20045 - _ZN10layer_norm13ln_bwd_kernelINS_13Kernel_traitsIf13__nv_bfloat16fS2_fjLj1024ELj1ELj4ELj1ELj16ENS_18Kernel_traits_baseILj1024EfS2_fS2_fjLj128EEEEELb1ELb1ELb1ELb1EEEvNS_9BwdParamsE)
        .other          _ZN10layer_norm13ln_bwd_kernelINS_13Kernel_traitsIf13__nv_bfloat16fS2_fjLj1024ELj1ELj4ELj1ELj16ENS_18Kernel_traits_baseILj1024EfS2_fS2_fjLj128EEEEELb1ELb1ELb1ELb1EEEvNS_9BwdParamsE,@"STO_CUDA_ENTRY STV_DEFAULT"
_ZN10layer_norm13ln_bwd_kernelINS_13Kernel_traitsIf13__nv_bfloat16fS2_fjLj1024ELj1ELj4ELj1ELj16ENS_18Kernel_traits_baseILj1024EfS2_fS2_fjLj128EEEEELb1ELb1ELb1ELb1EEEvNS_9BwdParamsE:
.text._ZN10layer_norm13ln_bwd_kernelINS_13Kernel_traitsIf13__nv_bfloat16fS2_fjLj1024ELj1ELj4ELj1ELj16ENS_18Kernel_traits_baseILj1024EfS2_fS2_fjLj128EEEEELb1ELb1ELb1ELb1EEEvNS_9BwdParamsE:
        /* <DEDUP_REMOVED lines=106> */
.L_x_9675:
[----:B0-----:R-:W0:Y:S08]  /*06a0*/  LDC.64 R4, c[0x0][0x3f0] ;  /* 0x0000fc00ff047b82 */ /* 0x001e300000000a00 */
[----:B-1----:R-:W1:Y:S01]  /*06b0*/  LDC.64 R2, c[0x0][0x3f8] ;  /* 0x0000fe00ff027b82 */ /* 0x002e620000000a00 */
[----:B0-----:R-:W-:-:S05]  /*06c0*/  IMAD.WIDE R4, R251, 0x4, R4 ;  /* 0x00000004fb047825 */ /* 0x001fca00078e0204 */
[----:B--2---:R-:W2:Y:S01]  /*06d0*/  LDG.E R211, desc[UR6][R4.64] ;  /* 0x0000000604d37981 */ /* 0x004ea2000c1e1900 */
[----:B-1----:R-:W-:-:S05]  /*06e0*/  IMAD.WIDE R2, R251, 0x4, R2 ;  /* 0x00000004fb027825 */ /* 0x002fca00078e0202 */
        /* <DEDUP_REMOVED lines=8> */
[----:B01--4-:R-:W-:Y:S05]  /*0770*/  @!P4 BRA `(.L_x_9303) ;  /* 0x0000001800ccc947 */ /* 0x013fea0003800000 */
[----:B------:R-:W0:Y:S01]  /*0780*/  S2R R238, SR_TID.X ;  /* 0x0000000000ee7919 */ /* 0x000e220000002100 */
[----:B------:R-:W1:Y:S01]  /*0790*/  LDC.64 R200, c[0x0][0x3a8] ;  /* 0x0000ea00ffc87b82 */ /* 0x000e620000000a00 */
[C---:B------:R-:W-:Y:S01]  /*07a0*/  IMAD R0, R251.reuse, UR8, RZ ;  /* 0x00000008fb007c24 */ /* 0x040fe2000f8e02ff */
[----:B------:R-:W-:Y:S01]  /*07b0*/  IADD3 R4, PT, PT, R250, -0x1, RZ ;  /* 0xfffffffffa047810 */ /* 0x000fe20007ffe0ff */
[----:B------:R-:W-:Y:S01]  /*07c0*/  IMAD.WIDE R2, R251, 0x4, R2 ;  /* 0x00000004fb027825 */ /* 0x000fe200078e0202 */
[----:B------:R-:W-:Y:S02]  /*07d0*/  STL [R1+0xd0], R60 ;  /* 0x0000d03c01007387 */ /* 0x000fe40000100800 */
[----:B------:R-:W-:Y:S01]  /*07e0*/  SHF.R.S32.HI R5, RZ, 0x1f, R0 ;  /* 0x0000001fff057819 */ /* 0x000fe20000011400 */
[----:B------:R-:W-:Y:S01]  /*07f0*/  IMAD R4, R4, UR8, RZ ;  /* 0x0000000804047c24 */ /* 0x000fe2000f8e02ff */
[----:B------:R-:W2:Y:S01]  /*0800*/  LDC.64 R212, c[0x0][0x428] ;  /* 0x00010a00ffd47b82 */ /* 0x000ea20000000a00 */
[----:B------:R-:W-:Y:S01]  /*0810*/  MOV R235, UR14 ;  /* 0x0000000e00eb7c02 */ /* 0x000fe20008000f00 */
[----:B------:R-:W-:Y:S01]  /*0820*/  STL [R1+0xcc], R59 ;  /* 0x0000cc3b01007387 */ /* 0x000fe20000100800 */
[----:B------:R-:W-:-:S02]  /*0830*/  LEA.HI R5, R5, R0, RZ, 0x3 ;  /* 0x0000000005057211 */ /* 0x000fc400078f18ff */
[----:B------:R-:W-:Y:S01]  /*0840*/  SHF.R.S32.HI R7, RZ, 0x1f, R4 ;  /* 0x0000001fff077819 */ /* 0x000fe20000011404 */
[----:B------:R1:W3:Y:S01]  /*0850*/  LDG.E R0, desc[UR6][R2.64] ;  /* 0x0000000602007981 */ /* 0x0002e2000c1e1900 */
[----:B------:R-:W-:Y:S01]  /*0860*/  MOV R232, UR15 ;  /* 0x0000000f00e87c02 */ /* 0x000fe20008000f00 */
[----:B------:R-:W4:Y:S01]  /*0870*/  LDC.64 R236, c[0x0][0x3b0] ;  /* 0x0000ec00ffec7b82 */ /* 0x000f220000000a00 */
[----:B------:R-:W-:Y:S01]  /*0880*/  LEA.HI R7, R7, R4, RZ, 0x3 ;  /* 0x0000000407077211 */ /* 0x000fe200078f18ff */
[----:B------:R-:W-:Y:S01]  /*0890*/  STL [R1+0xc8], R58 ;  /* 0x0000c83a01007387 */ /* 0x000fe20000100800 */
[----:B0-----:R-:W-:-:S03]  /*08a0*/  LOP3.LUT R238, R238, 0x1f, RZ, 0xc0, !PT ;  /* 0x0000001feeee7812 */ /* 0x001fc600078ec0ff */
[----:B------:R-:W-:Y:S01]  /*08b0*/  STL [R1+0xc4], R57 ;  /* 0x0000c43901007387 */ /* 0x000fe20000100800 */
[----:B------:R-:W-:-:S03]  /*08c0*/  LEA.HI.SX32 R234, R5, R238, 0x1d ;  /* 0x000000ee05ea7211 */ /* 0x000fc600078feaff */
[----:B------:R-:W-:Y:S01]  /*08d0*/  STL [R1+0xc0], R56 ;  /* 0x0000c03801007387 */ /* 0x000fe20000100800 */
[C---:B------:R-:W-:Y:S02]  /*08e0*/  IADD3 R215, PT, PT, R234.reuse, 0x40, RZ ;  /* 0x00000040ead77810 */ /* 0x040fe40007ffe0ff */
[C---:B------:R-:W-:Y:S02]  /*08f0*/  IADD3 R233, PT, PT, R234.reuse, 0x20, RZ ;  /* 0x00000020eae97810 */ /* 0x040fe40007ffe0ff */
[C---:B------:R-:W-:Y:S01]  /*0900*/  IADD3 R214, PT, PT, R234.reuse, 0x60, RZ ;  /* 0x00000060ead67810 */ /* 0x040fe20007ffe0ff */
[--C-:B-1----:R-:W-:Y:S01]  /*0910*/  IMAD.WIDE.U32 R2, R215, 0x20, R200.reuse ;  /* 0x00000020d7027825 */ /* 0x102fe200078e00c8 */
[----:B------:R-:W-:Y:S01]  /*0920*/  LEA.HI.SX32 R210, R7, R238, 0x1d ;  /* 0x000000ee07d27211 */ /* 0x000fe200078feaff */
[----:B------:R-:W-:Y:S02]  /*0930*/  STL [R1+0xbc], R55 ;  /* 0x0000bc3701007387 */ /* 0x000fe40000100800 */
[----:B------:R-:W-:-:S02]  /*0940*/  IMAD.WIDE.U32 R216, R234, 0x20, R200 ;  /* 0x00000020ead87825 */ /* 0x000fc400078e00c8 */
[----:B------:R-:W4:Y:S02]  /*0950*/  LDG.E.128 R196, desc[UR6][R2.64] ;  /* 0x0000000602c47981 */ /* 0x000f24000c1e1d00 */
[--C-:B------:R-:W-:Y:S02]  /*0960*/  IMAD.WIDE.U32 R192, R233, 0x20, R200.reuse ;  /* 0x00000020e9c07825 */ /* 0x100fe400078e00c8 */
[----:B------:R-:W4:Y:S02]  /*0970*/  LDG.E.128 R4, desc[UR6][R216.64] ;  /* 0x00000006d8047981 */ /* 0x000f24000c1e1d00 */
[----:B------:R-:W-:Y:S02]  /*0980*/  IMAD.WIDE.U32 R208, R214, 0x20, R200 ;  /* 0x00000020d6d07825 */ /* 0x000fe400078e00c8 */
[----:B------:R0:W4:Y:S04]  /*0990*/  LDG.E.128 R200, desc[UR6][R2.64+0x10] ;  /* 0x0000100602c87981 */ /* 0x000128000c1e1d00 */
[----:B------:R-:W4:Y:S04]  /*09a0*/  LDG.E.128 R12, desc[UR6][R216.64+0x10] ;  /* 0x00001006d80c7981 */ /* 0x000f28000c1e1d00 */
[----:B------:R-:W4:Y:S01]  /*09b0*/  LDG.E.128 R204, desc[UR6][R208.64] ;  /* 0x00000006d0cc7981 */ /* 0x000f22000c1e1d00 */
[C---:B0-----:R-:W-:Y:S01]  /*09c0*/  IADD3 R2, PT, PT, R210.reuse, 0x20, RZ ;  /* 0x00000020d2027810 */ /* 0x041fe20007ffe0ff */
[----:B--2---:R-:W-:-:S02]  /*09d0*/  IMAD.WIDE.U32 R8, R210, 0x10, R212 ;  /* 0x00000010d2087825 */ /* 0x004fc400078e00d4 */
[----:B------:R-:W2:Y:S02]  /*09e0*/  LDG.E.128 R16, desc[UR6][R192.64] ;  /* 0x00000006c0107981 */ /* 0x000ea4000c1e1d00 */
[----:B------:R-:W-:Y:S02]  /*09f0*/  IMAD.WIDE.U32 R2, R2, 0x10, R212 ;  /* 0x0000001002027825 */ /* 0x000fe400078e00d4 */
[----:B------:R0:W2:Y:S04]  /*0a00*/  LDG.E.128 R216, desc[UR6][R208.64+0x10] ;  /* 0x00001006d0d87981 */ /* 0x0000a8000c1e1d00 */
[----:B------:R1:W2:Y:S04]  /*0a10*/  LDG.E.128 R220, desc[UR6][R2.64] ;  /* 0x0000000602dc7981 */ /* 0x0002a8000c1e1d00 */
[----:B------:R-:W2:Y:S01]  /*0a20*/  LDG.E.128 R8, desc[UR6][R8.64] ;  /* 0x0000000608087981 */ /* 0x000ea2000c1e1d00 */
[----:B0-----:R-:W-:-:S02]  /*0a30*/  IADD3 R208, PT, PT, R210, 0x40, RZ ;  /* 0x00000040d2d07810 */ /* 0x001fc40007ffe0ff */
[----:B------:R-:W-:Y:S01]  /*0a40*/  IADD3 R210, PT, PT, R210, 0x60, RZ ;  /* 0x00000060d2d27810 */ /* 0x000fe20007ffe0ff */
[----:B------:R-:W2:Y:S02]  /*0a50*/  LDG.E.128 R192, desc[UR6][R192.64+0x10] ;  /* 0x00001006c0c07981 */ /* 0x000ea4000c1e1d00 */
[----:B-1----:R-:W-:Y:S01]  /*0a60*/  IMAD.WIDE.U32 R2, R208, 0x10, R212 ;  /* 0x00000010d0027825 */ /* 0x002fe200078e00d4 */
[----:B------:R-:W-:Y:S01]  /*0a70*/  ISETP.NE.U32.AND P0, PT, R235, RZ, PT ;  /* 0x000000ffeb00720c */ /* 0x000fe20003f05070 */
[----:B------:R-:W-:Y:S04]  /*0a80*/  STL [R1+0xb8], R54 ;  /* 0x0000b83601007387 */ /* 0x000fe80000100800 */
[----:B------:R0:W2:Y:S01]  /*0a90*/  LDG.E.128 R224, desc[UR6][R2.64] ;  /* 0x0000000602e07981 */ /* 0x0000a2000c1e1d00 */
[----:B------:R-:W-:-:S02]  /*0aa0*/  ISETP.NE.AND.EX P0, PT, R232, RZ, PT, P0 ;  /* 0x000000ffe800720c */ /* 0x000fc40003f05300 */
[----:B------:R-:W-:Y:S01]  /*0ab0*/  ISETP.GE.AND P3, PT, R211, 0x1, PT ;  /* 0x00000001d300780c */ /* 0x000fe20003f66270 */
[----:B------:R-:W-:Y:S04]  /*0ac0*/  STL [R1+0xb4], R53 ;  /* 0x0000b43501007387 */ /* 0x000fe80000100800 */
[----:B------:R-:W-:Y:S01]  /*0ad0*/  STL [R1+0xb0], R52 ;  /* 0x0000b03401007387 */ /* 0x000fe20000100800 */
[----:B0-----:R-:W-:-:S03]  /*0ae0*/  IMAD.WIDE.U32 R2, R210, 0x10, R212 ;  /* 0x00000010d2027825 */ /* 0x001fc600078e00d4 */
[----:B------:R-:W-:Y:S02]  /*0af0*/  STL [R1+0x8], R235 ;  /* 0x000008eb01007387 */ /* 0x000fe40000100800 */
[----:B------:R-:W0:Y:S02]  /*0b00*/  @P0 LDC.64 R212, c[0x0][0x438] ;  /* 0x00010e00ffd40b82 */ /* 0x000e240000000a00 */
[----:B------:R1:W2:Y:S04]  /*0b10*/  LDG.E.128 R228, desc[UR6][R2.64] ;  /* 0x0000000602e47981 */ /* 0x0002a8000c1e1d00 */
[----:B------:R1:W-:Y:S02]  /*0b20*/  STL [R1+0xc], R232 ;  /* 0x00000ce801007387 */ /* 0x0003e40000100800 */
[----:B------:R-:W0:Y:S01]  /*0b30*/  @P0 LDC.64 R208, c[0x0][0x438] ;  /* 0x00010e00ffd00b82 */ /* 0x000e220000000a00 */
[----:B-1----:R-:W-:-:S07]  /*0b40*/  @P3 IADD3 R232, PT, PT, R211, -0x1, RZ ;  /* 0xffffffffd3e83810 */ /* 0x002fce0007ffe0ff */
[----:B------:R-:W1:Y:S08]  /*0b50*/  @P0 LDC.64 R2, c[0x0][0x438] ;  /* 0x00010e00ff020b82 */ /* 0x000e700000000a00 */
[----:B------:R-:W1:Y:S01]  /*0b60*/  @P0 LDC.64 R210, c[0x0][0x438] ;  /* 0x00010e00ffd20b82 */ /* 0x000e620000000a00 */
[----:B0-----:R-:W-:-:S04]  /*0b70*/  @P0 IMAD.WIDE.U32 R212, R215, 0x20, R212 ;  /* 0x00000020d7d40825 */ /* 0x001fc800078e00d4 */
[----:B------:R-:W-:Y:S01]  /*0b80*/  @P3 IMAD R232, R232, UR8, RZ ;  /* 0x00000008e8e83c24 */ /* 0x000fe2000f8e02ff */
[----:B------:R-:W5:Y:S01]  /*0b90*/  @P0 LDG.E.128 R32, desc[UR6][R212.64] ;  /* 0x00000006d4200981 */ /* 0x000f62000c1e1d00 */
[----:B------:R-:W-:-:S03]  /*0ba0*/  @P0 IMAD.WIDE.U32 R208, R233, 0x20, R208 ;  /* 0x00000020e9d00825 */ /* 0x000fc600078e00d0 */
[----:B------:R-:W5:Y:S01]  /*0bb0*/  @P0 LDG.E.128 R28, desc[UR6][R212.64+0x10] ;  /* 0x00001006d41c0981 */ /* 0x000f62000c1e1d00 */
[----:B-1----:R-:W-:-:S03]  /*0bc0*/  @P0 IMAD.WIDE.U32 R2, R234, 0x20, R2 ;  /* 0x00000020ea020825 */ /* 0x002fc600078e0002 */
[----:B------:R-:W5:Y:S01]  /*0bd0*/  @P0 LDG.E.128 R40, desc[UR6][R208.64] ;  /* 0x00000006d0280981 */ /* 0x000f62000c1e1d00 */
[----:B------:R-:W-:-:S03]  /*0be0*/  @P3 SHF.R.S32.HI R235, RZ, 0x1f, R232 ;  /* 0x0000001fffeb3819 */ /* 0x000fc600000114e8 */
[----:B------:R-:W5:Y:S01]  /*0bf0*/  @P0 LDG.E.128 R48, desc[UR6][R2.64] ;  /* 0x0000000602300981 */ /* 0x000f62000c1e1d00 */
[----:B------:R-:W-:-:S03]  /*0c00*/  @P0 IMAD.WIDE.U32 R214, R214, 0x20, R210 ;  /* 0x00000020d6d60825 */ /* 0x000fc600078e00d2 */
[----:B------:R0:W5:Y:S04]  /*0c10*/  @P0 LDG.E.128 R44, desc[UR6][R2.64+0x10] ;  /* 0x00001006022c0981 */ /* 0x000168000c1e1d00 */
[----:B------:R1:W5:Y:S04]  /*0c20*/  @P0 LDG.E.128 R36, desc[UR6][R208.64+0x10] ;  /* 0x00001006d0240981 */ /* 0x000368000c1e1d00 */
[----:B------:R-:W5:Y:S04]  /*0c30*/  @P0 LDG.E.128 R24, desc[UR6][R214.64] ;  /* 0x00000006d6180981 */ /* 0x000f68000c1e1d00 */
[----:B------:R-:W5:Y:S01]  /*0c40*/  @P0 LDG.E.128 R20, desc[UR6][R214.64+0x10] ;  /* 0x00001006d6140981 */ /* 0x000f62000c1e1d00 */
[----:B------:R-:W-:-:S02]  /*0c50*/  ISETP.NE.AND P0, PT, RZ, UR9, PT ;  /* 0x00000009ff007c0c */ /* 0x000fc4000bf05270 */
[----:B------:R-:W-:Y:S02]  /*0c60*/  @P3 LEA.HI R235, R235, R232, RZ, 0x3 ;  /* 0x000000e8ebeb3211 */ /* 0x000fe400078f18ff */
[----:B------:R-:W-:Y:S02]  /*0c70*/  MOV R232, RZ ;  /* 0x000000ff00e87202 */ /* 0x000fe40000000f00 */
[----:B------:R-:W-:Y:S02]  /*0c80*/  @P3 LEA.HI.SX32 R232, R235, R238, 0x1d ;  /* 0x000000eeebe83211 */ /* 0x000fe400078feaff */
[----:B---3--:R-:W-:-:S05]  /*0c90*/  FSEL R0, R0, RZ, !P0 ;  /* 0x000000ff00007208 */ /* 0x008fca0004000000 */
[C---:B----4-:R-:W-:Y:S01]  /*0ca0*/  FADD.FTZ R240, -R0.reuse, R5 ;  /* 0x0000000500f07221 */ /* 0x050fe20000010100 */
[C---:B------:R-:W-:Y:S01]  /*0cb0*/  FADD.FTZ R235, -R0.reuse, R13 ;  /* 0x0000000d00eb7221 */ /* 0x040fe20000010100 */
[C---:B------:R-:W-:Y:S01]  /*0cc0*/  FADD.FTZ R13, -R0.reuse, R206 ;  /* 0x000000ce000d7221 */ /* 0x040fe20000010100 */
[C---:B--2---:R-:W-:Y:S01]  /*0cd0*/  FADD.FTZ R245, -R0.reuse, R18 ;  /* 0x0000001200f57221 */ /* 0x044fe20000010100 */
[----:B------:R-:W-:Y:S01]  /*0ce0*/  FADD.FTZ R18, -R0, R219 ;  /* 0x000000db00127221 */ /* 0x000fe20000010100 */
[----:B------:R-:W-:Y:S01]  /*0cf0*/  PRMT R56, R10, 0x7632, R56 ;  /* 0x000076320a387816 */ /* 0x000fe20000000038 */
[C---:B------:R-:W-:Y:S01]  /*0d00*/  FADD.FTZ R247, -R0.reuse, R192 ;  /* 0x000000c000f77221 */ /* 0x040fe20000010100 */
[C---:B------:R-:W-:Y:S01]  /*0d10*/  FADD.FTZ R193, -R0.reuse, R193 ;  /* 0x000000c100c17221 */ /* 0x040fe20000010100 */
[----:B------:R-:W-:Y:S01]  /*0d20*/  FADD.FTZ R192, -R0, R203 ;  /* 0x000000cb00c07221 */ /* 0x000fe20000010100 */
[----:B------:R-:W-:Y:S02]  /*0d30*/  MOV R203, R56 ;  /* 0x0000003800cb7202 */ /* 0x000fe40000000f00 */
[----:B------:R-:W-:-:S02]  /*0d40*/  PRMT R206, R225, 0x7632, R206 ;  /* 0x00007632e1ce7816 */ /* 0x000fc400000000ce */
[----:B------:R-:W-:Y:S02]  /*0d50*/  SHF.L.U32 R5, R225, 0x10, RZ ;  /* 0x00000010e1057819 */ /* 0x000fe400000006ff */
[----:B------:R-:W2:Y:S01]  /*0d60*/  LDL R225, [R1+0x98] ;  /* 0x0000980001e17983 */ /* 0x000ea20000100800 */
[----:B------:R-:W-:Y:S02]  /*0d70*/  MOV R219, R193 ;  /* 0x000000c100db7202 */ /* 0x000fe40000000f00 */
[C---:B------:R-:W-:Y:S02]  /*0d80*/  PRMT R57, R229.reuse, 0x7632, R57 ;  /* 0x00007632e5397816 */ /* 0x040fe40000000039 */
[----:B------:R-:W-:Y:S02]  /*0d90*/  SHF.L.U32 R56, R229, 0x10, RZ ;  /* 0x00000010e5387819 */ /* 0x000fe400000006ff */
[----:B------:R-:W3:Y:S01]  /*0da0*/  LDL R229, [R1+0xa0] ;  /* 0x0000a00001e57983 */ /* 0x000ee20000100800 */
[----:B------:R-:W-:-:S02]  /*0db0*/  PRMT R58, R228, 0x7632, R58 ;  /* 0x00007632e43a7816 */ /* 0x000fc4000000003a */
[----:B------:R-:W-:Y:S02]  /*0dc0*/  SHF.L.U32 R193, R228, 0x10, RZ ;  /* 0x00000010e4c17819 */ /* 0x000fe400000006ff */
[----:B------:R-:W4:Y:S01]  /*0dd0*/  LDL R228, [R1+0xa8] ;  /* 0x0000a80001e47983 */ /* 0x000f220000100800 */
[C---:B------:R-:W-:Y:S02]  /*0de0*/  IADD3 R210, PT, PT, R232.reuse, 0x20, RZ ;  /* 0x00000020e8d27810 */ /* 0x040fe40007ffe0ff */
[C---:B0-----:R-:W-:Y:S02]  /*0df0*/  IADD3 R3, PT, PT, R232.reuse, 0x40, RZ ;  /* 0x00000040e8037810 */ /* 0x041fe40007ffe0ff */
[----:B------:R-:W-:Y:S01]  /*0e00*/  IADD3 R2, PT, PT, R232, 0x60, RZ ;  /* 0x00000060e8027810 */ /* 0x000fe20007ffe0ff */
[----:B-1----:R-:W-:-:S04]  /*0e10*/  IMAD.WIDE.U32 R208, R210, 0x8, R236 ;  /* 0x00000008d2d07825 */ /* 0x002fc800078e00ec */
[--C-:B------:R-:W-:Y:S01]  /*0e20*/  IMAD.WIDE.U32 R210, R3, 0x8, R236.reuse ;  /* 0x0000000803d27825 */ /* 0x100fe200078e00ec */
[----:B------:R-:W5:Y:S03]  /*0e30*/  LDG.E.64 R212, desc[UR6][R208.64] ;  /* 0x00000006d0d47981 */ /* 0x000f66000c1e1b00 */
[----:B------:R-:W-:-:S04]  /*0e40*/  IMAD.WIDE.U32 R2, R2, 0x8, R236 ;  /* 0x0000000802027825 */ /* 0x000fc800078e00ec */
[C---:B------:R-:W-:Y:S01]  /*0e50*/  FADD.FTZ R246, -R0.reuse, R19 ;  /* 0x0000001300f67221 */ /* 0x040fe20000010100 */
[----:B------:R-:W-:Y:S01]  /*0e60*/  FADD.FTZ R197, -R0, R197 ;  /* 0x000000c500c57221 */ /* 0x000fe20000010100 */
[----:B------:R-:W-:Y:S01]  /*0e70*/  PRMT R243, R8, 0x7632, R243 ;  /* 0x0000763208f37816 */ /* 0x000fe200000000f3 */
[----:B------:R-:W-:-:S04]  /*0e80*/  IMAD.WIDE.U32 R232, R232, 0x8, R236 ;  /* 0x00000008e8e87825 */ /* 0x000fc800078e00ec */
[C---:B------:R-:W-:Y:S01]  /*0e90*/  FADD.FTZ R242, -R0.reuse, R16 ;  /* 0x0000001000f27221 */ /* 0x040fe20000010100 */
[C---:B------:R-:W-:Y:S01]  /*0ea0*/  FADD.FTZ R234, -R0.reuse, R12 ;  /* 0x0000000c00ea7221 */ /* 0x040fe20000010100 */
[----:B------:R0:W5:Y:S01]  /*0eb0*/  LDG.E.64 R208, desc[UR6][R2.64] ;  /* 0x0000000602d07981 */ /* 0x000162000c1e1b00 */
[----:B------:R-:W-:-:S03]  /*0ec0*/  FADD.FTZ R237, -R0, R15 ;  /* 0x0000000f00ed7221 */ /* 0x000fc60000010100 */
[----:B------:R1:W5:Y:S01]  /*0ed0*/  LDG.E.64 R214, desc[UR6][R232.64] ;  /* 0x00000006e8d67981 */ /* 0x000362000c1e1b00 */
[C---:B------:R-:W-:Y:S01]  /*0ee0*/  FADD.FTZ R236, -R0.reuse, R14 ;  /* 0x0000000e00ec7221 */ /* 0x040fe20000010100 */
[C---:B------:R-:W-:Y:S01]  /*0ef0*/  FADD.FTZ R248, -R0.reuse, R194 ;  /* 0x000000c200f87221 */ /* 0x040fe20000010100 */
[----:B------:R-:W-:Y:S01]  /*0f00*/  PRMT R52, R11, 0x7632, R52 ;  /* 0x000076320b347816 */ /* 0x000fe20000000034 */
[C---:B------:R-:W-:Y:S01]  /*0f10*/  FADD.FTZ R239, -R0.reuse, R6 ;  /* 0x0000000600ef7221 */ /* 0x040fe20000010100 */
[----:B------:R-:W-:Y:S01]  /*0f20*/  PRMT R59, R227, 0x7632, R59 ;  /* 0x00007632e33b7816 */ /* 0x000fe2000000003b */
[C---:B0-----:R-:W-:Y:S01]  /*0f30*/  FADD.FTZ R3, -R0.reuse, R195 ;  /* 0x000000c300037221 */ /* 0x041fe20000010100 */
[C---:B------:R-:W-:Y:S01]  /*0f40*/  FADD.FTZ R2, -R0.reuse, R196 ;  /* 0x000000c400027221 */ /* 0x040fe20000010100 */
[C-C-:B------:R-:W-:Y:S01]  /*0f50*/  FADD.FTZ R195, -R0.reuse, R201.reuse ;  /* 0x000000c900c37221 */ /* 0x140fe20000010100 */
[C---:B------:R-:W-:Y:S01]  /*0f60*/  PRMT R201, R221.reuse, 0x7632, R201 ;  /* 0x00007632ddc97816 */ /* 0x040fe200000000c9 */
[----:B------:R-:W-:Y:S01]  /*0f70*/  FADD.FTZ R238, -R0, R7 ;  /* 0x0000000700ee7221 */ /* 0x000fe20000010100 */
[----:B-1----:R-:W-:Y:S01]  /*0f80*/  SHF.L.U32 R233, R8, 0x10, RZ ;  /* 0x0000001008e97819 */ /* 0x002fe200000006ff */
[C---:B------:R-:W-:Y:S01]  /*0f90*/  FADD.FTZ R15, -R0.reuse, R216 ;  /* 0x000000d8000f7221 */ /* 0x040fe20000010100 */
[----:B------:R-:W-:Y:S01]  /*0fa0*/  SHF.L.U32 R8, R221, 0x10, RZ ;  /* 0x00000010dd087819 */ /* 0x000fe200000006ff */
[C---:B------:R-:W-:Y:S01]  /*0fb0*/  FADD.FTZ R16, -R0.reuse, R217 ;  /* 0x000000d900107221 */ /* 0x040fe20000010100 */
[----:B------:R-:W-:Y:S01]  /*0fc0*/  MOV R221, R246 ;  /* 0x000000f600dd7202 */ /* 0x000fe20000000f00 */
[C---:B------:R-:W-:Y:S01]  /*0fd0*/  FADD.FTZ R194, -R0.reuse, R202 ;  /* 0x000000ca00c27221 */ /* 0x040fe20000010100 */
[C---:B------:R-:W-:Y:S01]  /*0fe0*/  FADD.FTZ R14, -R0.reuse, R207 ;  /* 0x000000cf000e7221 */ /* 0x040fe20000010100 */
[----:B------:R-:W-:Y:S01]  /*0ff0*/  MOV R216, R2 ;  /* 0x0000000200d87202 */ /* 0x000fe20000000f00 */
[C---:B------:R-:W-:Y:S01]  /*1000*/  FADD.FTZ R19, -R0.reuse, R204 ;  /* 0x000000cc00137221 */ /* 0x040fe20000010100 */
[----:B------:R-:W-:Y:S01]  /*1010*/  MOV R217, R3 ;  /* 0x0000000300d97202 */ /* 0x000fe20000000f00 */
[C---:B------:R-:W-:Y:S01]  /*1020*/  FADD.FTZ R12, -R0.reuse, R205 ;  /* 0x000000cd000c7221 */ /* 0x040fe20000010100 */
[----:B------:R-:W-:Y:S01]  /*1030*/  MOV R207, R197 ;  /* 0x000000c500cf7202 */ /* 0x000fe20000000f00 */
[----:B------:R-:W-:Y:S01]  /*1040*/  FADD.FTZ R241, -R0, R4 ;  /* 0x0000000400f17221 */ /* 0x000fe20000010100 */
[----:B------:R-:W-:Y:S01]  /*1050*/  PRMT R202, R222, 0x7632, R202 ;  /* 0x00007632deca7816 */ /* 0x000fe200000000ca */
[----:B------:R-:W-:Y:S01]  /*1060*/  FADD.FTZ R244, -R0, R17 ;  /* 0x0000001100f47221 */ /* 0x000fe20000010100 */
[----:B------:R-:W-:Y:S01]  /*1070*/  SHF.L.U32 R2, R222, 0x10, RZ ;  /* 0x00000010de027819 */ /* 0x000fe200000006ff */
[C---:B------:R-:W-:Y:S01]  /*1080*/  FADD.FTZ R252, -R0.reuse, R198 ;  /* 0x000000c600fc7221 */ /* 0x040fe20000010100 */
[----:B------:R-:W-:Y:S01]  /*1090*/  SHF.L.U32 R3, R227, 0x10, RZ ;  /* 0x00000010e3037819 */ /* 0x000fe200000006ff */
[----:B------:R-:W-:Y:S01]  /*10a0*/  FADD.FTZ R199, -R0, R199 ;  /* 0x000000c700c77221 */ /* 0x000fe20000010100 */
[----:B------:R-:W-:Y:S01]  /*10b0*/  SHF.L.U32 R11, R11, 0x10, RZ ;  /* 0x000000100b0b7819 */ /* 0x000fe200000006ff */
[----:B------:R-:W4:Y:S01]  /*10c0*/  LDL R227, [R1+0x90] ;  /* 0x0000900001e37983 */ /* 0x000f220000100800 */
[----:B------:R-:W-:Y:S01]  /*10d0*/  MOV R222, R245 ;  /* 0x000000f500de7202 */ /* 0x000fe20000000f00 */
[C---:B-----5:R-:W-:Y:S01]  /*10e0*/  FMUL.FTZ R245, R249.reuse, R234 ;  /* 0x000000eaf9f57220 */ /* 0x060fe20000410000 */
[----:B------:R-:W-:Y:S01]  /*10f0*/  MOV R197, R243 ;  /* 0x000000f300c57202 */ /* 0x000fe20000000f00 */
[C---:B------:R-:W-:Y:S01]  /*1100*/  FMUL.FTZ R243, R249.reuse, R236 ;  /* 0x000000ecf9f37220 */ /* 0x040fe20000410000 */
[C---:B------:R-:W-:Y:S01]  /*1110*/  PRMT R205, R224.reuse, 0x7632, R205 ;  /* 0x00007632e0cd7816 */ /* 0x040fe200000000cd */
[C---:B------:R-:W-:Y:S01]  /*1120*/  FMUL.FTZ R234, R249.reuse, R221 ;  /* 0x000000ddf9ea7220 */ /* 0x040fe20000410000 */
[----:B------:R-:W-:Y:S01]  /*1130*/  SHF.L.U32 R6, R224, 0x10, RZ ;  /* 0x00000010e0067819 */ /* 0x000fe200000006ff */
[C---:B------:R-:W-:Y:S01]  /*1140*/  FADD.FTZ R196, -R0.reuse, R200 ;  /* 0x000000c800c47221 */ /* 0x040fe20000010100 */
[----:B------:R-:W-:Y:S01]  /*1150*/  MOV R224, R242 ;  /* 0x000000f200e07202 */ /* 0x000fe20000000f00 */
[----:B------:R-:W-:Y:S01]  /*1160*/  FMUL.FTZ R221, R249, R19 ;  /* 0x00000013f9dd7220 */ /* 0x000fe20000410000 */
[C---:B------:R-:W-:Y:S01]  /*1170*/  PRMT R54, R9.reuse, 0x7632, R54 ;  /* 0x0000763209367816 */ /* 0x040fe20000000036 */
[----:B------:R-:W-:Y:S01]  /*1180*/  FADD.FTZ R17, -R0, R218 ;  /* 0x000000da00117221 */ /* 0x000fe20000010100 */
[----:B------:R-:W-:Y:S01]  /*1190*/  SHF.L.U32 R232, R9, 0x10, RZ ;  /* 0x0000001009e87819 */ /* 0x000fe200000006ff */
[C---:B------:R-:W-:Y:S01]  /*11a0*/  FMUL.FTZ R246, R249.reuse, R238 ;  /* 0x000000eef9f67220 */ /* 0x040fe20000410000 */
[C---:B------:R-:W-:Y:S01]  /*11b0*/  PRMT R200, R220.reuse, 0x7632, R200 ;  /* 0x00007632dcc87816 */ /* 0x040fe200000000c8 */
[----:B------:R-:W-:Y:S01]  /*11c0*/  FMUL.FTZ R0, R249, R241 ;  /* 0x000000f1f9007220 */ /* 0x000fe20000410000 */
[----:B------:R-:W-:Y:S01]  /*11d0*/  SHF.L.U32 R9, R220, 0x10, RZ ;  /* 0x00000010dc097819 */ /* 0x000fe200000006ff */
[----:B------:R-:W-:Y:S01]  /*11e0*/  FADD.FTZ R122, R122, R11 ;  /* 0x0000000b7a7a7221 */ /* 0x000fe20000010000 */
[----:B------:R-:W-:Y:S01]  /*11f0*/  MOV R19, R202 ;  /* 0x000000ca00137202 */ /* 0x000fe20000000f00 */
[----:B------:R-:W-:Y:S01]  /*1200*/  FFMA.FTZ R90, R243, R11, R90 ;  /* 0x0000000bf35a7223 */ /* 0x000fe2000001005a */
[----:B------:R-:W-:Y:S01]  /*1210*/  MOV R220, R247 ;  /* 0x000000f700dc7202 */ /* 0x000fe20000000f00 */
[----:B------:R-:W4:Y:S01]  /*1220*/  LDL R202, [R1+0x94] ;  /* 0x0000940001ca7983 */ /* 0x000f220000100800 */
[C---:B------:R-:W-:Y:S01]  /*1230*/  FMUL.FTZ R242, R249.reuse, R237 ;  /* 0x000000edf9f27220 */ /* 0x040fe20000410000 */
[C---:B------:R-:W-:Y:S01]  /*1240*/  FMUL.FTZ R237, R249.reuse, R224 ;  /* 0x000000e0f9ed7220 */ /* 0x040fe20000410000 */
[C---:B------:R-:W-:Y:S01]  /*1250*/  FMUL.FTZ R247, R249.reuse, R239 ;  /* 0x000000eff9f77220 */ /* 0x040fe20000410000 */
[----:B------:R-:W-:Y:S01]  /*1260*/  FMUL.FTZ R224, R249, R195 ;  /* 0x000000c3f9e07220 */ /* 0x000fe20000410000 */
[----:B------:R-:W-:Y:S01]  /*1270*/  FFMA.FTZ R84, R0, R233, R84 ;  /* 0x000000e900547223 */ /* 0x000fe20000010054 */
[----:B------:R-:W-:Y:S01]  /*1280*/  FADD.FTZ R116, R116, R233 ;  /* 0x000000e974747221 */ /* 0x000fe20000010000 */
[----:B------:R-:W-:-:S02]  /*1290*/  MOV R195, R205 ;  /* 0x000000cd00c37202 */ /* 0x000fc40000000f00 */
[----:B------:R-:W-:Y:S01]  /*12a0*/  PRMT R55, R230, 0x7632, R55 ;  /* 0x00007632e6377816 */ /* 0x000fe20000000037 */
[----:B------:R-:W4:Y:S01]  /*12b0*/  LDL R205, [R1+0xa4] ;  /* 0x0000a40001cd7983 */ /* 0x000f220000100800 */
[----:B------:R-:W-:Y:S01]  /*12c0*/  MOV R218, R248 ;  /* 0x000000f800da7202 */ /* 0x000fe20000000f00 */
[----:B------:R-:W-:Y:S01]  /*12d0*/  FMUL.FTZ R248, R249, R240 ;  /* 0x000000f0f9f87220 */ /* 0x000fe20000410000 */
[----:B------:R-:W-:Y:S01]  /*12e0*/  FFMA.FTZ R86, R247, R232, R86 ;  /* 0x000000e8f7567223 */ /* 0x000fe20000010056 */
[----:B------:R-:W-:Y:S01]  /*12f0*/  FADD.FTZ R118, R118, R232 ;  /* 0x000000e876767221 */ /* 0x000fe20000010000 */
[----:B------:R-:W-:Y:S02]  /*1300*/  MOV R198, R54 ;  /* 0x0000003600c67202 */ /* 0x000fe40000000f00 */
[----:B------:R-:W-:Y:S02]  /*1310*/  SHF.L.U32 R10, R10, 0x10, RZ ;  /* 0x000000100a0a7819 */ /* 0x000fe400000006ff */
[----:B------:R-:W-:-:S02]  /*1320*/  PRMT R60, R226, 0x7632, R60 ;  /* 0x00007632e23c7816 */ /* 0x000fc4000000003c */
[----:B------:R-:W-:Y:S02]  /*1330*/  PRMT R53, R231, 0x7632, R53 ;  /* 0x00007632e7357816 */ /* 0x000fe40000000035 */
[----:B------:R-:W-:Y:S01]  /*1340*/  SHF.L.U32 R203, R203, 0x10, RZ ;  /* 0x00000010cbcb7819 */ /* 0x000fe200000006ff */
[----:B------:R-:W-:Y:S01]  /*1350*/  FADD.FTZ R134, R134, R5 ;  /* 0x0000000586867221 */ /* 0x000fe20000010000 */
[----:B------:R-:W-:Y:S01]  /*1360*/  SHF.L.U32 R54, R230, 0x10, RZ ;  /* 0x00000010e6367819 */ /* 0x000fe200000006ff */
[C---:B------:R-:W-:Y:S01]  /*1370*/  FMUL.FTZ R230, R249.reuse, R217 ;  /* 0x000000d9f9e67220 */ /* 0x040fe20000410000 */
[----:B------:R-:W-:Y:S01]  /*1380*/  FMUL.FTZ R217, R249, R15 ;  /* 0x0000000ff9d97220 */ /* 0x000fe20000410000 */
[----:B------:R-:W-:Y:S01]  /*1390*/  FADD.FTZ R140, R140, R193 ;  /* 0x000000c18c8c7221 */ /* 0x000fe20000010000 */
[----:B------:R-:W4:Y:S01]  /*13a0*/  LDL R15, [R1+0x50] ;  /* 0x00005000010f7983 */ /* 0x000f220000100800 */
[----:B------:R-:W-:-:S03]  /*13b0*/  FADD.FTZ R142, R142, R56 ;  /* 0x000000388e8e7221 */ /* 0x000fc60000010000 */
[----:B------:R-:W5:Y:S01]  /*13c0*/  LDG.E.64 R210, desc[UR6][R210.64] ;  /* 0x00000006d2d27981 */ /* 0x000f62000c1e1b00 */
[----:B--2---:R-:W-:-:S03]  /*13d0*/  FMUL.FTZ R238, R225, R11 ;  /* 0x0000000be1ee7220 */ /* 0x004fc60000410000 */
[----:B------:R-:W2:Y:S01]  /*13e0*/  LDL R11, [R1+0x9c] ;  /* 0x00009c00010b7983 */ /* 0x000ea20000100800 */
[----:B------:R-:W-:-:S03]  /*13f0*/  FMUL.FTZ R225, R249, R196 ;  /* 0x000000c4f9e17220 */ /* 0x000fc60000410000 */
[----:B------:R-:W2:Y:S01]  /*1400*/  LDL R196, [R1+0x60] ;  /* 0x0000600001c47983 */ /* 0x000ea20000100800 */
[----:B---3--:R-:W-:Y:S01]  /*1410*/  FMUL.FTZ R241, R229, R233 ;  /* 0x000000e9e5f17220 */ /* 0x008fe20000410000 */
[C---:B------:R-:W-:Y:S01]  /*1420*/  FMUL.FTZ R233, R249.reuse, R220 ;  /* 0x000000dcf9e97220 */ /* 0x040fe20000410000 */
[C---:B------:R-:W-:Y:S02]  /*1430*/  FMUL.FTZ R220, R249.reuse, R12 ;  /* 0x0000000cf9dc7220 */ /* 0x040fe40000410000 */
[----:B------:R-:W3:Y:S01]  /*1440*/  LDL R12, [R1+0x68] ;  /* 0x00006800010c7983 */ /* 0x000ee20000100800 */
[----:B----4-:R-:W-:Y:S01]  /*1450*/  FMUL.FTZ R240, R228, R232 ;  /* 0x000000e8e4f07220 */ /* 0x010fe20000410000 */
[C---:B------:R-:W-:Y:S01]  /*1460*/  FMUL.FTZ R232, R249.reuse, R219 ;  /* 0x000000dbf9e87220 */ /* 0x040fe20000410000 */
[----:B------:R-:W-:Y:S02]  /*1470*/  FMUL.FTZ R219, R249, R13 ;  /* 0x0000000df9db7220 */ /* 0x000fe40000410000 */
[----:B------:R-:W4:Y:S01]  /*1480*/  LDL R13, [R1+0x88] ;  /* 0x00008800010d7983 */ /* 0x000f220000100800 */
[----:B------:R-:W-:-:S02]  /*1490*/  PRMT R204, R223, 0x7632, R204 ;  /* 0x00007632dfcc7816 */ /* 0x000fc400000000cc */
[----:B------:R-:W-:Y:S02]  /*14a0*/  SHF.L.U32 R7, R223, 0x10, RZ ;  /* 0x00000010df077819 */ /* 0x000fe400000006ff */
[----:B------:R-:W-:Y:S01]  /*14b0*/  MOV R223, R244 ;  /* 0x000000f400df7202 */ /* 0x000fe20000000f00 */
[C---:B------:R-:W-:Y:S01]  /*14c0*/  FMUL.FTZ R244, R249.reuse, R235 ;  /* 0x000000ebf9f47220 */ /* 0x040fe20000410000 */
[----:B------:R-:W-:Y:S01]  /*14d0*/  SHF.L.U32 R4, R226, 0x10, RZ ;  /* 0x00000010e2047819 */ /* 0x000fe200000006ff */
[C---:B------:R-:W-:Y:S01]  /*14e0*/  FMUL.FTZ R235, R249.reuse, R222 ;  /* 0x000000def9eb7220 */ /* 0x040fe20000410000 */
[----:B------:R-:W-:Y:S01]  /*14f0*/  MOV R226, R52 ;  /* 0x0000003400e27202 */ /* 0x000fe20000000f00 */
[----:B------:R-:W-:Y:S01]  /*1500*/  FMUL.FTZ R222, R249, R192 ;  /* 0x000000c0f9de7220 */ /* 0x000fe20000410000 */
[----:B------:R-:W-:Y:S01]  /*1510*/  SHF.L.U32 R52, R231, 0x10, RZ ;  /* 0x00000010e7347819 */ /* 0x000fe200000006ff */
[----:B------:R-:W-:Y:S01]  /*1520*/  FADD.FTZ R120, R120, R10 ;  /* 0x0000000a78787221 */ /* 0x000fe20000010000 */
[----:B------:R-:W-:Y:S01]  /*1530*/  FFMA.FTZ R88, R245, R10, R88 ;  /* 0x0000000af5587223 */ /* 0x000fe20000010058 */
[C---:B------:R-:W-:Y:S01]  /*1540*/  FMUL.FTZ R231, R249.reuse, R218 ;  /* 0x000000daf9e77220 */ /* 0x040fe20000410000 */
[----:B------:R-:W-:Y:S01]  /*1550*/  MOV R192, R204 ;  /* 0x000000cc00c07202 */ /* 0x000fe20000000f00 */
[----:B------:R-:W-:Y:S01]  /*1560*/  FMUL.FTZ R218, R249, R14 ;  /* 0x0000000ef9da7220 */ /* 0x000fe20000410000 */
[----:B------:R-:W4:Y:S01]  /*1570*/  LDL R204, [R1+0xac] ;  /* 0x0000ac0001cc7983 */ /* 0x000f220000100800 */
[----:B------:R-:W-:Y:S01]  /*1580*/  MOV R14, R201 ;  /* 0x000000c9000e7202 */ /* 0x000fe20000000f00 */
[----:B------:R-:W-:Y:S01]  /*1590*/  FADD.FTZ R121, R121, R203 ;  /* 0x000000cb79797221 */ /* 0x000fe20000010000 */
[----:B------:R-:W-:Y:S01]  /*15a0*/  FFMA.FTZ R89, R244, R203, R89 ;  /* 0x000000cbf4597223 */ /* 0x000fe20000010059 */
[----:B------:R-:W-:Y:S01]  /*15b0*/  SHF.L.U32 R197, R197, 0x10, RZ ;  /* 0x00000010c5c57819 */ /* 0x000fe200000006ff */
[C---:B------:R-:W-:Y:S01]  /*15c0*/  FMUL.FTZ R236, R249.reuse, R223 ;  /* 0x000000dff9ec7220 */ /* 0x040fe20000410000 */
[C---:B------:R-:W-:Y:S01]  /*15d0*/  FMUL.FTZ R223, R249.reuse, R194 ;  /* 0x000000c2f9df7220 */ /* 0x040fe20000410000 */
[----:B------:R-:W-:Y:S01]  /*15e0*/  FMUL.FTZ R229, R249, R216 ;  /* 0x000000d8f9e57220 */ /* 0x000fe20000410000 */
[----:B------:R-:W4:Y:S01]  /*15f0*/  LDL R194, [R1+0x78] ;  /* 0x0000780001c27983 */ /* 0x000f220000100800 */
[----:B------:R-:W-:Y:S01]  /*1600*/  FFMA.FTZ R85, R248, R197, R85 ;  /* 0x000000c5f8557223 */ /* 0x000fe20000010055 */
[----:B------:R-:W-:Y:S01]  /*1610*/  FADD.FTZ R117, R117, R197 ;  /* 0x000000c575757221 */ /* 0x000fe20000010000 */
[----:B------:R-:W-:Y:S01]  /*1620*/  FFMA.FTZ R94, R235, R8, R94 ;  /* 0x00000008eb5e7223 */ /* 0x000fe2000001005e */
[----:B------:R-:W-:Y:S01]  /*1630*/  FADD.FTZ R126, R126, R8 ;  /* 0x000000087e7e7221 */ /* 0x000fe20000010000 */
[----:B------:R-:W-:Y:S01]  /*1640*/  FFMA.FTZ R100, R229, R6, R100 ;  /* 0x00000006e5647223 */ /* 0x000fe20000010064 */
[----:B------:R-:W-:Y:S01]  /*1650*/  FADD.FTZ R132, R132, R6 ;  /* 0x0000000684847221 */ /* 0x000fe20000010000 */
[----:B------:R-:W-:Y:S01]  /*1660*/  FADD.FTZ R136, R136, R4 ;  /* 0x0000000488887221 */ /* 0x000fe20000010000 */
[----:B------:R-:W-:Y:S01]  /*1670*/  FMUL.FTZ R239, R227, R10 ;  /* 0x0000000ae3ef7220 */ /* 0x000fe20000410000 */
[----:B------:R-:W-:Y:S01]  /*1680*/  SHF.L.U32 R10, R226, 0x10, RZ ;  /* 0x00000010e20a7819 */ /* 0x000fe200000006ff */
[----:B------:R-:W-:Y:S01]  /*1690*/  FMUL.FTZ R227, R249, R252 ;  /* 0x000000fcf9e37220 */ /* 0x000fe20000410000 */
[----:B------:R-:W-:Y:S01]  /*16a0*/  FFMA.FTZ R104, R225, R4, R104 ;  /* 0x00000004e1687223 */ /* 0x000fe20000010068 */
[----:B------:R-:W4:Y:S02]  /*16b0*/  LDL R201, [R1+0x80] ;  /* 0x0000800001c97983 */ /* 0x000f240000100800 */
[----:B------:R-:W-:Y:S01]  /*16c0*/  FADD.FTZ R123, R123, R10 ;  /* 0x0000000a7b7b7221 */ /* 0x000fe20000010000 */
[-C--:B------:R-:W-:Y:S01]  /*16d0*/  FFMA.FTZ R91, R242, R10.reuse, R91 ;  /* 0x0000000af25b7223 */ /* 0x080fe2000001005b */
[----:B------:R-:W-:Y:S01]  /*16e0*/  FFMA.FTZ R102, R227, R5, R102 ;  /* 0x00000005e3667223 */ /* 0x000fe20000010066 */
[----:B------:R-:W-:Y:S01]  /*16f0*/  FMUL.FTZ R203, R202, R203 ;  /* 0x000000cbcacb7220 */ /* 0x000fe20000410000 */
[----:B------:R-:W-:Y:S01]  /*1700*/  FMUL.FTZ R205, R205, R197 ;  /* 0x000000c5cdcd7220 */ /* 0x000fe20000410000 */
[C---:B------:R-:W-:Y:S01]  /*1710*/  FMUL.FTZ R226, R249.reuse, R199 ;  /* 0x000000c7f9e27220 */ /* 0x040fe20000410000 */
[C---:B------:R-:W-:Y:S01]  /*1720*/  FMUL.FTZ R228, R249.reuse, R207 ;  /* 0x000000cff9e47220 */ /* 0x040fe20000410000 */
[----:B------:R-:W4:Y:S01]  /*1730*/  LDL R199, [R1+0x70] ;  /* 0x0000700001c77983 */ /* 0x000f220000100800 */
[----:B------:R-:W-:Y:S01]  /*1740*/  FMUL.FTZ R207, R249, R17 ;  /* 0x00000011f9cf7220 */ /* 0x000fe20000410000 */
[----:B--2---:R-:W-:Y:S01]  /*1750*/  FMUL.FTZ R202, R11, R10 ;  /* 0x0000000a0bca7220 */ /* 0x004fe20000410000 */
[----:B------:R-:W-:-:S02]  /*1760*/  SHF.L.U32 R10, R14, 0x10, RZ ;  /* 0x000000100e0a7819 */ /* 0x000fc400000006ff */
[----:B------:R-:W2:Y:S01]  /*1770*/  LDL R14, [R1+0x58] ;  /* 0x00005800010e7983 */ /* 0x000ea20000100800 */
[----:B------:R-:W-:Y:S01]  /*1780*/  FMUL.FTZ R197, R196, R6 ;  /* 0x00000006c4c57220 */ /* 0x000fe20000410000 */
[----:B------:R-:W-:Y:S02]  /*1790*/  SHF.L.U32 R11, R200, 0x10, RZ ;  /* 0x00000010c80b7819 */ /* 0x000fe400000006ff */
[----:B------:R-:W-:Y:S01]  /*17a0*/  SHF.L.U32 R6, R60, 0x10, RZ ;  /* 0x000000103c067819 */ /* 0x000fe200000006ff */
[----:B---3--:R-:W-:Y:S01]  /*17b0*/  FMUL.FTZ R196, R12, R5 ;  /* 0x000000050cc47220 */ /* 0x008fe20000410000 */
[----:B------:R-:W-:Y:S01]  /*17c0*/  FADD.FTZ R5, RZ, R241 ;  /* 0x000000f1ff057221 */ /* 0x000fe20000010000 */
[----:B----4-:R-:W-:-:S03]  /*17d0*/  FMUL.FTZ R200, R13, R8 ;  /* 0x000000080dc87220 */ /* 0x010fc60000410000 */
[----:B------:R-:W-:Y:S01]  /*17e0*/  FADD.FTZ R5, R205, R5 ;  /* 0x00000005cd057221 */ /* 0x000fe20000010000 */
[----:B------:R-:W3:Y:S01]  /*17f0*/  LDL R13, [R1+0x40] ;  /* 0x00004000010d7983 */ /* 0x000ee20000100800 */
[----:B------:R-:W-:Y:S01]  /*1800*/  SHF.L.U32 R8, R195, 0x10, RZ ;  /* 0x00000010c3087819 */ /* 0x000fe200000006ff */
[----:B------:R-:W-:Y:S01]  /*1810*/  FMUL.FTZ R195, R15, R4 ;  /* 0x000000040fc37220 */ /* 0x000fe20000410000 */
[----:B------:R-:W-:Y:S01]  /*1820*/  FADD.FTZ R4, R240, R5 ;  /* 0x00000005f0047221 */ /* 0x000fe20000010000 */
[----:B------:R0:W5:Y:S01]  /*1830*/  LDL.LU R60, [R1+0xd0] ;  /* 0x0000d000013c7983 */ /* 0x0001620000300800 */
[----:B------:R-:W-:-:S03]  /*1840*/  SHF.L.U32 R5, R59, 0x10, RZ ;  /* 0x000000103b057819 */ /* 0x000fc600000006ff */
[----:B------:R0:W5:Y:S04]  /*1850*/  LDL.LU R59, [R1+0xcc] ;  /* 0x0000cc00013b7983 */ /* 0x0001680000300800 */
[----:B------:R-:W4:Y:S01]  /*1860*/  LDL R17, [R1+0x84] ;  /* 0x0000840001117983 */ /* 0x000f220000100800 */
[----:B------:R-:W-:Y:S01]  /*1870*/  FFMA.FTZ R12, R0, R241, RZ ;  /* 0x000000f1000c7223 */ /* 0x000fe200000100ff */
[----:B------:R-:W-:-:S03]  /*1880*/  SHF.L.U32 R198, R198, 0x10, RZ ;  /* 0x00000010c6c67819 */ /* 0x000fc600000006ff */
[----:B------:R-:W-:Y:S02]  /*1890*/  FFMA.FTZ R12, R248, R205, R12 ;  /* 0x000000cdf80c7223 */ /* 0x000fe4000001000c */
[----:B------:R-:W-:Y:S02]  /*18a0*/  FMUL.FTZ R204, R204, R198 ;  /* 0x000000c6cccc7220 */ /* 0x000fe40000410000 */
[----:B------:R-:W-:Y:S01]  /*18b0*/  FFMA.FTZ R12, R247, R240, R12 ;  /* 0x000000f0f70c7223 */ /* 0x000fe2000001000c */
[----:B------:R-:W-:Y:S01]  /*18c0*/  FFMA.FTZ R87, R246, R198, R87 ;  /* 0x000000c6f6577223 */ /* 0x000fe20000010057 */
[----:B------:R-:W-:Y:S01]  /*18d0*/  FADD.FTZ R4, R204, R4 ;  /* 0x00000004cc047221 */ /* 0x000fe20000010000 */
[----:B------:R-:W-:Y:S01]  /*18e0*/  FADD.FTZ R119, R119, R198 ;  /* 0x000000c677777221 */ /* 0x000fe20000010000 */
[----:B------:R-:W-:Y:S01]  /*18f0*/  FFMA.FTZ R12, R246, R204, R12 ;  /* 0x000000ccf60c7223 */ /* 0x000fe2000001000c */
[----:B------:R-:W-:Y:S01]  /*1900*/  FMUL.FTZ R198, R194, R7 ;  /* 0x00000007c2c67220 */ /* 0x000fe20000410000 */
[----:B------:R-:W-:Y:S01]  /*1910*/  FADD.FTZ R138, R138, R3 ;  /* 0x000000038a8a7221 */ /* 0x000fe20000010000 */
[----:B------:R-:W-:Y:S01]  /*1920*/  FFMA.FTZ R106, R223, R3, R106 ;  /* 0x00000003df6a7223 */ /* 0x000fe2000001006a */
[----:B------:R-:W-:Y:S01]  /*1930*/  FFMA.FTZ R12, R245, R239, R12 ;  /* 0x000000eff50c7223 */ /* 0x000fe2000001000c */
[----:B------:R-:W-:-:S03]  /*1940*/  FFMA.FTZ R108, R221, R193, R108 ;  /* 0x000000c1dd6c7223 */ /* 0x000fc6000001006c */
[----:B------:R-:W-:Y:S01]  /*1950*/  FFMA.FTZ R12, R244, R203, R12 ;  /* 0x000000cbf40c7223 */ /* 0x000fe2000001000c */
[----:B------:R-:W-:Y:S02]  /*1960*/  FMUL.FTZ R216, R249, R16 ;  /* 0x00000010f9d87220 */ /* 0x000fe40000410000 */
[----:B------:R-:W4:Y:S01]  /*1970*/  LDL R16, [R1+0x8c] ;  /* 0x00008c0001107983 */ /* 0x000f220000100800 */
[----:B------:R-:W-:Y:S01]  /*1980*/  FFMA.FTZ R12, R243, R238, R12 ;  /* 0x000000eef30c7223 */ /* 0x000fe2000001000c */
[----:B------:R-:W-:Y:S01]  /*1990*/  FADD.FTZ R128, R128, R2 ;  /* 0x0000000280807221 */ /* 0x000fe20000010000 */
[----:B------:R-:W-:Y:S02]  /*19a0*/  FFMA.FTZ R96, R233, R2, R96 ;  /* 0x00000002e9607223 */ /* 0x000fe40000010060 */
[----:B------:R-:W-:Y:S01]  /*19b0*/  FFMA.FTZ R12, R242, R202, R12 ;  /* 0x000000caf20c7223 */ /* 0x000fe2000001000c */
[----:B------:R-:W-:Y:S01]  /*19c0*/  FFMA.FTZ R93, R236, R11, R93 ;  /* 0x0000000bec5d7223 */ /* 0x000fe2000001005d */
[----:B------:R-:W-:Y:S01]  /*19d0*/  FADD.FTZ R125, R125, R11 ;  /* 0x0000000b7d7d7221 */ /* 0x000fe20000010000 */
[----:B------:R-:W-:Y:S01]  /*19e0*/  FMUL.FTZ R201, R201, R9 ;  /* 0x00000009c9c97220 */ /* 0x000fe20000410000 */
[----:B------:R-:W-:Y:S01]  /*19f0*/  FMUL.FTZ R199, R199, R2 ;  /* 0x00000002c7c77220 */ /* 0x000fe20000410000 */
[----:B------:R-:W-:Y:S01]  /*1a00*/  SHF.L.U32 R2, R192, 0x10, RZ ;  /* 0x00000010c0027819 */ /* 0x000fe200000006ff */
[----:B--2---:R-:W-:Y:S01]  /*1a10*/  FMUL.FTZ R194, R14, R3 ;  /* 0x000000030ec27220 */ /* 0x004fe20000410000 */
[----:B------:R-:W-:-:S04]  /*1a20*/  FADD.FTZ R3, R239, R4 ;  /* 0x00000004ef037221 */ /* 0x000fc80000010000 */
[----:B------:R-:W-:Y:S01]  /*1a30*/  FADD.FTZ R3, R203, R3 ;  /* 0x00000003cb037221 */ /* 0x000fe20000010000 */
[----:B------:R-:W-:Y:S02]  /*1a40*/  SHF.L.U32 R4, R58, 0x10, RZ ;  /* 0x000000103a047819 */ /* 0x000fe400000006ff */
[----:B------:R0:W5:Y:S04]  /*1a50*/  LDL.LU R58, [R1+0xc8] ;  /* 0x0000c800013a7983 */ /* 0x0001680000300800 */
[----:B------:R-:W2:Y:S04]  /*1a60*/  LDL R14, [R1+0x48] ;  /* 0x00004800010e7983 */ /* 0x000ea80000100800 */
[----:B------:R-:W2:Y:S01]  /*1a70*/  LDL R15, [R1+0x74] ;  /* 0x00007400010f7983 */ /* 0x000ea20000100800 */
[----:B---3--:R-:W-:Y:S01]  /*1a80*/  FMUL.FTZ R193, R13, R193 ;  /* 0x000000c10dc17220 */ /* 0x008fe20000410000 */
[----:B------:R-:W-:-:S04]  /*1a90*/  FADD.FTZ R13, R238, R3 ;  /* 0x00000003ee0d7221 */ /* 0x000fc80000010000 */
[----:B------:R-:W-:Y:S01]  /*1aa0*/  FADD.FTZ R13, R202, R13 ;  /* 0x0000000dca0d7221 */ /* 0x000fe20000010000 */
[----:B------:R-:W-:Y:S02]  /*1ab0*/  SHF.L.U32 R3, R57, 0x10, RZ ;  /* 0x0000001039037819 */ /* 0x000fe400000006ff */
[----:B------:R0:W5:Y:S01]  /*1ac0*/  LDL.LU R57, [R1+0xc4] ;  /* 0x0000c40001397983 */ /* 0x0001620000300800 */
[----:B----4-:R-:W-:Y:S01]  /*1ad0*/  FMUL.FTZ R192, R17, R11 ;  /* 0x0000000b11c07220 */ /* 0x010fe20000410000 */
[----:B------:R-:W-:Y:S01]  /*1ae0*/  FFMA.FTZ R11, R237, R201, R12 ;  /* 0x000000c9ed0b7223 */ /* 0x000fe2000001000c */
[----:B------:R-:W-:Y:S02]  /*1af0*/  FADD.FTZ R12, R201, R13 ;  /* 0x0000000dc90c7221 */ /* 0x000fe40000010000 */
[----:B------:R-:W3:Y:S01]  /*1b00*/  LDL R13, [R1+0x7c] ;  /* 0x00007c00010d7983 */ /* 0x000ee20000100800 */
[----:B------:R-:W-:Y:S01]  /*1b10*/  FFMA.FTZ R11, R236, R192, R11 ;  /* 0x000000c0ec0b7223 */ /* 0x000fe2000001000b */
[----:B------:R-:W-:Y:S01]  /*1b20*/  FFMA.FTZ R92, R237, R9, R92 ;  /* 0x00000009ed5c7223 */ /* 0x000fe2000001005c */
[----:B------:R-:W-:Y:S01]  /*1b30*/  FADD.FTZ R124, R124, R9 ;  /* 0x000000097c7c7221 */ /* 0x000fe20000010000 */
[----:B------:R-:W-:Y:S01]  /*1b40*/  SHF.L.U32 R9, R19, 0x10, RZ ;  /* 0x0000001013097819 */ /* 0x000fe200000006ff */
[----:B------:R-:W-:Y:S01]  /*1b50*/  FFMA.FTZ R11, R235, R200, R11 ;  /* 0x000000c8eb0b7223 */ /* 0x000fe2000001000b */
[----:B------:R-:W-:Y:S01]  /*1b60*/  MOV R252, R206 ;  /* 0x000000ce00fc7202 */ /* 0x000fe20000000f00 */
[----:B------:R-:W-:Y:S01]  /*1b70*/  FMUL.FTZ R206, R249, R18 ;  /* 0x00000012f9ce7220 */ /* 0x000fe20000410000 */
[----:B------:R-:W-:Y:S01]  /*1b80*/  FFMA.FTZ R110, R219, R56, R110 ;  /* 0x00000038db6e7223 */ /* 0x000fe2000001006e */
[----:B------:R-:W-:Y:S01]  /*1b90*/  FADD.FTZ R129, R129, R9 ;  /* 0x0000000981817221 */ /* 0x000fe20000010000 */
[----:B------:R-:W-:Y:S01]  /*1ba0*/  FFMA.FTZ R97, R232, R9, R97 ;  /* 0x00000009e8617223 */ /* 0x000fe20000010061 */
[----:B------:R-:W-:-:S04]  /*1bb0*/  FMUL.FTZ R19, R16, R10 ;  /* 0x0000000a10137220 */ /* 0x000fc80000410000 */
[----:B------:R-:W-:Y:S01]  /*1bc0*/  FFMA.FTZ R11, R234, R19, R11 ;  /* 0x00000013ea0b7223 */ /* 0x000fe2000001000b */
[----:B------:R-:W-:Y:S01]  /*1bd0*/  FADD.FTZ R131, R131, R2 ;  /* 0x0000000283837221 */ /* 0x000fe20000010000 */
[----:B------:R-:W-:Y:S01]  /*1be0*/  FFMA.FTZ R99, R230, R2, R99 ;  /* 0x00000002e6637223 */ /* 0x000fe20000010063 */
[----:B------:R-:W-:Y:S01]  /*1bf0*/  FADD.FTZ R130, R130, R7 ;  /* 0x0000000782827221 */ /* 0x000fe20000010000 */
[----:B------:R-:W-:Y:S01]  /*1c00*/  FFMA.FTZ R98, R231, R7, R98 ;  /* 0x00000007e7627223 */ /* 0x000fe20000010062 */
[----:B------:R-:W-:Y:S01]  /*1c10*/  SHF.L.U32 R7, R252, 0x10, RZ ;  /* 0x00000010fc077819 */ /* 0x000fe200000006ff */
[----:B--2---:R-:W-:Y:S02]  /*1c20*/  FMUL.FTZ R17, R14, R56 ;  /* 0x000000380e117220 */ /* 0x004fe40000410000 */
[----:B------:R0:W5:Y:S01]  /*1c30*/  LDL.LU R56, [R1+0xc0] ;  /* 0x0000c00001387983 */ /* 0x0001620000300800 */
[----:B------:R-:W-:Y:S01]  /*1c40*/  FMUL.FTZ R18, R15, R9 ;  /* 0x000000090f127220 */ /* 0x000fe20000410000 */
[----:B------:R-:W-:-:S02]  /*1c50*/  FFMA.FTZ R9, R233, R199, R11 ;  /* 0x000000c7e9097223 */ /* 0x000fc4000001000b */
[----:B------:R-:W2:Y:S04]  /*1c60*/  LDL R14, [R1+0x64] ;  /* 0x00006400010e7983 */ /* 0x000ea80000100800 */
[----:B------:R-:W4:Y:S01]  /*1c70*/  LDL R11, [R1+0x6c] ;  /* 0x00006c00010b7983 */ /* 0x000f220000100800 */
[----:B---3--:R-:W-:Y:S01]  /*1c80*/  FMUL.FTZ R16, R13, R2 ;  /* 0x000000020d107220 */ /* 0x008fe20000410000 */
[----:B------:R-:W-:Y:S02]  /*1c90*/  SHF.L.U32 R2, R55, 0x10, RZ ;  /* 0x0000001037027819 */ /* 0x000fe400000006ff */
[----:B------:R0:W5:Y:S04]  /*1ca0*/  LDL.LU R55, [R1+0xbc] ;  /* 0x0000bc0001377983 */ /* 0x0001680000300800 */
[----:B------:R-:W3:Y:S01]  /*1cb0*/  LDL.LU R252, [R1+0x1c] ;  /* 0x00001c0001fc7983 */ /* 0x000ee20000300800 */
[----:B------:R-:W-:Y:S01]  /*1cc0*/  FADD.FTZ R12, R192, R12 ;  /* 0x0000000cc00c7221 */ /* 0x000fe20000010000 */
[----:B------:R-:W-:Y:S01]  /*1cd0*/  FFMA.FTZ R95, R234, R10, R95 ;  /* 0x0000000aea5f7223 */ /* 0x000fe2000001005f */
[----:B------:R-:W-:Y:S01]  /*1ce0*/  FADD.FTZ R127, R127, R10 ;  /* 0x0000000a7f7f7221 */ /* 0x000fe20000010000 */
[----:B------:R-:W3:Y:S01]  /*1cf0*/  LDL R13, [R1+0x54] ;  /* 0x00005400010d7983 */ /* 0x000ee20000100800 */
[----:B------:R-:W-:Y:S01]  /*1d00*/  FADD.FTZ R10, R200, R12 ;  /* 0x0000000cc80a7221 */ /* 0x000fe20000010000 */
[----:B------:R-:W-:Y:S01]  /*1d10*/  FFMA.FTZ R9, R232, R18, R9 ;  /* 0x00000012e8097223 */ /* 0x000fe20000010009 */
[----:B------:R-:W-:Y:S01]  /*1d20*/  FFMA.FTZ R101, R228, R8, R101 ;  /* 0x00000008e4657223 */ /* 0x000fe20000010065 */
[----:B------:R-:W-:Y:S01]  /*1d30*/  FADD.FTZ R133, R133, R8 ;  /* 0x0000000885857221 */ /* 0x000fe20000010000 */
[----:B------:R-:W-:Y:S01]  /*1d40*/  FADD.FTZ R10, R19, R10 ;  /* 0x0000000a130a7221 */ /* 0x000fe20000010000 */
[----:B------:R-:W3:Y:S03]  /*1d50*/  LDL R12, [R1+0x30] ;  /* 0x00003000010c7983 */ /* 0x000ee60000100800 */
[----:B------:R-:W-:Y:S01]  /*1d60*/  FADD.FTZ R10, R199, R10 ;  /* 0x0000000ac70a7221 */ /* 0x000fe20000010000 */
[----:B------:R-:W-:-:S03]  /*1d70*/  FFMA.FTZ R9, R231, R198, R9 ;  /* 0x000000c6e7097223 */ /* 0x000fc60000010009 */
[----:B------:R-:W-:Y:S01]  /*1d80*/  FADD.FTZ R10, R18, R10 ;  /* 0x0000000a120a7221 */ /* 0x000fe20000010000 */
[----:B------:R-:W-:-:S03]  /*1d90*/  FFMA.FTZ R9, R230, R16, R9 ;  /* 0x00000010e6097223 */ /* 0x000fc60000010009 */
[----:B------:R-:W-:-:S04]  /*1da0*/  FADD.FTZ R10, R198, R10 ;  /* 0x0000000ac60a7221 */ /* 0x000fc80000010000 */
[----:B------:R-:W-:Y:S01]  /*1db0*/  FADD.FTZ R10, R16, R10 ;  /* 0x0000000a100a7221 */ /* 0x000fe20000010000 */
[-C--:B------:R-:W-:Y:S01]  /*1dc0*/  FFMA.FTZ R103, R226, R7.reuse, R103 ;  /* 0x00000007e2677223 */ /* 0x080fe20000010067 */
[----:B------:R-:W-:Y:S01]  /*1dd0*/  FADD.FTZ R135, R135, R7 ;  /* 0x0000000787877221 */ /* 0x000fe20000010000 */
[----:B--2---:R-:W-:Y:S01]  /*1de0*/  FMUL.FTZ R15, R14, R8 ;  /* 0x000000080e0f7220 */ /* 0x004fe20000410000 */
[----:B----4-:R-:W-:Y:S02]  /*1df0*/  FMUL.FTZ R14, R11, R7 ;  /* 0x000000070b0e7220 */ /* 0x010fe40000410000 */
[----:B------:R-:W2:Y:S01]  /*1e00*/  LDL R11, [R1+0x5c] ;  /* 0x00005c00010b7983 */ /* 0x000ea20000100800 */
[----:B------:R-:W-:Y:S01]  /*1e10*/  FFMA.FTZ R8, R229, R197, R9 ;  /* 0x000000c5e5087223 */ /* 0x000fe20000010009 */
[----:B------:R-:W-:-:S03]  /*1e20*/  FADD.FTZ R9, R197, R10 ;  /* 0x0000000ac5097221 */ /* 0x000fc60000010000 */
[----:B------:R-:W-:Y:S01]  /*1e30*/  FFMA.FTZ R8, R228, R15, R8 ;  /* 0x0000000fe4087223 */ /* 0x000fe20000010008 */
[----:B------:R-:W-:-:S03]  /*1e40*/  FADD.FTZ R9, R15, R9 ;  /* 0x000000090f097221 */ /* 0x000fc60000010000 */
[----:B------:R-:W-:Y:S01]  /*1e50*/  FFMA.FTZ R7, R227, R196, R8 ;  /* 0x000000c4e3077223 */ /* 0x000fe20000010008 */
[----:B---3--:R-:W-:-:S05]  /*1e60*/  FADD.FTZ R252, R252, R54 ;  /* 0x00000036fcfc7221 */ /* 0x008fca0000010000 */
[----:B------:R1:W-:Y:S04]  /*1e70*/  STL [R1+0x1c], R252 ;  /* 0x00001cfc01007387 */ /* 0x0003e80000100800 */
[----:B------:R-:W3:Y:S01]  /*1e80*/  LDL R10, [R1+0x44] ;  /* 0x00004400010a7983 */ /* 0x000ee20000100800 */
[----:B------:R-:W-:-:S03]  /*1e90*/  FADD.FTZ R8, R196, R9 ;  /* 0x00000009c4087221 */ /* 0x000fc60000010000 */
[----:B------:R-:W4:Y:S01]  /*1ea0*/  LDL R9, [R1+0x4c] ;  /* 0x00004c0001097983 */ /* 0x000f220000100800 */
        /* <DEDUP_REMOVED lines=9> */
[----:B------:R-:W-:Y:S01]  /*1f40*/  FADD.FTZ R139, R139, R5 ;  /* 0x000000058b8b7221 */ /* 0x000fe20000010000 */
[----:B------:R-:W-:Y:S01]  /*1f50*/  FFMA.FTZ R107, R222, R5, R107 ;  /* 0x00000005de6b7223 */ /* 0x000fe2000001006b */
[----:B------:R-:W-:Y:S01]  /*1f60*/  FFMA.FTZ R7, R223, R194, R7 ;  /* 0x000000c2df077223 */ /* 0x000fe20000010007 */
[-C--:B------:R-:W-:Y:S01]  /*1f70*/  FFMA.FTZ R112, R217, R54.reuse, R112 ;  /* 0x00000036d9707223 */ /* 0x080fe20000010070 */
[----:B------:R-:W-:Y:S01]  /*1f80*/  FMUL.FTZ R12, R12, R54 ;  /* 0x000000360c0c7220 */ /* 0x000fe20000410000 */
[----:B------:R-:W-:Y:S01]  /*1f90*/  FFMA.FTZ R109, R220, R4, R109 ;  /* 0x00000004dc6d7223 */ /* 0x000fe2000001006d */
[----:B------:R-:W-:Y:S01]  /*1fa0*/  FADD.FTZ R141, R141, R4 ;  /* 0x000000048d8d7221 */ /* 0x000fe20000010000 */
[----:B------:R-:W4:Y:S01]  /*1fb0*/  LDL.LU R54, [R1+0x24] ;  /* 0x0000240001367983 */ /* 0x000f220000300800 */
[----:B------:R-:W-:Y:S01]  /*1fc0*/  FFMA.FTZ R111, R218, R3, R111 ;  /* 0x00000003da6f7223 */ /* 0x000fe2000001006f */
[----:B------:R-:W-:Y:S01]  /*1fd0*/  FADD.FTZ R143, R143, R3 ;  /* 0x000000038f8f7221 */ /* 0x000fe20000010000 */
[----:B--2---:R-:W-:Y:S01]  /*1fe0*/  FMUL.FTZ R11, R11, R5 ;  /* 0x000000050b0b7220 */ /* 0x004fe20000410000 */
[----:B------:R-:W-:-:S03]  /*1ff0*/  FADD.FTZ R5, R194, R6 ;  /* 0x00000006c2057221 */ /* 0x000fc60000010000 */
[----:B------:R-:W-:Y:S01]  /*2000*/  FFMA.FTZ R7, R222, R11, R7 ;  /* 0x0000000bde077223 */ /* 0x000fe20000010007 */
[----:B------:R-:W-:Y:S01]  /*2010*/  FADD.FTZ R5, R11, R5 ;  /* 0x000000050b057221 */ /* 0x000fe20000010000 */
[----:B------:R-:W-:Y:S02]  /*2020*/  SHF.L.U32 R6, R53, 0x10, RZ ;  /* 0x0000001035067819 */ /* 0x000fe400000006ff */
[----:B------:R-:W2:Y:S01]  /*2030*/  LDL.LU R53, [R1+0x20] ;  /* 0x0000200001357983 */ /* 0x000ea20000300800 */
[----:B------:R-:W-:-:S03]  /*2040*/  FADD.FTZ R5, R193, R5 ;  /* 0x00000005c1057221 */ /* 0x000fc60000010000 */
[----:B------:R-:W2:Y:S04]  /*2050*/  LDL R8, [R1+0x34] ;  /* 0x0000340001087983 */ /* 0x000ea80000100800 */
[----:B-1----:R-:W2:Y:S01]  /*2060*/  LDL R252, [R1+0x3c] ;  /* 0x00003c0001fc7983 */ /* 0x002ea20000100800 */
[----:B---3--:R-:W-:Y:S01]  /*2070*/  FMUL.FTZ R10, R10, R4 ;  /* 0x000000040a0a7220 */ /* 0x008fe20000410000 */
[----:B------:R-:W-:Y:S02]  /*2080*/  FFMA.FTZ R4, R221, R193, R7 ;  /* 0x000000c1dd047223 */ /* 0x000fe40000010007 */
[----:B------:R-:W3:Y:S01]  /*2090*/  LDL R7, [R1+0x38] ;  /* 0x0000380001077983 */ /* 0x000ee20000100800 */
[----:B------:R-:W-:Y:S01]  /*20a0*/  FADD.FTZ R5, R5, R10 ;  /* 0x0000000a05057221 */ /* 0x000fe20000010000 */
[----:B------:R-:W-:Y:S01]  /*20b0*/  FFMA.FTZ R4, R220, R10, R4 ;  /* 0x0000000adc047223 */ /* 0x000fe20000010004 */
[----:B----4-:R-:W-:-:S03]  /*20c0*/  FMUL.FTZ R9, R9, R3 ;  /* 0x0000000309097220 */ /* 0x010fc60000410000 */
[----:B------:R-:W-:Y:S01]  /*20d0*/  FFMA.FTZ R3, R219, R17, R4 ;  /* 0x00000011db037223 */ /* 0x000fe20000010004 */
[----:B------:R-:W-:Y:S02]  /*20e0*/  FADD.FTZ R4, R5, R17 ;  /* 0x0000001105047221 */ /* 0x000fe40000010000 */
[----:B------:R-:W4:Y:S02]  /*20f0*/  LDL.LU R5, [R1+0x28] ;  /* 0x0000280001057983 */ /* 0x000f240000300800 */
[----:B------:R-:W-:Y:S01]  /*2100*/  FADD.FTZ R4, R4, R9 ;  /* 0x0000000904047221 */ /* 0x000fe20000010000 */
[----:B------:R-:W-:Y:S01]  /*2110*/  FFMA.FTZ R113, R216, R2, R113 ;  /* 0x00000002d8717223 */ /* 0x000fe20000010071 */
[----:B------:R-:W-:Y:S01]  /*2120*/  FFMA.FTZ R115, R206, R6, R115 ;  /* 0x00000006ce737223 */ /* 0x000fe20000010073 */
[----:B------:R-:W-:Y:S01]  /*2130*/  FADD.FTZ R54, R54, R52 ;  /* 0x0000003436367221 */ /* 0x000fe20000010000 */
[----:B------:R-:W-:-:S04]  /*2140*/  FFMA.FTZ R114, R207, R52, R114 ;  /* 0x00000034cf727223 */ /* 0x000fc80000010072 */
[----:B------:R1:W-:Y:S01]  /*2150*/  STL [R1+0x24], R54 ;  /* 0x0000243601007387 */ /* 0x0003e20000100800 */
[----:B------:R-:W-:-:S03]  /*2160*/  FFMA.FTZ R3, R218, R9, R3 ;  /* 0x00000009da037223 */ /* 0x000fc60000010003 */
[----:B-1----:R0:W5:Y:S01]  /*2170*/  LDL.LU R54, [R1+0xb8] ;  /* 0x0000b80001367983 */ /* 0x0021620000300800 */
[----:B------:R-:W-:Y:S01]  /*2180*/  FFMA.FTZ R3, R217, R12, R3 ;  /* 0x0000000cd9037223 */ /* 0x000fe20000010003 */
[----:B--2---:R-:W-:Y:S01]  /*2190*/  FADD.FTZ R53, R53, R2 ;  /* 0x0000000235357221 */ /* 0x004fe20000010000 */
[----:B------:R-:W-:Y:S01]  /*21a0*/  FMUL.FTZ R8, R8, R2 ;  /* 0x0000000208087220 */ /* 0x000fe20000410000 */
[----:B------:R-:W-:-:S04]  /*21b0*/  FADD.FTZ R2, R4, R12 ;  /* 0x0000000c04027221 */ /* 0x000fc80000010000 */
[----:B------:R-:W-:Y:S01]  /*21c0*/  FADD.FTZ R2, R2, R8 ;  /* 0x0000000802027221 */ /* 0x000fe20000010000 */
[----:B------:R1:W-:Y:S04]  /*21d0*/  STL [R1+0x20], R53 ;  /* 0x0000203501007387 */ /* 0x0003e80000100800 */
[----:B-1----:R0:W5:Y:S01]  /*21e0*/  LDL.LU R53, [R1+0xb4] ;  /* 0x0000b40001357983 */ /* 0x0021620000300800 */
[----:B---3--:R-:W-:-:S03]  /*21f0*/  FMUL.FTZ R7, R7, R52 ;  /* 0x0000003407077220 */ /* 0x008fc60000410000 */
[----:B------:R0:W5:Y:S01]  /*2200*/  LDL.LU R52, [R1+0xb0] ;  /* 0x0000b00001347983 */ /* 0x0001620000300800 */
[----:B------:R-:W-:Y:S01]  /*2210*/  FADD.FTZ R2, R2, R7 ;  /* 0x0000000702027221 */ /* 0x000fe20000010000 */
[----:B----4-:R-:W-:Y:S01]  /*2220*/  FADD.FTZ R5, R5, R6 ;  /* 0x0000000605057221 */ /* 0x010fe20000010000 */
[----:B------:R-:W-:-:S04]  /*2230*/  FMUL.FTZ R6, R252, R6 ;  /* 0x00000006fc067220 */ /* 0x000fc80000410000 */
[----:B------:R-:W-:Y:S01]  /*2240*/  FADD.FTZ R2, R2, R6 ;  /* 0x0000000602027221 */ /* 0x000fe20000010000 */
[----:B------:R0:W-:Y:S04]  /*2250*/  STL [R1+0x28], R5 ;  /* 0x0000280501007387 */ /* 0x0001e80000100800 */
[----:B------:R0:W-:Y:S01]  /*2260*/  STL [R1], R2 ;  /* 0x0000000201007387 */ /* 0x0001e20000100800 */
[----:B------:R-:W-:-:S04]  /*2270*/  FFMA.FTZ R3, R216, R8, R3 ;  /* 0x00000008d8037223 */ /* 0x000fc80000010003 */
[----:B------:R-:W-:-:S04]  /*2280*/  FFMA.FTZ R3, R207, R7, R3 ;  /* 0x00000007cf037223 */ /* 0x000fc80000010003 */
[----:B------:R-:W-:Y:S01]  /*2290*/  FFMA.FTZ R252, R206, R6, R3 ;  /* 0x00000006cefc7223 */ /* 0x000fe20000010003 */
[----:B0-----:R-:W-:Y:S06]  /*22a0*/  BRA `(.L_x_9304) ;  /* 0x00000004000c7947 */ /* 0x001fec0003800000 */
.L_x_9303:
[----:B------:R-:W2:Y:S01]  /*22b0*/  LDL R3, [R1+0x4] ;  /* 0x0000040001037983 */ /* 0x000ea20000100800 */
[----:B------:R-:W-:Y:S02]  /*22c0*/  MOV R5, UR14 ;  /* 0x0000000e00057c02 */ /* 0x000fe40008000f00 */
[----:B------:R-:W-:Y:S02]  /*22d0*/  MOV R252, RZ ;  /* 0x000000ff00fc7202 */ /* 0x000fe40000000f00 */
[----:B------:R-:W-:Y:S01]  /*22e0*/  ISETP.NE.U32.AND P0, PT, R5, RZ, PT ;  /* 0x000000ff0500720c */ /* 0x000fe20003f05070 */
[----:B------:R0:W-:Y:S01]  /*22f0*/  STL [R1+0x8], R5 ;  /* 0x0000080501007387 */ /* 0x0001e20000100800 */
[----:B--2---:R-:W-:-:S13]  /*2300*/  ISETP.GE.AND P3, PT, R3, 0x1, PT ;  /* 0x000000010300780c */ /* 0x004fda0003f66270 */
[----:B------:R-:W1:Y:S01]  /*2310*/  @P3 LDC R2, c[0x0][0x388] ;  /* 0x0000e200ff023b82 */ /* 0x000e620000000800 */
[----:B------:R-:W-:-:S05]  /*2320*/  @P3 IADD3 R3, PT, PT, R3, -0x1, RZ ;  /* 0xffffffff03033810 */ /* 0x000fca0007ffe0ff */
[----:B-1----:R-:W-:-:S05]  /*2330*/  @P3 IMAD R3, R3, R2, RZ ;  /* 0x0000000203033224 */ /* 0x002fca00078e02ff */
[----:B------:R-:W-:-:S04]  /*2340*/  @P3 SHF.R.S32.HI R2, RZ, 0x1f, R3 ;  /* 0x0000001fff023819 */ /* 0x000fc80000011403 */
[----:B------:R-:W-:Y:S02]  /*2350*/  @P3 LEA.HI R3, R2, R3, RZ, 0x3 ;  /* 0x0000000302033211 */ /* 0x000fe400078f18ff */
[----:B------:R-:W1:Y:S02]  /*2360*/  @P3 S2R R2, SR_TID.X ;  /* 0x0000000000023919 */ /* 0x000e640000002100 */
[----:B-1----:R-:W-:Y:S01]  /*2370*/  @P3 LOP3.LUT R4, R2, 0x1f, RZ, 0xc0, !PT ;  /* 0x0000001f02043812 */ /* 0x002fe200078ec0ff */
[----:B------:R-:W-:-:S03]  /*2380*/  HFMA2 R2, -RZ, RZ, 0, 0 ;  /* 0x00000000ff027431 */ /* 0x000fc600000001ff */
[----:B------:R-:W-:Y:S02]  /*2390*/  @P3 LEA.HI.SX32 R2, R3, R4, 0x1d ;  /* 0x0000000403023211 */ /* 0x000fe400078feaff */
[----:B------:R-:W-:-:S04]  /*23a0*/  MOV R3, UR15 ;  /* 0x0000000f00037c02 */ /* 0x000fc80008000f00 */
[----:B------:R-:W-:Y:S01]  /*23b0*/  ISETP.NE.AND.EX P0, PT, R3, RZ, PT, P0 ;  /* 0x000000ff0300720c */ /* 0x000fe20003f05300 */
[----:B------:R0:W-:Y:S04]  /*23c0*/  STL [R1+0xc], R3 ;  /* 0x00000c0301007387 */ /* 0x0001e80000100800 */
[----:B------:R0:W-:Y:S08]  /*23d0*/  STL [R1], RZ ;  /* 0x000000ff01007387 */ /* 0x0001f00000100800 */
[----:B0-----:R-:W-:Y:S05]  /*23e0*/  @P0 BRA `(.L_x_9305) ;  /* 0x0000000000340947 */ /* 0x001fea0003800000 */
[----:B------:R-:W0:Y:S01]  /*23f0*/  LDC.64 R212, c[0x0][0x3b0] ;  /* 0x0000ec00ffd47b82 */ /* 0x000e220000000a00 */
[C---:B------:R-:W-:Y:S02]  /*2400*/  IADD3 R210, PT, PT, R2.reuse, 0x40, RZ ;  /* 0x0000004002d27810 */ /* 0x040fe40007ffe0ff */
[C---:B------:R-:W-:Y:S02]  /*2410*/  IADD3 R208, PT, PT, R2.reuse, 0x60, RZ ;  /* 0x0000006002d07810 */ /* 0x040fe40007ffe0ff */
[----:B------:R-:W-:Y:S01]  /*2420*/  IADD3 R4, PT, PT, R2, 0x20, RZ ;  /* 0x0000002002047810 */ /* 0x000fe20007ffe0ff */
[----:B0-----:R-:W-:-:S04]  /*2430*/  IMAD.WIDE.U32 R210, R210, 0x8, R212 ;  /* 0x00000008d2d27825 */ /* 0x001fc800078e00d4 */
[--C-:B------:R-:W-:Y:S02]  /*2440*/  IMAD.WIDE.U32 R208, R208, 0x8, R212.reuse ;  /* 0x00000008d0d07825 */ /* 0x100fe400078e00d4 */
[----:B------:R-:W5:Y:S02]  /*2450*/  LDG.E.64 R210, desc[UR6][R210.64] ;  /* 0x00000006d2d27981 */ /* 0x000f64000c1e1b00 */
[--C-:B------:R-:W-:Y:S02]  /*2460*/  IMAD.WIDE.U32 R2, R2, 0x8, R212.reuse ;  /* 0x0000000802027825 */ /* 0x100fe400078e00d4 */
[----:B------:R-:W5:Y:S02]  /*2470*/  LDG.E.64 R208, desc[UR6][R208.64] ;  /* 0x00000006d0d07981 */ /* 0x000f64000c1e1b00 */
[----:B------:R-:W-:Y:S02]  /*2480*/  IMAD.WIDE.U32 R4, R4, 0x8, R212 ;  /* 0x0000000804047825 */ /* 0x000fe400078e00d4 */
[----:B------:R0:W5:Y:S04]  /*2490*/  LDG.E.64 R214, desc[UR6][R2.64] ;  /* 0x0000000602d67981 */ /* 0x000168000c1e1b00 */
[----:B------:R0:W5:Y:S01]  /*24a0*/  LDG.E.64 R212, desc[UR6][R4.64] ;  /* 0x0000000604d47981 */ /* 0x000162000c1e1b00 */
[----:B------:R-:W-:Y:S05]  /*24b0*/  BRA `(.L_x_9304) ;  /* 0x0000000000887947 */ /* 0x000fea0003800000 */
.L_x_9305:
[----:B------:R-:W0:Y:S01]  /*24c0*/  S2R R5, SR_TID.X ;  /* 0x0000000000057919 */ /* 0x000e220000002100 */
[----:B------:R-:W1:Y:S01]  /*24d0*/  LDC.64 R30, c[0x0][0x3b0] ;  /* 0x0000ec00ff1e7b82 */ /* 0x000e620000000a00 */
[----:B------:R-:W-:Y:S01]  /*24e0*/  IMAD R3, R251, UR8, RZ ;  /* 0x00000008fb037c24 */ /* 0x000fe2000f8e02ff */
[----:B------:R-:W-:-:S04]  /*24f0*/  IADD3 R20, PT, PT, R2, 0x20, RZ ;  /* 0x0000002002147810 */ /* 0x000fc80007ffe0ff */
[----:B------:R-:W-:Y:S02]  /*2500*/  SHF.R.S32.HI R4, RZ, 0x1f, R3 ;  /* 0x0000001fff047819 */ /* 0x000fe40000011403 */
[----:B------:R-:W2:Y:S02]  /*2510*/  LDC.64 R32, c[0x0][0x438] ;  /* 0x00010e00ff207b82 */ /* 0x000ea40000000a00 */
[----:B------:R-:W-:Y:S02]  /*2520*/  LEA.HI R3, R4, R3, RZ, 0x3 ;  /* 0x0000000304037211 */ /* 0x000fe400078f18ff */
[----:B------:R-:W-:Y:S01]  /*2530*/  IADD3 R4, PT, PT, R2, 0x40, RZ ;  /* 0x0000004002047810 */ /* 0x000fe20007ffe0ff */
[----:B-1----:R-:W-:-:S04]  /*2540*/  IMAD.WIDE.U32 R26, R20, 0x8, R30 ;  /* 0x00000008141a7825 */ /* 0x002fc800078e001e */
[--C-:B------:R-:W-:Y:S01]  /*2550*/  IMAD.WIDE.U32 R28, R4, 0x8, R30.reuse ;  /* 0x00000008041c7825 */ /* 0x100fe200078e001e */
[----:B------:R1:W5:Y:S01]  /*2560*/  LDG.E.64 R212, desc[UR6][R26.64] ;  /* 0x000000061ad47981 */ /* 0x000362000c1e1b00 */
[----:B0-----:R-:W-:Y:S02]  /*2570*/  LOP3.LUT R5, R5, 0x1f, RZ, 0xc0, !PT ;  /* 0x0000001f05057812 */ /* 0x001fe400078ec0ff */
[C---:B------:R-:W-:Y:S01]  /*2580*/  IMAD.WIDE.U32 R24, R2.reuse, 0x8, R30 ;  /* 0x0000000802187825 */ /* 0x040fe200078e001e */
[----:B------:R1:W5:Y:S01]  /*2590*/  LDG.E.64 R210, desc[UR6][R28.64] ;  /* 0x000000061cd27981 */ /* 0x000362000c1e1b00 */
[----:B------:R-:W-:Y:S02]  /*25a0*/  LEA.HI.SX32 R3, R3, R5, 0x1d ;  /* 0x0000000503037211 */ /* 0x000fe400078feaff */
[----:B------:R-:W-:Y:S01]  /*25b0*/  IADD3 R5, PT, PT, R2, 0x60, RZ ;  /* 0x0000006002057810 */ /* 0x000fe20007ffe0ff */
[----:B------:R1:W5:Y:S01]  /*25c0*/  LDG.E.64 R214, desc[UR6][R24.64] ;  /* 0x0000000618d67981 */ /* 0x000362000c1e1b00 */
[----:B------:R-:W-:-:S02]  /*25d0*/  IADD3 R20, PT, PT, R3, 0x40, RZ ;  /* 0x0000004003147810 */ /* 0x000fc40007ffe0ff */
[----:B------:R-:W-:Y:S01]  /*25e0*/  IADD3 R22, PT, PT, R3, 0x60, RZ ;  /* 0x0000006003167810 */ /* 0x000fe20007ffe0ff */
[----:B------:R-:W-:Y:S01]  /*25f0*/  IMAD.WIDE.U32 R30, R5, 0x8, R30 ;  /* 0x00000008051e7825 */ /* 0x000fe200078e001e */
[----:B------:R-:W-:-:S03]  /*2600*/  IADD3 R4, PT, PT, R3, 0x20, RZ ;  /* 0x0000002003047810 */ /* 0x000fc60007ffe0ff */
[--C-:B--2---:R-:W-:Y:S01]  /*2610*/  IMAD.WIDE.U32 R20, R20, 0x20, R32.reuse ;  /* 0x0000002014147825 */ /* 0x104fe200078e0020 */
[----:B------:R1:W5:Y:S03]  /*2620*/  LDG.E.64 R208, desc[UR6][R30.64] ;  /* 0x000000061ed07981 */ /* 0x000366000c1e1b00 */
[----:B------:R-:W-:-:S04]  /*2630*/  IMAD.WIDE.U32 R22, R22, 0x20, R32 ;  /* 0x0000002016167825 */ /* 0x000fc800078e0020 */
        /* <DEDUP_REMOVED lines=8> */
[----:B------:R1:W5:Y:S04]  /*26c0*/  LDG.E.128 R36, desc[UR6][R4.64+0x10] ;  /* 0x0000100604247981 */ /* 0x000368000c1e1d00 */
[----:B------:R-:W5:Y:S02]  /*26d0*/  LDG.E.128 R20, desc[UR6][R22.64+0x10] ;  /* 0x0000100616147981 */ /* 0x000f64000c1e1d00 */
.L_x_9304:
[----:B------:R-:W-:Y:S05]  /*26e0*/  BSYNC.RECONVERGENT B1 ;  /* 0x0000000000017941 */ /* 0x000fea0003800200 */
.L_x_9302:
[----:B------:R-:W-:-:S03]  /*26f0*/  UMOV UR4, 0xffffffff ;  /* 0xffffffff00047882 */ /* 0x000fc60000000000 */
[----:B------:R-:W-:Y:S05]  /*2700*/  BRA.DIV UR4, `(.L_x_9306) ;  /* 0x000000ee04187947 */ /* 0x000fea000b800000 */
[----:B01----:R-:W2:Y:S04]  /*2710*/  LDL.LU R3, [R1] ;  /* 0x0000000001037983 */ /* 0x003ea80000300800 */
[----:B--2---:R-:W0:Y:S02]  /*2720*/  SHFL.BFLY PT, R2, R3, 0x1, 0x1f ;  /* 0x0c201f0003027f89 */ /* 0x004e2400000e0000 */
        /* <DEDUP_REMOVED lines=14> */
[----:B------:R-:W-:Y:S04]  /*2810*/  STL [R1], R3 ;  /* 0x0000000301007387 */ /* 0x000fe80000100800 */
[----:B------:R-:W1:Y:S01]  /*2820*/  SHFL.BFLY PT, R3, R3, 0x10, 0x1f ;  /* 0x0e001f0003037f89 */ /* 0x000e6200000e0000 */
[----:B0-----:R-:W-:-:S05]  /*2830*/  FADD.FTZ R252, R252, R2 ;  /* 0x00000002fcfc7221 */ /* 0x001fca0000010000 */
[----:B------:R0:W2:Y:S04]  /*2840*/  SHFL.BFLY PT, R2, R252, 0x10, 0x1f ;  /* 0x0e001f00fc027f89 */ /* 0x0000a800000e0000 */
[----:B-1----:R0:W-:Y:S02]  /*2850*/  STL [R1+0x10], R3 ;  /* 0x0000100301007387 */ /* 0x0021e40000100800 */
.L_x_9687:
[----:B------:R-:W3:Y:S04]  /*2860*/  LDL.LU R5, [R1+0x10] ;  /* 0x0000100001057983 */ /* 0x000ee80000300800 */
[----:B------:R-:W3:Y:S04]  /*2870*/  LDL.LU R4, [R1] ;  /* 0x0000000001047983 */ /* 0x000ee80000300800 */
[----:B0-----:R-:W4:Y:S04]  /*2880*/  LDL.LU R3, [R1+0x4] ;  /* 0x0000040001037983 */ /* 0x001f280000300800 */
[----:B------:R2:W-:Y:S02]  /*2890*/  STL [R1+0xb0], R0 ;  /* 0x0000b00001007387 */ /* 0x0005e40000100800 */
[----:B--2---:R-:W-:Y:S01]  /*28a0*/  FADD.FTZ R0, R252, R2 ;  /* 0x00000002fc007221 */ /* 0x004fe20000010000 */
[----:B------:R-:W-:-:S02]  /*28b0*/  HFMA2 R252, -RZ, RZ, 0, 0 ;  /* 0x00000000fffc7431 */ /* 0x000fc400000001ff */
[----:B---3--:R-:W-:Y:S02]  /*28c0*/  FADD.FTZ R4, R4, R5 ;  /* 0x0000000504047221 */ /* 0x008fe40000010000 */
[----:B------:R-:W0:Y:S01]  /*28d0*/  S2R R5, SR_TID.X ;  /* 0x0000000000057919 */ /* 0x000e220000002100 */
[----:B----4-:R-:W-:Y:S01]  /*28e0*/  @P3 IADD3 R2, PT, PT, R3, -0x1, RZ ;  /* 0xffffffff03023810 */ /* 0x010fe20007ffe0ff */
[----:B------:R-:W-:Y:S01]  /*28f0*/  IMAD R3, R251, UR8, RZ ;  /* 0x00000008fb037c24 */ /* 0x000fe2000f8e02ff */
[----:B------:R1:W-:Y:S03]  /*2900*/  STL [R1+0x10], R4 ;  /* 0x0000100401007387 */ /* 0x0003e60000100800 */
[----:B------:R-:W-:Y:S01]  /*2910*/  @P3 IMAD R2, R2, UR8, RZ ;  /* 0x0000000802023c24 */ /* 0x000fe2000f8e02ff */
[----:B-1----:R-:W-:-:S04]  /*2920*/  SHF.R.S32.HI R4, RZ, 0x1f, R3 ;  /* 0x0000001fff047819 */ /* 0x002fc80000011403 */
[----:B------:R-:W-:Y:S02]  /*2930*/  LEA.HI R3, R4, R3, RZ, 0x3 ;  /* 0x0000000304037211 */ /* 0x000fe400078f18ff */
[----:B------:R-:W-:-:S04]  /*2940*/  @P3 SHF.R.S32.HI R4, RZ, 0x1f, R2 ;  /* 0x0000001fff043819 */ /* 0x000fc80000011402 */
[----:B------:R-:W-:Y:S02]  /*2950*/  @P3 LEA.HI R2, R4, R2, RZ, 0x3 ;  /* 0x0000000204023211 */ /* 0x000fe400078f18ff */
[----:B0-----:R-:W-:-:S04]  /*2960*/  LOP3.LUT R4, R5, 0x1f, RZ, 0xc0, !PT ;  /* 0x0000001f05047812 */ /* 0x001fc800078ec0ff */
[-C--:B------:R-:W-:Y:S02]  /*2970*/  LEA.HI.SX32 R5, R3, R4.reuse, 0x1d ;  /* 0x0000000403057211 */ /* 0x080fe400078feaff */
[----:B------:R-:W-:Y:S02]  /*2980*/  @P3 LEA.HI.SX32 R252, R2, R4, 0x1d ;  /* 0x0000000402fc3211 */ /* 0x000fe400078feaff */
[----:B------:R-:W0:Y:S01]  /*2990*/  @P3 LDC.64 R2, c[0x0][0x390] ;  /* 0x0000e400ff023b82 */ /* 0x000e220000000a00 */
[----:B------:R-:W2:Y:S02]  /*29a0*/  LDL.LU R4, [R1+0x10] ;  /* 0x0000100001047983 */ /* 0x000ea40000300800 */
[----:B0-----:R-:W-:-:S05]  /*29b0*/  @P3 IMAD.WIDE.U32 R2, R252, 0x10, R2 ;  /* 0x00000010fc023825 */ /* 0x001fca00078e0002 */
[----:B------:R2:W5:Y:S04]  /*29c0*/  @P3 LDG.E.128 R176, desc[UR6][R2.64] ;  /* 0x0000000602b03981 */ /* 0x000568000c1e1d00 */
[----:B------:R-:W3:Y:S04]  /*29d0*/  LDL R2, [R1+0x8] ;  /* 0x0000080001027983 */ /* 0x000ee80000100800 */
[----:B------:R-:W4:Y:S01]  /*29e0*/  LDL R3, [R1+0xc] ;  /* 0x00000c0001037983 */ /* 0x000f220000100800 */
[----:B------:R-:W-:Y:S02]  /*29f0*/  ISETP.NE.AND P1, PT, RZ, UR9, PT ;  /* 0x00000009ff007c0c */ /* 0x000fe4000bf25270 */
[----:B---3--:R-:W-:-:S04]  /*2a00*/  ISETP.NE.U32.AND P0, PT, R2, RZ, PT ;  /* 0x000000ff0200720c */ /* 0x008fc80003f05070 */
[----:B----4-:R-:W-:Y:S01]  /*2a10*/  ISETP.NE.AND.EX P0, PT, R3, RZ, PT, P0 ;  /* 0x000000ff0300720c */ /* 0x010fe20003f05300 */
[----:B--2---:R-:W-:Y:S01]  /*2a20*/  FMUL.FTZ R3, R4, UR10 ;  /* 0x0000000a04037c20 */ /* 0x004fe20008410000 */
[----:B------:R-:W-:Y:S02]  /*2a30*/  FMUL.FTZ R4, R0, UR10 ;  /* 0x0000000a00047c20 */ /* 0x000fe40008410000 */
[----:B------:R0:W5:Y:S01]  /*2a40*/  LDL.LU R0, [R1+0xb0] ;  /* 0x0000b00001007983 */ /* 0x0001620000300800 */
[----:B------:R-:W-:Y:S01]  /*2a50*/  BSSY.RECONVERGENT B1, `(.L_x_9307) ;  /* 0x00003f4000017945 */ /* 0x000fe20003800200 */
[----:B------:R-:W-:-:S07]  /*2a60*/  FSEL R3, R3, RZ, !P1 ;  /* 0x000000ff03037208 */ /* 0x000fce0004800000 */
[----:B0-----:R-:W-:Y:S05]  /*2a70*/  @P0 BRA `(.L_x_9308) ;  /* 0x0000002400800947 */ /* 0x001fea0003800000 */
[----:B------:R-:W-:Y:S01]  /*2a80*/  MOV R2, UR20 ;  /* 0x0000001400027c02 */ /* 0x000fe20008000f00 */
[----:B-----5:R0:W-:Y:S03]  /*2a90*/  STL [R1+0xb0], R0 ;  /* 0x0000b00001007387 */ /* 0x0201e60000100800 */
[----:B------:R-:W-:Y:S02]  /*2aa0*/  ISETP.NE.U32.AND P0, PT, R2, RZ, PT ;  /* 0x000000ff0200720c */ /* 0x000fe40003f05070 */
[----:B0-----:R-:W-:-:S04]  /*2ab0*/  MOV R0, UR21 ;  /* 0x0000001500007c02 */ /* 0x001fc80008000f00 */
[----:B------:R-:W-:Y:S01]  /*2ac0*/  ISETP.NE.AND.EX P0, PT, R0, RZ, PT, P0 ;  /* 0x000000ff0000720c */ /* 0x000fe20003f05300 */
[----:B------:R0:W-:Y:S04]  /*2ad0*/  STL [R1], R0 ;  /* 0x0000000001007387 */ /* 0x0001e80000100800 */
[----:B0-----:R0:W5:Y:S08]  /*2ae0*/  LDL.LU R0, [R1+0xb0] ;  /* 0x0000b00001007983 */ /* 0x0011700000300800 */
[----:B------:R-:W-:Y:S05]  /*2af0*/  @P0 BRA `(.L_x_9309) ;  /* 0x00000014001c0947 */ /* 0x000fea0003800000 */
[----:B------:R-:W-:Y:S04]  /*2b00*/  BSSY.RECONVERGENT B2, `(.L_x_9310) ;  /* 0x0000029000027945 */ /* 0x000fe80003800200 */
[----:B------:R-:W-:Y:S05]  /*2b10*/  @!P3 BRA `(.L_x_9311) ;  /* 0x00000000009cb947 */ /* 0x000fea0003800000 */
[----:B------:R1:W-:Y:S01]  /*2b20*/  STL [R1+0x4], RZ ;  /* 0x000004ff01007387 */ /* 0x0003e20000100800 */
[----:B------:R-:W-:Y:S01]  /*2b30*/  LOP3.LUT P1, RZ, R214, 0xff, RZ, 0xc0, !PT ;  /* 0x000000ffd6ff7812 */ /* 0x000fe2000782c0ff */
[----:B------:R-:W-:-:S12]  /*2b40*/  BSSY.RECONVERGENT B3, `(.L_x_9312) ;  /* 0x0000010000037945 */ /* 0x000fd80003800200 */
[----:B-1----:R-:W-:Y:S05]  /*2b50*/  @!P1 BRA `(.L_x_9313) ;  /* 0x0000000000389947 */ /* 0x002fea0003800000 */
[----:B------:R1:W-:Y:S01]  /*2b60*/  STL [R1+0xb4], R5 ;  /* 0x0000b40501007387 */ /* 0x0003e20000100800 */
[----:B------:R-:W-:-:S03]  /*2b70*/  ISETP.GT.AND P0, PT, R250, RZ, PT ;  /* 0x000000fffa00720c */ /* 0x000fc60003f04270 */
[----:B------:R2:W-:Y:S01]  /*2b80*/  STL [R1+0xb0], R2 ;  /* 0x0000b00201007387 */ /* 0x0005e20000100800 */
[----:B-1---5:R-:W-:-:S04]  /*2b90*/  FFMA.FTZ R5, R0, R4, R3 ;  /* 0x0000000400057223 */ /* 0x022fc80000010003 */
[----:B--2---:R-:W-:-:S04]  /*2ba0*/  FADD.FTZ R2, R241, -R5 ;  /* 0x80000005f1027221 */ /* 0x004fc80000010000 */
[----:B------:R-:W-:-:S05]  /*2bb0*/  FMUL.FTZ R2, R249, R2 ;  /* 0x00000002f9027220 */ /* 0x000fca0000410000 */
[----:B------:R-:W-:-:S05]  /*2bc0*/  FSEL R2, R2, RZ, P0 ;  /* 0x000000ff02027208 */ /* 0x000fca0000000000 */
[----:B------:R-:W-:-:S04]  /*2bd0*/  FMUL.FTZ R2, R2, UR13 ;  /* 0x0000000d02027c20 */ /* 0x000fc80008410000 */
[----:B------:R-:W-:Y:S01]  /*2be0*/  FMUL.FTZ R5, R2, UR12 ;  /* 0x0000000c02057c20 */ /* 0x000fe20008410000 */
[----:B------:R-:W-:-:S05]  /*2bf0*/  SHF.L.U32 R2, R176, 0x10, RZ ;  /* 0x00000010b0027819 */ /* 0x000fca00000006ff */
[----:B------:R-:W-:Y:S02]  /*2c00*/  FMUL.FTZ R2, R2, R5 ;  /* 0x0000000502027220 */ /* 0x000fe40000410000 */
[----:B------:R1:W5:Y:S04]  /*2c10*/  LDL.LU R5, [R1+0xb4] ;  /* 0x0000b40001057983 */ /* 0x0003680000300800 */
[----:B------:R2:W-:Y:S04]  /*2c20*/  STL [R1+0x4], R2 ;  /* 0x0000040201007387 */ /* 0x0005e80000100800 */
[----:B--2---:R1:W5:Y:S02]  /*2c30*/  LDL.LU R2, [R1+0xb0] ;  /* 0x0000b00001027983 */ /* 0x0043640000300800 */
.L_x_9313:
[----:B------:R-:W-:Y:S05]  /*2c40*/  BSYNC.RECONVERGENT B3 ;  /* 0x0000000000037941 */ /* 0x000fea0003800200 */
.L_x_9312:
[----:B------:R2:W-:Y:S04]  /*2c50*/  STL [R1+0xb8], R6 ;  /* 0x0000b80601007387 */ /* 0x0005e80000100800 */
[----:B--2---:R-:W2:Y:S01]  /*2c60*/  LDL.LU R6, [R1+0x4] ;  /* 0x0000040001067983 */ /* 0x004ea20000300800 */
[----:B------:R-:W-:-:S03]  /*2c70*/  ISETP.GT.AND P0, PT, R250, RZ, PT ;  /* 0x000000fffa00720c */ /* 0x000fc60003f04270 */
[----:B-----5:R3:W-:Y:S04]  /*2c80*/  STL [R1+0xb4], R5 ;  /* 0x0000b40501007387 */ /* 0x0207e80000100800 */
[----:B------:R4:W-:Y:S01]  /*2c90*/  STL [R1+0xb0], R2 ;  /* 0x0000b00201007387 */ /* 0x0009e20000100800 */
[----:B--2---:R-:W-:Y:S01]  /*2ca0*/  FADD.FTZ R172, R172, R6 ;  /* 0x00000006acac7221 */ /* 0x004fe20000010000 */
[----:B------:R-:W-:-:S04]  /*2cb0*/  FFMA.FTZ R6, R0, R4, R3 ;  /* 0x0000000400067223 */ /* 0x000fc80000010003 */
[----:B------:R-:W-:-:S04]  /*2cc0*/  FADD.FTZ R6, R241, -R6 ;  /* 0x80000006f1067221 */ /* 0x000fc80000010000 */
[----:B------:R-:W-:-:S05]  /*2cd0*/  FMUL.FTZ R6, R249, R6 ;  /* 0x00000006f9067220 */ /* 0x000fca0000410000 */
[----:B------:R-:W-:-:S05]  /*2ce0*/  FSEL R6, R6, RZ, P0 ;  /* 0x000000ff06067208 */ /* 0x000fca0000000000 */
[----:B------:R-:W-:-:S04]  /*2cf0*/  FMUL.FTZ R6, R6, UR13 ;  /* 0x0000000d06067c20 */ /* 0x000fc80008410000 */
[----:B------:R-:W-:-:S04]  /*2d00*/  FMUL.FTZ R6, R6, UR12 ;  /* 0x0000000c06067c20 */ /* 0x000fc80008410000 */
[----:B------:R-:W-:-:S05]  /*2d10*/  FMUL.FTZ R6, R52, R6 ;  /* 0x0000000634067220 */ /* 0x000fca0000410000 */
[----:B------:R-:W-:-:S04]  /*2d20*/  FSEL R6, R6, RZ, P1 ;  /* 0x000000ff06067208 */ /* 0x000fc80000800000 */
[----:B---3--:R-:W-:Y:S02]  /*2d30*/  F2FP.BF16.F32.PACK_AB R5, RZ, R6 ;  /* 0x00000006ff05723e */ /* 0x008fe400000010ff */
[----:B------:R2:W5:Y:S02]  /*2d40*/  LDL.LU R6, [R1+0xb8] ;  /* 0x0000b80001067983 */ /* 0x0005640000300800 */
[----:B----4-:R-:W-:Y:S02]  /*2d50*/  PRMT R2, R5, 0x7610, R2 ;  /* 0x0000761005027816 */ /* 0x010fe40000000002 */
[----:B------:R2:W5:Y:S02]  /*2d60*/  LDL.LU R5, [R1+0xb4] ;  /* 0x0000b40001057983 */ /* 0x0005640000300800 */
[----:B------:R-:W-:Y:S02]  /*2d70*/  PRMT R180, R2, 0x7610, R180 ;  /* 0x0000761002b47816 */ /* 0x000fe400000000b4 */
[----:B------:R2:W5:Y:S05]  /*2d80*/  LDL.LU R2, [R1+0xb0] ;  /* 0x0000b00001027983 */ /* 0x00056a0000300800 */
.L_x_9311:
[----:B------:R-:W-:Y:S05]  /*2d90*/  BSYNC.RECONVERGENT B2 ;  /* 0x0000000000027941 */ /* 0x000fea0003800200 */
.L_x_9310:
[----:B------:R-:W-:Y:S04]  /*2da0*/  BSSY.RECONVERGENT B2, `(.L_x_9314) ;  /* 0x000002a000027945 */ /* 0x000fe80003800200 */
[----:B------:R-:W-:Y:S05]  /*2db0*/  @!P3 BRA `(.L_x_9315) ;  /* 0x0000000000a0b947 */ /* 0x000fea0003800000 */
[----:B------:R3:W-:Y:S01]  /*2dc0*/  STL [R1+0x4], RZ ;  /* 0x000004ff01007387 */ /* 0x0007e20000100800 */
[----:B------:R-:W-:Y:S01]  /*2dd0*/  LOP3.LUT P0, RZ, R214, 0xff00, RZ, 0xc0, !PT ;  /* 0x0000ff00d6ff7812 */ /* 0x000fe2000780c0ff */
[----:B------:R-:W-:-:S12]  /*2de0*/  BSSY.RECONVERGENT B3, `(.L_x_9316) ;  /* 0x0000011000037945 */ /* 0x000fd80003800200 */
[----:B---3--:R-:W-:Y:S05]  /*2df0*/  @!P0 BRA `(.L_x_9317) ;  /* 0x00000000003c8947 */ /* 0x008fea0003800000 */
[----:B-----5:R3:W-:Y:S01]  /*2e00*/  STL [R1+0xb4], R2 ;  /* 0x0000b40201007387 */ /* 0x0207e20000100800 */
[----:B------:R-:W-:-:S03]  /*2e10*/  ISETP.GT.AND P1, PT, R250, RZ, PT ;  /* 0x000000fffa00720c */ /* 0x000fc60003f24270 */
[----:B------:R4:W-:Y:S01]  /*2e20*/  STL [R1+0xb0], R0 ;  /* 0x0000b00001007387 */ /* 0x0009e20000100800 */
[----:B---3--:R-:W-:-:S04]  /*2e30*/  FFMA.FTZ R2, R248, R4, R3 ;  /* 0x00000004f8027223 */ /* 0x008fc80000010003 */
[----:B------:R-:W-:Y:S01]  /*2e40*/  FADD.FTZ R2, R205, -R2 ;  /* 0x80000002cd027221 */ /* 0x000fe20000010000 */
[----:B----4-:R-:W-:-:S03]  /*2e50*/  PRMT R0, R176, 0x7632, R0 ;  /* 0x00007632b0007816 */ /* 0x010fc60000000000 */
[----:B------:R-:W-:Y:S01]  /*2e60*/  FMUL.FTZ R2, R249, R2 ;  /* 0x00000002f9027220 */ /* 0x000fe20000410000 */
[----:B------:R-:W-:-:S04]  /*2e70*/  SHF.L.U32 R0, R0, 0x10, RZ ;  /* 0x0000001000007819 */ /* 0x000fc800000006ff */
[----:B------:R-:W-:-:S05]  /*2e80*/  FSEL R2, R2, RZ, P1 ;  /* 0x000000ff02027208 */ /* 0x000fca0000800000 */
[----:B------:R-:W-:-:S04]  /*2e90*/  FMUL.FTZ R2, R2, UR13 ;  /* 0x0000000d02027c20 */ /* 0x000fc80008410000 */
[----:B------:R-:W-:-:S04]  /*2ea0*/  FMUL.FTZ R2, R2, UR12 ;  /* 0x0000000c02027c20 */ /* 0x000fc80008410000 */
[----:B------:R-:W-:Y:S02]  /*2eb0*/  FMUL.FTZ R0, R0, R2 ;  /* 0x0000000200007220 */ /* 0x000fe40000410000 */
[----:B------:R3:W5:Y:S04]  /*2ec0*/  LDL.LU R2, [R1+0xb4] ;  /* 0x0000b40001027983 */ /* 0x0007680000300800 */
[----:B------:R4:W-:Y:S04]  /*2ed0*/  STL [R1+0x4], R0 ;  /* 0x0000040001007387 */ /* 0x0009e80000100800 */
[----:B----4-:R3:W5:Y:S02]  /*2ee0*/  LDL.LU R0, [R1+0xb0] ;  /* 0x0000b00001007983 */ /* 0x0107640000300800 */
.L_x_9317:
[----:B------:R-:W-:Y:S05]  /*2ef0*/  BSYNC.RECONVERGENT B3 ;  /* 0x0000000000037941 */ /* 0x000fea0003800200 */
.L_x_9316:
[----:B-----5:R4:W-:Y:S04]  /*2f00*/  STL [R1+0xb8], R5 ;  /* 0x0000b80501007387 */ /* 0x0209e80000100800 */
[----:B----4-:R-:W4:Y:S01]  /*2f10*/  LDL.LU R5, [R1+0x4] ;  /* 0x0000040001057983 */ /* 0x010f220000300800 */
[----:B------:R-:W-:-:S03]  /*2f20*/  ISETP.GT.AND P1, PT, R250, RZ, PT ;  /* 0x000000fffa00720c */ /* 0x000fc60003f24270 */
[----:B------:R0:W-:Y:S04]  /*2f30*/  STL [R1+0xb4], R2 ;  /* 0x0000b40201007387 */ /* 0x0001e80000100800 */
[----:B------:R1:W-:Y:S01]  /*2f40*/  STL [R1+0xb0], R0 ;  /* 0x0000b00001007387 */ /* 0x0003e20000100800 */
[----:B----4-:R-:W-:Y:S01]  /*2f50*/  FADD.FTZ R173, R173, R5 ;  /* 0x00000005adad7221 */ /* 0x010fe20000010000 */
        /* <DEDUP_REMOVED lines=8> */
[----:B0-----:R-:W-:Y:S02]  /*2fe0*/  F2FP.BF16.F32.PACK_AB R2, RZ, R5 ;  /* 0x00000005ff02723e */ /* 0x001fe400000010ff */
[----:B------:R4:W5:Y:S02]  /*2ff0*/  LDL.LU R5, [R1+0xb8] ;  /* 0x0000b80001057983 */ /* 0x0009640000300800 */
[----:B-1----:R-:W-:Y:S02]  /*3000*/  PRMT R0, R2, 0x7610, R0 ;  /* 0x0000761002007816 */ /* 0x002fe40000000000 */
[----:B------:R4:W5:Y:S02]  /*3010*/  LDL.LU R2, [R1+0xb4] ;  /* 0x0000b40001027983 */ /* 0x0009640000300800 */
[----:B------:R-:W-:Y:S02]  /*3020*/  PRMT R180, R180, 0x5410, R0 ;  /* 0x00005410b4b47816 */ /* 0x000fe40000000000 */
[----:B------:R4:W5:Y:S05]  /*3030*/  LDL.LU R0, [R1+0xb0] ;  /* 0x0000b00001007983 */ /* 0x00096a0000300800 */
.L_x_9315:
[----:B------:R-:W-:Y:S05]  /*3040*/  BSYNC.RECONVERGENT B2 ;  /* 0x0000000000027941 */ /* 0x000fea0003800200 */
.L_x_9314:
[----:B------:R-:W-:Y:S04]  /*3050*/  BSSY.RECONVERGENT B2, `(.L_x_9318) ;  /* 0x0000029000027945 */ /* 0x000fe80003800200 */
[----:B------:R-:W-:Y:S05]  /*3060*/  @!P3 BRA `(.L_x_9319) ;  /* 0x00000000009cb947 */ /* 0x000fea0003800000 */
[----:B------:R0:W-:Y:S01]  /*3070*/  STL [R1+0x4], RZ ;  /* 0x000004ff01007387 */ /* 0x0001e20000100800 */
[----:B------:R-:W-:Y:S01]  /*3080*/  LOP3.LUT P0, RZ, R214, 0xff0000, RZ, 0xc0, !PT ;  /* 0x00ff0000d6ff7812 */ /* 0x000fe2000780c0ff */
[----:B------:R-:W-:-:S12]  /*3090*/  BSSY.RECONVERGENT B3, `(.L_x_9320) ;  /* 0x0000010000037945 */ /* 0x000fd80003800200 */
[----:B0-----:R-:W-:Y:S05]  /*30a0*/  @!P0 BRA `(.L_x_9321) ;  /* 0x0000000000388947 */ /* 0x001fea0003800000 */
[----:B-----5:R0:W-:Y:S01]  /*30b0*/  STL [R1+0xb4], R2 ;  /* 0x0000b40201007387 */ /* 0x0201e20000100800 */
[----:B------:R-:W-:-:S03]  /*30c0*/  ISETP.GT.AND P1, PT, R250, RZ, PT ;  /* 0x000000fffa00720c */ /* 0x000fc60003f24270 */
[----:B------:R1:W-:Y:S01]  /*30d0*/  STL [R1+0xb0], R0 ;  /* 0x0000b00001007387 */ /* 0x0003e20000100800 */
[----:B0-----:R-:W-:-:S04]  /*30e0*/  FFMA.FTZ R2, R247, R4, R3 ;  /* 0x00000004f7027223 */ /* 0x001fc80000010003 */
[----:B-1----:R-:W-:-:S04]  /*30f0*/  FADD.FTZ R0, R240, -R2 ;  /* 0x80000002f0007221 */ /* 0x002fc80000010000 */
        /* <DEDUP_REMOVED lines=8> */
[----:B-1----:R0:W5:Y:S02]  /*3180*/  LDL.LU R0, [R1+0xb0] ;  /* 0x0000b00001007983 */ /* 0x0021640000300800 */
.L_x_9321:
[----:B------:R-:W-:Y:S05]  /*3190*/  BSYNC.RECONVERGENT B3 ;  /* 0x0000000000037941 */ /* 0x000fea0003800200 */
.L_x_9320:
[----:B-----5:R1:W-:Y:S04]  /*31a0*/  STL [R1+0xb8], R5 ;  /* 0x0000b80501007387 */ /* 0x0203e80000100800 */
[----:B-1----:R-:W2:Y:S01]  /*31b0*/  LDL.LU R5, [R1+0x4] ;  /* 0x0000040001057983 */ /* 0x002ea20000300800 */
[----:B------:R-:W-:-:S03]  /*31c0*/  ISETP.GT.AND P1, PT, R250, RZ, PT ;  /* 0x000000fffa00720c */ /* 0x000fc60003f24270 */
[----:B------:R1:W-:Y:S04]  /*31d0*/  STL [R1+0xb4], R2 ;  /* 0x0000b40201007387 */ /* 0x0003e80000100800 */
        /* <DEDUP_REMOVED lines=10> */
[----:B-1----:R-:W-:Y:S02]  /*3280*/  F2FP.BF16.F32.PACK_AB R2, RZ, R5 ;  /* 0x00000005ff02723e */ /* 0x002fe400000010ff */
[----:B------:R1:W5:Y:S02]  /*3290*/  LDL.LU R5, [R1+0xb8] ;  /* 0x0000b80001057983 */ /* 0x0003640000300800 */
[----:B---3--:R-:W-:Y:S02]  /*32a0*/  PRMT R0, R2, 0x7610, R0 ;  /* 0x0000761002007816 */ /* 0x008fe40000000000 */
[----:B------:R1:W5:Y:S02]  /*32b0*/  LDL.LU R2, [R1+0xb4] ;  /* 0x0000b40001027983 */ /* 0x0003640000300800 */
[----:B------:R-:W-:Y:S02]  /*32c0*/  PRMT R181, R0, 0x7610, R181 ;  /* 0x0000761000b57816 */ /* 0x000fe400000000b5 */
[----:B------:R1:W5:Y:S05]  /*32d0*/  LDL.LU R0, [R1+0xb0] ;  /* 0x0000b00001007983 */ /* 0x00036a0000300800 */
.L_x_9319:
[----:B------:R-:W-:Y:S05]  /*32e0*/  BSYNC.RECONVERGENT B2 ;  /* 0x0000000000027941 */ /* 0x000fea0003800200 */
.L_x_9318:
        /* <DEDUP_REMOVED lines=10> */
[----:B------:R-:W-:Y:S01]  /*3390*/  FADD.FTZ R2, R204, -R2 ;  /* 0x80000002cc027221 */ /* 0x000fe20000010000 */
[----:B-1----:R-:W-:-:S03]  /*33a0*/  PRMT R0, R177, 0x7632, R0 ;  /* 0x00007632b1007816 */ /* 0x002fc60000000000 */
        /* <DEDUP_REMOVED lines=8> */
[----:B-1----:R0:W5:Y:S02]  /*3430*/  LDL.LU R0, [R1+0xb0] ;  /* 0x0000b00001007983 */ /* 0x0021640000300800 */
.L_x_9325:
[----:B------:R-:W-:Y:S05]  /*3440*/  BSYNC.RECONVERGENT B3 ;  /* 0x0000000000037941 */ /* 0x000fea0003800200 */
.L_x_9324:
        /* <DEDUP_REMOVED lines=20> */
.L_x_9323:
[----:B------:R-:W-:Y:S05]  /*3590*/  BSYNC.RECONVERGENT B2 ;  /* 0x0000000000027941 */ /* 0x000fea0003800200 */
.L_x_9322:
        /* <DEDUP_REMOVED lines=20> */
.L_x_9329:
[----:B------:R-:W-:Y:S05]  /*36e0*/  BSYNC.RECONVERGENT B3 ;  /* 0x0000000000037941 */ /* 0x000fea0003800200 */
.L_x_9328:
        /* <DEDUP_REMOVED lines=20> */
.L_x_9327:
[----:B------:R-:W-:Y:S05]  /*3830*/  BSYNC.RECONVERGENT B2 ;  /* 0x0000000000027941 */ /* 0x000fea0003800200 */
.L_x_9326:
        /* <DEDUP_REMOVED lines=21> */
.L_x_9333:
[----:B------:R-:W-:Y:S05]  /*3990*/  BSYNC.RECONVERGENT B3 ;  /* 0x0000000000037941 */ /* 0x000fea0003800200 */
.L_x_9332:
        /* <DEDUP_REMOVED lines=20> */
.L_x_9331:
[----:B------:R-:W-:Y:S05]  /*3ae0*/  BSYNC.RECONVERGENT B2 ;  /* 0x0000000000027941 */ /* 0x000fea0003800200 */
.L_x_9330:
        /* <DEDUP_REMOVED lines=20> */
.L_x_9337:
[----:B------:R-:W-:Y:S05]  /*3c30*/  BSYNC.RECONVERGENT B3 ;  /* 0x0000000000037941 */ /* 0x000fea0003800200 */
.L_x_9336:
        /* <DEDUP_REMOVED lines=20> */
.L_x_9335:
[----:B------:R-:W-:Y:S05]  /*3d80*/  BSYNC.RECONVERGENT B2 ;  /* 0x0000000000027941 */ /* 0x000fea0003800200 */
.L_x_9334:
[----:B------:R-:W-:Y:S05]  /*3d90*/  @!P3 BRA `(.L_x_9338) ;  /* 0x0000002800fcb947 */ /* 0x000fea0003800000 */
[----:B------:R-:W-:Y:S01]  /*3da0*/  ISETP.GE.U32.AND P0, PT, R214, RZ, PT ;  /* 0x000000ffd600720c */ /* 0x000fe20003f06070 */
        /* <DEDUP_REMOVED lines=14> */
.L_x_9340:
[----:B------:R-:W-:Y:S05]  /*3e90*/  BSYNC.RECONVERGENT B2 ;  /* 0x0000000000027941 */ /* 0x000fea0003800200 */
.L_x_9339:
        /* <DEDUP_REMOVED lines=13> */
.L_x_9309:
[----:B------:R-:W-:Y:S04]  /*3f70*/  BSSY.RECONVERGENT B2, `(.L_x_9341) ;  /* 0x000001c000027945 */ /* 0x000fe80003800200 */
[----:B------:R-:W-:Y:S05]  /*3f80*/  @!P3 BRA `(.L_x_9342) ;  /* 0x000000000068b947 */ /* 0x000fea0003800000 */
[----:B------:R-:W-:Y:S01]  /*3f90*/  LOP3.LUT P0, RZ, R214, 0xff, RZ, 0xc0, !PT ;  /* 0x000000ffd6ff7812 */ /* 0x000fe2000780c0ff */
[----:B------:R-:W-:Y:S01]  /*3fa0*/  BSSY.RECONVERGENT B3, `(.L_x_9343) ;  /* 0x000000c000037945 */ /* 0x000fe20003800200 */
[----:B------:R-:W-:-:S11]  /*3fb0*/  HFMA2 R184, -RZ, RZ, 0, 0 ;  /* 0x00000000ffb87431 */ /* 0x000fd600000001ff */
        /* <DEDUP_REMOVED lines=10> */
.L_x_9344:
[----:B------:R-:W-:Y:S05]  /*4060*/  BSYNC.RECONVERGENT B3 ;  /* 0x0000000000037941 */ /* 0x000fea0003800200 */
.L_x_9343:
[----:B------:R-:W-:Y:S01]  /*4070*/  FADD.FTZ R172, R172, R184 ;  /* 0x000000b8acac7221 */ /* 0x000fe20000010000 */
[----:B-----5:R-:W-:Y:S01]  /*4080*/  FFMA.FTZ R184, R0, R4, R3 ;  /* 0x0000000400b87223 */ /* 0x020fe20000010003 */
        /* <DEDUP_REMOVED lines=10> */
.L_x_9342:
[----:B------:R-:W-:Y:S05]  /*4130*/  BSYNC.RECONVERGENT B2 ;  /* 0x0000000000027941 */ /* 0x000fea0003800200 */
.L_x_9341:
        /* <DEDUP_REMOVED lines=16> */
.L_x_9348:
[----:B------:R-:W-:Y:S05]  /*4240*/  BSYNC.RECONVERGENT B3 ;  /* 0x0000000000037941 */ /* 0x000fea0003800200 */
.L_x_9347:
        /* <DEDUP_REMOVED lines=12> */
.L_x_9346:
[----:B------:R-:W-:Y:S05]  /*4310*/  BSYNC.RECONVERGENT B2 ;  /* 0x0000000000027941 */ /* 0x000fea0003800200 */
.L_x_9345:
        /* <DEDUP_REMOVED lines=15> */
.L_x_9352:
[----:B------:R-:W-:Y:S05]  /*4410*/  BSYNC.RECONVERGENT B3 ;  /* 0x0000000000037941 */ /* 0x000fea0003800200 */
.L_x_9351:
        /* <DEDUP_REMOVED lines=12> */
.L_x_9350:
[----:B------:R-:W-:Y:S05]  /*44e0*/  BSYNC.RECONVERGENT B2 ;  /* 0x0000000000027941 */ /* 0x000fea0003800200 */
.L_x_9349:
        /* <DEDUP_REMOVED lines=16> */
.L_x_9356:
[----:B------:R-:W-:Y:S05]  /*45f0*/  BSYNC.RECONVERGENT B3 ;  /* 0x0000000000037941 */ /* 0x000fea0003800200 */
.L_x_9355:
        /* <DEDUP_REMOVED lines=12> */
.L_x_9354:
[----:B------:R-:W-:Y:S05]  /*46c0*/  BSYNC.RECONVERGENT B2 ;  /* 0x0000000000027941 */ /* 0x000fea0003800200 */
.L_x_9353:
        /* <DEDUP_REMOVED lines=15> */
.L_x_9360:
[----:B------:R-:W-:Y:S05]  /*47c0*/  BSYNC.RECONVERGENT B3 ;  /* 0x0000000000037941 */ /* 0x000fea0003800200 */
.L_x_9359:
        /* <DEDUP_REMOVED lines=12> */
.L_x_9358:
[----:B------:R-:W-:Y:S05]  /*4890*/  BSYNC.RECONVERGENT B2 ;  /* 0x0000000000027941 */ /* 0x000fea0003800200 */
.L_x_9357:
        /* <DEDUP_REMOVED lines=16> */
.L_x_9364:
[----:B------:R-:W-:Y:S05]  /*49a0*/  BSYNC.RECONVERGENT B3 ;  /* 0x0000000000037941 */ /* 0x000fea0003800200 */
.L_x_9363:
        /* <DEDUP_REMOVED lines=12> */
.L_x_9362:
[----:B------:R-:W-:Y:S05]  /*4a70*/  BSYNC.RECONVERGENT B2 ;  /* 0x0000000000027941 */ /* 0x000fea0003800200 */
.L_x_9361:
        /* <DEDUP_REMOVED lines=15> */
.L_x_9368:
[----:B------:R-:W-:Y:S05]  /*4b70*/  BSYNC.RECONVERGENT B3 ;  /* 0x0000000000037941 */ /* 0x000fea0003800200 */
.L_x_9367:
        /* <DEDUP_REMOVED lines=12> */
.L_x_9366:
[----:B------:R-:W-:Y:S05]  /*4c40*/  BSYNC.RECONVERGENT B2 ;  /* 0x0000000000027941 */ /* 0x000fea0003800200 */
.L_x_9365:
[-CC-:B------:R-:W-:Y:S01]  /*4c50*/  FFMA.FTZ R185, R243, R4.reuse, R3.reuse ;  /* 0x00000004f3b97223 */ /* 0x180fe20000010003 */
[-CC-:B------:R-:W-:Y:S01]  /*4c60*/  FFMA.FTZ R186, R247, R4.reuse, R3.reuse ;  /* 0x00000004f7ba7223 */ /* 0x180fe20000010003 */
[-C--:B------:R-:W-:Y:S01]  /*4c70*/  FFMA.FTZ R184, R244, R4.reuse, R3 ;  /* 0x00000004f4b87223 */ /* 0x080fe20000010003 */
[----:B------:R1:W-:Y:S01]  /*4c80*/  STL [R1+0xb0], R2 ;  /* 0x0000b00201007387 */ /* 0x0003e20000100800 */
[----:B------:R-:W-:Y:S01]  /*4c90*/  FADD.FTZ R189, R238, -R185 ;  /* 0x800000b9eebd7221 */ /* 0x000fe20000010000 */
[----:B------:R-:W-:Y:S01]  /*4ca0*/  FADD.FTZ R191, R240, -R186 ;  /* 0x800000baf0bf7221 */ /* 0x000fe20000010000 */
[----:B------:R-:W-:Y:S01]  /*4cb0*/  FADD.FTZ R184, R203, -R184 ;  /* 0x800000b8cbb87221 */ /* 0x000fe20000010000 */
[-CC-:B------:R-:W-:Y:S01]  /*4cc0*/  FFMA.FTZ R185, R245, R4.reuse, R3.reuse ;  /* 0x00000004f5b97223 */ /* 0x180fe20000010003 */
[-CC-:B------:R-:W-:Y:S01]  /*4cd0*/  FFMA.FTZ R187, R246, R4.reuse, R3.reuse ;  /* 0x00000004f6bb7223 */ /* 0x180fe20000010003 */
[----:B------:R-:W-:Y:S01]  /*4ce0*/  ISETP.GT.AND P0, PT, R250, RZ, PT ;  /* 0x000000fffa00720c */ /* 0x000fe20003f04270 */
[----:B------:R-:W-:Y:S01]  /*4cf0*/  FFMA.FTZ R186, R248, R4, R3 ;  /* 0x00000004f8ba7223 */ /* 0x000fe20000010003 */
[----:B------:R-:W-:Y:S01]  /*4d00*/  FADD.FTZ R185, R239, -R185 ;  /* 0x800000b9efb97221 */ /* 0x000fe20000010000 */
[----:B------:R-:W-:Y:S01]  /*4d10*/  FADD.FTZ R190, R204, -R187 ;  /* 0x800000bbccbe7221 */ /* 0x000fe20000010000 */
[C---:B-1----:R-:W-:Y:S01]  /*4d20*/  FMUL.FTZ R2, R249.reuse, R189 ;  /* 0x000000bdf9027220 */ /* 0x042fe20000410000 */
[----:B------:R-:W-:Y:S01]  /*4d30*/  MOV R189, R191 ;  /* 0x000000bf00bd7202 */ /* 0x000fe20000000f00 */
[C---:B------:R-:W-:Y:S01]  /*4d40*/  FMUL.FTZ R191, R249.reuse, R184 ;  /* 0x000000b8f9bf7220 */ /* 0x040fe20000410000 */
[-CC-:B-----5:R-:W-:Y:S01]  /*4d50*/  FFMA.FTZ R187, R0, R4.reuse, R3.reuse ;  /* 0x0000000400bb7223 */ /* 0x1a0fe20000010003 */
[----:B------:R-:W-:Y:S01]  /*4d60*/  FFMA.FTZ R188, R242, R4, R3 ;  /* 0x00000004f2bc7223 */ /* 0x000fe20000010003 */
[----:B------:R-:W-:Y:S01]  /*4d70*/  MOV R184, R189 ;  /* 0x000000bd00b87202 */ /* 0x000fe20000000f00 */
[----:B------:R-:W-:Y:S01]  /*4d80*/  FMUL.FTZ R189, R249, R185 ;  /* 0x000000b9f9bd7220 */ /* 0x000fe20000410000 */
[----:B------:R-:W-:Y:S01]  /*4d90*/  FSEL R191, R191, RZ, P0 ;  /* 0x000000ffbfbf7208 */ /* 0x000fe20000000000 */
[----:B------:R-:W-:Y:S01]  /*4da0*/  FADD.FTZ R186, R205, -R186 ;  /* 0x800000bacdba7221 */ /* 0x000fe20000010000 */
[----:B------:R-:W-:Y:S01]  /*4db0*/  MOV R185, R184 ;  /* 0x000000b800b97202 */ /* 0x000fe20000000f00 */
[----:B------:R-:W-:Y:S01]  /*4dc0*/  FMUL.FTZ R184, R249, R190 ;  /* 0x000000bef9b87220 */ /* 0x000fe20000410000 */
[----:B------:R-:W-:Y:S01]  /*4dd0*/  FSEL R190, R2, RZ, P0 ;  /* 0x000000ff02be7208 */ /* 0x000fe20000000000 */
[----:B------:R-:W-:Y:S01]  /*4de0*/  FADD.FTZ R187, R241, -R187 ;  /* 0x800000bbf1bb7221 */ /* 0x000fe20000010000 */
[----:B------:R-:W-:Y:S01]  /*4df0*/  FSEL R2, R189, RZ, P0 ;  /* 0x000000ffbd027208 */ /* 0x000fe20000000000 */
[C---:B------:R-:W-:Y:S01]  /*4e00*/  FMUL.FTZ R185, R249.reuse, R185 ;  /* 0x000000b9f9b97220 */ /* 0x040fe20000410000 */
[----:B------:R1:W-:Y:S01]  /*4e10*/  STL [R1+0x18], R191 ;  /* 0x000018bf01007387 */ /* 0x0003e20000100800 */
[----:B------:R-:W-:Y:S01]  /*4e20*/  MOV R189, R191 ;  /* 0x000000bf00bd7202 */ /* 0x000fe20000000f00 */
[----:B------:R-:W-:Y:S01]  /*4e30*/  FADD.FTZ R188, R202, -R188 ;  /* 0x800000bccabc7221 */ /* 0x000fe20000010000 */
[C---:B------:R-:W-:Y:S01]  /*4e40*/  FMUL.FTZ R186, R249.reuse, R186 ;  /* 0x000000baf9ba7220 */ /* 0x040fe20000410000 */
[C---:B------:R-:W-:Y:S01]  /*4e50*/  FMUL.FTZ R187, R249.reuse, R187 ;  /* 0x000000bbf9bb7220 */ /* 0x040fe20000410000 */
[----:B------:R-:W-:Y:S01]  /*4e60*/  STL [R1+0x14], R2 ;  /* 0x0000140201007387 */ /* 0x000fe20000100800 */
[----:B------:R-:W-:Y:S01]  /*4e70*/  FMUL.FTZ R188, R249, R188 ;  /* 0x000000bcf9bc7220 */ /* 0x000fe20000410000 */
[----:B-1----:R-:W-:-:S02]  /*4e80*/  FSEL R191, R184, RZ, P0 ;  /* 0x000000ffb8bf7208 */ /* 0x002fc40000000000 */
[----:B------:R-:W-:Y:S02]  /*4e90*/  FSEL R184, R185, RZ, P0 ;  /* 0x000000ffb9b87208 */ /* 0x000fe40000000000 */
[----:B------:R-:W-:Y:S01]  /*4ea0*/  FSEL R185, R186, RZ, P0 ;  /* 0x000000ffbab97208 */ /* 0x000fe20000000000 */
[----:B------:R-:W-:Y:S01]  /*4eb0*/  STL [R1+0x10], R191 ;  /* 0x000010bf01007387 */ /* 0x000fe20000100800 */
[----:B------:R-:W-:-:S03]  /*4ec0*/  MOV R186, R184 ;  /* 0x000000b800ba7202 */ /* 0x000fc60000000f00 */
[----:B------:R1:W-:Y:S02]  /*4ed0*/  STL [R1+0x4], R184 ;  /* 0x000004b801007387 */ /* 0x0003e40000100800 */
[----:B-1----:R-:W-:Y:S02]  /*4ee0*/  FSEL R184, R187, RZ, P0 ;  /* 0x000000ffbbb87208 */ /* 0x002fe40000000000 */
[----:B------:R-:W-:Y:S02]  /*4ef0*/  MOV R187, R191 ;  /* 0x000000bf00bb7202 */ /* 0x000fe40000000f00 */
[----:B------:R-:W-:Y:S02]  /*4f00*/  FSEL R191, R188, RZ, P0 ;  /* 0x000000ffbcbf7208 */ /* 0x000fe40000000000 */
[----:B------:R-:W-:Y:S02]  /*4f10*/  MOV R188, R2 ;  /* 0x0000000200bc7202 */ /* 0x000fe40000000f00 */
[----:B------:R1:W5:Y:S01]  /*4f20*/  LDL.LU R2, [R1+0xb0] ;  /* 0x0000b00001027983 */ /* 0x0003620000300800 */
[----:B------:R-:W-:Y:S05]  /*4f30*/  @!P3 BRA `(.L_x_9338) ;  /* 0x000000180094b947 */ /* 0x000fea0003800000 */
[----:B------:R-:W2:Y:S01]  /*4f40*/  LDL.LU R186, [R1+0x14] ;  /* 0x0000140001ba7983 */ /* 0x000ea20000300800 */
[----:B------:R-:W-:Y:S01]  /*4f50*/  ISETP.GE.U32.AND P0, PT, R214, RZ, PT ;  /* 0x000000ffd600720c */ /* 0x000fe20003f06070 */
[----:B------:R-:W-:Y:S02]  /*4f60*/  HFMA2 R188, -RZ, RZ, 0, 0 ;  /* 0x00000000ffbc7431 */ /* 0x000fe400000001ff */
[----:B------:R3:W5:Y:S01]  /*4f70*/  LDL.LU R189, [R1+0x18] ;  /* 0x0000180001bd7983 */ /* 0x0007620000300800 */
[----:B------:R-:W-:-:S13]  /*4f80*/  ISETP.GE.U32.AND.EX P0, PT, R215, 0x1000000, PT, P0 ;  /* 0x01000000d700780c */ /* 0x000fda0003f06100 */
[----:B------:R-:W-:-:S04]  /*4f90*/  @P0 PRMT R187, R179, 0x7632, R187 ;  /* 0x00007632b3bb0816 */ /* 0x000fc800000000bb */
[----:B------:R-:W-:Y:S02]  /*4fa0*/  @P0 SHF.L.U32 R187, R187, 0x10, RZ ;  /* 0x00000010bbbb0819 */ /* 0x000fe400000006ff */
[----:B--2---:R-:W-:Y:S01]  /*4fb0*/  MOV R215, R186 ;  /* 0x000000ba00d77202 */ /* 0x004fe20000000f00 */
[----:B------:R-:W-:-:S04]  /*4fc0*/  FMUL.FTZ R186, R191, UR13 ;  /* 0x0000000dbfba7c20 */ /* 0x000fc80008410000 */
[----:B------:R-:W-:-:S04]  /*4fd0*/  FMUL.FTZ R186, R186, UR12 ;  /* 0x0000000cbaba7c20 */ /* 0x000fc80008410000 */
[-C--:B------:R-:W-:Y:S01]  /*4fe0*/  @P0 FMUL.FTZ R188, R187, R186.reuse ;  /* 0x000000babbbc0220 */ /* 0x080fe20000410000 */
[----:B------:R-:W-:-:S03]  /*4ff0*/  FMUL.FTZ R186, R59, R186 ;  /* 0x000000ba3bba7220 */ /* 0x000fc60000410000 */
[----:B------:R-:W-:Y:S01]  /*5000*/  FADD.FTZ R171, R171, R188 ;  /* 0x000000bcabab7221 */ /* 0x000fe20000010000 */
[----:B------:R-:W-:Y:S02]  /*5010*/  MOV R188, R215 ;  /* 0x000000d700bc7202 */ /* 0x000fe40000000f00 */
[----:B------:R-:W-:-:S04]  /*5020*/  FSEL R186, R186, RZ, P0 ;  /* 0x000000ffbaba7208 */ /* 0x000fc80000000000 */
[----:B------:R-:W-:-:S04]  /*5030*/  F2FP.BF16.F32.PACK_AB R186, RZ, R186 ;  /* 0x000000baffba723e */ /* 0x000fc800000010ff */
[----:B------:R-:W-:Y:S02]  /*5040*/  PRMT R183, R183, 0x5410, R186 ;  /* 0x00005410b7b77816 */ /* 0x000fe400000000ba */
[----:B------:R3:W5:Y:S04]  /*5050*/  LDL.LU R186, [R1+0x4] ;  /* 0x0000040001ba7983 */ /* 0x0007680000300800 */
[----:B------:R3:W5:Y:S01]  /*5060*/  LDL.LU R187, [R1+0x10] ;  /* 0x0000100001bb7983 */ /* 0x0007620000300800 */
[----:B------:R-:W-:Y:S05]  /*5070*/  BRA `(.L_x_9338) ;  /* 0x0000001800447947 */ /* 0x000fea0003800000 */
.L_x_9308:
        /* <DEDUP_REMOVED lines=10> */
[----:B------:R1:W-:Y:S01]  /*5120*/  STL [R1+0xc0], R8 ;  /* 0x0000c00801007387 */ /* 0x0003e20000100800 */
[----:B------:R-:W-:-:S03]  /*5130*/  LOP3.LUT P0, RZ, R214, 0xff, RZ, 0xc0, !PT ;  /* 0x000000ffd6ff7812 */ /* 0x000fc6000780c0ff */
[----:B------:R2:W-:Y:S04]  /*5140*/  STL [R1+0xbc], R7 ;  /* 0x0000bc0701007387 */ /* 0x0005e80000100800 */
[----:B------:R3:W-:Y:S01]  /*5150*/  STL [R1+0xb8], R6 ;  /* 0x0000b80601007387 */ /* 0x0007e20000100800 */
[----:B-1---5:R-:W-:-:S03]  /*5160*/  @P4 FFMA.FTZ R8, R0, R4, R3 ;  /* 0x0000000400084223 */ /* 0x022fc60000010003 */
[----:B------:R1:W-:Y:S01]  /*5170*/  STL [R1+0xb4], R5 ;  /* 0x0000b40501007387 */ /* 0x0003e20000100800 */
[----:B--2---:R-:W-:Y:S01]  /*5180*/  @P4 FADD.FTZ R7, R241, -R8 ;  /* 0x80000008f1074221 */ /* 0x004fe20000010000 */
[----:B------:R-:W-:Y:S02]  /*5190*/  @P0 SHF.L.U32 R8, R176, 0x10, RZ ;  /* 0x00000010b0080819 */ /* 0x000fe400000006ff */
[----:B------:R2:W-:Y:S01]  /*51a0*/  STL [R1+0xb0], R2 ;  /* 0x0000b00201007387 */ /* 0x0005e20000100800 */
[----:B---3--:R-:W-:Y:S01]  /*51b0*/  MOV R6, R48 ;  /* 0x0000003000067202 */ /* 0x008fe20000000f00 */
[----:B------:R-:W-:Y:S01]  /*51c0*/  @P4 FFMA.FTZ R6, R249, R7, R48 ;  /* 0x00000007f9064223 */ /* 0x000fe20000010030 */
[----:B------:R-:W-:-:S03]  /*51d0*/  HFMA2 R7, -RZ, RZ, 0, 0 ;  /* 0x00000000ff077431 */ /* 0x000fc600000001ff */
[----:B------:R-:W-:-:S04]  /*51e0*/  FMUL.FTZ R6, R6, UR13 ;  /* 0x0000000d06067c20 */ /* 0x000fc80008410000 */
[----:B------:R-:W-:-:S04]  /*51f0*/  FMUL.FTZ R6, R6, UR12 ;  /* 0x0000000c06067c20 */ /* 0x000fc80008410000 */
[-C--:B------:R-:W-:Y:S01]  /*5200*/  @P0 FMUL.FTZ R7, R8, R6.reuse ;  /* 0x0000000608070220 */ /* 0x080fe20000410000 */
[----:B------:R-:W-:Y:S01]  /*5210*/  FMUL.FTZ R6, R52, R6 ;  /* 0x0000000634067220 */ /* 0x000fe20000410000 */
[----:B------:R3:W5:Y:S02]  /*5220*/  LDL.LU R8, [R1+0xc0] ;  /* 0x0000c00001087983 */ /* 0x0007640000300800 */
[----:B------:R-:W-:Y:S02]  /*5230*/  FADD.FTZ R172, R172, R7 ;  /* 0x00000007acac7221 */ /* 0x000fe40000010000 */
[----:B------:R-:W-:Y:S01]  /*5240*/  FSEL R6, R6, RZ, P0 ;  /* 0x000000ff06067208 */ /* 0x000fe20000000000 */
[----:B------:R3:W5:Y:S03]  /*5250*/  LDL.LU R7, [R1+0xbc] ;  /* 0x0000bc0001077983 */ /* 0x0007660000300800 */
[----:B-1----:R-:W-:-:S02]  /*5260*/  F2FP.BF16.F32.PACK_AB R5, RZ, R6 ;  /* 0x00000006ff05723e */ /* 0x002fc400000010ff */
[----:B------:R3:W5:Y:S02]  /*5270*/  LDL.LU R6, [R1+0xb8] ;  /* 0x0000b80001067983 */ /* 0x0007640000300800 */
[----:B--2---:R-:W-:Y:S02]  /*5280*/  PRMT R2, R5, 0x7610, R2 ;  /* 0x0000761005027816 */ /* 0x004fe40000000002 */
[----:B------:R3:W5:Y:S02]  /*5290*/  LDL.LU R5, [R1+0xb4] ;  /* 0x0000b40001057983 */ /* 0x0007640000300800 */
[----:B------:R-:W-:Y:S02]  /*52a0*/  PRMT R180, R2, 0x7610, R180 ;  /* 0x0000761002b47816 */ /* 0x000fe400000000b4 */
[----:B------:R3:W5:Y:S05]  /*52b0*/  LDL.LU R2, [R1+0xb0] ;  /* 0x0000b00001027983 */ /* 0x00076a0000300800 */
.L_x_9371:
[----:B------:R-:W-:Y:S05]  /*52c0*/  BSYNC.RECONVERGENT B2 ;  /* 0x0000000000027941 */ /* 0x000fea0003800200 */
.L_x_9370:
[----:B------:R-:W-:Y:S04]  /*52d0*/  BSSY.RECONVERGENT B2, `(.L_x_9372) ;  /* 0x000001d000027945 */ /* 0x000fe80003800200 */
[----:B------:R-:W-:Y:S05]  /*52e0*/  @!P3 BRA `(.L_x_9373) ;  /* 0x00000000006cb947 */ /* 0x000fea0003800000 */
[----:B------:R-:W-:Y:S01]  /*52f0*/  LOP3.LUT P0, RZ, R214, 0xff00, RZ, 0xc0, !PT ;  /* 0x0000ff00d6ff7812 */ /* 0x000fe2000780c0ff */
[----:B-----5:R1:W-:Y:S04]  /*5300*/  STL [R1+0xc0], R7 ;  /* 0x0000c00701007387 */ /* 0x0203e80000100800 */
[----:B------:R2:W-:Y:S04]  /*5310*/  STL [R1+0xbc], R6 ;  /* 0x0000bc0601007387 */ /* 0x0005e80000100800 */
[----:B------:R4:W-:Y:S01]  /*5320*/  STL [R1+0xb8], R5 ;  /* 0x0000b80501007387 */ /* 0x0009e20000100800 */
[----:B-1----:R-:W-:-:S03]  /*5330*/  @P4 FFMA.FTZ R7, R248, R4, R3 ;  /* 0x00000004f8074223 */ /* 0x002fc60000010003 */
[----:B------:R1:W-:Y:S01]  /*5340*/  STL [R1+0xb4], R2 ;  /* 0x0000b40201007387 */ /* 0x0003e20000100800 */
[----:B------:R-:W-:Y:S01]  /*5350*/  @P4 FADD.FTZ R7, R205, -R7 ;  /* 0x80000007cd074221 */ /* 0x000fe20000010000 */
[----:B--2---:R-:W-:Y:S02]  /*5360*/  @P0 PRMT R6, R176, 0x7632, R6 ;  /* 0x00007632b0060816 */ /* 0x004fe40000000006 */
[----:B------:R2:W-:Y:S01]  /*5370*/  STL [R1+0xb0], R0 ;  /* 0x0000b00001007387 */ /* 0x0005e20000100800 */
[----:B----4-:R-:W-:Y:S01]  /*5380*/  MOV R5, R49 ;  /* 0x0000003100057202 */ /* 0x010fe20000000f00 */
[----:B------:R-:W-:Y:S01]  /*5390*/  @P4 FFMA.FTZ R5, R249, R7, R49 ;  /* 0x00000007f9054223 */ /* 0x000fe20000010031 */
[----:B------:R-:W-:Y:S01]  /*53a0*/  @P0 SHF.L.U32 R7, R6, 0x10, RZ ;  /* 0x0000001006070819 */ /* 0x000fe200000006ff */
[----:B------:R-:W-:Y:S02]  /*53b0*/  HFMA2 R6, -RZ, RZ, 0, 0 ;  /* 0x00000000ff067431 */ /* 0x000fe400000001ff */
[----:B------:R-:W-:-:S04]  /*53c0*/  FMUL.FTZ R5, R5, UR13 ;  /* 0x0000000d05057c20 */ /* 0x000fc80008410000 */
[----:B------:R-:W-:-:S04]  /*53d0*/  FMUL.FTZ R5, R5, UR12 ;  /* 0x0000000c05057c20 */ /* 0x000fc80008410000 */
[----:B------:R-:W-:Y:S01]  /*53e0*/  @P0 FMUL.FTZ R6, R5, R7 ;  /* 0x0000000705060220 */ /* 0x000fe20000410000 */
        /* <DEDUP_REMOVED lines=11> */
.L_x_9373:
[----:B------:R-:W-:Y:S05]  /*54a0*/  BSYNC.RECONVERGENT B2 ;  /* 0x0000000000027941 */ /* 0x000fea0003800200 */
.L_x_9372:
[----:B------:R-:W-:Y:S04]  /*54b0*/  BSSY.RECONVERGENT B2, `(.L_x_9374) ;  /* 0x000001c000027945 */ /* 0x000fe80003800200 */
[----:B------:R-:W-:Y:S05]  /*54c0*/  @!P3 BRA `(.L_x_9375) ;  /* 0x000000000068b947 */ /* 0x000fea0003800000 */
[----:B-----5:R1:W-:Y:S01]  /*54d0*/  STL [R1+0xc0], R7 ;  /* 0x0000c00701007387 */ /* 0x0203e20000100800 */
[----:B------:R-:W-:-:S03]  /*54e0*/  LOP3.LUT P0, RZ, R214, 0xff0000, RZ, 0xc0, !PT ;  /* 0x00ff0000d6ff7812 */ /* 0x000fc6000780c0ff */
[----:B------:R2:W-:Y:S04]  /*54f0*/  STL [R1+0xbc], R6 ;  /* 0x0000bc0601007387 */ /* 0x0005e80000100800 */
[----:B------:R0:W-:Y:S01]  /*5500*/  STL [R1+0xb8], R5 ;  /* 0x0000b80501007387 */ /* 0x0001e20000100800 */
[----:B-1----:R-:W-:-:S03]  /*5510*/  @P4 FFMA.FTZ R7, R247, R4, R3 ;  /* 0x00000004f7074223 */ /* 0x002fc60000010003 */
[----:B------:R1:W-:Y:S01]  /*5520*/  STL [R1+0xb4], R2 ;  /* 0x0000b40201007387 */ /* 0x0003e20000100800 */
[----:B--2---:R-:W-:Y:S01]  /*5530*/  @P4 FADD.FTZ R6, R240, -R7 ;  /* 0x80000007f0064221 */ /* 0x004fe20000010000 */
[----:B------:R-:W-:Y:S02]  /*5540*/  @P0 SHF.L.U32 R7, R177, 0x10, RZ ;  /* 0x00000010b1070819 */ /* 0x000fe400000006ff */
[----:B------:R2:W-:Y:S01]  /*5550*/  STL [R1+0xb0], R0 ;  /* 0x0000b00001007387 */ /* 0x0005e20000100800 */
[----:B0-----:R-:W-:Y:S01]  /*5560*/  MOV R5, R50 ;  /* 0x0000003200057202 */ /* 0x001fe20000000f00 */
        /* <DEDUP_REMOVED lines=16> */
.L_x_9375:
[----:B------:R-:W-:Y:S05]  /*5670*/  BSYNC.RECONVERGENT B2 ;  /* 0x0000000000027941 */ /* 0x000fea0003800200 */
.L_x_9374:
        /* <DEDUP_REMOVED lines=11> */
[----:B0-----:R-:W-:Y:S01]  /*5730*/  MOV R5, R51 ;  /* 0x0000003300057202 */ /* 0x001fe20000000f00 */
        /* <DEDUP_REMOVED lines=17> */
.L_x_9377:
[----:B------:R-:W-:Y:S05]  /*5850*/  BSYNC.RECONVERGENT B2 ;  /* 0x0000000000027941 */ /* 0x000fea0003800200 */
.L_x_9376:
        /* <DEDUP_REMOVED lines=28> */
.L_x_9379:
[----:B------:R-:W-:Y:S05]  /*5a20*/  BSYNC.RECONVERGENT B2 ;  /* 0x0000000000027941 */ /* 0x000fea0003800200 */
.L_x_9378:
        /* <DEDUP_REMOVED lines=29> */
.L_x_9381:
[----:B------:R-:W-:Y:S05]  /*5c00*/  BSYNC.RECONVERGENT B2 ;  /* 0x0000000000027941 */ /* 0x000fea0003800200 */
.L_x_9380:
        /* <DEDUP_REMOVED lines=28> */
.L_x_9383:
[----:B------:R-:W-:Y:S05]  /*5dd0*/  BSYNC.RECONVERGENT B2 ;  /* 0x0000000000027941 */ /* 0x000fea0003800200 */
.L_x_9382:
[----:B------:R-:W-:Y:S05]  /*5de0*/  @!P3 BRA `(.L_x_9338) ;  /* 0x0000000800e8b947 */ /* 0x000fea0003800000 */
[----:B------:R-:W-:Y:S01]  /*5df0*/  ISETP.GE.U32.AND P0, PT, R214, RZ, PT ;  /* 0x000000ffd600720c */ /* 0x000fe20003f06070 */
[----:B------:R-:W-:Y:S01]  /*5e00*/  @P4 FFMA.FTZ R214, R242, R4, R3 ;  /* 0x00000004f2d64223 */ /* 0x000fe20000010003 */
[----:B-----5:R1:W-:Y:S02]  /*5e10*/  STL [R1+0xb0], R0 ;  /* 0x0000b00001007387 */ /* 0x0203e40000100800 */
[----:B------:R-:W-:Y:S01]  /*5e20*/  ISETP.GE.U32.AND.EX P0, PT, R215, 0x1000000, PT, P0 ;  /* 0x01000000d700780c */ /* 0x000fe20003f06100 */
[----:B------:R-:W-:Y:S01]  /*5e30*/  @P4 FADD.FTZ R215, R202, -R214 ;  /* 0x800000d6cad74221 */ /* 0x000fe20000010000 */
[----:B------:R-:W-:-:S03]  /*5e40*/  MOV R214, R47 ;  /* 0x0000002f00d67202 */ /* 0x000fc60000000f00 */
[----:B------:R-:W-:-:S04]  /*5e50*/  @P4 FFMA.FTZ R214, R249, R215, R47 ;  /* 0x000000d7f9d64223 */ /* 0x000fc8000001002f */
[----:B-1----:R-:W-:-:S04]  /*5e60*/  FMUL.FTZ R0, R214, UR13 ;  /* 0x0000000dd6007c20 */ /* 0x002fc80008410000 */
[----:B------:R-:W-:Y:S01]  /*5e70*/  @P0 PRMT R214, R179, 0x7632, R214 ;  /* 0x00007632b3d60816 */ /* 0x000fe200000000d6 */
[----:B------:R-:W-:-:S03]  /*5e80*/  FMUL.FTZ R0, R0, UR12 ;  /* 0x0000000c00007c20 */ /* 0x000fc60008410000 */
[----:B------:R-:W-:Y:S01]  /*5e90*/  @P0 SHF.L.U32 R215, R214, 0x10, RZ ;  /* 0x00000010d6d70819 */ /* 0x000fe200000006ff */
[----:B------:R-:W-:-:S04]  /*5ea0*/  HFMA2 R214, -RZ, RZ, 0, 0 ;  /* 0x00000000ffd67431 */ /* 0x000fc800000001ff */
[----:B------:R-:W-:Y:S01]  /*5eb0*/  @P0 FMUL.FTZ R214, R0, R215 ;  /* 0x000000d700d60220 */ /* 0x000fe20000410000 */
[----:B------:R-:W-:Y:S02]  /*5ec0*/  MOV R215, R0 ;  /* 0x0000000000d77202 */ /* 0x000fe40000000f00 */
[----:B------:R1:W5:Y:S01]  /*5ed0*/  LDL.LU R0, [R1+0xb0] ;  /* 0x0000b00001007983 */ /* 0x0003620000300800 */
[----:B------:R-:W-:Y:S02]  /*5ee0*/  FADD.FTZ R171, R171, R214 ;  /* 0x000000d6abab7221 */ /* 0x000fe40000010000 */
[----:B------:R-:W-:-:S05]  /*5ef0*/  FMUL.FTZ R214, R59, R215 ;  /* 0x000000d73bd67220 */ /* 0x000fca0000410000 */
[----:B------:R-:W-:-:S04]  /*5f00*/  FSEL R214, R214, RZ, P0 ;  /* 0x000000ffd6d67208 */ /* 0x000fc80000000000 */
[----:B------:R-:W-:-:S04]  /*5f10*/  F2FP.BF16.F32.PACK_AB R214, RZ, R214 ;  /* 0x000000d6ffd6723e */ /* 0x000fc800000010ff */
[----:B------:R-:W-:Y:S01]  /*5f20*/  PRMT R183, R183, 0x5410, R214 ;  /* 0x00005410b7b77816 */ /* 0x000fe200000000d6 */
[----:B-1----:R-:W-:Y:S06]  /*5f30*/  BRA `(.L_x_9338) ;  /* 0x0000000800947947 */ /* 0x002fec0003800000 */
.L_x_9369:
[-CC-:B------:R-:W-:Y:S01]  /*5f40*/  @P4 FFMA.FTZ R184, R248, R4.reuse, R3.reuse ;  /* 0x00000004f8b84223 */ /* 0x180fe20000010003 */
[----:B------:R-:W-:Y:S01]  /*5f50*/  @P4 FFMA.FTZ R185, R247, R4, R3 ;  /* 0x00000004f7b94223 */ /* 0x000fe20000010003 */
[----:B------:R-:W-:Y:S01]  /*5f60*/  MOV R191, R49 ;  /* 0x0000003100bf7202 */ /* 0x000fe20000000f00 */
[----:B------:R-:W-:Y:S01]  /*5f70*/  BSSY.RECONVERGENT B2, `(.L_x_9384) ;  /* 0x0000017000027945 */ /* 0x000fe20003800200 */
[----:B------:R-:W-:Y:S01]  /*5f80*/  @P4 FADD.FTZ R184, R205, -R184 ;  /* 0x800000b8cdb84221 */ /* 0x000fe20000010000 */
[----:B------:R-:W-:Y:S01]  /*5f90*/  @P4 FADD.FTZ R185, R240, -R185 ;  /* 0x800000b9f0b94221 */ /* 0x000fe20000010000 */
[----:B------:R-:W-:Y:S02]  /*5fa0*/  MOV R186, R48 ;  /* 0x0000003000ba7202 */ /* 0x000fe40000000f00 */
[C---:B------:R-:W-:Y:S01]  /*5fb0*/  @P4 FFMA.FTZ R191, R249.reuse, R184, R49 ;  /* 0x000000b8f9bf4223 */ /* 0x040fe20000010031 */
[----:B------:R-:W-:Y:S01]  /*5fc0*/  MOV R184, R50 ;  /* 0x0000003200b87202 */ /* 0x000fe20000000f00 */
[----:B------:R-:W-:Y:S01]  /*5fd0*/  @P4 FFMA.FTZ R184, R249, R185, R50 ;  /* 0x000000b9f9b84223 */ /* 0x000fe20000010032 */
[----:B-----5:R-:W-:-:S04]  /*5fe0*/  @P4 FFMA.FTZ R185, R0, R4, R3 ;  /* 0x0000000400b94223 */ /* 0x020fc80000010003 */
[----:B------:R-:W-:-:S04]  /*5ff0*/  @P4 FADD.FTZ R185, R241, -R185 ;  /* 0x800000b9f1b94221 */ /* 0x000fc80000010000 */
[----:B------:R-:W-:-:S05]  /*6000*/  @P4 FFMA.FTZ R186, R249, R185, R48 ;  /* 0x000000b9f9ba4223 */ /* 0x000fca0000010030 */
[----:B------:R1:W-:Y:S01]  /*6010*/  STL [R1+0x4], R186 ;  /* 0x000004ba01007387 */ /* 0x0003e20000100800 */
[----:B------:R-:W-:Y:S05]  /*6020*/  @!P3 BRA `(.L_x_9385) ;  /* 0x00000000002cb947 */ /* 0x000fea0003800000 */
[----:B------:R-:W-:Y:S01]  /*6030*/  LOP3.LUT P0, RZ, R214, 0xff, RZ, 0xc0, !PT ;  /* 0x000000ffd6ff7812 */ /* 0x000fe2000780c0ff */
[----:B------:R-:W-:Y:S01]  /*6040*/  FMUL.FTZ R185, R186, UR13 ;  /* 0x0000000dbab97c20 */ /* 0x000fe20008410000 */
[----:B-1----:R-:W-:-:S03]  /*6050*/  HFMA2 R186, -RZ, RZ, 0, 0 ;  /* 0x00000000ffba7431 */ /* 0x002fc600000001ff */
        /* <DEDUP_REMOVED lines=8> */
.L_x_9385:
[----:B------:R-:W-:Y:S05]  /*60e0*/  BSYNC.RECONVERGENT B2 ;  /* 0x0000000000027941 */ /* 0x000fea0003800200 */
.L_x_9384:
[----:B------:R-:W-:Y:S04]  /*60f0*/  BSSY.RECONVERGENT B2, `(.L_x_9386) ;  /* 0x000000e000027945 */ /* 0x000fe80003800200 */
[----:B------:R-:W-:Y:S05]  /*6100*/  @!P3 BRA `(.L_x_9387) ;  /* 0x000000000030b947 */ /* 0x000fea0003800000 */
[----:B------:R-:W-:Y:S01]  /*6110*/  LOP3.LUT P0, RZ, R214, 0xff00, RZ, 0xc0, !PT ;  /* 0x0000ff00d6ff7812 */ /* 0x000fe2000780c0ff */
[----:B------:R-:W-:Y:S01]  /*6120*/  FMUL.FTZ R185, R191, UR13 ;  /* 0x0000000dbfb97c20 */ /* 0x000fe20008410000 */
[----:B-1----:R-:W-:-:S03]  /*6130*/  MOV R186, RZ ;  /* 0x000000ff00ba7202 */ /* 0x002fc60000000f00 */
        /* <DEDUP_REMOVED lines=9> */
.L_x_9387:
[----:B------:R-:W-:Y:S05]  /*61d0*/  BSYNC.RECONVERGENT B2 ;  /* 0x0000000000027941 */ /* 0x000fea0003800200 */
.L_x_9386:
[----:B------:R-:W-:Y:S04]  /*61e0*/  BSSY.RECONVERGENT B2, `(.L_x_9388) ;  /* 0x000000d000027945 */ /* 0x000fe80003800200 */
        /* <DEDUP_REMOVED lines=12> */
.L_x_9389:
[----:B------:R-:W-:Y:S05]  /*62b0*/  BSYNC.RECONVERGENT B2 ;  /* 0x0000000000027941 */ /* 0x000fea0003800200 */
.L_x_9388:
[----:B-1----:R-:W-:Y:S01]  /*62c0*/  @P4 FFMA.FTZ R186, R246, R4, R3 ;  /* 0x00000004f6ba4223 */ /* 0x002fe20000010003 */
[----:B------:R-:W-:Y:S01]  /*62d0*/  BSSY.RECONVERGENT B2, `(.L_x_9390) ;  /* 0x0000011000027945 */ /* 0x000fe20003800200 */
[----:B------:R-:W-:Y:S02]  /*62e0*/  MOV R185, R51 ;  /* 0x0000003300b97202 */ /* 0x000fe40000000f00 */
[----:B------:R-:W-:-:S04]  /*62f0*/  @P4 FADD.FTZ R186, R204, -R186 ;  /* 0x800000baccba4221 */ /* 0x000fc80000010000 */
[----:B------:R-:W-:Y:S01]  /*6300*/  @P4 FFMA.FTZ R185, R249, R186, R51 ;  /* 0x000000baf9b94223 */ /* 0x000fe20000010033 */
[----:B------:R-:W-:Y:S06]  /*6310*/  @!P3 BRA `(.L_x_9391) ;  /* 0x000000000030b947 */ /* 0x000fec0003800000 */
[----:B------:R-:W-:Y:S01]  /*6320*/  LOP3.LUT P0, RZ, R214, 0xff000000, RZ, 0xc0, !PT ;  /* 0xff000000d6ff7812 */ /* 0x000fe2000780c0ff */
[----:B------:R-:W-:-:S04]  /*6330*/  FMUL.FTZ R186, R185, UR13 ;  /* 0x0000000db9ba7c20 */ /* 0x000fc80008410000 */
[----:B------:R-:W-:-:S08]  /*6340*/  FMUL.FTZ R186, R186, UR12 ;  /* 0x0000000cbaba7c20 */ /* 0x000fd00008410000 */
[----:B------:R-:W-:-:S04]  /*6350*/  @P0 PRMT R187, R177, 0x7632, R187 ;  /* 0x00007632b1bb0816 */ /* 0x000fc800000000bb */
[----:B------:R-:W-:Y:S01]  /*6360*/  @P0 SHF.L.U32 R188, R187, 0x10, RZ ;  /* 0x00000010bbbc0819 */ /* 0x000fe200000006ff */
[----:B------:R-:W-:-:S04]  /*6370*/  HFMA2 R187, -RZ, RZ, 0, 0 ;  /* 0x00000000ffbb7431 */ /* 0x000fc800000001ff */
[-C--:B------:R-:W-:Y:S01]  /*6380*/  @P0 FMUL.FTZ R187, R188, R186.reuse ;  /* 0x000000babcbb0220 */ /* 0x080fe20000410000 */
[----:B------:R-:W-:-:S03]  /*6390*/  FMUL.FTZ R186, R55, R186 ;  /* 0x000000ba37ba7220 */ /* 0x000fc60000410000 */
[----:B------:R-:W-:Y:S02]  /*63a0*/  FADD.FTZ R175, R175, R187 ;  /* 0x000000bbafaf7221 */ /* 0x000fe40000010000 */
[----:B------:R-:W-:-:S04]  /*63b0*/  FSEL R186, R186, RZ, P0 ;  /* 0x000000ffbaba7208 */ /* 0x000fc80000000000 */
[----:B------:R-:W-:-:S04]  /*63c0*/  F2FP.BF16.F32.PACK_AB R186, RZ, R186 ;  /* 0x000000baffba723e */ /* 0x000fc800000010ff */
[----:B------:R-:W-:-:S07]  /*63d0*/  PRMT R181, R181, 0x5410, R186 ;  /* 0x00005410b5b57816 */ /* 0x000fce00000000ba */
.L_x_9391:
[----:B------:R-:W-:Y:S05]  /*63e0*/  BSYNC.RECONVERGENT B2 ;  /* 0x0000000000027941 */ /* 0x000fea0003800200 */
.L_x_9390:
        /* <DEDUP_REMOVED lines=17> */
.L_x_9393:
[----:B------:R-:W-:Y:S05]  /*6500*/  BSYNC.RECONVERGENT B2 ;  /* 0x0000000000027941 */ /* 0x000fea0003800200 */
.L_x_9392:
[----:B------:R-:W-:Y:S01]  /*6510*/  @P4 FFMA.FTZ R187, R244, R4, R3 ;  /* 0x00000004f4bb4223 */ /* 0x000fe20000010003 */
[----:B------:R-:W-:Y:S03]  /*6520*/  BSSY.RECONVERGENT B2, `(.L_x_9394) ;  /* 0x0000011000027945 */ /* 0x000fe60003800200 */
        /* <DEDUP_REMOVED lines=16> */
.L_x_9395:
[----:B------:R-:W-:Y:S05]  /*6630*/  BSYNC.RECONVERGENT B2 ;  /* 0x0000000000027941 */ /* 0x000fea0003800200 */
.L_x_9394:
        /* <DEDUP_REMOVED lines=8> */
[----:B------:R1:W-:Y:S01]  /*66c0*/  STL [R1+0xb0], R0 ;  /* 0x0000b00001007387 */ /* 0x0003e20000100800 */
[----:B------:R-:W-:Y:S02]  /*66d0*/  HFMA2 R190, -RZ, RZ, 0, 0 ;  /* 0x00000000ffbe7431 */ /* 0x000fe400000001ff */
[----:B------:R-:W-:-:S08]  /*66e0*/  FMUL.FTZ R189, R189, UR12 ;  /* 0x0000000cbdbd7c20 */ /* 0x000fd00008410000 */
[----:B-1----:R-:W-:-:S05]  /*66f0*/  @P0 SHF.L.U32 R0, R179, 0x10, RZ ;  /* 0x00000010b3000819 */ /* 0x002fca00000006ff */
[-C--:B------:R-:W-:Y:S02]  /*6700*/  @P0 FMUL.FTZ R190, R0, R189.reuse ;  /* 0x000000bd00be0220 */ /* 0x080fe40000410000 */
[----:B------:R1:W5:Y:S01]  /*6710*/  LDL.LU R0, [R1+0xb0] ;  /* 0x0000b00001007983 */ /* 0x0003620000300800 */
[----:B------:R-:W-:Y:S01]  /*6720*/  FMUL.FTZ R189, R58, R189 ;  /* 0x000000bd3abd7220 */ /* 0x000fe20000410000 */
[----:B------:R-:W-:-:S04]  /*6730*/  FADD.FTZ R170, R170, R190 ;  /* 0x000000beaaaa7221 */ /* 0x000fc80000010000 */
[----:B------:R-:W-:-:S04]  /*6740*/  FSEL R189, R189, RZ, P0 ;  /* 0x000000ffbdbd7208 */ /* 0x000fc80000000000 */
[----:B------:R-:W-:-:S04]  /*6750*/  F2FP.BF16.F32.PACK_AB R189, RZ, R189 ;  /* 0x000000bdffbd723e */ /* 0x000fc800000010ff */
[----:B-1----:R-:W-:-:S07]  /*6760*/  PRMT R183, R189, 0x7610, R183 ;  /* 0x00007610bdb77816 */ /* 0x002fce00000000b7 */
.L_x_9397:
[----:B------:R-:W-:Y:S05]  /*6770*/  BSYNC.RECONVERGENT B2 ;  /* 0x0000000000027941 */ /* 0x000fea0003800200 */
.L_x_9396:
[----:B------:R-:W-:Y:S01]  /*6780*/  @P4 FFMA.FTZ R189, R242, R4, R3 ;  /* 0x00000004f2bd4223 */ /* 0x000fe20000010003 */
[----:B-----5:R1:W-:Y:S01]  /*6790*/  STL [R1+0xb0], R0 ;  /* 0x0000b00001007387 */ /* 0x0203e20000100800 */
[----:B------:R-:W-:Y:S02]  /*67a0*/  MOV R190, R188 ;  /* 0x000000bc00be7202 */ /* 0x000fe40000000f00 */
[----:B------:R-:W-:Y:S01]  /*67b0*/  @P4 FADD.FTZ R189, R202, -R189 ;  /* 0x800000bdcabd4221 */ /* 0x000fe20000010000 */
[----:B------:R-:W-:Y:S02]  /*67c0*/  MOV R188, R186 ;  /* 0x000000ba00bc7202 */ /* 0x000fe40000000f00 */
[----:B------:R-:W-:Y:S02]  /*67d0*/  MOV R186, R184 ;  /* 0x000000b800ba7202 */ /* 0x000fe40000000f00 */
[----:B-1----:R-:W-:Y:S01]  /*67e0*/  MOV R0, R47 ;  /* 0x0000002f00007202 */ /* 0x002fe20000000f00 */
[----:B------:R-:W-:Y:S01]  /*67f0*/  @P4 FFMA.FTZ R0, R249, R189, R47 ;  /* 0x000000bdf9004223 */ /* 0x000fe2000001002f */
[----:B------:R-:W-:-:S02]  /*6800*/  MOV R189, R187 ;  /* 0x000000bb00bd7202 */ /* 0x000fc40000000f00 */
[----:B------:R-:W-:Y:S02]  /*6810*/  MOV R187, R185 ;  /* 0x000000b900bb7202 */ /* 0x000fe40000000f00 */
[----:B------:R1:W-:Y:S01]  /*6820*/  STL [R1+0x10], R0 ;  /* 0x0000100001007387 */ /* 0x0003e20000100800 */
[----:B------:R-:W-:Y:S02]  /*6830*/  MOV R185, R191 ;  /* 0x000000bf00b97202 */ /* 0x000fe40000000f00 */
[----:B------:R-:W-:Y:S01]  /*6840*/  MOV R191, R0 ;  /* 0x0000000000bf7202 */ /* 0x000fe20000000f00 */
[----:B------:R2:W5:Y:S04]  /*6850*/  LDL.LU R184, [R1+0x4] ;  /* 0x0000040001b87983 */ /* 0x0005680000300800 */
[----:B-1----:R2:W5:Y:S01]  /*6860*/  LDL.LU R0, [R1+0xb0] ;  /* 0x0000b00001007983 */ /* 0x0025620000300800 */
[----:B------:R-:W-:Y:S05]  /*6870*/  @!P3 BRA `(.L_x_9338) ;  /* 0x000000000044b947 */ /* 0x000fea0003800000 */
[----:B-----5:R1:W-:Y:S04]  /*6880*/  STL [R1+0xb0], R0 ;  /* 0x0000b00001007387 */ /* 0x0203e80000100800 */
[----:B-1----:R-:W3:Y:S01]  /*6890*/  LDL.LU R0, [R1+0x10] ;  /* 0x0000100001007983 */ /* 0x002ee20000300800 */
[----:B------:R-:W-:-:S04]  /*68a0*/  ISETP.GE.U32.AND P0, PT, R214, RZ, PT ;  /* 0x000000ffd600720c */ /* 0x000fc80003f06070 */
[----:B------:R-:W-:-:S13]  /*68b0*/  ISETP.GE.U32.AND.EX P0, PT, R215, 0x1000000, PT, P0 ;  /* 0x01000000d700780c */ /* 0x000fda0003f06100 */
[----:B------:R-:W-:Y:S01]  /*68c0*/  @P0 PRMT R214, R179, 0x7632, R214 ;  /* 0x00007632b3d60816 */ /* 0x000fe200000000d6 */
[----:B---3--:R-:W-:-:S04]  /*68d0*/  FMUL.FTZ R215, R0, UR13 ;  /* 0x0000000d00d77c20 */ /* 0x008fc80008410000 */
[----:B------:R-:W-:Y:S01]  /*68e0*/  FMUL.FTZ R0, R215, UR12 ;  /* 0x0000000cd7007c20 */ /* 0x000fe20008410000 */
        /* <DEDUP_REMOVED lines=9> */
[----:B-1----:R-:W-:-:S07]  /*6980*/  PRMT R183, R183, 0x5410, R214 ;  /* 0x00005410b7b77816 */ /* 0x002fce00000000d6 */
.L_x_9338:
[----:B------:R-:W-:Y:S05]  /*6990*/  BSYNC.RECONVERGENT B1 ;  /* 0x0000000000017941 */ /* 0x000fea0003800200 */
.L_x_9307:
[----:B------:R-:W2:Y:S01]  /*69a0*/  LDL.LU R214, [R1] ;  /* 0x0000000001d67983 */ /* 0x000ea20000300800 */
[----:B-----5:R-:W-:-:S03]  /*69b0*/  ISETP.NE.U32.AND P0, PT, R2, RZ, PT ;  /* 0x000000ff0200720c */ /* 0x020fc60003f05070 */
[----:B------:R-:W3:Y:S01]  /*69c0*/  LDL.LU R2, [R1+0xc] ;  /* 0x00000c0001027983 */ /* 0x000ee20000300800 */
[----:B--2---:R-:W-:-:S13]  /*69d0*/  ISETP.NE.AND.EX P0, PT, R214, RZ, PT, P0 ;  /* 0x000000ffd600720c */ /* 0x004fda0003f05300 */
[----:B------:R-:W2:Y:S02]  /*69e0*/  @P0 LDC.64 R214, c[0x0][0x478] ;  /* 0x00011e00ffd60b82 */ /* 0x000ea40000000a00 */
[----:B--2---:R-:W-:-:S05]  /*69f0*/  @P0 IMAD.WIDE.U32 R214, R5, 0x20, R214 ;  /* 0x0000002005d60825 */ /* 0x004fca00078e00d6 */
[----:B------:R-:W-:Y:S04]  /*6a00*/  @P0 STG.E.128 desc[UR6][R214.64], R184 ;  /* 0x000000b8d6000986 */ /* 0x000fe8000c101d06 */
[----:B------:R2:W-:Y:S02]  /*6a10*/  @P0 STG.E.128 desc[UR6][R214.64+0x10], R188 ;  /* 0x000010bcd6000986 */ /* 0x0005e4000c101d06 */
[----:B--2---:R-:W2:Y:S02]  /*6a20*/  @P3 LDC.64 R214, c[0x0][0x468] ;  /* 0x00011a00ffd63b82 */ /* 0x004ea40000000a00 */
[----:B--2---:R-:W-:-:S05]  /*6a30*/  @P3 IMAD.WIDE.U32 R214, R252, 0x10, R214 ;  /* 0x00000010fcd63825 */ /* 0x004fca00078e00d6 */
[----:B------:R2:W-:Y:S04]  /*6a40*/  @P3 STG.E.128 desc[UR6][R214.64], R180 ;  /* 0x000000b4d6003986 */ /* 0x0005e8000c101d06 */
[----:B--2---:R-:W2:Y:S01]  /*6a50*/  LDL.LU R215, [R1+0x8] ;  /* 0x0000080001d77983 */ /* 0x004ea20000300800 */
[----:B------:R-:W-:Y:S01]  /*6a60*/  BSSY.RECONVERGENT B1, `(.L_x_9398) ;  /* 0x0000008000017945 */ /* 0x000fe20003800200 */
[----:B--2---:R-:W-:-:S04]  /*6a70*/  ISETP.NE.U32.AND P1, PT, R215, RZ, PT ;  /* 0x000000ffd700720c */ /* 0x004fc80003f25070 */
[----:B---3--:R-:W-:Y:S01]  /*6a80*/  ISETP.NE.AND.EX P1, PT, R2, RZ, PT, P1 ;  /* 0x000000ff0200720c */ /* 0x008fe20003f25310 */
[----:B------:R-:W-:-:S12]  /*6a90*/  @!P3 BRA `(.L_x_9399) ;  /* 0x000000000010b947 */ /* 0x000fd80003800000 */
[----:B------:R-:W2:Y:S01]  /*6aa0*/  LDC.64 R176, c[0x0][0x390] ;  /* 0x0000e400ffb07b82 */ /* 0x000ea20000000a00 */
[----:B------:R-:W-:-:S05]  /*6ab0*/  IADD3 R2, PT, PT, R252, 0x20, RZ ;  /* 0x00000020fc027810 */ /* 0x000fca0007ffe0ff */
[----:B--2---:R-:W-:-:S06]  /*6ac0*/  IMAD.WIDE.U32 R176, R2, 0x10, R176 ;  /* 0x0000001002b07825 */ /* 0x004fcc00078e00b0 */
[----:B------:R-:W5:Y:S02]  /*6ad0*/  LDG.E.128 R176, desc[UR6][R176.64] ;  /* 0x00000006b0b07981 */ /* 0x000f64000c1e1d00 */
.L_x_9399:
[----:B------:R-:W-:Y:S05]  /*6ae0*/  BSYNC.RECONVERGENT B1 ;  /* 0x0000000000017941 */ /* 0x000fea0003800200 */
.L_x_9398:
[----:B------:R-:W-:Y:S04]  /*6af0*/  BSSY.RECONVERGENT B1, `(.L_x_9400) ;  /* 0x0000318000017945 */ /* 0x000fe80003800200 */
[----:B------:R-:W-:Y:S05]  /*6b00*/  @!P1 BRA `(.L_x_9401) ;  /* 0x0000001000a89947 */ /* 0x000fea0003800000 */
[----:B------:R-:W-:Y:S05]  /*6b10*/  @!P0 BRA `(.L_x_9402) ;  /* 0x0000000800548947 */ /* 0x000fea0003800000 */
        /* <DEDUP_REMOVED lines=25> */
.L_x_9404:
[----:B------:R-:W-:Y:S05]  /*6cb0*/  BSYNC.RECONVERGENT B2 ;  /* 0x0000000000027941 */ /* 0x000fea0003800200 */
.L_x_9403:
[----:B------:R-:W-:Y:S04]  /*6cc0*/  BSSY.RECONVERGENT B2, `(.L_x_9405) ;  /* 0x000000e000027945 */ /* 0x000fe80003800200 */
[----:B------:R-:W-:Y:S05]  /*6cd0*/  @!P3 BRA `(.L_x_9406) ;  /* 0x000000000030b947 */ /* 0x000fea0003800000 */
[----:B------:R-:W-:Y:S01]  /*6ce0*/  LOP3.LUT P2, RZ, R212, 0xff00, RZ, 0xc0, !PT ;  /* 0x0000ff00d4ff7812 */ /* 0x000fe2000784c0ff */
[----:B------:R-:W-:Y:S01]  /*6cf0*/  FMUL.FTZ R2, R185, UR13 ;  /* 0x0000000db9027c20 */ /* 0x000fe20008410000 */
[----:B------:R-:W-:-:S03]  /*6d00*/  MOV R188, RZ ;  /* 0x000000ff00bc7202 */ /* 0x000fc60000000f00 */
        /* <DEDUP_REMOVED lines=9> */
.L_x_9406:
[----:B------:R-:W-:Y:S05]  /*6da0*/  BSYNC.RECONVERGENT B2 ;  /* 0x0000000000027941 */ /* 0x000fea0003800200 */
.L_x_9405:
[----:B------:R-:W-:Y:S04]  /*6db0*/  BSSY.RECONVERGENT B2, `(.L_x_9407) ;  /* 0x000000d000027945 */ /* 0x000fe80003800200 */
[----:B------:R-:W-:Y:S05]  /*6dc0*/  @!P3 BRA `(.L_x_9408) ;  /* 0x00000000002cb947 */ /* 0x000fea0003800000 */
        /* <DEDUP_REMOVED lines=11> */
.L_x_9408:
[----:B------:R-:W-:Y:S05]  /*6e80*/  BSYNC.RECONVERGENT B2 ;  /* 0x0000000000027941 */ /* 0x000fea0003800200 */
.L_x_9407:
        /* <DEDUP_REMOVED lines=18> */
.L_x_9410:
[----:B------:R-:W-:Y:S05]  /*6fb0*/  BSYNC.RECONVERGENT B2 ;  /* 0x0000000000027941 */ /* 0x000fea0003800200 */
.L_x_9409:
        /* <DEDUP_REMOVED lines=17> */
.L_x_9412:
[----:B------:R-:W-:Y:S05]  /*70d0*/  BSYNC.RECONVERGENT B2 ;  /* 0x0000000000027941 */ /* 0x000fea0003800200 */
.L_x_9411:
        /* <DEDUP_REMOVED lines=18> */
.L_x_9414:
[----:B------:R-:W-:Y:S05]  /*7200*/  BSYNC.RECONVERGENT B2 ;  /* 0x0000000000027941 */ /* 0x000fea0003800200 */
.L_x_9413:
        /* <DEDUP_REMOVED lines=17> */
.L_x_9416:
[----:B------:R-:W-:Y:S05]  /*7320*/  BSYNC.RECONVERGENT B2 ;  /* 0x0000000000027941 */ /* 0x000fea0003800200 */
.L_x_9415:
[----:B------:R-:W-:-:S04]  /*7330*/  @P4 FFMA.FTZ R2, R230, R4, R3 ;  /* 0x00000004e6024223 */ /* 0x000fc80000010003 */
[----:B------:R-:W-:Y:S01]  /*7340*/  @P4 FADD.FTZ R191, R16, -R2 ;  /* 0x8000000210bf4221 */ /* 0x000fe20000010000 */
[----:B------:R-:W-:-:S03]  /*7350*/  MOV R2, R39 ;  /* 0x0000002700027202 */ /* 0x000fc60000000f00 */
[----:B------:R-:W-:-:S05]  /*7360*/  @P4 FFMA.FTZ R2, R249, R191, R39 ;  /* 0x000000bff9024223 */ /* 0x000fca0000010027 */
[----:B------:R-:W-:Y:S01]  /*7370*/  MOV R191, R2 ;  /* 0x0000000200bf7202 */ /* 0x000fe20000000f00 */
[----:B------:R-:W-:Y:S06]  /*7380*/  @!P3 BRA `(.L_x_9417) ;  /* 0x000000280038b947 */ /* 0x000fec0003800000 */
[----:B------:R-:W-:Y:S01]  /*7390*/  ISETP.GE.U32.AND P2, PT, R212, RZ, PT ;  /* 0x000000ffd400720c */ /* 0x000fe20003f46070 */
[----:B------:R-:W-:-:S03]  /*73a0*/  FMUL.FTZ R2, R2, UR13 ;  /* 0x0000000d02027c20 */ /* 0x000fc60008410000 */
[----:B------:R-:W-:Y:S01]  /*73b0*/  ISETP.GE.U32.AND.EX P2, PT, R213, 0x1000000, PT, P2 ;  /* 0x01000000d500780c */ /* 0x000fe20003f46120 */
[----:B------:R-:W-:Y:S02]  /*73c0*/  HFMA2 R213, -RZ, RZ, 0, 0 ;  /* 0x00000000ffd57431 */ /* 0x000fe400000001ff */
        /* <DEDUP_REMOVED lines=10> */
.L_x_9402:
[----:B------:R-:W-:Y:S04]  /*7470*/  BSSY.RECONVERGENT B2, `(.L_x_9418) ;  /* 0x0000011000027945 */ /* 0x000fe80003800200 */
[----:B------:R-:W-:Y:S05]  /*7480*/  @!P3 BRA `(.L_x_9419) ;  /* 0x00000000003cb947 */ /* 0x000fea0003800000 */
[----:B------:R-:W-:Y:S01]  /*7490*/  @P4 FFMA.FTZ R2, R237, R4, R3 ;  /* 0x00000004ed024223 */ /* 0x000fe20000010003 */
        /* <DEDUP_REMOVED lines=8> */
[-C--:B------:R-:W-:Y:S01]  /*7520*/  @P2 FMUL.FTZ R214, R215, R2.reuse ;  /* 0x00000002d7d62220 */ /* 0x080fe20000410000 */
[----:B------:R-:W-:-:S03]  /*7530*/  FMUL.FTZ R2, R60, R2 ;  /* 0x000000023c027220 */ /* 0x000fc60000410000 */
[----:B------:R-:W-:Y:S02]  /*7540*/  FADD.FTZ R164, R164, R214 ;  /* 0x000000d6a4a47221 */ /* 0x000fe40000010000 */
[----:B------:R-:W-:-:S04]  /*7550*/  FSEL R2, R2, RZ, P2 ;  /* 0x000000ff02027208 */ /* 0x000fc80001000000 */
[----:B------:R-:W-:-:S04]  /*7560*/  F2FP.BF16.F32.PACK_AB R2, RZ, R2 ;  /* 0x00000002ff02723e */ /* 0x000fc800000010ff */
[----:B------:R-:W-:-:S07]  /*7570*/  PRMT R180, R2, 0x7610, R180 ;  /* 0x0000761002b47816 */ /* 0x000fce00000000b4 */
.L_x_9419:
[----:B------:R-:W-:Y:S05]  /*7580*/  BSYNC.RECONVERGENT B2 ;  /* 0x0000000000027941 */ /* 0x000fea0003800200 */
.L_x_9418:
[----:B------:R-:W-:Y:S04]  /*7590*/  BSSY.RECONVERGENT B2, `(.L_x_9420) ;  /* 0x0000012000027945 */ /* 0x000fe80003800200 */
[----:B------:R-:W-:Y:S05]  /*75a0*/  @!P3 BRA `(.L_x_9421) ;  /* 0x000000000040b947 */ /* 0x000fea0003800000 */
[----:B------:R-:W-:Y:S01]  /*75b0*/  LOP3.LUT P2, RZ, R212, 0xff00, RZ, 0xc0, !PT ;  /* 0x0000ff00d4ff7812 */ /* 0x000fe2000784c0ff */
[----:B------:R-:W-:Y:S01]  /*75c0*/  @P4 FFMA.FTZ R2, R236, R4, R3 ;  /* 0x00000004ec024223 */ /* 0x000fe20000010003 */
[----:B------:R-:W-:Y:S01]  /*75d0*/  MOV R214, R41 ;  /* 0x0000002900d67202 */ /* 0x000fe20000000f00 */
[----:B------:R-:W-:Y:S02]  /*75e0*/  HFMA2 R215, -RZ, RZ, 0, 0 ;  /* 0x00000000ffd77431 */ /* 0x000fe400000001ff */
[----:B------:R-:W-:-:S04]  /*75f0*/  @P4 FADD.FTZ R2, R192, -R2 ;  /* 0x80000002c0024221 */ /* 0x000fc80000010000 */
[----:B------:R-:W-:-:S04]  /*7600*/  @P4 FFMA.FTZ R214, R249, R2, R41 ;  /* 0x00000002f9d64223 */ /* 0x000fc80000010029 */
        /* <DEDUP_REMOVED lines=10> */
.L_x_9421:
[----:B------:R-:W-:Y:S05]  /*76b0*/  BSYNC.RECONVERGENT B2 ;  /* 0x0000000000027941 */ /* 0x000fea0003800200 */
.L_x_9420:
        /* <DEDUP_REMOVED lines=17> */
.L_x_9423:
[----:B------:R-:W-:Y:S05]  /*77d0*/  BSYNC.RECONVERGENT B2 ;  /* 0x0000000000027941 */ /* 0x000fea0003800200 */
.L_x_9422:
        /* <DEDUP_REMOVED lines=18> */
.L_x_9425:
[----:B------:R-:W-:Y:S05]  /*7900*/  BSYNC.RECONVERGENT B2 ;  /* 0x0000000000027941 */ /* 0x000fea0003800200 */
.L_x_9424:
        /* <DEDUP_REMOVED lines=17> */
.L_x_9427:
[----:B------:R-:W-:Y:S05]  /*7a20*/  BSYNC.RECONVERGENT B2 ;  /* 0x0000000000027941 */ /* 0x000fea0003800200 */
.L_x_9426:
        /* <DEDUP_REMOVED lines=18> */
.L_x_9429:
[----:B------:R-:W-:Y:S05]  /*7b50*/  BSYNC.RECONVERGENT B2 ;  /* 0x0000000000027941 */ /* 0x000fea0003800200 */
.L_x_9428:
        /* <DEDUP_REMOVED lines=17> */
.L_x_9431:
[----:B------:R-:W-:Y:S05]  /*7c70*/  BSYNC.RECONVERGENT B2 ;  /* 0x0000000000027941 */ /* 0x000fea0003800200 */
.L_x_9430:
[----:B------:R-:W-:Y:S05]  /*7c80*/  @!P3 BRA `(.L_x_9417) ;  /* 0x0000001c00f8b947 */ /* 0x000fea0003800000 */
[----:B------:R-:W-:Y:S01]  /*7c90*/  ISETP.GE.U32.AND P2, PT, R212, RZ, PT ;  /* 0x000000ffd400720c */ /* 0x000fe20003f46070 */
[----:B------:R-:W-:Y:S01]  /*7ca0*/  @P4 FFMA.FTZ R2, R230, R4, R3 ;  /* 0x00000004e6024223 */ /* 0x000fe20000010003 */
[----:B------:R-:W-:Y:S02]  /*7cb0*/  MOV R212, R39 ;  /* 0x0000002700d47202 */ /* 0x000fe40000000f00 */
[----:B------:R-:W-:Y:S01]  /*7cc0*/  ISETP.GE.U32.AND.EX P2, PT, R213, 0x1000000, PT, P2 ;  /* 0x01000000d500780c */ /* 0x000fe20003f46120 */
[----:B------:R-:W-:Y:S01]  /*7cd0*/  @P4 FADD.FTZ R2, R16, -R2 ;  /* 0x8000000210024221 */ /* 0x000fe20000010000 */
[----:B------:R-:W-:-:S03]  /*7ce0*/  HFMA2 R213, -RZ, RZ, 0, 0 ;  /* 0x00000000ffd57431 */ /* 0x000fc600000001ff */
[----:B------:R-:W-:-:S04]  /*7cf0*/  @P4 FFMA.FTZ R212, R249, R2, R39 ;  /* 0x00000002f9d44223 */ /* 0x000fc80000010027 */
[----:B------:R-:W-:-:S04]  /*7d00*/  FMUL.FTZ R212, R212, UR13 ;  /* 0x0000000dd4d47c20 */ /* 0x000fc80008410000 */
[----:B-----5:R-:W-:Y:S01]  /*7d10*/  @P2 PRMT R2, R179, 0x7632, R2 ;  /* 0x00007632b3022816 */ /* 0x020fe20000000002 */
[----:B------:R-:W-:-:S03]  /*7d20*/  FMUL.FTZ R212, R212, UR12 ;  /* 0x0000000cd4d47c20 */ /* 0x000fc60008410000 */
        /* <DEDUP_REMOVED lines=8> */
.L_x_9401:
[----:B------:R-:W-:Y:S05]  /*7db0*/  @!P0 BRA `(.L_x_9432) ;  /* 0x0000001000008947 */ /* 0x000fea0003800000 */
        /* <DEDUP_REMOVED lines=15> */
.L_x_9436:
[----:B------:R-:W-:Y:S05]  /*7eb0*/  BSYNC.RECONVERGENT B3 ;  /* 0x0000000000037941 */ /* 0x000fea0003800200 */
.L_x_9435:
        /* <DEDUP_REMOVED lines=12> */
.L_x_9434:
[----:B------:R-:W-:Y:S05]  /*7f80*/  BSYNC.RECONVERGENT B2 ;  /* 0x0000000000027941 */ /* 0x000fea0003800200 */
.L_x_9433:
        /* <DEDUP_REMOVED lines=16> */
.L_x_9440:
[----:B------:R-:W-:Y:S05]  /*8090*/  BSYNC.RECONVERGENT B3 ;  /* 0x0000000000037941 */ /* 0x000fea0003800200 */
.L_x_9439:
        /* <DEDUP_REMOVED lines=12> */
.L_x_9438:
[----:B------:R-:W-:Y:S05]  /*8160*/  BSYNC.RECONVERGENT B2 ;  /* 0x0000000000027941 */ /* 0x000fea0003800200 */
.L_x_9437:
        /* <DEDUP_REMOVED lines=15> */
.L_x_9444:
[----:B------:R-:W-:Y:S05]  /*8260*/  BSYNC.RECONVERGENT B3 ;  /* 0x0000000000037941 */ /* 0x000fea0003800200 */
.L_x_9443:
        /* <DEDUP_REMOVED lines=12> */
.L_x_9442:
[----:B------:R-:W-:Y:S05]  /*8330*/  BSYNC.RECONVERGENT B2 ;  /* 0x0000000000027941 */ /* 0x000fea0003800200 */
.L_x_9441:
        /* <DEDUP_REMOVED lines=16> */
.L_x_9448:
[----:B------:R-:W-:Y:S05]  /*8440*/  BSYNC.RECONVERGENT B3 ;  /* 0x0000000000037941 */ /* 0x000fea0003800200 */
.L_x_9447:
        /* <DEDUP_REMOVED lines=12> */
.L_x_9446:
[----:B------:R-:W-:Y:S05]  /*8510*/  BSYNC.RECONVERGENT B2 ;  /* 0x0000000000027941 */ /* 0x000fea0003800200 */
.L_x_9445:
        /* <DEDUP_REMOVED lines=15> */
.L_x_9452:
[----:B------:R-:W-:Y:S05]  /*8610*/  BSYNC.RECONVERGENT B3 ;  /* 0x0000000000037941 */ /* 0x000fea0003800200 */
.L_x_9451:
        /* <DEDUP_REMOVED lines=12> */
.L_x_9450:
[----:B------:R-:W-:Y:S05]  /*86e0*/  BSYNC.RECONVERGENT B2 ;  /* 0x0000000000027941 */ /* 0x000fea0003800200 */
.L_x_9449:
        /* <DEDUP_REMOVED lines=16> */
.L_x_9456:
[----:B------:R-:W-:Y:S05]  /*87f0*/  BSYNC.RECONVERGENT B3 ;  /* 0x0000000000037941 */ /* 0x000fea0003800200 */
.L_x_9455:
        /* <DEDUP_REMOVED lines=12> */
.L_x_9454:
[----:B------:R-:W-:Y:S05]  /*88c0*/  BSYNC.RECONVERGENT B2 ;  /* 0x0000000000027941 */ /* 0x000fea0003800200 */
.L_x_9453:
        /* <DEDUP_REMOVED lines=15> */
.L_x_9460:
[----:B------:R-:W-:Y:S05]  /*89c0*/  BSYNC.RECONVERGENT B3 ;  /* 0x0000000000037941 */ /* 0x000fea0003800200 */
.L_x_9459:
        /* <DEDUP_REMOVED lines=12> */
.L_x_9458:
[----:B------:R-:W-:Y:S05]  /*8a90*/  BSYNC.RECONVERGENT B2 ;  /* 0x0000000000027941 */ /* 0x000fea0003800200 */
.L_x_9457:
[-CC-:B------:R-:W-:Y:S01]  /*8aa0*/  FFMA.FTZ R184, R231, R4.reuse, R3.reuse ;  /* 0x00000004e7b87223 */ /* 0x180fe20000010003 */
[-CC-:B------:R-:W-:Y:S01]  /*8ab0*/  FFMA.FTZ R2, R232, R4.reuse, R3.reuse ;  /* 0x00000004e8027223 */ /* 0x180fe20000010003 */
[-CC-:B------:R-:W-:Y:S01]  /*8ac0*/  FFMA.FTZ R186, R230, R4.reuse, R3.reuse ;  /* 0x00000004e6ba7223 */ /* 0x180fe20000010003 */
[-CC-:B------:R-:W-:Y:S01]  /*8ad0*/  FFMA.FTZ R187, R234, R4.reuse, R3.reuse ;  /* 0x00000004eabb7223 */ /* 0x180fe20000010003 */
[----:B------:R-:W-:Y:S01]  /*8ae0*/  FADD.FTZ R190, R198, -R184 ;  /* 0x800000b8c6be7221 */ /* 0x000fe20000010000 */
[----:B------:R-:W-:Y:S01]  /*8af0*/  FADD.FTZ R189, R18, -R2 ;  /* 0x8000000212bd7221 */ /* 0x000fe20000010000 */
[-CC-:B------:R-:W-:Y:S01]  /*8b00*/  FFMA.FTZ R184, R233, R4.reuse, R3.reuse ;  /* 0x00000004e9b87223 */ /* 0x180fe20000010003 */
[-CC-:B------:R-:W-:Y:S01]  /*8b10*/  FFMA.FTZ R2, R235, R4.reuse, R3.reuse ;  /* 0x00000004eb027223 */ /* 0x180fe20000010003 */
[-CC-:B------:R-:W-:Y:S01]  /*8b20*/  FFMA.FTZ R185, R236, R4.reuse, R3.reuse ;  /* 0x00000004ecb97223 */ /* 0x180fe20000010003 */
        /* <DEDUP_REMOVED lines=33> */
[-C--:B------:R-:W-:Y:S01]  /*8d40*/  @P2 FMUL.FTZ R213, R212, R186.reuse ;  /* 0x000000bad4d52220 */ /* 0x080fe20000410000 */
[----:B------:R-:W-:-:S03]  /*8d50*/  FMUL.FTZ R186, R67, R186 ;  /* 0x000000ba43ba7220 */ /* 0x000fc60000410000 */
[----:B------:R-:W-:Y:S02]  /*8d60*/  FADD.FTZ R163, R163, R213 ;  /* 0x000000d5a3a37221 */ /* 0x000fe40000010000 */
[----:B------:R-:W-:-:S04]  /*8d70*/  FSEL R186, R186, RZ, P2 ;  /* 0x000000ffbaba7208 */ /* 0x000fc80001000000 */
[----:B------:R-:W-:-:S04]  /*8d80*/  F2FP.BF16.F32.PACK_AB R186, RZ, R186 ;  /* 0x000000baffba723e */ /* 0x000fc800000010ff */
[----:B------:R-:W-:Y:S02]  /*8d90*/  PRMT R183, R183, 0x5410, R186 ;  /* 0x00005410b7b77816 */ /* 0x000fe400000000ba */
[----:B------:R-:W-:Y:S01]  /*8da0*/  MOV R186, R2 ;  /* 0x0000000200ba7202 */ /* 0x000fe20000000f00 */
[----:B------:R-:W-:Y:S06]  /*8db0*/  BRA `(.L_x_9417) ;  /* 0x0000000c00ac7947 */ /* 0x000fec0003800000 */
.L_x_9432:
        /* <DEDUP_REMOVED lines=15> */
.L_x_9464:
[----:B------:R-:W-:Y:S05]  /*8eb0*/  BSYNC.RECONVERGENT B3 ;  /* 0x0000000000037941 */ /* 0x000fea0003800200 */
.L_x_9463:
        /* <DEDUP_REMOVED lines=12> */
.L_x_9462:
[----:B------:R-:W-:Y:S05]  /*8f80*/  BSYNC.RECONVERGENT B2 ;  /* 0x0000000000027941 */ /* 0x000fea0003800200 */
.L_x_9461:
        /* <DEDUP_REMOVED lines=16> */
.L_x_9468:
[----:B------:R-:W-:Y:S05]  /*9090*/  BSYNC.RECONVERGENT B3 ;  /* 0x0000000000037941 */ /* 0x000fea0003800200 */
.L_x_9467:
        /* <DEDUP_REMOVED lines=12> */
.L_x_9466:
[----:B------:R-:W-:Y:S05]  /*9160*/  BSYNC.RECONVERGENT B2 ;  /* 0x0000000000027941 */ /* 0x000fea0003800200 */
.L_x_9465:
        /* <DEDUP_REMOVED lines=15> */
.L_x_9472:
[----:B------:R-:W-:Y:S05]  /*9260*/  BSYNC.RECONVERGENT B3 ;  /* 0x0000000000037941 */ /* 0x000fea0003800200 */
.L_x_9471:
        /* <DEDUP_REMOVED lines=12> */
.L_x_9470:
[----:B------:R-:W-:Y:S05]  /*9330*/  BSYNC.RECONVERGENT B2 ;  /* 0x0000000000027941 */ /* 0x000fea0003800200 */
.L_x_9469:
        /* <DEDUP_REMOVED lines=16> */
.L_x_9476:
[----:B------:R-:W-:Y:S05]  /*9440*/  BSYNC.RECONVERGENT B3 ;  /* 0x0000000000037941 */ /* 0x000fea0003800200 */
.L_x_9475:
        /* <DEDUP_REMOVED lines=12> */
.L_x_9474:
[----:B------:R-:W-:Y:S05]  /*9510*/  BSYNC.RECONVERGENT B2 ;  /* 0x0000000000027941 */ /* 0x000fea0003800200 */
.L_x_9473:
        /* <DEDUP_REMOVED lines=15> */
.L_x_9480:
[----:B------:R-:W-:Y:S05]  /*9610*/  BSYNC.RECONVERGENT B3 ;  /* 0x0000000000037941 */ /* 0x000fea0003800200 */
.L_x_9479:
        /* <DEDUP_REMOVED lines=12> */
.L_x_9478:
[----:B------:R-:W-:Y:S05]  /*96e0*/  BSYNC.RECONVERGENT B2 ;  /* 0x0000000000027941 */ /* 0x000fea0003800200 */
.L_x_9477:
        /* <DEDUP_REMOVED lines=16> */
.L_x_9484:
[----:B------:R-:W-:Y:S05]  /*97f0*/  BSYNC.RECONVERGENT B3 ;  /* 0x0000000000037941 */ /* 0x000fea0003800200 */
.L_x_9483:
        /* <DEDUP_REMOVED lines=12> */
.L_x_9482:
[----:B------:R-:W-:Y:S05]  /*98c0*/  BSYNC.RECONVERGENT B2 ;  /* 0x0000000000027941 */ /* 0x000fea0003800200 */
.L_x_9481:
        /* <DEDUP_REMOVED lines=15> */
.L_x_9488:
[----:B------:R-:W-:Y:S05]  /*99c0*/  BSYNC.RECONVERGENT B3 ;  /* 0x0000000000037941 */ /* 0x000fea0003800200 */
.L_x_9487:
        /* <DEDUP_REMOVED lines=12> */
.L_x_9486:
[----:B------:R-:W-:Y:S05]  /*9a90*/  BSYNC.RECONVERGENT B2 ;  /* 0x0000000000027941 */ /* 0x000fea0003800200 */
.L_x_9485:
        /* <DEDUP_REMOVED lines=16> */
.L_x_9490:
[----:B------:R-:W-:Y:S05]  /*9ba0*/  BSYNC.RECONVERGENT B2 ;  /* 0x0000000000027941 */ /* 0x000fea0003800200 */
.L_x_9489:
        /* <DEDUP_REMOVED lines=12> */
.L_x_9417:
[----:B------:R-:W-:Y:S05]  /*9c70*/  BSYNC.RECONVERGENT B1 ;  /* 0x0000000000017941 */ /* 0x000fea0003800200 */
.L_x_9400:
[----:B------:R-:W2:Y:S01]  /*9c80*/  @P0 LDC.64 R212, c[0x0][0x478] ;  /* 0x00011e00ffd40b82 */ /* 0x000ea20000000a00 */
[----:B------:R-:W-:Y:S01]  /*9c90*/  @P0 IADD3 R2, PT, PT, R5, 0x20, RZ ;  /* 0x0000002005020810 */ /* 0x000fe20007ffe0ff */
[----:B------:R-:W-:Y:S04]  /*9ca0*/  BSSY.RECONVERGENT B1, `(.L_x_9491) ;  /* 0x000000d000017945 */ /* 0x000fe80003800200 */
[----:B--2---:R-:W-:Y:S01]  /*9cb0*/  @P0 IMAD.WIDE.U32 R212, R2, 0x20, R212 ;  /* 0x0000002002d40825 */ /* 0x004fe200078e00d4 */
[----:B------:R-:W-:-:S04]  /*9cc0*/  @P3 IADD3 R2, PT, PT, R252, 0x20, RZ ;  /* 0x00000020fc023810 */ /* 0x000fc80007ffe0ff */
[----:B------:R-:W-:Y:S04]  /*9cd0*/  @P0 STG.E.128 desc[UR6][R212.64], R184 ;  /* 0x000000b8d4000986 */ /* 0x000fe8000c101d06 */
[----:B------:R2:W-:Y:S02]  /*9ce0*/  @P0 STG.E.128 desc[UR6][R212.64+0x10], R188 ;  /* 0x000010bcd4000986 */ /* 0x0005e4000c101d06 */
[----:B--2---:R-:W2:Y:S02]  /*9cf0*/  @P3 LDC.64 R212, c[0x0][0x468] ;  /* 0x00011a00ffd43b82 */ /* 0x004ea40000000a00 */
[----:B--2---:R-:W-:-:S05]  /*9d00*/  @P3 IMAD.WIDE.U32 R212, R2, 0x10, R212 ;  /* 0x0000001002d43825 */ /* 0x004fca00078e00d4 */
[----:B------:R2:W-:Y:S01]  /*9d10*/  @P3 STG.E.128 desc[UR6][R212.64], R180 ;  /* 0x000000b4d4003986 */ /* 0x0005e2000c101d06 */
[----:B------:R-:W-:Y:S05]  /*9d20*/  @!P3 BRA `(.L_x_9492) ;  /* 0x000000000010b947 */ /* 0x000fea0003800000 */
[----:B-----5:R-:W3:Y:S01]  /*9d30*/  LDC.64 R176, c[0x0][0x390] ;  /* 0x0000e400ffb07b82 */ /* 0x020ee20000000a00 */
[----:B------:R-:W-:-:S05]  /*9d40*/  IADD3 R2, PT, PT, R252, 0x40, RZ ;  /* 0x00000040fc027810 */ /* 0x000fca0007ffe0ff */
[----:B---3--:R-:W-:-:S06]  /*9d50*/  IMAD.WIDE.U32 R176, R2, 0x10, R176 ;  /* 0x0000001002b07825 */ /* 0x008fcc00078e00b0 */
[----:B------:R-:W5:Y:S02]  /*9d60*/  LDG.E.128 R176, desc[UR6][R176.64] ;  /* 0x00000006b0b07981 */ /* 0x000f64000c1e1d00 */
.L_x_9492:
[----:B------:R-:W-:Y:S05]  /*9d70*/  BSYNC.RECONVERGENT B1 ;  /* 0x0000000000017941 */ /* 0x000fea0003800200 */
.L_x_9491:
        /* <DEDUP_REMOVED lines=27> */
[----:B--2---:R-:W-:-:S07]  /*9f30*/  PRMT R180, R2, 0x7610, R180 ;  /* 0x0000761002b47816 */ /* 0x004fce00000000b4 */
.L_x_9497:
[----:B------:R-:W-:Y:S05]  /*9f40*/  BSYNC.RECONVERGENT B2 ;  /* 0x0000000000027941 */ /* 0x000fea0003800200 */
.L_x_9496:
        /* <DEDUP_REMOVED lines=13> */
[----:B--2---:R-:W-:-:S07]  /*a020*/  PRMT R180, R180, 0x5410, R2 ;  /* 0x00005410b4b47816 */ /* 0x004fce0000000002 */
.L_x_9499:
[----:B------:R-:W-:Y:S05]  /*a030*/  BSYNC.RECONVERGENT B2 ;  /* 0x0000000000027941 */ /* 0x000fea0003800200 */
.L_x_9498:
        /* <DEDUP_REMOVED lines=13> */
.L_x_9501:
[----:B------:R-:W-:Y:S05]  /*a110*/  BSYNC.RECONVERGENT B2 ;  /* 0x0000000000027941 */ /* 0x000fea0003800200 */
.L_x_9500:
        /* <DEDUP_REMOVED lines=18> */
.L_x_9503:
[----:B------:R-:W-:Y:S05]  /*a240*/  BSYNC.RECONVERGENT B2 ;  /* 0x0000000000027941 */ /* 0x000fea0003800200 */
.L_x_9502:
        /* <DEDUP_REMOVED lines=17> */
.L_x_9505:
[----:B------:R-:W-:Y:S05]  /*a360*/  BSYNC.RECONVERGENT B2 ;  /* 0x0000000000027941 */ /* 0x000fea0003800200 */
.L_x_9504:
        /* <DEDUP_REMOVED lines=18> */
.L_x_9507:
[----:B------:R-:W-:Y:S05]  /*a490*/  BSYNC.RECONVERGENT B2 ;  /* 0x0000000000027941 */ /* 0x000fea0003800200 */
.L_x_9506:
        /* <DEDUP_REMOVED lines=10> */
[----:B--2--5:R-:W-:-:S05]  /*a540*/  @P2 SHF.L.U32 R212, R179, 0x10, RZ ;  /* 0x00000010b3d42819 */ /* 0x024fca00000006ff */
[-C--:B------:R-:W-:Y:S01]  /*a550*/  @P2 FMUL.FTZ R191, R212, R2.reuse ;  /* 0x00000002d4bf2220 */ /* 0x080fe20000410000 */
[----:B------:R-:W-:-:S03]  /*a560*/  FMUL.FTZ R2, R74, R2 ;  /* 0x000000024a027220 */ /* 0x000fc60000410000 */
[----:B------:R-:W-:Y:S02]  /*a570*/  FADD.FTZ R154, R154, R191 ;  /* 0x000000bf9a9a7221 */ /* 0x000fe40000010000 */
[----:B------:R-:W-:-:S04]  /*a580*/  FSEL R2, R2, RZ, P2 ;  /* 0x000000ff02027208 */ /* 0x000fc80001000000 */
[----:B------:R-:W-:-:S04]  /*a590*/  F2FP.BF16.F32.PACK_AB R2, RZ, R2 ;  /* 0x00000002ff02723e */ /* 0x000fc800000010ff */
[----:B------:R-:W-:-:S07]  /*a5a0*/  PRMT R183, R2, 0x7610, R183 ;  /* 0x0000761002b77816 */ /* 0x000fce00000000b7 */
.L_x_9509:
[----:B------:R-:W-:Y:S05]  /*a5b0*/  BSYNC.RECONVERGENT B2 ;  /* 0x0000000000027941 */ /* 0x000fea0003800200 */
.L_x_9508:
        /* <DEDUP_REMOVED lines=18> */
[----:B--2---:R-:W-:Y:S01]  /*a6e0*/  PRMT R183, R183, 0x5410, R2 ;  /* 0x00005410b7b77816 */ /* 0x004fe20000000002 */
[----:B------:R-:W-:Y:S06]  /*a6f0*/  BRA `(.L_x_9510) ;  /* 0x0000002800007947 */ /* 0x000fec0003800000 */
.L_x_9495:
[----:B------:R-:W-:Y:S04]  /*a700*/  BSSY.RECONVERGENT B2, `(.L_x_9511) ;  /* 0x0000011000027945 */ /* 0x000fe80003800200 */
[----:B------:R-:W-:Y:S05]  /*a710*/  @!P3 BRA `(.L_x_9512) ;  /* 0x00000000003cb947 */ /* 0x000fea0003800000 */
[----:B------:R-:W-:Y:S01]  /*a720*/  @P4 FFMA.FTZ R2, R229, R4, R3 ;  /* 0x00000004e5024223 */ /* 0x000fe20000010003 */
[----:B------:R-:W-:Y:S02]  /*a730*/  LOP3.LUT P2, RZ, R210, 0xff, RZ, 0xc0, !PT ;  /* 0x000000ffd2ff7812 */ /* 0x000fe4000784c0ff */
[----:B--2---:R-:W-:Y:S01]  /*a740*/  MOV R212, R32 ;  /* 0x0000002000d47202 */ /* 0x004fe20000000f00 */
        /* <DEDUP_REMOVED lines=12> */
.L_x_9512:
[----:B------:R-:W-:Y:S05]  /*a810*/  BSYNC.RECONVERGENT B2 ;  /* 0x0000000000027941 */ /* 0x000fea0003800200 */
.L_x_9511:
[----:B------:R-:W-:Y:S04]  /*a820*/  BSSY.RECONVERGENT B2, `(.L_x_9513) ;  /* 0x0000012000027945 */ /* 0x000fe80003800200 */
[----:B------:R-:W-:Y:S05]  /*a830*/  @!P3 BRA `(.L_x_9514) ;  /* 0x000000000040b947 */ /* 0x000fea0003800000 */
[----:B------:R-:W-:Y:S01]  /*a840*/  LOP3.LUT P2, RZ, R210, 0xff00, RZ, 0xc0, !PT ;  /* 0x0000ff00d2ff7812 */ /* 0x000fe2000784c0ff */
[----:B------:R-:W-:Y:S01]  /*a850*/  @P4 FFMA.FTZ R2, R228, R4, R3 ;  /* 0x00000004e4024223 */ /* 0x000fe20000010003 */
[----:B--2---:R-:W-:Y:S01]  /*a860*/  MOV R212, R33 ;  /* 0x0000002100d47202 */ /* 0x004fe20000000f00 */
        /* <DEDUP_REMOVED lines=13> */
.L_x_9514:
[----:B------:R-:W-:Y:S05]  /*a940*/  BSYNC.RECONVERGENT B2 ;  /* 0x0000000000027941 */ /* 0x000fea0003800200 */
.L_x_9513:
        /* <DEDUP_REMOVED lines=17> */
.L_x_9516:
[----:B------:R-:W-:Y:S05]  /*aa60*/  BSYNC.RECONVERGENT B2 ;  /* 0x0000000000027941 */ /* 0x000fea0003800200 */
.L_x_9515:
        /* <DEDUP_REMOVED lines=18> */
.L_x_9518:
[----:B------:R-:W-:Y:S05]  /*ab90*/  BSYNC.RECONVERGENT B2 ;  /* 0x0000000000027941 */ /* 0x000fea0003800200 */
.L_x_9517:
        /* <DEDUP_REMOVED lines=17> */
.L_x_9520:
[----:B------:R-:W-:Y:S05]  /*acb0*/  BSYNC.RECONVERGENT B2 ;  /* 0x0000000000027941 */ /* 0x000fea0003800200 */
.L_x_9519:
        /* <DEDUP_REMOVED lines=18> */
.L_x_9522:
[----:B------:R-:W-:Y:S05]  /*ade0*/  BSYNC.RECONVERGENT B2 ;  /* 0x0000000000027941 */ /* 0x000fea0003800200 */
.L_x_9521:
        /* <DEDUP_REMOVED lines=17> */
.L_x_9524:
[----:B------:R-:W-:Y:S05]  /*af00*/  BSYNC.RECONVERGENT B2 ;  /* 0x0000000000027941 */ /* 0x000fea0003800200 */
.L_x_9523:
        /* <DEDUP_REMOVED lines=19> */
.L_x_9494:
        /* <DEDUP_REMOVED lines=16> */
.L_x_9529:
[----:B------:R-:W-:Y:S05]  /*b140*/  BSYNC.RECONVERGENT B3 ;  /* 0x0000000000037941 */ /* 0x000fea0003800200 */
.L_x_9528:
        /* <DEDUP_REMOVED lines=11> */
[----:B--2---:R-:W-:-:S07]  /*b200*/  PRMT R180, R2, 0x7610, R180 ;  /* 0x0000761002b47816 */ /* 0x004fce00000000b4 */
.L_x_9527:
[----:B------:R-:W-:Y:S05]  /*b210*/  BSYNC.RECONVERGENT B2 ;  /* 0x0000000000027941 */ /* 0x000fea0003800200 */
.L_x_9526:
        /* <DEDUP_REMOVED lines=16> */
.L_x_9533:
[----:B------:R-:W-:Y:S05]  /*b320*/  BSYNC.RECONVERGENT B3 ;  /* 0x0000000000037941 */ /* 0x000fea0003800200 */
.L_x_9532:
        /* <DEDUP_REMOVED lines=12> */
.L_x_9531:
[----:B------:R-:W-:Y:S05]  /*b3f0*/  BSYNC.RECONVERGENT B2 ;  /* 0x0000000000027941 */ /* 0x000fea0003800200 */
.L_x_9530:
        /* <DEDUP_REMOVED lines=15> */
.L_x_9537:
[----:B------:R-:W-:Y:S05]  /*b4f0*/  BSYNC.RECONVERGENT B3 ;  /* 0x0000000000037941 */ /* 0x000fea0003800200 */
.L_x_9536:
        /* <DEDUP_REMOVED lines=12> */
.L_x_9535:
[----:B------:R-:W-:Y:S05]  /*b5c0*/  BSYNC.RECONVERGENT B2 ;  /* 0x0000000000027941 */ /* 0x000fea0003800200 */
.L_x_9534:
        /* <DEDUP_REMOVED lines=16> */
.L_x_9541:
[----:B------:R-:W-:Y:S05]  /*b6d0*/  BSYNC.RECONVERGENT B3 ;  /* 0x0000000000037941 */ /* 0x000fea0003800200 */
.L_x_9540:
        /* <DEDUP_REMOVED lines=12> */
.L_x_9539:
[----:B------:R-:W-:Y:S05]  /*b7a0*/  BSYNC.RECONVERGENT B2 ;  /* 0x0000000000027941 */ /* 0x000fea0003800200 */
.L_x_9538:
        /* <DEDUP_REMOVED lines=15> */
.L_x_9545:
[----:B------:R-:W-:Y:S05]  /*b8a0*/  BSYNC.RECONVERGENT B3 ;  /* 0x0000000000037941 */ /* 0x000fea0003800200 */
.L_x_9544:
        /* <DEDUP_REMOVED lines=12> */
.L_x_9543:
[----:B------:R-:W-:Y:S05]  /*b970*/  BSYNC.RECONVERGENT B2 ;  /* 0x0000000000027941 */ /* 0x000fea0003800200 */
.L_x_9542:
        /* <DEDUP_REMOVED lines=16> */
.L_x_9549:
[----:B------:R-:W-:Y:S05]  /*ba80*/  BSYNC.RECONVERGENT B3 ;  /* 0x0000000000037941 */ /* 0x000fea0003800200 */
.L_x_9548:
        /* <DEDUP_REMOVED lines=12> */
.L_x_9547:
[----:B------:R-:W-:Y:S05]  /*bb50*/  BSYNC.RECONVERGENT B2 ;  /* 0x0000000000027941 */ /* 0x000fea0003800200 */
.L_x_9546:
        /* <DEDUP_REMOVED lines=15> */
.L_x_9553:
[----:B------:R-:W-:Y:S05]  /*bc50*/  BSYNC.RECONVERGENT B3 ;  /* 0x0000000000037941 */ /* 0x000fea0003800200 */
.L_x_9552:
        /* <DEDUP_REMOVED lines=12> */
.L_x_9551:
[----:B------:R-:W-:Y:S05]  /*bd20*/  BSYNC.RECONVERGENT B2 ;  /* 0x0000000000027941 */ /* 0x000fea0003800200 */
.L_x_9550:
        /* <DEDUP_REMOVED lines=47> */
[----:B--2---:R-:W-:Y:S02]  /*c020*/  PRMT R183, R183, 0x5410, R188 ;  /* 0x00005410b7b77816 */ /* 0x004fe400000000bc */
[----:B------:R-:W-:Y:S01]  /*c030*/  MOV R188, R2 ;  /* 0x0000000200bc7202 */ /* 0x000fe20000000f00 */
[----:B------:R-:W-:Y:S06]  /*c040*/  BRA `(.L_x_9510) ;  /* 0x0000000c00ac7947 */ /* 0x000fec0003800000 */
.L_x_9525:
        /* <DEDUP_REMOVED lines=8> */
[----:B--2--5:R-:W-:Y:S01]  /*c0d0*/  SHF.L.U32 R212, R176, 0x10, RZ ;  /* 0x00000010b0d47819 */ /* 0x024fe200000006ff */
[----:B------:R-:W-:-:S04]  /*c0e0*/  FADD.FTZ R2, R197, -R2 ;  /* 0x80000002c5027221 */ /* 0x000fc80000010000 */
[----:B------:R-:W-:-:S05]  /*c0f0*/  FMUL.FTZ R2, R249, R2 ;  /* 0x00000002f9027220 */ /* 0x000fca0000410000 */
[----:B------:R-:W-:-:S05]  /*c100*/  FSEL R2, R2, RZ, P5 ;  /* 0x000000ff02027208 */ /* 0x000fca0002800000 */
[----:B------:R-:W-:-:S04]  /*c110*/  FMUL.FTZ R2, R2, UR13 ;  /* 0x0000000d02027c20 */ /* 0x000fc80008410000 */
[----:B------:R-:W-:-:S04]  /*c120*/  FMUL.FTZ R2, R2, UR12 ;  /* 0x0000000c02027c20 */ /* 0x000fc80008410000 */
[----:B------:R-:W-:-:S07]  /*c130*/  FMUL.FTZ R2, R212, R2 ;  /* 0x00000002d4027220 */ /* 0x000fce0000410000 */
.L_x_9557:
[----:B------:R-:W-:Y:S05]  /*c140*/  BSYNC.RECONVERGENT B3 ;  /* 0x0000000000037941 */ /* 0x000fea0003800200 */
.L_x_9556:
        /* <DEDUP_REMOVED lines=12> */
.L_x_9555:
[----:B------:R-:W-:Y:S05]  /*c210*/  BSYNC.RECONVERGENT B2 ;  /* 0x0000000000027941 */ /* 0x000fea0003800200 */
.L_x_9554:
        /* <DEDUP_REMOVED lines=8> */
[----:B--2--5:R-:W-:Y:S01]  /*c2a0*/  PRMT R212, R176, 0x7632, R212 ;  /* 0x00007632b0d47816 */ /* 0x024fe200000000d4 */
[----:B------:R-:W-:-:S03]  /*c2b0*/  FADD.FTZ R2, R15, -R2 ;  /* 0x800000020f027221 */ /* 0x000fc60000010000 */
[----:B------:R-:W-:Y:S01]  /*c2c0*/  SHF.L.U32 R212, R212, 0x10, RZ ;  /* 0x00000010d4d47819 */ /* 0x000fe200000006ff */
[----:B------:R-:W-:-:S05]  /*c2d0*/  FMUL.FTZ R2, R249, R2 ;  /* 0x00000002f9027220 */ /* 0x000fca0000410000 */
[----:B------:R-:W-:-:S05]  /*c2e0*/  FSEL R2, R2, RZ, P5 ;  /* 0x000000ff02027208 */ /* 0x000fca0002800000 */
[----:B------:R-:W-:-:S04]  /*c2f0*/  FMUL.FTZ R2, R2, UR13 ;  /* 0x0000000d02027c20 */ /* 0x000fc80008410000 */
[----:B------:R-:W-:-:S04]  /*c300*/  FMUL.FTZ R2, R2, UR12 ;  /* 0x0000000c02027c20 */ /* 0x000fc80008410000 */
[----:B------:R-:W-:-:S07]  /*c310*/  FMUL.FTZ R2, R2, R212 ;  /* 0x000000d402027220 */ /* 0x000fce0000410000 */
.L_x_9561:
[----:B------:R-:W-:Y:S05]  /*c320*/  BSYNC.RECONVERGENT B3 ;  /* 0x0000000000037941 */ /* 0x000fea0003800200 */
.L_x_9560:
        /* <DEDUP_REMOVED lines=12> */
.L_x_9559:
[----:B------:R-:W-:Y:S05]  /*c3f0*/  BSYNC.RECONVERGENT B2 ;  /* 0x0000000000027941 */ /* 0x000fea0003800200 */
.L_x_9558:
        /* <DEDUP_REMOVED lines=15> */
.L_x_9565:
[----:B------:R-:W-:Y:S05]  /*c4f0*/  BSYNC.RECONVERGENT B3 ;  /* 0x0000000000037941 */ /* 0x000fea0003800200 */
.L_x_9564:
        /* <DEDUP_REMOVED lines=12> */
.L_x_9563:
[----:B------:R-:W-:Y:S05]  /*c5c0*/  BSYNC.RECONVERGENT B2 ;  /* 0x0000000000027941 */ /* 0x000fea0003800200 */
.L_x_9562:
        /* <DEDUP_REMOVED lines=16> */
.L_x_9569:
[----:B------:R-:W-:Y:S05]  /*c6d0*/  BSYNC.RECONVERGENT B3 ;  /* 0x0000000000037941 */ /* 0x000fea0003800200 */
.L_x_9568:
        /* <DEDUP_REMOVED lines=12> */
.L_x_9567:
[----:B------:R-:W-:Y:S05]  /*c7a0*/  BSYNC.RECONVERGENT B2 ;  /* 0x0000000000027941 */ /* 0x000fea0003800200 */
.L_x_9566:
        /* <DEDUP_REMOVED lines=15> */
.L_x_9573:
[----:B------:R-:W-:Y:S05]  /*c8a0*/  BSYNC.RECONVERGENT B3 ;  /* 0x0000000000037941 */ /* 0x000fea0003800200 */
.L_x_9572:
        /* <DEDUP_REMOVED lines=12> */
.L_x_9571:
[----:B------:R-:W-:Y:S05]  /*c970*/  BSYNC.RECONVERGENT B2 ;  /* 0x0000000000027941 */ /* 0x000fea0003800200 */
.L_x_9570:
        /* <DEDUP_REMOVED lines=16> */
.L_x_9577:
[----:B------:R-:W-:Y:S05]  /*ca80*/  BSYNC.RECONVERGENT B3 ;  /* 0x0000000000037941 */ /* 0x000fea0003800200 */
.L_x_9576:
        /* <DEDUP_REMOVED lines=12> */
.L_x_9575:
[----:B------:R-:W-:Y:S05]  /*cb50*/  BSYNC.RECONVERGENT B2 ;  /* 0x0000000000027941 */ /* 0x000fea0003800200 */
.L_x_9574:
        /* <DEDUP_REMOVED lines=15> */
.L_x_9581:
[----:B------:R-:W-:Y:S05]  /*cc50*/  BSYNC.RECONVERGENT B3 ;  /* 0x0000000000037941 */ /* 0x000fea0003800200 */
.L_x_9580:
        /* <DEDUP_REMOVED lines=12> */
.L_x_9579:
[----:B------:R-:W-:Y:S05]  /*cd20*/  BSYNC.RECONVERGENT B2 ;  /* 0x0000000000027941 */ /* 0x000fea0003800200 */
.L_x_9578:
        /* <DEDUP_REMOVED lines=16> */
.L_x_9583:
[----:B------:R-:W-:Y:S05]  /*ce30*/  BSYNC.RECONVERGENT B2 ;  /* 0x0000000000027941 */ /* 0x000fea0003800200 */
.L_x_9582:
        /* <DEDUP_REMOVED lines=12> */
.L_x_9510:
[----:B------:R-:W-:Y:S05]  /*cf00*/  BSYNC.RECONVERGENT B1 ;  /* 0x0000000000017941 */ /* 0x000fea0003800200 */
.L_x_9493:
[----:B------:R-:W3:Y:S01]  /*cf10*/  @P0 LDC.64 R210, c[0x0][0x478] ;  /* 0x00011e00ffd20b82 */ /* 0x000ee20000000a00 */
[----:B------:R-:W-:Y:S01]  /*cf20*/  @P0 IADD3 R2, PT, PT, R5, 0x40, RZ ;  /* 0x0000004005020810 */ /* 0x000fe20007ffe0ff */
[----:B------:R-:W-:Y:S04]  /*cf30*/  BSSY.RECONVERGENT B1, `(.L_x_9584) ;  /* 0x000000d000017945 */ /* 0x000fe80003800200 */
[----:B---3--:R-:W-:Y:S01]  /*cf40*/  @P0 IMAD.WIDE.U32 R210, R2, 0x20, R210 ;  /* 0x0000002002d20825 */ /* 0x008fe200078e00d2 */
[----:B------:R-:W-:-:S04]  /*cf50*/  @P3 IADD3 R2, PT, PT, R252, 0x40, RZ ;  /* 0x00000040fc023810 */ /* 0x000fc80007ffe0ff */
[----:B------:R-:W-:Y:S04]  /*cf60*/  @P0 STG.E.128 desc[UR6][R210.64], R184 ;  /* 0x000000b8d2000986 */ /* 0x000fe8000c101d06 */
[----:B------:R3:W-:Y:S02]  /*cf70*/  @P0 STG.E.128 desc[UR6][R210.64+0x10], R188 ;  /* 0x000010bcd2000986 */ /* 0x0007e4000c101d06 */
[----:B---3--:R-:W3:Y:S02]  /*cf80*/  @P3 LDC.64 R210, c[0x0][0x468] ;  /* 0x00011a00ffd23b82 */ /* 0x008ee40000000a00 */
[----:B---3--:R-:W-:-:S05]  /*cf90*/  @P3 IMAD.WIDE.U32 R210, R2, 0x10, R210 ;  /* 0x0000001002d23825 */ /* 0x008fca00078e00d2 */
[----:B------:R3:W-:Y:S02]  /*cfa0*/  @P3 STG.E.128 desc[UR6][R210.64], R180 ;  /* 0x000000b4d2003986 */ /* 0x0007e4000c101d06 */
[----:B---3--:R-:W-:Y:S01]  /*cfb0*/  IADD3 R210, PT, PT, R252, 0x60, RZ ;  /* 0x00000060fcd27810 */ /* 0x008fe20007ffe0ff */
[----:B------:R-:W-:Y:S06]  /*cfc0*/  @!P3 BRA `(.L_x_9585) ;  /* 0x00000000000cb947 */ /* 0x000fec0003800000 */
[----:B-----5:R-:W3:Y:S02]  /*cfd0*/  LDC.64 R176, c[0x0][0x390] ;  /* 0x0000e400ffb07b82 */ /* 0x020ee40000000a00 */
[----:B---3--:R-:W-:-:S06]  /*cfe0*/  IMAD.WIDE.U32 R176, R210, 0x10, R176 ;  /* 0x00000010d2b07825 */ /* 0x008fcc00078e00b0 */
[----:B------:R-:W5:Y:S02]  /*cff0*/  LDG.E.128 R176, desc[UR6][R176.64] ;  /* 0x00000006b0b07981 */ /* 0x000f64000c1e1d00 */
.L_x_9585:
[----:B------:R-:W-:Y:S05]  /*d000*/  BSYNC.RECONVERGENT B1 ;  /* 0x0000000000017941 */ /* 0x000fea0003800200 */
.L_x_9584:
[----:B------:R-:W-:Y:S04]  /*d010*/  BSSY.RECONVERGENT B1, `(.L_x_9586) ;  /* 0x0000314000017945 */ /* 0x000fe80003800200 */
[----:B------:R-:W-:Y:S05]  /*d020*/  @!P1 BRA `(.L_x_9587) ;  /* 0x0000001000c49947 */ /* 0x000fea0003800000 */
[----:B------:R-:W-:Y:S05]  /*d030*/  @!P0 BRA `(.L_x_9588) ;  /* 0x0000000800708947 */ /* 0x000fea0003800000 */
[----:B------:R-:W-:Y:S01]  /*d040*/  @P4 FFMA.FTZ R2, R220, R4, R3 ;  /* 0x00000004dc024223 */ /* 0x000fe20000010003 */
[----:B------:R-:W-:Y:S01]  /*d050*/  MOV R184, R25 ;  /* 0x0000001900b87202 */ /* 0x000fe20000000f00 */
        /* <DEDUP_REMOVED lines=19> */
.L_x_9590:
[----:B------:R-:W-:Y:S05]  /*d190*/  BSYNC.RECONVERGENT B2 ;  /* 0x0000000000027941 */ /* 0x000fea0003800200 */
.L_x_9589:
        /* <DEDUP_REMOVED lines=14> */
.L_x_9592:
[----:B------:R-:W-:Y:S05]  /*d280*/  BSYNC.RECONVERGENT B2 ;  /* 0x0000000000027941 */ /* 0x000fea0003800200 */
.L_x_9591:
        /* <DEDUP_REMOVED lines=17> */
.L_x_9594:
[----:B------:R-:W-:Y:S05]  /*d3a0*/  BSYNC.RECONVERGENT B2 ;  /* 0x0000000000027941 */ /* 0x000fea0003800200 */
.L_x_9593:
        /* <DEDUP_REMOVED lines=18> */
.L_x_9596:
[----:B------:R-:W-:Y:S05]  /*d4d0*/  BSYNC.RECONVERGENT B2 ;  /* 0x0000000000027941 */ /* 0x000fea0003800200 */
.L_x_9595:
[-CC-:B------:R-:W-:Y:S01]  /*d4e0*/  @P4 FFMA.FTZ R187, R217, R4.reuse, R3.reuse ;  /* 0x00000004d9bb4223 */ /* 0x180fe20000010003 */
[-CC-:B------:R-:W-:Y:S01]  /*d4f0*/  @P4 FFMA.FTZ R189, R216, R4.reuse, R3.reuse ;  /* 0x00000004d8bd4223 */ /* 0x180fe20000010003 */
[-CC-:B------:R-:W-:Y:S01]  /*d500*/  @P4 FFMA.FTZ R190, R207, R4.reuse, R3.reuse ;  /* 0x00000004cfbe4223 */ /* 0x180fe20000010003 */
[----:B------:R-:W-:Y:S01]  /*d510*/  @P4 FFMA.FTZ R3, R206, R4, R3 ;  /* 0x00000004ce034223 */ /* 0x000fe20000010003 */
[----:B------:R-:W-:Y:S01]  /*d520*/  @P4 FADD.FTZ R188, R12, -R187 ;  /* 0x800000bb0cbc4221 */ /* 0x000fe20000010000 */
[----:B------:R-:W-:Y:S01]  /*d530*/  @P4 FADD.FTZ R189, R8, -R189 ;  /* 0x800000bd08bd4221 */ /* 0x000fe20000010000 */
[----:B------:R-:W-:Y:S01]  /*d540*/  MOV R187, R20 ;  /* 0x0000001400bb7202 */ /* 0x000fe20000000f00 */
[----:B------:R-:W-:Y:S01]  /*d550*/  @P4 FADD.FTZ R190, R7, -R190 ;  /* 0x800000be07be4221 */ /* 0x000fe20000010000 */
[C---:B------:R-:W-:Y:S01]  /*d560*/  @P4 FFMA.FTZ R187, R249.reuse, R188, R20 ;  /* 0x000000bcf9bb4223 */ /* 0x040fe20000010014 */
[----:B------:R-:W-:Y:S01]  /*d570*/  @P4 FADD.FTZ R4, R6, -R3 ;  /* 0x8000000306044221 */ /* 0x000fe20000010000 */
[----:B------:R-:W-:Y:S01]  /*d580*/  MOV R188, R21 ;  /* 0x0000001500bc7202 */ /* 0x000fe20000000f00 */
[----:B------:R-:W-:Y:S01]  /*d590*/  BSSY.RECONVERGENT B2, `(.L_x_9597) ;  /* 0x0000012000027945 */ /* 0x000fe20003800200 */
[C---:B------:R-:W-:Y:S01]  /*d5a0*/  @P4 FFMA.FTZ R188, R249.reuse, R189, R21 ;  /* 0x000000bdf9bc4223 */ /* 0x040fe20000010015 */
[----:B------:R-:W-:Y:S01]  /*d5b0*/  MOV R189, R22 ;  /* 0x0000001600bd7202 */ /* 0x000fe20000000f00 */
[C---:B------:R-:W-:Y:S01]  /*d5c0*/  @P4 FFMA.FTZ R189, R249.reuse, R190, R22 ;  /* 0x000000bef9bd4223 */ /* 0x040fe20000010016 */
[----:B------:R-:W-:Y:S01]  /*d5d0*/  MOV R3, R23 ;  /* 0x0000001700037202 */ /* 0x000fe20000000f00 */
        /* <DEDUP_REMOVED lines=13> */
.L_x_9598:
[----:B------:R-:W-:Y:S05]  /*d6b0*/  BSYNC.RECONVERGENT B2 ;  /* 0x0000000000027941 */ /* 0x000fea0003800200 */
.L_x_9597:
        /* <DEDUP_REMOVED lines=14> */
.L_x_9600:
[----:B------:R-:W-:Y:S05]  /*d7a0*/  BSYNC.RECONVERGENT B2 ;  /* 0x0000000000027941 */ /* 0x000fea0003800200 */
.L_x_9599:
        /* <DEDUP_REMOVED lines=13> */
.L_x_9602:
[----:B------:R-:W-:Y:S05]  /*d880*/  BSYNC.RECONVERGENT B2 ;  /* 0x0000000000027941 */ /* 0x000fea0003800200 */
.L_x_9601:
        /* <DEDUP_REMOVED lines=23> */
.L_x_9588:
        /* <DEDUP_REMOVED lines=9> */
[----:B--2--5:R-:W-:Y:S02]  /*da90*/  @P1 SHF.L.U32 R212, R176, 0x10, RZ ;  /* 0x00000010b0d41819 */ /* 0x024fe400000006ff */
[----:B------:R-:W-:-:S04]  /*daa0*/  FMUL.FTZ R2, R2, UR12 ;  /* 0x0000000c02027c20 */ /* 0x000fc80008410000 */
[-C--:B------:R-:W-:Y:S01]  /*dab0*/  @P1 FMUL.FTZ R211, R212, R2.reuse ;  /* 0x00000002d4d31220 */ /* 0x080fe20000410000 */
[----:B------:R-:W-:-:S03]  /*dac0*/  FMUL.FTZ R2, R76, R2 ;  /* 0x000000024c027220 */ /* 0x000fc60000410000 */
[----:B------:R-:W-:Y:S02]  /*dad0*/  FADD.FTZ R148, R148, R211 ;  /* 0x000000d394947221 */ /* 0x000fe40000010000 */
[----:B------:R-:W-:-:S04]  /*dae0*/  FSEL R2, R2, RZ, P1 ;  /* 0x000000ff02027208 */ /* 0x000fc80000800000 */
[----:B------:R-:W-:-:S04]  /*daf0*/  F2FP.BF16.F32.PACK_AB R2, RZ, R2 ;  /* 0x00000002ff02723e */ /* 0x000fc800000010ff */
[----:B------:R-:W-:-:S07]  /*db00*/  PRMT R180, R2, 0x7610, R180 ;  /* 0x0000761002b47816 */ /* 0x000fce00000000b4 */
.L_x_9605:
[----:B------:R-:W-:Y:S05]  /*db10*/  BSYNC.RECONVERGENT B2 ;  /* 0x0000000000027941 */ /* 0x000fea0003800200 */
.L_x_9604:
[----:B------:R-:W-:Y:S04]  /*db20*/  BSSY.RECONVERGENT B2, `(.L_x_9606) ;  /* 0x0000012000027945 */ /* 0x000fe80003800200 */
[----:B------:R-:W-:Y:S05]  /*db30*/  @!P3 BRA `(.L_x_9607) ;  /* 0x000000000040b947 */ /* 0x000fea0003800000 */
[----:B------:R-:W-:Y:S01]  /*db40*/  LOP3.LUT P1, RZ, R208, 0xff00, RZ, 0xc0, !PT ;  /* 0x0000ff00d0ff7812 */ /* 0x000fe2000782c0ff */
[----:B------:R-:W-:Y:S01]  /*db50*/  @P4 FFMA.FTZ R2, R220, R4, R3 ;  /* 0x00000004dc024223 */ /* 0x000fe20000010003 */
[----:B------:R-:W-:Y:S01]  /*db60*/  MOV R211, R25 ;  /* 0x0000001900d37202 */ /* 0x000fe20000000f00 */
[----:B--2---:R-:W-:Y:S02]  /*db70*/  HFMA2 R212, -RZ, RZ, 0, 0 ;  /* 0x00000000ffd47431 */ /* 0x004fe400000001ff */
        /* <DEDUP_REMOVED lines=12> */
.L_x_9607:
[----:B------:R-:W-:Y:S05]  /*dc40*/  BSYNC.RECONVERGENT B2 ;  /* 0x0000000000027941 */ /* 0x000fea0003800200 */
.L_x_9606:
        /* <DEDUP_REMOVED lines=17> */
.L_x_9609:
[----:B------:R-:W-:Y:S05]  /*dd60*/  BSYNC.RECONVERGENT B2 ;  /* 0x0000000000027941 */ /* 0x000fea0003800200 */
.L_x_9608:
        /* <DEDUP_REMOVED lines=18> */
.L_x_9611:
[----:B------:R-:W-:Y:S05]  /*de90*/  BSYNC.RECONVERGENT B2 ;  /* 0x0000000000027941 */ /* 0x000fea0003800200 */
.L_x_9610:
        /* <DEDUP_REMOVED lines=17> */
.L_x_9613:
[----:B------:R-:W-:Y:S05]  /*dfb0*/  BSYNC.RECONVERGENT B2 ;  /* 0x0000000000027941 */ /* 0x000fea0003800200 */
.L_x_9612:
        /* <DEDUP_REMOVED lines=18> */
.L_x_9615:
[----:B------:R-:W-:Y:S05]  /*e0e0*/  BSYNC.RECONVERGENT B2 ;  /* 0x0000000000027941 */ /* 0x000fea0003800200 */
.L_x_9614:
        /* <DEDUP_REMOVED lines=17> */
.L_x_9617:
[----:B------:R-:W-:Y:S05]  /*e200*/  BSYNC.RECONVERGENT B2 ;  /* 0x0000000000027941 */ /* 0x000fea0003800200 */
.L_x_9616:
[----:B------:R-:W-:Y:S05]  /*e210*/  @!P3 BRA `(.L_x_9603) ;  /* 0x0000001c00ccb947 */ /* 0x000fea0003800000 */
[----:B------:R-:W-:Y:S01]  /*e220*/  ISETP.GE.U32.AND P1, PT, R208, RZ, PT ;  /* 0x000000ffd000720c */ /* 0x000fe20003f26070 */
[----:B------:R-:W-:Y:S01]  /*e230*/  @P4 FFMA.FTZ R2, R206, R4, R3 ;  /* 0x00000004ce024223 */ /* 0x000fe20000010003 */
[----:B------:R-:W-:Y:S02]  /*e240*/  MOV R3, R23 ;  /* 0x0000001700037202 */ /* 0x000fe40000000f00 */
[----:B------:R-:W-:Y:S01]  /*e250*/  ISETP.GE.U32.AND.EX P1, PT, R209, 0x1000000, PT, P1 ;  /* 0x01000000d100780c */ /* 0x000fe20003f26110 */
[----:B------:R-:W-:-:S04]  /*e260*/  @P4 FADD.FTZ R2, R6, -R2 ;  /* 0x8000000206024221 */ /* 0x000fc80000010000 */
[----:B------:R-:W-:-:S04]  /*e270*/  @P4 FFMA.FTZ R3, R249, R2, R23 ;  /* 0x00000002f9034223 */ /* 0x000fc80000010017 */
[----:B------:R-:W-:-:S04]  /*e280*/  FMUL.FTZ R2, R3, UR13 ;  /* 0x0000000d03027c20 */ /* 0x000fc80008410000 */
[----:B-----5:R-:W-:Y:S01]  /*e290*/  @P1 PRMT R3, R179, 0x7632, R3 ;  /* 0x00007632b3031816 */ /* 0x020fe20000000003 */
[----:B------:R-:W-:Y:S01]  /*e2a0*/  FMUL.FTZ R4, R2, UR12 ;  /* 0x0000000c02047c20 */ /* 0x000fe20008410000 */
[----:B------:R-:W-:Y:S02]  /*e2b0*/  HFMA2 R2, -RZ, RZ, 0, 0 ;  /* 0x00000000ff027431 */ /* 0x000fe400000001ff */
        /* <DEDUP_REMOVED lines=8> */
.L_x_9587:
        /* <DEDUP_REMOVED lines=16> */
.L_x_9622:
[----:B------:R-:W-:Y:S05]  /*e440*/  BSYNC.RECONVERGENT B3 ;  /* 0x0000000000037941 */ /* 0x000fea0003800200 */
.L_x_9621:
        /* <DEDUP_REMOVED lines=12> */
.L_x_9620:
[----:B------:R-:W-:Y:S05]  /*e510*/  BSYNC.RECONVERGENT B2 ;  /* 0x0000000000027941 */ /* 0x000fea0003800200 */
.L_x_9619:
        /* <DEDUP_REMOVED lines=16> */
.L_x_9626:
[----:B------:R-:W-:Y:S05]  /*e620*/  BSYNC.RECONVERGENT B3 ;  /* 0x0000000000037941 */ /* 0x000fea0003800200 */
.L_x_9625:
        /* <DEDUP_REMOVED lines=12> */
.L_x_9624:
[----:B------:R-:W-:Y:S05]  /*e6f0*/  BSYNC.RECONVERGENT B2 ;  /* 0x0000000000027941 */ /* 0x000fea0003800200 */
.L_x_9623:
        /* <DEDUP_REMOVED lines=15> */
.L_x_9630:
[----:B------:R-:W-:Y:S05]  /*e7f0*/  BSYNC.RECONVERGENT B3 ;  /* 0x0000000000037941 */ /* 0x000fea0003800200 */
.L_x_9629:
        /* <DEDUP_REMOVED lines=12> */
.L_x_9628:
[----:B------:R-:W-:Y:S05]  /*e8c0*/  BSYNC.RECONVERGENT B2 ;  /* 0x0000000000027941 */ /* 0x000fea0003800200 */
.L_x_9627:
        /* <DEDUP_REMOVED lines=16> */
.L_x_9634:
[----:B------:R-:W-:Y:S05]  /*e9d0*/  BSYNC.RECONVERGENT B3 ;  /* 0x0000000000037941 */ /* 0x000fea0003800200 */
.L_x_9633:
        /* <DEDUP_REMOVED lines=12> */
.L_x_9632:
[----:B------:R-:W-:Y:S05]  /*eaa0*/  BSYNC.RECONVERGENT B2 ;  /* 0x0000000000027941 */ /* 0x000fea0003800200 */
.L_x_9631:
        /* <DEDUP_REMOVED lines=15> */
.L_x_9638:
[----:B------:R-:W-:Y:S05]  /*eba0*/  BSYNC.RECONVERGENT B3 ;  /* 0x0000000000037941 */ /* 0x000fea0003800200 */
.L_x_9637:
        /* <DEDUP_REMOVED lines=12> */
.L_x_9636:
[----:B------:R-:W-:Y:S05]  /*ec70*/  BSYNC.RECONVERGENT B2 ;  /* 0x0000000000027941 */ /* 0x000fea0003800200 */
.L_x_9635:
        /* <DEDUP_REMOVED lines=16> */
.L_x_9642:
[----:B------:R-:W-:Y:S05]  /*ed80*/  BSYNC.RECONVERGENT B3 ;  /* 0x0000000000037941 */ /* 0x000fea0003800200 */
.L_x_9641:
        /* <DEDUP_REMOVED lines=12> */
.L_x_9640:
[----:B------:R-:W-:Y:S05]  /*ee50*/  BSYNC.RECONVERGENT B2 ;  /* 0x0000000000027941 */ /* 0x000fea0003800200 */
.L_x_9639:
        /* <DEDUP_REMOVED lines=15> */
.L_x_9646:
[----:B------:R-:W-:Y:S05]  /*ef50*/  BSYNC.RECONVERGENT B3 ;  /* 0x0000000000037941 */ /* 0x000fea0003800200 */
.L_x_9645:
        /* <DEDUP_REMOVED lines=12> */
.L_x_9644:
[----:B------:R-:W-:Y:S05]  /*f020*/  BSYNC.RECONVERGENT B2 ;  /* 0x0000000000027941 */ /* 0x000fea0003800200 */
.L_x_9643:
        /* <DEDUP_REMOVED lines=49> */
.L_x_9618:
        /* <DEDUP_REMOVED lines=15> */
.L_x_9650:
[----:B------:R-:W-:Y:S05]  /*f430*/  BSYNC.RECONVERGENT B3 ;  /* 0x0000000000037941 */ /* 0x000fea0003800200 */
.L_x_9649:
        /* <DEDUP_REMOVED lines=12> */
.L_x_9648:
[----:B------:R-:W-:Y:S05]  /*f500*/  BSYNC.RECONVERGENT B2 ;  /* 0x0000000000027941 */ /* 0x000fea0003800200 */
.L_x_9647:
        /* <DEDUP_REMOVED lines=16> */
.L_x_9654:
[----:B------:R-:W-:Y:S05]  /*f610*/  BSYNC.RECONVERGENT B3 ;  /* 0x0000000000037941 */ /* 0x000fea0003800200 */
.L_x_9653:
        /* <DEDUP_REMOVED lines=12> */
.L_x_9652:
[----:B------:R-:W-:Y:S05]  /*f6e0*/  BSYNC.RECONVERGENT B2 ;  /* 0x0000000000027941 */ /* 0x000fea0003800200 */
.L_x_9651:
        /* <DEDUP_REMOVED lines=15> */
.L_x_9658:
[----:B------:R-:W-:Y:S05]  /*f7e0*/  BSYNC.RECONVERGENT B3 ;  /* 0x0000000000037941 */ /* 0x000fea0003800200 */
.L_x_9657:
        /* <DEDUP_REMOVED lines=12> */
.L_x_9656:
[----:B------:R-:W-:Y:S05]  /*f8b0*/  BSYNC.RECONVERGENT B2 ;  /* 0x0000000000027941 */ /* 0x000fea0003800200 */
.L_x_9655:
        /* <DEDUP_REMOVED lines=16> */
.L_x_9662:
[----:B------:R-:W-:Y:S05]  /*f9c0*/  BSYNC.RECONVERGENT B3 ;  /* 0x0000000000037941 */ /* 0x000fea0003800200 */
.L_x_9661:
        /* <DEDUP_REMOVED lines=12> */
.L_x_9660:
[----:B------:R-:W-:Y:S05]  /*fa90*/  BSYNC.RECONVERGENT B2 ;  /* 0x0000000000027941 */ /* 0x000fea0003800200 */
.L_x_9659:
        /* <DEDUP_REMOVED lines=15> */
.L_x_9666:
[----:B------:R-:W-:Y:S05]  /*fb90*/  BSYNC.RECONVERGENT B3 ;  /* 0x0000000000037941 */ /* 0x000fea0003800200 */
.L_x_9665:
        /* <DEDUP_REMOVED lines=12> */
.L_x_9664:
[----:B------:R-:W-:Y:S05]  /*fc60*/  BSYNC.RECONVERGENT B2 ;  /* 0x0000000000027941 */ /* 0x000fea0003800200 */
.L_x_9663:
        /* <DEDUP_REMOVED lines=16> */
.L_x_9670:
[----:B------:R-:W-:Y:S05]  /*fd70*/  BSYNC.RECONVERGENT B3 ;  /* 0x0000000000037941 */ /* 0x000fea0003800200 */
.L_x_9669:
        /* <DEDUP_REMOVED lines=12> */
.L_x_9668:
[----:B------:R-:W-:Y:S05]  /*fe40*/  BSYNC.RECONVERGENT B2 ;  /* 0x0000000000027941 */ /* 0x000fea0003800200 */
.L_x_9667:
        /* <DEDUP_REMOVED lines=15> */
.L_x_9674:
[----:B------:R-:W-:Y:S05]  /*ff40*/  BSYNC.RECONVERGENT B3 ;  /* 0x0000000000037941 */ /* 0x000fea0003800200 */
.L_x_9673:
        /* <DEDUP_REMOVED lines=12> */
.L_x_9672:
[----:B------:R-:W-:Y:S05]  /*10010*/  BSYNC.RECONVERGENT B2 ;  /* 0x0000000000027941 */ /* 0x000fea0003800200 */
.L_x_9671:
[----:B------:R-:W-:Y:S05]  /*10020*/  @!P3 BRA `(.L_x_9603) ;  /* 0x000000000048b947 */ /* 0x000fea0003800000 */
[----:B------:R-:W-:Y:S01]  /*10030*/  FFMA.FTZ R3, R206, R4, R3 ;  /* 0x00000004ce037223 */ /* 0x000fe20000010003 */
[----:B------:R-:W-:Y:S02]  /*10040*/  ISETP.GE.U32.AND P1, PT, R208, RZ, PT ;  /* 0x000000ffd000720c */ /* 0x000fe40003f26070 */
[----:B------:R-:W-:Y:S01]  /*10050*/  ISETP.GT.AND P2, PT, R250, RZ, PT ;  /* 0x000000fffa00720c */ /* 0x000fe20003f44270 */
[----:B------:R-:W-:Y:S01]  /*10060*/  FADD.FTZ R3, R6, -R3 ;  /* 0x8000000306037221 */ /* 0x000fe20000010000 */
[----:B------:R-:W-:-:S03]  /*10070*/  ISETP.GE.U32.AND.EX P1, PT, R209, 0x1000000, PT, P1 ;  /* 0x01000000d100780c */ /* 0x000fc60003f26110 */
[----:B------:R-:W-:-:S05]  /*10080*/  FMUL.FTZ R3, R249, R3 ;  /* 0x00000003f9037220 */ /* 0x000fca0000410000 */
[----:B------:R-:W-:-:S05]  /*10090*/  FSEL R2, R3, RZ, P2 ;  /* 0x000000ff03027208 */ /* 0x000fca0001000000 */
[----:B------:R-:W-:Y:S01]  /*100a0*/  FMUL.FTZ R2, R2, UR13 ;  /* 0x0000000d02027c20 */ /* 0x000fe20008410000 */
[----:B-----5:R-:W-:-:S03]  /*100b0*/  @P1 PRMT R3, R179, 0x7632, R3 ;  /* 0x00007632b3031816 */ /* 0x020fc60000000003 */
        /* <DEDUP_REMOVED lines=8> */
[----:B--2---:R-:W-:-:S07]  /*10140*/  PRMT R183, R183, 0x5410, R3 ;  /* 0x00005410b7b77816 */ /* 0x004fce0000000003 */
.L_x_9603:
[----:B------:R-:W-:Y:S05]  /*10150*/  BSYNC.RECONVERGENT B1 ;  /* 0x0000000000017941 */ /* 0x000fea0003800200 */
.L_x_9586:
[----:B------:R-:W3:Y:S01]  /*10160*/  @P0 LDC.64 R2, c[0x0][0x478] ;  /* 0x00011e00ff020b82 */ /* 0x000ee20000000a00 */
[----:B------:R-:W-:-:S05]  /*10170*/  @P0 IADD3 R5, PT, PT, R5, 0x60, RZ ;  /* 0x0000006005050810 */ /* 0x000fca0007ffe0ff */
[----:B---3--:R-:W-:-:S05]  /*10180*/  @P0 IMAD.WIDE.U32 R2, R5, 0x20, R2 ;  /* 0x0000002005020825 */ /* 0x008fca00078e0002 */
[----:B------:R-:W-:Y:S04]  /*10190*/  @P0 STG.E.128 desc[UR6][R2.64], R184 ;  /* 0x000000b802000986 */ /* 0x000fe8000c101d06 */
[----:B------:R3:W-:Y:S02]  /*101a0*/  @P0 STG.E.128 desc[UR6][R2.64+0x10], R188 ;  /* 0x000010bc02000986 */ /* 0x0007e4000c101d06 */
[----:B---3--:R-:W3:Y:S02]  /*101b0*/  @P3 LDC.64 R2, c[0x0][0x468] ;  /* 0x00011a00ff023b82 */ /* 0x008ee40000000a00 */
[----:B---3--:R-:W-:-:S05]  /*101c0*/  @P3 IMAD.WIDE.U32 R2, R210, 0x10, R2 ;  /* 0x00000010d2023825 */ /* 0x008fca00078e0002 */
[----:B------:R3:W-:Y:S02]  /*101d0*/  @P3 STG.E.128 desc[UR6][R2.64], R180 ;  /* 0x000000b402003986 */ /* 0x0007e4000c101d06 */
[----:B---3--:R-:W3:Y:S02]  /*101e0*/  LDC.64 R2, c[0x0][0x380] ;  /* 0x0000e000ff027b82 */ /* 0x008ee40000000a00 */
[----:B---3--:R-:W-:-:S04]  /*101f0*/  LEA R251, R2, R251, 0x2 ;  /* 0x000000fb02fb7211 */ /* 0x008fc800078e10ff */
[----:B------:R-:W-:-:S13]  /*10200*/  ISETP.GE.AND P0, PT, R251, R3, PT ;  /* 0x00000003fb00720c */ /* 0x000fda0003f06270 */
[----:B------:R-:W-:Y:S05]  /*10210*/  @!P0 BRA `(.L_x_9675) ;  /* 0xffffff0400208947 */ /* 0x000fea000383ffff */
.L_x_9301:
[----:B------:R-:W-:Y:S05]  /*10220*/  BSYNC B0 ;  /* 0x0000000000007941 */ /* 0x000fea0003800000 */
.L_x_9300:
[----:B--2---:R-:W2:Y:S04]  /*10230*/  LDL.LU R212, [R1+0x1c] ;  /* 0x00001c0001d47983 */ /* 0x004ea80000300800 */
[----:B------:R-:W2:Y:S04]  /*10240*/  LDL.LU R213, [R1+0x20] ;  /* 0x0000200001d57983 */ /* 0x000ea80000300800 */
[----:B------:R-:W2:Y:S04]  /*10250*/  LDL.LU R214, [R1+0x24] ;  /* 0x0000240001d67983 */ /* 0x000ea80000300800 */
[----:B------:R-:W2:Y:S01]  /*10260*/  LDL.LU R215, [R1+0x28] ;  /* 0x0000280001d77983 */ /* 0x000ea20000300800 */
[----:B------:R-:W-:Y:S01]  /*10270*/  MOV R4, 0x400 ;  /* 0x0000040000047802 */ /* 0x000fe20000000f00 */
[----:B------:R-:W-:Y:S05]  /*10280*/  WARPSYNC.ALL ;  /* 0x0000000000007948 */ /* 0x000fea0003800000 */
[----:B------:R-:W3:Y:S01]  /*10290*/  S2R R208, SR_TID.X ;  /* 0x0000000000d07919 */ /* 0x000ee20000002100 */
[----:B------:R-:W0:Y:S01]  /*102a0*/  S2UR UR4, SR_CTAID.X ;  /* 0x00000000000479c3 */ /* 0x000e220000002500 */
[----:B------:R-:W1:Y:S01]  /*102b0*/  LDCU.128 UR16, c[0x0][0x440] ;  /* 0x00008800ff1077ac */ /* 0x000e620008000c00 */
[----:B------:R-:W4:Y:S01]  /*102c0*/  S2R R5, SR_CgaCtaId ;  /* 0x0000000000057919 */ /* 0x000f220000008800 */
[----:B---3--:R-:W-:-:S02]  /*102d0*/  SHF.L.U32 R2, R208, 0x7, RZ ;  /* 0x00000007d0027819 */ /* 0x008fc400000006ff */
        /* <DEDUP_REMOVED lines=15> */
[----:B------:R-:W2:Y:S04]  /*103d0*/  LDS R2, [R8] ;  /* 0x0000000008027984 */ /* 0x000ea80000000800 */
[----:B------:R-:W3:Y:S04]  /*103e0*/  LDS R3, [R8+0x200] ;  /* 0x0002000008037984 */ /* 0x000ee80000000800 */
[----:B------:R-:W4:Y:S04]  /*103f0*/  LDS R4, [R8+0x400] ;  /* 0x0004000008047984 */ /* 0x000f280000000800 */
[----:B------:R-:W1:Y:S04]  /*10400*/  LDS R5, [R8+0x600] ;  /* 0x0006000008057984 */ /* 0x000e680000000800 */
[----:B------:R-:W0:Y:S04]  /*10410*/  LDS R11, [R8+0x1000] ;  /* 0x00100000080b7984 */ /* 0x000e280000000800 */
[----:B------:R-:W0:Y:S04]  /*10420*/  LDS R12, [R8+0x1200] ;  /* 0x00120000080c7984 */ /* 0x000e280000000800 */
[----:B------:R-:W0:Y:S04]  /*10430*/  LDS R13, [R8+0x1400] ;  /* 0x00140000080d7984 */ /* 0x000e280000000800 */
[----:B------:R-:W0:Y:S04]  /*10440*/  LDS R14, [R8+0x1600] ;  /* 0x00160000080e7984 */ /* 0x000e280000000800 */
[----:B------:R-:W0:Y:S04]  /*10450*/  LDS R19, [R8+0x2000] ;  /* 0x0020000008137984 */ /* 0x000e280000000800 */
[----:B------:R-:W0:Y:S04]  /*10460*/  LDS R20, [R8+0x2200] ;  /* 0x0022000008147984 */ /* 0x000e280000000800 */
[----:B------:R-:W0:Y:S01]  /*10470*/  LDS R21, [R8+0x2400] ;  /* 0x0024000008157984 */ /* 0x000e220000000800 */
[----:B--2---:R-:W-:-:S03]  /*10480*/  FADD.FTZ R2, RZ, R2 ;  /* 0x00000002ff027221 */ /* 0x004fc60000010000 */
[----:B------:R-:W2:Y:S01]  /*10490*/  LDS R22, [R8+0x2600] ;  /* 0x0026000008167984 */ /* 0x000ea20000000800 */
[----:B---3--:R-:W-:-:S03]  /*104a0*/  FADD.FTZ R3, RZ, R3 ;  /* 0x00000003ff037221 */ /* 0x008fc60000010000 */
[----:B------:R-:W3:Y:S01]  /*104b0*/  LDS R27, [R8+0x3000] ;  /* 0x00300000081b7984 */ /* 0x000ee20000000800 */
[----:B----4-:R-:W-:-:S03]  /*104c0*/  FADD.FTZ R4, RZ, R4 ;  /* 0x00000004ff047221 */ /* 0x010fc60000010000 */
[----:B------:R-:W4:Y:S01]  /*104d0*/  LDS R28, [R8+0x3200] ;  /* 0x00320000081c7984 */ /* 0x000f220000000800 */
[----:B-1----:R-:W-:-:S03]  /*104e0*/  FADD.FTZ R5, RZ, R5 ;  /* 0x00000005ff057221 */ /* 0x002fc60000010000 */
[----:B------:R-:W1:Y:S01]  /*104f0*/  LDS R29, [R8+0x3400] ;  /* 0x00340000081d7984 */ /* 0x000e620000000800 */
[----:B0-----:R-:W-:-:S03]  /*10500*/  FADD.FTZ R2, R2, R11 ;  /* 0x0000000b02027221 */ /* 0x001fc60000010000 */
[----:B------:R-:W0:Y:S01]  /*10510*/  LDS R30, [R8+0x3600] ;  /* 0x00360000081e7984 */ /* 0x000e220000000800 */
[----:B------:R-:W-:Y:S01]  /*10520*/  FADD.FTZ R3, R3, R12 ;  /* 0x0000000c03037221 */ /* 0x000fe20000010000 */
[----:B------:R-:W-:Y:S02]  /*10530*/  FADD.FTZ R4, R4, R13 ;  /* 0x0000000d04047221 */ /* 0x000fe40000010000 */
        /* <DEDUP_REMOVED lines=9> */
[----:B--2---:R-:W-:-:S03]  /*105d0*/  FADD.FTZ R5, R5, R22 ;  /* 0x0000001605057221 */ /* 0x004fc60000010000 */
[----:B------:R-:W2:Y:S01]  /*105e0*/  LDS R16, [R8+0x1a00] ;  /* 0x001a000008107984 */ /* 0x000ea20000000800 */
[----:B---3--:R-:W-:-:S03]  /*105f0*/  FADD.FTZ R27, R2, R27 ;  /* 0x0000001b021b7221 */ /* 0x008fc60000010000 */
[----:B------:R-:W3:Y:S01]  /*10600*/  LDS R18, [R8+0x1c00] ;  /* 0x001c000008127984 */ /* 0x000ee20000000800 */
[----:B----4-:R-:W-:-:S03]  /*10610*/  FADD.FTZ R11, R3, R28 ;  /* 0x0000001c030b7221 */ /* 0x010fc60000010000 */
[----:B------:R-:W4:Y:S01]  /*10620*/  LDS R17, [R8+0x1e00] ;  /* 0x001e000008117984 */ /* 0x000f220000000800 */
[----:B-1----:R-:W-:-:S03]  /*10630*/  FADD.FTZ R29, R4, R29 ;  /* 0x0000001d041d7221 */ /* 0x002fc60000010000 */
[----:B------:R-:W1:Y:S01]  /*10640*/  LDS R23, [R8+0x2800] ;  /* 0x0028000008177984 */ /* 0x000e620000000800 */
[----:B0-----:R-:W-:-:S03]  /*10650*/  FADD.FTZ R13, R5, R30 ;  /* 0x0000001e050d7221 */ /* 0x001fc60000010000 */
[----:B------:R-:W0:Y:S04]  /*10660*/  LDS R24, [R8+0x2a00] ;  /* 0x002a000008187984 */ /* 0x000e280000000800 */
[----:B------:R-:W0:Y:S01]  /*10670*/  LDS R26, [R8+0x2c00] ;  /* 0x002c0000081a7984 */ /* 0x000e220000000800 */
[----:B------:R-:W-:-:S03]  /*10680*/  FADD.FTZ R6, RZ, R6 ;  /* 0x00000006ff067221 */ /* 0x000fc60000010000 */
[----:B------:R-:W0:Y:S01]  /*10690*/  LDS R25, [R8+0x2e00] ;  /* 0x002e000008197984 */ /* 0x000e220000000800 */
[----:B------:R-:W-:-:S03]  /*106a0*/  FADD.FTZ R7, RZ, R7 ;  /* 0x00000007ff077221 */ /* 0x000fc60000010000 */
[----:B------:R-:W0:Y:S01]  /*106b0*/  LDS R3, [R8+0x3800] ;  /* 0x0038000008037984 */ /* 0x000e220000000800 */
[----:B------:R-:W-:-:S03]  /*106c0*/  FADD.FTZ R9, RZ, R9 ;  /* 0x00000009ff097221 */ /* 0x000fc60000010000 */
[----:B------:R-:W0:Y:S01]  /*106d0*/  LDS R2, [R8+0x3a00] ;  /* 0x003a000008027984 */ /* 0x000e220000000800 */
[----:B------:R-:W-:-:S03]  /*106e0*/  FADD.FTZ R10, RZ, R10 ;  /* 0x0000000aff0a7221 */ /* 0x000fc60000010000 */
[----:B------:R-:W0:Y:S01]  /*106f0*/  LDS R4, [R8+0x3c00] ;  /* 0x003c000008047984 */ /* 0x000e220000000800 */
[----:B------:R-:W-:-:S03]  /*10700*/  FADD.FTZ R6, R6, R15 ;  /* 0x0000000f06067221 */ /* 0x000fc60000010000 */
[----:B------:R-:W0:Y:S01]  /*10710*/  LDS R5, [R8+0x3e00] ;  /* 0x003e000008057984 */ /* 0x000e220000000800 */
[----:B--2---:R-:W-:Y:S01]  /*10720*/  FADD.FTZ R7, R7, R16 ;  /* 0x0000001007077221 */ /* 0x004fe20000010000 */
[----:B------:R-:W-:Y:S01]  /*10730*/  BAR.SYNC.DEFER_BLOCKING 0x0 ;  /* 0x0000000000007b1d */ /* 0x000fe20000010000 */
[----:B---3--:R-:W-:Y:S01]  /*10740*/  FADD.FTZ R9, R9, R18 ;  /* 0x0000001209097221 */ /* 0x008fe20000010000 */
[----:B----4-:R-:W-:Y:S01]  /*10750*/  FADD.FTZ R10, R10, R17 ;  /* 0x000000110a0a7221 */ /* 0x010fe20000010000 */
[----:B-1----:R-:W-:Y:S01]  /*10760*/  FADD.FTZ R6, R6, R23 ;  /* 0x0000001706067221 */ /* 0x002fe20000010000 */
[----:B0-----:R-:W-:Y:S01]  /*10770*/  FADD.FTZ R7, R7, R24 ;  /* 0x0000001807077221 */ /* 0x001fe20000010000 */
        /* <DEDUP_REMOVED lines=191> */
.L_x_9306:
[----:B01----:R0:W5:Y:S01]  /*11370*/  LDL R5, [R1] ;  /* 0x0000000001057983 */ /* 0x0031620000100800 */
[----:B------:R-:W-:Y:S01]  /*11380*/  HFMA2 R3, -RZ, RZ, 0, 1.847743988037109375e-06 ;  /* 0x0000001fff037431 */ /* 0x000fe200000001ff */
[----:B------:R-:W-:Y:S01]  /*11390*/  BSSY B1, `(.L_x_9676) ;  /* 0x0000006000017945 */ /* 0x000fe20003800000 */
[----:B------:R-:W-:Y:S02]  /*113a0*/  MOV R4, 0x1 ;  /* 0x0000000100047802 */ /* 0x000fe40000000f00 */
[----:B------:R-:W-:-:S07]  /*113b0*/  MOV R2, 0xffffffff ;  /* 0xffffffff00027802 */ /* 0x000fce0000000f00 */
[----:B0----5:R-:W-:Y:S05]  /*113c0*/  WARPSYNC.COLLECTIVE R2, `(.L_x_9677) ;  /* 0x0000000002087348 */ /* 0x021fea0003c00000 */
[----:B-----5:R1:W2:Y:S02]  /*113d0*/  SHFL.BFLY P0, R2, R5, R4, R3 ;  /* 0x0c00000405027389 */ /* 0x0202a40000000003 */
[----:B012---:R-:W-:Y:S05]  /*113e0*/  ENDCOLLECTIVE ;  /* 0x000000000000791b */ /* 0x007fea0003800000 */
.L_x_9677:
[----:B------:R-:W-:Y:S05]  /*113f0*/  BSYNC B1 ;  /* 0x0000000000017941 */ /* 0x000fea0003800000 */
.L_x_9676:
[----:B------:R-:W2:Y:S01]  /*11400*/  LDL.LU R3, [R1] ;  /* 0x0000000001037983 */ /* 0x000ea20000300800 */
[----:B------:R-:W-:Y:S01]  /*11410*/  HFMA2 R4, -RZ, RZ, 0, 5.9604644775390625e-08 ;  /* 0x00000001ff047431 */ /* 0x000fe200000001ff */
[----:B------:R-:W-:Y:S02]  /*11420*/  MOV R5, R252 ;  /* 0x000000fc00057202 */ /* 0x000fe40000000f00 */
[----:B------:R2:W-:Y:S02]  /*11430*/  STL [R1+0xb0], R0 ;  /* 0x0000b00001007387 */ /* 0x0005e40000100800 */
[----:B--2---:R-:W-:Y:S01]  /*11440*/  FADD.FTZ R0, R2, R3 ;  /* 0x0000000302007221 */ /* 0x004fe20000010000 */
[----:B------:R-:W-:Y:S02]  /*11450*/  MOV R2, 0xffffffff ;  /* 0xffffffff00027802 */ /* 0x000fe40000000f00 */
[----:B------:R-:W-:-:S07]  /*11460*/  MOV R3, 0x1f ;  /* 0x0000001f00037802 */ /* 0x000fce0000000f00 */
[----:B------:R-:W-:Y:S05]  /*11470*/  WARPSYNC.COLLECTIVE R2, `(.L_x_9678) ;  /* 0x0000000002087348 */ /* 0x000fea0003c00000 */
[----:B------:R0:W1:Y:S02]  /*11480*/  SHFL.BFLY P0, R2, R5, R4, R3 ;  /* 0x0c00000405027389 */ /* 0x0000640000000003 */
[----:B01----:R-:W-:Y:S05]  /*11490*/  ENDCOLLECTIVE ;  /* 0x000000000000791b */ /* 0x003fea0003800000 */
.L_x_9678:
[----:B------:R-:W-:Y:S01]  /*114a0*/  HFMA2 R4, -RZ, RZ, 0, 1.1920928955078125e-07 ;  /* 0x00000002ff047431 */ /* 0x000fe200000001ff */
[----:B------:R-:W-:Y:S01]  /*114b0*/  MOV R5, R0 ;  /* 0x0000000000057202 */ /* 0x000fe20000000f00 */
[----:B------:R-:W-:Y:S01]  /*114c0*/  FADD.FTZ R252, R2, R252 ;  /* 0x000000fc02fc7221 */ /* 0x000fe20000010000 */
[----:B------:R-:W-:-:S07]  /*114d0*/  MOV R2, 0xffffffff ;  /* 0xffffffff00027802 */ /* 0x000fce0000000f00 */
[----:B------:R-:W-:Y:S05]  /*114e0*/  WARPSYNC.COLLECTIVE R2, `(.L_x_9679) ;  /* 0x0000000002087348 */ /* 0x000fea0003c00000 */
[----:B------:R0:W1:Y:S02]  /*114f0*/  SHFL.BFLY P0, R2, R5, R4, R3 ;  /* 0x0c00000405027389 */ /* 0x0000640000000003 */
[----:B01----:R-:W-:Y:S05]  /*11500*/  ENDCOLLECTIVE ;  /* 0x000000000000791b */ /* 0x003fea0003800000 */
.L_x_9679:
[----:B------:R-:W-:Y:S01]  /*11510*/  MOV R5, R252 ;  /* 0x000000fc00057202 */ /* 0x000fe20000000f00 */
[----:B------:R-:W-:Y:S01]  /*11520*/  FADD.FTZ R0, R0, R2 ;  /* 0x0000000200007221 */ /* 0x000fe20000010000 */
[----:B------:R-:W-:-:S07]  /*11530*/  MOV R2, 0xffffffff ;  /* 0xffffffff00027802 */ /* 0x000fce0000000f00 */
[----:B------:R-:W-:Y:S05]  /*11540*/  WARPSYNC.COLLECTIVE R2, `(.L_x_9680) ;  /* 0x0000000002087348 */ /* 0x000fea0003c00000 */
[----:B------:R0:W1:Y:S02]  /*11550*/  SHFL.BFLY P0, R2, R5, R4, R3 ;  /* 0x0c00000405027389 */ /* 0x0000640000000003 */
[----:B01----:R-:W-:Y:S05]  /*11560*/  ENDCOLLECTIVE ;  /* 0x000000000000791b */ /* 0x003fea0003800000 */
.L_x_9680:
[----:B------:R-:W-:Y:S01]  /*11570*/  HFMA2 R4, -RZ, RZ, 0, 2.384185791015625e-07 ;  /* 0x00000004ff047431 */ /* 0x000fe200000001ff */
[----:B------:R-:W-:Y:S01]  /*11580*/  MOV R5, R0 ;  /* 0x0000000000057202 */ /* 0x000fe20000000f00 */
[----:B------:R-:W-:Y:S01]  /*11590*/  FADD.FTZ R252, R252, R2 ;  /* 0x00000002fcfc7221 */ /* 0x000fe20000010000 */
[----:B------:R-:W-:-:S07]  /*115a0*/  MOV R2, 0xffffffff ;  /* 0xffffffff00027802 */ /* 0x000fce0000000f00 */
[----:B------:R-:W-:Y:S05]  /*115b0*/  WARPSYNC.COLLECTIVE R2, `(.L_x_9681) ;  /* 0x0000000002087348 */ /* 0x000fea0003c00000 */
[----:B------:R0:W1:Y:S02]  /*115c0*/  SHFL.BFLY P0, R2, R5, R4, R3 ;  /* 0x0c00000405027389 */ /* 0x0000640000000003 */
[----:B01----:R-:W-:Y:S05]  /*115d0*/  ENDCOLLECTIVE ;  /* 0x000000000000791b */ /* 0x003fea0003800000 */
.L_x_9681:
[----:B------:R-:W-:Y:S01]  /*115e0*/  MOV R5, R252 ;  /* 0x000000fc00057202 */ /* 0x000fe20000000f00 */
[----:B------:R-:W-:Y:S01]  /*115f0*/  FADD.FTZ R0, R0, R2 ;  /* 0x0000000200007221 */ /* 0x000fe20000010000 */
[----:B------:R-:W-:-:S07]  /*11600*/  MOV R2, 0xffffffff ;  /* 0xffffffff00027802 */ /* 0x000fce0000000f00 */
[----:B------:R-:W-:Y:S05]  /*11610*/  WARPSYNC.COLLECTIVE R2, `(.L_x_9682) ;  /* 0x0000000002087348 */ /* 0x000fea0003c00000 */
[----:B------:R0:W1:Y:S02]  /*11620*/  SHFL.BFLY P0, R2, R5, R4, R3 ;  /* 0x0c00000405027389 */ /* 0x0000640000000003 */
[----:B01----:R-:W-:Y:S05]  /*11630*/  ENDCOLLECTIVE ;  /* 0x000000000000791b */ /* 0x003fea0003800000 */
.L_x_9682:
[----:B------:R-:W-:Y:S01]  /*11640*/  HFMA2 R4, -RZ, RZ, 0, 4.76837158203125e-07 ;  /* 0x00000008ff047431 */ /* 0x000fe200000001ff */
[----:B------:R-:W-:Y:S01]  /*11650*/  MOV R5, R0 ;  /* 0x0000000000057202 */ /* 0x000fe20000000f00 */
[----:B------:R-:W-:Y:S01]  /*11660*/  FADD.FTZ R252, R252, R2 ;  /* 0x00000002fcfc7221 */ /* 0x000fe20000010000 */
[----:B------:R-:W-:-:S07]  /*11670*/  MOV R2, 0xffffffff ;  /* 0xffffffff00027802 */ /* 0x000fce0000000f00 */
[----:B------:R-:W-:Y:S05]  /*11680*/  WARPSYNC.COLLECTIVE R2, `(.L_x_9683) ;  /* 0x0000000002087348 */ /* 0x000fea0003c00000 */
[----:B------:R0:W1:Y:S02]  /*11690*/  SHFL.BFLY P0, R2, R5, R4, R3 ;  /* 0x0c00000405027389 */ /* 0x0000640000000003 */
[----:B01----:R-:W-:Y:S05]  /*116a0*/  ENDCOLLECTIVE ;  /* 0x000000000000791b */ /* 0x003fea0003800000 */
.L_x_9683:
[----:B------:R-:W-:Y:S01]  /*116b0*/  MOV R5, R252 ;  /* 0x000000fc00057202 */ /* 0x000fe20000000f00 */
[----:B------:R-:W-:Y:S01]  /*116c0*/  FADD.FTZ R0, R0, R2 ;  /* 0x0000000200007221 */ /* 0x000fe20000010000 */
[----:B------:R-:W-:-:S04]  /*116d0*/  MOV R2, 0xffffffff ;  /* 0xffffffff00027802 */ /* 0x000fc80000000f00 */
[----:B------:R0:W-:Y:S03]  /*116e0*/  STL [R1], R0 ;  /* 0x0000000001007387 */ /* 0x0001e60000100800 */
[----:B0-----:R-:W-:Y:S05]  /*116f0*/  WARPSYNC.COLLECTIVE R2, `(.L_x_9684) ;  /* 0x0000000002087348 */ /* 0x001fea0003c00000 */
[----:B------:R1:W2:Y:S02]  /*11700*/  SHFL.BFLY P0, R2, R5, R4, R3 ;  /* 0x0c00000405027389 */ /* 0x0002a40000000003 */
[----:B012---:R-:W-:Y:S05]  /*11710*/  ENDCOLLECTIVE ;  /* 0x000000000000791b */ /* 0x007fea0003800000 */
.L_x_9684:
[----:B------:R-:W-:Y:S01]  /*11720*/  HFMA2 R4, -RZ, RZ, 0, 9.5367431640625e-07 ;  /* 0x00000010ff047431 */ /* 0x000fe200000001ff */
[----:B------:R-:W-:Y:S02]  /*11730*/  MOV R5, R0 ;  /* 0x0000000000057202 */ /* 0x000fe40000000f00 */
[----:B------:R0:W5:Y:S01]  /*11740*/  LDL.LU R0, [R1+0xb0] ;  /* 0x0000b00001007983 */ /* 0x0001620000300800 */
[----:B------:R-:W-:Y:S01]  /*11750*/  FADD.FTZ R252, R252, R2 ;  /* 0x00000002fcfc7221 */ /* 0x000fe20000010000 */
[----:B------:R-:W-:-:S07]  /*11760*/  MOV R2, 0xffffffff ;  /* 0xffffffff00027802 */ /* 0x000fce0000000f00 */
[----:B0----5:R-:W-:Y:S05]  /*11770*/  WARPSYNC.COLLECTIVE R2, `(.L_x_9685) ;  /* 0x0000000002087348 */ /* 0x021fea0003c00000 */
[----:B------:R1:W2:Y:S02]  /*11780*/  SHFL.BFLY P0, R2, R5, R4, R3 ;  /* 0x0c00000405027389 */ /* 0x0002a40000000003 */
[----:B012--5:R-:W-:Y:S05]  /*11790*/  ENDCOLLECTIVE ;  /* 0x000000000000791b */ /* 0x027fea0003800000 */
.L_x_9685:
[----:B------:R-:W-:Y:S01]  /*117a0*/  MOV R5, R252 ;  /* 0x000000fc00057202 */ /* 0x000fe20000000f00 */
[----:B------:R0:W-:Y:S02]  /*117b0*/  STL [R1+0x10], R2 ;  /* 0x0000100201007387 */ /* 0x0001e40000100800 */
[----:B0-----:R-:W-:-:S07]  /*117c0*/  MOV R2, 0xffffffff ;  /* 0xffffffff00027802 */ /* 0x001fce0000000f00 */
[----:B------:R-:W-:Y:S05]  /*117d0*/  WARPSYNC.COLLECTIVE R2, `(.L_x_9686) ;  /* 0x0000000002087348 */ /* 0x000fea0003c00000 */
[----:B------:R0:W1:Y:S02]  /*117e0*/  SHFL.BFLY P0, R2, R5, R4, R3 ;  /* 0x0c00000405027389 */ /* 0x0000640000000003 */
[----:B01----:R-:W-:Y:S05]  /*117f0*/  ENDCOLLECTIVE ;  /* 0x000000000000791b */ /* 0x003fea0003800000 */
.L_x_9686:
[----:B------:R-:W-:Y:S05]  /*11800*/  BRA `(.L_x_9687) ;  /* 0xffffff1000147947 */ /* 0x000fea000383ffff */
.L_x_9688:
        /* <DEDUP_REMOVED lines=15> */
.L_x_20045:


//--------------------- .text._ZN10layer_norm13ln_bwd_kernelINS_13Kernel_traitsIf6__halfS2_S2_fjLj1024ELj1ELj4ELj1ELj16ENS_18Kernel_traits_baseILj1024EfS2_S2_S2_fjLj128EEEEELb0ELb0ELb0ELb0EEEvNS_9BwdParamsE --------------------------
	.section	.text._ZN10layer_norm13ln_bwd_kernelINS_13Kernel_traitsIf6__halfS2_S2_fjLj1024ELj1ELj4ELj1ELj16ENS_18Kernel_traits_baseILj1024EfS2_S2_S2_fjLj128EEEEELb0ELb0ELb0ELb0EEEvNS_9BwdParamsE,"ax",@progbits
	.align	128
        .global         _ZN10layer_norm13ln_bwd_kernelINS_13Kernel_traitsIf6__halfS2_S2_fjLj1024ELj1ELj4ELj1ELj16ENS_18Kernel_traits_baseILj1024EfS2_S2_S2_fjLj128EEEEELb0ELb0ELb0ELb0EEEvNS_9BwdParamsE
        .type           _ZN10layer_norm13ln_bwd_kernelINS_13Kernel_traitsIf6__halfS2_S2_fjLj1024ELj1ELj4ELj1ELj16ENS_18Kernel_traits_baseILj1024EfS2_S2_S2_fjLj128EEEEELb0ELb0ELb0ELb0EEEvNS_9BwdParamsE,@function
        .size           _ZN10layer_norm13ln_bwd_kernelINS_13Kernel_traitsIf6__halfS2_S2_fjLj1024ELj1ELj4ELj1ELj16ENS_18Kernel_traits_baseILj1024EfS2_S2_S2_fjLj128EEEEELb0ELb0ELb0ELb0EEEvNS_9BwdParamsE,(.L_x_20046 - _ZN10layer_norm13ln_bwd_kernelINS_13Kernel_traitsIf6__halfS2_S2_fjLj1024ELj1ELj4ELj1ELj16ENS_18Kernel_traits_baseILj1024EfS2_S2_S2_fjLj128EEEEELb0ELb0ELb0ELb0EEEvNS_9BwdParamsE)
        .other          _ZN10layer_norm13ln_bwd_kernelINS_13Kernel_traitsIf6__halfS2_S2_fjLj1024ELj1ELj4ELj1ELj16ENS_18Kernel_traits_baseILj1024EfS2_S2_S2_fjLj128EEEEELb0ELb0ELb0ELb0EEEvNS_9BwdParamsE,@"STO_CUDA_ENTRY STV_DEFAULT"
_ZN10layer_norm13ln_bwd_kernelINS_13Kernel_traitsIf6__halfS2_S2_fjLj1024ELj1ELj4ELj1ELj16ENS_18Kernel_traits_baseILj1024EfS2_S2_S2_fjLj128EEEEELb0ELb0ELb0ELb0EEEvNS_9BwdParamsE:
.text._ZN10layer_norm13ln_bwd_kernelINS_13Kernel_traitsIf6__halfS2_S2_fjLj1024ELj1ELj4ELj1ELj16ENS_18Kernel_traits_baseILj1024EfS2_S2_S2_fjLj128EEEEELb0ELb0ELb0ELb0EEEvNS_9BwdParamsE:
        /* <DEDUP_REMOVED lines=113> */
.L_x_9737:
        /* <DEDUP_REMOVED lines=13> */
[----:B------:R-:W-:-:S04]  /*07e0*/  ISETP.NE.AND.EX P1, PT, RZ, UR11, PT, P1 ;  /* 0x0000000bff007c0c */ /* 0x000fc8000bf25310 */
[----:B------:R-:W-:Y:S01]  /*07f0*/  SHF.R.S32.HI R159, RZ, 0x1f, R158 ;  /* 0x0000001fff9f7819 */ /* 0x000fe2000001149e */
[----:B------:R-:W-:Y:S01]  /*0800*/  HFMA2 R163, -RZ, RZ, 1.875, 0 ;  /* 0x3f800000ffa37431 */ /* 0x000fe200000001ff */
[----:B------:R-:W-:Y:S02]  /*0810*/  ISETP.NE.AND P2, PT, RZ, UR8, PT ;  /* 0x00000008ff007c0c */ /* 0x000fe4000bf45270 */
[----:B------:R-:W-:Y:S01]  /*0820*/  LEA.HI R159, R159, R158, RZ, 0x3 ;  /* 0x0000009e9f9f7211 */ /* 0x000fe200078f18ff */
[----:B------:R-:W-:Y:S01]  /*0830*/  BSSY.RECONVERGENT B1, `(.L_x_9691) ;  /* 0x00002ab000017945 */ /* 0x000fe20003800200 */
[----:B-1----:R-:W-:-:S04]  /*0840*/  LOP3.LUT R158, R0, 0x1f, RZ, 0xc0, !PT ;  /* 0x0000001f009e7812 */ /* 0x002fc800078ec0ff */
[----:B------:R-:W-:Y:S01]  /*0850*/  LEA.HI.SX32 R161, R159, R158, 0x1d ;  /* 0x0000009e9fa17211 */ /* 0x000fe200078feaff */
[----:B---3--:R-:W-:Y:S01]  /*0860*/  @P0 HADD2.F32 R163, -RZ, R152.H0_H0 ;  /* 0x20000098ffa30230 */ /* 0x008fe20000004100 */
        /* <DEDUP_REMOVED lines=17> */
[----:B--2---:R-:W-:Y:S02]  /*0980*/  HADD2.F32 R181, -RZ, R152.H0_H0 ;  /* 0x20000098ffb57230 */ /* 0x004fe40000004100 */
[----:B------:R-:W-:Y:S02]  /*0990*/  HADD2.F32 R195, -RZ, R154.H1_H1 ;  /* 0x3000009affc37230 */ /* 0x000fe40000004100 */
[----:B------:R-:W-:Y:S02]  /*09a0*/  HADD2.F32 R183, -RZ, R152.H1_H1 ;  /* 0x30000098ffb77230 */ /* 0x000fe40000004100 */
[----:B------:R-:W-:Y:S01]  /*09b0*/  FADD.FTZ R181, -R196, R181 ;  /* 0x000000b5c4b57221 */ /* 0x000fe20000010100 */
[----:B------:R-:W-:Y:S02]  /*09c0*/  HADD2.F32 R187, -RZ, R153.H1_H1 ;  /* 0x30000099ffbb7230 */ /* 0x000fe40000004100 */
[----:B---3--:R-:W-:-:S02]  /*09d0*/  HADD2.F32 R193, -RZ, R156.H0_H0 ;  /* 0x2000009cffc17230 */ /* 0x008fc40000004100 */
[C---:B------:R-:W-:Y:S01]  /*09e0*/  FADD.FTZ R183, -R196.reuse, R183 ;  /* 0x000000b7c4b77221 */ /* 0x040fe20000010100 */
[----:B------:R-:W-:Y:S02]  /*09f0*/  HADD2.F32 R192, -RZ, R156.H1_H1 ;  /* 0x3000009cffc07230 */ /* 0x000fe40000004100 */
[----:B------:R-:W-:Y:S01]  /*0a00*/  FADD.FTZ R187, -R196, R187 ;  /* 0x000000bbc4bb7221 */ /* 0x000fe20000010100 */
[--C-:B------:R-:W-:Y:S02]  /*0a10*/  HADD2.F32 R199, -RZ, R159.reuse.H0_H0 ;  /* 0x2000009fffc77230 */ /* 0x100fe40000004100 */
[----:B------:R-:W-:Y:S01]  /*0a20*/  FADD.FTZ R96, R96, R193 ;  /* 0x000000c160607221 */ /* 0x000fe20000010000 */
[----:B------:R-:W-:Y:S02]  /*0a30*/  HADD2.F32 R156, -RZ, R159.H1_H1 ;  /* 0x3000009fff9c7230 */ /* 0x000fe40000004100 */
[----:B------:R-:W-:Y:S01]  /*0a40*/  FADD.FTZ R159, -R196, R195 ;  /* 0x000000c3c49f7221 */ /* 0x000fe20000010100 */
[----:B------:R-:W-:-:S02]  /*0a50*/  HADD2.F32 R185, -RZ, R153.H0_H0 ;  /* 0x20000099ffb97230 */ /* 0x000fc40000004100 */
[C---:B-----5:R-:W-:Y:S01]  /*0a60*/  FMUL.FTZ R195, R162.reuse, R181 ;  /* 0x000000b5a2c37220 */ /* 0x060fe20000410000 */
[----:B------:R-:W-:Y:S02]  /*0a70*/  HADD2.F32 R191, -RZ, R154.H0_H0 ;  /* 0x2000009affbf7230 */ /* 0x000fe40000004100 */
[----:B------:R-:W-:Y:S01]  /*0a80*/  FMUL.FTZ R194, R162, R183 ;  /* 0x000000b7a2c27220 */ /* 0x000fe20000410000 */
[--C-:B------:R-:W-:Y:S02]  /*0a90*/  HADD2.F32 R197, -RZ, R155.reuse.H0_H0 ;  /* 0x2000009bffc57230 */ /* 0x100fe40000004100 */
[C---:B------:R-:W-:Y:S01]  /*0aa0*/  FADD.FTZ R185, -R196.reuse, R185 ;  /* 0x000000b9c4b97221 */ /* 0x040fe20000010100 */
[----:B------:R-:W-:Y:S02]  /*0ab0*/  HADD2.F32 R155, -RZ, R155.H1_H1 ;  /* 0x3000009bff9b7230 */ /* 0x000fe40000004100 */
[----:B------:R-:W-:Y:S01]  /*0ac0*/  FADD.FTZ R153, -R196, R191 ;  /* 0x000000bfc4997221 */ /* 0x000fe20000010100 */
[-C--:B------:R-:W-:Y:S01]  /*0ad0*/  FFMA.FTZ R68, R195, R193.reuse, R68 ;  /* 0x000000c1c3447223 */ /* 0x080fe20000010044 */
[----:B------:R-:W-:Y:S01]  /*0ae0*/  FMUL.FTZ R193, R36, R193 ;  /* 0x000000c124c17220 */ /* 0x000fe20000410000 */
[----:B------:R-:W-:-:S02]  /*0af0*/  HADD2.F32 R189, -RZ, R157.H0_H0 ;  /* 0x2000009dffbd7230 */ /* 0x000fc40000004100 */
[----:B------:R-:W-:Y:S01]  /*0b00*/  FMUL.FTZ R190, R162, R187 ;  /* 0x000000bba2be7220 */ /* 0x000fe20000410000 */
[----:B------:R-:W-:Y:S01]  /*0b10*/  FADD.FTZ R201, -R196, R155 ;  /* 0x0000009bc4c97221 */ /* 0x000fe20000010100 */
[----:B------:R-:W-:Y:S01]  /*0b20*/  FADD.FTZ R97, R97, R192 ;  /* 0x000000c061617221 */ /* 0x000fe20000010000 */
[----:B------:R-:W-:Y:S01]  /*0b30*/  FMUL.FTZ R191, R162, R185 ;  /* 0x000000b9a2bf7220 */ /* 0x000fe20000410000 */
[-C--:B------:R-:W-:Y:S01]  /*0b40*/  FFMA.FTZ R69, R194, R192.reuse, R69 ;  /* 0x000000c0c2457223 */ /* 0x080fe20000010045 */
[----:B------:R-:W-:Y:S01]  /*0b50*/  FMUL.FTZ R187, R162, R153 ;  /* 0x00000099a2bb7220 */ /* 0x000fe20000410000 */
[----:B------:R-:W-:Y:S01]  /*0b60*/  FMUL.FTZ R192, R37, R192 ;  /* 0x000000c025c07220 */ /* 0x000fe20000410000 */
[----:B------:R-:W-:Y:S01]  /*0b70*/  FADD.FTZ R153, RZ, R193 ;  /* 0x000000c1ff997221 */ /* 0x000fe20000010000 */
[----:B------:R-:W-:Y:S01]  /*0b80*/  FFMA.FTZ R155, R195, R193, RZ ;  /* 0x000000c1c39b7223 */ /* 0x000fe200000100ff */
[----:B------:R-:W-:Y:S02]  /*0b90*/  HADD2.F32 R188, -RZ, R157.H1_H1 ;  /* 0x3000009dffbc7230 */ /* 0x000fe40000004100 */
[----:B------:R-:W-:Y:S01]  /*0ba0*/  FADD.FTZ R98, R98, R189 ;  /* 0x000000bd62627221 */ /* 0x000fe20000010000 */
[-C--:B------:R-:W-:Y:S01]  /*0bb0*/  FFMA.FTZ R70, R191, R189.reuse, R70 ;  /* 0x000000bdbf467223 */ /* 0x080fe20000010046 */
[----:B------:R-:W-:Y:S01]  /*0bc0*/  FMUL.FTZ R189, R38, R189 ;  /* 0x000000bd26bd7220 */ /* 0x000fe20000410000 */
[----:B------:R-:W-:Y:S01]  /*0bd0*/  FADD.FTZ R152, R153, R192 ;  /* 0x000000c099987221 */ /* 0x000fe20000010000 */
[----:B------:R-:W-:Y:S01]  /*0be0*/  FFMA.FTZ R154, R194, R192, R155 ;  /* 0x000000c0c29a7223 */ /* 0x000fe2000001009b */
[----:B------:R-:W-:-:S02]  /*0bf0*/  HADD2.F32 R157, -RZ, R158.H0_H0 ;  /* 0x2000009eff9d7230 */ /* 0x000fc40000004100 */
[----:B------:R-:W-:Y:S01]  /*0c00*/  FADD.FTZ R99, R99, R188 ;  /* 0x000000bc63637221 */ /* 0x000fe20000010000 */
[-C--:B------:R-:W-:Y:S01]  /*0c10*/  FFMA.FTZ R71, R190, R188.reuse, R71 ;  /* 0x000000bcbe477223 */ /* 0x080fe20000010047 */
[----:B------:R-:W-:Y:S01]  /*0c20*/  FMUL.FTZ R188, R39, R188 ;  /* 0x000000bc27bc7220 */ /* 0x000fe20000410000 */
        /* <DEDUP_REMOVED lines=30> */
.L_x_9694:
[----:B------:R-:W-:Y:S05]  /*0e10*/  BSYNC.RECONVERGENT B2 ;  /* 0x0000000000027941 */ /* 0x000fea0003800200 */
.L_x_9693:
        /* <DEDUP_REMOVED lines=8> */
[----:B------:R-:W-:Y:S01]  /*0ea0*/  IADD3 R199, PT, PT, R199, 0x20, RZ ;  /* 0x00000020c7c77810 */ /* 0x000fe20007ffe0ff */
[----:B--2---:R-:W-:Y:S02]  /*0eb0*/  HADD2.F32 R165, -RZ, R152.H0_H0 ;  /* 0x20000098ffa57230 */ /* 0x004fe40000004100 */
[----:B------:R-:W-:Y:S02]  /*0ec0*/  HADD2.F32 R179, -RZ, R154.H1_H1 ;  /* 0x3000009affb37230 */ /* 0x000fe40000004100 */
[----:B------:R-:W-:Y:S02]  /*0ed0*/  HADD2.F32 R167, -RZ, R152.H1_H1 ;  /* 0x30000098ffa77230 */ /* 0x000fe40000004100 */
[----:B------:R-:W-:Y:S01]  /*0ee0*/  FADD.FTZ R165, -R196, R165 ;  /* 0x000000a5c4a57221 */ /* 0x000fe20000010100 */
[----:B------:R-:W-:Y:S02]  /*0ef0*/  HADD2.F32 R169, -RZ, R153.H0_H0 ;  /* 0x20000099ffa97230 */ /* 0x000fe40000004100 */
[----:B---3--:R-:W-:-:S02]  /*0f00*/  HADD2.F32 R173, -RZ, R157.H0_H0 ;  /* 0x2000009dffad7230 */ /* 0x008fc40000004100 */
[C---:B------:R-:W-:Y:S01]  /*0f10*/  FADD.FTZ R167, -R196.reuse, R167 ;  /* 0x000000a7c4a77221 */ /* 0x040fe20000010100 */
[----:B------:R-:W-:Y:S02]  /*0f20*/  HADD2.F32 R152, -RZ, R157.H1_H1 ;  /* 0x3000009dff987230 */ /* 0x000fe40000004100 */
[----:B------:R-:W-:Y:S01]  /*0f30*/  FADD.FTZ R157, -R196, R179 ;  /* 0x000000b3c49d7221 */ /* 0x000fe20000010100 */
[----:B------:R-:W-:Y:S02]  /*0f40*/  HADD2.F32 R171, -RZ, R153.H1_H1 ;  /* 0x30000099ffab7230 */ /* 0x000fe40000004100 */
[----:B-----5:R-:W-:Y:S01]  /*0f50*/  FMUL.FTZ R179, R162, R165 ;  /* 0x000000a5a2b37220 */ /* 0x020fe20000410000 */
[----:B------:R-:W-:Y:S02]  /*0f60*/  HADD2.F32 R177, -RZ, R156.H0_H0 ;  /* 0x2000009cffb17230 */ /* 0x000fe40000004100 */
[----:B------:R-:W-:Y:S01]  /*0f70*/  FADD.FTZ R169, -R196, R169 ;  /* 0x000000a9c4a97221 */ /* 0x000fe20000010100 */
[----:B------:R-:W-:-:S02]  /*0f80*/  HADD2.F32 R175, -RZ, R154.H0_H0 ;  /* 0x2000009affaf7230 */ /* 0x000fc40000004100 */
[----:B------:R-:W-:Y:S01]  /*0f90*/  FADD.FTZ R171, -R196, R171 ;  /* 0x000000abc4ab7221 */ /* 0x000fe20000010100 */
[----:B------:R-:W-:Y:S02]  /*0fa0*/  HADD2.F32 R176, -RZ, R156.H1_H1 ;  /* 0x3000009cffb07230 */ /* 0x000fe40000004100 */
[----:B------:R-:W-:Y:S01]  /*0fb0*/  FADD.FTZ R128, R128, R177 ;  /* 0x000000b180807221 */ /* 0x000fe20000010000 */
[----:B------:R-:W-:Y:S01]  /*0fc0*/  FMUL.FTZ R178, R162, R167 ;  /* 0x000000a7a2b27220 */ /* 0x000fe20000410000 */
[-C--:B------:R-:W-:Y:S01]  /*0fd0*/  FFMA.FTZ R132, R179, R177.reuse, R132 ;  /* 0x000000b1b3847223 */ /* 0x080fe20000010084 */
[----:B------:R-:W-:Y:S01]  /*0fe0*/  FADD.FTZ R153, -R196, R175 ;  /* 0x000000afc4997221 */ /* 0x000fe20000010100 */
[----:B------:R-:W-:Y:S01]  /*0ff0*/  FMUL.FTZ R177, R44, R177 ;  /* 0x000000b12cb17220 */ /* 0x000fe20000410000 */
[----:B------:R-:W-:Y:S01]  /*1000*/  FADD.FTZ R129, R129, R176 ;  /* 0x000000b081817221 */ /* 0x000fe20000010000 */
[----:B------:R-:W-:Y:S01]  /*1010*/  FMUL.FTZ R175, R162, R169 ;  /* 0x000000a9a2af7220 */ /* 0x000fe20000410000 */
[-C--:B------:R-:W-:Y:S01]  /*1020*/  FFMA.FTZ R133, R178, R176.reuse, R133 ;  /* 0x000000b0b2857223 */ /* 0x080fe20000010085 */
[C---:B------:R-:W-:Y:S01]  /*1030*/  FMUL.FTZ R174, R162.reuse, R171 ;  /* 0x000000aba2ae7220 */ /* 0x040fe20000410000 */
[----:B------:R-:W-:Y:S01]  /*1040*/  FMUL.FTZ R176, R45, R176 ;  /* 0x000000b02db07220 */ /* 0x000fe20000410000 */
[----:B------:R-:W-:Y:S01]  /*1050*/  FMUL.FTZ R165, R162, R153 ;  /* 0x00000099a2a57220 */ /* 0x000fe20000410000 */
[----:B------:R-:W-:Y:S01]  /*1060*/  FADD.FTZ R197, R197, R177 ;  /* 0x000000b1c5c57221 */ /* 0x000fe20000010000 */
[----:B------:R-:W-:Y:S01]  /*1070*/  FFMA.FTZ R153, R179, R177, R198 ;  /* 0x000000b1b3997223 */ /* 0x000fe200000100c6 */
[----:B------:R-:W-:Y:S01]  /*1080*/  FADD.FTZ R130, R130, R173 ;  /* 0x000000ad82827221 */ /* 0x000fe20000010000 */
[-C--:B------:R-:W-:Y:S01]  /*1090*/  FFMA.FTZ R134, R175, R173.reuse, R134 ;  /* 0x000000adaf867223 */ /* 0x080fe20000010086 */
[----:B------:R-:W-:Y:S01]  /*10a0*/  FADD.FTZ R131, R131, R152 ;  /* 0x0000009883837221 */ /* 0x000fe20000010000 */
[-C--:B------:R-:W-:Y:S01]  /*10b0*/  FFMA.FTZ R135, R174, R152.reuse, R135 ;  /* 0x00000098ae877223 */ /* 0x080fe20000010087 */
[----:B------:R-:W-:Y:S01]  /*10c0*/  FMUL.FTZ R171, R47, R152 ;  /* 0x000000982fab7220 */ /* 0x000fe20000410000 */
[----:B------:R-:W-:Y:S01]  /*10d0*/  FMUL.FTZ R173, R46, R173 ;  /* 0x000000ad2ead7220 */ /* 0x000fe20000410000 */
[----:B------:R-:W-:Y:S01]  /*10e0*/  FADD.FTZ R152, R197, R176 ;  /* 0x000000b0c5987221 */ /* 0x000fe20000010000 */
[----:B------:R-:W-:-:S02]  /*10f0*/  HADD2.F32 R201, -RZ, R155.H0_H0 ;  /* 0x2000009bffc97230 */ /* 0x000fc40000004100 */
[----:B------:R-:W-:Y:S01]  /*1100*/  FFMA.FTZ R154, R178, R176, R153 ;  /* 0x000000b0b29a7223 */ /* 0x000fe20000010099 */
[----:B------:R-:W-:Y:S02]  /*1110*/  HADD2.F32 R205, -RZ, R155.H1_H1 ;  /* 0x3000009bffcd7230 */ /* 0x000fe40000004100 */
[----:B------:R-:W-:Y:S01]  /*1120*/  FADD.FTZ R152, R152, R173 ;  /* 0x000000ad98987221 */ /* 0x000fe20000010000 */
[--C-:B------:R-:W-:Y:S02]  /*1130*/  HADD2.F32 R155, -RZ, R158.reuse.H0_H0 ;  /* 0x2000009eff9b7230 */ /* 0x100fe40000004100 */
[----:B------:R-:W-:Y:S01]  /*1140*/  FFMA.FTZ R153, R175, R173, R154 ;  /* 0x000000adaf997223 */ /* 0x000fe2000001009a */
[----:B------:R-:W-:Y:S02]  /*1150*/  HADD2.F32 R158, -RZ, R158.H1_H1 ;  /* 0x3000009eff9e7230 */ /* 0x000fe40000004100 */
[----:B------:R-:W-:Y:S01]  /*1160*/  FADD.FTZ R201, -R196, R201 ;  /* 0x000000c9c4c97221 */ /* 0x000fe20000010100 */
[----:B------:R-:W-:-:S02]  /*1170*/  HADD2.F32 R203, -RZ, R159.H0_H0 ;  /* 0x2000009fffcb7230 */ /* 0x000fc40000004100 */
        /* <DEDUP_REMOVED lines=27> */
.L_x_9696:
[----:B------:R-:W-:Y:S05]  /*1330*/  BSYNC.RECONVERGENT B2 ;  /* 0x0000000000027941 */ /* 0x000fea0003800200 */
.L_x_9695:
        /* <DEDUP_REMOVED lines=9> */
[--C-:B--2---:R-:W-:Y:S02]  /*13d0*/  HADD2.F32 R17, -RZ, R8.reuse.H0_H0 ;  /* 0x20000008ff117230 */ /* 0x104fe40000004100 */
[--C-:B------:R-:W-:Y:S02]  /*13e0*/  HADD2.F32 R203, -RZ, R11.reuse.H0_H0 ;  /* 0x2000000bffcb7230 */ /* 0x100fe40000004100 */
[----:B------:R-:W-:Y:S02]  /*13f0*/  HADD2.F32 R207, -RZ, R11.H1_H1 ;  /* 0x3000000bffcf7230 */ /* 0x000fe40000004100 */
[C---:B------:R-:W-:Y:S01]  /*1400*/  FADD.FTZ R17, -R196.reuse, R17 ;  /* 0x00000011c4117221 */ /* 0x040fe20000010100 */
[----:B------:R-:W-:Y:S02]  /*1410*/  HADD2.F32 R19, -RZ, R8.H1_H1 ;  /* 0x30000008ff137230 */ /* 0x000fe40000004100 */
[----:B------:R-:W-:Y:S01]  /*1420*/  FADD.FTZ R203, -R196, R203 ;  /* 0x000000cbc4cb7221 */ /* 0x000fe20000010100 */
[----:B---3--:R-:W-:-:S02]  /*1430*/  HADD2.F32 R11, -RZ, R12.H0_H0 ;  /* 0x2000000cff0b7230 */ /* 0x008fc40000004100 */
[C---:B------:R-:W-:Y:S01]  /*1440*/  FADD.FTZ R207, -R196.reuse, R207 ;  /* 0x000000cfc4cf7221 */ /* 0x040fe20000010100 */
[--C-:B------:R-:W-:Y:S02]  /*1450*/  HADD2.F32 R21, -RZ, R9.reuse.H0_H0 ;  /* 0x20000009ff157230 */ /* 0x100fe40000004100 */
[----:B------:R-:W-:Y:S01]  /*1460*/  FADD.FTZ R19, -R196, R19 ;  /* 0x00000013c4137221 */ /* 0x000fe20000010100 */
[----:B------:R-:W-:Y:S02]  /*1470*/  HADD2.F32 R8, -RZ, R12.H1_H1 ;  /* 0x3000000cff087230 */ /* 0x000fe40000004100 */
[----:B------:R-:W-:Y:S01]  /*1480*/  FMUL.FTZ R6, R52, R11 ;  /* 0x0000000b34067220 */ /* 0x000fe20000410000 */
[----:B------:R-:W-:Y:S02]  /*1490*/  HADD2.F32 R155, -RZ, R9.H1_H1 ;  /* 0x30000009ff9b7230 */ /* 0x000fe40000004100 */
[----:B-----5:R-:W-:Y:S01]  /*14a0*/  FMUL.FTZ R9, R162, R17 ;  /* 0x00000011a2097220 */ /* 0x020fe20000410000 */
[----:B------:R-:W-:-:S02]  /*14b0*/  HADD2.F32 R153, -RZ, R13.H0_H0 ;  /* 0x2000000dff997230 */ /* 0x000fc40000004100 */
[----:B------:R-:W-:Y:S01]  /*14c0*/  FADD.FTZ R21, -R196, R21 ;  /* 0x00000015c4157221 */ /* 0x000fe20000010100 */
[----:B------:R-:W-:Y:S02]  /*14d0*/  HADD2.F32 R12, -RZ, R13.H1_H1 ;  /* 0x3000000dff0c7230 */ /* 0x000fe40000004100 */
[----:B------:R-:W-:Y:S01]  /*14e0*/  FMUL.FTZ R4, R162, R19 ;  /* 0x00000013a2047220 */ /* 0x000fe20000410000 */
[----:B------:R-:W-:Y:S01]  /*14f0*/  FMUL.FTZ R13, R53, R8 ;  /* 0x00000008350d7220 */ /* 0x000fe20000410000 */
[----:B------:R-:W-:Y:S01]  /*1500*/  FADD.FTZ R16, R197, R6 ;  /* 0x00000006c5107221 */ /* 0x000fe20000010000 */
[C---:B------:R-:W-:Y:S01]  /*1510*/  FFMA.FTZ R19, R9.reuse, R6, R198 ;  /* 0x0000000609137223 */ /* 0x040fe200000100c6 */
[----:B------:R-:W-:Y:S01]  /*1520*/  FADD.FTZ R108, R108, R11 ;  /* 0x0000000b6c6c7221 */ /* 0x000fe20000010000 */
[----:B------:R-:W-:Y:S01]  /*1530*/  FFMA.FTZ R80, R9, R11, R80 ;  /* 0x0000000b09507223 */ /* 0x000fe20000010050 */
[--C-:B------:R-:W-:Y:S02]  /*1540*/  HADD2.F32 R201, -RZ, R10.reuse.H1_H1 ;  /* 0x3000000affc97230 */ /* 0x100fe40000004100 */
[----:B------:R-:W-:Y:S01]  /*1550*/  FMUL.FTZ R11, R162, R21 ;  /* 0x00000015a20b7220 */ /* 0x000fe20000410000 */
[----:B------:R-:W-:-:S02]  /*1560*/  HADD2.F32 R157, -RZ, R10.H0_H0 ;  /* 0x2000000aff9d7230 */ /* 0x000fc40000004100 */
[----:B------:R-:W-:Y:S01]  /*1570*/  FADD.FTZ R155, -R196, R155 ;  /* 0x0000009bc49b7221 */ /* 0x000fe20000010100 */
[----:B------:R-:W-:Y:S01]  /*1580*/  FADD.FTZ R21, R16, R13 ;  /* 0x0000000d10157221 */ /* 0x000fe20000010000 */
[----:B------:R-:W-:Y:S01]  /*1590*/  FMUL.FTZ R10, R54, R153 ;  /* 0x00000099360a7220 */ /* 0x000fe20000410000 */
[C---:B------:R-:W-:Y:S01]  /*15a0*/  FFMA.FTZ R16, R4.reuse, R13, R19 ;  /* 0x0000000d04107223 */ /* 0x040fe20000010013 */
[----:B------:R-:W-:Y:S01]  /*15b0*/  FADD.FTZ R109, R109, R8 ;  /* 0x000000086d6d7221 */ /* 0x000fe20000010000 */
[----:B------:R-:W-:Y:S01]  /*15c0*/  FFMA.FTZ R81, R4, R8, R81 ;  /* 0x0000000804517223 */ /* 0x000fe20000010051 */
[----:B------:R-:W-:Y:S02]  /*15d0*/  HADD2.F32 R159, -RZ, R14.H0_H0 ;  /* 0x2000000eff9f7230 */ /* 0x000fe40000004100 */
[----:B------:R-:W-:Y:S01]  /*15e0*/  FADD.FTZ R201, -R196, R201 ;  /* 0x000000c9c4c97221 */ /* 0x000fe20000010100 */
[--C-:B------:R-:W-:Y:S02]  /*15f0*/  HADD2.F32 R205, -RZ, R15.reuse.H0_H0 ;  /* 0x2000000fffcd7230 */ /* 0x100fe40000004100 */
[----:B------:R-:W-:Y:S01]  /*1600*/  FADD.FTZ R110, R110, R153 ;  /* 0x000000996e6e7221 */ /* 0x000fe20000010000 */
[----:B------:R-:W-:-:S02]  /*1610*/  HADD2.F32 R154, -RZ, R15.H1_H1 ;  /* 0x3000000fff9a7230 */ /* 0x000fc40000004100 */
[----:B------:R-:W-:Y:S01]  /*1620*/  FMUL.FTZ R8, R162, R155 ;  /* 0x0000009ba2087220 */ /* 0x000fe20000410000 */
[----:B------:R-:W-:Y:S01]  /*1630*/  FFMA.FTZ R82, R11, R153, R82 ;  /* 0x000000990b527223 */ /* 0x000fe20000010052 */
[----:B------:R-:W-:Y:S01]  /*1640*/  FADD.FTZ R157, -R196, R157 ;  /* 0x0000009dc49d7221 */ /* 0x000fe20000010100 */
[----:B------:R-:W-:Y:S01]  /*1650*/  FMUL.FTZ R15, R55, R12 ;  /* 0x0000000c370f7220 */ /* 0x000fe20000410000 */
[----:B------:R-:W-:Y:S01]  /*1660*/  FADD.FTZ R18, R21, R10 ;  /* 0x0000000a15127221 */ /* 0x000fe20000010000 */
[----:B------:R-:W-:Y:S01]  /*1670*/  FFMA.FTZ R153, R11, R10, R16 ;  /* 0x0000000a0b997223 */ /* 0x000fe20000010010 */
[----:B------:R-:W-:Y:S02]  /*1680*/  HADD2.F32 R20, -RZ, R14.H1_H1 ;  /* 0x3000000eff147230 */ /* 0x000fe40000004100 */
        /* <DEDUP_REMOVED lines=28> */
.L_x_9698:
[----:B------:R-:W-:Y:S05]  /*1850*/  BSYNC.RECONVERGENT B2 ;  /* 0x0000000000027941 */ /* 0x000fea0003800200 */
.L_x_9697:
[----:B------:R-:W-:Y:S05]  /*1860*/  @!P5 BRA `(.L_x_9699) ;  /* 0x00000018009cd947 */ /* 0x000fea0003800000 */
[----:B------:R-:W0:Y:S08]  /*1870*/  LDC.64 R28, c[0x0][0x3a8] ;  /* 0x0000ea00ff1c7b82 */ /* 0x000e300000000a00 */
[----:B------:R-:W1:Y:S01]  /*1880*/  LDC.64 R24, c[0x0][0x428] ;  /* 0x00010a00ff187b82 */ /* 0x000e620000000a00 */
[----:B0-----:R-:W-:-:S06]  /*1890*/  IMAD.WIDE.U32 R28, R199, 0x10, R28 ;  /* 0x00000010c71c7825 */ /* 0x001fcc00078e001c */
[----:B------:R-:W2:Y:S01]  /*18a0*/  LDG.E.128 R28, desc[UR6][R28.64] ;  /* 0x000000061c1c7981 */ /* 0x000ea2000c1e1d00 */
[----:B-1----:R-:W-:-:S06]  /*18b0*/  IMAD.WIDE.U32 R24, R199, 0x10, R24 ;  /* 0x00000010c7187825 */ /* 0x002fcc00078e0018 */
[----:B------:R-:W3:Y:S01]  /*18c0*/  LDG.E.128 R24, desc[UR6][R24.64] ;  /* 0x0000000618187981 */ /* 0x000ee2000c1e1d00 */
[--C-:B--2---:R-:W-:Y:S02]  /*18d0*/  HADD2.F32 R7, -RZ, R28.reuse.H0_H0 ;  /* 0x2000001cff077230 */ /* 0x104fe40000004100 */
[----:B------:R-:W-:Y:S02]  /*18e0*/  HADD2.F32 R23, -RZ, R28.H1_H1 ;  /* 0x3000001cff177230 */ /* 0x000fe40000004100 */
[--C-:B------:R-:W-:Y:S02]  /*18f0*/  HADD2.F32 R33, -RZ, R29.reuse.H0_H0 ;  /* 0x2000001dff217230 */ /* 0x100fe40000004100 */
[C---:B------:R-:W-:Y:S01]  /*1900*/  FADD.FTZ R7, -R196.reuse, R7 ;  /* 0x00000007c4077221 */ /* 0x040fe20000010100 */
[----:B------:R-:W-:Y:S02]  /*1910*/  HADD2.F32 R35, -RZ, R29.H1_H1 ;  /* 0x3000001dff237230 */ /* 0x000fe40000004100 */
[----:B------:R-:W-:Y:S01]  /*1920*/  FADD.FTZ R29, -R196, R23 ;  /* 0x00000017c41d7221 */ /* 0x000fe20000010100 */
[----:B------:R-:W-:-:S02]  /*1930*/  HADD2.F32 R159, -RZ, R31.H0_H0 ;  /* 0x2000001fff9f7230 */ /* 0x000fc40000004100 */
[----:B-----5:R-:W-:Y:S01]  /*1940*/  FMUL.FTZ R7, R162, R7 ;  /* 0x00000007a2077220 */ /* 0x020fe20000410000 */
[----:B------:R-:W-:Y:S02]  /*1950*/  HADD2.F32 R31, -RZ, R31.H1_H1 ;  /* 0x3000001fff1f7230 */ /* 0x000fe40000004100 */
[----:B------:R-:W-:Y:S01]  /*1960*/  FADD.FTZ R33, -R196, R33 ;  /* 0x00000021c4217221 */ /* 0x000fe20000010100 */
[--C-:B---3--:R-:W-:Y:S02]  /*1970*/  HADD2.F32 R23, -RZ, R24.reuse.H0_H0 ;  /* 0x20000018ff177230 */ /* 0x108fe40000004100 */
[----:B------:R-:W-:Y:S01]  /*1980*/  FMUL.FTZ R22, R162, R29 ;  /* 0x0000001da2167220 */ /* 0x000fe20000410000 */
[----:B------:R-:W-:Y:S02]  /*1990*/  HADD2.F32 R28, -RZ, R24.H1_H1 ;  /* 0x30000018ff1c7230 */ /* 0x000fe40000004100 */
[----:B------:R-:W-:Y:S01]  /*19a0*/  FADD.FTZ R201, -R196, R31 ;  /* 0x0000001fc4c97221 */ /* 0x000fe20000010100 */
[----:B------:R-:W-:-:S02]  /*19b0*/  HADD2.F32 R31, -RZ, R25.H0_H0 ;  /* 0x20000019ff1f7230 */ /* 0x000fc40000004100 */
[----:B------:R-:W-:Y:S01]  /*19c0*/  FADD.FTZ R116, R116, R23 ;  /* 0x0000001774747221 */ /* 0x000fe20000010000 */
[-C--:B------:R-:W-:Y:S01]  /*19d0*/  FFMA.FTZ R88, R7, R23.reuse, R88 ;  /* 0x0000001707587223 */ /* 0x080fe20000010058 */
[----:B------:R-:W-:Y:S01]  /*19e0*/  FMUL.FTZ R24, R60, R23 ;  /* 0x000000173c187220 */ /* 0x000fe20000410000 */
[----:B------:R-:W-:Y:S01]  /*19f0*/  FMUL.FTZ R23, R162, R33 ;  /* 0x00000021a2177220 */ /* 0x000fe20000410000 */
[--C-:B------:R-:W-:Y:S02]  /*1a00*/  HADD2.F32 R153, -RZ, R30.reuse.H0_H0 ;  /* 0x2000001eff997230 */ /* 0x100fe40000004100 */
[----:B------:R-:W-:Y:S01]  /*1a10*/  FADD.FTZ R117, R117, R28 ;  /* 0x0000001c75757221 */ /* 0x000fe20000010000 */
[----:B------:R-:W-:Y:S02]  /*1a20*/  HADD2.F32 R155, -RZ, R30.H1_H1 ;  /* 0x3000001eff9b7230 */ /* 0x000fe40000004100 */
[----:B------:R-:W-:Y:S01]  /*1a30*/  FFMA.FTZ R89, R22, R28, R89 ;  /* 0x0000001c16597223 */ /* 0x000fe20000010059 */
[----:B------:R-:W-:-:S02]  /*1a40*/  HADD2.F32 R30, -RZ, R25.H1_H1 ;  /* 0x30000019ff1e7230 */ /* 0x000fc40000004100 */
[----:B------:R-:W-:Y:S01]  /*1a50*/  FMUL.FTZ R25, R61, R28 ;  /* 0x0000001c3d197220 */ /* 0x000fe20000410000 */
[----:B------:R-:W-:Y:S01]  /*1a60*/  FADD.FTZ R118, R118, R31 ;  /* 0x0000001f76767221 */ /* 0x000fe20000010000 */
[-C--:B------:R-:W-:Y:S01]  /*1a70*/  FFMA.FTZ R90, R23, R31.reuse, R90 ;  /* 0x0000001f175a7223 */ /* 0x080fe2000001005a */
[----:B------:R-:W-:Y:S01]  /*1a80*/  FMUL.FTZ R28, R62, R31 ;  /* 0x0000001f3e1c7220 */ /* 0x000fe20000410000 */
[----:B------:R-:W-:Y:S01]  /*1a90*/  FADD.FTZ R32, R197, R24 ;  /* 0x00000018c5207221 */ /* 0x000fe20000010000 */
[----:B------:R-:W-:Y:S01]  /*1aa0*/  FFMA.FTZ R31, R7, R24, R198 ;  /* 0x00000018071f7223 */ /* 0x000fe200000100c6 */
[C---:B------:R-:W-:Y:S01]  /*1ab0*/  FADD.FTZ R35, -R196.reuse, R35 ;  /* 0x00000023c4237221 */ /* 0x040fe20000010100 */
[----:B------:R-:W-:Y:S01]  /*1ac0*/  FADD.FTZ R157, -R196, R155 ;  /* 0x0000009bc49d7221 */ /* 0x000fe20000010100 */
[----:B------:R-:W-:Y:S01]  /*1ad0*/  FADD.FTZ R33, R32, R25 ;  /* 0x0000001920217221 */ /* 0x000fe20000010000 */
[----:B------:R-:W-:Y:S01]  /*1ae0*/  FFMA.FTZ R34, R22, R25, R31 ;  /* 0x0000001916227223 */ /* 0x000fe2000001001f */
[----:B------:R-:W-:-:S02]  /*1af0*/  HADD2.F32 R155, -RZ, R26.H0_H0 ;  /* 0x2000001aff9b7230 */ /* 0x000fc40000004100 */
[----:B------:R-:W-:Y:S01]  /*1b00*/  FADD.FTZ R153, -R196, R153 ;  /* 0x00000099c4997221 */ /* 0x000fe20000010100 */
[----:B------:R-:W-:Y:S02]  /*1b10*/  HADD2.F32 R154, -RZ, R26.H1_H1 ;  /* 0x3000001aff9a7230 */ /* 0x000fe40000004100 */
[----:B------:R-:W-:Y:S01]  /*1b20*/  FMUL.FTZ R26, R162, R35 ;  /* 0x00000023a21a7220 */ /* 0x000fe20000410000 */
[--C-:B------:R-:W-:Y:S02]  /*1b30*/  HADD2.F32 R199, -RZ, R27.reuse.H0_H0 ;  /* 0x2000001bffc77230 */ /* 0x100fe40000004100 */
[----:B------:R-:W-:Y:S01]  /*1b40*/  FADD.FTZ R152, R33, R28 ;  /* 0x0000001c21987221 */ /* 0x000fe20000010000 */
[----:B------:R-:W-:Y:S02]  /*1b50*/  HADD2.F32 R156, -RZ, R27.H1_H1 ;  /* 0x3000001bff9c7230 */ /* 0x000fe40000004100 */
[----:B------:R-:W-:Y:S01]  /*1b60*/  FMUL.FTZ R27, R63, R30 ;  /* 0x0000001e3f1b7220 */ /* 0x000fe20000410000 */
[----:B------:R-:W-:Y:S01]  /*1b70*/  FFMA.FTZ R33, R23, R28, R34 ;  /* 0x0000001c17217223 */ /* 0x000fe20000010022 */
        /* <DEDUP_REMOVED lines=13> */
[----:B------:R-:W-:Y:S01]  /*1c50*/  FMUL.FTZ R34, R66, R199 ;  /* 0x000000c742227220 */ /* 0x000fe20000410000 */
        /* <DEDUP_REMOVED lines=16> */
.L_x_9692:
        /* <DEDUP_REMOVED lines=18> */
[----:B--2---:R-:W-:Y:S02]  /*1e80*/  HADD2.F32 R181, -RZ, R152.H0_H0 ;  /* 0x20000098ffb57230 */ /* 0x004fe40000004100 */
[----:B------:R-:W-:Y:S02]  /*1e90*/  HADD2.F32 R195, -RZ, R154.H1_H1 ;  /* 0x3000009affc37230 */ /* 0x000fe40000004100 */
[--C-:B------:R-:W-:Y:S02]  /*1ea0*/  HADD2.F32 R187, -RZ, R153.reuse.H1_H1 ;  /* 0x30000099ffbb7230 */ /* 0x100fe40000004100 */
[----:B------:R-:W-:Y:S01]  /*1eb0*/  FADD.FTZ R181, -R196, R181 ;  /* 0x000000b5c4b57221 */ /* 0x000fe20000010100 */
[----:B------:R-:W-:Y:S02]  /*1ec0*/  HADD2.F32 R185, -RZ, R153.H0_H0 ;  /* 0x20000099ffb97230 */ /* 0x000fe40000004100 */
[----:B---3--:R-:W-:-:S02]  /*1ed0*/  HADD2.F32 R199, -RZ, R159.H0_H0 ;  /* 0x2000009fffc77230 */ /* 0x008fc40000004100 */
[C---:B------:R-:W-:Y:S01]  /*1ee0*/  FADD.FTZ R187, -R196.reuse, R187 ;  /* 0x000000bbc4bb7221 */ /* 0x040fe20000010100 */
[----:B------:R-:W-:Y:S02]  /*1ef0*/  HADD2.F32 R198, -RZ, R159.H1_H1 ;  /* 0x3000009fffc67230 */ /* 0x000fe40000004100 */
[----:B------:R-:W-:Y:S01]  /*1f00*/  FADD.FTZ R159, -R196, R195 ;  /* 0x000000c3c49f7221 */ /* 0x000fe20000010100 */
[----:B------:R-:W-:Y:S02]  /*1f10*/  HADD2.F32 R191, -RZ, R154.H0_H0 ;  /* 0x2000009affbf7230 */ /* 0x000fe40000004100 */
[----:B-----5:R-:W-:Y:S01]  /*1f20*/  FMUL.FTZ R195, R162, R181 ;  /* 0x000000b5a2c37220 */ /* 0x020fe20000410000 */
[----:B------:R-:W-:Y:S02]  /*1f30*/  HADD2.F32 R193, -RZ, R156.H0_H0 ;  /* 0x2000009cffc17230 */ /* 0x000fe40000004100 */
[----:B------:R-:W-:Y:S01]  /*1f40*/  FADD.FTZ R185, -R196, R185 ;  /* 0x000000b9c4b97221 */ /* 0x000fe20000010100 */
[----:B------:R-:W-:-:S02]  /*1f50*/  HADD2.F32 R183, -RZ, R152.H1_H1 ;  /* 0x30000098ffb77230 */ /* 0x000fc40000004100 */
[----:B------:R-:W-:Y:S01]  /*1f60*/  FADD.FTZ R153, -R196, R191 ;  /* 0x000000bfc4997221 */ /* 0x000fe20000010100 */
[--C-:B------:R-:W-:Y:S02]  /*1f70*/  HADD2.F32 R197, -RZ, R155.reuse.H0_H0 ;  /* 0x2000009bffc57230 */ /* 0x100fe40000004100 */
[----:B------:R-:W-:Y:S01]  /*1f80*/  FADD.FTZ R96, R96, R193 ;  /* 0x000000c160607221 */ /* 0x000fe20000010000 */
[----:B------:R-:W-:Y:S02]  /*1f90*/  HADD2.F32 R155, -RZ, R155.H1_H1 ;  /* 0x3000009bff9b7230 */ /* 0x000fe40000004100 */
[-C--:B------:R-:W-:Y:S01]  /*1fa0*/  FFMA.FTZ R68, R195, R193.reuse, R68 ;  /* 0x000000c1c3447223 */ /* 0x080fe20000010044 */
[----:B------:R-:W-:Y:S02]  /*1fb0*/  HADD2.F32 R156, -RZ, R156.H1_H1 ;  /* 0x3000009cff9c7230 */ /* 0x000fe40000004100 */
[----:B------:R-:W-:Y:S01]  /*1fc0*/  FADD.FTZ R183, -R196, R183 ;  /* 0x000000b7c4b77221 */ /* 0x000fe20000010100 */
[----:B------:R-:W-:Y:S01]  /*1fd0*/  FMUL.FTZ R193, R36, R193 ;  /* 0x000000c124c17220 */ /* 0x000fe20000410000 */
[----:B------:R-:W-:-:S02]  /*1fe0*/  HADD2.F32 R189, -RZ, R157.H0_H0 ;  /* 0x2000009dffbd7230 */ /* 0x000fc40000004100 */
[----:B------:R-:W-:Y:S01]  /*1ff0*/  FMUL.FTZ R190, R162, R187 ;  /* 0x000000bba2be7220 */ /* 0x000fe20000410000 */
[----:B------:R-:W-:Y:S01]  /*2000*/  FADD.FTZ R201, -R196, R155 ;  /* 0x0000009bc4c97221 */ /* 0x000fe20000010100 */
[C---:B------:R-:W-:Y:S01]  /*2010*/  FMUL.FTZ R191, R162.reuse, R185 ;  /* 0x000000b9a2bf7220 */ /* 0x040fe20000410000 */
[C---:B------:R-:W-:Y:S01]  /*2020*/  FMUL.FTZ R187, R162.reuse, R153 ;  /* 0x00000099a2bb7220 */ /* 0x040fe20000410000 */
        /* <DEDUP_REMOVED lines=46> */
.L_x_9701:
[----:B------:R-:W-:Y:S05]  /*2310*/  BSYNC.RECONVERGENT B2 ;  /* 0x0000000000027941 */ /* 0x000fea0003800200 */
.L_x_9700:
        /* <DEDUP_REMOVED lines=11> */
[----:B------:R-:W-:Y:S01]  /*23d0*/  IADD3 R199, PT, PT, R199, 0x20, RZ ;  /* 0x00000020c7c77810 */ /* 0x000fe20007ffe0ff */
[----:B---3--:R-:W-:Y:S02]  /*23e0*/  HADD2.F32 R165, -RZ, R152.H0_H0 ;  /* 0x20000098ffa57230 */ /* 0x008fe40000004100 */
[----:B------:R-:W-:Y:S02]  /*23f0*/  HADD2.F32 R179, -RZ, R154.H1_H1 ;  /* 0x3000009affb37230 */ /* 0x000fe40000004100 */
[----:B------:R-:W-:Y:S02]  /*2400*/  HADD2.F32 R167, -RZ, R152.H1_H1 ;  /* 0x30000098ffa77230 */ /* 0x000fe40000004100 */
[----:B------:R-:W-:Y:S01]  /*2410*/  FADD.FTZ R165, -R196, R165 ;  /* 0x000000a5c4a57221 */ /* 0x000fe20000010100 */
[----:B------:R-:W-:Y:S02]  /*2420*/  HADD2.F32 R169, -RZ, R153.H0_H0 ;  /* 0x20000099ffa97230 */ /* 0x000fe40000004100 */
[----:B----4-:R-:W-:-:S02]  /*2430*/  HADD2.F32 R173, -RZ, R157.H0_H0 ;  /* 0x2000009dffad7230 */ /* 0x010fc40000004100 */
        /* <DEDUP_REMOVED lines=11> */
[-C--:B------:R-:W-:Y:S01]  /*24f0*/  FFMA.FTZ R132, R179, R177.reuse, R132 ;  /* 0x000000b1b3847223 */ /* 0x080fe20000010084 */
[----:B------:R-:W-:Y:S01]  /*2500*/  FADD.FTZ R153, -R196, R175 ;  /* 0x000000afc4997221 */ /* 0x000fe20000010100 */
[----:B------:R-:W-:Y:S01]  /*2510*/  FMUL.FTZ R177, R44, R177 ;  /* 0x000000b12cb17220 */ /* 0x000fe20000410000 */
[C---:B------:R-:W-:Y:S01]  /*2520*/  FMUL.FTZ R175, R162.reuse, R169 ;  /* 0x000000a9a2af7220 */ /* 0x040fe20000410000 */
[C---:B------:R-:W-:Y:S01]  /*2530*/  FMUL.FTZ R174, R162.reuse, R171 ;  /* 0x000000aba2ae7220 */ /* 0x040fe20000410000 */
[----:B------:R-:W-:Y:S01]  /*2540*/  FMUL.FTZ R176, R45, R156 ;  /* 0x0000009c2db07220 */ /* 0x000fe20000410000 */
[C---:B------:R-:W-:Y:S01]  /*2550*/  FMUL.FTZ R165, R162.reuse, R153 ;  /* 0x00000099a2a57220 */ /* 0x040fe20000410000 */
[----:B------:R-:W-:Y:S01]  /*2560*/  FADD.FTZ R197, R197, R177 ;  /* 0x000000b1c5c57221 */ /* 0x000fe20000010000 */
[----:B------:R-:W-:Y:S01]  /*2570*/  FMUL.FTZ R178, R162, R167 ;  /* 0x000000a7a2b27220 */ /* 0x000fe20000410000 */
        /* <DEDUP_REMOVED lines=46> */
.L_x_9703:
[----:B------:R-:W-:Y:S05]  /*2860*/  BSYNC.RECONVERGENT B2 ;  /* 0x0000000000027941 */ /* 0x000fea0003800200 */
.L_x_9702:
        /* <DEDUP_REMOVED lines=11> */
[----:B------:R-:W-:Y:S01]  /*2920*/  IADD3 R199, PT, PT, R199, 0x20, RZ ;  /* 0x00000020c7c77810 */ /* 0x000fe20007ffe0ff */
[--C-:B---3--:R-:W-:Y:S02]  /*2930*/  HADD2.F32 R155, -RZ, R9.reuse.H1_H1 ;  /* 0x30000009ff9b7230 */ /* 0x108fe40000004100 */
[----:B------:R-:W-:Y:S02]  /*2940*/  HADD2.F32 R19, -RZ, R8.H0_H0 ;  /* 0x20000008ff137230 */ /* 0x000fe40000004100 */
        /* <DEDUP_REMOVED lines=8> */
[----:B----4-:R-:W-:Y:S02]  /*29d0*/  HADD2.F32 R11, -RZ, R12.H0_H0 ;  /* 0x2000000cff0b7230 */ /* 0x010fe40000004100 */
[----:B------:R-:W-:Y:S01]  /*29e0*/  FADD.FTZ R207, -R196, R207 ;  /* 0x000000cfc4cf7221 */ /* 0x000fe20000010100 */
[----:B------:R-:W-:Y:S02]  /*29f0*/  HADD2.F32 R21, -RZ, R8.H1_H1 ;  /* 0x30000008ff157230 */ /* 0x000fe40000004100 */
[----:B-----5:R-:W-:Y:S01]  /*2a00*/  FMUL.FTZ R8, R162, R155 ;  /* 0x0000009ba2087220 */ /* 0x020fe20000410000 */
[----:B0-----:R-:W-:-:S02]  /*2a10*/  HADD2.F32 R16, -RZ, R13.H1_H1 ;  /* 0x3000000dff107230 */ /* 0x001fc40000004100 */
[----:B------:R-:W-:Y:S01]  /*2a20*/  FADD.FTZ R201, -R196, R9 ;  /* 0x00000009c4c97221 */ /* 0x000fe20000010100 */
[----:B------:R-:W-:Y:S02]  /*2a30*/  HADD2.F32 R12, -RZ, R12.H1_H1 ;  /* 0x3000000cff0c7230 */ /* 0x000fe40000004100 */
[----:B------:R-:W-:Y:S01]  /*2a40*/  FMUL.FTZ R6, R52, R11 ;  /* 0x0000000b34067220 */ /* 0x000fe20000410000 */
[----:B------:R-:W-:Y:S01]  /*2a50*/  FADD.FTZ R21, -R196, R21 ;  /* 0x00000015c4157221 */ /* 0x000fe20000010100 */
[----:B------:R-:W-:Y:S01]  /*2a60*/  FMUL.FTZ R9, R162, R19 ;  /* 0x00000013a2097220 */ /* 0x000fe20000410000 */
[--C-:B------:R-:W-:Y:S02]  /*2a70*/  HADD2.F32 R205, -RZ, R15.reuse.H0_H0 ;  /* 0x2000000fffcd7230 */ /* 0x100fe40000004100 */
[----:B------:R-:W-:Y:S01]  /*2a80*/  FADD.FTZ R111, R111, R16 ;  /* 0x000000106f6f7221 */ /* 0x000fe20000010000 */
[----:B------:R-:W-:Y:S02]  /*2a90*/  HADD2.F32 R154, -RZ, R15.H1_H1 ;  /* 0x3000000fff9a7230 */ /* 0x000fe40000004100 */
[----:B------:R-:W-:Y:S01]  /*2aa0*/  FFMA.FTZ R83, R8, R16, R83 ;  /* 0x0000001008537223 */ /* 0x000fe20000010053 */
[----:B------:R-:W-:-:S02]  /*2ab0*/  HADD2.F32 R17, -RZ, R13.H0_H0 ;  /* 0x2000000dff117230 */ /* 0x000fc40000004100 */
[----:B------:R-:W-:Y:S01]  /*2ac0*/  FMUL.FTZ R15, R55, R16 ;  /* 0x00000010370f7220 */ /* 0x000fe20000410000 */
[----:B------:R-:W-:Y:S01]  /*2ad0*/  FMUL.FTZ R13, R53, R12 ;  /* 0x0000000c350d7220 */ /* 0x000fe20000410000 */
[----:B------:R-:W-:Y:S01]  /*2ae0*/  FADD.FTZ R16, R197, R6 ;  /* 0x00000006c5107221 */ /* 0x000fe20000010000 */
[----:B------:R-:W-:Y:S01]  /*2af0*/  FMUL.FTZ R4, R162, R21 ;  /* 0x00000015a2047220 */ /* 0x000fe20000410000 */
[C---:B------:R-:W-:Y:S01]  /*2b00*/  FFMA.FTZ R19, R9.reuse, R6, R198 ;  /* 0x0000000609137223 */ /* 0x040fe200000100c6 */
[----:B------:R-:W-:Y:S02]  /*2b10*/  HADD2.F32 R157, -RZ, R10.H0_H0 ;  /* 0x2000000aff9d7230 */ /* 0x000fe40000004100 */
[----:B------:R-:W-:Y:S01]  /*2b20*/  FADD.FTZ R108, R108, R11 ;  /* 0x0000000b6c6c7221 */ /* 0x000fe20000010000 */
[----:B------:R-:W-:Y:S01]  /*2b30*/  FFMA.FTZ R80, R9, R11, R80 ;  /* 0x0000000b09507223 */ /* 0x000fe20000010050 */
[----:B------:R-:W-:Y:S01]  /*2b40*/  FADD.FTZ R21, R16, R13 ;  /* 0x0000000d10157221 */ /* 0x000fe20000010000 */
[----:B------:R-:W-:Y:S01]  /*2b50*/  FMUL.FTZ R11, R162, R153 ;  /* 0x00000099a20b7220 */ /* 0x000fe20000410000 */
[----:B------:R-:W-:Y:S01]  /*2b60*/  FMUL.FTZ R10, R54, R17 ;  /* 0x00000011360a7220 */ /* 0x000fe20000410000 */
[----:B------:R-:W-:Y:S01]  /*2b70*/  FFMA.FTZ R16, R4, R13, R19 ;  /* 0x0000000d04107223 */ /* 0x000fe20000010013 */
[----:B------:R-:W-:-:S02]  /*2b80*/  HADD2.F32 R159, -RZ, R14.H0_H0 ;  /* 0x2000000eff9f7230 */ /* 0x000fc40000004100 */
[----:B------:R-:W-:Y:S01]  /*2b90*/  FADD.FTZ R157, -R196, R157 ;  /* 0x0000009dc49d7221 */ /* 0x000fe20000010100 */
[----:B------:R-:W-:Y:S01]  /*2ba0*/  FADD.FTZ R18, R21, R10 ;  /* 0x0000000a15127221 */ /* 0x000fe20000010000 */
[----:B------:R-:W-:Y:S01]  /*2bb0*/  FFMA.FTZ R153, R11, R10, R16 ;  /* 0x0000000a0b997223 */ /* 0x000fe20000010010 */
[----:B------:R-:W-:Y:S02]  /*2bc0*/  HADD2.F32 R20, -RZ, R14.H1_H1 ;  /* 0x3000000eff147230 */ /* 0x000fe40000004100 */
[----:B------:R-:W-:Y:S01]  /*2bd0*/  FADD.FTZ R109, R109, R12 ;  /* 0x0000000c6d6d7221 */ /* 0x000fe20000010000 */
        /* <DEDUP_REMOVED lines=29> */
.L_x_9705:
[----:B------:R-:W-:Y:S05]  /*2db0*/  BSYNC.RECONVERGENT B2 ;  /* 0x0000000000027941 */ /* 0x000fea0003800200 */
.L_x_9704:
        /* <DEDUP_REMOVED lines=10> */
[--C-:B---3--:R-:W-:Y:S02]  /*2e60*/  HADD2.F32 R7, -RZ, R28.reuse.H0_H0 ;  /* 0x2000001cff077230 */ /* 0x108fe40000004100 */
        /* <DEDUP_REMOVED lines=9> */
[--C-:B----4-:R-:W-:Y:S02]  /*2f00*/  HADD2.F32 R23, -RZ, R24.reuse.H0_H0 ;  /* 0x20000018ff177230 */ /* 0x110fe40000004100 */
        /* <DEDUP_REMOVED lines=61> */
.L_x_9699:
[----:B------:R-:W-:Y:S05]  /*32e0*/  BSYNC.RECONVERGENT B1 ;  /* 0x0000000000017941 */ /* 0x000fea0003800200 */
.L_x_9691:
        /* <DEDUP_REMOVED lines=20> */
.L_x_9749:
        /* <DEDUP_REMOVED lines=50> */
.L_x_9711:
        /* <DEDUP_REMOVED lines=27> */
[C---:B------:R-:W-:Y:S01]  /*3900*/  F2FP.F16.F32.PACK_AB R126, R159.reuse, R126 ;  /* 0x0000007e9f7e723e */ /* 0x040fe200000000ff */
[-C--:B------:R-:W-:Y:S01]  /*3910*/  FMUL.FTZ R199, R159, R163.reuse ;  /* 0x000000a39fc77220 */ /* 0x080fe20000410000 */
[-C--:B------:R-:W-:Y:S01]  /*3920*/  FMUL.FTZ R156, R152, R163.reuse ;  /* 0x000000a3989c7220 */ /* 0x080fe20000410000 */
[----:B------:R-:W-:Y:S01]  /*3930*/  F2FP.F16.F32.PACK_AB R125, R155, R152 ;  /* 0x000000989b7d723e */ /* 0x000fe200000000ff */
        /* <DEDUP_REMOVED lines=9> */
.L_x_9712:
[----:B------:R-:W0:Y:S08]  /*39d0*/  @P1 LDC.64 R158, c[0x0][0x478] ;  /* 0x00011e00ff9e1b82 */ /* 0x000e300000000a00 */
[----:B------:R-:W1:Y:S01]  /*39e0*/  LDC.64 R156, c[0x0][0x468] ;  /* 0x00011a00ff9c7b82 */ /* 0x000e620000000a00 */
[----:B0-----:R-:W-:-:S05]  /*39f0*/  @P1 IMAD.WIDE.U32 R158, R161, 0x10, R158 ;  /* 0x00000010a19e1825 */ /* 0x001fca00078e009e */
[----:B------:R2:W-:Y:S01]  /*3a00*/  @P1 STG.E.128 desc[UR6][R158.64], R124 ;  /* 0x0000007c9e001986 */ /* 0x0005e2000c101d06 */
[C---:B-1----:R-:W-:Y:S01]  /*3a10*/  IMAD.WIDE.U32 R156, R161.reuse, 0x10, R156 ;  /* 0x00000010a19c7825 */ /* 0x042fe200078e009c */
[----:B------:R-:W-:-:S04]  /*3a20*/  IADD3 R161, PT, PT, R161, 0x20, RZ ;  /* 0x00000020a1a17810 */ /* 0x000fc80007ffe0ff */
[----:B------:R2:W-:Y:S03]  /*3a30*/  STG.E.128 desc[UR6][R156.64], R152 ;  /* 0x000000989c007986 */ /* 0x0005e6000c101d06 */
.L_x_9710:
[----:B------:R-:W-:Y:S05]  /*3a40*/  BSYNC.RECONVERGENT B2 ;  /* 0x0000000000027941 */ /* 0x000fea0003800200 */
.L_x_9709:
        /* <DEDUP_REMOVED lines=16> */
[----:B0-----:R-:W-:Y:S01]  /*3b50*/  FADD.FTZ R159, R167, -R154 ;  /* 0x8000009aa79f7221 */ /* 0x001fe20000010000 */
        /* <DEDUP_REMOVED lines=29> */
.L_x_9715:
[-CC-:B--2---:R-:W-:Y:S01]  /*3d30*/  FFMA.FTZ R152, R179, R196.reuse, R197.reuse ;  /* 0x000000c4b3987223 */ /* 0x184fe200000100c5 */
        /* <DEDUP_REMOVED lines=35> */
.L_x_9716:
[----:B------:R-:W0:Y:S08]  /*3f70*/  @P1 LDC.64 R158, c[0x0][0x478] ;  /* 0x00011e00ff9e1b82 */ /* 0x000e300000000a00 */
[----:B------:R-:W1:Y:S01]  /*3f80*/  LDC.64 R156, c[0x0][0x468] ;  /* 0x00011a00ff9c7b82 */ /* 0x000e620000000a00 */
[----:B0-----:R-:W-:-:S05]  /*3f90*/  @P1 IMAD.WIDE.U32 R158, R161, 0x10, R158 ;  /* 0x00000010a19e1825 */ /* 0x001fca00078e009e */
[----:B------:R3:W-:Y:S01]  /*3fa0*/  @P1 STG.E.128 desc[UR6][R158.64], R124 ;  /* 0x0000007c9e001986 */ /* 0x0007e2000c101d06 */
[C---:B-1----:R-:W-:Y:S01]  /*3fb0*/  IMAD.WIDE.U32 R156, R161.reuse, 0x10, R156 ;  /* 0x00000010a19c7825 */ /* 0x042fe200078e009c */
[----:B------:R-:W-:-:S04]  /*3fc0*/  IADD3 R161, PT, PT, R161, 0x20, RZ ;  /* 0x00000020a1a17810 */ /* 0x000fc80007ffe0ff */
[----:B------:R3:W-:Y:S03]  /*3fd0*/  STG.E.128 desc[UR6][R156.64], R152 ;  /* 0x000000989c007986 */ /* 0x0007e6000c101d06 */
.L_x_9714:
[----:B------:R-:W-:Y:S05]  /*3fe0*/  BSYNC.RECONVERGENT B2 ;  /* 0x0000000000027941 */ /* 0x000fea0003800200 */
.L_x_9713:
        /* <DEDUP_REMOVED lines=46> */
.L_x_9719:
        /* <DEDUP_REMOVED lines=36> */
.L_x_9720:
[----:B------:R-:W0:Y:S08]  /*4510*/  @P1 LDC.64 R158, c[0x0][0x478] ;  /* 0x00011e00ff9e1b82 */ /* 0x000e300000000a00 */
[----:B------:R-:W1:Y:S01]  /*4520*/  LDC.64 R156, c[0x0][0x468] ;  /* 0x00011a00ff9c7b82 */ /* 0x000e620000000a00 */
[----:B0-----:R-:W-:-:S05]  /*4530*/  @P1 IMAD.WIDE.U32 R158, R161, 0x10, R158 ;  /* 0x00000010a19e1825 */ /* 0x001fca00078e009e */
[----:B------:R4:W-:Y:S01]  /*4540*/  @P1 STG.E.128 desc[UR6][R158.64], R124 ;  /* 0x0000007c9e001986 */ /* 0x0009e2000c101d06 */
[C---:B-1----:R-:W-:Y:S01]  /*4550*/  IMAD.WIDE.U32 R156, R161.reuse, 0x10, R156 ;  /* 0x00000010a19c7825 */ /* 0x042fe200078e009c */
[----:B------:R-:W-:-:S04]  /*4560*/  IADD3 R161, PT, PT, R161, 0x20, RZ ;  /* 0x00000020a1a17810 */ /* 0x000fc80007ffe0ff */
[----:B------:R4:W-:Y:S03]  /*4570*/  STG.E.128 desc[UR6][R156.64], R152 ;  /* 0x000000989c007986 */ /* 0x0009e6000c101d06 */
.L_x_9718:
[----:B------:R-:W-:Y:S05]  /*4580*/  BSYNC.RECONVERGENT B2 ;  /* 0x0000000000027941 */ /* 0x000fea0003800200 */
.L_x_9717:
        /* <DEDUP_REMOVED lines=28> */
[----:B------:R-:W-:Y:S01]  /*4750*/  F2FP.F16.F32.PACK_AB R127, R199, R154 ;  /* 0x0000009ac77f723e */ /* 0x000fe200000000ff */
[-C--:B------:R-:W-:Y:S01]  /*4760*/  FMUL.FTZ R157, R154, R163.reuse ;  /* 0x000000a39a9d7220 */ /* 0x080fe20000410000 */
        /* <DEDUP_REMOVED lines=15> */
.L_x_9722:
[-CC-:B--234-:R-:W-:Y:S01]  /*4860*/  FFMA.FTZ R153, R7, R196.reuse, R197.reuse ;  /* 0x000000c407997223 */ /* 0x19cfe200000100c5 */
[-CC-:B------:R-:W-:Y:S01]  /*4870*/  FFMA.FTZ R152, R22, R196.reuse, R197.reuse ;  /* 0x000000c416987223 */ /* 0x180fe200000100c5 */
[-CC-:B0-----:R-:W-:Y:S01]  /*4880*/  FFMA.FTZ R158, R160, R196.reuse, R197.reuse ;  /* 0x000000c4a09e7223 */ /* 0x181fe200000100c5 */
        /* <DEDUP_REMOVED lines=33> */
.L_x_9723:
[----:B------:R-:W0:Y:S08]  /*4aa0*/  @P1 LDC.64 R158, c[0x0][0x478] ;  /* 0x00011e00ff9e1b82 */ /* 0x000e300000000a00 */
[----:B------:R-:W1:Y:S01]  /*4ab0*/  LDC.64 R156, c[0x0][0x468] ;  /* 0x00011a00ff9c7b82 */ /* 0x000e620000000a00 */
[----:B0-----:R-:W-:-:S05]  /*4ac0*/  @P1 IMAD.WIDE.U32 R158, R161, 0x10, R158 ;  /* 0x00000010a19e1825 */ /* 0x001fca00078e009e */
[----:B------:R0:W-:Y:S01]  /*4ad0*/  @P1 STG.E.128 desc[UR6][R158.64], R124 ;  /* 0x0000007c9e001986 */ /* 0x0001e2000c101d06 */
[----:B-1----:R-:W-:-:S05]  /*4ae0*/  IMAD.WIDE.U32 R156, R161, 0x10, R156 ;  /* 0x00000010a19c7825 */ /* 0x002fca00078e009c */
[----:B------:R0:W-:Y:S01]  /*4af0*/  STG.E.128 desc[UR6][R156.64], R152 ;  /* 0x000000989c007986 */ /* 0x0001e2000c101d06 */
[----:B------:R-:W-:Y:S05]  /*4b00*/  BRA `(.L_x_9721) ;  /* 0x0000001800cc7947 */ /* 0x000fea0003800000 */
.L_x_9708:
[----:B------:R-:W-:-:S04]  /*4b10*/  UISETP.NE.U32.AND UP0, UPT, UR12, URZ, UPT ;  /* 0x000000ff0c00728c */ /* 0x000fc8000bf05070 */
[----:B------:R-:W-:-:S09]  /*4b20*/  UISETP.NE.AND.EX UP0, UPT, UR13, URZ, UPT, UP0 ;  /* 0x000000ff0d00728c */ /* 0x000fd2000bf05300 */
[----:B------:R-:W-:Y:S05]  /*4b30*/  BRA.U UP0, `(.L_x_9724) ;  /* 0x0000000d002c7547 */ /* 0x000fea000b800000 */
[----:B------:R-:W-:Y:S01]  /*4b40*/  ISETP.GT.U32.AND P1, PT, R3, 0x1f, PT ;  /* 0x0000001f0300780c */ /* 0x000fe20003f24070 */
[----:B------:R-:W-:-:S12]  /*4b50*/  BSSY.RECONVERGENT B2, `(.L_x_9725) ;  /* 0x0000032000027945 */ /* 0x000fd80003800200 */
[----:B------:R-:W-:Y:S05]  /*4b60*/  @!P1 BRA `(.L_x_9726) ;  /* 0x0000000000c09947 */ /* 0x000fea0003800000 */
[-CC-:B------:R-:W-:Y:S01]  /*4b70*/  FFMA.FTZ R154, R183, R196.reuse, R197.reuse ;  /* 0x000000c4b79a7223 */ /* 0x180fe200000100c5 */
[--C-:B------:R-:W-:Y:S02]  /*4b80*/  HADD2.F32 R157, -RZ, R147.reuse.H0_H0 ;  /* 0x20000093ff9d7230 */ /* 0x100fe40000004100 */
[-CC-:B------:R-:W-:Y:S01]  /*4b90*/  FFMA.FTZ R152, R187, R196.reuse, R197.reuse ;  /* 0x000000c4bb987223 */ /* 0x180fe200000100c5 */
[-CC-:B------:R-:W-:Y:S01]  /*4ba0*/  FFMA.FTZ R201, R182, R196.reuse, R197.reuse ;  /* 0x000000c4b6c97223 */ /* 0x180fe200000100c5 */
[----:B------:R-:W-:Y:S01]  /*4bb0*/  FADD.FTZ R154, R181, -R154 ;  /* 0x8000009ab59a7221 */ /* 0x000fe20000010000 */
[--C-:B------:R-:W-:Y:S02]  /*4bc0*/  HADD2.F32 R153, -RZ, R146.reuse.H0_H0 ;  /* 0x20000092ff997230 */ /* 0x100fe40000004100 */
[----:B------:R-:W-:Y:S01]  /*4bd0*/  FFMA.FTZ R199, R186, R196, R197 ;  /* 0x000000c4bac77223 */ /* 0x000fe200000100c5 */
[----:B------:R-:W-:Y:S01]  /*4be0*/  FADD.FTZ R152, R185, -R152 ;  /* 0x80000098b9987221 */ /* 0x000fe20000010000 */
[----:B-----5:R-:W-:Y:S01]  /*4bf0*/  FFMA.FTZ R204, R162, R154, R157 ;  /* 0x0000009aa2cc7223 */ /* 0x020fe2000001009d */
[----:B0-----:R-:W-:Y:S01]  /*4c00*/  HADD2.F32 R159, -RZ, R147.H1_H1 ;  /* 0x30000093ff9f7230 */ /* 0x001fe20000004100 */
[----:B------:R-:W0:Y:S01]  /*4c10*/  LDC.64 R156, c[0x0][0x468] ;  /* 0x00011a00ff9c7b82 */ /* 0x000e220000000a00 */
[----:B------:R-:W-:-:S02]  /*4c20*/  HADD2.F32 R155, -RZ, R146.H1_H1 ;  /* 0x30000092ff9b7230 */ /* 0x000fc40000004100 */
[----:B------:R-:W-:Y:S01]  /*4c30*/  FADD.FTZ R206, R180, -R201 ;  /* 0x800000c9b4ce7221 */ /* 0x000fe20000010000 */
[----:B------:R-:W-:Y:S01]  /*4c40*/  FADD.FTZ R202, R184, -R199 ;  /* 0x800000c7b8ca7221 */ /* 0x000fe20000010000 */
[----:B------:R-:W-:Y:S01]  /*4c50*/  FFMA.FTZ R200, R162, R152, R153 ;  /* 0x00000098a2c87223 */ /* 0x000fe20000010099 */
[-CC-:B------:R-:W-:Y:S01]  /*4c60*/  FFMA.FTZ R154, R191, R196.reuse, R197.reuse ;  /* 0x000000c4bf9a7223 */ /* 0x180fe200000100c5 */
[-CC-:B------:R-:W-:Y:S01]  /*4c70*/  FFMA.FTZ R203, R190, R196.reuse, R197.reuse ;  /* 0x000000c4becb7223 */ /* 0x180fe200000100c5 */
[-CC-:B------:R-:W-:Y:S01]  /*4c80*/  FFMA.FTZ R152, R195, R196.reuse, R197.reuse ;  /* 0x000000c4c3987223 */ /* 0x180fe200000100c5 */
[----:B------:R-:W-:Y:S01]  /*4c90*/  FFMA.FTZ R201, R194, R196, R197 ;  /* 0x000000c4c2c97223 */ /* 0x000fe200000100c5 */
        /* <DEDUP_REMOVED lines=29> */
.L_x_9726:
[----:B------:R-:W-:Y:S05]  /*4e70*/  BSYNC.RECONVERGENT B2 ;  /* 0x0000000000027941 */ /* 0x000fea0003800200 */
.L_x_9725:
[----:B------:R-:W-:Y:S04]  /*4e80*/  BSSY.RECONVERGENT B2, `(.L_x_9727) ;  /* 0x0000032000027945 */ /* 0x000fe80003800200 */
[----:B------:R-:W-:Y:S05]  /*4e90*/  @!P3 BRA `(.L_x_9728) ;  /* 0x0000000000c0b947 */ /* 0x000fea0003800000 */
[-CC-:B------:R-:W-:Y:S01]  /*4ea0*/  FFMA.FTZ R201, R169, R196.reuse, R197.reuse ;  /* 0x000000c4a9c97223 */ /* 0x180fe200000100c5 */
[--C-:B-1----:R-:W-:Y:S02]  /*4eb0*/  HADD2.F32 R157, -RZ, R151.reuse.H0_H0 ;  /* 0x20000097ff9d7230 */ /* 0x102fe40000004100 */
[-CC-:B------:R-:W-:Y:S01]  /*4ec0*/  FFMA.FTZ R152, R166, R196.reuse, R197.reuse ;  /* 0x000000c4a6987223 */ /* 0x180fe200000100c5 */
[-C--:B------:R-:W-:Y:S01]  /*4ed0*/  FFMA.FTZ R203, R172, R196.reuse, R197 ;  /* 0x000000c4accb7223 */ /* 0x080fe200000100c5 */
[----:B------:R-:W-:Y:S01]  /*4ee0*/  FADD.FTZ R201, R168, -R201 ;  /* 0x800000c9a8c97221 */ /* 0x000fe20000010000 */
[----:B------:R-:W-:Y:S01]  /*4ef0*/  FFMA.FTZ R199, R165, R196, R197 ;  /* 0x000000c4a5c77223 */ /* 0x000fe200000100c5 */
[--C-:B------:R-:W-:Y:S02]  /*4f00*/  HADD2.F32 R155, -RZ, R150.reuse.H1_H1 ;  /* 0x30000096ff9b7230 */ /* 0x100fe40000004100 */
[----:B------:R-:W-:Y:S01]  /*4f10*/  FADD.FTZ R152, R167, -R152 ;  /* 0x80000098a7987221 */ /* 0x000fe20000010000 */
[----:B-----5:R-:W-:Y:S01]  /*4f20*/  FFMA.FTZ R204, R162, R201, R157 ;  /* 0x000000c9a2cc7223 */ /* 0x020fe2000001009d */
[----:B0-----:R-:W-:Y:S01]  /*4f30*/  HADD2.F32 R159, -RZ, R151.H1_H1 ;  /* 0x30000097ff9f7230 */ /* 0x001fe20000004100 */
[----:B------:R-:W0:Y:S01]  /*4f40*/  LDC.64 R156, c[0x0][0x468] ;  /* 0x00011a00ff9c7b82 */ /* 0x000e220000000a00 */
[----:B------:R-:W-:-:S02]  /*4f50*/  HADD2.F32 R153, -RZ, R150.H0_H0 ;  /* 0x20000096ff997230 */ /* 0x000fc40000004100 */
        /* <DEDUP_REMOVED lines=36> */
.L_x_9728:
[----:B------:R-:W-:Y:S05]  /*51a0*/  BSYNC.RECONVERGENT B2 ;  /* 0x0000000000027941 */ /* 0x000fea0003800200 */
.L_x_9727:
[----:B------:R-:W-:Y:S04]  /*51b0*/  BSSY.RECONVERGENT B2, `(.L_x_9729) ;  /* 0x0000032000027945 */ /* 0x000fe80003800200 */
[----:B------:R-:W-:Y:S05]  /*51c0*/  @!P4 BRA `(.L_x_9730) ;  /* 0x0000000000c0c947 */ /* 0x000fea0003800000 */
[-CC-:B------:R-:W-:Y:S01]  /*51d0*/  FFMA.FTZ R201, R21, R196.reuse, R197.reuse ;  /* 0x000000c415c97223 */ /* 0x180fe200000100c5 */
[--C-:B-12---:R-:W-:Y:S02]  /*51e0*/  HADD2.F32 R157, -RZ, R107.reuse.H0_H0 ;  /* 0x2000006bff9d7230 */ /* 0x106fe40000004100 */
[-C--:B------:R-:W-:Y:S01]  /*51f0*/  FFMA.FTZ R152, R14, R196.reuse, R197 ;  /* 0x000000c40e987223 */ /* 0x080fe200000100c5 */
[--C-:B------:R-:W-:Y:S02]  /*5200*/  HADD2.F32 R155, -RZ, R106.reuse.H1_H1 ;  /* 0x3000006aff9b7230 */ /* 0x100fe40000004100 */
[----:B------:R-:W-:Y:S01]  /*5210*/  FADD.FTZ R201, R16, -R201 ;  /* 0x800000c910c97221 */ /* 0x000fe20000010000 */
[-CC-:B------:R-:W-:Y:S01]  /*5220*/  FFMA.FTZ R203, R20, R196.reuse, R197.reuse ;  /* 0x000000c414cb7223 */ /* 0x180fe200000100c5 */
[----:B------:R-:W-:Y:S01]  /*5230*/  FFMA.FTZ R199, R17, R196, R197 ;  /* 0x000000c411c77223 */ /* 0x000fe200000100c5 */
        /* <DEDUP_REMOVED lines=41> */
.L_x_9730:
[----:B------:R-:W-:Y:S05]  /*54d0*/  BSYNC.RECONVERGENT B2 ;  /* 0x0000000000027941 */ /* 0x000fea0003800200 */
.L_x_9729:
[----:B------:R-:W-:Y:S05]  /*54e0*/  @!P5 BRA `(.L_x_9721) ;  /* 0x000000100054d947 */ /* 0x000fea0003800000 */
[-CC-:B-123--:R-:W-:Y:S01]  /*54f0*/  FFMA.FTZ R154, R160, R196.reuse, R197.reuse ;  /* 0x000000c4a09a7223 */ /* 0x18efe200000100c5 */
[--C-:B------:R-:W-:Y:S02]  /*5500*/  HADD2.F32 R153, -RZ, R143.reuse.H1_H1 ;  /* 0x3000008fff997230 */ /* 0x100fe40000004100 */
[-CC-:B------:R-:W-:Y:S01]  /*5510*/  FFMA.FTZ R152, R32, R196.reuse, R197.reuse ;  /* 0x000000c420987223 */ /* 0x180fe200000100c5 */
[-CC-:B------:R-:W-:Y:S01]  /*5520*/  FFMA.FTZ R205, R33, R196.reuse, R197.reuse ;  /* 0x000000c421cd7223 */ /* 0x180fe200000100c5 */
[----:B------:R-:W-:Y:S01]  /*5530*/  FADD.FTZ R202, R35, -R154 ;  /* 0x8000009a23ca7221 */ /* 0x000fe20000010000 */
[-CC-:B------:R-:W-:Y:S01]  /*5540*/  FFMA.FTZ R203, R29, R196.reuse, R197.reuse ;  /* 0x000000c41dcb7223 */ /* 0x180fe200000100c5 */
[----:B------:R-:W-:Y:S01]  /*5550*/  FADD.FTZ R198, R31, -R152 ;  /* 0x800000981fc67221 */ /* 0x000fe20000010000 */
[----:B------:R-:W-:Y:S01]  /*5560*/  FFMA.FTZ R201, R23, R196, R197 ;  /* 0x000000c417c97223 */ /* 0x000fe200000100c5 */
[----:B-----5:R-:W-:Y:S01]  /*5570*/  FFMA.FTZ R202, R162, R202, R153 ;  /* 0x000000caa2ca7223 */ /* 0x020fe20000010099 */
[-CC-:B------:R-:W-:Y:S01]  /*5580*/  FFMA.FTZ R154, R26, R196.reuse, R197.reuse ;  /* 0x000000c41a9a7223 */ /* 0x180fe200000100c5 */
[----:B------:R-:W1:Y:S01]  /*5590*/  LDC.64 R152, c[0x0][0x468] ;  /* 0x00011a00ff987b82 */ /* 0x000e620000000a00 */
[-CC-:B------:R-:W-:Y:S01]  /*55a0*/  FFMA.FTZ R199, R7, R196.reuse, R197.reuse ;  /* 0x000000c407c77223 */ /* 0x180fe200000100c5 */
[----:B------:R-:W-:Y:S01]  /*55b0*/  FFMA.FTZ R156, R22, R196, R197 ;  /* 0x000000c4169c7223 */ /* 0x000fe200000100c5 */
[----:B0-----:R-:W-:-:S02]  /*55c0*/  HADD2.F32 R159, -RZ, R143.H0_H0 ;  /* 0x2000008fff9f7230 */ /* 0x001fc40000004100 */
[----:B------:R-:W-:Y:S01]  /*55d0*/  FADD.FTZ R200, R34, -R205 ;  /* 0x800000cd22c87221 */ /* 0x000fe20000010000 */
[--C-:B------:R-:W-:Y:S02]  /*55e0*/  HADD2.F32 R155, -RZ, R142.reuse.H0_H0 ;  /* 0x2000008eff9b7230 */ /* 0x100fe40000004100 */
[----:B------:R-:W-:Y:S01]  /*55f0*/  FADD.FTZ R196, R30, -R203 ;  /* 0x800000cb1ec47221 */ /* 0x000fe20000010000 */
[----:B------:R-:W-:Y:S02]  /*5600*/  HADD2.F32 R157, -RZ, R142.H1_H1 ;  /* 0x3000008eff9d7230 */ /* 0x000fe40000004100 */
[C---:B------:R-:W-:Y:S01]  /*5610*/  FFMA.FTZ R200, R162.reuse, R200, R159 ;  /* 0x000000c8a2c87223 */ /* 0x040fe2000001009f */
[--C-:B------:R-:W-:Y:S02]  /*5620*/  HADD2.F32 R197, -RZ, R141.reuse.H1_H1 ;  /* 0x3000008dffc57230 */ /* 0x100fe40000004100 */
[----:B------:R-:W-:Y:S01]  /*5630*/  FFMA.FTZ R196, R162, R196, R155 ;  /* 0x000000c4a2c47223 */ /* 0x000fe2000001009b */
[----:B------:R-:W-:-:S02]  /*5640*/  HADD2.F32 R159, -RZ, R141.H0_H0 ;  /* 0x2000008dff9f7230 */ /* 0x000fc40000004100 */
[----:B------:R-:W-:Y:S01]  /*5650*/  FFMA.FTZ R198, R162, R198, R157 ;  /* 0x000000c6a2c67223 */ /* 0x000fe2000001009d */
[--C-:B------:R-:W-:Y:S02]  /*5660*/  HADD2.F32 R155, -RZ, R140.reuse.H0_H0 ;  /* 0x2000008cff9b7230 */ /* 0x100fe40000004100 */
[----:B------:R-:W-:Y:S01]  /*5670*/  FADD.FTZ R158, R27, -R154 ;  /* 0x8000009a1b9e7221 */ /* 0x000fe20000010000 */
[----:B------:R-:W-:Y:S02]  /*5680*/  HADD2.F32 R157, -RZ, R140.H1_H1 ;  /* 0x3000008cff9d7230 */ /* 0x000fe40000004100 */
        /* <DEDUP_REMOVED lines=16> */
[----:B------:R-:W-:-:S02]  /*5790*/  F2FP.F16.F32.PACK_AB R155, R202, R155 ;  /* 0x0000009bca9b723e */ /* 0x000fc400000000ff */
[----:B------:R-:W-:Y:S02]  /*57a0*/  F2FP.F16.F32.PACK_AB R154, R198, R197 ;  /* 0x000000c5c69a723e */ /* 0x000fe400000000ff */
[----:B------:R-:W-:Y:S02]  /*57b0*/  F2FP.F16.F32.PACK_AB R153, R196, R159 ;  /* 0x0000009fc499723e */ /* 0x000fe400000000ff */
[----:B------:R-:W-:-:S05]  /*57c0*/  F2FP.F16.F32.PACK_AB R152, R163, R158 ;  /* 0x0000009ea398723e */ /* 0x000fca00000000ff */
[----:B------:R0:W-:Y:S01]  /*57d0*/  STG.E.128 desc[UR6][R156.64], R152 ;  /* 0x000000989c007986 */ /* 0x0001e2000c101d06 */
[----:B------:R-:W-:Y:S05]  /*57e0*/  BRA `(.L_x_9721) ;  /* 0x0000000c00947947 */ /* 0x000fea0003800000 */
.L_x_9724:
[----:B------:R-:W-:Y:S04]  /*57f0*/  BSSY.RECONVERGENT B2, `(.L_x_9731) ;  /* 0x0000039000027945 */ /* 0x000fe80003800200 */
[----:B------:R-:W-:Y:S05]  /*5800*/  @!P2 BRA `(.L_x_9732) ;  /* 0x0000000000dca947 */ /* 0x000fea0003800000 */
[-CC-:B------:R-:W-:Y:S01]  /*5810*/  FFMA.FTZ R124, R195, R196.reuse, R197.reuse ;  /* 0x000000c4c37c7223 */ /* 0x180fe200000100c5 */
[-CC-:B------:R-:W-:Y:S01]  /*5820*/  FFMA.FTZ R157, R190, R196.reuse, R197.reuse ;  /* 0x000000c4be9d7223 */ /* 0x180fe200000100c5 */
[----:B------:R-:W-:Y:S02]  /*5830*/  HADD2.F32 R127, -RZ, R144.H0_H0 ;  /* 0x20000090ff7f7230 */ /* 0x000fe40000004100 */
[-C--:B------:R-:W-:Y:S01]  /*5840*/  FFMA.FTZ R152, R191, R196.reuse, R197 ;  /* 0x000000c4bf987223 */ /* 0x080fe200000100c5 */
[--C-:B------:R-:W-:Y:S02]  /*5850*/  HADD2.F32 R156, -RZ, R145.reuse.H1_H1 ;  /* 0x30000091ff9c7230 */ /* 0x100fe40000004100 */
[----:B------:R-:W-:Y:S01]  /*5860*/  FADD.FTZ R125, R193, -R124 ;  /* 0x8000007cc17d7221 */ /* 0x000fe20000010000 */
[----:B------:R-:W-:Y:S01]  /*5870*/  FADD.FTZ R157, R188, -R157 ;  /* 0x8000009dbc9d7221 */ /* 0x000fe20000010000 */
[----:B------:R-:W-:Y:S01]  /*5880*/  FFMA.FTZ R153, R194, R196, R197 ;  /* 0x000000c4c2997223 */ /* 0x000fe200000100c5 */
[----:B------:R-:W-:-:S02]  /*5890*/  HADD2.F32 R154, -RZ, R145.H0_H0 ;  /* 0x20000091ff9a7230 */ /* 0x000fc40000004100 */
[C---:B-----5:R-:W-:Y:S01]  /*58a0*/  FFMA.FTZ R124, R162.reuse, R125, R127 ;  /* 0x0000007da27c7223 */ /* 0x060fe2000001007f */
[----:B------:R-:W-:Y:S01]  /*58b0*/  FFMA.FTZ R127, R162, R157, R156 ;  /* 0x0000009da27f7223 */ /* 0x000fe2000001009c */
[----:B0-----:R-:W0:Y:S01]  /*58c0*/  LDC.64 R158, c[0x0][0x478] ;  /* 0x00011e00ff9e7b82 */ /* 0x001e220000000a00 */
[----:B------:R-:W-:Y:S01]  /*58d0*/  FADD.FTZ R155, R189, -R152 ;  /* 0x80000098bd9b7221 */ /* 0x000fe20000010000 */
[----:B------:R-:W-:Y:S02]  /*58e0*/  HADD2.F32 R126, -RZ, R144.H1_H1 ;  /* 0x30000090ff7e7230 */ /* 0x000fe40000004100 */
[----:B------:R-:W-:Y:S01]  /*58f0*/  FADD.FTZ R153, R192, -R153 ;  /* 0x80000099c0997221 */ /* 0x000fe20000010000 */
[-CC-:B------:R-:W-:Y:S01]  /*5900*/  FFMA.FTZ R152, R187, R196.reuse, R197.reuse ;  /* 0x000000c4bb987223 */ /* 0x180fe200000100c5 */
[----:B------:R-:W-:Y:S01]  /*5910*/  FFMA.FTZ R154, R162, R155, R154 ;  /* 0x0000009ba29a7223 */ /* 0x000fe2000001009a */
[-CC-:B------:R-:W-:Y:S01]  /*5920*/  FFMA.FTZ R155, R186, R196.reuse, R197.reuse ;  /* 0x000000c4ba9b7223 */ /* 0x180fe200000100c5 */
[----:B------:R-:W-:Y:S01]  /*5930*/  FFMA.FTZ R126, R162, R153, R126 ;  /* 0x00000099a27e7223 */ /* 0x000fe2000001007e */
[----:B------:R-:W1:Y:S01]  /*5940*/  LDC.64 R156, c[0x0][0x468] ;  /* 0x00011a00ff9c7b82 */ /* 0x000e620000000a00 */
        /* <DEDUP_REMOVED lines=15> */
[C---:B------:R-:W-:Y:S01]  /*5a40*/  F2FP.F16.F32.PACK_AB R124, R126.reuse, R124 ;  /* 0x0000007c7e7c723e */ /* 0x040fe200000000ff */
[-C--:B------:R-:W-:Y:S01]  /*5a50*/  FMUL.FTZ R153, R126, R163.reuse ;  /* 0x000000a37e997220 */ /* 0x080fe20000410000 */
[-C--:B------:R-:W-:Y:S01]  /*5a60*/  FMUL.FTZ R155, R154, R163.reuse ;  /* 0x000000a39a9b7220 */ /* 0x080fe20000410000 */
[C---:B------:R-:W-:Y:S01]  /*5a70*/  F2FP.F16.F32.PACK_AB R125, R127.reuse, R154 ;  /* 0x0000009a7f7d723e */ /* 0x040fe200000000ff */
        /* <DEDUP_REMOVED lines=11> */
[----:B------:R-:W-:Y:S01]  /*5b30*/  F2FP.F16.F32.PACK_AB R154, R200, R199 ;  /* 0x000000c7c89a723e */ /* 0x000fe200000000ff */
[----:B------:R1:W-:Y:S01]  /*5b40*/  STG.E.128 desc[UR6][R158.64], R124 ;  /* 0x0000007c9e007986 */ /* 0x0003e2000c101d06 */
[----:B------:R-:W-:Y:S02]  /*5b50*/  F2FP.F16.F32.PACK_AB R155, R203, R198 ;  /* 0x000000c6cb9b723e */ /* 0x000fe400000000ff */
[----:B------:R-:W-:-:S03]  /*5b60*/  IADD3 R161, PT, PT, R161, 0x20, RZ ;  /* 0x00000020a1a17810 */ /* 0x000fc60007ffe0ff */
[----:B------:R1:W-:Y:S04]  /*5b70*/  STG.E.128 desc[UR6][R156.64], R152 ;  /* 0x000000989c007986 */ /* 0x0003e8000c101d06 */
.L_x_9732:
[----:B------:R-:W-:Y:S05]  /*5b80*/  BSYNC.RECONVERGENT B2 ;  /* 0x0000000000027941 */ /* 0x000fea0003800200 */
.L_x_9731:
[----:B------:R-:W-:Y:S04]  /*5b90*/  BSSY.RECONVERGENT B2, `(.L_x_9733) ;  /* 0x0000039000027945 */ /* 0x000fe80003800200 */
[----:B------:R-:W-:Y:S05]  /*5ba0*/  @!P3 BRA `(.L_x_9734) ;  /* 0x0000000000dcb947 */ /* 0x000fea0003800000 */
[-CC-:B-1----:R-:W-:Y:S01]  /*5bb0*/  FFMA.FTZ R124, R179, R196.reuse, R197.reuse ;  /* 0x000000c4b37c7223 */ /* 0x182fe200000100c5 */
[-CC-:B------:R-:W-:Y:S01]  /*5bc0*/  FFMA.FTZ R156, R174, R196.reuse, R197.reuse ;  /* 0x000000c4ae9c7223 */ /* 0x180fe200000100c5 */
[--C-:B------:R-:W-:Y:S02]  /*5bd0*/  HADD2.F32 R127, -RZ, R148.reuse.H0_H0 ;  /* 0x20000094ff7f7230 */ /* 0x100fe40000004100 */
[-CC-:B------:R-:W-:Y:S01]  /*5be0*/  FFMA.FTZ R153, R178, R196.reuse, R197.reuse ;  /* 0x000000c4b2997223 */ /* 0x180fe200000100c5 */
        /* <DEDUP_REMOVED lines=13> */
[----:B------:R-:W-:Y:S01]  /*5cc0*/  FFMA.FTZ R126, R162, R153, R126 ;  /* 0x00000099a27e7223 */ /* 0x000fe2000001007e */
[-CC-:B------:R-:W-:Y:S01]  /*5cd0*/  FFMA.FTZ R199, R169, R196.reuse, R197.reuse ;  /* 0x000000c4a9c77223 */ /* 0x180fe200000100c5 */
[----:B------:R-:W-:Y:S01]  /*5ce0*/  FFMA.FTZ R201, R172, R196, R197 ;  /* 0x000000c4acc97223 */ /* 0x000fe200000100c5 */
[----:B------:R-:W1:Y:S01]  /*5cf0*/  LDC.64 R156, c[0x0][0x468] ;  /* 0x00011a00ff9c7b82 */ /* 0x000e620000000a00 */
        /* <DEDUP_REMOVED lines=34> */
.L_x_9734:
[----:B------:R-:W-:Y:S05]  /*5f20*/  BSYNC.RECONVERGENT B2 ;  /* 0x0000000000027941 */ /* 0x000fea0003800200 */
.L_x_9733:
[----:B------:R-:W-:Y:S04]  /*5f30*/  BSSY.RECONVERGENT B2, `(.L_x_9735) ;  /* 0x0000039000027945 */ /* 0x000fe80003800200 */
[----:B------:R-:W-:Y:S05]  /*5f40*/  @!P4 BRA `(.L_x_9736) ;  /* 0x0000000000dcc947 */ /* 0x000fea0003800000 */
[-CC-:B-12---:R-:W-:Y:S01]  /*5f50*/  FFMA.FTZ R125, R9, R196.reuse, R197.reuse ;  /* 0x000000c4097d7223 */ /* 0x186fe200000100c5 */
[-CC-:B------:R-:W-:Y:S01]  /*5f60*/  FFMA.FTZ R154, R8, R196.reuse, R197.reuse ;  /* 0x000000c4089a7223 */ /* 0x180fe200000100c5 */
[----:B------:R-:W-:Y:S02]  /*5f70*/  HADD2.F32 R127, -RZ, R104.H0_H0 ;  /* 0x20000068ff7f7230 */ /* 0x000fe40000004100 */
[-C--:B------:R-:W-:Y:S01]  /*5f80*/  FFMA.FTZ R124, R4, R196.reuse, R197 ;  /* 0x000000c4047c7223 */ /* 0x080fe200000100c5 */
[--C-:B------:R-:W-:Y:S02]  /*5f90*/  HADD2.F32 R156, -RZ, R105.reuse.H1_H1 ;  /* 0x30000069ff9c7230 */ /* 0x100fe40000004100 */
[----:B------:R-:W-:Y:S01]  /*5fa0*/  FADD.FTZ R125, R6, -R125 ;  /* 0x8000007d067d7221 */ /* 0x000fe20000010000 */
[----:B------:R-:W-:Y:S01]  /*5fb0*/  FADD.FTZ R157, R15, -R154 ;  /* 0x8000009a0f9d7221 */ /* 0x000fe20000010000 */
[----:B------:R-:W-:Y:S01]  /*5fc0*/  FFMA.FTZ R155, R11, R196, R197 ;  /* 0x000000c40b9b7223 */ /* 0x000fe200000100c5 */
[----:B------:R-:W-:Y:S01]  /*5fd0*/  FADD.FTZ R153, R13, -R124 ;  /* 0x8000007c0d997221 */ /* 0x000fe20000010000 */
[----:B-----5:R-:W-:Y:S01]  /*5fe0*/  FFMA.FTZ R124, R162, R125, R127 ;  /* 0x0000007da27c7223 */ /* 0x020fe2000001007f */
[----:B------:R-:W-:-:S02]  /*5ff0*/  HADD2.F32 R152, -RZ, R105.H0_H0 ;  /* 0x20000069ff987230 */ /* 0x000fc40000004100 */
[----:B------:R-:W-:Y:S01]  /*6000*/  FFMA.FTZ R127, R162, R157, R156 ;  /* 0x0000009da27f7223 */ /* 0x000fe2000001009c */
[----:B0-----:R-:W0:Y:S01]  /*6010*/  LDC.64 R158, c[0x0][0x478] ;  /* 0x00011e00ff9e7b82 */ /* 0x001e220000000a00 */
[----:B------:R-:W-:Y:S01]  /*6020*/  FADD.FTZ R155, R10, -R155 ;  /* 0x8000009b0a9b7221 */ /* 0x000fe20000010000 */
[----:B------:R-:W-:Y:S02]  /*6030*/  HADD2.F32 R126, -RZ, R104.H1_H1 ;  /* 0x30000068ff7e7230 */ /* 0x000fe40000004100 */
        /* <DEDUP_REMOVED lines=40> */
.L_x_9736:
[----:B------:R-:W-:Y:S05]  /*62c0*/  BSYNC.RECONVERGENT B2 ;  /* 0x0000000000027941 */ /* 0x000fea0003800200 */
.L_x_9735:
        /* <DEDUP_REMOVED lines=9> */
[----:B0-----:R-:W0:Y:S01]  /*6360*/  LDC.64 R158, c[0x0][0x468] ;  /* 0x00011a00ff9e7b82 */ /* 0x001e220000000a00 */
[----:B------:R-:W-:Y:S01]  /*6370*/  FFMA.FTZ R198, R32, R196, R197 ;  /* 0x000000c420c67223 */ /* 0x000fe200000100c5 */
[----:B------:R-:W-:-:S02]  /*6380*/  HADD2.F32 R124, -RZ, R140.H0_H0 ;  /* 0x2000008cff7c7230 */ /* 0x000fc40000004100 */
[----:B------:R-:W-:Y:S01]  /*6390*/  FADD.FTZ R155, R34, -R127 ;  /* 0x8000007f229b7221 */ /* 0x000fe20000010000 */
[--C-:B------:R-:W-:Y:S02]  /*63a0*/  HADD2.F32 R196, -RZ, R143.reuse.H0_H0 ;  /* 0x2000008fffc47230 */ /* 0x100fe40000004100 */
[----:B------:R-:W-:Y:S01]  /*63b0*/  FADD.FTZ R125, R24, -R125 ;  /* 0x8000007d187d7221 */ /* 0x000fe20000010000 */
[----:B------:R-:W-:Y:S02]  /*63c0*/  HADD2.F32 R152, -RZ, R140.H1_H1 ;  /* 0x3000008cff987230 */ /* 0x000fe40000004100 */
[----:B------:R-:W-:Y:S01]  /*63d0*/  FADD.FTZ R127, R25, -R126 ;  /* 0x8000007e197f7221 */ /* 0x000fe20000010000 */
[----:B------:R-:W-:Y:S02]  /*63e0*/  HADD2.F32 R201, -RZ, R143.H1_H1 ;  /* 0x3000008fffc97230 */ /* 0x000fe40000004100 */
[----:B------:R-:W-:Y:S01]  /*63f0*/  FADD.FTZ R197, R35, -R200 ;  /* 0x800000c823c57221 */ /* 0x000fe20000010000 */
[C---:B-----5:R-:W-:Y:S01]  /*6400*/  FFMA.FTZ R124, R162.reuse, R125, R124 ;  /* 0x0000007da27c7223 */ /* 0x060fe2000001007c */
[C---:B------:R-:W-:Y:S01]  /*6410*/  FFMA.FTZ R202, R162.reuse, R155, R196 ;  /* 0x0000009ba2ca7223 */ /* 0x040fe200000100c4 */
[----:B------:R-:W-:Y:S01]  /*6420*/  FFMA.FTZ R125, R162, R127, R152 ;  /* 0x0000007fa27d7223 */ /* 0x000fe20000010098 */
[----:B------:R-:W-:-:S02]  /*6430*/  HADD2.F32 R127, -RZ, R141.H0_H0 ;  /* 0x2000008dff7f7230 */ /* 0x000fc40000004100 */
[----:B------:R-:W-:Y:S01]  /*6440*/  FFMA.FTZ R201, R162, R197, R201 ;  /* 0x000000c5a2c97223 */ /* 0x000fe200000100c9 */
[----:B------:R-:W-:Y:S02]  /*6450*/  HADD2.F32 R152, -RZ, R141.H1_H1 ;  /* 0x3000008dff987230 */ /* 0x000fe40000004100 */
[----:B------:R-:W-:Y:S01]  /*6460*/  FADD.FTZ R153, R28, -R153 ;  /* 0x800000991c997221 */ /* 0x000fe20000010000 */
        /* <DEDUP_REMOVED lines=9> */
[----:B-1----:R-:W-:Y:S01]  /*6500*/  IMAD.WIDE.U32 R156, R161, 0x10, R156 ;  /* 0x00000010a19c7825 */ /* 0x002fe200078e009c */
[----:B------:R-:W-:-:S03]  /*6510*/  F2FP.F16.F32.PACK_AB R127, R201, R202 ;  /* 0x000000cac97f723e */ /* 0x000fc600000000ff */
[-C--:B------:R-:W-:Y:S01]  /*6520*/  FMUL.FTZ R152, R124, R163.reuse ;  /* 0x000000a37c987220 */ /* 0x080fe20000410000 */
[----:B------:R-:W-:Y:S01]  /*6530*/  FMUL.FTZ R153, R125, R163 ;  /* 0x000000a37d997220 */ /* 0x000fe20000410000 */
[----:B0-----:R-:W-:-:S04]  /*6540*/  IMAD.WIDE.U32 R158, R161, 0x10, R158 ;  /* 0x00000010a19e7825 */ /* 0x001fc800078e009e */
[-C--:B------:R-:W-:Y:S01]  /*6550*/  FMUL.FTZ R198, R202, R163.reuse ;  /* 0x000000a3cac67220 */ /* 0x080fe20000410000 */
[-C--:B------:R-:W-:Y:S01]  /*6560*/  FMUL.FTZ R201, R201, R163.reuse ;  /* 0x000000a3c9c97220 */ /* 0x080fe20000410000 */
        /* <DEDUP_REMOVED lines=8> */
[----:B------:R-:W-:Y:S02]  /*65f0*/  F2FP.F16.F32.PACK_AB R153, R161, R154 ;  /* 0x0000009aa199723e */ /* 0x000fe400000000ff */
[----:B------:R-:W-:Y:S01]  /*6600*/  F2FP.F16.F32.PACK_AB R155, R201, R198 ;  /* 0x000000c6c99b723e */ /* 0x000fe200000000ff */
[----:B------:R4:W-:Y:S01]  /*6610*/  STG.E.128 desc[UR6][R156.64], R124 ;  /* 0x0000007c9c007986 */ /* 0x0009e2000c101d06 */
[----:B------:R-:W-:-:S05]  /*6620*/  F2FP.F16.F32.PACK_AB R154, R163, R162 ;  /* 0x000000a2a39a723e */ /* 0x000fca00000000ff */
[----:B------:R4:W-:Y:S02]  /*6630*/  STG.E.128 desc[UR6][R158.64], R152 ;  /* 0x000000989e007986 */ /* 0x0009e4000c101d06 */
.L_x_9721:
[----:B------:R-:W-:Y:S05]  /*6640*/  BSYNC.RECONVERGENT B1 ;  /* 0x0000000000017941 */ /* 0x000fea0003800200 */
.L_x_9707:
[----:B01234-:R-:W0:Y:S02]  /*6650*/  LDC.64 R152, c[0x0][0x380] ;  /* 0x0000e000ff987b82 */ /* 0x01fe240000000a00 */
[----:B0-----:R-:W-:-:S04]  /*6660*/  LEA R5, R152, R5, 0x2 ;  /* 0x0000000598057211 */ /* 0x001fc800078e10ff */
[----:B------:R-:W-:-:S13]  /*6670*/  ISETP.GE.AND P1, PT, R5, R153, PT ;  /* 0x000000990500720c */ /* 0x000fda0003f26270 */
[----:B------:R-:W-:Y:S05]  /*6680*/  @!P1 BRA `(.L_x_9737) ;  /* 0xffffffa000209947 */ /* 0x000fea000383ffff */
.L_x_9690:
[----:B------:R-:W-:Y:S05]  /*6690*/  BSYNC B0 ;  /* 0x0000000000007941 */ /* 0x000fea0003800000 */
.L_x_9689:
        /* <DEDUP_REMOVED lines=256> */
.L_x_9706:
        /* <DEDUP_REMOVED lines=8> */
.L_x_9739:
[----:B------:R-:W-:Y:S05]  /*7720*/  BSYNC B1 ;  /* 0x0000000000017941 */ /* 0x000fea0003800000 */
.L_x_9738:
        /* <DEDUP_REMOVED lines=8> */
.L_x_9740:
[----:B------:R-:W-:Y:S01]  /*77b0*/  FADD.FTZ R152, R152, R197 ;  /* 0x000000c598987221 */ /* 0x000fe20000010000 */
[----:B------:R-:W-:-:S04]  /*77c0*/  HFMA2 R200, -RZ, RZ, 0, 1.1920928955078125e-07 ;  /* 0x00000002ffc87431 */ /* 0x000fc800000001ff */
[----:B------:R-:W-:Y:S02]  /*77d0*/  MOV R201, R152 ;  /* 0x0000009800c97202 */ /* 0x000fe40000000f00 */
[----:B------:R-:W-:-:S07]  /*77e0*/  MOV R153, R199 ;  /* 0x000000c700997202 */ /* 0x000fce0000000f00 */
[----:B------:R-:W-:Y:S05]  /*77f0*/  WARPSYNC.COLLECTIVE R196, `(.L_x_9741) ;  /* 0x00000000c4087348 */ /* 0x000fea0003c00000 */
[----:B------:R0:W1:Y:S02]  /*7800*/  SHFL.BFLY P6, R199, R201, R200, R203 ;  /* 0x0c0000c8c9c77389 */ /* 0x00006400000c00cb */
[----:B01----:R-:W-:Y:S05]  /*7810*/  ENDCOLLECTIVE ;  /* 0x000000000000791b */ /* 0x003fea0003800000 */
.L_x_9741:
[----:B------:R-:W-:-:S05]  /*7820*/  FADD.FTZ R153, R153, R198 ;  /* 0x000000c699997221 */ /* 0x000fca0000010000 */
[----:B------:R-:W-:Y:S02]  /*7830*/  MOV R201, R153 ;  /* 0x0000009900c97202 */ /* 0x000fe40000000f00 */
[----:B------:R-:W-:-:S07]  /*7840*/  MOV R155, R199 ;  /* 0x000000c7009b7202 */ /* 0x000fce0000000f00 */
[----:B------:R-:W-:Y:S05]  /*7850*/  WARPSYNC.COLLECTIVE R196, `(.L_x_9742) ;  /* 0x00000000c4087348 */ /* 0x000fea0003c00000 */
[----:B------:R0:W1:Y:S02]  /*7860*/  SHFL.BFLY P6, R199, R201, R200, R203 ;  /* 0x0c0000c8c9c77389 */ /* 0x00006400000c00cb */
[----:B01----:R-:W-:Y:S05]  /*7870*/  ENDCOLLECTIVE ;  /* 0x000000000000791b */ /* 0x003fea0003800000 */
.L_x_9742:
[----:B------:R-:W-:Y:S01]  /*7880*/  FADD.FTZ R155, R152, R155 ;  /* 0x0000009b989b7221 */ /* 0x000fe20000010000 */
[----:B------:R-:W-:-:S04]  /*7890*/  HFMA2 R200, -RZ, RZ, 0, 2.384185791015625e-07 ;  /* 0x00000004ffc87431 */ /* 0x000fc800000001ff */
[----:B------:R-:W-:Y:S02]  /*78a0*/  MOV R201, R155 ;  /* 0x0000009b00c97202 */ /* 0x000fe40000000f00 */
[----:B------:R-:W-:-:S07]  /*78b0*/  MOV R154, R199 ;  /* 0x000000c7009a7202 */ /* 0x000fce0000000f00 */
[----:B------:R-:W-:Y:S05]  /*78c0*/  WARPSYNC.COLLECTIVE R196, `(.L_x_9743) ;  /* 0x00000000c4087348 */ /* 0x000fea0003c00000 */
[----:B------:R0:W1:Y:S02]  /*78d0*/  SHFL.BFLY P6, R199, R201, R200, R203 ;  /* 0x0c0000c8c9c77389 */ /* 0x00006400000c00cb */
[----:B01----:R-:W-:Y:S05]  /*78e0*/  ENDCOLLECTIVE ;  /* 0x000000000000791b */ /* 0x003fea0003800000 */
.L_x_9743:
[----:B------:R-:W-:-:S05]  /*78f0*/  FADD.FTZ R154, R153, R154 ;  /* 0x0000009a999a7221 */ /* 0x000fca0000010000 */
[----:B------:R-:W-:Y:S02]  /*7900*/  MOV R201, R154 ;  /* 0x0000009a00c97202 */ /* 0x000fe40000000f00 */
[----:B------:R-:W-:-:S07]  /*7910*/  MOV R156, R199 ;  /* 0x000000c7009c7202 */ /* 0x000fce0000000f00 */
[----:B------:R-:W-:Y:S05]  /*7920*/  WARPSYNC.COLLECTIVE R196, `(.L_x_9744) ;  /* 0x00000000c4087348 */ /* 0x000fea0003c00000 */
[----:B------:R0:W1:Y:S02]  /*7930*/  SHFL.BFLY P6, R199, R201, R200, R203 ;  /* 0x0c0000c8c9c77389 */ /* 0x00006400000c00cb */
[----:B01----:R-:W-:Y:S05]  /*7940*/  ENDCOLLECTIVE ;  /* 0x000000000000791b */ /* 0x003fea0003800000 */
.L_x_9744:
[----:B------:R-:W-:Y:S01]  /*7950*/  FADD.FTZ R156, R155, R156 ;  /* 0x0000009c9b9c7221 */ /* 0x000fe20000010000 */
[----:B------:R-:W-:-:S04]  /*7960*/  HFMA2 R200, -RZ, RZ, 0, 4.76837158203125e-07 ;  /* 0x00000008ffc87431 */ /* 0x000fc800000001ff */
[----:B------:R-:W-:Y:S02]  /*7970*/  MOV R201, R156 ;  /* 0x0000009c00c97202 */ /* 0x000fe40000000f00 */
[----:B------:R-:W-:-:S07]  /*7980*/  MOV R157, R199 ;  /* 0x000000c7009d7202 */ /* 0x000fce0000000f00 */
[----:B------:R-:W-:Y:S05]  /*7990*/  WARPSYNC.COLLECTIVE R196, `(.L_x_9745) ;  /* 0x00000000c4087348 */ /* 0x000fea0003c00000 */
[----:B------:R0:W1:Y:S02]  /*79a0*/  SHFL.BFLY P6, R199, R201, R200, R203 ;  /* 0x0c0000c8c9c77389 */ /* 0x00006400000c00cb */
[----:B01----:R-:W-:Y:S05]  /*79b0*/  ENDCOLLECTIVE ;  /* 0x000000000000791b */ /* 0x003fea0003800000 */
.L_x_9745:
[----:B------:R-:W-:-:S05]  /*79c0*/  FADD.FTZ R157, R154, R157 ;  /* 0x0000009d9a9d7221 */ /* 0x000fca0000010000 */
[----:B------:R-:W-:Y:S02]  /*79d0*/  MOV R201, R157 ;  /* 0x0000009d00c97202 */ /* 0x000fe40000000f00 */
[----:B------:R-:W-:-:S07]  /*79e0*/  MOV R159, R199 ;  /* 0x000000c7009f7202 */ /* 0x000fce0000000f00 */
[----:B------:R-:W-:Y:S05]  /*79f0*/  WARPSYNC.COLLECTIVE R196, `(.L_x_9746) ;  /* 0x00000000c4087348 */ /* 0x000fea0003c00000 */
[----:B------:R0:W1:Y:S02]  /*7a00*/  SHFL.BFLY P6, R199, R201, R200, R203 ;  /* 0x0c0000c8c9c77389 */ /* 0x00006400000c00cb */
[----:B01----:R-:W-:Y:S05]  /*7a10*/  ENDCOLLECTIVE ;  /* 0x000000000000791b */ /* 0x003fea0003800000 */
.L_x_9746:
[----:B------:R-:W-:Y:S01]  /*7a20*/  FADD.FTZ R159, R156, R159 ;  /* 0x0000009f9c9f7221 */ /* 0x000fe20000010000 */
[----:B------:R-:W-:-:S04]  /*7a30*/  HFMA2 R200, -RZ, RZ, 0, 9.5367431640625e-07 ;  /* 0x00000010ffc87431 */ /* 0x000fc800000001ff */
[----:B------:R-:W-:Y:S02]  /*7a40*/  MOV R201, R159 ;  /* 0x0000009f00c97202 */ /* 0x000fe40000000f00 */
[----:B------:R-:W-:-:S07]  /*7a50*/  MOV R158, R199 ;  /* 0x000000c7009e7202 */ /* 0x000fce0000000f00 */
[----:B------:R-:W-:Y:S05]  /*7a60*/  WARPSYNC.COLLECTIVE R196, `(.L_x_9747) ;  /* 0x00000000c4087348 */ /* 0x000fea0003c00000 */
[----:B------:R0:W1:Y:S02]  /*7a70*/  SHFL.BFLY P6, R199, R201, R200, R203 ;  /* 0x0c0000c8c9c77389 */ /* 0x00006400000c00cb */
[----:B01----:R-:W-:Y:S05]  /*7a80*/  ENDCOLLECTIVE ;  /* 0x000000000000791b */ /* 0x003fea0003800000 */
.L_x_9747:
[----:B------:R-:W-:-:S05]  /*7a90*/  FADD.FTZ R158, R157, R158 ;  /* 0x0000009e9d9e7221 */ /* 0x000fca0000010000 */
[----:B------:R-:W-:Y:S02]  /*7aa0*/  MOV R201, R158 ;  /* 0x0000009e00c97202 */ /* 0x000fe40000000f00 */
[----:B------:R-:W-:-:S07]  /*7ab0*/  MOV R152, R199 ;  /* 0x000000c700987202 */ /* 0x000fce0000000f00 */
[----:B------:R-:W-:Y:S05]  /*7ac0*/  WARPSYNC.COLLECTIVE R196, `(.L_x_9748) ;  /* 0x00000000c4087348 */ /* 0x000fea0003c00000 */
[----:B------:R0:W1:Y:S02]  /*7ad0*/  SHFL.BFLY P6, R199, R201, R200, R203 ;  /* 0x0c0000c8c9c77389 */ /* 0x00006400000c00cb */
[----:B01----:R-:W-:Y:S05]  /*7ae0*/  ENDCOLLECTIVE ;  /* 0x000000000000791b */ /* 0x003fea0003800000 */
.L_x_9748:
[----:B------:R-:W-:Y:S01]  /*7af0*/  MOV R153, R199 ;  /* 0x000000c700997202 */ /* 0x000fe20000000f00 */
[----:B------:R-:W-:Y:S06]  /*7b00*/  BRA `(.L_x_9749) ;  /* 0xffffffb800487947 */ /* 0x000fec000383ffff */
.L_x_9750:
        /* <DEDUP_REMOVED lines=15> */
.L_x_20046:


//--------------------- .text._ZN10layer_norm13ln_bwd_kernelINS_13Kernel_traitsIf6__halfS2_S2_fjLj1024ELj1ELj4ELj1ELj16ENS_18Kernel_traits_baseILj1024EfS2_S2_S2_fjLj128EEEEELb0ELb0ELb0ELb1EEEvNS_9BwdParamsE --------------------------
	.section	.text._ZN10layer_norm13ln_bwd_kernelINS_13Kernel_traitsIf6__halfS2_S2_fjLj1024ELj1ELj4ELj1ELj16ENS_18Kernel_traits_baseILj1024EfS2_S2_S2_fjLj128EEEEELb0ELb0ELb0ELb1EEEvNS_9BwdParamsE,"ax",@progbits
	.align	128
        .global         _ZN10layer_norm13ln_bwd_kernelINS_13Kernel_traitsIf6__halfS2_S2_fjLj1024ELj1ELj4ELj1ELj16ENS_18Kernel_traits_baseILj1024EfS2_S2_S2_fjLj128EEEEELb0ELb0ELb0ELb1EEEvNS_9BwdParamsE
        .type           _ZN10layer_norm13ln_bwd_kernelINS_13Kernel_traitsIf6__halfS2_S2_fjLj1024ELj1ELj4ELj1ELj16ENS_18Kernel_traits_baseILj1024EfS2_S2_S2_fjLj128EEEEELb0ELb0ELb0ELb1EEEvNS_9BwdParamsE,@function
        .size           _ZN10layer_norm13ln_bwd_kernelINS_13Kernel_traitsIf6__halfS2_S2_fjLj1024ELj1ELj4ELj1ELj16ENS_18Kernel_traits_baseILj1024EfS2_S2_S2_fjLj128EEEEELb0ELb0ELb0ELb1EEEvNS_9BwdParamsE,(.L_x_20047 - _ZN10layer_norm13ln_bwd_kernelINS_13Kernel_traitsIf6__halfS2_S2_fjLj1024ELj1ELj4ELj1ELj16ENS_18Kernel_traits_baseILj1024EfS2_S2_S2_fjLj128EEEEELb0ELb0ELb0ELb1EEEvNS_9BwdParamsE)
        .other          _ZN10layer_norm13ln_bwd_kernelINS_13Kernel_traitsIf6__halfS2_S2_fjLj1024ELj1ELj4ELj1ELj16ENS_18Kernel_traits_baseILj1024EfS2_S2_S2_fjLj128EEEEELb0ELb0ELb0ELb1EEEvNS_9BwdParamsE,@"STO_CUDA_ENTRY STV_DEFAULT"
_ZN10layer_norm13ln_bwd_kernelINS_13Kernel_traitsIf6__halfS2_S2_fjLj1024ELj1ELj4ELj1ELj16ENS_18Kernel_traits_baseILj1024EfS2_S2_S2_fjLj128EEEEELb0ELb0ELb0ELb1EEEvNS_9BwdParamsE:
.text._ZN10layer_norm13ln_bwd_kernelINS_13Kernel_traitsIf6__halfS2_S2_fjLj1024ELj1ELj4ELj1ELj16ENS_18Kernel_traits_baseILj1024EfS2_S2_S2_fjLj128EEEEELb0ELb0ELb0ELb1EEEvNS_9BwdParamsE:
        /* <DEDUP_REMOVED lines=95> */
.L_x_9761:
        /* <DEDUP_REMOVED lines=30> */
[--C-:B-1----:R-:W-:Y:S02]  /*07d0*/  IMAD.WIDE.U32 R108, R151, 0x10, R120.reuse ;  /* 0x00000010976c7825 */ /* 0x102fe400078e0078 */
[----:B------:R-:W3:Y:S02]  /*07e0*/  LDG.E.128 R96, desc[UR6][R96.64] ;  /* 0x0000000660607981 */ /* 0x000ee4000c1e1d00 */
[--C-:B------:R-:W-:Y:S02]  /*07f0*/  IMAD.WIDE.U32 R112, R150, 0x10, R120.reuse ;  /* 0x0000001096707825 */ /* 0x100fe400078e0078 */
[----:B------:R-:W4:Y:S02]  /*0800*/  LDG.E.128 R108, desc[UR6][R108.64] ;  /* 0x000000066c6c7981 */ /* 0x000f24000c1e1d00 */
[--C-:B------:R-:W-:Y:S02]  /*0810*/  IMAD.WIDE.U32 R116, R149, 0x10, R120.reuse ;  /* 0x0000001095747825 */ /* 0x100fe400078e0078 */
[----:B------:R-:W3:Y:S02]  /*0820*/  LDG.E.128 R112, desc[UR6][R112.64] ;  /* 0x0000000670707981 */ /* 0x000ee4000c1e1d00 */
[----:B------:R-:W-:-:S02]  /*0830*/  IMAD.WIDE.U32 R120, R148, 0x10, R120 ;  /* 0x0000001094787825 */ /* 0x000fc400078e0078 */
[----:B------:R-:W3:Y:S02]  /*0840*/  LDG.E.128 R116, desc[UR6][R116.64] ;  /* 0x0000000674747981 */ /* 0x000ee4000c1e1d00 */
[--C-:B------:R-:W-:Y:S02]  /*0850*/  IMAD.WIDE.U32 R100, R149, 0x10, R104.reuse ;  /* 0x0000001095647825 */ /* 0x100fe400078e0068 */
[----:B------:R-:W3:Y:S02]  /*0860*/  LDG.E.128 R120, desc[UR6][R120.64] ;  /* 0x0000000678787981 */ /* 0x000ee4000c1e1d00 */
[----:B------:R-:W-:Y:S02]  /*0870*/  IMAD.WIDE.U32 R104, R148, 0x10, R104 ;  /* 0x0000001094687825 */ /* 0x000fe400078e0068 */
[----:B------:R-:W3:Y:S04]  /*0880*/  LDG.E.128 R100, desc[UR6][R100.64] ;  /* 0x0000000664647981 */ /* 0x000ee8000c1e1d00 */
[----:B------:R-:W3:Y:S01]  /*0890*/  LDG.E.128 R104, desc[UR6][R104.64] ;  /* 0x0000000668687981 */ /* 0x000ee2000c1e1d00 */
[----:B--2---:R-:W-:-:S02]  /*08a0*/  HADD2.F32 R154, -RZ, R92.H0_H0 ;  /* 0x2000005cff9a7230 */ /* 0x004fc40000004100 */
[--C-:B------:R-:W-:Y:S02]  /*08b0*/  HADD2.F32 R156, -RZ, R93.reuse.H0_H0 ;  /* 0x2000005dff9c7230 */ /* 0x100fe40000004100 */
[----:B------:R-:W-:Y:S02]  /*08c0*/  HADD2.F32 R158, -RZ, R93.H1_H1 ;  /* 0x3000005dff9e7230 */ /* 0x000fe40000004100 */
[----:B------:R-:W-:Y:S02]  /*08d0*/  HADD2.F32 R92, -RZ, R92.H1_H1 ;  /* 0x3000005cff5c7230 */ /* 0x000fe40000004100 */
[C---:B------:R-:W-:Y:S01]  /*08e0*/  FADD.FTZ R201, -R157.reuse, R154 ;  /* 0x0000009a9dc97221 */ /* 0x040fe20000010100 */
[--C-:B----4-:R-:W-:Y:S02]  /*08f0*/  HADD2.F32 R93, -RZ, R108.reuse.H0_H0 ;  /* 0x2000006cff5d7230 */ /* 0x110fe40000004100 */
[----:B------:R-:W-:Y:S01]  /*0900*/  FADD.FTZ R203, -R157, R92 ;  /* 0x0000005c9dcb7221 */ /* 0x000fe20000010100 */
[----:B------:R-:W-:-:S02]  /*0910*/  HADD2.F32 R108, -RZ, R108.H1_H1 ;  /* 0x3000006cff6c7230 */ /* 0x000fc40000004100 */
[----:B-----5:R-:W-:Y:S01]  /*0920*/  FMUL.FTZ R92, R152, R201 ;  /* 0x000000c9985c7220 */ /* 0x020fe20000410000 */
[--C-:B------:R-:W-:Y:S02]  /*0930*/  HADD2.F32 R160, -RZ, R94.reuse.H0_H0 ;  /* 0x2000005effa07230 */ /* 0x100fe40000004100 */
[----:B------:R-:W-:Y:S01]  /*0940*/  FMUL.FTZ R219, R88, R93 ;  /* 0x0000005d58db7220 */ /* 0x000fe20000410000 */
[----:B------:R-:W-:Y:S02]  /*0950*/  HADD2.F32 R94, -RZ, R94.H1_H1 ;  /* 0x3000005eff5e7230 */ /* 0x000fe40000004100 */
[--C-:B------:R-:W-:Y:S02]  /*0960*/  HADD2.F32 R162, -RZ, R95.reuse.H0_H0 ;  /* 0x2000005fffa27230 */ /* 0x100fe40000004100 */
[----:B------:R-:W-:Y:S02]  /*0970*/  HADD2.F32 R164, -RZ, R95.H1_H1 ;  /* 0x3000005fffa47230 */ /* 0x000fe40000004100 */
[----:B------:R-:W-:Y:S01]  /*0980*/  FMUL.FTZ R218, R89, R108 ;  /* 0x0000006c59da7220 */ /* 0x000fe20000410000 */
[----:B------:R-:W-:-:S02]  /*0990*/  HADD2.F32 R95, -RZ, R109.H0_H0 ;  /* 0x2000006dff5f7230 */ /* 0x000fc40000004100 */
[--C-:B---3--:R-:W-:Y:S02]  /*09a0*/  HADD2.F32 R153, -RZ, R123.reuse.H0_H0 ;  /* 0x2000007bff997230 */ /* 0x108fe40000004100 */
[----:B------:R-:W-:Y:S02]  /*09b0*/  HADD2.F32 R220, -RZ, R123.H1_H1 ;  /* 0x3000007bffdc7230 */ /* 0x000fe40000004100 */
[----:B------:R-:W-:Y:S01]  /*09c0*/  FADD.FTZ R123, RZ, R219 ;  /* 0x000000dbff7b7221 */ /* 0x000fe20000010000 */
[C---:B------:R-:W-:Y:S01]  /*09d0*/  FADD.FTZ R233, -R157.reuse, R156 ;  /* 0x0000009c9de97221 */ /* 0x040fe20000010100 */
[----:B------:R-:W-:Y:S01]  /*09e0*/  FMUL.FTZ R203, R152, R203 ;  /* 0x000000cb98cb7220 */ /* 0x000fe20000410000 */
[----:B------:R-:W-:Y:S01]  /*09f0*/  FFMA.FTZ R154, R92, R219, RZ ;  /* 0x000000db5c9a7223 */ /* 0x000fe200000100ff */
[----:B------:R-:W-:Y:S01]  /*0a00*/  FADD.FTZ R195, -R157, R94 ;  /* 0x0000005e9dc37221 */ /* 0x000fe20000010100 */
[----:B------:R-:W-:Y:S02]  /*0a10*/  HADD2.F32 R94, -RZ, R109.H1_H1 ;  /* 0x3000006dff5e7230 */ /* 0x000fe40000004100 */
[----:B------:R-:W-:Y:S01]  /*0a20*/  FMUL.FTZ R217, R90, R95 ;  /* 0x0000005f5ad97220 */ /* 0x000fe20000410000 */
[----:B------:R-:W-:Y:S01]  /*0a30*/  FADD.FTZ R156, R123, R218 ;  /* 0x000000da7b9c7221 */ /* 0x000fe20000010000 */
[----:B------:R-:W-:Y:S01]  /*0a40*/  FADD.FTZ R199, -R157, R158 ;  /* 0x0000009e9dc77221 */ /* 0x000fe20000010100 */
[----:B------:R-:W-:Y:S01]  /*0a50*/  FMUL.FTZ R202, R152, R233 ;  /* 0x000000e998ca7220 */ /* 0x000fe20000410000 */
[----:B------:R-:W-:Y:S01]  /*0a60*/  FFMA.FTZ R123, R203, R218, R154 ;  /* 0x000000dacb7b7223 */ /* 0x000fe2000001009a */
[----:B------:R-:W-:-:S02]  /*0a70*/  HADD2.F32 R168, -RZ, R97.H0_H0 ;  /* 0x20000061ffa87230 */ /* 0x000fc40000004100 */
[----:B------:R-:W-:Y:S02]  /*0a80*/  HADD2.F32 R170, -RZ, R97.H1_H1 ;  /* 0x30000061ffaa7230 */ /* 0x000fe40000004100 */
[----:B------:R-:W-:Y:S01]  /*0a90*/  FMUL.FTZ R216, R91, R94 ;  /* 0x0000005e5bd87220 */ /* 0x000fe20000410000 */
[----:B------:R-:W-:Y:S02]  /*0aa0*/  HADD2.F32 R198, -RZ, R107.H0_H0 ;  /* 0x2000006bffc67230 */ /* 0x000fe40000004100 */
[----:B------:R-:W-:Y:S01]  /*0ab0*/  FADD.FTZ R233, R156, R217 ;  /* 0x000000d99ce97221 */ /* 0x000fe20000010000 */
[--C-:B------:R-:W-:Y:S02]  /*0ac0*/  HADD2.F32 R97, -RZ, R110.reuse.H0_H0 ;  /* 0x2000006eff617230 */ /* 0x100fe40000004100 */
[----:B------:R-:W-:Y:S01]  /*0ad0*/  FADD.FTZ R197, -R157, R160 ;  /* 0x000000a09dc57221 */ /* 0x000fe20000010100 */
[----:B------:R-:W-:Y:S01]  /*0ae0*/  FMUL.FTZ R199, R152, R199 ;  /* 0x000000c798c77220 */ /* 0x000fe20000410000 */
[----:B------:R-:W-:Y:S01]  /*0af0*/  FFMA.FTZ R154, R202, R217, R123 ;  /* 0x000000d9ca9a7223 */ /* 0x000fe2000001007b */
[----:B------:R-:W-:-:S02]  /*0b00*/  HADD2.F32 R110, -RZ, R110.H1_H1 ;  /* 0x3000006eff6e7230 */ /* 0x000fc40000004100 */
[----:B------:R-:W-:Y:S01]  /*0b10*/  FADD.FTZ R155, -R157, R198 ;  /* 0x000000c69d9b7221 */ /* 0x000fe20000010100 */
[--C-:B------:R-:W-:Y:S02]  /*0b20*/  HADD2.F32 R166, -RZ, R96.reuse.H0_H0 ;  /* 0x20000060ffa67230 */ /* 0x100fe40000004100 */
[----:B------:R-:W-:Y:S01]  /*0b30*/  FMUL.FTZ R215, R84, R97 ;  /* 0x0000006154d77220 */ /* 0x000fe20000410000 */
[----:B------:R-:W-:Y:S01]  /*0b40*/  FADD.FTZ R156, R233, R216 ;  /* 0x000000d8e99c7221 */ /* 0x000fe20000010000 */
[----:B------:R-:W-:Y:S02]  /*0b50*/  HADD2.F32 R96, -RZ, R96.H1_H1 ;  /* 0x30000060ff607230 */ /* 0x000fe40000004100 */
[----:B------:R-:W-:Y:S01]  /*0b60*/  FMUL.FTZ R198, R152, R197 ;  /* 0x000000c598c67220 */ /* 0x000fe20000410000 */
[----:B------:R-:W-:Y:S01]  /*0b70*/  FFMA.FTZ R123, R199, R216, R154 ;  /* 0x000000d8c77b7223 */ /* 0x000fe2000001009a */
[--C-:B------:R-:W-:Y:S02]  /*0b80*/  HADD2.F32 R174, -RZ, R99.reuse.H0_H0 ;  /* 0x20000063ffae7230 */ /* 0x100fe40000004100 */
[----:B------:R-:W-:-:S02]  /*0b90*/  HADD2.F32 R176, -RZ, R99.H1_H1 ;  /* 0x30000063ffb07230 */ /* 0x000fc40000004100 */
[----:B------:R-:W-:Y:S01]  /*0ba0*/  FMUL.FTZ R214, R85, R110 ;  /* 0x0000006e55d67220 */ /* 0x000fe20000410000 */
[----:B------:R-:W-:Y:S02]  /*0bb0*/  HADD2.F32 R194, -RZ, R105.H1_H1 ;  /* 0x30000069ffc27230 */ /* 0x000fe40000004100 */
[----:B------:R-:W-:Y:S01]  /*0bc0*/  FADD.FTZ R233, R156, R215 ;  /* 0x000000d79ce97221 */ /* 0x000fe20000010000 */
[--C-:B------:R-:W-:Y:S02]  /*0bd0*/  HADD2.F32 R99, -RZ, R111.reuse.H0_H0 ;  /* 0x2000006fff637230 */ /* 0x100fe40000004100 */
[C---:B------:R-:W-:Y:S01]  /*0be0*/  FADD.FTZ R193, -R157.reuse, R162 ;  /* 0x000000a29dc17221 */ /* 0x040fe20000010100 */
[----:B------:R-:W-:Y:S01]  /*0bf0*/  FMUL.FTZ R195, R152, R195 ;  /* 0x000000c398c37220 */ /* 0x000fe20000410000 */
[----:B------:R-:W-:Y:S01]  /*0c00*/  FFMA.FTZ R154, R198, R215, R123 ;  /* 0x000000d7c69a7223 */ /* 0x000fe2000001007b */
[----:B------:R-:W-:Y:S01]  /*0c10*/  FADD.FTZ R187, -R157, R96 ;  /* 0x000000609dbb7221 */ /* 0x000fe20000010100 */
[----:B------:R-:W-:-:S02]  /*0c20*/  HADD2.F32 R96, -RZ, R111.H1_H1 ;  /* 0x3000006fff607230 */ /* 0x000fc40000004100 */
[----:B------:R-:W-:Y:S01]  /*0c30*/  FADD.FTZ R161, -R157, R194 ;  /* 0x000000c29da17221 */ /* 0x000fe20000010100 */
[----:B------:R-:W-:Y:S01]  /*0c40*/  FMUL.FTZ R213, R86, R99 ;  /* 0x0000006356d57220 */ /* 0x000fe20000410000 */
[----:B------:R-:W-:Y:S01]  /*0c50*/  FADD.FTZ R156, R233, R214 ;  /* 0x000000d6e99c7221 */ /* 0x000fe20000010000 */
[----:B------:R-:W-:Y:S01]  /*0c60*/  FADD.FTZ R191, -R157, R164 ;  /* 0x000000a49dbf7221 */ /* 0x000fe20000010100 */
[----:B------:R-:W-:Y:S01]  /*0c70*/  FMUL.FTZ R194, R152, R193 ;  /* 0x000000c198c27220 */ /* 0x000fe20000410000 */
[----:B------:R-:W-:Y:S01]  /*0c80*/  FFMA.FTZ R123, R195, R214, R154 ;  /* 0x000000d6c37b7223 */ /* 0x000fe2000001009a */
[--C-:B------:R-:W-:Y:S02]  /*0c90*/  HADD2.F32 R180, -RZ, R101.reuse.H0_H0 ;  /* 0x20000065ffb47230 */ /* 0x100fe40000004100 */
[----:B------:R-:W-:Y:S02]  /*0ca0*/  HADD2.F32 R182, -RZ, R101.H1_H1 ;  /* 0x30000065ffb67230 */ /* 0x000fe40000004100 */
[----:B------:R-:W-:Y:S01]  /*0cb0*/  FMUL.FTZ R212, R87, R96 ;  /* 0x0000006057d47220 */ /* 0x000fe20000410000 */
[----:B------:R-:W-:-:S02]  /*0cc0*/  HADD2.F32 R190, -RZ, R104.H0_H0 ;  /* 0x20000068ffbe7230 */ /* 0x000fc40000004100 */
[----:B------:R-:W-:Y:S01]  /*0cd0*/  FADD.FTZ R233, R156, R213 ;  /* 0x000000d59ce97221 */ /* 0x000fe20000010000 */
[--C-:B------:R-:W-:Y:S02]  /*0ce0*/  HADD2.F32 R101, -RZ, R112.reuse.H0_H0 ;  /* 0x20000070ff657230 */ /* 0x100fe40000004100 */
[C---:B------:R-:W-:Y:S01]  /*0cf0*/  FADD.FTZ R189, -R157.reuse, R166 ;  /* 0x000000a69dbd7221 */ /* 0x040fe20000010100 */
[----:B------:R-:W-:Y:S01]  /*0d00*/  FMUL.FTZ R191, R152, R191 ;  /* 0x000000bf98bf7220 */ /* 0x000fe20000410000 */
[----:B------:R-:W-:Y:S01]  /*0d10*/  FFMA.FTZ R154, R194, R213, R123 ;  /* 0x000000d5c29a7223 */ /* 0x000fe2000001007b */
[----:B------:R-:W-:Y:S02]  /*0d20*/  HADD2.F32 R112, -RZ, R112.H1_H1 ;  /* 0x30000070ff707230 */ /* 0x000fe40000004100 */
[----:B------:R-:W-:Y:S01]  /*0d30*/  FADD.FTZ R225, -R157, R190 ;  /* 0x000000be9de17221 */ /* 0x000fe20000010100 */
[--C-:B------:R-:W-:Y:S02]  /*0d40*/  HADD2.F32 R172, -RZ, R98.reuse.H0_H0 ;  /* 0x20000062ffac7230 */ /* 0x100fe40000004100 */
[----:B------:R-:W-:Y:S01]  /*0d50*/  FMUL.FTZ R211, R80, R101 ;  /* 0x0000006550d37220 */ /* 0x000fe20000410000 */
[----:B------:R-:W-:Y:S01]  /*0d60*/  FADD.FTZ R156, R233, R212 ;  /* 0x000000d4e99c7221 */ /* 0x000fe20000010000 */
[----:B------:R-:W-:-:S02]  /*0d70*/  HADD2.F32 R98, -RZ, R98.H1_H1 ;  /* 0x30000062ff627230 */ /* 0x000fc40000004100 */
[----:B------:R-:W-:Y:S01]  /*0d80*/  FMUL.FTZ R190, R152, R189 ;  /* 0x000000bd98be7220 */ /* 0x000fe20000410000 */
[----:B------:R-:W-:Y:S01]  /*0d90*/  FFMA.FTZ R123, R191, R212, R154 ;  /* 0x000000d4bf7b7223 */ /* 0x000fe2000001009a */
[--C-:B------:R-:W-:Y:S02]  /*0da0*/  HADD2.F32 R186, -RZ, R103.reuse.H0_H0 ;  /* 0x20000067ffba7230 */ /* 0x100fe40000004100 */
[----:B------:R-:W-:Y:S02]  /*0db0*/  HADD2.F32 R188, -RZ, R103.H1_H1 ;  /* 0x30000067ffbc7230 */ /* 0x000fe40000004100 */
[----:B------:R-:W-:Y:S01]  /*0dc0*/  FMUL.FTZ R210, R81, R112 ;  /* 0x0000007051d27220 */ /* 0x000fe20000410000 */
[--C-:B------:R-:W-:Y:S02]  /*0dd0*/  HADD2.F32 R103, -RZ, R113.reuse.H0_H0 ;  /* 0x20000071ff677230 */ /* 0x100fe40000004100 */
[----:B------:R-:W-:Y:S01]  /*0de0*/  FADD.FTZ R233, R156, R211 ;  /* 0x000000d39ce97221 */ /* 0x000fe20000010000 */
        /* <DEDUP_REMOVED lines=11> */
[----:B------:R-:W-:Y:S02]  /*0ea0*/  HADD2.F32 R192, -RZ, R105.H0_H0 ;  /* 0x20000069ffc07230 */ /* 0x000fe40000004100 */
[----:B------:R-:W-:Y:S01]  /*0eb0*/  FMUL.FTZ R208, R83, R98 ;  /* 0x0000006253d07220 */ /* 0x000fe20000410000 */
[--C-:B------:R-:W-:Y:S02]  /*0ec0*/  HADD2.F32 R105, -RZ, R114.reuse.H0_H0 ;  /* 0x20000072ff697230 */ /* 0x100fe40000004100 */
[----:B------:R-:W-:Y:S01]  /*0ed0*/  FADD.FTZ R233, R156, R209 ;  /* 0x000000d19ce97221 */ /* 0x000fe20000010000 */
        /* <DEDUP_REMOVED lines=11> */
[----:B------:R-:W-:Y:S02]  /*0f90*/  HADD2.F32 R200, -RZ, R107.H1_H1 ;  /* 0x3000006bffc87230 */ /* 0x000fe40000004100 */
[----:B------:R-:W-:Y:S01]  /*0fa0*/  FMUL.FTZ R206, R77, R114 ;  /* 0x000000724dce7220 */ /* 0x000fe20000410000 */
[----:B------:R-:W-:-:S02]  /*0fb0*/  HADD2.F32 R107, -RZ, R115.H0_H0 ;  /* 0x20000073ff6b7230 */ /* 0x000fc40000004100 */
[----:B------:R-:W-:Y:S01]  /*0fc0*/  FADD.FTZ R233, R156, R207 ;  /* 0x000000cf9ce97221 */ /* 0x000fe20000010000 */
[C---:B------:R-:W-:Y:S01]  /*0fd0*/  FADD.FTZ R177, -R157.reuse, R174 ;  /* 0x000000ae9db17221 */ /* 0x040fe20000010100 */
[----:B------:R-:W-:Y:S01]  /*0fe0*/  FMUL.FTZ R179, R152, R179 ;  /* 0x000000b398b37220 */ /* 0x000fe20000410000 */
[----:B------:R-:W-:Y:S01]  /*0ff0*/  FFMA.FTZ R154, R182, R207, R123 ;  /* 0x000000cfb69a7223 */ /* 0x000fe2000001007b */
[C---:B------:R-:W-:Y:S01]  /*1000*/  FADD.FTZ R171, -R157.reuse, R100 ;  /* 0x000000649dab7221 */ /* 0x040fe20000010100 */
[----:B------:R-:W-:Y:S02]  /*1010*/  HADD2.F32 R100, -RZ, R115.H1_H1 ;  /* 0x30000073ff647230 */ /* 0x000fe40000004100 */
[----:B------:R-:W-:Y:S01]  /*1020*/  FADD.FTZ R173, -R157, R178 ;  /* 0x000000b29dad7221 */ /* 0x000fe20000010100 */
[----:B------:R-:W-:Y:S01]  /*1030*/  FMUL.FTZ R205, R78, R107 ;  /* 0x0000006b4ecd7220 */ /* 0x000fe20000410000 */
[----:B------:R-:W-:Y:S01]  /*1040*/  FADD.FTZ R156, R233, R206 ;  /* 0x000000cee99c7221 */ /* 0x000fe20000010000 */
[----:B------:R-:W-:Y:S01]  /*1050*/  FADD.FTZ R175, -R157, R176 ;  /* 0x000000b09daf7221 */ /* 0x000fe20000010100 */
[----:B------:R-:W-:Y:S01]  /*1060*/  FMUL.FTZ R178, R152, R177 ;  /* 0x000000b198b27220 */ /* 0x000fe20000410000 */
[----:B------:R-:W-:Y:S01]  /*1070*/  FFMA.FTZ R123, R179, R206, R154 ;  /* 0x000000ceb37b7223 */ /* 0x000fe2000001009a */
[----:B------:R-:W-:-:S02]  /*1080*/  HADD2.F32 R109, -RZ, R116.H0_H0 ;  /* 0x20000074ff6d7230 */ /* 0x000fc40000004100 */
[----:B------:R-:W-:Y:S01]  /*1090*/  FMUL.FTZ R204, R79, R100 ;  /* 0x000000644fcc7220 */ /* 0x000fe20000410000 */
[----:B------:R-:W-:Y:S02]  /*10a0*/  HADD2.F32 R184, -RZ, R102.H0_H0 ;  /* 0x20000066ffb87230 */ /* 0x000fe40000004100 */
[----:B------:R-:W-:Y:S01]  /*10b0*/  FADD.FTZ R233, R156, R205 ;  /* 0x000000cd9ce97221 */ /* 0x000fe20000010000 */
[----:B------:R-:W-:Y:S02]  /*10c0*/  HADD2.F32 R196, -RZ, R106.H0_H0 ;  /* 0x2000006affc47230 */ /* 0x000fe40000004100 */
[----:B------:R-:W-:Y:S01]  /*10d0*/  FMUL.FTZ R175, R152, R175 ;  /* 0x000000af98af7220 */ /* 0x000fe20000410000 */
[----:B------:R-:W-:Y:S02]  /*10e0*/  HADD2.F32 R102, -RZ, R102.H1_H1 ;  /* 0x30000066ff667230 */ /* 0x000fe40000004100 */
[----:B------:R-:W-:Y:S01]  /*10f0*/  FFMA.FTZ R154, R178, R205, R123 ;  /* 0x000000cdb29a7223 */ /* 0x000fe2000001007b */
[----:B------:R-:W-:-:S02]  /*1100*/  HADD2.F32 R104, -RZ, R104.H1_H1 ;  /* 0x30000068ff687230 */ /* 0x000fc40000004100 */
[----:B------:R-:W-:Y:S02]  /*1110*/  HADD2.F32 R106, -RZ, R106.H1_H1 ;  /* 0x3000006aff6a7230 */ /* 0x000fe40000004100 */
[----:B------:R-:W-:Y:S01]  /*1120*/  FMUL.FTZ R201, R72, R109 ;  /* 0x0000006d48c97220 */ /* 0x000fe20000410000 */
[----:B------:R-:W-:Y:S02]  /*1130*/  HADD2.F32 R116, -RZ, R116.H1_H1 ;  /* 0x30000074ff747230 */ /* 0x000fe40000004100 */
        /* <DEDUP_REMOVED lines=13> */
[----:B------:R-:W-:Y:S01]  /*1210*/  FMUL.FTZ R200, R73, R116 ;  /* 0x0000007449c87220 */ /* 0x000fe20000410000 */
[----:B------:R-:W-:Y:S01]  /*1220*/  FADD.FTZ R233, R156, R201 ;  /* 0x000000c99ce97221 */ /* 0x000fe20000010000 */
[----:B------:R-:W-:Y:S01]  /*1230*/  FMUL.FTZ R171, R152, R171 ;  /* 0x000000ab98ab7220 */ /* 0x000fe20000410000 */
[----:B------:R-:W-:Y:S01]  /*1240*/  FFMA.FTZ R154, R174, R201, R123 ;  /* 0x000000c9ae9a7223 */ /* 0x000fe2000001007b */
[----:B------:R-:W-:Y:S02]  /*1250*/  HADD2.F32 R102, -RZ, R117.H1_H1 ;  /* 0x30000075ff667230 */ /* 0x000fe40000004100 */
[----:B------:R-:W-:Y:S01]  /*1260*/  FMUL.FTZ R197, R74, R111 ;  /* 0x0000006f4ac57220 */ /* 0x000fe20000410000 */
[----:B------:R-:W-:Y:S01]  /*1270*/  FADD.FTZ R156, R233, R200 ;  /* 0x000000c8e99c7221 */ /* 0x000fe20000010000 */
[----:B------:R-:W-:Y:S01]  /*1280*/  FMUL.FTZ R170, R152, R231 ;  /* 0x000000e798aa7220 */ /* 0x000fe20000410000 */
[----:B------:R-:W-:Y:S01]  /*1290*/  FFMA.FTZ R123, R171, R200, R154 ;  /* 0x000000c8ab7b7223 */ /* 0x000fe2000001009a */
[----:B------:R-:W-:-:S02]  /*12a0*/  HADD2.F32 R113, -RZ, R118.H0_H0 ;  /* 0x20000076ff717230 */ /* 0x000fc40000004100 */
[----:B------:R-:W-:Y:S01]  /*12b0*/  FMUL.FTZ R168, R152, R229 ;  /* 0x000000e598a87220 */ /* 0x000fe20000410000 */
[----:B------:R-:W-:Y:S01]  /*12c0*/  FMUL.FTZ R196, R75, R102 ;  /* 0x000000664bc47220 */ /* 0x000fe20000410000 */
[----:B------:R-:W-:Y:S01]  /*12d0*/  FADD.FTZ R229, R156, R197 ;  /* 0x000000c59ce57221 */ /* 0x000fe20000010000 */
[----:B------:R-:W-:Y:S01]  /*12e0*/  FMUL.FTZ R169, R152, R169 ;  /* 0x000000a998a97220 */ /* 0x000fe20000410000 */
[----:B------:R-:W-:Y:S01]  /*12f0*/  FFMA.FTZ R154, R170, R197, R123 ;  /* 0x000000c5aa9a7223 */ /* 0x000fe2000001007b */
[----:B------:R-:W-:Y:S02]  /*1300*/  HADD2.F32 R118, -RZ, R118.H1_H1 ;  /* 0x30000076ff767230 */ /* 0x000fe40000004100 */
[----:B------:R-:W-:Y:S01]  /*1310*/  FMUL.FTZ R193, R68, R113 ;  /* 0x0000007144c17220 */ /* 0x000fe20000410000 */
[----:B------:R-:W-:Y:S01]  /*1320*/  FADD.FTZ R156, R229, R196 ;  /* 0x000000c4e59c7221 */ /* 0x000fe20000010000 */
        /* <DEDUP_REMOVED lines=88> */
.L_x_9754:
        /* <DEDUP_REMOVED lines=30> */
[----:B--2---:R-:W-:-:S02]  /*1a90*/  HADD2.F32 R154, -RZ, R92.H0_H0 ;  /* 0x2000005cff9a7230 */ /* 0x004fc40000004100 */
[--C-:B------:R-:W-:Y:S02]  /*1aa0*/  HADD2.F32 R156, -RZ, R93.reuse.H0_H0 ;  /* 0x2000005dff9c7230 */ /* 0x100fe40000004100 */
[----:B------:R-:W-:Y:S02]  /*1ab0*/  HADD2.F32 R158, -RZ, R93.H1_H1 ;  /* 0x3000005dff9e7230 */ /* 0x000fe40000004100 */
[----:B------:R-:W-:Y:S02]  /*1ac0*/  HADD2.F32 R92, -RZ, R92.H1_H1 ;  /* 0x3000005cff5c7230 */ /* 0x000fe40000004100 */
[C---:B------:R-:W-:Y:S01]  /*1ad0*/  FADD.FTZ R201, -R157.reuse, R154 ;  /* 0x0000009a9dc97221 */ /* 0x040fe20000010100 */
[--C-:B------:R-:W-:Y:S02]  /*1ae0*/  HADD2.F32 R160, -RZ, R94.reuse.H0_H0 ;  /* 0x2000005effa07230 */ /* 0x100fe40000004100 */
[----:B------:R-:W-:Y:S02]  /*1af0*/  HADD2.F32 R94, -RZ, R94.H1_H1 ;  /* 0x3000005eff5e7230 */ /* 0x000fe40000004100 */
[----:B------:R-:W-:Y:S01]  /*1b00*/  FADD.FTZ R203, -R157, R92 ;  /* 0x0000005c9dcb7221 */ /* 0x000fe20000010100 */
[----:B-----5:R-:W-:Y:S01]  /*1b10*/  FMUL.FTZ R92, R152, R201 ;  /* 0x000000c9985c7220 */ /* 0x020fe20000410000 */
[----:B------:R-:W-:-:S02]  /*1b20*/  HADD2.F32 R162, -RZ, R95.H0_H0 ;  /* 0x2000005fffa27230 */ /* 0x000fc40000004100 */
[----:B------:R-:W-:Y:S02]  /*1b30*/  HADD2.F32 R164, -RZ, R95.H1_H1 ;  /* 0x3000005fffa47230 */ /* 0x000fe40000004100 */
[C---:B------:R-:W-:Y:S01]  /*1b40*/  FADD.FTZ R233, -R157.reuse, R156 ;  /* 0x0000009c9de97221 */ /* 0x040fe20000010100 */
[C---:B------:R-:W-:Y:S01]  /*1b50*/  FMUL.FTZ R203, R152.reuse, R203 ;  /* 0x000000cb98cb7220 */ /* 0x040fe20000410000 */
[C---:B------:R-:W-:Y:S01]  /*1b60*/  FADD.FTZ R195, -R157.reuse, R94 ;  /* 0x0000005e9dc37221 */ /* 0x040fe20000010100 */
[----:B------:R-:W-:Y:S01]  /*1b70*/  FADD.FTZ R199, -R157, R158 ;  /* 0x0000009e9dc77221 */ /* 0x000fe20000010100 */
[----:B------:R-:W-:Y:S01]  /*1b80*/  FMUL.FTZ R202, R152, R233 ;  /* 0x000000e998ca7220 */ /* 0x000fe20000410000 */
[--C-:B---3--:R-:W-:Y:S02]  /*1b90*/  HADD2.F32 R168, -RZ, R97.reuse.H0_H0 ;  /* 0x20000061ffa87230 */ /* 0x108fe40000004100 */
[----:B------:R-:W-:Y:S02]  /*1ba0*/  HADD2.F32 R170, -RZ, R97.H1_H1 ;  /* 0x30000061ffaa7230 */ /* 0x000fe40000004100 */
[----:B----4-:R-:W-:-:S02]  /*1bb0*/  HADD2.F32 R93, -RZ, R108.H0_H0 ;  /* 0x2000006cff5d7230 */ /* 0x010fc40000004100 */
[----:B------:R-:W-:-:S03]  /*1bc0*/  HADD2.F32 R108, -RZ, R108.H1_H1 ;  /* 0x3000006cff6c7230 */ /* 0x000fc60000004100 */
[----:B------:R-:W-:Y:S01]  /*1bd0*/  FMUL.FTZ R219, R88, R93 ;  /* 0x0000005d58db7220 */ /* 0x000fe20000410000 */
[----:B------:R-:W-:Y:S02]  /*1be0*/  HADD2.F32 R95, -RZ, R109.H0_H0 ;  /* 0x2000006dff5f7230 */ /* 0x000fe40000004100 */
[----:B------:R-:W-:Y:S01]  /*1bf0*/  FMUL.FTZ R218, R89, R108 ;  /* 0x0000006c59da7220 */ /* 0x000fe20000410000 */
[--C-:B------:R-:W-:Y:S02]  /*1c00*/  HADD2.F32 R153, -RZ, R123.reuse.H0_H0 ;  /* 0x2000007bff997230 */ /* 0x100fe40000004100 */
[----:B------:R-:W-:Y:S02]  /*1c10*/  HADD2.F32 R220, -RZ, R123.H1_H1 ;  /* 0x3000007bffdc7230 */ /* 0x000fe40000004100 */
[----:B------:R-:W-:Y:S01]  /*1c20*/  FADD.FTZ R123, RZ, R219 ;  /* 0x000000dbff7b7221 */ /* 0x000fe20000010000 */
[----:B------:R-:W-:Y:S01]  /*1c30*/  FFMA.FTZ R154, R92, R219, RZ ;  /* 0x000000db5c9a7223 */ /* 0x000fe200000100ff */
[----:B------:R-:W-:-:S02]  /*1c40*/  HADD2.F32 R94, -RZ, R109.H1_H1 ;  /* 0x3000006dff5e7230 */ /* 0x000fc40000004100 */
[----:B------:R-:W-:Y:S01]  /*1c50*/  FMUL.FTZ R217, R90, R95 ;  /* 0x0000005f5ad97220 */ /* 0x000fe20000410000 */
[----:B------:R-:W-:Y:S01]  /*1c60*/  FADD.FTZ R156, R123, R218 ;  /* 0x000000da7b9c7221 */ /* 0x000fe20000010000 */
        /* <DEDUP_REMOVED lines=226> */
.L_x_9755:
        /* <DEDUP_REMOVED lines=84> */
.L_x_9773:
        /* <DEDUP_REMOVED lines=163> */
.L_x_9758:
        /* <DEDUP_REMOVED lines=70> */
[----:B0-----:R-:W-:Y:S01]  /*3e60*/  IMAD.WIDE.U32 R98, R151, 0x10, R96 ;  /* 0x0000001097627825 */ /* 0x001fe200078e0060 */
        /* <DEDUP_REMOVED lines=27> */
[----:B------:R-:W-:Y:S01]  /*4020*/  FADD.FTZ R173, -R158, R173 ;  /* 0x000000ad9ead7221 */ /* 0x000fe20000010100 */
[----:B------:R0:W-:Y:S01]  /*4030*/  STG.E.128 desc[UR6][R98.64], R100 ;  /* 0x0000006462007986 */ /* 0x0001e2000c101d06 */
[----:B------:R-:W-:Y:S01]  /*4040*/  F2FP.F16.F32.PACK_AB R92, R203, R92 ;  /* 0x0000005ccb5c723e */ /* 0x000fe200000000ff */
[----:B------:R-:W-:-:S04]  /*4050*/  IMAD.WIDE.U32 R106, R150, 0x10, R96 ;  /* 0x00000010966a7825 */ /* 0x000fc800078e0060 */
[C---:B------:R-:W-:Y:S01]  /*4060*/  FMUL.FTZ R158, R152.reuse, R193 ;  /* 0x000000c1989e7220 */ /* 0x040fe20000410000 */
        /* <DEDUP_REMOVED lines=10> */
[----:B-1----:R-:W-:-:S04]  /*4110*/  IMAD.WIDE.U32 R108, R151, 0x10, R104 ;  /* 0x00000010976c7825 */ /* 0x002fc800078e0068 */
        /* <DEDUP_REMOVED lines=65> */
.L_x_9757:
        /* <DEDUP_REMOVED lines=38> */
[----:B------:R-:W-:Y:S01]  /*4790*/  FADD.FTZ R98, -R203, R218 ;  /* 0x000000dacb627221 */ /* 0x000fe20000010100 */
        /* <DEDUP_REMOVED lines=9> */
[C---:B------:R-:W-:Y:S01]  /*4830*/  FFMA.FTZ R108, R152.reuse, R108, R95 ;  /* 0x0000006c986c7223 */ /* 0x040fe2000001005f */
        /* <DEDUP_REMOVED lines=13> */
[----:B------:R-:W-:Y:S01]  /*4910*/  FFMA.FTZ R100, R152, R100, R97 ;  /* 0x0000006498647223 */ /* 0x000fe20000010061 */
        /* <DEDUP_REMOVED lines=12> */
[C---:B------:R-:W-:Y:S01]  /*49e0*/  FFMA.FTZ R156, R152.reuse, R156, R93 ;  /* 0x0000009c989c7223 */ /* 0x040fe2000001005d */
[C---:B------:R-:W-:Y:S01]  /*49f0*/  FFMA.FTZ R122, R152.reuse, R122, R99 ;  /* 0x0000007a987a7223 */ /* 0x040fe20000010063 */
[C---:B------:R-:W-:Y:S01]  /*4a00*/  FFMA.FTZ R154, R152.reuse, R154, R101 ;  /* 0x0000009a989a7223 */ /* 0x040fe20000010065 */
[----:B------:R-:W-:Y:S01]  /*4a10*/  FFMA.FTZ R120, R152, R120, R97 ;  /* 0x0000007898787223 */ /* 0x000fe20000010061 */
[----:B------:R-:W-:Y:S02]  /*4a20*/  HADD2.F32 R93, -RZ, R44.H0_H0 ;  /* 0x2000002cff5d7230 */ /* 0x000fe40000004100 */
[----:B------:R-:W-:Y:S01]  /*4a30*/  FADD.FTZ R164, -R168, R193 ;  /* 0x000000c1a8a47221 */ /* 0x000fe20000010100 */
        /* <DEDUP_REMOVED lines=10> */
[----:B------:R-:W-:Y:S01]  /*4ae0*/  FADD.FTZ R186, -R163, R184 ;  /* 0x000000b8a3ba7221 */ /* 0x000fe20000010100 */
        /* <DEDUP_REMOVED lines=36> */
[----:B------:R-:W-:Y:S01]  /*4d30*/  FFMA.FTZ R174, R152, R174, R97 ;  /* 0x000000ae98ae7223 */ /* 0x000fe20000010061 */
[----:B------:R-:W-:Y:S01]  /*4d40*/  FMUL.FTZ R102, R102, R147 ;  /* 0x0000009366667220 */ /* 0x000fe20000410000 */
        /* <DEDUP_REMOVED lines=59> */
.L_x_9760:
[C-C-:B------:R-:W-:Y:S01]  /*5100*/  FFMA.FTZ R92, R93.reuse, R92, R94.reuse ;  /* 0x0000005c5d5c7223 */ /* 0x140fe2000001005e */
[C-C-:B------:R-:W-:Y:S01]  /*5110*/  FFMA.FTZ R203, R93.reuse, R203, R94.reuse ;  /* 0x000000cb5dcb7223 */ /* 0x140fe2000001005e */
[----:B------:R-:W-:Y:S01]  /*5120*/  FFMA.FTZ R199, R93, R199, R94 ;  /* 0x000000c75dc77223 */ /* 0x000fe2000001005e */
[----:B------:R-:W-:Y:S02]  /*5130*/  HADD2.F32 R96, -RZ, R57.H1_H1 ;  /* 0x30000039ff607230 */ /* 0x000fe40000004100 */
[----:B------:R-:W-:Y:S01]  /*5140*/  FADD.FTZ R219, -R92, R219 ;  /* 0x000000db5cdb7221 */ /* 0x000fe20000010100 */
[----:B------:R-:W-:Y:S02]  /*5150*/  HADD2.F32 R92, -RZ, R56.H1_H1 ;  /* 0x30000038ff5c7230 */ /* 0x000fe40000004100 */
[----:B------:R-:W-:Y:S01]  /*5160*/  FADD.FTZ R203, -R203, R218 ;  /* 0x000000dacbcb7221 */ /* 0x000fe20000010100 */
[----:B------:R-:W-:Y:S01]  /*5170*/  FFMA.FTZ R198, R93, R198, R94 ;  /* 0x000000c65dc67223 */ /* 0x000fe2000001005e */
[----:B------:R-:W-:Y:S01]  /*5180*/  FADD.FTZ R199, -R199, R216 ;  /* 0x000000d8c7c77221 */ /* 0x000fe20000010100 */
[C-C-:B------:R-:W-:Y:S01]  /*5190*/  FFMA.FTZ R190, R93.reuse, R190, R94.reuse ;  /* 0x000000be5dbe7223 */ /* 0x140fe2000001005e */
[----:B------:R-:W-:Y:S01]  /*51a0*/  FFMA.FTZ R195, R93, R195, R94 ;  /* 0x000000c35dc37223 */ /* 0x000fe2000001005e */
[----:B------:R-:W-:Y:S01]  /*51b0*/  FFMA.FTZ R203, R152, R203, R92 ;  /* 0x000000cb98cb7223 */ /* 0x000fe2000001005c */
[----:B------:R-:W-:-:S02]  /*51c0*/  HADD2.F32 R92, -RZ, R58.H0_H0 ;  /* 0x2000003aff5c7230 */ /* 0x000fc40000004100 */
[----:B------:R-:W-:Y:S01]  /*51d0*/  FADD.FTZ R215, -R198, R215 ;  /* 0x000000d7c6d77221 */ /* 0x000fe20000010100 */
[----:B------:R-:W-:Y:S01]  /*51e0*/  FFMA.FTZ R199, R152, R199, R96 ;  /* 0x000000c798c77223 */ /* 0x000fe20000010060 */
[----:B------:R-:W-:Y:S02]  /*51f0*/  HADD2.F32 R104, -RZ, R52.H0_H0 ;  /* 0x20000034ff687230 */ /* 0x000fe40000004100 */
[----:B------:R-:W-:Y:S01]  /*5200*/  FADD.FTZ R211, -R190, R211 ;  /* 0x000000d3bed37221 */ /* 0x000fe20000010100 */
[----:B------:R-:W-:Y:S02]  /*5210*/  HADD2.F32 R96, -RZ, R58.H1_H1 ;  /* 0x3000003aff607230 */ /* 0x000fe40000004100 */
[----:B------:R-:W-:Y:S01]  /*5220*/  FFMA.FTZ R191, R93, R191, R94 ;  /* 0x000000bf5dbf7223 */ /* 0x000fe2000001005e */
        /* <DEDUP_REMOVED lines=8> */
[----:B------:R-:W-:Y:S02]  /*52b0*/  HADD2.F32 R104, -RZ, R54.H1_H1 ;  /* 0x30000036ff687230 */ /* 0x000fe40000004100 */
[----:B------:R-:W-:Y:S01]  /*52c0*/  FADD.FTZ R179, -R179, R206 ;  /* 0x000000ceb3b37221 */ /* 0x000fe20000010100 */
[----:B------:R-:W-:Y:S02]  /*52d0*/  HADD2.F32 R96, -RZ, R52.H1_H1 ;  /* 0x30000034ff607230 */ /* 0x000fe40000004100 */
[----:B------:R-:W-:Y:S01]  /*52e0*/  FFMA.FTZ R186, R93, R186, R94 ;  /* 0x000000ba5dba7223 */ /* 0x000fe2000001005e */
[----:B------:R-:W-:Y:S01]  /*52f0*/  FADD.FTZ R187, -R187, R210 ;  /* 0x000000d2bbbb7221 */ /* 0x000fe20000010100 */
[C-C-:B------:R-:W-:Y:S01]  /*5300*/  FFMA.FTZ R170, R93.reuse, R170, R94.reuse ;  /* 0x000000aa5daa7223 */ /* 0x140fe2000001005e */
[----:B------:R-:W-:Y:S01]  /*5310*/  FFMA.FTZ R182, R93, R182, R94 ;  /* 0x000000b65db67223 */ /* 0x000fe2000001005e */
[----:B------:R-:W-:Y:S01]  /*5320*/  FFMA.FTZ R191, R152, R191, R92 ;  /* 0x000000bf98bf7223 */ /* 0x000fe2000001005c */
[----:B------:R-:W-:-:S02]  /*5330*/  HADD2.F32 R92, -RZ, R53.H0_H0 ;  /* 0x20000035ff5c7230 */ /* 0x000fc40000004100 */
[----:B------:R-:W-:Y:S01]  /*5340*/  FFMA.FTZ R179, R152, R179, R104 ;  /* 0x000000b398b37223 */ /* 0x000fe20000010068 */
[----:B------:R-:W-:Y:S01]  /*5350*/  FADD.FTZ R209, -R186, R209 ;  /* 0x000000d1bad17221 */ /* 0x000fe20000010100 */
[----:B------:R-:W-:Y:S01]  /*5360*/  FFMA.FTZ R187, R152, R187, R96 ;  /* 0x000000bb98bb7223 */ /* 0x000fe20000010060 */
[----:B------:R-:W-:Y:S02]  /*5370*/  HADD2.F32 R104, -RZ, R49.H0_H0 ;  /* 0x20000031ff687230 */ /* 0x000fe40000004100 */
[----:B------:R-:W-:Y:S01]  /*5380*/  FADD.FTZ R197, -R170, R197 ;  /* 0x000000c5aac57221 */ /* 0x000fe20000010100 */
[----:B------:R-:W-:Y:S02]  /*5390*/  HADD2.F32 R96, -RZ, R54.H0_H0 ;  /* 0x20000036ff607230 */ /* 0x000fe40000004100 */
[C-C-:B------:R-:W-:Y:S01]  /*53a0*/  FFMA.FTZ R178, R93.reuse, R178, R94.reuse ;  /* 0x000000b25db27223 */ /* 0x140fe2000001005e */
[----:B------:R-:W-:Y:S01]  /*53b0*/  FADD.FTZ R207, -R182, R207 ;  /* 0x000000cfb6cf7221 */ /* 0x000fe20000010100 */
[C-C-:B------:R-:W-:Y:S01]  /*53c0*/  FFMA.FTZ R166, R93.reuse, R166, R94.reuse ;  /* 0x000000a65da67223 */ /* 0x140fe2000001005e */
[C-C-:B------:R-:W-:Y:S01]  /*53d0*/  FFMA.FTZ R194, R93.reuse, R194, R94.reuse ;  /* 0x000000c25dc27223 */ /* 0x140fe2000001005e */
[----:B------:R-:W-:Y:S01]  /*53e0*/  FFMA.FTZ R175, R93, R175, R94 ;  /* 0x000000af5daf7223 */ /* 0x000fe2000001005e */
[----:B------:R-:W-:Y:S01]  /*53f0*/  FFMA.FTZ R118, R152, R209, R92 ;  /* 0x000000d198767223 */ /* 0x000fe2000001005c */
[----:B------:R-:W-:-:S02]  /*5400*/  HADD2.F32 R92, -RZ, R55.H0_H0 ;  /* 0x20000037ff5c7230 */ /* 0x000fc40000004100 */
[----:B------:R-:W-:Y:S01]  /*5410*/  FFMA.FTZ R156, R152, R197, R104 ;  /* 0x000000c5989c7223 */ /* 0x000fe20000010068 */
[C---:B------:R-:W-:Y:S01]  /*5420*/  FFMA.FTZ R160, R93.reuse, R160, R94 ;  /* 0x000000a05da07223 */ /* 0x040fe2000001005e */
[----:B------:R-:W-:Y:S01]  /*5430*/  FADD.FTZ R205, -R178, R205 ;  /* 0x000000cdb2cd7221 */ /* 0x000fe20000010100 */
[----:B------:R-:W-:Y:S01]  /*5440*/  FFMA.FTZ R120, R152, R207, R96 ;  /* 0x000000cf98787223 */ /* 0x000fe20000010060 */
[----:B------:R-:W-:Y:S02]  /*5450*/  HADD2.F32 R104, -RZ, R51.H0_H0 ;  /* 0x20000033ff687230 */ /* 0x000fe40000004100 */
[----:B------:R-:W-:Y:S01]  /*5460*/  FADD.FTZ R189, -R166, R189 ;  /* 0x000000bda6bd7221 */ /* 0x000fe20000010100 */
[----:B------:R-:W-:Y:S02]  /*5470*/  HADD2.F32 R98, -RZ, R59.H0_H0 ;  /* 0x2000003bff627230 */ /* 0x000fe40000004100 */
[----:B------:R-:W-:Y:S01]  /*5480*/  FFMA.FTZ R171, R93, R171, R94 ;  /* 0x000000ab5dab7223 */ /* 0x000fe2000001005e */
[----:B------:R-:W-:-:S02]  /*5490*/  HADD2.F32 R96, -RZ, R55.H1_H1 ;  /* 0x30000037ff607230 */ /* 0x000fc40000004100 */
[----:B------:R-:W-:Y:S01]  /*54a0*/  FADD.FTZ R213, -R194, R213 ;  /* 0x000000d5c2d57221 */ /* 0x000fe20000010100 */
[----:B------:R-:W-:Y:S01]  /*54b0*/  FADD.FTZ R175, -R175, R204 ;  /* 0x000000ccafaf7221 */ /* 0x000fe20000010100 */
[C-C-:B------:R-:W-:Y:S01]  /*54c0*/  FFMA.FTZ R163, R93.reuse, R163, R94.reuse ;  /* 0x000000a35da37223 */ /* 0x140fe2000001005e */
[C-C-:B------:R-:W-:Y:S01]  /*54d0*/  FFMA.FTZ R183, R93.reuse, R183, R94.reuse ;  /* 0x000000b75db77223 */ /* 0x140fe2000001005e */
[----:B------:R-:W-:Y:S01]  /*54e0*/  FFMA.FTZ R169, R93, R169, R94 ;  /* 0x000000a95da97223 */ /* 0x000fe2000001005e */
[----:B------:R-:W-:Y:S01]  /*54f0*/  FADD.FTZ R177, -R160, R177 ;  /* 0x000000b1a0b17221 */ /* 0x000fe20000010100 */
[C---:B------:R-:W-:Y:S01]  /*5500*/  FFMA.FTZ R122, R152.reuse, R205, R92 ;  /* 0x000000cd987a7223 */ /* 0x040fe2000001005c */
[----:B------:R-:W-:Y:S02]  /*5510*/  HADD2.F32 R92, -RZ, R48.H1_H1 ;  /* 0x30000030ff5c7230 */ /* 0x000fe40000004100 */
[C---:B------:R-:W-:Y:S01]  /*5520*/  FFMA.FTZ R160, R152.reuse, R189, R104 ;  /* 0x000000bd98a07223 */ /* 0x040fe20000010068 */
[----:B------:R-:W-:Y:S01]  /*5530*/  FADD.FTZ R171, -R171, R200 ;  /* 0x000000c8abab7221 */ /* 0x000fe20000010100 */
[C---:B------:R-:W-:Y:S01]  /*5540*/  FFMA.FTZ R106, R152.reuse, R213, R98 ;  /* 0x000000d5986a7223 */ /* 0x040fe20000010062 */
[----:B------:R-:W-:Y:S01]  /*5550*/  FFMA.FTZ R175, R152, R175, R96 ;  /* 0x000000af98af7223 */ /* 0x000fe20000010060 */
[----:B------:R-:W-:-:S02]  /*5560*/  HADD2.F32 R104, -RZ, R44.H1_H1 ;  /* 0x3000002cff687230 */ /* 0x000fc40000004100 */
[----:B------:R-:W-:Y:S01]  /*5570*/  FADD.FTZ R163, -R163, R184 ;  /* 0x000000b8a3a37221 */ /* 0x000fe20000010100 */
[----:B------:R-:W-:Y:S02]  /*5580*/  HADD2.F32 R98, -RZ, R53.H1_H1 ;  /* 0x30000035ff627230 */ /* 0x000fe40000004100 */
[----:B------:R-:W-:Y:S01]  /*5590*/  FFMA.FTZ R168, R93, R168, R94 ;  /* 0x000000a85da87223 */ /* 0x000fe2000001005e */
[----:B------:R-:W-:Y:S02]  /*55a0*/  HADD2.F32 R96, -RZ, R49.H1_H1 ;  /* 0x30000031ff607230 */ /* 0x000fe40000004100 */
[----:B------:R-:W-:Y:S01]  /*55b0*/  FADD.FTZ R183, -R183, R208 ;  /* 0x000000d0b7b77221 */ /* 0x000fe20000010100 */
[----:B------:R-:W-:Y:S01]  /*55c0*/  FADD.FTZ R169, -R169, R196 ;  /* 0x000000c4a9a97221 */ /* 0x000fe20000010100 */
[C---:B------:R-:W-:Y:S01]  /*55d0*/  FFMA.FTZ R174, R93.reuse, R174, R94 ;  /* 0x000000ae5dae7223 */ /* 0x040fe2000001005e */
[----:B------:R-:W-:Y:S01]  /*55e0*/  FFMA.FTZ R171, R152, R171, R92 ;  /* 0x000000ab98ab7223 */ /* 0x000fe2000001005c */
[----:B------:R-:W-:Y:S01]  /*55f0*/  FFMA.FTZ R158, R93, R158, R94 ;  /* 0x0000009e5d9e7223 */ /* 0x000fe2000001005e */
[----:B------:R-:W-:-:S02]  /*5600*/  HADD2.F32 R92, -RZ, R50.H0_H0 ;  /* 0x20000032ff5c7230 */ /* 0x000fc40000004100 */
[----:B------:R-:W-:Y:S01]  /*5610*/  FFMA.FTZ R163, R152, R163, R104 ;  /* 0x000000a398a37223 */ /* 0x000fe20000010068 */
[----:B------:R-:W-:Y:S01]  /*5620*/  FADD.FTZ R193, -R168, R193 ;  /* 0x000000c1a8c17221 */ /* 0x000fe20000010100 */
[C---:B------:R-:W-:Y:S01]  /*5630*/  FFMA.FTZ R183, R152.reuse, R183, R98 ;  /* 0x000000b798b77223 */ /* 0x040fe20000010062 */
[----:B------:R-:W-:Y:S01]  /*5640*/  FFMA.FTZ R169, R152, R169, R96 ;  /* 0x000000a998a97223 */ /* 0x000fe20000010060 */
[----:B------:R-:W-:Y:S01]  /*5650*/  HADD2.F32 R104, -RZ, R46.H0_H0 ;  /* 0x2000002eff687230 */ /* 0x000fe20000004100 */
[----:B------:R-:W0:Y:S01]  /*5660*/  LDC.64 R96, c[0x0][0x478] ;  /* 0x00011e00ff607b82 */ /* 0x000e220000000a00 */
[----:B------:R-:W-:Y:S02]  /*5670*/  HADD2.F32 R98, -RZ, R48.H0_H0 ;  /* 0x20000030ff627230 */ /* 0x000fe40000004100 */
[C-C-:B------:R-:W-:Y:S01]  /*5680*/  FFMA.FTZ R165, R93.reuse, R165, R94.reuse ;  /* 0x000000a55da57223 */ /* 0x140fe2000001005e */
[----:B------:R-:W-:Y:S01]  /*5690*/  FADD.FTZ R201, -R174, R201 ;  /* 0x000000c9aec97221 */ /* 0x000fe20000010100 */
[----:B------:R-:W-:Y:S01]  /*56a0*/  FADD.FTZ R173, -R158, R173 ;  /* 0x000000ad9ead7221 */ /* 0x000fe20000010100 */
[----:B------:R-:W-:Y:S01]  /*56b0*/  FFMA.FTZ R167, R93, R167, R94 ;  /* 0x000000a75da77223 */ /* 0x000fe2000001005e */
[----:B------:R-:W-:Y:S01]  /*56c0*/  FFMA.FTZ R158, R152, R193, R92 ;  /* 0x000000c1989e7223 */ /* 0x000fe2000001005c */
[----:B------:R-:W-:-:S02]  /*56d0*/  HADD2.F32 R92, -RZ, R51.H1_H1 ;  /* 0x30000033ff5c7230 */ /* 0x000fc40000004100 */
[C---:B------:R-:W-:Y:S01]  /*56e0*/  FFMA.FTZ R166, R152.reuse, R177, R104 ;  /* 0x000000b198a67223 */ /* 0x040fe20000010068 */
[----:B------:R-:W-:Y:S01]  /*56f0*/  FADD.FTZ R165, -R165, R188 ;  /* 0x000000bca5a57221 */ /* 0x000fe20000010100 */
[C---:B------:R-:W-:Y:S01]  /*5700*/  FFMA.FTZ R154, R152.reuse, R201, R98 ;  /* 0x000000c9989a7223 */ /* 0x040fe20000010062 */
[----:B------:R-:W1:Y:S01]  /*5710*/  LDC.64 R104, c[0x0][0x468] ;  /* 0x00011a00ff687b82 */ /* 0x000e620000000a00 */
[----:B------:R-:W-:Y:S02]  /*5720*/  HADD2.F32 R98, -RZ, R50.H1_H1 ;  /* 0x30000032ff627230 */ /* 0x000fe40000004100 */
[----:B------:R-:W-:Y:S01]  /*5730*/  FFMA.FTZ R162, R93, R162, R94 ;  /* 0x000000a25da27223 */ /* 0x000fe2000001005e */
[----:B------:R-:W-:Y:S01]  /*5740*/  FADD.FTZ R167, -R167, R192 ;  /* 0x000000c0a7a77221 */ /* 0x000fe20000010100 */
[C-C-:B------:R-:W-:Y:S01]  /*5750*/  FFMA.FTZ R157, R93.reuse, R157, R94.reuse ;  /* 0x0000009d5d9d7223 */ /* 0x140fe2000001005e */
[C-C-:B------:R-:W-:Y:S01]  /*5760*/  FFMA.FTZ R202, R93.reuse, R202, R94.reuse ;  /* 0x000000ca5dca7223 */ /* 0x140fe2000001005e */
[----:B------:R-:W-:Y:S01]  /*5770*/  FFMA.FTZ R164, R93, R164, R94 ;  /* 0x000000a45da47223 */ /* 0x000fe2000001005e */
[----:B------:R-:W-:Y:S01]  /*5780*/  FFMA.FTZ R165, R152, R165, R92 ;  /* 0x000000a598a57223 */ /* 0x000fe2000001005c */
[----:B------:R-:W-:-:S02]  /*5790*/  HADD2.F32 R92, -RZ, R45.H0_H0 ;  /* 0x2000002dff5c7230 */ /* 0x000fc40000004100 */
[C-C-:B------:R-:W-:Y:S01]  /*57a0*/  FFMA.FTZ R161, R93.reuse, R161, R94.reuse ;  /* 0x000000a15da17223 */ /* 0x140fe2000001005e */
[----:B------:R-:W-:Y:S01]  /*57b0*/  FFMA.FTZ R159, R93, R159, R94 ;  /* 0x0000009f5d9f7223 */ /* 0x000fe2000001005e */
[----:B------:R-:W-:Y:S01]  /*57c0*/  FADD.FTZ R181, -R162, R181 ;  /* 0x000000b5a2b57221 */ /* 0x000fe20000010100 */
[----:B------:R-:W-:Y:S01]  /*57d0*/  FFMA.FTZ R167, R152, R167, R98 ;  /* 0x000000a798a77223 */ /* 0x000fe20000010062 */
[----:B------:R-:W-:Y:S02]  /*57e0*/  HADD2.F32 R108, -RZ, R47.H1_H1 ;  /* 0x3000002fff6c7230 */ /* 0x000fe40000004100 */
[----:B------:R-:W-:Y:S01]  /*57f0*/  FADD.FTZ R157, -R157, R172 ;  /* 0x000000ac9d9d7221 */ /* 0x000fe20000010100 */
[----:B------:R-:W-:Y:S02]  /*5800*/  HADD2.F32 R94, -RZ, R57.H0_H0 ;  /* 0x20000039ff5e7230 */ /* 0x000fe40000004100 */
[----:B------:R-:W-:Y:S01]  /*5810*/  FADD.FTZ R217, -R202, R217 ;  /* 0x000000d9cad97221 */ /* 0x000fe20000010100 */
[----:B------:R-:W-:-:S02]  /*5820*/  HADD2.F32 R98, -RZ, R44.H0_H0 ;  /* 0x2000002cff627230 */ /* 0x000fc40000004100 */
[----:B------:R-:W-:Y:S01]  /*5830*/  FADD.FTZ R185, -R164, R185 ;  /* 0x000000b9a4b97221 */ /* 0x000fe20000010100 */
[----:B------:R-:W-:Y:S02]  /*5840*/  HADD2.F32 R93, -RZ, R56.H0_H0 ;  /* 0x20000038ff5d7230 */ /* 0x000fe40000004100 */
[C---:B------:R-:W-:Y:S01]  /*5850*/  FFMA.FTZ R164, R152.reuse, R181, R92 ;  /* 0x000000b598a47223 */ /* 0x040fe2000001005c */
[C---:B------:R-:W-:Y:S01]  /*5860*/  FFMA.FTZ R157, R152.reuse, R157, R108 ;  /* 0x0000009d989d7223 */ /* 0x040fe2000001006c */
[----:B------:R-:W-:Y:S02]  /*5870*/  HADD2.F32 R92, -RZ, R46.H1_H1 ;  /* 0x3000002eff5c7230 */ /* 0x000fe40000004100 */
[----:B------:R-:W-:Y:S01]  /*5880*/  FADD.FTZ R159, -R159, R176 ;  /* 0x000000b09f9f7221 */ /* 0x000fe20000010100 */
[C---:B------:R-:W-:Y:S01]  /*5890*/  FFMA.FTZ R94, R152.reuse, R217, R94 ;  /* 0x000000d9985e7223 */ /* 0x040fe2000001005e */
[----:B------:R-:W-:Y:S01]  /*58a0*/  FFMA.FTZ R162, R152, R185, R98 ;  /* 0x000000b998a27223 */ /* 0x000fe20000010062 */
[----:B------:R-:W-:-:S02]  /*58b0*/  HADD2.F32 R108, -RZ, R47.H0_H0 ;  /* 0x2000002fff6c7230 */ /* 0x000fc40000004100 */
[C---:B------:R-:W-:Y:S01]  /*58c0*/  FFMA.FTZ R100, R152.reuse, R219, R93 ;  /* 0x000000db98647223 */ /* 0x040fe2000001005d */
[----:B------:R-:W-:Y:S02]  /*58d0*/  HADD2.F32 R98, -RZ, R45.H1_H1 ;  /* 0x3000002dff627230 */ /* 0x000fe40000004100 */
[----:B------:R-:W-:Y:S01]  /*58e0*/  FADD.FTZ R161, -R161, R180 ;  /* 0x000000b4a1a17221 */ /* 0x000fe20000010100 */
[C---:B------:R-:W-:Y:S01]  /*58f0*/  FFMA.FTZ R159, R152.reuse, R159, R92 ;  /* 0x0000009f989f7223 */ /* 0x040fe2000001005c */
[----:B------:R-:W-:Y:S01]  /*5900*/  FFMA.FTZ R168, R152, R173, R108 ;  /* 0x000000ad98a87223 */ /* 0x000fe2000001006c */
[-C--:B------:R-:W-:Y:S01]  /*5910*/  FMUL.FTZ R92, R100, R147.reuse ;  /* 0x00000093645c7220 */ /* 0x080fe20000410000 */
[-C--:B------:R-:W-:Y:S01]  /*5920*/  FMUL.FTZ R93, R94, R147.reuse ;  /* 0x000000935e5d7220 */ /* 0x080fe20000410000 */
[----:B------:R-:W-:Y:S01]  /*5930*/  FMUL.FTZ R95, R106, R147 ;  /* 0x000000936a5f7220 */ /* 0x000fe20000410000 */
[----:B------:R-:W-:Y:S01]  /*5940*/  F2FP.F16.F32.PACK_AB R101, R199, R94 ;  /* 0x0000005ec765723e */ /* 0x000fe200000000ff */
[----:B------:R-:W-:Y:S01]  /*5950*/  FFMA.FTZ R161, R152, R161, R98 ;  /* 0x000000a198a17223 */ /* 0x000fe20000010062 */
[----:B------:R-:W-:Y:S01]  /*5960*/  F2FP.F16.F32.PACK_AB R103, R191, R106 ;  /* 0x0000006abf67723e */ /* 0x000fe200000000ff */
[-C--:B------:R-:W-:Y:S01]  /*5970*/  FMUL.FTZ R107, R102, R147.reuse ;  /* 0x00000093666b7220 */ /* 0x080fe20000410000 */
[----:B------:R-:W-:Y:S01]  /*5980*/  F2FP.F16.F32.PACK_AB R100, R203, R100 ;  /* 0x00000064cb64723e */ /* 0x000fe200000000ff */
[-C--:B------:R-:W-:Y:S01]  /*5990*/  FMUL.FTZ R108, R191, R147.reuse ;  /* 0x00000093bf6c7220 */ /* 0x080fe20000410000 */
[-C--:B------:R-:W-:Y:S01]  /*59a0*/  FMUL.FTZ R94, R195, R147.reuse ;  /* 0x00000093c35e7220 */ /* 0x080fe20000410000 */
[----:B------:R-:W-:Y:S01]  /*59b0*/  FMUL.FTZ R106, R199, R147 ;  /* 0x00000093c76a7220 */ /* 0x000fe20000410000 */
[----:B0-----:R-:W-:Y:S01]  /*59c0*/  IMAD.WIDE.U32 R98, R151, 0x10, R96 ;  /* 0x0000001097627825 */ /* 0x001fe200078e0060 */
[----:B------:R-:W-:-:S03]  /*59d0*/  F2FP.F16.F32.PACK_AB R102, R195, R102 ;  /* 0x00000066c366723e */ /* 0x000fc600000000ff */
[----:B------:R-:W-:Y:S01]  /*59e0*/  FMUL.FTZ R203, R203, R147 ;  /* 0x00000093cbcb7220 */ /* 0x000fe20000410000 */
[----:B------:R-:W-:Y:S01]  /*59f0*/  F2FP.F16.F32.PACK_AB R95, R108, R95 ;  /* 0x0000005f6c5f723e */ /* 0x000fe200000000ff */
[--C-:B------:R-:W-:Y:S01]  /*5a00*/  IMAD.WIDE.U32 R112, R149, 0x10, R96.reuse ;  /* 0x0000001095707825 */ /* 0x100fe200078e0060 */
[----:B------:R-:W-:Y:S01]  /*5a10*/  F2FP.F16.F32.PACK_AB R94, R94, R107 ;  /* 0x0000006b5e5e723e */ /* 0x000fe200000000ff */
[----:B------:R0:W-:Y:S01]  /*5a20*/  STG.E.128 desc[UR6][R98.64], R100 ;  /* 0x0000006462007986 */ /* 0x0001e2000c101d06 */
[----:B------:R-:W-:Y:S01]  /*5a30*/  F2FP.F16.F32.PACK_AB R93, R106, R93 ;  /* 0x0000005d6a5d723e */ /* 0x000fe200000000ff */
[----:B------:R-:W-:Y:S01]  /*5a40*/  IMAD.WIDE.U32 R106, R150, 0x10, R96 ;  /* 0x00000010966a7825 */ /* 0x000fe200078e0060 */
[----:B------:R-:W-:-:S03]  /*5a50*/  F2FP.F16.F32.PACK_AB R92, R203, R92 ;  /* 0x0000005ccb5c723e */ /* 0x000fc600000000ff */
[-C--:B------:R-:W-:Y:S01]  /*5a60*/  FMUL.FTZ R111, R154, R147.reuse ;  /* 0x000000939a6f7220 */ /* 0x080fe20000410000 */
[----:B------:R-:W-:Y:S01]  /*5a70*/  FMUL.FTZ R119, R162, R147 ;  /* 0x00000093a2777220 */ /* 0x000fe20000410000 */
[----:B------:R-:W-:Y:S01]  /*5a80*/  IMAD.WIDE.U32 R114, R148, 0x10, R96 ;  /* 0x0000001094727825 */ /* 0x000fe200078e0060 */
[----:B------:R-:W-:-:S03]  /*5a90*/  F2FP.F16.F32.PACK_AB R96, R187, R110 ;  /* 0x0000006ebb60723e */ /* 0x000fc600000000ff */
[----:B------:R-:W-:Y:S01]  /*5aa0*/  FMUL.FTZ R187, R187, R147 ;  /* 0x00000093bbbb7220 */ /* 0x000fe20000410000 */
[----:B------:R-:W-:Y:S01]  /*5ab0*/  F2FP.F16.F32.PACK_AB R97, R183, R118 ;  /* 0x00000076b761723e */ /* 0x000fe200000000ff */
[----:B-1----:R-:W-:-:S04]  /*5ac0*/  IMAD.WIDE.U32 R108, R151, 0x10, R104 ;  /* 0x00000010976c7825 */ /* 0x002fc800078e0068 */
[-C--:B------:R-:W-:Y:S01]  /*5ad0*/  FMUL.FTZ R152, R161, R147.reuse ;  /* 0x00000093a1987220 */ /* 0x080fe20000410000 */
[----:B------:R-:W-:Y:S01]  /*5ae0*/  FMUL.FTZ R121, R166, R147 ;  /* 0x00000093a6797220 */ /* 0x000fe20000410000 */
[--C-:B------:R-:W-:Y:S01]  /*5af0*/  IMAD.WIDE.U32 R116, R149, 0x10, R104.reuse ;  /* 0x0000001095747825 */ /* 0x100fe200078e0068 */
[----:B------:R1:W-:Y:S01]  /*5b00*/  STG.E.128 desc[UR6][R108.64], R92 ;  /* 0x0000005c6c007986 */ /* 0x0003e2000c101d06 */
[----:B0-----:R-:W-:Y:S02]  /*5b10*/  F2FP.F16.F32.PACK_AB R98, R179, R120 ;  /* 0x00000078b362723e */ /* 0x001fe400000000ff */
[----:B------:R-:W-:Y:S01]  /*5b20*/  IMAD.WIDE.U32 R150, R150, 0x10, R104 ;  /* 0x0000001096967825 */ /* 0x000fe200078e0068 */
[----:B------:R-:W-:-:S03]  /*5b30*/  F2FP.F16.F32.PACK_AB R99, R175, R122 ;  /* 0x0000007aaf63723e */ /* 0x000fc600000000ff */
[-C--:B------:R-:W-:Y:S01]  /*5b40*/  FMUL.FTZ R100, R110, R147.reuse ;  /* 0x000000936e647220 */ /* 0x080fe20000410000 */
[----:B------:R-:W-:Y:S01]  /*5b50*/  FMUL.FTZ R101, R118, R147 ;  /* 0x0000009376657220 */ /* 0x000fe20000410000 */
[----:B------:R-:W-:-:S04]  /*5b60*/  IMAD.WIDE.U32 R148, R148, 0x10, R104 ;  /* 0x0000001094947825 */ /* 0x000fc800078e0068 */
        /* <DEDUP_REMOVED lines=9> */
[----:B-1----:R-:W-:Y:S01]  /*5c00*/  F2FP.F16.F32.PACK_AB R94, R167, R158 ;  /* 0x0000009ea75e723e */ /* 0x002fe200000000ff */
[CC--:B------:R-:W-:Y:S01]  /*5c10*/  FMUL.FTZ R108, R171.reuse, R147.reuse ;  /* 0x00000093ab6c7220 */ /* 0x0c0fe20000410000 */
[----:B------:R-:W-:Y:S01]  /*5c20*/  F2FP.F16.F32.PACK_AB R92, R171, R154 ;  /* 0x0000009aab5c723e */ /* 0x000fe200000000ff */
[-C--:B------:R-:W-:Y:S01]  /*5c30*/  FMUL.FTZ R167, R167, R147.reuse ;  /* 0x00000093a7a77220 */ /* 0x080fe20000410000 */
[----:B------:R-:W-:Y:S01]  /*5c40*/  F2FP.F16.F32.PACK_AB R93, R169, R156 ;  /* 0x0000009ca95d723e */ /* 0x000fe200000000ff */
[-C--:B------:R-:W-:Y:S01]  /*5c50*/  FMUL.FTZ R122, R163, R147.reuse ;  /* 0x00000093a37a7220 */ /* 0x080fe20000410000 */
[-C--:B------:R-:W-:Y:S01]  /*5c60*/  FMUL.FTZ R109, R164, R147.reuse ;  /* 0x00000093a46d7220 */ /* 0x080fe20000410000 */
[-C--:B------:R-:W-:Y:S01]  /*5c70*/  FMUL.FTZ R154, R159, R147.reuse ;  /* 0x000000939f9a7220 */ /* 0x080fe20000410000 */
[----:B------:R-:W-:Y:S01]  /*5c80*/  FMUL.FTZ R156, R157, R147 ;  /* 0x000000939d9c7220 */ /* 0x000fe20000410000 */
[----:B------:R-:W-:-:S02]  /*5c90*/  F2FP.F16.F32.PACK_AB R103, R110, R103 ;  /* 0x000000676e67723e */ /* 0x000fc400000000ff */
[----:B------:R-:W-:Y:S02]  /*5ca0*/  F2FP.F16.F32.PACK_AB R102, R179, R102 ;  /* 0x00000066b366723e */ /* 0x000fe400000000ff */
[----:B------:R-:W-:Y:S01]  /*5cb0*/  F2FP.F16.F32.PACK_AB R101, R104, R101 ;  /* 0x000000656865723e */ /* 0x000fe200000000ff */
[-C--:B0-----:R-:W-:Y:S01]  /*5cc0*/  FMUL.FTZ R106, R158, R147.reuse ;  /* 0x000000939e6a7220 */ /* 0x081fe20000410000 */
[-C--:B------:R-:W-:Y:S01]  /*5cd0*/  FMUL.FTZ R107, R160, R147.reuse ;  /* 0x00000093a06b7220 */ /* 0x080fe20000410000 */
[----:B------:R-:W-:Y:S01]  /*5ce0*/  FMUL.FTZ R147, R168, R147 ;  /* 0x00000093a8937220 */ /* 0x000fe20000410000 */
        /* <DEDUP_REMOVED lines=19> */
.L_x_9759:
[----:B0123--:R-:W0:Y:S02]  /*5e20*/  LDC.64 R92, c[0x0][0x380] ;  /* 0x0000e000ff5c7b82 */ /* 0x00fe240000000a00 */
[----:B0-----:R-:W-:-:S04]  /*5e30*/  LEA R146, R92, R146, 0x2 ;  /* 0x000000925c927211 */ /* 0x001fc800078e10ff */
[----:B------:R-:W-:-:S13]  /*5e40*/  ISETP.GE.AND P1, PT, R146, R93, PT ;  /* 0x0000005d9200720c */ /* 0x000fda0003f26270 */
[----:B------:R-:W-:Y:S05]  /*5e50*/  @!P1 BRA `(.L_x_9761) ;  /* 0xffffffa400e49947 */ /* 0x000fea000383ffff */
[----:B------:R-:W-:Y:S05]  /*5e60*/  BSYNC B1 ;  /* 0x0000000000017941 */ /* 0x000fea0003800000 */
.L_x_9753:
        /* <DEDUP_REMOVED lines=64> */
.L_x_9752:
[----:B------:R-:W-:Y:S05]  /*6270*/  BSYNC B0 ;  /* 0x0000000000007941 */ /* 0x000fea0003800000 */
.L_x_9751:
        /* <DEDUP_REMOVED lines=186> */
.L_x_9756:
        /* <DEDUP_REMOVED lines=8> */
.L_x_9763:
[----:B------:R-:W-:Y:S05]  /*6ea0*/  BSYNC B2 ;  /* 0x0000000000027941 */ /* 0x000fea0003800000 */
.L_x_9762:
        /* <DEDUP_REMOVED lines=8> */
.L_x_9764:
[----:B------:R-:W-:Y:S01]  /*6f30*/  FADD.FTZ R93, R93, R156 ;  /* 0x0000009c5d5d7221 */ /* 0x000fe20000010000 */
[----:B------:R-:W-:-:S04]  /*6f40*/  HFMA2 R103, -RZ, RZ, 0, 1.1920928955078125e-07 ;  /* 0x00000002ff677431 */ /* 0x000fc800000001ff */
[----:B------:R-:W-:Y:S02]  /*6f50*/  MOV R102, R93 ;  /* 0x0000005d00667202 */ /* 0x000fe40000000f00 */
[----:B------:R-:W-:-:S07]  /*6f60*/  MOV R94, R99 ;  /* 0x00000063005e7202 */ /* 0x000fce0000000f00 */
[----:B------:R-:W-:Y:S05]  /*6f70*/  WARPSYNC.COLLECTIVE R101, `(.L_x_9765) ;  /* 0x0000000065087348 */ /* 0x000fea0003c00000 */
[----:B------:R0:W1:Y:S02]  /*6f80*/  SHFL.BFLY P3, R99, R102, R103, R104 ;  /* 0x0c00006766637389 */ /* 0x0000640000060068 */
[----:B01----:R-:W-:Y:S05]  /*6f90*/  ENDCOLLECTIVE ;  /* 0x000000000000791b */ /* 0x003fea0003800000 */
.L_x_9765:
[----:B------:R-:W-:-:S05]  /*6fa0*/  FADD.FTZ R94, R94, R155 ;  /* 0x0000009b5e5e7221 */ /* 0x000fca0000010000 */
[----:B------:R-:W-:Y:S02]  /*6fb0*/  MOV R102, R94 ;  /* 0x0000005e00667202 */ /* 0x000fe40000000f00 */
[----:B------:R-:W-:-:S07]  /*6fc0*/  MOV R96, R99 ;  /* 0x0000006300607202 */ /* 0x000fce0000000f00 */
[----:B------:R-:W-:Y:S05]  /*6fd0*/  WARPSYNC.COLLECTIVE R101, `(.L_x_9766) ;  /* 0x0000000065087348 */ /* 0x000fea0003c00000 */
[----:B------:R0:W1:Y:S02]  /*6fe0*/  SHFL.BFLY P3, R99, R102, R103, R104 ;  /* 0x0c00006766637389 */ /* 0x0000640000060068 */
[----:B01----:R-:W-:Y:S05]  /*6ff0*/  ENDCOLLECTIVE ;  /* 0x000000000000791b */ /* 0x003fea0003800000 */
.L_x_9766:
[----:B------:R-:W-:Y:S01]  /*7000*/  FADD.FTZ R96, R93, R96 ;  /* 0x000000605d607221 */ /* 0x000fe20000010000 */
[----:B------:R-:W-:-:S04]  /*7010*/  HFMA2 R103, -RZ, RZ, 0, 2.384185791015625e-07 ;  /* 0x00000004ff677431 */ /* 0x000fc800000001ff */
[----:B------:R-:W-:Y:S02]  /*7020*/  MOV R102, R96 ;  /* 0x0000006000667202 */ /* 0x000fe40000000f00 */
[----:B------:R-:W-:-:S07]  /*7030*/  MOV R95, R99 ;  /* 0x00000063005f7202 */ /* 0x000fce0000000f00 */
[----:B------:R-:W-:Y:S05]  /*7040*/  WARPSYNC.COLLECTIVE R101, `(.L_x_9767) ;  /* 0x0000000065087348 */ /* 0x000fea0003c00000 */
[----:B------:R0:W1:Y:S02]  /*7050*/  SHFL.BFLY P3, R99, R102, R103, R104 ;  /* 0x0c00006766637389 */ /* 0x0000640000060068 */
[----:B01----:R-:W-:Y:S05]  /*7060*/  ENDCOLLECTIVE ;  /* 0x000000000000791b */ /* 0x003fea0003800000 */
.L_x_9767:
[----:B------:R-:W-:-:S05]  /*7070*/  FADD.FTZ R95, R94, R95 ;  /* 0x0000005f5e5f7221 */ /* 0x000fca0000010000 */
[----:B------:R-:W-:Y:S02]  /*7080*/  MOV R102, R95 ;  /* 0x0000005f00667202 */ /* 0x000fe40000000f00 */
[----:B------:R-:W-:-:S07]  /*7090*/  MOV R97, R99 ;  /* 0x0000006300617202 */ /* 0x000fce0000000f00 */
[----:B------:R-:W-:Y:S05]  /*70a0*/  WARPSYNC.COLLECTIVE R101, `(.L_x_9768) ;  /* 0x0000000065087348 */ /* 0x000fea0003c00000 */
[----:B------:R0:W1:Y:S02]  /*70b0*/  SHFL.BFLY P3, R99, R102, R103, R104 ;  /* 0x0c00006766637389 */ /* 0x0000640000060068 */
[----:B01----:R-:W-:Y:S05]  /*70c0*/  ENDCOLLECTIVE ;  /* 0x000000000000791b */ /* 0x003fea0003800000 */
.L_x_9768:
[----:B------:R-:W-:Y:S01]  /*70d0*/  FADD.FTZ R97, R96, R97 ;  /* 0x0000006160617221 */ /* 0x000fe20000010000 */
[----:B------:R-:W-:-:S04]  /*70e0*/  HFMA2 R103, -RZ, RZ, 0, 4.76837158203125e-07 ;  /* 0x00000008ff677431 */ /* 0x000fc800000001ff */
[----:B------:R-:W-:Y:S02]  /*70f0*/  MOV R102, R97 ;  /* 0x0000006100667202 */ /* 0x000fe40000000f00 */
[----:B------:R-:W-:-:S07]  /*7100*/  MOV R98, R99 ;  /* 0x0000006300627202 */ /* 0x000fce0000000f00 */
[----:B------:R-:W-:Y:S05]  /*7110*/  WARPSYNC.COLLECTIVE R101, `(.L_x_9769) ;  /* 0x0000000065087348 */ /* 0x000fea0003c00000 */
[----:B------:R0:W1:Y:S02]  /*7120*/  SHFL.BFLY P3, R99, R102, R103, R104 ;  /* 0x0c00006766637389 */ /* 0x0000640000060068 */
[----:B01----:R-:W-:Y:S05]  /*7130*/  ENDCOLLECTIVE ;  /* 0x000000000000791b */ /* 0x003fea0003800000 */
.L_x_9769:
[----:B------:R-:W-:-:S05]  /*7140*/  FADD.FTZ R98, R95, R98 ;  /* 0x000000625f627221 */ /* 0x000fca0000010000 */
[----:B------:R-:W-:Y:S02]  /*7150*/  MOV R102, R98 ;  /* 0x0000006200667202 */ /* 0x000fe40000000f00 */
[----:B------:R-:W-:-:S07]  /*7160*/  MOV R100, R99 ;  /* 0x0000006300647202 */ /* 0x000fce0000000f00 */
[----:B------:R-:W-:Y:S05]  /*7170*/  WARPSYNC.COLLECTIVE R101, `(.L_x_9770) ;  /* 0x0000000065087348 */ /* 0x000fea0003c00000 */
[----:B------:R0:W1:Y:S02]  /*7180*/  SHFL.BFLY P3, R99, R102, R103, R104 ;  /* 0x0c00006766637389 */ /* 0x0000640000060068 */
[----:B01----:R-:W-:Y:S05]  /*7190*/  ENDCOLLECTIVE ;  /* 0x000000000000791b */ /* 0x003fea0003800000 */
.L_x_9770:
[----:B------:R-:W-:Y:S01]  /*71a0*/  FADD.FTZ R93, R97, R100 ;  /* 0x00000064615d7221 */ /* 0x000fe20000010000 */
[----:B------:R-:W-:-:S04]  /*71b0*/  HFMA2 R103, -RZ, RZ, 0, 9.5367431640625e-07 ;  /* 0x00000010ff677431 */ /* 0x000fc800000001ff */
[----:B------:R-:W-:Y:S01]  /*71c0*/  MOV R102, R93 ;  /* 0x0000005d00667202 */ /* 0x000fe20000000f00 */
[----:B------:R-:W-:-:S07]  /*71d0*/  FADD.FTZ R94, R98, R99 ;  /* 0x00000063625e7221 */ /* 0x000fce0000010000 */
[----:B------:R-:W-:Y:S05]  /*71e0*/  WARPSYNC.COLLECTIVE R101, `(.L_x_9771) ;  /* 0x0000000065087348 */ /* 0x000fea0003c00000 */
[----:B------:R0:W1:Y:S02]  /*71f0*/  SHFL.BFLY P3, R99, R102, R103, R104 ;  /* 0x0c00006766637389 */ /* 0x0000640000060068 */
[----:B01----:R-:W-:Y:S05]  /*7200*/  ENDCOLLECTIVE ;  /* 0x000000000000791b */ /* 0x003fea0003800000 */
.L_x_9771:
[----:B------:R-:W-:Y:S02]  /*7210*/  MOV R102, R94 ;  /* 0x0000005e00667202 */ /* 0x000fe40000000f00 */
[----:B------:R-:W-:-:S07]  /*7220*/  MOV R96, R99 ;  /* 0x0000006300607202 */ /* 0x000fce0000000f00 */
[----:B------:R-:W-:Y:S05]  /*7230*/  WARPSYNC.COLLECTIVE R101, `(.L_x_9772) ;  /* 0x0000000065087348 */ /* 0x000fea0003c00000 */
[----:B------:R0:W1:Y:S02]  /*7240*/  SHFL.BFLY P3, R99, R102, R103, R104 ;  /* 0x0c00006766637389 */ /* 0x0000640000060068 */
[----:B01----:R-:W-:Y:S05]  /*7250*/  ENDCOLLECTIVE ;  /* 0x000000000000791b */ /* 0x003fea0003800000 */
.L_x_9772:
[----:B------:R-:W-:Y:S01]  /*7260*/  MOV R95, R99 ;  /* 0x00000063005f7202 */ /* 0x000fe20000000f00 */
[----:B------:R-:W-:Y:S06]  /*7270*/  BRA `(.L_x_9773) ;  /* 0xffffffbc00547947 */ /* 0x000fec000383ffff */
.L_x_9774:
        /* <DEDUP_REMOVED lines=16> */
.L_x_20047:


//--------------------- .text._ZN10layer_norm13ln_bwd_kernelINS_13Kernel_traitsIf6__halfS2_S2_fjLj1024ELj1ELj4ELj1ELj16ENS_18Kernel_traits_baseILj1024EfS2_S2_S2_fjLj128EEEEELb0ELb0ELb1ELb0EEEvNS_9BwdParamsE --------------------------
	.section	.text._ZN10layer_norm13ln_bwd_kernelINS_13Kernel_traitsIf6__halfS2_S2_fjLj1024ELj1ELj4ELj1ELj16ENS_18Kernel_traits_baseILj1024EfS2_S2_S2_fjLj128EEEEELb0ELb0ELb1ELb0EEEvNS_9BwdParamsE,"ax",@progbits
	.align	128
        .global         _ZN10layer_norm13ln_bwd_kernelINS_13Kernel_traitsIf6__halfS2_S2_fjLj1024ELj1ELj4ELj1ELj16ENS_18Kernel_traits_baseILj1024EfS2_S2_S2_fjLj128EEEEELb0ELb0ELb1ELb0EEEvNS_9BwdParamsE
        .type           _ZN10layer_norm13ln_bwd_kernelINS_13Kernel_traitsIf6__halfS2_S2_fjLj1024ELj1ELj4ELj1ELj16ENS_18Kernel_traits_baseILj1024EfS2_S2_S2_fjLj128EEEEELb0ELb0ELb1ELb0EEEvNS_9BwdParamsE,@function
        .size           _ZN10layer_norm13ln_bwd_kernelINS_13Kernel_traitsIf6__halfS2_S2_fjLj1024ELj1ELj4ELj1ELj16ENS_18Kernel_traits_baseILj1024EfS2_S2_S2_fjLj128EEEEELb0ELb0ELb1ELb0EEEvNS_9BwdParamsE,(.L_x_20048 - _ZN10layer_norm13ln_bwd_kernelINS_13Kernel_traitsIf6__halfS2_S2_fjLj1024ELj1ELj4ELj1ELj16ENS_18Kernel_traits_baseILj1024EfS2_S2_S2_fjLj128EEEEELb0ELb0ELb1ELb0EEEvNS_9BwdParamsE)
        .other          _ZN10layer_norm13ln_bwd_kernelINS_13Kernel_traitsIf6__halfS2_S2_fjLj1024ELj1ELj4ELj1ELj16ENS_18Kernel_traits_baseILj1024EfS2_S2_S2_fjLj128EEEEELb0ELb0ELb1ELb0EEEvNS_9BwdParamsE,@"STO_CUDA_ENTRY STV_DEFAULT"
_ZN10layer_norm13ln_bwd_kernelINS_13Kernel_traitsIf6__halfS2_S2_fjLj1024ELj1ELj4ELj1ELj16ENS_18Kernel_traits_baseILj1024EfS2_S2_S2_fjLj128EEEEELb0ELb0ELb1ELb0EEEvNS_9BwdParamsE:
.text._ZN10layer_norm13ln_bwd_kernelINS_13Kernel_traitsIf6__halfS2_S2_fjLj1024ELj1ELj4ELj1ELj16ENS_18Kernel_traits_baseILj1024EfS2_S2_S2_fjLj128EEEEELb0ELb0ELb1ELb0EEEvNS_9BwdParamsE:
        /* <DEDUP_REMOVED lines=113> */
.L_x_9815:
        /* <DEDUP_REMOVED lines=55> */
[----:B------:R-:W-:Y:S01]  /*0a80*/  FADD.FTZ R19, -R200, R19 ;  /* 0x00000013c8137221 */ /* 0x000fe20000010100 */
[----:B---3--:R-:W-:Y:S02]  /*0a90*/  HADD2.F32 R9, -RZ, R12.H0_H0 ;  /* 0x2000000cff097230 */ /* 0x008fe40000004100 */
[----:B-----5:R-:W-:Y:S01]  /*0aa0*/  FMUL.FTZ R3, R0, R3 ;  /* 0x0000000300037220 */ /* 0x020fe20000410000 */
[----:B------:R-:W-:Y:S02]  /*0ab0*/  HADD2.F32 R155, -RZ, R10.H0_H0 ;  /* 0x2000000aff9b7230 */ /* 0x000fe40000004100 */
[C---:B------:R-:W-:Y:S01]  /*0ac0*/  FADD.FTZ R21, -R200.reuse, R21 ;  /* 0x00000015c8157221 */ /* 0x040fe20000010100 */
[--C-:B------:R-:W-:Y:S02]  /*0ad0*/  HADD2.F32 R203, -RZ, R11.reuse.H0_H0 ;  /* 0x2000000bffcb7230 */ /* 0x100fe40000004100 */
[----:B------:R-:W-:Y:S01]  /*0ae0*/  FADD.FTZ R153, -R200, R153 ;  /* 0x00000099c8997221 */ /* 0x000fe20000010100 */
[----:B------:R-:W-:-:S02]  /*0af0*/  HADD2.F32 R11, -RZ, R11.H1_H1 ;  /* 0x3000000bff0b7230 */ /* 0x000fc40000004100 */
[----:B------:R-:W-:Y:S01]  /*0b00*/  FADD.FTZ R104, R104, R9 ;  /* 0x0000000968687221 */ /* 0x000fe20000010000 */
[----:B------:R-:W-:Y:S02]  /*0b10*/  HADD2.F32 R159, -RZ, R10.H1_H1 ;  /* 0x3000000aff9f7230 */ /* 0x000fe40000004100 */
[----:B------:R-:W-:Y:S01]  /*0b20*/  FMUL.FTZ R6, R0, R19 ;  /* 0x0000001300067220 */ /* 0x000fe20000410000 */
[----:B------:R-:W-:Y:S02]  /*0b30*/  HADD2.F32 R12, -RZ, R12.H1_H1 ;  /* 0x3000000cff0c7230 */ /* 0x000fe40000004100 */
[-C--:B------:R-:W-:Y:S01]  /*0b40*/  FFMA.FTZ R68, R3, R9.reuse, R68 ;  /* 0x0000000903447223 */ /* 0x080fe20000010044 */
[--C-:B0-----:R-:W-:Y:S02]  /*0b50*/  HADD2.F32 R17, -RZ, R13.reuse.H0_H0 ;  /* 0x2000000dff117230 */ /* 0x101fe40000004100 */
[----:B------:R-:W-:Y:S01]  /*0b60*/  FMUL.FTZ R8, R36, R9 ;  /* 0x0000000924087220 */ /* 0x000fe20000410000 */
[----:B------:R-:W-:-:S02]  /*0b70*/  HADD2.F32 R16, -RZ, R13.H1_H1 ;  /* 0x3000000dff107230 */ /* 0x000fc40000004100 */
[----:B------:R-:W-:Y:S01]  /*0b80*/  FMUL.FTZ R9, R0, R21 ;  /* 0x0000001500097220 */ /* 0x000fe20000410000 */
[C---:B------:R-:W-:Y:S01]  /*0b90*/  FADD.FTZ R13, -R200.reuse, R155 ;  /* 0x0000009bc80d7221 */ /* 0x040fe20000010100 */
[----:B------:R-:W-:Y:S01]  /*0ba0*/  FADD.FTZ R155, -R200, R11 ;  /* 0x0000000bc89b7221 */ /* 0x000fe20000010100 */
        /* <DEDUP_REMOVED lines=8> */
[----:B------:R-:W-:Y:S01]  /*0c30*/  FADD.FTZ R18, RZ, R8 ;  /* 0x00000008ff127221 */ /* 0x000fe20000010000 */
[----:B------:R-:W-:-:S02]  /*0c40*/  HADD2.F32 R205, -RZ, R15.H0_H0 ;  /* 0x2000000fffcd7230 */ /* 0x000fc40000004100 */
[----:B------:R-:W-:Y:S01]  /*0c50*/  FFMA.FTZ R17, R3, R8, RZ ;  /* 0x0000000803117223 */ /* 0x000fe200000100ff */
[----:B------:R-:W-:Y:S02]  /*0c60*/  HADD2.F32 R154, -RZ, R15.H1_H1 ;  /* 0x3000000fff9a7230 */ /* 0x000fe40000004100 */
[----:B------:R-:W-:Y:S01]  /*0c70*/  FADD.FTZ R107, R107, R16 ;  /* 0x000000106b6b7221 */ /* 0x000fe20000010000 */
[--C-:B------:R-:W-:Y:S02]  /*0c80*/  HADD2.F32 R20, -RZ, R14.reuse.H1_H1 ;  /* 0x3000000eff147230 */ /* 0x100fe40000004100 */
[-C--:B------:R-:W-:Y:S01]  /*0c90*/  FFMA.FTZ R71, R10, R16.reuse, R71 ;  /* 0x000000100a477223 */ /* 0x080fe20000010047 */
[----:B------:R-:W-:Y:S01]  /*0ca0*/  FMUL.FTZ R15, R39, R16 ;  /* 0x00000010270f7220 */ /* 0x000fe20000410000 */
        /* <DEDUP_REMOVED lines=32> */
.L_x_9780:
[----:B------:R-:W-:Y:S05]  /*0eb0*/  BSYNC.RECONVERGENT B2 ;  /* 0x0000000000027941 */ /* 0x000fea0003800200 */
.L_x_9779:
        /* <DEDUP_REMOVED lines=14> */
[----:B------:R-:W-:Y:S01]  /*0fa0*/  IADD3 R201, PT, PT, R201, 0x20, RZ ;  /* 0x00000020c9c97810 */ /* 0x000fe20007ffe0ff */
[--C-:B--2---:R-:W-:Y:S02]  /*0fb0*/  HADD2.F32 R159, -RZ, R24.reuse.H0_H0 ;  /* 0x20000018ff9f7230 */ /* 0x104fe40000004100 */
[----:B------:R-:W-:Y:S02]  /*0fc0*/  HADD2.F32 R161, -RZ, R24.H1_H1 ;  /* 0x30000018ffa17230 */ /* 0x000fe40000004100 */
[--C-:B------:R-:W-:Y:S02]  /*0fd0*/  HADD2.F32 R165, -RZ, R25.reuse.H1_H1 ;  /* 0x30000019ffa57230 */ /* 0x100fe40000004100 */
[----:B0-----:R-:W-:Y:S01]  /*0fe0*/  FADD.FTZ R23, -R200, R159 ;  /* 0x0000009fc8177221 */ /* 0x001fe20000010100 */
[----:B------:R-:W-:-:S02]  /*0ff0*/  HADD2.F32 R163, -RZ, R25.H0_H0 ;  /* 0x20000019ffa37230 */ /* 0x000fc40000004100 */
[C---:B------:R-:W-:Y:S01]  /*1000*/  FADD.FTZ R161, -R200.reuse, R161 ;  /* 0x000000a1c8a17221 */ /* 0x040fe20000010100 */
[----:B------:R-:W-:Y:S02]  /*1010*/  HADD2.F32 R205, -RZ, R26.H0_H0 ;  /* 0x2000001affcd7230 */ /* 0x000fe40000004100 */
[----:B------:R-:W-:Y:S01]  /*1020*/  FADD.FTZ R165, -R200, R165 ;  /* 0x000000a5c8a57221 */ /* 0x000fe20000010100 */
[----:B---3--:R-:W-:Y:S02]  /*1030*/  HADD2.F32 R25, -RZ, R28.H0_H0 ;  /* 0x2000001cff197230 */ /* 0x008fe40000004100 */
[----:B-----5:R-:W-:Y:S01]  /*1040*/  FMUL.FTZ R23, R0, R23 ;  /* 0x0000001700177220 */ /* 0x020fe20000410000 */
        /* <DEDUP_REMOVED lines=8> */
[--C-:B-1----:R-:W-:Y:S02]  /*10d0*/  HADD2.F32 R153, -RZ, R29.reuse.H0_H0 ;  /* 0x2000001dff997230 */ /* 0x102fe40000004100 */
[----:B------:R-:W-:Y:S01]  /*10e0*/  FMUL.FTZ R24, R44, R25 ;  /* 0x000000192c187220 */ /* 0x000fe20000410000 */
[----:B------:R-:W-:-:S02]  /*10f0*/  HADD2.F32 R152, -RZ, R29.H1_H1 ;  /* 0x3000001dff987230 */ /* 0x000fc40000004100 */
[----:B------:R-:W-:Y:S01]  /*1100*/  FADD.FTZ R29, -R200, R205 ;  /* 0x000000cdc81d7221 */ /* 0x000fe20000010100 */
[C---:B------:R-:W-:Y:S01]  /*1110*/  FMUL.FTZ R26, R0.reuse, R165 ;  /* 0x000000a5001a7220 */ /* 0x040fe20000410000 */
[----:B------:R-:W-:Y:S01]  /*1120*/  FMUL.FTZ R25, R0, R163 ;  /* 0x000000a300197220 */ /* 0x000fe20000410000 */
[--C-:B------:R-:W-:Y:S02]  /*1130*/  HADD2.F32 R155, -RZ, R30.reuse.H0_H0 ;  /* 0x2000001eff9b7230 */ /* 0x100fe40000004100 */
[----:B------:R-:W-:Y:S01]  /*1140*/  FADD.FTZ R159, -R200, R27 ;  /* 0x0000001bc89f7221 */ /* 0x000fe20000010100 */
[--C-:B------:R-:W-:Y:S02]  /*1150*/  HADD2.F32 R157, -RZ, R31.reuse.H0_H0 ;  /* 0x2000001fff9d7230 */ /* 0x100fe40000004100 */
[----:B------:R-:W-:Y:S01]  /*1160*/  FADD.FTZ R113, R113, R28 ;  /* 0x0000001c71717221 */ /* 0x000fe20000010000 */
[----:B------:R-:W-:Y:S02]  /*1170*/  HADD2.F32 R156, -RZ, R31.H1_H1 ;  /* 0x3000001fff9c7230 */ /* 0x000fe40000004100 */
[-C--:B------:R-:W-:Y:S01]  /*1180*/  FFMA.FTZ R77, R22, R28.reuse, R77 ;  /* 0x0000001c164d7223 */ /* 0x080fe2000001004d */
[----:B------:R-:W-:Y:S01]  /*1190*/  FMUL.FTZ R27, R45, R28 ;  /* 0x0000001c2d1b7220 */ /* 0x000fe20000410000 */
[----:B------:R-:W-:Y:S01]  /*11a0*/  FADD.FTZ R115, R115, R152 ;  /* 0x0000009873737221 */ /* 0x000fe20000010000 */
[----:B------:R-:W-:Y:S01]  /*11b0*/  FMUL.FTZ R29, R0, R29 ;  /* 0x0000001d001d7220 */ /* 0x000fe20000410000 */
[-C--:B------:R-:W-:Y:S01]  /*11c0*/  FFMA.FTZ R79, R26, R152.reuse, R79 ;  /* 0x000000981a4f7223 */ /* 0x080fe2000001004f */
[----:B------:R-:W-:Y:S01]  /*11d0*/  FMUL.FTZ R31, R47, R152 ;  /* 0x000000982f1f7220 */ /* 0x000fe20000410000 */
[----:B------:R-:W-:Y:S01]  /*11e0*/  FADD.FTZ R207, -R200, R207 ;  /* 0x000000cfc8cf7221 */ /* 0x000fe20000010100 */
[----:B------:R-:W-:Y:S01]  /*11f0*/  FADD.FTZ R114, R114, R153 ;  /* 0x0000009972727221 */ /* 0x000fe20000010000 */
[-C--:B------:R-:W-:Y:S01]  /*1200*/  FFMA.FTZ R78, R25, R153.reuse, R78 ;  /* 0x00000099194e7223 */ /* 0x080fe2000001004e */
[----:B------:R-:W-:Y:S01]  /*1210*/  FMUL.FTZ R28, R46, R153 ;  /* 0x000000992e1c7220 */ /* 0x000fe20000410000 */
[----:B------:R-:W-:Y:S01]  /*1220*/  FADD.FTZ R152, R203, R24 ;  /* 0x00000018cb987221 */ /* 0x000fe20000010000 */
[----:B------:R-:W-:Y:S01]  /*1230*/  FFMA.FTZ R153, R23, R24, R202 ;  /* 0x0000001817997223 */ /* 0x000fe200000100ca */
[----:B------:R-:W-:-:S02]  /*1240*/  HADD2.F32 R154, -RZ, R30.H1_H1 ;  /* 0x3000001eff9a7230 */ /* 0x000fc40000004100 */
        /* <DEDUP_REMOVED lines=27> */
[----:B------:R-:W-:-:S02]  /*1400*/  FFMA.FTZ R83, R164, R156, R83 ;  /* 0x0000009ca4537223 */ /* 0x000fc40000010053 */
[----:B------:R-:W-:Y:S01]  /*1410*/  FADD.FTZ R203, R154, R165 ;  /* 0x000000a59acb7221 */ /* 0x000fe20000010000 */
[----:B------:R-:W-:-:S07]  /*1420*/  FFMA.FTZ R202, R164, R165, R153 ;  /* 0x000000a5a4ca7223 */ /* 0x000fce0000010099 */
.L_x_9782:
[----:B------:R-:W-:Y:S05]  /*1430*/  BSYNC.RECONVERGENT B2 ;  /* 0x0000000000027941 */ /* 0x000fea0003800200 */
.L_x_9781:
        /* <DEDUP_REMOVED lines=20> */
[C---:B0-----:R-:W-:Y:S01]  /*1580*/  FADD.FTZ R169, -R200.reuse, R171 ;  /* 0x000000abc8a97221 */ /* 0x041fe20000010100 */
[--C-:B---3--:R-:W-:Y:S02]  /*1590*/  HADD2.F32 R153, -RZ, R156.reuse.H0_H0 ;  /* 0x2000009cff997230 */ /* 0x108fe40000004100 */
[C---:B------:R-:W-:Y:S01]  /*15a0*/  FADD.FTZ R173, -R200.reuse, R173 ;  /* 0x000000adc8ad7221 */ /* 0x040fe20000010100 */
[----:B------:R-:W-:Y:S02]  /*15b0*/  HADD2.F32 R152, -RZ, R157.H1_H1 ;  /* 0x3000009dff987230 */ /* 0x000fe40000004100 */
[----:B------:R-:W-:Y:S01]  /*15c0*/  FADD.FTZ R171, -R200, R175 ;  /* 0x000000afc8ab7221 */ /* 0x000fe20000010100 */
[----:B------:R-:W-:Y:S02]  /*15d0*/  HADD2.F32 R156, -RZ, R156.H1_H1 ;  /* 0x3000009cff9c7230 */ /* 0x000fe40000004100 */
[C---:B-----5:R-:W-:Y:S01]  /*15e0*/  FMUL.FTZ R170, R0.reuse, R177 ;  /* 0x000000b100aa7220 */ /* 0x060fe20000410000 */
[----:B------:R-:W-:Y:S01]  /*15f0*/  FMUL.FTZ R169, R0, R169 ;  /* 0x000000a900a97220 */ /* 0x000fe20000410000 */
[----:B------:R-:W-:Y:S01]  /*1600*/  FMUL.FTZ R168, R52, R153 ;  /* 0x0000009934a87220 */ /* 0x000fe20000410000 */
[----:B------:R-:W-:-:S02]  /*1610*/  HADD2.F32 R205, -RZ, R155.H0_H0 ;  /* 0x2000009bffcd7230 */ /* 0x000fc40000004100 */
[C---:B------:R-:W-:Y:S01]  /*1620*/  FMUL.FTZ R166, R0.reuse, R173 ;  /* 0x000000ad00a67220 */ /* 0x040fe20000410000 */
[----:B------:R-:W-:Y:S02]  /*1630*/  HADD2.F32 R207, -RZ, R155.H1_H1 ;  /* 0x3000009bffcf7230 */ /* 0x000fe40000004100 */
[----:B------:R-:W-:Y:S01]  /*1640*/  FMUL.FTZ R171, R0, R171 ;  /* 0x000000ab00ab7220 */ /* 0x000fe20000410000 */
[----:B------:R-:W-:Y:S02]  /*1650*/  HADD2.F32 R155, -RZ, R157.H0_H0 ;  /* 0x2000009dff9b7230 */ /* 0x000fe40000004100 */
        /* <DEDUP_REMOVED lines=11> */
[----:B------:R-:W-:-:S02]  /*1710*/  HADD2.F32 R179, -RZ, R154.H0_H0 ;  /* 0x2000009affb37230 */ /* 0x000fc40000004100 */
[----:B------:R-:W-:Y:S01]  /*1720*/  FADD.FTZ R155, R152, R173 ;  /* 0x000000ad989b7221 */ /* 0x000fe20000010000 */
[----:B------:R-:W-:Y:S01]  /*1730*/  FFMA.FTZ R152, R166, R173, R153 ;  /* 0x000000ada6987223 */ /* 0x000fe20000010099 */
[----:B------:R-:W-:Y:S02]  /*1740*/  HADD2.F32 R181, -RZ, R154.H1_H1 ;  /* 0x3000009affb57230 */ /* 0x000fe40000004100 */
[C---:B------:R-:W-:Y:S01]  /*1750*/  FADD.FTZ R205, -R200.reuse, R205 ;  /* 0x000000cdc8cd7221 */ /* 0x040fe20000010100 */
[--C-:B------:R-:W-:Y:S02]  /*1760*/  HADD2.F32 R157, -RZ, R158.reuse.H0_H0 ;  /* 0x2000009eff9d7230 */ /* 0x100fe40000004100 */
[----:B------:R-:W-:Y:S01]  /*1770*/  FADD.FTZ R175, -R200, R179 ;  /* 0x000000b3c8af7221 */ /* 0x000fe20000010100 */
[----:B------:R-:W-:Y:S01]  /*1780*/  FADD.FTZ R154, R155, R172 ;  /* 0x000000ac9b9a7221 */ /* 0x000fe20000010000 */
[----:B------:R-:W-:Y:S01]  /*1790*/  FFMA.FTZ R153, R171, R172, R152 ;  /* 0x000000acab997223 */ /* 0x000fe20000010098 */
[----:B------:R-:W-:-:S02]  /*17a0*/  HADD2.F32 R158, -RZ, R158.H1_H1 ;  /* 0x3000009eff9e7230 */ /* 0x000fc40000004100 */
[----:B------:R-:W-:Y:S01]  /*17b0*/  FADD.FTZ R181, -R200, R181 ;  /* 0x000000b5c8b57221 */ /* 0x000fe20000010100 */
[----:B------:R-:W-:Y:S01]  /*17c0*/  FMUL.FTZ R175, R0, R175 ;  /* 0x000000af00af7220 */ /* 0x000fe20000410000 */
[----:B------:R-:W-:Y:S01]  /*17d0*/  FMUL.FTZ R174, R56, R157 ;  /* 0x0000009d38ae7220 */ /* 0x000fe20000410000 */
[----:B------:R-:W-:Y:S01]  /*17e0*/  FADD.FTZ R155, R154, R177 ;  /* 0x000000b19a9b7221 */ /* 0x000fe20000010000 */
[----:B------:R-:W-:Y:S01]  /*17f0*/  FFMA.FTZ R152, R170, R177, R153 ;  /* 0x000000b1aa987223 */ /* 0x000fe20000010099 */
[--C-:B------:R-:W-:Y:S02]  /*1800*/  HADD2.F32 R183, -RZ, R159.reuse.H0_H0 ;  /* 0x2000009fffb77230 */ /* 0x100fe40000004100 */
[----:B------:R-:W-:Y:S01]  /*1810*/  FMUL.FTZ R176, R0, R181 ;  /* 0x000000b500b07220 */ /* 0x000fe20000410000 */
[----:B------:R-:W-:Y:S01]  /*1820*/  FMUL.FTZ R179, R57, R158 ;  /* 0x0000009e39b37220 */ /* 0x000fe20000410000 */
[----:B------:R-:W-:Y:S01]  /*1830*/  FADD.FTZ R154, R155, R174 ;  /* 0x000000ae9b9a7221 */ /* 0x000fe20000010000 */
[----:B------:R-:W-:Y:S01]  /*1840*/  FFMA.FTZ R153, R175, R174, R152 ;  /* 0x000000aeaf997223 */ /* 0x000fe20000010098 */
[----:B------:R-:W-:-:S02]  /*1850*/  HADD2.F32 R206, -RZ, R159.H1_H1 ;  /* 0x3000009fffce7230 */ /* 0x000fc40000004100 */
[----:B------:R-:W-:Y:S01]  /*1860*/  FMUL.FTZ R181, R0, R205 ;  /* 0x000000cd00b57220 */ /* 0x000fe20000410000 */
[----:B------:R-:W-:Y:S01]  /*1870*/  FADD.FTZ R207, -R200, R207 ;  /* 0x000000cfc8cf7221 */ /* 0x000fe20000010100 */
        /* <DEDUP_REMOVED lines=19> */
.L_x_9784:
[----:B------:R-:W-:Y:S05]  /*19b0*/  BSYNC.RECONVERGENT B2 ;  /* 0x0000000000027941 */ /* 0x000fea0003800200 */
.L_x_9783:
        /* <DEDUP_REMOVED lines=12> */
[--C-:B--2---:R-:W-:Y:S02]  /*1a80*/  HADD2.F32 R189, -RZ, R153.reuse.H0_H0 ;  /* 0x20000099ffbd7230 */ /* 0x104fe40000004100 */
[----:B------:R-:W-:Y:S02]  /*1a90*/  HADD2.F32 R153, -RZ, R153.H1_H1 ;  /* 0x30000099ff997230 */ /* 0x000fe40000004100 */
[--C-:B------:R-:W-:Y:S02]  /*1aa0*/  HADD2.F32 R167, -RZ, R152.reuse.H0_H0 ;  /* 0x20000098ffa77230 */ /* 0x100fe40000004100 */
[C---:B0-----:R-:W-:Y:S01]  /*1ab0*/  FADD.FTZ R185, -R200.reuse, R189 ;  /* 0x000000bdc8b97221 */ /* 0x041fe20000010100 */
[----:B------:R-:W-:Y:S02]  /*1ac0*/  HADD2.F32 R187, -RZ, R152.H1_H1 ;  /* 0x30000098ffbb7230 */ /* 0x000fe40000004100 */
[----:B------:R-:W-:Y:S01]  /*1ad0*/  FADD.FTZ R189, -R200, R153 ;  /* 0x00000099c8bd7221 */ /* 0x000fe20000010100 */
[----:B------:R-:W-:-:S02]  /*1ae0*/  HADD2.F32 R195, -RZ, R155.H0_H0 ;  /* 0x2000009bffc37230 */ /* 0x000fc40000004100 */
[C---:B------:R-:W-:Y:S01]  /*1af0*/  FADD.FTZ R167, -R200.reuse, R167 ;  /* 0x000000a7c8a77221 */ /* 0x040fe20000010100 */
[--C-:B---3--:R-:W-:Y:S02]  /*1b00*/  HADD2.F32 R153, -RZ, R156.reuse.H0_H0 ;  /* 0x2000009cff997230 */ /* 0x108fe40000004100 */
[----:B------:R-:W-:Y:S01]  /*1b10*/  FADD.FTZ R187, -R200, R187 ;  /* 0x000000bbc8bb7221 */ /* 0x000fe20000010100 */
[----:B------:R-:W-:Y:S02]  /*1b20*/  HADD2.F32 R155, -RZ, R155.H1_H1 ;  /* 0x3000009bff9b7230 */ /* 0x000fe40000004100 */
[C---:B-----5:R-:W-:Y:S01]  /*1b30*/  FMUL.FTZ R186, R0.reuse, R189 ;  /* 0x000000bd00ba7220 */ /* 0x060fe20000410000 */
[----:B------:R-:W-:Y:S02]  /*1b40*/  HADD2.F32 R152, -RZ, R157.H1_H1 ;  /* 0x3000009dff987230 */ /* 0x000fe40000004100 */
[----:B------:R-:W-:Y:S01]  /*1b50*/  FMUL.FTZ R167, R0, R167 ;  /* 0x000000a700a77220 */ /* 0x000fe20000410000 */
[----:B------:R-:W-:-:S02]  /*1b60*/  HADD2.F32 R156, -RZ, R156.H1_H1 ;  /* 0x3000009cff9c7230 */ /* 0x000fc40000004100 */
[----:B------:R-:W-:Y:S01]  /*1b70*/  FMUL.FTZ R184, R60, R153 ;  /* 0x000000993cb87220 */ /* 0x000fe20000410000 */
[----:B------:R-:W-:Y:S01]  /*1b80*/  FADD.FTZ R205, -R200, R155 ;  /* 0x0000009bc8cd7221 */ /* 0x000fe20000010100 */
[----:B------:R-:W-:Y:S02]  /*1b90*/  HADD2.F32 R155, -RZ, R157.H0_H0 ;  /* 0x2000009dff9b7230 */ /* 0x000fe40000004100 */
[C---:B------:R-:W-:Y:S01]  /*1ba0*/  FMUL.FTZ R182, R0.reuse, R187 ;  /* 0x000000bb00b67220 */ /* 0x040fe20000410000 */
[----:B------:R-:W-:Y:S01]  /*1bb0*/  FMUL.FTZ R185, R0, R185 ;  /* 0x000000b900b97220 */ /* 0x000fe20000410000 */
        /* <DEDUP_REMOVED lines=17> */
[C---:B------:R-:W-:Y:S01]  /*1cd0*/  FADD.FTZ R191, -R200.reuse, R191 ;  /* 0x000000bfc8bf7221 */ /* 0x040fe20000010100 */
[----:B------:R-:W-:Y:S01]  /*1ce0*/  FADD.FTZ R154, R155, R188 ;  /* 0x000000bc9b9a7221 */ /* 0x000fe20000010000 */
[----:B------:R-:W-:Y:S01]  /*1cf0*/  FFMA.FTZ R153, R185, R188, R152 ;  /* 0x000000bcb9997223 */ /* 0x000fe20000010098 */
[----:B------:R-:W-:Y:S01]  /*1d00*/  FADD.FTZ R193, -R200, R193 ;  /* 0x000000c1c8c17221 */ /* 0x000fe20000010100 */
[----:B------:R-:W-:-:S02]  /*1d10*/  HADD2.F32 R158, -RZ, R158.H1_H1 ;  /* 0x3000009eff9e7230 */ /* 0x000fc40000004100 */
        /* <DEDUP_REMOVED lines=31> */
.L_x_9778:
        /* <DEDUP_REMOVED lines=28> */
.L_x_9785:
[----:B------:R-:W-:Y:S05]  /*20d0*/  BSYNC.RECONVERGENT B0 ;  /* 0x0000000000007941 */ /* 0x000fea0003800200 */
.L_x_9777:
        /* <DEDUP_REMOVED lines=21> */
.L_x_9827:
        /* <DEDUP_REMOVED lines=99> */
.L_x_9791:
        /* <DEDUP_REMOVED lines=23> */
[----:B------:R-:W-:Y:S01]  /*29d0*/  @P2 F2FP.F16.F32.PACK_AB R152, RZ, R93 ;  /* 0x0000005dff98223e */ /* 0x000fe200000000ff */
[----:B------:R-:W-:Y:S01]  /*29e0*/  FFMA.FTZ R93, R9, R159, R200 ;  /* 0x0000009f095d7223 */ /* 0x000fe200000100c8 */
[----:B-1----:R-:W-:Y:S02]  /*29f0*/  @P2 FMUL.FTZ R92, R204, R153 ;  /* 0x00000099cc5c2220 */ /* 0x002fe40000410000 */
[----:B------:R-:W1:Y:S01]  /*2a00*/  @P2 LDC R94, c[0x0][0x40c] ;  /* 0x00010300ff5e2b82 */ /* 0x000e620000000800 */
[----:B------:R-:W-:-:S02]  /*2a10*/  FADD.FTZ R93, R12, -R93 ;  /* 0x8000005d0c5d7221 */ /* 0x000fc40000010000 */
[----:B------:R-:W-:Y:S02]  /*2a20*/  @P2 F2FP.F16.F32.PACK_AB R95, RZ, R92 ;  /* 0x0000005cff5f223e */ /* 0x000fe400000000ff */
        /* <DEDUP_REMOVED lines=16> */
[----:B------:R-:W-:Y:S01]  /*2b30*/  @P2 F2FP.F16.F32.PACK_AB R153, RZ, R92 ;  /* 0x0000005cff99223e */ /* 0x000fe200000000ff */
[----:B-1----:R-:W-:-:S03]  /*2b40*/  @P2 FMUL.FTZ R92, R207, R94 ;  /* 0x0000005ecf5c2220 */ /* 0x002fc60000410000 */
[----:B------:R-:W-:Y:S01]  /*2b50*/  @P2 F2FP.F16.F32.PACK_AB R197, RZ, R93 ;  /* 0x0000005dffc5223e */ /* 0x000fe200000000ff */
[----:B------:R-:W-:Y:S01]  /*2b60*/  FADD.FTZ R93, R21, -R214 ;  /* 0x800000d6155d7221 */ /* 0x000fe20000010000 */
[----:B------:R-:W-:Y:S02]  /*2b70*/  @P2 F2FP.F16.F32.PACK_AB R155, RZ, R92 ;  /* 0x0000005cff9b223e */ /* 0x000fe400000000ff */
[----:B------:R-:W-:Y:S01]  /*2b80*/  F2FP.F16.F32.PACK_AB R92, R205, R204 ;  /* 0x000000cccd5c723e */ /* 0x000fe200000000ff */
[----:B---3--:R-:W-:Y:S01]  /*2b90*/  @P2 FMUL.FTZ R94, R209, R212 ;  /* 0x000000d4d15e2220 */ /* 0x008fe20000410000 */
[----:B------:R-:W-:Y:S01]  /*2ba0*/  FMUL.FTZ R204, R0, R93 ;  /* 0x0000005d00cc7220 */ /* 0x000fe20000410000 */
[----:B------:R-:W-:Y:S02]  /*2bb0*/  @P2 PRMT R97, R153, 0x7610, R97 ;  /* 0x0000761099612816 */ /* 0x000fe40000000061 */
[----:B------:R-:W-:Y:S02]  /*2bc0*/  @P2 PRMT R98, R197, 0x7610, R98 ;  /* 0x00007610c5622816 */ /* 0x000fe40000000062 */
[----:B------:R-:W-:Y:S01]  /*2bd0*/  @P2 F2FP.F16.F32.PACK_AB R201, RZ, R94 ;  /* 0x0000005effc9223e */ /* 0x000fe200000000ff */
[----:B----4-:R-:W-:Y:S01]  /*2be0*/  @P2 FMUL.FTZ R203, R210, R211 ;  /* 0x000000d3d2cb2220 */ /* 0x010fe20000410000 */
[----:B------:R-:W-:-:S02]  /*2bf0*/  FSEL R205, R204, RZ, P0 ;  /* 0x000000ffcccd7208 */ /* 0x000fc40000000000 */
        /* <DEDUP_REMOVED lines=12> */
.L_x_9790:
        /* <DEDUP_REMOVED lines=16> */
[-C--:B------:R-:W-:Y:S01]  /*2dc0*/  @P0 FFMA.FTZ R209, R13, R159.reuse, R200 ;  /* 0x0000009f0dd10223 */ /* 0x080fe200000100c8 */
[----:B------:R-:W-:Y:S01]  /*2dd0*/  @P0 FADD.FTZ R152, R8, -R155 ;  /* 0x8000009b08980221 */ /* 0x000fe20000010000 */
[----:B------:R-:W-:Y:S02]  /*2de0*/  HADD2.F32 R155, -RZ, R132.H1_H1 ;  /* 0x30000084ff9b7230 */ /* 0x000fe40000004100 */
[----:B------:R-:W-:Y:S01]  /*2df0*/  @P0 FADD.FTZ R206, R11, -R206 ;  /* 0x800000ce0bce0221 */ /* 0x000fe20000010000 */
[----:B------:R-:W2:Y:S01]  /*2e00*/  @P2 LDC R210, c[0x0][0x40c] ;  /* 0x00010300ffd22b82 */ /* 0x000ea20000000800 */
[----:B------:R-:W-:Y:S01]  /*2e10*/  @P0 FFMA.FTZ R153, R0, R152, R153 ;  /* 0x0000009800990223 */ /* 0x000fe20000010099 */
[----:B------:R-:W-:Y:S01]  /*2e20*/  @P0 FADD.FTZ R203, R12, -R203 ;  /* 0x800000cb0ccb0221 */ /* 0x000fe20000010000 */
[----:B------:R-:W-:Y:S01]  /*2e30*/  @P0 FFMA.FTZ R155, R0, R206, R155 ;  /* 0x000000ce009b0223 */ /* 0x000fe2000001009b */
[-CC-:B------:R-:W-:Y:S01]  /*2e40*/  @P0 FFMA.FTZ R211, R19, R159.reuse, R200.reuse ;  /* 0x0000009f13d30223 */ /* 0x180fe200000100c8 */
        /* <DEDUP_REMOVED lines=46> */
.L_x_9793:
[----:B------:R-:W-:Y:S01]  /*3130*/  ISETP.GT.AND P0, PT, R2, RZ, PT ;  /* 0x000000ff0200720c */ /* 0x000fe20003f04270 */
[----:B------:R-:W-:Y:S01]  /*3140*/  @P1 FFMA.FTZ R95, R3, R159, R200 ;  /* 0x0000009f035f1223 */ /* 0x000fe200000100c8 */
[--C-:B------:R-:W-:Y:S01]  /*3150*/  HADD2.F32 R93, -RZ, R132.reuse.H0_H0 ;  /* 0x20000084ff5d7230 */ /* 0x100fe20000004100 */
[----:B------:R-:W0:Y:S01]  /*3160*/  @P2 LDC R152, c[0x0][0x40c] ;  /* 0x00010300ff982b82 */ /* 0x000e220000000800 */
[----:B------:R-:W-:Y:S02]  /*3170*/  HADD2.F32 R94, -RZ, R132.H1_H1 ;  /* 0x30000084ff5e7230 */ /* 0x000fe40000004100 */
[----:B------:R-:W-:Y:S01]  /*3180*/  @P1 FADD.FTZ R95, R8, -R95 ;  /* 0x8000005f085f1221 */ /* 0x000fe20000010000 */
[--C-:B------:R-:W-:Y:S02]  /*3190*/  HADD2.F32 R155, -RZ, R133.reuse.H0_H0 ;  /* 0x20000085ff9b7230 */ /* 0x100fe40000004100 */
[----:B------:R-:W-:Y:S02]  /*31a0*/  HADD2.F32 R201, -RZ, R133.H1_H1 ;  /* 0x30000085ffc97230 */ /* 0x000fe40000004100 */
[----:B------:R-:W-:Y:S01]  /*31b0*/  @P1 FFMA.FTZ R93, R0, R95, R93 ;  /* 0x0000005f005d1223 */ /* 0x000fe2000001005d */
[--C-:B------:R-:W-:Y:S01]  /*31c0*/  HADD2.F32 R205, -RZ, R134.reuse.H0_H0 ;  /* 0x20000086ffcd7230 */ /* 0x100fe20000004100 */
[----:B------:R-:W1:Y:S01]  /*31d0*/  @P2 LDC R95, c[0x0][0x40c] ;  /* 0x00010300ff5f2b82 */ /* 0x000e620000000800 */
[----:B------:R-:W-:-:S02]  /*31e0*/  HADD2.F32 R206, -RZ, R134.H1_H1 ;  /* 0x30000086ffce7230 */ /* 0x000fc40000004100 */
[-CC-:B------:R-:W-:Y:S01]  /*31f0*/  @P0 FFMA.FTZ R92, R6, R159.reuse, R200.reuse ;  /* 0x0000009f065c0223 */ /* 0x180fe200000100c8 */
[-CC-:B------:R-:W-:Y:S01]  /*3200*/  @P0 FFMA.FTZ R204, R10, R159.reuse, R200.reuse ;  /* 0x0000009f0acc0223 */ /* 0x180fe200000100c8 */
[-CC-:B------:R-:W-:Y:S01]  /*3210*/  @P0 FFMA.FTZ R197, R13, R159.reuse, R200.reuse ;  /* 0x0000009f0dc50223 */ /* 0x180fe200000100c8 */
[----:B------:R-:W-:Y:S01]  /*3220*/  @P0 FFMA.FTZ R214, R16, R159, R200 ;  /* 0x0000009f10d60223 */ /* 0x000fe200000100c8 */
[----:B------:R-:W-:Y:S01]  /*3230*/  @P0 FADD.FTZ R153, R11, -R92 ;  /* 0x8000005c0b990221 */ /* 0x000fe20000010000 */
[----:B------:R-:W-:Y:S01]  /*3240*/  @P0 FADD.FTZ R204, R15, -R204 ;  /* 0x800000cc0fcc0221 */ /* 0x000fe20000010000 */
[----:B------:R-:W2:Y:S01]  /*3250*/  @P2 LDC R92, c[0x0][0x40c] ;  /* 0x00010300ff5c2b82 */ /* 0x000ea20000000800 */
[----:B------:R-:W-:Y:S01]  /*3260*/  @P0 FADD.FTZ R210, R14, -R197 ;  /* 0x800000c50ed20221 */ /* 0x000fe20000010000 */
[C---:B------:R-:W-:Y:S01]  /*3270*/  @P0 FFMA.FTZ R94, R0.reuse, R153, R94 ;  /* 0x00000099005e0223 */ /* 0x040fe2000001005e */
[----:B------:R-:W-:Y:S01]  /*3280*/  @P0 FFMA.FTZ R153, R9, R159, R200 ;  /* 0x0000009f09990223 */ /* 0x000fe200000100c8 */
[----:B------:R-:W-:Y:S01]  /*3290*/  @P0 FFMA.FTZ R201, R0, R204, R201 ;  /* 0x000000cc00c90223 */ /* 0x000fe200000100c9 */
[----:B------:R-:W-:-:S02]  /*32a0*/  HADD2.F32 R209, -RZ, R135.H0_H0 ;  /* 0x20000087ffd17230 */ /* 0x000fc40000004100 */
[----:B------:R-:W-:Y:S01]  /*32b0*/  @P0 FADD.FTZ R197, R17, -R214 ;  /* 0x800000d611c50221 */ /* 0x000fe20000010000 */
[----:B------:R-:W-:Y:S01]  /*32c0*/  @P0 FADD.FTZ R153, R12, -R153 ;  /* 0x800000990c990221 */ /* 0x000fe20000010000 */
[----:B------:R-:W3:Y:S01]  /*32d0*/  @P2 LDC R208, c[0x0][0x40c] ;  /* 0x00010300ffd02b82 */ /* 0x000ee20000000800 */
[--C-:B------:R-:W-:Y:S01]  /*32e0*/  @P0 FFMA.FTZ R204, R20, R159, R200.reuse ;  /* 0x0000009f14cc0223 */ /* 0x100fe200000100c8 */
[C---:B------:R-:W-:Y:S01]  /*32f0*/  @P0 FFMA.FTZ R205, R0.reuse, R210, R205 ;  /* 0x000000d200cd0223 */ /* 0x040fe200000100cd */
[C---:B------:R-:W-:Y:S01]  /*3300*/  @P0 FFMA.FTZ R155, R0.reuse, R153, R155 ;  /* 0x00000099009b0223 */ /* 0x040fe2000001009b */
[----:B------:R-:W-:Y:S01]  /*3310*/  @P0 FFMA.FTZ R153, R19, R159, R200 ;  /* 0x0000009f13990223 */ /* 0x000fe200000100c8 */
[----:B------:R-:W-:Y:S02]  /*3320*/  HADD2.F32 R210, -RZ, R135.H1_H1 ;  /* 0x30000087ffd27230 */ /* 0x000fe40000004100 */
[----:B------:R-:W-:Y:S01]  /*3330*/  @P0 FFMA.FTZ R206, R0, R197, R206 ;  /* 0x000000c500ce0223 */ /* 0x000fe200000100ce */
[----:B------:R-:W-:Y:S01]  /*3340*/  @P0 FADD.FTZ R203, R21, -R204 ;  /* 0x800000cc15cb0221 */ /* 0x000fe20000010000 */
        /* <DEDUP_REMOVED lines=18> */
[----:B------:R-:W-:-:S02]  /*3470*/  F2FP.F16.F32.PACK_AB R92, R94, R93 ;  /* 0x0000005d5e5c723e */ /* 0x000fc400000000ff */
[----:B------:R-:W-:Y:S02]  /*3480*/  F2FP.F16.F32.PACK_AB R93, R201, R155 ;  /* 0x0000009bc95d723e */ /* 0x000fe400000000ff */
[----:B------:R-:W-:Y:S01]  /*3490*/  @P2 F2FP.F16.F32.PACK_AB R204, RZ, R95 ;  /* 0x0000005fffcc223e */ /* 0x000fe200000000ff */
[----:B0-----:R-:W-:Y:S01]  /*34a0*/  @P2 FMUL.FTZ R208, R209, R216 ;  /* 0x000000d8d1d02220 */ /* 0x001fe20000410000 */
[----:B------:R-:W-:Y:S02]  /*34b0*/  F2FP.F16.F32.PACK_AB R94, R206, R205 ;  /* 0x000000cdce5e723e */ /* 0x000fe400000000ff */
[----:B------:R-:W-:Y:S02]  /*34c0*/  @P2 PRMT R98, R204, 0x7610, R98 ;  /* 0x00007610cc622816 */ /* 0x000fe40000000062 */
[----:B------:R-:W-:Y:S02]  /*34d0*/  @P2 F2FP.F16.F32.PACK_AB R208, RZ, R208 ;  /* 0x000000d0ffd0223e */ /* 0x000fe400000000ff */
[----:B------:R-:W-:Y:S01]  /*34e0*/  F2FP.F16.F32.PACK_AB R95, R210, R209 ;  /* 0x000000d1d25f723e */ /* 0x000fe200000000ff */
[----:B-1----:R-:W-:Y:S01]  /*34f0*/  @P2 FMUL.FTZ R207, R206, R207 ;  /* 0x000000cfcecf2220 */ /* 0x002fe20000410000 */
[----:B------:R-:W-:-:S02]  /*3500*/  @P2 PRMT R99, R208, 0x7610, R99 ;  /* 0x00007610d0632816 */ /* 0x000fc40000000063 */
[----:B------:R-:W-:Y:S02]  /*3510*/  @P2 PRMT R96, R96, 0x5410, R153 ;  /* 0x0000541060602816 */ /* 0x000fe40000000099 */
[----:B------:R-:W-:Y:S02]  /*3520*/  @P2 F2FP.F16.F32.PACK_AB R207, RZ, R207 ;  /* 0x000000cfffcf223e */ /* 0x000fe400000000ff */
[----:B------:R-:W-:Y:S01]  /*3530*/  @P2 PRMT R97, R97, 0x5410, R203 ;  /* 0x0000541061612816 */ /* 0x000fe200000000cb */
[----:B--2---:R-:W-:Y:S01]  /*3540*/  @P2 FMUL.FTZ R211, R210, R211 ;  /* 0x000000d3d2d32220 */ /* 0x004fe20000410000 */
[----:B------:R-:W-:-:S04]  /*3550*/  @P2 PRMT R98, R98, 0x5410, R207 ;  /* 0x0000541062622816 */ /* 0x000fc800000000cf */
[----:B------:R-:W-:-:S04]  /*3560*/  @P2 F2FP.F16.F32.PACK_AB R211, RZ, R211 ;  /* 0x000000d3ffd3223e */ /* 0x000fc800000000ff */
[----:B------:R-:W-:-:S07]  /*3570*/  @P2 PRMT R99, R99, 0x5410, R211 ;  /* 0x0000541063632816 */ /* 0x000fce00000000d3 */
.L_x_9792:
[----:B------:R-:W-:Y:S05]  /*3580*/  BSYNC.RECONVERGENT B2 ;  /* 0x0000000000027941 */ /* 0x000fea0003800200 */
.L_x_9789:
        /* <DEDUP_REMOVED lines=10> */
.L_x_9788:
[----:B------:R-:W-:Y:S05]  /*3630*/  BSYNC.RECONVERGENT B0 ;  /* 0x0000000000007941 */ /* 0x000fea0003800200 */
.L_x_9787:
        /* <DEDUP_REMOVED lines=16> */
[--C-:B------:R-:W-:Y:S01]  /*3740*/  HADD2.F32 R201, -RZ, R138.reuse.H0_H0 ;  /* 0x2000008affc97230 */ /* 0x100fe20000004100 */
[----:B------:R-:W0:Y:S01]  /*3750*/  @P2 LDC R206, c[0x0][0x40c] ;  /* 0x00010300ffce2b82 */ /* 0x000e220000000800 */
[----:B------:R-:W-:-:S02]  /*3760*/  HADD2.F32 R203, -RZ, R138.H1_H1 ;  /* 0x3000008affcb7230 */ /* 0x000fc40000004100 */
[--C-:B------:R-:W-:Y:S02]  /*3770*/  HADD2.F32 R207, -RZ, R139.reuse.H1_H1 ;  /* 0x3000008bffcf7230 */ /* 0x100fe40000004100 */
[-CC-:B------:R-:W-:Y:S01]  /*3780*/  @P1 FFMA.FTZ R95, R23, R159.reuse, R200.reuse ;  /* 0x0000009f175f1223 */ /* 0x180fe200000100c8 */
[-CC-:B------:R-:W-:Y:S01]  /*3790*/  @P1 FFMA.FTZ R92, R22, R159.reuse, R200.reuse ;  /* 0x0000009f165c1223 */ /* 0x180fe200000100c8 */
[-C--:B------:R-:W-:Y:S01]  /*37a0*/  @P1 FFMA.FTZ R197, R29, R159.reuse, R200 ;  /* 0x0000009f1dc51223 */ /* 0x080fe200000100c8 */
[----:B------:R-:W-:Y:S01]  /*37b0*/  HADD2.F32 R205, -RZ, R139.H0_H0 ;  /* 0x2000008bffcd7230 */ /* 0x000fe20000004100 */
[----:B------:R-:W2:Y:S01]  /*37c0*/  @P2 LDC R210, c[0x0][0x40c] ;  /* 0x00010300ffd22b82 */ /* 0x000ea20000000800 */
[----:B------:R-:W-:Y:S01]  /*37d0*/  @P1 FADD.FTZ R95, R24, -R95 ;  /* 0x8000005f185f1221 */ /* 0x000fe20000010000 */
[----:B------:R-:W-:Y:S01]  /*37e0*/  @P1 FADD.FTZ R153, R27, -R92 ;  /* 0x8000005c1b991221 */ /* 0x000fe20000010000 */
[--C-:B------:R-:W-:Y:S01]  /*37f0*/  @P1 FFMA.FTZ R92, R26, R159, R200.reuse ;  /* 0x0000009f1a5c1223 */ /* 0x100fe200000100c8 */
        /* <DEDUP_REMOVED lines=9> */
[-CC-:B------:R-:W-:Y:S01]  /*3890*/  @P1 FFMA.FTZ R92, R160, R159.reuse, R200.reuse ;  /* 0x0000009fa05c1223 */ /* 0x180fe200000100c8 */
[----:B------:R-:W-:Y:S01]  /*38a0*/  @P1 FFMA.FTZ R201, R0, R152, R201 ;  /* 0x0000009800c91223 */ /* 0x000fe200000100c9 */
[--C-:B------:R-:W-:Y:S01]  /*38b0*/  @P1 FFMA.FTZ R152, R164, R159, R200.reuse ;  /* 0x0000009fa4981223 */ /* 0x100fe200000100c8 */
[----:B------:R-:W4:Y:S01]  /*38c0*/  @P2 LDC R208, c[0x0][0x40c] ;  /* 0x00010300ffd02b82 */ /* 0x000f220000000800 */
[----:B------:R-:W-:Y:S01]  /*38d0*/  @P1 FFMA.FTZ R153, R0, R95, R153 ;  /* 0x0000005f00991223 */ /* 0x000fe20000010099 */
[----:B------:R-:W-:Y:S01]  /*38e0*/  @P1 FFMA.FTZ R197, R163, R159, R200 ;  /* 0x0000009fa3c51223 */ /* 0x000fe200000100c8 */
[----:B------:R-:W-:Y:S01]  /*38f0*/  @P1 FADD.FTZ R95, R161, -R92 ;  /* 0x8000005ca15f1221 */ /* 0x000fe20000010000 */
[----:B-1----:R-:W-:Y:S01]  /*3900*/  @P2 FMUL.FTZ R92, R93, R204 ;  /* 0x000000cc5d5c2220 */ /* 0x002fe20000410000 */
[----:B------:R-:W-:Y:S01]  /*3910*/  @P1 FADD.FTZ R202, R165, -R152 ;  /* 0x80000098a5ca1221 */ /* 0x000fe20000010000 */
[----:B------:R-:W-:Y:S01]  /*3920*/  @P1 FADD.FTZ R154, R162, -R197 ;  /* 0x800000c5a29a1221 */ /* 0x000fe20000010000 */
[C---:B------:R-:W-:Y:S01]  /*3930*/  @P1 FFMA.FTZ R203, R0.reuse, R95, R203 ;  /* 0x0000005f00cb1223 */ /* 0x040fe200000100cb */
[----:B------:R-:W1:Y:S01]  /*3940*/  @P2 LDC R212, c[0x0][0x40c] ;  /* 0x00010300ffd42b82 */ /* 0x000e620000000800 */
[C---:B------:R-:W-:Y:S01]  /*3950*/  @P1 FFMA.FTZ R207, R0.reuse, R202, R207 ;  /* 0x000000ca00cf1223 */ /* 0x040fe200000100cf */
[----:B------:R-:W-:Y:S01]  /*3960*/  @P2 F2FP.F16.F32.PACK_AB R95, RZ, R92 ;  /* 0x0000005cff5f223e */ /* 0x000fe200000000ff */
[----:B------:R-:W-:Y:S01]  /*3970*/  @P1 FFMA.FTZ R205, R0, R154, R205 ;  /* 0x0000009a00cd1223 */ /* 0x000fe200000100cd */
[----:B0-----:R-:W-:Y:S01]  /*3980*/  @P2 FMUL.FTZ R92, R153, R206 ;  /* 0x000000ce995c2220 */ /* 0x001fe20000410000 */
[----:B--2---:R-:W-:Y:S01]  /*3990*/  @P2 FMUL.FTZ R202, R201, R210 ;  /* 0x000000d2c9ca2220 */ /* 0x004fe20000410000 */
        /* <DEDUP_REMOVED lines=27> */
.L_x_9798:
        /* <DEDUP_REMOVED lines=66> */
.L_x_9797:
        /* <DEDUP_REMOVED lines=27> */
[----:B------:R-:W-:Y:S01]  /*4120*/  @P2 F2FP.F16.F32.PACK_AB R152, RZ, R93 ;  /* 0x0000005dff98223e */ /* 0x000fe200000000ff */
[----:B------:R-:W-:Y:S01]  /*4130*/  FFMA.FTZ R93, R25, R159, R200 ;  /* 0x0000009f195d7223 */ /* 0x000fe200000100c8 */
[----:B-1----:R-:W-:Y:S02]  /*4140*/  @P2 FMUL.FTZ R92, R202, R95 ;  /* 0x0000005fca5c2220 */ /* 0x002fe40000410000 */
[----:B------:R-:W1:Y:S01]  /*4150*/  @P2 LDC R210, c[0x0][0x40c] ;  /* 0x00010300ffd22b82 */ /* 0x000e620000000800 */
[----:B------:R-:W-:-:S02]  /*4160*/  FADD.FTZ R93, R28, -R93 ;  /* 0x8000005d1c5d7221 */ /* 0x000fc40000010000 */
        /* <DEDUP_REMOVED lines=26> */
[----:B------:R-:W-:-:S02]  /*4310*/  F2FP.F16.F32.PACK_AB R93, R205, R204 ;  /* 0x000000cccd5d723e */ /* 0x000fc400000000ff */
[----:B------:R-:W-:Y:S02]  /*4320*/  @P2 PRMT R96, R96, 0x5410, R152 ;  /* 0x0000541060602816 */ /* 0x000fe40000000098 */
[----:B------:R-:W-:Y:S01]  /*4330*/  @P2 F2FP.F16.F32.PACK_AB R197, RZ, R94 ;  /* 0x0000005effc5223e */ /* 0x000fe200000000ff */
[----:B--2---:R-:W-:Y:S01]  /*4340*/  @P2 FMUL.FTZ R201, R208, R209 ;  /* 0x000000d1d0c92220 */ /* 0x004fe20000410000 */
[----:B------:R-:W-:Y:S02]  /*4350*/  FSEL R203, R202, RZ, P1 ;  /* 0x000000ffcacb7208 */ /* 0x000fe40000800000 */
[----:B------:R-:W-:Y:S02]  /*4360*/  F2FP.F16.F32.PACK_AB R94, R207, R206 ;  /* 0x000000cecf5e723e */ /* 0x000fe400000000ff */
[----:B------:R-:W-:Y:S02]  /*4370*/  @P2 F2FP.F16.F32.PACK_AB R201, RZ, R201 ;  /* 0x000000c9ffc9223e */ /* 0x000fe400000000ff */
        /* <DEDUP_REMOVED lines=9> */
.L_x_9800:
        /* <DEDUP_REMOVED lines=72> */
.L_x_9799:
[----:B------:R-:W-:Y:S05]  /*4890*/  BSYNC.RECONVERGENT B2 ;  /* 0x0000000000027941 */ /* 0x000fea0003800200 */
.L_x_9796:
        /* <DEDUP_REMOVED lines=8> */
.L_x_9795:
[----:B------:R-:W-:Y:S05]  /*4920*/  BSYNC.RECONVERGENT B0 ;  /* 0x0000000000007941 */ /* 0x000fea0003800200 */
.L_x_9794:
        /* <DEDUP_REMOVED lines=81> */
.L_x_9805:
        /* <DEDUP_REMOVED lines=66> */
.L_x_9804:
        /* <DEDUP_REMOVED lines=74> */
.L_x_9807:
        /* <DEDUP_REMOVED lines=72> */
.L_x_9806:
[----:B------:R-:W-:Y:S05]  /*5b80*/  BSYNC.RECONVERGENT B2 ;  /* 0x0000000000027941 */ /* 0x000fea0003800200 */
.L_x_9803:
        /* <DEDUP_REMOVED lines=8> */
.L_x_9802:
[----:B------:R-:W-:Y:S05]  /*5c10*/  BSYNC.RECONVERGENT B0 ;  /* 0x0000000000007941 */ /* 0x000fea0003800200 */
.L_x_9801:
        /* <DEDUP_REMOVED lines=13> */
[----:B0-23--:R-:W-:Y:S02]  /*5cf0*/  HADD2.F32 R93, -RZ, R32.H0_H0 ;  /* 0x20000020ff5d7230 */ /* 0x00dfe40000004100 */
[--C-:B------:R-:W-:Y:S02]  /*5d00*/  HADD2.F32 R153, -RZ, R33.reuse.H0_H0 ;  /* 0x20000021ff997230 */ /* 0x100fe40000004100 */
[----:B------:R-:W-:Y:S02]  /*5d10*/  HADD2.F32 R94, -RZ, R33.H1_H1 ;  /* 0x30000021ff5e7230 */ /* 0x000fe40000004100 */
[--C-:B------:R-:W-:Y:S01]  /*5d20*/  HADD2.F32 R201, -RZ, R35.reuse.H0_H0 ;  /* 0x20000023ffc97230 */ /* 0x100fe20000004100 */
        /* <DEDUP_REMOVED lines=14> */
[----:B------:R-:W-:-:S02]  /*5e10*/  HADD2.F32 R159, -RZ, R34.H0_H0 ;  /* 0x20000022ff9f7230 */ /* 0x000fc40000004100 */
[----:B------:R-:W-:Y:S01]  /*5e20*/  @P1 FFMA.FTZ R93, R0, R95, R93 ;  /* 0x0000005f005d1223 */ /* 0x000fe2000001005d */
[----:B------:R-:W-:Y:S02]  /*5e30*/  HADD2.F32 R95, -RZ, R32.H1_H1 ;  /* 0x30000020ff5f7230 */ /* 0x000fe40000004100 */
[----:B------:R-:W-:Y:S01]  /*5e40*/  @P1 FADD.FTZ R155, R189, -R152 ;  /* 0x80000098bd9b1221 */ /* 0x000fe20000010000 */
[----:B------:R-:W3:Y:S01]  /*5e50*/  @P2 LDC R200, c[0x0][0x40c] ;  /* 0x00010300ffc82b82 */ /* 0x000ee20000000800 */
[----:B------:R-:W-:Y:S01]  /*5e60*/  @P1 FADD.FTZ R152, R190, -R197 ;  /* 0x800000c5be981221 */ /* 0x000fe20000010000 */
[C---:B------:R-:W-:Y:S01]  /*5e70*/  @P1 FFMA.FTZ R153, R0.reuse, R92, R153 ;  /* 0x0000005c00991223 */ /* 0x040fe20000010099 */
[C---:B------:R-:W-:Y:S01]  /*5e80*/  @P1 FFMA.FTZ R95, R0.reuse, R2, R95 ;  /* 0x00000002005f1223 */ /* 0x040fe2000001005f */
[----:B------:R-:W-:Y:S02]  /*5e90*/  HADD2.F32 R197, -RZ, R34.H1_H1 ;  /* 0x30000022ffc57230 */ /* 0x000fe40000004100 */
[----:B------:R-:W-:Y:S01]  /*5ea0*/  @P1 FFMA.FTZ R159, R0, R152, R159 ;  /* 0x00000098009f1223 */ /* 0x000fe2000001009f */
[----:B------:R-:W-:Y:S01]  /*5eb0*/  @P1 FADD.FTZ R154, R193, -R154 ;  /* 0x8000009ac19a1221 */ /* 0x000fe20000010000 */
[----:B------:R-:W-:Y:S01]  /*5ec0*/  @P1 FADD.FTZ R205, R196, -R205 ;  /* 0x800000cdc4cd1221 */ /* 0x000fe20000010000 */
[----:B------:R-:W4:Y:S01]  /*5ed0*/  @P2 LDC R207, c[0x0][0x40c] ;  /* 0x00010300ffcf2b82 */ /* 0x000f220000000800 */
[----:B------:R-:W-:Y:S01]  /*5ee0*/  @P1 FADD.FTZ R152, R194, -R203 ;  /* 0x800000cbc2981221 */ /* 0x000fe20000010000 */
[----:B-1----:R-:W-:Y:S01]  /*5ef0*/  @P2 FMUL.FTZ R92, R95, R202 ;  /* 0x000000ca5f5c2220 */ /* 0x002fe20000410000 */
        /* <DEDUP_REMOVED lines=35> */
.L_x_9812:
        /* <DEDUP_REMOVED lines=66> */
.L_x_9811:
        /* <DEDUP_REMOVED lines=41> */
[----:B------:R-:W-:Y:S01]  /*67e0*/  @P2 F2FP.F16.F32.PACK_AB R0, RZ, R92 ;  /* 0x0000005cff00223e */ /* 0x000fe200000000ff */
[----:B------:R-:W1:Y:S01]  /*67f0*/  @P2 LDC R209, c[0x0][0x40c] ;  /* 0x00010300ffd12b82 */ /* 0x000e620000000800 */
[----:B------:R-:W-:Y:S01]  /*6800*/  FSEL R204, R152, RZ, P1 ;  /* 0x000000ff98cc7208 */ /* 0x000fe20000800000 */
[----:B--2---:R-:W-:Y:S01]  /*6810*/  @P2 FMUL.FTZ R92, R201, R154 ;  /* 0x0000009ac95c2220 */ /* 0x004fe20000410000 */
[----:B------:R-:W-:Y:S02]  /*6820*/  FSEL R205, R153, RZ, P1 ;  /* 0x000000ff99cd7208 */ /* 0x000fe40000800000 */
[----:B------:R-:W-:Y:S02]  /*6830*/  @P2 F2FP.F16.F32.PACK_AB R2, RZ, R2 ;  /* 0x00000002ff02223e */ /* 0x000fe400000000ff */
[----:B------:R-:W-:Y:S01]  /*6840*/  @P2 F2FP.F16.F32.PACK_AB R95, RZ, R92 ;  /* 0x0000005cff5f223e */ /* 0x000fe200000000ff */
[----:B------:R-:W2:Y:S01]  /*6850*/  @P2 LDC R208, c[0x0][0x40c] ;  /* 0x00010300ffd02b82 */ /* 0x000ea20000000800 */
[----:B---3--:R-:W-:Y:S01]  /*6860*/  @P2 FMUL.FTZ R94, R203, R206 ;  /* 0x000000cecb5e2220 */ /* 0x008fe20000410000 */
[----:B------:R-:W-:-:S02]  /*6870*/  @P2 PRMT R96, R2, 0x7610, R96 ;  /* 0x0000761002602816 */ /* 0x000fc40000000060 */
[----:B------:R-:W-:Y:S02]  /*6880*/  @P2 PRMT R97, R95, 0x7610, R97 ;  /* 0x000076105f612816 */ /* 0x000fe40000000061 */
[----:B------:R-:W-:Y:S01]  /*6890*/  @P2 F2FP.F16.F32.PACK_AB R153, RZ, R94 ;  /* 0x0000005eff99223e */ /* 0x000fe200000000ff */
[----:B0-----:R-:W-:Y:S01]  /*68a0*/  @P2 FMUL.FTZ R93, R202, R207 ;  /* 0x000000cfca5d2220 */ /* 0x001fe20000410000 */
[----:B------:R-:W-:Y:S02]  /*68b0*/  @P2 PRMT R96, R96, 0x5410, R0 ;  /* 0x0000541060602816 */ /* 0x000fe40000000000 */
[----:B------:R-:W-:Y:S02]  /*68c0*/  FSEL R0, R159, RZ, P1 ;  /* 0x000000ff9f007208 */ /* 0x000fe40000800000 */
        /* <DEDUP_REMOVED lines=18> */
.L_x_9814:
        /* <DEDUP_REMOVED lines=42> */
[----:B------:R-:W-:-:S02]  /*6c90*/  @P2 F2FP.F16.F32.PACK_AB R153, RZ, R153 ;  /* 0x00000099ff99223e */ /* 0x000fc400000000ff */
[----:B------:R-:W-:Y:S01]  /*6ca0*/  @P2 F2FP.F16.F32.PACK_AB R159, RZ, R159 ;  /* 0x0000009fff9f223e */ /* 0x000fe200000000ff */
[----:B------:R-:W2:Y:S01]  /*6cb0*/  @P2 LDC R208, c[0x0][0x40c] ;  /* 0x00010300ffd02b82 */ /* 0x000ea20000000800 */
[----:B---3--:R-:W-:Y:S01]  /*6cc0*/  @P2 FMUL.FTZ R205, R205, R210 ;  /* 0x000000d2cdcd2220 */ /* 0x008fe20000410000 */
[----:B------:R-:W-:Y:S02]  /*6cd0*/  @P2 F2FP.F16.F32.PACK_AB R201, RZ, R201 ;  /* 0x000000c9ffc9223e */ /* 0x000fe400000000ff */
[----:B------:R-:W-:Y:S02]  /*6ce0*/  @P2 PRMT R96, R153, 0x7610, R96 ;  /* 0x0000761099602816 */ /* 0x000fe40000000060 */
[----:B------:R-:W-:Y:S02]  /*6cf0*/  @P2 F2FP.F16.F32.PACK_AB R205, RZ, R205 ;  /* 0x000000cdffcd223e */ /* 0x000fe400000000ff */
[----:B------:R-:W3:Y:S01]  /*6d00*/  @P2 LDC R209, c[0x0][0x40c] ;  /* 0x00010300ffd12b82 */ /* 0x000ee20000000800 */
[----:B0-----:R-:W-:Y:S01]  /*6d10*/  @P2 FMUL.FTZ R155, R155, R152 ;  /* 0x000000989b9b2220 */ /* 0x001fe20000410000 */
[----:B------:R-:W-:-:S02]  /*6d20*/  @P2 PRMT R97, R159, 0x7610, R97 ;  /* 0x000076109f612816 */ /* 0x000fc40000000061 */
[----:B------:R-:W-:Y:S02]  /*6d30*/  @P2 PRMT R98, R201, 0x7610, R98 ;  /* 0x00007610c9622816 */ /* 0x000fe40000000062 */
[----:B------:R-:W-:Y:S01]  /*6d40*/  @P2 F2FP.F16.F32.PACK_AB R155, RZ, R155 ;  /* 0x0000009bff9b223e */ /* 0x000fe200000000ff */
[----:B-1----:R-:W-:Y:S01]  /*6d50*/  @P2 FMUL.FTZ R197, R197, R200 ;  /* 0x000000c8c5c52220 */ /* 0x002fe20000410000 */
[----:B------:R-:W-:Y:S02]  /*6d60*/  @P2 PRMT R99, R205, 0x7610, R99 ;  /* 0x00007610cd632816 */ /* 0x000fe40000000063 */
[----:B------:R-:W-:Y:S02]  /*6d70*/  @P2 PRMT R96, R96, 0x5410, R155 ;  /* 0x0000541060602816 */ /* 0x000fe4000000009b */
[----:B------:R-:W-:Y:S01]  /*6d80*/  @P2 F2FP.F16.F32.PACK_AB R197, RZ, R197 ;  /* 0x000000c5ffc5223e */ /* 0x000fe200000000ff */
[----:B--2---:R-:W-:-:S03]  /*6d90*/  @P2 FMUL.FTZ R203, R203, R208 ;  /* 0x000000d0cbcb2220 */ /* 0x004fc60000410000 */
[----:B------:R-:W-:Y:S02]  /*6da0*/  @P2 PRMT R97, R97, 0x5410, R197 ;  /* 0x0000541061612816 */ /* 0x000fe400000000c5 */
[----:B------:R-:W-:Y:S01]  /*6db0*/  @P2 F2FP.F16.F32.PACK_AB R203, RZ, R203 ;  /* 0x000000cbffcb223e */ /* 0x000fe200000000ff */
[----:B---3--:R-:W-:-:S03]  /*6dc0*/  @P2 FMUL.FTZ R0, R0, R209 ;  /* 0x000000d100002220 */ /* 0x008fc60000410000 */
[----:B------:R-:W-:Y:S02]  /*6dd0*/  @P2 PRMT R98, R98, 0x5410, R203 ;  /* 0x0000541062622816 */ /* 0x000fe400000000cb */
[----:B------:R-:W-:-:S04]  /*6de0*/  @P2 F2FP.F16.F32.PACK_AB R0, RZ, R0 ;  /* 0x00000000ff00223e */ /* 0x000fc800000000ff */
[----:B------:R-:W-:-:S07]  /*6df0*/  @P2 PRMT R99, R99, 0x5410, R0 ;  /* 0x0000541063632816 */ /* 0x000fce0000000000 */
.L_x_9813:
[----:B------:R-:W-:Y:S05]  /*6e00*/  BSYNC.RECONVERGENT B2 ;  /* 0x0000000000027941 */ /* 0x000fea0003800200 */
.L_x_9810:
[----:B------:R-:W0:Y:S08]  /*6e10*/  @P0 LDC.64 R154, c[0x0][0x478] ;  /* 0x00011e00ff9a0b82 */ /* 0x000e300000000a00 */
[----:B------:R-:W1:Y:S01]  /*6e20*/  @P2 LDC.64 R152, c[0x0][0x468] ;  /* 0x00011a00ff982b82 */ /* 0x000e620000000a00 */
[----:B0-----:R-:W-:-:S05]  /*6e30*/  @P0 IMAD.WIDE.U32 R154, R199, 0x10, R154 ;  /* 0x00000010c79a0825 */ /* 0x001fca00078e009a */
[----:B------:R4:W-:Y:S01]  /*6e40*/  @P0 STG.E.128 desc[UR6][R154.64], R92 ;  /* 0x0000005c9a000986 */ /* 0x0009e2000c101d06 */
[----:B-1----:R-:W-:-:S05]  /*6e50*/  @P2 IMAD.WIDE.U32 R152, R157, 0x10, R152 ;  /* 0x000000109d982825 */ /* 0x002fca00078e0098 */
[----:B------:R4:W-:Y:S02]  /*6e60*/  @P2 STG.E.128 desc[UR6][R152.64], R96 ;  /* 0x0000006098002986 */ /* 0x0009e4000c101d06 */
.L_x_9809:
[----:B------:R-:W-:Y:S05]  /*6e70*/  BSYNC.RECONVERGENT B0 ;  /* 0x0000000000007941 */ /* 0x000fea0003800200 */
.L_x_9808:
[----:B0-234-:R-:W0:Y:S02]  /*6e80*/  LDC.64 R152, c[0x0][0x380] ;  /* 0x0000e000ff987b82 */ /* 0x01de240000000a00 */
[----:B0-----:R-:W-:-:S04]  /*6e90*/  LEA R4, R152, R4, 0x2 ;  /* 0x0000000498047211 */ /* 0x001fc800078e10ff */
[----:B------:R-:W-:-:S13]  /*6ea0*/  ISETP.GE.AND P0, PT, R4, R153, PT ;  /* 0x000000990400720c */ /* 0x000fda0003f06270 */
[----:B------:R-:W-:Y:S05]  /*6eb0*/  @!P0 BRA `(.L_x_9815) ;  /* 0xffffff9800148947 */ /* 0x000fea000383ffff */
.L_x_9776:
[----:B------:R-:W-:Y:S05]  /*6ec0*/  BSYNC B1 ;  /* 0x0000000000017941 */ /* 0x000fea0003800000 */
.L_x_9775:
        /* <DEDUP_REMOVED lines=210> */
[----:B0-----:R-:W-:Y:S02]  /*7bf0*/  @P3 MOV R2, R40 ;  /* 0x0000002800023202 */ /* 0x001fe40000000f00 */
[----:B------:R-:W-:Y:S02]  /*7c00*/  @P3 MOV R3, R47 ;  /* 0x0000002f00033202 */ /* 0x000fe40000000f00 */
[----:B------:R-:W-:-:S03]  /*7c10*/  @P3 IADD3 R40, P4, PT, R40, 0x200, RZ ;  /* 0x0000020028283810 */ /* 0x000fc60007f9e0ff */
        /* <DEDUP_REMOVED lines=43> */
.L_x_9786:
        /* <DEDUP_REMOVED lines=8> */
.L_x_9817:
[----:B------:R-:W-:Y:S05]  /*7f50*/  BSYNC B0 ;  /* 0x0000000000007941 */ /* 0x000fea0003800000 */
.L_x_9816:
        /* <DEDUP_REMOVED lines=8> */
.L_x_9818:
[----:B------:R-:W-:Y:S01]  /*7fe0*/  FADD.FTZ R152, R152, R203 ;  /* 0x000000cb98987221 */ /* 0x000fe20000010000 */
[----:B------:R-:W-:-:S04]  /*7ff0*/  HFMA2 R204, -RZ, RZ, 0, 1.1920928955078125e-07 ;  /* 0x00000002ffcc7431 */ /* 0x000fc800000001ff */
[----:B------:R-:W-:Y:S02]  /*8000*/  MOV R205, R152 ;  /* 0x0000009800cd7202 */ /* 0x000fe40000000f00 */
[----:B------:R-:W-:-:S07]  /*8010*/  MOV R153, R201 ;  /* 0x000000c900997202 */ /* 0x000fce0000000f00 */
[----:B------:R-:W-:Y:S05]  /*8020*/  WARPSYNC.COLLECTIVE R200, `(.L_x_9819) ;  /* 0x00000000c8087348 */ /* 0x000fea0003c00000 */
[----:B------:R0:W1:Y:S02]  /*8030*/  SHFL.BFLY P0, R201, R205, R204, R207 ;  /* 0x0c0000cccdc97389 */ /* 0x00006400000000cf */
[----:B01----:R-:W-:Y:S05]  /*8040*/  ENDCOLLECTIVE ;  /* 0x000000000000791b */ /* 0x003fea0003800000 */
.L_x_9819:
[----:B------:R-:W-:-:S05]  /*8050*/  FADD.FTZ R153, R153, R202 ;  /* 0x000000ca99997221 */ /* 0x000fca0000010000 */
[----:B------:R-:W-:Y:S02]  /*8060*/  MOV R205, R153 ;  /* 0x0000009900cd7202 */ /* 0x000fe40000000f00 */
[----:B------:R-:W-:-:S07]  /*8070*/  MOV R155, R201 ;  /* 0x000000c9009b7202 */ /* 0x000fce0000000f00 */
[----:B------:R-:W-:Y:S05]  /*8080*/  WARPSYNC.COLLECTIVE R200, `(.L_x_9820) ;  /* 0x00000000c8087348 */ /* 0x000fea0003c00000 */
[----:B------:R0:W1:Y:S02]  /*8090*/  SHFL.BFLY P0, R201, R205, R204, R207 ;  /* 0x0c0000cccdc97389 */ /* 0x00006400000000cf */
[----:B01----:R-:W-:Y:S05]  /*80a0*/  ENDCOLLECTIVE ;  /* 0x000000000000791b */ /* 0x003fea0003800000 */
.L_x_9820:
[----:B------:R-:W-:Y:S01]  /*80b0*/  FADD.FTZ R155, R152, R155 ;  /* 0x0000009b989b7221 */ /* 0x000fe20000010000 */
[----:B------:R-:W-:-:S04]  /*80c0*/  HFMA2 R204, -RZ, RZ, 0, 2.384185791015625e-07 ;  /* 0x00000004ffcc7431 */ /* 0x000fc800000001ff */
[----:B------:R-:W-:Y:S02]  /*80d0*/  MOV R205, R155 ;  /* 0x0000009b00cd7202 */ /* 0x000fe40000000f00 */
[----:B------:R-:W-:-:S07]  /*80e0*/  MOV R154, R201 ;  /* 0x000000c9009a7202 */ /* 0x000fce0000000f00 */
[----:B------:R-:W-:Y:S05]  /*80f0*/  WARPSYNC.COLLECTIVE R200, `(.L_x_9821) ;  /* 0x00000000c8087348 */ /* 0x000fea0003c00000 */
[----:B------:R0:W1:Y:S02]  /*8100*/  SHFL.BFLY P0, R201, R205, R204, R207 ;  /* 0x0c0000cccdc97389 */ /* 0x00006400000000cf */
[----:B01----:R-:W-:Y:S05]  /*8110*/  ENDCOLLECTIVE ;  /* 0x000000000000791b */ /* 0x003fea0003800000 */
.L_x_9821:
[----:B------:R-:W-:-:S05]  /*8120*/  FADD.FTZ R154, R153, R154 ;  /* 0x0000009a999a7221 */ /* 0x000fca0000010000 */
[----:B------:R-:W-:Y:S02]  /*8130*/  MOV R205, R154 ;  /* 0x0000009a00cd7202 */ /* 0x000fe40000000f00 */
[----:B------:R-:W-:-:S07]  /*8140*/  MOV R156, R201 ;  /* 0x000000c9009c7202 */ /* 0x000fce0000000f00 */
[----:B------:R-:W-:Y:S05]  /*8150*/  WARPSYNC.COLLECTIVE R200, `(.L_x_9822) ;  /* 0x00000000c8087348 */ /* 0x000fea0003c00000 */
[----:B------:R0:W1:Y:S02]  /*8160*/  SHFL.BFLY P0, R201, R205, R204, R207 ;  /* 0x0c0000cccdc97389 */ /* 0x00006400000000cf */
[----:B01----:R-:W-:Y:S05]  /*8170*/  ENDCOLLECTIVE ;  /* 0x000000000000791b */ /* 0x003fea0003800000 */
.L_x_9822:
[----:B------:R-:W-:Y:S01]  /*8180*/  FADD.FTZ R156, R155, R156 ;  /* 0x0000009c9b9c7221 */ /* 0x000fe20000010000 */
[----:B------:R-:W-:-:S04]  /*8190*/  HFMA2 R204, -RZ, RZ, 0, 4.76837158203125e-07 ;  /* 0x00000008ffcc7431 */ /* 0x000fc800000001ff */
[----:B------:R-:W-:Y:S02]  /*81a0*/  MOV R205, R156 ;  /* 0x0000009c00cd7202 */ /* 0x000fe40000000f00 */
[----:B------:R-:W-:-:S07]  /*81b0*/  MOV R157, R201 ;  /* 0x000000c9009d7202 */ /* 0x000fce0000000f00 */
[----:B------:R-:W-:Y:S05]  /*81c0*/  WARPSYNC.COLLECTIVE R200, `(.L_x_9823) ;  /* 0x00000000c8087348 */ /* 0x000fea0003c00000 */
[----:B------:R0:W1:Y:S02]  /*81d0*/  SHFL.BFLY P0, R201, R205, R204, R207 ;  /* 0x0c0000cccdc97389 */ /* 0x00006400000000cf */
[----:B01----:R-:W-:Y:S05]  /*81e0*/  ENDCOLLECTIVE ;  /* 0x000000000000791b */ /* 0x003fea0003800000 */
.L_x_9823:
[----:B------:R-:W-:-:S05]  /*81f0*/  FADD.FTZ R157, R154, R157 ;  /* 0x0000009d9a9d7221 */ /* 0x000fca0000010000 */
[----:B------:R-:W-:Y:S02]  /*8200*/  MOV R205, R157 ;  /* 0x0000009d00cd7202 */ /* 0x000fe40000000f00 */
[----:B------:R-:W-:-:S07]  /*8210*/  MOV R159, R201 ;  /* 0x000000c9009f7202 */ /* 0x000fce0000000f00 */
[----:B------:R-:W-:Y:S05]  /*8220*/  WARPSYNC.COLLECTIVE R200, `(.L_x_9824) ;  /* 0x00000000c8087348 */ /* 0x000fea0003c00000 */
[----:B------:R0:W1:Y:S02]  /*8230*/  SHFL.BFLY P0, R201, R205, R204, R207 ;  /* 0x0c0000cccdc97389 */ /* 0x00006400000000cf */
[----:B01----:R-:W-:Y:S05]  /*8240*/  ENDCOLLECTIVE ;  /* 0x000000000000791b */ /* 0x003fea0003800000 */
.L_x_9824:
[----:B------:R-:W-:Y:S01]  /*8250*/  FADD.FTZ R159, R156, R159 ;  /* 0x0000009f9c9f7221 */ /* 0x000fe20000010000 */
[----:B------:R-:W-:-:S04]  /*8260*/  HFMA2 R204, -RZ, RZ, 0, 9.5367431640625e-07 ;  /* 0x00000010ffcc7431 */ /* 0x000fc800000001ff */
[----:B------:R-:W-:Y:S02]  /*8270*/  MOV R205, R159 ;  /* 0x0000009f00cd7202 */ /* 0x000fe40000000f00 */
[----:B------:R-:W-:-:S07]  /*8280*/  MOV R158, R201 ;  /* 0x000000c9009e7202 */ /* 0x000fce0000000f00 */
[----:B------:R-:W-:Y:S05]  /*8290*/  WARPSYNC.COLLECTIVE R200, `(.L_x_9825) ;  /* 0x00000000c8087348 */ /* 0x000fea0003c00000 */
[----:B------:R0:W1:Y:S02]  /*82a0*/  SHFL.BFLY P0, R201, R205, R204, R207 ;  /* 0x0c0000cccdc97389 */ /* 0x00006400000000cf */
[----:B01----:R-:W-:Y:S05]  /*82b0*/  ENDCOLLECTIVE ;  /* 0x000000000000791b */ /* 0x003fea0003800000 */
.L_x_9825:
[----:B------:R-:W-:-:S05]  /*82c0*/  FADD.FTZ R158, R157, R158 ;  /* 0x0000009e9d9e7221 */ /* 0x000fca0000010000 */
[----:B------:R-:W-:Y:S02]  /*82d0*/  MOV R205, R158 ;  /* 0x0000009e00cd7202 */ /* 0x000fe40000000f00 */
[----:B------:R-:W-:-:S07]  /*82e0*/  MOV R152, R201 ;  /* 0x000000c900987202 */ /* 0x000fce0000000f00 */
[----:B------:R-:W-:Y:S05]  /*82f0*/  WARPSYNC.COLLECTIVE R200, `(.L_x_9826) ;  /* 0x00000000c8087348 */ /* 0x000fea0003c00000 */
[----:B------:R0:W1:Y:S02]  /*8300*/  SHFL.BFLY P0, R201, R205, R204, R207 ;  /* 0x0c0000cccdc97389 */ /* 0x00006400000000cf */
[----:B01----:R-:W-:Y:S05]  /*8310*/  ENDCOLLECTIVE ;  /* 0x000000000000791b */ /* 0x003fea0003800000 */
.L_x_9826:
[----:B------:R-:W-:Y:S01]  /*8320*/  MOV R153, R201 ;  /* 0x000000c900997202 */ /* 0x000fe20000000f00 */
[----:B------:R-:W-:Y:S06]  /*8330*/  BRA `(.L_x_9827) ;  /* 0xffffff9c00bc7947 */ /* 0x000fec000383ffff */
.L_x_9828:
        /* <DEDUP_REMOVED lines=12> */
.L_x_20048:


//--------------------- .text._ZN10layer_norm13ln_bwd_kernelINS_13Kernel_traitsIf6__halfS2_S2_fjLj1024ELj1ELj4ELj1ELj16ENS_18Kernel_traits_baseILj1024EfS2_S2_S2_fjLj128EEEEELb0ELb0ELb1ELb1EEEvNS_9BwdParamsE --------------------------
	.section	.text._ZN10layer_norm13ln_bwd_kernelINS_13Kernel_traitsIf6__halfS2_S2_fjLj1024ELj1ELj4ELj1ELj16ENS_18Kernel_traits_baseILj1024EfS2_S2_S2_fjLj128EEEEELb0ELb0ELb1ELb1EEEvNS_9BwdParamsE,"ax",@progbits
	.align	128
        .global         _ZN10layer_norm13ln_bwd_kernelINS_13Kernel_traitsIf6__halfS2_S2_fjLj1024ELj1ELj4ELj1ELj16ENS_18Kernel_traits_baseILj1024EfS2_S2_S2_fjLj128EEEEELb0ELb0ELb1ELb1EEEvNS_9BwdParamsE
        .type           _ZN10layer_norm13ln_bwd_kernelINS_13Kernel_traitsIf6__halfS2_S2_fjLj1024ELj1ELj4ELj1ELj16ENS_18Kernel_traits_baseILj1024EfS2_S2_S2_fjLj128EEEEELb0ELb0ELb1ELb1EEEvNS_9BwdParamsE,@function
        .size           _ZN10layer_norm13ln_bwd_kernelINS_13Kernel_traitsIf6__halfS2_S2_fjLj1024ELj1ELj4ELj1ELj16ENS_18Kernel_traits_baseILj1024EfS2_S2_S2_fjLj128EEEEELb0ELb0ELb1ELb1EEEvNS_9BwdParamsE,(.L_x_20049 - _ZN10layer_norm13ln_bwd_kernelINS_13Kernel_traitsIf6__halfS2_S2_fjLj1024ELj1ELj4ELj1ELj16ENS_18Kernel_traits_baseILj1024EfS2_S2_S2_fjLj128EEEEELb0ELb0ELb1ELb1EEEvNS_9BwdParamsE)
        .other          _ZN10layer_norm13ln_bwd_kernelINS_13Kernel_traitsIf6__halfS2_S2_fjLj1024ELj1ELj4ELj1ELj16ENS_18Kernel_traits_baseILj1024EfS2_S2_S2_fjLj128EEEEELb0ELb0ELb1ELb1EEEvNS_9BwdParamsE,@"STO_CUDA_ENTRY STV_DEFAULT"
_ZN10layer_norm13ln_bwd_kernelINS_13Kernel_traitsIf6__halfS2_S2_fjLj1024ELj1ELj4ELj1ELj16ENS_18Kernel_traits_baseILj1024EfS2_S2_S2_fjLj128EEEEELb0ELb0ELb1ELb1EEEvNS_9BwdParamsE:
.text._ZN10layer_norm13ln_bwd_kernelINS_13Kernel_traitsIf6__halfS2_S2_fjLj1024ELj1ELj4ELj1ELj16ENS_18Kernel_traits_baseILj1024EfS2_S2_S2_fjLj128EEEEELb0ELb0ELb1ELb1EEEvNS_9BwdParamsE:
        /* <DEDUP_REMOVED lines=62> */
.L_x_9855:
[----:B------:R-:W1:Y:S08]  /*03e0*/  LDC.64 R128, c[0x0][0x3f8] ;  /* 0x0000fe00ff807b82 */ /* 0x000e700000000a00 */
[----:B------:R-:W2:Y:S08]  /*03f0*/  LDC.64 R126, c[0x0][0x3c8] ;  /* 0x0000f200ff7e7b82 */ /* 0x000eb00000000a00 */
[----:B------:R-:W3:Y:S01]  /*0400*/  LDC.64 R124, c[0x0][0x3f0] ;  /* 0x0000fc00ff7c7b82 */ /* 0x000ee20000000a00 */
[----:B-1----:R-:W-:-:S06]  /*0410*/  IMAD.WIDE R128, R0, 0x4, R128 ;  /* 0x0000000400807825 */ /* 0x002fcc00078e0280 */
[----:B------:R-:W4:Y:S01]  /*0420*/  LDG.E R128, desc[UR6][R128.64] ;  /* 0x0000000680807981 */ /* 0x000f22000c1e1900 */
[----:B--2---:R-:W-:-:S05]  /*0430*/  IMAD.WIDE R126, R0, 0x4, R126 ;  /* 0x00000004007e7825 */ /* 0x004fca00078e027e */
[----:B0----5:R0:W5:Y:S01]  /*0440*/  LDG.E R2, desc[UR6][R126.64] ;  /* 0x000000067e027981 */ /* 0x021162000c1e1900 */
[----:B---3--:R-:W-:-:S05]  /*0450*/  IMAD.WIDE R124, R0, 0x4, R124 ;  /* 0x00000004007c7825 */ /* 0x008fca00078e027c */
[----:B------:R0:W5:Y:S01]  /*0460*/  LDG.E R187, desc[UR6][R124.64] ;  /* 0x000000067cbb7981 */ /* 0x000162000c1e1900 */
[----:B------:R-:W-:Y:S01]  /*0470*/  BSSY.RECONVERGENT B1, `(.L_x_9831) ;  /* 0x0000171000017945 */ /* 0x000fe20003800200 */
[----:B------:R-:W-:Y:S02]  /*0480*/  CS2R R196, SRZ ;  /* 0x0000000000c47805 */ /* 0x000fe4000001ff00 */
[----:B----4-:R-:W-:-:S13]  /*0490*/  ISETP.GE.AND P3, PT, R128, 0x1, PT ;  /* 0x000000018000780c */ /* 0x010fda0003f66270 */
[----:B0-----:R-:W-:Y:S05]  /*04a0*/  @!P3 BRA `(.L_x_9832) ;  /* 0x000000140060b947 */ /* 0x001fea0003800000 */
        /* <DEDUP_REMOVED lines=11> */
[----:B------:R-:W-:Y:S02]  /*0560*/  SHF.R.S32.HI R3, RZ, 0x1f, R0 ;  /* 0x0000001fff037819 */ /* 0x000fe40000011400 */
[----:B------:R-:W-:Y:S01]  /*0570*/  LEA R130, P0, R0, UR10, 0x2 ;  /* 0x0000000a00827c11 */ /* 0x000fe2000f8010ff */
[C---:B0-----:R-:W-:Y:S01]  /*0580*/  IMAD.WIDE.U32 R156, R169.reuse, 0x10, R132 ;  /* 0x00000010a99c7825 */ /* 0x041fe200078e0084 */
[C---:B------:R-:W-:Y:S02]  /*0590*/  IADD3 R171, PT, PT, R169.reuse, 0x20, RZ ;  /* 0x00000020a9ab7810 */ /* 0x040fe40007ffe0ff */
[C---:B------:R-:W-:Y:S02]  /*05a0*/  IADD3 R173, PT, PT, R169.reuse, 0x40, RZ ;  /* 0x00000040a9ad7810 */ /* 0x040fe40007ffe0ff */
[----:B------:R-:W-:-:S02]  /*05b0*/  IADD3 R175, PT, PT, R169, 0x60, RZ ;  /* 0x00000060a9af7810 */ /* 0x000fc40007ffe0ff */
[----:B------:R-:W-:Y:S01]  /*05c0*/  LEA.HI.X R131, R0, UR11, R3, 0x2, P0 ;  /* 0x0000000b00837c11 */ /* 0x000fe200080f1403 */
[--C-:B------:R-:W-:Y:S01]  /*05d0*/  IMAD.WIDE.U32 R152, R171, 0x10, R132.reuse ;  /* 0x00000010ab987825 */ /* 0x100fe200078e0084 */
[----:B------:R-:W-:Y:S01]  /*05e0*/  IADD3 R137, PT, PT, R127, 0x40, RZ ;  /* 0x000000407f897810 */ /* 0x000fe20007ffe0ff */
[----:B------:R-:W2:Y:S02]  /*05f0*/  LDG.E.128 R156, desc[UR6][R156.64] ;  /* 0x000000069c9c7981 */ /* 0x000ea4000c1e1d00 */
[--C-:B------:R-:W-:Y:S01]  /*0600*/  IMAD.WIDE.U32 R140, R173, 0x10, R132.reuse ;  /* 0x00000010ad8c7825 */ /* 0x100fe200078e0084 */
[----:B------:R-:W-:Y:S01]  /*0610*/  IADD3 R145, PT, PT, R127, 0x20, RZ ;  /* 0x000000207f917810 */ /* 0x000fe20007ffe0ff */
[----:B------:R0:W3:Y:S02]  /*0620*/  LDG.E R3, desc[UR6][R130.64] ;  /* 0x0000000682037981 */ /* 0x0000e4000c1e1900 */
[----:B------:R-:W-:Y:S02]  /*0630*/  IMAD.WIDE.U32 R132, R175, 0x10, R132 ;  /* 0x00000010af847825 */ /* 0x000fe400078e0084 */
[----:B------:R-:W4:Y:S02]  /*0640*/  LDG.E.128 R152, desc[UR6][R152.64] ;  /* 0x0000000698987981 */ /* 0x000f24000c1e1d00 */
[C-C-:B-1----:R-:W-:Y:S01]  /*0650*/  IMAD.WIDE.U32 R148, R127.reuse, 0x10, R124.reuse ;  /* 0x000000107f947825 */ /* 0x142fe200078e007c */
[----:B------:R-:W-:Y:S01]  /*0660*/  IADD3 R127, PT, PT, R127, 0x60, RZ ;  /* 0x000000607f7f7810 */ /* 0x000fe20007ffe0ff */
[----:B------:R-:W4:Y:S02]  /*0670*/  LDG.E.128 R132, desc[UR6][R132.64] ;  /* 0x0000000684847981 */ /* 0x000f24000c1e1d00 */
[----:B------:R-:W-:-:S02]  /*0680*/  IMAD.WIDE.U32 R136, R137, 0x10, R124 ;  /* 0x0000001089887825 */ /* 0x000fc400078e007c */
[----:B------:R-:W4:Y:S02]  /*0690*/  LDG.E.128 R148, desc[UR6][R148.64] ;  /* 0x0000000694947981 */ /* 0x000f24000c1e1d00 */
[--C-:B------:R-:W-:Y:S02]  /*06a0*/  IMAD.WIDE.U32 R144, R145, 0x10, R124.reuse ;  /* 0x0000001091907825 */ /* 0x100fe400078e007c */
[----:B------:R-:W4:Y:S02]  /*06b0*/  LDG.E.128 R140, desc[UR6][R140.64] ;  /* 0x000000068c8c7981 */ /* 0x000f24000c1e1d00 */
[----:B------:R-:W-:Y:S02]  /*06c0*/  IMAD.WIDE.U32 R124, R127, 0x10, R124 ;  /* 0x000000107f7c7825 */ /* 0x000fe400078e007c */
[----:B------:R-:W4:Y:S04]  /*06d0*/  LDG.E.128 R136, desc[UR6][R136.64] ;  /* 0x0000000688887981 */ /* 0x000f28000c1e1d00 */
        /* <DEDUP_REMOVED lines=16> */
[----:B------:R-:W5:Y:S01]  /*07e0*/  @P0 LDG.E.128 R116, desc[UR6][R162.64] ;  /* 0x00000006a2740981 */ /* 0x000f62000c1e1d00 */
[----:B------:R-:W-:-:S05]  /*07f0*/  @P0 IMAD.WIDE.U32 R166, R175, 0x10, R166 ;  /* 0x00000010afa60825 */ /* 0x000fca00078e00a6 */
[----:B------:R4:W5:Y:S01]  /*0800*/  @P0 LDG.E.128 R120, desc[UR6][R166.64] ;  /* 0x00000006a6780981 */ /* 0x000962000c1e1d00 */
[--C-:B--2---:R-:W-:Y:S02]  /*0810*/  HADD2.F32 R165, -RZ, R156.reuse.H0_H0 ;  /* 0x2000009cffa57230 */ /* 0x104fe40000004100 */
[----:B------:R-:W-:Y:S01]  /*0820*/  HADD2.F32 R156, -RZ, R156.H1_H1 ;  /* 0x3000009cff9c7230 */ /* 0x000fe20000004100 */
[----:B---3--:R-:W-:Y:S01]  /*0830*/  FSEL R225, R3, RZ, !P1 ;  /* 0x000000ff03e17208 */ /* 0x008fe20004800000 */
[----:B------:R-:W-:Y:S02]  /*0840*/  HADD2.F32 R174, -RZ, R158.H1_H1 ;  /* 0x3000009effae7230 */ /* 0x000fe40000004100 */
[--C-:B------:R-:W-:Y:S02]  /*0850*/  HADD2.F32 R168, -RZ, R157.reuse.H0_H0 ;  /* 0x2000009dffa87230 */ /* 0x100fe40000004100 */
[----:B------:R-:W-:Y:S02]  /*0860*/  HADD2.F32 R170, -RZ, R157.H1_H1 ;  /* 0x3000009dffaa7230 */ /* 0x000fe40000004100 */
[----:B----4-:R-:W-:-:S02]  /*0870*/  HADD2.F32 R166, -RZ, R154.H0_H0 ;  /* 0x2000009affa67230 */ /* 0x010fc40000004100 */
[--C-:B------:R-:W-:Y:S02]  /*0880*/  HADD2.F32 R199, -RZ, R133.reuse.H0_H0 ;  /* 0x20000085ffc77230 */ /* 0x100fe40000004100 */
[----:B------:R-:W-:Y:S02]  /*0890*/  HADD2.F32 R197, -RZ, R133.H1_H1 ;  /* 0x30000085ffc57230 */ /* 0x000fe40000004100 */
[C---:B------:R-:W-:Y:S01]  /*08a0*/  FADD.FTZ R133, -R225.reuse, R156 ;  /* 0x0000009ce1857221 */ /* 0x040fe20000010100 */
[----:B------:R-:W-:Y:S02]  /*08b0*/  HADD2.F32 R157, -RZ, R148.H0_H0 ;  /* 0x20000094ff9d7230 */ /* 0x000fe40000004100 */
[----:B------:R-:W-:Y:S01]  /*08c0*/  FADD.FTZ R3, -R225, R165 ;  /* 0x000000a5e1037221 */ /* 0x000fe20000010100 */
[----:B------:R-:W-:Y:S02]  /*08d0*/  HADD2.F32 R175, -RZ, R159.H0_H0 ;  /* 0x2000009fffaf7230 */ /* 0x000fe40000004100 */
[----:B------:R-:W-:-:S02]  /*08e0*/  HADD2.F32 R186, -RZ, R141.H0_H0 ;  /* 0x2000008dffba7230 */ /* 0x000fc40000004100 */
[----:B------:R-:W-:Y:S02]  /*08f0*/  HADD2.F32 R189, -RZ, R141.H1_H1 ;  /* 0x3000008dffbd7230 */ /* 0x000fe40000004100 */
[----:B------:R-:W-:Y:S02]  /*0900*/  HADD2.F32 R190, -RZ, R142.H0_H0 ;  /* 0x2000008effbe7230 */ /* 0x000fe40000004100 */
[--C-:B------:R-:W-:Y:S02]  /*0910*/  HADD2.F32 R131, -RZ, R137.reuse.H0_H0 ;  /* 0x20000089ff837230 */ /* 0x100fe40000004100 */
[----:B------:R-:W-:Y:S02]  /*0920*/  HADD2.F32 R130, -RZ, R137.H1_H1 ;  /* 0x30000089ff827230 */ /* 0x000fe40000004100 */
[C---:B------:R-:W-:Y:S01]  /*0930*/  FADD.FTZ R137, -R225.reuse, R174 ;  /* 0x000000aee1897221 */ /* 0x040fe20000010100 */
[----:B------:R-:W-:Y:S02]  /*0940*/  HADD2.F32 R164, -RZ, R148.H1_H1 ;  /* 0x30000094ffa47230 */ /* 0x000fe40000004100 */
[----:B------:R-:W-:Y:S01]  /*0950*/  FADD.FTZ R169, -R225, R168 ;  /* 0x000000a8e1a97221 */ /* 0x000fe20000010100 */
[----:B------:R-:W-:-:S02]  /*0960*/  HADD2.F32 R191, -RZ, R143.H0_H0 ;  /* 0x2000008fffbf7230 */ /* 0x000fc40000004100 */
[----:B-----5:R-:W-:Y:S01]  /*0970*/  FMUL.FTZ R174, R2, R133 ;  /* 0x0000008502ae7220 */ /* 0x020fe20000410000 */
[----:B------:R-:W-:Y:S02]  /*0980*/  HADD2.F32 R192, -RZ, R143.H1_H1 ;  /* 0x3000008fffc07230 */ /* 0x000fe40000004100 */
[C---:B------:R-:W-:Y:S01]  /*0990*/  FADD.FTZ R143, -R225.reuse, R166 ;  /* 0x000000a6e18f7221 */ /* 0x040fe20000010100 */
[--C-:B------:R-:W-:Y:S02]  /*09a0*/  HADD2.F32 R181, -RZ, R136.reuse.H0_H0 ;  /* 0x20000088ffb57230 */ /* 0x100fe40000004100 */
[----:B------:R-:W-:Y:S01]  /*09b0*/  FMUL.FTZ R166, R32, R157 ;  /* 0x0000009d20a67220 */ /* 0x000fe20000410000 */
[----:B------:R-:W-:Y:S02]  /*09c0*/  HADD2.F32 R176, -RZ, R136.H1_H1 ;  /* 0x30000088ffb07230 */ /* 0x000fe40000004100 */
[----:B------:R-:W-:Y:S01]  /*09d0*/  FADD.FTZ R165, -R225, R175 ;  /* 0x000000afe1a57221 */ /* 0x000fe20000010100 */
[----:B------:R-:W-:-:S02]  /*09e0*/  HADD2.F32 R136, -RZ, R132.H0_H0 ;  /* 0x20000084ff887230 */ /* 0x000fc40000004100 */
[C---:B------:R-:W-:Y:S01]  /*09f0*/  FADD.FTZ R213, -R225.reuse, R186 ;  /* 0x000000bae1d57221 */ /* 0x040fe20000010100 */
[----:B------:R-:W-:Y:S02]  /*0a00*/  HADD2.F32 R201, -RZ, R132.H1_H1 ;  /* 0x30000084ffc97230 */ /* 0x000fe40000004100 */
[C---:B------:R-:W-:Y:S01]  /*0a10*/  FADD.FTZ R215, -R225.reuse, R189 ;  /* 0x000000bde1d77221 */ /* 0x040fe20000010100 */
[----:B------:R-:W-:Y:S02]  /*0a20*/  HADD2.F32 R172, -RZ, R158.H0_H0 ;  /* 0x2000009effac7230 */ /* 0x000fe40000004100 */
[----:B------:R-:W-:Y:S01]  /*0a30*/  FADD.FTZ R217, -R225, R190 ;  /* 0x000000bee1d97221 */ /* 0x000fe20000010100 */
[----:B------:R-:W-:Y:S02]  /*0a40*/  HADD2.F32 R179, -RZ, R155.H0_H0 ;  /* 0x2000009bffb37230 */ /* 0x000fe40000004100 */
[----:B------:R-:W-:Y:S01]  /*0a50*/  FMUL.FTZ R3, R2, R3 ;  /* 0x0000000302037220 */ /* 0x000fe20000410000 */
[----:B------:R-:W-:-:S02]  /*0a60*/  HADD2.F32 R132, -RZ, R134.H0_H0 ;  /* 0x20000086ff847230 */ /* 0x000fc40000004100 */
[----:B------:R-:W-:Y:S02]  /*0a70*/  HADD2.F32 R195, -RZ, R134.H1_H1 ;  /* 0x30000086ffc37230 */ /* 0x000fe40000004100 */
[----:B------:R-:W-:Y:S01]  /*0a80*/  FMUL.FTZ R169, R2, R169 ;  /* 0x000000a902a97220 */ /* 0x000fe20000410000 */
[----:B------:R-:W-:Y:S02]  /*0a90*/  HADD2.F32 R177, -RZ, R159.H1_H1 ;  /* 0x3000009fffb17230 */ /* 0x000fe40000004100 */
[----:B------:R-:W-:Y:S01]  /*0aa0*/  FADD.FTZ R97, R97, R164 ;  /* 0x000000a461617221 */ /* 0x000fe20000010000 */
[----:B------:R-:W-:Y:S02]  /*0ab0*/  HADD2.F32 R163, -RZ, R149.H0_H0 ;  /* 0x20000095ffa37230 */ /* 0x000fe40000004100 */
[----:B------:R-:W-:Y:S01]  /*0ac0*/  FFMA.FTZ R37, R174, R164, R37 ;  /* 0x000000a4ae257223 */ /* 0x000fe20000010025 */
[--C-:B------:R-:W-:Y:S02]  /*0ad0*/  HADD2.F32 R134, -RZ, R135.reuse.H0_H0 ;  /* 0x20000087ff867230 */ /* 0x100fe40000004100 */
[----:B------:R-:W-:-:S02]  /*0ae0*/  HADD2.F32 R193, -RZ, R135.H1_H1 ;  /* 0x30000087ffc17230 */ /* 0x000fc40000004100 */
[----:B------:R-:W-:Y:S01]  /*0af0*/  FADD.FTZ R135, -R225, R170 ;  /* 0x000000aae1877221 */ /* 0x000fe20000010100 */
[--C-:B------:R-:W-:Y:S02]  /*0b00*/  HADD2.F32 R175, -RZ, R124.reuse.H0_H0 ;  /* 0x2000007cffaf7230 */ /* 0x100fe40000004100 */
[----:B------:R-:W-:Y:S02]  /*0b10*/  HADD2.F32 R186, -RZ, R124.H1_H1 ;  /* 0x3000007cffba7230 */ /* 0x000fe40000004100 */
[--C-:B------:R-:W-:Y:S02]  /*0b20*/  HADD2.F32 R189, -RZ, R125.reuse.H0_H0 ;  /* 0x2000007dffbd7230 */ /* 0x100fe40000004100 */
[----:B------:R-:W-:Y:S02]  /*0b30*/  HADD2.F32 R190, -RZ, R125.H1_H1 ;  /* 0x3000007dffbe7230 */ /* 0x000fe40000004100 */
[----:B------:R-:W-:Y:S01]  /*0b40*/  FMUL.FTZ R164, R33, R164 ;  /* 0x000000a421a47220 */ /* 0x000fe20000410000 */
[----:B------:R-:W-:-:S02]  /*0b50*/  HADD2.F32 R183, -RZ, R155.H1_H1 ;  /* 0x3000009bffb77230 */ /* 0x000fc40000004100 */
[--C-:B------:R-:W-:Y:S02]  /*0b60*/  HADD2.F32 R125, -RZ, R127.reuse.H0_H0 ;  /* 0x2000007fff7d7230 */ /* 0x100fe40000004100 */
[----:B------:R-:W-:Y:S02]  /*0b70*/  HADD2.F32 R124, -RZ, R127.H1_H1 ;  /* 0x3000007fff7c7230 */ /* 0x000fe40000004100 */
[----:B------:R-:W-:Y:S01]  /*0b80*/  FADD.FTZ R127, RZ, R166 ;  /* 0x000000a6ff7f7221 */ /* 0x000fe20000010000 */
[----:B------:R-:W-:Y:S02]  /*0b90*/  HADD2.F32 R161, -RZ, R150.H0_H0 ;  /* 0x20000096ffa17230 */ /* 0x000fe40000004100 */
[----:B------:R-:W-:Y:S01]  /*0ba0*/  FFMA.FTZ R133, R3, R166, RZ ;  /* 0x000000a603857223 */ /* 0x000fe200000100ff */
[--C-:B------:R-:W-:Y:S02]  /*0bb0*/  HADD2.F32 R159, -RZ, R151.reuse.H0_H0 ;  /* 0x20000097ff9f7230 */ /* 0x100fe40000004100 */
[----:B------:R-:W-:Y:S01]  /*0bc0*/  FADD.FTZ R167, -R225, R172 ;  /* 0x000000ace1a77221 */ /* 0x000fe20000010100 */
[----:B------:R-:W-:-:S02]  /*0bd0*/  HADD2.F32 R158, -RZ, R151.H1_H1 ;  /* 0x30000097ff9e7230 */ /* 0x000fc40000004100 */
[C---:B------:R-:W-:Y:S01]  /*0be0*/  FADD.FTZ R205, -R225.reuse, R179 ;  /* 0x000000b3e1cd7221 */ /* 0x040fe20000010100 */
[----:B------:R-:W-:Y:S02]  /*0bf0*/  HADD2.F32 R160, -RZ, R153.H0_H0 ;  /* 0x20000099ffa07230 */ /* 0x000fe40000004100 */
[----:B------:R-:W-:Y:S01]  /*0c00*/  FADD.FTZ R179, -R225, R132 ;  /* 0x00000084e1b37221 */ /* 0x000fe20000010100 */
[----:B------:R-:W-:Y:S02]  /*0c10*/  HADD2.F32 R162, -RZ, R149.H1_H1 ;  /* 0x30000095ffa27230 */ /* 0x000fe40000004100 */
[C---:B------:R-:W-:Y:S01]  /*0c20*/  FMUL.FTZ R172, R2.reuse, R135 ;  /* 0x0000008702ac7220 */ /* 0x040fe20000410000 */
[----:B------:R-:W-:Y:S02]  /*0c30*/  HADD2.F32 R150, -RZ, R150.H1_H1 ;  /* 0x30000096ff967230 */ /* 0x000fe40000004100 */
[----:B------:R-:W-:Y:S01]  /*0c40*/  FMUL.FTZ R170, R2, R137 ;  /* 0x0000008902aa7220 */ /* 0x000fe20000410000 */
[----:B------:R-:W-:-:S02]  /*0c50*/  HADD2.F32 R151, -RZ, R152.H0_H0 ;  /* 0x20000098ff977230 */ /* 0x000fc40000004100 */
[----:B------:R-:W-:Y:S01]  /*0c60*/  FADD.FTZ R98, R98, R163 ;  /* 0x000000a362627221 */ /* 0x000fe20000010000 */
[--C-:B------:R-:W-:Y:S02]  /*0c70*/  HADD2.F32 R173, -RZ, R139.reuse.H0_H0 ;  /* 0x2000008bffad7230 */ /* 0x100fe40000004100 */
[-C--:B------:R-:W-:Y:S01]  /*0c80*/  FFMA.FTZ R38, R169, R163.reuse, R38 ;  /* 0x000000a3a9267223 */ /* 0x080fe20000010026 */
[----:B------:R-:W-:Y:S02]  /*0c90*/  HADD2.F32 R180, -RZ, R139.H1_H1 ;  /* 0x3000008bffb47230 */ /* 0x000fe40000004100 */
[C---:B------:R-:W-:Y:S01]  /*0ca0*/  FADD.FTZ R139, -R225.reuse, R177 ;  /* 0x000000b1e18b7221 */ /* 0x040fe20000010100 */
[C---:B------:R-:W-:Y:S01]  /*0cb0*/  FADD.FTZ R207, -R225.reuse, R183 ;  /* 0x000000b7e1cf7221 */ /* 0x040fe20000010100 */
[----:B------:R-:W-:Y:S01]  /*0cc0*/  FADD.FTZ R177, -R225, R134 ;  /* 0x00000086e1b17221 */ /* 0x000fe20000010100 */
[----:B------:R-:W-:Y:S01]  /*0cd0*/  FMUL.FTZ R163, R34, R163 ;  /* 0x000000a322a37220 */ /* 0x000fe20000410000 */
[----:B------:R-:W-:Y:S01]  /*0ce0*/  FADD.FTZ R132, R127, R164 ;  /* 0x000000a47f847221 */ /* 0x000fe20000010000 */
[----:B------:R-:W-:-:S02]  /*0cf0*/  HADD2.F32 R153, -RZ, R153.H1_H1 ;  /* 0x30000099ff997230 */ /* 0x000fc40000004100 */
[----:B------:R-:W-:Y:S01]  /*0d00*/  FFMA.FTZ R134, R174, R164, R133 ;  /* 0x000000a4ae867223 */ /* 0x000fe20000010085 */
[----:B------:R-:W-:Y:S02]  /*0d10*/  HADD2.F32 R142, -RZ, R142.H1_H1 ;  /* 0x3000008eff8e7230 */ /* 0x000fe40000004100 */
[C---:B------:R-:W-:Y:S01]  /*0d20*/  FADD.FTZ R155, -R225.reuse, R160 ;  /* 0x000000a0e19b7221 */ /* 0x040fe20000010100 */
[----:B------:R-:W-:Y:S02]  /*0d30*/  HADD2.F32 R182, -RZ, R147.H1_H1 ;  /* 0x30000093ffb67230 */ /* 0x000fe40000004100 */
[----:B------:R-:W-:Y:S01]  /*0d40*/  FADD.FTZ R151, -R225, R151 ;  /* 0x00000097e1977221 */ /* 0x000fe20000010100 */
[----:B------:R-:W-:Y:S01]  /*0d50*/  FMUL.FTZ R167, R2, R167 ;  /* 0x000000a702a77220 */ /* 0x000fe20000410000 */
[----:B------:R-:W-:Y:S01]  /*0d60*/  FADD.FTZ R99, R99, R162 ;  /* 0x000000a263637221 */ /* 0x000fe20000010000 */
[----:B------:R-:W-:Y:S01]  /*0d70*/  FFMA.FTZ R39, R172, R162, R39 ;  /* 0x000000a2ac277223 */ /* 0x000fe20000010027 */
[----:B------:R-:W-:Y:S01]  /*0d80*/  FADD.FTZ R93, R93, R150 ;  /* 0x000000965d5d7221 */ /* 0x000fe20000010000 */
[-C--:B------:R-:W-:Y:S01]  /*0d90*/  FFMA.FTZ R41, R170, R150.reuse, R41 ;  /* 0x00000096aa297223 */ /* 0x080fe20000010029 */
[----:B------:R-:W-:Y:S01]  /*0da0*/  FMUL.FTZ R160, R29, R150 ;  /* 0x000000961da07220 */ /* 0x000fe20000410000 */
[----:B------:R-:W-:-:S02]  /*0db0*/  HADD2.F32 R154, -RZ, R154.H1_H1 ;  /* 0x3000009aff9a7230 */ /* 0x000fc40000004100 */
[----:B------:R-:W-:Y:S01]  /*0dc0*/  FMUL.FTZ R162, R35, R162 ;  /* 0x000000a223a27220 */ /* 0x000fe20000410000 */
[----:B------:R-:W-:Y:S01]  /*0dd0*/  FMUL.FTZ R150, R2, R207 ;  /* 0x000000cf02967220 */ /* 0x000fe20000410000 */
[----:B------:R-:W-:Y:S01]  /*0de0*/  FADD.FTZ R127, R132, R163 ;  /* 0x000000a3847f7221 */ /* 0x000fe20000010000 */
[--C-:B------:R-:W-:Y:S02]  /*0df0*/  HADD2.F32 R149, -RZ, R144.reuse.H0_H0 ;  /* 0x20000090ff957230 */ /* 0x100fe40000004100 */
[----:B------:R-:W-:Y:S01]  /*0e00*/  FFMA.FTZ R133, R169, R163, R134 ;  /* 0x000000a3a9857223 */ /* 0x000fe20000010086 */
[----:B------:R-:W-:Y:S02]  /*0e10*/  HADD2.F32 R148, -RZ, R144.H1_H1 ;  /* 0x30000090ff947230 */ /* 0x000fe40000004100 */
[----:B------:R-:W-:Y:S01]  /*0e20*/  FADD.FTZ R153, -R225, R153 ;  /* 0x00000099e1997221 */ /* 0x000fe20000010100 */
[--C-:B------:R-:W-:Y:S02]  /*0e30*/  HADD2.F32 R203, -RZ, R145.reuse.H0_H0 ;  /* 0x20000091ffcb7230 */ /* 0x100fe40000004100 */
[----:B------:R-:W-:Y:S01]  /*0e40*/  FADD.FTZ R96, R96, R157 ;  /* 0x0000009d60607221 */ /* 0x000fe20000010000 */
[----:B------:R-:W-:-:S02]  /*0e50*/  HADD2.F32 R184, -RZ, R145.H1_H1 ;  /* 0x30000091ffb87230 */ /* 0x000fc40000004100 */
[----:B------:R-:W-:Y:S01]  /*0e60*/  FFMA.FTZ R36, R3, R157, R36 ;  /* 0x0000009d03247223 */ /* 0x000fe20000010024 */
[----:B------:R-:W-:Y:S02]  /*0e70*/  HADD2.F32 R152, -RZ, R152.H1_H1 ;  /* 0x30000098ff987230 */ /* 0x000fe40000004100 */
[----:B------:R-:W-:Y:S01]  /*0e80*/  FADD.FTZ R219, -R225, R142 ;  /* 0x0000008ee1db7221 */ /* 0x000fe20000010100 */
[--C-:B------:R-:W-:Y:S02]  /*0e90*/  HADD2.F32 R145, -RZ, R146.reuse.H0_H0 ;  /* 0x20000092ff917230 */ /* 0x100fe40000004100 */
[----:B------:R-:W-:Y:S01]  /*0ea0*/  FADD.FTZ R92, R92, R161 ;  /* 0x000000a15c5c7221 */ /* 0x000fe20000010000 */
[----:B------:R-:W-:Y:S02]  /*0eb0*/  HADD2.F32 R144, -RZ, R146.H1_H1 ;  /* 0x30000092ff907230 */ /* 0x000fe40000004100 */
[----:B------:R-:W-:Y:S01]  /*0ec0*/  FFMA.FTZ R40, R167, R161, R40 ;  /* 0x000000a1a7287223 */ /* 0x000fe20000010028 */
[----:B------:R-:W-:-:S02]  /*0ed0*/  HADD2.F32 R185, -RZ, R147.H0_H0 ;  /* 0x20000093ffb97230 */ /* 0x000fc40000004100 */
[----:B------:R-:W-:Y:S01]  /*0ee0*/  FMUL.FTZ R157, R2, R151 ;  /* 0x00000097029d7220 */ /* 0x000fe20000410000 */
[--C-:B------:R-:W-:Y:S02]  /*0ef0*/  HADD2.F32 R146, -RZ, R140.reuse.H0_H0 ;  /* 0x2000008cff927230 */ /* 0x100fe40000004100 */
[----:B------:R-:W-:Y:S01]  /*0f00*/  FMUL.FTZ R161, R28, R161 ;  /* 0x000000a11ca17220 */ /* 0x000fe20000410000 */
[----:B------:R-:W-:Y:S01]  /*0f10*/  FMUL.FTZ R151, R2, R205 ;  /* 0x000000cd02977220 */ /* 0x000fe20000410000 */
[----:B------:R-:W-:Y:S01]  /*0f20*/  FADD.FTZ R87, R87, R182 ;  /* 0x000000b657577221 */ /* 0x000fe20000010000 */
[-C--:B------:R-:W-:Y:S01]  /*0f30*/  FFMA.FTZ R51, R150, R182.reuse, R51 ;  /* 0x000000b696337223 */ /* 0x080fe20000010033 */
[----:B------:R-:W-:Y:S01]  /*0f40*/  FMUL.FTZ R142, R23, R182 ;  /* 0x000000b6178e7220 */ /* 0x000fe20000410000 */
[----:B------:R-:W-:Y:S01]  /*0f50*/  FADD.FTZ R132, R127, R162 ;  /* 0x000000a27f847221 */ /* 0x000fe20000010000 */
[----:B------:R-:W-:Y:S01]  /*0f60*/  FADD.FTZ R147, -R225, R154 ;  /* 0x0000009ae1937221 */ /* 0x000fe20000010100 */
[----:B------:R-:W-:Y:S01]  /*0f70*/  FFMA.FTZ R182, R172, R162, R133 ;  /* 0x000000a2acb67223 */ /* 0x000fe20000010085 */
[----:B------:R-:W-:-:S02]  /*0f80*/  HADD2.F32 R140, -RZ, R140.H1_H1 ;  /* 0x3000008cff8c7230 */ /* 0x000fc40000004100 */
[C---:B------:R-:W-:Y:S01]  /*0f90*/  FMUL.FTZ R154, R2.reuse, R153 ;  /* 0x00000099029a7220 */ /* 0x040fe20000410000 */
[C---:B------:R-:W-:Y:S01]  /*0fa0*/  FADD.FTZ R141, -R225.reuse, R152 ;  /* 0x00000098e18d7221 */ /* 0x040fe20000010100 */
[C---:B------:R-:W-:Y:S01]  /*0fb0*/  FMUL.FTZ R165, R2.reuse, R165 ;  /* 0x000000a502a57220 */ /* 0x040fe20000410000 */
[----:B------:R-:W-:Y:S01]  /*0fc0*/  FMUL.FTZ R153, R2, R143 ;  /* 0x0000008f02997220 */ /* 0x000fe20000410000 */
        /* <DEDUP_REMOVED lines=43> */
[----:B------:R-:W-:Y:S01]  /*1280*/  FMUL.FTZ R155, R2, R155 ;  /* 0x0000009b029b7220 */ /* 0x000fe20000410000 */
[----:B------:R-:W-:-:S02]  /*1290*/  FFMA.FTZ R182, R156, R148, R181 ;  /* 0x000000949cb67223 */ /* 0x000fc400000100b5 */
[----:B------:R-:W-:Y:S02]  /*12a0*/  FADD.FTZ R127, R176, R147 ;  /* 0x00000093b07f7221 */ /* 0x000fe40000010000 */
[----:B------:R-:W-:Y:S01]  /*12b0*/  FFMA.FTZ R181, R155, R147, R182 ;  /* 0x000000939bb57223 */ /* 0x000fe200000100b6 */
[----:B------:R-:W-:Y:S01]  /*12c0*/  FADD.FTZ R84, R84, R145 ;  /* 0x0000009154547221 */ /* 0x000fe20000010000 */
[-C--:B------:R-:W-:Y:S01]  /*12d0*/  FFMA.FTZ R48, R153, R145.reuse, R48 ;  /* 0x0000009199307223 */ /* 0x080fe20000010030 */
[----:B------:R-:W-:Y:S01]  /*12e0*/  FMUL.FTZ R145, R20, R145 ;  /* 0x0000009114917220 */ /* 0x000fe20000410000 */
[----:B------:R-:W-:Y:S01]  /*12f0*/  FADD.FTZ R182, R127, R146 ;  /* 0x000000927fb67221 */ /* 0x000fe20000010000 */
[----:B------:R-:W-:Y:S01]  /*1300*/  FFMA.FTZ R184, R154, R146, R181 ;  /* 0x000000929ab87223 */ /* 0x000fe200000100b5 */
[----:B------:R-:W-:Y:S01]  /*1310*/  FADD.FTZ R85, R85, R144 ;  /* 0x0000009055557221 */ /* 0x000fe20000010000 */
[-C--:B------:R-:W-:Y:S01]  /*1320*/  FFMA.FTZ R49, R152, R144.reuse, R49 ;  /* 0x0000009098317223 */ /* 0x080fe20000010031 */
[----:B------:R-:W-:Y:S01]  /*1330*/  FADD.FTZ R221, -R225, R191 ;  /* 0x000000bfe1dd7221 */ /* 0x000fe20000010100 */
[----:B------:R-:W-:Y:S01]  /*1340*/  FMUL.FTZ R144, R21, R144 ;  /* 0x0000009015907220 */ /* 0x000fe20000410000 */
[----:B------:R-:W-:Y:S01]  /*1350*/  FADD.FTZ R127, R182, R145 ;  /* 0x00000091b67f7221 */ /* 0x000fe20000010000 */
[----:B------:R-:W-:-:S02]  /*1360*/  HADD2.F32 R171, -RZ, R138.H0_H0 ;  /* 0x2000008affab7230 */ /* 0x000fc40000004100 */
[----:B------:R-:W-:Y:S01]  /*1370*/  FFMA.FTZ R181, R153, R145, R184 ;  /* 0x0000009199b57223 */ /* 0x000fe200000100b8 */
[----:B------:R-:W-:Y:S02]  /*1380*/  HADD2.F32 R178, -RZ, R138.H1_H1 ;  /* 0x3000008affb27230 */ /* 0x000fe40000004100 */
[C---:B------:R-:W-:Y:S01]  /*1390*/  FADD.FTZ R183, -R225.reuse, R136 ;  /* 0x00000088e1b77221 */ /* 0x040fe20000010100 */
[C---:B------:R-:W-:Y:S01]  /*13a0*/  FMUL.FTZ R137, R2.reuse, R217 ;  /* 0x000000d902897220 */ /* 0x040fe20000410000 */
[----:B------:R-:W-:Y:S01]  /*13b0*/  FADD.FTZ R223, -R225, R192 ;  /* 0x000000c0e1df7221 */ /* 0x000fe20000010100 */
[C---:B------:R-:W-:Y:S01]  /*13c0*/  FMUL.FTZ R136, R2.reuse, R219 ;  /* 0x000000db02887220 */ /* 0x040fe20000410000 */
        /* <DEDUP_REMOVED lines=42> */
[----:B------:R-:W-:-:S02]  /*1670*/  FMUL.FTZ R183, R2, R183 ;  /* 0x000000b702b77220 */ /* 0x000fc40000410000 */
        /* <DEDUP_REMOVED lines=10> */
[-C--:B------:R-:W-:Y:S01]  /*1720*/  FMUL.FTZ R173, R9, R186.reuse ;  /* 0x000000ba09ad7220 */ /* 0x080fe20000410000 */
        /* <DEDUP_REMOVED lines=14> */
[----:B------:R-:W-:Y:S01]  /*1810*/  FADD.FTZ R194, R195, R186 ;  /* 0x000000bac3c27221 */ /* 0x000fe20000010000 */
[----:B------:R-:W-:Y:S01]  /*1820*/  FFMA.FTZ R127, R181, R186, R192 ;  /* 0x000000bab57f7223 */ /* 0x000fe200000100c0 */
[----:B------:R-:W-:Y:S02]  /*1830*/  HADD2.F32 R126, -RZ, R126.H1_H1 ;  /* 0x3000007eff7e7230 */ /* 0x000fe40000004100 */
        /* <DEDUP_REMOVED lines=31> */
.L_x_9832:
        /* <DEDUP_REMOVED lines=21> */
.L_x_9833:
[----:B------:R-:W-:Y:S05]  /*1b80*/  BSYNC.RECONVERGENT B1 ;  /* 0x0000000000017941 */ /* 0x000fea0003800200 */
.L_x_9831:
        /* <DEDUP_REMOVED lines=21> */
.L_x_9867:
        /* <DEDUP_REMOVED lines=54> */
[----:B------:R-:W-:Y:S02]  /*2040*/  @P2 F2FP.F16.F32.PACK_AB R125, RZ, R125 ;  /* 0x0000007dff7d223e */ /* 0x000fe400000000ff */
[----:B------:R-:W-:Y:S01]  /*2050*/  @P2 FSEL R201, R201, RZ, P5 ;  /* 0x000000ffc9c92208 */ /* 0x000fe20002800000 */
[----:B-1----:R-:W-:Y:S01]  /*2060*/  @P2 FMUL.FTZ R127, R127, R126 ;  /* 0x0000007e7f7f2220 */ /* 0x002fe20000410000 */
[----:B------:R-:W1:Y:S01]  /*2070*/  @P2 LDC R206, c[0x0][0x40c] ;  /* 0x00010300ffce2b82 */ /* 0x000e620000000800 */
[----:B------:R-:W-:Y:S01]  /*2080*/  @P2 PRMT R100, R125, 0x7610, R100 ;  /* 0x000076107d642816 */ /* 0x000fe20000000064 */
[----:B------:R-:W-:Y:S01]  /*2090*/  FFMA.FTZ R126, R167, R129, R188 ;  /* 0x00000081a77e7223 */ /* 0x000fe200000100bc */
[----:B------:R-:W-:Y:S01]  /*20a0*/  @P2 FADD.FTZ R125, R163, -R124 ;  /* 0x8000007ca37d2221 */ /* 0x000fe20000010000 */
[----:B------:R-:W-:Y:S02]  /*20b0*/  @P2 F2FP.F16.F32.PACK_AB R127, RZ, R127 ;  /* 0x0000007fff7f223e */ /* 0x000fe400000000ff */
        /* <DEDUP_REMOVED lines=15> */
[----:B------:R-:W-:Y:S02]  /*21b0*/  @P2 F2FP.F16.F32.PACK_AB R125, RZ, R125 ;  /* 0x0000007dff7d223e */ /* 0x000fe400000000ff */
[----:B------:R-:W-:Y:S01]  /*21c0*/  @P2 F2FP.F16.F32.PACK_AB R199, RZ, R199 ;  /* 0x000000c7ffc7223e */ /* 0x000fe200000000ff */
[----:B-1----:R-:W-:Y:S01]  /*21d0*/  @P2 FMUL.FTZ R127, R127, R206 ;  /* 0x000000ce7f7f2220 */ /* 0x002fe20000410000 */
[----:B------:R-:W-:Y:S02]  /*21e0*/  @P2 PRMT R101, R125, 0x7610, R101 ;  /* 0x000076107d652816 */ /* 0x000fe40000000065 */
[----:B------:R-:W-:Y:S01]  /*21f0*/  @P2 PRMT R102, R199, 0x7610, R102 ;  /* 0x00007610c7662816 */ /* 0x000fe20000000066 */
[----:B---3--:R-:W-:Y:S01]  /*2200*/  @P2 FMUL.FTZ R201, R201, R210 ;  /* 0x000000d2c9c92220 */ /* 0x008fe20000410000 */
[----:B------:R-:W-:-:S04]  /*2210*/  @P2 F2FP.F16.F32.PACK_AB R127, RZ, R127 ;  /* 0x0000007fff7f223e */ /* 0x000fc800000000ff */
[----:B------:R-:W-:Y:S02]  /*2220*/  @P2 F2FP.F16.F32.PACK_AB R201, RZ, R201 ;  /* 0x000000c9ffc9223e */ /* 0x000fe400000000ff */
[----:B------:R-:W-:Y:S01]  /*2230*/  @P2 PRMT R101, R101, 0x5410, R127 ;  /* 0x0000541065652816 */ /* 0x000fe2000000007f */
[----:B----4-:R-:W-:Y:S01]  /*2240*/  @P2 FMUL.FTZ R203, R203, R212 ;  /* 0x000000d4cbcb2220 */ /* 0x010fe20000410000 */
[----:B------:R-:W-:-:S04]  /*2250*/  @P2 PRMT R102, R102, 0x5410, R201 ;  /* 0x0000541066662816 */ /* 0x000fc800000000c9 */
        /* <DEDUP_REMOVED lines=12> */
.L_x_9837:
        /* <DEDUP_REMOVED lines=17> */
[----:B------:R-:W-:Y:S01]  /*2430*/  @P2 F2FP.F16.F32.PACK_AB R107, RZ, R104 ;  /* 0x00000068ff6b223e */ /* 0x000fe200000000ff */
[----:B------:R-:W-:Y:S02]  /*2440*/  FFMA.FTZ R104, R169, R129, R188 ;  /* 0x00000081a9687223 */ /* 0x000fe400000100bc */
[----:B------:R-:W-:Y:S01]  /*2450*/  FADD.FTZ R125, R162, -R125 ;  /* 0x8000007da27d7221 */ /* 0x000fe20000010000 */
[----:B-1----:R-:W-:Y:S02]  /*2460*/  @P2 FMUL.FTZ R105, R203, R106 ;  /* 0x0000006acb692220 */ /* 0x002fe40000410000 */
[----:B------:R-:W1:Y:S01]  /*2470*/  @P2 LDC R126, c[0x0][0x40c] ;  /* 0x00010300ff7e2b82 */ /* 0x000e620000000800 */
[----:B------:R-:W-:Y:S01]  /*2480*/  @P2 PRMT R100, R107, 0x7610, R100 ;  /* 0x000076106b642816 */ /* 0x000fe20000000064 */
[----:B------:R-:W-:Y:S01]  /*2490*/  FMUL.FTZ R125, R2, R125 ;  /* 0x0000007d027d7220 */ /* 0x000fe20000410000 */
[----:B------:R-:W-:Y:S01]  /*24a0*/  @P2 F2FP.F16.F32.PACK_AB R124, RZ, R105 ;  /* 0x00000069ff7c223e */ /* 0x000fe200000000ff */
        /* <DEDUP_REMOVED lines=17> */
[----:B------:R-:W-:Y:S01]  /*25c0*/  @P2 F2FP.F16.F32.PACK_AB R125, RZ, R104 ;  /* 0x00000068ff7d223e */ /* 0x000fe200000000ff */
[----:B0-----:R-:W-:Y:S01]  /*25d0*/  @P2 FMUL.FTZ R105, R206, R209 ;  /* 0x000000d1ce692220 */ /* 0x001fe20000410000 */
[----:B------:R-:W-:Y:S01]  /*25e0*/  FSEL R208, R199, RZ, P1 ;  /* 0x000000ffc7d07208 */ /* 0x000fe20000800000 */
[----:B------:R-:W-:Y:S01]  /*25f0*/  FFMA.FTZ R199, R168, R129, R188 ;  /* 0x00000081a8c77223 */ /* 0x000fe200000100bc */
[----:B------:R-:W-:Y:S01]  /*2600*/  @P2 PRMT R101, R125, 0x7610, R101 ;  /* 0x000076107d652816 */ /* 0x000fe20000000065 */
[----:B---3--:R-:W-:Y:S01]  /*2610*/  @P2 FMUL.FTZ R104, R205, R106 ;  /* 0x0000006acd682220 */ /* 0x008fe20000410000 */
[----:B------:R-:W-:Y:S01]  /*2620*/  @P2 F2FP.F16.F32.PACK_AB R127, RZ, R105 ;  /* 0x00000069ff7f223e */ /* 0x000fe200000000ff */
[----:B------:R-:W-:Y:S01]  /*2630*/  FADD.FTZ R105, R158, -R199 ;  /* 0x800000c79e697221 */ /* 0x000fe20000010000 */
[----:B-1----:R-:W-:Y:S02]  /*2640*/  @P2 FMUL.FTZ R106, R207, R126 ;  /* 0x0000007ecf6a2220 */ /* 0x002fe40000410000 */
[----:B------:R-:W-:-:S02]  /*2650*/  @P2 F2FP.F16.F32.PACK_AB R126, RZ, R104 ;  /* 0x00000068ff7e223e */ /* 0x000fc400000000ff */
[----:B------:R-:W-:Y:S01]  /*2660*/  F2FP.F16.F32.PACK_AB R104, R203, R202 ;  /* 0x000000cacb68723e */ /* 0x000fe200000000ff */
[----:B----4-:R-:W-:Y:S01]  /*2670*/  @P2 FMUL.FTZ R201, R208, R211 ;  /* 0x000000d3d0c92220 */ /* 0x010fe20000410000 */
[----:B------:R-:W-:Y:S01]  /*2680*/  FMUL.FTZ R202, R2, R105 ;  /* 0x0000006902ca7220 */ /* 0x000fe20000410000 */
[----:B------:R-:W-:Y:S02]  /*2690*/  @P2 F2FP.F16.F32.PACK_AB R199, RZ, R106 ;  /* 0x0000006affc7223e */ /* 0x000fe400000000ff */
[----:B------:R-:W-:Y:S02]  /*26a0*/  @P2 PRMT R102, R127, 0x7610, R102 ;  /* 0x000076107f662816 */ /* 0x000fe40000000066 */
[----:B------:R-:W-:Y:S02]  /*26b0*/  @P2 F2FP.F16.F32.PACK_AB R201, RZ, R201 ;  /* 0x000000c9ffc9223e */ /* 0x000fe400000000ff */
[----:B------:R-:W-:Y:S02]  /*26c0*/  FSEL R203, R202, RZ, P1 ;  /* 0x000000ffcacb7208 */ /* 0x000fe40000800000 */
[----:B------:R-:W-:-:S02]  /*26d0*/  F2FP.F16.F32.PACK_AB R105, R205, R204 ;  /* 0x000000cccd69723e */ /* 0x000fc400000000ff */
[----:B------:R-:W-:Y:S02]  /*26e0*/  F2FP.F16.F32.PACK_AB R106, R207, R206 ;  /* 0x000000cecf6a723e */ /* 0x000fe400000000ff */
        /* <DEDUP_REMOVED lines=9> */
.L_x_9836:
        /* <DEDUP_REMOVED lines=17> */
[----:B------:R-:W2:Y:S01]  /*2890*/  @P2 LDC R208, c[0x0][0x40c] ;  /* 0x00010300ffd02b82 */ /* 0x000ea20000000800 */
[----:B------:R-:W-:Y:S01]  /*28a0*/  @P1 FADD.FTZ R202, R164, -R199 ;  /* 0x800000c7a4ca1221 */ /* 0x000fe20000010000 */
[----:B------:R-:W-:-:S02]  /*28b0*/  HADD2.F32 R127, -RZ, R108.H1_H1 ;  /* 0x3000006cff7f7230 */ /* 0x000fc40000004100 */
[C---:B------:R-:W-:Y:S01]  /*28c0*/  @P1 FFMA.FTZ R125, R2.reuse, R124, R125 ;  /* 0x0000007c027d1223 */ /* 0x040fe2000001007d */
[-C--:B------:R-:W-:Y:S01]  /*28d0*/  @P1 FFMA.FTZ R124, R169, R129.reuse, R188 ;  /* 0x00000081a97c1223 */ /* 0x080fe200000100bc */
[----:B------:R-:W-:Y:S02]  /*28e0*/  HADD2.F32 R199, -RZ, R109.H0_H0 ;  /* 0x2000006dffc77230 */ /* 0x000fe40000004100 */
[----:B0-----:R-:W-:Y:S01]  /*28f0*/  @P2 FMUL.FTZ R125, R125, R126 ;  /* 0x0000007e7d7d2220 */ /* 0x001fe20000410000 */
[----:B------:R-:W0:Y:S01]  /*2900*/  @P2 LDC R206, c[0x0][0x40c] ;  /* 0x00010300ffce2b82 */ /* 0x000e220000000800 */
[----:B------:R-:W-:Y:S01]  /*2910*/  @P1 FADD.FTZ R124, R163, -R124 ;  /* 0x8000007ca37c1221 */ /* 0x000fe20000010000 */
[----:B------:R-:W-:Y:S01]  /*2920*/  @P1 FFMA.FTZ R127, R2, R202, R127 ;  /* 0x000000ca027f1223 */ /* 0x000fe2000001007f */
[----:B------:R-:W-:Y:S01]  /*2930*/  @P1 FADD.FTZ R202, R162, -R203 ;  /* 0x800000cba2ca1221 */ /* 0x000fe20000010000 */
[----:B------:R-:W-:Y:S02]  /*2940*/  HADD2.F32 R203, -RZ, R110.H0_H0 ;  /* 0x2000006effcb7230 */ /* 0x000fe40000004100 */
[C---:B------:R-:W-:Y:S01]  /*2950*/  @P1 FFMA.FTZ R199, R2.reuse, R124, R199 ;  /* 0x0000007c02c71223 */ /* 0x040fe200000100c7 */
[-CC-:B------:R-:W-:Y:S01]  /*2960*/  @P1 FFMA.FTZ R124, R167, R129.reuse, R188.reuse ;  /* 0x00000081a77c1223 */ /* 0x180fe200000100bc */
[----:B-1----:R-:W-:Y:S01]  /*2970*/  @P2 FMUL.FTZ R127, R127, R204 ;  /* 0x000000cc7f7f2220 */ /* 0x002fe20000410000 */
[----:B------:R-:W1:Y:S01]  /*2980*/  @P2 LDC R126, c[0x0][0x40c] ;  /* 0x00010300ff7e2b82 */ /* 0x000e620000000800 */
[----:B------:R-:W-:Y:S01]  /*2990*/  @P1 FFMA.FTZ R204, R165, R129, R188 ;  /* 0x00000081a5cc1223 */ /* 0x000fe200000100bc */
[----:B------:R-:W-:Y:S01]  /*29a0*/  @P1 FADD.FTZ R124, R161, -R124 ;  /* 0x8000007ca17c1221 */ /* 0x000fe20000010000 */
[----:B------:R-:W-:Y:S01]  /*29b0*/  @P1 FFMA.FTZ R201, R2, R202, R201 ;  /* 0x000000ca02c91223 */ /* 0x000fe200000100c9 */
[----:B------:R-:W-:Y:S01]  /*29c0*/  @P1 FADD.FTZ R202, R160, -R209 ;  /* 0x800000d1a0ca1221 */ /* 0x000fe20000010000 */
[----:B------:R-:W-:Y:S01]  /*29d0*/  @P1 FADD.FTZ R204, R159, -R204 ;  /* 0x800000cc9fcc1221 */ /* 0x000fe20000010000 */
[C---:B------:R-:W-:Y:S01]  /*29e0*/  @P1 FFMA.FTZ R203, R2.reuse, R124, R203 ;  /* 0x0000007c02cb1223 */ /* 0x040fe200000100cb */
[----:B------:R-:W-:Y:S01]  /*29f0*/  @P2 F2FP.F16.F32.PACK_AB R125, RZ, R125 ;  /* 0x0000007dff7d223e */ /* 0x000fe200000000ff */
[----:B------:R-:W3:Y:S01]  /*2a00*/  @P2 LDC R210, c[0x0][0x40c] ;  /* 0x00010300ffd22b82 */ /* 0x000ee20000000800 */
[C---:B------:R-:W-:Y:S01]  /*2a10*/  @P1 FFMA.FTZ R205, R2.reuse, R202, R205 ;  /* 0x000000ca02cd1223 */ /* 0x040fe200000100cd */
[----:B------:R-:W-:Y:S01]  /*2a20*/  @P1 FFMA.FTZ R207, R2, R204, R207 ;  /* 0x000000cc02cf1223 */ /* 0x000fe200000100cf */
[----:B--2---:R-:W-:Y:S01]  /*2a30*/  @P2 FMUL.FTZ R203, R203, R208 ;  /* 0x000000d0cbcb2220 */ /* 0x004fe20000410000 */
[----:B------:R-:W-:-:S02]  /*2a40*/  @P2 F2FP.F16.F32.PACK_AB R127, RZ, R127 ;  /* 0x0000007fff7f223e */ /* 0x000fc400000000ff */
[----:B------:R-:W-:Y:S02]  /*2a50*/  @P2 PRMT R100, R125, 0x7610, R100 ;  /* 0x000076107d642816 */ /* 0x000fe40000000064 */
[----:B------:R-:W2:Y:S01]  /*2a60*/  @P2 LDC R212, c[0x0][0x40c] ;  /* 0x00010300ffd42b82 */ /* 0x000ea20000000800 */
[----:B0-----:R-:W-:Y:S01]  /*2a70*/  @P2 FMUL.FTZ R201, R201, R206 ;  /* 0x000000cec9c92220 */ /* 0x001fe20000410000 */
[----:B------:R-:W-:Y:S02]  /*2a80*/  @P2 F2FP.F16.F32.PACK_AB R203, RZ, R203 ;  /* 0x000000cbffcb223e */ /* 0x000fe400000000ff */
[----:B------:R-:W-:Y:S02]  /*2a90*/  @P2 PRMT R100, R100, 0x5410, R127 ;  /* 0x0000541064642816 */ /* 0x000fe4000000007f */
[----:B------:R-:W-:Y:S01]  /*2aa0*/  @P2 F2FP.F16.F32.PACK_AB R201, RZ, R201 ;  /* 0x000000c9ffc9223e */ /* 0x000fe200000000ff */
[----:B-1----:R-:W-:Y:S01]  /*2ab0*/  @P2 FMUL.FTZ R199, R199, R126 ;  /* 0x0000007ec7c72220 */ /* 0x002fe20000410000 */
[----:B------:R-:W-:-:S04]  /*2ac0*/  @P2 PRMT R102, R203, 0x7610, R102 ;  /* 0x00007610cb662816 */ /* 0x000fc80000000066 */
[----:B------:R-:W-:Y:S01]  /*2ad0*/  @P2 F2FP.F16.F32.PACK_AB R199, RZ, R199 ;  /* 0x000000c7ffc7223e */ /* 0x000fe200000000ff */
[----:B---3--:R-:W-:-:S03]  /*2ae0*/  @P2 FMUL.FTZ R205, R205, R210 ;  /* 0x000000d2cdcd2220 */ /* 0x008fc60000410000 */
[----:B------:R-:W-:Y:S02]  /*2af0*/  @P2 PRMT R101, R199, 0x7610, R101 ;  /* 0x00007610c7652816 */ /* 0x000fe40000000065 */
[----:B------:R-:W-:Y:S02]  /*2b00*/  @P2 F2FP.F16.F32.PACK_AB R205, RZ, R205 ;  /* 0x000000cdffcd223e */ /* 0x000fe400000000ff */
[----:B------:R-:W-:Y:S01]  /*2b10*/  @P2 PRMT R101, R101, 0x5410, R201 ;  /* 0x0000541065652816 */ /* 0x000fe200000000c9 */
[----:B--2---:R-:W-:Y:S01]  /*2b20*/  @P2 FMUL.FTZ R207, R207, R212 ;  /* 0x000000d4cfcf2220 */ /* 0x004fe20000410000 */
[----:B------:R-:W-:-:S04]  /*2b30*/  @P2 PRMT R102, R102, 0x5410, R205 ;  /* 0x0000541066662816 */ /* 0x000fc800000000cd */
        /* <DEDUP_REMOVED lines=11> */
.L_x_9839:
[----:B------:R-:W-:Y:S01]  /*2bf0*/  @P3 FFMA.FTZ R107, R3, R129, R188 ;  /* 0x00000081036b3223 */ /* 0x000fe200000100bc */
[----:B------:R-:W-:Y:S01]  /*2c00*/  ISETP.GT.AND P1, PT, R128, RZ, PT ;  /* 0x000000ff8000720c */ /* 0x000fe20003f24270 */
[--C-:B------:R-:W-:Y:S01]  /*2c10*/  HADD2.F32 R105, -RZ, R108.reuse.H0_H0 ;  /* 0x2000006cff697230 */ /* 0x100fe20000004100 */
[----:B------:R-:W0:Y:S01]  /*2c20*/  @P2 LDC R104, c[0x0][0x40c] ;  /* 0x00010300ff682b82 */ /* 0x000e220000000800 */
[----:B------:R-:W-:Y:S01]  /*2c30*/  @P3 FADD.FTZ R107, R166, -R107 ;  /* 0x8000006ba66b3221 */ /* 0x000fe20000010000 */
[----:B------:R-:W-:Y:S02]  /*2c40*/  HADD2.F32 R106, -RZ, R108.H1_H1 ;  /* 0x3000006cff6a7230 */ /* 0x000fe40000004100 */
[--C-:B------:R-:W-:Y:S02]  /*2c50*/  HADD2.F32 R127, -RZ, R109.reuse.H0_H0 ;  /* 0x2000006dff7f7230 */ /* 0x100fe40000004100 */
[----:B------:R-:W-:Y:S01]  /*2c60*/  @P3 FFMA.FTZ R105, R2, R107, R105 ;  /* 0x0000006b02693223 */ /* 0x000fe20000010069 */
[----:B------:R-:W-:Y:S01]  /*2c70*/  HADD2.F32 R203, -RZ, R110.H0_H0 ;  /* 0x2000006effcb7230 */ /* 0x000fe20000004100 */
[----:B------:R-:W1:Y:S01]  /*2c80*/  @P2 LDC R107, c[0x0][0x40c] ;  /* 0x00010300ff6b2b82 */ /* 0x000e620000000800 */
[----:B------:R-:W-:-:S02]  /*2c90*/  HADD2.F32 R199, -RZ, R109.H1_H1 ;  /* 0x3000006dffc77230 */ /* 0x000fc40000004100 */
[-CC-:B------:R-:W-:Y:S01]  /*2ca0*/  @P1 FFMA.FTZ R125, R174, R129.reuse, R188.reuse ;  /* 0x00000081ae7d1223 */ /* 0x180fe200000100bc */
[-CC-:B------:R-:W-:Y:S01]  /*2cb0*/  @P1 FFMA.FTZ R124, R169, R129.reuse, R188.reuse ;  /* 0x00000081a97c1223 */ /* 0x180fe200000100bc */
[----:B------:R-:W-:Y:S01]  /*2cc0*/  @P1 FFMA.FTZ R208, R167, R129, R188 ;  /* 0x00000081a7d01223 */ /* 0x000fe200000100bc */
[--C-:B------:R-:W-:Y:S02]  /*2cd0*/  HADD2.F32 R207, -RZ, R111.reuse.H0_H0 ;  /* 0x2000006fffcf7230 */ /* 0x100fe40000004100 */
[----:B------:R-:W-:Y:S01]  /*2ce0*/  @P1 FADD.FTZ R125, R164, -R125 ;  /* 0x8000007da47d1221 */ /* 0x000fe20000010000 */
[----:B------:R-:W2:Y:S01]  /*2cf0*/  @P2 LDC R206, c[0x0][0x40c] ;  /* 0x00010300ffce2b82 */ /* 0x000ea20000000800 */
[----:B------:R-:W-:Y:S01]  /*2d00*/  @P1 FADD.FTZ R124, R163, -R124 ;  /* 0x8000007ca37c1221 */ /* 0x000fe20000010000 */
[----:B------:R-:W-:Y:S01]  /*2d10*/  @P1 FADD.FTZ R208, R161, -R208 ;  /* 0x800000d0a1d01221 */ /* 0x000fe20000010000 */
[----:B------:R-:W-:Y:S01]  /*2d20*/  @P1 FFMA.FTZ R106, R2, R125, R106 ;  /* 0x0000007d026a1223 */ /* 0x000fe2000001006a */
[-CC-:B------:R-:W-:Y:S01]  /*2d30*/  @P1 FFMA.FTZ R125, R172, R129.reuse, R188.reuse ;  /* 0x00000081ac7d1223 */ /* 0x180fe200000100bc */
[----:B------:R-:W-:Y:S01]  /*2d40*/  @P1 FFMA.FTZ R127, R2, R124, R127 ;  /* 0x0000007c027f1223 */ /* 0x000fe2000001007f */
[-CC-:B------:R-:W-:Y:S01]  /*2d50*/  @P1 FFMA.FTZ R124, R165, R129.reuse, R188.reuse ;  /* 0x00000081a57c1223 */ /* 0x180fe200000100bc */
[-CC-:B------:R-:W-:Y:S01]  /*2d60*/  @P1 FFMA.FTZ R201, R170, R129.reuse, R188.reuse ;  /* 0x00000081aac91223 */ /* 0x180fe200000100bc */
[----:B------:R-:W3:Y:S01]  /*2d70*/  @P2 LDC R126, c[0x0][0x40c] ;  /* 0x00010300ff7e2b82 */ /* 0x000ee20000000800 */
[----:B------:R-:W-:Y:S01]  /*2d80*/  @P1 FADD.FTZ R202, R162, -R125 ;  /* 0x8000007da2ca1221 */ /* 0x000fe20000010000 */
[----:B------:R-:W-:Y:S01]  /*2d90*/  @P1 FFMA.FTZ R125, R168, R129, R188 ;  /* 0x00000081a87d1223 */ /* 0x000fe200000100bc */
[----:B------:R-:W-:Y:S01]  /*2da0*/  @P1 FFMA.FTZ R203, R2, R208, R203 ;  /* 0x000000d002cb1223 */ /* 0x000fe200000100cb */
[----:B------:R-:W-:Y:S01]  /*2db0*/  @P1 FADD.FTZ R124, R159, -R124 ;  /* 0x8000007c9f7c1221 */ /* 0x000fe20000010000 */
[----:B------:R-:W-:-:S02]  /*2dc0*/  HADD2.F32 R208, -RZ, R111.H1_H1 ;  /* 0x3000006fffd07230 */ /* 0x000fc40000004100 */
[----:B0-----:R-:W-:Y:S01]  /*2dd0*/  @P2 FMUL.FTZ R104, R105, R104 ;  /* 0x0000006869682220 */ /* 0x001fe20000410000 */
[----:B------:R-:W-:Y:S01]  /*2de0*/  @P1 FADD.FTZ R125, R158, -R125 ;  /* 0x8000007d9e7d1221 */ /* 0x000fe20000010000 */
[----:B------:R-:W0:Y:S01]  /*2df0*/  @P2 LDC R210, c[0x0][0x40c] ;  /* 0x00010300ffd22b82 */ /* 0x000e220000000800 */
[----:B-1----:R-:W-:Y:S01]  /*2e00*/  @P2 FMUL.FTZ R107, R106, R107 ;  /* 0x0000006b6a6b2220 */ /* 0x002fe20000410000 */
[----:B------:R-:W-:Y:S02]  /*2e10*/  HADD2.F32 R204, -RZ, R110.H1_H1 ;  /* 0x3000006effcc7230 */ /* 0x000fe40000004100 */
[----:B------:R-:W-:Y:S01]  /*2e20*/  @P1 FFMA.FTZ R199, R2, R202, R199 ;  /* 0x000000ca02c71223 */ /* 0x000fe200000100c7 */
[----:B------:R-:W-:Y:S01]  /*2e30*/  @P1 FADD.FTZ R201, R160, -R201 ;  /* 0x800000c9a0c91221 */ /* 0x000fe20000010000 */
[C---:B------:R-:W-:Y:S01]  /*2e40*/  @P1 FFMA.FTZ R207, R2.reuse, R124, R207 ;  /* 0x0000007c02cf1223 */ /* 0x040fe200000100cf */
[C---:B------:R-:W-:Y:S01]  /*2e50*/  @P1 FFMA.FTZ R208, R2.reuse, R125, R208 ;  /* 0x0000007d02d01223 */ /* 0x040fe200000100d0 */
[----:B------:R-:W-:Y:S01]  /*2e60*/  @P2 F2FP.F16.F32.PACK_AB R124, RZ, R104 ;  /* 0x00000068ff7c223e */ /* 0x000fe200000000ff */
[----:B------:R-:W1:Y:S01]  /*2e70*/  @P2 LDC R212, c[0x0][0x40c] ;  /* 0x00010300ffd42b82 */ /* 0x000e620000000800 */
[----:B------:R-:W-:Y:S01]  /*2e80*/  @P2 F2FP.F16.F32.PACK_AB R125, RZ, R107 ;  /* 0x0000006bff7d223e */ /* 0x000fe200000000ff */
[----:B--2---:R-:W-:Y:S01]  /*2e90*/  @P2 FMUL.FTZ R104, R199, R206 ;  /* 0x000000cec7682220 */ /* 0x004fe20000410000 */
[----:B------:R-:W-:Y:S01]  /*2ea0*/  @P1 FFMA.FTZ R204, R2, R201, R204 ;  /* 0x000000c902cc1223 */ /* 0x000fe200000100cc */
[----:B------:R-:W-:-:S03]  /*2eb0*/  @P2 PRMT R100, R124, 0x7610, R100 ;  /* 0x000076107c642816 */ /* 0x000fc60000000064 */
[----:B------:R-:W-:Y:S01]  /*2ec0*/  @P2 F2FP.F16.F32.PACK_AB R201, RZ, R104 ;  /* 0x00000068ffc9223e */ /* 0x000fe200000000ff */
[----:B------:R-:W2:Y:S01]  /*2ed0*/  @P2 LDC R205, c[0x0][0x40c] ;  /* 0x00010300ffcd2b82 */ /* 0x000ea20000000800 */
[----:B---3--:R-:W-:Y:S01]  /*2ee0*/  @P2 FMUL.FTZ R126, R127, R126 ;  /* 0x0000007e7f7e2220 */ /* 0x008fe20000410000 */
[----:B------:R-:W-:Y:S02]  /*2ef0*/  F2FP.F16.F32.PACK_AB R104, R106, R105 ;  /* 0x000000696a68723e */ /* 0x000fe400000000ff */
[----:B------:R-:W-:Y:S02]  /*2f00*/  F2FP.F16.F32.PACK_AB R105, R199, R127 ;  /* 0x0000007fc769723e */ /* 0x000fe400000000ff */
[----:B------:R-:W-:Y:S02]  /*2f10*/  @P2 F2FP.F16.F32.PACK_AB R126, RZ, R126 ;  /* 0x0000007eff7e223e */ /* 0x000fe400000000ff */
[----:B------:R-:W3:Y:S01]  /*2f20*/  @P2 LDC R209, c[0x0][0x40c] ;  /* 0x00010300ffd12b82 */ /* 0x000ee20000000800 */
[----:B0-----:R-:W-:Y:S01]  /*2f30*/  @P2 FMUL.FTZ R107, R203, R210 ;  /* 0x000000d2cb6b2220 */ /* 0x001fe20000410000 */
[----:B------:R-:W-:-:S02]  /*2f40*/  @P2 PRMT R101, R126, 0x7610, R101 ;  /* 0x000076107e652816 */ /* 0x000fc40000000065 */
[----:B------:R-:W-:Y:S02]  /*2f50*/  F2FP.F16.F32.PACK_AB R106, R204, R203 ;  /* 0x000000cbcc6a723e */ /* 0x000fe400000000ff */
[----:B------:R-:W-:Y:S01]  /*2f60*/  @P2 F2FP.F16.F32.PACK_AB R202, RZ, R107 ;  /* 0x0000006bffca223e */ /* 0x000fe200000000ff */
[----:B-1----:R-:W-:Y:S01]  /*2f70*/  @P2 FMUL.FTZ R206, R207, R212 ;  /* 0x000000d4cfce2220 */ /* 0x002fe20000410000 */
[----:B------:R-:W-:Y:S02]  /*2f80*/  F2FP.F16.F32.PACK_AB R107, R208, R207 ;  /* 0x000000cfd06b723e */ /* 0x000fe400000000ff */
[----:B------:R-:W-:Y:S02]  /*2f90*/  @P2 PRMT R102, R202, 0x7610, R102 ;  /* 0x00007610ca662816 */ /* 0x000fe40000000066 */
[----:B------:R-:W-:Y:S02]  /*2fa0*/  @P2 F2FP.F16.F32.PACK_AB R206, RZ, R206 ;  /* 0x000000ceffce223e */ /* 0x000fe400000000ff */
[----:B------:R-:W-:Y:S01]  /*2fb0*/  @P2 PRMT R100, R100, 0x5410, R125 ;  /* 0x0000541064642816 */ /* 0x000fe2000000007d */
[----:B--2---:R-:W-:Y:S01]  /*2fc0*/  @P2 FMUL.FTZ R205, R204, R205 ;  /* 0x000000cdcccd2220 */ /* 0x004fe20000410000 */
[----:B------:R-:W-:-:S02]  /*2fd0*/  @P2 PRMT R103, R206, 0x7610, R103 ;  /* 0x00007610ce672816 */ /* 0x000fc40000000067 */
[----:B------:R-:W-:Y:S02]  /*2fe0*/  @P2 PRMT R101, R101, 0x5410, R201 ;  /* 0x0000541065652816 */ /* 0x000fe400000000c9 */
[----:B------:R-:W-:Y:S01]  /*2ff0*/  @P2 F2FP.F16.F32.PACK_AB R205, RZ, R205 ;  /* 0x000000cdffcd223e */ /* 0x000fe200000000ff */
[----:B---3--:R-:W-:-:S03]  /*3000*/  @P2 FMUL.FTZ R209, R208, R209 ;  /* 0x000000d1d0d12220 */ /* 0x008fc60000410000 */
[----:B------:R-:W-:Y:S02]  /*3010*/  @P2 PRMT R102, R102, 0x5410, R205 ;  /* 0x0000541066662816 */ /* 0x000fe400000000cd */
[----:B------:R-:W-:-:S04]  /*3020*/  @P2 F2FP.F16.F32.PACK_AB R209, RZ, R209 ;  /* 0x000000d1ffd1223e */ /* 0x000fc800000000ff */
[----:B------:R-:W-:-:S07]  /*3030*/  @P2 PRMT R103, R103, 0x5410, R209 ;  /* 0x0000541067672816 */ /* 0x000fce00000000d1 */
.L_x_9838:
[----:B------:R-:W-:Y:S05]  /*3040*/  BSYNC.RECONVERGENT B1 ;  /* 0x0000000000017941 */ /* 0x000fea0003800200 */
.L_x_9835:
        /* <DEDUP_REMOVED lines=15> */
[----:B------:R-:W-:Y:S02]  /*3140*/  HADD2.F32 R125, -RZ, R113.H0_H0 ;  /* 0x20000071ff7d7230 */ /* 0x000fe40000004100 */
[--C-:B------:R-:W-:Y:S01]  /*3150*/  HADD2.F32 R199, -RZ, R114.reuse.H0_H0 ;  /* 0x20000072ffc77230 */ /* 0x100fe20000004100 */
[----:B------:R-:W0:Y:S01]  /*3160*/  @P2 LDC R202, c[0x0][0x40c] ;  /* 0x00010300ffca2b82 */ /* 0x000e220000000800 */
[----:B------:R-:W-:-:S02]  /*3170*/  HADD2.F32 R201, -RZ, R114.H1_H1 ;  /* 0x30000072ffc97230 */ /* 0x000fc40000004100 */
[----:B------:R-:W-:Y:S02]  /*3180*/  HADD2.F32 R127, -RZ, R113.H1_H1 ;  /* 0x30000071ff7f7230 */ /* 0x000fe40000004100 */
[-CC-:B------:R-:W-:Y:S01]  /*3190*/  @P3 FFMA.FTZ R104, R157, R129.reuse, R188.reuse ;  /* 0x000000819d683223 */ /* 0x180fe200000100bc */
[-CC-:B------:R-:W-:Y:S01]  /*31a0*/  @P3 FFMA.FTZ R107, R156, R129.reuse, R188.reuse ;  /* 0x000000819c6b3223 */ /* 0x180fe200000100bc */
[-CC-:B------:R-:W-:Y:S01]  /*31b0*/  @P3 FFMA.FTZ R126, R153, R129.reuse, R188.reuse ;  /* 0x00000081997e3223 */ /* 0x180fe200000100bc */
[-C--:B------:R-:W-:Y:S01]  /*31c0*/  @P3 FFMA.FTZ R207, R150, R129.reuse, R188 ;  /* 0x0000008196cf3223 */ /* 0x080fe200000100bc */
[----:B------:R-:W-:Y:S01]  /*31d0*/  @P3 FADD.FTZ R104, R149, -R104 ;  /* 0x8000006895683221 */ /* 0x000fe20000010000 */
[----:B------:R-:W2:Y:S01]  /*31e0*/  @P2 LDC R206, c[0x0][0x40c] ;  /* 0x00010300ffce2b82 */ /* 0x000ea20000000800 */
[----:B------:R-:W-:Y:S01]  /*31f0*/  @P3 FADD.FTZ R107, R148, -R107 ;  /* 0x8000006b946b3221 */ /* 0x000fe20000010000 */
[----:B------:R-:W-:Y:S01]  /*3200*/  @P3 FADD.FTZ R126, R145, -R126 ;  /* 0x8000007e917e3221 */ /* 0x000fe20000010000 */
[C---:B------:R-:W-:Y:S01]  /*3210*/  @P3 FFMA.FTZ R105, R2.reuse, R104, R105 ;  /* 0x0000006802693223 */ /* 0x040fe20000010069 */
[----:B------:R-:W-:Y:S01]  /*3220*/  @P3 FFMA.FTZ R104, R155, R129, R188 ;  /* 0x000000819b683223 */ /* 0x000fe200000100bc */
[----:B------:R-:W-:Y:S01]  /*3230*/  @P3 FFMA.FTZ R106, R2, R107, R106 ;  /* 0x0000006b026a3223 */ /* 0x000fe2000001006a */
[-C--:B------:R-:W-:Y:S01]  /*3240*/  @P3 FFMA.FTZ R107, R154, R129.reuse, R188 ;  /* 0x000000819a6b3223 */ /* 0x080fe200000100bc */
[----:B------:R-:W-:Y:S01]  /*3250*/  @P3 FFMA.FTZ R199, R2, R126, R199 ;  /* 0x0000007e02c73223 */ /* 0x000fe200000100c7 */
[----:B------:R-:W3:Y:S01]  /*3260*/  @P2 LDC R204, c[0x0][0x40c] ;  /* 0x00010300ffcc2b82 */ /* 0x000ee20000000800 */
[----:B------:R-:W-:Y:S01]  /*3270*/  @P3 FADD.FTZ R104, R147, -R104 ;  /* 0x8000006893683221 */ /* 0x000fe20000010000 */
[----:B------:R-:W-:Y:S01]  /*3280*/  @P3 FADD.FTZ R124, R146, -R107 ;  /* 0x8000006b927c3221 */ /* 0x000fe20000010000 */
[----:B------:R-:W-:Y:S01]  /*3290*/  @P3 FFMA.FTZ R107, R152, R129, R188 ;  /* 0x00000081986b3223 */ /* 0x000fe200000100bc */
[----:B------:R-:W-:-:S02]  /*32a0*/  HADD2.F32 R203, -RZ, R115.H0_H0 ;  /* 0x20000073ffcb7230 */ /* 0x000fc40000004100 */
[----:B------:R-:W-:Y:S01]  /*32b0*/  @P3 FFMA.FTZ R125, R2, R104, R125 ;  /* 0x00000068027d3223 */ /* 0x000fe2000001007d */
[----:B------:R-:W-:Y:S01]  /*32c0*/  @P3 FFMA.FTZ R104, R151, R129, R188 ;  /* 0x0000008197683223 */ /* 0x000fe200000100bc */
[----:B------:R-:W-:Y:S01]  /*32d0*/  @P3 FADD.FTZ R107, R144, -R107 ;  /* 0x8000006b906b3221 */ /* 0x000fe20000010000 */
[----:B------:R-:W4:Y:S01]  /*32e0*/  @P2 LDC R209, c[0x0][0x40c] ;  /* 0x00010300ffd12b82 */ /* 0x000f220000000800 */
[----:B------:R-:W-:Y:S02]  /*32f0*/  HADD2.F32 R205, -RZ, R115.H1_H1 ;  /* 0x30000073ffcd7230 */ /* 0x000fe40000004100 */
[----:B------:R-:W-:Y:S01]  /*3300*/  @P3 FADD.FTZ R126, R143, -R104 ;  /* 0x800000688f7e3221 */ /* 0x000fe20000010000 */
[----:B-1----:R-:W-:Y:S01]  /*3310*/  @P2 FMUL.FTZ R104, R105, R200 ;  /* 0x000000c869682220 */ /* 0x002fe20000410000 */
[----:B------:R-:W-:Y:S01]  /*3320*/  @P3 FADD.FTZ R198, R142, -R207 ;  /* 0x800000cf8ec63221 */ /* 0x000fe20000010000 */
[C---:B------:R-:W-:Y:S01]  /*3330*/  @P3 FFMA.FTZ R201, R2.reuse, R107, R201 ;  /* 0x0000006b02c93223 */ /* 0x040fe200000100c9 */
[C---:B------:R-:W-:Y:S01]  /*3340*/  @P3 FFMA.FTZ R127, R2.reuse, R124, R127 ;  /* 0x0000007c027f3223 */ /* 0x040fe2000001007f */
[C---:B------:R-:W-:Y:S01]  /*3350*/  @P3 FFMA.FTZ R203, R2.reuse, R126, R203 ;  /* 0x0000007e02cb3223 */ /* 0x040fe200000100cb */
[----:B------:R-:W1:Y:S01]  /*3360*/  @P2 LDC R208, c[0x0][0x40c] ;  /* 0x00010300ffd02b82 */ /* 0x000e620000000800 */
[----:B------:R-:W-:Y:S01]  /*3370*/  @P2 F2FP.F16.F32.PACK_AB R107, RZ, R104 ;  /* 0x00000068ff6b223e */ /* 0x000fe200000000ff */
[----:B0-----:R-:W-:Y:S01]  /*3380*/  @P2 FMUL.FTZ R104, R125, R202 ;  /* 0x000000ca7d682220 */ /* 0x001fe20000410000 */
[----:B--2---:R-:W-:Y:S01]  /*3390*/  @P2 FMUL.FTZ R200, R199, R206 ;  /* 0x000000cec7c82220 */ /* 0x004fe20000410000 */
[----:B------:R-:W-:Y:S01]  /*33a0*/  @P3 FFMA.FTZ R205, R2, R198, R205 ;  /* 0x000000c602cd3223 */ /* 0x000fe200000100cd */
[----:B------:R-:W-:-:S02]  /*33b0*/  @P2 PRMT R100, R107, 0x7610, R100 ;  /* 0x000076106b642816 */ /* 0x000fc40000000064 */
[----:B------:R-:W-:Y:S01]  /*33c0*/  @P2 F2FP.F16.F32.PACK_AB R126, RZ, R104 ;  /* 0x00000068ff7e223e */ /* 0x000fe200000000ff */
[----:B------:R-:W0:Y:S01]  /*33d0*/  @P2 LDC R210, c[0x0][0x40c] ;  /* 0x00010300ffd22b82 */ /* 0x000e220000000800 */
[----:B---3--:R-:W-:Y:S01]  /*33e0*/  @P2 FMUL.FTZ R198, R127, R204 ;  /* 0x000000cc7fc62220 */ /* 0x008fe20000410000 */
[----:B------:R-:W-:Y:S02]  /*33f0*/  @P2 F2FP.F16.F32.PACK_AB R200, RZ, R200 ;  /* 0x000000c8ffc8223e */ /* 0x000fe400000000ff */
        /* <DEDUP_REMOVED lines=22> */
.L_x_9842:
[----:B------:R-:W-:Y:S01]  /*3560*/  ISETP.GT.AND P3, PT, R128, RZ, PT ;  /* 0x000000ff8000720c */ /* 0x000fe20003f64270 */
[----:B0-----:R-:W0:Y:S01]  /*3570*/  @P2 LDC R126, c[0x0][0x40c] ;  /* 0x00010300ff7e2b82 */ /* 0x001e220000000800 */
[--C-:B------:R-:W-:Y:S02]  /*3580*/  HADD2.F32 R125, -RZ, R112.reuse.H0_H0 ;  /* 0x20000070ff7d7230 */ /* 0x100fe40000004100 */
[----:B------:R-:W-:Y:S02]  /*3590*/  HADD2.F32 R127, -RZ, R112.H1_H1 ;  /* 0x30000070ff7f7230 */ /* 0x000fe40000004100 */
        /* <DEDUP_REMOVED lines=9> */
[----:B------:R-:W2:Y:S01]  /*3630*/  @P2 LDC R204, c[0x0][0x40c] ;  /* 0x00010300ffcc2b82 */ /* 0x000ea20000000800 */
[----:B------:R-:W-:Y:S01]  /*3640*/  @P3 FADD.FTZ R198, R148, -R199 ;  /* 0x800000c794c63221 */ /* 0x000fe20000010000 */
[----:B------:R-:W-:Y:S02]  /*3650*/  HADD2.F32 R199, -RZ, R113.H0_H0 ;  /* 0x20000071ffc77230 */ /* 0x000fe40000004100 */
[C---:B------:R-:W-:Y:S01]  /*3660*/  @P3 FFMA.FTZ R125, R2.reuse, R124, R125 ;  /* 0x0000007c027d3223 */ /* 0x040fe2000001007d */
[----:B------:R-:W-:Y:S01]  /*3670*/  @P3 FFMA.FTZ R124, R155, R129, R188 ;  /* 0x000000819b7c3223 */ /* 0x000fe200000100bc */
[----:B------:R-:W-:Y:S01]  /*3680*/  @P3 FFMA.FTZ R127, R2, R198, R127 ;  /* 0x000000c6027f3223 */ /* 0x000fe2000001007f */
[----:B------:R-:W-:Y:S01]  /*3690*/  @P3 FADD.FTZ R198, R146, -R203 ;  /* 0x800000cb92c63221 */ /* 0x000fe20000010000 */
[----:B0-----:R-:W-:Y:S01]  /*36a0*/  @P2 FMUL.FTZ R125, R125, R126 ;  /* 0x0000007e7d7d2220 */ /* 0x001fe20000410000 */
[----:B------:R-:W0:Y:S01]  /*36b0*/  @P2 LDC R202, c[0x0][0x40c] ;  /* 0x00010300ffca2b82 */ /* 0x000e220000000800 */
[----:B------:R-:W-:Y:S01]  /*36c0*/  @P3 FADD.FTZ R124, R147, -R124 ;  /* 0x8000007c937c3221 */ /* 0x000fe20000010000 */
[----:B------:R-:W-:-:S02]  /*36d0*/  HADD2.F32 R203, -RZ, R114.H0_H0 ;  /* 0x20000072ffcb7230 */ /* 0x000fc40000004100 */
[----:B------:R-:W-:Y:S01]  /*36e0*/  @P3 FFMA.FTZ R201, R2, R198, R201 ;  /* 0x000000c602c93223 */ /* 0x000fe200000100c9 */
[----:B------:R-:W-:Y:S01]  /*36f0*/  @P3 FADD.FTZ R198, R144, -R209 ;  /* 0x800000d190c63221 */ /* 0x000fe20000010000 */
[C---:B------:R-:W-:Y:S01]  /*3700*/  @P3 FFMA.FTZ R199, R2.reuse, R124, R199 ;  /* 0x0000007c02c73223 */ /* 0x040fe200000100c7 */
[-CC-:B------:R-:W-:Y:S01]  /*3710*/  @P3 FFMA.FTZ R124, R153, R129.reuse, R188.reuse ;  /* 0x00000081997c3223 */ /* 0x180fe200000100bc */
[----:B-1----:R-:W-:Y:S01]  /*3720*/  @P2 FMUL.FTZ R127, R127, R200 ;  /* 0x000000c87f7f2220 */ /* 0x002fe20000410000 */
[----:B------:R-:W1:Y:S01]  /*3730*/  @P2 LDC R126, c[0x0][0x40c] ;  /* 0x00010300ff7e2b82 */ /* 0x000e620000000800 */
[----:B------:R-:W-:Y:S01]  /*3740*/  @P3 FFMA.FTZ R200, R151, R129, R188 ;  /* 0x0000008197c83223 */ /* 0x000fe200000100bc */
[----:B------:R-:W-:Y:S01]  /*3750*/  @P3 FADD.FTZ R124, R145, -R124 ;  /* 0x8000007c917c3221 */ /* 0x000fe20000010000 */
[C---:B------:R-:W-:Y:S01]  /*3760*/  @P3 FFMA.FTZ R205, R2.reuse, R198, R205 ;  /* 0x000000c602cd3223 */ /* 0x040fe200000100cd */
[----:B------:R-:W-:Y:S01]  /*3770*/  @P2 F2FP.F16.F32.PACK_AB R125, RZ, R125 ;  /* 0x0000007dff7d223e */ /* 0x000fe200000000ff */
[----:B------:R-:W-:Y:S01]  /*3780*/  @P3 FADD.FTZ R200, R143, -R200 ;  /* 0x800000c88fc83221 */ /* 0x000fe20000010000 */
[C---:B------:R-:W-:Y:S01]  /*3790*/  @P3 FFMA.FTZ R203, R2.reuse, R124, R203 ;  /* 0x0000007c02cb3223 */ /* 0x040fe200000100cb */
[----:B------:R-:W-:Y:S01]  /*37a0*/  @P2 F2FP.F16.F32.PACK_AB R127, RZ, R127 ;  /* 0x0000007fff7f223e */ /* 0x000fe200000000ff */
[----:B------:R-:W3:Y:S01]  /*37b0*/  @P2 LDC R206, c[0x0][0x40c] ;  /* 0x00010300ffce2b82 */ /* 0x000ee20000000800 */
[----:B------:R-:W-:Y:S01]  /*37c0*/  @P3 FFMA.FTZ R207, R2, R200, R207 ;  /* 0x000000c802cf3223 */ /* 0x000fe200000100cf */
[----:B--2---:R-:W-:Y:S01]  /*37d0*/  @P2 FMUL.FTZ R203, R203, R204 ;  /* 0x000000cccbcb2220 */ /* 0x004fe20000410000 */
[----:B------:R-:W-:-:S04]  /*37e0*/  @P2 PRMT R100, R125, 0x7610, R100 ;  /* 0x000076107d642816 */ /* 0x000fc80000000064 */
[----:B------:R-:W-:Y:S01]  /*37f0*/  @P2 F2FP.F16.F32.PACK_AB R203, RZ, R203 ;  /* 0x000000cbffcb223e */ /* 0x000fe200000000ff */
[----:B------:R-:W2:Y:S01]  /*3800*/  @P2 LDC R208, c[0x0][0x40c] ;  /* 0x00010300ffd02b82 */ /* 0x000ea20000000800 */
[----:B0-----:R-:W-:Y:S01]  /*3810*/  @P2 FMUL.FTZ R201, R201, R202 ;  /* 0x000000cac9c92220 */ /* 0x001fe20000410000 */
[----:B------:R-:W-:Y:S02]  /*3820*/  @P2 PRMT R100, R100, 0x5410, R127 ;  /* 0x0000541064642816 */ /* 0x000fe4000000007f */
[----:B------:R-:W-:Y:S02]  /*3830*/  @P2 PRMT R102, R203, 0x7610, R102 ;  /* 0x00007610cb662816 */ /* 0x000fe40000000066 */
[----:B------:R-:W-:Y:S01]  /*3840*/  @P2 F2FP.F16.F32.PACK_AB R201, RZ, R201 ;  /* 0x000000c9ffc9223e */ /* 0x000fe200000000ff */
[----:B-1----:R-:W-:-:S05]  /*3850*/  @P2 FMUL.FTZ R199, R199, R126 ;  /* 0x0000007ec7c72220 */ /* 0x002fca0000410000 */
        /* <DEDUP_REMOVED lines=18> */
.L_x_9841:
        /* <DEDUP_REMOVED lines=12> */
[-CC-:B------:R-:W-:Y:S01]  /*3a40*/  FFMA.FTZ R126, R151, R129.reuse, R188.reuse ;  /* 0x00000081977e7223 */ /* 0x180fe200000100bc */
[----:B------:R-:W-:Y:S01]  /*3a50*/  FADD.FTZ R203, R144, -R203 ;  /* 0x800000cb90cb7221 */ /* 0x000fe20000010000 */
[----:B------:R-:W-:Y:S01]  /*3a60*/  FFMA.FTZ R209, R150, R129, R188 ;  /* 0x0000008196d17223 */ /* 0x000fe200000100bc */
[----:B------:R-:W-:Y:S01]  /*3a70*/  FSEL R200, R104, RZ, P3 ;  /* 0x000000ff68c87208 */ /* 0x000fe20001800000 */
[----:B------:R-:W-:Y:S01]  /*3a80*/  FADD.FTZ R205, R143, -R126 ;  /* 0x8000007e8fcd7221 */ /* 0x000fe20000010000 */
[----:B------:R-:W-:Y:S01]  /*3a90*/  FSEL R201, R105, RZ, P3 ;  /* 0x000000ff69c97208 */ /* 0x000fe20001800000 */
[----:B------:R-:W2:Y:S01]  /*3aa0*/  @P2 LDC R125, c[0x0][0x40c] ;  /* 0x00010300ff7d2b82 */ /* 0x000ea20000000800 */
[----:B------:R-:W-:Y:S01]  /*3ab0*/  FMUL.FTZ R126, R2, R203 ;  /* 0x000000cb027e7220 */ /* 0x000fe20000410000 */
[----:B------:R-:W-:Y:S01]  /*3ac0*/  FADD.FTZ R209, R142, -R209 ;  /* 0x800000d18ed17221 */ /* 0x000fe20000010000 */
[----:B0-----:R-:W-:-:S05]  /*3ad0*/  @P2 FMUL.FTZ R104, R200, R107 ;  /* 0x0000006bc8682220 */ /* 0x001fca0000410000 */
[----:B------:R-:W0:Y:S01]  /*3ae0*/  @P2 LDC R198, c[0x0][0x40c] ;  /* 0x00010300ffc62b82 */ /* 0x000e220000000800 */
[----:B------:R-:W-:Y:S01]  /*3af0*/  @P2 F2FP.F16.F32.PACK_AB R107, RZ, R104 ;  /* 0x00000068ff6b223e */ /* 0x000fe200000000ff */
[----:B------:R-:W-:Y:S01]  /*3b00*/  FFMA.FTZ R104, R155, R129, R188 ;  /* 0x000000819b687223 */ /* 0x000fe200000100bc */
[----:B-1----:R-:W-:-:S05]  /*3b10*/  @P2 FMUL.FTZ R105, R201, R106 ;  /* 0x0000006ac9692220 */ /* 0x002fca0000410000 */
[----:B------:R-:W1:Y:S01]  /*3b20*/  @P2 LDC R199, c[0x0][0x40c] ;  /* 0x00010300ffc72b82 */ /* 0x000e620000000800 */
[----:B------:R-:W-:Y:S01]  /*3b30*/  FFMA.FTZ R106, R153, R129, R188 ;  /* 0x00000081996a7223 */ /* 0x000fe200000100bc */
[----:B------:R-:W-:Y:S02]  /*3b40*/  @P2 PRMT R100, R107, 0x7610, R100 ;  /* 0x000076106b642816 */ /* 0x000fe40000000064 */
[----:B------:R-:W-:Y:S01]  /*3b50*/  @P2 F2FP.F16.F32.PACK_AB R124, RZ, R105 ;  /* 0x00000069ff7c223e */ /* 0x000fe200000000ff */
[----:B------:R-:W-:-:S03]  /*3b60*/  FADD.FTZ R105, R147, -R104 ;  /* 0x8000006893697221 */ /* 0x000fc60000010000 */
[----:B------:R-:W3:Y:S01]  /*3b70*/  @P2 LDC R208, c[0x0][0x40c] ;  /* 0x00010300ffd02b82 */ /* 0x000ee20000000800 */
[----:B------:R-:W-:Y:S01]  /*3b80*/  FMUL.FTZ R104, R2, R105 ;  /* 0x0000006902687220 */ /* 0x000fe20000410000 */
[----:B------:R-:W-:Y:S01]  /*3b90*/  FADD.FTZ R105, R146, -R127 ;  /* 0x8000007f92697221 */ /* 0x000fe20000010000 */
[----:B------:R-:W-:Y:S01]  /*3ba0*/  FADD.FTZ R127, R145, -R106 ;  /* 0x8000006a917f7221 */ /* 0x000fe20000010000 */
[----:B------:R-:W-:Y:S02]  /*3bb0*/  @P2 PRMT R100, R100, 0x5410, R124 ;  /* 0x0000541064642816 */ /* 0x000fe4000000007c */
[----:B------:R-:W-:Y:S01]  /*3bc0*/  FSEL R202, R104, RZ, P3 ;  /* 0x000000ff68ca7208 */ /* 0x000fe20001800000 */
[C---:B------:R-:W-:Y:S01]  /*3bd0*/  FMUL.FTZ R105, R2.reuse, R105 ;  /* 0x0000006902697220 */ /* 0x040fe20000410000 */
[----:B------:R-:W4:Y:S01]  /*3be0*/  @P2 LDC R207, c[0x0][0x40c] ;  /* 0x00010300ffcf2b82 */ /* 0x000f220000000800 */
[C---:B------:R-:W-:Y:S01]  /*3bf0*/  FMUL.FTZ R106, R2.reuse, R127 ;  /* 0x0000007f026a7220 */ /* 0x040fe20000410000 */
[----:B------:R-:W-:Y:S01]  /*3c00*/  FMUL.FTZ R127, R2, R205 ;  /* 0x000000cd027f7220 */ /* 0x000fe20000410000 */
[----:B--2---:R-:W-:Y:S01]  /*3c10*/  @P2 FMUL.FTZ R104, R202, R125 ;  /* 0x0000007dca682220 */ /* 0x004fe20000410000 */
[----:B------:R-:W-:-:S02]  /*3c20*/  FSEL R203, R105, RZ, P3 ;  /* 0x000000ff69cb7208 */ /* 0x000fc40001800000 */
[----:B------:R-:W-:Y:S02]  /*3c30*/  FSEL R204, R106, RZ, P3 ;  /* 0x000000ff6acc7208 */ /* 0x000fe40001800000 */
[----:B------:R-:W-:Y:S01]  /*3c40*/  @P2 F2FP.F16.F32.PACK_AB R125, RZ, R104 ;  /* 0x00000068ff7d223e */ /* 0x000fe200000000ff */
[----:B0-----:R-:W-:Y:S01]  /*3c50*/  @P2 FMUL.FTZ R104, R203, R198 ;  /* 0x000000c6cb682220 */ /* 0x001fe20000410000 */
[----:B------:R-:W-:Y:S01]  /*3c60*/  FSEL R205, R126, RZ, P3 ;  /* 0x000000ff7ecd7208 */ /* 0x000fe20001800000 */
[----:B-1----:R-:W-:Y:S01]  /*3c70*/  @P2 FMUL.FTZ R105, R204, R199 ;  /* 0x000000c7cc692220 */ /* 0x002fe20000410000 */
[----:B------:R-:W-:Y:S02]  /*3c80*/  FSEL R206, R127, RZ, P3 ;  /* 0x000000ff7fce7208 */ /* 0x000fe40001800000 */
[----:B------:R-:W-:Y:S02]  /*3c90*/  @P2 F2FP.F16.F32.PACK_AB R126, RZ, R104 ;  /* 0x00000068ff7e223e */ /* 0x000fe400000000ff */
[----:B------:R-:W-:Y:S01]  /*3ca0*/  F2FP.F16.F32.PACK_AB R104, R201, R200 ;  /* 0x000000c8c968723e */ /* 0x000fe200000000ff */
[----:B---3--:R-:W-:Y:S01]  /*3cb0*/  @P2 FMUL.FTZ R106, R205, R208 ;  /* 0x000000d0cd6a2220 */ /* 0x008fe20000410000 */
[----:B------:R-:W-:Y:S01]  /*3cc0*/  FMUL.FTZ R200, R2, R209 ;  /* 0x000000d102c87220 */ /* 0x000fe20000410000 */
[----:B------:R-:W-:-:S02]  /*3cd0*/  @P2 F2FP.F16.F32.PACK_AB R127, RZ, R105 ;  /* 0x00000069ff7f223e */ /* 0x000fc400000000ff */
[----:B------:R-:W-:Y:S02]  /*3ce0*/  @P2 PRMT R101, R125, 0x7610, R101 ;  /* 0x000076107d652816 */ /* 0x000fe40000000065 */
[----:B------:R-:W-:Y:S01]  /*3cf0*/  @P2 F2FP.F16.F32.PACK_AB R198, RZ, R106 ;  /* 0x0000006affc6223e */ /* 0x000fe200000000ff */
[----:B----4-:R-:W-:Y:S01]  /*3d00*/  @P2 FMUL.FTZ R199, R206, R207 ;  /* 0x000000cfcec72220 */ /* 0x010fe20000410000 */
[----:B------:R-:W-:Y:S02]  /*3d10*/  FSEL R201, R200, RZ, P3 ;  /* 0x000000ffc8c97208 */ /* 0x000fe40001800000 */
[----:B------:R-:W-:Y:S02]  /*3d20*/  @P2 PRMT R102, R127, 0x7610, R102 ;  /* 0x000076107f662816 */ /* 0x000fe40000000066 */
[----:B------:R-:W-:Y:S02]  /*3d30*/  @P2 F2FP.F16.F32.PACK_AB R199, RZ, R199 ;  /* 0x000000c7ffc7223e */ /* 0x000fe400000000ff */
        /* <DEDUP_REMOVED lines=11> */
.L_x_9844:
        /* <DEDUP_REMOVED lines=29> */
[----:B------:R-:W-:-:S02]  /*3fc0*/  @P2 F2FP.F16.F32.PACK_AB R125, RZ, R125 ;  /* 0x0000007dff7d223e */ /* 0x000fc400000000ff */
[C---:B------:R-:W-:Y:S01]  /*3fd0*/  @P2 FMUL.FTZ R203, R2.reuse, R203 ;  /* 0x000000cb02cb2220 */ /* 0x040fe20000410000 */
[----:B-1----:R-:W-:Y:S01]  /*3fe0*/  @P2 FMUL.FTZ R199, R199, R200 ;  /* 0x000000c8c7c72220 */ /* 0x002fe20000410000 */
[----:B------:R-:W1:Y:S01]  /*3ff0*/  @P2 LDC R198, c[0x0][0x40c] ;  /* 0x00010300ffc62b82 */ /* 0x000e620000000800 */
[----:B------:R-:W-:Y:S01]  /*4000*/  @P2 PRMT R101, R125, 0x7610, R101 ;  /* 0x000076107d652816 */ /* 0x000fe20000000065 */
[----:B------:R-:W-:Y:S01]  /*4010*/  @P2 FADD.FTZ R125, R149, -R126 ;  /* 0x8000007e957d2221 */ /* 0x000fe20000010000 */
[----:B------:R-:W-:Y:S01]  /*4020*/  @P2 FSEL R201, R201, RZ, P6 ;  /* 0x000000ffc9c92208 */ /* 0x000fe20003000000 */
[----:B------:R-:W-:Y:S01]  /*4030*/  @P2 FMUL.FTZ R205, R2, R205 ;  /* 0x000000cd02cd2220 */ /* 0x000fe20000410000 */
[----:B------:R-:W-:Y:S01]  /*4040*/  @P2 ISETP.GT.AND P3, PT, R128, RZ, PT ;  /* 0x000000ff8000220c */ /* 0x000fe20003f64270 */
[----:B------:R-:W-:Y:S01]  /*4050*/  @P2 FMUL.FTZ R125, R2, R125 ;  /* 0x0000007d027d2220 */ /* 0x000fe20000410000 */
[----:B--2---:R-:W-:Y:S01]  /*4060*/  @P2 FMUL.FTZ R124, R127, R124 ;  /* 0x0000007c7f7c2220 */ /* 0x004fe20000410000 */
[----:B------:R-:W2:Y:S01]  /*4070*/  @P2 LDC R202, c[0x0][0x40c] ;  /* 0x00010300ffca2b82 */ /* 0x000ea20000000800 */
[----:B------:R-:W-:Y:S01]  /*4080*/  FFMA.FTZ R127, R156, R129, R188 ;  /* 0x000000819c7f7223 */ /* 0x000fe200000100bc */
[----:B------:R-:W-:-:S02]  /*4090*/  @P2 ISETP.GT.AND P6, PT, R128, RZ, PT ;  /* 0x000000ff8000220c */ /* 0x000fc40003fc4270 */
[----:B------:R-:W-:Y:S01]  /*40a0*/  @P2 ISETP.GT.AND P4, PT, R128, RZ, PT ;  /* 0x000000ff8000220c */ /* 0x000fe20003f84270 */
        /* <DEDUP_REMOVED lines=28> */
.L_x_9843:
[----:B------:R-:W-:Y:S05]  /*4270*/  BSYNC.RECONVERGENT B1 ;  /* 0x0000000000017941 */ /* 0x000fea0003800200 */
.L_x_9840:
        /* <DEDUP_REMOVED lines=15> */
[--C-:B------:R-:W-:Y:S02]  /*4370*/  HADD2.F32 R125, -RZ, R117.reuse.H0_H0 ;  /* 0x20000075ff7d7230 */ /* 0x100fe40000004100 */
[----:B------:R-:W-:Y:S01]  /*4380*/  HADD2.F32 R199, -RZ, R118.H0_H0 ;  /* 0x20000076ffc77230 */ /* 0x000fe20000004100 */
[----:B------:R-:W0:Y:S01]  /*4390*/  @P2 LDC R200, c[0x0][0x40c] ;  /* 0x00010300ffc82b82 */ /* 0x000e220000000800 */
[----:B------:R-:W-:-:S02]  /*43a0*/  HADD2.F32 R127, -RZ, R117.H1_H1 ;  /* 0x30000075ff7f7230 */ /* 0x000fc40000004100 */
[--C-:B------:R-:W-:Y:S02]  /*43b0*/  HADD2.F32 R203, -RZ, R119.reuse.H0_H0 ;  /* 0x20000077ffcb7230 */ /* 0x100fe40000004100 */
        /* <DEDUP_REMOVED lines=12> */
[----:B------:R-:W-:Y:S01]  /*4480*/  HADD2.F32 R201, -RZ, R118.H1_H1 ;  /* 0x30000076ffc97230 */ /* 0x000fe20000004100 */
[----:B------:R-:W3:Y:S01]  /*4490*/  @P2 LDC R202, c[0x0][0x40c] ;  /* 0x00010300ffca2b82 */ /* 0x000ee20000000800 */
[----:B------:R-:W-:Y:S01]  /*44a0*/  @P3 FADD.FTZ R104, R131, -R104 ;  /* 0x8000006883683221 */ /* 0x000fe20000010000 */
[----:B------:R-:W-:Y:S01]  /*44b0*/  @P3 FADD.FTZ R124, R130, -R107 ;  /* 0x8000006b827c3221 */ /* 0x000fe20000010000 */
[----:B------:R-:W-:Y:S01]  /*44c0*/  @P3 FFMA.FTZ R199, R2, R126, R199 ;  /* 0x0000007e02c73223 */ /* 0x000fe200000100c7 */
[----:B------:R-:W-:Y:S01]  /*44d0*/  @P3 FADD.FTZ R126, R178, -R205 ;  /* 0x800000cdb27e3221 */ /* 0x000fe20000010000 */
[----:B------:R-:W-:Y:S01]  /*44e0*/  @P3 FFMA.FTZ R125, R2, R104, R125 ;  /* 0x00000068027d3223 */ /* 0x000fe2000001007d */
[-CC-:B------:R-:W-:Y:S01]  /*44f0*/  @P3 FFMA.FTZ R104, R136, R129.reuse, R188.reuse ;  /* 0x0000008188683223 */ /* 0x180fe200000100bc */
[----:B------:R-:W-:Y:S01]  /*4500*/  @P3 FFMA.FTZ R127, R2, R124, R127 ;  /* 0x0000007c027f3223 */ /* 0x000fe2000001007f */
[----:B------:R-:W4:Y:S01]  /*4510*/  @P2 LDC R207, c[0x0][0x40c] ;  /* 0x00010300ffcf2b82 */ /* 0x000f220000000800 */
[----:B------:R-:W-:Y:S01]  /*4520*/  @P3 FFMA.FTZ R124, R134, R129, R188 ;  /* 0x00000081867c3223 */ /* 0x000fe200000100bc */
[----:B------:R-:W-:Y:S01]  /*4530*/  @P3 FADD.FTZ R107, R171, -R104 ;  /* 0x80000068ab6b3221 */ /* 0x000fe20000010000 */
[----:B-1----:R-:W-:Y:S01]  /*4540*/  @P2 FMUL.FTZ R104, R105, R198 ;  /* 0x000000c669682220 */ /* 0x002fe20000410000 */
[----:B------:R-:W-:Y:S01]  /*4550*/  @P3 FFMA.FTZ R203, R2, R126, R203 ;  /* 0x0000007e02cb3223 */ /* 0x000fe200000100cb */
[----:B------:R-:W-:-:S02]  /*4560*/  HADD2.F32 R206, -RZ, R119.H1_H1 ;  /* 0x30000077ffce7230 */ /* 0x000fc40000004100 */
[C---:B------:R-:W-:Y:S01]  /*4570*/  @P3 FFMA.FTZ R201, R2.reuse, R107, R201 ;  /* 0x0000006b02c93223 */ /* 0x040fe200000100c9 */
[----:B------:R-:W-:Y:S01]  /*4580*/  @P3 FADD.FTZ R205, R185, -R124 ;  /* 0x8000007cb9cd3221 */ /* 0x000fe20000010000 */
[----:B------:R-:W1:Y:S01]  /*4590*/  @P2 LDC R208, c[0x0][0x40c] ;  /* 0x00010300ffd02b82 */ /* 0x000e620000000800 */
[----:B------:R-:W-:Y:S01]  /*45a0*/  @P2 F2FP.F16.F32.PACK_AB R107, RZ, R104 ;  /* 0x00000068ff6b223e */ /* 0x000fe200000000ff */
[----:B0-----:R-:W-:Y:S01]  /*45b0*/  @P2 FMUL.FTZ R104, R125, R200 ;  /* 0x000000c87d682220 */ /* 0x001fe20000410000 */
[----:B--2---:R-:W-:Y:S01]  /*45c0*/  @P2 FMUL.FTZ R200, R199, R204 ;  /* 0x000000ccc7c82220 */ /* 0x004fe20000410000 */
[----:B------:R-:W-:Y:S01]  /*45d0*/  @P3 FFMA.FTZ R206, R2, R205, R206 ;  /* 0x000000cd02ce3223 */ /* 0x000fe200000100ce */
[----:B------:R-:W-:Y:S02]  /*45e0*/  @P2 PRMT R100, R107, 0x7610, R100 ;  /* 0x000076106b642816 */ /* 0x000fe40000000064 */
[----:B------:R-:W-:Y:S01]  /*45f0*/  @P2 F2FP.F16.F32.PACK_AB R126, RZ, R104 ;  /* 0x00000068ff7e223e */ /* 0x000fe200000000ff */
[----:B------:R-:W0:Y:S01]  /*4600*/  @P2 LDC R210, c[0x0][0x40c] ;  /* 0x00010300ffd22b82 */ /* 0x000e220000000800 */
[----:B---3--:R-:W-:Y:S01]  /*4610*/  @P2 FMUL.FTZ R198, R127, R202 ;  /* 0x000000ca7fc62220 */ /* 0x008fe20000410000 */
[----:B------:R-:W-:-:S02]  /*4620*/  @P2 F2FP.F16.F32.PACK_AB R200, RZ, R200 ;  /* 0x000000c8ffc8223e */ /* 0x000fc400000000ff */
[----:B------:R-:W-:Y:S02]  /*4630*/  @P2 PRMT R101, R126, 0x7610, R101 ;  /* 0x000076107e652816 */ /* 0x000fe40000000065 */
[----:B------:R-:W-:Y:S01]  /*4640*/  @P2 F2FP.F16.F32.PACK_AB R198, RZ, R198 ;  /* 0x000000c6ffc6223e */ /* 0x000fe200000000ff */
[----:B----4-:R-:W-:Y:S01]  /*4650*/  @P2 FMUL.FTZ R124, R106, R207 ;  /* 0x000000cf6a7c2220 */ /* 0x010fe20000410000 */
[----:B------:R-:W-:Y:S02]  /*4660*/  @P2 PRMT R102, R200, 0x7610, R102 ;  /* 0x00007610c8662816 */ /* 0x000fe40000000066 */
[----:B------:R-:W-:Y:S02]  /*4670*/  F2FP.F16.F32.PACK_AB R104, R106, R105 ;  /* 0x000000696a68723e */ /* 0x000fe400000000ff */
[----:B------:R-:W-:Y:S02]  /*4680*/  @P2 F2FP.F16.F32.PACK_AB R124, RZ, R124 ;  /* 0x0000007cff7c223e */ /* 0x000fe400000000ff */
[----:B------:R-:W-:Y:S01]  /*4690*/  F2FP.F16.F32.PACK_AB R105, R127, R125 ;  /* 0x0000007d7f69723e */ /* 0x000fe200000000ff */
[C---:B-1----:R-:W-:Y:S01]  /*46a0*/  @P2 FMUL.FTZ R202, R201.reuse, R208 ;  /* 0x000000d0c9ca2220 */ /* 0x042fe20000410000 */
[----:B------:R-:W-:-:S02]  /*46b0*/  F2FP.F16.F32.PACK_AB R106, R201, R199 ;  /* 0x000000c7c96a723e */ /* 0x000fc400000000ff */
[----:B------:R-:W-:Y:S02]  /*46c0*/  @P2 PRMT R100, R100, 0x5410, R124 ;  /* 0x0000541064642816 */ /* 0x000fe4000000007c */
[----:B------:R-:W-:Y:S02]  /*46d0*/  @P2 F2FP.F16.F32.PACK_AB R202, RZ, R202 ;  /* 0x000000caffca223e */ /* 0x000fe400000000ff */
[----:B------:R-:W-:Y:S01]  /*46e0*/  @P2 PRMT R101, R101, 0x5410, R198 ;  /* 0x0000541065652816 */ /* 0x000fe200000000c6 */
[----:B0-----:R-:W-:Y:S01]  /*46f0*/  @P2 FMUL.FTZ R204, R203, R210 ;  /* 0x000000d2cbcc2220 */ /* 0x001fe20000410000 */
[----:B------:R-:W-:Y:S02]  /*4700*/  F2FP.F16.F32.PACK_AB R107, R206, R203 ;  /* 0x000000cbce6b723e */ /* 0x000fe400000000ff */
        /* <DEDUP_REMOVED lines=8> */
.L_x_9847:
        /* <DEDUP_REMOVED lines=24> */
[-CC-:B------:R-:W-:Y:S01]  /*4910*/  @P3 FFMA.FTZ R211, R135, R129.reuse, R188.reuse ;  /* 0x0000008187d33223 */ /* 0x180fe200000100bc */
[----:B------:R-:W-:Y:S01]  /*4920*/  @P3 FADD.FTZ R209, R176, -R209 ;  /* 0x800000d1b0d13221 */ /* 0x000fe20000010000 */
[----:B------:R-:W-:Y:S01]  /*4930*/  @P3 FFMA.FTZ R199, R2, R124, R199 ;  /* 0x0000007c02c73223 */ /* 0x000fe200000100c7 */
[----:B------:R-:W-:Y:S01]  /*4940*/  @P3 FFMA.FTZ R124, R136, R129, R188 ;  /* 0x00000081887c3223 */ /* 0x000fe200000100bc */
[----:B------:R-:W-:Y:S01]  /*4950*/  @P3 FFMA.FTZ R201, R2, R198, R201 ;  /* 0x000000c602c93223 */ /* 0x000fe200000100c9 */
[----:B------:R-:W3:Y:S01]  /*4960*/  @P2 LDC R126, c[0x0][0x40c] ;  /* 0x00010300ff7e2b82 */ /* 0x000ee20000000800 */
[----:B------:R-:W-:Y:S01]  /*4970*/  @P3 FADD.FTZ R198, R178, -R211 ;  /* 0x800000d3b2c63221 */ /* 0x000fe20000010000 */
[----:B------:R-:W-:Y:S01]  /*4980*/  @P3 FADD.FTZ R124, R171, -R124 ;  /* 0x8000007cab7c3221 */ /* 0x000fe20000010000 */
[C---:B------:R-:W-:Y:S01]  /*4990*/  @P3 FFMA.FTZ R203, R2.reuse, R209, R203 ;  /* 0x000000d102cb3223 */ /* 0x040fe200000100cb */
[----:B------:R-:W-:Y:S01]  /*49a0*/  @P2 F2FP.F16.F32.PACK_AB R125, RZ, R125 ;  /* 0x0000007dff7d223e */ /* 0x000fe200000000ff */
[C---:B------:R-:W-:Y:S01]  /*49b0*/  @P3 FFMA.FTZ R207, R2.reuse, R198, R207 ;  /* 0x000000c602cf3223 */ /* 0x040fe200000100cf */
[----:B------:R-:W-:Y:S01]  /*49c0*/  @P3 FFMA.FTZ R205, R2, R124, R205 ;  /* 0x0000007c02cd3223 */ /* 0x000fe200000100cd */
[----:B-1----:R-:W-:Y:S01]  /*49d0*/  @P2 FMUL.FTZ R203, R203, R204 ;  /* 0x000000cccbcb2220 */ /* 0x002fe20000410000 */
[----:B------:R-:W1:Y:S01]  /*49e0*/  @P2 LDC R206, c[0x0][0x40c] ;  /* 0x00010300ffce2b82 */ /* 0x000e620000000800 */
[----:B--2---:R-:W-:Y:S01]  /*49f0*/  @P2 FMUL.FTZ R127, R127, R200 ;  /* 0x000000c87f7f2220 */ /* 0x004fe20000410000 */
[----:B------:R-:W-:-:S02]  /*4a00*/  @P2 PRMT R100, R125, 0x7610, R100 ;  /* 0x000076107d642816 */ /* 0x000fc40000000064 */
[----:B------:R-:W-:Y:S02]  /*4a10*/  @P2 F2FP.F16.F32.PACK_AB R203, RZ, R203 ;  /* 0x000000cbffcb223e */ /* 0x000fe400000000ff */
[----:B------:R-:W-:Y:S02]  /*4a20*/  @P2 F2FP.F16.F32.PACK_AB R127, RZ, R127 ;  /* 0x0000007fff7f223e */ /* 0x000fe400000000ff */
[----:B------:R-:W2:Y:S01]  /*4a30*/  @P2 LDC R208, c[0x0][0x40c] ;  /* 0x00010300ffd02b82 */ /* 0x000ea20000000800 */
[----:B0-----:R-:W-:Y:S01]  /*4a40*/  @P2 FMUL.FTZ R201, R201, R202 ;  /* 0x000000cac9c92220 */ /* 0x001fe20000410000 */
[----:B------:R-:W-:Y:S02]  /*4a50*/  @P2 PRMT R102, R203, 0x7610, R102 ;  /* 0x00007610cb662816 */ /* 0x000fe40000000066 */
[----:B------:R-:W-:Y:S02]  /*4a60*/  @P2 PRMT R100, R100, 0x5410, R127 ;  /* 0x0000541064642816 */ /* 0x000fe4000000007f */
[----:B------:R-:W-:Y:S01]  /*4a70*/  @P2 F2FP.F16.F32.PACK_AB R201, RZ, R201 ;  /* 0x000000c9ffc9223e */ /* 0x000fe200000000ff */
[----:B---3--:R-:W-:-:S05]  /*4a80*/  @P2 FMUL.FTZ R199, R199, R126 ;  /* 0x0000007ec7c72220 */ /* 0x008fca0000410000 */
[----:B------:R-:W-:Y:S01]  /*4a90*/  @P2 F2FP.F16.F32.PACK_AB R199, RZ, R199 ;  /* 0x000000c7ffc7223e */ /* 0x000fe200000000ff */
[----:B-1----:R-:W-:-:S03]  /*4aa0*/  @P2 FMUL.FTZ R205, R205, R206 ;  /* 0x000000cecdcd2220 */ /* 0x002fc60000410000 */
        /* <DEDUP_REMOVED lines=16> */
.L_x_9846:
        /* <DEDUP_REMOVED lines=13> */
[----:B------:R-:W-:-:S02]  /*4c80*/  FFMA.FTZ R203, R135, R129, R188 ;  /* 0x0000008187cb7223 */ /* 0x000fc400000100bc */
[----:B------:R-:W-:Y:S02]  /*4c90*/  FSEL R200, R104, RZ, P3 ;  /* 0x000000ff68c87208 */ /* 0x000fe40001800000 */
[----:B------:R-:W-:Y:S01]  /*4ca0*/  FSEL R201, R105, RZ, P3 ;  /* 0x000000ff69c97208 */ /* 0x000fe20001800000 */
[----:B------:R-:W2:Y:S01]  /*4cb0*/  @P2 LDC R125, c[0x0][0x40c] ;  /* 0x00010300ff7d2b82 */ /* 0x000ea20000000800 */
[----:B------:R-:W-:Y:S01]  /*4cc0*/  FADD.FTZ R203, R178, -R203 ;  /* 0x800000cbb2cb7221 */ /* 0x000fe20000010000 */
[----:B0-----:R-:W-:-:S06]  /*4cd0*/  @P2 FMUL.FTZ R104, R200, R107 ;  /* 0x0000006bc8682220 */ /* 0x001fcc0000410000 */
        /* <DEDUP_REMOVED lines=13> */
[----:B------:R-:W-:Y:S01]  /*4db0*/  FMUL.FTZ R106, R2, R199 ;  /* 0x000000c7026a7220 */ /* 0x000fe20000410000 */
[----:B------:R-:W-:Y:S01]  /*4dc0*/  @P2 PRMT R100, R100, 0x5410, R124 ;  /* 0x0000541064642816 */ /* 0x000fe2000000007c */
[----:B------:R-:W-:Y:S01]  /*4dd0*/  FMUL.FTZ R105, R2, R105 ;  /* 0x0000006902697220 */ /* 0x000fe20000410000 */
[----:B------:R-:W-:Y:S01]  /*4de0*/  FSEL R202, R104, RZ, P3 ;  /* 0x000000ff68ca7208 */ /* 0x000fe20001800000 */
[----:B------:R-:W4:Y:S01]  /*4df0*/  @P2 LDC R209, c[0x0][0x40c] ;  /* 0x00010300ffd12b82 */ /* 0x000f220000000800 */
[C---:B------:R-:W-:Y:S01]  /*4e00*/  FMUL.FTZ R126, R2.reuse, R127 ;  /* 0x0000007f027e7220 */ /* 0x040fe20000410000 */
[----:B------:R-:W-:Y:S01]  /*4e10*/  FMUL.FTZ R127, R2, R203 ;  /* 0x000000cb027f7220 */ /* 0x000fe20000410000 */
[----:B------:R-:W-:Y:S01]  /*4e20*/  FSEL R204, R106, RZ, P3 ;  /* 0x000000ff6acc7208 */ /* 0x000fe20001800000 */
[----:B--2---:R-:W-:Y:S01]  /*4e30*/  @P2 FMUL.FTZ R104, R202, R125 ;  /* 0x0000007dca682220 */ /* 0x004fe20000410000 */
[----:B------:R-:W-:-:S02]  /*4e40*/  FSEL R203, R105, RZ, P3 ;  /* 0x000000ff69cb7208 */ /* 0x000fc40001800000 */
[----:B------:R-:W-:Y:S01]  /*4e50*/  FSEL R206, R127, RZ, P3 ;  /* 0x000000ff7fce7208 */ /* 0x000fe20001800000 */
[----:B0-----:R-:W-:Y:S01]  /*4e60*/  @P2 FMUL.FTZ R105, R204, R207 ;  /* 0x000000cfcc692220 */ /* 0x001fe20000410000 */
[----:B------:R-:W-:Y:S01]  /*4e70*/  @P2 F2FP.F16.F32.PACK_AB R125, RZ, R104 ;  /* 0x00000068ff7d223e */ /* 0x000fe200000000ff */
[----:B-1----:R-:W-:Y:S01]  /*4e80*/  @P2 FMUL.FTZ R104, R203, R198 ;  /* 0x000000c6cb682220 */ /* 0x002fe20000410000 */
[----:B------:R-:W-:Y:S01]  /*4e90*/  FFMA.FTZ R198, R134, R129, R188 ;  /* 0x0000008186c67223 */ /* 0x000fe200000100bc */
[----:B------:R-:W-:Y:S02]  /*4ea0*/  FSEL R205, R126, RZ, P3 ;  /* 0x000000ff7ecd7208 */ /* 0x000fe40001800000 */
        /* <DEDUP_REMOVED lines=10> */
[----:B------:R-:W-:Y:S02]  /*4f50*/  @P2 PRMT R102, R127, 0x7610, R102 ;  /* 0x000076107f662816 */ /* 0x000fe40000000066 */
        /* <DEDUP_REMOVED lines=12> */
.L_x_9849:
        /* <DEDUP_REMOVED lines=24> */
[----:B-1----:R-:W-:Y:S01]  /*51a0*/  @P2 FMUL.FTZ R199, R199, R198 ;  /* 0x000000c6c7c72220 */ /* 0x002fe20000410000 */
[----:B------:R-:W1:Y:S01]  /*51b0*/  @P2 LDC R206, c[0x0][0x40c] ;  /* 0x00010300ffce2b82 */ /* 0x000e620000000800 */
[----:B------:R-:W-:Y:S01]  /*51c0*/  @P2 FADD.FTZ R203, R178, -R203 ;  /* 0x800000cbb2cb2221 */ /* 0x000fe20000010000 */
[----:B------:R-:W-:Y:S01]  /*51d0*/  @P2 FADD.FTZ R205, R185, -R208 ;  /* 0x800000d0b9cd2221 */ /* 0x000fe20000010000 */
[----:B------:R-:W-:-:S02]  /*51e0*/  @P2 FSEL R201, R201, RZ, P6 ;  /* 0x000000ffc9c92208 */ /* 0x000fc40003000000 */
[----:B------:R-:W-:Y:S01]  /*51f0*/  @P2 FMUL.FTZ R203, R2, R203 ;  /* 0x000000cb02cb2220 */ /* 0x000fe20000410000 */
[C---:B------:R-:W-:Y:S01]  /*5200*/  @P2 ISETP.GT.AND P3, PT, R128.reuse, RZ, PT ;  /* 0x000000ff8000220c */ /* 0x040fe20003f64270 */
[----:B0-----:R-:W-:Y:S01]  /*5210*/  @P2 FMUL.FTZ R125, R125, R126 ;  /* 0x0000007e7d7d2220 */ /* 0x001fe20000410000 */
[----:B------:R-:W0:Y:S01]  /*5220*/  @P2 LDC R198, c[0x0][0x40c] ;  /* 0x00010300ffc62b82 */ /* 0x000e220000000800 */
[--C-:B------:R-:W-:Y:S01]  /*5230*/  FFMA.FTZ R126, R141, R129, R188.reuse ;  /* 0x000000818d7e7223 */ /* 0x100fe200000100bc */
[----:B------:R-:W-:Y:S01]  /*5240*/  @P2 ISETP.GT.AND P6, PT, R128, RZ, PT ;  /* 0x000000ff8000220c */ /* 0x000fe20003fc4270 */
[----:B------:R-:W-:Y:S01]  /*5250*/  @P2 FMUL.FTZ R205, R2, R205 ;  /* 0x000000cd02cd2220 */ /* 0x000fe20000410000 */
[----:B------:R-:W-:Y:S02]  /*5260*/  @P2 F2FP.F16.F32.PACK_AB R125, RZ, R125 ;  /* 0x0000007dff7d223e */ /* 0x000fe400000000ff */
[----:B------:R-:W-:Y:S01]  /*5270*/  @P2 ISETP.GT.AND P4, PT, R128, RZ, PT ;  /* 0x000000ff8000220c */ /* 0x000fe20003f84270 */
[----:B--2---:R-:W-:Y:S01]  /*5280*/  @P2 FMUL.FTZ R124, R127, R124 ;  /* 0x0000007c7f7c2220 */ /* 0x004fe20000410000 */
[----:B------:R-:W2:Y:S01]  /*5290*/  @P2 LDC R204, c[0x0][0x40c] ;  /* 0x00010300ffcc2b82 */ /* 0x000ea20000000800 */
[----:B------:R-:W-:Y:S01]  /*52a0*/  @P2 PRMT R101, R125, 0x7610, R101 ;  /* 0x000076107d652816 */ /* 0x000fe20000000065 */
[----:B------:R-:W-:Y:S01]  /*52b0*/  FFMA.FTZ R127, R140, R129, R188 ;  /* 0x000000818c7f7223 */ /* 0x000fe200000100bc */
[----:B------:R-:W-:Y:S01]  /*52c0*/  @P2 FADD.FTZ R125, R133, -R126 ;  /* 0x8000007e857d2221 */ /* 0x000fe20000010000 */
[----:B------:R-:W-:-:S02]  /*52d0*/  @P2 ISETP.GT.AND P5, PT, R128, RZ, PT ;  /* 0x000000ff8000220c */ /* 0x000fc40003fa4270 */
[----:B------:R-:W-:Y:S01]  /*52e0*/  @P2 FADD.FTZ R127, R132, -R127 ;  /* 0x8000007f847f2221 */ /* 0x000fe20000010000 */
[C---:B------:R-:W-:Y:S01]  /*52f0*/  @P2 FMUL.FTZ R125, R2.reuse, R125 ;  /* 0x0000007d027d2220 */ /* 0x040fe20000410000 */
[----:B------:R-:W3:Y:S01]  /*5300*/  @P2 LDC R210, c[0x0][0x40c] ;  /* 0x00010300ffd22b82 */ /* 0x000ee20000000800 */
[----:B------:R-:W-:Y:S01]  /*5310*/  @P2 FSEL R203, R203, RZ, P3 ;  /* 0x000000ffcbcb2208 */ /* 0x000fe20001800000 */
[----:B------:R-:W-:Y:S01]  /*5320*/  @P2 FMUL.FTZ R127, R2, R127 ;  /* 0x0000007f027f2220 */ /* 0x000fe20000410000 */
[----:B------:R-:W-:Y:S02]  /*5330*/  @P2 FSEL R205, R205, RZ, P4 ;  /* 0x000000ffcdcd2208 */ /* 0x000fe40002000000 */
[----:B------:R-:W-:Y:S01]  /*5340*/  @P2 FSEL R125, R125, RZ, P6 ;  /* 0x000000ff7d7d2208 */ /* 0x000fe20003000000 */
[----:B-1----:R-:W-:Y:S01]  /*5350*/  @P2 FMUL.FTZ R203, R203, R206 ;  /* 0x000000cecbcb2220 */ /* 0x002fe20000410000 */
[----:B------:R-:W-:Y:S01]  /*5360*/  @P2 FSEL R127, R127, RZ, P5 ;  /* 0x000000ff7f7f2208 */ /* 0x000fe20002800000 */
[----:B------:R-:W1:Y:S01]  /*5370*/  @P2 LDC R200, c[0x0][0x40c] ;  /* 0x00010300ffc82b82 */ /* 0x000e620000000800 */
[----:B------:R-:W-:Y:S01]  /*5380*/  @P2 F2FP.F16.F32.PACK_AB R199, RZ, R199 ;  /* 0x000000c7ffc7223e */ /* 0x000fe200000000ff */
[----:B0-----:R-:W-:Y:S01]  /*5390*/  @P2 FMUL.FTZ R125, R125, R198 ;  /* 0x000000c67d7d2220 */ /* 0x001fe20000410000 */
[----:B------:R-:W-:-:S02]  /*53a0*/  @P2 F2FP.F16.F32.PACK_AB R203, RZ, R203 ;  /* 0x000000cbffcb223e */ /* 0x000fc400000000ff */
[----:B------:R-:W-:Y:S02]  /*53b0*/  @P2 F2FP.F16.F32.PACK_AB R124, RZ, R124 ;  /* 0x0000007cff7c223e */ /* 0x000fe400000000ff */
[----:B------:R-:W-:Y:S01]  /*53c0*/  @P2 F2FP.F16.F32.PACK_AB R125, RZ, R125 ;  /* 0x0000007dff7d223e */ /* 0x000fe200000000ff */
[----:B--2---:R-:W-:Y:S01]  /*53d0*/  @P2 FMUL.FTZ R201, R201, R204 ;  /* 0x000000ccc9c92220 */ /* 0x004fe20000410000 */
[----:B------:R-:W-:Y:S02]  /*53e0*/  @P2 PRMT R102, R199, 0x7610, R102 ;  /* 0x00007610c7662816 */ /* 0x000fe40000000066 */
[----:B------:R-:W-:Y:S02]  /*53f0*/  @P2 PRMT R103, R203, 0x7610, R103 ;  /* 0x00007610cb672816 */ /* 0x000fe40000000067 */
[----:B------:R-:W-:Y:S02]  /*5400*/  @P2 F2FP.F16.F32.PACK_AB R201, RZ, R201 ;  /* 0x000000c9ffc9223e */ /* 0x000fe400000000ff */
[----:B------:R-:W-:Y:S01]  /*5410*/  @P2 PRMT R100, R125, 0x7610, R100 ;  /* 0x000076107d642816 */ /* 0x000fe20000000064 */
[----:B---3--:R-:W-:Y:S01]  /*5420*/  @P2 FMUL.FTZ R205, R205, R210 ;  /* 0x000000d2cdcd2220 */ /* 0x008fe20000410000 */
[----:B------:R-:W-:-:S02]  /*5430*/  @P2 PRMT R101, R101, 0x5410, R124 ;  /* 0x0000541065652816 */ /* 0x000fc4000000007c */
[----:B------:R-:W-:Y:S02]  /*5440*/  @P2 PRMT R102, R102, 0x5410, R201 ;  /* 0x0000541066662816 */ /* 0x000fe400000000c9 */
[----:B------:R-:W-:Y:S01]  /*5450*/  @P2 F2FP.F16.F32.PACK_AB R205, RZ, R205 ;  /* 0x000000cdffcd223e */ /* 0x000fe200000000ff */
[----:B-1----:R-:W-:-:S03]  /*5460*/  @P2 FMUL.FTZ R127, R127, R200 ;  /* 0x000000c87f7f2220 */ /* 0x002fc60000410000 */
[----:B------:R-:W-:Y:S02]  /*5470*/  @P2 PRMT R103, R103, 0x5410, R205 ;  /* 0x0000541067672816 */ /* 0x000fe400000000cd */
[----:B------:R-:W-:-:S04]  /*5480*/  @P2 F2FP.F16.F32.PACK_AB R127, RZ, R127 ;  /* 0x0000007fff7f223e */ /* 0x000fc800000000ff */
[----:B------:R-:W-:-:S07]  /*5490*/  @P2 PRMT R100, R100, 0x5410, R127 ;  /* 0x0000541064642816 */ /* 0x000fce000000007f */
.L_x_9848:
[----:B------:R-:W-:Y:S05]  /*54a0*/  BSYNC.RECONVERGENT B1 ;  /* 0x0000000000017941 */ /* 0x000fea0003800200 */
.L_x_9845:
        /* <DEDUP_REMOVED lines=14> */
[--C-:B------:R-:W-:Y:S02]  /*5590*/  HADD2.F32 R125, -RZ, R121.reuse.H0_H0 ;  /* 0x20000079ff7d7230 */ /* 0x100fe40000004100 */
[----:B------:R-:W-:Y:S02]  /*55a0*/  HADD2.F32 R128, -RZ, R121.H1_H1 ;  /* 0x30000079ff807230 */ /* 0x000fe40000004100 */
[----:B------:R-:W-:Y:S01]  /*55b0*/  HADD2.F32 R107, -RZ, R120.H1_H1 ;  /* 0x30000078ff6b7230 */ /* 0x000fe20000004100 */
[----:B------:R-:W0:Y:S01]  /*55c0*/  @P2 LDC R204, c[0x0][0x40c] ;  /* 0x00010300ffcc2b82 */ /* 0x000e220000000800 */
[----:B------:R-:W-:-:S02]  /*55d0*/  HADD2.F32 R201, -RZ, R123.H0_H0 ;  /* 0x2000007bffc97230 */ /* 0x000fc40000004100 */
[----:B------:R-:W-:Y:S02]  /*55e0*/  HADD2.F32 R202, -RZ, R123.H1_H1 ;  /* 0x3000007bffca7230 */ /* 0x000fe40000004100 */
        /* <DEDUP_REMOVED lines=10> */
[----:B------:R-:W-:-:S02]  /*5690*/  HADD2.F32 R129, -RZ, R122.H0_H0 ;  /* 0x2000007aff817230 */ /* 0x000fc40000004100 */
[----:B------:R-:W-:Y:S01]  /*56a0*/  @P0 FADD.FTZ R106, R173, -R106 ;  /* 0x8000006aad6a0221 */ /* 0x000fe20000010000 */
[----:B------:R-:W-:Y:S01]  /*56b0*/  @P0 FADD.FTZ R126, R191, -R126 ;  /* 0x8000007ebf7e0221 */ /* 0x000fe20000010000 */
[----:B------:R-:W-:Y:S01]  /*56c0*/  @P0 FFMA.FTZ R105, R2, R104, R105 ;  /* 0x0000006802690223 */ /* 0x000fe20000010069 */
[----:B------:R-:W-:Y:S01]  /*56d0*/  @P0 FADD.FTZ R104, R186, -R127 ;  /* 0x8000007fba680221 */ /* 0x000fe20000010000 */
[----:B------:R-:W-:Y:S01]  /*56e0*/  @P0 FADD.FTZ R127, R189, -R124 ;  /* 0x8000007cbd7f0221 */ /* 0x000fe20000010000 */
[----:B------:R-:W3:Y:S01]  /*56f0*/  @P2 LDC R188, c[0x0][0x40c] ;  /* 0x00010300ffbc2b82 */ /* 0x000ee20000000800 */
[----:B------:R-:W-:Y:S01]  /*5700*/  @P0 FADD.FTZ R124, R190, -R199 ;  /* 0x800000c7be7c0221 */ /* 0x000fe20000010000 */
[C---:B------:R-:W-:Y:S01]  /*5710*/  @P0 FFMA.FTZ R125, R2.reuse, R104, R125 ;  /* 0x00000068027d0223 */ /* 0x040fe2000001007d */
[C---:B------:R-:W-:Y:S01]  /*5720*/  @P0 FFMA.FTZ R128, R2.reuse, R127, R128 ;  /* 0x0000007f02800223 */ /* 0x040fe20000010080 */
[----:B------:R-:W-:Y:S02]  /*5730*/  HADD2.F32 R199, -RZ, R122.H1_H1 ;  /* 0x3000007affc77230 */ /* 0x000fe40000004100 */
[C---:B------:R-:W-:Y:S01]  /*5740*/  @P0 FFMA.FTZ R129, R2.reuse, R124, R129 ;  /* 0x0000007c02810223 */ /* 0x040fe20000010081 */
[----:B------:R-:W-:Y:S01]  /*5750*/  @P0 FFMA.FTZ R107, R2, R106, R107 ;  /* 0x0000006a026b0223 */ /* 0x000fe2000001006b */
[----:B------:R-:W-:Y:S01]  /*5760*/  @P0 FADD.FTZ R127, R193, -R198 ;  /* 0x800000c6c17f0221 */ /* 0x000fe20000010000 */
[----:B------:R-:W4:Y:S01]  /*5770*/  @P2 LDC R205, c[0x0][0x40c] ;  /* 0x00010300ffcd2b82 */ /* 0x000f220000000800 */
[----:B------:R-:W-:Y:S01]  /*5780*/  @P0 FADD.FTZ R124, R192, -R203 ;  /* 0x800000cbc07c0221 */ /* 0x000fe20000010000 */
[----:B-1----:R-:W-:Y:S01]  /*5790*/  @P2 FMUL.FTZ R106, R107, R200 ;  /* 0x000000c86b6a2220 */ /* 0x002fe20000410000 */
[C---:B------:R-:W-:Y:S01]  /*57a0*/  @P0 FFMA.FTZ R199, R2.reuse, R126, R199 ;  /* 0x0000007e02c70223 */ /* 0x040fe200000100c7 */
[C---:B------:R-:W-:Y:S01]  /*57b0*/  @P0 FFMA.FTZ R202, R2.reuse, R127, R202 ;  /* 0x0000007f02ca0223 */ /* 0x040fe200000100ca */
[----:B------:R-:W-:-:S02]  /*57c0*/  @P0 FFMA.FTZ R201, R2, R124, R201 ;  /* 0x0000007c02c90223 */ /* 0x000fc400000100c9 */
[----:B------:R-:W-:Y:S01]  /*57d0*/  @P2 F2FP.F16.F32.PACK_AB R124, RZ, R106 ;  /* 0x0000006aff7c223e */ /* 0x000fe200000000ff */
[----:B------:R-:W1:Y:S08]  /*57e0*/  @P2 LDC R208, c[0x0][0x40c] ;  /* 0x00010300ffd02b82 */ /* 0x000e700000000800 */
[----:B------:R-:W5:Y:S01]  /*57f0*/  @P2 LDC R210, c[0x0][0x40c] ;  /* 0x00010300ffd22b82 */ /* 0x000f620000000800 */
[----:B---3--:R-:W-:Y:S01]  /*5800*/  @P2 FMUL.FTZ R104, R105, R188 ;  /* 0x000000bc69682220 */ /* 0x008fe20000410000 */
[----:B--2---:R-:W-:-:S04]  /*5810*/  @P2 FMUL.FTZ R188, R129, R206 ;  /* 0x000000ce81bc2220 */ /* 0x004fc80000410000 */
[----:B------:R-:W-:Y:S01]  /*5820*/  @P2 F2FP.F16.F32.PACK_AB R2, RZ, R104 ;  /* 0x00000068ff02223e */ /* 0x000fe200000000ff */
[----:B0-----:R-:W-:Y:S01]  /*5830*/  @P2 FMUL.FTZ R104, R125, R204 ;  /* 0x000000cc7d682220 */ /* 0x001fe20000410000 */
[----:B----4-:R-:W-:Y:S01]  /*5840*/  @P2 FMUL.FTZ R106, R128, R205 ;  /* 0x000000cd806a2220 */ /* 0x010fe20000410000 */
[----:B------:R-:W-:Y:S02]  /*5850*/  @P2 F2FP.F16.F32.PACK_AB R188, RZ, R188 ;  /* 0x000000bcffbc223e */ /* 0x000fe400000000ff */
[----:B------:R-:W-:Y:S02]  /*5860*/  @P2 PRMT R100, R2, 0x7610, R100 ;  /* 0x0000761002642816 */ /* 0x000fe40000000064 */
[----:B------:R-:W-:Y:S02]  /*5870*/  @P2 F2FP.F16.F32.PACK_AB R126, RZ, R104 ;  /* 0x00000068ff7e223e */ /* 0x000fe400000000ff */
[----:B------:R-:W-:Y:S01]  /*5880*/  @P2 F2FP.F16.F32.PACK_AB R127, RZ, R106 ;  /* 0x0000006aff7f223e */ /* 0x000fe200000000ff */
[----:B-1----:R-:W-:Y:S01]  /*5890*/  @P2 FMUL.FTZ R198, R199, R208 ;  /* 0x000000d0c7c62220 */ /* 0x002fe20000410000 */
[----:B------:R-:W-:-:S02]  /*58a0*/  @P2 PRMT R101, R126, 0x7610, R101 ;  /* 0x000076107e652816 */ /* 0x000fc40000000065 */
[----:B------:R-:W-:Y:S02]  /*58b0*/  @P2 PRMT R102, R188, 0x7610, R102 ;  /* 0x00007610bc662816 */ /* 0x000fe40000000066 */
[----:B------:R-:W-:Y:S02]  /*58c0*/  @P2 F2FP.F16.F32.PACK_AB R198, RZ, R198 ;  /* 0x000000c6ffc6223e */ /* 0x000fe400000000ff */
[----:B------:R-:W-:Y:S01]  /*58d0*/  F2FP.F16.F32.PACK_AB R104, R107, R105 ;  /* 0x000000696b68723e */ /* 0x000fe200000000ff */
[----:B-----5:R-:W-:Y:S01]  /*58e0*/  @P2 FMUL.FTZ R200, R201, R210 ;  /* 0x000000d2c9c82220 */ /* 0x020fe20000410000 */
[----:B------:R-:W-:Y:S02]  /*58f0*/  F2FP.F16.F32.PACK_AB R105, R128, R125 ;  /* 0x0000007d8069723e */ /* 0x000fe400000000ff */
[----:B------:R-:W-:Y:S02]  /*5900*/  F2FP.F16.F32.PACK_AB R106, R199, R129 ;  /* 0x00000081c76a723e */ /* 0x000fe400000000ff */
[----:B------:R-:W-:-:S02]  /*5910*/  @P2 F2FP.F16.F32.PACK_AB R200, RZ, R200 ;  /* 0x000000c8ffc8223e */ /* 0x000fc400000000ff */
[----:B------:R-:W-:Y:S02]  /*5920*/  @P2 PRMT R100, R100, 0x5410, R124 ;  /* 0x0000541064642816 */ /* 0x000fe4000000007c */
        /* <DEDUP_REMOVED lines=9> */
.L_x_9852:
[----:B------:R-:W-:Y:S01]  /*59c0*/  ISETP.GT.AND P0, PT, R128, RZ, PT ;  /* 0x000000ff8000720c */ /* 0x000fe20003f04270 */
[----:B0-----:R-:W0:Y:S01]  /*59d0*/  @P2 LDC R126, c[0x0][0x40c] ;  /* 0x00010300ff7e2b82 */ /* 0x001e220000000800 */
[--C-:B------:R-:W-:Y:S02]  /*59e0*/  HADD2.F32 R125, -RZ, R120.reuse.H0_H0 ;  /* 0x20000078ff7d7230 */ /* 0x100fe40000004100 */
[----:B------:R-:W-:Y:S02]  /*59f0*/  HADD2.F32 R127, -RZ, R120.H1_H1 ;  /* 0x30000078ff7f7230 */ /* 0x000fe40000004100 */
[--C-:B------:R-:W-:Y:S02]  /*5a00*/  HADD2.F32 R199, -RZ, R121.reuse.H0_H0 ;  /* 0x20000079ffc77230 */ /* 0x100fe40000004100 */
[----:B------:R-:W-:Y:S01]  /*5a10*/  HADD2.F32 R201, -RZ, R121.H1_H1 ;  /* 0x30000079ffc97230 */ /* 0x000fe20000004100 */
[----:B------:R-:W1:Y:S01]  /*5a20*/  @P2 LDC R198, c[0x0][0x40c] ;  /* 0x00010300ffc62b82 */ /* 0x000e620000000800 */
[----:B------:R-:W-:-:S02]  /*5a30*/  HADD2.F32 R205, -RZ, R122.H1_H1 ;  /* 0x3000007affcd7230 */ /* 0x000fc40000004100 */
[----:B------:R-:W-:Y:S02]  /*5a40*/  HADD2.F32 R207, -RZ, R123.H0_H0 ;  /* 0x2000007bffcf7230 */ /* 0x000fe40000004100 */
        /* <DEDUP_REMOVED lines=8> */
[C---:B------:R-:W-:Y:S01]  /*5ad0*/  @P0 FFMA.FTZ R125, R2.reuse, R124, R125 ;  /* 0x0000007c027d0223 */ /* 0x040fe2000001007d */
[C---:B------:R-:W-:Y:S01]  /*5ae0*/  @P0 FFMA.FTZ R127, R2.reuse, R128, R127 ;  /* 0x00000080027f0223 */ /* 0x040fe2000001007f */
[--C-:B------:R-:W-:Y:S01]  /*5af0*/  @P0 FFMA.FTZ R211, R177, R129, R188.reuse ;  /* 0x00000081b1d30223 */ /* 0x100fe200000100bc */
[----:B------:R-:W-:Y:S01]  /*5b00*/  @P0 FFMA.FTZ R199, R2, R203, R199 ;  /* 0x000000cb02c70223 */ /* 0x000fe200000100c7 */
[----:B0-----:R-:W-:Y:S01]  /*5b10*/  @P2 FMUL.FTZ R125, R125, R126 ;  /* 0x0000007e7d7d2220 */ /* 0x001fe20000410000 */
[----:B------:R-:W-:Y:S01]  /*5b20*/  @P0 FFMA.FTZ R126, R182, R129, R188 ;  /* 0x00000081b67e0223 */ /* 0x000fe200000100bc */
[----:B------:R-:W0:Y:S01]  /*5b30*/  @P2 LDC R124, c[0x0][0x40c] ;  /* 0x00010300ff7c2b82 */ /* 0x000e220000000800 */
[----:B------:R-:W-:-:S02]  /*5b40*/  HADD2.F32 R203, -RZ, R122.H0_H0 ;  /* 0x2000007affcb7230 */ /* 0x000fc40000004100 */
[----:B------:R-:W-:Y:S01]  /*5b50*/  @P0 FADD.FTZ R209, R190, -R209 ;  /* 0x800000d1bed10221 */ /* 0x000fe20000010000 */
[----:B------:R-:W-:Y:S01]  /*5b60*/  @P0 FADD.FTZ R126, R189, -R126 ;  /* 0x8000007ebd7e0221 */ /* 0x000fe20000010000 */
[----:B------:R-:W-:Y:S01]  /*5b70*/  @P2 F2FP.F16.F32.PACK_AB R125, RZ, R125 ;  /* 0x0000007dff7d223e */ /* 0x000fe200000000ff */
[----:B-1----:R-:W-:Y:S02]  /*5b80*/  @P2 FMUL.FTZ R127, R127, R198 ;  /* 0x000000c67f7f2220 */ /* 0x002fe40000410000 */
[----:B------:R-:W-:Y:S01]  /*5b90*/  @P0 FFMA.FTZ R201, R2, R126, R201 ;  /* 0x0000007e02c90223 */ /* 0x000fe200000100c9 */
[----:B------:R-:W1:Y:S01]  /*5ba0*/  @P2 LDC R128, c[0x0][0x40c] ;  /* 0x00010300ff802b82 */ /* 0x000e620000000800 */
[----:B------:R-:W-:Y:S01]  /*5bb0*/  @P0 FFMA.FTZ R126, R180, R129, R188 ;  /* 0x00000081b47e0223 */ /* 0x000fe200000100bc */
[----:B------:R-:W-:Y:S01]  /*5bc0*/  @P0 FADD.FTZ R198, R192, -R211 ;  /* 0x800000d3c0c60221 */ /* 0x000fe20000010000 */
[C---:B------:R-:W-:Y:S01]  /*5bd0*/  @P0 FFMA.FTZ R203, R2.reuse, R209, R203 ;  /* 0x000000d102cb0223 */ /* 0x040fe200000100cb */
[----:B------:R-:W-:Y:S01]  /*5be0*/  @P2 F2FP.F16.F32.PACK_AB R127, RZ, R127 ;  /* 0x0000007fff7f223e */ /* 0x000fe200000000ff */
[----:B------:R-:W-:Y:S01]  /*5bf0*/  @P0 FADD.FTZ R126, R191, -R126 ;  /* 0x8000007ebf7e0221 */ /* 0x000fe20000010000 */
[C---:B------:R-:W-:Y:S01]  /*5c00*/  @P0 FFMA.FTZ R207, R2.reuse, R198, R207 ;  /* 0x000000c602cf0223 */ /* 0x040fe200000100cf */
[----:B------:R-:W-:Y:S01]  /*5c10*/  @P2 PRMT R100, R125, 0x7610, R100 ;  /* 0x000076107d642816 */ /* 0x000fe20000000064 */
        /* <DEDUP_REMOVED lines=28> */
.L_x_9851:
        /* <DEDUP_REMOVED lines=13> */
[-CC-:B------:R-:W-:Y:S01]  /*5eb0*/  FFMA.FTZ R198, R180, R129.reuse, R188.reuse ;  /* 0x00000081b4c67223 */ /* 0x180fe200000100bc */
[-CC-:B------:R-:W-:Y:S01]  /*5ec0*/  FFMA.FTZ R209, R177, R129.reuse, R188.reuse ;  /* 0x00000081b1d17223 */ /* 0x180fe200000100bc */
[----:B------:R-:W-:Y:S01]  /*5ed0*/  FADD.FTZ R127, R186, -R127 ;  /* 0x8000007fba7f7221 */ /* 0x000fe20000010000 */
[----:B------:R-:W-:Y:S01]  /*5ee0*/  FADD.FTZ R201, R190, -R199 ;  /* 0x800000c7bec97221 */ /* 0x000fe20000010000 */
[----:B------:R-:W2:Y:S01]  /*5ef0*/  @P2 LDC R205, c[0x0][0x40c] ;  /* 0x00010300ffcd2b82 */ /* 0x000ea20000000800 */
[----:B------:R-:W-:Y:S01]  /*5f00*/  FFMA.FTZ R200, R194, R129, R188 ;  /* 0x00000081c2c87223 */ /* 0x000fe200000100bc */
[----:B------:R-:W-:Y:S01]  /*5f10*/  FSEL R199, R105, RZ, P0 ;  /* 0x000000ff69c77208 */ /* 0x000fe20000000000 */
[----:B------:R-:W-:Y:S01]  /*5f20*/  FADD.FTZ R129, R189, -R124 ;  /* 0x8000007cbd817221 */ /* 0x000fe20000010000 */
[----:B------:R-:W-:Y:S01]  /*5f30*/  FSEL R188, R104, RZ, P0 ;  /* 0x000000ff68bc7208 */ /* 0x000fe20000000000 */
[----:B------:R-:W-:Y:S01]  /*5f40*/  FADD.FTZ R203, R191, -R198 ;  /* 0x800000c6bfcb7221 */ /* 0x000fe20000010000 */
        /* <DEDUP_REMOVED lines=15> */
[----:B------:R-:W-:Y:S02]  /*6040*/  @P2 F2FP.F16.F32.PACK_AB R2, RZ, R104 ;  /* 0x00000068ff02223e */ /* 0x000fe400000000ff */
        /* <DEDUP_REMOVED lines=9> */
[----:B------:R-:W-:Y:S02]  /*60e0*/  FSEL R129, R129, RZ, P0 ;  /* 0x000000ff81817208 */ /* 0x000fe40000000000 */
[----:B------:R-:W-:Y:S01]  /*60f0*/  @P2 F2FP.F16.F32.PACK_AB R126, RZ, R106 ;  /* 0x0000006aff7e223e */ /* 0x000fe200000000ff */
[----:B0-----:R-:W-:Y:S01]  /*6100*/  @P2 FMUL.FTZ R105, R201, R128 ;  /* 0x00000080c9692220 */ /* 0x001fe20000410000 */
[----:B------:R-:W-:Y:S02]  /*6110*/  @P2 PRMT R101, R124, 0x7610, R101 ;  /* 0x000076107c652816 */ /* 0x000fe40000000065 */
        /* <DEDUP_REMOVED lines=19> */
.L_x_9854:
[----:B0-----:R-:W0:Y:S01]  /*6250*/  @P2 LDC R126, c[0x0][0x40c] ;  /* 0x00010300ff7e2b82 */ /* 0x001e220000000800 */
[-CC-:B------:R-:W-:Y:S01]  /*6260*/  FFMA.FTZ R124, R183, R129.reuse, R188.reuse ;  /* 0x00000081b77c7223 */ /* 0x180fe200000100bc */
[----:B------:R-:W-:Y:S01]  /*6270*/  ISETP.GT.AND P0, PT, R128, RZ, PT ;  /* 0x000000ff8000720c */ /* 0x000fe20003f04270 */
[-CC-:B------:R-:W-:Y:S01]  /*6280*/  FFMA.FTZ R199, R181, R129.reuse, R188.reuse ;  /* 0x00000081b5c77223 */ /* 0x180fe200000100bc */
[-C--:B------:R-:W-:Y:S01]  /*6290*/  FFMA.FTZ R198, R182, R129.reuse, R188 ;  /* 0x00000081b6c67223 */ /* 0x080fe200000100bc */
        /* <DEDUP_REMOVED lines=60> */
.L_x_9853:
[----:B------:R-:W-:Y:S05]  /*6660*/  BSYNC.RECONVERGENT B1 ;  /* 0x0000000000017941 */ /* 0x000fea0003800200 */
.L_x_9850:
        /* <DEDUP_REMOVED lines=12> */
.L_x_9830:
[----:B------:R-:W-:Y:S05]  /*6730*/  BSYNC B0 ;  /* 0x0000000000007941 */ /* 0x000fea0003800000 */
.L_x_9829:
        /* <DEDUP_REMOVED lines=186> */
.L_x_9834:
        /* <DEDUP_REMOVED lines=8> */
.L_x_9857:
[----:B------:R-:W-:Y:S05]  /*7360*/  BSYNC B1 ;  /* 0x0000000000017941 */ /* 0x000fea0003800000 */
.L_x_9856:
        /* <DEDUP_REMOVED lines=8> */
.L_x_9858:
[----:B------:R-:W-:Y:S01]  /*73f0*/  FADD.FTZ R125, R125, R196 ;  /* 0x000000c47d7d7221 */ /* 0x000fe20000010000 */
[----:B------:R-:W-:-:S04]  /*7400*/  HFMA2 R203, -RZ, RZ, 0, 1.1920928955078125e-07 ;  /* 0x00000002ffcb7431 */ /* 0x000fc800000001ff */
[----:B------:R-:W-:Y:S02]  /*7410*/  MOV R202, R125 ;  /* 0x0000007d00ca7202 */ /* 0x000fe40000000f00 */
[----:B------:R-:W-:-:S07]  /*7420*/  MOV R124, R200 ;  /* 0x000000c8007c7202 */ /* 0x000fce0000000f00 */
[----:B------:R-:W-:Y:S05]  /*7430*/  WARPSYNC.COLLECTIVE R201, `(.L_x_9859) ;  /* 0x00000000c9087348 */ /* 0x000fea0003c00000 */
[----:B------:R0:W1:Y:S02]  /*7440*/  SHFL.BFLY P1, R200, R202, R203, R204 ;  /* 0x0c0000cbcac87389 */ /* 0x00006400000200cc */
[----:B01----:R-:W-:Y:S05]  /*7450*/  ENDCOLLECTIVE ;  /* 0x000000000000791b */ /* 0x003fea0003800000 */
.L_x_9859:
[----:B------:R-:W-:-:S05]  /*7460*/  FADD.FTZ R124, R124, R197 ;  /* 0x000000c57c7c7221 */ /* 0x000fca0000010000 */
[----:B------:R-:W-:Y:S02]  /*7470*/  MOV R202, R124 ;  /* 0x0000007c00ca7202 */ /* 0x000fe40000000f00 */
[----:B------:R-:W-:-:S07]  /*7480*/  MOV R126, R200 ;  /* 0x000000c8007e7202 */ /* 0x000fce0000000f00 */
[----:B------:R-:W-:Y:S05]  /*7490*/  WARPSYNC.COLLECTIVE R201, `(.L_x_9860) ;  /* 0x00000000c9087348 */ /* 0x000fea0003c00000 */
[----:B------:R0:W1:Y:S02]  /*74a0*/  SHFL.BFLY P1, R200, R202, R203, R204 ;  /* 0x0c0000cbcac87389 */ /* 0x00006400000200cc */
[----:B01----:R-:W-:Y:S05]  /*74b0*/  ENDCOLLECTIVE ;  /* 0x000000000000791b */ /* 0x003fea0003800000 */
.L_x_9860:
[----:B------:R-:W-:Y:S01]  /*74c0*/  FADD.FTZ R126, R125, R126 ;  /* 0x0000007e7d7e7221 */ /* 0x000fe20000010000 */
[----:B------:R-:W-:-:S04]  /*74d0*/  HFMA2 R203, -RZ, RZ, 0, 2.384185791015625e-07 ;  /* 0x00000004ffcb7431 */ /* 0x000fc800000001ff */
[----:B------:R-:W-:Y:S02]  /*74e0*/  MOV R202, R126 ;  /* 0x0000007e00ca7202 */ /* 0x000fe40000000f00 */
[----:B------:R-:W-:-:S07]  /*74f0*/  MOV R127, R200 ;  /* 0x000000c8007f7202 */ /* 0x000fce0000000f00 */
[----:B------:R-:W-:Y:S05]  /*7500*/  WARPSYNC.COLLECTIVE R201, `(.L_x_9861) ;  /* 0x00000000c9087348 */ /* 0x000fea0003c00000 */
[----:B------:R0:W1:Y:S02]  /*7510*/  SHFL.BFLY P1, R200, R202, R203, R204 ;  /* 0x0c0000cbcac87389 */ /* 0x00006400000200cc */
[----:B01----:R-:W-:Y:S05]  /*7520*/  ENDCOLLECTIVE ;  /* 0x000000000000791b */ /* 0x003fea0003800000 */
.L_x_9861:
[----:B------:R-:W-:-:S05]  /*7530*/  FADD.FTZ R127, R124, R127 ;  /* 0x0000007f7c7f7221 */ /* 0x000fca0000010000 */
[----:B------:R-:W-:Y:S02]  /*7540*/  MOV R202, R127 ;  /* 0x0000007f00ca7202 */ /* 0x000fe40000000f00 */
[----:B------:R-:W-:-:S07]  /*7550*/  MOV R195, R200 ;  /* 0x000000c800c37202 */ /* 0x000fce0000000f00 */
[----:B------:R-:W-:Y:S05]  /*7560*/  WARPSYNC.COLLECTIVE R201, `(.L_x_9862) ;  /* 0x00000000c9087348 */ /* 0x000fea0003c00000 */
[----:B------:R0:W1:Y:S02]  /*7570*/  SHFL.BFLY P1, R200, R202, R203, R204 ;  /* 0x0c0000cbcac87389 */ /* 0x00006400000200cc */
[----:B01----:R-:W-:Y:S05]  /*7580*/  ENDCOLLECTIVE ;  /* 0x000000000000791b */ /* 0x003fea0003800000 */
.L_x_9862:
[----:B------:R-:W-:Y:S01]  /*7590*/  FADD.FTZ R195, R126, R195 ;  /* 0x000000c37ec37221 */ /* 0x000fe20000010000 */
[----:B------:R-:W-:-:S04]  /*75a0*/  HFMA2 R203, -RZ, RZ, 0, 4.76837158203125e-07 ;  /* 0x00000008ffcb7431 */ /* 0x000fc800000001ff */
[----:B------:R-:W-:Y:S02]  /*75b0*/  MOV R202, R195 ;  /* 0x000000c300ca7202 */ /* 0x000fe40000000f00 */
[----:B------:R-:W-:-:S07]  /*75c0*/  MOV R198, R200 ;  /* 0x000000c800c67202 */ /* 0x000fce0000000f00 */
[----:B------:R-:W-:Y:S05]  /*75d0*/  WARPSYNC.COLLECTIVE R201, `(.L_x_9863) ;  /* 0x00000000c9087348 */ /* 0x000fea0003c00000 */
[----:B------:R0:W1:Y:S02]  /*75e0*/  SHFL.BFLY P1, R200, R202, R203, R204 ;  /* 0x0c0000cbcac87389 */ /* 0x00006400000200cc */
[----:B01----:R-:W-:Y:S05]  /*75f0*/  ENDCOLLECTIVE ;  /* 0x000000000000791b */ /* 0x003fea0003800000 */
.L_x_9863:
[----:B------:R-:W-:-:S05]  /*7600*/  FADD.FTZ R198, R127, R198 ;  /* 0x000000c67fc67221 */ /* 0x000fca0000010000 */
[----:B------:R-:W-:Y:S02]  /*7610*/  MOV R202, R198 ;  /* 0x000000c600ca7202 */ /* 0x000fe40000000f00 */
[----:B------:R-:W-:-:S07]  /*7620*/  MOV R196, R200 ;  /* 0x000000c800c47202 */ /* 0x000fce0000000f00 */
[----:B------:R-:W-:Y:S05]  /*7630*/  WARPSYNC.COLLECTIVE R201, `(.L_x_9864) ;  /* 0x00000000c9087348 */ /* 0x000fea0003c00000 */
[----:B------:R0:W1:Y:S02]  /*7640*/  SHFL.BFLY P1, R200, R202, R203, R204 ;  /* 0x0c0000cbcac87389 */ /* 0x00006400000200cc */
[----:B01----:R-:W-:Y:S05]  /*7650*/  ENDCOLLECTIVE ;  /* 0x000000000000791b */ /* 0x003fea0003800000 */
.L_x_9864:
[----:B------:R-:W-:Y:S01]  /*7660*/  FADD.FTZ R199, R195, R196 ;  /* 0x000000c4c3c77221 */ /* 0x000fe20000010000 */
[----:B------:R-:W-:-:S04]  /*7670*/  HFMA2 R203, -RZ, RZ, 0, 9.5367431640625e-07 ;  /* 0x00000010ffcb7431 */ /* 0x000fc800000001ff */
[----:B------:R-:W-:Y:S02]  /*7680*/  MOV R202, R199 ;  /* 0x000000c700ca7202 */ /* 0x000fe40000000f00 */
[----:B------:R-:W-:-:S07]  /*7690*/  MOV R197, R200 ;  /* 0x000000c800c57202 */ /* 0x000fce0000000f00 */
[----:B------:R-:W-:Y:S05]  /*76a0*/  WARPSYNC.COLLECTIVE R201, `(.L_x_9865) ;  /* 0x00000000c9087348 */ /* 0x000fea0003c00000 */
[----:B------:R0:W1:Y:S02]  /*76b0*/  SHFL.BFLY P1, R200, R202, R203, R204 ;  /* 0x0c0000cbcac87389 */ /* 0x00006400000200cc */
[----:B01----:R-:W-:Y:S05]  /*76c0*/  ENDCOLLECTIVE ;  /* 0x000000000000791b */ /* 0x003fea0003800000 */
.L_x_9865:
[----:B------:R-:W-:-:S05]  /*76d0*/  FADD.FTZ R197, R198, R197 ;  /* 0x000000c5c6c57221 */ /* 0x000fca0000010000 */
[----:B------:R-:W-:Y:S02]  /*76e0*/  MOV R202, R197 ;  /* 0x000000c500ca7202 */ /* 0x000fe40000000f00 */
[----:B------:R-:W-:-:S07]  /*76f0*/  MOV R124, R200 ;  /* 0x000000c8007c7202 */ /* 0x000fce0000000f00 */
[----:B------:R-:W-:Y:S05]  /*7700*/  WARPSYNC.COLLECTIVE R201, `(.L_x_9866) ;  /* 0x00000000c9087348 */ /* 0x000fea0003c00000 */
[----:B------:R0:W1:Y:S02]  /*7710*/  SHFL.BFLY P1, R200, R202, R203, R204 ;  /* 0x0c0000cbcac87389 */ /* 0x00006400000200cc */
[----:B01----:R-:W-:Y:S05]  /*7720*/  ENDCOLLECTIVE ;  /* 0x000000000000791b */ /* 0x003fea0003800000 */
.L_x_9866:
[----:B------:R-:W-:Y:S05]  /*7730*/  BRA `(.L_x_9867) ;  /* 0xffffffa400687947 */ /* 0x000fea000383ffff */
.L_x_9868:
        /* <DEDUP_REMOVED lines=12> */
.L_x_20049:


//--------------------- .text._ZN10layer_norm13ln_bwd_kernelINS_13Kernel_traitsIf6__halfS2_S2_fjLj1024ELj1ELj4ELj1ELj16ENS_18Kernel_traits_baseILj1024EfS2_S2_S2_fjLj128EEEEELb0ELb1ELb0ELb0EEEvNS_9BwdParamsE --------------------------
	.section	.text._ZN10layer_norm13ln_bwd_kernelINS_13Kernel_traitsIf6__halfS2_S2_fjLj1024ELj1ELj4ELj1ELj16ENS_18Kernel_traits_baseILj1024EfS2_S2_S2_fjLj128EEEEELb0ELb1ELb0ELb0EEEvNS_9BwdParamsE,"ax",@progbits
	.align	128
        .global         _ZN10layer_norm13ln_bwd_kernelINS_13Kernel_traitsIf6__halfS2_S2_fjLj1024ELj1ELj4ELj1ELj16ENS_18Kernel_traits_baseILj1024EfS2_S2_S2_fjLj128EEEEELb0ELb1ELb0ELb0EEEvNS_9BwdParamsE
        .type           _ZN10layer_norm13ln_bwd_kernelINS_13Kernel_traitsIf6__halfS2_S2_fjLj1024ELj1ELj4ELj1ELj16ENS_18Kernel_traits_baseILj1024EfS2_S2_S2_fjLj128EEEEELb0ELb1ELb0ELb0EEEvNS_9BwdParamsE,@function
        .size           _ZN10layer_norm13ln_bwd_kernelINS_13Kernel_traitsIf6__halfS2_S2_fjLj1024ELj1ELj4ELj1ELj16ENS_18Kernel_traits_baseILj1024EfS2_S2_S2_fjLj128EEEEELb0ELb1ELb0ELb0EEEvNS_9BwdParamsE,(.L_x_20050 - _ZN10layer_norm13ln_bwd_kernelINS_13Kernel_traitsIf6__halfS2_S2_fjLj1024ELj1ELj4ELj1ELj16ENS_18Kernel_traits_baseILj1024EfS2_S2_S2_fjLj128EEEEELb0ELb1ELb0ELb0EEEvNS_9BwdParamsE)
        .other          _ZN10layer_norm13ln_bwd_kernelINS_13Kernel_traitsIf6__halfS2_S2_fjLj1024ELj1ELj4ELj1ELj16ENS_18Kernel_traits_baseILj1024EfS2_S2_S2_fjLj128EEEEELb0ELb1ELb0ELb0EEEvNS_9BwdParamsE,@"STO_CUDA_ENTRY STV_DEFAULT"
_ZN10layer_norm13ln_bwd_kernelINS_13Kernel_traitsIf6__halfS2_S2_fjLj1024ELj1ELj4ELj1ELj16ENS_18Kernel_traits_baseILj1024EfS2_S2_S2_fjLj128EEEEELb0ELb1ELb0ELb0EEEvNS_9BwdParamsE:
.text._ZN10layer_norm13ln_bwd_kernelINS_13Kernel_traitsIf6__halfS2_S2_fjLj1024ELj1ELj4ELj1ELj16ENS_18Kernel_traits_baseILj1024EfS2_S2_S2_fjLj128EEEEELb0ELb1ELb0ELb0EEEvNS_9BwdParamsE:
        /* <DEDUP_REMOVED lines=171> */
.L_x_9918:
        /* <DEDUP_REMOVED lines=17> */
[----:B--2---:R-:W-:Y:S02]  /*0bc0*/  @P0 HADD2.F32 R180, -RZ, R23.H0_H0 ;  /* 0x20000017ffb40230 */ /* 0x004fe40000004100 */
        /* <DEDUP_REMOVED lines=27> */
[--C-:B--2---:R-:W-:Y:S02]  /*0d80*/  HADD2.F32 R216, -RZ, R173.reuse.H0_H0 ;  /* 0x200000adffd87230 */ /* 0x104fe40000004100 */
[----:B------:R-:W-:Y:S02]  /*0d90*/  HADD2.F32 R220, -RZ, R173.H1_H1 ;  /* 0x300000adffdc7230 */ /* 0x000fe40000004100 */
[--C-:B------:R-:W-:Y:S02]  /*0da0*/  HADD2.F32 R219, -RZ, R174.reuse.H0_H0 ;  /* 0x200000aeffdb7230 */ /* 0x100fe40000004100 */
[----:B------:R-:W-:Y:S02]  /*0db0*/  HADD2.F32 R218, -RZ, R174.H1_H1 ;  /* 0x300000aeffda7230 */ /* 0x000fe40000004100 */
[--C-:B------:R-:W-:Y:S02]  /*0dc0*/  HADD2.F32 R174, -RZ, R175.reuse.H0_H0 ;  /* 0x200000afffae7230 */ /* 0x100fe40000004100 */
[----:B------:R-:W-:-:S02]  /*0dd0*/  HADD2.F32 R173, -RZ, R175.H1_H1 ;  /* 0x300000afffad7230 */ /* 0x000fc40000004100 */
[--C-:B---3--:R-:W-:Y:S02]  /*0de0*/  HADD2.F32 R20, -RZ, R185.reuse.H0_H0 ;  /* 0x200000b9ff147230 */ /* 0x108fe40000004100 */
[----:B------:R-:W-:Y:S02]  /*0df0*/  HADD2.F32 R175, -RZ, R185.H1_H1 ;  /* 0x300000b9ffaf7230 */ /* 0x000fe40000004100 */
[----:B------:R-:W2:Y:S01]  /*0e00*/  LDL R185, [R1+0x18] ;  /* 0x0000180001b97983 */ /* 0x000ea20000100800 */
[----:B------:R-:W-:Y:S02]  /*0e10*/  HADD2.F32 R217, -RZ, R172.H1_H1 ;  /* 0x300000acffd97230 */ /* 0x000fe40000004100 */
[--C-:B------:R-:W-:Y:S02]  /*0e20*/  HADD2.F32 R22, -RZ, R184.reuse.H0_H0 ;  /* 0x200000b8ff167230 */ /* 0x100fe40000004100 */
[----:B------:R-:W-:Y:S02]  /*0e30*/  HADD2.F32 R21, -RZ, R184.H1_H1 ;  /* 0x300000b8ff157230 */ /* 0x000fe40000004100 */
[C---:B------:R-:W-:Y:S01]  /*0e40*/  FADD.FTZ R184, -R194.reuse, R217 ;  /* 0x000000d9c2b87221 */ /* 0x040fe20000010100 */
[C---:B------:R-:W-:Y:S01]  /*0e50*/  FADD.FTZ R217, -R194.reuse, R216 ;  /* 0x000000d8c2d97221 */ /* 0x040fe20000010100 */
[----:B------:R-:W-:-:S02]  /*0e60*/  FADD.FTZ R216, -R194, R220 ;  /* 0x000000dcc2d87221 */ /* 0x000fc40000010100 */
[----:B------:R-:W3:Y:S01]  /*0e70*/  LDL R220, [R1+0x24] ;  /* 0x0000240001dc7983 */ /* 0x000ee20000100800 */
[----:B------:R-:W-:-:S05]  /*0e80*/  HADD2.F32 R0, -RZ, R172.H0_H0 ;  /* 0x200000acff007230 */ /* 0x000fca0000004100 */
[----:B------:R-:W-:-:S04]  /*0e90*/  FADD.FTZ R0, -R194, R0 ;  /* 0x00000000c2007221 */ /* 0x000fc80000010100 */
[C---:B-----5:R-:W-:Y:S01]  /*0ea0*/  FMUL.FTZ R0, R181.reuse, R0 ;  /* 0x00000000b5007220 */ /* 0x060fe20000410000 */
[----:B------:R-:W-:Y:S01]  /*0eb0*/  FADD.FTZ R92, R92, R22 ;  /* 0x000000165c5c7221 */ /* 0x000fe20000010000 */
[--C-:B------:R-:W-:Y:S02]  /*0ec0*/  HADD2.F32 R17, -RZ, R187.reuse.H0_H0 ;  /* 0x200000bbff117230 */ /* 0x100fe40000004100 */
[----:B------:R-:W-:Y:S01]  /*0ed0*/  FFMA.FTZ R60, R0, R22, R60 ;  /* 0x00000016003c7223 */ /* 0x000fe2000001003c */
[----:B------:R-:W-:Y:S02]  /*0ee0*/  HADD2.F32 R172, -RZ, R187.H1_H1 ;  /* 0x300000bbffac7230 */ /* 0x000fe40000004100 */
[----:B------:R-:W-:Y:S01]  /*0ef0*/  FADD.FTZ R187, -R194, R219 ;  /* 0x000000dbc2bb7221 */ /* 0x000fe20000010100 */
[----:B------:R-:W-:Y:S01]  /*0f00*/  FMUL.FTZ R184, R181, R184 ;  /* 0x000000b8b5b87220 */ /* 0x000fe20000410000 */
[--C-:B------:R-:W-:Y:S02]  /*0f10*/  HADD2.F32 R19, -RZ, R186.reuse.H0_H0 ;  /* 0x200000baff137230 */ /* 0x100fe40000004100 */
[----:B------:R-:W-:Y:S01]  /*0f20*/  FADD.FTZ R94, R94, R20 ;  /* 0x000000145e5e7221 */ /* 0x000fe20000010000 */
[----:B------:R-:W-:Y:S01]  /*0f30*/  FMUL.FTZ R221, R221, R20 ;  /* 0x00000014dddd7220 */ /* 0x000fe20000410000 */
[----:B------:R-:W-:-:S02]  /*0f40*/  HADD2.F32 R18, -RZ, R186.H1_H1 ;  /* 0x300000baff127230 */ /* 0x000fc40000004100 */
[----:B------:R-:W-:Y:S01]  /*0f50*/  FADD.FTZ R93, R93, R21 ;  /* 0x000000155d5d7221 */ /* 0x000fe20000010000 */
[-C--:B------:R-:W-:Y:S01]  /*0f60*/  FFMA.FTZ R61, R184, R21.reuse, R61 ;  /* 0x00000015b83d7223 */ /* 0x080fe2000001003d */
[----:B------:R-:W-:Y:S01]  /*0f70*/  FMUL.FTZ R222, R222, R21 ;  /* 0x00000015dede7220 */ /* 0x000fe20000410000 */
[----:B------:R-:W-:Y:S01]  /*0f80*/  FADD.FTZ R186, -R194, R218 ;  /* 0x000000dac2ba7221 */ /* 0x000fe20000010100 */
[----:B------:R-:W-:Y:S01]  /*0f90*/  FMUL.FTZ R21, R181, R216 ;  /* 0x000000d8b5157220 */ /* 0x000fe20000410000 */
[----:B------:R-:W-:Y:S01]  /*0fa0*/  FADD.FTZ R96, R96, R19 ;  /* 0x0000001360607221 */ /* 0x000fe20000010000 */
[----:B----4-:R-:W-:Y:S01]  /*0fb0*/  FMUL.FTZ R219, R223, R19 ;  /* 0x00000013dfdb7220 */ /* 0x010fe20000410000 */
[----:B------:R-:W-:Y:S01]  /*0fc0*/  FADD.FTZ R95, R95, R175 ;  /* 0x000000af5f5f7221 */ /* 0x000fe20000010000 */
[----:B------:R-:W-:Y:S01]  /*0fd0*/  FFMA.FTZ R63, R21, R175, R63 ;  /* 0x000000af153f7223 */ /* 0x000fe2000001003f */
[----:B------:R-:W-:Y:S01]  /*0fe0*/  FADD.FTZ R174, -R194, R174 ;  /* 0x000000aec2ae7221 */ /* 0x000fe20000010100 */
[----:B------:R-:W-:Y:S01]  /*0ff0*/  FADD.FTZ R97, R97, R18 ;  /* 0x0000001261617221 */ /* 0x000fe20000010000 */
[----:B------:R-:W-:Y:S01]  /*1000*/  FMUL.FTZ R218, R252, R18 ;  /* 0x00000012fcda7220 */ /* 0x000fe20000410000 */
[----:B------:R-:W-:Y:S01]  /*1010*/  FADD.FTZ R173, -R194, R173 ;  /* 0x000000adc2ad7221 */ /* 0x000fe20000010100 */
[----:B------:R-:W-:Y:S01]  /*1020*/  FADD.FTZ R98, R98, R17 ;  /* 0x0000001162627221 */ /* 0x000fe20000010000 */
[----:B------:R-:W-:Y:S01]  /*1030*/  FMUL.FTZ R216, R250, R172 ;  /* 0x000000acfad87220 */ /* 0x000fe20000410000 */
[----:B------:R-:W-:Y:S01]  /*1040*/  FADD.FTZ R99, R99, R172 ;  /* 0x000000ac63637221 */ /* 0x000fe20000010000 */
[----:B------:R-:W-:Y:S01]  /*1050*/  IADD3 R223, PT, PT, R23, 0x20, RZ ;  /* 0x0000002017df7810 */ /* 0x000fe20007ffe0ff */
[----:B--2---:R-:W-:Y:S01]  /*1060*/  FMUL.FTZ R185, R185, R22 ;  /* 0x00000016b9b97220 */ /* 0x004fe20000410000 */
[----:B------:R-:W-:-:S04]  /*1070*/  FMUL.FTZ R22, R181, R217 ;  /* 0x000000d9b5167220 */ /* 0x000fc80000410000 */
[----:B------:R-:W-:Y:S01]  /*1080*/  FFMA.FTZ R62, R22, R20, R62 ;  /* 0x00000014163e7223 */ /* 0x000fe2000001003e */
[----:B------:R-:W-:-:S04]  /*1090*/  FMUL.FTZ R20, R181, R187 ;  /* 0x000000bbb5147220 */ /* 0x000fc80000410000 */
[----:B------:R-:W-:Y:S01]  /*10a0*/  FFMA.FTZ R64, R20, R19, R64 ;  /* 0x0000001314407223 */ /* 0x000fe20000010040 */
[----:B---3--:R-:W-:Y:S01]  /*10b0*/  FMUL.FTZ R220, R220, R175 ;  /* 0x000000afdcdc7220 */ /* 0x008fe20000410000 */
[----:B------:R-:W-:Y:S01]  /*10c0*/  FMUL.FTZ R19, R181, R186 ;  /* 0x000000bab5137220 */ /* 0x000fe20000410000 */
[----:B------:R-:W-:Y:S01]  /*10d0*/  FADD.FTZ R186, RZ, R185 ;  /* 0x000000b9ffba7221 */ /* 0x000fe20000010000 */
[----:B------:R-:W-:-:S03]  /*10e0*/  FFMA.FTZ R175, R0, R185, RZ ;  /* 0x000000b900af7223 */ /* 0x000fc600000100ff */
[----:B------:R-:W-:Y:S01]  /*10f0*/  FADD.FTZ R186, R186, R222 ;  /* 0x000000debaba7221 */ /* 0x000fe20000010000 */
[----:B------:R-:W-:Y:S01]  /*1100*/  FFMA.FTZ R175, R184, R222, R175 ;  /* 0x000000deb8af7223 */ /* 0x000fe200000100af */
[----:B------:R-:W-:Y:S02]  /*1110*/  FFMA.FTZ R65, R19, R18, R65 ;  /* 0x0000001213417223 */ /* 0x000fe40000010041 */
[----:B------:R-:W-:Y:S01]  /*1120*/  FADD.FTZ R186, R186, R221 ;  /* 0x000000ddbaba7221 */ /* 0x000fe20000010000 */
[----:B------:R-:W-:Y:S01]  /*1130*/  FFMA.FTZ R175, R22, R221, R175 ;  /* 0x000000dd16af7223 */ /* 0x000fe200000100af */
[----:B------:R-:W-:Y:S02]  /*1140*/  FMUL.FTZ R18, R181, R174 ;  /* 0x000000aeb5127220 */ /* 0x000fe40000410000 */
[----:B------:R-:W-:Y:S01]  /*1150*/  FADD.FTZ R174, R186, R220 ;  /* 0x000000dcbaae7221 */ /* 0x000fe20000010000 */
[----:B------:R-:W-:-:S03]  /*1160*/  FFMA.FTZ R175, R21, R220, R175 ;  /* 0x000000dc15af7223 */ /* 0x000fc600000100af */
[----:B------:R-:W-:Y:S01]  /*1170*/  FADD.FTZ R174, R174, R219 ;  /* 0x000000dbaeae7221 */ /* 0x000fe20000010000 */
[----:B------:R-:W-:Y:S01]  /*1180*/  FFMA.FTZ R175, R20, R219, R175 ;  /* 0x000000db14af7223 */ /* 0x000fe200000100af */
[-C--:B------:R-:W-:Y:S02]  /*1190*/  FMUL.FTZ R217, R251, R17.reuse ;  /* 0x00000011fbd97220 */ /* 0x080fe40000410000 */
[----:B------:R-:W-:Y:S01]  /*11a0*/  FADD.FTZ R174, R174, R218 ;  /* 0x000000daaeae7221 */ /* 0x000fe20000010000 */
[----:B------:R-:W-:Y:S01]  /*11b0*/  FFMA.FTZ R175, R19, R218, R175 ;  /* 0x000000da13af7223 */ /* 0x000fe200000100af */
[----:B------:R-:W-:Y:S01]  /*11c0*/  FFMA.FTZ R66, R18, R17, R66 ;  /* 0x0000001112427223 */ /* 0x000fe20000010042 */
[----:B------:R-:W-:Y:S01]  /*11d0*/  FMUL.FTZ R17, R181, R173 ;  /* 0x000000adb5117220 */ /* 0x000fe20000410000 */
[----:B------:R-:W-:Y:S01]  /*11e0*/  FADD.FTZ R174, R174, R217 ;  /* 0x000000d9aeae7221 */ /* 0x000fe20000010000 */
[----:B------:R-:W-:Y:S02]  /*11f0*/  FFMA.FTZ R175, R18, R217, R175 ;  /* 0x000000d912af7223 */ /* 0x000fe400000100af */
[C---:B------:R-:W-:Y:S01]  /*1200*/  FFMA.FTZ R67, R17.reuse, R172, R67 ;  /* 0x000000ac11437223 */ /* 0x040fe20000010043 */
[----:B------:R-:W-:Y:S01]  /*1210*/  FADD.FTZ R187, R174, R216 ;  /* 0x000000d8aebb7221 */ /* 0x000fe20000010000 */
[----:B------:R-:W-:-:S07]  /*1220*/  FFMA.FTZ R186, R17, R216, R175 ;  /* 0x000000d811ba7223 */ /* 0x000fce00000100af */
.L_x_9874:
[----:B------:R-:W-:Y:S05]  /*1230*/  BSYNC.RECONVERGENT B2 ;  /* 0x0000000000027941 */ /* 0x000fea0003800200 */
.L_x_9873:
        /* <DEDUP_REMOVED lines=8> */
[----:B------:R-:W-:Y:S01]  /*12c0*/  IADD3 R223, PT, PT, R223, 0x20, RZ ;  /* 0x00000020dfdf7810 */ /* 0x000fe20007ffe0ff */
[----:B--2---:R-:W-:Y:S02]  /*12d0*/  HADD2.F32 R16, -RZ, R12.H0_H0 ;  /* 0x2000000cff107230 */ /* 0x004fe40000004100 */
[----:B------:R-:W-:Y:S02]  /*12e0*/  HADD2.F32 R183, -RZ, R13.H0_H0 ;  /* 0x2000000dffb77230 */ /* 0x000fe40000004100 */
[--C-:B------:R-:W-:Y:S02]  /*12f0*/  HADD2.F32 R213, -RZ, R14.reuse.H0_H0 ;  /* 0x2000000effd57230 */ /* 0x100fe40000004100 */
[----:B------:R-:W-:Y:S02]  /*1300*/  HADD2.F32 R210, -RZ, R14.H1_H1 ;  /* 0x3000000effd27230 */ /* 0x000fe40000004100 */
[----:B------:R-:W-:-:S02]  /*1310*/  HADD2.F32 R214, -RZ, R15.H0_H0 ;  /* 0x2000000fffd67230 */ /* 0x000fc40000004100 */
[----:B------:R-:W-:Y:S02]  /*1320*/  HADD2.F32 R215, -RZ, R15.H1_H1 ;  /* 0x3000000fffd77230 */ /* 0x000fe40000004100 */
[--C-:B---3--:R-:W-:Y:S02]  /*1330*/  HADD2.F32 R15, -RZ, R172.reuse.H0_H0 ;  /* 0x200000acff0f7230 */ /* 0x108fe40000004100 */
[----:B------:R-:W-:Y:S02]  /*1340*/  HADD2.F32 R14, -RZ, R172.H1_H1 ;  /* 0x300000acff0e7230 */ /* 0x000fe40000004100 */
[C---:B------:R-:W-:Y:S01]  /*1350*/  FADD.FTZ R172, -R194.reuse, R16 ;  /* 0x00000010c2ac7221 */ /* 0x040fe20000010100 */
[----:B------:R-:W-:Y:S02]  /*1360*/  HADD2.F32 R209, -RZ, R12.H1_H1 ;  /* 0x3000000cffd17230 */ /* 0x000fe40000004100 */
[----:B------:R-:W-:Y:S01]  /*1370*/  FADD.FTZ R212, -R194, R183 ;  /* 0x000000b7c2d47221 */ /* 0x000fe20000010100 */
[----:B-----5:R-:W-:Y:S01]  /*1380*/  FMUL.FTZ R183, R181, R172 ;  /* 0x000000acb5b77220 */ /* 0x020fe20000410000 */
[----:B------:R-:W-:-:S02]  /*1390*/  HADD2.F32 R211, -RZ, R13.H1_H1 ;  /* 0x3000000dffd37230 */ /* 0x000fc40000004100 */
[C---:B------:R-:W-:Y:S01]  /*13a0*/  FADD.FTZ R172, -R194.reuse, R215 ;  /* 0x000000d7c2ac7221 */ /* 0x040fe20000010100 */
[----:B------:R-:W-:Y:S02]  /*13b0*/  HADD2.F32 R13, -RZ, R173.H0_H0 ;  /* 0x200000adff0d7230 */ /* 0x000fe40000004100 */
[----:B------:R-:W-:Y:S01]  /*13c0*/  FADD.FTZ R16, -R194, R209 ;  /* 0x000000d1c2107221 */ /* 0x000fe20000010100 */
[----:B------:R-:W-:Y:S01]  /*13d0*/  FADD.FTZ R100, R100, R15 ;  /* 0x0000000f64647221 */ /* 0x000fe20000010000 */
[-C--:B------:R-:W-:Y:S01]  /*13e0*/  FFMA.FTZ R68, R183, R15.reuse, R68 ;  /* 0x0000000fb7447223 */ /* 0x080fe20000010044 */
[----:B------:R-:W-:Y:S01]  /*13f0*/  FMUL.FTZ R215, R244, R15 ;  /* 0x0000000ff4d77220 */ /* 0x000fe20000410000 */
[C---:B------:R-:W-:Y:S01]  /*1400*/  FMUL.FTZ R15, R181.reuse, R212 ;  /* 0x000000d4b50f7220 */ /* 0x040fe20000410000 */
[----:B------:R-:W-:Y:S01]  /*1410*/  FADD.FTZ R209, -R194, R213 ;  /* 0x000000d5c2d17221 */ /* 0x000fe20000010100 */
[----:B------:R-:W-:Y:S01]  /*1420*/  FMUL.FTZ R16, R181, R16 ;  /* 0x00000010b5107220 */ /* 0x000fe20000410000 */
[----:B------:R-:W-:-:S02]  /*1430*/  HADD2.F32 R12, -RZ, R174.H0_H0 ;  /* 0x200000aeff0c7230 */ /* 0x000fc40000004100 */
[----:B------:R-:W-:Y:S01]  /*1440*/  FADD.FTZ R211, -R194, R211 ;  /* 0x000000d3c2d37221 */ /* 0x000fe20000010100 */
[----:B------:R-:W-:Y:S01]  /*1450*/  FADD.FTZ R102, R102, R13 ;  /* 0x0000000d66667221 */ /* 0x000fe20000010000 */
[-C--:B------:R-:W-:Y:S01]  /*1460*/  FFMA.FTZ R70, R15, R13.reuse, R70 ;  /* 0x0000000d0f467223 */ /* 0x080fe20000010046 */
[----:B------:R-:W-:Y:S01]  /*1470*/  FMUL.FTZ R213, R246, R13 ;  /* 0x0000000df6d57220 */ /* 0x000fe20000410000 */
[----:B------:R-:W-:Y:S02]  /*1480*/  HADD2.F32 R208, -RZ, R173.H1_H1 ;  /* 0x300000adffd07230 */ /* 0x000fe40000004100 */
[----:B------:R-:W-:Y:S01]  /*1490*/  FMUL.FTZ R13, R181, R209 ;  /* 0x000000d1b50d7220 */ /* 0x000fe20000410000 */
[----:B------:R-:W-:Y:S02]  /*14a0*/  HADD2.F32 R11, -RZ, R174.H1_H1 ;  /* 0x300000aeff0b7230 */ /* 0x000fe40000004100 */
[C---:B------:R-:W-:Y:S01]  /*14b0*/  FADD.FTZ R174, -R194.reuse, R210 ;  /* 0x000000d2c2ae7221 */ /* 0x040fe20000010100 */
[----:B------:R-:W-:Y:S01]  /*14c0*/  FADD.FTZ R173, -R194, R214 ;  /* 0x000000d6c2ad7221 */ /* 0x000fe20000010100 */
[----:B------:R-:W-:Y:S01]  /*14d0*/  FADD.FTZ R101, R101, R14 ;  /* 0x0000000e65657221 */ /* 0x000fe20000010000 */
[-C--:B------:R-:W-:Y:S01]  /*14e0*/  FFMA.FTZ R69, R16, R14.reuse, R69 ;  /* 0x0000000e10457223 */ /* 0x080fe20000010045 */
[----:B------:R-:W-:Y:S01]  /*14f0*/  FMUL.FTZ R214, R245, R14 ;  /* 0x0000000ef5d67220 */ /* 0x000fe20000410000 */
[----:B------:R-:W-:Y:S01]  /*1500*/  FADD.FTZ R187, R187, R215 ;  /* 0x000000d7bbbb7221 */ /* 0x000fe20000010000 */
[----:B------:R-:W-:Y:S01]  /*1510*/  FFMA.FTZ R186, R183, R215, R186 ;  /* 0x000000d7b7ba7223 */ /* 0x000fe200000100ba */
[----:B------:R-:W-:Y:S01]  /*1520*/  FMUL.FTZ R14, R181, R211 ;  /* 0x000000d3b50e7220 */ /* 0x000fe20000410000 */
[----:B------:R-:W-:Y:S01]  /*1530*/  FADD.FTZ R104, R104, R12 ;  /* 0x0000000c68687221 */ /* 0x000fe20000010000 */
[-C--:B------:R-:W-:Y:S01]  /*1540*/  FFMA.FTZ R72, R13, R12.reuse, R72 ;  /* 0x0000000c0d487223 */ /* 0x080fe20000010048 */
        /* <DEDUP_REMOVED lines=13> */
[--C-:B------:R-:W-:Y:S02]  /*1620*/  HADD2.F32 R10, -RZ, R175.reuse.H0_H0 ;  /* 0x200000afff0a7230 */ /* 0x100fe40000004100 */
        /* <DEDUP_REMOVED lines=18> */
.L_x_9876:
[----:B------:R-:W-:Y:S05]  /*1750*/  BSYNC.RECONVERGENT B2 ;  /* 0x0000000000027941 */ /* 0x000fea0003800200 */
.L_x_9875:
        /* <DEDUP_REMOVED lines=81> */
.L_x_9878:
[----:B------:R-:W-:Y:S05]  /*1c70*/  BSYNC.RECONVERGENT B2 ;  /* 0x0000000000027941 */ /* 0x000fea0003800200 */
.L_x_9877:
        /* <DEDUP_REMOVED lines=10> */
[----:B------:R-:W-:Y:S02]  /*1d20*/  HADD2.F32 R192, -RZ, R173.H1_H1 ;  /* 0x300000adffc07230 */ /* 0x000fe40000004100 */
[----:B------:R-:W-:Y:S01]  /*1d30*/  FADD.FTZ R190, -R194, R190 ;  /* 0x000000bec2be7221 */ /* 0x000fe20000010100 */
[----:B------:R-:W-:-:S02]  /*1d40*/  HADD2.F32 R173, -RZ, R175.H0_H0 ;  /* 0x200000afffad7230 */ /* 0x000fc40000004100 */
[C---:B------:R-:W-:Y:S01]  /*1d50*/  FADD.FTZ R196, -R194.reuse, R196 ;  /* 0x000000c4c2c47221 */ /* 0x040fe20000010100 */
[----:B------:R-:W-:Y:S02]  /*1d60*/  HADD2.F32 R172, -RZ, R175.H1_H1 ;  /* 0x300000afffac7230 */ /* 0x000fe40000004100 */
[----:B------:R-:W-:Y:S01]  /*1d70*/  FADD.FTZ R175, -R194, R182 ;  /* 0x000000b6c2af7221 */ /* 0x000fe20000010100 */
[----:B---3--:R-:W-:Y:S02]  /*1d80*/  HADD2.F32 R199, -RZ, R176.H0_H0 ;  /* 0x200000b0ffc77230 */ /* 0x008fe40000004100 */
[C---:B-----5:R-:W-:Y:S01]  /*1d90*/  FMUL.FTZ R190, R181.reuse, R190 ;  /* 0x000000beb5be7220 */ /* 0x060fe20000410000 */
[--C-:B------:R-:W-:Y:S02]  /*1da0*/  HADD2.F32 R188, -RZ, R174.reuse.H0_H0 ;  /* 0x200000aeffbc7230 */ /* 0x100fe40000004100 */
[----:B------:R-:W-:Y:S01]  /*1db0*/  FMUL.FTZ R189, R181, R175 ;  /* 0x000000afb5bd7220 */ /* 0x000fe20000410000 */
[----:B------:R-:W-:-:S02]  /*1dc0*/  HADD2.F32 R174, -RZ, R174.H1_H1 ;  /* 0x300000aeffae7230 */ /* 0x000fc40000004100 */
[----:B------:R-:W-:Y:S01]  /*1dd0*/  FADD.FTZ R88, R88, R199 ;  /* 0x000000c758587221 */ /* 0x000fe20000010000 */
[----:B------:R-:W-:Y:S02]  /*1de0*/  HADD2.F32 R198, -RZ, R176.H1_H1 ;  /* 0x300000b0ffc67230 */ /* 0x000fe40000004100 */
[-C--:B------:R-:W-:Y:S01]  /*1df0*/  FFMA.FTZ R156, R189, R199.reuse, R156 ;  /* 0x000000c7bd9c7223 */ /* 0x080fe2000001009c */
[----:B------:R-:W-:Y:S01]  /*1e00*/  FMUL.FTZ R199, R228, R199 ;  /* 0x000000c7e4c77220 */ /* 0x000fe20000410000 */
[C---:B------:R-:W-:Y:S01]  /*1e10*/  FADD.FTZ R192, -R194.reuse, R192 ;  /* 0x000000c0c2c07221 */ /* 0x040fe20000010100 */
[C---:B------:R-:W-:Y:S01]  /*1e20*/  FADD.FTZ R188, -R194.reuse, R188 ;  /* 0x000000bcc2bc7221 */ /* 0x040fe20000010100 */
[C---:B------:R-:W-:Y:S01]  /*1e30*/  FADD.FTZ R174, -R194.reuse, R174 ;  /* 0x000000aec2ae7221 */ /* 0x040fe20000010100 */
[C---:B------:R-:W-:Y:S01]  /*1e40*/  FADD.FTZ R173, -R194.reuse, R173 ;  /* 0x000000adc2ad7221 */ /* 0x040fe20000010100 */
[----:B------:R-:W-:Y:S01]  /*1e50*/  FADD.FTZ R172, -R194, R172 ;  /* 0x000000acc2ac7221 */ /* 0x000fe20000010100 */
        /* <DEDUP_REMOVED lines=12> */
[C---:B------:R-:W-:Y:S01]  /*1f20*/  FMUL.FTZ R177, R181.reuse, R192 ;  /* 0x000000c0b5b17220 */ /* 0x040fe20000410000 */
[----:B------:R-:W-:Y:S02]  /*1f30*/  HADD2.F32 R191, -RZ, R178.H1_H1 ;  /* 0x300000b2ffbf7230 */ /* 0x000fe40000004100 */
        /* <DEDUP_REMOVED lines=9> */
[----:B------:R-:W-:-:S02]  /*1fd0*/  HADD2.F32 R182, -RZ, R179.H0_H0 ;  /* 0x200000b3ffb67230 */ /* 0x000fc40000004100 */
[----:B------:R-:W-:Y:S01]  /*1fe0*/  FADD.FTZ R91, R91, R193 ;  /* 0x000000c15b5b7221 */ /* 0x000fe20000010000 */
[----:B------:R-:W-:Y:S02]  /*1ff0*/  HADD2.F32 R175, -RZ, R179.H1_H1 ;  /* 0x300000b3ffaf7230 */ /* 0x000fe40000004100 */
        /* <DEDUP_REMOVED lines=24> */
.L_x_9872:
        /* <DEDUP_REMOVED lines=23> */
[----:B0-----:R-:W-:-:S05]  /*22f0*/  IMAD.WIDE.U32 R18, R23, 0x10, R18 ;  /* 0x0000001017127825 */ /* 0x001fca00078e0012 */
[----:B------:R2:W5:Y:S02]  /*2300*/  LDG.E.128 R164, desc[UR6][R18.64] ;  /* 0x0000000612a47981 */ /* 0x000564000c1e1d00 */
[----:B--2---:R-:W-:Y:S01]  /*2310*/  MOV R19, R216 ;  /* 0x000000d800137202 */ /* 0x004fe20000000f00 */
[--C-:B---3--:R-:W-:Y:S02]  /*2320*/  HADD2.F32 R0, -RZ, R172.reuse.H0_H0 ;  /* 0x200000acff007230 */ /* 0x108fe40000004100 */
[----:B------:R-:W-:Y:S02]  /*2330*/  HADD2.F32 R217, -RZ, R172.H1_H1 ;  /* 0x300000acffd97230 */ /* 0x000fe40000004100 */
[--C-:B------:R-:W-:Y:S02]  /*2340*/  HADD2.F32 R216, -RZ, R173.reuse.H0_H0 ;  /* 0x200000adffd87230 */ /* 0x100fe40000004100 */
[----:B------:R-:W-:Y:S01]  /*2350*/  FADD.FTZ R0, -R194, R0 ;  /* 0x00000000c2007221 */ /* 0x000fe20000010100 */
[----:B------:R-:W-:-:S02]  /*2360*/  HADD2.F32 R220, -RZ, R173.H1_H1 ;  /* 0x300000adffdc7230 */ /* 0x000fc40000004100 */
[--C-:B------:R-:W-:Y:S02]  /*2370*/  HADD2.F32 R219, -RZ, R174.reuse.H0_H0 ;  /* 0x200000aeffdb7230 */ /* 0x100fe40000004100 */
[----:B------:R-:W-:Y:S02]  /*2380*/  HADD2.F32 R218, -RZ, R174.H1_H1 ;  /* 0x300000aeffda7230 */ /* 0x000fe40000004100 */
[--C-:B------:R-:W-:Y:S02]  /*2390*/  HADD2.F32 R174, -RZ, R175.reuse.H0_H0 ;  /* 0x200000afffae7230 */ /* 0x100fe40000004100 */
[----:B------:R-:W-:Y:S02]  /*23a0*/  HADD2.F32 R173, -RZ, R175.H1_H1 ;  /* 0x300000afffad7230 */ /* 0x000fe40000004100 */
[--C-:B----4-:R-:W-:Y:S02]  /*23b0*/  HADD2.F32 R20, -RZ, R185.reuse.H0_H0 ;  /* 0x200000b9ff147230 */ /* 0x110fe40000004100 */
[----:B------:R-:W-:Y:S01]  /*23c0*/  HADD2.F32 R175, -RZ, R185.H1_H1 ;  /* 0x300000b9ffaf7230 */ /* 0x000fe20000004100 */
[----:B------:R-:W-:Y:S01]  /*23d0*/  MOV R185, R19 ;  /* 0x0000001300b97202 */ /* 0x000fe20000000f00 */
[----:B------:R-:W-:-:S02]  /*23e0*/  HADD2.F32 R22, -RZ, R184.H0_H0 ;  /* 0x200000b8ff167230 */ /* 0x000fc40000004100 */
[----:B-----5:R-:W-:Y:S01]  /*23f0*/  FMUL.FTZ R0, R181, R0 ;  /* 0x00000000b5007220 */ /* 0x020fe20000410000 */
[----:B------:R-:W-:Y:S02]  /*2400*/  HADD2.F32 R21, -RZ, R184.H1_H1 ;  /* 0x300000b8ff157230 */ /* 0x000fe40000004100 */
[C---:B------:R-:W-:Y:S01]  /*2410*/  FADD.FTZ R184, -R194.reuse, R217 ;  /* 0x000000d9c2b87221 */ /* 0x040fe20000010100 */
[----:B------:R-:W-:Y:S01]  /*2420*/  FADD.FTZ R217, -R194, R216 ;  /* 0x000000d8c2d97221 */ /* 0x000fe20000010100 */
[--C-:B------:R-:W-:Y:S02]  /*2430*/  HADD2.F32 R19, -RZ, R186.reuse.H0_H0 ;  /* 0x200000baff137230 */ /* 0x100fe40000004100 */
[----:B------:R-:W-:Y:S01]  /*2440*/  FADD.FTZ R92, R92, R22 ;  /* 0x000000165c5c7221 */ /* 0x000fe20000010000 */
[----:B------:R-:W-:Y:S01]  /*2450*/  HADD2.F32 R18, -RZ, R186.H1_H1 ;  /* 0x300000baff127230 */ /* 0x000fe20000004100 */
[----:B------:R-:W-:Y:S01]  /*2460*/  MOV R186, R17 ;  /* 0x0000001100ba7202 */ /* 0x000fe20000000f00 */
[-C--:B------:R-:W-:Y:S01]  /*2470*/  FFMA.FTZ R60, R0, R22.reuse, R60 ;  /* 0x00000016003c7223 */ /* 0x080fe2000001003c */
[----:B------:R-:W-:Y:S01]  /*2480*/  FMUL.FTZ R185, R185, R22 ;  /* 0x00000016b9b97220 */ /* 0x000fe20000410000 */
[----:B------:R-:W-:-:S02]  /*2490*/  HADD2.F32 R17, -RZ, R187.H0_H0 ;  /* 0x200000bbff117230 */ /* 0x000fc40000004100 */
[C---:B------:R-:W-:Y:S01]  /*24a0*/  FMUL.FTZ R22, R181.reuse, R217 ;  /* 0x000000d9b5167220 */ /* 0x040fe20000410000 */
[----:B------:R-:W-:Y:S02]  /*24b0*/  HADD2.F32 R172, -RZ, R187.H1_H1 ;  /* 0x300000bbffac7230 */ /* 0x000fe40000004100 */
[C---:B------:R-:W-:Y:S01]  /*24c0*/  FADD.FTZ R187, -R194.reuse, R219 ;  /* 0x000000dbc2bb7221 */ /* 0x040fe20000010100 */
[----:B------:R-:W-:Y:S01]  /*24d0*/  FMUL.FTZ R184, R181, R184 ;  /* 0x000000b8b5b87220 */ /* 0x000fe20000410000 */
[----:B------:R-:W-:Y:S01]  /*24e0*/  FADD.FTZ R216, -R194, R220 ;  /* 0x000000dcc2d87221 */ /* 0x000fe20000010100 */
[----:B------:R-:W-:Y:S01]  /*24f0*/  FADD.FTZ R94, R94, R20 ;  /* 0x000000145e5e7221 */ /* 0x000fe20000010000 */
[-C--:B------:R-:W-:Y:S01]  /*2500*/  FFMA.FTZ R62, R22, R20.reuse, R62 ;  /* 0x00000014163e7223 */ /* 0x080fe2000001003e */
[----:B------:R-:W-:Y:S01]  /*2510*/  FMUL.FTZ R221, R221, R20 ;  /* 0x00000014dddd7220 */ /* 0x000fe20000410000 */
[----:B------:R-:W-:Y:S01]  /*2520*/  MOV R220, R186 ;  /* 0x000000ba00dc7202 */ /* 0x000fe20000000f00 */
[----:B------:R-:W-:Y:S01]  /*2530*/  FADD.FTZ R93, R93, R21 ;  /* 0x000000155d5d7221 */ /* 0x000fe20000010000 */
[-C--:B------:R-:W-:Y:S01]  /*2540*/  FFMA.FTZ R61, R184, R21.reuse, R61 ;  /* 0x00000015b83d7223 */ /* 0x080fe2000001003d */
[----:B------:R-:W-:Y:S01]  /*2550*/  FMUL.FTZ R222, R222, R21 ;  /* 0x00000015dede7220 */ /* 0x000fe20000410000 */
        /* <DEDUP_REMOVED lines=10> */
[----:B------:R-:W-:Y:S01]  /*2600*/  FADD.FTZ R186, RZ, R185 ;  /* 0x000000b9ffba7221 */ /* 0x000fe20000010000 */
[----:B------:R-:W-:-:S03]  /*2610*/  FFMA.FTZ R175, R0, R185, RZ ;  /* 0x000000b900af7223 */ /* 0x000fc600000100ff */
[----:B------:R-:W-:Y:S01]  /*2620*/  FADD.FTZ R186, R186, R222 ;  /* 0x000000debaba7221 */ /* 0x000fe20000010000 */
[----:B------:R-:W-:Y:S01]  /*2630*/  FFMA.FTZ R175, R184, R222, R175 ;  /* 0x000000deb8af7223 */ /* 0x000fe200000100af */
[----:B------:R-:W-:Y:S02]  /*2640*/  FADD.FTZ R174, -R194, R174 ;  /* 0x000000aec2ae7221 */ /* 0x000fe40000010100 */
[----:B------:R-:W-:Y:S01]  /*2650*/  FADD.FTZ R186, R186, R221 ;  /* 0x000000ddbaba7221 */ /* 0x000fe20000010000 */
[----:B------:R-:W-:Y:S01]  /*2660*/  FFMA.FTZ R175, R22, R221, R175 ;  /* 0x000000dd16af7223 */ /* 0x000fe200000100af */
        /* <DEDUP_REMOVED lines=8> */
[----:B------:R-:W-:Y:S01]  /*26f0*/  FADD.FTZ R173, -R194, R173 ;  /* 0x000000adc2ad7221 */ /* 0x000fe20000010100 */
[-C--:B------:R-:W-:Y:S01]  /*2700*/  FMUL.FTZ R217, R251, R17.reuse ;  /* 0x00000011fbd97220 */ /* 0x080fe20000410000 */
        /* <DEDUP_REMOVED lines=11> */
[----:B------:R-:W-:Y:S01]  /*27c0*/  FFMA.FTZ R186, R17, R216, R175 ;  /* 0x000000d811ba7223 */ /* 0x000fe200000100af */
[----:B------:R-:W-:-:S07]  /*27d0*/  IADD3 R223, PT, PT, R23, 0x20, RZ ;  /* 0x0000002017df7810 */ /* 0x000fce0007ffe0ff */
.L_x_9881:
[----:B------:R-:W-:Y:S05]  /*27e0*/  BSYNC.RECONVERGENT B2 ;  /* 0x0000000000027941 */ /* 0x000fea0003800200 */
.L_x_9880:
        /* <DEDUP_REMOVED lines=41> */
[----:B0-----:R-:W-:Y:S02]  /*2a80*/  HADD2.F32 R11, -RZ, R174.H1_H1 ;  /* 0x300000aeff0b7230 */ /* 0x001fe40000004100 */
        /* <DEDUP_REMOVED lines=42> */
.L_x_9883:
[----:B------:R-:W-:Y:S05]  /*2d30*/  BSYNC.RECONVERGENT B2 ;  /* 0x0000000000027941 */ /* 0x000fea0003800200 */
.L_x_9882:
        /* <DEDUP_REMOVED lines=84> */
.L_x_9885:
[----:B------:R-:W-:Y:S05]  /*3280*/  BSYNC.RECONVERGENT B2 ;  /* 0x0000000000027941 */ /* 0x000fea0003800200 */
.L_x_9884:
        /* <DEDUP_REMOVED lines=19> */
[--C-:B------:R-:W-:Y:S02]  /*33c0*/  HADD2.F32 R188, -RZ, R174.reuse.H0_H0 ;  /* 0x200000aeffbc7230 */ /* 0x100fe40000004100 */
[C---:B-----5:R-:W-:Y:S01]  /*33d0*/  FMUL.FTZ R190, R181.reuse, R190 ;  /* 0x000000beb5be7220 */ /* 0x060fe20000410000 */
[----:B------:R-:W-:Y:S02]  /*33e0*/  HADD2.F32 R174, -RZ, R174.H1_H1 ;  /* 0x300000aeffae7230 */ /* 0x000fe40000004100 */
[----:B------:R-:W-:Y:S01]  /*33f0*/  FMUL.FTZ R189, R181, R175 ;  /* 0x000000afb5bd7220 */ /* 0x000fe20000410000 */
[----:B---3--:R-:W-:-:S02]  /*3400*/  HADD2.F32 R199, -RZ, R176.H0_H0 ;  /* 0x200000b0ffc77230 */ /* 0x008fc40000004100 */
[C---:B------:R-:W-:Y:S01]  /*3410*/  FADD.FTZ R192, -R194.reuse, R192 ;  /* 0x000000c0c2c07221 */ /* 0x040fe20000010100 */
[----:B------:R-:W-:Y:S02]  /*3420*/  HADD2.F32 R198, -RZ, R176.H1_H1 ;  /* 0x300000b0ffc67230 */ /* 0x000fe40000004100 */
[C---:B------:R-:W-:Y:S01]  /*3430*/  FADD.FTZ R188, -R194.reuse, R188 ;  /* 0x000000bcc2bc7221 */ /* 0x040fe20000010100 */
[----:B------:R-:W-:Y:S01]  /*3440*/  FADD.FTZ R174, -R194, R174 ;  /* 0x000000aec2ae7221 */ /* 0x000fe20000010100 */
[----:B------:R-:W-:Y:S01]  /*3450*/  FADD.FTZ R88, R88, R199 ;  /* 0x000000c758587221 */ /* 0x000fe20000010000 */
[-C--:B------:R-:W-:Y:S01]  /*3460*/  FFMA.FTZ R156, R189, R199.reuse, R156 ;  /* 0x000000c7bd9c7223 */ /* 0x080fe2000001009c */
[----:B------:R-:W-:Y:S01]  /*3470*/  FMUL.FTZ R199, R228, R199 ;  /* 0x000000c7e4c77220 */ /* 0x000fe20000410000 */
        /* <DEDUP_REMOVED lines=51> */
.L_x_9879:
[----:B------:R-:W-:Y:S05]  /*37b0*/  BSYNC.RECONVERGENT B1 ;  /* 0x0000000000017941 */ /* 0x000fea0003800200 */
.L_x_9871:
        /* <DEDUP_REMOVED lines=20> */
.L_x_9944:
        /* <DEDUP_REMOVED lines=20> */
[--C-:B------:R-:W-:Y:S02]  /*3a40*/  HADD2.F32 R194, -RZ, R175.reuse.H0_H0 ;  /* 0x200000afffc27230 */ /* 0x100fe40000004100 */
[----:B------:R-:W-:-:S03]  /*3a50*/  HADD2.F32 R175, -RZ, R175.H1_H1 ;  /* 0x300000afffaf7230 */ /* 0x000fc60000004100 */
        /* <DEDUP_REMOVED lines=8> */
[--C-:B------:R-:W-:Y:S02]  /*3ae0*/  HADD2.F32 R175, -RZ, R174.reuse.H0_H0 ;  /* 0x200000aeffaf7230 */ /* 0x100fe40000004100 */
[----:B------:R-:W-:Y:S02]  /*3af0*/  HADD2.F32 R174, -RZ, R174.H1_H1 ;  /* 0x300000aeffae7230 */ /* 0x000fe40000004100 */
[----:B------:R-:W-:Y:S01]  /*3b00*/  F2FP.F16.F32.PACK_AB R127, R126, R127 ;  /* 0x0000007f7e7f723e */ /* 0x000fe200000000ff */
[----:B------:R-:W-:-:S04]  /*3b10*/  FFMA.FTZ R126, R20, R187, R186 ;  /* 0x000000bb147e7223 */ /* 0x000fc800000100ba */
        /* <DEDUP_REMOVED lines=41> */
[----:B------:R-:W-:Y:S01]  /*3db0*/  F2FP.F16.F32.PACK_AB R124, R120, R121 ;  /* 0x00000079787c723e */ /* 0x000fe200000000ff */
[----:B------:R-:W-:Y:S06]  /*3dc0*/  BRA `(.L_x_9892) ;  /* 0x0000000400007947 */ /* 0x000fec0003800000 */
.L_x_9891:
[-CC-:B------:R-:W-:Y:S01]  /*3dd0*/  FFMA.FTZ R153, R18, R187.reuse, R186.reuse ;  /* 0x000000bb12997223 */ /* 0x180fe200000100ba */
[----:B------:R-:W-:Y:S01]  /*3de0*/  FFMA.FTZ R155, R17, R187, R186 ;  /* 0x000000bb119b7223 */ /* 0x000fe200000100ba */
[----:B-----5:R-:W-:Y:S02]  /*3df0*/  HADD2.F32 R154, -RZ, R175.H0_H0 ;  /* 0x200000afff9a7230 */ /* 0x020fe40000004100 */
[----:B------:R-:W-:Y:S01]  /*3e00*/  FADD.FTZ R153, R217, -R153 ;  /* 0x80000099d9997221 */ /* 0x000fe20000010000 */
[----:B------:R-:W-:-:S03]  /*3e10*/  FADD.FTZ R155, R216, -R155 ;  /* 0x8000009bd89b7221 */ /* 0x000fc60000010000 */
[C---:B------:R-:W-:Y:S01]  /*3e20*/  FMUL.FTZ R153, R181.reuse, R153 ;  /* 0x00000099b5997220 */ /* 0x040fe20000410000 */
[----:B------:R-:W-:-:S03]  /*3e30*/  FMUL.FTZ R155, R181, R155 ;  /* 0x0000009bb59b7220 */ /* 0x000fc60000410000 */
[----:B------:R-:W-:-:S04]  /*3e40*/  FMUL.FTZ R152, R153, R180 ;  /* 0x000000b499987220 */ /* 0x000fc80000410000 */
[----:B------:R-:W-:Y:S01]  /*3e50*/  FFMA.FTZ R223, R152, R154, R126 ;  /* 0x0000009a98df7223 */ /* 0x000fe2000001007e */
[----:B------:R-:W-:Y:S02]  /*3e60*/  HADD2.F32 R154, -RZ, R175.H1_H1 ;  /* 0x300000afff9a7230 */ /* 0x000fe40000004100 */
[C---:B------:R-:W-:Y:S01]  /*3e70*/  FMUL.FTZ R126, R155.reuse, R180 ;  /* 0x000000b49b7e7220 */ /* 0x040fe20000410000 */
[----:B------:R-:W-:Y:S01]  /*3e80*/  F2FP.F16.F32.PACK_AB R155, R155, R153 ;  /* 0x000000999b9b723e */ /* 0x000fe200000000ff */
[----:B------:R-:W-:Y:S02]  /*3e90*/  HADD2.F32 R153, -RZ, R174.H1_H1 ;  /* 0x300000aeff997230 */ /* 0x000fe40000004100 */
[----:B------:R-:W-:Y:S01]  /*3ea0*/  FFMA.FTZ R194, R126, R154, R127 ;  /* 0x0000009a7ec27223 */ /* 0x000fe2000001007f */
[----:B------:R-:W-:Y:S01]  /*3eb0*/  FMUL.FTZ R127, R34, R152 ;  /* 0x00000098227f7220 */ /* 0x000fe20000410000 */
[----:B------:R-:W-:Y:S01]  /*3ec0*/  FFMA.FTZ R152, R20, R187, R186 ;  /* 0x000000bb14987223 */ /* 0x000fe200000100ba */
[----:B------:R-:W-:-:S03]  /*3ed0*/  FMUL.FTZ R126, R35, R126 ;  /* 0x0000007e237e7220 */ /* 0x000fc60000410000 */
[----:B------:R-:W-:Y:S02]  /*3ee0*/  FADD.FTZ R152, R219, -R152 ;  /* 0x80000098db987221 */ /* 0x000fe40000010000 */
[----:B------:R-:W-:Y:S02]  /*3ef0*/  F2FP.F16.F32.PACK_AB R127, R126, R127 ;  /* 0x0000007f7e7f723e */ /* 0x000fe400000000ff */
[----:B------:R-:W-:Y:S01]  /*3f00*/  FMUL.FTZ R154, R181, R152 ;  /* 0x00000098b59a7220 */ /* 0x000fe20000410000 */
[----:B------:R-:W-:-:S03]  /*3f10*/  HADD2.F32 R152, -RZ, R174.H0_H0 ;  /* 0x200000aeff987230 */ /* 0x000fc60000004100 */
[----:B------:R-:W-:-:S04]  /*3f20*/  FMUL.FTZ R126, R154, R180 ;  /* 0x000000b49a7e7220 */ /* 0x000fc80000410000 */
[----:B------:R-:W-:Y:S01]  /*3f30*/  FFMA.FTZ R175, R126, R152, R124 ;  /* 0x000000987eaf7223 */ /* 0x000fe2000001007c */
[----:B------:R-:W-:Y:S01]  /*3f40*/  FFMA.FTZ R124, R19, R187, R186 ;  /* 0x000000bb137c7223 */ /* 0x000fe200000100ba */
[----:B------:R-:W-:-:S03]  /*3f50*/  FMUL.FTZ R126, R32, R126 ;  /* 0x0000007e207e7220 */ /* 0x000fc60000410000 */
[----:B------:R-:W-:-:S04]  /*3f60*/  FADD.FTZ R124, R218, -R124 ;  /* 0x8000007cda7c7221 */ /* 0x000fc80000010000 */
[----:B------:R-:W-:-:S04]  /*3f70*/  FMUL.FTZ R124, R181, R124 ;  /* 0x0000007cb57c7220 */ /* 0x000fc80000410000 */
[C---:B------:R-:W-:Y:S01]  /*3f80*/  FMUL.FTZ R152, R124.reuse, R180 ;  /* 0x000000b47c987220 */ /* 0x040fe20000410000 */
[----:B------:R-:W-:Y:S01]  /*3f90*/  F2FP.F16.F32.PACK_AB R154, R124, R154 ;  /* 0x0000009a7c9a723e */ /* 0x000fe200000000ff */
[----:B------:R-:W-:Y:S02]  /*3fa0*/  FFMA.FTZ R124, R22, R187, R186 ;  /* 0x000000bb167c7223 */ /* 0x000fe400000100ba */
[----:B------:R-:W-:Y:S01]  /*3fb0*/  FFMA.FTZ R174, R152, R153, R125 ;  /* 0x0000009998ae7223 */ /* 0x000fe2000001007d */
[----:B------:R-:W-:Y:S01]  /*3fc0*/  FMUL.FTZ R125, R33, R152 ;  /* 0x00000098217d7220 */ /* 0x000fe20000410000 */
[----:B------:R-:W-:Y:S01]  /*3fd0*/  FADD.FTZ R124, R221, -R124 ;  /* 0x8000007cdd7c7221 */ /* 0x000fe20000010000 */
[--C-:B------:R-:W-:Y:S02]  /*3fe0*/  HADD2.F32 R152, -RZ, R173.reuse.H0_H0 ;  /* 0x200000adff987230 */ /* 0x100fe40000004100 */
[----:B------:R-:W-:Y:S02]  /*3ff0*/  HADD2.F32 R173, -RZ, R173.H1_H1 ;  /* 0x300000adffad7230 */ /* 0x000fe40000004100 */
[----:B------:R-:W-:Y:S01]  /*4000*/  FMUL.FTZ R124, R181, R124 ;  /* 0x0000007cb57c7220 */ /* 0x000fe20000410000 */
[----:B------:R-:W-:-:S03]  /*4010*/  F2FP.F16.F32.PACK_AB R126, R125, R126 ;  /* 0x0000007e7d7e723e */ /* 0x000fc600000000ff */
        /* <DEDUP_REMOVED lines=13> */
[----:B------:R-:W-:Y:S01]  /*40f0*/  HADD2.F32 R172, -RZ, R172.H1_H1 ;  /* 0x300000acffac7230 */ /* 0x000fe20000004100 */
[----:B------:R-:W-:Y:S01]  /*4100*/  F2FP.F16.F32.PACK_AB R125, R152, R125 ;  /* 0x0000007d987d723e */ /* 0x000fe200000000ff */
[----:B------:R-:W-:-:S04]  /*4110*/  FMUL.FTZ R152, R181, R124 ;  /* 0x0000007cb5987220 */ /* 0x000fc80000410000 */
[----:B------:R-:W-:-:S04]  /*4120*/  FMUL.FTZ R124, R152, R180 ;  /* 0x000000b4987c7220 */ /* 0x000fc80000410000 */
[----:B------:R-:W-:Y:S01]  /*4130*/  FFMA.FTZ R173, R124, R173, R120 ;  /* 0x000000ad7cad7223 */ /* 0x000fe20000010078 */
[----:B------:R-:W-:-:S04]  /*4140*/  FFMA.FTZ R120, R184, R187, R186 ;  /* 0x000000bbb8787223 */ /* 0x000fc800000100ba */
[----:B------:R-:W-:-:S04]  /*4150*/  FADD.FTZ R120, R222, -R120 ;  /* 0x80000078de787221 */ /* 0x000fc80000010000 */
[----:B------:R-:W-:-:S04]  /*4160*/  FMUL.FTZ R120, R181, R120 ;  /* 0x00000078b5787220 */ /* 0x000fc80000410000 */
[C---:B------:R-:W-:Y:S01]  /*4170*/  FMUL.FTZ R250, R120.reuse, R180 ;  /* 0x000000b478fa7220 */ /* 0x040fe20000410000 */
[----:B------:R-:W-:-:S03]  /*4180*/  F2FP.F16.F32.PACK_AB R152, R120, R152 ;  /* 0x000000987898723e */ /* 0x000fc600000000ff */
[----:B------:R-:W-:Y:S01]  /*4190*/  FFMA.FTZ R172, R250, R172, R121 ;  /* 0x000000acfaac7223 */ /* 0x000fe20000010079 */
[----:B------:R-:W-:Y:S01]  /*41a0*/  FMUL.FTZ R121, R28, R124 ;  /* 0x0000007c1c797220 */ /* 0x000fe20000410000 */
[----:B------:R-:W-:-:S05]  /*41b0*/  FMUL.FTZ R124, R29, R250 ;  /* 0x000000fa1d7c7220 */ /* 0x000fca0000410000 */
[----:B------:R-:W-:-:S07]  /*41c0*/  F2FP.F16.F32.PACK_AB R124, R124, R121 ;  /* 0x000000797c7c723e */ /* 0x000fce00000000ff */
.L_x_9892:
        /* <DEDUP_REMOVED lines=13> */
.L_x_9890:
[----:B------:R-:W-:Y:S05]  /*42a0*/  BSYNC.RECONVERGENT B2 ;  /* 0x0000000000027941 */ /* 0x000fea0003800200 */
.L_x_9889:
        /* <DEDUP_REMOVED lines=71> */
[----:B------:R-:W-:Y:S01]  /*4720*/  F2FP.F16.F32.PACK_AB R132, R132, R129 ;  /* 0x000000818484723e */ /* 0x000fe200000000ff */
[----:B------:R-:W-:Y:S06]  /*4730*/  BRA `(.L_x_9896) ;  /* 0x0000000000f07947 */ /* 0x000fec0003800000 */
.L_x_9895:
        /* <DEDUP_REMOVED lines=59> */
[----:B------:R-:W-:-:S07]  /*4af0*/  F2FP.F16.F32.PACK_AB R132, R128, R129 ;  /* 0x000000818084723e */ /* 0x000fce00000000ff */
.L_x_9896:
        /* <DEDUP_REMOVED lines=13> */
.L_x_9894:
[----:B------:R-:W-:Y:S05]  /*4bd0*/  BSYNC.RECONVERGENT B2 ;  /* 0x0000000000027941 */ /* 0x000fea0003800200 */
.L_x_9893:
        /* <DEDUP_REMOVED lines=73> */
.L_x_9899:
        /* <DEDUP_REMOVED lines=60> */
.L_x_9900:
        /* <DEDUP_REMOVED lines=13> */
.L_x_9898:
[----:B------:R-:W-:Y:S05]  /*5500*/  BSYNC.RECONVERGENT B2 ;  /* 0x0000000000027941 */ /* 0x000fea0003800200 */
.L_x_9897:
        /* <DEDUP_REMOVED lines=8> */
[--C-:B-----5:R-:W-:Y:S02]  /*5590*/  HADD2.F32 R153, -RZ, R175.reuse.H1_H1 ;  /* 0x300000afff997230 */ /* 0x120fe40000004100 */
[----:B------:R-:W-:Y:S02]  /*55a0*/  HADD2.F32 R154, -RZ, R175.H0_H0 ;  /* 0x200000afff9a7230 */ /* 0x000fe40000004100 */
[----:B------:R-:W-:-:S04]  /*55b0*/  FADD.FTZ R152, R191, -R152 ;  /* 0x80000098bf987221 */ /* 0x000fc80000010000 */
[----:B------:R-:W-:-:S04]  /*55c0*/  FMUL.FTZ R155, R181, R152 ;  /* 0x00000098b59b7220 */ /* 0x000fc80000410000 */
[----:B------:R-:W-:-:S04]  /*55d0*/  FMUL.FTZ R152, R155, R180 ;  /* 0x000000b49b987220 */ /* 0x000fc80000410000 */
[----:B------:R-:W-:Y:S01]  /*55e0*/  FFMA.FTZ R223, R152, R153, R151 ;  /* 0x0000009998df7223 */ /* 0x000fe20000010097 */
[----:B------:R-:W-:-:S04]  /*55f0*/  FFMA.FTZ R151, R188, R187, R186 ;  /* 0x000000bbbc977223 */ /* 0x000fc800000100ba */
[----:B------:R-:W-:-:S04]  /*5600*/  FADD.FTZ R151, R192, -R151 ;  /* 0x80000097c0977221 */ /* 0x000fc80000010000 */
[----:B------:R-:W-:-:S04]  /*5610*/  FMUL.FTZ R153, R181, R151 ;  /* 0x00000097b5997220 */ /* 0x000fc80000410000 */
[----:B------:R-:W-:Y:S01]  /*5620*/  FMUL.FTZ R151, R153, R180 ;  /* 0x000000b499977220 */ /* 0x000fe20000410000 */
        /* <DEDUP_REMOVED lines=51> */
[----:B------:R-:W-:-:S04]  /*5960*/  F2FP.F16.F32.PACK_AB R152, R144, R148 ;  /* 0x000000949098723e */ /* 0x000fc800000000ff */
[----:B------:R-:W-:Y:S01]  /*5970*/  F2FP.F16.F32.PACK_AB R148, R180, R145 ;  /* 0x00000091b494723e */ /* 0x000fe200000000ff */
[----:B------:R-:W-:Y:S06]  /*5980*/  BRA `(.L_x_9903) ;  /* 0x0000000000f07947 */ /* 0x000fec0003800000 */
.L_x_9902:
[----:B------:R-:W-:-:S04]  /*5990*/  FFMA.FTZ R194, R182, R187, R186 ;  /* 0x000000bbb6c27223 */ /* 0x000fc800000100ba */
[----:B------:R-:W-:-:S04]  /*59a0*/  FADD.FTZ R194, R191, -R194 ;  /* 0x800000c2bfc27221 */ /* 0x000fc80000010000 */
[----:B-----5:R-:W-:-:S04]  /*59b0*/  FMUL.FTZ R194, R181, R194 ;  /* 0x000000c2b5c27220 */ /* 0x020fc80000410000 */
[----:B------:R-:W-:Y:S01]  /*59c0*/  FMUL.FTZ R250, R194, R180 ;  /* 0x000000b4c2fa7220 */ /* 0x000fe20000410000 */
[--C-:B------:R-:W-:Y:S02]  /*59d0*/  HADD2.F32 R194, -RZ, R175.reuse.H1_H1 ;  /* 0x300000afffc27230 */ /* 0x100fe40000004100 */
[----:B------:R-:W-:-:S03]  /*59e0*/  HADD2.F32 R175, -RZ, R175.H0_H0 ;  /* 0x200000afffaf7230 */ /* 0x000fc60000004100 */
        /* <DEDUP_REMOVED lines=53> */
[----:B------:R-:W-:-:S07]  /*5d40*/  F2FP.F16.F32.PACK_AB R148, R144, R148 ;  /* 0x000000949094723e */ /* 0x000fce00000000ff */
.L_x_9903:
        /* <DEDUP_REMOVED lines=13> */
.L_x_9888:
        /* <DEDUP_REMOVED lines=9> */
[----:B------:R-:W-:Y:S01]  /*5eb0*/  HADD2.F32 R223, -RZ, R164.H0_H0 ;  /* 0x200000a4ffdf7230 */ /* 0x000fe20000004100 */
[----:B------:R0:W-:Y:S02]  /*5ec0*/  STL [R1+0x28], R2 ;  /* 0x0000280201007387 */ /* 0x0001e40000100800 */
[----:B------:R-:W-:-:S04]  /*5ed0*/  FADD.FTZ R194, R185, -R194 ;  /* 0x800000c2b9c27221 */ /* 0x000fc80000010000 */
[----:B-----5:R-:W-:Y:S01]  /*5ee0*/  FFMA.FTZ R194, R181, R194, R223 ;  /* 0x000000c2b5c27223 */ /* 0x020fe200000100df */
[--C-:B------:R-:W-:Y:S02]  /*5ef0*/  HADD2.F32 R223, -RZ, R172.reuse.H0_H0 ;  /* 0x200000acffdf7230 */ /* 0x100fe40000004100 */
[----:B------:R-:W-:Y:S02]  /*5f00*/  HADD2.F32 R172, -RZ, R172.H1_H1 ;  /* 0x300000acffac7230 */ /* 0x000fe40000004100 */
[----:B------:R-:W-:Y:S01]  /*5f10*/  FMUL.FTZ R194, R194, R180 ;  /* 0x000000b4c2c27220 */ /* 0x000fe20000410000 */
[----:B0-----:R-:W-:-:S03]  /*5f20*/  HADD2.F32 R2, -RZ, R167.H1_H1 ;  /* 0x300000a7ff027230 */ /* 0x001fc60000004100 */
[----:B------:R-:W-:Y:S01]  /*5f30*/  FFMA.FTZ R252, R194, R223, R120 ;  /* 0x000000dfc2fc7223 */ /* 0x000fe20000010078 */
[----:B------:R-:W-:Y:S01]  /*5f40*/  FFMA.FTZ R120, R184, R187, R186 ;  /* 0x000000bbb8787223 */ /* 0x000fe200000100ba */
[----:B------:R-:W-:-:S03]  /*5f50*/  HADD2.F32 R223, -RZ, R164.H1_H1 ;  /* 0x300000a4ffdf7230 */ /* 0x000fc60000004100 */
[----:B------:R-:W-:-:S04]  /*5f60*/  FADD.FTZ R120, R222, -R120 ;  /* 0x80000078de787221 */ /* 0x000fc80000010000 */
[----:B------:R-:W-:Y:S01]  /*5f70*/  FFMA.FTZ R120, R181, R120, R223 ;  /* 0x00000078b5787223 */ /* 0x000fe200000100df */
[----:B------:R-:W-:-:S03]  /*5f80*/  HADD2.F32 R223, -RZ, R165.H0_H0 ;  /* 0x200000a5ffdf7230 */ /* 0x000fc60000004100 */
[----:B------:R-:W-:-:S04]  /*5f90*/  FMUL.FTZ R120, R120, R180 ;  /* 0x000000b478787220 */ /* 0x000fc80000410000 */
[----:B------:R-:W-:Y:S01]  /*5fa0*/  FFMA.FTZ R172, R120, R172, R121 ;  /* 0x000000ac78ac7223 */ /* 0x000fe20000010079 */
[----:B------:R-:W-:-:S04]  /*5fb0*/  FFMA.FTZ R121, R22, R187, R186 ;  /* 0x000000bb16797223 */ /* 0x000fc800000100ba */
[----:B------:R-:W-:-:S04]  /*5fc0*/  FADD.FTZ R121, R221, -R121 ;  /* 0x80000079dd797221 */ /* 0x000fc80000010000 */
[----:B------:R-:W-:Y:S01]  /*5fd0*/  FFMA.FTZ R121, R181, R121, R223 ;  /* 0x00000079b5797223 */ /* 0x000fe200000100df */
[--C-:B------:R-:W-:Y:S02]  /*5fe0*/  HADD2.F32 R223, -RZ, R173.reuse.H0_H0 ;  /* 0x200000adffdf7230 */ /* 0x100fe40000004100 */
[----:B------:R-:W-:Y:S02]  /*5ff0*/  HADD2.F32 R173, -RZ, R173.H1_H1 ;  /* 0x300000adffad7230 */ /* 0x000fe40000004100 */
[----:B------:R-:W-:-:S04]  /*6000*/  FMUL.FTZ R121, R121, R180 ;  /* 0x000000b479797220 */ /* 0x000fc80000410000 */
        /* <DEDUP_REMOVED lines=25> */
[----:B------:R-:W-:-:S03]  /*61a0*/  HADD2.F32 R223, -RZ, R175.H0_H0 ;  /* 0x200000afffdf7230 */ /* 0x000fc60000004100 */
[----:B------:R-:W-:-:S04]  /*61b0*/  FMUL.FTZ R125, R125, R180 ;  /* 0x000000b47d7d7220 */ /* 0x000fc80000410000 */
[----:B------:R-:W-:Y:S01]  /*61c0*/  FFMA.FTZ R223, R125, R223, R126 ;  /* 0x000000df7ddf7223 */ /* 0x000fe2000001007e */
[----:B------:R-:W-:-:S04]  /*61d0*/  FFMA.FTZ R126, R17, R187, R186 ;  /* 0x000000bb117e7223 */ /* 0x000fc800000100ba */
[----:B------:R-:W-:-:S04]  /*61e0*/  FADD.FTZ R126, R216, -R126 ;  /* 0x8000007ed87e7221 */ /* 0x000fc80000010000 */
[----:B------:R-:W-:Y:S02]  /*61f0*/  FFMA.FTZ R126, R181, R126, R2 ;  /* 0x0000007eb57e7223 */ /* 0x000fe40000010002 */
[----:B------:R0:W5:Y:S01]  /*6200*/  LDL.LU R2, [R1+0x28] ;  /* 0x0000280001027983 */ /* 0x0001620000300800 */
[----:B------:R-:W-:Y:S02]  /*6210*/  HADD2.F32 R175, -RZ, R175.H1_H1 ;  /* 0x300000afffaf7230 */ /* 0x000fe40000004100 */
        /* <DEDUP_REMOVED lines=8> */
[----:B------:R-:W-:-:S03]  /*62a0*/  FMUL.FTZ R120, R29, R120 ;  /* 0x000000781d787220 */ /* 0x000fc60000410000 */
[----:B------:R-:W-:Y:S01]  /*62b0*/  F2FP.F16.F32.PACK_AB R127, R126, R127 ;  /* 0x0000007f7e7f723e */ /* 0x000fe200000000ff */
[----:B------:R-:W-:Y:S01]  /*62c0*/  FMUL.FTZ R126, R32, R173 ;  /* 0x000000ad207e7220 */ /* 0x000fe20000410000 */
[----:B------:R-:W-:-:S04]  /*62d0*/  F2FP.F16.F32.PACK_AB R125, R122, R121 ;  /* 0x000000797a7d723e */ /* 0x000fc800000000ff */
[----:B------:R-:W-:Y:S02]  /*62e0*/  F2FP.F16.F32.PACK_AB R126, R124, R126 ;  /* 0x0000007e7c7e723e */ /* 0x000fe400000000ff */
[----:B------:R-:W-:Y:S01]  /*62f0*/  F2FP.F16.F32.PACK_AB R124, R120, R194 ;  /* 0x000000c2787c723e */ /* 0x000fe200000000ff */
[----:B0-----:R-:W-:Y:S06]  /*6300*/  BRA `(.L_x_9907) ;  /* 0x0000000400207947 */ /* 0x001fec0003800000 */
.L_x_9906:
[----:B------:R-:W-:Y:S01]  /*6310*/  FFMA.FTZ R155, R18, R187, R186 ;  /* 0x000000bb129b7223 */ /* 0x000fe200000100ba */
[----:B------:R-:W-:Y:S02]  /*6320*/  HADD2.F32 R152, -RZ, R167.H0_H0 ;  /* 0x200000a7ff987230 */ /* 0x000fe40000004100 */
[--C-:B-----5:R-:W-:Y:S02]  /*6330*/  HADD2.F32 R153, -RZ, R175.reuse.H0_H0 ;  /* 0x200000afff997230 */ /* 0x120fe40000004100 */
[----:B------:R-:W-:Y:S01]  /*6340*/  FADD.FTZ R155, R217, -R155 ;  /* 0x8000009bd99b7221 */ /* 0x000fe20000010000 */
[----:B------:R-:W-:-:S03]  /*6350*/  HADD2.F32 R154, -RZ, R175.H1_H1 ;  /* 0x300000afff9a7230 */ /* 0x000fc60000004100 */
[----:B------:R-:W-:-:S04]  /*6360*/  FFMA.FTZ R155, R181, R155, R152 ;  /* 0x0000009bb59b7223 */ /* 0x000fc80000010098 */
[----:B------:R-:W-:-:S04]  /*6370*/  FMUL.FTZ R152, R155, R180 ;  /* 0x000000b49b987220 */ /* 0x000fc80000410000 */
[----:B------:R-:W-:Y:S01]  /*6380*/  FFMA.FTZ R223, R152, R153, R126 ;  /* 0x0000009998df7223 */ /* 0x000fe2000001007e */
[----:B------:R-:W-:Y:S01]  /*6390*/  FFMA.FTZ R126, R17, R187, R186 ;  /* 0x000000bb117e7223 */ /* 0x000fe200000100ba */
[----:B------:R-:W-:-:S03]  /*63a0*/  HADD2.F32 R153, -RZ, R167.H1_H1 ;  /* 0x300000a7ff997230 */ /* 0x000fc60000004100 */
[----:B------:R-:W-:-:S04]  /*63b0*/  FADD.FTZ R126, R216, -R126 ;  /* 0x8000007ed87e7221 */ /* 0x000fc80000010000 */
[----:B------:R-:W-:-:S04]  /*63c0*/  FFMA.FTZ R126, R181, R126, R153 ;  /* 0x0000007eb57e7223 */ /* 0x000fc80000010099 */
[C---:B------:R-:W-:Y:S01]  /*63d0*/  FMUL.FTZ R153, R126.reuse, R180 ;  /* 0x000000b47e997220 */ /* 0x040fe20000410000 */
[----:B------:R-:W-:-:S03]  /*63e0*/  F2FP.F16.F32.PACK_AB R155, R126, R155 ;  /* 0x0000009b7e9b723e */ /* 0x000fc600000000ff */
[----:B------:R-:W-:Y:S01]  /*63f0*/  FFMA.FTZ R175, R153, R154, R127 ;  /* 0x0000009a99af7223 */ /* 0x000fe2000001007f */
[----:B------:R-:W-:Y:S01]  /*6400*/  FFMA.FTZ R127, R20, R187, R186 ;  /* 0x000000bb147f7223 */ /* 0x000fe200000100ba */
[----:B------:R-:W-:-:S03]  /*6410*/  FMUL.FTZ R153, R35, R153 ;  /* 0x0000009923997220 */ /* 0x000fc60000410000 */
[----:B------:R-:W-:Y:S01]  /*6420*/  FADD.FTZ R154, R219, -R127 ;  /* 0x8000007fdb9a7221 */ /* 0x000fe20000010000 */
[----:B------:R-:W-:Y:S01]  /*6430*/  FMUL.FTZ R127, R34, R152 ;  /* 0x00000098227f7220 */ /* 0x000fe20000410000 */
[----:B------:R-:W-:-:S04]  /*6440*/  HADD2.F32 R152, -RZ, R166.H0_H0 ;  /* 0x200000a6ff987230 */ /* 0x000fc80000004100 */
[----:B------:R-:W-:Y:S01]  /*6450*/  F2FP.F16.F32.PACK_AB R127, R153, R127 ;  /* 0x0000007f997f723e */ /* 0x000fe200000000ff */
[----:B------:R-:W-:Y:S01]  /*6460*/  FFMA.FTZ R154, R181, R154, R152 ;  /* 0x0000009ab59a7223 */ /* 0x000fe20000010098 */
[--C-:B------:R-:W-:Y:S02]  /*6470*/  HADD2.F32 R152, -RZ, R174.reuse.H0_H0 ;  /* 0x200000aeff987230 */ /* 0x100fe40000004100 */
[----:B------:R-:W-:Y:S02]  /*6480*/  HADD2.F32 R153, -RZ, R174.H1_H1 ;  /* 0x300000aeff997230 */ /* 0x000fe40000004100 */
[----:B------:R-:W-:-:S04]  /*6490*/  FMUL.FTZ R126, R154, R180 ;  /* 0x000000b49a7e7220 */ /* 0x000fc80000410000 */
[----:B------:R-:W-:Y:S01]  /*64a0*/  FFMA.FTZ R250, R126, R152, R124 ;  /* 0x000000987efa7223 */ /* 0x000fe2000001007c */
[----:B------:R-:W-:Y:S01]  /*64b0*/  FFMA.FTZ R124, R19, R187, R186 ;  /* 0x000000bb137c7223 */ /* 0x000fe200000100ba */
[----:B------:R-:W-:Y:S02]  /*64c0*/  HADD2.F32 R152, -RZ, R166.H1_H1 ;  /* 0x300000a6ff987230 */ /* 0x000fe40000004100 */
[----:B------:R-:W-:Y:S01]  /*64d0*/  FMUL.FTZ R126, R32, R126 ;  /* 0x0000007e207e7220 */ /* 0x000fe20000410000 */
[----:B------:R-:W-:-:S04]  /*64e0*/  FADD.FTZ R124, R218, -R124 ;  /* 0x8000007cda7c7221 */ /* 0x000fc80000010000 */
[----:B------:R-:W-:-:S04]  /*64f0*/  FFMA.FTZ R152, R181, R124, R152 ;  /* 0x0000007cb5987223 */ /* 0x000fc80000010098 */
[C---:B------:R-:W-:Y:S01]  /*6500*/  FMUL.FTZ R124, R152.reuse, R180 ;  /* 0x000000b4987c7220 */ /* 0x040fe20000410000 */
[----:B------:R-:W-:Y:S01]  /*6510*/  F2FP.F16.F32.PACK_AB R154, R152, R154 ;  /* 0x0000009a989a723e */ /* 0x000fe200000000ff */
[----:B------:R-:W-:Y:S02]  /*6520*/  HADD2.F32 R152, -RZ, R165.H0_H0 ;  /* 0x200000a5ff987230 */ /* 0x000fe40000004100 */
[----:B------:R-:W-:Y:S01]  /*6530*/  FFMA.FTZ R174, R124, R153, R125 ;  /* 0x000000997cae7223 */ /* 0x000fe2000001007d */
[----:B------:R-:W-:Y:S01]  /*6540*/  FFMA.FTZ R125, R22, R187, R186 ;  /* 0x000000bb167d7223 */ /* 0x000fe200000100ba */
[----:B------:R-:W-:-:S03]  /*6550*/  FMUL.FTZ R153, R33, R124 ;  /* 0x0000007c21997220 */ /* 0x000fc60000410000 */
[----:B------:R-:W-:Y:S02]  /*6560*/  FADD.FTZ R125, R221, -R125 ;  /* 0x8000007ddd7d7221 */ /* 0x000fe40000010000 */
[----:B------:R-:W-:Y:S01]  /*6570*/  F2FP.F16.F32.PACK_AB R126, R153, R126 ;  /* 0x0000007e997e723e */ /* 0x000fe200000000ff */
[--C-:B------:R-:W-:Y:S02]  /*6580*/  HADD2.F32 R153, -RZ, R173.reuse.H1_H1 ;  /* 0x300000adff997230 */ /* 0x100fe40000004100 */
[----:B------:R-:W-:Y:S01]  /*6590*/  FFMA.FTZ R124, R181, R125, R152 ;  /* 0x0000007db57c7223 */ /* 0x000fe20000010098 */
[----:B------:R-:W-:-:S03]  /*65a0*/  HADD2.F32 R152, -RZ, R173.H0_H0 ;  /* 0x200000adff987230 */ /* 0x000fc60000004100 */
[----:B------:R-:W-:-:S04]  /*65b0*/  FMUL.FTZ R125, R124, R180 ;  /* 0x000000b47c7d7220 */ /* 0x000fc80000410000 */
[----:B------:R-:W-:Y:S01]  /*65c0*/  FFMA.FTZ R251, R125, R152, R122 ;  /* 0x000000987dfb7223 */ /* 0x000fe2000001007a */
[----:B------:R-:W-:Y:S01]  /*65d0*/  FFMA.FTZ R122, R21, R187, R186 ;  /* 0x000000bb157a7223 */ /* 0x000fe200000100ba */
[----:B------:R-:W-:Y:S02]  /*65e0*/  HADD2.F32 R152, -RZ, R165.H1_H1 ;  /* 0x300000a5ff987230 */ /* 0x000fe40000004100 */
[----:B------:R-:W-:Y:S01]  /*65f0*/  FMUL.FTZ R125, R30, R125 ;  /* 0x0000007d1e7d7220 */ /* 0x000fe20000410000 */
[----:B------:R-:W-:-:S04]  /*6600*/  FADD.FTZ R122, R220, -R122 ;  /* 0x8000007adc7a7221 */ /* 0x000fc80000010000 */
[----:B------:R-:W-:-:S04]  /*6610*/  FFMA.FTZ R122, R181, R122, R152 ;  /* 0x0000007ab57a7223 */ /* 0x000fc80000010098 */
[----:B------:R-:W-:-:S04]  /*6620*/  FMUL.FTZ R152, R122, R180 ;  /* 0x000000b47a987220 */ /* 0x000fc80000410000 */
[----:B------:R-:W-:Y:S01]  /*6630*/  FFMA.FTZ R123, R152, R153, R123 ;  /* 0x00000099987b7223 */ /* 0x000fe2000001007b */
[----:B------:R-:W-:Y:S01]  /*6640*/  F2FP.F16.F32.PACK_AB R153, R122, R124 ;  /* 0x0000007c7a99723e */ /* 0x000fe200000000ff */
[----:B------:R-:W-:Y:S01]  /*6650*/  FFMA.FTZ R122, R0, R187, R186 ;  /* 0x000000bb007a7223 */ /* 0x000fe200000100ba */
[----:B------:R-:W-:Y:S02]  /*6660*/  HADD2.F32 R124, -RZ, R164.H0_H0 ;  /* 0x200000a4ff7c7230 */ /* 0x000fe40000004100 */
[----:B------:R-:W-:Y:S01]  /*6670*/  FMUL.FTZ R152, R31, R152 ;  /* 0x000000981f987220 */ /* 0x000fe20000410000 */
[----:B------:R-:W-:-:S04]  /*6680*/  FADD.FTZ R122, R185, -R122 ;  /* 0x8000007ab97a7221 */ /* 0x000fc80000010000 */
[----:B------:R-:W-:Y:S01]  /*6690*/  F2FP.F16.F32.PACK_AB R125, R152, R125 ;  /* 0x0000007d987d723e */ /* 0x000fe200000000ff */
        /* <DEDUP_REMOVED lines=8> */
[----:B------:R-:W-:-:S04]  /*6720*/  FFMA.FTZ R120, R181, R120, R152 ;  /* 0x00000078b5787223 */ /* 0x000fc80000010098 */
[----:B------:R-:W-:-:S04]  /*6730*/  FMUL.FTZ R152, R120, R180 ;  /* 0x000000b478987220 */ /* 0x000fc80000410000 */
[----:B------:R-:W-:Y:S01]  /*6740*/  FFMA.FTZ R172, R152, R172, R121 ;  /* 0x000000ac98ac7223 */ /* 0x000fe20000010079 */
[----:B------:R-:W-:Y:S01]  /*6750*/  FMUL.FTZ R121, R28, R124 ;  /* 0x0000007c1c797220 */ /* 0x000fe20000410000 */
[----:B------:R-:W-:Y:S01]  /*6760*/  FMUL.FTZ R124, R29, R152 ;  /* 0x000000981d7c7220 */ /* 0x000fe20000410000 */
[----:B------:R-:W-:-:S04]  /*6770*/  F2FP.F16.F32.PACK_AB R152, R120, R122 ;  /* 0x0000007a7898723e */ /* 0x000fc800000000ff */
[----:B------:R-:W-:-:S07]  /*6780*/  F2FP.F16.F32.PACK_AB R124, R124, R121 ;  /* 0x000000797c7c723e */ /* 0x000fce00000000ff */
.L_x_9907:
        /* <DEDUP_REMOVED lines=16> */
.L_x_9905:
[----:B------:R-:W-:Y:S05]  /*6890*/  BSYNC.RECONVERGENT B2 ;  /* 0x0000000000027941 */ /* 0x000fea0003800200 */
.L_x_9904:
        /* <DEDUP_REMOVED lines=79> */
[----:B------:R-:W-:Y:S01]  /*6d90*/  F2FP.F16.F32.PACK_AB R132, R132, R129 ;  /* 0x000000818484723e */ /* 0x000fe200000000ff */
[----:B------:R-:W-:Y:S06]  /*6da0*/  BRA `(.L_x_9911) ;  /* 0x0000000400187947 */ /* 0x000fec0003800000 */
.L_x_9910:
[----:B------:R-:W-:Y:S01]  /*6db0*/  FFMA.FTZ R194, R183, R187, R186 ;  /* 0x000000bbb7c27223 */ /* 0x000fe200000100ba */
[----:B------:R-:W-:Y:S01]  /*6dc0*/  HADD2.F32 R223, -RZ, R168.H0_H0 ;  /* 0x200000a8ffdf7230 */ /* 0x000fe20000004100 */
[----:B------:R0:W-:Y:S02]  /*6dd0*/  STL [R1+0x28], R0 ;  /* 0x0000280001007387 */ /* 0x0001e40000100800 */
[----:B------:R-:W-:-:S04]  /*6de0*/  FADD.FTZ R194, R215, -R194 ;  /* 0x800000c2d7c27221 */ /* 0x000fc80000010000 */
[----:B-----5:R-:W-:Y:S01]  /*6df0*/  FFMA.FTZ R194, R181, R194, R223 ;  /* 0x000000c2b5c27223 */ /* 0x020fe200000100df */
        /* <DEDUP_REMOVED lines=46> */
[----:B0-----:R-:W-:Y:S01]  /*70e0*/  FADD.FTZ R0, R208, -R134 ;  /* 0x80000086d0007221 */ /* 0x001fe20000010000 */
[----:B------:R-:W-:-:S05]  /*70f0*/  HADD2.F32 R134, -RZ, R171.H1_H1 ;  /* 0x300000abff867230 */ /* 0x000fca0000004100 */
        /* <DEDUP_REMOVED lines=16> */
[----:B0-----:R-:W-:-:S07]  /*7200*/  F2FP.F16.F32.PACK_AB R132, R128, R194 ;  /* 0x000000c28084723e */ /* 0x001fce00000000ff */
.L_x_9911:
        /* <DEDUP_REMOVED lines=14> */
.L_x_9909:
[----:B------:R-:W-:Y:S05]  /*72f0*/  BSYNC.RECONVERGENT B2 ;  /* 0x0000000000027941 */ /* 0x000fea0003800200 */
.L_x_9908:
        /* <DEDUP_REMOVED lines=81> */
.L_x_9914:
[----:B------:R-:W-:Y:S01]  /*7810*/  FFMA.FTZ R194, R9, R187, R186 ;  /* 0x000000bb09c27223 */ /* 0x000fe200000100ba */
[----:B------:R-:W-:Y:S01]  /*7820*/  HADD2.F32 R223, -RZ, R84.H0_H0 ;  /* 0x20000054ffdf7230 */ /* 0x000fe20000004100 */
[----:B-----5:R0:W-:Y:S02]  /*7830*/  STL [R1+0x28], R0 ;  /* 0x0000280001007387 */ /* 0x0201e40000100800 */
        /* <DEDUP_REMOVED lines=67> */
.L_x_9915:
        /* <DEDUP_REMOVED lines=14> */
.L_x_9913:
[----:B------:R-:W-:Y:S05]  /*7d50*/  BSYNC.RECONVERGENT B2 ;  /* 0x0000000000027941 */ /* 0x000fea0003800200 */
.L_x_9912:
        /* <DEDUP_REMOVED lines=8> */
[----:B------:R-:W-:Y:S02]  /*7de0*/  HADD2.F32 R152, -RZ, R27.H1_H1 ;  /* 0x3000001bff987230 */ /* 0x000fe40000004100 */
[----:B------:R-:W-:Y:S01]  /*7df0*/  FFMA.FTZ R153, R188, R187, R186 ;  /* 0x000000bbbc997223 */ /* 0x000fe200000100ba */
[----:B-----5:R-:W-:Y:S02]  /*7e00*/  HADD2.F32 R154, -RZ, R175.H1_H1 ;  /* 0x300000afff9a7230 */ /* 0x020fe40000004100 */
[----:B------:R-:W-:Y:S01]  /*7e10*/  FADD.FTZ R155, R191, -R155 ;  /* 0x8000009bbf9b7221 */ /* 0x000fe20000010000 */
[----:B------:R-:W-:-:S03]  /*7e20*/  FADD.FTZ R153, R192, -R153 ;  /* 0x80000099c0997221 */ /* 0x000fc60000010000 */
[----:B------:R-:W-:Y:S01]  /*7e30*/  FFMA.FTZ R155, R181, R155, R152 ;  /* 0x0000009bb59b7223 */ /* 0x000fe20000010098 */
[----:B------:R-:W-:-:S05]  /*7e40*/  HADD2.F32 R152, -RZ, R27.H0_H0 ;  /* 0x2000001bff987230 */ /* 0x000fca0000004100 */
[----:B------:R-:W-:Y:S01]  /*7e50*/  FFMA.FTZ R153, R181, R153, R152 ;  /* 0x00000099b5997223 */ /* 0x000fe20000010098 */
[----:B------:R-:W-:-:S04]  /*7e60*/  FMUL.FTZ R152, R155, R180 ;  /* 0x000000b49b987220 */ /* 0x000fc80000410000 */
[----:B------:R-:W-:Y:S01]  /*7e70*/  FFMA.FTZ R223, R152, R154, R151 ;  /* 0x0000009a98df7223 */ /* 0x000fe20000010097 */
[----:B------:R-:W-:Y:S02]  /*7e80*/  HADD2.F32 R154, -RZ, R175.H0_H0 ;  /* 0x200000afff9a7230 */ /* 0x000fe40000004100 */
[----:B------:R-:W-:Y:S01]  /*7e90*/  FMUL.FTZ R151, R153, R180 ;  /* 0x000000b499977220 */ /* 0x000fe20000410000 */
[----:B------:R-:W-:Y:S01]  /*7ea0*/  F2FP.F16.F32.PACK_AB R155, R155, R153 ;  /* 0x000000999b9b723e */ /* 0x000fe200000000ff */
[----:B------:R-:W-:Y:S02]  /*7eb0*/  HADD2.F32 R153, -RZ, R174.H1_H1 ;  /* 0x300000aeff997230 */ /* 0x000fe40000004100 */
        /* <DEDUP_REMOVED lines=25> */
[----:B------:R-:W-:-:S05]  /*8050*/  HADD2.F32 R149, -RZ, R25.H0_H0 ;  /* 0x20000019ff957230 */ /* 0x000fca0000004100 */
[----:B------:R-:W-:-:S04]  /*8060*/  FFMA.FTZ R148, R181, R148, R149 ;  /* 0x00000094b5947223 */ /* 0x000fc80000010095 */
        /* <DEDUP_REMOVED lines=31> */
.L_x_9916:
[----:B------:R-:W-:Y:S01]  /*8260*/  FFMA.FTZ R194, R189, R187, R186 ;  /* 0x000000bbbdc27223 */ /* 0x000fe200000100ba */
[----:B------:R-:W-:-:S03]  /*8270*/  HADD2.F32 R223, -RZ, R24.H0_H0 ;  /* 0x20000018ffdf7230 */ /* 0x000fc60000004100 */
        /* <DEDUP_REMOVED lines=13> */
[----:B------:R-:W-:Y:S01]  /*8350*/  FFMA.FTZ R145, R176, R187, R186 ;  /* 0x000000bbb0917223 */ /* 0x000fe200000100ba */
[----:B------:R-:W-:-:S03]  /*8360*/  FMUL.FTZ R144, R53, R144 ;  /* 0x0000009035907220 */ /* 0x000fc60000410000 */
[----:B------:R-:W-:-:S04]  /*8370*/  FADD.FTZ R145, R197, -R145 ;  /* 0x80000091c5917221 */ /* 0x000fc80000010000 */
        /* <DEDUP_REMOVED lines=25> */
[----:B------:R-:W-:-:S03]  /*8510*/  HADD2.F32 R223, -RZ, R27.H1_H1 ;  /* 0x3000001bffdf7230 */ /* 0x000fc60000004100 */
[----:B------:R-:W-:-:S04]  /*8520*/  FMUL.FTZ R148, R148, R180 ;  /* 0x000000b494947220 */ /* 0x000fc80000410000 */
[----:B------:R-:W-:Y:S01]  /*8530*/  FFMA.FTZ R174, R148, R174, R149 ;  /* 0x000000ae94ae7223 */ /* 0x000fe20000010095 */
[-CC-:B------:R-:W-:Y:S01]  /*8540*/  FFMA.FTZ R149, R182, R187.reuse, R186.reuse ;  /* 0x000000bbb6957223 */ /* 0x180fe200000100ba */
[----:B------:R-:W-:Y:S01]  /*8550*/  FFMA.FTZ R186, R188, R187, R186 ;  /* 0x000000bbbcba7223 */ /* 0x000fe200000100ba */
[----:B------:R-:W-:Y:S02]  /*8560*/  HADD2.F32 R187, -RZ, R27.H0_H0 ;  /* 0x2000001bffbb7230 */ /* 0x000fe40000004100 */
[----:B------:R-:W-:Y:S01]  /*8570*/  FMUL.FTZ R148, R57, R148 ;  /* 0x0000009439947220 */ /* 0x000fe20000410000 */
[----:B------:R-:W-:Y:S01]  /*8580*/  FADD.FTZ R149, R191, -R149 ;  /* 0x80000095bf957221 */ /* 0x000fe20000010000 */
[----:B------:R-:W-:-:S03]  /*8590*/  FADD.FTZ R186, R192, -R186 ;  /* 0x800000bac0ba7221 */ /* 0x000fc60000010000 */
[C---:B------:R-:W-:Y:S01]  /*85a0*/  FFMA.FTZ R149, R181.reuse, R149, R223 ;  /* 0x00000095b5957223 */ /* 0x040fe200000100df */
[----:B------:R-:W-:Y:S01]  /*85b0*/  FFMA.FTZ R181, R181, R186, R187 ;  /* 0x000000bab5b57223 */ /* 0x000fe200000100bb */
[--C-:B------:R-:W-:Y:S02]  /*85c0*/  HADD2.F32 R186, -RZ, R175.reuse.H1_H1 ;  /* 0x300000afffba7230 */ /* 0x100fe40000004100 */
[-C--:B------:R-:W-:Y:S01]  /*85d0*/  FMUL.FTZ R149, R149, R180.reuse ;  /* 0x000000b495957220 */ /* 0x080fe20000410000 */
[----:B------:R-:W-:Y:S01]  /*85e0*/  FMUL.FTZ R180, R181, R180 ;  /* 0x000000b4b5b47220 */ /* 0x000fe20000410000 */
[----:B------:R-:W-:Y:S02]  /*85f0*/  HADD2.F32 R181, -RZ, R175.H0_H0 ;  /* 0x200000afffb57230 */ /* 0x000fe40000004100 */
[----:B------:R-:W-:Y:S01]  /*8600*/  FFMA.FTZ R223, R149, R186, R151 ;  /* 0x000000ba95df7223 */ /* 0x000fe20000010097 */
[----:B------:R-:W-:Y:S01]  /*8610*/  FMUL.FTZ R151, R58, R180 ;  /* 0x000000b43a977220 */ /* 0x000fe20000410000 */
[----:B------:R-:W-:Y:S01]  /*8620*/  FMUL.FTZ R149, R59, R149 ;  /* 0x000000953b957220 */ /* 0x000fe20000410000 */
[----:B------:R-:W-:Y:S01]  /*8630*/  FFMA.FTZ R175, R180, R181, R150 ;  /* 0x000000b5b4af7223 */ /* 0x000fe20000010096 */
[----:B------:R-:W-:Y:S01]  /*8640*/  FMUL.FTZ R150, R56, R173 ;  /* 0x000000ad38967220 */ /* 0x000fe20000410000 */
[----:B------:R-:W-:-:S02]  /*8650*/  FMUL.FTZ R180, R52, R194 ;  /* 0x000000c234b47220 */ /* 0x000fc40000410000 */
[----:B------:R-:W-:Y:S02]  /*8660*/  F2FP.F16.F32.PACK_AB R151, R149, R151 ;  /* 0x000000979597723e */ /* 0x000fe400000000ff */
[----:B------:R-:W-:Y:S02]  /*8670*/  F2FP.F16.F32.PACK_AB R150, R148, R150 ;  /* 0x000000969496723e */ /* 0x000fe400000000ff */
[----:B------:R-:W-:Y:S02]  /*8680*/  F2FP.F16.F32.PACK_AB R149, R146, R145 ;  /* 0x000000919295723e */ /* 0x000fe400000000ff */
[----:B------:R-:W-:-:S07]  /*8690*/  F2FP.F16.F32.PACK_AB R148, R144, R180 ;  /* 0x000000b49094723e */ /* 0x000fce00000000ff */
.L_x_9917:
        /* <DEDUP_REMOVED lines=13> */
.L_x_9901:
[----:B------:R-:W-:Y:S05]  /*8770*/  BSYNC.RECONVERGENT B1 ;  /* 0x0000000000017941 */ /* 0x000fea0003800200 */
.L_x_9887:
[----:B------:R-:W0:Y:S02]  /*8780*/  LDC.64 R172, c[0x0][0x380] ;  /* 0x0000e000ffac7b82 */ /* 0x000e240000000a00 */
[----:B0-----:R-:W-:-:S04]  /*8790*/  LEA R249, R172, R249, 0x2 ;  /* 0x000000f9acf97211 */ /* 0x001fc800078e10ff */
[----:B------:R-:W-:-:S13]  /*87a0*/  ISETP.GE.AND P1, PT, R249, R173, PT ;  /* 0x000000adf900720c */ /* 0x000fda0003f26270 */
[----:B------:R-:W-:Y:S05]  /*87b0*/  @!P1 BRA `(.L_x_9918) ;  /* 0xffffff8000bc9947 */ /* 0x000fea000383ffff */
.L_x_9870:
[----:B------:R-:W-:Y:S05]  /*87c0*/  BSYNC B0 ;  /* 0x0000000000007941 */ /* 0x000fea0003800000 */
.L_x_9869:
        /* <DEDUP_REMOVED lines=158> */
.L_x_9920:
[----:B------:R-:W-:Y:S05]  /*91b0*/  BSYNC.RECONVERGENT B0 ;  /* 0x0000000000007941 */ /* 0x000fea0003800200 */
.L_x_9919:
        /* <DEDUP_REMOVED lines=129> */
.L_x_9922:
[----:B------:R-:W-:Y:S05]  /*99d0*/  BSYNC.RECONVERGENT B0 ;  /* 0x0000000000007941 */ /* 0x000fea0003800200 */
.L_x_9921:
        /* <DEDUP_REMOVED lines=18> */
.L_x_9924:
[----:B------:R-:W-:Y:S05]  /*9b00*/  BSYNC.RECONVERGENT B0 ;  /* 0x0000000000007941 */ /* 0x000fea0003800200 */
.L_x_9923:
        /* <DEDUP_REMOVED lines=18> */
.L_x_9926:
[----:B------:R-:W-:Y:S05]  /*9c30*/  BSYNC.RECONVERGENT B0 ;  /* 0x0000000000007941 */ /* 0x000fea0003800200 */
.L_x_9925:
        /* <DEDUP_REMOVED lines=18> */
.L_x_9928:
[----:B------:R-:W-:Y:S05]  /*9d60*/  BSYNC.RECONVERGENT B0 ;  /* 0x0000000000007941 */ /* 0x000fea0003800200 */
.L_x_9927:
        /* <DEDUP_REMOVED lines=18> */
.L_x_9930:
[----:B------:R-:W-:Y:S05]  /*9e90*/  BSYNC.RECONVERGENT B0 ;  /* 0x0000000000007941 */ /* 0x000fea0003800200 */
.L_x_9929:
        /* <DEDUP_REMOVED lines=18> */
.L_x_9932:
[----:B------:R-:W-:Y:S05]  /*9fc0*/  BSYNC.RECONVERGENT B0 ;  /* 0x0000000000007941 */ /* 0x000fea0003800200 */
.L_x_9931:
        /* <DEDUP_REMOVED lines=11> */
.L_x_9886:
        /* <DEDUP_REMOVED lines=8> */
.L_x_9934:
[----:B------:R-:W-:Y:S05]  /*a100*/  BSYNC B1 ;  /* 0x0000000000017941 */ /* 0x000fea0003800000 */
.L_x_9933:
        /* <DEDUP_REMOVED lines=8> */
.L_x_9935:
[----:B------:R-:W-:Y:S01]  /*a190*/  HFMA2 R174, -RZ, RZ, 0, 1.1920928955078125e-07 ;  /* 0x00000002ffae7431 */ /* 0x000fe200000001ff */
[----:B------:R-:W-:Y:S01]  /*a1a0*/  MOV R175, R187 ;  /* 0x000000bb00af7202 */ /* 0x000fe20000000f00 */
[----:B------:R-:W-:-:S07]  /*a1b0*/  FADD.FTZ R186, R194, R186 ;  /* 0x000000bac2ba7221 */ /* 0x000fce0000010000 */
[----:B------:R-:W-:Y:S05]  /*a1c0*/  WARPSYNC.COLLECTIVE R172, `(.L_x_9936) ;  /* 0x00000000ac087348 */ /* 0x000fea0003c00000 */
[----:B------:R0:W1:Y:S02]  /*a1d0*/  SHFL.BFLY P6, R194, R175, R174, R173 ;  /* 0x0c0000aeafc27389 */ /* 0x00006400000c00ad */
[----:B01----:R-:W-:Y:S05]  /*a1e0*/  ENDCOLLECTIVE ;  /* 0x000000000000791b */ /* 0x003fea0003800000 */
.L_x_9936:
[----:B------:R-:W-:Y:S01]  /*a1f0*/  MOV R175, R186 ;  /* 0x000000ba00af7202 */ /* 0x000fe20000000f00 */
[----:B------:R-:W-:-:S07]  /*a200*/  FADD.FTZ R187, R187, R194 ;  /* 0x000000c2bbbb7221 */ /* 0x000fce0000010000 */
[----:B------:R-:W-:Y:S05]  /*a210*/  WARPSYNC.COLLECTIVE R172, `(.L_x_9937) ;  /* 0x00000000ac087348 */ /* 0x000fea0003c00000 */
[----:B------:R0:W1:Y:S02]  /*a220*/  SHFL.BFLY P6, R194, R175, R174, R173 ;  /* 0x0c0000aeafc27389 */ /* 0x00006400000c00ad */
[----:B01----:R-:W-:Y:S05]  /*a230*/  ENDCOLLECTIVE ;  /* 0x000000000000791b */ /* 0x003fea0003800000 */
.L_x_9937:
[----:B------:R-:W-:Y:S01]  /*a240*/  HFMA2 R174, -RZ, RZ, 0, 2.384185791015625e-07 ;  /* 0x00000004ffae7431 */ /* 0x000fe200000001ff */
[----:B------:R-:W-:Y:S01]  /*a250*/  MOV R175, R187 ;  /* 0x000000bb00af7202 */ /* 0x000fe20000000f00 */
[----:B------:R-:W-:-:S07]  /*a260*/  FADD.FTZ R186, R186, R194 ;  /* 0x000000c2baba7221 */ /* 0x000fce0000010000 */
[----:B------:R-:W-:Y:S05]  /*a270*/  WARPSYNC.COLLECTIVE R172, `(.L_x_9938) ;  /* 0x00000000ac087348 */ /* 0x000fea0003c00000 */
[----:B------:R0:W1:Y:S02]  /*a280*/  SHFL.BFLY P6, R194, R175, R174, R173 ;  /* 0x0c0000aeafc27389 */ /* 0x00006400000c00ad */
[----:B01----:R-:W-:Y:S05]  /*a290*/  ENDCOLLECTIVE ;  /* 0x000000000000791b */ /* 0x003fea0003800000 */
.L_x_9938:
[----:B------:R-:W-:Y:S01]  /*a2a0*/  MOV R175, R186 ;  /* 0x000000ba00af7202 */ /* 0x000fe20000000f00 */
[----:B------:R-:W-:-:S07]  /*a2b0*/  FADD.FTZ R187, R187, R194 ;  /* 0x000000c2bbbb7221 */ /* 0x000fce0000010000 */
[----:B------:R-:W-:Y:S05]  /*a2c0*/  WARPSYNC.COLLECTIVE R172, `(.L_x_9939) ;  /* 0x00000000ac087348 */ /* 0x000fea0003c00000 */
[----:B------:R0:W1:Y:S02]  /*a2d0*/  SHFL.BFLY P6, R194, R175, R174, R173 ;  /* 0x0c0000aeafc27389 */ /* 0x00006400000c00ad */
[----:B01----:R-:W-:Y:S05]  /*a2e0*/  ENDCOLLECTIVE ;  /* 0x000000000000791b */ /* 0x003fea0003800000 */
.L_x_9939:
[----:B------:R-:W-:Y:S01]  /*a2f0*/  HFMA2 R174, -RZ, RZ, 0, 4.76837158203125e-07 ;  /* 0x00000008ffae7431 */ /* 0x000fe200000001ff */
[----:B------:R-:W-:Y:S01]  /*a300*/  MOV R175, R187 ;  /* 0x000000bb00af7202 */ /* 0x000fe20000000f00 */
[----:B------:R-:W-:-:S07]  /*a310*/  FADD.FTZ R186, R186, R194 ;  /* 0x000000c2baba7221 */ /* 0x000fce0000010000 */
[----:B------:R-:W-:Y:S05]  /*a320*/  WARPSYNC.COLLECTIVE R172, `(.L_x_9940) ;  /* 0x00000000ac087348 */ /* 0x000fea0003c00000 */
[----:B------:R0:W1:Y:S02]  /*a330*/  SHFL.BFLY P6, R194, R175, R174, R173 ;  /* 0x0c0000aeafc27389 */ /* 0x00006400000c00ad */
[----:B01----:R-:W-:Y:S05]  /*a340*/  ENDCOLLECTIVE ;  /* 0x000000000000791b */ /* 0x003fea0003800000 */
.L_x_9940:
[----:B------:R-:W-:Y:S01]  /*a350*/  MOV R175, R186 ;  /* 0x000000ba00af7202 */ /* 0x000fe20000000f00 */
[----:B------:R-:W-:-:S07]  /*a360*/  FADD.FTZ R187, R187, R194 ;  /* 0x000000c2bbbb7221 */ /* 0x000fce0000010000 */
[----:B------:R-:W-:Y:S05]  /*a370*/  WARPSYNC.COLLECTIVE R172, `(.L_x_9941) ;  /* 0x00000000ac087348 */ /* 0x000fea0003c00000 */
[----:B------:R0:W1:Y:S02]  /*a380*/  SHFL.BFLY P6, R194, R175, R174, R173 ;  /* 0x0c0000aeafc27389 */ /* 0x00006400000c00ad */
[----:B01----:R-:W-:Y:S05]  /*a390*/  ENDCOLLECTIVE ;  /* 0x000000000000791b */ /* 0x003fea0003800000 */
.L_x_9941:
[----:B------:R-:W-:Y:S01]  /*a3a0*/  HFMA2 R174, -RZ, RZ, 0, 9.5367431640625e-07 ;  /* 0x00000010ffae7431 */ /* 0x000fe200000001ff */
[----:B------:R-:W-:Y:S01]  /*a3b0*/  MOV R175, R187 ;  /* 0x000000bb00af7202 */ /* 0x000fe20000000f00 */
[----:B------:R-:W-:-:S07]  /*a3c0*/  FADD.FTZ R186, R186, R194 ;  /* 0x000000c2baba7221 */ /* 0x000fce0000010000 */
[----:B------:R-:W-:Y:S05]  /*a3d0*/  WARPSYNC.COLLECTIVE R172, `(.L_x_9942) ;  /* 0x00000000ac087348 */ /* 0x000fea0003c00000 */
[----:B------:R0:W1:Y:S02]  /*a3e0*/  SHFL.BFLY P6, R194, R175, R174, R173 ;  /* 0x0c0000aeafc27389 */ /* 0x00006400000c00ad */
[----:B01----:R-:W-:Y:S05]  /*a3f0*/  ENDCOLLECTIVE ;  /* 0x000000000000791b */ /* 0x003fea0003800000 */
.L_x_9942:
[----:B------:R-:W-:Y:S02]  /*a400*/  MOV R175, R186 ;  /* 0x000000ba00af7202 */ /* 0x000fe40000000f00 */
[----:B------:R-:W-:-:S07]  /*a410*/  MOV R223, R194 ;  /* 0x000000c200df7202 */ /* 0x000fce0000000f00 */
[----:B------:R-:W-:Y:S05]  /*a420*/  WARPSYNC.COLLECTIVE R172, `(.L_x_9943) ;  /* 0x00000000ac087348 */ /* 0x000fea0003c00000 */
[----:B------:R0:W1:Y:S02]  /*a430*/  SHFL.BFLY P6, R194, R175, R174, R173 ;  /* 0x0c0000aeafc27389 */ /* 0x00006400000c00ad */
[----:B01----:R-:W-:Y:S05]  /*a440*/  ENDCOLLECTIVE ;  /* 0x000000000000791b */ /* 0x003fea0003800000 */
.L_x_9943:
[----:B------:R-:W-:Y:S01]  /*a450*/  MOV R172, R194 ;  /* 0x000000c200ac7202 */ /* 0x000fe20000000f00 */
[----:B------:R-:W-:Y:S06]  /*a460*/  BRA `(.L_x_9944) ;  /* 0xffffff9400247947 */ /* 0x000fec000383ffff */
.L_x_9945:
        /* <DEDUP_REMOVED lines=9> */
.L_x_20050:


//--------------------- .text._ZN10layer_norm13ln_bwd_kernelINS_13Kernel_traitsIf6__halfS2_S2_fjLj1024ELj1ELj4ELj1ELj16ENS_18Kernel_traits_baseILj1024EfS2_S2_S2_fjLj128EEEEELb0ELb1ELb0ELb1EEEvNS_9BwdParamsE --------------------------
	.section	.text._ZN10layer_norm13ln_bwd_kernelINS_13Kernel_traitsIf6__halfS2_S2_fjLj1024ELj1ELj4ELj1ELj16ENS_18Kernel_traits_baseILj1024EfS2_S2_S2_fjLj128EEEEELb0ELb1ELb0ELb1EEEvNS_9BwdParamsE,"ax",@progbits
	.align	128
        .global         _ZN10layer_norm13ln_bwd_kernelINS_13Kernel_traitsIf6__halfS2_S2_fjLj1024ELj1ELj4ELj1ELj16ENS_18Kernel_traits_baseILj1024EfS2_S2_S2_fjLj128EEEEELb0ELb1ELb0ELb1EEEvNS_9BwdParamsE
        .type           _ZN10layer_norm13ln_bwd_kernelINS_13Kernel_traitsIf6__halfS2_S2_fjLj1024ELj1ELj4ELj1ELj16ENS_18Kernel_traits_baseILj1024EfS2_S2_S2_fjLj128EEEEELb0ELb1ELb0ELb1EEEvNS_9BwdParamsE,@function
        .size           _ZN10layer_norm13ln_bwd_kernelINS_13Kernel_traitsIf6__halfS2_S2_fjLj1024ELj1ELj4ELj1ELj16ENS_18Kernel_traits_baseILj1024EfS2_S2_S2_fjLj128EEEEELb0ELb1ELb0ELb1EEEvNS_9BwdParamsE,(.L_x_20051 - _ZN10layer_norm13ln_bwd_kernelINS_13Kernel_traitsIf6__halfS2_S2_fjLj1024ELj1ELj4ELj1ELj16ENS_18Kernel_traits_baseILj1024EfS2_S2_S2_fjLj128EEEEELb0ELb1ELb0ELb1EEEvNS_9BwdParamsE)
        .other          _ZN10layer_norm13ln_bwd_kernelINS_13Kernel_traitsIf6__halfS2_S2_fjLj1024ELj1ELj4ELj1ELj16ENS_18Kernel_traits_baseILj1024EfS2_S2_S2_fjLj128EEEEELb0ELb1ELb0ELb1EEEvNS_9BwdParamsE,@"STO_CUDA_ENTRY STV_DEFAULT"
_ZN10layer_norm13ln_bwd_kernelINS_13Kernel_traitsIf6__halfS2_S2_fjLj1024ELj1ELj4ELj1ELj16ENS_18Kernel_traits_baseILj1024EfS2_S2_S2_fjLj128EEEEELb0ELb1ELb0ELb1EEEvNS_9BwdParamsE:
.text._ZN10layer_norm13ln_bwd_kernelINS_13Kernel_traitsIf6__halfS2_S2_fjLj1024ELj1ELj4ELj1ELj16ENS_18Kernel_traits_baseILj1024EfS2_S2_S2_fjLj128EEEEELb0ELb1ELb0ELb1EEEvNS_9BwdParamsE:
        /* <DEDUP_REMOVED lines=171> */
.L_x_9970:
        /* <DEDUP_REMOVED lines=19> */
[----:B---3--:R-:W-:Y:S01]  /*0be0*/  FSEL R218, R120, RZ, !P2 ;  /* 0x000000ff78da7208 */ /* 0x008fe20005000000 */
[----:B----4-:R-:W-:Y:S01]  /*0bf0*/  @P0 HADD2.F32 R3, -RZ, R0.H0_H0 ;  /* 0x20000000ff030230 */ /* 0x010fe20000004100 */
        /* <DEDUP_REMOVED lines=22> */
[----:B--2---:R-:W-:Y:S02]  /*0d60*/  HADD2.F32 R0, -RZ, R120.H0_H0 ;  /* 0x20000078ff007230 */ /* 0x004fe40000004100 */
[----:B------:R-:W-:Y:S02]  /*0d70*/  HADD2.F32 R194, -RZ, R121.H0_H0 ;  /* 0x20000079ffc27230 */ /* 0x000fe40000004100 */
[----:B---3--:R-:W-:-:S02]  /*0d80*/  HADD2.F32 R172, -RZ, R124.H0_H0 ;  /* 0x2000007cffac7230 */ /* 0x008fc40000004100 */
[C---:B------:R-:W-:Y:S01]  /*0d90*/  FADD.FTZ R0, -R218.reuse, R0 ;  /* 0x00000000da007221 */ /* 0x040fe20000010100 */
[----:B------:R-:W-:Y:S02]  /*0da0*/  HADD2.F32 R173, -RZ, R124.H1_H1 ;  /* 0x3000007cffad7230 */ /* 0x000fe40000004100 */
[----:B------:R-:W-:Y:S01]  /*0db0*/  FADD.FTZ R194, -R218, R194 ;  /* 0x000000c2dac27221 */ /* 0x000fe20000010100 */
[----:B------:R-:W-:Y:S02]  /*0dc0*/  HADD2.F32 R193, -RZ, R121.H1_H1 ;  /* 0x30000079ffc17230 */ /* 0x000fe40000004100 */
[C---:B-----5:R-:W-:Y:S01]  /*0dd0*/  FMUL.FTZ R0, R4.reuse, R0 ;  /* 0x0000000004007220 */ /* 0x060fe20000410000 */
[----:B------:R-:W-:Y:S02]  /*0de0*/  HADD2.F32 R192, -RZ, R122.H0_H0 ;  /* 0x2000007affc07230 */ /* 0x000fe40000004100 */
[----:B------:R-:W-:Y:S01]  /*0df0*/  FMUL.FTZ R194, R4, R194 ;  /* 0x000000c204c27220 */ /* 0x000fe20000410000 */
[----:B----4-:R-:W-:-:S02]  /*0e00*/  HADD2.F32 R124, -RZ, R132.H1_H1 ;  /* 0x30000084ff7c7230 */ /* 0x010fc40000004100 */
[C---:B------:R-:W-:Y:S01]  /*0e10*/  FADD.FTZ R193, -R218.reuse, R193 ;  /* 0x000000c1dac17221 */ /* 0x040fe20000010100 */
[----:B------:R-:W-:Y:S02]  /*0e20*/  HADD2.F32 R191, -RZ, R122.H1_H1 ;  /* 0x3000007affbf7230 */ /* 0x000fe40000004100 */
[----:B------:R-:W-:Y:S01]  /*0e30*/  FADD.FTZ R192, -R218, R192 ;  /* 0x000000c0dac07221 */ /* 0x000fe20000010100 */
[--C-:B------:R-:W-:Y:S02]  /*0e40*/  HADD2.F32 R121, -RZ, R133.reuse.H0_H0 ;  /* 0x20000085ff797230 */ /* 0x100fe40000004100 */
[----:B------:R-:W-:Y:S01]  /*0e50*/  FMUL.FTZ R193, R4, R193 ;  /* 0x000000c104c17220 */ /* 0x000fe20000410000 */
[----:B------:R-:W-:Y:S02]  /*0e60*/  HADD2.F32 R122, -RZ, R133.H1_H1 ;  /* 0x30000085ff7a7230 */ /* 0x000fe40000004100 */
[----:B------:R-:W-:Y:S01]  /*0e70*/  FADD.FTZ R133, -R218, R124 ;  /* 0x0000007cda857221 */ /* 0x000fe20000010100 */
[----:B------:R-:W-:-:S02]  /*0e80*/  HADD2.F32 R195, -RZ, R120.H1_H1 ;  /* 0x30000078ffc37230 */ /* 0x000fc40000004100 */
[----:B------:R-:W-:Y:S01]  /*0e90*/  FADD.FTZ R191, -R218, R191 ;  /* 0x000000bfdabf7221 */ /* 0x000fe20000010100 */
[----:B------:R-:W-:Y:S02]  /*0ea0*/  HADD2.F32 R124, -RZ, R136.H0_H0 ;  /* 0x20000088ff7c7230 */ /* 0x000fe40000004100 */
[----:B------:R-:W-:Y:S01]  /*0eb0*/  FMUL.FTZ R192, R4, R192 ;  /* 0x000000c004c07220 */ /* 0x000fe20000410000 */
[--C-:B------:R-:W-:Y:S02]  /*0ec0*/  HADD2.F32 R174, -RZ, R125.reuse.H0_H0 ;  /* 0x2000007dffae7230 */ /* 0x100fe40000004100 */
[----:B------:R-:W-:Y:S01]  /*0ed0*/  FADD.FTZ R195, -R218, R195 ;  /* 0x000000c3dac37221 */ /* 0x000fe20000010100 */
[----:B------:R-:W-:Y:S02]  /*0ee0*/  HADD2.F32 R175, -RZ, R125.H1_H1 ;  /* 0x3000007dffaf7230 */ /* 0x000fe40000004100 */
[----:B------:R-:W-:Y:S01]  /*0ef0*/  FMUL.FTZ R203, R64, R124 ;  /* 0x0000007c40cb7220 */ /* 0x000fe20000410000 */
[----:B------:R-:W-:-:S02]  /*0f00*/  HADD2.F32 R125, -RZ, R128.H0_H0 ;  /* 0x20000080ff7d7230 */ /* 0x000fc40000004100 */
[C---:B------:R-:W-:Y:S01]  /*0f10*/  FMUL.FTZ R195, R4.reuse, R195 ;  /* 0x000000c304c37220 */ /* 0x040fe20000410000 */
[--C-:B------:R-:W-:Y:S02]  /*0f20*/  HADD2.F32 R176, -RZ, R126.reuse.H0_H0 ;  /* 0x2000007effb07230 */ /* 0x100fe40000004100 */
[----:B------:R-:W-:Y:S01]  /*0f30*/  FMUL.FTZ R191, R4, R191 ;  /* 0x000000bf04bf7220 */ /* 0x000fe20000410000 */
[----:B------:R-:W-:Y:S02]  /*0f40*/  HADD2.F32 R177, -RZ, R126.H1_H1 ;  /* 0x3000007effb17230 */ /* 0x000fe40000004100 */
[C---:B------:R-:W-:Y:S01]  /*0f50*/  FADD.FTZ R172, -R218.reuse, R172 ;  /* 0x000000acdaac7221 */ /* 0x040fe20000010100 */
        /* <DEDUP_REMOVED lines=10> */
[----:B------:R-:W-:-:S02]  /*1000*/  HADD2.F32 R125, -RZ, R137.H0_H0 ;  /* 0x20000089ff7d7230 */ /* 0x000fc40000004100 */
[----:B------:R-:W-:Y:S01]  /*1010*/  FMUL.FTZ R173, R4, R173 ;  /* 0x000000ad04ad7220 */ /* 0x000fe20000410000 */
[--C-:B------:R-:W-:Y:S02]  /*1020*/  HADD2.F32 R127, -RZ, R138.reuse.H0_H0 ;  /* 0x2000008aff7f7230 */ /* 0x100fe40000004100 */
[----:B------:R-:W-:Y:S01]  /*1030*/  FADD.FTZ R175, -R218, R175 ;  /* 0x000000afdaaf7221 */ /* 0x000fe20000010100 */
[----:B------:R-:W-:Y:S02]  /*1040*/  HADD2.F32 R180, -RZ, R138.H1_H1 ;  /* 0x3000008affb47230 */ /* 0x000fe40000004100 */
[----:B------:R-:W-:Y:S01]  /*1050*/  FFMA.FTZ R138, R0, R203, RZ ;  /* 0x000000cb008a7223 */ /* 0x000fe200000100ff */
[--C-:B------:R-:W-:Y:S02]  /*1060*/  HADD2.F32 R171, -RZ, R139.reuse.H0_H0 ;  /* 0x2000008bffab7230 */ /* 0x100fe40000004100 */
[----:B------:R-:W-:Y:S01]  /*1070*/  FMUL.FTZ R201, R66, R125 ;  /* 0x0000007d42c97220 */ /* 0x000fe20000410000 */
[----:B------:R-:W-:-:S02]  /*1080*/  HADD2.F32 R182, -RZ, R139.H1_H1 ;  /* 0x3000008bffb67230 */ /* 0x000fc40000004100 */
[----:B------:R-:W-:Y:S01]  /*1090*/  FADD.FTZ R139, RZ, R203 ;  /* 0x000000cbff8b7221 */ /* 0x000fe20000010000 */
[----:B------:R-:W-:Y:S02]  /*10a0*/  HADD2.F32 R170, -RZ, R137.H1_H1 ;  /* 0x30000089ffaa7230 */ /* 0x000fe40000004100 */
[----:B------:R-:W-:Y:S01]  /*10b0*/  FFMA.FTZ R138, R195, R202, R138 ;  /* 0x000000cac38a7223 */ /* 0x000fe2000001008a */
[--C-:B------:R-:W-:Y:S02]  /*10c0*/  HADD2.F32 R190, -RZ, R123.reuse.H0_H0 ;  /* 0x2000007bffbe7230 */ /* 0x100fe40000004100 */
[----:B------:R-:W-:Y:S01]  /*10d0*/  FADD.FTZ R139, R139, R202 ;  /* 0x000000ca8b8b7221 */ /* 0x000fe20000010000 */
[----:B------:R-:W-:Y:S01]  /*10e0*/  FMUL.FTZ R199, R60, R127 ;  /* 0x0000007f3cc77220 */ /* 0x000fe20000410000 */
[----:B------:R-:W-:Y:S01]  /*10f0*/  FMUL.FTZ R200, R67, R170 ;  /* 0x000000aa43c87220 */ /* 0x000fe20000410000 */
[----:B------:R-:W-:Y:S01]  /*1100*/  FFMA.FTZ R138, R194, R201, R138 ;  /* 0x000000c9c28a7223 */ /* 0x000fe2000001008a */
[----:B------:R-:W-:Y:S01]  /*1110*/  FADD.FTZ R139, R139, R201 ;  /* 0x000000c98b8b7221 */ /* 0x000fe20000010000 */
[----:B------:R-:W-:-:S02]  /*1120*/  HADD2.F32 R189, -RZ, R123.H1_H1 ;  /* 0x3000007bffbd7230 */ /* 0x000fc40000004100 */
[C---:B------:R-:W-:Y:S01]  /*1130*/  FADD.FTZ R190, -R218.reuse, R190 ;  /* 0x000000bedabe7221 */ /* 0x040fe20000010100 */
[----:B------:R-:W-:Y:S01]  /*1140*/  FFMA.FTZ R138, R193, R200, R138 ;  /* 0x000000c8c18a7223 */ /* 0x000fe2000001008a */
[----:B------:R-:W-:Y:S01]  /*1150*/  FADD.FTZ R139, R139, R200 ;  /* 0x000000c88b8b7221 */ /* 0x000fe20000010000 */
[----:B------:R-:W-:Y:S01]  /*1160*/  FMUL.FTZ R198, R61, R180 ;  /* 0x000000b43dc67220 */ /* 0x000fe20000410000 */
[----:B------:R-:W-:Y:S01]  /*1170*/  FADD.FTZ R189, -R218, R189 ;  /* 0x000000bddabd7221 */ /* 0x000fe20000010100 */
[----:B------:R-:W-:Y:S01]  /*1180*/  FFMA.FTZ R138, R192, R199, R138 ;  /* 0x000000c7c08a7223 */ /* 0x000fe2000001008a */
[----:B------:R-:W-:Y:S01]  /*1190*/  FADD.FTZ R139, R139, R199 ;  /* 0x000000c78b8b7221 */ /* 0x000fe20000010000 */
[----:B------:R-:W-:Y:S01]  /*11a0*/  FMUL.FTZ R197, R62, R171 ;  /* 0x000000ab3ec57220 */ /* 0x000fe20000410000 */
[----:B------:R-:W-:Y:S01]  /*11b0*/  FMUL.FTZ R190, R4, R190 ;  /* 0x000000be04be7220 */ /* 0x000fe20000410000 */
[----:B------:R-:W-:Y:S01]  /*11c0*/  FFMA.FTZ R138, R191, R198, R138 ;  /* 0x000000c6bf8a7223 */ /* 0x000fe2000001008a */
[----:B------:R-:W-:Y:S01]  /*11d0*/  FADD.FTZ R139, R139, R198 ;  /* 0x000000c68b8b7221 */ /* 0x000fe20000010000 */
[----:B------:R-:W-:-:S02]  /*11e0*/  HADD2.F32 R181, -RZ, R140.H0_H0 ;  /* 0x2000008cffb57230 */ /* 0x000fc40000004100 */
[----:B------:R-:W-:Y:S01]  /*11f0*/  FMUL.FTZ R196, R63, R182 ;  /* 0x000000b63fc47220 */ /* 0x000fe20000410000 */
[----:B------:R-:W-:Y:S01]  /*1200*/  FMUL.FTZ R189, R4, R189 ;  /* 0x000000bd04bd7220 */ /* 0x000fe20000410000 */
[----:B------:R-:W-:Y:S01]  /*1210*/  FADD.FTZ R139, R139, R197 ;  /* 0x000000c58b8b7221 */ /* 0x000fe20000010000 */
[----:B------:R-:W-:Y:S01]  /*1220*/  FFMA.FTZ R138, R190, R197, R138 ;  /* 0x000000c5be8a7223 */ /* 0x000fe2000001008a */
[----:B------:R-:W-:Y:S02]  /*1230*/  HADD2.F32 R183, -RZ, R140.H1_H1 ;  /* 0x3000008cffb77230 */ /* 0x000fe40000004100 */
[----:B------:R-:W-:Y:S01]  /*1240*/  FMUL.FTZ R162, R56, R181 ;  /* 0x000000b538a27220 */ /* 0x000fe20000410000 */
        /* <DEDUP_REMOVED lines=32> */
[C---:B------:R-:W-:Y:S01]  /*1450*/  FMUL.FTZ R178, R4.reuse, R178 ;  /* 0x000000b204b27220 */ /* 0x040fe20000410000 */
[----:B------:R-:W-:Y:S01]  /*1460*/  FADD.FTZ R139, R139, R167 ;  /* 0x000000a78b8b7221 */ /* 0x000fe20000010000 */
[----:B------:R-:W-:Y:S01]  /*1470*/  FFMA.FTZ R138, R177, R167, R138 ;  /* 0x000000a7b18a7223 */ /* 0x000fe2000001008a */
[----:B------:R-:W-:Y:S02]  /*1480*/  HADD2.F32 R223, -RZ, R128.H1_H1 ;  /* 0x30000080ffdf7230 */ /* 0x000fe40000004100 */
[----:B------:R-:W-:Y:S01]  /*1490*/  FMUL.FTZ R169, R55, R188 ;  /* 0x000000bc37a97220 */ /* 0x000fe20000410000 */
        /* <DEDUP_REMOVED lines=13> */
[----:B------:R-:W-:-:S02]  /*1570*/  HADD2.F32 R157, -RZ, R129.H1_H1 ;  /* 0x30000081ff9d7230 */ /* 0x000fc40000004100 */
[----:B------:R-:W-:Y:S01]  /*1580*/  FADD.FTZ R156, -R218, R156 ;  /* 0x0000009cda9c7221 */ /* 0x000fe20000010100 */
[----:B------:R-:W-:Y:S02]  /*1590*/  HADD2.F32 R204, -RZ, R145.H0_H0 ;  /* 0x20000091ffcc7230 */ /* 0x000fe40000004100 */
[----:B------:R-:W-:Y:S01]  /*15a0*/  FMUL.FTZ R143, R49, R205 ;  /* 0x000000cd318f7220 */ /* 0x000fe20000410000 */
[--C-:B------:R-:W-:Y:S02]  /*15b0*/  HADD2.F32 R216, -RZ, R151.reuse.H0_H0 ;  /* 0x20000097ffd87230 */ /* 0x100fe40000004100 */
[----:B------:R-:W-:Y:S01]  /*15c0*/  FADD.FTZ R139, R139, R142 ;  /* 0x0000008e8b8b7221 */ /* 0x000fe20000010000 */
[----:B------:R-:W-:Y:S02]  /*15d0*/  HADD2.F32 R220, -RZ, R151.H1_H1 ;  /* 0x30000097ffdc7230 */ /* 0x000fe40000004100 */
[----:B------:R-:W-:Y:S01]  /*15e0*/  FMUL.FTZ R151, R4, R223 ;  /* 0x000000df04977220 */ /* 0x000fe20000410000 */
        /* <DEDUP_REMOVED lines=8> */
[----:B------:R-:W-:Y:S02]  /*1670*/  HADD2.F32 R159, -RZ, R130.H1_H1 ;  /* 0x30000082ff9f7230 */ /* 0x000fe40000004100 */
[----:B------:R-:W-:Y:S01]  /*1680*/  FADD.FTZ R158, -R218, R158 ;  /* 0x0000009eda9e7221 */ /* 0x000fe20000010100 */
[----:B------:R-:W-:-:S02]  /*1690*/  HADD2.F32 R206, -RZ, R146.H0_H0 ;  /* 0x20000092ffce7230 */ /* 0x000fc40000004100 */
        /* <DEDUP_REMOVED lines=19> */
[----:B------:R-:W-:-:S02]  /*17d0*/  HADD2.F32 R123, -RZ, R132.H0_H0 ;  /* 0x20000084ff7b7230 */ /* 0x000fc40000004100 */
[C---:B------:R-:W-:Y:S01]  /*17e0*/  FADD.FTZ R222, -R218.reuse, R222 ;  /* 0x000000dedade7221 */ /* 0x040fe20000010100 */
[--C-:B------:R-:W-:Y:S02]  /*17f0*/  HADD2.F32 R219, -RZ, R135.reuse.H0_H0 ;  /* 0x20000087ffdb7230 */ /* 0x100fe40000004100 */
[C---:B------:R-:W-:Y:S01]  /*1800*/  FADD.FTZ R221, -R218.reuse, R221 ;  /* 0x000000dddadd7221 */ /* 0x040fe20000010100 */
[----:B------:R-:W-:Y:S02]  /*1810*/  HADD2.F32 R120, -RZ, R135.H1_H1 ;  /* 0x30000087ff787230 */ /* 0x000fe40000004100 */
[----:B------:R-:W-:Y:S01]  /*1820*/  FADD.FTZ R161, -R218, R161 ;  /* 0x000000a1daa17221 */ /* 0x000fe20000010100 */
[--C-:B------:R-:W-:Y:S02]  /*1830*/  HADD2.F32 R210, -RZ, R148.reuse.H0_H0 ;  /* 0x20000094ffd27230 */ /* 0x100fe40000004100 */
[----:B------:R-:W-:Y:S01]  /*1840*/  FMUL.FTZ R160, R4, R160 ;  /* 0x000000a004a07220 */ /* 0x000fe20000410000 */
[----:B------:R-:W-:-:S02]  /*1850*/  HADD2.F32 R213, -RZ, R148.H1_H1 ;  /* 0x30000094ffd57230 */ /* 0x000fc40000004100 */
[----:B------:R-:W-:Y:S01]  /*1860*/  FMUL.FTZ R148, R46, R208 ;  /* 0x000000d02e947220 */ /* 0x000fe20000410000 */
[----:B------:R-:W-:Y:S01]  /*1870*/  FADD.FTZ R139, R139, R147 ;  /* 0x000000938b8b7221 */ /* 0x000fe20000010000 */
[----:B------:R-:W-:Y:S01]  /*1880*/  FFMA.FTZ R138, R159, R147, R138 ;  /* 0x000000939f8a7223 */ /* 0x000fe2000001008a */
[C---:B------:R-:W-:Y:S01]  /*1890*/  FADD.FTZ R132, -R218.reuse, R123 ;  /* 0x0000007bda847221 */ /* 0x040fe20000010100 */
[C---:B------:R-:W-:Y:S01]  /*18a0*/  FADD.FTZ R134, -R218.reuse, R121 ;  /* 0x00000079da867221 */ /* 0x040fe20000010100 */
[C---:B------:R-:W-:Y:S01]  /*18b0*/  FADD.FTZ R135, -R218.reuse, R122 ;  /* 0x0000007ada877221 */ /* 0x040fe20000010100 */
[C---:B------:R-:W-:Y:S01]  /*18c0*/  FADD.FTZ R219, -R218.reuse, R219 ;  /* 0x000000dbdadb7221 */ /* 0x040fe20000010100 */
[----:B------:R-:W-:Y:S01]  /*18d0*/  FADD.FTZ R218, -R218, R120 ;  /* 0x00000078dada7221 */ /* 0x000fe20000010100 */
[--C-:B------:R-:W-:Y:S02]  /*18e0*/  HADD2.F32 R212, -RZ, R149.reuse.H0_H0 ;  /* 0x20000095ffd47230 */ /* 0x100fe40000004100 */
[----:B------:R-:W-:Y:S01]  /*18f0*/  FMUL.FTZ R136, R4, R222 ;  /* 0x000000de04887220 */ /* 0x000fe20000410000 */
[----:B------:R-:W-:-:S02]  /*1900*/  HADD2.F32 R215, -RZ, R149.H1_H1 ;  /* 0x30000095ffd77230 */ /* 0x000fc40000004100 */
[C---:B------:R-:W-:Y:S01]  /*1910*/  FMUL.FTZ R137, R4.reuse, R221 ;  /* 0x000000dd04897220 */ /* 0x040fe20000410000 */
[----:B------:R-:W-:Y:S01]  /*1920*/  FMUL.FTZ R149, R47, R211 ;  /* 0x000000d32f957220 */ /* 0x000fe20000410000 */
[----:B------:R-:W-:Y:S01]  /*1930*/  FMUL.FTZ R161, R4, R161 ;  /* 0x000000a104a17220 */ /* 0x000fe20000410000 */
[----:B------:R-:W-:Y:S01]  /*1940*/  FADD.FTZ R222, R139, R148 ;  /* 0x000000948bde7221 */ /* 0x000fe20000010000 */
[----:B------:R-:W-:Y:S01]  /*1950*/  FFMA.FTZ R221, R160, R148, R138 ;  /* 0x00000094a0dd7223 */ /* 0x000fe2000001008a */
[C---:B------:R-:W-:Y:S01]  /*1960*/  FMUL.FTZ R138, R4.reuse, R219 ;  /* 0x000000db048a7220 */ /* 0x040fe20000410000 */
        /* <DEDUP_REMOVED lines=64> */
.L_x_9949:
        /* <DEDUP_REMOVED lines=30> */
[----:B---3--:R-:W-:-:S02]  /*1f50*/  HADD2.F32 R0, -RZ, R120.H0_H0 ;  /* 0x20000078ff007230 */ /* 0x008fc40000004100 */
[--C-:B----4-:R-:W-:Y:S02]  /*1f60*/  HADD2.F32 R172, -RZ, R124.reuse.H0_H0 ;  /* 0x2000007cffac7230 */ /* 0x110fe40000004100 */
        /* <DEDUP_REMOVED lines=8> */
[C---:B------:R-:W-:Y:S01]  /*1ff0*/  FADD.FTZ R133, -R218.reuse, R124 ;  /* 0x0000007cda857221 */ /* 0x040fe20000010100 */
[----:B------:R-:W-:Y:S02]  /*2000*/  HADD2.F32 R195, -RZ, R120.H1_H1 ;  /* 0x30000078ffc37230 */ /* 0x000fe40000004100 */
[----:B------:R-:W-:Y:S01]  /*2010*/  FADD.FTZ R0, -R218, R0 ;  /* 0x00000000da007221 */ /* 0x000fe20000010100 */
[----:B------:R-:W-:-:S02]  /*2020*/  HADD2.F32 R124, -RZ, R136.H0_H0 ;  /* 0x20000088ff7c7230 */ /* 0x000fc40000004100 */
[--C-:B------:R-:W-:Y:S02]  /*2030*/  HADD2.F32 R176, -RZ, R126.reuse.H0_H0 ;  /* 0x2000007effb07230 */ /* 0x100fe40000004100 */
[----:B------:R-:W-:Y:S02]  /*2040*/  HADD2.F32 R177, -RZ, R126.H1_H1 ;  /* 0x3000007effb17230 */ /* 0x000fe40000004100 */
[----:B------:R-:W-:Y:S01]  /*2050*/  FADD.FTZ R195, -R218, R195 ;  /* 0x000000c3dac37221 */ /* 0x000fe20000010100 */
[----:B------:R-:W-:Y:S02]  /*2060*/  HADD2.F32 R126, -RZ, R136.H1_H1 ;  /* 0x30000088ff7e7230 */ /* 0x000fe40000004100 */
[----:B------:R-:W-:Y:S01]  /*2070*/  FMUL.FTZ R203, R64, R124 ;  /* 0x0000007c40cb7220 */ /* 0x000fe20000410000 */
[----:B-----5:R-:W-:Y:S01]  /*2080*/  FMUL.FTZ R0, R4, R0 ;  /* 0x0000000004007220 */ /* 0x020fe20000410000 */
[--C-:B------:R-:W-:Y:S02]  /*2090*/  HADD2.F32 R174, -RZ, R125.reuse.H0_H0 ;  /* 0x2000007dffae7230 */ /* 0x100fe40000004100 */
[----:B------:R-:W-:-:S02]  /*20a0*/  HADD2.F32 R175, -RZ, R125.H1_H1 ;  /* 0x3000007dffaf7230 */ /* 0x000fc40000004100 */
[--C-:B------:R-:W-:Y:S02]  /*20b0*/  HADD2.F32 R178, -RZ, R127.reuse.H0_H0 ;  /* 0x2000007fffb27230 */ /* 0x100fe40000004100 */
[----:B------:R-:W-:Y:S02]  /*20c0*/  HADD2.F32 R179, -RZ, R127.H1_H1 ;  /* 0x3000007fffb37230 */ /* 0x000fe40000004100 */
[----:B------:R-:W-:Y:S01]  /*20d0*/  FADD.FTZ R194, -R218, R194 ;  /* 0x000000c2dac27221 */ /* 0x000fe20000010100 */
[----:B------:R-:W-:Y:S02]  /*20e0*/  HADD2.F32 R125, -RZ, R137.H0_H0 ;  /* 0x20000089ff7d7230 */ /* 0x000fe40000004100 */
[----:B------:R-:W-:Y:S01]  /*20f0*/  FMUL.FTZ R202, R65, R126 ;  /* 0x0000007e41ca7220 */ /* 0x000fe20000410000 */
[--C-:B------:R-:W-:Y:S02]  /*2100*/  HADD2.F32 R127, -RZ, R138.reuse.H0_H0 ;  /* 0x2000008aff7f7230 */ /* 0x100fe40000004100 */
[----:B------:R-:W-:Y:S01]  /*2110*/  FMUL.FTZ R195, R4, R195 ;  /* 0x000000c304c37220 */ /* 0x000fe20000410000 */
[----:B------:R-:W-:-:S02]  /*2120*/  HADD2.F32 R180, -RZ, R138.H1_H1 ;  /* 0x3000008affb47230 */ /* 0x000fc40000004100 */
[----:B------:R-:W-:Y:S01]  /*2130*/  FFMA.FTZ R138, R0, R203, RZ ;  /* 0x000000cb008a7223 */ /* 0x000fe200000100ff */
[--C-:B------:R-:W-:Y:S02]  /*2140*/  HADD2.F32 R171, -RZ, R139.reuse.H0_H0 ;  /* 0x2000008bffab7230 */ /* 0x100fe40000004100 */
[----:B------:R-:W-:Y:S02]  /*2150*/  HADD2.F32 R182, -RZ, R139.H1_H1 ;  /* 0x3000008bffb67230 */ /* 0x000fe40000004100 */
[----:B------:R-:W-:Y:S01]  /*2160*/  FADD.FTZ R139, RZ, R203 ;  /* 0x000000cbff8b7221 */ /* 0x000fe20000010000 */
[----:B------:R-:W-:Y:S02]  /*2170*/  HADD2.F32 R170, -RZ, R137.H1_H1 ;  /* 0x30000089ffaa7230 */ /* 0x000fe40000004100 */
[----:B------:R-:W-:Y:S01]  /*2180*/  FADD.FTZ R193, -R218, R193 ;  /* 0x000000c1dac17221 */ /* 0x000fe20000010100 */
        /* <DEDUP_REMOVED lines=9> */
[----:B------:R-:W-:-:S02]  /*2220*/  HADD2.F32 R190, -RZ, R123.H0_H0 ;  /* 0x2000007bffbe7230 */ /* 0x000fc40000004100 */
[----:B------:R-:W-:Y:S01]  /*2230*/  FADD.FTZ R191, -R218, R191 ;  /* 0x000000bfdabf7221 */ /* 0x000fe20000010100 */
        /* <DEDUP_REMOVED lines=57> */
[--C-:B------:R-:W-:Y:S02]  /*25d0*/  HADD2.F32 R224, -RZ, R128.reuse.H0_H0 ;  /* 0x20000080ffe07230 */ /* 0x100fe40000004100 */
[----:B------:R-:W-:Y:S01]  /*25e0*/  FADD.FTZ R179, -R218, R179 ;  /* 0x000000b3dab37221 */ /* 0x000fe20000010100 */
[----:B------:R-:W-:Y:S02]  /*25f0*/  HADD2.F32 R188, -RZ, R143.H1_H1 ;  /* 0x3000008fffbc7230 */ /* 0x000fe40000004100 */
[----:B------:R-:W-:Y:S01]  /*2600*/  FMUL.FTZ R168, R54, R185 ;  /* 0x000000b936a87220 */ /* 0x000fe20000410000 */
[----:B------:R-:W-:Y:S01]  /*2610*/  FMUL.FTZ R178, R4, R178 ;  /* 0x000000b204b27220 */ /* 0x000fe20000410000 */
[----:B------:R-:W-:Y:S01]  /*2620*/  FADD.FTZ R139, R139, R167 ;  /* 0x000000a78b8b7221 */ /* 0x000fe20000010000 */
[----:B------:R-:W-:Y:S01]  /*2630*/  FFMA.FTZ R138, R177, R167, R138 ;  /* 0x000000a7b18a7223 */ /* 0x000fe2000001008a */
[----:B------:R-:W-:-:S02]  /*2640*/  HADD2.F32 R223, -RZ, R128.H1_H1 ;  /* 0x30000080ffdf7230 */ /* 0x000fc40000004100 */
[----:B------:R-:W-:Y:S01]  /*2650*/  FADD.FTZ R224, -R218, R224 ;  /* 0x000000e0dae07221 */ /* 0x000fe20000010100 */
[--C-:B------:R-:W-:Y:S02]  /*2660*/  HADD2.F32 R187, -RZ, R144.reuse.H0_H0 ;  /* 0x20000090ffbb7230 */ /* 0x100fe40000004100 */
[----:B------:R-:W-:Y:S01]  /*2670*/  FMUL.FTZ R169, R55, R188 ;  /* 0x000000bc37a97220 */ /* 0x000fe20000410000 */
[----:B------:R-:W-:Y:S01]  /*2680*/  FMUL.FTZ R179, R4, R179 ;  /* 0x000000b304b37220 */ /* 0x000fe20000410000 */
[----:B------:R-:W-:Y:S01]  /*2690*/  FADD.FTZ R139, R139, R168 ;  /* 0x000000a88b8b7221 */ /* 0x000fe20000010000 */
[----:B------:R-:W-:Y:S01]  /*26a0*/  FFMA.FTZ R138, R178, R168, R138 ;  /* 0x000000a8b28a7223 */ /* 0x000fe2000001008a */
[----:B------:R-:W-:Y:S02]  /*26b0*/  HADD2.F32 R156, -RZ, R129.H0_H0 ;  /* 0x20000081ff9c7230 */ /* 0x000fe40000004100 */
[----:B------:R-:W-:Y:S01]  /*26c0*/  FADD.FTZ R223, -R218, R223 ;  /* 0x000000dfdadf7221 */ /* 0x000fe20000010100 */
[----:B------:R-:W-:-:S02]  /*26d0*/  HADD2.F32 R205, -RZ, R144.H1_H1 ;  /* 0x30000090ffcd7230 */ /* 0x000fc40000004100 */
[----:B------:R-:W-:Y:S01]  /*26e0*/  FMUL.FTZ R142, R48, R187 ;  /* 0x000000bb308e7220 */ /* 0x000fe20000410000 */
[--C-:B------:R-:W-:Y:S02]  /*26f0*/  HADD2.F32 R214, -RZ, R150.reuse.H0_H0 ;  /* 0x20000096ffd67230 */ /* 0x100fe40000004100 */
[----:B------:R-:W-:Y:S01]  /*2700*/  FADD.FTZ R139, R139, R169 ;  /* 0x000000a98b8b7221 */ /* 0x000fe20000010000 */
[----:B------:R-:W-:Y:S02]  /*2710*/  HADD2.F32 R217, -RZ, R150.H1_H1 ;  /* 0x30000096ffd97230 */ /* 0x000fe40000004100 */
[----:B------:R-:W-:Y:S01]  /*2720*/  FMUL.FTZ R150, R4, R224 ;  /* 0x000000e004967220 */ /* 0x000fe20000410000 */
[----:B------:R-:W-:Y:S01]  /*2730*/  FFMA.FTZ R138, R179, R169, R138 ;  /* 0x000000a9b38a7223 */ /* 0x000fe2000001008a */
        /* <DEDUP_REMOVED lines=8> */
[----:B------:R-:W-:Y:S01]  /*27c0*/  FFMA.FTZ R138, R150, R142, R138 ;  /* 0x0000008e968a7223 */ /* 0x000fe2000001008a */
[----:B------:R-:W-:Y:S02]  /*27d0*/  HADD2.F32 R158, -RZ, R130.H0_H0 ;  /* 0x20000082ff9e7230 */ /* 0x000fe40000004100 */
[----:B------:R-:W-:Y:S01]  /*27e0*/  FADD.FTZ R157, -R218, R157 ;  /* 0x0000009dda9d7221 */ /* 0x000fe20000010100 */
[----:B------:R-:W-:-:S02]  /*27f0*/  HADD2.F32 R207, -RZ, R145.H1_H1 ;  /* 0x30000091ffcf7230 */ /* 0x000fc40000004100 */
        /* <DEDUP_REMOVED lines=8> */
[----:B------:R-:W-:Y:S01]  /*2880*/  FMUL.FTZ R157, R4, R157 ;  /* 0x0000009d049d7220 */ /* 0x000fe20000410000 */
[----:B------:R-:W-:Y:S01]  /*2890*/  FADD.FTZ R139, R139, R144 ;  /* 0x000000908b8b7221 */ /* 0x000fe20000010000 */
[----:B------:R-:W-:Y:S01]  /*28a0*/  FFMA.FTZ R138, R156, R144, R138 ;  /* 0x000000909c8a7223 */ /* 0x000fe2000001008a */
[----:B------:R-:W-:-:S02]  /*28b0*/  HADD2.F32 R222, -RZ, R134.H0_H0 ;  /* 0x20000086ffde7230 */ /* 0x000fc40000004100 */
[----:B------:R-:W-:Y:S02]  /*28c0*/  HADD2.F32 R221, -RZ, R134.H1_H1 ;  /* 0x30000086ffdd7230 */ /* 0x000fe40000004100 */
[----:B------:R-:W-:Y:S01]  /*28d0*/  FADD.FTZ R159, -R218, R159 ;  /* 0x0000009fda9f7221 */ /* 0x000fe20000010100 */
[--C-:B------:R-:W-:Y:S02]  /*28e0*/  HADD2.F32 R160, -RZ, R131.reuse.H0_H0 ;  /* 0x20000083ffa07230 */ /* 0x100fe40000004100 */
[----:B------:R-:W-:Y:S01]  /*28f0*/  FMUL.FTZ R158, R4, R158 ;  /* 0x0000009e049e7220 */ /* 0x000fe20000410000 */
[----:B------:R-:W-:Y:S02]  /*2900*/  HADD2.F32 R209, -RZ, R146.H1_H1 ;  /* 0x30000092ffd17230 */ /* 0x000fe40000004100 */
[----:B------:R-:W-:Y:S01]  /*2910*/  FMUL.FTZ R146, R44, R206 ;  /* 0x000000ce2c927220 */ /* 0x000fe20000410000 */
[----:B------:R-:W-:Y:S01]  /*2920*/  FADD.FTZ R139, R139, R145 ;  /* 0x000000918b8b7221 */ /* 0x000fe20000010000 */
[----:B------:R-:W-:Y:S01]  /*2930*/  FFMA.FTZ R138, R157, R145, R138 ;  /* 0x000000919d8a7223 */ /* 0x000fe2000001008a */
[----:B------:R-:W-:-:S02]  /*2940*/  HADD2.F32 R161, -RZ, R131.H1_H1 ;  /* 0x30000083ffa17230 */ /* 0x000fc40000004100 */
[----:B------:R-:W-:Y:S02]  /*2950*/  HADD2.F32 R123, -RZ, R132.H0_H0 ;  /* 0x20000084ff7b7230 */ /* 0x000fe40000004100 */
[--C-:B------:R-:W-:Y:S02]  /*2960*/  HADD2.F32 R219, -RZ, R135.reuse.H0_H0 ;  /* 0x20000087ffdb7230 */ /* 0x100fe40000004100 */
[C---:B------:R-:W-:Y:S01]  /*2970*/  FADD.FTZ R222, -R218.reuse, R222 ;  /* 0x000000dedade7221 */ /* 0x040fe20000010100 */
[----:B------:R-:W-:Y:S02]  /*2980*/  HADD2.F32 R120, -RZ, R135.H1_H1 ;  /* 0x30000087ff787230 */ /* 0x000fe40000004100 */
[C---:B------:R-:W-:Y:S01]  /*2990*/  FADD.FTZ R221, -R218.reuse, R221 ;  /* 0x000000dddadd7221 */ /* 0x040fe20000010100 */
[--C-:B------:R-:W-:Y:S02]  /*29a0*/  HADD2.F32 R208, -RZ, R147.reuse.H0_H0 ;  /* 0x20000093ffd07230 */ /* 0x100fe40000004100 */
[----:B------:R-:W-:Y:S01]  /*29b0*/  FADD.FTZ R160, -R218, R160 ;  /* 0x000000a0daa07221 */ /* 0x000fe20000010100 */
[----:B------:R-:W-:-:S02]  /*29c0*/  HADD2.F32 R211, -RZ, R147.H1_H1 ;  /* 0x30000093ffd37230 */ /* 0x000fc40000004100 */
        /* <DEDUP_REMOVED lines=13> */
[----:B------:R-:W-:Y:S01]  /*2aa0*/  FMUL.FTZ R137, R4, R221 ;  /* 0x000000dd04897220 */ /* 0x000fe20000410000 */
[----:B------:R-:W-:Y:S01]  /*2ab0*/  FMUL.FTZ R148, R46, R208 ;  /* 0x000000d02e947220 */ /* 0x000fe20000410000 */
[C---:B------:R-:W-:Y:S01]  /*2ac0*/  FMUL.FTZ R160, R4.reuse, R160 ;  /* 0x000000a004a07220 */ /* 0x040fe20000410000 */
[----:B------:R-:W-:Y:S01]  /*2ad0*/  FADD.FTZ R222, R139, R147 ;  /* 0x000000938bde7221 */ /* 0x000fe20000010000 */
[----:B------:R-:W-:Y:S01]  /*2ae0*/  FFMA.FTZ R221, R159, R147, R138 ;  /* 0x000000939fdd7223 */ /* 0x000fe2000001008a */
        /* <DEDUP_REMOVED lines=70> */
.L_x_9950:
        /* <DEDUP_REMOVED lines=150> */
.L_x_9982:
        /* <DEDUP_REMOVED lines=18> */
[--C-:B-----5:R-:W-:Y:S02]  /*39d0*/  HADD2.F32 R180, -RZ, R124.reuse.H0_H0 ;  /* 0x2000007cffb47230 */ /* 0x120fe40000004100 */
[----:B------:R-:W-:Y:S01]  /*39e0*/  FFMA.FTZ R192, R140, R192, R141 ;  /* 0x000000c08cc07223 */ /* 0x000fe2000001008d */
[C---:B------:R-:W-:Y:S01]  /*39f0*/  FMUL.FTZ R170, R4.reuse, R0 ;  /* 0x0000000004aa7220 */ /* 0x040fe20000410000 */
[----:B------:R-:W-:Y:S01]  /*3a00*/  FMUL.FTZ R0, R4, R202 ;  /* 0x000000ca04007220 */ /* 0x000fe20000410000 */
[----:B------:R-:W-:Y:S01]  /*3a10*/  FADD.FTZ R201, -R194, R201 ;  /* 0x000000c9c2c97221 */ /* 0x000fe20000010100 */
[--C-:B------:R-:W-:Y:S01]  /*3a20*/  FFMA.FTZ R191, R140, R191, R141.reuse ;  /* 0x000000bf8cbf7223 */ /* 0x100fe2000001008d */
[-C--:B------:R-:W-:Y:S01]  /*3a30*/  FMUL.FTZ R170, R170, R3.reuse ;  /* 0x00000003aaaa7220 */ /* 0x080fe20000410000 */
[----:B------:R-:W-:Y:S01]  /*3a40*/  FMUL.FTZ R0, R0, R3 ;  /* 0x0000000300007220 */ /* 0x000fe20000410000 */
[----:B------:R-:W-:Y:S01]  /*3a50*/  FADD.FTZ R200, -R193, R200 ;  /* 0x000000c8c1c87221 */ /* 0x000fe20000010100 */
[C-C-:B------:R-:W-:Y:S01]  /*3a60*/  FFMA.FTZ R190, R140.reuse, R190, R141.reuse ;  /* 0x000000be8cbe7223 */ /* 0x140fe2000001008d */
[----:B------:R-:W-:Y:S01]  /*3a70*/  FFMA.FTZ R189, R140, R189, R141 ;  /* 0x000000bd8cbd7223 */ /* 0x000fe2000001008d */
[----:B------:R-:W-:-:S02]  /*3a80*/  HADD2.F32 R171, -RZ, R124.H1_H1 ;  /* 0x3000007cffab7230 */ /* 0x000fc40000004100 */
[----:B------:R-:W-:Y:S01]  /*3a90*/  FADD.FTZ R199, -R192, R199 ;  /* 0x000000c7c0c77221 */ /* 0x000fe20000010100 */
[----:B------:R-:W-:Y:S01]  /*3aa0*/  FMUL.FTZ R180, R170, R180 ;  /* 0x000000b4aab47220 */ /* 0x000fe20000410000 */
[----:B------:R-:W-:Y:S01]  /*3ab0*/  FMUL.FTZ R124, R96, R170 ;  /* 0x000000aa607c7220 */ /* 0x000fe20000410000 */
[----:B------:R-:W-:Y:S01]  /*3ac0*/  FADD.FTZ R198, -R191, R198 ;  /* 0x000000c6bfc67221 */ /* 0x000fe20000010100 */
[----:B------:R-:W-:Y:S01]  /*3ad0*/  FMUL.FTZ R170, R97, R0 ;  /* 0x0000000061aa7220 */ /* 0x000fe20000410000 */
[C---:B------:R-:W-:Y:S01]  /*3ae0*/  FMUL.FTZ R182, R4.reuse, R201 ;  /* 0x000000c904b67220 */ /* 0x040fe20000410000 */
[----:B------:R-:W-:Y:S01]  /*3af0*/  FMUL.FTZ R187, R4, R200 ;  /* 0x000000c804bb7220 */ /* 0x000fe20000410000 */
[----:B------:R-:W-:Y:S01]  /*3b00*/  FADD.FTZ R197, -R190, R197 ;  /* 0x000000c5bec57221 */ /* 0x000fe20000010100 */
[----:B------:R-:W-:Y:S01]  /*3b10*/  FADD.FTZ R196, -R189, R196 ;  /* 0x000000c4bdc47221 */ /* 0x000fe20000010100 */
        /* <DEDUP_REMOVED lines=8> */
[--C-:B------:R-:W-:Y:S02]  /*3ba0*/  HADD2.F32 R183, -RZ, R126.reuse.H0_H0 ;  /* 0x2000007effb77230 */ /* 0x100fe40000004100 */
[C---:B------:R-:W-:Y:S01]  /*3bb0*/  FMUL.FTZ R171, R4.reuse, R197 ;  /* 0x000000c504ab7220 */ /* 0x040fe20000410000 */
[----:B------:R-:W-:Y:S01]  /*3bc0*/  FMUL.FTZ R170, R4, R196 ;  /* 0x000000c404aa7220 */ /* 0x000fe20000410000 */
[----:B------:R-:W-:Y:S02]  /*3bd0*/  HADD2.F32 R126, -RZ, R126.H1_H1 ;  /* 0x3000007eff7e7230 */ /* 0x000fe40000004100 */
[----:B------:R-:W-:Y:S01]  /*3be0*/  FMUL.FTZ R184, R184, R3 ;  /* 0x00000003b8b87220 */ /* 0x000fe20000410000 */
[----:B------:R-:W-:-:S02]  /*3bf0*/  HADD2.F32 R185, -RZ, R127.H0_H0 ;  /* 0x2000007fffb97230 */ /* 0x000fc40000004100 */
[----:B------:R-:W-:Y:S01]  /*3c00*/  FMUL.FTZ R186, R186, R3 ;  /* 0x00000003baba7220 */ /* 0x000fe20000410000 */
[----:B------:R-:W-:Y:S01]  /*3c10*/  FMUL.FTZ R181, R182, R181 ;  /* 0x000000b5b6b57220 */ /* 0x000fe20000410000 */
[----:B------:R-:W-:Y:S01]  /*3c20*/  FMUL.FTZ R188, R98, R182 ;  /* 0x000000b662bc7220 */ /* 0x000fe20000410000 */
[----:B------:R-:W-:Y:S02]  /*3c30*/  HADD2.F32 R127, -RZ, R127.H1_H1 ;  /* 0x3000007fff7f7230 */ /* 0x000fe40000004100 */
        /* <DEDUP_REMOVED lines=14> */
[----:B------:R-:W-:Y:S01]  /*3d20*/  F2FP.F16.F32.PACK_AB R127, R127, R171 ;  /* 0x000000ab7f7f723e */ /* 0x000fe200000000ff */
[----:B------:R-:W-:Y:S06]  /*3d30*/  BRA `(.L_x_9954) ;  /* 0x0000000400007947 */ /* 0x000fec0003800000 */
.L_x_9953:
[C-C-:B------:R-:W-:Y:S01]  /*3d40*/  FFMA.FTZ R0, R140.reuse, R0, R141.reuse ;  /* 0x000000008c007223 */ /* 0x140fe2000001008d */
[C-C-:B------:R-:W-:Y:S01]  /*3d50*/  FFMA.FTZ R195, R140.reuse, R195, R141.reuse ;  /* 0x000000c38cc37223 */ /* 0x140fe2000001008d */
[--C-:B-----5:R-:W-:Y:S02]  /*3d60*/  HADD2.F32 R180, -RZ, R124.reuse.H0_H0 ;  /* 0x2000007cffb47230 */ /* 0x120fe40000004100 */
[----:B------:R-:W-:Y:S01]  /*3d70*/  FFMA.FTZ R194, R140, R194, R141 ;  /* 0x000000c28cc27223 */ /* 0x000fe2000001008d */
[----:B------:R-:W-:Y:S01]  /*3d80*/  FADD.FTZ R203, -R0, R203 ;  /* 0x000000cb00cb7221 */ /* 0x000fe20000010100 */
[----:B------:R-:W-:Y:S01]  /*3d90*/  FADD.FTZ R202, -R195, R202 ;  /* 0x000000cac3ca7221 */ /* 0x000fe20000010100 */
[----:B------:R-:W-:Y:S02]  /*3da0*/  HADD2.F32 R0, -RZ, R124.H1_H1 ;  /* 0x3000007cff007230 */ /* 0x000fe40000004100 */
[--C-:B------:R-:W-:Y:S01]  /*3db0*/  FFMA.FTZ R193, R140, R193, R141.reuse ;  /* 0x000000c18cc17223 */ /* 0x100fe2000001008d */
[C---:B------:R-:W-:Y:S01]  /*3dc0*/  FMUL.FTZ R100, R4.reuse, R203 ;  /* 0x000000cb04647220 */ /* 0x040fe20000410000 */
[----:B------:R-:W-:Y:S01]  /*3dd0*/  FMUL.FTZ R202, R4, R202 ;  /* 0x000000ca04ca7220 */ /* 0x000fe20000410000 */
[C-C-:B------:R-:W-:Y:S01]  /*3de0*/  FFMA.FTZ R192, R140.reuse, R192, R141.reuse ;  /* 0x000000c08cc07223 */ /* 0x140fe2000001008d */
[----:B------:R-:W-:Y:S01]  /*3df0*/  FFMA.FTZ R191, R140, R191, R141 ;  /* 0x000000bf8cbf7223 */ /* 0x000fe2000001008d */
[-C--:B------:R-:W-:Y:S01]  /*3e00*/  FMUL.FTZ R101, R100, R3.reuse ;  /* 0x0000000364657220 */ /* 0x080fe20000410000 */
[----:B------:R-:W-:Y:S01]  /*3e10*/  FMUL.FTZ R102, R202, R3 ;  /* 0x00000003ca667220 */ /* 0x000fe20000410000 */
[----:B------:R-:W-:Y:S01]  /*3e20*/  FADD.FTZ R201, -R194, R201 ;  /* 0x000000c9c2c97221 */ /* 0x000fe20000010100 */
[----:B------:R-:W-:Y:S01]  /*3e30*/  FADD.FTZ R200, -R193, R200 ;  /* 0x000000c8c1c87221 */ /* 0x000fe20000010100 */
[----:B------:R-:W-:Y:S01]  /*3e40*/  FMUL.FTZ R180, R101, R180 ;  /* 0x000000b465b47220 */ /* 0x000fe20000410000 */
[----:B------:R-:W-:Y:S01]  /*3e50*/  FMUL.FTZ R124, R96, R101 ;  /* 0x00000065607c7220 */ /* 0x000fe20000410000 */
[----:B------:R-:W-:Y:S01]  /*3e60*/  FMUL.FTZ R101, R97, R102 ;  /* 0x0000006661657220 */ /* 0x000fe20000410000 */
[----:B------:R-:W-:Y:S01]  /*3e70*/  FADD.FTZ R199, -R192, R199 ;  /* 0x000000c7c0c77221 */ /* 0x000fe20000010100 */
[----:B------:R-:W-:Y:S01]  /*3e80*/  FADD.FTZ R198, -R191, R198 ;  /* 0x000000c6bfc67221 */ /* 0x000fe20000010100 */
[----:B------:R-:W-:Y:S01]  /*3e90*/  FMUL.FTZ R0, R102, R0 ;  /* 0x0000000066007220 */ /* 0x000fe20000410000 */
[C---:B------:R-:W-:Y:S01]  /*3ea0*/  FMUL.FTZ R200, R4.reuse, R200 ;  /* 0x000000c804c87220 */ /* 0x040fe20000410000 */
[----:B------:R-:W-:Y:S01]  /*3eb0*/  F2FP.F16.F32.PACK_AB R124, R101, R124 ;  /* 0x0000007c657c723e */ /* 0x000fe200000000ff */
[C---:B------:R-:W-:Y:S01]  /*3ec0*/  FMUL.FTZ R101, R4.reuse, R201 ;  /* 0x000000c904657220 */ /* 0x040fe20000410000 */
[C---:B------:R-:W-:Y:S01]  /*3ed0*/  FMUL.FTZ R102, R4.reuse, R199 ;  /* 0x000000c704667220 */ /* 0x040fe20000410000 */
[----:B------:R-:W-:Y:S01]  /*3ee0*/  FMUL.FTZ R198, R4, R198 ;  /* 0x000000c604c67220 */ /* 0x000fe20000410000 */
[----:B------:R-:W-:-:S02]  /*3ef0*/  HADD2.F32 R181, -RZ, R125.H0_H0 ;  /* 0x2000007dffb57230 */ /* 0x000fc40000004100 */
[----:B------:R-:W-:Y:S01]  /*3f00*/  FMUL.FTZ R182, R101, R3 ;  /* 0x0000000365b67220 */ /* 0x000fe20000410000 */
[----:B------:R-:W-:Y:S02]  /*3f10*/  HADD2.F32 R125, -RZ, R125.H1_H1 ;  /* 0x3000007dff7d7230 */ /* 0x000fe40000004100 */
[C-C-:B------:R-:W-:Y:S01]  /*3f20*/  FFMA.FTZ R190, R140.reuse, R190, R141.reuse ;  /* 0x000000be8cbe7223 */ /* 0x140fe2000001008d */
[--C-:B------:R-:W-:Y:S02]  /*3f30*/  HADD2.F32 R183, -RZ, R126.reuse.H0_H0 ;  /* 0x2000007effb77230 */ /* 0x100fe40000004100 */
[----:B------:R-:W-:Y:S01]  /*3f40*/  FFMA.FTZ R189, R140, R189, R141 ;  /* 0x000000bd8cbd7223 */ /* 0x000fe2000001008d */
[----:B------:R-:W-:Y:S02]  /*3f50*/  HADD2.F32 R126, -RZ, R126.H1_H1 ;  /* 0x3000007eff7e7230 */ /* 0x000fe40000004100 */
[-C--:B------:R-:W-:Y:S01]  /*3f60*/  FMUL.FTZ R171, R200, R3.reuse ;  /* 0x00000003c8ab7220 */ /* 0x080fe20000410000 */
[-C--:B------:R-:W-:Y:S01]  /*3f70*/  FMUL.FTZ R170, R102, R3.reuse ;  /* 0x0000000366aa7220 */ /* 0x080fe20000410000 */
[----:B------:R-:W-:Y:S01]  /*3f80*/  FMUL.FTZ R103, R198, R3 ;  /* 0x00000003c6677220 */ /* 0x000fe20000410000 */
[----:B------:R-:W-:Y:S01]  /*3f90*/  FMUL.FTZ R181, R182, R181 ;  /* 0x000000b5b6b57220 */ /* 0x000fe20000410000 */
[----:B------:R-:W-:Y:S01]  /*3fa0*/  FMUL.FTZ R185, R98, R182 ;  /* 0x000000b662b97220 */ /* 0x000fe20000410000 */
[----:B------:R-:W-:Y:S01]  /*3fb0*/  FADD.FTZ R197, -R190, R197 ;  /* 0x000000c5bec57221 */ /* 0x000fe20000010100 */
[----:B------:R-:W-:Y:S01]  /*3fc0*/  FADD.FTZ R196, -R189, R196 ;  /* 0x000000c4bdc47221 */ /* 0x000fe20000010100 */
[----:B------:R-:W-:Y:S01]  /*3fd0*/  FMUL.FTZ R182, R171, R125 ;  /* 0x0000007dabb67220 */ /* 0x000fe20000410000 */
[----:B------:R-:W-:Y:S01]  /*3fe0*/  FMUL.FTZ R125, R99, R171 ;  /* 0x000000ab637d7220 */ /* 0x000fe20000410000 */
[----:B------:R-:W-:Y:S01]  /*3ff0*/  FMUL.FTZ R183, R170, R183 ;  /* 0x000000b7aab77220 */ /* 0x000fe20000410000 */
[----:B------:R-:W-:Y:S01]  /*4000*/  FMUL.FTZ R184, R103, R126 ;  /* 0x0000007e67b87220 */ /* 0x000fe20000410000 */
[----:B------:R-:W-:Y:S01]  /*4010*/  FMUL.FTZ R170, R92, R170 ;  /* 0x000000aa5caa7220 */ /* 0x000fe20000410000 */
[----:B------:R-:W-:Y:S01]  /*4020*/  FMUL.FTZ R126, R93, R103 ;  /* 0x000000675d7e7220 */ /* 0x000fe20000410000 */
[C---:B------:R-:W-:Y:S01]  /*4030*/  FMUL.FTZ R103, R4.reuse, R197 ;  /* 0x000000c504677220 */ /* 0x040fe20000410000 */
[----:B------:R-:W-:Y:S01]  /*4040*/  FMUL.FTZ R196, R4, R196 ;  /* 0x000000c404c47220 */ /* 0x000fe20000410000 */
[----:B------:R-:W-:Y:S01]  /*4050*/  F2FP.F16.F32.PACK_AB R125, R125, R185 ;  /* 0x000000b97d7d723e */ /* 0x000fe200000000ff */
[--C-:B------:R-:W-:Y:S01]  /*4060*/  HADD2.F32 R185, -RZ, R127.reuse.H0_H0 ;  /* 0x2000007fffb97230 */ /* 0x100fe20000004100 */
[----:B------:R-:W-:Y:S01]  /*4070*/  F2FP.F16.F32.PACK_AB R126, R126, R170 ;  /* 0x000000aa7e7e723e */ /* 0x000fe200000000ff */
[----:B------:R-:W-:-:S02]  /*4080*/  HADD2.F32 R186, -RZ, R127.H1_H1 ;  /* 0x3000007fffba7230 */ /* 0x000fc40000004100 */
[-C--:B------:R-:W-:Y:S01]  /*4090*/  FMUL.FTZ R170, R103, R3.reuse ;  /* 0x0000000367aa7220 */ /* 0x080fe20000410000 */
[----:B------:R-:W-:Y:S01]  /*40a0*/  FMUL.FTZ R127, R196, R3 ;  /* 0x00000003c47f7220 */ /* 0x000fe20000410000 */
[----:B------:R-:W-:Y:S02]  /*40b0*/  F2FP.F16.F32.PACK_AB R100, R202, R100 ;  /* 0x00000064ca64723e */ /* 0x000fe400000000ff */
        /* <DEDUP_REMOVED lines=8> */
.L_x_9954:
        /* <DEDUP_REMOVED lines=14> */
[----:B------:R-:W-:Y:S01]  /*4220*/  FFMA.FTZ R100, R140, R175, R141 ;  /* 0x000000af8c647223 */ /* 0x000fe2000001008d */
[----:B------:R-:W-:Y:S01]  /*4230*/  FADD.FTZ R171, -R171, R162 ;  /* 0x000000a2abab7221 */ /* 0x000fe20000010100 */
[----:B------:R-:W-:Y:S01]  /*4240*/  FADD.FTZ R101, -R101, R164 ;  /* 0x000000a465657221 */ /* 0x000fe20000010100 */
[----:B------:R-:W-:Y:S01]  /*4250*/  FMUL.FTZ R102, R4, R163 ;  /* 0x000000a304667220 */ /* 0x000fe20000410000 */
[----:B------:R-:W-:Y:S01]  /*4260*/  FADD.FTZ R103, -R100, R165 ;  /* 0x000000a564677221 */ /* 0x000fe20000010100 */
[----:B------:R-:W-:Y:S01]  /*4270*/  FFMA.FTZ R100, R140, R177, R141 ;  /* 0x000000b18c647223 */ /* 0x000fe2000001008d */
[----:B-----5:R-:W-:-:S02]  /*4280*/  HADD2.F32 R164, -RZ, R124.H0_H0 ;  /* 0x2000007cffa47230 */ /* 0x020fc40000004100 */
[----:B------:R-:W-:Y:S01]  /*4290*/  FFMA.FTZ R173, R140, R178, R141 ;  /* 0x000000b28cad7223 */ /* 0x000fe2000001008d */
[----:B------:R-:W-:Y:S01]  /*42a0*/  FMUL.FTZ R162, R102, R3 ;  /* 0x0000000366a27220 */ /* 0x000fe20000410000 */
[----:B------:R-:W-:Y:S01]  /*42b0*/  FADD.FTZ R167, -R100, R167 ;  /* 0x000000a764a77221 */ /* 0x000fe20000010100 */
[----:B------:R-:W-:Y:S01]  /*42c0*/  FFMA.FTZ R100, R140, R179, R141 ;  /* 0x000000b38c647223 */ /* 0x000fe2000001008d */
[----:B------:R-:W-:Y:S01]  /*42d0*/  FADD.FTZ R155, -R155, R166 ;  /* 0x000000a69b9b7221 */ /* 0x000fe20000010100 */
[----:B------:R-:W-:Y:S02]  /*42e0*/  HADD2.F32 R165, -RZ, R124.H1_H1 ;  /* 0x3000007cffa57230 */ /* 0x000fe40000004100 */
[----:B------:R-:W-:Y:S01]  /*42f0*/  FADD.FTZ R173, -R173, R168 ;  /* 0x000000a8adad7221 */ /* 0x000fe20000010100 */
[----:B------:R-:W-:Y:S01]  /*4300*/  FADD.FTZ R169, -R100, R169 ;  /* 0x000000a964a97221 */ /* 0x000fe20000010100 */
[C---:B------:R-:W-:Y:S01]  /*4310*/  FMUL.FTZ R100, R4.reuse, R171 ;  /* 0x000000ab04647220 */ /* 0x040fe20000410000 */
[C---:B------:R-:W-:Y:S01]  /*4320*/  FMUL.FTZ R103, R4.reuse, R103 ;  /* 0x0000006704677220 */ /* 0x040fe20000410000 */
[C---:B------:R-:W-:Y:S01]  /*4330*/  FMUL.FTZ R174, R4.reuse, R155 ;  /* 0x0000009b04ae7220 */ /* 0x040fe20000410000 */
[----:B------:R-:W-:Y:S01]  /*4340*/  FMUL.FTZ R171, R4, R167 ;  /* 0x000000a704ab7220 */ /* 0x000fe20000410000 */
[----:B------:R-:W-:Y:S01]  /*4350*/  FMUL.FTZ R163, R100, R3 ;  /* 0x0000000364a37220 */ /* 0x000fe20000410000 */
[----:B------:R-:W-:Y:S01]  /*4360*/  F2FP.F16.F32.PACK_AB R100, R102, R100 ;  /* 0x000000646664723e */ /* 0x000fe200000000ff */
[----:B------:R-:W-:Y:S01]  /*4370*/  FMUL.FTZ R102, R4, R101 ;  /* 0x0000006504667220 */ /* 0x000fe20000410000 */
[----:B------:R-:W-:Y:S01]  /*4380*/  FMUL.FTZ R165, R162, R165 ;  /* 0x000000a5a2a57220 */ /* 0x000fe20000410000 */
[----:B------:R-:W-:Y:S01]  /*4390*/  FMUL.FTZ R164, R163, R164 ;  /* 0x000000a4a3a47220 */ /* 0x000fe20000410000 */
[----:B------:R-:W-:Y:S01]  /*43a0*/  FMUL.FTZ R124, R88, R163 ;  /* 0x000000a3587c7220 */ /* 0x000fe20000410000 */
[----:B------:R-:W-:Y:S01]  /*43b0*/  FMUL.FTZ R163, R89, R162 ;  /* 0x000000a259a37220 */ /* 0x000fe20000410000 */
[C---:B------:R-:W-:Y:S01]  /*43c0*/  FMUL.FTZ R162, R4.reuse, R173 ;  /* 0x000000ad04a27220 */ /* 0x040fe20000410000 */
[----:B------:R-:W-:Y:S01]  /*43d0*/  FMUL.FTZ R167, R4, R169 ;  /* 0x000000a904a77220 */ /* 0x000fe20000410000 */
[--C-:B------:R-:W-:Y:S01]  /*43e0*/  HADD2.F32 R168, -RZ, R126.reuse.H0_H0 ;  /* 0x2000007effa87230 */ /* 0x100fe20000004100 */
[----:B------:R-:W-:Y:S01]  /*43f0*/  F2FP.F16.F32.PACK_AB R101, R103, R102 ;  /* 0x000000666765723e */ /* 0x000fe200000000ff */
[----:B------:R-:W-:Y:S01]  /*4400*/  HADD2.F32 R126, -RZ, R126.H1_H1 ;  /* 0x3000007eff7e7230 */ /* 0x000fe20000004100 */
[----:B------:R-:W-:Y:S01]  /*4410*/  F2FP.F16.F32.PACK_AB R124, R163, R124 ;  /* 0x0000007ca37c723e */ /* 0x000fe200000000ff */
[-C--:B------:R-:W-:Y:S01]  /*4420*/  FMUL.FTZ R163, R102, R3.reuse ;  /* 0x0000000366a37220 */ /* 0x080fe20000410000 */
[----:B------:R-:W-:Y:S01]  /*4430*/  FMUL.FTZ R169, R174, R3 ;  /* 0x00000003aea97220 */ /* 0x000fe20000410000 */
[----:B------:R-:W-:Y:S01]  /*4440*/  F2FP.F16.F32.PACK_AB R102, R171, R174 ;  /* 0x000000aeab66723e */ /* 0x000fe200000000ff */
[----:B------:R-:W-:-:S02]  /*4450*/  HADD2.F32 R166, -RZ, R125.H0_H0 ;  /* 0x2000007dffa67230 */ /* 0x000fc40000004100 */
[-C--:B------:R-:W-:Y:S01]  /*4460*/  FMUL.FTZ R172, R103, R3.reuse ;  /* 0x0000000367ac7220 */ /* 0x080fe20000410000 */
[----:B------:R-:W-:Y:S02]  /*4470*/  HADD2.F32 R170, -RZ, R127.H0_H0 ;  /* 0x2000007fffaa7230 */ /* 0x000fe40000004100 */
[-C--:B------:R-:W-:Y:S01]  /*4480*/  FMUL.FTZ R171, R171, R3.reuse ;  /* 0x00000003abab7220 */ /* 0x080fe20000410000 */
[----:B------:R-:W-:Y:S02]  /*4490*/  HADD2.F32 R125, -RZ, R125.H1_H1 ;  /* 0x3000007dff7d7230 */ /* 0x000fe40000004100 */
[-C--:B------:R-:W-:Y:S01]  /*44a0*/  FMUL.FTZ R155, R162, R3.reuse ;  /* 0x00000003a29b7220 */ /* 0x080fe20000410000 */
[----:B------:R-:W-:Y:S01]  /*44b0*/  HADD2.F32 R127, -RZ, R127.H1_H1 ;  /* 0x3000007fff7f7230 */ /* 0x000fe20000004100 */
[C---:B------:R-:W-:Y:S01]  /*44c0*/  F2FP.F16.F32.PACK_AB R103, R167.reuse, R162 ;  /* 0x000000a2a767723e */ /* 0x040fe200000000ff */
        /* <DEDUP_REMOVED lines=17> */
.L_x_9955:
[C-C-:B------:R-:W-:Y:S01]  /*45e0*/  FFMA.FTZ R172, R140.reuse, R172, R141.reuse ;  /* 0x000000ac8cac7223 */ /* 0x140fe2000001008d */
[--C-:B------:R-:W-:Y:S01]  /*45f0*/  FFMA.FTZ R155, R140, R174, R141.reuse ;  /* 0x000000ae8c9b7223 */ /* 0x100fe2000001008d */
[----:B-----5:R-:W-:Y:S02]  /*4600*/  HADD2.F32 R171, -RZ, R126.H1_H1 ;  /* 0x3000007effab7230 */ /* 0x020fe40000004100 */
[----:B------:R-:W-:Y:S01]  /*4610*/  FADD.FTZ R172, -R172, R162 ;  /* 0x000000a2acac7221 */ /* 0x000fe20000010100 */
[C-C-:B------:R-:W-:Y:S01]  /*4620*/  FFMA.FTZ R162, R140.reuse, R173, R141.reuse ;  /* 0x000000ad8ca27223 */ /* 0x140fe2000001008d */
[----:B------:R-:W-:Y:S01]  /*4630*/  FADD.FTZ R155, -R155, R164 ;  /* 0x000000a49b9b7221 */ /* 0x000fe20000010100 */
[----:B------:R-:W-:Y:S01]  /*4640*/  FFMA.FTZ R164, R140, R177, R141 ;  /* 0x000000b18ca47223 */ /* 0x000fe2000001008d */
[----:B------:R-:W-:Y:S01]  /*4650*/  FMUL.FTZ R172, R4, R172 ;  /* 0x000000ac04ac7220 */ /* 0x000fe20000410000 */
[----:B------:R-:W-:Y:S01]  /*4660*/  FADD.FTZ R163, -R162, R163 ;  /* 0x000000a3a2a37221 */ /* 0x000fe20000010100 */
[----:B------:R-:W-:Y:S01]  /*4670*/  FFMA.FTZ R162, R140, R175, R141 ;  /* 0x000000af8ca27223 */ /* 0x000fe2000001008d */
[----:B------:R-:W-:Y:S01]  /*4680*/  FADD.FTZ R167, -R164, R167 ;  /* 0x000000a7a4a77221 */ /* 0x000fe20000010100 */
[----:B------:R-:W-:Y:S01]  /*4690*/  FFMA.FTZ R164, R140, R179, R141 ;  /* 0x000000b38ca47223 */ /* 0x000fe2000001008d */
[----:B------:R-:W-:Y:S01]  /*46a0*/  FMUL.FTZ R170, R4, R163 ;  /* 0x000000a304aa7220 */ /* 0x000fe20000410000 */
[----:B------:R-:W-:Y:S01]  /*46b0*/  FADD.FTZ R162, -R162, R165 ;  /* 0x000000a5a2a27221 */ /* 0x000fe20000010100 */
[----:B------:R-:W-:Y:S01]  /*46c0*/  FFMA.FTZ R165, R140, R176, R141 ;  /* 0x000000b08ca57223 */ /* 0x000fe2000001008d */
[----:B------:R-:W-:Y:S01]  /*46d0*/  FADD.FTZ R169, -R164, R169 ;  /* 0x000000a9a4a97221 */ /* 0x000fe20000010100 */
[----:B------:R-:W-:-:S02]  /*46e0*/  HADD2.F32 R164, -RZ, R124.H0_H0 ;  /* 0x2000007cffa47230 */ /* 0x000fc40000004100 */
[-C--:B------:R-:W-:Y:S01]  /*46f0*/  FMUL.FTZ R163, R172, R3.reuse ;  /* 0x00000003aca37220 */ /* 0x080fe20000410000 */
[----:B------:R-:W-:Y:S01]  /*4700*/  FADD.FTZ R166, -R165, R166 ;  /* 0x000000a6a5a67221 */ /* 0x000fe20000010100 */
[----:B------:R-:W-:Y:S01]  /*4710*/  FFMA.FTZ R165, R140, R178, R141 ;  /* 0x000000b28ca57223 */ /* 0x000fe2000001008d */
[----:B------:R-:W-:Y:S01]  /*4720*/  FMUL.FTZ R170, R170, R3 ;  /* 0x00000003aaaa7220 */ /* 0x000fe20000410000 */
[----:B------:R-:W-:Y:S01]  /*4730*/  FMUL.FTZ R164, R163, R164 ;  /* 0x000000a4a3a47220 */ /* 0x000fe20000410000 */
[--C-:B------:R-:W-:Y:S02]  /*4740*/  HADD2.F32 R172, -RZ, R125.reuse.H0_H0 ;  /* 0x2000007dffac7230 */ /* 0x100fe40000004100 */
[----:B------:R-:W-:Y:S01]  /*4750*/  FADD.FTZ R168, -R165, R168 ;  /* 0x000000a8a5a87221 */ /* 0x000fe20000010100 */
[----:B------:R-:W-:Y:S02]  /*4760*/  HADD2.F32 R165, -RZ, R124.H1_H1 ;  /* 0x3000007cffa57230 */ /* 0x000fe40000004100 */
[----:B------:R-:W-:Y:S01]  /*4770*/  FMUL.FTZ R124, R88, R163 ;  /* 0x000000a3587c7220 */ /* 0x000fe20000410000 */
[----:B------:R-:W-:Y:S01]  /*4780*/  FMUL.FTZ R163, R89, R170 ;  /* 0x000000aa59a37220 */ /* 0x000fe20000410000 */
[----:B------:R-:W-:-:S02]  /*4790*/  HADD2.F32 R173, -RZ, R125.H1_H1 ;  /* 0x3000007dffad7230 */ /* 0x000fc40000004100 */
[C---:B------:R-:W-:Y:S01]  /*47a0*/  FMUL.FTZ R125, R4.reuse, R155 ;  /* 0x0000009b047d7220 */ /* 0x040fe20000410000 */
[C---:B------:R-:W-:Y:S01]  /*47b0*/  FMUL.FTZ R166, R4.reuse, R166 ;  /* 0x000000a604a67220 */ /* 0x040fe20000410000 */
[C---:B------:R-:W-:Y:S01]  /*47c0*/  FMUL.FTZ R168, R4.reuse, R168 ;  /* 0x000000a804a87220 */ /* 0x040fe20000410000 */
[----:B------:R-:W-:Y:S01]  /*47d0*/  F2FP.F16.F32.PACK_AB R124, R163, R124 ;  /* 0x0000007ca37c723e */ /* 0x000fe200000000ff */
[----:B------:R-:W-:Y:S02]  /*47e0*/  HADD2.F32 R163, -RZ, R126.H0_H0 ;  /* 0x2000007effa37230 */ /* 0x000fe40000004100 */
[C---:B------:R-:W-:Y:S01]  /*47f0*/  FMUL.FTZ R126, R4.reuse, R162 ;  /* 0x000000a2047e7220 */ /* 0x040fe20000410000 */
[C---:B------:R-:W-:Y:S01]  /*4800*/  FMUL.FTZ R167, R4.reuse, R167 ;  /* 0x000000a704a77220 */ /* 0x040fe20000410000 */
[----:B------:R-:W-:Y:S01]  /*4810*/  FMUL.FTZ R169, R4, R169 ;  /* 0x000000a904a97220 */ /* 0x000fe20000410000 */
[----:B------:R-:W-:Y:S01]  /*4820*/  FMUL.FTZ R165, R170, R165 ;  /* 0x000000a5aaa57220 */ /* 0x000fe20000410000 */
[----:B------:R-:W-:-:S02]  /*4830*/  HADD2.F32 R170, -RZ, R127.H0_H0 ;  /* 0x2000007fffaa7230 */ /* 0x000fc40000004100 */
[-C--:B------:R-:W-:Y:S01]  /*4840*/  FMUL.FTZ R155, R125, R3.reuse ;  /* 0x000000037d9b7220 */ /* 0x080fe20000410000 */
[-C--:B------:R-:W-:Y:S01]  /*4850*/  FMUL.FTZ R126, R126, R3.reuse ;  /* 0x000000037e7e7220 */ /* 0x080fe20000410000 */
[-C--:B------:R-:W-:Y:S01]  /*4860*/  FMUL.FTZ R162, R166, R3.reuse ;  /* 0x00000003a6a27220 */ /* 0x080fe20000410000 */
[-C--:B------:R-:W-:Y:S01]  /*4870*/  FMUL.FTZ R175, R168, R3.reuse ;  /* 0x00000003a8af7220 */ /* 0x080fe20000410000 */
        /* <DEDUP_REMOVED lines=17> */
[----:B------:R-:W-:-:S07]  /*4990*/  F2FP.F16.F32.PACK_AB R127, R172, R175 ;  /* 0x000000afac7f723e */ /* 0x000fce00000000ff */
.L_x_9956:
        /* <DEDUP_REMOVED lines=20> */
[----:B-----5:R-:W-:-:S02]  /*4ae0*/  HADD2.F32 R102, -RZ, R124.H0_H0 ;  /* 0x2000007cff667230 */ /* 0x020fc40000004100 */
[----:B------:R-:W-:Y:S01]  /*4af0*/  FADD.FTZ R101, -R101, R144 ;  /* 0x0000009065657221 */ /* 0x000fe20000010100 */
[----:B------:R-:W-:Y:S01]  /*4b00*/  FADD.FTZ R147, -R100, R147 ;  /* 0x0000009364937221 */ /* 0x000fe20000010100 */
[----:B------:R-:W-:Y:S01]  /*4b10*/  FMUL.FTZ R100, R4, R155 ;  /* 0x0000009b04647220 */ /* 0x000fe20000410000 */
[-C--:B------:R-:W-:Y:S01]  /*4b20*/  FMUL.FTZ R144, R163, R3.reuse ;  /* 0x00000003a3907220 */ /* 0x080fe20000410000 */
[----:B------:R-:W-:Y:S01]  /*4b30*/  FFMA.FTZ R143, R140, R158, R141 ;  /* 0x0000009e8c8f7223 */ /* 0x000fe2000001008d */
[----:B------:R-:W-:Y:S02]  /*4b40*/  HADD2.F32 R157, -RZ, R124.H1_H1 ;  /* 0x3000007cff9d7230 */ /* 0x000fe40000004100 */
[----:B------:R-:W-:Y:S01]  /*4b50*/  FMUL.FTZ R155, R100, R3 ;  /* 0x00000003649b7220 */ /* 0x000fe20000410000 */
[----:B------:R-:W-:Y:S01]  /*4b60*/  FADD.FTZ R151, -R151, R148 ;  /* 0x0000009497977221 */ /* 0x000fe20000010100 */
[----:B------:R-:W-:Y:S01]  /*4b70*/  FADD.FTZ R143, -R143, R146 ;  /* 0x000000928f8f7221 */ /* 0x000fe20000010100 */
[----:B------:R-:W-:Y:S01]  /*4b80*/  FMUL.FTZ R103, R4, R103 ;  /* 0x0000006704677220 */ /* 0x000fe20000410000 */
[----:B------:R-:W-:Y:S01]  /*4b90*/  FMUL.FTZ R145, R155, R102 ;  /* 0x000000669b917220 */ /* 0x000fe20000410000 */
[----:B------:R-:W-:Y:S01]  /*4ba0*/  FMUL.FTZ R124, R80, R155 ;  /* 0x0000009b507c7220 */ /* 0x000fe20000410000 */
[----:B------:R-:W-:Y:S01]  /*4bb0*/  FMUL.FTZ R155, R81, R144 ;  /* 0x00000090519b7220 */ /* 0x000fe20000410000 */
[C---:B------:R-:W-:Y:S01]  /*4bc0*/  FMUL.FTZ R102, R4.reuse, R101 ;  /* 0x0000006504667220 */ /* 0x040fe20000410000 */
[C---:B------:R-:W-:Y:S01]  /*4bd0*/  FMUL.FTZ R154, R4.reuse, R143 ;  /* 0x0000008f049a7220 */ /* 0x040fe20000410000 */
[C---:B------:R-:W-:Y:S01]  /*4be0*/  FMUL.FTZ R156, R4.reuse, R151 ;  /* 0x00000097049c7220 */ /* 0x040fe20000410000 */
[C---:B------:R-:W-:Y:S01]  /*4bf0*/  FMUL.FTZ R147, R4.reuse, R147 ;  /* 0x0000009304937220 */ /* 0x040fe20000410000 */
[----:B------:R-:W-:Y:S01]  /*4c00*/  F2FP.F16.F32.PACK_AB R124, R155, R124 ;  /* 0x0000007c9b7c723e */ /* 0x000fe200000000ff */
[----:B------:R-:W-:Y:S01]  /*4c10*/  FMUL.FTZ R155, R4, R149 ;  /* 0x00000095049b7220 */ /* 0x000fe20000410000 */
[----:B------:R-:W-:-:S02]  /*4c20*/  HADD2.F32 R148, -RZ, R126.H0_H0 ;  /* 0x2000007eff947230 */ /* 0x000fc40000004100 */
[----:B------:R-:W-:Y:S01]  /*4c30*/  FMUL.FTZ R144, R144, R157 ;  /* 0x0000009d90907220 */ /* 0x000fe20000410000 */
[----:B------:R-:W-:Y:S01]  /*4c40*/  HADD2.F32 R146, -RZ, R125.H0_H0 ;  /* 0x2000007dff927230 */ /* 0x000fe20000004100 */
[C---:B------:R-:W-:Y:S01]  /*4c50*/  F2FP.F16.F32.PACK_AB R101, R103.reuse, R102 ;  /* 0x000000666765723e */ /* 0x040fe200000000ff */
[----:B------:R-:W-:Y:S02]  /*4c60*/  HADD2.F32 R126, -RZ, R126.H1_H1 ;  /* 0x3000007eff7e7230 */ /* 0x000fe40000004100 */
[-C--:B------:R-:W-:Y:S01]  /*4c70*/  FMUL.FTZ R142, R103, R3.reuse ;  /* 0x00000003678e7220 */ /* 0x080fe20000410000 */
[----:B------:R-:W-:Y:S02]  /*4c80*/  HADD2.F32 R150, -RZ, R127.H0_H0 ;  /* 0x2000007fff967230 */ /* 0x000fe40000004100 */
[-C--:B------:R-:W-:Y:S01]  /*4c90*/  FMUL.FTZ R149, R154, R3.reuse ;  /* 0x000000039a957220 */ /* 0x080fe20000410000 */
[----:B------:R-:W-:Y:S02]  /*4ca0*/  HADD2.F32 R125, -RZ, R125.H1_H1 ;  /* 0x3000007dff7d7230 */ /* 0x000fe40000004100 */
[----:B------:R-:W-:Y:S01]  /*4cb0*/  FMUL.FTZ R151, R147, R3 ;  /* 0x0000000393977220 */ /* 0x000fe20000410000 */
[----:B------:R-:W-:-:S02]  /*4cc0*/  HADD2.F32 R127, -RZ, R127.H1_H1 ;  /* 0x3000007fff7f7230 */ /* 0x000fc40000004100 */
[-C--:B------:R-:W-:Y:S01]  /*4cd0*/  FMUL.FTZ R157, R156, R3.reuse ;  /* 0x000000039c9d7220 */ /* 0x080fe20000410000 */
[C---:B------:R-:W-:Y:S01]  /*4ce0*/  F2FP.F16.F32.PACK_AB R103, R155.reuse, R156 ;  /* 0x0000009c9b67723e */ /* 0x040fe200000000ff */
[-C--:B------:R-:W-:Y:S01]  /*4cf0*/  FMUL.FTZ R143, R102, R3.reuse ;  /* 0x00000003668f7220 */ /* 0x080fe20000410000 */
[----:B------:R-:W-:Y:S01]  /*4d00*/  FMUL.FTZ R156, R155, R3 ;  /* 0x000000039b9c7220 */ /* 0x000fe20000410000 */
[----:B------:R-:W-:Y:S01]  /*4d10*/  F2FP.F16.F32.PACK_AB R102, R147, R154 ;  /* 0x0000009a9366723e */ /* 0x000fe200000000ff */
        /* <DEDUP_REMOVED lines=15> */
[----:B------:R-:W-:Y:S01]  /*4e10*/  F2FP.F16.F32.PACK_AB R127, R156, R157 ;  /* 0x0000009d9c7f723e */ /* 0x000fe200000000ff */
[----:B------:R-:W-:Y:S06]  /*4e20*/  BRA `(.L_x_9958) ;  /* 0x0000000000f07947 */ /* 0x000fec0003800000 */
.L_x_9957:
[C-C-:B------:R-:W-:Y:S01]  /*4e30*/  FFMA.FTZ R163, R140.reuse, R150, R141.reuse ;  /* 0x000000968ca37223 */ /* 0x140fe2000001008d */
[C-C-:B------:R-:W-:Y:S01]  /*4e40*/  FFMA.FTZ R150, R140.reuse, R151, R141.reuse ;  /* 0x000000978c967223 */ /* 0x140fe2000001008d */
[C-C-:B------:R-:W-:Y:S02]  /*4e50*/  FFMA.FTZ R155, R140.reuse, R158, R141.reuse ;  /* 0x0000009e8c9b7223 */ /* 0x140fe4000001008d */
[----:B------:R-:W-:Y:S01]  /*4e60*/  FADD.FTZ R163, -R163, R142 ;  /* 0x0000008ea3a37221 */ /* 0x000fe20000010100 */
[----:B------:R-:W-:Y:S01]  /*4e70*/  FFMA.FTZ R142, R140, R157, R141 ;  /* 0x0000009d8c8e7223 */ /* 0x000fe2000001008d */
[----:B------:R-:W-:Y:S01]  /*4e80*/  FADD.FTZ R173, -R150, R143 ;  /* 0x0000008f96ad7221 */ /* 0x000fe20000010100 */
[C-C-:B------:R-:W-:Y:S01]  /*4e90*/  FFMA.FTZ R157, R140.reuse, R160, R141.reuse ;  /* 0x000000a08c9d7223 */ /* 0x140fe2000001008d */
[----:B------:R-:W-:Y:S01]  /*4ea0*/  FFMA.FTZ R143, R140, R156, R141 ;  /* 0x0000009c8c8f7223 */ /* 0x000fe2000001008d */
[----:B------:R-:W-:Y:S01]  /*4eb0*/  FADD.FTZ R151, -R142, R145 ;  /* 0x000000918e977221 */ /* 0x000fe20000010100 */
[----:B------:R-:W-:Y:S01]  /*4ec0*/  FFMA.FTZ R142, R140, R159, R141 ;  /* 0x0000009f8c8e7223 */ /* 0x000fe2000001008d */
[----:B------:R-:W-:Y:S01]  /*4ed0*/  FADD.FTZ R157, -R157, R148 ;  /* 0x000000949d9d7221 */ /* 0x000fe20000010100 */
[----:B------:R-:W-:Y:S01]  /*4ee0*/  FADD.FTZ R143, -R143, R144 ;  /* 0x000000908f8f7221 */ /* 0x000fe20000010100 */
[----:B------:R-:W-:Y:S01]  /*4ef0*/  FADD.FTZ R155, -R155, R146 ;  /* 0x000000929b9b7221 */ /* 0x000fe20000010100 */
[----:B------:R-:W-:Y:S01]  /*4f00*/  FADD.FTZ R147, -R142, R147 ;  /* 0x000000938e937221 */ /* 0x000fe20000010100 */
[----:B------:R-:W-:Y:S01]  /*4f10*/  FFMA.FTZ R142, R140, R161, R141 ;  /* 0x000000a18c8e7223 */ /* 0x000fe2000001008d */
        /* <DEDUP_REMOVED lines=8> */
[----:B------:R-:W-:Y:S01]  /*4fa0*/  FMUL.FTZ R159, R142, R3 ;  /* 0x000000038e9f7220 */ /* 0x000fe20000410000 */
[----:B-----5:R-:W-:-:S02]  /*4fb0*/  HADD2.F32 R142, -RZ, R124.H0_H0 ;  /* 0x2000007cff8e7230 */ /* 0x020fc40000004100 */
[-C--:B------:R-:W-:Y:S01]  /*4fc0*/  FMUL.FTZ R151, R160, R3.reuse ;  /* 0x00000003a0977220 */ /* 0x080fe20000410000 */
[----:B------:R-:W-:Y:S02]  /*4fd0*/  HADD2.F32 R146, -RZ, R125.H0_H0 ;  /* 0x2000007dff927230 */ /* 0x000fe40000004100 */
[----:B------:R-:W-:Y:S01]  /*4fe0*/  FMUL.FTZ R154, R154, R3 ;  /* 0x000000039a9a7220 */ /* 0x000fe20000410000 */
[----:B------:R-:W-:Y:S02]  /*4ff0*/  HADD2.F32 R150, -RZ, R127.H0_H0 ;  /* 0x2000007fff967230 */ /* 0x000fe40000004100 */
[----:B------:R-:W-:Y:S01]  /*5000*/  FMUL.FTZ R145, R159, R142 ;  /* 0x0000008e9f917220 */ /* 0x000fe20000410000 */
[----:B------:R-:W-:Y:S01]  /*5010*/  FMUL.FTZ R142, R4, R143 ;  /* 0x0000008f048e7220 */ /* 0x000fe20000410000 */
[----:B------:R-:W-:Y:S02]  /*5020*/  HADD2.F32 R125, -RZ, R125.H1_H1 ;  /* 0x3000007dff7d7230 */ /* 0x000fe40000004100 */
[----:B------:R-:W-:Y:S01]  /*5030*/  FMUL.FTZ R162, R162, R3 ;  /* 0x00000003a2a27220 */ /* 0x000fe20000410000 */
[----:B------:R-:W-:-:S02]  /*5040*/  HADD2.F32 R127, -RZ, R127.H1_H1 ;  /* 0x3000007fff7f7230 */ /* 0x000fc40000004100 */
[-C--:B------:R-:W-:Y:S01]  /*5050*/  FMUL.FTZ R143, R142, R3.reuse ;  /* 0x000000038e8f7220 */ /* 0x080fe20000410000 */
[-C--:B------:R-:W-:Y:S01]  /*5060*/  FMUL.FTZ R144, R144, R3.reuse ;  /* 0x0000000390907220 */ /* 0x080fe20000410000 */
[-C--:B------:R-:W-:Y:S01]  /*5070*/  FMUL.FTZ R149, R156, R3.reuse ;  /* 0x000000039c957220 */ /* 0x080fe20000410000 */
[----:B------:R-:W-:Y:S01]  /*5080*/  FMUL.FTZ R158, R158, R3 ;  /* 0x000000039e9e7220 */ /* 0x000fe20000410000 */
[----:B------:R-:W-:Y:S02]  /*5090*/  HADD2.F32 R161, -RZ, R124.H1_H1 ;  /* 0x3000007cffa17230 */ /* 0x000fe40000004100 */
[----:B------:R-:W-:Y:S01]  /*50a0*/  FMUL.FTZ R150, R151, R150 ;  /* 0x0000009697967220 */ /* 0x000fe20000410000 */
[--C-:B------:R-:W-:Y:S02]  /*50b0*/  HADD2.F32 R148, -RZ, R126.reuse.H0_H0 ;  /* 0x2000007eff947230 */ /* 0x100fe40000004100 */
[----:B------:R-:W-:Y:S01]  /*50c0*/  FMUL.FTZ R156, R78, R151 ;  /* 0x000000974e9c7220 */ /* 0x000fe20000410000 */
        /* <DEDUP_REMOVED lines=18> */
.L_x_9958:
        /* <DEDUP_REMOVED lines=25> */
[----:B-----5:R-:W-:-:S02]  /*5380*/  HADD2.F32 R134, -RZ, R125.H0_H0 ;  /* 0x2000007dff867230 */ /* 0x020fc40000004100 */
[C---:B------:R-:W-:Y:S01]  /*5390*/  FMUL.FTZ R101, R4.reuse, R121 ;  /* 0x0000007904657220 */ /* 0x040fe20000410000 */
[----:B------:R-:W-:Y:S02]  /*53a0*/  HADD2.F32 R133, -RZ, R125.H1_H1 ;  /* 0x3000007dff857230 */ /* 0x000fe40000004100 */
[C---:B------:R-:W-:Y:S01]  /*53b0*/  FMUL.FTZ R102, R4.reuse, R143 ;  /* 0x0000008f04667220 */ /* 0x040fe20000410000 */
[--C-:B------:R-:W-:Y:S02]  /*53c0*/  HADD2.F32 R125, -RZ, R126.reuse.H0_H0 ;  /* 0x2000007eff7d7230 */ /* 0x100fe40000004100 */
[C---:B------:R-:W-:Y:S01]  /*53d0*/  FMUL.FTZ R120, R4.reuse, R123 ;  /* 0x0000007b04787220 */ /* 0x040fe20000410000 */
[----:B------:R-:W-:Y:S02]  /*53e0*/  HADD2.F32 R132, -RZ, R126.H1_H1 ;  /* 0x3000007eff847230 */ /* 0x000fe40000004100 */
[C---:B------:R-:W-:Y:S01]  /*53f0*/  FMUL.FTZ R126, R4.reuse, R153 ;  /* 0x00000099047e7220 */ /* 0x040fe20000410000 */
[----:B------:R-:W-:Y:S01]  /*5400*/  FMUL.FTZ R129, R4, R129 ;  /* 0x0000008104817220 */ /* 0x000fe20000410000 */
[----:B------:R-:W-:-:S02]  /*5410*/  HADD2.F32 R136, -RZ, R124.H0_H0 ;  /* 0x2000007cff887230 */ /* 0x000fc40000004100 */
[C---:B------:R-:W-:Y:S01]  /*5420*/  FMUL.FTZ R138, R4.reuse, R137 ;  /* 0x00000089048a7220 */ /* 0x040fe20000410000 */
[----:B------:R-:W-:Y:S02]  /*5430*/  HADD2.F32 R135, -RZ, R124.H1_H1 ;  /* 0x3000007cff877230 */ /* 0x000fe40000004100 */
[----:B------:R-:W-:Y:S01]  /*5440*/  FMUL.FTZ R140, R4, R131 ;  /* 0x00000083048c7220 */ /* 0x000fe20000410000 */
[-C--:B------:R-:W-:Y:S01]  /*5450*/  FMUL.FTZ R121, R100, R3.reuse ;  /* 0x0000000364797220 */ /* 0x080fe20000410000 */
[CC--:B------:R-:W-:Y:S01]  /*5460*/  FMUL.FTZ R122, R101.reuse, R3.reuse ;  /* 0x00000003657a7220 */ /* 0x0c0fe20000410000 */
[----:B------:R-:W-:Y:S01]  /*5470*/  F2FP.F16.F32.PACK_AB R100, R101, R100 ;  /* 0x000000646564723e */ /* 0x000fe200000000ff */
[-C--:B------:R-:W-:Y:S01]  /*5480*/  FMUL.FTZ R123, R102, R3.reuse ;  /* 0x00000003667b7220 */ /* 0x080fe20000410000 */
[C---:B------:R-:W-:Y:S01]  /*5490*/  FMUL.FTZ R130, R120.reuse, R3 ;  /* 0x0000000378827220 */ /* 0x040fe20000410000 */
[--C-:B------:R-:W-:Y:S01]  /*54a0*/  HADD2.F32 R103, -RZ, R127.reuse.H0_H0 ;  /* 0x2000007fff677230 */ /* 0x100fe20000004100 */
[----:B------:R-:W-:Y:S01]  /*54b0*/  F2FP.F16.F32.PACK_AB R101, R120, R102 ;  /* 0x000000667865723e */ /* 0x000fe200000000ff */
[----:B------:R-:W-:-:S02]  /*54c0*/  HADD2.F32 R124, -RZ, R127.H1_H1 ;  /* 0x3000007fff7c7230 */ /* 0x000fc40000004100 */
[-C--:B------:R-:W-:Y:S01]  /*54d0*/  FMUL.FTZ R131, R126, R3.reuse ;  /* 0x000000037e837220 */ /* 0x080fe20000410000 */
[CC--:B------:R-:W-:Y:S01]  /*54e0*/  FMUL.FTZ R137, R129.reuse, R3.reuse ;  /* 0x0000000381897220 */ /* 0x0c0fe20000410000 */
[----:B------:R-:W-:Y:S01]  /*54f0*/  F2FP.F16.F32.PACK_AB R102, R129, R126 ;  /* 0x0000007e8166723e */ /* 0x000fe200000000ff */
        /* <DEDUP_REMOVED lines=22> */
[----:B------:R-:W-:Y:S01]  /*5660*/  F2FP.F16.F32.PACK_AB R123, R124, R139 ;  /* 0x0000008b7c7b723e */ /* 0x000fe200000000ff */
[----:B------:R-:W-:Y:S06]  /*5670*/  BRA `(.L_x_9960) ;  /* 0x0000000000f07947 */ /* 0x000fec0003800000 */
.L_x_9959:
        /* <DEDUP_REMOVED lines=12> */
[----:B-----5:R-:W-:-:S02]  /*5740*/  HADD2.F32 R135, -RZ, R124.H0_H0 ;  /* 0x2000007cff877230 */ /* 0x020fc40000004100 */
[----:B------:R-:W-:Y:S01]  /*5750*/  FADD.FTZ R155, -R155, R128 ;  /* 0x000000809b9b7221 */ /* 0x000fe20000010100 */
[----:B------:R-:W-:Y:S02]  /*5760*/  HADD2.F32 R134, -RZ, R124.H1_H1 ;  /* 0x3000007cff867230 */ /* 0x000fe40000004100 */
[----:B------:R-:W-:Y:S01]  /*5770*/  FADD.FTZ R129, -R136, R129 ;  /* 0x0000008188817221 */ /* 0x000fe20000010100 */
[----:B------:R-:W-:Y:S01]  /*5780*/  FADD.FTZ R157, -R157, R130 ;  /* 0x000000829d9d7221 */ /* 0x000fe20000010100 */
[--C-:B------:R-:W-:Y:S02]  /*5790*/  HADD2.F32 R121, -RZ, R126.reuse.H0_H0 ;  /* 0x2000007eff797230 */ /* 0x100fe40000004100 */
[----:B------:R-:W-:Y:S01]  /*57a0*/  FADD.FTZ R131, -R140, R131 ;  /* 0x000000838c837221 */ /* 0x000fe20000010100 */
[----:B------:R-:W-:Y:S02]  /*57b0*/  HADD2.F32 R124, -RZ, R126.H1_H1 ;  /* 0x3000007eff7c7230 */ /* 0x000fe40000004100 */
[C---:B------:R-:W-:Y:S01]  /*57c0*/  FMUL.FTZ R126, R4.reuse, R137 ;  /* 0x00000089047e7220 */ /* 0x040fe20000410000 */
[C---:B------:R-:W-:Y:S01]  /*57d0*/  FMUL.FTZ R128, R4.reuse, R153 ;  /* 0x0000009904807220 */ /* 0x040fe20000410000 */
[C---:B------:R-:W-:Y:S01]  /*57e0*/  FMUL.FTZ R122, R4.reuse, R143 ;  /* 0x0000008f047a7220 */ /* 0x040fe20000410000 */
[C---:B------:R-:W-:Y:S01]  /*57f0*/  FMUL.FTZ R130, R4.reuse, R123 ;  /* 0x0000007b04827220 */ /* 0x040fe20000410000 */
[C---:B------:R-:W-:Y:S01]  /*5800*/  FMUL.FTZ R136, R4.reuse, R155 ;  /* 0x0000009b04887220 */ /* 0x040fe20000410000 */
[C---:B------:R-:W-:Y:S01]  /*5810*/  FMUL.FTZ R138, R4.reuse, R129 ;  /* 0x00000081048a7220 */ /* 0x040fe20000410000 */
[----:B------:R-:W-:Y:S01]  /*5820*/  FMUL.FTZ R140, R4, R157 ;  /* 0x0000009d048c7220 */ /* 0x000fe20000410000 */
[----:B------:R-:W-:-:S02]  /*5830*/  HADD2.F32 R133, -RZ, R125.H0_H0 ;  /* 0x2000007dff857230 */ /* 0x000fc40000004100 */
[----:B------:R-:W-:Y:S01]  /*5840*/  FMUL.FTZ R4, R4, R131 ;  /* 0x0000008304047220 */ /* 0x000fe20000410000 */
[----:B------:R-:W-:Y:S02]  /*5850*/  HADD2.F32 R125, -RZ, R125.H1_H1 ;  /* 0x3000007dff7d7230 */ /* 0x000fe40000004100 */
[-C--:B------:R-:W-:Y:S01]  /*5860*/  FMUL.FTZ R123, R126, R3.reuse ;  /* 0x000000037e7b7220 */ /* 0x080fe20000410000 */
[-C--:B------:R-:W-:Y:S01]  /*5870*/  FMUL.FTZ R128, R128, R3.reuse ;  /* 0x0000000380807220 */ /* 0x080fe20000410000 */
[--C-:B------:R-:W-:Y:S02]  /*5880*/  HADD2.F32 R120, -RZ, R127.reuse.H0_H0 ;  /* 0x2000007fff787230 */ /* 0x100fe40000004100 */
[-C--:B------:R-:W-:Y:S01]  /*5890*/  FMUL.FTZ R122, R122, R3.reuse ;  /* 0x000000037a7a7220 */ /* 0x080fe20000410000 */
[-C--:B------:R-:W-:Y:S01]  /*58a0*/  FMUL.FTZ R130, R130, R3.reuse ;  /* 0x0000000382827220 */ /* 0x080fe20000410000 */
[-C--:B------:R-:W-:Y:S01]  /*58b0*/  FMUL.FTZ R136, R136, R3.reuse ;  /* 0x0000000388887220 */ /* 0x080fe20000410000 */
[-C--:B------:R-:W-:Y:S01]  /*58c0*/  FMUL.FTZ R138, R138, R3.reuse ;  /* 0x000000038a8a7220 */ /* 0x080fe20000410000 */
        /* <DEDUP_REMOVED lines=18> */
[----:B------:R-:W-:Y:S01]  /*59f0*/  F2FP.F16.F32.PACK_AB R120, R123, R122 ;  /* 0x0000007a7b78723e */ /* 0x000fe200000000ff */
[----:B------:R-:W-:Y:S01]  /*5a00*/  FMUL.FTZ R132, R139, R132 ;  /* 0x000000848b847220 */ /* 0x000fe20000410000 */
[----:B------:R-:W-:-:S02]  /*5a10*/  F2FP.F16.F32.PACK_AB R121, R134, R3 ;  /* 0x000000038679723e */ /* 0x000fc400000000ff */
[----:B------:R-:W-:Y:S02]  /*5a20*/  F2FP.F16.F32.PACK_AB R122, R125, R136 ;  /* 0x000000887d7a723e */ /* 0x000fe400000000ff */
[----:B------:R-:W-:-:S07]  /*5a30*/  F2FP.F16.F32.PACK_AB R123, R124, R137 ;  /* 0x000000897c7b723e */ /* 0x000fce00000000ff */
.L_x_9960:
[----:B------:R-:W0:Y:S02]  /*5a40*/  @P1 LDC.64 R124, c[0x0][0x478] ;  /* 0x00011e00ff7c1b82 */ /* 0x000e240000000a00 */
[----:B0-----:R-:W-:-:S04]  /*5a50*/  @P1 IMAD.WIDE.U32 R124, R2, 0x10, R124 ;  /* 0x00000010027c1825 */ /* 0x001fc800078e007c */
[----:B------:R-:W-:Y:S01]  /*5a60*/  IMAD.WIDE.U32 R2, R2, 0x10, R188 ;  /* 0x0000001002027825 */ /* 0x000fe200078e00bc */
[----:B------:R0:W-:Y:S04]  /*5a70*/  @P1 STG.E.128 desc[UR6][R124.64], R100 ;  /* 0x000000647c001986 */ /* 0x0001e8000c101d06 */
[----:B------:R0:W-:Y:S01]  /*5a80*/  STG.E.128 desc[UR6][R2.64], R120 ;  /* 0x0000007802007986 */ /* 0x0001e2000c101d06 */
[----:B------:R-:W-:Y:S05]  /*5a90*/  BRA `(.L_x_9961) ;  /* 0x0000002400687947 */ /* 0x000fea0003800000 */
.L_x_9952:
        /* <DEDUP_REMOVED lines=8> */
[----:B-----5:R-:W-:Y:S02]  /*5b20*/  HADD2.F32 R180, -RZ, R124.H0_H0 ;  /* 0x2000007cffb47230 */ /* 0x020fe40000004100 */
[----:B------:R-:W-:Y:S01]  /*5b30*/  FFMA.FTZ R170, R140, R191, R141 ;  /* 0x000000bf8caa7223 */ /* 0x000fe2000001008d */
[----:B------:R-:W-:Y:S01]  /*5b40*/  FADD.FTZ R203, -R0, R203 ;  /* 0x000000cb00cb7221 */ /* 0x000fe20000010100 */
[----:B------:R-:W-:Y:S02]  /*5b50*/  HADD2.F32 R0, -RZ, R108.H0_H0 ;  /* 0x2000006cff007230 */ /* 0x000fe40000004100 */
[----:B------:R-:W-:Y:S01]  /*5b60*/  FADD.FTZ R202, -R195, R202 ;  /* 0x000000cac3ca7221 */ /* 0x000fe20000010100 */
[----:B------:R-:W-:Y:S02]  /*5b70*/  HADD2.F32 R182, -RZ, R124.H1_H1 ;  /* 0x3000007cffb67230 */ /* 0x000fe40000004100 */
[----:B------:R-:W-:Y:S01]  /*5b80*/  FFMA.FTZ R171, R140, R192, R141 ;  /* 0x000000c08cab7223 */ /* 0x000fe2000001008d */
[----:B------:R-:W-:Y:S01]  /*5b90*/  FADD.FTZ R170, -R170, R198 ;  /* 0x000000c6aaaa7221 */ /* 0x000fe20000010100 */
[----:B------:R-:W-:Y:S01]  /*5ba0*/  FFMA.FTZ R181, R4, R203, R0 ;  /* 0x000000cb04b57223 */ /* 0x000fe20000010000 */
[----:B------:R-:W-:-:S02]  /*5bb0*/  HADD2.F32 R0, -RZ, R108.H1_H1 ;  /* 0x3000006cff007230 */ /* 0x000fc40000004100 */
[----:B------:R-:W-:Y:S01]  /*5bc0*/  FADD.FTZ R171, -R171, R199 ;  /* 0x000000c7abab7221 */ /* 0x000fe20000010100 */
[C-C-:B------:R-:W-:Y:S01]  /*5bd0*/  FFMA.FTZ R194, R140.reuse, R194, R141.reuse ;  /* 0x000000c28cc27223 */ /* 0x140fe2000001008d */
[----:B------:R-:W-:Y:S01]  /*5be0*/  FMUL.FTZ R181, R181, R3 ;  /* 0x00000003b5b57220 */ /* 0x000fe20000410000 */
[--C-:B------:R-:W-:Y:S01]  /*5bf0*/  FFMA.FTZ R193, R140, R193, R141.reuse ;  /* 0x000000c18cc17223 */ /* 0x100fe2000001008d */
[----:B------:R-:W-:Y:S01]  /*5c00*/  FFMA.FTZ R0, R4, R202, R0 ;  /* 0x000000ca04007223 */ /* 0x000fe20000010000 */
[--C-:B------:R-:W-:Y:S01]  /*5c10*/  FFMA.FTZ R186, R140, R189, R141.reuse ;  /* 0x000000bd8cba7223 */ /* 0x100fe2000001008d */
[----:B------:R-:W-:Y:S01]  /*5c20*/  FMUL.FTZ R180, R181, R180 ;  /* 0x000000b4b5b47220 */ /* 0x000fe20000410000 */
[----:B------:R-:W-:Y:S01]  /*5c30*/  FMUL.FTZ R124, R96, R181 ;  /* 0x000000b5607c7220 */ /* 0x000fe20000410000 */
[----:B------:R-:W-:Y:S01]  /*5c40*/  FMUL.FTZ R0, R0, R3 ;  /* 0x0000000300007220 */ /* 0x000fe20000410000 */
[----:B------:R-:W-:Y:S01]  /*5c50*/  FFMA.FTZ R188, R140, R190, R141 ;  /* 0x000000be8cbc7223 */ /* 0x000fe2000001008d */
[----:B------:R-:W-:-:S02]  /*5c60*/  HADD2.F32 R189, -RZ, R109.H0_H0 ;  /* 0x2000006dffbd7230 */ /* 0x000fc40000004100 */
[----:B------:R-:W-:Y:S01]  /*5c70*/  FADD.FTZ R201, -R194, R201 ;  /* 0x000000c9c2c97221 */ /* 0x000fe20000010100 */
[----:B------:R-:W-:Y:S01]  /*5c80*/  FMUL.FTZ R181, R97, R0 ;  /* 0x0000000061b57220 */ /* 0x000fe20000410000 */
[----:B------:R-:W-:Y:S01]  /*5c90*/  FMUL.FTZ R0, R0, R182 ;  /* 0x000000b600007220 */ /* 0x000fe20000410000 */
[--C-:B------:R-:W-:Y:S02]  /*5ca0*/  HADD2.F32 R182, -RZ, R110.reuse.H0_H0 ;  /* 0x2000006effb67230 */ /* 0x100fe40000004100 */
[----:B------:R-:W-:Y:S01]  /*5cb0*/  FADD.FTZ R200, -R193, R200 ;  /* 0x000000c8c1c87221 */ /* 0x000fe20000010100 */
[----:B------:R-:W-:Y:S01]  /*5cc0*/  HADD2.F32 R187, -RZ, R109.H1_H1 ;  /* 0x3000006dffbb7230 */ /* 0x000fe20000004100 */
[----:B------:R-:W-:Y:S01]  /*5cd0*/  F2FP.F16.F32.PACK_AB R124, R181, R124 ;  /* 0x0000007cb57c723e */ /* 0x000fe200000000ff */
[----:B------:R-:W-:Y:S02]  /*5ce0*/  HADD2.F32 R181, -RZ, R110.H1_H1 ;  /* 0x3000006effb57230 */ /* 0x000fe40000004100 */
[----:B------:R-:W-:Y:S01]  /*5cf0*/  FFMA.FTZ R171, R4, R171, R182 ;  /* 0x000000ab04ab7223 */ /* 0x000fe200000100b6 */
[----:B------:R-:W-:Y:S01]  /*5d00*/  FADD.FTZ R186, -R186, R196 ;  /* 0x000000c4baba7221 */ /* 0x000fe20000010100 */
[----:B------:R-:W-:-:S02]  /*5d10*/  HADD2.F32 R182, -RZ, R111.H0_H0 ;  /* 0x2000006fffb67230 */ /* 0x000fc40000004100 */
[----:B------:R-:W-:Y:S01]  /*5d20*/  FADD.FTZ R188, -R188, R197 ;  /* 0x000000c5bcbc7221 */ /* 0x000fe20000010100 */
[C---:B------:R-:W-:Y:S01]  /*5d30*/  FFMA.FTZ R170, R4.reuse, R170, R181 ;  /* 0x000000aa04aa7223 */ /* 0x040fe200000100b5 */
[----:B------:R-:W-:Y:S02]  /*5d40*/  HADD2.F32 R181, -RZ, R111.H1_H1 ;  /* 0x3000006fffb57230 */ /* 0x000fe40000004100 */
[C---:B------:R-:W-:Y:S01]  /*5d50*/  FFMA.FTZ R189, R4.reuse, R201, R189 ;  /* 0x000000c904bd7223 */ /* 0x040fe200000100bd */
[C---:B------:R-:W-:Y:S01]  /*5d60*/  FFMA.FTZ R187, R4.reuse, R200, R187 ;  /* 0x000000c804bb7223 */ /* 0x040fe200000100bb */
[C---:B------:R-:W-:Y:S01]  /*5d70*/  FFMA.FTZ R188, R4.reuse, R188, R182 ;  /* 0x000000bc04bc7223 */ /* 0x040fe200000100b6 */
[----:B------:R-:W-:Y:S02]  /*5d80*/  HADD2.F32 R185, -RZ, R127.H0_H0 ;  /* 0x2000007fffb97230 */ /* 0x000fe40000004100 */
        /* <DEDUP_REMOVED lines=9> */
[----:B------:R-:W-:-:S02]  /*5e20*/  HADD2.F32 R127, -RZ, R127.H1_H1 ;  /* 0x3000007fff7f7230 */ /* 0x000fc40000004100 */
        /* <DEDUP_REMOVED lines=18> */
.L_x_9962:
[C-C-:B------:R-:W-:Y:S01]  /*5f50*/  FFMA.FTZ R195, R140.reuse, R195, R141.reuse ;  /* 0x000000c38cc37223 */ /* 0x140fe2000001008d */
[C-C-:B------:R-:W-:Y:S01]  /*5f60*/  FFMA.FTZ R0, R140.reuse, R0, R141.reuse ;  /* 0x000000008c007223 */ /* 0x140fe2000001008d */
[--C-:B------:R-:W-:Y:S02]  /*5f70*/  HADD2.F32 R103, -RZ, R108.reuse.H1_H1 ;  /* 0x3000006cff677230 */ /* 0x100fe40000004100 */
[C-C-:B------:R-:W-:Y:S01]  /*5f80*/  FFMA.FTZ R194, R140.reuse, R194, R141.reuse ;  /* 0x000000c28cc27223 */ /* 0x140fe2000001008d */
[----:B------:R-:W-:Y:S01]  /*5f90*/  FADD.FTZ R202, -R195, R202 ;  /* 0x000000cac3ca7221 */ /* 0x000fe20000010100 */
        /* <DEDUP_REMOVED lines=8> */
[C---:B------:R-:W-:Y:S01]  /*6020*/  FFMA.FTZ R100, R4.reuse, R203, R101 ;  /* 0x000000cb04647223 */ /* 0x040fe20000010065 */
[C---:B------:R-:W-:Y:S01]  /*6030*/  FFMA.FTZ R101, R4.reuse, R201, R0 ;  /* 0x000000c904657223 */ /* 0x040fe20000010000 */
[--C-:B-----5:R-:W-:Y:S02]  /*6040*/  HADD2.F32 R180, -RZ, R124.reuse.H0_H0 ;  /* 0x2000007cffb47230 */ /* 0x120fe40000004100 */
[----:B------:R-:W-:Y:S01]  /*6050*/  FFMA.FTZ R200, R4, R200, R103 ;  /* 0x000000c804c87223 */ /* 0x000fe20000010067 */
[----:B------:R-:W-:Y:S02]  /*6060*/  HADD2.F32 R0, -RZ, R124.H1_H1 ;  /* 0x3000007cff007230 */ /* 0x000fe40000004100 */
[-C--:B------:R-:W-:Y:S01]  /*6070*/  FMUL.FTZ R124, R100, R3.reuse ;  /* 0x00000003647c7220 */ /* 0x080fe20000410000 */
        /* <DEDUP_REMOVED lines=14> */
[----:B------:R-:W-:Y:S01]  /*6160*/  F2FP.F16.F32.PACK_AB R124, R103, R124 ;  /* 0x0000007c677c723e */ /* 0x000fe200000000ff */
[----:B------:R-:W-:-:S02]  /*6170*/  HADD2.F32 R103, -RZ, R110.H0_H0 ;  /* 0x2000006eff677230 */ /* 0x000fc40000004100 */
[----:B------:R-:W-:Y:S01]  /*6180*/  FADD.FTZ R199, -R192, R199 ;  /* 0x000000c7c0c77221 */ /* 0x000fe20000010100 */
[C-C-:B------:R-:W-:Y:S01]  /*6190*/  FFMA.FTZ R191, R140.reuse, R191, R141.reuse ;  /* 0x000000bf8cbf7223 */ /* 0x140fe2000001008d */
[C-C-:B------:R-:W-:Y:S01]  /*61a0*/  FFMA.FTZ R190, R140.reuse, R190, R141.reuse ;  /* 0x000000be8cbe7223 */ /* 0x140fe2000001008d */
[----:B------:R-:W-:Y:S01]  /*61b0*/  FFMA.FTZ R189, R140, R189, R141 ;  /* 0x000000bd8cbd7223 */ /* 0x000fe2000001008d */
[----:B------:R-:W-:Y:S01]  /*61c0*/  F2FP.F16.F32.PACK_AB R125, R102, R125 ;  /* 0x0000007d667d723e */ /* 0x000fe200000000ff */
[----:B------:R-:W-:Y:S01]  /*61d0*/  FFMA.FTZ R102, R4, R199, R103 ;  /* 0x000000c704667223 */ /* 0x000fe20000010067 */
[----:B------:R-:W-:Y:S02]  /*61e0*/  HADD2.F32 R103, -RZ, R110.H1_H1 ;  /* 0x3000006eff677230 */ /* 0x000fe40000004100 */
[----:B------:R-:W-:Y:S01]  /*61f0*/  FADD.FTZ R198, -R191, R198 ;  /* 0x000000c6bfc67221 */ /* 0x000fe20000010100 */
[--C-:B------:R-:W-:Y:S02]  /*6200*/  HADD2.F32 R170, -RZ, R111.reuse.H0_H0 ;  /* 0x2000006fffaa7230 */ /* 0x100fe40000004100 */
[----:B------:R-:W-:Y:S01]  /*6210*/  FADD.FTZ R197, -R190, R197 ;  /* 0x000000c5bec57221 */ /* 0x000fe20000010100 */
[----:B------:R-:W-:-:S02]  /*6220*/  HADD2.F32 R171, -RZ, R111.H1_H1 ;  /* 0x3000006fffab7230 */ /* 0x000fc40000004100 */
[----:B------:R-:W-:Y:S01]  /*6230*/  FADD.FTZ R196, -R189, R196 ;  /* 0x000000c4bdc47221 */ /* 0x000fe20000010100 */
[C---:B------:R-:W-:Y:S01]  /*6240*/  FFMA.FTZ R198, R4.reuse, R198, R103 ;  /* 0x000000c604c67223 */ /* 0x040fe20000010067 */
[C---:B------:R-:W-:Y:S01]  /*6250*/  FFMA.FTZ R103, R4.reuse, R197, R170 ;  /* 0x000000c504677223 */ /* 0x040fe200000100aa */
[--C-:B------:R-:W-:Y:S02]  /*6260*/  HADD2.F32 R185, -RZ, R127.reuse.H0_H0 ;  /* 0x2000007fffb97230 */ /* 0x100fe40000004100 */
[----:B------:R-:W-:Y:S01]  /*6270*/  FFMA.FTZ R196, R4, R196, R171 ;  /* 0x000000c404c47223 */ /* 0x000fe200000100ab */
[----:B------:R-:W-:Y:S02]  /*6280*/  HADD2.F32 R186, -RZ, R127.H1_H1 ;  /* 0x3000007fffba7230 */ /* 0x000fe40000004100 */
[-C--:B------:R-:W-:Y:S01]  /*6290*/  FMUL.FTZ R170, R102, R3.reuse ;  /* 0x0000000366aa7220 */ /* 0x080fe20000410000 */
[--C-:B------:R-:W-:Y:S02]  /*62a0*/  HADD2.F32 R183, -RZ, R126.reuse.H0_H0 ;  /* 0x2000007effb77230 */ /* 0x100fe40000004100 */
[-C--:B------:R-:W-:Y:S01]  /*62b0*/  FMUL.FTZ R127, R103, R3.reuse ;  /* 0x00000003677f7220 */ /* 0x080fe20000410000 */
[----:B------:R-:W-:Y:S01]  /*62c0*/  HADD2.F32 R126, -RZ, R126.H1_H1 ;  /* 0x3000007eff7e7230 */ /* 0x000fe20000004100 */
[C---:B------:R-:W-:Y:S01]  /*62d0*/  F2FP.F16.F32.PACK_AB R102, R198.reuse, R102 ;  /* 0x00000066c666723e */ /* 0x040fe200000000ff */
[----:B------:R-:W-:Y:S01]  /*62e0*/  FMUL.FTZ R198, R198, R3 ;  /* 0x00000003c6c67220 */ /* 0x000fe20000410000 */
        /* <DEDUP_REMOVED lines=14> */
.L_x_9963:
        /* <DEDUP_REMOVED lines=13> */
[--C-:B------:R-:W-:Y:S02]  /*64a0*/  HADD2.F32 R102, -RZ, R104.reuse.H1_H1 ;  /* 0x30000068ff667230 */ /* 0x100fe40000004100 */
[----:B------:R-:W-:Y:S01]  /*64b0*/  FFMA.FTZ R155, R140, R174, R141 ;  /* 0x000000ae8c9b7223 */ /* 0x000fe2000001008d */
[----:B------:R-:W-:Y:S01]  /*64c0*/  FADD.FTZ R163, -R100, R163 ;  /* 0x000000a364a37221 */ /* 0x000fe20000010100 */
[----:B------:R-:W-:Y:S01]  /*64d0*/  FFMA.FTZ R100, R140, R175, R141 ;  /* 0x000000af8c647223 */ /* 0x000fe2000001008d */
[----:B------:R-:W-:Y:S01]  /*64e0*/  FADD.FTZ R103, -R103, R162 ;  /* 0x000000a267677221 */ /* 0x000fe20000010100 */
[----:B------:R-:W-:Y:S01]  /*64f0*/  FADD.FTZ R155, -R155, R164 ;  /* 0x000000a49b9b7221 */ /* 0x000fe20000010100 */
[----:B------:R-:W-:Y:S01]  /*6500*/  FFMA.FTZ R102, R4, R163, R102 ;  /* 0x000000a304667223 */ /* 0x000fe20000010066 */
[----:B------:R-:W-:Y:S01]  /*6510*/  FADD.FTZ R101, -R100, R165 ;  /* 0x000000a564657221 */ /* 0x000fe20000010100 */
[----:B------:R-:W-:Y:S01]  /*6520*/  FFMA.FTZ R100, R140, R177, R141 ;  /* 0x000000b18c647223 */ /* 0x000fe2000001008d */
[----:B------:R-:W-:-:S02]  /*6530*/  HADD2.F32 R165, -RZ, R104.H0_H0 ;  /* 0x20000068ffa57230 */ /* 0x000fc40000004100 */
[----:B------:R-:W-:Y:S01]  /*6540*/  FMUL.FTZ R162, R102, R3 ;  /* 0x0000000366a27220 */ /* 0x000fe20000410000 */
[--C-:B-----5:R-:W-:Y:S02]  /*6550*/  HADD2.F32 R164, -RZ, R124.reuse.H0_H0 ;  /* 0x2000007cffa47230 */ /* 0x120fe40000004100 */
[----:B------:R-:W-:Y:S01]  /*6560*/  FADD.FTZ R167, -R100, R167 ;  /* 0x000000a764a77221 */ /* 0x000fe20000010100 */
[C-C-:B------:R-:W-:Y:S01]  /*6570*/  FFMA.FTZ R100, R140.reuse, R179, R141.reuse ;  /* 0x000000b38c647223 */ /* 0x140fe2000001008d */
[C-C-:B------:R-:W-:Y:S01]  /*6580*/  FFMA.FTZ R171, R140.reuse, R176, R141.reuse ;  /* 0x000000b08cab7223 */ /* 0x140fe2000001008d */
[----:B------:R-:W-:Y:S01]  /*6590*/  FFMA.FTZ R173, R140, R178, R141 ;  /* 0x000000b28cad7223 */ /* 0x000fe2000001008d */
[----:B------:R-:W-:Y:S02]  /*65a0*/  HADD2.F32 R174, -RZ, R107.H1_H1 ;  /* 0x3000006bffae7230 */ /* 0x000fe40000004100 */
[----:B------:R-:W-:Y:S01]  /*65b0*/  FADD.FTZ R169, -R100, R169 ;  /* 0x000000a964a97221 */ /* 0x000fe20000010100 */
[----:B------:R-:W-:Y:S01]  /*65c0*/  FFMA.FTZ R100, R4, R103, R165 ;  /* 0x0000006704647223 */ /* 0x000fe200000100a5 */
[----:B------:R-:W-:-:S02]  /*65d0*/  HADD2.F32 R165, -RZ, R124.H1_H1 ;  /* 0x3000007cffa57230 */ /* 0x000fc40000004100 */
[----:B------:R-:W-:Y:S01]  /*65e0*/  FADD.FTZ R171, -R171, R166 ;  /* 0x000000a6abab7221 */ /* 0x000fe20000010100 */
[----:B------:R-:W-:Y:S02]  /*65f0*/  HADD2.F32 R166, -RZ, R107.H0_H0 ;  /* 0x2000006bffa67230 */ /* 0x000fe40000004100 */
[----:B------:R-:W-:Y:S01]  /*6600*/  FMUL.FTZ R103, R100, R3 ;  /* 0x0000000364677220 */ /* 0x000fe20000410000 */
[----:B------:R-:W-:Y:S01]  /*6610*/  F2FP.F16.F32.PACK_AB R100, R102, R100 ;  /* 0x000000646664723e */ /* 0x000fe200000000ff */
[----:B------:R-:W-:Y:S02]  /*6620*/  HADD2.F32 R102, -RZ, R105.H1_H1 ;  /* 0x30000069ff667230 */ /* 0x000fe40000004100 */
[----:B------:R-:W-:Y:S01]  /*6630*/  FMUL.FTZ R165, R162, R165 ;  /* 0x000000a5a2a57220 */ /* 0x000fe20000410000 */
[----:B------:R-:W-:Y:S01]  /*6640*/  FMUL.FTZ R164, R103, R164 ;  /* 0x000000a467a47220 */ /* 0x000fe20000410000 */
[----:B------:R-:W-:Y:S01]  /*6650*/  FMUL.FTZ R124, R88, R103 ;  /* 0x00000067587c7220 */ /* 0x000fe20000410000 */
[----:B------:R-:W-:Y:S01]  /*6660*/  FMUL.FTZ R103, R89, R162 ;  /* 0x000000a259677220 */ /* 0x000fe20000410000 */
[----:B------:R-:W-:Y:S01]  /*6670*/  FFMA.FTZ R163, R4, R101, R102 ;  /* 0x0000006504a37223 */ /* 0x000fe20000010066 */
[----:B------:R-:W-:-:S02]  /*6680*/  HADD2.F32 R102, -RZ, R106.H0_H0 ;  /* 0x2000006aff667230 */ /* 0x000fc40000004100 */
[----:B------:R-:W-:Y:S01]  /*6690*/  FADD.FTZ R173, -R173, R168 ;  /* 0x000000a8adad7221 */ /* 0x000fe20000010100 */
[----:B------:R-:W-:Y:S01]  /*66a0*/  HADD2.F32 R162, -RZ, R106.H1_H1 ;  /* 0x3000006affa27230 */ /* 0x000fe20000004100 */
[----:B------:R-:W-:Y:S01]  /*66b0*/  F2FP.F16.F32.PACK_AB R124, R103, R124 ;  /* 0x0000007c677c723e */ /* 0x000fe200000000ff */
[----:B------:R-:W-:Y:S02]  /*66c0*/  HADD2.F32 R103, -RZ, R105.H0_H0 ;  /* 0x20000069ff677230 */ /* 0x000fe40000004100 */
[C---:B------:R-:W-:Y:S01]  /*66d0*/  FFMA.FTZ R102, R4.reuse, R171, R102 ;  /* 0x000000ab04667223 */ /* 0x040fe20000010066 */
[C---:B------:R-:W-:Y:S01]  /*66e0*/  FFMA.FTZ R174, R4.reuse, R169, R174 ;  /* 0x000000a904ae7223 */ /* 0x040fe200000100ae */
[C---:B------:R-:W-:Y:S01]  /*66f0*/  FFMA.FTZ R162, R4.reuse, R167, R162 ;  /* 0x000000a704a27223 */ /* 0x040fe200000100a2 */
[--C-:B------:R-:W-:Y:S02]  /*6700*/  HADD2.F32 R167, -RZ, R125.reuse.H1_H1 ;  /* 0x3000007dffa77230 */ /* 0x100fe40000004100 */
[C---:B------:R-:W-:Y:S01]  /*6710*/  FFMA.FTZ R172, R4.reuse, R155, R103 ;  /* 0x0000009b04ac7223 */ /* 0x040fe20000010067 */
[----:B------:R-:W-:Y:S01]  /*6720*/  FFMA.FTZ R103, R4, R173, R166 ;  /* 0x000000ad04677223 */ /* 0x000fe200000100a6 */
[----:B------:R-:W-:-:S02]  /*6730*/  HADD2.F32 R166, -RZ, R125.H0_H0 ;  /* 0x2000007dffa67230 */ /* 0x000fc40000004100 */
[-C--:B------:R-:W-:Y:S01]  /*6740*/  FMUL.FTZ R155, R172, R3.reuse ;  /* 0x00000003ac9b7220 */ /* 0x080fe20000410000 */
[C---:B------:R-:W-:Y:S01]  /*6750*/  F2FP.F16.F32.PACK_AB R101, R163.reuse, R172 ;  /* 0x000000aca365723e */ /* 0x040fe200000000ff */
[-C--:B------:R-:W-:Y:S01]  /*6760*/  FMUL.FTZ R172, R163, R3.reuse ;  /* 0x00000003a3ac7220 */ /* 0x080fe20000410000 */
[-C--:B------:R-:W-:Y:S01]  /*6770*/  FMUL.FTZ R163, R102, R3.reuse ;  /* 0x0000000366a37220 */ /* 0x080fe20000410000 */
[--C-:B------:R-:W-:Y:S01]  /*6780*/  HADD2.F32 R168, -RZ, R126.reuse.H0_H0 ;  /* 0x2000007effa87230 */ /* 0x100fe20000004100 */
[C---:B------:R-:W-:Y:S01]  /*6790*/  F2FP.F16.F32.PACK_AB R102, R162.reuse, R102 ;  /* 0x00000066a266723e */ /* 0x040fe200000000ff */
[----:B------:R-:W-:Y:S02]  /*67a0*/  HADD2.F32 R169, -RZ, R126.H1_H1 ;  /* 0x3000007effa97230 */ /* 0x000fe40000004100 */
[-C--:B------:R-:W-:Y:S01]  /*67b0*/  FMUL.FTZ R162, R162, R3.reuse ;  /* 0x00000003a2a27220 */ /* 0x080fe20000410000 */
[-C--:B------:R-:W-:Y:S01]  /*67c0*/  FMUL.FTZ R125, R103, R3.reuse ;  /* 0x00000003677d7220 */ /* 0x080fe20000410000 */
[C---:B------:R-:W-:Y:S01]  /*67d0*/  FMUL.FTZ R126, R174.reuse, R3 ;  /* 0x00000003ae7e7220 */ /* 0x040fe20000410000 */
[--C-:B------:R-:W-:Y:S01]  /*67e0*/  HADD2.F32 R170, -RZ, R127.reuse.H0_H0 ;  /* 0x2000007fffaa7230 */ /* 0x100fe20000004100 */
[----:B------:R-:W-:Y:S01]  /*67f0*/  F2FP.F16.F32.PACK_AB R103, R174, R103 ;  /* 0x00000067ae67723e */ /* 0x000fe200000000ff */
        /* <DEDUP_REMOVED lines=17> */
.L_x_9964:
[C-C-:B------:R-:W-:Y:S01]  /*6910*/  FFMA.FTZ R172, R140.reuse, R172, R141.reuse ;  /* 0x000000ac8cac7223 */ /* 0x140fe2000001008d */
[----:B------:R-:W-:-:S03]  /*6920*/  FFMA.FTZ R155, R140, R174, R141 ;  /* 0x000000ae8c9b7223 */ /* 0x000fc6000001008d */
[----:B------:R-:W-:Y:S01]  /*6930*/  FADD.FTZ R172, -R172, R162 ;  /* 0x000000a2acac7221 */ /* 0x000fe20000010100 */
[C-C-:B------:R-:W-:Y:S01]  /*6940*/  FFMA.FTZ R162, R140.reuse, R173, R141.reuse ;  /* 0x000000ad8ca27223 */ /* 0x140fe2000001008d */
[----:B------:R-:W-:Y:S01]  /*6950*/  FADD.FTZ R155, -R155, R164 ;  /* 0x000000a49b9b7221 */ /* 0x000fe20000010100 */
[----:B------:R-:W-:Y:S02]  /*6960*/  FFMA.FTZ R164, R140, R177, R141 ;  /* 0x000000b18ca47223 */ /* 0x000fe4000001008d */
[----:B------:R-:W-:Y:S01]  /*6970*/  FADD.FTZ R163, -R162, R163 ;  /* 0x000000a3a2a37221 */ /* 0x000fe20000010100 */
[----:B------:R-:W-:-:S04]  /*6980*/  FFMA.FTZ R162, R140, R175, R141 ;  /* 0x000000af8ca27223 */ /* 0x000fc8000001008d */
[----:B------:R-:W-:Y:S01]  /*6990*/  FADD.FTZ R162, -R162, R165 ;  /* 0x000000a5a2a27221 */ /* 0x000fe20000010100 */
[----:B------:R-:W-:-:S04]  /*69a0*/  FFMA.FTZ R165, R140, R176, R141 ;  /* 0x000000b08ca57223 */ /* 0x000fc8000001008d */
[----:B------:R-:W-:Y:S01]  /*69b0*/  FADD.FTZ R170, -R165, R166 ;  /* 0x000000a6a5aa7221 */ /* 0x000fe20000010100 */
[----:B------:R-:W-:Y:S01]  /*69c0*/  FADD.FTZ R166, -R164, R167 ;  /* 0x000000a7a4a67221 */ /* 0x000fe20000010100 */
[C-C-:B------:R-:W-:Y:S01]  /*69d0*/  FFMA.FTZ R165, R140.reuse, R178, R141.reuse ;  /* 0x000000b28ca57223 */ /* 0x140fe2000001008d */
[----:B------:R-:W-:Y:S01]  /*69e0*/  FFMA.FTZ R164, R140, R179, R141 ;  /* 0x000000b38ca47223 */ /* 0x000fe2000001008d */
[----:B------:R-:W-:Y:S02]  /*69f0*/  HADD2.F32 R167, -RZ, R105.H0_H0 ;  /* 0x20000069ffa77230 */ /* 0x000fe40000004100 */
[----:B------:R-:W-:Y:S01]  /*6a00*/  FADD.FTZ R168, -R165, R168 ;  /* 0x000000a8a5a87221 */ /* 0x000fe20000010100 */
[----:B------:R-:W-:Y:S01]  /*6a10*/  FADD.FTZ R171, -R164, R169 ;  /* 0x000000a9a4ab7221 */ /* 0x000fe20000010100 */
[--C-:B------:R-:W-:Y:S02]  /*6a20*/  HADD2.F32 R165, -RZ, R104.reuse.H0_H0 ;  /* 0x20000068ffa57230 */ /* 0x100fe40000004100 */
[----:B------:R-:W-:Y:S01]  /*6a30*/  FFMA.FTZ R167, R4, R155, R167 ;  /* 0x0000009b04a77223 */ /* 0x000fe200000100a7 */
[----:B------:R-:W-:-:S02]  /*6a40*/  HADD2.F32 R164, -RZ, R104.H1_H1 ;  /* 0x30000068ffa47230 */ /* 0x000fc40000004100 */
[----:B------:R-:W-:Y:S02]  /*6a50*/  HADD2.F32 R169, -RZ, R105.H1_H1 ;  /* 0x30000069ffa97230 */ /* 0x000fe40000004100 */
[C---:B------:R-:W-:Y:S01]  /*6a60*/  FFMA.FTZ R172, R4.reuse, R172, R165 ;  /* 0x000000ac04ac7223 */ /* 0x040fe200000100a5 */
[--C-:B-----5:R-:W-:Y:S02]  /*6a70*/  HADD2.F32 R165, -RZ, R124.reuse.H1_H1 ;  /* 0x3000007cffa57230 */ /* 0x120fe40000004100 */
[----:B------:R-:W-:Y:S01]  /*6a80*/  FFMA.FTZ R174, R4, R163, R164 ;  /* 0x000000a304ae7223 */ /* 0x000fe200000100a4 */
[----:B------:R-:W-:Y:S02]  /*6a90*/  HADD2.F32 R164, -RZ, R124.H0_H0 ;  /* 0x2000007cffa47230 */ /* 0x000fe40000004100 */
[-C--:B------:R-:W-:Y:S01]  /*6aa0*/  FMUL.FTZ R163, R172, R3.reuse ;  /* 0x00000003aca37220 */ /* 0x080fe20000410000 */
[----:B------:R-:W-:Y:S01]  /*6ab0*/  FFMA.FTZ R169, R4, R162, R169 ;  /* 0x000000a204a97223 */ /* 0x000fe200000100a9 */
[----:B------:R-:W-:Y:S01]  /*6ac0*/  FMUL.FTZ R174, R174, R3 ;  /* 0x00000003aeae7220 */ /* 0x000fe20000410000 */
[----:B------:R-:W-:-:S02]  /*6ad0*/  HADD2.F32 R155, -RZ, R106.H0_H0 ;  /* 0x2000006aff9b7230 */ /* 0x000fc40000004100 */
[----:B------:R-:W-:Y:S01]  /*6ae0*/  FMUL.FTZ R164, R163, R164 ;  /* 0x000000a4a3a47220 */ /* 0x000fe20000410000 */
[----:B------:R-:W-:Y:S01]  /*6af0*/  FMUL.FTZ R124, R88, R163 ;  /* 0x000000a3587c7220 */ /* 0x000fe20000410000 */
[----:B------:R-:W-:Y:S01]  /*6b00*/  FMUL.FTZ R163, R89, R174 ;  /* 0x000000ae59a37220 */ /* 0x000fe20000410000 */
[----:B------:R-:W-:Y:S02]  /*6b10*/  HADD2.F32 R172, -RZ, R107.H1_H1 ;  /* 0x3000006bffac7230 */ /* 0x000fe40000004100 */
[----:B------:R-:W-:Y:S01]  /*6b20*/  FFMA.FTZ R155, R4, R170, R155 ;  /* 0x000000aa049b7223 */ /* 0x000fe2000001009b */
[----:B------:R-:W-:Y:S02]  /*6b30*/  HADD2.F32 R170, -RZ, R127.H0_H0 ;  /* 0x2000007fffaa7230 */ /* 0x000fe40000004100 */
[----:B------:R-:W-:Y:S01]  /*6b40*/  FMUL.FTZ R167, R167, R3 ;  /* 0x00000003a7a77220 */ /* 0x000fe20000410000 */
[----:B------:R-:W-:Y:S01]  /*6b50*/  F2FP.F16.F32.PACK_AB R124, R163, R124 ;  /* 0x0000007ca37c723e */ /* 0x000fe200000000ff */
[----:B------:R-:W-:-:S02]  /*6b60*/  HADD2.F32 R163, -RZ, R106.H1_H1 ;  /* 0x3000006affa37230 */ /* 0x000fc40000004100 */
[C---:B------:R-:W-:Y:S01]  /*6b70*/  FFMA.FTZ R172, R4.reuse, R171, R172 ;  /* 0x000000ab04ac7223 */ /* 0x040fe200000100ac */
[----:B------:R-:W-:Y:S02]  /*6b80*/  HADD2.F32 R127, -RZ, R127.H1_H1 ;  /* 0x3000007fff7f7230 */ /* 0x000fe40000004100 */
[-C--:B------:R-:W-:Y:S01]  /*6b90*/  FMUL.FTZ R169, R169, R3.reuse ;  /* 0x00000003a9a97220 */ /* 0x080fe20000410000 */
[-C--:B------:R-:W-:Y:S01]  /*6ba0*/  FMUL.FTZ R155, R155, R3.reuse ;  /* 0x000000039b9b7220 */ /* 0x080fe20000410000 */
[----:B------:R-:W-:Y:S01]  /*6bb0*/  FFMA.FTZ R162, R4, R166, R163 ;  /* 0x000000a604a27223 */ /* 0x000fe200000100a3 */
[----:B------:R-:W-:Y:S02]  /*6bc0*/  HADD2.F32 R163, -RZ, R107.H0_H0 ;  /* 0x2000006bffa37230 */ /* 0x000fe40000004100 */
[-C--:B------:R-:W-:Y:S01]  /*6bd0*/  FMUL.FTZ R172, R172, R3.reuse ;  /* 0x00000003acac7220 */ /* 0x080fe20000410000 */
[--C-:B------:R-:W-:Y:S02]  /*6be0*/  HADD2.F32 R166, -RZ, R125.reuse.H0_H0 ;  /* 0x2000007dffa67230 */ /* 0x100fe40000004100 */
[----:B------:R-:W-:Y:S01]  /*6bf0*/  FMUL.FTZ R162, R162, R3 ;  /* 0x00000003a2a27220 */ /* 0x000fe20000410000 */
[----:B------:R-:W-:-:S02]  /*6c00*/  HADD2.F32 R125, -RZ, R125.H1_H1 ;  /* 0x3000007dff7d7230 */ /* 0x000fc40000004100 */
[----:B------:R-:W-:Y:S01]  /*6c10*/  FFMA.FTZ R163, R4, R168, R163 ;  /* 0x000000a804a37223 */ /* 0x000fe200000100a3 */
        /* <DEDUP_REMOVED lines=19> */
.L_x_9965:
        /* <DEDUP_REMOVED lines=15> */
[--C-:B------:R-:W-:Y:S02]  /*6e40*/  HADD2.F32 R157, -RZ, R112.reuse.H1_H1 ;  /* 0x30000070ff9d7230 */ /* 0x100fe40000004100 */
[----:B------:R-:W-:Y:S01]  /*6e50*/  FADD.FTZ R101, -R101, R144 ;  /* 0x0000009065657221 */ /* 0x000fe20000010100 */
[----:B------:R-:W-:Y:S01]  /*6e60*/  FADD.FTZ R103, -R100, R145 ;  /* 0x0000009164677221 */ /* 0x000fe20000010100 */
[----:B------:R-:W-:Y:S01]  /*6e70*/  FFMA.FTZ R100, R140, R159, R141 ;  /* 0x0000009f8c647223 */ /* 0x000fe2000001008d */
[----:B------:R-:W-:-:S02]  /*6e80*/  HADD2.F32 R145, -RZ, R112.H0_H0 ;  /* 0x20000070ff917230 */ /* 0x000fc40000004100 */
[----:B------:R-:W-:Y:S01]  /*6e90*/  FFMA.FTZ R157, R4, R102, R157 ;  /* 0x00000066049d7223 */ /* 0x000fe2000001009d */
[--C-:B-----5:R-:W-:Y:S02]  /*6ea0*/  HADD2.F32 R102, -RZ, R124.reuse.H0_H0 ;  /* 0x2000007cff667230 */ /* 0x120fe40000004100 */
[----:B------:R-:W-:Y:S01]  /*6eb0*/  FADD.FTZ R147, -R100, R147 ;  /* 0x0000009364937221 */ /* 0x000fe20000010100 */
[----:B------:R-:W-:Y:S01]  /*6ec0*/  FFMA.FTZ R143, R140, R158, R141 ;  /* 0x0000009e8c8f7223 */ /* 0x000fe2000001008d */
[----:B------:R-:W-:Y:S01]  /*6ed0*/  FFMA.FTZ R100, R4, R155, R145 ;  /* 0x0000009b04647223 */ /* 0x000fe20000010091 */
[----:B------:R-:W-:Y:S01]  /*6ee0*/  FFMA.FTZ R142, R140, R161, R141 ;  /* 0x000000a18c8e7223 */ /* 0x000fe2000001008d */
[-C--:B------:R-:W-:Y:S01]  /*6ef0*/  FMUL.FTZ R144, R157, R3.reuse ;  /* 0x000000039d907220 */ /* 0x080fe20000410000 */
[----:B------:R-:W-:Y:S02]  /*6f00*/  HADD2.F32 R159, -RZ, R124.H1_H1 ;  /* 0x3000007cff9f7230 */ /* 0x000fe40000004100 */
[----:B------:R-:W-:Y:S01]  /*6f10*/  FMUL.FTZ R155, R100, R3 ;  /* 0x00000003649b7220 */ /* 0x000fe20000410000 */
[----:B------:R-:W-:Y:S01]  /*6f20*/  FADD.FTZ R143, -R143, R146 ;  /* 0x000000928f8f7221 */ /* 0x000fe20000010100 */
[----:B------:R-:W-:Y:S01]  /*6f30*/  FADD.FTZ R149, -R142, R149 ;  /* 0x000000958e957221 */ /* 0x000fe20000010100 */
[----:B------:R-:W-:-:S02]  /*6f40*/  HADD2.F32 R142, -RZ, R113.H1_H1 ;  /* 0x30000071ff8e7230 */ /* 0x000fc40000004100 */
[----:B------:R-:W-:Y:S01]  /*6f50*/  FMUL.FTZ R145, R155, R102 ;  /* 0x000000669b917220 */ /* 0x000fe20000410000 */
[----:B------:R-:W-:Y:S01]  /*6f60*/  FMUL.FTZ R124, R80, R155 ;  /* 0x0000009b507c7220 */ /* 0x000fe20000410000 */
[----:B------:R-:W-:Y:S01]  /*6f70*/  FMUL.FTZ R155, R81, R144 ;  /* 0x00000090519b7220 */ /* 0x000fe20000410000 */
[--C-:B------:R-:W-:Y:S02]  /*6f80*/  HADD2.F32 R146, -RZ, R114.reuse.H1_H1 ;  /* 0x30000072ff927230 */ /* 0x100fe40000004100 */
[----:B------:R-:W-:Y:S01]  /*6f90*/  FADD.FTZ R151, -R151, R148 ;  /* 0x0000009497977221 */ /* 0x000fe20000010100 */
[C---:B------:R-:W-:Y:S01]  /*6fa0*/  FFMA.FTZ R103, R4.reuse, R103, R142 ;  /* 0x0000006704677223 */ /* 0x040fe2000001008e */
[----:B------:R-:W-:Y:S01]  /*6fb0*/  HADD2.F32 R142, -RZ, R114.H0_H0 ;  /* 0x20000072ff8e7230 */ /* 0x000fe20000004100 */
[----:B------:R-:W-:Y:S01]  /*6fc0*/  F2FP.F16.F32.PACK_AB R124, R155, R124 ;  /* 0x0000007c9b7c723e */ /* 0x000fe200000000ff */
[----:B------:R-:W-:Y:S02]  /*6fd0*/  HADD2.F32 R155, -RZ, R113.H0_H0 ;  /* 0x20000071ff9b7230 */ /* 0x000fe40000004100 */
[----:B------:R-:W-:Y:S01]  /*6fe0*/  FFMA.FTZ R154, R4, R147, R146 ;  /* 0x00000093049a7223 */ /* 0x000fe20000010092 */
[----:B------:R-:W-:-:S02]  /*6ff0*/  HADD2.F32 R146, -RZ, R115.H0_H0 ;  /* 0x20000073ff927230 */ /* 0x000fc40000004100 */
[C---:B------:R-:W-:Y:S01]  /*7000*/  FFMA.FTZ R142, R4.reuse, R143, R142 ;  /* 0x0000008f048e7223 */ /* 0x040fe2000001008e */
[----:B------:R-:W-:Y:S02]  /*7010*/  HADD2.F32 R148, -RZ, R115.H1_H1 ;  /* 0x30000073ff947230 */ /* 0x000fe40000004100 */
[C---:B------:R-:W-:Y:S01]  /*7020*/  FFMA.FTZ R102, R4.reuse, R101, R155 ;  /* 0x0000006504667223 */ /* 0x040fe2000001009b */
[--C-:B------:R-:W-:Y:S02]  /*7030*/  HADD2.F32 R147, -RZ, R125.reuse.H1_H1 ;  /* 0x3000007dff937230 */ /* 0x100fe40000004100 */
[C---:B------:R-:W-:Y:S01]  /*7040*/  FFMA.FTZ R156, R4.reuse, R151, R146 ;  /* 0x00000097049c7223 */ /* 0x040fe20000010092 */
[----:B------:R-:W-:Y:S02]  /*7050*/  HADD2.F32 R146, -RZ, R125.H0_H0 ;  /* 0x2000007dff927230 */ /* 0x000fe40000004100 */
[----:B------:R-:W-:Y:S01]  /*7060*/  FFMA.FTZ R155, R4, R149, R148 ;  /* 0x00000095049b7223 */ /* 0x000fe20000010094 */
[----:B------:R-:W-:-:S02]  /*7070*/  HADD2.F32 R148, -RZ, R126.H0_H0 ;  /* 0x2000007eff947230 */ /* 0x000fc40000004100 */
[-C--:B------:R-:W-:Y:S01]  /*7080*/  FMUL.FTZ R125, R102, R3.reuse ;  /* 0x00000003667d7220 */ /* 0x080fe20000410000 */
[----:B------:R-:W-:Y:S01]  /*7090*/  HADD2.F32 R149, -RZ, R126.H1_H1 ;  /* 0x3000007eff957230 */ /* 0x000fe20000004100 */
[C---:B------:R-:W-:Y:S01]  /*70a0*/  F2FP.F16.F32.PACK_AB R101, R103.reuse, R102 ;  /* 0x000000666765723e */ /* 0x040fe200000000ff */
[--C-:B------:R-:W-:Y:S02]  /*70b0*/  HADD2.F32 R150, -RZ, R127.reuse.H0_H0 ;  /* 0x2000007fff967230 */ /* 0x100fe40000004100 */
[-C--:B------:R-:W-:Y:S01]  /*70c0*/  FMUL.FTZ R126, R103, R3.reuse ;  /* 0x00000003677e7220 */ /* 0x080fe20000410000 */
[----:B------:R-:W-:Y:S01]  /*70d0*/  HADD2.F32 R127, -RZ, R127.H1_H1 ;  /* 0x3000007fff7f7230 */ /* 0x000fe20000004100 */
[----:B------:R-:W-:Y:S01]  /*70e0*/  F2FP.F16.F32.PACK_AB R102, R154, R142 ;  /* 0x0000008e9a66723e */ /* 0x000fe200000000ff */
[-C--:B------:R-:W-:Y:S01]  /*70f0*/  FMUL.FTZ R151, R156, R3.reuse ;  /* 0x000000039c977220 */ /* 0x080fe20000410000 */
[C---:B------:R-:W-:Y:S01]  /*7100*/  F2FP.F16.F32.PACK_AB R103, R155.reuse, R156 ;  /* 0x0000009c9b67723e */ /* 0x040fe200000000ff */
[-C--:B------:R-:W-:Y:S01]  /*7110*/  FMUL.FTZ R143, R142, R3.reuse ;  /* 0x000000038e8f7220 */ /* 0x080fe20000410000 */
        /* <DEDUP_REMOVED lines=20> */
.L_x_9966:
[C-C-:B------:R-:W-:Y:S01]  /*7260*/  FFMA.FTZ R173, R140.reuse, R150, R141.reuse ;  /* 0x000000968cad7223 */ /* 0x140fe2000001008d */
[C-C-:B------:R-:W-:Y:S01]  /*7270*/  FFMA.FTZ R150, R140.reuse, R151, R141.reuse ;  /* 0x000000978c967223 */ /* 0x140fe2000001008d */
[C-C-:B------:R-:W-:Y:S02]  /*7280*/  FFMA.FTZ R155, R140.reuse, R158, R141.reuse ;  /* 0x0000009e8c9b7223 */ /* 0x140fe4000001008d */
[----:B------:R-:W-:Y:S01]  /*7290*/  FADD.FTZ R173, -R173, R142 ;  /* 0x0000008eadad7221 */ /* 0x000fe20000010100 */
[----:B------:R-:W-:Y:S01]  /*72a0*/  FFMA.FTZ R142, R140, R157, R141 ;  /* 0x0000009d8c8e7223 */ /* 0x000fe2000001008d */
        /* <DEDUP_REMOVED lines=9> */
[C-C-:B------:R-:W-:Y:S01]  /*7340*/  FFMA.FTZ R142, R140.reuse, R161, R141.reuse ;  /* 0x000000a18c8e7223 */ /* 0x140fe2000001008d */
[----:B------:R-:W-:Y:S01]  /*7350*/  FFMA.FTZ R157, R140, R160, R141 ;  /* 0x000000a08c9d7223 */ /* 0x000fe2000001008d */
[----:B------:R-:W-:Y:S02]  /*7360*/  HADD2.F32 R146, -RZ, R113.H1_H1 ;  /* 0x30000071ff927230 */ /* 0x000fe40000004100 */
[----:B------:R-:W-:Y:S01]  /*7370*/  FFMA.FTZ R144, R4, R163, R144 ;  /* 0x000000a304907223 */ /* 0x000fe20000010090 */
[----:B------:R-:W-:Y:S01]  /*7380*/  FADD.FTZ R149, -R142, R149 ;  /* 0x000000958e957221 */ /* 0x000fe20000010100 */
[----:B------:R-:W-:Y:S01]  /*7390*/  FFMA.FTZ R142, R4, R173, R145 ;  /* 0x000000ad048e7223 */ /* 0x000fe20000010091 */
[----:B------:R-:W-:Y:S01]  /*73a0*/  FADD.FTZ R157, -R157, R148 ;  /* 0x000000949d9d7221 */ /* 0x000fe20000010100 */
[----:B------:R-:W-:Y:S01]  /*73b0*/  FMUL.FTZ R144, R144, R3 ;  /* 0x0000000390907220 */ /* 0x000fe20000410000 */
[----:B-----5:R-:W-:-:S02]  /*73c0*/  HADD2.F32 R161, -RZ, R124.H1_H1 ;  /* 0x3000007cffa17230 */ /* 0x020fc40000004100 */
[----:B------:R-:W-:Y:S01]  /*73d0*/  FMUL.FTZ R159, R142, R3 ;  /* 0x000000038e9f7220 */ /* 0x000fe20000410000 */
[----:B------:R-:W-:Y:S02]  /*73e0*/  HADD2.F32 R142, -RZ, R124.H0_H0 ;  /* 0x2000007cff8e7230 */ /* 0x000fe40000004100 */
[----:B------:R-:W-:Y:S01]  /*73f0*/  FFMA.FTZ R148, R4, R151, R146 ;  /* 0x0000009704947223 */ /* 0x000fe20000010092 */
[--C-:B------:R-:W-:Y:S02]  /*7400*/  HADD2.F32 R146, -RZ, R114.reuse.H0_H0 ;  /* 0x20000072ff927230 */ /* 0x100fe40000004100 */
[----:B------:R-:W-:Y:S01]  /*7410*/  FMUL.FTZ R124, R80, R159 ;  /* 0x0000009f507c7220 */ /* 0x000fe20000410000 */
[----:B------:R-:W-:Y:S02]  /*7420*/  HADD2.F32 R150, -RZ, R114.H1_H1 ;  /* 0x30000072ff967230 */ /* 0x000fe40000004100 */
[----:B------:R-:W-:Y:S01]  /*7430*/  FMUL.FTZ R145, R159, R142 ;  /* 0x0000008e9f917220 */ /* 0x000fe20000410000 */
[----:B------:R-:W-:Y:S01]  /*7440*/  FMUL.FTZ R159, R81, R144 ;  /* 0x00000090519f7220 */ /* 0x000fe20000410000 */
[----:B------:R-:W-:Y:S01]  /*7450*/  FFMA.FTZ R154, R4, R155, R146 ;  /* 0x0000009b049a7223 */ /* 0x000fe20000010092 */
[----:B------:R-:W-:-:S02]  /*7460*/  HADD2.F32 R146, -RZ, R115.H0_H0 ;  /* 0x20000073ff927230 */ /* 0x000fc40000004100 */
[C---:B------:R-:W-:Y:S01]  /*7470*/  FFMA.FTZ R158, R4.reuse, R147, R150 ;  /* 0x00000093049e7223 */ /* 0x040fe20000010096 */
[----:B------:R-:W-:Y:S01]  /*7480*/  HADD2.F32 R150, -RZ, R115.H1_H1 ;  /* 0x30000073ff967230 */ /* 0x000fe20000004100 */
[----:B------:R-:W-:Y:S01]  /*7490*/  F2FP.F16.F32.PACK_AB R124, R159, R124 ;  /* 0x0000007c9f7c723e */ /* 0x000fe200000000ff */
[----:B------:R-:W-:Y:S02]  /*74a0*/  HADD2.F32 R159, -RZ, R113.H0_H0 ;  /* 0x20000071ff9f7230 */ /* 0x000fe40000004100 */
[C---:B------:R-:W-:Y:S01]  /*74b0*/  FFMA.FTZ R160, R4.reuse, R157, R146 ;  /* 0x0000009d04a07223 */ /* 0x040fe20000010092 */
[--C-:B------:R-:W-:Y:S02]  /*74c0*/  HADD2.F32 R146, -RZ, R125.reuse.H0_H0 ;  /* 0x2000007dff927230 */ /* 0x100fe40000004100 */
[C---:B------:R-:W-:Y:S01]  /*74d0*/  FFMA.FTZ R162, R4.reuse, R149, R150 ;  /* 0x0000009504a27223 */ /* 0x040fe20000010096 */
[----:B------:R-:W-:Y:S02]  /*74e0*/  HADD2.F32 R147, -RZ, R125.H1_H1 ;  /* 0x3000007dff937230 */ /* 0x000fe40000004100 */
[----:B------:R-:W-:Y:S01]  /*74f0*/  FFMA.FTZ R142, R4, R143, R159 ;  /* 0x0000008f048e7223 */ /* 0x000fe2000001009f */
[----:B------:R-:W-:-:S02]  /*7500*/  HADD2.F32 R150, -RZ, R127.H0_H0 ;  /* 0x2000007fff967230 */ /* 0x000fc40000004100 */
[-C--:B------:R-:W-:Y:S01]  /*7510*/  FMUL.FTZ R148, R148, R3.reuse ;  /* 0x0000000394947220 */ /* 0x080fe20000410000 */
[--C-:B------:R-:W-:Y:S02]  /*7520*/  HADD2.F32 R156, -RZ, R126.reuse.H0_H0 ;  /* 0x2000007eff9c7230 */ /* 0x100fe40000004100 */
[-C--:B------:R-:W-:Y:S01]  /*7530*/  FMUL.FTZ R125, R142, R3.reuse ;  /* 0x000000038e7d7220 */ /* 0x080fe20000410000 */
[----:B------:R-:W-:Y:S02]  /*7540*/  HADD2.F32 R149, -RZ, R126.H1_H1 ;  /* 0x3000007eff957230 */ /* 0x000fe40000004100 */
[-C--:B------:R-:W-:Y:S01]  /*7550*/  FMUL.FTZ R151, R160, R3.reuse ;  /* 0x00000003a0977220 */ /* 0x080fe20000410000 */
[----:B------:R-:W-:Y:S02]  /*7560*/  HADD2.F32 R127, -RZ, R127.H1_H1 ;  /* 0x3000007fff7f7230 */ /* 0x000fe40000004100 */
        /* <DEDUP_REMOVED lines=16> */
[----:B------:R-:W-:-:S02]  /*7670*/  FMUL.FTZ R144, R144, R161 ;  /* 0x000000a190907220 */ /* 0x000fc40000410000 */
[----:B------:R-:W-:Y:S02]  /*7680*/  F2FP.F16.F32.PACK_AB R126, R158, R143 ;  /* 0x0000008f9e7e723e */ /* 0x000fe400000000ff */
[----:B------:R-:W-:-:S07]  /*7690*/  F2FP.F16.F32.PACK_AB R127, R127, R142 ;  /* 0x0000008e7f7f723e */ /* 0x000fce00000000ff */
.L_x_9967:
        /* <DEDUP_REMOVED lines=16> */
[--C-:B-----5:R-:W-:Y:S02]  /*77a0*/  HADD2.F32 R136, -RZ, R124.reuse.H0_H0 ;  /* 0x2000007cff887230 */ /* 0x120fe40000004100 */
[----:B------:R-:W-:Y:S01]  /*77b0*/  FADD.FTZ R100, -R101, R120 ;  /* 0x0000007865647221 */ /* 0x000fe20000010100 */
[----:B------:R-:W-:-:S02]  /*77c0*/  HADD2.F32 R135, -RZ, R124.H1_H1 ;  /* 0x3000007cff877230 */ /* 0x000fc40000004100 */
[----:B------:R-:W-:Y:S01]  /*77d0*/  FADD.FTZ R102, -R102, R121 ;  /* 0x0000007966667221 */ /* 0x000fe20000010100 */
[--C-:B------:R-:W-:Y:S02]  /*77e0*/  HADD2.F32 R134, -RZ, R125.reuse.H0_H0 ;  /* 0x2000007dff867230 */ /* 0x100fe40000004100 */
[----:B------:R-:W-:Y:S01]  /*77f0*/  FADD.FTZ R120, -R140, R131 ;  /* 0x000000838c787221 */ /* 0x000fe20000010100 */
[----:B------:R-:W-:Y:S02]  /*7800*/  HADD2.F32 R133, -RZ, R125.H1_H1 ;  /* 0x3000007dff857230 */ /* 0x000fe40000004100 */
[----:B------:R-:W-:Y:S01]  /*7810*/  FADD.FTZ R143, -R143, R122 ;  /* 0x0000007a8f8f7221 */ /* 0x000fe20000010100 */
[--C-:B------:R-:W-:Y:S02]  /*7820*/  HADD2.F32 R125, -RZ, R126.reuse.H0_H0 ;  /* 0x2000007eff7d7230 */ /* 0x100fe40000004100 */
[----:B------:R-:W-:Y:S01]  /*7830*/  FADD.FTZ R154, -R154, R129 ;  /* 0x000000819a9a7221 */ /* 0x000fe20000010100 */
        /* <DEDUP_REMOVED lines=8> */
[----:B------:R-:W-:-:S02]  /*78c0*/  HADD2.F32 R103, -RZ, R127.H0_H0 ;  /* 0x2000007fff677230 */ /* 0x000fc40000004100 */
[C---:B------:R-:W-:Y:S01]  /*78d0*/  FFMA.FTZ R101, R4.reuse, R102, R121 ;  /* 0x0000006604657223 */ /* 0x040fe20000010079 */
[----:B------:R-:W-:Y:S02]  /*78e0*/  HADD2.F32 R132, -RZ, R127.H1_H1 ;  /* 0x3000007fff847230 */ /* 0x000fe40000004100 */
[----:B------:R-:W-:Y:S01]  /*78f0*/  FFMA.FTZ R120, R4, R120, R123 ;  /* 0x0000007804787223 */ /* 0x000fe2000001007b */
[--C-:B------:R-:W-:Y:S02]  /*7900*/  HADD2.F32 R121, -RZ, R117.reuse.H0_H0 ;  /* 0x20000075ff797230 */ /* 0x100fe40000004100 */
[-C--:B------:R-:W-:Y:S01]  /*7910*/  FMUL.FTZ R122, R101, R3.reuse ;  /* 0x00000003657a7220 */ /* 0x080fe20000410000 */
[----:B------:R-:W-:Y:S02]  /*7920*/  HADD2.F32 R123, -RZ, R117.H1_H1 ;  /* 0x30000075ff7b7230 */ /* 0x000fe40000004100 */
[----:B------:R-:W-:Y:S01]  /*7930*/  FMUL.FTZ R140, R120, R3 ;  /* 0x00000003788c7220 */ /* 0x000fe20000410000 */
[----:B------:R-:W-:-:S02]  /*7940*/  HADD2.F32 R127, -RZ, R118.H0_H0 ;  /* 0x20000076ff7f7230 */ /* 0x000fc40000004100 */
[C---:B------:R-:W-:Y:S01]  /*7950*/  FFMA.FTZ R102, R4.reuse, R143, R121 ;  /* 0x0000008f04667223 */ /* 0x040fe20000010079 */
[----:B------:R-:W-:Y:S02]  /*7960*/  HADD2.F32 R129, -RZ, R118.H1_H1 ;  /* 0x30000076ff817230 */ /* 0x000fe40000004100 */
[C---:B------:R-:W-:Y:S01]  /*7970*/  FFMA.FTZ R126, R4.reuse, R126, R123 ;  /* 0x0000007e047e7223 */ /* 0x040fe2000001007b */
[----:B------:R-:W-:Y:S02]  /*7980*/  HADD2.F32 R131, -RZ, R119.H0_H0 ;  /* 0x20000077ff837230 */ /* 0x000fe40000004100 */
[----:B------:R-:W-:Y:S01]  /*7990*/  FFMA.FTZ R128, R4, R128, R127 ;  /* 0x0000008004807223 */ /* 0x000fe2000001007f */
[-C--:B------:R-:W-:Y:S01]  /*79a0*/  FMUL.FTZ R121, R100, R3.reuse ;  /* 0x0000000364797220 */ /* 0x080fe20000410000 */
[----:B------:R-:W-:Y:S01]  /*79b0*/  FFMA.FTZ R129, R4, R154, R129 ;  /* 0x0000009a04817223 */ /* 0x000fe20000010081 */
[-C--:B------:R-:W-:Y:S01]  /*79c0*/  FMUL.FTZ R123, R102, R3.reuse ;  /* 0x00000003667b7220 */ /* 0x080fe20000410000 */
[----:B------:R-:W-:Y:S01]  /*79d0*/  FFMA.FTZ R138, R4, R138, R131 ;  /* 0x0000008a048a7223 */ /* 0x000fe20000010083 */
[-C--:B------:R-:W-:Y:S01]  /*79e0*/  FMUL.FTZ R130, R126, R3.reuse ;  /* 0x000000037e827220 */ /* 0x080fe20000410000 */
[-C--:B------:R-:W-:Y:S01]  /*79f0*/  FMUL.FTZ R131, R128, R3.reuse ;  /* 0x0000000380837220 */ /* 0x080fe20000410000 */
[----:B------:R-:W-:Y:S01]  /*7a00*/  F2FP.F16.F32.PACK_AB R100, R101, R100 ;  /* 0x000000646564723e */ /* 0x000fe200000000ff */
[-C--:B------:R-:W-:Y:S01]  /*7a10*/  FMUL.FTZ R137, R129, R3.reuse ;  /* 0x0000000381897220 */ /* 0x080fe20000410000 */
[----:B------:R-:W-:Y:S01]  /*7a20*/  FMUL.FTZ R139, R138, R3 ;  /* 0x000000038a8b7220 */ /* 0x000fe20000410000 */
[----:B------:R-:W-:Y:S01]  /*7a30*/  F2FP.F16.F32.PACK_AB R101, R126, R102 ;  /* 0x000000667e65723e */ /* 0x000fe200000000ff */
        /* <DEDUP_REMOVED lines=23> */
.L_x_9968:
        /* <DEDUP_REMOVED lines=10> */
[----:B-----5:R-:W-:-:S02]  /*7c50*/  HADD2.F32 R120, -RZ, R127.H0_H0 ;  /* 0x2000007fff787230 */ /* 0x020fc40000004100 */
[----:B------:R-:W-:Y:S01]  /*7c60*/  FADD.FTZ R131, -R140, R131 ;  /* 0x000000838c837221 */ /* 0x000fe20000010100 */
[----:B------:R-:W-:Y:S02]  /*7c70*/  HADD2.F32 R132, -RZ, R127.H1_H1 ;  /* 0x3000007fff847230 */ /* 0x000fe40000004100 */
[----:B------:R-:W-:Y:S01]  /*7c80*/  FADD.FTZ R127, -R142, R123 ;  /* 0x0000007b8e7f7221 */ /* 0x000fe20000010100 */
[----:B------:R-:W-:Y:S02]  /*7c90*/  HADD2.F32 R123, -RZ, R119.H1_H1 ;  /* 0x30000077ff7b7230 */ /* 0x000fe40000004100 */
[----:B------:R-:W-:Y:S01]  /*7ca0*/  FADD.FTZ R129, -R136, R129 ;  /* 0x0000008188817221 */ /* 0x000fe20000010100 */
[--C-:B------:R-:W-:Y:S02]  /*7cb0*/  HADD2.F32 R135, -RZ, R124.reuse.H0_H0 ;  /* 0x2000007cff877230 */ /* 0x100fe40000004100 */
[----:B------:R-:W-:Y:S01]  /*7cc0*/  FADD.FTZ R153, -R153, R122 ;  /* 0x0000007a99997221 */ /* 0x000fe20000010100 */
[----:B------:R-:W-:-:S02]  /*7cd0*/  HADD2.F32 R134, -RZ, R124.H1_H1 ;  /* 0x3000007cff867230 */ /* 0x000fc40000004100 */
[----:B------:R-:W-:Y:S01]  /*7ce0*/  FFMA.FTZ R142, R4, R131, R123 ;  /* 0x00000083048e7223 */ /* 0x000fe2000001007b */
[--C-:B------:R-:W-:Y:S02]  /*7cf0*/  HADD2.F32 R124, -RZ, R126.reuse.H0_H0 ;  /* 0x2000007eff7c7230 */ /* 0x100fe40000004100 */
[----:B------:R-:W-:Y:S01]  /*7d00*/  FADD.FTZ R155, -R155, R128 ;  /* 0x000000809b9b7221 */ /* 0x000fe20000010100 */
[----:B------:R-:W-:Y:S02]  /*7d10*/  HADD2.F32 R121, -RZ, R126.H1_H1 ;  /* 0x3000007eff797230 */ /* 0x000fe40000004100 */
[----:B------:R-:W-:Y:S01]  /*7d20*/  FADD.FTZ R157, -R157, R130 ;  /* 0x000000829d9d7221 */ /* 0x000fe20000010100 */
[----:B------:R-:W-:Y:S02]  /*7d30*/  HADD2.F32 R136, -RZ, R118.H0_H0 ;  /* 0x20000076ff887230 */ /* 0x000fe40000004100 */
[----:B------:R-:W-:Y:S01]  /*7d40*/  FMUL.FTZ R142, R142, R3 ;  /* 0x000000038e8e7220 */ /* 0x000fe20000410000 */
[----:B------:R-:W-:-:S02]  /*7d50*/  HADD2.F32 R122, -RZ, R116.H0_H0 ;  /* 0x20000074ff7a7230 */ /* 0x000fc40000004100 */
[----:B------:R-:W-:Y:S02]  /*7d60*/  HADD2.F32 R126, -RZ, R116.H1_H1 ;  /* 0x30000074ff7e7230 */ /* 0x000fe40000004100 */
[C---:B------:R-:W-:Y:S01]  /*7d70*/  FFMA.FTZ R136, R4.reuse, R155, R136 ;  /* 0x0000009b04887223 */ /* 0x040fe20000010088 */
[--C-:B------:R-:W-:Y:S02]  /*7d80*/  HADD2.F32 R123, -RZ, R117.reuse.H0_H0 ;  /* 0x20000075ff7b7230 */ /* 0x100fe40000004100 */
[C---:B------:R-:W-:Y:S01]  /*7d90*/  FFMA.FTZ R122, R4.reuse, R143, R122 ;  /* 0x0000008f047a7223 */ /* 0x040fe2000001007a */
[----:B------:R-:W-:Y:S02]  /*7da0*/  HADD2.F32 R130, -RZ, R117.H1_H1 ;  /* 0x30000075ff827230 */ /* 0x000fe40000004100 */
[C---:B------:R-:W-:Y:S01]  /*7db0*/  FFMA.FTZ R126, R4.reuse, R137, R126 ;  /* 0x00000089047e7223 */ /* 0x040fe2000001007e */
[----:B------:R-:W-:Y:S02]  /*7dc0*/  HADD2.F32 R140, -RZ, R119.H0_H0 ;  /* 0x20000077ff8c7230 */ /* 0x000fe40000004100 */
[----:B------:R-:W-:Y:S01]  /*7dd0*/  FFMA.FTZ R128, R4, R153, R123 ;  /* 0x0000009904807223 */ /* 0x000fe2000001007b */
[----:B------:R-:W-:-:S02]  /*7de0*/  HADD2.F32 R138, -RZ, R118.H1_H1 ;  /* 0x30000076ff8a7230 */ /* 0x000fc40000004100 */
[C---:B------:R-:W-:Y:S01]  /*7df0*/  FFMA.FTZ R130, R4.reuse, R127, R130 ;  /* 0x0000007f04827223 */ /* 0x040fe20000010082 */
[--C-:B------:R-:W-:Y:S02]  /*7e00*/  HADD2.F32 R133, -RZ, R125.reuse.H0_H0 ;  /* 0x2000007dff857230 */ /* 0x100fe40000004100 */
[----:B------:R-:W-:Y:S01]  /*7e10*/  FFMA.FTZ R140, R4, R157, R140 ;  /* 0x0000009d048c7223 */ /* 0x000fe2000001008c */
[----:B------:R-:W-:Y:S01]  /*7e20*/  FMUL.FTZ R131, R136, R3 ;  /* 0x0000000388837220 */ /* 0x000fe20000410000 */
[----:B------:R-:W-:Y:S01]  /*7e30*/  FFMA.FTZ R138, R4, R129, R138 ;  /* 0x00000081048a7223 */ /* 0x000fe2000001008a */
[----:B------:R-:W-:Y:S02]  /*7e40*/  HADD2.F32 R125, -RZ, R125.H1_H1 ;  /* 0x3000007dff7d7230 */ /* 0x000fe40000004100 */
[-C--:B------:R-:W-:Y:S01]  /*7e50*/  FMUL.FTZ R122, R122, R3.reuse ;  /* 0x000000037a7a7220 */ /* 0x080fe20000410000 */
[-C--:B------:R-:W-:Y:S01]  /*7e60*/  FMUL.FTZ R123, R126, R3.reuse ;  /* 0x000000037e7b7220 */ /* 0x080fe20000410000 */
[-C--:B------:R-:W-:Y:S01]  /*7e70*/  FMUL.FTZ R128, R128, R3.reuse ;  /* 0x0000000380807220 */ /* 0x080fe20000410000 */
        /* <DEDUP_REMOVED lines=23> */
.L_x_9969:
[----:B------:R-:W0:Y:S02]  /*7ff0*/  @P1 LDC.64 R124, c[0x0][0x478] ;  /* 0x00011e00ff7c1b82 */ /* 0x000e240000000a00 */
[----:B0-----:R-:W-:-:S04]  /*8000*/  @P1 IMAD.WIDE.U32 R124, R2, 0x10, R124 ;  /* 0x00000010027c1825 */ /* 0x001fc800078e007c */
[----:B------:R-:W-:Y:S01]  /*8010*/  IMAD.WIDE.U32 R2, R2, 0x10, R188 ;  /* 0x0000001002027825 */ /* 0x000fe200078e00bc */
[----:B------:R1:W-:Y:S04]  /*8020*/  @P1 STG.E.128 desc[UR6][R124.64], R100 ;  /* 0x000000647c001986 */ /* 0x0003e8000c101d06 */
[----:B------:R1:W-:Y:S02]  /*8030*/  STG.E.128 desc[UR6][R2.64], R120 ;  /* 0x0000007802007986 */ /* 0x0003e4000c101d06 */
.L_x_9961:
        /* <DEDUP_REMOVED lines=101> */
.L_x_9948:
        /* <DEDUP_REMOVED lines=96> */
.L_x_9947:
[----:B------:R-:W-:Y:S05]  /*8c90*/  BSYNC B0 ;  /* 0x0000000000007941 */ /* 0x000fea0003800000 */
.L_x_9946:
        /* <DEDUP_REMOVED lines=272> */
.L_x_9951:
[----:B------:R-:W-:Y:S01]  /*9da0*/  HFMA2 R205, -RZ, RZ, 0, 5.9604644775390625e-08 ;  /* 0x00000001ffcd7431 */ /* 0x000fe200000001ff */
[----:B------:R-:W-:Y:S01]  /*9db0*/  BSSY B2, `(.L_x_9971) ;  /* 0x0000006000027945 */ /* 0x000fe20003800000 */
[----:B------:R-:W-:Y:S02]  /*9dc0*/  MOV R206, 0x1f ;  /* 0x0000001f00ce7802 */ /* 0x000fe40000000f00 */
[----:B------:R-:W-:-:S07]  /*9dd0*/  MOV R207, 0xffffffff ;  /* 0xffffffff00cf7802 */ /* 0x000fce0000000f00 */
[----:B------:R-:W-:Y:S05]  /*9de0*/  WARPSYNC.COLLECTIVE R207, `(.L_x_9972) ;  /* 0x00000000cf087348 */ /* 0x000fea0003c00000 */
[----:B------:R0:W1:Y:S02]  /*9df0*/  SHFL.BFLY P3, R205, R219, R205, R206 ;  /* 0x0c0000cddbcd7389 */ /* 0x00006400000600ce */
[----:B01----:R-:W-:Y:S05]  /*9e00*/  ENDCOLLECTIVE ;  /* 0x000000000000791b */ /* 0x003fea0003800000 */
.L_x_9972:
[----:B------:R-:W-:Y:S05]  /*9e10*/  BSYNC B2 ;  /* 0x0000000000027941 */ /* 0x000fea0003800000 */
.L_x_9971:
        /* <DEDUP_REMOVED lines=11> */
.L_x_9973:
        /* <DEDUP_REMOVED lines=14> */
.L_x_9974:
        /* <DEDUP_REMOVED lines=14> */
.L_x_9975:
        /* <DEDUP_REMOVED lines=14> */
.L_x_9976:
        /* <DEDUP_REMOVED lines=13> */
.L_x_9977:
[----:B------:R-:W-:Y:S02]  /*a240*/  MOV R219, R187 ;  /* 0x000000bb00db7202 */ /* 0x000fe40000000f00 */
[----:B------:R-:W-:Y:S01]  /*a250*/  MOV R204, R205 ;  /* 0x000000cd00cc7202 */ /* 0x000fe20000000f00 */
[----:B------:R-:W-:-:S04]  /*a260*/  HFMA2 R205, -RZ, RZ, 0, 4.76837158203125e-07 ;  /* 0x00000008ffcd7431 */ /* 0x000fc800000001ff */
[----:B------:R-:W-:-:S07]  /*a270*/  FADD.FTZ R204, R218, R204 ;  /* 0x000000ccdacc7221 */ /* 0x000fce0000010000 */
[----:B------:R-:W-:Y:S05]  /*a280*/  WARPSYNC.COLLECTIVE R207, `(.L_x_9978) ;  /* 0x00000000cf087348 */ /* 0x000fea0003c00000 */
[----:B------:R0:W1:Y:S02]  /*a290*/  SHFL.BFLY P3, R205, R219, R205, R206 ;  /* 0x0c0000cddbcd7389 */ /* 0x00006400000600ce */
[----:B01----:R-:W-:Y:S05]  /*a2a0*/  ENDCOLLECTIVE ;  /* 0x000000000000791b */ /* 0x003fea0003800000 */
.L_x_9978:
[----:B------:R-:W-:Y:S01]  /*a2b0*/  MOV R219, R204 ;  /* 0x000000cc00db7202 */ /* 0x000fe20000000f00 */
[----:B------:R-:W-:Y:S01]  /*a2c0*/  FADD.FTZ R187, R187, R205 ;  /* 0x000000cdbbbb7221 */ /* 0x000fe20000010000 */
[----:B------:R-:W-:-:S07]  /*a2d0*/  HFMA2 R205, -RZ, RZ, 0, 4.76837158203125e-07 ;  /* 0x00000008ffcd7431 */ /* 0x000fce00000001ff */
[----:B------:R-:W-:Y:S05]  /*a2e0*/  WARPSYNC.COLLECTIVE R207, `(.L_x_9979) ;  /* 0x00000000cf087348 */ /* 0x000fea0003c00000 */
[----:B------:R0:W1:Y:S02]  /*a2f0*/  SHFL.BFLY P3, R205, R219, R205, R206 ;  /* 0x0c0000cddbcd7389 */ /* 0x00006400000600ce */
[----:B01----:R-:W-:Y:S05]  /*a300*/  ENDCOLLECTIVE ;  /* 0x000000000000791b */ /* 0x003fea0003800000 */
.L_x_9979:
[----:B------:R-:W-:Y:S01]  /*a310*/  MOV R219, R187 ;  /* 0x000000bb00db7202 */ /* 0x000fe20000000f00 */
[----:B------:R-:W-:Y:S01]  /*a320*/  FADD.FTZ R204, R204, R205 ;  /* 0x000000cdcccc7221 */ /* 0x000fe20000010000 */
[----:B------:R-:W-:-:S07]  /*a330*/  HFMA2 R205, -RZ, RZ, 0, 9.5367431640625e-07 ;  /* 0x00000010ffcd7431 */ /* 0x000fce00000001ff */
[----:B------:R-:W-:Y:S05]  /*a340*/  WARPSYNC.COLLECTIVE R207, `(.L_x_9980) ;  /* 0x00000000cf087348 */ /* 0x000fea0003c00000 */
[----:B------:R0:W1:Y:S02]  /*a350*/  SHFL.BFLY P3, R205, R219, R205, R206 ;  /* 0x0c0000cddbcd7389 */ /* 0x00006400000600ce */
[----:B01----:R-:W-:Y:S05]  /*a360*/  ENDCOLLECTIVE ;  /* 0x000000000000791b */ /* 0x003fea0003800000 */
.L_x_9980:
[----:B------:R-:W-:Y:S02]  /*a370*/  MOV R219, R204 ;  /* 0x000000cc00db7202 */ /* 0x000fe40000000f00 */
[----:B------:R-:W-:Y:S01]  /*a380*/  MOV R124, R205 ;  /* 0x000000cd007c7202 */ /* 0x000fe20000000f00 */
[----:B------:R-:W-:-:S07]  /*a390*/  HFMA2 R205, -RZ, RZ, 0, 9.5367431640625e-07 ;  /* 0x00000010ffcd7431 */ /* 0x000fce00000001ff */
[----:B------:R-:W-:Y:S05]  /*a3a0*/  WARPSYNC.COLLECTIVE R207, `(.L_x_9981) ;  /* 0x00000000cf087348 */ /* 0x000fea0003c00000 */
[----:B------:R0:W1:Y:S02]  /*a3b0*/  SHFL.BFLY P3, R205, R219, R205, R206 ;  /* 0x0c0000cddbcd7389 */ /* 0x00006400000600ce */
[----:B01----:R-:W-:Y:S05]  /*a3c0*/  ENDCOLLECTIVE ;  /* 0x000000000000791b */ /* 0x003fea0003800000 */
.L_x_9981:
[----:B------:R-:W-:Y:S01]  /*a3d0*/  MOV R125, R205 ;  /* 0x000000cd007d7202 */ /* 0x000fe20000000f00 */
[----:B------:R-:W-:Y:S06]  /*a3e0*/  BRA `(.L_x_9982) ;  /* 0xffffff9400307947 */ /* 0x000fec000383ffff */
.L_x_9983:
        /* <DEDUP_REMOVED lines=9> */
.L_x_20051:


//--------------------- .text._ZN10layer_norm13ln_bwd_kernelINS_13Kernel_traitsIf6__halfS2_S2_fjLj1024ELj1ELj4ELj1ELj16ENS_18Kernel_traits_baseILj1024EfS2_S2_S2_fjLj128EEEEELb0ELb1ELb1ELb0EEEvNS_9BwdParamsE --------------------------
	.section	.text._ZN10layer_norm13ln_bwd_kernelINS_13Kernel_traitsIf6__halfS2_S2_fjLj1024ELj1ELj4ELj1ELj16ENS_18Kernel_traits_baseILj1024EfS2_S2_S2_fjLj128EEEEELb0ELb1ELb1ELb0EEEvNS_9BwdParamsE,"ax",@progbits
	.align	128
        .global         _ZN10layer_norm13ln_bwd_kernelINS_13Kernel_traitsIf6__halfS2_S2_fjLj1024ELj1ELj4ELj1ELj16ENS_18Kernel_traits_baseILj1024EfS2_S2_S2_fjLj128EEEEELb0ELb1ELb1ELb0EEEvNS_9BwdParamsE
        .type           _ZN10layer_norm13ln_bwd_kernelINS_13Kernel_traitsIf6__halfS2_S2_fjLj1024ELj1ELj4ELj1ELj16ENS_18Kernel_traits_baseILj1024EfS2_S2_S2_fjLj128EEEEELb0ELb1ELb1ELb0EEEvNS_9BwdParamsE,@function
        .size           _ZN10layer_norm13ln_bwd_kernelINS_13Kernel_traitsIf6__halfS2_S2_fjLj1024ELj1ELj4ELj1ELj16ENS_18Kernel_traits_baseILj1024EfS2_S2_S2_fjLj128EEEEELb0ELb1ELb1ELb0EEEvNS_9BwdParamsE,(.L_x_20052 - _ZN10layer_norm13ln_bwd_kernelINS_13Kernel_traitsIf6__halfS2_S2_fjLj1024ELj1ELj4ELj1ELj16ENS_18Kernel_traits_baseILj1024EfS2_S2_S2_fjLj128EEEEELb0ELb1ELb1ELb0EEEvNS_9BwdParamsE)
        .other          _ZN10layer_norm13ln_bwd_kernelINS_13Kernel_traitsIf6__halfS2_S2_fjLj1024ELj1ELj4ELj1ELj16ENS_18Kernel_traits_baseILj1024EfS2_S2_S2_fjLj128EEEEELb0ELb1ELb1ELb0EEEvNS_9BwdParamsE,@"STO_CUDA_ENTRY STV_DEFAULT"
_ZN10layer_norm13ln_bwd_kernelINS_13Kernel_traitsIf6__halfS2_S2_fjLj1024ELj1ELj4ELj1ELj16ENS_18Kernel_traits_baseILj1024EfS2_S2_S2_fjLj128EEEEELb0ELb1ELb1ELb0EEEvNS_9BwdParamsE:
.text._ZN10layer_norm13ln_bwd_kernelINS_13Kernel_traitsIf6__halfS2_S2_fjLj1024ELj1ELj4ELj1ELj16ENS_18Kernel_traits_baseILj1024EfS2_S2_S2_fjLj128EEEEELb0ELb1ELb1ELb0EEEvNS_9BwdParamsE:
        /* <DEDUP_REMOVED lines=120> */
[----:B------:R-:W-:Y:S04]  /*0780*/  @P0 STL.64 [R1+0x40], R76 ;  /* 0x0000404c01000387 */ /* 0x000fe80000100a00 */
[----:B------:R-:W-:Y:S01]  /*0790*/  @P0 STL.64 [R1+0x48], R78 ;  /* 0x0000484e01000387 */ /* 0x000fe20000100a00 */
[----:B------:R-:W-:-:S03]  /*07a0*/  ISETP.GE.AND P0, PT, R6, UR5, PT ;  /* 0x0000000506007c0c */ /* 0x000fc6000bf06270 */
[----:B------:R0:W-:Y:S01]  /*07b0*/  @P1 STL.64 [R1+0x30], R72 ;  /* 0x0000304801001387 */ /* 0x0001e20000100a00 */
[----:B-1----:R-:W-:-:S03]  /*07c0*/  CS2R R60, SRZ ;  /* 0x00000000003c7805 */ /* 0x002fc6000001ff00 */
[----:B------:R1:W-:Y:S01]  /*07d0*/  @P1 STL.64 [R1+0x38], R74 ;  /* 0x0000384a01001387 */ /* 0x0003e20000100a00 */
[----:B---3--:R-:W-:Y:S02]  /*07e0*/  CS2R R62, SRZ ;  /* 0x00000000003e7805 */ /* 0x008fe4000001ff00 */
[----:B--2---:R-:W-:Y:S01]  /*07f0*/  CS2R R64, SRZ ;  /* 0x0000000000407805 */ /* 0x004fe2000001ff00 */
[----:B------:R2:W-:Y:S01]  /*0800*/  @P1 STL.64 [R1+0x20], R68 ;  /* 0x0000204401001387 */ /* 0x0005e20000100a00 */
[----:B----4-:R-:W-:-:S03]  /*0810*/  CS2R R66, SRZ ;  /* 0x0000000000427805 */ /* 0x010fc6000001ff00 */
[----:B------:R3:W-:Y:S01]  /*0820*/  @P1 STL.64 [R1+0x28], R70 ;  /* 0x0000284601001387 */ /* 0x0007e20000100a00 */
[----:B0-----:R-:W-:Y:S02]  /*0830*/  CS2R R72, SRZ ;  /* 0x0000000000487805 */ /* 0x001fe4000001ff00 */
[----:B-1----:R-:W-:Y:S02]  /*0840*/  CS2R R74, SRZ ;  /* 0x00000000004a7805 */ /* 0x002fe4000001ff00 */
[----:B--2---:R-:W-:Y:S02]  /*0850*/  CS2R R68, SRZ ;  /* 0x0000000000447805 */ /* 0x004fe4000001ff00 */
[----:B---3--:R-:W-:Y:S01]  /*0860*/  CS2R R70, SRZ ;  /* 0x0000000000467805 */ /* 0x008fe2000001ff00 */
        /* <DEDUP_REMOVED lines=49> */
.L_x_10088:
[----:B------:R-:W0:Y:S08]  /*0b80*/  LDC.64 R2, c[0x0][0x3f8] ;  /* 0x0000fe00ff027b82 */ /* 0x000e300000000a00 */
[----:B------:R-:W1:Y:S01]  /*0b90*/  LDC.64 R180, c[0x0][0x3f0] ;  /* 0x0000fc00ffb47b82 */ /* 0x000e620000000a00 */
[----:B0-----:R-:W-:-:S05]  /*0ba0*/  IMAD.WIDE R2, R6, 0x4, R2 ;  /* 0x0000000406027825 */ /* 0x001fca00078e0202 */
[----:B------:R0:W2:Y:S01]  /*0bb0*/  LDG.E R5, desc[UR6][R2.64] ;  /* 0x0000000602057981 */ /* 0x0000a2000c1e1900 */
[----:B-1----:R-:W-:-:S05]  /*0bc0*/  IMAD.WIDE R180, R6, 0x4, R180 ;  /* 0x0000000406b47825 */ /* 0x002fca00078e02b4 */
[----:B-----5:R1:W5:Y:S01]  /*0bd0*/  LDG.E R241, desc[UR6][R180.64] ;  /* 0x00000006b4f17981 */ /* 0x020362000c1e1900 */
[----:B0-----:R-:W0:Y:S02]  /*0be0*/  LDC.64 R2, c[0x0][0x3c8] ;  /* 0x0000f200ff027b82 */ /* 0x001e240000000a00 */
[----:B0-----:R-:W-:-:S05]  /*0bf0*/  IMAD.WIDE R2, R6, 0x4, R2 ;  /* 0x0000000406027825 */ /* 0x001fca00078e0202 */
[----:B------:R1:W5:Y:S01]  /*0c00*/  LDG.E R4, desc[UR6][R2.64] ;  /* 0x0000000602047981 */ /* 0x000362000c1e1900 */
[----:B------:R-:W-:Y:S01]  /*0c10*/  BSSY.RECONVERGENT B1, `(.L_x_9986) ;  /* 0x00001b0000017945 */ /* 0x000fe20003800200 */
[----:B------:R-:W-:Y:S01]  /*0c20*/  HFMA2 R12, -RZ, RZ, 0, 0 ;  /* 0x00000000ff0c7431 */ /* 0x000fe200000001ff */
[----:B------:R-:W-:Y:S02]  /*0c30*/  MOV R11, RZ ;  /* 0x000000ff000b7202 */ /* 0x000fe40000000f00 */
[----:B--2---:R-:W-:-:S13]  /*0c40*/  ISETP.GE.AND P1, PT, R5, 0x1, PT ;  /* 0x000000010500780c */ /* 0x004fda0003f26270 */
[----:B-1----:R-:W-:Y:S05]  /*0c50*/  @!P1 BRA `(.L_x_9987) ;  /* 0x0000001800349947 */ /* 0x002fea0003800000 */
        /* <DEDUP_REMOVED lines=18> */
[----:B------:R-:W-:Y:S02]  /*0d80*/  MOV R12, RZ ;  /* 0x000000ff000c7202 */ /* 0x000fe40000000f00 */
[----:B-1----:R-:W-:-:S04]  /*0d90*/  LOP3.LUT R239, R242, 0x1f, RZ, 0xc0, !PT ;  /* 0x0000001ff2ef7812 */ /* 0x002fc800078ec0ff */
[-C--:B------:R-:W-:Y:S02]  /*0da0*/  LEA.HI.SX32 R240, R11, R239.reuse, 0x1d ;  /* 0x000000ef0bf07211 */ /* 0x080fe400078feaff */
[----:B------:R-:W-:Y:S02]  /*0db0*/  LEA.HI.SX32 R188, R2, R239, 0x1d ;  /* 0x000000ef02bc7211 */ /* 0x000fe400078feaff */
[----:B------:R-:W-:Y:S02]  /*0dc0*/  MOV R11, RZ ;  /* 0x000000ff000b7202 */ /* 0x000fe40000000f00 */
        /* <DEDUP_REMOVED lines=13> */
[----:B------:R-:W4:Y:S04]  /*0ea0*/  LDL R182, [R1+0x4c] ;  /* 0x00004c0001b67983 */ /* 0x000f280000100800 */
        /* <DEDUP_REMOVED lines=15> */
[--C-:B------:R-:W-:Y:S02]  /*0fa0*/  HADD2.F32 R22, -RZ, R10.reuse.H0_H0 ;  /* 0x2000000aff167230 */ /* 0x100fe40000004100 */
[----:B------:R-:W-:Y:S02]  /*0fb0*/  HADD2.F32 R20, -RZ, R10.H1_H1 ;  /* 0x3000000aff147230 */ /* 0x000fe40000004100 */
[----:B------:R-:W-:Y:S01]  /*0fc0*/  FADD.FTZ R8, -R3, R8 ;  /* 0x0000000803087221 */ /* 0x000fe20000010100 */
[----:B------:R-:W-:Y:S02]  /*0fd0*/  HADD2.F32 R10, -RZ, R11.H0_H0 ;  /* 0x2000000bff0a7230 */ /* 0x000fe40000004100 */
[----:B-----5:R-:W-:Y:S01]  /*0fe0*/  FMUL.FTZ R0, R4, R0 ;  /* 0x0000000004007220 */ /* 0x020fe20000410000 */
[----:B---3--:R-:W-:Y:S02]  /*0ff0*/  HADD2.F32 R9, -RZ, R12.H0_H0 ;  /* 0x2000000cff097230 */ /* 0x008fe40000004100 */
[----:B0-----:R-:W-:-:S02]  /*1000*/  HADD2.F32 R17, -RZ, R14.H0_H0 ;  /* 0x2000000eff117230 */ /* 0x001fc40000004100 */
[----:B------:R-:W-:Y:S02]  /*1010*/  HADD2.F32 R19, -RZ, R14.H1_H1 ;  /* 0x3000000eff137230 */ /* 0x000fe40000004100 */
[C---:B------:R-:W-:Y:S01]  /*1020*/  FADD.FTZ R14, -R3.reuse, R18 ;  /* 0x00000012030e7221 */ /* 0x040fe20000010100 */
[--C-:B------:R-:W-:Y:S02]  /*1030*/  HADD2.F32 R21, -RZ, R13.reuse.H0_H0 ;  /* 0x2000000dff157230 */ /* 0x100fe40000004100 */
[C---:B------:R-:W-:Y:S01]  /*1040*/  FADD.FTZ R18, -R3.reuse, R20 ;  /* 0x0000001403127221 */ /* 0x040fe20000010100 */
[----:B------:R-:W-:Y:S02]  /*1050*/  HADD2.F32 R23, -RZ, R12.H1_H1 ;  /* 0x3000000cff177230 */ /* 0x000fe40000004100 */
[----:B------:R-:W-:Y:S01]  /*1060*/  FADD.FTZ R20, -R3, R10 ;  /* 0x0000000a03147221 */ /* 0x000fe20000010100 */
[----:B------:R-:W-:Y:S01]  /*1070*/  FADD.FTZ R92, R92, R9 ;  /* 0x000000095c5c7221 */ /* 0x000fe20000010000 */
[-C--:B------:R-:W-:Y:S01]  /*1080*/  FFMA.FTZ R60, R0, R9.reuse, R60 ;  /* 0x00000009003c7223 */ /* 0x080fe2000001003c */
[C---:B------:R-:W-:Y:S01]  /*1090*/  FMUL.FTZ R8, R4.reuse, R8 ;  /* 0x0000000804087220 */ /* 0x040fe20000410000 */
[----:B------:R-:W-:Y:S01]  /*10a0*/  FMUL.FTZ R10, R4, R14 ;  /* 0x0000000e040a7220 */ /* 0x000fe20000410000 */
[----:B------:R-:W-:Y:S01]  /*10b0*/  FMUL.FTZ R9, R252, R9 ;  /* 0x00000009fc097220 */ /* 0x000fe20000410000 */
[----:B------:R-:W-:-:S02]  /*10c0*/  HADD2.F32 R16, -RZ, R13.H1_H1 ;  /* 0x3000000dff107230 */ /* 0x000fc40000004100 */
[----:B------:R-:W-:Y:S01]  /*10d0*/  FADD.FTZ R13, -R3, R180 ;  /* 0x000000b4030d7221 */ /* 0x000fe20000010100 */
[----:B------:R-:W-:Y:S01]  /*10e0*/  FADD.FTZ R94, R94, R21 ;  /* 0x000000155e5e7221 */ /* 0x000fe20000010000 */
[-C--:B------:R-:W-:Y:S01]  /*10f0*/  FFMA.FTZ R62, R8, R21.reuse, R62 ;  /* 0x00000015083e7223 */ /* 0x080fe2000001003e */
[----:B------:R-:W-:Y:S01]  /*1100*/  FMUL.FTZ R14, R187, R21 ;  /* 0x00000015bb0e7220 */ /* 0x000fe20000410000 */
[----:B------:R-:W-:Y:S01]  /*1110*/  FADD.FTZ R93, R93, R23 ;  /* 0x000000175d5d7221 */ /* 0x000fe20000010000 */
[-C--:B------:R-:W-:Y:S01]  /*1120*/  FFMA.FTZ R61, R10, R23.reuse, R61 ;  /* 0x000000170a3d7223 */ /* 0x080fe2000001003d */
[----:B----4-:R-:W-:Y:S01]  /*1130*/  FMUL.FTZ R237, R243, R23 ;  /* 0x00000017f3ed7220 */ /* 0x010fe20000410000 */
[----:B------:R-:W-:Y:S01]  /*1140*/  FADD.FTZ R21, RZ, R9 ;  /* 0x00000009ff157221 */ /* 0x000fe20000010000 */
[----:B------:R-:W-:Y:S02]  /*1150*/  HADD2.F32 R181, -RZ, R11.H1_H1 ;  /* 0x3000000bffb57230 */ /* 0x000fe40000004100 */
[----:B------:R-:W-:Y:S01]  /*1160*/  FFMA.FTZ R23, R0, R9, RZ ;  /* 0x0000000900177223 */ /* 0x000fe200000100ff */
[----:B------:R-:W-:-:S02]  /*1170*/  HADD2.F32 R12, -RZ, R15.H0_H0 ;  /* 0x2000000fff0c7230 */ /* 0x000fc40000004100 */
[----:B------:R-:W-:Y:S01]  /*1180*/  FMUL.FTZ R13, R4, R13 ;  /* 0x0000000d040d7220 */ /* 0x000fe20000410000 */
[----:B------:R-:W-:Y:S02]  /*1190*/  HADD2.F32 R11, -RZ, R15.H1_H1 ;  /* 0x3000000fff0b7230 */ /* 0x000fe40000004100 */
[----:B------:R-:W-:Y:S01]  /*11a0*/  FADD.FTZ R15, -R3, R22 ;  /* 0x00000016030f7221 */ /* 0x000fe20000010100 */
[----:B------:R-:W-:Y:S01]  /*11b0*/  FADD.FTZ R21, R21, R237 ;  /* 0x000000ed15157221 */ /* 0x000fe20000010000 */
[----:B------:R-:W-:Y:S01]  /*11c0*/  FFMA.FTZ R23, R10, R237, R23 ;  /* 0x000000ed0a177223 */ /* 0x000fe20000010017 */
[----:B------:R-:W-:Y:S01]  /*11d0*/  FADD.FTZ R95, R95, R16 ;  /* 0x000000105f5f7221 */ /* 0x000fe20000010000 */
[----:B------:R-:W-:Y:S01]  /*11e0*/  FMUL.FTZ R15, R4, R15 ;  /* 0x0000000f040f7220 */ /* 0x000fe20000410000 */
[-C--:B------:R-:W-:Y:S01]  /*11f0*/  FFMA.FTZ R63, R13, R16.reuse, R63 ;  /* 0x000000100d3f7223 */ /* 0x080fe2000001003f */
[----:B------:R-:W-:Y:S01]  /*1200*/  FMUL.FTZ R16, R186, R16 ;  /* 0x00000010ba107220 */ /* 0x000fe20000410000 */
        /* <DEDUP_REMOVED lines=28> */
.L_x_9989:
[----:B------:R-:W-:Y:S05]  /*13d0*/  BSYNC.RECONVERGENT B2 ;  /* 0x0000000000027941 */ /* 0x000fea0003800200 */
.L_x_9988:
        /* <DEDUP_REMOVED lines=19> */
[----:B--2---:R-:W-:Y:S02]  /*1510*/  HADD2.F32 R200, -RZ, R183.H0_H0 ;  /* 0x200000b7ffc87230 */ /* 0x004fe40000004100 */
[----:B------:R-:W-:Y:S02]  /*1520*/  HADD2.F32 R199, -RZ, R182.H0_H0 ;  /* 0x200000b6ffc77230 */ /* 0x000fe40000004100 */
[----:B0-----:R-:W-:Y:S02]  /*1530*/  HADD2.F32 R190, -RZ, R180.H0_H0 ;  /* 0x200000b4ffbe7230 */ /* 0x001fe40000004100 */
[--C-:B---3--:R-:W-:Y:S02]  /*1540*/  HADD2.F32 R192, -RZ, R184.reuse.H0_H0 ;  /* 0x200000b8ffc07230 */ /* 0x108fe40000004100 */
[----:B------:R-:W-:Y:S02]  /*1550*/  HADD2.F32 R194, -RZ, R184.H1_H1 ;  /* 0x300000b8ffc27230 */ /* 0x000fe40000004100 */
[----:B------:R-:W-:Y:S01]  /*1560*/  FADD.FTZ R184, -R3, R200 ;  /* 0x000000c803b87221 */ /* 0x000fe20000010100 */
[----:B------:R-:W-:Y:S01]  /*1570*/  HADD2.F32 R193, -RZ, R180.H1_H1 ;  /* 0x300000b4ffc17230 */ /* 0x000fe20000004100 */
[----:B------:R-:W2:Y:S01]  /*1580*/  LDL R200, [R1+0x30] ;  /* 0x0000300001c87983 */ /* 0x000ea20000100800 */
[----:B------:R-:W-:-:S02]  /*1590*/  HADD2.F32 R191, -RZ, R181.H0_H0 ;  /* 0x200000b5ffbf7230 */ /* 0x000fc40000004100 */
[----:B------:R-:W-:Y:S02]  /*15a0*/  HADD2.F32 R195, -RZ, R181.H1_H1 ;  /* 0x300000b5ffc37230 */ /* 0x000fe40000004100 */
[--C-:B------:R-:W-:Y:S02]  /*15b0*/  HADD2.F32 R181, -RZ, R187.reuse.H0_H0 ;  /* 0x200000bbffb57230 */ /* 0x100fe40000004100 */
[----:B------:R-:W-:Y:S02]  /*15c0*/  HADD2.F32 R180, -RZ, R187.H1_H1 ;  /* 0x300000bbffb47230 */ /* 0x000fe40000004100 */
[C---:B------:R-:W-:Y:S02]  /*15d0*/  FADD.FTZ R187, -R3.reuse, R199 ;  /* 0x000000c703bb7221 */ /* 0x040fe40000010100 */
[----:B------:R-:W3:Y:S01]  /*15e0*/  LDL R199, [R1+0x34] ;  /* 0x0000340001c77983 */ /* 0x000ee20000100800 */
[C---:B------:R-:W-:Y:S01]  /*15f0*/  FADD.FTZ R190, -R3.reuse, R190 ;  /* 0x000000be03be7221 */ /* 0x040fe20000010100 */
[----:B------:R-:W-:-:S03]  /*1600*/  FADD.FTZ R197, -R3, R193 ;  /* 0x000000c103c57221 */ /* 0x000fc60000010100 */
[----:B-----5:R-:W-:Y:S01]  /*1610*/  FMUL.FTZ R190, R4, R190 ;  /* 0x000000be04be7220 */ /* 0x020fe20000410000 */
[C---:B------:R-:W-:Y:S01]  /*1620*/  FADD.FTZ R193, -R3.reuse, R191 ;  /* 0x000000bf03c17221 */ /* 0x040fe20000010100 */
[----:B------:R-:W-:Y:S01]  /*1630*/  FADD.FTZ R100, R100, R192 ;  /* 0x000000c064647221 */ /* 0x000fe20000010000 */
[----:B------:R-:W-:Y:S01]  /*1640*/  FMUL.FTZ R191, R4, R197 ;  /* 0x000000c504bf7220 */ /* 0x000fe20000410000 */
[----:B------:R-:W-:Y:S01]  /*1650*/  FFMA.FTZ R68, R190, R192, R68 ;  /* 0x000000c0be447223 */ /* 0x000fe20000010044 */
[--C-:B------:R-:W-:Y:S02]  /*1660*/  HADD2.F32 R196, -RZ, R185.reuse.H0_H0 ;  /* 0x200000b9ffc47230 */ /* 0x100fe40000004100 */
[----:B------:R-:W-:Y:S01]  /*1670*/  FADD.FTZ R195, -R3, R195 ;  /* 0x000000c303c37221 */ /* 0x000fe20000010100 */
[----:B------:R-:W-:Y:S01]  /*1680*/  FADD.FTZ R101, R101, R194 ;  /* 0x000000c265657221 */ /* 0x000fe20000010000 */
[----:B------:R-:W-:Y:S01]  /*1690*/  FMUL.FTZ R193, R4, R193 ;  /* 0x000000c104c17220 */ /* 0x000fe20000410000 */
[----:B------:R-:W-:Y:S01]  /*16a0*/  FFMA.FTZ R69, R191, R194, R69 ;  /* 0x000000c2bf457223 */ /* 0x000fe20000010045 */
[----:B------:R-:W-:-:S02]  /*16b0*/  HADD2.F32 R198, -RZ, R185.H1_H1 ;  /* 0x300000b9ffc67230 */ /* 0x000fc40000004100 */
[----:B------:R-:W-:Y:S01]  /*16c0*/  FADD.FTZ R102, R102, R196 ;  /* 0x000000c466667221 */ /* 0x000fe20000010000 */
[----:B------:R-:W-:Y:S01]  /*16d0*/  FMUL.FTZ R195, R4, R195 ;  /* 0x000000c304c37220 */ /* 0x000fe20000410000 */
[-C--:B------:R-:W-:Y:S01]  /*16e0*/  FFMA.FTZ R70, R193, R196.reuse, R70 ;  /* 0x000000c4c1467223 */ /* 0x080fe20000010046 */
[----:B------:R-:W-:Y:S01]  /*16f0*/  FMUL.FTZ R196, R202, R196 ;  /* 0x000000c4cac47220 */ /* 0x000fe20000410000 */
[----:B------:R-:W-:Y:S02]  /*1700*/  HADD2.F32 R182, -RZ, R182.H1_H1 ;  /* 0x300000b6ffb67230 */ /* 0x000fe40000004100 */
[----:B------:R-:W-:Y:S01]  /*1710*/  FADD.FTZ R103, R103, R198 ;  /* 0x000000c667677221 */ /* 0x000fe20000010000 */
[----:B------:R-:W-:Y:S02]  /*1720*/  HADD2.F32 R185, -RZ, R186.H0_H0 ;  /* 0x200000baffb97230 */ /* 0x000fe40000004100 */
[-C--:B------:R-:W-:Y:S01]  /*1730*/  FFMA.FTZ R71, R195, R198.reuse, R71 ;  /* 0x000000c6c3477223 */ /* 0x080fe20000010047 */
[----:B------:R-:W-:Y:S01]  /*1740*/  FMUL.FTZ R198, R203, R198 ;  /* 0x000000c6cbc67220 */ /* 0x000fe20000410000 */
[----:B------:R-:W-:-:S02]  /*1750*/  HADD2.F32 R201, -RZ, R183.H1_H1 ;  /* 0x300000b7ffc97230 */ /* 0x000fc40000004100 */
[C---:B------:R-:W-:Y:S01]  /*1760*/  FMUL.FTZ R197, R4.reuse, R187 ;  /* 0x000000bb04c57220 */ /* 0x040fe20000410000 */
[----:B------:R-:W-:Y:S02]  /*1770*/  HADD2.F32 R183, -RZ, R186.H1_H1 ;  /* 0x300000baffb77230 */ /* 0x000fe40000004100 */
[C---:B------:R-:W-:Y:S01]  /*1780*/  FADD.FTZ R186, -R3.reuse, R182 ;  /* 0x000000b603ba7221 */ /* 0x040fe20000010100 */
[----:B------:R-:W-:Y:S02]  /*1790*/  FADD.FTZ R182, -R3, R201 ;  /* 0x000000c903b67221 */ /* 0x000fe40000010100 */
[----:B----4-:R-:W-:Y:S01]  /*17a0*/  FMUL.FTZ R201, R205, R183 ;  /* 0x000000b7cdc97220 */ /* 0x010fe20000410000 */
[----:B------:R-:W-:Y:S01]  /*17b0*/  FMUL.FTZ R202, R4, R184 ;  /* 0x000000b804ca7220 */ /* 0x000fe20000410000 */
[----:B------:R-:W-:Y:S01]  /*17c0*/  FMUL.FTZ R203, R252, R181 ;  /* 0x000000b5fccb7220 */ /* 0x000fe20000410000 */
[----:B------:R-:W-:Y:S01]  /*17d0*/  FMUL.FTZ R205, R243, R180 ;  /* 0x000000b4f3cd7220 */ /* 0x000fe20000410000 */
[----:B------:R-:W-:Y:S01]  /*17e0*/  FADD.FTZ R104, R104, R185 ;  /* 0x000000b968687221 */ /* 0x000fe20000010000 */
[----:B------:R-:W-:Y:S01]  /*17f0*/  FFMA.FTZ R72, R197, R185, R72 ;  /* 0x000000b9c5487223 */ /* 0x000fe20000010048 */
[----:B------:R-:W-:Y:S01]  /*1800*/  FADD.FTZ R105, R105, R183 ;  /* 0x000000b769697221 */ /* 0x000fe20000010000 */
[----:B------:R-:W-:Y:S01]  /*1810*/  FADD.FTZ R106, R106, R181 ;  /* 0x000000b56a6a7221 */ /* 0x000fe20000010000 */
[----:B------:R-:W-:Y:S01]  /*1820*/  FFMA.FTZ R74, R202, R181, R74 ;  /* 0x000000b5ca4a7223 */ /* 0x000fe2000001004a */
[----:B------:R-:W-:Y:S01]  /*1830*/  FADD.FTZ R107, R107, R180 ;  /* 0x000000b46b6b7221 */ /* 0x000fe20000010000 */
[----:B------:R-:W-:-:S02]  /*1840*/  IADD3 R188, PT, PT, R188, 0x20, RZ ;  /* 0x00000020bcbc7810 */ /* 0x000fc40007ffe0ff */
[----:B------:R-:W-:Y:S01]  /*1850*/  IADD3 R2, PT, PT, R2, 0x20, RZ ;  /* 0x0000002002027810 */ /* 0x000fe20007ffe0ff */
[----:B--2---:R-:W-:-:S04]  /*1860*/  FMUL.FTZ R192, R200, R192 ;  /* 0x000000c0c8c07220 */ /* 0x004fc80000410000 */
[----:B------:R-:W-:Y:S01]  /*1870*/  FADD.FTZ R12, R12, R192 ;  /* 0x000000c00c0c7221 */ /* 0x000fe20000010000 */
[----:B------:R-:W-:Y:S01]  /*1880*/  FFMA.FTZ R11, R190, R192, R11 ;  /* 0x000000c0be0b7223 */ /* 0x000fe2000001000b */
[----:B---3--:R-:W-:-:S04]  /*1890*/  FMUL.FTZ R194, R199, R194 ;  /* 0x000000c2c7c27220 */ /* 0x008fc80000410000 */
[----:B------:R-:W-:Y:S01]  /*18a0*/  FADD.FTZ R12, R12, R194 ;  /* 0x000000c20c0c7221 */ /* 0x000fe20000010000 */
[----:B------:R-:W-:-:S03]  /*18b0*/  FFMA.FTZ R11, R191, R194, R11 ;  /* 0x000000c2bf0b7223 */ /* 0x000fc6000001000b */
[----:B------:R-:W-:Y:S01]  /*18c0*/  FADD.FTZ R12, R12, R196 ;  /* 0x000000c40c0c7221 */ /* 0x000fe20000010000 */
[----:B------:R-:W-:Y:S01]  /*18d0*/  FFMA.FTZ R11, R193, R196, R11 ;  /* 0x000000c4c10b7223 */ /* 0x000fe2000001000b */
[----:B------:R-:W-:Y:S02]  /*18e0*/  FMUL.FTZ R199, R204, R185 ;  /* 0x000000b9ccc77220 */ /* 0x000fe40000410000 */
[----:B------:R-:W-:Y:S01]  /*18f0*/  FADD.FTZ R12, R12, R198 ;  /* 0x000000c60c0c7221 */ /* 0x000fe20000010000 */
[----:B------:R-:W-:Y:S01]  /*1900*/  FFMA.FTZ R11, R195, R198, R11 ;  /* 0x000000c6c30b7223 */ /* 0x000fe2000001000b */
[----:B------:R-:W-:Y:S02]  /*1910*/  FMUL.FTZ R200, R4, R186 ;  /* 0x000000ba04c87220 */ /* 0x000fe40000410000 */
        /* <DEDUP_REMOVED lines=8> */
[----:B------:R-:W-:Y:S01]  /*19a0*/  FFMA.FTZ R75, R204, R180, R75 ;  /* 0x000000b4cc4b7223 */ /* 0x000fe2000001004b */
[----:B------:R-:W-:Y:S01]  /*19b0*/  FADD.FTZ R12, R12, R205 ;  /* 0x000000cd0c0c7221 */ /* 0x000fe20000010000 */
[----:B------:R-:W-:-:S07]  /*19c0*/  FFMA.FTZ R11, R204, R205, R11 ;  /* 0x000000cdcc0b7223 */ /* 0x000fce000001000b */
.L_x_9991:
[----:B------:R-:W-:Y:S05]  /*19d0*/  BSYNC.RECONVERGENT B2 ;  /* 0x0000000000027941 */ /* 0x000fea0003800200 */
.L_x_9990:
[----:B------:R-:W-:Y:S04]  /*19e0*/  BSSY.RECONVERGENT B2, `(.L_x_9992) ;  /* 0x000005f000027945 */ /* 0x000fe80003800200 */
[----:B------:R-:W-:Y:S05]  /*19f0*/  @!P3 BRA `(.L_x_9993) ;  /* 0x000000040074b947 */ /* 0x000fea0003800000 */
[----:B------:R-:W0:Y:S01]  /*1a00*/  LDC.64 R180, c[0x0][0x3a8] ;  /* 0x0000ea00ffb47b82 */ /* 0x000e220000000a00 */
[----:B------:R-:W2:Y:S04]  /*1a10*/  LDL R218, [R1+0x18] ;  /* 0x0000180001da7983 */ /* 0x000ea80000100800 */
[----:B------:R-:W3:Y:S03]  /*1a20*/  LDL R219, [R1+0x1c] ;  /* 0x00001c0001db7983 */ /* 0x000ee60000100800 */
[----:B------:R-:W1:Y:S01]  /*1a30*/  LDC.64 R184, c[0x0][0x428] ;  /* 0x00010a00ffb87b82 */ /* 0x000e620000000a00 */
[----:B------:R-:W4:Y:S04]  /*1a40*/  LDL R220, [R1] ;  /* 0x0000000001dc7983 */ /* 0x000f280000100800 */
        /* <DEDUP_REMOVED lines=88> */
.L_x_9993:
[----:B------:R-:W-:Y:S05]  /*1fd0*/  BSYNC.RECONVERGENT B2 ;  /* 0x0000000000027941 */ /* 0x000fea0003800200 */
.L_x_9992:
        /* <DEDUP_REMOVED lines=14> */
[--C-:B0-----:R-:W-:Y:S02]  /*20c0*/  HADD2.F32 R188, -RZ, R181.reuse.H0_H0 ;  /* 0x200000b5ffbc7230 */ /* 0x101fe40000004100 */
        /* <DEDUP_REMOVED lines=9> */
[C---:B------:R-:W-:Y:S01]  /*2160*/  FADD.FTZ R183, -R3.reuse, R180 ;  /* 0x000000b403b77221 */ /* 0x040fe20000010100 */
[----:B------:R-:W-:Y:S01]  /*2170*/  FADD.FTZ R180, -R3, R189 ;  /* 0x000000bd03b47221 */ /* 0x000fe20000010100 */
[----:B---3--:R-:W-:-:S02]  /*2180*/  HADD2.F32 R223, -RZ, R184.H0_H0 ;  /* 0x200000b8ffdf7230 */ /* 0x008fc40000004100 */
[C---:B-----5:R-:W-:Y:S01]  /*2190*/  FMUL.FTZ R189, R4.reuse, R181 ;  /* 0x000000b504bd7220 */ /* 0x060fe20000410000 */
[----:B------:R-:W-:Y:S02]  /*21a0*/  HADD2.F32 R225, -RZ, R184.H1_H1 ;  /* 0x300000b8ffe17230 */ /* 0x000fe40000004100 */
[----:B------:R-:W-:Y:S01]  /*21b0*/  FMUL.FTZ R222, R4, R222 ;  /* 0x000000de04de7220 */ /* 0x000fe20000410000 */
[--C-:B------:R-:W-:Y:S02]  /*21c0*/  HADD2.F32 R227, -RZ, R185.reuse.H0_H0 ;  /* 0x200000b9ffe37230 */ /* 0x100fe40000004100 */
[----:B------:R-:W-:Y:S01]  /*21d0*/  FADD.FTZ R112, R112, R223 ;  /* 0x000000df70707221 */ /* 0x000fe20000010000 */
[-C--:B------:R-:W-:Y:S01]  /*21e0*/  FFMA.FTZ R84, R189, R223.reuse, R84 ;  /* 0x000000dfbd547223 */ /* 0x080fe20000010054 */
[----:B------:R-:W-:Y:S01]  /*21f0*/  FMUL.FTZ R223, R248, R223 ;  /* 0x000000dff8df7220 */ /* 0x000fe20000410000 */
[----:B------:R-:W-:Y:S01]  /*2200*/  FADD.FTZ R113, R113, R225 ;  /* 0x000000e171717221 */ /* 0x000fe20000010000 */
[----:B------:R-:W-:Y:S01]  /*2210*/  FMUL.FTZ R224, R4, R224 ;  /* 0x000000e004e07220 */ /* 0x000fe20000410000 */
        /* <DEDUP_REMOVED lines=8> */
[----:B------:R-:W-:Y:S01]  /*22a0*/  FADD.FTZ R12, R12, R225 ;  /* 0x000000e10c0c7221 */ /* 0x000fe20000010000 */
[----:B------:R-:W-:Y:S01]  /*22b0*/  FFMA.FTZ R11, R222, R225, R11 ;  /* 0x000000e1de0b7223 */ /* 0x000fe2000001000b */
[----:B------:R-:W-:Y:S01]  /*22c0*/  FADD.FTZ R2, -R3, R2 ;  /* 0x0000000203027221 */ /* 0x000fe20000010100 */
[--C-:B------:R-:W-:Y:S02]  /*22d0*/  HADD2.F32 R184, -RZ, R186.reuse.H0_H0 ;  /* 0x200000baffb87230 */ /* 0x100fe40000004100 */
[----:B------:R-:W-:Y:S01]  /*22e0*/  FMUL.FTZ R226, R4, R188 ;  /* 0x000000bc04e27220 */ /* 0x000fe20000410000 */
        /* <DEDUP_REMOVED lines=36> */
.L_x_9987:
        /* <DEDUP_REMOVED lines=30> */
.L_x_9994:
[----:B------:R-:W-:Y:S05]  /*2710*/  BSYNC.RECONVERGENT B1 ;  /* 0x0000000000017941 */ /* 0x000fea0003800200 */
.L_x_9986:
        /* <DEDUP_REMOVED lines=21> */
.L_x_10114:
        /* <DEDUP_REMOVED lines=21> */
.L_x_9999:
[----:B------:R-:W-:Y:S05]  /*29c0*/  BSYNC.RECONVERGENT B2 ;  /* 0x0000000000027941 */ /* 0x000fea0003800200 */
.L_x_9998:
        /* <DEDUP_REMOVED lines=13> */
[----:B-----5:R-:W-:Y:S02]  /*2aa0*/  HADD2.F32 R183, -RZ, R80.H0_H0 ;  /* 0x20000050ffb77230 */ /* 0x020fe40000004100 */
[----:B------:R-:W-:-:S04]  /*2ab0*/  FADD.FTZ R182, R9, -R182 ;  /* 0x800000b609b67221 */ /* 0x000fc80000010000 */
[----:B------:R-:W-:-:S05]  /*2ac0*/  FMUL.FTZ R182, R4, R182 ;  /* 0x000000b604b67220 */ /* 0x000fca0000410000 */
[----:B------:R-:W-:-:S05]  /*2ad0*/  FSEL R182, R182, RZ, P0 ;  /* 0x000000ffb6b67208 */ /* 0x000fca0000000000 */
[----:B------:R-:W-:-:S04]  /*2ae0*/  FMUL.FTZ R182, R182, UR12 ;  /* 0x0000000cb6b67c20 */ /* 0x000fc80008410000 */
[----:B------:R-:W-:Y:S01]  /*2af0*/  FFMA.FTZ R120, R182, R183, R120 ;  /* 0x000000b7b6787223 */ /* 0x000fe20000010078 */
[----:B------:R-:W-:-:S05]  /*2b00*/  FMUL.FTZ R182, R28, R182 ;  /* 0x000000b61cb67220 */ /* 0x000fca0000410000 */
[----:B------:R-:W-:-:S04]  /*2b10*/  F2FP.F16.F32.PACK_AB R182, RZ, R182 ;  /* 0x000000b6ffb6723e */ /* 0x000fc800000000ff */
[----:B------:R-:W-:-:S07]  /*2b20*/  PRMT R168, R182, 0x7610, R168 ;  /* 0x00007610b6a87816 */ /* 0x000fce00000000a8 */
.L_x_10004:
[----:B------:R-:W-:Y:S05]  /*2b30*/  BSYNC.RECONVERGENT B3 ;  /* 0x0000000000037941 */ /* 0x000fea0003800200 */
.L_x_10003:
[----:B------:R-:W-:Y:S04]  /*2b40*/  BSSY.RECONVERGENT B3, `(.L_x_10005) ;  /* 0x000000d000037945 */ /* 0x000fe80003800200 */
[----:B------:R-:W-:Y:S05]  /*2b50*/  @!P2 BRA `(.L_x_10006) ;  /* 0x00000000002ca947 */ /* 0x000fea0003800000 */
[----:B------:R-:W-:Y:S01]  /*2b60*/  FFMA.FTZ R182, R10, R181, R180 ;  /* 0x000000b50ab67223 */ /* 0x000fe200000100b4 */
[----:B------:R-:W-:Y:S01]  /*2b70*/  ISETP.GT.AND P0, PT, R5, RZ, PT ;  /* 0x000000ff0500720c */ /* 0x000fe20003f04270 */
[----:B-----5:R-:W-:Y:S02]  /*2b80*/  HADD2.F32 R183, -RZ, R80.H1_H1 ;  /* 0x30000050ffb77230 */ /* 0x020fe40000004100 */
        /* <DEDUP_REMOVED lines=8> */
.L_x_10006:
[----:B------:R-:W-:Y:S05]  /*2c10*/  BSYNC.RECONVERGENT B3 ;  /* 0x0000000000037941 */ /* 0x000fea0003800200 */
.L_x_10005:
        /* <DEDUP_REMOVED lines=13> */
.L_x_10008:
[----:B------:R-:W-:Y:S05]  /*2cf0*/  BSYNC.RECONVERGENT B3 ;  /* 0x0000000000037941 */ /* 0x000fea0003800200 */
.L_x_10007:
        /* <DEDUP_REMOVED lines=13> */
.L_x_10010:
[----:B------:R-:W-:Y:S05]  /*2dd0*/  BSYNC.RECONVERGENT B3 ;  /* 0x0000000000037941 */ /* 0x000fea0003800200 */
.L_x_10009:
        /* <DEDUP_REMOVED lines=13> */
.L_x_10012:
[----:B------:R-:W-:Y:S05]  /*2eb0*/  BSYNC.RECONVERGENT B3 ;  /* 0x0000000000037941 */ /* 0x000fea0003800200 */
.L_x_10011:
        /* <DEDUP_REMOVED lines=13> */
.L_x_10014:
[----:B------:R-:W-:Y:S05]  /*2f90*/  BSYNC.RECONVERGENT B3 ;  /* 0x0000000000037941 */ /* 0x000fea0003800200 */
.L_x_10013:
        /* <DEDUP_REMOVED lines=13> */
.L_x_10016:
[----:B------:R-:W-:Y:S05]  /*3070*/  BSYNC.RECONVERGENT B3 ;  /* 0x0000000000037941 */ /* 0x000fea0003800200 */
.L_x_10015:
        /* <DEDUP_REMOVED lines=11> */
[----:B------:R-:W-:Y:S01]  /*3130*/  PRMT R171, R171, 0x5410, R182 ;  /* 0x00005410abab7816 */ /* 0x000fe200000000b6 */
[----:B------:R-:W-:Y:S06]  /*3140*/  BRA `(.L_x_10017) ;  /* 0x0000001000687947 */ /* 0x000fec0003800000 */
.L_x_10002:
[----:B------:R-:W0:Y:S01]  /*3150*/  @P2 LDC R76, c[0x0][0x40c] ;  /* 0x00010300ff4c2b82 */ /* 0x000e220000000800 */
[----:B------:R-:W-:Y:S01]  /*3160*/  FFMA.FTZ R77, R15, R181, R180 ;  /* 0x000000b50f4d7223 */ /* 0x000fe200000100b4 */
[----:B------:R-:W-:Y:S01]  /*3170*/  ISETP.GT.AND P0, PT, R5, RZ, PT ;  /* 0x000000ff0500720c */ /* 0x000fe20003f04270 */
[----:B-----5:R-:W-:Y:S02]  /*3180*/  @P2 HADD2.F32 R79, -RZ, R82.H1_H1 ;  /* 0x30000052ff4f2230 */ /* 0x020fe40000004100 */
[----:B------:R-:W-:Y:S01]  /*3190*/  FADD.FTZ R77, R17, -R77 ;  /* 0x8000004d114d7221 */ /* 0x000fe20000010000 */
[----:B------:R-:W-:Y:S02]  /*31a0*/  @P2 HADD2.F32 R182, -RZ, R81.H1_H1 ;  /* 0x30000051ffb62230 */ /* 0x000fe40000004100 */
[----:B------:R-:W-:Y:S02]  /*31b0*/  @P2 HADD2.F32 R183, -RZ, R80.H1_H1 ;  /* 0x30000050ffb72230 */ /* 0x000fe40000004100 */
[----:B------:R-:W-:-:S05]  /*31c0*/  FMUL.FTZ R77, R4, R77 ;  /* 0x0000004d044d7220 */ /* 0x000fca0000410000 */
[----:B------:R-:W-:Y:S01]  /*31d0*/  FSEL R78, R77, RZ, P0 ;  /* 0x000000ff4d4e7208 */ /* 0x000fe20000000000 */
[----:B------:R-:W-:-:S04]  /*31e0*/  @P2 HADD2.F32 R77, -RZ, R82.H0_H0 ;  /* 0x20000052ff4d2230 */ /* 0x000fc80000004100 */
[----:B0-----:R-:W-:-:S04]  /*31f0*/  @P2 FMUL.FTZ R76, R76, R78 ;  /* 0x0000004e4c4c2220 */ /* 0x001fc80000410000 */
[-C--:B------:R-:W-:Y:S01]  /*3200*/  @P2 FFMA.FTZ R124, R77, R76.reuse, R124 ;  /* 0x0000004c4d7c2223 */ /* 0x080fe2000001007c */
[----:B------:R-:W-:Y:S01]  /*3210*/  @P2 FMUL.FTZ R76, R32, R76 ;  /* 0x0000004c204c2220 */ /* 0x000fe20000410000 */
[----:B------:R-:W0:Y:S04]  /*3220*/  @P2 LDC R77, c[0x0][0x40c] ;  /* 0x00010300ff4d2b82 */ /* 0x000e280000000800 */
[----:B------:R-:W-:-:S04]  /*3230*/  @P2 F2FP.F16.F32.PACK_AB R76, RZ, R76 ;  /* 0x0000004cff4c223e */ /* 0x000fc800000000ff */
[----:B------:R-:W-:Y:S01]  /*3240*/  @P2 PRMT R170, R76, 0x7610, R170 ;  /* 0x000076104caa2816 */ /* 0x000fe200000000aa */
[----:B------:R-:W-:-:S04]  /*3250*/  FFMA.FTZ R76, R18, R181, R180 ;  /* 0x000000b5124c7223 */ /* 0x000fc800000100b4 */
[----:B------:R-:W-:-:S04]  /*3260*/  FADD.FTZ R76, R19, -R76 ;  /* 0x8000004c134c7221 */ /* 0x000fc80000010000 */
[----:B------:R-:W-:-:S05]  /*3270*/  FMUL.FTZ R76, R4, R76 ;  /* 0x0000004c044c7220 */ /* 0x000fca0000410000 */
[----:B------:R-:W-:-:S04]  /*3280*/  FSEL R76, R76, RZ, P0 ;  /* 0x000000ff4c4c7208 */ /* 0x000fc80000000000 */
[----:B------:R-:W-:Y:S01]  /*3290*/  F2FP.F16.F32.PACK_AB R78, R76, R78 ;  /* 0x0000004e4c4e723e */ /* 0x000fe200000000ff */
[----:B0-----:R-:W-:Y:S02]  /*32a0*/  @P2 FMUL.FTZ R77, R77, R76 ;  /* 0x0000004c4d4d2220 */ /* 0x001fe40000410000 */
[----:B------:R-:W0:Y:S02]  /*32b0*/  @P2 LDC R76, c[0x0][0x40c] ;  /* 0x00010300ff4c2b82 */ /* 0x000e240000000800 */
[-C--:B------:R-:W-:Y:S01]  /*32c0*/  @P2 FFMA.FTZ R125, R79, R77.reuse, R125 ;  /* 0x0000004d4f7d2223 */ /* 0x080fe2000001007d */
[----:B------:R-:W-:-:S05]  /*32d0*/  @P2 FMUL.FTZ R77, R33, R77 ;  /* 0x0000004d214d2220 */ /* 0x000fca0000410000 */
[----:B------:R-:W-:-:S04]  /*32e0*/  @P2 F2FP.F16.F32.PACK_AB R77, RZ, R77 ;  /* 0x0000004dff4d223e */ /* 0x000fc800000000ff */
[----:B------:R-:W-:Y:S01]  /*32f0*/  @P2 PRMT R170, R170, 0x5410, R77 ;  /* 0x00005410aaaa2816 */ /* 0x000fe2000000004d */
[----:B------:R-:W-:-:S04]  /*3300*/  FFMA.FTZ R77, R8, R181, R180 ;  /* 0x000000b5084d7223 */ /* 0x000fc800000100b4 */
[----:B------:R-:W-:-:S04]  /*3310*/  FADD.FTZ R77, R14, -R77 ;  /* 0x8000004d0e4d7221 */ /* 0x000fc80000010000 */
[----:B------:R-:W-:-:S05]  /*3320*/  FMUL.FTZ R77, R4, R77 ;  /* 0x0000004d044d7220 */ /* 0x000fca0000410000 */
[----:B------:R-:W-:Y:S01]  /*3330*/  FSEL R79, R77, RZ, P0 ;  /* 0x000000ff4d4f7208 */ /* 0x000fe20000000000 */
[----:B------:R-:W-:-:S04]  /*3340*/  @P2 HADD2.F32 R77, -RZ, R81.H0_H0 ;  /* 0x20000051ff4d2230 */ /* 0x000fc80000004100 */
[----:B0-----:R-:W-:-:S04]  /*3350*/  @P2 FMUL.FTZ R76, R76, R79 ;  /* 0x0000004f4c4c2220 */ /* 0x001fc80000410000 */
[-C--:B------:R-:W-:Y:S01]  /*3360*/  @P2 FFMA.FTZ R122, R77, R76.reuse, R122 ;  /* 0x0000004c4d7a2223 */ /* 0x080fe2000001007a */
[----:B------:R-:W-:Y:S01]  /*3370*/  @P2 FMUL.FTZ R76, R30, R76 ;  /* 0x0000004c1e4c2220 */ /* 0x000fe20000410000 */
[----:B------:R-:W-:-:S04]  /*3380*/  FFMA.FTZ R77, R13, R181, R180 ;  /* 0x000000b50d4d7223 */ /* 0x000fc800000100b4 */
[----:B------:R-:W-:Y:S01]  /*3390*/  @P2 F2FP.F16.F32.PACK_AB R76, RZ, R76 ;  /* 0x0000004cff4c223e */ /* 0x000fe200000000ff */
[----:B------:R-:W-:-:S03]  /*33a0*/  FADD.FTZ R77, R16, -R77 ;  /* 0x8000004d104d7221 */ /* 0x000fc60000010000 */
[----:B------:R-:W-:Y:S01]  /*33b0*/  @P2 PRMT R169, R76, 0x7610, R169 ;  /* 0x000076104ca92816 */ /* 0x000fe200000000a9 */
[----:B------:R-:W-:Y:S01]  /*33c0*/  FMUL.FTZ R77, R4, R77 ;  /* 0x0000004d044d7220 */ /* 0x000fe20000410000 */
[----:B------:R-:W0:Y:S04]  /*33d0*/  @P2 LDC R76, c[0x0][0x40c] ;  /* 0x00010300ff4c2b82 */ /* 0x000e280000000800 */
[----:B------:R-:W-:-:S05]  /*33e0*/  FSEL R77, R77, RZ, P0 ;  /* 0x000000ff4d4d7208 */ /* 0x000fca0000000000 */
[----:B0-----:R-:W-:Y:S01]  /*33f0*/  @P2 FMUL.FTZ R76, R76, R77 ;  /* 0x0000004d4c4c2220 */ /* 0x001fe20000410000 */
[----:B------:R-:W-:Y:S02]  /*3400*/  F2FP.F16.F32.PACK_AB R77, R77, R79 ;  /* 0x0000004f4d4d723e */ /* 0x000fe400000000ff */
[----:B------:R-:W0:Y:S01]  /*3410*/  @P2 LDC R79, c[0x0][0x40c] ;  /* 0x00010300ff4f2b82 */ /* 0x000e220000000800 */
[-C--:B------:R-:W-:Y:S01]  /*3420*/  @P2 FFMA.FTZ R123, R182, R76.reuse, R123 ;  /* 0x0000004cb67b2223 */ /* 0x080fe2000001007b */
[----:B------:R-:W-:Y:S01]  /*3430*/  @P2 FMUL.FTZ R76, R31, R76 ;  /* 0x0000004c1f4c2220 */ /* 0x000fe20000410000 */
[----:B------:R-:W-:-:S04]  /*3440*/  @P2 HADD2.F32 R182, -RZ, R80.H0_H0 ;  /* 0x20000050ffb62230 */ /* 0x000fc80000004100 */
[----:B------:R-:W-:-:S04]  /*3450*/  @P2 F2FP.F16.F32.PACK_AB R76, RZ, R76 ;  /* 0x0000004cff4c223e */ /* 0x000fc800000000ff */
        /* <DEDUP_REMOVED lines=16> */
[----:B0-----:R-:W-:Y:S01]  /*3560*/  @P2 FMUL.FTZ R182, R182, R79 ;  /* 0x0000004fb6b62220 */ /* 0x001fe20000410000 */
[----:B------:R-:W-:-:S03]  /*3570*/  FFMA.FTZ R79, R20, R181, R180 ;  /* 0x000000b5144f7223 */ /* 0x000fc600000100b4 */
[-C--:B------:R-:W-:Y:S01]  /*3580*/  @P2 FFMA.FTZ R121, R183, R182.reuse, R121 ;  /* 0x000000b6b7792223 */ /* 0x080fe20000010079 */
[----:B------:R-:W-:Y:S01]  /*3590*/  @P2 FMUL.FTZ R182, R29, R182 ;  /* 0x000000b61db62220 */ /* 0x000fe20000410000 */
[----:B------:R-:W-:Y:S01]  /*35a0*/  FADD.FTZ R79, R21, -R79 ;  /* 0x8000004f154f7221 */ /* 0x000fe20000010000 */
[----:B------:R-:W-:-:S03]  /*35b0*/  @P2 HADD2.F32 R183, -RZ, R83.H0_H0 ;  /* 0x20000053ffb72230 */ /* 0x000fc60000004100 */
[----:B------:R-:W-:Y:S01]  /*35c0*/  @P2 F2FP.F16.F32.PACK_AB R182, RZ, R182 ;  /* 0x000000b6ffb6223e */ /* 0x000fe200000000ff */
[----:B------:R-:W-:-:S03]  /*35d0*/  FMUL.FTZ R79, R4, R79 ;  /* 0x0000004f044f7220 */ /* 0x000fc60000410000 */
[----:B------:R-:W-:Y:S02]  /*35e0*/  @P2 PRMT R168, R168, 0x5410, R182 ;  /* 0x00005410a8a82816 */ /* 0x000fe400000000b6 */
[----:B------:R-:W0:Y:S01]  /*35f0*/  @P2 LDC R182, c[0x0][0x40c] ;  /* 0x00010300ffb62b82 */ /* 0x000e220000000800 */
[----:B------:R-:W-:-:S05]  /*3600*/  FSEL R79, R79, RZ, P0 ;  /* 0x000000ff4f4f7208 */ /* 0x000fca0000000000 */
[----:B0-----:R-:W-:-:S04]  /*3610*/  @P2 FMUL.FTZ R182, R182, R79 ;  /* 0x0000004fb6b62220 */ /* 0x001fc80000410000 */
[-C--:B------:R-:W-:Y:S01]  /*3620*/  @P2 FFMA.FTZ R126, R183, R182.reuse, R126 ;  /* 0x000000b6b77e2223 */ /* 0x080fe2000001007e */
[----:B------:R-:W-:-:S05]  /*3630*/  @P2 FMUL.FTZ R182, R34, R182 ;  /* 0x000000b622b62220 */ /* 0x000fca0000410000 */
[----:B------:R-:W-:-:S04]  /*3640*/  @P2 F2FP.F16.F32.PACK_AB R182, RZ, R182 ;  /* 0x000000b6ffb6223e */ /* 0x000fc800000000ff */
[----:B------:R-:W-:Y:S01]  /*3650*/  @P2 PRMT R171, R182, 0x7610, R171 ;  /* 0x00007610b6ab2816 */ /* 0x000fe200000000ab */
[----:B------:R-:W-:-:S04]  /*3660*/  FFMA.FTZ R182, R22, R181, R180 ;  /* 0x000000b516b67223 */ /* 0x000fc800000100b4 */
[----:B------:R-:W-:-:S04]  /*3670*/  FADD.FTZ R182, R23, -R182 ;  /* 0x800000b617b67221 */ /* 0x000fc80000010000 */
[----:B------:R-:W-:-:S05]  /*3680*/  FMUL.FTZ R182, R4, R182 ;  /* 0x000000b604b67220 */ /* 0x000fca0000410000 */
[----:B------:R-:W-:-:S04]  /*3690*/  FSEL R182, R182, RZ, P0 ;  /* 0x000000ffb6b67208 */ /* 0x000fc80000000000 */
[----:B------:R-:W-:Y:S01]  /*36a0*/  F2FP.F16.F32.PACK_AB R79, R182, R79 ;  /* 0x0000004fb64f723e */ /* 0x000fe200000000ff */
[----:B------:R-:W-:Y:S06]  /*36b0*/  @!P2 BRA `(.L_x_10017) ;  /* 0x0000000c000ca947 */ /* 0x000fec0003800000 */
[----:B------:R-:W-:Y:S02]  /*36c0*/  HADD2.F32 R183, -RZ, R83.H1_H1 ;  /* 0x30000053ffb77230 */ /* 0x000fe40000004100 */
[----:B------:R-:W-:-:S04]  /*36d0*/  FMUL.FTZ R182, R182, UR12 ;  /* 0x0000000cb6b67c20 */ /* 0x000fc80008410000 */
[-C--:B------:R-:W-:Y:S01]  /*36e0*/  FFMA.FTZ R127, R183, R182.reuse, R127 ;  /* 0x000000b6b77f7223 */ /* 0x080fe2000001007f */
[----:B------:R-:W-:-:S05]  /*36f0*/  FMUL.FTZ R182, R35, R182 ;  /* 0x000000b623b67220 */ /* 0x000fca0000410000 */
[----:B------:R-:W-:-:S04]  /*3700*/  F2FP.F16.F32.PACK_AB R182, RZ, R182 ;  /* 0x000000b6ffb6723e */ /* 0x000fc800000000ff */
[----:B------:R-:W-:Y:S01]  /*3710*/  PRMT R171, R171, 0x5410, R182 ;  /* 0x00005410abab7816 */ /* 0x000fe200000000b6 */
[----:B------:R-:W-:Y:S06]  /*3720*/  BRA `(.L_x_10017) ;  /* 0x0000000800f07947 */ /* 0x000fec0003800000 */
.L_x_10001:
[----:B0-----:R-:W-:Y:S02]  /*3730*/  MOV R2, UR14 ;  /* 0x0000000e00027c02 */ /* 0x001fe40008000f00 */
[----:B------:R-:W-:Y:S02]  /*3740*/  MOV R3, UR15 ;  /* 0x0000000f00037c02 */ /* 0x000fe40008000f00 */
[----:B------:R-:W-:-:S04]  /*3750*/  ISETP.NE.U32.AND P0, PT, R2, RZ, PT ;  /* 0x000000ff0200720c */ /* 0x000fc80003f05070 */
[----:B------:R-:W-:-:S13]  /*3760*/  ISETP.NE.AND.EX P0, PT, R3, RZ, PT, P0 ;  /* 0x000000ff0300720c */ /* 0x000fda0003f05300 */
[----:B------:R-:W-:Y:S05]  /*3770*/  @P0 BRA `(.L_x_10018) ;  /* 0x0000000400680947 */ /* 0x000fea0003800000 */
[----:B------:R-:W-:Y:S01]  /*3780*/  ISETP.GT.AND P0, PT, R5, RZ, PT ;  /* 0x000000ff0500720c */ /* 0x000fe20003f04270 */
[----:B------:R-:W-:-:S12]  /*3790*/  HADD2.F32 R182, -RZ, R152.H0_H0 ;  /* 0x20000098ffb67230 */ /* 0x000fd80000004100 */
[----:B------:R-:W-:-:S04]  /*37a0*/  @P0 FFMA.FTZ R183, R0, R181, R180 ;  /* 0x000000b500b70223 */ /* 0x000fc800000100b4 */
[----:B------:R-:W-:-:S04]  /*37b0*/  @P0 FADD.FTZ R183, R9, -R183 ;  /* 0x800000b709b70221 */ /* 0x000fc80000010000 */
[----:B------:R-:W-:Y:S02]  /*37c0*/  @P0 FFMA.FTZ R182, R4, R183, R182 ;  /* 0x000000b704b60223 */ /* 0x000fe400000100b6 */
[----:B------:R-:W0:Y:S02]  /*37d0*/  @P2 LDC R183, c[0x0][0x40c] ;  /* 0x00010300ffb72b82 */ /* 0x000e240000000800 */
[----:B0-----:R-:W-:Y:S01]  /*37e0*/  @P2 FMUL.FTZ R183, R182, R183 ;  /* 0x000000b7b6b72220 */ /* 0x001fe20000410000 */
[----:B-----5:R-:W-:-:S05]  /*37f0*/  @P2 HADD2.F32 R182, -RZ, R80.H0_H0 ;  /* 0x20000050ffb62230 */ /* 0x020fca0000004100 */
[-C--:B------:R-:W-:Y:S01]  /*3800*/  @P2 FFMA.FTZ R120, R182, R183.reuse, R120 ;  /* 0x000000b7b6782223 */ /* 0x080fe20000010078 */
[----:B------:R-:W-:Y:S01]  /*3810*/  @P2 FMUL.FTZ R182, R28, R183 ;  /* 0x000000b71cb62220 */ /* 0x000fe20000410000 */
[----:B------:R-:W-:-:S04]  /*3820*/  @P0 FFMA.FTZ R183, R10, R181, R180 ;  /* 0x000000b50ab70223 */ /* 0x000fc800000100b4 */
[----:B------:R-:W-:Y:S01]  /*3830*/  @P2 F2FP.F16.F32.PACK_AB R182, RZ, R182 ;  /* 0x000000b6ffb6223e */ /* 0x000fe200000000ff */
[----:B------:R-:W-:-:S03]  /*3840*/  @P0 FADD.FTZ R183, R237, -R183 ;  /* 0x800000b7edb70221 */ /* 0x000fc60000010000 */
[----:B------:R-:W-:Y:S01]  /*3850*/  @P2 PRMT R168, R182, 0x7610, R168 ;  /* 0x00007610b6a82816 */ /* 0x000fe200000000a8 */
[----:B------:R-:W-:-:S05]  /*3860*/  HADD2.F32 R182, -RZ, R152.H1_H1 ;  /* 0x30000098ffb67230 */ /* 0x000fca0000004100 */
[----:B------:R-:W-:Y:S02]  /*3870*/  @P0 FFMA.FTZ R182, R4, R183, R182 ;  /* 0x000000b704b60223 */ /* 0x000fe400000100b6 */
[----:B------:R-:W0:Y:S02]  /*3880*/  @P2 LDC R183, c[0x0][0x40c] ;  /* 0x00010300ffb72b82 */ /* 0x000e240000000800 */
[----:B0-----:R-:W-:Y:S01]  /*3890*/  @P2 FMUL.FTZ R183, R182, R183 ;  /* 0x000000b7b6b72220 */ /* 0x001fe20000410000 */
[----:B------:R-:W-:-:S05]  /*38a0*/  @P2 HADD2.F32 R182, -RZ, R80.H1_H1 ;  /* 0x30000050ffb62230 */ /* 0x000fca0000004100 */
[-C--:B------:R-:W-:Y:S01]  /*38b0*/  @P2 FFMA.FTZ R121, R182, R183.reuse, R121 ;  /* 0x000000b7b6792223 */ /* 0x080fe20000010079 */
[----:B------:R-:W-:Y:S01]  /*38c0*/  @P2 FMUL.FTZ R182, R29, R183 ;  /* 0x000000b71db62220 */ /* 0x000fe20000410000 */
[----:B------:R-:W-:-:S04]  /*38d0*/  @P0 FFMA.FTZ R183, R8, R181, R180 ;  /* 0x000000b508b70223 */ /* 0x000fc800000100b4 */
[----:B------:R-:W-:Y:S01]  /*38e0*/  @P2 F2FP.F16.F32.PACK_AB R182, RZ, R182 ;  /* 0x000000b6ffb6223e */ /* 0x000fe200000000ff */
[----:B------:R-:W-:-:S03]  /*38f0*/  @P0 FADD.FTZ R183, R14, -R183 ;  /* 0x800000b70eb70221 */ /* 0x000fc60000010000 */
[----:B------:R-:W-:Y:S01]  /*3900*/  @P2 PRMT R168, R168, 0x5410, R182 ;  /* 0x00005410a8a82816 */ /* 0x000fe200000000b6 */
[----:B------:R-:W-:-:S05]  /*3910*/  HADD2.F32 R182, -RZ, R153.H0_H0 ;  /* 0x20000099ffb67230 */ /* 0x000fca0000004100 */
[----:B------:R-:W-:Y:S02]  /*3920*/  @P0 FFMA.FTZ R182, R4, R183, R182 ;  /* 0x000000b704b60223 */ /* 0x000fe400000100b6 */
[----:B------:R-:W0:Y:S02]  /*3930*/  @P2 LDC R183, c[0x0][0x40c] ;  /* 0x00010300ffb72b82 */ /* 0x000e240000000800 */
[----:B0-----:R-:W-:Y:S01]  /*3940*/  @P2 FMUL.FTZ R183, R182, R183 ;  /* 0x000000b7b6b72220 */ /* 0x001fe20000410000 */
[----:B------:R-:W-:-:S05]  /*3950*/  @P2 HADD2.F32 R182, -RZ, R81.H0_H0 ;  /* 0x20000051ffb62230 */ /* 0x000fca0000004100 */
        /* <DEDUP_REMOVED lines=45> */
[----:B------:R-:W-:-:S05]  /*3c30*/  @P2 FMUL.FTZ R182, R34, R183 ;  /* 0x000000b722b62220 */ /* 0x000fca0000410000 */
[----:B------:R-:W-:-:S04]  /*3c40*/  @P2 F2FP.F16.F32.PACK_AB R182, RZ, R182 ;  /* 0x000000b6ffb6223e */ /* 0x000fc800000000ff */
[----:B------:R-:W-:Y:S01]  /*3c50*/  @P2 PRMT R171, R182, 0x7610, R171 ;  /* 0x00007610b6ab2816 */ /* 0x000fe200000000ab */
[----:B------:R-:W-:Y:S06]  /*3c60*/  @!P2 BRA `(.L_x_10017) ;  /* 0x0000000400a0a947 */ /* 0x000fec0003800000 */
[----:B------:R-:W-:Y:S01]  /*3c70*/  @P0 FFMA.FTZ R182, R22, R181, R180 ;  /* 0x000000b516b60223 */ /* 0x000fe200000100b4 */
[----:B------:R-:W-:-:S03]  /*3c80*/  HADD2.F32 R183, -RZ, R155.H1_H1 ;  /* 0x3000009bffb77230 */ /* 0x000fc60000004100 */
[----:B------:R-:W-:-:S04]  /*3c90*/  @P0 FADD.FTZ R182, R23, -R182 ;  /* 0x800000b617b60221 */ /* 0x000fc80000010000 */
[----:B------:R-:W-:Y:S01]  /*3ca0*/  @P0 FFMA.FTZ R183, R4, R182, R183 ;  /* 0x000000b604b70223 */ /* 0x000fe200000100b7 */
[----:B------:R-:W-:-:S03]  /*3cb0*/  HADD2.F32 R182, -RZ, R83.H1_H1 ;  /* 0x30000053ffb67230 */ /* 0x000fc60000004100 */
[----:B------:R-:W-:-:S04]  /*3cc0*/  FMUL.FTZ R183, R183, UR12 ;  /* 0x0000000cb7b77c20 */ /* 0x000fc80008410000 */
[-C--:B------:R-:W-:Y:S01]  /*3cd0*/  FFMA.FTZ R127, R182, R183.reuse, R127 ;  /* 0x000000b7b67f7223 */ /* 0x080fe2000001007f */
[----:B------:R-:W-:-:S05]  /*3ce0*/  FMUL.FTZ R182, R35, R183 ;  /* 0x000000b723b67220 */ /* 0x000fca0000410000 */
[----:B------:R-:W-:-:S04]  /*3cf0*/  F2FP.F16.F32.PACK_AB R182, RZ, R182 ;  /* 0x000000b6ffb6723e */ /* 0x000fc800000000ff */
[----:B------:R-:W-:Y:S01]  /*3d00*/  PRMT R171, R171, 0x5410, R182 ;  /* 0x00005410abab7816 */ /* 0x000fe200000000b6 */
[----:B------:R-:W-:Y:S06]  /*3d10*/  BRA `(.L_x_10017) ;  /* 0x0000000400747947 */ /* 0x000fec0003800000 */
.L_x_10018:
[----:B------:R-:W0:Y:S01]  /*3d20*/  @P2 LDC R79, c[0x0][0x40c] ;  /* 0x00010300ff4f2b82 */ /* 0x000e220000000800 */
[----:B------:R-:W-:Y:S01]  /*3d30*/  ISETP.GT.AND P0, PT, R5, RZ, PT ;  /* 0x000000ff0500720c */ /* 0x000fe20003f04270 */
[----:B------:R-:W-:Y:S01]  /*3d40*/  @P1 FFMA.FTZ R77, R0, R181, R180 ;  /* 0x000000b5004d1223 */ /* 0x000fe200000100b4 */
[--C-:B------:R-:W-:Y:S02]  /*3d50*/  HADD2.F32 R76, -RZ, R152.reuse.H0_H0 ;  /* 0x20000098ff4c7230 */ /* 0x100fe40000004100 */
[----:B------:R-:W-:Y:S02]  /*3d60*/  HADD2.F32 R182, -RZ, R152.H1_H1 ;  /* 0x30000098ffb67230 */ /* 0x000fe40000004100 */
[----:B------:R-:W-:Y:S01]  /*3d70*/  @P1 FADD.FTZ R77, R9, -R77 ;  /* 0x8000004d094d1221 */ /* 0x000fe20000010000 */
[----:B------:R-:W-:Y:S01]  /*3d80*/  HADD2.F32 R183, -RZ, R153.H0_H0 ;  /* 0x20000099ffb77230 */ /* 0x000fe20000004100 */
[----:B------:R-:W1:Y:S01]  /*3d90*/  @P2 LDC R78, c[0x0][0x40c] ;  /* 0x00010300ff4e2b82 */ /* 0x000e620000000800 */
[----:B-----5:R-:W-:-:S02]  /*3da0*/  @P2 HADD2.F32 R185, -RZ, R82.H1_H1 ;  /* 0x30000052ffb92230 */ /* 0x020fc40000004100 */
[----:B------:R-:W-:Y:S01]  /*3db0*/  @P1 FFMA.FTZ R76, R4, R77, R76 ;  /* 0x0000004d044c1223 */ /* 0x000fe2000001004c */
[----:B------:R-:W-:Y:S02]  /*3dc0*/  @P2 HADD2.F32 R186, -RZ, R83.H0_H0 ;  /* 0x20000053ffba2230 */ /* 0x000fe40000004100 */
[----:B------:R-:W-:-:S04]  /*3dd0*/  @P0 FFMA.FTZ R77, R10, R181, R180 ;  /* 0x000000b50a4d0223 */ /* 0x000fc800000100b4 */
[----:B------:R-:W-:-:S04]  /*3de0*/  @P0 FADD.FTZ R77, R237, -R77 ;  /* 0x8000004ded4d0221 */ /* 0x000fc80000010000 */
[----:B------:R-:W-:Y:S01]  /*3df0*/  @P0 FFMA.FTZ R182, R4, R77, R182 ;  /* 0x0000004d04b60223 */ /* 0x000fe200000100b6 */
[----:B------:R-:W-:Y:S02]  /*3e00*/  @P2 HADD2.F32 R77, -RZ, R80.H0_H0 ;  /* 0x20000050ff4d2230 */ /* 0x000fe40000004100 */
[----:B0-----:R-:W-:Y:S02]  /*3e10*/  @P2 FMUL.FTZ R79, R76, R79 ;  /* 0x0000004f4c4f2220 */ /* 0x001fe40000410000 */
[----:B------:R-:W-:Y:S02]  /*3e20*/  F2FP.F16.F32.PACK_AB R76, R182, R76 ;  /* 0x0000004cb64c723e */ /* 0x000fe400000000ff */
[----:B------:R-:W-:Y:S01]  /*3e30*/  @P2 FFMA.FTZ R120, R77, R79, R120 ;  /* 0x0000004f4d782223 */ /* 0x000fe20000010078 */
[----:B------:R-:W-:Y:S01]  /*3e40*/  @P0 FFMA.FTZ R77, R8, R181, R180 ;  /* 0x000000b5084d0223 */ /* 0x000fe200000100b4 */
[----:B------:R-:W-:Y:S01]  /*3e50*/  @P2 FMUL.FTZ R79, R28, R79 ;  /* 0x0000004f1c4f2220 */ /* 0x000fe20000410000 */
[----:B-1----:R-:W-:-:S02]  /*3e60*/  @P2 FMUL.FTZ R78, R182, R78 ;  /* 0x0000004eb64e2220 */ /* 0x002fc40000410000 */
[----:B------:R-:W-:Y:S01]  /*3e70*/  @P0 FADD.FTZ R77, R14, -R77 ;  /* 0x8000004d0e4d0221 */ /* 0x000fe20000010000 */
[----:B------:R-:W0:Y:S01]  /*3e80*/  @P2 LDC R182, c[0x0][0x40c] ;  /* 0x00010300ffb62b82 */ /* 0x000e220000000800 */
[----:B------:R-:W-:Y:S02]  /*3e90*/  @P2 F2FP.F16.F32.PACK_AB R79, RZ, R79 ;  /* 0x0000004fff4f223e */ /* 0x000fe400000000ff */
[----:B------:R-:W-:Y:S02]  /*3ea0*/  @P0 FFMA.FTZ R183, R4, R77, R183 ;  /* 0x0000004d04b70223 */ /* 0x000fe400000100b7 */
[----:B------:R-:W-:Y:S01]  /*3eb0*/  @P2 PRMT R168, R79, 0x7610, R168 ;  /* 0x000076104fa82816 */ /* 0x000fe200000000a8 */
[----:B------:R-:W-:Y:S02]  /*3ec0*/  @P2 HADD2.F32 R79, -RZ, R80.H1_H1 ;  /* 0x30000050ff4f2230 */ /* 0x000fe40000004100 */
[----:B------:R-:W1:Y:S03]  /*3ed0*/  @P2 LDC R77, c[0x0][0x40c] ;  /* 0x00010300ff4d2b82 */ /* 0x000e660000000800 */
[----:B------:R-:W-:Y:S01]  /*3ee0*/  @P2 FFMA.FTZ R121, R79, R78, R121 ;  /* 0x0000004e4f792223 */ /* 0x000fe20000010079 */
[----:B------:R-:W-:-:S02]  /*3ef0*/  @P2 HADD2.F32 R79, -RZ, R81.H0_H0 ;  /* 0x20000051ff4f2230 */ /* 0x000fc40000004100 */
[----:B------:R-:W-:-:S05]  /*3f00*/  @P2 FMUL.FTZ R78, R29, R78 ;  /* 0x0000004e1d4e2220 */ /* 0x000fca0000410000 */
[----:B------:R-:W-:-:S04]  /*3f10*/  @P2 F2FP.F16.F32.PACK_AB R78, RZ, R78 ;  /* 0x0000004eff4e223e */ /* 0x000fc800000000ff */
[----:B------:R-:W-:Y:S01]  /*3f20*/  @P2 PRMT R168, R168, 0x5410, R78 ;  /* 0x00005410a8a82816 */ /* 0x000fe2000000004e */
[----:B-1----:R-:W-:-:S04]  /*3f30*/  @P2 FMUL.FTZ R77, R183, R77 ;  /* 0x0000004db74d2220 */ /* 0x002fc80000410000 */
[-C--:B------:R-:W-:Y:S01]  /*3f40*/  @P2 FFMA.FTZ R122, R79, R77.reuse, R122 ;  /* 0x0000004d4f7a2223 */ /* 0x080fe2000001007a */
[----:B------:R-:W-:Y:S01]  /*3f50*/  @P2 FMUL.FTZ R79, R30, R77 ;  /* 0x0000004d1e4f2220 */ /* 0x000fe20000410000 */
[----:B------:R-:W-:-:S04]  /*3f60*/  @P0 FFMA.FTZ R77, R13, R181, R180 ;  /* 0x000000b50d4d0223 */ /* 0x000fc800000100b4 */
[----:B------:R-:W-:Y:S01]  /*3f70*/  @P0 FADD.FTZ R184, R16, -R77 ;  /* 0x8000004d10b80221 */ /* 0x000fe20000010000 */
[----:B------:R-:W-:Y:S01]  /*3f80*/  HADD2.F32 R77, -RZ, R153.H1_H1 ;  /* 0x30000099ff4d7230 */ /* 0x000fe20000004100 */
[----:B------:R-:W-:-:S04]  /*3f90*/  @P2 F2FP.F16.F32.PACK_AB R79, RZ, R79 ;  /* 0x0000004fff4f223e */ /* 0x000fc800000000ff */
[----:B------:R-:W-:Y:S01]  /*3fa0*/  @P0 FFMA.FTZ R77, R4, R184, R77 ;  /* 0x000000b8044d0223 */ /* 0x000fe2000001004d */
[----:B------:R-:W-:Y:S01]  /*3fb0*/  @P2 PRMT R169, R79, 0x7610, R169 ;  /* 0x000076104fa92816 */ /* 0x000fe200000000a9 */
[----:B------:R-:W1:Y:S01]  /*3fc0*/  @P2 LDC R184, c[0x0][0x40c] ;  /* 0x00010300ffb82b82 */ /* 0x000e620000000800 */
[----:B------:R-:W-:Y:S02]  /*3fd0*/  @P2 HADD2.F32 R79, -RZ, R81.H1_H1 ;  /* 0x30000051ff4f2230 */ /* 0x000fe40000004100 */
[C---:B-1----:R-:W-:Y:S01]  /*3fe0*/  @P2 FMUL.FTZ R78, R77.reuse, R184 ;  /* 0x000000b84d4e2220 */ /* 0x042fe20000410000 */
[----:B------:R-:W-:Y:S01]  /*3ff0*/  @P2 HADD2.F32 R184, -RZ, R82.H0_H0 ;  /* 0x20000052ffb82230 */ /* 0x000fe20000004100 */
[----:B------:R-:W-:Y:S01]  /*4000*/  F2FP.F16.F32.PACK_AB R77, R77, R183 ;  /* 0x000000b74d4d723e */ /* 0x000fe200000000ff */
[-CC-:B------:R-:W-:Y:S01]  /*4010*/  @P0 FFMA.FTZ R183, R22, R181.reuse, R180.reuse ;  /* 0x000000b516b70223 */ /* 0x180fe200000100b4 */
        /* <DEDUP_REMOVED lines=8> */
[----:B------:R-:W1:Y:S02]  /*40a0*/  @P2 LDC R79, c[0x0][0x40c] ;  /* 0x00010300ff4f2b82 */ /* 0x000e640000000800 */
[----:B-1----:R-:W-:-:S04]  /*40b0*/  @P2 FMUL.FTZ R79, R78, R79 ;  /* 0x0000004f4e4f2220 */ /* 0x002fc80000410000 */
[-C--:B------:R-:W-:Y:S01]  /*40c0*/  @P2 FFMA.FTZ R124, R184, R79.reuse, R124 ;  /* 0x0000004fb87c2223 */ /* 0x080fe2000001007c */
[----:B------:R-:W-:Y:S01]  /*40d0*/  @P2 FMUL.FTZ R79, R32, R79 ;  /* 0x0000004f204f2220 */ /* 0x000fe20000410000 */
[----:B------:R-:W-:-:S04]  /*40e0*/  HADD2.F32 R184, -RZ, R154.H1_H1 ;  /* 0x3000009affb87230 */ /* 0x000fc80000004100 */
[----:B------:R-:W-:-:S04]  /*40f0*/  @P2 F2FP.F16.F32.PACK_AB R79, RZ, R79 ;  /* 0x0000004fff4f223e */ /* 0x000fc800000000ff */
[----:B------:R-:W-:Y:S01]  /*4100*/  @P2 PRMT R170, R79, 0x7610, R170 ;  /* 0x000076104faa2816 */ /* 0x000fe200000000aa */
[----:B------:R-:W-:-:S04]  /*4110*/  @P0 FFMA.FTZ R79, R18, R181, R180 ;  /* 0x000000b5124f0223 */ /* 0x000fc800000100b4 */
[----:B------:R-:W-:-:S04]  /*4120*/  @P0 FADD.FTZ R79, R19, -R79 ;  /* 0x8000004f134f0221 */ /* 0x000fc80000010000 */
[----:B------:R-:W-:Y:S02]  /*4130*/  @P0 FFMA.FTZ R184, R4, R79, R184 ;  /* 0x0000004f04b80223 */ /* 0x000fe400000100b8 */
[----:B------:R-:W1:Y:S03]  /*4140*/  @P2 LDC R79, c[0x0][0x40c] ;  /* 0x00010300ff4f2b82 */ /* 0x000e660000000800 */
[C---:B------:R-:W-:Y:S01]  /*4150*/  F2FP.F16.F32.PACK_AB R78, R184.reuse, R78 ;  /* 0x0000004eb84e723e */ /* 0x040fe200000000ff */
[----:B-1----:R-:W-:Y:S01]  /*4160*/  @P2 FMUL.FTZ R79, R184, R79 ;  /* 0x0000004fb84f2220 */ /* 0x002fe20000410000 */
[----:B------:R-:W-:Y:S01]  /*4170*/  @P0 FADD.FTZ R184, R23, -R183 ;  /* 0x800000b717b80221 */ /* 0x000fe20000010000 */
[----:B------:R-:W-:Y:S02]  /*4180*/  HADD2.F32 R183, -RZ, R155.H1_H1 ;  /* 0x3000009bffb77230 */ /* 0x000fe40000004100 */
[-C--:B------:R-:W-:Y:S01]  /*4190*/  @P2 FFMA.FTZ R125, R185, R79.reuse, R125 ;  /* 0x0000004fb97d2223 */ /* 0x080fe2000001007d */
[----:B------:R-:W-:-:S02]  /*41a0*/  @P2 FMUL.FTZ R79, R33, R79 ;  /* 0x0000004f214f2220 */ /* 0x000fc40000410000 */
[----:B------:R-:W-:Y:S01]  /*41b0*/  @P0 FFMA.FTZ R183, R4, R184, R183 ;  /* 0x000000b804b70223 */ /* 0x000fe200000100b7 */
[----:B------:R-:W-:Y:S02]  /*41c0*/  @P2 HADD2.F32 R184, -RZ, R83.H1_H1 ;  /* 0x30000053ffb82230 */ /* 0x000fe40000004100 */
[----:B------:R-:W-:Y:S01]  /*41d0*/  @P2 F2FP.F16.F32.PACK_AB R79, RZ, R79 ;  /* 0x0000004fff4f223e */ /* 0x000fe200000000ff */
[----:B0-----:R-:W-:-:S03]  /*41e0*/  @P2 FMUL.FTZ R182, R183, R182 ;  /* 0x000000b6b7b62220 */ /* 0x001fc60000410000 */
[----:B------:R-:W-:Y:S01]  /*41f0*/  @P2 PRMT R170, R170, 0x5410, R79 ;  /* 0x00005410aaaa2816 */ /* 0x000fe2000000004f */
[----:B------:R-:W-:Y:S01]  /*4200*/  @P0 FFMA.FTZ R79, R20, R181, R180 ;  /* 0x000000b5144f0223 */ /* 0x000fe200000100b4 */
[-C--:B------:R-:W-:Y:S01]  /*4210*/  @P2 FFMA.FTZ R127, R184, R182.reuse, R127 ;  /* 0x000000b6b87f2223 */ /* 0x080fe2000001007f */
[----:B------:R-:W-:Y:S02]  /*4220*/  @P2 FMUL.FTZ R182, R35, R182 ;  /* 0x000000b623b62220 */ /* 0x000fe40000410000 */
[----:B------:R-:W-:Y:S01]  /*4230*/  @P0 FADD.FTZ R185, R21, -R79 ;  /* 0x8000004f15b90221 */ /* 0x000fe20000010000 */
[----:B------:R-:W-:Y:S02]  /*4240*/  HADD2.F32 R79, -RZ, R155.H0_H0 ;  /* 0x2000009bff4f7230 */ /* 0x000fe40000004100 */
[----:B------:R-:W-:-:S03]  /*4250*/  @P2 F2FP.F16.F32.PACK_AB R182, RZ, R182 ;  /* 0x000000b6ffb6223e */ /* 0x000fc600000000ff */
[----:B------:R-:W-:Y:S02]  /*4260*/  @P0 FFMA.FTZ R79, R4, R185, R79 ;  /* 0x000000b9044f0223 */ /* 0x000fe4000001004f */
[----:B------:R-:W0:Y:S02]  /*4270*/  @P2 LDC R185, c[0x0][0x40c] ;  /* 0x00010300ffb92b82 */ /* 0x000e240000000800 */
[----:B0-----:R-:W-:Y:S01]  /*4280*/  @P2 FMUL.FTZ R185, R79, R185 ;  /* 0x000000b94fb92220 */ /* 0x001fe20000410000 */
[----:B------:R-:W-:-:S03]  /*4290*/  F2FP.F16.F32.PACK_AB R79, R183, R79 ;  /* 0x0000004fb74f723e */ /* 0x000fc600000000ff */
[-C--:B------:R-:W-:Y:S01]  /*42a0*/  @P2 FFMA.FTZ R126, R186, R185.reuse, R126 ;  /* 0x000000b9ba7e2223 */ /* 0x080fe2000001007e */
[----:B------:R-:W-:-:S05]  /*42b0*/  @P2 FMUL.FTZ R185, R34, R185 ;  /* 0x000000b922b92220 */ /* 0x000fca0000410000 */
[----:B------:R-:W-:-:S04]  /*42c0*/  @P2 F2FP.F16.F32.PACK_AB R185, RZ, R185 ;  /* 0x000000b9ffb9223e */ /* 0x000fc800000000ff */
[----:B------:R-:W-:-:S04]  /*42d0*/  @P2 PRMT R171, R185, 0x7610, R171 ;  /* 0x00007610b9ab2816 */ /* 0x000fc800000000ab */
[----:B------:R-:W-:-:S07]  /*42e0*/  @P2 PRMT R171, R171, 0x5410, R182 ;  /* 0x00005410abab2816 */ /* 0x000fce00000000b6 */
.L_x_10017:
[----:B------:R-:W-:Y:S05]  /*42f0*/  BSYNC.RECONVERGENT B2 ;  /* 0x0000000000027941 */ /* 0x000fea0003800200 */
.L_x_10000:
        /* <DEDUP_REMOVED lines=10> */
.L_x_9997:
[----:B------:R-:W-:Y:S05]  /*43a0*/  BSYNC.RECONVERGENT B1 ;  /* 0x0000000000017941 */ /* 0x000fea0003800200 */
.L_x_9996:
        /* <DEDUP_REMOVED lines=8> */
.L_x_10022:
[----:B------:R-:W-:Y:S05]  /*4430*/  BSYNC.RECONVERGENT B2 ;  /* 0x0000000000027941 */ /* 0x000fea0003800200 */
.L_x_10021:
        /* <DEDUP_REMOVED lines=10> */
[----:B------:R-:W-:Y:S02]  /*44e0*/  HADD2.F32 R79, -RZ, R157.H0_H0 ;  /* 0x2000009dff4f7230 */ /* 0x000fe40000004100 */
[----:B-----5:R-:W-:Y:S02]  /*44f0*/  @P2 HADD2.F32 R183, -RZ, R82.H1_H1 ;  /* 0x30000052ffb72230 */ /* 0x020fe40000004100 */
[----:B------:R-:W-:-:S07]  /*4500*/  @P2 HADD2.F32 R184, -RZ, R83.H0_H0 ;  /* 0x20000053ffb82230 */ /* 0x000fce0000004100 */
[-CC-:B------:R-:W-:Y:S01]  /*4510*/  @P1 FFMA.FTZ R3, R190, R181.reuse, R180.reuse ;  /* 0x000000b5be031223 */ /* 0x180fe200000100b4 */
[----:B------:R-:W-:-:S03]  /*4520*/  @P1 FFMA.FTZ R77, R191, R181, R180 ;  /* 0x000000b5bf4d1223 */ /* 0x000fc600000100b4 */
[----:B------:R-:W-:Y:S01]  /*4530*/  @P1 FADD.FTZ R76, R192, -R3 ;  /* 0x80000003c04c1221 */ /* 0x000fe20000010000 */
[----:B------:R-:W-:Y:S02]  /*4540*/  HADD2.F32 R3, -RZ, R156.H0_H0 ;  /* 0x2000009cff037230 */ /* 0x000fe40000004100 */
[----:B------:R-:W-:-:S03]  /*4550*/  @P1 FADD.FTZ R77, R194, -R77 ;  /* 0x8000004dc24d1221 */ /* 0x000fc60000010000 */
[----:B------:R-:W-:Y:S01]  /*4560*/  @P1 FFMA.FTZ R3, R4, R76, R3 ;  /* 0x0000004c04031223 */ /* 0x000fe20000010003 */
[----:B------:R-:W-:-:S03]  /*4570*/  HADD2.F32 R76, -RZ, R156.H1_H1 ;  /* 0x3000009cff4c7230 */ /* 0x000fc60000004100 */
[----:B0-----:R-:W-:Y:S01]  /*4580*/  @P2 FMUL.FTZ R78, R3, R2 ;  /* 0x00000002034e2220 */ /* 0x001fe20000410000 */
[----:B------:R-:W-:Y:S02]  /*4590*/  @P2 HADD2.F32 R2, -RZ, R80.H0_H0 ;  /* 0x20000050ff022230 */ /* 0x000fe40000004100 */
[----:B------:R-:W-:-:S03]  /*45a0*/  @P1 FFMA.FTZ R76, R4, R77, R76 ;  /* 0x0000004d044c1223 */ /* 0x000fc6000001004c */
[-C--:B------:R-:W-:Y:S01]  /*45b0*/  @P2 FFMA.FTZ R128, R2, R78.reuse, R128 ;  /* 0x0000004e02802223 */ /* 0x080fe20000010080 */
[----:B------:R-:W-:Y:S01]  /*45c0*/  @P1 FFMA.FTZ R2, R193, R181, R180 ;  /* 0x000000b5c1021223 */ /* 0x000fe200000100b4 */
[----:B------:R-:W-:-:S03]  /*45d0*/  @P2 FMUL.FTZ R78, R36, R78 ;  /* 0x0000004e244e2220 */ /* 0x000fc60000410000 */
[----:B------:R-:W-:Y:S02]  /*45e0*/  @P1 FADD.FTZ R77, R196, -R2 ;  /* 0x80000002c44d1221 */ /* 0x000fe40000010000 */
[----:B------:R-:W0:Y:S01]  /*45f0*/  @P2 LDC R2, c[0x0][0x40c] ;  /* 0x00010300ff022b82 */ /* 0x000e220000000800 */
[----:B------:R-:W-:Y:S01]  /*4600*/  @P2 F2FP.F16.F32.PACK_AB R78, RZ, R78 ;  /* 0x0000004eff4e223e */ /* 0x000fe200000000ff */
[----:B------:R-:W-:-:S03]  /*4610*/  @P1 FFMA.FTZ R79, R4, R77, R79 ;  /* 0x0000004d044f1223 */ /* 0x000fc6000001004f */
[----:B------:R-:W-:Y:S01]  /*4620*/  @P2 PRMT R168, R78, 0x7610, R168 ;  /* 0x000076104ea82816 */ /* 0x000fe200000000a8 */
[----:B------:R-:W-:Y:S02]  /*4630*/  @P2 HADD2.F32 R78, -RZ, R80.H1_H1 ;  /* 0x30000050ff4e2230 */ /* 0x000fe40000004100 */
[----:B------:R-:W1:Y:S01]  /*4640*/  @P2 LDC R77, c[0x0][0x40c] ;  /* 0x00010300ff4d2b82 */ /* 0x000e620000000800 */
[C---:B0-----:R-:W-:Y:S01]  /*4650*/  @P2 FMUL.FTZ R2, R76.reuse, R2 ;  /* 0x000000024c022220 */ /* 0x041fe20000410000 */
[----:B------:R-:W-:-:S03]  /*4660*/  F2FP.F16.F32.PACK_AB R76, R76, R3 ;  /* 0x000000034c4c723e */ /* 0x000fc600000000ff */
[-C--:B------:R-:W-:Y:S01]  /*4670*/  @P2 FFMA.FTZ R129, R78, R2.reuse, R129 ;  /* 0x000000024e812223 */ /* 0x080fe20000010081 */
[----:B------:R-:W-:Y:S02]  /*4680*/  @P2 HADD2.F32 R78, -RZ, R81.H0_H0 ;  /* 0x20000051ff4e2230 */ /* 0x000fe40000004100 */
[----:B------:R-:W-:Y:S01]  /*4690*/  @P2 FMUL.FTZ R2, R37, R2 ;  /* 0x0000000225022220 */ /* 0x000fe20000410000 */
[----:B-1----:R-:W-:-:S04]  /*46a0*/  @P2 FMUL.FTZ R77, R79, R77 ;  /* 0x0000004d4f4d2220 */ /* 0x002fc80000410000 */
[----:B------:R-:W-:Y:S01]  /*46b0*/  @P2 F2FP.F16.F32.PACK_AB R2, RZ, R2 ;  /* 0x00000002ff02223e */ /* 0x000fe200000000ff */
[-C--:B------:R-:W-:Y:S01]  /*46c0*/  @P2 FFMA.FTZ R130, R78, R77.reuse, R130 ;  /* 0x0000004d4e822223 */ /* 0x080fe20000010082 */
[----:B------:R-:W-:Y:S01]  /*46d0*/  @P2 FMUL.FTZ R78, R38, R77 ;  /* 0x0000004d264e2220 */ /* 0x000fe20000410000 */
[----:B------:R-:W-:Y:S01]  /*46e0*/  @P1 FFMA.FTZ R77, R195, R181, R180 ;  /* 0x000000b5c34d1223 */ /* 0x000fe200000100b4 */
[----:B------:R-:W-:-:S03]  /*46f0*/  @P2 PRMT R168, R168, 0x5410, R2 ;  /* 0x00005410a8a82816 */ /* 0x000fc60000000002 */
[----:B------:R-:W-:Y:S01]  /*4700*/  @P1 FADD.FTZ R182, R198, -R77 ;  /* 0x8000004dc6b61221 */ /* 0x000fe20000010000 */
[----:B------:R-:W-:Y:S01]  /*4710*/  HADD2.F32 R77, -RZ, R157.H1_H1 ;  /* 0x3000009dff4d7230 */ /* 0x000fe20000004100 */
[----:B------:R-:W-:-:S04]  /*4720*/  @P2 F2FP.F16.F32.PACK_AB R78, RZ, R78 ;  /* 0x0000004eff4e223e */ /* 0x000fc800000000ff */
[----:B------:R-:W-:Y:S01]  /*4730*/  @P1 FFMA.FTZ R77, R4, R182, R77 ;  /* 0x000000b6044d1223 */ /* 0x000fe2000001004d */
[----:B------:R-:W-:Y:S01]  /*4740*/  @P2 PRMT R169, R78, 0x7610, R169 ;  /* 0x000076104ea92816 */ /* 0x000fe200000000a9 */
[----:B------:R-:W0:Y:S01]  /*4750*/  @P2 LDC R182, c[0x0][0x40c] ;  /* 0x00010300ffb62b82 */ /* 0x000e220000000800 */
[----:B------:R-:W-:Y:S02]  /*4760*/  @P2 HADD2.F32 R78, -RZ, R81.H1_H1 ;  /* 0x30000051ff4e2230 */ /* 0x000fe40000004100 */
[C---:B0-----:R-:W-:Y:S01]  /*4770*/  @P2 FMUL.FTZ R2, R77.reuse, R182 ;  /* 0x000000b64d022220 */ /* 0x041fe20000410000 */
[----:B------:R-:W-:Y:S01]  /*4780*/  HADD2.F32 R182, -RZ, R158.H0_H0 ;  /* 0x2000009effb67230 */ /* 0x000fe20000004100 */
[----:B------:R-:W-:Y:S01]  /*4790*/  F2FP.F16.F32.PACK_AB R77, R77, R79 ;  /* 0x0000004f4d4d723e */ /* 0x000fe200000000ff */
[----:B------:R-:W-:Y:S01]  /*47a0*/  @P1 FFMA.FTZ R79, R204, R181, R180 ;  /* 0x000000b5cc4f1223 */ /* 0x000fe200000100b4 */
[-C--:B------:R-:W-:Y:S01]  /*47b0*/  @P2 FFMA.FTZ R131, R78, R2.reuse, R131 ;  /* 0x000000024e832223 */ /* 0x080fe20000010083 */
[----:B------:R-:W-:Y:S01]  /*47c0*/  @P2 FMUL.FTZ R2, R39, R2 ;  /* 0x0000000227022220 */ /* 0x000fe20000410000 */
[----:B------:R-:W-:-:S02]  /*47d0*/  @P2 HADD2.F32 R78, -RZ, R82.H0_H0 ;  /* 0x20000052ff4e2230 */ /* 0x000fc40000004100 */
[----:B------:R-:W-:Y:S02]  /*47e0*/  @P1 FADD.FTZ R79, R205, -R79 ;  /* 0x8000004fcd4f1221 */ /* 0x000fe40000010000 */
[----:B------:R-:W-:-:S04]  /*47f0*/  @P2 F2FP.F16.F32.PACK_AB R2, RZ, R2 ;  /* 0x00000002ff02223e */ /* 0x000fc800000000ff */
        /* <DEDUP_REMOVED lines=14> */
[----:B------:R-:W0:Y:S02]  /*48e0*/  @P2 LDC R2, c[0x0][0x40c] ;  /* 0x00010300ff022b82 */ /* 0x000e240000000800 */
[C---:B0-----:R-:W-:Y:S01]  /*48f0*/  @P2 FMUL.FTZ R2, R78.reuse, R2 ;  /* 0x000000024e022220 */ /* 0x041fe20000410000 */
[----:B------:R-:W-:Y:S01]  /*4900*/  F2FP.F16.F32.PACK_AB R78, R78, R182 ;  /* 0x000000b64e4e723e */ /* 0x000fe200000000ff */
[----:B------:R-:W-:Y:S02]  /*4910*/  HADD2.F32 R182, -RZ, R159.H1_H1 ;  /* 0x3000009fffb67230 */ /* 0x000fe40000004100 */
[-C--:B------:R-:W-:Y:S01]  /*4920*/  @P2 FFMA.FTZ R133, R183, R2.reuse, R133 ;  /* 0x00000002b7852223 */ /* 0x080fe20000010085 */
[----:B------:R-:W-:Y:S02]  /*4930*/  @P2 FMUL.FTZ R2, R41, R2 ;  /* 0x0000000229022220 */ /* 0x000fe40000410000 */
[----:B------:R-:W-:-:S03]  /*4940*/  @P1 FFMA.FTZ R182, R4, R79, R182 ;  /* 0x0000004f04b61223 */ /* 0x000fc600000100b6 */
[----:B------:R-:W-:-:S04]  /*4950*/  @P2 F2FP.F16.F32.PACK_AB R2, RZ, R2 ;  /* 0x00000002ff02223e */ /* 0x000fc800000000ff */
[----:B------:R-:W-:Y:S01]  /*4960*/  @P2 PRMT R170, R170, 0x5410, R2 ;  /* 0x00005410aaaa2816 */ /* 0x000fe20000000002 */
[----:B------:R-:W-:-:S04]  /*4970*/  @P1 FFMA.FTZ R2, R202, R181, R180 ;  /* 0x000000b5ca021223 */ /* 0x000fc800000100b4 */
[----:B------:R-:W-:Y:S01]  /*4980*/  @P1 FADD.FTZ R183, R203, -R2 ;  /* 0x80000002cbb71221 */ /* 0x000fe20000010000 */
[----:B------:R-:W-:-:S05]  /*4990*/  HADD2.F32 R2, -RZ, R159.H0_H0 ;  /* 0x2000009fff027230 */ /* 0x000fca0000004100 */
[----:B------:R-:W-:Y:S02]  /*49a0*/  @P1 FFMA.FTZ R2, R4, R183, R2 ;  /* 0x000000b704021223 */ /* 0x000fe40000010002 */
[----:B------:R-:W0:Y:S03]  /*49b0*/  @P2 LDC R183, c[0x0][0x40c] ;  /* 0x00010300ffb72b82 */ /* 0x000e260000000800 */
[----:B------:R-:W-:Y:S01]  /*49c0*/  F2FP.F16.F32.PACK_AB R79, R182, R2 ;  /* 0x00000002b64f723e */ /* 0x000fe200000000ff */
[----:B0-----:R-:W-:-:S04]  /*49d0*/  @P2 FMUL.FTZ R183, R2, R183 ;  /* 0x000000b702b72220 */ /* 0x001fc80000410000 */
[-C--:B------:R-:W-:Y:S01]  /*49e0*/  @P2 FFMA.FTZ R134, R184, R183.reuse, R134 ;  /* 0x000000b7b8862223 */ /* 0x080fe20000010086 */
[----:B------:R-:W-:-:S05]  /*49f0*/  @P2 FMUL.FTZ R183, R42, R183 ;  /* 0x000000b72ab72220 */ /* 0x000fca0000410000 */
[----:B------:R-:W-:-:S04]  /*4a00*/  @P2 F2FP.F16.F32.PACK_AB R183, RZ, R183 ;  /* 0x000000b7ffb7223e */ /* 0x000fc800000000ff */
[----:B------:R-:W-:Y:S01]  /*4a10*/  @P2 PRMT R171, R183, 0x7610, R171 ;  /* 0x00007610b7ab2816 */ /* 0x000fe200000000ab */
        /* <DEDUP_REMOVED lines=8> */
.L_x_10025:
[----:B------:R-:W-:Y:S01]  /*4aa0*/  ISETP.GT.AND P1, PT, R5, RZ, PT ;  /* 0x000000ff0500720c */ /* 0x000fe20003f24270 */
[----:B01----:R-:W-:-:S12]  /*4ab0*/  HADD2.F32 R2, -RZ, R156.H0_H0 ;  /* 0x2000009cff027230 */ /* 0x003fd80000004100 */
        /* <DEDUP_REMOVED lines=88> */
.L_x_10024:
[----:B------:R-:W-:-:S04]  /*5040*/  UISETP.NE.U32.AND UP0, UPT, UR14, URZ, UPT ;  /* 0x000000ff0e00728c */ /* 0x000fc8000bf05070 */
[----:B------:R-:W-:-:S06]  /*5050*/  UISETP.NE.AND.EX UP0, UPT, UR15, URZ, UPT, UP0 ;  /* 0x000000ff0f00728c */ /* 0x000fcc000bf05300 */
[----:B------:R-:W-:-:S13]  /*5060*/  PLOP3.LUT P0, PT, PT, PT, UP0, 0x80, 0x8 ;  /* 0x000000000008781c */ /* 0x000fda0003f0f008 */
[----:B------:R-:W-:Y:S05]  /*5070*/  @!P0 BRA `(.L_x_10027) ;  /* 0x0000000400788947 */ /* 0x000fea0003800000 */
[----:B01----:R-:W0:Y:S01]  /*5080*/  @P2 LDC R3, c[0x0][0x40c] ;  /* 0x00010300ff032b82 */ /* 0x003e220000000800 */
[----:B------:R-:W-:Y:S01]  /*5090*/  FFMA.FTZ R2, R197, R181, R180 ;  /* 0x000000b5c5027223 */ /* 0x000fe200000100b4 */
[----:B------:R-:W-:Y:S01]  /*50a0*/  ISETP.GT.AND P1, PT, R5, RZ, PT ;  /* 0x000000ff0500720c */ /* 0x000fe20003f24270 */
[--C-:B-----5:R-:W-:Y:S02]  /*50b0*/  @P2 HADD2.F32 R76, -RZ, R82.reuse.H0_H0 ;  /* 0x20000052ff4c2230 */ /* 0x120fe40000004100 */
[----:B------:R-:W-:Y:S01]  /*50c0*/  FADD.FTZ R2, R199, -R2 ;  /* 0x80000002c7027221 */ /* 0x000fe20000010000 */
[----:B------:R-:W-:Y:S02]  /*50d0*/  @P2 HADD2.F32 R77, -RZ, R82.H1_H1 ;  /* 0x30000052ff4d2230 */ /* 0x000fe40000004100 */
[----:B------:R-:W-:Y:S02]  /*50e0*/  @P2 HADD2.F32 R79, -RZ, R80.H1_H1 ;  /* 0x30000050ff4f2230 */ /* 0x000fe40000004100 */
        /* <DEDUP_REMOVED lines=14> */
[----:B------:R-:W0:Y:S03]  /*51d0*/  @P2 LDC R2, c[0x0][0x40c] ;  /* 0x00010300ff022b82 */ /* 0x000e260000000800 */
[-C--:B------:R-:W-:Y:S01]  /*51e0*/  @P2 FFMA.FTZ R133, R77, R76.reuse, R133 ;  /* 0x0000004c4d852223 */ /* 0x080fe20000010085 */
[----:B------:R-:W-:-:S05]  /*51f0*/  @P2 FMUL.FTZ R76, R41, R76 ;  /* 0x0000004c294c2220 */ /* 0x000fca0000410000 */
[----:B------:R-:W-:Y:S01]  /*5200*/  @P2 F2FP.F16.F32.PACK_AB R3, RZ, R76 ;  /* 0x0000004cff03223e */ /* 0x000fe200000000ff */
[----:B------:R-:W-:-:S03]  /*5210*/  @P2 HADD2.F32 R76, -RZ, R81.H0_H0 ;  /* 0x20000051ff4c2230 */ /* 0x000fc60000004100 */
        /* <DEDUP_REMOVED lines=14> */
[----:B------:R-:W-:Y:S01]  /*5300*/  FSEL R77, R76, RZ, P1 ;  /* 0x000000ff4c4d7208 */ /* 0x000fe20000800000 */
[----:B------:R-:W-:-:S04]  /*5310*/  @P2 HADD2.F32 R76, -RZ, R81.H1_H1 ;  /* 0x30000051ff4c2230 */ /* 0x000fc80000004100 */
        /* <DEDUP_REMOVED lines=25> */
[----:B------:R-:W-:-:S04]  /*54b0*/  @P2 HADD2.F32 R79, -RZ, R83.H0_H0 ;  /* 0x20000053ff4f2230 */ /* 0x000fc80000004100 */
[----:B------:R-:W-:-:S04]  /*54c0*/  @P2 F2FP.F16.F32.PACK_AB R76, RZ, R76 ;  /* 0x0000004cff4c223e */ /* 0x000fc800000000ff */
[----:B------:R-:W-:Y:S02]  /*54d0*/  @P2 PRMT R168, R168, 0x5410, R76 ;  /* 0x00005410a8a82816 */ /* 0x000fe4000000004c */
[----:B------:R-:W-:Y:S01]  /*54e0*/  F2FP.F16.F32.PACK_AB R76, R3, R2 ;  /* 0x00000002034c723e */ /* 0x000fe200000000ff */
        /* <DEDUP_REMOVED lines=23> */
.L_x_10027:
[----:B------:R-:W-:Y:S04]  /*5660*/  BSSY.RECONVERGENT B3, `(.L_x_10028) ;  /* 0x000000d000037945 */ /* 0x000fe80003800200 */
[----:B------:R-:W-:Y:S05]  /*5670*/  @!P2 BRA `(.L_x_10029) ;  /* 0x00000000002ca947 */ /* 0x000fea0003800000 */
[----:B01----:R-:W-:Y:S01]  /*5680*/  FFMA.FTZ R2, R190, R181, R180 ;  /* 0x000000b5be027223 */ /* 0x003fe200000100b4 */
[----:B------:R-:W-:Y:S01]  /*5690*/  ISETP.GT.AND P1, PT, R5, RZ, PT ;  /* 0x000000ff0500720c */ /* 0x000fe20003f24270 */
[----:B-----5:R-:W-:Y:S02]  /*56a0*/  HADD2.F32 R3, -RZ, R80.H0_H0 ;  /* 0x20000050ff037230 */ /* 0x020fe40000004100 */
[----:B------:R-:W-:-:S04]  /*56b0*/  FADD.FTZ R2, R192, -R2 ;  /* 0x80000002c0027221 */ /* 0x000fc80000010000 */
[----:B------:R-:W-:-:S05]  /*56c0*/  FMUL.FTZ R2, R4, R2 ;  /* 0x0000000204027220 */ /* 0x000fca0000410000 */
[----:B------:R-:W-:-:S05]  /*56d0*/  FSEL R2, R2, RZ, P1 ;  /* 0x000000ff02027208 */ /* 0x000fca0000800000 */
[----:B------:R-:W-:-:S04]  /*56e0*/  FMUL.FTZ R2, R2, UR12 ;  /* 0x0000000c02027c20 */ /* 0x000fc80008410000 */
[-C--:B------:R-:W-:Y:S01]  /*56f0*/  FFMA.FTZ R128, R3, R2.reuse, R128 ;  /* 0x0000000203807223 */ /* 0x080fe20000010080 */
[----:B------:R-:W-:-:S05]  /*5700*/  FMUL.FTZ R2, R36, R2 ;  /* 0x0000000224027220 */ /* 0x000fca0000410000 */
[----:B------:R-:W-:-:S04]  /*5710*/  F2FP.F16.F32.PACK_AB R2, RZ, R2 ;  /* 0x00000002ff02723e */ /* 0x000fc800000000ff */
[----:B------:R-:W-:-:S07]  /*5720*/  PRMT R168, R2, 0x7610, R168 ;  /* 0x0000761002a87816 */ /* 0x000fce00000000a8 */
.L_x_10029:
[----:B------:R-:W-:Y:S05]  /*5730*/  BSYNC.RECONVERGENT B3 ;  /* 0x0000000000037941 */ /* 0x000fea0003800200 */
.L_x_10028:
[----:B------:R-:W-:Y:S04]  /*5740*/  BSSY.RECONVERGENT B3, `(.L_x_10030) ;  /* 0x000000d000037945 */ /* 0x000fe80003800200 */
[----:B------:R-:W-:Y:S05]  /*5750*/  @!P2 BRA `(.L_x_10031) ;  /* 0x00000000002ca947 */ /* 0x000fea0003800000 */
[----:B01----:R-:W-:Y:S01]  /*5760*/  FFMA.FTZ R2, R191, R181, R180 ;  /* 0x000000b5bf027223 */ /* 0x003fe200000100b4 */
[----:B------:R-:W-:Y:S01]  /*5770*/  ISETP.GT.AND P1, PT, R5, RZ, PT ;  /* 0x000000ff0500720c */ /* 0x000fe20003f24270 */
[----:B-----5:R-:W-:Y:S02]  /*5780*/  HADD2.F32 R3, -RZ, R80.H1_H1 ;  /* 0x30000050ff037230 */ /* 0x020fe40000004100 */
        /* <DEDUP_REMOVED lines=8> */
.L_x_10031:
[----:B------:R-:W-:Y:S05]  /*5810*/  BSYNC.RECONVERGENT B3 ;  /* 0x0000000000037941 */ /* 0x000fea0003800200 */
.L_x_10030:
        /* <DEDUP_REMOVED lines=13> */
.L_x_10033:
[----:B------:R-:W-:Y:S05]  /*58f0*/  BSYNC.RECONVERGENT B3 ;  /* 0x0000000000037941 */ /* 0x000fea0003800200 */
.L_x_10032:
        /* <DEDUP_REMOVED lines=13> */
.L_x_10035:
[----:B------:R-:W-:Y:S05]  /*59d0*/  BSYNC.RECONVERGENT B3 ;  /* 0x0000000000037941 */ /* 0x000fea0003800200 */
.L_x_10034:
        /* <DEDUP_REMOVED lines=13> */
.L_x_10037:
[----:B------:R-:W-:Y:S05]  /*5ab0*/  BSYNC.RECONVERGENT B3 ;  /* 0x0000000000037941 */ /* 0x000fea0003800200 */
.L_x_10036:
        /* <DEDUP_REMOVED lines=13> */
.L_x_10039:
[----:B------:R-:W-:Y:S05]  /*5b90*/  BSYNC.RECONVERGENT B3 ;  /* 0x0000000000037941 */ /* 0x000fea0003800200 */
.L_x_10038:
        /* <DEDUP_REMOVED lines=13> */
.L_x_10041:
[----:B------:R-:W-:Y:S05]  /*5c70*/  BSYNC.RECONVERGENT B3 ;  /* 0x0000000000037941 */ /* 0x000fea0003800200 */
.L_x_10040:
        /* <DEDUP_REMOVED lines=12> */
.L_x_10026:
[----:B------:R-:W-:Y:S05]  /*5d40*/  BSYNC.RECONVERGENT B2 ;  /* 0x0000000000027941 */ /* 0x000fea0003800200 */
.L_x_10023:
        /* <DEDUP_REMOVED lines=8> */
.L_x_10020:
[----:B------:R-:W-:Y:S05]  /*5dd0*/  BSYNC.RECONVERGENT B1 ;  /* 0x0000000000017941 */ /* 0x000fea0003800200 */
.L_x_10019:
        /* <DEDUP_REMOVED lines=8> */
.L_x_10045:
[----:B------:R-:W-:Y:S05]  /*5e60*/  BSYNC.RECONVERGENT B2 ;  /* 0x0000000000027941 */ /* 0x000fea0003800200 */
.L_x_10044:
        /* <DEDUP_REMOVED lines=102> */
.L_x_10048:
[----:B------:R-:W-:Y:S01]  /*64d0*/  ISETP.GT.AND P1, PT, R5, RZ, PT ;  /* 0x000000ff0500720c */ /* 0x000fe20003f24270 */
[----:B012---:R-:W-:-:S12]  /*64e0*/  HADD2.F32 R2, -RZ, R24.H0_H0 ;  /* 0x20000018ff027230 */ /* 0x007fd80000004100 */
        /* <DEDUP_REMOVED lines=88> */
.L_x_10047:
[----:B------:R-:W-:-:S04]  /*6a70*/  UISETP.NE.U32.AND UP0, UPT, UR14, URZ, UPT ;  /* 0x000000ff0e00728c */ /* 0x000fc8000bf05070 */
[----:B------:R-:W-:-:S06]  /*6a80*/  UISETP.NE.AND.EX UP0, UPT, UR15, URZ, UPT, UP0 ;  /* 0x000000ff0f00728c */ /* 0x000fcc000bf05300 */
[----:B------:R-:W-:-:S13]  /*6a90*/  PLOP3.LUT P0, PT, PT, PT, UP0, 0x80, 0x8 ;  /* 0x000000000008781c */ /* 0x000fda0003f0f008 */
[----:B------:R-:W-:Y:S05]  /*6aa0*/  @!P0 BRA `(.L_x_10050) ;  /* 0x0000000400788947 */ /* 0x000fea0003800000 */
[----:B012---:R-:W0:Y:S01]  /*6ab0*/  @P2 LDC R3, c[0x0][0x40c] ;  /* 0x00010300ff032b82 */ /* 0x007e220000000800 */
        /* <DEDUP_REMOVED lines=93> */
.L_x_10050:
[----:B------:R-:W-:Y:S04]  /*7090*/  BSSY.RECONVERGENT B3, `(.L_x_10051) ;  /* 0x000000d000037945 */ /* 0x000fe80003800200 */
[----:B------:R-:W-:Y:S05]  /*70a0*/  @!P2 BRA `(.L_x_10052) ;  /* 0x00000000002ca947 */ /* 0x000fea0003800000 */
[----:B012---:R-:W-:Y:S01]  /*70b0*/  FFMA.FTZ R2, R206, R181, R180 ;  /* 0x000000b5ce027223 */ /* 0x007fe200000100b4 */
        /* <DEDUP_REMOVED lines=10> */
.L_x_10052:
[----:B------:R-:W-:Y:S05]  /*7160*/  BSYNC.RECONVERGENT B3 ;  /* 0x0000000000037941 */ /* 0x000fea0003800200 */
.L_x_10051:
[----:B------:R-:W-:Y:S04]  /*7170*/  BSSY.RECONVERGENT B3, `(.L_x_10053) ;  /* 0x000000d000037945 */ /* 0x000fe80003800200 */
[----:B------:R-:W-:Y:S05]  /*7180*/  @!P2 BRA `(.L_x_10054) ;  /* 0x00000000002ca947 */ /* 0x000fea0003800000 */
[----:B012---:R-:W-:Y:S01]  /*7190*/  FFMA.FTZ R2, R207, R181, R180 ;  /* 0x000000b5cf027223 */ /* 0x007fe200000100b4 */
        /* <DEDUP_REMOVED lines=10> */
.L_x_10054:
[----:B------:R-:W-:Y:S05]  /*7240*/  BSYNC.RECONVERGENT B3 ;  /* 0x0000000000037941 */ /* 0x000fea0003800200 */
.L_x_10053:
        /* <DEDUP_REMOVED lines=13> */
.L_x_10056:
[----:B------:R-:W-:Y:S05]  /*7320*/  BSYNC.RECONVERGENT B3 ;  /* 0x0000000000037941 */ /* 0x000fea0003800200 */
.L_x_10055:
        /* <DEDUP_REMOVED lines=13> */
.L_x_10058:
[----:B------:R-:W-:Y:S05]  /*7400*/  BSYNC.RECONVERGENT B3 ;  /* 0x0000000000037941 */ /* 0x000fea0003800200 */
.L_x_10057:
        /* <DEDUP_REMOVED lines=13> */
.L_x_10060:
[----:B------:R-:W-:Y:S05]  /*74e0*/  BSYNC.RECONVERGENT B3 ;  /* 0x0000000000037941 */ /* 0x000fea0003800200 */
.L_x_10059:
        /* <DEDUP_REMOVED lines=13> */
.L_x_10062:
[----:B------:R-:W-:Y:S05]  /*75c0*/  BSYNC.RECONVERGENT B3 ;  /* 0x0000000000037941 */ /* 0x000fea0003800200 */
.L_x_10061:
        /* <DEDUP_REMOVED lines=13> */
.L_x_10064:
[----:B------:R-:W-:Y:S05]  /*76a0*/  BSYNC.RECONVERGENT B3 ;  /* 0x0000000000037941 */ /* 0x000fea0003800200 */
.L_x_10063:
        /* <DEDUP_REMOVED lines=12> */
.L_x_10049:
[----:B------:R-:W-:Y:S05]  /*7770*/  BSYNC.RECONVERGENT B2 ;  /* 0x0000000000027941 */ /* 0x000fea0003800200 */
.L_x_10046:
        /* <DEDUP_REMOVED lines=8> */
.L_x_10043:
[----:B------:R-:W-:Y:S05]  /*7800*/  BSYNC.RECONVERGENT B1 ;  /* 0x0000000000017941 */ /* 0x000fea0003800200 */
.L_x_10042:
        /* <DEDUP_REMOVED lines=8> */
.L_x_10068:
[----:B------:R-:W-:Y:S05]  /*7890*/  BSYNC.RECONVERGENT B2 ;  /* 0x0000000000027941 */ /* 0x000fea0003800200 */
.L_x_10067:
        /* <DEDUP_REMOVED lines=10> */
[----:B------:R-:W-:Y:S02]  /*7940*/  HADD2.F32 R5, -RZ, R176.H0_H0 ;  /* 0x200000b0ff057230 */ /* 0x000fe40000004100 */
[----:B------:R-:W-:Y:S02]  /*7950*/  HADD2.F32 R77, -RZ, R177.H0_H0 ;  /* 0x200000b1ff4d7230 */ /* 0x000fe40000004100 */
[----:B-----5:R-:W-:Y:S02]  /*7960*/  @P2 HADD2.F32 R182, -RZ, R82.H1_H1 ;  /* 0x30000052ffb62230 */ /* 0x020fe40000004100 */
[----:B------:R-:W-:-:S05]  /*7970*/  @P2 HADD2.F32 R183, -RZ, R83.H0_H0 ;  /* 0x20000053ffb72230 */ /* 0x000fca0000004100 */
[-CC-:B------:R-:W-:Y:S01]  /*7980*/  @P1 FFMA.FTZ R3, R189, R181.reuse, R180.reuse ;  /* 0x000000b5bd031223 */ /* 0x180fe200000100b4 */
[----:B------:R-:W-:-:S03]  /*7990*/  @P1 FFMA.FTZ R79, R226, R181, R180 ;  /* 0x000000b5e24f1223 */ /* 0x000fc600000100b4 */
[----:B------:R-:W-:Y:S01]  /*79a0*/  @P1 FADD.FTZ R3, R223, -R3 ;  /* 0x80000003df031221 */ /* 0x000fe20000010000 */
[----:B------:R-:W-:-:S03]  /*79b0*/  @P1 FADD.FTZ R79, R229, -R79 ;  /* 0x8000004fe54f1221 */ /* 0x000fc60000010000 */
[----:B------:R-:W-:Y:S01]  /*79c0*/  @P1 FFMA.FTZ R5, R4, R3, R5 ;  /* 0x0000000304051223 */ /* 0x000fe20000010005 */
[----:B------:R-:W-:-:S03]  /*79d0*/  @P1 FFMA.FTZ R3, R222, R181, R180 ;  /* 0x000000b5de031223 */ /* 0x000fc600000100b4 */
[----:B0-----:R-:W-:Y:S01]  /*79e0*/  @P2 FMUL.FTZ R78, R5, R2 ;  /* 0x00000002054e2220 */ /* 0x001fe20000410000 */
[----:B------:R-:W-:Y:S02]  /*79f0*/  @P2 HADD2.F32 R2, -RZ, R80.H0_H0 ;  /* 0x20000050ff022230 */ /* 0x000fe40000004100 */
[----:B------:R-:W-:Y:S01]  /*7a00*/  @P1 FADD.FTZ R76, R225, -R3 ;  /* 0x80000003e14c1221 */ /* 0x000fe20000010000 */
[----:B------:R-:W-:Y:S02]  /*7a10*/  HADD2.F32 R3, -RZ, R176.H1_H1 ;  /* 0x300000b0ff037230 */ /* 0x000fe40000004100 */
[----:B------:R-:W-:Y:S01]  /*7a20*/  @P2 FFMA.FTZ R144, R2, R78, R144 ;  /* 0x0000004e02902223 */ /* 0x000fe20000010090 */
[----:B------:R-:W-:Y:S02]  /*7a30*/  @P1 FFMA.FTZ R2, R224, R181, R180 ;  /* 0x000000b5e0021223 */ /* 0x000fe400000100b4 */
[----:B------:R-:W-:Y:S01]  /*7a40*/  @P1 FFMA.FTZ R3, R4, R76, R3 ;  /* 0x0000004c04031223 */ /* 0x000fe20000010003 */
[----:B------:R-:W-:Y:S01]  /*7a50*/  @P2 FMUL.FTZ R78, R52, R78 ;  /* 0x0000004e344e2220 */ /* 0x000fe20000410000 */
[----:B------:R-:W-:-:S02]  /*7a60*/  @P1 FADD.FTZ R76, R227, -R2 ;  /* 0x80000002e34c1221 */ /* 0x000fc40000010000 */
[----:B------:R-:W0:Y:S02]  /*7a70*/  @P2 LDC R2, c[0x0][0x40c] ;  /* 0x00010300ff022b82 */ /* 0x000e240000000800 */
[----:B------:R-:W-:Y:S01]  /*7a80*/  @P2 F2FP.F16.F32.PACK_AB R78, RZ, R78 ;  /* 0x0000004eff4e223e */ /* 0x000fe200000000ff */
[----:B------:R-:W-:-:S03]  /*7a90*/  @P1 FFMA.FTZ R77, R4, R76, R77 ;  /* 0x0000004c044d1223 */ /* 0x000fc6000001004d */
[----:B------:R-:W-:Y:S01]  /*7aa0*/  @P2 PRMT R168, R78, 0x7610, R168 ;  /* 0x000076104ea82816 */ /* 0x000fe200000000a8 */
[----:B------:R-:W-:Y:S01]  /*7ab0*/  @P2 HADD2.F32 R78, -RZ, R80.H1_H1 ;  /* 0x30000050ff4e2230 */ /* 0x000fe20000004100 */
[----:B------:R-:W1:Y:S01]  /*7ac0*/  @P2 LDC R76, c[0x0][0x40c] ;  /* 0x00010300ff4c2b82 */ /* 0x000e620000000800 */
[----:B0-----:R-:W-:-:S04]  /*7ad0*/  @P2 FMUL.FTZ R2, R3, R2 ;  /* 0x0000000203022220 */ /* 0x001fc80000410000 */
[-C--:B------:R-:W-:Y:S01]  /*7ae0*/  @P2 FFMA.FTZ R145, R78, R2.reuse, R145 ;  /* 0x000000024e912223 */ /* 0x080fe20000010091 */
[----:B------:R-:W-:Y:S02]  /*7af0*/  @P2 HADD2.F32 R78, -RZ, R81.H0_H0 ;  /* 0x20000051ff4e2230 */ /* 0x000fe40000004100 */
[----:B------:R-:W-:Y:S01]  /*7b00*/  @P2 FMUL.FTZ R2, R53, R2 ;  /* 0x0000000235022220 */ /* 0x000fe20000410000 */
[----:B-1----:R-:W-:-:S04]  /*7b10*/  @P2 FMUL.FTZ R76, R77, R76 ;  /* 0x0000004c4d4c2220 */ /* 0x002fc80000410000 */
[-C--:B------:R-:W-:Y:S01]  /*7b20*/  @P2 FFMA.FTZ R146, R78, R76.reuse, R146 ;  /* 0x0000004c4e922223 */ /* 0x080fe20000010092 */
[----:B------:R-:W-:Y:S01]  /*7b30*/  @P2 FMUL.FTZ R76, R54, R76 ;  /* 0x0000004c364c2220 */ /* 0x000fe20000410000 */
[----:B------:R-:W-:-:S04]  /*7b40*/  @P2 F2FP.F16.F32.PACK_AB R78, RZ, R2 ;  /* 0x00000002ff4e223e */ /* 0x000fc800000000ff */
[----:B------:R-:W-:Y:S01]  /*7b50*/  @P2 F2FP.F16.F32.PACK_AB R2, RZ, R76 ;  /* 0x0000004cff02223e */ /* 0x000fe200000000ff */
[----:B------:R-:W-:Y:S01]  /*7b60*/  HADD2.F32 R76, -RZ, R177.H1_H1 ;  /* 0x300000b1ff4c7230 */ /* 0x000fe20000004100 */
[----:B------:R-:W-:Y:S01]  /*7b70*/  @P2 PRMT R168, R168, 0x5410, R78 ;  /* 0x00005410a8a82816 */ /* 0x000fe2000000004e */
[----:B------:R-:W-:Y:S01]  /*7b80*/  @P2 HADD2.F32 R78, -RZ, R81.H1_H1 ;  /* 0x30000051ff4e2230 */ /* 0x000fe20000004100 */
[----:B------:R-:W-:Y:S02]  /*7b90*/  @P2 PRMT R169, R2, 0x7610, R169 ;  /* 0x0000761002a92816 */ /* 0x000fe400000000a9 */
[----:B------:R-:W-:Y:S02]  /*7ba0*/  @P1 FFMA.FTZ R76, R4, R79, R76 ;  /* 0x0000004f044c1223 */ /* 0x000fe4000001004c */
[----:B------:R-:W0:Y:S03]  /*7bb0*/  @P2 LDC R79, c[0x0][0x40c] ;  /* 0x00010300ff4f2b82 */ /* 0x000e260000000800 */
[C---:B------:R-:W-:Y:S01]  /*7bc0*/  F2FP.F16.F32.PACK_AB R77, R76.reuse, R77 ;  /* 0x0000004d4c4d723e */ /* 0x040fe200000000ff */
[----:B0-----:R-:W-:Y:S01]  /*7bd0*/  @P2 FMUL.FTZ R2, R76, R79 ;  /* 0x0000004f4c022220 */ /* 0x001fe20000410000 */
[----:B------:R-:W-:Y:S01]  /*7be0*/  @P2 HADD2.F32 R79, -RZ, R82.H0_H0 ;  /* 0x20000052ff4f2230 */ /* 0x000fe20000004100 */
[----:B------:R-:W-:-:S02]  /*7bf0*/  F2FP.F16.F32.PACK_AB R76, R3, R5 ;  /* 0x00000005034c723e */ /* 0x000fc400000000ff */
[-C--:B------:R-:W-:Y:S01]  /*7c00*/  @P2 FFMA.FTZ R147, R78, R2.reuse, R147 ;  /* 0x000000024e932223 */ /* 0x080fe20000010093 */
[----:B------:R-:W-:Y:S01]  /*7c10*/  @P2 FMUL.FTZ R2, R55, R2 ;  /* 0x0000000237022220 */ /* 0x000fe20000410000 */
[----:B------:R-:W-:-:S04]  /*7c20*/  HADD2.F32 R78, -RZ, R178.H0_H0 ;  /* 0x200000b2ff4e7230 */ /* 0x000fc80000004100 */
        /* <DEDUP_REMOVED lines=15> */
[----:B------:R-:W0:Y:S03]  /*7d20*/  @P2 LDC R2, c[0x0][0x40c] ;  /* 0x00010300ff022b82 */ /* 0x000e260000000800 */
[C---:B------:R-:W-:Y:S01]  /*7d30*/  F2FP.F16.F32.PACK_AB R78, R79.reuse, R78 ;  /* 0x0000004e4f4e723e */ /* 0x040fe200000000ff */
[----:B0-----:R-:W-:-:S04]  /*7d40*/  @P2 FMUL.FTZ R2, R79, R2 ;  /* 0x000000024f022220 */ /* 0x001fc80000410000 */
[-C--:B------:R-:W-:Y:S01]  /*7d50*/  @P2 FFMA.FTZ R149, R182, R2.reuse, R149 ;  /* 0x00000002b6952223 */ /* 0x080fe20000010095 */
[----:B------:R-:W-:-:S05]  /*7d60*/  @P2 FMUL.FTZ R2, R57, R2 ;  /* 0x0000000239022220 */ /* 0x000fca0000410000 */
[----:B------:R-:W-:-:S04]  /*7d70*/  @P2 F2FP.F16.F32.PACK_AB R2, RZ, R2 ;  /* 0x00000002ff02223e */ /* 0x000fc800000000ff */
[----:B------:R-:W-:Y:S01]  /*7d80*/  @P2 PRMT R170, R170, 0x5410, R2 ;  /* 0x00005410aaaa2816 */ /* 0x000fe20000000002 */
[-CC-:B------:R-:W-:Y:S01]  /*7d90*/  @P1 FFMA.FTZ R2, R233, R181.reuse, R180.reuse ;  /* 0x000000b5e9021223 */ /* 0x180fe200000100b4 */
[----:B------:R-:W-:Y:S01]  /*7da0*/  @P1 FFMA.FTZ R181, R235, R181, R180 ;  /* 0x000000b5ebb51223 */ /* 0x000fe200000100b4 */
[--C-:B------:R-:W-:Y:S02]  /*7db0*/  HADD2.F32 R180, -RZ, R179.reuse.H1_H1 ;  /* 0x300000b3ffb47230 */ /* 0x100fe40000004100 */
[----:B------:R-:W-:Y:S01]  /*7dc0*/  @P1 FADD.FTZ R182, R234, -R2 ;  /* 0x80000002eab61221 */ /* 0x000fe20000010000 */
[----:B------:R-:W-:Y:S02]  /*7dd0*/  HADD2.F32 R2, -RZ, R179.H0_H0 ;  /* 0x200000b3ff027230 */ /* 0x000fe40000004100 */
[----:B------:R-:W-:-:S03]  /*7de0*/  @P1 FADD.FTZ R181, R236, -R181 ;  /* 0x800000b5ecb51221 */ /* 0x000fc60000010000 */
[C---:B------:R-:W-:Y:S01]  /*7df0*/  @P1 FFMA.FTZ R2, R4.reuse, R182, R2 ;  /* 0x000000b604021223 */ /* 0x040fe20000010002 */
[----:B------:R-:W-:Y:S01]  /*7e00*/  @P1 FFMA.FTZ R180, R4, R181, R180 ;  /* 0x000000b504b41223 */ /* 0x000fe200000100b4 */
[----:B------:R-:W0:Y:S04]  /*7e10*/  @P2 LDC R182, c[0x0][0x40c] ;  /* 0x00010300ffb62b82 */ /* 0x000e280000000800 */
        /* <DEDUP_REMOVED lines=14> */
.L_x_10071:
[----:B------:R-:W-:Y:S01]  /*7f00*/  ISETP.GT.AND P1, PT, R5, RZ, PT ;  /* 0x000000ff0500720c */ /* 0x000fe20003f24270 */
[----:B0123--:R-:W-:-:S12]  /*7f10*/  HADD2.F32 R2, -RZ, R176.H0_H0 ;  /* 0x200000b0ff027230 */ /* 0x00ffd80000004100 */
        /* <DEDUP_REMOVED lines=88> */
.L_x_10070:
[----:B------:R-:W-:-:S04]  /*84a0*/  UISETP.NE.U32.AND UP0, UPT, UR14, URZ, UPT ;  /* 0x000000ff0e00728c */ /* 0x000fc8000bf05070 */
[----:B------:R-:W-:-:S06]  /*84b0*/  UISETP.NE.AND.EX UP0, UPT, UR15, URZ, UPT, UP0 ;  /* 0x000000ff0f00728c */ /* 0x000fcc000bf05300 */
[----:B------:R-:W-:-:S13]  /*84c0*/  PLOP3.LUT P0, PT, PT, PT, UP0, 0x80, 0x8 ;  /* 0x000000000008781c */ /* 0x000fda0003f0f008 */
[----:B------:R-:W-:Y:S05]  /*84d0*/  @!P0 BRA `(.L_x_10073) ;  /* 0x0000000400788947 */ /* 0x000fea0003800000 */
[----:B0123--:R-:W0:Y:S01]  /*84e0*/  @P2 LDC R2, c[0x0][0x40c] ;  /* 0x00010300ff022b82 */ /* 0x00fe220000000800 */
[-CC-:B------:R-:W-:Y:S01]  /*84f0*/  FFMA.FTZ R3, R189, R181.reuse, R180.reuse ;  /* 0x000000b5bd037223 */ /* 0x180fe200000100b4 */
[----:B------:R-:W-:Y:S01]  /*8500*/  ISETP.GT.AND P1, PT, R5, RZ, PT ;  /* 0x000000ff0500720c */ /* 0x000fe20003f24270 */
[----:B------:R-:W-:Y:S01]  /*8510*/  FFMA.FTZ R78, R224, R181, R180 ;  /* 0x000000b5e04e7223 */ /* 0x000fe200000100b4 */
[----:B-----5:R-:W-:Y:S02]  /*8520*/  @P2 HADD2.F32 R182, -RZ, R82.H1_H1 ;  /* 0x30000052ffb62230 */ /* 0x020fe40000004100 */
[----:B------:R-:W-:Y:S01]  /*8530*/  FADD.FTZ R3, R223, -R3 ;  /* 0x80000003df037221 */ /* 0x000fe20000010000 */
[----:B------:R-:W-:Y:S02]  /*8540*/  @P2 HADD2.F32 R183, -RZ, R83.H0_H0 ;  /* 0x20000053ffb72230 */ /* 0x000fe40000004100 */
[----:B------:R-:W-:Y:S01]  /*8550*/  FADD.FTZ R78, R227, -R78 ;  /* 0x8000004ee34e7221 */ /* 0x000fe20000010000 */
[----:B------:R-:W1:Y:S01]  /*8560*/  @P2 LDC R76, c[0x0][0x40c] ;  /* 0x00010300ff4c2b82 */ /* 0x000e620000000800 */
[----:B------:R-:W-:-:S02]  /*8570*/  FMUL.FTZ R3, R4, R3 ;  /* 0x0000000304037220 */ /* 0x000fc40000410000 */
[----:B------:R-:W-:-:S03]  /*8580*/  FMUL.FTZ R78, R4, R78 ;  /* 0x0000004e044e7220 */ /* 0x000fc60000410000 */
[----:B------:R-:W-:Y:S02]  /*8590*/  FSEL R3, R3, RZ, P1 ;  /* 0x000000ff03037208 */ /* 0x000fe40000800000 */
[----:B------:R-:W2:Y:S03]  /*85a0*/  @P2 LDC R79, c[0x0][0x40c] ;  /* 0x00010300ff4f2b82 */ /* 0x000ea60000000800 */
[----:B0-----:R-:W-:Y:S01]  /*85b0*/  @P2 FMUL.FTZ R77, R2, R3 ;  /* 0x00000003024d2220 */ /* 0x001fe20000410000 */
[----:B------:R-:W-:-:S05]  /*85c0*/  @P2 HADD2.F32 R2, -RZ, R80.H0_H0 ;  /* 0x20000050ff022230 */ /* 0x000fca0000004100 */
[----:B------:R-:W-:Y:S01]  /*85d0*/  @P2 FFMA.FTZ R144, R2, R77, R144 ;  /* 0x0000004d02902223 */ /* 0x000fe20000010090 */
[----:B------:R-:W-:Y:S01]  /*85e0*/  FFMA.FTZ R2, R222, R181, R180 ;  /* 0x000000b5de027223 */ /* 0x000fe200000100b4 */
[----:B------:R-:W-:-:S03]  /*85f0*/  @P2 FMUL.FTZ R77, R52, R77 ;  /* 0x0000004d344d2220 */ /* 0x000fc60000410000 */
[----:B------:R-:W-:Y:S02]  /*8600*/  FADD.FTZ R5, R225, -R2 ;  /* 0x80000002e1057221 */ /* 0x000fe40000010000 */
[----:B------:R-:W0:Y:S01]  /*8610*/  @P2 LDC R2, c[0x0][0x40c] ;  /* 0x00010300ff022b82 */ /* 0x000e220000000800 */
[----:B------:R-:W-:Y:S01]  /*8620*/  @P2 F2FP.F16.F32.PACK_AB R77, RZ, R77 ;  /* 0x0000004dff4d223e */ /* 0x000fe200000000ff */
[----:B------:R-:W-:-:S03]  /*8630*/  FMUL.FTZ R5, R4, R5 ;  /* 0x0000000504057220 */ /* 0x000fc60000410000 */
[----:B------:R-:W-:Y:S02]  /*8640*/  @P2 PRMT R168, R77, 0x7610, R168 ;  /* 0x000076104da82816 */ /* 0x000fe400000000a8 */
[----:B------:R-:W-:Y:S02]  /*8650*/  FSEL R5, R5, RZ, P1 ;  /* 0x000000ff05057208 */ /* 0x000fe40000800000 */
[----:B------:R-:W-:Y:S01]  /*8660*/  FSEL R77, R78, RZ, P1 ;  /* 0x000000ff4e4d7208 */ /* 0x000fe20000800000 */
[----:B------:R-:W-:Y:S02]  /*8670*/  @P2 HADD2.F32 R78, -RZ, R80.H1_H1 ;  /* 0x30000050ff4e2230 */ /* 0x000fe40000004100 */
[----:B-1----:R-:W-:-:S04]  /*8680*/  @P2 FMUL.FTZ R76, R76, R5 ;  /* 0x000000054c4c2220 */ /* 0x002fc80000410000 */
[----:B------:R-:W-:Y:S01]  /*8690*/  @P2 FFMA.FTZ R145, R78, R76, R145 ;  /* 0x0000004c4e912223 */ /* 0x000fe20000010091 */
[----:B0-----:R-:W-:Y:S01]  /*86a0*/  @P2 FMUL.FTZ R78, R2, R77 ;  /* 0x0000004d024e2220 */ /* 0x001fe20000410000 */
[----:B------:R-:W-:-:S05]  /*86b0*/  @P2 HADD2.F32 R2, -RZ, R81.H0_H0 ;  /* 0x20000051ff022230 */ /* 0x000fca0000004100 */
[----:B------:R-:W-:Y:S01]  /*86c0*/  @P2 FFMA.FTZ R146, R2, R78, R146 ;  /* 0x0000004e02922223 */ /* 0x000fe20000010092 */
[----:B------:R-:W-:Y:S01]  /*86d0*/  @P2 FMUL.FTZ R2, R53, R76 ;  /* 0x0000004c35022220 */ /* 0x000fe20000410000 */
[----:B------:R-:W-:Y:S01]  /*86e0*/  FFMA.FTZ R76, R226, R181, R180 ;  /* 0x000000b5e24c7223 */ /* 0x000fe200000100b4 */
[----:B------:R-:W-:-:S03]  /*86f0*/  @P2 FMUL.FTZ R78, R54, R78 ;  /* 0x0000004e364e2220 */ /* 0x000fc60000410000 */
[----:B------:R-:W-:Y:S01]  /*8700*/  FADD.FTZ R76, R229, -R76 ;  /* 0x8000004ce54c7221 */ /* 0x000fe20000010000 */
[----:B------:R-:W-:Y:S02]  /*8710*/  @P2 F2FP.F16.F32.PACK_AB R2, RZ, R2 ;  /* 0x00000002ff02223e */ /* 0x000fe400000000ff */
[----:B------:R-:W-:Y:S01]  /*8720*/  @P2 F2FP.F16.F32.PACK_AB R78, RZ, R78 ;  /* 0x0000004eff4e223e */ /* 0x000fe200000000ff */
[----:B------:R-:W-:Y:S01]  /*8730*/  FMUL.FTZ R76, R4, R76 ;  /* 0x0000004c044c7220 */ /* 0x000fe20000410000 */
[----:B------:R-:W-:Y:S02]  /*8740*/  @P2 PRMT R168, R168, 0x5410, R2 ;  /* 0x00005410a8a82816 */ /* 0x000fe40000000002 */
[----:B------:R-:W-:Y:S01]  /*8750*/  @P2 PRMT R169, R78, 0x7610, R169 ;  /* 0x000076104ea92816 */ /* 0x000fe200000000a9 */
[----:B------:R-:W-:Y:S01]  /*8760*/  @P2 HADD2.F32 R78, -RZ, R81.H1_H1 ;  /* 0x30000051ff4e2230 */ /* 0x000fe20000004100 */
[----:B------:R-:W-:-:S04]  /*8770*/  FSEL R76, R76, RZ, P1 ;  /* 0x000000ff4c4c7208 */ /* 0x000fc80000800000 */
[----:B------:R-:W-:Y:S01]  /*8780*/  F2FP.F16.F32.PACK_AB R77, R76, R77 ;  /* 0x0000004d4c4d723e */ /* 0x000fe200000000ff */
[----:B--2---:R-:W-:Y:S01]  /*8790*/  @P2 FMUL.FTZ R2, R79, R76 ;  /* 0x0000004c4f022220 */ /* 0x004fe20000410000 */
[----:B------:R-:W-:Y:S01]  /*87a0*/  @P2 HADD2.F32 R79, -RZ, R82.H0_H0 ;  /* 0x20000052ff4f2230 */ /* 0x000fe20000004100 */
[----:B------:R-:W-:Y:S02]  /*87b0*/  F2FP.F16.F32.PACK_AB R76, R5, R3 ;  /* 0x00000003054c723e */ /* 0x000fe400000000ff */
[-C--:B------:R-:W-:Y:S01]  /*87c0*/  @P2 FFMA.FTZ R147, R78, R2.reuse, R147 ;  /* 0x000000024e932223 */ /* 0x080fe20000010093 */
[----:B------:R-:W-:-:S05]  /*87d0*/  @P2 FMUL.FTZ R2, R55, R2 ;  /* 0x0000000237022220 */ /* 0x000fca0000410000 */
[----:B------:R-:W-:Y:S02]  /*87e0*/  @P2 F2FP.F16.F32.PACK_AB R78, RZ, R2 ;  /* 0x00000002ff4e223e */ /* 0x000fe400000000ff */
        /* <DEDUP_REMOVED lines=15> */
[----:B------:R-:W-:-:S04]  /*88e0*/  FSEL R79, R79, RZ, P1 ;  /* 0x000000ff4f4f7208 */ /* 0x000fc80000800000 */
[----:B------:R-:W-:Y:S01]  /*88f0*/  F2FP.F16.F32.PACK_AB R78, R79, R78 ;  /* 0x0000004e4f4e723e */ /* 0x000fe200000000ff */
[----:B0-----:R-:W-:-:S04]  /*8900*/  @P2 FMUL.FTZ R2, R2, R79 ;  /* 0x0000004f02022220 */ /* 0x001fc80000410000 */
[-C--:B------:R-:W-:Y:S01]  /*8910*/  @P2 FFMA.FTZ R149, R182, R2.reuse, R149 ;  /* 0x00000002b6952223 */ /* 0x080fe20000010095 */
[----:B------:R-:W-:Y:S01]  /*8920*/  @P2 FMUL.FTZ R2, R57, R2 ;  /* 0x0000000239022220 */ /* 0x000fe20000410000 */
[----:B------:R-:W0:Y:S04]  /*8930*/  @P2 LDC R182, c[0x0][0x40c] ;  /* 0x00010300ffb62b82 */ /* 0x000e280000000800 */
[----:B------:R-:W-:-:S04]  /*8940*/  @P2 F2FP.F16.F32.PACK_AB R2, RZ, R2 ;  /* 0x00000002ff02223e */ /* 0x000fc800000000ff */
        /* <DEDUP_REMOVED lines=10> */
[----:B------:R-:W-:-:S03]  /*89f0*/  F2FP.F16.F32.PACK_AB R79, R4, R2 ;  /* 0x00000002044f723e */ /* 0x000fc600000000ff */
        /* <DEDUP_REMOVED lines=12> */
.L_x_10073:
[----:B------:R-:W-:Y:S04]  /*8ac0*/  BSSY.RECONVERGENT B3, `(.L_x_10074) ;  /* 0x000000d000037945 */ /* 0x000fe80003800200 */
[----:B------:R-:W-:Y:S05]  /*8ad0*/  @!P2 BRA `(.L_x_10075) ;  /* 0x00000000002ca947 */ /* 0x000fea0003800000 */
[----:B0123--:R-:W-:Y:S01]  /*8ae0*/  FFMA.FTZ R2, R189, R181, R180 ;  /* 0x000000b5bd027223 */ /* 0x00ffe200000100b4 */
        /* <DEDUP_REMOVED lines=10> */
.L_x_10075:
[----:B------:R-:W-:Y:S05]  /*8b90*/  BSYNC.RECONVERGENT B3 ;  /* 0x0000000000037941 */ /* 0x000fea0003800200 */
.L_x_10074:
[----:B------:R-:W-:Y:S04]  /*8ba0*/  BSSY.RECONVERGENT B3, `(.L_x_10076) ;  /* 0x000000d000037945 */ /* 0x000fe80003800200 */
[----:B------:R-:W-:Y:S05]  /*8bb0*/  @!P2 BRA `(.L_x_10077) ;  /* 0x00000000002ca947 */ /* 0x000fea0003800000 */
[----:B0123--:R-:W-:Y:S01]  /*8bc0*/  FFMA.FTZ R2, R222, R181, R180 ;  /* 0x000000b5de027223 */ /* 0x00ffe200000100b4 */
        /* <DEDUP_REMOVED lines=10> */
.L_x_10077:
[----:B------:R-:W-:Y:S05]  /*8c70*/  BSYNC.RECONVERGENT B3 ;  /* 0x0000000000037941 */ /* 0x000fea0003800200 */
.L_x_10076:
        /* <DEDUP_REMOVED lines=13> */
.L_x_10079:
[----:B------:R-:W-:Y:S05]  /*8d50*/  BSYNC.RECONVERGENT B3 ;  /* 0x0000000000037941 */ /* 0x000fea0003800200 */
.L_x_10078:
        /* <DEDUP_REMOVED lines=13> */
.L_x_10081:
[----:B------:R-:W-:Y:S05]  /*8e30*/  BSYNC.RECONVERGENT B3 ;  /* 0x0000000000037941 */ /* 0x000fea0003800200 */
.L_x_10080:
        /* <DEDUP_REMOVED lines=13> */
.L_x_10083:
[----:B------:R-:W-:Y:S05]  /*8f10*/  BSYNC.RECONVERGENT B3 ;  /* 0x0000000000037941 */ /* 0x000fea0003800200 */
.L_x_10082:
        /* <DEDUP_REMOVED lines=13> */
.L_x_10085:
[----:B------:R-:W-:Y:S05]  /*8ff0*/  BSYNC.RECONVERGENT B3 ;  /* 0x0000000000037941 */ /* 0x000fea0003800200 */
.L_x_10084:
        /* <DEDUP_REMOVED lines=13> */
.L_x_10087:
[----:B------:R-:W-:Y:S05]  /*90d0*/  BSYNC.RECONVERGENT B3 ;  /* 0x0000000000037941 */ /* 0x000fea0003800200 */
.L_x_10086:
[----:B0123--:R-:W-:Y:S01]  /*90e0*/  FFMA.FTZ R2, R235, R181, R180 ;  /* 0x000000b5eb027223 */ /* 0x00ffe200000100b4 */
[----:B------:R-:W-:-:S03]  /*90f0*/  ISETP.GT.AND P1, PT, R5, RZ, PT ;  /* 0x000000ff0500720c */ /* 0x000fc60003f24270 */
[----:B------:R-:W-:-:S04]  /*9100*/  FADD.FTZ R2, R236, -R2 ;  /* 0x80000002ec027221 */ /* 0x000fc80000010000 */
[----:B------:R-:W-:Y:S02]  /*9110*/  FMUL.FTZ R3, R4, R2 ;  /* 0x0000000204037220 */ /* 0x000fe40000410000 */
[----:B------:R-:W0:Y:S03]  /*9120*/  @P2 LDC R2, c[0x0][0x40c] ;  /* 0x00010300ff022b82 */ /* 0x000e260000000800 */
[----:B------:R-:W-:-:S05]  /*9130*/  FSEL R3, R3, RZ, P1 ;  /* 0x000000ff03037208 */ /* 0x000fca0000800000 */
[----:B0-----:R-:W-:Y:S01]  /*9140*/  @P2 FMUL.FTZ R2, R3, R2 ;  /* 0x0000000203022220 */ /* 0x001fe20000410000 */
[----:B-----5:R-:W-:-:S05]  /*9150*/  @P2 HADD2.F32 R3, -RZ, R83.H1_H1 ;  /* 0x30000053ff032230 */ /* 0x020fca0000004100 */
[-C--:B------:R-:W-:Y:S01]  /*9160*/  @P2 FFMA.FTZ R151, R3, R2.reuse, R151 ;  /* 0x0000000203972223 */ /* 0x080fe20000010097 */
[----:B------:R-:W-:-:S05]  /*9170*/  @P2 FMUL.FTZ R2, R59, R2 ;  /* 0x000000023b022220 */ /* 0x000fca0000410000 */
[----:B------:R-:W-:-:S04]  /*9180*/  @P2 F2FP.F16.F32.PACK_AB R2, RZ, R2 ;  /* 0x00000002ff02223e */ /* 0x000fc800000000ff */
[----:B------:R-:W-:-:S07]  /*9190*/  @P2 PRMT R171, R171, 0x5410, R2 ;  /* 0x00005410abab2816 */ /* 0x000fce0000000002 */
.L_x_10072:
[----:B------:R-:W-:Y:S05]  /*91a0*/  BSYNC.RECONVERGENT B2 ;  /* 0x0000000000027941 */ /* 0x000fea0003800200 */
.L_x_10069:
[----:B------:R-:W0:Y:S02]  /*91b0*/  @P0 LDC.64 R2, c[0x0][0x478] ;  /* 0x00011e00ff020b82 */ /* 0x000e240000000a00 */
[----:B0-----:R-:W-:-:S05]  /*91c0*/  @P0 IMAD.WIDE.U32 R2, R12, 0x10, R2 ;  /* 0x000000100c020825 */ /* 0x001fca00078e0002 */
[----:B------:R0:W-:Y:S02]  /*91d0*/  @P0 STG.E.128 desc[UR6][R2.64], R76 ;  /* 0x0000004c02000986 */ /* 0x0001e4000c101d06 */
[----:B0-----:R-:W0:Y:S02]  /*91e0*/  @P2 LDC.64 R2, c[0x0][0x468] ;  /* 0x00011a00ff022b82 */ /* 0x001e240000000a00 */
[----:B0-----:R-:W-:-:S05]  /*91f0*/  @P2 IMAD.WIDE.U32 R2, R11, 0x10, R2 ;  /* 0x000000100b022825 */ /* 0x001fca00078e0002 */
[----:B------:R3:W-:Y:S02]  /*9200*/  @P2 STG.E.128 desc[UR6][R2.64], R168 ;  /* 0x000000a802002986 */ /* 0x0007e4000c101d06 */
.L_x_10066:
[----:B------:R-:W-:Y:S05]  /*9210*/  BSYNC.RECONVERGENT B1 ;  /* 0x0000000000017941 */ /* 0x000fea0003800200 */
.L_x_10065:
[----:B0123--:R-:W0:Y:S02]  /*9220*/  LDC.64 R2, c[0x0][0x380] ;  /* 0x0000e000ff027b82 */ /* 0x00fe240000000a00 */
[----:B0-----:R-:W-:-:S04]  /*9230*/  LEA R6, R2, R6, 0x2 ;  /* 0x0000000602067211 */ /* 0x001fc800078e10ff */
[----:B------:R-:W-:-:S13]  /*9240*/  ISETP.GE.AND P0, PT, R6, R3, PT ;  /* 0x000000030600720c */ /* 0x000fda0003f06270 */
[----:B------:R-:W-:Y:S05]  /*9250*/  @!P0 BRA `(.L_x_10088) ;  /* 0xffffff7800488947 */ /* 0x000fea000383ffff */
.L_x_9985:
[----:B------:R-:W-:Y:S05]  /*9260*/  BSYNC B0 ;  /* 0x0000000000007941 */ /* 0x000fea0003800000 */
.L_x_9984:
        /* <DEDUP_REMOVED lines=155> */
.L_x_10090:
[----:B------:R-:W-:Y:S05]  /*9c20*/  BSYNC.RECONVERGENT B0 ;  /* 0x0000000000007941 */ /* 0x000fea0003800200 */
.L_x_10089:
        /* <DEDUP_REMOVED lines=129> */
.L_x_10092:
[----:B------:R-:W-:Y:S05]  /*a440*/  BSYNC.RECONVERGENT B0 ;  /* 0x0000000000007941 */ /* 0x000fea0003800200 */
.L_x_10091:
        /* <DEDUP_REMOVED lines=18> */
.L_x_10094:
[----:B------:R-:W-:Y:S05]  /*a570*/  BSYNC.RECONVERGENT B0 ;  /* 0x0000000000007941 */ /* 0x000fea0003800200 */
.L_x_10093:
        /* <DEDUP_REMOVED lines=18> */
.L_x_10096:
[----:B------:R-:W-:Y:S05]  /*a6a0*/  BSYNC.RECONVERGENT B0 ;  /* 0x0000000000007941 */ /* 0x000fea0003800200 */
.L_x_10095:
        /* <DEDUP_REMOVED lines=18> */
.L_x_10098:
[----:B------:R-:W-:Y:S05]  /*a7d0*/  BSYNC.RECONVERGENT B0 ;  /* 0x0000000000007941 */ /* 0x000fea0003800200 */
.L_x_10097:
        /* <DEDUP_REMOVED lines=18> */
.L_x_10100:
[----:B------:R-:W-:Y:S05]  /*a900*/  BSYNC.RECONVERGENT B0 ;  /* 0x0000000000007941 */ /* 0x000fea0003800200 */
.L_x_10099:
        /* <DEDUP_REMOVED lines=18> */
.L_x_10102:
[----:B------:R-:W-:Y:S05]  /*aa30*/  BSYNC.RECONVERGENT B0 ;  /* 0x0000000000007941 */ /* 0x000fea0003800200 */
.L_x_10101:
        /* <DEDUP_REMOVED lines=11> */
.L_x_9995:
[----:B------:R-:W-:Y:S01]  /*aaf0*/  HFMA2 R180, -RZ, RZ, 0, 5.9604644775390625e-08 ;  /* 0x00000001ffb47431 */ /* 0x000fe200000001ff */
[----:B------:R-:W-:Y:S01]  /*ab00*/  BSSY B1, `(.L_x_10103) ;  /* 0x0000006000017945 */ /* 0x000fe20003800000 */
[----:B0-----:R-:W-:Y:S02]  /*ab10*/  MOV R3, 0x1f ;  /* 0x0000001f00037802 */ /* 0x001fe40000000f00 */
[----:B------:R-:W-:-:S07]  /*ab20*/  MOV R2, 0xffffffff ;  /* 0xffffffff00027802 */ /* 0x000fce0000000f00 */
[----:B------:R-:W-:Y:S05]  /*ab30*/  WARPSYNC.COLLECTIVE R2, `(.L_x_10104) ;  /* 0x0000000002087348 */ /* 0x000fea0003c00000 */
[----:B------:R0:W1:Y:S02]  /*ab40*/  SHFL.BFLY P0, R182, R12, R180, R3 ;  /* 0x0c0000b40cb67389 */ /* 0x0000640000000003 */
[----:B01----:R-:W-:Y:S05]  /*ab50*/  ENDCOLLECTIVE ;  /* 0x000000000000791b */ /* 0x003fea0003800000 */
.L_x_10104:
[----:B------:R-:W-:Y:S05]  /*ab60*/  BSYNC B1 ;  /* 0x0000000000017941 */ /* 0x000fea0003800000 */
.L_x_10103:
        /* <DEDUP_REMOVED lines=9> */
.L_x_10105:
        /* <DEDUP_REMOVED lines=8> */
.L_x_10106:
[----:B------:R-:W-:Y:S02]  /*ac80*/  MOV R12, R11 ;  /* 0x0000000b000c7202 */ /* 0x000fe40000000f00 */
[----:B------:R-:W-:-:S05]  /*ac90*/  MOV R2, R182 ;  /* 0x000000b600027202 */ /* 0x000fca0000000f00 */
[----:B------:R-:W-:Y:S01]  /*aca0*/  FADD.FTZ R181, R181, R2 ;  /* 0x00000002b5b57221 */ /* 0x000fe20000010000 */
[----:B------:R-:W-:-:S07]  /*acb0*/  MOV R2, 0xffffffff ;  /* 0xffffffff00027802 */ /* 0x000fce0000000f00 */
[----:B------:R-:W-:Y:S05]  /*acc0*/  WARPSYNC.COLLECTIVE R2, `(.L_x_10107) ;  /* 0x0000000002087348 */ /* 0x000fea0003c00000 */
[----:B------:R0:W1:Y:S02]  /*acd0*/  SHFL.BFLY P0, R182, R12, R180, R3 ;  /* 0x0c0000b40cb67389 */ /* 0x0000640000000003 */
[----:B01----:R-:W-:Y:S05]  /*ace0*/  ENDCOLLECTIVE ;  /* 0x000000000000791b */ /* 0x003fea0003800000 */
.L_x_10107:
        /* <DEDUP_REMOVED lines=8> */
.L_x_10108:
[----:B------:R-:W-:Y:S02]  /*ad70*/  MOV R12, R11 ;  /* 0x0000000b000c7202 */ /* 0x000fe40000000f00 */
[----:B------:R-:W-:-:S05]  /*ad80*/  MOV R2, R182 ;  /* 0x000000b600027202 */ /* 0x000fca0000000f00 */
[----:B------:R-:W-:Y:S01]  /*ad90*/  FADD.FTZ R181, R181, R2 ;  /* 0x00000002b5b57221 */ /* 0x000fe20000010000 */
[----:B------:R-:W-:-:S07]  /*ada0*/  MOV R2, 0xffffffff ;  /* 0xffffffff00027802 */ /* 0x000fce0000000f00 */
[----:B------:R-:W-:Y:S05]  /*adb0*/  WARPSYNC.COLLECTIVE R2, `(.L_x_10109) ;  /* 0x0000000002087348 */ /* 0x000fea0003c00000 */
[----:B------:R0:W1:Y:S02]  /*adc0*/  SHFL.BFLY P0, R182, R12, R180, R3 ;  /* 0x0c0000b40cb67389 */ /* 0x0000640000000003 */
[----:B01----:R-:W-:Y:S05]  /*add0*/  ENDCOLLECTIVE ;  /* 0x000000000000791b */ /* 0x003fea0003800000 */
.L_x_10109:
        /* <DEDUP_REMOVED lines=8> */
.L_x_10110:
[----:B------:R-:W-:Y:S02]  /*ae60*/  MOV R12, R11 ;  /* 0x0000000b000c7202 */ /* 0x000fe40000000f00 */
[----:B------:R-:W-:-:S05]  /*ae70*/  MOV R2, R182 ;  /* 0x000000b600027202 */ /* 0x000fca0000000f00 */
[----:B------:R-:W-:Y:S01]  /*ae80*/  FADD.FTZ R181, R181, R2 ;  /* 0x00000002b5b57221 */ /* 0x000fe20000010000 */
[----:B------:R-:W-:-:S07]  /*ae90*/  MOV R2, 0xffffffff ;  /* 0xffffffff00027802 */ /* 0x000fce0000000f00 */
[----:B------:R-:W-:Y:S05]  /*aea0*/  WARPSYNC.COLLECTIVE R2, `(.L_x_10111) ;  /* 0x0000000002087348 */ /* 0x000fea0003c00000 */
[----:B------:R0:W1:Y:S02]  /*aeb0*/  SHFL.BFLY P0, R182, R12, R180, R3 ;  /* 0x0c0000b40cb67389 */ /* 0x0000640000000003 */
[----:B01----:R-:W-:Y:S05]  /*aec0*/  ENDCOLLECTIVE ;  /* 0x000000000000791b */ /* 0x003fea0003800000 */
.L_x_10111:
        /* <DEDUP_REMOVED lines=8> */
.L_x_10112:
[----:B------:R-:W-:Y:S02]  /*af50*/  MOV R12, R11 ;  /* 0x0000000b000c7202 */ /* 0x000fe40000000f00 */
[----:B------:R-:W-:-:S07]  /*af60*/  MOV R183, R182 ;  /* 0x000000b600b77202 */ /* 0x000fce0000000f00 */
[----:B------:R-:W-:Y:S05]  /*af70*/  WARPSYNC.COLLECTIVE R2, `(.L_x_10113) ;  /* 0x0000000002087348 */ /* 0x000fea0003c00000 */
[----:B------:R0:W1:Y:S02]  /*af80*/  SHFL.BFLY P0, R182, R12, R180, R3 ;  /* 0x0c0000b40cb67389 */ /* 0x0000640000000003 */
[----:B01----:R-:W-:Y:S05]  /*af90*/  ENDCOLLECTIVE ;  /* 0x000000000000791b */ /* 0x003fea0003800000 */
.L_x_10113:
[----:B------:R-:W-:Y:S01]  /*afa0*/  MOV R2, R182 ;  /* 0x000000b600027202 */ /* 0x000fe20000000f00 */
[----:B------:R-:W-:Y:S06]  /*afb0*/  BRA `(.L_x_10114) ;  /* 0xffffff78002c7947 */ /* 0x000fec000383ffff */
.L_x_10115:
        /* <DEDUP_REMOVED lines=12> */
.L_x_20052:


//--------------------- .text._ZN10layer_norm13ln_bwd_kernelINS_13Kernel_traitsIf6__halfS2_S2_fjLj1024ELj1ELj4ELj1ELj16ENS_18Kernel_traits_baseILj1024EfS2_S2_S2_fjLj128EEEEELb0ELb1ELb1ELb1EEEvNS_9BwdParamsE --------------------------
	.section	.text._ZN10layer_norm13ln_bwd_kernelINS_13Kernel_traitsIf6__halfS2_S2_fjLj1024ELj1ELj4ELj1ELj16ENS_18Kernel_traits_baseILj1024EfS2_S2_S2_fjLj128EEEEELb0ELb1ELb1ELb1EEEvNS_9BwdParamsE,"ax",@progbits
	.align	128
        .global         _ZN10layer_norm13ln_bwd_kernelINS_13Kernel_traitsIf6__halfS2_S2_fjLj1024ELj1ELj4ELj1ELj16ENS_18Kernel_traits_baseILj1024EfS2_S2_S2_fjLj128EEEEELb0ELb1ELb1ELb1EEEvNS_9BwdParamsE
        .type           _ZN10layer_norm13ln_bwd_kernelINS_13Kernel_traitsIf6__halfS2_S2_fjLj1024ELj1ELj4ELj1ELj16ENS_18Kernel_traits_baseILj1024EfS2_S2_S2_fjLj128EEEEELb0ELb1ELb1ELb1EEEvNS_9BwdParamsE,@function
        .size           _ZN10layer_norm13ln_bwd_kernelINS_13Kernel_traitsIf6__halfS2_S2_fjLj1024ELj1ELj4ELj1ELj16ENS_18Kernel_traits_baseILj1024EfS2_S2_S2_fjLj128EEEEELb0ELb1ELb1ELb1EEEvNS_9BwdParamsE,(.L_x_20053 - _ZN10layer_norm13ln_bwd_kernelINS_13Kernel_traitsIf6__halfS2_S2_fjLj1024ELj1ELj4ELj1ELj16ENS_18Kernel_traits_baseILj1024EfS2_S2_S2_fjLj128EEEEELb0ELb1ELb1ELb1EEEvNS_9BwdParamsE)
        .other          _ZN10layer_norm13ln_bwd_kernelINS_13Kernel_traitsIf6__halfS2_S2_fjLj1024ELj1ELj4ELj1ELj16ENS_18Kernel_traits_baseILj1024EfS2_S2_S2_fjLj128EEEEELb0ELb1ELb1ELb1EEEvNS_9BwdParamsE,@"STO_CUDA_ENTRY STV_DEFAULT"
_ZN10layer_norm13ln_bwd_kernelINS_13Kernel_traitsIf6__halfS2_S2_fjLj1024ELj1ELj4ELj1ELj16ENS_18Kernel_traits_baseILj1024EfS2_S2_S2_fjLj128EEEEELb0ELb1ELb1ELb1EEEvNS_9BwdParamsE:
.text._ZN10layer_norm13ln_bwd_kernelINS_13Kernel_traitsIf6__halfS2_S2_fjLj1024ELj1ELj4ELj1ELj16ENS_18Kernel_traits_baseILj1024EfS2_S2_S2_fjLj128EEEEELb0ELb1ELb1ELb1EEEvNS_9BwdParamsE:
        /* <DEDUP_REMOVED lines=95> */
.L_x_10204:
        /* <DEDUP_REMOVED lines=19> */
[----:B------:R2:W-:Y:S03]  /*0720*/  STL [R1+0x38], R36 ;  /* 0x0000382401007387 */ /* 0x0005e60000100800 */
[----:B------:R-:W-:Y:S01]  /*0730*/  SHF.R.S32.HI R3, RZ, 0x1f, R0 ;  /* 0x0000001fff037819 */ /* 0x000fe20000011400 */
[----:B------:R-:W-:Y:S01]  /*0740*/  IMAD R8, R8, UR9, RZ ;  /* 0x0000000908087c24 */ /* 0x000fe2000f8e02ff */
[----:B------:R-:W3:Y:S02]  /*0750*/  LDC.64 R4, c[0x0][0x428] ;  /* 0x00010a00ff047b82 */ /* 0x000ee40000000a00 */
[----:B------:R-:W-:-:S02]  /*0760*/  LEA.HI R3, R3, R0, RZ, 0x3 ;  /* 0x0000000003037211 */ /* 0x000fc400078f18ff */
[----:B------:R-:W-:Y:S01]  /*0770*/  LEA R210, P0, R2, UR10, 0x2 ;  /* 0x0000000a02d27c11 */ /* 0x000fe2000f8010ff */
[----:B--2---:R-:W2:Y:S01]  /*0780*/  LDL R36, [R1+0x30] ;  /* 0x0000300001247983 */ /* 0x004ea20000100800 */
[----:B0-----:R-:W-:Y:S02]  /*0790*/  LOP3.LUT R0, R9, 0x1f, RZ, 0xc0, !PT ;  /* 0x0000001f09007812 */ /* 0x001fe400078ec0ff */
[----:B------:R-:W-:Y:S02]  /*07a0*/  SHF.R.S32.HI R9, RZ, 0x1f, R8 ;  /* 0x0000001fff097819 */ /* 0x000fe40000011408 */
[----:B------:R-:W-:Y:S02]  /*07b0*/  LEA.HI.SX32 R216, R3, R0, 0x1d ;  /* 0x0000000003d87211 */ /* 0x000fe400078feaff */
[----:B------:R-:W-:Y:S02]  /*07c0*/  LEA.HI R9, R9, R8, RZ, 0x3 ;  /* 0x0000000809097211 */ /* 0x000fe400078f18ff */
[C---:B------:R-:W-:Y:S01]  /*07d0*/  IADD3 R3, PT, PT, R216.reuse, 0x40, RZ ;  /* 0x00000040d8037810 */ /* 0x040fe20007ffe0ff */
[C---:B-1----:R-:W-:Y:S01]  /*07e0*/  IMAD.WIDE.U32 R12, R216.reuse, 0x10, R6 ;  /* 0x00000010d80c7825 */ /* 0x042fe200078e0006 */
[----:B------:R-:W-:-:S02]  /*07f0*/  IADD3 R209, PT, PT, R216, 0x60, RZ ;  /* 0x00000060d8d17810 */ /* 0x000fc40007ffe0ff */
[----:B------:R-:W-:Y:S01]  /*0800*/  LEA.HI.SX32 R213, R9, R0, 0x1d ;  /* 0x0000000009d57211 */ /* 0x000fe200078feaff */
[----:B------:R-:W-:Y:S01]  /*0810*/  IMAD.WIDE.U32 R200, R3, 0x10, R6 ;  /* 0x0000001003c87825 */ /* 0x000fe200078e0006 */
[----:B------:R-:W-:Y:S01]  /*0820*/  SHF.R.S32.HI R9, RZ, 0x1f, R2 ;  /* 0x0000001fff097819 */ /* 0x000fe20000011402 */
[----:B------:R-:W4:Y:S01]  /*0830*/  LDG.E.128 R12, desc[UR6][R12.64] ;  /* 0x000000060c0c7981 */ /* 0x000f22000c1e1d00 */
[----:B------:R-:W-:Y:S01]  /*0840*/  IADD3 R0, PT, PT, R216, 0x20, RZ ;  /* 0x00000020d8007810 */ /* 0x000fe20007ffe0ff */
[----:B------:R-:W-:Y:S01]  /*0850*/  IMAD.WIDE.U32 R204, R209, 0x10, R6 ;  /* 0x00000010d1cc7825 */ /* 0x000fe200078e0006 */
[----:B------:R-:W-:Y:S01]  /*0860*/  LEA.HI.X R211, R2, UR11, R9, 0x2, P0 ;  /* 0x0000000b02d37c11 */ /* 0x000fe200080f1409 */
[----:B------:R-:W2:Y:S02]  /*0870*/  LDG.E.128 R200, desc[UR6][R200.64] ;  /* 0x00000006c8c87981 */ /* 0x000ea4000c1e1d00 */
[----:B------:R-:W-:Y:S01]  /*0880*/  IMAD.WIDE.U32 R196, R0, 0x10, R6 ;  /* 0x0000001000c47825 */ /* 0x000fe200078e0006 */
[C---:B------:R-:W-:Y:S01]  /*0890*/  IADD3 R9, PT, PT, R213.reuse, 0x20, RZ ;  /* 0x00000020d5097810 */ /* 0x040fe20007ffe0ff */
[----:B------:R-:W4:Y:S01]  /*08a0*/  LDG.E.128 R204, desc[UR6][R204.64] ;  /* 0x00000006cccc7981 */ /* 0x000f22000c1e1d00 */
[----:B------:R-:W-:Y:S01]  /*08b0*/  MOV R246, UR14 ;  /* 0x0000000e00f67c02 */ /* 0x000fe20008000f00 */
[----:B---3--:R-:W-:-:S02]  /*08c0*/  IMAD.WIDE.U32 R16, R213, 0x10, R4 ;  /* 0x00000010d5107825 */ /* 0x008fc400078e0004 */
[----:B------:R0:W3:Y:S02]  /*08d0*/  LDG.E R208, desc[UR6][R210.64] ;  /* 0x00000006d2d07981 */ /* 0x0000e4000c1e1900 */
[----:B------:R-:W-:Y:S02]  /*08e0*/  IMAD.WIDE.U32 R8, R9, 0x10, R4 ;  /* 0x0000001009087825 */ /* 0x000fe400078e0004 */
[----:B------:R-:W3:Y:S04]  /*08f0*/  LDG.E.128 R196, desc[UR6][R196.64] ;  /* 0x00000006c4c47981 */ /* 0x000ee8000c1e1d00 */
[----:B------:R-:W3:Y:S01]  /*0900*/  LDG.E.128 R8, desc[UR6][R8.64] ;  /* 0x0000000608087981 */ /* 0x000ee2000c1e1d00 */
[----:B------:R-:W-:Y:S02]  /*0910*/  MOV R247, UR15 ;  /* 0x0000000f00f77c02 */ /* 0x000fe40008000f00 */
[----:B------:R-:W-:Y:S01]  /*0920*/  ISETP.NE.U32.AND P0, PT, R246, RZ, PT ;  /* 0x000000fff600720c */ /* 0x000fe20003f05070 */
[----:B------:R-:W3:Y:S03]  /*0930*/  LDG.E.128 R16, desc[UR6][R16.64] ;  /* 0x0000000610107981 */ /* 0x000ee6000c1e1d00 */
[----:B------:R-:W-:-:S13]  /*0940*/  ISETP.NE.AND.EX P0, PT, R247, RZ, PT, P0 ;  /* 0x000000fff700720c */ /* 0x000fda0003f05300 */
[----:B------:R-:W1:Y:S08]  /*0950*/  @P0 LDC.64 R220, c[0x0][0x438] ;  /* 0x00010e00ffdc0b82 */ /* 0x000e700000000a00 */
[----:B------:R-:W1:Y:S08]  /*0960*/  @P0 LDC.64 R218, c[0x0][0x438] ;  /* 0x00010e00ffda0b82 */ /* 0x000e700000000a00 */
[----:B0-----:R-:W0:Y:S01]  /*0970*/  @P0 LDC.64 R210, c[0x0][0x438] ;  /* 0x00010e00ffd20b82 */ /* 0x001e220000000a00 */
[----:B------:R-:W-:Y:S01]  /*0980*/  ISETP.NE.AND P1, PT, RZ, UR8, PT ;  /* 0x00000008ff007c0c */ /* 0x000fe2000bf25270 */
[----:B-1----:R-:W-:-:S05]  /*0990*/  @P0 IMAD.WIDE.U32 R216, R216, 0x10, R220 ;  /* 0x00000010d8d80825 */ /* 0x002fca00078e00dc */
[----:B------:R1:W5:Y:S01]  /*09a0*/  @P0 LDG.E.128 R32, desc[UR6][R216.64] ;  /* 0x00000006d8200981 */ /* 0x000362000c1e1d00 */
[----:B------:R-:W-:-:S05]  /*09b0*/  @P0 IMAD.WIDE.U32 R220, R0, 0x10, R218 ;  /* 0x0000001000dc0825 */ /* 0x000fca00078e00da */
[----:B------:R3:W5:Y:S01]  /*09c0*/  @P0 LDG.E.128 R28, desc[UR6][R220.64] ;  /* 0x00000006dc1c0981 */ /* 0x000762000c1e1d00 */
[----:B0-----:R-:W-:Y:S01]  /*09d0*/  @P0 IMAD.WIDE.U32 R210, R209, 0x10, R210 ;  /* 0x00000010d1d20825 */ /* 0x001fe200078e00d2 */
[C---:B------:R-:W-:Y:S02]  /*09e0*/  IADD3 R225, PT, PT, R213.reuse, 0x40, RZ ;  /* 0x00000040d5e17810 */ /* 0x040fe40007ffe0ff */
[----:B------:R-:W-:Y:S02]  /*09f0*/  IADD3 R7, PT, PT, R213, 0x60, RZ ;  /* 0x00000060d5077810 */ /* 0x000fe40007ffe0ff */
[----:B------:R-:W0:Y:S01]  /*0a00*/  @P0 LDC.64 R212, c[0x0][0x438] ;  /* 0x00010e00ffd40b82 */ /* 0x000e220000000a00 */
[--C-:B------:R-:W-:Y:S01]  /*0a10*/  IMAD.WIDE.U32 R224, R225, 0x10, R4.reuse ;  /* 0x00000010e1e07825 */ /* 0x100fe200078e0004 */
[----:B------:R0:W5:Y:S03]  /*0a20*/  @P0 LDG.E.128 R20, desc[UR6][R210.64] ;  /* 0x00000006d2140981 */ /* 0x000166000c1e1d00 */
[----:B------:R-:W-:-:S02]  /*0a30*/  IMAD.WIDE.U32 R4, R7, 0x10, R4 ;  /* 0x0000001007047825 */ /* 0x000fc400078e0004 */
[----:B------:R-:W3:Y:S04]  /*0a40*/  LDG.E.128 R224, desc[UR6][R224.64] ;  /* 0x00000006e0e07981 */ /* 0x000ee8000c1e1d00 */
[----:B------:R-:W3:Y:S01]  /*0a50*/  LDG.E.128 R4, desc[UR6][R4.64] ;  /* 0x0000000604047981 */ /* 0x000ee2000c1e1d00 */
[--C-:B--2---:R-:W-:Y:S02]  /*0a60*/  HADD2.F32 R215, -RZ, R203.reuse.H0_H0 ;  /* 0x200000cbffd77230 */ /* 0x104fe40000004100 */
[----:B------:R-:W-:Y:S02]  /*0a70*/  HADD2.F32 R219, -RZ, R203.H1_H1 ;  /* 0x300000cbffdb7230 */ /* 0x000fe40000004100 */
[--C-:B-1----:R-:W-:Y:S02]  /*0a80*/  HADD2.F32 R216, -RZ, R202.reuse.H0_H0 ;  /* 0x200000caffd87230 */ /* 0x102fe40000004100 */
[----:B------:R-:W-:-:S02]  /*0a90*/  HADD2.F32 R217, -RZ, R202.H1_H1 ;  /* 0x300000caffd97230 */ /* 0x000fc40000004100 */
[--C-:B----4-:R-:W-:Y:S01]  /*0aa0*/  HADD2.F32 R236, -RZ, R206.reuse.H0_H0 ;  /* 0x200000ceffec7230 */ /* 0x110fe20000004100 */
[----:B---3--:R-:W-:Y:S01]  /*0ab0*/  FSEL R202, R208, RZ, !P1 ;  /* 0x000000ffd0ca7208 */ /* 0x008fe20004800000 */
[----:B------:R-:W-:Y:S02]  /*0ac0*/  HADD2.F32 R203, -RZ, R206.H1_H1 ;  /* 0x300000ceffcb7230 */ /* 0x000fe40000004100 */
[--C-:B------:R-:W-:Y:S02]  /*0ad0*/  HADD2.F32 R206, -RZ, R207.reuse.H0_H0 ;  /* 0x200000cfffce7230 */ /* 0x100fe40000004100 */
[----:B------:R-:W-:Y:S02]  /*0ae0*/  HADD2.F32 R207, -RZ, R207.H1_H1 ;  /* 0x300000cfffcf7230 */ /* 0x000fe40000004100 */
[----:B------:R-:W-:Y:S01]  /*0af0*/  FADD.FTZ R251, -R202, R203 ;  /* 0x000000cbcafb7221 */ /* 0x000fe20000010100 */
[----:B------:R-:W-:Y:S02]  /*0b00*/  HADD2.F32 R231, -RZ, R14.H1_H1 ;  /* 0x3000000effe77230 */ /* 0x000fe40000004100 */
[----:B------:R-:W-:-:S02]  /*0b10*/  HADD2.F32 R230, -RZ, R198.H1_H1 ;  /* 0x300000c6ffe67230 */ /* 0x000fc40000004100 */
[C---:B------:R-:W-:Y:S01]  /*0b20*/  FADD.FTZ R203, -R202.reuse, R207 ;  /* 0x000000cfcacb7221 */ /* 0x040fe20000010100 */
[--C-:B------:R-:W-:Y:S02]  /*0b30*/  HADD2.F32 R208, -RZ, R204.reuse.H0_H0 ;  /* 0x200000ccffd07230 */ /* 0x100fe40000004100 */
[----:B------:R-:W-:Y:S02]  /*0b40*/  HADD2.F32 R209, -RZ, R204.H1_H1 ;  /* 0x300000ccffd17230 */ /* 0x000fe40000004100 */
[C---:B------:R-:W-:Y:S01]  /*0b50*/  FADD.FTZ R235, -R202.reuse, R231 ;  /* 0x000000e7caeb7221 */ /* 0x040fe20000010100 */
[--C-:B------:R-:W-:Y:S02]  /*0b60*/  HADD2.F32 R220, -RZ, R199.reuse.H0_H0 ;  /* 0x200000c7ffdc7230 */ /* 0x100fe40000004100 */
[----:B------:R-:W-:Y:S02]  /*0b70*/  HADD2.F32 R221, -RZ, R199.H1_H1 ;  /* 0x300000c7ffdd7230 */ /* 0x000fe40000004100 */
[C---:B------:R-:W-:Y:S01]  /*0b80*/  FADD.FTZ R199, -R202.reuse, R230 ;  /* 0x000000e6cac77221 */ /* 0x040fe20000010100 */
[C---:B------:R-:W-:Y:S01]  /*0b90*/  FADD.FTZ R230, -R202.reuse, R208 ;  /* 0x000000d0cae67221 */ /* 0x040fe20000010100 */
[----:B------:R-:W-:Y:S01]  /*0ba0*/  FADD.FTZ R231, -R202, R209 ;  /* 0x000000d1cae77221 */ /* 0x000fe20000010100 */
[----:B------:R1:W-:Y:S01]  /*0bb0*/  STL [R1], R203 ;  /* 0x000000cb01007387 */ /* 0x0003e20000100800 */
[----:B------:R-:W-:-:S02]  /*0bc0*/  HADD2.F32 R208, -RZ, R11.H0_H0 ;  /* 0x2000000bffd07230 */ /* 0x000fc40000004100 */
[----:B------:R-:W-:Y:S02]  /*0bd0*/  HADD2.F32 R209, -RZ, R11.H1_H1 ;  /* 0x3000000bffd17230 */ /* 0x000fe40000004100 */
[----:B------:R-:W2:Y:S01]  /*0be0*/  LDL R11, [R1+0x2c] ;  /* 0x00002c00010b7983 */ /* 0x000ea20000100800 */
[----:B0-----:R-:W-:-:S04]  /*0bf0*/  @P0 IMAD.WIDE.U32 R212, R3, 0x10, R212 ;  /* 0x0000001003d40825 */ /* 0x001fc800078e00d4 */
[----:B------:R-:W-:Y:S02]  /*0c00*/  HADD2.F32 R3, -RZ, R12.H1_H1 ;  /* 0x3000000cff037230 */ /* 0x000fe40000004100 */
[----:B------:R-:W-:Y:S02]  /*0c10*/  HADD2.F32 R228, -RZ, R16.H1_H1 ;  /* 0x30000010ffe47230 */ /* 0x000fe40000004100 */
[C---:B------:R-:W-:Y:S01]  /*0c20*/  FADD.FTZ R252, -R202.reuse, R206 ;  /* 0x000000cecafc7221 */ /* 0x040fe20000010100 */
[--C-:B------:R-:W-:Y:S02]  /*0c30*/  HADD2.F32 R207, -RZ, R10.reuse.H1_H1 ;  /* 0x3000000affcf7230 */ /* 0x100fe40000004100 */
[----:B------:R-:W-:Y:S01]  /*0c40*/  FADD.FTZ R3, -R202, R3 ;  /* 0x00000003ca037221 */ /* 0x000fe20000010100 */
[----:B------:R-:W-:Y:S02]  /*0c50*/  HADD2.F32 R206, -RZ, R10.H0_H0 ;  /* 0x2000000affce7230 */ /* 0x000fe40000004100 */
[----:B------:R-:W-:Y:S01]  /*0c60*/  FADD.FTZ R121, R121, R228 ;  /* 0x000000e479797221 */ /* 0x000fe20000010000 */
[----:B------:R-:W3:Y:S01]  /*0c70*/  LDL R10, [R1+0x28] ;  /* 0x00002800010a7983 */ /* 0x000ee20000100800 */
[----:B-----5:R-:W-:Y:S01]  /*0c80*/  FMUL.FTZ R3, R214, R3 ;  /* 0x00000003d6037220 */ /* 0x020fe20000410000 */
[----:B------:R-:W-:-:S02]  /*0c90*/  HADD2.F32 R233, -RZ, R13.H0_H0 ;  /* 0x2000000dffe97230 */ /* 0x000fc40000004100 */
[----:B------:R-:W-:Y:S02]  /*0ca0*/  HADD2.F32 R218, -RZ, R15.H1_H1 ;  /* 0x3000000fffda7230 */ /* 0x000fe40000004100 */
[----:B------:R-:W-:Y:S01]  /*0cb0*/  FFMA.FTZ R89, R3, R228, R89 ;  /* 0x000000e403597223 */ /* 0x000fe20000010059 */
[C---:B------:R-:W-:Y:S01]  /*0cc0*/  FADD.FTZ R250, -R202.reuse, R236 ;  /* 0x000000eccafa7221 */ /* 0x040fe20000010100 */
[C---:B------:R-:W-:Y:S01]  /*0cd0*/  FADD.FTZ R245, -R202.reuse, R233 ;  /* 0x000000e9caf57221 */ /* 0x040fe20000010100 */
[----:B------:R-:W-:Y:S02]  /*0ce0*/  HADD2.F32 R0, -RZ, R12.H0_H0 ;  /* 0x2000000cff007230 */ /* 0x000fe40000004100 */
[C---:B------:R-:W-:Y:S01]  /*0cf0*/  FADD.FTZ R233, -R202.reuse, R218 ;  /* 0x000000dacae97221 */ /* 0x040fe20000010100 */
[----:B------:R-:W-:Y:S01]  /*0d00*/  FADD.FTZ R218, -R202, R215 ;  /* 0x000000d7cada7221 */ /* 0x000fe20000010100 */
[----:B------:R-:W-:Y:S01]  /*0d10*/  HADD2.F32 R234, -RZ, R13.H1_H1 ;  /* 0x3000000dffea7230 */ /* 0x000fe20000004100 */
[----:B------:R0:W5:Y:S01]  /*0d20*/  @P0 LDG.E.128 R24, desc[UR6][R212.64] ;  /* 0x00000006d4180981 */ /* 0x000162000c1e1d00 */
[----:B------:R-:W-:-:S02]  /*0d30*/  HADD2.F32 R236, -RZ, R4.H0_H0 ;  /* 0x20000004ffec7230 */ /* 0x000fc40000004100 */
[----:B------:R-:W-:Y:S02]  /*0d40*/  HADD2.F32 R215, -RZ, R4.H1_H1 ;  /* 0x30000004ffd77230 */ /* 0x000fe40000004100 */
[----:B------:R-:W-:Y:S02]  /*0d50*/  FMUL.FTZ R4, R214, R245 ;  /* 0x000000f5d6047220 */ /* 0x000fe40000410000 */
[----:B------:R-:W4:Y:S01]  /*0d60*/  LDL R245, [R1+0x10] ;  /* 0x0000100001f57983 */ /* 0x000f220000100800 */
[----:B--2---:R-:W-:-:S03]  /*0d70*/  FMUL.FTZ R11, R11, R228 ;  /* 0x000000e40b0b7220 */ /* 0x004fc60000410000 */
[----:B------:R-:W2:Y:S01]  /*0d80*/  LDL R228, [R1+0x34] ;  /* 0x0000340001e47983 */ /* 0x000ea20000100800 */
[----:B------:R-:W-:Y:S02]  /*0d90*/  HADD2.F32 R232, -RZ, R14.H0_H0 ;  /* 0x2000000effe87230 */ /* 0x000fe40000004100 */
[----:B------:R-:W-:Y:S02]  /*0da0*/  HADD2.F32 R222, -RZ, R15.H0_H0 ;  /* 0x2000000fffde7230 */ /* 0x000fe40000004100 */
[----:B------:R-:W-:Y:S02]  /*0db0*/  HADD2.F32 R229, -RZ, R16.H0_H0 ;  /* 0x20000010ffe57230 */ /* 0x000fe40000004100 */
[--C-:B------:R-:W-:Y:S02]  /*0dc0*/  HADD2.F32 R12, -RZ, R17.reuse.H0_H0 ;  /* 0x20000011ff0c7230 */ /* 0x100fe40000004100 */
[----:B------:R-:W-:Y:S02]  /*0dd0*/  HADD2.F32 R13, -RZ, R17.H1_H1 ;  /* 0x30000011ff0d7230 */ /* 0x000fe40000004100 */
[----:B------:R-:W-:-:S02]  /*0de0*/  HADD2.F32 R14, -RZ, R18.H0_H0 ;  /* 0x20000012ff0e7230 */ /* 0x000fc40000004100 */
[----:B------:R-:W-:Y:S02]  /*0df0*/  HADD2.F32 R15, -RZ, R18.H1_H1 ;  /* 0x30000012ff0f7230 */ /* 0x000fe40000004100 */
[--C-:B------:R-:W-:Y:S02]  /*0e00*/  HADD2.F32 R16, -RZ, R19.reuse.H0_H0 ;  /* 0x20000013ff107230 */ /* 0x100fe40000004100 */
[----:B------:R-:W-:Y:S02]  /*0e10*/  HADD2.F32 R17, -RZ, R19.H1_H1 ;  /* 0x30000013ff117230 */ /* 0x000fe40000004100 */
[C---:B------:R-:W-:Y:S01]  /*0e20*/  FADD.FTZ R0, -R202.reuse, R0 ;  /* 0x00000000ca007221 */ /* 0x040fe20000010100 */
[--C-:B------:R-:W-:Y:S02]  /*0e30*/  HADD2.F32 R18, -RZ, R196.reuse.H0_H0 ;  /* 0x200000c4ff127230 */ /* 0x100fe40000004100 */
[----:B------:R-:W-:Y:S02]  /*0e40*/  HADD2.F32 R19, -RZ, R196.H1_H1 ;  /* 0x300000c4ff137230 */ /* 0x000fe40000004100 */
[----:B------:R-:W-:Y:S01]  /*0e50*/  FADD.FTZ R242, -R202, R234 ;  /* 0x000000eacaf27221 */ /* 0x000fe20000010100 */
[----:B------:R-:W-:-:S02]  /*0e60*/  HADD2.F32 R196, -RZ, R197.H0_H0 ;  /* 0x200000c5ffc47230 */ /* 0x000fc40000004100 */
[----:B------:R-:W-:Y:S02]  /*0e70*/  HADD2.F32 R204, -RZ, R205.H0_H0 ;  /* 0x200000cdffcc7230 */ /* 0x000fe40000004100 */
[----:B------:R-:W-:Y:S02]  /*0e80*/  HADD2.F32 R197, -RZ, R197.H1_H1 ;  /* 0x300000c5ffc57230 */ /* 0x000fe40000004100 */
[----:B------:R-:W-:Y:S02]  /*0e90*/  HADD2.F32 R223, -RZ, R198.H0_H0 ;  /* 0x200000c6ffdf7230 */ /* 0x000fe40000004100 */
[--C-:B------:R-:W-:Y:S02]  /*0ea0*/  HADD2.F32 R210, -RZ, R200.reuse.H0_H0 ;  /* 0x200000c8ffd27230 */ /* 0x100fe40000004100 */
[----:B------:R-:W-:Y:S02]  /*0eb0*/  HADD2.F32 R211, -RZ, R200.H1_H1 ;  /* 0x300000c8ffd37230 */ /* 0x000fe40000004100 */
[----:B0-----:R-:W-:-:S02]  /*0ec0*/  HADD2.F32 R212, -RZ, R201.H0_H0 ;  /* 0x200000c9ffd47230 */ /* 0x001fc40000004100 */
[----:B------:R-:W-:Y:S02]  /*0ed0*/  HADD2.F32 R213, -RZ, R201.H1_H1 ;  /* 0x300000c9ffd57230 */ /* 0x000fe40000004100 */
[----:B------:R-:W-:Y:S02]  /*0ee0*/  HADD2.F32 R205, -RZ, R205.H1_H1 ;  /* 0x300000cdffcd7230 */ /* 0x000fe40000004100 */
[C---:B------:R-:W-:Y:S01]  /*0ef0*/  FADD.FTZ R237, -R202.reuse, R232 ;  /* 0x000000e8caed7221 */ /* 0x040fe20000010100 */
[----:B------:R-:W-:Y:S01]  /*0f00*/  FADD.FTZ R234, -R202, R222 ;  /* 0x000000decaea7221 */ /* 0x000fe20000010100 */
[--C-:B------:R-:W-:Y:S02]  /*0f10*/  HADD2.F32 R238, -RZ, R5.reuse.H0_H0 ;  /* 0x20000005ffee7230 */ /* 0x100fe40000004100 */
[C---:B------:R-:W-:Y:S01]  /*0f20*/  FMUL.FTZ R0, R214.reuse, R0 ;  /* 0x00000000d6007220 */ /* 0x040fe20000410000 */
        /* <DEDUP_REMOVED lines=19> */
[----:B------:R-:W-:Y:S01]  /*1060*/  FADD.FTZ R120, R120, R229 ;  /* 0x000000e578787221 */ /* 0x000fe20000010000 */
[----:B-1----:R-:W-:Y:S02]  /*1070*/  HADD2.F32 R203, -RZ, R8.H1_H1 ;  /* 0x30000008ffcb7230 */ /* 0x002fe40000004100 */
[----:B------:R-:W-:Y:S01]  /*1080*/  FMUL.FTZ R8, R214, R234 ;  /* 0x000000ead6087220 */ /* 0x000fe20000410000 */
[--C-:B------:R-:W-:Y:S02]  /*1090*/  HADD2.F32 R204, -RZ, R9.reuse.H0_H0 ;  /* 0x20000009ffcc7230 */ /* 0x100fe40000004100 */
[----:B------:R-:W-:Y:S01]  /*10a0*/  FFMA.FTZ R88, R0, R229, R88 ;  /* 0x000000e500587223 */ /* 0x000fe20000010058 */
[----:B------:R-:W-:Y:S02]  /*10b0*/  HADD2.F32 R205, -RZ, R9.H1_H1 ;  /* 0x30000009ffcd7230 */ /* 0x000fe40000004100 */
[----:B------:R-:W-:Y:S01]  /*10c0*/  FMUL.FTZ R9, R214, R233 ;  /* 0x000000e9d6097220 */ /* 0x000fe20000410000 */
[----:B------:R-:W-:-:S02]  /*10d0*/  HADD2.F32 R240, -RZ, R6.H0_H0 ;  /* 0x20000006fff07230 */ /* 0x000fc40000004100 */
[----:B---3--:R-:W-:Y:S01]  /*10e0*/  FMUL.FTZ R10, R10, R229 ;  /* 0x000000e50a0a7220 */ /* 0x008fe20000410000 */
[----:B------:R-:W-:Y:S02]  /*10f0*/  HADD2.F32 R241, -RZ, R6.H1_H1 ;  /* 0x30000006fff17230 */ /* 0x000fe40000004100 */
[----:B------:R-:W-:Y:S01]  /*1100*/  FMUL.FTZ R6, R214, R237 ;  /* 0x000000edd6067220 */ /* 0x000fe20000410000 */
[--C-:B------:R-:W-:Y:S02]  /*1110*/  HADD2.F32 R248, -RZ, R7.reuse.H0_H0 ;  /* 0x20000007fff87230 */ /* 0x100fe40000004100 */
[----:B------:R-:W-:Y:S01]  /*1120*/  FADD.FTZ R122, R122, R12 ;  /* 0x0000000c7a7a7221 */ /* 0x000fe20000010000 */
[----:B------:R-:W-:Y:S02]  /*1130*/  HADD2.F32 R243, -RZ, R7.H1_H1 ;  /* 0x30000007fff37230 */ /* 0x000fe40000004100 */
[----:B------:R-:W-:Y:S01]  /*1140*/  FMUL.FTZ R7, R214, R235 ;  /* 0x000000ebd6077220 */ /* 0x000fe20000410000 */
[-C--:B------:R-:W-:Y:S01]  /*1150*/  FFMA.FTZ R90, R4, R12.reuse, R90 ;  /* 0x0000000c045a7223 */ /* 0x080fe2000001005a */
[----:B------:R-:W3:Y:S01]  /*1160*/  LDL R242, [R1+0xc] ;  /* 0x00000c0001f27983 */ /* 0x000ee20000100800 */
[----:B------:R-:W-:Y:S01]  /*1170*/  FMUL.FTZ R12, R36, R12 ;  /* 0x0000000c240c7220 */ /* 0x000fe20000410000 */
[----:B------:R-:W-:Y:S01]  /*1180*/  FADD.FTZ R123, R123, R13 ;  /* 0x0000000d7b7b7221 */ /* 0x000fe20000010000 */
[----:B------:R-:W-:Y:S01]  /*1190*/  FFMA.FTZ R91, R5, R13, R91 ;  /* 0x0000000d055b7223 */ /* 0x000fe2000001005b */
[----:B------:R-:W3:Y:S04]  /*11a0*/  LDL R237, [R1+0x8] ;  /* 0x0000080001ed7983 */ /* 0x000ee80000100800 */
[----:B------:R-:W3:Y:S04]  /*11b0*/  LDL R235, [R1+0x24] ;  /* 0x0000240001eb7983 */ /* 0x000ee80000100800 */
[----:B------:R-:W3:Y:S04]  /*11c0*/  LDL R234, [R1+0x20] ;  /* 0x0000200001ea7983 */ /* 0x000ee80000100800 */
[----:B------:R-:W3:Y:S04]  /*11d0*/  LDL R233, [R1+0x1c] ;  /* 0x00001c0001e97983 */ /* 0x000ee80000100800 */
[----:B------:R-:W3:Y:S04]  /*11e0*/  LDL R229, [R1+0x18] ;  /* 0x0000180001e57983 */ /* 0x000ee80000100800 */
[----:B------:R0:W5:Y:S01]  /*11f0*/  LDL.LU R36, [R1+0x38] ;  /* 0x0000380001247983 */ /* 0x0001620000300800 */
[----:B------:R-:W-:Y:S01]  /*1200*/  FMUL.FTZ R196, R214, R196 ;  /* 0x000000c4d6c47220 */ /* 0x000fe20000410000 */
[----:B------:R-:W-:-:S03]  /*1210*/  FADD.FTZ R130, R130, R204 ;  /* 0x000000cc82827221 */ /* 0x000fc60000010000 */
[-C--:B------:R-:W-:Y:S01]  /*1220*/  FFMA.FTZ R98, R196, R204.reuse, R98 ;  /* 0x000000ccc4627223 */ /* 0x080fe20000010062 */
[----:B----4-:R-:W-:Y:S01]  /*1230*/  FMUL.FTZ R204, R245, R204 ;  /* 0x000000ccf5cc7220 */ /* 0x010fe20000410000 */
[----:B--2---:R-:W-:Y:S02]  /*1240*/  FMUL.FTZ R13, R228, R13 ;  /* 0x0000000de40d7220 */ /* 0x004fe40000410000 */
[----:B------:R-:W2:Y:S04]  /*1250*/  LDL R228, [R1+0x14] ;  /* 0x0000140001e47983 */ /* 0x000ea80000100800 */
[----:B------:R-:W4:Y:S01]  /*1260*/  LDL.LU R245, [R1] ;  /* 0x0000000001f57983 */ /* 0x000f220000300800 */
        /* <DEDUP_REMOVED lines=13> */
[----:B------:R-:W-:-:S02]  /*1340*/  FADD.FTZ R128, R128, R202 ;  /* 0x000000ca80807221 */ /* 0x000fc40000010000 */
[----:B------:R-:W-:Y:S01]  /*1350*/  FFMA.FTZ R96, R18, R202, R96 ;  /* 0x000000ca12607223 */ /* 0x000fe20000010060 */
[----:B------:R-:W-:Y:S01]  /*1360*/  FADD.FTZ R129, R129, R203 ;  /* 0x000000cb81817221 */ /* 0x000fe20000010000 */
[----:B------:R-:W-:Y:S01]  /*1370*/  FFMA.FTZ R97, R19, R203, R97 ;  /* 0x000000cb13617223 */ /* 0x000fe20000010061 */
[C---:B------:R-:W-:Y:S01]  /*1380*/  FMUL.FTZ R198, R214.reuse, R198 ;  /* 0x000000c6d6c67220 */ /* 0x040fe20000410000 */
[----:B------:R-:W-:Y:S01]  /*1390*/  FMUL.FTZ R199, R214, R199 ;  /* 0x000000c7d6c77220 */ /* 0x000fe20000410000 */
[----:B------:R-:W-:Y:S02]  /*13a0*/  FADD.FTZ R132, R132, R206 ;  /* 0x000000ce84847221 */ /* 0x000fe40000010000 */
[-C--:B------:R-:W-:Y:S01]  /*13b0*/  FFMA.FTZ R100, R198, R206.reuse, R100 ;  /* 0x000000cec6647223 */ /* 0x080fe20000010064 */
[----:B------:R-:W-:Y:S01]  /*13c0*/  FMUL.FTZ R206, R84, R206 ;  /* 0x000000ce54ce7220 */ /* 0x000fe20000410000 */
[C---:B------:R-:W-:Y:S01]  /*13d0*/  FMUL.FTZ R200, R214.reuse, R200 ;  /* 0x000000c8d6c87220 */ /* 0x040fe20000410000 */
[----:B------:R-:W-:Y:S01]  /*13e0*/  FADD.FTZ R133, R133, R207 ;  /* 0x000000cf85857221 */ /* 0x000fe20000010000 */
[-C--:B------:R-:W-:Y:S01]  /*13f0*/  FFMA.FTZ R101, R199, R207.reuse, R101 ;  /* 0x000000cfc7657223 */ /* 0x080fe20000010065 */
[----:B------:R-:W-:Y:S01]  /*1400*/  FMUL.FTZ R207, R85, R207 ;  /* 0x000000cf55cf7220 */ /* 0x000fe20000410000 */
[----:B------:R-:W-:Y:S01]  /*1410*/  FMUL.FTZ R201, R214, R201 ;  /* 0x000000c9d6c97220 */ /* 0x000fe20000410000 */
[----:B------:R-:W-:Y:S01]  /*1420*/  FADD.FTZ R134, R134, R208 ;  /* 0x000000d086867221 */ /* 0x000fe20000010000 */
[-C--:B------:R-:W-:Y:S01]  /*1430*/  FFMA.FTZ R102, R200, R208.reuse, R102 ;  /* 0x000000d0c8667223 */ /* 0x080fe20000010066 */
[----:B------:R-:W-:Y:S01]  /*1440*/  FMUL.FTZ R208, R86, R208 ;  /* 0x000000d056d07220 */ /* 0x000fe20000410000 */
[----:B------:R-:W-:-:S02]  /*1450*/  HADD2.F32 R220, -RZ, R224.H0_H0 ;  /* 0x200000e0ffdc7230 */ /* 0x000fc40000004100 */
[----:B------:R-:W-:Y:S01]  /*1460*/  FADD.FTZ R135, R135, R209 ;  /* 0x000000d187877221 */ /* 0x000fe20000010000 */
[-C--:B------:R-:W-:Y:S01]  /*1470*/  FFMA.FTZ R103, R201, R209.reuse, R103 ;  /* 0x000000d1c9677223 */ /* 0x080fe20000010067 */
[----:B------:R-:W-:Y:S01]  /*1480*/  FMUL.FTZ R210, R214, R210 ;  /* 0x000000d2d6d27220 */ /* 0x000fe20000410000 */
[----:B------:R-:W-:Y:S01]  /*1490*/  FMUL.FTZ R209, R87, R209 ;  /* 0x000000d157d17220 */ /* 0x000fe20000410000 */
[----:B---3--:R-:W-:Y:S01]  /*14a0*/  FMUL.FTZ R14, R229, R14 ;  /* 0x0000000ee50e7220 */ /* 0x008fe20000410000 */
[----:B------:R-:W-:-:S04]  /*14b0*/  FADD.FTZ R229, RZ, R10 ;  /* 0x0000000affe57221 */ /* 0x000fc80000010000 */
[----:B------:R-:W-:-:S04]  /*14c0*/  FADD.FTZ R229, R11, R229 ;  /* 0x000000e50be57221 */ /* 0x000fc80000010000 */
[----:B------:R-:W-:Y:S01]  /*14d0*/  FADD.FTZ R229, R12, R229 ;  /* 0x000000e50ce57221 */ /* 0x000fe20000010000 */
[----:B------:R-:W-:-:S03]  /*14e0*/  FMUL.FTZ R15, R233, R15 ;  /* 0x0000000fe90f7220 */ /* 0x000fc60000410000 */
        /* <DEDUP_REMOVED lines=8> */
[----:B------:R-:W-:-:S04]  /*1570*/  FADD.FTZ R229, R17, R229 ;  /* 0x000000e511e57221 */ /* 0x000fc80000010000 */
[----:B------:R-:W-:-:S04]  /*1580*/  FADD.FTZ R229, R202, R229 ;  /* 0x000000e5cae57221 */ /* 0x000fc80000010000 */
[----:B------:R-:W-:-:S04]  /*1590*/  FADD.FTZ R229, R203, R229 ;  /* 0x000000e5cbe57221 */ /* 0x000fc80000010000 */
[----:B------:R-:W-:Y:S01]  /*15a0*/  FADD.FTZ R229, R204, R229 ;  /* 0x000000e5cce57221 */ /* 0x000fe20000010000 */
[----:B------:R-:W-:Y:S02]  /*15b0*/  HADD2.F32 R221, -RZ, R224.H1_H1 ;  /* 0x300000e0ffdd7230 */ /* 0x000fe40000004100 */
[----:B------:R-:W-:Y:S01]  /*15c0*/  FMUL.FTZ R211, R214, R211 ;  /* 0x000000d3d6d37220 */ /* 0x000fe20000410000 */
[----:B------:R-:W-:Y:S01]  /*15d0*/  FADD.FTZ R136, R136, R220 ;  /* 0x000000dc88887221 */ /* 0x000fe20000010000 */
[-C--:B------:R-:W-:Y:S01]  /*15e0*/  FFMA.FTZ R104, R210, R220.reuse, R104 ;  /* 0x000000dcd2687223 */ /* 0x080fe20000010068 */
[----:B------:R-:W-:Y:S01]  /*15f0*/  FMUL.FTZ R220, R80, R220 ;  /* 0x000000dc50dc7220 */ /* 0x000fe20000410000 */
[--C-:B------:R-:W-:Y:S02]  /*1600*/  HADD2.F32 R222, -RZ, R225.reuse.H0_H0 ;  /* 0x200000e1ffde7230 */ /* 0x100fe40000004100 */
[----:B------:R-:W-:Y:S01]  /*1610*/  FMUL.FTZ R212, R214, R212 ;  /* 0x000000d4d6d47220 */ /* 0x000fe20000410000 */
[----:B------:R-:W-:Y:S01]  /*1620*/  FADD.FTZ R137, R137, R221 ;  /* 0x000000dd89897221 */ /* 0x000fe20000010000 */
[-C--:B------:R-:W-:Y:S01]  /*1630*/  FFMA.FTZ R105, R211, R221.reuse, R105 ;  /* 0x000000ddd3697223 */ /* 0x080fe20000010069 */
[----:B------:R-:W-:Y:S01]  /*1640*/  FMUL.FTZ R221, R81, R221 ;  /* 0x000000dd51dd7220 */ /* 0x000fe20000410000 */
[----:B------:R-:W-:-:S02]  /*1650*/  HADD2.F32 R223, -RZ, R225.H1_H1 ;  /* 0x300000e1ffdf7230 */ /* 0x000fc40000004100 */
        /* <DEDUP_REMOVED lines=23> */
[----:B------:R-:W-:Y:S01]  /*17d0*/  FADD.FTZ R145, R145, R215 ;  /* 0x000000d791917221 */ /* 0x000fe20000010000 */
[----:B------:R-:W-:Y:S01]  /*17e0*/  FMUL.FTZ R226, R78, R226 ;  /* 0x000000e24ee27220 */ /* 0x000fe20000410000 */
[----:B------:R-:W-:Y:S01]  /*17f0*/  FADD.FTZ R143, R143, R227 ;  /* 0x000000e38f8f7221 */ /* 0x000fe20000010000 */
[-C--:B------:R-:W-:Y:S01]  /*1800*/  FFMA.FTZ R111, R219, R227.reuse, R111 ;  /* 0x000000e3db6f7223 */ /* 0x080fe2000001006f */
[----:B------:R-:W-:Y:S01]  /*1810*/  FMUL.FTZ R227, R79, R227 ;  /* 0x000000e34fe37220 */ /* 0x000fe20000410000 */
[----:B------:R-:W-:Y:S01]  /*1820*/  FADD.FTZ R144, R144, R236 ;  /* 0x000000ec90907221 */ /* 0x000fe20000010000 */
[----:B------:R-:W-:Y:S01]  /*1830*/  FADD.FTZ R146, R146, R238 ;  /* 0x000000ee92927221 */ /* 0x000fe20000010000 */
[----:B------:R-:W-:Y:S01]  /*1840*/  FADD.FTZ R147, R147, R239 ;  /* 0x000000ef93937221 */ /* 0x000fe20000010000 */
[----:B------:R-:W-:Y:S01]  /*1850*/  FADD.FTZ R148, R148, R240 ;  /* 0x000000f094947221 */ /* 0x000fe20000010000 */
[----:B------:R-:W-:Y:S01]  /*1860*/  FADD.FTZ R149, R149, R241 ;  /* 0x000000f195957221 */ /* 0x000fe20000010000 */
[----:B--2---:R-:W-:Y:S01]  /*1870*/  FMUL.FTZ R205, R228, R205 ;  /* 0x000000cde4cd7220 */ /* 0x004fe20000410000 */
[----:B------:R-:W-:-:S04]  /*1880*/  FFMA.FTZ R228, R0, R10, RZ ;  /* 0x0000000a00e47223 */ /* 0x000fc800000100ff */
[----:B------:R-:W-:-:S04]  /*1890*/  FFMA.FTZ R228, R3, R11, R228 ;  /* 0x0000000b03e47223 */ /* 0x000fc800000100e4 */
        /* <DEDUP_REMOVED lines=8> */
[----:B------:R-:W-:Y:S01]  /*1920*/  FFMA.FTZ R228, R196, R204, R228 ;  /* 0x000000ccc4e47223 */ /* 0x000fe200000100e4 */
[----:B------:R-:W-:-:S03]  /*1930*/  FADD.FTZ R233, R205, R229 ;  /* 0x000000e5cde97221 */ /* 0x000fc60000010000 */
        /* <DEDUP_REMOVED lines=17> */
[C---:B------:R-:W-:Y:S01]  /*1a50*/  FMUL.FTZ R229, R214.reuse, R231 ;  /* 0x000000e7d6e57220 */ /* 0x040fe20000410000 */
[----:B----4-:R-:W-:Y:S01]  /*1a60*/  FMUL.FTZ R235, R214, R245 ;  /* 0x000000f5d6eb7220 */ /* 0x010fe20000410000 */
        /* <DEDUP_REMOVED lines=16> */
[----:B------:R-:W-:Y:S01]  /*1b70*/  FMUL.FTZ R231, R214, R249 ;  /* 0x000000f9d6e77220 */ /* 0x000fe20000410000 */
[-C--:B------:R-:W-:Y:S01]  /*1b80*/  FFMA.FTZ R114, R230, R238.reuse, R114 ;  /* 0x000000eee6727223 */ /* 0x080fe20000010072 */
[----:B------:R-:W-:Y:S01]  /*1b90*/  FMUL.FTZ R238, R74, R238 ;  /* 0x000000ee4aee7220 */ /* 0x000fe20000410000 */
        /* <DEDUP_REMOVED lines=16> */
[----:B------:R-:W-:Y:S01]  /*1ca0*/  FMUL.FTZ R234, R214, R252 ;  /* 0x000000fcd6ea7220 */ /* 0x000fe20000410000 */
[-C--:B------:R-:W-:Y:S01]  /*1cb0*/  FMUL.FTZ R242, R70, R248.reuse ;  /* 0x000000f846f27220 */ /* 0x080fe20000410000 */
[----:B------:R-:W-:Y:S01]  /*1cc0*/  FFMA.FTZ R215, R233, R241, R215 ;  /* 0x000000f1e9d77223 */ /* 0x000fe200000100d7 */
[----:B------:R-:W-:Y:S01]  /*1cd0*/  FADD.FTZ R245, R245, R241 ;  /* 0x000000f1f5f57221 */ /* 0x000fe20000010000 */
[----:B------:R-:W-:Y:S01]  /*1ce0*/  FADD.FTZ R151, R151, R243 ;  /* 0x000000f397977221 */ /* 0x000fe20000010000 */
[-C--:B------:R-:W-:Y:S01]  /*1cf0*/  FFMA.FTZ R119, R235, R243.reuse, R119 ;  /* 0x000000f3eb777223 */ /* 0x080fe20000010077 */
[----:B------:R-:W-:Y:S01]  /*1d00*/  FADD.FTZ R150, R150, R248 ;  /* 0x000000f896967221 */ /* 0x000fe20000010000 */
[C---:B------:R-:W-:Y:S01]  /*1d10*/  FFMA.FTZ R118, R234.reuse, R248, R118 ;  /* 0x000000f8ea767223 */ /* 0x040fe20000010076 */
[----:B------:R-:W-:Y:S01]  /*1d20*/  FMUL.FTZ R243, R71, R243 ;  /* 0x000000f347f37220 */ /* 0x000fe20000410000 */
[----:B------:R-:W-:Y:S01]  /*1d30*/  FFMA.FTZ R215, R234, R242, R215 ;  /* 0x000000f2ead77223 */ /* 0x000fe200000100d7 */
[----:B------:R-:W-:-:S03]  /*1d40*/  FADD.FTZ R248, R245, R242 ;  /* 0x000000f2f5f87221 */ /* 0x000fc60000010000 */
[----:B------:R-:W-:Y:S01]  /*1d50*/  FFMA.FTZ R245, R235, R243, R215 ;  /* 0x000000f3ebf57223 */ /* 0x000fe200000100d7 */
[----:B------:R-:W-:Y:S01]  /*1d60*/  FADD.FTZ R215, R248, R243 ;  /* 0x000000f3f8d77221 */ /* 0x000fe20000010000 */
[----:B0-----:R-:W-:Y:S06]  /*1d70*/  BRA `(.L_x_10120) ;  /* 0x00000000005c7947 */ /* 0x001fec0003800000 */
.L_x_10119:
        /* <DEDUP_REMOVED lines=23> */
.L_x_10120:
[----:B------:R-:W-:Y:S05]  /*1ef0*/  BSYNC.RECONVERGENT B1 ;  /* 0x0000000000017941 */ /* 0x000fea0003800200 */
.L_x_10118:
        /* <DEDUP_REMOVED lines=23> */
.L_x_10216:
        /* <DEDUP_REMOVED lines=45> */
.L_x_10126:
[----:B------:R-:W-:Y:S05]  /*2340*/  BSYNC.RECONVERGENT B2 ;  /* 0x0000000000027941 */ /* 0x000fea0003800200 */
.L_x_10125:
        /* <DEDUP_REMOVED lines=13> */
.L_x_10128:
[----:B------:R-:W-:Y:S05]  /*2420*/  BSYNC.RECONVERGENT B2 ;  /* 0x0000000000027941 */ /* 0x000fea0003800200 */
.L_x_10127:
        /* <DEDUP_REMOVED lines=13> */
.L_x_10130:
[----:B------:R-:W-:Y:S05]  /*2500*/  BSYNC.RECONVERGENT B2 ;  /* 0x0000000000027941 */ /* 0x000fea0003800200 */
.L_x_10129:
        /* <DEDUP_REMOVED lines=13> */
.L_x_10132:
[----:B------:R-:W-:Y:S05]  /*25e0*/  BSYNC.RECONVERGENT B2 ;  /* 0x0000000000027941 */ /* 0x000fea0003800200 */
.L_x_10131:
        /* <DEDUP_REMOVED lines=13> */
.L_x_10134:
[----:B------:R-:W-:Y:S05]  /*26c0*/  BSYNC.RECONVERGENT B2 ;  /* 0x0000000000027941 */ /* 0x000fea0003800200 */
.L_x_10133:
        /* <DEDUP_REMOVED lines=13> */
.L_x_10136:
[----:B------:R-:W-:Y:S05]  /*27a0*/  BSYNC.RECONVERGENT B2 ;  /* 0x0000000000027941 */ /* 0x000fea0003800200 */
.L_x_10135:
        /* <DEDUP_REMOVED lines=13> */
.L_x_10138:
[----:B------:R-:W-:Y:S05]  /*2880*/  BSYNC.RECONVERGENT B2 ;  /* 0x0000000000027941 */ /* 0x000fea0003800200 */
.L_x_10137:
        /* <DEDUP_REMOVED lines=13> */
.L_x_10124:
[----:B------:R-:W1:Y:S01]  /*2960*/  @P2 LDC R192, c[0x0][0x40c] ;  /* 0x00010300ffc02b82 */ /* 0x000e620000000800 */
        /* <DEDUP_REMOVED lines=9> */
[----:B-1----:R-:W-:-:S04]  /*2a00*/  @P2 FMUL.FTZ R192, R192, R194 ;  /* 0x000000c2c0c02220 */ /* 0x002fc80000410000 */
[-C--:B------:R-:W-:Y:S01]  /*2a10*/  @P2 FFMA.FTZ R176, R193, R192.reuse, R176 ;  /* 0x000000c0c1b02223 */ /* 0x080fe200000100b0 */
[----:B------:R-:W-:Y:S01]  /*2a20*/  @P2 FMUL.FTZ R192, R40, R192 ;  /* 0x000000c028c02220 */ /* 0x000fe20000410000 */
[----:B------:R-:W1:Y:S04]  /*2a30*/  @P2 LDC R193, c[0x0][0x40c] ;  /* 0x00010300ffc12b82 */ /* 0x000e680000000800 */
[----:B------:R-:W-:-:S04]  /*2a40*/  @P2 F2FP.F16.F32.PACK_AB R192, RZ, R192 ;  /* 0x000000c0ffc0223e */ /* 0x000fc800000000ff */
[----:B------:R-:W-:Y:S01]  /*2a50*/  @P2 PRMT R190, R192, 0x7610, R190 ;  /* 0x00007610c0be2816 */ /* 0x000fe200000000be */
[----:B------:R-:W-:-:S04]  /*2a60*/  FFMA.FTZ R192, R7, R246, R247 ;  /* 0x000000f607c07223 */ /* 0x000fc800000100f7 */
[----:B------:R-:W-:-:S04]  /*2a70*/  FADD.FTZ R192, R15, -R192 ;  /* 0x800000c00fc07221 */ /* 0x000fc80000010000 */
[----:B------:R-:W-:-:S05]  /*2a80*/  FMUL.FTZ R192, R214, R192 ;  /* 0x000000c0d6c07220 */ /* 0x000fca0000410000 */
[----:B------:R-:W-:-:S04]  /*2a90*/  FSEL R192, R192, RZ, P1 ;  /* 0x000000ffc0c07208 */ /* 0x000fc80000800000 */
[----:B------:R-:W-:Y:S01]  /*2aa0*/  F2FP.F16.F32.PACK_AB R194, R192, R194 ;  /* 0x000000c2c0c2723e */ /* 0x000fe200000000ff */
[----:B-1----:R-:W-:Y:S02]  /*2ab0*/  @P2 FMUL.FTZ R193, R193, R192 ;  /* 0x000000c0c1c12220 */ /* 0x002fe40000410000 */
[----:B------:R-:W1:Y:S02]  /*2ac0*/  @P2 LDC R192, c[0x0][0x40c] ;  /* 0x00010300ffc02b82 */ /* 0x000e640000000800 */
        /* <DEDUP_REMOVED lines=13> */
[----:B------:R-:W-:Y:S01]  /*2ba0*/  @P2 F2FP.F16.F32.PACK_AB R192, RZ, R192 ;  /* 0x000000c0ffc0223e */ /* 0x000fe200000000ff */
[----:B------:R-:W-:-:S03]  /*2bb0*/  FADD.FTZ R195, R13, -R195 ;  /* 0x800000c30dc37221 */ /* 0x000fc60000010000 */
[----:B------:R-:W-:Y:S01]  /*2bc0*/  @P2 PRMT R189, R192, 0x7610, R189 ;  /* 0x00007610c0bd2816 */ /* 0x000fe200000000bd */
[----:B------:R-:W-:Y:S01]  /*2bd0*/  FMUL.FTZ R195, R214, R195 ;  /* 0x000000c3d6c37220 */ /* 0x000fe20000410000 */
[----:B------:R-:W1:Y:S04]  /*2be0*/  @P2 LDC R192, c[0x0][0x40c] ;  /* 0x00010300ffc02b82 */ /* 0x000e680000000800 */
        /* <DEDUP_REMOVED lines=24> */
[----:B-1----:R-:W-:Y:S01]  /*2d70*/  @P2 FMUL.FTZ R250, R250, R195 ;  /* 0x000000c3fafa2220 */ /* 0x002fe20000410000 */
        /* <DEDUP_REMOVED lines=8> */
[----:B------:R-:W1:Y:S01]  /*2e00*/  @P2 LDC R250, c[0x0][0x40c] ;  /* 0x00010300fffa2b82 */ /* 0x000e620000000800 */
[----:B------:R-:W-:-:S05]  /*2e10*/  FSEL R195, R195, RZ, P1 ;  /* 0x000000ffc3c37208 */ /* 0x000fca0000800000 */
[----:B-1----:R-:W-:-:S04]  /*2e20*/  @P2 FMUL.FTZ R250, R250, R195 ;  /* 0x000000c3fafa2220 */ /* 0x002fc80000410000 */
        /* <DEDUP_REMOVED lines=17> */
.L_x_10123:
[----:B------:R-:W-:Y:S02]  /*2f40*/  MOV R248, UR20 ;  /* 0x0000001400f87c02 */ /* 0x000fe40008000f00 */
[----:B------:R-:W-:Y:S02]  /*2f50*/  MOV R249, UR21 ;  /* 0x0000001500f97c02 */ /* 0x000fe40008000f00 */
[----:B------:R-:W-:-:S04]  /*2f60*/  ISETP.NE.U32.AND P1, PT, R248, RZ, PT ;  /* 0x000000fff800720c */ /* 0x000fc80003f25070 */
[----:B------:R-:W-:-:S13]  /*2f70*/  ISETP.NE.AND.EX P1, PT, R249, RZ, PT, P1 ;  /* 0x000000fff900720c */ /* 0x000fda0003f25310 */
[----:B------:R-:W-:Y:S05]  /*2f80*/  @P1 BRA `(.L_x_10140) ;  /* 0x0000000400681947 */ /* 0x000fea0003800000 */
[----:B------:R-:W-:Y:S01]  /*2f90*/  ISETP.GT.AND P1, PT, R244, RZ, PT ;  /* 0x000000fff400720c */ /* 0x000fe20003f24270 */
[----:B-----5:R-:W-:-:S12]  /*2fa0*/  HADD2.F32 R250, -RZ, R32.H0_H0 ;  /* 0x20000020fffa7230 */ /* 0x020fd80000004100 */
[----:B------:R-:W-:-:S04]  /*2fb0*/  @P1 FFMA.FTZ R251, R0, R246, R247 ;  /* 0x000000f600fb1223 */ /* 0x000fc800000100f7 */
[----:B------:R-:W-:-:S04]  /*2fc0*/  @P1 FADD.FTZ R251, R10, -R251 ;  /* 0x800000fb0afb1221 */ /* 0x000fc80000010000 */
[----:B------:R-:W-:Y:S02]  /*2fd0*/  @P1 FFMA.FTZ R250, R214, R251, R250 ;  /* 0x000000fbd6fa1223 */ /* 0x000fe400000100fa */
[----:B------:R-:W1:Y:S02]  /*2fe0*/  @P2 LDC R251, c[0x0][0x40c] ;  /* 0x00010300fffb2b82 */ /* 0x000e640000000800 */
[----:B-1----:R-:W-:Y:S01]  /*2ff0*/  @P2 FMUL.FTZ R251, R250, R251 ;  /* 0x000000fbfafb2220 */ /* 0x002fe20000410000 */
        /* <DEDUP_REMOVED lines=9> */
[----:B------:R-:W1:Y:S02]  /*3090*/  @P2 LDC R251, c[0x0][0x40c] ;  /* 0x00010300fffb2b82 */ /* 0x000e640000000800 */
[----:B-1----:R-:W-:Y:S01]  /*30a0*/  @P2 FMUL.FTZ R251, R250, R251 ;  /* 0x000000fbfafb2220 */ /* 0x002fe20000410000 */
        /* <DEDUP_REMOVED lines=72> */
.L_x_10140:
[----:B------:R-:W1:Y:S01]  /*3530*/  @P2 LDC R195, c[0x0][0x40c] ;  /* 0x00010300ffc32b82 */ /* 0x000e620000000800 */
[----:B------:R-:W-:Y:S01]  /*3540*/  ISETP.GT.AND P1, PT, R244, RZ, PT ;  /* 0x000000fff400720c */ /* 0x000fe20003f24270 */
[----:B------:R-:W-:Y:S01]  /*3550*/  @P3 FFMA.FTZ R193, R0, R246, R247 ;  /* 0x000000f600c13223 */ /* 0x000fe200000100f7 */
[--C-:B-----5:R-:W-:Y:S01]  /*3560*/  HADD2.F32 R192, -RZ, R32.reuse.H0_H0 ;  /* 0x20000020ffc07230 */ /* 0x120fe20000004100 */
[----:B------:R2:W-:Y:S01]  /*3570*/  STL [R1+0x44], R20 ;  /* 0x0000441401007387 */ /* 0x0005e20000100800 */
[----:B------:R-:W-:Y:S02]  /*3580*/  HADD2.F32 R250, -RZ, R32.H1_H1 ;  /* 0x30000020fffa7230 */ /* 0x000fe40000004100 */
[----:B------:R-:W-:Y:S01]  /*3590*/  @P3 FADD.FTZ R193, R10, -R193 ;  /* 0x800000c10ac13221 */ /* 0x000fe20000010000 */
[----:B------:R-:W-:Y:S01]  /*35a0*/  HADD2.F32 R251, -RZ, R33.H0_H0 ;  /* 0x20000021fffb7230 */ /* 0x000fe20000004100 */
[----:B------:R0:W-:Y:S02]  /*35b0*/  STL [R1+0x40], R19 ;  /* 0x0000401301007387 */ /* 0x0001e40000100800 */
[----:B------:R-:W-:-:S02]  /*35c0*/  @P3 FFMA.FTZ R192, R214, R193, R192 ;  /* 0x000000c1d6c03223 */ /* 0x000fc400000100c0 */
[----:B------:R3:W-:Y:S01]  /*35d0*/  STL [R1+0x3c], R18 ;  /* 0x00003c1201007387 */ /* 0x0007e20000100800 */
[-CC-:B------:R-:W-:Y:S01]  /*35e0*/  @P1 FFMA.FTZ R193, R3, R246.reuse, R247.reuse ;  /* 0x000000f603c11223 */ /* 0x180fe200000100f7 */
[----:B------:R-:W-:Y:S01]  /*35f0*/  @P1 FFMA.FTZ R194, R4, R246, R247 ;  /* 0x000000f604c21223 */ /* 0x000fe200000100f7 */
[----:B--2---:R-:W-:Y:S01]  /*3600*/  @P2 HADD2.F32 R20, -RZ, R186.H1_H1 ;  /* 0x300000baff142230 */ /* 0x004fe20000004100 */
[----:B------:R2:W-:Y:S01]  /*3610*/  STL [R1+0x38], R2 ;  /* 0x0000380201007387 */ /* 0x0005e20000100800 */
[----:B------:R-:W-:Y:S01]  /*3620*/  @P1 FADD.FTZ R193, R11, -R193 ;  /* 0x800000c10bc11221 */ /* 0x000fe20000010000 */
[----:B------:R-:W-:-:S03]  /*3630*/  @P1 FADD.FTZ R194, R12, -R194 ;  /* 0x800000c20cc21221 */ /* 0x000fc60000010000 */
[----:B------:R-:W-:Y:S01]  /*3640*/  @P1 FFMA.FTZ R250, R214, R193, R250 ;  /* 0x000000c1d6fa1223 */ /* 0x000fe200000100fa */
[----:B------:R-:W-:Y:S02]  /*3650*/  @P2 HADD2.F32 R193, -RZ, R184.H0_H0 ;  /* 0x200000b8ffc12230 */ /* 0x000fe40000004100 */
[----:B-1----:R-:W-:Y:S01]  /*3660*/  @P2 FMUL.FTZ R195, R192, R195 ;  /* 0x000000c3c0c32220 */ /* 0x002fe20000410000 */
[----:B------:R-:W-:Y:S02]  /*3670*/  @P1 FFMA.FTZ R251, R214, R194, R251 ;  /* 0x000000c2d6fb1223 */ /* 0x000fe400000100fb */
[----:B------:R-:W1:Y:S01]  /*3680*/  @P2 LDC R194, c[0x0][0x40c] ;  /* 0x00010300ffc22b82 */ /* 0x000e620000000800 */
[-C--:B------:R-:W-:Y:S01]  /*3690*/  @P2 FFMA.FTZ R180, R193, R195.reuse, R180 ;  /* 0x000000c3c1b42223 */ /* 0x080fe200000100b4 */
[----:B------:R-:W-:-:S05]  /*36a0*/  @P2 FMUL.FTZ R195, R36, R195 ;  /* 0x000000c324c32220 */ /* 0x000fca0000410000 */
[----:B------:R-:W-:Y:S01]  /*36b0*/  @P2 F2FP.F16.F32.PACK_AB R195, RZ, R195 ;  /* 0x000000c3ffc3223e */ /* 0x000fe200000000ff */
[----:B------:R-:W4:Y:S03]  /*36c0*/  @P2 LDC R193, c[0x0][0x40c] ;  /* 0x00010300ffc12b82 */ /* 0x000f260000000800 */
[----:B------:R-:W-:Y:S01]  /*36d0*/  @P2 PRMT R188, R195, 0x7610, R188 ;  /* 0x00007610c3bc2816 */ /* 0x000fe200000000bc */
[----:B------:R-:W-:Y:S02]  /*36e0*/  @P2 HADD2.F32 R195, -RZ, R184.H1_H1 ;  /* 0x300000b8ffc32230 */ /* 0x000fe40000004100 */
[----:B-1----:R-:W-:Y:S01]  /*36f0*/  @P2 FMUL.FTZ R194, R251, R194 ;  /* 0x000000c2fbc22220 */ /* 0x002fe20000410000 */
[----:B----4-:R-:W-:-:S04]  /*3700*/  @P2 FMUL.FTZ R193, R250, R193 ;  /* 0x000000c1fac12220 */ /* 0x010fc80000410000 */
[-C--:B------:R-:W-:Y:S01]  /*3710*/  @P2 FFMA.FTZ R181, R195, R193.reuse, R181 ;  /* 0x000000c1c3b52223 */ /* 0x080fe200000100b5 */
[----:B------:R-:W-:Y:S02]  /*3720*/  @P2 HADD2.F32 R195, -RZ, R185.H0_H0 ;  /* 0x200000b9ffc32230 */ /* 0x000fe40000004100 */
[----:B------:R-:W-:-:S03]  /*3730*/  @P2 FMUL.FTZ R193, R37, R193 ;  /* 0x000000c125c12220 */ /* 0x000fc60000410000 */
[-C--:B------:R-:W-:Y:S01]  /*3740*/  @P2 FFMA.FTZ R182, R195, R194.reuse, R182 ;  /* 0x000000c2c3b62223 */ /* 0x080fe200000100b6 */
[----:B------:R-:W-:Y:S01]  /*3750*/  @P2 FMUL.FTZ R195, R38, R194 ;  /* 0x000000c226c32220 */ /* 0x000fe20000410000 */
[----:B------:R-:W-:Y:S01]  /*3760*/  @P2 F2FP.F16.F32.PACK_AB R194, RZ, R193 ;  /* 0x000000c1ffc2223e */ /* 0x000fe200000000ff */
[----:B------:R-:W-:-:S03]  /*3770*/  @P1 FFMA.FTZ R193, R5, R246, R247 ;  /* 0x000000f605c11223 */ /* 0x000fc600000100f7 */
[----:B------:R-:W-:Y:S01]  /*3780*/  @P2 F2FP.F16.F32.PACK_AB R195, RZ, R195 ;  /* 0x000000c3ffc3223e */ /* 0x000fe200000000ff */
[----:B------:R-:W-:Y:S01]  /*3790*/  @P1 FADD.FTZ R252, R13, -R193 ;  /* 0x800000c10dfc1221 */ /* 0x000fe20000010000 */
[----:B------:R-:W-:Y:S01]  /*37a0*/  HADD2.F32 R193, -RZ, R33.H1_H1 ;  /* 0x30000021ffc17230 */ /* 0x000fe20000004100 */
[----:B------:R-:W-:Y:S02]  /*37b0*/  @P2 PRMT R188, R188, 0x5410, R194 ;  /* 0x00005410bcbc2816 */ /* 0x000fe400000000c2 */
[----:B------:R-:W-:Y:S01]  /*37c0*/  @P2 PRMT R189, R195, 0x7610, R189 ;  /* 0x00007610c3bd2816 */ /* 0x000fe200000000bd */
[----:B------:R-:W-:Y:S02]  /*37d0*/  @P2 HADD2.F32 R195, -RZ, R185.H1_H1 ;  /* 0x300000b9ffc32230 */ /* 0x000fe40000004100 */
[----:B------:R-:W-:Y:S02]  /*37e0*/  @P1 FFMA.FTZ R193, R214, R252, R193 ;  /* 0x000000fcd6c11223 */ /* 0x000fe400000100c1 */
[----:B------:R-:W1:Y:S02]  /*37f0*/  @P2 LDC R252, c[0x0][0x40c] ;  /* 0x00010300fffc2b82 */ /* 0x000e640000000800 */
[----:B-1----:R-:W-:Y:S01]  /*3800*/  @P2 FMUL.FTZ R194, R193, R252 ;  /* 0x000000fcc1c22220 */ /* 0x002fe20000410000 */
[----:B------:R-:W-:-:S03]  /*3810*/  @P2 HADD2.F32 R252, -RZ, R186.H0_H0 ;  /* 0x200000bafffc2230 */ /* 0x000fc60000004100 */
        /* <DEDUP_REMOVED lines=22> */
[----:B------:R-:W-:-:S04]  /*3980*/  @P2 HADD2.F32 R20, -RZ, R187.H0_H0 ;  /* 0x200000bbff142230 */ /* 0x000fc80000004100 */
[----:B------:R-:W-:-:S04]  /*3990*/  @P2 F2FP.F16.F32.PACK_AB R195, RZ, R195 ;  /* 0x000000c3ffc3223e */ /* 0x000fc800000000ff */
[----:B------:R-:W-:Y:S01]  /*39a0*/  @P2 PRMT R190, R190, 0x5410, R195 ;  /* 0x00005410bebe2816 */ /* 0x000fe200000000c3 */
[----:B------:R-:W-:-:S04]  /*39b0*/  @P1 FFMA.FTZ R195, R8, R246, R247 ;  /* 0x000000f608c31223 */ /* 0x000fc800000100f7 */
[----:B0-----:R-:W-:Y:S01]  /*39c0*/  @P1 FADD.FTZ R19, R16, -R195 ;  /* 0x800000c310131221 */ /* 0x001fe20000010000 */
[----:B------:R-:W-:-:S05]  /*39d0*/  HADD2.F32 R195, -RZ, R35.H0_H0 ;  /* 0x20000023ffc37230 */ /* 0x000fca0000004100 */
[----:B------:R-:W-:Y:S02]  /*39e0*/  @P1 FFMA.FTZ R195, R214, R19, R195 ;  /* 0x00000013d6c31223 */ /* 0x000fe400000100c3 */
[----:B------:R-:W0:Y:S02]  /*39f0*/  @P2 LDC R19, c[0x0][0x40c] ;  /* 0x00010300ff132b82 */ /* 0x000e240000000800 */
[----:B0-----:R-:W-:-:S04]  /*3a00*/  @P2 FMUL.FTZ R19, R195, R19 ;  /* 0x00000013c3132220 */ /* 0x001fc80000410000 */
[-C--:B------:R-:W-:Y:S01]  /*3a10*/  @P2 FFMA.FTZ R178, R20, R19.reuse, R178 ;  /* 0x0000001314b22223 */ /* 0x080fe200000100b2 */
[----:B------:R-:W-:Y:S01]  /*3a20*/  @P2 FMUL.FTZ R19, R42, R19 ;  /* 0x000000132a132220 */ /* 0x000fe20000410000 */
[----:B------:R1:W5:Y:S04]  /*3a30*/  LDL.LU R20, [R1+0x44] ;  /* 0x0000440001147983 */ /* 0x0003680000300800 */
[----:B---3--:R-:W-:Y:S02]  /*3a40*/  @P2 F2FP.F16.F32.PACK_AB R18, RZ, R19 ;  /* 0x00000013ff12223e */ /* 0x008fe400000000ff */
[----:B------:R1:W5:Y:S02]  /*3a50*/  LDL.LU R19, [R1+0x40] ;  /* 0x0000400001137983 */ /* 0x0003640000300800 */
[----:B--2---:R-:W-:-:S02]  /*3a60*/  PRMT R2, R18, 0x7610, R2 ;  /* 0x0000761012027816 */ /* 0x004fc40000000002 */
[----:B------:R1:W5:Y:S02]  /*3a70*/  LDL.LU R18, [R1+0x3c] ;  /* 0x00003c0001127983 */ /* 0x0003640000300800 */
[----:B------:R-:W-:Y:S02]  /*3a80*/  @P2 PRMT R191, R2, 0x7610, R191 ;  /* 0x0000761002bf2816 */ /* 0x000fe400000000bf */
[----:B------:R1:W5:Y:S01]  /*3a90*/  LDL.LU R2, [R1+0x38] ;  /* 0x0000380001027983 */ /* 0x0003620000300800 */
[----:B------:R-:W-:Y:S02]  /*3aa0*/  F2FP.F16.F32.PACK_AB R192, R250, R192 ;  /* 0x000000c0fac0723e */ /* 0x000fe400000000ff */
[----:B------:R-:W0:Y:S01]  /*3ab0*/  @P2 LDC R250, c[0x0][0x40c] ;  /* 0x00010300fffa2b82 */ /* 0x000e220000000800 */
[----:B------:R-:W-:Y:S01]  /*3ac0*/  F2FP.F16.F32.PACK_AB R193, R193, R251 ;  /* 0x000000fbc1c1723e */ /* 0x000fe200000000ff */
[----:B------:R-:W-:Y:S01]  /*3ad0*/  @P1 FFMA.FTZ R251, R9, R246, R247 ;  /* 0x000000f609fb1223 */ /* 0x000fe200000100f7 */
[----:B------:R-:W-:-:S03]  /*3ae0*/  F2FP.F16.F32.PACK_AB R194, R252, R194 ;  /* 0x000000c2fcc2723e */ /* 0x000fc600000000ff */
[----:B------:R-:W-:Y:S01]  /*3af0*/  @P1 FADD.FTZ R252, R17, -R251 ;  /* 0x800000fb11fc1221 */ /* 0x000fe20000010000 */
[----:B------:R-:W-:-:S05]  /*3b00*/  HADD2.F32 R251, -RZ, R35.H1_H1 ;  /* 0x30000023fffb7230 */ /* 0x000fca0000004100 */
[----:B------:R-:W-:Y:S01]  /*3b10*/  @P1 FFMA.FTZ R251, R214, R252, R251 ;  /* 0x000000fcd6fb1223 */ /* 0x000fe200000100fb */
[----:B------:R-:W-:-:S04]  /*3b20*/  @P2 HADD2.F32 R252, -RZ, R187.H1_H1 ;  /* 0x300000bbfffc2230 */ /* 0x000fc80000004100 */
[C---:B------:R-:W-:Y:S01]  /*3b30*/  F2FP.F16.F32.PACK_AB R195, R251.reuse, R195 ;  /* 0x000000c3fbc3723e */ /* 0x040fe200000000ff */
[----:B0-----:R-:W-:-:S04]  /*3b40*/  @P2 FMUL.FTZ R250, R251, R250 ;  /* 0x000000fafbfa2220 */ /* 0x001fc80000410000 */
[-C--:B------:R-:W-:Y:S01]  /*3b50*/  @P2 FFMA.FTZ R179, R252, R250.reuse, R179 ;  /* 0x000000fafcb32223 */ /* 0x080fe200000100b3 */
[----:B------:R-:W-:-:S05]  /*3b60*/  @P2 FMUL.FTZ R250, R43, R250 ;  /* 0x000000fa2bfa2220 */ /* 0x000fca0000410000 */
[----:B------:R-:W-:-:S04]  /*3b70*/  @P2 F2FP.F16.F32.PACK_AB R250, RZ, R250 ;  /* 0x000000fafffa223e */ /* 0x000fc800000000ff */
[----:B-1----:R-:W-:-:S07]  /*3b80*/  @P2 PRMT R191, R191, 0x5410, R250 ;  /* 0x00005410bfbf2816 */ /* 0x002fce00000000fa */
.L_x_10139:
[----:B------:R-:W-:Y:S05]  /*3b90*/  BSYNC.RECONVERGENT B1 ;  /* 0x0000000000017941 */ /* 0x000fea0003800200 */
.L_x_10122:
        /* <DEDUP_REMOVED lines=14> */
.L_x_10142:
[----:B------:R-:W-:Y:S05]  /*3c80*/  BSYNC.RECONVERGENT B1 ;  /* 0x0000000000017941 */ /* 0x000fea0003800200 */
.L_x_10141:
[----:B------:R-:W-:Y:S04]  /*3c90*/  BSSY.RECONVERGENT B1, `(.L_x_10143) ;  /* 0x0000188000017945 */ /* 0x000fe80003800200 */
[----:B------:R-:W-:Y:S05]  /*3ca0*/  @!P0 BRA `(.L_x_10144) ;  /* 0x0000000800e48947 */ /* 0x000fea0003800000 */
[----:B------:R-:W-:Y:S05]  /*3cb0*/  @!P1 BRA `(.L_x_10145) ;  /* 0x0000000400789947 */ /* 0x000fea0003800000 */
[----:B------:R-:W-:Y:S01]  /*3cc0*/  ISETP.GT.AND P3, PT, R244, RZ, PT ;  /* 0x000000fff400720c */ /* 0x000fe20003f64270 */
[----:B------:R-:W2:Y:S01]  /*3cd0*/  @P2 LDC R195, c[0x0][0x40c] ;  /* 0x00010300ffc32b82 */ /* 0x000ea20000000800 */
[--C-:B-----5:R-:W-:Y:S02]  /*3ce0*/  HADD2.F32 R192, -RZ, R28.reuse.H0_H0 ;  /* 0x2000001cffc07230 */ /* 0x120fe40000004100 */
[----:B-1----:R-:W-:Y:S02]  /*3cf0*/  HADD2.F32 R248, -RZ, R28.H1_H1 ;  /* 0x3000001cfff87230 */ /* 0x002fe40000004100 */
[----:B------:R-:W-:Y:S02]  /*3d00*/  HADD2.F32 R249, -RZ, R29.H0_H0 ;  /* 0x2000001dfff97230 */ /* 0x000fe40000004100 */
[----:B------:R-:W-:Y:S01]  /*3d10*/  @P2 HADD2.F32 R251, -RZ, R186.H1_H1 ;  /* 0x300000bafffb2230 */ /* 0x000fe20000004100 */
[----:B------:R-:W1:Y:S01]  /*3d20*/  @P2 LDC R194, c[0x0][0x40c] ;  /* 0x00010300ffc22b82 */ /* 0x000e620000000800 */
[----:B------:R-:W-:-:S03]  /*3d30*/  @P2 HADD2.F32 R252, -RZ, R187.H0_H0 ;  /* 0x200000bbfffc2230 */ /* 0x000fc60000004100 */
[----:B------:R-:W-:-:S04]  /*3d40*/  @P3 FFMA.FTZ R193, R18, R246, R247 ;  /* 0x000000f612c13223 */ /* 0x000fc800000100f7 */
[----:B------:R-:W-:-:S04]  /*3d50*/  @P3 FADD.FTZ R193, R202, -R193 ;  /* 0x800000c1cac13221 */ /* 0x000fc80000010000 */
[----:B------:R-:W-:Y:S01]  /*3d60*/  @P3 FFMA.FTZ R192, R214, R193, R192 ;  /* 0x000000c1d6c03223 */ /* 0x000fe200000100c0 */
[----:B------:R-:W-:-:S03]  /*3d70*/  @P3 FFMA.FTZ R193, R19, R246, R247 ;  /* 0x000000f613c13223 */ /* 0x000fc600000100f7 */
[----:B--2---:R-:W-:Y:S01]  /*3d80*/  @P2 FMUL.FTZ R195, R192, R195 ;  /* 0x000000c3c0c32220 */ /* 0x004fe20000410000 */
[----:B------:R-:W-:-:S04]  /*3d90*/  @P3 FADD.FTZ R193, R203, -R193 ;  /* 0x800000c1cbc13221 */ /* 0x000fc80000010000 */
[----:B------:R-:W-:Y:S01]  /*3da0*/  @P3 FFMA.FTZ R248, R214, R193, R248 ;  /* 0x000000c1d6f83223 */ /* 0x000fe200000100f8 */
[----:B------:R-:W-:-:S03]  /*3db0*/  @P2 HADD2.F32 R193, -RZ, R184.H0_H0 ;  /* 0x200000b8ffc12230 */ /* 0x000fc60000004100 */
[C---:B-1----:R-:W-:Y:S01]  /*3dc0*/  @P2 FMUL.FTZ R194, R248.reuse, R194 ;  /* 0x000000c2f8c22220 */ /* 0x042fe20000410000 */
[----:B------:R-:W-:Y:S01]  /*3dd0*/  F2FP.F16.F32.PACK_AB R192, R248, R192 ;  /* 0x000000c0f8c0723e */ /* 0x000fe200000000ff */
[-C--:B------:R-:W-:Y:S01]  /*3de0*/  @P2 FFMA.FTZ R172, R193, R195.reuse, R172 ;  /* 0x000000c3c1ac2223 */ /* 0x080fe200000100ac */
[----:B------:R-:W-:Y:S01]  /*3df0*/  @P3 FFMA.FTZ R193, R196, R246, R247 ;  /* 0x000000f6c4c13223 */ /* 0x000fe200000100f7 */
[----:B------:R-:W-:-:S03]  /*3e00*/  @P2 FMUL.FTZ R195, R44, R195 ;  /* 0x000000c32cc32220 */ /* 0x000fc60000410000 */
[----:B------:R-:W-:Y:S02]  /*3e10*/  @P3 FADD.FTZ R193, R204, -R193 ;  /* 0x800000c1ccc13221 */ /* 0x000fe40000010000 */
[----:B------:R-:W-:Y:S02]  /*3e20*/  @P2 F2FP.F16.F32.PACK_AB R195, RZ, R195 ;  /* 0x000000c3ffc3223e */ /* 0x000fe400000000ff */
[----:B------:R-:W-:Y:S02]  /*3e30*/  @P3 FFMA.FTZ R249, R214, R193, R249 ;  /* 0x000000c1d6f93223 */ /* 0x000fe400000100f9 */
[----:B------:R-:W1:Y:S01]  /*3e40*/  @P2 LDC R193, c[0x0][0x40c] ;  /* 0x00010300ffc12b82 */ /* 0x000e620000000800 */
[----:B------:R-:W-:Y:S01]  /*3e50*/  @P2 PRMT R188, R195, 0x7610, R188 ;  /* 0x00007610c3bc2816 */ /* 0x000fe200000000bc */
[----:B------:R-:W-:-:S05]  /*3e60*/  @P2 HADD2.F32 R195, -RZ, R184.H1_H1 ;  /* 0x300000b8ffc32230 */ /* 0x000fca0000004100 */
[-C--:B------:R-:W-:Y:S01]  /*3e70*/  @P2 FFMA.FTZ R173, R195, R194.reuse, R173 ;  /* 0x000000c2c3ad2223 */ /* 0x080fe200000100ad */
[----:B------:R-:W-:Y:S02]  /*3e80*/  @P2 HADD2.F32 R195, -RZ, R185.H0_H0 ;  /* 0x200000b9ffc32230 */ /* 0x000fe40000004100 */
        /* <DEDUP_REMOVED lines=17> */
[----:B------:R-:W-:Y:S02]  /*3fa0*/  HADD2.F32 R249, -RZ, R31.H1_H1 ;  /* 0x3000001ffff97230 */ /* 0x000fe40000004100 */
        /* <DEDUP_REMOVED lines=21> */
[----:B------:R-:W-:-:S03]  /*4100*/  @P3 FFMA.FTZ R250, R201, R246, R247 ;  /* 0x000000f6c9fa3223 */ /* 0x000fc600000100f7 */
[-C--:B------:R-:W-:Y:S01]  /*4110*/  @P2 FFMA.FTZ R169, R251, R195.reuse, R169 ;  /* 0x000000c3fba92223 */ /* 0x080fe200000100a9 */
[----:B------:R-:W-:Y:S01]  /*4120*/  @P2 FMUL.FTZ R195, R49, R195 ;  /* 0x000000c331c32220 */ /* 0x000fe20000410000 */
[----:B------:R-:W-:-:S04]  /*4130*/  @P3 FADD.FTZ R250, R209, -R250 ;  /* 0x800000fad1fa3221 */ /* 0x000fc80000010000 */
[----:B------:R-:W-:Y:S01]  /*4140*/  @P2 F2FP.F16.F32.PACK_AB R195, RZ, R195 ;  /* 0x000000c3ffc3223e */ /* 0x000fe200000000ff */
[----:B------:R-:W-:-:S03]  /*4150*/  @P3 FFMA.FTZ R249, R214, R250, R249 ;  /* 0x000000fad6f93223 */ /* 0x000fc600000100f9 */
[----:B------:R-:W-:Y:S01]  /*4160*/  @P2 PRMT R190, R190, 0x5410, R195 ;  /* 0x00005410bebe2816 */ /* 0x000fe200000000c3 */
[----:B------:R-:W-:-:S04]  /*4170*/  @P3 FFMA.FTZ R195, R200, R246, R247 ;  /* 0x000000f6c8c33223 */ /* 0x000fc800000100f7 */
[----:B------:R-:W-:Y:S01]  /*4180*/  @P3 FADD.FTZ R251, R208, -R195 ;  /* 0x800000c3d0fb3221 */ /* 0x000fe20000010000 */
[----:B------:R-:W-:-:S05]  /*4190*/  HADD2.F32 R195, -RZ, R31.H0_H0 ;  /* 0x2000001fffc37230 */ /* 0x000fca0000004100 */
[----:B------:R-:W-:Y:S02]  /*41a0*/  @P3 FFMA.FTZ R195, R214, R251, R195 ;  /* 0x000000fbd6c33223 */ /* 0x000fe400000100c3 */
[----:B------:R-:W1:Y:S02]  /*41b0*/  @P2 LDC R251, c[0x0][0x40c] ;  /* 0x00010300fffb2b82 */ /* 0x000e640000000800 */
[----:B-1----:R-:W-:Y:S01]  /*41c0*/  @P2 FMUL.FTZ R251, R195, R251 ;  /* 0x000000fbc3fb2220 */ /* 0x002fe20000410000 */
        /* <DEDUP_REMOVED lines=13> */
.L_x_10145:
[----:B------:R-:W-:Y:S01]  /*42a0*/  ISETP.GT.AND P3, PT, R244, RZ, PT ;  /* 0x000000fff400720c */ /* 0x000fe20003f64270 */
[----:B-1---5:R-:W-:-:S12]  /*42b0*/  HADD2.F32 R248, -RZ, R28.H0_H0 ;  /* 0x2000001cfff87230 */ /* 0x022fd80000004100 */
        /* <DEDUP_REMOVED lines=88> */
.L_x_10144:
[----:B------:R-:W-:Y:S05]  /*4840*/  @!P1 BRA `(.L_x_10147) ;  /* 0x0000000400789947 */ /* 0x000fea0003800000 */
[----:B------:R-:W2:Y:S01]  /*4850*/  @P2 LDC R192, c[0x0][0x40c] ;  /* 0x00010300ffc02b82 */ /* 0x000ea20000000800 */
[----:B------:R-:W-:Y:S01]  /*4860*/  FFMA.FTZ R193, R198, R246, R247 ;  /* 0x000000f6c6c17223 */ /* 0x000fe200000100f7 */
[----:B------:R-:W-:Y:S01]  /*4870*/  ISETP.GT.AND P3, PT, R244, RZ, PT ;  /* 0x000000fff400720c */ /* 0x000fe20003f64270 */
[----:B-----5:R-:W-:Y:S02]  /*4880*/  @P2 HADD2.F32 R195, -RZ, R186.H1_H1 ;  /* 0x300000baffc32230 */ /* 0x020fe40000004100 */
[----:B------:R-:W-:Y:S01]  /*4890*/  FADD.FTZ R193, R206, -R193 ;  /* 0x800000c1cec17221 */ /* 0x000fe20000010000 */
[----:B-1----:R-:W-:Y:S02]  /*48a0*/  @P2 HADD2.F32 R248, -RZ, R185.H1_H1 ;  /* 0x300000b9fff82230 */ /* 0x002fe40000004100 */
[----:B------:R-:W-:Y:S02]  /*48b0*/  @P2 HADD2.F32 R249, -RZ, R184.H1_H1 ;  /* 0x300000b8fff92230 */ /* 0x000fe40000004100 */
[----:B------:R-:W-:-:S05]  /*48c0*/  FMUL.FTZ R193, R214, R193 ;  /* 0x000000c1d6c17220 */ /* 0x000fca0000410000 */
[----:B------:R-:W-:Y:S01]  /*48d0*/  FSEL R194, R193, RZ, P3 ;  /* 0x000000ffc1c27208 */ /* 0x000fe20001800000 */
[----:B------:R-:W-:-:S04]  /*48e0*/  @P2 HADD2.F32 R193, -RZ, R186.H0_H0 ;  /* 0x200000baffc12230 */ /* 0x000fc80000004100 */
[----:B--2---:R-:W-:-:S04]  /*48f0*/  @P2 FMUL.FTZ R192, R192, R194 ;  /* 0x000000c2c0c02220 */ /* 0x004fc80000410000 */
        /* <DEDUP_REMOVED lines=30> */
[----:B------:R-:W-:-:S05]  /*4ae0*/  FSEL R193, R193, RZ, P3 ;  /* 0x000000ffc1c17208 */ /* 0x000fca0001800000 */
[----:B-1----:R-:W-:Y:S01]  /*4af0*/  @P2 FMUL.FTZ R192, R192, R193 ;  /* 0x000000c1c0c02220 */ /* 0x002fe20000410000 */
[----:B------:R-:W-:Y:S02]  /*4b00*/  F2FP.F16.F32.PACK_AB R193, R193, R195 ;  /* 0x000000c3c1c1723e */ /* 0x000fe400000000ff */
[----:B------:R-:W1:Y:S01]  /*4b10*/  @P2 LDC R195, c[0x0][0x40c] ;  /* 0x00010300ffc32b82 */ /* 0x000e620000000800 */
        /* <DEDUP_REMOVED lines=49> */
.L_x_10147:
[----:B------:R-:W-:Y:S04]  /*4e30*/  BSSY.RECONVERGENT B2, `(.L_x_10148) ;  /* 0x000000d000027945 */ /* 0x000fe80003800200 */
[----:B------:R-:W-:Y:S05]  /*4e40*/  @!P2 BRA `(.L_x_10149) ;  /* 0x00000000002ca947 */ /* 0x000fea0003800000 */
[----:B-1---5:R-:W-:Y:S01]  /*4e50*/  FFMA.FTZ R248, R18, R246, R247 ;  /* 0x000000f612f87223 */ /* 0x022fe200000100f7 */
[----:B------:R-:W-:Y:S01]  /*4e60*/  ISETP.GT.AND P3, PT, R244, RZ, PT ;  /* 0x000000fff400720c */ /* 0x000fe20003f64270 */
[----:B------:R-:W-:Y:S02]  /*4e70*/  HADD2.F32 R249, -RZ, R184.H0_H0 ;  /* 0x200000b8fff97230 */ /* 0x000fe40000004100 */
        /* <DEDUP_REMOVED lines=8> */
.L_x_10149:
[----:B------:R-:W-:Y:S05]  /*4f00*/  BSYNC.RECONVERGENT B2 ;  /* 0x0000000000027941 */ /* 0x000fea0003800200 */
.L_x_10148:
[----:B------:R-:W-:Y:S04]  /*4f10*/  BSSY.RECONVERGENT B2, `(.L_x_10150) ;  /* 0x000000d000027945 */ /* 0x000fe80003800200 */
[----:B------:R-:W-:Y:S05]  /*4f20*/  @!P2 BRA `(.L_x_10151) ;  /* 0x00000000002ca947 */ /* 0x000fea0003800000 */
[----:B-1---5:R-:W-:Y:S01]  /*4f30*/  FFMA.FTZ R248, R19, R246, R247 ;  /* 0x000000f613f87223 */ /* 0x022fe200000100f7 */
[----:B------:R-:W-:Y:S01]  /*4f40*/  ISETP.GT.AND P3, PT, R244, RZ, PT ;  /* 0x000000fff400720c */ /* 0x000fe20003f64270 */
[----:B------:R-:W-:Y:S02]  /*4f50*/  HADD2.F32 R249, -RZ, R184.H1_H1 ;  /* 0x300000b8fff97230 */ /* 0x000fe40000004100 */
        /* <DEDUP_REMOVED lines=8> */
.L_x_10151:
[----:B------:R-:W-:Y:S05]  /*4fe0*/  BSYNC.RECONVERGENT B2 ;  /* 0x0000000000027941 */ /* 0x000fea0003800200 */
.L_x_10150:
[----:B------:R-:W-:Y:S04]  /*4ff0*/  BSSY.RECONVERGENT B2, `(.L_x_10152) ;  /* 0x000000d000027945 */ /* 0x000fe80003800200 */
[----:B------:R-:W-:Y:S05]  /*5000*/  @!P2 BRA `(.L_x_10153) ;  /* 0x00000000002ca947 */ /* 0x000fea0003800000 */
[----:B-1----:R-:W-:Y:S01]  /*5010*/  FFMA.FTZ R248, R196, R246, R247 ;  /* 0x000000f6c4f87223 */ /* 0x002fe200000100f7 */
        /* <DEDUP_REMOVED lines=10> */
.L_x_10153:
[----:B------:R-:W-:Y:S05]  /*50c0*/  BSYNC.RECONVERGENT B2 ;  /* 0x0000000000027941 */ /* 0x000fea0003800200 */
.L_x_10152:
[----:B------:R-:W-:Y:S04]  /*50d0*/  BSSY.RECONVERGENT B2, `(.L_x_10154) ;  /* 0x000000d000027945 */ /* 0x000fe80003800200 */
[----:B------:R-:W-:Y:S05]  /*50e0*/  @!P2 BRA `(.L_x_10155) ;  /* 0x00000000002ca947 */ /* 0x000fea0003800000 */
[----:B-1----:R-:W-:Y:S01]  /*50f0*/  FFMA.FTZ R248, R197, R246, R247 ;  /* 0x000000f6c5f87223 */ /* 0x002fe200000100f7 */
        /* <DEDUP_REMOVED lines=10> */
.L_x_10155:
[----:B------:R-:W-:Y:S05]  /*51a0*/  BSYNC.RECONVERGENT B2 ;  /* 0x0000000000027941 */ /* 0x000fea0003800200 */
.L_x_10154:
        /* <DEDUP_REMOVED lines=13> */
.L_x_10157:
[----:B------:R-:W-:Y:S05]  /*5280*/  BSYNC.RECONVERGENT B2 ;  /* 0x0000000000027941 */ /* 0x000fea0003800200 */
.L_x_10156:
        /* <DEDUP_REMOVED lines=13> */
.L_x_10159:
[----:B------:R-:W-:Y:S05]  /*5360*/  BSYNC.RECONVERGENT B2 ;  /* 0x0000000000027941 */ /* 0x000fea0003800200 */
.L_x_10158:
        /* <DEDUP_REMOVED lines=13> */
.L_x_10161:
[----:B------:R-:W-:Y:S05]  /*5440*/  BSYNC.RECONVERGENT B2 ;  /* 0x0000000000027941 */ /* 0x000fea0003800200 */
.L_x_10160:
        /* <DEDUP_REMOVED lines=12> */
.L_x_10146:
[----:B------:R-:W-:Y:S05]  /*5510*/  BSYNC.RECONVERGENT B1 ;  /* 0x0000000000017941 */ /* 0x000fea0003800200 */
.L_x_10143:
        /* <DEDUP_REMOVED lines=14> */
.L_x_10163:
[----:B------:R-:W-:Y:S05]  /*5600*/  BSYNC.RECONVERGENT B1 ;  /* 0x0000000000017941 */ /* 0x000fea0003800200 */
.L_x_10162:
        /* <DEDUP_REMOVED lines=97> */
.L_x_10166:
        /* <DEDUP_REMOVED lines=90> */
.L_x_10165:
        /* <DEDUP_REMOVED lines=95> */
.L_x_10168:
        /* <DEDUP_REMOVED lines=13> */
.L_x_10170:
[----:B------:R-:W-:Y:S05]  /*6880*/  BSYNC.RECONVERGENT B2 ;  /* 0x0000000000027941 */ /* 0x000fea0003800200 */
.L_x_10169:
        /* <DEDUP_REMOVED lines=13> */
.L_x_10172:
[----:B------:R-:W-:Y:S05]  /*6960*/  BSYNC.RECONVERGENT B2 ;  /* 0x0000000000027941 */ /* 0x000fea0003800200 */
.L_x_10171:
        /* <DEDUP_REMOVED lines=13> */
.L_x_10174:
[----:B------:R-:W-:Y:S05]  /*6a40*/  BSYNC.RECONVERGENT B2 ;  /* 0x0000000000027941 */ /* 0x000fea0003800200 */
.L_x_10173:
        /* <DEDUP_REMOVED lines=13> */
.L_x_10176:
[----:B------:R-:W-:Y:S05]  /*6b20*/  BSYNC.RECONVERGENT B2 ;  /* 0x0000000000027941 */ /* 0x000fea0003800200 */
.L_x_10175:
        /* <DEDUP_REMOVED lines=13> */
.L_x_10178:
[----:B------:R-:W-:Y:S05]  /*6c00*/  BSYNC.RECONVERGENT B2 ;  /* 0x0000000000027941 */ /* 0x000fea0003800200 */
.L_x_10177:
        /* <DEDUP_REMOVED lines=13> */
.L_x_10180:
[----:B------:R-:W-:Y:S05]  /*6ce0*/  BSYNC.RECONVERGENT B2 ;  /* 0x0000000000027941 */ /* 0x000fea0003800200 */
.L_x_10179:
        /* <DEDUP_REMOVED lines=13> */
.L_x_10182:
[----:B------:R-:W-:Y:S05]  /*6dc0*/  BSYNC.RECONVERGENT B2 ;  /* 0x0000000000027941 */ /* 0x000fea0003800200 */
.L_x_10181:
        /* <DEDUP_REMOVED lines=12> */
.L_x_10167:
[----:B------:R-:W-:Y:S05]  /*6e90*/  BSYNC.RECONVERGENT B1 ;  /* 0x0000000000017941 */ /* 0x000fea0003800200 */
.L_x_10164:
        /* <DEDUP_REMOVED lines=14> */
.L_x_10184:
[----:B------:R-:W-:Y:S05]  /*6f80*/  BSYNC.RECONVERGENT B1 ;  /* 0x0000000000017941 */ /* 0x000fea0003800200 */
.L_x_10183:
[----:B------:R-:W-:Y:S04]  /*6f90*/  BSSY.RECONVERGENT B1, `(.L_x_10185) ;  /* 0x0000188000017945 */ /* 0x000fe80003800200 */
[----:B------:R-:W-:Y:S05]  /*6fa0*/  @!P0 BRA `(.L_x_10186) ;  /* 0x0000000800e48947 */ /* 0x000fea0003800000 */
[----:B------:R-:W-:Y:S05]  /*6fb0*/  @!P1 BRA `(.L_x_10187) ;  /* 0x0000000400789947 */ /* 0x000fea0003800000 */
[----:B------:R-:W-:Y:S01]  /*6fc0*/  ISETP.GT.AND P0, PT, R244, RZ, PT ;  /* 0x000000fff400720c */ /* 0x000fe20003f04270 */
[----:B------:R-:W1:Y:S01]  /*6fd0*/  @P2 LDC R193, c[0x0][0x40c] ;  /* 0x00010300ffc12b82 */ /* 0x000e620000000800 */
[----:B-----5:R-:W-:Y:S02]  /*6fe0*/  HADD2.F32 R215, -RZ, R20.H0_H0 ;  /* 0x20000014ffd77230 */ /* 0x020fe40000004100 */
[----:B------:R-:W-:Y:S02]  /*6ff0*/  HADD2.F32 R249, -RZ, R21.H0_H0 ;  /* 0x20000015fff97230 */ /* 0x000fe40000004100 */
[----:B------:R-:W-:Y:S02]  /*7000*/  HADD2.F32 R250, -RZ, R22.H1_H1 ;  /* 0x30000016fffa7230 */ /* 0x000fe40000004100 */
[----:B------:R-:W-:-:S05]  /*7010*/  @P2 HADD2.F32 R251, -RZ, R187.H0_H0 ;  /* 0x200000bbfffb2230 */ /* 0x000fca0000004100 */
[-CC-:B------:R-:W-:Y:S01]  /*7020*/  @P0 FFMA.FTZ R192, R228, R246.reuse, R247.reuse ;  /* 0x000000f6e4c00223 */ /* 0x180fe200000100f7 */
[-CC-:B------:R-:W-:Y:S01]  /*7030*/  @P0 FFMA.FTZ R194, R229, R246.reuse, R247.reuse ;  /* 0x000000f6e5c20223 */ /* 0x180fe200000100f7 */
[----:B------:R-:W-:Y:S02]  /*7040*/  @P0 FFMA.FTZ R195, R230, R246, R247 ;  /* 0x000000f6e6c30223 */ /* 0x000fe400000100f7 */
[----:B------:R-:W-:Y:S01]  /*7050*/  @P0 FADD.FTZ R192, R236, -R192 ;  /* 0x800000c0ecc00221 */ /* 0x000fe20000010000 */
[----:B------:R-:W-:Y:S01]  /*7060*/  @P0 FADD.FTZ R194, R237, -R194 ;  /* 0x800000c2edc20221 */ /* 0x000fe20000010000 */
[----:B------:R-:W-:Y:S02]  /*7070*/  @P0 FADD.FTZ R195, R238, -R195 ;  /* 0x800000c3eec30221 */ /* 0x000fe40000010000 */
[C---:B------:R-:W-:Y:S01]  /*7080*/  @P0 FFMA.FTZ R215, R214.reuse, R192, R215 ;  /* 0x000000c0d6d70223 */ /* 0x040fe200000100d7 */
[----:B------:R-:W-:Y:S02]  /*7090*/  HADD2.F32 R192, -RZ, R20.H1_H1 ;  /* 0x30000014ffc07230 */ /* 0x000fe40000004100 */
[C---:B------:R-:W-:Y:S01]  /*70a0*/  @P0 FFMA.FTZ R249, R214.reuse, R195, R249 ;  /* 0x000000c3d6f90223 */ /* 0x040fe200000100f9 */
[----:B-1----:R-:W-:Y:S01]  /*70b0*/  @P2 FMUL.FTZ R193, R215, R193 ;  /* 0x000000c1d7c12220 */ /* 0x002fe20000410000 */
[----:B------:R-:W1:Y:S01]  /*70c0*/  @P2 LDC R195, c[0x0][0x40c] ;  /* 0x00010300ffc32b82 */ /* 0x000e620000000800 */
[----:B------:R-:W-:Y:S01]  /*70d0*/  @P0 FFMA.FTZ R192, R214, R194, R192 ;  /* 0x000000c2d6c00223 */ /* 0x000fe200000100c0 */
[----:B------:R-:W-:-:S05]  /*70e0*/  @P2 HADD2.F32 R194, -RZ, R184.H0_H0 ;  /* 0x200000b8ffc22230 */ /* 0x000fca0000004100 */
[-C--:B------:R-:W-:Y:S01]  /*70f0*/  @P2 FFMA.FTZ R156, R194, R193.reuse, R156 ;  /* 0x000000c1c29c2223 */ /* 0x080fe2000001009c */
[----:B------:R-:W-:Y:S01]  /*7100*/  @P2 FMUL.FTZ R193, R60, R193 ;  /* 0x000000c13cc12220 */ /* 0x000fe20000410000 */
[----:B------:R-:W2:Y:S04]  /*7110*/  @P2 LDC R194, c[0x0][0x40c] ;  /* 0x00010300ffc22b82 */ /* 0x000ea80000000800 */
[----:B------:R-:W-:-:S04]  /*7120*/  @P2 F2FP.F16.F32.PACK_AB R193, RZ, R193 ;  /* 0x000000c1ffc1223e */ /* 0x000fc800000000ff */
[----:B------:R-:W-:Y:S01]  /*7130*/  @P2 PRMT R188, R193, 0x7610, R188 ;  /* 0x00007610c1bc2816 */ /* 0x000fe200000000bc */
[----:B------:R-:W-:Y:S02]  /*7140*/  @P2 HADD2.F32 R193, -RZ, R184.H1_H1 ;  /* 0x300000b8ffc12230 */ /* 0x000fe40000004100 */
[----:B-1----:R-:W-:Y:S01]  /*7150*/  @P2 FMUL.FTZ R195, R249, R195 ;  /* 0x000000c3f9c32220 */ /* 0x002fe20000410000 */
[C---:B--2---:R-:W-:Y:S01]  /*7160*/  @P2 FMUL.FTZ R194, R192.reuse, R194 ;  /* 0x000000c2c0c22220 */ /* 0x044fe20000410000 */
[----:B------:R-:W-:-:S03]  /*7170*/  F2FP.F16.F32.PACK_AB R192, R192, R215 ;  /* 0x000000d7c0c0723e */ /* 0x000fc600000000ff */
[-C--:B------:R-:W-:Y:S01]  /*7180*/  @P2 FFMA.FTZ R157, R193, R194.reuse, R157 ;  /* 0x000000c2c19d2223 */ /* 0x080fe2000001009d */
[----:B------:R-:W-:Y:S02]  /*7190*/  @P2 HADD2.F32 R193, -RZ, R185.H0_H0 ;  /* 0x200000b9ffc12230 */ /* 0x000fe40000004100 */
[----:B------:R-:W-:-:S03]  /*71a0*/  @P2 FMUL.FTZ R194, R61, R194 ;  /* 0x000000c23dc22220 */ /* 0x000fc60000410000 */
[-C--:B------:R-:W-:Y:S01]  /*71b0*/  @P2 FFMA.FTZ R158, R193, R195.reuse, R158 ;  /* 0x000000c3c19e2223 */ /* 0x080fe2000001009e */
[----:B------:R-:W-:Y:S01]  /*71c0*/  @P0 FFMA.FTZ R193, R231, R246, R247 ;  /* 0x000000f6e7c10223 */ /* 0x000fe200000100f7 */
[----:B------:R-:W-:Y:S01]  /*71d0*/  @P2 FMUL.FTZ R195, R62, R195 ;  /* 0x000000c33ec32220 */ /* 0x000fe20000410000 */
[----:B------:R-:W-:Y:S02]  /*71e0*/  @P2 F2FP.F16.F32.PACK_AB R194, RZ, R194 ;  /* 0x000000c2ffc2223e */ /* 0x000fe400000000ff */
[----:B------:R-:W-:Y:S01]  /*71f0*/  @P0 FADD.FTZ R244, R239, -R193 ;  /* 0x800000c1eff40221 */ /* 0x000fe20000010000 */
[----:B------:R-:W-:Y:S01]  /*7200*/  HADD2.F32 R193, -RZ, R21.H1_H1 ;  /* 0x30000015ffc17230 */ /* 0x000fe20000004100 */
[----:B------:R-:W-:Y:S02]  /*7210*/  @P2 F2FP.F16.F32.PACK_AB R195, RZ, R195 ;  /* 0x000000c3ffc3223e */ /* 0x000fe400000000ff */
[----:B------:R-:W-:Y:S02]  /*7220*/  @P2 PRMT R188, R188, 0x5410, R194 ;  /* 0x00005410bcbc2816 */ /* 0x000fe400000000c2 */
[----:B------:R-:W-:Y:S01]  /*7230*/  @P0 FFMA.FTZ R193, R214, R244, R193 ;  /* 0x000000f4d6c10223 */ /* 0x000fe200000100c1 */
[----:B------:R-:W-:Y:S01]  /*7240*/  @P2 PRMT R189, R195, 0x7610, R189 ;  /* 0x00007610c3bd2816 */ /* 0x000fe200000000bd */
[----:B------:R-:W1:Y:S01]  /*7250*/  @P2 LDC R244, c[0x0][0x40c] ;  /* 0x00010300fff42b82 */ /* 0x000e620000000800 */
[----:B------:R-:W-:-:S02]  /*7260*/  @P2 HADD2.F32 R195, -RZ, R185.H1_H1 ;  /* 0x300000b9ffc32230 */ /* 0x000fc40000004100 */
[C---:B-1----:R-:W-:Y:S01]  /*7270*/  @P2 FMUL.FTZ R194, R193.reuse, R244 ;  /* 0x000000f4c1c22220 */ /* 0x042fe20000410000 */
[----:B------:R-:W-:Y:S01]  /*7280*/  @P2 HADD2.F32 R244, -RZ, R186.H0_H0 ;  /* 0x200000bafff42230 */ /* 0x000fe20000004100 */
[----:B------:R-:W-:Y:S02]  /*7290*/  F2FP.F16.F32.PACK_AB R193, R193, R249 ;  /* 0x000000f9c1c1723e */ /* 0x000fe400000000ff */
        /* <DEDUP_REMOVED lines=12> */
[----:B------:R-:W-:-:S04]  /*7360*/  @P2 HADD2.F32 R244, -RZ, R186.H1_H1 ;  /* 0x300000bafff42230 */ /* 0x000fc80000004100 */
[----:B------:R-:W-:-:S04]  /*7370*/  @P2 F2FP.F16.F32.PACK_AB R195, RZ, R195 ;  /* 0x000000c3ffc3223e */ /* 0x000fc800000000ff */
[----:B------:R-:W-:Y:S01]  /*7380*/  @P2 PRMT R190, R195, 0x7610, R190 ;  /* 0x00007610c3be2816 */ /* 0x000fe200000000be */
[----:B------:R-:W-:-:S04]  /*7390*/  @P0 FFMA.FTZ R195, R233, R246, R247 ;  /* 0x000000f6e9c30223 */ /* 0x000fc800000100f7 */
[----:B------:R-:W-:-:S04]  /*73a0*/  @P0 FADD.FTZ R195, R241, -R195 ;  /* 0x800000c3f1c30221 */ /* 0x000fc80000010000 */
[----:B------:R-:W-:Y:S02]  /*73b0*/  @P0 FFMA.FTZ R250, R214, R195, R250 ;  /* 0x000000c3d6fa0223 */ /* 0x000fe400000100fa */
[----:B------:R-:W1:Y:S03]  /*73c0*/  @P2 LDC R195, c[0x0][0x40c] ;  /* 0x00010300ffc32b82 */ /* 0x000e660000000800 */
[C---:B------:R-:W-:Y:S01]  /*73d0*/  F2FP.F16.F32.PACK_AB R194, R250.reuse, R194 ;  /* 0x000000c2fac2723e */ /* 0x040fe200000000ff */
[----:B-1----:R-:W-:-:S04]  /*73e0*/  @P2 FMUL.FTZ R195, R250, R195 ;  /* 0x000000c3fac32220 */ /* 0x002fc80000410000 */
[-C--:B------:R-:W-:Y:S01]  /*73f0*/  @P2 FFMA.FTZ R153, R244, R195.reuse, R153 ;  /* 0x000000c3f4992223 */ /* 0x080fe20000010099 */
[----:B------:R-:W-:-:S05]  /*7400*/  @P2 FMUL.FTZ R195, R65, R195 ;  /* 0x000000c341c32220 */ /* 0x000fca0000410000 */
[----:B------:R-:W-:-:S04]  /*7410*/  @P2 F2FP.F16.F32.PACK_AB R195, RZ, R195 ;  /* 0x000000c3ffc3223e */ /* 0x000fc800000000ff */
[----:B------:R-:W-:Y:S01]  /*7420*/  @P2 PRMT R190, R190, 0x5410, R195 ;  /* 0x00005410bebe2816 */ /* 0x000fe200000000c3 */
[-CC-:B------:R-:W-:Y:S01]  /*7430*/  @P0 FFMA.FTZ R195, R234, R246.reuse, R247.reuse ;  /* 0x000000f6eac30223 */ /* 0x180fe200000100f7 */
[----:B------:R-:W-:-:S03]  /*7440*/  @P0 FFMA.FTZ R246, R235, R246, R247 ;  /* 0x000000f6ebf60223 */ /* 0x000fc600000100f7 */
[----:B------:R-:W-:Y:S01]  /*7450*/  @P0 FADD.FTZ R244, R242, -R195 ;  /* 0x800000c3f2f40221 */ /* 0x000fe20000010000 */
[----:B------:R-:W-:Y:S02]  /*7460*/  HADD2.F32 R195, -RZ, R23.H0_H0 ;  /* 0x20000017ffc37230 */ /* 0x000fe40000004100 */
[----:B------:R-:W-:-:S03]  /*7470*/  @P0 FADD.FTZ R246, R243, -R246 ;  /* 0x800000f6f3f60221 */ /* 0x000fc60000010000 */
[----:B------:R-:W-:Y:S02]  /*7480*/  @P0 FFMA.FTZ R195, R214, R244, R195 ;  /* 0x000000f4d6c30223 */ /* 0x000fe400000100c3 */
[----:B------:R-:W1:Y:S02]  /*7490*/  @P2 LDC R244, c[0x0][0x40c] ;  /* 0x00010300fff42b82 */ /* 0x000e640000000800 */
[----:B-1----:R-:W-:-:S04]  /*74a0*/  @P2 FMUL.FTZ R244, R195, R244 ;  /* 0x000000f4c3f42220 */ /* 0x002fc80000410000 */
[-C--:B------:R-:W-:Y:S01]  /*74b0*/  @P2 FFMA.FTZ R154, R251, R244.reuse, R154 ;  /* 0x000000f4fb9a2223 */ /* 0x080fe2000001009a */
[----:B------:R-:W-:-:S05]  /*74c0*/  @P2 FMUL.FTZ R244, R66, R244 ;  /* 0x000000f442f42220 */ /* 0x000fca0000410000 */
[----:B------:R-:W-:-:S04]  /*74d0*/  @P2 F2FP.F16.F32.PACK_AB R244, RZ, R244 ;  /* 0x000000f4fff4223e */ /* 0x000fc800000000ff */
[----:B------:R-:W-:Y:S01]  /*74e0*/  @P2 PRMT R191, R244, 0x7610, R191 ;  /* 0x00007610f4bf2816 */ /* 0x000fe200000000bf */
[----:B------:R-:W-:-:S05]  /*74f0*/  HADD2.F32 R244, -RZ, R23.H1_H1 ;  /* 0x30000017fff47230 */ /* 0x000fca0000004100 */
[----:B------:R-:W-:-:S05]  /*7500*/  @P0 FFMA.FTZ R244, R214, R246, R244 ;  /* 0x000000f6d6f40223 */ /* 0x000fca00000100f4 */
        /* <DEDUP_REMOVED lines=9> */
.L_x_10187:
[----:B------:R-:W-:-:S13]  /*75a0*/  ISETP.GT.AND P0, PT, R244, RZ, PT ;  /* 0x000000fff400720c */ /* 0x000fda0003f04270 */
[----:B------:R-:W-:-:S04]  /*75b0*/  @P0 FFMA.FTZ R215, R228, R246, R247 ;  /* 0x000000f6e4d70223 */ /* 0x000fc800000100f7 */
[----:B------:R-:W-:Y:S01]  /*75c0*/  @P0 FADD.FTZ R244, R236, -R215 ;  /* 0x800000d7ecf40221 */ /* 0x000fe20000010000 */
[----:B-----5:R-:W-:-:S05]  /*75d0*/  HADD2.F32 R215, -RZ, R20.H0_H0 ;  /* 0x20000014ffd77230 */ /* 0x020fca0000004100 */
        /* <DEDUP_REMOVED lines=8> */
[----:B------:R-:W-:-:S04]  /*7660*/  @P0 FFMA.FTZ R215, R229, R246, R247 ;  /* 0x000000f6e5d70223 */ /* 0x000fc800000100f7 */
[----:B------:R-:W-:Y:S01]  /*7670*/  @P0 FADD.FTZ R244, R237, -R215 ;  /* 0x800000d7edf40221 */ /* 0x000fe20000010000 */
[----:B------:R-:W-:-:S05]  /*7680*/  HADD2.F32 R215, -RZ, R20.H1_H1 ;  /* 0x30000014ffd77230 */ /* 0x000fca0000004100 */
[----:B------:R-:W-:Y:S02]  /*7690*/  @P0 FFMA.FTZ R215, R214, R244, R215 ;  /* 0x000000f4d6d70223 */ /* 0x000fe400000100d7 */
[----:B------:R-:W1:Y:S02]  /*76a0*/  @P2 LDC R244, c[0x0][0x40c] ;  /* 0x00010300fff42b82 */ /* 0x000e640000000800 */
[----:B-1----:R-:W-:Y:S01]  /*76b0*/  @P2 FMUL.FTZ R215, R215, R244 ;  /* 0x000000f4d7d72220 */ /* 0x002fe20000410000 */
[----:B------:R-:W-:-:S05]  /*76c0*/  @P2 HADD2.F32 R244, -RZ, R184.H1_H1 ;  /* 0x300000b8fff42230 */ /* 0x000fca0000004100 */
[-C--:B------:R-:W-:Y:S01]  /*76d0*/  @P2 FFMA.FTZ R157, R244, R215.reuse, R157 ;  /* 0x000000d7f49d2223 */ /* 0x080fe2000001009d */
[----:B------:R-:W-:-:S05]  /*76e0*/  @P2 FMUL.FTZ R215, R61, R215 ;  /* 0x000000d73dd72220 */ /* 0x000fca0000410000 */
[----:B------:R-:W-:-:S04]  /*76f0*/  @P2 F2FP.F16.F32.PACK_AB R215, RZ, R215 ;  /* 0x000000d7ffd7223e */ /* 0x000fc800000000ff */
[----:B------:R-:W-:Y:S01]  /*7700*/  @P2 PRMT R188, R188, 0x5410, R215 ;  /* 0x00005410bcbc2816 */ /* 0x000fe200000000d7 */
[----:B------:R-:W-:-:S04]  /*7710*/  @P0 FFMA.FTZ R215, R230, R246, R247 ;  /* 0x000000f6e6d70223 */ /* 0x000fc800000100f7 */
[----:B------:R-:W-:Y:S01]  /*7720*/  @P0 FADD.FTZ R244, R238, -R215 ;  /* 0x800000d7eef40221 */ /* 0x000fe20000010000 */
        /* <DEDUP_REMOVED lines=65> */
.L_x_10186:
[----:B------:R-:W-:Y:S05]  /*7b40*/  @!P1 BRA `(.L_x_10189) ;  /* 0x0000000400789947 */ /* 0x000fea0003800000 */
[----:B------:R-:W1:Y:S01]  /*7b50*/  @P2 LDC R195, c[0x0][0x40c] ;  /* 0x00010300ffc32b82 */ /* 0x000e620000000800 */
[-CC-:B------:R-:W-:Y:S01]  /*7b60*/  FFMA.FTZ R192, R228, R246.reuse, R247.reuse ;  /* 0x000000f6e4c07223 */ /* 0x180fe200000100f7 */
[----:B------:R-:W-:Y:S01]  /*7b70*/  ISETP.GT.AND P0, PT, R244, RZ, PT ;  /* 0x000000fff400720c */ /* 0x000fe20003f04270 */
[----:B------:R-:W-:Y:S01]  /*7b80*/  FFMA.FTZ R244, R230, R246, R247 ;  /* 0x000000f6e6f47223 */ /* 0x000fe200000100f7 */
[----:B-----5:R-:W-:Y:S02]  /*7b90*/  @P2 HADD2.F32 R250, -RZ, R186.H1_H1 ;  /* 0x300000bafffa2230 */ /* 0x020fe40000004100 */
[----:B------:R-:W-:Y:S01]  /*7ba0*/  FADD.FTZ R192, R236, -R192 ;  /* 0x800000c0ecc07221 */ /* 0x000fe20000010000 */
[----:B------:R-:W-:Y:S02]  /*7bb0*/  @P2 HADD2.F32 R251, -RZ, R187.H0_H0 ;  /* 0x200000bbfffb2230 */ /* 0x000fe40000004100 */
[----:B------:R-:W-:Y:S01]  /*7bc0*/  FADD.FTZ R244, R238, -R244 ;  /* 0x800000f4eef47221 */ /* 0x000fe20000010000 */
[----:B------:R-:W2:Y:S01]  /*7bd0*/  @P2 LDC R194, c[0x0][0x40c] ;  /* 0x00010300ffc22b82 */ /* 0x000ea20000000800 */
[----:B------:R-:W-:-:S02]  /*7be0*/  FMUL.FTZ R192, R214, R192 ;  /* 0x000000c0d6c07220 */ /* 0x000fc40000410000 */
[----:B------:R-:W-:-:S03]  /*7bf0*/  FMUL.FTZ R244, R214, R244 ;  /* 0x000000f4d6f47220 */ /* 0x000fc60000410000 */
[----:B------:R-:W-:Y:S01]  /*7c00*/  FSEL R215, R192, RZ, P0 ;  /* 0x000000ffc0d77208 */ /* 0x000fe20000000000 */
[----:B------:R-:W-:Y:S01]  /*7c10*/  @P2 HADD2.F32 R192, -RZ, R184.H0_H0 ;  /* 0x200000b8ffc02230 */ /* 0x000fe20000004100 */
[----:B------:R-:W3:Y:S01]  /*7c20*/  @P2 LDC R193, c[0x0][0x40c] ;  /* 0x00010300ffc12b82 */ /* 0x000ee20000000800 */
[----:B------:R-:W-:Y:S02]  /*7c30*/  FSEL R244, R244, RZ, P0 ;  /* 0x000000fff4f47208 */ /* 0x000fe40000000000 */
[----:B-1----:R-:W-:-:S05]  /*7c40*/  @P2 FMUL.FTZ R195, R195, R215 ;  /* 0x000000d7c3c32220 */ /* 0x002fca0000410000 */
[----:B------:R-:W1:Y:S01]  /*7c50*/  @P2 LDC R249, c[0x0][0x40c] ;  /* 0x00010300fff92b82 */ /* 0x000e620000000800 */
[-C--:B------:R-:W-:Y:S01]  /*7c60*/  @P2 FFMA.FTZ R156, R192, R195.reuse, R156 ;  /* 0x000000c3c09c2223 */ /* 0x080fe2000001009c */
[----:B------:R-:W-:Y:S01]  /*7c70*/  FFMA.FTZ R192, R229, R246, R247 ;  /* 0x000000f6e5c07223 */ /* 0x000fe200000100f7 */
[----:B------:R-:W-:-:S03]  /*7c80*/  @P2 FMUL.FTZ R195, R60, R195 ;  /* 0x000000c33cc32220 */ /* 0x000fc60000410000 */
[----:B------:R-:W-:Y:S02]  /*7c90*/  FADD.FTZ R192, R237, -R192 ;  /* 0x800000c0edc07221 */ /* 0x000fe40000010000 */
[----:B------:R-:W-:Y:S02]  /*7ca0*/  @P2 F2FP.F16.F32.PACK_AB R195, RZ, R195 ;  /* 0x000000c3ffc3223e */ /* 0x000fe400000000ff */
[----:B------:R-:W-:Y:S02]  /*7cb0*/  FMUL.FTZ R192, R214, R192 ;  /* 0x000000c0d6c07220 */ /* 0x000fe40000410000 */
[----:B------:R-:W-:Y:S01]  /*7cc0*/  @P2 PRMT R188, R195, 0x7610, R188 ;  /* 0x00007610c3bc2816 */ /* 0x000fe200000000bc */
[----:B------:R-:W-:Y:S02]  /*7cd0*/  @P2 HADD2.F32 R195, -RZ, R184.H1_H1 ;  /* 0x300000b8ffc32230 */ /* 0x000fe40000004100 */
[----:B---3--:R-:W-:Y:S01]  /*7ce0*/  @P2 FMUL.FTZ R193, R193, R244 ;  /* 0x000000f4c1c12220 */ /* 0x008fe20000410000 */
[----:B------:R-:W-:-:S05]  /*7cf0*/  FSEL R192, R192, RZ, P0 ;  /* 0x000000ffc0c07208 */ /* 0x000fca0000000000 */
[----:B--2---:R-:W-:Y:S01]  /*7d00*/  @P2 FMUL.FTZ R194, R194, R192 ;  /* 0x000000c0c2c22220 */ /* 0x004fe20000410000 */
[----:B------:R-:W-:-:S03]  /*7d10*/  F2FP.F16.F32.PACK_AB R192, R192, R215 ;  /* 0x000000d7c0c0723e */ /* 0x000fc600000000ff */
[-C--:B------:R-:W-:Y:S01]  /*7d20*/  @P2 FFMA.FTZ R157, R195, R194.reuse, R157 ;  /* 0x000000c2c39d2223 */ /* 0x080fe2000001009d */
[----:B------:R-:W-:Y:S02]  /*7d30*/  @P2 HADD2.F32 R195, -RZ, R185.H0_H0 ;  /* 0x200000b9ffc32230 */ /* 0x000fe40000004100 */
[----:B------:R-:W-:-:S03]  /*7d40*/  @P2 FMUL.FTZ R194, R61, R194 ;  /* 0x000000c23dc22220 */ /* 0x000fc60000410000 */
[-C--:B------:R-:W-:Y:S01]  /*7d50*/  @P2 FFMA.FTZ R158, R195, R193.reuse, R158 ;  /* 0x000000c1c39e2223 */ /* 0x080fe2000001009e */
[----:B------:R-:W-:Y:S01]  /*7d60*/  @P2 FMUL.FTZ R195, R62, R193 ;  /* 0x000000c13ec32220 */ /* 0x000fe20000410000 */
[----:B------:R-:W-:Y:S01]  /*7d70*/  FFMA.FTZ R193, R231, R246, R247 ;  /* 0x000000f6e7c17223 */ /* 0x000fe200000100f7 */
[----:B------:R-:W-:-:S03]  /*7d80*/  @P2 F2FP.F16.F32.PACK_AB R194, RZ, R194 ;  /* 0x000000c2ffc2223e */ /* 0x000fc600000000ff */
[----:B------:R-:W-:Y:S01]  /*7d90*/  FADD.FTZ R193, R239, -R193 ;  /* 0x800000c1efc17221 */ /* 0x000fe20000010000 */
[----:B------:R-:W-:Y:S02]  /*7da0*/  @P2 F2FP.F16.F32.PACK_AB R195, RZ, R195 ;  /* 0x000000c3ffc3223e */ /* 0x000fe400000000ff */
[----:B------:R-:W-:Y:S01]  /*7db0*/  @P2 PRMT R188, R188, 0x5410, R194 ;  /* 0x00005410bcbc2816 */ /* 0x000fe200000000c2 */
[----:B------:R-:W-:Y:S01]  /*7dc0*/  FMUL.FTZ R193, R214, R193 ;  /* 0x000000c1d6c17220 */ /* 0x000fe20000410000 */
[----:B------:R-:W-:Y:S01]  /*7dd0*/  @P2 PRMT R189, R195, 0x7610, R189 ;  /* 0x00007610c3bd2816 */ /* 0x000fe200000000bd */
[----:B------:R-:W-:-:S03]  /*7de0*/  @P2 HADD2.F32 R195, -RZ, R185.H1_H1 ;  /* 0x300000b9ffc32230 */ /* 0x000fc60000004100 */
[----:B------:R-:W-:-:S05]  /*7df0*/  FSEL R193, R193, RZ, P0 ;  /* 0x000000ffc1c17208 */ /* 0x000fca0000000000 */
[----:B-1----:R-:W-:Y:S01]  /*7e00*/  @P2 FMUL.FTZ R194, R249, R193 ;  /* 0x000000c1f9c22220 */ /* 0x002fe20000410000 */
[----:B------:R-:W-:Y:S01]  /*7e10*/  @P2 HADD2.F32 R249, -RZ, R186.H0_H0 ;  /* 0x200000bafff92230 */ /* 0x000fe20000004100 */
[----:B------:R-:W-:Y:S02]  /*7e20*/  F2FP.F16.F32.PACK_AB R193, R193, R244 ;  /* 0x000000f4c1c1723e */ /* 0x000fe400000000ff */
        /* <DEDUP_REMOVED lines=20> */
[----:B-1----:R-:W-:-:S04]  /*7f70*/  @P2 FMUL.FTZ R195, R195, R249 ;  /* 0x000000f9c3c32220 */ /* 0x002fc80000410000 */
[-C--:B------:R-:W-:Y:S01]  /*7f80*/  @P2 FFMA.FTZ R153, R250, R195.reuse, R153 ;  /* 0x000000c3fa992223 */ /* 0x080fe20000010099 */
[----:B------:R-:W-:Y:S01]  /*7f90*/  @P2 FMUL.FTZ R195, R65, R195 ;  /* 0x000000c341c32220 */ /* 0x000fe20000410000 */
[----:B------:R-:W1:Y:S04]  /*7fa0*/  @P2 LDC R250, c[0x0][0x40c] ;  /* 0x00010300fffa2b82 */ /* 0x000e680000000800 */
        /* <DEDUP_REMOVED lines=24> */
.L_x_10189:
        /* <DEDUP_REMOVED lines=13> */
.L_x_10191:
[----:B------:R-:W-:Y:S05]  /*8200*/  BSYNC.RECONVERGENT B2 ;  /* 0x0000000000027941 */ /* 0x000fea0003800200 */
.L_x_10190:
        /* <DEDUP_REMOVED lines=13> */
.L_x_10193:
[----:B------:R-:W-:Y:S05]  /*82e0*/  BSYNC.RECONVERGENT B2 ;  /* 0x0000000000027941 */ /* 0x000fea0003800200 */
.L_x_10192:
        /* <DEDUP_REMOVED lines=13> */
.L_x_10195:
[----:B------:R-:W-:Y:S05]  /*83c0*/  BSYNC.RECONVERGENT B2 ;  /* 0x0000000000027941 */ /* 0x000fea0003800200 */
.L_x_10194:
        /* <DEDUP_REMOVED lines=13> */
.L_x_10197:
[----:B------:R-:W-:Y:S05]  /*84a0*/  BSYNC.RECONVERGENT B2 ;  /* 0x0000000000027941 */ /* 0x000fea0003800200 */
.L_x_10196:
        /* <DEDUP_REMOVED lines=13> */
.L_x_10199:
[----:B------:R-:W-:Y:S05]  /*8580*/  BSYNC.RECONVERGENT B2 ;  /* 0x0000000000027941 */ /* 0x000fea0003800200 */
.L_x_10198:
        /* <DEDUP_REMOVED lines=13> */
.L_x_10201:
[----:B------:R-:W-:Y:S05]  /*8660*/  BSYNC.RECONVERGENT B2 ;  /* 0x0000000000027941 */ /* 0x000fea0003800200 */
.L_x_10200:
        /* <DEDUP_REMOVED lines=13> */
.L_x_10203:
[----:B------:R-:W-:Y:S05]  /*8740*/  BSYNC.RECONVERGENT B2 ;  /* 0x0000000000027941 */ /* 0x000fea0003800200 */
.L_x_10202:
[----:B------:R-:W-:Y:S01]  /*8750*/  FFMA.FTZ R215, R235, R246, R247 ;  /* 0x000000f6ebd77223 */ /* 0x000fe200000100f7 */
[----:B------:R-:W-:-:S03]  /*8760*/  ISETP.GT.AND P0, PT, R244, RZ, PT ;  /* 0x000000fff400720c */ /* 0x000fc60003f04270 */
[----:B------:R-:W-:-:S04]  /*8770*/  FADD.FTZ R215, R243, -R215 ;  /* 0x800000d7f3d77221 */ /* 0x000fc80000010000 */
[----:B-----5:R-:W-:Y:S02]  /*8780*/  FMUL.FTZ R215, R214, R215 ;  /* 0x000000d7d6d77220 */ /* 0x020fe40000410000 */
[----:B------:R-:W1:Y:S03]  /*8790*/  @P2 LDC R214, c[0x0][0x40c] ;  /* 0x00010300ffd62b82 */ /* 0x000e660000000800 */
[----:B------:R-:W-:-:S05]  /*87a0*/  FSEL R215, R215, RZ, P0 ;  /* 0x000000ffd7d77208 */ /* 0x000fca0000000000 */
[----:B-1----:R-:W-:Y:S01]  /*87b0*/  @P2 FMUL.FTZ R214, R215, R214 ;  /* 0x000000d6d7d62220 */ /* 0x002fe20000410000 */
[----:B------:R-:W-:-:S05]  /*87c0*/  @P2 HADD2.F32 R215, -RZ, R187.H1_H1 ;  /* 0x300000bbffd72230 */ /* 0x000fca0000004100 */
[-C--:B------:R-:W-:Y:S01]  /*87d0*/  @P2 FFMA.FTZ R155, R215, R214.reuse, R155 ;  /* 0x000000d6d79b2223 */ /* 0x080fe2000001009b */
[----:B------:R-:W-:-:S05]  /*87e0*/  @P2 FMUL.FTZ R214, R67, R214 ;  /* 0x000000d643d62220 */ /* 0x000fca0000410000 */
[----:B------:R-:W-:-:S04]  /*87f0*/  @P2 F2FP.F16.F32.PACK_AB R214, RZ, R214 ;  /* 0x000000d6ffd6223e */ /* 0x000fc800000000ff */
[----:B------:R-:W-:-:S07]  /*8800*/  @P2 PRMT R191, R191, 0x5410, R214 ;  /* 0x00005410bfbf2816 */ /* 0x000fce00000000d6 */
.L_x_10188:
[----:B------:R-:W-:Y:S05]  /*8810*/  BSYNC.RECONVERGENT B1 ;  /* 0x0000000000017941 */ /* 0x000fea0003800200 */
.L_x_10185:
        /* <DEDUP_REMOVED lines=11> */
.L_x_10117:
[----:B------:R-:W-:Y:S05]  /*88d0*/  BSYNC B0 ;  /* 0x0000000000007941 */ /* 0x000fea0003800000 */
.L_x_10116:
        /* <DEDUP_REMOVED lines=272> */
.L_x_10121:
[----:B------:R-:W-:Y:S01]  /*99e0*/  HFMA2 R249, -RZ, RZ, 0, 1.847743988037109375e-06 ;  /* 0x0000001ffff97431 */ /* 0x000fe200000001ff */
[----:B------:R-:W-:Y:S01]  /*99f0*/  BSSY B1, `(.L_x_10205) ;  /* 0x0000006000017945 */ /* 0x000fe20003800000 */
[----:B------:R-:W-:Y:S02]  /*9a00*/  MOV R250, 0x1 ;  /* 0x0000000100fa7802 */ /* 0x000fe40000000f00 */
[----:B------:R-:W-:-:S07]  /*9a10*/  MOV R248, 0xffffffff ;  /* 0xffffffff00f87802 */ /* 0x000fce0000000f00 */
[----:B0----5:R-:W-:Y:S05]  /*9a20*/  WARPSYNC.COLLECTIVE R248, `(.L_x_10206) ;  /* 0x00000000f8087348 */ /* 0x021fea0003c00000 */
[----:B------:R1:W2:Y:S02]  /*9a30*/  SHFL.BFLY P1, R252, R215, R250, R249 ;  /* 0x0c0000fad7fc7389 */ /* 0x0002a400000200f9 */
[----:B012--5:R-:W-:Y:S05]  /*9a40*/  ENDCOLLECTIVE ;  /* 0x000000000000791b */ /* 0x027fea0003800000 */
.L_x_10206:
[----:B------:R-:W-:Y:S05]  /*9a50*/  BSYNC B1 ;  /* 0x0000000000017941 */ /* 0x000fea0003800000 */
.L_x_10205:
        /* <DEDUP_REMOVED lines=9> */
.L_x_10207:
[----:B------:R-:W-:Y:S01]  /*9af0*/  HFMA2 R250, -RZ, RZ, 0, 1.1920928955078125e-07 ;  /* 0x00000002fffa7431 */ /* 0x000fe200000001ff */
[----:B------:R-:W-:-:S05]  /*9b00*/  MOV R215, R252 ;  /* 0x000000fc00d77202 */ /* 0x000fca0000000f00 */
[----:B------:R-:W-:Y:S01]  /*9b10*/  FADD.FTZ R245, R215, R245 ;  /* 0x000000f5d7f57221 */ /* 0x000fe20000010000 */
[----:B------:R-:W-:-:S07]  /*9b20*/  MOV R215, R251 ;  /* 0x000000fb00d77202 */ /* 0x000fce0000000f00 */
[----:B------:R-:W-:Y:S05]  /*9b30*/  WARPSYNC.COLLECTIVE R248, `(.L_x_10208) ;  /* 0x00000000f8087348 */ /* 0x000fea0003c00000 */
[----:B------:R0:W1:Y:S02]  /*9b40*/  SHFL.BFLY P1, R252, R215, R250, R249 ;  /* 0x0c0000fad7fc7389 */ /* 0x00006400000200f9 */
[----:B01----:R-:W-:Y:S05]  /*9b50*/  ENDCOLLECTIVE ;  /* 0x000000000000791b */ /* 0x003fea0003800000 */
.L_x_10208:
[----:B------:R-:W-:-:S05]  /*9b60*/  MOV R215, R252 ;  /* 0x000000fc00d77202 */ /* 0x000fca0000000f00 */
[----:B------:R-:W-:Y:S01]  /*9b70*/  FADD.FTZ R251, R251, R215 ;  /* 0x000000d7fbfb7221 */ /* 0x000fe20000010000 */
[----:B------:R-:W-:-:S07]  /*9b80*/  MOV R215, R245 ;  /* 0x000000f500d77202 */ /* 0x000fce0000000f00 */
[----:B------:R-:W-:Y:S05]  /*9b90*/  WARPSYNC.COLLECTIVE R248, `(.L_x_10209) ;  /* 0x00000000f8087348 */ /* 0x000fea0003c00000 */
[----:B------:R0:W1:Y:S02]  /*9ba0*/  SHFL.BFLY P1, R252, R215, R250, R249 ;  /* 0x0c0000fad7fc7389 */ /* 0x00006400000200f9 */
[----:B01----:R-:W-:Y:S05]  /*9bb0*/  ENDCOLLECTIVE ;  /* 0x000000000000791b */ /* 0x003fea0003800000 */
.L_x_10209:
[----:B------:R-:W-:Y:S01]  /*9bc0*/  HFMA2 R250, -RZ, RZ, 0, 2.384185791015625e-07 ;  /* 0x00000004fffa7431 */ /* 0x000fe200000001ff */
[----:B------:R-:W-:-:S05]  /*9bd0*/  MOV R215, R252 ;  /* 0x000000fc00d77202 */ /* 0x000fca0000000f00 */
[----:B------:R-:W-:Y:S01]  /*9be0*/  FADD.FTZ R245, R245, R215 ;  /* 0x000000d7f5f57221 */ /* 0x000fe20000010000 */
[----:B------:R-:W-:-:S07]  /*9bf0*/  MOV R215, R251 ;  /* 0x000000fb00d77202 */ /* 0x000fce0000000f00 */
[----:B------:R-:W-:Y:S05]  /*9c00*/  WARPSYNC.COLLECTIVE R248, `(.L_x_10210) ;  /* 0x00000000f8087348 */ /* 0x000fea0003c00000 */
[----:B------:R0:W1:Y:S02]  /*9c10*/  SHFL.BFLY P1, R252, R215, R250, R249 ;  /* 0x0c0000fad7fc7389 */ /* 0x00006400000200f9 */
[----:B01----:R-:W-:Y:S05]  /*9c20*/  ENDCOLLECTIVE ;  /* 0x000000000000791b */ /* 0x003fea0003800000 */
.L_x_10210:
[----:B------:R-:W-:-:S05]  /*9c30*/  MOV R215, R252 ;  /* 0x000000fc00d77202 */ /* 0x000fca0000000f00 */
[----:B------:R-:W-:Y:S01]  /*9c40*/  FADD.FTZ R251, R251, R215 ;  /* 0x000000d7fbfb7221 */ /* 0x000fe20000010000 */
[----:B------:R-:W-:-:S07]  /*9c50*/  MOV R215, R245 ;  /* 0x000000f500d77202 */ /* 0x000fce0000000f00 */
[----:B------:R-:W-:Y:S05]  /*9c60*/  WARPSYNC.COLLECTIVE R248, `(.L_x_10211) ;  /* 0x00000000f8087348 */ /* 0x000fea0003c00000 */
[----:B------:R0:W1:Y:S02]  /*9c70*/  SHFL.BFLY P1, R252, R215, R250, R249 ;  /* 0x0c0000fad7fc7389 */ /* 0x00006400000200f9 */
[----:B01----:R-:W-:Y:S05]  /*9c80*/  ENDCOLLECTIVE ;  /* 0x000000000000791b */ /* 0x003fea0003800000 */
.L_x_10211:
[----:B------:R-:W-:Y:S01]  /*9c90*/  HFMA2 R250, -RZ, RZ, 0, 4.76837158203125e-07 ;  /* 0x00000008fffa7431 */ /* 0x000fe200000001ff */
[----:B------:R-:W-:-:S05]  /*9ca0*/  MOV R215, R252 ;  /* 0x000000fc00d77202 */ /* 0x000fca0000000f00 */
[----:B------:R-:W-:Y:S01]  /*9cb0*/  FADD.FTZ R245, R245, R215 ;  /* 0x000000d7f5f57221 */ /* 0x000fe20000010000 */
[----:B------:R-:W-:-:S07]  /*9cc0*/  MOV R215, R251 ;  /* 0x000000fb00d77202 */ /* 0x000fce0000000f00 */
[----:B------:R-:W-:Y:S05]  /*9cd0*/  WARPSYNC.COLLECTIVE R248, `(.L_x_10212) ;  /* 0x00000000f8087348 */ /* 0x000fea0003c00000 */
[----:B------:R0:W1:Y:S02]  /*9ce0*/  SHFL.BFLY P1, R252, R215, R250, R249 ;  /* 0x0c0000fad7fc7389 */ /* 0x00006400000200f9 */
[----:B01----:R-:W-:Y:S05]  /*9cf0*/  ENDCOLLECTIVE ;  /* 0x000000000000791b */ /* 0x003fea0003800000 */
.L_x_10212:
[----:B------:R-:W-:-:S05]  /*9d00*/  MOV R215, R252 ;  /* 0x000000fc00d77202 */ /* 0x000fca0000000f00 */
[----:B------:R-:W-:Y:S01]  /*9d10*/  FADD.FTZ R251, R251, R215 ;  /* 0x000000d7fbfb7221 */ /* 0x000fe20000010000 */
[----:B------:R-:W-:-:S07]  /*9d20*/  MOV R215, R245 ;  /* 0x000000f500d77202 */ /* 0x000fce0000000f00 */
[----:B------:R-:W-:Y:S05]  /*9d30*/  WARPSYNC.COLLECTIVE R248, `(.L_x_10213) ;  /* 0x00000000f8087348 */ /* 0x000fea0003c00000 */
[----:B------:R0:W1:Y:S02]  /*9d40*/  SHFL.BFLY P1, R252, R215, R250, R249 ;  /* 0x0c0000fad7fc7389 */ /* 0x00006400000200f9 */
[----:B01----:R-:W-:Y:S05]  /*9d50*/  ENDCOLLECTIVE ;  /* 0x000000000000791b */ /* 0x003fea0003800000 */
.L_x_10213:
[----:B------:R-:W-:Y:S01]  /*9d60*/  HFMA2 R250, -RZ, RZ, 0, 9.5367431640625e-07 ;  /* 0x00000010fffa7431 */ /* 0x000fe200000001ff */
[----:B------:R-:W-:-:S05]  /*9d70*/  MOV R215, R252 ;  /* 0x000000fc00d77202 */ /* 0x000fca0000000f00 */
[----:B------:R-:W-:Y:S01]  /*9d80*/  FADD.FTZ R245, R245, R215 ;  /* 0x000000d7f5f57221 */ /* 0x000fe20000010000 */
[----:B------:R-:W-:-:S07]  /*9d90*/  MOV R215, R251 ;  /* 0x000000fb00d77202 */ /* 0x000fce0000000f00 */
[----:B------:R-:W-:Y:S05]  /*9da0*/  WARPSYNC.COLLECTIVE R248, `(.L_x_10214) ;  /* 0x00000000f8087348 */ /* 0x000fea0003c00000 */
[----:B------:R0:W1:Y:S02]  /*9db0*/  SHFL.BFLY P1, R252, R215, R250, R249 ;  /* 0x0c0000fad7fc7389 */ /* 0x00006400000200f9 */
[----:B01----:R-:W-:Y:S05]  /*9dc0*/  ENDCOLLECTIVE ;  /* 0x000000000000791b */ /* 0x003fea0003800000 */
.L_x_10214:
[----:B------:R-:W-:Y:S01]  /*9dd0*/  MOV R215, R245 ;  /* 0x000000f500d77202 */ /* 0x000fe20000000f00 */
[----:B------:R0:W-:Y:S06]  /*9de0*/  STL [R1], R252 ;  /* 0x000000fc01007387 */ /* 0x0001ec0000100800 */
[----:B0-----:R-:W-:Y:S05]  /*9df0*/  WARPSYNC.COLLECTIVE R248, `(.L_x_10215) ;  /* 0x00000000f8087348 */ /* 0x001fea0003c00000 */
[----:B0-----:R0:W1:Y:S02]  /*9e00*/  SHFL.BFLY P1, R252, R215, R250, R249 ;  /* 0x0c0000fad7fc7389 */ /* 0x00106400000200f9 */
[----:B01----:R-:W-:Y:S05]  /*9e10*/  ENDCOLLECTIVE ;  /* 0x000000000000791b */ /* 0x003fea0003800000 */
.L_x_10215:
[----:B------:R-:W-:Y:S01]  /*9e20*/  MOV R215, R252 ;  /* 0x000000fc00d77202 */ /* 0x000fe20000000f00 */
[----:B------:R-:W-:Y:S06]  /*9e30*/  BRA `(.L_x_10216) ;  /* 0xffffff80008c7947 */ /* 0x000fec000383ffff */
.L_x_10217:
        /* <DEDUP_REMOVED lines=12> */
.L_x_20053:


//--------------------- .text._ZN10layer_norm13ln_bwd_kernelINS_13Kernel_traitsIf6__halfS2_S2_fjLj1024ELj1ELj4ELj1ELj16ENS_18Kernel_traits_baseILj1024EfS2_S2_S2_fjLj128EEEEELb1ELb0ELb0ELb0EEEvNS_9BwdParamsE --------------------------
	.section	.text._ZN10layer_norm13ln_bwd_kernelINS_13Kernel_traitsIf6__halfS2_S2_fjLj1024ELj1ELj4ELj1ELj16ENS_18Kernel_traits_baseILj1024EfS2_S2_S2_fjLj128EEEEELb1ELb0ELb0ELb0EEEvNS_9BwdParamsE,"ax",@progbits
	.align	128
        .global         _ZN10layer_norm13ln_bwd_kernelINS_13Kernel_traitsIf6__halfS2_S2_fjLj1024ELj1ELj4ELj1ELj16ENS_18Kernel_traits_baseILj1024EfS2_S2_S2_fjLj128EEEEELb1ELb0ELb0ELb0EEEvNS_9BwdParamsE
        .type           _ZN10layer_norm13ln_bwd_kernelINS_13Kernel_traitsIf6__halfS2_S2_fjLj1024ELj1ELj4ELj1ELj16ENS_18Kernel_traits_baseILj1024EfS2_S2_S2_fjLj128EEEEELb1ELb0ELb0ELb0EEEvNS_9BwdParamsE,@function
        .size           _ZN10layer_norm13ln_bwd_kernelINS_13Kernel_traitsIf6__halfS2_S2_fjLj1024ELj1ELj4ELj1ELj16ENS_18Kernel_traits_baseILj1024EfS2_S2_S2_fjLj128EEEEELb1ELb0ELb0ELb0EEEvNS_9BwdParamsE,(.L_x_20054 - _ZN10layer_norm13ln_bwd_kernelINS_13Kernel_traitsIf6__halfS2_S2_fjLj1024ELj1ELj4ELj1ELj16ENS_18Kernel_traits_baseILj1024EfS2_S2_S2_fjLj128EEEEELb1ELb0ELb0ELb0EEEvNS_9BwdParamsE)
        .other          _ZN10layer_norm13ln_bwd_kernelINS_13Kernel_traitsIf6__halfS2_S2_fjLj1024ELj1ELj4ELj1ELj16ENS_18Kernel_traits_baseILj1024EfS2_S2_S2_fjLj128EEEEELb1ELb0ELb0ELb0EEEvNS_9BwdParamsE,@"STO_CUDA_ENTRY STV_DEFAULT"
_ZN10layer_norm13ln_bwd_kernelINS_13Kernel_traitsIf6__halfS2_S2_fjLj1024ELj1ELj4ELj1ELj16ENS_18Kernel_traits_baseILj1024EfS2_S2_S2_fjLj128EEEEELb1ELb0ELb0ELb0EEEvNS_9BwdParamsE:
.text._ZN10layer_norm13ln_bwd_kernelINS_13Kernel_traitsIf6__halfS2_S2_fjLj1024ELj1ELj4ELj1ELj16ENS_18Kernel_traits_baseILj1024EfS2_S2_S2_fjLj128EEEEELb1ELb0ELb0ELb0EEEvNS_9BwdParamsE:
        /* <DEDUP_REMOVED lines=115> */
.L_x_10258:
        /* <DEDUP_REMOVED lines=39> */
[----:B---3--:R-:W-:Y:S02]  /*09a0*/  HADD2.F32 R177, -RZ, R148.H0_H0 ;  /* 0x20000094ffb17230 */ /* 0x008fe40000004100 */
[----:B------:R-:W-:-:S03]  /*09b0*/  HADD2.F32 R189, -RZ, R150.H1_H1 ;  /* 0x30000096ffbd7230 */ /* 0x000fc60000004100 */
[C---:B------:R-:W-:Y:S01]  /*09c0*/  FADD.FTZ R177, -R192.reuse, R177 ;  /* 0x000000b1c0b17221 */ /* 0x040fe20000010100 */
[----:B------:R-:W-:Y:S02]  /*09d0*/  HADD2.F32 R181, -RZ, R149.H0_H0 ;  /* 0x20000095ffb57230 */ /* 0x000fe40000004100 */
[--C-:B----4-:R-:W-:Y:S02]  /*09e0*/  HADD2.F32 R175, -RZ, R155.reuse.H0_H0 ;  /* 0x2000009bffaf7230 */ /* 0x110fe40000004100 */
[----:B------:R-:W-:Y:S02]  /*09f0*/  HADD2.F32 R194, -RZ, R155.H1_H1 ;  /* 0x3000009bffc27230 */ /* 0x000fe40000004100 */
[----:B------:R-:W-:Y:S01]  /*0a00*/  FADD.FTZ R155, -R192, R189 ;  /* 0x000000bdc09b7221 */ /* 0x000fe20000010100 */
[----:B------:R-:W-:Y:S02]  /*0a10*/  HADD2.F32 R149, -RZ, R149.H1_H1 ;  /* 0x30000095ff957230 */ /* 0x000fe40000004100 */
[----:B-----5:R-:W-:Y:S01]  /*0a20*/  FMUL.FTZ R189, R190, R177 ;  /* 0x000000b1bebd7220 */ /* 0x020fe20000410000 */
[----:B------:R-:W-:-:S02]  /*0a30*/  HADD2.F32 R185, -RZ, R150.H0_H0 ;  /* 0x20000096ffb97230 */ /* 0x000fc40000004100 */
[----:B------:R-:W-:Y:S02]  /*0a40*/  HADD2.F32 R187, -RZ, R152.H0_H0 ;  /* 0x20000098ffbb7230 */ /* 0x000fe40000004100 */
[----:B------:R-:W-:Y:S02]  /*0a50*/  HADD2.F32 R179, -RZ, R148.H1_H1 ;  /* 0x30000094ffb37230 */ /* 0x000fe40000004100 */
[C---:B------:R-:W-:Y:S01]  /*0a60*/  FADD.FTZ R181, -R192.reuse, R181 ;  /* 0x000000b5c0b57221 */ /* 0x040fe20000010100 */
[--C-:B------:R-:W-:Y:S02]  /*0a70*/  HADD2.F32 R195, -RZ, R151.reuse.H0_H0 ;  /* 0x20000097ffc37230 */ /* 0x100fe40000004100 */
[C---:B------:R-:W-:Y:S01]  /*0a80*/  FADD.FTZ R149, -R192.reuse, R149 ;  /* 0x00000095c0957221 */ /* 0x040fe20000010100 */
[----:B------:R-:W-:Y:S02]  /*0a90*/  HADD2.F32 R205, -RZ, R151.H1_H1 ;  /* 0x30000097ffcd7230 */ /* 0x000fe40000004100 */
[----:B------:R-:W-:Y:S01]  /*0aa0*/  FADD.FTZ R151, -R192, R185 ;  /* 0x000000b9c0977221 */ /* 0x000fe20000010100 */
[----:B------:R-:W-:-:S02]  /*0ab0*/  HADD2.F32 R152, -RZ, R152.H1_H1 ;  /* 0x30000098ff987230 */ /* 0x000fc40000004100 */
[----:B------:R-:W-:Y:S01]  /*0ac0*/  FADD.FTZ R100, R100, R187 ;  /* 0x000000bb64647221 */ /* 0x000fe20000010000 */
[-C--:B------:R-:W-:Y:S01]  /*0ad0*/  FFMA.FTZ R72, R189, R187.reuse, R72 ;  /* 0x000000bbbd487223 */ /* 0x080fe20000010048 */
[----:B------:R-:W-:Y:S01]  /*0ae0*/  FADD.FTZ R179, -R192, R179 ;  /* 0x000000b3c0b37221 */ /* 0x000fe20000010100 */
[----:B------:R-:W-:Y:S01]  /*0af0*/  FMUL.FTZ R187, R40, R187 ;  /* 0x000000bb28bb7220 */ /* 0x000fe20000410000 */
[--C-:B------:R-:W-:Y:S02]  /*0b00*/  HADD2.F32 R183, -RZ, R153.reuse.H0_H0 ;  /* 0x20000099ffb77230 */ /* 0x100fe40000004100 */
[C---:B------:R-:W-:Y:S01]  /*0b10*/  FMUL.FTZ R185, R190.reuse, R181 ;  /* 0x000000b5beb97220 */ /* 0x040fe20000410000 */
[C---:B------:R-:W-:Y:S01]  /*0b20*/  FMUL.FTZ R184, R190.reuse, R149 ;  /* 0x00000095beb87220 */ /* 0x040fe20000410000 */
[C---:B------:R-:W-:Y:S01]  /*0b30*/  FMUL.FTZ R181, R190.reuse, R151 ;  /* 0x00000097beb57220 */ /* 0x040fe20000410000 */
[----:B------:R-:W-:Y:S01]  /*0b40*/  FMUL.FTZ R188, R190, R179 ;  /* 0x000000b3bebc7220 */ /* 0x000fe20000410000 */
[----:B------:R-:W-:Y:S01]  /*0b50*/  FMUL.FTZ R186, R41, R152 ;  /* 0x0000009829ba7220 */ /* 0x000fe20000410000 */
[----:B------:R-:W-:Y:S01]  /*0b60*/  FADD.FTZ R149, RZ, R187 ;  /* 0x000000bbff957221 */ /* 0x000fe20000010000 */
[----:B------:R-:W-:Y:S01]  /*0b70*/  FFMA.FTZ R151, R189, R187, RZ ;  /* 0x000000bbbd977223 */ /* 0x000fe200000100ff */
[----:B------:R-:W-:-:S02]  /*0b80*/  HADD2.F32 R182, -RZ, R153.H1_H1 ;  /* 0x30000099ffb67230 */ /* 0x000fc40000004100 */
[----:B------:R-:W-:Y:S01]  /*0b90*/  FADD.FTZ R102, R102, R183 ;  /* 0x000000b766667221 */ /* 0x000fe20000010000 */
[-C--:B------:R-:W-:Y:S01]  /*0ba0*/  FFMA.FTZ R74, R185, R183.reuse, R74 ;  /* 0x000000b7b94a7223 */ /* 0x080fe2000001004a */
[----:B------:R-:W-:Y:S01]  /*0bb0*/  FMUL.FTZ R183, R42, R183 ;  /* 0x000000b72ab77220 */ /* 0x000fe20000410000 */
[----:B------:R-:W-:Y:S01]  /*0bc0*/  FADD.FTZ R148, R149, R186 ;  /* 0x000000ba95947221 */ /* 0x000fe20000010000 */
[----:B------:R-:W-:Y:S01]  /*0bd0*/  FFMA.FTZ R150, R188, R186, R151 ;  /* 0x000000babc967223 */ /* 0x000fe20000010097 */
[--C-:B------:R-:W-:Y:S02]  /*0be0*/  HADD2.F32 R153, -RZ, R154.reuse.H0_H0 ;  /* 0x2000009aff997230 */ /* 0x100fe40000004100 */
[----:B------:R-:W-:Y:S01]  /*0bf0*/  FADD.FTZ R103, R103, R182 ;  /* 0x000000b667677221 */ /* 0x000fe20000010000 */
[-C--:B------:R-:W-:Y:S01]  /*0c00*/  FFMA.FTZ R75, R184, R182.reuse, R75 ;  /* 0x000000b6b84b7223 */ /* 0x080fe2000001004b */
[----:B------:R-:W-:Y:S01]  /*0c10*/  FMUL.FTZ R182, R43, R182 ;  /* 0x000000b62bb67220 */ /* 0x000fe20000410000 */
[----:B------:R-:W-:Y:S01]  /*0c20*/  FADD.FTZ R149, R148, R183 ;  /* 0x000000b794957221 */ /* 0x000fe20000010000 */
[----:B------:R-:W-:Y:S01]  /*0c30*/  FFMA.FTZ R151, R185, R183, R150 ;  /* 0x000000b7b9977223 */ /* 0x000fe20000010096 */
[----:B------:R-:W-:-:S02]  /*0c40*/  HADD2.F32 R154, -RZ, R154.H1_H1 ;  /* 0x3000009aff9a7230 */ /* 0x000fc40000004100 */
[----:B------:R-:W-:Y:S01]  /*0c50*/  FADD.FTZ R195, -R192, R195 ;  /* 0x000000c3c0c37221 */ /* 0x000fe20000010100 */
[----:B------:R-:W-:Y:S01]  /*0c60*/  FMUL.FTZ R179, R44, R153 ;  /* 0x000000992cb37220 */ /* 0x000fe20000410000 */
        /* <DEDUP_REMOVED lines=28> */
.L_x_10221:
[----:B------:R-:W-:Y:S05]  /*0e30*/  BSYNC.RECONVERGENT B1 ;  /* 0x0000000000017941 */ /* 0x000fea0003800200 */
.L_x_10220:
        /* <DEDUP_REMOVED lines=16> */
[----:B------:R-:W-:Y:S01]  /*0f40*/  IADD3 R205, PT, PT, R205, 0x20, RZ ;  /* 0x00000020cdcd7810 */ /* 0x000fe20007ffe0ff */
[----:B---3--:R-:W-:Y:S02]  /*0f50*/  HADD2.F32 R163, -RZ, R148.H0_H0 ;  /* 0x20000094ffa37230 */ /* 0x008fe40000004100 */
[----:B------:R-:W-:Y:S02]  /*0f60*/  HADD2.F32 R173, -RZ, R150.H0_H0 ;  /* 0x20000096ffad7230 */ /* 0x000fe40000004100 */
[--C-:B------:R-:W-:Y:S02]  /*0f70*/  HADD2.F32 R167, -RZ, R149.reuse.H0_H0 ;  /* 0x20000095ffa77230 */ /* 0x100fe40000004100 */
[----:B------:R-:W-:Y:S01]  /*0f80*/  FADD.FTZ R163, -R192, R163 ;  /* 0x000000a3c0a37221 */ /* 0x000fe20000010100 */
[----:B------:R-:W-:Y:S02]  /*0f90*/  HADD2.F32 R169, -RZ, R149.H1_H1 ;  /* 0x30000095ffa97230 */ /* 0x000fe40000004100 */
[----:B----4-:R-:W-:-:S02]  /*0fa0*/  HADD2.F32 R149, -RZ, R153.H0_H0 ;  /* 0x20000099ff957230 */ /* 0x010fc40000004100 */
[----:B------:R-:W-:Y:S02]  /*0fb0*/  HADD2.F32 R166, -RZ, R153.H1_H1 ;  /* 0x30000099ffa67230 */ /* 0x000fe40000004100 */
[C---:B------:R-:W-:Y:S01]  /*0fc0*/  FADD.FTZ R153, -R192.reuse, R173 ;  /* 0x000000adc0997221 */ /* 0x040fe20000010100 */
[----:B------:R-:W-:Y:S02]  /*0fd0*/  HADD2.F32 R171, -RZ, R152.H0_H0 ;  /* 0x20000098ffab7230 */ /* 0x000fe40000004100 */
[----:B------:R-:W-:Y:S01]  /*0fe0*/  FADD.FTZ R167, -R192, R167 ;  /* 0x000000a7c0a77221 */ /* 0x000fe20000010100 */
[----:B------:R-:W-:Y:S02]  /*0ff0*/  HADD2.F32 R165, -RZ, R148.H1_H1 ;  /* 0x30000094ffa57230 */ /* 0x000fe40000004100 */
[----:B-----5:R-:W-:Y:S01]  /*1000*/  FMUL.FTZ R173, R190, R163 ;  /* 0x000000a3bead7220 */ /* 0x020fe20000410000 */
[--C-:B------:R-:W-:Y:S02]  /*1010*/  HADD2.F32 R209, -RZ, R151.reuse.H0_H0 ;  /* 0x20000097ffd17230 */ /* 0x100fe40000004100 */
[----:B------:R-:W-:-:S02]  /*1020*/  HADD2.F32 R213, -RZ, R151.H1_H1 ;  /* 0x30000097ffd57230 */ /* 0x000fc40000004100 */
[----:B------:R-:W-:Y:S01]  /*1030*/  FADD.FTZ R151, -R192, R169 ;  /* 0x000000a9c0977221 */ /* 0x000fe20000010100 */
[----:B------:R-:W-:Y:S02]  /*1040*/  HADD2.F32 R152, -RZ, R152.H1_H1 ;  /* 0x30000098ff987230 */ /* 0x000fe40000004100 */
[----:B------:R-:W-:Y:S01]  /*1050*/  FADD.FTZ R124, R124, R171 ;  /* 0x000000ab7c7c7221 */ /* 0x000fe20000010000 */
[----:B------:R-:W-:Y:S01]  /*1060*/  FFMA.FTZ R132, R173, R171, R132 ;  /* 0x000000abad847223 */ /* 0x000fe20000010084 */
[----:B------:R-:W-:Y:S01]  /*1070*/  FMUL.FTZ R169, R190, R167 ;  /* 0x000000a7bea97220 */ /* 0x000fe20000410000 */
[----:B------:R-:W-:Y:S01]  /*1080*/  FADD.FTZ R165, -R192, R165 ;  /* 0x000000a5c0a57221 */ /* 0x000fe20000010100 */
[----:B------:R-:W-:Y:S01]  /*1090*/  FMUL.FTZ R171, R48, R171 ;  /* 0x000000ab30ab7220 */ /* 0x000fe20000410000 */
[----:B------:R-:W-:Y:S01]  /*10a0*/  FADD.FTZ R126, R126, R149 ;  /* 0x000000957e7e7221 */ /* 0x000fe20000010000 */
[-C--:B------:R-:W-:Y:S01]  /*10b0*/  FFMA.FTZ R134, R169, R149.reuse, R134 ;  /* 0x00000095a9867223 */ /* 0x080fe20000010086 */
[----:B------:R-:W-:Y:S01]  /*10c0*/  FMUL.FTZ R167, R50, R149 ;  /* 0x0000009532a77220 */ /* 0x000fe20000410000 */
        /* <DEDUP_REMOVED lines=8> */
[--C-:B0-----:R-:W-:Y:S02]  /*1150*/  HADD2.F32 R159, -RZ, R154.reuse.H0_H0 ;  /* 0x2000009aff9f7230 */ /* 0x101fe40000004100 */
        /* <DEDUP_REMOVED lines=39> */
.L_x_10223:
[----:B------:R-:W-:Y:S05]  /*13d0*/  BSYNC.RECONVERGENT B1 ;  /* 0x0000000000017941 */ /* 0x000fea0003800200 */
.L_x_10222:
        /* <DEDUP_REMOVED lines=16> */
[----:B------:R-:W-:Y:S01]  /*14e0*/  IADD3 R205, PT, PT, R205, 0x20, RZ ;  /* 0x00000020cdcd7810 */ /* 0x000fe20007ffe0ff */
[--C-:B--2---:R-:W-:Y:S02]  /*14f0*/  HADD2.F32 R149, -RZ, R4.reuse.H0_H0 ;  /* 0x20000004ff957230 */ /* 0x104fe40000004100 */
[----:B------:R-:W-:Y:S02]  /*1500*/  HADD2.F32 R151, -RZ, R4.H1_H1 ;  /* 0x30000004ff977230 */ /* 0x000fe40000004100 */
[--C-:B------:R-:W-:Y:S02]  /*1510*/  HADD2.F32 R155, -RZ, R5.reuse.H0_H0 ;  /* 0x20000005ff9b7230 */ /* 0x100fe40000004100 */
[C---:B0-----:R-:W-:Y:S01]  /*1520*/  FADD.FTZ R3, -R192.reuse, R149 ;  /* 0x00000095c0037221 */ /* 0x041fe20000010100 */
[----:B------:R-:W-:Y:S02]  /*1530*/  HADD2.F32 R207, -RZ, R5.H1_H1 ;  /* 0x30000005ffcf7230 */ /* 0x000fe40000004100 */
[----:B------:R-:W-:Y:S01]  /*1540*/  FADD.FTZ R151, -R192, R151 ;  /* 0x00000097c0977221 */ /* 0x000fe20000010100 */
[----:B------:R-:W-:-:S02]  /*1550*/  HADD2.F32 R209, -RZ, R6.H0_H0 ;  /* 0x20000006ffd17230 */ /* 0x000fc40000004100 */
[----:B-----5:R-:W-:Y:S01]  /*1560*/  FMUL.FTZ R3, R190, R3 ;  /* 0x00000003be037220 */ /* 0x020fe20000410000 */
[--C-:B---3--:R-:W-:Y:S02]  /*1570*/  HADD2.F32 R5, -RZ, R8.reuse.H0_H0 ;  /* 0x20000008ff057230 */ /* 0x108fe40000004100 */
[----:B------:R-:W-:Y:S01]  /*1580*/  FADD.FTZ R155, -R192, R155 ;  /* 0x0000009bc09b7221 */ /* 0x000fe20000010100 */
[--C-:B------:R-:W-:Y:S02]  /*1590*/  HADD2.F32 R213, -RZ, R7.reuse.H0_H0 ;  /* 0x20000007ffd57230 */ /* 0x100fe40000004100 */
[----:B------:R-:W-:Y:S02]  /*15a0*/  HADD2.F32 R7, -RZ, R7.H1_H1 ;  /* 0x30000007ff077230 */ /* 0x000fe40000004100 */
[----:B------:R-:W-:Y:S01]  /*15b0*/  FADD.FTZ R108, R108, R5 ;  /* 0x000000056c6c7221 */ /* 0x000fe20000010000 */
[----:B------:R-:W-:Y:S02]  /*15c0*/  HADD2.F32 R8, -RZ, R8.H1_H1 ;  /* 0x30000008ff087230 */ /* 0x000fe40000004100 */
[----:B------:R-:W-:Y:S01]  /*15d0*/  FMUL.FTZ R2, R190, R151 ;  /* 0x00000097be027220 */ /* 0x000fe20000410000 */
[----:B------:R-:W-:-:S02]  /*15e0*/  HADD2.F32 R153, -RZ, R11.H0_H0 ;  /* 0x2000000bff997230 */ /* 0x000fc40000004100 */
[-C--:B------:R-:W-:Y:S01]  /*15f0*/  FFMA.FTZ R84, R3, R5.reuse, R84 ;  /* 0x0000000503547223 */ /* 0x080fe20000010054 */
[----:B------:R-:W-:Y:S02]  /*1600*/  HADD2.F32 R150, -RZ, R11.H1_H1 ;  /* 0x3000000bff967230 */ /* 0x000fe40000004100 */
[----:B------:R-:W-:Y:S01]  /*1610*/  FADD.FTZ R11, -R192, R209 ;  /* 0x000000d1c00b7221 */ /* 0x000fe20000010100 */
[----:B-1----:R-:W-:Y:S02]  /*1620*/  HADD2.F32 R13, -RZ, R9.H0_H0 ;  /* 0x20000009ff0d7230 */ /* 0x002fe40000004100 */
[----:B------:R-:W-:Y:S01]  /*1630*/  FMUL.FTZ R4, R56, R5 ;  /* 0x0000000538047220 */ /* 0x000fe20000410000 */
[----:B------:R-:W-:Y:S01]  /*1640*/  FMUL.FTZ R5, R190, R155 ;  /* 0x0000009bbe057220 */ /* 0x000fe20000410000 */
[--C-:B------:R-:W-:Y:S02]  /*1650*/  HADD2.F32 R15, -RZ, R10.reuse.H0_H0 ;  /* 0x2000000aff0f7230 */ /* 0x100fe40000004100 */
[----:B------:R-:W-:Y:S01]  /*1660*/  FADD.FTZ R209, -R192, R7 ;  /* 0x00000007c0d17221 */ /* 0x000fe20000010100 */
        /* <DEDUP_REMOVED lines=9> */
[----:B------:R-:W-:-:S02]  /*1700*/  HADD2.F32 R18, -RZ, R10.H1_H1 ;  /* 0x3000000aff127230 */ /* 0x000fc40000004100 */
[----:B------:R-:W-:Y:S01]  /*1710*/  FADD.FTZ R207, -R192, R207 ;  /* 0x000000cfc0cf7221 */ /* 0x000fe20000010100 */
[----:B------:R-:W-:Y:S02]  /*1720*/  HADD2.F32 R211, -RZ, R6.H1_H1 ;  /* 0x30000006ffd37230 */ /* 0x000fe40000004100 */
[----:B------:R-:W-:Y:S01]  /*1730*/  FADD.FTZ R112, R112, R15 ;  /* 0x0000000f70707221 */ /* 0x000fe20000010000 */
[-C--:B------:R-:W-:Y:S01]  /*1740*/  FFMA.FTZ R88, R11, R15.reuse, R88 ;  /* 0x0000000f0b587223 */ /* 0x080fe20000010058 */
[----:B------:R-:W-:Y:S01]  /*1750*/  FMUL.FTZ R10, R60, R15 ;  /* 0x0000000f3c0a7220 */ /* 0x000fe20000410000 */
[----:B------:R-:W-:Y:S02]  /*1760*/  HADD2.F32 R12, -RZ, R9.H1_H1 ;  /* 0x30000009ff0c7230 */ /* 0x000fe40000004100 */
[----:B------:R-:W-:Y:S01]  /*1770*/  FADD.FTZ R15, R14, R7 ;  /* 0x000000070e0f7221 */ /* 0x000fe20000010000 */
[----:B------:R-:W-:Y:S01]  /*1780*/  FFMA.FTZ R14, R2, R7, R13 ;  /* 0x00000007020e7223 */ /* 0x000fe2000001000d */
        /* <DEDUP_REMOVED lines=30> */
.L_x_10225:
[----:B------:R-:W-:Y:S05]  /*1970*/  BSYNC.RECONVERGENT B1 ;  /* 0x0000000000017941 */ /* 0x000fea0003800200 */
.L_x_10224:
        /* <DEDUP_REMOVED lines=16> */
[--C-:B---3--:R-:W-:Y:S02]  /*1a80*/  HADD2.F32 R17, -RZ, R24.reuse.H0_H0 ;  /* 0x20000018ff117230 */ /* 0x108fe40000004100 */
[----:B------:R-:W-:Y:S02]  /*1a90*/  HADD2.F32 R19, -RZ, R24.H1_H1 ;  /* 0x30000018ff137230 */ /* 0x000fe40000004100 */
[--C-:B------:R-:W-:Y:S02]  /*1aa0*/  HADD2.F32 R149, -RZ, R25.reuse.H0_H0 ;  /* 0x20000019ff957230 */ /* 0x100fe40000004100 */
[C---:B------:R-:W-:Y:S01]  /*1ab0*/  FADD.FTZ R17, -R192.reuse, R17 ;  /* 0x00000011c0117221 */ /* 0x040fe20000010100 */
[----:B------:R-:W-:Y:S02]  /*1ac0*/  HADD2.F32 R151, -RZ, R25.H1_H1 ;  /* 0x30000019ff977230 */ /* 0x000fe40000004100 */
[----:B------:R-:W-:Y:S01]  /*1ad0*/  FADD.FTZ R25, -R192, R19 ;  /* 0x00000013c0197221 */ /* 0x000fe20000010100 */
[----:B------:R-:W-:-:S02]  /*1ae0*/  HADD2.F32 R205, -RZ, R27.H0_H0 ;  /* 0x2000001bffcd7230 */ /* 0x000fc40000004100 */
[----:B------:R-:W-:Y:S02]  /*1af0*/  HADD2.F32 R27, -RZ, R27.H1_H1 ;  /* 0x3000001bff1b7230 */ /* 0x000fe40000004100 */
[----:B-----5:R-:W-:Y:S01]  /*1b00*/  FMUL.FTZ R17, R190, R17 ;  /* 0x00000011be117220 */ /* 0x020fe20000410000 */
[----:B------:R-:W-:Y:S02]  /*1b10*/  HADD2.F32 R153, -RZ, R26.H0_H0 ;  /* 0x2000001aff997230 */ /* 0x000fe40000004100 */
[--C-:B----4-:R-:W-:Y:S02]  /*1b20*/  HADD2.F32 R19, -RZ, R20.reuse.H0_H0 ;  /* 0x20000014ff137230 */ /* 0x110fe40000004100 */
[----:B------:R-:W-:Y:S01]  /*1b30*/  FADD.FTZ R149, -R192, R149 ;  /* 0x00000095c0957221 */ /* 0x000fe20000010100 */
[----:B------:R-:W-:Y:S02]  /*1b40*/  HADD2.F32 R24, -RZ, R20.H1_H1 ;  /* 0x30000014ff187230 */ /* 0x000fe40000004100 */
[----:B------:R-:W-:Y:S01]  /*1b50*/  FMUL.FTZ R20, R190, R25 ;  /* 0x00000019be147220 */ /* 0x000fe20000410000 */
[C---:B------:R-:W-:Y:S01]  /*1b60*/  FADD.FTZ R151, -R192.reuse, R151 ;  /* 0x00000097c0977221 */ /* 0x040fe20000010100 */
[----:B------:R-:W-:Y:S01]  /*1b70*/  FADD.FTZ R209, -R192, R27 ;  /* 0x0000001bc0d17221 */ /* 0x000fe20000010100 */
[----:B0-----:R-:W-:-:S02]  /*1b80*/  HADD2.F32 R29, -RZ, R22.H0_H0 ;  /* 0x20000016ff1d7230 */ /* 0x001fc40000004100 */
[----:B------:R-:W-:Y:S01]  /*1b90*/  FADD.FTZ R153, -R192, R153 ;  /* 0x00000099c0997221 */ /* 0x000fe20000010100 */
[----:B------:R-:W-:Y:S02]  /*1ba0*/  HADD2.F32 R148, -RZ, R22.H1_H1 ;  /* 0x30000016ff947230 */ /* 0x000fe40000004100 */
[----:B------:R-:W-:Y:S01]  /*1bb0*/  FADD.FTZ R116, R116, R19 ;  /* 0x0000001374747221 */ /* 0x000fe20000010000 */
[--C-:B------:R-:W-:Y:S02]  /*1bc0*/  HADD2.F32 R27, -RZ, R21.reuse.H0_H0 ;  /* 0x20000015ff1b7230 */ /* 0x100fe40000004100 */
[-C--:B------:R-:W-:Y:S01]  /*1bd0*/  FFMA.FTZ R92, R17, R19.reuse, R92 ;  /* 0x00000013115c7223 */ /* 0x080fe2000001005c */
[----:B------:R-:W-:Y:S01]  /*1be0*/  FMUL.FTZ R22, R64, R19 ;  /* 0x0000001340167220 */ /* 0x000fe20000410000 */
[----:B------:R-:W-:Y:S02]  /*1bf0*/  HADD2.F32 R28, -RZ, R21.H1_H1 ;  /* 0x30000015ff1c7230 */ /* 0x000fe40000004100 */
[----:B------:R-:W-:Y:S01]  /*1c00*/  FMUL.FTZ R19, R190, R149 ;  /* 0x00000095be137220 */ /* 0x000fe20000410000 */
[----:B------:R-:W-:Y:S01]  /*1c10*/  FADD.FTZ R117, R117, R24 ;  /* 0x0000001875757221 */ /* 0x000fe20000010000 */
[-C--:B------:R-:W-:Y:S01]  /*1c20*/  FFMA.FTZ R93, R20, R24.reuse, R93 ;  /* 0x00000018145d7223 */ /* 0x080fe2000001005d */
[----:B------:R-:W-:Y:S01]  /*1c30*/  FMUL.FTZ R21, R65, R24 ;  /* 0x0000001841157220 */ /* 0x000fe20000410000 */
[----:B------:R-:W-:Y:S01]  /*1c40*/  FMUL.FTZ R24, R190, R151 ;  /* 0x00000097be187220 */ /* 0x000fe20000410000 */
[----:B------:R-:W-:-:S02]  /*1c50*/  HADD2.F32 R155, -RZ, R26.H1_H1 ;  /* 0x3000001aff9b7230 */ /* 0x000fc40000004100 */
[----:B------:R-:W-:Y:S01]  /*1c60*/  FMUL.FTZ R25, R190, R153 ;  /* 0x00000099be197220 */ /* 0x000fe20000410000 */
[----:B------:R-:W-:Y:S01]  /*1c70*/  FADD.FTZ R118, R118, R27 ;  /* 0x0000001b76767221 */ /* 0x000fe20000010000 */
[-C--:B------:R-:W-:Y:S01]  /*1c80*/  FFMA.FTZ R94, R19, R27.reuse, R94 ;  /* 0x0000001b135e7223 */ /* 0x080fe2000001005e */
[----:B------:R-:W-:Y:S01]  /*1c90*/  FMUL.FTZ R26, R66, R27 ;  /* 0x0000001b421a7220 */ /* 0x000fe20000410000 */
[----:B------:R-:W-:Y:S01]  /*1ca0*/  FADD.FTZ R30, R195, R22 ;  /* 0x00000016c31e7221 */ /* 0x000fe20000010000 */
[--C-:B------:R-:W-:Y:S02]  /*1cb0*/  HADD2.F32 R207, -RZ, R23.reuse.H0_H0 ;  /* 0x20000017ffcf7230 */ /* 0x100fe40000004100 */
[----:B------:R-:W-:Y:S01]  /*1cc0*/  FFMA.FTZ R27, R17, R22, R194 ;  /* 0x00000016111b7223 */ /* 0x000fe200000100c2 */
[----:B------:R-:W-:Y:S02]  /*1cd0*/  HADD2.F32 R152, -RZ, R23.H1_H1 ;  /* 0x30000017ff987230 */ /* 0x000fe40000004100 */
[----:B------:R-:W-:Y:S01]  /*1ce0*/  FADD.FTZ R119, R119, R28 ;  /* 0x0000001c77777221 */ /* 0x000fe20000010000 */
[-C--:B------:R-:W-:Y:S01]  /*1cf0*/  FFMA.FTZ R95, R24, R28.reuse, R95 ;  /* 0x0000001c185f7223 */ /* 0x080fe2000001005f */
[----:B------:R-:W-:Y:S01]  /*1d00*/  FMUL.FTZ R23, R67, R28 ;  /* 0x0000001c43177220 */ /* 0x000fe20000410000 */
        /* <DEDUP_REMOVED lines=11> */
[----:B------:R-:W-:Y:S01]  /*1dc0*/  FADD.FTZ R205, -R192, R205 ;  /* 0x000000cdc0cd7221 */ /* 0x000fe20000010100 */
        /* <DEDUP_REMOVED lines=19> */
.L_x_10227:
[----:B------:R-:W-:Y:S05]  /*1f00*/  BSYNC.RECONVERGENT B1 ;  /* 0x0000000000017941 */ /* 0x000fea0003800200 */
.L_x_10226:
        /* <DEDUP_REMOVED lines=24> */
.L_x_10270:
        /* <DEDUP_REMOVED lines=79> */
.L_x_10233:
[----:B------:R-:W-:Y:S05]  /*2580*/  BSYNC.RECONVERGENT B2 ;  /* 0x0000000000027941 */ /* 0x000fea0003800200 */
.L_x_10232:
[----:B------:R-:W-:Y:S04]  /*2590*/  BSSY.RECONVERGENT B2, `(.L_x_10234) ;  /* 0x0000043000027945 */ /* 0x000fe80003800200 */
[----:B------:R-:W-:Y:S05]  /*25a0*/  @!P4 BRA `(.L_x_10235) ;  /* 0x000000040004c947 */ /* 0x000fea0003800000 */
[-CC-:B-1----:R-:W-:Y:S01]  /*25b0*/  FFMA.FTZ R150, R161, R194.reuse, R193.reuse ;  /* 0x000000c2a1967223 */ /* 0x182fe200000100c1 */
        /* <DEDUP_REMOVED lines=64> */
.L_x_10235:
[----:B------:R-:W-:Y:S05]  /*29c0*/  BSYNC.RECONVERGENT B2 ;  /* 0x0000000000027941 */ /* 0x000fea0003800200 */
.L_x_10234:
        /* <DEDUP_REMOVED lines=67> */
.L_x_10237:
[----:B------:R-:W-:Y:S05]  /*2e00*/  BSYNC.RECONVERGENT B2 ;  /* 0x0000000000027941 */ /* 0x000fea0003800200 */
.L_x_10236:
[----:B------:R-:W-:Y:S05]  /*2e10*/  @!P2 BRA `(.L_x_10238) ;  /* 0x0000003c009ca947 */ /* 0x000fea0003800000 */
[-CC-:B------:R-:W-:Y:S01]  /*2e20*/  FFMA.FTZ R204, R34, R194.reuse, R193.reuse ;  /* 0x000000c222cc7223 */ /* 0x180fe200000100c1 */
[-CC-:B0-----:R-:W-:Y:S01]  /*2e30*/  FFMA.FTZ R155, R29, R194.reuse, R193.reuse ;  /* 0x000000c21d9b7223 */ /* 0x181fe200000100c1 */
        /* <DEDUP_REMOVED lines=63> */
.L_x_10231:
        /* <DEDUP_REMOVED lines=75> */
.L_x_10240:
[----:B------:R-:W-:Y:S05]  /*36e0*/  BSYNC.RECONVERGENT B2 ;  /* 0x0000000000027941 */ /* 0x000fea0003800200 */
.L_x_10239:
        /* <DEDUP_REMOVED lines=16> */
[C---:B------:R-:W-:Y:S01]  /*37f0*/  F2FP.F16.F32.PACK_AB R151, R153.reuse, R151 ;  /* 0x000000979997723e */ /* 0x040fe200000000ff */
        /* <DEDUP_REMOVED lines=14> */
[----:B------:R-:W1:Y:S01]  /*38e0*/  LDC.64 R206, c[0x0][0x478] ;  /* 0x00011e00ffce7b82 */ /* 0x000e620000000a00 */
[----:B------:R-:W-:Y:S01]  /*38f0*/  FADD.FTZ R153, R170, -R153 ;  /* 0x80000099aa997221 */ /* 0x000fe20000010000 */
[----:B------:R-:W-:Y:S01]  /*3900*/  FADD.FTZ R149, R171, -R148 ;  /* 0x80000094ab957221 */ /* 0x000fe20000010000 */
[----:B0-----:R-:W-:Y:S01]  /*3910*/  FADD.FTZ R155, R167, -R150 ;  /* 0x80000096a79b7221 */ /* 0x001fe20000010000 */
[----:B------:R-:W-:Y:S01]  /*3920*/  FADD.FTZ R195, R166, -R195 ;  /* 0x800000c3a6c37221 */ /* 0x000fe20000010000 */
[C---:B------:R-:W-:Y:S01]  /*3930*/  FMUL.FTZ R211, R190.reuse, R211 ;  /* 0x000000d3bed37220 */ /* 0x040fe20000410000 */
[C---:B------:R-:W-:Y:S01]  /*3940*/  FMUL.FTZ R149, R190.reuse, R149 ;  /* 0x00000095be957220 */ /* 0x040fe20000410000 */
[C---:B------:R-:W-:Y:S01]  /*3950*/  FMUL.FTZ R153, R190.reuse, R153 ;  /* 0x00000099be997220 */ /* 0x040fe20000410000 */
[----:B------:R-:W0:Y:S01]  /*3960*/  LDC.64 R204, c[0x0][0x468] ;  /* 0x00011a00ffcc7b82 */ /* 0x000e220000000a00 */
        /* <DEDUP_REMOVED lines=18> */
[----:B-1----:R-:W-:Y:S01]  /*3a90*/  IMAD.WIDE.U32 R206, R191, 0x10, R206 ;  /* 0x00000010bfce7825 */ /* 0x002fe200078e00ce */
[----:B------:R-:W-:-:S02]  /*3aa0*/  LOP3.LUT P4, RZ, R200, 0xff0000, RZ, 0xc0, !PT ;  /* 0x00ff0000c8ff7812 */ /* 0x000fc4000788c0ff */
[C---:B------:R-:W-:Y:S02]  /*3ab0*/  LOP3.LUT P5, RZ, R200.reuse, 0xff, RZ, 0xc0, !PT ;  /* 0x000000ffc8ff7812 */ /* 0x040fe400078ac0ff */
[----:B------:R-:W-:Y:S01]  /*3ac0*/  LOP3.LUT P6, RZ, R200, 0xff00, RZ, 0xc0, !PT ;  /* 0x0000ff00c8ff7812 */ /* 0x000fe200078cc0ff */
[----:B0-----:R-:W-:Y:S01]  /*3ad0*/  IMAD.WIDE.U32 R204, R191, 0x10, R204 ;  /* 0x00000010bfcc7825 */ /* 0x001fe200078e00cc */
[----:B------:R-:W-:Y:S01]  /*3ae0*/  FSEL R209, R195, RZ, P1 ;  /* 0x000000ffc3d17208 */ /* 0x000fe20000800000 */
[----:B------:R2:W-:Y:S01]  /*3af0*/  STG.E.128 desc[UR6][R206.64], R148 ;  /* 0x00000094ce007986 */ /* 0x0005e2000c101d06 */
        /* <DEDUP_REMOVED lines=9> */
.L_x_10242:
[----:B------:R-:W-:Y:S05]  /*3b90*/  BSYNC.RECONVERGENT B2 ;  /* 0x0000000000027941 */ /* 0x000fea0003800200 */
.L_x_10241:
        /* <DEDUP_REMOVED lines=74> */
.L_x_10244:
[----:B------:R-:W-:Y:S05]  /*4040*/  BSYNC.RECONVERGENT B2 ;  /* 0x0000000000027941 */ /* 0x000fea0003800200 */
.L_x_10243:
        /* <DEDUP_REMOVED lines=31> */
[----:B------:R-:W-:Y:S01]  /*4240*/  FMUL.FTZ R209, R209, R192 ;  /* 0x000000c0d1d17220 */ /* 0x000fe20000410000 */
[----:B------:R-:W-:Y:S01]  /*4250*/  ISETP.GE.U32.AND P1, PT, R198, RZ, PT ;  /* 0x000000ffc600720c */ /* 0x000fe20003f26070 */
[----:B0-----:R-:W-:Y:S01]  /*4260*/  IMAD.WIDE.U32 R190, R191, 0x10, R148 ;  /* 0x00000010bfbe7825 */ /* 0x001fe200078e0094 */
[----:B------:R-:W-:-:S03]  /*4270*/  F2FP.F16.F32.PACK_AB R148, R155, R153 ;  /* 0x000000999b94723e */ /* 0x000fc600000000ff */
[-C--:B------:R-:W-:Y:S01]  /*4280*/  FMUL.FTZ R153, R193, R192.reuse ;  /* 0x000000c0c1997220 */ /* 0x080fe20000410000 */
[----:B------:R-:W-:Y:S01]  /*4290*/  F2FP.F16.F32.PACK_AB R149, R205, R193 ;  /* 0x000000c1cd95723e */ /* 0x000fe200000000ff */
        /* <DEDUP_REMOVED lines=28> */
[----:B------:R-:W-:-:S02]  /*4460*/  F2FP.F16.F32.PACK_AB R151, R213, R211 ;  /* 0x000000d3d597723e */ /* 0x000fc400000000ff */
[----:B------:R-:W-:Y:S02]  /*4470*/  F2FP.F16.F32.PACK_AB R155, R207, R204 ;  /* 0x000000cccf9b723e */ /* 0x000fe400000000ff */
[----:B------:R-:W-:Y:S01]  /*4480*/  F2FP.F16.F32.PACK_AB R154, R209, R154 ;  /* 0x0000009ad19a723e */ /* 0x000fe200000000ff */
[----:B------:R0:W-:Y:S01]  /*4490*/  STG.E.128 desc[UR6][R194.64], R148 ;  /* 0x00000094c2007986 */ /* 0x0001e2000c101d06 */
[----:B------:R-:W-:Y:S02]  /*44a0*/  F2FP.F16.F32.PACK_AB R153, R192, R153 ;  /* 0x00000099c099723e */ /* 0x000fe400000000ff */
[----:B------:R-:W-:-:S05]  /*44b0*/  F2FP.F16.F32.PACK_AB R152, R193, R152 ;  /* 0x00000098c198723e */ /* 0x000fca00000000ff */
[----:B------:R0:W-:Y:S01]  /*44c0*/  STG.E.128 desc[UR6][R190.64], R152 ;  /* 0x00000098be007986 */ /* 0x0001e2000c101d06 */
[----:B------:R-:W-:Y:S05]  /*44d0*/  BRA `(.L_x_10238) ;  /* 0x0000002400ec7947 */ /* 0x000fea0003800000 */
.L_x_10230:
        /* <DEDUP_REMOVED lines=79> */
.L_x_10247:
[----:B------:R-:W-:Y:S05]  /*49d0*/  BSYNC.RECONVERGENT B2 ;  /* 0x0000000000027941 */ /* 0x000fea0003800200 */
.L_x_10246:
[----:B------:R-:W-:Y:S04]  /*49e0*/  BSSY.RECONVERGENT B2, `(.L_x_10248) ;  /* 0x000004b000027945 */ /* 0x000fe80003800200 */
[----:B------:R-:W-:Y:S05]  /*49f0*/  @!P4 BRA `(.L_x_10249) ;  /* 0x000000040024c947 */ /* 0x000fea0003800000 */
[-CC-:B-1----:R-:W-:Y:S01]  /*4a00*/  FFMA.FTZ R150, R161, R194.reuse, R193.reuse ;  /* 0x000000c2a1967223 */ /* 0x182fe200000100c1 */
        /* <DEDUP_REMOVED lines=23> */
[----:B------:R-:W-:Y:S01]  /*4b80*/  HADD2.F32 R195, -RZ, R37.H1_H1 ;  /* 0x30000025ffc37230 */ /* 0x000fe20000004100 */
[----:B------:R-:W0:Y:S01]  /*4b90*/  LDC.64 R152, c[0x0][0x468] ;  /* 0x00011a00ff987b82 */ /* 0x000e220000000a00 */
[----:B------:R-:W-:-:S02]  /*4ba0*/  HADD2.F32 R149, -RZ, R36.H0_H0 ;  /* 0x20000024ff957230 */ /* 0x000fc40000004100 */
[----:B------:R-:W-:Y:S01]  /*4bb0*/  FADD.FTZ R154, R166, -R213 ;  /* 0x800000d5a69a7221 */ /* 0x000fe20000010000 */
[----:B------:R-:W-:Y:S02]  /*4bc0*/  HADD2.F32 R151, -RZ, R36.H1_H1 ;  /* 0x30000024ff977230 */ /* 0x000fe40000004100 */
[----:B------:R-:W-:Y:S01]  /*4bd0*/  FADD.FTZ R148, R171, -R148 ;  /* 0x80000094ab947221 */ /* 0x000fe20000010000 */
[-C--:B------:R-:W-:Y:S01]  /*4be0*/  FMUL.FTZ R209, R209, R192.reuse ;  /* 0x000000c0d1d17220 */ /* 0x080fe20000410000 */
        /* <DEDUP_REMOVED lines=42> */
.L_x_10249:
[----:B------:R-:W-:Y:S05]  /*4e90*/  BSYNC.RECONVERGENT B2 ;  /* 0x0000000000027941 */ /* 0x000fea0003800200 */
.L_x_10248:
[----:B------:R-:W-:Y:S04]  /*4ea0*/  BSSY.RECONVERGENT B2, `(.L_x_10250) ;  /* 0x000004b000027945 */ /* 0x000fe80003800200 */
[----:B------:R-:W-:Y:S05]  /*4eb0*/  @!P3 BRA `(.L_x_10251) ;  /* 0x000000040024b947 */ /* 0x000fea0003800000 */
[-CC-:B------:R-:W-:Y:S01]  /*4ec0*/  FFMA.FTZ R205, R15, R194.reuse, R193.reuse ;  /* 0x000000c20fcd7223 */ /* 0x180fe200000100c1 */
[-CC-:B------:R-:W-:Y:S01]  /*4ed0*/  FFMA.FTZ R195, R11, R194.reuse, R193.reuse ;  /* 0x000000c20bc37223 */ /* 0x180fe200000100c1 */
[--C-:B-12---:R-:W-:Y:S02]  /*4ee0*/  HADD2.F32 R153, -RZ, R143.reuse.H0_H0 ;  /* 0x2000008fff997230 */ /* 0x106fe40000004100 */
[----:B------:R-:W-:Y:S01]  /*4ef0*/  FFMA.FTZ R207, R18, R194, R193 ;  /* 0x000000c212cf7223 */ /* 0x000fe200000100c1 */
[--C-:B------:R-:W-:Y:S02]  /*4f00*/  HADD2.F32 R149, -RZ, R142.reuse.H0_H0 ;  /* 0x2000008eff957230 */ /* 0x100fe40000004100 */
[----:B------:R-:W-:Y:S01]  /*4f10*/  FADD.FTZ R205, R14, -R205 ;  /* 0x800000cd0ecd7221 */ /* 0x000fe20000010000 */
[----:B------:R-:W-:Y:S01]  /*4f20*/  FADD.FTZ R148, R10, -R195 ;  /* 0x800000c30a947221 */ /* 0x000fe20000010000 */
[----:B0-----:R-:W-:Y:S02]  /*4f30*/  HADD2.F32 R155, -RZ, R143.H1_H1 ;  /* 0x3000008fff9b7230 */ /* 0x001fe40000004100 */
[----:B------:R-:W-:Y:S01]  /*4f40*/  FADD.FTZ R152, R16, -R207 ;  /* 0x800000cf10987221 */ /* 0x000fe20000010000 */
[C---:B------:R-:W-:Y:S01]  /*4f50*/  FFMA.FTZ R209, R190.reuse, R205, R153 ;  /* 0x000000cdbed17223 */ /* 0x040fe20000010099 */
[----:B------:R-:W-:Y:S01]  /*4f60*/  FFMA.FTZ R205, R190, R148, R149 ;  /* 0x00000094becd7223 */ /* 0x000fe20000010095 */
[-CC-:B------:R-:W-:Y:S01]  /*4f70*/  FFMA.FTZ R150, R12, R194.reuse, R193.reuse ;  /* 0x000000c20c967223 */ /* 0x180fe200000100c1 */
[-CC-:B------:R-:W-:Y:S01]  /*4f80*/  FFMA.FTZ R148, R6, R194.reuse, R193.reuse ;  /* 0x000000c206947223 */ /* 0x180fe200000100c1 */
[----:B------:R-:W-:Y:S01]  /*4f90*/  FFMA.FTZ R213, R5, R194, R193 ;  /* 0x000000c205d57223 */ /* 0x000fe200000100c1 */
[----:B------:R-:W-:-:S02]  /*4fa0*/  HADD2.F32 R151, -RZ, R142.H1_H1 ;  /* 0x3000008eff977230 */ /* 0x000fc40000004100 */
[----:B------:R-:W-:Y:S01]  /*4fb0*/  FFMA.FTZ R211, R190, R152, R155 ;  /* 0x00000098bed37223 */ /* 0x000fe2000001009b */
[----:B------:R-:W-:Y:S01]  /*4fc0*/  FADD.FTZ R150, R13, -R150 ;  /* 0x800000960d967221 */ /* 0x000fe20000010000 */
[--C-:B------:R-:W-:Y:S02]  /*4fd0*/  HADD2.F32 R153, -RZ, R141.reuse.H0_H0 ;  /* 0x2000008dff997230 */ /* 0x100fe40000004100 */
[----:B------:R-:W-:Y:S01]  /*4fe0*/  FFMA.FTZ R155, R3, R194, R193 ;  /* 0x000000c2039b7223 */ /* 0x000fe200000100c1 */
[----:B------:R-:W-:Y:S02]  /*4ff0*/  HADD2.F32 R195, -RZ, R141.H1_H1 ;  /* 0x3000008dffc37230 */ /* 0x000fe40000004100 */
[----:B------:R-:W-:Y:S01]  /*5000*/  FADD.FTZ R152, R9, -R148 ;  /* 0x8000009409987221 */ /* 0x000fe20000010000 */
[----:B------:R-:W-:Y:S01]  /*5010*/  FADD.FTZ R213, R8, -R213 ;  /* 0x800000d508d57221 */ /* 0x000fe20000010000 */
[----:B------:R-:W-:Y:S01]  /*5020*/  FFMA.FTZ R207, R190, R150, R151 ;  /* 0x00000096becf7223 */ /* 0x000fe20000010097 */
[----:B------:R-:W-:Y:S01]  /*5030*/  FADD.FTZ R148, R4, -R155 ;  /* 0x8000009b04947221 */ /* 0x000fe20000010000 */
[----:B------:R-:W-:Y:S01]  /*5040*/  FFMA.FTZ R150, R2, R194, R193 ;  /* 0x000000c202967223 */ /* 0x000fe200000100c1 */
[C---:B------:R-:W-:Y:S01]  /*5050*/  FFMA.FTZ R155, R190.reuse, R213, R153 ;  /* 0x000000d5be9b7223 */ /* 0x040fe20000010099 */
[----:B------:R-:W-:Y:S01]  /*5060*/  FFMA.FTZ R195, R190, R152, R195 ;  /* 0x00000098bec37223 */ /* 0x000fe200000100c3 */
[--C-:B------:R-:W-:Y:S01]  /*5070*/  HADD2.F32 R149, -RZ, R140.reuse.H0_H0 ;  /* 0x2000008cff957230 */ /* 0x100fe20000004100 */
[----:B------:R-:W0:Y:S01]  /*5080*/  LDC.64 R152, c[0x0][0x468] ;  /* 0x00011a00ff987b82 */ /* 0x000e220000000a00 */
[----:B------:R-:W-:-:S02]  /*5090*/  HADD2.F32 R151, -RZ, R140.H1_H1 ;  /* 0x3000008cff977230 */ /* 0x000fc40000004100 */
        /* <DEDUP_REMOVED lines=43> */
.L_x_10251:
[----:B------:R-:W-:Y:S05]  /*5350*/  BSYNC.RECONVERGENT B2 ;  /* 0x0000000000027941 */ /* 0x000fea0003800200 */
.L_x_10250:
[----:B------:R-:W-:Y:S05]  /*5360*/  @!P2 BRA `(.L_x_10238) ;  /* 0x000000180048a947 */ /* 0x000fea0003800000 */
[-CC-:B-123--:R-:W-:Y:S01]  /*5370*/  FFMA.FTZ R150, R34, R194.reuse, R193.reuse ;  /* 0x000000c222967223 */ /* 0x18efe200000100c1 */
[--C-:B------:R-:W-:Y:S02]  /*5380*/  HADD2.F32 R149, -RZ, R147.reuse.H1_H1 ;  /* 0x30000093ff957230 */ /* 0x100fe40000004100 */
[-CC-:B------:R-:W-:Y:S01]  /*5390*/  FFMA.FTZ R148, R30, R194.reuse, R193.reuse ;  /* 0x000000c21e947223 */ /* 0x180fe200000100c1 */
[-CC-:B------:R-:W-:Y:S01]  /*53a0*/  FFMA.FTZ R205, R29, R194.reuse, R193.reuse ;  /* 0x000000c21dcd7223 */ /* 0x180fe200000100c1 */
[----:B------:R-:W-:Y:S01]  /*53b0*/  FADD.FTZ R209, R31, -R150 ;  /* 0x800000961fd17221 */ /* 0x000fe20000010000 */
[----:B------:R-:W-:Y:S01]  /*53c0*/  FFMA.FTZ R195, R25, R194, R193 ;  /* 0x000000c219c37223 */ /* 0x000fe200000100c1 */
[----:B0-----:R-:W-:Y:S01]  /*53d0*/  FADD.FTZ R154, R27, -R148 ;  /* 0x800000941b9a7221 */ /* 0x001fe20000010000 */
[----:B------:R-:W-:Y:S02]  /*53e0*/  HADD2.F32 R155, -RZ, R147.H0_H0 ;  /* 0x20000093ff9b7230 */ /* 0x000fe40000004100 */
[----:B------:R-:W-:Y:S01]  /*53f0*/  FFMA.FTZ R209, R190, R209, R149 ;  /* 0x000000d1bed17223 */ /* 0x000fe20000010095 */
[--C-:B------:R-:W-:Y:S01]  /*5400*/  HADD2.F32 R151, -RZ, R146.reuse.H0_H0 ;  /* 0x20000092ff977230 */ /* 0x100fe20000004100 */
[----:B------:R-:W0:Y:S01]  /*5410*/  LDC.64 R148, c[0x0][0x468] ;  /* 0x00011a00ff947b82 */ /* 0x000e220000000a00 */
[----:B------:R-:W-:-:S02]  /*5420*/  HADD2.F32 R153, -RZ, R146.H1_H1 ;  /* 0x30000092ff997230 */ /* 0x000fc40000004100 */
[----:B------:R-:W-:Y:S01]  /*5430*/  FADD.FTZ R205, R32, -R205 ;  /* 0x800000cd20cd7221 */ /* 0x000fe20000010000 */
        /* <DEDUP_REMOVED lines=60> */
.L_x_10245:
[----:B------:R-:W-:Y:S04]  /*5800*/  BSSY.RECONVERGENT B2, `(.L_x_10252) ;  /* 0x0000052000027945 */ /* 0x000fe80003800200 */
[----:B------:R-:W-:Y:S05]  /*5810*/  @!P5 BRA `(.L_x_10253) ;  /* 0x000000040040d947 */ /* 0x000fea0003800000 */
[-CC-:B------:R-:W-:Y:S01]  /*5820*/  FFMA.FTZ R152, R185, R194.reuse, R193.reuse ;  /* 0x000000c2b9987223 */ /* 0x180fe200000100c1 */
[-CC-:B------:R-:W-:Y:S01]  /*5830*/  FFMA.FTZ R195, R184, R194.reuse, R193.reuse ;  /* 0x000000c2b8c37223 */ /* 0x180fe200000100c1 */
[-CC-:B------:R-:W-:Y:S01]  /*5840*/  FFMA.FTZ R153, R188, R194.reuse, R193.reuse ;  /* 0x000000c2bc997223 */ /* 0x180fe200000100c1 */
[--C-:B0-----:R-:W-:Y:S02]  /*5850*/  HADD2.F32 R154, -RZ, R129.reuse.H0_H0 ;  /* 0x20000081ff9a7230 */ /* 0x101fe40000004100 */
[----:B------:R-:W-:Y:S01]  /*5860*/  FFMA.FTZ R148, R189, R194, R193 ;  /* 0x000000c2bd947223 */ /* 0x000fe200000100c1 */
[----:B------:R-:W-:Y:S02]  /*5870*/  HADD2.F32 R204, -RZ, R129.H1_H1 ;  /* 0x30000081ffcc7230 */ /* 0x000fe40000004100 */
[----:B------:R-:W-:Y:S01]  /*5880*/  FADD.FTZ R155, R183, -R152 ;  /* 0x80000098b79b7221 */ /* 0x000fe20000010000 */
[----:B------:R-:W-:Y:S01]  /*5890*/  FADD.FTZ R195, R182, -R195 ;  /* 0x800000c3b6c37221 */ /* 0x000fe20000010000 */
[----:B------:R-:W-:-:S02]  /*58a0*/  HADD2.F32 R150, -RZ, R128.H1_H1 ;  /* 0x30000080ff967230 */ /* 0x000fc40000004100 */
[-CC-:B------:R-:W-:Y:S01]  /*58b0*/  FFMA.FTZ R152, R177, R194.reuse, R193.reuse ;  /* 0x000000c2b1987223 */ /* 0x180fe200000100c1 */
[-C--:B------:R-:W-:Y:S01]  /*58c0*/  FFMA.FTZ R211, R176, R194.reuse, R193 ;  /* 0x000000c2b0d37223 */ /* 0x080fe200000100c1 */
[----:B------:R-:W-:Y:S02]  /*58d0*/  HADD2.F32 R151, -RZ, R128.H0_H0 ;  /* 0x20000080ff977230 */ /* 0x000fe40000004100 */
[----:B------:R-:W-:Y:S01]  /*58e0*/  FADD.FTZ R153, R186, -R153 ;  /* 0x80000099ba997221 */ /* 0x000fe20000010000 */
[----:B------:R-:W-:Y:S01]  /*58f0*/  FADD.FTZ R149, R187, -R148 ;  /* 0x80000094bb957221 */ /* 0x000fe20000010000 */
        /* <DEDUP_REMOVED lines=8> */
[C---:B------:R-:W-:Y:S01]  /*5980*/  FFMA.FTZ R153, R190.reuse, R153, R150 ;  /* 0x00000099be997223 */ /* 0x040fe20000010096 */
        /* <DEDUP_REMOVED lines=14> */
[----:B------:R-:W-:Y:S01]  /*5a70*/  FMUL.FTZ R154, R154, UR13 ;  /* 0x0000000d9a9a7c20 */ /* 0x000fe20008410000 */
[----:B------:R-:W0:Y:S01]  /*5a80*/  LDC.64 R206, c[0x0][0x478] ;  /* 0x00011e00ffce7b82 */ /* 0x000e220000000a00 */
[C---:B------:R-:W-:Y:S01]  /*5a90*/  LOP3.LUT P5, RZ, R203.reuse, 0xff0000, RZ, 0xc0, !PT ;  /* 0x00ff0000cbff7812 */ /* 0x040fe200078ac0ff */
[----:B------:R-:W-:Y:S01]  /*5aa0*/  FMUL.FTZ R148, R148, UR13 ;  /* 0x0000000d94947c20 */ /* 0x000fe20008410000 */
[----:B------:R-:W-:-:S02]  /*5ab0*/  ISETP.GE.U32.AND.EX P1, PT, R203, 0x1000000, PT, P1 ;  /* 0x01000000cb00780c */ /* 0x000fc40003f26110 */
[----:B------:R-:W-:Y:S02]  /*5ac0*/  LOP3.LUT P6, RZ, R203, 0xff, RZ, 0xc0, !PT ;  /* 0x000000ffcbff7812 */ /* 0x000fe400078cc0ff */
[----:B------:R-:W-:Y:S01]  /*5ad0*/  FSEL R212, R150, RZ, P5 ;  /* 0x000000ff96d47208 */ /* 0x000fe20002800000 */
[----:B------:R-:W1:Y:S01]  /*5ae0*/  LDC.64 R204, c[0x0][0x468] ;  /* 0x00011a00ffcc7b82 */ /* 0x000e620000000a00 */
[----:B------:R-:W-:Y:S01]  /*5af0*/  FSEL R215, R154, RZ, P1 ;  /* 0x000000ff9ad77208 */ /* 0x000fe20000800000 */
[CC--:B------:R-:W-:Y:S01]  /*5b00*/  FMUL.FTZ R154, R152.reuse, R192.reuse ;  /* 0x000000c0989a7220 */ /* 0x0c0fe20000410000 */
[----:B------:R-:W-:Y:S01]  /*5b10*/  F2FP.F16.F32.PACK_AB R150, R152, R151 ;  /* 0x000000979896723e */ /* 0x000fe200000000ff */
[-C--:B------:R-:W-:Y:S01]  /*5b20*/  FMUL.FTZ R152, R155, R192.reuse ;  /* 0x000000c09b987220 */ /* 0x080fe20000410000 */
[----:B------:R-:W-:Y:S01]  /*5b30*/  FSEL R210, R148, RZ, P6 ;  /* 0x000000ff94d27208 */ /* 0x000fe20003000000 */
[-C--:B------:R-:W-:Y:S01]  /*5b40*/  FMUL.FTZ R151, R149, R192.reuse ;  /* 0x000000c095977220 */ /* 0x080fe20000410000 */
[----:B------:R-:W-:Y:S01]  /*5b50*/  F2FP.F16.F32.PACK_AB R148, R153, R149 ;  /* 0x000000959994723e */ /* 0x000fe200000000ff */
[----:B------:R-:W-:Y:S01]  /*5b60*/  FMUL.FTZ R208, R154, UR13 ;  /* 0x0000000d9ad07c20 */ /* 0x000fe20008410000 */
[C---:B------:R-:W-:Y:S01]  /*5b70*/  F2FP.F16.F32.PACK_AB R149, R195.reuse, R155 ;  /* 0x0000009bc395723e */ /* 0x040fe200000000ff */
[-C--:B------:R-:W-:Y:S01]  /*5b80*/  FMUL.FTZ R195, R195, R192.reuse ;  /* 0x000000c0c3c37220 */ /* 0x080fe20000410000 */
[----:B------:R-:W-:Y:S01]  /*5b90*/  LOP3.LUT P5, RZ, R203, 0xff00, RZ, 0xc0, !PT ;  /* 0x0000ff00cbff7812 */ /* 0x000fe200078ac0ff */
[----:B------:R-:W-:Y:S01]  /*5ba0*/  FMUL.FTZ R154, R152, UR13 ;  /* 0x0000000d989a7c20 */ /* 0x000fe20008410000 */
[----:B------:R-:W-:Y:S01]  /*5bb0*/  LOP3.LUT P1, RZ, R202, 0xff0000, RZ, 0xc0, !PT ;  /* 0x00ff0000caff7812 */ /* 0x000fe2000782c0ff */
        /* <DEDUP_REMOVED lines=9> */
[----:B------:R-:W-:Y:S01]  /*5c50*/  LOP3.LUT P1, RZ, R202, 0xff00, RZ, 0xc0, !PT ;  /* 0x0000ff00caff7812 */ /* 0x000fe2000782c0ff */
[----:B-1----:R-:W-:Y:S01]  /*5c60*/  IMAD.WIDE.U32 R204, R191, 0x10, R204 ;  /* 0x00000010bfcc7825 */ /* 0x002fe200078e00cc */
[----:B------:R-:W-:Y:S02]  /*5c70*/  F2FP.F16.F32.PACK_AB R151, R213, R209 ;  /* 0x000000d1d597723e */ /* 0x000fe400000000ff */
[----:B------:R-:W-:Y:S02]  /*5c80*/  FSEL R209, R195, RZ, P6 ;  /* 0x000000ffc3d17208 */ /* 0x000fe40003000000 */
[----:B------:R-:W-:Y:S01]  /*5c90*/  FSEL R152, R152, RZ, P5 ;  /* 0x000000ff98987208 */ /* 0x000fe20002800000 */
[----:B------:R1:W-:Y:S01]  /*5ca0*/  STG.E.128 desc[UR6][R206.64], R148 ;  /* 0x00000094ce007986 */ /* 0x0003e2000c101d06 */
[----:B------:R-:W-:Y:S02]  /*5cb0*/  FSEL R195, R153, RZ, P1 ;  /* 0x000000ff99c37208 */ /* 0x000fe40000800000 */
[----:B------:R-:W-:-:S02]  /*5cc0*/  F2FP.F16.F32.PACK_AB R155, R215, R212 ;  /* 0x000000d4d79b723e */ /* 0x000fc400000000ff */
[----:B------:R-:W-:Y:S02]  /*5cd0*/  F2FP.F16.F32.PACK_AB R154, R211, R210 ;  /* 0x000000d2d39a723e */ /* 0x000fe400000000ff */
[----:B------:R-:W-:Y:S02]  /*5ce0*/  F2FP.F16.F32.PACK_AB R153, R209, R208 ;  /* 0x000000d0d199723e */ /* 0x000fe400000000ff */
[----:B------:R-:W-:Y:S02]  /*5cf0*/  F2FP.F16.F32.PACK_AB R152, R195, R152 ;  /* 0x00000098c398723e */ /* 0x000fe400000000ff */
[----:B------:R-:W-:-:S03]  /*5d00*/  IADD3 R191, PT, PT, R191, 0x20, RZ ;  /* 0x00000020bfbf7810 */ /* 0x000fc60007ffe0ff */
[----:B------:R1:W-:Y:S04]  /*5d10*/  STG.E.128 desc[UR6][R204.64], R152 ;  /* 0x00000098cc007986 */ /* 0x0003e8000c101d06 */
.L_x_10253:
[----:B------:R-:W-:Y:S05]  /*5d20*/  BSYNC.RECONVERGENT B2 ;  /* 0x0000000000027941 */ /* 0x000fea0003800200 */
.L_x_10252:
[----:B------:R-:W-:Y:S04]  /*5d30*/  BSSY.RECONVERGENT B2, `(.L_x_10254) ;  /* 0x0000052000027945 */ /* 0x000fe80003800200 */
[----:B------:R-:W-:Y:S05]  /*5d40*/  @!P4 BRA `(.L_x_10255) ;  /* 0x000000040040c947 */ /* 0x000fea0003800000 */
[-CC-:B-1----:R-:W-:Y:S01]  /*5d50*/  FFMA.FTZ R152, R169, R194.reuse, R193.reuse ;  /* 0x000000c2a9987223 */ /* 0x182fe200000100c1 */
[-CC-:B------:R-:W-:Y:S01]  /*5d60*/  FFMA.FTZ R153, R172, R194.reuse, R193.reuse ;  /* 0x000000c2ac997223 */ /* 0x180fe200000100c1 */
[-CC-:B------:R-:W-:Y:S01]  /*5d70*/  FFMA.FTZ R148, R173, R194.reuse, R193.reuse ;  /* 0x000000c2ad947223 */ /* 0x180fe200000100c1 */
[----:B0-----:R-:W-:Y:S02]  /*5d80*/  HADD2.F32 R154, -RZ, R37.H0_H0 ;  /* 0x20000025ff9a7230 */ /* 0x001fe40000004100 */
[----:B------:R-:W-:Y:S01]  /*5d90*/  FFMA.FTZ R195, R168, R194, R193 ;  /* 0x000000c2a8c37223 */ /* 0x000fe200000100c1 */
[----:B------:R-:W-:Y:S01]  /*5da0*/  FADD.FTZ R155, R167, -R152 ;  /* 0x80000098a79b7221 */ /* 0x000fe20000010000 */
[--C-:B------:R-:W-:Y:S02]  /*5db0*/  HADD2.F32 R150, -RZ, R36.reuse.H1_H1 ;  /* 0x30000024ff967230 */ /* 0x100fe40000004100 */
[----:B------:R-:W-:Y:S01]  /*5dc0*/  FADD.FTZ R153, R170, -R153 ;  /* 0x80000099aa997221 */ /* 0x000fe20000010000 */
[----:B------:R-:W-:-:S02]  /*5dd0*/  HADD2.F32 R151, -RZ, R36.H0_H0 ;  /* 0x20000024ff977230 */ /* 0x000fc40000004100 */
[----:B------:R-:W-:Y:S01]  /*5de0*/  FADD.FTZ R149, R171, -R148 ;  /* 0x80000094ab957221 */ /* 0x000fe20000010000 */
[----:B------:R-:W-:Y:S02]  /*5df0*/  HADD2.F32 R204, -RZ, R37.H1_H1 ;  /* 0x30000025ffcc7230 */ /* 0x000fe40000004100 */
[----:B------:R-:W-:Y:S01]  /*5e00*/  FADD.FTZ R195, R166, -R195 ;  /* 0x800000c3a6c37221 */ /* 0x000fe20000010000 */
[----:B------:R-:W-:Y:S01]  /*5e10*/  FFMA.FTZ R155, R190, R155, R154 ;  /* 0x0000009bbe9b7223 */ /* 0x000fe2000001009a */
[-CC-:B------:R-:W-:Y:S01]  /*5e20*/  FFMA.FTZ R148, R165, R194.reuse, R193.reuse ;  /* 0x000000c2a5947223 */ /* 0x180fe200000100c1 */
[-CC-:B------:R-:W-:Y:S01]  /*5e30*/  FFMA.FTZ R154, R161, R194.reuse, R193.reuse ;  /* 0x000000c2a19a7223 */ /* 0x180fe200000100c1 */
[----:B------:R-:W-:Y:S01]  /*5e40*/  FFMA.FTZ R209, R160, R194, R193 ;  /* 0x000000c2a0d17223 */ /* 0x000fe200000100c1 */
[C---:B------:R-:W-:Y:S01]  /*5e50*/  FFMA.FTZ R150, R190.reuse, R153, R150 ;  /* 0x00000099be967223 */ /* 0x040fe20000010096 */
[C---:B------:R-:W-:Y:S01]  /*5e60*/  FFMA.FTZ R149, R190.reuse, R149, R151 ;  /* 0x00000095be957223 */ /* 0x040fe20000010097 */
        /* <DEDUP_REMOVED lines=8> */
[----:B------:R-:W-:Y:S02]  /*5ef0*/  HADD2.F32 R152, -RZ, R38.H1_H1 ;  /* 0x30000026ff987230 */ /* 0x000fe40000004100 */
        /* <DEDUP_REMOVED lines=8> */
[C---:B------:R-:W-:Y:S01]  /*5f80*/  F2FP.F16.F32.PACK_AB R151, R206.reuse, R151 ;  /* 0x00000097ce97723e */ /* 0x040fe200000000ff */
        /* <DEDUP_REMOVED lines=17> */
[----:B------:R-:W-:Y:S01]  /*60a0*/  F2FP.F16.F32.PACK_AB R148, R150, R149 ;  /* 0x000000959694723e */ /* 0x000fe200000000ff */
        /* <DEDUP_REMOVED lines=26> */
.L_x_10255:
[----:B------:R-:W-:Y:S05]  /*6250*/  BSYNC.RECONVERGENT B2 ;  /* 0x0000000000027941 */ /* 0x000fea0003800200 */
.L_x_10254:
[----:B------:R-:W-:Y:S04]  /*6260*/  BSSY.RECONVERGENT B2, `(.L_x_10256) ;  /* 0x0000052000027945 */ /* 0x000fe80003800200 */
[----:B------:R-:W-:Y:S05]  /*6270*/  @!P3 BRA `(.L_x_10257) ;  /* 0x000000040040b947 */ /* 0x000fea0003800000 */
[-CC-:B-12---:R-:W-:Y:S01]  /*6280*/  FFMA.FTZ R149, R3, R194.reuse, R193.reuse ;  /* 0x000000c203957223 */ /* 0x186fe200000100c1 */
[----:B------:R-:W-:Y:S02]  /*6290*/  HADD2.F32 R151, -RZ, R140.H0_H0 ;  /* 0x2000008cff977230 */ /* 0x000fe40000004100 */
[-CC-:B------:R-:W-:Y:S01]  /*62a0*/  FFMA.FTZ R153, R5, R194.reuse, R193.reuse ;  /* 0x000000c205997223 */ /* 0x180fe200000100c1 */
[-C--:B0-----:R-:W-:Y:S01]  /*62b0*/  FFMA.FTZ R154, R6, R194.reuse, R193 ;  /* 0x000000c2069a7223 */ /* 0x081fe200000100c1 */
[----:B------:R-:W-:Y:S01]  /*62c0*/  FADD.FTZ R149, R4, -R149 ;  /* 0x8000009504957221 */ /* 0x000fe20000010000 */
[--C-:B------:R-:W-:Y:S02]  /*62d0*/  HADD2.F32 R152, -RZ, R141.reuse.H0_H0 ;  /* 0x2000008dff987230 */ /* 0x100fe40000004100 */
[-C--:B------:R-:W-:Y:S01]  /*62e0*/  FFMA.FTZ R148, R2, R194.reuse, R193 ;  /* 0x000000c202947223 */ /* 0x080fe200000100c1 */
[----:B------:R-:W-:Y:S02]  /*62f0*/  HADD2.F32 R204, -RZ, R141.H1_H1 ;  /* 0x3000008dffcc7230 */ /* 0x000fe40000004100 */
[----:B------:R-:W-:Y:S01]  /*6300*/  FADD.FTZ R195, R8, -R153 ;  /* 0x8000009908c37221 */ /* 0x000fe20000010000 */
[----:B------:R-:W-:Y:S01]  /*6310*/  FADD.FTZ R205, R9, -R154 ;  /* 0x8000009a09cd7221 */ /* 0x000fe20000010000 */
[----:B------:R-:W-:Y:S01]  /*6320*/  FFMA.FTZ R153, R190, R149, R151 ;  /* 0x00000095be997223 */ /* 0x000fe20000010097 */
[-CC-:B------:R-:W-:Y:S01]  /*6330*/  FFMA.FTZ R151, R11, R194.reuse, R193.reuse ;  /* 0x000000c20b977223 */ /* 0x180fe200000100c1 */
[-CC-:B------:R-:W-:Y:S01]  /*6340*/  FFMA.FTZ R207, R15, R194.reuse, R193.reuse ;  /* 0x000000c20fcf7223 */ /* 0x180fe200000100c1 */
[----:B------:R-:W-:Y:S01]  /*6350*/  FFMA.FTZ R209, R18, R194, R193 ;  /* 0x000000c212d17223 */ /* 0x000fe200000100c1 */
[----:B------:R-:W-:Y:S01]  /*6360*/  FADD.FTZ R155, R7, -R148 ;  /* 0x80000094079b7221 */ /* 0x000fe20000010000 */
        /* <DEDUP_REMOVED lines=9> */
[----:B------:R-:W-:Y:S02]  /*6400*/  HADD2.F32 R150, -RZ, R140.H1_H1 ;  /* 0x3000008cff967230 */ /* 0x000fe40000004100 */
[C---:B------:R-:W-:Y:S01]  /*6410*/  FFMA.FTZ R151, R190.reuse, R207, R154 ;  /* 0x000000cfbe977223 */ /* 0x040fe2000001009a */
[----:B------:R-:W-:Y:S01]  /*6420*/  FFMA.FTZ R204, R190, R211, R204 ;  /* 0x000000d3becc7223 */ /* 0x000fe200000100cc */
[----:B------:R-:W-:Y:S01]  /*6430*/  ISETP.GE.U32.AND P1, PT, R196, RZ, PT ;  /* 0x000000ffc400720c */ /* 0x000fe20003f26070 */
[----:B------:R-:W-:-:S02]  /*6440*/  HADD2.F32 R152, -RZ, R142.H1_H1 ;  /* 0x3000008eff987230 */ /* 0x000fc40000004100 */
[----:B------:R-:W-:Y:S01]  /*6450*/  FMUL.FTZ R154, R151, R192 ;  /* 0x000000c0979a7220 */ /* 0x000fe20000410000 */
[----:B------:R-:W-:Y:S01]  /*6460*/  FFMA.FTZ R155, R190, R155, R150 ;  /* 0x0000009bbe9b7223 */ /* 0x000fe20000010096 */
[----:B------:R-:W-:Y:S01]  /*6470*/  F2FP.F16.F32.PACK_AB R151, R204, R151 ;  /* 0x00000097cc97723e */ /* 0x000fe200000000ff */
[----:B------:R-:W-:Y:S01]  /*6480*/  FFMA.FTZ R150, R12, R194, R193 ;  /* 0x000000c20c967223 */ /* 0x000fe200000100c1 */
[-C--:B------:R-:W-:Y:S01]  /*6490*/  FMUL.FTZ R204, R204, R192.reuse ;  /* 0x000000c0cccc7220 */ /* 0x080fe20000410000 */
[----:B------:R-:W-:Y:S01]  /*64a0*/  ISETP.GE.U32.AND.EX P1, PT, R197, 0x1000000, PT, P1 ;  /* 0x01000000c500780c */ /* 0x000fe20003f26110 */
[----:B------:R-:W0:Y:S01]  /*64b0*/  LDC.64 R206, c[0x0][0x478] ;  /* 0x00011e00ffce7b82 */ /* 0x000e220000000a00 */
[----:B------:R-:W-:Y:S01]  /*64c0*/  FADD.FTZ R205, R13, -R150 ;  /* 0x800000960dcd7221 */ /* 0x000fe20000010000 */
[----:B------:R-:W-:Y:S01]  /*64d0*/  FMUL.FTZ R204, R204, UR13 ;  /* 0x0000000dcccc7c20 */ /* 0x000fe20008410000 */
[-C--:B------:R-:W-:Y:S01]  /*64e0*/  FMUL.FTZ R150, R209, R192.reuse ;  /* 0x000000c0d1967220 */ /* 0x080fe20000410000 */
[----:B------:R-:W-:Y:S01]  /*64f0*/  FMUL.FTZ R154, R154, UR13 ;  /* 0x0000000d9a9a7c20 */ /* 0x000fe20008410000 */
[----:B------:R-:W-:Y:S01]  /*6500*/  FFMA.FTZ R152, R190, R205, R152 ;  /* 0x000000cdbe987223 */ /* 0x000fe20000010098 */
[C---:B------:R-:W-:Y:S01]  /*6510*/  LOP3.LUT P3, RZ, R197.reuse, 0xff0000, RZ, 0xc0, !PT ;  /* 0x00ff0000c5ff7812 */ /* 0x040fe2000786c0ff */
[----:B------:R-:W-:Y:S01]  /*6520*/  FMUL.FTZ R150, R150, UR13 ;  /* 0x0000000d96967c20 */ /* 0x000fe20008410000 */
[----:B------:R-:W-:Y:S01]  /*6530*/  FSEL R212, R204, RZ, P1 ;  /* 0x000000ffccd47208 */ /* 0x000fe20000800000 */
[-C--:B------:R-:W-:Y:S01]  /*6540*/  FMUL.FTZ R195, R148, R192.reuse ;  /* 0x000000c094c37220 */ /* 0x080fe20000410000 */
[----:B------:R-:W1:Y:S01]  /*6550*/  LDC.64 R204, c[0x0][0x468] ;  /* 0x00011a00ffcc7b82 */ /* 0x000e620000000a00 */
[----:B------:R-:W-:Y:S01]  /*6560*/  LOP3.LUT P4, RZ, R197, 0xff, RZ, 0xc0, !PT ;  /* 0x000000ffc5ff7812 */ /* 0x000fe2000788c0ff */
[-C--:B------:R-:W-:Y:S01]  /*6570*/  FMUL.FTZ R208, R152, R192.reuse ;  /* 0x000000c098d07220 */ /* 0x080fe20000410000 */
[----:B------:R-:W-:Y:S01]  /*6580*/  FSEL R211, R154, RZ, P3 ;  /* 0x000000ff9ad37208 */ /* 0x000fe20001800000 */
[-C--:B------:R-:W-:Y:S01]  /*6590*/  FMUL.FTZ R154, R149, R192.reuse ;  /* 0x000000c0959a7220 */ /* 0x080fe20000410000 */
[----:B------:R-:W-:Y:S01]  /*65a0*/  FSEL R210, R150, RZ, P4 ;  /* 0x000000ff96d27208 */ /* 0x000fe20002000000 */
[----:B------:R-:W-:Y:S01]  /*65b0*/  FMUL.FTZ R208, R208, UR13 ;  /* 0x0000000dd0d07c20 */ /* 0x000fe20008410000 */
[----:B------:R-:W-:Y:S01]  /*65c0*/  F2FP.F16.F32.PACK_AB R149, R148, R149 ;  /* 0x000000959495723e */ /* 0x000fe200000000ff */
[----:B------:R-:W-:Y:S01]  /*65d0*/  FMUL.FTZ R195, R195, UR13 ;  /* 0x0000000dc3c37c20 */ /* 0x000fe20008410000 */
        /* <DEDUP_REMOVED lines=26> */
.L_x_10257:
[----:B------:R-:W-:Y:S05]  /*6780*/  BSYNC.RECONVERGENT B2 ;  /* 0x0000000000027941 */ /* 0x000fea0003800200 */
.L_x_10256:
[----:B------:R-:W-:Y:S05]  /*6790*/  @!P2 BRA `(.L_x_10238) ;  /* 0x00000004003ca947 */ /* 0x000fea0003800000 */
[-CC-:B------:R-:W-:Y:S01]  /*67a0*/  FFMA.FTZ R210, R34, R194.reuse, R193.reuse ;  /* 0x000000c222d27223 */ /* 0x180fe200000100c1 */
[-CC-:B-123--:R-:W-:Y:S01]  /*67b0*/  FFMA.FTZ R151, R17, R194.reuse, R193.reuse ;  /* 0x000000c211977223 */ /* 0x18efe200000100c1 */
[-CC-:B------:R-:W-:Y:S01]  /*67c0*/  FFMA.FTZ R152, R20, R194.reuse, R193.reuse ;  /* 0x000000c214987223 */ /* 0x180fe200000100c1 */
[-CC-:B0-----:R-:W-:Y:S01]  /*67d0*/  FFMA.FTZ R155, R19, R194.reuse, R193.reuse ;  /* 0x000000c2139b7223 */ /* 0x181fe200000100c1 */
[-CC-:B------:R-:W-:Y:S01]  /*67e0*/  FFMA.FTZ R206, R24, R194.reuse, R193.reuse ;  /* 0x000000c218ce7223 */ /* 0x180fe200000100c1 */
[-CC-:B------:R-:W-:Y:S01]  /*67f0*/  FFMA.FTZ R207, R25, R194.reuse, R193.reuse ;  /* 0x000000c219cf7223 */ /* 0x180fe200000100c1 */
[-CC-:B------:R-:W-:Y:S01]  /*6800*/  FFMA.FTZ R208, R30, R194.reuse, R193.reuse ;  /* 0x000000c21ed07223 */ /* 0x180fe200000100c1 */
[----:B------:R-:W-:Y:S01]  /*6810*/  FFMA.FTZ R211, R29, R194, R193 ;  /* 0x000000c21dd37223 */ /* 0x000fe200000100c1 */
[----:B------:R-:W0:Y:S01]  /*6820*/  LDC.64 R148, c[0x0][0x468] ;  /* 0x00011a00ff947b82 */ /* 0x000e220000000a00 */
[----:B------:R-:W-:Y:S02]  /*6830*/  HADD2.F32 R205, -RZ, R147.H1_H1 ;  /* 0x30000093ffcd7230 */ /* 0x000fe40000004100 */
[----:B------:R-:W-:Y:S01]  /*6840*/  FADD.FTZ R193, R31, -R210 ;  /* 0x800000d21fc17221 */ /* 0x000fe20000010000 */
[----:B------:R-:W-:-:S02]  /*6850*/  HADD2.F32 R150, -RZ, R144.H0_H0 ;  /* 0x20000090ff967230 */ /* 0x000fc40000004100 */
[----:B------:R-:W-:Y:S01]  /*6860*/  FADD.FTZ R151, R22, -R151 ;  /* 0x8000009716977221 */ /* 0x000fe20000010000 */
[----:B------:R-:W-:Y:S02]  /*6870*/  HADD2.F32 R154, -RZ, R144.H1_H1 ;  /* 0x30000090ff9a7230 */ /* 0x000fe40000004100 */
[----:B------:R-:W-:Y:S01]  /*6880*/  FADD.FTZ R153, R21, -R152 ;  /* 0x8000009815997221 */ /* 0x000fe20000010000 */
[C---:B------:R-:W-:Y:S01]  /*6890*/  FFMA.FTZ R210, R190.reuse, R193, R205 ;  /* 0x000000c1bed27223 */ /* 0x040fe200000100cd */
[----:B------:R-:W1:Y:S01]  /*68a0*/  LDC.64 R194, c[0x0][0x478] ;  /* 0x00011e00ffc27b82 */ /* 0x000e620000000a00 */
        /* <DEDUP_REMOVED lines=9> */
[----:B------:R-:W-:Y:S01]  /*6940*/  FFMA.FTZ R153, R190, R153, R154 ;  /* 0x00000099be997223 */ /* 0x000fe2000001009a */
[----:B------:R-:W-:Y:S02]  /*6950*/  HADD2.F32 R154, -RZ, R147.H0_H0 ;  /* 0x20000093ff9a7230 */ /* 0x000fe40000004100 */
        /* <DEDUP_REMOVED lines=9> */
[C---:B------:R-:W-:Y:S01]  /*69f0*/  F2FP.F16.F32.PACK_AB R150, R209.reuse, R207 ;  /* 0x000000cfd196723e */ /* 0x040fe200000000ff */
[----:B------:R-:W-:Y:S01]  /*6a00*/  FMUL.FTZ R209, R209, R192 ;  /* 0x000000c0d1d17220 */ /* 0x000fe20000410000 */
[----:B------:R-:W-:Y:S01]  /*6a10*/  ISETP.GE.U32.AND P1, PT, R198, RZ, PT ;  /* 0x000000ffc600720c */ /* 0x000fe20003f26070 */
[----:B-1----:R-:W-:-:S04]  /*6a20*/  IMAD.WIDE.U32 R194, R191, 0x10, R194 ;  /* 0x00000010bfc27825 */ /* 0x002fc800078e00c2 */
[----:B------:R-:W-:Y:S01]  /*6a30*/  FMUL.FTZ R204, R204, UR13 ;  /* 0x0000000dcccc7c20 */ /* 0x000fe20008410000 */
[----:B------:R-:W-:Y:S01]  /*6a40*/  LOP3.LUT P5, RZ, R199, 0xff0000, RZ, 0xc0, !PT ;  /* 0x00ff0000c7ff7812 */ /* 0x000fe200078ac0ff */
[----:B------:R-:W-:Y:S01]  /*6a50*/  FMUL.FTZ R152, R152, UR13 ;  /* 0x0000000d98987c20 */ /* 0x000fe20008410000 */
[----:B0-----:R-:W-:Y:S01]  /*6a60*/  IMAD.WIDE.U32 R190, R191, 0x10, R148 ;  /* 0x00000010bfbe7825 */ /* 0x001fe200078e0094 */
[----:B------:R-:W-:-:S03]  /*6a70*/  F2FP.F16.F32.PACK_AB R148, R153, R151 ;  /* 0x000000979994723e */ /* 0x000fc600000000ff */
[-C--:B------:R-:W-:Y:S01]  /*6a80*/  FMUL.FTZ R153, R153, R192.reuse ;  /* 0x000000c099997220 */ /* 0x080fe20000410000 */
[C---:B------:R-:W-:Y:S01]  /*6a90*/  F2FP.F16.F32.PACK_AB R149, R193.reuse, R155 ;  /* 0x0000009bc195723e */ /* 0x040fe200000000ff */
[-C--:B------:R-:W-:Y:S01]  /*6aa0*/  FMUL.FTZ R193, R193, R192.reuse ;  /* 0x000000c0c1c17220 */ /* 0x080fe20000410000 */
[-C--:B------:R-:W-:Y:S01]  /*6ab0*/  FMUL.FTZ R155, R207, R192.reuse ;  /* 0x000000c0cf9b7220 */ /* 0x080fe20000410000 */
[----:B------:R-:W-:Y:S01]  /*6ac0*/  FMUL.FTZ R192, R211, R192 ;  /* 0x000000c0d3c07220 */ /* 0x000fe20000410000 */
[----:B------:R-:W-:Y:S01]  /*6ad0*/  ISETP.GE.U32.AND.EX P1, PT, R199, 0x1000000, PT, P1 ;  /* 0x01000000c700780c */ /* 0x000fe20003f26110 */
[----:B------:R-:W-:Y:S01]  /*6ae0*/  FMUL.FTZ R193, R193, UR13 ;  /* 0x0000000dc1c17c20 */ /* 0x000fe20008410000 */
[----:B------:R-:W-:Y:S01]  /*6af0*/  LOP3.LUT P6, RZ, R198, 0xff000000, RZ, 0xc0, !PT ;  /* 0xff000000c6ff7812 */ /* 0x000fe200078cc0ff */
[----:B------:R-:W-:Y:S01]  /*6b00*/  FMUL.FTZ R192, R192, UR13 ;  /* 0x0000000dc0c07c20 */ /* 0x000fe20008410000 */
[----:B------:R-:W-:Y:S01]  /*6b10*/  FSEL R207, R204, RZ, P1 ;  /* 0x000000ffcccf7208 */ /* 0x000fe20000800000 */
[----:B------:R-:W-:Y:S01]  /*6b20*/  FMUL.FTZ R155, R155, UR13 ;  /* 0x0000000d9b9b7c20 */ /* 0x000fe20008410000 */
[----:B------:R-:W-:Y:S01]  /*6b30*/  FMUL.FTZ R209, R209, UR13 ;  /* 0x0000000dd1d17c20 */ /* 0x000fe20008410000 */
        /* <DEDUP_REMOVED lines=21> */
.L_x_10238:
[----:B------:R-:W-:Y:S05]  /*6c90*/  BSYNC.RECONVERGENT B1 ;  /* 0x0000000000017941 */ /* 0x000fea0003800200 */
.L_x_10229:
[----:B01234-:R-:W0:Y:S02]  /*6ca0*/  LDC.64 R148, c[0x0][0x380] ;  /* 0x0000e000ff947b82 */ /* 0x01fe240000000a00 */
[----:B0-----:R-:W-:-:S04]  /*6cb0*/  LEA R156, R148, R156, 0x2 ;  /* 0x0000009c949c7211 */ /* 0x001fc800078e10ff */
[----:B------:R-:W-:-:S13]  /*6cc0*/  ISETP.GE.AND P1, PT, R156, R149, PT ;  /* 0x000000959c00720c */ /* 0x000fda0003f26270 */
[----:B------:R-:W-:Y:S05]  /*6cd0*/  @!P1 BRA `(.L_x_10258) ;  /* 0xffffff9800949947 */ /* 0x000fea000383ffff */
.L_x_10219:
[----:B------:R-:W-:Y:S05]  /*6ce0*/  BSYNC B0 ;  /* 0x0000000000007941 */ /* 0x000fea0003800000 */
.L_x_10218:
        /* <DEDUP_REMOVED lines=254> */
.L_x_10228:
        /* <DEDUP_REMOVED lines=8> */
.L_x_10260:
[----:B------:R-:W-:Y:S05]  /*7d50*/  BSYNC B1 ;  /* 0x0000000000017941 */ /* 0x000fea0003800000 */
.L_x_10259:
        /* <DEDUP_REMOVED lines=8> */
.L_x_10261:
[----:B------:R-:W-:Y:S01]  /*7de0*/  FADD.FTZ R148, R148, R195 ;  /* 0x000000c394947221 */ /* 0x000fe20000010000 */
[----:B------:R-:W-:-:S04]  /*7df0*/  HFMA2 R205, -RZ, RZ, 0, 1.1920928955078125e-07 ;  /* 0x00000002ffcd7431 */ /* 0x000fc800000001ff */
[----:B------:R-:W-:Y:S02]  /*7e00*/  MOV R206, R148 ;  /* 0x0000009400ce7202 */ /* 0x000fe40000000f00 */
[----:B------:R-:W-:-:S07]  /*7e10*/  MOV R149, R204 ;  /* 0x000000cc00957202 */ /* 0x000fce0000000f00 */
[----:B------:R-:W-:Y:S05]  /*7e20*/  WARPSYNC.COLLECTIVE R193, `(.L_x_10262) ;  /* 0x00000000c1087348 */ /* 0x000fea0003c00000 */
[----:B------:R0:W1:Y:S02]  /*7e30*/  SHFL.BFLY P6, R204, R206, R205, R208 ;  /* 0x0c0000cdcecc7389 */ /* 0x00006400000c00d0 */
[----:B01----:R-:W-:Y:S05]  /*7e40*/  ENDCOLLECTIVE ;  /* 0x000000000000791b */ /* 0x003fea0003800000 */
.L_x_10262:
[----:B------:R-:W-:-:S05]  /*7e50*/  FADD.FTZ R149, R149, R194 ;  /* 0x000000c295957221 */ /* 0x000fca0000010000 */
[----:B------:R-:W-:Y:S02]  /*7e60*/  MOV R206, R149 ;  /* 0x0000009500ce7202 */ /* 0x000fe40000000f00 */
[----:B------:R-:W-:-:S07]  /*7e70*/  MOV R151, R204 ;  /* 0x000000cc00977202 */ /* 0x000fce0000000f00 */
[----:B------:R-:W-:Y:S05]  /*7e80*/  WARPSYNC.COLLECTIVE R193, `(.L_x_10263) ;  /* 0x00000000c1087348 */ /* 0x000fea0003c00000 */
[----:B------:R0:W1:Y:S02]  /*7e90*/  SHFL.BFLY P6, R204, R206, R205, R208 ;  /* 0x0c0000cdcecc7389 */ /* 0x00006400000c00d0 */
[----:B01----:R-:W-:Y:S05]  /*7ea0*/  ENDCOLLECTIVE ;  /* 0x000000000000791b */ /* 0x003fea0003800000 */
.L_x_10263:
[----:B------:R-:W-:Y:S01]  /*7eb0*/  FADD.FTZ R151, R148, R151 ;  /* 0x0000009794977221 */ /* 0x000fe20000010000 */
[----:B------:R-:W-:-:S04]  /*7ec0*/  HFMA2 R205, -RZ, RZ, 0, 2.384185791015625e-07 ;  /* 0x00000004ffcd7431 */ /* 0x000fc800000001ff */
[----:B------:R-:W-:Y:S02]  /*7ed0*/  MOV R206, R151 ;  /* 0x0000009700ce7202 */ /* 0x000fe40000000f00 */
[----:B------:R-:W-:-:S07]  /*7ee0*/  MOV R150, R204 ;  /* 0x000000cc00967202 */ /* 0x000fce0000000f00 */
[----:B------:R-:W-:Y:S05]  /*7ef0*/  WARPSYNC.COLLECTIVE R193, `(.L_x_10264) ;  /* 0x00000000c1087348 */ /* 0x000fea0003c00000 */
[----:B------:R0:W1:Y:S02]  /*7f00*/  SHFL.BFLY P6, R204, R206, R205, R208 ;  /* 0x0c0000cdcecc7389 */ /* 0x00006400000c00d0 */
[----:B01----:R-:W-:Y:S05]  /*7f10*/  ENDCOLLECTIVE ;  /* 0x000000000000791b */ /* 0x003fea0003800000 */
.L_x_10264:
[----:B------:R-:W-:-:S05]  /*7f20*/  FADD.FTZ R150, R149, R150 ;  /* 0x0000009695967221 */ /* 0x000fca0000010000 */
[----:B------:R-:W-:Y:S02]  /*7f30*/  MOV R206, R150 ;  /* 0x0000009600ce7202 */ /* 0x000fe40000000f00 */
[----:B------:R-:W-:-:S07]  /*7f40*/  MOV R152, R204 ;  /* 0x000000cc00987202 */ /* 0x000fce0000000f00 */
[----:B------:R-:W-:Y:S05]  /*7f50*/  WARPSYNC.COLLECTIVE R193, `(.L_x_10265) ;  /* 0x00000000c1087348 */ /* 0x000fea0003c00000 */
[----:B------:R0:W1:Y:S02]  /*7f60*/  SHFL.BFLY P6, R204, R206, R205, R208 ;  /* 0x0c0000cdcecc7389 */ /* 0x00006400000c00d0 */
[----:B01----:R-:W-:Y:S05]  /*7f70*/  ENDCOLLECTIVE ;  /* 0x000000000000791b */ /* 0x003fea0003800000 */
.L_x_10265:
[----:B------:R-:W-:Y:S01]  /*7f80*/  FADD.FTZ R152, R151, R152 ;  /* 0x0000009897987221 */ /* 0x000fe20000010000 */
[----:B------:R-:W-:-:S04]  /*7f90*/  HFMA2 R205, -RZ, RZ, 0, 4.76837158203125e-07 ;  /* 0x00000008ffcd7431 */ /* 0x000fc800000001ff */
[----:B------:R-:W-:Y:S02]  /*7fa0*/  MOV R206, R152 ;  /* 0x0000009800ce7202 */ /* 0x000fe40000000f00 */
[----:B------:R-:W-:-:S07]  /*7fb0*/  MOV R153, R204 ;  /* 0x000000cc00997202 */ /* 0x000fce0000000f00 */
[----:B------:R-:W-:Y:S05]  /*7fc0*/  WARPSYNC.COLLECTIVE R193, `(.L_x_10266) ;  /* 0x00000000c1087348 */ /* 0x000fea0003c00000 */
[----:B------:R0:W1:Y:S02]  /*7fd0*/  SHFL.BFLY P6, R204, R206, R205, R208 ;  /* 0x0c0000cdcecc7389 */ /* 0x00006400000c00d0 */
[----:B01----:R-:W-:Y:S05]  /*7fe0*/  ENDCOLLECTIVE ;  /* 0x000000000000791b */ /* 0x003fea0003800000 */
.L_x_10266:
[----:B------:R-:W-:-:S05]  /*7ff0*/  FADD.FTZ R153, R150, R153 ;  /* 0x0000009996997221 */ /* 0x000fca0000010000 */
[----:B------:R-:W-:Y:S02]  /*8000*/  MOV R206, R153 ;  /* 0x0000009900ce7202 */ /* 0x000fe40000000f00 */
[----:B------:R-:W-:-:S07]  /*8010*/  MOV R155, R204 ;  /* 0x000000cc009b7202 */ /* 0x000fce0000000f00 */
[----:B------:R-:W-:Y:S05]  /*8020*/  WARPSYNC.COLLECTIVE R193, `(.L_x_10267) ;  /* 0x00000000c1087348 */ /* 0x000fea0003c00000 */
[----:B------:R0:W1:Y:S02]  /*8030*/  SHFL.BFLY P6, R204, R206, R205, R208 ;  /* 0x0c0000cdcecc7389 */ /* 0x00006400000c00d0 */
[----:B01----:R-:W-:Y:S05]  /*8040*/  ENDCOLLECTIVE ;  /* 0x000000000000791b */ /* 0x003fea0003800000 */
.L_x_10267:
[----:B------:R-:W-:Y:S01]  /*8050*/  FADD.FTZ R155, R152, R155 ;  /* 0x0000009b989b7221 */ /* 0x000fe20000010000 */
[----:B------:R-:W-:-:S04]  /*8060*/  HFMA2 R205, -RZ, RZ, 0, 9.5367431640625e-07 ;  /* 0x00000010ffcd7431 */ /* 0x000fc800000001ff */
[----:B------:R-:W-:Y:S02]  /*8070*/  MOV R206, R155 ;  /* 0x0000009b00ce7202 */ /* 0x000fe40000000f00 */
[----:B------:R-:W-:-:S07]  /*8080*/  MOV R154, R204 ;  /* 0x000000cc009a7202 */ /* 0x000fce0000000f00 */
[----:B------:R-:W-:Y:S05]  /*8090*/  WARPSYNC.COLLECTIVE R193, `(.L_x_10268) ;  /* 0x00000000c1087348 */ /* 0x000fea0003c00000 */
[----:B------:R0:W1:Y:S02]  /*80a0*/  SHFL.BFLY P6, R204, R206, R205, R208 ;  /* 0x0c0000cdcecc7389 */ /* 0x00006400000c00d0 */
[----:B01----:R-:W-:Y:S05]  /*80b0*/  ENDCOLLECTIVE ;  /* 0x000000000000791b */ /* 0x003fea0003800000 */
.L_x_10268:
[----:B------:R-:W-:-:S05]  /*80c0*/  FADD.FTZ R154, R153, R154 ;  /* 0x0000009a999a7221 */ /* 0x000fca0000010000 */
[----:B------:R-:W-:Y:S02]  /*80d0*/  MOV R206, R154 ;  /* 0x0000009a00ce7202 */ /* 0x000fe40000000f00 */
[----:B------:R-:W-:-:S07]  /*80e0*/  MOV R148, R204 ;  /* 0x000000cc00947202 */ /* 0x000fce0000000f00 */
[----:B------:R-:W-:Y:S05]  /*80f0*/  WARPSYNC.COLLECTIVE R193, `(.L_x_10269) ;  /* 0x00000000c1087348 */ /* 0x000fea0003c00000 */
[----:B------:R0:W1:Y:S02]  /*8100*/  SHFL.BFLY P6, R204, R206, R205, R208 ;  /* 0x0c0000cdcecc7389 */ /* 0x00006400000c00d0 */
[----:B01----:R-:W-:Y:S05]  /*8110*/  ENDCOLLECTIVE ;  /* 0x000000000000791b */ /* 0x003fea0003800000 */
.L_x_10269:
[----:B------:R-:W-:Y:S01]  /*8120*/  MOV R149, R204 ;  /* 0x000000cc00957202 */ /* 0x000fe20000000f00 */
[----:B------:R-:W-:Y:S06]  /*8130*/  BRA `(.L_x_10270) ;  /* 0xffffff9c00d47947 */ /* 0x000fec000383ffff */
.L_x_10271:
        /* <DEDUP_REMOVED lines=12> */
.L_x_20054:


//--------------------- .text._ZN10layer_norm13ln_bwd_kernelINS_13Kernel_traitsIf6__halfS2_S2_fjLj1024ELj1ELj4ELj1ELj16ENS_18Kernel_traits_baseILj1024EfS2_S2_S2_fjLj128EEEEELb1ELb0ELb0ELb1EEEvNS_9BwdParamsE --------------------------
	.section	.text._ZN10layer_norm13ln_bwd_kernelINS_13Kernel_traitsIf6__halfS2_S2_fjLj1024ELj1ELj4ELj1ELj16ENS_18Kernel_traits_baseILj1024EfS2_S2_S2_fjLj128EEEEELb1ELb0ELb0ELb1EEEvNS_9BwdParamsE,"ax",@progbits
	.align	128
        .global         _ZN10layer_norm13ln_bwd_kernelINS_13Kernel_traitsIf6__halfS2_S2_fjLj1024ELj1ELj4ELj1ELj16ENS_18Kernel_traits_baseILj1024EfS2_S2_S2_fjLj128EEEEELb1ELb0ELb0ELb1EEEvNS_9BwdParamsE
        .type           _ZN10layer_norm13ln_bwd_kernelINS_13Kernel_traitsIf6__halfS2_S2_fjLj1024ELj1ELj4ELj1ELj16ENS_18Kernel_traits_baseILj1024EfS2_S2_S2_fjLj128EEEEELb1ELb0ELb0ELb1EEEvNS_9BwdParamsE,@function
        .size           _ZN10layer_norm13ln_bwd_kernelINS_13Kernel_traitsIf6__halfS2_S2_fjLj1024ELj1ELj4ELj1ELj16ENS_18Kernel_traits_baseILj1024EfS2_S2_S2_fjLj128EEEEELb1ELb0ELb0ELb1EEEvNS_9BwdParamsE,(.L_x_20055 - _ZN10layer_norm13ln_bwd_kernelINS_13Kernel_traitsIf6__halfS2_S2_fjLj1024ELj1ELj4ELj1ELj16ENS_18Kernel_traits_baseILj1024EfS2_S2_S2_fjLj128EEEEELb1ELb0ELb0ELb1EEEvNS_9BwdParamsE)
        .other          _ZN10layer_norm13ln_bwd_kernelINS_13Kernel_traitsIf6__halfS2_S2_fjLj1024ELj1ELj4ELj1ELj16ENS_18Kernel_traits_baseILj1024EfS2_S2_S2_fjLj128EEEEELb1ELb0ELb0ELb1EEEvNS_9BwdParamsE,@"STO_CUDA_ENTRY STV_DEFAULT"
_ZN10layer_norm13ln_bwd_kernelINS_13Kernel_traitsIf6__halfS2_S2_fjLj1024ELj1ELj4ELj1ELj16ENS_18Kernel_traits_baseILj1024EfS2_S2_S2_fjLj128EEEEELb1ELb0ELb0ELb1EEEvNS_9BwdParamsE:
.text._ZN10layer_norm13ln_bwd_kernelINS_13Kernel_traitsIf6__halfS2_S2_fjLj1024ELj1ELj4ELj1ELj16ENS_18Kernel_traits_baseILj1024EfS2_S2_S2_fjLj128EEEEELb1ELb0ELb0ELb1EEEvNS_9BwdParamsE:
        /* <DEDUP_REMOVED lines=102> */
.L_x_10289:
        /* <DEDUP_REMOVED lines=29> */
[----:B------:R-:W-:Y:S02]  /*0830*/  IMAD.WIDE.U32 R104, R144, 0x10, R108 ;  /* 0x0000001090687825 */ /* 0x000fe400078e006c */
[----:B------:R-:W3:Y:S02]  /*0840*/  LDG.E.128 R96, desc[UR6][R96.64] ;  /* 0x0000000660607981 */ /* 0x000ee4000c1e1d00 */
[----:B-1----:R-:W-:Y:S02]  /*0850*/  IMAD.WIDE.U32 R112, R150, 0x10, R124 ;  /* 0x0000001096707825 */ /* 0x002fe400078e007c */
[----:B------:R-:W4:Y:S02]  /*0860*/  LDG.E.128 R104, desc[UR6][R104.64] ;  /* 0x0000000668687981 */ /* 0x000f24000c1e1d00 */
[--C-:B------:R-:W-:Y:S02]  /*0870*/  IMAD.WIDE.U32 R100, R145, 0x10, R108.reuse ;  /* 0x0000001091647825 */ /* 0x100fe400078e006c */
[----:B------:R-:W4:Y:S02]  /*0880*/  LDG.E.128 R112, desc[UR6][R112.64] ;  /* 0x0000000670707981 */ /* 0x000f24000c1e1d00 */
[----:B------:R-:W-:-:S02]  /*0890*/  IMAD.WIDE.U32 R108, R142, 0x10, R108 ;  /* 0x000000108e6c7825 */ /* 0x000fc400078e006c */
        /* <DEDUP_REMOVED lines=16> */
[----:B---3--:R-:W-:-:S02]  /*09a0*/  HADD2.F32 R157, -RZ, R96.H0_H0 ;  /* 0x20000060ff9d7230 */ /* 0x008fc40000004100 */
[----:B------:R-:W-:Y:S02]  /*09b0*/  HADD2.F32 R159, -RZ, R96.H1_H1 ;  /* 0x30000060ff9f7230 */ /* 0x000fe40000004100 */
[--C-:B------:R-:W-:Y:S02]  /*09c0*/  HADD2.F32 R161, -RZ, R97.reuse.H0_H0 ;  /* 0x20000061ffa17230 */ /* 0x100fe40000004100 */
[----:B------:R-:W-:Y:S01]  /*09d0*/  FADD.FTZ R0, -R158, R157 ;  /* 0x0000009d9e007221 */ /* 0x000fe20000010100 */
[----:B------:R-:W-:Y:S02]  /*09e0*/  HADD2.F32 R97, -RZ, R97.H1_H1 ;  /* 0x30000061ff617230 */ /* 0x000fe40000004100 */
[----:B----4-:R-:W-:Y:S02]  /*09f0*/  HADD2.F32 R96, -RZ, R112.H0_H0 ;  /* 0x20000070ff607230 */ /* 0x010fe40000004100 */
[----:B------:R-:W-:Y:S02]  /*0a00*/  HADD2.F32 R191, -RZ, R107.H0_H0 ;  /* 0x2000006bffbf7230 */ /* 0x000fe40000004100 */
[----:B------:R-:W-:-:S02]  /*0a10*/  HADD2.F32 R175, -RZ, R102.H0_H0 ;  /* 0x20000066ffaf7230 */ /* 0x000fc40000004100 */
[----:B------:R-:W-:Y:S02]  /*0a20*/  HADD2.F32 R107, -RZ, R107.H1_H1 ;  /* 0x3000006bff6b7230 */ /* 0x000fe40000004100 */
[----:B------:R-:W-:Y:S01]  /*0a30*/  FMUL.FTZ R241, R72, R96 ;  /* 0x0000006048f17220 */ /* 0x000fe20000410000 */
[----:B------:R-:W-:Y:S02]  /*0a40*/  HADD2.F32 R112, -RZ, R112.H1_H1 ;  /* 0x30000070ff707230 */ /* 0x000fe40000004100 */
[C---:B------:R-:W-:Y:S01]  /*0a50*/  FADD.FTZ R164, -R158.reuse, R159 ;  /* 0x0000009f9ea47221 */ /* 0x040fe20000010100 */
[--C-:B------:R-:W-:Y:S02]  /*0a60*/  HADD2.F32 R187, -RZ, R106.reuse.H0_H0 ;  /* 0x2000006affbb7230 */ /* 0x100fe40000004100 */
[----:B-----5:R-:W-:Y:S01]  /*0a70*/  FMUL.FTZ R0, R151, R0 ;  /* 0x0000000097007220 */ /* 0x020fe20000410000 */
[----:B------:R-:W-:Y:S02]  /*0a80*/  HADD2.F32 R189, -RZ, R106.H1_H1 ;  /* 0x3000006affbd7230 */ /* 0x000fe40000004100 */
[----:B------:R-:W-:Y:S01]  /*0a90*/  FADD.FTZ R106, -R158, R97 ;  /* 0x000000619e6a7221 */ /* 0x000fe20000010100 */
[----:B------:R-:W-:-:S02]  /*0aa0*/  HADD2.F32 R195, -RZ, R108.H1_H1 ;  /* 0x3000006cffc37230 */ /* 0x000fc40000004100 */
[C---:B------:R-:W-:Y:S01]  /*0ab0*/  FADD.FTZ R180, -R158.reuse, R175 ;  /* 0x000000af9eb47221 */ /* 0x040fe20000010100 */
[C---:B------:R-:W-:Y:S01]  /*0ac0*/  FADD.FTZ R174, -R158.reuse, R107 ;  /* 0x0000006b9eae7221 */ /* 0x040fe20000010100 */
[----:B------:R-:W-:Y:S02]  /*0ad0*/  HADD2.F32 R97, -RZ, R113.H0_H0 ;  /* 0x20000071ff617230 */ /* 0x000fe40000004100 */
[----:B------:R-:W-:Y:S01]  /*0ae0*/  FMUL.FTZ R240, R73, R112 ;  /* 0x0000007049f07220 */ /* 0x000fe20000410000 */
[--C-:B------:R-:W-:Y:S02]  /*0af0*/  HADD2.F32 R175, -RZ, R122.reuse.H0_H0 ;  /* 0x2000007affaf7230 */ /* 0x100fe40000004100 */
[----:B------:R-:W-:Y:S01]  /*0b00*/  FADD.FTZ R107, RZ, R241 ;  /* 0x000000f1ff6b7221 */ /* 0x000fe20000010000 */
[----:B------:R-:W-:Y:S02]  /*0b10*/  HADD2.F32 R194, -RZ, R122.H1_H1 ;  /* 0x3000007affc27230 */ /* 0x000fe40000004100 */
[----:B------:R-:W-:Y:S01]  /*0b20*/  FADD.FTZ R232, -R158, R161 ;  /* 0x000000a19ee87221 */ /* 0x000fe20000010100 */
[----:B------:R-:W-:-:S02]  /*0b30*/  HADD2.F32 R197, -RZ, R109.H0_H0 ;  /* 0x2000006dffc57230 */ /* 0x000fc40000004100 */
[----:B------:R-:W-:Y:S01]  /*0b40*/  FMUL.FTZ R233, R151, R164 ;  /* 0x000000a497e97220 */ /* 0x000fe20000410000 */
[----:B------:R-:W-:Y:S01]  /*0b50*/  FFMA.FTZ R122, R0, R241, RZ ;  /* 0x000000f1007a7223 */ /* 0x000fe200000100ff */
[----:B------:R-:W-:Y:S02]  /*0b60*/  HADD2.F32 R109, -RZ, R109.H1_H1 ;  /* 0x3000006dff6d7230 */ /* 0x000fe40000004100 */
[----:B------:R-:W-:Y:S01]  /*0b70*/  FADD.FTZ R212, -R158, R195 ;  /* 0x000000c39ed47221 */ /* 0x000fe20000010100 */
[----:B------:R-:W-:Y:S02]  /*0b80*/  HADD2.F32 R113, -RZ, R113.H1_H1 ;  /* 0x30000071ff717230 */ /* 0x000fe40000004100 */
[----:B------:R-:W-:Y:S01]  /*0b90*/  FMUL.FTZ R239, R74, R97 ;  /* 0x000000614aef7220 */ /* 0x000fe20000410000 */
[--C-:B------:R-:W-:Y:S02]  /*0ba0*/  HADD2.F32 R195, -RZ, R124.reuse.H0_H0 ;  /* 0x2000007cffc37230 */ /* 0x100fe40000004100 */
[----:B------:R-:W-:-:S02]  /*0bb0*/  HADD2.F32 R198, -RZ, R124.H1_H1 ;  /* 0x3000007cffc67230 */ /* 0x000fc40000004100 */
[----:B------:R-:W-:Y:S01]  /*0bc0*/  FADD.FTZ R124, R107, R240 ;  /* 0x000000f06b7c7221 */ /* 0x000fe20000010000 */
[--C-:B------:R-:W-:Y:S02]  /*0bd0*/  HADD2.F32 R163, -RZ, R98.reuse.H0_H0 ;  /* 0x20000062ffa37230 */ /* 0x100fe40000004100 */
[----:B------:R-:W-:Y:S01]  /*0be0*/  FMUL.FTZ R232, R151, R232 ;  /* 0x000000e897e87220 */ /* 0x000fe20000410000 */
[----:B------:R-:W-:Y:S01]  /*0bf0*/  FFMA.FTZ R107, R233, R240, R122 ;  /* 0x000000f0e96b7223 */ /* 0x000fe2000001007a */
[----:B------:R-:W-:Y:S02]  /*0c00*/  HADD2.F32 R165, -RZ, R98.H1_H1 ;  /* 0x30000062ffa57230 */ /* 0x000fe40000004100 */
[----:B------:R-:W-:Y:S01]  /*0c10*/  FADD.FTZ R208, -R158, R109 ;  /* 0x0000006d9ed07221 */ /* 0x000fe20000010100 */
[----:B------:R-:W-:Y:S02]  /*0c20*/  HADD2.F32 R98, -RZ, R114.H0_H0 ;  /* 0x20000072ff627230 */ /* 0x000fe40000004100 */
[----:B------:R-:W-:Y:S01]  /*0c30*/  FMUL.FTZ R238, R75, R113 ;  /* 0x000000714bee7220 */ /* 0x000fe20000410000 */
[----:B------:R-:W-:-:S02]  /*0c40*/  HADD2.F32 R167, -RZ, R99.H0_H0 ;  /* 0x20000063ffa77230 */ /* 0x000fc40000004100 */
[----:B------:R-:W-:Y:S01]  /*0c50*/  FMUL.FTZ R231, R151, R106 ;  /* 0x0000006a97e77220 */ /* 0x000fe20000410000 */
[----:B------:R-:W-:Y:S01]  /*0c60*/  FADD.FTZ R109, R124, R239 ;  /* 0x000000ef7c6d7221 */ /* 0x000fe20000010000 */
[----:B------:R-:W-:Y:S02]  /*0c70*/  HADD2.F32 R99, -RZ, R99.H1_H1 ;  /* 0x30000063ff637230 */ /* 0x000fe40000004100 */
[----:B------:R-:W-:Y:S01]  /*0c80*/  FADD.FTZ R230, -R158, R163 ;  /* 0x000000a39ee67221 */ /* 0x000fe20000010100 */
[----:B------:R-:W-:Y:S01]  /*0c90*/  FFMA.FTZ R106, R232, R239, R107 ;  /* 0x000000efe86a7223 */ /* 0x000fe2000001006b */
[----:B------:R-:W-:Y:S02]  /*0ca0*/  HADD2.F32 R193, -RZ, R108.H0_H0 ;  /* 0x2000006cffc17230 */ /* 0x000fe40000004100 */
[----:B------:R-:W-:Y:S01]  /*0cb0*/  FADD.FTZ R108, -R158, R165 ;  /* 0x000000a59e6c7221 */ /* 0x000fe20000010100 */
[----:B------:R-:W-:Y:S02]  /*0cc0*/  HADD2.F32 R114, -RZ, R114.H1_H1 ;  /* 0x30000072ff727230 */ /* 0x000fe40000004100 */
[----:B------:R-:W-:Y:S01]  /*0cd0*/  FMUL.FTZ R237, R68, R98 ;  /* 0x0000006244ed7220 */ /* 0x000fe20000410000 */
[----:B------:R-:W-:Y:S01]  /*0ce0*/  FADD.FTZ R122, R109, R238 ;  /* 0x000000ee6d7a7221 */ /* 0x000fe20000010000 */
[----:B------:R-:W-:-:S02]  /*0cf0*/  HADD2.F32 R199, -RZ, R110.H0_H0 ;  /* 0x2000006effc77230 */ /* 0x000fc40000004100 */
[----:B------:R-:W-:Y:S01]  /*0d00*/  FMUL.FTZ R230, R151, R230 ;  /* 0x000000e697e67220 */ /* 0x000fe20000410000 */
[----:B------:R-:W-:Y:S02]  /*0d10*/  HADD2.F32 R201, -RZ, R110.H1_H1 ;  /* 0x3000006effc97230 */ /* 0x000fe40000004100 */
[----:B------:R-:W-:Y:S01]  /*0d20*/  FFMA.FTZ R107, R231, R238, R106 ;  /* 0x000000eee76b7223 */ /* 0x000fe2000001006a */
[----:B------:R-:W-:Y:S01]  /*0d30*/  FADD.FTZ R110, -R158, R99 ;  /* 0x000000639e6e7221 */ /* 0x000fe20000010100 */
[----:B------:R-:W-:Y:S02]  /*0d40*/  HADD2.F32 R99, -RZ, R115.H0_H0 ;  /* 0x20000073ff637230 */ /* 0x000fe40000004100 */
[----:B------:R-:W-:Y:S01]  /*0d50*/  FMUL.FTZ R236, R69, R114 ;  /* 0x0000007245ec7220 */ /* 0x000fe20000410000 */
[----:B------:R-:W-:Y:S02]  /*0d60*/  HADD2.F32 R173, -RZ, R101.H0_H0 ;  /* 0x20000065ffad7230 */ /* 0x000fe40000004100 */
[----:B------:R-:W-:Y:S01]  /*0d70*/  FMUL.FTZ R229, R151, R108 ;  /* 0x0000006c97e57220 */ /* 0x000fe20000410000 */
[----:B------:R-:W-:-:S02]  /*0d80*/  HADD2.F32 R179, -RZ, R103.H0_H0 ;  /* 0x20000067ffb37230 */ /* 0x000fc40000004100 */
[----:B------:R-:W-:Y:S01]  /*0d90*/  FADD.FTZ R109, R122, R237 ;  /* 0x000000ed7a6d7221 */ /* 0x000fe20000010000 */
[----:B------:R-:W-:Y:S02]  /*0da0*/  HADD2.F32 R185, -RZ, R105.H0_H0 ;  /* 0x20000069ffb97230 */ /* 0x000fe40000004100 */
[----:B------:R-:W-:Y:S01]  /*0db0*/  FADD.FTZ R228, -R158, R167 ;  /* 0x000000a79ee47221 */ /* 0x000fe20000010100 */
[--C-:B------:R-:W-:Y:S02]  /*0dc0*/  HADD2.F32 R169, -RZ, R100.reuse.H0_H0 ;  /* 0x20000064ffa97230 */ /* 0x100fe40000004100 */
[----:B------:R-:W-:Y:S01]  /*0dd0*/  FFMA.FTZ R108, R230, R237, R107 ;  /* 0x000000ede66c7223 */ /* 0x000fe2000001006b */
[----:B------:R-:W-:Y:S02]  /*0de0*/  HADD2.F32 R171, -RZ, R100.H1_H1 ;  /* 0x30000064ffab7230 */ /* 0x000fe40000004100 */
[----:B------:R-:W-:Y:S02]  /*0df0*/  HADD2.F32 R101, -RZ, R101.H1_H1 ;  /* 0x30000065ff657230 */ /* 0x000fe40000004100 */
[----:B------:R-:W-:-:S02]  /*0e00*/  HADD2.F32 R177, -RZ, R102.H1_H1 ;  /* 0x30000066ffb17230 */ /* 0x000fc40000004100 */
[----:B------:R-:W-:Y:S02]  /*0e10*/  HADD2.F32 R103, -RZ, R103.H1_H1 ;  /* 0x30000067ff677230 */ /* 0x000fe40000004100 */
[--C-:B------:R-:W-:Y:S02]  /*0e20*/  HADD2.F32 R181, -RZ, R104.reuse.H0_H0 ;  /* 0x20000068ffb57230 */ /* 0x100fe40000004100 */
[----:B------:R-:W-:Y:S02]  /*0e30*/  HADD2.F32 R183, -RZ, R104.H1_H1 ;  /* 0x30000068ffb77230 */ /* 0x000fe40000004100 */
[----:B------:R-:W-:Y:S02]  /*0e40*/  HADD2.F32 R105, -RZ, R105.H1_H1 ;  /* 0x30000069ff697230 */ /* 0x000fe40000004100 */
[--C-:B------:R-:W-:Y:S02]  /*0e50*/  HADD2.F32 R203, -RZ, R111.reuse.H0_H0 ;  /* 0x2000006fffcb7230 */ /* 0x100fe40000004100 */
[----:B------:R-:W-:-:S02]  /*0e60*/  HADD2.F32 R111, -RZ, R111.H1_H1 ;  /* 0x3000006fff6f7230 */ /* 0x000fc40000004100 */
        /* <DEDUP_REMOVED lines=32> */
[--C-:B------:R-:W-:Y:S02]  /*1070*/  HADD2.F32 R105, -RZ, R121.reuse.H0_H0 ;  /* 0x20000079ff697230 */ /* 0x100fe40000004100 */
[----:B------:R-:W-:Y:S01]  /*1080*/  FADD.FTZ R111, R111, R234 ;  /* 0x000000ea6f6f7221 */ /* 0x000fe20000010000 */
[----:B------:R-:W-:-:S02]  /*1090*/  HADD2.F32 R176, -RZ, R121.H1_H1 ;  /* 0x30000079ffb07230 */ /* 0x000fc40000004100 */
[----:B------:R-:W-:Y:S01]  /*10a0*/  FMUL.FTZ R184, R151, R184 ;  /* 0x000000b897b87220 */ /* 0x000fe20000410000 */
[----:B------:R-:W-:Y:S01]  /*10b0*/  FFMA.FTZ R121, R227, R234, R110 ;  /* 0x000000eae3797223 */ /* 0x000fe2000001006e */
[--C-:B------:R-:W-:Y:S02]  /*10c0*/  HADD2.F32 R101, -RZ, R117.reuse.H0_H0 ;  /* 0x20000075ff657230 */ /* 0x100fe40000004100 */
[----:B------:R-:W-:Y:S01]  /*10d0*/  FMUL.FTZ R191, R65, R116 ;  /* 0x0000007441bf7220 */ /* 0x000fe20000410000 */
[----:B------:R-:W-:Y:S01]  /*10e0*/  FADD.FTZ R122, R111, R192 ;  /* 0x000000c06f7a7221 */ /* 0x000fe20000010000 */
[----:B------:R-:W-:Y:S01]  /*10f0*/  FMUL.FTZ R183, R151, R246 ;  /* 0x000000f697b77220 */ /* 0x000fe20000410000 */
[----:B------:R-:W-:Y:S01]  /*1100*/  FFMA.FTZ R124, R184, R192, R121 ;  /* 0x000000c0b87c7223 */ /* 0x000fe20000010079 */
[----:B------:R-:W-:Y:S02]  /*1110*/  HADD2.F32 R117, -RZ, R117.H1_H1 ;  /* 0x30000075ff757230 */ /* 0x000fe40000004100 */
[----:B------:R-:W-:Y:S01]  /*1120*/  FMUL.FTZ R190, R66, R101 ;  /* 0x0000006542be7220 */ /* 0x000fe20000410000 */
[----:B------:R-:W-:-:S02]  /*1130*/  HADD2.F32 R193, -RZ, R123.H0_H0 ;  /* 0x2000007bffc17230 */ /* 0x000fc40000004100 */
[----:B------:R-:W-:Y:S02]  /*1140*/  HADD2.F32 R196, -RZ, R123.H1_H1 ;  /* 0x3000007bffc47230 */ /* 0x000fe40000004100 */
[----:B------:R-:W-:Y:S01]  /*1150*/  FADD.FTZ R123, R122, R191 ;  /* 0x000000bf7a7b7221 */ /* 0x000fe20000010000 */
[--C-:B------:R-:W-:Y:S02]  /*1160*/  HADD2.F32 R197, -RZ, R125.reuse.H0_H0 ;  /* 0x2000007dffc57230 */ /* 0x100fe40000004100 */
[----:B------:R-:W-:Y:S01]  /*1170*/  FMUL.FTZ R182, R151, R182 ;  /* 0x000000b697b67220 */ /* 0x000fe20000410000 */
[----:B------:R-:W-:Y:S02]  /*1180*/  HADD2.F32 R200, -RZ, R125.H1_H1 ;  /* 0x3000007dffc87230 */ /* 0x000fe40000004100 */
[----:B------:R-:W-:Y:S01]  /*1190*/  FFMA.FTZ R125, R183, R191, R124 ;  /* 0x000000bfb77d7223 */ /* 0x000fe2000001007c */
[----:B------:R-:W-:Y:S02]  /*11a0*/  HADD2.F32 R102, -RZ, R118.H0_H0 ;  /* 0x20000076ff667230 */ /* 0x000fe40000004100 */
[----:B------:R-:W-:Y:S01]  /*11b0*/  FMUL.FTZ R189, R67, R117 ;  /* 0x0000007543bd7220 */ /* 0x000fe20000410000 */
[----:B------:R-:W-:-:S02]  /*11c0*/  HADD2.F32 R199, -RZ, R126.H0_H0 ;  /* 0x2000007effc77230 */ /* 0x000fc40000004100 */
[----:B------:R-:W-:Y:S01]  /*11d0*/  FADD.FTZ R124, R123, R190 ;  /* 0x000000be7b7c7221 */ /* 0x000fe20000010000 */
[----:B------:R-:W-:Y:S02]  /*11e0*/  HADD2.F32 R202, -RZ, R126.H1_H1 ;  /* 0x3000007effca7230 */ /* 0x000fe40000004100 */
[C---:B------:R-:W-:Y:S01]  /*11f0*/  FMUL.FTZ R181, R151.reuse, R244 ;  /* 0x000000f497b57220 */ /* 0x040fe20000410000 */
        /* <DEDUP_REMOVED lines=41> */
[C---:B------:R-:W-:Y:S01]  /*1490*/  FMUL.FTZ R127, R151.reuse, R206 ;  /* 0x000000ce977f7220 */ /* 0x040fe20000410000 */
        /* <DEDUP_REMOVED lines=19> */
[----:B------:R-:W-:-:S02]  /*15d0*/  FADD.FTZ R203, R203, R166 ;  /* 0x000000a6cbcb7221 */ /* 0x000fc40000010000 */
        /* <DEDUP_REMOVED lines=61> */
.L_x_10275:
        /* <DEDUP_REMOVED lines=20> */
[----:B------:R-:W-:Y:S02]  /*1af0*/  IMAD.WIDE.U32 R116, R145, 0x10, R76 ;  /* 0x0000001091747825 */ /* 0x000fe400078e004c */
[----:B------:R-:W4:Y:S04]  /*1b00*/  LDG.E.128 R124, desc[UR6][R124.64] ;  /* 0x000000067c7c7981 */ /* 0x000f28000c1e1d00 */
[----:B------:R-:W4:Y:S01]  /*1b10*/  LDG.E.128 R116, desc[UR6][R116.64] ;  /* 0x0000000674747981 */ /* 0x000f22000c1e1d00 */
[----:B-1----:R-:W-:-:S04]  /*1b20*/  IMAD.WIDE.U32 R76, R150, 0x10, R80 ;  /* 0x00000010964c7825 */ /* 0x002fc800078e0050 */
[----:B------:R-:W-:-:S04]  /*1b30*/  IMAD.WIDE.U32 R84, R145, 0x10, R80 ;  /* 0x0000001091547825 */ /* 0x000fc800078e0050 */
[----:B------:R-:W-:Y:S02]  /*1b40*/  IMAD.WIDE.U32 R92, R144, 0x10, R80 ;  /* 0x00000010905c7825 */ /* 0x000fe400078e0050 */
[----:B------:R-:W5:Y:S02]  /*1b50*/  LDG.E.128 R84, desc[UR6][R84.64] ;  /* 0x0000000654547981 */ /* 0x000f64000c1e1d00 */
[--C-:B--2---:R-:W-:Y:S02]  /*1b60*/  IMAD.WIDE.U32 R154, R150, 0x8, R78.reuse ;  /* 0x00000008969a7825 */ /* 0x104fe400078e004e */
[----:B------:R-:W5:Y:S02]  /*1b70*/  LDG.E.128 R92, desc[UR6][R92.64] ;  /* 0x000000065c5c7981 */ /* 0x000f64000c1e1d00 */
[--C-:B------:R-:W-:Y:S02]  /*1b80*/  IMAD.WIDE.U32 R152, R145, 0x8, R78.reuse ;  /* 0x0000000891987825 */ /* 0x100fe400078e004e */
[----:B------:R-:W5:Y:S02]  /*1b90*/  LDG.E.64 R154, desc[UR6][R154.64] ;  /* 0x000000069a9a7981 */ /* 0x000f64000c1e1b00 */
[----:B------:R-:W-:-:S02]  /*1ba0*/  IMAD.WIDE.U32 R148, R144, 0x8, R78 ;  /* 0x0000000890947825 */ /* 0x000fc400078e004e */
[----:B------:R-:W5:Y:S02]  /*1bb0*/  LDG.E.64 R152, desc[UR6][R152.64] ;  /* 0x0000000698987981 */ /* 0x000f64000c1e1b00 */
[C---:B------:R-:W-:Y:S02]  /*1bc0*/  IMAD.WIDE.U32 R146, R142.reuse, 0x8, R78 ;  /* 0x000000088e927825 */ /* 0x040fe400078e004e */
[----:B------:R-:W5:Y:S02]  /*1bd0*/  LDG.E.64 R148, desc[UR6][R148.64] ;  /* 0x0000000694947981 */ /* 0x000f64000c1e1b00 */
[----:B------:R-:W-:Y:S02]  /*1be0*/  IMAD.WIDE.U32 R80, R142, 0x10, R80 ;  /* 0x000000108e507825 */ /* 0x000fe400078e0050 */
[----:B------:R-:W5:Y:S04]  /*1bf0*/  LDG.E.64 R146, desc[UR6][R146.64] ;  /* 0x0000000692927981 */ /* 0x000f68000c1e1b00 */
[----:B------:R-:W5:Y:S04]  /*1c00*/  LDG.E.128 R76, desc[UR6][R76.64] ;  /* 0x000000064c4c7981 */ /* 0x000f68000c1e1d00 */
[----:B------:R-:W5:Y:S01]  /*1c10*/  LDG.E.128 R80, desc[UR6][R80.64] ;  /* 0x0000000650507981 */ /* 0x000f62000c1e1d00 */
[----:B---3--:R-:W-:-:S02]  /*1c20*/  HADD2.F32 R157, -RZ, R96.H0_H0 ;  /* 0x20000060ff9d7230 */ /* 0x008fc40000004100 */
[----:B------:R-:W-:Y:S02]  /*1c30*/  HADD2.F32 R159, -RZ, R96.H1_H1 ;  /* 0x30000060ff9f7230 */ /* 0x000fe40000004100 */
[--C-:B------:R-:W-:Y:S02]  /*1c40*/  HADD2.F32 R161, -RZ, R97.reuse.H0_H0 ;  /* 0x20000061ffa17230 */ /* 0x100fe40000004100 */
[----:B------:R-:W-:Y:S01]  /*1c50*/  FADD.FTZ R0, -R158, R157 ;  /* 0x0000009d9e007221 */ /* 0x000fe20000010100 */
[----:B------:R-:W-:Y:S02]  /*1c60*/  HADD2.F32 R97, -RZ, R97.H1_H1 ;  /* 0x30000061ff617230 */ /* 0x000fe40000004100 */
[----:B----4-:R-:W-:Y:S02]  /*1c70*/  HADD2.F32 R175, -RZ, R102.H0_H0 ;  /* 0x20000066ffaf7230 */ /* 0x010fe40000004100 */
[--C-:B------:R-:W-:Y:S02]  /*1c80*/  HADD2.F32 R191, -RZ, R107.reuse.H0_H0 ;  /* 0x2000006bffbf7230 */ /* 0x100fe40000004100 */
[----:B------:R-:W-:-:S02]  /*1c90*/  HADD2.F32 R107, -RZ, R107.H1_H1 ;  /* 0x3000006bff6b7230 */ /* 0x000fc40000004100 */
[C---:B------:R-:W-:Y:S01]  /*1ca0*/  FADD.FTZ R164, -R158.reuse, R159 ;  /* 0x0000009f9ea47221 */ /* 0x040fe20000010100 */
[--C-:B------:R-:W-:Y:S02]  /*1cb0*/  HADD2.F32 R187, -RZ, R106.reuse.H0_H0 ;  /* 0x2000006affbb7230 */ /* 0x100fe40000004100 */
[----:B-----5:R-:W-:Y:S01]  /*1cc0*/  FMUL.FTZ R0, R151, R0 ;  /* 0x0000000097007220 */ /* 0x020fe20000410000 */
[----:B------:R-:W-:Y:S02]  /*1cd0*/  HADD2.F32 R189, -RZ, R106.H1_H1 ;  /* 0x3000006affbd7230 */ /* 0x000fe40000004100 */
[C---:B------:R-:W-:Y:S01]  /*1ce0*/  FADD.FTZ R106, -R158.reuse, R97 ;  /* 0x000000619e6a7221 */ /* 0x040fe20000010100 */
[----:B------:R-:W-:Y:S02]  /*1cf0*/  HADD2.F32 R195, -RZ, R108.H1_H1 ;  /* 0x3000006cffc37230 */ /* 0x000fe40000004100 */
[C---:B------:R-:W-:Y:S01]  /*1d00*/  FADD.FTZ R180, -R158.reuse, R175 ;  /* 0x000000af9eb47221 */ /* 0x040fe20000010100 */
[----:B------:R-:W-:Y:S01]  /*1d10*/  FADD.FTZ R174, -R158, R107 ;  /* 0x0000006b9eae7221 */ /* 0x000fe20000010100 */
[----:B------:R-:W-:-:S02]  /*1d20*/  HADD2.F32 R197, -RZ, R109.H0_H0 ;  /* 0x2000006dffc57230 */ /* 0x000fc40000004100 */
[C---:B------:R-:W-:Y:S01]  /*1d30*/  FADD.FTZ R232, -R158.reuse, R161 ;  /* 0x000000a19ee87221 */ /* 0x040fe20000010100 */
[----:B------:R-:W-:Y:S01]  /*1d40*/  FMUL.FTZ R233, R151, R164 ;  /* 0x000000a497e97220 */ /* 0x000fe20000410000 */
[----:B------:R-:W-:Y:S02]  /*1d50*/  HADD2.F32 R109, -RZ, R109.H1_H1 ;  /* 0x3000006dff6d7230 */ /* 0x000fe40000004100 */
[----:B------:R-:W-:Y:S01]  /*1d60*/  FADD.FTZ R212, -R158, R195 ;  /* 0x000000c39ed47221 */ /* 0x000fe20000010100 */
[--C-:B------:R-:W-:Y:S02]  /*1d70*/  HADD2.F32 R96, -RZ, R112.reuse.H0_H0 ;  /* 0x20000070ff607230 */ /* 0x100fe40000004100 */
[----:B------:R-:W-:-:S03]  /*1d80*/  HADD2.F32 R112, -RZ, R112.H1_H1 ;  /* 0x30000070ff707230 */ /* 0x000fc60000004100 */
[----:B------:R-:W-:Y:S01]  /*1d90*/  FMUL.FTZ R241, R72, R96 ;  /* 0x0000006048f17220 */ /* 0x000fe20000410000 */
[--C-:B------:R-:W-:Y:S02]  /*1da0*/  HADD2.F32 R97, -RZ, R113.reuse.H0_H0 ;  /* 0x20000071ff617230 */ /* 0x100fe40000004100 */
[----:B------:R-:W-:Y:S01]  /*1db0*/  FMUL.FTZ R240, R73, R112 ;  /* 0x0000007049f07220 */ /* 0x000fe20000410000 */
[--C-:B------:R-:W-:Y:S02]  /*1dc0*/  HADD2.F32 R175, -RZ, R122.reuse.H0_H0 ;  /* 0x2000007affaf7230 */ /* 0x100fe40000004100 */
[----:B------:R-:W-:Y:S01]  /*1dd0*/  FADD.FTZ R107, RZ, R241 ;  /* 0x000000f1ff6b7221 */ /* 0x000fe20000010000 */
[----:B------:R-:W-:Y:S02]  /*1de0*/  HADD2.F32 R194, -RZ, R122.H1_H1 ;  /* 0x3000007affc27230 */ /* 0x000fe40000004100 */
[----:B------:R-:W-:Y:S01]  /*1df0*/  FFMA.FTZ R122, R0, R241, RZ ;  /* 0x000000f1007a7223 */ /* 0x000fe200000100ff */
[----:B------:R-:W-:-:S02]  /*1e00*/  HADD2.F32 R113, -RZ, R113.H1_H1 ;  /* 0x30000071ff717230 */ /* 0x000fc40000004100 */
[----:B------:R-:W-:Y:S01]  /*1e10*/  FMUL.FTZ R239, R74, R97 ;  /* 0x000000614aef7220 */ /* 0x000fe20000410000 */
[--C-:B------:R-:W-:Y:S02]  /*1e20*/  HADD2.F32 R195, -RZ, R124.reuse.H0_H0 ;  /* 0x2000007cffc37230 */ /* 0x100fe40000004100 */
[----:B------:R-:W-:Y:S02]  /*1e30*/  HADD2.F32 R198, -RZ, R124.H1_H1 ;  /* 0x3000007cffc67230 */ /* 0x000fe40000004100 */
[----:B------:R-:W-:Y:S01]  /*1e40*/  FADD.FTZ R124, R107, R240 ;  /* 0x000000f06b7c7221 */ /* 0x000fe20000010000 */
[--C-:B------:R-:W-:Y:S02]  /*1e50*/  HADD2.F32 R163, -RZ, R98.reuse.H0_H0 ;  /* 0x20000062ffa37230 */ /* 0x100fe40000004100 */
[----:B------:R-:W-:Y:S01]  /*1e60*/  FMUL.FTZ R232, R151, R232 ;  /* 0x000000e897e87220 */ /* 0x000fe20000410000 */
[----:B------:R-:W-:Y:S01]  /*1e70*/  FFMA.FTZ R107, R233, R240, R122 ;  /* 0x000000f0e96b7223 */ /* 0x000fe2000001007a */
[----:B------:R-:W-:-:S02]  /*1e80*/  HADD2.F32 R165, -RZ, R98.H1_H1 ;  /* 0x30000062ffa57230 */ /* 0x000fc40000004100 */
[----:B------:R-:W-:Y:S01]  /*1e90*/  FADD.FTZ R208, -R158, R109 ;  /* 0x0000006d9ed07221 */ /* 0x000fe20000010100 */
[----:B------:R-:W-:Y:S02]  /*1ea0*/  HADD2.F32 R98, -RZ, R114.H0_H0 ;  /* 0x20000072ff627230 */ /* 0x000fe40000004100 */
[----:B------:R-:W-:Y:S01]  /*1eb0*/  FMUL.FTZ R238, R75, R113 ;  /* 0x000000714bee7220 */ /* 0x000fe20000410000 */
[--C-:B------:R-:W-:Y:S02]  /*1ec0*/  HADD2.F32 R167, -RZ, R99.reuse.H0_H0 ;  /* 0x20000063ffa77230 */ /* 0x100fe40000004100 */
[----:B------:R-:W-:Y:S01]  /*1ed0*/  FMUL.FTZ R231, R151, R106 ;  /* 0x0000006a97e77220 */ /* 0x000fe20000410000 */
[----:B------:R-:W-:Y:S01]  /*1ee0*/  FADD.FTZ R109, R124, R239 ;  /* 0x000000ef7c6d7221 */ /* 0x000fe20000010000 */
[----:B------:R-:W-:Y:S02]  /*1ef0*/  HADD2.F32 R99, -RZ, R99.H1_H1 ;  /* 0x30000063ff637230 */ /* 0x000fe40000004100 */
[----:B------:R-:W-:Y:S01]  /*1f00*/  FADD.FTZ R230, -R158, R163 ;  /* 0x000000a39ee67221 */ /* 0x000fe20000010100 */
[----:B------:R-:W-:Y:S01]  /*1f10*/  FFMA.FTZ R106, R232, R239, R107 ;  /* 0x000000efe86a7223 */ /* 0x000fe2000001006b */
[----:B------:R-:W-:-:S02]  /*1f20*/  HADD2.F32 R193, -RZ, R108.H0_H0 ;  /* 0x2000006cffc17230 */ /* 0x000fc40000004100 */
[----:B------:R-:W-:Y:S01]  /*1f30*/  FADD.FTZ R108, -R158, R165 ;  /* 0x000000a59e6c7221 */ /* 0x000fe20000010100 */
[----:B------:R-:W-:Y:S02]  /*1f40*/  HADD2.F32 R114, -RZ, R114.H1_H1 ;  /* 0x30000072ff727230 */ /* 0x000fe40000004100 */
[----:B------:R-:W-:Y:S01]  /*1f50*/  FMUL.FTZ R237, R68, R98 ;  /* 0x0000006244ed7220 */ /* 0x000fe20000410000 */
[----:B------:R-:W-:Y:S01]  /*1f60*/  FADD.FTZ R122, R109, R238 ;  /* 0x000000ee6d7a7221 */ /* 0x000fe20000010000 */
[--C-:B------:R-:W-:Y:S02]  /*1f70*/  HADD2.F32 R199, -RZ, R110.reuse.H0_H0 ;  /* 0x2000006effc77230 */ /* 0x100fe40000004100 */
[----:B------:R-:W-:Y:S01]  /*1f80*/  FMUL.FTZ R230, R151, R230 ;  /* 0x000000e697e67220 */ /* 0x000fe20000410000 */
[----:B------:R-:W-:Y:S02]  /*1f90*/  HADD2.F32 R201, -RZ, R110.H1_H1 ;  /* 0x3000006effc97230 */ /* 0x000fe40000004100 */
[----:B------:R-:W-:Y:S01]  /*1fa0*/  FFMA.FTZ R107, R231, R238, R106 ;  /* 0x000000eee76b7223 */ /* 0x000fe2000001006a */
[----:B------:R-:W-:Y:S01]  /*1fb0*/  FADD.FTZ R110, -R158, R99 ;  /* 0x000000639e6e7221 */ /* 0x000fe20000010100 */
[----:B------:R-:W-:-:S02]  /*1fc0*/  HADD2.F32 R99, -RZ, R115.H0_H0 ;  /* 0x20000073ff637230 */ /* 0x000fc40000004100 */
[----:B------:R-:W-:Y:S01]  /*1fd0*/  FMUL.FTZ R236, R69, R114 ;  /* 0x0000007245ec7220 */ /* 0x000fe20000410000 */
[----:B------:R-:W-:Y:S02]  /*1fe0*/  HADD2.F32 R173, -RZ, R101.H0_H0 ;  /* 0x20000065ffad7230 */ /* 0x000fe40000004100 */
[----:B------:R-:W-:Y:S01]  /*1ff0*/  FMUL.FTZ R229, R151, R108 ;  /* 0x0000006c97e57220 */ /* 0x000fe20000410000 */
[----:B------:R-:W-:Y:S02]  /*2000*/  HADD2.F32 R179, -RZ, R103.H0_H0 ;  /* 0x20000067ffb37230 */ /* 0x000fe40000004100 */
[----:B------:R-:W-:Y:S01]  /*2010*/  FADD.FTZ R109, R122, R237 ;  /* 0x000000ed7a6d7221 */ /* 0x000fe20000010000 */
[----:B------:R-:W-:Y:S02]  /*2020*/  HADD2.F32 R185, -RZ, R105.H0_H0 ;  /* 0x20000069ffb97230 */ /* 0x000fe40000004100 */
[----:B------:R-:W-:Y:S01]  /*2030*/  FADD.FTZ R228, -R158, R167 ;  /* 0x000000a79ee47221 */ /* 0x000fe20000010100 */
[----:B------:R-:W-:-:S02]  /*2040*/  HADD2.F32 R169, -RZ, R100.H0_H0 ;  /* 0x20000064ffa97230 */ /* 0x000fc40000004100 */
[----:B------:R-:W-:Y:S01]  /*2050*/  FFMA.FTZ R108, R230, R237, R107 ;  /* 0x000000ede66c7223 */ /* 0x000fe2000001006b */
[----:B------:R-:W-:Y:S02]  /*2060*/  HADD2.F32 R171, -RZ, R100.H1_H1 ;  /* 0x30000064ffab7230 */ /* 0x000fe40000004100 */
[----:B------:R-:W-:Y:S02]  /*2070*/  HADD2.F32 R101, -RZ, R101.H1_H1 ;  /* 0x30000065ff657230 */ /* 0x000fe40000004100 */
[----:B------:R-:W-:Y:S02]  /*2080*/  HADD2.F32 R177, -RZ, R102.H1_H1 ;  /* 0x30000066ffb17230 */ /* 0x000fe40000004100 */
[----:B------:R-:W-:Y:S02]  /*2090*/  HADD2.F32 R103, -RZ, R103.H1_H1 ;  /* 0x30000067ff677230 */ /* 0x000fe40000004100 */
[--C-:B------:R-:W-:Y:S02]  /*20a0*/  HADD2.F32 R181, -RZ, R104.reuse.H0_H0 ;  /* 0x20000068ffb57230 */ /* 0x100fe40000004100 */
[----:B------:R-:W-:-:S02]  /*20b0*/  HADD2.F32 R183, -RZ, R104.H1_H1 ;  /* 0x30000068ffb77230 */ /* 0x000fc40000004100 */
[----:B------:R-:W-:Y:S02]  /*20c0*/  HADD2.F32 R105, -RZ, R105.H1_H1 ;  /* 0x30000069ff697230 */ /* 0x000fe40000004100 */
[--C-:B------:R-:W-:Y:S02]  /*20d0*/  HADD2.F32 R203, -RZ, R111.reuse.H0_H0 ;  /* 0x2000006fffcb7230 */ /* 0x100fe40000004100 */
        /* <DEDUP_REMOVED lines=180> */
.L_x_10276:
        /* <DEDUP_REMOVED lines=104> */
.L_x_10301:
        /* <DEDUP_REMOVED lines=10> */
[C-C-:B------:R-:W-:Y:S01]  /*3340*/  FFMA.FTZ R233, R113.reuse, R233, R112.reuse ;  /* 0x000000e971e97223 */ /* 0x140fe20000010070 */
[--C-:B------:R-:W-:Y:S02]  /*3350*/  HADD2.F32 R96, -RZ, R76.reuse.H0_H0 ;  /* 0x2000004cff607230 */ /* 0x100fe40000004100 */
[----:B------:R-:W-:Y:S01]  /*3360*/  FFMA.FTZ R232, R113, R232, R112 ;  /* 0x000000e871e87223 */ /* 0x000fe20000010070 */
[----:B------:R-:W-:Y:S02]  /*3370*/  HADD2.F32 R120, -RZ, R76.H1_H1 ;  /* 0x3000004cff787230 */ /* 0x000fe40000004100 */
[----:B------:R-:W-:Y:S01]  /*3380*/  FADD.FTZ R0, -R0, R241 ;  /* 0x000000f100007221 */ /* 0x000fe20000010100 */
[----:B------:R-:W-:Y:S01]  /*3390*/  FADD.FTZ R240, -R233, R240 ;  /* 0x000000f0e9f07221 */ /* 0x000fe20000010100 */
[C-C-:B------:R-:W-:Y:S01]  /*33a0*/  FFMA.FTZ R231, R113.reuse, R231, R112.reuse ;  /* 0x000000e771e77223 */ /* 0x140fe20000010070 */
[----:B------:R-:W-:Y:S01]  /*33b0*/  FFMA.FTZ R230, R113, R230, R112 ;  /* 0x000000e671e67223 */ /* 0x000fe20000010070 */
[C---:B------:R-:W-:Y:S01]  /*33c0*/  FFMA.FTZ R118, R151.reuse, R0, R96 ;  /* 0x0000000097767223 */ /* 0x040fe20000010060 */
[----:B------:R-:W-:Y:S01]  /*33d0*/  FFMA.FTZ R120, R151, R240, R120 ;  /* 0x000000f097787223 */ /* 0x000fe20000010078 */
[C-C-:B------:R-:W-:Y:S01]  /*33e0*/  FFMA.FTZ R229, R113.reuse, R229, R112.reuse ;  /* 0x000000e571e57223 */ /* 0x140fe20000010070 */
[C-C-:B------:R-:W-:Y:S01]  /*33f0*/  FFMA.FTZ R228, R113.reuse, R228, R112.reuse ;  /* 0x000000e471e47223 */ /* 0x140fe20000010070 */
[-C--:B------:R-:W-:Y:S01]  /*3400*/  FMUL.FTZ R118, R118, R143.reuse ;  /* 0x0000008f76767220 */ /* 0x080fe20000410000 */
[----:B------:R-:W-:Y:S01]  /*3410*/  FMUL.FTZ R120, R120, R143 ;  /* 0x0000008f78787220 */ /* 0x000fe20000410000 */
[C-C-:B------:R-:W-:Y:S01]  /*3420*/  FFMA.FTZ R227, R113.reuse, R227, R112.reuse ;  /* 0x000000e371e37223 */ /* 0x140fe20000010070 */
[C-C-:B------:R-:W-:Y:S01]  /*3430*/  FFMA.FTZ R175, R113.reuse, R184, R112.reuse ;  /* 0x000000b871af7223 */ /* 0x140fe20000010070 */
[C-C-:B------:R-:W-:Y:S01]  /*3440*/  FFMA.FTZ R176, R113.reuse, R183, R112.reuse ;  /* 0x000000b771b07223 */ /* 0x140fe20000010070 */
[C-C-:B------:R-:W-:Y:S01]  /*3450*/  FFMA.FTZ R97, R113.reuse, R182, R112.reuse ;  /* 0x000000b671617223 */ /* 0x140fe20000010070 */
[C-C-:B------:R-:W-:Y:S01]  /*3460*/  FFMA.FTZ R96, R113.reuse, R181, R112.reuse ;  /* 0x000000b571607223 */ /* 0x140fe20000010070 */
[C-C-:B0-----:R-:W-:Y:S01]  /*3470*/  FFMA.FTZ R101, R113.reuse, R180, R112.reuse ;  /* 0x000000b471657223 */ /* 0x141fe20000010070 */
        /* <DEDUP_REMOVED lines=19> */
[----:B------:R-:W-:Y:S01]  /*35b0*/  FMUL.FTZ R112, R118, UR5 ;  /* 0x0000000576707c20 */ /* 0x000fe20008410000 */
[----:B------:R-:W-:Y:S01]  /*35c0*/  FMUL.FTZ R113, R120, UR5 ;  /* 0x0000000578717c20 */ /* 0x000fe20008410000 */
[C---:B------:R-:W-:Y:S01]  /*35d0*/  LOP3.LUT P3, RZ, R154.reuse, 0xff, RZ, 0xc0, !PT ;  /* 0x000000ff9aff7812 */ /* 0x040fe2000786c0ff */
[----:B------:R-:W-:Y:S01]  /*35e0*/  HADD2.F32 R157, -RZ, R78.H0_H0 ;  /* 0x2000004eff9d7230 */ /* 0x000fe20000004100 */
[----:B------:R-:W-:Y:S01]  /*35f0*/  LOP3.LUT P4, RZ, R154, 0xff00, RZ, 0xc0, !PT ;  /* 0x0000ff009aff7812 */ /* 0x000fe2000788c0ff */
[----:B------:R-:W-:Y:S01]  /*3600*/  FADD.FTZ R230, -R230, R237 ;  /* 0x000000ede6e67221 */ /* 0x000fe20000010100 */
[----:B------:R-:W-:Y:S01]  /*3610*/  ISETP.GE.U32.AND P1, PT, R154, RZ, PT ;  /* 0x000000ff9a00720c */ /* 0x000fe20003f26070 */
[----:B------:R-:W-:Y:S01]  /*3620*/  FADD.FTZ R158, -R96, R189 ;  /* 0x000000bd609e7221 */ /* 0x000fe20000010100 */
[----:B------:R-:W-:Y:S01]  /*3630*/  FSEL R112, R112, RZ, P3 ;  /* 0x000000ff70707208 */ /* 0x000fe20001800000 */
[----:B------:R-:W-:Y:S01]  /*3640*/  FADD.FTZ R238, -R231, R238 ;  /* 0x000000eee7ee7221 */ /* 0x000fe20000010100 */
[----:B------:R-:W-:Y:S01]  /*3650*/  FSEL R113, R113, RZ, P4 ;  /* 0x000000ff71717208 */ /* 0x000fe20002000000 */
[----:B------:R-:W-:Y:S01]  /*3660*/  HADD2.F32 R118, -RZ, R77.H0_H0 ;  /* 0x2000004dff767230 */ /* 0x000fe20000004100 */
[----:B------:R-:W-:Y:S01]  /*3670*/  LOP3.LUT P6, RZ, R155, 0xff, RZ, 0xc0, !PT ;  /* 0x000000ff9bff7812 */ /* 0x000fe200078cc0ff */
[----:B------:R-:W-:Y:S01]  /*3680*/  FFMA.FTZ R230, R151, R230, R157 ;  /* 0x000000e697e67223 */ /* 0x000fe2000001009d */
[C---:B------:R-:W-:Y:S01]  /*3690*/  LOP3.LUT P3, RZ, R155.reuse, 0xff00, RZ, 0xc0, !PT ;  /* 0x0000ff009bff7812 */ /* 0x040fe2000786c0ff */
[----:B------:R-:W-:Y:S01]  /*36a0*/  HADD2.F32 R96, -RZ, R85.H0_H0 ;  /* 0x20000055ff607230 */ /* 0x000fe20000004100 */
[C---:B------:R-:W-:Y:S01]  /*36b0*/  LOP3.LUT P4, RZ, R155.reuse, 0xff0000, RZ, 0xc0, !PT ;  /* 0x00ff00009bff7812 */ /* 0x040fe2000788c0ff */
[----:B------:R-:W-:Y:S01]  /*36c0*/  FADD.FTZ R232, -R232, R239 ;  /* 0x000000efe8e87221 */ /* 0x000fe20000010100 */
[----:B------:R-:W-:Y:S01]  /*36d0*/  ISETP.GE.U32.AND.EX P1, PT, R155, 0x1000000, PT, P1 ;  /* 0x010000009b00780c */ /* 0x000fe20003f26110 */
[----:B------:R-:W-:-:S02]  /*36e0*/  HADD2.F32 R155, -RZ, R77.H1_H1 ;  /* 0x3000004dff9b7230 */ /* 0x000fc40000004100 */
[----:B------:R-:W-:Y:S01]  /*36f0*/  FADD.FTZ R190, -R97, R190 ;  /* 0x000000be61be7221 */ /* 0x000fe20000010100 */
[----:B------:R-:W-:Y:S02]  /*3700*/  HADD2.F32 R120, -RZ, R79.H1_H1 ;  /* 0x3000004fff787230 */ /* 0x000fe40000004100 */
[----:B------:R-:W-:Y:S01]  /*3710*/  FADD.FTZ R234, -R227, R234 ;  /* 0x000000eae3ea7221 */ /* 0x000fe20000010100 */
[----:B------:R-:W-:Y:S02]  /*3720*/  HADD2.F32 R167, -RZ, R78.H1_H1 ;  /* 0x3000004effa77230 */ /* 0x000fe40000004100 */
[----:B------:R-:W-:Y:S01]  /*3730*/  FADD.FTZ R236, -R229, R236 ;  /* 0x000000ece5ec7221 */ /* 0x000fe20000010100 */
[C---:B------:R-:W-:Y:S01]  /*3740*/  FFMA.FTZ R238, R151.reuse, R238, R155 ;  /* 0x000000ee97ee7223 */ /* 0x040fe2000001009b */
[----:B------:R-:W-:Y:S01]  /*3750*/  FMUL.FTZ R230, R230, R143 ;  /* 0x0000008fe6e67220 */ /* 0x000fe20000410000 */
[----:B------:R-:W-:Y:S01]  /*3760*/  FFMA.FTZ R118, R151, R232, R118 ;  /* 0x000000e897767223 */ /* 0x000fe20000010076 */
[----:B------:R-:W-:-:S02]  /*3770*/  HADD2.F32 R155, -RZ, R84.H0_H0 ;  /* 0x20000054ff9b7230 */ /* 0x000fc40000004100 */
[----:B------:R-:W-:Y:S01]  /*3780*/  FADD.FTZ R188, -R101, R188 ;  /* 0x000000bc65bc7221 */ /* 0x000fe20000010100 */
[----:B------:R-:W-:Y:S01]  /*3790*/  FFMA.FTZ R96, R151, R190, R96 ;  /* 0x000000be97607223 */ /* 0x000fe20000010060 */
[----:B------:R-:W-:Y:S01]  /*37a0*/  FADD.FTZ R192, -R175, R192 ;  /* 0x000000c0afc07221 */ /* 0x000fe20000010100 */
[----:B------:R-:W-:Y:S02]  /*37b0*/  HADD2.F32 R101, -RZ, R86.H0_H0 ;  /* 0x20000056ff657230 */ /* 0x000fe40000004100 */
[C---:B------:R-:W-:Y:S01]  /*37c0*/  FFMA.FTZ R234, R151.reuse, R234, R120 ;  /* 0x000000ea97ea7223 */ /* 0x040fe20000010078 */
[----:B------:R-:W-:Y:S01]  /*37d0*/  FFMA.FTZ R236, R151, R236, R167 ;  /* 0x000000ec97ec7223 */ /* 0x000fe200000100a7 */
[----:B------:R-:W-:Y:S01]  /*37e0*/  FMUL.FTZ R120, R230, UR5 ;  /* 0x00000005e6787c20 */ /* 0x000fe20008410000 */
[-C--:B------:R-:W-:Y:S01]  /*37f0*/  FMUL.FTZ R118, R118, R143.reuse ;  /* 0x0000008f76767220 */ /* 0x080fe20000410000 */
[----:B------:R-:W-:Y:S01]  /*3800*/  FADD.FTZ R186, -R105, R186 ;  /* 0x000000ba69ba7221 */ /* 0x000fe20000010100 */
[----:B------:R-:W-:Y:S01]  /*3810*/  FMUL.FTZ R96, R96, R143 ;  /* 0x0000008f60607220 */ /* 0x000fe20000410000 */
[----:B------:R-:W-:-:S02]  /*3820*/  HADD2.F32 R169, -RZ, R79.H0_H0 ;  /* 0x2000004fffa97230 */ /* 0x000fc40000004100 */
[C---:B------:R-:W-:Y:S01]  /*3830*/  FFMA.FTZ R192, R151.reuse, R192, R155 ;  /* 0x000000c097c07223 */ /* 0x040fe2000001009b */
[----:B------:R-:W-:Y:S02]  /*3840*/  HADD2.F32 R157, -RZ, R84.H1_H1 ;  /* 0x30000054ff9d7230 */ /* 0x000fe40000004100 */
[----:B------:R-:W-:Y:S01]  /*3850*/  FADD.FTZ R228, -R228, R235 ;  /* 0x000000ebe4e47221 */ /* 0x000fe20000010100 */
[----:B------:R-:W-:Y:S02]  /*3860*/  HADD2.F32 R105, -RZ, R86.H1_H1 ;  /* 0x30000056ff697230 */ /* 0x000fe40000004100 */
[----:B------:R-:W-:Y:S01]  /*3870*/  FADD.FTZ R176, -R176, R191 ;  /* 0x000000bfb0b07221 */ /* 0x000fe20000010100 */
[----:B------:R-:W-:Y:S01]  /*3880*/  FADD.FTZ R100, -R100, R187 ;  /* 0x000000bb64647221 */ /* 0x000fe20000010100 */
[----:B------:R-:W-:Y:S01]  /*3890*/  FFMA.FTZ R188, R151, R188, R101 ;  /* 0x000000bc97bc7223 */ /* 0x000fe20000010065 */
[-C--:B------:R-:W-:Y:S01]  /*38a0*/  FMUL.FTZ R238, R238, R143.reuse ;  /* 0x0000008feeee7220 */ /* 0x080fe20000410000 */
[-C--:B------:R-:W-:Y:S01]  /*38b0*/  FMUL.FTZ R236, R236, R143.reuse ;  /* 0x0000008fecec7220 */ /* 0x080fe20000410000 */
[----:B------:R-:W-:Y:S01]  /*38c0*/  FMUL.FTZ R234, R234, R143 ;  /* 0x0000008feaea7220 */ /* 0x000fe20000410000 */
[----:B------:R-:W-:-:S02]  /*38d0*/  HADD2.F32 R101, -RZ, R92.H1_H1 ;  /* 0x3000005cff657230 */ /* 0x000fc40000004100 */
[----:B------:R-:W-:Y:S01]  /*38e0*/  FMUL.FTZ R118, R118, UR5 ;  /* 0x0000000576767c20 */ /* 0x000fe20008410000 */
[----:B------:R-:W-:Y:S01]  /*38f0*/  FSEL R120, R120, RZ, P6 ;  /* 0x000000ff78787208 */ /* 0x000fe20003000000 */
[----:B------:R-:W-:Y:S01]  /*3900*/  FADD.FTZ R160, -R117, R160 ;  /* 0x000000a075a07221 */ /* 0x000fe20000010100 */
[----:B------:R-:W-:Y:S01]  /*3910*/  FMUL.FTZ R96, R96, UR5 ;  /* 0x0000000560607c20 */ /* 0x000fe20008410000 */
[----:B------:R-:W-:Y:S01]  /*3920*/  LOP3.LUT P5, RZ, R154, 0xff0000, RZ, 0xc0, !PT ;  /* 0x00ff00009aff7812 */ /* 0x000fe200078ac0ff */
[-C--:B------:R-:W-:Y:S01]  /*3930*/  FMUL.FTZ R192, R192, R143.reuse ;  /* 0x0000008fc0c07220 */ /* 0x080fe20000410000 */
[----:B------:R-:W-:Y:S01]  /*3940*/  LOP3.LUT P6, RZ, R152, 0xff0000, RZ, 0xc0, !PT ;  /* 0x00ff000098ff7812 */ /* 0x000fe200078cc0ff */
[----:B------:R-:W-:Y:S01]  /*3950*/  FADD.FTZ R168, -R104, R185 ;  /* 0x000000b968a87221 */ /* 0x000fe20000010100 */
[C---:B------:R-:W-:Y:S01]  /*3960*/  FFMA.FTZ R228, R151.reuse, R228, R169 ;  /* 0x000000e497e47223 */ /* 0x040fe200000100a9 */
[C---:B------:R-:W-:Y:S01]  /*3970*/  FFMA.FTZ R176, R151.reuse, R176, R157 ;  /* 0x000000b097b07223 */ /* 0x040fe2000001009d */
[C---:B------:R-:W-:Y:S01]  /*3980*/  FFMA.FTZ R104, R151.reuse, R100, R105 ;  /* 0x0000006497687223 */ /* 0x040fe20000010069 */
[----:B------:R-:W-:Y:S01]  /*3990*/  FMUL.FTZ R155, R238, UR5 ;  /* 0x00000005ee9b7c20 */ /* 0x000fe20008410000 */
[----:B------:R-:W-:Y:S01]  /*39a0*/  FMUL.FTZ R157, R236, UR5 ;  /* 0x00000005ec9d7c20 */ /* 0x000fe20008410000 */
[----:B------:R-:W-:Y:S01]  /*39b0*/  FMUL.FTZ R169, R234, UR5 ;  /* 0x00000005eaa97c20 */ /* 0x000fe20008410000 */
[----:B------:R-:W-:Y:S01]  /*39c0*/  HADD2.F32 R97, -RZ, R85.H1_H1 ;  /* 0x30000055ff617230 */ /* 0x000fe20000004100 */
[----:B------:R-:W-:Y:S01]  /*39d0*/  LOP3.LUT P2, RZ, R154, 0xff000000, RZ, 0xc0, !PT ;  /* 0xff0000009aff7812 */ /* 0x000fe2000784c0ff */
[C---:B------:R-:W-:Y:S01]  /*39e0*/  FFMA.FTZ R160, R151.reuse, R160, R101 ;  /* 0x000000a097a07223 */ /* 0x040fe20000010065 */
[----:B------:R-:W-:Y:S01]  /*39f0*/  FSEL R118, R118, RZ, P5 ;  /* 0x000000ff76767208 */ /* 0x000fe20002800000 */
[----:B------:R-:W-:Y:S01]  /*3a00*/  FMUL.FTZ R192, R192, UR5 ;  /* 0x00000005c0c07c20 */ /* 0x000fe20008410000 */
[----:B------:R-:W-:Y:S01]  /*3a10*/  FSEL R101, R96, RZ, P6 ;  /* 0x000000ff60657208 */ /* 0x000fe20003000000 */
[-C--:B------:R-:W-:Y:S01]  /*3a20*/  FMUL.FTZ R96, R104, R143.reuse ;  /* 0x0000008f68607220 */ /* 0x080fe20000410000 */
[----:B------:R-:W-:Y:S01]  /*3a30*/  LOP3.LUT P5, RZ, R152, 0xff, RZ, 0xc0, !PT ;  /* 0x000000ff98ff7812 */ /* 0x000fe200078ac0ff */
[----:B------:R-:W-:Y:S01]  /*3a40*/  FFMA.FTZ R158, R151, R158, R97 ;  /* 0x0000009e979e7223 */ /* 0x000fe20000010061 */
[----:B------:R-:W-:Y:S01]  /*3a50*/  FSEL R155, R155, RZ, P2 ;  /* 0x000000ff9b9b7208 */ /* 0x000fe20001000000 */
[----:B------:R-:W-:Y:S01]  /*3a60*/  HADD2.F32 R97, -RZ, R92.H0_H0 ;  /* 0x2000005cff617230 */ /* 0x000fe20000004100 */
[----:B------:R-:W-:Y:S01]  /*3a70*/  FSEL R157, R157, RZ, P3 ;  /* 0x000000ff9d9d7208 */ /* 0x000fe20001800000 */
[----:B------:R-:W-:Y:S01]  /*3a80*/  FADD.FTZ R114, -R114, R159 ;  /* 0x0000009f72727221 */ /* 0x000fe20000010100 */
[----:B------:R-:W-:Y:S01]  /*3a90*/  FSEL R169, R169, RZ, P1 ;  /* 0x000000ffa9a97208 */ /* 0x000fe20000800000 */
[----:B------:R-:W-:Y:S01]  /*3aa0*/  FMUL.FTZ R96, R96, UR5 ;  /* 0x0000000560607c20 */ /* 0x000fe20008410000 */
[C---:B------:R-:W-:Y:S01]  /*3ab0*/  LOP3.LUT P2, RZ, R152.reuse, 0xff00, RZ, 0xc0, !PT ;  /* 0x0000ff0098ff7812 */ /* 0x040fe2000784c0ff */
[--C-:B------:R-:W-:Y:S01]  /*3ac0*/  HADD2.F32 R100, -RZ, R87.reuse.H1_H1 ;  /* 0x30000057ff647230 */ /* 0x100fe20000004100 */
[C---:B------:R-:W-:Y:S01]  /*3ad0*/  LOP3.LUT P3, RZ, R152.reuse, 0xff000000, RZ, 0xc0, !PT ;  /* 0xff00000098ff7812 */ /* 0x040fe2000786c0ff */
[----:B------:R-:W-:Y:S01]  /*3ae0*/  FFMA.FTZ R114, R151, R114, R97 ;  /* 0x0000007297727223 */ /* 0x000fe20000010061 */
[----:B------:R-:W-:Y:S01]  /*3af0*/  ISETP.GE.U32.AND P1, PT, R152, RZ, PT ;  /* 0x000000ff9800720c */ /* 0x000fe20003f26070 */
[----:B------:R-:W-:Y:S01]  /*3b00*/  HADD2.F32 R117, -RZ, R87.H0_H0 ;  /* 0x20000057ff757230 */ /* 0x000fe20000004100 */
[----:B------:R-:W-:Y:S01]  /*3b10*/  FSEL R152, R192, RZ, P5 ;  /* 0x000000ffc0987208 */ /* 0x000fe20002800000 */
[----:B------:R-:W-:Y:S01]  /*3b20*/  FADD.FTZ R0, -R0, R161 ;  /* 0x000000a100007221 */ /* 0x000fe20000010100 */
[----:B------:R-:W-:Y:S01]  /*3b30*/  LOP3.LUT P5, RZ, R153, 0xff00, RZ, 0xc0, !PT ;  /* 0x0000ff0099ff7812 */ /* 0x000fe200078ac0ff */
[-C--:B------:R-:W-:Y:S01]  /*3b40*/  FMUL.FTZ R228, R228, R143.reuse ;  /* 0x0000008fe4e47220 */ /* 0x080fe20000410000 */
[----:B------:R-:W-:Y:S01]  /*3b50*/  FFMA.FTZ R168, R151, R168, R100 ;  /* 0x000000a897a87223 */ /* 0x000fe20000010064 */
[----:B------:R-:W-:Y:S01]  /*3b60*/  FMUL.FTZ R114, R114, R143 ;  /* 0x0000008f72727220 */ /* 0x000fe20000410000 */
[----:B------:R-:W-:Y:S01]  /*3b70*/  FSEL R105, R96, RZ, P5 ;  /* 0x000000ff60697208 */ /* 0x000fe20002800000 */
[----:B------:R-:W-:-:S02]  /*3b80*/  HADD2.F32 R96, -RZ, R93.H0_H0 ;  /* 0x2000005dff607230 */ /* 0x000fc40000004100 */
[-C--:B------:R-:W-:Y:S01]  /*3b90*/  FMUL.FTZ R176, R176, R143.reuse ;  /* 0x0000008fb0b07220 */ /* 0x080fe20000410000 */
[----:B------:R-:W-:Y:S02]  /*3ba0*/  HADD2.F32 R97, -RZ, R93.H1_H1 ;  /* 0x3000005dff617230 */ /* 0x000fe40000004100 */
[----:B------:R-:W-:Y:S01]  /*3bb0*/  FADD.FTZ R162, -R99, R162 ;  /* 0x000000a263a27221 */ /* 0x000fe20000010100 */
[-C--:B------:R-:W-:Y:S01]  /*3bc0*/  FMUL.FTZ R158, R158, R143.reuse ;  /* 0x0000008f9e9e7220 */ /* 0x080fe20000410000 */
[----:B------:R-:W-:Y:S01]  /*3bd0*/  FADD.FTZ R164, -R103, R164 ;  /* 0x000000a467a47221 */ /* 0x000fe20000010100 */
[C---:B------:R-:W-:Y:S01]  /*3be0*/  FFMA.FTZ R0, R151.reuse, R0, R96 ;  /* 0x0000000097007223 */ /* 0x040fe20000010060 */
[----:B------:R-:W-:Y:S01]  /*3bf0*/  FMUL.FTZ R154, R228, UR5 ;  /* 0x00000005e49a7c20 */ /* 0x000fe20008410000 */
[----:B------:R-:W-:Y:S01]  /*3c00*/  FFMA.FTZ R186, R151, R186, R117 ;  /* 0x000000ba97ba7223 */ /* 0x000fe20000010075 */
[----:B------:R-:W-:Y:S01]  /*3c10*/  FMUL.FTZ R168, R168, R143 ;  /* 0x0000008fa8a87220 */ /* 0x000fe20000410000 */
[----:B------:R-:W-:Y:S01]  /*3c20*/  FMUL.FTZ R114, R114, UR5 ;  /* 0x0000000572727c20 */ /* 0x000fe20008410000 */
[----:B------:R-:W-:-:S02]  /*3c30*/  HADD2.F32 R99, -RZ, R94.H0_H0 ;  /* 0x2000005eff637230 */ /* 0x000fc40000004100 */
[----:B------:R-:W-:Y:S01]  /*3c40*/  FMUL.FTZ R167, R176, UR5 ;  /* 0x00000005b0a77c20 */ /* 0x000fe20008410000 */
[----:B------:R-:W-:Y:S02]  /*3c50*/  HADD2.F32 R103, -RZ, R94.H1_H1 ;  /* 0x3000005eff677230 */ /* 0x000fe40000004100 */
[-C--:B------:R-:W-:Y:S01]  /*3c60*/  FMUL.FTZ R188, R188, R143.reuse ;  /* 0x0000008fbcbc7220 */ /* 0x080fe20000410000 */
[----:B------:R-:W-:Y:S01]  /*3c70*/  HADD2.F32 R96, -RZ, R95.H1_H1 ;  /* 0x3000005fff607230 */ /* 0x000fe20000004100 */
[----:B------:R-:W-:Y:S01]  /*3c80*/  LOP3.LUT P6, RZ, R148, 0xff, RZ, 0xc0, !PT ;  /* 0x000000ff94ff7812 */ /* 0x000fe200078cc0ff */
[----:B------:R-:W-:Y:S01]  /*3c90*/  FADD.FTZ R98, -R98, R163 ;  /* 0x000000a362627221 */ /* 0x000fe20000010100 */
[----:B------:R-:W-:Y:S01]  /*3ca0*/  FADD.FTZ R166, -R115, R166 ;  /* 0x000000a673a67221 */ /* 0x000fe20000010100 */
[----:B------:R-:W-:Y:S01]  /*3cb0*/  FFMA.FTZ R162, R151, R162, R97 ;  /* 0x000000a297a27223 */ /* 0x000fe20000010061 */
[----:B------:R-:W-:Y:S02]  /*3cc0*/  HADD2.F32 R97, -RZ, R80.H0_H0 ;  /* 0x20000050ff617230 */ /* 0x000fe40000004100 */
[----:B------:R-:W-:Y:S01]  /*3cd0*/  FMUL.FTZ R100, R158, UR5 ;  /* 0x000000059e647c20 */ /* 0x000fe20008410000 */
[----:B------:R-:W-:Y:S01]  /*3ce0*/  FADD.FTZ R106, -R123, R106 ;  /* 0x0000006a7b6a7221 */ /* 0x000fe20000010100 */
[-C--:B------:R-:W-:Y:S01]  /*3cf0*/  FMUL.FTZ R186, R186, R143.reuse ;  /* 0x0000008fbaba7220 */ /* 0x080fe20000410000 */
[----:B------:R-:W-:Y:S01]  /*3d00*/  FMUL.FTZ R158, R168, UR5 ;  /* 0x00000005a89e7c20 */ /* 0x000fe20008410000 */
[----:B------:R-:W-:Y:S01]  /*3d10*/  FSEL R154, R154, RZ, P4 ;  /* 0x000000ff9a9a7208 */ /* 0x000fe20002000000 */
[----:B------:R-:W-:Y:S01]  /*3d20*/  FMUL.FTZ R104, R188, UR5 ;  /* 0x00000005bc687c20 */ /* 0x000fe20008410000 */
[----:B------:R-:W-:Y:S01]  /*3d30*/  ISETP.GE.U32.AND.EX P1, PT, R153, 0x1000000, PT, P1 ;  /* 0x010000009900780c */ /* 0x000fe20003f26110 */
[C---:B------:R-:W-:Y:S01]  /*3d40*/  FFMA.FTZ R98, R151.reuse, R98, R99 ;  /* 0x0000006297627223 */ /* 0x040fe20000010063 */
[----:B------:R-:W-:Y:S01]  /*3d50*/  FSEL R117, R114, RZ, P6 ;  /* 0x000000ff72757208 */ /* 0x000fe20003000000 */
[C---:B------:R-:W-:Y:S01]  /*3d60*/  FFMA.FTZ R164, R151.reuse, R164, R103 ;  /* 0x000000a497a47223 */ /* 0x040fe20000010067 */
[----:B------:R-:W-:Y:S01]  /*3d70*/  FFMA.FTZ R96, R151, R166, R96 ;  /* 0x000000a697607223 */ /* 0x000fe20000010060 */
[----:B------:R-:W-:Y:S01]  /*3d80*/  LOP3.LUT P4, RZ, R153, 0xff, RZ, 0xc0, !PT ;  /* 0x000000ff99ff7812 */ /* 0x000fe2000788c0ff */
[----:B------:R-:W-:Y:S01]  /*3d90*/  FADD.FTZ R114, -R125, R108 ;  /* 0x0000006c7d727221 */ /* 0x000fe20000010100 */
[----:B------:R-:W-:Y:S01]  /*3da0*/  FSEL R167, R167, RZ, P2 ;  /* 0x000000ffa7a77208 */ /* 0x000fe20001000000 */
[-C--:B------:R-:W-:Y:S01]  /*3db0*/  FMUL.FTZ R0, R0, R143.reuse ;  /* 0x0000008f00007220 */ /* 0x080fe20000410000 */
[----:B------:R-:W-:Y:S01]  /*3dc0*/  LOP3.LUT P2, RZ, R153, 0xff0000, RZ, 0xc0, !PT ;  /* 0x00ff000099ff7812 */ /* 0x000fe2000784c0ff */
[-C--:B------:R-:W-:Y:S01]  /*3dd0*/  FMUL.FTZ R160, R160, R143.reuse ;  /* 0x0000008fa0a07220 */ /* 0x080fe20000410000 */
[----:B------:R-:W-:Y:S01]  /*3de0*/  FFMA.FTZ R108, R151, R106, R97 ;  /* 0x0000006a976c7223 */ /* 0x000fe20000010061 */
[----:B------:R-:W-:Y:S01]  /*3df0*/  FMUL.FTZ R153, R186, UR5 ;  /* 0x00000005ba997c20 */ /* 0x000fe20008410000 */
[----:B------:R-:W-:Y:S01]  /*3e00*/  FSEL R158, R158, RZ, P1 ;  /* 0x000000ff9e9e7208 */ /* 0x000fe20000800000 */
[-C--:B------:R-:W-:Y:S01]  /*3e10*/  FMUL.FTZ R162, R162, R143.reuse ;  /* 0x0000008fa2a27220 */ /* 0x080fe20000410000 */
[-C--:B------:R-:W-:Y:S01]  /*3e20*/  FMUL.FTZ R98, R98, R143.reuse ;  /* 0x0000008f62627220 */ /* 0x080fe20000410000 */
[-C--:B------:R-:W-:Y:S01]  /*3e30*/  FMUL.FTZ R164, R164, R143.reuse ;  /* 0x0000008fa4a47220 */ /* 0x080fe20000410000 */
[-C--:B------:R-:W-:Y:S01]  /*3e40*/  FMUL.FTZ R96, R96, R143.reuse ;  /* 0x0000008f60607220 */ /* 0x080fe20000410000 */
[----:B------:R-:W-:Y:S01]  /*3e50*/  FSEL R104, R104, RZ, P4 ;  /* 0x000000ff68687208 */ /* 0x000fe20002000000 */
[----:B------:R-:W-:Y:S01]  /*3e60*/  FMUL.FTZ R0, R0, UR5 ;  /* 0x0000000500007c20 */ /* 0x000fe20008410000 */
[----:B------:R-:W-:Y:S01]  /*3e70*/  ISETP.GE.U32.AND P1, PT, R148, RZ, PT ;  /* 0x000000ff9400720c */ /* 0x000fe20003f26070 */
[----:B------:R-:W-:Y:S01]  /*3e80*/  FMUL.FTZ R160, R160, UR5 ;  /* 0x00000005a0a07c20 */ /* 0x000fe20008410000 */
[----:B------:R-:W-:Y:S01]  /*3e90*/  FSEL R100, R100, RZ, P3 ;  /* 0x000000ff64647208 */ /* 0x000fe20001800000 */
[-C--:B------:R-:W-:Y:S01]  /*3ea0*/  FMUL.FTZ R108, R108, R143.reuse ;  /* 0x0000008f6c6c7220 */ /* 0x080fe20000410000 */
[----:B------:R-:W-:Y:S01]  /*3eb0*/  LOP3.LUT P4, RZ, R148, 0xff0000, RZ, 0xc0, !PT ;  /* 0x00ff000094ff7812 */ /* 0x000fe2000788c0ff */
[----:B------:R-:W-:Y:S01]  /*3ec0*/  FMUL.FTZ R162, R162, UR5 ;  /* 0x00000005a2a27c20 */ /* 0x000fe20008410000 */
[----:B------:R-:W-:Y:S01]  /*3ed0*/  LOP3.LUT P3, RZ, R148, 0xff00, RZ, 0xc0, !PT ;  /* 0x0000ff0094ff7812 */ /* 0x000fe2000786c0ff */
[----:B------:R-:W-:Y:S01]  /*3ee0*/  FMUL.FTZ R98, R98, UR5 ;  /* 0x0000000562627c20 */ /* 0x000fe20008410000 */
[----:B------:R-:W-:Y:S01]  /*3ef0*/  FSEL R153, R153, RZ, P2 ;  /* 0x000000ff99997208 */ /* 0x000fe20001000000 */
[----:B------:R-:W-:Y:S01]  /*3f00*/  FMUL.FTZ R164, R164, UR5 ;  /* 0x00000005a4a47c20 */ /* 0x000fe20008410000 */
[----:B------:R-:W-:Y:S01]  /*3f10*/  FMUL.FTZ R96, R96, UR5 ;  /* 0x0000000560607c20 */ /* 0x000fe20008410000 */
[----:B------:R-:W-:Y:S01]  /*3f20*/  LOP3.LUT P5, RZ, R148, 0xff000000, RZ, 0xc0, !PT ;  /* 0xff00000094ff7812 */ /* 0x000fe200078ac0ff */
[----:B------:R-:W-:Y:S01]  /*3f30*/  FMUL.FTZ R97, R108, UR5 ;  /* 0x000000056c617c20 */ /* 0x000fe20008410000 */
[C---:B------:R-:W-:Y:S01]  /*3f40*/  LOP3.LUT P2, RZ, R149.reuse, 0xff, RZ, 0xc0, !PT ;  /* 0x000000ff95ff7812 */ /* 0x040fe2000784c0ff */
[----:B------:R-:W-:Y:S01]  /*3f50*/  HADD2.F32 R99, -RZ, R81.H0_H0 ;  /* 0x20000051ff637230 */ /* 0x000fe20000004100 */
[C---:B------:R-:W-:Y:S01]  /*3f60*/  LOP3.LUT P6, RZ, R149.reuse, 0xff00, RZ, 0xc0, !PT ;  /* 0x0000ff0095ff7812 */ /* 0x040fe200078cc0ff */
[----:B------:R-:W-:Y:S01]  /*3f70*/  HADD2.F32 R115, -RZ, R95.H0_H0 ;  /* 0x2000005fff737230 */ /* 0x000fe20000004100 */
[----:B------:R-:W-:Y:S01]  /*3f80*/  ISETP.GE.U32.AND.EX P1, PT, R149, 0x1000000, PT, P1 ;  /* 0x010000009500780c */ /* 0x000fe20003f26110 */
[----:B------:R-:W-:Y:S01]  /*3f90*/  FADD.FTZ R122, -R119, R122 ;  /* 0x0000007a777a7221 */ /* 0x000fe20000010100 */
[----:B------:R-:W-:Y:S01]  /*3fa0*/  FSEL R0, R0, RZ, P4 ;  /* 0x000000ff00007208 */ /* 0x000fe20002000000 */
[----:B------:R-:W-:Y:S01]  /*3fb0*/  FADD.FTZ R102, -R102, R165 ;  /* 0x000000a566667221 */ /* 0x000fe20000010100 */
[----:B------:R-:W-:Y:S01]  /*3fc0*/  FSEL R148, R160, RZ, P3 ;  /* 0x000000ffa0947208 */ /* 0x000fe20001800000 */
[----:B------:R-:W-:Y:S01]  /*3fd0*/  FFMA.FTZ R114, R151, R114, R99 ;  /* 0x0000007297727223 */ /* 0x000fe20000010063 */
        /* <DEDUP_REMOVED lines=9> */
[----:B------:R-:W-:Y:S01]  /*4070*/  HADD2.F32 R99, -RZ, R81.H1_H1 ;  /* 0x30000051ff637230 */ /* 0x000fe20000004100 */
[----:B------:R-:W-:Y:S01]  /*4080*/  FSEL R149, R96, RZ, P1 ;  /* 0x000000ff60957208 */ /* 0x000fe20000800000 */
[----:B------:R-:W-:Y:S01]  /*4090*/  HADD2.F32 R103, -RZ, R82.H0_H0 ;  /* 0x20000052ff677230 */ /* 0x000fe20000004100 */
[C---:B------:R-:W-:Y:S01]  /*40a0*/  LOP3.LUT P5, RZ, R146.reuse, 0xff00, RZ, 0xc0, !PT ;  /* 0x0000ff0092ff7812 */ /* 0x040fe200078ac0ff */
[----:B------:R-:W-:Y:S01]  /*40b0*/  FFMA.FTZ R122, R151, R122, R98 ;  /* 0x0000007a977a7223 */ /* 0x000fe20000010062 */
[C---:B------:R-:W-:Y:S01]  /*40c0*/  LOP3.LUT P2, RZ, R146.reuse, 0xff0000, RZ, 0xc0, !PT ;  /* 0x00ff000092ff7812 */ /* 0x040fe2000784c0ff */
[----:B------:R-:W-:Y:S01]  /*40d0*/  HADD2.F32 R98, -RZ, R80.H1_H1 ;  /* 0x30000050ff627230 */ /* 0x000fe20000004100 */
[C---:B------:R-:W-:Y:S01]  /*40e0*/  LOP3.LUT P6, RZ, R146.reuse, 0xff000000, RZ, 0xc0, !PT ;  /* 0xff00000092ff7812 */ /* 0x040fe200078cc0ff */
[----:B------:R-:W-:Y:S01]  /*40f0*/  HADD2.F32 R107, -RZ, R82.H1_H1 ;  /* 0x30000052ff6b7230 */ /* 0x000fe20000004100 */
[----:B------:R-:W-:Y:S01]  /*4100*/  ISETP.GE.U32.AND P1, PT, R146, RZ, PT ;  /* 0x000000ff9200720c */ /* 0x000fe20003f26070 */
[----:B------:R-:W-:Y:S01]  /*4110*/  HADD2.F32 R109, -RZ, R83.H0_H0 ;  /* 0x20000053ff6d7230 */ /* 0x000fe20000004100 */
[----:B------:R-:W-:Y:S01]  /*4120*/  FSEL R146, R97, RZ, P4 ;  /* 0x000000ff61927208 */ /* 0x000fe20002000000 */
[----:B------:R-:W-:Y:S01]  /*4130*/  FADD.FTZ R110, -R127, R110 ;  /* 0x0000006e7f6e7221 */ /* 0x000fe20000010100 */
[----:B------:R-:W0:Y:S01]  /*4140*/  LDC.64 R96, c[0x0][0x468] ;  /* 0x00011a00ff607b82 */ /* 0x000e220000000a00 */
[----:B------:R-:W-:Y:S01]  /*4150*/  FADD.FTZ R156, -R156, R111 ;  /* 0x0000006f9c9c7221 */ /* 0x000fe20000010100 */
[----:B------:R-:W-:Y:S01]  /*4160*/  FADD.FTZ R116, -R116, R121 ;  /* 0x0000007974747221 */ /* 0x000fe20000010100 */
[-C--:B------:R-:W-:Y:S01]  /*4170*/  FMUL.FTZ R102, R102, R143.reuse ;  /* 0x0000008f66667220 */ /* 0x080fe20000410000 */
[-C--:B------:R-:W-:Y:S01]  /*4180*/  FMUL.FTZ R114, R114, R143.reuse ;  /* 0x0000008f72727220 */ /* 0x080fe20000410000 */
[C---:B------:R-:W-:Y:S01]  /*4190*/  FFMA.FTZ R98, R151.reuse, R124, R98 ;  /* 0x0000007c97627223 */ /* 0x040fe20000010062 */
[C---:B------:R-:W-:Y:S01]  /*41a0*/  FFMA.FTZ R126, R151.reuse, R126, R99 ;  /* 0x0000007e977e7223 */ /* 0x040fe20000010063 */
[C---:B------:R-:W-:Y:S01]  /*41b0*/  FFMA.FTZ R110, R151.reuse, R110, R103 ;  /* 0x0000006e976e7223 */ /* 0x040fe20000010067 */
[C---:B------:R-:W-:Y:S01]  /*41c0*/  FFMA.FTZ R156, R151.reuse, R156, R107 ;  /* 0x0000009c979c7223 */ /* 0x040fe2000001006b */
[----:B------:R-:W-:Y:S01]  /*41d0*/  FFMA.FTZ R116, R151, R116, R109 ;  /* 0x0000007497747223 */ /* 0x000fe2000001006d */
[----:B------:R-:W-:Y:S01]  /*41e0*/  FMUL.FTZ R102, R102, UR5 ;  /* 0x0000000566667c20 */ /* 0x000fe20008410000 */
[----:B------:R-:W-:Y:S01]  /*41f0*/  FMUL.FTZ R114, R114, UR5 ;  /* 0x0000000572727c20 */ /* 0x000fe20008410000 */
[-C--:B------:R-:W-:Y:S01]  /*4200*/  FMUL.FTZ R122, R122, R143.reuse ;  /* 0x0000008f7a7a7220 */ /* 0x080fe20000410000 */
[-C--:B------:R-:W-:Y:S01]  /*4210*/  FMUL.FTZ R109, R98, R143.reuse ;  /* 0x0000008f626d7220 */ /* 0x080fe20000410000 */
        /* <DEDUP_REMOVED lines=16> */
[--C-:B------:R-:W-:Y:S01]  /*4320*/  IMAD.WIDE.U32 R150, R150, 0x10, R96.reuse ;  /* 0x0000001096967825 */ /* 0x100fe200078e0060 */
[----:B------:R-:W-:Y:S02]  /*4330*/  ISETP.GE.U32.AND.EX P1, PT, R147, 0x1000000, PT, P1 ;  /* 0x010000009300780c */ /* 0x000fe40003f26110 */
[----:B------:R-:W-:Y:S01]  /*4340*/  F2FP.F16.F32.PACK_AB R102, R105, R104 ;  /* 0x000000686966723e */ /* 0x000fe200000000ff */
[--C-:B------:R-:W-:Y:S01]  /*4350*/  IMAD.WIDE.U32 R144, R144, 0x10, R96.reuse ;  /* 0x0000001090907825 */ /* 0x100fe200078e0060 */
[----:B------:R-:W-:Y:S02]  /*4360*/  F2FP.F16.F32.PACK_AB R104, R148, R117 ;  /* 0x000000759468723e */ /* 0x000fe400000000ff */
[----:B------:R-:W-:Y:S01]  /*4370*/  FSEL R110, R110, RZ, P3 ;  /* 0x000000ff6e6e7208 */ /* 0x000fe20001800000 */
[----:B------:R-:W-:Y:S01]  /*4380*/  IMAD.WIDE.U32 R142, R142, 0x10, R96 ;  /* 0x000000108e8e7825 */ /* 0x000fe200078e0060 */
        /* <DEDUP_REMOVED lines=9> */
[----:B------:R-:W-:Y:S02]  /*4420*/  F2FP.F16.F32.PACK_AB R101, R100, R101 ;  /* 0x000000656465723e */ /* 0x000fe400000000ff */
[----:B------:R-:W-:Y:S01]  /*4430*/  F2FP.F16.F32.PACK_AB R103, R158, R153 ;  /* 0x000000999e67723e */ /* 0x000fe200000000ff */
[----:B------:R2:W-:Y:S01]  /*4440*/  STG.E.128 desc[UR6][R150.64], R96 ;  /* 0x0000006096007986 */ /* 0x0005e2000c101d06 */
[----:B------:R-:W-:Y:S02]  /*4450*/  F2FP.F16.F32.PACK_AB R100, R167, R152 ;  /* 0x00000098a764723e */ /* 0x000fe400000000ff */
        /* <DEDUP_REMOVED lines=8> */
[----:B------:R-:W-:-:S05]  /*44e0*/  F2FP.F16.F32.PACK_AB R108, R113, R146 ;  /* 0x00000092716c723e */ /* 0x000fca00000000ff */
[----:B------:R2:W-:Y:S01]  /*44f0*/  STG.E.128 desc[UR6][R142.64], R108 ;  /* 0x0000006c8e007986 */ /* 0x0005e2000c101d06 */
[----:B------:R-:W-:Y:S05]  /*4500*/  BRA `(.L_x_10280) ;  /* 0x0000003400387947 */ /* 0x000fea0003800000 */
.L_x_10279:
[C-C-:B------:R-:W-:Y:S01]  /*4510*/  FFMA.FTZ R228, R113.reuse, R228, R112.reuse ;  /* 0x000000e471e47223 */ /* 0x140fe20000010070 */
[----:B------:R-:W-:Y:S01]  /*4520*/  FFMA.FTZ R227, R113, R227, R112 ;  /* 0x000000e371e37223 */ /* 0x000fe20000010070 */
[--C-:B------:R-:W-:Y:S01]  /*4530*/  HADD2.F32 R90, -RZ, R79.reuse.H0_H0 ;  /* 0x2000004fff5a7230 */ /* 0x100fe20000004100 */
[----:B------:R-:W-:Y:S01]  /*4540*/  ISETP.GE.U32.AND P5, PT, R154, RZ, PT ;  /* 0x000000ff9a00720c */ /* 0x000fe20003fa6070 */
[----:B------:R-:W-:Y:S01]  /*4550*/  FADD.FTZ R88, -R228, R235 ;  /* 0x000000ebe4587221 */ /* 0x000fe20000010100 */
[----:B------:R-:W-:Y:S02]  /*4560*/  HADD2.F32 R91, -RZ, R79.H1_H1 ;  /* 0x3000004fff5b7230 */ /* 0x000fe40000004100 */
[----:B------:R-:W-:Y:S01]  /*4570*/  FADD.FTZ R234, -R227, R234 ;  /* 0x000000eae3ea7221 */ /* 0x000fe20000010100 */
[----:B------:R-:W-:Y:S01]  /*4580*/  LOP3.LUT P3, RZ, R155, 0xff0000, RZ, 0xc0, !PT ;  /* 0x00ff00009bff7812 */ /* 0x000fe2000786c0ff */
[----:B------:R-:W-:Y:S01]  /*4590*/  FFMA.FTZ R88, R151, R88, R90 ;  /* 0x0000005897587223 */ /* 0x000fe2000001005a */
[----:B------:R-:W-:Y:S01]  /*45a0*/  ISETP.GE.U32.AND.EX P5, PT, R155, 0x1000000, PT, P5 ;  /* 0x010000009b00780c */ /* 0x000fe20003fa6150 */
[----:B------:R-:W-:Y:S01]  /*45b0*/  FFMA.FTZ R91, R151, R234, R91 ;  /* 0x000000ea975b7223 */ /* 0x000fe2000001005b */
[C-C-:B------:R-:W-:Y:S01]  /*45c0*/  FFMA.FTZ R230, R113.reuse, R230, R112.reuse ;  /* 0x000000e671e67223 */ /* 0x140fe20000010070 */
[-C--:B------:R-:W-:Y:S01]  /*45d0*/  FMUL.FTZ R89, R88, R143.reuse ;  /* 0x0000008f58597220 */ /* 0x080fe20000410000 */
[----:B------:R-:W-:Y:S01]  /*45e0*/  FFMA.FTZ R0, R113, R0, R112 ;  /* 0x0000000071007223 */ /* 0x000fe20000010070 */
[----:B------:R-:W-:Y:S01]  /*45f0*/  FMUL.FTZ R90, R91, R143 ;  /* 0x0000008f5b5a7220 */ /* 0x000fe20000410000 */
[----:B------:R-:W-:-:S02]  /*4600*/  HADD2.F32 R96, -RZ, R78.H0_H0 ;  /* 0x2000004eff607230 */ /* 0x000fc40000004100 */
[----:B------:R-:W-:Y:S01]  /*4610*/  FMUL.FTZ R89, R89, UR5 ;  /* 0x0000000559597c20 */ /* 0x000fe20008410000 */
[C-C-:B------:R-:W-:Y:S01]  /*4620*/  FFMA.FTZ R229, R113.reuse, R229, R112.reuse ;  /* 0x000000e571e57223 */ /* 0x140fe20000010070 */
[----:B------:R-:W-:Y:S01]  /*4630*/  FMUL.FTZ R90, R90, UR5 ;  /* 0x000000055a5a7c20 */ /* 0x000fe20008410000 */
[--C-:B------:R-:W-:Y:S01]  /*4640*/  FFMA.FTZ R232, R113, R232, R112.reuse ;  /* 0x000000e871e87223 */ /* 0x100fe20000010070 */
[----:B------:R-:W-:Y:S01]  /*4650*/  HADD2.F32 R97, -RZ, R76.H0_H0 ;  /* 0x2000004cff617230 */ /* 0x000fe20000004100 */
[----:B------:R-:W-:Y:S01]  /*4660*/  FSEL R105, R89, RZ, P3 ;  /* 0x000000ff59697208 */ /* 0x000fe20001800000 */
[----:B------:R-:W-:Y:S01]  /*4670*/  FFMA.FTZ R89, R113, R178, R112 ;  /* 0x000000b271597223 */ /* 0x000fe20000010070 */
[----:B------:R-:W-:Y:S01]  /*4680*/  FSEL R104, R90, RZ, P5 ;  /* 0x000000ff5a687208 */ /* 0x000fe20002800000 */
[----:B------:R-:W-:Y:S01]  /*4690*/  FADD.FTZ R90, -R230, R237 ;  /* 0x000000ede65a7221 */ /* 0x000fe20000010100 */
[----:B------:R-:W-:Y:S01]  /*46a0*/  FADD.FTZ R0, -R0, R241 ;  /* 0x000000f100007221 */ /* 0x000fe20000010100 */
[----:B0-----:R-:W-:Y:S01]  /*46b0*/  FADD.FTZ R102, -R89, R186 ;  /* 0x000000ba59667221 */ /* 0x001fe20000010100 */
[----:B------:R-:W-:-:S02]  /*46c0*/  HADD2.F32 R89, -RZ, R78.H1_H1 ;  /* 0x3000004eff597230 */ /* 0x000fc40000004100 */
[----:B------:R-:W-:Y:S01]  /*46d0*/  FADD.FTZ R236, -R229, R236 ;  /* 0x000000ece5ec7221 */ /* 0x000fe20000010100 */
[--C-:B------:R-:W-:Y:S02]  /*46e0*/  HADD2.F32 R99, -RZ, R77.reuse.H0_H0 ;  /* 0x2000004dff637230 */ /* 0x100fe40000004100 */
[----:B------:R-:W-:Y:S01]  /*46f0*/  FFMA.FTZ R90, R151, R90, R96 ;  /* 0x0000005a975a7223 */ /* 0x000fe20000010060 */
[----:B------:R-:W-:Y:S01]  /*4700*/  FFMA.FTZ R231, R113, R231, R112 ;  /* 0x000000e771e77223 */ /* 0x000fe20000010070 */
[----:B------:R-:W-:Y:S01]  /*4710*/  FADD.FTZ R100, -R232, R239 ;  /* 0x000000efe8647221 */ /* 0x000fe20000010100 */
[C---:B------:R-:W-:Y:S01]  /*4720*/  FFMA.FTZ R116, R151.reuse, R0, R97 ;  /* 0x0000000097747223 */ /* 0x040fe20000010061 */
[----:B------:R-:W-:Y:S02]  /*4730*/  HADD2.F32 R101, -RZ, R77.H1_H1 ;  /* 0x3000004dff657230 */ /* 0x000fe40000004100 */
[----:B------:R-:W-:Y:S01]  /*4740*/  FFMA.FTZ R89, R151, R236, R89 ;  /* 0x000000ec97597223 */ /* 0x000fe20000010059 */
[----:B------:R-:W-:Y:S01]  /*4750*/  FMUL.FTZ R0, R90, R143 ;  /* 0x0000008f5a007220 */ /* 0x000fe20000410000 */
[----:B------:R-:W-:Y:S01]  /*4760*/  FADD.FTZ R238, -R231, R238 ;  /* 0x000000eee7ee7221 */ /* 0x000fe20000010100 */
[----:B------:R-:W-:Y:S01]  /*4770*/  FFMA.FTZ R100, R151, R100, R99 ;  /* 0x0000006497647223 */ /* 0x000fe20000010063 */
[C-C-:B------:R-:W-:Y:S01]  /*4780*/  FFMA.FTZ R233, R113.reuse, R233, R112.reuse ;  /* 0x000000e971e97223 */ /* 0x140fe20000010070 */
[----:B------:R-:W-:Y:S01]  /*4790*/  FFMA.FTZ R98, R113, R177, R112 ;  /* 0x000000b171627223 */ /* 0x000fe20000010070 */
[----:B------:R-:W-:Y:S01]  /*47a0*/  FMUL.FTZ R96, R89, R143 ;  /* 0x0000008f59607220 */ /* 0x000fe20000410000 */
[----:B------:R-:W-:Y:S01]  /*47b0*/  FMUL.FTZ R114, R0, UR5 ;  /* 0x0000000500727c20 */ /* 0x000fe20008410000 */
[----:B------:R-:W-:Y:S01]  /*47c0*/  FFMA.FTZ R101, R151, R238, R101 ;  /* 0x000000ee97657223 */ /* 0x000fe20000010065 */
[----:B------:R-:W-:-:S02]  /*47d0*/  HADD2.F32 R99, -RZ, R76.H1_H1 ;  /* 0x3000004cff637230 */ /* 0x000fc40000004100 */
[-C--:B------:R-:W-:Y:S01]  /*47e0*/  FMUL.FTZ R0, R100, R143.reuse ;  /* 0x0000008f64007220 */ /* 0x080fe20000410000 */
[----:B------:R-:W-:Y:S01]  /*47f0*/  FADD.FTZ R118, -R233, R240 ;  /* 0x000000f0e9767221 */ /* 0x000fe20000010100 */
[--C-:B------:R-:W-:Y:S02]  /*4800*/  HADD2.F32 R103, -RZ, R87.reuse.H0_H0 ;  /* 0x20000057ff677230 */ /* 0x100fe40000004100 */
[----:B------:R-:W-:Y:S01]  /*4810*/  FADD.FTZ R98, -R98, R185 ;  /* 0x000000b962627221 */ /* 0x000fe20000010100 */
[----:B------:R-:W-:Y:S02]  /*4820*/  HADD2.F32 R97, -RZ, R87.H1_H1 ;  /* 0x30000057ff617230 */ /* 0x000fe40000004100 */
[----:B------:R-:W-:Y:S01]  /*4830*/  FMUL.FTZ R115, R96, UR5 ;  /* 0x0000000560737c20 */ /* 0x000fe20008410000 */
[-C--:B------:R-:W-:Y:S01]  /*4840*/  FMUL.FTZ R96, R101, R143.reuse ;  /* 0x0000008f65607220 */ /* 0x080fe20000410000 */
[----:B------:R-:W-:Y:S01]  /*4850*/  FMUL.FTZ R117, R0, UR5 ;  /* 0x0000000500757c20 */ /* 0x000fe20008410000 */
[C---:B------:R-:W-:Y:S01]  /*4860*/  FFMA.FTZ R118, R151.reuse, R118, R99 ;  /* 0x0000007697767223 */ /* 0x040fe20000010063 */
[-C--:B------:R-:W-:Y:S01]  /*4870*/  FMUL.FTZ R0, R116, R143.reuse ;  /* 0x0000008f74007220 */ /* 0x080fe20000410000 */
[C---:B------:R-:W-:Y:S01]  /*4880*/  FFMA.FTZ R102, R151.reuse, R102, R103 ;  /* 0x0000006697667223 */ /* 0x040fe20000010067 */
[----:B------:R-:W-:Y:S01]  /*4890*/  FFMA.FTZ R103, R151, R98, R97 ;  /* 0x0000006297677223 */ /* 0x000fe20000010061 */
[----:B------:R-:W-:Y:S01]  /*48a0*/  FMUL.FTZ R120, R96, UR5 ;  /* 0x0000000560787c20 */ /* 0x000fe20008410000 */
[-C--:B------:R-:W-:Y:S01]  /*48b0*/  FMUL.FTZ R96, R118, R143.reuse ;  /* 0x0000008f76607220 */ /* 0x080fe20000410000 */
[----:B------:R-:W-:Y:S01]  /*48c0*/  FMUL.FTZ R0, R0, UR5 ;  /* 0x0000000500007c20 */ /* 0x000fe20008410000 */
[----:B------:R-:W-:Y:S01]  /*48d0*/  LOP3.LUT P6, RZ, R154, 0xff, RZ, 0xc0, !PT ;  /* 0x000000ff9aff7812 */ /* 0x000fe200078cc0ff */
[-C--:B------:R-:W-:Y:S01]  /*48e0*/  FMUL.FTZ R99, R103, R143.reuse ;  /* 0x0000008f67637220 */ /* 0x080fe20000410000 */
[--C-:B------:R-:W-:Y:S01]  /*48f0*/  FFMA.FTZ R97, R113, R184, R112.reuse ;  /* 0x000000b871617223 */ /* 0x100fe20000010070 */
[----:B------:R-:W-:Y:S01]  /*4900*/  FMUL.FTZ R96, R96, UR5 ;  /* 0x0000000560607c20 */ /* 0x000fe20008410000 */
[----:B------:R-:W-:Y:S01]  /*4910*/  LOP3.LUT P2, RZ, R154, 0xff00, RZ, 0xc0, !PT ;  /* 0x0000ff009aff7812 */ /* 0x000fe2000784c0ff */
[----:B------:R-:W-:Y:S01]  /*4920*/  FMUL.FTZ R98, R102, R143 ;  /* 0x0000008f66627220 */ /* 0x000fe20000410000 */
[C---:B------:R-:W-:Y:S01]  /*4930*/  LOP3.LUT P4, RZ, R154.reuse, 0xff0000, RZ, 0xc0, !PT ;  /* 0x00ff00009aff7812 */ /* 0x040fe2000788c0ff */
[----:B------:R-:W-:Y:S01]  /*4940*/  HADD2.F32 R177, -RZ, R95.H1_H1 ;  /* 0x3000005fffb17230 */ /* 0x000fe20000004100 */
[----:B------:R-:W-:Y:S01]  /*4950*/  LOP3.LUT P1, RZ, R154, 0xff000000, RZ, 0xc0, !PT ;  /* 0xff0000009aff7812 */ /* 0x000fe2000782c0ff */
[----:B------:R-:W-:Y:S01]  /*4960*/  FMUL.FTZ R98, R98, UR5 ;  /* 0x0000000562627c20 */ /* 0x000fe20008410000 */
[----:B------:R-:W-:Y:S01]  /*4970*/  LOP3.LUT P3, RZ, R155, 0xff, RZ, 0xc0, !PT ;  /* 0x000000ff9bff7812 */ /* 0x000fe2000786c0ff */
[--C-:B------:R-:W-:Y:S01]  /*4980*/  FFMA.FTZ R176, R113, R173, R112.reuse ;  /* 0x000000ad71b07223 */ /* 0x100fe20000010070 */
[----:B------:R-:W-:Y:S01]  /*4990*/  LOP3.LUT P5, RZ, R155, 0xff00, RZ, 0xc0, !PT ;  /* 0x0000ff009bff7812 */ /* 0x000fe200078ac0ff */
[--C-:B------:R-:W-:Y:S01]  /*49a0*/  FFMA.FTZ R123, R113, R123, R112.reuse ;  /* 0x0000007b717b7223 */ /* 0x100fe20000010070 */
[----:B------:R-:W-:Y:S01]  /*49b0*/  FSEL R119, R0, RZ, P6 ;  /* 0x000000ff00777208 */ /* 0x000fe20003000000 */
[----:B------:R-:W-:Y:S01]  /*49c0*/  FMUL.FTZ R0, R99, UR5 ;  /* 0x0000000563007c20 */ /* 0x000fe20008410000 */
[----:B------:R-:W-:Y:S01]  /*49d0*/  FFMA.FTZ R99, R113, R182, R112 ;  /* 0x000000b671637223 */ /* 0x000fe20000010070 */
[----:B------:R-:W-:Y:S01]  /*49e0*/  FADD.FTZ R182, -R97, R192 ;  /* 0x000000c061b67221 */ /* 0x000fe20000010100 */
[----:B------:R-:W-:Y:S01]  /*49f0*/  FSEL R114, R114, RZ, P3 ;  /* 0x000000ff72727208 */ /* 0x000fe20001800000 */
[----:B------:R-:W-:Y:S01]  /*4a00*/  FFMA.FTZ R97, R113, R180, R112 ;  /* 0x000000b471617223 */ /* 0x000fe20000010070 */
[----:B------:R-:W-:Y:S01]  /*4a10*/  FSEL R115, R115, RZ, P5 ;  /* 0x000000ff73737208 */ /* 0x000fe20002800000 */
[----:B------:R-:W-:Y:S01]  /*4a20*/  FADD.FTZ R190, -R99, R190 ;  /* 0x000000be63be7221 */ /* 0x000fe20000010100 */
[----:B------:R-:W-:Y:S01]  /*4a30*/  FSEL R117, R117, RZ, P4 ;  /* 0x000000ff75757208 */ /* 0x000fe20002000000 */
[----:B------:R-:W-:Y:S01]  /*4a40*/  FADD.FTZ R178, -R97, R188 ;  /* 0x000000bc61b27221 */ /* 0x000fe20000010100 */
[----:B------:R-:W-:Y:S01]  /*4a50*/  FSEL R120, R120, RZ, P1 ;  /* 0x000000ff78787208 */ /* 0x000fe20000800000 */
[C-C-:B------:R-:W-:Y:S01]  /*4a60*/  FFMA.FTZ R97, R113.reuse, R174, R112.reuse ;  /* 0x000000ae71617223 */ /* 0x140fe20000010070 */
[----:B------:R-:W-:Y:S01]  /*4a70*/  FSEL R154, R96, RZ, P2 ;  /* 0x000000ff609a7208 */ /* 0x000fe20001000000 */
[----:B------:R-:W-:Y:S01]  /*4a80*/  FFMA.FTZ R96, R113, R183, R112 ;  /* 0x000000b771607223 */ /* 0x000fe20000010070 */
[C---:B------:R-:W-:Y:S01]  /*4a90*/  LOP3.LUT P3, RZ, R152.reuse, 0xff, RZ, 0xc0, !PT ;  /* 0x000000ff98ff7812 */ /* 0x040fe2000786c0ff */
[----:B------:R-:W-:Y:S01]  /*4aa0*/  FADD.FTZ R166, -R97, R166 ;  /* 0x000000a661a67221 */ /* 0x000fe20000010100 */
[C---:B------:R-:W-:Y:S01]  /*4ab0*/  LOP3.LUT P5, RZ, R152.reuse, 0xff00, RZ, 0xc0, !PT ;  /* 0x0000ff0098ff7812 */ /* 0x040fe200078ac0ff */
[----:B------:R-:W-:Y:S01]  /*4ac0*/  HADD2.F32 R97, -RZ, R84.H0_H0 ;  /* 0x20000054ff617230 */ /* 0x000fe20000004100 */
[C---:B------:R-:W-:Y:S01]  /*4ad0*/  LOP3.LUT P4, RZ, R152.reuse, 0xff0000, RZ, 0xc0, !PT ;  /* 0x00ff000098ff7812 */ /* 0x040fe2000788c0ff */
[----:B------:R-:W-:Y:S01]  /*4ae0*/  HADD2.F32 R99, -RZ, R85.H0_H0 ;  /* 0x20000055ff637230 */ /* 0x000fe20000004100 */
[----:B------:R-:W-:Y:S01]  /*4af0*/  ISETP.GE.U32.AND P1, PT, R152, RZ, PT ;  /* 0x000000ff9800720c */ /* 0x000fe20003f26070 */
[----:B------:R-:W-:Y:S01]  /*4b00*/  FADD.FTZ R96, -R96, R191 ;  /* 0x000000bf60607221 */ /* 0x000fe20000010100 */
[----:B------:R-:W-:Y:S01]  /*4b10*/  LOP3.LUT P2, RZ, R152, 0xff000000, RZ, 0xc0, !PT ;  /* 0xff00000098ff7812 */ /* 0x000fe2000784c0ff */
[----:B------:R-:W-:Y:S01]  /*4b20*/  FFMA.FTZ R152, R113, R179, R112 ;  /* 0x000000b371987223 */ /* 0x000fe20000010070 */
[----:B------:R-:W-:Y:S01]  /*4b30*/  LOP3.LUT P6, RZ, R153, 0xff0000, RZ, 0xc0, !PT ;  /* 0x00ff000099ff7812 */ /* 0x000fe200078cc0ff */
[----:B------:R-:W-:Y:S01]  /*4b40*/  FFMA.FTZ R182, R151, R182, R97 ;  /* 0x000000b697b67223 */ /* 0x000fe20000010061 */
[----:B------:R-:W-:-:S02]  /*4b50*/  HADD2.F32 R179, -RZ, R86.H1_H1 ;  /* 0x30000056ffb37230 */ /* 0x000fc40000004100 */
[----:B------:R-:W-:Y:S01]  /*4b60*/  FADD.FTZ R174, -R152, R187 ;  /* 0x000000bb98ae7221 */ /* 0x000fe20000010100 */
[----:B------:R-:W-:Y:S01]  /*4b70*/  HADD2.F32 R152, -RZ, R86.H0_H0 ;  /* 0x20000056ff987230 */ /* 0x000fe20000004100 */
[----:B------:R-:W-:Y:S01]  /*4b80*/  FSEL R155, R98, RZ, P6 ;  /* 0x000000ff629b7208 */ /* 0x000fe20003000000 */
[----:B------:R-:W-:Y:S01]  /*4b90*/  FFMA.FTZ R98, R113, R181, R112 ;  /* 0x000000b571627223 */ /* 0x000fe20000010070 */
[----:B------:R-:W-:Y:S01]  /*4ba0*/  HADD2.F32 R181, -RZ, R85.H1_H1 ;  /* 0x30000055ffb57230 */ /* 0x000fe20000004100 */
[----:B------:R-:W-:Y:S01]  /*4bb0*/  LOP3.LUT P6, RZ, R153, 0xff, RZ, 0xc0, !PT ;  /* 0x000000ff99ff7812 */ /* 0x000fe200078cc0ff */
[C---:B------:R-:W-:Y:S01]  /*4bc0*/  FFMA.FTZ R178, R151.reuse, R178, R152 ;  /* 0x000000b297b27223 */ /* 0x040fe20000010098 */
[----:B------:R-:W-:Y:S01]  /*4bd0*/  FADD.FTZ R98, -R98, R189 ;  /* 0x000000bd62627221 */ /* 0x000fe20000010100 */
[C---:B------:R-:W-:Y:S01]  /*4be0*/  FFMA.FTZ R179, R151.reuse, R174, R179 ;  /* 0x000000ae97b37223 */ /* 0x040fe200000100b3 */
[C---:B------:R-:W-:Y:S01]  /*4bf0*/  FFMA.FTZ R180, R151.reuse, R190, R99 ;  /* 0x000000be97b47223 */ /* 0x040fe20000010063 */
[----:B------:R-:W-:Y:S01]  /*4c00*/  FMUL.FTZ R97, R178, R143 ;  /* 0x0000008fb2617220 */ /* 0x000fe20000410000 */
[----:B------:R-:W-:Y:S01]  /*4c10*/  FFMA.FTZ R181, R151, R98, R181 ;  /* 0x0000006297b57223 */ /* 0x000fe200000100b5 */
[----:B------:R-:W-:Y:S01]  /*4c20*/  HADD2.F32 R98, -RZ, R84.H1_H1 ;  /* 0x30000054ff627230 */ /* 0x000fe20000004100 */
[----:B------:R-:W-:Y:S01]  /*4c30*/  ISETP.GE.U32.AND.EX P1, PT, R153, 0x1000000, PT, P1 ;  /* 0x010000009900780c */ /* 0x000fe20003f26110 */
[----:B------:R-:W-:Y:S01]  /*4c40*/  FMUL.FTZ R97, R97, UR5 ;  /* 0x0000000561617c20 */ /* 0x000fe20008410000 */
[----:B------:R-:W-:-:S02]  /*4c50*/  HADD2.F32 R99, -RZ, R95.H0_H0 ;  /* 0x2000005fff637230 */ /* 0x000fc40000004100 */
[----:B------:R-:W-:Y:S01]  /*4c60*/  FADD.FTZ R176, -R176, R165 ;  /* 0x000000a5b0b07221 */ /* 0x000fe20000010100 */
[----:B------:R-:W-:Y:S01]  /*4c70*/  FFMA.FTZ R183, R151, R96, R98 ;  /* 0x0000006097b77223 */ /* 0x000fe20000010062 */
[-C--:B------:R-:W-:Y:S01]  /*4c80*/  FMUL.FTZ R98, R179, R143.reuse ;  /* 0x0000008fb3627220 */ /* 0x080fe20000410000 */
[----:B------:R-:W-:Y:S01]  /*4c90*/  FSEL R152, R97, RZ, P6 ;  /* 0x000000ff61987208 */ /* 0x000fe20003000000 */
[-C--:B------:R-:W-:Y:S01]  /*4ca0*/  FMUL.FTZ R97, R181, R143.reuse ;  /* 0x0000008fb5617220 */ /* 0x080fe20000410000 */
[-C--:B------:R-:W-:Y:S01]  /*4cb0*/  FMUL.FTZ R96, R180, R143.reuse ;  /* 0x0000008fb4607220 */ /* 0x080fe20000410000 */
[----:B------:R-:W-:Y:S01]  /*4cc0*/  FFMA.FTZ R177, R151, R166, R177 ;  /* 0x000000a697b17223 */ /* 0x000fe200000100b1 */
[----:B------:R-:W-:Y:S01]  /*4cd0*/  FSEL R0, R0, RZ, P1 ;  /* 0x000000ff00007208 */ /* 0x000fe20000800000 */
[----:B------:R-:W-:Y:S01]  /*4ce0*/  FMUL.FTZ R166, R97, UR5 ;  /* 0x0000000561a67c20 */ /* 0x000fe20008410000 */
[----:B------:R-:W-:Y:S01]  /*4cf0*/  FMUL.FTZ R98, R98, UR5 ;  /* 0x0000000562627c20 */ /* 0x000fe20008410000 */
[----:B------:R-:W-:Y:S01]  /*4d00*/  FMUL.FTZ R165, R96, UR5 ;  /* 0x0000000560a57c20 */ /* 0x000fe20008410000 */
[----:B------:R-:W-:Y:S01]  /*4d10*/  LOP3.LUT P1, RZ, R153, 0xff00, RZ, 0xc0, !PT ;  /* 0x0000ff0099ff7812 */ /* 0x000fe2000782c0ff */
[-C--:B------:R-:W-:Y:S01]  /*4d20*/  FMUL.FTZ R96, R182, R143.reuse ;  /* 0x0000008fb6607220 */ /* 0x080fe20000410000 */
[----:B------:R-:W-:Y:S01]  /*4d30*/  FFMA.FTZ R176, R151, R176, R99 ;  /* 0x000000b097b07223 */ /* 0x000fe20000010063 */
[-C--:B------:R-:W-:Y:S01]  /*4d40*/  FMUL.FTZ R97, R183, R143.reuse ;  /* 0x0000008fb7617220 */ /* 0x080fe20000410000 */
[----:B------:R-:W-:Y:S01]  /*4d50*/  FSEL R166, R166, RZ, P2 ;  /* 0x000000ffa6a67208 */ /* 0x000fe20001000000 */
[-C--:B------:R-:W-:Y:S01]  /*4d60*/  FMUL.FTZ R99, R177, R143.reuse ;  /* 0x0000008fb1637220 */ /* 0x080fe20000410000 */
[----:B------:R-:W-:Y:S01]  /*4d70*/  FSEL R153, R98, RZ, P1 ;  /* 0x000000ff62997208 */ /* 0x000fe20000800000 */
[----:B------:R-:W-:Y:S01]  /*4d80*/  FMUL.FTZ R96, R96, UR5 ;  /* 0x0000000560607c20 */ /* 0x000fe20008410000 */
[----:B------:R-:W-:Y:S01]  /*4d90*/  ISETP.GE.U32.AND P2, PT, R148, RZ, PT ;  /* 0x000000ff9400720c */ /* 0x000fe20003f46070 */
[----:B------:R-:W-:Y:S01]  /*4da0*/  FMUL.FTZ R98, R176, R143 ;  /* 0x0000008fb0627220 */ /* 0x000fe20000410000 */
[----:B------:R-:W-:Y:S01]  /*4db0*/  FMUL.FTZ R97, R97, UR5 ;  /* 0x0000000561617c20 */ /* 0x000fe20008410000 */
[----:B------:R-:W-:Y:S01]  /*4dc0*/  FMUL.FTZ R99, R99, UR5 ;  /* 0x0000000563637c20 */ /* 0x000fe20008410000 */
[----:B------:R-:W-:Y:S01]  /*4dd0*/  ISETP.GE.U32.AND.EX P2, PT, R149, 0x1000000, PT, P2 ;  /* 0x010000009500780c */ /* 0x000fe20003f46120 */
[----:B------:R-:W-:Y:S01]  /*4de0*/  FMUL.FTZ R98, R98, UR5 ;  /* 0x0000000562627c20 */ /* 0x000fe20008410000 */
[----:B------:R-:W-:Y:S01]  /*4df0*/  FSEL R174, R96, RZ, P3 ;  /* 0x000000ff60ae7208 */ /* 0x000fe20001800000 */
[--C-:B------:R-:W-:Y:S01]  /*4e00*/  FFMA.FTZ R96, R113, R167, R112.reuse ;  /* 0x000000a771607223 */ /* 0x100fe20000010070 */
[----:B------:R-:W-:Y:S01]  /*4e10*/  FSEL R165, R165, RZ, P4 ;  /* 0x000000ffa5a57208 */ /* 0x000fe20002000000 */
[--C-:B------:R-:W-:Y:S01]  /*4e20*/  FFMA.FTZ R186, R113, R156, R112.reuse ;  /* 0x0000009c71ba7223 */ /* 0x100fe20000010070 */
[----:B------:R-:W-:Y:S01]  /*4e30*/  LOP3.LUT P3, RZ, R149, 0xff0000, RZ, 0xc0, !PT ;  /* 0x00ff000095ff7812 */ /* 0x000fe2000786c0ff */
[----:B------:R-:W-:Y:S01]  /*4e40*/  FADD.FTZ R96, -R96, R159 ;  /* 0x0000009f60607221 */ /* 0x000fe20000010100 */
[----:B------:R-:W-:Y:S01]  /*4e50*/  FSEL R175, R97, RZ, P5 ;  /* 0x000000ff61af7208 */ /* 0x000fe20002800000 */
[C-C-:B------:R-:W-:Y:S01]  /*4e60*/  FFMA.FTZ R97, R113.reuse, R168, R112.reuse ;  /* 0x000000a871617223 */ /* 0x140fe20000010070 */
[C---:B------:R-:W-:Y:S01]  /*4e70*/  LOP3.LUT P6, RZ, R148.reuse, 0xff, RZ, 0xc0, !PT ;  /* 0x000000ff94ff7812 */ /* 0x040fe200078cc0ff */
[C-C-:B------:R-:W-:Y:S01]  /*4e80*/  FFMA.FTZ R168, R113.reuse, R169, R112.reuse ;  /* 0x000000a971a87223 */ /* 0x140fe20000010070 */
[C---:B------:R-:W-:Y:S01]  /*4e90*/  LOP3.LUT P1, RZ, R148.reuse, 0xff00, RZ, 0xc0, !PT ;  /* 0x0000ff0094ff7812 */ /* 0x040fe2000782c0ff */
[C-C-:B------:R-:W-:Y:S01]  /*4ea0*/  FFMA.FTZ R125, R113.reuse, R125, R112.reuse ;  /* 0x0000007d717d7223 */ /* 0x140fe20000010070 */
[----:B------:R-:W-:Y:S01]  /*4eb0*/  LOP3.LUT P4, RZ, R148, 0xff0000, RZ, 0xc0, !PT ;  /* 0x00ff000094ff7812 */ /* 0x000fe2000788c0ff */
[----:B------:R-:W-:Y:S01]  /*4ec0*/  FADD.FTZ R156, -R168, R161 ;  /* 0x000000a1a89c7221 */ /* 0x000fe20000010100 */
        /* <DEDUP_REMOVED lines=9> */
[C-C-:B------:R-:W-:Y:S01]  /*4f60*/  FFMA.FTZ R149, R113.reuse, R172, R112.reuse ;  /* 0x000000ac71957223 */ /* 0x140fe20000010070 */
[----:B------:R-:W-:Y:S01]  /*4f70*/  FFMA.FTZ R172, R113, R124, R112 ;  /* 0x0000007c71ac7223 */ /* 0x000fe20000010070 */
[----:B------:R-:W-:Y:S01]  /*4f80*/  FADD.FTZ R124, -R170, R163 ;  /* 0x000000a3aa7c7221 */ /* 0x000fe20000010100 */
[----:B------:R-:W-:Y:S01]  /*4f90*/  FADD.FTZ R170, -R123, R106 ;  /* 0x0000006a7baa7221 */ /* 0x000fe20000010100 */
[----:B------:R-:W-:-:S02]  /*4fa0*/  HADD2.F32 R106, -RZ, R94.H0_H0 ;  /* 0x2000005eff6a7230 */ /* 0x000fc40000004100 */
[----:B------:R-:W-:Y:S01]  /*4fb0*/  FADD.FTZ R164, -R149, R164 ;  /* 0x000000a495a47221 */ /* 0x000fe20000010100 */
[----:B------:R-:W-:Y:S02]  /*4fc0*/  HADD2.F32 R123, -RZ, R94.H1_H1 ;  /* 0x3000005eff7b7230 */ /* 0x000fe40000004100 */
[----:B------:R-:W-:Y:S01]  /*4fd0*/  FADD.FTZ R162, -R99, R162 ;  /* 0x000000a263a27221 */ /* 0x000fe20000010100 */
[----:B------:R-:W-:Y:S02]  /*4fe0*/  HADD2.F32 R97, -RZ, R92.H0_H0 ;  /* 0x2000005cff617230 */ /* 0x000fe40000004100 */
[C---:B------:R-:W-:Y:S01]  /*4ff0*/  FFMA.FTZ R124, R151.reuse, R124, R106 ;  /* 0x0000007c977c7223 */ /* 0x040fe2000001006a */
[--C-:B------:R-:W-:Y:S02]  /*5000*/  HADD2.F32 R99, -RZ, R93.reuse.H0_H0 ;  /* 0x2000005dff637230 */ /* 0x100fe40000004100 */
[----:B------:R-:W-:Y:S01]  /*5010*/  FFMA.FTZ R123, R151, R164, R123 ;  /* 0x000000a4977b7223 */ /* 0x000fe2000001007b */
[----:B------:R-:W-:-:S02]  /*5020*/  HADD2.F32 R149, -RZ, R93.H1_H1 ;  /* 0x3000005dff957230 */ /* 0x000fc40000004100 */
[----:B------:R-:W-:Y:S01]  /*5030*/  FFMA.FTZ R160, R151, R96, R97 ;  /* 0x0000006097a07223 */ /* 0x000fe20000010061 */
[-C--:B------:R-:W-:Y:S01]  /*5040*/  FMUL.FTZ R96, R124, R143.reuse ;  /* 0x0000008f7c607220 */ /* 0x080fe20000410000 */
[----:B------:R-:W-:Y:S01]  /*5050*/  FMUL.FTZ R97, R123, R143 ;  /* 0x0000008f7b617220 */ /* 0x000fe20000410000 */
[C---:B------:R-:W-:Y:S01]  /*5060*/  FFMA.FTZ R156, R151.reuse, R156, R99 ;  /* 0x0000009c979c7223 */ /* 0x040fe20000010063 */
[----:B------:R-:W-:Y:S01]  /*5070*/  FFMA.FTZ R149, R151, R162, R149 ;  /* 0x000000a297957223 */ /* 0x000fe20000010095 */
[----:B------:R-:W-:Y:S02]  /*5080*/  HADD2.F32 R106, -RZ, R92.H1_H1 ;  /* 0x3000005cff6a7230 */ /* 0x000fe40000004100 */
[C-C-:B------:R-:W-:Y:S01]  /*5090*/  FFMA.FTZ R167, R113.reuse, R127, R112.reuse ;  /* 0x0000007f71a77223 */ /* 0x140fe20000010070 */
[C-C-:B------:R-:W-:Y:S01]  /*50a0*/  FFMA.FTZ R188, R113.reuse, R157, R112.reuse ;  /* 0x0000009d71bc7223 */ /* 0x140fe20000010070 */
[----:B------:R-:W-:Y:S01]  /*50b0*/  FFMA.FTZ R169, R113, R158, R112 ;  /* 0x0000009e71a97223 */ /* 0x000fe20000010070 */
[----:B------:R-:W-:Y:S01]  /*50c0*/  FADD.FTZ R108, -R125, R108 ;  /* 0x0000006c7d6c7221 */ /* 0x000fe20000010100 */
[----:B------:R-:W-:-:S02]  /*50d0*/  HADD2.F32 R99, -RZ, R80.H0_H0 ;  /* 0x20000050ff637230 */ /* 0x000fc40000004100 */
[----:B------:R-:W-:Y:S01]  /*50e0*/  FMUL.FTZ R125, R96, UR5 ;  /* 0x00000005607d7c20 */ /* 0x000fe20008410000 */
[----:B------:R-:W-:Y:S02]  /*50f0*/  HADD2.F32 R113, -RZ, R81.H0_H0 ;  /* 0x20000051ff717230 */ /* 0x000fe40000004100 */
[----:B------:R-:W-:Y:S01]  /*5100*/  FMUL.FTZ R158, R97, UR5 ;  /* 0x00000005619e7c20 */ /* 0x000fe20008410000 */
[-C--:B------:R-:W-:Y:S01]  /*5110*/  FMUL.FTZ R96, R156, R143.reuse ;  /* 0x0000008f9c607220 */ /* 0x080fe20000410000 */
[-C--:B------:R-:W-:Y:S01]  /*5120*/  FMUL.FTZ R97, R149, R143.reuse ;  /* 0x0000008f95617220 */ /* 0x080fe20000410000 */
        /* <DEDUP_REMOVED lines=13> */
[----:B------:R-:W-:Y:S01]  /*5200*/  FSEL R157, R157, RZ, P4 ;  /* 0x000000ff9d9d7208 */ /* 0x000fe20002000000 */
[----:B------:R-:W-:Y:S01]  /*5210*/  FMUL.FTZ R99, R99, UR5 ;  /* 0x0000000563637c20 */ /* 0x000fe20008410000 */
        /* <DEDUP_REMOVED lines=8> */
[----:B------:R-:W0:Y:S01]  /*52a0*/  LDC.64 R96, c[0x0][0x478] ;  /* 0x00011e00ff607b82 */ /* 0x000e220000000a00 */
[----:B------:R-:W-:Y:S01]  /*52b0*/  FSEL R126, R98, RZ, P3 ;  /* 0x000000ff627e7208 */ /* 0x000fe20001800000 */
[----:B------:R-:W-:Y:S01]  /*52c0*/  HADD2.F32 R98, -RZ, R83.H1_H1 ;  /* 0x30000053ff627230 */ /* 0x000fe20000004100 */
[----:B------:R-:W-:Y:S01]  /*52d0*/  FSEL R127, R99, RZ, P4 ;  /* 0x000000ff637f7208 */ /* 0x000fe20002000000 */
[----:B------:R-:W-:Y:S01]  /*52e0*/  HADD2.F32 R99, -RZ, R80.H1_H1 ;  /* 0x30000050ff637230 */ /* 0x000fe20000004100 */
[----:B------:R-:W-:Y:S01]  /*52f0*/  F2FP.F16.F32.PACK_AB R90, R89, R90 ;  /* 0x0000005a595a723e */ /* 0x000fe200000000ff */
[----:B------:R-:W-:-:S02]  /*5300*/  HADD2.F32 R107, -RZ, R82.H1_H1 ;  /* 0x30000052ff6b7230 */ /* 0x000fc40000004100 */
[----:B------:R-:W-:Y:S01]  /*5310*/  FFMA.FTZ R121, R151, R122, R98 ;  /* 0x0000007a97797223 */ /* 0x000fe20000010062 */
[----:B------:R-:W-:Y:S01]  /*5320*/  F2FP.F16.F32.PACK_AB R89, R101, R100 ;  /* 0x000000646559723e */ /* 0x000fe200000000ff */
[----:B------:R-:W-:Y:S01]  /*5330*/  FFMA.FTZ R172, R151, R172, R99 ;  /* 0x000000ac97ac7223 */ /* 0x000fe20000010063 */
[----:B------:R-:W-:Y:S01]  /*5340*/  HADD2.F32 R100, -RZ, R81.H1_H1 ;  /* 0x30000051ff647230 */ /* 0x000fe20000004100 */
[----:B------:R-:W1:Y:S01]  /*5350*/  LDC.64 R98, c[0x0][0x468] ;  /* 0x00011a00ff627b82 */ /* 0x000e620000000a00 */
[----:B------:R-:W-:Y:S02]  /*5360*/  HADD2.F32 R101, -RZ, R82.H0_H0 ;  /* 0x20000052ff657230 */ /* 0x000fe40000004100 */
[----:B------:R-:W-:Y:S01]  /*5370*/  FADD.FTZ R184, -R184, R109 ;  /* 0x0000006db8b87221 */ /* 0x000fe20000010100 */
[----:B------:R-:W-:Y:S01]  /*5380*/  FADD.FTZ R110, -R167, R110 ;  /* 0x0000006ea76e7221 */ /* 0x000fe20000010100 */
[----:B------:R-:W-:Y:S01]  /*5390*/  HADD2.F32 R111, -RZ, R83.H0_H0 ;  /* 0x20000053ff6f7230 */ /* 0x000fe20000004100 */
[----:B------:R-:W-:Y:S01]  /*53a0*/  F2FP.F16.F32.PACK_AB R91, R91, R88 ;  /* 0x000000585b5b723e */ /* 0x000fe200000000ff */
[C---:B------:R-:W-:Y:S01]  /*53b0*/  FFMA.FTZ R184, R151.reuse, R184, R100 ;  /* 0x000000b897b87223 */ /* 0x040fe20000010064 */
[----:B------:R-:W-:Y:S01]  /*53c0*/  F2FP.F16.F32.PACK_AB R88, R118, R116 ;  /* 0x000000747658723e */ /* 0x000fe200000000ff */
[C---:B------:R-:W-:Y:S01]  /*53d0*/  FFMA.FTZ R122, R151.reuse, R110, R101 ;  /* 0x0000006e977a7223 */ /* 0x040fe20000010065 */
[C---:B------:R-:W-:Y:S01]  /*53e0*/  FFMA.FTZ R186, R151.reuse, R186, R107 ;  /* 0x000000ba97ba7223 */ /* 0x040fe2000001006b */
[----:B------:R-:W-:Y:S01]  /*53f0*/  FFMA.FTZ R188, R151, R188, R111 ;  /* 0x000000bc97bc7223 */ /* 0x000fe2000001006f */
[----:B------:R-:W-:Y:S01]  /*5400*/  F2FP.F16.F32.PACK_AB R107, R104, R105 ;  /* 0x00000069686b723e */ /* 0x000fe200000000ff */
[----:B0-----:R-:W-:Y:S01]  /*5410*/  IMAD.WIDE.U32 R108, R150, 0x10, R96 ;  /* 0x00000010966c7825 */ /* 0x001fe200078e0060 */
[----:B------:R-:W-:-:S02]  /*5420*/  F2FP.F16.F32.PACK_AB R103, R103, R102 ;  /* 0x000000666767723e */ /* 0x000fc400000000ff */
[----:B------:R-:W-:Y:S01]  /*5430*/  F2FP.F16.F32.PACK_AB R106, R115, R114 ;  /* 0x00000072736a723e */ /* 0x000fe200000000ff */
[--C-:B------:R-:W-:Y:S01]  /*5440*/  IMAD.WIDE.U32 R110, R145, 0x10, R96.reuse ;  /* 0x00000010916e7825 */ /* 0x100fe200078e0060 */
[----:B------:R0:W-:Y:S01]  /*5450*/  STG.E.128 desc[UR6][R108.64], R88 ;  /* 0x000000586c007986 */ /* 0x0001e2000c101d06 */
[----:B------:R-:W-:Y:S02]  /*5460*/  F2FP.F16.F32.PACK_AB R105, R120, R117 ;  /* 0x000000757869723e */ /* 0x000fe400000000ff */
[----:B------:R-:W-:Y:S01]  /*5470*/  F2FP.F16.F32.PACK_AB R104, R154, R119 ;  /* 0x000000779a68723e */ /* 0x000fe200000000ff */
[----:B------:R-:W-:Y:S01]  /*5480*/  IMAD.WIDE.U32 R112, R144, 0x10, R96 ;  /* 0x0000001090707825 */ /* 0x000fe200078e0060 */
[----:B------:R-:W-:Y:S02]  /*5490*/  ISETP.GE.U32.AND P1, PT, R146, RZ, PT ;  /* 0x000000ff9200720c */ /* 0x000fe40003f26070 */
[----:B------:R-:W-:Y:S01]  /*54a0*/  F2FP.F16.F32.PACK_AB R102, R179, R178 ;  /* 0x000000b2b366723e */ /* 0x000fe200000000ff */
[----:B-1----:R-:W-:Y:S01]  /*54b0*/  IMAD.WIDE.U32 R150, R150, 0x10, R98 ;  /* 0x0000001096967825 */ /* 0x002fe200078e0062 */
[----:B------:R-:W-:-:S02]  /*54c0*/  F2FP.F16.F32.PACK_AB R101, R181, R180 ;  /* 0x000000b4b565723e */ /* 0x000fc400000000ff */
[----:B------:R-:W-:Y:S01]  /*54d0*/  F2FP.F16.F32.PACK_AB R100, R183, R182 ;  /* 0x000000b6b764723e */ /* 0x000fe200000000ff */
[----:B------:R-:W-:Y:S01]  /*54e0*/  IMAD.WIDE.U32 R116, R145, 0x10, R98 ;  /* 0x0000001091747825 */ /* 0x000fe200078e0062 */
[----:B------:R-:W-:Y:S01]  /*54f0*/  LOP3.LUT P4, RZ, R147, 0xff0000, RZ, 0xc0, !PT ;  /* 0x00ff000093ff7812 */ /* 0x000fe2000788c0ff */
[----:B------:R-:W-:Y:S01]  /*5500*/  STG.E.128 desc[UR6][R150.64], R104 ;  /* 0x0000006896007986 */ /* 0x000fe2000c101d06 */
[----:B------:R-:W-:Y:S01]  /*5510*/  FSEL R158, R158, RZ, P2 ;  /* 0x000000ff9e9e7208 */ /* 0x000fe20001000000 */
[----:B------:R-:W-:Y:S01]  /*5520*/  IMAD.WIDE.U32 R114, R142, 0x10, R96 ;  /* 0x000000108e727825 */ /* 0x000fe200078e0060 */
[----:B------:R-:W-:-:S03]  /*5530*/  FSEL R162, R162, RZ, P5 ;  /* 0x000000ffa2a27208 */ /* 0x000fc60002800000 */
[-C--:B0-----:R-:W-:Y:S01]  /*5540*/  FMUL.FTZ R109, R188, R143.reuse ;  /* 0x0000008fbc6d7220 */ /* 0x081fe20000410000 */
[C---:B------:R-:W-:Y:S01]  /*5550*/  F2FP.F16.F32.PACK_AB R88, R172.reuse, R170 ;  /* 0x000000aaac58723e */ /* 0x040fe200000000ff */
[-C--:B------:R-:W-:Y:S01]  /*5560*/  FMUL.FTZ R172, R172, R143.reuse ;  /* 0x0000008facac7220 */ /* 0x080fe20000410000 */
[C---:B------:R-:W-:Y:S01]  /*5570*/  F2FP.F16.F32.PACK_AB R89, R184.reuse, R164 ;  /* 0x000000a4b859723e */ /* 0x040fe200000000ff */
[-C--:B------:R-:W-:Y:S01]  /*5580*/  FMUL.FTZ R184, R184, R143.reuse ;  /* 0x0000008fb8b87220 */ /* 0x080fe20000410000 */
[----:B------:R-:W-:Y:S01]  /*5590*/  F2FP.F16.F32.PACK_AB R90, R186, R122 ;  /* 0x0000007aba5a723e */ /* 0x000fe200000000ff */
[-C--:B------:R-:W-:Y:S01]  /*55a0*/  FMUL.FTZ R108, R122, R143.reuse ;  /* 0x0000008f7a6c7220 */ /* 0x080fe20000410000 */
[-C--:B------:R-:W-:Y:S01]  /*55b0*/  FMUL.FTZ R186, R186, R143.reuse ;  /* 0x0000008fbaba7220 */ /* 0x080fe20000410000 */
[----:B------:R-:W-:Y:S01]  /*55c0*/  FMUL.FTZ R143, R121, R143 ;  /* 0x0000008f798f7220 */ /* 0x000fe20000410000 */
[----:B------:R-:W-:Y:S01]  /*55d0*/  FMUL.FTZ R109, R109, UR5 ;  /* 0x000000056d6d7c20 */ /* 0x000fe20008410000 */
[----:B------:R-:W-:Y:S01]  /*55e0*/  FMUL.FTZ R108, R108, UR5 ;  /* 0x000000056c6c7c20 */ /* 0x000fe20008410000 */
[----:B------:R-:W-:Y:S01]  /*55f0*/  FMUL.FTZ R186, R186, UR5 ;  /* 0x00000005baba7c20 */ /* 0x000fe20008410000 */
[C---:B------:R-:W-:Y:S01]  /*5600*/  LOP3.LUT P6, RZ, R147.reuse, 0xff, RZ, 0xc0, !PT ;  /* 0x000000ff93ff7812 */ /* 0x040fe200078cc0ff */
[----:B------:R-:W-:Y:S01]  /*5610*/  FMUL.FTZ R172, R172, UR5 ;  /* 0x00000005acac7c20 */ /* 0x000fe20008410000 */
[----:B------:R-:W-:Y:S01]  /*5620*/  LOP3.LUT P3, RZ, R147, 0xff00, RZ, 0xc0, !PT ;  /* 0x0000ff0093ff7812 */ /* 0x000fe2000786c0ff */
[----:B------:R-:W-:Y:S01]  /*5630*/  FMUL.FTZ R143, R143, UR5 ;  /* 0x000000058f8f7c20 */ /* 0x000fe20008410000 */
[----:B------:R-:W-:Y:S01]  /*5640*/  FMUL.FTZ R184, R184, UR5 ;  /* 0x00000005b8b87c20 */ /* 0x000fe20008410000 */
[C---:B------:R-:W-:Y:S01]  /*5650*/  LOP3.LUT P2, RZ, R146.reuse, 0xff00, RZ, 0xc0, !PT ;  /* 0x0000ff0092ff7812 */ /* 0x040fe2000784c0ff */
[----:B------:R0:W-:Y:S01]  /*5660*/  STG.E.128 desc[UR6][R110.64], R100 ;  /* 0x000000646e007986 */ /* 0x0001e2000c101d06 */
[----:B------:R-:W-:Y:S01]  /*5670*/  LOP3.LUT P5, RZ, R146, 0xff000000, RZ, 0xc0, !PT ;  /* 0xff00000092ff7812 */ /* 0x000fe200078ac0ff */
[----:B------:R-:W-:Y:S01]  /*5680*/  IMAD.WIDE.U32 R144, R144, 0x10, R98 ;  /* 0x0000001090907825 */ /* 0x000fe200078e0062 */
[----:B------:R-:W-:-:S02]  /*5690*/  ISETP.GE.U32.AND.EX P1, PT, R147, 0x1000000, PT, P1 ;  /* 0x010000009300780c */ /* 0x000fc40003f26110 */
[----:B------:R-:W-:Y:S01]  /*56a0*/  F2FP.F16.F32.PACK_AB R91, R121, R188 ;  /* 0x000000bc795b723e */ /* 0x000fe200000000ff */
[----:B------:R-:W-:Y:S01]  /*56b0*/  IMAD.WIDE.U32 R118, R142, 0x10, R98 ;  /* 0x000000108e767825 */ /* 0x000fe200078e0062 */
[----:B------:R-:W-:Y:S02]  /*56c0*/  FSEL R108, R108, RZ, P6 ;  /* 0x000000ff6c6c7208 */ /* 0x000fe40003000000 */
[----:B------:R-:W-:Y:S02]  /*56d0*/  FSEL R184, R184, RZ, P5 ;  /* 0x000000ffb8b87208 */ /* 0x000fe40002800000 */
[----:B------:R-:W-:Y:S02]  /*56e0*/  FSEL R121, R172, RZ, P2 ;  /* 0x000000ffac797208 */ /* 0x000fe40001000000 */
[----:B------:R-:W-:Y:S02]  /*56f0*/  F2FP.F16.F32.PACK_AB R99, R177, R176 ;  /* 0x000000b0b163723e */ /* 0x000fe400000000ff */
[----:B------:R-:W-:-:S02]  /*5700*/  F2FP.F16.F32.PACK_AB R98, R123, R124 ;  /* 0x0000007c7b62723e */ /* 0x000fc400000000ff */
[----:B------:R-:W-:Y:S02]  /*5710*/  F2FP.F16.F32.PACK_AB R97, R149, R156 ;  /* 0x0000009c9561723e */ /* 0x000fe400000000ff */
[----:B0-----:R-:W-:Y:S02]  /*5720*/  FSEL R111, R109, RZ, P4 ;  /* 0x000000ff6d6f7208 */ /* 0x001fe40002000000 */
[----:B------:R-:W-:Y:S02]  /*5730*/  F2FP.F16.F32.PACK_AB R103, R0, R155 ;  /* 0x0000009b0067723e */ /* 0x000fe400000000ff */
[----:B------:R-:W-:Y:S02]  /*5740*/  FSEL R109, R186, RZ, P3 ;  /* 0x000000ffba6d7208 */ /* 0x000fe40001800000 */
[----:B------:R-:W-:Y:S02]  /*5750*/  F2FP.F16.F32.PACK_AB R102, R153, R152 ;  /* 0x000000989966723e */ /* 0x000fe400000000ff */
[----:B------:R-:W-:-:S02]  /*5760*/  F2FP.F16.F32.PACK_AB R101, R166, R165 ;  /* 0x000000a5a665723e */ /* 0x000fc400000000ff */
[----:B------:R-:W-:Y:S02]  /*5770*/  F2FP.F16.F32.PACK_AB R100, R175, R174 ;  /* 0x000000aeaf64723e */ /* 0x000fe400000000ff */
[----:B------:R-:W-:Y:S02]  /*5780*/  FSEL R0, R143, RZ, P1 ;  /* 0x000000ff8f007208 */ /* 0x000fe40000800000 */
[----:B------:R-:W-:Y:S01]  /*5790*/  F2FP.F16.F32.PACK_AB R96, R161, R160 ;  /* 0x000000a0a160723e */ /* 0x000fe200000000ff */
[----:B------:R1:W-:Y:S01]  /*57a0*/  STG.E.128 desc[UR6][R116.64], R100 ;  /* 0x0000006474007986 */ /* 0x0003e2000c101d06 */
[----:B------:R-:W-:Y:S02]  /*57b0*/  F2FP.F16.F32.PACK_AB R107, R148, R173 ;  /* 0x000000ad946b723e */ /* 0x000fe400000000ff */
[----:B------:R-:W-:Y:S01]  /*57c0*/  F2FP.F16.F32.PACK_AB R106, R158, R125 ;  /* 0x0000007d9e6a723e */ /* 0x000fe200000000ff */
[----:B------:R1:W-:Y:S01]  /*57d0*/  STG.E.128 desc[UR6][R112.64], R96 ;  /* 0x0000006070007986 */ /* 0x0003e2000c101d06 */
[----:B------:R-:W-:-:S02]  /*57e0*/  F2FP.F16.F32.PACK_AB R105, R162, R157 ;  /* 0x0000009da269723e */ /* 0x000fc400000000ff */
[----:B------:R-:W-:Y:S02]  /*57f0*/  F2FP.F16.F32.PACK_AB R104, R168, R159 ;  /* 0x0000009fa868723e */ /* 0x000fe400000000ff */
[----:B------:R-:W-:Y:S02]  /*5800*/  F2FP.F16.F32.PACK_AB R110, R109, R108 ;  /* 0x0000006c6d6e723e */ /* 0x000fe400000000ff */
[----:B------:R-:W-:Y:S01]  /*5810*/  F2FP.F16.F32.PACK_AB R111, R0, R111 ;  /* 0x0000006f006f723e */ /* 0x000fe200000000ff */
[----:B------:R1:W-:Y:S01]  /*5820*/  STG.E.128 desc[UR6][R144.64], R104 ;  /* 0x0000006890007986 */ /* 0x0003e2000c101d06 */
[----:B------:R-:W-:Y:S02]  /*5830*/  F2FP.F16.F32.PACK_AB R109, R184, R127 ;  /* 0x0000007fb86d723e */ /* 0x000fe400000000ff */
[----:B------:R-:W-:Y:S01]  /*5840*/  F2FP.F16.F32.PACK_AB R108, R121, R126 ;  /* 0x0000007e796c723e */ /* 0x000fe200000000ff */
[----:B------:R1:W-:Y:S04]  /*5850*/  STG.E.128 desc[UR6][R114.64], R88 ;  /* 0x0000005872007986 */ /* 0x0003e8000c101d06 */
[----:B------:R1:W-:Y:S01]  /*5860*/  STG.E.128 desc[UR6][R118.64], R108 ;  /* 0x0000006c76007986 */ /* 0x0003e2000c101d06 */
[----:B------:R-:W-:Y:S05]  /*5870*/  BRA `(.L_x_10280) ;  /* 0x00000020005c7947 */ /* 0x000fea0003800000 */
.L_x_10278:
[----:B------:R-:W-:-:S04]  /*5880*/  ISETP.NE.U32.AND P1, PT, RZ, UR16, PT ;  /* 0x00000010ff007c0c */ /* 0x000fc8000bf25070 */
[----:B------:R-:W-:-:S13]  /*5890*/  ISETP.NE.AND.EX P1, PT, RZ, UR17, PT, P1 ;  /* 0x00000011ff007c0c */ /* 0x000fda000bf25310 */
[----:B------:R-:W-:Y:S05]  /*58a0*/  @P1 BRA `(.L_x_10281) ;  /* 0x0000000000f81947 */ /* 0x000fea0003800000 */
[C-C-:B------:R-:W-:Y:S01]  /*58b0*/  FFMA.FTZ R233, R113.reuse, R233, R112.reuse ;  /* 0x000000e971e97223 */ /* 0x140fe20000010070 */
        /* <DEDUP_REMOVED lines=19> */
[C-C-:B------:R-:W-:Y:S01]  /*59f0*/  FFMA.FTZ R228, R113.reuse, R228, R112.reuse ;  /* 0x000000e471e47223 */ /* 0x140fe20000010070 */
[C-C-:B------:R-:W-:Y:S01]  /*5a00*/  FFMA.FTZ R227, R113.reuse, R227, R112.reuse ;  /* 0x000000e371e37223 */ /* 0x140fe20000010070 */
[----:B------:R-:W-:Y:S01]  /*5a10*/  FFMA.FTZ R0, R113, R0, R112 ;  /* 0x0000000071007223 */ /* 0x000fe20000010070 */
[----:B0-----:R-:W-:Y:S01]  /*5a20*/  FSEL R101, R96, RZ, P2 ;  /* 0x000000ff60657208 */ /* 0x001fe20001000000 */
[----:B------:R-:W-:Y:S01]  /*5a30*/  FADD.FTZ R96, -R231, R238 ;  /* 0x000000eee7607221 */ /* 0x000fe20000010100 */
[----:B------:R-:W-:Y:S01]  /*5a40*/  FSEL R97, R98, RZ, P6 ;  /* 0x000000ff62617208 */ /* 0x000fe20003000000 */
[----:B------:R-:W-:Y:S01]  /*5a50*/  FADD.FTZ R102, -R228, R235 ;  /* 0x000000ebe4667221 */ /* 0x000fe20000010100 */
[----:B------:R-:W-:Y:S01]  /*5a60*/  FSEL R98, R100, RZ, P3 ;  /* 0x000000ff64627208 */ /* 0x000fe20001800000 */
[----:B------:R-:W-:Y:S01]  /*5a70*/  FADD.FTZ R100, -R229, R236 ;  /* 0x000000ece5647221 */ /* 0x000fe20000010100 */
[----:B------:R-:W-:Y:S01]  /*5a80*/  FADD.FTZ R104, -R227, R234 ;  /* 0x000000eae3687221 */ /* 0x000fe20000010100 */
[----:B------:R-:W-:Y:S01]  /*5a90*/  FADD.FTZ R0, -R0, R241 ;  /* 0x000000f100007221 */ /* 0x000fe20000010100 */
        /* <DEDUP_REMOVED lines=31> */
.L_x_10281:
        /* <DEDUP_REMOVED lines=12> */
[----:B------:R-:W-:Y:S01]  /*5d50*/  FMUL.FTZ R88, R90, R143 ;  /* 0x0000008f5a587220 */ /* 0x000fe20000410000 */
[C-C-:B------:R-:W-:Y:S01]  /*5d60*/  FFMA.FTZ R231, R113.reuse, R231, R112.reuse ;  /* 0x000000e771e77223 */ /* 0x140fe20000010070 */
[----:B------:R-:W-:Y:S01]  /*5d70*/  FFMA.FTZ R0, R113, R0, R112 ;  /* 0x0000000071007223 */ /* 0x000fe20000010070 */
[-C--:B------:R-:W-:Y:S01]  /*5d80*/  FMUL.FTZ R96, R91, R143.reuse ;  /* 0x0000008f5b607220 */ /* 0x080fe20000410000 */
[----:B------:R-:W-:Y:S01]  /*5d90*/  FMUL.FTZ R88, R88, UR5 ;  /* 0x0000000558587c20 */ /* 0x000fe20008410000 */
[----:B------:R-:W-:Y:S01]  /*5da0*/  LOP3.LUT P5, RZ, R155, 0xff, RZ, 0xc0, !PT ;  /* 0x000000ff9bff7812 */ /* 0x000fe200078ac0ff */
[-C--:B------:R-:W-:Y:S01]  /*5db0*/  FMUL.FTZ R89, R228, R143.reuse ;  /* 0x0000008fe4597220 */ /* 0x080fe20000410000 */
[----:B------:R-:W-:Y:S01]  /*5dc0*/  ISETP.GE.U32.AND P2, PT, R154, RZ, PT ;  /* 0x000000ff9a00720c */ /* 0x000fe20003f46070 */
[----:B------:R-:W-:Y:S01]  /*5dd0*/  FADD.FTZ R240, -R233, R240 ;  /* 0x000000f0e9f07221 */ /* 0x000fe20000010100 */
[----:B------:R-:W-:Y:S01]  /*5de0*/  FADD.FTZ R232, -R232, R239 ;  /* 0x000000efe8e87221 */ /* 0x000fe20000010100 */
[----:B------:R-:W-:Y:S01]  /*5df0*/  FADD.FTZ R236, -R229, R236 ;  /* 0x000000ece5ec7221 */ /* 0x000fe20000010100 */
[----:B------:R-:W-:Y:S01]  /*5e00*/  FADD.FTZ R238, -R231, R238 ;  /* 0x000000eee7ee7221 */ /* 0x000fe20000010100 */
[----:B------:R-:W-:Y:S01]  /*5e10*/  FADD.FTZ R0, -R0, R241 ;  /* 0x000000f100007221 */ /* 0x000fe20000010100 */
[----:B------:R-:W-:Y:S01]  /*5e20*/  FMUL.FTZ R96, R96, UR5 ;  /* 0x0000000560607c20 */ /* 0x000fe20008410000 */
[----:B------:R-:W-:Y:S01]  /*5e30*/  FMUL.FTZ R89, R89, UR5 ;  /* 0x0000000559597c20 */ /* 0x000fe20008410000 */
[----:B------:R-:W-:Y:S01]  /*5e40*/  ISETP.GE.U32.AND.EX P2, PT, R155, 0x1000000, PT, P2 ;  /* 0x010000009b00780c */ /* 0x000fe20003f46120 */
[C---:B------:R-:W-:Y:S01]  /*5e50*/  FMUL.FTZ R236, R151.reuse, R236 ;  /* 0x000000ec97ec7220 */ /* 0x040fe20000410000 */
[----:B------:R-:W-:Y:S01]  /*5e60*/  FSEL R98, R88, RZ, P5 ;  /* 0x000000ff58627208 */ /* 0x000fe20002800000 */
[----:B------:R-:W-:Y:S01]  /*5e70*/  FMUL.FTZ R88, R151, R240 ;  /* 0x000000f097587220 */ /* 0x000fe20000410000 */
[----:B------:R-:W-:Y:S01]  /*5e80*/  LOP3.LUT P6, RZ, R155, 0xff0000, RZ, 0xc0, !PT ;  /* 0x00ff00009bff7812 */ /* 0x000fe200078cc0ff */
[C---:B------:R-:W-:Y:S01]  /*5e90*/  FMUL.FTZ R232, R151.reuse, R232 ;  /* 0x000000e897e87220 */ /* 0x040fe20000410000 */
[C---:B------:R-:W-:Y:S01]  /*5ea0*/  FMUL.FTZ R238, R151.reuse, R238 ;  /* 0x000000ee97ee7220 */ /* 0x040fe20000410000 */
[----:B------:R-:W-:Y:S01]  /*5eb0*/  FMUL.FTZ R0, R151, R0 ;  /* 0x0000000097007220 */ /* 0x000fe20000410000 */
[----:B------:R-:W-:Y:S01]  /*5ec0*/  FSEL R100, R96, RZ, P2 ;  /* 0x000000ff60647208 */ /* 0x000fe20001000000 */
[-C--:B------:R-:W-:Y:S01]  /*5ed0*/  FMUL.FTZ R96, R88, R143.reuse ;  /* 0x0000008f58607220 */ /* 0x080fe20000410000 */
[----:B------:R-:W-:Y:S01]  /*5ee0*/  FSEL R99, R89, RZ, P6 ;  /* 0x000000ff59637208 */ /* 0x000fe20003000000 */
[-C--:B------:R-:W-:Y:S01]  /*5ef0*/  FMUL.FTZ R97, R232, R143.reuse ;  /* 0x0000008fe8617220 */ /* 0x080fe20000410000 */
[C---:B------:R-:W-:Y:S01]  /*5f00*/  F2FP.F16.F32.PACK_AB R90, R236.reuse, R90 ;  /* 0x0000005aec5a723e */ /* 0x040fe200000000ff */
[-C--:B------:R-:W-:Y:S01]  /*5f10*/  FMUL.FTZ R236, R236, R143.reuse ;  /* 0x0000008fecec7220 */ /* 0x080fe20000410000 */
[C---:B------:R-:W-:Y:S01]  /*5f20*/  F2FP.F16.F32.PACK_AB R89, R238.reuse, R232 ;  /* 0x000000e8ee59723e */ /* 0x040fe200000000ff */
[-C--:B------:R-:W-:Y:S01]  /*5f30*/  FMUL.FTZ R238, R238, R143.reuse ;  /* 0x0000008feeee7220 */ /* 0x080fe20000410000 */
[----:B------:R-:W-:Y:S01]  /*5f40*/  F2FP.F16.F32.PACK_AB R88, R88, R0 ;  /* 0x000000005858723e */ /* 0x000fe200000000ff */
        /* <DEDUP_REMOVED lines=14> */
[----:B0-----:R-:W-:Y:S02]  /*6030*/  FSEL R101, R96, RZ, P4 ;  /* 0x000000ff60657208 */ /* 0x001fe40002000000 */
[----:B------:R-:W-:Y:S02]  /*6040*/  FSEL R0, R0, RZ, P3 ;  /* 0x000000ff00007208 */ /* 0x000fe40001800000 */
[----:B------:R-:W-:Y:S02]  /*6050*/  F2FP.F16.F32.PACK_AB R91, R91, R228 ;  /* 0x000000e45b5b723e */ /* 0x000fe400000000ff */
[----:B------:R-:W-:Y:S02]  /*6060*/  F2FP.F16.F32.PACK_AB R99, R100, R99 ;  /* 0x000000636463723e */ /* 0x000fe400000000ff */
[----:B------:R-:W-:-:S02]  /*6070*/  F2FP.F16.F32.PACK_AB R98, R103, R98 ;  /* 0x000000626762723e */ /* 0x000fc400000000ff */
[----:B------:R-:W-:Y:S02]  /*6080*/  F2FP.F16.F32.PACK_AB R97, R238, R97 ;  /* 0x00000061ee61723e */ /* 0x000fe400000000ff */
[----:B------:R-:W-:-:S07]  /*6090*/  F2FP.F16.F32.PACK_AB R96, R101, R0 ;  /* 0x000000006560723e */ /* 0x000fce00000000ff */
.L_x_10282:
        /* <DEDUP_REMOVED lines=14> */
[----:B------:R-:W-:Y:S01]  /*6180*/  ISETP.GE.U32.AND P2, PT, R152, RZ, PT ;  /* 0x000000ff9800720c */ /* 0x000fe20003f46070 */
[C---:B------:R-:W-:Y:S01]  /*6190*/  FMUL.FTZ R90, R151.reuse, R90 ;  /* 0x0000005a975a7220 */ /* 0x040fe20000410000 */
[C---:B------:R-:W-:Y:S01]  /*61a0*/  FMUL.FTZ R88, R151.reuse, R88 ;  /* 0x0000005897587220 */ /* 0x040fe20000410000 */
[----:B------:R-:W-:Y:S01]  /*61b0*/  FMUL.FTZ R91, R151, R0 ;  /* 0x00000000975b7220 */ /* 0x000fe20000410000 */
[----:B------:R-:W-:Y:S01]  /*61c0*/  LOP3.LUT P6, RZ, R153, 0xff0000, RZ, 0xc0, !PT ;  /* 0x00ff000099ff7812 */ /* 0x000fe200078cc0ff */
[-C--:B------:R-:W-:Y:S01]  /*61d0*/  FMUL.FTZ R0, R90, R143.reuse ;  /* 0x0000008f5a007220 */ /* 0x080fe20000410000 */
[-C--:B------:R-:W-:Y:S01]  /*61e0*/  FMUL.FTZ R89, R88, R143.reuse ;  /* 0x0000008f58597220 */ /* 0x080fe20000410000 */
[----:B------:R-:W-:Y:S01]  /*61f0*/  FMUL.FTZ R96, R91, R143 ;  /* 0x0000008f5b607220 */ /* 0x000fe20000410000 */
[--C-:B------:R-:W-:Y:S01]  /*6200*/  FFMA.FTZ R98, R113, R183, R112.reuse ;  /* 0x000000b771627223 */ /* 0x100fe20000010070 */
[----:B------:R-:W-:Y:S01]  /*6210*/  FMUL.FTZ R0, R0, UR5 ;  /* 0x0000000500007c20 */ /* 0x000fe20008410000 */
[----:B------:R-:W-:Y:S01]  /*6220*/  FMUL.FTZ R89, R89, UR5 ;  /* 0x0000000559597c20 */ /* 0x000fe20008410000 */
[----:B------:R-:W-:Y:S01]  /*6230*/  FMUL.FTZ R96, R96, UR5 ;  /* 0x0000000560607c20 */ /* 0x000fe20008410000 */
[----:B------:R-:W-:Y:S01]  /*6240*/  ISETP.GE.U32.AND.EX P2, PT, R153, 0x1000000, PT, P2 ;  /* 0x010000009900780c */ /* 0x000fe20003f46120 */
[C-C-:B------:R-:W-:Y:S01]  /*6250*/  FFMA.FTZ R100, R113.reuse, R179, R112.reuse ;  /* 0x000000b371647223 */ /* 0x140fe20000010070 */
[----:B------:R-:W-:Y:S01]  /*6260*/  FSEL R102, R0, RZ, P5 ;  /* 0x000000ff00667208 */ /* 0x000fe20002800000 */
[C-C-:B------:R-:W-:Y:S01]  /*6270*/  FFMA.FTZ R97, R113.reuse, R182, R112.reuse ;  /* 0x000000b671617223 */ /* 0x140fe20000010070 */
[--C-:B------:R-:W-:Y:S01]  /*6280*/  FFMA.FTZ R0, R113, R181, R112.reuse ;  /* 0x000000b571007223 */ /* 0x100fe20000010070 */
[----:B------:R-:W-:Y:S01]  /*6290*/  FSEL R114, R89, RZ, P6 ;  /* 0x000000ff59727208 */ /* 0x000fe20003000000 */
[----:B------:R-:W-:Y:S01]  /*62a0*/  FFMA.FTZ R89, R113, R184, R112 ;  /* 0x000000b871597223 */ /* 0x000fe20000010070 */
[----:B------:R-:W-:Y:S01]  /*62b0*/  FSEL R115, R96, RZ, P2 ;  /* 0x000000ff60737208 */ /* 0x000fe20001000000 */
[----:B------:R-:W-:Y:S01]  /*62c0*/  FADD.FTZ R98, -R98, R191 ;  /* 0x000000bf62627221 */ /* 0x000fe20000010100 */
[----:B------:R-:W-:Y:S01]  /*62d0*/  FADD.FTZ R116, -R100, R187 ;  /* 0x000000bb64747221 */ /* 0x000fe20000010100 */
[----:B------:R-:W-:Y:S01]  /*62e0*/  FADD.FTZ R96, -R97, R190 ;  /* 0x000000be61607221 */ /* 0x000fe20000010100 */
[----:B------:R-:W-:Y:S01]  /*62f0*/  FADD.FTZ R100, -R0, R189 ;  /* 0x000000bd00647221 */ /* 0x000fe20000010100 */
[----:B------:R-:W-:Y:S01]  /*6300*/  FADD.FTZ R0, -R89, R192 ;  /* 0x000000c059007221 */ /* 0x000fe20000010100 */
[----:B------:R-:W-:Y:S01]  /*6310*/  F2FP.F16.F32.PACK_AB R91, R91, R88 ;  /* 0x000000585b5b723e */ /* 0x000fe200000000ff */
[C---:B------:R-:W-:Y:S01]  /*6320*/  FMUL.FTZ R89, R151.reuse, R116 ;  /* 0x0000007497597220 */ /* 0x040fe20000410000 */
[C---:B------:R-:W-:Y:S01]  /*6330*/  FMUL.FTZ R88, R151.reuse, R98 ;  /* 0x0000006297587220 */ /* 0x040fe20000410000 */
[C---:B------:R-:W-:Y:S01]  /*6340*/  FMUL.FTZ R96, R151.reuse, R96 ;  /* 0x0000006097607220 */ /* 0x040fe20000410000 */
[C---:B------:R-:W-:Y:S01]  /*6350*/  FMUL.FTZ R98, R151.reuse, R100 ;  /* 0x0000006497627220 */ /* 0x040fe20000410000 */
[----:B------:R-:W-:Y:S01]  /*6360*/  FMUL.FTZ R0, R151, R0 ;  /* 0x0000000097007220 */ /* 0x000fe20000410000 */
[C---:B------:R-:W-:Y:S01]  /*6370*/  F2FP.F16.F32.PACK_AB R90, R89.reuse, R90 ;  /* 0x0000005a595a723e */ /* 0x040fe200000000ff */
[-C--:B------:R-:W-:Y:S01]  /*6380*/  FMUL.FTZ R99, R89, R143.reuse ;  /* 0x0000008f59637220 */ /* 0x080fe20000410000 */
[-C--:B------:R-:W-:Y:S01]  /*6390*/  FMUL.FTZ R97, R96, R143.reuse ;  /* 0x0000008f60617220 */ /* 0x080fe20000410000 */
[----:B------:R-:W-:Y:S01]  /*63a0*/  F2FP.F16.F32.PACK_AB R89, R98, R96 ;  /* 0x000000606259723e */ /* 0x000fe200000000ff */
[CC--:B------:R-:W-:Y:S01]  /*63b0*/  FMUL.FTZ R96, R88.reuse, R143.reuse ;  /* 0x0000008f58607220 */ /* 0x0c0fe20000410000 */
        /* <DEDUP_REMOVED lines=21> */
[----:B------:R-:W-:Y:S01]  /*6510*/  F2FP.F16.F32.PACK_AB R96, R101, R0 ;  /* 0x000000006560723e */ /* 0x000fe200000000ff */
[----:B------:R-:W-:Y:S06]  /*6520*/  BRA `(.L_x_10284) ;  /* 0x0000000000f47947 */ /* 0x000fec0003800000 */
.L_x_10283:
[C-C-:B------:R-:W-:Y:S01]  /*6530*/  FFMA.FTZ R0, R113.reuse, R183, R112.reuse ;  /* 0x000000b771007223 */ /* 0x140fe20000010070 */
[C-C-:B0-----:R-:W-:Y:S01]  /*6540*/  FFMA.FTZ R97, R113.reuse, R182, R112.reuse ;  /* 0x000000b671617223 */ /* 0x141fe20000010070 */
[----:B------:R-:W-:Y:S01]  /*6550*/  FFMA.FTZ R99, R113, R180, R112 ;  /* 0x000000b471637223 */ /* 0x000fe20000010070 */
[----:B------:R-:W-:Y:S01]  /*6560*/  LOP3.LUT P2, RZ, R152, 0xff00, RZ, 0xc0, !PT ;  /* 0x0000ff0098ff7812 */ /* 0x000fe2000784c0ff */
        /* <DEDUP_REMOVED lines=8> */
[-C--:B------:R-:W-:Y:S01]  /*65f0*/  FMUL.FTZ R0, R0, R143.reuse ;  /* 0x0000008f00007220 */ /* 0x080fe20000410000 */
[C---:B------:R-:W-:Y:S01]  /*6600*/  FMUL.FTZ R190, R151.reuse, R190 ;  /* 0x000000be97be7220 */ /* 0x040fe20000410000 */
[----:B------:R-:W-:Y:S01]  /*6610*/  FMUL.FTZ R188, R151, R188 ;  /* 0x000000bc97bc7220 */ /* 0x000fe20000410000 */
[----:B------:R-:W-:Y:S01]  /*6620*/  FADD.FTZ R96, -R96, R189 ;  /* 0x000000bd60607221 */ /* 0x000fe20000010100 */
[----:B------:R-:W-:Y:S01]  /*6630*/  FMUL.FTZ R0, R0, UR5 ;  /* 0x0000000500007c20 */ /* 0x000fe20008410000 */
[----:B------:R-:W-:Y:S01]  /*6640*/  FADD.FTZ R186, -R99, R186 ;  /* 0x000000ba63ba7221 */ /* 0x000fe20000010100 */
[----:B------:R-:W-:Y:S01]  /*6650*/  FADD.FTZ R100, -R100, R185 ;  /* 0x000000b964647221 */ /* 0x000fe20000010100 */
[----:B------:R-:W-:Y:S01]  /*6660*/  FADD.FTZ R192, -R97, R192 ;  /* 0x000000c061c07221 */ /* 0x000fe20000010100 */
[----:B------:R-:W-:Y:S01]  /*6670*/  FMUL.FTZ R190, R190, R143 ;  /* 0x0000008fbebe7220 */ /* 0x000fe20000410000 */
[----:B------:R-:W-:Y:S01]  /*6680*/  FSEL R101, R0, RZ, P2 ;  /* 0x000000ff00657208 */ /* 0x000fe20001000000 */
[----:B------:R-:W-:Y:S01]  /*6690*/  FFMA.FTZ R0, R113, R179, R112 ;  /* 0x000000b371007223 */ /* 0x000fe20000010070 */
[-C--:B------:R-:W-:Y:S01]  /*66a0*/  FMUL.FTZ R188, R188, R143.reuse ;  /* 0x0000008fbcbc7220 */ /* 0x080fe20000410000 */
[C---:B------:R-:W-:Y:S01]  /*66b0*/  FMUL.FTZ R96, R151.reuse, R96 ;  /* 0x0000006097607220 */ /* 0x040fe20000410000 */
[C---:B------:R-:W-:Y:S01]  /*66c0*/  FMUL.FTZ R186, R151.reuse, R186 ;  /* 0x000000ba97ba7220 */ /* 0x040fe20000410000 */
[----:B------:R-:W-:Y:S01]  /*66d0*/  FADD.FTZ R0, -R0, R187 ;  /* 0x000000bb00007221 */ /* 0x000fe20000010100 */
[C---:B------:R-:W-:Y:S01]  /*66e0*/  FMUL.FTZ R100, R151.reuse, R100 ;  /* 0x0000006497647220 */ /* 0x040fe20000410000 */
[C---:B------:R-:W-:Y:S01]  /*66f0*/  FMUL.FTZ R192, R151.reuse, R192 ;  /* 0x000000c097c07220 */ /* 0x040fe20000410000 */
[----:B------:R-:W-:Y:S01]  /*6700*/  FMUL.FTZ R190, R190, UR5 ;  /* 0x00000005bebe7c20 */ /* 0x000fe20008410000 */
[----:B------:R-:W-:Y:S01]  /*6710*/  FMUL.FTZ R0, R151, R0 ;  /* 0x0000000097007220 */ /* 0x000fe20000410000 */
[----:B------:R-:W-:Y:S01]  /*6720*/  FMUL.FTZ R188, R188, UR5 ;  /* 0x00000005bcbc7c20 */ /* 0x000fe20008410000 */
[-C--:B------:R-:W-:Y:S01]  /*6730*/  FMUL.FTZ R96, R96, R143.reuse ;  /* 0x0000008f60607220 */ /* 0x080fe20000410000 */
[----:B------:R-:W-:Y:S01]  /*6740*/  LOP3.LUT P6, RZ, R152, 0xff0000, RZ, 0xc0, !PT ;  /* 0x00ff000098ff7812 */ /* 0x000fe200078cc0ff */
[-C--:B------:R-:W-:Y:S01]  /*6750*/  FMUL.FTZ R186, R186, R143.reuse ;  /* 0x0000008fbaba7220 */ /* 0x080fe20000410000 */
[C---:B------:R-:W-:Y:S01]  /*6760*/  LOP3.LUT P3, RZ, R153.reuse, 0xff, RZ, 0xc0, !PT ;  /* 0x000000ff99ff7812 */ /* 0x040fe2000786c0ff */
        /* <DEDUP_REMOVED lines=24> */
[----:B------:R-:W-:-:S07]  /*68f0*/  F2FP.F16.F32.PACK_AB R96, R101, R96 ;  /* 0x000000606560723e */ /* 0x000fce00000000ff */
.L_x_10284:
        /* <DEDUP_REMOVED lines=13> */
[----:B------:R-:W-:Y:S01]  /*69d0*/  FFMA.FTZ R97, R113, R168, R112 ;  /* 0x000000a871617223 */ /* 0x000fe20000010070 */
        /* <DEDUP_REMOVED lines=12> */
[----:B------:R-:W-:Y:S01]  /*6aa0*/  FADD.FTZ R160, -R97, R160 ;  /* 0x000000a061a07221 */ /* 0x000fe20000010100 */
[----:B------:R-:W-:Y:S01]  /*6ab0*/  FSEL R114, R89, RZ, P6 ;  /* 0x000000ff59727208 */ /* 0x000fe20003000000 */
[C-C-:B------:R-:W-:Y:S01]  /*6ac0*/  FFMA.FTZ R97, R113.reuse, R172, R112.reuse ;  /* 0x000000ac71617223 */ /* 0x140fe20000010070 */
[----:B------:R-:W-:Y:S01]  /*6ad0*/  FSEL R115, R96, RZ, P2 ;  /* 0x000000ff60737208 */ /* 0x000fe20001000000 */
[C-C-:B------:R-:W-:Y:S01]  /*6ae0*/  FFMA.FTZ R96, R113.reuse, R169, R112.reuse ;  /* 0x000000a971607223 */ /* 0x140fe20000010070 */
[C-C-:B------:R-:W-:Y:S01]  /*6af0*/  FFMA.FTZ R89, R113.reuse, R170, R112.reuse ;  /* 0x000000aa71597223 */ /* 0x140fe20000010070 */
[----:B------:R-:W-:Y:S01]  /*6b00*/  FSEL R102, R0, RZ, P5 ;  /* 0x000000ff00667208 */ /* 0x000fe20002800000 */
[----:B------:R-:W-:Y:S01]  /*6b10*/  FFMA.FTZ R0, R113, R167, R112 ;  /* 0x000000a771007223 */ /* 0x000fe20000010070 */
[----:B------:R-:W-:Y:S01]  /*6b20*/  FADD.FTZ R164, -R97, R164 ;  /* 0x000000a461a47221 */ /* 0x000fe20000010100 */
[----:B------:R-:W-:Y:S01]  /*6b30*/  FADD.FTZ R96, -R96, R161 ;  /* 0x000000a160607221 */ /* 0x000fe20000010100 */
[----:B------:R-:W-:Y:S01]  /*6b40*/  FADD.FTZ R98, -R89, R162 ;  /* 0x000000a259627221 */ /* 0x000fe20000010100 */
[----:B------:R-:W-:Y:S01]  /*6b50*/  FADD.FTZ R0, -R0, R159 ;  /* 0x0000009f00007221 */ /* 0x000fe20000010100 */
[C---:B------:R-:W-:Y:S01]  /*6b60*/  FMUL.FTZ R89, R151.reuse, R164 ;  /* 0x000000a497597220 */ /* 0x040fe20000410000 */
[C---:B------:R-:W-:Y:S01]  /*6b70*/  FMUL.FTZ R96, R151.reuse, R96 ;  /* 0x0000006097607220 */ /* 0x040fe20000410000 */
[----:B------:R-:W-:Y:S01]  /*6b80*/  FMUL.FTZ R98, R151, R98 ;  /* 0x0000006297627220 */ /* 0x000fe20000410000 */
[----:B------:R-:W-:Y:S01]  /*6b90*/  F2FP.F16.F32.PACK_AB R91, R91, R88 ;  /* 0x000000585b5b723e */ /* 0x000fe200000000ff */
        /* <DEDUP_REMOVED lines=30> */
.L_x_10285:
[C-C-:B------:R-:W-:Y:S01]  /*6d80*/  FFMA.FTZ R0, R113.reuse, R169, R112.reuse ;  /* 0x000000a971007223 */ /* 0x140fe20000010070 */
[C-C-:B0-----:R-:W-:Y:S01]  /*6d90*/  FFMA.FTZ R97, R113.reuse, R168, R112.reuse ;  /* 0x000000a871617223 */ /* 0x141fe20000010070 */
[C-C-:B------:R-:W-:Y:S01]  /*6da0*/  FFMA.FTZ R99, R113.reuse, R170, R112.reuse ;  /* 0x000000aa71637223 */ /* 0x140fe20000010070 */
[----:B------:R-:W-:Y:S01]  /*6db0*/  FFMA.FTZ R96, R113, R171, R112 ;  /* 0x000000ab71607223 */ /* 0x000fe20000010070 */
[----:B------:R-:W-:Y:S01]  /*6dc0*/  FADD.FTZ R0, -R0, R161 ;  /* 0x000000a100007221 */ /* 0x000fe20000010100 */
[----:B------:R-:W-:Y:S01]  /*6dd0*/  FADD.FTZ R160, -R97, R160 ;  /* 0x000000a061a07221 */ /* 0x000fe20000010100 */
[----:B------:R-:W-:Y:S01]  /*6de0*/  LOP3.LUT P6, RZ, R148, 0xff0000, RZ, 0xc0, !PT ;  /* 0x00ff000094ff7812 */ /* 0x000fe200078cc0ff */
[----:B------:R-:W-:Y:S01]  /*6df0*/  FADD.FTZ R162, -R99, R162 ;  /* 0x000000a263a27221 */ /* 0x000fe20000010100 */
[C---:B------:R-:W-:Y:S01]  /*6e00*/  FMUL.FTZ R0, R151.reuse, R0 ;  /* 0x0000000097007220 */ /* 0x040fe20000410000 */
[----:B------:R-:W-:Y:S01]  /*6e10*/  FMUL.FTZ R160, R151, R160 ;  /* 0x000000a097a07220 */ /* 0x000fe20000410000 */
[C-C-:B------:R-:W-:Y:S01]  /*6e20*/  FFMA.FTZ R98, R113.reuse, R173, R112.reuse ;  /* 0x000000ad71627223 */ /* 0x140fe20000010070 */
[C-C-:B------:R-:W-:Y:S01]  /*6e30*/  FFMA.FTZ R103, R113.reuse, R174, R112.reuse ;  /* 0x000000ae71677223 */ /* 0x140fe20000010070 */
[-C--:B------:R-:W-:Y:S01]  /*6e40*/  FMUL.FTZ R0, R0, R143.reuse ;  /* 0x0000008f00007220 */ /* 0x080fe20000410000 */
[----:B------:R-:W-:Y:S01]  /*6e50*/  FADD.FTZ R96, -R96, R163 ;  /* 0x000000a360607221 */ /* 0x000fe20000010100 */
[----:B------:R-:W-:Y:S01]  /*6e60*/  FFMA.FTZ R99, R113, R172, R112 ;  /* 0x000000ac71637223 */ /* 0x000fe20000010070 */
[----:B------:R-:W-:Y:S01]  /*6e70*/  FMUL.FTZ R160, R160, R143 ;  /* 0x0000008fa0a07220 */ /* 0x000fe20000410000 */
[----:B------:R-:W-:Y:S01]  /*6e80*/  FMUL.FTZ R0, R0, UR5 ;  /* 0x0000000500007c20 */ /* 0x000fe20008410000 */
[----:B------:R-:W-:Y:S01]  /*6e90*/  FADD.FTZ R98, -R98, R165 ;  /* 0x000000a562627221 */ /* 0x000fe20000010100 */
[----:B------:R-:W-:Y:S01]  /*6ea0*/  FADD.FTZ R166, -R103, R166 ;  /* 0x000000a667a67221 */ /* 0x000fe20000010100 */
[----:B------:R-:W-:Y:S01]  /*6eb0*/  FMUL.FTZ R96, R151, R96 ;  /* 0x0000006097607220 */ /* 0x000fe20000410000 */
[----:B------:R-:W-:Y:S01]  /*6ec0*/  FADD.FTZ R164, -R99, R164 ;  /* 0x000000a463a47221 */ /* 0x000fe20000010100 */
[----:B------:R-:W-:Y:S01]  /*6ed0*/  FSEL R97, R0, RZ, P6 ;  /* 0x000000ff00617208 */ /* 0x000fe20003000000 */
[----:B------:R-:W-:Y:S01]  /*6ee0*/  FFMA.FTZ R0, R113, R167, R112 ;  /* 0x000000a771007223 */ /* 0x000fe20000010070 */
[----:B------:R-:W-:Y:S01]  /*6ef0*/  FMUL.FTZ R160, R160, UR5 ;  /* 0x00000005a0a07c20 */ /* 0x000fe20008410000 */
[----:B------:R-:W-:Y:S01]  /*6f00*/  LOP3.LUT P2, RZ, R148, 0xff00, RZ, 0xc0, !PT ;  /* 0x0000ff0094ff7812 */ /* 0x000fe2000784c0ff */
[C---:B------:R-:W-:Y:S01]  /*6f10*/  FMUL.FTZ R98, R151.reuse, R98 ;  /* 0x0000006297627220 */ /* 0x040fe20000410000 */
[----:B------:R-:W-:Y:S01]  /*6f20*/  FADD.FTZ R0, -R0, R159 ;  /* 0x0000009f00007221 */ /* 0x000fe20000010100 */
[C---:B------:R-:W-:Y:S01]  /*6f30*/  FMUL.FTZ R166, R151.reuse, R166 ;  /* 0x000000a697a67220 */ /* 0x040fe20000410000 */
[-C--:B------:R-:W-:Y:S01]  /*6f40*/  FMUL.FTZ R96, R96, R143.reuse ;  /* 0x0000008f60607220 */ /* 0x080fe20000410000 */
[C---:B------:R-:W-:Y:S01]  /*6f50*/  FMUL.FTZ R164, R151.reuse, R164 ;  /* 0x000000a497a47220 */ /* 0x040fe20000410000 */
[C---:B------:R-:W-:Y:S01]  /*6f60*/  FMUL.FTZ R162, R151.reuse, R162 ;  /* 0x000000a297a27220 */ /* 0x040fe20000410000 */
[----:B------:R-:W-:Y:S01]  /*6f70*/  FMUL.FTZ R0, R151, R0 ;  /* 0x0000000097007220 */ /* 0x000fe20000410000 */
[----:B------:R-:W-:Y:S01]  /*6f80*/  FSEL R101, R160, RZ, P2 ;  /* 0x000000ffa0657208 */ /* 0x000fe20001000000 */
[-C--:B------:R-:W-:Y:S01]  /*6f90*/  FMUL.FTZ R98, R98, R143.reuse ;  /* 0x0000008f62627220 */ /* 0x080fe20000410000 */
[-C--:B------:R-:W-:Y:S01]  /*6fa0*/  FMUL.FTZ R166, R166, R143.reuse ;  /* 0x0000008fa6a67220 */ /* 0x080fe20000410000 */
[----:B------:R-:W-:Y:S01]  /*6fb0*/  FMUL.FTZ R96, R96, UR5 ;  /* 0x0000000560607c20 */ /* 0x000fe20008410000 */
[----:B------:R-:W-:Y:S01]  /*6fc0*/  ISETP.GE.U32.AND P2, PT, R148, RZ, PT ;  /* 0x000000ff9400720c */ /* 0x000fe20003f46070 */
[-C--:B------:R-:W-:Y:S01]  /*6fd0*/  FMUL.FTZ R164, R164, R143.reuse ;  /* 0x0000008fa4a47220 */ /* 0x080fe20000410000 */
[C---:B------:R-:W-:Y:S01]  /*6fe0*/  LOP3.LUT P3, RZ, R149.reuse, 0xff, RZ, 0xc0, !PT ;  /* 0x000000ff95ff7812 */ /* 0x040fe2000786c0ff */
[-C--:B------:R-:W-:Y:S01]  /*6ff0*/  FMUL.FTZ R162, R162, R143.reuse ;  /* 0x0000008fa2a27220 */ /* 0x080fe20000410000 */
[----:B------:R-:W-:Y:S01]  /*7000*/  FMUL.FTZ R0, R0, R143 ;  /* 0x0000008f00007220 */ /* 0x000fe20000410000 */
[----:B------:R-:W-:Y:S01]  /*7010*/  FMUL.FTZ R98, R98, UR5 ;  /* 0x0000000562627c20 */ /* 0x000fe20008410000 */
[----:B------:R-:W-:Y:S01]  /*7020*/  FMUL.FTZ R166, R166, UR5 ;  /* 0x00000005a6a67c20 */ /* 0x000fe20008410000 */
[C---:B------:R-:W-:Y:S01]  /*7030*/  LOP3.LUT P6, RZ, R149.reuse, 0xff0000, RZ, 0xc0, !PT ;  /* 0x00ff000095ff7812 */ /* 0x040fe200078cc0ff */
[----:B------:R-:W-:Y:S01]  /*7040*/  FMUL.FTZ R164, R164, UR5 ;  /* 0x00000005a4a47c20 */ /* 0x000fe20008410000 */
[C---:B------:R-:W-:Y:S01]  /*7050*/  ISETP.GE.U32.AND.EX P2, PT, R149.reuse, 0x1000000, PT, P2 ;  /* 0x010000009500780c */ /* 0x040fe20003f46120 */
[----:B------:R-:W-:Y:S01]  /*7060*/  FMUL.FTZ R162, R162, UR5 ;  /* 0x00000005a2a27c20 */ /* 0x000fe20008410000 */
[----:B------:R-:W-:Y:S01]  /*7070*/  LOP3.LUT P5, RZ, R149, 0xff00, RZ, 0xc0, !PT ;  /* 0x0000ff0095ff7812 */ /* 0x000fe200078ac0ff */
[----:B------:R-:W-:Y:S01]  /*7080*/  FMUL.FTZ R0, R0, UR5 ;  /* 0x0000000500007c20 */ /* 0x000fe20008410000 */
[----:B------:R-:W-:-:S02]  /*7090*/  FSEL R96, R96, RZ, P3 ;  /* 0x000000ff60607208 */ /* 0x000fc40001800000 */
        /* <DEDUP_REMOVED lines=10> */
[----:B------:R-:W-:-:S07]  /*7140*/  F2FP.F16.F32.PACK_AB R96, R101, R0 ;  /* 0x000000006560723e */ /* 0x000fce00000000ff */
.L_x_10286:
[----:B------:R-:W0:Y:S02]  /*7150*/  @P1 LDC.64 R100, c[0x0][0x478] ;  /* 0x00011e00ff641b82 */ /* 0x000e240000000a00 */
[----:B0-----:R-:W-:-:S04]  /*7160*/  @P1 IMAD.WIDE.U32 R100, R144, 0x10, R100 ;  /* 0x0000001090641825 */ /* 0x001fc800078e0064 */
[----:B------:R-:W-:Y:S01]  /*7170*/  IMAD.WIDE.U32 R144, R144, 0x10, R104 ;  /* 0x0000001090907825 */ /* 0x000fe200078e0068 */
        /* <DEDUP_REMOVED lines=14> */
[C-C-:B------:R-:W-:Y:S01]  /*7260*/  FFMA.FTZ R96, R113.reuse, R157, R112.reuse ;  /* 0x0000009d71607223 */ /* 0x140fe20000010070 */
[-C--:B------:R-:W-:Y:S01]  /*7270*/  FMUL.FTZ R88, R0, R143.reuse ;  /* 0x0000008f00587220 */ /* 0x080fe20000410000 */
[-C--:B------:R-:W-:Y:S01]  /*7280*/  FMUL.FTZ R91, R98, R143.reuse ;  /* 0x0000008f625b7220 */ /* 0x080fe20000410000 */
[--C-:B------:R-:W-:Y:S01]  /*7290*/  FFMA.FTZ R99, R113, R158, R112.reuse ;  /* 0x0000009e71637223 */ /* 0x100fe20000010070 */
[----:B------:R-:W-:Y:S01]  /*72a0*/  LOP3.LUT P2, RZ, R146, 0xff00, RZ, 0xc0, !PT ;  /* 0x0000ff0092ff7812 */ /* 0x000fe2000784c0ff */
[----:B------:R-:W-:Y:S01]  /*72b0*/  FMUL.FTZ R88, R88, UR5 ;  /* 0x0000000558587c20 */ /* 0x000fe20008410000 */
[----:B------:R-:W-:Y:S01]  /*72c0*/  FMUL.FTZ R91, R91, UR5 ;  /* 0x000000055b5b7c20 */ /* 0x000fe20008410000 */
[----:B------:R-:W-:Y:S01]  /*72d0*/  FMUL.FTZ R89, R90, R143 ;  /* 0x0000008f5a597220 */ /* 0x000fe20000410000 */
[----:B------:R-:W-:Y:S01]  /*72e0*/  LOP3.LUT P6, RZ, R147, 0xff, RZ, 0xc0, !PT ;  /* 0x000000ff93ff7812 */ /* 0x000fe200078cc0ff */
[----:B------:R-:W-:Y:S01]  /*72f0*/  FFMA.FTZ R113, R113, R123, R112 ;  /* 0x0000007b71717223 */ /* 0x000fe20000010070 */
[----:B------:R-:W-:Y:S01]  /*7300*/  FADD.FTZ R126, -R126, R109 ;  /* 0x0000006d7e7e7221 */ /* 0x000fe20000010100 */
[----:B------:R-:W-:Y:S01]  /*7310*/  FADD.FTZ R156, -R156, R111 ;  /* 0x0000006f9c9c7221 */ /* 0x000fe20000010100 */
[----:B------:R-:W-:Y:S01]  /*7320*/  FADD.FTZ R96, -R96, R121 ;  /* 0x0000007960607221 */ /* 0x000fe20000010100 */
[----:B------:R-:W-:Y:S01]  /*7330*/  FADD.FTZ R122, -R99, R122 ;  /* 0x0000007a637a7221 */ /* 0x000fe20000010100 */
[----:B------:R-:W-:Y:S01]  /*7340*/  FMUL.FTZ R89, R89, UR5 ;  /* 0x0000000559597c20 */ /* 0x000fe20008410000 */
[----:B------:R-:W-:Y:S01]  /*7350*/  FSEL R101, R88, RZ, P2 ;  /* 0x000000ff58657208 */ /* 0x000fe20001000000 */
[----:B------:R-:W-:Y:S01]  /*7360*/  FADD.FTZ R88, -R113, R106 ;  /* 0x0000006a71587221 */ /* 0x000fe20000010100 */
[----:B------:R-:W-:Y:S01]  /*7370*/  FSEL R100, R91, RZ, P6 ;  /* 0x000000ff5b647208 */ /* 0x000fe20003000000 */
[C---:B------:R-:W-:Y:S01]  /*7380*/  FMUL.FTZ R91, R151.reuse, R126 ;  /* 0x0000007e975b7220 */ /* 0x040fe20000410000 */
[----:B------:R-:W-:Y:S01]  /*7390*/  LOP3.LUT P5, RZ, R146, 0xff0000, RZ, 0xc0, !PT ;  /* 0x00ff000092ff7812 */ /* 0x000fe200078ac0ff */
[C---:B------:R-:W-:Y:S01]  /*73a0*/  FMUL.FTZ R99, R151.reuse, R156 ;  /* 0x0000009c97637220 */ /* 0x040fe20000410000 */
[C---:B------:R-:W-:Y:S01]  /*73b0*/  FMUL.FTZ R102, R151.reuse, R96 ;  /* 0x0000006097667220 */ /* 0x040fe20000410000 */
[----:B------:R-:W-:Y:S01]  /*73c0*/  FMUL.FTZ R103, R151, R122 ;  /* 0x0000007a97677220 */ /* 0x000fe20000410000 */
[----:B------:R-:W-:Y:S01]  /*73d0*/  FSEL R97, R89, RZ, P5 ;  /* 0x000000ff59617208 */ /* 0x000fe20002800000 */
[----:B------:R-:W-:Y:S01]  /*73e0*/  FMUL.FTZ R88, R151, R88 ;  /* 0x0000005897587220 */ /* 0x000fe20000410000 */
[C---:B------:R-:W-:Y:S01]  /*73f0*/  F2FP.F16.F32.PACK_AB R89, R91.reuse, R90 ;  /* 0x0000005a5b59723e */ /* 0x040fe200000000ff */
[-C--:B------:R-:W-:Y:S01]  /*7400*/  FMUL.FTZ R96, R91, R143.reuse ;  /* 0x0000008f5b607220 */ /* 0x080fe20000410000 */
[C---:B------:R-:W-:Y:S01]  /*7410*/  F2FP.F16.F32.PACK_AB R90, R99.reuse, R98 ;  /* 0x00000062635a723e */ /* 0x040fe200000000ff */
[-C--:B------:R-:W-:Y:S01]  /*7420*/  FMUL.FTZ R99, R99, R143.reuse ;  /* 0x0000008f63637220 */ /* 0x080fe20000410000 */
[C---:B------:R-:W-:Y:S01]  /*7430*/  F2FP.F16.F32.PACK_AB R91, R103.reuse, R102 ;  /* 0x00000066675b723e */ /* 0x040fe200000000ff */
        /* <DEDUP_REMOVED lines=14> */
[----:B------:R-:W-:Y:S02]  /*7520*/  F2FP.F16.F32.PACK_AB R88, R0, R88 ;  /* 0x000000580058723e */ /* 0x000fe400000000ff */
        /* <DEDUP_REMOVED lines=10> */
.L_x_10287:
[C-C-:B------:R-:W-:Y:S01]  /*75d0*/  FFMA.FTZ R124, R113.reuse, R124, R112.reuse ;  /* 0x0000007c717c7223 */ /* 0x140fe20000010070 */
[C-C-:B------:R-:W-:Y:S01]  /*75e0*/  FFMA.FTZ R125, R113.reuse, R125, R112.reuse ;  /* 0x0000007d717d7223 */ /* 0x140fe20000010070 */
[C-C-:B------:R-:W-:Y:S01]  /*75f0*/  FFMA.FTZ R127, R113.reuse, R127, R112.reuse ;  /* 0x0000007f717f7223 */ /* 0x140fe20000010070 */
[C-C-:B------:R-:W-:Y:S01]  /*7600*/  FFMA.FTZ R126, R113.reuse, R126, R112.reuse ;  /* 0x0000007e717e7223 */ /* 0x140fe20000010070 */
[----:B------:R-:W-:Y:S01]  /*7610*/  FADD.FTZ R124, -R124, R107 ;  /* 0x0000006b7c7c7221 */ /* 0x000fe20000010100 */
[C-C-:B------:R-:W-:Y:S01]  /*7620*/  FFMA.FTZ R156, R113.reuse, R156, R112.reuse ;  /* 0x0000009c719c7223 */ /* 0x140fe20000010070 */
[C-C-:B------:R-:W-:Y:S01]  /*7630*/  FFMA.FTZ R0, R113.reuse, R157, R112.reuse ;  /* 0x0000009d71007223 */ /* 0x140fe20000010070 */
[----:B0-----:R-:W-:Y:S01]  /*7640*/  FFMA.FTZ R99, R113, R158, R112 ;  /* 0x0000009e71637223 */ /* 0x001fe20000010070 */
[----:B------:R-:W-:Y:S01]  /*7650*/  FADD.FTZ R108, -R125, R108 ;  /* 0x0000006c7d6c7221 */ /* 0x000fe20000010100 */
[----:B------:R-:W-:Y:S01]  /*7660*/  FADD.FTZ R110, -R127, R110 ;  /* 0x0000006e7f6e7221 */ /* 0x000fe20000010100 */
[----:B------:R-:W-:Y:S01]  /*7670*/  FMUL.FTZ R124, R151, R124 ;  /* 0x0000007c977c7220 */ /* 0x000fe20000410000 */
        /* <DEDUP_REMOVED lines=24> */
[----:B------:R-:W-:Y:S01]  /*7800*/  FSEL R101, R124, RZ, P2 ;  /* 0x000000ff7c657208 */ /* 0x000fe20001000000 */
[-C--:B------:R-:W-:Y:S01]  /*7810*/  FMUL.FTZ R122, R122, R143.reuse ;  /* 0x0000008f7a7a7220 */ /* 0x080fe20000410000 */
[-C--:B------:R-:W-:Y:S01]  /*7820*/  FMUL.FTZ R156, R156, R143.reuse ;  /* 0x0000008f9c9c7220 */ /* 0x080fe20000410000 */
[----:B------:R-:W-:Y:S01]  /*7830*/  FMUL.FTZ R106, R106, R143 ;  /* 0x0000008f6a6a7220 */ /* 0x000fe20000410000 */
[----:B------:R-:W-:Y:S01]  /*7840*/  ISETP.GE.U32.AND P2, PT, R146, RZ, PT ;  /* 0x000000ff9200720c */ /* 0x000fe20003f46070 */
[----:B------:R-:W-:Y:S01]  /*7850*/  FMUL.FTZ R0, R0, UR5 ;  /* 0x0000000500007c20 */ /* 0x000fe20008410000 */
[----:B------:R-:W-:Y:S01]  /*7860*/  FSEL R97, R108, RZ, P6 ;  /* 0x000000ff6c617208 */ /* 0x000fe20003000000 */
        /* <DEDUP_REMOVED lines=19> */
.L_x_10288:
[----:B------:R-:W0:Y:S01]  /*79a0*/  @P1 LDC.64 R100, c[0x0][0x478] ;  /* 0x00011e00ff641b82 */ /* 0x000e220000000a00 */
[----:B------:R-:W-:-:S04]  /*79b0*/  IMAD.WIDE.U32 R104, R142, 0x10, R104 ;  /* 0x000000108e687825 */ /* 0x000fc800078e0068 */
[----:B0-----:R-:W-:-:S05]  /*79c0*/  @P1 IMAD.WIDE.U32 R100, R142, 0x10, R100 ;  /* 0x000000108e641825 */ /* 0x001fca00078e0064 */
[----:B------:R0:W-:Y:S04]  /*79d0*/  @P1 STG.E.128 desc[UR6][R100.64], R88 ;  /* 0x0000005864001986 */ /* 0x0001e8000c101d06 */
[----:B------:R0:W-:Y:S02]  /*79e0*/  STG.E.128 desc[UR6][R104.64], R96 ;  /* 0x0000006068007986 */ /* 0x0001e4000c101d06 */
.L_x_10280:
[----:B012---:R-:W0:Y:S02]  /*79f0*/  LDC.64 R96, c[0x0][0x380] ;  /* 0x0000e000ff607b82 */ /* 0x007e240000000a00 */
[----:B0-----:R-:W-:-:S04]  /*7a00*/  LEA R141, R96, R141, 0x2 ;  /* 0x0000008d608d7211 */ /* 0x001fc800078e10ff */
[----:B------:R-:W-:-:S13]  /*7a10*/  ISETP.GE.AND P1, PT, R141, R97, PT ;  /* 0x000000618d00720c */ /* 0x000fda0003f26270 */
[----:B------:R-:W-:Y:S05]  /*7a20*/  @!P1 BRA `(.L_x_10289) ;  /* 0xffffff8c000c9947 */ /* 0x000fea000383ffff */
[----:B------:R-:W-:Y:S05]  /*7a30*/  BSYNC B1 ;  /* 0x0000000000017941 */ /* 0x000fea0003800000 */
.L_x_10274:
        /* <DEDUP_REMOVED lines=64> */
.L_x_10273:
[----:B------:R-:W-:Y:S05]  /*7e40*/  BSYNC B0 ;  /* 0x0000000000007941 */ /* 0x000fea0003800000 */
.L_x_10272:
        /* <DEDUP_REMOVED lines=187> */
.L_x_10277:
        /* <DEDUP_REMOVED lines=8> */
.L_x_10291:
[----:B------:R-:W-:Y:S05]  /*8a80*/  BSYNC B2 ;  /* 0x0000000000027941 */ /* 0x000fea0003800000 */
.L_x_10290:
        /* <DEDUP_REMOVED lines=10> */
.L_x_10292:
        /* <DEDUP_REMOVED lines=13> */
.L_x_10293:
[----:B------:R0:W-:Y:S01]  /*8c00*/  STL [R1+0x20], R96 ;  /* 0x0000206001007387 */ /* 0x0001e20000100800 */
[----:B------:R-:W-:Y:S02]  /*8c10*/  MOV R116, R118 ;  /* 0x0000007600747202 */ /* 0x000fe40000000f00 */
[----:B------:R-:W-:-:S07]  /*8c20*/  MOV R101, R117 ;  /* 0x0000007500657202 */ /* 0x000fce0000000f00 */
[----:B0-----:R-:W-:Y:S05]  /*8c30*/  WARPSYNC.COLLECTIVE R103, `(.L_x_10294) ;  /* 0x0000000067087348 */ /* 0x001fea0003c00000 */
[----:B------:R1:W2:Y:S02]  /*8c40*/  SHFL.BFLY P3, R117, R116, R105, R104 ;  /* 0x0c00006974757389 */ /* 0x0002a40000060068 */
[----:B012---:R-:W-:Y:S05]  /*8c50*/  ENDCOLLECTIVE ;  /* 0x000000000000791b */ /* 0x007fea0003800000 */
.L_x_10294:
[----:B------:R-:W-:Y:S01]  /*8c60*/  FADD.FTZ R119, R102, R101 ;  /* 0x0000006566777221 */ /* 0x000fe20000010000 */
[----:B------:R-:W-:-:S04]  /*8c70*/  HFMA2 R105, -RZ, RZ, 0, 2.384185791015625e-07 ;  /* 0x00000004ff697431 */ /* 0x000fc800000001ff */
[----:B------:R-:W-:Y:S01]  /*8c80*/  MOV R116, R119 ;  /* 0x0000007700747202 */ /* 0x000fe20000000f00 */
[----:B------:R-:W-:-:S07]  /*8c90*/  FADD.FTZ R120, R118, R117 ;  /* 0x0000007576787221 */ /* 0x000fce0000010000 */
[----:B------:R-:W-:Y:S05]  /*8ca0*/  WARPSYNC.COLLECTIVE R103, `(.L_x_10295) ;  /* 0x0000000067087348 */ /* 0x000fea0003c00000 */
[----:B------:R0:W1:Y:S02]  /*8cb0*/  SHFL.BFLY P3, R117, R116, R105, R104 ;  /* 0x0c00006974757389 */ /* 0x0000640000060068 */
[----:B01----:R-:W-:Y:S05]  /*8cc0*/  ENDCOLLECTIVE ;  /* 0x000000000000791b */ /* 0x003fea0003800000 */
.L_x_10295:
[----:B------:R-:W-:Y:S02]  /*8cd0*/  MOV R116, R120 ;  /* 0x0000007800747202 */ /* 0x000fe40000000f00 */
[----:B------:R-:W-:-:S07]  /*8ce0*/  MOV R176, R117 ;  /* 0x0000007500b07202 */ /* 0x000fce0000000f00 */
[----:B------:R-:W-:Y:S05]  /*8cf0*/  WARPSYNC.COLLECTIVE R103, `(.L_x_10296) ;  /* 0x0000000067087348 */ /* 0x000fea0003c00000 */
[----:B------:R0:W1:Y:S02]  /*8d00*/  SHFL.BFLY P3, R117, R116, R105, R104 ;  /* 0x0c00006974757389 */ /* 0x0000640000060068 */
[----:B01----:R-:W-:Y:S05]  /*8d10*/  ENDCOLLECTIVE ;  /* 0x000000000000791b */ /* 0x003fea0003800000 */
.L_x_10296:
[----:B------:R-:W-:Y:S01]  /*8d20*/  FADD.FTZ R176, R119, R176 ;  /* 0x000000b077b07221 */ /* 0x000fe20000010000 */
[----:B------:R-:W-:-:S04]  /*8d30*/  HFMA2 R105, -RZ, RZ, 0, 4.76837158203125e-07 ;  /* 0x00000008ff697431 */ /* 0x000fc800000001ff */
[----:B------:R-:W-:Y:S01]  /*8d40*/  MOV R116, R176 ;  /* 0x000000b000747202 */ /* 0x000fe20000000f00 */
[----:B------:R-:W-:-:S07]  /*8d50*/  FADD.FTZ R175, R120, R117 ;  /* 0x0000007578af7221 */ /* 0x000fce0000010000 */
[----:B------:R-:W-:Y:S05]  /*8d60*/  WARPSYNC.COLLECTIVE R103, `(.L_x_10297) ;  /* 0x0000000067087348 */ /* 0x000fea0003c00000 */
[----:B------:R0:W1:Y:S02]  /*8d70*/  SHFL.BFLY P3, R117, R116, R105, R104 ;  /* 0x0c00006974757389 */ /* 0x0000640000060068 */
[----:B01----:R-:W-:Y:S05]  /*8d80*/  ENDCOLLECTIVE ;  /* 0x000000000000791b */ /* 0x003fea0003800000 */
.L_x_10297:
[----:B------:R-:W-:Y:S02]  /*8d90*/  MOV R116, R175 ;  /* 0x000000af00747202 */ /* 0x000fe40000000f00 */
[----:B------:R-:W-:-:S07]  /*8da0*/  MOV R101, R117 ;  /* 0x0000007500657202 */ /* 0x000fce0000000f00 */
[----:B------:R-:W-:Y:S05]  /*8db0*/  WARPSYNC.COLLECTIVE R103, `(.L_x_10298) ;  /* 0x0000000067087348 */ /* 0x000fea0003c00000 */
[----:B------:R0:W1:Y:S02]  /*8dc0*/  SHFL.BFLY P3, R117, R116, R105, R104 ;  /* 0x0c00006974757389 */ /* 0x0000640000060068 */
[----:B01----:R-:W-:Y:S05]  /*8dd0*/  ENDCOLLECTIVE ;  /* 0x000000000000791b */ /* 0x003fea0003800000 */
.L_x_10298:
[----:B------:R-:W-:Y:S01]  /*8de0*/  FADD.FTZ R101, R176, R101 ;  /* 0x00000065b0657221 */ /* 0x000fe20000010000 */
[----:B------:R-:W-:-:S04]  /*8df0*/  HFMA2 R105, -RZ, RZ, 0, 9.5367431640625e-07 ;  /* 0x00000010ff697431 */ /* 0x000fc800000001ff */
[----:B------:R-:W-:Y:S01]  /*8e00*/  MOV R116, R101 ;  /* 0x0000006500747202 */ /* 0x000fe20000000f00 */
[----:B------:R-:W-:-:S07]  /*8e10*/  FADD.FTZ R102, R175, R117 ;  /* 0x00000075af667221 */ /* 0x000fce0000010000 */
[----:B------:R-:W-:Y:S05]  /*8e20*/  WARPSYNC.COLLECTIVE R103, `(.L_x_10299) ;  /* 0x0000000067087348 */ /* 0x000fea0003c00000 */
[----:B------:R0:W1:Y:S02]  /*8e30*/  SHFL.BFLY P3, R117, R116, R105, R104 ;  /* 0x0c00006974757389 */ /* 0x0000640000060068 */
[----:B01----:R-:W-:Y:S05]  /*8e40*/  ENDCOLLECTIVE ;  /* 0x000000000000791b */ /* 0x003fea0003800000 */
.L_x_10299:
[----:B------:R-:W-:Y:S02]  /*8e50*/  MOV R116, R102 ;  /* 0x0000006600747202 */ /* 0x000fe40000000f00 */
[----:B------:R-:W-:-:S07]  /*8e60*/  MOV R118, R117 ;  /* 0x0000007500767202 */ /* 0x000fce0000000f00 */
[----:B------:R-:W-:Y:S05]  /*8e70*/  WARPSYNC.COLLECTIVE R103, `(.L_x_10300) ;  /* 0x0000000067087348 */ /* 0x000fea0003c00000 */
[----:B------:R0:W1:Y:S02]  /*8e80*/  SHFL.BFLY P3, R117, R116, R105, R104 ;  /* 0x0c00006974757389 */ /* 0x0000640000060068 */
[----:B01----:R-:W-:Y:S05]  /*8e90*/  ENDCOLLECTIVE ;  /* 0x000000000000791b */ /* 0x003fea0003800000 */
.L_x_10300:
[----:B------:R-:W-:Y:S05]  /*8ea0*/  BRA `(.L_x_10301) ;  /* 0xffffffa000fc7947 */ /* 0x000fea000383ffff */
.L_x_10302:
        /* <DEDUP_REMOVED lines=13> */
.L_x_20055:


//--------------------- .text._ZN10layer_norm22ln_bwd_finalize_kernelINS_22Kernel_traits_finalizeILj1024Ef6__halfS2_S2_fjLb0ELj1024ELj4ENS_18Kernel_traits_baseILj1024EfS2_S2_S2_fjLj1024EEEEELb0ELb0EEEvNS_9BwdParamsE --------------------------
	.section	.text._ZN10layer_norm22ln_bwd_finalize_kernelINS_22Kernel_traits_finalizeILj1024Ef6__halfS2_S2_fjLb0ELj1024ELj4ENS_18Kernel_traits_baseILj1024EfS2_S2_S2_fjLj1024EEEEELb0ELb0EEEvNS_9BwdParamsE,"ax",@progbits
	.align	128
        .global         _ZN10layer_norm22ln_bwd_finalize_kernelINS_22Kernel_traits_finalizeILj1024Ef6__halfS2_S2_fjLb0ELj1024ELj4ENS_18Kernel_traits_baseILj1024EfS2_S2_S2_fjLj1024EEEEELb0ELb0EEEvNS_9BwdParamsE
        .type           _ZN10layer_norm22ln_bwd_finalize_kernelINS_22Kernel_traits_finalizeILj1024Ef6__halfS2_S2_fjLb0ELj1024ELj4ENS_18Kernel_traits_baseILj1024EfS2_S2_S2_fjLj1024EEEEELb0ELb0EEEvNS_9BwdParamsE,@function
        .size           _ZN10layer_norm22ln_bwd_finalize_kernelINS_22Kernel_traits_finalizeILj1024Ef6__halfS2_S2_fjLb0ELj1024ELj4ENS_18Kernel_traits_baseILj1024EfS2_S2_S2_fjLj1024EEEEELb0ELb0EEEvNS_9BwdParamsE,(.L_x_20056 - _ZN10layer_norm22ln_bwd_finalize_kernelINS_22Kernel_traits_finalizeILj1024Ef6__halfS2_S2_fjLb0ELj1024ELj4ENS_18Kernel_traits_baseILj1024EfS2_S2_S2_fjLj1024EEEEELb0ELb0EEEvNS_9BwdParamsE)
        .other          _ZN10layer_norm22ln_bwd_finalize_kernelINS_22Kernel_traits_finalizeILj1024Ef6__halfS2_S2_fjLb0ELj1024ELj4ENS_18Kernel_traits_baseILj1024EfS2_S2_S2_fjLj1024EEEEELb0ELb0EEEvNS_9BwdParamsE,@"STO_CUDA_ENTRY STV_DEFAULT"
_ZN10layer_norm22ln_bwd_finalize_kernelINS_22Kernel_traits_finalizeILj1024Ef6__halfS2_S2_fjLb0ELj1024ELj4ENS_18Kernel_traits_baseILj1024EfS2_S2_S2_fjLj1024EEEEELb0ELb0EEEvNS_9BwdParamsE:
.text._ZN10layer_norm22ln_bwd_finalize_kernelINS_22Kernel_traits_finalizeILj1024Ef6__halfS2_S2_fjLb0ELj1024ELj4ENS_18Kernel_traits_baseILj1024EfS2_S2_S2_fjLj1024EEEEELb0ELb0EEEvNS_9BwdParamsE:
        /* <DEDUP_REMOVED lines=78> */
.L_x_10307:
        /* <DEDUP_REMOVED lines=118> */
.L_x_10306:
[----:B------:R-:W-:Y:S05]  /*0c40*/  BSYNC.RECONVERGENT B1 ;  /* 0x0000000000017941 */ /* 0x000fea0003800200 */
.L_x_10305:
        /* <DEDUP_REMOVED lines=68> */
.L_x_10309:
[----:B------:R-:W-:Y:S05]  /*1090*/  BSYNC.RECONVERGENT B1 ;  /* 0x0000000000017941 */ /* 0x000fea0003800200 */
.L_x_10308:
        /* <DEDUP_REMOVED lines=37> */
.L_x_10311:
[----:B------:R-:W-:Y:S05]  /*12f0*/  BSYNC.RECONVERGENT B1 ;  /* 0x0000000000017941 */ /* 0x000fea0003800200 */
.L_x_10310:
[----:B------:R-:W-:Y:S05]  /*1300*/  @!P1 BRA `(.L_x_10304) ;  /* 0x00000000003c9947 */ /* 0x000fea0003800000 */
[----:B------:R-:W0:Y:S01]  /*1310*/  LDC.64 R8, c[0x0][0x440] ;  /* 0x00011000ff087b82 */ /* 0x000e220000000a00 */
[----:B------:R-:W-:Y:S01]  /*1320*/  IMAD R0, R3, R54, R0 ;  /* 0x0000003603007224 */ /* 0x000fe200078e0200 */
[----:B------:R-:W-:-:S04]  /*1330*/  IADD3 R12, PT, PT, -R55, RZ, RZ ;  /* 0x000000ff370c7210 */ /* 0x000fc80007ffe1ff */
[----:B------:R-:W-:Y:S02]  /*1340*/  IADD3 R3, PT, PT, R57, R0, RZ ;  /* 0x0000000039037210 */ /* 0x000fe40007ffe0ff */
[----:B------:R-:W1:Y:S05]  /*1350*/  LDC.64 R10, c[0x0][0x448] ;  /* 0x00011200ff0a7b82 */ /* 0x000e6a0000000a00 */
.L_x_10312:
        /* <DEDUP_REMOVED lines=10> */
.L_x_10304:
[----:B------:R-:W-:Y:S05]  /*1400*/  BSYNC.RECONVERGENT B0 ;  /* 0x0000000000007941 */ /* 0x000fea0003800200 */
.L_x_10303:
        /* <DEDUP_REMOVED lines=60> */
.L_x_10313:
        /* <DEDUP_REMOVED lines=11> */
.L_x_20056:


//--------------------- .text._ZN10layer_norm13ln_bwd_kernelINS_13Kernel_traitsIf6__halfS2_S2_fjLj1024ELj1ELj4ELj1ELj16ENS_18Kernel_traits_baseILj1024EfS2_S2_S2_fjLj128EEEEELb1ELb0ELb1ELb0EEEvNS_9BwdParamsE --------------------------
	.section	.text._ZN10layer_norm13ln_bwd_kernelINS_13Kernel_traitsIf6__halfS2_S2_fjLj1024ELj1ELj4ELj1ELj16ENS_18Kernel_traits_baseILj1024EfS2_S2_S2_fjLj128EEEEELb1ELb0ELb1ELb0EEEvNS_9BwdParamsE,"ax",@progbits
	.align	128
        .global         _ZN10layer_norm13ln_bwd_kernelINS_13Kernel_traitsIf6__halfS2_S2_fjLj1024ELj1ELj4ELj1ELj16ENS_18Kernel_traits_baseILj1024EfS2_S2_S2_fjLj128EEEEELb1ELb0ELb1ELb0EEEvNS_9BwdParamsE
        .type           _ZN10layer_norm13ln_bwd_kernelINS_13Kernel_traitsIf6__halfS2_S2_fjLj1024ELj1ELj4ELj1ELj16ENS_18Kernel_traits_baseILj1024EfS2_S2_S2_fjLj128EEEEELb1ELb0ELb1ELb0EEEvNS_9BwdParamsE,@function
        .size           _ZN10layer_norm13ln_bwd_kernelINS_13Kernel_traitsIf6__halfS2_S2_fjLj1024ELj1ELj4ELj1ELj16ENS_18Kernel_traits_baseILj1024EfS2_S2_S2_fjLj128EEEEELb1ELb0ELb1ELb0EEEvNS_9BwdParamsE,(.L_x_20057 - _ZN10layer_norm13ln_bwd_kernelINS_13Kernel_traitsIf6__halfS2_S2_fjLj1024ELj1ELj4ELj1ELj16ENS_18Kernel_traits_baseILj1024EfS2_S2_S2_fjLj128EEEEELb1ELb0ELb1ELb0EEEvNS_9BwdParamsE)
        .other          _ZN10layer_norm13ln_bwd_kernelINS_13Kernel_traitsIf6__halfS2_S2_fjLj1024ELj1ELj4ELj1ELj16ENS_18Kernel_traits_baseILj1024EfS2_S2_S2_fjLj128EEEEELb1ELb0ELb1ELb0EEEvNS_9BwdParamsE,@"STO_CUDA_ENTRY STV_DEFAULT"
_ZN10layer_norm13ln_bwd_kernelINS_13Kernel_traitsIf6__halfS2_S2_fjLj1024ELj1ELj4ELj1ELj16ENS_18Kernel_traits_baseILj1024EfS2_S2_S2_fjLj128EEEEELb1ELb0ELb1ELb0EEEvNS_9BwdParamsE:
.text._ZN10layer_norm13ln_bwd_kernelINS_13Kernel_traitsIf6__halfS2_S2_fjLj1024ELj1ELj4ELj1ELj16ENS_18Kernel_traits_baseILj1024EfS2_S2_S2_fjLj128EEEEELb1ELb0ELb1ELb0EEEvNS_9BwdParamsE:
        /* <DEDUP_REMOVED lines=112> */
.L_x_10411:
        /* <DEDUP_REMOVED lines=52> */
[----:B--2---:R-:W-:-:S12]  /*0a40*/  IMAD.WIDE.U32 R166, R194, 0x8, R166 ;  /* 0x00000008c2a67825 */ /* 0x004fd800078e00a6 */
[----:B------:R-:W0:Y:S02]  /*0a50*/  @P0 LDC.64 R182, c[0x0][0x438] ;  /* 0x00010e00ffb60b82 */ /* 0x000e240000000a00 */
[----:B0-----:R-:W-:Y:S02]  /*0a60*/  @P0 IMAD.WIDE.U32 R198, R195, 0x10, R182 ;  /* 0x00000010c3c60825 */ /* 0x001fe400078e00b6 */
[----:B------:R-:W5:Y:S04]  /*0a70*/  LDG.E.64 R182, desc[UR6][R166.64] ;  /* 0x00000006a6b67981 */ /* 0x000f68000c1e1b00 */
[----:B------:R0:W5:Y:S01]  /*0a80*/  @P0 LDG.E.128 R128, desc[UR6][R198.64] ;  /* 0x00000006c6800981 */ /* 0x000162000c1e1d00 */
[----:B------:R-:W-:Y:S02]  /*0a90*/  IADD3 R197, PT, PT, R197, 0x20, RZ ;  /* 0x00000020c5c57810 */ /* 0x000fe40007ffe0ff */
[----:B------:R-:W-:-:S02]  /*0aa0*/  IADD3 R194, PT, PT, R194, 0x20, RZ ;  /* 0x00000020c2c27810 */ /* 0x000fc40007ffe0ff */
[----:B------:R-:W-:Y:S01]  /*0ab0*/  IADD3 R195, PT, PT, R195, 0x20, RZ ;  /* 0x00000020c3c37810 */ /* 0x000fe20007ffe0ff */
        /* <DEDUP_REMOVED lines=8> */
[----:B------:R-:W-:Y:S01]  /*0b40*/  FMUL.FTZ R209, R4, R191 ;  /* 0x000000bf04d17220 */ /* 0x000fe20000410000 */
[----:B------:R-:W-:-:S02]  /*0b50*/  HADD2.F32 R207, -RZ, R156.H0_H0 ;  /* 0x2000009cffcf7230 */ /* 0x000fc40000004100 */
[----:B------:R-:W-:Y:S02]  /*0b60*/  HADD2.F32 R205, -RZ, R154.H0_H0 ;  /* 0x2000009affcd7230 */ /* 0x000fe40000004100 */
[----:B------:R-:W-:Y:S02]  /*0b70*/  HADD2.F32 R193, -RZ, R152.H1_H1 ;  /* 0x30000098ffc17230 */ /* 0x000fe40000004100 */
[C---:B------:R-:W-:Y:S01]  /*0b80*/  FADD.FTZ R201, -R196.reuse, R201 ;  /* 0x000000c9c4c97221 */ /* 0x040fe20000010100 */
[--C-:B------:R-:W-:Y:S02]  /*0b90*/  HADD2.F32 R211, -RZ, R155.reuse.H0_H0 ;  /* 0x2000009bffd37230 */ /* 0x100fe40000004100 */
[----:B------:R-:W-:Y:S01]  /*0ba0*/  FADD.FTZ R153, -R196, R153 ;  /* 0x00000099c4997221 */ /* 0x000fe20000010100 */
[----:B------:R-:W-:Y:S02]  /*0bb0*/  HADD2.F32 R215, -RZ, R155.H1_H1 ;  /* 0x3000009bffd77230 */ /* 0x000fe40000004100 */
[----:B------:R-:W-:Y:S01]  /*0bc0*/  FADD.FTZ R100, R100, R207 ;  /* 0x000000cf64647221 */ /* 0x000fe20000010000 */
[----:B------:R-:W-:-:S02]  /*0bd0*/  HADD2.F32 R156, -RZ, R156.H1_H1 ;  /* 0x3000009cff9c7230 */ /* 0x000fc40000004100 */
[-C--:B------:R-:W-:Y:S01]  /*0be0*/  FFMA.FTZ R68, R209, R207.reuse, R68 ;  /* 0x000000cfd1447223 */ /* 0x080fe20000010044 */
[----:B------:R-:W-:Y:S01]  /*0bf0*/  FADD.FTZ R155, -R196, R205 ;  /* 0x000000cdc49b7221 */ /* 0x000fe20000010100 */
[----:B------:R-:W-:Y:S01]  /*0c00*/  FMUL.FTZ R207, R36, R207 ;  /* 0x000000cf24cf7220 */ /* 0x000fe20000410000 */
[----:B------:R-:W-:Y:S01]  /*0c10*/  FADD.FTZ R193, -R196, R193 ;  /* 0x000000c1c4c17221 */ /* 0x000fe20000010100 */
[C---:B------:R-:W-:Y:S01]  /*0c20*/  FMUL.FTZ R205, R4.reuse, R201 ;  /* 0x000000c904cd7220 */ /* 0x040fe20000410000 */
[C---:B------:R-:W-:Y:S01]  /*0c30*/  FMUL.FTZ R202, R4.reuse, R153 ;  /* 0x0000009904ca7220 */ /* 0x040fe20000410000 */
[----:B------:R-:W-:Y:S01]  /*0c40*/  FMUL.FTZ R204, R37, R156 ;  /* 0x0000009c25cc7220 */ /* 0x000fe20000410000 */
[C---:B------:R-:W-:Y:S01]  /*0c50*/  FMUL.FTZ R201, R4.reuse, R155 ;  /* 0x0000009b04c97220 */ /* 0x040fe20000410000 */
[----:B------:R-:W-:Y:S01]  /*0c60*/  FADD.FTZ R153, RZ, R207 ;  /* 0x000000cfff997221 */ /* 0x000fe20000010000 */
[----:B------:R-:W-:Y:S01]  /*0c70*/  FMUL.FTZ R206, R4, R193 ;  /* 0x000000c104ce7220 */ /* 0x000fe20000410000 */
[----:B------:R-:W-:Y:S01]  /*0c80*/  FFMA.FTZ R155, R209, R207, RZ ;  /* 0x000000cfd19b7223 */ /* 0x000fe200000100ff */
[----:B------:R-:W-:Y:S01]  /*0c90*/  FADD.FTZ R102, R102, R203 ;  /* 0x000000cb66667221 */ /* 0x000fe20000010000 */
[-C--:B------:R-:W-:Y:S01]  /*0ca0*/  FFMA.FTZ R70, R205, R203.reuse, R70 ;  /* 0x000000cbcd467223 */ /* 0x080fe20000010046 */
[----:B------:R-:W-:Y:S01]  /*0cb0*/  FMUL.FTZ R203, R38, R203 ;  /* 0x000000cb26cb7220 */ /* 0x000fe20000410000 */
[----:B------:R-:W-:Y:S01]  /*0cc0*/  FADD.FTZ R152, R153, R204 ;  /* 0x000000cc99987221 */ /* 0x000fe20000010000 */
[----:B------:R-:W-:Y:S01]  /*0cd0*/  FFMA.FTZ R154, R206, R204, R155 ;  /* 0x000000ccce9a7223 */ /* 0x000fe2000001009b */
[----:B0-----:R-:W-:-:S02]  /*0ce0*/  HADD2.F32 R199, -RZ, R158.H0_H0 ;  /* 0x2000009effc77230 */ /* 0x001fc40000004100 */
[----:B------:R-:W-:Y:S01]  /*0cf0*/  FADD.FTZ R103, R103, R200 ;  /* 0x000000c867677221 */ /* 0x000fe20000010000 */
[-C--:B------:R-:W-:Y:S01]  /*0d00*/  FFMA.FTZ R71, R202, R200.reuse, R71 ;  /* 0x000000c8ca477223 */ /* 0x080fe20000010047 */
[----:B------:R-:W-:Y:S01]  /*0d10*/  FMUL.FTZ R200, R39, R200 ;  /* 0x000000c827c87220 */ /* 0x000fe20000410000 */
[----:B------:R-:W-:Y:S01]  /*0d20*/  FADD.FTZ R153, R152, R203 ;  /* 0x000000cb98997221 */ /* 0x000fe20000010000 */
[----:B------:R-:W-:Y:S01]  /*0d30*/  FFMA.FTZ R155, R205, R203, R154 ;  /* 0x000000cbcd9b7223 */ /* 0x000fe2000001009a */
[----:B------:R-:W-:Y:S02]  /*0d40*/  HADD2.F32 R158, -RZ, R158.H1_H1 ;  /* 0x3000009eff9e7230 */ /* 0x000fe40000004100 */
[----:B------:R-:W-:Y:S01]  /*0d50*/  FADD.FTZ R104, R104, R199 ;  /* 0x000000c768687221 */ /* 0x000fe20000010000 */
[-C--:B------:R-:W-:Y:S01]  /*0d60*/  FFMA.FTZ R72, R201, R199.reuse, R72 ;  /* 0x000000c7c9487223 */ /* 0x080fe20000010048 */
[----:B------:R-:W-:Y:S01]  /*0d70*/  FMUL.FTZ R199, R40, R199 ;  /* 0x000000c728c77220 */ /* 0x000fe20000410000 */
[----:B------:R-:W-:Y:S01]  /*0d80*/  FADD.FTZ R152, R153, R200 ;  /* 0x000000c899987221 */ /* 0x000fe20000010000 */
[----:B------:R-:W-:Y:S01]  /*0d90*/  FFMA.FTZ R154, R202, R200, R155 ;  /* 0x000000c8ca9a7223 */ /* 0x000fe2000001009b */
[----:B------:R-:W-:-:S02]  /*0da0*/  HADD2.F32 R167, -RZ, R159.H0_H0 ;  /* 0x2000009fffa77230 */ /* 0x000fc40000004100 */
[----:B------:R-:W-:Y:S01]  /*0db0*/  FADD.FTZ R211, -R196, R211 ;  /* 0x000000d3c4d37221 */ /* 0x000fe20000010100 */
[----:B------:R-:W-:Y:S01]  /*0dc0*/  FMUL.FTZ R193, R41, R158 ;  /* 0x0000009e29c17220 */ /* 0x000fe20000410000 */
[----:B------:R-:W-:Y:S01]  /*0dd0*/  FADD.FTZ R152, R152, R199 ;  /* 0x000000c798987221 */ /* 0x000fe20000010000 */
[----:B------:R-:W-:Y:S01]  /*0de0*/  FMUL.FTZ R198, R4, R157 ;  /* 0x0000009d04c67220 */ /* 0x000fe20000410000 */
[----:B------:R-:W-:Y:S01]  /*0df0*/  FFMA.FTZ R153, R201, R199, R154 ;  /* 0x000000c7c9997223 */ /* 0x000fe2000001009a */
[----:B------:R-:W-:Y:S02]  /*0e00*/  HADD2.F32 R208, -RZ, R159.H1_H1 ;  /* 0x3000009fffd07230 */ /* 0x000fe40000004100 */
[----:B------:R-:W-:Y:S01]  /*0e10*/  FADD.FTZ R215, -R196, R215 ;  /* 0x000000d7c4d77221 */ /* 0x000fe20000010100 */
        /* <DEDUP_REMOVED lines=18> */
.L_x_10319:
[----:B------:R-:W-:Y:S05]  /*0f40*/  BSYNC.RECONVERGENT B2 ;  /* 0x0000000000027941 */ /* 0x000fea0003800200 */
.L_x_10318:
        /* <DEDUP_REMOVED lines=17> */
[----:B------:R-:W-:Y:S02]  /*1060*/  IADD3 R194, PT, PT, R194, 0x20, RZ ;  /* 0x00000020c2c27810 */ /* 0x000fe40007ffe0ff */
[----:B------:R-:W-:Y:S01]  /*1070*/  IADD3 R195, PT, PT, R195, 0x20, RZ ;  /* 0x00000020c3c37810 */ /* 0x000fe20007ffe0ff */
[--C-:B---3--:R-:W-:Y:S02]  /*1080*/  HADD2.F32 R5, -RZ, R8.reuse.H0_H0 ;  /* 0x20000008ff057230 */ /* 0x108fe40000004100 */
[----:B------:R-:W-:Y:S02]  /*1090*/  HADD2.F32 R19, -RZ, R8.H1_H1 ;  /* 0x30000008ff137230 */ /* 0x000fe40000004100 */
[----:B------:R-:W-:-:S02]  /*10a0*/  HADD2.F32 R153, -RZ, R9.H0_H0 ;  /* 0x20000009ff997230 */ /* 0x000fc40000004100 */
[C---:B------:R-:W-:Y:S01]  /*10b0*/  FADD.FTZ R5, -R196.reuse, R5 ;  /* 0x00000005c4057221 */ /* 0x040fe20000010100 */
[----:B------:R-:W-:Y:S02]  /*10c0*/  HADD2.F32 R157, -RZ, R9.H1_H1 ;  /* 0x30000009ff9d7230 */ /* 0x000fe40000004100 */
[C---:B------:R-:W-:Y:S01]  /*10d0*/  FADD.FTZ R19, -R196.reuse, R19 ;  /* 0x00000013c4137221 */ /* 0x040fe20000010100 */
[----:B------:R-:W-:Y:S02]  /*10e0*/  HADD2.F32 R159, -RZ, R10.H0_H0 ;  /* 0x2000000aff9f7230 */ /* 0x000fe40000004100 */
[----:B0-----:R-:W-:Y:S01]  /*10f0*/  FADD.FTZ R7, -R196, R153 ;  /* 0x00000099c4077221 */ /* 0x001fe20000010100 */
[----:B----4-:R-:W-:Y:S02]  /*1100*/  HADD2.F32 R9, -RZ, R12.H0_H0 ;  /* 0x2000000cff097230 */ /* 0x010fe40000004100 */
[----:B------:R-:W-:Y:S01]  /*1110*/  FMUL.FTZ R5, R4, R5 ;  /* 0x0000000504057220 */ /* 0x000fe20000410000 */
[----:B------:R-:W-:-:S02]  /*1120*/  HADD2.F32 R215, -RZ, R11.H0_H0 ;  /* 0x2000000bffd77230 */ /* 0x000fc40000004100 */
[----:B------:R-:W-:Y:S01]  /*1130*/  FMUL.FTZ R6, R4, R19 ;  /* 0x0000001304067220 */ /* 0x000fe20000410000 */
[----:B------:R-:W-:Y:S02]  /*1140*/  HADD2.F32 R219, -RZ, R11.H1_H1 ;  /* 0x3000000bffdb7230 */ /* 0x000fe40000004100 */
[----:B------:R-:W-:Y:S02]  /*1150*/  HADD2.F32 R12, -RZ, R12.H1_H1 ;  /* 0x3000000cff0c7230 */ /* 0x000fe40000004100 */
[----:B------:R-:W-:Y:S01]  /*1160*/  FADD.FTZ R157, -R196, R157 ;  /* 0x0000009dc49d7221 */ /* 0x000fe20000010100 */
[--C-:B------:R-:W-:Y:S02]  /*1170*/  HADD2.F32 R11, -RZ, R13.reuse.H0_H0 ;  /* 0x2000000dff0b7230 */ /* 0x100fe40000004100 */
[----:B------:R-:W-:Y:S01]  /*1180*/  FMUL.FTZ R7, R4, R7 ;  /* 0x0000000704077220 */ /* 0x000fe20000410000 */
[----:B------:R-:W-:Y:S02]  /*1190*/  HADD2.F32 R211, -RZ, R10.H1_H1 ;  /* 0x3000000affd37230 */ /* 0x000fe40000004100 */
[----:B------:R-:W-:Y:S01]  /*11a0*/  FADD.FTZ R159, -R196, R159 ;  /* 0x0000009fc49f7221 */ /* 0x000fe20000010100 */
[----:B------:R-:W-:Y:S01]  /*11b0*/  FADD.FTZ R108, R108, R9 ;  /* 0x000000096c6c7221 */ /* 0x000fe20000010000 */
[-C--:B------:R-:W-:Y:S01]  /*11c0*/  FFMA.FTZ R76, R5, R9.reuse, R76 ;  /* 0x00000009054c7223 */ /* 0x080fe2000001004c */
[----:B------:R-:W-:Y:S01]  /*11d0*/  FMUL.FTZ R8, R44, R9 ;  /* 0x000000092c087220 */ /* 0x000fe20000410000 */
[----:B------:R-:W-:-:S02]  /*11e0*/  HADD2.F32 R16, -RZ, R13.H1_H1 ;  /* 0x3000000dff107230 */ /* 0x000fc40000004100 */
[----:B------:R-:W-:Y:S01]  /*11f0*/  FADD.FTZ R109, R109, R12 ;  /* 0x0000000c6d6d7221 */ /* 0x000fe20000010000 */
[-C--:B------:R-:W-:Y:S01]  /*1200*/  FFMA.FTZ R77, R6, R12.reuse, R77 ;  /* 0x0000000c064d7223 */ /* 0x080fe2000001004d */
[----:B------:R-:W-:Y:S01]  /*1210*/  FMUL.FTZ R9, R45, R12 ;  /* 0x0000000c2d097220 */ /* 0x000fe20000410000 */
[----:B------:R-:W-:Y:S02]  /*1220*/  HADD2.F32 R17, -RZ, R14.H0_H0 ;  /* 0x2000000eff117230 */ /* 0x000fe40000004100 */
[----:B------:R-:W-:Y:S01]  /*1230*/  FADD.FTZ R110, R110, R11 ;  /* 0x0000000b6e6e7221 */ /* 0x000fe20000010000 */
[----:B------:R-:W-:Y:S01]  /*1240*/  FMUL.FTZ R10, R4, R157 ;  /* 0x0000009d040a7220 */ /* 0x000fe20000410000 */
[-C--:B------:R-:W-:Y:S01]  /*1250*/  FFMA.FTZ R78, R7, R11.reuse, R78 ;  /* 0x0000000b074e7223 */ /* 0x080fe2000001004e */
[----:B------:R-:W-:Y:S01]  /*1260*/  FMUL.FTZ R12, R46, R11 ;  /* 0x0000000b2e0c7220 */ /* 0x000fe20000410000 */
[----:B------:R-:W-:Y:S01]  /*1270*/  FADD.FTZ R211, -R196, R211 ;  /* 0x000000d3c4d37221 */ /* 0x000fe20000010100 */
[----:B------:R-:W-:Y:S01]  /*1280*/  FMUL.FTZ R11, R4, R159 ;  /* 0x0000009f040b7220 */ /* 0x000fe20000410000 */
[----:B------:R-:W-:-:S02]  /*1290*/  HADD2.F32 R155, -RZ, R15.H0_H0 ;  /* 0x2000000fff9b7230 */ /* 0x000fc40000004100 */
[----:B------:R-:W-:Y:S01]  /*12a0*/  FADD.FTZ R18, R217, R8 ;  /* 0x00000008d9127221 */ /* 0x000fe20000010000 */
[----:B------:R-:W-:Y:S02]  /*12b0*/  HADD2.F32 R154, -RZ, R15.H1_H1 ;  /* 0x3000000fff9a7230 */ /* 0x000fe40000004100 */
        /* <DEDUP_REMOVED lines=36> */
.L_x_10321:
[----:B------:R-:W-:Y:S05]  /*1500*/  BSYNC.RECONVERGENT B2 ;  /* 0x0000000000027941 */ /* 0x000fea0003800200 */
.L_x_10320:
        /* <DEDUP_REMOVED lines=16> */
[----:B------:R-:W-:Y:S02]  /*1610*/  IADD3 R197, PT, PT, R197, 0x20, RZ ;  /* 0x00000020c5c57810 */ /* 0x000fe40007ffe0ff */
[----:B------:R-:W-:Y:S02]  /*1620*/  IADD3 R194, PT, PT, R194, 0x20, RZ ;  /* 0x00000020c2c27810 */ /* 0x000fe40007ffe0ff */
[----:B------:R-:W-:Y:S01]  /*1630*/  IADD3 R195, PT, PT, R195, 0x20, RZ ;  /* 0x00000020c3c37810 */ /* 0x000fe20007ffe0ff */
[--C-:B---3--:R-:W-:Y:S02]  /*1640*/  HADD2.F32 R21, -RZ, R24.reuse.H0_H0 ;  /* 0x20000018ff157230 */ /* 0x108fe40000004100 */
[----:B------:R-:W-:Y:S02]  /*1650*/  HADD2.F32 R155, -RZ, R24.H1_H1 ;  /* 0x30000018ff9b7230 */ /* 0x000fe40000004100 */
[----:B------:R-:W-:-:S02]  /*1660*/  HADD2.F32 R159, -RZ, R25.H0_H0 ;  /* 0x20000019ff9f7230 */ /* 0x000fc40000004100 */
[----:B------:R-:W-:Y:S02]  /*1670*/  HADD2.F32 R161, -RZ, R25.H1_H1 ;  /* 0x30000019ffa17230 */ /* 0x000fe40000004100 */
[C---:B------:R-:W-:Y:S01]  /*1680*/  FADD.FTZ R21, -R196.reuse, R21 ;  /* 0x00000015c4157221 */ /* 0x040fe20000010100 */
[C---:B------:R-:W-:Y:S01]  /*1690*/  FADD.FTZ R155, -R196.reuse, R155 ;  /* 0x0000009bc49b7221 */ /* 0x040fe20000010100 */
[----:B------:R-:W-:Y:S02]  /*16a0*/  HADD2.F32 R163, -RZ, R26.H0_H0 ;  /* 0x2000001affa37230 */ /* 0x000fe40000004100 */
[C---:B0-----:R-:W-:Y:S01]  /*16b0*/  FADD.FTZ R23, -R196.reuse, R159 ;  /* 0x0000009fc4177221 */ /* 0x041fe20000010100 */
[----:B----4-:R-:W-:Y:S02]  /*16c0*/  HADD2.F32 R25, -RZ, R28.H0_H0 ;  /* 0x2000001cff197230 */ /* 0x010fe40000004100 */
[----:B------:R-:W-:Y:S01]  /*16d0*/  FADD.FTZ R161, -R196, R161 ;  /* 0x000000a1c4a17221 */ /* 0x000fe20000010100 */
[----:B------:R-:W-:-:S02]  /*16e0*/  HADD2.F32 R215, -RZ, R27.H0_H0 ;  /* 0x2000001bffd77230 */ /* 0x000fc40000004100 */
[C---:B------:R-:W-:Y:S01]  /*16f0*/  FMUL.FTZ R21, R4.reuse, R21 ;  /* 0x0000001504157220 */ /* 0x040fe20000410000 */
[----:B------:R-:W-:Y:S02]  /*1700*/  HADD2.F32 R219, -RZ, R27.H1_H1 ;  /* 0x3000001bffdb7230 */ /* 0x000fe40000004100 */
[C---:B------:R-:W-:Y:S01]  /*1710*/  FMUL.FTZ R22, R4.reuse, R155 ;  /* 0x0000009b04167220 */ /* 0x040fe20000410000 */
[----:B------:R-:W-:Y:S02]  /*1720*/  HADD2.F32 R28, -RZ, R28.H1_H1 ;  /* 0x3000001cff1c7230 */ /* 0x000fe40000004100 */
[----:B------:R-:W-:Y:S01]  /*1730*/  FMUL.FTZ R23, R4, R23 ;  /* 0x0000001704177220 */ /* 0x000fe20000410000 */
[----:B------:R-:W-:Y:S02]  /*1740*/  HADD2.F32 R27, -RZ, R29.H0_H0 ;  /* 0x2000001dff1b7230 */ /* 0x000fe40000004100 */
[----:B------:R-:W-:Y:S01]  /*1750*/  FADD.FTZ R163, -R196, R163 ;  /* 0x000000a3c4a37221 */ /* 0x000fe20000010100 */
[----:B------:R-:W-:-:S02]  /*1760*/  HADD2.F32 R211, -RZ, R26.H1_H1 ;  /* 0x3000001affd37230 */ /* 0x000fc40000004100 */
[----:B------:R-:W-:Y:S01]  /*1770*/  FMUL.FTZ R26, R4, R161 ;  /* 0x000000a1041a7220 */ /* 0x000fe20000410000 */
[----:B-1----:R-:W-:Y:S02]  /*1780*/  HADD2.F32 R152, -RZ, R29.H1_H1 ;  /* 0x3000001dff987230 */ /* 0x002fe40000004100 */
[----:B------:R-:W-:Y:S01]  /*1790*/  FADD.FTZ R116, R116, R25 ;  /* 0x0000001974747221 */ /* 0x000fe20000010000 */
[-C--:B------:R-:W-:Y:S01]  /*17a0*/  FFMA.FTZ R84, R21, R25.reuse, R84 ;  /* 0x0000001915547223 */ /* 0x080fe20000010054 */
[----:B------:R-:W-:Y:S01]  /*17b0*/  FMUL.FTZ R24, R52, R25 ;  /* 0x0000001934187220 */ /* 0x000fe20000410000 */
[----:B------:R-:W-:Y:S01]  /*17c0*/  FADD.FTZ R117, R117, R28 ;  /* 0x0000001c75757221 */ /* 0x000fe20000010000 */
[-C--:B------:R-:W-:Y:S01]  /*17d0*/  FFMA.FTZ R85, R22, R28.reuse, R85 ;  /* 0x0000001c16557223 */ /* 0x080fe20000010055 */
[----:B------:R-:W-:Y:S01]  /*17e0*/  FMUL.FTZ R25, R53, R28 ;  /* 0x0000001c35197220 */ /* 0x000fe20000410000 */
[----:B------:R-:W-:Y:S02]  /*17f0*/  HADD2.F32 R153, -RZ, R30.H0_H0 ;  /* 0x2000001eff997230 */ /* 0x000fe40000004100 */
[----:B------:R-:W-:Y:S01]  /*1800*/  FADD.FTZ R118, R118, R27 ;  /* 0x0000001b76767221 */ /* 0x000fe20000010000 */
[-C--:B------:R-:W-:Y:S01]  /*1810*/  FFMA.FTZ R86, R23, R27.reuse, R86 ;  /* 0x0000001b17567223 */ /* 0x080fe20000010056 */
[----:B------:R-:W-:Y:S01]  /*1820*/  FMUL.FTZ R28, R54, R27 ;  /* 0x0000001b361c7220 */ /* 0x000fe20000410000 */
[----:B------:R-:W-:Y:S01]  /*1830*/  FADD.FTZ R211, -R196, R211 ;  /* 0x000000d3c4d37221 */ /* 0x000fe20000010100 */
[----:B------:R-:W-:Y:S01]  /*1840*/  FADD.FTZ R119, R119, R152 ;  /* 0x0000009877777221 */ /* 0x000fe20000010000 */
[----:B------:R-:W-:Y:S01]  /*1850*/  FMUL.FTZ R27, R4, R163 ;  /* 0x000000a3041b7220 */ /* 0x000fe20000410000 */
[-C--:B------:R-:W-:Y:S01]  /*1860*/  FFMA.FTZ R87, R26, R152.reuse, R87 ;  /* 0x000000981a577223 */ /* 0x080fe20000010057 */
        /* <DEDUP_REMOVED lines=19> */
[C---:B------:R-:W-:Y:S02]  /*19a0*/  FADD.FTZ R215, -R196.reuse, R215 ;  /* 0x000000d7c4d77221 */ /* 0x040fe40000010100 */
        /* <DEDUP_REMOVED lines=17> */
.L_x_10323:
[----:B------:R-:W-:Y:S05]  /*1ac0*/  BSYNC.RECONVERGENT B2 ;  /* 0x0000000000027941 */ /* 0x000fea0003800200 */
.L_x_10322:
        /* <DEDUP_REMOVED lines=15> */
[--C-:B---3--:R-:W-:Y:S02]  /*1bc0*/  HADD2.F32 R175, -RZ, R153.reuse.H0_H0 ;  /* 0x20000099ffaf7230 */ /* 0x108fe40000004100 */
[----:B------:R-:W-:Y:S02]  /*1bd0*/  HADD2.F32 R153, -RZ, R153.H1_H1 ;  /* 0x30000099ff997230 */ /* 0x000fe40000004100 */
[--C-:B------:R-:W-:Y:S02]  /*1be0*/  HADD2.F32 R165, -RZ, R152.reuse.H0_H0 ;  /* 0x20000098ffa57230 */ /* 0x100fe40000004100 */
[----:B------:R-:W-:Y:S02]  /*1bf0*/  HADD2.F32 R169, -RZ, R152.H1_H1 ;  /* 0x30000098ffa97230 */ /* 0x000fe40000004100 */
[----:B0-----:R-:W-:Y:S01]  /*1c00*/  FADD.FTZ R173, -R196, R153 ;  /* 0x00000099c4ad7221 */ /* 0x001fe20000010100 */
[----:B------:R-:W-:-:S02]  /*1c10*/  HADD2.F32 R189, -RZ, R155.H0_H0 ;  /* 0x2000009bffbd7230 */ /* 0x000fc40000004100 */
[C---:B------:R-:W-:Y:S01]  /*1c20*/  FADD.FTZ R165, -R196.reuse, R165 ;  /* 0x000000a5c4a57221 */ /* 0x040fe20000010100 */
[--C-:B----4-:R-:W-:Y:S02]  /*1c30*/  HADD2.F32 R153, -RZ, R156.reuse.H0_H0 ;  /* 0x2000009cff997230 */ /* 0x110fe40000004100 */
[----:B------:R-:W-:Y:S02]  /*1c40*/  HADD2.F32 R155, -RZ, R155.H1_H1 ;  /* 0x3000009bff9b7230 */ /* 0x000fe40000004100 */
[C---:B------:R-:W-:Y:S01]  /*1c50*/  FADD.FTZ R169, -R196.reuse, R169 ;  /* 0x000000a9c4a97221 */ /* 0x040fe20000010100 */
[--C-:B------:R-:W-:Y:S02]  /*1c60*/  HADD2.F32 R152, -RZ, R157.reuse.H1_H1 ;  /* 0x3000009dff987230 */ /* 0x100fe40000004100 */
[----:B------:R-:W-:Y:S01]  /*1c70*/  FADD.FTZ R175, -R196, R175 ;  /* 0x000000afc4af7221 */ /* 0x000fe20000010100 */
[----:B------:R-:W-:Y:S02]  /*1c80*/  HADD2.F32 R156, -RZ, R156.H1_H1 ;  /* 0x3000009cff9c7230 */ /* 0x000fe40000004100 */
[C---:B------:R-:W-:Y:S01]  /*1c90*/  FMUL.FTZ R174, R4.reuse, R173 ;  /* 0x000000ad04ae7220 */ /* 0x040fe20000410000 */
[----:B------:R-:W-:Y:S01]  /*1ca0*/  FMUL.FTZ R165, R4, R165 ;  /* 0x000000a504a57220 */ /* 0x000fe20000410000 */
[----:B------:R-:W-:Y:S01]  /*1cb0*/  FMUL.FTZ R172, R60, R153 ;  /* 0x000000993cac7220 */ /* 0x000fe20000410000 */
[----:B------:R-:W-:Y:S01]  /*1cc0*/  FADD.FTZ R197, -R196, R155 ;  /* 0x0000009bc4c57221 */ /* 0x000fe20000010100 */
[----:B------:R-:W-:-:S02]  /*1cd0*/  HADD2.F32 R155, -RZ, R157.H0_H0 ;  /* 0x2000009dff9b7230 */ /* 0x000fc40000004100 */
[C---:B-1----:R-:W-:Y:S01]  /*1ce0*/  FMUL.FTZ R170, R4.reuse, R169 ;  /* 0x000000a904aa7220 */ /* 0x042fe20000410000 */
        /* <DEDUP_REMOVED lines=16> */
[--C-:B------:R-:W-:Y:S02]  /*1df0*/  HADD2.F32 R157, -RZ, R158.reuse.H0_H0 ;  /* 0x2000009eff9d7230 */ /* 0x100fe40000004100 */
[C---:B------:R-:W-:Y:S01]  /*1e00*/  FADD.FTZ R185, -R196.reuse, R185 ;  /* 0x000000b9c4b97221 */ /* 0x040fe20000010100 */
        /* <DEDUP_REMOVED lines=10> */
[C---:B------:R-:W-:Y:S01]  /*1eb0*/  FMUL.FTZ R188, R4.reuse, R187 ;  /* 0x000000bb04bc7220 */ /* 0x040fe20000410000 */
        /* <DEDUP_REMOVED lines=25> */
.L_x_10317:
        /* <DEDUP_REMOVED lines=39> */
.L_x_10325:
        /* <DEDUP_REMOVED lines=36> */
.L_x_10324:
[----:B------:R-:W-:Y:S05]  /*2500*/  BSYNC.RECONVERGENT B1 ;  /* 0x0000000000017941 */ /* 0x000fea0003800200 */
.L_x_10316:
        /* <DEDUP_REMOVED lines=20> */
.L_x_10423:
        /* <DEDUP_REMOVED lines=38> */
.L_x_10333:
[----:B------:R-:W-:Y:S05]  /*28b0*/  BSYNC.RECONVERGENT B3 ;  /* 0x0000000000037941 */ /* 0x000fea0003800200 */
.L_x_10332:
        /* <DEDUP_REMOVED lines=13> */
.L_x_10335:
[----:B------:R-:W-:Y:S05]  /*2990*/  BSYNC.RECONVERGENT B3 ;  /* 0x0000000000037941 */ /* 0x000fea0003800200 */
.L_x_10334:
        /* <DEDUP_REMOVED lines=13> */
.L_x_10337:
[----:B------:R-:W-:Y:S05]  /*2a70*/  BSYNC.RECONVERGENT B3 ;  /* 0x0000000000037941 */ /* 0x000fea0003800200 */
.L_x_10336:
        /* <DEDUP_REMOVED lines=13> */
.L_x_10339:
[----:B------:R-:W-:Y:S05]  /*2b50*/  BSYNC.RECONVERGENT B3 ;  /* 0x0000000000037941 */ /* 0x000fea0003800200 */
.L_x_10338:
        /* <DEDUP_REMOVED lines=13> */
.L_x_10341:
[----:B------:R-:W-:Y:S05]  /*2c30*/  BSYNC.RECONVERGENT B3 ;  /* 0x0000000000037941 */ /* 0x000fea0003800200 */
.L_x_10340:
        /* <DEDUP_REMOVED lines=13> */
.L_x_10343:
[----:B------:R-:W-:Y:S05]  /*2d10*/  BSYNC.RECONVERGENT B3 ;  /* 0x0000000000037941 */ /* 0x000fea0003800200 */
.L_x_10342:
        /* <DEDUP_REMOVED lines=13> */
.L_x_10345:
[----:B------:R-:W-:Y:S05]  /*2df0*/  BSYNC.RECONVERGENT B3 ;  /* 0x0000000000037941 */ /* 0x000fea0003800200 */
.L_x_10344:
        /* <DEDUP_REMOVED lines=14> */
.L_x_10331:
        /* <DEDUP_REMOVED lines=26> */
[----:B-----5:R-:W-:Y:S01]  /*3080*/  @P1 LOP3.LUT P6, RZ, R183, 0xff0000, RZ, 0xc0, !PT ;  /* 0x00ff0000b7ff1812 */ /* 0x020fe200078cc0ff */
        /* <DEDUP_REMOVED lines=16> */
[----:B------:R-:W-:Y:S01]  /*3190*/  @P1 F2FP.F16.F32.PACK_AB R159, RZ, R159 ;  /* 0x0000009fff9f123e */ /* 0x000fe200000000ff */
        /* <DEDUP_REMOVED lines=9> */
[----:B------:R-:W-:-:S02]  /*3230*/  F2FP.F16.F32.PACK_AB R196, RZ, R196 ;  /* 0x000000c4ffc4723e */ /* 0x000fc400000000ff */
[----:B------:R-:W-:Y:S01]  /*3240*/  @P1 FSEL R92, R92, RZ, P6 ;  /* 0x000000ff5c5c1208 */ /* 0x000fe20003000000 */
[----:B------:R-:W-:Y:S01]  /*3250*/  @P1 FMUL.FTZ R94, R95, R94 ;  /* 0x0000005e5f5e1220 */ /* 0x000fe20000410000 */
[----:B------:R-:W-:Y:S02]  /*3260*/  @P1 LOP3.LUT P6, RZ, R182, 0xff0000, RZ, 0xc0, !PT ;  /* 0x00ff0000b6ff1812 */ /* 0x000fe400078cc0ff */
[----:B------:R-:W-:Y:S01]  /*3270*/  @P1 F2FP.F16.F32.PACK_AB R92, RZ, R92 ;  /* 0x0000005cff5c123e */ /* 0x000fe200000000ff */
        /* <DEDUP_REMOVED lines=13> */
[----:B------:R-:W-:Y:S02]  /*3350*/  @P1 F2FP.F16.F32.PACK_AB R94, RZ, R94 ;  /* 0x0000005eff5e123e */ /* 0x000fe400000000ff */
[----:B------:R-:W-:Y:S02]  /*3360*/  @P1 FSEL R156, R156, RZ, P5 ;  /* 0x000000ff9c9c1208 */ /* 0x000fe40002800000 */
[----:B------:R-:W-:-:S02]  /*3370*/  @P1 F2FP.F16.F32.PACK_AB R154, RZ, R154 ;  /* 0x0000009aff9a123e */ /* 0x000fc400000000ff */
[----:B------:R-:W-:Y:S02]  /*3380*/  F2FP.F16.F32.PACK_AB R216, RZ, R216 ;  /* 0x000000d8ffd8723e */ /* 0x000fe400000000ff */
[----:B------:R-:W-:Y:S02]  /*3390*/  F2FP.F16.F32.PACK_AB R220, RZ, R220 ;  /* 0x000000dcffdc723e */ /* 0x000fe400000000ff */
[----:B------:R-:W-:Y:S02]  /*33a0*/  F2FP.F16.F32.PACK_AB R222, RZ, R222 ;  /* 0x000000deffde723e */ /* 0x000fe400000000ff */
[----:B------:R-:W-:Y:S02]  /*33b0*/  @P1 F2FP.F16.F32.PACK_AB R194, RZ, R194 ;  /* 0x000000c2ffc2123e */ /* 0x000fe400000000ff */
[----:B------:R-:W-:Y:S02]  /*33c0*/  F2FP.F16.F32.PACK_AB R224, RZ, R224 ;  /* 0x000000e0ffe0723e */ /* 0x000fe400000000ff */
[----:B------:R-:W-:-:S02]  /*33d0*/  F2FP.F16.F32.PACK_AB R226, RZ, R226 ;  /* 0x000000e2ffe2723e */ /* 0x000fc400000000ff */
[----:B------:R-:W-:Y:S02]  /*33e0*/  @P1 F2FP.F16.F32.PACK_AB R152, RZ, R152 ;  /* 0x00000098ff98123e */ /* 0x000fe400000000ff */
[----:B------:R-:W-:Y:S02]  /*33f0*/  @P1 F2FP.F16.F32.PACK_AB R156, RZ, R156 ;  /* 0x0000009cff9c123e */ /* 0x000fe400000000ff */
[----:B------:R-:W-:Y:S02]  /*3400*/  @P1 PRMT R141, R94, 0x7610, R141 ;  /* 0x000076105e8d1816 */ /* 0x000fe4000000008d */
[----:B------:R-:W-:Y:S02]  /*3410*/  FSEL R153, R93, RZ, P0 ;  /* 0x000000ff5d997208 */ /* 0x000fe40000000000 */
        /* <DEDUP_REMOVED lines=17> */
.L_x_10330:
[----:B------:R-:W-:Y:S02]  /*3530*/  MOV R218, UR20 ;  /* 0x0000001400da7c02 */ /* 0x000fe40008000f00 */
[----:B------:R-:W-:Y:S02]  /*3540*/  MOV R219, UR21 ;  /* 0x0000001500db7c02 */ /* 0x000fe40008000f00 */
[----:B------:R-:W-:-:S04]  /*3550*/  ISETP.NE.U32.AND P0, PT, R218, RZ, PT ;  /* 0x000000ffda00720c */ /* 0x000fc80003f05070 */
[----:B------:R-:W-:-:S13]  /*3560*/  ISETP.NE.AND.EX P0, PT, R219, RZ, PT, P0 ;  /* 0x000000ffdb00720c */ /* 0x000fda0003f05300 */
[----:B------:R-:W-:Y:S05]  /*3570*/  @P0 BRA `(.L_x_10347) ;  /* 0x00000004006c0947 */ /* 0x000fea0003800000 */
[----:B------:R-:W-:Y:S01]  /*3580*/  ISETP.GT.AND P0, PT, R213, RZ, PT ;  /* 0x000000ffd500720c */ /* 0x000fe20003f04270 */
[----:B------:R-:W1:Y:S01]  /*3590*/  @P1 LDC.64 R194, c[0x0][0x408] ;  /* 0x00010200ffc21b82 */ /* 0x000e620000000a00 */
[--C-:B-----5:R-:W-:Y:S01]  /*35a0*/  HADD2.F32 R155, -RZ, R128.reuse.H0_H0 ;  /* 0x20000080ff9b7230 */ /* 0x120fe20000004100 */
[C---:B------:R-:W-:Y:S01]  /*35b0*/  @P1 LOP3.LUT P5, RZ, R182.reuse, 0xff, RZ, 0xc0, !PT ;  /* 0x000000ffb6ff1812 */ /* 0x040fe200078ac0ff */
[----:B------:R-:W-:Y:S01]  /*35c0*/  HADD2.F32 R217, -RZ, R128.H1_H1 ;  /* 0x30000080ffd97230 */ /* 0x000fe20000004100 */
        /* <DEDUP_REMOVED lines=12> */
[----:B------:R-:W-:Y:S01]  /*3690*/  @P0 FADD.FTZ R153, R203, -R156 ;  /* 0x8000009ccb990221 */ /* 0x000fe20000010000 */
[----:B0-----:R-:W-:Y:S01]  /*36a0*/  @P0 FADD.FTZ R158, R200, -R157 ;  /* 0x8000009dc89e0221 */ /* 0x001fe20000010000 */
[C---:B------:R-:W-:Y:S01]  /*36b0*/  @P0 FFMA.FTZ R155, R4.reuse, R152, R155 ;  /* 0x00000098049b0223 */ /* 0x040fe2000001009b */
[C---:B------:R-:W-:Y:S01]  /*36c0*/  @P0 FFMA.FTZ R217, R4.reuse, R154, R217 ;  /* 0x0000009a04d90223 */ /* 0x040fe200000100d9 */
[C---:B------:R-:W-:Y:S01]  /*36d0*/  @P0 FFMA.FTZ R220, R4.reuse, R153, R220 ;  /* 0x0000009904dc0223 */ /* 0x040fe200000100dc */
[----:B------:R-:W-:Y:S01]  /*36e0*/  @P0 FFMA.FTZ R221, R4, R158, R221 ;  /* 0x0000009e04dd0223 */ /* 0x000fe200000100dd */
[----:B-1----:R-:W-:Y:S01]  /*36f0*/  @P1 FMUL.FTZ R195, R155, R195 ;  /* 0x000000c39bc31220 */ /* 0x002fe20000410000 */
[----:B------:R-:W0:Y:S01]  /*3700*/  @P1 LDC.64 R152, c[0x0][0x408] ;  /* 0x00010200ff981b82 */ /* 0x000e220000000a00 */
[-CC-:B------:R-:W-:Y:S01]  /*3710*/  @P0 FFMA.FTZ R226, R201, R215.reuse, R214.reuse ;  /* 0x000000d7c9e20223 */ /* 0x180fe200000100d6 */
[-CC-:B------:R-:W-:Y:S01]  /*3720*/  @P0 FFMA.FTZ R228, R198, R215.reuse, R214.reuse ;  /* 0x000000d7c6e40223 */ /* 0x180fe200000100d6 */
[----:B------:R-:W-:Y:S01]  /*3730*/  @P1 FMUL.FTZ R216, R195, R194 ;  /* 0x000000c2c3d81220 */ /* 0x000fe20000410000 */
[----:B------:R-:W-:Y:S01]  /*3740*/  @P0 FFMA.FTZ R227, R191, R215, R214 ;  /* 0x000000d7bfe30223 */ /* 0x000fe200000100d6 */
[----:B------:R-:W-:Y:S01]  /*3750*/  @P0 FADD.FTZ R226, R199, -R226 ;  /* 0x800000e2c7e20221 */ /* 0x000fe20000010000 */
[----:B------:R-:W-:-:S02]  /*3760*/  HADD2.F32 R224, -RZ, R131.H0_H0 ;  /* 0x20000083ffe07230 */ /* 0x000fc40000004100 */
[----:B------:R-:W-:Y:S01]  /*3770*/  @P0 FADD.FTZ R225, R193, -R228 ;  /* 0x800000e4c1e10221 */ /* 0x000fe20000010000 */
[----:B------:R-:W1:Y:S01]  /*3780*/  @P1 LDC.64 R154, c[0x0][0x408] ;  /* 0x00010200ff9a1b82 */ /* 0x000e620000000a00 */
[----:B------:R-:W-:Y:S01]  /*3790*/  @P0 FFMA.FTZ R223, R4, R226, R223 ;  /* 0x000000e204df0223 */ /* 0x000fe200000100df */
[----:B------:R-:W-:Y:S01]  /*37a0*/  @P0 FADD.FTZ R227, R166, -R227 ;  /* 0x800000e3a6e30221 */ /* 0x000fe20000010000 */
[----:B------:R-:W-:Y:S01]  /*37b0*/  @P1 FSEL R216, R216, RZ, P5 ;  /* 0x000000ffd8d81208 */ /* 0x000fe20002800000 */
[----:B------:R-:W-:Y:S01]  /*37c0*/  @P0 FFMA.FTZ R222, R4, R225, R222 ;  /* 0x000000e104de0223 */ /* 0x000fe200000100de */
[----:B------:R-:W-:Y:S01]  /*37d0*/  @P1 LOP3.LUT P5, RZ, R182, 0xff00, RZ, 0xc0, !PT ;  /* 0x0000ff00b6ff1812 */ /* 0x000fe200078ac0ff */
[----:B------:R-:W-:Y:S01]  /*37e0*/  @P0 FFMA.FTZ R224, R4, R227, R224 ;  /* 0x000000e304e00223 */ /* 0x000fe200000100e0 */
[----:B------:R-:W-:Y:S01]  /*37f0*/  @P1 F2FP.F16.F32.PACK_AB R216, RZ, R216 ;  /* 0x000000d8ffd8123e */ /* 0x000fe200000000ff */
[----:B------:R-:W3:Y:S02]  /*3800*/  @P1 LDC.64 R156, c[0x0][0x408] ;  /* 0x00010200ff9c1b82 */ /* 0x000ee40000000a00 */
[----:B--2---:R-:W-:Y:S01]  /*3810*/  @P1 FMUL.FTZ R197, R224, R197 ;  /* 0x000000c5e0c51220 */ /* 0x004fe20000410000 */
[----:B------:R-:W-:-:S03]  /*3820*/  @P1 PRMT R140, R216, 0x7610, R140 ;  /* 0x00007610d88c1816 */ /* 0x000fc6000000008c */
[----:B------:R-:W-:Y:S02]  /*3830*/  @P1 FMUL.FTZ R196, R197, R196 ;  /* 0x000000c4c5c41220 */ /* 0x000fe40000410000 */
[----:B------:R-:W2:Y:S01]  /*3840*/  @P1 LDC.64 R158, c[0x0][0x408] ;  /* 0x00010200ff9e1b82 */ /* 0x000ea20000000a00 */
[----:B0-----:R-:W-:-:S04]  /*3850*/  @P1 FMUL.FTZ R153, R217, R153 ;  /* 0x00000099d9991220 */ /* 0x001fc80000410000 */
[----:B------:R-:W-:-:S03]  /*3860*/  @P1 FMUL.FTZ R152, R153, R152 ;  /* 0x0000009899981220 */ /* 0x000fc60000410000 */
[----:B------:R-:W0:Y:S01]  /*3870*/  @P1 LDC.64 R194, c[0x0][0x408] ;  /* 0x00010200ffc21b82 */ /* 0x000e220000000a00 */
[----:B-1----:R-:W-:Y:S01]  /*3880*/  @P1 FMUL.FTZ R155, R220, R155 ;  /* 0x0000009bdc9b1220 */ /* 0x002fe20000410000 */
        /* <DEDUP_REMOVED lines=42> */
.L_x_10347:
[----:B------:R-:W-:Y:S01]  /*3b30*/  ISETP.GT.AND P0, PT, R213, RZ, PT ;  /* 0x000000ffd500720c */ /* 0x000fe20003f04270 */
[--C-:B-----5:R-:W-:Y:S02]  /*3b40*/  HADD2.F32 R221, -RZ, R129.reuse.H1_H1 ;  /* 0x30000081ffdd7230 */ /* 0x120fe40000004100 */
[----:B------:R-:W-:Y:S01]  /*3b50*/  @P5 FFMA.FTZ R92, R209, R215, R214 ;  /* 0x000000d7d15c5223 */ /* 0x000fe200000100d6 */
[----:B------:R-:W-:Y:S01]  /*3b60*/  HADD2.F32 R220, -RZ, R130.H0_H0 ;  /* 0x20000082ffdc7230 */ /* 0x000fe20000004100 */
        /* <DEDUP_REMOVED lines=45> */
[----:B------:R-:W-:-:S03]  /*3e40*/  @P1 FMUL.FTZ R152, R153, R152 ;  /* 0x0000009899981220 */ /* 0x000fc60000410000 */
        /* <DEDUP_REMOVED lines=13> */
[----:B------:R-:W-:Y:S02]  /*3f20*/  @P1 FSEL R156, R156, RZ, P5 ;  /* 0x000000ff9c9c1208 */ /* 0x000fe40002800000 */
[----:B------:R-:W-:Y:S01]  /*3f30*/  @P1 FSEL R92, R92, RZ, P0 ;  /* 0x000000ff5c5c1208 */ /* 0x000fe20000000000 */
[----:B------:R-:W-:Y:S01]  /*3f40*/  @P1 FMUL.FTZ R196, R197, R196 ;  /* 0x000000c4c5c41220 */ /* 0x000fe20000410000 */
[C---:B------:R-:W-:Y:S02]  /*3f50*/  @P1 ISETP.GE.U32.AND P0, PT, R182.reuse, RZ, PT ;  /* 0x000000ffb600120c */ /* 0x040fe40003f06070 */
[----:B------:R-:W-:Y:S01]  /*3f60*/  @P1 LOP3.LUT P5, RZ, R182, 0xff, RZ, 0xc0, !PT ;  /* 0x000000ffb6ff1812 */ /* 0x000fe200078ac0ff */
[----:B0-----:R-:W-:Y:S01]  /*3f70*/  @P1 FMUL.FTZ R159, R224, R159 ;  /* 0x0000009fe09f1220 */ /* 0x001fe20000410000 */
[----:B------:R-:W-:-:S02]  /*3f80*/  @P1 LOP3.LUT P6, RZ, R182, 0xff00, RZ, 0xc0, !PT ;  /* 0x0000ff00b6ff1812 */ /* 0x000fc400078cc0ff */
[----:B------:R-:W-:Y:S01]  /*3f90*/  @P1 ISETP.GE.U32.AND.EX P0, PT, R183, 0x1000000, PT, P0 ;  /* 0x01000000b700180c */ /* 0x000fe20003f06100 */
[----:B------:R-:W-:Y:S01]  /*3fa0*/  @P1 FMUL.FTZ R158, R159, R158 ;  /* 0x0000009e9f9e1220 */ /* 0x000fe20000410000 */
[----:B------:R-:W-:Y:S02]  /*3fb0*/  @P1 FSEL R196, R196, RZ, P5 ;  /* 0x000000ffc4c41208 */ /* 0x000fe40002800000 */
[----:B------:R-:W-:Y:S01]  /*3fc0*/  @P1 F2FP.F16.F32.PACK_AB R92, RZ, R92 ;  /* 0x0000005cff5c123e */ /* 0x000fe200000000ff */
[----:B---3--:R-:W-:Y:S01]  /*3fd0*/  @P1 FMUL.FTZ R195, R216, R195 ;  /* 0x000000c3d8c31220 */ /* 0x008fe20000410000 */
[----:B------:R-:W-:Y:S02]  /*3fe0*/  @P1 FSEL R158, R158, RZ, P6 ;  /* 0x000000ff9e9e1208 */ /* 0x000fe40003000000 */
[----:B------:R-:W-:Y:S01]  /*3ff0*/  @P1 F2FP.F16.F32.PACK_AB R156, RZ, R156 ;  /* 0x0000009cff9c123e */ /* 0x000fe200000000ff */
        /* <DEDUP_REMOVED lines=16> */
[----:B------:R-:W-:Y:S02]  /*4100*/  F2FP.F16.F32.PACK_AB R95, R216, R217 ;  /* 0x000000d9d85f723e */ /* 0x000fe400000000ff */
[----:B------:R-:W-:Y:S02]  /*4110*/  @P1 PRMT R142, R142, 0x5410, R154 ;  /* 0x000054108e8e1816 */ /* 0x000fe4000000009a */
[----:B------:R-:W-:Y:S02]  /*4120*/  @P1 PRMT R143, R143, 0x5410, R194 ;  /* 0x000054108f8f1816 */ /* 0x000fe400000000c2 */
[----:B------:R-:W-:-:S02]  /*4130*/  @P1 PRMT R140, R140, 0x5410, R158 ;  /* 0x000054108c8c1816 */ /* 0x000fc4000000009e */
[----:B------:R-:W-:Y:S02]  /*4140*/  PRMT R94, R220, 0x5410, R225 ;  /* 0x00005410dc5e7816 */ /* 0x000fe400000000e1 */
[----:B------:R-:W-:Y:S02]  /*4150*/  PRMT R93, R93, 0x5410, R221 ;  /* 0x000054105d5d7816 */ /* 0x000fe400000000dd */
[----:B------:R-:W-:-:S07]  /*4160*/  PRMT R92, R223, 0x5410, R224 ;  /* 0x00005410df5c7816 */ /* 0x000fce00000000e0 */
.L_x_10346:
[----:B------:R-:W-:Y:S05]  /*4170*/  BSYNC.RECONVERGENT B1 ;  /* 0x0000000000017941 */ /* 0x000fea0003800200 */
.L_x_10329:
        /* <DEDUP_REMOVED lines=10> */
.L_x_10328:
[----:B------:R-:W-:Y:S05]  /*4220*/  BSYNC.RECONVERGENT B2 ;  /* 0x0000000000027941 */ /* 0x000fea0003800200 */
.L_x_10327:
        /* <DEDUP_REMOVED lines=13> */
[--C-:B------:R-:W-:Y:S01]  /*4300*/  HADD2.F32 R217, -RZ, R132.reuse.H0_H0 ;  /* 0x20000084ffd97230 */ /* 0x100fe20000004100 */
[----:B------:R-:W-:Y:S01]  /*4310*/  @P1 LOP3.LUT P6, RZ, R180, 0xff00, RZ, 0xc0, !PT ;  /* 0x0000ff00b4ff1812 */ /* 0x000fe200078cc0ff */
[----:B------:R-:W-:Y:S01]  /*4320*/  HADD2.F32 R216, -RZ, R132.H1_H1 ;  /* 0x30000084ffd87230 */ /* 0x000fe20000004100 */
[----:B------:R-:W-:Y:S01]  /*4330*/  @P1 LOP3.LUT P5, RZ, R181, 0xff0000, RZ, 0xc0, !PT ;  /* 0x00ff0000b5ff1812 */ /* 0x000fe200078ac0ff */
[--C-:B------:R-:W-:Y:S02]  /*4340*/  HADD2.F32 R219, -RZ, R133.reuse.H0_H0 ;  /* 0x20000085ffdb7230 */ /* 0x100fe40000004100 */
[----:B------:R-:W-:Y:S01]  /*4350*/  HADD2.F32 R218, -RZ, R133.H1_H1 ;  /* 0x30000085ffda7230 */ /* 0x000fe20000004100 */
[----:B------:R-:W2:Y:S01]  /*4360*/  @P1 LDC.64 R154, c[0x0][0x408] ;  /* 0x00010200ff9a1b82 */ /* 0x000ea20000000a00 */
        /* <DEDUP_REMOVED lines=11> */
[----:B------:R-:W3:Y:S01]  /*4420*/  @P1 LDC.64 R94, c[0x0][0x408] ;  /* 0x00010200ff5e1b82 */ /* 0x000ee20000000a00 */
[----:B------:R-:W-:Y:S01]  /*4430*/  @P0 FFMA.FTZ R216, R4, R93, R216 ;  /* 0x0000005d04d80223 */ /* 0x000fe200000100d8 */
[-CC-:B------:R-:W-:Y:S01]  /*4440*/  @P0 FFMA.FTZ R196, R10, R215.reuse, R214.reuse ;  /* 0x000000d70ac40223 */ /* 0x180fe200000100d6 */
[----:B------:R-:W-:Y:S01]  /*4450*/  @P0 FFMA.FTZ R219, R4, R194, R219 ;  /* 0x000000c204db0223 */ /* 0x000fe200000100db */
[-CC-:B------:R-:W-:Y:S01]  /*4460*/  @P0 FFMA.FTZ R223, R11, R215.reuse, R214.reuse ;  /* 0x000000d70bdf0223 */ /* 0x180fe200000100d6 */
[-C--:B------:R-:W-:Y:S01]  /*4470*/  @P0 FFMA.FTZ R222, R20, R215.reuse, R214 ;  /* 0x000000d714de0223 */ /* 0x080fe200000100d6 */
[----:B------:R-:W-:Y:S01]  /*4480*/  @P0 FADD.FTZ R221, R13, -R196 ;  /* 0x800000c40ddd0221 */ /* 0x000fe20000010000 */
[----:B------:R-:W-:Y:S01]  /*4490*/  @P0 FFMA.FTZ R196, R16, R215, R214 ;  /* 0x000000d710c40223 */ /* 0x000fe200000100d6 */
[----:B------:R-:W4:Y:S01]  /*44a0*/  @P1 LDC.64 R92, c[0x0][0x408] ;  /* 0x00010200ff5c1b82 */ /* 0x000f220000000a00 */
[----:B------:R-:W-:Y:S01]  /*44b0*/  @P0 FADD.FTZ R223, R14, -R223 ;  /* 0x800000df0edf0221 */ /* 0x000fe20000010000 */
[----:B------:R-:W-:Y:S01]  /*44c0*/  @P0 FFMA.FTZ R218, R4, R221, R218 ;  /* 0x000000dd04da0223 */ /* 0x000fe200000100da */
[----:B------:R-:W-:-:S02]  /*44d0*/  HADD2.F32 R221, -RZ, R134.H0_H0 ;  /* 0x20000086ffdd7230 */ /* 0x000fc40000004100 */
[----:B------:R-:W-:Y:S01]  /*44e0*/  @P0 FADD.FTZ R225, R15, -R196 ;  /* 0x800000c40fe10221 */ /* 0x000fe20000010000 */
[----:B------:R-:W-:Y:S02]  /*44f0*/  HADD2.F32 R196, -RZ, R135.H1_H1 ;  /* 0x30000087ffc47230 */ /* 0x000fe40000004100 */
[----:B-1----:R-:W-:Y:S01]  /*4500*/  @P1 FMUL.FTZ R153, R216, R153 ;  /* 0x00000099d8991220 */ /* 0x002fe20000410000 */
[----:B--2---:R-:W-:Y:S01]  /*4510*/  @P1 FMUL.FTZ R155, R219, R155 ;  /* 0x0000009bdb9b1220 */ /* 0x004fe20000410000 */
[----:B0-----:R-:W0:Y:S01]  /*4520*/  @P1 LDC.64 R158, c[0x0][0x408] ;  /* 0x00010200ff9e1b82 */ /* 0x001e220000000a00 */
[C---:B------:R-:W-:Y:S01]  /*4530*/  @P0 FFMA.FTZ R221, R4.reuse, R223, R221 ;  /* 0x000000df04dd0223 */ /* 0x040fe200000100dd */
[----:B------:R-:W-:Y:S01]  /*4540*/  @P0 FADD.FTZ R223, R19, -R222 ;  /* 0x800000de13df0221 */ /* 0x000fe20000010000 */
[C---:B------:R-:W-:Y:S01]  /*4550*/  @P0 FFMA.FTZ R220, R4.reuse, R225, R220 ;  /* 0x000000e104dc0223 */ /* 0x040fe200000100dc */
[----:B------:R-:W-:Y:S01]  /*4560*/  @P1 FMUL.FTZ R152, R153, R152 ;  /* 0x0000009899981220 */ /* 0x000fe20000410000 */
[----:B------:R-:W-:Y:S01]  /*4570*/  @P1 FMUL.FTZ R154, R155, R154 ;  /* 0x0000009a9b9a1220 */ /* 0x000fe20000410000 */
[----:B------:R-:W-:Y:S01]  /*4580*/  @P0 FFMA.FTZ R196, R4, R223, R196 ;  /* 0x000000df04c40223 */ /* 0x000fe200000100c4 */
[----:B------:R-:W-:Y:S01]  /*4590*/  @P1 LOP3.LUT P0, RZ, R180, 0xff, RZ, 0xc0, !PT ;  /* 0x000000ffb4ff1812 */ /* 0x000fe2000780c0ff */
[----:B------:R-:W1:Y:S01]  /*45a0*/  @P1 LDC.64 R156, c[0x0][0x408] ;  /* 0x00010200ff9c1b82 */ /* 0x000e620000000a00 */
[----:B---3--:R-:W-:Y:S01]  /*45b0*/  @P1 FMUL.FTZ R95, R217, R95 ;  /* 0x0000005fd95f1220 */ /* 0x008fe20000410000 */
[----:B------:R-:W-:-:S02]  /*45c0*/  @P1 FSEL R152, R152, RZ, P6 ;  /* 0x000000ff98981208 */ /* 0x000fc40003000000 */
[----:B------:R-:W-:Y:S01]  /*45d0*/  @P1 LOP3.LUT P6, RZ, R181, 0xff, RZ, 0xc0, !PT ;  /* 0x000000ffb5ff1812 */ /* 0x000fe200078cc0ff */
[----:B------:R-:W-:Y:S01]  /*45e0*/  @P1 FMUL.FTZ R94, R95, R94 ;  /* 0x0000005e5f5e1220 */ /* 0x000fe20000410000 */
[----:B------:R-:W-:Y:S02]  /*45f0*/  F2FP.F16.F32.PACK_AB R217, RZ, R217 ;  /* 0x000000d9ffd9723e */ /* 0x000fe400000000ff */
        /* <DEDUP_REMOVED lines=50> */
.L_x_10352:
        /* <DEDUP_REMOVED lines=91> */
.L_x_10351:
        /* <DEDUP_REMOVED lines=105> */
.L_x_10354:
        /* <DEDUP_REMOVED lines=13> */
.L_x_10356:
[----:B------:R-:W-:Y:S05]  /*5630*/  BSYNC.RECONVERGENT B3 ;  /* 0x0000000000037941 */ /* 0x000fea0003800200 */
.L_x_10355:
        /* <DEDUP_REMOVED lines=13> */
.L_x_10358:
[----:B------:R-:W-:Y:S05]  /*5710*/  BSYNC.RECONVERGENT B3 ;  /* 0x0000000000037941 */ /* 0x000fea0003800200 */
.L_x_10357:
        /* <DEDUP_REMOVED lines=13> */
.L_x_10360:
[----:B------:R-:W-:Y:S05]  /*57f0*/  BSYNC.RECONVERGENT B3 ;  /* 0x0000000000037941 */ /* 0x000fea0003800200 */
.L_x_10359:
        /* <DEDUP_REMOVED lines=13> */
.L_x_10362:
[----:B------:R-:W-:Y:S05]  /*58d0*/  BSYNC.RECONVERGENT B3 ;  /* 0x0000000000037941 */ /* 0x000fea0003800200 */
.L_x_10361:
        /* <DEDUP_REMOVED lines=13> */
.L_x_10364:
[----:B------:R-:W-:Y:S05]  /*59b0*/  BSYNC.RECONVERGENT B3 ;  /* 0x0000000000037941 */ /* 0x000fea0003800200 */
.L_x_10363:
        /* <DEDUP_REMOVED lines=13> */
.L_x_10366:
[----:B------:R-:W-:Y:S05]  /*5a90*/  BSYNC.RECONVERGENT B3 ;  /* 0x0000000000037941 */ /* 0x000fea0003800200 */
.L_x_10365:
        /* <DEDUP_REMOVED lines=13> */
.L_x_10368:
[----:B------:R-:W-:Y:S05]  /*5b70*/  BSYNC.RECONVERGENT B3 ;  /* 0x0000000000037941 */ /* 0x000fea0003800200 */
.L_x_10367:
        /* <DEDUP_REMOVED lines=13> */
.L_x_10353:
[----:B------:R-:W-:Y:S05]  /*5c50*/  BSYNC.RECONVERGENT B1 ;  /* 0x0000000000017941 */ /* 0x000fea0003800200 */
.L_x_10350:
        /* <DEDUP_REMOVED lines=8> */
.L_x_10349:
[----:B------:R-:W-:Y:S05]  /*5ce0*/  BSYNC.RECONVERGENT B2 ;  /* 0x0000000000027941 */ /* 0x000fea0003800200 */
.L_x_10348:
        /* <DEDUP_REMOVED lines=19> */
[----:B------:R-:W-:Y:S01]  /*5e20*/  HADD2.F32 R221, -RZ, R137.H1_H1 ;  /* 0x30000089ffdd7230 */ /* 0x000fe20000004100 */
[----:B0-----:R-:W0:Y:S01]  /*5e30*/  @P1 LDC.64 R158, c[0x0][0x408] ;  /* 0x00010200ff9e1b82 */ /* 0x001e220000000a00 */
        /* <DEDUP_REMOVED lines=9> */
[C---:B------:R-:W-:Y:S01]  /*5ed0*/  @P0 FFMA.FTZ R197, R4.reuse, R95, R197 ;  /* 0x0000005f04c50223 */ /* 0x040fe200000100c5 */
[----:B------:R-:W-:Y:S01]  /*5ee0*/  @P0 FFMA.FTZ R95, R23, R215, R214 ;  /* 0x000000d7175f0223 */ /* 0x000fe200000100d6 */
[C---:B------:R-:W-:Y:S01]  /*5ef0*/  @P0 FFMA.FTZ R196, R4.reuse, R93, R196 ;  /* 0x0000005d04c40223 */ /* 0x040fe200000100c4 */
[----:B------:R-:W-:Y:S01]  /*5f00*/  @P0 FFMA.FTZ R219, R4, R154, R219 ;  /* 0x0000009a04db0223 */ /* 0x000fe200000100db */
[----:B------:R-:W-:Y:S01]  /*5f10*/  @P0 FFMA.FTZ R217, R27, R215, R214 ;  /* 0x000000d71bd90223 */ /* 0x000fe200000100d6 */
[----:B------:R-:W-:Y:S01]  /*5f20*/  @P0 FADD.FTZ R155, R28, -R95 ;  /* 0x8000005f1c9b0221 */ /* 0x000fe20000010000 */
[----:B------:R-:W-:Y:S01]  /*5f30*/  @P0 FADD.FTZ R218, R29, -R218 ;  /* 0x800000da1dda0221 */ /* 0x000fe20000010000 */
[----:B------:R-:W3:Y:S01]  /*5f40*/  @P1 LDC.64 R94, c[0x0][0x408] ;  /* 0x00010200ff5e1b82 */ /* 0x000ee20000000a00 */
[----:B------:R-:W-:Y:S01]  /*5f50*/  @P0 FADD.FTZ R217, R30, -R217 ;  /* 0x800000d91ed90221 */ /* 0x000fe20000010000 */
[C---:B------:R-:W-:Y:S01]  /*5f60*/  @P0 FFMA.FTZ R216, R4.reuse, R155, R216 ;  /* 0x0000009b04d80223 */ /* 0x040fe200000100d8 */
[----:B------:R-:W-:Y:S01]  /*5f70*/  @P0 FFMA.FTZ R221, R4, R218, R221 ;  /* 0x000000da04dd0223 */ /* 0x000fe200000100dd */
[-CC-:B------:R-:W-:Y:S01]  /*5f80*/  @P0 FFMA.FTZ R224, R160, R215.reuse, R214.reuse ;  /* 0x000000d7a0e00223 */ /* 0x180fe200000100d6 */
[----:B------:R-:W-:Y:S01]  /*5f90*/  @P0 FFMA.FTZ R218, R164, R215, R214 ;  /* 0x000000d7a4da0223 */ /* 0x000fe200000100d6 */
[----:B------:R-:W-:Y:S01]  /*5fa0*/  @P0 FFMA.FTZ R220, R4, R217, R220 ;  /* 0x000000d904dc0223 */ /* 0x000fe200000100dc */
[----:B------:R-:W-:Y:S01]  /*5fb0*/  HADD2.F32 R222, -RZ, R138.H1_H1 ;  /* 0x3000008affde7230 */ /* 0x000fe20000004100 */
[----:B------:R-:W4:Y:S01]  /*5fc0*/  @P1 LDC.64 R92, c[0x0][0x408] ;  /* 0x00010200ff5c1b82 */ /* 0x000f220000000a00 */
[----:B------:R-:W-:-:S02]  /*5fd0*/  HADD2.F32 R217, -RZ, R139.H1_H1 ;  /* 0x3000008bffd97230 */ /* 0x000fc40000004100 */
[----:B------:R-:W-:Y:S01]  /*5fe0*/  @P0 FADD.FTZ R223, R31, -R224 ;  /* 0x800000e01fdf0221 */ /* 0x000fe20000010000 */
[----:B------:R-:W-:Y:S01]  /*5ff0*/  @P0 FADD.FTZ R218, R163, -R218 ;  /* 0x800000daa3da0221 */ /* 0x000fe20000010000 */
[----:B-1----:R-:W-:Y:S01]  /*6000*/  @P1 FMUL.FTZ R153, R219, R153 ;  /* 0x00000099db991220 */ /* 0x002fe20000410000 */
[----:B0-----:R-:W-:Y:S01]  /*6010*/  @P1 FMUL.FTZ R159, R220, R159 ;  /* 0x0000009fdc9f1220 */ /* 0x001fe20000410000 */
[C---:B------:R-:W-:Y:S01]  /*6020*/  @P0 FFMA.FTZ R222, R4.reuse, R223, R222 ;  /* 0x000000df04de0223 */ /* 0x040fe200000100de */
[----:B------:R-:W-:Y:S01]  /*6030*/  @P0 FFMA.FTZ R217, R4, R218, R217 ;  /* 0x000000da04d90223 */ /* 0x000fe200000100d9 */
        /* <DEDUP_REMOVED lines=9> */
[----:B------:R-:W-:Y:S02]  /*60d0*/  @P1 FSEL R158, R158, RZ, P5 ;  /* 0x000000ff9e9e1208 */ /* 0x000fe40002800000 */
[----:B------:R-:W-:Y:S01]  /*60e0*/  F2FP.F16.F32.PACK_AB R196, RZ, R196 ;  /* 0x000000c4ffc4723e */ /* 0x000fe200000000ff */
[----:B------:R-:W-:Y:S01]  /*60f0*/  @P1 FMUL.FTZ R94, R95, R94 ;  /* 0x0000005e5f5e1220 */ /* 0x000fe20000410000 */
[----:B------:R-:W-:Y:S01]  /*6100*/  @P1 F2FP.F16.F32.PACK_AB R158, RZ, R158 ;  /* 0x0000009eff9e123e */ /* 0x000fe200000000ff */
[----:B----4-:R-:W-:Y:S01]  /*6110*/  @P1 FMUL.FTZ R93, R197, R93 ;  /* 0x0000005dc55d1220 */ /* 0x010fe20000410000 */
[----:B------:R-:W-:Y:S02]  /*6120*/  F2FP.F16.F32.PACK_AB R221, RZ, R221 ;  /* 0x000000ddffdd723e */ /* 0x000fe400000000ff */
[----:B------:R-:W-:Y:S01]  /*6130*/  @P1 FSEL R94, R94, RZ, P0 ;  /* 0x000000ff5e5e1208 */ /* 0x000fe20000000000 */
[----:B------:R-:W-:Y:S01]  /*6140*/  @P1 FMUL.FTZ R92, R93, R92 ;  /* 0x0000005c5d5c1220 */ /* 0x000fe20000410000 */
[----:B------:R-:W-:-:S02]  /*6150*/  @P1 LOP3.LUT P0, RZ, R178, 0xff00, RZ, 0xc0, !PT ;  /* 0x0000ff00b2ff1812 */ /* 0x000fc4000780c0ff */
[----:B------:R-:W-:Y:S01]  /*6160*/  @P1 F2FP.F16.F32.PACK_AB R94, RZ, R94 ;  /* 0x0000005eff5e123e */ /* 0x000fe200000000ff */
[----:B0-----:R-:W-:Y:S01]  /*6170*/  @P1 FMUL.FTZ R155, R216, R155 ;  /* 0x0000009bd89b1220 */ /* 0x001fe20000410000 */
[----:B------:R-:W-:Y:S02]  /*6180*/  @P1 FSEL R152, R152, RZ, P0 ;  /* 0x000000ff98981208 */ /* 0x000fe40000000000 */
[----:B------:R-:W-:Y:S01]  /*6190*/  @P1 LOP3.LUT P0, RZ, R178, 0xff0000, RZ, 0xc0, !PT ;  /* 0x00ff0000b2ff1812 */ /* 0x000fe2000780c0ff */
[----:B------:R-:W-:Y:S01]  /*61a0*/  @P1 FMUL.FTZ R154, R155, R154 ;  /* 0x0000009a9b9a1220 */ /* 0x000fe20000410000 */
[----:B------:R-:W-:Y:S02]  /*61b0*/  @P1 FSEL R92, R92, RZ, P3 ;  /* 0x000000ff5c5c1208 */ /* 0x000fe40001800000 */
[----:B------:R-:W-:Y:S01]  /*61c0*/  @P1 LOP3.LUT P3, RZ, R178, 0xff000000, RZ, 0xc0, !PT ;  /* 0xff000000b2ff1812 */ /* 0x000fe2000786c0ff */
[----:B-1----:R-:W-:Y:S01]  /*61d0*/  @P1 FMUL.FTZ R195, R222, R195 ;  /* 0x000000c3dec31220 */ /* 0x002fe20000410000 */
[----:B------:R-:W-:-:S02]  /*61e0*/  @P1 FSEL R154, R154, RZ, P0 ;  /* 0x000000ff9a9a1208 */ /* 0x000fc40000000000 */
[----:B------:R-:W-:Y:S01]  /*61f0*/  @P1 FSEL R156, R156, RZ, P3 ;  /* 0x000000ff9c9c1208 */ /* 0x000fe20001800000 */
[----:B------:R-:W-:Y:S01]  /*6200*/  @P1 FMUL.FTZ R194, R195, R194 ;  /* 0x000000c2c3c21220 */ /* 0x000fe20000410000 */
[----:B------:R-:W-:Y:S02]  /*6210*/  @P1 F2FP.F16.F32.PACK_AB R154, RZ, R154 ;  /* 0x0000009aff9a123e */ /* 0x000fe400000000ff */
[----:B------:R-:W-:Y:S02]  /*6220*/  @P1 F2FP.F16.F32.PACK_AB R92, RZ, R92 ;  /* 0x0000005cff5c123e */ /* 0x000fe400000000ff */
[----:B------:R-:W-:Y:S02]  /*6230*/  @P1 FSEL R194, R194, RZ, P6 ;  /* 0x000000ffc2c21208 */ /* 0x000fe40003000000 */
[----:B------:R-:W-:Y:S02]  /*6240*/  F2FP.F16.F32.PACK_AB R93, RZ, R216 ;  /* 0x000000d8ff5d723e */ /* 0x000fe400000000ff */
[----:B------:R-:W-:-:S02]  /*6250*/  F2FP.F16.F32.PACK_AB R220, RZ, R220 ;  /* 0x000000dcffdc723e */ /* 0x000fc400000000ff */
[----:B------:R-:W-:Y:S02]  /*6260*/  F2FP.F16.F32.PACK_AB R222, RZ, R222 ;  /* 0x000000deffde723e */ /* 0x000fe400000000ff */
[----:B------:R-:W-:Y:S02]  /*6270*/  @P1 PRMT R140, R94, 0x7610, R140 ;  /* 0x000076105e8c1816 */ /* 0x000fe4000000008c */
[----:B------:R-:W-:Y:S02]  /*6280*/  @P1 F2FP.F16.F32.PACK_AB R152, RZ, R152 ;  /* 0x00000098ff98123e */ /* 0x000fe400000000ff */
[----:B------:R-:W-:Y:S02]  /*6290*/  @P1 F2FP.F16.F32.PACK_AB R156, RZ, R156 ;  /* 0x0000009cff9c123e */ /* 0x000fe400000000ff */
[----:B------:R-:W-:Y:S02]  /*62a0*/  @P1 F2FP.F16.F32.PACK_AB R194, RZ, R194 ;  /* 0x000000c2ffc2123e */ /* 0x000fe400000000ff */
[----:B------:R-:W-:-:S02]  /*62b0*/  @P1 PRMT R141, R154, 0x7610, R141 ;  /* 0x000076109a8d1816 */ /* 0x000fc4000000008d */
[----:B------:R-:W-:Y:S02]  /*62c0*/  @P1 PRMT R142, R158, 0x7610, R142 ;  /* 0x000076109e8e1816 */ /* 0x000fe4000000008e */
[----:B------:R-:W-:Y:S02]  /*62d0*/  @P1 PRMT R143, R92, 0x7610, R143 ;  /* 0x000076105c8f1816 */ /* 0x000fe4000000008f */
[----:B------:R-:W-:Y:S02]  /*62e0*/  @P1 PRMT R140, R140, 0x5410, R152 ;  /* 0x000054108c8c1816 */ /* 0x000fe40000000098 */
[----:B------:R-:W-:Y:S02]  /*62f0*/  @P1 PRMT R141, R141, 0x5410, R156 ;  /* 0x000054108d8d1816 */ /* 0x000fe4000000009c */
[----:B------:R-:W-:Y:S02]  /*6300*/  @P1 PRMT R142, R142, 0x5410, R194 ;  /* 0x000054108e8e1816 */ /* 0x000fe400000000c2 */
[----:B------:R-:W-:-:S02]  /*6310*/  F2FP.F16.F32.PACK_AB R95, R217, R197 ;  /* 0x000000c5d95f723e */ /* 0x000fc400000000ff */
        /* <DEDUP_REMOVED lines=12> */
.L_x_10373:
        /* <DEDUP_REMOVED lines=91> */
.L_x_10372:
        /* <DEDUP_REMOVED lines=48> */
[----:B------:R-:W-:Y:S02]  /*6c90*/  @P1 F2FP.F16.F32.PACK_AB R159, RZ, R159 ;  /* 0x0000009fff9f123e */ /* 0x000fe400000000ff */
[----:B------:R-:W3:Y:S01]  /*6ca0*/  @P1 LDC.64 R156, c[0x0][0x408] ;  /* 0x00010200ff9c1b82 */ /* 0x000ee20000000a00 */
[----:B------:R-:W-:Y:S01]  /*6cb0*/  @P1 FSEL R92, R92, RZ, P5 ;  /* 0x000000ff5c5c1208 */ /* 0x000fe20002800000 */
[----:B-1----:R-:W-:Y:S01]  /*6cc0*/  @P1 FMUL.FTZ R155, R196, R155 ;  /* 0x0000009bc49b1220 */ /* 0x002fe20000410000 */
[----:B------:R-:W-:-:S02]  /*6cd0*/  @P1 PRMT R140, R159, 0x7610, R140 ;  /* 0x000076109f8c1816 */ /* 0x000fc4000000008c */
[----:B------:R-:W-:Y:S01]  /*6ce0*/  @P1 F2FP.F16.F32.PACK_AB R92, RZ, R92 ;  /* 0x0000005cff5c123e */ /* 0x000fe200000000ff */
        /* <DEDUP_REMOVED lines=18> */
[----:B------:R-:W-:Y:S02]  /*6e10*/  @P1 F2FP.F16.F32.PACK_AB R94, RZ, R94 ;  /* 0x0000005eff5e123e */ /* 0x000fe400000000ff */
[----:B------:R-:W-:Y:S01]  /*6e20*/  @P1 FSEL R152, R152, RZ, P3 ;  /* 0x000000ff98981208 */ /* 0x000fe20001800000 */
[----:B------:R-:W-:Y:S01]  /*6e30*/  @P1 FMUL.FTZ R156, R157, R156 ;  /* 0x0000009c9d9c1220 */ /* 0x000fe20000410000 */
[----:B------:R-:W-:Y:S02]  /*6e40*/  @P1 F2FP.F16.F32.PACK_AB R154, RZ, R154 ;  /* 0x0000009aff9a123e */ /* 0x000fe400000000ff */
[----:B------:R-:W-:Y:S02]  /*6e50*/  F2FP.F16.F32.PACK_AB R218, RZ, R218 ;  /* 0x000000daffda723e */ /* 0x000fe400000000ff */
[----:B------:R-:W-:-:S02]  /*6e60*/  @P1 FSEL R156, R156, RZ, P6 ;  /* 0x000000ff9c9c1208 */ /* 0x000fc40003000000 */
[----:B------:R-:W-:Y:S02]  /*6e70*/  F2FP.F16.F32.PACK_AB R220, RZ, R220 ;  /* 0x000000dcffdc723e */ /* 0x000fe400000000ff */
[----:B------:R-:W-:Y:S02]  /*6e80*/  F2FP.F16.F32.PACK_AB R93, RZ, R222 ;  /* 0x000000deff5d723e */ /* 0x000fe400000000ff */
[----:B------:R-:W-:Y:S02]  /*6e90*/  F2FP.F16.F32.PACK_AB R194, RZ, R194 ;  /* 0x000000c2ffc2723e */ /* 0x000fe400000000ff */
[----:B------:R-:W-:Y:S02]  /*6ea0*/  F2FP.F16.F32.PACK_AB R196, RZ, R196 ;  /* 0x000000c4ffc4723e */ /* 0x000fe400000000ff */
[----:B------:R-:W-:Y:S02]  /*6eb0*/  @P1 F2FP.F16.F32.PACK_AB R216, RZ, R216 ;  /* 0x000000d8ffd8123e */ /* 0x000fe400000000ff */
        /* <DEDUP_REMOVED lines=22> */
.L_x_10375:
        /* <DEDUP_REMOVED lines=13> */
.L_x_10377:
[----:B------:R-:W-:Y:S05]  /*70f0*/  BSYNC.RECONVERGENT B3 ;  /* 0x0000000000037941 */ /* 0x000fea0003800200 */
.L_x_10376:
        /* <DEDUP_REMOVED lines=13> */
.L_x_10379:
[----:B------:R-:W-:Y:S05]  /*71d0*/  BSYNC.RECONVERGENT B3 ;  /* 0x0000000000037941 */ /* 0x000fea0003800200 */
.L_x_10378:
        /* <DEDUP_REMOVED lines=13> */
.L_x_10381:
[----:B------:R-:W-:Y:S05]  /*72b0*/  BSYNC.RECONVERGENT B3 ;  /* 0x0000000000037941 */ /* 0x000fea0003800200 */
.L_x_10380:
        /* <DEDUP_REMOVED lines=13> */
.L_x_10383:
[----:B------:R-:W-:Y:S05]  /*7390*/  BSYNC.RECONVERGENT B3 ;  /* 0x0000000000037941 */ /* 0x000fea0003800200 */
.L_x_10382:
        /* <DEDUP_REMOVED lines=13> */
.L_x_10385:
[----:B------:R-:W-:Y:S05]  /*7470*/  BSYNC.RECONVERGENT B3 ;  /* 0x0000000000037941 */ /* 0x000fea0003800200 */
.L_x_10384:
        /* <DEDUP_REMOVED lines=13> */
.L_x_10387:
[----:B------:R-:W-:Y:S05]  /*7550*/  BSYNC.RECONVERGENT B3 ;  /* 0x0000000000037941 */ /* 0x000fea0003800200 */
.L_x_10386:
        /* <DEDUP_REMOVED lines=13> */
.L_x_10389:
[----:B------:R-:W-:Y:S05]  /*7630*/  BSYNC.RECONVERGENT B3 ;  /* 0x0000000000037941 */ /* 0x000fea0003800200 */
.L_x_10388:
        /* <DEDUP_REMOVED lines=13> */
.L_x_10374:
[----:B------:R-:W-:Y:S05]  /*7710*/  BSYNC.RECONVERGENT B1 ;  /* 0x0000000000017941 */ /* 0x000fea0003800200 */
.L_x_10371:
        /* <DEDUP_REMOVED lines=8> */
.L_x_10370:
[----:B------:R-:W-:Y:S05]  /*77a0*/  BSYNC.RECONVERGENT B2 ;  /* 0x0000000000027941 */ /* 0x000fea0003800200 */
.L_x_10369:
        /* <DEDUP_REMOVED lines=13> */
[----:B------:R-:W-:Y:S01]  /*7880*/  HADD2.F32 R197, -RZ, R32.H1_H1 ;  /* 0x30000020ffc57230 */ /* 0x000fe20000004100 */
[C---:B------:R-:W-:Y:S01]  /*7890*/  @P1 LOP3.LUT P3, RZ, R176.reuse, 0xff00, RZ, 0xc0, !PT ;  /* 0x0000ff00b0ff1812 */ /* 0x040fe2000786c0ff */
[----:B------:R-:W-:Y:S01]  /*78a0*/  HADD2.F32 R196, -RZ, R33.H0_H0 ;  /* 0x20000021ffc47230 */ /* 0x000fe20000004100 */
[----:B------:R-:W-:Y:S01]  /*78b0*/  @P1 LOP3.LUT P4, RZ, R176, 0xff0000, RZ, 0xc0, !PT ;  /* 0x00ff0000b0ff1812 */ /* 0x000fe2000788c0ff */
[----:B------:R-:W-:Y:S01]  /*78c0*/  HADD2.F32 R217, -RZ, R34.H1_H1 ;  /* 0x30000022ffd97230 */ /* 0x000fe20000004100 */
[----:B------:R-:W-:Y:S01]  /*78d0*/  @P1 LOP3.LUT P5, RZ, R177, 0xff0000, RZ, 0xc0, !PT ;  /* 0x00ff0000b1ff1812 */ /* 0x000fe200078ac0ff */
[----:B------:R-:W-:Y:S01]  /*78e0*/  HADD2.F32 R221, -RZ, R35.H0_H0 ;  /* 0x20000023ffdd7230 */ /* 0x000fe20000004100 */
[----:B------:R-:W2:Y:S03]  /*78f0*/  @P1 LDC.64 R92, c[0x0][0x408] ;  /* 0x00010200ff5c1b82 */ /* 0x000ea60000000a00 */
        /* <DEDUP_REMOVED lines=8> */
[-CC-:B------:R-:W-:Y:S01]  /*7980*/  @P0 FFMA.FTZ R218, R192, R215.reuse, R214.reuse ;  /* 0x000000d7c0da0223 */ /* 0x180fe200000100d6 */
[----:B------:R-:W-:Y:S01]  /*7990*/  @P0 FFMA.FTZ R223, R187, R215, R214 ;  /* 0x000000d7bbdf0223 */ /* 0x000fe200000100d6 */
[----:B------:R-:W-:Y:S01]  /*79a0*/  @P0 FADD.FTZ R155, R184, -R155 ;  /* 0x8000009bb89b0221 */ /* 0x000fe20000010000 */
        /* <DEDUP_REMOVED lines=9> */
[----:B-1----:R-:W-:Y:S01]  /*7a40*/  @P1 FMUL.FTZ R95, R197, R95 ;  /* 0x0000005fc55f1220 */ /* 0x002fe20000410000 */
[----:B------:R-:W-:Y:S01]  /*7a50*/  @P0 FADD.FTZ R216, R185, -R216 ;  /* 0x800000d8b9d80221 */ /* 0x000fe20000010000 */
[----:B------:R-:W-:Y:S01]  /*7a60*/  @P0 FADD.FTZ R223, R190, -R223 ;  /* 0x800000dfbedf0221 */ /* 0x000fe20000010000 */
[----:B------:R-:W1:Y:S01]  /*7a70*/  @P1 LDC.64 R156, c[0x0][0x408] ;  /* 0x00010200ff9c1b82 */ /* 0x000e620000000a00 */
[----:B------:R-:W-:Y:S01]  /*7a80*/  @P0 FFMA.FTZ R214, R4, R219, R214 ;  /* 0x000000db04d60223 */ /* 0x000fe200000100d6 */
[----:B------:R-:W-:-:S02]  /*7a90*/  HADD2.F32 R219, -RZ, R35.H1_H1 ;  /* 0x30000023ffdb7230 */ /* 0x000fc40000004100 */
[----:B------:R-:W-:Y:S01]  /*7aa0*/  @P0 FADD.FTZ R218, R189, -R218 ;  /* 0x800000dabdda0221 */ /* 0x000fe20000010000 */
[----:B--2---:R-:W-:Y:S01]  /*7ab0*/  @P1 FMUL.FTZ R93, R213, R93 ;  /* 0x0000005dd55d1220 */ /* 0x004fe20000410000 */
[----:B------:R-:W-:Y:S01]  /*7ac0*/  @P1 FMUL.FTZ R94, R95, R94 ;  /* 0x0000005e5f5e1220 */ /* 0x000fe20000410000 */
[C---:B------:R-:W-:Y:S01]  /*7ad0*/  @P0 FFMA.FTZ R217, R4.reuse, R216, R217 ;  /* 0x000000d804d90223 */ /* 0x040fe200000100d9 */
[C---:B------:R-:W-:Y:S01]  /*7ae0*/  @P0 FFMA.FTZ R221, R4.reuse, R223, R221 ;  /* 0x000000df04dd0223 */ /* 0x040fe200000100dd */
[----:B------:R-:W2:Y:S01]  /*7af0*/  @P1 LDC.64 R154, c[0x0][0x408] ;  /* 0x00010200ff9a1b82 */ /* 0x000ea20000000a00 */
[----:B------:R-:W-:Y:S01]  /*7b00*/  @P0 FFMA.FTZ R219, R4, R218, R219 ;  /* 0x000000da04db0223 */ /* 0x000fe200000100db */
[----:B------:R-:W-:Y:S01]  /*7b10*/  @P1 FMUL.FTZ R92, R93, R92 ;  /* 0x0000005c5d5c1220 */ /* 0x000fe20000410000 */
[----:B------:R-:W-:Y:S02]  /*7b20*/  @P1 LOP3.LUT P0, RZ, R176, 0xff, RZ, 0xc0, !PT ;  /* 0x000000ffb0ff1812 */ /* 0x000fe4000780c0ff */
[----:B------:R-:W-:-:S02]  /*7b30*/  @P1 FSEL R94, R94, RZ, P3 ;  /* 0x000000ff5e5e1208 */ /* 0x000fc40001800000 */
[----:B------:R-:W-:Y:S01]  /*7b40*/  @P1 LOP3.LUT P3, RZ, R177, 0xff, RZ, 0xc0, !PT ;  /* 0x000000ffb1ff1812 */ /* 0x000fe2000786c0ff */
[----:B0-----:R-:W0:Y:S01]  /*7b50*/  @P1 LDC.64 R158, c[0x0][0x408] ;  /* 0x00010200ff9e1b82 */ /* 0x001e220000000a00 */
[----:B---3--:R-:W-:Y:S01]  /*7b60*/  @P1 FMUL.FTZ R153, R196, R153 ;  /* 0x00000099c4991220 */ /* 0x008fe20000410000 */
        /* <DEDUP_REMOVED lines=14> */
[----:B------:R-:W-:Y:S02]  /*7c50*/  @P1 PRMT R140, R4, 0x7610, R140 ;  /* 0x00007610048c1816 */ /* 0x000fe4000000008c */
        /* <DEDUP_REMOVED lines=12> */
[----:B------:R-:W-:Y:S02]  /*7d20*/  F2FP.F16.F32.PACK_AB R92, R197, R213 ;  /* 0x000000d5c55c723e */ /* 0x000fe400000000ff */
[----:B------:R-:W-:Y:S02]  /*7d30*/  @P1 FSEL R194, R194, RZ, P5 ;  /* 0x000000ffc2c21208 */ /* 0x000fe40002800000 */
        /* <DEDUP_REMOVED lines=16> */
.L_x_10394:
        /* <DEDUP_REMOVED lines=91> */
.L_x_10393:
        /* <DEDUP_REMOVED lines=99> */
.L_x_10396:
        /* <DEDUP_REMOVED lines=24> */
.L_x_10398:
[----:B------:R-:W-:Y:S05]  /*8ba0*/  BSYNC.RECONVERGENT B3 ;  /* 0x0000000000037941 */ /* 0x000fea0003800200 */
.L_x_10397:
        /* <DEDUP_REMOVED lines=13> */
.L_x_10400:
[----:B------:R-:W-:Y:S05]  /*8c80*/  BSYNC.RECONVERGENT B3 ;  /* 0x0000000000037941 */ /* 0x000fea0003800200 */
.L_x_10399:
        /* <DEDUP_REMOVED lines=13> */
.L_x_10402:
[----:B------:R-:W-:Y:S05]  /*8d60*/  BSYNC.RECONVERGENT B3 ;  /* 0x0000000000037941 */ /* 0x000fea0003800200 */
.L_x_10401:
        /* <DEDUP_REMOVED lines=13> */
.L_x_10404:
[----:B------:R-:W-:Y:S05]  /*8e40*/  BSYNC.RECONVERGENT B3 ;  /* 0x0000000000037941 */ /* 0x000fea0003800200 */
.L_x_10403:
        /* <DEDUP_REMOVED lines=13> */
.L_x_10406:
[----:B------:R-:W-:Y:S05]  /*8f20*/  BSYNC.RECONVERGENT B3 ;  /* 0x0000000000037941 */ /* 0x000fea0003800200 */
.L_x_10405:
        /* <DEDUP_REMOVED lines=13> */
.L_x_10408:
[----:B------:R-:W-:Y:S05]  /*9000*/  BSYNC.RECONVERGENT B3 ;  /* 0x0000000000037941 */ /* 0x000fea0003800200 */
.L_x_10407:
        /* <DEDUP_REMOVED lines=13> */
.L_x_10410:
[----:B------:R-:W-:Y:S05]  /*90e0*/  BSYNC.RECONVERGENT B3 ;  /* 0x0000000000037941 */ /* 0x000fea0003800200 */
.L_x_10409:
[----:B------:R-:W-:-:S04]  /*90f0*/  @P1 F2FP.F16.F32.PACK_AB R152, RZ, R152 ;  /* 0x00000098ff98123e */ /* 0x000fc800000000ff */
[----:B------:R-:W-:-:S07]  /*9100*/  @P1 PRMT R143, R143, 0x5410, R152 ;  /* 0x000054108f8f1816 */ /* 0x000fce0000000098 */
.L_x_10395:
[----:B------:R-:W-:Y:S05]  /*9110*/  BSYNC.RECONVERGENT B1 ;  /* 0x0000000000017941 */ /* 0x000fea0003800200 */
.L_x_10392:
[----:B------:R-:W1:Y:S08]  /*9120*/  @P2 LDC.64 R154, c[0x0][0x478] ;  /* 0x00011e00ff9a2b82 */ /* 0x000e700000000a00 */
[----:B------:R-:W2:Y:S01]  /*9130*/  @P1 LDC.64 R152, c[0x0][0x468] ;  /* 0x00011a00ff981b82 */ /* 0x000ea20000000a00 */
[----:B-1----:R-:W-:-:S05]  /*9140*/  @P2 IMAD.WIDE.U32 R154, R212, 0x10, R154 ;  /* 0x00000010d49a2825 */ /* 0x002fca00078e009a */
[----:B------:R1:W-:Y:S01]  /*9150*/  @P2 STG.E.128 desc[UR6][R154.64], R92 ;  /* 0x0000005c9a002986 */ /* 0x0003e2000c101d06 */
[----:B--2---:R-:W-:-:S05]  /*9160*/  @P1 IMAD.WIDE.U32 R152, R211, 0x10, R152 ;  /* 0x00000010d3981825 */ /* 0x004fca00078e0098 */
[----:B------:R1:W-:Y:S02]  /*9170*/  @P1 STG.E.128 desc[UR6][R152.64], R140 ;  /* 0x0000008c98001986 */ /* 0x0003e4000c101d06 */
.L_x_10391:
[----:B------:R-:W-:Y:S05]  /*9180*/  BSYNC.RECONVERGENT B2 ;  /* 0x0000000000027941 */ /* 0x000fea0003800200 */
.L_x_10390:
[----:B-1-34-:R-:W1:Y:S02]  /*9190*/  LDC.64 R152, c[0x0][0x380] ;  /* 0x0000e000ff987b82 */ /* 0x01ae640000000a00 */
[----:B-1----:R-:W-:-:S04]  /*91a0*/  LEA R3, R152, R3, 0x2 ;  /* 0x0000000398037211 */ /* 0x002fc800078e10ff */
[----:B------:R-:W-:-:S13]  /*91b0*/  ISETP.GE.AND P0, PT, R3, R153, PT ;  /* 0x000000990300720c */ /* 0x000fda0003f06270 */
[----:B------:R-:W-:Y:S05]  /*91c0*/  @!P0 BRA `(.L_x_10411) ;  /* 0xffffff74004c8947 */ /* 0x000fea000383ffff */
.L_x_10315:
[----:B------:R-:W-:Y:S05]  /*91d0*/  BSYNC B0 ;  /* 0x0000000000007941 */ /* 0x000fea0003800000 */
.L_x_10314:
        /* <DEDUP_REMOVED lines=256> */
.L_x_10326:
        /* <DEDUP_REMOVED lines=8> */
.L_x_10413:
[----:B------:R-:W-:Y:S05]  /*a260*/  BSYNC B1 ;  /* 0x0000000000017941 */ /* 0x000fea0003800000 */
.L_x_10412:
        /* <DEDUP_REMOVED lines=8> */
.L_x_10414:
[----:B------:R-:W-:Y:S01]  /*a2f0*/  FADD.FTZ R152, R152, R217 ;  /* 0x000000d998987221 */ /* 0x000fe20000010000 */
[----:B------:R-:W-:-:S04]  /*a300*/  HFMA2 R196, -RZ, RZ, 0, 1.1920928955078125e-07 ;  /* 0x00000002ffc47431 */ /* 0x000fc800000001ff */
[----:B------:R-:W-:Y:S02]  /*a310*/  MOV R197, R152 ;  /* 0x0000009800c57202 */ /* 0x000fe40000000f00 */
[----:B------:R-:W-:-:S07]  /*a320*/  MOV R153, R195 ;  /* 0x000000c300997202 */ /* 0x000fce0000000f00 */
[----:B------:R-:W-:Y:S05]  /*a330*/  WARPSYNC.COLLECTIVE R194, `(.L_x_10415) ;  /* 0x00000000c2087348 */ /* 0x000fea0003c00000 */
[----:B------:R0:W1:Y:S02]  /*a340*/  SHFL.BFLY P0, R195, R197, R196, R211 ;  /* 0x0c0000c4c5c37389 */ /* 0x00006400000000d3 */
[----:B01----:R-:W-:Y:S05]  /*a350*/  ENDCOLLECTIVE ;  /* 0x000000000000791b */ /* 0x003fea0003800000 */
.L_x_10415:
[----:B------:R-:W-:-:S05]  /*a360*/  FADD.FTZ R153, R153, R208 ;  /* 0x000000d099997221 */ /* 0x000fca0000010000 */
[----:B------:R-:W-:Y:S02]  /*a370*/  MOV R197, R153 ;  /* 0x0000009900c57202 */ /* 0x000fe40000000f00 */
[----:B------:R-:W-:-:S07]  /*a380*/  MOV R155, R195 ;  /* 0x000000c3009b7202 */ /* 0x000fce0000000f00 */
[----:B------:R-:W-:Y:S05]  /*a390*/  WARPSYNC.COLLECTIVE R194, `(.L_x_10416) ;  /* 0x00000000c2087348 */ /* 0x000fea0003c00000 */
[----:B------:R0:W1:Y:S02]  /*a3a0*/  SHFL.BFLY P0, R195, R197, R196, R211 ;  /* 0x0c0000c4c5c37389 */ /* 0x00006400000000d3 */
[----:B01----:R-:W-:Y:S05]  /*a3b0*/  ENDCOLLECTIVE ;  /* 0x000000000000791b */ /* 0x003fea0003800000 */
.L_x_10416:
[----:B------:R-:W-:Y:S01]  /*a3c0*/  FADD.FTZ R155, R152, R155 ;  /* 0x0000009b989b7221 */ /* 0x000fe20000010000 */
[----:B------:R-:W-:-:S04]  /*a3d0*/  HFMA2 R196, -RZ, RZ, 0, 2.384185791015625e-07 ;  /* 0x00000004ffc47431 */ /* 0x000fc800000001ff */
[----:B------:R-:W-:Y:S02]  /*a3e0*/  MOV R197, R155 ;  /* 0x0000009b00c57202 */ /* 0x000fe40000000f00 */
[----:B------:R-:W-:-:S07]  /*a3f0*/  MOV R154, R195 ;  /* 0x000000c3009a7202 */ /* 0x000fce0000000f00 */
[----:B------:R-:W-:Y:S05]  /*a400*/  WARPSYNC.COLLECTIVE R194, `(.L_x_10417) ;  /* 0x00000000c2087348 */ /* 0x000fea0003c00000 */
[----:B------:R0:W1:Y:S02]  /*a410*/  SHFL.BFLY P0, R195, R197, R196, R211 ;  /* 0x0c0000c4c5c37389 */ /* 0x00006400000000d3 */
[----:B01----:R-:W-:Y:S05]  /*a420*/  ENDCOLLECTIVE ;  /* 0x000000000000791b */ /* 0x003fea0003800000 */
.L_x_10417:
[----:B------:R-:W-:-:S05]  /*a430*/  FADD.FTZ R154, R153, R154 ;  /* 0x0000009a999a7221 */ /* 0x000fca0000010000 */
[----:B------:R-:W-:Y:S02]  /*a440*/  MOV R197, R154 ;  /* 0x0000009a00c57202 */ /* 0x000fe40000000f00 */
[----:B------:R-:W-:-:S07]  /*a450*/  MOV R156, R195 ;  /* 0x000000c3009c7202 */ /* 0x000fce0000000f00 */
[----:B------:R-:W-:Y:S05]  /*a460*/  WARPSYNC.COLLECTIVE R194, `(.L_x_10418) ;  /* 0x00000000c2087348 */ /* 0x000fea0003c00000 */
[----:B------:R0:W1:Y:S02]  /*a470*/  SHFL.BFLY P0, R195, R197, R196, R211 ;  /* 0x0c0000c4c5c37389 */ /* 0x00006400000000d3 */
[----:B01----:R-:W-:Y:S05]  /*a480*/  ENDCOLLECTIVE ;  /* 0x000000000000791b */ /* 0x003fea0003800000 */
.L_x_10418:
[----:B------:R-:W-:Y:S01]  /*a490*/  FADD.FTZ R156, R155, R156 ;  /* 0x0000009c9b9c7221 */ /* 0x000fe20000010000 */
[----:B------:R-:W-:-:S04]  /*a4a0*/  HFMA2 R196, -RZ, RZ, 0, 4.76837158203125e-07 ;  /* 0x00000008ffc47431 */ /* 0x000fc800000001ff */
[----:B------:R-:W-:Y:S02]  /*a4b0*/  MOV R197, R156 ;  /* 0x0000009c00c57202 */ /* 0x000fe40000000f00 */
[----:B------:R-:W-:-:S07]  /*a4c0*/  MOV R157, R195 ;  /* 0x000000c3009d7202 */ /* 0x000fce0000000f00 */
[----:B------:R-:W-:Y:S05]  /*a4d0*/  WARPSYNC.COLLECTIVE R194, `(.L_x_10419) ;  /* 0x00000000c2087348 */ /* 0x000fea0003c00000 */
[----:B------:R0:W1:Y:S02]  /*a4e0*/  SHFL.BFLY P0, R195, R197, R196, R211 ;  /* 0x0c0000c4c5c37389 */ /* 0x00006400000000d3 */
[----:B01----:R-:W-:Y:S05]  /*a4f0*/  ENDCOLLECTIVE ;  /* 0x000000000000791b */ /* 0x003fea0003800000 */
.L_x_10419:
[----:B------:R-:W-:-:S05]  /*a500*/  FADD.FTZ R157, R154, R157 ;  /* 0x0000009d9a9d7221 */ /* 0x000fca0000010000 */
[----:B------:R-:W-:Y:S02]  /*a510*/  MOV R197, R157 ;  /* 0x0000009d00c57202 */ /* 0x000fe40000000f00 */
[----:B------:R-:W-:-:S07]  /*a520*/  MOV R159, R195 ;  /* 0x000000c3009f7202 */ /* 0x000fce0000000f00 */
[----:B------:R-:W-:Y:S05]  /*a530*/  WARPSYNC.COLLECTIVE R194, `(.L_x_10420) ;  /* 0x00000000c2087348 */ /* 0x000fea0003c00000 */
[----:B------:R0:W1:Y:S02]  /*a540*/  SHFL.BFLY P0, R195, R197, R196, R211 ;  /* 0x0c0000c4c5c37389 */ /* 0x00006400000000d3 */
[----:B01----:R-:W-:Y:S05]  /*a550*/  ENDCOLLECTIVE ;  /* 0x000000000000791b */ /* 0x003fea0003800000 */
.L_x_10420:
[----:B------:R-:W-:Y:S01]  /*a560*/  FADD.FTZ R159, R156, R159 ;  /* 0x0000009f9c9f7221 */ /* 0x000fe20000010000 */
[----:B------:R-:W-:-:S04]  /*a570*/  HFMA2 R196, -RZ, RZ, 0, 9.5367431640625e-07 ;  /* 0x00000010ffc47431 */ /* 0x000fc800000001ff */
[----:B------:R-:W-:Y:S02]  /*a580*/  MOV R197, R159 ;  /* 0x0000009f00c57202 */ /* 0x000fe40000000f00 */
[----:B------:R-:W-:-:S07]  /*a590*/  MOV R158, R195 ;  /* 0x000000c3009e7202 */ /* 0x000fce0000000f00 */
[----:B------:R-:W-:Y:S05]  /*a5a0*/  WARPSYNC.COLLECTIVE R194, `(.L_x_10421) ;  /* 0x00000000c2087348 */ /* 0x000fea0003c00000 */
[----:B------:R0:W1:Y:S02]  /*a5b0*/  SHFL.BFLY P0, R195, R197, R196, R211 ;  /* 0x0c0000c4c5c37389 */ /* 0x00006400000000d3 */
[----:B01----:R-:W-:Y:S05]  /*a5c0*/  ENDCOLLECTIVE ;  /* 0x000000000000791b */ /* 0x003fea0003800000 */
.L_x_10421:
[----:B------:R-:W-:-:S05]  /*a5d0*/  FADD.FTZ R158, R157, R158 ;  /* 0x0000009e9d9e7221 */ /* 0x000fca0000010000 */
[----:B------:R-:W-:Y:S02]  /*a5e0*/  MOV R197, R158 ;  /* 0x0000009e00c57202 */ /* 0x000fe40000000f00 */
[----:B------:R-:W-:-:S07]  /*a5f0*/  MOV R152, R195 ;  /* 0x000000c300987202 */ /* 0x000fce0000000f00 */
[----:B------:R-:W-:Y:S05]  /*a600*/  WARPSYNC.COLLECTIVE R194, `(.L_x_10422) ;  /* 0x00000000c2087348 */ /* 0x000fea0003c00000 */
[----:B------:R0:W1:Y:S02]  /*a610*/  SHFL.BFLY P0, R195, R197, R196, R211 ;  /* 0x0c0000c4c5c37389 */ /* 0x00006400000000d3 */
[----:B01----:R-:W-:Y:S05]  /*a620*/  ENDCOLLECTIVE ;  /* 0x000000000000791b */ /* 0x003fea0003800000 */
.L_x_10422:
[----:B------:R-:W-:Y:S01]  /*a630*/  MOV R153, R195 ;  /* 0x000000c300997202 */ /* 0x000fe20000000f00 */
[----:B------:R-:W-:Y:S06]  /*a640*/  BRA `(.L_x_10423) ;  /* 0xffffff8000007947 */ /* 0x000fec000383ffff */
.L_x_10424:
        /* <DEDUP_REMOVED lines=11> */
.L_x_20057:


//--------------------- .text._ZN10layer_norm22ln_bwd_finalize_kernelINS_22Kernel_traits_finalizeILj1024Ef6__halfS2_S2_fjLb0ELj1024ELj4ENS_18Kernel_traits_baseILj1024EfS2_S2_S2_fjLj1024EEEEELb0ELb1EEEvNS_9BwdParamsE --------------------------
	.section	.text._ZN10layer_norm22ln_bwd_finalize_kernelINS_22Kernel_traits_finalizeILj1024Ef6__halfS2_S2_fjLb0ELj1024ELj4ENS_18Kernel_traits_baseILj1024EfS2_S2_S2_fjLj1024EEEEELb0ELb1EEEvNS_9BwdParamsE,"ax",@progbits
	.align	128
        .global         _ZN10layer_norm22ln_bwd_finalize_kernelINS_22Kernel_traits_finalizeILj1024Ef6__halfS2_S2_fjLb0ELj1024ELj4ENS_18Kernel_traits_baseILj1024EfS2_S2_S2_fjLj1024EEEEELb0ELb1EEEvNS_9BwdParamsE
        .type           _ZN10layer_norm22ln_bwd_finalize_kernelINS_22Kernel_traits_finalizeILj1024Ef6__halfS2_S2_fjLb0ELj1024ELj4ENS_18Kernel_traits_baseILj1024EfS2_S2_S2_fjLj1024EEEEELb0ELb1EEEvNS_9BwdParamsE,@function
        .size           _ZN10layer_norm22ln_bwd_finalize_kernelINS_22Kernel_traits_finalizeILj1024Ef6__halfS2_S2_fjLb0ELj1024ELj4ENS_18Kernel_traits_baseILj1024EfS2_S2_S2_fjLj1024EEEEELb0ELb1EEEvNS_9BwdParamsE,(.L_x_20058 - _ZN10layer_norm22ln_bwd_finalize_kernelINS_22Kernel_traits_finalizeILj1024Ef6__halfS2_S2_fjLb0ELj1024ELj4ENS_18Kernel_traits_baseILj1024EfS2_S2_S2_fjLj1024EEEEELb0ELb1EEEvNS_9BwdParamsE)
        .other          _ZN10layer_norm22ln_bwd_finalize_kernelINS_22Kernel_traits_finalizeILj1024Ef6__halfS2_S2_fjLb0ELj1024ELj4ENS_18Kernel_traits_baseILj1024EfS2_S2_S2_fjLj1024EEEEELb0ELb1EEEvNS_9BwdParamsE,@"STO_CUDA_ENTRY STV_DEFAULT"
_ZN10layer_norm22ln_bwd_finalize_kernelINS_22Kernel_traits_finalizeILj1024Ef6__halfS2_S2_fjLb0ELj1024ELj4ENS_18Kernel_traits_baseILj1024EfS2_S2_S2_fjLj1024EEEEELb0ELb1EEEvNS_9BwdParamsE:
.text._ZN10layer_norm22ln_bwd_finalize_kernelINS_22Kernel_traits_finalizeILj1024Ef6__halfS2_S2_fjLb0ELj1024ELj4ENS_18Kernel_traits_baseILj1024EfS2_S2_S2_fjLj1024EEEEELb0ELb1EEEvNS_9BwdParamsE:
        /* <DEDUP_REMOVED lines=77> */
.L_x_10429:
        /* <DEDUP_REMOVED lines=118> */
.L_x_10428:
[----:B------:R-:W-:Y:S05]  /*0c30*/  BSYNC.RECONVERGENT B1 ;  /* 0x0000000000017941 */ /* 0x000fea0003800200 */
.L_x_10427:
        /* <DEDUP_REMOVED lines=69> */
.L_x_10431:
[----:B------:R-:W-:Y:S05]  /*1090*/  BSYNC.RECONVERGENT B1 ;  /* 0x0000000000017941 */ /* 0x000fea0003800200 */
.L_x_10430:
        /* <DEDUP_REMOVED lines=38> */
.L_x_10433:
[----:B------:R-:W-:Y:S05]  /*1300*/  BSYNC.RECONVERGENT B1 ;  /* 0x0000000000017941 */ /* 0x000fea0003800200 */
.L_x_10432:
[----:B------:R-:W-:Y:S05]  /*1310*/  @!P1 BRA `(.L_x_10426) ;  /* 0x0000000000409947 */ /* 0x000fea0003800000 */
[----:B------:R-:W0:Y:S01]  /*1320*/  LDC R14, c[0x0][0x388] ;  /* 0x0000e200ff0e7b82 */ /* 0x000e220000000800 */
[----:B------:R-:W-:-:S07]  /*1330*/  IADD3 R12, PT, PT, -R54, RZ, RZ ;  /* 0x000000ff360c7210 */ /* 0x000fce0007ffe1ff */
[----:B------:R-:W1:Y:S08]  /*1340*/  LDC.64 R8, c[0x0][0x440] ;  /* 0x00011000ff087b82 */ /* 0x000e700000000a00 */
[----:B------:R-:W2:Y:S01]  /*1350*/  LDC.64 R10, c[0x0][0x448] ;  /* 0x00011200ff0a7b82 */ /* 0x000ea20000000a00 */
[----:B0-----:R-:W-:-:S05]  /*1360*/  IMAD R0, R3, R14, R0 ;  /* 0x0000000e03007224 */ /* 0x001fca00078e0200 */
[----:B------:R-:W-:-:S07]  /*1370*/  IADD3 R3, PT, PT, R57, R0, RZ ;  /* 0x0000000039037210 */ /* 0x000fce0007ffe0ff */
.L_x_10434:
        /* <DEDUP_REMOVED lines=10> */
.L_x_10426:
[----:B------:R-:W-:Y:S05]  /*1420*/  BSYNC.RECONVERGENT B0 ;  /* 0x0000000000007941 */ /* 0x000fea0003800200 */
.L_x_10425:
        /* <DEDUP_REMOVED lines=57> */
.L_x_10435:
        /* <DEDUP_REMOVED lines=12> */
.L_x_20058:


//--------------------- .text._ZN10layer_norm13ln_bwd_kernelINS_13Kernel_traitsIf6__halfS2_S2_fjLj1024ELj1ELj4ELj1ELj16ENS_18Kernel_traits_baseILj1024EfS2_S2_S2_fjLj128EEEEELb1ELb0ELb1ELb1EEEvNS_9BwdParamsE --------------------------
	.section	.text._ZN10layer_norm13ln_bwd_kernelINS_13Kernel_traitsIf6__halfS2_S2_fjLj1024ELj1ELj4ELj1ELj16ENS_18Kernel_traits_baseILj1024EfS2_S2_S2_fjLj128EEEEELb1ELb0ELb1ELb1EEEvNS_9BwdParamsE,"ax",@progbits
	.align	128
        .global         _ZN10layer_norm13ln_bwd_kernelINS_13Kernel_traitsIf6__halfS2_S2_fjLj1024ELj1ELj4ELj1ELj16ENS_18Kernel_traits_baseILj1024EfS2_S2_S2_fjLj128EEEEELb1ELb0ELb1ELb1EEEvNS_9BwdParamsE
        .type           _ZN10layer_norm13ln_bwd_kernelINS_13Kernel_traitsIf6__halfS2_S2_fjLj1024ELj1ELj4ELj1ELj16ENS_18Kernel_traits_baseILj1024EfS2_S2_S2_fjLj128EEEEELb1ELb0ELb1ELb1EEEvNS_9BwdParamsE,@function
        .size           _ZN10layer_norm13ln_bwd_kernelINS_13Kernel_traitsIf6__halfS2_S2_fjLj1024ELj1ELj4ELj1ELj16ENS_18Kernel_traits_baseILj1024EfS2_S2_S2_fjLj128EEEEELb1ELb0ELb1ELb1EEEvNS_9BwdParamsE,(.L_x_20059 - _ZN10layer_norm13ln_bwd_kernelINS_13Kernel_traitsIf6__halfS2_S2_fjLj1024ELj1ELj4ELj1ELj16ENS_18Kernel_traits_baseILj1024EfS2_S2_S2_fjLj128EEEEELb1ELb0ELb1ELb1EEEvNS_9BwdParamsE)
        .other          _ZN10layer_norm13ln_bwd_kernelINS_13Kernel_traitsIf6__halfS2_S2_fjLj1024ELj1ELj4ELj1ELj16ENS_18Kernel_traits_baseILj1024EfS2_S2_S2_fjLj128EEEEELb1ELb0ELb1ELb1EEEvNS_9BwdParamsE,@"STO_CUDA_ENTRY STV_DEFAULT"
_ZN10layer_norm13ln_bwd_kernelINS_13Kernel_traitsIf6__halfS2_S2_fjLj1024ELj1ELj4ELj1ELj16ENS_18Kernel_traits_baseILj1024EfS2_S2_S2_fjLj128EEEEELb1ELb0ELb1ELb1EEEvNS_9BwdParamsE:
.text._ZN10layer_norm13ln_bwd_kernelINS_13Kernel_traitsIf6__halfS2_S2_fjLj1024ELj1ELj4ELj1ELj16ENS_18Kernel_traits_baseILj1024EfS2_S2_S2_fjLj128EEEEELb1ELb0ELb1ELb1EEEvNS_9BwdParamsE:
        /* <DEDUP_REMOVED lines=61> */
.L_x_10519:
        /* <DEDUP_REMOVED lines=21> */
[-C--:B------:R-:W-:Y:S02]  /*0520*/  LEA.HI.SX32 R165, R0, R201.reuse, 0x1d ;  /* 0x000000c900a57211 */ /* 0x080fe400078feaff */
[----:B------:R-:W-:Y:S01]  /*0530*/  LEA.HI R2, R3, R2, RZ, 0x3 ;  /* 0x0000000203027211 */ /* 0x000fe200078f18ff */
[----:B------:R-:W-:Y:S01]  /*0540*/  IMAD.WIDE R182, R200, 0x4, R182 ;  /* 0x00000004c8b67825 */ /* 0x000fe200078e02b6 */
[----:B------:R-:W-:Y:S01]  /*0550*/  IADD3 R169, PT, PT, R165, 0x40, RZ ;  /* 0x00000040a5a97810 */ /* 0x000fe20007ffe0ff */
[----:B------:R-:W2:Y:S01]  /*0560*/  LDC.64 R206, c[0x0][0x3b0] ;  /* 0x0000ec00ffce7b82 */ /* 0x000ea20000000a00 */
[----:B------:R-:W-:-:S02]  /*0570*/  LEA.HI.SX32 R3, R2, R201, 0x1d ;  /* 0x000000c902037211 */ /* 0x000fc400078feaff */
[----:B------:R-:W-:Y:S01]  /*0580*/  IADD3 R167, PT, PT, R165, 0x20, RZ ;  /* 0x00000020a5a77810 */ /* 0x000fe20007ffe0ff */
[----:B------:R-:W3:Y:S01]  /*0590*/  LDG.E R0, desc[UR6][R182.64] ;  /* 0x00000006b6007981 */ /* 0x000ee2000c1e1900 */
[----:B-1----:R-:W-:Y:S01]  /*05a0*/  IMAD.WIDE.U32 R16, R169, 0x10, R12 ;  /* 0x00000010a9107825 */ /* 0x002fe200078e000c */
[----:B------:R-:W-:-:S03]  /*05b0*/  IADD3 R9, PT, PT, R3, 0x40, RZ ;  /* 0x0000004003097810 */ /* 0x000fc60007ffe0ff */
[C---:B------:R-:W-:Y:S01]  /*05c0*/  IMAD.WIDE.U32 R32, R165.reuse, 0x10, R12 ;  /* 0x00000010a5207825 */ /* 0x040fe200078e000c */
[----:B------:R-:W-:Y:S01]  /*05d0*/  IADD3 R171, PT, PT, R165, 0x60, RZ ;  /* 0x00000060a5ab7810 */ /* 0x000fe20007ffe0ff */
[----:B------:R-:W4:Y:S01]  /*05e0*/  LDG.E.128 R16, desc[UR6][R16.64] ;  /* 0x0000000610107981 */ /* 0x000f22000c1e1d00 */
[C---:B------:R-:W-:Y:S01]  /*05f0*/  IADD3 R21, PT, PT, R3.reuse, 0x20, RZ ;  /* 0x0000002003157810 */ /* 0x040fe20007ffe0ff */
[C---:B0-----:R-:W-:Y:S01]  /*0600*/  IMAD.WIDE.U32 R28, R3.reuse, 0x10, R4 ;  /* 0x00000010031c7825 */ /* 0x041fe200078e0004 */
[----:B------:R-:W-:Y:S01]  /*0610*/  IADD3 R3, PT, PT, R3, 0x60, RZ ;  /* 0x0000006003037810 */ /* 0x000fe20007ffe0ff */
[----:B------:R-:W3:Y:S02]  /*0620*/  LDG.E.128 R32, desc[UR6][R32.64] ;  /* 0x0000000620207981 */ /* 0x000ee4000c1e1d00 */
[----:B------:R-:W-:Y:S02]  /*0630*/  IMAD.WIDE.U32 R24, R167, 0x10, R12 ;  /* 0x00000010a7187825 */ /* 0x000fe400078e000c */
[----:B------:R-:W3:Y:S02]  /*0640*/  LDG.E.128 R28, desc[UR6][R28.64] ;  /* 0x000000061c1c7981 */ /* 0x000ee4000c1e1d00 */
[----:B------:R-:W-:-:S02]  /*0650*/  IMAD.WIDE.U32 R8, R9, 0x10, R4 ;  /* 0x0000001009087825 */ /* 0x000fc400078e0004 */
[----:B------:R-:W3:Y:S02]  /*0660*/  LDG.E.128 R24, desc[UR6][R24.64] ;  /* 0x0000000618187981 */ /* 0x000ee4000c1e1d00 */
[----:B------:R-:W-:Y:S02]  /*0670*/  IMAD.WIDE.U32 R12, R171, 0x10, R12 ;  /* 0x00000010ab0c7825 */ /* 0x000fe400078e000c */
[----:B------:R-:W3:Y:S02]  /*0680*/  LDG.E.128 R8, desc[UR6][R8.64] ;  /* 0x0000000608087981 */ /* 0x000ee4000c1e1d00 */
[--C-:B------:R-:W-:Y:S02]  /*0690*/  IMAD.WIDE.U32 R20, R21, 0x10, R4.reuse ;  /* 0x0000001015147825 */ /* 0x100fe400078e0004 */
[----:B------:R-:W3:Y:S02]  /*06a0*/  LDG.E.128 R12, desc[UR6][R12.64] ;  /* 0x000000060c0c7981 */ /* 0x000ee4000c1e1d00 */
[----:B------:R-:W-:-:S02]  /*06b0*/  IMAD.WIDE.U32 R4, R3, 0x10, R4 ;  /* 0x0000001003047825 */ /* 0x000fc400078e0004 */
[----:B------:R-:W3:Y:S04]  /*06c0*/  LDG.E.128 R20, desc[UR6][R20.64] ;  /* 0x0000000614147981 */ /* 0x000ee8000c1e1d00 */
[----:B------:R-:W3:Y:S01]  /*06d0*/  LDG.E.128 R4, desc[UR6][R4.64] ;  /* 0x0000000604047981 */ /* 0x000ee2000c1e1d00 */
        /* <DEDUP_REMOVED lines=27> */
[----:B------:R-:W5:Y:S01]  /*0890*/  @P0 LDG.E.128 R48, desc[UR6][R2.64] ;  /* 0x0000000602300981 */ /* 0x000f62000c1e1d00 */
[----:B-1----:R-:W-:-:S05]  /*08a0*/  @P0 IMAD.WIDE.U32 R156, R167, 0x10, R156 ;  /* 0x00000010a79c0825 */ /* 0x002fca00078e009c */
[----:B------:R-:W5:Y:S01]  /*08b0*/  @P0 LDG.E.128 R44, desc[UR6][R156.64] ;  /* 0x000000069c2c0981 */ /* 0x000f62000c1e1d00 */
[----:B--2---:R-:W-:-:S05]  /*08c0*/  @P0 IMAD.WIDE.U32 R158, R169, 0x10, R158 ;  /* 0x00000010a99e0825 */ /* 0x004fca00078e009e */
[----:B------:R-:W5:Y:S01]  /*08d0*/  @P0 LDG.E.128 R40, desc[UR6][R158.64] ;  /* 0x000000069e280981 */ /* 0x000f62000c1e1d00 */
[----:B------:R-:W-:-:S05]  /*08e0*/  @P0 IMAD.WIDE.U32 R160, R171, 0x10, R160 ;  /* 0x00000010aba00825 */ /* 0x000fca00078e00a0 */
[----:B------:R0:W5:Y:S01]  /*08f0*/  @P0 LDG.E.128 R36, desc[UR6][R160.64] ;  /* 0x00000006a0240981 */ /* 0x000162000c1e1d00 */
[----:B------:R-:W-:Y:S01]  /*0900*/  ISETP.NE.AND P0, PT, RZ, UR9, PT ;  /* 0x00000009ff007c0c */ /* 0x000fe2000bf05270 */
[--C-:B----4-:R-:W-:Y:S02]  /*0910*/  HADD2.F32 R201, -RZ, R18.reuse.H0_H0 ;  /* 0x20000012ffc97230 */ /* 0x110fe40000004100 */
[----:B------:R-:W-:Y:S01]  /*0920*/  HADD2.F32 R203, -RZ, R18.H1_H1 ;  /* 0x30000012ffcb7230 */ /* 0x000fe20000004100 */
[----:B---3--:R-:W-:Y:S01]  /*0930*/  FSEL R18, R0, RZ, !P0 ;  /* 0x000000ff00127208 */ /* 0x008fe20004000000 */
[--C-:B------:R-:W-:Y:S02]  /*0940*/  HADD2.F32 R165, -RZ, R32.reuse.H0_H0 ;  /* 0x20000020ffa57230 */ /* 0x100fe40000004100 */
[----:B------:R-:W-:Y:S02]  /*0950*/  HADD2.F32 R166, -RZ, R32.H1_H1 ;  /* 0x30000020ffa67230 */ /* 0x000fe40000004100 */
[----:B------:R-:W-:-:S02]  /*0960*/  HADD2.F32 R170, -RZ, R35.H0_H0 ;  /* 0x20000023ffaa7230 */ /* 0x000fc40000004100 */
[----:B------:R-:W-:Y:S01]  /*0970*/  FADD.FTZ R197, -R18, R165 ;  /* 0x000000a512c57221 */ /* 0x000fe20000010100 */
[----:B------:R-:W-:Y:S02]  /*0980*/  HADD2.F32 R168, -RZ, R34.H0_H0 ;  /* 0x20000022ffa87230 */ /* 0x000fe40000004100 */
[--C-:B------:R-:W-:Y:S02]  /*0990*/  HADD2.F32 R174, -RZ, R25.reuse.H0_H0 ;  /* 0x20000019ffae7230 */ /* 0x100fe40000004100 */
[----:B------:R-:W-:Y:S02]  /*09a0*/  HADD2.F32 R175, -RZ, R25.H1_H1 ;  /* 0x30000019ffaf7230 */ /* 0x000fe40000004100 */
[--C-:B0-----:R-:W-:Y:S02]  /*09b0*/  HADD2.F32 R161, -RZ, R10.reuse.H0_H0 ;  /* 0x2000000affa17230 */ /* 0x101fe40000004100 */
[----:B------:R-:W-:Y:S02]  /*09c0*/  HADD2.F32 R162, -RZ, R10.H1_H1 ;  /* 0x3000000affa27230 */ /* 0x000fe40000004100 */
[----:B------:R-:W-:-:S02]  /*09d0*/  HADD2.F32 R0, -RZ, R12.H0_H0 ;  /* 0x2000000cff007230 */ /* 0x000fc40000004100 */
[----:B------:R-:W-:Y:S02]  /*09e0*/  HADD2.F32 R187, -RZ, R12.H1_H1 ;  /* 0x3000000cffbb7230 */ /* 0x000fe40000004100 */
[--C-:B------:R-:W-:Y:S02]  /*09f0*/  HADD2.F32 R10, -RZ, R14.reuse.H0_H0 ;  /* 0x2000000eff0a7230 */ /* 0x100fe40000004100 */
[----:B------:R-:W-:Y:S02]  /*0a00*/  HADD2.F32 R183, -RZ, R14.H1_H1 ;  /* 0x3000000effb77230 */ /* 0x000fe40000004100 */
[----:B------:R-:W-:Y:S01]  /*0a10*/  FADD.FTZ R3, -R18, R166 ;  /* 0x000000a612037221 */ /* 0x000fe20000010100 */
[----:B------:R-:W-:Y:S02]  /*0a20*/  HADD2.F32 R167, -RZ, R33.H0_H0 ;  /* 0x20000021ffa77230 */ /* 0x000fe40000004100 */
[----:B------:R-:W-:Y:S01]  /*0a30*/  FMUL.FTZ R197, R202, R197 ;  /* 0x000000c5cac57220 */ /* 0x000fe20000410000 */
[----:B------:R-:W-:-:S02]  /*0a40*/  HADD2.F32 R195, -RZ, R28.H0_H0 ;  /* 0x2000001cffc37230 */ /* 0x000fc40000004100 */
[--C-:B------:R-:W-:Y:S02]  /*0a50*/  HADD2.F32 R12, -RZ, R15.reuse.H0_H0 ;  /* 0x2000000fff0c7230 */ /* 0x100fe40000004100 */
[----:B------:R-:W-:Y:S02]  /*0a60*/  HADD2.F32 R14, -RZ, R15.H1_H1 ;  /* 0x3000000fff0e7230 */ /* 0x000fe40000004100 */
[----:B------:R-:W-:Y:S01]  /*0a70*/  FADD.FTZ R15, -R18, R170 ;  /* 0x000000aa120f7221 */ /* 0x000fe20000010100 */
[----:B------:R-:W-:Y:S02]  /*0a80*/  HADD2.F32 R169, -RZ, R34.H1_H1 ;  /* 0x30000022ffa97230 */ /* 0x000fe40000004100 */
[----:B------:R-:W-:Y:S02]  /*0a90*/  HADD2.F32 R194, -RZ, R28.H1_H1 ;  /* 0x3000001cffc27230 */ /* 0x000fe40000004100 */
[--C-:B------:R-:W-:Y:S02]  /*0aa0*/  HADD2.F32 R178, -RZ, R27.reuse.H0_H0 ;  /* 0x2000001bffb27230 */ /* 0x100fe40000004100 */
[----:B------:R-:W-:-:S02]  /*0ab0*/  HADD2.F32 R179, -RZ, R27.H1_H1 ;  /* 0x3000001bffb37230 */ /* 0x000fc40000004100 */
[--C-:B------:R-:W-:Y:S02]  /*0ac0*/  HADD2.F32 R163, -RZ, R11.reuse.H0_H0 ;  /* 0x2000000bffa37230 */ /* 0x100fe40000004100 */
[----:B------:R-:W-:Y:S02]  /*0ad0*/  HADD2.F32 R164, -RZ, R11.H1_H1 ;  /* 0x3000000bffa47230 */ /* 0x000fe40000004100 */
[C---:B------:R-:W-:Y:S01]  /*0ae0*/  FADD.FTZ R11, -R18.reuse, R168 ;  /* 0x000000a8120b7221 */ /* 0x040fe20000010100 */
[--C-:B------:R-:W-:Y:S02]  /*0af0*/  HADD2.F32 R27, -RZ, R23.reuse.H0_H0 ;  /* 0x20000017ff1b7230 */ /* 0x100fe40000004100 */
[C---:B------:R-:W-:Y:S01]  /*0b00*/  FADD.FTZ R217, -R18.reuse, R175 ;  /* 0x000000af12d97221 */ /* 0x040fe20000010100 */
[----:B------:R-:W-:Y:S02]  /*0b10*/  HADD2.F32 R28, -RZ, R23.H1_H1 ;  /* 0x30000017ff1c7230 */ /* 0x000fe40000004100 */
[----:B------:R-:W-:Y:S01]  /*0b20*/  FADD.FTZ R23, -R18, R174 ;  /* 0x000000ae12177221 */ /* 0x000fe20000010100 */
[----:B------:R-:W-:-:S02]  /*0b30*/  HADD2.F32 R2, -RZ, R33.H1_H1 ;  /* 0x30000021ff027230 */ /* 0x000fc40000004100 */
[--C-:B------:R-:W-:Y:S02]  /*0b40*/  HADD2.F32 R157, -RZ, R8.reuse.H0_H0 ;  /* 0x20000008ff9d7230 */ /* 0x100fe40000004100 */
[----:B------:R-:W-:Y:S02]  /*0b50*/  HADD2.F32 R158, -RZ, R8.H1_H1 ;  /* 0x30000008ff9e7230 */ /* 0x000fe40000004100 */
[----:B------:R-:W-:Y:S01]  /*0b60*/  FADD.FTZ R193, -R18, R167 ;  /* 0x000000a712c17221 */ /* 0x000fe20000010100 */
[----:B------:R-:W-:Y:S02]  /*0b70*/  HADD2.F32 R171, -RZ, R35.H1_H1 ;  /* 0x30000023ffab7230 */ /* 0x000fe40000004100 */
[----:B------:R-:W-:Y:S01]  /*0b80*/  FMUL.FTZ R196, R202, R3 ;  /* 0x00000003cac47220 */ /* 0x000fe20000410000 */
[----:B------:R-:W-:Y:S02]  /*0b90*/  HADD2.F32 R33, -RZ, R31.H0_H0 ;  /* 0x2000001fff217230 */ /* 0x000fe40000004100 */
[----:B------:R-:W-:Y:S01]  /*0ba0*/  FADD.FTZ R144, R144, R195 ;  /* 0x000000c390907221 */ /* 0x000fe20000010000 */
[----:B------:R-:W-:-:S02]  /*0bb0*/  HADD2.F32 R8, -RZ, R13.H0_H0 ;  /* 0x2000000dff087230 */ /* 0x000fc40000004100 */
[----:B------:R-:W-:Y:S01]  /*0bc0*/  FFMA.FTZ R84, R197, R195, R84 ;  /* 0x000000c3c5547223 */ /* 0x000fe20000010054 */
[--C-:B------:R-:W-:Y:S02]  /*0bd0*/  HADD2.F32 R175, -RZ, R5.reuse.H0_H0 ;  /* 0x20000005ffaf7230 */ /* 0x100fe40000004100 */
[----:B------:R-:W-:Y:S02]  /*0be0*/  HADD2.F32 R174, -RZ, R5.H1_H1 ;  /* 0x30000005ffae7230 */ /* 0x000fe40000004100 */
        /* <DEDUP_REMOVED lines=9> */
[----:B------:R-:W-:Y:S02]  /*0c80*/  HADD2.F32 R189, -RZ, R29.H0_H0 ;  /* 0x2000001dffbd7230 */ /* 0x000fe40000004100 */
[----:B------:R-:W-:Y:S01]  /*0c90*/  FADD.FTZ R167, -R18, R8 ;  /* 0x0000000812a77221 */ /* 0x000fe20000010100 */
[--C-:B------:R-:W-:Y:S02]  /*0ca0*/  HADD2.F32 R159, -RZ, R9.reuse.H0_H0 ;  /* 0x20000009ff9f7230 */ /* 0x100fe40000004100 */
[----:B------:R-:W-:Y:S01]  /*0cb0*/  FMUL.FTZ R193, R202, R193 ;  /* 0x000000c1cac17220 */ /* 0x000fe20000410000 */
[----:B------:R-:W-:-:S02]  /*0cc0*/  HADD2.F32 R160, -RZ, R9.H1_H1 ;  /* 0x30000009ffa07230 */ /* 0x000fc40000004100 */
[----:B------:R-:W-:Y:S01]  /*0cd0*/  FADD.FTZ R9, -R18, R2 ;  /* 0x0000000212097221 */ /* 0x000fe20000010100 */
[----:B------:R-:W-:Y:S02]  /*0ce0*/  HADD2.F32 R34, -RZ, R30.H1_H1 ;  /* 0x3000001eff227230 */ /* 0x000fe40000004100 */
[----:B------:R-:W-:Y:S01]  /*0cf0*/  FADD.FTZ R145, R145, R194 ;  /* 0x000000c291917221 */ /* 0x000fe20000010000 */
[-C--:B------:R-:W-:Y:S01]  /*0d00*/  FFMA.FTZ R85, R196, R194.reuse, R85 ;  /* 0x000000c2c4557223 */ /* 0x080fe20000010055 */
[----:B------:R-:W-:Y:S01]  /*0d10*/  FADD.FTZ R142, R142, R33 ;  /* 0x000000218e8e7221 */ /* 0x000fe20000010000 */
[-C--:B------:R-:W-:Y:S01]  /*0d20*/  FFMA.FTZ R90, R5, R33.reuse, R90 ;  /* 0x00000021055a7223 */ /* 0x080fe2000001005a */
[----:B------:R-:W-:Y:S01]  /*0d30*/  FMUL.FTZ R10, R78, R33 ;  /* 0x000000214e0a7220 */ /* 0x000fe20000410000 */
[----:B------:R-:W-:Y:S02]  /*0d40*/  HADD2.F32 R181, -RZ, R17.H1_H1 ;  /* 0x30000011ffb57230 */ /* 0x000fe40000004100 */
[----:B------:R-:W-:Y:S01]  /*0d50*/  FMUL.FTZ R2, R202, R13 ;  /* 0x0000000dca027220 */ /* 0x000fe20000410000 */
[----:B------:R-:W-:Y:S01]  /*0d60*/  FMUL.FTZ R194, R81, R194 ;  /* 0x000000c251c27220 */ /* 0x000fe20000410000 */
[----:B------:R-:W-:Y:S01]  /*0d70*/  FADD.FTZ R140, R140, R35 ;  /* 0x000000238c8c7221 */ /* 0x000fe20000010000 */
[-C--:B------:R-:W-:Y:S01]  /*0d80*/  FFMA.FTZ R88, R3, R35.reuse, R88 ;  /* 0x0000002303587223 */ /* 0x080fe20000010058 */
[----:B------:R-:W-:Y:S01]  /*0d90*/  FMUL.FTZ R8, R76, R35 ;  /* 0x000000234c087220 */ /* 0x000fe20000410000 */
[----:B------:R-:W-:Y:S01]  /*0da0*/  FADD.FTZ R33, RZ, R195 ;  /* 0x000000c3ff217221 */ /* 0x000fe20000010000 */
[C---:B------:R-:W-:Y:S01]  /*0db0*/  FADD.FTZ R219, -R18.reuse, R176 ;  /* 0x000000b012db7221 */ /* 0x040fe20000010100 */
[----:B------:R-:W-:Y:S01]  /*0dc0*/  FADD.FTZ R221, -R18, R177 ;  /* 0x000000b112dd7221 */ /* 0x000fe20000010100 */
[----:B------:R-:W-:Y:S01]  /*0dd0*/  FFMA.FTZ R35, R197, R195, RZ ;  /* 0x000000c3c5237223 */ /* 0x000fe200000100ff */
[----:B------:R-:W-:-:S02]  /*0de0*/  HADD2.F32 R156, -RZ, R29.H1_H1 ;  /* 0x3000001dff9c7230 */ /* 0x000fc40000004100 */
[----:B------:R-:W-:Y:S01]  /*0df0*/  FADD.FTZ R165, -R18, R0 ;  /* 0x0000000012a57221 */ /* 0x000fe20000010100 */
[----:B------:R-:W-:Y:S02]  /*0e00*/  HADD2.F32 R191, -RZ, R19.H0_H0 ;  /* 0x20000013ffbf7230 */ /* 0x000fe40000004100 */
[----:B------:R-:W-:Y:S01]  /*0e10*/  FMUL.FTZ R0, R202, R9 ;  /* 0x00000009ca007220 */ /* 0x000fe20000410000 */
[--C-:B------:R-:W-:Y:S02]  /*0e20*/  HADD2.F32 R177, -RZ, R6.reuse.H0_H0 ;  /* 0x20000006ffb17230 */ /* 0x100fe40000004100 */
[----:B------:R-:W-:Y:S01]  /*0e30*/  FADD.FTZ R146, R146, R189 ;  /* 0x000000bd92927221 */ /* 0x000fe20000010000 */
[----:B------:R-:W-:Y:S02]  /*0e40*/  HADD2.F32 R176, -RZ, R6.H1_H1 ;  /* 0x30000006ffb07230 */ /* 0x000fe40000004100 */
[----:B------:R-:W-:Y:S01]  /*0e50*/  FFMA.FTZ R86, R193, R189, R86 ;  /* 0x000000bdc1567223 */ /* 0x000fe20000010056 */
[----:B------:R-:W-:-:S02]  /*0e60*/  HADD2.F32 R32, -RZ, R31.H1_H1 ;  /* 0x3000001fff207230 */ /* 0x000fc40000004100 */
[----:B------:R-:W-:Y:S01]  /*0e70*/  FMUL.FTZ R6, R82, R189 ;  /* 0x000000bd52067220 */ /* 0x000fe20000410000 */
[--C-:B------:R-:W-:Y:S02]  /*0e80*/  HADD2.F32 R172, -RZ, R24.reuse.H0_H0 ;  /* 0x20000018ffac7230 */ /* 0x100fe40000004100 */
[----:B------:R-:W-:Y:S01]  /*0e90*/  FADD.FTZ R141, R141, R34 ;  /* 0x000000228d8d7221 */ /* 0x000fe20000010000 */
[----:B------:R-:W-:Y:S02]  /*0ea0*/  HADD2.F32 R173, -RZ, R24.H1_H1 ;  /* 0x30000018ffad7230 */ /* 0x000fe40000004100 */
[-C--:B------:R-:W-:Y:S01]  /*0eb0*/  FFMA.FTZ R89, R2, R34.reuse, R89 ;  /* 0x0000002202597223 */ /* 0x080fe20000010059 */
[--C-:B------:R-:W-:Y:S02]  /*0ec0*/  HADD2.F32 R31, -RZ, R20.reuse.H0_H0 ;  /* 0x20000014ff1f7230 */ /* 0x100fe40000004100 */
[----:B------:R-:W-:Y:S01]  /*0ed0*/  FMUL.FTZ R9, R77, R34 ;  /* 0x000000224d097220 */ /* 0x000fe20000410000 */
[----:B------:R-:W-:-:S02]  /*0ee0*/  HADD2.F32 R30, -RZ, R20.H1_H1 ;  /* 0x30000014ff1e7230 */ /* 0x000fc40000004100 */
[----:B------:R-:W-:Y:S01]  /*0ef0*/  FADD.FTZ R189, R33, R194 ;  /* 0x000000c221bd7221 */ /* 0x000fe20000010000 */
[--C-:B------:R-:W-:Y:S02]  /*0f00*/  HADD2.F32 R25, -RZ, R22.reuse.H0_H0 ;  /* 0x20000016ff197230 */ /* 0x100fe40000004100 */
[----:B------:R-:W-:Y:S01]  /*0f10*/  FADD.FTZ R233, -R18, R181 ;  /* 0x000000b512e97221 */ /* 0x000fe20000010100 */
[----:B------:R-:W-:Y:S02]  /*0f20*/  HADD2.F32 R26, -RZ, R22.H1_H1 ;  /* 0x30000016ff1a7230 */ /* 0x000fe40000004100 */
[----:B------:R-:W-:Y:S01]  /*0f30*/  FFMA.FTZ R34, R196, R194, R35 ;  /* 0x000000c2c4227223 */ /* 0x000fe20000010023 */
[--C-:B------:R-:W-:Y:S02]  /*0f40*/  HADD2.F32 R20, -RZ, R16.reuse.H0_H0 ;  /* 0x20000010ff147230 */ /* 0x100fe40000004100 */
        /* <DEDUP_REMOVED lines=8> */
[--C-:B------:R-:W-:Y:S02]  /*0fd0*/  HADD2.F32 R29, -RZ, R21.reuse.H0_H0 ;  /* 0x20000015ff1d7230 */ /* 0x100fe40000004100 */
[----:B------:R-:W-:Y:S01]  /*0fe0*/  FMUL.FTZ R7, R83, R156 ;  /* 0x0000009c53077220 */ /* 0x000fe20000410000 */
[----:B------:R-:W-:-:S02]  /*0ff0*/  HADD2.F32 R24, -RZ, R21.H1_H1 ;  /* 0x30000015ff187230 */ /* 0x000fc40000004100 */
[C---:B------:R-:W-:Y:S01]  /*1000*/  FADD.FTZ R21, -R18.reuse, R173 ;  /* 0x000000ad12157221 */ /* 0x040fe20000010100 */
[----:B------:R-:W-:Y:S02]  /*1010*/  HADD2.F32 R199, -RZ, R19.H1_H1 ;  /* 0x30000013ffc77230 */ /* 0x000fe40000004100 */
[C---:B------:R-:W-:Y:S01]  /*1020*/  FADD.FTZ R19, -R18.reuse, R172 ;  /* 0x000000ac12137221 */ /* 0x040fe20000010100 */
[C---:B------:R-:W-:Y:S01]  /*1030*/  FADD.FTZ R225, -R18.reuse, R179 ;  /* 0x000000b312e17221 */ /* 0x040fe20000010100 */
[----:B------:R-:W-:Y:S01]  /*1040*/  FADD.FTZ R156, R189, R6 ;  /* 0x00000006bd9c7221 */ /* 0x000fe20000010000 */
[C---:B------:R-:W-:Y:S01]  /*1050*/  FADD.FTZ R223, -R18.reuse, R178 ;  /* 0x000000b212df7221 */ /* 0x040fe20000010100 */
[----:B------:R-:W-:Y:S01]  /*1060*/  FADD.FTZ R179, -R18, R14 ;  /* 0x0000000e12b37221 */ /* 0x000fe20000010100 */
[--C-:B------:R-:W-:Y:S02]  /*1070*/  HADD2.F32 R173, -RZ, R4.reuse.H0_H0 ;  /* 0x20000004ffad7230 */ /* 0x100fe40000004100 */
[----:B------:R-:W-:Y:S01]  /*1080*/  FFMA.FTZ R189, R193, R6, R34 ;  /* 0x00000006c1bd7223 */ /* 0x000fe20000010022 */
[----:B------:R-:W-:-:S02]  /*1090*/  HADD2.F32 R172, -RZ, R4.H1_H1 ;  /* 0x30000004ffac7230 */ /* 0x000fc40000004100 */
[C---:B------:R-:W-:Y:S01]  /*10a0*/  FMUL.FTZ R4, R202.reuse, R17 ;  /* 0x00000011ca047220 */ /* 0x040fe20000410000 */
[----:B------:R-:W-:Y:S01]  /*10b0*/  FMUL.FTZ R14, R202, R217 ;  /* 0x000000d9ca0e7220 */ /* 0x000fe20000410000 */
[----:B------:R-:W-:Y:S01]  /*10c0*/  FADD.FTZ R229, -R18, R16 ;  /* 0x0000001012e57221 */ /* 0x000fe20000010100 */
[C---:B------:R-:W-:Y:S01]  /*10d0*/  FMUL.FTZ R17, R202.reuse, R219 ;  /* 0x000000dbca117220 */ /* 0x040fe20000410000 */
[C---:B------:R-:W-:Y:S01]  /*10e0*/  FMUL.FTZ R35, R202.reuse, R191 ;  /* 0x000000bfca237220 */ /* 0x040fe20000410000 */
[C---:B------:R-:W-:Y:S01]  /*10f0*/  FMUL.FTZ R13, R202.reuse, R19 ;  /* 0x00000013ca0d7220 */ /* 0x040fe20000410000 */
[----:B------:R-:W-:Y:S01]  /*1100*/  FMUL.FTZ R16, R202, R221 ;  /* 0x000000ddca107220 */ /* 0x000fe20000410000 */
        /* <DEDUP_REMOVED lines=10> */
[C---:B------:R-:W-:Y:S01]  /*11b0*/  FMUL.FTZ R15, R202.reuse, R23 ;  /* 0x00000017ca0f7220 */ /* 0x040fe20000410000 */
[----:B------:R-:W-:Y:S01]  /*11c0*/  FMUL.FTZ R19, R202, R223 ;  /* 0x000000dfca137220 */ /* 0x000fe20000410000 */
[----:B------:R-:W-:Y:S01]  /*11d0*/  FFMA.FTZ R156, R0, R7, R189 ;  /* 0x00000007009c7223 */ /* 0x000fe200000100bd */
        /* <DEDUP_REMOVED lines=14> */
[----:B------:R-:W-:Y:S01]  /*12c0*/  FADD.FTZ R134, R134, R27 ;  /* 0x0000001b86867221 */ /* 0x000fe20000010000 */
[-C--:B------:R-:W-:Y:S01]  /*12d0*/  FFMA.FTZ R98, R19, R27.reuse, R98 ;  /* 0x0000001b13627223 */ /* 0x080fe20000010062 */
[----:B------:R-:W-:Y:S01]  /*12e0*/  FMUL.FTZ R26, R70, R27 ;  /* 0x0000001b461a7220 */ /* 0x000fe20000410000 */
[----:B------:R-:W-:Y:S01]  /*12f0*/  FFMA.FTZ R189, R3, R8, R156 ;  /* 0x0000000803bd7223 */ /* 0x000fe2000001009c */
[----:B------:R-:W-:Y:S01]  /*1300*/  FADD.FTZ R135, R135, R28 ;  /* 0x0000001c87877221 */ /* 0x000fe20000010000 */
[-C--:B------:R-:W-:Y:S01]  /*1310*/  FFMA.FTZ R99, R18, R28.reuse, R99 ;  /* 0x0000001c12637223 */ /* 0x080fe20000010063 */
[----:B------:R-:W-:Y:S01]  /*1320*/  FMUL.FTZ R27, R71, R28 ;  /* 0x0000001c471b7220 */ /* 0x000fe20000410000 */
        /* <DEDUP_REMOVED lines=34> */
[----:B------:R-:W-:-:S02]  /*1550*/  FADD.FTZ R143, R143, R32 ;  /* 0x000000208f8f7221 */ /* 0x000fc40000010000 */
[----:B------:R-:W-:Y:S01]  /*1560*/  FADD.FTZ R166, R191, R22 ;  /* 0x00000016bfa67221 */ /* 0x000fe20000010000 */
[----:B------:R-:W-:Y:S01]  /*1570*/  FFMA.FTZ R189, R15, R22, R160 ;  /* 0x000000160fbd7223 */ /* 0x000fe200000100a0 */
        /* <DEDUP_REMOVED lines=26> */
[C---:B------:R-:W-:Y:S01]  /*1720*/  FMUL.FTZ R164, R202.reuse, R187 ;  /* 0x000000bbcaa47220 */ /* 0x040fe20000410000 */
[----:B------:R-:W-:Y:S01]  /*1730*/  FADD.FTZ R168, R191, R156 ;  /* 0x0000009cbfa87221 */ /* 0x000fe20000010000 */
[----:B------:R-:W-:Y:S01]  /*1740*/  FFMA.FTZ R187, R29, R156, R166 ;  /* 0x0000009c1dbb7223 */ /* 0x000fe200000100a6 */
[----:B------:R-:W-:-:S02]  /*1750*/  FMUL.FTZ R166, R202, R185 ;  /* 0x000000b9caa67220 */ /* 0x000fc40000410000 */
[----:B------:R-:W-:Y:S01]  /*1760*/  FADD.FTZ R185, R168, R157 ;  /* 0x0000009da8b97221 */ /* 0x000fe20000010000 */
[----:B------:R-:W-:Y:S01]  /*1770*/  FFMA.FTZ R170, R28, R157, R187 ;  /* 0x0000009d1caa7223 */ /* 0x000fe200000100bb */
[C---:B------:R-:W-:Y:S02]  /*1780*/  FMUL.FTZ R168, R202.reuse, R183 ;  /* 0x000000b7caa87220 */ /* 0x040fe40000410000 */
        /* <DEDUP_REMOVED lines=58> */
.L_x_10439:
        /* <DEDUP_REMOVED lines=13> */
[----:B------:R-:W-:Y:S01]  /*1c00*/  HFMA2 R182, -RZ, RZ, 0, 0 ;  /* 0x00000000ffb67431 */ /* 0x000fe200000001ff */
        /* <DEDUP_REMOVED lines=14> */
.L_x_10441:
        /* <DEDUP_REMOVED lines=28> */
.L_x_10440:
[----:B------:R-:W-:Y:S05]  /*1eb0*/  BSYNC.RECONVERGENT B1 ;  /* 0x0000000000017941 */ /* 0x000fea0003800200 */
.L_x_10438:
        /* <DEDUP_REMOVED lines=20> */
.L_x_10531:
        /* <DEDUP_REMOVED lines=40> */
.L_x_10447:
[----:B------:R-:W-:Y:S05]  /*2280*/  BSYNC.RECONVERGENT B2 ;  /* 0x0000000000027941 */ /* 0x000fea0003800200 */
.L_x_10446:
        /* <DEDUP_REMOVED lines=13> */
.L_x_10449:
[----:B------:R-:W-:Y:S05]  /*2360*/  BSYNC.RECONVERGENT B2 ;  /* 0x0000000000027941 */ /* 0x000fea0003800200 */
.L_x_10448:
        /* <DEDUP_REMOVED lines=13> */
.L_x_10451:
[----:B------:R-:W-:Y:S05]  /*2440*/  BSYNC.RECONVERGENT B2 ;  /* 0x0000000000027941 */ /* 0x000fea0003800200 */
.L_x_10450:
        /* <DEDUP_REMOVED lines=13> */
.L_x_10453:
[----:B------:R-:W-:Y:S05]  /*2520*/  BSYNC.RECONVERGENT B2 ;  /* 0x0000000000027941 */ /* 0x000fea0003800200 */
.L_x_10452:
        /* <DEDUP_REMOVED lines=13> */
.L_x_10455:
[----:B------:R-:W-:Y:S05]  /*2600*/  BSYNC.RECONVERGENT B2 ;  /* 0x0000000000027941 */ /* 0x000fea0003800200 */
.L_x_10454:
        /* <DEDUP_REMOVED lines=13> */
.L_x_10457:
[----:B------:R-:W-:Y:S05]  /*26e0*/  BSYNC.RECONVERGENT B2 ;  /* 0x0000000000027941 */ /* 0x000fea0003800200 */
.L_x_10456:
        /* <DEDUP_REMOVED lines=13> */
.L_x_10459:
[----:B------:R-:W-:Y:S05]  /*27c0*/  BSYNC.RECONVERGENT B2 ;  /* 0x0000000000027941 */ /* 0x000fea0003800200 */
.L_x_10458:
        /* <DEDUP_REMOVED lines=14> */
.L_x_10445:
        /* <DEDUP_REMOVED lines=29> */
[----:B-----5:R-:W-:Y:S01]  /*2a80*/  @P2 LOP3.LUT P1, RZ, R212, 0xff, RZ, 0xc0, !PT ;  /* 0x000000ffd4ff2812 */ /* 0x020fe2000782c0ff */
        /* <DEDUP_REMOVED lines=25> */
[----:B------:R-:W-:Y:S02]  /*2c20*/  @P2 F2FP.F16.F32.PACK_AB R152, RZ, R152 ;  /* 0x00000098ff98223e */ /* 0x000fe400000000ff */
[----:B------:R-:W-:Y:S01]  /*2c30*/  @P2 F2FP.F16.F32.PACK_AB R187, RZ, R187 ;  /* 0x000000bbffbb223e */ /* 0x000fe200000000ff */
[----:B----4-:R-:W-:Y:S01]  /*2c40*/  @P2 FMUL.FTZ R181, R224, R181 ;  /* 0x000000b5e0b52220 */ /* 0x010fe20000410000 */
[----:B------:R-:W-:-:S02]  /*2c50*/  @P2 FSEL R154, R154, RZ, P1 ;  /* 0x000000ff9a9a2208 */ /* 0x000fc40000800000 */
[----:B------:R-:W-:Y:S01]  /*2c60*/  @P2 LOP3.LUT P1, RZ, R213, 0xff, RZ, 0xc0, !PT ;  /* 0x000000ffd5ff2812 */ /* 0x000fe2000782c0ff */
[----:B------:R-:W-:Y:S01]  /*2c70*/  @P2 FMUL.FTZ R180, R181, R180 ;  /* 0x000000b4b5b42220 */ /* 0x000fe20000410000 */
[----:B------:R-:W-:Y:S01]  /*2c80*/  @P2 F2FP.F16.F32.PACK_AB R153, RZ, R154 ;  /* 0x0000009aff99223e */ /* 0x000fe200000000ff */
[----:B------:R-:W-:Y:S01]  /*2c90*/  FFMA.FTZ R154, R4, R204, R203 ;  /* 0x000000cc049a7223 */ /* 0x000fe200000100cb */
[----:B------:R-:W-:Y:S01]  /*2ca0*/  @P2 FSEL R182, R182, RZ, P3 ;  /* 0x000000ffb6b62208 */ /* 0x000fe20001800000 */
[----:B---3--:R-:W-:Y:S01]  /*2cb0*/  @P2 FMUL.FTZ R185, R186, R185 ;  /* 0x000000b9bab92220 */ /* 0x008fe20000410000 */
        /* <DEDUP_REMOVED lines=34> */
.L_x_10444:
        /* <DEDUP_REMOVED lines=11> */
[--C-:B------:R-:W-:Y:S01]  /*2f90*/  HADD2.F32 R216, -RZ, R49.reuse.H0_H0 ;  /* 0x20000031ffd87230 */ /* 0x100fe20000004100 */
[C---:B------:R-:W-:Y:S01]  /*2fa0*/  @P2 LOP3.LUT P4, RZ, R213.reuse, 0xff00, RZ, 0xc0, !PT ;  /* 0x0000ff00d5ff2812 */ /* 0x040fe2000788c0ff */
[--C-:B------:R-:W-:Y:S01]  /*2fb0*/  HADD2.F32 R218, -RZ, R50.reuse.H0_H0 ;  /* 0x20000032ffda7230 */ /* 0x100fe20000004100 */
[----:B------:R-:W2:Y:S01]  /*2fc0*/  @P2 LDC.64 R186, c[0x0][0x408] ;  /* 0x00010200ffba2b82 */ /* 0x000ea20000000a00 */
        /* <DEDUP_REMOVED lines=23> */
[----:B--2---:R-:W-:Y:S01]  /*3140*/  @P2 FMUL.FTZ R187, R188, R187 ;  /* 0x000000bbbcbb2220 */ /* 0x004fe20000410000 */
[----:B------:R-:W-:-:S02]  /*3150*/  HADD2.F32 R222, -RZ, R51.H0_H0 ;  /* 0x20000033ffde7230 */ /* 0x000fc40000004100 */
[----:B------:R-:W-:Y:S01]  /*3160*/  @P0 FADD.FTZ R224, R9, -R224 ;  /* 0x800000e009e00221 */ /* 0x000fe20000010000 */
[----:B------:R-:W2:Y:S01]  /*3170*/  @P2 LDC.64 R184, c[0x0][0x408] ;  /* 0x00010200ffb82b82 */ /* 0x000ea20000000a00 */
[----:B------:R-:W-:Y:S01]  /*3180*/  @P2 FMUL.FTZ R191, R187, R186 ;  /* 0x000000babbbf2220 */ /* 0x000fe20000410000 */
[----:B------:R-:W-:Y:S01]  /*3190*/  @P0 FADD.FTZ R223, R10, -R223 ;  /* 0x800000df0adf0221 */ /* 0x000fe20000010000 */
[----:B------:R-:W-:Y:S01]  /*31a0*/  @P0 FFMA.FTZ R221, R202, R224, R221 ;  /* 0x000000e0cadd0223 */ /* 0x000fe200000100dd */
[----:B------:R-:W-:Y:S02]  /*31b0*/  @P2 FSEL R190, R190, RZ, P1 ;  /* 0x000000ffbebe2208 */ /* 0x000fe40000800000 */
[----:B------:R-:W-:Y:S01]  /*31c0*/  @P0 FFMA.FTZ R222, R202, R223, R222 ;  /* 0x000000dfcade0223 */ /* 0x000fe200000100de */
[----:B------:R-:W-:Y:S01]  /*31d0*/  @P2 FSEL R191, R191, RZ, P3 ;  /* 0x000000ffbfbf2208 */ /* 0x000fe20001800000 */
[----:B------:R-:W3:Y:S01]  /*31e0*/  @P2 LDC.64 R182, c[0x0][0x408] ;  /* 0x00010200ffb62b82 */ /* 0x000ee20000000a00 */
[----:B------:R-:W-:-:S02]  /*31f0*/  @P2 LOP3.LUT P1, RZ, R212, 0xff0000, RZ, 0xc0, !PT ;  /* 0x00ff0000d4ff2812 */ /* 0x000fc4000782c0ff */
[----:B------:R-:W-:Y:S02]  /*3200*/  @P2 LOP3.LUT P3, RZ, R213, 0xff, RZ, 0xc0, !PT ;  /* 0x000000ffd5ff2812 */ /* 0x000fe4000786c0ff */
[----:B------:R-:W-:Y:S02]  /*3210*/  @P2 F2FP.F16.F32.PACK_AB R190, RZ, R190 ;  /* 0x000000beffbe223e */ /* 0x000fe400000000ff */
[----:B------:R-:W-:Y:S01]  /*3220*/  @P2 F2FP.F16.F32.PACK_AB R191, RZ, R191 ;  /* 0x000000bfffbf223e */ /* 0x000fe200000000ff */
[----:B------:R-:W4:Y:S01]  /*3230*/  @P2 LDC.64 R186, c[0x0][0x408] ;  /* 0x00010200ffba2b82 */ /* 0x000f220000000a00 */
[----:B-1----:R-:W-:Y:S01]  /*3240*/  @P2 FMUL.FTZ R181, R216, R181 ;  /* 0x000000b5d8b52220 */ /* 0x002fe20000410000 */
[----:B------:R-:W-:-:S03]  /*3250*/  @P2 PRMT R148, R190, 0x7610, R148 ;  /* 0x00007610be942816 */ /* 0x000fc60000000094 */
[----:B------:R-:W-:Y:S01]  /*3260*/  @P2 FMUL.FTZ R180, R181, R180 ;  /* 0x000000b4b5b42220 */ /* 0x000fe20000410000 */
[----:B------:R-:W-:Y:S02]  /*3270*/  @P2 PRMT R148, R148, 0x5410, R191 ;  /* 0x0000541094942816 */ /* 0x000fe400000000bf */
[----:B------:R-:W1:Y:S01]  /*3280*/  @P2 LDC.64 R188, c[0x0][0x408] ;  /* 0x00010200ffbc2b82 */ /* 0x000e620000000a00 */
        /* <DEDUP_REMOVED lines=8> */
[----:B------:R-:W-:Y:S02]  /*3310*/  @P2 PRMT R149, R180, 0x7610, R149 ;  /* 0x00007610b4952816 */ /* 0x000fe40000000095 */
[----:B------:R-:W-:Y:S01]  /*3320*/  @P2 F2FP.F16.F32.PACK_AB R184, RZ, R184 ;  /* 0x000000b8ffb8223e */ /* 0x000fe200000000ff */
[----:B----4-:R-:W-:Y:S01]  /*3330*/  @P2 FMUL.FTZ R187, R221, R187 ;  /* 0x000000bbddbb2220 */ /* 0x010fe20000410000 */
        /* <DEDUP_REMOVED lines=26> */
.L_x_10461:
[----:B------:R-:W-:Y:S01]  /*34e0*/  ISETP.GT.AND P0, PT, R205, RZ, PT ;  /* 0x000000ffcd00720c */ /* 0x000fe20003f04270 */
[----:B------:R-:W-:Y:S01]  /*34f0*/  @P1 FFMA.FTZ R152, R197, R204, R203 ;  /* 0x000000ccc5981223 */ /* 0x000fe200000100cb */
[--C-:B-----5:R-:W-:Y:S01]  /*3500*/  HADD2.F32 R223, -RZ, R48.reuse.H0_H0 ;  /* 0x20000030ffdf7230 */ /* 0x120fe20000004100 */
[----:B------:R-:W1:Y:S01]  /*3510*/  @P2 LDC.64 R154, c[0x0][0x408] ;  /* 0x00010200ff9a2b82 */ /* 0x000e620000000a00 */
[----:B------:R-:W-:Y:S02]  /*3520*/  HADD2.F32 R222, -RZ, R48.H1_H1 ;  /* 0x30000030ffde7230 */ /* 0x000fe40000004100 */
[----:B------:R-:W-:Y:S01]  /*3530*/  @P1 FADD.FTZ R152, R195, -R152 ;  /* 0x80000098c3981221 */ /* 0x000fe20000010000 */
[--C-:B------:R-:W-:Y:S01]  /*3540*/  HADD2.F32 R225, -RZ, R49.reuse.H0_H0 ;  /* 0x20000031ffe17230 */ /* 0x100fe20000004100 */
[----:B------:R-:W-:Y:S01]  /*3550*/  @P2 LOP3.LUT P6, RZ, R212, 0xff0000, RZ, 0xc0, !PT ;  /* 0x00ff0000d4ff2812 */ /* 0x000fe200078cc0ff */
[--C-:B------:R-:W-:Y:S02]  /*3560*/  HADD2.F32 R221, -RZ, R50.reuse.H0_H0 ;  /* 0x20000032ffdd7230 */ /* 0x100fe40000004100 */
[----:B------:R-:W-:Y:S01]  /*3570*/  @P1 FFMA.FTZ R223, R202, R152, R223 ;  /* 0x00000098cadf1223 */ /* 0x000fe200000100df */
[----:B------:R-:W-:Y:S01]  /*3580*/  HADD2.F32 R218, -RZ, R50.H1_H1 ;  /* 0x30000032ffda7230 */ /* 0x000fe20000004100 */
[----:B------:R-:W2:Y:S01]  /*3590*/  @P2 LDC.64 R188, c[0x0][0x408] ;  /* 0x00010200ffbc2b82 */ /* 0x000ea20000000a00 */
        /* <DEDUP_REMOVED lines=11> */
[----:B------:R-:W-:Y:S01]  /*3650*/  @P0 FADD.FTZ R185, R9, -R182 ;  /* 0x800000b609b90221 */ /* 0x000fe20000010000 */
[----:B------:R-:W3:Y:S01]  /*3660*/  @P2 LDC.64 R152, c[0x0][0x408] ;  /* 0x00010200ff982b82 */ /* 0x000ee20000000a00 */
[C---:B------:R-:W-:Y:S01]  /*3670*/  @P0 FFMA.FTZ R221, R202.reuse, R180, R221 ;  /* 0x000000b4cadd0223 */ /* 0x040fe200000100dd */
[C---:B------:R-:W-:Y:S01]  /*3680*/  @P0 FFMA.FTZ R225, R202.reuse, R181, R225 ;  /* 0x000000b5cae10223 */ /* 0x040fe200000100e1 */
[C---:B------:R-:W-:Y:S01]  /*3690*/  @P0 FFMA.FTZ R218, R202.reuse, R185, R218 ;  /* 0x000000b9cada0223 */ /* 0x040fe200000100da */
[----:B------:R-:W-:Y:S01]  /*36a0*/  @P0 FFMA.FTZ R224, R202, R183, R224 ;  /* 0x000000b7cae00223 */ /* 0x000fe200000100e0 */
[----:B------:R-:W-:Y:S01]  /*36b0*/  @P0 FFMA.FTZ R227, R5, R204, R203 ;  /* 0x000000cc05e30223 */ /* 0x000fe200000100cb */
[----:B------:R-:W-:-:S02]  /*36c0*/  HADD2.F32 R217, -RZ, R51.H0_H0 ;  /* 0x20000033ffd97230 */ /* 0x000fc40000004100 */
[----:B------:R-:W-:Y:S01]  /*36d0*/  @P0 FFMA.FTZ R226, R4, R204, R203 ;  /* 0x000000cc04e20223 */ /* 0x000fe200000100cb */
[----:B------:R-:W4:Y:S01]  /*36e0*/  @P2 LDC.64 R180, c[0x0][0x408] ;  /* 0x00010200ffb42b82 */ /* 0x000f220000000a00 */
[----:B------:R-:W-:Y:S01]  /*36f0*/  @P0 FADD.FTZ R227, R10, -R227 ;  /* 0x800000e30ae30221 */ /* 0x000fe20000010000 */
[----:B------:R-:W-:Y:S02]  /*3700*/  HADD2.F32 R216, -RZ, R51.H1_H1 ;  /* 0x30000033ffd87230 */ /* 0x000fe40000004100 */
[----:B------:R-:W-:Y:S01]  /*3710*/  @P0 FADD.FTZ R229, R11, -R226 ;  /* 0x800000e20be50221 */ /* 0x000fe20000010000 */
[----:B-1----:R-:W-:Y:S01]  /*3720*/  @P2 FMUL.FTZ R155, R222, R155 ;  /* 0x0000009bde9b2220 */ /* 0x002fe20000410000 */
[----:B------:R-:W-:Y:S01]  /*3730*/  @P0 FFMA.FTZ R217, R202, R227, R217 ;  /* 0x000000e3cad90223 */ /* 0x000fe200000100d9 */
[----:B------:R-:W-:Y:S01]  /*3740*/  @P2 LOP3.LUT P1, RZ, R212, 0xff00, RZ, 0xc0, !PT ;  /* 0x0000ff00d4ff2812 */ /* 0x000fe2000782c0ff */
[----:B------:R-:W-:Y:S01]  /*3750*/  @P0 FFMA.FTZ R216, R202, R229, R216 ;  /* 0x000000e5cad80223 */ /* 0x000fe200000100d8 */
[----:B------:R-:W1:Y:S01]  /*3760*/  @P2 LDC.64 R184, c[0x0][0x408] ;  /* 0x00010200ffb82b82 */ /* 0x000e620000000a00 */
[----:B------:R-:W-:Y:S01]  /*3770*/  @P2 FMUL.FTZ R154, R155, R154 ;  /* 0x0000009a9b9a2220 */ /* 0x000fe20000410000 */
[----:B------:R-:W-:Y:S01]  /*3780*/  @P2 LOP3.LUT P0, RZ, R212, 0xff, RZ, 0xc0, !PT ;  /* 0x000000ffd4ff2812 */ /* 0x000fe2000780c0ff */
[----:B--2---:R-:W-:Y:S01]  /*3790*/  @P2 FMUL.FTZ R189, R217, R189 ;  /* 0x000000bdd9bd2220 */ /* 0x004fe20000410000 */
[----:B------:R-:W-:-:S02]  /*37a0*/  @P2 LOP3.LUT P4, RZ, R213, 0xff, RZ, 0xc0, !PT ;  /* 0x000000ffd5ff2812 */ /* 0x000fc4000788c0ff */
[----:B------:R-:W-:Y:S01]  /*37b0*/  @P2 FSEL R154, R154, RZ, P1 ;  /* 0x000000ff9a9a2208 */ /* 0x000fe20000800000 */
[----:B------:R-:W-:Y:S01]  /*37c0*/  @P2 FMUL.FTZ R188, R189, R188 ;  /* 0x000000bcbdbc2220 */ /* 0x000fe20000410000 */
[----:B------:R-:W2:Y:S01]  /*37d0*/  @P2 LDC.64 R182, c[0x0][0x408] ;  /* 0x00010200ffb62b82 */ /* 0x000ea20000000a00 */
[----:B---3--:R-:W-:Y:S01]  /*37e0*/  @P2 FMUL.FTZ R153, R223, R153 ;  /* 0x00000099df992220 */ /* 0x008fe20000410000 */
[----:B------:R-:W-:Y:S02]  /*37f0*/  @P2 LOP3.LUT P1, RZ, R213, 0xff0000, RZ, 0xc0, !PT ;  /* 0x00ff0000d5ff2812 */ /* 0x000fe4000782c0ff */
[----:B------:R-:W-:Y:S01]  /*3800*/  @P2 LOP3.LUT P5, RZ, R212, 0xff000000, RZ, 0xc0, !PT ;  /* 0xff000000d4ff2812 */ /* 0x000fe200078ac0ff */
[----:B------:R-:W-:Y:S01]  /*3810*/  @P2 FMUL.FTZ R152, R153, R152 ;  /* 0x0000009899982220 */ /* 0x000fe20000410000 */
[----:B------:R-:W-:Y:S02]  /*3820*/  @P2 LOP3.LUT P3, RZ, R213, 0xff00, RZ, 0xc0, !PT ;  /* 0x0000ff00d5ff2812 */ /* 0x000fe4000786c0ff */
[----:B------:R-:W3:Y:S01]  /*3830*/  @P2 LDC.64 R186, c[0x0][0x408] ;  /* 0x00010200ffba2b82 */ /* 0x000ee20000000a00 */
[----:B----4-:R-:W-:Y:S01]  /*3840*/  @P2 FMUL.FTZ R181, R225, R181 ;  /* 0x000000b5e1b52220 */ /* 0x010fe20000410000 */
[----:B------:R-:W-:-:S02]  /*3850*/  @P2 FSEL R152, R152, RZ, P0 ;  /* 0x000000ff98982208 */ /* 0x000fc40000000000 */
[----:B------:R-:W-:Y:S01]  /*3860*/  @P2 ISETP.GE.U32.AND P0, PT, R212, RZ, PT ;  /* 0x000000ffd400220c */ /* 0x000fe20003f06070 */
[----:B------:R-:W-:Y:S01]  /*3870*/  @P2 FMUL.FTZ R180, R181, R180 ;  /* 0x000000b4b5b42220 */ /* 0x000fe20000410000 */
[----:B------:R-:W-:Y:S02]  /*3880*/  @P2 FSEL R188, R188, RZ, P1 ;  /* 0x000000ffbcbc2208 */ /* 0x000fe40000800000 */
[----:B------:R-:W4:Y:S01]  /*3890*/  @P2 LDC.64 R190, c[0x0][0x408] ;  /* 0x00010200ffbe2b82 */ /* 0x000f220000000a00 */
[----:B-1----:R-:W-:Y:S01]  /*38a0*/  @P2 FMUL.FTZ R185, R221, R185 ;  /* 0x000000b9ddb92220 */ /* 0x002fe20000410000 */
[----:B------:R-:W-:Y:S02]  /*38b0*/  @P2 ISETP.GE.U32.AND.EX P0, PT, R213, 0x1000000, PT, P0 ;  /* 0x01000000d500280c */ /* 0x000fe40003f06100 */
[----:B------:R-:W-:Y:S01]  /*38c0*/  @P2 FSEL R180, R180, RZ, P6 ;  /* 0x000000ffb4b42208 */ /* 0x000fe20003000000 */
[----:B------:R-:W-:Y:S01]  /*38d0*/  @P2 FMUL.FTZ R184, R185, R184 ;  /* 0x000000b8b9b82220 */ /* 0x000fe20000410000 */
[----:B------:R-:W-:Y:S01]  /*38e0*/  @P2 F2FP.F16.F32.PACK_AB R152, RZ, R152 ;  /* 0x00000098ff98223e */ /* 0x000fe200000000ff */
[----:B--2---:R-:W-:Y:S01]  /*38f0*/  @P2 FMUL.FTZ R183, R224, R183 ;  /* 0x000000b7e0b72220 */ /* 0x004fe20000410000 */
[----:B------:R-:W-:-:S02]  /*3900*/  @P2 F2FP.F16.F32.PACK_AB R180, RZ, R180 ;  /* 0x000000b4ffb4223e */ /* 0x000fc400000000ff */
[----:B------:R-:W-:Y:S01]  /*3910*/  @P2 FSEL R184, R184, RZ, P4 ;  /* 0x000000ffb8b82208 */ /* 0x000fe20002000000 */
[----:B------:R-:W-:Y:S01]  /*3920*/  @P2 FMUL.FTZ R182, R183, R182 ;  /* 0x000000b6b7b62220 */ /* 0x000fe20000410000 */
[----:B------:R-:W-:Y:S02]  /*3930*/  @P2 F2FP.F16.F32.PACK_AB R188, RZ, R188 ;  /* 0x000000bcffbc223e */ /* 0x000fe400000000ff */
[----:B------:R-:W-:Y:S01]  /*3940*/  @P2 F2FP.F16.F32.PACK_AB R184, RZ, R184 ;  /* 0x000000b8ffb8223e */ /* 0x000fe200000000ff */
[----:B---3--:R-:W-:Y:S01]  /*3950*/  @P2 FMUL.FTZ R187, R218, R187 ;  /* 0x000000bbdabb2220 */ /* 0x008fe20000410000 */
[----:B------:R-:W-:Y:S02]  /*3960*/  @P2 FSEL R182, R182, RZ, P5 ;  /* 0x000000ffb6b62208 */ /* 0x000fe40002800000 */
[----:B------:R-:W-:Y:S01]  /*3970*/  @P2 F2FP.F16.F32.PACK_AB R153, RZ, R154 ;  /* 0x0000009aff99223e */ /* 0x000fe200000000ff */
[----:B------:R-:W-:Y:S01]  /*3980*/  @P2 FMUL.FTZ R186, R187, R186 ;  /* 0x000000babbba2220 */ /* 0x000fe20000410000 */
[----:B------:R-:W-:-:S02]  /*3990*/  @P2 PRMT R148, R152, 0x7610, R148 ;  /* 0x0000761098942816 */ /* 0x000fc40000000094 */
[----:B------:R-:W-:Y:S01]  /*39a0*/  F2FP.F16.F32.PACK_AB R223, RZ, R223 ;  /* 0x000000dfffdf723e */ /* 0x000fe200000000ff */
[----:B----4-:R-:W-:Y:S01]  /*39b0*/  @P2 FMUL.FTZ R191, R216, R191 ;  /* 0x000000bfd8bf2220 */ /* 0x010fe20000410000 */
[----:B------:R-:W-:Y:S02]  /*39c0*/  @P2 FSEL R186, R186, RZ, P3 ;  /* 0x000000ffbaba2208 */ /* 0x000fe40001800000 */
[----:B------:R-:W-:Y:S01]  /*39d0*/  F2FP.F16.F32.PACK_AB R222, RZ, R222 ;  /* 0x000000deffde723e */ /* 0x000fe200000000ff */
[----:B------:R-:W-:Y:S01]  /*39e0*/  @P2 FMUL.FTZ R190, R191, R190 ;  /* 0x000000bebfbe2220 */ /* 0x000fe20000410000 */
[----:B------:R-:W-:Y:S02]  /*39f0*/  F2FP.F16.F32.PACK_AB R225, RZ, R225 ;  /* 0x000000e1ffe1723e */ /* 0x000fe400000000ff */
[----:B------:R-:W-:Y:S02]  /*3a00*/  F2FP.F16.F32.PACK_AB R224, RZ, R224 ;  /* 0x000000e0ffe0723e */ /* 0x000fe400000000ff */
[----:B------:R-:W-:-:S02]  /*3a10*/  @P2 FSEL R190, R190, RZ, P0 ;  /* 0x000000ffbebe2208 */ /* 0x000fc40000000000 */
[----:B------:R-:W-:Y:S02]  /*3a20*/  @P2 F2FP.F16.F32.PACK_AB R182, RZ, R182 ;  /* 0x000000b6ffb6223e */ /* 0x000fe400000000ff */
[----:B------:R-:W-:Y:S02]  /*3a30*/  @P2 F2FP.F16.F32.PACK_AB R186, RZ, R186 ;  /* 0x000000baffba223e */ /* 0x000fe400000000ff */
[----:B------:R-:W-:Y:S02]  /*3a40*/  @P2 F2FP.F16.F32.PACK_AB R190, RZ, R190 ;  /* 0x000000beffbe223e */ /* 0x000fe400000000ff */
[----:B------:R-:W-:Y:S02]  /*3a50*/  @P2 PRMT R149, R180, 0x7610, R149 ;  /* 0x00007610b4952816 */ /* 0x000fe40000000095 */
[----:B------:R-:W-:Y:S02]  /*3a60*/  @P2 PRMT R150, R184, 0x7610, R150 ;  /* 0x00007610b8962816 */ /* 0x000fe40000000096 */
[----:B------:R-:W-:-:S02]  /*3a70*/  @P2 PRMT R151, R188, 0x7610, R151 ;  /* 0x00007610bc972816 */ /* 0x000fc40000000097 */
[----:B------:R-:W-:Y:S02]  /*3a80*/  @P2 PRMT R148, R148, 0x5410, R153 ;  /* 0x0000541094942816 */ /* 0x000fe40000000099 */
[----:B------:R-:W-:Y:S02]  /*3a90*/  F2FP.F16.F32.PACK_AB R154, R218, R221 ;  /* 0x000000ddda9a723e */ /* 0x000fe400000000ff */
[----:B------:R-:W-:Y:S02]  /*3aa0*/  F2FP.F16.F32.PACK_AB R155, R216, R217 ;  /* 0x000000d9d89b723e */ /* 0x000fe400000000ff */
[----:B------:R-:W-:Y:S02]  /*3ab0*/  @P2 PRMT R149, R149, 0x5410, R182 ;  /* 0x0000541095952816 */ /* 0x000fe400000000b6 */
[----:B------:R-:W-:Y:S02]  /*3ac0*/  @P2 PRMT R150, R150, 0x5410, R186 ;  /* 0x0000541096962816 */ /* 0x000fe400000000ba */
[----:B------:R-:W-:-:S02]  /*3ad0*/  @P2 PRMT R151, R151, 0x5410, R190 ;  /* 0x0000541097972816 */ /* 0x000fc400000000be */
[----:B------:R-:W-:Y:S02]  /*3ae0*/  PRMT R153, R225, 0x5410, R224 ;  /* 0x00005410e1997816 */ /* 0x000fe400000000e0 */
[----:B------:R-:W-:-:S07]  /*3af0*/  PRMT R152, R223, 0x5410, R222 ;  /* 0x00005410df987816 */ /* 0x000fce00000000de */
.L_x_10460:
[----:B------:R-:W-:Y:S05]  /*3b00*/  BSYNC.RECONVERGENT B1 ;  /* 0x0000000000017941 */ /* 0x000fea0003800200 */
.L_x_10443:
        /* <DEDUP_REMOVED lines=14> */
[--C-:B-----5:R-:W-:Y:S01]  /*3bf0*/  HADD2.F32 R212, -RZ, R44.reuse.H1_H1 ;  /* 0x3000002cffd47230 */ /* 0x120fe20000004100 */
[----:B-1----:R-:W1:Y:S01]  /*3c00*/  @P2 LDC.64 R180, c[0x0][0x408] ;  /* 0x00010200ffb42b82 */ /* 0x002e620000000a00 */
[----:B------:R-:W-:Y:S01]  /*3c10*/  HADD2.F32 R217, -RZ, R44.H0_H0 ;  /* 0x2000002cffd97230 */ /* 0x000fe20000004100 */
[C---:B------:R-:W-:Y:S01]  /*3c20*/  @P2 LOP3.LUT P4, RZ, R210.reuse, 0xff00, RZ, 0xc0, !PT ;  /* 0x0000ff00d2ff2812 */ /* 0x040fe2000788c0ff */
[--C-:B------:R-:W-:Y:S01]  /*3c30*/  HADD2.F32 R219, -RZ, R45.reuse.H0_H0 ;  /* 0x2000002dffdb7230 */ /* 0x100fe20000004100 */
[----:B------:R-:W-:Y:S01]  /*3c40*/  @P2 LOP3.LUT P5, RZ, R210, 0xff000000, RZ, 0xc0, !PT ;  /* 0xff000000d2ff2812 */ /* 0x000fe200078ac0ff */
[----:B------:R-:W-:Y:S02]  /*3c50*/  HADD2.F32 R214, -RZ, R45.H1_H1 ;  /* 0x3000002dffd67230 */ /* 0x000fe40000004100 */
[--C-:B------:R-:W-:Y:S01]  /*3c60*/  HADD2.F32 R213, -RZ, R46.reuse.H0_H0 ;  /* 0x2000002effd57230 */ /* 0x100fe20000004100 */
[----:B------:R-:W2:Y:S01]  /*3c70*/  @P2 LDC.64 R184, c[0x0][0x408] ;  /* 0x00010200ffb82b82 */ /* 0x000ea20000000a00 */
        /* <DEDUP_REMOVED lines=8> */
[----:B------:R-:W3:Y:S01]  /*3d00*/  @P2 LDC.64 R186, c[0x0][0x408] ;  /* 0x00010200ffba2b82 */ /* 0x000ee20000000a00 */
[C---:B------:R-:W-:Y:S01]  /*3d10*/  @P3 FFMA.FTZ R212, R202.reuse, R155, R212 ;  /* 0x0000009bcad43223 */ /* 0x040fe200000100d4 */
[-C--:B------:R-:W-:Y:S01]  /*3d20*/  @P3 FFMA.FTZ R155, R15, R204.reuse, R203 ;  /* 0x000000cc0f9b3223 */ /* 0x080fe200000100cb */
[C---:B------:R-:W-:Y:S01]  /*3d30*/  @P3 FFMA.FTZ R217, R202.reuse, R153, R217 ;  /* 0x00000099cad93223 */ /* 0x040fe200000100d9 */
[----:B------:R-:W-:Y:S01]  /*3d40*/  @P3 FFMA.FTZ R214, R202, R183, R214 ;  /* 0x000000b7cad63223 */ /* 0x000fe200000100d6 */
[----:B------:R-:W-:Y:S01]  /*3d50*/  @P3 FADD.FTZ R215, R24, -R215 ;  /* 0x800000d718d73221 */ /* 0x000fe20000010000 */
[----:B------:R-:W-:Y:S01]  /*3d60*/  @P3 FADD.FTZ R182, R22, -R155 ;  /* 0x8000009b16b63221 */ /* 0x000fe20000010000 */
[-CC-:B------:R-:W-:Y:S01]  /*3d70*/  @P3 FFMA.FTZ R216, R16, R204.reuse, R203.reuse ;  /* 0x000000cc10d83223 */ /* 0x180fe200000100cb */
[----:B------:R-:W4:Y:S01]  /*3d80*/  @P2 LDC.64 R154, c[0x0][0x408] ;  /* 0x00010200ff9a2b82 */ /* 0x000f220000000a00 */
[----:B------:R-:W-:Y:S01]  /*3d90*/  @P3 FFMA.FTZ R221, R19, R204, R203 ;  /* 0x000000cc13dd3223 */ /* 0x000fe200000100cb */
[----:B------:R-:W-:Y:S01]  /*3da0*/  @P3 FFMA.FTZ R219, R202, R182, R219 ;  /* 0x000000b6cadb3223 */ /* 0x000fe200000100db */
[----:B------:R-:W-:Y:S01]  /*3db0*/  @P3 FFMA.FTZ R218, R18, R204, R203 ;  /* 0x000000cc12da3223 */ /* 0x000fe200000100cb */
[----:B------:R-:W-:Y:S01]  /*3dc0*/  @P3 FFMA.FTZ R213, R202, R215, R213 ;  /* 0x000000d7cad53223 */ /* 0x000fe200000100d5 */
[----:B------:R-:W-:-:S02]  /*3dd0*/  HADD2.F32 R190, -RZ, R47.H0_H0 ;  /* 0x2000002fffbe7230 */ /* 0x000fc40000004100 */
[----:B------:R-:W-:Y:S01]  /*3de0*/  @P3 FADD.FTZ R216, R25, -R216 ;  /* 0x800000d819d83221 */ /* 0x000fe20000010000 */
[----:B------:R-:W-:Y:S01]  /*3df0*/  HADD2.F32 R215, -RZ, R47.H1_H1 ;  /* 0x3000002fffd77230 */ /* 0x000fe20000004100 */
[----:B------:R-:W0:Y:S01]  /*3e00*/  @P2 LDC.64 R152, c[0x0][0x408] ;  /* 0x00010200ff982b82 */ /* 0x000e220000000a00 */
[----:B------:R-:W-:Y:S01]  /*3e10*/  @P3 FADD.FTZ R221, R26, -R221 ;  /* 0x800000dd1add3221 */ /* 0x000fe20000010000 */
[----:B------:R-:W-:Y:S01]  /*3e20*/  @P3 FADD.FTZ R218, R27, -R218 ;  /* 0x800000da1bda3221 */ /* 0x000fe20000010000 */
[C---:B------:R-:W-:Y:S01]  /*3e30*/  @P3 FFMA.FTZ R191, R202.reuse, R216, R191 ;  /* 0x000000d8cabf3223 */ /* 0x040fe200000100bf */
[----:B-1----:R-:W-:Y:S01]  /*3e40*/  @P2 FMUL.FTZ R181, R219, R181 ;  /* 0x000000b5dbb52220 */ /* 0x002fe20000410000 */
[C---:B------:R-:W-:Y:S01]  /*3e50*/  @P3 FFMA.FTZ R190, R202.reuse, R221, R190 ;  /* 0x000000ddcabe3223 */ /* 0x040fe200000100be */
[----:B------:R-:W-:Y:S01]  /*3e60*/  @P3 FFMA.FTZ R215, R202, R218, R215 ;  /* 0x000000dacad73223 */ /* 0x000fe200000100d7 */
[----:B--2---:R-:W-:Y:S01]  /*3e70*/  @P2 FMUL.FTZ R185, R213, R185 ;  /* 0x000000b9d5b92220 */ /* 0x004fe20000410000 */
[----:B------:R-:W1:Y:S01]  /*3e80*/  @P2 LDC.64 R182, c[0x0][0x408] ;  /* 0x00010200ffb62b82 */ /* 0x000e620000000a00 */
[----:B------:R-:W-:Y:S01]  /*3e90*/  @P2 LOP3.LUT P3, RZ, R210, 0xff, RZ, 0xc0, !PT ;  /* 0x000000ffd2ff2812 */ /* 0x000fe2000786c0ff */
[----:B------:R-:W-:Y:S01]  /*3ea0*/  @P2 FMUL.FTZ R180, R181, R180 ;  /* 0x000000b4b5b42220 */ /* 0x000fe20000410000 */
[----:B---3--:R-:W-:Y:S01]  /*3eb0*/  @P2 FMUL.FTZ R187, R191, R187 ;  /* 0x000000bbbfbb2220 */ /* 0x008fe20000410000 */
[----:B------:R-:W-:Y:S01]  /*3ec0*/  @P2 FMUL.FTZ R184, R185, R184 ;  /* 0x000000b8b9b82220 */ /* 0x000fe20000410000 */
[----:B------:R-:W-:-:S02]  /*3ed0*/  F2FP.F16.F32.PACK_AB R219, RZ, R219 ;  /* 0x000000dbffdb723e */ /* 0x000fc400000000ff */
[----:B------:R-:W-:Y:S01]  /*3ee0*/  @P2 FMUL.FTZ R186, R187, R186 ;  /* 0x000000babbba2220 */ /* 0x000fe20000410000 */
[----:B------:R-:W2:Y:S01]  /*3ef0*/  @P2 LDC.64 R188, c[0x0][0x408] ;  /* 0x00010200ffbc2b82 */ /* 0x000ea20000000a00 */
[----:B----4-:R-:W-:Y:S01]  /*3f00*/  @P2 FMUL.FTZ R155, R212, R155 ;  /* 0x0000009bd49b2220 */ /* 0x010fe20000410000 */
[----:B------:R-:W-:-:S03]  /*3f10*/  F2FP.F16.F32.PACK_AB R212, RZ, R212 ;  /* 0x000000d4ffd4723e */ /* 0x000fc600000000ff */
[----:B------:R-:W-:Y:S01]  /*3f20*/  @P2 FMUL.FTZ R154, R155, R154 ;  /* 0x0000009a9b9a2220 */ /* 0x000fe20000410000 */
[----:B------:R-:W-:Y:S01]  /*3f30*/  F2FP.F16.F32.PACK_AB R155, R215, R190 ;  /* 0x000000bed79b723e */ /* 0x000fe200000000ff */
[----:B0-----:R-:W-:Y:S01]  /*3f40*/  @P2 FMUL.FTZ R153, R217, R153 ;  /* 0x00000099d9992220 */ /* 0x001fe20000410000 */
[----:B------:R-:W-:Y:S02]  /*3f50*/  F2FP.F16.F32.PACK_AB R217, RZ, R217 ;  /* 0x000000d9ffd9723e */ /* 0x000fe400000000ff */
[----:B------:R-:W-:Y:S01]  /*3f60*/  @P2 FSEL R154, R154, RZ, P4 ;  /* 0x000000ff9a9a2208 */ /* 0x000fe20002000000 */
[----:B------:R-:W-:Y:S01]  /*3f70*/  @P2 FMUL.FTZ R152, R153, R152 ;  /* 0x0000009899982220 */ /* 0x000fe20000410000 */
[----:B------:R-:W-:Y:S02]  /*3f80*/  @P2 LOP3.LUT P4, RZ, R210, 0xff0000, RZ, 0xc0, !PT ;  /* 0x00ff0000d2ff2812 */ /* 0x000fe4000788c0ff */
[----:B------:R-:W-:Y:S01]  /*3f90*/  @P2 F2FP.F16.F32.PACK_AB R153, RZ, R154 ;  /* 0x0000009aff99223e */ /* 0x000fe200000000ff */
[----:B-1----:R-:W-:Y:S01]  /*3fa0*/  @P2 FMUL.FTZ R183, R214, R183 ;  /* 0x000000b7d6b72220 */ /* 0x002fe20000410000 */
[----:B------:R-:W-:-:S02]  /*3fb0*/  @P2 FSEL R152, R152, RZ, P3 ;  /* 0x000000ff98982208 */ /* 0x000fc40001800000 */
[----:B------:R-:W-:Y:S01]  /*3fc0*/  @P2 LOP3.LUT P3, RZ, R211, 0xff, RZ, 0xc0, !PT ;  /* 0x000000ffd3ff2812 */ /* 0x000fe2000786c0ff */
[----:B------:R-:W-:Y:S01]  /*3fd0*/  @P2 FMUL.FTZ R182, R183, R182 ;  /* 0x000000b6b7b62220 */ /* 0x000fe20000410000 */
[----:B------:R-:W-:Y:S02]  /*3fe0*/  @P2 FSEL R180, R180, RZ, P4 ;  /* 0x000000ffb4b42208 */ /* 0x000fe40002000000 */
[C---:B------:R-:W-:Y:S01]  /*3ff0*/  @P2 LOP3.LUT P4, RZ, R211.reuse, 0xff00, RZ, 0xc0, !PT ;  /* 0x0000ff00d3ff2812 */ /* 0x040fe2000788c0ff */
[----:B--2---:R-:W-:Y:S01]  /*4000*/  @P2 FMUL.FTZ R189, R190, R189 ;  /* 0x000000bdbebd2220 */ /* 0x004fe20000410000 */
        /* <DEDUP_REMOVED lines=32> */
.L_x_10464:
[----:B------:R-:W-:Y:S01]  /*4210*/  ISETP.GT.AND P3, PT, R205, RZ, PT ;  /* 0x000000ffcd00720c */ /* 0x000fe20003f64270 */
[----:B------:R-:W2:Y:S01]  /*4220*/  @P2 LDC.64 R190, c[0x0][0x408] ;  /* 0x00010200ffbe2b82 */ /* 0x000ea20000000a00 */
[--C-:B-1---5:R-:W-:Y:S01]  /*4230*/  HADD2.F32 R181, -RZ, R44.reuse.H0_H0 ;  /* 0x2000002cffb57230 */ /* 0x122fe20000004100 */
        /* <DEDUP_REMOVED lines=21> */
[----:B--2---:R-:W-:Y:S01]  /*4390*/  @P2 FMUL.FTZ R191, R181, R191 ;  /* 0x000000bfb5bf2220 */ /* 0x004fe20000410000 */
[----:B------:R-:W-:Y:S01]  /*43a0*/  @P3 FADD.FTZ R183, R22, -R183 ;  /* 0x800000b716b73221 */ /* 0x000fe20000010000 */
[----:B------:R-:W2:Y:S01]  /*43b0*/  @P2 LDC.64 R186, c[0x0][0x408] ;  /* 0x00010200ffba2b82 */ /* 0x000ea20000000a00 */
        /* <DEDUP_REMOVED lines=14> */
[----:B------:R-:W3:Y:S01]  /*44a0*/  @P2 LDC.64 R182, c[0x0][0x408] ;  /* 0x00010200ffb62b82 */ /* 0x000ee20000000a00 */
[----:B------:R-:W-:Y:S01]  /*44b0*/  @P3 FFMA.FTZ R213, R202, R218, R213 ;  /* 0x000000dacad53223 */ /* 0x000fe200000100d5 */
[----:B------:R-:W-:Y:S02]  /*44c0*/  @P2 FSEL R188, R188, RZ, P5 ;  /* 0x000000ffbcbc2208 */ /* 0x000fe40002800000 */
[----:B------:R-:W-:Y:S02]  /*44d0*/  @P2 LOP3.LUT P5, RZ, R211, 0xff, RZ, 0xc0, !PT ;  /* 0x000000ffd3ff2812 */ /* 0x000fe400078ac0ff */
[----:B------:R-:W-:Y:S02]  /*44e0*/  @P2 F2FP.F16.F32.PACK_AB R189, RZ, R189 ;  /* 0x000000bdffbd223e */ /* 0x000fe400000000ff */
[----:B------:R-:W4:Y:S01]  /*44f0*/  @P2 LDC.64 R180, c[0x0][0x408] ;  /* 0x00010200ffb42b82 */ /* 0x000f220000000a00 */
[----:B--2---:R-:W-:Y:S01]  /*4500*/  @P2 FMUL.FTZ R187, R215, R187 ;  /* 0x000000bbd7bb2220 */ /* 0x004fe20000410000 */
[----:B------:R-:W-:-:S02]  /*4510*/  @P2 F2FP.F16.F32.PACK_AB R188, RZ, R188 ;  /* 0x000000bcffbc223e */ /* 0x000fc400000000ff */
[----:B------:R-:W-:Y:S01]  /*4520*/  @P2 PRMT R148, R189, 0x7610, R148 ;  /* 0x00007610bd942816 */ /* 0x000fe20000000094 */
[----:B------:R-:W-:-:S03]  /*4530*/  @P2 FMUL.FTZ R186, R187, R186 ;  /* 0x000000babbba2220 */ /* 0x000fc60000410000 */
[----:B------:R-:W2:Y:S01]  /*4540*/  @P2 LDC.64 R190, c[0x0][0x408] ;  /* 0x00010200ffbe2b82 */ /* 0x000ea20000000a00 */
[----:B-1----:R-:W-:Y:S01]  /*4550*/  @P2 FMUL.FTZ R185, R212, R185 ;  /* 0x000000b9d4b92220 */ /* 0x002fe20000410000 */
[----:B------:R-:W-:Y:S02]  /*4560*/  @P2 FSEL R186, R186, RZ, P6 ;  /* 0x000000ffbaba2208 */ /* 0x000fe40003000000 */
[----:B------:R-:W-:Y:S01]  /*4570*/  @P2 LOP3.LUT P6, RZ, R211, 0xff00, RZ, 0xc0, !PT ;  /* 0x0000ff00d3ff2812 */ /* 0x000fe200078cc0ff */
[----:B------:R-:W-:Y:S01]  /*4580*/  @P2 FMUL.FTZ R184, R185, R184 ;  /* 0x000000b8b9b82220 */ /* 0x000fe20000410000 */
[----:B------:R-:W-:Y:S01]  /*4590*/  @P2 F2FP.F16.F32.PACK_AB R186, RZ, R186 ;  /* 0x000000baffba223e */ /* 0x000fe200000000ff */
[----:B---3--:R-:W-:Y:S01]  /*45a0*/  @P2 FMUL.FTZ R183, R214, R183 ;  /* 0x000000b7d6b72220 */ /* 0x008fe20000410000 */
[----:B------:R-:W-:Y:S02]  /*45b0*/  @P2 PRMT R148, R148, 0x5410, R188 ;  /* 0x0000541094942816 */ /* 0x000fe400000000bc */
[----:B------:R-:W-:Y:S01]  /*45c0*/  @P2 FSEL R184, R184, RZ, P4 ;  /* 0x000000ffb8b82208 */ /* 0x000fe20002000000 */
[----:B------:R-:W-:Y:S01]  /*45d0*/  @P2 FMUL.FTZ R182, R183, R182 ;  /* 0x000000b6b7b62220 */ /* 0x000fe20000410000 */
[----:B------:R-:W-:-:S02]  /*45e0*/  @P2 LOP3.LUT P4, RZ, R211, 0xff0000, RZ, 0xc0, !PT ;  /* 0x00ff0000d3ff2812 */ /* 0x000fc4000788c0ff */
[----:B------:R-:W-:Y:S01]  /*45f0*/  @P2 F2FP.F16.F32.PACK_AB R184, RZ, R184 ;  /* 0x000000b8ffb8223e */ /* 0x000fe200000000ff */
[----:B----4-:R-:W-:Y:S01]  /*4600*/  @P2 FMUL.FTZ R181, R213, R181 ;  /* 0x000000b5d5b52220 */ /* 0x010fe20000410000 */
[----:B------:R-:W-:Y:S02]  /*4610*/  @P2 FSEL R182, R182, RZ, P5 ;  /* 0x000000ffb6b62208 */ /* 0x000fe40002800000 */
[----:B------:R-:W-:Y:S01]  /*4620*/  @P2 PRMT R149, R186, 0x7610, R149 ;  /* 0x00007610ba952816 */ /* 0x000fe20000000095 */
[----:B------:R-:W-:Y:S01]  /*4630*/  @P2 FMUL.FTZ R180, R181, R180 ;  /* 0x000000b4b5b42220 */ /* 0x000fe20000410000 */
[----:B------:R-:W-:Y:S02]  /*4640*/  @P2 F2FP.F16.F32.PACK_AB R182, RZ, R182 ;  /* 0x000000b6ffb6223e */ /* 0x000fe400000000ff */
[----:B------:R-:W-:Y:S01]  /*4650*/  @P2 PRMT R149, R149, 0x5410, R184 ;  /* 0x0000541095952816 */ /* 0x000fe200000000b8 */
[----:B--2---:R-:W-:Y:S01]  /*4660*/  @P2 FMUL.FTZ R191, R216, R191 ;  /* 0x000000bfd8bf2220 */ /* 0x004fe20000410000 */
        /* <DEDUP_REMOVED lines=21> */
.L_x_10463:
        /* <DEDUP_REMOVED lines=13> */
[----:B-----5:R-:W-:Y:S01]  /*4890*/  FADD.FTZ R213, R23, -R190 ;  /* 0x800000be17d57221 */ /* 0x020fe20000010000 */
        /* <DEDUP_REMOVED lines=41> */
[----:B------:R-:W-:Y:S01]  /*4b30*/  @P2 F2FP.F16.F32.PACK_AB R155, RZ, R152 ;  /* 0x00000098ff9b223e */ /* 0x000fe200000000ff */
[----:B------:R-:W-:Y:S01]  /*4b40*/  FFMA.FTZ R152, R18, R204, R203 ;  /* 0x000000cc12987223 */ /* 0x000fe200000100cb */
[----:B------:R-:W-:Y:S01]  /*4b50*/  @P2 LOP3.LUT P5, RZ, R211, 0xff00, RZ, 0xc0, !PT ;  /* 0x0000ff00d3ff2812 */ /* 0x000fe200078ac0ff */
[----:B----4-:R-:W-:Y:S01]  /*4b60*/  @P2 FMUL.FTZ R181, R212, R181 ;  /* 0x000000b5d4b52220 */ /* 0x010fe20000410000 */
[----:B------:R-:W-:Y:S01]  /*4b70*/  @P2 FSEL R154, R154, RZ, P6 ;  /* 0x000000ff9a9a2208 */ /* 0x000fe20003000000 */
[----:B------:R-:W-:Y:S01]  /*4b80*/  FADD.FTZ R183, R27, -R152 ;  /* 0x800000981bb77221 */ /* 0x000fe20000010000 */
[----:B------:R-:W-:Y:S01]  /*4b90*/  @P2 LOP3.LUT P6, RZ, R211, 0xff0000, RZ, 0xc0, !PT ;  /* 0x00ff0000d3ff2812 */ /* 0x000fe200078cc0ff */
[----:B------:R-:W-:Y:S01]  /*4ba0*/  @P2 FMUL.FTZ R181, R181, R180 ;  /* 0x000000b4b5b52220 */ /* 0x000fe20000410000 */
[----:B------:R-:W-:Y:S01]  /*4bb0*/  @P2 F2FP.F16.F32.PACK_AB R188, RZ, R188 ;  /* 0x000000bcffbc223e */ /* 0x000fe200000000ff */
[----:B------:R-:W-:Y:S01]  /*4bc0*/  FMUL.FTZ R183, R202, R183 ;  /* 0x000000b7cab77220 */ /* 0x000fe20000410000 */
[----:B------:R-:W-:Y:S01]  /*4bd0*/  @P2 FSEL R182, R182, RZ, P5 ;  /* 0x000000ffb6b62208 */ /* 0x000fe20002800000 */
[----:B---3--:R-:W-:Y:S01]  /*4be0*/  @P2 FMUL.FTZ R185, R216, R185 ;  /* 0x000000b9d8b92220 */ /* 0x008fe20000410000 */
[----:B------:R-:W-:-:S02]  /*4bf0*/  @P2 FSEL R181, R181, RZ, P4 ;  /* 0x000000ffb5b52208 */ /* 0x000fc40002000000 */
[----:B------:R-:W-:Y:S01]  /*4c00*/  @P2 F2FP.F16.F32.PACK_AB R189, RZ, R189 ;  /* 0x000000bdffbd223e */ /* 0x000fe200000000ff */
[----:B------:R-:W-:Y:S01]  /*4c10*/  @P2 FMUL.FTZ R184, R185, R184 ;  /* 0x000000b8b9b82220 */ /* 0x000fe20000410000 */
[----:B------:R-:W-:Y:S02]  /*4c20*/  @P2 F2FP.F16.F32.PACK_AB R181, RZ, R181 ;  /* 0x000000b5ffb5223e */ /* 0x000fe400000000ff */
[----:B------:R-:W-:Y:S02]  /*4c30*/  @P2 F2FP.F16.F32.PACK_AB R180, RZ, R154 ;  /* 0x0000009affb4223e */ /* 0x000fe400000000ff */
[----:B------:R-:W-:Y:S02]  /*4c40*/  @P2 FSEL R184, R184, RZ, P6 ;  /* 0x000000ffb8b82208 */ /* 0x000fe40003000000 */
[----:B------:R-:W-:Y:S02]  /*4c50*/  @P2 F2FP.F16.F32.PACK_AB R182, RZ, R182 ;  /* 0x000000b6ffb6223e */ /* 0x000fe400000000ff */
[----:B------:R-:W-:-:S02]  /*4c60*/  @P2 F2FP.F16.F32.PACK_AB R184, RZ, R184 ;  /* 0x000000b8ffb8223e */ /* 0x000fc400000000ff */
[----:B------:R-:W-:Y:S02]  /*4c70*/  @P2 PRMT R148, R188, 0x7610, R148 ;  /* 0x00007610bc942816 */ /* 0x000fe40000000094 */
[----:B------:R-:W-:Y:S02]  /*4c80*/  FSEL R183, R183, RZ, P3 ;  /* 0x000000ffb7b77208 */ /* 0x000fe40001800000 */
[----:B------:R-:W-:Y:S02]  /*4c90*/  @P2 PRMT R149, R155, 0x7610, R149 ;  /* 0x000076109b952816 */ /* 0x000fe40000000095 */
[----:B------:R-:W-:Y:S02]  /*4ca0*/  @P2 PRMT R150, R181, 0x7610, R150 ;  /* 0x00007610b5962816 */ /* 0x000fe40000000096 */
[----:B------:R-:W-:Y:S02]  /*4cb0*/  F2FP.F16.F32.PACK_AB R152, R187, R186 ;  /* 0x000000babb98723e */ /* 0x000fe400000000ff */
[----:B------:R-:W-:-:S02]  /*4cc0*/  F2FP.F16.F32.PACK_AB R153, R191, R214 ;  /* 0x000000d6bf99723e */ /* 0x000fc400000000ff */
[----:B------:R-:W-:Y:S02]  /*4cd0*/  F2FP.F16.F32.PACK_AB R154, R190, R212 ;  /* 0x000000d4be9a723e */ /* 0x000fe400000000ff */
        /* <DEDUP_REMOVED lines=14> */
.L_x_10466:
        /* <DEDUP_REMOVED lines=13> */
.L_x_10468:
[----:B------:R-:W-:Y:S05]  /*4e90*/  BSYNC.RECONVERGENT B2 ;  /* 0x0000000000027941 */ /* 0x000fea0003800200 */
.L_x_10467:
        /* <DEDUP_REMOVED lines=13> */
.L_x_10470:
[----:B------:R-:W-:Y:S05]  /*4f70*/  BSYNC.RECONVERGENT B2 ;  /* 0x0000000000027941 */ /* 0x000fea0003800200 */
.L_x_10469:
        /* <DEDUP_REMOVED lines=13> */
.L_x_10472:
[----:B------:R-:W-:Y:S05]  /*5050*/  BSYNC.RECONVERGENT B2 ;  /* 0x0000000000027941 */ /* 0x000fea0003800200 */
.L_x_10471:
        /* <DEDUP_REMOVED lines=13> */
.L_x_10474:
[----:B------:R-:W-:Y:S05]  /*5130*/  BSYNC.RECONVERGENT B2 ;  /* 0x0000000000027941 */ /* 0x000fea0003800200 */
.L_x_10473:
        /* <DEDUP_REMOVED lines=13> */
.L_x_10476:
[----:B------:R-:W-:Y:S05]  /*5210*/  BSYNC.RECONVERGENT B2 ;  /* 0x0000000000027941 */ /* 0x000fea0003800200 */
.L_x_10475:
        /* <DEDUP_REMOVED lines=13> */
.L_x_10478:
[----:B------:R-:W-:Y:S05]  /*52f0*/  BSYNC.RECONVERGENT B2 ;  /* 0x0000000000027941 */ /* 0x000fea0003800200 */
.L_x_10477:
        /* <DEDUP_REMOVED lines=13> */
.L_x_10480:
[----:B------:R-:W-:Y:S05]  /*53d0*/  BSYNC.RECONVERGENT B2 ;  /* 0x0000000000027941 */ /* 0x000fea0003800200 */
.L_x_10479:
        /* <DEDUP_REMOVED lines=13> */
.L_x_10465:
[----:B------:R-:W-:Y:S05]  /*54b0*/  BSYNC.RECONVERGENT B1 ;  /* 0x0000000000017941 */ /* 0x000fea0003800200 */
.L_x_10462:
        /* <DEDUP_REMOVED lines=12> */
[--C-:B-----5:R-:W-:Y:S01]  /*5580*/  HADD2.F32 R211, -RZ, R40.reuse.H0_H0 ;  /* 0x20000028ffd37230 */ /* 0x120fe20000004100 */
[----:B-1----:R-:W1:Y:S01]  /*5590*/  @P2 LDC.64 R154, c[0x0][0x408] ;  /* 0x00010200ff9a2b82 */ /* 0x002e620000000a00 */
[----:B------:R-:W-:Y:S01]  /*55a0*/  HADD2.F32 R213, -RZ, R40.H1_H1 ;  /* 0x30000028ffd57230 */ /* 0x000fe20000004100 */
        /* <DEDUP_REMOVED lines=23> */
[-CC-:B------:R-:W-:Y:S01]  /*5720*/  @P3 FFMA.FTZ R212, R32, R204.reuse, R203.reuse ;  /* 0x000000cc20d43223 */ /* 0x180fe200000100cb */
[-CC-:B------:R-:W-:Y:S01]  /*5730*/  @P3 FFMA.FTZ R219, R35, R204.reuse, R203.reuse ;  /* 0x000000cc23db3223 */ /* 0x180fe200000100cb */
[----:B------:R-:W4:Y:S01]  /*5740*/  @P2 LDC.64 R182, c[0x0][0x408] ;  /* 0x00010200ffb62b82 */ /* 0x000f220000000a00 */
[----:B------:R-:W-:Y:S01]  /*5750*/  @P3 FFMA.FTZ R216, R34, R204, R203 ;  /* 0x000000cc22d83223 */ /* 0x000fe200000100cb */
[----:B------:R-:W-:-:S02]  /*5760*/  HADD2.F32 R214, -RZ, R43.H0_H0 ;  /* 0x2000002bffd67230 */ /* 0x000fc40000004100 */
[----:B-1----:R-:W-:Y:S01]  /*5770*/  @P2 FMUL.FTZ R155, R213, R155 ;  /* 0x0000009bd59b2220 */ /* 0x002fe20000410000 */
[----:B------:R-:W-:Y:S02]  /*5780*/  HADD2.F32 R215, -RZ, R43.H1_H1 ;  /* 0x3000002bffd77230 */ /* 0x000fe40000004100 */
[----:B------:R-:W-:Y:S01]  /*5790*/  @P3 FADD.FTZ R212, R161, -R212 ;  /* 0x800000d4a1d43221 */ /* 0x000fe20000010000 */
[----:B------:R-:W-:Y:S01]  /*57a0*/  @P3 FADD.FTZ R219, R162, -R219 ;  /* 0x800000dba2db3221 */ /* 0x000fe20000010000 */
[----:B------:R-:W-:Y:S01]  /*57b0*/  @P3 FADD.FTZ R216, R163, -R216 ;  /* 0x800000d8a3d83221 */ /* 0x000fe20000010000 */
[----:B------:R-:W1:Y:S01]  /*57c0*/  @P2 LDC.64 R184, c[0x0][0x408] ;  /* 0x00010200ffb82b82 */ /* 0x000e620000000a00 */
[----:B------:R-:W-:Y:S01]  /*57d0*/  @P2 FMUL.FTZ R154, R155, R154 ;  /* 0x0000009a9b9a2220 */ /* 0x000fe20000410000 */
[C---:B------:R-:W-:Y:S01]  /*57e0*/  @P3 FFMA.FTZ R217, R202.reuse, R212, R217 ;  /* 0x000000d4cad93223 */ /* 0x040fe200000100d9 */
[C---:B------:R-:W-:Y:S01]  /*57f0*/  @P3 FFMA.FTZ R214, R202.reuse, R219, R214 ;  /* 0x000000dbcad63223 */ /* 0x040fe200000100d6 */
[----:B------:R-:W-:Y:S01]  /*5800*/  @P3 FFMA.FTZ R215, R202, R216, R215 ;  /* 0x000000d8cad73223 */ /* 0x000fe200000100d7 */
[----:B--2---:R-:W-:Y:S01]  /*5810*/  @P2 FMUL.FTZ R181, R191, R181 ;  /* 0x000000b5bfb52220 */ /* 0x004fe20000410000 */
[----:B------:R-:W-:-:S02]  /*5820*/  @P2 LOP3.LUT P3, RZ, R208, 0xff, RZ, 0xc0, !PT ;  /* 0x000000ffd0ff2812 */ /* 0x000fc4000786c0ff */
[----:B------:R-:W2:Y:S01]  /*5830*/  @P2 LDC.64 R186, c[0x0][0x408] ;  /* 0x00010200ffba2b82 */ /* 0x000ea20000000a00 */
[----:B---3--:R-:W-:Y:S01]  /*5840*/  @P2 FMUL.FTZ R153, R211, R153 ;  /* 0x00000099d3992220 */ /* 0x008fe20000410000 */
[----:B------:R-:W-:Y:S01]  /*5850*/  @P2 FMUL.FTZ R181, R181, R180 ;  /* 0x000000b4b5b52220 */ /* 0x000fe20000410000 */
[----:B------:R-:W-:Y:S02]  /*5860*/  @P2 FSEL R154, R154, RZ, P4 ;  /* 0x000000ff9a9a2208 */ /* 0x000fe40002000000 */
[----:B------:R-:W-:Y:S01]  /*5870*/  @P2 FMUL.FTZ R152, R153, R152 ;  /* 0x0000009899982220 */ /* 0x000fe20000410000 */
[----:B------:R-:W-:Y:S02]  /*5880*/  @P2 LOP3.LUT P4, RZ, R208, 0xff0000, RZ, 0xc0, !PT ;  /* 0x00ff0000d0ff2812 */ /* 0x000fe4000788c0ff */
[----:B------:R-:W3:Y:S01]  /*5890*/  @P2 LDC.64 R188, c[0x0][0x408] ;  /* 0x00010200ffbc2b82 */ /* 0x000ee20000000a00 */
[----:B----4-:R-:W-:Y:S01]  /*58a0*/  @P2 FMUL.FTZ R183, R210, R183 ;  /* 0x000000b7d2b72220 */ /* 0x010fe20000410000 */
[----:B------:R-:W-:-:S02]  /*58b0*/  @P2 FSEL R152, R152, RZ, P3 ;  /* 0x000000ff98982208 */ /* 0x000fc40001800000 */
[----:B------:R-:W-:Y:S01]  /*58c0*/  @P2 LOP3.LUT P3, RZ, R209, 0xff, RZ, 0xc0, !PT ;  /* 0x000000ffd1ff2812 */ /* 0x000fe2000786c0ff */
[----:B------:R-:W-:Y:S01]  /*58d0*/  @P2 FMUL.FTZ R182, R183, R182 ;  /* 0x000000b6b7b62220 */ /* 0x000fe20000410000 */
[----:B------:R-:W-:Y:S01]  /*58e0*/  @P2 FSEL R181, R181, RZ, P4 ;  /* 0x000000ffb5b52208 */ /* 0x000fe20002000000 */
[----:B-1----:R-:W-:Y:S01]  /*58f0*/  @P2 FMUL.FTZ R185, R190, R185 ;  /* 0x000000b9beb92220 */ /* 0x002fe20000410000 */
[----:B------:R-:W-:Y:S02]  /*5900*/  @P2 LOP3.LUT P4, RZ, R209, 0xff00, RZ, 0xc0, !PT ;  /* 0x0000ff00d1ff2812 */ /* 0x000fe4000788c0ff */
[----:B------:R-:W-:Y:S01]  /*5910*/  @P2 FSEL R182, R182, RZ, P5 ;  /* 0x000000ffb6b62208 */ /* 0x000fe20002800000 */
[----:B------:R-:W-:Y:S01]  /*5920*/  @P2 FMUL.FTZ R184, R185, R184 ;  /* 0x000000b8b9b82220 */ /* 0x000fe20000410000 */
[----:B------:R-:W-:Y:S02]  /*5930*/  @P2 LOP3.LUT P5, RZ, R209, 0xff0000, RZ, 0xc0, !PT ;  /* 0x00ff0000d1ff2812 */ /* 0x000fe400078ac0ff */
[----:B------:R-:W-:Y:S01]  /*5940*/  @P2 F2FP.F16.F32.PACK_AB R155, RZ, R152 ;  /* 0x00000098ff9b223e */ /* 0x000fe200000000ff */
[----:B--2---:R-:W-:Y:S01]  /*5950*/  @P2 FMUL.FTZ R187, R217, R187 ;  /* 0x000000bbd9bb2220 */ /* 0x004fe20000410000 */
[----:B------:R-:W-:-:S02]  /*5960*/  @P2 FSEL R184, R184, RZ, P3 ;  /* 0x000000ffb8b82208 */ /* 0x000fc40001800000 */
[----:B------:R-:W-:Y:S01]  /*5970*/  @P2 F2FP.F16.F32.PACK_AB R181, RZ, R181 ;  /* 0x000000b5ffb5223e */ /* 0x000fe200000000ff */
[----:B------:R-:W-:Y:S01]  /*5980*/  @P2 FMUL.FTZ R186, R187, R186 ;  /* 0x000000babbba2220 */ /* 0x000fe20000410000 */
[----:B------:R-:W-:Y:S02]  /*5990*/  @P2 F2FP.F16.F32.PACK_AB R184, RZ, R184 ;  /* 0x000000b8ffb8223e */ /* 0x000fe400000000ff */
[----:B------:R-:W-:Y:S01]  /*59a0*/  @P2 F2FP.F16.F32.PACK_AB R180, RZ, R154 ;  /* 0x0000009affb4223e */ /* 0x000fe200000000ff */
[----:B---3--:R-:W-:Y:S01]  /*59b0*/  @P2 FMUL.FTZ R189, R214, R189 ;  /* 0x000000bdd6bd2220 */ /* 0x008fe20000410000 */
        /* <DEDUP_REMOVED lines=26> */
.L_x_10483:
        /* <DEDUP_REMOVED lines=91> */
.L_x_10482:
        /* <DEDUP_REMOVED lines=96> */
.L_x_10485:
        /* <DEDUP_REMOVED lines=13> */
.L_x_10487:
[----:B------:R-:W-:Y:S05]  /*67e0*/  BSYNC.RECONVERGENT B2 ;  /* 0x0000000000027941 */ /* 0x000fea0003800200 */
.L_x_10486:
        /* <DEDUP_REMOVED lines=13> */
.L_x_10489:
[----:B------:R-:W-:Y:S05]  /*68c0*/  BSYNC.RECONVERGENT B2 ;  /* 0x0000000000027941 */ /* 0x000fea0003800200 */
.L_x_10488:
        /* <DEDUP_REMOVED lines=13> */
.L_x_10491:
[----:B------:R-:W-:Y:S05]  /*69a0*/  BSYNC.RECONVERGENT B2 ;  /* 0x0000000000027941 */ /* 0x000fea0003800200 */
.L_x_10490:
        /* <DEDUP_REMOVED lines=13> */
.L_x_10493:
[----:B------:R-:W-:Y:S05]  /*6a80*/  BSYNC.RECONVERGENT B2 ;  /* 0x0000000000027941 */ /* 0x000fea0003800200 */
.L_x_10492:
        /* <DEDUP_REMOVED lines=13> */
.L_x_10495:
[----:B------:R-:W-:Y:S05]  /*6b60*/  BSYNC.RECONVERGENT B2 ;  /* 0x0000000000027941 */ /* 0x000fea0003800200 */
.L_x_10494:
        /* <DEDUP_REMOVED lines=13> */
.L_x_10497:
[----:B------:R-:W-:Y:S05]  /*6c40*/  BSYNC.RECONVERGENT B2 ;  /* 0x0000000000027941 */ /* 0x000fea0003800200 */
.L_x_10496:
        /* <DEDUP_REMOVED lines=13> */
.L_x_10499:
[----:B------:R-:W-:Y:S05]  /*6d20*/  BSYNC.RECONVERGENT B2 ;  /* 0x0000000000027941 */ /* 0x000fea0003800200 */
.L_x_10498:
        /* <DEDUP_REMOVED lines=13> */
.L_x_10484:
[----:B------:R-:W-:Y:S05]  /*6e00*/  BSYNC.RECONVERGENT B1 ;  /* 0x0000000000017941 */ /* 0x000fea0003800200 */
.L_x_10481:
        /* <DEDUP_REMOVED lines=32> */
[----:B------:R-:W-:Y:S01]  /*7010*/  @P1 FFMA.FTZ R191, R202, R181, R191 ;  /* 0x000000b5cabf1223 */ /* 0x000fe200000100bf */
[----:B------:R-:W-:-:S02]  /*7020*/  HADD2.F32 R203, -RZ, R37.H1_H1 ;  /* 0x30000025ffcb7230 */ /* 0x000fc40000004100 */
[----:B------:R-:W-:Y:S01]  /*7030*/  @P1 FADD.FTZ R188, R175, -R188 ;  /* 0x800000bcafbc1221 */ /* 0x000fe20000010000 */
[C---:B------:R-:W-:Y:S01]  /*7040*/  @P1 FFMA.FTZ R190, R202.reuse, R185, R190 ;  /* 0x000000b9cabe1223 */ /* 0x040fe200000100be */
        /* <DEDUP_REMOVED lines=11> */
[C---:B------:R-:W-:Y:S01]  /*7100*/  @P1 FFMA.FTZ R209, R202.reuse, R210, R209 ;  /* 0x000000d2cad11223 */ /* 0x040fe200000100d1 */
        /* <DEDUP_REMOVED lines=10> */
[----:B------:R-:W4:Y:S01]  /*71b0*/  @P2 LDC.64 R186, c[0x0][0x408] ;  /* 0x00010200ffba2b82 */ /* 0x000f220000000a00 */
        /* <DEDUP_REMOVED lines=17> */
[----:B----4-:R-:W-:Y:S01]  /*72d0*/  @P2 FMUL.FTZ R187, R209, R187 ;  /* 0x000000bbd1bb2220 */ /* 0x010fe20000410000 */
        /* <DEDUP_REMOVED lines=29> */
.L_x_10502:
[----:B------:R-:W-:Y:S01]  /*74b0*/  ISETP.GT.AND P1, PT, R205, RZ, PT ;  /* 0x000000ffcd00720c */ /* 0x000fe20003f24270 */
[----:B------:R-:W2:Y:S01]  /*74c0*/  @P2 LDC.64 R184, c[0x0][0x408] ;  /* 0x00010200ffb82b82 */ /* 0x000ea20000000a00 */
[--C-:B-1---5:R-:W-:Y:S01]  /*74d0*/  HADD2.F32 R181, -RZ, R36.reuse.H0_H0 ;  /* 0x20000024ffb57230 */ /* 0x122fe20000004100 */
        /* <DEDUP_REMOVED lines=22> */
[----:B--2---:R-:W-:Y:S01]  /*7640*/  @P2 FMUL.FTZ R185, R181, R185 ;  /* 0x000000b9b5b92220 */ /* 0x004fe20000410000 */
[----:B------:R-:W-:Y:S01]  /*7650*/  @P1 FADD.FTZ R189, R175, -R182 ;  /* 0x800000b6afbd1221 */ /* 0x000fe20000010000 */
[----:B------:R-:W-:Y:S01]  /*7660*/  @P1 FADD.FTZ R191, R174, -R183 ;  /* 0x800000b7aebf1221 */ /* 0x000fe20000010000 */
[----:B------:R-:W2:Y:S01]  /*7670*/  @P2 LDC.64 R180, c[0x0][0x408] ;  /* 0x00010200ffb42b82 */ /* 0x000ea20000000a00 */
        /* <DEDUP_REMOVED lines=20> */
[----:B--2---:R-:W-:Y:S01]  /*77c0*/  @P2 FMUL.FTZ R181, R205, R181 ;  /* 0x000000b5cdb52220 */ /* 0x004fe20000410000 */
[----:B------:R-:W-:-:S03]  /*77d0*/  @P2 PRMT R148, R190, 0x7610, R148 ;  /* 0x00007610be942816 */ /* 0x000fc60000000094 */
[----:B------:R-:W-:Y:S01]  /*77e0*/  @P2 FMUL.FTZ R180, R181, R180 ;  /* 0x000000b4b5b42220 */ /* 0x000fe20000410000 */
[----:B------:R-:W-:Y:S02]  /*77f0*/  @P2 PRMT R148, R148, 0x5410, R191 ;  /* 0x0000541094942816 */ /* 0x000fe400000000bf */
[----:B------:R-:W2:Y:S01]  /*7800*/  @P2 LDC.64 R188, c[0x0][0x408] ;  /* 0x00010200ffbc2b82 */ /* 0x000ea20000000a00 */
        /* <DEDUP_REMOVED lines=15> */
[----:B--2---:R-:W-:-:S03]  /*7900*/  @P2 FMUL.FTZ R189, R210, R189 ;  /* 0x000000bdd2bd2220 */ /* 0x004fc60000410000 */
        /* <DEDUP_REMOVED lines=21> */
.L_x_10501:
[----:B------:R-:W-:Y:S05]  /*7a60*/  @!P0 BRA `(.L_x_10504) ;  /* 0x00000004007c8947 */ /* 0x000fea0003800000 */
[----:B-1----:R-:W1:Y:S01]  /*7a70*/  @P2 LDC.64 R154, c[0x0][0x408] ;  /* 0x00010200ff9a2b82 */ /* 0x002e620000000a00 */
[-CC-:B------:R-:W-:Y:S01]  /*7a80*/  FFMA.FTZ R191, R165, R204.reuse, R203.reuse ;  /* 0x000000cca5bf7223 */ /* 0x180fe200000100cb */
[-CC-:B------:R-:W-:Y:S01]  /*7a90*/  FFMA.FTZ R190, R164, R204.reuse, R203.reuse ;  /* 0x000000cca4be7223 */ /* 0x180fe200000100cb */
[----:B------:R-:W-:Y:S01]  /*7aa0*/  ISETP.GT.AND P1, PT, R205, RZ, PT ;  /* 0x000000ffcd00720c */ /* 0x000fe20003f24270 */
[-CC-:B------:R-:W-:Y:S01]  /*7ab0*/  FFMA.FTZ R205, R167, R204.reuse, R203.reuse ;  /* 0x000000cca7cd7223 */ /* 0x180fe200000100cb */
[-CC-:B-----5:R-:W-:Y:S01]  /*7ac0*/  FFMA.FTZ R208, R166, R204.reuse, R203.reuse ;  /* 0x000000cca6d07223 */ /* 0x1a0fe200000100cb */
        /* <DEDUP_REMOVED lines=55> */
[----:B------:R-:W-:Y:S01]  /*7e40*/  @P2 F2FP.F16.F32.PACK_AB R155, RZ, R152 ;  /* 0x00000098ff9b223e */ /* 0x000fe200000000ff */
[----:B------:R-:W-:Y:S01]  /*7e50*/  @P2 FMUL.FTZ R186, R187, R186 ;  /* 0x000000babbba2220 */ /* 0x000fe20000410000 */
[----:B------:R-:W-:Y:S02]  /*7e60*/  @P2 F2FP.F16.F32.PACK_AB R181, RZ, R153 ;  /* 0x00000099ffb5223e */ /* 0x000fe400000000ff */
        /* <DEDUP_REMOVED lines=31> */
.L_x_10504:
        /* <DEDUP_REMOVED lines=24> */
.L_x_10506:
[----:B------:R-:W-:Y:S05]  /*81e0*/  BSYNC.RECONVERGENT B2 ;  /* 0x0000000000027941 */ /* 0x000fea0003800200 */
.L_x_10505:
        /* <DEDUP_REMOVED lines=13> */
.L_x_10508:
[----:B------:R-:W-:Y:S05]  /*82c0*/  BSYNC.RECONVERGENT B2 ;  /* 0x0000000000027941 */ /* 0x000fea0003800200 */
.L_x_10507:
        /* <DEDUP_REMOVED lines=13> */
.L_x_10510:
[----:B------:R-:W-:Y:S05]  /*83a0*/  BSYNC.RECONVERGENT B2 ;  /* 0x0000000000027941 */ /* 0x000fea0003800200 */
.L_x_10509:
        /* <DEDUP_REMOVED lines=13> */
.L_x_10512:
[----:B------:R-:W-:Y:S05]  /*8480*/  BSYNC.RECONVERGENT B2 ;  /* 0x0000000000027941 */ /* 0x000fea0003800200 */
.L_x_10511:
        /* <DEDUP_REMOVED lines=13> */
.L_x_10514:
[----:B------:R-:W-:Y:S05]  /*8560*/  BSYNC.RECONVERGENT B2 ;  /* 0x0000000000027941 */ /* 0x000fea0003800200 */
.L_x_10513:
        /* <DEDUP_REMOVED lines=13> */
.L_x_10516:
[----:B------:R-:W-:Y:S05]  /*8640*/  BSYNC.RECONVERGENT B2 ;  /* 0x0000000000027941 */ /* 0x000fea0003800200 */
.L_x_10515:
        /* <DEDUP_REMOVED lines=13> */
.L_x_10518:
[----:B------:R-:W-:Y:S05]  /*8720*/  BSYNC.RECONVERGENT B2 ;  /* 0x0000000000027941 */ /* 0x000fea0003800200 */
.L_x_10517:
[----:B------:R-:W-:-:S04]  /*8730*/  @P2 F2FP.F16.F32.PACK_AB R180, RZ, R180 ;  /* 0x000000b4ffb4223e */ /* 0x000fc800000000ff */
[----:B------:R-:W-:-:S07]  /*8740*/  @P2 PRMT R151, R151, 0x5410, R180 ;  /* 0x0000541097972816 */ /* 0x000fce00000000b4 */
.L_x_10503:
[----:B------:R-:W-:Y:S05]  /*8750*/  BSYNC.RECONVERGENT B1 ;  /* 0x0000000000017941 */ /* 0x000fea0003800200 */
.L_x_10500:
        /* <DEDUP_REMOVED lines=12> */
.L_x_10437:
[----:B------:R-:W-:Y:S05]  /*8820*/  BSYNC B0 ;  /* 0x0000000000007941 */ /* 0x000fea0003800000 */
.L_x_10436:
        /* <DEDUP_REMOVED lines=186> */
.L_x_10442:
        /* <DEDUP_REMOVED lines=8> */
.L_x_10521:
[----:B------:R-:W-:Y:S05]  /*9450*/  BSYNC B1 ;  /* 0x0000000000017941 */ /* 0x000fea0003800000 */
.L_x_10520:
        /* <DEDUP_REMOVED lines=8> */
.L_x_10522:
[----:B------:R-:W-:Y:S01]  /*94e0*/  FADD.FTZ R184, R184, R181 ;  /* 0x000000b5b8b87221 */ /* 0x000fe20000010000 */
[----:B------:R-:W-:-:S04]  /*94f0*/  HFMA2 R191, -RZ, RZ, 0, 1.1920928955078125e-07 ;  /* 0x00000002ffbf7431 */ /* 0x000fc800000001ff */
[----:B------:R-:W-:Y:S02]  /*9500*/  MOV R192, R184 ;  /* 0x000000b800c07202 */ /* 0x000fe40000000f00 */
[----:B------:R-:W-:-:S07]  /*9510*/  MOV R183, R190 ;  /* 0x000000be00b77202 */ /* 0x000fce0000000f00 */
[----:B------:R-:W-:Y:S05]  /*9520*/  WARPSYNC.COLLECTIVE R189, `(.L_x_10523) ;  /* 0x00000000bd087348 */ /* 0x000fea0003c00000 */
[----:B------:R0:W1:Y:S02]  /*9530*/  SHFL.BFLY P0, R190, R192, R191, R198 ;  /* 0x0c0000bfc0be7389 */ /* 0x00006400000000c6 */
[----:B01----:R-:W-:Y:S05]  /*9540*/  ENDCOLLECTIVE ;  /* 0x000000000000791b */ /* 0x003fea0003800000 */
.L_x_10523:
[----:B------:R-:W-:-:S05]  /*9550*/  FADD.FTZ R183, R183, R182 ;  /* 0x000000b6b7b77221 */ /* 0x000fca0000010000 */
[----:B------:R-:W-:Y:S02]  /*9560*/  MOV R192, R183 ;  /* 0x000000b700c07202 */ /* 0x000fe40000000f00 */
[----:B------:R-:W-:-:S07]  /*9570*/  MOV R185, R190 ;  /* 0x000000be00b97202 */ /* 0x000fce0000000f00 */
[----:B------:R-:W-:Y:S05]  /*9580*/  WARPSYNC.COLLECTIVE R189, `(.L_x_10524) ;  /* 0x00000000bd087348 */ /* 0x000fea0003c00000 */
[----:B------:R0:W1:Y:S02]  /*9590*/  SHFL.BFLY P0, R190, R192, R191, R198 ;  /* 0x0c0000bfc0be7389 */ /* 0x00006400000000c6 */
[----:B01----:R-:W-:Y:S05]  /*95a0*/  ENDCOLLECTIVE ;  /* 0x000000000000791b */ /* 0x003fea0003800000 */
.L_x_10524:
[----:B------:R-:W-:Y:S01]  /*95b0*/  FADD.FTZ R185, R184, R185 ;  /* 0x000000b9b8b97221 */ /* 0x000fe20000010000 */
[----:B------:R-:W-:-:S04]  /*95c0*/  HFMA2 R191, -RZ, RZ, 0, 2.384185791015625e-07 ;  /* 0x00000004ffbf7431 */ /* 0x000fc800000001ff */
[----:B------:R-:W-:Y:S02]  /*95d0*/  MOV R192, R185 ;  /* 0x000000b900c07202 */ /* 0x000fe40000000f00 */
[----:B------:R-:W-:-:S07]  /*95e0*/  MOV R186, R190 ;  /* 0x000000be00ba7202 */ /* 0x000fce0000000f00 */
[----:B------:R-:W-:Y:S05]  /*95f0*/  WARPSYNC.COLLECTIVE R189, `(.L_x_10525) ;  /* 0x00000000bd087348 */ /* 0x000fea0003c00000 */
[----:B------:R0:W1:Y:S02]  /*9600*/  SHFL.BFLY P0, R190, R192, R191, R198 ;  /* 0x0c0000bfc0be7389 */ /* 0x00006400000000c6 */
[----:B01----:R-:W-:Y:S05]  /*9610*/  ENDCOLLECTIVE ;  /* 0x000000000000791b */ /* 0x003fea0003800000 */
.L_x_10525:
[----:B------:R-:W-:-:S05]  /*9620*/  FADD.FTZ R186, R183, R186 ;  /* 0x000000bab7ba7221 */ /* 0x000fca0000010000 */
[----:B------:R-:W-:Y:S02]  /*9630*/  MOV R192, R186 ;  /* 0x000000ba00c07202 */ /* 0x000fe40000000f00 */
[----:B------:R-:W-:-:S07]  /*9640*/  MOV R188, R190 ;  /* 0x000000be00bc7202 */ /* 0x000fce0000000f00 */
[----:B------:R-:W-:Y:S05]  /*9650*/  WARPSYNC.COLLECTIVE R189, `(.L_x_10526) ;  /* 0x00000000bd087348 */ /* 0x000fea0003c00000 */
[----:B------:R0:W1:Y:S02]  /*9660*/  SHFL.BFLY P0, R190, R192, R191, R198 ;  /* 0x0c0000bfc0be7389 */ /* 0x00006400000000c6 */
[----:B01----:R-:W-:Y:S05]  /*9670*/  ENDCOLLECTIVE ;  /* 0x000000000000791b */ /* 0x003fea0003800000 */
.L_x_10526:
[----:B------:R-:W-:Y:S01]  /*9680*/  FADD.FTZ R188, R185, R188 ;  /* 0x000000bcb9bc7221 */ /* 0x000fe20000010000 */
[----:B------:R-:W-:-:S04]  /*9690*/  HFMA2 R191, -RZ, RZ, 0, 4.76837158203125e-07 ;  /* 0x00000008ffbf7431 */ /* 0x000fc800000001ff */
[----:B------:R-:W-:Y:S02]  /*96a0*/  MOV R192, R188 ;  /* 0x000000bc00c07202 */ /* 0x000fe40000000f00 */
[----:B------:R-:W-:-:S07]  /*96b0*/  MOV R187, R190 ;  /* 0x000000be00bb7202 */ /* 0x000fce0000000f00 */
[----:B------:R-:W-:Y:S05]  /*96c0*/  WARPSYNC.COLLECTIVE R189, `(.L_x_10527) ;  /* 0x00000000bd087348 */ /* 0x000fea0003c00000 */
[----:B------:R0:W1:Y:S02]  /*96d0*/  SHFL.BFLY P0, R190, R192, R191, R198 ;  /* 0x0c0000bfc0be7389 */ /* 0x00006400000000c6 */
[----:B01----:R-:W-:Y:S05]  /*96e0*/  ENDCOLLECTIVE ;  /* 0x000000000000791b */ /* 0x003fea0003800000 */
.L_x_10527:
[----:B------:R-:W-:-:S05]  /*96f0*/  FADD.FTZ R187, R186, R187 ;  /* 0x000000bbbabb7221 */ /* 0x000fca0000010000 */
[----:B------:R-:W-:Y:S02]  /*9700*/  MOV R192, R187 ;  /* 0x000000bb00c07202 */ /* 0x000fe40000000f00 */
[----:B------:R-:W-:-:S07]  /*9710*/  MOV R181, R190 ;  /* 0x000000be00b57202 */ /* 0x000fce0000000f00 */
[----:B------:R-:W-:Y:S05]  /*9720*/  WARPSYNC.COLLECTIVE R189, `(.L_x_10528) ;  /* 0x00000000bd087348 */ /* 0x000fea0003c00000 */
[----:B------:R0:W1:Y:S02]  /*9730*/  SHFL.BFLY P0, R190, R192, R191, R198 ;  /* 0x0c0000bfc0be7389 */ /* 0x00006400000000c6 */
[----:B01----:R-:W-:Y:S05]  /*9740*/  ENDCOLLECTIVE ;  /* 0x000000000000791b */ /* 0x003fea0003800000 */
.L_x_10528:
[----:B------:R-:W-:Y:S01]  /*9750*/  FADD.FTZ R181, R188, R181 ;  /* 0x000000b5bcb57221 */ /* 0x000fe20000010000 */
[----:B------:R-:W-:-:S04]  /*9760*/  HFMA2 R191, -RZ, RZ, 0, 9.5367431640625e-07 ;  /* 0x00000010ffbf7431 */ /* 0x000fc800000001ff */
[----:B------:R-:W-:Y:S02]  /*9770*/  MOV R192, R181 ;  /* 0x000000b500c07202 */ /* 0x000fe40000000f00 */
[----:B------:R-:W-:-:S07]  /*9780*/  MOV R182, R190 ;  /* 0x000000be00b67202 */ /* 0x000fce0000000f00 */
[----:B------:R-:W-:Y:S05]  /*9790*/  WARPSYNC.COLLECTIVE R189, `(.L_x_10529) ;  /* 0x00000000bd087348 */ /* 0x000fea0003c00000 */
[----:B------:R0:W1:Y:S02]  /*97a0*/  SHFL.BFLY P0, R190, R192, R191, R198 ;  /* 0x0c0000bfc0be7389 */ /* 0x00006400000000c6 */
[----:B01----:R-:W-:Y:S05]  /*97b0*/  ENDCOLLECTIVE ;  /* 0x000000000000791b */ /* 0x003fea0003800000 */
.L_x_10529:
[----:B------:R-:W-:-:S05]  /*97c0*/  FADD.FTZ R182, R187, R182 ;  /* 0x000000b6bbb67221 */ /* 0x000fca0000010000 */
[----:B------:R-:W-:Y:S02]  /*97d0*/  MOV R192, R182 ;  /* 0x000000b600c07202 */ /* 0x000fe40000000f00 */
[----:B------:R-:W-:-:S07]  /*97e0*/  MOV R184, R190 ;  /* 0x000000be00b87202 */ /* 0x000fce0000000f00 */
[----:B------:R-:W-:Y:S05]  /*97f0*/  WARPSYNC.COLLECTIVE R189, `(.L_x_10530) ;  /* 0x00000000bd087348 */ /* 0x000fea0003c00000 */
[----:B------:R0:W1:Y:S02]  /*9800*/  SHFL.BFLY P0, R190, R192, R191, R198 ;  /* 0x0c0000bfc0be7389 */ /* 0x00006400000000c6 */
[----:B01----:R-:W-:Y:S05]  /*9810*/  ENDCOLLECTIVE ;  /* 0x000000000000791b */ /* 0x003fea0003800000 */
.L_x_10530:
[----:B------:R-:W-:Y:S01]  /*9820*/  MOV R183, R190 ;  /* 0x000000be00b77202 */ /* 0x000fe20000000f00 */
[----:B------:R-:W-:Y:S06]  /*9830*/  BRA `(.L_x_10531) ;  /* 0xffffff8400f07947 */ /* 0x000fec000383ffff */
.L_x_10532:
        /* <DEDUP_REMOVED lines=12> */
.L_x_20059:


//--------------------- .text._ZN10layer_norm13ln_bwd_kernelINS_13Kernel_traitsIf6__halfS2_S2_fjLj1024ELj1ELj4ELj1ELj16ENS_18Kernel_traits_baseILj1024EfS2_S2_S2_fjLj128EEEEELb1ELb1ELb0ELb0EEEvNS_9BwdParamsE --------------------------
	.section	.text._ZN10layer_norm13ln_bwd_kernelINS_13Kernel_traitsIf6__halfS2_S2_fjLj1024ELj1ELj4ELj1ELj16ENS_18Kernel_traits_baseILj1024EfS2_S2_S2_fjLj128EEEEELb1ELb1ELb0ELb0EEEvNS_9BwdParamsE,"ax",@progbits
	.align	128
        .global         _ZN10layer_norm13ln_bwd_kernelINS_13Kernel_traitsIf6__halfS2_S2_fjLj1024ELj1ELj4ELj1ELj16ENS_18Kernel_traits_baseILj1024EfS2_S2_S2_fjLj128EEEEELb1ELb1ELb0ELb0EEEvNS_9BwdParamsE
        .type           _ZN10layer_norm13ln_bwd_kernelINS_13Kernel_traitsIf6__halfS2_S2_fjLj1024ELj1ELj4ELj1ELj16ENS_18Kernel_traits_baseILj1024EfS2_S2_S2_fjLj128EEEEELb1ELb1ELb0ELb0EEEvNS_9BwdParamsE,@function
        .size           _ZN10layer_norm13ln_bwd_kernelINS_13Kernel_traitsIf6__halfS2_S2_fjLj1024ELj1ELj4ELj1ELj16ENS_18Kernel_traits_baseILj1024EfS2_S2_S2_fjLj128EEEEELb1ELb1ELb0ELb0EEEvNS_9BwdParamsE,(.L_x_20060 - _ZN10layer_norm13ln_bwd_kernelINS_13Kernel_traitsIf6__halfS2_S2_fjLj1024ELj1ELj4ELj1ELj16ENS_18Kernel_traits_baseILj1024EfS2_S2_S2_fjLj128EEEEELb1ELb1ELb0ELb0EEEvNS_9BwdParamsE)
        .other          _ZN10layer_norm13ln_bwd_kernelINS_13Kernel_traitsIf6__halfS2_S2_fjLj1024ELj1ELj4ELj1ELj16ENS_18Kernel_traits_baseILj1024EfS2_S2_S2_fjLj128EEEEELb1ELb1ELb0ELb0EEEvNS_9BwdParamsE,@"STO_CUDA_ENTRY STV_DEFAULT"
_ZN10layer_norm13ln_bwd_kernelINS_13Kernel_traitsIf6__halfS2_S2_fjLj1024ELj1ELj4ELj1ELj16ENS_18Kernel_traits_baseILj1024EfS2_S2_S2_fjLj128EEEEELb1ELb1ELb0ELb0EEEvNS_9BwdParamsE:
.text._ZN10layer_norm13ln_bwd_kernelINS_13Kernel_traitsIf6__halfS2_S2_fjLj1024ELj1ELj4ELj1ELj16ENS_18Kernel_traits_baseILj1024EfS2_S2_S2_fjLj128EEEEELb1ELb1ELb0ELb0EEEvNS_9BwdParamsE:
        /* <DEDUP_REMOVED lines=184> */
.L_x_10574:
[----:B0-----:R-:W0:Y:S08]  /*0b80*/  @P0 LDC.64 R16, c[0x0][0x3e0] ;  /* 0x0000f800ff100b82 */ /* 0x001e300000000a00 */
[----:B-1---5:R-:W1:Y:S01]  /*0b90*/  LDC.64 R18, c[0x0][0x3c8] ;  /* 0x0000f200ff127b82 */ /* 0x022e620000000a00 */
[----:B0-----:R-:W-:-:S05]  /*0ba0*/  @P0 IMAD.WIDE R16, R203, 0x2, R16 ;  /* 0x00000002cb100825 */ /* 0x001fca00078e0210 */
[----:B--2---:R0:W2:Y:S02]  /*0bb0*/  @P0 LDG.E.U16 R20, desc[UR6][R16.64] ;  /* 0x0000000610140981 */ /* 0x0040a4000c1e1500 */
[----:B0-----:R-:W0:Y:S02]  /*0bc0*/  LDC.64 R16, c[0x0][0x3c0] ;  /* 0x0000f000ff107b82 */ /* 0x001e240000000a00 */
[----:B0-----:R-:W-:-:S05]  /*0bd0*/  IMAD.WIDE R16, R203, 0x4, R16 ;  /* 0x00000004cb107825 */ /* 0x001fca00078e0210 */
[----:B------:R0:W3:Y:S01]  /*0be0*/  LDG.E R176, desc[UR6][R16.64] ;  /* 0x0000000610b07981 */ /* 0x0000e2000c1e1900 */
        /* <DEDUP_REMOVED lines=10> */
[C---:B------:R-:W-:Y:S02]  /*0c90*/  ISETP.GE.U32.AND P1, PT, R237.reuse, 0x40, PT ;  /* 0x00000040ed00780c */ /* 0x040fe40003f26070 */
[----:B------:R-:W-:-:S02]  /*0ca0*/  ISETP.GE.U32.AND P2, PT, R237, 0x60, PT ;  /* 0x00000060ed00780c */ /* 0x000fc40003f46070 */
[----:B------:R-:W-:Y:S02]  /*0cb0*/  ISETP.GE.U32.AND P3, PT, R237, 0x80, PT ;  /* 0x00000080ed00780c */ /* 0x000fe40003f66070 */
[----:B0-----:R-:W-:Y:S02]  /*0cc0*/  SHF.R.S32.HI R19, RZ, 0x1f, R16 ;  /* 0x0000001fff137819 */ /* 0x001fe40000011410 */
[----:B------:R-:W-:Y:S02]  /*0cd0*/  MOV R236, RZ ;  /* 0x000000ff00ec7202 */ /* 0x000fe40000000f00 */
[----:B------:R-:W-:Y:S02]  /*0ce0*/  LEA.HI R16, R19, R16, RZ, 0x3 ;  /* 0x0000001013107211 */ /* 0x000fe400078f18ff */
[----:B----4-:R-:W-:-:S04]  /*0cf0*/  LOP3.LUT R19, R177, 0x1f, RZ, 0xc0, !PT ;  /* 0x0000001fb1137812 */ /* 0x010fc800078ec0ff */
[----:B------:R-:W-:-:S04]  /*0d00*/  LEA.HI.SX32 R16, R16, R19, 0x1d ;  /* 0x0000001310107211 */ /* 0x000fc800078feaff */
[----:B------:R-:W-:Y:S01]  /*0d10*/  MOV R235, R16 ;  /* 0x0000001000eb7202 */ /* 0x000fe20000000f00 */
[----:B--2---:R-:W-:Y:S02]  /*0d20*/  @P0 HADD2.F32 R17, -RZ, R20.H0_H0 ;  /* 0x20000014ff110230 */ /* 0x004fe40000004100 */
[----:B------:R-:W-:Y:S01]  /*0d30*/  HFMA2 R20, -RZ, RZ, 0, 0 ;  /* 0x00000000ff147431 */ /* 0x000fe200000001ff */
        /* <DEDUP_REMOVED lines=24> */
[----:B------:R-:W-:Y:S01]  /*0ec0*/  IADD3 R235, PT, PT, R16, 0x20, RZ ;  /* 0x0000002010eb7810 */ /* 0x000fe20007ffe0ff */
[----:B--2---:R-:W-:Y:S02]  /*0ed0*/  HADD2.F32 R196, -RZ, R176.H1_H1 ;  /* 0x300000b0ffc47230 */ /* 0x004fe40000004100 */
[--C-:B------:R-:W-:Y:S02]  /*0ee0*/  HADD2.F32 R195, -RZ, R177.reuse.H0_H0 ;  /* 0x200000b1ffc37230 */ /* 0x100fe40000004100 */
[----:B------:R-:W-:Y:S02]  /*0ef0*/  HADD2.F32 R228, -RZ, R177.H1_H1 ;  /* 0x300000b1ffe47230 */ /* 0x000fe40000004100 */
[----:B------:R-:W-:Y:S02]  /*0f00*/  HADD2.F32 R202, -RZ, R178.H0_H0 ;  /* 0x200000b2ffca7230 */ /* 0x000fe40000004100 */
[----:B------:R-:W-:Y:S01]  /*0f10*/  FADD.FTZ R229, -R19, R196 ;  /* 0x000000c413e57221 */ /* 0x000fe20000010100 */
[----:B------:R-:W-:-:S02]  /*0f20*/  HADD2.F32 R0, -RZ, R176.H0_H0 ;  /* 0x200000b0ff007230 */ /* 0x000fc40000004100 */
[--C-:B------:R-:W-:Y:S02]  /*0f30*/  HADD2.F32 R197, -RZ, R179.reuse.H0_H0 ;  /* 0x200000b3ffc57230 */ /* 0x100fe40000004100 */
[C---:B------:R-:W-:Y:S01]  /*0f40*/  FADD.FTZ R196, -R19.reuse, R195 ;  /* 0x000000c313c47221 */ /* 0x040fe20000010100 */
[----:B------:R-:W-:Y:S01]  /*0f50*/  FADD.FTZ R195, -R19, R228 ;  /* 0x000000e413c37221 */ /* 0x000fe20000010100 */
[----:B------:R-:W-:Y:S02]  /*0f60*/  HADD2.F32 R177, -RZ, R179.H1_H1 ;  /* 0x300000b3ffb17230 */ /* 0x000fe40000004100 */
[----:B---3--:R-:W-:Y:S02]  /*0f70*/  HADD2.F32 R194, -RZ, R180.H0_H0 ;  /* 0x200000b4ffc27230 */ /* 0x008fe40000004100 */
[--C-:B------:R-:W-:Y:S02]  /*0f80*/  HADD2.F32 R176, -RZ, R183.reuse.H0_H0 ;  /* 0x200000b7ffb07230 */ /* 0x100fe40000004100 */
[----:B------:R-:W-:-:S02]  /*0f90*/  HADD2.F32 R20, -RZ, R183.H1_H1 ;  /* 0x300000b7ff147230 */ /* 0x000fc40000004100 */
[C---:B------:R-:W-:Y:S01]  /*0fa0*/  FADD.FTZ R183, -R19.reuse, R202 ;  /* 0x000000ca13b77221 */ /* 0x040fe20000010100 */
[----:B------:R-:W-:Y:S02]  /*0fb0*/  HADD2.F32 R188, -RZ, R180.H1_H1 ;  /* 0x300000b4ffbc7230 */ /* 0x000fe40000004100 */
[C---:B------:R-:W-:Y:S01]  /*0fc0*/  FADD.FTZ R0, -R19.reuse, R0 ;  /* 0x0000000013007221 */ /* 0x040fe20000010100 */
[--C-:B------:R-:W-:Y:S02]  /*0fd0*/  HADD2.F32 R187, -RZ, R181.reuse.H0_H0 ;  /* 0x200000b5ffbb7230 */ /* 0x100fe40000004100 */
[----:B------:R-:W-:Y:S01]  /*0fe0*/  FADD.FTZ R179, -R19, R197 ;  /* 0x000000c513b37221 */ /* 0x000fe20000010100 */
[----:B------:R-:W-:Y:S02]  /*0ff0*/  HADD2.F32 R198, -RZ, R178.H1_H1 ;  /* 0x300000b2ffc67230 */ /* 0x000fe40000004100 */
[----:B-----5:R-:W-:Y:S01]  /*1000*/  FMUL.FTZ R197, R18, R196 ;  /* 0x000000c412c57220 */ /* 0x020fe20000410000 */
[----:B------:R-:W-:-:S02]  /*1010*/  HADD2.F32 R181, -RZ, R181.H1_H1 ;  /* 0x300000b5ffb57230 */ /* 0x000fc40000004100 */
[----:B------:R-:W-:Y:S01]  /*1020*/  FMUL.FTZ R196, R18, R195 ;  /* 0x000000c312c47220 */ /* 0x000fe20000410000 */
[--C-:B------:R-:W-:Y:S02]  /*1030*/  HADD2.F32 R180, -RZ, R182.reuse.H0_H0 ;  /* 0x200000b6ffb47230 */ /* 0x100fe40000004100 */
[----:B------:R-:W-:Y:S01]  /*1040*/  FMUL.FTZ R202, R234, R194 ;  /* 0x000000c2eaca7220 */ /* 0x000fe20000410000 */
[C---:B------:R-:W-:Y:S01]  /*1050*/  FMUL.FTZ R195, R18.reuse, R183 ;  /* 0x000000b712c37220 */ /* 0x040fe20000410000 */
[----:B------:R-:W-:Y:S01]  /*1060*/  FMUL.FTZ R0, R18, R0 ;  /* 0x0000000012007220 */ /* 0x000fe20000410000 */
[----:B------:R-:W-:Y:S01]  /*1070*/  FMUL.FTZ R234, R233, R188 ;  /* 0x000000bce9ea7220 */ /* 0x000fe20000410000 */
[----:B------:R-:W-:Y:S02]  /*1080*/  HADD2.F32 R178, -RZ, R182.H1_H1 ;  /* 0x300000b6ffb27230 */ /* 0x000fe40000004100 */
[----:B----4-:R-:W-:Y:S01]  /*1090*/  FMUL.FTZ R233, R232, R187 ;  /* 0x000000bbe8e97220 */ /* 0x010fe20000410000 */
        /* <DEDUP_REMOVED lines=8> */
[----:B------:R-:W-:Y:S01]  /*1120*/  FMUL.FTZ R198, R18, R229 ;  /* 0x000000e512c67220 */ /* 0x000fe20000410000 */
[----:B------:R-:W-:Y:S01]  /*1130*/  FFMA.FTZ R180, R0, R202, RZ ;  /* 0x000000ca00b47223 */ /* 0x000fe200000100ff */
        /* <DEDUP_REMOVED lines=15> */
[----:B------:R-:W-:-:S02]  /*1230*/  FADD.FTZ R177, -R19, R177 ;  /* 0x000000b113b17221 */ /* 0x000fc40000010100 */
        /* <DEDUP_REMOVED lines=9> */
[CC--:B------:R-:W-:Y:S01]  /*12d0*/  FFMA.FTZ R135, R187.reuse, R20.reuse, R135 ;  /* 0x00000014bb877223 */ /* 0x0c0fe20000010087 */
[----:B------:R-:W-:Y:S01]  /*12e0*/  FMUL.FTZ R228, R238, R20 ;  /* 0x00000014eee47220 */ /* 0x000fe20000410000 */
[----:B------:R-:W-:Y:S01]  /*12f0*/  FADD.FTZ R20, R178, R229 ;  /* 0x000000e5b2147221 */ /* 0x000fe20000010000 */
[----:B------:R-:W-:Y:S01]  /*1300*/  FFMA.FTZ R179, R188, R229, R179 ;  /* 0x000000e5bcb37223 */ /* 0x000fe200000100b3 */
[----:B------:R-:W-:Y:S01]  /*1310*/  FADD.FTZ R102, R102, R176 ;  /* 0x000000b066667221 */ /* 0x000fe20000010000 */
[----:B------:R-:W-:Y:S01]  /*1320*/  FFMA.FTZ R134, R188, R176, R134 ;  /* 0x000000b0bc867223 */ /* 0x000fe20000010086 */
[----:B------:R-:W-:Y:S01]  /*1330*/  FADD.FTZ R236, R20, R228 ;  /* 0x000000e414ec7221 */ /* 0x000fe20000010000 */
[----:B------:R-:W-:-:S07]  /*1340*/  FFMA.FTZ R20, R187, R228, R179 ;  /* 0x000000e4bb147223 */ /* 0x000fce00000100b3 */
.L_x_10536:
[----:B------:R-:W-:Y:S05]  /*1350*/  BSYNC.RECONVERGENT B1 ;  /* 0x0000000000017941 */ /* 0x000fea0003800200 */
.L_x_10535:
        /* <DEDUP_REMOVED lines=12> */
[----:B0-----:R-:W-:-:S05]  /*1420*/  IMAD.WIDE.U32 R24, R235, 0x10, R24 ;  /* 0x00000010eb187825 */ /* 0x001fca00078e0018 */
[----:B------:R0:W2:Y:S01]  /*1430*/  LDG.E.128 R176, desc[UR6][R24.64] ;  /* 0x0000000618b07981 */ /* 0x0000a2000c1e1d00 */
[----:B-1----:R-:W-:-:S06]  /*1440*/  IMAD.WIDE.U32 R180, R235, 0x10, R180 ;  /* 0x00000010ebb47825 */ /* 0x002fcc00078e00b4 */
[----:B------:R-:W3:Y:S01]  /*1450*/  LDG.E.128 R180, desc[UR6][R180.64] ;  /* 0x00000006b4b47981 */ /* 0x000ee2000c1e1d00 */
[----:B------:R-:W-:-:S13]  /*1460*/  ISETP.NE.AND.EX P4, PT, RZ, UR11, PT, P4 ;  /* 0x0000000bff007c0c */ /* 0x000fda000bf85340 */
[----:B0-----:R-:W0:Y:S02]  /*1470*/  @P4 LDC.64 R24, c[0x0][0x438] ;  /* 0x00010e00ff184b82 */ /* 0x001e240000000a00 */
[----:B0-----:R-:W-:-:S05]  /*1480*/  @P4 IMAD.WIDE.U32 R24, R235, 0x10, R24 ;  /* 0x00000010eb184825 */ /* 0x001fca00078e0018 */
[----:B------:R0:W5:Y:S02]  /*1490*/  @P4 LDG.E.128 R36, desc[UR6][R24.64] ;  /* 0x0000000618244981 */ /* 0x000164000c1e1d00 */
[----:B0-----:R-:W-:-:S06]  /*14a0*/  IMAD.WIDE.U32 R24, R235, 0x8, R190 ;  /* 0x00000008eb187825 */ /* 0x001fcc00078e00be */
[----:B------:R-:W5:Y:S01]  /*14b0*/  LDG.E.64 R24, desc[UR6][R24.64] ;  /* 0x0000000618187981 */ /* 0x000f62000c1e1b00 */
[----:B--2---:R-:W-:Y:S02]  /*14c0*/  HADD2.F32 R222, -RZ, R177.H1_H1 ;  /* 0x300000b1ffde7230 */ /* 0x004fe40000004100 */
[--C-:B------:R-:W-:Y:S02]  /*14d0*/  HADD2.F32 R191, -RZ, R176.reuse.H0_H0 ;  /* 0x200000b0ffbf7230 */ /* 0x100fe40000004100 */
[----:B------:R-:W-:Y:S02]  /*14e0*/  HADD2.F32 R193, -RZ, R176.H1_H1 ;  /* 0x300000b0ffc17230 */ /* 0x000fe40000004100 */
[--C-:B---3--:R-:W-:Y:S02]  /*14f0*/  HADD2.F32 R2, -RZ, R183.reuse.H0_H0 ;  /* 0x200000b7ff027230 */ /* 0x108fe40000004100 */
[----:B------:R-:W-:Y:S02]  /*1500*/  HADD2.F32 R176, -RZ, R183.H1_H1 ;  /* 0x300000b7ffb07230 */ /* 0x000fe40000004100 */
[----:B------:R-:W-:-:S02]  /*1510*/  FADD.FTZ R183, -R19, R222 ;  /* 0x000000de13b77221 */ /* 0x000fc40000010100 */
[----:B------:R-:W2:Y:S01]  /*1520*/  LDL R222, [R1+0x10] ;  /* 0x0000100001de7983 */ /* 0x000ea20000100800 */
[--C-:B------:R-:W-:Y:S02]  /*1530*/  HADD2.F32 R220, -RZ, R178.reuse.H0_H0 ;  /* 0x200000b2ffdc7230 */ /* 0x100fe40000004100 */
[----:B------:R-:W-:Y:S02]  /*1540*/  HADD2.F32 R192, -RZ, R177.H0_H0 ;  /* 0x200000b1ffc07230 */ /* 0x000fe40000004100 */
[----:B------:R-:W-:Y:S02]  /*1550*/  HADD2.F32 R221, -RZ, R178.H1_H1 ;  /* 0x300000b2ffdd7230 */ /* 0x000fe40000004100 */
[--C-:B------:R-:W-:Y:S02]  /*1560*/  HADD2.F32 R178, -RZ, R179.reuse.H0_H0 ;  /* 0x200000b3ffb27230 */ /* 0x100fe40000004100 */
[----:B------:R-:W-:Y:S02]  /*1570*/  HADD2.F32 R177, -RZ, R179.H1_H1 ;  /* 0x300000b3ffb17230 */ /* 0x000fe40000004100 */
[----:B------:R-:W-:-:S02]  /*1580*/  HADD2.F32 R179, -RZ, R182.H0_H0 ;  /* 0x200000b6ffb37230 */ /* 0x000fc40000004100 */
[----:B------:R-:W-:Y:S02]  /*1590*/  HADD2.F32 R21, -RZ, R182.H1_H1 ;  /* 0x300000b6ff157230 */ /* 0x000fe40000004100 */
[C---:B------:R-:W-:Y:S02]  /*15a0*/  FADD.FTZ R182, -R19.reuse, R220 ;  /* 0x000000dc13b67221 */ /* 0x040fe40000010100 */
[----:B------:R-:W3:Y:S01]  /*15b0*/  LDL R220, [R1+0x2c] ;  /* 0x00002c0001dc7983 */ /* 0x000ee20000100800 */
[C---:B------:R-:W-:Y:S01]  /*15c0*/  FADD.FTZ R223, -R19.reuse, R193 ;  /* 0x000000c113df7221 */ /* 0x040fe20000010100 */
[C---:B------:R-:W-:Y:S01]  /*15d0*/  FADD.FTZ R224, -R19.reuse, R191 ;  /* 0x000000bf13e07221 */ /* 0x040fe20000010100 */
[--C-:B------:R-:W-:Y:S02]  /*15e0*/  HADD2.F32 R189, -RZ, R180.reuse.H1_H1 ;  /* 0x300000b4ffbd7230 */ /* 0x100fe40000004100 */
[----:B------:R-:W-:Y:S01]  /*15f0*/  FADD.FTZ R191, -R19, R192 ;  /* 0x000000c013bf7221 */ /* 0x000fe20000010100 */
[----:B-----5:R-:W-:Y:S01]  /*1600*/  FMUL.FTZ R192, R18, R223 ;  /* 0x000000df12c07220 */ /* 0x020fe20000410000 */
[----:B------:R-:W-:-:S02]  /*1610*/  HADD2.F32 R190, -RZ, R180.H0_H0 ;  /* 0x200000b4ffbe7230 */ /* 0x000fc40000004100 */
[----:B------:R-:W-:Y:S01]  /*1620*/  FADD.FTZ R97, R97, R189 ;  /* 0x000000bd61617221 */ /* 0x000fe20000010000 */
[-C--:B------:R-:W-:Y:S01]  /*1630*/  FFMA.FTZ R129, R192, R189.reuse, R129 ;  /* 0x000000bdc0817223 */ /* 0x080fe20000010081 */
[----:B------:R-:W-:Y:S01]  /*1640*/  FMUL.FTZ R226, R226, R189 ;  /* 0x000000bde2e27220 */ /* 0x000fe20000410000 */
[C---:B------:R-:W-:Y:S01]  /*1650*/  FMUL.FTZ R189, R18.reuse, R182 ;  /* 0x000000b612bd7220 */ /* 0x040fe20000410000 */
[----:B------:R-:W-:Y:S01]  /*1660*/  FMUL.FTZ R193, R18, R224 ;  /* 0x000000e012c17220 */ /* 0x000fe20000410000 */
[----:B------:R-:W-:Y:S01]  /*1670*/  FMUL.FTZ R227, R227, R190 ;  /* 0x000000bee3e37220 */ /* 0x000fe20000410000 */
[--C-:B------:R-:W-:Y:S02]  /*1680*/  HADD2.F32 R186, -RZ, R181.reuse.H0_H0 ;  /* 0x200000b5ffba7230 */ /* 0x100fe40000004100 */
[----:B------:R-:W-:Y:S01]  /*1690*/  FADD.FTZ R92, R92, R179 ;  /* 0x000000b35c5c7221 */ /* 0x000fe20000010000 */
[----:B------:R-:W-:Y:S01]  /*16a0*/  FFMA.FTZ R124, R189, R179, R124 ;  /* 0x000000b3bd7c7223 */ /* 0x000fe2000001007c */
[----:B------:R-:W-:Y:S01]  /*16b0*/  FFMA.FTZ R20, R193, R227, R20 ;  /* 0x000000e3c1147223 */ /* 0x000fe20000010014 */
[----:B------:R-:W-:-:S02]  /*16c0*/  HADD2.F32 R181, -RZ, R181.H1_H1 ;  /* 0x300000b5ffb57230 */ /* 0x000fc40000004100 */
[----:B------:R-:W-:Y:S01]  /*16d0*/  FMUL.FTZ R191, R18, R191 ;  /* 0x000000bf12bf7220 */ /* 0x000fe20000410000 */
[----:B----4-:R-:W-:Y:S01]  /*16e0*/  FMUL.FTZ R225, R225, R186 ;  /* 0x000000bae1e17220 */ /* 0x010fe20000410000 */
[----:B------:R-:W-:Y:S01]  /*16f0*/  FFMA.FTZ R20, R192, R226, R20 ;  /* 0x000000e2c0147223 */ /* 0x000fe20000010014 */
[----:B------:R-:W-:Y:S01]  /*1700*/  FADD.FTZ R96, R96, R190 ;  /* 0x000000be60607221 */ /* 0x000fe20000010000 */
[----:B------:R-:W-:Y:S01]  /*1710*/  FFMA.FTZ R128, R193, R190, R128 ;  /* 0x000000bec1807223 */ /* 0x000fe20000010080 */
[----:B------:R-:W-:Y:S01]  /*1720*/  FMUL.FTZ R190, R18, R183 ;  /* 0x000000b712be7220 */ /* 0x000fe20000410000 */
[----:B------:R-:W-:Y:S01]  /*1730*/  FFMA.FTZ R20, R191, R225, R20 ;  /* 0x000000e1bf147223 */ /* 0x000fe20000010014 */
[----:B------:R-:W-:Y:S01]  /*1740*/  FADD.FTZ R180, -R19, R221 ;  /* 0x000000dd13b47221 */ /* 0x000fe20000010100 */
[----:B------:R-:W-:Y:S01]  /*1750*/  FADD.FTZ R98, R98, R186 ;  /* 0x000000ba62627221 */ /* 0x000fe20000010000 */
[----:B------:R-:W-:Y:S01]  /*1760*/  FFMA.FTZ R130, R191, R186, R130 ;  /* 0x000000babf827223 */ /* 0x000fe20000010082 */
[----:B------:R-:W-:Y:S01]  /*1770*/  FADD.FTZ R178, -R19, R178 ;  /* 0x000000b213b27221 */ /* 0x000fe20000010100 */
[----:B------:R-:W-:Y:S01]  /*1780*/  FMUL.FTZ R186, R18, R180 ;  /* 0x000000b412ba7220 */ /* 0x000fe20000410000 */
[----:B------:R-:W-:Y:S01]  /*1790*/  FADD.FTZ R93, R93, R21 ;  /* 0x000000155d5d7221 */ /* 0x000fe20000010000 */
[----:B------:R-:W-:-:S02]  /*17a0*/  FADD.FTZ R177, -R19, R177 ;  /* 0x000000b113b17221 */ /* 0x000fc40000010100 */
[----:B------:R-:W-:Y:S01]  /*17b0*/  FFMA.FTZ R125, R186, R21, R125 ;  /* 0x00000015ba7d7223 */ /* 0x000fe2000001007d */
[----:B------:R-:W-:Y:S01]  /*17c0*/  FMUL.FTZ R221, R239, R2 ;  /* 0x00000002efdd7220 */ /* 0x000fe20000410000 */
[----:B------:R-:W-:Y:S01]  /*17d0*/  FADD.FTZ R94, R94, R2 ;  /* 0x000000025e5e7221 */ /* 0x000fe20000010000 */
[----:B------:R-:W-:Y:S01]  /*17e0*/  FADD.FTZ R99, R99, R181 ;  /* 0x000000b563637221 */ /* 0x000fe20000010000 */
[----:B------:R-:W-:Y:S01]  /*17f0*/  FFMA.FTZ R131, R190, R181, R131 ;  /* 0x000000b5be837223 */ /* 0x000fe20000010083 */
[----:B------:R-:W-:Y:S01]  /*1800*/  FADD.FTZ R95, R95, R176 ;  /* 0x000000b05f5f7221 */ /* 0x000fe20000010000 */
[----:B------:R-:W-:Y:S01]  /*1810*/  IADD3 R235, PT, PT, R235, 0x20, RZ ;  /* 0x00000020ebeb7810 */ /* 0x000fe20007ffe0ff */
[----:B--2---:R-:W-:Y:S01]  /*1820*/  FMUL.FTZ R223, R222, R179 ;  /* 0x000000b3dedf7220 */ /* 0x004fe20000410000 */
[----:B------:R-:W-:-:S04]  /*1830*/  FADD.FTZ R179, R236, R227 ;  /* 0x000000e3ecb37221 */ /* 0x000fc80000010000 */
[----:B------:R-:W-:-:S04]  /*1840*/  FADD.FTZ R179, R179, R226 ;  /* 0x000000e2b3b37221 */ /* 0x000fc80000010000 */
[----:B------:R-:W-:Y:S01]  /*1850*/  FADD.FTZ R179, R179, R225 ;  /* 0x000000e1b3b37221 */ /* 0x000fe20000010000 */
[----:B---3--:R-:W-:-:S04]  /*1860*/  FMUL.FTZ R224, R220, R181 ;  /* 0x000000b5dce07220 */ /* 0x008fc80000410000 */
        /* <DEDUP_REMOVED lines=8> */
[----:B------:R-:W-:Y:S01]  /*18f0*/  FFMA.FTZ R126, R21, R2, R126 ;  /* 0x00000002157e7223 */ /* 0x000fe2000001007e */
[----:B------:R-:W-:Y:S01]  /*1900*/  FMUL.FTZ R2, R18, R177 ;  /* 0x000000b112027220 */ /* 0x000fe20000410000 */
[-C--:B------:R-:W-:Y:S01]  /*1910*/  FMUL.FTZ R220, R238, R176.reuse ;  /* 0x000000b0eedc7220 */ /* 0x080fe20000410000 */
[----:B------:R-:W-:Y:S01]  /*1920*/  FADD.FTZ R179, R179, R221 ;  /* 0x000000ddb3b37221 */ /* 0x000fe20000010000 */
[----:B------:R-:W-:Y:S01]  /*1930*/  FFMA.FTZ R20, R21, R221, R20 ;  /* 0x000000dd15147223 */ /* 0x000fe20000010014 */
[----:B------:R-:W-:-:S02]  /*1940*/  FFMA.FTZ R127, R2, R176, R127 ;  /* 0x000000b0027f7223 */ /* 0x000fc4000001007f */
[----:B------:R-:W-:Y:S01]  /*1950*/  FADD.FTZ R236, R179, R220 ;  /* 0x000000dcb3ec7221 */ /* 0x000fe20000010000 */
[----:B------:R-:W-:-:S07]  /*1960*/  FFMA.FTZ R20, R2, R220, R20 ;  /* 0x000000dc02147223 */ /* 0x000fce0000010014 */
.L_x_10538:
[----:B------:R-:W-:Y:S05]  /*1970*/  BSYNC.RECONVERGENT B1 ;  /* 0x0000000000017941 */ /* 0x000fea0003800200 */
.L_x_10537:
        /* <DEDUP_REMOVED lines=20> */
[----:B------:R-:W-:Y:S01]  /*1ac0*/  IADD3 R235, PT, PT, R235, 0x20, RZ ;  /* 0x00000020ebeb7810 */ /* 0x000fe20007ffe0ff */
[--C-:B--2---:R-:W-:Y:S02]  /*1ad0*/  HADD2.F32 R3, -RZ, R4.reuse.H0_H0 ;  /* 0x20000004ff037230 */ /* 0x104fe40000004100 */
[----:B------:R-:W-:Y:S02]  /*1ae0*/  HADD2.F32 R183, -RZ, R4.H1_H1 ;  /* 0x30000004ffb77230 */ /* 0x000fe40000004100 */
[----:B------:R-:W-:Y:S02]  /*1af0*/  HADD2.F32 R181, -RZ, R5.H0_H0 ;  /* 0x20000005ffb57230 */ /* 0x000fe40000004100 */
[C---:B------:R-:W-:Y:S01]  /*1b00*/  FADD.FTZ R3, -R19.reuse, R3 ;  /* 0x0000000313037221 */ /* 0x040fe20000010100 */
[----:B------:R-:W-:Y:S02]  /*1b10*/  HADD2.F32 R4, -RZ, R7.H1_H1 ;  /* 0x30000007ff047230 */ /* 0x000fe40000004100 */
[----:B------:R-:W-:Y:S01]  /*1b20*/  FADD.FTZ R216, -R19, R183 ;  /* 0x000000b713d87221 */ /* 0x000fe20000010100 */
[----:B------:R-:W-:-:S02]  /*1b30*/  HADD2.F32 R214, -RZ, R5.H1_H1 ;  /* 0x30000005ffd67230 */ /* 0x000fc40000004100 */
[C---:B-----5:R-:W-:Y:S01]  /*1b40*/  FMUL.FTZ R3, R18.reuse, R3 ;  /* 0x0000000312037220 */ /* 0x060fe20000410000 */
[--C-:B------:R-:W-:Y:S02]  /*1b50*/  HADD2.F32 R212, -RZ, R6.reuse.H0_H0 ;  /* 0x20000006ffd47230 */ /* 0x100fe40000004100 */
[----:B------:R-:W-:Y:S02]  /*1b60*/  HADD2.F32 R213, -RZ, R6.H1_H1 ;  /* 0x30000006ffd57230 */ /* 0x000fe40000004100 */
[--C-:B---3--:R-:W-:Y:S02]  /*1b70*/  HADD2.F32 R5, -RZ, R176.reuse.H0_H0 ;  /* 0x200000b0ff057230 */ /* 0x108fe40000004100 */
[C---:B------:R-:W-:Y:S01]  /*1b80*/  FADD.FTZ R215, -R19.reuse, R181 ;  /* 0x000000b513d77221 */ /* 0x040fe20000010100 */
[----:B------:R-:W-:Y:S02]  /*1b90*/  HADD2.F32 R6, -RZ, R176.H1_H1 ;  /* 0x300000b0ff067230 */ /* 0x000fe40000004100 */
[----:B------:R-:W-:Y:S01]  /*1ba0*/  FADD.FTZ R176, -R19, R4 ;  /* 0x0000000413b07221 */ /* 0x000fe20000010100 */
[----:B------:R-:W-:Y:S01]  /*1bb0*/  FMUL.FTZ R4, R18, R216 ;  /* 0x000000d812047220 */ /* 0x000fe20000410000 */
[----:B------:R-:W-:-:S02]  /*1bc0*/  HADD2.F32 R182, -RZ, R7.H0_H0 ;  /* 0x20000007ffb67230 */ /* 0x000fc40000004100 */
[----:B------:R-:W-:Y:S01]  /*1bd0*/  FADD.FTZ R183, -R19, R214 ;  /* 0x000000d613b77221 */ /* 0x000fe20000010100 */
[--C-:B------:R-:W-:Y:S02]  /*1be0*/  HADD2.F32 R7, -RZ, R177.reuse.H0_H0 ;  /* 0x200000b1ff077230 */ /* 0x100fe40000004100 */
[----:B------:R-:W-:Y:S01]  /*1bf0*/  FADD.FTZ R88, R88, R5 ;  /* 0x0000000558587221 */ /* 0x000fe20000010000 */
[-C--:B------:R-:W-:Y:S01]  /*1c00*/  FFMA.FTZ R120, R3, R5.reuse, R120 ;  /* 0x0000000503787223 */ /* 0x080fe20000010078 */
[----:B------:R-:W-:Y:S01]  /*1c10*/  FMUL.FTZ R219, R217, R5 ;  /* 0x00000005d9db7220 */ /* 0x000fe20000410000 */
[----:B------:R-:W-:Y:S01]  /*1c20*/  FMUL.FTZ R5, R18, R215 ;  /* 0x000000d712057220 */ /* 0x000fe20000410000 */
[----:B------:R-:W-:Y:S02]  /*1c30*/  HADD2.F32 R180, -RZ, R177.H1_H1 ;  /* 0x300000b1ffb47230 */ /* 0x000fe40000004100 */
[----:B------:R-:W-:Y:S01]  /*1c40*/  FADD.FTZ R181, -R19, R212 ;  /* 0x000000d413b57221 */ /* 0x000fe20000010100 */
[----:B------:R-:W-:Y:S01]  /*1c50*/  FADD.FTZ R89, R89, R6 ;  /* 0x0000000659597221 */ /* 0x000fe20000010000 */
[-C--:B------:R-:W-:Y:S01]  /*1c60*/  FFMA.FTZ R121, R4, R6.reuse, R121 ;  /* 0x0000000604797223 */ /* 0x080fe20000010079 */
[----:B------:R-:W-:Y:S01]  /*1c70*/  FMUL.FTZ R218, R252, R6 ;  /* 0x00000006fcda7220 */ /* 0x000fe20000410000 */
[----:B------:R-:W-:Y:S01]  /*1c80*/  FMUL.FTZ R6, R18, R183 ;  /* 0x000000b712067220 */ /* 0x000fe20000410000 */
[----:B0-----:R-:W-:-:S02]  /*1c90*/  HADD2.F32 R8, -RZ, R178.H0_H0 ;  /* 0x200000b2ff087230 */ /* 0x001fc40000004100 */
[----:B------:R-:W-:Y:S01]  /*1ca0*/  FADD.FTZ R90, R90, R7 ;  /* 0x000000075a5a7221 */ /* 0x000fe20000010000 */
[-C--:B------:R-:W-:Y:S01]  /*1cb0*/  FFMA.FTZ R122, R5, R7.reuse, R122 ;  /* 0x00000007057a7223 */ /* 0x080fe2000001007a */
[----:B----4-:R-:W-:Y:S01]  /*1cc0*/  FMUL.FTZ R217, R239, R7 ;  /* 0x00000007efd97220 */ /* 0x010fe20000410000 */
[----:B------:R-:W-:Y:S02]  /*1cd0*/  HADD2.F32 R9, -RZ, R178.H1_H1 ;  /* 0x300000b2ff097230 */ /* 0x000fe40000004100 */
[----:B------:R-:W-:Y:S01]  /*1ce0*/  FMUL.FTZ R7, R18, R181 ;  /* 0x000000b512077220 */ /* 0x000fe20000410000 */
[----:B------:R-:W-:Y:S01]  /*1cf0*/  FADD.FTZ R178, -R19, R213 ;  /* 0x000000d513b27221 */ /* 0x000fe20000010100 */
        /* <DEDUP_REMOVED lines=17> */
[----:B------:R-:W-:Y:S01]  /*1e10*/  FMUL.FTZ R214, R249, R9 ;  /* 0x00000009f9d67220 */ /* 0x000fe20000410000 */
[----:B------:R-:W-:Y:S01]  /*1e20*/  FADD.FTZ R178, R178, R215 ;  /* 0x000000d7b2b27221 */ /* 0x000fe20000010000 */
        /* <DEDUP_REMOVED lines=18> */
.L_x_10540:
[----:B------:R-:W-:Y:S05]  /*1f50*/  BSYNC.RECONVERGENT B1 ;  /* 0x0000000000017941 */ /* 0x000fea0003800200 */
.L_x_10539:
        /* <DEDUP_REMOVED lines=13> */
[----:B------:R-:W0:Y:S02]  /*2030*/  @P4 LDC.64 R182, c[0x0][0x438] ;  /* 0x00010e00ffb64b82 */ /* 0x000e240000000a00 */
[----:B0-----:R-:W-:-:S05]  /*2040*/  @P4 IMAD.WIDE.U32 R182, R235, 0x10, R182 ;  /* 0x00000010ebb64825 */ /* 0x001fca00078e00b6 */
[----:B------:R0:W5:Y:S01]  /*2050*/  @P4 LDG.E.128 R28, desc[UR6][R182.64] ;  /* 0x00000006b61c4981 */ /* 0x000162000c1e1d00 */
[--C-:B---3--:R-:W-:Y:S02]  /*2060*/  HADD2.F32 R181, -RZ, R12.reuse.H0_H0 ;  /* 0x2000000cffb57230 */ /* 0x108fe40000004100 */
[----:B0-----:R-:W-:Y:S02]  /*2070*/  HADD2.F32 R182, -RZ, R12.H1_H1 ;  /* 0x3000000cffb67230 */ /* 0x001fe40000004100 */
[--C-:B------:R-:W-:Y:S02]  /*2080*/  HADD2.F32 R11, -RZ, R13.reuse.H0_H0 ;  /* 0x2000000dff0b7230 */ /* 0x100fe40000004100 */
[----:B------:R-:W-:Y:S02]  /*2090*/  HADD2.F32 R12, -RZ, R13.H1_H1 ;  /* 0x3000000dff0c7230 */ /* 0x000fe40000004100 */
[----:B------:R-:W-:Y:S02]  /*20a0*/  HADD2.F32 R13, -RZ, R14.H0_H0 ;  /* 0x2000000eff0d7230 */ /* 0x000fe40000004100 */
[----:B------:R-:W-:Y:S01]  /*20b0*/  FADD.FTZ R199, -R19, R181 ;  /* 0x000000b513c77221 */ /* 0x000fe20000010100 */
[----:B----4-:R-:W-:-:S02]  /*20c0*/  HADD2.F32 R200, -RZ, R176.H0_H0 ;  /* 0x200000b0ffc87230 */ /* 0x010fc40000004100 */
[C---:B------:R-:W-:Y:S01]  /*20d0*/  FADD.FTZ R201, -R19.reuse, R182 ;  /* 0x000000b613c97221 */ /* 0x040fe20000010100 */
[----:B------:R-:W-:Y:S01]  /*20e0*/  FADD.FTZ R13, -R19, R13 ;  /* 0x0000000d130d7221 */ /* 0x000fe20000010100 */
[--C-:B------:R-:W-:Y:S02]  /*20f0*/  HADD2.F32 R182, -RZ, R177.reuse.H0_H0 ;  /* 0x200000b1ffb67230 */ /* 0x100fe40000004100 */
[----:B------:R-:W-:Y:S02]  /*2100*/  HADD2.F32 R181, -RZ, R177.H1_H1 ;  /* 0x300000b1ffb57230 */ /* 0x000fe40000004100 */
[C---:B-----5:R-:W-:Y:S01]  /*2110*/  FMUL.FTZ R13, R18.reuse, R13 ;  /* 0x0000000d120d7220 */ /* 0x060fe20000410000 */
[----:B------:R-:W-:Y:S02]  /*2120*/  HADD2.F32 R177, -RZ, R178.H0_H0 ;  /* 0x200000b2ffb17230 */ /* 0x000fe40000004100 */
[----:B------:R-:W-:Y:S01]  /*2130*/  FMUL.FTZ R199, R18, R199 ;  /* 0x000000c712c77220 */ /* 0x000fe20000410000 */
[----:B------:R-:W-:-:S02]  /*2140*/  HADD2.F32 R183, -RZ, R176.H1_H1 ;  /* 0x300000b0ffb77230 */ /* 0x000fc40000004100 */
[----:B------:R-:W-:Y:S01]  /*2150*/  FMUL.FTZ R211, R244, R200 ;  /* 0x000000c8f4d37220 */ /* 0x000fe20000410000 */
[----:B------:R-:W-:Y:S01]  /*2160*/  FADD.FTZ R11, -R19, R11 ;  /* 0x0000000b130b7221 */ /* 0x000fe20000010100 */
[----:B------:R-:W-:Y:S01]  /*2170*/  FADD.FTZ R76, R76, R177 ;  /* 0x000000b14c4c7221 */ /* 0x000fe20000010000 */
[-C--:B------:R-:W-:Y:S01]  /*2180*/  FFMA.FTZ R108, R13, R177.reuse, R108 ;  /* 0x000000b10d6c7223 */ /* 0x080fe2000001006c */
[----:B------:R-:W-:Y:S01]  /*2190*/  FMUL.FTZ R207, R240, R177 ;  /* 0x000000b1f0cf7220 */ /* 0x000fe20000410000 */
        /* <DEDUP_REMOVED lines=15> */
[----:B------:R-:W-:Y:S02]  /*2290*/  HADD2.F32 R15, -RZ, R15.H1_H1 ;  /* 0x3000000fff0f7230 */ /* 0x000fe40000004100 */
[----:B------:R-:W-:Y:S01]  /*22a0*/  FADD.FTZ R14, -R19, R14 ;  /* 0x0000000e130e7221 */ /* 0x000fe20000010100 */
[----:B------:R-:W-:Y:S02]  /*22b0*/  HADD2.F32 R178, -RZ, R178.H1_H1 ;  /* 0x300000b2ffb27230 */ /* 0x000fe40000004100 */
[----:B------:R-:W-:Y:S01]  /*22c0*/  FADD.FTZ R177, R177, R208 ;  /* 0x000000d0b1b17221 */ /* 0x000fe20000010000 */
[----:B------:R-:W-:Y:S01]  /*22d0*/  FFMA.FTZ R20, R12, R208, R20 ;  /* 0x000000d00c147223 */ /* 0x000fe20000010014 */
[----:B------:R-:W-:Y:S01]  /*22e0*/  FADD.FTZ R15, -R19, R15 ;  /* 0x0000000f130f7221 */ /* 0x000fe20000010100 */
[----:B------:R-:W-:-:S02]  /*22f0*/  HADD2.F32 R176, -RZ, R179.H0_H0 ;  /* 0x200000b3ffb07230 */ /* 0x000fc40000004100 */
[----:B------:R-:W-:Y:S01]  /*2300*/  FADD.FTZ R180, -R19, R180 ;  /* 0x000000b413b47221 */ /* 0x000fe20000010100 */
[----:B------:R-:W-:Y:S01]  /*2310*/  FMUL.FTZ R14, R18, R14 ;  /* 0x0000000e120e7220 */ /* 0x000fe20000410000 */
        /* <DEDUP_REMOVED lines=28> */
.L_x_10542:
[----:B------:R-:W-:Y:S05]  /*24e0*/  BSYNC.RECONVERGENT B1 ;  /* 0x0000000000017941 */ /* 0x000fea0003800200 */
.L_x_10541:
        /* <DEDUP_REMOVED lines=22> */
.L_x_10600:
[----:B-1----:R-:W-:Y:S01]  /*2650*/  FADD.FTZ R179, R179, R181 ;  /* 0x000000b5b3b37221 */ /* 0x002fe20000010000 */
[----:B0-----:R-:W-:Y:S01]  /*2660*/  FADD.FTZ R19, R20, R19 ;  /* 0x0000001314137221 */ /* 0x001fe20000010000 */
[----:B------:R-:W-:Y:S01]  /*2670*/  ISETP.NE.AND P6, PT, RZ, UR8, PT ;  /* 0x00000008ff007c0c */ /* 0x000fe2000bfc5270 */
[----:B------:R-:W-:Y:S01]  /*2680*/  BSSY.RECONVERGENT B1, `(.L_x_10544) ;  /* 0x000076a000017945 */ /* 0x000fe20003800200 */
[----:B------:R-:W-:Y:S01]  /*2690*/  FMUL.FTZ R20, R179, UR9 ;  /* 0x00000009b3147c20 */ /* 0x000fe20008410000 */
        /* <DEDUP_REMOVED lines=17> */
[----:B------:R-:W-:Y:S02]  /*27b0*/  @P5 HADD2.F32 R182, -RZ, R177.H0_H0 ;  /* 0x200000b1ffb65230 */ /* 0x000fe40000004100 */
[----:B------:R-:W-:Y:S01]  /*27c0*/  FMUL.FTZ R181, R180, UR14 ;  /* 0x0000000eb4b57c20 */ /* 0x000fe20008410000 */
[----:B------:R-:W-:Y:S02]  /*27d0*/  HFMA2 R180, -RZ, RZ, 0, 0 ;  /* 0x00000000ffb47431 */ /* 0x000fe400000001ff */
[----:B------:R-:W-:Y:S02]  /*27e0*/  @P6 HADD2.F32 R235, -RZ, R179.H0_H0 ;  /* 0x200000b3ffeb6230 */ /* 0x000fe40000004100 */
[----:B------:R-:W-:Y:S01]  /*27f0*/  @P5 FMUL.FTZ R180, R182, R181 ;  /* 0x000000b5b6b45220 */ /* 0x000fe20000410000 */
[----:B------:R-:W-:-:S03]  /*2800*/  LOP3.LUT P5, RZ, R22, 0xff000000, RZ, 0xc0, !PT ;  /* 0xff00000016ff7812 */ /* 0x000fc600078ac0ff */
[----:B------:R-:W-:Y:S01]  /*2810*/  FADD.FTZ R74, R74, R180 ;  /* 0x000000b44a4a7221 */ /* 0x000fe20000010000 */
[----:B------:R-:W-:-:S04]  /*2820*/  FFMA.FTZ R180, R196, R19, R20 ;  /* 0x00000013c4b47223 */ /* 0x000fc80000010014 */
[----:B------:R-:W-:-:S04]  /*2830*/  FADD.FTZ R180, R232, -R180 ;  /* 0x800000b4e8b47221 */ /* 0x000fc80000010000 */
[----:B------:R-:W-:Y:S01]  /*2840*/  FMUL.FTZ R180, R18, R180 ;  /* 0x000000b412b47220 */ /* 0x000fe20000410000 */
[----:B------:R-:W-:-:S03]  /*2850*/  @P5 HADD2.F32 R177, -RZ, R177.H1_H1 ;  /* 0x300000b1ffb15230 */ /* 0x000fc60000004100 */
[----:B------:R-:W-:Y:S01]  /*2860*/  FMUL.FTZ R182, R180, R17 ;  /* 0x00000011b4b67220 */ /* 0x000fe20000410000 */
[----:B------:R-:W-:-:S03]  /*2870*/  MOV R180, RZ ;  /* 0x000000ff00b47202 */ /* 0x000fc60000000f00 */
[----:B------:R-:W-:-:S04]  /*2880*/  FMUL.FTZ R182, R182, UR14 ;  /* 0x0000000eb6b67c20 */ /* 0x000fc80008410000 */
[-C--:B------:R-:W-:Y:S01]  /*2890*/  @P5 FMUL.FTZ R180, R177, R182.reuse ;  /* 0x000000b6b1b45220 */ /* 0x080fe20000410000 */
[----:B------:R-:W-:Y:S01]  /*28a0*/  FFMA.FTZ R177, R195, R19, R20 ;  /* 0x00000013c3b17223 */ /* 0x000fe20000010014 */
[----:B------:R-:W-:Y:S01]  /*28b0*/  LOP3.LUT P5, RZ, R23, 0xff, RZ, 0xc0, !PT ;  /* 0x000000ff17ff7812 */ /* 0x000fe200078ac0ff */
[----:B------:R-:W-:Y:S01]  /*28c0*/  FMUL.FTZ R182, R171, R182 ;  /* 0x000000b6abb67220 */ /* 0x000fe20000410000 */
[----:B------:R-:W-:Y:S01]  /*28d0*/  FADD.FTZ R75, R75, R180 ;  /* 0x000000b44b4b7221 */ /* 0x000fe20000010000 */
[----:B------:R-:W-:-:S04]  /*28e0*/  FADD.FTZ R177, R231, -R177 ;  /* 0x800000b1e7b17221 */ /* 0x000fc80000010000 */
[----:B------:R-:W-:-:S04]  /*28f0*/  FMUL.FTZ R177, R18, R177 ;  /* 0x000000b112b17220 */ /* 0x000fc80000410000 */
[----:B------:R-:W-:Y:S02]  /*2900*/  FMUL.FTZ R177, R177, R17 ;  /* 0x00000011b1b17220 */ /* 0x000fe40000410000 */
[----:B------:R-:W-:Y:S02]  /*2910*/  @P5 HADD2.F32 R183, -RZ, R178.H0_H0 ;  /* 0x200000b2ffb75230 */ /* 0x000fe40000004100 */
        /* <DEDUP_REMOVED lines=10> */
[----:B------:R-:W-:Y:S01]  /*29c0*/  FMUL.FTZ R183, R180, R17 ;  /* 0x00000011b4b77220 */ /* 0x000fe20000410000 */
[----:B------:R-:W-:-:S03]  /*29d0*/  MOV R180, RZ ;  /* 0x000000ff00b47202 */ /* 0x000fc60000000f00 */
[----:B------:R-:W-:Y:S02]  /*29e0*/  FMUL.FTZ R183, R183, UR14 ;  /* 0x0000000eb7b77c20 */ /* 0x000fe40008410000 */
[----:B------:R-:W-:-:S05]  /*29f0*/  @P5 HADD2.F32 R178, -RZ, R178.H1_H1 ;  /* 0x300000b2ffb25230 */ /* 0x000fca0000004100 */
        /* <DEDUP_REMOVED lines=20> */
[----:B------:R-:W-:-:S05]  /*2b40*/  @P6 HADD2.F32 R179, -RZ, R179.H1_H1 ;  /* 0x300000b3ffb36230 */ /* 0x000fca0000004100 */
[----:B------:R-:W-:-:S04]  /*2b50*/  @P6 FMUL.FTZ R235, R179, R70 ;  /* 0x00000046b3eb6220 */ /* 0x000fc80000410000 */
[----:B------:R-:W-:Y:S01]  /*2b60*/  FADD.FTZ R179, R71, R235 ;  /* 0x000000eb47b37221 */ /* 0x000fe20000010000 */
[----:B------:R-:W-:Y:S01]  /*2b70*/  FMUL.FTZ R71, R167, R70 ;  /* 0x00000046a7477220 */ /* 0x000fe20000410000 */
[----:B------:R-:W-:-:S04]  /*2b80*/  FMUL.FTZ R70, R165, R183 ;  /* 0x000000b7a5467220 */ /* 0x000fc80000410000 */
[----:B------:R-:W-:Y:S02]  /*2b90*/  FSEL R71, R71, RZ, P6 ;  /* 0x000000ff47477208 */ /* 0x000fe40003000000 */
[----:B------:R-:W-:Y:S02]  /*2ba0*/  FSEL R70, R70, RZ, P5 ;  /* 0x000000ff46467208 */ /* 0x000fe40002800000 */
[----:B------:R-:W-:Y:S01]  /*2bb0*/  F2FP.F16.F32.PACK_AB R71, R71, R69 ;  /* 0x000000454747723e */ /* 0x000fe200000000ff */
[----:B------:R-:W-:Y:S01]  /*2bc0*/  FMUL.FTZ R69, R170, R181 ;  /* 0x000000b5aa457220 */ /* 0x000fe20000410000 */
[----:B------:R-:W-:Y:S01]  /*2bd0*/  F2FP.F16.F32.PACK_AB R70, R70, R68 ;  /* 0x000000444646723e */ /* 0x000fe200000000ff */
[----:B------:R-:W-:Y:S01]  /*2be0*/  FFMA.FTZ R68, R0, R19, R20 ;  /* 0x0000001300447223 */ /* 0x000fe20000010014 */
[C---:B------:R-:W-:Y:S01]  /*2bf0*/  LOP3.LUT P6, RZ, R22.reuse, 0xff0000, RZ, 0xc0, !PT ;  /* 0x00ff000016ff7812 */ /* 0x040fe200078cc0ff */
[----:B------:R-:W-:Y:S01]  /*2c00*/  HFMA2 R181, -RZ, RZ, 0, 0 ;  /* 0x00000000ffb57431 */ /* 0x000fe200000001ff */
        /* <DEDUP_REMOVED lines=8> */
[----:B------:R-:W-:Y:S01]  /*2c90*/  F2FP.F16.F32.PACK_AB R69, R182, R69 ;  /* 0x00000045b645723e */ /* 0x000fe200000000ff */
[----:B------:R-:W-:Y:S02]  /*2ca0*/  @P5 HADD2.F32 R182, -RZ, R176.H0_H0 ;  /* 0x200000b0ffb65230 */ /* 0x000fe40000004100 */
[----:B------:R-:W-:-:S04]  /*2cb0*/  FMUL.FTZ R68, R68, UR14 ;  /* 0x0000000e44447c20 */ /* 0x000fc80008410000 */
[-C--:B------:R-:W-:Y:S01]  /*2cc0*/  @P5 FMUL.FTZ R181, R182, R68.reuse ;  /* 0x00000044b6b55220 */ /* 0x080fe20000410000 */
[----:B------:R-:W-:-:S03]  /*2cd0*/  FMUL.FTZ R68, R168, R68 ;  /* 0x00000044a8447220 */ /* 0x000fc60000410000 */
[----:B------:R-:W-:Y:S01]  /*2ce0*/  FADD.FTZ R181, R72, R181 ;  /* 0x000000b548b57221 */ /* 0x000fe20000010000 */
[----:B------:R-:W-:Y:S01]  /*2cf0*/  FFMA.FTZ R72, R198, R19, R20 ;  /* 0x00000013c6487223 */ /* 0x000fe20000010014 */
[----:B------:R-:W-:Y:S01]  /*2d00*/  @P6 HADD2.F32 R176, -RZ, R176.H1_H1 ;  /* 0x300000b0ffb06230 */ /* 0x000fe20000004100 */
[----:B------:R-:W-:Y:S02]  /*2d10*/  FSEL R68, R68, RZ, P5 ;  /* 0x000000ff44447208 */ /* 0x000fe40002800000 */
        /* <DEDUP_REMOVED lines=9> */
[----:B------:R-:W-:Y:S01]  /*2db0*/  F2FP.F16.F32.PACK_AB R68, R182, R68 ;  /* 0x00000044b644723e */ /* 0x000fe200000000ff */
[----:B------:R-:W-:Y:S06]  /*2dc0*/  BRA `(.L_x_10549) ;  /* 0x0000000400a47947 */ /* 0x000fec0003800000 */
.L_x_10548:
[-CC-:B------:R-:W-:Y:S01]  /*2dd0*/  FFMA.FTZ R172, R197, R19.reuse, R20.reuse ;  /* 0x00000013c5ac7223 */ /* 0x180fe20000010014 */
[----:B------:R-:W-:Y:S01]  /*2de0*/  LOP3.LUT P6, RZ, R22, 0xff0000, RZ, 0xc0, !PT ;  /* 0x00ff000016ff7812 */ /* 0x000fe200078cc0ff */
[----:B------:R-:W-:Y:S01]  /*2df0*/  FFMA.FTZ R173, R196, R19, R20 ;  /* 0x00000013c4ad7223 */ /* 0x000fe20000010014 */
[----:B------:R-:W-:Y:S01]  /*2e00*/  LOP3.LUT P5, RZ, R22, 0xff000000, RZ, 0xc0, !PT ;  /* 0xff00000016ff7812 */ /* 0x000fe200078ac0ff */
[----:B------:R-:W-:Y:S01]  /*2e10*/  FADD.FTZ R172, R233, -R172 ;  /* 0x800000ace9ac7221 */ /* 0x000fe20000010000 */
[----:B------:R-:W-:Y:S02]  /*2e20*/  HFMA2 R180, -RZ, RZ, 0, 0 ;  /* 0x00000000ffb47431 */ /* 0x000fe400000001ff */
[----:B------:R-:W-:Y:S01]  /*2e30*/  FADD.FTZ R173, R232, -R173 ;  /* 0x800000ade8ad7221 */ /* 0x000fe20000010000 */
[----:B------:R-:W-:Y:S02]  /*2e40*/  HFMA2 R235, -RZ, RZ, 0, 0 ;  /* 0x00000000ffeb7431 */ /* 0x000fe400000001ff */
[C---:B-----5:R-:W-:Y:S01]  /*2e50*/  FMUL.FTZ R172, R18.reuse, R172 ;  /* 0x000000ac12ac7220 */ /* 0x060fe20000410000 */
[----:B------:R-:W-:Y:S01]  /*2e60*/  MOV R238, RZ ;  /* 0x000000ff00ee7202 */ /* 0x000fe20000000f00 */
[----:B------:R-:W-:-:S02]  /*2e70*/  FMUL.FTZ R173, R18, R173 ;  /* 0x000000ad12ad7220 */ /* 0x000fc40000410000 */
[----:B------:R-:W-:Y:S01]  /*2e80*/  FMUL.FTZ R175, R172, R17 ;  /* 0x00000011acaf7220 */ /* 0x000fe20000410000 */
[----:B------:R-:W-:-:S03]  /*2e90*/  @P6 HADD2.F32 R174, -RZ, R177.H0_H0 ;  /* 0x200000b1ffae6230 */ /* 0x000fc60000004100 */
[----:B------:R-:W-:Y:S01]  /*2ea0*/  FMUL.FTZ R175, R175, UR14 ;  /* 0x0000000eafaf7c20 */ /* 0x000fe20008410000 */
[----:B------:R-:W-:Y:S01]  /*2eb0*/  @P5 HADD2.F32 R181, -RZ, R177.H1_H1 ;  /* 0x300000b1ffb55230 */ /* 0x000fe20000004100 */
[----:B------:R-:W-:Y:S02]  /*2ec0*/  MOV R177, RZ ;  /* 0x000000ff00b17202 */ /* 0x000fe40000000f00 */
[----:B------:R-:W-:Y:S01]  /*2ed0*/  @P6 FMUL.FTZ R180, R174, R175 ;  /* 0x000000afaeb46220 */ /* 0x000fe20000410000 */
[C---:B------:R-:W-:Y:S01]  /*2ee0*/  FMUL.FTZ R174, R173.reuse, R17 ;  /* 0x00000011adae7220 */ /* 0x040fe20000410000 */
[----:B------:R-:W-:Y:S01]  /*2ef0*/  F2FP.F16.F32.PACK_AB R173, R173, R172 ;  /* 0x000000acadad723e */ /* 0x000fe200000000ff */
[----:B------:R-:W-:Y:S02]  /*2f00*/  HFMA2 R172, -RZ, RZ, 0, 0 ;  /* 0x00000000ffac7431 */ /* 0x000fe400000001ff */
[----:B------:R-:W-:Y:S01]  /*2f10*/  FADD.FTZ R74, R74, R180 ;  /* 0x000000b44a4a7221 */ /* 0x000fe20000010000 */
[----:B------:R-:W-:Y:S01]  /*2f20*/  FMUL.FTZ R174, R174, UR14 ;  /* 0x0000000eaeae7c20 */ /* 0x000fe20008410000 */
[----:B------:R-:W-:-:S03]  /*2f30*/  FFMA.FTZ R180, R194, R19, R20 ;  /* 0x00000013c2b47223 */ /* 0x000fc60000010014 */
[-C--:B------:R-:W-:Y:S01]  /*2f40*/  @P5 FMUL.FTZ R177, R181, R174.reuse ;  /* 0x000000aeb5b15220 */ /* 0x080fe20000410000 */
[----:B------:R-:W-:Y:S01]  /*2f50*/  FMUL.FTZ R174, R171, R174 ;  /* 0x000000aeabae7220 */ /* 0x000fe20000410000 */
[----:B------:R-:W-:Y:S02]  /*2f60*/  FADD.FTZ R180, R230, -R180 ;  /* 0x800000b4e6b47221 */ /* 0x000fe40000010000 */
[----:B------:R-:W-:Y:S01]  /*2f70*/  FADD.FTZ R75, R75, R177 ;  /* 0x000000b14b4b7221 */ /* 0x000fe20000010000 */
[----:B------:R-:W-:Y:S01]  /*2f80*/  FMUL.FTZ R177, R170, R175 ;  /* 0x000000afaab17220 */ /* 0x000fe20000410000 */
[----:B------:R-:W-:Y:S01]  /*2f90*/  FFMA.FTZ R175, R195, R19, R20 ;  /* 0x00000013c3af7223 */ /* 0x000fe20000010014 */
[----:B------:R-:W-:Y:S02]  /*2fa0*/  FSEL R183, R174, RZ, P5 ;  /* 0x000000ffaeb77208 */ /* 0x000fe40002800000 */
[----:B------:R-:W-:Y:S01]  /*2fb0*/  LOP3.LUT P5, RZ, R23, 0xff00, RZ, 0xc0, !PT ;  /* 0x0000ff0017ff7812 */ /* 0x000fe200078ac0ff */
[----:B------:R-:W-:Y:S01]  /*2fc0*/  FADD.FTZ R175, R231, -R175 ;  /* 0x800000afe7af7221 */ /* 0x000fe20000010000 */
[----:B------:R-:W-:Y:S01]  /*2fd0*/  FSEL R182, R177, RZ, P6 ;  /* 0x000000ffb1b67208 */ /* 0x000fe20003000000 */
[----:B------:R-:W-:Y:S01]  /*2fe0*/  HFMA2 R177, -RZ, RZ, 0, 0 ;  /* 0x00000000ffb17431 */ /* 0x000fe200000001ff */
[----:B------:R-:W-:Y:S01]  /*2ff0*/  LOP3.LUT P6, RZ, R23, 0xff, RZ, 0xc0, !PT ;  /* 0x000000ff17ff7812 */ /* 0x000fe200078cc0ff */
[----:B------:R-:W-:-:S04]  /*3000*/  FMUL.FTZ R181, R18, R175 ;  /* 0x000000af12b57220 */ /* 0x000fc80000410000 */
[----:B------:R-:W-:-:S04]  /*3010*/  FMUL.FTZ R175, R181, R17 ;  /* 0x00000011b5af7220 */ /* 0x000fc80000410000 */
[----:B------:R-:W-:-:S04]  /*3020*/  FMUL.FTZ R175, R175, UR14 ;  /* 0x0000000eafaf7c20 */ /* 0x000fc80008410000 */
[----:B------:R-:W-:-:S05]  /*3030*/  @P6 HADD2.F32 R174, -RZ, R178.H0_H0 ;  /* 0x200000b2ffae6230 */ /* 0x000fca0000004100 */
[----:B------:R-:W-:Y:S01]  /*3040*/  @P6 FMUL.FTZ R177, R174, R175 ;  /* 0x000000afaeb16220 */ /* 0x000fe20000410000 */
[----:B------:R-:W-:-:S03]  /*3050*/  FMUL.FTZ R174, R18, R180 ;  /* 0x000000b412ae7220 */ /* 0x000fc60000410000 */
[----:B------:R-:W-:Y:S01]  /*3060*/  FADD.FTZ R177, R68, R177 ;  /* 0x000000b144b17221 */ /* 0x000fe20000010000 */
[C---:B------:R-:W-:Y:S01]  /*3070*/  FMUL.FTZ R180, R174.reuse, R17 ;  /* 0x00000011aeb47220 */ /* 0x040fe20000410000 */
[----:B------:R-:W-:Y:S01]  /*3080*/  @P5 HADD2.F32 R68, -RZ, R178.H1_H1 ;  /* 0x300000b2ff445230 */ /* 0x000fe20000004100 */
[----:B------:R-:W-:Y:S02]  /*3090*/  F2FP.F16.F32.PACK_AB R174, R174, R181 ;  /* 0x000000b5aeae723e */ /* 0x000fe400000000ff */
[----:B------:R-:W-:Y:S01]  /*30a0*/  FMUL.FTZ R178, R180, UR14 ;  /* 0x0000000eb4b27c20 */ /* 0x000fe20008410000 */
[----:B------:R-:W-:-:S03]  /*30b0*/  MOV R180, RZ ;  /* 0x000000ff00b47202 */ /* 0x000fc60000000f00 */
        /* <DEDUP_REMOVED lines=10> */
[----:B------:R-:W-:-:S05]  /*3160*/  @P6 HADD2.F32 R236, -RZ, R179.H0_H0 ;  /* 0x200000b3ffec6230 */ /* 0x000fca0000004100 */
[----:B------:R-:W-:Y:S01]  /*3170*/  @P6 FMUL.FTZ R235, R236, R69 ;  /* 0x00000045eceb6220 */ /* 0x000fe20000410000 */
[----:B------:R-:W-:-:S03]  /*3180*/  FMUL.FTZ R236, R165, R178 ;  /* 0x000000b2a5ec7220 */ /* 0x000fc60000410000 */
[----:B------:R-:W-:Y:S01]  /*3190*/  FADD.FTZ R178, R70, R235 ;  /* 0x000000eb46b27221 */ /* 0x000fe20000010000 */
[----:B------:R-:W-:Y:S01]  /*31a0*/  FFMA.FTZ R235, R187, R19, R20 ;  /* 0x00000013bbeb7223 */ /* 0x000fe20000010014 */
[----:B------:R-:W-:Y:S02]  /*31b0*/  FSEL R70, R236, RZ, P5 ;  /* 0x000000ffec467208 */ /* 0x000fe40002800000 */
[----:B------:R-:W-:Y:S01]  /*31c0*/  ISETP.GE.U32.AND P5, PT, R22, RZ, PT ;  /* 0x000000ff1600720c */ /* 0x000fe20003fa6070 */
[----:B------:R-:W-:Y:S01]  /*31d0*/  FADD.FTZ R235, R228, -R235 ;  /* 0x800000ebe4eb7221 */ /* 0x000fe20000010000 */
[----:B------:R-:W-:Y:S02]  /*31e0*/  F2FP.F16.F32.PACK_AB R70, R70, R68 ;  /* 0x000000444646723e */ /* 0x000fe400000000ff */
[----:B------:R-:W-:Y:S01]  /*31f0*/  ISETP.GE.U32.AND.EX P5, PT, R23, 0x1000000, PT, P5 ;  /* 0x010000001700780c */ /* 0x000fe20003fa6150 */
[----:B------:R-:W-:-:S04]  /*3200*/  FMUL.FTZ R236, R18, R235 ;  /* 0x000000eb12ec7220 */ /* 0x000fc80000410000 */
[C---:B------:R-:W-:Y:S01]  /*3210*/  FMUL.FTZ R235, R236.reuse, R17 ;  /* 0x00000011eceb7220 */ /* 0x040fe20000410000 */
[----:B------:R-:W-:-:S03]  /*3220*/  F2FP.F16.F32.PACK_AB R175, R236, R175 ;  /* 0x000000afecaf723e */ /* 0x000fc600000000ff */
[----:B------:R-:W-:-:S04]  /*3230*/  FMUL.FTZ R235, R235, UR14 ;  /* 0x0000000eebeb7c20 */ /* 0x000fc80008410000 */
[----:B------:R-:W-:-:S05]  /*3240*/  @P5 HADD2.F32 R179, -RZ, R179.H1_H1 ;  /* 0x300000b3ffb35230 */ /* 0x000fca0000004100 */
        /* <DEDUP_REMOVED lines=10> */
[----:B------:R-:W-:-:S05]  /*32f0*/  @P6 HADD2.F32 R181, -RZ, R176.H0_H0 ;  /* 0x200000b0ffb56230 */ /* 0x000fca0000004100 */
[-C--:B------:R-:W-:Y:S01]  /*3300*/  @P6 FMUL.FTZ R172, R181, R69.reuse ;  /* 0x00000045b5ac6220 */ /* 0x080fe20000410000 */
[----:B------:R-:W-:-:S03]  /*3310*/  FMUL.FTZ R69, R168, R69 ;  /* 0x00000045a8457220 */ /* 0x000fc60000410000 */
[----:B------:R-:W-:Y:S01]  /*3320*/  FADD.FTZ R181, R72, R172 ;  /* 0x000000ac48b57221 */ /* 0x000fe20000010000 */
[----:B------:R-:W-:Y:S01]  /*3330*/  FFMA.FTZ R172, R198, R19, R20 ;  /* 0x00000013c6ac7223 */ /* 0x000fe20000010014 */
[----:B------:R-:W-:Y:S01]  /*3340*/  FMUL.FTZ R72, R167, R235 ;  /* 0x000000eba7487220 */ /* 0x000fe20000410000 */
[----:B------:R-:W-:Y:S02]  /*3350*/  FSEL R68, R69, RZ, P6 ;  /* 0x000000ff45447208 */ /* 0x000fe40003000000 */
[----:B------:R-:W-:Y:S01]  /*3360*/  FADD.FTZ R172, R234, -R172 ;  /* 0x800000aceaac7221 */ /* 0x000fe20000010000 */
[----:B------:R-:W-:Y:S02]  /*3370*/  F2FP.F16.F32.PACK_AB R69, R183, R182 ;  /* 0x000000b6b745723e */ /* 0x000fe400000000ff */
[----:B------:R-:W-:Y:S01]  /*3380*/  FSEL R72, R72, RZ, P5 ;  /* 0x000000ff48487208 */ /* 0x000fe20002800000 */
[----:B------:R-:W-:Y:S01]  /*3390*/  FMUL.FTZ R235, R18, R172 ;  /* 0x000000ac12eb7220 */ /* 0x000fe20000410000 */
[----:B------:R-:W-:-:S02]  /*33a0*/  LOP3.LUT P5, RZ, R22, 0xff00, RZ, 0xc0, !PT ;  /* 0x0000ff0016ff7812 */ /* 0x000fc400078ac0ff */
[----:B------:R-:W-:Y:S02]  /*33b0*/  F2FP.F16.F32.PACK_AB R71, R72, R71 ;  /* 0x000000474847723e */ /* 0x000fe400000000ff */
[C---:B------:R-:W-:Y:S01]  /*33c0*/  F2FP.F16.F32.PACK_AB R172, R235.reuse, R236 ;  /* 0x000000ecebac723e */ /* 0x040fe200000000ff */
[----:B------:R-:W-:Y:S01]  /*33d0*/  FMUL.FTZ R235, R235, R17 ;  /* 0x00000011ebeb7220 */ /* 0x000fe20000410000 */
[----:B------:R-:W-:-:S03]  /*33e0*/  MOV R236, RZ ;  /* 0x000000ff00ec7202 */ /* 0x000fc60000000f00 */
[----:B------:R-:W-:-:S04]  /*33f0*/  FMUL.FTZ R235, R235, UR14 ;  /* 0x0000000eebeb7c20 */ /* 0x000fc80008410000 */
[----:B------:R-:W-:Y:S02]  /*3400*/  @P5 HADD2.F32 R176, -RZ, R176.H1_H1 ;  /* 0x300000b0ffb05230 */ /* 0x000fe40000004100 */
[----:B------:R-:W-:-:S03]  /*3410*/  FMUL.FTZ R72, R169, R235 ;  /* 0x000000eba9487220 */ /* 0x000fc60000410000 */
[----:B------:R-:W-:Y:S02]  /*3420*/  @P5 FMUL.FTZ R236, R176, R235 ;  /* 0x000000ebb0ec5220 */ /* 0x000fe40000410000 */
[----:B------:R-:W-:Y:S02]  /*3430*/  FSEL R72, R72, RZ, P5 ;  /* 0x000000ff48487208 */ /* 0x000fe40002800000 */
[----:B------:R-:W-:Y:S02]  /*3440*/  FADD.FTZ R176, R73, R236 ;  /* 0x000000ec49b07221 */ /* 0x000fe40000010000 */
[----:B------:R-:W-:-:S07]  /*3450*/  F2FP.F16.F32.PACK_AB R68, R72, R68 ;  /* 0x000000444844723e */ /* 0x000fce00000000ff */
.L_x_10549:
        /* <DEDUP_REMOVED lines=13> */
.L_x_10547:
[----:B------:R-:W-:Y:S05]  /*3530*/  BSYNC.RECONVERGENT B2 ;  /* 0x0000000000027941 */ /* 0x000fea0003800200 */
.L_x_10546:
        /* <DEDUP_REMOVED lines=8> */
[-C--:B------:R-:W-:Y:S01]  /*35c0*/  FFMA.FTZ R172, R191, R19.reuse, R20 ;  /* 0x00000013bfac7223 */ /* 0x080fe20000010014 */
[C---:B------:R-:W-:Y:S01]  /*35d0*/  LOP3.LUT P4, RZ, R24.reuse, 0xff0000, RZ, 0xc0, !PT ;  /* 0x00ff000018ff7812 */ /* 0x040fe2000788c0ff */
[----:B------:R-:W-:Y:S01]  /*35e0*/  HFMA2 R175, -RZ, RZ, 0, 0 ;  /* 0x00000000ffaf7431 */ /* 0x000fe200000001ff */
[----:B------:R-:W-:Y:S01]  /*35f0*/  LOP3.LUT P5, RZ, R24, 0xff000000, RZ, 0xc0, !PT ;  /* 0xff00000018ff7812 */ /* 0x000fe200078ac0ff */
[----:B------:R-:W-:Y:S01]  /*3600*/  FADD.FTZ R172, R225, -R172 ;  /* 0x800000ace1ac7221 */ /* 0x000fe20000010000 */
[----:B------:R-:W-:Y:S02]  /*3610*/  LOP3.LUT P6, RZ, R25, 0xff, RZ, 0xc0, !PT ;  /* 0x000000ff19ff7812 */ /* 0x000fe400078cc0ff */
[----:B------:R-:W-:Y:S01]  /*3620*/  MOV R238, RZ ;  /* 0x000000ff00ee7202 */ /* 0x000fe20000000f00 */
[----:B-----5:R-:W-:Y:S01]  /*3630*/  FMUL.FTZ R173, R18, R172 ;  /* 0x000000ac12ad7220 */ /* 0x020fe20000410000 */
[----:B------:R-:W-:-:S03]  /*3640*/  FFMA.FTZ R172, R190, R19, R20 ;  /* 0x00000013beac7223 */ /* 0x000fc60000010014 */
[----:B------:R-:W-:Y:S01]  /*3650*/  FMUL.FTZ R174, R17, R173 ;  /* 0x000000ad11ae7220 */ /* 0x000fe20000410000 */
[----:B------:R-:W-:Y:S01]  /*3660*/  FADD.FTZ R172, R224, -R172 ;  /* 0x800000ace0ac7221 */ /* 0x000fe20000010000 */
[----:B------:R-:W-:Y:S02]  /*3670*/  @P4 HADD2.F32 R180, -RZ, R177.H0_H0 ;  /* 0x200000b1ffb44230 */ /* 0x000fe40000004100 */
[----:B------:R-:W-:Y:S01]  /*3680*/  FMUL.FTZ R174, R174, UR14 ;  /* 0x0000000eaeae7c20 */ /* 0x000fe20008410000 */
[----:B------:R-:W-:-:S03]  /*3690*/  FMUL.FTZ R172, R18, R172 ;  /* 0x000000ac12ac7220 */ /* 0x000fc60000410000 */
[----:B------:R-:W-:Y:S01]  /*36a0*/  @P4 FMUL.FTZ R175, R180, R174 ;  /* 0x000000aeb4af4220 */ /* 0x000fe20000410000 */
[----:B------:R-:W-:Y:S01]  /*36b0*/  FMUL.FTZ R181, R17, R172 ;  /* 0x000000ac11b57220 */ /* 0x000fe20000410000 */
[----:B------:R-:W-:Y:S01]  /*36c0*/  @P5 HADD2.F32 R180, -RZ, R177.H1_H1 ;  /* 0x300000b1ffb45230 */ /* 0x000fe20000004100 */
[----:B------:R-:W-:Y:S01]  /*36d0*/  MOV R177, RZ ;  /* 0x000000ff00b17202 */ /* 0x000fe20000000f00 */
[----:B------:R-:W-:Y:S01]  /*36e0*/  FADD.FTZ R66, R66, R175 ;  /* 0x000000af42427221 */ /* 0x000fe20000010000 */
[--C-:B------:R-:W-:Y:S01]  /*36f0*/  FFMA.FTZ R175, R189, R19, R20.reuse ;  /* 0x00000013bdaf7223 */ /* 0x100fe20000010014 */
[----:B------:R-:W-:Y:S01]  /*3700*/  FMUL.FTZ R181, R181, UR14 ;  /* 0x0000000eb5b57c20 */ /* 0x000fe20008410000 */
[----:B------:R-:W-:Y:S01]  /*3710*/  FMUL.FTZ R174, R162, R174 ;  /* 0x000000aea2ae7220 */ /* 0x000fe20000410000 */
[----:B------:R-:W-:Y:S01]  /*3720*/  F2FP.F16.F32.PACK_AB R173, R172, R173 ;  /* 0x000000adacad723e */ /* 0x000fe200000000ff */
[----:B------:R-:W-:Y:S01]  /*3730*/  FADD.FTZ R175, R223, -R175 ;  /* 0x800000afdfaf7221 */ /* 0x000fe20000010000 */
[----:B------:R-:W-:Y:S01]  /*3740*/  @P5 FMUL.FTZ R177, R180, R181 ;  /* 0x000000b5b4b15220 */ /* 0x000fe20000410000 */
[----:B------:R-:W-:Y:S01]  /*3750*/  FFMA.FTZ R180, R186, R19, R20 ;  /* 0x00000013bab47223 */ /* 0x000fe20000010014 */
[----:B------:R-:W-:Y:S01]  /*3760*/  FSEL R183, R174, RZ, P4 ;  /* 0x000000ffaeb77208 */ /* 0x000fe20002000000 */
[----:B------:R-:W-:Y:S01]  /*3770*/  FMUL.FTZ R182, R18, R175 ;  /* 0x000000af12b67220 */ /* 0x000fe20000410000 */
[----:B------:R-:W-:Y:S01]  /*3780*/  FADD.FTZ R67, R67, R177 ;  /* 0x000000b143437221 */ /* 0x000fe20000010000 */
[----:B------:R-:W-:Y:S01]  /*3790*/  HFMA2 R177, -RZ, RZ, 0, 0 ;  /* 0x00000000ffb17431 */ /* 0x000fe200000001ff */
[----:B------:R-:W-:Y:S01]  /*37a0*/  LOP3.LUT P4, RZ, R25, 0xff00, RZ, 0xc0, !PT ;  /* 0x0000ff0019ff7812 */ /* 0x000fe2000788c0ff */
[----:B------:R-:W-:Y:S01]  /*37b0*/  FMUL.FTZ R175, R17, R182 ;  /* 0x000000b611af7220 */ /* 0x000fe20000410000 */
[----:B------:R-:W-:-:S02]  /*37c0*/  @P6 HADD2.F32 R174, -RZ, R178.H0_H0 ;  /* 0x200000b2ffae6230 */ /* 0x000fc40000004100 */
[----:B------:R-:W-:Y:S01]  /*37d0*/  FADD.FTZ R180, R222, -R180 ;  /* 0x800000b4deb47221 */ /* 0x000fe20000010000 */
[----:B------:R-:W-:-:S04]  /*37e0*/  FMUL.FTZ R175, R175, UR14 ;  /* 0x0000000eafaf7c20 */ /* 0x000fc80008410000 */
[----:B------:R-:W-:Y:S01]  /*37f0*/  @P6 FMUL.FTZ R177, R174, R175 ;  /* 0x000000afaeb16220 */ /* 0x000fe20000410000 */
[----:B------:R-:W-:-:S03]  /*3800*/  FMUL.FTZ R174, R18, R180 ;  /* 0x000000b412ae7220 */ /* 0x000fc60000410000 */
[----:B------:R-:W-:Y:S01]  /*3810*/  FADD.FTZ R177, R60, R177 ;  /* 0x000000b13cb17221 */ /* 0x000fe20000010000 */
[----:B------:R-:W-:Y:S01]  /*3820*/  FMUL.FTZ R180, R17, R174 ;  /* 0x000000ae11b47220 */ /* 0x000fe20000410000 */
[----:B------:R-:W-:Y:S01]  /*3830*/  @P4 HADD2.F32 R60, -RZ, R178.H1_H1 ;  /* 0x300000b2ff3c4230 */ /* 0x000fe20000004100 */
[----:B------:R-:W-:Y:S01]  /*3840*/  F2FP.F16.F32.PACK_AB R174, R174, R182 ;  /* 0x000000b6aeae723e */ /* 0x000fe200000000ff */
[----:B------:R-:W-:Y:S01]  /*3850*/  FFMA.FTZ R182, R193, R19, R20 ;  /* 0x00000013c1b67223 */ /* 0x000fe20000010014 */
[----:B------:R-:W-:Y:S01]  /*3860*/  FMUL.FTZ R178, R180, UR14 ;  /* 0x0000000eb4b27c20 */ /* 0x000fe20008410000 */
[----:B------:R-:W-:Y:S02]  /*3870*/  MOV R180, RZ ;  /* 0x000000ff00b47202 */ /* 0x000fe40000000f00 */
[----:B------:R-:W-:Y:S01]  /*3880*/  FADD.FTZ R182, R227, -R182 ;  /* 0x800000b6e3b67221 */ /* 0x000fe20000010000 */
[----:B------:R-:W-:Y:S01]  /*3890*/  @P4 FMUL.FTZ R180, R60, R178 ;  /* 0x000000b23cb44220 */ /* 0x000fe20000410000 */
[----:B------:R-:W-:Y:S01]  /*38a0*/  FMUL.FTZ R60, R156, R175 ;  /* 0x000000af9c3c7220 */ /* 0x000fe20000410000 */
[----:B------:R-:W-:-:S02]  /*38b0*/  FFMA.FTZ R175, R21, R19, R20 ;  /* 0x0000001315af7223 */ /* 0x000fc40000010014 */
[----:B------:R-:W-:Y:S02]  /*38c0*/  FADD.FTZ R180, R61, R180 ;  /* 0x000000b43db47221 */ /* 0x000fe40000010000 */
[----:B------:R-:W-:Y:S01]  /*38d0*/  FADD.FTZ R175, R221, -R175 ;  /* 0x800000afddaf7221 */ /* 0x000fe20000010000 */
[----:B------:R-:W-:Y:S02]  /*38e0*/  FSEL R60, R60, RZ, P6 ;  /* 0x000000ff3c3c7208 */ /* 0x000fe40003000000 */
[----:B------:R-:W-:Y:S01]  /*38f0*/  LOP3.LUT P6, RZ, R25, 0xff0000, RZ, 0xc0, !PT ;  /* 0x00ff000019ff7812 */ /* 0x000fe200078cc0ff */
[----:B------:R-:W-:-:S04]  /*3900*/  FMUL.FTZ R175, R18, R175 ;  /* 0x000000af12af7220 */ /* 0x000fc80000410000 */
[----:B------:R-:W-:-:S04]  /*3910*/  FMUL.FTZ R61, R17, R175 ;  /* 0x000000af113d7220 */ /* 0x000fc80000410000 */
[----:B------:R-:W-:Y:S01]  /*3920*/  FMUL.FTZ R235, R61, UR14 ;  /* 0x0000000e3deb7c20 */ /* 0x000fe20008410000 */
[----:B------:R-:W-:-:S03]  /*3930*/  HFMA2 R61, -RZ, RZ, 0, 0 ;  /* 0x00000000ff3d7431 */ /* 0x000fc600000001ff */
        /* <DEDUP_REMOVED lines=8> */
[----:B------:R-:W-:Y:S01]  /*39c0*/  F2FP.F16.F32.PACK_AB R62, R62, R60 ;  /* 0x0000003c3e3e723e */ /* 0x000fe200000000ff */
[----:B------:R-:W-:Y:S01]  /*39d0*/  FMUL.FTZ R60, R163, R181 ;  /* 0x000000b5a33c7220 */ /* 0x000fe20000410000 */
[----:B------:R-:W-:Y:S01]  /*39e0*/  ISETP.GE.U32.AND.EX P4, PT, R25, 0x1000000, PT, P4 ;  /* 0x010000001900780c */ /* 0x000fe20003f86140 */
[----:B------:R-:W-:-:S03]  /*39f0*/  FMUL.FTZ R236, R18, R61 ;  /* 0x0000003d12ec7220 */ /* 0x000fc60000410000 */
[----:B------:R-:W-:Y:S01]  /*3a00*/  FSEL R60, R60, RZ, P5 ;  /* 0x000000ff3c3c7208 */ /* 0x000fe20002800000 */
[----:B------:R-:W-:Y:S01]  /*3a10*/  FMUL.FTZ R61, R17, R236 ;  /* 0x000000ec113d7220 */ /* 0x000fe20000410000 */
[----:B------:R-:W-:Y:S01]  /*3a20*/  F2FP.F16.F32.PACK_AB R175, R236, R175 ;  /* 0x000000afecaf723e */ /* 0x000fe200000000ff */
[----:B------:R-:W-:Y:S02]  /*3a30*/  FMUL.FTZ R236, R18, R182 ;  /* 0x000000b612ec7220 */ /* 0x000fe40000410000 */
[----:B------:R-:W-:Y:S02]  /*3a40*/  FMUL.FTZ R61, R61, UR14 ;  /* 0x0000000e3d3d7c20 */ /* 0x000fe40008410000 */
[----:B------:R-:W-:Y:S02]  /*3a50*/  FMUL.FTZ R172, R17, R236 ;  /* 0x000000ec11ac7220 */ /* 0x000fe40000410000 */
[----:B------:R-:W-:-:S05]  /*3a60*/  @P4 HADD2.F32 R179, -RZ, R179.H1_H1 ;  /* 0x300000b3ffb34230 */ /* 0x000fca0000004100 */
[-C--:B------:R-:W-:Y:S01]  /*3a70*/  @P4 FMUL.FTZ R238, R179, R61.reuse ;  /* 0x0000003db3ee4220 */ /* 0x080fe20000410000 */
[----:B------:R-:W-:-:S03]  /*3a80*/  FMUL.FTZ R61, R159, R61 ;  /* 0x0000003d9f3d7220 */ /* 0x000fc60000410000 */
[----:B------:R-:W-:Y:S01]  /*3a90*/  FADD.FTZ R179, R63, R238 ;  /* 0x000000ee3fb37221 */ /* 0x000fe20000010000 */
[----:B------:R-:W-:Y:S01]  /*3aa0*/  FMUL.FTZ R63, R158, R235 ;  /* 0x000000eb9e3f7220 */ /* 0x000fe20000410000 */
[----:B------:R-:W-:Y:S01]  /*3ab0*/  FMUL.FTZ R235, R172, UR14 ;  /* 0x0000000eaceb7c20 */ /* 0x000fe20008410000 */
[----:B------:R-:W-:Y:S01]  /*3ac0*/  HFMA2 R172, -RZ, RZ, 0, 0 ;  /* 0x00000000ffac7431 */ /* 0x000fe200000001ff */
[----:B------:R-:W-:Y:S02]  /*3ad0*/  FSEL R61, R61, RZ, P4 ;  /* 0x000000ff3d3d7208 */ /* 0x000fe40002000000 */
[----:B------:R-:W-:Y:S02]  /*3ae0*/  FSEL R63, R63, RZ, P6 ;  /* 0x000000ff3f3f7208 */ /* 0x000fe40003000000 */
[C---:B------:R-:W-:Y:S02]  /*3af0*/  LOP3.LUT P6, RZ, R24.reuse, 0xff, RZ, 0xc0, !PT ;  /* 0x000000ff18ff7812 */ /* 0x040fe400078cc0ff */
[----:B------:R-:W-:-:S02]  /*3b00*/  LOP3.LUT P4, RZ, R24, 0xff00, RZ, 0xc0, !PT ;  /* 0x0000ff0018ff7812 */ /* 0x000fc4000788c0ff */
[----:B------:R-:W-:Y:S01]  /*3b10*/  F2FP.F16.F32.PACK_AB R63, R61, R63 ;  /* 0x0000003f3d3f723e */ /* 0x000fe200000000ff */
[----:B------:R-:W-:-:S08]  /*3b20*/  FMUL.FTZ R61, R160, R235 ;  /* 0x000000eba03d7220 */ /* 0x000fd00000410000 */
[--C-:B------:R-:W-:Y:S02]  /*3b30*/  @P6 HADD2.F32 R182, -RZ, R176.reuse.H0_H0 ;  /* 0x200000b0ffb66230 */ /* 0x100fe40000004100 */
[----:B------:R-:W-:-:S03]  /*3b40*/  @P4 HADD2.F32 R176, -RZ, R176.H1_H1 ;  /* 0x300000b0ffb04230 */ /* 0x000fc60000004100 */
[----:B------:R-:W-:-:S04]  /*3b50*/  @P6 FMUL.FTZ R172, R182, R235 ;  /* 0x000000ebb6ac6220 */ /* 0x000fc80000410000 */
[----:B------:R-:W-:Y:S01]  /*3b60*/  FADD.FTZ R182, R64, R172 ;  /* 0x000000ac40b67221 */ /* 0x000fe20000010000 */
[----:B------:R-:W-:-:S04]  /*3b70*/  FFMA.FTZ R64, R192, R19, R20 ;  /* 0x00000013c0407223 */ /* 0x000fc80000010014 */
[----:B------:R-:W-:-:S04]  /*3b80*/  FADD.FTZ R64, R226, -R64 ;  /* 0x80000040e2407221 */ /* 0x000fc80000010000 */
[----:B------:R-:W-:-:S05]  /*3b90*/  FMUL.FTZ R64, R18, R64 ;  /* 0x0000004012407220 */ /* 0x000fca0000410000 */
[----:B------:R-:W-:Y:S01]  /*3ba0*/  F2FP.F16.F32.PACK_AB R172, R64, R236 ;  /* 0x000000ec40ac723e */ /* 0x000fe200000000ff */
[----:B------:R-:W-:-:S04]  /*3bb0*/  FMUL.FTZ R64, R17, R64 ;  /* 0x0000004011407220 */ /* 0x000fc80000410000 */
[----:B------:R-:W-:Y:S01]  /*3bc0*/  FMUL.FTZ R236, R64, UR14 ;  /* 0x0000000e40ec7c20 */ /* 0x000fe20008410000 */
[----:B------:R-:W-:-:S03]  /*3bd0*/  MOV R64, RZ ;  /* 0x000000ff00407202 */ /* 0x000fc60000000f00 */
[----:B------:R-:W-:-:S04]  /*3be0*/  @P4 FMUL.FTZ R64, R176, R236 ;  /* 0x000000ecb0404220 */ /* 0x000fc80000410000 */
[----:B------:R-:W-:Y:S01]  /*3bf0*/  FADD.FTZ R176, R65, R64 ;  /* 0x0000004041b07221 */ /* 0x000fe20000010000 */
[----:B------:R-:W-:Y:S01]  /*3c00*/  FMUL.FTZ R64, R161, R236 ;  /* 0x000000eca1407220 */ /* 0x000fe20000410000 */
[----:B------:R-:W-:Y:S02]  /*3c10*/  FSEL R65, R61, RZ, P6 ;  /* 0x000000ff3d417208 */ /* 0x000fe40003000000 */
[----:B------:R-:W-:Y:S02]  /*3c20*/  F2FP.F16.F32.PACK_AB R61, R60, R183 ;  /* 0x000000b73c3d723e */ /* 0x000fe400000000ff */
[----:B------:R-:W-:-:S04]  /*3c30*/  FSEL R64, R64, RZ, P4 ;  /* 0x000000ff40407208 */ /* 0x000fc80002000000 */
[----:B------:R-:W-:Y:S01]  /*3c40*/  F2FP.F16.F32.PACK_AB R60, R64, R65 ;  /* 0x00000041403c723e */ /* 0x000fe200000000ff */
[----:B------:R-:W-:Y:S06]  /*3c50*/  BRA `(.L_x_10553) ;  /* 0x0000000400947947 */ /* 0x000fec0003800000 */
.L_x_10552:
[----:B------:R-:W-:Y:S01]  /*3c60*/  FFMA.FTZ R180, R191, R19, R20 ;  /* 0x00000013bfb47223 */ /* 0x000fe20000010014 */
[C---:B------:R-:W-:Y:S02]  /*3c70*/  LOP3.LUT P5, RZ, R24.reuse, 0xff0000, RZ, 0xc0, !PT ;  /* 0x00ff000018ff7812 */ /* 0x040fe400078ac0ff */
[----:B------:R-:W-:Y:S01]  /*3c80*/  LOP3.LUT P6, RZ, R24, 0xff000000, RZ, 0xc0, !PT ;  /* 0xff00000018ff7812 */ /* 0x000fe200078cc0ff */
[----:B------:R-:W-:Y:S01]  /*3c90*/  FADD.FTZ R180, R225, -R180 ;  /* 0x800000b4e1b47221 */ /* 0x000fe20000010000 */
[----:B------:R-:W-:-:S03]  /*3ca0*/  LOP3.LUT P4, RZ, R25, 0xff, RZ, 0xc0, !PT ;  /* 0x000000ff19ff7812 */ /* 0x000fc6000788c0ff */
[----:B-----5:R-:W-:-:S04]  /*3cb0*/  FMUL.FTZ R180, R18, R180 ;  /* 0x000000b412b47220 */ /* 0x020fc80000410000 */
[----:B------:R-:W-:Y:S02]  /*3cc0*/  FMUL.FTZ R180, R17, R180 ;  /* 0x000000b411b47220 */ /* 0x000fe40000410000 */
[--C-:B------:R-:W-:Y:S02]  /*3cd0*/  @P5 HADD2.F32 R181, -RZ, R177.reuse.H0_H0 ;  /* 0x200000b1ffb55230 */ /* 0x100fe40000004100 */
[----:B------:R-:W-:Y:S01]  /*3ce0*/  FMUL.FTZ R182, R180, UR14 ;  /* 0x0000000eb4b67c20 */ /* 0x000fe20008410000 */
[----:B------:R-:W-:Y:S02]  /*3cf0*/  HFMA2 R180, -RZ, RZ, 0, 0 ;  /* 0x00000000ffb47431 */ /* 0x000fe400000001ff */
[----:B------:R-:W-:Y:S02]  /*3d00*/  @P6 HADD2.F32 R177, -RZ, R177.H1_H1 ;  /* 0x300000b1ffb16230 */ /* 0x000fe40000004100 */
[----:B------:R-:W-:Y:S02]  /*3d10*/  @P4 HADD2.F32 R183, -RZ, R178.H0_H0 ;  /* 0x200000b2ffb74230 */ /* 0x000fe40000004100 */
[----:B------:R-:W-:-:S04]  /*3d20*/  @P5 FMUL.FTZ R180, R181, R182 ;  /* 0x000000b6b5b45220 */ /* 0x000fc80000410000 */
[----:B------:R-:W-:Y:S01]  /*3d30*/  FADD.FTZ R66, R66, R180 ;  /* 0x000000b442427221 */ /* 0x000fe20000010000 */
[----:B------:R-:W-:-:S04]  /*3d40*/  FFMA.FTZ R180, R190, R19, R20 ;  /* 0x00000013beb47223 */ /* 0x000fc80000010014 */
[----:B------:R-:W-:-:S04]  /*3d50*/  FADD.FTZ R180, R224, -R180 ;  /* 0x800000b4e0b47221 */ /* 0x000fc80000010000 */
[----:B------:R-:W-:-:S04]  /*3d60*/  FMUL.FTZ R180, R18, R180 ;  /* 0x000000b412b47220 */ /* 0x000fc80000410000 */
[----:B------:R-:W-:Y:S01]  /*3d70*/  FMUL.FTZ R181, R17, R180 ;  /* 0x000000b411b57220 */ /* 0x000fe20000410000 */
[----:B------:R-:W-:-:S03]  /*3d80*/  MOV R180, RZ ;  /* 0x000000ff00b47202 */ /* 0x000fc60000000f00 */
[----:B------:R-:W-:-:S04]  /*3d90*/  FMUL.FTZ R181, R181, UR14 ;  /* 0x0000000eb5b57c20 */ /* 0x000fc80008410000 */
        /* <DEDUP_REMOVED lines=19> */
[----:B------:R-:W-:Y:S02]  /*3ed0*/  @P4 HADD2.F32 R180, -RZ, R178.H1_H1 ;  /* 0x300000b2ffb44230 */ /* 0x000fe40000004100 */
        /* <DEDUP_REMOVED lines=26> */
[----:B------:R-:W-:-:S05]  /*4080*/  @P4 HADD2.F32 R179, -RZ, R179.H1_H1 ;  /* 0x300000b3ffb34230 */ /* 0x000fca0000004100 */
[----:B------:R-:W-:-:S04]  /*4090*/  @P4 FMUL.FTZ R235, R179, R183 ;  /* 0x000000b7b3eb4220 */ /* 0x000fc80000410000 */
[----:B------:R-:W-:Y:S01]  /*40a0*/  FADD.FTZ R179, R63, R235 ;  /* 0x000000eb3fb37221 */ /* 0x000fe20000010000 */
[----:B------:R-:W-:-:S05]  /*40b0*/  FMUL.FTZ R63, R159, R183 ;  /* 0x000000b79f3f7220 */ /* 0x000fca0000410000 */
[----:B------:R-:W-:Y:S02]  /*40c0*/  FSEL R63, R63, RZ, P4 ;  /* 0x000000ff3f3f7208 */ /* 0x000fe40002000000 */
[----:B------:R-:W-:Y:S02]  /*40d0*/  LOP3.LUT P4, RZ, R24, 0xff, RZ, 0xc0, !PT ;  /* 0x000000ff18ff7812 */ /* 0x000fe4000788c0ff */
[----:B------:R-:W-:Y:S02]  /*40e0*/  F2FP.F16.F32.PACK_AB R63, R63, R62 ;  /* 0x0000003e3f3f723e */ /* 0x000fe400000000ff */
[----:B------:R-:W-:Y:S01]  /*40f0*/  F2FP.F16.F32.PACK_AB R62, R61, R60 ;  /* 0x0000003c3d3e723e */ /* 0x000fe200000000ff */
[----:B------:R-:W-:Y:S01]  /*4100*/  FFMA.FTZ R60, R193, R19, R20 ;  /* 0x00000013c13c7223 */ /* 0x000fe20000010014 */
[----:B------:R-:W-:Y:S01]  /*4110*/  FMUL.FTZ R61, R162, R182 ;  /* 0x000000b6a23d7220 */ /* 0x000fe20000410000 */
[----:B------:R-:W-:Y:S02]  /*4120*/  HFMA2 R182, -RZ, RZ, 0, 0 ;  /* 0x00000000ffb67431 */ /* 0x000fe400000001ff */
[----:B------:R-:W-:-:S02]  /*4130*/  FADD.FTZ R60, R227, -R60 ;  /* 0x8000003ce33c7221 */ /* 0x000fc40000010000 */
[----:B------:R-:W-:Y:S02]  /*4140*/  FSEL R61, R61, RZ, P5 ;  /* 0x000000ff3d3d7208 */ /* 0x000fe40002800000 */
[----:B------:R-:W-:Y:S01]  /*4150*/  FMUL.FTZ R60, R18, R60 ;  /* 0x0000003c123c7220 */ /* 0x000fe20000410000 */
[----:B------:R-:W-:Y:S02]  /*4160*/  LOP3.LUT P5, RZ, R24, 0xff00, RZ, 0xc0, !PT ;  /* 0x0000ff0018ff7812 */ /* 0x000fe400078ac0ff */
[----:B------:R-:W-:Y:S01]  /*4170*/  F2FP.F16.F32.PACK_AB R61, R181, R61 ;  /* 0x0000003db53d723e */ /* 0x000fe200000000ff */
[----:B------:R-:W-:Y:S01]  /*4180*/  FMUL.FTZ R60, R17, R60 ;  /* 0x0000003c113c7220 */ /* 0x000fe20000410000 */
[----:B------:R-:W-:-:S03]  /*4190*/  @P4 HADD2.F32 R181, -RZ, R176.H0_H0 ;  /* 0x200000b0ffb54230 */ /* 0x000fc60000004100 */
[----:B------:R-:W-:-:S04]  /*41a0*/  FMUL.FTZ R60, R60, UR14 ;  /* 0x0000000e3c3c7c20 */ /* 0x000fc80008410000 */
[-C--:B------:R-:W-:Y:S01]  /*41b0*/  @P4 FMUL.FTZ R182, R181, R60.reuse ;  /* 0x0000003cb5b64220 */ /* 0x080fe20000410000 */
[----:B------:R-:W-:Y:S01]  /*41c0*/  FMUL.FTZ R60, R160, R60 ;  /* 0x0000003ca03c7220 */ /* 0x000fe20000410000 */
[----:B------:R-:W-:Y:S02]  /*41d0*/  @P5 HADD2.F32 R176, -RZ, R176.H1_H1 ;  /* 0x300000b0ffb05230 */ /* 0x000fe40000004100 */
[----:B------:R-:W-:Y:S01]  /*41e0*/  FADD.FTZ R182, R64, R182 ;  /* 0x000000b640b67221 */ /* 0x000fe20000010000 */
[----:B------:R-:W-:Y:S01]  /*41f0*/  FFMA.FTZ R64, R192, R19, R20 ;  /* 0x00000013c0407223 */ /* 0x000fe20000010014 */
[----:B------:R-:W-:-:S03]  /*4200*/  FSEL R60, R60, RZ, P4 ;  /* 0x000000ff3c3c7208 */ /* 0x000fc60002000000 */
        /* <DEDUP_REMOVED lines=9> */
[----:B------:R-:W-:-:S07]  /*42a0*/  F2FP.F16.F32.PACK_AB R60, R181, R60 ;  /* 0x0000003cb53c723e */ /* 0x000fce00000000ff */
.L_x_10553:
        /* <DEDUP_REMOVED lines=13> */
.L_x_10551:
[----:B------:R-:W-:Y:S05]  /*4380*/  BSYNC.RECONVERGENT B2 ;  /* 0x0000000000027941 */ /* 0x000fea0003800200 */
.L_x_10550:
        /* <DEDUP_REMOVED lines=9> */
[----:B------:R-:W-:Y:S01]  /*4420*/  LOP3.LUT P4, RZ, R26, 0xff0000, RZ, 0xc0, !PT ;  /* 0x00ff00001aff7812 */ /* 0x000fe2000788c0ff */
[-C--:B------:R-:W-:Y:S01]  /*4430*/  FFMA.FTZ R183, R8, R19.reuse, R20 ;  /* 0x0000001308b77223 */ /* 0x080fe20000010014 */
[----:B------:R-:W-:Y:S01]  /*4440*/  LOP3.LUT P6, RZ, R26, 0xff000000, RZ, 0xc0, !PT ;  /* 0xff0000001aff7812 */ /* 0x000fe200078cc0ff */
[----:B------:R-:W-:Y:S01]  /*4450*/  FADD.FTZ R172, R217, -R172 ;  /* 0x800000acd9ac7221 */ /* 0x000fe20000010000 */
[C---:B------:R-:W-:Y:S01]  /*4460*/  LOP3.LUT P5, RZ, R27.reuse, 0xff, RZ, 0xc0, !PT ;  /* 0x000000ff1bff7812 */ /* 0x040fe200078ac0ff */
[----:B------:R-:W-:Y:S01]  /*4470*/  FADD.FTZ R183, R214, -R183 ;  /* 0x800000b7d6b77221 */ /* 0x000fe20000010000 */
[----:B------:R-:W-:Y:S01]  /*4480*/  LOP3.LUT P2, RZ, R27, 0xff00, RZ, 0xc0, !PT ;  /* 0x0000ff001bff7812 */ /* 0x000fe2000784c0ff */
[----:B-----5:R-:W-:Y:S01]  /*4490*/  FMUL.FTZ R173, R18, R172 ;  /* 0x000000ac12ad7220 */ /* 0x020fe20000410000 */
[----:B------:R-:W-:Y:S01]  /*44a0*/  FFMA.FTZ R172, R6, R19, R20 ;  /* 0x0000001306ac7223 */ /* 0x000fe20000010014 */
[----:B------:R-:W-:Y:S01]  /*44b0*/  FMUL.FTZ R183, R18, R183 ;  /* 0x000000b712b77220 */ /* 0x000fe20000410000 */
[----:B------:R-:W-:Y:S01]  /*44c0*/  MOV R238, RZ ;  /* 0x000000ff00ee7202 */ /* 0x000fe20000000f00 */
[----:B------:R-:W-:Y:S01]  /*44d0*/  FMUL.FTZ R174, R17, R173 ;  /* 0x000000ad11ae7220 */ /* 0x000fe20000410000 */
[----:B------:R-:W-:Y:S01]  /*44e0*/  FADD.FTZ R172, R216, -R172 ;  /* 0x800000acd8ac7221 */ /* 0x000fe20000010000 */
[----:B------:R-:W-:-:S02]  /*44f0*/  @P4 HADD2.F32 R175, -RZ, R177.H0_H0 ;  /* 0x200000b1ffaf4230 */ /* 0x000fc40000004100 */
[----:B------:R-:W-:Y:S01]  /*4500*/  FMUL.FTZ R181, R174, UR14 ;  /* 0x0000000eaeb57c20 */ /* 0x000fe20008410000 */
[----:B------:R-:W-:Y:S02]  /*4510*/  HFMA2 R174, -RZ, RZ, 0, 0 ;  /* 0x00000000ffae7431 */ /* 0x000fe400000001ff */
[----:B------:R-:W-:Y:S01]  /*4520*/  FMUL.FTZ R172, R18, R172 ;  /* 0x000000ac12ac7220 */ /* 0x000fe20000410000 */
[----:B------:R-:W-:Y:S02]  /*4530*/  @P6 HADD2.F32 R177, -RZ, R177.H1_H1 ;  /* 0x300000b1ffb16230 */ /* 0x000fe40000004100 */
[----:B------:R-:W-:Y:S02]  /*4540*/  @P5 HADD2.F32 R180, -RZ, R178.H0_H0 ;  /* 0x200000b2ffb45230 */ /* 0x000fe40000004100 */
[----:B------:R-:W-:Y:S01]  /*4550*/  @P4 FMUL.FTZ R174, R175, R181 ;  /* 0x000000b5afae4220 */ /* 0x000fe20000410000 */
[----:B------:R-:W-:Y:S01]  /*4560*/  FMUL.FTZ R175, R17, R172 ;  /* 0x000000ac11af7220 */ /* 0x000fe20000410000 */
[----:B------:R-:W-:-:S02]  /*4570*/  F2FP.F16.F32.PACK_AB R173, R172, R173 ;  /* 0x000000adacad723e */ /* 0x000fc400000000ff */
[----:B------:R-:W-:Y:S01]  /*4580*/  FADD.FTZ R58, R58, R174 ;  /* 0x000000ae3a3a7221 */ /* 0x000fe20000010000 */
[----:B------:R-:W-:Y:S01]  /*4590*/  FFMA.FTZ R174, R7, R19, R20 ;  /* 0x0000001307ae7223 */ /* 0x000fe20000010014 */
[----:B------:R-:W-:Y:S01]  /*45a0*/  FMUL.FTZ R182, R175, UR14 ;  /* 0x0000000eafb67c20 */ /* 0x000fe20008410000 */
[----:B------:R-:W-:Y:S02]  /*45b0*/  MOV R175, RZ ;  /* 0x000000ff00af7202 */ /* 0x000fe40000000f00 */
[----:B------:R-:W-:Y:S01]  /*45c0*/  FADD.FTZ R174, R215, -R174 ;  /* 0x800000aed7ae7221 */ /* 0x000fe20000010000 */
[----:B------:R-:W-:Y:S01]  /*45d0*/  @P6 FMUL.FTZ R175, R177, R182 ;  /* 0x000000b6b1af6220 */ /* 0x000fe20000410000 */
[----:B------:R-:W-:Y:S02]  /*45e0*/  HFMA2 R177, -RZ, RZ, 0, 0 ;  /* 0x00000000ffb17431 */ /* 0x000fe400000001ff */
[----:B------:R-:W-:Y:S01]  /*45f0*/  FMUL.FTZ R174, R18, R174 ;  /* 0x000000ae12ae7220 */ /* 0x000fe20000410000 */
[----:B------:R-:W-:-:S03]  /*4600*/  FADD.FTZ R59, R59, R175 ;  /* 0x000000af3b3b7221 */ /* 0x000fc60000010000 */
[-C--:B------:R-:W-:Y:S01]  /*4610*/  FMUL.FTZ R175, R17, R174.reuse ;  /* 0x000000ae11af7220 */ /* 0x080fe20000410000 */
[----:B------:R-:W-:-:S03]  /*4620*/  F2FP.F16.F32.PACK_AB R174, R183, R174 ;  /* 0x000000aeb7ae723e */ /* 0x000fc600000000ff */
[----:B------:R-:W-:-:S04]  /*4630*/  FMUL.FTZ R175, R175, UR14 ;  /* 0x0000000eafaf7c20 */ /* 0x000fc80008410000 */
[----:B------:R-:W-:Y:S01]  /*4640*/  @P5 FMUL.FTZ R177, R180, R175 ;  /* 0x000000afb4b15220 */ /* 0x000fe20000410000 */
[----:B------:R-:W-:Y:S01]  /*4650*/  FMUL.FTZ R180, R17, R183 ;  /* 0x000000b711b47220 */ /* 0x000fe20000410000 */
[--C-:B------:R-:W-:Y:S02]  /*4660*/  FFMA.FTZ R183, R3, R19, R20.reuse ;  /* 0x0000001303b77223 */ /* 0x100fe40000010014 */
[----:B------:R-:W-:Y:S01]  /*4670*/  FADD.FTZ R177, R52, R177 ;  /* 0x000000b134b17221 */ /* 0x000fe20000010000 */
[----:B------:R-:W-:Y:S02]  /*4680*/  @P2 HADD2.F32 R52, -RZ, R178.H1_H1 ;  /* 0x300000b2ff342230 */ /* 0x000fe40000004100 */
[----:B------:R-:W-:Y:S01]  /*4690*/  FMUL.FTZ R178, R180, UR14 ;  /* 0x0000000eb4b27c20 */ /* 0x000fe20008410000 */
[----:B------:R-:W-:Y:S01]  /*46a0*/  MOV R180, RZ ;  /* 0x000000ff00b47202 */ /* 0x000fe20000000f00 */
[----:B------:R-:W-:Y:S02]  /*46b0*/  FADD.FTZ R183, R219, -R183 ;  /* 0x800000b7dbb77221 */ /* 0x000fe40000010000 */
        /* <DEDUP_REMOVED lines=41> */
[----:B------:R-:W-:-:S05]  /*4950*/  FMUL.FTZ R53, R155, R182 ;  /* 0x000000b69b357220 */ /* 0x000fca0000410000 */
[----:B------:R-:W-:-:S03]  /*4960*/  FSEL R53, R53, RZ, P6 ;  /* 0x000000ff35357208 */ /* 0x000fc60003000000 */
[--C-:B------:R-:W-:Y:S01]  /*4970*/  @P5 HADD2.F32 R183, -RZ, R176.reuse.H0_H0 ;  /* 0x200000b0ffb75230 */ /* 0x100fe20000004100 */
[----:B------:R-:W-:Y:S01]  /*4980*/  F2FP.F16.F32.PACK_AB R53, R53, R52 ;  /* 0x000000343535723e */ /* 0x000fe200000000ff */
        /* <DEDUP_REMOVED lines=13> */
[----:B------:R-:W-:-:S04]  /*4a60*/  FMUL.FTZ R57, R153, R236 ;  /* 0x000000ec99397220 */ /* 0x000fc80000410000 */
[----:B------:R-:W-:Y:S02]  /*4a70*/  FSEL R56, R56, RZ, P5 ;  /* 0x000000ff38387208 */ /* 0x000fe40002800000 */
[----:B------:R-:W-:-:S04]  /*4a80*/  FSEL R57, R57, RZ, P2 ;  /* 0x000000ff39397208 */ /* 0x000fc80001000000 */
[----:B------:R-:W-:Y:S01]  /*4a90*/  F2FP.F16.F32.PACK_AB R52, R57, R56 ;  /* 0x000000383934723e */ /* 0x000fe200000000ff */
[----:B------:R-:W-:Y:S06]  /*4aa0*/  BRA `(.L_x_10557) ;  /* 0x0000000400947947 */ /* 0x000fec0003800000 */
.L_x_10556:
        /* <DEDUP_REMOVED lines=8> */
[--C-:B------:R-:W-:Y:S02]  /*4b30*/  @P4 HADD2.F32 R181, -RZ, R177.reuse.H0_H0 ;  /* 0x200000b1ffb54230 */ /* 0x100fe40000004100 */
[----:B------:R-:W-:Y:S01]  /*4b40*/  FMUL.FTZ R182, R180, UR14 ;  /* 0x0000000eb4b67c20 */ /* 0x000fe20008410000 */
[----:B------:R-:W-:Y:S02]  /*4b50*/  HFMA2 R180, -RZ, RZ, 0, 0 ;  /* 0x00000000ffb47431 */ /* 0x000fe400000001ff */
[----:B------:R-:W-:Y:S02]  /*4b60*/  @P5 HADD2.F32 R177, -RZ, R177.H1_H1 ;  /* 0x300000b1ffb15230 */ /* 0x000fe40000004100 */
        /* <DEDUP_REMOVED lines=12> */
[----:B------:R-:W-:Y:S01]  /*4c30*/  FADD.FTZ R177, R215, -R177 ;  /* 0x800000b1d7b17221 */ /* 0x000fe20000010000 */
[--C-:B------:R-:W-:Y:S01]  /*4c40*/  @P2 HADD2.F32 R180, -RZ, R178.reuse.H0_H0 ;  /* 0x200000b2ffb42230 */ /* 0x100fe20000004100 */
[----:B------:R-:W-:Y:S01]  /*4c50*/  FSEL R181, R181, RZ, P5 ;  /* 0x000000ffb5b57208 */ /* 0x000fe20002800000 */
[----:B------:R-:W-:Y:S02]  /*4c60*/  @P6 HADD2.F32 R178, -RZ, R178.H1_H1 ;  /* 0x300000b2ffb26230 */ /* 0x000fe40000004100 */
[----:B------:R-:W-:-:S04]  /*4c70*/  FMUL.FTZ R177, R18, R177 ;  /* 0x000000b112b17220 */ /* 0x000fc80000410000 */
        /* <DEDUP_REMOVED lines=40> */
[----:B------:R-:W-:Y:S01]  /*4f00*/  FMUL.FTZ R55, R151, R183 ;  /* 0x000000b797377220 */ /* 0x000fe20000410000 */
[----:B------:R-:W-:-:S04]  /*4f10*/  HFMA2 R183, -RZ, RZ, 0, 0 ;  /* 0x00000000ffb77431 */ /* 0x000fc800000001ff */
[----:B------:R-:W-:Y:S02]  /*4f20*/  FSEL R55, R55, RZ, P2 ;  /* 0x000000ff37377208 */ /* 0x000fe40001000000 */
[----:B------:R-:W-:Y:S02]  /*4f30*/  LOP3.LUT P2, RZ, R26, 0xff, RZ, 0xc0, !PT ;  /* 0x000000ff1aff7812 */ /* 0x000fe4000784c0ff */
[----:B------:R-:W-:Y:S02]  /*4f40*/  F2FP.F16.F32.PACK_AB R55, R55, R54 ;  /* 0x000000363737723e */ /* 0x000fe400000000ff */
[----:B------:R-:W-:Y:S01]  /*4f50*/  F2FP.F16.F32.PACK_AB R54, R52, R53 ;  /* 0x000000353436723e */ /* 0x000fe200000000ff */
[----:B------:R-:W-:Y:S01]  /*4f60*/  FFMA.FTZ R52, R3, R19, R20 ;  /* 0x0000001303347223 */ /* 0x000fe20000010014 */
[----:B------:R-:W-:-:S03]  /*4f70*/  FMUL.FTZ R53, R154, R182 ;  /* 0x000000b69a357220 */ /* 0x000fc60000410000 */
[----:B------:R-:W-:Y:S02]  /*4f80*/  FADD.FTZ R52, R219, -R52 ;  /* 0x80000034db347221 */ /* 0x000fe40000010000 */
        /* <DEDUP_REMOVED lines=23> */
.L_x_10557:
        /* <DEDUP_REMOVED lines=13> */
.L_x_10555:
[----:B------:R-:W-:Y:S05]  /*51d0*/  BSYNC.RECONVERGENT B2 ;  /* 0x0000000000027941 */ /* 0x000fea0003800200 */
.L_x_10554:
        /* <DEDUP_REMOVED lines=14> */
[C---:B------:R-:W-:Y:S01]  /*52c0*/  LOP3.LUT P3, RZ, R185.reuse, 0xff00, RZ, 0xc0, !PT ;  /* 0x0000ff00b9ff7812 */ /* 0x040fe2000786c0ff */
[----:B-----5:R-:W-:Y:S01]  /*52d0*/  FMUL.FTZ R173, R18, R172 ;  /* 0x000000ac12ad7220 */ /* 0x020fe20000410000 */
[----:B------:R-:W-:Y:S01]  /*52e0*/  FFMA.FTZ R172, R12, R19, R20 ;  /* 0x000000130cac7223 */ /* 0x000fe20000010014 */
[----:B------:R-:W-:Y:S01]  /*52f0*/  FMUL.FTZ R183, R18, R180 ;  /* 0x000000b412b77220 */ /* 0x000fe20000410000 */
[----:B------:R-:W-:Y:S01]  /*5300*/  LOP3.LUT P4, RZ, R185, 0xff0000, RZ, 0xc0, !PT ;  /* 0x00ff0000b9ff7812 */ /* 0x000fe2000788c0ff */
[----:B------:R-:W-:Y:S01]  /*5310*/  FMUL.FTZ R174, R17, R173 ;  /* 0x000000ad11ae7220 */ /* 0x000fe20000410000 */
[----:B------:R-:W-:Y:S01]  /*5320*/  FADD.FTZ R172, R208, -R172 ;  /* 0x800000acd0ac7221 */ /* 0x000fe20000010000 */
[----:B------:R-:W-:-:S02]  /*5330*/  @P6 HADD2.F32 R175, -RZ, R177.H0_H0 ;  /* 0x200000b1ffaf6230 */ /* 0x000fc40000004100 */
[----:B------:R-:W-:Y:S01]  /*5340*/  FMUL.FTZ R181, R174, UR14 ;  /* 0x0000000eaeb57c20 */ /* 0x000fe20008410000 */
[----:B------:R-:W-:Y:S02]  /*5350*/  HFMA2 R174, -RZ, RZ, 0, 0 ;  /* 0x00000000ffae7431 */ /* 0x000fe400000001ff */
[----:B------:R-:W-:Y:S01]  /*5360*/  FMUL.FTZ R172, R18, R172 ;  /* 0x000000ac12ac7220 */ /* 0x000fe20000410000 */
[----:B------:R-:W-:Y:S02]  /*5370*/  @P5 HADD2.F32 R177, -RZ, R177.H1_H1 ;  /* 0x300000b1ffb15230 */ /* 0x000fe40000004100 */
[----:B------:R-:W-:Y:S01]  /*5380*/  @P6 FMUL.FTZ R174, R175, R181 ;  /* 0x000000b5afae6220 */ /* 0x000fe20000410000 */
[----:B------:R-:W-:Y:S01]  /*5390*/  FMUL.FTZ R175, R17, R172 ;  /* 0x000000ac11af7220 */ /* 0x000fe20000410000 */
[----:B------:R-:W-:Y:S02]  /*53a0*/  F2FP.F16.F32.PACK_AB R173, R172, R173 ;  /* 0x000000adacad723e */ /* 0x000fe400000000ff */
[----:B------:R-:W-:Y:S01]  /*53b0*/  FADD.FTZ R50, R50, R174 ;  /* 0x000000ae32327221 */ /* 0x000fe20000010000 */
[----:B------:R-:W-:Y:S01]  /*53c0*/  FFMA.FTZ R174, R13, R19, R20 ;  /* 0x000000130dae7223 */ /* 0x000fe20000010014 */
[----:B------:R-:W-:Y:S01]  /*53d0*/  FMUL.FTZ R182, R175, UR14 ;  /* 0x0000000eafb67c20 */ /* 0x000fe20008410000 */
[----:B------:R-:W-:-:S02]  /*53e0*/  MOV R175, RZ ;  /* 0x000000ff00af7202 */ /* 0x000fc40000000f00 */
[----:B------:R-:W-:Y:S01]  /*53f0*/  FADD.FTZ R174, R207, -R174 ;  /* 0x800000aecfae7221 */ /* 0x000fe20000010000 */
[----:B------:R-:W-:Y:S01]  /*5400*/  @P5 FMUL.FTZ R175, R177, R182 ;  /* 0x000000b6b1af5220 */ /* 0x000fe20000410000 */
[----:B------:R-:W-:Y:S02]  /*5410*/  @P2 HADD2.F32 R177, -RZ, R178.H0_H0 ;  /* 0x200000b2ffb12230 */ /* 0x000fe40000004100 */
[----:B------:R-:W-:Y:S01]  /*5420*/  FMUL.FTZ R174, R18, R174 ;  /* 0x000000ae12ae7220 */ /* 0x000fe20000410000 */
[----:B------:R-:W-:-:S03]  /*5430*/  FADD.FTZ R51, R51, R175 ;  /* 0x000000af33337221 */ /* 0x000fc60000010000 */
[-C--:B------:R-:W-:Y:S01]  /*5440*/  FMUL.FTZ R175, R17, R174.reuse ;  /* 0x000000ae11af7220 */ /* 0x080fe20000410000 */
[----:B------:R-:W-:-:S03]  /*5450*/  F2FP.F16.F32.PACK_AB R174, R183, R174 ;  /* 0x000000aeb7ae723e */ /* 0x000fc600000000ff */
[----:B------:R-:W-:Y:S01]  /*5460*/  FMUL.FTZ R236, R175, UR14 ;  /* 0x0000000eafec7c20 */ /* 0x000fe20008410000 */
[----:B------:R-:W-:-:S03]  /*5470*/  HFMA2 R175, -RZ, RZ, 0, 0 ;  /* 0x00000000ffaf7431 */ /* 0x000fc600000001ff */
[-C--:B------:R-:W-:Y:S01]  /*5480*/  FMUL.FTZ R239, R140, R236.reuse ;  /* 0x000000ec8cef7220 */ /* 0x080fe20000410000 */
[----:B------:R-:W-:-:S04]  /*5490*/  @P2 FMUL.FTZ R175, R177, R236 ;  /* 0x000000ecb1af2220 */ /* 0x000fc80000410000 */
[----:B------:R-:W-:Y:S01]  /*54a0*/  FSEL R239, R239, RZ, P2 ;  /* 0x000000ffefef7208 */ /* 0x000fe20001000000 */
[----:B------:R-:W-:Y:S01]  /*54b0*/  FADD.FTZ R177, R44, R175 ;  /* 0x000000af2cb17221 */ /* 0x000fe20000010000 */
[----:B------:R-:W-:Y:S01]  /*54c0*/  FMUL.FTZ R44, R17, R183 ;  /* 0x000000b7112c7220 */ /* 0x000fe20000410000 */
[----:B------:R-:W-:Y:S01]  /*54d0*/  @P3 HADD2.F32 R175, -RZ, R178.H1_H1 ;  /* 0x300000b2ffaf3230 */ /* 0x000fe20000004100 */
[----:B------:R-:W-:Y:S02]  /*54e0*/  MOV R178, RZ ;  /* 0x000000ff00b27202 */ /* 0x000fe40000000f00 */
[----:B------:R-:W-:Y:S01]  /*54f0*/  FMUL.FTZ R44, R44, UR14 ;  /* 0x0000000e2c2c7c20 */ /* 0x000fe20008410000 */
[----:B------:R-:W-:-:S03]  /*5500*/  ISETP.GE.U32.AND P2, PT, R184, RZ, PT ;  /* 0x000000ffb800720c */ /* 0x000fc60003f46070 */
[-C--:B------:R-:W-:Y:S01]  /*5510*/  @P3 FMUL.FTZ R178, R175, R44.reuse ;  /* 0x0000002cafb23220 */ /* 0x080fe20000410000 */
[----:B------:R-:W-:Y:S01]  /*5520*/  FFMA.FTZ R175, R200, R19, R20 ;  /* 0x00000013c8af7223 */ /* 0x000fe20000010014 */
[----:B------:R-:W-:Y:S01]  /*5530*/  ISETP.GE.U32.AND.EX P2, PT, R185, 0x1000000, PT, P2 ;  /* 0x01000000b900780c */ /* 0x000fe20003f46120 */
[----:B------:R-:W-:Y:S01]  /*5540*/  FMUL.FTZ R44, R141, R44 ;  /* 0x0000002c8d2c7220 */ /* 0x000fe20000410000 */
[----:B------:R-:W-:Y:S01]  /*5550*/  FADD.FTZ R180, R45, R178 ;  /* 0x000000b22db47221 */ /* 0x000fe20000010000 */
[----:B------:R-:W-:Y:S01]  /*5560*/  FADD.FTZ R175, R205, -R175 ;  /* 0x800000afcdaf7221 */ /* 0x000fe20000010000 */
[----:B------:R-:W-:Y:S02]  /*5570*/  @P4 HADD2.F32 R178, -RZ, R179.H0_H0 ;  /* 0x200000b3ffb24230 */ /* 0x000fe40000004100 */
[----:B------:R-:W-:Y:S01]  /*5580*/  FSEL R238, R44, RZ, P3 ;  /* 0x000000ff2cee7208 */ /* 0x000fe20001800000 */
[----:B------:R-:W-:Y:S01]  /*5590*/  FMUL.FTZ R175, R18, R175 ;  /* 0x000000af12af7220 */ /* 0x000fe20000410000 */
[----:B------:R-:W-:-:S03]  /*55a0*/  LOP3.LUT P3, RZ, R184, 0xff, RZ, 0xc0, !PT ;  /* 0x000000ffb8ff7812 */ /* 0x000fc6000786c0ff */
[----:B------:R-:W-:-:S04]  /*55b0*/  FMUL.FTZ R45, R17, R175 ;  /* 0x000000af112d7220 */ /* 0x000fc80000410000 */
[----:B------:R-:W-:Y:S01]  /*55c0*/  FMUL.FTZ R235, R45, UR14 ;  /* 0x0000000e2deb7c20 */ /* 0x000fe20008410000 */
[----:B------:R-:W-:-:S05]  /*55d0*/  HFMA2 R45, -RZ, RZ, 0, 0 ;  /* 0x00000000ff2d7431 */ /* 0x000fca00000001ff */
[----:B------:R-:W-:Y:S02]  /*55e0*/  @P3 HADD2.F32 R252, -RZ, R176.H0_H0 ;  /* 0x200000b0fffc3230 */ /* 0x000fe40000004100 */
[----:B------:R-:W-:-:S04]  /*55f0*/  @P4 FMUL.FTZ R45, R178, R235 ;  /* 0x000000ebb22d4220 */ /* 0x000fc80000410000 */
[----:B------:R-:W-:Y:S01]  /*5600*/  FADD.FTZ R178, R46, R45 ;  /* 0x0000002d2eb27221 */ /* 0x000fe20000010000 */
[----:B------:R-:W-:-:S04]  /*5610*/  FFMA.FTZ R45, R15, R19, R20 ;  /* 0x000000130f2d7223 */ /* 0x000fc80000010014 */
[----:B------:R-:W-:-:S04]  /*5620*/  FADD.FTZ R45, R204, -R45 ;  /* 0x8000002dcc2d7221 */ /* 0x000fc80000010000 */
[----:B------:R-:W-:Y:S01]  /*5630*/  FMUL.FTZ R236, R18, R45 ;  /* 0x0000002d12ec7220 */ /* 0x000fe20000410000 */
[----:B------:R-:W-:Y:S01]  /*5640*/  @P2 HADD2.F32 R45, -RZ, R179.H1_H1 ;  /* 0x300000b3ff2d2230 */ /* 0x000fe20000004100 */
[----:B------:R-:W-:Y:S02]  /*5650*/  MOV R179, RZ ;  /* 0x000000ff00b37202 */ /* 0x000fe40000000f00 */
[C---:B------:R-:W-:Y:S01]  /*5660*/  FMUL.FTZ R46, R236.reuse, R17 ;  /* 0x00000011ec2e7220 */ /* 0x040fe20000410000 */
[----:B------:R-:W-:-:S03]  /*5670*/  F2FP.F16.F32.PACK_AB R175, R236, R175 ;  /* 0x000000afecaf723e */ /* 0x000fc600000000ff */
[----:B------:R-:W-:-:S04]  /*5680*/  FMUL.FTZ R46, R46, UR14 ;  /* 0x0000000e2e2e7c20 */ /* 0x000fc80008410000 */
[----:B------:R-:W-:Y:S01]  /*5690*/  @P2 FMUL.FTZ R179, R46, R45 ;  /* 0x0000002d2eb32220 */ /* 0x000fe20000410000 */
[-CC-:B------:R-:W-:Y:S01]  /*56a0*/  FFMA.FTZ R45, R199, R19.reuse, R20.reuse ;  /* 0x00000013c72d7223 */ /* 0x180fe20000010014 */
[----:B------:R-:W-:Y:S01]  /*56b0*/  FFMA.FTZ R19, R201, R19, R20 ;  /* 0x00000013c9137223 */ /* 0x000fe20000010014 */
[----:B------:R-:W-:Y:S01]  /*56c0*/  FMUL.FTZ R20, R142, R235 ;  /* 0x000000eb8e147220 */ /* 0x000fe20000410000 */
[----:B------:R-:W-:Y:S01]  /*56d0*/  FADD.FTZ R179, R47, R179 ;  /* 0x000000b32fb37221 */ /* 0x000fe20000010000 */
[----:B------:R-:W-:Y:S01]  /*56e0*/  FADD.FTZ R45, R211, -R45 ;  /* 0x8000002dd32d7221 */ /* 0x000fe20000010000 */
[----:B------:R-:W-:Y:S01]  /*56f0*/  FADD.FTZ R19, R210, -R19 ;  /* 0x80000013d2137221 */ /* 0x000fe20000010000 */
[----:B------:R-:W-:Y:S02]  /*5700*/  HFMA2 R47, -RZ, RZ, 0, 0 ;  /* 0x00000000ff2f7431 */ /* 0x000fe400000001ff */
[C---:B------:R-:W-:Y:S01]  /*5710*/  FMUL.FTZ R45, R18.reuse, R45 ;  /* 0x0000002d122d7220 */ /* 0x040fe20000410000 */
[----:B------:R-:W-:Y:S01]  /*5720*/  FMUL.FTZ R19, R18, R19 ;  /* 0x0000001312137220 */ /* 0x000fe20000410000 */
[----:B------:R-:W-:-:S02]  /*5730*/  FSEL R18, R20, RZ, P4 ;  /* 0x000000ff14127208 */ /* 0x000fc40002000000 */
[----:B------:R-:W-:Y:S01]  /*5740*/  LOP3.LUT P4, RZ, R184, 0xff00, RZ, 0xc0, !PT ;  /* 0x0000ff00b8ff7812 */ /* 0x000fe2000788c0ff */
[C---:B------:R-:W-:Y:S01]  /*5750*/  FMUL.FTZ R44, R17.reuse, R45 ;  /* 0x0000002d112c7220 */ /* 0x040fe20000410000 */
[----:B------:R-:W-:Y:S01]  /*5760*/  FMUL.FTZ R17, R17, R19 ;  /* 0x0000001311117220 */ /* 0x000fe20000410000 */
[----:B------:R-:W-:Y:S02]  /*5770*/  F2FP.F16.F32.PACK_AB R172, R19, R45 ;  /* 0x0000002d13ac723e */ /* 0x000fe400000000ff */
[----:B------:R-:W-:-:S04]  /*5780*/  FMUL.FTZ R44, R44, UR14 ;  /* 0x0000000e2c2c7c20 */ /* 0x000fc80008410000 */
[-C--:B------:R-:W-:Y:S01]  /*5790*/  @P3 FMUL.FTZ R47, R252, R44.reuse ;  /* 0x0000002cfc2f3220 */ /* 0x080fe20000410000 */
[----:B------:R-:W-:-:S03]  /*57a0*/  FMUL.FTZ R19, R144, R44 ;  /* 0x0000002c90137220 */ /* 0x000fc60000410000 */
[----:B------:R-:W-:Y:S02]  /*57b0*/  @P4 HADD2.F32 R20, -RZ, R176.H1_H1 ;  /* 0x300000b0ff144230 */ /* 0x000fe40000004100 */
[----:B------:R-:W-:Y:S01]  /*57c0*/  FMUL.FTZ R176, R17, UR14 ;  /* 0x0000000e11b07c20 */ /* 0x000fe20008410000 */
[----:B------:R-:W-:Y:S01]  /*57d0*/  MOV R17, RZ ;  /* 0x000000ff00117202 */ /* 0x000fe20000000f00 */
[----:B------:R-:W-:Y:S01]  /*57e0*/  FADD.FTZ R48, R48, R47 ;  /* 0x0000002f30307221 */ /* 0x000fe20000010000 */
[----:B------:R-:W-:Y:S01]  /*57f0*/  FSEL R19, R19, RZ, P3 ;  /* 0x000000ff13137208 */ /* 0x000fe20001800000 */
[-C--:B------:R-:W-:Y:S01]  /*5800*/  @P4 FMUL.FTZ R17, R20, R176.reuse ;  /* 0x000000b014114220 */ /* 0x080fe20000410000 */
[----:B------:R-:W-:-:S03]  /*5810*/  FMUL.FTZ R44, R145, R176 ;  /* 0x000000b0912c7220 */ /* 0x000fc60000410000 */
[----:B------:R-:W-:Y:S01]  /*5820*/  FADD.FTZ R20, R49, R17 ;  /* 0x0000001131147221 */ /* 0x000fe20000010000 */
[----:B------:R-:W-:Y:S01]  /*5830*/  FMUL.FTZ R17, R143, R46 ;  /* 0x0000002e8f117220 */ /* 0x000fe20000410000 */
[----:B------:R-:W-:Y:S02]  /*5840*/  FSEL R44, R44, RZ, P4 ;  /* 0x000000ff2c2c7208 */ /* 0x000fe40002000000 */
[----:B------:R-:W-:Y:S02]  /*5850*/  F2FP.F16.F32.PACK_AB R46, R238, R239 ;  /* 0x000000efee2e723e */ /* 0x000fe400000000ff */
[----:B------:R-:W-:Y:S02]  /*5860*/  FSEL R17, R17, RZ, P2 ;  /* 0x000000ff11117208 */ /* 0x000fe40001000000 */
[----:B------:R-:W-:Y:S02]  /*5870*/  F2FP.F16.F32.PACK_AB R44, R44, R19 ;  /* 0x000000132c2c723e */ /* 0x000fe400000000ff */
[----:B------:R-:W-:Y:S01]  /*5880*/  F2FP.F16.F32.PACK_AB R47, R17, R18 ;  /* 0x00000012112f723e */ /* 0x000fe200000000ff */
[----:B------:R-:W-:Y:S01]  /*5890*/  FMUL.FTZ R17, R146, R181 ;  /* 0x000000b592117220 */ /* 0x000fe20000410000 */
[----:B------:R-:W-:-:S04]  /*58a0*/  FMUL.FTZ R18, R147, R182 ;  /* 0x000000b693127220 */ /* 0x000fc80000410000 */
[----:B------:R-:W-:Y:S02]  /*58b0*/  FSEL R17, R17, RZ, P6 ;  /* 0x000000ff11117208 */ /* 0x000fe40003000000 */
[----:B------:R-:W-:-:S04]  /*58c0*/  FSEL R18, R18, RZ, P5 ;  /* 0x000000ff12127208 */ /* 0x000fc80002800000 */
[----:B------:R-:W-:Y:S01]  /*58d0*/  F2FP.F16.F32.PACK_AB R45, R18, R17 ;  /* 0x00000011122d723e */ /* 0x000fe200000000ff */
[----:B------:R-:W-:Y:S06]  /*58e0*/  BRA `(.L_x_10560) ;  /* 0x0000000400947947 */ /* 0x000fec0003800000 */
.L_x_10559:
        /* <DEDUP_REMOVED lines=9> */
[--C-:B------:R-:W-:Y:S02]  /*5980*/  @P3 HADD2.F32 R181, -RZ, R177.reuse.H0_H0 ;  /* 0x200000b1ffb53230 */ /* 0x100fe40000004100 */
[----:B------:R-:W-:Y:S01]  /*5990*/  FMUL.FTZ R183, R180, UR14 ;  /* 0x0000000eb4b77c20 */ /* 0x000fe20008410000 */
[----:B------:R-:W-:Y:S02]  /*59a0*/  HFMA2 R180, -RZ, RZ, 0, 0 ;  /* 0x00000000ffb47431 */ /* 0x000fe400000001ff */
[----:B------:R-:W-:-:S03]  /*59b0*/  @P4 HADD2.F32 R177, -RZ, R177.H1_H1 ;  /* 0x300000b1ffb14230 */ /* 0x000fc60000004100 */
        /* <DEDUP_REMOVED lines=10> */
[----:B------:R-:W-:-:S03]  /*5a60*/  FFMA.FTZ R177, R13, R19, R20 ;  /* 0x000000130db17223 */ /* 0x000fc60000010014 */
[----:B------:R-:W-:Y:S01]  /*5a70*/  FADD.FTZ R51, R51, R180 ;  /* 0x000000b433337221 */ /* 0x000fe20000010000 */
[----:B------:R-:W-:Y:S01]  /*5a80*/  FADD.FTZ R177, R207, -R177 ;  /* 0x800000b1cfb17221 */ /* 0x000fe20000010000 */
[--C-:B------:R-:W-:Y:S02]  /*5a90*/  @P6 HADD2.F32 R180, -RZ, R178.reuse.H0_H0 ;  /* 0x200000b2ffb46230 */ /* 0x100fe40000004100 */
        /* <DEDUP_REMOVED lines=41> */
[----:B------:R-:W-:Y:S02]  /*5d30*/  F2FP.F16.F32.PACK_AB R47, R47, R45 ;  /* 0x0000002d2f2f723e */ /* 0x000fe400000000ff */
[----:B------:R-:W-:Y:S01]  /*5d40*/  FSEL R45, R44, RZ, P5 ;  /* 0x000000ff2c2d7208 */ /* 0x000fe20002800000 */
[-CC-:B------:R-:W-:Y:S01]  /*5d50*/  FFMA.FTZ R44, R199, R19.reuse, R20.reuse ;  /* 0x00000013c72c7223 */ /* 0x180fe20000010014 */
[----:B------:R-:W-:Y:S01]  /*5d60*/  FFMA.FTZ R19, R201, R19, R20 ;  /* 0x00000013c9137223 */ /* 0x000fe20000010014 */
[----:B------:R-:W-:Y:S02]  /*5d70*/  LOP3.LUT P2, RZ, R184, 0xff, RZ, 0xc0, !PT ;  /* 0x000000ffb8ff7812 */ /* 0x000fe4000784c0ff */
[----:B------:R-:W-:Y:S01]  /*5d80*/  FADD.FTZ R20, R211, -R44 ;  /* 0x8000002cd3147221 */ /* 0x000fe20000010000 */
[----:B------:R-:W-:Y:S01]  /*5d90*/  FMUL.FTZ R44, R146, R183 ;  /* 0x000000b7922c7220 */ /* 0x000fe20000410000 */
[----:B------:R-:W-:Y:S01]  /*5da0*/  FADD.FTZ R19, R210, -R19 ;  /* 0x80000013d2137221 */ /* 0x000fe20000010000 */
[----:B------:R-:W-:Y:S01]  /*5db0*/  F2FP.F16.F32.PACK_AB R46, R45, R46 ;  /* 0x0000002e2d2e723e */ /* 0x000fe200000000ff */
        /* <DEDUP_REMOVED lines=8> */
[----:B------:R-:W-:Y:S01]  /*5e40*/  MOV R17, RZ ;  /* 0x000000ff00117202 */ /* 0x000fe20000000f00 */
[----:B------:R-:W-:Y:S01]  /*5e50*/  FMUL.FTZ R20, R20, UR14 ;  /* 0x0000000e14147c20 */ /* 0x000fe20008410000 */
[----:B------:R-:W-:Y:S01]  /*5e60*/  F2FP.F16.F32.PACK_AB R45, R45, R44 ;  /* 0x0000002c2d2d723e */ /* 0x000fe200000000ff */
[----:B------:R-:W-:Y:S01]  /*5e70*/  FMUL.FTZ R19, R19, UR14 ;  /* 0x0000000e13137c20 */ /* 0x000fe20008410000 */
[----:B------:R-:W-:-:S02]  /*5e80*/  HFMA2 R44, -RZ, RZ, 0, 0 ;  /* 0x00000000ff2c7431 */ /* 0x000fc400000001ff */
[----:B------:R-:W-:-:S03]  /*5e90*/  @P2 HADD2.F32 R181, -RZ, R176.H0_H0 ;  /* 0x200000b0ffb52230 */ /* 0x000fc60000004100 */
[----:B------:R-:W-:Y:S02]  /*5ea0*/  @P3 HADD2.F32 R18, -RZ, R176.H1_H1 ;  /* 0x300000b0ff123230 */ /* 0x000fe40000004100 */
[----:B------:R-:W-:-:S03]  /*5eb0*/  @P2 FMUL.FTZ R44, R181, R20 ;  /* 0x00000014b52c2220 */ /* 0x000fc60000410000 */
[-C--:B------:R-:W-:Y:S01]  /*5ec0*/  @P3 FMUL.FTZ R17, R18, R19.reuse ;  /* 0x0000001312113220 */ /* 0x080fe20000410000 */
[----:B------:R-:W-:Y:S01]  /*5ed0*/  FMUL.FTZ R18, R144, R20 ;  /* 0x0000001490127220 */ /* 0x000fe20000410000 */
[----:B------:R-:W-:Y:S01]  /*5ee0*/  FMUL.FTZ R19, R145, R19 ;  /* 0x0000001391137220 */ /* 0x000fe20000410000 */
[----:B------:R-:W-:Y:S01]  /*5ef0*/  FADD.FTZ R48, R48, R44 ;  /* 0x0000002c30307221 */ /* 0x000fe20000010000 */
[----:B------:R-:W-:Y:S02]  /*5f00*/  FADD.FTZ R20, R49, R17 ;  /* 0x0000001131147221 */ /* 0x000fe40000010000 */
[----:B------:R-:W-:Y:S02]  /*5f10*/  FSEL R18, R18, RZ, P2 ;  /* 0x000000ff12127208 */ /* 0x000fe40001000000 */
[----:B------:R-:W-:-:S04]  /*5f20*/  FSEL R19, R19, RZ, P3 ;  /* 0x000000ff13137208 */ /* 0x000fc80001800000 */
[----:B------:R-:W-:-:S07]  /*5f30*/  F2FP.F16.F32.PACK_AB R44, R19, R18 ;  /* 0x00000012132c723e */ /* 0x000fce00000000ff */
.L_x_10560:
        /* <DEDUP_REMOVED lines=12> */
.L_x_10545:
[----:B------:R-:W-:-:S04]  /*6000*/  UISETP.NE.U32.AND UP0, UPT, UR12, URZ, UPT ;  /* 0x000000ff0c00728c */ /* 0x000fc8000bf05070 */
[----:B------:R-:W-:-:S09]  /*6010*/  UISETP.NE.AND.EX UP0, UPT, UR13, URZ, UPT, UP0 ;  /* 0x000000ff0d00728c */ /* 0x000fd2000bf05300 */
[----:B------:R-:W-:Y:S05]  /*6020*/  BRA.U UP0, `(.L_x_10561) ;  /* 0x0000001d00687547 */ /* 0x000fea000b800000 */
[----:B------:R-:W-:Y:S04]  /*6030*/  BSSY.RECONVERGENT B2, `(.L_x_10562) ;  /* 0x0000076000027945 */ /* 0x000fe80003800200 */
[----:B------:R-:W-:Y:S05]  /*6040*/  @!P5 BRA `(.L_x_10563) ;  /* 0x0000000400d0d947 */ /* 0x000fea0003800000 */
[----:B------:R-:W0:Y:S01]  /*6050*/  LDC.64 R176, c[0x0][0x390] ;  /* 0x0000e400ffb07b82 */ /* 0x000e220000000a00 */
[----:B------:R-:W-:Y:S01]  /*6060*/  FFMA.FTZ R178, R0, R19, R20 ;  /* 0x0000001300b27223 */ /* 0x000fe20000010014 */
[----:B------:R-:W-:-:S03]  /*6070*/  HADD2.F32 R179, -RZ, R40.H0_H0 ;  /* 0x20000028ffb37230 */ /* 0x000fc60000004100 */
        /* <DEDUP_REMOVED lines=9> */
[----:B--2---:R-:W-:-:S03]  /*6110*/  @P4 HADD2.F32 R182, -RZ, R176.H0_H0 ;  /* 0x200000b0ffb64230 */ /* 0x004fc60000004100 */
[----:B------:R-:W-:Y:S02]  /*6120*/  @P5 HADD2.F32 R176, -RZ, R176.H1_H1 ;  /* 0x300000b0ffb05230 */ /* 0x000fe40000004100 */
[----:B------:R-:W-:Y:S01]  /*6130*/  @P4 FMUL.FTZ R181, R180, R182 ;  /* 0x000000b6b4b54220 */ /* 0x000fe20000410000 */
[----:B------:R-:W-:-:S03]  /*6140*/  HADD2.F32 R182, -RZ, R40.H1_H1 ;  /* 0x30000028ffb67230 */ /* 0x000fc60000004100 */
[----:B------:R-:W-:Y:S01]  /*6150*/  FADD.FTZ R72, R72, R181 ;  /* 0x000000b548487221 */ /* 0x000fe20000010000 */
[----:B------:R-:W-:-:S04]  /*6160*/  FFMA.FTZ R181, R198, R19, R20 ;  /* 0x00000013c6b57223 */ /* 0x000fc80000010014 */
        /* <DEDUP_REMOVED lines=14> */
[----:B------:R-:W-:Y:S01]  /*6250*/  F2FP.F16.F32.PACK_AB R176, R181, R176 ;  /* 0x000000b0b5b0723e */ /* 0x000fe200000000ff */
[----:B------:R-:W-:Y:S01]  /*6260*/  HADD2.F32 R181, -RZ, R41.H0_H0 ;  /* 0x20000029ffb57230 */ /* 0x000fe20000004100 */
[----:B------:R-:W-:-:S04]  /*6270*/  LOP3.LUT P5, RZ, R22, 0xff000000, RZ, 0xc0, !PT ;  /* 0xff00000016ff7812 */ /* 0x000fc800078ac0ff */
[----:B------:R-:W-:Y:S01]  /*6280*/  FFMA.FTZ R180, R18, R180, R181 ;  /* 0x000000b412b47223 */ /* 0x000fe200000100b5 */
[----:B------:R-:W-:-:S03]  /*6290*/  HFMA2 R181, -RZ, RZ, 0, 0 ;  /* 0x00000000ffb57431 */ /* 0x000fc600000001ff */
[----:B------:R-:W-:Y:S01]  /*62a0*/  FMUL.FTZ R180, R180, R17 ;  /* 0x00000011b4b47220 */ /* 0x000fe20000410000 */
[----:B------:R-:W-:-:S03]  /*62b0*/  @P4 HADD2.F32 R182, -RZ, R177.H0_H0 ;  /* 0x200000b1ffb64230 */ /* 0x000fc60000004100 */
[----:B------:R-:W-:Y:S01]  /*62c0*/  FMUL.FTZ R180, R180, UR14 ;  /* 0x0000000eb4b47c20 */ /* 0x000fe20008410000 */
[----:B------:R-:W-:-:S03]  /*62d0*/  @P5 HADD2.F32 R177, -RZ, R177.H1_H1 ;  /* 0x300000b1ffb15230 */ /* 0x000fc60000004100 */
        /* <DEDUP_REMOVED lines=47> */
[----:B------:R-:W-:-:S04]  /*65d0*/  ISETP.GE.U32.AND P4, PT, R22, RZ, PT ;  /* 0x000000ff1600720c */ /* 0x000fc80003f86070 */
[----:B------:R-:W-:Y:S01]  /*65e0*/  FFMA.FTZ R180, R18, R180, R181 ;  /* 0x000000b412b47223 */ /* 0x000fe200000100b5 */
[----:B------:R-:W-:Y:S01]  /*65f0*/  HFMA2 R181, -RZ, RZ, 0, 0 ;  /* 0x00000000ffb57431 */ /* 0x000fe200000001ff */
[----:B------:R-:W-:Y:S02]  /*6600*/  ISETP.GE.U32.AND.EX P4, PT, R23, 0x1000000, PT, P4 ;  /* 0x010000001700780c */ /* 0x000fe40003f86140 */
[----:B------:R-:W-:Y:S01]  /*6610*/  FMUL.FTZ R180, R180, R17 ;  /* 0x00000011b4b47220 */ /* 0x000fe20000410000 */
[----:B------:R-:W-:-:S03]  /*6620*/  @P5 HADD2.F32 R182, -RZ, R179.H0_H0 ;  /* 0x200000b3ffb65230 */ /* 0x000fc60000004100 */
[----:B------:R-:W-:-:S04]  /*6630*/  FMUL.FTZ R180, R180, UR14 ;  /* 0x0000000eb4b47c20 */ /* 0x000fc80008410000 */
[----:B------:R-:W-:Y:S01]  /*6640*/  @P5 FMUL.FTZ R181, R180, R182 ;  /* 0x000000b6b4b55220 */ /* 0x000fe20000410000 */
[----:B------:R-:W-:Y:S02]  /*6650*/  HADD2.F32 R182, -RZ, R43.H1_H1 ;  /* 0x3000002bffb67230 */ /* 0x000fe40000004100 */
[----:B------:R-:W-:Y:S02]  /*6660*/  @P4 HADD2.F32 R179, -RZ, R179.H1_H1 ;  /* 0x300000b3ffb34230 */ /* 0x000fe40000004100 */
        /* <DEDUP_REMOVED lines=13> */
[----:B------:R-:W-:Y:S02]  /*6740*/  F2FP.F16.F32.PACK_AB R179, R181, R179 ;  /* 0x000000b3b5b3723e */ /* 0x000fe400000000ff */
[----:B------:R-:W0:Y:S02]  /*6750*/  LDC.64 R180, c[0x0][0x468] ;  /* 0x00011a00ffb47b82 */ /* 0x000e240000000a00 */
[C---:B0-----:R-:W-:Y:S01]  /*6760*/  IMAD.WIDE.U32 R180, R16.reuse, 0x10, R180 ;  /* 0x0000001010b47825 */ /* 0x041fe200078e00b4 */
[----:B------:R-:W-:-:S04]  /*6770*/  IADD3 R16, PT, PT, R16, 0x20, RZ ;  /* 0x0000002010107810 */ /* 0x000fc80007ffe0ff */
[----:B------:R0:W-:Y:S03]  /*6780*/  STG.E.128 desc[UR6][R180.64], R176 ;  /* 0x000000b0b4007986 */ /* 0x0001e6000c101d06 */
.L_x_10563:
[----:B------:R-:W-:Y:S05]  /*6790*/  BSYNC.RECONVERGENT B2 ;  /* 0x0000000000027941 */ /* 0x000fea0003800200 */
.L_x_10562:
[----:B------:R-:W-:Y:S04]  /*67a0*/  BSSY.RECONVERGENT B2, `(.L_x_10564) ;  /* 0x0000076000027945 */ /* 0x000fe80003800200 */
[----:B------:R-:W-:Y:S05]  /*67b0*/  @!P1 BRA `(.L_x_10565) ;  /* 0x0000000400d09947 */ /* 0x000fea0003800000 */
[----:B0-----:R-:W0:Y:S01]  /*67c0*/  LDC.64 R176, c[0x0][0x390] ;  /* 0x0000e400ffb07b82 */ /* 0x001e220000000a00 */
        /* <DEDUP_REMOVED lines=115> */
.L_x_10565:
[----:B------:R-:W-:Y:S05]  /*6f00*/  BSYNC.RECONVERGENT B2 ;  /* 0x0000000000027941 */ /* 0x000fea0003800200 */
.L_x_10564:
[----:B------:R-:W-:Y:S04]  /*6f10*/  BSSY.RECONVERGENT B2, `(.L_x_10566) ;  /* 0x0000076000027945 */ /* 0x000fe80003800200 */
[----:B------:R-:W-:Y:S05]  /*6f20*/  @!P2 BRA `(.L_x_10567) ;  /* 0x0000000400d0a947 */ /* 0x000fea0003800000 */
[----:B01----:R-:W0:Y:S01]  /*6f30*/  LDC.64 R176, c[0x0][0x390] ;  /* 0x0000e400ffb07b82 */ /* 0x003e220000000a00 */
        /* <DEDUP_REMOVED lines=115> */
.L_x_10567:
[----:B------:R-:W-:Y:S05]  /*7670*/  BSYNC.RECONVERGENT B2 ;  /* 0x0000000000027941 */ /* 0x000fea0003800200 */
.L_x_10566:
[----:B------:R-:W-:Y:S05]  /*7680*/  @!P3 BRA `(.L_x_10558) ;  /* 0x0000002400a4b947 */ /* 0x000fea0003800000 */
[----:B012---:R-:W0:Y:S01]  /*7690*/  LDC.64 R180, c[0x0][0x390] ;  /* 0x0000e400ffb47b82 */ /* 0x007e220000000a00 */
[-CC-:B------:R-:W-:Y:S01]  /*76a0*/  FFMA.FTZ R176, R15, R19.reuse, R20.reuse ;  /* 0x000000130fb07223 */ /* 0x180fe20000010014 */
[----:B------:R-:W-:Y:S01]  /*76b0*/  FFMA.FTZ R178, R199, R19, R20 ;  /* 0x00000013c7b27223 */ /* 0x000fe20000010014 */
[----:B------:R-:W-:Y:S02]  /*76c0*/  HADD2.F32 R179, -RZ, R28.H0_H0 ;  /* 0x2000001cffb37230 */ /* 0x000fe40000004100 */
[----:B------:R-:W-:Y:S01]  /*76d0*/  FADD.FTZ R182, R204, -R176 ;  /* 0x800000b0ccb67221 */ /* 0x000fe20000010000 */
[----:B------:R-:W-:Y:S01]  /*76e0*/  FADD.FTZ R178, R211, -R178 ;  /* 0x800000b2d3b27221 */ /* 0x000fe20000010000 */
[----:B0-----:R-:W-:-:S04]  /*76f0*/  IMAD.WIDE.U32 R176, R16, 0x10, R180 ;  /* 0x0000001010b07825 */ /* 0x001fc800078e00b4 */
[----:B------:R-:W-:-:S05]  /*7700*/  HADD2.F32 R180, -RZ, R31.H1_H1 ;  /* 0x3000001fffb47230 */ /* 0x000fca0000004100 */
[C---:B-----5:R-:W-:Y:S01]  /*7710*/  FFMA.FTZ R182, R18.reuse, R182, R180 ;  /* 0x000000b612b67223 */ /* 0x060fe200000100b4 */
        /* <DEDUP_REMOVED lines=24> */
[----:B------:R-:W-:Y:S01]  /*78a0*/  FSEL R180, R181, RZ, P2 ;  /* 0x000000ffb5b47208 */ /* 0x000fe20001000000 */
[----:B------:R-:W-:Y:S01]  /*78b0*/  HADD2.F32 R181, -RZ, R29.H0_H0 ;  /* 0x2000001dffb57230 */ /* 0x000fe20000004100 */
[----:B------:R-:W-:-:S02]  /*78c0*/  LOP3.LUT P1, RZ, R184, 0xff0000, RZ, 0xc0, !PT ;  /* 0x00ff0000b8ff7812 */ /* 0x000fc4000782c0ff */
[----:B------:R-:W-:Y:S01]  /*78d0*/  F2FP.F16.F32.PACK_AB R180, R180, R176 ;  /* 0x000000b0b4b4723e */ /* 0x000fe200000000ff */
[----:B------:R-:W-:Y:S01]  /*78e0*/  FFMA.FTZ R176, R11, R19, R20 ;  /* 0x000000130bb07223 */ /* 0x000fe20000010014 */
[----:B------:R-:W-:-:S03]  /*78f0*/  LOP3.LUT P2, RZ, R184, 0xff000000, RZ, 0xc0, !PT ;  /* 0xff000000b8ff7812 */ /* 0x000fc6000784c0ff */
[----:B------:R-:W-:-:S04]  /*7900*/  FADD.FTZ R176, R209, -R176 ;  /* 0x800000b0d1b07221 */ /* 0x000fc80000010000 */
[----:B------:R-:W-:Y:S01]  /*7910*/  FFMA.FTZ R176, R18, R176, R181 ;  /* 0x000000b012b07223 */ /* 0x000fe200000100b5 */
[----:B------:R-:W-:Y:S02]  /*7920*/  HFMA2 R181, -RZ, RZ, 0, 0 ;  /* 0x00000000ffb57431 */ /* 0x000fe400000001ff */
[--C-:B------:R-:W-:Y:S02]  /*7930*/  @P1 HADD2.F32 R183, -RZ, R177.reuse.H0_H0 ;  /* 0x200000b1ffb71230 */ /* 0x100fe40000004100 */
[----:B------:R-:W-:Y:S01]  /*7940*/  FMUL.FTZ R176, R176, R17 ;  /* 0x00000011b0b07220 */ /* 0x000fe20000410000 */
[----:B------:R-:W-:-:S03]  /*7950*/  @P2 HADD2.F32 R177, -RZ, R177.H1_H1 ;  /* 0x300000b1ffb12230 */ /* 0x000fc60000004100 */
[----:B------:R-:W-:-:S04]  /*7960*/  FMUL.FTZ R176, R176, UR14 ;  /* 0x0000000eb0b07c20 */ /* 0x000fc80008410000 */
[----:B------:R-:W-:Y:S01]  /*7970*/  @P1 FMUL.FTZ R181, R176, R183 ;  /* 0x000000b7b0b51220 */ /* 0x000fe20000410000 */
[----:B------:R-:W-:Y:S02]  /*7980*/  HADD2.F32 R183, -RZ, R29.H1_H1 ;  /* 0x3000001dffb77230 */ /* 0x000fe40000004100 */
[----:B------:R-:W-:Y:S01]  /*7990*/  FMUL.FTZ R176, R146, R176 ;  /* 0x000000b092b07220 */ /* 0x000fe20000410000 */
[----:B------:R-:W-:Y:S01]  /*79a0*/  FADD.FTZ R50, R50, R181 ;  /* 0x000000b532327221 */ /* 0x000fe20000010000 */
[----:B------:R-:W-:-:S03]  /*79b0*/  FFMA.FTZ R181, R12, R19, R20 ;  /* 0x000000130cb57223 */ /* 0x000fc60000010014 */
[----:B------:R-:W-:Y:S01]  /*79c0*/  FSEL R176, R176, RZ, P1 ;  /* 0x000000ffb0b07208 */ /* 0x000fe20000800000 */
[----:B------:R-:W-:Y:S01]  /*79d0*/  FADD.FTZ R181, R208, -R181 ;  /* 0x800000b5d0b57221 */ /* 0x000fe20000010000 */
[----:B------:R-:W-:-:S03]  /*79e0*/  LOP3.LUT P1, RZ, R185, 0xff, RZ, 0xc0, !PT ;  /* 0x000000ffb9ff7812 */ /* 0x000fc6000782c0ff */
[----:B------:R-:W-:Y:S01]  /*79f0*/  FFMA.FTZ R181, R18, R181, R183 ;  /* 0x000000b512b57223 */ /* 0x000fe200000100b7 */
[----:B------:R-:W-:-:S03]  /*7a00*/  MOV R183, RZ ;  /* 0x000000ff00b77202 */ /* 0x000fc60000000f00 */
[----:B------:R-:W-:-:S04]  /*7a10*/  FMUL.FTZ R181, R181, R17 ;  /* 0x00000011b5b57220 */ /* 0x000fc80000410000 */
[----:B------:R-:W-:-:S04]  /*7a20*/  FMUL.FTZ R181, R181, UR14 ;  /* 0x0000000eb5b57c20 */ /* 0x000fc80008410000 */
[----:B------:R-:W-:Y:S01]  /*7a30*/  @P2 FMUL.FTZ R183, R181, R177 ;  /* 0x000000b1b5b72220 */ /* 0x000fe20000410000 */
[----:B------:R-:W-:-:S03]  /*7a40*/  FMUL.FTZ R177, R147, R181 ;  /* 0x000000b593b17220 */ /* 0x000fc60000410000 */
[----:B------:R-:W-:Y:S01]  /*7a50*/  FADD.FTZ R51, R51, R183 ;  /* 0x000000b733337221 */ /* 0x000fe20000010000 */
[----:B------:R-:W-:Y:S01]  /*7a60*/  @P1 HADD2.F32 R183, -RZ, R178.H0_H0 ;  /* 0x200000b2ffb71230 */ /* 0x000fe20000004100 */
[----:B------:R-:W-:Y:S02]  /*7a70*/  FSEL R177, R177, RZ, P2 ;  /* 0x000000ffb1b17208 */ /* 0x000fe40001000000 */
[----:B------:R-:W-:Y:S02]  /*7a80*/  LOP3.LUT P2, RZ, R185, 0xff00, RZ, 0xc0, !PT ;  /* 0x0000ff00b9ff7812 */ /* 0x000fe4000784c0ff */
[----:B------:R-:W-:Y:S01]  /*7a90*/  F2FP.F16.F32.PACK_AB R181, R177, R176 ;  /* 0x000000b0b1b5723e */ /* 0x000fe200000000ff */
[----:B------:R-:W-:Y:S01]  /*7aa0*/  FFMA.FTZ R176, R13, R19, R20 ;  /* 0x000000130db07223 */ /* 0x000fe20000010014 */
[----:B------:R-:W-:-:S03]  /*7ab0*/  HADD2.F32 R177, -RZ, R30.H0_H0 ;  /* 0x2000001effb17230 */ /* 0x000fc60000004100 */
[----:B------:R-:W-:-:S04]  /*7ac0*/  FADD.FTZ R176, R207, -R176 ;  /* 0x800000b0cfb07221 */ /* 0x000fc80000010000 */
[----:B------:R-:W-:Y:S01]  /*7ad0*/  FFMA.FTZ R176, R18, R176, R177 ;  /* 0x000000b012b07223 */ /* 0x000fe200000100b1 */
[----:B------:R-:W-:-:S03]  /*7ae0*/  HFMA2 R177, -RZ, RZ, 0, 0 ;  /* 0x00000000ffb17431 */ /* 0x000fc600000001ff */
[----:B------:R-:W-:-:S04]  /*7af0*/  FMUL.FTZ R176, R176, R17 ;  /* 0x00000011b0b07220 */ /* 0x000fc80000410000 */
[----:B------:R-:W-:-:S04]  /*7b00*/  FMUL.FTZ R176, R176, UR14 ;  /* 0x0000000eb0b07c20 */ /* 0x000fc80008410000 */
[----:B------:R-:W-:Y:S01]  /*7b10*/  @P1 FMUL.FTZ R177, R176, R183 ;  /* 0x000000b7b0b11220 */ /* 0x000fe20000410000 */
[----:B------:R-:W-:-:S03]  /*7b20*/  HADD2.F32 R183, -RZ, R30.H1_H1 ;  /* 0x3000001effb77230 */ /* 0x000fc60000004100 */
[----:B------:R-:W-:Y:S01]  /*7b30*/  FADD.FTZ R44, R44, R177 ;  /* 0x000000b12c2c7221 */ /* 0x000fe20000010000 */
[-CC-:B------:R-:W-:Y:S01]  /*7b40*/  FFMA.FTZ R177, R14, R19.reuse, R20.reuse ;  /* 0x000000130eb17223 */ /* 0x180fe20000010014 */
[----:B------:R-:W-:Y:S01]  /*7b50*/  FFMA.FTZ R19, R200, R19, R20 ;  /* 0x00000013c8137223 */ /* 0x000fe20000010014 */
[----:B------:R-:W-:Y:S02]  /*7b60*/  HADD2.F32 R20, -RZ, R31.H0_H0 ;  /* 0x2000001fff147230 */ /* 0x000fe40000004100 */
[----:B------:R-:W-:Y:S01]  /*7b70*/  FADD.FTZ R177, R206, -R177 ;  /* 0x800000b1ceb17221 */ /* 0x000fe20000010000 */
[----:B------:R-:W-:-:S03]  /*7b80*/  FADD.FTZ R19, R205, -R19 ;  /* 0x80000013cd137221 */ /* 0x000fc60000010000 */
[C---:B------:R-:W-:Y:S01]  /*7b90*/  FFMA.FTZ R177, R18.reuse, R177, R183 ;  /* 0x000000b112b17223 */ /* 0x040fe200000100b7 */
[----:B------:R-:W-:Y:S02]  /*7ba0*/  @P2 HADD2.F32 R183, -RZ, R178.H1_H1 ;  /* 0x300000b2ffb72230 */ /* 0x000fe40000004100 */
[----:B------:R-:W-:Y:S01]  /*7bb0*/  FFMA.FTZ R19, R18, R19, R20 ;  /* 0x0000001312137223 */ /* 0x000fe20000010014 */
[-C--:B------:R-:W-:Y:S01]  /*7bc0*/  FMUL.FTZ R18, R182, R17.reuse ;  /* 0x00000011b6127220 */ /* 0x080fe20000410000 */
[-C--:B------:R-:W-:Y:S02]  /*7bd0*/  FMUL.FTZ R177, R177, R17.reuse ;  /* 0x00000011b1b17220 */ /* 0x080fe40000410000 */
[----:B------:R-:W-:Y:S01]  /*7be0*/  FMUL.FTZ R19, R19, R17 ;  /* 0x0000001113137220 */ /* 0x000fe20000410000 */
[----:B------:R-:W-:Y:S01]  /*7bf0*/  FMUL.FTZ R17, R140, R176 ;  /* 0x000000b08c117220 */ /* 0x000fe20000410000 */
[----:B------:R-:W-:Y:S01]  /*7c00*/  FMUL.FTZ R178, R177, UR14 ;  /* 0x0000000eb1b27c20 */ /* 0x000fe20008410000 */
[----:B------:R-:W-:Y:S01]  /*7c10*/  MOV R177, RZ ;  /* 0x000000ff00b17202 */ /* 0x000fe20000000f00 */
[----:B------:R-:W-:-:S02]  /*7c20*/  FMUL.FTZ R18, R18, UR14 ;  /* 0x0000000e12127c20 */ /* 0x000fc40008410000 */
[----:B------:R-:W-:Y:S01]  /*7c30*/  @P2 FMUL.FTZ R177, R178, R183 ;  /* 0x000000b7b2b12220 */ /* 0x000fe20000410000 */
[----:B------:R-:W-:Y:S01]  /*7c40*/  FMUL.FTZ R20, R141, R178 ;  /* 0x000000b28d147220 */ /* 0x000fe20000410000 */
[----:B------:R-:W-:Y:S02]  /*7c50*/  FSEL R17, R17, RZ, P1 ;  /* 0x000000ff11117208 */ /* 0x000fe40000800000 */
[----:B------:R-:W-:Y:S01]  /*7c60*/  FADD.FTZ R45, R45, R177 ;  /* 0x000000b12d2d7221 */ /* 0x000fe20000010000 */
[----:B------:R-:W-:Y:S01]  /*7c70*/  ISETP.GE.U32.AND P1, PT, R184, RZ, PT ;  /* 0x000000ffb800720c */ /* 0x000fe20003f26070 */
[----:B------:R-:W0:Y:S01]  /*7c80*/  LDC.64 R176, c[0x0][0x468] ;  /* 0x00011a00ffb07b82 */ /* 0x000e220000000a00 */
[----:B------:R-:W-:Y:S02]  /*7c90*/  FSEL R20, R20, RZ, P2 ;  /* 0x000000ff14147208 */ /* 0x000fe40001000000 */
[----:B------:R-:W-:Y:S02]  /*7ca0*/  ISETP.GE.U32.AND.EX P1, PT, R185, 0x1000000, PT, P1 ;  /* 0x01000000b900780c */ /* 0x000fe40003f26110 */
[----:B------:R-:W-:Y:S01]  /*7cb0*/  F2FP.F16.F32.PACK_AB R182, R20, R17 ;  /* 0x0000001114b6723e */ /* 0x000fe200000000ff */
[----:B------:R-:W-:Y:S01]  /*7cc0*/  FMUL.FTZ R17, R19, UR14 ;  /* 0x0000000e13117c20 */ /* 0x000fe20008410000 */
[----:B------:R-:W-:-:S02]  /*7cd0*/  HFMA2 R19, -RZ, RZ, 0, 0 ;  /* 0x00000000ff137431 */ /* 0x000fc400000001ff */
[----:B------:R-:W-:-:S05]  /*7ce0*/  @P3 HADD2.F32 R20, -RZ, R179.H0_H0 ;  /* 0x200000b3ff143230 */ /* 0x000fca0000004100 */
[----:B------:R-:W-:Y:S01]  /*7cf0*/  @P3 FMUL.FTZ R19, R17, R20 ;  /* 0x0000001411133220 */ /* 0x000fe20000410000 */
[----:B------:R-:W-:Y:S01]  /*7d00*/  FMUL.FTZ R20, R142, R17 ;  /* 0x000000118e147220 */ /* 0x000fe20000410000 */
[----:B------:R-:W-:Y:S02]  /*7d10*/  FMUL.FTZ R17, R143, R18 ;  /* 0x000000128f117220 */ /* 0x000fe40000410000 */
[----:B------:R-:W-:Y:S02]  /*7d20*/  FADD.FTZ R46, R46, R19 ;  /* 0x000000132e2e7221 */ /* 0x000fe40000010000 */
[----:B------:R-:W-:Y:S02]  /*7d30*/  FSEL R20, R20, RZ, P3 ;  /* 0x000000ff14147208 */ /* 0x000fe40001800000 */
[----:B------:R-:W-:-:S04]  /*7d40*/  FSEL R17, R17, RZ, P1 ;  /* 0x000000ff11117208 */ /* 0x000fc80000800000 */
[----:B------:R-:W-:Y:S01]  /*7d50*/  F2FP.F16.F32.PACK_AB R183, R17, R20 ;  /* 0x0000001411b7723e */ /* 0x000fe200000000ff */
[----:B0-----:R-:W-:-:S05]  /*7d60*/  IMAD.WIDE.U32 R16, R16, 0x10, R176 ;  /* 0x0000001010107825 */ /* 0x001fca00078e00b0 */
[----:B------:R0:W-:Y:S02]  /*7d70*/  STG.E.128 desc[UR6][R16.64], R180 ;  /* 0x000000b410007986 */ /* 0x0001e4000c101d06 */
[----:B0-----:R-:W-:Y:S01]  /*7d80*/  @P1 HADD2.F32 R16, -RZ, R179.H1_H1 ;  /* 0x300000b3ff101230 */ /* 0x001fe20000004100 */
[----:B------:R-:W-:-:S04]  /*7d90*/  MOV R17, RZ ;  /* 0x000000ff00117202 */ /* 0x000fc80000000f00 */
[----:B------:R-:W-:-:S04]  /*7da0*/  @P1 FMUL.FTZ R17, R18, R16 ;  /* 0x0000001012111220 */ /* 0x000fc80000410000 */
[----:B------:R-:W-:Y:S01]  /*7db0*/  FADD.FTZ R47, R47, R17 ;  /* 0x000000112f2f7221 */ /* 0x000fe20000010000 */
[----:B------:R-:W-:Y:S06]  /*7dc0*/  BRA `(.L_x_10558) ;  /* 0x0000001c00d47947 */ /* 0x000fec0003800000 */
.L_x_10561:
[----:B------:R-:W-:Y:S04]  /*7dd0*/  BSSY.RECONVERGENT B2, `(.L_x_10568) ;  /* 0x000007d000027945 */ /* 0x000fe80003800200 */
[----:B------:R-:W-:Y:S05]  /*7de0*/  @!P5 BRA `(.L_x_10569) ;  /* 0x0000000400ecd947 */ /* 0x000fea0003800000 */
[----:B------:R-:W0:Y:S02]  /*7df0*/  LDC.64 R172, c[0x0][0x390] ;  /* 0x0000e400ffac7b82 */ /* 0x000e240000000a00 */
[----:B0-----:R-:W-:-:S05]  /*7e00*/  IMAD.WIDE.U32 R172, R16, 0x10, R172 ;  /* 0x0000001010ac7825 */ /* 0x001fca00078e00ac */
[----:B------:R0:W2:Y:S01]  /*7e10*/  LDG.E.128 R176, desc[UR6][R172.64] ;  /* 0x00000006acb07981 */ /* 0x0000a2000c1e1d00 */
[C---:B------:R-:W-:Y:S01]  /*7e20*/  LOP3.LUT P6, RZ, R22.reuse, 0xff, RZ, 0xc0, !PT ;  /* 0x000000ff16ff7812 */ /* 0x040fe200078cc0ff */
[----:B------:R-:W-:Y:S01]  /*7e30*/  HFMA2 R175, -RZ, RZ, 0, 0 ;  /* 0x00000000ffaf7431 */ /* 0x000fe200000001ff */
[C---:B------:R-:W-:Y:S01]  /*7e40*/  LOP3.LUT P4, RZ, R22.reuse, 0xff00, RZ, 0xc0, !PT ;  /* 0x0000ff0016ff7812 */ /* 0x040fe2000788c0ff */
[--C-:B------:R-:W-:Y:S01]  /*7e50*/  HADD2.F32 R180, -RZ, R40.reuse.H1_H1 ;  /* 0x30000028ffb47230 */ /* 0x100fe20000004100 */
[----:B------:R-:W-:Y:S01]  /*7e60*/  LOP3.LUT P5, RZ, R22, 0xff0000, RZ, 0xc0, !PT ;  /* 0x00ff000016ff7812 */ /* 0x000fe200078ac0ff */
[----:B------:R-:W-:Y:S02]  /*7e70*/  HADD2.F32 R181, -RZ, R41.H0_H0 ;  /* 0x20000029ffb57230 */ /* 0x000fe40000004100 */
[----:B0-----:R-:W-:Y:S01]  /*7e80*/  FFMA.FTZ R172, R0, R19, R20 ;  /* 0x0000001300ac7223 */ /* 0x001fe20000010014 */
[----:B------:R-:W-:-:S03]  /*7e90*/  HADD2.F32 R173, -RZ, R40.H0_H0 ;  /* 0x20000028ffad7230 */ /* 0x000fc60000004100 */
[----:B------:R-:W-:-:S04]  /*7ea0*/  FADD.FTZ R172, R202, -R172 ;  /* 0x800000accaac7221 */ /* 0x000fc80000010000 */
[----:B-----5:R-:W-:-:S04]  /*7eb0*/  FFMA.FTZ R172, R18, R172, R173 ;  /* 0x000000ac12ac7223 */ /* 0x020fc800000100ad */
[----:B------:R-:W-:-:S04]  /*7ec0*/  FMUL.FTZ R174, R172, R17 ;  /* 0x00000011acae7220 */ /* 0x000fc80000410000 */
[----:B------:R-:W-:Y:S01]  /*7ed0*/  FMUL.FTZ R174, R174, UR14 ;  /* 0x0000000eaeae7c20 */ /* 0x000fe20008410000 */
[----:B--2---:R-:W-:-:S05]  /*7ee0*/  @P6 HADD2.F32 R173, -RZ, R176.H0_H0 ;  /* 0x200000b0ffad6230 */ /* 0x004fca0000004100 */
[----:B------:R-:W-:Y:S01]  /*7ef0*/  @P6 FMUL.FTZ R175, R174, R173 ;  /* 0x000000adaeaf6220 */ /* 0x000fe20000410000 */
[----:B------:R-:W-:-:S03]  /*7f00*/  FFMA.FTZ R173, R198, R19, R20 ;  /* 0x00000013c6ad7223 */ /* 0x000fc60000010014 */
[----:B------:R-:W-:Y:S01]  /*7f10*/  FADD.FTZ R72, R72, R175 ;  /* 0x000000af48487221 */ /* 0x000fe20000010000 */
[----:B------:R-:W-:-:S04]  /*7f20*/  FADD.FTZ R173, R234, -R173 ;  /* 0x800000adeaad7221 */ /* 0x000fc80000010000 */
[----:B------:R-:W-:-:S04]  /*7f30*/  FFMA.FTZ R173, R18, R173, R180 ;  /* 0x000000ad12ad7223 */ /* 0x000fc800000100b4 */
[C---:B------:R-:W-:Y:S01]  /*7f40*/  FMUL.FTZ R180, R173.reuse, R17 ;  /* 0x00000011adb47220 */ /* 0x040fe20000410000 */
[----:B------:R-:W-:Y:S01]  /*7f50*/  F2FP.F16.F32.PACK_AB R172, R173, R172 ;  /* 0x000000acadac723e */ /* 0x000fe200000000ff */
[----:B------:R-:W-:Y:S01]  /*7f60*/  @P4 HADD2.F32 R173, -RZ, R176.H1_H1 ;  /* 0x300000b0ffad4230 */ /* 0x000fe20000004100 */
[----:B------:R-:W-:Y:S01]  /*7f70*/  MOV R176, RZ ;  /* 0x000000ff00b07202 */ /* 0x000fe20000000f00 */
[----:B------:R-:W-:-:S04]  /*7f80*/  FMUL.FTZ R180, R180, UR14 ;  /* 0x0000000eb4b47c20 */ /* 0x000fc80008410000 */
[----:B------:R-:W-:Y:S01]  /*7f90*/  @P4 FMUL.FTZ R176, R180, R173 ;  /* 0x000000adb4b04220 */ /* 0x000fe20000410000 */
[----:B------:R-:W-:Y:S01]  /*7fa0*/  FFMA.FTZ R173, R197, R19, R20 ;  /* 0x00000013c5ad7223 */ /* 0x000fe20000010014 */
[----:B------:R-:W-:Y:S02]  /*7fb0*/  FMUL.FTZ R180, R169, R180 ;  /* 0x000000b4a9b47220 */ /* 0x000fe40000410000 */
[----:B------:R-:W-:Y:S01]  /*7fc0*/  FADD.FTZ R73, R73, R176 ;  /* 0x000000b049497221 */ /* 0x000fe20000010000 */
[----:B------:R-:W-:Y:S01]  /*7fd0*/  FADD.FTZ R173, R233, -R173 ;  /* 0x800000ade9ad7221 */ /* 0x000fe20000010000 */
[----:B------:R-:W-:Y:S01]  /*7fe0*/  HFMA2 R176, -RZ, RZ, 0, 0 ;  /* 0x00000000ffb07431 */ /* 0x000fe200000001ff */
[----:B------:R-:W-:Y:S02]  /*7ff0*/  FSEL R180, R180, RZ, P4 ;  /* 0x000000ffb4b47208 */ /* 0x000fe40002000000 */
[----:B------:R-:W-:Y:S01]  /*8000*/  FFMA.FTZ R173, R18, R173, R181 ;  /* 0x000000ad12ad7223 */ /* 0x000fe200000100b5 */
[----:B------:R-:W-:Y:S01]  /*8010*/  @P5 HADD2.F32 R181, -RZ, R177.H0_H0 ;  /* 0x200000b1ffb55230 */ /* 0x000fe20000004100 */
[----:B------:R-:W-:-:S02]  /*8020*/  LOP3.LUT P4, RZ, R23, 0xff, RZ, 0xc0, !PT ;  /* 0x000000ff17ff7812 */ /* 0x000fc4000788c0ff */
[----:B------:R-:W-:-:S04]  /*8030*/  FMUL.FTZ R175, R173, R17 ;  /* 0x00000011adaf7220 */ /* 0x000fc80000410000 */
[----:B------:R-:W-:-:S04]  /*8040*/  FMUL.FTZ R175, R175, UR14 ;  /* 0x0000000eafaf7c20 */ /* 0x000fc80008410000 */
[----:B------:R-:W-:Y:S01]  /*8050*/  @P5 FMUL.FTZ R176, R175, R181 ;  /* 0x000000b5afb05220 */ /* 0x000fe20000410000 */
[----:B------:R-:W-:Y:S01]  /*8060*/  FMUL.FTZ R181, R168, R174 ;  /* 0x000000aea8b57220 */ /* 0x000fe20000410000 */
        /* <DEDUP_REMOVED lines=8> */
[----:B------:R-:W-:Y:S02]  /*80f0*/  FSEL R176, R181, RZ, P6 ;  /* 0x000000ffb5b07208 */ /* 0x000fe40003000000 */
[----:B------:R-:W-:Y:S02]  /*8100*/  LOP3.LUT P6, RZ, R22, 0xff000000, RZ, 0xc0, !PT ;  /* 0xff00000016ff7812 */ /* 0x000fe400078cc0ff */
[C---:B------:R-:W-:Y:S01]  /*8110*/  F2FP.F16.F32.PACK_AB R173, R174.reuse, R173 ;  /* 0x000000adaead723e */ /* 0x040fe200000000ff */
[----:B------:R-:W-:Y:S01]  /*8120*/  FMUL.FTZ R174, R174, R17 ;  /* 0x00000011aeae7220 */ /* 0x000fe20000410000 */
[----:B------:R-:W-:Y:S01]  /*8130*/  F2FP.F16.F32.PACK_AB R176, R180, R176 ;  /* 0x000000b0b4b0723e */ /* 0x000fe200000000ff */
[----:B------:R-:W-:Y:S02]  /*8140*/  FFMA.FTZ R180, R195, R19, R20 ;  /* 0x00000013c3b47223 */ /* 0x000fe40000010014 */
[----:B------:R-:W-:-:S02]  /*8150*/  @P5 HADD2.F32 R182, -RZ, R179.H0_H0 ;  /* 0x200000b3ffb65230 */ /* 0x000fc40000004100 */
[----:B------:R-:W-:-:S04]  /*8160*/  FADD.FTZ R180, R231, -R180 ;  /* 0x800000b4e7b47221 */ /* 0x000fc80000010000 */
[----:B------:R-:W-:Y:S02]  /*8170*/  @P6 HADD2.F32 R181, -RZ, R177.H1_H1 ;  /* 0x300000b1ffb56230 */ /* 0x000fe40000004100 */
[----:B------:R-:W-:Y:S01]  /*8180*/  FMUL.FTZ R177, R174, UR14 ;  /* 0x0000000eaeb17c20 */ /* 0x000fe20008410000 */
[----:B------:R-:W-:-:S03]  /*8190*/  MOV R174, RZ ;  /* 0x000000ff00ae7202 */ /* 0x000fc60000000f00 */
[----:B------:R-:W-:Y:S01]  /*81a0*/  @P6 FMUL.FTZ R174, R177, R181 ;  /* 0x000000b5b1ae6220 */ /* 0x000fe20000410000 */
[----:B------:R-:W-:Y:S01]  /*81b0*/  FMUL.FTZ R177, R171, R177 ;  /* 0x000000b1abb17220 */ /* 0x000fe20000410000 */
[----:B------:R-:W-:Y:S02]  /*81c0*/  HADD2.F32 R181, -RZ, R42.H0_H0 ;  /* 0x2000002affb57230 */ /* 0x000fe40000004100 */
[----:B------:R-:W-:Y:S01]  /*81d0*/  FADD.FTZ R75, R75, R174 ;  /* 0x000000ae4b4b7221 */ /* 0x000fe20000010000 */
[----:B------:R-:W-:Y:S01]  /*81e0*/  HFMA2 R174, -RZ, RZ, 0, 0 ;  /* 0x00000000ffae7431 */ /* 0x000fe200000001ff */
[----:B------:R-:W-:Y:S01]  /*81f0*/  FSEL R177, R177, RZ, P6 ;  /* 0x000000ffb1b17208 */ /* 0x000fe20003000000 */
[----:B------:R-:W-:Y:S01]  /*8200*/  FFMA.FTZ R180, R18, R180, R181 ;  /* 0x000000b412b47223 */ /* 0x000fe200000100b5 */
[----:B------:R-:W-:Y:S01]  /*8210*/  @P4 HADD2.F32 R181, -RZ, R178.H0_H0 ;  /* 0x200000b2ffb54230 */ /* 0x000fe20000004100 */
[----:B------:R-:W-:Y:S02]  /*8220*/  LOP3.LUT P6, RZ, R23, 0xff00, RZ, 0xc0, !PT ;  /* 0x0000ff0017ff7812 */ /* 0x000fe400078cc0ff */
[----:B------:R-:W-:Y:S01]  /*8230*/  F2FP.F16.F32.PACK_AB R177, R177, R175 ;  /* 0x000000afb1b1723e */ /* 0x000fe200000000ff */
[----:B------:R-:W-:-:S04]  /*8240*/  FMUL.FTZ R175, R180, R17 ;  /* 0x00000011b4af7220 */ /* 0x000fc80000410000 */
        /* <DEDUP_REMOVED lines=8> */
[----:B------:R-:W-:-:S03]  /*82d0*/  ISETP.GE.U32.AND P4, PT, R22, RZ, PT ;  /* 0x000000ff1600720c */ /* 0x000fc60003f86070 */
[----:B------:R-:W-:Y:S01]  /*82e0*/  FFMA.FTZ R181, R18, R174, R181 ;  /* 0x000000ae12b57223 */ /* 0x000fe200000100b5 */
[----:B------:R-:W-:-:S04]  /*82f0*/  ISETP.GE.U32.AND.EX P4, PT, R23, 0x1000000, PT, P4 ;  /* 0x010000001700780c */ /* 0x000fc80003f86140 */
[C---:B------:R-:W-:Y:S01]  /*8300*/  F2FP.F16.F32.PACK_AB R174, R181.reuse, R180 ;  /* 0x000000b4b5ae723e */ /* 0x040fe200000000ff */
[----:B------:R-:W-:Y:S01]  /*8310*/  FMUL.FTZ R181, R181, R17 ;  /* 0x00000011b5b57220 */ /* 0x000fe20000410000 */
[----:B------:R-:W-:-:S03]  /*8320*/  @P6 HADD2.F32 R180, -RZ, R178.H1_H1 ;  /* 0x300000b2ffb46230 */ /* 0x000fc60000004100 */
[----:B------:R-:W-:Y:S01]  /*8330*/  FMUL.FTZ R178, R181, UR14 ;  /* 0x0000000eb5b27c20 */ /* 0x000fe20008410000 */
[----:B------:R-:W-:-:S03]  /*8340*/  MOV R181, RZ ;  /* 0x000000ff00b57202 */ /* 0x000fc60000000f00 */
[----:B------:R-:W-:Y:S01]  /*8350*/  @P6 FMUL.FTZ R181, R178, R180 ;  /* 0x000000b4b2b56220 */ /* 0x000fe20000410000 */
[----:B------:R-:W-:Y:S01]  /*8360*/  FFMA.FTZ R180, R188, R19, R20 ;  /* 0x00000013bcb47223 */ /* 0x000fe20000010014 */
[----:B------:R-:W-:Y:S01]  /*8370*/  FMUL.FTZ R178, R165, R178 ;  /* 0x000000b2a5b27220 */ /* 0x000fe20000410000 */
[----:B------:R-:W-:Y:S02]  /*8380*/  @P4 HADD2.F32 R179, -RZ, R179.H1_H1 ;  /* 0x300000b3ffb34230 */ /* 0x000fe40000004100 */
[----:B------:R-:W-:Y:S01]  /*8390*/  FADD.FTZ R69, R69, R181 ;  /* 0x000000b545457221 */ /* 0x000fe20000010000 */
[----:B------:R-:W-:Y:S02]  /*83a0*/  HADD2.F32 R181, -RZ, R43.H0_H0 ;  /* 0x2000002bffb57230 */ /* 0x000fe40000004100 */
[----:B------:R-:W-:Y:S01]  /*83b0*/  FADD.FTZ R180, R229, -R180 ;  /* 0x800000b4e5b47221 */ /* 0x000fe20000010000 */
[----:B------:R-:W-:-:S03]  /*83c0*/  FSEL R178, R178, RZ, P6 ;  /* 0x000000ffb2b27208 */ /* 0x000fc60003000000 */
[----:B------:R-:W-:Y:S01]  /*83d0*/  FFMA.FTZ R180, R18, R180, R181 ;  /* 0x000000b412b47223 */ /* 0x000fe200000100b5 */
[----:B------:R-:W-:-:S03]  /*83e0*/  F2FP.F16.F32.PACK_AB R178, R178, R175 ;  /* 0x000000afb2b2723e */ /* 0x000fc600000000ff */
[----:B------:R-:W-:-:S04]  /*83f0*/  FMUL.FTZ R175, R180, R17 ;  /* 0x00000011b4af7220 */ /* 0x000fc80000410000 */
[----:B------:R-:W-:Y:S01]  /*8400*/  FMUL.FTZ R181, R175, UR14 ;  /* 0x0000000eafb57c20 */ /* 0x000fe20008410000 */
[----:B------:R-:W-:-:S03]  /*8410*/  HFMA2 R175, -RZ, RZ, 0, 0 ;  /* 0x00000000ffaf7431 */ /* 0x000fc600000001ff */
[----:B------:R-:W-:Y:S01]  /*8420*/  @P5 FMUL.FTZ R175, R181, R182 ;  /* 0x000000b6b5af5220 */ /* 0x000fe20000410000 */
[----:B------:R-:W-:-:S03]  /*8430*/  HADD2.F32 R182, -RZ, R43.H1_H1 ;  /* 0x3000002bffb67230 */ /* 0x000fc60000004100 */
[----:B------:R-:W-:Y:S01]  /*8440*/  FADD.FTZ R70, R70, R175 ;  /* 0x000000af46467221 */ /* 0x000fe20000010000 */
[----:B------:R-:W-:-:S04]  /*8450*/  FFMA.FTZ R175, R187, R19, R20 ;  /* 0x00000013bbaf7223 */ /* 0x000fc80000010014 */
[----:B------:R-:W-:-:S04]  /*8460*/  FADD.FTZ R175, R228, -R175 ;  /* 0x800000afe4af7221 */ /* 0x000fc80000010000 */
[----:B------:R-:W-:-:S05]  /*8470*/  FFMA.FTZ R182, R18, R175, R182 ;  /* 0x000000af12b67223 */ /* 0x000fca00000100b6 */
[C---:B------:R-:W-:Y:S01]  /*8480*/  F2FP.F16.F32.PACK_AB R175, R182.reuse, R180 ;  /* 0x000000b4b6af723e */ /* 0x040fe200000000ff */
        /* <DEDUP_REMOVED lines=10> */
[----:B------:R-:W-:Y:S01]  /*8530*/  F2FP.F16.F32.PACK_AB R179, R182, R179 ;  /* 0x000000b3b6b3723e */ /* 0x000fe200000000ff */
[----:B0-----:R-:W-:-:S05]  /*8540*/  IMAD.WIDE.U32 R180, R16, 0x10, R180 ;  /* 0x0000001010b47825 */ /* 0x001fca00078e00b4 */
[----:B------:R0:W-:Y:S02]  /*8550*/  STG.E.128 desc[UR6][R180.64], R172 ;  /* 0x000000acb4007986 */ /* 0x0001e4000c101d06 */
[----:B0-----:R-:W0:Y:S02]  /*8560*/  LDC.64 R180, c[0x0][0x468] ;  /* 0x00011a00ffb47b82 */ /* 0x001e240000000a00 */
[C---:B0-----:R-:W-:Y:S01]  /*8570*/  IMAD.WIDE.U32 R180, R16.reuse, 0x10, R180 ;  /* 0x0000001010b47825 */ /* 0x041fe200078e00b4 */
[----:B------:R-:W-:-:S04]  /*8580*/  IADD3 R16, PT, PT, R16, 0x20, RZ ;  /* 0x0000002010107810 */ /* 0x000fc80007ffe0ff */
[----:B------:R0:W-:Y:S03]  /*8590*/  STG.E.128 desc[UR6][R180.64], R176 ;  /* 0x000000b0b4007986 */ /* 0x0001e6000c101d06 */
.L_x_10569:
[----:B------:R-:W-:Y:S05]  /*85a0*/  BSYNC.RECONVERGENT B2 ;  /* 0x0000000000027941 */ /* 0x000fea0003800200 */
.L_x_10568:
[----:B------:R-:W-:Y:S04]  /*85b0*/  BSSY.RECONVERGENT B2, `(.L_x_10570) ;  /* 0x000007d000027945 */ /* 0x000fe80003800200 */
[----:B------:R-:W-:Y:S05]  /*85c0*/  @!P1 BRA `(.L_x_10571) ;  /* 0x0000000400ec9947 */ /* 0x000fea0003800000 */
[----:B------:R-:W1:Y:S02]  /*85d0*/  LDC.64 R172, c[0x0][0x390] ;  /* 0x0000e400ffac7b82 */ /* 0x000e640000000a00 */
[----:B-1----:R-:W-:-:S05]  /*85e0*/  IMAD.WIDE.U32 R172, R16, 0x10, R172 ;  /* 0x0000001010ac7825 */ /* 0x002fca00078e00ac */
[----:B0-----:R0:W2:Y:S01]  /*85f0*/  LDG.E.128 R176, desc[UR6][R172.64] ;  /* 0x00000006acb07981 */ /* 0x0010a2000c1e1d00 */
[C---:B------:R-:W-:Y:S01]  /*8600*/  LOP3.LUT P5, RZ, R24.reuse, 0xff, RZ, 0xc0, !PT ;  /* 0x000000ff18ff7812 */ /* 0x040fe200078ac0ff */
[----:B------:R-:W-:Y:S01]  /*8610*/  HFMA2 R175, -RZ, RZ, 0, 0 ;  /* 0x00000000ffaf7431 */ /* 0x000fe200000001ff */
[C---:B------:R-:W-:Y:S01]  /*8620*/  LOP3.LUT P6, RZ, R24.reuse, 0xff00, RZ, 0xc0, !PT ;  /* 0x0000ff0018ff7812 */ /* 0x040fe200078cc0ff */
[--C-:B------:R-:W-:Y:S01]  /*8630*/  HADD2.F32 R180, -RZ, R36.reuse.H1_H1 ;  /* 0x30000024ffb47230 */ /* 0x100fe20000004100 */
[C---:B------:R-:W-:Y:S01]  /*8640*/  LOP3.LUT P1, RZ, R24.reuse, 0xff0000, RZ, 0xc0, !PT ;  /* 0x00ff000018ff7812 */ /* 0x040fe2000782c0ff */
[----:B------:R-:W-:Y:S01]  /*8650*/  HADD2.F32 R181, -RZ, R37.H0_H0 ;  /* 0x20000025ffb57230 */ /* 0x000fe20000004100 */
[----:B------:R-:W-:Y:S01]  /*8660*/  LOP3.LUT P4, RZ, R24, 0xff000000, RZ, 0xc0, !PT ;  /* 0xff00000018ff7812 */ /* 0x000fe2000788c0ff */
        /* <DEDUP_REMOVED lines=8> */
[----:B------:R-:W-:Y:S01]  /*86f0*/  FFMA.FTZ R173, R192, R19, R20 ;  /* 0x00000013c0ad7223 */ /* 0x000fe20000010014 */
[----:B------:R-:W-:Y:S02]  /*8700*/  FMUL.FTZ R174, R160, R174 ;  /* 0x000000aea0ae7220 */ /* 0x000fe40000410000 */
        /* <DEDUP_REMOVED lines=16> */
[----:B------:R-:W-:-:S03]  /*8810*/  @P1 HADD2.F32 R181, -RZ, R177.H0_H0 ;  /* 0x200000b1ffb51230 */ /* 0x000fc60000004100 */
        /* <DEDUP_REMOVED lines=10> */
[----:B------:R-:W-:-:S04]  /*88c0*/  FFMA.FTZ R176, R18, R176, R181 ;  /* 0x000000b012b07223 */ /* 0x000fc800000100b5 */
[C---:B------:R-:W-:Y:S01]  /*88d0*/  FMUL.FTZ R181, R176.reuse, R17 ;  /* 0x00000011b0b57220 */ /* 0x040fe20000410000 */
[----:B------:R-:W-:Y:S01]  /*88e0*/  F2FP.F16.F32.PACK_AB R173, R176, R173 ;  /* 0x000000adb0ad723e */ /* 0x000fe200000000ff */
[----:B------:R-:W-:Y:S02]  /*88f0*/  @P4 HADD2.F32 R176, -RZ, R177.H1_H1 ;  /* 0x300000b1ffb04230 */ /* 0x000fe40000004100 */
[----:B------:R-:W-:Y:S01]  /*8900*/  FMUL.FTZ R177, R181, UR14 ;  /* 0x0000000eb5b17c20 */ /* 0x000fe20008410000 */
[----:B------:R-:W-:Y:S02]  /*8910*/  FSEL R181, R174, RZ, P5 ;  /* 0x000000ffaeb57208 */ /* 0x000fe40002800000 */
[----:B------:R-:W-:Y:S01]  /*8920*/  MOV R174, RZ ;  /* 0x000000ff00ae7202 */ /* 0x000fe20000000f00 */
[----:B------:R-:W-:Y:S01]  /*8930*/  @P4 FMUL.FTZ R174, R177, R176 ;  /* 0x000000b0b1ae4220 */ /* 0x000fe20000410000 */
[----:B------:R-:W-:Y:S01]  /*8940*/  F2FP.F16.F32.PACK_AB R176, R180, R181 ;  /* 0x000000b5b4b0723e */ /* 0x000fe200000000ff */
[----:B------:R-:W-:Y:S01]  /*8950*/  FFMA.FTZ R180, R189, R19, R20 ;  /* 0x00000013bdb47223 */ /* 0x000fe20000010014 */
[----:B------:R-:W-:Y:S01]  /*8960*/  FMUL.FTZ R177, R163, R177 ;  /* 0x000000b1a3b17220 */ /* 0x000fe20000410000 */
[----:B------:R-:W-:Y:S01]  /*8970*/  LOP3.LUT P5, RZ, R25, 0xff, RZ, 0xc0, !PT ;  /* 0x000000ff19ff7812 */ /* 0x000fe200078ac0ff */
[----:B------:R-:W-:-:S02]  /*8980*/  HADD2.F32 R181, -RZ, R38.H0_H0 ;  /* 0x20000026ffb57230 */ /* 0x000fc40000004100 */
[----:B------:R-:W-:Y:S01]  /*8990*/  FADD.FTZ R180, R223, -R180 ;  /* 0x800000b4dfb47221 */ /* 0x000fe20000010000 */
[----:B------:R-:W-:Y:S01]  /*89a0*/  FADD.FTZ R67, R67, R174 ;  /* 0x000000ae43437221 */ /* 0x000fe20000010000 */
[----:B------:R-:W-:Y:S01]  /*89b0*/  FSEL R177, R177, RZ, P4 ;  /* 0x000000ffb1b17208 */ /* 0x000fe20002000000 */
[----:B------:R-:W-:Y:S02]  /*89c0*/  HFMA2 R174, -RZ, RZ, 0, 0 ;  /* 0x00000000ffae7431 */ /* 0x000fe400000001ff */
[----:B------:R-:W-:Y:S01]  /*89d0*/  FFMA.FTZ R180, R18, R180, R181 ;  /* 0x000000b412b47223 */ /* 0x000fe200000100b5 */
[----:B------:R-:W-:Y:S02]  /*89e0*/  LOP3.LUT P4, RZ, R25, 0xff0000, RZ, 0xc0, !PT ;  /* 0x00ff000019ff7812 */ /* 0x000fe4000788c0ff */
[----:B------:R-:W-:Y:S01]  /*89f0*/  F2FP.F16.F32.PACK_AB R177, R177, R175 ;  /* 0x000000afb1b1723e */ /* 0x000fe200000000ff */
[----:B------:R-:W-:Y:S01]  /*8a00*/  FMUL.FTZ R175, R180, R17 ;  /* 0x00000011b4af7220 */ /* 0x000fe20000410000 */
[----:B------:R-:W-:-:S03]  /*8a10*/  @P5 HADD2.F32 R181, -RZ, R178.H0_H0 ;  /* 0x200000b2ffb55230 */ /* 0x000fc60000004100 */
[----:B------:R-:W-:-:S04]  /*8a20*/  FMUL.FTZ R175, R175, UR14 ;  /* 0x0000000eafaf7c20 */ /* 0x000fc80008410000 */
[----:B------:R-:W-:Y:S01]  /*8a30*/  @P5 FMUL.FTZ R174, R175, R181 ;  /* 0x000000b5afae5220 */ /* 0x000fe20000410000 */
[----:B------:R-:W-:Y:S02]  /*8a40*/  HADD2.F32 R181, -RZ, R38.H1_H1 ;  /* 0x30000026ffb57230 */ /* 0x000fe40000004100 */
[----:B------:R-:W-:Y:S01]  /*8a50*/  FMUL.FTZ R175, R156, R175 ;  /* 0x000000af9caf7220 */ /* 0x000fe20000410000 */
[----:B------:R-:W-:Y:S02]  /*8a60*/  @P4 HADD2.F32 R182, -RZ, R179.H0_H0 ;  /* 0x200000b3ffb64230 */ /* 0x000fe40000004100 */
[----:B------:R-:W-:Y:S01]  /*8a70*/  FADD.FTZ R60, R60, R174 ;  /* 0x000000ae3c3c7221 */ /* 0x000fe20000010000 */
[----:B------:R-:W-:Y:S01]  /*8a80*/  FFMA.FTZ R174, R186, R19, R20 ;  /* 0x00000013baae7223 */ /* 0x000fe20000010014 */
[----:B------:R-:W-:-:S03]  /*8a90*/  FSEL R175, R175, RZ, P5 ;  /* 0x000000ffafaf7208 */ /* 0x000fc60002800000 */
[----:B------:R-:W-:-:S04]  /*8aa0*/  FADD.FTZ R174, R222, -R174 ;  /* 0x800000aedeae7221 */ /* 0x000fc80000010000 */
[----:B------:R-:W-:-:S05]  /*8ab0*/  FFMA.FTZ R181, R18, R174, R181 ;  /* 0x000000ae12b57223 */ /* 0x000fca00000100b5 */
[C---:B------:R-:W-:Y:S01]  /*8ac0*/  F2FP.F16.F32.PACK_AB R174, R181.reuse, R180 ;  /* 0x000000b4b5ae723e */ /* 0x040fe200000000ff */
[----:B------:R-:W-:Y:S01]  /*8ad0*/  FMUL.FTZ R181, R181, R17 ;  /* 0x00000011b5b57220 */ /* 0x000fe20000410000 */
[----:B------:R-:W-:-:S03]  /*8ae0*/  @P1 HADD2.F32 R180, -RZ, R178.H1_H1 ;  /* 0x300000b2ffb41230 */ /* 0x000fc60000004100 */
[----:B------:R-:W-:Y:S01]  /*8af0*/  FMUL.FTZ R178, R181, UR14 ;  /* 0x0000000eb5b27c20 */ /* 0x000fe20008410000 */
[----:B------:R-:W-:-:S03]  /*8b00*/  MOV R181, RZ ;  /* 0x000000ff00b57202 */ /* 0x000fc60000000f00 */
[----:B------:R-:W-:Y:S01]  /*8b10*/  @P1 FMUL.FTZ R181, R178, R180 ;  /* 0x000000b4b2b51220 */ /* 0x000fe20000410000 */
[----:B------:R-:W-:Y:S01]  /*8b20*/  FFMA.FTZ R180, R21, R19, R20 ;  /* 0x0000001315b47223 */ /* 0x000fe20000010014 */
[----:B------:R-:W-:Y:S02]  /*8b30*/  FMUL.FTZ R178, R157, R178 ;  /* 0x000000b29db27220 */ /* 0x000fe40000410000 */
[----:B------:R-:W-:Y:S01]  /*8b40*/  FADD.FTZ R61, R61, R181 ;  /* 0x000000b53d3d7221 */ /* 0x000fe20000010000 */
[----:B------:R-:W-:Y:S02]  /*8b50*/  HADD2.F32 R181, -RZ, R39.H0_H0 ;  /* 0x20000027ffb57230 */ /* 0x000fe40000004100 */
[----:B------:R-:W-:Y:S01]  /*8b60*/  FADD.FTZ R180, R221, -R180 ;  /* 0x800000b4ddb47221 */ /* 0x000fe20000010000 */
[----:B------:R-:W-:Y:S02]  /*8b70*/  FSEL R178, R178, RZ, P1 ;  /* 0x000000ffb2b27208 */ /* 0x000fe40000800000 */
[----:B------:R-:W-:Y:S01]  /*8b80*/  ISETP.GE.U32.AND P1, PT, R24, RZ, PT ;  /* 0x000000ff1800720c */ /* 0x000fe20003f26070 */
[----:B------:R-:W-:Y:S01]  /*8b90*/  FFMA.FTZ R180, R18, R180, R181 ;  /* 0x000000b412b47223 */ /* 0x000fe200000100b5 */
[----:B------:R-:W-:-:S02]  /*8ba0*/  F2FP.F16.F32.PACK_AB R178, R178, R175 ;  /* 0x000000afb2b2723e */ /* 0x000fc400000000ff */
[----:B------:R-:W-:Y:S01]  /*8bb0*/  ISETP.GE.U32.AND.EX P1, PT, R25, 0x1000000, PT, P1 ;  /* 0x010000001900780c */ /* 0x000fe20003f26110 */
[----:B------:R-:W-:-:S04]  /*8bc0*/  FMUL.FTZ R175, R180, R17 ;  /* 0x00000011b4af7220 */ /* 0x000fc80000410000 */
[----:B------:R-:W-:Y:S01]  /*8bd0*/  FMUL.FTZ R181, R175, UR14 ;  /* 0x0000000eafb57c20 */ /* 0x000fe20008410000 */
[----:B------:R-:W-:-:S03]  /*8be0*/  HFMA2 R175, -RZ, RZ, 0, 0 ;  /* 0x00000000ffaf7431 */ /* 0x000fc600000001ff */
[----:B------:R-:W-:Y:S01]  /*8bf0*/  @P4 FMUL.FTZ R175, R181, R182 ;  /* 0x000000b6b5af4220 */ /* 0x000fe20000410000 */
[----:B------:R-:W-:-:S03]  /*8c00*/  HADD2.F32 R182, -RZ, R39.H1_H1 ;  /* 0x30000027ffb67230 */ /* 0x000fc60000004100 */
[----:B------:R-:W-:Y:S02]  /*8c10*/  @P1 HADD2.F32 R179, -RZ, R179.H1_H1 ;  /* 0x300000b3ffb31230 */ /* 0x000fe40000004100 */
        /* <DEDUP_REMOVED lines=22> */
.L_x_10571:
[----:B------:R-:W-:Y:S05]  /*8d80*/  BSYNC.RECONVERGENT B2 ;  /* 0x0000000000027941 */ /* 0x000fea0003800200 */
.L_x_10570:
[----:B------:R-:W-:Y:S04]  /*8d90*/  BSSY.RECONVERGENT B2, `(.L_x_10572) ;  /* 0x000007d000027945 */ /* 0x000fe80003800200 */
[----:B------:R-:W-:Y:S05]  /*8da0*/  @!P2 BRA `(.L_x_10573) ;  /* 0x0000000400eca947 */ /* 0x000fea0003800000 */
[----:B------:R-:W2:Y:S02]  /*8db0*/  LDC.64 R172, c[0x0][0x390] ;  /* 0x0000e400ffac7b82 */ /* 0x000ea40000000a00 */
[----:B--2---:R-:W-:-:S05]  /*8dc0*/  IMAD.WIDE.U32 R172, R16, 0x10, R172 ;  /* 0x0000001010ac7825 */ /* 0x004fca00078e00ac */
[----:B01----:R0:W2:Y:S01]  /*8dd0*/  LDG.E.128 R176, desc[UR6][R172.64] ;  /* 0x00000006acb07981 */ /* 0x0030a2000c1e1d00 */
        /* <DEDUP_REMOVED lines=50> */
[----:B------:R-:W-:Y:S01]  /*9100*/  FSEL R181, R174, RZ, P1 ;  /* 0x000000ffaeb57208 */ /* 0x000fe20000800000 */
[----:B------:R-:W-:Y:S01]  /*9110*/  @P4 HADD2.F32 R182, -RZ, R179.H0_H0 ;  /* 0x200000b3ffb64230 */ /* 0x000fe20000004100 */
        /* <DEDUP_REMOVED lines=12> */
[----:B------:R-:W-:-:S03]  /*91e0*/  F2FP.F16.F32.PACK_AB R177, R177, R175 ;  /* 0x000000afb1b1723e */ /* 0x000fc600000000ff */
[----:B------:R-:W-:Y:S01]  /*91f0*/  FMUL.FTZ R175, R180, R17 ;  /* 0x00000011b4af7220 */ /* 0x000fe20000410000 */
[----:B------:R-:W-:-:S03]  /*9200*/  @P1 HADD2.F32 R181, -RZ, R178.H0_H0 ;  /* 0x200000b2ffb51230 */ /* 0x000fc60000004100 */
        /* <DEDUP_REMOVED lines=53> */
.L_x_10573:
[----:B------:R-:W-:Y:S05]  /*9560*/  BSYNC.RECONVERGENT B2 ;  /* 0x0000000000027941 */ /* 0x000fea0003800200 */
.L_x_10572:
[----:B------:R-:W-:Y:S05]  /*9570*/  @!P3 BRA `(.L_x_10558) ;  /* 0x0000000400e8b947 */ /* 0x000fea0003800000 */
[----:B------:R-:W3:Y:S02]  /*9580*/  LDC.64 R172, c[0x0][0x390] ;  /* 0x0000e400ffac7b82 */ /* 0x000ee40000000a00 */
[----:B---3--:R-:W-:-:S05]  /*9590*/  IMAD.WIDE.U32 R172, R16, 0x10, R172 ;  /* 0x0000001010ac7825 */ /* 0x008fca00078e00ac */
[----:B012---:R0:W2:Y:S01]  /*95a0*/  LDG.E.128 R176, desc[UR6][R172.64] ;  /* 0x00000006acb07981 */ /* 0x0070a2000c1e1d00 */
[C---:B------:R-:W-:Y:S01]  /*95b0*/  LOP3.LUT P1, RZ, R184.reuse, 0xff, RZ, 0xc0, !PT ;  /* 0x000000ffb8ff7812 */ /* 0x040fe2000782c0ff */
[----:B------:R-:W-:Y:S01]  /*95c0*/  HADD2.F32 R174, -RZ, R31.H1_H1 ;  /* 0x3000001fffae7230 */ /* 0x000fe20000004100 */
[C---:B------:R-:W-:Y:S02]  /*95d0*/  LOP3.LUT P2, RZ, R184.reuse, 0xff00, RZ, 0xc0, !PT ;  /* 0x0000ff00b8ff7812 */ /* 0x040fe4000784c0ff */
[----:B------:R-:W-:Y:S02]  /*95e0*/  LOP3.LUT P3, RZ, R184, 0xff0000, RZ, 0xc0, !PT ;  /* 0x00ff0000b8ff7812 */ /* 0x000fe4000786c0ff */
[----:B------:R-:W-:Y:S01]  /*95f0*/  LOP3.LUT P4, RZ, R185, 0xff0000, RZ, 0xc0, !PT ;  /* 0x00ff0000b9ff7812 */ /* 0x000fe2000788c0ff */
[----:B0-----:R-:W-:Y:S01]  /*9600*/  FFMA.FTZ R172, R199, R19, R20 ;  /* 0x00000013c7ac7223 */ /* 0x001fe20000010014 */
[----:B------:R-:W-:-:S03]  /*9610*/  HADD2.F32 R173, -RZ, R28.H0_H0 ;  /* 0x2000001cffad7230 */ /* 0x000fc60000004100 */
        /* <DEDUP_REMOVED lines=8> */
[--C-:B--2---:R-:W-:Y:S02]  /*96a0*/  @P1 HADD2.F32 R175, -RZ, R176.reuse.H0_H0 ;  /* 0x200000b0ffaf1230 */ /* 0x104fe40000004100 */
[----:B------:R-:W-:-:S03]  /*96b0*/  @P2 HADD2.F32 R176, -RZ, R176.H1_H1 ;  /* 0x300000b0ffb02230 */ /* 0x000fc60000004100 */
        /* <DEDUP_REMOVED lines=10> */
[C---:B------:R-:W-:Y:S01]  /*9760*/  FMUL.FTZ R175, R181.reuse, R17 ;  /* 0x00000011b5af7220 */ /* 0x040fe20000410000 */
[----:B------:R-:W-:Y:S01]  /*9770*/  F2FP.F16.F32.PACK_AB R172, R181, R172 ;  /* 0x000000acb5ac723e */ /* 0x000fe200000000ff */
[----:B------:R-:W-:Y:S02]  /*9780*/  HADD2.F32 R181, -RZ, R29.H0_H0 ;  /* 0x2000001dffb57230 */ /* 0x000fe40000004100 */
        /* <DEDUP_REMOVED lines=9> */
[----:B------:R-:W-:-:S02]  /*9820*/  LOP3.LUT P2, RZ, R185, 0xff, RZ, 0xc0, !PT ;  /* 0x000000ffb9ff7812 */ /* 0x000fc4000784c0ff */
[----:B------:R-:W-:Y:S01]  /*9830*/  F2FP.F16.F32.PACK_AB R176, R175, R174 ;  /* 0x000000aeafb0723e */ /* 0x000fe200000000ff */
[----:B------:R-:W-:Y:S01]  /*9840*/  FMUL.FTZ R174, R181, R17 ;  /* 0x00000011b5ae7220 */ /* 0x000fe20000410000 */
[--C-:B------:R-:W-:Y:S02]  /*9850*/  @P3 HADD2.F32 R175, -RZ, R177.reuse.H0_H0 ;  /* 0x200000b1ffaf3230 */ /* 0x100fe40000004100 */
[----:B------:R-:W-:Y:S02]  /*9860*/  @P1 HADD2.F32 R177, -RZ, R177.H1_H1 ;  /* 0x300000b1ffb11230 */ /* 0x000fe40000004100 */
        /* <DEDUP_REMOVED lines=9> */
[----:B------:R-:W-:-:S05]  /*9900*/  FFMA.FTZ R175, R18, R173, R175 ;  /* 0x000000ad12af7223 */ /* 0x000fca00000100af */
[C---:B------:R-:W-:Y:S01]  /*9910*/  F2FP.F16.F32.PACK_AB R173, R175.reuse, R181 ;  /* 0x000000b5afad723e */ /* 0x040fe200000000ff */
[----:B------:R-:W-:Y:S01]  /*9920*/  FMUL.FTZ R175, R175, R17 ;  /* 0x00000011afaf7220 */ /* 0x000fe20000410000 */
[----:B------:R-:W-:-:S03]  /*9930*/  MOV R181, RZ ;  /* 0x000000ff00b57202 */ /* 0x000fc60000000f00 */
[----:B------:R-:W-:-:S04]  /*9940*/  FMUL.FTZ R175, R175, UR14 ;  /* 0x0000000eafaf7c20 */ /* 0x000fc80008410000 */
[----:B------:R-:W-:Y:S01]  /*9950*/  @P1 FMUL.FTZ R181, R175, R177 ;  /* 0x000000b1afb51220 */ /* 0x000fe20000410000 */
[----:B------:R-:W-:Y:S01]  /*9960*/  FFMA.FTZ R177, R13, R19, R20 ;  /* 0x000000130db17223 */ /* 0x000fe20000010014 */
[----:B------:R-:W-:Y:S02]  /*9970*/  FMUL.FTZ R182, R147, R175 ;  /* 0x000000af93b67220 */ /* 0x000fe40000410000 */
[----:B------:R-:W-:Y:S01]  /*9980*/  FADD.FTZ R51, R51, R181 ;  /* 0x000000b533337221 */ /* 0x000fe20000010000 */
[----:B------:R-:W-:Y:S02]  /*9990*/  HADD2.F32 R181, -RZ, R30.H0_H0 ;  /* 0x2000001effb57230 */ /* 0x000fe40000004100 */
[----:B------:R-:W-:-:S04]  /*99a0*/  FADD.FTZ R177, R207, -R177 ;  /* 0x800000b1cfb17221 */ /* 0x000fc80000010000 */
[----:B------:R-:W-:Y:S01]  /*99b0*/  FFMA.FTZ R175, R18, R177, R181 ;  /* 0x000000b112af7223 */ /* 0x000fe200000100b5 */
[----:B------:R-:W-:Y:S01]  /*99c0*/  FSEL R177, R182, RZ, P1 ;  /* 0x000000ffb6b17208 */ /* 0x000fe20000800000 */
[----:B------:R-:W-:Y:S01]  /*99d0*/  @P2 HADD2.F32 R182, -RZ, R178.H0_H0 ;  /* 0x200000b2ffb62230 */ /* 0x000fe20000004100 */
[----:B------:R-:W-:Y:S02]  /*99e0*/  ISETP.GE.U32.AND P1, PT, R184, RZ, PT ;  /* 0x000000ffb800720c */ /* 0x000fe40003f26070 */
[----:B------:R-:W-:Y:S01]  /*99f0*/  F2FP.F16.F32.PACK_AB R177, R177, R174 ;  /* 0x000000aeb1b1723e */ /* 0x000fe200000000ff */
[----:B------:R-:W-:Y:S01]  /*9a00*/  FMUL.FTZ R174, R175, R17 ;  /* 0x00000011afae7220 */ /* 0x000fe20000410000 */
[----:B------:R-:W-:-:S03]  /*9a10*/  ISETP.GE.U32.AND.EX P1, PT, R185, 0x1000000, PT, P1 ;  /* 0x01000000b900780c */ /* 0x000fc60003f26110 */
[----:B------:R-:W-:Y:S01]  /*9a20*/  FMUL.FTZ R181, R174, UR14 ;  /* 0x0000000eaeb57c20 */ /* 0x000fe20008410000 */
[----:B------:R-:W-:-:S03]  /*9a30*/  HFMA2 R174, -RZ, RZ, 0, 0 ;  /* 0x00000000ffae7431 */ /* 0x000fc600000001ff */
        /* <DEDUP_REMOVED lines=9> */
[----:B------:R-:W-:Y:S02]  /*9ad0*/  FFMA.FTZ R20, R18, R19, R20 ;  /* 0x0000001312147223 */ /* 0x000fe40000010014 */
[----:B------:R-:W0:Y:S02]  /*9ae0*/  LDC.64 R18, c[0x0][0x478] ;  /* 0x00011e00ff127b82 */ /* 0x000e240000000a00 */
[C---:B------:R-:W-:Y:S01]  /*9af0*/  F2FP.F16.F32.PACK_AB R174, R182.reuse, R175 ;  /* 0x000000afb6ae723e */ /* 0x040fe200000000ff */
[----:B------:R-:W-:Y:S01]  /*9b00*/  FMUL.FTZ R182, R182, R17 ;  /* 0x00000011b6b67220 */ /* 0x000fe20000410000 */
[----:B------:R-:W-:-:S03]  /*9b10*/  @P3 HADD2.F32 R175, -RZ, R178.H1_H1 ;  /* 0x300000b2ffaf3230 */ /* 0x000fc60000004100 */
[----:B------:R-:W-:Y:S01]  /*9b20*/  FMUL.FTZ R178, R182, UR14 ;  /* 0x0000000eb6b27c20 */ /* 0x000fe20008410000 */
[----:B------:R-:W-:-:S03]  /*9b30*/  MOV R182, RZ ;  /* 0x000000ff00b67202 */ /* 0x000fc60000000f00 */
[----:B------:R-:W-:Y:S01]  /*9b40*/  @P3 FMUL.FTZ R182, R178, R175 ;  /* 0x000000afb2b63220 */ /* 0x000fe20000410000 */
[----:B------:R-:W-:Y:S01]  /*9b50*/  F2FP.F16.F32.PACK_AB R175, R180, R20 ;  /* 0x00000014b4af723e */ /* 0x000fe200000000ff */
[----:B------:R-:W-:Y:S02]  /*9b60*/  FMUL.FTZ R178, R141, R178 ;  /* 0x000000b28db27220 */ /* 0x000fe40000410000 */
[----:B------:R-:W-:Y:S02]  /*9b70*/  FADD.FTZ R45, R45, R182 ;  /* 0x000000b62d2d7221 */ /* 0x000fe40000010000 */
[----:B------:R-:W1:Y:S01]  /*9b80*/  LDC.64 R182, c[0x0][0x468] ;  /* 0x00011a00ffb67b82 */ /* 0x000e620000000a00 */
[----:B------:R-:W-:Y:S01]  /*9b90*/  FSEL R178, R178, RZ, P3 ;  /* 0x000000ffb2b27208 */ /* 0x000fe20001800000 */
[----:B0-----:R-:W-:-:S05]  /*9ba0*/  IMAD.WIDE.U32 R18, R16, 0x10, R18 ;  /* 0x0000001010127825 */ /* 0x001fca00078e0012 */
[----:B------:R0:W-:Y:S02]  /*9bb0*/  STG.E.128 desc[UR6][R18.64], R172 ;  /* 0x000000ac12007986 */ /* 0x0001e4000c101d06 */
[-C--:B0-----:R-:W-:Y:S01]  /*9bc0*/  FMUL.FTZ R19, R180, R17.reuse ;  /* 0x00000011b4137220 */ /* 0x081fe20000410000 */
[----:B------:R-:W-:Y:S01]  /*9bd0*/  FMUL.FTZ R17, R20, R17 ;  /* 0x0000001114117220 */ /* 0x000fe20000410000 */
[----:B------:R-:W-:Y:S02]  /*9be0*/  HFMA2 R18, -RZ, RZ, 0, 0 ;  /* 0x00000000ff127431 */ /* 0x000fe400000001ff */
[--C-:B------:R-:W-:Y:S02]  /*9bf0*/  @P4 HADD2.F32 R20, -RZ, R179.reuse.H0_H0 ;  /* 0x200000b3ff144230 */ /* 0x100fe40000004100 */
[----:B------:R-:W-:Y:S01]  /*9c00*/  FMUL.FTZ R180, R19, UR14 ;  /* 0x0000000e13b47c20 */ /* 0x000fe20008410000 */
[----:B------:R-:W-:Y:S01]  /*9c10*/  FMUL.FTZ R17, R17, UR14 ;  /* 0x0000000e11117c20 */ /* 0x000fe20008410000 */
[----:B------:R-:W-:Y:S01]  /*9c20*/  @P1 HADD2.F32 R179, -RZ, R179.H1_H1 ;  /* 0x300000b3ffb31230 */ /* 0x000fe20000004100 */
[----:B------:R-:W-:-:S02]  /*9c30*/  MOV R19, RZ ;  /* 0x000000ff00137202 */ /* 0x000fc40000000f00 */
[----:B------:R-:W-:Y:S01]  /*9c40*/  @P4 FMUL.FTZ R18, R17, R20 ;  /* 0x0000001411124220 */ /* 0x000fe20000410000 */
[----:B------:R-:W-:Y:S01]  /*9c50*/  FMUL.FTZ R20, R140, R181 ;  /* 0x000000b58c147220 */ /* 0x000fe20000410000 */
[----:B------:R-:W-:Y:S01]  /*9c60*/  FMUL.FTZ R17, R142, R17 ;  /* 0x000000118e117220 */ /* 0x000fe20000410000 */
[----:B------:R-:W-:Y:S01]  /*9c70*/  @P1 FMUL.FTZ R19, R180, R179 ;  /* 0x000000b3b4131220 */ /* 0x000fe20000410000 */
[----:B------:R-:W-:Y:S02]  /*9c80*/  FADD.FTZ R46, R46, R18 ;  /* 0x000000122e2e7221 */ /* 0x000fe40000010000 */
[----:B------:R-:W-:Y:S01]  /*9c90*/  FSEL R20, R20, RZ, P2 ;  /* 0x000000ff14147208 */ /* 0x000fe20001000000 */
[----:B------:R-:W-:Y:S01]  /*9ca0*/  FADD.FTZ R47, R47, R19 ;  /* 0x000000132f2f7221 */ /* 0x000fe20000010000 */
[----:B------:R-:W-:Y:S02]  /*9cb0*/  FSEL R17, R17, RZ, P4 ;  /* 0x000000ff11117208 */ /* 0x000fe40002000000 */
[----:B------:R-:W-:Y:S01]  /*9cc0*/  F2FP.F16.F32.PACK_AB R178, R178, R20 ;  /* 0x00000014b2b2723e */ /* 0x000fe200000000ff */
[----:B------:R-:W-:-:S05]  /*9cd0*/  FMUL.FTZ R20, R143, R180 ;  /* 0x000000b48f147220 */ /* 0x000fca0000410000 */
[----:B------:R-:W-:-:S04]  /*9ce0*/  FSEL R20, R20, RZ, P1 ;  /* 0x000000ff14147208 */ /* 0x000fc80000800000 */
[----:B------:R-:W-:Y:S01]  /*9cf0*/  F2FP.F16.F32.PACK_AB R179, R20, R17 ;  /* 0x0000001114b3723e */ /* 0x000fe200000000ff */
[----:B-1----:R-:W-:-:S05]  /*9d00*/  IMAD.WIDE.U32 R16, R16, 0x10, R182 ;  /* 0x0000001010107825 */ /* 0x002fca00078e00b6 */
[----:B------:R3:W-:Y:S02]  /*9d10*/  STG.E.128 desc[UR6][R16.64], R176 ;  /* 0x000000b010007986 */ /* 0x0007e4000c101d06 */
.L_x_10558:
[----:B------:R-:W-:Y:S05]  /*9d20*/  BSYNC.RECONVERGENT B1 ;  /* 0x0000000000017941 */ /* 0x000fea0003800200 */
.L_x_10544:
[----:B---3--:R-:W3:Y:S02]  /*9d30*/  LDC.64 R16, c[0x0][0x380] ;  /* 0x0000e000ff107b82 */ /* 0x008ee40000000a00 */
[----:B---3--:R-:W-:-:S04]  /*9d40*/  LEA R203, R16, R203, 0x2 ;  /* 0x000000cb10cb7211 */ /* 0x008fc800078e10ff */
[----:B------:R-:W-:-:S13]  /*9d50*/  ISETP.GE.AND P1, PT, R203, R17, PT ;  /* 0x00000011cb00720c */ /* 0x000fda0003f26270 */
[----:B------:R-:W-:Y:S05]  /*9d60*/  @!P1 BRA `(.L_x_10574) ;  /* 0xffffff6c00849947 */ /* 0x000fea000383ffff */
.L_x_10534:
[----:B------:R-:W-:Y:S05]  /*9d70*/  BSYNC B0 ;  /* 0x0000000000007941 */ /* 0x000fea0003800000 */
.L_x_10533:
[----:B------:R-:W3:Y:S01]  /*9d80*/  LDL.LU R16, [R1+0x50] ;  /* 0x0000500001107983 */ /* 0x000ee20000300800 */
[----:B------:R-:W-:Y:S01]  /*9d90*/  MOV R4, 0x400 ;  /* 0x0000040000047802 */ /* 0x000fe20000000f00 */
[----:B------:R-:W-:Y:S05]  /*9da0*/  WARPSYNC.ALL ;  /* 0x0000000000007948 */ /* 0x000fea0003800000 */
[----:B012---:R-:W0:Y:S01]  /*9db0*/  S2R R177, SR_TID.X ;  /* 0x0000000000b17919 */ /* 0x007e220000002100 */
[----:B------:R-:W1:Y:S01]  /*9dc0*/  S2UR UR4, SR_CTAID.X ;  /* 0x00000000000479c3 */ /* 0x000e620000002500 */
[----:B------:R-:W2:Y:S01]  /*9dd0*/  LDCU.128 UR16, c[0x0][0x440] ;  /* 0x00008800ff1077ac */ /* 0x000ea20008000c00 */
[----:B------:R-:W-:Y:S01]  /*9de0*/  BSSY.RECONVERGENT B0, `(.L_x_10575) ;  /* 0x0000098000007945 */ /* 0x000fe20003800200 */
[----:B------:R-:W4:Y:S01]  /*9df0*/  S2R R5, SR_CgaCtaId ;  /* 0x0000000000057919 */ /* 0x000f220000008800 */
[----:B0-----:R-:W-:-:S02]  /*9e00*/  SHF.L.U32 R2, R177, 0x7, RZ ;  /* 0x00000007b1027819 */ /* 0x001fc400000006ff */
        /* <DEDUP_REMOVED lines=49> */
[----:B---3--:R-:W-:-:S03]  /*a120*/  MOV R176, R16 ;  /* 0x0000001000b07202 */ /* 0x008fc60000000f00 */
        /* <DEDUP_REMOVED lines=62> */
[----:B------:R-:W-:Y:S02]  /*a510*/  IADD3.X R55, PT, PT, RZ, RZ, RZ, P0, !PT ;  /* 0x000000ffff377210 */ /* 0x000fe400007fe4ff */
[C---:B----4-:R-:W-:Y:S02]  /*a520*/  SHF.L.U32 R44, R52.reuse, 0x2, RZ ;  /* 0x00000002342c7819 */ /* 0x050fe400000006ff */
[----:B------:R-:W-:Y:S02]  /*a530*/  SHF.L.U64.HI R55, R52, 0x2, R55 ;  /* 0x0000000234377819 */ /* 0x000fe40000010237 */
[----:B--2---:R-:W-:-:S02]  /*a540*/  IADD3 R50, P0, PT, R44, UR18, RZ ;  /* 0x000000122c327c10 */ /* 0x004fc4000ff1e0ff */
        /* <DEDUP_REMOVED lines=33> */
.L_x_10576:
[----:B------:R-:W-:Y:S05]  /*a760*/  BSYNC.RECONVERGENT B0 ;  /* 0x0000000000007941 */ /* 0x000fea0003800200 */
.L_x_10575:
        /* <DEDUP_REMOVED lines=129> */
.L_x_10578:
[----:B------:R-:W-:Y:S05]  /*af80*/  BSYNC.RECONVERGENT B0 ;  /* 0x0000000000007941 */ /* 0x000fea0003800200 */
.L_x_10577:
        /* <DEDUP_REMOVED lines=18> */
.L_x_10580:
[----:B------:R-:W-:Y:S05]  /*b0b0*/  BSYNC.RECONVERGENT B0 ;  /* 0x0000000000007941 */ /* 0x000fea0003800200 */
.L_x_10579:
        /* <DEDUP_REMOVED lines=18> */
.L_x_10582:
[----:B------:R-:W-:Y:S05]  /*b1e0*/  BSYNC.RECONVERGENT B0 ;  /* 0x0000000000007941 */ /* 0x000fea0003800200 */
.L_x_10581:
        /* <DEDUP_REMOVED lines=18> */
.L_x_10584:
[----:B------:R-:W-:Y:S05]  /*b310*/  BSYNC.RECONVERGENT B0 ;  /* 0x0000000000007941 */ /* 0x000fea0003800200 */
.L_x_10583:
        /* <DEDUP_REMOVED lines=18> */
.L_x_10586:
[----:B------:R-:W-:Y:S05]  /*b440*/  BSYNC.RECONVERGENT B0 ;  /* 0x0000000000007941 */ /* 0x000fea0003800200 */
.L_x_10585:
        /* <DEDUP_REMOVED lines=18> */
.L_x_10588:
[----:B------:R-:W-:Y:S05]  /*b570*/  BSYNC.RECONVERGENT B0 ;  /* 0x0000000000007941 */ /* 0x000fea0003800200 */
.L_x_10587:
        /* <DEDUP_REMOVED lines=11> */
.L_x_10543:
        /* <DEDUP_REMOVED lines=8> */
.L_x_10590:
[----:B------:R-:W-:Y:S05]  /*b6b0*/  BSYNC B1 ;  /* 0x0000000000017941 */ /* 0x000fea0003800000 */
.L_x_10589:
        /* <DEDUP_REMOVED lines=9> */
.L_x_10591:
        /* <DEDUP_REMOVED lines=8> */
.L_x_10592:
[----:B------:R-:W-:Y:S02]  /*b7d0*/  MOV R178, R20 ;  /* 0x0000001400b27202 */ /* 0x000fe40000000f00 */
[----:B------:R-:W-:-:S05]  /*b7e0*/  MOV R19, R180 ;  /* 0x000000b400137202 */ /* 0x000fca0000000f00 */
[----:B------:R-:W-:Y:S01]  /*b7f0*/  FADD.FTZ R179, R179, R19 ;  /* 0x00000013b3b37221 */ /* 0x000fe20000010000 */
[----:B------:R-:W-:-:S07]  /*b800*/  MOV R19, 0xffffffff ;  /* 0xffffffff00137802 */ /* 0x000fce0000000f00 */
[----:B------:R-:W-:Y:S05]  /*b810*/  WARPSYNC.COLLECTIVE R19, `(.L_x_10593) ;  /* 0x0000000013087348 */ /* 0x000fea0003c00000 */
[----:B------:R0:W1:Y:S02]  /*b820*/  SHFL.BFLY P6, R180, R178, R177, R176 ;  /* 0x0c0000b1b2b47389 */ /* 0x00006400000c00b0 */
[----:B01----:R-:W-:Y:S05]  /*b830*/  ENDCOLLECTIVE ;  /* 0x000000000000791b */ /* 0x003fea0003800000 */
.L_x_10593:
        /* <DEDUP_REMOVED lines=8> */
.L_x_10594:
[----:B------:R-:W-:Y:S02]  /*b8c0*/  MOV R178, R20 ;  /* 0x0000001400b27202 */ /* 0x000fe40000000f00 */
[----:B------:R-:W-:-:S05]  /*b8d0*/  MOV R19, R180 ;  /* 0x000000b400137202 */ /* 0x000fca0000000f00 */
[----:B------:R-:W-:Y:S01]  /*b8e0*/  FADD.FTZ R179, R179, R19 ;  /* 0x00000013b3b37221 */ /* 0x000fe20000010000 */
[----:B------:R-:W-:-:S07]  /*b8f0*/  MOV R19, 0xffffffff ;  /* 0xffffffff00137802 */ /* 0x000fce0000000f00 */
[----:B------:R-:W-:Y:S05]  /*b900*/  WARPSYNC.COLLECTIVE R19, `(.L_x_10595) ;  /* 0x0000000013087348 */ /* 0x000fea0003c00000 */
[----:B------:R0:W1:Y:S02]  /*b910*/  SHFL.BFLY P6, R180, R178, R177, R176 ;  /* 0x0c0000b1b2b47389 */ /* 0x00006400000c00b0 */
[----:B01----:R-:W-:Y:S05]  /*b920*/  ENDCOLLECTIVE ;  /* 0x000000000000791b */ /* 0x003fea0003800000 */
.L_x_10595:
        /* <DEDUP_REMOVED lines=8> */
.L_x_10596:
[----:B------:R-:W-:Y:S02]  /*b9b0*/  MOV R178, R20 ;  /* 0x0000001400b27202 */ /* 0x000fe40000000f00 */
[----:B------:R-:W-:-:S05]  /*b9c0*/  MOV R19, R180 ;  /* 0x000000b400137202 */ /* 0x000fca0000000f00 */
[----:B------:R-:W-:Y:S01]  /*b9d0*/  FADD.FTZ R179, R179, R19 ;  /* 0x00000013b3b37221 */ /* 0x000fe20000010000 */
[----:B------:R-:W-:-:S07]  /*b9e0*/  MOV R19, 0xffffffff ;  /* 0xffffffff00137802 */ /* 0x000fce0000000f00 */
[----:B------:R-:W-:Y:S05]  /*b9f0*/  WARPSYNC.COLLECTIVE R19, `(.L_x_10597) ;  /* 0x0000000013087348 */ /* 0x000fea0003c00000 */
[----:B------:R0:W1:Y:S02]  /*ba00*/  SHFL.BFLY P6, R180, R178, R177, R176 ;  /* 0x0c0000b1b2b47389 */ /* 0x00006400000c00b0 */
[----:B01----:R-:W-:Y:S05]  /*ba10*/  ENDCOLLECTIVE ;  /* 0x000000000000791b */ /* 0x003fea0003800000 */
.L_x_10597:
        /* <DEDUP_REMOVED lines=8> */
.L_x_10598:
[----:B------:R-:W-:Y:S02]  /*baa0*/  MOV R178, R20 ;  /* 0x0000001400b27202 */ /* 0x000fe40000000f00 */
[----:B------:R-:W-:-:S07]  /*bab0*/  MOV R181, R180 ;  /* 0x000000b400b57202 */ /* 0x000fce0000000f00 */
[----:B------:R-:W-:Y:S05]  /*bac0*/  WARPSYNC.COLLECTIVE R19, `(.L_x_10599) ;  /* 0x0000000013087348 */ /* 0x000fea0003c00000 */
[----:B------:R0:W1:Y:S02]  /*bad0*/  SHFL.BFLY P6, R180, R178, R177, R176 ;  /* 0x0c0000b1b2b47389 */ /* 0x00006400000c00b0 */
[----:B01----:R-:W-:Y:S05]  /*bae0*/  ENDCOLLECTIVE ;  /* 0x000000000000791b */ /* 0x003fea0003800000 */
.L_x_10599:
[----:B------:R-:W-:Y:S01]  /*baf0*/  MOV R19, R180 ;  /* 0x000000b400137202 */ /* 0x000fe20000000f00 */
[----:B------:R-:W-:Y:S06]  /*bb00*/  BRA `(.L_x_10600) ;  /* 0xffffff6800d07947 */ /* 0x000fec000383ffff */
.L_x_10601:
        /* <DEDUP_REMOVED lines=15> */
.L_x_20060:


//--------------------- .text._ZN10layer_norm13ln_bwd_kernelINS_13Kernel_traitsIf6__halfS2_S2_fjLj1024ELj1ELj4ELj1ELj16ENS_18Kernel_traits_baseILj1024EfS2_S2_S2_fjLj128EEEEELb1ELb1ELb0ELb1EEEvNS_9BwdParamsE --------------------------
	.section	.text._ZN10layer_norm13ln_bwd_kernelINS_13Kernel_traitsIf6__halfS2_S2_fjLj1024ELj1ELj4ELj1ELj16ENS_18Kernel_traits_baseILj1024EfS2_S2_S2_fjLj128EEEEELb1ELb1ELb0ELb1EEEvNS_9BwdParamsE,"ax",@progbits
	.align	128
        .global         _ZN10layer_norm13ln_bwd_kernelINS_13Kernel_traitsIf6__halfS2_S2_fjLj1024ELj1ELj4ELj1ELj16ENS_18Kernel_traits_baseILj1024EfS2_S2_S2_fjLj128EEEEELb1ELb1ELb0ELb1EEEvNS_9BwdParamsE
        .type           _ZN10layer_norm13ln_bwd_kernelINS_13Kernel_traitsIf6__halfS2_S2_fjLj1024ELj1ELj4ELj1ELj16ENS_18Kernel_traits_baseILj1024EfS2_S2_S2_fjLj128EEEEELb1ELb1ELb0ELb1EEEvNS_9BwdParamsE,@function
        .size           _ZN10layer_norm13ln_bwd_kernelINS_13Kernel_traitsIf6__halfS2_S2_fjLj1024ELj1ELj4ELj1ELj16ENS_18Kernel_traits_baseILj1024EfS2_S2_S2_fjLj128EEEEELb1ELb1ELb0ELb1EEEvNS_9BwdParamsE,(.L_x_20061 - _ZN10layer_norm13ln_bwd_kernelINS_13Kernel_traitsIf6__halfS2_S2_fjLj1024ELj1ELj4ELj1ELj16ENS_18Kernel_traits_baseILj1024EfS2_S2_S2_fjLj128EEEEELb1ELb1ELb0ELb1EEEvNS_9BwdParamsE)
        .other          _ZN10layer_norm13ln_bwd_kernelINS_13Kernel_traitsIf6__halfS2_S2_fjLj1024ELj1ELj4ELj1ELj16ENS_18Kernel_traits_baseILj1024EfS2_S2_S2_fjLj128EEEEELb1ELb1ELb0ELb1EEEvNS_9BwdParamsE,@"STO_CUDA_ENTRY STV_DEFAULT"
_ZN10layer_norm13ln_bwd_kernelINS_13Kernel_traitsIf6__halfS2_S2_fjLj1024ELj1ELj4ELj1ELj16ENS_18Kernel_traits_baseILj1024EfS2_S2_S2_fjLj128EEEEELb1ELb1ELb0ELb1EEEvNS_9BwdParamsE:
.text._ZN10layer_norm13ln_bwd_kernelINS_13Kernel_traitsIf6__halfS2_S2_fjLj1024ELj1ELj4ELj1ELj16ENS_18Kernel_traits_baseILj1024EfS2_S2_S2_fjLj128EEEEELb1ELb1ELb0ELb1EEEvNS_9BwdParamsE:
        /* <DEDUP_REMOVED lines=179> */
.L_x_10626:
        /* <DEDUP_REMOVED lines=20> */
[----:B------:R-:W-:Y:S01]  /*0c70*/  LEA.HI.SX32 R43, R32, R43, 0x1d ;  /* 0x0000002b202b7211 */ /* 0x000fe200078feaff */
[----:B--2---:R-:W-:Y:S01]  /*0c80*/  @P2 HADD2.F32 R3, -RZ, R0.H0_H0 ;  /* 0x20000000ff032230 */ /* 0x004fe20000004100 */
        /* <DEDUP_REMOVED lines=33> */
[--C-:B----4-:R-:W-:Y:S02]  /*0ea0*/  HADD2.F32 R180, -RZ, R39.reuse.H0_H0 ;  /* 0x20000027ffb47230 */ /* 0x110fe40000004100 */
[----:B------:R-:W-:Y:S02]  /*0eb0*/  HADD2.F32 R181, -RZ, R39.H1_H1 ;  /* 0x30000027ffb57230 */ /* 0x000fe40000004100 */
[----:B------:R-:W-:Y:S02]  /*0ec0*/  HADD2.F32 R202, -RZ, R32.H1_H1 ;  /* 0x30000020ffca7230 */ /* 0x000fe40000004100 */
[--C-:B------:R-:W-:Y:S02]  /*0ed0*/  HADD2.F32 R39, -RZ, R140.reuse.H0_H0 ;  /* 0x2000008cff277230 */ /* 0x100fe40000004100 */
        /* <DEDUP_REMOVED lines=8> */
[--C-:B------:R-:W-:Y:S02]  /*0f60*/  HADD2.F32 R190, -RZ, R34.reuse.H0_H0 ;  /* 0x20000022ffbe7230 */ /* 0x100fe40000004100 */
        /* <DEDUP_REMOVED lines=17> */
[----:B------:R-:W-:Y:S02]  /*1080*/  HADD2.F32 R143, -RZ, R143.H1_H1 ;  /* 0x3000008fff8f7230 */ /* 0x000fe40000004100 */
[C---:B------:R-:W-:Y:S01]  /*1090*/  FADD.FTZ R31, -R0.reuse, R31 ;  /* 0x0000001f001f7221 */ /* 0x040fe20000010100 */
[--C-:B------:R-:W-:Y:S02]  /*10a0*/  HADD2.F32 R128, -RZ, R144.reuse.H0_H0 ;  /* 0x20000090ff807230 */ /* 0x100fe40000004100 */
        /* <DEDUP_REMOVED lines=32> */
[----:B------:R-:W-:Y:S01]  /*12b0*/  FMUL.FTZ R195, R96, R128 ;  /* 0x0000008060c37220 */ /* 0x000fe20000410000 */
[C---:B-----5:R-:W-:Y:S01]  /*12c0*/  FMUL.FTZ R0, R4.reuse, R31 ;  /* 0x0000001f04007220 */ /* 0x060fe20000410000 */
[----:B------:R-:W-:Y:S02]  /*12d0*/  HADD2.F32 R129, -RZ, R145.H0_H0 ;  /* 0x20000091ff817230 */ /* 0x000fe40000004100 */
[----:B------:R-:W-:Y:S01]  /*12e0*/  FMUL.FTZ R202, R4, R202 ;  /* 0x000000ca04ca7220 */ /* 0x000fe20000410000 */
[--C-:B------:R-:W-:Y:S02]  /*12f0*/  HADD2.F32 R216, -RZ, R159.reuse.H0_H0 ;  /* 0x2000009fffd87230 */ /* 0x100fe40000004100 */
[----:B------:R-:W-:Y:S01]  /*1300*/  FMUL.FTZ R203, R97, R144 ;  /* 0x0000009061cb7220 */ /* 0x000fe20000410000 */
[----:B------:R-:W-:Y:S02]  /*1310*/  HADD2.F32 R220, -RZ, R159.H1_H1 ;  /* 0x3000009fffdc7230 */ /* 0x000fe40000004100 */
[----:B------:R-:W-:Y:S01]  /*1320*/  FADD.FTZ R159, RZ, R195 ;  /* 0x000000c3ff9f7221 */ /* 0x000fe20000010000 */
[----:B------:R-:W-:Y:S01]  /*1330*/  FFMA.FTZ R221, R0, R195, RZ ;  /* 0x000000c300dd7223 */ /* 0x000fe200000100ff */
        /* <DEDUP_REMOVED lines=22> */
[C---:B------:R-:W-:Y:S01]  /*14a0*/  FMUL.FTZ R186, R4.reuse, R186 ;  /* 0x000000ba04ba7220 */ /* 0x040fe20000410000 */
        /* <DEDUP_REMOVED lines=42> */
[----:B------:R-:W-:Y:S02]  /*1750*/  HADD2.F32 R200, -RZ, R152.H0_H0 ;  /* 0x20000098ffc87230 */ /* 0x000fe40000004100 */
[----:B------:R-:W-:Y:S01]  /*1760*/  FMUL.FTZ R166, R111, R201 ;  /* 0x000000c96fa67220 */ /* 0x000fe20000410000 */
[----:B------:R-:W-:Y:S01]  /*1770*/  FMUL.FTZ R181, R4, R181 ;  /* 0x000000b504b57220 */ /* 0x000fe20000410000 */
[----:B------:R-:W-:Y:S01]  /*1780*/  FADD.FTZ R159, R159, R167 ;  /* 0x000000a79f9f7221 */ /* 0x000fe20000010000 */
[----:B------:R-:W-:Y:S01]  /*1790*/  FFMA.FTZ R221, R180, R167, R221 ;  /* 0x000000a7b4dd7223 */ /* 0x000fe200000100dd */
[----:B------:R-:W-:-:S02]  /*17a0*/  HADD2.F32 R214, -RZ, R158.H0_H0 ;  /* 0x2000009effd67230 */ /* 0x000fc40000004100 */
[----:B------:R-:W-:Y:S02]  /*17b0*/  HADD2.F32 R217, -RZ, R158.H1_H1 ;  /* 0x3000009effd97230 */ /* 0x000fe40000004100 */
[----:B------:R-:W-:Y:S01]  /*17c0*/  FMUL.FTZ R158, R4, R219 ;  /* 0x000000db049e7220 */ /* 0x000fe20000410000 */
[----:B------:R-:W-:Y:S02]  /*17d0*/  HADD2.F32 R205, -RZ, R152.H1_H1 ;  /* 0x30000098ffcd7230 */ /* 0x000fe40000004100 */
[----:B------:R-:W-:Y:S01]  /*17e0*/  FADD.FTZ R219, R159, R166 ;  /* 0x000000a69fdb7221 */ /* 0x000fe20000010000 */
[--C-:B------:R-:W-:Y:S02]  /*17f0*/  HADD2.F32 R208, -RZ, R155.reuse.H0_H0 ;  /* 0x2000009bffd07230 */ /* 0x100fe40000004100 */
[----:B------:R-:W-:Y:S01]  /*1800*/  FFMA.FTZ R221, R181, R166, R221 ;  /* 0x000000a6b5dd7223 */ /* 0x000fe200000100dd */
[----:B------:R-:W-:Y:S02]  /*1810*/  HADD2.F32 R211, -RZ, R155.H1_H1 ;  /* 0x3000009bffd37230 */ /* 0x000fe40000004100 */
[----:B------:R-:W-:Y:S01]  /*1820*/  FMUL.FTZ R155, R112, R200 ;  /* 0x000000c8709b7220 */ /* 0x000fe20000410000 */
[----:B------:R-:W-:-:S02]  /*1830*/  HADD2.F32 R204, -RZ, R153.H0_H0 ;  /* 0x20000099ffcc7230 */ /* 0x000fc40000004100 */
[----:B------:R-:W-:Y:S01]  /*1840*/  FMUL.FTZ R159, R4, R218 ;  /* 0x000000da049f7220 */ /* 0x000fe20000410000 */
[--C-:B------:R-:W-:Y:S02]  /*1850*/  HADD2.F32 R206, -RZ, R154.reuse.H0_H0 ;  /* 0x2000009affce7230 */ /* 0x100fe40000004100 */
[----:B------:R-:W-:Y:S01]  /*1860*/  FADD.FTZ R219, R219, R155 ;  /* 0x0000009bdbdb7221 */ /* 0x000fe20000010000 */
[----:B------:R-:W-:Y:S02]  /*1870*/  HADD2.F32 R209, -RZ, R154.H1_H1 ;  /* 0x3000009affd17230 */ /* 0x000fe40000004100 */
[----:B------:R-:W-:Y:S01]  /*1880*/  FMUL.FTZ R154, R113, R205 ;  /* 0x000000cd719a7220 */ /* 0x000fe20000410000 */
        /* <DEDUP_REMOVED lines=20> */
[----:B------:R-:W-:Y:S02]  /*19d0*/  HADD2.F32 R213, -RZ, R156.H1_H1 ;  /* 0x3000009cffd57230 */ /* 0x000fe40000004100 */
[----:B------:R-:W-:Y:S01]  /*19e0*/  FMUL.FTZ R156, R118, R208 ;  /* 0x000000d0769c7220 */ /* 0x000fe20000410000 */
[----:B------:R-:W-:Y:S01]  /*19f0*/  FADD.FTZ R219, R219, R150 ;  /* 0x00000096dbdb7221 */ /* 0x000fe20000010000 */
[----:B------:R-:W-:Y:S01]  /*1a00*/  FFMA.FTZ R218, R163, R150, R218 ;  /* 0x00000096a3da7223 */ /* 0x000fe200000100da */
[--C-:B------:R-:W-:Y:S02]  /*1a10*/  HADD2.F32 R212, -RZ, R157.reuse.H0_H0 ;  /* 0x2000009dffd47230 */ /* 0x100fe40000004100 */
[----:B------:R-:W-:Y:S01]  /*1a20*/  FMUL.FTZ R165, R4, R165 ;  /* 0x000000a504a57220 */ /* 0x000fe20000410000 */
[----:B------:R-:W-:Y:S02]  /*1a30*/  HADD2.F32 R215, -RZ, R157.H1_H1 ;  /* 0x3000009dffd77230 */ /* 0x000fe40000004100 */
        /* <DEDUP_REMOVED lines=70> */
.L_x_10605:
        /* <DEDUP_REMOVED lines=39> */
[--C-:B---3--:R-:W-:Y:S02]  /*2110*/  HADD2.F32 R31, -RZ, R32.reuse.H0_H0 ;  /* 0x20000020ff1f7230 */ /* 0x108fe40000004100 */
[--C-:B----4-:R-:W-:Y:S02]  /*2120*/  HADD2.F32 R180, -RZ, R39.reuse.H0_H0 ;  /* 0x20000027ffb47230 */ /* 0x110fe40000004100 */
        /* <DEDUP_REMOVED lines=254> */
.L_x_10606:
        /* <DEDUP_REMOVED lines=166> */
.L_x_10638:
        /* <DEDUP_REMOVED lines=14> */
[----:B------:R-:W-:Y:S01]  /*3c50*/  FFMA.FTZ R196, R144, R196, R145 ;  /* 0x000000c490c47223 */ /* 0x000fe20000010091 */
[----:B------:R-:W-:Y:S01]  /*3c60*/  UMOV UR4, UR5 ;  /* 0x0000000500047c82 */ /* 0x000fe20008000000 */
[----:B------:R-:W-:Y:S01]  /*3c70*/  FADD.FTZ R197, -R197, R199 ;  /* 0x000000c7c5c57221 */ /* 0x000fe20000010100 */
[----:B------:R-:W-:Y:S01]  /*3c80*/  HFMA2 R146, -RZ, RZ, 0, 0 ;  /* 0x00000000ff927431 */ /* 0x000fe200000001ff */
[----:B------:R-:W-:Y:S01]  /*3c90*/  LOP3.LUT P4, RZ, R138, 0xff000000, RZ, 0xc0, !PT ;  /* 0xff0000008aff7812 */ /* 0x000fe2000788c0ff */
[----:B------:R-:W-:Y:S01]  /*3ca0*/  FADD.FTZ R198, -R196, R198 ;  /* 0x000000c6c4c67221 */ /* 0x000fe20000010100 */
[----:B------:R-:W-:Y:S01]  /*3cb0*/  FMUL.FTZ R197, R4, R197 ;  /* 0x000000c504c57220 */ /* 0x000fe20000410000 */
[C-C-:B------:R-:W-:Y:S01]  /*3cc0*/  FFMA.FTZ R190, R144.reuse, R190, R145.reuse ;  /* 0x000000be90be7223 */ /* 0x140fe20000010091 */
[----:B------:R-:W-:Y:S01]  /*3cd0*/  LOP3.LUT P0, RZ, R139, 0xff, RZ, 0xc0, !PT ;  /* 0x000000ff8bff7812 */ /* 0x000fe2000780c0ff */
[----:B------:R-:W-:Y:S01]  /*3ce0*/  FFMA.FTZ R189, R144, R189, R145 ;  /* 0x000000bd90bd7223 */ /* 0x000fe20000010091 */
[----:B------:R-:W-:Y:S01]  /*3cf0*/  FMUL.FTZ R193, R197, R3 ;  /* 0x00000003c5c17220 */ /* 0x000fe20000410000 */
[----:B------:R-:W-:Y:S01]  /*3d00*/  LOP3.LUT P2, RZ, R139, 0xff00, RZ, 0xc0, !PT ;  /* 0x0000ff008bff7812 */ /* 0x000fe2000784c0ff */
[----:B-----5:R-:W-:-:S02]  /*3d10*/  @P5 HADD2.F32 R147, -RZ, R129.H0_H0 ;  /* 0x20000081ff935230 */ /* 0x020fc40000004100 */
[----:B------:R-:W-:Y:S01]  /*3d20*/  FADD.FTZ R191, -R189, R191 ;  /* 0x000000bfbdbf7221 */ /* 0x000fe20000010100 */
[----:B------:R-:W-:Y:S01]  /*3d30*/  FMUL.FTZ R193, R193, UR4 ;  /* 0x00000004c1c17c20 */ /* 0x000fe20008410000 */
[C-C-:B------:R-:W-:Y:S01]  /*3d40*/  FFMA.FTZ R185, R144.reuse, R185, R145.reuse ;  /* 0x000000b990b97223 */ /* 0x140fe20000010091 */
[----:B------:R-:W-:Y:S01]  /*3d50*/  FFMA.FTZ R186, R144, R186, R145 ;  /* 0x000000ba90ba7223 */ /* 0x000fe20000010091 */
[----:B------:R-:W-:Y:S02]  /*3d60*/  @P4 HADD2.F32 R148, -RZ, R129.H1_H1 ;  /* 0x30000081ff944230 */ /* 0x000fe40000004100 */
[----:B------:R-:W-:Y:S01]  /*3d70*/  @P5 FMUL.FTZ R146, R193, R147 ;  /* 0x00000093c1925220 */ /* 0x000fe20000410000 */
[----:B------:R-:W-:Y:S01]  /*3d80*/  FMUL.FTZ R147, R4, R198 ;  /* 0x000000c604937220 */ /* 0x000fe20000410000 */
[----:B------:R-:W-:Y:S01]  /*3d90*/  FADD.FTZ R187, -R185, R187 ;  /* 0x000000bbb9bb7221 */ /* 0x000fe20000010100 */
[--C-:B------:R-:W-:Y:S01]  /*3da0*/  @P0 HADD2.F32 R182, -RZ, R130.reuse.H0_H0 ;  /* 0x20000082ffb60230 */ /* 0x100fe20000004100 */
[----:B------:R-:W-:Y:S01]  /*3db0*/  LOP3.LUT P3, RZ, R139, 0xff0000, RZ, 0xc0, !PT ;  /* 0x00ff00008bff7812 */ /* 0x000fe2000786c0ff */
[----:B------:R-:W-:Y:S01]  /*3dc0*/  FMUL.FTZ R147, R147, R3 ;  /* 0x0000000393937220 */ /* 0x000fe20000410000 */
[----:B------:R-:W-:-:S02]  /*3dd0*/  @P2 HADD2.F32 R183, -RZ, R130.H1_H1 ;  /* 0x30000082ffb72230 */ /* 0x000fc40000004100 */
[----:B------:R-:W-:Y:S01]  /*3de0*/  FFMA.FTZ R0, R144, R0, R145 ;  /* 0x0000000090007223 */ /* 0x000fe20000010091 */
[----:B------:R-:W-:Y:S01]  /*3df0*/  FMUL.FTZ R187, R4, R187 ;  /* 0x000000bb04bb7220 */ /* 0x000fe20000410000 */
[----:B------:R-:W-:Y:S01]  /*3e00*/  FMUL.FTZ R129, R147, UR4 ;  /* 0x0000000493817c20 */ /* 0x000fe20008410000 */
[----:B------:R-:W-:Y:S01]  /*3e10*/  MOV R147, RZ ;  /* 0x000000ff00937202 */ /* 0x000fe20000000f00 */
[----:B------:R-:W-:Y:S01]  /*3e20*/  FADD.FTZ R195, -R0, R195 ;  /* 0x000000c300c37221 */ /* 0x000fe20000010100 */
[----:B------:R-:W-:Y:S01]  /*3e30*/  FMUL.FTZ R187, R187, R3 ;  /* 0x00000003bbbb7220 */ /* 0x000fe20000410000 */
[----:B------:R-:W-:Y:S01]  /*3e40*/  @P4 FMUL.FTZ R147, R129, R148 ;  /* 0x0000009481934220 */ /* 0x000fe20000410000 */
[----:B------:R-:W-:Y:S01]  /*3e50*/  FADD.FTZ R148, -R190, R192 ;  /* 0x000000c0be947221 */ /* 0x000fe20000010100 */
[----:B------:R-:W-:Y:S01]  /*3e60*/  FMUL.FTZ R195, R4, R195 ;  /* 0x000000c304c37220 */ /* 0x000fe20000410000 */
[----:B------:R-:W-:Y:S01]  /*3e70*/  FFMA.FTZ R202, R144, R202, R145 ;  /* 0x000000ca90ca7223 */ /* 0x000fe20000010091 */
[----:B------:R-:W-:Y:S01]  /*3e80*/  FMUL.FTZ R193, R66, R193 ;  /* 0x000000c142c17220 */ /* 0x000fe20000410000 */
[----:B------:R-:W-:Y:S01]  /*3e90*/  FMUL.FTZ R148, R4, R148 ;  /* 0x0000009404947220 */ /* 0x000fe20000410000 */
[----:B------:R-:W-:Y:S01]  /*3ea0*/  FMUL.FTZ R129, R67, R129 ;  /* 0x0000008143817220 */ /* 0x000fe20000410000 */
[----:B------:R-:W-:-:S02]  /*3eb0*/  FADD.FTZ R203, -R202, R203 ;  /* 0x000000cbcacb7221 */ /* 0x000fc40000010100 */
[----:B------:R-:W-:Y:S01]  /*3ec0*/  FMUL.FTZ R148, R148, R3 ;  /* 0x0000000394947220 */ /* 0x000fe20000410000 */
[----:B------:R-:W-:Y:S01]  /*3ed0*/  FSEL R193, R193, RZ, P5 ;  /* 0x000000ffc1c17208 */ /* 0x000fe20002800000 */
[----:B------:R-:W-:Y:S01]  /*3ee0*/  FMUL.FTZ R203, R4, R203 ;  /* 0x000000cb04cb7220 */ /* 0x000fe20000410000 */
[----:B------:R-:W-:Y:S01]  /*3ef0*/  FSEL R129, R129, RZ, P4 ;  /* 0x000000ff81817208 */ /* 0x000fe20002000000 */
[----:B------:R-:W-:Y:S01]  /*3f00*/  FMUL.FTZ R149, R148, UR4 ;  /* 0x0000000494957c20 */ /* 0x000fe20008410000 */
[----:B------:R-:W-:Y:S02]  /*3f10*/  HFMA2 R148, -RZ, RZ, 0, 0 ;  /* 0x00000000ff947431 */ /* 0x000fe400000001ff */
[----:B------:R-:W-:Y:S01]  /*3f20*/  F2FP.F16.F32.PACK_AB R129, R129, R193 ;  /* 0x000000c18181723e */ /* 0x000fe200000000ff */
[----:B------:R-:W-:Y:S01]  /*3f30*/  FMUL.FTZ R185, R68, R149 ;  /* 0x0000009544b97220 */ /* 0x000fe20000410000 */
[----:B------:R-:W-:Y:S01]  /*3f40*/  @P0 FMUL.FTZ R148, R149, R182 ;  /* 0x000000b695940220 */ /* 0x000fe20000410000 */
[----:B------:R-:W-:-:S03]  /*3f50*/  FMUL.FTZ R182, R4, R191 ;  /* 0x000000bf04b67220 */ /* 0x000fc60000410000 */
[----:B------:R-:W-:Y:S01]  /*3f60*/  FSEL R185, R185, RZ, P0 ;  /* 0x000000ffb9b97208 */ /* 0x000fe20000000000 */
[----:B------:R-:W-:Y:S01]  /*3f70*/  @P3 HADD2.F32 R149, -RZ, R131.H0_H0 ;  /* 0x20000083ff953230 */ /* 0x000fe20000004100 */
[----:B------:R-:W-:Y:S01]  /*3f80*/  ISETP.GE.U32.AND P0, PT, R138, RZ, PT ;  /* 0x000000ff8a00720c */ /* 0x000fe20003f06070 */
[----:B------:R-:W-:-:S03]  /*3f90*/  FMUL.FTZ R182, R182, R3 ;  /* 0x00000003b6b67220 */ /* 0x000fc60000410000 */
[----:B------:R-:W-:Y:S01]  /*3fa0*/  ISETP.GE.U32.AND.EX P0, PT, R139, 0x1000000, PT, P0 ;  /* 0x010000008b00780c */ /* 0x000fe20003f06100 */
[----:B------:R-:W-:Y:S01]  /*3fb0*/  FMUL.FTZ R130, R182, UR4 ;  /* 0x00000004b6827c20 */ /* 0x000fe20008410000 */
[----:B------:R-:W-:-:S03]  /*3fc0*/  MOV R182, RZ ;  /* 0x000000ff00b67202 */ /* 0x000fc60000000f00 */
[----:B------:R-:W-:Y:S01]  /*3fd0*/  @P2 FMUL.FTZ R182, R130, R183 ;  /* 0x000000b782b62220 */ /* 0x000fe20000410000 */
[----:B------:R-:W-:Y:S01]  /*3fe0*/  FADD.FTZ R183, -R186, R188 ;  /* 0x000000bcbab77221 */ /* 0x000fe20000010100 */
[----:B------:R-:W-:-:S03]  /*3ff0*/  FMUL.FTZ R130, R69, R130 ;  /* 0x0000008245827220 */ /* 0x000fc60000410000 */
[----:B------:R-:W-:Y:S02]  /*4000*/  FMUL.FTZ R183, R4, R183 ;  /* 0x000000b704b77220 */ /* 0x000fe40000410000 */
[----:B------:R-:W-:Y:S01]  /*4010*/  FSEL R130, R130, RZ, P2 ;  /* 0x000000ff82827208 */ /* 0x000fe20001000000 */
[----:B------:R-:W-:Y:S02]  /*4020*/  @P0 HADD2.F32 R0, -RZ, R131.H1_H1 ;  /* 0x30000083ff000230 */ /* 0x000fe40000004100 */
[----:B------:R-:W-:Y:S01]  /*4030*/  FMUL.FTZ R183, R183, R3 ;  /* 0x00000003b7b77220 */ /* 0x000fe20000410000 */
[----:B------:R-:W-:Y:S01]  /*4040*/  LOP3.LUT P2, RZ, R138, 0xff, RZ, 0xc0, !PT ;  /* 0x000000ff8aff7812 */ /* 0x000fe2000784c0ff */
[----:B------:R-:W-:Y:S01]  /*4050*/  FMUL.FTZ R131, R187, UR4 ;  /* 0x00000004bb837c20 */ /* 0x000fe20008410000 */
[----:B------:R-:W-:Y:S01]  /*4060*/  F2FP.F16.F32.PACK_AB R130, R130, R185 ;  /* 0x000000b98282723e */ /* 0x000fe200000000ff */
[----:B------:R-:W-:Y:S01]  /*4070*/  FMUL.FTZ R184, R183, UR4 ;  /* 0x00000004b7b87c20 */ /* 0x000fe20008410000 */
[----:B------:R-:W-:-:S03]  /*4080*/  HFMA2 R183, -RZ, RZ, 0, 0 ;  /* 0x00000000ffb77431 */ /* 0x000fc600000001ff */
[----:B------:R-:W-:Y:S01]  /*4090*/  @P3 FMUL.FTZ R183, R184, R149 ;  /* 0x00000095b8b73220 */ /* 0x000fe20000410000 */
[----:B------:R-:W-:-:S05]  /*40a0*/  FMUL.FTZ R184, R70, R184 ;  /* 0x000000b846b87220 */ /* 0x000fca0000410000 */
[----:B------:R-:W-:Y:S01]  /*40b0*/  @P2 HADD2.F32 R149, -RZ, R128.H0_H0 ;  /* 0x20000080ff952230 */ /* 0x000fe20000004100 */
[----:B------:R-:W-:Y:S02]  /*40c0*/  FSEL R139, R184, RZ, P3 ;  /* 0x000000ffb88b7208 */ /* 0x000fe40001800000 */
[----:B------:R-:W-:Y:S01]  /*40d0*/  LOP3.LUT P3, RZ, R138, 0xff00, RZ, 0xc0, !PT ;  /* 0x0000ff008aff7812 */ /* 0x000fe2000786c0ff */
[----:B------:R-:W-:Y:S01]  /*40e0*/  FMUL.FTZ R138, R195, R3 ;  /* 0x00000003c38a7220 */ /* 0x000fe20000410000 */
[----:B------:R-:W-:Y:S01]  /*40f0*/  MOV R184, RZ ;  /* 0x000000ff00b87202 */ /* 0x000fe20000000f00 */
[----:B------:R-:W-:Y:S01]  /*4100*/  @P0 FMUL.FTZ R184, R131, R0 ;  /* 0x0000000083b80220 */ /* 0x000fe20000410000 */
[----:B------:R-:W-:Y:S02]  /*4110*/  HFMA2 R0, -RZ, RZ, 0, 0 ;  /* 0x00000000ff007431 */ /* 0x000fe400000001ff */
[----:B------:R-:W-:Y:S01]  /*4120*/  FMUL.FTZ R138, R138, UR4 ;  /* 0x000000048a8a7c20 */ /* 0x000fe20008410000 */
[----:B------:R-:W-:-:S03]  /*4130*/  FMUL.FTZ R131, R71, R131 ;  /* 0x0000008347837220 */ /* 0x000fc60000410000 */
[----:B------:R-:W-:Y:S01]  /*4140*/  @P2 FMUL.FTZ R0, R138, R149 ;  /* 0x000000958a002220 */ /* 0x000fe20000410000 */
[----:B------:R-:W-:Y:S01]  /*4150*/  FMUL.FTZ R149, R203, R3 ;  /* 0x00000003cb957220 */ /* 0x000fe20000410000 */
[----:B------:R-:W-:Y:S01]  /*4160*/  FMUL.FTZ R138, R64, R138 ;  /* 0x0000008a408a7220 */ /* 0x000fe20000410000 */
[----:B------:R-:W-:Y:S01]  /*4170*/  @P3 HADD2.F32 R186, -RZ, R128.H1_H1 ;  /* 0x30000080ffba3230 */ /* 0x000fe20000004100 */
[----:B------:R-:W-:Y:S01]  /*4180*/  FSEL R131, R131, RZ, P0 ;  /* 0x000000ff83837208 */ /* 0x000fe20000000000 */
[----:B------:R-:W-:Y:S01]  /*4190*/  FMUL.FTZ R128, R149, UR4 ;  /* 0x0000000495807c20 */ /* 0x000fe20008410000 */
[----:B------:R-:W-:Y:S02]  /*41a0*/  MOV R149, RZ ;  /* 0x000000ff00957202 */ /* 0x000fe40000000f00 */
[----:B------:R-:W-:Y:S01]  /*41b0*/  FSEL R138, R138, RZ, P2 ;  /* 0x000000ff8a8a7208 */ /* 0x000fe20001000000 */
[----:B------:R-:W-:Y:S01]  /*41c0*/  @P3 FMUL.FTZ R149, R128, R186 ;  /* 0x000000ba80953220 */ /* 0x000fe20000410000 */
[----:B------:R-:W-:Y:S01]  /*41d0*/  FMUL.FTZ R128, R65, R128 ;  /* 0x0000008041807220 */ /* 0x000fe20000410000 */
[----:B------:R-:W-:-:S04]  /*41e0*/  F2FP.F16.F32.PACK_AB R131, R131, R139 ;  /* 0x0000008b8383723e */ /* 0x000fc800000000ff */
[----:B------:R-:W-:-:S04]  /*41f0*/  FSEL R128, R128, RZ, P3 ;  /* 0x000000ff80807208 */ /* 0x000fc80001800000 */
[----:B------:R-:W-:Y:S01]  /*4200*/  F2FP.F16.F32.PACK_AB R128, R128, R138 ;  /* 0x0000008a8080723e */ /* 0x000fe200000000ff */
[----:B------:R-:W-:Y:S06]  /*4210*/  BRA `(.L_x_10610) ;  /* 0x0000000400847947 */ /* 0x000fec0003800000 */
.L_x_10609:
[--C-:B------:R-:W-:Y:S01]  /*4220*/  FFMA.FTZ R197, R144, R197, R145.reuse ;  /* 0x000000c590c57223 */ /* 0x100fe20000010091 */
[----:B------:R-:W-:Y:S01]  /*4230*/  LOP3.LUT P2, RZ, R138, 0xff0000, RZ, 0xc0, !PT ;  /* 0x00ff00008aff7812 */ /* 0x000fe2000784c0ff */
[----:B------:R-:W-:Y:S01]  /*4240*/  FFMA.FTZ R44, R144, R196, R145 ;  /* 0x000000c4902c7223 */ /* 0x000fe20000010091 */
        /* <DEDUP_REMOVED lines=10> */
[----:B------:R-:W-:Y:S01]  /*42f0*/  FFMA.FTZ R149, R144, R189, R145 ;  /* 0x000000bd90957223 */ /* 0x000fe20000010091 */
[----:B-----5:R-:W-:-:S02]  /*4300*/  @P2 HADD2.F32 R46, -RZ, R129.H0_H0 ;  /* 0x20000081ff2e2230 */ /* 0x020fc40000004100 */
[----:B------:R-:W-:Y:S01]  /*4310*/  FMUL.FTZ R47, R44, R3 ;  /* 0x000000032c2f7220 */ /* 0x000fe20000410000 */
[----:B------:R-:W-:Y:S01]  /*4320*/  FMUL.FTZ R193, R193, UR4 ;  /* 0x00000004c1c17c20 */ /* 0x000fe20008410000 */
[----:B------:R-:W-:Y:S01]  /*4330*/  LOP3.LUT P5, RZ, R139, 0xff00, RZ, 0xc0, !PT ;  /* 0x0000ff008bff7812 */ /* 0x000fe200078ac0ff */
[----:B------:R-:W-:Y:S01]  /*4340*/  FADD.FTZ R149, -R149, R191 ;  /* 0x000000bf95957221 */ /* 0x000fe20000010100 */
[----:B------:R-:W-:Y:S02]  /*4350*/  HFMA2 R148, -RZ, RZ, 0, 0 ;  /* 0x00000000ff947431 */ /* 0x000fe400000001ff */
[----:B------:R-:W-:Y:S01]  /*4360*/  @P2 FMUL.FTZ R146, R193, R46 ;  /* 0x0000002ec1922220 */ /* 0x000fe20000410000 */
[----:B------:R-:W-:Y:S02]  /*4370*/  @P3 HADD2.F32 R46, -RZ, R129.H1_H1 ;  /* 0x30000081ff2e3230 */ /* 0x000fe40000004100 */
[----:B------:R-:W-:Y:S01]  /*4380*/  FMUL.FTZ R129, R47, UR4 ;  /* 0x000000042f817c20 */ /* 0x000fe20008410000 */
[----:B------:R-:W-:Y:S01]  /*4390*/  FMUL.FTZ R149, R4, R149 ;  /* 0x0000009504957220 */ /* 0x000fe20000410000 */
[----:B------:R-:W-:-:S02]  /*43a0*/  @P4 HADD2.F32 R182, -RZ, R130.H0_H0 ;  /* 0x20000082ffb64230 */ /* 0x000fc40000004100 */
[--C-:B------:R-:W-:Y:S01]  /*43b0*/  FFMA.FTZ R186, R144, R186, R145.reuse ;  /* 0x000000ba90ba7223 */ /* 0x100fe20000010091 */
[----:B------:R-:W-:Y:S01]  /*43c0*/  @P3 FMUL.FTZ R147, R129, R46 ;  /* 0x0000002e81933220 */ /* 0x000fe20000410000 */
[----:B------:R-:W-:Y:S01]  /*43d0*/  FADD.FTZ R46, -R190, R192 ;  /* 0x000000c0be2e7221 */ /* 0x000fe20000010100 */
[----:B------:R-:W-:Y:S01]  /*43e0*/  FFMA.FTZ R185, R144, R185, R145 ;  /* 0x000000b990b97223 */ /* 0x000fe20000010091 */
[----:B------:R-:W-:Y:S01]  /*43f0*/  LOP3.LUT P6, RZ, R139, 0xff0000, RZ, 0xc0, !PT ;  /* 0x00ff00008bff7812 */ /* 0x000fe200078cc0ff */
[----:B------:R-:W-:Y:S02]  /*4400*/  @P5 HADD2.F32 R183, -RZ, R130.H1_H1 ;  /* 0x30000082ffb75230 */ /* 0x000fe40000004100 */
[----:B------:R-:W-:Y:S01]  /*4410*/  FMUL.FTZ R46, R4, R46 ;  /* 0x0000002e042e7220 */ /* 0x000fe20000410000 */
[----:B------:R-:W-:Y:S01]  /*4420*/  FADD.FTZ R188, -R186, R188 ;  /* 0x000000bcbabc7221 */ /* 0x000fe20000010100 */
[----:B------:R-:W-:Y:S01]  /*4430*/  FADD.FTZ R187, -R185, R187 ;  /* 0x000000bbb9bb7221 */ /* 0x000fe20000010100 */
[----:B------:R-:W-:Y:S01]  /*4440*/  ISETP.GE.U32.AND P0, PT, R138, RZ, PT ;  /* 0x000000ff8a00720c */ /* 0x000fe20003f06070 */
[----:B------:R-:W-:Y:S01]  /*4450*/  FMUL.FTZ R47, R46, R3 ;  /* 0x000000032e2f7220 */ /* 0x000fe20000410000 */
[----:B------:R-:W-:Y:S01]  /*4460*/  FFMA.FTZ R186, R144, R0, R145 ;  /* 0x0000000090ba7223 */ /* 0x000fe20000010091 */
[----:B------:R-:W-:Y:S01]  /*4470*/  FMUL.FTZ R187, R4, R187 ;  /* 0x000000bb04bb7220 */ /* 0x000fe20000410000 */
[----:B------:R-:W-:Y:S01]  /*4480*/  ISETP.GE.U32.AND.EX P0, PT, R139, 0x1000000, PT, P0 ;  /* 0x010000008b00780c */ /* 0x000fe20003f06100 */
[----:B------:R-:W-:Y:S01]  /*4490*/  FMUL.FTZ R47, R47, UR4 ;  /* 0x000000042f2f7c20 */ /* 0x000fe20008410000 */
[----:B------:R-:W-:Y:S01]  /*44a0*/  FADD.FTZ R186, -R186, R195 ;  /* 0x000000c3baba7221 */ /* 0x000fe20000010100 */
[----:B------:R-:W-:Y:S01]  /*44b0*/  FMUL.FTZ R184, R187, R3 ;  /* 0x00000003bbb87220 */ /* 0x000fe20000410000 */
[----:B------:R-:W-:-:S02]  /*44c0*/  @P6 HADD2.F32 R139, -RZ, R131.H0_H0 ;  /* 0x20000083ff8b6230 */ /* 0x000fc40000004100 */
[----:B------:R-:W-:Y:S01]  /*44d0*/  @P4 FMUL.FTZ R148, R47, R182 ;  /* 0x000000b62f944220 */ /* 0x000fe20000410000 */
[----:B------:R-:W-:Y:S01]  /*44e0*/  FMUL.FTZ R182, R149, R3 ;  /* 0x0000000395b67220 */ /* 0x000fe20000410000 */
[----:B------:R-:W-:Y:S01]  /*44f0*/  FMUL.FTZ R47, R68, R47 ;  /* 0x0000002f442f7220 */ /* 0x000fe20000410000 */
[----:B------:R-:W-:Y:S01]  /*4500*/  FMUL.FTZ R186, R4, R186 ;  /* 0x000000ba04ba7220 */ /* 0x000fe20000410000 */
[----:B------:R-:W-:Y:S01]  /*4510*/  FFMA.FTZ R202, R144, R202, R145 ;  /* 0x000000ca90ca7223 */ /* 0x000fe20000010091 */
[----:B------:R-:W-:Y:S01]  /*4520*/  FMUL.FTZ R130, R182, UR4 ;  /* 0x00000004b6827c20 */ /* 0x000fe20008410000 */
[----:B------:R-:W-:Y:S01]  /*4530*/  MOV R182, RZ ;  /* 0x000000ff00b67202 */ /* 0x000fe20000000f00 */
[----:B------:R-:W-:Y:S02]  /*4540*/  HFMA2 R0, -RZ, RZ, 0, 0 ;  /* 0x00000000ff007431 */ /* 0x000fe400000001ff */
[----:B------:R-:W-:Y:S01]  /*4550*/  FADD.FTZ R203, -R202, R203 ;  /* 0x000000cbcacb7221 */ /* 0x000fe20000010100 */
[----:B------:R-:W-:Y:S01]  /*4560*/  FMUL.FTZ R185, R69, R130 ;  /* 0x0000008245b97220 */ /* 0x000fe20000410000 */
[----:B------:R-:W-:Y:S01]  /*4570*/  @P5 FMUL.FTZ R182, R130, R183 ;  /* 0x000000b782b65220 */ /* 0x000fe20000410000 */
[----:B------:R-:W-:Y:S01]  /*4580*/  FSEL R130, R47, RZ, P4 ;  /* 0x000000ff2f827208 */ /* 0x000fe20002000000 */
[----:B------:R-:W-:Y:S01]  /*4590*/  FMUL.FTZ R47, R4, R188 ;  /* 0x000000bc042f7220 */ /* 0x000fe20000410000 */
[----:B------:R-:W-:Y:S01]  /*45a0*/  LOP3.LUT P4, RZ, R138, 0xff, RZ, 0xc0, !PT ;  /* 0x000000ff8aff7812 */ /* 0x000fe2000788c0ff */
[----:B------:R-:W-:Y:S01]  /*45b0*/  HFMA2 R183, -RZ, RZ, 0, 0 ;  /* 0x00000000ffb77431 */ /* 0x000fe200000001ff */
[----:B------:R-:W-:Y:S01]  /*45c0*/  FSEL R185, R185, RZ, P5 ;  /* 0x000000ffb9b97208 */ /* 0x000fe20002800000 */
[----:B------:R-:W-:Y:S01]  /*45d0*/  FMUL.FTZ R193, R66, R193 ;  /* 0x000000c142c17220 */ /* 0x000fe20000410000 */
[----:B------:R-:W-:Y:S01]  /*45e0*/  LOP3.LUT P5, RZ, R138, 0xff00, RZ, 0xc0, !PT ;  /* 0x0000ff008aff7812 */ /* 0x000fe200078ac0ff */
[----:B------:R-:W-:Y:S01]  /*45f0*/  FMUL.FTZ R138, R47, R3 ;  /* 0x000000032f8a7220 */ /* 0x000fe20000410000 */
[----:B------:R-:W-:Y:S01]  /*4600*/  F2FP.F16.F32.PACK_AB R46, R149, R46 ;  /* 0x0000002e952e723e */ /* 0x000fe200000000ff */
[----:B------:R-:W-:Y:S01]  /*4610*/  FMUL.FTZ R129, R67, R129 ;  /* 0x0000008143817220 */ /* 0x000fe20000410000 */
[----:B------:R-:W-:Y:S01]  /*4620*/  F2FP.F16.F32.PACK_AB R45, R44, R45 ;  /* 0x0000002d2c2d723e */ /* 0x000fe200000000ff */
[----:B------:R-:W-:Y:S01]  /*4630*/  FMUL.FTZ R138, R138, UR4 ;  /* 0x000000048a8a7c20 */ /* 0x000fe20008410000 */
[----:B------:R-:W-:Y:S01]  /*4640*/  FMUL.FTZ R44, R4, R203 ;  /* 0x000000cb042c7220 */ /* 0x000fe20000410000 */
[----:B------:R-:W-:-:S02]  /*4650*/  F2FP.F16.F32.PACK_AB R47, R187, R47 ;  /* 0x0000002fbb2f723e */ /* 0x000fc400000000ff */
[----:B------:R-:W-:Y:S01]  /*4660*/  @P6 FMUL.FTZ R183, R138, R139 ;  /* 0x0000008b8ab76220 */ /* 0x000fe20000410000 */
[----:B------:R-:W-:Y:S02]  /*4670*/  @P0 HADD2.F32 R139, -RZ, R131.H1_H1 ;  /* 0x30000083ff8b0230 */ /* 0x000fe40000004100 */
[----:B------:R-:W-:Y:S01]  /*4680*/  FMUL.FTZ R131, R184, UR4 ;  /* 0x00000004b8837c20 */ /* 0x000fe20008410000 */
[----:B------:R-:W-:Y:S01]  /*4690*/  MOV R184, RZ ;  /* 0x000000ff00b87202 */ /* 0x000fe20000000f00 */
[--C-:B------:R-:W-:Y:S02]  /*46a0*/  @P4 HADD2.F32 R149, -RZ, R128.reuse.H0_H0 ;  /* 0x20000080ff954230 */ /* 0x100fe40000004100 */
[----:B------:R-:W-:Y:S01]  /*46b0*/  FMUL.FTZ R138, R70, R138 ;  /* 0x0000008a468a7220 */ /* 0x000fe20000410000 */
[----:B------:R-:W-:Y:S01]  /*46c0*/  @P0 FMUL.FTZ R184, R131, R139 ;  /* 0x0000008b83b80220 */ /* 0x000fe20000410000 */
[----:B------:R-:W-:Y:S01]  /*46d0*/  FMUL.FTZ R139, R186, R3 ;  /* 0x00000003ba8b7220 */ /* 0x000fe20000410000 */
[----:B------:R-:W-:-:S02]  /*46e0*/  @P5 HADD2.F32 R187, -RZ, R128.H1_H1 ;  /* 0x30000080ffbb5230 */ /* 0x000fc40000004100 */
[----:B------:R-:W-:Y:S01]  /*46f0*/  FMUL.FTZ R131, R71, R131 ;  /* 0x0000008347837220 */ /* 0x000fe20000410000 */
[----:B------:R-:W-:Y:S01]  /*4700*/  FSEL R138, R138, RZ, P6 ;  /* 0x000000ff8a8a7208 */ /* 0x000fe20003000000 */
[----:B------:R-:W-:Y:S01]  /*4710*/  FMUL.FTZ R139, R139, UR4 ;  /* 0x000000048b8b7c20 */ /* 0x000fe20008410000 */
[----:B------:R-:W-:Y:S02]  /*4720*/  FSEL R193, R193, RZ, P2 ;  /* 0x000000ffc1c17208 */ /* 0x000fe40001000000 */
[----:B------:R-:W-:Y:S01]  /*4730*/  FSEL R131, R131, RZ, P0 ;  /* 0x000000ff83837208 */ /* 0x000fe20000000000 */
[----:B------:R-:W-:Y:S01]  /*4740*/  @P4 FMUL.FTZ R0, R139, R149 ;  /* 0x000000958b004220 */ /* 0x000fe20000410000 */
[----:B------:R-:W-:Y:S01]  /*4750*/  FMUL.FTZ R149, R44, R3 ;  /* 0x000000032c957220 */ /* 0x000fe20000410000 */
[----:B------:R-:W-:Y:S01]  /*4760*/  FMUL.FTZ R139, R64, R139 ;  /* 0x0000008b408b7220 */ /* 0x000fe20000410000 */
[----:B------:R-:W-:Y:S02]  /*4770*/  FSEL R129, R129, RZ, P3 ;  /* 0x000000ff81817208 */ /* 0x000fe40001800000 */
[----:B------:R-:W-:Y:S01]  /*4780*/  FMUL.FTZ R128, R149, UR4 ;  /* 0x0000000495807c20 */ /* 0x000fe20008410000 */
[----:B------:R-:W-:-:S02]  /*4790*/  MOV R149, RZ ;  /* 0x000000ff00957202 */ /* 0x000fc40000000f00 */
[----:B------:R-:W-:Y:S01]  /*47a0*/  FSEL R139, R139, RZ, P4 ;  /* 0x000000ff8b8b7208 */ /* 0x000fe20002000000 */
[----:B------:R-:W-:Y:S01]  /*47b0*/  @P5 FMUL.FTZ R149, R128, R187 ;  /* 0x000000bb80955220 */ /* 0x000fe20000410000 */
[----:B------:R-:W-:Y:S01]  /*47c0*/  FMUL.FTZ R128, R65, R128 ;  /* 0x0000008041807220 */ /* 0x000fe20000410000 */
[----:B------:R-:W-:Y:S02]  /*47d0*/  F2FP.F16.F32.PACK_AB R44, R44, R186 ;  /* 0x000000ba2c2c723e */ /* 0x000fe400000000ff */
[----:B------:R-:W-:Y:S02]  /*47e0*/  F2FP.F16.F32.PACK_AB R131, R131, R138 ;  /* 0x0000008a8383723e */ /* 0x000fe400000000ff */
[----:B------:R-:W-:Y:S02]  /*47f0*/  FSEL R128, R128, RZ, P5 ;  /* 0x000000ff80807208 */ /* 0x000fe40002800000 */
[----:B------:R-:W-:Y:S02]  /*4800*/  F2FP.F16.F32.PACK_AB R130, R185, R130 ;  /* 0x00000082b982723e */ /* 0x000fe400000000ff */
[----:B------:R-:W-:-:S02]  /*4810*/  F2FP.F16.F32.PACK_AB R129, R129, R193 ;  /* 0x000000c18181723e */ /* 0x000fc400000000ff */
[----:B------:R-:W-:-:S07]  /*4820*/  F2FP.F16.F32.PACK_AB R128, R128, R139 ;  /* 0x0000008b8080723e */ /* 0x000fce00000000ff */
.L_x_10610:
        /* <DEDUP_REMOVED lines=16> */
[----:B------:R-:W-:Y:S01]  /*4930*/  FFMA.FTZ R178, R144, R178, R145 ;  /* 0x000000b290b27223 */ /* 0x000fe20000010091 */
[C---:B------:R-:W-:Y:S01]  /*4940*/  FMUL.FTZ R45, R4.reuse, R45 ;  /* 0x0000002d042d7220 */ /* 0x040fe20000410000 */
[----:B------:R-:W-:Y:S01]  /*4950*/  CS2R R138, SRZ ;  /* 0x00000000008a7805 */ /* 0x000fe2000001ff00 */
[----:B------:R-:W-:Y:S01]  /*4960*/  FMUL.FTZ R44, R4, R44 ;  /* 0x0000002c042c7220 */ /* 0x000fe20000410000 */
[----:B------:R-:W-:Y:S01]  /*4970*/  LOP3.LUT P4, RZ, R137, 0xff, RZ, 0xc0, !PT ;  /* 0x000000ff89ff7812 */ /* 0x000fe2000788c0ff */
[----:B------:R-:W-:Y:S01]  /*4980*/  FMUL.FTZ R171, R45, R3 ;  /* 0x000000032dab7220 */ /* 0x000fe20000410000 */
[----:B------:R-:W-:Y:S01]  /*4990*/  LOP3.LUT P5, RZ, R137, 0xff00, RZ, 0xc0, !PT ;  /* 0x0000ff0089ff7812 */ /* 0x000fe200078ac0ff */
[----:B-----5:R-:W-:-:S02]  /*49a0*/  @P2 HADD2.F32 R46, -RZ, R129.H0_H0 ;  /* 0x20000081ff2e2230 */ /* 0x020fc40000004100 */
[----:B------:R-:W-:Y:S01]  /*49b0*/  FMUL.FTZ R47, R44, R3 ;  /* 0x000000032c2f7220 */ /* 0x000fe20000410000 */
[----:B------:R-:W-:Y:S01]  /*49c0*/  FMUL.FTZ R171, R171, UR4 ;  /* 0x00000004abab7c20 */ /* 0x000fe20008410000 */
[C-C-:B------:R-:W-:Y:S01]  /*49d0*/  FFMA.FTZ R175, R144.reuse, R175, R145.reuse ;  /* 0x000000af90af7223 */ /* 0x140fe20000010091 */
[----:B------:R-:W-:Y:S01]  /*49e0*/  FFMA.FTZ R180, R144, R180, R145 ;  /* 0x000000b490b47223 */ /* 0x000fe20000010091 */
[----:B------:R-:W-:Y:S01]  /*49f0*/  LOP3.LUT P6, RZ, R137, 0xff0000, RZ, 0xc0, !PT ;  /* 0x00ff000089ff7812 */ /* 0x000fe200078cc0ff */
[----:B------:R-:W-:Y:S01]  /*4a00*/  @P2 FMUL.FTZ R43, R171, R46 ;  /* 0x0000002eab2b2220 */ /* 0x000fe20000410000 */
[----:B------:R-:W-:Y:S02]  /*4a10*/  @P3 HADD2.F32 R46, -RZ, R129.H1_H1 ;  /* 0x30000081ff2e3230 */ /* 0x000fe40000004100 */
[----:B------:R-:W-:Y:S01]  /*4a20*/  FMUL.FTZ R129, R47, UR4 ;  /* 0x000000042f817c20 */ /* 0x000fe20008410000 */
[----:B------:R-:W-:Y:S01]  /*4a30*/  FADD.FTZ R172, -R175, R172 ;  /* 0x000000acafac7221 */ /* 0x000fe20000010100 */
[----:B------:R-:W-:Y:S01]  /*4a40*/  FADD.FTZ R167, -R180, R167 ;  /* 0x000000a7b4a77221 */ /* 0x000fe20000010100 */
[----:B------:R-:W-:Y:S01]  /*4a50*/  ISETP.GE.U32.AND P0, PT, R136, RZ, PT ;  /* 0x000000ff8800720c */ /* 0x000fe20003f06070 */
[----:B------:R-:W-:Y:S01]  /*4a60*/  @P3 FMUL.FTZ R138, R129, R46 ;  /* 0x0000002e818a3220 */ /* 0x000fe20000410000 */
[----:B------:R-:W-:Y:S01]  /*4a70*/  FADD.FTZ R46, -R178, R169 ;  /* 0x000000a9b22e7221 */ /* 0x000fe20000010100 */
[----:B------:R-:W-:Y:S01]  /*4a80*/  FFMA.FTZ R169, R144, R179, R145 ;  /* 0x000000b390a97223 */ /* 0x000fe20000010091 */
[----:B------:R-:W-:-:S02]  /*4a90*/  @P5 HADD2.F32 R170, -RZ, R130.H1_H1 ;  /* 0x30000082ffaa5230 */ /* 0x000fc40000004100 */
[--C-:B------:R-:W-:Y:S01]  /*4aa0*/  FFMA.FTZ R181, R144, R181, R145.reuse ;  /* 0x000000b590b57223 */ /* 0x100fe20000010091 */
[----:B------:R-:W-:Y:S01]  /*4ab0*/  FMUL.FTZ R46, R4, R46 ;  /* 0x0000002e042e7220 */ /* 0x000fe20000410000 */
[----:B------:R-:W-:Y:S01]  /*4ac0*/  FADD.FTZ R169, -R169, R168 ;  /* 0x000000a8a9a97221 */ /* 0x000fe20000010100 */
[----:B------:R-:W-:Y:S01]  /*4ad0*/  @P4 HADD2.F32 R168, -RZ, R130.H0_H0 ;  /* 0x20000082ffa84230 */ /* 0x000fe20000004100 */
[----:B------:R-:W-:Y:S01]  /*4ae0*/  ISETP.GE.U32.AND.EX P0, PT, R137, 0x1000000, PT, P0 ;  /* 0x010000008900780c */ /* 0x000fe20003f06100 */
[----:B------:R-:W-:Y:S01]  /*4af0*/  FMUL.FTZ R47, R46, R3 ;  /* 0x000000032e2f7220 */ /* 0x000fe20000410000 */
[----:B------:R-:W-:Y:S01]  /*4b00*/  FMUL.FTZ R169, R4, R169 ;  /* 0x000000a904a97220 */ /* 0x000fe20000410000 */
[----:B------:R-:W-:Y:S02]  /*4b10*/  @P6 HADD2.F32 R137, -RZ, R131.H0_H0 ;  /* 0x20000083ff896230 */ /* 0x000fe40000004100 */
[----:B------:R-:W-:Y:S01]  /*4b20*/  FADD.FTZ R166, -R181, R166 ;  /* 0x000000a6b5a67221 */ /* 0x000fe20000010100 */
[----:B------:R-:W-:Y:S01]  /*4b30*/  FMUL.FTZ R47, R47, UR4 ;  /* 0x000000042f2f7c20 */ /* 0x000fe20008410000 */
[----:B------:R-:W-:Y:S01]  /*4b40*/  FFMA.FTZ R174, R144, R174, R145 ;  /* 0x000000ae90ae7223 */ /* 0x000fe20000010091 */
[----:B------:R-:W-:Y:S01]  /*4b50*/  F2FP.F16.F32.PACK_AB R46, R169, R46 ;  /* 0x0000002ea92e723e */ /* 0x000fe200000000ff */
[----:B------:R-:W-:Y:S01]  /*4b60*/  FMUL.FTZ R171, R74, R171 ;  /* 0x000000ab4aab7220 */ /* 0x000fe20000410000 */
[----:B------:R-:W-:Y:S01]  /*4b70*/  @P4 FMUL.FTZ R139, R47, R168 ;  /* 0x000000a82f8b4220 */ /* 0x000fe20000410000 */
[----:B------:R-:W-:Y:S01]  /*4b80*/  FMUL.FTZ R168, R169, R3 ;  /* 0x00000003a9a87220 */ /* 0x000fe20000410000 */
[----:B------:R-:W-:Y:S01]  /*4b90*/  FMUL.FTZ R47, R76, R47 ;  /* 0x0000002f4c2f7220 */ /* 0x000fe20000410000 */
[----:B------:R-:W-:Y:S01]  /*4ba0*/  FADD.FTZ R173, -R174, R173 ;  /* 0x000000adaead7221 */ /* 0x000fe20000010100 */
[----:B------:R-:W-:-:S02]  /*4bb0*/  HFMA2 R169, -RZ, RZ, 0, 0 ;  /* 0x00000000ffa97431 */ /* 0x000fc400000001ff */
[----:B------:R-:W-:Y:S01]  /*4bc0*/  FMUL.FTZ R130, R168, UR4 ;  /* 0x00000004a8827c20 */ /* 0x000fe20008410000 */
[----:B------:R-:W-:Y:S01]  /*4bd0*/  MOV R168, RZ ;  /* 0x000000ff00a87202 */ /* 0x000fe20000000f00 */
[----:B------:R-:W-:Y:S01]  /*4be0*/  FMUL.FTZ R173, R4, R173 ;  /* 0x000000ad04ad7220 */ /* 0x000fe20000410000 */
[----:B------:R-:W-:Y:S01]  /*4bf0*/  F2FP.F16.F32.PACK_AB R45, R44, R45 ;  /* 0x0000002d2c2d723e */ /* 0x000fe200000000ff */
[----:B------:R-:W-:Y:S01]  /*4c00*/  FMUL.FTZ R175, R77, R130 ;  /* 0x000000824daf7220 */ /* 0x000fe20000410000 */
[----:B------:R-:W-:Y:S01]  /*4c10*/  @P5 FMUL.FTZ R168, R130, R170 ;  /* 0x000000aa82a85220 */ /* 0x000fe20000410000 */
[----:B------:R-:W-:Y:S01]  /*4c20*/  FSEL R130, R47, RZ, P4 ;  /* 0x000000ff2f827208 */ /* 0x000fe20002000000 */
[----:B------:R-:W-:Y:S01]  /*4c30*/  FMUL.FTZ R47, R4, R167 ;  /* 0x000000a7042f7220 */ /* 0x000fe20000410000 */
[C---:B------:R-:W-:Y:S01]  /*4c40*/  LOP3.LUT P4, RZ, R136.reuse, 0xff, RZ, 0xc0, !PT ;  /* 0x000000ff88ff7812 */ /* 0x040fe2000788c0ff */
[----:B------:R-:W-:Y:S01]  /*4c50*/  HFMA2 R167, -RZ, RZ, 0, 0 ;  /* 0x00000000ffa77431 */ /* 0x000fe200000001ff */
[----:B------:R-:W-:Y:S01]  /*4c60*/  FSEL R175, R175, RZ, P5 ;  /* 0x000000ffafaf7208 */ /* 0x000fe20002800000 */
[----:B------:R-:W-:Y:S01]  /*4c70*/  @P0 HADD2.F32 R170, -RZ, R131.H1_H1 ;  /* 0x30000083ffaa0230 */ /* 0x000fe20000004100 */
[----:B------:R-:W-:Y:S01]  /*4c80*/  LOP3.LUT P5, RZ, R136, 0xff00, RZ, 0xc0, !PT ;  /* 0x0000ff0088ff7812 */ /* 0x000fe200078ac0ff */
[----:B------:R-:W-:Y:S01]  /*4c90*/  FMUL.FTZ R136, R47, R3 ;  /* 0x000000032f887220 */ /* 0x000fe20000410000 */
[----:B------:R-:W-:Y:S01]  /*4ca0*/  FMUL.FTZ R44, R4, R172 ;  /* 0x000000ac042c7220 */ /* 0x000fe20000410000 */
[----:B------:R-:W-:Y:S01]  /*4cb0*/  FMUL.FTZ R129, R75, R129 ;  /* 0x000000814b817220 */ /* 0x000fe20000410000 */
[----:B------:R-:W-:Y:S01]  /*4cc0*/  FSEL R171, R171, RZ, P2 ;  /* 0x000000ffabab7208 */ /* 0x000fe20001000000 */
[----:B------:R-:W-:Y:S01]  /*4cd0*/  FMUL.FTZ R136, R136, UR4 ;  /* 0x0000000488887c20 */ /* 0x000fe20008410000 */
[----:B------:R-:W-:-:S02]  /*4ce0*/  F2FP.F16.F32.PACK_AB R130, R175, R130 ;  /* 0x00000082af82723e */ /* 0x000fc400000000ff */
[----:B------:R-:W-:Y:S01]  /*4cf0*/  FSEL R129, R129, RZ, P3 ;  /* 0x000000ff81817208 */ /* 0x000fe20001800000 */
[----:B------:R-:W-:Y:S01]  /*4d00*/  @P6 FMUL.FTZ R167, R136, R137 ;  /* 0x0000008988a76220 */ /* 0x000fe20000410000 */
[----:B------:R-:W-:Y:S01]  /*4d10*/  FMUL.FTZ R137, R4, R166 ;  /* 0x000000a604897220 */ /* 0x000fe20000410000 */
[----:B------:R-:W-:Y:S01]  /*4d20*/  FMUL.FTZ R136, R78, R136 ;  /* 0x000000884e887220 */ /* 0x000fe20000410000 */
[----:B------:R-:W-:Y:S01]  /*4d30*/  F2FP.F16.F32.PACK_AB R129, R129, R171 ;  /* 0x000000ab8181723e */ /* 0x000fe200000000ff */
[----:B------:R-:W-:Y:S02]  /*4d40*/  @P5 HADD2.F32 R172, -RZ, R128.H1_H1 ;  /* 0x30000080ffac5230 */ /* 0x000fe40000004100 */
[C---:B------:R-:W-:Y:S01]  /*4d50*/  FMUL.FTZ R166, R137.reuse, R3 ;  /* 0x0000000389a67220 */ /* 0x040fe20000410000 */
[----:B------:R-:W-:Y:S01]  /*4d60*/  F2FP.F16.F32.PACK_AB R47, R137, R47 ;  /* 0x0000002f892f723e */ /* 0x000fe200000000ff */
[----:B------:R-:W-:Y:S01]  /*4d70*/  FMUL.FTZ R137, R173, R3 ;  /* 0x00000003ad897220 */ /* 0x000fe20000410000 */
[----:B------:R-:W-:Y:S01]  /*4d80*/  FSEL R136, R136, RZ, P6 ;  /* 0x000000ff88887208 */ /* 0x000fe20003000000 */
[----:B------:R-:W-:Y:S01]  /*4d90*/  FMUL.FTZ R131, R166, UR4 ;  /* 0x00000004a6837c20 */ /* 0x000fe20008410000 */
[----:B------:R-:W-:Y:S01]  /*4da0*/  MOV R166, RZ ;  /* 0x000000ff00a67202 */ /* 0x000fe20000000f00 */
[----:B------:R-:W-:-:S02]  /*4db0*/  FMUL.FTZ R137, R137, UR4 ;  /* 0x0000000489897c20 */ /* 0x000fc40008410000 */
[----:B------:R-:W-:Y:S01]  /*4dc0*/  @P0 FMUL.FTZ R166, R131, R170 ;  /* 0x000000aa83a60220 */ /* 0x000fe20000410000 */
[----:B------:R-:W-:Y:S02]  /*4dd0*/  @P4 HADD2.F32 R170, -RZ, R128.H0_H0 ;  /* 0x20000080ffaa4230 */ /* 0x000fe40000004100 */
[----:B------:R-:W-:-:S03]  /*4de0*/  FMUL.FTZ R131, R79, R131 ;  /* 0x000000834f837220 */ /* 0x000fc60000410000 */
[----:B------:R-:W-:Y:S01]  /*4df0*/  @P4 FMUL.FTZ R169, R137, R170 ;  /* 0x000000aa89a94220 */ /* 0x000fe20000410000 */
[----:B------:R-:W-:Y:S01]  /*4e00*/  FMUL.FTZ R170, R44, R3 ;  /* 0x000000032caa7220 */ /* 0x000fe20000410000 */
[----:B------:R-:W-:Y:S01]  /*4e10*/  FMUL.FTZ R137, R72, R137 ;  /* 0x0000008948897220 */ /* 0x000fe20000410000 */
[----:B------:R-:W-:Y:S02]  /*4e20*/  FSEL R131, R131, RZ, P0 ;  /* 0x000000ff83837208 */ /* 0x000fe40000000000 */
[----:B------:R-:W-:Y:S01]  /*4e30*/  FMUL.FTZ R128, R170, UR4 ;  /* 0x00000004aa807c20 */ /* 0x000fe20008410000 */
[----:B------:R-:W-:Y:S02]  /*4e40*/  MOV R170, RZ ;  /* 0x000000ff00aa7202 */ /* 0x000fe40000000f00 */
[----:B------:R-:W-:Y:S01]  /*4e50*/  FSEL R137, R137, RZ, P4 ;  /* 0x000000ff89897208 */ /* 0x000fe20002000000 */
[----:B------:R-:W-:Y:S01]  /*4e60*/  @P5 FMUL.FTZ R170, R128, R172 ;  /* 0x000000ac80aa5220 */ /* 0x000fe20000410000 */
[----:B------:R-:W-:Y:S01]  /*4e70*/  FMUL.FTZ R128, R73, R128 ;  /* 0x0000008049807220 */ /* 0x000fe20000410000 */
[----:B------:R-:W-:-:S02]  /*4e80*/  F2FP.F16.F32.PACK_AB R44, R44, R173 ;  /* 0x000000ad2c2c723e */ /* 0x000fc400000000ff */
[----:B------:R-:W-:Y:S02]  /*4e90*/  F2FP.F16.F32.PACK_AB R131, R131, R136 ;  /* 0x000000888383723e */ /* 0x000fe400000000ff */
[----:B------:R-:W-:-:S04]  /*4ea0*/  FSEL R128, R128, RZ, P5 ;  /* 0x000000ff80807208 */ /* 0x000fc80002800000 */
[----:B------:R-:W-:Y:S01]  /*4eb0*/  F2FP.F16.F32.PACK_AB R128, R128, R137 ;  /* 0x000000898080723e */ /* 0x000fe200000000ff */
[----:B------:R-:W-:Y:S06]  /*4ec0*/  BRA `(.L_x_10612) ;  /* 0x0000000400747947 */ /* 0x000fec0003800000 */
.L_x_10611:
[--C-:B------:R-:W-:Y:S01]  /*4ed0*/  FFMA.FTZ R176, R144, R176, R145.reuse ;  /* 0x000000b090b07223 */ /* 0x100fe20000010091 */
[----:B------:R-:W-:Y:S01]  /*4ee0*/  LOP3.LUT P5, RZ, R136, 0xff0000, RZ, 0xc0, !PT ;  /* 0x00ff000088ff7812 */ /* 0x000fe200078ac0ff */
[----:B------:R-:W-:Y:S01]  /*4ef0*/  FFMA.FTZ R177, R144, R177, R145 ;  /* 0x000000b190b17223 */ /* 0x000fe20000010091 */
[----:B------:R-:W-:Y:S02]  /*4f00*/  HFMA2 R43, -RZ, RZ, 0, 0 ;  /* 0x00000000ff2b7431 */ /* 0x000fe400000001ff */
[----:B------:R-:W-:Y:S01]  /*4f10*/  FADD.FTZ R176, -R176, R171 ;  /* 0x000000abb0b07221 */ /* 0x000fe20000010100 */
[----:B------:R-:W-:Y:S01]  /*4f20*/  LOP3.LUT P4, RZ, R136, 0xff000000, RZ, 0xc0, !PT ;  /* 0xff00000088ff7812 */ /* 0x000fe2000788c0ff */
[----:B------:R-:W-:Y:S01]  /*4f30*/  FADD.FTZ R170, -R177, R170 ;  /* 0x000000aab1aa7221 */ /* 0x000fe20000010100 */
[--C-:B------:R-:W-:Y:S01]  /*4f40*/  FFMA.FTZ R178, R144, R178, R145.reuse ;  /* 0x000000b290b27223 */ /* 0x100fe20000010091 */
[----:B------:R-:W-:Y:S01]  /*4f50*/  FMUL.FTZ R176, R4, R176 ;  /* 0x000000b004b07220 */ /* 0x000fe20000410000 */
[C---:B------:R-:W-:Y:S01]  /*4f60*/  LOP3.LUT P0, RZ, R137.reuse, 0xff, RZ, 0xc0, !PT ;  /* 0x000000ff89ff7812 */ /* 0x040fe2000780c0ff */
[C-C-:B------:R-:W-:Y:S01]  /*4f70*/  FFMA.FTZ R179, R144.reuse, R179, R145.reuse ;  /* 0x000000b390b37223 */ /* 0x140fe20000010091 */
[----:B------:R-:W-:Y:S01]  /*4f80*/  LOP3.LUT P2, RZ, R137, 0xff00, RZ, 0xc0, !PT ;  /* 0x0000ff0089ff7812 */ /* 0x000fe2000784c0ff */
[----:B------:R-:W-:Y:S01]  /*4f90*/  FMUL.FTZ R171, R3, R176 ;  /* 0x000000b003ab7220 */ /* 0x000fe20000410000 */
[----:B------:R-:W-:Y:S01]  /*4fa0*/  FFMA.FTZ R180, R144, R180, R145 ;  /* 0x000000b490b47223 */ /* 0x000fe20000010091 */
[----:B-----5:R-:W-:-:S02]  /*4fb0*/  @P5 HADD2.F32 R138, -RZ, R129.H0_H0 ;  /* 0x20000081ff8a5230 */ /* 0x020fc40000004100 */
[----:B------:R-:W-:Y:S01]  /*4fc0*/  FADD.FTZ R168, -R179, R168 ;  /* 0x000000a8b3a87221 */ /* 0x000fe20000010100 */
[----:B------:R-:W-:Y:S01]  /*4fd0*/  FMUL.FTZ R171, R171, UR4 ;  /* 0x00000004abab7c20 */ /* 0x000fe20008410000 */
[----:B------:R-:W-:Y:S01]  /*4fe0*/  FFMA.FTZ R175, R144, R175, R145 ;  /* 0x000000af90af7223 */ /* 0x000fe20000010091 */
[----:B------:R-:W-:Y:S02]  /*4ff0*/  @P4 HADD2.F32 R139, -RZ, R129.H1_H1 ;  /* 0x30000081ff8b4230 */ /* 0x000fe40000004100 */
[----:B------:R-:W-:Y:S01]  /*5000*/  FMUL.FTZ R168, R4, R168 ;  /* 0x000000a804a87220 */ /* 0x000fe20000410000 */
[----:B------:R-:W-:Y:S01]  /*5010*/  @P5 FMUL.FTZ R43, R138, R171 ;  /* 0x000000ab8a2b5220 */ /* 0x000fe20000410000 */
[----:B------:R-:W-:Y:S01]  /*5020*/  FMUL.FTZ R138, R4, R170 ;  /* 0x000000aa048a7220 */ /* 0x000fe20000410000 */
[----:B------:R-:W-:Y:S02]  /*5030*/  @P0 HADD2.F32 R170, -RZ, R130.H0_H0 ;  /* 0x20000082ffaa0230 */ /* 0x000fe40000004100 */
[----:B------:R-:W-:Y:S01]  /*5040*/  FADD.FTZ R167, -R180, R167 ;  /* 0x000000a7b4a77221 */ /* 0x000fe20000010100 */
[----:B------:R-:W-:Y:S01]  /*5050*/  LOP3.LUT P3, RZ, R137, 0xff0000, RZ, 0xc0, !PT ;  /* 0x00ff000089ff7812 */ /* 0x000fe2000786c0ff */
[----:B------:R-:W-:Y:S01]  /*5060*/  FMUL.FTZ R138, R3, R138 ;  /* 0x0000008a038a7220 */ /* 0x000fe20000410000 */
[----:B------:R-:W-:Y:S01]  /*5070*/  FADD.FTZ R172, -R175, R172 ;  /* 0x000000acafac7221 */ /* 0x000fe20000010100 */
[C---:B------:R-:W-:Y:S01]  /*5080*/  FMUL.FTZ R168, R3.reuse, R168 ;  /* 0x000000a803a87220 */ /* 0x040fe20000410000 */
[----:B------:R-:W-:Y:S01]  /*5090*/  FMUL.FTZ R167, R4, R167 ;  /* 0x000000a704a77220 */ /* 0x000fe20000410000 */
[----:B------:R-:W-:Y:S01]  /*50a0*/  FMUL.FTZ R129, R138, UR4 ;  /* 0x000000048a817c20 */ /* 0x000fe20008410000 */
[----:B------:R-:W-:Y:S01]  /*50b0*/  MOV R138, RZ ;  /* 0x000000ff008a7202 */ /* 0x000fe20000000f00 */
[----:B------:R-:W-:Y:S01]  /*50c0*/  FFMA.FTZ R181, R144, R181, R145 ;  /* 0x000000b590b57223 */ /* 0x000fe20000010091 */
[----:B------:R-:W-:Y:S01]  /*50d0*/  FMUL.FTZ R167, R3, R167 ;  /* 0x000000a703a77220 */ /* 0x000fe20000410000 */
[----:B------:R-:W-:Y:S01]  /*50e0*/  @P4 FMUL.FTZ R138, R139, R129 ;  /* 0x000000818b8a4220 */ /* 0x000fe20000410000 */
[----:B------:R-:W-:Y:S01]  /*50f0*/  FADD.FTZ R139, -R178, R169 ;  /* 0x000000a9b28b7221 */ /* 0x000fe20000010100 */
[----:B------:R-:W-:Y:S01]  /*5100*/  FADD.FTZ R166, -R181, R166 ;  /* 0x000000a6b5a67221 */ /* 0x000fe20000010100 */
[----:B------:R-:W-:Y:S01]  /*5110*/  FFMA.FTZ R174, R144, R174, R145 ;  /* 0x000000ae90ae7223 */ /* 0x000fe20000010091 */
[C---:B------:R-:W-:Y:S01]  /*5120*/  FMUL.FTZ R172, R4.reuse, R172 ;  /* 0x000000ac04ac7220 */ /* 0x040fe20000410000 */
[C---:B------:R-:W-:Y:S01]  /*5130*/  FMUL.FTZ R139, R4.reuse, R139 ;  /* 0x0000008b048b7220 */ /* 0x040fe20000410000 */
[----:B------:R-:W-:Y:S01]  /*5140*/  FMUL.FTZ R166, R4, R166 ;  /* 0x000000a604a67220 */ /* 0x000fe20000410000 */
[----:B------:R-:W-:Y:S01]  /*5150*/  FADD.FTZ R174, -R174, R173 ;  /* 0x000000adaeae7221 */ /* 0x000fe20000010100 */
[----:B------:R-:W-:Y:S01]  /*5160*/  FMUL.FTZ R171, R74, R171 ;  /* 0x000000ab4aab7220 */ /* 0x000fe20000410000 */
[C---:B------:R-:W-:Y:S01]  /*5170*/  FMUL.FTZ R139, R3.reuse, R139 ;  /* 0x0000008b038b7220 */ /* 0x040fe20000410000 */
[----:B------:R-:W-:Y:S01]  /*5180*/  FMUL.FTZ R166, R3, R166 ;  /* 0x000000a603a67220 */ /* 0x000fe20000410000 */
[----:B------:R-:W-:Y:S01]  /*5190*/  FMUL.FTZ R174, R4, R174 ;  /* 0x000000ae04ae7220 */ /* 0x000fe20000410000 */
[----:B------:R-:W-:Y:S01]  /*51a0*/  FMUL.FTZ R129, R75, R129 ;  /* 0x000000814b817220 */ /* 0x000fe20000410000 */
[----:B------:R-:W-:Y:S01]  /*51b0*/  FMUL.FTZ R169, R139, UR4 ;  /* 0x000000048ba97c20 */ /* 0x000fe20008410000 */
[----:B------:R-:W-:-:S02]  /*51c0*/  HFMA2 R139, -RZ, RZ, 0, 0 ;  /* 0x00000000ff8b7431 */ /* 0x000fc400000001ff */
[----:B------:R-:W-:Y:S01]  /*51d0*/  FMUL.FTZ R174, R3, R174 ;  /* 0x000000ae03ae7220 */ /* 0x000fe20000410000 */
[----:B------:R-:W-:Y:S01]  /*51e0*/  FSEL R171, R171, RZ, P5 ;  /* 0x000000ffabab7208 */ /* 0x000fe20002800000 */
[-C--:B------:R-:W-:Y:S01]  /*51f0*/  FMUL.FTZ R175, R76, R169.reuse ;  /* 0x000000a94caf7220 */ /* 0x080fe20000410000 */
[----:B------:R-:W-:Y:S01]  /*5200*/  FSEL R129, R129, RZ, P4 ;  /* 0x000000ff81817208 */ /* 0x000fe20002000000 */
[----:B------:R-:W-:Y:S01]  /*5210*/  @P0 FMUL.FTZ R139, R170, R169 ;  /* 0x000000a9aa8b0220 */ /* 0x000fe20000410000 */
[----:B------:R-:W-:Y:S02]  /*5220*/  @P2 HADD2.F32 R170, -RZ, R130.H1_H1 ;  /* 0x30000082ffaa2230 */ /* 0x000fe40000004100 */
[----:B------:R-:W-:Y:S01]  /*5230*/  FMUL.FTZ R130, R168, UR4 ;  /* 0x00000004a8827c20 */ /* 0x000fe20008410000 */
[----:B------:R-:W-:Y:S01]  /*5240*/  FSEL R175, R175, RZ, P0 ;  /* 0x000000ffafaf7208 */ /* 0x000fe20000000000 */
[----:B------:R-:W-:Y:S01]  /*5250*/  @P3 HADD2.F32 R169, -RZ, R131.H0_H0 ;  /* 0x20000083ffa93230 */ /* 0x000fe20000004100 */
[----:B------:R-:W-:Y:S01]  /*5260*/  MOV R168, RZ ;  /* 0x000000ff00a87202 */ /* 0x000fe20000000f00 */
[----:B------:R-:W-:Y:S01]  /*5270*/  @P2 FMUL.FTZ R168, R170, R130 ;  /* 0x00000082aaa82220 */ /* 0x000fe20000410000 */
[----:B------:R-:W-:Y:S01]  /*5280*/  ISETP.GE.U32.AND P0, PT, R136, RZ, PT ;  /* 0x000000ff8800720c */ /* 0x000fe20003f06070 */
[----:B------:R-:W-:Y:S01]  /*5290*/  FMUL.FTZ R170, R167, UR4 ;  /* 0x00000004a7aa7c20 */ /* 0x000fe20008410000 */
[----:B------:R-:W-:-:S02]  /*52a0*/  HFMA2 R167, -RZ, RZ, 0, 0 ;  /* 0x00000000ffa77431 */ /* 0x000fc400000001ff */
[----:B------:R-:W-:Y:S01]  /*52b0*/  FMUL.FTZ R130, R77, R130 ;  /* 0x000000824d827220 */ /* 0x000fe20000410000 */
[----:B------:R-:W-:Y:S02]  /*52c0*/  ISETP.GE.U32.AND.EX P0, PT, R137, 0x1000000, PT, P0 ;  /* 0x010000008900780c */ /* 0x000fe40003f06100 */
[----:B------:R-:W-:Y:S02]  /*52d0*/  F2FP.F16.F32.PACK_AB R129, R129, R171 ;  /* 0x000000ab8181723e */ /* 0x000fe400000000ff */
[----:B------:R-:W-:Y:S01]  /*52e0*/  FSEL R130, R130, RZ, P2 ;  /* 0x000000ff82827208 */ /* 0x000fe20001000000 */
[-C--:B------:R-:W-:Y:S01]  /*52f0*/  @P3 FMUL.FTZ R167, R169, R170.reuse ;  /* 0x000000aaa9a73220 */ /* 0x080fe20000410000 */
[----:B------:R-:W-:Y:S01]  /*5300*/  LOP3.LUT P2, RZ, R136, 0xff, RZ, 0xc0, !PT ;  /* 0x000000ff88ff7812 */ /* 0x000fe2000784c0ff */
[----:B------:R-:W-:Y:S01]  /*5310*/  FMUL.FTZ R170, R78, R170 ;  /* 0x000000aa4eaa7220 */ /* 0x000fe20000410000 */
[----:B------:R-:W-:Y:S01]  /*5320*/  HFMA2 R169, -RZ, RZ, 0, 0 ;  /* 0x00000000ffa97431 */ /* 0x000fe200000001ff */
[----:B------:R-:W-:-:S03]  /*5330*/  F2FP.F16.F32.PACK_AB R130, R130, R175 ;  /* 0x000000af8282723e */ /* 0x000fc600000000ff */
[----:B------:R-:W-:Y:S02]  /*5340*/  FSEL R137, R170, RZ, P3 ;  /* 0x000000ffaa897208 */ /* 0x000fe40001800000 */
[----:B------:R-:W-:Y:S01]  /*5350*/  LOP3.LUT P3, RZ, R136, 0xff00, RZ, 0xc0, !PT ;  /* 0x0000ff0088ff7812 */ /* 0x000fe2000786c0ff */
[----:B------:R-:W-:Y:S02]  /*5360*/  @P0 HADD2.F32 R136, -RZ, R131.H1_H1 ;  /* 0x30000083ff880230 */ /* 0x000fe40000004100 */
[----:B------:R-:W-:Y:S01]  /*5370*/  FMUL.FTZ R131, R166, UR4 ;  /* 0x00000004a6837c20 */ /* 0x000fe20008410000 */
[----:B------:R-:W-:Y:S01]  /*5380*/  MOV R166, RZ ;  /* 0x000000ff00a67202 */ /* 0x000fe20000000f00 */
[----:B------:R-:W-:Y:S02]  /*5390*/  @P2 HADD2.F32 R170, -RZ, R128.H0_H0 ;  /* 0x20000080ffaa2230 */ /* 0x000fe40000004100 */
[-C--:B------:R-:W-:Y:S01]  /*53a0*/  @P0 FMUL.FTZ R166, R136, R131.reuse ;  /* 0x0000008388a60220 */ /* 0x080fe20000410000 */
[----:B------:R-:W-:Y:S01]  /*53b0*/  FMUL.FTZ R136, R174, UR4 ;  /* 0x00000004ae887c20 */ /* 0x000fe20008410000 */
[----:B------:R-:W-:-:S03]  /*53c0*/  FMUL.FTZ R131, R79, R131 ;  /* 0x000000834f837220 */ /* 0x000fc60000410000 */
[----:B------:R-:W-:Y:S01]  /*53d0*/  @P2 FMUL.FTZ R169, R170, R136 ;  /* 0x00000088aaa92220 */ /* 0x000fe20000410000 */
[----:B------:R-:W-:Y:S01]  /*53e0*/  FMUL.FTZ R170, R3, R172 ;  /* 0x000000ac03aa7220 */ /* 0x000fe20000410000 */
[----:B------:R-:W-:Y:S02]  /*53f0*/  @P3 HADD2.F32 R172, -RZ, R128.H1_H1 ;  /* 0x30000080ffac3230 */ /* 0x000fe40000004100 */
[----:B------:R-:W-:Y:S01]  /*5400*/  FMUL.FTZ R136, R72, R136 ;  /* 0x0000008848887220 */ /* 0x000fe20000410000 */
[----:B------:R-:W-:Y:S01]  /*5410*/  FSEL R131, R131, RZ, P0 ;  /* 0x000000ff83837208 */ /* 0x000fe20000000000 */
[----:B------:R-:W-:Y:S01]  /*5420*/  FMUL.FTZ R128, R170, UR4 ;  /* 0x00000004aa807c20 */ /* 0x000fe20008410000 */
[----:B------:R-:W-:Y:S02]  /*5430*/  MOV R170, RZ ;  /* 0x000000ff00aa7202 */ /* 0x000fe40000000f00 */
[----:B------:R-:W-:Y:S01]  /*5440*/  FSEL R136, R136, RZ, P2 ;  /* 0x000000ff88887208 */ /* 0x000fe20001000000 */
[-C--:B------:R-:W-:Y:S01]  /*5450*/  @P3 FMUL.FTZ R170, R172, R128.reuse ;  /* 0x00000080acaa3220 */ /* 0x080fe20000410000 */
[----:B------:R-:W-:Y:S01]  /*5460*/  FMUL.FTZ R128, R73, R128 ;  /* 0x0000008049807220 */ /* 0x000fe20000410000 */
[----:B------:R-:W-:-:S04]  /*5470*/  F2FP.F16.F32.PACK_AB R131, R131, R137 ;  /* 0x000000898383723e */ /* 0x000fc800000000ff */
[----:B------:R-:W-:-:S04]  /*5480*/  FSEL R128, R128, RZ, P3 ;  /* 0x000000ff80807208 */ /* 0x000fc80001800000 */
[----:B------:R-:W-:-:S07]  /*5490*/  F2FP.F16.F32.PACK_AB R128, R128, R136 ;  /* 0x000000888080723e */ /* 0x000fce00000000ff */
.L_x_10612:
        /* <DEDUP_REMOVED lines=10> */
[----:B------:R-:W-:Y:S01]  /*5540*/  FFMA.FTZ R45, R144, R164, R145 ;  /* 0x000000a4902d7223 */ /* 0x000fe20000010091 */
[----:B------:R-:W-:Y:S01]  /*5550*/  LOP3.LUT P0, RZ, R135, 0xff, RZ, 0xc0, !PT ;  /* 0x000000ff87ff7812 */ /* 0x000fe2000780c0ff */
[----:B------:R-:W-:Y:S01]  /*5560*/  FADD.FTZ R163, -R163, R150 ;  /* 0x00000096a3a37221 */ /* 0x000fe20000010100 */
[----:B------:R-:W-:Y:S01]  /*5570*/  FADD.FTZ R151, -R162, R151 ;  /* 0x00000097a2977221 */ /* 0x000fe20000010100 */
[----:B------:R-:W-:Y:S01]  /*5580*/  FADD.FTZ R137, -R45, R156 ;  /* 0x0000009c2d897221 */ /* 0x000fe20000010100 */
[C---:B------:R-:W-:Y:S01]  /*5590*/  LOP3.LUT P3, RZ, R135.reuse, 0xff00, RZ, 0xc0, !PT ;  /* 0x0000ff0087ff7812 */ /* 0x040fe2000786c0ff */
[C---:B------:R-:W-:Y:S01]  /*55a0*/  FMUL.FTZ R44, R4.reuse, R163 ;  /* 0x000000a3042c7220 */ /* 0x040fe20000410000 */
[----:B------:R-:W-:Y:S01]  /*55b0*/  LOP3.LUT P2, RZ, R135, 0xff0000, RZ, 0xc0, !PT ;  /* 0x00ff000087ff7812 */ /* 0x000fe2000784c0ff */
[C---:B------:R-:W-:Y:S01]  /*55c0*/  FMUL.FTZ R46, R4.reuse, R151 ;  /* 0x00000097042e7220 */ /* 0x040fe20000410000 */
[----:B------:R-:W-:Y:S01]  /*55d0*/  FMUL.FTZ R164, R4, R137 ;  /* 0x0000008904a47220 */ /* 0x000fe20000410000 */
[----:B------:R-:W-:Y:S01]  /*55e0*/  FMUL.FTZ R47, R44, R3 ;  /* 0x000000032c2f7220 */ /* 0x000fe20000410000 */
[----:B------:R-:W-:-:S02]  /*55f0*/  HFMA2 R30, -RZ, RZ, 0, 0 ;  /* 0x00000000ff1e7431 */ /* 0x000fc400000001ff */
[-C--:B------:R-:W-:Y:S01]  /*5600*/  FMUL.FTZ R45, R46, R3.reuse ;  /* 0x000000032e2d7220 */ /* 0x080fe20000410000 */
[----:B------:R-:W-:Y:S02]  /*5610*/  HFMA2 R137, -RZ, RZ, 0, 0 ;  /* 0x00000000ff897431 */ /* 0x000fe400000001ff */
[----:B------:R-:W-:Y:S01]  /*5620*/  FMUL.FTZ R150, R47, UR4 ;  /* 0x000000042f967c20 */ /* 0x000fe20008410000 */
[----:B------:R-:W-:Y:S01]  /*5630*/  FMUL.FTZ R47, R164, R3 ;  /* 0x00000003a42f7220 */ /* 0x000fe20000410000 */
[--C-:B-----5:R-:W-:Y:S02]  /*5640*/  @P0 HADD2.F32 R136, -RZ, R130.reuse.H0_H0 ;  /* 0x20000082ff880230 */ /* 0x120fe40000004100 */
[----:B------:R-:W-:Y:S01]  /*5650*/  FMUL.FTZ R45, R45, UR4 ;  /* 0x000000042d2d7c20 */ /* 0x000fe20008410000 */
[----:B------:R-:W-:Y:S02]  /*5660*/  @P3 HADD2.F32 R130, -RZ, R130.H1_H1 ;  /* 0x30000082ff823230 */ /* 0x000fe40000004100 */
[----:B------:R-:W-:Y:S01]  /*5670*/  FMUL.FTZ R162, R47, UR4 ;  /* 0x000000042fa27c20 */ /* 0x000fe20008410000 */
[----:B------:R-:W-:-:S02]  /*5680*/  @P2 HADD2.F32 R47, -RZ, R131.H0_H0 ;  /* 0x20000083ff2f2230 */ /* 0x000fc40000004100 */
[----:B------:R-:W-:Y:S01]  /*5690*/  @P0 FMUL.FTZ R30, R45, R136 ;  /* 0x000000882d1e0220 */ /* 0x000fe20000410000 */
[----:B------:R-:W-:Y:S01]  /*56a0*/  MOV R136, RZ ;  /* 0x000000ff00887202 */ /* 0x000fe20000000f00 */
[----:B------:R-:W-:Y:S01]  /*56b0*/  @P3 FMUL.FTZ R136, R150, R130 ;  /* 0x0000008296883220 */ /* 0x000fe20000410000 */
[----:B------:R-:W-:Y:S01]  /*56c0*/  FMUL.FTZ R156, R84, R45 ;  /* 0x0000002d549c7220 */ /* 0x000fe20000410000 */
[----:B------:R-:W-:Y:S01]  /*56d0*/  @P2 FMUL.FTZ R137, R162, R47 ;  /* 0x0000002fa2892220 */ /* 0x000fe20000410000 */
[----:B------:R-:W-:Y:S01]  /*56e0*/  FMUL.FTZ R130, R85, R150 ;  /* 0x0000009655827220 */ /* 0x000fe20000410000 */
[----:B------:R-:W-:Y:S01]  /*56f0*/  FMUL.FTZ R162, R86, R162 ;  /* 0x000000a256a27220 */ /* 0x000fe20000410000 */
[--C-:B------:R-:W-:Y:S01]  /*5700*/  FFMA.FTZ R160, R144, R160, R145.reuse ;  /* 0x000000a090a07223 */ /* 0x100fe20000010091 */
[----:B------:R-:W-:Y:S01]  /*5710*/  FSEL R156, R156, RZ, P0 ;  /* 0x000000ff9c9c7208 */ /* 0x000fe20000000000 */
[----:B------:R-:W-:Y:S01]  /*5720*/  FFMA.FTZ R161, R144, R161, R145 ;  /* 0x000000a190a17223 */ /* 0x000fe20000010091 */
[----:B------:R-:W-:Y:S01]  /*5730*/  FSEL R130, R130, RZ, P3 ;  /* 0x000000ff82827208 */ /* 0x000fe20001800000 */
[----:B------:R-:W-:Y:S01]  /*5740*/  FADD.FTZ R153, -R160, R153 ;  /* 0x00000099a0997221 */ /* 0x000fe20000010100 */
[----:B------:R-:W-:Y:S01]  /*5750*/  FSEL R162, R162, RZ, P2 ;  /* 0x000000ffa2a27208 */ /* 0x000fe20001000000 */
[----:B------:R-:W-:Y:S01]  /*5760*/  FADD.FTZ R161, -R161, R152 ;  /* 0x00000098a1a17221 */ /* 0x000fe20000010100 */
[----:B------:R-:W-:-:S02]  /*5770*/  LOP3.LUT P5, RZ, R134, 0xff0000, RZ, 0xc0, !PT ;  /* 0x00ff000086ff7812 */ /* 0x000fc400078ac0ff */
[----:B------:R-:W-:Y:S02]  /*5780*/  CS2R R150, SRZ ;  /* 0x0000000000967805 */ /* 0x000fe4000001ff00 */
[----:B------:R-:W-:Y:S01]  /*5790*/  LOP3.LUT P4, RZ, R134, 0xff000000, RZ, 0xc0, !PT ;  /* 0xff00000086ff7812 */ /* 0x000fe2000788c0ff */
[--C-:B------:R-:W-:Y:S01]  /*57a0*/  FFMA.FTZ R45, R144, R159, R145.reuse ;  /* 0x0000009f902d7223 */ /* 0x100fe20000010091 */
[C---:B------:R-:W-:Y:S02]  /*57b0*/  ISETP.GE.U32.AND P0, PT, R134.reuse, RZ, PT ;  /* 0x000000ff8600720c */ /* 0x040fe40003f06070 */
[C---:B------:R-:W-:Y:S01]  /*57c0*/  LOP3.LUT P3, RZ, R134.reuse, 0xff, RZ, 0xc0, !PT ;  /* 0x000000ff86ff7812 */ /* 0x040fe2000786c0ff */
[----:B------:R-:W-:Y:S01]  /*57d0*/  FADD.FTZ R45, -R45, R154 ;  /* 0x0000009a2d2d7221 */ /* 0x000fe20000010100 */
[----:B------:R-:W-:Y:S01]  /*57e0*/  LOP3.LUT P2, RZ, R134, 0xff00, RZ, 0xc0, !PT ;  /* 0x0000ff0086ff7812 */ /* 0x000fe2000784c0ff */
[----:B------:R-:W-:Y:S01]  /*57f0*/  FFMA.FTZ R134, R144, R165, R145 ;  /* 0x000000a590867223 */ /* 0x000fe20000010091 */
[----:B------:R-:W-:-:S02]  /*5800*/  ISETP.GE.U32.AND.EX P0, PT, R135, 0x1000000, PT, P0 ;  /* 0x010000008700780c */ /* 0x000fc40003f06100 */
[----:B------:R-:W-:Y:S01]  /*5810*/  MOV R152, RZ ;  /* 0x000000ff00987202 */ /* 0x000fe20000000f00 */
[----:B------:R-:W-:Y:S01]  /*5820*/  FADD.FTZ R47, -R134, R157 ;  /* 0x0000009d862f7221 */ /* 0x000fe20000010100 */
[----:B------:R-:W-:Y:S01]  /*5830*/  FFMA.FTZ R134, R144, R158, R145 ;  /* 0x0000009e90867223 */ /* 0x000fe20000010091 */
[----:B------:R-:W-:Y:S01]  /*5840*/  FMUL.FTZ R158, R4, R153 ;  /* 0x00000099049e7220 */ /* 0x000fe20000410000 */
[----:B------:R-:W-:Y:S01]  /*5850*/  F2FP.F16.F32.PACK_AB R46, R44, R46 ;  /* 0x0000002e2c2e723e */ /* 0x000fe200000000ff */
[----:B------:R-:W-:Y:S01]  /*5860*/  FMUL.FTZ R47, R4, R47 ;  /* 0x0000002f042f7220 */ /* 0x000fe20000410000 */
[----:B------:R-:W-:Y:S01]  /*5870*/  FADD.FTZ R153, -R134, R155 ;  /* 0x0000009b86997221 */ /* 0x000fe20000010100 */
[----:B------:R-:W-:Y:S01]  /*5880*/  FMUL.FTZ R135, R158, R3 ;  /* 0x000000039e877220 */ /* 0x000fe20000410000 */
[----:B------:R-:W-:Y:S02]  /*5890*/  @P5 HADD2.F32 R134, -RZ, R129.H0_H0 ;  /* 0x20000081ff865230 */ /* 0x000fe40000004100 */
[----:B------:R-:W-:Y:S01]  /*58a0*/  FMUL.FTZ R155, R4, R161 ;  /* 0x000000a1049b7220 */ /* 0x000fe20000410000 */
[----:B------:R-:W-:Y:S01]  /*58b0*/  FMUL.FTZ R172, R47, R3 ;  /* 0x000000032fac7220 */ /* 0x000fe20000410000 */
[----:B------:R-:W-:Y:S01]  /*58c0*/  FMUL.FTZ R135, R135, UR4 ;  /* 0x0000000487877c20 */ /* 0x000fe20008410000 */
[----:B------:R-:W-:-:S02]  /*58d0*/  @P0 HADD2.F32 R131, -RZ, R131.H1_H1 ;  /* 0x30000083ff830230 */ /* 0x000fc40000004100 */
[----:B------:R-:W-:Y:S01]  /*58e0*/  FMUL.FTZ R160, R4, R153 ;  /* 0x0000009904a07220 */ /* 0x000fe20000410000 */
[----:B------:R-:W-:Y:S01]  /*58f0*/  FMUL.FTZ R172, R172, UR4 ;  /* 0x00000004acac7c20 */ /* 0x000fe20008410000 */
[----:B------:R-:W-:Y:S01]  /*5900*/  @P5 FMUL.FTZ R150, R135, R134 ;  /* 0x0000008687965220 */ /* 0x000fe20000410000 */
[----:B------:R-:W-:Y:S01]  /*5910*/  FMUL.FTZ R134, R155, R3 ;  /* 0x000000039b867220 */ /* 0x000fe20000410000 */
[----:B------:R-:W-:Y:S02]  /*5920*/  @P4 HADD2.F32 R129, -RZ, R129.H1_H1 ;  /* 0x30000081ff814230 */ /* 0x000fe40000004100 */
[----:B------:R-:W-:Y:S01]  /*5930*/  @P0 FMUL.FTZ R152, R172, R131 ;  /* 0x00000083ac980220 */ /* 0x000fe20000410000 */
[----:B------:R-:W-:Y:S01]  /*5940*/  FMUL.FTZ R131, R4, R45 ;  /* 0x0000002d04837220 */ /* 0x000fe20000410000 */
[----:B------:R-:W-:Y:S01]  /*5950*/  FMUL.FTZ R134, R134, UR4 ;  /* 0x0000000486867c20 */ /* 0x000fe20008410000 */
[----:B------:R-:W-:Y:S02]  /*5960*/  HFMA2 R153, -RZ, RZ, 0, 0 ;  /* 0x00000000ff997431 */ /* 0x000fe400000001ff */
[----:B------:R-:W-:-:S02]  /*5970*/  @P3 HADD2.F32 R154, -RZ, R128.H0_H0 ;  /* 0x20000080ff9a3230 */ /* 0x000fc40000004100 */
[----:B------:R-:W-:Y:S01]  /*5980*/  FMUL.FTZ R45, R131, R3 ;  /* 0x00000003832d7220 */ /* 0x000fe20000410000 */
[----:B------:R-:W-:Y:S01]  /*5990*/  @P4 FMUL.FTZ R151, R134, R129 ;  /* 0x0000008186974220 */ /* 0x000fe20000410000 */
[----:B------:R-:W-:Y:S01]  /*59a0*/  FMUL.FTZ R129, R160, R3 ;  /* 0x00000003a0817220 */ /* 0x000fe20000410000 */
[----:B------:R-:W-:Y:S02]  /*59b0*/  @P2 HADD2.F32 R157, -RZ, R128.H1_H1 ;  /* 0x30000080ff9d2230 */ /* 0x000fe40000004100 */
[----:B------:R-:W-:Y:S01]  /*59c0*/  FMUL.FTZ R172, R87, R172 ;  /* 0x000000ac57ac7220 */ /* 0x000fe20000410000 */
[----:B------:R-:W-:Y:S01]  /*59d0*/  FMUL.FTZ R128, R45, UR4 ;  /* 0x000000042d807c20 */ /* 0x000fe20008410000 */
[----:B------:R-:W-:Y:S01]  /*59e0*/  FMUL.FTZ R129, R129, UR4 ;  /* 0x0000000481817c20 */ /* 0x000fe20008410000 */
[----:B------:R-:W-:Y:S01]  /*59f0*/  F2FP.F16.F32.PACK_AB R45, R155, R158 ;  /* 0x0000009e9b2d723e */ /* 0x000fe200000000ff */
[----:B------:R-:W-:Y:S01]  /*5a00*/  FMUL.FTZ R135, R82, R135 ;  /* 0x0000008752877220 */ /* 0x000fe20000410000 */
[----:B------:R-:W-:Y:S01]  /*5a10*/  FSEL R155, R172, RZ, P0 ;  /* 0x000000ffac9b7208 */ /* 0x000fe20000000000 */
[----:B------:R-:W-:Y:S01]  /*5a20*/  @P3 FMUL.FTZ R153, R129, R154 ;  /* 0x0000009a81993220 */ /* 0x000fe20000410000 */
[----:B------:R-:W-:Y:S01]  /*5a30*/  MOV R154, RZ ;  /* 0x000000ff009a7202 */ /* 0x000fe20000000f00 */
[----:B------:R-:W-:Y:S01]  /*5a40*/  @P2 FMUL.FTZ R154, R128, R157 ;  /* 0x0000009d809a2220 */ /* 0x000fe20000410000 */
[----:B------:R-:W-:Y:S01]  /*5a50*/  FMUL.FTZ R134, R83, R134 ;  /* 0x0000008653867220 */ /* 0x000fe20000410000 */
[----:B------:R-:W-:Y:S01]  /*5a60*/  FMUL.FTZ R129, R80, R129 ;  /* 0x0000008150817220 */ /* 0x000fe20000410000 */
[----:B------:R-:W-:Y:S01]  /*5a70*/  FMUL.FTZ R128, R81, R128 ;  /* 0x0000008051807220 */ /* 0x000fe20000410000 */
[----:B------:R-:W-:-:S02]  /*5a80*/  F2FP.F16.F32.PACK_AB R44, R131, R160 ;  /* 0x000000a0832c723e */ /* 0x000fc400000000ff */
[----:B------:R-:W-:Y:S02]  /*5a90*/  F2FP.F16.F32.PACK_AB R131, R155, R162 ;  /* 0x000000a29b83723e */ /* 0x000fe400000000ff */
[----:B------:R-:W-:Y:S02]  /*5aa0*/  F2FP.F16.F32.PACK_AB R130, R130, R156 ;  /* 0x0000009c8282723e */ /* 0x000fe400000000ff */
[----:B------:R-:W-:Y:S02]  /*5ab0*/  FSEL R155, R135, RZ, P5 ;  /* 0x000000ff879b7208 */ /* 0x000fe40002800000 */
[----:B------:R-:W-:Y:S02]  /*5ac0*/  FSEL R156, R134, RZ, P4 ;  /* 0x000000ff869c7208 */ /* 0x000fe40002000000 */
[----:B------:R-:W-:Y:S02]  /*5ad0*/  FSEL R134, R129, RZ, P3 ;  /* 0x000000ff81867208 */ /* 0x000fe40001800000 */
[----:B------:R-:W-:-:S02]  /*5ae0*/  FSEL R135, R128, RZ, P2 ;  /* 0x000000ff80877208 */ /* 0x000fc40001000000 */
[----:B------:R-:W-:Y:S02]  /*5af0*/  F2FP.F16.F32.PACK_AB R47, R47, R164 ;  /* 0x000000a42f2f723e */ /* 0x000fe400000000ff */
[----:B------:R-:W-:Y:S02]  /*5b00*/  F2FP.F16.F32.PACK_AB R129, R156, R155 ;  /* 0x0000009b9c81723e */ /* 0x000fe400000000ff */
[----:B------:R-:W-:Y:S01]  /*5b10*/  F2FP.F16.F32.PACK_AB R128, R135, R134 ;  /* 0x000000868780723e */ /* 0x000fe200000000ff */
[----:B------:R-:W-:Y:S06]  /*5b20*/  BRA `(.L_x_10614) ;  /* 0x00000004006c7947 */ /* 0x000fec0003800000 */
.L_x_10613:
[C-C-:B------:R-:W-:Y:S01]  /*5b30*/  FFMA.FTZ R162, R144.reuse, R162, R145.reuse ;  /* 0x000000a290a27223 */ /* 0x140fe20000010091 */
[C---:B------:R-:W-:Y:S01]  /*5b40*/  LOP3.LUT P0, RZ, R135.reuse, 0xff, RZ, 0xc0, !PT ;  /* 0x000000ff87ff7812 */ /* 0x040fe2000780c0ff */
[C-C-:B------:R-:W-:Y:S01]  /*5b50*/  FFMA.FTZ R137, R144.reuse, R163, R145.reuse ;  /* 0x000000a390897223 */ /* 0x140fe20000010091 */
[----:B------:R-:W-:Y:S01]  /*5b60*/  FFMA.FTZ R163, R144, R164, R145 ;  /* 0x000000a490a37223 */ /* 0x000fe20000010091 */
[----:B------:R-:W-:Y:S01]  /*5b70*/  FADD.FTZ R151, -R162, R151 ;  /* 0x00000097a2977221 */ /* 0x000fe20000010100 */
[----:B------:R-:W-:Y:S01]  /*5b80*/  LOP3.LUT P3, RZ, R135, 0xff00, RZ, 0xc0, !PT ;  /* 0x0000ff0087ff7812 */ /* 0x000fe2000786c0ff */
[----:B------:R-:W-:Y:S01]  /*5b90*/  FADD.FTZ R137, -R137, R150 ;  /* 0x0000009689897221 */ /* 0x000fe20000010100 */
[----:B------:R-:W-:Y:S01]  /*5ba0*/  FADD.FTZ R163, -R163, R156 ;  /* 0x0000009ca3a37221 */ /* 0x000fe20000010100 */
[C---:B------:R-:W-:Y:S01]  /*5bb0*/  FMUL.FTZ R30, R4.reuse, R151 ;  /* 0x00000097041e7220 */ /* 0x040fe20000410000 */
[----:B------:R-:W-:Y:S01]  /*5bc0*/  LOP3.LUT P2, RZ, R135, 0xff0000, RZ, 0xc0, !PT ;  /* 0x00ff000087ff7812 */ /* 0x000fe2000784c0ff */
[----:B------:R-:W-:Y:S01]  /*5bd0*/  FMUL.FTZ R150, R4, R137 ;  /* 0x0000008904967220 */ /* 0x000fe20000410000 */
[----:B------:R-:W-:Y:S01]  /*5be0*/  FFMA.FTZ R160, R144, R160, R145 ;  /* 0x000000a090a07223 */ /* 0x000fe20000010091 */
[----:B------:R-:W-:Y:S01]  /*5bf0*/  FMUL.FTZ R151, R3, R30 ;  /* 0x0000001e03977220 */ /* 0x000fe20000410000 */
[----:B------:R-:W-:-:S02]  /*5c00*/  HFMA2 R30, -RZ, RZ, 0, 0 ;  /* 0x00000000ff1e7431 */ /* 0x000fc400000001ff */
[--C-:B-----5:R-:W-:Y:S01]  /*5c10*/  @P0 HADD2.F32 R136, -RZ, R130.reuse.H0_H0 ;  /* 0x20000082ff880230 */ /* 0x120fe20000004100 */
[C---:B------:R-:W-:Y:S01]  /*5c20*/  LOP3.LUT P5, RZ, R134.reuse, 0xff0000, RZ, 0xc0, !PT ;  /* 0x00ff000086ff7812 */ /* 0x040fe200078ac0ff */
[----:B------:R-:W-:Y:S01]  /*5c30*/  FMUL.FTZ R151, R151, UR4 ;  /* 0x0000000497977c20 */ /* 0x000fe20008410000 */
[----:B------:R-:W-:Y:S01]  /*5c40*/  LOP3.LUT P4, RZ, R134, 0xff000000, RZ, 0xc0, !PT ;  /* 0xff00000086ff7812 */ /* 0x000fe2000788c0ff */
[----:B------:R-:W-:Y:S02]  /*5c50*/  @P3 HADD2.F32 R171, -RZ, R130.H1_H1 ;  /* 0x30000082ffab3230 */ /* 0x000fe40000004100 */
[----:B------:R-:W-:Y:S01]  /*5c60*/  FADD.FTZ R153, -R160, R153 ;  /* 0x00000099a0997221 */ /* 0x000fe20000010100 */
[----:B------:R-:W-:Y:S01]  /*5c70*/  @P0 FMUL.FTZ R30, R136, R151 ;  /* 0x00000097881e0220 */ /* 0x000fe20000410000 */
[C---:B------:R-:W-:Y:S01]  /*5c80*/  FMUL.FTZ R136, R3.reuse, R150 ;  /* 0x0000009603887220 */ /* 0x040fe20000410000 */
[----:B------:R-:W-:Y:S01]  /*5c90*/  FMUL.FTZ R150, R4, R163 ;  /* 0x000000a304967220 */ /* 0x000fe20000410000 */
[----:B------:R-:W-:Y:S01]  /*5ca0*/  FMUL.FTZ R156, R84, R151 ;  /* 0x00000097549c7220 */ /* 0x000fe20000410000 */
[----:B------:R-:W-:Y:S01]  /*5cb0*/  FFMA.FTZ R161, R144, R161, R145 ;  /* 0x000000a190a17223 */ /* 0x000fe20000010091 */
[----:B------:R-:W-:Y:S01]  /*5cc0*/  FMUL.FTZ R130, R136, UR4 ;  /* 0x0000000488827c20 */ /* 0x000fe20008410000 */
[----:B------:R-:W-:Y:S01]  /*5cd0*/  FMUL.FTZ R137, R3, R150 ;  /* 0x0000009603897220 */ /* 0x000fe20000410000 */
[----:B------:R-:W-:Y:S01]  /*5ce0*/  MOV R136, RZ ;  /* 0x000000ff00887202 */ /* 0x000fe20000000f00 */
[----:B------:R-:W-:-:S02]  /*5cf0*/  @P2 HADD2.F32 R150, -RZ, R131.H0_H0 ;  /* 0x20000083ff962230 */ /* 0x000fc40000004100 */
[-C--:B------:R-:W-:Y:S01]  /*5d00*/  @P3 FMUL.FTZ R136, R171, R130.reuse ;  /* 0x00000082ab883220 */ /* 0x080fe20000410000 */
[----:B------:R-:W-:Y:S01]  /*5d10*/  FMUL.FTZ R163, R137, UR4 ;  /* 0x0000000489a37c20 */ /* 0x000fe20008410000 */
[----:B------:R-:W-:Y:S02]  /*5d20*/  HFMA2 R137, -RZ, RZ, 0, 0 ;  /* 0x00000000ff897431 */ /* 0x000fe400000001ff */
[----:B------:R-:W-:Y:S01]  /*5d30*/  FMUL.FTZ R130, R85, R130 ;  /* 0x0000008255827220 */ /* 0x000fe20000410000 */
[----:B------:R-:W-:Y:S01]  /*5d40*/  FSEL R156, R156, RZ, P0 ;  /* 0x000000ff9c9c7208 */ /* 0x000fe20000000000 */
[-C--:B------:R-:W-:Y:S01]  /*5d50*/  FMUL.FTZ R162, R86, R163.reuse ;  /* 0x000000a356a27220 */ /* 0x080fe20000410000 */
[----:B------:R-:W-:Y:S01]  /*5d60*/  ISETP.GE.U32.AND P0, PT, R134, RZ, PT ;  /* 0x000000ff8600720c */ /* 0x000fe20003f06070 */
[----:B------:R-:W-:Y:S01]  /*5d70*/  FFMA.FTZ R158, R144, R158, R145 ;  /* 0x0000009e909e7223 */ /* 0x000fe20000010091 */
[----:B------:R-:W-:Y:S01]  /*5d80*/  @P2 FMUL.FTZ R137, R150, R163 ;  /* 0x000000a396892220 */ /* 0x000fe20000410000 */
[----:B------:R-:W-:Y:S01]  /*5d90*/  FSEL R130, R130, RZ, P3 ;  /* 0x000000ff82827208 */ /* 0x000fe20001800000 */
[----:B------:R-:W-:Y:S01]  /*5da0*/  FADD.FTZ R161, -R161, R152 ;  /* 0x00000098a1a17221 */ /* 0x000fe20000010100 */
[----:B------:R-:W-:Y:S01]  /*5db0*/  FSEL R162, R162, RZ, P2 ;  /* 0x000000ffa2a27208 */ /* 0x000fe20001000000 */
[----:B------:R-:W-:Y:S01]  /*5dc0*/  @P5 HADD2.F32 R152, -RZ, R129.H0_H0 ;  /* 0x20000081ff985230 */ /* 0x000fe20000004100 */
[----:B------:R-:W-:-:S02]  /*5dd0*/  LOP3.LUT P3, RZ, R134, 0xff, RZ, 0xc0, !PT ;  /* 0x000000ff86ff7812 */ /* 0x000fc4000786c0ff */
[----:B------:R-:W-:Y:S02]  /*5de0*/  CS2R R150, SRZ ;  /* 0x0000000000967805 */ /* 0x000fe4000001ff00 */
[----:B------:R-:W-:Y:S01]  /*5df0*/  LOP3.LUT P2, RZ, R134, 0xff00, RZ, 0xc0, !PT ;  /* 0x0000ff0086ff7812 */ /* 0x000fe2000784c0ff */
[C-C-:B------:R-:W-:Y:S01]  /*5e00*/  FFMA.FTZ R134, R144.reuse, R165, R145.reuse ;  /* 0x000000a590867223 */ /* 0x140fe20000010091 */
[----:B------:R-:W-:Y:S01]  /*5e10*/  ISETP.GE.U32.AND.EX P0, PT, R135, 0x1000000, PT, P0 ;  /* 0x010000008700780c */ /* 0x000fe20003f06100 */
[----:B------:R-:W-:Y:S02]  /*5e20*/  @P4 HADD2.F32 R129, -RZ, R129.H1_H1 ;  /* 0x30000081ff814230 */ /* 0x000fe40000004100 */
[----:B------:R-:W-:Y:S01]  /*5e30*/  FFMA.FTZ R135, R144, R159, R145 ;  /* 0x0000009f90877223 */ /* 0x000fe20000010091 */
[----:B------:R-:W-:Y:S01]  /*5e40*/  FADD.FTZ R157, -R134, R157 ;  /* 0x0000009d869d7221 */ /* 0x000fe20000010100 */
[----:B------:R-:W-:Y:S01]  /*5e50*/  FMUL.FTZ R134, R4, R153 ;  /* 0x0000009904867220 */ /* 0x000fe20000410000 */
[----:B------:R-:W-:Y:S01]  /*5e60*/  FADD.FTZ R153, -R158, R155 ;  /* 0x0000009b9e997221 */ /* 0x000fe20000010100 */
[----:B------:R-:W-:Y:S01]  /*5e70*/  FADD.FTZ R135, -R135, R154 ;  /* 0x0000009a87877221 */ /* 0x000fe20000010100 */
[----:B------:R-:W-:Y:S01]  /*5e80*/  F2FP.F16.F32.PACK_AB R130, R130, R156 ;  /* 0x0000009c8282723e */ /* 0x000fe200000000ff */
[----:B------:R-:W-:Y:S01]  /*5e90*/  FMUL.FTZ R155, R3, R134 ;  /* 0x00000086039b7220 */ /* 0x000fe20000410000 */
[C---:B------:R-:W-:Y:S01]  /*5ea0*/  FMUL.FTZ R134, R4.reuse, R161 ;  /* 0x000000a104867220 */ /* 0x040fe20000410000 */
[C---:B------:R-:W-:Y:S01]  /*5eb0*/  FMUL.FTZ R158, R4.reuse, R153 ;  /* 0x00000099049e7220 */ /* 0x040fe20000410000 */
[----:B------:R-:W-:Y:S01]  /*5ec0*/  FMUL.FTZ R160, R4, R135 ;  /* 0x0000008704a07220 */ /* 0x000fe20000410000 */
[----:B------:R-:W-:Y:S01]  /*5ed0*/  FMUL.FTZ R155, R155, UR4 ;  /* 0x000000049b9b7c20 */ /* 0x000fe20008410000 */
[----:B------:R-:W-:Y:S01]  /*5ee0*/  FMUL.FTZ R134, R3, R134 ;  /* 0x0000008603867220 */ /* 0x000fe20000410000 */
[----:B------:R-:W-:-:S02]  /*5ef0*/  @P0 HADD2.F32 R131, -RZ, R131.H1_H1 ;  /* 0x30000083ff830230 */ /* 0x000fc40000004100 */
[----:B------:R-:W-:Y:S01]  /*5f00*/  @P5 FMUL.FTZ R150, R152, R155 ;  /* 0x0000009b98965220 */ /* 0x000fe20000410000 */
[----:B------:R-:W-:Y:S01]  /*5f10*/  FMUL.FTZ R134, R134, UR4 ;  /* 0x0000000486867c20 */ /* 0x000fe20008410000 */
[----:B------:R-:W-:Y:S01]  /*5f20*/  FMUL.FTZ R152, R4, R157 ;  /* 0x0000009d04987220 */ /* 0x000fe20000410000 */
[--C-:B------:R-:W-:Y:S02]  /*5f30*/  @P2 HADD2.F32 R157, -RZ, R128.reuse.H1_H1 ;  /* 0x30000080ff9d2230 */ /* 0x100fe40000004100 */
[----:B------:R-:W-:Y:S01]  /*5f40*/  FMUL.FTZ R155, R82, R155 ;  /* 0x0000009b529b7220 */ /* 0x000fe20000410000 */
[----:B------:R-:W-:Y:S01]  /*5f50*/  @P4 FMUL.FTZ R151, R129, R134 ;  /* 0x0000008681974220 */ /* 0x000fe20000410000 */
[----:B------:R-:W-:Y:S01]  /*5f60*/  FMUL.FTZ R129, R3, R152 ;  /* 0x0000009803817220 */ /* 0x000fe20000410000 */
[----:B------:R-:W-:Y:S01]  /*5f70*/  CS2R R152, SRZ ;  /* 0x0000000000987805 */ /* 0x000fe2000001ff00 */
[----:B------:R-:W-:Y:S01]  /*5f80*/  FMUL.FTZ R134, R83, R134 ;  /* 0x0000008653867220 */ /* 0x000fe20000410000 */
[----:B------:R-:W-:Y:S01]  /*5f90*/  FSEL R155, R155, RZ, P5 ;  /* 0x000000ff9b9b7208 */ /* 0x000fe20002800000 */
[----:B------:R-:W-:Y:S01]  /*5fa0*/  FMUL.FTZ R154, R129, UR4 ;  /* 0x00000004819a7c20 */ /* 0x000fe20008410000 */
[----:B------:R-:W-:Y:S01]  /*5fb0*/  FMUL.FTZ R129, R3, R158 ;  /* 0x0000009e03817220 */ /* 0x000fe20000410000 */
[----:B------:R-:W-:Y:S01]  /*5fc0*/  @P3 HADD2.F32 R158, -RZ, R128.H0_H0 ;  /* 0x20000080ff9e3230 */ /* 0x000fe20000004100 */
[----:B------:R-:W-:Y:S01]  /*5fd0*/  FSEL R156, R134, RZ, P4 ;  /* 0x000000ff869c7208 */ /* 0x000fe20002000000 */
[----:B------:R-:W-:Y:S01]  /*5fe0*/  @P0 FMUL.FTZ R152, R131, R154 ;  /* 0x0000009a83980220 */ /* 0x000fe20000410000 */
[----:B------:R-:W-:Y:S01]  /*5ff0*/  FMUL.FTZ R131, R3, R160 ;  /* 0x000000a003837220 */ /* 0x000fe20000410000 */
[----:B------:R-:W-:Y:S01]  /*6000*/  FMUL.FTZ R129, R129, UR4 ;  /* 0x0000000481817c20 */ /* 0x000fe20008410000 */
[----:B------:R-:W-:Y:S01]  /*6010*/  FMUL.FTZ R135, R87, R154 ;  /* 0x0000009a57877220 */ /* 0x000fe20000410000 */
[----:B------:R-:W-:Y:S01]  /*6020*/  MOV R154, RZ ;  /* 0x000000ff009a7202 */ /* 0x000fe20000000f00 */
[----:B------:R-:W-:Y:S01]  /*6030*/  FMUL.FTZ R128, R131, UR4 ;  /* 0x0000000483807c20 */ /* 0x000fe20008410000 */
[-C--:B------:R-:W-:Y:S01]  /*6040*/  @P3 FMUL.FTZ R153, R158, R129.reuse ;  /* 0x000000819e993220 */ /* 0x080fe20000410000 */
[----:B------:R-:W-:Y:S01]  /*6050*/  FMUL.FTZ R129, R80, R129 ;  /* 0x0000008150817220 */ /* 0x000fe20000410000 */
[----:B------:R-:W-:Y:S01]  /*6060*/  FSEL R131, R135, RZ, P0 ;  /* 0x000000ff87837208 */ /* 0x000fe20000000000 */
[-C--:B------:R-:W-:Y:S01]  /*6070*/  @P2 FMUL.FTZ R154, R157, R128.reuse ;  /* 0x000000809d9a2220 */ /* 0x080fe20000410000 */
[----:B------:R-:W-:-:S02]  /*6080*/  FMUL.FTZ R128, R81, R128 ;  /* 0x0000008051807220 */ /* 0x000fc40000410000 */
[----:B------:R-:W-:Y:S02]  /*6090*/  FSEL R134, R129, RZ, P3 ;  /* 0x000000ff81867208 */ /* 0x000fe40001800000 */
[----:B------:R-:W-:Y:S02]  /*60a0*/  F2FP.F16.F32.PACK_AB R131, R131, R162 ;  /* 0x000000a28383723e */ /* 0x000fe400000000ff */
[----:B------:R-:W-:Y:S02]  /*60b0*/  FSEL R135, R128, RZ, P2 ;  /* 0x000000ff80877208 */ /* 0x000fe40001000000 */
[----:B------:R-:W-:Y:S02]  /*60c0*/  F2FP.F16.F32.PACK_AB R129, R156, R155 ;  /* 0x0000009b9c81723e */ /* 0x000fe400000000ff */
[----:B------:R-:W-:-:S07]  /*60d0*/  F2FP.F16.F32.PACK_AB R128, R135, R134 ;  /* 0x000000868780723e */ /* 0x000fce00000000ff */
.L_x_10614:
        /* <DEDUP_REMOVED lines=12> */
[----:B------:R-:W-:Y:S01]  /*61a0*/  LOP3.LUT P0, RZ, R132, 0xff0000, RZ, 0xc0, !PT ;  /* 0x00ff000084ff7812 */ /* 0x000fe2000780c0ff */
[----:B------:R-:W-:Y:S01]  /*61b0*/  FADD.FTZ R41, -R41, R34 ;  /* 0x0000002229297221 */ /* 0x000fe20000010100 */
[----:B------:R-:W-:Y:S01]  /*61c0*/  FADD.FTZ R45, -R40, R33 ;  /* 0x00000021282d7221 */ /* 0x000fe20000010100 */
[----:B------:R-:W-:Y:S01]  /*61d0*/  LOP3.LUT P5, RZ, R133, 0xff, RZ, 0xc0, !PT ;  /* 0x000000ff85ff7812 */ /* 0x000fe200078ac0ff */
[----:B------:R-:W-:Y:S01]  /*61e0*/  FADD.FTZ R33, -R29, R32 ;  /* 0x000000201d217221 */ /* 0x000fe20000010100 */
[----:B------:R-:W-:Y:S01]  /*61f0*/  LOP3.LUT P2, RZ, R132, 0xff000000, RZ, 0xc0, !PT ;  /* 0xff00000084ff7812 */ /* 0x000fe2000784c0ff */
[C---:B------:R-:W-:Y:S01]  /*6200*/  FMUL.FTZ R32, R4.reuse, R41 ;  /* 0x0000002904207220 */ /* 0x040fe20000410000 */
[C---:B------:R-:W-:Y:S01]  /*6210*/  FMUL.FTZ R45, R4.reuse, R45 ;  /* 0x0000002d042d7220 */ /* 0x040fe20000410000 */
[----:B------:R-:W-:Y:S01]  /*6220*/  FMUL.FTZ R46, R4, R33 ;  /* 0x00000021042e7220 */ /* 0x000fe20000410000 */
[--C-:B------:R-:W-:Y:S01]  /*6230*/  FFMA.FTZ R42, R144, R141, R145.reuse ;  /* 0x0000008d902a7223 */ /* 0x100fe20000010091 */
[-C--:B------:R-:W-:Y:S01]  /*6240*/  FMUL.FTZ R33, R32, R3.reuse ;  /* 0x0000000320217220 */ /* 0x080fe20000410000 */
[--C-:B------:R-:W-:Y:S01]  /*6250*/  FFMA.FTZ R142, R144, R142, R145.reuse ;  /* 0x0000008e908e7223 */ /* 0x100fe20000010091 */
[----:B------:R-:W-:Y:S01]  /*6260*/  FMUL.FTZ R47, R46, R3 ;  /* 0x000000032e2f7220 */ /* 0x000fe20000410000 */
[----:B------:R-:W-:Y:S01]  /*6270*/  FFMA.FTZ R143, R144, R143, R145 ;  /* 0x0000008f908f7223 */ /* 0x000fe20000010091 */
[----:B------:R-:W-:-:S02]  /*6280*/  HFMA2 R29, -RZ, RZ, 0, 0 ;  /* 0x00000000ff1d7431 */ /* 0x000fc400000001ff */
[----:B------:R-:W-:Y:S01]  /*6290*/  FFMA.FTZ R145, R144, R39, R145 ;  /* 0x0000002790917223 */ /* 0x000fe20000010091 */
[--C-:B-----5:R-:W-:Y:S02]  /*62a0*/  @P0 HADD2.F32 R34, -RZ, R129.reuse.H0_H0 ;  /* 0x20000081ff220230 */ /* 0x120fe40000004100 */
[----:B------:R-:W-:Y:S02]  /*62b0*/  HFMA2 R39, -RZ, RZ, 0, 0 ;  /* 0x00000000ff277431 */ /* 0x000fe400000001ff */
[----:B------:R-:W-:Y:S01]  /*62c0*/  FMUL.FTZ R41, R45, R3 ;  /* 0x000000032d297220 */ /* 0x000fe20000410000 */
[----:B------:R-:W-:Y:S01]  /*62d0*/  FMUL.FTZ R135, R33, UR4 ;  /* 0x0000000421877c20 */ /* 0x000fe20008410000 */
[----:B------:R-:W-:Y:S02]  /*62e0*/  @P5 HADD2.F32 R33, -RZ, R130.H0_H0 ;  /* 0x20000082ff215230 */ /* 0x000fe40000004100 */
[----:B------:R-:W-:Y:S01]  /*62f0*/  FMUL.FTZ R47, R47, UR4 ;  /* 0x000000042f2f7c20 */ /* 0x000fe20008410000 */
[----:B------:R-:W-:-:S02]  /*6300*/  @P2 HADD2.F32 R129, -RZ, R129.H1_H1 ;  /* 0x30000081ff812230 */ /* 0x000fc40000004100 */
[----:B------:R-:W-:Y:S01]  /*6310*/  FMUL.FTZ R134, R41, UR4 ;  /* 0x0000000429867c20 */ /* 0x000fe20008410000 */
[----:B------:R-:W-:Y:S01]  /*6320*/  @P0 FMUL.FTZ R29, R135, R34 ;  /* 0x00000022871d0220 */ /* 0x000fe20000410000 */
[----:B------:R-:W-:Y:S01]  /*6330*/  FMUL.FTZ R34, R92, R47 ;  /* 0x0000002f5c227220 */ /* 0x000fe20000410000 */
[----:B------:R-:W-:Y:S01]  /*6340*/  @P5 FMUL.FTZ R39, R47, R33 ;  /* 0x000000212f275220 */ /* 0x000fe20000410000 */
[----:B------:R-:W-:Y:S01]  /*6350*/  MOV R40, RZ ;  /* 0x000000ff00287202 */ /* 0x000fe20000000f00 */
[----:B------:R-:W-:Y:S01]  /*6360*/  FMUL.FTZ R33, R90, R135 ;  /* 0x000000875a217220 */ /* 0x000fe20000410000 */
[----:B------:R-:W-:Y:S01]  /*6370*/  LOP3.LUT P4, RZ, R133, 0xff00, RZ, 0xc0, !PT ;  /* 0x0000ff0085ff7812 */ /* 0x000fe2000788c0ff */
[----:B------:R-:W-:Y:S01]  /*6380*/  @P2 FMUL.FTZ R40, R134, R129 ;  /* 0x0000008186282220 */ /* 0x000fe20000410000 */
[----:B------:R-:W-:Y:S01]  /*6390*/  FMUL.FTZ R134, R91, R134 ;  /* 0x000000865b867220 */ /* 0x000fe20000410000 */
[----:B------:R-:W-:Y:S01]  /*63a0*/  FADD.FTZ R31, -R42, R31 ;  /* 0x0000001f2a1f7221 */ /* 0x000fe20000010100 */
[----:B------:R-:W-:Y:S01]  /*63b0*/  LOP3.LUT P3, RZ, R132, 0xff, RZ, 0xc0, !PT ;  /* 0x000000ff84ff7812 */ /* 0x000fe2000786c0ff */
[----:B------:R-:W-:Y:S01]  /*63c0*/  FADD.FTZ R145, -R145, R36 ;  /* 0x0000002491917221 */ /* 0x000fe20000010100 */
[----:B------:R-:W-:Y:S01]  /*63d0*/  FSEL R34, R34, RZ, P5 ;  /* 0x000000ff22227208 */ /* 0x000fe20002800000 */
[----:B------:R-:W-:Y:S01]  /*63e0*/  FADD.FTZ R37, -R142, R37 ;  /* 0x000000258e257221 */ /* 0x000fe20000010100 */
[----:B------:R-:W-:Y:S01]  /*63f0*/  LOP3.LUT P5, RZ, R133, 0xff0000, RZ, 0xc0, !PT ;  /* 0x00ff000085ff7812 */ /* 0x000fe200078ac0ff */
[----:B------:R-:W-:Y:S01]  /*6400*/  FADD.FTZ R143, -R143, R38 ;  /* 0x000000268f8f7221 */ /* 0x000fe20000010100 */
[----:B------:R-:W-:Y:S01]  /*6410*/  FSEL R33, R33, RZ, P0 ;  /* 0x000000ff21217208 */ /* 0x000fe20000000000 */
[----:B------:R-:W-:Y:S01]  /*6420*/  FMUL.FTZ R135, R4, R31 ;  /* 0x0000001f04877220 */ /* 0x000fe20000410000 */
[----:B------:R-:W-:Y:S01]  /*6430*/  ISETP.GE.U32.AND P0, PT, R132, RZ, PT ;  /* 0x000000ff8400720c */ /* 0x000fe20003f06070 */
[----:B------:R-:W-:Y:S01]  /*6440*/  FADD.FTZ R35, -R44, R35 ;  /* 0x000000232c237221 */ /* 0x000fe20000010100 */
[----:B------:R-:W-:Y:S01]  /*6450*/  FSEL R134, R134, RZ, P2 ;  /* 0x000000ff86867208 */ /* 0x000fe20001000000 */
[----:B------:R-:W-:Y:S01]  /*6460*/  FMUL.FTZ R142, R4, R37 ;  /* 0x00000025048e7220 */ /* 0x000fe20000410000 */
[----:B------:R-:W-:Y:S01]  /*6470*/  LOP3.LUT P2, RZ, R132, 0xff00, RZ, 0xc0, !PT ;  /* 0x0000ff0084ff7812 */ /* 0x000fe2000784c0ff */
[C---:B------:R-:W-:Y:S01]  /*6480*/  FMUL.FTZ R132, R4.reuse, R145 ;  /* 0x0000009104847220 */ /* 0x040fe20000410000 */
[----:B------:R-:W-:Y:S01]  /*6490*/  ISETP.GE.U32.AND.EX P0, PT, R133, 0x1000000, PT, P0 ;  /* 0x010000008500780c */ /* 0x000fe20003f06100 */
[C---:B------:R-:W-:Y:S01]  /*64a0*/  FMUL.FTZ R143, R4.reuse, R143 ;  /* 0x0000008f048f7220 */ /* 0x040fe20000410000 */
[----:B------:R-:W-:Y:S01]  /*64b0*/  FMUL.FTZ R31, R135, R3 ;  /* 0x00000003871f7220 */ /* 0x000fe20000410000 */
[----:B------:R-:W-:Y:S01]  /*64c0*/  FMUL.FTZ R133, R4, R35 ;  /* 0x0000002304857220 */ /* 0x000fe20000410000 */
[----:B------:R-:W-:-:S02]  /*64d0*/  @P4 HADD2.F32 R130, -RZ, R130.H1_H1 ;  /* 0x30000082ff824230 */ /* 0x000fc40000004100 */
[-C--:B------:R-:W-:Y:S01]  /*64e0*/  FMUL.FTZ R35, R132, R3.reuse ;  /* 0x0000000384237220 */ /* 0x080fe20000410000 */
[----:B------:R-:W-:Y:S01]  /*64f0*/  FMUL.FTZ R140, R31, UR4 ;  /* 0x000000041f8c7c20 */ /* 0x000fe20008410000 */
[-C--:B------:R-:W-:Y:S01]  /*6500*/  FMUL.FTZ R37, R142, R3.reuse ;  /* 0x000000038e257220 */ /* 0x080fe20000410000 */
[-C--:B------:R-:W-:Y:S01]  /*6510*/  FMUL.FTZ R47, R143, R3.reuse ;  /* 0x000000038f2f7220 */ /* 0x080fe20000410000 */
[----:B------:R-:W-:Y:S02]  /*6520*/  HFMA2 R38, -RZ, RZ, 0, 0 ;  /* 0x00000000ff267431 */ /* 0x000fe400000001ff */
[----:B------:R-:W-:Y:S01]  /*6530*/  FMUL.FTZ R3, R133, R3 ;  /* 0x0000000385037220 */ /* 0x000fe20000410000 */
[----:B------:R-:W-:Y:S02]  /*6540*/  @P3 HADD2.F32 R36, -RZ, R128.H0_H0 ;  /* 0x20000080ff243230 */ /* 0x000fe40000004100 */
[----:B------:R-:W-:Y:S01]  /*6550*/  HFMA2 R42, -RZ, RZ, 0, 0 ;  /* 0x00000000ff2a7431 */ /* 0x000fe200000001ff */
[----:B------:R-:W-:Y:S01]  /*6560*/  MOV R4, RZ ;  /* 0x000000ff00047202 */ /* 0x000fe20000000f00 */
[----:B------:R-:W-:-:S02]  /*6570*/  @P5 HADD2.F32 R44, -RZ, R131.H0_H0 ;  /* 0x20000083ff2c5230 */ /* 0x000fc40000004100 */
[----:B------:R-:W-:Y:S01]  /*6580*/  FMUL.FTZ R129, R35, UR4 ;  /* 0x0000000423817c20 */ /* 0x000fe20008410000 */
[----:B------:R-:W-:Y:S01]  /*6590*/  @P4 FMUL.FTZ R4, R140, R130 ;  /* 0x000000828c044220 */ /* 0x000fe20000410000 */
[----:B------:R-:W-:Y:S01]  /*65a0*/  FMUL.FTZ R37, R37, UR4 ;  /* 0x0000000425257c20 */ /* 0x000fe20008410000 */
[----:B------:R-:W-:Y:S01]  /*65b0*/  FMUL.FTZ R144, R47, UR4 ;  /* 0x000000042f907c20 */ /* 0x000fe20008410000 */
[----:B------:R-:W-:Y:S01]  /*65c0*/  FMUL.FTZ R130, R3, UR4 ;  /* 0x0000000403827c20 */ /* 0x000fe20008410000 */
[----:B------:R-:W-:Y:S01]  /*65d0*/  @P3 FMUL.FTZ R38, R129, R36 ;  /* 0x0000002481263220 */ /* 0x000fe20000410000 */
[----:B------:R-:W-:Y:S01]  /*65e0*/  @P5 FMUL.FTZ R42, R37, R44 ;  /* 0x0000002c252a5220 */ /* 0x000fe20000410000 */
[----:B------:R-:W-:Y:S01]  /*65f0*/  F2FP.F16.F32.PACK_AB R45, R45, R32 ;  /* 0x000000202d2d723e */ /* 0x000fe200000000ff */
[----:B------:R-:W-:Y:S01]  /*6600*/  FMUL.FTZ R36, R94, R37 ;  /* 0x000000255e247220 */ /* 0x000fe20000410000 */
[----:B------:R-:W-:Y:S01]  /*6610*/  FMUL.FTZ R37, R95, R144 ;  /* 0x000000905f257220 */ /* 0x000fe20000410000 */
[----:B------:R-:W-:Y:S01]  /*6620*/  FMUL.FTZ R35, R93, R140 ;  /* 0x0000008c5d237220 */ /* 0x000fe20000410000 */
[----:B------:R-:W-:Y:S01]  /*6630*/  FMUL.FTZ R3, R88, R129 ;  /* 0x0000008158037220 */ /* 0x000fe20000410000 */
[----:B------:R-:W-:Y:S01]  /*6640*/  FMUL.FTZ R32, R89, R130 ;  /* 0x0000008259207220 */ /* 0x000fe20000410000 */
[----:B------:R-:W-:Y:S01]  /*6650*/  @P2 HADD2.F32 R128, -RZ, R128.H1_H1 ;  /* 0x30000080ff802230 */ /* 0x000fe20000004100 */
[----:B------:R-:W-:Y:S01]  /*6660*/  FSEL R36, R36, RZ, P5 ;  /* 0x000000ff24247208 */ /* 0x000fe20002800000 */
[----:B------:R-:W-:Y:S01]  /*6670*/  @P0 HADD2.F32 R131, -RZ, R131.H1_H1 ;  /* 0x30000083ff830230 */ /* 0x000fe20000004100 */
[----:B------:R-:W-:-:S02]  /*6680*/  FSEL R37, R37, RZ, P0 ;  /* 0x000000ff25257208 */ /* 0x000fc40000000000 */
[----:B------:R-:W-:Y:S02]  /*6690*/  FSEL R129, R35, RZ, P4 ;  /* 0x000000ff23817208 */ /* 0x000fe40002000000 */
[----:B------:R-:W-:Y:S02]  /*66a0*/  FSEL R3, R3, RZ, P3 ;  /* 0x000000ff03037208 */ /* 0x000fe40001800000 */
[----:B------:R-:W-:Y:S02]  /*66b0*/  FSEL R32, R32, RZ, P2 ;  /* 0x000000ff20207208 */ /* 0x000fe40001000000 */
[----:B------:R-:W-:Y:S01]  /*66c0*/  MOV R41, RZ ;  /* 0x000000ff00297202 */ /* 0x000fe20000000f00 */
[----:B------:R-:W-:Y:S01]  /*66d0*/  @P0 FMUL.FTZ R41, R144, R131 ;  /* 0x0000008390290220 */ /* 0x000fe20000410000 */
[----:B------:R-:W-:Y:S01]  /*66e0*/  MOV R31, RZ ;  /* 0x000000ff001f7202 */ /* 0x000fe20000000f00 */
        /* <DEDUP_REMOVED lines=9> */
.L_x_10615:
[--C-:B------:R-:W-:Y:S01]  /*6780*/  FFMA.FTZ R41, R144, R41, R145.reuse ;  /* 0x0000002990297223 */ /* 0x100fe20000010091 */
[----:B------:R-:W-:Y:S01]  /*6790*/  LOP3.LUT P0, RZ, R132, 0xff0000, RZ, 0xc0, !PT ;  /* 0x00ff000084ff7812 */ /* 0x000fe2000780c0ff */
[C-C-:B------:R-:W-:Y:S01]  /*67a0*/  FFMA.FTZ R134, R144.reuse, R40, R145.reuse ;  /* 0x0000002890867223 */ /* 0x140fe20000010091 */
[C-C-:B------:R-:W-:Y:S01]  /*67b0*/  FFMA.FTZ R40, R144.reuse, R42, R145.reuse ;  /* 0x0000002a90287223 */ /* 0x140fe20000010091 */
[----:B------:R-:W-:Y:S01]  /*67c0*/  FADD.FTZ R41, -R41, R34 ;  /* 0x0000002229297221 */ /* 0x000fe20000010100 */
[C-C-:B------:R-:W-:Y:S01]  /*67d0*/  FFMA.FTZ R135, R144.reuse, R140, R145.reuse ;  /* 0x0000008c90877223 */ /* 0x140fe20000010091 */
[C-C-:B------:R-:W-:Y:S01]  /*67e0*/  FFMA.FTZ R42, R144.reuse, R141, R145.reuse ;  /* 0x0000008d902a7223 */ /* 0x140fe20000010091 */
[--C-:B------:R-:W-:Y:S01]  /*67f0*/  FFMA.FTZ R142, R144, R142, R145.reuse ;  /* 0x0000008e908e7223 */ /* 0x100fe20000010091 */
[----:B------:R-:W-:Y:S01]  /*6800*/  FMUL.FTZ R34, R4, R41 ;  /* 0x0000002904227220 */ /* 0x000fe20000410000 */
[C-C-:B------:R-:W-:Y:S01]  /*6810*/  FFMA.FTZ R143, R144.reuse, R143, R145.reuse ;  /* 0x0000008f908f7223 */ /* 0x140fe20000010091 */
[----:B------:R-:W-:Y:S01]  /*6820*/  FFMA.FTZ R145, R144, R39, R145 ;  /* 0x0000002790917223 */ /* 0x000fe20000010091 */
[----:B------:R-:W-:Y:S01]  /*6830*/  FADD.FTZ R39, -R40, R33 ;  /* 0x0000002128277221 */ /* 0x000fe20000010100 */
[----:B------:R-:W-:Y:S01]  /*6840*/  FMUL.FTZ R33, R3, R34 ;  /* 0x0000002203217220 */ /* 0x000fe20000410000 */
[----:B------:R-:W-:Y:S01]  /*6850*/  HFMA2 R29, -RZ, RZ, 0, 0 ;  /* 0x00000000ff1d7431 */ /* 0x000fe200000001ff */
[----:B------:R-:W-:Y:S01]  /*6860*/  LOP3.LUT P2, RZ, R132, 0xff000000, RZ, 0xc0, !PT ;  /* 0xff00000084ff7812 */ /* 0x000fe2000784c0ff */
[----:B-----5:R-:W-:Y:S01]  /*6870*/  @P0 HADD2.F32 R34, -RZ, R129.H0_H0 ;  /* 0x20000081ff220230 */ /* 0x020fe20000004100 */
[----:B------:R-:W-:Y:S01]  /*6880*/  LOP3.LUT P5, RZ, R133, 0xff, RZ, 0xc0, !PT ;  /* 0x000000ff85ff7812 */ /* 0x000fe200078ac0ff */
[----:B------:R-:W-:Y:S01]  /*6890*/  FMUL.FTZ R41, R33, UR4 ;  /* 0x0000000421297c20 */ /* 0x000fe20008410000 */
[----:B------:R-:W-:Y:S01]  /*68a0*/  FADD.FTZ R135, -R135, R32 ;  /* 0x0000002087877221 */ /* 0x000fe20000010100 */
[----:B------:R-:W-:Y:S01]  /*68b0*/  FMUL.FTZ R32, R4, R39 ;  /* 0x0000002704207220 */ /* 0x000fe20000410000 */
[----:B------:R-:W-:-:S02]  /*68c0*/  HFMA2 R39, -RZ, RZ, 0, 0 ;  /* 0x00000000ff277431 */ /* 0x000fc400000001ff */
[----:B------:R-:W-:Y:S01]  /*68d0*/  @P0 FMUL.FTZ R29, R34, R41 ;  /* 0x00000029221d0220 */ /* 0x000fe20000410000 */
[----:B------:R-:W-:Y:S01]  /*68e0*/  FMUL.FTZ R34, R4, R135 ;  /* 0x0000008704227220 */ /* 0x000fe20000410000 */
[C---:B------:R-:W-:Y:S01]  /*68f0*/  FMUL.FTZ R32, R3.reuse, R32 ;  /* 0x0000002003207220 */ /* 0x040fe20000410000 */
[----:B------:R-:W-:Y:S01]  /*6900*/  MOV R40, RZ ;  /* 0x000000ff00287202 */ /* 0x000fe20000000f00 */
[----:B------:R-:W-:Y:S01]  /*6910*/  FADD.FTZ R35, -R134, R35 ;  /* 0x0000002386237221 */ /* 0x000fe20000010100 */
[----:B------:R-:W-:Y:S01]  /*6920*/  FMUL.FTZ R33, R3, R34 ;  /* 0x0000002203217220 */ /* 0x000fe20000410000 */
[----:B------:R-:W-:Y:S02]  /*6930*/  @P2 HADD2.F32 R135, -RZ, R129.H1_H1 ;  /* 0x30000081ff872230 */ /* 0x000fe40000004100 */
[----:B------:R-:W-:Y:S01]  /*6940*/  FMUL.FTZ R32, R32, UR4 ;  /* 0x0000000420207c20 */ /* 0x000fe20008410000 */
[--C-:B------:R-:W-:Y:S02]  /*6950*/  @P5 HADD2.F32 R34, -RZ, R130.reuse.H0_H0 ;  /* 0x20000082ff225230 */ /* 0x100fe40000004100 */
[----:B------:R-:W-:Y:S01]  /*6960*/  FMUL.FTZ R129, R33, UR4 ;  /* 0x0000000421817c20 */ /* 0x000fe20008410000 */
[----:B------:R-:W-:Y:S01]  /*6970*/  FMUL.FTZ R33, R90, R41 ;  /* 0x000000295a217220 */ /* 0x000fe20000410000 */
[-C--:B------:R-:W-:Y:S01]  /*6980*/  @P2 FMUL.FTZ R40, R135, R32.reuse ;  /* 0x0000002087282220 */ /* 0x080fe20000410000 */
[----:B------:R-:W-:Y:S01]  /*6990*/  FMUL.FTZ R32, R91, R32 ;  /* 0x000000205b207220 */ /* 0x000fe20000410000 */
[-C--:B------:R-:W-:Y:S01]  /*69a0*/  @P5 FMUL.FTZ R39, R34, R129.reuse ;  /* 0x0000008122275220 */ /* 0x080fe20000410000 */
[----:B------:R-:W-:Y:S01]  /*69b0*/  FMUL.FTZ R34, R92, R129 ;  /* 0x000000815c227220 */ /* 0x000fe20000410000 */
[----:B------:R-:W-:Y:S01]  /*69c0*/  FSEL R33, R33, RZ, P0 ;  /* 0x000000ff21217208 */ /* 0x000fe20000000000 */
[----:B------:R-:W-:Y:S01]  /*69d0*/  FADD.FTZ R31, -R42, R31 ;  /* 0x0000001f2a1f7221 */ /* 0x000fe20000010100 */
[----:B------:R-:W-:Y:S01]  /*69e0*/  ISETP.GE.U32.AND P0, PT, R132, RZ, PT ;  /* 0x000000ff8400720c */ /* 0x000fe20003f06070 */
[----:B------:R-:W-:Y:S01]  /*69f0*/  FADD.FTZ R37, -R142, R37 ;  /* 0x000000258e257221 */ /* 0x000fe20000010100 */
[----:B------:R-:W-:Y:S01]  /*6a00*/  LOP3.LUT P4, RZ, R133, 0xff00, RZ, 0xc0, !PT ;  /* 0x0000ff0085ff7812 */ /* 0x000fe2000788c0ff */
[----:B------:R-:W-:Y:S01]  /*6a10*/  FADD.FTZ R143, -R143, R38 ;  /* 0x000000268f8f7221 */ /* 0x000fe20000010100 */
[----:B------:R-:W-:Y:S01]  /*6a20*/  FSEL R34, R34, RZ, P5 ;  /* 0x000000ff22227208 */ /* 0x000fe20002800000 */
[----:B------:R-:W-:Y:S01]  /*6a30*/  FADD.FTZ R145, -R145, R36 ;  /* 0x0000002491917221 */ /* 0x000fe20000010100 */
[----:B------:R-:W-:Y:S01]  /*6a40*/  FSEL R32, R32, RZ, P2 ;  /* 0x000000ff20207208 */ /* 0x000fe20001000000 */
[C---:B------:R-:W-:Y:S01]  /*6a50*/  FMUL.FTZ R36, R4.reuse, R35 ;  /* 0x0000002304247220 */ /* 0x040fe20000410000 */
[C---:B------:R-:W-:Y:S01]  /*6a60*/  LOP3.LUT P5, RZ, R133.reuse, 0xff0000, RZ, 0xc0, !PT ;  /* 0x00ff000085ff7812 */ /* 0x040fe200078ac0ff */
[----:B------:R-:W-:Y:S01]  /*6a70*/  FMUL.FTZ R42, R4, R31 ;  /* 0x0000001f042a7220 */ /* 0x000fe20000410000 */
[----:B------:R-:W-:Y:S01]  /*6a80*/  LOP3.LUT P3, RZ, R132, 0xff, RZ, 0xc0, !PT ;  /* 0x000000ff84ff7812 */ /* 0x000fe2000786c0ff */
[----:B------:R-:W-:Y:S01]  /*6a90*/  FMUL.FTZ R140, R4, R37 ;  /* 0x00000025048c7220 */ /* 0x000fe20000410000 */
[----:B------:R-:W-:Y:S01]  /*6aa0*/  LOP3.LUT P2, RZ, R132, 0xff00, RZ, 0xc0, !PT ;  /* 0x0000ff0084ff7812 */ /* 0x000fe2000784c0ff */
[C---:B------:R-:W-:Y:S01]  /*6ab0*/  FMUL.FTZ R144, R4.reuse, R143 ;  /* 0x0000008f04907220 */ /* 0x040fe20000410000 */
[----:B------:R-:W-:Y:S01]  /*6ac0*/  ISETP.GE.U32.AND.EX P0, PT, R133, 0x1000000, PT, P0 ;  /* 0x010000008500780c */ /* 0x000fe20003f06100 */
[----:B------:R-:W-:Y:S01]  /*6ad0*/  FMUL.FTZ R38, R4, R145 ;  /* 0x0000009104267220 */ /* 0x000fe20000410000 */
[C---:B------:R-:W-:Y:S01]  /*6ae0*/  FMUL.FTZ R31, R3.reuse, R42 ;  /* 0x0000002a031f7220 */ /* 0x040fe20000410000 */
[C---:B------:R-:W-:Y:S01]  /*6af0*/  FMUL.FTZ R35, R3.reuse, R36 ;  /* 0x0000002403237220 */ /* 0x040fe20000410000 */
[C---:B------:R-:W-:Y:S01]  /*6b00*/  FMUL.FTZ R36, R3.reuse, R140 ;  /* 0x0000008c03247220 */ /* 0x040fe20000410000 */
[C---:B------:R-:W-:Y:S01]  /*6b10*/  FMUL.FTZ R37, R3.reuse, R144 ;  /* 0x0000009003257220 */ /* 0x040fe20000410000 */
[----:B------:R-:W-:Y:S01]  /*6b20*/  FMUL.FTZ R3, R3, R38 ;  /* 0x0000002603037220 */ /* 0x000fe20000410000 */
[----:B------:R-:W-:-:S02]  /*6b30*/  @P4 HADD2.F32 R41, -RZ, R130.H1_H1 ;  /* 0x30000082ff294230 */ /* 0x000fc40000004100 */
[----:B------:R-:W-:Y:S01]  /*6b40*/  FMUL.FTZ R132, R31, UR4 ;  /* 0x000000041f847c20 */ /* 0x000fe20008410000 */
[--C-:B------:R-:W-:Y:S02]  /*6b50*/  @P5 HADD2.F32 R142, -RZ, R131.reuse.H0_H0 ;  /* 0x20000083ff8e5230 */ /* 0x100fe40000004100 */
[----:B------:R-:W-:Y:S02]  /*6b60*/  HFMA2 R38, -RZ, RZ, 0, 0 ;  /* 0x00000000ff267431 */ /* 0x000fe400000001ff */
[--C-:B------:R-:W-:Y:S02]  /*6b70*/  @P3 HADD2.F32 R134, -RZ, R128.reuse.H0_H0 ;  /* 0x20000080ff863230 */ /* 0x100fe40000004100 */
[----:B------:R-:W-:Y:S01]  /*6b80*/  FMUL.FTZ R129, R36, UR4 ;  /* 0x0000000424817c20 */ /* 0x000fe20008410000 */
[----:B------:R-:W-:Y:S02]  /*6b90*/  @P2 HADD2.F32 R133, -RZ, R128.H1_H1 ;  /* 0x30000080ff852230 */ /* 0x000fe40000004100 */
[----:B------:R-:W-:Y:S01]  /*6ba0*/  FMUL.FTZ R128, R37, UR4 ;  /* 0x0000000425807c20 */ /* 0x000fe20008410000 */
[----:B------:R-:W-:-:S02]  /*6bb0*/  @P0 HADD2.F32 R131, -RZ, R131.H1_H1 ;  /* 0x30000083ff830230 */ /* 0x000fc40000004100 */
[----:B------:R-:W-:Y:S01]  /*6bc0*/  FMUL.FTZ R3, R3, UR4 ;  /* 0x0000000403037c20 */ /* 0x000fe20008410000 */
[----:B------:R-:W-:Y:S01]  /*6bd0*/  MOV R4, RZ ;  /* 0x000000ff00047202 */ /* 0x000fe20000000f00 */
[----:B------:R-:W-:Y:S02]  /*6be0*/  HFMA2 R42, -RZ, RZ, 0, 0 ;  /* 0x00000000ff2a7431 */ /* 0x000fe400000001ff */
[----:B------:R-:W-:Y:S01]  /*6bf0*/  FMUL.FTZ R130, R35, UR4 ;  /* 0x0000000423827c20 */ /* 0x000fe20008410000 */
[----:B------:R-:W-:Y:S01]  /*6c00*/  @P4 FMUL.FTZ R4, R41, R132 ;  /* 0x0000008429044220 */ /* 0x000fe20000410000 */
[----:B------:R-:W-:Y:S01]  /*6c10*/  MOV R41, RZ ;  /* 0x000000ff00297202 */ /* 0x000fe20000000f00 */
[----:B------:R-:W-:Y:S01]  /*6c20*/  FMUL.FTZ R37, R94, R129 ;  /* 0x000000815e257220 */ /* 0x000fe20000410000 */
[----:B------:R-:W-:Y:S01]  /*6c30*/  @P0 FMUL.FTZ R41, R131, R128 ;  /* 0x0000008083290220 */ /* 0x000fe20000410000 */
[-C--:B------:R-:W-:Y:S01]  /*6c40*/  @P3 FMUL.FTZ R38, R134, R3.reuse ;  /* 0x0000000386263220 */ /* 0x080fe20000410000 */
[----:B------:R-:W-:Y:S01]  /*6c50*/  FMUL.FTZ R36, R93, R132 ;  /* 0x000000845d247220 */ /* 0x000fe20000410000 */
[----:B------:R-:W-:Y:S01]  /*6c60*/  FMUL.FTZ R128, R95, R128 ;  /* 0x000000805f807220 */ /* 0x000fe20000410000 */
[----:B------:R-:W-:Y:S01]  /*6c70*/  FMUL.FTZ R3, R88, R3 ;  /* 0x0000000358037220 */ /* 0x000fe20000410000 */
[----:B------:R-:W-:Y:S01]  /*6c80*/  FMUL.FTZ R35, R89, R130 ;  /* 0x0000008259237220 */ /* 0x000fe20000410000 */
[----:B------:R-:W-:Y:S01]  /*6c90*/  @P5 FMUL.FTZ R42, R142, R129 ;  /* 0x000000818e2a5220 */ /* 0x000fe20000410000 */
[----:B------:R-:W-:-:S02]  /*6ca0*/  FSEL R129, R37, RZ, P5 ;  /* 0x000000ff25817208 */ /* 0x000fc40002800000 */
[----:B------:R-:W-:Y:S02]  /*6cb0*/  FSEL R37, R36, RZ, P4 ;  /* 0x000000ff24257208 */ /* 0x000fe40002000000 */
[----:B------:R-:W-:Y:S02]  /*6cc0*/  FSEL R128, R128, RZ, P0 ;  /* 0x000000ff80807208 */ /* 0x000fe40000000000 */
[----:B------:R-:W-:Y:S02]  /*6cd0*/  FSEL R3, R3, RZ, P3 ;  /* 0x000000ff03037208 */ /* 0x000fe40001800000 */
[----:B------:R-:W-:Y:S02]  /*6ce0*/  FSEL R36, R35, RZ, P2 ;  /* 0x000000ff23247208 */ /* 0x000fe40001000000 */
[----:B------:R-:W-:Y:S01]  /*6cf0*/  MOV R31, RZ ;  /* 0x000000ff001f7202 */ /* 0x000fe20000000f00 */
[----:B------:R-:W-:Y:S01]  /*6d00*/  @P2 FMUL.FTZ R31, R133, R130 ;  /* 0x00000082851f2220 */ /* 0x000fe20000410000 */
[----:B------:R-:W-:-:S02]  /*6d10*/  F2FP.F16.F32.PACK_AB R33, R32, R33 ;  /* 0x000000212021723e */ /* 0x000fc400000000ff */
[----:B------:R-:W-:Y:S02]  /*6d20*/  F2FP.F16.F32.PACK_AB R35, R128, R129 ;  /* 0x000000818023723e */ /* 0x000fe400000000ff */
[----:B------:R-:W-:Y:S02]  /*6d30*/  F2FP.F16.F32.PACK_AB R34, R37, R34 ;  /* 0x000000222522723e */ /* 0x000fe400000000ff */
[----:B------:R-:W-:-:S07]  /*6d40*/  F2FP.F16.F32.PACK_AB R32, R36, R3 ;  /* 0x000000032420723e */ /* 0x000fce00000000ff */
.L_x_10616:
[----:B------:R-:W0:Y:S02]  /*6d50*/  @P1 LDC.64 R36, c[0x0][0x478] ;  /* 0x00011e00ff241b82 */ /* 0x000e240000000a00 */
[----:B0-----:R-:W-:-:S04]  /*6d60*/  @P1 IMAD.WIDE.U32 R36, R2, 0x10, R36 ;  /* 0x0000001002241825 */ /* 0x001fc800078e0024 */
[----:B------:R-:W-:Y:S01]  /*6d70*/  IMAD.WIDE.U32 R2, R2, 0x10, R186 ;  /* 0x0000001002027825 */ /* 0x000fe200078e00ba */
[----:B------:R0:W-:Y:S04]  /*6d80*/  @P1 STG.E.128 desc[UR6][R36.64], R44 ;  /* 0x0000002c24001986 */ /* 0x0001e8000c101d06 */
[----:B------:R0:W-:Y:S01]  /*6d90*/  STG.E.128 desc[UR6][R2.64], R32 ;  /* 0x0000002002007986 */ /* 0x0001e2000c101d06 */
[----:B------:R-:W-:Y:S05]  /*6da0*/  BRA `(.L_x_10617) ;  /* 0x0000003400807947 */ /* 0x000fea0003800000 */
.L_x_10608:
[----:B-1----:R-:W0:Y:S02]  /*6db0*/  LDC.64 R200, c[0x0][0x390] ;  /* 0x0000e400ffc87b82 */ /* 0x002e240000000a00 */
[----:B0-----:R-:W-:-:S06]  /*6dc0*/  IMAD.WIDE.U32 R128, R43, 0x10, R200 ;  /* 0x000000102b807825 */ /* 0x001fcc00078e00c8 */
[----:B------:R-:W5:Y:S01]  /*6dd0*/  LDG.E.128 R128, desc[UR6][R128.64] ;  /* 0x0000000680807981 */ /* 0x000f62000c1e1d00 */
[----:B------:R-:W-:-:S04]  /*6de0*/  UISETP.NE.U32.AND UP0, UPT, UR16, URZ, UPT ;  /* 0x000000ff1000728c */ /* 0x000fc8000bf05070 */
[----:B------:R-:W-:-:S09]  /*6df0*/  UISETP.NE.AND.EX UP0, UPT, UR17, URZ, UPT, UP0 ;  /* 0x000000ff1100728c */ /* 0x000fd2000bf05300 */
[----:B------:R-:W-:Y:S05]  /*6e00*/  BRA.U UP0, `(.L_x_10618) ;  /* 0x00000005009c7547 */ /* 0x000fea000b800000 */
[----:B------:R-:W-:Y:S01]  /*6e10*/  FFMA.FTZ R0, R144, R0, R145 ;  /* 0x0000000090007223 */ /* 0x000fe20000010091 */
[----:B------:R-:W-:Y:S01]  /*6e20*/  HADD2.F32 R146, -RZ, R60.H0_H0 ;  /* 0x2000003cff927230 */ /* 0x000fe20000004100 */
[----:B------:R-:W-:Y:S01]  /*6e30*/  LOP3.LUT P4, RZ, R138, 0xff, RZ, 0xc0, !PT ;  /* 0x000000ff8aff7812 */ /* 0x000fe2000788c0ff */
[----:B------:R-:W-:Y:S01]  /*6e40*/  UMOV UR4, UR5 ;  /* 0x0000000500047c82 */ /* 0x000fe20008000000 */
[----:B------:R-:W-:Y:S01]  /*6e50*/  FADD.FTZ R0, -R0, R195 ;  /* 0x000000c300007221 */ /* 0x000fe20000010100 */
[--C-:B------:R-:W-:Y:S01]  /*6e60*/  FFMA.FTZ R202, R144, R202, R145.reuse ;  /* 0x000000ca90ca7223 */ /* 0x100fe20000010091 */
[----:B------:R-:W-:Y:S01]  /*6e70*/  LOP3.LUT P1, RZ, R138, 0xff00, RZ, 0xc0, !PT ;  /* 0x0000ff008aff7812 */ /* 0x000fe2000782c0ff */
[----:B------:R-:W-:Y:S01]  /*6e80*/  FFMA.FTZ R197, R144, R197, R145 ;  /* 0x000000c590c57223 */ /* 0x000fe20000010091 */
[----:B------:R-:W-:Y:S01]  /*6e90*/  FFMA.FTZ R0, R4, R0, R146 ;  /* 0x0000000004007223 */ /* 0x000fe20000010092 */
[----:B------:R-:W-:Y:S01]  /*6ea0*/  FADD.FTZ R203, -R202, R203 ;  /* 0x000000cbcacb7221 */ /* 0x000fe20000010100 */
[----:B------:R-:W-:Y:S01]  /*6eb0*/  MOV R149, RZ ;  /* 0x000000ff00957202 */ /* 0x000fe20000000f00 */
[----:B------:R-:W-:Y:S01]  /*6ec0*/  FADD.FTZ R197, -R197, R199 ;  /* 0x000000c7c5c57221 */ /* 0x000fe20000010100 */
[----:B------:R-:W-:Y:S01]  /*6ed0*/  FMUL.FTZ R0, R0, R3 ;  /* 0x0000000300007220 */ /* 0x000fe20000410000 */
[----:B------:R-:W-:Y:S01]  /*6ee0*/  LOP3.LUT P3, RZ, R138, 0xff0000, RZ, 0xc0, !PT ;  /* 0x00ff00008aff7812 */ /* 0x000fe2000786c0ff */
[----:B------:R-:W-:Y:S01]  /*6ef0*/  FFMA.FTZ R196, R144, R196, R145 ;  /* 0x000000c490c47223 */ /* 0x000fe20000010091 */
[----:B-----5:R-:W-:-:S02]  /*6f00*/  @P4 HADD2.F32 R146, -RZ, R128.H0_H0 ;  /* 0x20000080ff924230 */ /* 0x020fc40000004100 */
[----:B------:R-:W-:Y:S01]  /*6f10*/  FMUL.FTZ R193, R0, UR4 ;  /* 0x0000000400c17c20 */ /* 0x000fe20008410000 */
[----:B------:R-:W-:Y:S01]  /*6f20*/  HFMA2 R0, -RZ, RZ, 0, 0 ;  /* 0x00000000ff007431 */ /* 0x000fe200000001ff */
[----:B------:R-:W-:Y:S01]  /*6f30*/  LOP3.LUT P2, RZ, R138, 0xff000000, RZ, 0xc0, !PT ;  /* 0xff0000008aff7812 */ /* 0x000fe2000784c0ff */
[----:B------:R-:W-:Y:S01]  /*6f40*/  FADD.FTZ R198, -R196, R198 ;  /* 0x000000c6c4c67221 */ /* 0x000fe20000010100 */
[C-C-:B------:R-:W-:Y:S01]  /*6f50*/  FFMA.FTZ R190, R144.reuse, R190, R145.reuse ;  /* 0x000000be90be7223 */ /* 0x140fe20000010091 */
[----:B------:R-:W-:Y:S01]  /*6f60*/  LOP3.LUT P0, RZ, R139, 0xff, RZ, 0xc0, !PT ;  /* 0x000000ff8bff7812 */ /* 0x000fe2000780c0ff */
[--C-:B------:R-:W-:Y:S01]  /*6f70*/  FFMA.FTZ R189, R144, R189, R145.reuse ;  /* 0x000000bd90bd7223 */ /* 0x100fe20000010091 */
[----:B------:R-:W-:Y:S01]  /*6f80*/  @P4 FMUL.FTZ R0, R193, R146 ;  /* 0x00000092c1004220 */ /* 0x000fe20000410000 */
[----:B------:R-:W-:Y:S02]  /*6f90*/  HADD2.F32 R146, -RZ, R60.H1_H1 ;  /* 0x3000003cff927230 */ /* 0x000fe40000004100 */
[----:B------:R-:W-:Y:S01]  /*6fa0*/  FADD.FTZ R190, -R190, R192 ;  /* 0x000000c0bebe7221 */ /* 0x000fe20000010100 */
[----:B------:R-:W-:Y:S01]  /*6fb0*/  LOP3.LUT P5, RZ, R139, 0xff00, RZ, 0xc0, !PT ;  /* 0x0000ff008bff7812 */ /* 0x000fe200078ac0ff */
[----:B------:R-:W-:Y:S01]  /*6fc0*/  FFMA.FTZ R186, R144, R186, R145 ;  /* 0x000000ba90ba7223 */ /* 0x000fe20000010091 */
[----:B------:R-:W-:Y:S01]  /*6fd0*/  FADD.FTZ R191, -R189, R191 ;  /* 0x000000bfbdbf7221 */ /* 0x000fe20000010100 */
[----:B------:R-:W-:Y:S01]  /*6fe0*/  FFMA.FTZ R146, R4, R203, R146 ;  /* 0x000000cb04927223 */ /* 0x000fe20000010092 */
[----:B------:R-:W-:Y:S01]  /*6ff0*/  FFMA.FTZ R185, R144, R185, R145 ;  /* 0x000000b990b97223 */ /* 0x000fe20000010091 */
[----:B------:R-:W-:-:S02]  /*7000*/  @P2 HADD2.F32 R148, -RZ, R129.H1_H1 ;  /* 0x30000081ff942230 */ /* 0x000fc40000004100 */
[----:B------:R-:W-:Y:S01]  /*7010*/  FADD.FTZ R188, -R186, R188 ;  /* 0x000000bcbabc7221 */ /* 0x000fe20000010100 */
[----:B------:R-:W-:Y:S01]  /*7020*/  FMUL.FTZ R147, R146, R3 ;  /* 0x0000000392937220 */ /* 0x000fe20000410000 */
[----:B------:R-:W-:Y:S02]  /*7030*/  @P1 HADD2.F32 R146, -RZ, R128.H1_H1 ;  /* 0x30000080ff921230 */ /* 0x000fe40000004100 */
[----:B------:R-:W-:Y:S01]  /*7040*/  FADD.FTZ R185, -R185, R187 ;  /* 0x000000bbb9b97221 */ /* 0x000fe20000010100 */
[--C-:B------:R-:W-:Y:S02]  /*7050*/  @P0 HADD2.F32 R182, -RZ, R130.reuse.H0_H0 ;  /* 0x20000082ffb60230 */ /* 0x100fe40000004100 */
[----:B------:R-:W-:Y:S01]  /*7060*/  FMUL.FTZ R128, R147, UR4 ;  /* 0x0000000493807c20 */ /* 0x000fe20008410000 */
[----:B------:R-:W-:Y:S02]  /*7070*/  @P3 HADD2.F32 R147, -RZ, R129.H0_H0 ;  /* 0x20000081ff933230 */ /* 0x000fe40000004100 */
[----:B------:R-:W-:Y:S01]  /*7080*/  FMUL.FTZ R193, R64, R193 ;  /* 0x000000c140c17220 */ /* 0x000fe20000410000 */
[----:B------:R-:W-:-:S02]  /*7090*/  @P5 HADD2.F32 R184, -RZ, R130.H1_H1 ;  /* 0x30000082ffb85230 */ /* 0x000fc40000004100 */
[----:B------:R-:W-:Y:S01]  /*70a0*/  @P1 FMUL.FTZ R149, R128, R146 ;  /* 0x0000009280951220 */ /* 0x000fe20000410000 */
[----:B------:R-:W-:Y:S02]  /*70b0*/  HADD2.F32 R146, -RZ, R61.H0_H0 ;  /* 0x2000003dff927230 */ /* 0x000fe40000004100 */
[----:B------:R-:W-:Y:S01]  /*70c0*/  FMUL.FTZ R128, R65, R128 ;  /* 0x0000008041807220 */ /* 0x000fe20000410000 */
[----:B------:R-:W-:Y:S02]  /*70d0*/  FSEL R193, R193, RZ, P4 ;  /* 0x000000ffc1c17208 */ /* 0x000fe40002000000 */
[----:B------:R-:W-:Y:S02]  /*70e0*/  FFMA.FTZ R146, R4, R197, R146 ;  /* 0x000000c504927223 */ /* 0x000fe40000010092 */
[----:B------:R-:W-:Y:S02]  /*70f0*/  FSEL R128, R128, RZ, P1 ;  /* 0x000000ff80807208 */ /* 0x000fe40000800000 */
[----:B------:R-:W-:-:S02]  /*7100*/  FMUL.FTZ R146, R146, R3 ;  /* 0x0000000392927220 */ /* 0x000fc40000410000 */
[----:B------:R-:W-:Y:S02]  /*7110*/  F2FP.F16.F32.PACK_AB R128, R128, R193 ;  /* 0x000000c18080723e */ /* 0x000fe400000000ff */
[----:B------:R-:W-:Y:S01]  /*7120*/  FMUL.FTZ R194, R146, UR4 ;  /* 0x0000000492c27c20 */ /* 0x000fe20008410000 */
[----:B------:R-:W-:-:S03]  /*7130*/  HFMA2 R146, -RZ, RZ, 0, 0 ;  /* 0x00000000ff927431 */ /* 0x000fc600000001ff */
[----:B------:R-:W-:Y:S01]  /*7140*/  @P3 FMUL.FTZ R146, R194, R147 ;  /* 0x00000093c2923220 */ /* 0x000fe20000410000 */
[----:B------:R-:W-:Y:S02]  /*7150*/  HADD2.F32 R147, -RZ, R61.H1_H1 ;  /* 0x3000003dff937230 */ /* 0x000fe40000004100 */
[----:B------:R-:W-:-:S03]  /*7160*/  FMUL.FTZ R194, R66, R194 ;  /* 0x000000c242c27220 */ /* 0x000fc60000410000 */
[----:B------:R-:W-:Y:S02]  /*7170*/  FFMA.FTZ R147, R4, R198, R147 ;  /* 0x000000c604937223 */ /* 0x000fe40000010093 */
[----:B------:R-:W-:Y:S02]  /*7180*/  FSEL R194, R194, RZ, P3 ;  /* 0x000000ffc2c27208 */ /* 0x000fe40001800000 */
[----:B------:R-:W-:-:S04]  /*7190*/  FMUL.FTZ R147, R147, R3 ;  /* 0x0000000393937220 */ /* 0x000fc80000410000 */
[----:B------:R-:W-:Y:S01]  /*71a0*/  FMUL.FTZ R129, R147, UR4 ;  /* 0x0000000493817c20 */ /* 0x000fe20008410000 */
[----:B------:R-:W-:-:S03]  /*71b0*/  MOV R147, RZ ;  /* 0x000000ff00937202 */ /* 0x000fc60000000f00 */
[----:B------:R-:W-:Y:S01]  /*71c0*/  @P2 FMUL.FTZ R147, R129, R148 ;  /* 0x0000009481932220 */ /* 0x000fe20000410000 */
[----:B------:R-:W-:Y:S02]  /*71d0*/  HADD2.F32 R148, -RZ, R62.H0_H0 ;  /* 0x2000003eff947230 */ /* 0x000fe40000004100 */
[----:B------:R-:W-:-:S03]  /*71e0*/  FMUL.FTZ R129, R67, R129 ;  /* 0x0000008143817220 */ /* 0x000fc60000410000 */
[----:B------:R-:W-:Y:S02]  /*71f0*/  FFMA.FTZ R148, R4, R190, R148 ;  /* 0x000000be04947223 */ /* 0x000fe40000010094 */
[----:B------:R-:W-:Y:S02]  /*7200*/  FSEL R129, R129, RZ, P2 ;  /* 0x000000ff81817208 */ /* 0x000fe40001000000 */
[----:B------:R-:W-:Y:S02]  /*7210*/  FMUL.FTZ R148, R148, R3 ;  /* 0x0000000394947220 */ /* 0x000fe40000410000 */
[----:B------:R-:W-:Y:S02]  /*7220*/  F2FP.F16.F32.PACK_AB R129, R129, R194 ;  /* 0x000000c28181723e */ /* 0x000fe400000000ff */
[----:B------:R-:W-:Y:S01]  /*7230*/  FMUL.FTZ R183, R148, UR4 ;  /* 0x0000000494b77c20 */ /* 0x000fe20008410000 */
[----:B------:R-:W-:-:S03]  /*7240*/  HFMA2 R148, -RZ, RZ, 0, 0 ;  /* 0x00000000ff947431 */ /* 0x000fc600000001ff */
[----:B------:R-:W-:Y:S01]  /*7250*/  @P0 FMUL.FTZ R148, R183, R182 ;  /* 0x000000b6b7940220 */ /* 0x000fe20000410000 */
[----:B------:R-:W-:Y:S01]  /*7260*/  FMUL.FTZ R183, R68, R183 ;  /* 0x000000b744b77220 */ /* 0x000fe20000410000 */
[----:B------:R-:W-:-:S04]  /*7270*/  HADD2.F32 R182, -RZ, R62.H1_H1 ;  /* 0x3000003effb67230 */ /* 0x000fc80000004100 */
[----:B------:R-:W-:Y:S01]  /*7280*/  FSEL R186, R183, RZ, P0 ;  /* 0x000000ffb7ba7208 */ /* 0x000fe20000000000 */
[----:B------:R-:W-:Y:S01]  /*7290*/  FFMA.FTZ R182, R4, R191, R182 ;  /* 0x000000bf04b67223 */ /* 0x000fe200000100b6 */
[----:B------:R-:W-:Y:S01]  /*72a0*/  HADD2.F32 R183, -RZ, R63.H0_H0 ;  /* 0x2000003fffb77230 */ /* 0x000fe20000004100 */
[----:B------:R-:W-:Y:S02]  /*72b0*/  LOP3.LUT P0, RZ, R139, 0xff0000, RZ, 0xc0, !PT ;  /* 0x00ff00008bff7812 */ /* 0x000fe4000780c0ff */
[-C--:B------:R-:W-:Y:S02]  /*72c0*/  FMUL.FTZ R182, R182, R3.reuse ;  /* 0x00000003b6b67220 */ /* 0x080fe40000410000 */
[----:B------:R-:W-:Y:S02]  /*72d0*/  FFMA.FTZ R183, R4, R188, R183 ;  /* 0x000000bc04b77223 */ /* 0x000fe400000100b7 */
[----:B------:R-:W-:Y:S01]  /*72e0*/  FMUL.FTZ R130, R182, UR4 ;  /* 0x00000004b6827c20 */ /* 0x000fe20008410000 */
[----:B------:R-:W-:Y:S01]  /*72f0*/  MOV R182, RZ ;  /* 0x000000ff00b67202 */ /* 0x000fe20000000f00 */
[----:B------:R-:W-:-:S02]  /*7300*/  FMUL.FTZ R183, R183, R3 ;  /* 0x00000003b7b77220 */ /* 0x000fc40000410000 */
[----:B------:R-:W-:Y:S01]  /*7310*/  @P5 FMUL.FTZ R182, R130, R184 ;  /* 0x000000b882b65220 */ /* 0x000fe20000410000 */
[----:B------:R-:W-:Y:S01]  /*7320*/  FMUL.FTZ R130, R69, R130 ;  /* 0x0000008245827220 */ /* 0x000fe20000410000 */
[----:B------:R-:W-:Y:S01]  /*7330*/  FMUL.FTZ R184, R183, UR4 ;  /* 0x00000004b7b87c20 */ /* 0x000fe20008410000 */
[----:B------:R-:W-:Y:S02]  /*7340*/  HFMA2 R183, -RZ, RZ, 0, 0 ;  /* 0x00000000ffb77431 */ /* 0x000fe400000001ff */
[----:B------:R-:W-:Y:S01]  /*7350*/  @P0 HADD2.F32 R188, -RZ, R131.H0_H0 ;  /* 0x20000083ffbc0230 */ /* 0x000fe20000004100 */
[----:B------:R-:W-:-:S04]  /*7360*/  FSEL R130, R130, RZ, P5 ;  /* 0x000000ff82827208 */ /* 0x000fc80002800000 */
[----:B------:R-:W-:Y:S01]  /*7370*/  @P0 FMUL.FTZ R183, R184, R188 ;  /* 0x000000bcb8b70220 */ /* 0x000fe20000410000 */
[----:B------:R-:W-:Y:S01]  /*7380*/  FMUL.FTZ R188, R70, R184 ;  /* 0x000000b846bc7220 */ /* 0x000fe20000410000 */
[----:B------:R-:W-:Y:S02]  /*7390*/  MOV R184, RZ ;  /* 0x000000ff00b87202 */ /* 0x000fe40000000f00 */
[----:B------:R-:W-:Y:S02]  /*73a0*/  F2FP.F16.F32.PACK_AB R130, R130, R186 ;  /* 0x000000ba8282723e */ /* 0x000fe400000000ff */
[----:B------:R-:W-:Y:S02]  /*73b0*/  FSEL R188, R188, RZ, P0 ;  /* 0x000000ffbcbc7208 */ /* 0x000fe40000000000 */
[----:B------:R-:W-:Y:S01]  /*73c0*/  ISETP.GE.U32.AND P0, PT, R138, RZ, PT ;  /* 0x000000ff8a00720c */ /* 0x000fe20003f06070 */
[----:B------:R-:W-:-:S03]  /*73d0*/  HADD2.F32 R138, -RZ, R63.H1_H1 ;  /* 0x3000003fff8a7230 */ /* 0x000fc60000004100 */
[----:B------:R-:W-:Y:S02]  /*73e0*/  ISETP.GE.U32.AND.EX P0, PT, R139, 0x1000000, PT, P0 ;  /* 0x010000008b00780c */ /* 0x000fe40003f06100 */
[----:B------:R-:W-:-:S04]  /*73f0*/  FFMA.FTZ R138, R4, R185, R138 ;  /* 0x000000b9048a7223 */ /* 0x000fc8000001008a */
[----:B------:R-:W-:-:S04]  /*7400*/  FMUL.FTZ R138, R138, R3 ;  /* 0x000000038a8a7220 */ /* 0x000fc80000410000 */
[----:B------:R-:W-:-:S03]  /*7410*/  FMUL.FTZ R138, R138, UR4 ;  /* 0x000000048a8a7c20 */ /* 0x000fc60008410000 */
[----:B------:R-:W-:-:S05]  /*7420*/  @P0 HADD2.F32 R131, -RZ, R131.H1_H1 ;  /* 0x30000083ff830230 */ /* 0x000fca0000004100 */
[----:B------:R-:W-:Y:S01]  /*7430*/  @P0 FMUL.FTZ R184, R138, R131 ;  /* 0x000000838ab80220 */ /* 0x000fe20000410000 */
[----:B------:R-:W-:-:S05]  /*7440*/  FMUL.FTZ R138, R71, R138 ;  /* 0x0000008a478a7220 */ /* 0x000fca0000410000 */
[----:B------:R-:W-:-:S04]  /*7450*/  FSEL R131, R138, RZ, P0 ;  /* 0x000000ff8a837208 */ /* 0x000fc80000000000 */
[----:B------:R-:W-:Y:S01]  /*7460*/  F2FP.F16.F32.PACK_AB R131, R131, R188 ;  /* 0x000000bc8383723e */ /* 0x000fe200000000ff */
[----:B------:R-:W-:Y:S06]  /*7470*/  BRA `(.L_x_10619) ;  /* 0x0000000400a47947 */ /* 0x000fec0003800000 */
.L_x_10618:
[----:B------:R-:W-:Y:S01]  /*7480*/  FFMA.FTZ R197, R144, R197, R145 ;  /* 0x000000c590c57223 */ /* 0x000fe20000010091 */
[C---:B------:R-:W-:Y:S01]  /*7490*/  LOP3.LUT P1, RZ, R138.reuse, 0xff0000, RZ, 0xc0, !PT ;  /* 0x00ff00008aff7812 */ /* 0x040fe2000782c0ff */
[----:B------:R-:W-:Y:S01]  /*74a0*/  HADD2.F32 R44, -RZ, R61.H0_H0 ;  /* 0x2000003dff2c7230 */ /* 0x000fe20000004100 */
[----:B------:R-:W-:Y:S01]  /*74b0*/  UMOV UR4, UR5 ;  /* 0x0000000500047c82 */ /* 0x000fe20008000000 */
[----:B------:R-:W-:Y:S01]  /*74c0*/  FADD.FTZ R45, -R197, R199 ;  /* 0x000000c7c52d7221 */ /* 0x000fe20000010100 */
[----:B------:R-:W-:Y:S02]  /*74d0*/  CS2R R146, SRZ ;  /* 0x0000000000927805 */ /* 0x000fe4000001ff00 */
[----:B------:R-:W-:Y:S01]  /*74e0*/  LOP3.LUT P2, RZ, R138, 0xff000000, RZ, 0xc0, !PT ;  /* 0xff0000008aff7812 */ /* 0x000fe2000784c0ff */
[--C-:B------:R-:W-:Y:S01]  /*74f0*/  FFMA.FTZ R190, R144, R190, R145.reuse ;  /* 0x000000be90be7223 */ /* 0x100fe20000010091 */
[----:B------:R-:W-:Y:S01]  /*7500*/  FFMA.FTZ R45, R4, R45, R44 ;  /* 0x0000002d042d7223 */ /* 0x000fe2000001002c */
[----:B------:R-:W-:Y:S01]  /*7510*/  FFMA.FTZ R44, R144, R196, R145 ;  /* 0x000000c4902c7223 */ /* 0x000fe20000010091 */
[----:B------:R-:W-:Y:S01]  /*7520*/  LOP3.LUT P5, RZ, R139, 0xff, RZ, 0xc0, !PT ;  /* 0x000000ff8bff7812 */ /* 0x000fe200078ac0ff */
[----:B------:R-:W-:-:S02]  /*7530*/  HFMA2 R148, -RZ, RZ, 0, 0 ;  /* 0x00000000ff947431 */ /* 0x000fc400000001ff */
[----:B------:R-:W-:Y:S01]  /*7540*/  FMUL.FTZ R193, R45, R3 ;  /* 0x000000032dc17220 */ /* 0x000fe20000410000 */
[----:B------:R-:W-:Y:S01]  /*7550*/  FADD.FTZ R44, -R44, R198 ;  /* 0x000000c62c2c7221 */ /* 0x000fe20000010100 */
[----:B-----5:R-:W-:Y:S02]  /*7560*/  @P1 HADD2.F32 R46, -RZ, R129.H0_H0 ;  /* 0x20000081ff2e1230 */ /* 0x020fe40000004100 */
[C-C-:B------:R-:W-:Y:S01]  /*7570*/  FFMA.FTZ R149, R144.reuse, R189, R145.reuse ;  /* 0x000000bd90957223 */ /* 0x140fe20000010091 */
[----:B------:R-:W-:Y:S01]  /*7580*/  FMUL.FTZ R193, R193, UR4 ;  /* 0x00000004c1c17c20 */ /* 0x000fe20008410000 */
[----:B------:R-:W-:Y:S01]  /*7590*/  LOP3.LUT P3, RZ, R139, 0xff00, RZ, 0xc0, !PT ;  /* 0x0000ff008bff7812 */ /* 0x000fe2000786c0ff */
[----:B------:R-:W-:Y:S01]  /*75a0*/  FFMA.FTZ R186, R144, R186, R145 ;  /* 0x000000ba90ba7223 */ /* 0x000fe20000010091 */
[----:B------:R-:W-:Y:S01]  /*75b0*/  FADD.FTZ R149, -R149, R191 ;  /* 0x000000bf95957221 */ /* 0x000fe20000010100 */
[----:B------:R-:W-:Y:S01]  /*75c0*/  @P1 FMUL.FTZ R146, R46, R193 ;  /* 0x000000c12e921220 */ /* 0x000fe20000410000 */
[----:B------:R-:W-:-:S02]  /*75d0*/  HADD2.F32 R46, -RZ, R61.H1_H1 ;  /* 0x3000003dff2e7230 */ /* 0x000fc40000004100 */
[----:B------:R-:W-:Y:S01]  /*75e0*/  FFMA.FTZ R185, R144, R185, R145 ;  /* 0x000000b990b97223 */ /* 0x000fe20000010091 */
[--C-:B------:R-:W-:Y:S01]  /*75f0*/  @P5 HADD2.F32 R182, -RZ, R130.reuse.H0_H0 ;  /* 0x20000082ffb65230 */ /* 0x100fe20000004100 */
[----:B------:R-:W-:Y:S01]  /*7600*/  LOP3.LUT P6, RZ, R139, 0xff0000, RZ, 0xc0, !PT ;  /* 0x00ff00008bff7812 */ /* 0x000fe200078cc0ff */
[----:B------:R-:W-:Y:S01]  /*7610*/  FADD.FTZ R188, -R186, R188 ;  /* 0x000000bcbabc7221 */ /* 0x000fe20000010100 */
[----:B------:R-:W-:Y:S01]  /*7620*/  FFMA.FTZ R44, R4, R44, R46 ;  /* 0x0000002c042c7223 */ /* 0x000fe2000001002e */
[----:B------:R-:W-:Y:S02]  /*7630*/  @P2 HADD2.F32 R46, -RZ, R129.H1_H1 ;  /* 0x30000081ff2e2230 */ /* 0x000fe40000004100 */
[----:B------:R-:W-:Y:S01]  /*7640*/  FADD.FTZ R187, -R185, R187 ;  /* 0x000000bbb9bb7221 */ /* 0x000fe20000010100 */
[----:B------:R-:W-:Y:S01]  /*7650*/  ISETP.GE.U32.AND P0, PT, R138, RZ, PT ;  /* 0x000000ff8a00720c */ /* 0x000fe20003f06070 */
[----:B------:R-:W-:Y:S01]  /*7660*/  FMUL.FTZ R47, R44, R3 ;  /* 0x000000032c2f7220 */ /* 0x000fe20000410000 */
[----:B------:R-:W-:Y:S01]  /*7670*/  @P3 HADD2.F32 R183, -RZ, R130.H1_H1 ;  /* 0x30000082ffb73230 */ /* 0x000fe20000004100 */
[----:B------:R-:W-:Y:S01]  /*7680*/  LOP3.LUT P4, RZ, R138, 0xff, RZ, 0xc0, !PT ;  /* 0x000000ff8aff7812 */ /* 0x000fe2000788c0ff */
[----:B------:R-:W-:Y:S01]  /*7690*/  FFMA.FTZ R0, R144, R0, R145 ;  /* 0x0000000090007223 */ /* 0x000fe20000010091 */
[----:B------:R-:W-:Y:S01]  /*76a0*/  FMUL.FTZ R129, R47, UR4 ;  /* 0x000000042f817c20 */ /* 0x000fe20008410000 */
[----:B------:R-:W-:Y:S01]  /*76b0*/  HADD2.F32 R47, -RZ, R62.H0_H0 ;  /* 0x2000003eff2f7230 */ /* 0x000fe20000004100 */
[----:B------:R-:W-:Y:S01]  /*76c0*/  ISETP.GE.U32.AND.EX P0, PT, R139, 0x1000000, PT, P0 ;  /* 0x010000008b00780c */ /* 0x000fe20003f06100 */
[----:B------:R-:W-:-:S02]  /*76d0*/  @P6 HADD2.F32 R139, -RZ, R131.H0_H0 ;  /* 0x20000083ff8b6230 */ /* 0x000fc40000004100 */
[----:B------:R-:W-:Y:S01]  /*76e0*/  @P2 FMUL.FTZ R147, R46, R129 ;  /* 0x000000812e932220 */ /* 0x000fe20000410000 */
[----:B------:R-:W-:Y:S01]  /*76f0*/  FADD.FTZ R46, -R190, R192 ;  /* 0x000000c0be2e7221 */ /* 0x000fe20000010100 */
[----:B------:R-:W-:Y:S01]  /*7700*/  F2FP.F16.F32.PACK_AB R45, R44, R45 ;  /* 0x0000002d2c2d723e */ /* 0x000fe200000000ff */
[--C-:B------:R-:W-:Y:S02]  /*7710*/  HADD2.F32 R44, -RZ, R60.reuse.H0_H0 ;  /* 0x2000003cff2c7230 */ /* 0x100fe40000004100 */
[----:B------:R-:W-:Y:S01]  /*7720*/  FADD.FTZ R195, -R0, R195 ;  /* 0x000000c300c37221 */ /* 0x000fe20000010100 */
[----:B------:R-:W-:Y:S01]  /*7730*/  FFMA.FTZ R46, R4, R46, R47 ;  /* 0x0000002e042e7223 */ /* 0x000fe2000001002f */
[----:B------:R-:W-:Y:S01]  /*7740*/  FFMA.FTZ R202, R144, R202, R145 ;  /* 0x000000ca90ca7223 */ /* 0x000fe20000010091 */
[----:B------:R-:W-:Y:S02]  /*7750*/  HADD2.F32 R0, -RZ, R60.H1_H1 ;  /* 0x3000003cff007230 */ /* 0x000fe40000004100 */
[----:B------:R-:W-:Y:S01]  /*7760*/  FFMA.FTZ R44, R4, R195, R44 ;  /* 0x000000c3042c7223 */ /* 0x000fe2000001002c */
[----:B------:R-:W-:Y:S01]  /*7770*/  FMUL.FTZ R47, R46, R3 ;  /* 0x000000032e2f7220 */ /* 0x000fe20000410000 */
[----:B------:R-:W-:Y:S01]  /*7780*/  FADD.FTZ R203, -R202, R203 ;  /* 0x000000cbcacb7221 */ /* 0x000fe20000010100 */
[----:B------:R-:W-:Y:S01]  /*7790*/  FMUL.FTZ R193, R66, R193 ;  /* 0x000000c142c17220 */ /* 0x000fe20000410000 */
[----:B------:R-:W-:Y:S01]  /*77a0*/  FMUL.FTZ R129, R67, R129 ;  /* 0x0000008143817220 */ /* 0x000fe20000410000 */
[----:B------:R-:W-:Y:S01]  /*77b0*/  FMUL.FTZ R47, R47, UR4 ;  /* 0x000000042f2f7c20 */ /* 0x000fe20008410000 */
[----:B------:R-:W-:Y:S01]  /*77c0*/  FFMA.FTZ R203, R4, R203, R0 ;  /* 0x000000cb04cb7223 */ /* 0x000fe20000010000 */
[----:B------:R-:W-:Y:S01]  /*77d0*/  HFMA2 R0, -RZ, RZ, 0, 0 ;  /* 0x00000000ff007431 */ /* 0x000fe200000001ff */
[----:B------:R-:W-:Y:S01]  /*77e0*/  FSEL R193, R193, RZ, P1 ;  /* 0x000000ffc1c17208 */ /* 0x000fe20000800000 */
[----:B------:R-:W-:Y:S01]  /*77f0*/  @P5 FMUL.FTZ R148, R182, R47 ;  /* 0x0000002fb6945220 */ /* 0x000fe20000410000 */
[----:B------:R-:W-:-:S02]  /*7800*/  HADD2.F32 R182, -RZ, R62.H1_H1 ;  /* 0x3000003effb67230 */ /* 0x000fc40000004100 */
[----:B------:R-:W-:Y:S01]  /*7810*/  FMUL.FTZ R185, R68, R47 ;  /* 0x0000002f44b97220 */ /* 0x000fe20000410000 */
[----:B------:R-:W-:Y:S02]  /*7820*/  FSEL R129, R129, RZ, P2 ;  /* 0x000000ff81817208 */ /* 0x000fe40001000000 */
[----:B------:R-:W-:Y:S02]  /*7830*/  FFMA.FTZ R149, R4, R149, R182 ;  /* 0x0000009504957223 */ /* 0x000fe400000100b6 */
[----:B------:R-:W-:Y:S02]  /*7840*/  FSEL R185, R185, RZ, P5 ;  /* 0x000000ffb9b97208 */ /* 0x000fe40002800000 */
[----:B------:R-:W-:Y:S01]  /*7850*/  LOP3.LUT P5, RZ, R138, 0xff00, RZ, 0xc0, !PT ;  /* 0x0000ff008aff7812 */ /* 0x000fe200078ac0ff */
[C---:B------:R-:W-:Y:S01]  /*7860*/  FMUL.FTZ R182, R149.reuse, R3 ;  /* 0x0000000395b67220 */ /* 0x040fe20000410000 */
[----:B------:R-:W-:Y:S01]  /*7870*/  F2FP.F16.F32.PACK_AB R46, R149, R46 ;  /* 0x0000002e952e723e */ /* 0x000fe200000000ff */
[----:B------:R-:W-:Y:S01]  /*7880*/  @P4 HADD2.F32 R149, -RZ, R128.H0_H0 ;  /* 0x20000080ff954230 */ /* 0x000fe20000004100 */
[----:B------:R-:W-:Y:S01]  /*7890*/  F2FP.F16.F32.PACK_AB R129, R129, R193 ;  /* 0x000000c18181723e */ /* 0x000fe200000000ff */
[----:B------:R-:W-:Y:S01]  /*78a0*/  FMUL.FTZ R130, R182, UR4 ;  /* 0x00000004b6827c20 */ /* 0x000fe20008410000 */
[----:B------:R-:W-:-:S03]  /*78b0*/  MOV R182, RZ ;  /* 0x000000ff00b67202 */ /* 0x000fc60000000f00 */
[-C--:B------:R-:W-:Y:S01]  /*78c0*/  @P3 FMUL.FTZ R182, R183, R130.reuse ;  /* 0x00000082b7b63220 */ /* 0x080fe20000410000 */
[----:B------:R-:W-:Y:S02]  /*78d0*/  HADD2.F32 R183, -RZ, R63.H0_H0 ;  /* 0x2000003fffb77230 */ /* 0x000fe40000004100 */
[----:B------:R-:W-:Y:S01]  /*78e0*/  FMUL.FTZ R130, R69, R130 ;  /* 0x0000008245827220 */ /* 0x000fe20000410000 */
[----:B------:R-:W-:Y:S02]  /*78f0*/  @P5 HADD2.F32 R186, -RZ, R128.H1_H1 ;  /* 0x30000080ffba5230 */ /* 0x000fe40000004100 */
[----:B------:R-:W-:Y:S01]  /*7900*/  FFMA.FTZ R47, R4, R188, R183 ;  /* 0x000000bc042f7223 */ /* 0x000fe200000100b7 */
[----:B------:R-:W-:Y:S01]  /*7910*/  HFMA2 R183, -RZ, RZ, 0, 0 ;  /* 0x00000000ffb77431 */ /* 0x000fe200000001ff */
[----:B------:R-:W-:Y:S02]  /*7920*/  FSEL R130, R130, RZ, P3 ;  /* 0x000000ff82827208 */ /* 0x000fe40001800000 */
[----:B------:R-:W-:-:S02]  /*7930*/  FMUL.FTZ R138, R47, R3 ;  /* 0x000000032f8a7220 */ /* 0x000fc40000410000 */
[----:B------:R-:W-:Y:S02]  /*7940*/  F2FP.F16.F32.PACK_AB R130, R130, R185 ;  /* 0x000000b98282723e */ /* 0x000fe400000000ff */
[----:B------:R-:W-:-:S04]  /*7950*/  FMUL.FTZ R138, R138, UR4 ;  /* 0x000000048a8a7c20 */ /* 0x000fc80008410000 */
[-C--:B------:R-:W-:Y:S01]  /*7960*/  @P6 FMUL.FTZ R183, R139, R138.reuse ;  /* 0x0000008a8bb76220 */ /* 0x080fe20000410000 */
[----:B------:R-:W-:Y:S02]  /*7970*/  HADD2.F32 R139, -RZ, R63.H1_H1 ;  /* 0x3000003fff8b7230 */ /* 0x000fe40000004100 */
[----:B------:R-:W-:-:S03]  /*7980*/  FMUL.FTZ R138, R70, R138 ;  /* 0x0000008a468a7220 */ /* 0x000fc60000410000 */
[----:B------:R-:W-:Y:S01]  /*7990*/  FFMA.FTZ R187, R4, R187, R139 ;  /* 0x000000bb04bb7223 */ /* 0x000fe2000001008b */
[----:B------:R-:W-:Y:S01]  /*79a0*/  @P0 HADD2.F32 R139, -RZ, R131.H1_H1 ;  /* 0x30000083ff8b0230 */ /* 0x000fe20000004100 */
[----:B------:R-:W-:Y:S02]  /*79b0*/  FSEL R138, R138, RZ, P6 ;  /* 0x000000ff8a8a7208 */ /* 0x000fe40003000000 */
[C---:B------:R-:W-:Y:S01]  /*79c0*/  FMUL.FTZ R184, R187.reuse, R3 ;  /* 0x00000003bbb87220 */ /* 0x040fe20000410000 */
[----:B------:R-:W-:-:S03]  /*79d0*/  F2FP.F16.F32.PACK_AB R47, R187, R47 ;  /* 0x0000002fbb2f723e */ /* 0x000fc600000000ff */
[----:B------:R-:W-:Y:S01]  /*79e0*/  FMUL.FTZ R131, R184, UR4 ;  /* 0x00000004b8837c20 */ /* 0x000fe20008410000 */
[----:B------:R-:W-:-:S03]  /*79f0*/  MOV R184, RZ ;  /* 0x000000ff00b87202 */ /* 0x000fc60000000f00 */
[----:B------:R-:W-:Y:S01]  /*7a00*/  @P0 FMUL.FTZ R184, R139, R131 ;  /* 0x000000838bb80220 */ /* 0x000fe20000410000 */
[----:B------:R-:W-:Y:S01]  /*7a10*/  FMUL.FTZ R139, R44, R3 ;  /* 0x000000032c8b7220 */ /* 0x000fe20000410000 */
[----:B------:R-:W-:Y:S01]  /*7a20*/  FMUL.FTZ R131, R71, R131 ;  /* 0x0000008347837220 */ /* 0x000fe20000410000 */
[----:B------:R-:W-:Y:S02]  /*7a30*/  F2FP.F16.F32.PACK_AB R44, R203, R44 ;  /* 0x0000002ccb2c723e */ /* 0x000fe400000000ff */
[----:B------:R-:W-:Y:S02]  /*7a40*/  FMUL.FTZ R139, R139, UR4 ;  /* 0x000000048b8b7c20 */ /* 0x000fe40008410000 */
[----:B------:R-:W-:Y:S02]  /*7a50*/  FSEL R131, R131, RZ, P0 ;  /* 0x000000ff83837208 */ /* 0x000fe40000000000 */
[----:B------:R-:W-:Y:S01]  /*7a60*/  @P4 FMUL.FTZ R0, R149, R139 ;  /* 0x0000008b95004220 */ /* 0x000fe20000410000 */
[----:B------:R-:W-:Y:S01]  /*7a70*/  FMUL.FTZ R149, R203, R3 ;  /* 0x00000003cb957220 */ /* 0x000fe20000410000 */
[----:B------:R-:W-:Y:S01]  /*7a80*/  FMUL.FTZ R139, R64, R139 ;  /* 0x0000008b408b7220 */ /* 0x000fe20000410000 */
[----:B------:R-:W-:-:S02]  /*7a90*/  F2FP.F16.F32.PACK_AB R131, R131, R138 ;  /* 0x0000008a8383723e */ /* 0x000fc400000000ff */
[----:B------:R-:W-:Y:S01]  /*7aa0*/  FMUL.FTZ R128, R149, UR4 ;  /* 0x0000000495807c20 */ /* 0x000fe20008410000 */
[----:B------:R-:W-:Y:S02]  /*7ab0*/  MOV R149, RZ ;  /* 0x000000ff00957202 */ /* 0x000fe40000000f00 */
[----:B------:R-:W-:Y:S01]  /*7ac0*/  FSEL R139, R139, RZ, P4 ;  /* 0x000000ff8b8b7208 */ /* 0x000fe20002000000 */
[-C--:B------:R-:W-:Y:S01]  /*7ad0*/  @P5 FMUL.FTZ R149, R186, R128.reuse ;  /* 0x00000080ba955220 */ /* 0x080fe20000410000 */
[----:B------:R-:W-:-:S05]  /*7ae0*/  FMUL.FTZ R128, R65, R128 ;  /* 0x0000008041807220 */ /* 0x000fca0000410000 */
[----:B------:R-:W-:-:S04]  /*7af0*/  FSEL R128, R128, RZ, P5 ;  /* 0x000000ff80807208 */ /* 0x000fc80002800000 */
[----:B------:R-:W-:-:S07]  /*7b00*/  F2FP.F16.F32.PACK_AB R128, R128, R139 ;  /* 0x0000008b8080723e */ /* 0x000fce00000000ff */
.L_x_10619:
        /* <DEDUP_REMOVED lines=13> */
[----:B------:R-:W-:Y:S02]  /*7be0*/  HADD2.F32 R43, -RZ, R57.H0_H0 ;  /* 0x20000039ff2b7230 */ /* 0x000fe40000004100 */
[----:B------:R-:W-:Y:S01]  /*7bf0*/  FFMA.FTZ R44, R144, R177, R145 ;  /* 0x000000b1902c7223 */ /* 0x000fe20000010091 */
[----:B------:R-:W-:Y:S01]  /*7c00*/  FADD.FTZ R45, -R176, R171 ;  /* 0x000000abb02d7221 */ /* 0x000fe20000010100 */
[----:B------:R-:W-:Y:S01]  /*7c10*/  LOP3.LUT P3, RZ, R136, 0xff000000, RZ, 0xc0, !PT ;  /* 0xff00000088ff7812 */ /* 0x000fe2000786c0ff */
[----:B------:R-:W-:Y:S01]  /*7c20*/  FFMA.FTZ R178, R144, R178, R145 ;  /* 0x000000b290b27223 */ /* 0x000fe20000010091 */
[----:B------:R-:W-:Y:S01]  /*7c30*/  FADD.FTZ R44, -R44, R170 ;  /* 0x000000aa2c2c7221 */ /* 0x000fe20000010100 */
[----:B------:R-:W-:Y:S01]  /*7c40*/  FFMA.FTZ R45, R4, R45, R43 ;  /* 0x0000002d042d7223 */ /* 0x000fe2000001002b */
[----:B------:R-:W-:Y:S01]  /*7c50*/  HFMA2 R43, -RZ, RZ, 0, 0 ;  /* 0x00000000ff2b7431 */ /* 0x000fe200000001ff */
[----:B------:R-:W-:-:S02]  /*7c60*/  CS2R R138, SRZ ;  /* 0x00000000008a7805 */ /* 0x000fc4000001ff00 */
[----:B------:R-:W-:Y:S01]  /*7c70*/  LOP3.LUT P4, RZ, R137, 0xff, RZ, 0xc0, !PT ;  /* 0x000000ff89ff7812 */ /* 0x000fe2000788c0ff */
[----:B------:R-:W-:Y:S01]  /*7c80*/  FMUL.FTZ R171, R45, R3 ;  /* 0x000000032dab7220 */ /* 0x000fe20000410000 */
[C---:B------:R-:W-:Y:S01]  /*7c90*/  LOP3.LUT P5, RZ, R137.reuse, 0xff00, RZ, 0xc0, !PT ;  /* 0x0000ff0089ff7812 */ /* 0x040fe200078ac0ff */
[----:B-----5:R-:W-:Y:S01]  /*7ca0*/  @P2 HADD2.F32 R46, -RZ, R129.H0_H0 ;  /* 0x20000081ff2e2230 */ /* 0x020fe20000004100 */
[----:B------:R-:W-:Y:S01]  /*7cb0*/  LOP3.LUT P6, RZ, R137, 0xff0000, RZ, 0xc0, !PT ;  /* 0x00ff000089ff7812 */ /* 0x000fe200078cc0ff */
[----:B------:R-:W-:Y:S01]  /*7cc0*/  FMUL.FTZ R171, R171, UR4 ;  /* 0x00000004abab7c20 */ /* 0x000fe20008410000 */
[--C-:B------:R-:W-:Y:S01]  /*7cd0*/  FFMA.FTZ R175, R144, R175, R145.reuse ;  /* 0x000000af90af7223 */ /* 0x100fe20000010091 */
[----:B------:R-:W-:Y:S01]  /*7ce0*/  ISETP.GE.U32.AND P1, PT, R136, RZ, PT ;  /* 0x000000ff8800720c */ /* 0x000fe20003f26070 */
[----:B------:R-:W-:Y:S01]  /*7cf0*/  FFMA.FTZ R181, R144, R181, R145 ;  /* 0x000000b590b57223 */ /* 0x000fe20000010091 */
[----:B------:R-:W-:Y:S01]  /*7d00*/  @P2 FMUL.FTZ R43, R171, R46 ;  /* 0x0000002eab2b2220 */ /* 0x000fe20000410000 */
[----:B------:R-:W-:-:S02]  /*7d10*/  HADD2.F32 R46, -RZ, R57.H1_H1 ;  /* 0x30000039ff2e7230 */ /* 0x000fc40000004100 */
[----:B------:R-:W-:Y:S01]  /*7d20*/  FADD.FTZ R172, -R175, R172 ;  /* 0x000000acafac7221 */ /* 0x000fe20000010100 */
[----:B------:R-:W-:Y:S01]  /*7d30*/  ISETP.GE.U32.AND.EX P1, PT, R137, 0x1000000, PT, P1 ;  /* 0x010000008900780c */ /* 0x000fe20003f26110 */
[----:B------:R-:W-:Y:S01]  /*7d40*/  FADD.FTZ R166, -R181, R166 ;  /* 0x000000a6b5a67221 */ /* 0x000fe20000010100 */
[----:B------:R-:W-:Y:S01]  /*7d50*/  FFMA.FTZ R174, R144, R174, R145 ;  /* 0x000000ae90ae7223 */ /* 0x000fe20000010091 */
[----:B------:R-:W-:Y:S01]  /*7d60*/  FFMA.FTZ R44, R4, R44, R46 ;  /* 0x0000002c042c7223 */ /* 0x000fe2000001002e */
[----:B------:R-:W-:Y:S02]  /*7d70*/  @P3 HADD2.F32 R46, -RZ, R129.H1_H1 ;  /* 0x30000081ff2e3230 */ /* 0x000fe40000004100 */
[----:B------:R-:W-:Y:S01]  /*7d80*/  FMUL.FTZ R171, R74, R171 ;  /* 0x000000ab4aab7220 */ /* 0x000fe20000410000 */
[----:B------:R-:W-:Y:S02]  /*7d90*/  @P5 HADD2.F32 R170, -RZ, R130.H1_H1 ;  /* 0x30000082ffaa5230 */ /* 0x000fe40000004100 */
[C---:B------:R-:W-:Y:S01]  /*7da0*/  FMUL.FTZ R47, R44.reuse, R3 ;  /* 0x000000032c2f7220 */ /* 0x040fe20000410000 */
[----:B------:R-:W-:Y:S01]  /*7db0*/  F2FP.F16.F32.PACK_AB R45, R44, R45 ;  /* 0x0000002d2c2d723e */ /* 0x000fe200000000ff */
[----:B------:R-:W-:-:S02]  /*7dc0*/  HADD2.F32 R44, -RZ, R56.H0_H0 ;  /* 0x20000038ff2c7230 */ /* 0x000fc40000004100 */
[----:B------:R-:W-:Y:S01]  /*7dd0*/  FADD.FTZ R173, -R174, R173 ;  /* 0x000000adaead7221 */ /* 0x000fe20000010100 */
[----:B------:R-:W-:Y:S01]  /*7de0*/  FMUL.FTZ R129, R47, UR4 ;  /* 0x000000042f817c20 */ /* 0x000fe20008410000 */
[----:B------:R-:W-:Y:S01]  /*7df0*/  HADD2.F32 R47, -RZ, R58.H0_H0 ;  /* 0x2000003aff2f7230 */ /* 0x000fe20000004100 */
[----:B------:R-:W-:Y:S01]  /*7e00*/  FSEL R171, R171, RZ, P2 ;  /* 0x000000ffabab7208 */ /* 0x000fe20001000000 */
[----:B------:R-:W-:Y:S02]  /*7e10*/  @P1 HADD2.F32 R137, -RZ, R131.H1_H1 ;  /* 0x30000083ff891230 */ /* 0x000fe40000004100 */
[----:B------:R-:W-:Y:S01]  /*7e20*/  @P3 FMUL.FTZ R138, R129, R46 ;  /* 0x0000002e818a3220 */ /* 0x000fe20000410000 */
[----:B------:R-:W-:Y:S01]  /*7e30*/  FADD.FTZ R46, -R178, R169 ;  /* 0x000000a9b22e7221 */ /* 0x000fe20000010100 */
[----:B------:R-:W-:Y:S01]  /*7e40*/  FFMA.FTZ R169, R144, R179, R145 ;  /* 0x000000b390a97223 */ /* 0x000fe20000010091 */
[C---:B------:R-:W-:Y:S01]  /*7e50*/  FFMA.FTZ R44, R4.reuse, R173, R44 ;  /* 0x000000ad042c7223 */ /* 0x040fe2000001002c */
[----:B------:R-:W-:Y:S01]  /*7e60*/  FMUL.FTZ R129, R75, R129 ;  /* 0x000000814b817220 */ /* 0x000fe20000410000 */
[----:B------:R-:W-:Y:S01]  /*7e70*/  FFMA.FTZ R46, R4, R46, R47 ;  /* 0x0000002e042e7223 */ /* 0x000fe2000001002f */
[----:B------:R-:W-:Y:S01]  /*7e80*/  FADD.FTZ R169, -R169, R168 ;  /* 0x000000a8a9a97221 */ /* 0x000fe20000010100 */
[----:B------:R-:W-:-:S02]  /*7e90*/  @P4 HADD2.F32 R168, -RZ, R130.H0_H0 ;  /* 0x20000082ffa84230 */ /* 0x000fc40000004100 */
[----:B------:R-:W-:Y:S01]  /*7ea0*/  FMUL.FTZ R47, R46, R3 ;  /* 0x000000032e2f7220 */ /* 0x000fe20000410000 */
[----:B------:R-:W-:-:S03]  /*7eb0*/  FSEL R129, R129, RZ, P3 ;  /* 0x000000ff81817208 */ /* 0x000fc60001800000 */
[----:B------:R-:W-:Y:S01]  /*7ec0*/  FMUL.FTZ R47, R47, UR4 ;  /* 0x000000042f2f7c20 */ /* 0x000fe20008410000 */
[----:B------:R-:W-:-:S03]  /*7ed0*/  F2FP.F16.F32.PACK_AB R129, R129, R171 ;  /* 0x000000ab8181723e */ /* 0x000fc600000000ff */
[----:B------:R-:W-:Y:S01]  /*7ee0*/  @P4 FMUL.FTZ R139, R47, R168 ;  /* 0x000000a82f8b4220 */ /* 0x000fe20000410000 */
[----:B------:R-:W-:Y:S02]  /*7ef0*/  HADD2.F32 R168, -RZ, R58.H1_H1 ;  /* 0x3000003affa87230 */ /* 0x000fe40000004100 */
[----:B------:R-:W-:-:S03]  /*7f00*/  FMUL.FTZ R47, R76, R47 ;  /* 0x0000002f4c2f7220 */ /* 0x000fc60000410000 */
[----:B------:R-:W-:-:S04]  /*7f10*/  FFMA.FTZ R169, R4, R169, R168 ;  /* 0x000000a904a97223 */ /* 0x000fc800000100a8 */
[C---:B------:R-:W-:Y:S01]  /*7f20*/  FMUL.FTZ R168, R169.reuse, R3 ;  /* 0x00000003a9a87220 */ /* 0x040fe20000410000 */
[----:B------:R-:W-:Y:S01]  /*7f30*/  F2FP.F16.F32.PACK_AB R46, R169, R46 ;  /* 0x0000002ea92e723e */ /* 0x000fe200000000ff */
[----:B------:R-:W-:Y:S02]  /*7f40*/  HFMA2 R169, -RZ, RZ, 0, 0 ;  /* 0x00000000ffa97431 */ /* 0x000fe400000001ff */
[----:B------:R-:W-:Y:S01]  /*7f50*/  FMUL.FTZ R130, R168, UR4 ;  /* 0x00000004a8827c20 */ /* 0x000fe20008410000 */
[----:B------:R-:W-:-:S03]  /*7f60*/  MOV R168, RZ ;  /* 0x000000ff00a87202 */ /* 0x000fc60000000f00 */
[----:B------:R-:W-:Y:S01]  /*7f70*/  @P5 FMUL.FTZ R168, R130, R170 ;  /* 0x000000aa82a85220 */ /* 0x000fe20000410000 */
[----:B------:R-:W-:Y:S01]  /*7f80*/  FFMA.FTZ R170, R144, R180, R145 ;  /* 0x000000b490aa7223 */ /* 0x000fe20000010091 */
[----:B------:R-:W-:Y:S01]  /*7f90*/  FMUL.FTZ R175, R77, R130 ;  /* 0x000000824daf7220 */ /* 0x000fe20000410000 */
[----:B------:R-:W-:Y:S02]  /*7fa0*/  FSEL R130, R47, RZ, P4 ;  /* 0x000000ff2f827208 */ /* 0x000fe40002000000 */
[----:B------:R-:W-:Y:S01]  /*7fb0*/  FADD.FTZ R170, -R170, R167 ;  /* 0x000000a7aaaa7221 */ /* 0x000fe20000010100 */
[----:B------:R-:W-:Y:S01]  /*7fc0*/  HADD2.F32 R167, -RZ, R59.H0_H0 ;  /* 0x2000003bffa77230 */ /* 0x000fe20000004100 */
[----:B------:R-:W-:Y:S02]  /*7fd0*/  FSEL R175, R175, RZ, P5 ;  /* 0x000000ffafaf7208 */ /* 0x000fe40002800000 */
[----:B------:R-:W-:Y:S02]  /*7fe0*/  LOP3.LUT P4, RZ, R136, 0xff, RZ, 0xc0, !PT ;  /* 0x000000ff88ff7812 */ /* 0x000fe4000788c0ff */
[----:B------:R-:W-:Y:S01]  /*7ff0*/  FFMA.FTZ R170, R4, R170, R167 ;  /* 0x000000aa04aa7223 */ /* 0x000fe200000100a7 */
[----:B------:R-:W-:Y:S01]  /*8000*/  LOP3.LUT P5, RZ, R136, 0xff00, RZ, 0xc0, !PT ;  /* 0x0000ff0088ff7812 */ /* 0x000fe200078ac0ff */
[----:B------:R-:W-:-:S02]  /*8010*/  HFMA2 R167, -RZ, RZ, 0, 0 ;  /* 0x00000000ffa77431 */ /* 0x000fc400000001ff */
[----:B------:R-:W-:Y:S02]  /*8020*/  @P6 HADD2.F32 R136, -RZ, R131.H0_H0 ;  /* 0x20000083ff886230 */ /* 0x000fe40000004100 */
[----:B------:R-:W-:Y:S01]  /*8030*/  FMUL.FTZ R47, R170, R3 ;  /* 0x00000003aa2f7220 */ /* 0x000fe20000410000 */
[----:B------:R-:W-:-:S03]  /*8040*/  F2FP.F16.F32.PACK_AB R130, R175, R130 ;  /* 0x00000082af82723e */ /* 0x000fc600000000ff */
[----:B------:R-:W-:-:S04]  /*8050*/  FMUL.FTZ R47, R47, UR4 ;  /* 0x000000042f2f7c20 */ /* 0x000fc80008410000 */
[----:B------:R-:W-:Y:S01]  /*8060*/  @P6 FMUL.FTZ R167, R47, R136 ;  /* 0x000000882fa76220 */ /* 0x000fe20000410000 */
[----:B------:R-:W-:Y:S01]  /*8070*/  FMUL.FTZ R136, R78, R47 ;  /* 0x0000002f4e887220 */ /* 0x000fe20000410000 */
[----:B------:R-:W-:Y:S02]  /*8080*/  HADD2.F32 R47, -RZ, R59.H1_H1 ;  /* 0x3000003bff2f7230 */ /* 0x000fe40000004100 */
[----:B------:R-:W-:Y:S02]  /*8090*/  @P5 HADD2.F32 R173, -RZ, R128.H1_H1 ;  /* 0x30000080ffad5230 */ /* 0x000fe40000004100 */
[----:B------:R-:W-:Y:S01]  /*80a0*/  FSEL R136, R136, RZ, P6 ;  /* 0x000000ff88887208 */ /* 0x000fe20003000000 */
[----:B------:R-:W-:-:S04]  /*80b0*/  FFMA.FTZ R47, R4, R166, R47 ;  /* 0x000000a6042f7223 */ /* 0x000fc8000001002f */
[C---:B------:R-:W-:Y:S01]  /*80c0*/  FMUL.FTZ R166, R47.reuse, R3 ;  /* 0x000000032fa67220 */ /* 0x040fe20000410000 */
[----:B------:R-:W-:Y:S01]  /*80d0*/  F2FP.F16.F32.PACK_AB R47, R47, R170 ;  /* 0x000000aa2f2f723e */ /* 0x000fe200000000ff */
[----:B------:R-:W-:Y:S02]  /*80e0*/  @P4 HADD2.F32 R170, -RZ, R128.H0_H0 ;  /* 0x20000080ffaa4230 */ /* 0x000fe40000004100 */
[----:B------:R-:W-:Y:S01]  /*80f0*/  FMUL.FTZ R131, R166, UR4 ;  /* 0x00000004a6837c20 */ /* 0x000fe20008410000 */
[----:B------:R-:W-:-:S03]  /*8100*/  MOV R166, RZ ;  /* 0x000000ff00a67202 */ /* 0x000fc60000000f00 */
[----:B------:R-:W-:Y:S01]  /*8110*/  @P1 FMUL.FTZ R166, R131, R137 ;  /* 0x0000008983a61220 */ /* 0x000fe20000410000 */
[----:B------:R-:W-:Y:S02]  /*8120*/  HADD2.F32 R137, -RZ, R56.H1_H1 ;  /* 0x30000038ff897230 */ /* 0x000fe40000004100 */
[----:B------:R-:W-:-:S03]  /*8130*/  FMUL.FTZ R131, R79, R131 ;  /* 0x000000834f837220 */ /* 0x000fc60000410000 */
[----:B------:R-:W-:Y:S01]  /*8140*/  FFMA.FTZ R172, R4, R172, R137 ;  /* 0x000000ac04ac7223 */ /* 0x000fe20000010089 */
[----:B------:R-:W-:Y:S01]  /*8150*/  FMUL.FTZ R137, R44, R3 ;  /* 0x000000032c897220 */ /* 0x000fe20000410000 */
[----:B------:R-:W-:-:S03]  /*8160*/  FSEL R131, R131, RZ, P1 ;  /* 0x000000ff83837208 */ /* 0x000fc60000800000 */
[----:B------:R-:W-:Y:S01]  /*8170*/  FMUL.FTZ R137, R137, UR4 ;  /* 0x0000000489897c20 */ /* 0x000fe20008410000 */
[C---:B------:R-:W-:Y:S02]  /*8180*/  F2FP.F16.F32.PACK_AB R44, R172.reuse, R44 ;  /* 0x0000002cac2c723e */ /* 0x040fe400000000ff */
[----:B------:R-:W-:Y:S01]  /*8190*/  F2FP.F16.F32.PACK_AB R131, R131, R136 ;  /* 0x000000888383723e */ /* 0x000fe200000000ff */
[----:B------:R-:W-:Y:S01]  /*81a0*/  @P4 FMUL.FTZ R169, R137, R170 ;  /* 0x000000aa89a94220 */ /* 0x000fe20000410000 */
[----:B------:R-:W-:Y:S01]  /*81b0*/  FMUL.FTZ R170, R172, R3 ;  /* 0x00000003acaa7220 */ /* 0x000fe20000410000 */
[----:B------:R-:W-:-:S03]  /*81c0*/  FMUL.FTZ R137, R72, R137 ;  /* 0x0000008948897220 */ /* 0x000fc60000410000 */
[----:B------:R-:W-:Y:S01]  /*81d0*/  FMUL.FTZ R128, R170, UR4 ;  /* 0x00000004aa807c20 */ /* 0x000fe20008410000 */
[----:B------:R-:W-:Y:S02]  /*81e0*/  MOV R170, RZ ;  /* 0x000000ff00aa7202 */ /* 0x000fe40000000f00 */
[----:B------:R-:W-:Y:S01]  /*81f0*/  FSEL R137, R137, RZ, P4 ;  /* 0x000000ff89897208 */ /* 0x000fe20002000000 */
[----:B------:R-:W-:Y:S01]  /*8200*/  @P5 FMUL.FTZ R170, R128, R173 ;  /* 0x000000ad80aa5220 */ /* 0x000fe20000410000 */
[----:B------:R-:W-:-:S05]  /*8210*/  FMUL.FTZ R128, R73, R128 ;  /* 0x0000008049807220 */ /* 0x000fca0000410000 */
[----:B------:R-:W-:-:S04]  /*8220*/  FSEL R128, R128, RZ, P5 ;  /* 0x000000ff80807208 */ /* 0x000fc80002800000 */
[----:B------:R-:W-:Y:S01]  /*8230*/  F2FP.F16.F32.PACK_AB R128, R128, R137 ;  /* 0x000000898080723e */ /* 0x000fe200000000ff */
[----:B------:R-:W-:Y:S06]  /*8240*/  BRA `(.L_x_10621) ;  /* 0x0000000400947947 */ /* 0x000fec0003800000 */
.L_x_10620:
[--C-:B------:R-:W-:Y:S01]  /*8250*/  FFMA.FTZ R176, R144, R176, R145.reuse ;  /* 0x000000b090b07223 */ /* 0x100fe20000010091 */
[----:B------:R-:W-:Y:S01]  /*8260*/  HADD2.F32 R43, -RZ, R57.H0_H0 ;  /* 0x20000039ff2b7230 */ /* 0x000fe20000004100 */
[----:B------:R-:W-:Y:S01]  /*8270*/  LOP3.LUT P5, RZ, R136, 0xff0000, RZ, 0xc0, !PT ;  /* 0x00ff000088ff7812 */ /* 0x000fe200078ac0ff */
[----:B------:R-:W-:Y:S01]  /*8280*/  FFMA.FTZ R177, R144, R177, R145 ;  /* 0x000000b190b17223 */ /* 0x000fe20000010091 */
[----:B------:R-:W-:Y:S01]  /*8290*/  FADD.FTZ R176, -R176, R171 ;  /* 0x000000abb0b07221 */ /* 0x000fe20000010100 */
[----:B------:R-:W-:Y:S01]  /*82a0*/  LOP3.LUT P4, RZ, R136, 0xff000000, RZ, 0xc0, !PT ;  /* 0xff00000088ff7812 */ /* 0x000fe2000788c0ff */
[----:B------:R-:W-:Y:S01]  /*82b0*/  FFMA.FTZ R178, R144, R178, R145 ;  /* 0x000000b290b27223 */ /* 0x000fe20000010091 */
[----:B------:R-:W-:Y:S01]  /*82c0*/  FADD.FTZ R170, -R177, R170 ;  /* 0x000000aab1aa7221 */ /* 0x000fe20000010100 */
[----:B------:R-:W-:Y:S01]  /*82d0*/  FFMA.FTZ R43, R4, R176, R43 ;  /* 0x000000b0042b7223 */ /* 0x000fe2000001002b */
[----:B------:R-:W-:Y:S01]  /*82e0*/  LOP3.LUT P1, RZ, R137, 0xff, RZ, 0xc0, !PT ;  /* 0x000000ff89ff7812 */ /* 0x000fe2000782c0ff */
[----:B------:R-:W-:Y:S01]  /*82f0*/  FADD.FTZ R178, -R178, R169 ;  /* 0x000000a9b2b27221 */ /* 0x000fe20000010100 */
[C-C-:B------:R-:W-:Y:S01]  /*8300*/  FFMA.FTZ R179, R144.reuse, R179, R145.reuse ;  /* 0x000000b390b37223 */ /* 0x140fe20000010091 */
[----:B------:R-:W-:Y:S01]  /*8310*/  FMUL.FTZ R43, R3, R43 ;  /* 0x0000002b032b7220 */ /* 0x000fe20000410000 */
[----:B------:R-:W-:Y:S01]  /*8320*/  LOP3.LUT P3, RZ, R137, 0xff00, RZ, 0xc0, !PT ;  /* 0x0000ff0089ff7812 */ /* 0x000fe2000786c0ff */
[----:B------:R-:W-:Y:S01]  /*8330*/  FFMA.FTZ R180, R144, R180, R145 ;  /* 0x000000b490b47223 */ /* 0x000fe20000010091 */
[----:B-----5:R-:W-:-:S02]  /*8340*/  @P5 HADD2.F32 R138, -RZ, R129.H0_H0 ;  /* 0x20000081ff8a5230 */ /* 0x020fc40000004100 */
[----:B------:R-:W-:Y:S01]  /*8350*/  FMUL.FTZ R171, R43, UR4 ;  /* 0x000000042bab7c20 */ /* 0x000fe20008410000 */
[----:B------:R-:W-:Y:S02]  /*8360*/  HFMA2 R43, -RZ, RZ, 0, 0 ;  /* 0x00000000ff2b7431 */ /* 0x000fe400000001ff */
[----:B------:R-:W-:Y:S02]  /*8370*/  @P4 HADD2.F32 R139, -RZ, R129.H1_H1 ;  /* 0x30000081ff8b4230 */ /* 0x000fe40000004100 */
[----:B------:R-:W-:Y:S01]  /*8380*/  FADD.FTZ R168, -R179, R168 ;  /* 0x000000a8b3a87221 */ /* 0x000fe20000010100 */
[----:B------:R-:W-:Y:S01]  /*8390*/  FADD.FTZ R180, -R180, R167 ;  /* 0x000000a7b4b47221 */ /* 0x000fe20000010100 */
[----:B------:R-:W-:Y:S01]  /*83a0*/  HADD2.F32 R167, -RZ, R59.H0_H0 ;  /* 0x2000003bffa77230 */ /* 0x000fe20000004100 */
[----:B------:R-:W-:Y:S01]  /*83b0*/  LOP3.LUT P2, RZ, R137, 0xff0000, RZ, 0xc0, !PT ;  /* 0x00ff000089ff7812 */ /* 0x000fe2000784c0ff */
[----:B------:R-:W-:Y:S01]  /*83c0*/  @P5 FMUL.FTZ R43, R138, R171 ;  /* 0x000000ab8a2b5220 */ /* 0x000fe20000410000 */
[----:B------:R-:W-:-:S02]  /*83d0*/  HADD2.F32 R138, -RZ, R57.H1_H1 ;  /* 0x30000039ff8a7230 */ /* 0x000fc40000004100 */
[----:B------:R-:W-:Y:S01]  /*83e0*/  FFMA.FTZ R175, R144, R175, R145 ;  /* 0x000000af90af7223 */ /* 0x000fe20000010091 */
[----:B------:R-:W-:Y:S01]  /*83f0*/  FFMA.FTZ R167, R4, R180, R167 ;  /* 0x000000b404a77223 */ /* 0x000fe200000100a7 */
[C-C-:B------:R-:W-:Y:S01]  /*8400*/  FFMA.FTZ R181, R144.reuse, R181, R145.reuse ;  /* 0x000000b590b57223 */ /* 0x140fe20000010091 */
[----:B------:R-:W-:Y:S01]  /*8410*/  FFMA.FTZ R174, R144, R174, R145 ;  /* 0x000000ae90ae7223 */ /* 0x000fe20000010091 */
[----:B------:R-:W-:Y:S01]  /*8420*/  FFMA.FTZ R138, R4, R170, R138 ;  /* 0x000000aa048a7223 */ /* 0x000fe2000001008a */
[----:B------:R-:W-:Y:S02]  /*8430*/  @P1 HADD2.F32 R170, -RZ, R130.H0_H0 ;  /* 0x20000082ffaa1230 */ /* 0x000fe40000004100 */
[----:B------:R-:W-:Y:S01]  /*8440*/  FMUL.FTZ R167, R3, R167 ;  /* 0x000000a703a77220 */ /* 0x000fe20000410000 */
[----:B------:R-:W-:Y:S01]  /*8450*/  FADD.FTZ R172, -R175, R172 ;  /* 0x000000acafac7221 */ /* 0x000fe20000010100 */
[----:B------:R-:W-:Y:S01]  /*8460*/  FMUL.FTZ R138, R3, R138 ;  /* 0x0000008a038a7220 */ /* 0x000fe20000410000 */
[----:B------:R-:W-:Y:S01]  /*8470*/  FADD.FTZ R173, -R174, R173 ;  /* 0x000000adaead7221 */ /* 0x000fe20000010100 */
[----:B------:R-:W-:-:S02]  /*8480*/  @P2 HADD2.F32 R175, -RZ, R131.H0_H0 ;  /* 0x20000083ffaf2230 */ /* 0x000fc40000004100 */
[----:B------:R-:W-:Y:S01]  /*8490*/  FMUL.FTZ R171, R74, R171 ;  /* 0x000000ab4aab7220 */ /* 0x000fe20000410000 */
[----:B------:R-:W-:Y:S01]  /*84a0*/  FMUL.FTZ R129, R138, UR4 ;  /* 0x000000048a817c20 */ /* 0x000fe20008410000 */
[----:B------:R-:W-:-:S03]  /*84b0*/  MOV R138, RZ ;  /* 0x000000ff008a7202 */ /* 0x000fc60000000f00 */
[-C--:B------:R-:W-:Y:S01]  /*84c0*/  @P4 FMUL.FTZ R138, R139, R129.reuse ;  /* 0x000000818b8a4220 */ /* 0x080fe20000410000 */
        /* <DEDUP_REMOVED lines=10> */
[----:B------:R-:W-:-:S05]  /*8570*/  HADD2.F32 R170, -RZ, R58.H1_H1 ;  /* 0x3000003affaa7230 */ /* 0x000fca0000004100 */
[----:B------:R-:W-:Y:S01]  /*8580*/  FFMA.FTZ R168, R4, R168, R170 ;  /* 0x000000a804a87223 */ /* 0x000fe200000100aa */
[----:B------:R-:W-:-:S03]  /*8590*/  @P3 HADD2.F32 R170, -RZ, R130.H1_H1 ;  /* 0x30000082ffaa3230 */ /* 0x000fc60000004100 */
[----:B------:R-:W-:-:S04]  /*85a0*/  FMUL.FTZ R168, R3, R168 ;  /* 0x000000a803a87220 */ /* 0x000fc80000410000 */
[----:B------:R-:W-:Y:S01]  /*85b0*/  FMUL.FTZ R130, R168, UR4 ;  /* 0x00000004a8827c20 */ /* 0x000fe20008410000 */
[----:B------:R-:W-:-:S03]  /*85c0*/  MOV R168, RZ ;  /* 0x000000ff00a87202 */ /* 0x000fc60000000f00 */
[-C--:B------:R-:W-:Y:S01]  /*85d0*/  @P3 FMUL.FTZ R168, R170, R130.reuse ;  /* 0x00000082aaa83220 */ /* 0x080fe20000410000 */
[----:B------:R-:W-:Y:S01]  /*85e0*/  FMUL.FTZ R170, R167, UR4 ;  /* 0x00000004a7aa7c20 */ /* 0x000fe20008410000 */
[----:B------:R-:W-:Y:S02]  /*85f0*/  HFMA2 R167, -RZ, RZ, 0, 0 ;  /* 0x00000000ffa77431 */ /* 0x000fe400000001ff */
[----:B------:R-:W-:Y:S01]  /*8600*/  FMUL.FTZ R130, R77, R130 ;  /* 0x000000824d827220 */ /* 0x000fe20000410000 */
[-C--:B------:R-:W-:Y:S01]  /*8610*/  FMUL.FTZ R176, R78, R170.reuse ;  /* 0x000000aa4eb07220 */ /* 0x080fe20000410000 */
[----:B------:R-:W-:Y:S01]  /*8620*/  @P2 FMUL.FTZ R167, R175, R170 ;  /* 0x000000aaafa72220 */ /* 0x000fe20000410000 */
[----:B------:R-:W-:Y:S02]  /*8630*/  FMUL.FTZ R175, R76, R169 ;  /* 0x000000a94caf7220 */ /* 0x000fe40000410000 */
[----:B------:R-:W-:Y:S01]  /*8640*/  FSEL R130, R130, RZ, P3 ;  /* 0x000000ff82827208 */ /* 0x000fe20001800000 */
[----:B------:R-:W-:Y:S01]  /*8650*/  HADD2.F32 R170, -RZ, R56.H1_H1 ;  /* 0x30000038ffaa7230 */ /* 0x000fe20000004100 */
[----:B------:R-:W-:Y:S01]  /*8660*/  FSEL R176, R176, RZ, P2 ;  /* 0x000000ffb0b07208 */ /* 0x000fe20001000000 */
[----:B------:R-:W-:Y:S01]  /*8670*/  HFMA2 R169, -RZ, RZ, 0, 0 ;  /* 0x00000000ffa97431 */ /* 0x000fe200000001ff */
[----:B------:R-:W-:-:S02]  /*8680*/  FSEL R175, R175, RZ, P1 ;  /* 0x000000ffafaf7208 */ /* 0x000fc40000800000 */
[----:B------:R-:W-:Y:S01]  /*8690*/  ISETP.GE.U32.AND P1, PT, R136, RZ, PT ;  /* 0x000000ff8800720c */ /* 0x000fe20003f26070 */
[----:B------:R-:W-:Y:S01]  /*86a0*/  FFMA.FTZ R170, R4, R172, R170 ;  /* 0x000000ac04aa7223 */ /* 0x000fe200000100aa */
[C---:B------:R-:W-:Y:S02]  /*86b0*/  LOP3.LUT P3, RZ, R136.reuse, 0xff, RZ, 0xc0, !PT ;  /* 0x000000ff88ff7812 */ /* 0x040fe4000786c0ff */
[----:B------:R-:W-:Y:S01]  /*86c0*/  ISETP.GE.U32.AND.EX P1, PT, R137, 0x1000000, PT, P1 ;  /* 0x010000008900780c */ /* 0x000fe20003f26110 */
[----:B------:R-:W-:Y:S01]  /*86d0*/  HADD2.F32 R137, -RZ, R59.H1_H1 ;  /* 0x3000003bff897230 */ /* 0x000fe20000004100 */
[----:B------:R-:W-:Y:S01]  /*86e0*/  LOP3.LUT P2, RZ, R136, 0xff00, RZ, 0xc0, !PT ;  /* 0x0000ff0088ff7812 */ /* 0x000fe2000784c0ff */
[----:B------:R-:W-:Y:S01]  /*86f0*/  FADD.FTZ R136, -R181, R166 ;  /* 0x000000a6b5887221 */ /* 0x000fe20000010100 */
[----:B------:R-:W-:Y:S01]  /*8700*/  MOV R166, RZ ;  /* 0x000000ff00a67202 */ /* 0x000fe20000000f00 */
[----:B------:R-:W-:Y:S01]  /*8710*/  FMUL.FTZ R170, R3, R170 ;  /* 0x000000aa03aa7220 */ /* 0x000fe20000410000 */
[----:B------:R-:W-:Y:S01]  /*8720*/  F2FP.F16.F32.PACK_AB R130, R130, R175 ;  /* 0x000000af8282723e */ /* 0x000fe200000000ff */
[----:B------:R-:W-:-:S04]  /*8730*/  FFMA.FTZ R136, R4, R136, R137 ;  /* 0x0000008804887223 */ /* 0x000fc80000010089 */
[----:B------:R-:W-:Y:S02]  /*8740*/  FMUL.FTZ R137, R3, R136 ;  /* 0x0000008803897220 */ /* 0x000fe40000410000 */
[----:B------:R-:W-:Y:S02]  /*8750*/  @P1 HADD2.F32 R136, -RZ, R131.H1_H1 ;  /* 0x30000083ff881230 */ /* 0x000fe40000004100 */
[----:B------:R-:W-:Y:S01]  /*8760*/  FMUL.FTZ R131, R137, UR4 ;  /* 0x0000000489837c20 */ /* 0x000fe20008410000 */
[----:B------:R-:W-:-:S03]  /*8770*/  HADD2.F32 R137, -RZ, R56.H0_H0 ;  /* 0x20000038ff897230 */ /* 0x000fc60000004100 */
[-C--:B------:R-:W-:Y:S01]  /*8780*/  @P1 FMUL.FTZ R166, R136, R131.reuse ;  /* 0x0000008388a61220 */ /* 0x080fe20000410000 */
[----:B------:R-:W-:Y:S01]  /*8790*/  FMUL.FTZ R131, R79, R131 ;  /* 0x000000834f837220 */ /* 0x000fe20000410000 */
[----:B------:R-:W-:-:S04]  /*87a0*/  FFMA.FTZ R137, R4, R173, R137 ;  /* 0x000000ad04897223 */ /* 0x000fc80000010089 */
[----:B------:R-:W-:Y:S01]  /*87b0*/  FMUL.FTZ R136, R3, R137 ;  /* 0x0000008903887220 */ /* 0x000fe20000410000 */
[--C-:B------:R-:W-:Y:S01]  /*87c0*/  @P3 HADD2.F32 R137, -RZ, R128.reuse.H0_H0 ;  /* 0x20000080ff893230 */ /* 0x100fe20000004100 */
[----:B------:R-:W-:Y:S02]  /*87d0*/  FSEL R131, R131, RZ, P1 ;  /* 0x000000ff83837208 */ /* 0x000fe40000800000 */
[----:B------:R-:W-:Y:S02]  /*87e0*/  FMUL.FTZ R136, R136, UR4 ;  /* 0x0000000488887c20 */ /* 0x000fe40008410000 */
[----:B------:R-:W-:Y:S02]  /*87f0*/  F2FP.F16.F32.PACK_AB R131, R131, R176 ;  /* 0x000000b08383723e */ /* 0x000fe400000000ff */
[-C--:B------:R-:W-:Y:S01]  /*8800*/  @P3 FMUL.FTZ R169, R137, R136.reuse ;  /* 0x0000008889a93220 */ /* 0x080fe20000410000 */
[----:B------:R-:W-:Y:S02]  /*8810*/  @P2 HADD2.F32 R137, -RZ, R128.H1_H1 ;  /* 0x30000080ff892230 */ /* 0x000fe40000004100 */
[----:B------:R-:W-:Y:S01]  /*8820*/  FMUL.FTZ R128, R170, UR4 ;  /* 0x00000004aa807c20 */ /* 0x000fe20008410000 */
[----:B------:R-:W-:Y:S01]  /*8830*/  MOV R170, RZ ;  /* 0x000000ff00aa7202 */ /* 0x000fe20000000f00 */
[----:B------:R-:W-:-:S02]  /*8840*/  FMUL.FTZ R136, R72, R136 ;  /* 0x0000008848887220 */ /* 0x000fc40000410000 */
[-C--:B------:R-:W-:Y:S01]  /*8850*/  @P2 FMUL.FTZ R170, R137, R128.reuse ;  /* 0x0000008089aa2220 */ /* 0x080fe20000410000 */
[----:B------:R-:W-:Y:S02]  /*8860*/  FMUL.FTZ R128, R73, R128 ;  /* 0x0000008049807220 */ /* 0x000fe40000410000 */
[----:B------:R-:W-:-:S03]  /*8870*/  FSEL R136, R136, RZ, P3 ;  /* 0x000000ff88887208 */ /* 0x000fc60001800000 */
[----:B------:R-:W-:-:S04]  /*8880*/  FSEL R128, R128, RZ, P2 ;  /* 0x000000ff80807208 */ /* 0x000fc80001000000 */
[----:B------:R-:W-:-:S07]  /*8890*/  F2FP.F16.F32.PACK_AB R128, R128, R136 ;  /* 0x000000888080723e */ /* 0x000fce00000000ff */
.L_x_10621:
        /* <DEDUP_REMOVED lines=10> */
[----:B------:R-:W-:Y:S01]  /*8940*/  LOP3.LUT P1, RZ, R135, 0xff, RZ, 0xc0, !PT ;  /* 0x000000ff87ff7812 */ /* 0x000fe2000782c0ff */
[----:B------:R-:W-:Y:S01]  /*8950*/  FFMA.FTZ R163, R144, R163, R145 ;  /* 0x000000a390a37223 */ /* 0x000fe20000010091 */
[----:B------:R-:W-:Y:S01]  /*8960*/  FADD.FTZ R156, -R45, R156 ;  /* 0x0000009c2d9c7221 */ /* 0x000fe20000010100 */
[----:B------:R-:W-:Y:S02]  /*8970*/  HADD2.F32 R45, -RZ, R54.H0_H0 ;  /* 0x20000036ff2d7230 */ /* 0x000fe40000004100 */
[----:B------:R-:W-:Y:S01]  /*8980*/  FADD.FTZ R46, -R162, R151 ;  /* 0x00000097a22e7221 */ /* 0x000fe20000010100 */
[----:B------:R-:W-:Y:S01]  /*8990*/  FADD.FTZ R44, -R163, R150 ;  /* 0x00000096a32c7221 */ /* 0x000fe20000010100 */
[----:B------:R-:W-:Y:S01]  /*89a0*/  LOP3.LUT P3, RZ, R135, 0xff00, RZ, 0xc0, !PT ;  /* 0x0000ff0087ff7812 */ /* 0x000fe2000786c0ff */
[----:B------:R-:W-:-:S02]  /*89b0*/  HFMA2 R30, -RZ, RZ, 0, 0 ;  /* 0x00000000ff1e7431 */ /* 0x000fc400000001ff */
[----:B------:R-:W-:Y:S01]  /*89c0*/  FFMA.FTZ R46, R4, R46, R45 ;  /* 0x0000002e042e7223 */ /* 0x000fe2000001002d */
[----:B------:R-:W-:Y:S01]  /*89d0*/  HADD2.F32 R45, -RZ, R54.H1_H1 ;  /* 0x30000036ff2d7230 */ /* 0x000fe20000004100 */
[----:B------:R-:W-:Y:S01]  /*89e0*/  LOP3.LUT P2, RZ, R135, 0xff0000, RZ, 0xc0, !PT ;  /* 0x00ff000087ff7812 */ /* 0x000fe2000784c0ff */
[----:B------:R-:W-:Y:S02]  /*89f0*/  HADD2.F32 R47, -RZ, R55.H0_H0 ;  /* 0x20000037ff2f7230 */ /* 0x000fe40000004100 */
[----:B------:R-:W-:Y:S01]  /*8a00*/  FFMA.FTZ R160, R144, R160, R145 ;  /* 0x000000a090a07223 */ /* 0x000fe20000010091 */
[--C-:B-----5:R-:W-:Y:S02]  /*8a10*/  @P1 HADD2.F32 R136, -RZ, R130.reuse.H0_H0 ;  /* 0x20000082ff881230 */ /* 0x120fe40000004100 */
[----:B------:R-:W-:Y:S01]  /*8a20*/  FFMA.FTZ R44, R4, R44, R45 ;  /* 0x0000002c042c7223 */ /* 0x000fe2000001002d */
[-C--:B------:R-:W-:Y:S01]  /*8a30*/  FMUL.FTZ R45, R46, R3.reuse ;  /* 0x000000032e2d7220 */ /* 0x080fe20000410000 */
[----:B------:R-:W-:Y:S01]  /*8a40*/  FFMA.FTZ R47, R4, R156, R47 ;  /* 0x0000009c042f7223 */ /* 0x000fe2000001002f */
[----:B------:R-:W-:Y:S01]  /*8a50*/  FFMA.FTZ R158, R144, R158, R145 ;  /* 0x0000009e909e7223 */ /* 0x000fe20000010091 */
[----:B------:R-:W-:Y:S01]  /*8a60*/  FADD.FTZ R160, -R160, R153 ;  /* 0x00000099a0a07221 */ /* 0x000fe20000010100 */
[----:B------:R-:W-:Y:S01]  /*8a70*/  FMUL.FTZ R45, R45, UR4 ;  /* 0x000000042d2d7c20 */ /* 0x000fe20008410000 */
[----:B------:R-:W-:Y:S01]  /*8a80*/  @P3 HADD2.F32 R130, -RZ, R130.H1_H1 ;  /* 0x30000082ff823230 */ /* 0x000fe20000004100 */
[----:B------:R-:W-:Y:S01]  /*8a90*/  LOP3.LUT P5, RZ, R134, 0xff0000, RZ, 0xc0, !PT ;  /* 0x00ff000086ff7812 */ /* 0x000fe200078ac0ff */
[----:B------:R-:W-:Y:S01]  /*8aa0*/  FADD.FTZ R153, -R158, R155 ;  /* 0x0000009b9e997221 */ /* 0x000fe20000010100 */
[----:B------:R-:W-:Y:S01]  /*8ab0*/  @P1 FMUL.FTZ R30, R45, R136 ;  /* 0x000000882d1e1220 */ /* 0x000fe20000410000 */
[----:B------:R-:W-:Y:S01]  /*8ac0*/  FMUL.FTZ R136, R44, R3 ;  /* 0x000000032c887220 */ /* 0x000fe20000410000 */
[----:B------:R-:W-:Y:S01]  /*8ad0*/  FMUL.FTZ R156, R84, R45 ;  /* 0x0000002d549c7220 */ /* 0x000fe20000410000 */
[----:B------:R-:W-:Y:S01]  /*8ae0*/  FFMA.FTZ R161, R144, R161, R145 ;  /* 0x000000a190a17223 */ /* 0x000fe20000010091 */
[----:B------:R-:W-:-:S02]  /*8af0*/  HADD2.F32 R155, -RZ, R53.H0_H0 ;  /* 0x20000035ff9b7230 */ /* 0x000fc40000004100 */
[----:B------:R-:W-:Y:S01]  /*8b00*/  FMUL.FTZ R150, R136, UR4 ;  /* 0x0000000488967c20 */ /* 0x000fe20008410000 */
[----:B------:R-:W-:Y:S02]  /*8b10*/  CS2R R136, SRZ ;  /* 0x0000000000887805 */ /* 0x000fe4000001ff00 */
[----:B------:R-:W-:Y:S01]  /*8b20*/  FSEL R156, R156, RZ, P1 ;  /* 0x000000ff9c9c7208 */ /* 0x000fe20000800000 */
[----:B------:R-:W-:Y:S01]  /*8b30*/  FADD.FTZ R152, -R161, R152 ;  /* 0x00000098a1987221 */ /* 0x000fe20000010100 */
[----:B------:R-:W-:Y:S01]  /*8b40*/  @P3 FMUL.FTZ R136, R150, R130 ;  /* 0x0000008296883220 */ /* 0x000fe20000410000 */
[----:B------:R-:W-:Y:S01]  /*8b50*/  FMUL.FTZ R130, R47, R3 ;  /* 0x000000032f827220 */ /* 0x000fe20000410000 */
[----:B------:R-:W-:Y:S01]  /*8b60*/  ISETP.GE.U32.AND P1, PT, R134, RZ, PT ;  /* 0x000000ff8600720c */ /* 0x000fe20003f26070 */
[----:B------:R-:W-:Y:S01]  /*8b70*/  FFMA.FTZ R155, R4, R160, R155 ;  /* 0x000000a0049b7223 */ /* 0x000fe2000001009b */
[----:B------:R-:W-:Y:S01]  /*8b80*/  LOP3.LUT P4, RZ, R134, 0xff000000, RZ, 0xc0, !PT ;  /* 0xff00000086ff7812 */ /* 0x000fe2000788c0ff */
[----:B------:R-:W-:Y:S01]  /*8b90*/  FMUL.FTZ R151, R130, UR4 ;  /* 0x0000000482977c20 */ /* 0x000fe20008410000 */
[----:B------:R-:W-:Y:S01]  /*8ba0*/  @P2 HADD2.F32 R130, -RZ, R131.H0_H0 ;  /* 0x20000083ff822230 */ /* 0x000fe20000004100 */
[----:B------:R-:W-:Y:S01]  /*8bb0*/  ISETP.GE.U32.AND.EX P1, PT, R135, 0x1000000, PT, P1 ;  /* 0x010000008700780c */ /* 0x000fe20003f26110 */
[----:B------:R-:W-:-:S02]  /*8bc0*/  HADD2.F32 R135, -RZ, R53.H1_H1 ;  /* 0x30000035ff877230 */ /* 0x000fc40000004100 */
[----:B------:R-:W-:Y:S01]  /*8bd0*/  FMUL.FTZ R162, R86, R151 ;  /* 0x0000009756a27220 */ /* 0x000fe20000410000 */
[----:B------:R-:W-:Y:S01]  /*8be0*/  FFMA.FTZ R45, R144, R159, R145 ;  /* 0x0000009f902d7223 */ /* 0x000fe20000010091 */
[----:B------:R-:W-:Y:S01]  /*8bf0*/  @P2 FMUL.FTZ R137, R151, R130 ;  /* 0x0000008297892220 */ /* 0x000fe20000410000 */
[----:B------:R-:W-:Y:S01]  /*8c00*/  FMUL.FTZ R130, R85, R150 ;  /* 0x0000009655827220 */ /* 0x000fe20000410000 */
[----:B------:R-:W-:Y:S01]  /*8c10*/  FFMA.FTZ R158, R4, R152, R135 ;  /* 0x00000098049e7223 */ /* 0x000fe20000010087 */
[----:B------:R-:W-:Y:S01]  /*8c20*/  FSEL R162, R162, RZ, P2 ;  /* 0x000000ffa2a27208 */ /* 0x000fe20001000000 */
[----:B------:R-:W-:Y:S01]  /*8c30*/  FMUL.FTZ R135, R155, R3 ;  /* 0x000000039b877220 */ /* 0x000fe20000410000 */
[----:B------:R-:W-:Y:S01]  /*8c40*/  LOP3.LUT P2, RZ, R134, 0xff00, RZ, 0xc0, !PT ;  /* 0x0000ff0086ff7812 */ /* 0x000fe2000784c0ff */
[----:B------:R-:W-:Y:S01]  /*8c50*/  HADD2.F32 R151, -RZ, R55.H1_H1 ;  /* 0x30000037ff977230 */ /* 0x000fe20000004100 */
[----:B------:R-:W-:Y:S01]  /*8c60*/  FSEL R130, R130, RZ, P3 ;  /* 0x000000ff82827208 */ /* 0x000fe20001800000 */
[----:B------:R-:W-:Y:S01]  /*8c70*/  FMUL.FTZ R135, R135, UR4 ;  /* 0x0000000487877c20 */ /* 0x000fe20008410000 */
[----:B------:R-:W-:Y:S01]  /*8c80*/  LOP3.LUT P3, RZ, R134, 0xff, RZ, 0xc0, !PT ;  /* 0x000000ff86ff7812 */ /* 0x000fe2000786c0ff */
[----:B------:R-:W-:Y:S01]  /*8c90*/  FFMA.FTZ R134, R144, R165, R145 ;  /* 0x000000a590867223 */ /* 0x000fe20000010091 */
[----:B------:R-:W-:Y:S01]  /*8ca0*/  MOV R150, RZ ;  /* 0x000000ff00967202 */ /* 0x000fe20000000f00 */
[----:B------:R-:W-:Y:S01]  /*8cb0*/  FADD.FTZ R45, -R45, R154 ;  /* 0x0000009a2d2d7221 */ /* 0x000fe20000010100 */
[----:B------:R-:W-:-:S02]  /*8cc0*/  @P1 HADD2.F32 R131, -RZ, R131.H1_H1 ;  /* 0x30000083ff831230 */ /* 0x000fc40000004100 */
[----:B------:R-:W-:Y:S01]  /*8cd0*/  FADD.FTZ R157, -R134, R157 ;  /* 0x0000009d869d7221 */ /* 0x000fe20000010100 */
[--C-:B------:R-:W-:Y:S01]  /*8ce0*/  @P5 HADD2.F32 R134, -RZ, R129.reuse.H0_H0 ;  /* 0x20000081ff865230 */ /* 0x100fe20000004100 */
[----:B------:R-:W-:Y:S01]  /*8cf0*/  MOV R152, RZ ;  /* 0x000000ff00987202 */ /* 0x000fe20000000f00 */
[----:B------:R-:W-:Y:S02]  /*8d00*/  @P4 HADD2.F32 R129, -RZ, R129.H1_H1 ;  /* 0x30000081ff814230 */ /* 0x000fe40000004100 */
[----:B------:R-:W-:Y:S01]  /*8d10*/  FFMA.FTZ R160, R4, R157, R151 ;  /* 0x0000009d04a07223 */ /* 0x000fe20000010097 */
[----:B------:R-:W-:Y:S02]  /*8d20*/  HFMA2 R151, -RZ, RZ, 0, 0 ;  /* 0x00000000ff977431 */ /* 0x000fe400000001ff */
[----:B------:R-:W-:Y:S01]  /*8d30*/  @P5 FMUL.FTZ R150, R135, R134 ;  /* 0x0000008687965220 */ /* 0x000fe20000410000 */
[-C--:B------:R-:W-:Y:S01]  /*8d40*/  FMUL.FTZ R134, R158, R3.reuse ;  /* 0x000000039e867220 */ /* 0x080fe20000410000 */
[----:B------:R-:W-:Y:S01]  /*8d50*/  FMUL.FTZ R164, R160, R3 ;  /* 0x00000003a0a47220 */ /* 0x000fe20000410000 */
[----:B------:R-:W-:-:S02]  /*8d60*/  HADD2.F32 R154, -RZ, R52.H1_H1 ;  /* 0x30000034ff9a7230 */ /* 0x000fc40000004100 */
[----:B------:R-:W-:Y:S01]  /*8d70*/  FMUL.FTZ R135, R82, R135 ;  /* 0x0000008752877220 */ /* 0x000fe20000410000 */
[----:B------:R-:W-:Y:S01]  /*8d80*/  FMUL.FTZ R134, R134, UR4 ;  /* 0x0000000486867c20 */ /* 0x000fe20008410000 */
[----:B------:R-:W-:Y:S01]  /*8d90*/  FMUL.FTZ R164, R164, UR4 ;  /* 0x00000004a4a47c20 */ /* 0x000fe20008410000 */
[----:B------:R-:W-:Y:S01]  /*8da0*/  @P2 HADD2.F32 R157, -RZ, R128.H1_H1 ;  /* 0x30000080ff9d2230 */ /* 0x000fe20000004100 */
[----:B------:R-:W-:Y:S01]  /*8db0*/  F2FP.F16.F32.PACK_AB R46, R44, R46 ;  /* 0x0000002e2c2e723e */ /* 0x000fe200000000ff */
[----:B------:R-:W-:Y:S01]  /*8dc0*/  @P4 FMUL.FTZ R151, R134, R129 ;  /* 0x0000008186974220 */ /* 0x000fe20000410000 */
[----:B------:R-:W-:Y:S02]  /*8dd0*/  HADD2.F32 R129, -RZ, R52.H0_H0 ;  /* 0x20000034ff817230 */ /* 0x000fe40000004100 */
[----:B------:R-:W-:Y:S01]  /*8de0*/  @P1 FMUL.FTZ R152, R164, R131 ;  /* 0x00000083a4981220 */ /* 0x000fe20000410000 */
[----:B------:R-:W-:Y:S01]  /*8df0*/  FFMA.FTZ R131, R4, R45, R154 ;  /* 0x0000002d04837223 */ /* 0x000fe2000001009a */
[----:B------:R-:W-:-:S02]  /*8e00*/  @P3 HADD2.F32 R154, -RZ, R128.H0_H0 ;  /* 0x20000080ff9a3230 */ /* 0x000fc40000004100 */
[----:B------:R-:W-:Y:S01]  /*8e10*/  FMUL.FTZ R164, R87, R164 ;  /* 0x000000a457a47220 */ /* 0x000fe20000410000 */
[----:B------:R-:W-:Y:S01]  /*8e20*/  FFMA.FTZ R172, R4, R153, R129 ;  /* 0x0000009904ac7223 */ /* 0x000fe20000010081 */
[----:B------:R-:W-:Y:S02]  /*8e30*/  HFMA2 R153, -RZ, RZ, 0, 0 ;  /* 0x00000000ff997431 */ /* 0x000fe400000001ff */
[-C--:B------:R-:W-:Y:S01]  /*8e40*/  FMUL.FTZ R45, R131, R3.reuse ;  /* 0x00000003832d7220 */ /* 0x080fe20000410000 */
[----:B------:R-:W-:Y:S01]  /*8e50*/  FMUL.FTZ R134, R83, R134 ;  /* 0x0000008653867220 */ /* 0x000fe20000410000 */
[----:B------:R-:W-:Y:S01]  /*8e60*/  FMUL.FTZ R129, R172, R3 ;  /* 0x00000003ac817220 */ /* 0x000fe20000410000 */
[----:B------:R-:W-:Y:S01]  /*8e70*/  F2FP.F16.F32.PACK_AB R44, R131, R172 ;  /* 0x000000ac832c723e */ /* 0x000fe200000000ff */
[----:B------:R-:W-:Y:S01]  /*8e80*/  FMUL.FTZ R128, R45, UR4 ;  /* 0x000000042d807c20 */ /* 0x000fe20008410000 */
[----:B------:R-:W-:Y:S01]  /*8e90*/  F2FP.F16.F32.PACK_AB R45, R158, R155 ;  /* 0x0000009b9e2d723e */ /* 0x000fe200000000ff */
[----:B------:R-:W-:Y:S01]  /*8ea0*/  FMUL.FTZ R129, R129, UR4 ;  /* 0x0000000481817c20 */ /* 0x000fe20008410000 */
[----:B------:R-:W-:-:S02]  /*8eb0*/  FSEL R155, R164, RZ, P1 ;  /* 0x000000ffa49b7208 */ /* 0x000fc40000800000 */
[----:B------:R-:W-:Y:S01]  /*8ec0*/  F2FP.F16.F32.PACK_AB R130, R130, R156 ;  /* 0x0000009c8282723e */ /* 0x000fe200000000ff */
[----:B------:R-:W-:Y:S01]  /*8ed0*/  @P3 FMUL.FTZ R153, R129, R154 ;  /* 0x0000009a81993220 */ /* 0x000fe20000410000 */
[----:B------:R-:W-:Y:S01]  /*8ee0*/  MOV R154, RZ ;  /* 0x000000ff009a7202 */ /* 0x000fe20000000f00 */
[----:B------:R-:W-:Y:S01]  /*8ef0*/  @P2 FMUL.FTZ R154, R128, R157 ;  /* 0x0000009d809a2220 */ /* 0x000fe20000410000 */
[----:B------:R-:W-:Y:S01]  /*8f00*/  FMUL.FTZ R129, R80, R129 ;  /* 0x0000008150817220 */ /* 0x000fe20000410000 */
[----:B------:R-:W-:Y:S01]  /*8f10*/  FMUL.FTZ R128, R81, R128 ;  /* 0x0000008051807220 */ /* 0x000fe20000410000 */
[----:B------:R-:W-:Y:S02]  /*8f20*/  F2FP.F16.F32.PACK_AB R131, R155, R162 ;  /* 0x000000a29b83723e */ /* 0x000fe400000000ff */
[----:B------:R-:W-:Y:S02]  /*8f30*/  FSEL R155, R135, RZ, P5 ;  /* 0x000000ff879b7208 */ /* 0x000fe40002800000 */
[----:B------:R-:W-:-:S02]  /*8f40*/  FSEL R156, R134, RZ, P4 ;  /* 0x000000ff869c7208 */ /* 0x000fc40002000000 */
[----:B------:R-:W-:Y:S02]  /*8f50*/  FSEL R134, R129, RZ, P3 ;  /* 0x000000ff81867208 */ /* 0x000fe40001800000 */
[----:B------:R-:W-:Y:S02]  /*8f60*/  FSEL R135, R128, RZ, P2 ;  /* 0x000000ff80877208 */ /* 0x000fe40001000000 */
[----:B------:R-:W-:Y:S02]  /*8f70*/  F2FP.F16.F32.PACK_AB R47, R160, R47 ;  /* 0x0000002fa02f723e */ /* 0x000fe400000000ff */
[----:B------:R-:W-:Y:S02]  /*8f80*/  F2FP.F16.F32.PACK_AB R129, R156, R155 ;  /* 0x0000009b9c81723e */ /* 0x000fe400000000ff */
[----:B------:R-:W-:Y:S01]  /*8f90*/  F2FP.F16.F32.PACK_AB R128, R135, R134 ;  /* 0x000000868780723e */ /* 0x000fe200000000ff */
[----:B------:R-:W-:Y:S06]  /*8fa0*/  BRA `(.L_x_10623) ;  /* 0x0000000400907947 */ /* 0x000fec0003800000 */
.L_x_10622:
[C-C-:B------:R-:W-:Y:S01]  /*8fb0*/  FFMA.FTZ R137, R144.reuse, R163, R145.reuse ;  /* 0x000000a390897223 */ /* 0x140fe20000010091 */
[C-C-:B------:R-:W-:Y:S01]  /*8fc0*/  FFMA.FTZ R163, R144.reuse, R164, R145.reuse ;  /* 0x000000a490a37223 */ /* 0x140fe20000010091 */
[----:B------:R-:W-:Y:S01]  /*8fd0*/  FFMA.FTZ R162, R144, R162, R145 ;  /* 0x000000a290a27223 */ /* 0x000fe20000010091 */
[----:B------:R-:W-:Y:S01]  /*8fe0*/  LOP3.LUT P1, RZ, R135, 0xff, RZ, 0xc0, !PT ;  /* 0x000000ff87ff7812 */ /* 0x000fe2000782c0ff */
[----:B------:R-:W-:Y:S01]  /*8ff0*/  FADD.FTZ R137, -R137, R150 ;  /* 0x0000009689897221 */ /* 0x000fe20000010100 */
[----:B------:R-:W-:Y:S01]  /*9000*/  FADD.FTZ R171, -R163, R156 ;  /* 0x0000009ca3ab7221 */ /* 0x000fe20000010100 */
[--C-:B------:R-:W-:Y:S02]  /*9010*/  HADD2.F32 R163, -RZ, R54.reuse.H0_H0 ;  /* 0x20000036ffa37230 */ /* 0x100fe40000004100 */
[----:B------:R-:W-:Y:S01]  /*9020*/  FADD.FTZ R151, -R162, R151 ;  /* 0x00000097a2977221 */ /* 0x000fe20000010100 */
[C---:B------:R-:W-:Y:S01]  /*9030*/  LOP3.LUT P3, RZ, R135.reuse, 0xff00, RZ, 0xc0, !PT ;  /* 0x0000ff0087ff7812 */ /* 0x040fe2000786c0ff */
[----:B------:R-:W-:Y:S01]  /*9040*/  HADD2.F32 R150, -RZ, R55.H0_H0 ;  /* 0x20000037ff967230 */ /* 0x000fe20000004100 */
[----:B------:R-:W-:Y:S01]  /*9050*/  LOP3.LUT P2, RZ, R135, 0xff0000, RZ, 0xc0, !PT ;  /* 0x00ff000087ff7812 */ /* 0x000fe2000784c0ff */
[----:B------:R-:W-:Y:S01]  /*9060*/  FFMA.FTZ R30, R4, R151, R163 ;  /* 0x00000097041e7223 */ /* 0x000fe200000100a3 */
[----:B------:R-:W-:-:S02]  /*9070*/  HADD2.F32 R163, -RZ, R54.H1_H1 ;  /* 0x30000036ffa37230 */ /* 0x000fc40000004100 */
[----:B------:R-:W-:Y:S01]  /*9080*/  FFMA.FTZ R160, R144, R160, R145 ;  /* 0x000000a090a07223 */ /* 0x000fe20000010091 */
[C---:B------:R-:W-:Y:S01]  /*9090*/  FFMA.FTZ R150, R4.reuse, R171, R150 ;  /* 0x000000ab04967223 */ /* 0x040fe20000010096 */
[C---:B------:R-:W-:Y:S01]  /*90a0*/  FMUL.FTZ R151, R3.reuse, R30 ;  /* 0x0000001e03977220 */ /* 0x040fe20000410000 */
[----:B------:R-:W-:Y:S02]  /*90b0*/  HFMA2 R30, -RZ, RZ, 0, 0 ;  /* 0x00000000ff1e7431 */ /* 0x000fe400000001ff */
[----:B------:R-:W-:Y:S01]  /*90c0*/  FFMA.FTZ R136, R4, R137, R163 ;  /* 0x0000008904887223 */ /* 0x000fe200000100a3 */
[----:B------:R-:W-:Y:S01]  /*90d0*/  FMUL.FTZ R150, R3, R150 ;  /* 0x0000009603967220 */ /* 0x000fe20000410000 */
[--C-:B-----5:R-:W-:Y:S02]  /*90e0*/  @P1 HADD2.F32 R156, -RZ, R130.reuse.H0_H0 ;  /* 0x20000082ff9c1230 */ /* 0x120fe40000004100 */
[----:B------:R-:W-:Y:S01]  /*90f0*/  FMUL.FTZ R151, R151, UR4 ;  /* 0x0000000497977c20 */ /* 0x000fe20008410000 */
[----:B------:R-:W-:Y:S01]  /*9100*/  FMUL.FTZ R136, R3, R136 ;  /* 0x0000008803887220 */ /* 0x000fe20000410000 */
[----:B------:R-:W-:-:S02]  /*9110*/  @P3 HADD2.F32 R137, -RZ, R130.H1_H1 ;  /* 0x30000082ff893230 */ /* 0x000fc40000004100 */
[----:B------:R-:W-:Y:S01]  /*9120*/  FMUL.FTZ R163, R150, UR4 ;  /* 0x0000000496a37c20 */ /* 0x000fe20008410000 */
[-C--:B------:R-:W-:Y:S01]  /*9130*/  @P1 FMUL.FTZ R30, R156, R151.reuse ;  /* 0x000000979c1e1220 */ /* 0x080fe20000410000 */
[----:B------:R-:W-:Y:S01]  /*9140*/  FMUL.FTZ R130, R136, UR4 ;  /* 0x0000000488827c20 */ /* 0x000fe20008410000 */
[----:B------:R-:W-:Y:S01]  /*9150*/  MOV R136, RZ ;  /* 0x000000ff00887202 */ /* 0x000fe20000000f00 */
[----:B------:R-:W-:Y:S02]  /*9160*/  @P2 HADD2.F32 R150, -RZ, R131.H0_H0 ;  /* 0x20000083ff962230 */ /* 0x000fe40000004100 */
[----:B------:R-:W-:Y:S01]  /*9170*/  FMUL.FTZ R156, R84, R151 ;  /* 0x00000097549c7220 */ /* 0x000fe20000410000 */
[-C--:B------:R-:W-:Y:S01]  /*9180*/  @P3 FMUL.FTZ R136, R137, R130.reuse ;  /* 0x0000008289883220 */ /* 0x080fe20000410000 */
[----:B------:R-:W-:Y:S02]  /*9190*/  HFMA2 R137, -RZ, RZ, 0, 0 ;  /* 0x00000000ff897431 */ /* 0x000fe400000001ff */
[----:B------:R-:W-:Y:S01]  /*91a0*/  FMUL.FTZ R130, R85, R130 ;  /* 0x0000008255827220 */ /* 0x000fe20000410000 */
[-C--:B------:R-:W-:Y:S01]  /*91b0*/  FMUL.FTZ R162, R86, R163.reuse ;  /* 0x000000a356a27220 */ /* 0x080fe20000410000 */
[----:B------:R-:W-:Y:S01]  /*91c0*/  FFMA.FTZ R158, R144, R158, R145 ;  /* 0x0000009e909e7223 */ /* 0x000fe20000010091 */
[----:B------:R-:W-:Y:S01]  /*91d0*/  FSEL R156, R156, RZ, P1 ;  /* 0x000000ff9c9c7208 */ /* 0x000fe20000800000 */
[----:B------:R-:W-:Y:S01]  /*91e0*/  FADD.FTZ R151, -R160, R153 ;  /* 0x00000099a0977221 */ /* 0x000fe20000010100 */
[----:B------:R-:W-:Y:S01]  /*91f0*/  @P2 FMUL.FTZ R137, R150, R163 ;  /* 0x000000a396892220 */ /* 0x000fe20000410000 */
[----:B------:R-:W-:Y:S01]  /*9200*/  FSEL R130, R130, RZ, P3 ;  /* 0x000000ff82827208 */ /* 0x000fe20001800000 */
[----:B------:R-:W-:Y:S01]  /*9210*/  FADD.FTZ R153, -R158, R155 ;  /* 0x0000009b9e997221 */ /* 0x000fe20000010100 */
[----:B------:R-:W-:Y:S01]  /*9220*/  FSEL R162, R162, RZ, P2 ;  /* 0x000000ffa2a27208 */ /* 0x000fe20001000000 */
[----:B------:R-:W-:Y:S01]  /*9230*/  HADD2.F32 R155, -RZ, R53.H0_H0 ;  /* 0x20000035ff9b7230 */ /* 0x000fe20000004100 */
[----:B------:R-:W-:Y:S01]  /*9240*/  LOP3.LUT P5, RZ, R134, 0xff0000, RZ, 0xc0, !PT ;  /* 0x00ff000086ff7812 */ /* 0x000fe200078ac0ff */
[----:B------:R-:W-:Y:S01]  /*9250*/  FFMA.FTZ R161, R144, R161, R145 ;  /* 0x000000a190a17223 */ /* 0x000fe20000010091 */
[C---:B------:R-:W-:Y:S01]  /*9260*/  LOP3.LUT P4, RZ, R134.reuse, 0xff000000, RZ, 0xc0, !PT ;  /* 0xff00000086ff7812 */ /* 0x040fe2000788c0ff */
[----:B------:R-:W-:Y:S01]  /*9270*/  HADD2.F32 R150, -RZ, R55.H1_H1 ;  /* 0x30000037ff967230 */ /* 0x000fe20000004100 */
[C---:B------:R-:W-:Y:S01]  /*9280*/  ISETP.GE.U32.AND P1, PT, R134.reuse, RZ, PT ;  /* 0x000000ff8600720c */ /* 0x040fe20003f26070 */
[----:B------:R-:W-:Y:S01]  /*9290*/  FADD.FTZ R161, -R161, R152 ;  /* 0x00000098a1a17221 */ /* 0x000fe20000010100 */
[----:B------:R-:W-:-:S02]  /*92a0*/  LOP3.LUT P3, RZ, R134, 0xff, RZ, 0xc0, !PT ;  /* 0x000000ff86ff7812 */ /* 0x000fc4000786c0ff */
[----:B------:R-:W-:Y:S01]  /*92b0*/  LOP3.LUT P2, RZ, R134, 0xff00, RZ, 0xc0, !PT ;  /* 0x0000ff0086ff7812 */ /* 0x000fe2000784c0ff */
[C-C-:B------:R-:W-:Y:S01]  /*92c0*/  FFMA.FTZ R134, R144.reuse, R165, R145.reuse ;  /* 0x000000a590867223 */ /* 0x140fe20000010091 */
[----:B------:R-:W-:Y:S01]  /*92d0*/  ISETP.GE.U32.AND.EX P1, PT, R135, 0x1000000, PT, P1 ;  /* 0x010000008700780c */ /* 0x000fe20003f26110 */
[----:B------:R-:W-:Y:S01]  /*92e0*/  FFMA.FTZ R135, R144, R159, R145 ;  /* 0x0000009f90877223 */ /* 0x000fe20000010091 */
[----:B------:R-:W-:Y:S01]  /*92f0*/  F2FP.F16.F32.PACK_AB R130, R130, R156 ;  /* 0x0000009c8282723e */ /* 0x000fe200000000ff */
[----:B------:R-:W-:Y:S01]  /*9300*/  FADD.FTZ R157, -R134, R157 ;  /* 0x0000009d869d7221 */ /* 0x000fe20000010100 */
[----:B------:R-:W-:Y:S01]  /*9310*/  FFMA.FTZ R134, R4, R151, R155 ;  /* 0x0000009704867223 */ /* 0x000fe2000001009b */
[----:B------:R-:W-:Y:S02]  /*9320*/  HADD2.F32 R151, -RZ, R53.H1_H1 ;  /* 0x30000035ff977230 */ /* 0x000fe40000004100 */
[----:B------:R-:W-:Y:S01]  /*9330*/  FADD.FTZ R135, -R135, R154 ;  /* 0x0000009a87877221 */ /* 0x000fe20000010100 */
[----:B------:R-:W-:-:S02]  /*9340*/  @P5 HADD2.F32 R152, -RZ, R129.H0_H0 ;  /* 0x20000081ff985230 */ /* 0x000fc40000004100 */
[----:B------:R-:W-:Y:S01]  /*9350*/  FMUL.FTZ R155, R3, R134 ;  /* 0x00000086039b7220 */ /* 0x000fe20000410000 */
[----:B------:R-:W-:Y:S02]  /*9360*/  @P4 HADD2.F32 R129, -RZ, R129.H1_H1 ;  /* 0x30000081ff814230 */ /* 0x000fe40000004100 */
[C---:B------:R-:W-:Y:S01]  /*9370*/  FFMA.FTZ R134, R4.reuse, R161, R151 ;  /* 0x000000a104867223 */ /* 0x040fe20000010097 */
[----:B------:R-:W-:Y:S01]  /*9380*/  FFMA.FTZ R154, R4, R157, R150 ;  /* 0x0000009d049a7223 */ /* 0x000fe20000010096 */
[----:B------:R-:W-:Y:S01]  /*9390*/  CS2R R150, SRZ ;  /* 0x0000000000967805 */ /* 0x000fe2000001ff00 */
[----:B------:R-:W-:Y:S01]  /*93a0*/  FMUL.FTZ R155, R155, UR4 ;  /* 0x000000049b9b7c20 */ /* 0x000fe20008410000 */
[----:B------:R-:W-:Y:S01]  /*93b0*/  FMUL.FTZ R134, R3, R134 ;  /* 0x0000008603867220 */ /* 0x000fe20000410000 */
[----:B------:R-:W-:Y:S02]  /*93c0*/  @P1 HADD2.F32 R131, -RZ, R131.H1_H1 ;  /* 0x30000083ff831230 */ /* 0x000fe40000004100 */
[----:B------:R-:W-:Y:S01]  /*93d0*/  @P5 FMUL.FTZ R150, R152, R155 ;  /* 0x0000009b98965220 */ /* 0x000fe20000410000 */
[----:B------:R-:W-:Y:S01]  /*93e0*/  FMUL.FTZ R134, R134, UR4 ;  /* 0x0000000486867c20 */ /* 0x000fe20008410000 */
[----:B------:R-:W-:Y:S01]  /*93f0*/  MOV R152, RZ ;  /* 0x000000ff00987202 */ /* 0x000fe20000000f00 */
[----:B------:R-:W-:-:S02]  /*9400*/  @P2 HADD2.F32 R157, -RZ, R128.H1_H1 ;  /* 0x30000080ff9d2230 */ /* 0x000fc40000004100 */
[----:B------:R-:W-:Y:S01]  /*9410*/  FMUL.FTZ R155, R82, R155 ;  /* 0x0000009b529b7220 */ /* 0x000fe20000410000 */
[----:B------:R-:W-:Y:S01]  /*9420*/  @P4 FMUL.FTZ R151, R129, R134 ;  /* 0x0000008681974220 */ /* 0x000fe20000410000 */
[----:B------:R-:W-:Y:S01]  /*9430*/  FMUL.FTZ R129, R3, R154 ;  /* 0x0000009a03817220 */ /* 0x000fe20000410000 */
[----:B------:R-:W-:Y:S02]  /*9440*/  FMUL.FTZ R134, R83, R134 ;  /* 0x0000008653867220 */ /* 0x000fe40000410000 */
[----:B------:R-:W-:Y:S01]  /*9450*/  FSEL R155, R155, RZ, P5 ;  /* 0x000000ff9b9b7208 */ /* 0x000fe20002800000 */
[----:B------:R-:W-:Y:S01]  /*9460*/  FMUL.FTZ R154, R129, UR4 ;  /* 0x00000004819a7c20 */ /* 0x000fe20008410000 */
[--C-:B------:R-:W-:Y:S01]  /*9470*/  HADD2.F32 R129, -RZ, R52.reuse.H0_H0 ;  /* 0x20000034ff817230 */ /* 0x100fe20000004100 */
[----:B------:R-:W-:Y:S02]  /*9480*/  FSEL R156, R134, RZ, P4 ;  /* 0x000000ff869c7208 */ /* 0x000fe40002000000 */
[----:B------:R-:W-:Y:S01]  /*9490*/  @P1 FMUL.FTZ R152, R131, R154 ;  /* 0x0000009a83981220 */ /* 0x000fe20000410000 */
[----:B------:R-:W-:-:S02]  /*94a0*/  HADD2.F32 R131, -RZ, R52.H1_H1 ;  /* 0x30000034ff837230 */ /* 0x000fc40000004100 */
[C---:B------:R-:W-:Y:S01]  /*94b0*/  FFMA.FTZ R158, R4.reuse, R153, R129 ;  /* 0x00000099049e7223 */ /* 0x040fe20000010081 */
[----:B------:R-:W-:Y:S02]  /*94c0*/  HFMA2 R153, -RZ, RZ, 0, 0 ;  /* 0x00000000ff997431 */ /* 0x000fe400000001ff */
[----:B------:R-:W-:Y:S01]  /*94d0*/  FFMA.FTZ R160, R4, R135, R131 ;  /* 0x0000008704a07223 */ /* 0x000fe20000010083 */
[----:B------:R-:W-:Y:S01]  /*94e0*/  FMUL.FTZ R129, R3, R158 ;  /* 0x0000009e03817220 */ /* 0x000fe20000410000 */
[----:B------:R-:W-:Y:S02]  /*94f0*/  @P3 HADD2.F32 R158, -RZ, R128.H0_H0 ;  /* 0x20000080ff9e3230 */ /* 0x000fe40000004100 */
[----:B------:R-:W-:Y:S01]  /*9500*/  FMUL.FTZ R135, R87, R154 ;  /* 0x0000009a57877220 */ /* 0x000fe20000410000 */
[----:B------:R-:W-:Y:S01]  /*9510*/  FMUL.FTZ R131, R3, R160 ;  /* 0x000000a003837220 */ /* 0x000fe20000410000 */
[----:B------:R-:W-:Y:S01]  /*9520*/  FMUL.FTZ R129, R129, UR4 ;  /* 0x0000000481817c20 */ /* 0x000fe20008410000 */
[----:B------:R-:W-:-:S02]  /*9530*/  MOV R154, RZ ;  /* 0x000000ff009a7202 */ /* 0x000fc40000000f00 */
[----:B------:R-:W-:Y:S01]  /*9540*/  FMUL.FTZ R128, R131, UR4 ;  /* 0x0000000483807c20 */ /* 0x000fe20008410000 */
[-C--:B------:R-:W-:Y:S01]  /*9550*/  @P3 FMUL.FTZ R153, R158, R129.reuse ;  /* 0x000000819e993220 */ /* 0x080fe20000410000 */
[----:B------:R-:W-:Y:S01]  /*9560*/  FMUL.FTZ R129, R80, R129 ;  /* 0x0000008150817220 */ /* 0x000fe20000410000 */
[----:B------:R-:W-:Y:S01]  /*9570*/  FSEL R131, R135, RZ, P1 ;  /* 0x000000ff87837208 */ /* 0x000fe20000800000 */
[-C--:B------:R-:W-:Y:S01]  /*9580*/  @P2 FMUL.FTZ R154, R157, R128.reuse ;  /* 0x000000809d9a2220 */ /* 0x080fe20000410000 */
[----:B------:R-:W-:Y:S02]  /*9590*/  FMUL.FTZ R128, R81, R128 ;  /* 0x0000008051807220 */ /* 0x000fe40000410000 */
[----:B------:R-:W-:Y:S02]  /*95a0*/  FSEL R134, R129, RZ, P3 ;  /* 0x000000ff81867208 */ /* 0x000fe40001800000 */
[----:B------:R-:W-:Y:S02]  /*95b0*/  F2FP.F16.F32.PACK_AB R131, R131, R162 ;  /* 0x000000a28383723e */ /* 0x000fe400000000ff */
[----:B------:R-:W-:-:S02]  /*95c0*/  FSEL R135, R128, RZ, P2 ;  /* 0x000000ff80877208 */ /* 0x000fc40001000000 */
[----:B------:R-:W-:Y:S02]  /*95d0*/  F2FP.F16.F32.PACK_AB R129, R156, R155 ;  /* 0x0000009b9c81723e */ /* 0x000fe400000000ff */
[----:B------:R-:W-:-:S07]  /*95e0*/  F2FP.F16.F32.PACK_AB R128, R135, R134 ;  /* 0x000000868780723e */ /* 0x000fce00000000ff */
.L_x_10623:
        /* <DEDUP_REMOVED lines=13> */
[--C-:B------:R-:W-:Y:S02]  /*96c0*/  HADD2.F32 R29, -RZ, R49.reuse.H0_H0 ;  /* 0x20000031ff1d7230 */ /* 0x100fe40000004100 */
[----:B------:R-:W-:Y:S01]  /*96d0*/  FADD.FTZ R41, -R41, R34 ;  /* 0x0000002229297221 */ /* 0x000fe20000010100 */
[----:B------:R-:W-:Y:S01]  /*96e0*/  FADD.FTZ R40, -R40, R33 ;  /* 0x0000002128287221 */ /* 0x000fe20000010100 */
[----:B------:R-:W-:Y:S01]  /*96f0*/  LOP3.LUT P2, RZ, R132, 0xff000000, RZ, 0xc0, !PT ;  /* 0xff00000084ff7812 */ /* 0x000fe2000784c0ff */
[----:B------:R-:W-:Y:S01]  /*9700*/  HADD2.F32 R45, -RZ, R49.H1_H1 ;  /* 0x30000031ff2d7230 */ /* 0x000fe20000004100 */
[----:B------:R-:W-:Y:S01]  /*9710*/  LOP3.LUT P5, RZ, R133, 0xff, RZ, 0xc0, !PT ;  /* 0x000000ff85ff7812 */ /* 0x000fe200078ac0ff */
[----:B------:R-:W-:-:S02]  /*9720*/  HADD2.F32 R33, -RZ, R50.H0_H0 ;  /* 0x20000032ff217230 */ /* 0x000fc40000004100 */
[----:B------:R-:W-:Y:S01]  /*9730*/  FADD.FTZ R46, -R47, R32 ;  /* 0x000000202f2e7221 */ /* 0x000fe20000010100 */
[C---:B------:R-:W-:Y:S01]  /*9740*/  FFMA.FTZ R32, R4.reuse, R41, R29 ;  /* 0x0000002904207223 */ /* 0x040fe2000001001d */
[----:B------:R-:W-:Y:S01]  /*9750*/  FFMA.FTZ R45, R4, R40, R45 ;  /* 0x00000028042d7223 */ /* 0x000fe2000001002d */
[----:B------:R-:W-:Y:S01]  /*9760*/  FFMA.FTZ R42, R144, R141, R145 ;  /* 0x0000008d902a7223 */ /* 0x000fe20000010091 */
[----:B------:R-:W-:Y:S01]  /*9770*/  FFMA.FTZ R46, R4, R46, R33 ;  /* 0x0000002e042e7223 */ /* 0x000fe20000010021 */
[----:B------:R-:W-:Y:S01]  /*9780*/  FMUL.FTZ R33, R32, R3 ;  /* 0x0000000320217220 */ /* 0x000fe20000410000 */
[C-C-:B------:R-:W-:Y:S01]  /*9790*/  FFMA.FTZ R142, R144.reuse, R142, R145.reuse ;  /* 0x0000008e908e7223 */ /* 0x140fe20000010091 */
[--C-:B------:R-:W-:Y:S01]  /*97a0*/  FFMA.FTZ R143, R144, R143, R145.reuse ;  /* 0x0000008f908f7223 */ /* 0x100fe20000010091 */
[-C--:B------:R-:W-:Y:S01]  /*97b0*/  FMUL.FTZ R41, R45, R3.reuse ;  /* 0x000000032d297220 */ /* 0x080fe20000410000 */
[----:B------:R-:W-:Y:S01]  /*97c0*/  FMUL.FTZ R47, R46, R3 ;  /* 0x000000032e2f7220 */ /* 0x000fe20000410000 */
[----:B------:R-:W-:Y:S01]  /*97d0*/  FFMA.FTZ R145, R144, R39, R145 ;  /* 0x0000002790917223 */ /* 0x000fe20000010091 */
[----:B------:R-:W-:-:S02]  /*97e0*/  HFMA2 R39, -RZ, RZ, 0, 0 ;  /* 0x00000000ff277431 */ /* 0x000fc400000001ff */
[--C-:B-----5:R-:W-:Y:S02]  /*97f0*/  @P1 HADD2.F32 R34, -RZ, R129.reuse.H0_H0 ;  /* 0x20000081ff221230 */ /* 0x120fe40000004100 */
[----:B------:R-:W-:Y:S01]  /*9800*/  FMUL.FTZ R135, R33, UR4 ;  /* 0x0000000421877c20 */ /* 0x000fe20008410000 */
[----:B------:R-:W-:Y:S02]  /*9810*/  @P2 HADD2.F32 R129, -RZ, R129.H1_H1 ;  /* 0x30000081ff812230 */ /* 0x000fe40000004100 */
[----:B------:R-:W-:Y:S01]  /*9820*/  FMUL.FTZ R134, R41, UR4 ;  /* 0x0000000429867c20 */ /* 0x000fe20008410000 */
[----:B------:R-:W-:Y:S02]  /*9830*/  @P5 HADD2.F32 R33, -RZ, R130.H0_H0 ;  /* 0x20000082ff215230 */ /* 0x000fe40000004100 */
[----:B------:R-:W-:Y:S01]  /*9840*/  FMUL.FTZ R47, R47, UR4 ;  /* 0x000000042f2f7c20 */ /* 0x000fe20008410000 */
[----:B------:R-:W-:Y:S01]  /*9850*/  HFMA2 R29, -RZ, RZ, 0, 0 ;  /* 0x00000000ff1d7431 */ /* 0x000fe200000001ff */
[----:B------:R-:W-:Y:S01]  /*9860*/  MOV R40, RZ ;  /* 0x000000ff00287202 */ /* 0x000fe20000000f00 */
[----:B------:R-:W-:Y:S01]  /*9870*/  @P2 FMUL.FTZ R40, R134, R129 ;  /* 0x0000008186282220 */ /* 0x000fe20000410000 */
[----:B------:R-:W-:Y:S01]  /*9880*/  @P5 FMUL.FTZ R39, R47, R33 ;  /* 0x000000212f275220 */ /* 0x000fe20000410000 */
[----:B------:R-:W-:Y:S01]  /*9890*/  FMUL.FTZ R33, R90, R135 ;  /* 0x000000875a217220 */ /* 0x000fe20000410000 */
[----:B------:R-:W-:Y:S01]  /*98a0*/  FMUL.FTZ R134, R91, R134 ;  /* 0x000000865b867220 */ /* 0x000fe20000410000 */
[----:B------:R-:W-:Y:S01]  /*98b0*/  LOP3.LUT P4, RZ, R133, 0xff00, RZ, 0xc0, !PT ;  /* 0x0000ff0085ff7812 */ /* 0x000fe2000788c0ff */
[----:B------:R-:W-:Y:S01]  /*98c0*/  FADD.FTZ R44, -R44, R35 ;  /* 0x000000232c2c7221 */ /* 0x000fe20000010100 */
[----:B------:R-:W-:-:S02]  /*98d0*/  HADD2.F32 R35, -RZ, R50.H1_H1 ;  /* 0x30000032ff237230 */ /* 0x000fc40000004100 */
[----:B------:R-:W-:Y:S01]  /*98e0*/  @P1 FMUL.FTZ R29, R135, R34 ;  /* 0x00000022871d1220 */ /* 0x000fe20000410000 */
[----:B------:R-:W-:Y:S01]  /*98f0*/  FADD.FTZ R42, -R42, R31 ;  /* 0x0000001f2a2a7221 */ /* 0x000fe20000010100 */
[----:B------:R-:W-:Y:S01]  /*9900*/  FMUL.FTZ R34, R92, R47 ;  /* 0x0000002f5c227220 */ /* 0x000fe20000410000 */
[----:B------:R-:W-:Y:S01]  /*9910*/  FSEL R33, R33, RZ, P1 ;  /* 0x000000ff21217208 */ /* 0x000fe20000800000 */
[----:B------:R-:W-:Y:S01]  /*9920*/  FADD.FTZ R140, -R142, R37 ;  /* 0x000000258e8c7221 */ /* 0x000fe20000010100 */
[----:B------:R-:W-:Y:S01]  /*9930*/  FSEL R134, R134, RZ, P2 ;  /* 0x000000ff86867208 */ /* 0x000fe20001000000 */
[--C-:B------:R-:W-:Y:S01]  /*9940*/  HADD2.F32 R47, -RZ, R51.reuse.H1_H1 ;  /* 0x30000033ff2f7230 */ /* 0x100fe20000004100 */
[C---:B------:R-:W-:Y:S01]  /*9950*/  LOP3.LUT P3, RZ, R132.reuse, 0xff, RZ, 0xc0, !PT ;  /* 0x000000ff84ff7812 */ /* 0x040fe2000786c0ff */
[----:B------:R-:W-:Y:S01]  /*9960*/  HADD2.F32 R31, -RZ, R48.H0_H0 ;  /* 0x20000030ff1f7230 */ /* 0x000fe20000004100 */
[C---:B------:R-:W-:Y:S01]  /*9970*/  ISETP.GE.U32.AND P1, PT, R132.reuse, RZ, PT ;  /* 0x000000ff8400720c */ /* 0x040fe20003f26070 */
[----:B------:R-:W-:Y:S01]  /*9980*/  FADD.FTZ R142, -R143, R38 ;  /* 0x000000268f8e7221 */ /* 0x000fe20000010100 */
[----:B------:R-:W-:Y:S01]  /*9990*/  LOP3.LUT P2, RZ, R132, 0xff00, RZ, 0xc0, !PT ;  /* 0x0000ff0084ff7812 */ /* 0x000fe2000784c0ff */
[----:B------:R-:W-:Y:S01]  /*99a0*/  FADD.FTZ R132, -R145, R36 ;  /* 0x0000002491847221 */ /* 0x000fe20000010100 */
[----:B------:R-:W-:-:S02]  /*99b0*/  HADD2.F32 R41, -RZ, R51.H0_H0 ;  /* 0x20000033ff297230 */ /* 0x000fc40000004100 */
[----:B------:R-:W-:Y:S01]  /*99c0*/  FFMA.FTZ R35, R4, R42, R35 ;  /* 0x0000002a04237223 */ /* 0x000fe20000010023 */
[----:B------:R-:W-:Y:S01]  /*99d0*/  HADD2.F32 R37, -RZ, R48.H1_H1 ;  /* 0x30000030ff257230 */ /* 0x000fe20000004100 */
[----:B------:R-:W-:Y:S01]  /*99e0*/  FSEL R34, R34, RZ, P5 ;  /* 0x000000ff22227208 */ /* 0x000fe20002800000 */
[C---:B------:R-:W-:Y:S01]  /*99f0*/  FFMA.FTZ R142, R4.reuse, R142, R47 ;  /* 0x0000008e048e7223 */ /* 0x040fe2000001002f */
[C---:B------:R-:W-:Y:S01]  /*9a00*/  FFMA.FTZ R132, R4.reuse, R132, R31 ;  /* 0x0000008404847223 */ /* 0x040fe2000001001f */
[C---:B------:R-:W-:Y:S01]  /*9a10*/  LOP3.LUT P5, RZ, R133.reuse, 0xff0000, RZ, 0xc0, !PT ;  /* 0x00ff000085ff7812 */ /* 0x040fe200078ac0ff */
[C---:B------:R-:W-:Y:S01]  /*9a20*/  FFMA.FTZ R140, R4.reuse, R140, R41 ;  /* 0x0000008c048c7223 */ /* 0x040fe20000010029 */
[----:B------:R-:W-:Y:S01]  /*9a30*/  ISETP.GE.U32.AND.EX P1, PT, R133, 0x1000000, PT, P1 ;  /* 0x010000008500780c */ /* 0x000fe20003f26110 */
[----:B------:R-:W-:Y:S01]  /*9a40*/  FMUL.FTZ R31, R35, R3 ;  /* 0x00000003231f7220 */ /* 0x000fe20000410000 */
[----:B------:R-:W-:Y:S01]  /*9a50*/  FFMA.FTZ R133, R4, R44, R37 ;  /* 0x0000002c04857223 */ /* 0x000fe20000010025 */
[----:B------:R-:W-:-:S02]  /*9a60*/  @P4 HADD2.F32 R130, -RZ, R130.H1_H1 ;  /* 0x30000082ff824230 */ /* 0x000fc40000004100 */
[-C--:B------:R-:W-:Y:S01]  /*9a70*/  FMUL.FTZ R129, R142, R3.reuse ;  /* 0x000000038e817220 */ /* 0x080fe20000410000 */
[----:B------:R-:W-:Y:S01]  /*9a80*/  FMUL.FTZ R135, R31, UR4 ;  /* 0x000000041f877c20 */ /* 0x000fe20008410000 */
[-C--:B------:R-:W-:Y:S01]  /*9a90*/  FMUL.FTZ R44, R140, R3.reuse ;  /* 0x000000038c2c7220 */ /* 0x080fe20000410000 */
[-C--:B------:R-:W-:Y:S01]  /*9aa0*/  FMUL.FTZ R36, R132, R3.reuse ;  /* 0x0000000384247220 */ /* 0x080fe20000410000 */
[----:B------:R-:W-:Y:S01]  /*9ab0*/  FMUL.FTZ R3, R133, R3 ;  /* 0x0000000385037220 */ /* 0x000fe20000410000 */
[----:B------:R-:W-:Y:S01]  /*9ac0*/  HFMA2 R38, -RZ, RZ, 0, 0 ;  /* 0x00000000ff267431 */ /* 0x000fe200000001ff */
[----:B------:R-:W-:Y:S01]  /*9ad0*/  MOV R4, RZ ;  /* 0x000000ff00047202 */ /* 0x000fe20000000f00 */
[----:B------:R-:W-:Y:S02]  /*9ae0*/  @P3 HADD2.F32 R37, -RZ, R128.H0_H0 ;  /* 0x20000080ff253230 */ /* 0x000fe40000004100 */
[----:B------:R-:W-:Y:S01]  /*9af0*/  FMUL.FTZ R144, R129, UR4 ;  /* 0x0000000481907c20 */ /* 0x000fe20008410000 */
[----:B------:R-:W-:Y:S01]  /*9b00*/  @P4 FMUL.FTZ R4, R135, R130 ;  /* 0x0000008287044220 */ /* 0x000fe20000410000 */
[----:B------:R-:W-:Y:S01]  /*9b10*/  FMUL.FTZ R129, R36, UR4 ;  /* 0x0000000424817c20 */ /* 0x000fe20008410000 */
[----:B------:R-:W-:Y:S01]  /*9b20*/  FMUL.FTZ R141, R44, UR4 ;  /* 0x000000042c8d7c20 */ /* 0x000fe20008410000 */
[----:B------:R-:W-:Y:S01]  /*9b30*/  FMUL.FTZ R130, R3, UR4 ;  /* 0x0000000403827c20 */ /* 0x000fe20008410000 */
[----:B------:R-:W-:Y:S01]  /*9b40*/  F2FP.F16.F32.PACK_AB R46, R35, R46 ;  /* 0x0000002e232e723e */ /* 0x000fe200000000ff */
[----:B------:R-:W-:Y:S01]  /*9b50*/  @P3 FMUL.FTZ R38, R129, R37 ;  /* 0x0000002581263220 */ /* 0x000fe20000410000 */
[----:B------:R-:W-:Y:S01]  /*9b60*/  F2FP.F16.F32.PACK_AB R45, R45, R32 ;  /* 0x000000202d2d723e */ /* 0x000fe200000000ff */
[----:B------:R-:W-:Y:S01]  /*9b70*/  FMUL.FTZ R36, R94, R141 ;  /* 0x0000008d5e247220 */ /* 0x000fe20000410000 */
[----:B------:R-:W-:Y:S01]  /*9b80*/  FMUL.FTZ R37, R95, R144 ;  /* 0x000000905f257220 */ /* 0x000fe20000410000 */
[----:B------:R-:W-:Y:S01]  /*9b90*/  FMUL.FTZ R35, R93, R135 ;  /* 0x000000875d237220 */ /* 0x000fe20000410000 */
[----:B------:R-:W-:Y:S01]  /*9ba0*/  FMUL.FTZ R3, R88, R129 ;  /* 0x0000008158037220 */ /* 0x000fe20000410000 */
[----:B------:R-:W-:Y:S01]  /*9bb0*/  FMUL.FTZ R32, R89, R130 ;  /* 0x0000008259207220 */ /* 0x000fe20000410000 */
[----:B------:R-:W-:-:S02]  /*9bc0*/  HFMA2 R42, -RZ, RZ, 0, 0 ;  /* 0x00000000ff2a7431 */ /* 0x000fc400000001ff */
[--C-:B------:R-:W-:Y:S01]  /*9bd0*/  @P5 HADD2.F32 R47, -RZ, R131.reuse.H0_H0 ;  /* 0x20000083ff2f5230 */ /* 0x100fe20000004100 */
[----:B------:R-:W-:Y:S01]  /*9be0*/  FSEL R36, R36, RZ, P5 ;  /* 0x000000ff24247208 */ /* 0x000fe20002800000 */
[----:B------:R-:W-:Y:S01]  /*9bf0*/  @P2 HADD2.F32 R128, -RZ, R128.H1_H1 ;  /* 0x30000080ff802230 */ /* 0x000fe20000004100 */
[----:B------:R-:W-:Y:S01]  /*9c00*/  FSEL R37, R37, RZ, P1 ;  /* 0x000000ff25257208 */ /* 0x000fe20000800000 */
[----:B------:R-:W-:Y:S01]  /*9c10*/  @P1 HADD2.F32 R131, -RZ, R131.H1_H1 ;  /* 0x30000083ff831230 */ /* 0x000fe20000004100 */
[----:B------:R-:W-:Y:S01]  /*9c20*/  FSEL R129, R35, RZ, P4 ;  /* 0x000000ff23817208 */ /* 0x000fe20002000000 */
[----:B------:R-:W-:Y:S01]  /*9c30*/  @P5 FMUL.FTZ R42, R141, R47 ;  /* 0x0000002f8d2a5220 */ /* 0x000fe20000410000 */
        /* <DEDUP_REMOVED lines=13> */
.L_x_10624:
[C-C-:B------:R-:W-:Y:S01]  /*9d10*/  FFMA.FTZ R41, R144.reuse, R41, R145.reuse ;  /* 0x0000002990297223 */ /* 0x140fe20000010091 */
[--C-:B------:R-:W-:Y:S01]  /*9d20*/  FFMA.FTZ R135, R144, R140, R145.reuse ;  /* 0x0000008c90877223 */ /* 0x100fe20000010091 */
[----:B------:R-:W-:Y:S01]  /*9d30*/  HADD2.F32 R29, -RZ, R49.H0_H0 ;  /* 0x20000031ff1d7230 */ /* 0x000fe20000004100 */
[----:B------:R-:W-:Y:S01]  /*9d40*/  LOP3.LUT P1, RZ, R132, 0xff0000, RZ, 0xc0, !PT ;  /* 0x00ff000084ff7812 */ /* 0x000fe2000782c0ff */
[----:B------:R-:W-:Y:S01]  /*9d50*/  FADD.FTZ R41, -R41, R34 ;  /* 0x0000002229297221 */ /* 0x000fe20000010100 */
[C-C-:B------:R-:W-:Y:S01]  /*9d60*/  FFMA.FTZ R134, R144.reuse, R40, R145.reuse ;  /* 0x0000002890867223 */ /* 0x140fe20000010091 */
[----:B------:R-:W-:Y:S01]  /*9d70*/  FFMA.FTZ R40, R144, R42, R145 ;  /* 0x0000002a90287223 */ /* 0x000fe20000010091 */
[----:B------:R-:W-:Y:S01]  /*9d80*/  FADD.FTZ R135, -R135, R32 ;  /* 0x0000002087877221 */ /* 0x000fe20000010100 */
[----:B------:R-:W-:Y:S01]  /*9d90*/  FFMA.FTZ R32, R4, R41, R29 ;  /* 0x0000002904207223 */ /* 0x000fe2000001001d */
[C-C-:B------:R-:W-:Y:S01]  /*9da0*/  FFMA.FTZ R42, R144.reuse, R141, R145.reuse ;  /* 0x0000008d902a7223 */ /* 0x140fe20000010091 */
[C-C-:B------:R-:W-:Y:S01]  /*9db0*/  FFMA.FTZ R142, R144.reuse, R142, R145.reuse ;  /* 0x0000008e908e7223 */ /* 0x140fe20000010091 */
[----:B------:R-:W-:Y:S01]  /*9dc0*/  FFMA.FTZ R143, R144, R143, R145 ;  /* 0x0000008f908f7223 */ /* 0x000fe20000010091 */
[----:B------:R-:W-:Y:S01]  /*9dd0*/  FADD.FTZ R33, -R40, R33 ;  /* 0x0000002128217221 */ /* 0x000fe20000010100 */
[----:B------:R-:W-:Y:S01]  /*9de0*/  LOP3.LUT P2, RZ, R132, 0xff000000, RZ, 0xc0, !PT ;  /* 0xff00000084ff7812 */ /* 0x000fe2000784c0ff */
[----:B------:R-:W-:Y:S01]  /*9df0*/  FFMA.FTZ R145, R144, R39, R145 ;  /* 0x0000002790917223 */ /* 0x000fe20000010091 */
[----:B------:R-:W-:Y:S01]  /*9e00*/  LOP3.LUT P5, RZ, R133, 0xff, RZ, 0xc0, !PT ;  /* 0x000000ff85ff7812 */ /* 0x000fe200078ac0ff */
[----:B------:R-:W-:-:S02]  /*9e10*/  HADD2.F32 R40, -RZ, R50.H0_H0 ;  /* 0x20000032ff287230 */ /* 0x000fc40000004100 */
[----:B------:R-:W-:Y:S01]  /*9e20*/  FMUL.FTZ R32, R3, R32 ;  /* 0x0000002003207220 */ /* 0x000fe20000410000 */
[----:B------:R-:W-:Y:S02]  /*9e30*/  HADD2.F32 R39, -RZ, R49.H1_H1 ;  /* 0x30000031ff277230 */ /* 0x000fe40000004100 */
[----:B------:R-:W-:Y:S02]  /*9e40*/  HFMA2 R29, -RZ, RZ, 0, 0 ;  /* 0x00000000ff1d7431 */ /* 0x000fe400000001ff */
[----:B-----5:R-:W-:Y:S02]  /*9e50*/  @P1 HADD2.F32 R34, -RZ, R129.H0_H0 ;  /* 0x20000081ff221230 */ /* 0x020fe40000004100 */
[----:B------:R-:W-:Y:S01]  /*9e60*/  FMUL.FTZ R41, R32, UR4 ;  /* 0x0000000420297c20 */ /* 0x000fe20008410000 */
[C---:B------:R-:W-:Y:S01]  /*9e70*/  FFMA.FTZ R140, R4.reuse, R135, R40 ;  /* 0x00000087048c7223 */ /* 0x040fe20000010028 */
[----:B------:R-:W-:Y:S01]  /*9e80*/  FFMA.FTZ R32, R4, R33, R39 ;  /* 0x0000002104207223 */ /* 0x000fe20000010027 */
[----:B------:R-:W-:-:S02]  /*9e90*/  HFMA2 R39, -RZ, RZ, 0, 0 ;  /* 0x00000000ff277431 */ /* 0x000fc400000001ff */
[-C--:B------:R-:W-:Y:S01]  /*9ea0*/  @P1 FMUL.FTZ R29, R34, R41.reuse ;  /* 0x00000029221d1220 */ /* 0x080fe20000410000 */
[C---:B------:R-:W-:Y:S01]  /*9eb0*/  FMUL.FTZ R33, R3.reuse, R140 ;  /* 0x0000008c03217220 */ /* 0x040fe20000410000 */
[----:B------:R-:W-:Y:S01]  /*9ec0*/  FMUL.FTZ R32, R3, R32 ;  /* 0x0000002003207220 */ /* 0x000fe20000410000 */
[----:B------:R-:W-:Y:S01]  /*9ed0*/  @P2 HADD2.F32 R135, -RZ, R129.H1_H1 ;  /* 0x30000081ff872230 */ /* 0x000fe20000004100 */
[----:B------:R-:W-:Y:S01]  /*9ee0*/  MOV R40, RZ ;  /* 0x000000ff00287202 */ /* 0x000fe20000000f00 */
[----:B------:R-:W-:Y:S02]  /*9ef0*/  @P5 HADD2.F32 R34, -RZ, R130.H0_H0 ;  /* 0x20000082ff225230 */ /* 0x000fe40000004100 */
        /* <DEDUP_REMOVED lines=9> */
[----:B------:R-:W-:Y:S01]  /*9f90*/  FADD.FTZ R41, -R142, R37 ;  /* 0x000000258e297221 */ /* 0x000fe20000010100 */
[----:B------:R-:W-:Y:S01]  /*9fa0*/  ISETP.GE.U32.AND P1, PT, R132, RZ, PT ;  /* 0x000000ff8400720c */ /* 0x000fe20003f26070 */
[----:B------:R-:W-:Y:S01]  /*9fb0*/  FADD.FTZ R143, -R143, R38 ;  /* 0x000000268f8f7221 */ /* 0x000fe20000010100 */
[----:B------:R-:W-:Y:S01]  /*9fc0*/  FSEL R34, R34, RZ, P5 ;  /* 0x000000ff22227208 */ /* 0x000fe20002800000 */
[----:B------:R-:W-:Y:S01]  /*9fd0*/  HADD2.F32 R37, -RZ, R50.H1_H1 ;  /* 0x30000032ff257230 */ /* 0x000fe20000004100 */
[----:B------:R-:W-:Y:S01]  /*9fe0*/  FSEL R32, R32, RZ, P2 ;  /* 0x000000ff20207208 */ /* 0x000fe20001000000 */
[----:B------:R-:W-:Y:S01]  /*9ff0*/  FADD.FTZ R35, -R134, R35 ;  /* 0x0000002386237221 */ /* 0x000fe20000010100 */
[----:B------:R-:W-:Y:S01]  /*a000*/  LOP3.LUT P5, RZ, R133, 0xff0000, RZ, 0xc0, !PT ;  /* 0x00ff000085ff7812 */ /* 0x000fe200078ac0ff */
[----:B------:R-:W-:Y:S01]  /*a010*/  FADD.FTZ R31, -R42, R31 ;  /* 0x0000001f2a1f7221 */ /* 0x000fe20000010100 */
[C---:B------:R-:W-:Y:S01]  /*a020*/  LOP3.LUT P3, RZ, R132.reuse, 0xff, RZ, 0xc0, !PT ;  /* 0x000000ff84ff7812 */ /* 0x040fe2000786c0ff */
[----:B------:R-:W-:Y:S01]  /*a030*/  FADD.FTZ R145, -R145, R36 ;  /* 0x0000002491917221 */ /* 0x000fe20000010100 */
[----:B------:R-:W-:Y:S01]  /*a040*/  LOP3.LUT P2, RZ, R132, 0xff00, RZ, 0xc0, !PT ;  /* 0x0000ff0084ff7812 */ /* 0x000fe2000784c0ff */
[--C-:B------:R-:W-:Y:S01]  /*a050*/  HADD2.F32 R38, -RZ, R51.reuse.H0_H0 ;  /* 0x20000033ff267230 */ /* 0x100fe20000004100 */
[----:B------:R-:W-:Y:S01]  /*a060*/  ISETP.GE.U32.AND.EX P1, PT, R133, 0x1000000, PT, P1 ;  /* 0x010000008500780c */ /* 0x000fe20003f26110 */
[----:B------:R-:W-:-:S02]  /*a070*/  HADD2.F32 R134, -RZ, R51.H1_H1 ;  /* 0x30000033ff867230 */ /* 0x000fc40000004100 */
[C---:B------:R-:W-:Y:S01]  /*a080*/  FFMA.FTZ R132, R4.reuse, R31, R37 ;  /* 0x0000001f04847223 */ /* 0x040fe20000010025 */
[--C-:B------:R-:W-:Y:S02]  /*a090*/  HADD2.F32 R36, -RZ, R48.reuse.H0_H0 ;  /* 0x20000030ff247230 */ /* 0x100fe40000004100 */
[C---:B------:R-:W-:Y:S01]  /*a0a0*/  FFMA.FTZ R140, R4.reuse, R41, R38 ;  /* 0x00000029048c7223 */ /* 0x040fe20000010026 */
[----:B------:R-:W-:Y:S02]  /*a0b0*/  HADD2.F32 R42, -RZ, R48.H1_H1 ;  /* 0x30000030ff2a7230 */ /* 0x000fe40000004100 */
[C---:B------:R-:W-:Y:S01]  /*a0c0*/  FFMA.FTZ R144, R4.reuse, R143, R134 ;  /* 0x0000008f04907223 */ /* 0x040fe20000010086 */
[C---:B------:R-:W-:Y:S01]  /*a0d0*/  FMUL.FTZ R31, R3.reuse, R132 ;  /* 0x00000084031f7220 */ /* 0x040fe20000410000 */
[C---:B------:R-:W-:Y:S01]  /*a0e0*/  FFMA.FTZ R38, R4.reuse, R145, R36 ;  /* 0x0000009104267223 */ /* 0x040fe20000010024 */
[C---:B------:R-:W-:Y:S01]  /*a0f0*/  FMUL.FTZ R36, R3.reuse, R140 ;  /* 0x0000008c03247220 */ /* 0x040fe20000410000 */
[----:B------:R-:W-:Y:S01]  /*a100*/  FFMA.FTZ R42, R4, R35, R42 ;  /* 0x00000023042a7223 */ /* 0x000fe2000001002a */
[C---:B------:R-:W-:Y:S01]  /*a110*/  FMUL.FTZ R37, R3.reuse, R144 ;  /* 0x0000009003257220 */ /* 0x040fe20000410000 */
[----:B------:R-:W-:Y:S01]  /*a120*/  FMUL.FTZ R35, R3, R38 ;  /* 0x0000002603237220 */ /* 0x000fe20000410000 */
[----:B------:R-:W-:-:S02]  /*a130*/  @P4 HADD2.F32 R41, -RZ, R130.H1_H1 ;  /* 0x30000082ff294230 */ /* 0x000fc40000004100 */
[----:B------:R-:W-:Y:S01]  /*a140*/  FMUL.FTZ R3, R3, R42 ;  /* 0x0000002a03037220 */ /* 0x000fe20000410000 */
[--C-:B------:R-:W-:Y:S02]  /*a150*/  @P5 HADD2.F32 R142, -RZ, R131.reuse.H0_H0 ;  /* 0x20000083ff8e5230 */ /* 0x100fe40000004100 */
[----:B------:R-:W-:Y:S01]  /*a160*/  FMUL.FTZ R132, R31, UR4 ;  /* 0x000000041f847c20 */ /* 0x000fe20008410000 */
        /* <DEDUP_REMOVED lines=31> */
.L_x_10625:
[----:B------:R-:W0:Y:S02]  /*a360*/  @P0 LDC.64 R36, c[0x0][0x478] ;  /* 0x00011e00ff240b82 */ /* 0x000e240000000a00 */
[----:B0-----:R-:W-:-:S04]  /*a370*/  @P0 IMAD.WIDE.U32 R36, R2, 0x10, R36 ;  /* 0x0000001002240825 */ /* 0x001fc800078e0024 */
[----:B------:R-:W-:Y:S01]  /*a380*/  IMAD.WIDE.U32 R2, R2, 0x10, R186 ;  /* 0x0000001002027825 */ /* 0x000fe200078e00ba */
[----:B------:R1:W-:Y:S04]  /*a390*/  @P0 STG.E.128 desc[UR6][R36.64], R44 ;  /* 0x0000002c24000986 */ /* 0x0003e8000c101d06 */
[----:B------:R1:W-:Y:S02]  /*a3a0*/  STG.E.128 desc[UR6][R2.64], R32 ;  /* 0x0000002002007986 */ /* 0x0003e4000c101d06 */
.L_x_10617:
        /* <DEDUP_REMOVED lines=101> */
.L_x_10604:
        /* <DEDUP_REMOVED lines=90> */
.L_x_10603:
[----:B------:R-:W-:Y:S05]  /*afa0*/  BSYNC B0 ;  /* 0x0000000000007941 */ /* 0x000fea0003800000 */
.L_x_10602:
        /* <DEDUP_REMOVED lines=272> */
.L_x_10607:
[----:B------:R-:W-:Y:S01]  /*c0b0*/  HFMA2 R205, -RZ, RZ, 0, 5.9604644775390625e-08 ;  /* 0x00000001ffcd7431 */ /* 0x000fe200000001ff */
[----:B------:R-:W-:Y:S01]  /*c0c0*/  BSSY B2, `(.L_x_10627) ;  /* 0x0000006000027945 */ /* 0x000fe20003800000 */
[----:B------:R-:W-:Y:S02]  /*c0d0*/  MOV R206, 0x1f ;  /* 0x0000001f00ce7802 */ /* 0x000fe40000000f00 */
[----:B------:R-:W-:-:S07]  /*c0e0*/  MOV R207, 0xffffffff ;  /* 0xffffffff00cf7802 */ /* 0x000fce0000000f00 */
[----:B------:R-:W-:Y:S05]  /*c0f0*/  WARPSYNC.COLLECTIVE R207, `(.L_x_10628) ;  /* 0x00000000cf087348 */ /* 0x000fea0003c00000 */
[----:B------:R0:W1:Y:S02]  /*c100*/  SHFL.BFLY P2, R205, R219, R205, R206 ;  /* 0x0c0000cddbcd7389 */ /* 0x00006400000400ce */
[----:B01----:R-:W-:Y:S05]  /*c110*/  ENDCOLLECTIVE ;  /* 0x000000000000791b */ /* 0x003fea0003800000 */
.L_x_10628:
[----:B------:R-:W-:Y:S05]  /*c120*/  BSYNC B2 ;  /* 0x0000000000027941 */ /* 0x000fea0003800000 */
.L_x_10627:
        /* <DEDUP_REMOVED lines=11> */
.L_x_10629:
        /* <DEDUP_REMOVED lines=14> */
.L_x_10630:
        /* <DEDUP_REMOVED lines=14> */
.L_x_10631:
        /* <DEDUP_REMOVED lines=14> */
.L_x_10632:
        /* <DEDUP_REMOVED lines=14> */
.L_x_10633:
        /* <DEDUP_REMOVED lines=14> */
.L_x_10634:
[----:B------:R-:W-:Y:S01]  /*c640*/  MOV R219, R204 ;  /* 0x000000cc00db7202 */ /* 0x000fe20000000f00 */
[----:B------:R-:W-:Y:S01]  /*c650*/  FADD.FTZ R200, R200, R205 ;  /* 0x000000cdc8c87221 */ /* 0x000fe20000010000 */
[----:B------:R-:W-:-:S07]  /*c660*/  HFMA2 R205, -RZ, RZ, 0, 4.76837158203125e-07 ;  /* 0x00000008ffcd7431 */ /* 0x000fce00000001ff */
[----:B------:R-:W-:Y:S05]  /*c670*/  WARPSYNC.COLLECTIVE R207, `(.L_x_10635) ;  /* 0x00000000cf087348 */ /* 0x000fea0003c00000 */
[----:B------:R0:W1:Y:S02]  /*c680*/  SHFL.BFLY P2, R205, R219, R205, R206 ;  /* 0x0c0000cddbcd7389 */ /* 0x00006400000400ce */
[----:B01----:R-:W-:Y:S05]  /*c690*/  ENDCOLLECTIVE ;  /* 0x000000000000791b */ /* 0x003fea0003800000 */
.L_x_10635:
[----:B------:R-:W-:Y:S01]  /*c6a0*/  MOV R219, R200 ;  /* 0x000000c800db7202 */ /* 0x000fe20000000f00 */
[----:B------:R-:W-:Y:S01]  /*c6b0*/  FADD.FTZ R204, R204, R205 ;  /* 0x000000cdcccc7221 */ /* 0x000fe20000010000 */
[----:B------:R-:W-:-:S07]  /*c6c0*/  HFMA2 R205, -RZ, RZ, 0, 9.5367431640625e-07 ;  /* 0x00000010ffcd7431 */ /* 0x000fce00000001ff */
[----:B------:R-:W-:Y:S05]  /*c6d0*/  WARPSYNC.COLLECTIVE R207, `(.L_x_10636) ;  /* 0x00000000cf087348 */ /* 0x000fea0003c00000 */
[----:B------:R0:W1:Y:S02]  /*c6e0*/  SHFL.BFLY P2, R205, R219, R205, R206 ;  /* 0x0c0000cddbcd7389 */ /* 0x00006400000400ce */
[----:B01----:R-:W-:Y:S05]  /*c6f0*/  ENDCOLLECTIVE ;  /* 0x000000000000791b */ /* 0x003fea0003800000 */
.L_x_10636:
[----:B------:R-:W-:Y:S02]  /*c700*/  MOV R219, R204 ;  /* 0x000000cc00db7202 */ /* 0x000fe40000000f00 */
[----:B------:R-:W-:Y:S01]  /*c710*/  MOV R128, R205 ;  /* 0x000000cd00807202 */ /* 0x000fe20000000f00 */
[----:B------:R-:W-:-:S07]  /*c720*/  HFMA2 R205, -RZ, RZ, 0, 9.5367431640625e-07 ;  /* 0x00000010ffcd7431 */ /* 0x000fce00000001ff */
[----:B------:R-:W-:Y:S05]  /*c730*/  WARPSYNC.COLLECTIVE R207, `(.L_x_10637) ;  /* 0x00000000cf087348 */ /* 0x000fea0003c00000 */
[----:B------:R0:W1:Y:S02]  /*c740*/  SHFL.BFLY P2, R205, R219, R205, R206 ;  /* 0x0c0000cddbcd7389 */ /* 0x00006400000400ce */
[----:B01----:R-:W-:Y:S05]  /*c750*/  ENDCOLLECTIVE ;  /* 0x000000000000791b */ /* 0x003fea0003800000 */
.L_x_10637:
[----:B------:R-:W-:Y:S01]  /*c760*/  MOV R129, R205 ;  /* 0x000000cd00817202 */ /* 0x000fe20000000f00 */
[----:B------:R-:W-:Y:S06]  /*c770*/  BRA `(.L_x_10638) ;  /* 0xffffff7000fc7947 */ /* 0x000fec000383ffff */
.L_x_10639:
        /* <DEDUP_REMOVED lines=16> */
.L_x_20061:


//--------------------- .text._ZN10layer_norm22ln_bwd_finalize_kernelINS_22Kernel_traits_finalizeILj1024Ef6__halfS2_S2_fjLb1ELj1024ELj4ENS_18Kernel_traits_baseILj1024EfS2_S2_S2_fjLj1024EEEEELb1ELb0EEEvNS_9BwdParamsE --------------------------
	.section	.text._ZN10layer_norm22ln_bwd_finalize_kernelINS_22Kernel_traits_finalizeILj1024Ef6__halfS2_S2_fjLb1ELj1024ELj4ENS_18Kernel_traits_baseILj1024EfS2_S2_S2_fjLj1024EEEEELb1ELb0EEEvNS_9BwdParamsE,"ax",@progbits
	.align	128
        .global         _ZN10layer_norm22ln_bwd_finalize_kernelINS_22Kernel_traits_finalizeILj1024Ef6__halfS2_S2_fjLb1ELj1024ELj4ENS_18Kernel_traits_baseILj1024EfS2_S2_S2_fjLj1024EEEEELb1ELb0EEEvNS_9BwdParamsE
        .type           _ZN10layer_norm22ln_bwd_finalize_kernelINS_22Kernel_traits_finalizeILj1024Ef6__halfS2_S2_fjLb1ELj1024ELj4ENS_18Kernel_traits_baseILj1024EfS2_S2_S2_fjLj1024EEEEELb1ELb0EEEvNS_9BwdParamsE,@function
        .size           _ZN10layer_norm22ln_bwd_finalize_kernelINS_22Kernel_traits_finalizeILj1024Ef6__halfS2_S2_fjLb1ELj1024ELj4ENS_18Kernel_traits_baseILj1024EfS2_S2_S2_fjLj1024EEEEELb1ELb0EEEvNS_9BwdParamsE,(.L_x_20062 - _ZN10layer_norm22ln_bwd_finalize_kernelINS_22Kernel_traits_finalizeILj1024Ef6__halfS2_S2_fjLb1ELj1024ELj4ENS_18Kernel_traits_baseILj1024EfS2_S2_S2_fjLj1024EEEEELb1ELb0EEEvNS_9BwdParamsE)
        .other          _ZN10layer_norm22ln_bwd_finalize_kernelINS_22Kernel_traits_finalizeILj1024Ef6__halfS2_S2_fjLb1ELj1024ELj4ENS_18Kernel_traits_baseILj1024EfS2_S2_S2_fjLj1024EEEEELb1ELb0EEEvNS_9BwdParamsE,@"STO_CUDA_ENTRY STV_DEFAULT"
_ZN10layer_norm22ln_bwd_finalize_kernelINS_22Kernel_traits_finalizeILj1024Ef6__halfS2_S2_fjLb1ELj1024ELj4ENS_18Kernel_traits_baseILj1024EfS2_S2_S2_fjLj1024EEEEELb1ELb0EEEvNS_9BwdParamsE:
.text._ZN10layer_norm22ln_bwd_finalize_kernelINS_22Kernel_traits_finalizeILj1024Ef6__halfS2_S2_fjLb1ELj1024ELj4ENS_18Kernel_traits_baseILj1024EfS2_S2_S2_fjLj1024EEEEELb1ELb0EEEvNS_9BwdParamsE:
        /* <DEDUP_REMOVED lines=57> */
.L_x_10644:
        /* <DEDUP_REMOVED lines=87> */
.L_x_10643:
[----:B------:R-:W-:Y:S05]  /*0900*/  BSYNC.RECONVERGENT B1 ;  /* 0x0000000000017941 */ /* 0x000fea0003800200 */
.L_x_10642:
        /* <DEDUP_REMOVED lines=50> */
.L_x_10646:
[----:B------:R-:W-:Y:S05]  /*0c30*/  BSYNC.RECONVERGENT B1 ;  /* 0x0000000000017941 */ /* 0x000fea0003800200 */
.L_x_10645:
        /* <DEDUP_REMOVED lines=29> */
.L_x_10648:
[----:B------:R-:W-:Y:S05]  /*0e10*/  BSYNC.RECONVERGENT B1 ;  /* 0x0000000000017941 */ /* 0x000fea0003800200 */
.L_x_10647:
        /* <DEDUP_REMOVED lines=14> */
.L_x_10641:
[----:B------:R-:W-:Y:S05]  /*0f00*/  BSYNC.RECONVERGENT B0 ;  /* 0x0000000000007941 */ /* 0x000fea0003800200 */
.L_x_10640:
        /* <DEDUP_REMOVED lines=75> */
.L_x_10649:
        /* <DEDUP_REMOVED lines=12> */
.L_x_20062:


//--------------------- .text._ZN10layer_norm13ln_bwd_kernelINS_13Kernel_traitsIf6__halfS2_S2_fjLj1024ELj1ELj4ELj1ELj16ENS_18Kernel_traits_baseILj1024EfS2_S2_S2_fjLj128EEEEELb1ELb1ELb1ELb0EEEvNS_9BwdParamsE --------------------------
	.section	.text._ZN10layer_norm13ln_bwd_kernelINS_13Kernel_traitsIf6__halfS2_S2_fjLj1024ELj1ELj4ELj1ELj16ENS_18Kernel_traits_baseILj1024EfS2_S2_S2_fjLj128EEEEELb1ELb1ELb1ELb0EEEvNS_9BwdParamsE,"ax",@progbits
	.align	128
        .global         _ZN10layer_norm13ln_bwd_kernelINS_13Kernel_traitsIf6__halfS2_S2_fjLj1024ELj1ELj4ELj1ELj16ENS_18Kernel_traits_baseILj1024EfS2_S2_S2_fjLj128EEEEELb1ELb1ELb1ELb0EEEvNS_9BwdParamsE
        .type           _ZN10layer_norm13ln_bwd_kernelINS_13Kernel_traitsIf6__halfS2_S2_fjLj1024ELj1ELj4ELj1ELj16ENS_18Kernel_traits_baseILj1024EfS2_S2_S2_fjLj128EEEEELb1ELb1ELb1ELb0EEEvNS_9BwdParamsE,@function
        .size           _ZN10layer_norm13ln_bwd_kernelINS_13Kernel_traitsIf6__halfS2_S2_fjLj1024ELj1ELj4ELj1ELj16ENS_18Kernel_traits_baseILj1024EfS2_S2_S2_fjLj128EEEEELb1ELb1ELb1ELb0EEEvNS_9BwdParamsE,(.L_x_20063 - _ZN10layer_norm13ln_bwd_kernelINS_13Kernel_traitsIf6__halfS2_S2_fjLj1024ELj1ELj4ELj1ELj16ENS_18Kernel_traits_baseILj1024EfS2_S2_S2_fjLj128EEEEELb1ELb1ELb1ELb0EEEvNS_9BwdParamsE)
        .other          _ZN10layer_norm13ln_bwd_kernelINS_13Kernel_traitsIf6__halfS2_S2_fjLj1024ELj1ELj4ELj1ELj16ENS_18Kernel_traits_baseILj1024EfS2_S2_S2_fjLj128EEEEELb1ELb1ELb1ELb0EEEvNS_9BwdParamsE,@"STO_CUDA_ENTRY STV_DEFAULT"
_ZN10layer_norm13ln_bwd_kernelINS_13Kernel_traitsIf6__halfS2_S2_fjLj1024ELj1ELj4ELj1ELj16ENS_18Kernel_traits_baseILj1024EfS2_S2_S2_fjLj128EEEEELb1ELb1ELb1ELb0EEEvNS_9BwdParamsE:
.text._ZN10layer_norm13ln_bwd_kernelINS_13Kernel_traitsIf6__halfS2_S2_fjLj1024ELj1ELj4ELj1ELj16ENS_18Kernel_traits_baseILj1024EfS2_S2_S2_fjLj128EEEEELb1ELb1ELb1ELb0EEEvNS_9BwdParamsE:
        /* <DEDUP_REMOVED lines=192> */
.L_x_10985:
        /* <DEDUP_REMOVED lines=20> */
[----:B------:R-:W-:Y:S01]  /*0d40*/  ISETP.NE.AND P0, PT, RZ, UR8, PT ;  /* 0x00000008ff007c0c */ /* 0x000fe2000bf05270 */
[----:B------:R-:W-:Y:S01]  /*0d50*/  IMAD R21, R7, R9, RZ ;  /* 0x0000000907157224 */ /* 0x000fe200078e02ff */
[----:B------:R-:W-:Y:S02]  /*0d60*/  ISETP.GE.U32.AND P2, PT, R8, 0x40, PT ;  /* 0x000000400800780c */ /* 0x000fe40003f46070 */
[----:B0-----:R-:W-:-:S02]  /*0d70*/  IADD3 R2, PT, PT, R6, -0x1, RZ ;  /* 0xffffffff06027810 */ /* 0x001fc40007ffe0ff */
[----:B------:R-:W-:Y:S02]  /*0d80*/  SHF.R.S32.HI R22, RZ, 0x1f, R21 ;  /* 0x0000001fff167819 */ /* 0x000fe40000011415 */
[----:B------:R-:W-:Y:S01]  /*0d90*/  @P1 IADD3 R4, PT, PT, R249, -0x1, RZ ;  /* 0xfffffffff9041810 */ /* 0x000fe20007ffe0ff */
[----:B------:R-:W-:Y:S01]  /*0da0*/  IMAD R2, R2, R9, RZ ;  /* 0x0000000902027224 */ /* 0x000fe200078e02ff */
[----:B------:R-:W-:Y:S02]  /*0db0*/  LEA.HI R21, R22, R21, RZ, 0x3 ;  /* 0x0000001516157211 */ /* 0x000fe400078f18ff */
[----:B------:R-:W-:Y:S01]  /*0dc0*/  ISETP.GE.U32.AND P3, PT, R8, 0x60, PT ;  /* 0x000000600800780c */ /* 0x000fe20003f66070 */
[----:B------:R-:W-:Y:S01]  /*0dd0*/  @P1 IMAD R4, R4, R9, RZ ;  /* 0x0000000904041224 */ /* 0x000fe200078e02ff */
[----:B------:R-:W-:Y:S02]  /*0de0*/  SHF.R.S32.HI R22, RZ, 0x1f, R2 ;  /* 0x0000001fff167819 */ /* 0x000fe40000011402 */
[----:B------:R-:W-:-:S02]  /*0df0*/  ISETP.GE.U32.AND P4, PT, R8, 0x80, PT ;  /* 0x000000800800780c */ /* 0x000fc40003f86070 */
[----:B------:R-:W-:Y:S02]  /*0e00*/  LEA.HI R2, R22, R2, RZ, 0x3 ;  /* 0x0000000216027211 */ /* 0x000fe400078f18ff */
[----:B------:R-:W-:-:S04]  /*0e10*/  @P1 SHF.R.S32.HI R22, RZ, 0x1f, R4 ;  /* 0x0000001fff161819 */ /* 0x000fc80000011404 */
[----:B------:R-:W-:Y:S01]  /*0e20*/  @P1 LEA.HI R22, R22, R4, RZ, 0x3 ;  /* 0x0000000416161211 */ /* 0x000fe200078f18ff */
[----:B------:R-:W-:Y:S01]  /*0e30*/  HFMA2 R4, -RZ, RZ, 0, 0 ;  /* 0x00000000ff047431 */ /* 0x000fe200000001ff */
[----:B-1----:R-:W-:-:S04]  /*0e40*/  LOP3.LUT R246, R251, 0x1f, RZ, 0xc0, !PT ;  /* 0x0000001ffbf67812 */ /* 0x002fc800078ec0ff */
[-C--:B------:R-:W-:Y:S01]  /*0e50*/  LEA.HI.SX32 R250, R21, R246.reuse, 0x1d ;  /* 0x000000f615fa7211 */ /* 0x080fe200078feaff */
[----:B------:R-:W-:Y:S01]  /*0e60*/  HFMA2 R21, -RZ, RZ, 0, 0 ;  /* 0x00000000ff157431 */ /* 0x000fe200000001ff */
[-C--:B------:R-:W-:Y:S02]  /*0e70*/  @P1 LEA.HI.SX32 R4, R22, R246.reuse, 0x1d ;  /* 0x000000f616041211 */ /* 0x080fe400078feaff */
        /* <DEDUP_REMOVED lines=25> */
[--C-:B--2---:R-:W-:Y:S02]  /*1010*/  HADD2.F32 R184, -RZ, R18.reuse.H0_H0 ;  /* 0x20000012ffb87230 */ /* 0x104fe40000004100 */
[----:B------:R-:W-:Y:S02]  /*1020*/  HADD2.F32 R18, -RZ, R18.H1_H1 ;  /* 0x30000012ff127230 */ /* 0x000fe40000004100 */
[--C-:B---3--:R-:W-:Y:S02]  /*1030*/  HADD2.F32 R15, -RZ, R182.reuse.H0_H0 ;  /* 0x200000b6ff0f7230 */ /* 0x108fe40000004100 */
[----:B------:R-:W-:Y:S02]  /*1040*/  HADD2.F32 R14, -RZ, R182.H1_H1 ;  /* 0x300000b6ff0e7230 */ /* 0x000fe40000004100 */
[----:B------:R-:W-:Y:S02]  /*1050*/  FADD.FTZ R182, -R3, R18 ;  /* 0x0000001203b67221 */ /* 0x000fe40000010100 */
[----:B------:R-:W2:Y:S01]  /*1060*/  LDL R18, [R1+0x70] ;  /* 0x0000700001127983 */ /* 0x000ea20000100800 */
[----:B------:R-:W-:-:S02]  /*1070*/  HADD2.F32 R13, -RZ, R183.H0_H0 ;  /* 0x200000b7ff0d7230 */ /* 0x000fc40000004100 */
[----:B------:R-:W-:Y:S02]  /*1080*/  HADD2.F32 R21, -RZ, R183.H1_H1 ;  /* 0x300000b7ff157230 */ /* 0x000fe40000004100 */
[----:B------:R-:W-:Y:S02]  /*1090*/  FADD.FTZ R183, -R3, R184 ;  /* 0x000000b803b77221 */ /* 0x000fe40000010100 */
[----:B------:R-:W3:Y:S01]  /*10a0*/  LDL R184, [R1+0x68] ;  /* 0x0000680001b87983 */ /* 0x000ee20000100800 */
[----:B------:R-:W-:Y:S02]  /*10b0*/  HADD2.F32 R0, -RZ, R16.H0_H0 ;  /* 0x20000010ff007230 */ /* 0x000fe40000004100 */
[----:B------:R-:W-:-:S03]  /*10c0*/  HADD2.F32 R20, -RZ, R17.H0_H0 ;  /* 0x20000011ff147230 */ /* 0x000fc60000004100 */
[----:B------:R-:W-:Y:S01]  /*10d0*/  FADD.FTZ R0, -R3, R0 ;  /* 0x0000000003007221 */ /* 0x000fe20000010100 */
[----:B------:R-:W-:Y:S02]  /*10e0*/  HADD2.F32 R22, -RZ, R16.H1_H1 ;  /* 0x30000010ff167230 */ /* 0x000fe40000004100 */
[--C-:B------:R-:W-:Y:S02]  /*10f0*/  HADD2.F32 R239, -RZ, R19.reuse.H0_H0 ;  /* 0x20000013ffef7230 */ /* 0x100fe40000004100 */
[----:B------:R-:W-:Y:S02]  /*1100*/  HADD2.F32 R240, -RZ, R19.H1_H1 ;  /* 0x30000013fff07230 */ /* 0x000fe40000004100 */
[----:B------:R-:W-:Y:S01]  /*1110*/  FMUL.FTZ R0, R5, R0 ;  /* 0x0000000005007220 */ /* 0x000fe20000410000 */
[----:B------:R-:W-:Y:S02]  /*1120*/  HADD2.F32 R19, -RZ, R180.H0_H0 ;  /* 0x200000b4ff137230 */ /* 0x000fe40000004100 */
[----:B------:R-:W-:Y:S01]  /*1130*/  FADD.FTZ R186, -R3, R20 ;  /* 0x0000001403ba7221 */ /* 0x000fe20000010100 */
[----:B------:R-:W-:-:S02]  /*1140*/  HADD2.F32 R185, -RZ, R17.H1_H1 ;  /* 0x30000011ffb97230 */ /* 0x000fc40000004100 */
[----:B------:R-:W-:Y:S01]  /*1150*/  FADD.FTZ R187, -R3, R22 ;  /* 0x0000001603bb7221 */ /* 0x000fe20000010100 */
[--C-:B------:R-:W-:Y:S02]  /*1160*/  HADD2.F32 R16, -RZ, R181.reuse.H0_H0 ;  /* 0x200000b5ff107230 */ /* 0x100fe40000004100 */
[----:B------:R-:W-:Y:S01]  /*1170*/  FADD.FTZ R88, R88, R19 ;  /* 0x0000001358587221 */ /* 0x000fe20000010000 */
[----:B------:R-:W-:Y:S01]  /*1180*/  FFMA.FTZ R60, R0, R19, R60 ;  /* 0x00000013003c7223 */ /* 0x000fe2000001003c */
[----:B------:R-:W-:Y:S02]  /*1190*/  HADD2.F32 R17, -RZ, R180.H1_H1 ;  /* 0x300000b4ff117230 */ /* 0x000fe40000004100 */
[----:B------:R-:W-:Y:S01]  /*11a0*/  FMUL.FTZ R20, R5, R187 ;  /* 0x000000bb05147220 */ /* 0x000fe20000410000 */
[----:B------:R-:W-:Y:S01]  /*11b0*/  FADD.FTZ R185, -R3, R185 ;  /* 0x000000b903b97221 */ /* 0x000fe20000010100 */
[----:B------:R-:W-:Y:S01]  /*11c0*/  FADD.FTZ R90, R90, R16 ;  /* 0x000000105a5a7221 */ /* 0x000fe20000010000 */
[----:B------:R-:W-:Y:S01]  /*11d0*/  FMUL.FTZ R244, R244, R16 ;  /* 0x00000010f4f47220 */ /* 0x000fe20000410000 */
[----:B------:R-:W-:-:S02]  /*11e0*/  HADD2.F32 R181, -RZ, R181.H1_H1 ;  /* 0x300000b5ffb57230 */ /* 0x000fc40000004100 */
[----:B------:R-:W-:Y:S01]  /*11f0*/  FADD.FTZ R89, R89, R17 ;  /* 0x0000001159597221 */ /* 0x000fe20000010000 */
[-C--:B------:R-:W-:Y:S01]  /*1200*/  FFMA.FTZ R61, R20, R17.reuse, R61 ;  /* 0x00000011143d7223 */ /* 0x080fe2000001003d */
[----:B------:R-:W-:Y:S01]  /*1210*/  FMUL.FTZ R245, R245, R17 ;  /* 0x00000011f5f57220 */ /* 0x000fe20000410000 */
[----:B------:R-:W-:Y:S01]  /*1220*/  FMUL.FTZ R17, R5, R185 ;  /* 0x000000b905117220 */ /* 0x000fe20000410000 */
[----:B------:R-:W-:Y:S01]  /*1230*/  FADD.FTZ R92, R92, R15 ;  /* 0x0000000f5c5c7221 */ /* 0x000fe20000010000 */
[----:B----4-:R-:W-:Y:S01]  /*1240*/  FMUL.FTZ R242, R242, R15 ;  /* 0x0000000ff2f27220 */ /* 0x010fe20000410000 */
[----:B------:R-:W-:Y:S01]  /*1250*/  FADD.FTZ R91, R91, R181 ;  /* 0x000000b55b5b7221 */ /* 0x000fe20000010000 */
[-C--:B------:R-:W-:Y:S01]  /*1260*/  FFMA.FTZ R63, R17, R181.reuse, R63 ;  /* 0x000000b5113f7223 */ /* 0x080fe2000001003f */
[----:B------:R-:W-:Y:S01]  /*1270*/  FMUL.FTZ R243, R243, R181 ;  /* 0x000000b5f3f37220 */ /* 0x000fe20000410000 */
[----:B------:R-:W-:Y:S01]  /*1280*/  FADD.FTZ R180, -R3, R239 ;  /* 0x000000ef03b47221 */ /* 0x000fe20000010100 */
[----:B------:R-:W-:Y:S01]  /*1290*/  FADD.FTZ R93, R93, R14 ;  /* 0x0000000e5d5d7221 */ /* 0x000fe20000010000 */
[----:B------:R-:W-:Y:S01]  /*12a0*/  FMUL.FTZ R241, R241, R14 ;  /* 0x0000000ef1f17220 */ /* 0x000fe20000410000 */
[----:B------:R-:W-:Y:S01]  /*12b0*/  FADD.FTZ R22, -R3, R240 ;  /* 0x000000f003167221 */ /* 0x000fe20000010100 */
[----:B------:R-:W-:Y:S01]  /*12c0*/  FADD.FTZ R94, R94, R13 ;  /* 0x0000000d5e5e7221 */ /* 0x000fe20000010000 */
[----:B------:R-:W-:Y:S01]  /*12d0*/  FADD.FTZ R95, R95, R21 ;  /* 0x000000155f5f7221 */ /* 0x000fe20000010000 */
[----:B------:R-:W-:Y:S01]  /*12e0*/  FMUL.FTZ R239, R252, R21 ;  /* 0x00000015fcef7220 */ /* 0x000fe20000410000 */
[----:B------:R-:W-:-:S02]  /*12f0*/  IADD3 R191, PT, PT, R191, 0x20, RZ ;  /* 0x00000020bfbf7810 */ /* 0x000fc40007ffe0ff */
[----:B------:R-:W-:Y:S02]  /*1300*/  IADD3 R4, PT, PT, R4, 0x20, RZ ;  /* 0x0000002004047810 */ /* 0x000fe40007ffe0ff */
[----:B------:R-:W-:Y:S01]  /*1310*/  IADD3 R2, PT, PT, R2, 0x20, RZ ;  /* 0x0000002002027810 */ /* 0x000fe20007ffe0ff */
[----:B--2---:R-:W-:Y:S01]  /*1320*/  FMUL.FTZ R19, R18, R19 ;  /* 0x0000001312137220 */ /* 0x004fe20000410000 */
[----:B------:R-:W-:-:S04]  /*1330*/  FMUL.FTZ R18, R5, R186 ;  /* 0x000000ba05127220 */ /* 0x000fc80000410000 */
[----:B------:R-:W-:Y:S01]  /*1340*/  FFMA.FTZ R62, R18, R16, R62 ;  /* 0x00000010123e7223 */ /* 0x000fe2000001003e */
[----:B------:R-:W-:Y:S01]  /*1350*/  FMUL.FTZ R16, R5, R183 ;  /* 0x000000b705107220 */ /* 0x000fe20000410000 */
[----:B------:R-:W-:-:S03]  /*1360*/  FADD.FTZ R181, RZ, R19 ;  /* 0x00000013ffb57221 */ /* 0x000fc60000010000 */
[----:B------:R-:W-:Y:S01]  /*1370*/  FFMA.FTZ R64, R16, R15, R64 ;  /* 0x0000000f10407223 */ /* 0x000fe20000010040 */
[----:B------:R-:W-:Y:S01]  /*1380*/  FMUL.FTZ R15, R5, R182 ;  /* 0x000000b6050f7220 */ /* 0x000fe20000410000 */
[----:B------:R-:W-:Y:S01]  /*1390*/  FFMA.FTZ R182, R0, R19, RZ ;  /* 0x0000001300b67223 */ /* 0x000fe200000100ff */
[----:B------:R-:W-:-:S03]  /*13a0*/  FADD.FTZ R181, R181, R245 ;  /* 0x000000f5b5b57221 */ /* 0x000fc60000010000 */
[----:B------:R-:W-:Y:S01]  /*13b0*/  FFMA.FTZ R182, R20, R245, R182 ;  /* 0x000000f514b67223 */ /* 0x000fe200000100b6 */
[----:B------:R-:W-:-:S03]  /*13c0*/  FADD.FTZ R181, R181, R244 ;  /* 0x000000f4b5b57221 */ /* 0x000fc60000010000 */
[----:B------:R-:W-:Y:S01]  /*13d0*/  FFMA.FTZ R182, R18, R244, R182 ;  /* 0x000000f412b67223 */ /* 0x000fe200000100b6 */
[----:B------:R-:W-:Y:S01]  /*13e0*/  FADD.FTZ R181, R181, R243 ;  /* 0x000000f3b5b57221 */ /* 0x000fe20000010000 */
[----:B------:R-:W-:Y:S02]  /*13f0*/  FFMA.FTZ R65, R15, R14, R65 ;  /* 0x0000000e0f417223 */ /* 0x000fe40000010041 */
[----:B------:R-:W-:Y:S01]  /*1400*/  FFMA.FTZ R182, R17, R243, R182 ;  /* 0x000000f311b67223 */ /* 0x000fe200000100b6 */
[----:B------:R-:W-:Y:S01]  /*1410*/  FMUL.FTZ R14, R5, R180 ;  /* 0x000000b4050e7220 */ /* 0x000fe20000410000 */
[----:B------:R-:W-:Y:S02]  /*1420*/  FADD.FTZ R181, R181, R242 ;  /* 0x000000f2b5b57221 */ /* 0x000fe40000010000 */
[----:B------:R-:W-:Y:S01]  /*1430*/  FFMA.FTZ R182, R16, R242, R182 ;  /* 0x000000f210b67223 */ /* 0x000fe200000100b6 */
[-C--:B------:R-:W-:Y:S01]  /*1440*/  FFMA.FTZ R66, R14, R13.reuse, R66 ;  /* 0x0000000d0e427223 */ /* 0x080fe20000010042 */
[----:B---3--:R-:W-:Y:S01]  /*1450*/  FMUL.FTZ R240, R184, R13 ;  /* 0x0000000db8f07220 */ /* 0x008fe20000410000 */
[----:B------:R-:W-:Y:S01]  /*1460*/  FMUL.FTZ R13, R5, R22 ;  /* 0x00000016050d7220 */ /* 0x000fe20000410000 */
[----:B------:R-:W-:Y:S01]  /*1470*/  FADD.FTZ R22, R181, R241 ;  /* 0x000000f1b5167221 */ /* 0x000fe20000010000 */
[----:B------:R-:W-:-:S02]  /*1480*/  FFMA.FTZ R182, R15, R241, R182 ;  /* 0x000000f10fb67223 */ /* 0x000fc400000100b6 */
[----:B------:R-:W-:Y:S01]  /*1490*/  FFMA.FTZ R67, R13, R21, R67 ;  /* 0x000000150d437223 */ /* 0x000fe20000010043 */
[----:B------:R-:W-:Y:S01]  /*14a0*/  FADD.FTZ R22, R22, R240 ;  /* 0x000000f016167221 */ /* 0x000fe20000010000 */
[----:B------:R-:W-:-:S03]  /*14b0*/  FFMA.FTZ R21, R14, R240, R182 ;  /* 0x000000f00e157223 */ /* 0x000fc600000100b6 */
[----:B------:R-:W-:Y:S01]  /*14c0*/  FADD.FTZ R22, R22, R239 ;  /* 0x000000ef16167221 */ /* 0x000fe20000010000 */
[----:B------:R-:W-:-:S07]  /*14d0*/  FFMA.FTZ R21, R13, R239, R21 ;  /* 0x000000ef0d157223 */ /* 0x000fce0000010015 */
.L_x_10655:
[----:B------:R-:W-:Y:S05]  /*14e0*/  BSYNC.RECONVERGENT B2 ;  /* 0x0000000000027941 */ /* 0x000fea0003800200 */
.L_x_10654:
        /* <DEDUP_REMOVED lines=9> */
[----:B------:R-:W1:Y:S01]  /*1580*/  LDC.64 R188, c[0x0][0x3b0] ;  /* 0x0000ec00ffbc7b82 */ /* 0x000e620000000a00 */
        /* <DEDUP_REMOVED lines=8> */
[----:B0-----:R-:W-:-:S05]  /*1610*/  IMAD.WIDE.U32 R10, R4, 0x8, R188 ;  /* 0x00000008040a7825 */ /* 0x001fca00078e00bc */
[----:B------:R0:W5:Y:S01]  /*1620*/  LDG.E.64 R196, desc[UR6][R10.64] ;  /* 0x000000060ac47981 */ /* 0x000162000c1e1b00 */
[----:B--2---:R-:W-:Y:S02]  /*1630*/  HADD2.F32 R205, -RZ, R183.H0_H0 ;  /* 0x200000b7ffcd7230 */ /* 0x004fe40000004100 */
[----:B------:R-:W-:Y:S02]  /*1640*/  HADD2.F32 R203, -RZ, R182.H1_H1 ;  /* 0x300000b6ffcb7230 */ /* 0x000fe40000004100 */
[--C-:B0-----:R-:W-:Y:S02]  /*1650*/  HADD2.F32 R11, -RZ, R180.reuse.H0_H0 ;  /* 0x200000b4ff0b7230 */ /* 0x101fe40000004100 */
[----:B------:R-:W-:Y:S02]  /*1660*/  HADD2.F32 R189, -RZ, R180.H1_H1 ;  /* 0x300000b4ffbd7230 */ /* 0x000fe40000004100 */
[--C-:B---3--:R-:W-:Y:S02]  /*1670*/  HADD2.F32 R10, -RZ, R184.reuse.H0_H0 ;  /* 0x200000b8ff0a7230 */ /* 0x108fe40000004100 */
[----:B------:R-:W-:-:S02]  /*1680*/  HADD2.F32 R23, -RZ, R184.H1_H1 ;  /* 0x300000b8ff177230 */ /* 0x000fc40000004100 */
[----:B------:R-:W-:Y:S01]  /*1690*/  FADD.FTZ R184, -R3, R205 ;  /* 0x000000cd03b87221 */ /* 0x000fe20000010100 */
[----:B------:R-:W-:Y:S01]  /*16a0*/  HADD2.F32 R206, -RZ, R183.H1_H1 ;  /* 0x300000b7ffce7230 */ /* 0x000fe20000004100 */
[----:B------:R-:W2:Y:S01]  /*16b0*/  LDL R205, [R1+0x58] ;  /* 0x0000580001cd7983 */ /* 0x000ea20000100800 */
[--C-:B------:R-:W-:Y:S02]  /*16c0*/  HADD2.F32 R188, -RZ, R185.reuse.H0_H0 ;  /* 0x200000b9ffbc7230 */ /* 0x100fe40000004100 */
[----:B------:R-:W-:Y:S02]  /*16d0*/  HADD2.F32 R190, -RZ, R185.H1_H1 ;  /* 0x300000b9ffbe7230 */ /* 0x000fe40000004100 */
[----:B------:R-:W-:Y:S02]  /*16e0*/  HADD2.F32 R193, -RZ, R181.H1_H1 ;  /* 0x300000b5ffc17230 */ /* 0x000fe40000004100 */
[--C-:B------:R-:W-:Y:S02]  /*16f0*/  HADD2.F32 R185, -RZ, R186.reuse.H0_H0 ;  /* 0x200000baffb97230 */ /* 0x100fe40000004100 */
[----:B------:R-:W-:-:S02]  /*1700*/  HADD2.F32 R183, -RZ, R186.H1_H1 ;  /* 0x300000baffb77230 */ /* 0x000fc40000004100 */
[C---:B------:R-:W-:Y:S01]  /*1710*/  FADD.FTZ R186, -R3.reuse, R203 ;  /* 0x000000cb03ba7221 */ /* 0x040fe20000010100 */
[----:B------:R-:W-:Y:S01]  /*1720*/  HADD2.F32 R204, -RZ, R182.H0_H0 ;  /* 0x200000b6ffcc7230 */ /* 0x000fe20000004100 */
[----:B------:R-:W3:Y:S01]  /*1730*/  LDL R203, [R1+0x5c] ;  /* 0x00005c0001cb7983 */ /* 0x000ee20000100800 */
[C---:B------:R-:W-:Y:S01]  /*1740*/  FADD.FTZ R182, -R3.reuse, R11 ;  /* 0x0000000b03b67221 */ /* 0x040fe20000010100 */
[C---:B------:R-:W-:Y:S01]  /*1750*/  FADD.FTZ R11, -R3.reuse, R189 ;  /* 0x000000bd030b7221 */ /* 0x040fe20000010100 */
[----:B------:R-:W-:Y:S01]  /*1760*/  FADD.FTZ R189, -R3, R193 ;  /* 0x000000c103bd7221 */ /* 0x000fe20000010100 */
[----:B------:R-:W-:Y:S01]  /*1770*/  HADD2.F32 R12, -RZ, R181.H0_H0 ;  /* 0x200000b5ff0c7230 */ /* 0x000fe20000004100 */
[----:B------:R-:W4:Y:S01]  /*1780*/  LDL R193, [R1+0x40] ;  /* 0x0000400001c17983 */ /* 0x000f220000100800 */
[--C-:B------:R-:W-:Y:S02]  /*1790*/  HADD2.F32 R181, -RZ, R187.reuse.H0_H0 ;  /* 0x200000bbffb57230 */ /* 0x100fe40000004100 */
[----:B------:R-:W-:-:S02]  /*17a0*/  HADD2.F32 R180, -RZ, R187.H1_H1 ;  /* 0x300000bbffb47230 */ /* 0x000fc40000004100 */
[C---:B------:R-:W-:Y:S02]  /*17b0*/  FADD.FTZ R187, -R3.reuse, R204 ;  /* 0x000000cc03bb7221 */ /* 0x040fe40000010100 */
[----:B------:R-:W4:Y:S01]  /*17c0*/  LDL R204, [R1+0x44] ;  /* 0x0000440001cc7983 */ /* 0x000f220000100800 */
[----:B------:R-:W-:Y:S01]  /*17d0*/  FADD.FTZ R202, -R3, R12 ;  /* 0x0000000c03ca7221 */ /* 0x000fe20000010100 */
[C---:B------:R-:W-:Y:S01]  /*17e0*/  FMUL.FTZ R12, R5.reuse, R182 ;  /* 0x000000b6050c7220 */ /* 0x040fe20000410000 */
[-C--:B------:R-:W-:Y:S01]  /*17f0*/  FMUL.FTZ R238, R238, R10.reuse ;  /* 0x0000000aeeee7220 */ /* 0x080fe20000410000 */
[----:B------:R-:W-:Y:S01]  /*1800*/  FADD.FTZ R96, R96, R10 ;  /* 0x0000000a60607221 */ /* 0x000fe20000010000 */
[C---:B------:R-:W-:Y:S01]  /*1810*/  FMUL.FTZ R11, R5.reuse, R11 ;  /* 0x0000000b050b7220 */ /* 0x040fe20000410000 */
        /* <DEDUP_REMOVED lines=8> */
[----:B------:R-:W-:Y:S01]  /*18a0*/  FMUL.FTZ R23, R5, R189 ;  /* 0x000000bd05177220 */ /* 0x000fe20000410000 */
[----:B------:R-:W-:Y:S01]  /*18b0*/  FFMA.FTZ R70, R10, R188, R70 ;  /* 0x000000bc0a467223 */ /* 0x000fe20000010046 */
[----:B------:R-:W-:Y:S01]  /*18c0*/  FADD.FTZ R22, R22, R237 ;  /* 0x000000ed16167221 */ /* 0x000fe20000010000 */
[----:B------:R-:W-:Y:S01]  /*18d0*/  FFMA.FTZ R21, R11, R237, R21 ;  /* 0x000000ed0b157223 */ /* 0x000fe20000010015 */
[----:B------:R-:W-:Y:S01]  /*18e0*/  FADD.FTZ R99, R99, R190 ;  /* 0x000000be63637221 */ /* 0x000fe20000010000 */
[----:B------:R-:W-:Y:S01]  /*18f0*/  FFMA.FTZ R71, R23, R190, R71 ;  /* 0x000000be17477223 */ /* 0x000fe20000010047 */
[C---:B------:R-:W-:Y:S01]  /*1900*/  FMUL.FTZ R189, R5.reuse, R187 ;  /* 0x000000bb05bd7220 */ /* 0x040fe20000410000 */
[----:B------:R-:W-:Y:S01]  /*1910*/  FMUL.FTZ R202, R5, R186 ;  /* 0x000000ba05ca7220 */ /* 0x000fe20000410000 */
[----:B------:R-:W-:-:S04]  /*1920*/  FADD.FTZ R182, -R3, R206 ;  /* 0x000000ce03b67221 */ /* 0x000fc80000010100 */
[----:B------:R-:W-:Y:S01]  /*1930*/  FMUL.FTZ R206, R5, R182 ;  /* 0x000000b605ce7220 */ /* 0x000fe20000410000 */
[----:B------:R-:W-:Y:S01]  /*1940*/  IADD3 R191, PT, PT, R191, 0x20, RZ ;  /* 0x00000020bfbf7810 */ /* 0x000fe20007ffe0ff */
[----:B------:R-:W-:Y:S01]  /*1950*/  FADD.FTZ R100, R100, R185 ;  /* 0x000000b964647221 */ /* 0x000fe20000010000 */
[----:B------:R-:W-:Y:S01]  /*1960*/  FFMA.FTZ R72, R189, R185, R72 ;  /* 0x000000b9bd487223 */ /* 0x000fe20000010048 */
[----:B------:R-:W-:Y:S01]  /*1970*/  FADD.FTZ R101, R101, R183 ;  /* 0x000000b765657221 */ /* 0x000fe20000010000 */
[----:B------:R-:W-:Y:S01]  /*1980*/  FFMA.FTZ R73, R202, R183, R73 ;  /* 0x000000b7ca497223 */ /* 0x000fe20000010049 */
[----:B------:R-:W-:Y:S01]  /*1990*/  FADD.FTZ R102, R102, R181 ;  /* 0x000000b566667221 */ /* 0x000fe20000010000 */
[----:B------:R-:W-:Y:S01]  /*19a0*/  FADD.FTZ R103, R103, R180 ;  /* 0x000000b467677221 */ /* 0x000fe20000010000 */
[----:B------:R-:W-:Y:S01]  /*19b0*/  FFMA.FTZ R75, R206, R180, R75 ;  /* 0x000000b4ce4b7223 */ /* 0x000fe2000001004b */
[----:B------:R-:W-:Y:S02]  /*19c0*/  IADD3 R4, PT, PT, R4, 0x20, RZ ;  /* 0x0000002004047810 */ /* 0x000fe40007ffe0ff */
[----:B------:R-:W-:Y:S01]  /*19d0*/  IADD3 R2, PT, PT, R2, 0x20, RZ ;  /* 0x0000002002027810 */ /* 0x000fe20007ffe0ff */
[----:B--2---:R-:W-:-:S04]  /*19e0*/  FMUL.FTZ R188, R205, R188 ;  /* 0x000000bccdbc7220 */ /* 0x004fc80000410000 */
[----:B------:R-:W-:Y:S01]  /*19f0*/  FADD.FTZ R22, R22, R188 ;  /* 0x000000bc16167221 */ /* 0x000fe20000010000 */
[----:B------:R-:W-:Y:S01]  /*1a00*/  FFMA.FTZ R21, R10, R188, R21 ;  /* 0x000000bc0a157223 */ /* 0x000fe20000010015 */
[----:B---3--:R-:W-:-:S04]  /*1a10*/  FMUL.FTZ R190, R203, R190 ;  /* 0x000000becbbe7220 */ /* 0x008fc80000410000 */
[----:B------:R-:W-:Y:S01]  /*1a20*/  FADD.FTZ R22, R22, R190 ;  /* 0x000000be16167221 */ /* 0x000fe20000010000 */
[----:B----4-:R-:W-:Y:S01]  /*1a30*/  FMUL.FTZ R193, R193, R185 ;  /* 0x000000b9c1c17220 */ /* 0x010fe20000410000 */
[----:B------:R-:W-:-:S03]  /*1a40*/  FFMA.FTZ R21, R23, R190, R21 ;  /* 0x000000be17157223 */ /* 0x000fc60000010015 */
[----:B------:R-:W-:Y:S01]  /*1a50*/  FADD.FTZ R22, R22, R193 ;  /* 0x000000c116167221 */ /* 0x000fe20000010000 */
[----:B------:R-:W-:Y:S01]  /*1a60*/  FFMA.FTZ R21, R189, R193, R21 ;  /* 0x000000c1bd157223 */ /* 0x000fe20000010015 */
[----:B------:R-:W-:Y:S01]  /*1a70*/  FMUL.FTZ R203, R204, R183 ;  /* 0x000000b7cccb7220 */ /* 0x000fe20000410000 */
[----:B------:R-:W-:Y:S01]  /*1a80*/  FMUL.FTZ R204, R5, R184 ;  /* 0x000000b805cc7220 */ /* 0x000fe20000410000 */
[----:B------:R-:W-:Y:S02]  /*1a90*/  FMUL.FTZ R205, R207, R181 ;  /* 0x000000b5cfcd7220 */ /* 0x000fe40000410000 */
[----:B------:R-:W-:Y:S01]  /*1aa0*/  FADD.FTZ R22, R22, R203 ;  /* 0x000000cb16167221 */ /* 0x000fe20000010000 */
[----:B------:R-:W-:Y:S01]  /*1ab0*/  FFMA.FTZ R21, R202, R203, R21 ;  /* 0x000000cbca157223 */ /* 0x000fe20000010015 */
[----:B------:R-:W-:Y:S02]  /*1ac0*/  FMUL.FTZ R207, R252, R180 ;  /* 0x000000b4fccf7220 */ /* 0x000fe40000410000 */
[----:B------:R-:W-:Y:S01]  /*1ad0*/  FADD.FTZ R22, R22, R205 ;  /* 0x000000cd16167221 */ /* 0x000fe20000010000 */
[C---:B------:R-:W-:Y:S01]  /*1ae0*/  FFMA.FTZ R21, R204.reuse, R205, R21 ;  /* 0x000000cdcc157223 */ /* 0x040fe20000010015 */
[----:B------:R-:W-:-:S02]  /*1af0*/  FFMA.FTZ R74, R204, R181, R74 ;  /* 0x000000b5cc4a7223 */ /* 0x000fc4000001004a */
[----:B------:R-:W-:Y:S01]  /*1b00*/  FADD.FTZ R22, R22, R207 ;  /* 0x000000cf16167221 */ /* 0x000fe20000010000 */
[----:B------:R-:W-:-:S07]  /*1b10*/  FFMA.FTZ R21, R206, R207, R21 ;  /* 0x000000cfce157223 */ /* 0x000fce0000010015 */
.L_x_10657:
[----:B------:R-:W-:Y:S05]  /*1b20*/  BSYNC.RECONVERGENT B2 ;  /* 0x0000000000027941 */ /* 0x000fea0003800200 */
.L_x_10656:
        /* <DEDUP_REMOVED lines=20> */
[----:B--2---:R-:W-:Y:S02]  /*1c70*/  HADD2.F32 R208, -RZ, R180.H0_H0 ;  /* 0x200000b4ffd07230 */ /* 0x004fe40000004100 */
[--C-:B------:R-:W-:Y:S02]  /*1c80*/  HADD2.F32 R218, -RZ, R182.reuse.H0_H0 ;  /* 0x200000b6ffda7230 */ /* 0x100fe40000004100 */
[----:B------:R-:W-:Y:S02]  /*1c90*/  HADD2.F32 R217, -RZ, R182.H1_H1 ;  /* 0x300000b6ffd97230 */ /* 0x000fe40000004100 */
[----:B------:R-:W-:Y:S01]  /*1ca0*/  FADD.FTZ R182, -R3, R208 ;  /* 0x000000d003b67221 */ /* 0x000fe20000010100 */
[--C-:B------:R-:W-:Y:S02]  /*1cb0*/  HADD2.F32 R220, -RZ, R183.reuse.H1_H1 ;  /* 0x300000b7ffdc7230 */ /* 0x100fe40000004100 */
[----:B------:R-:W-:-:S02]  /*1cc0*/  HADD2.F32 R219, -RZ, R183.H0_H0 ;  /* 0x200000b7ffdb7230 */ /* 0x000fc40000004100 */
[----:B------:R-:W-:Y:S01]  /*1cd0*/  FMUL.FTZ R208, R5, R182 ;  /* 0x000000b605d07220 */ /* 0x000fe20000410000 */
[C---:B------:R-:W-:Y:S02]  /*1ce0*/  FADD.FTZ R182, -R3.reuse, R220 ;  /* 0x000000dc03b67221 */ /* 0x040fe40000010100 */
[----:B------:R-:W2:Y:S01]  /*1cf0*/  LDL R220, [R1+0x30] ;  /* 0x0000300001dc7983 */ /* 0x000ea20000100800 */
[--C-:B---3--:R-:W-:Y:S02]  /*1d00*/  HADD2.F32 R210, -RZ, R184.reuse.H0_H0 ;  /* 0x200000b8ffd27230 */ /* 0x108fe40000004100 */
[----:B------:R-:W-:Y:S02]  /*1d10*/  HADD2.F32 R212, -RZ, R184.H1_H1 ;  /* 0x300000b8ffd47230 */ /* 0x000fe40000004100 */
[----:B------:R-:W-:Y:S01]  /*1d20*/  FADD.FTZ R184, -R3, R219 ;  /* 0x000000db03b87221 */ /* 0x000fe20000010100 */
[--C-:B------:R-:W-:Y:S01]  /*1d30*/  HADD2.F32 R214, -RZ, R185.reuse.H0_H0 ;  /* 0x200000b9ffd67230 */ /* 0x100fe20000004100 */
[----:B------:R-:W3:Y:S01]  /*1d40*/  LDL R219, [R1+0x34] ;  /* 0x0000340001db7983 */ /* 0x000ee20000100800 */
[----:B------:R-:W-:-:S02]  /*1d50*/  HADD2.F32 R216, -RZ, R185.H1_H1 ;  /* 0x300000b9ffd87230 */ /* 0x000fc40000004100 */
[--C-:B------:R-:W-:Y:S02]  /*1d60*/  HADD2.F32 R185, -RZ, R186.reuse.H0_H0 ;  /* 0x200000baffb97230 */ /* 0x100fe40000004100 */
[----:B------:R-:W-:Y:S02]  /*1d70*/  HADD2.F32 R183, -RZ, R186.H1_H1 ;  /* 0x300000baffb77230 */ /* 0x000fe40000004100 */
[----:B------:R-:W-:Y:S01]  /*1d80*/  FADD.FTZ R186, -R3, R217 ;  /* 0x000000d903ba7221 */ /* 0x000fe20000010100 */
[----:B------:R-:W-:Y:S01]  /*1d90*/  HADD2.F32 R211, -RZ, R180.H1_H1 ;  /* 0x300000b4ffd37230 */ /* 0x000fe20000004100 */
[----:B------:R-:W4:Y:S01]  /*1da0*/  LDL R217, [R1+0x38] ;  /* 0x0000380001d97983 */ /* 0x000f220000100800 */
[--C-:B------:R-:W-:Y:S02]  /*1db0*/  HADD2.F32 R209, -RZ, R181.reuse.H0_H0 ;  /* 0x200000b5ffd17230 */ /* 0x100fe40000004100 */
[----:B------:R-:W-:Y:S02]  /*1dc0*/  HADD2.F32 R213, -RZ, R181.H1_H1 ;  /* 0x300000b5ffd57230 */ /* 0x000fe40000004100 */
[----:B------:R-:W-:-:S02]  /*1dd0*/  HADD2.F32 R181, -RZ, R187.H0_H0 ;  /* 0x200000bbffb57230 */ /* 0x000fc40000004100 */
[----:B------:R-:W-:Y:S02]  /*1de0*/  HADD2.F32 R180, -RZ, R187.H1_H1 ;  /* 0x300000bbffb47230 */ /* 0x000fe40000004100 */
[C---:B------:R-:W-:Y:S02]  /*1df0*/  FADD.FTZ R187, -R3.reuse, R218 ;  /* 0x000000da03bb7221 */ /* 0x040fe40000010100 */
[----:B------:R-:W4:Y:S01]  /*1e00*/  LDL R218, [R1+0x3c] ;  /* 0x00003c0001da7983 */ /* 0x000f220000100800 */
[C---:B------:R-:W-:Y:S01]  /*1e10*/  FADD.FTZ R215, -R3.reuse, R211 ;  /* 0x000000d303d77221 */ /* 0x040fe20000010100 */
[----:B------:R-:W-:Y:S01]  /*1e20*/  FADD.FTZ R211, -R3, R209 ;  /* 0x000000d103d37221 */ /* 0x000fe20000010100 */
        /* <DEDUP_REMOVED lines=8> */
[----:B------:R-:W-:Y:S01]  /*1eb0*/  FMUL.FTZ R213, R5, R213 ;  /* 0x000000d505d57220 */ /* 0x000fe20000410000 */
[----:B------:R-:W-:Y:S01]  /*1ec0*/  FFMA.FTZ R78, R211, R214, R78 ;  /* 0x000000d6d34e7223 */ /* 0x000fe2000001004e */
[----:B------:R-:W-:-:S02]  /*1ed0*/  FADD.FTZ R107, R107, R216 ;  /* 0x000000d86b6b7221 */ /* 0x000fc40000010000 */
[----:B------:R-:W-:Y:S01]  /*1ee0*/  FFMA.FTZ R79, R213, R216, R79 ;  /* 0x000000d8d54f7223 */ /* 0x000fe2000001004f */
        /* <DEDUP_REMOVED lines=9> */
[----:B--2---:R-:W-:-:S04]  /*1f80*/  FMUL.FTZ R210, R220, R210 ;  /* 0x000000d2dcd27220 */ /* 0x004fc80000410000 */
[----:B------:R-:W-:Y:S01]  /*1f90*/  FADD.FTZ R22, R22, R210 ;  /* 0x000000d216167221 */ /* 0x000fe20000010000 */
[----:B------:R-:W-:Y:S01]  /*1fa0*/  FFMA.FTZ R21, R208, R210, R21 ;  /* 0x000000d2d0157223 */ /* 0x000fe20000010015 */
[----:B---3--:R-:W-:-:S04]  /*1fb0*/  FMUL.FTZ R212, R219, R212 ;  /* 0x000000d4dbd47220 */ /* 0x008fc80000410000 */
[----:B------:R-:W-:Y:S01]  /*1fc0*/  FADD.FTZ R22, R22, R212 ;  /* 0x000000d416167221 */ /* 0x000fe20000010000 */
[----:B------:R-:W-:Y:S01]  /*1fd0*/  FFMA.FTZ R21, R209, R212, R21 ;  /* 0x000000d4d1157223 */ /* 0x000fe20000010015 */
[----:B----4-:R-:W-:-:S04]  /*1fe0*/  FMUL.FTZ R214, R217, R214 ;  /* 0x000000d6d9d67220 */ /* 0x010fc80000410000 */
[----:B------:R-:W-:Y:S01]  /*1ff0*/  FADD.FTZ R22, R22, R214 ;  /* 0x000000d616167221 */ /* 0x000fe20000010000 */
[----:B------:R-:W-:Y:S01]  /*2000*/  FFMA.FTZ R21, R211, R214, R21 ;  /* 0x000000d6d3157223 */ /* 0x000fe20000010015 */
[----:B------:R-:W-:Y:S01]  /*2010*/  FMUL.FTZ R217, R221, R185 ;  /* 0x000000b9ddd97220 */ /* 0x000fe20000410000 */
[----:B------:R-:W-:-:S04]  /*2020*/  FMUL.FTZ R216, R218, R216 ;  /* 0x000000d8dad87220 */ /* 0x000fc80000410000 */
        /* <DEDUP_REMOVED lines=15> */
[----:B------:R-:W-:Y:S01]  /*2120*/  FFMA.FTZ R82, R220, R181, R82 ;  /* 0x000000b5dc527223 */ /* 0x000fe20000010052 */
[----:B------:R-:W-:Y:S01]  /*2130*/  FFMA.FTZ R83, R222, R180, R83 ;  /* 0x000000b4de537223 */ /* 0x000fe20000010053 */
[----:B------:R-:W-:Y:S01]  /*2140*/  FADD.FTZ R22, R22, R223 ;  /* 0x000000df16167221 */ /* 0x000fe20000010000 */
[----:B------:R-:W-:-:S07]  /*2150*/  FFMA.FTZ R21, R222, R223, R21 ;  /* 0x000000dfde157223 */ /* 0x000fce0000010015 */
.L_x_10659:
[----:B------:R-:W-:Y:S05]  /*2160*/  BSYNC.RECONVERGENT B2 ;  /* 0x0000000000027941 */ /* 0x000fea0003800200 */
.L_x_10658:
        /* <DEDUP_REMOVED lines=9> */
[----:B------:R-:W4:Y:S04]  /*2200*/  LDL R236, [R1] ;  /* 0x0000000001ec7983 */ /* 0x000f280000100800 */
[----:B------:R-:W4:Y:S01]  /*2210*/  LDL R248, [R1+0x4] ;  /* 0x0000040001f87983 */ /* 0x000f220000100800 */
[----:B0-----:R-:W-:-:S03]  /*2220*/  IMAD.WIDE.U32 R180, R2, 0x10, R180 ;  /* 0x0000001002b47825 */ /* 0x001fc600078e00b4 */
[----:B------:R-:W4:Y:S04]  /*2230*/  LDL R247, [R1+0x8] ;  /* 0x0000080001f77983 */ /* 0x000f280000100800 */
[----:B------:R-:W2:Y:S01]  /*2240*/  LDG.E.128 R180, desc[UR6][R180.64] ;  /* 0x00000006b4b47981 */ /* 0x000ea2000c1e1d00 */
[----:B-1----:R-:W-:Y:S01]  /*2250*/  IMAD.WIDE.U32 R184, R191, 0x10, R184 ;  /* 0x00000010bfb87825 */ /* 0x002fe200078e00b8 */
[----:B------:R-:W-:Y:S02]  /*2260*/  ISETP.NE.AND.EX P0, PT, RZ, UR11, PT, P0 ;  /* 0x0000000bff007c0c */ /* 0x000fe4000bf05300 */
[----:B------:R-:W4:Y:S04]  /*2270*/  LDL R252, [R1+0xc] ;  /* 0x00000c0001fc7983 */ /* 0x000f280000100800 */
[----:B------:R-:W3:Y:S07]  /*2280*/  LDG.E.128 R184, desc[UR6][R184.64] ;  /* 0x00000006b8b87981 */ /* 0x000eee000c1e1d00 */
[----:B------:R-:W0:Y:S02]  /*2290*/  @P0 LDC.64 R200, c[0x0][0x438] ;  /* 0x00010e00ffc80b82 */ /* 0x000e240000000a00 */
[----:B0-----:R-:W-:-:S04]  /*22a0*/  @P0 IMAD.WIDE.U32 R224, R2, 0x10, R200 ;  /* 0x0000001002e00825 */ /* 0x001fc800078e00c8 */
[----:B------:R-:W-:Y:S01]  /*22b0*/  IMAD.WIDE.U32 R200, R4, 0x8, R226 ;  /* 0x0000000804c87825 */ /* 0x000fe200078e00e2 */
[----:B------:R2:W5:Y:S05]  /*22c0*/  @P0 LDG.E.128 R24, desc[UR6][R224.64] ;  /* 0x00000006e0180981 */ /* 0x00056a000c1e1d00 */
[----:B------:R-:W5:Y:S01]  /*22d0*/  LDG.E.64 R200, desc[UR6][R200.64] ;  /* 0x00000006c8c87981 */ /* 0x000f62000c1e1b00 */
[--C-:B--2---:R-:W-:Y:S02]  /*22e0*/  HADD2.F32 R224, -RZ, R180.reuse.H0_H0 ;  /* 0x200000b4ffe07230 */ /* 0x104fe40000004100 */
[----:B------:R-:W-:Y:S02]  /*22f0*/  HADD2.F32 R225, -RZ, R180.H1_H1 ;  /* 0x300000b4ffe17230 */ /* 0x000fe40000004100 */
[----:B------:R-:W-:-:S02]  /*2300*/  HADD2.F32 R191, -RZ, R181.H0_H0 ;  /* 0x200000b5ffbf7230 */ /* 0x000fc40000004100 */
[----:B------:R-:W-:Y:S02]  /*2310*/  HADD2.F32 R192, -RZ, R181.H1_H1 ;  /* 0x300000b5ffc07230 */ /* 0x000fe40000004100 */
[C---:B------:R-:W-:Y:S01]  /*2320*/  FADD.FTZ R180, -R3.reuse, R224 ;  /* 0x000000e003b47221 */ /* 0x040fe20000010100 */
[C---:B------:R-:W-:Y:S01]  /*2330*/  FADD.FTZ R224, -R3.reuse, R225 ;  /* 0x000000e103e07221 */ /* 0x040fe20000010100 */
[C---:B------:R-:W-:Y:S01]  /*2340*/  FADD.FTZ R226, -R3.reuse, R191 ;  /* 0x000000bf03e27221 */ /* 0x040fe20000010100 */
[----:B---3--:R-:W-:Y:S02]  /*2350*/  HADD2.F32 R225, -RZ, R184.H0_H0 ;  /* 0x200000b8ffe17230 */ /* 0x008fe40000004100 */
[----:B------:R-:W-:Y:S01]  /*2360*/  FADD.FTZ R191, -R3, R192 ;  /* 0x000000c003bf7221 */ /* 0x000fe20000010100 */
[C---:B------:R-:W-:Y:S01]  /*2370*/  FMUL.FTZ R192, R5.reuse, R180 ;  /* 0x000000b405c07220 */ /* 0x040fe20000410000 */
        /* <DEDUP_REMOVED lines=8> */
[----:B------:R-:W-:Y:S02]  /*2400*/  HADD2.F32 R229, -RZ, R185.H0_H0 ;  /* 0x200000b9ffe57230 */ /* 0x000fe40000004100 */
[----:B------:R-:W-:Y:S01]  /*2410*/  FADD.FTZ R4, -R3, R181 ;  /* 0x000000b503047221 */ /* 0x000fe20000010100 */
[----:B------:R-:W-:Y:S01]  /*2420*/  FADD.FTZ R85, R85, R227 ;  /* 0x000000e355557221 */ /* 0x000fe20000010000 */
[----:B------:R-:W-:Y:S01]  /*2430*/  FMUL.FTZ R226, R5, R226 ;  /* 0x000000e205e27220 */ /* 0x000fe20000410000 */
[-C--:B------:R-:W-:Y:S01]  /*2440*/  FFMA.FTZ R169, R224, R227.reuse, R169 ;  /* 0x000000e3e0a97223 */ /* 0x080fe200000100a9 */
[----:B------:R-:W-:Y:S01]  /*2450*/  FMUL.FTZ R227, R233, R227 ;  /* 0x000000e3e9e37220 */ /* 0x000fe20000410000 */
[----:B------:R-:W-:Y:S01]  /*2460*/  FADD.FTZ R22, R22, R225 ;  /* 0x000000e116167221 */ /* 0x000fe20000010000 */
[----:B------:R-:W-:Y:S01]  /*2470*/  FFMA.FTZ R21, R192, R225, R21 ;  /* 0x000000e1c0157223 */ /* 0x000fe20000010015 */
[----:B------:R-:W-:-:S02]  /*2480*/  HADD2.F32 R2, -RZ, R183.H0_H0 ;  /* 0x200000b7ff027230 */ /* 0x000fc40000004100 */
[----:B------:R-:W-:Y:S01]  /*2490*/  FADD.FTZ R86, R86, R229 ;  /* 0x000000e556567221 */ /* 0x000fe20000010000 */
[----:B------:R-:W-:Y:S02]  /*24a0*/  HADD2.F32 R185, -RZ, R185.H1_H1 ;  /* 0x300000b9ffb97230 */ /* 0x000fe40000004100 */
[-C--:B------:R-:W-:Y:S01]  /*24b0*/  FFMA.FTZ R170, R226, R229.reuse, R170 ;  /* 0x000000e5e2aa7223 */ /* 0x080fe200000100aa */
[----:B------:R-:W-:Y:S01]  /*24c0*/  FMUL.FTZ R233, R5, R4 ;  /* 0x0000000405e97220 */ /* 0x000fe20000410000 */
[----:B----4-:R-:W-:Y:S01]  /*24d0*/  FMUL.FTZ R229, R234, R229 ;  /* 0x000000e5eae57220 */ /* 0x010fe20000410000 */
[----:B------:R-:W-:Y:S01]  /*24e0*/  FADD.FTZ R4, R22, R227 ;  /* 0x000000e316047221 */ /* 0x000fe20000010000 */
[----:B------:R-:W-:Y:S01]  /*24f0*/  FFMA.FTZ R21, R224, R227, R21 ;  /* 0x000000e3e0157223 */ /* 0x000fe20000010015 */
[----:B------:R-:W-:Y:S02]  /*2500*/  HADD2.F32 R183, -RZ, R183.H1_H1 ;  /* 0x300000b7ffb77230 */ /* 0x000fe40000004100 */
[----:B------:R-:W-:Y:S01]  /*2510*/  FADD.FTZ R2, -R3, R2 ;  /* 0x0000000203027221 */ /* 0x000fe20000010100 */
[----:B------:R-:W-:-:S02]  /*2520*/  HADD2.F32 R184, -RZ, R186.H0_H0 ;  /* 0x200000baffb87230 */ /* 0x000fc40000004100 */
[----:B------:R-:W-:Y:S01]  /*2530*/  FMUL.FTZ R231, R235, R185 ;  /* 0x000000b9ebe77220 */ /* 0x000fe20000410000 */
[----:B------:R-:W-:Y:S01]  /*2540*/  FADD.FTZ R4, R4, R229 ;  /* 0x000000e504047221 */ /* 0x000fe20000010000 */
[----:B------:R-:W-:Y:S01]  /*2550*/  FMUL.FTZ R228, R5, R191 ;  /* 0x000000bf05e47220 */ /* 0x000fe20000410000 */
[----:B------:R-:W-:Y:S01]  /*2560*/  FFMA.FTZ R21, R226, R229, R21 ;  /* 0x000000e5e2157223 */ /* 0x000fe20000010015 */
[----:B------:R-:W-:Y:S01]  /*2570*/  FADD.FTZ R3, -R3, R183 ;  /* 0x000000b703037221 */ /* 0x000fe20000010100 */
[C---:B------:R-:W-:Y:S01]  /*2580*/  FMUL.FTZ R235, R5.reuse, R2 ;  /* 0x0000000205eb7220 */ /* 0x040fe20000410000 */
[----:B------:R-:W-:Y:S02]  /*2590*/  HADD2.F32 R183, -RZ, R186.H1_H1 ;  /* 0x300000baffb77230 */ /* 0x000fe40000004100 */
[----:B------:R-:W-:Y:S01]  /*25a0*/  FADD.FTZ R2, R4, R231 ;  /* 0x000000e704027221 */ /* 0x000fe20000010000 */
[----:B------:R-:W-:Y:S01]  /*25b0*/  FMUL.FTZ R230, R5, R182 ;  /* 0x000000b605e67220 */ /* 0x000fe20000410000 */
[----:B------:R-:W-:Y:S01]  /*25c0*/  FMUL.FTZ R232, R236, R184 ;  /* 0x000000b8ece87220 */ /* 0x000fe20000410000 */
[----:B------:R-:W-:Y:S01]  /*25d0*/  FFMA.FTZ R4, R228, R231, R21 ;  /* 0x000000e7e4047223 */ /* 0x000fe20000010015 */
[----:B------:R-:W-:-:S02]  /*25e0*/  HADD2.F32 R181, -RZ, R187.H0_H0 ;  /* 0x200000bbffb57230 */ /* 0x000fc40000004100 */
        /* <DEDUP_REMOVED lines=24> */
.L_x_10653:
        /* <DEDUP_REMOVED lines=38> */
[----:B0-----:R-:W-:-:S05]  /*29d0*/  IMAD.WIDE.U32 R2, R4, 0x8, R2 ;  /* 0x0000000804027825 */ /* 0x001fca00078e0002 */
[----:B------:R1:W5:Y:S01]  /*29e0*/  LDG.E.64 R200, desc[UR6][R2.64] ;  /* 0x0000000602c87981 */ /* 0x000362000c1e1b00 */
[----:B------:R-:W-:Y:S05]  /*29f0*/  BRA `(.L_x_10660) ;  /* 0x0000000000907947 */ /* 0x000fea0003800000 */
.L_x_10661:
        /* <DEDUP_REMOVED lines=36> */
.L_x_10660:
[----:B------:R-:W-:Y:S05]  /*2c40*/  BSYNC.RECONVERGENT B1 ;  /* 0x0000000000017941 */ /* 0x000fea0003800200 */
.L_x_10652:
        /* <DEDUP_REMOVED lines=20> */
.L_x_11011:
[----:B------:R-:W-:Y:S01]  /*2d90*/  @P1 IADD3 R4, PT, PT, R249, -0x1, RZ ;  /* 0xfffffffff9041810 */ /* 0x000fe20007ffe0ff */
[----:B0-----:R-:W-:Y:S01]  /*2da0*/  FADD.FTZ R2, R21, R2 ;  /* 0x0000000215027221 */ /* 0x001fe20000010000 */
[----:B------:R-:W-:Y:S01]  /*2db0*/  FADD.FTZ R3, R180, R182 ;  /* 0x000000b6b4037221 */ /* 0x000fe20000010000 */
[----:B------:R-:W-:Y:S01]  /*2dc0*/  ISETP.NE.AND P0, PT, RZ, UR8, PT ;  /* 0x00000008ff007c0c */ /* 0x000fe2000bf05270 */
[----:B------:R-:W-:Y:S01]  /*2dd0*/  BSSY.RECONVERGENT B1, `(.L_x_10663) ;  /* 0x00002cc000017945 */ /* 0x000fe20003800200 */
[----:B------:R-:W-:Y:S02]  /*2de0*/  @P1 IMAD R4, R4, R9, RZ ;  /* 0x0000000904041224 */ /* 0x000fe400078e02ff */
[----:B------:R-:W-:Y:S01]  /*2df0*/  FMUL.FTZ R3, R3, UR9 ;  /* 0x0000000903037c20 */ /* 0x000fe20008410000 */
[----:B------:R-:W-:Y:S02]  /*2e00*/  FMUL.FTZ R181, R2, UR9 ;  /* 0x0000000902b57c20 */ /* 0x000fe40008410000 */
[----:B-1----:R-:W-:-:S02]  /*2e10*/  @P1 SHF.R.S32.HI R21, RZ, 0x1f, R4 ;  /* 0x0000001fff151819 */ /* 0x002fc40000011404 */
        /* <DEDUP_REMOVED lines=11> */
.L_x_10666:
[----:B------:R-:W-:Y:S05]  /*2ed0*/  BSYNC.RECONVERGENT B2 ;  /* 0x0000000000027941 */ /* 0x000fea0003800200 */
.L_x_10665:
        /* <DEDUP_REMOVED lines=24> */
.L_x_10673:
[----:B------:R-:W-:Y:S05]  /*3060*/  BSYNC.RECONVERGENT B4 ;  /* 0x0000000000047941 */ /* 0x000fea0003800200 */
.L_x_10672:
        /* <DEDUP_REMOVED lines=10> */
[----:B------:R-:W-:-:S04]  /*3110*/  F2FP.F16.F32.PACK_AB R180, RZ, R180 ;  /* 0x000000b4ffb4723e */ /* 0x000fc800000000ff */
[----:B------:R-:W-:-:S07]  /*3120*/  PRMT R160, R180, 0x7610, R160 ;  /* 0x00007610b4a07816 */ /* 0x000fce00000000a0 */
.L_x_10671:
[----:B------:R-:W-:Y:S05]  /*3130*/  BSYNC.RECONVERGENT B3 ;  /* 0x0000000000037941 */ /* 0x000fea0003800200 */
.L_x_10670:
        /* <DEDUP_REMOVED lines=15> */
.L_x_10677:
[----:B------:R-:W-:Y:S05]  /*3230*/  BSYNC.RECONVERGENT B4 ;  /* 0x0000000000047941 */ /* 0x000fea0003800200 */
.L_x_10676:
        /* <DEDUP_REMOVED lines=12> */
.L_x_10675:
[----:B------:R-:W-:Y:S05]  /*3300*/  BSYNC.RECONVERGENT B3 ;  /* 0x0000000000037941 */ /* 0x000fea0003800200 */
.L_x_10674:
        /* <DEDUP_REMOVED lines=15> */
.L_x_10681:
[----:B------:R-:W-:Y:S05]  /*3400*/  BSYNC.RECONVERGENT B4 ;  /* 0x0000000000047941 */ /* 0x000fea0003800200 */
.L_x_10680:
        /* <DEDUP_REMOVED lines=12> */
.L_x_10679:
[----:B------:R-:W-:Y:S05]  /*34d0*/  BSYNC.RECONVERGENT B3 ;  /* 0x0000000000037941 */ /* 0x000fea0003800200 */
.L_x_10678:
        /* <DEDUP_REMOVED lines=15> */
.L_x_10685:
[----:B------:R-:W-:Y:S05]  /*35d0*/  BSYNC.RECONVERGENT B4 ;  /* 0x0000000000047941 */ /* 0x000fea0003800200 */
.L_x_10684:
        /* <DEDUP_REMOVED lines=12> */
.L_x_10683:
[----:B------:R-:W-:Y:S05]  /*36a0*/  BSYNC.RECONVERGENT B3 ;  /* 0x0000000000037941 */ /* 0x000fea0003800200 */
.L_x_10682:
        /* <DEDUP_REMOVED lines=15> */
.L_x_10689:
[----:B------:R-:W-:Y:S05]  /*37a0*/  BSYNC.RECONVERGENT B4 ;  /* 0x0000000000047941 */ /* 0x000fea0003800200 */
.L_x_10688:
        /* <DEDUP_REMOVED lines=12> */
.L_x_10687:
[----:B------:R-:W-:Y:S05]  /*3870*/  BSYNC.RECONVERGENT B3 ;  /* 0x0000000000037941 */ /* 0x000fea0003800200 */
.L_x_10686:
        /* <DEDUP_REMOVED lines=15> */
.L_x_10693:
[----:B------:R-:W-:Y:S05]  /*3970*/  BSYNC.RECONVERGENT B4 ;  /* 0x0000000000047941 */ /* 0x000fea0003800200 */
.L_x_10692:
        /* <DEDUP_REMOVED lines=12> */
.L_x_10691:
[----:B------:R-:W-:Y:S05]  /*3a40*/  BSYNC.RECONVERGENT B3 ;  /* 0x0000000000037941 */ /* 0x000fea0003800200 */
.L_x_10690:
        /* <DEDUP_REMOVED lines=15> */
.L_x_10697:
[----:B------:R-:W-:Y:S05]  /*3b40*/  BSYNC.RECONVERGENT B4 ;  /* 0x0000000000047941 */ /* 0x000fea0003800200 */
.L_x_10696:
        /* <DEDUP_REMOVED lines=12> */
.L_x_10695:
[----:B------:R-:W-:Y:S05]  /*3c10*/  BSYNC.RECONVERGENT B3 ;  /* 0x0000000000037941 */ /* 0x000fea0003800200 */
.L_x_10694:
[----:B------:R-:W-:Y:S05]  /*3c20*/  @!P1 BRA `(.L_x_10698) ;  /* 0x0000001c006c9947 */ /* 0x000fea0003800000 */
[----:B-----5:R-:W-:Y:S01]  /*3c30*/  ISETP.GE.U32.AND P0, PT, R194, RZ, PT ;  /* 0x000000ffc200720c */ /* 0x020fe20003f06070 */
[----:B------:R-:W-:Y:S01]  /*3c40*/  BSSY.RECONVERGENT B3, `(.L_x_10699) ;  /* 0x000000d000037945 */ /* 0x000fe20003800200 */
[----:B------:R-:W-:Y:S02]  /*3c50*/  MOV R180, RZ ;  /* 0x000000ff00b47202 */ /* 0x000fe40000000f00 */
        /* <DEDUP_REMOVED lines=11> */
.L_x_10700:
[----:B------:R-:W-:Y:S05]  /*3d10*/  BSYNC.RECONVERGENT B3 ;  /* 0x0000000000037941 */ /* 0x000fea0003800200 */
.L_x_10699:
        /* <DEDUP_REMOVED lines=11> */
[----:B------:R-:W-:Y:S01]  /*3dd0*/  PRMT R163, R163, 0x5410, R180 ;  /* 0x00005410a3a37816 */ /* 0x000fe200000000b4 */
[----:B------:R-:W-:Y:S06]  /*3de0*/  BRA `(.L_x_10698) ;  /* 0x0000001800fc7947 */ /* 0x000fec0003800000 */
.L_x_10669:
        /* <DEDUP_REMOVED lines=11> */
[----:B------:R-:W-:-:S05]  /*3ea0*/  @P5 HADD2.F32 R167, -RZ, R176.H0_H0 ;  /* 0x200000b0ffa75230 */ /* 0x000fca0000004100 */
[-C--:B------:R-:W-:Y:S01]  /*3eb0*/  @P5 FMUL.FTZ R166, R167, R165.reuse ;  /* 0x000000a5a7a65220 */ /* 0x080fe20000410000 */
[----:B------:R-:W-:-:S03]  /*3ec0*/  FMUL.FTZ R165, R28, R165 ;  /* 0x000000a51ca57220 */ /* 0x000fc60000410000 */
[----:B------:R-:W-:Y:S02]  /*3ed0*/  FADD.FTZ R116, R116, R166 ;  /* 0x000000a674747221 */ /* 0x000fe40000010000 */
[----:B------:R-:W-:-:S04]  /*3ee0*/  FSEL R165, R165, RZ, P5 ;  /* 0x000000ffa5a57208 */ /* 0x000fc80002800000 */
[----:B------:R-:W-:-:S04]  /*3ef0*/  F2FP.F16.F32.PACK_AB R165, RZ, R165 ;  /* 0x000000a5ffa5723e */ /* 0x000fc800000000ff */
[----:B------:R-:W-:-:S07]  /*3f00*/  PRMT R160, R165, 0x7610, R160 ;  /* 0x00007610a5a07816 */ /* 0x000fce00000000a0 */
.L_x_10702:
[----:B------:R-:W-:Y:S05]  /*3f10*/  BSYNC.RECONVERGENT B3 ;  /* 0x0000000000037941 */ /* 0x000fea0003800200 */
.L_x_10701:
        /* <DEDUP_REMOVED lines=10> */
[----:B------:R-:W-:-:S05]  /*3fc0*/  @P5 HADD2.F32 R180, -RZ, R176.H1_H1 ;  /* 0x300000b0ffb45230 */ /* 0x000fca0000004100 */
[-C--:B------:R-:W-:Y:S01]  /*3fd0*/  @P5 FMUL.FTZ R166, R180, R165.reuse ;  /* 0x000000a5b4a65220 */ /* 0x080fe20000410000 */
[----:B------:R-:W-:-:S03]  /*3fe0*/  FMUL.FTZ R165, R29, R165 ;  /* 0x000000a51da57220 */ /* 0x000fc60000410000 */
[----:B------:R-:W-:Y:S02]  /*3ff0*/  FADD.FTZ R117, R117, R166 ;  /* 0x000000a675757221 */ /* 0x000fe40000010000 */
[----:B------:R-:W-:-:S04]  /*4000*/  FSEL R165, R165, RZ, P5 ;  /* 0x000000ffa5a57208 */ /* 0x000fc80002800000 */
[----:B------:R-:W-:-:S04]  /*4010*/  F2FP.F16.F32.PACK_AB R165, RZ, R165 ;  /* 0x000000a5ffa5723e */ /* 0x000fc800000000ff */
[----:B------:R-:W-:-:S07]  /*4020*/  PRMT R160, R160, 0x5410, R165 ;  /* 0x00005410a0a07816 */ /* 0x000fce00000000a5 */
.L_x_10704:
[----:B------:R-:W-:Y:S05]  /*4030*/  BSYNC.RECONVERGENT B3 ;  /* 0x0000000000037941 */ /* 0x000fea0003800200 */
.L_x_10703:
        /* <DEDUP_REMOVED lines=17> */
.L_x_10706:
[----:B------:R-:W-:Y:S05]  /*4150*/  BSYNC.RECONVERGENT B3 ;  /* 0x0000000000037941 */ /* 0x000fea0003800200 */
.L_x_10705:
        /* <DEDUP_REMOVED lines=17> */
.L_x_10708:
[----:B------:R-:W-:Y:S05]  /*4270*/  BSYNC.RECONVERGENT B3 ;  /* 0x0000000000037941 */ /* 0x000fea0003800200 */
.L_x_10707:
        /* <DEDUP_REMOVED lines=17> */
.L_x_10710:
[----:B------:R-:W-:Y:S05]  /*4390*/  BSYNC.RECONVERGENT B3 ;  /* 0x0000000000037941 */ /* 0x000fea0003800200 */
.L_x_10709:
        /* <DEDUP_REMOVED lines=17> */
.L_x_10712:
[----:B------:R-:W-:Y:S05]  /*44b0*/  BSYNC.RECONVERGENT B3 ;  /* 0x0000000000037941 */ /* 0x000fea0003800200 */
.L_x_10711:
[----:B------:R-:W-:Y:S01]  /*44c0*/  F2FP.F16.F32.PACK_AB R165, R180, R165 ;  /* 0x000000a5b4a5723e */ /* 0x000fe200000000ff */
[-CC-:B------:R-:W-:Y:S01]  /*44d0*/  FFMA.FTZ R180, R13, R181.reuse, R22.reuse ;  /* 0x000000b50db47223 */ /* 0x180fe20000010016 */
[----:B------:R-:W-:Y:S01]  /*44e0*/  F2FP.F16.F32.PACK_AB R164, R167, R164 ;  /* 0x000000a4a7a4723e */ /* 0x000fe200000000ff */
[----:B------:R-:W-:Y:S01]  /*44f0*/  FFMA.FTZ R167, R14, R181, R22 ;  /* 0x000000b50ea77223 */ /* 0x000fe20000010016 */
[----:B------:R-:W-:Y:S01]  /*4500*/  BSSY.RECONVERGENT B3, `(.L_x_10713) ;  /* 0x0000014000037945 */ /* 0x000fe20003800200 */
[----:B------:R-:W-:Y:S01]  /*4510*/  FADD.FTZ R180, R239, -R180 ;  /* 0x800000b4efb47221 */ /* 0x000fe20000010000 */
[----:B------:R-:W-:Y:S01]  /*4520*/  F2FP.F16.F32.PACK_AB R166, R182, R166 ;  /* 0x000000a6b6a6723e */ /* 0x000fe200000000ff */
        /* <DEDUP_REMOVED lines=17> */
.L_x_10714:
[----:B------:R-:W-:Y:S05]  /*4640*/  BSYNC.RECONVERGENT B3 ;  /* 0x0000000000037941 */ /* 0x000fea0003800200 */
.L_x_10713:
[----:B------:R-:W-:Y:S01]  /*4650*/  F2FP.F16.F32.PACK_AB R167, R180, R167 ;  /* 0x000000a7b4a7723e */ /* 0x000fe200000000ff */
[----:B------:R-:W-:Y:S06]  /*4660*/  @!P1 BRA `(.L_x_10698) ;  /* 0x0000001000dc9947 */ /* 0x000fec0003800000 */
[----:B-----5:R-:W-:Y:S01]  /*4670*/  ISETP.GE.U32.AND P0, PT, R194, RZ, PT ;  /* 0x000000ffc200720c */ /* 0x020fe20003f06070 */
[----:B------:R-:W-:Y:S01]  /*4680*/  FMUL.FTZ R180, R180, UR13 ;  /* 0x0000000db4b47c20 */ /* 0x000fe20008410000 */
[----:B------:R-:W-:Y:S02]  /*4690*/  MOV R182, RZ ;  /* 0x000000ff00b67202 */ /* 0x000fe40000000f00 */
[----:B------:R-:W-:Y:S01]  /*46a0*/  ISETP.GE.U32.AND.EX P0, PT, R195, 0x1000000, PT, P0 ;  /* 0x01000000c300780c */ /* 0x000fe20003f06100 */
[----:B------:R-:W-:-:S12]  /*46b0*/  FMUL.FTZ R180, R180, UR12 ;  /* 0x0000000cb4b47c20 */ /* 0x000fd80008410000 */
[----:B------:R-:W-:-:S05]  /*46c0*/  @P0 HADD2.F32 R183, -RZ, R179.H1_H1 ;  /* 0x300000b3ffb70230 */ /* 0x000fca0000004100 */
[-C--:B------:R-:W-:Y:S01]  /*46d0*/  @P0 FMUL.FTZ R182, R183, R180.reuse ;  /* 0x000000b4b7b60220 */ /* 0x080fe20000410000 */
[----:B------:R-:W-:-:S03]  /*46e0*/  FMUL.FTZ R180, R35, R180 ;  /* 0x000000b423b47220 */ /* 0x000fc60000410000 */
[----:B------:R-:W-:Y:S02]  /*46f0*/  FADD.FTZ R123, R123, R182 ;  /* 0x000000b67b7b7221 */ /* 0x000fe40000010000 */
[----:B------:R-:W-:-:S04]  /*4700*/  FSEL R180, R180, RZ, P0 ;  /* 0x000000ffb4b47208 */ /* 0x000fc80000000000 */
[----:B------:R-:W-:-:S04]  /*4710*/  F2FP.F16.F32.PACK_AB R180, RZ, R180 ;  /* 0x000000b4ffb4723e */ /* 0x000fc800000000ff */
[----:B------:R-:W-:Y:S01]  /*4720*/  PRMT R163, R163, 0x5410, R180 ;  /* 0x00005410a3a37816 */ /* 0x000fe200000000b4 */
[----:B------:R-:W-:Y:S06]  /*4730*/  BRA `(.L_x_10698) ;  /* 0x0000001000a87947 */ /* 0x000fec0003800000 */
.L_x_10668:
        /* <DEDUP_REMOVED lines=13> */
[----:B------:R-:W-:Y:S01]  /*4810*/  FMUL.FTZ R180, R182, UR13 ;  /* 0x0000000db6b47c20 */ /* 0x000fe20008410000 */
[----:B------:R-:W-:Y:S02]  /*4820*/  HFMA2 R182, -RZ, RZ, 0, 0 ;  /* 0x00000000ffb67431 */ /* 0x000fe400000001ff */
[----:B------:R-:W-:Y:S02]  /*4830*/  @P0 HADD2.F32 R183, -RZ, R176.H0_H0 ;  /* 0x200000b0ffb70230 */ /* 0x000fe40000004100 */
[----:B------:R-:W-:-:S04]  /*4840*/  FMUL.FTZ R180, R180, UR12 ;  /* 0x0000000cb4b47c20 */ /* 0x000fc80008410000 */
[-C--:B------:R-:W-:Y:S01]  /*4850*/  @P0 FMUL.FTZ R182, R183, R180.reuse ;  /* 0x000000b4b7b60220 */ /* 0x080fe20000410000 */
[----:B------:R-:W-:-:S03]  /*4860*/  FMUL.FTZ R180, R28, R180 ;  /* 0x000000b41cb47220 */ /* 0x000fc60000410000 */
[----:B------:R-:W-:Y:S02]  /*4870*/  FADD.FTZ R116, R116, R182 ;  /* 0x000000b674747221 */ /* 0x000fe40000010000 */
[----:B------:R-:W-:-:S04]  /*4880*/  FSEL R180, R180, RZ, P0 ;  /* 0x000000ffb4b47208 */ /* 0x000fc80000000000 */
[----:B------:R-:W-:-:S04]  /*4890*/  F2FP.F16.F32.PACK_AB R180, RZ, R180 ;  /* 0x000000b4ffb4723e */ /* 0x000fc800000000ff */
[----:B------:R-:W-:-:S07]  /*48a0*/  PRMT R160, R180, 0x7610, R160 ;  /* 0x00007610b4a07816 */ /* 0x000fce00000000a0 */
.L_x_10717:
[----:B------:R-:W-:Y:S05]  /*48b0*/  BSYNC.RECONVERGENT B3 ;  /* 0x0000000000037941 */ /* 0x000fea0003800200 */
.L_x_10716:
[----:B------:R-:W-:Y:S04]  /*48c0*/  BSSY.RECONVERGENT B3, `(.L_x_10718) ;  /* 0x0000011000037945 */ /* 0x000fe80003800200 */
[----:B------:R-:W-:Y:S05]  /*48d0*/  @!P1 BRA `(.L_x_10719) ;  /* 0x00000000003c9947 */ /* 0x000fea0003800000 */
[----:B------:R-:W-:Y:S01]  /*48e0*/  @P5 FFMA.FTZ R180, R20, R181, R22 ;  /* 0x000000b514b45223 */ /* 0x000fe20000010016 */
[----:B-----5:R-:W-:Y:S01]  /*48f0*/  LOP3.LUT P0, RZ, R194, 0xff00, RZ, 0xc0, !PT ;  /* 0x0000ff00c2ff7812 */ /* 0x020fe2000780c0ff */
[----:B------:R-:W-:Y:S02]  /*4900*/  HADD2.F32 R182, -RZ, R148.H1_H1 ;  /* 0x30000094ffb67230 */ /* 0x000fe40000004100 */
[----:B------:R-:W-:-:S04]  /*4910*/  @P5 FADD.FTZ R180, R245, -R180 ;  /* 0x800000b4f5b45221 */ /* 0x000fc80000010000 */
[----:B------:R-:W-:-:S04]  /*4920*/  @P5 FFMA.FTZ R182, R5, R180, R182 ;  /* 0x000000b405b65223 */ /* 0x000fc800000100b6 */
[----:B------:R-:W-:Y:S01]  /*4930*/  FMUL.FTZ R180, R182, UR13 ;  /* 0x0000000db6b47c20 */ /* 0x000fe20008410000 */
[----:B------:R-:W-:Y:S01]  /*4940*/  MOV R182, RZ ;  /* 0x000000ff00b67202 */ /* 0x000fe20000000f00 */
[----:B------:R-:W-:Y:S02]  /*4950*/  @P0 HADD2.F32 R183, -RZ, R176.H1_H1 ;  /* 0x300000b0ffb70230 */ /* 0x000fe40000004100 */
[----:B------:R-:W-:-:S04]  /*4960*/  FMUL.FTZ R180, R180, UR12 ;  /* 0x0000000cb4b47c20 */ /* 0x000fc80008410000 */
[-C--:B------:R-:W-:Y:S01]  /*4970*/  @P0 FMUL.FTZ R182, R183, R180.reuse ;  /* 0x000000b4b7b60220 */ /* 0x080fe20000410000 */
[----:B------:R-:W-:-:S03]  /*4980*/  FMUL.FTZ R180, R29, R180 ;  /* 0x000000b41db47220 */ /* 0x000fc60000410000 */
[----:B------:R-:W-:Y:S02]  /*4990*/  FADD.FTZ R117, R117, R182 ;  /* 0x000000b675757221 */ /* 0x000fe40000010000 */
[----:B------:R-:W-:-:S04]  /*49a0*/  FSEL R180, R180, RZ, P0 ;  /* 0x000000ffb4b47208 */ /* 0x000fc80000000000 */
[----:B------:R-:W-:-:S04]  /*49b0*/  F2FP.F16.F32.PACK_AB R180, RZ, R180 ;  /* 0x000000b4ffb4723e */ /* 0x000fc800000000ff */
[----:B------:R-:W-:-:S07]  /*49c0*/  PRMT R160, R160, 0x5410, R180 ;  /* 0x00005410a0a07816 */ /* 0x000fce00000000b4 */
.L_x_10719:
[----:B------:R-:W-:Y:S05]  /*49d0*/  BSYNC.RECONVERGENT B3 ;  /* 0x0000000000037941 */ /* 0x000fea0003800200 */
.L_x_10718:
[----:B------:R-:W-:Y:S04]  /*49e0*/  BSSY.RECONVERGENT B3, `(.L_x_10720) ;  /* 0x0000011000037945 */ /* 0x000fe80003800200 */
[----:B------:R-:W-:Y:S05]  /*49f0*/  @!P1 BRA `(.L_x_10721) ;  /* 0x00000000003c9947 */ /* 0x000fea0003800000 */
        /* <DEDUP_REMOVED lines=15> */
.L_x_10721:
[----:B------:R-:W-:Y:S05]  /*4af0*/  BSYNC.RECONVERGENT B3 ;  /* 0x0000000000037941 */ /* 0x000fea0003800200 */
.L_x_10720:
        /* <DEDUP_REMOVED lines=17> */
.L_x_10723:
[----:B------:R-:W-:Y:S05]  /*4c10*/  BSYNC.RECONVERGENT B3 ;  /* 0x0000000000037941 */ /* 0x000fea0003800200 */
.L_x_10722:
        /* <DEDUP_REMOVED lines=17> */
.L_x_10725:
[----:B------:R-:W-:Y:S05]  /*4d30*/  BSYNC.RECONVERGENT B3 ;  /* 0x0000000000037941 */ /* 0x000fea0003800200 */
.L_x_10724:
        /* <DEDUP_REMOVED lines=17> */
.L_x_10727:
[----:B------:R-:W-:Y:S05]  /*4e50*/  BSYNC.RECONVERGENT B3 ;  /* 0x0000000000037941 */ /* 0x000fea0003800200 */
.L_x_10726:
        /* <DEDUP_REMOVED lines=17> */
.L_x_10729:
[----:B------:R-:W-:Y:S05]  /*4f70*/  BSYNC.RECONVERGENT B3 ;  /* 0x0000000000037941 */ /* 0x000fea0003800200 */
.L_x_10728:
[----:B------:R-:W-:Y:S05]  /*4f80*/  @!P1 BRA `(.L_x_10698) ;  /* 0x0000000800949947 */ /* 0x000fea0003800000 */
[----:B-----5:R-:W-:Y:S01]  /*4f90*/  ISETP.GE.U32.AND P0, PT, R194, RZ, PT ;  /* 0x000000ffc200720c */ /* 0x020fe20003f06070 */
[----:B------:R-:W-:Y:S01]  /*4fa0*/  @P5 FFMA.FTZ R180, R13, R181, R22 ;  /* 0x000000b50db45223 */ /* 0x000fe20000010016 */
[----:B------:R-:W-:Y:S02]  /*4fb0*/  HADD2.F32 R182, -RZ, R151.H1_H1 ;  /* 0x30000097ffb67230 */ /* 0x000fe40000004100 */
[----:B------:R-:W-:Y:S01]  /*4fc0*/  ISETP.GE.U32.AND.EX P0, PT, R195, 0x1000000, PT, P0 ;  /* 0x01000000c300780c */ /* 0x000fe20003f06100 */
[----:B------:R-:W-:-:S04]  /*4fd0*/  @P5 FADD.FTZ R180, R239, -R180 ;  /* 0x800000b4efb45221 */ /* 0x000fc80000010000 */
[----:B------:R-:W-:-:S04]  /*4fe0*/  @P5 FFMA.FTZ R182, R5, R180, R182 ;  /* 0x000000b405b65223 */ /* 0x000fc800000100b6 */
[----:B------:R-:W-:Y:S01]  /*4ff0*/  FMUL.FTZ R180, R182, UR13 ;  /* 0x0000000db6b47c20 */ /* 0x000fe20008410000 */
[----:B------:R-:W-:-:S03]  /*5000*/  MOV R182, RZ ;  /* 0x000000ff00b67202 */ /* 0x000fc60000000f00 */
[----:B------:R-:W-:Y:S02]  /*5010*/  @P0 HADD2.F32 R183, -RZ, R179.H1_H1 ;  /* 0x300000b3ffb70230 */ /* 0x000fe40000004100 */
[----:B------:R-:W-:-:S04]  /*5020*/  FMUL.FTZ R180, R180, UR12 ;  /* 0x0000000cb4b47c20 */ /* 0x000fc80008410000 */
[-C--:B------:R-:W-:Y:S01]  /*5030*/  @P0 FMUL.FTZ R182, R183, R180.reuse ;  /* 0x000000b4b7b60220 */ /* 0x080fe20000410000 */
[----:B------:R-:W-:-:S03]  /*5040*/  FMUL.FTZ R180, R35, R180 ;  /* 0x000000b423b47220 */ /* 0x000fc60000410000 */
[----:B------:R-:W-:Y:S02]  /*5050*/  FADD.FTZ R123, R123, R182 ;  /* 0x000000b67b7b7221 */ /* 0x000fe40000010000 */
[----:B------:R-:W-:-:S04]  /*5060*/  FSEL R180, R180, RZ, P0 ;  /* 0x000000ffb4b47208 */ /* 0x000fc80000000000 */
[----:B------:R-:W-:-:S04]  /*5070*/  F2FP.F16.F32.PACK_AB R180, RZ, R180 ;  /* 0x000000b4ffb4723e */ /* 0x000fc800000000ff */
[----:B------:R-:W-:Y:S01]  /*5080*/  PRMT R163, R163, 0x5410, R180 ;  /* 0x00005410a3a37816 */ /* 0x000fe200000000b4 */
[----:B------:R-:W-:Y:S06]  /*5090*/  BRA `(.L_x_10698) ;  /* 0x0000000800507947 */ /* 0x000fec0003800000 */
.L_x_10715:
[----:B------:R-:W-:Y:S01]  /*50a0*/  ISETP.GT.AND P0, PT, R6, RZ, PT ;  /* 0x000000ff0600720c */ /* 0x000fe20003f04270 */
[--C-:B-----5:R-:W-:Y:S01]  /*50b0*/  HADD2.F32 R164, -RZ, R148.reuse.H1_H1 ;  /* 0x30000094ffa47230 */ /* 0x120fe20000004100 */
[----:B------:R-:W-:Y:S01]  /*50c0*/  BSSY.RECONVERGENT B3, `(.L_x_10730) ;  /* 0x0000014000037945 */ /* 0x000fe20003800200 */
[----:B------:R-:W-:-:S10]  /*50d0*/  HADD2.F32 R180, -RZ, R148.H0_H0 ;  /* 0x20000094ffb47230 */ /* 0x000fd40000004100 */
        /* <DEDUP_REMOVED lines=18> */
.L_x_10731:
[----:B------:R-:W-:Y:S05]  /*5200*/  BSYNC.RECONVERGENT B3 ;  /* 0x0000000000037941 */ /* 0x000fea0003800200 */
.L_x_10730:
[----:B------:R-:W-:Y:S04]  /*5210*/  BSSY.RECONVERGENT B3, `(.L_x_10732) ;  /* 0x000000d000037945 */ /* 0x000fe80003800200 */
[----:B------:R-:W-:Y:S05]  /*5220*/  @!P1 BRA `(.L_x_10733) ;  /* 0x00000000002c9947 */ /* 0x000fea0003800000 */
[----:B------:R-:W-:Y:S01]  /*5230*/  LOP3.LUT P5, RZ, R194, 0xff00, RZ, 0xc0, !PT ;  /* 0x0000ff00c2ff7812 */ /* 0x000fe200078ac0ff */
        /* <DEDUP_REMOVED lines=10> */
.L_x_10733:
[----:B------:R-:W-:Y:S05]  /*52e0*/  BSYNC.RECONVERGENT B3 ;  /* 0x0000000000037941 */ /* 0x000fea0003800200 */
.L_x_10732:
[----:B------:R-:W-:Y:S01]  /*52f0*/  @P0 FFMA.FTZ R166, R18, R181, R22 ;  /* 0x000000b512a60223 */ /* 0x000fe20000010016 */
[----:B------:R-:W-:Y:S01]  /*5300*/  HADD2.F32 R165, -RZ, R149.H0_H0 ;  /* 0x20000095ffa57230 */ /* 0x000fe20000004100 */
        /* <DEDUP_REMOVED lines=15> */
.L_x_10735:
[----:B------:R-:W-:Y:S05]  /*5400*/  BSYNC.RECONVERGENT B3 ;  /* 0x0000000000037941 */ /* 0x000fea0003800200 */
.L_x_10734:
[----:B------:R-:W-:Y:S01]  /*5410*/  @P0 FFMA.FTZ R166, R17, R181, R22 ;  /* 0x000000b511a60223 */ /* 0x000fe20000010016 */
[----:B------:R-:W-:Y:S01]  /*5420*/  HADD2.F32 R182, -RZ, R149.H1_H1 ;  /* 0x30000095ffb67230 */ /* 0x000fe20000004100 */
        /* <DEDUP_REMOVED lines=15> */
.L_x_10737:
[----:B------:R-:W-:Y:S05]  /*5520*/  BSYNC.RECONVERGENT B3 ;  /* 0x0000000000037941 */ /* 0x000fea0003800200 */
.L_x_10736:
        /* <DEDUP_REMOVED lines=17> */
.L_x_10739:
[----:B------:R-:W-:Y:S05]  /*5640*/  BSYNC.RECONVERGENT B3 ;  /* 0x0000000000037941 */ /* 0x000fea0003800200 */
.L_x_10738:
        /* <DEDUP_REMOVED lines=17> */
.L_x_10741:
[----:B------:R-:W-:Y:S05]  /*5760*/  BSYNC.RECONVERGENT B3 ;  /* 0x0000000000037941 */ /* 0x000fea0003800200 */
.L_x_10740:
[--C-:B------:R-:W-:Y:S01]  /*5770*/  @P0 FFMA.FTZ R167, R14, R181, R22.reuse ;  /* 0x000000b50ea70223 */ /* 0x100fe20000010016 */
[----:B------:R-:W-:Y:S01]  /*5780*/  F2FP.F16.F32.PACK_AB R165, R182, R165 ;  /* 0x000000a5b6a5723e */ /* 0x000fe200000000ff */
[----:B------:R-:W-:Y:S01]  /*5790*/  @P0 FFMA.FTZ R182, R13, R181, R22 ;  /* 0x000000b50db60223 */ /* 0x000fe20000010016 */
[----:B------:R-:W-:Y:S01]  /*57a0*/  F2FP.F16.F32.PACK_AB R164, R164, R180 ;  /* 0x000000b4a4a4723e */ /* 0x000fe200000000ff */
[----:B------:R-:W-:Y:S01]  /*57b0*/  @P0 FADD.FTZ R184, R240, -R167 ;  /* 0x800000a7f0b80221 */ /* 0x000fe20000010000 */
[--C-:B------:R-:W-:Y:S02]  /*57c0*/  HADD2.F32 R167, -RZ, R151.reuse.H0_H0 ;  /* 0x20000097ffa77230 */ /* 0x100fe40000004100 */
[----:B------:R-:W-:Y:S01]  /*57d0*/  @P0 FADD.FTZ R182, R239, -R182 ;  /* 0x800000b6efb60221 */ /* 0x000fe20000010000 */
[----:B------:R-:W-:Y:S01]  /*57e0*/  HADD2.F32 R180, -RZ, R151.H1_H1 ;  /* 0x30000097ffb47230 */ /* 0x000fe20000004100 */
[----:B------:R-:W-:Y:S01]  /*57f0*/  BSSY.RECONVERGENT B3, `(.L_x_10742) ;  /* 0x0000010000037945 */ /* 0x000fe20003800200 */
[----:B------:R-:W-:Y:S01]  /*5800*/  F2FP.F16.F32.PACK_AB R166, R166, R183 ;  /* 0x000000b7a6a6723e */ /* 0x000fe200000000ff */
[----:B------:R-:W-:-:S02]  /*5810*/  @P0 FFMA.FTZ R167, R5, R184, R167 ;  /* 0x000000b805a70223 */ /* 0x000fc400000100a7 */
        /* <DEDUP_REMOVED lines=13> */
.L_x_10743:
[----:B------:R-:W-:Y:S05]  /*58f0*/  BSYNC.RECONVERGENT B3 ;  /* 0x0000000000037941 */ /* 0x000fea0003800200 */
.L_x_10742:
[----:B------:R-:W-:Y:S01]  /*5900*/  F2FP.F16.F32.PACK_AB R167, R180, R167 ;  /* 0x000000a7b4a7723e */ /* 0x000fe200000000ff */
[----:B------:R-:W-:Y:S06]  /*5910*/  @!P1 BRA `(.L_x_10698) ;  /* 0x0000000000309947 */ /* 0x000fec0003800000 */
[----:B------:R-:W-:Y:S01]  /*5920*/  ISETP.GE.U32.AND P0, PT, R194, RZ, PT ;  /* 0x000000ffc200720c */ /* 0x000fe20003f06070 */
        /* <DEDUP_REMOVED lines=10> */
[----:B------:R-:W-:-:S07]  /*59d0*/  PRMT R163, R163, 0x5410, R180 ;  /* 0x00005410a3a37816 */ /* 0x000fce00000000b4 */
.L_x_10698:
[----:B------:R-:W-:Y:S05]  /*59e0*/  BSYNC.RECONVERGENT B2 ;  /* 0x0000000000027941 */ /* 0x000fea0003800200 */
.L_x_10667:
        /* <DEDUP_REMOVED lines=10> */
.L_x_10664:
[----:B------:R-:W-:Y:S05]  /*5a90*/  BSYNC.RECONVERGENT B1 ;  /* 0x0000000000017941 */ /* 0x000fea0003800200 */
.L_x_10663:
[----:B------:R-:W-:Y:S04]  /*5aa0*/  BSSY.RECONVERGENT B1, `(.L_x_10744) ;  /* 0x00002bf000017945 */ /* 0x000fe80003800200 */
[----:B------:R-:W-:Y:S05]  /*5ab0*/  @!P2 BRA `(.L_x_10745) ;  /* 0x0000002800f4a947 */ /* 0x000fea0003800000 */
[----:B------:R-:W-:Y:S04]  /*5ac0*/  BSSY.RECONVERGENT B2, `(.L_x_10746) ;  /* 0x0000005000027945 */ /* 0x000fe80003800200 */
[----:B------:R-:W-:Y:S05]  /*5ad0*/  @!P1 BRA `(.L_x_10747) ;  /* 0x00000000000c9947 */ /* 0x000fea0003800000 */
[----:B0-----:R-:W0:Y:S02]  /*5ae0*/  LDC.64 R2, c[0x0][0x390] ;  /* 0x0000e400ff027b82 */ /* 0x001e240000000a00 */
[----:B0-----:R-:W-:-:S05]  /*5af0*/  IMAD.WIDE.U32 R2, R4, 0x10, R2 ;  /* 0x0000001004027825 */ /* 0x001fca00078e0002 */
[----:B-----5:R1:W5:Y:S02]  /*5b00*/  LDG.E.128 R176, desc[UR6][R2.64] ;  /* 0x0000000602b07981 */ /* 0x020364000c1e1d00 */
.L_x_10747:
[----:B------:R-:W-:Y:S05]  /*5b10*/  BSYNC.RECONVERGENT B2 ;  /* 0x0000000000027941 */ /* 0x000fea0003800200 */
.L_x_10746:
        /* <DEDUP_REMOVED lines=9> */
[--C-:B01---5:R-:W-:Y:S01]  /*5bb0*/  HADD2.F32 R3, -RZ, R152.reuse.H1_H1 ;  /* 0x30000098ff037230 */ /* 0x123fe20000004100 */
        /* <DEDUP_REMOVED lines=20> */
.L_x_10752:
[----:B------:R-:W-:Y:S05]  /*5d00*/  BSYNC.RECONVERGENT B3 ;  /* 0x0000000000037941 */ /* 0x000fea0003800200 */
.L_x_10751:
        /* <DEDUP_REMOVED lines=13> */
.L_x_10754:
[----:B------:R-:W-:Y:S05]  /*5de0*/  BSYNC.RECONVERGENT B3 ;  /* 0x0000000000037941 */ /* 0x000fea0003800200 */
.L_x_10753:
        /* <DEDUP_REMOVED lines=17> */
.L_x_10756:
[----:B------:R-:W-:Y:S05]  /*5f00*/  BSYNC.RECONVERGENT B3 ;  /* 0x0000000000037941 */ /* 0x000fea0003800200 */
.L_x_10755:
        /* <DEDUP_REMOVED lines=17> */
.L_x_10758:
[----:B------:R-:W-:Y:S05]  /*6020*/  BSYNC.RECONVERGENT B3 ;  /* 0x0000000000037941 */ /* 0x000fea0003800200 */
.L_x_10757:
        /* <DEDUP_REMOVED lines=17> */
.L_x_10760:
[----:B------:R-:W-:Y:S05]  /*6140*/  BSYNC.RECONVERGENT B3 ;  /* 0x0000000000037941 */ /* 0x000fea0003800200 */
.L_x_10759:
        /* <DEDUP_REMOVED lines=17> */
.L_x_10762:
[----:B------:R-:W-:Y:S05]  /*6260*/  BSYNC.RECONVERGENT B3 ;  /* 0x0000000000037941 */ /* 0x000fea0003800200 */
.L_x_10761:
[----:B------:R-:W-:Y:S01]  /*6270*/  F2FP.F16.F32.PACK_AB R164, R3, R164 ;  /* 0x000000a403a4723e */ /* 0x000fe200000000ff */
[-CC-:B------:R-:W-:Y:S01]  /*6280*/  @P0 FFMA.FTZ R2, R204, R181.reuse, R22.reuse ;  /* 0x000000b5cc020223 */ /* 0x180fe20000010016 */
[----:B------:R-:W-:Y:S01]  /*6290*/  @P0 FFMA.FTZ R3, R206, R181, R22 ;  /* 0x000000b5ce030223 */ /* 0x000fe20000010016 */
[----:B------:R-:W-:Y:S01]  /*62a0*/  F2FP.F16.F32.PACK_AB R165, R167, R165 ;  /* 0x000000a5a7a5723e */ /* 0x000fe200000000ff */
[----:B------:R-:W-:Y:S01]  /*62b0*/  BSSY.RECONVERGENT B3, `(.L_x_10763) ;  /* 0x0000014000037945 */ /* 0x000fe20003800200 */
[----:B------:R-:W-:Y:S01]  /*62c0*/  @P0 FADD.FTZ R182, R205, -R2 ;  /* 0x80000002cdb60221 */ /* 0x000fe20000010000 */
[----:B------:R-:W-:Y:S01]  /*62d0*/  @P0 FADD.FTZ R167, R207, -R3 ;  /* 0x80000003cfa70221 */ /* 0x000fe20000010000 */
[--C-:B------:R-:W-:Y:S01]  /*62e0*/  HADD2.F32 R2, -RZ, R155.reuse.H0_H0 ;  /* 0x2000009bff027230 */ /* 0x100fe20000004100 */
[----:B------:R-:W-:Y:S01]  /*62f0*/  F2FP.F16.F32.PACK_AB R166, R180, R166 ;  /* 0x000000a6b4a6723e */ /* 0x000fe200000000ff */
[----:B------:R-:W-:-:S03]  /*6300*/  HADD2.F32 R3, -RZ, R155.H1_H1 ;  /* 0x3000009bff037230 */ /* 0x000fc60000004100 */
[C---:B------:R-:W-:Y:S02]  /*6310*/  @P0 FFMA.FTZ R2, R5.reuse, R182, R2 ;  /* 0x000000b605020223 */ /* 0x040fe40000010002 */
        /* <DEDUP_REMOVED lines=13> */
.L_x_10764:
[----:B------:R-:W-:Y:S05]  /*63f0*/  BSYNC.RECONVERGENT B3 ;  /* 0x0000000000037941 */ /* 0x000fea0003800200 */
.L_x_10763:
        /* <DEDUP_REMOVED lines=15> */
.L_x_10750:
        /* <DEDUP_REMOVED lines=18> */
.L_x_10767:
[----:B------:R-:W-:Y:S05]  /*6610*/  BSYNC.RECONVERGENT B3 ;  /* 0x0000000000037941 */ /* 0x000fea0003800200 */
.L_x_10766:
[----:B------:R-:W-:Y:S04]  /*6620*/  BSSY.RECONVERGENT B3, `(.L_x_10768) ;  /* 0x0000011000037945 */ /* 0x000fe80003800200 */
[----:B------:R-:W-:Y:S05]  /*6630*/  @!P1 BRA `(.L_x_10769) ;  /* 0x00000000003c9947 */ /* 0x000fea0003800000 */
[----:B01----:R-:W-:Y:S01]  /*6640*/  @P5 FFMA.FTZ R2, R11, R181, R22 ;  /* 0x000000b50b025223 */ /* 0x003fe20000010016 */
        /* <DEDUP_REMOVED lines=14> */
.L_x_10769:
[----:B------:R-:W-:Y:S05]  /*6730*/  BSYNC.RECONVERGENT B3 ;  /* 0x0000000000037941 */ /* 0x000fea0003800200 */
.L_x_10768:
[----:B------:R-:W-:Y:S04]  /*6740*/  BSSY.RECONVERGENT B3, `(.L_x_10770) ;  /* 0x0000011000037945 */ /* 0x000fe80003800200 */
[----:B------:R-:W-:Y:S05]  /*6750*/  @!P1 BRA `(.L_x_10771) ;  /* 0x00000000003c9947 */ /* 0x000fea0003800000 */
        /* <DEDUP_REMOVED lines=15> */
.L_x_10771:
[----:B------:R-:W-:Y:S05]  /*6850*/  BSYNC.RECONVERGENT B3 ;  /* 0x0000000000037941 */ /* 0x000fea0003800200 */
.L_x_10770:
        /* <DEDUP_REMOVED lines=17> */
.L_x_10773:
[----:B------:R-:W-:Y:S05]  /*6970*/  BSYNC.RECONVERGENT B3 ;  /* 0x0000000000037941 */ /* 0x000fea0003800200 */
.L_x_10772:
        /* <DEDUP_REMOVED lines=17> */
.L_x_10775:
[----:B------:R-:W-:Y:S05]  /*6a90*/  BSYNC.RECONVERGENT B3 ;  /* 0x0000000000037941 */ /* 0x000fea0003800200 */
.L_x_10774:
        /* <DEDUP_REMOVED lines=17> */
.L_x_10777:
[----:B------:R-:W-:Y:S05]  /*6bb0*/  BSYNC.RECONVERGENT B3 ;  /* 0x0000000000037941 */ /* 0x000fea0003800200 */
.L_x_10776:
        /* <DEDUP_REMOVED lines=17> */
.L_x_10779:
[----:B------:R-:W-:Y:S05]  /*6cd0*/  BSYNC.RECONVERGENT B3 ;  /* 0x0000000000037941 */ /* 0x000fea0003800200 */
.L_x_10778:
[----:B------:R-:W-:Y:S05]  /*6ce0*/  @!P1 BRA `(.L_x_10765) ;  /* 0x0000001800449947 */ /* 0x000fea0003800000 */
[----:B-----5:R-:W-:Y:S01]  /*6cf0*/  ISETP.GE.U32.AND P0, PT, R196, RZ, PT ;  /* 0x000000ffc400720c */ /* 0x020fe20003f06070 */
[----:B01----:R-:W-:Y:S01]  /*6d00*/  @P5 FFMA.FTZ R2, R206, R181, R22 ;  /* 0x000000b5ce025223 */ /* 0x003fe20000010016 */
        /* <DEDUP_REMOVED lines=15> */
.L_x_10749:
        /* <DEDUP_REMOVED lines=22> */
.L_x_10782:
[----:B------:R-:W-:Y:S05]  /*6f60*/  BSYNC.RECONVERGENT B3 ;  /* 0x0000000000037941 */ /* 0x000fea0003800200 */
.L_x_10781:
        /* <DEDUP_REMOVED lines=17> */
.L_x_10784:
[----:B------:R-:W-:Y:S05]  /*7080*/  BSYNC.RECONVERGENT B3 ;  /* 0x0000000000037941 */ /* 0x000fea0003800200 */
.L_x_10783:
        /* <DEDUP_REMOVED lines=17> */
.L_x_10786:
[----:B------:R-:W-:Y:S05]  /*71a0*/  BSYNC.RECONVERGENT B3 ;  /* 0x0000000000037941 */ /* 0x000fea0003800200 */
.L_x_10785:
        /* <DEDUP_REMOVED lines=17> */
.L_x_10788:
[----:B------:R-:W-:Y:S05]  /*72c0*/  BSYNC.RECONVERGENT B3 ;  /* 0x0000000000037941 */ /* 0x000fea0003800200 */
.L_x_10787:
        /* <DEDUP_REMOVED lines=17> */
.L_x_10790:
[----:B------:R-:W-:Y:S05]  /*73e0*/  BSYNC.RECONVERGENT B3 ;  /* 0x0000000000037941 */ /* 0x000fea0003800200 */
.L_x_10789:
        /* <DEDUP_REMOVED lines=17> */
.L_x_10792:
[----:B------:R-:W-:Y:S05]  /*7500*/  BSYNC.RECONVERGENT B3 ;  /* 0x0000000000037941 */ /* 0x000fea0003800200 */
.L_x_10791:
[----:B------:R-:W-:Y:S01]  /*7510*/  F2FP.F16.F32.PACK_AB R165, R164, R165 ;  /* 0x000000a5a4a5723e */ /* 0x000fe200000000ff */
[----:B------:R-:W-:Y:S01]  /*7520*/  BSSY.RECONVERGENT B3, `(.L_x_10793) ;  /* 0x0000017000037945 */ /* 0x000fe20003800200 */
[----:B------:R-:W-:Y:S01]  /*7530*/  F2FP.F16.F32.PACK_AB R164, R3, R2 ;  /* 0x0000000203a4723e */ /* 0x000fe200000000ff */
[-CC-:B------:R-:W-:Y:S01]  /*7540*/  FFMA.FTZ R2, R206, R181.reuse, R22.reuse ;  /* 0x000000b5ce027223 */ /* 0x180fe20000010016 */
[----:B------:R-:W-:Y:S01]  /*7550*/  FFMA.FTZ R3, R204, R181, R22 ;  /* 0x000000b5cc037223 */ /* 0x000fe20000010016 */
[----:B------:R-:W-:Y:S02]  /*7560*/  F2FP.F16.F32.PACK_AB R166, R167, R166 ;  /* 0x000000a6a7a6723e */ /* 0x000fe400000000ff */
        /* <DEDUP_REMOVED lines=18> */
.L_x_10794:
[----:B------:R-:W-:Y:S05]  /*7690*/  BSYNC.RECONVERGENT B3 ;  /* 0x0000000000037941 */ /* 0x000fea0003800200 */
.L_x_10793:
        /* <DEDUP_REMOVED lines=15> */
.L_x_10780:
        /* <DEDUP_REMOVED lines=15> */
.L_x_10798:
[----:B------:R-:W-:Y:S05]  /*7880*/  BSYNC.RECONVERGENT B4 ;  /* 0x0000000000047941 */ /* 0x000fea0003800200 */
.L_x_10797:
        /* <DEDUP_REMOVED lines=12> */
.L_x_10796:
[----:B------:R-:W-:Y:S05]  /*7950*/  BSYNC.RECONVERGENT B3 ;  /* 0x0000000000037941 */ /* 0x000fea0003800200 */
.L_x_10795:
[----:B------:R-:W-:Y:S04]  /*7960*/  BSSY.RECONVERGENT B3, `(.L_x_10799) ;  /* 0x000001c000037945 */ /* 0x000fe80003800200 */
[----:B------:R-:W-:Y:S05]  /*7970*/  @!P1 BRA `(.L_x_10800) ;  /* 0x0000000000689947 */ /* 0x000fea0003800000 */
[----:B-----5:R-:W-:Y:S01]  /*7980*/  LOP3.LUT P0, RZ, R196, 0xff00, RZ, 0xc0, !PT ;  /* 0x0000ff00c4ff7812 */ /* 0x020fe2000780c0ff */
[----:B------:R-:W-:Y:S01]  /*7990*/  BSSY.RECONVERGENT B4, `(.L_x_10801) ;  /* 0x000000c000047945 */ /* 0x000fe20003800200 */
[----:B01----:R-:W-:-:S11]  /*79a0*/  MOV R2, RZ ;  /* 0x000000ff00027202 */ /* 0x003fd60000000f00 */
        /* <DEDUP_REMOVED lines=10> */
.L_x_10802:
[----:B------:R-:W-:Y:S05]  /*7a50*/  BSYNC.RECONVERGENT B4 ;  /* 0x0000000000047941 */ /* 0x000fea0003800200 */
.L_x_10801:
        /* <DEDUP_REMOVED lines=12> */
.L_x_10800:
[----:B------:R-:W-:Y:S05]  /*7b20*/  BSYNC.RECONVERGENT B3 ;  /* 0x0000000000037941 */ /* 0x000fea0003800200 */
.L_x_10799:
        /* <DEDUP_REMOVED lines=15> */
.L_x_10806:
[----:B------:R-:W-:Y:S05]  /*7c20*/  BSYNC.RECONVERGENT B4 ;  /* 0x0000000000047941 */ /* 0x000fea0003800200 */
.L_x_10805:
        /* <DEDUP_REMOVED lines=12> */
.L_x_10804:
[----:B------:R-:W-:Y:S05]  /*7cf0*/  BSYNC.RECONVERGENT B3 ;  /* 0x0000000000037941 */ /* 0x000fea0003800200 */
.L_x_10803:
        /* <DEDUP_REMOVED lines=15> */
.L_x_10810:
[----:B------:R-:W-:Y:S05]  /*7df0*/  BSYNC.RECONVERGENT B4 ;  /* 0x0000000000047941 */ /* 0x000fea0003800200 */
.L_x_10809:
        /* <DEDUP_REMOVED lines=12> */
.L_x_10808:
[----:B------:R-:W-:Y:S05]  /*7ec0*/  BSYNC.RECONVERGENT B3 ;  /* 0x0000000000037941 */ /* 0x000fea0003800200 */
.L_x_10807:
        /* <DEDUP_REMOVED lines=15> */
.L_x_10814:
[----:B------:R-:W-:Y:S05]  /*7fc0*/  BSYNC.RECONVERGENT B4 ;  /* 0x0000000000047941 */ /* 0x000fea0003800200 */
.L_x_10813:
        /* <DEDUP_REMOVED lines=12> */
.L_x_10812:
[----:B------:R-:W-:Y:S05]  /*8090*/  BSYNC.RECONVERGENT B3 ;  /* 0x0000000000037941 */ /* 0x000fea0003800200 */
.L_x_10811:
        /* <DEDUP_REMOVED lines=15> */
.L_x_10818:
[----:B------:R-:W-:Y:S05]  /*8190*/  BSYNC.RECONVERGENT B4 ;  /* 0x0000000000047941 */ /* 0x000fea0003800200 */
.L_x_10817:
        /* <DEDUP_REMOVED lines=12> */
.L_x_10816:
[----:B------:R-:W-:Y:S05]  /*8260*/  BSYNC.RECONVERGENT B3 ;  /* 0x0000000000037941 */ /* 0x000fea0003800200 */
.L_x_10815:
        /* <DEDUP_REMOVED lines=15> */
.L_x_10822:
[----:B------:R-:W-:Y:S05]  /*8360*/  BSYNC.RECONVERGENT B4 ;  /* 0x0000000000047941 */ /* 0x000fea0003800200 */
.L_x_10821:
        /* <DEDUP_REMOVED lines=12> */
.L_x_10820:
[----:B------:R-:W-:Y:S05]  /*8430*/  BSYNC.RECONVERGENT B3 ;  /* 0x0000000000037941 */ /* 0x000fea0003800200 */
.L_x_10819:
[----:B------:R-:W-:Y:S05]  /*8440*/  @!P1 BRA `(.L_x_10765) ;  /* 0x00000000006c9947 */ /* 0x000fea0003800000 */
[----:B-----5:R-:W-:Y:S01]  /*8450*/  ISETP.GE.U32.AND P0, PT, R196, RZ, PT ;  /* 0x000000ffc400720c */ /* 0x020fe20003f06070 */
[----:B------:R-:W-:Y:S01]  /*8460*/  BSSY.RECONVERGENT B3, `(.L_x_10823) ;  /* 0x000000d000037945 */ /* 0x000fe20003800200 */
[----:B01----:R-:W-:Y:S02]  /*8470*/  MOV R2, RZ ;  /* 0x000000ff00027202 */ /* 0x003fe40000000f00 */
        /* <DEDUP_REMOVED lines=11> */
.L_x_10824:
[----:B------:R-:W-:Y:S05]  /*8530*/  BSYNC.RECONVERGENT B3 ;  /* 0x0000000000037941 */ /* 0x000fea0003800200 */
.L_x_10823:
        /* <DEDUP_REMOVED lines=12> */
.L_x_10765:
[----:B------:R-:W-:Y:S05]  /*8600*/  BSYNC.RECONVERGENT B2 ;  /* 0x0000000000027941 */ /* 0x000fea0003800200 */
.L_x_10748:
        /* <DEDUP_REMOVED lines=8> */
.L_x_10745:
[----:B------:R-:W-:Y:S05]  /*8690*/  BSYNC.RECONVERGENT B1 ;  /* 0x0000000000017941 */ /* 0x000fea0003800200 */
.L_x_10744:
[----:B------:R-:W-:Y:S04]  /*86a0*/  BSSY.RECONVERGENT B1, `(.L_x_10825) ;  /* 0x00002bf000017945 */ /* 0x000fe80003800200 */
[----:B------:R-:W-:Y:S05]  /*86b0*/  @!P3 BRA `(.L_x_10826) ;  /* 0x0000002800f4b947 */ /* 0x000fea0003800000 */
[----:B------:R-:W-:Y:S04]  /*86c0*/  BSSY.RECONVERGENT B2, `(.L_x_10827) ;  /* 0x0000005000027945 */ /* 0x000fe80003800200 */
[----:B------:R-:W-:Y:S05]  /*86d0*/  @!P1 BRA `(.L_x_10828) ;  /* 0x00000000000c9947 */ /* 0x000fea0003800000 */
[----:B01----:R-:W0:Y:S02]  /*86e0*/  LDC.64 R2, c[0x0][0x390] ;  /* 0x0000e400ff027b82 */ /* 0x003e240000000a00 */
[----:B0-----:R-:W-:-:S05]  /*86f0*/  IMAD.WIDE.U32 R2, R4, 0x10, R2 ;  /* 0x0000001004027825 */ /* 0x001fca00078e0002 */
[----:B-----5:R2:W5:Y:S02]  /*8700*/  LDG.E.128 R176, desc[UR6][R2.64] ;  /* 0x0000000602b07981 */ /* 0x020564000c1e1d00 */
.L_x_10828:
[----:B------:R-:W-:Y:S05]  /*8710*/  BSYNC.RECONVERGENT B2 ;  /* 0x0000000000027941 */ /* 0x000fea0003800200 */
.L_x_10827:
        /* <DEDUP_REMOVED lines=9> */
[--C-:B012--5:R-:W-:Y:S01]  /*87b0*/  HADD2.F32 R3, -RZ, R156.reuse.H1_H1 ;  /* 0x3000009cff037230 */ /* 0x127fe20000004100 */
        /* <DEDUP_REMOVED lines=20> */
.L_x_10833:
[----:B------:R-:W-:Y:S05]  /*8900*/  BSYNC.RECONVERGENT B3 ;  /* 0x0000000000037941 */ /* 0x000fea0003800200 */
.L_x_10832:
        /* <DEDUP_REMOVED lines=13> */
.L_x_10835:
[----:B------:R-:W-:Y:S05]  /*89e0*/  BSYNC.RECONVERGENT B3 ;  /* 0x0000000000037941 */ /* 0x000fea0003800200 */
.L_x_10834:
        /* <DEDUP_REMOVED lines=17> */
.L_x_10837:
[----:B------:R-:W-:Y:S05]  /*8b00*/  BSYNC.RECONVERGENT B3 ;  /* 0x0000000000037941 */ /* 0x000fea0003800200 */
.L_x_10836:
        /* <DEDUP_REMOVED lines=17> */
.L_x_10839:
[----:B------:R-:W-:Y:S05]  /*8c20*/  BSYNC.RECONVERGENT B3 ;  /* 0x0000000000037941 */ /* 0x000fea0003800200 */
.L_x_10838:
        /* <DEDUP_REMOVED lines=17> */
.L_x_10841:
[----:B------:R-:W-:Y:S05]  /*8d40*/  BSYNC.RECONVERGENT B3 ;  /* 0x0000000000037941 */ /* 0x000fea0003800200 */
.L_x_10840:
        /* <DEDUP_REMOVED lines=17> */
.L_x_10843:
[----:B------:R-:W-:Y:S05]  /*8e60*/  BSYNC.RECONVERGENT B3 ;  /* 0x0000000000037941 */ /* 0x000fea0003800200 */
.L_x_10842:
        /* <DEDUP_REMOVED lines=24> */
.L_x_10845:
[----:B------:R-:W-:Y:S05]  /*8ff0*/  BSYNC.RECONVERGENT B3 ;  /* 0x0000000000037941 */ /* 0x000fea0003800200 */
.L_x_10844:
        /* <DEDUP_REMOVED lines=15> */
.L_x_10831:
        /* <DEDUP_REMOVED lines=18> */
.L_x_10848:
[----:B------:R-:W-:Y:S05]  /*9210*/  BSYNC.RECONVERGENT B3 ;  /* 0x0000000000037941 */ /* 0x000fea0003800200 */
.L_x_10847:
[----:B------:R-:W-:Y:S04]  /*9220*/  BSSY.RECONVERGENT B3, `(.L_x_10849) ;  /* 0x0000011000037945 */ /* 0x000fe80003800200 */
[----:B------:R-:W-:Y:S05]  /*9230*/  @!P1 BRA `(.L_x_10850) ;  /* 0x00000000003c9947 */ /* 0x000fea0003800000 */
[----:B012---:R-:W-:Y:S01]  /*9240*/  @P3 FFMA.FTZ R2, R209, R181, R22 ;  /* 0x000000b5d1023223 */ /* 0x007fe20000010016 */
        /* <DEDUP_REMOVED lines=14> */
.L_x_10850:
[----:B------:R-:W-:Y:S05]  /*9330*/  BSYNC.RECONVERGENT B3 ;  /* 0x0000000000037941 */ /* 0x000fea0003800200 */
.L_x_10849:
[----:B------:R-:W-:Y:S04]  /*9340*/  BSSY.RECONVERGENT B3, `(.L_x_10851) ;  /* 0x0000011000037945 */ /* 0x000fe80003800200 */
[----:B------:R-:W-:Y:S05]  /*9350*/  @!P1 BRA `(.L_x_10852) ;  /* 0x00000000003c9947 */ /* 0x000fea0003800000 */
        /* <DEDUP_REMOVED lines=15> */
.L_x_10852:
[----:B------:R-:W-:Y:S05]  /*9450*/  BSYNC.RECONVERGENT B3 ;  /* 0x0000000000037941 */ /* 0x000fea0003800200 */
.L_x_10851:
        /* <DEDUP_REMOVED lines=17> */
.L_x_10854:
[----:B------:R-:W-:Y:S05]  /*9570*/  BSYNC.RECONVERGENT B3 ;  /* 0x0000000000037941 */ /* 0x000fea0003800200 */
.L_x_10853:
        /* <DEDUP_REMOVED lines=17> */
.L_x_10856:
[----:B------:R-:W-:Y:S05]  /*9690*/  BSYNC.RECONVERGENT B3 ;  /* 0x0000000000037941 */ /* 0x000fea0003800200 */
.L_x_10855:
        /* <DEDUP_REMOVED lines=17> */
.L_x_10858:
[----:B------:R-:W-:Y:S05]  /*97b0*/  BSYNC.RECONVERGENT B3 ;  /* 0x0000000000037941 */ /* 0x000fea0003800200 */
.L_x_10857:
        /* <DEDUP_REMOVED lines=17> */
.L_x_10860:
[----:B------:R-:W-:Y:S05]  /*98d0*/  BSYNC.RECONVERGENT B3 ;  /* 0x0000000000037941 */ /* 0x000fea0003800200 */
.L_x_10859:
[----:B------:R-:W-:Y:S05]  /*98e0*/  @!P1 BRA `(.L_x_10846) ;  /* 0x0000001800449947 */ /* 0x000fea0003800000 */
[----:B-----5:R-:W-:Y:S01]  /*98f0*/  ISETP.GE.U32.AND P0, PT, R198, RZ, PT ;  /* 0x000000ffc600720c */ /* 0x020fe20003f06070 */
[----:B012---:R-:W-:Y:S01]  /*9900*/  @P3 FFMA.FTZ R2, R222, R181, R22 ;  /* 0x000000b5de023223 */ /* 0x007fe20000010016 */
        /* <DEDUP_REMOVED lines=15> */
.L_x_10830:
        /* <DEDUP_REMOVED lines=22> */
.L_x_10863:
[----:B------:R-:W-:Y:S05]  /*9b60*/  BSYNC.RECONVERGENT B3 ;  /* 0x0000000000037941 */ /* 0x000fea0003800200 */
.L_x_10862:
        /* <DEDUP_REMOVED lines=17> */
.L_x_10865:
[----:B------:R-:W-:Y:S05]  /*9c80*/  BSYNC.RECONVERGENT B3 ;  /* 0x0000000000037941 */ /* 0x000fea0003800200 */
.L_x_10864:
        /* <DEDUP_REMOVED lines=17> */
.L_x_10867:
[----:B------:R-:W-:Y:S05]  /*9da0*/  BSYNC.RECONVERGENT B3 ;  /* 0x0000000000037941 */ /* 0x000fea0003800200 */
.L_x_10866:
        /* <DEDUP_REMOVED lines=17> */
.L_x_10869:
[----:B------:R-:W-:Y:S05]  /*9ec0*/  BSYNC.RECONVERGENT B3 ;  /* 0x0000000000037941 */ /* 0x000fea0003800200 */
.L_x_10868:
        /* <DEDUP_REMOVED lines=17> */
.L_x_10871:
[----:B------:R-:W-:Y:S05]  /*9fe0*/  BSYNC.RECONVERGENT B3 ;  /* 0x0000000000037941 */ /* 0x000fea0003800200 */
.L_x_10870:
        /* <DEDUP_REMOVED lines=17> */
.L_x_10873:
[----:B------:R-:W-:Y:S05]  /*a100*/  BSYNC.RECONVERGENT B3 ;  /* 0x0000000000037941 */ /* 0x000fea0003800200 */
.L_x_10872:
        /* <DEDUP_REMOVED lines=24> */
.L_x_10875:
[----:B------:R-:W-:Y:S05]  /*a290*/  BSYNC.RECONVERGENT B3 ;  /* 0x0000000000037941 */ /* 0x000fea0003800200 */
.L_x_10874:
        /* <DEDUP_REMOVED lines=15> */
.L_x_10861:
        /* <DEDUP_REMOVED lines=15> */
.L_x_10879:
[----:B------:R-:W-:Y:S05]  /*a480*/  BSYNC.RECONVERGENT B4 ;  /* 0x0000000000047941 */ /* 0x000fea0003800200 */
.L_x_10878:
        /* <DEDUP_REMOVED lines=12> */
.L_x_10877:
[----:B------:R-:W-:Y:S05]  /*a550*/  BSYNC.RECONVERGENT B3 ;  /* 0x0000000000037941 */ /* 0x000fea0003800200 */
.L_x_10876:
[----:B------:R-:W-:Y:S04]  /*a560*/  BSSY.RECONVERGENT B3, `(.L_x_10880) ;  /* 0x000001c000037945 */ /* 0x000fe80003800200 */
[----:B------:R-:W-:Y:S05]  /*a570*/  @!P1 BRA `(.L_x_10881) ;  /* 0x0000000000689947 */ /* 0x000fea0003800000 */
[----:B-----5:R-:W-:Y:S01]  /*a580*/  LOP3.LUT P0, RZ, R198, 0xff00, RZ, 0xc0, !PT ;  /* 0x0000ff00c6ff7812 */ /* 0x020fe2000780c0ff */
[----:B------:R-:W-:Y:S01]  /*a590*/  BSSY.RECONVERGENT B4, `(.L_x_10882) ;  /* 0x000000c000047945 */ /* 0x000fe20003800200 */
[----:B012---:R-:W-:-:S11]  /*a5a0*/  MOV R2, RZ ;  /* 0x000000ff00027202 */ /* 0x007fd60000000f00 */
        /* <DEDUP_REMOVED lines=10> */
.L_x_10883:
[----:B------:R-:W-:Y:S05]  /*a650*/  BSYNC.RECONVERGENT B4 ;  /* 0x0000000000047941 */ /* 0x000fea0003800200 */
.L_x_10882:
        /* <DEDUP_REMOVED lines=12> */
.L_x_10881:
[----:B------:R-:W-:Y:S05]  /*a720*/  BSYNC.RECONVERGENT B3 ;  /* 0x0000000000037941 */ /* 0x000fea0003800200 */
.L_x_10880:
        /* <DEDUP_REMOVED lines=15> */
.L_x_10887:
[----:B------:R-:W-:Y:S05]  /*a820*/  BSYNC.RECONVERGENT B4 ;  /* 0x0000000000047941 */ /* 0x000fea0003800200 */
.L_x_10886:
        /* <DEDUP_REMOVED lines=12> */
.L_x_10885:
[----:B------:R-:W-:Y:S05]  /*a8f0*/  BSYNC.RECONVERGENT B3 ;  /* 0x0000000000037941 */ /* 0x000fea0003800200 */
.L_x_10884:
        /* <DEDUP_REMOVED lines=15> */
.L_x_10891:
[----:B------:R-:W-:Y:S05]  /*a9f0*/  BSYNC.RECONVERGENT B4 ;  /* 0x0000000000047941 */ /* 0x000fea0003800200 */
.L_x_10890:
        /* <DEDUP_REMOVED lines=12> */
.L_x_10889:
[----:B------:R-:W-:Y:S05]  /*aac0*/  BSYNC.RECONVERGENT B3 ;  /* 0x0000000000037941 */ /* 0x000fea0003800200 */
.L_x_10888:
        /* <DEDUP_REMOVED lines=15> */
.L_x_10895:
[----:B------:R-:W-:Y:S05]  /*abc0*/  BSYNC.RECONVERGENT B4 ;  /* 0x0000000000047941 */ /* 0x000fea0003800200 */
.L_x_10894:
        /* <DEDUP_REMOVED lines=12> */
.L_x_10893:
[----:B------:R-:W-:Y:S05]  /*ac90*/  BSYNC.RECONVERGENT B3 ;  /* 0x0000000000037941 */ /* 0x000fea0003800200 */
.L_x_10892:
        /* <DEDUP_REMOVED lines=15> */
.L_x_10899:
[----:B------:R-:W-:Y:S05]  /*ad90*/  BSYNC.RECONVERGENT B4 ;  /* 0x0000000000047941 */ /* 0x000fea0003800200 */
.L_x_10898:
        /* <DEDUP_REMOVED lines=12> */
.L_x_10897:
[----:B------:R-:W-:Y:S05]  /*ae60*/  BSYNC.RECONVERGENT B3 ;  /* 0x0000000000037941 */ /* 0x000fea0003800200 */
.L_x_10896:
        /* <DEDUP_REMOVED lines=15> */
.L_x_10903:
[----:B------:R-:W-:Y:S05]  /*af60*/  BSYNC.RECONVERGENT B4 ;  /* 0x0000000000047941 */ /* 0x000fea0003800200 */
.L_x_10902:
        /* <DEDUP_REMOVED lines=12> */
.L_x_10901:
[----:B------:R-:W-:Y:S05]  /*b030*/  BSYNC.RECONVERGENT B3 ;  /* 0x0000000000037941 */ /* 0x000fea0003800200 */
.L_x_10900:
[----:B------:R-:W-:Y:S05]  /*b040*/  @!P1 BRA `(.L_x_10846) ;  /* 0x00000000006c9947 */ /* 0x000fea0003800000 */
[----:B-----5:R-:W-:Y:S01]  /*b050*/  ISETP.GE.U32.AND P0, PT, R198, RZ, PT ;  /* 0x000000ffc600720c */ /* 0x020fe20003f06070 */
[----:B------:R-:W-:Y:S01]  /*b060*/  BSSY.RECONVERGENT B3, `(.L_x_10904) ;  /* 0x000000d000037945 */ /* 0x000fe20003800200 */
[----:B012---:R-:W-:Y:S02]  /*b070*/  MOV R2, RZ ;  /* 0x000000ff00027202 */ /* 0x007fe40000000f00 */
        /* <DEDUP_REMOVED lines=11> */
.L_x_10905:
[----:B------:R-:W-:Y:S05]  /*b130*/  BSYNC.RECONVERGENT B3 ;  /* 0x0000000000037941 */ /* 0x000fea0003800200 */
.L_x_10904:
        /* <DEDUP_REMOVED lines=12> */
.L_x_10846:
[----:B------:R-:W-:Y:S05]  /*b200*/  BSYNC.RECONVERGENT B2 ;  /* 0x0000000000027941 */ /* 0x000fea0003800200 */
.L_x_10829:
        /* <DEDUP_REMOVED lines=8> */
.L_x_10826:
[----:B------:R-:W-:Y:S05]  /*b290*/  BSYNC.RECONVERGENT B1 ;  /* 0x0000000000017941 */ /* 0x000fea0003800200 */
.L_x_10825:
[----:B------:R-:W-:Y:S04]  /*b2a0*/  BSSY.RECONVERGENT B1, `(.L_x_10906) ;  /* 0x00002b3000017945 */ /* 0x000fe80003800200 */
[----:B------:R-:W-:Y:S05]  /*b2b0*/  @!P4 BRA `(.L_x_10907) ;  /* 0x0000002800c4c947 */ /* 0x000fea0003800000 */
[----:B------:R-:W-:Y:S04]  /*b2c0*/  BSSY.RECONVERGENT B2, `(.L_x_10908) ;  /* 0x0000005000027945 */ /* 0x000fe80003800200 */
[----:B------:R-:W-:Y:S05]  /*b2d0*/  @!P1 BRA `(.L_x_10909) ;  /* 0x00000000000c9947 */ /* 0x000fea0003800000 */
[----:B012---:R-:W0:Y:S02]  /*b2e0*/  LDC.64 R2, c[0x0][0x390] ;  /* 0x0000e400ff027b82 */ /* 0x007e240000000a00 */
[----:B0-----:R-:W-:-:S05]  /*b2f0*/  IMAD.WIDE.U32 R2, R4, 0x10, R2 ;  /* 0x0000001004027825 */ /* 0x001fca00078e0002 */
[----:B-----5:R3:W5:Y:S02]  /*b300*/  LDG.E.128 R176, desc[UR6][R2.64] ;  /* 0x0000000602b07981 */ /* 0x020764000c1e1d00 */
.L_x_10909:
[----:B------:R-:W-:Y:S05]  /*b310*/  BSYNC.RECONVERGENT B2 ;  /* 0x0000000000027941 */ /* 0x000fea0003800200 */
.L_x_10908:
        /* <DEDUP_REMOVED lines=9> */
[--C-:B-----5:R-:W-:Y:S01]  /*b3b0*/  HADD2.F32 R6, -RZ, R24.reuse.H1_H1 ;  /* 0x30000018ff067230 */ /* 0x120fe20000004100 */
[----:B------:R-:W-:Y:S01]  /*b3c0*/  BSSY.RECONVERGENT B3, `(.L_x_10913) ;  /* 0x0000014000037945 */ /* 0x000fe20003800200 */
[----:B0123--:R-:W-:-:S10]  /*b3d0*/  HADD2.F32 R3, -RZ, R24.H0_H0 ;  /* 0x20000018ff037230 */ /* 0x00ffd40000004100 */
        /* <DEDUP_REMOVED lines=18> */
.L_x_10914:
[----:B------:R-:W-:Y:S05]  /*b500*/  BSYNC.RECONVERGENT B3 ;  /* 0x0000000000037941 */ /* 0x000fea0003800200 */
.L_x_10913:
        /* <DEDUP_REMOVED lines=13> */
.L_x_10916:
[----:B------:R-:W-:Y:S05]  /*b5e0*/  BSYNC.RECONVERGENT B3 ;  /* 0x0000000000037941 */ /* 0x000fea0003800200 */
.L_x_10915:
        /* <DEDUP_REMOVED lines=17> */
.L_x_10918:
[----:B------:R-:W-:Y:S05]  /*b700*/  BSYNC.RECONVERGENT B3 ;  /* 0x0000000000037941 */ /* 0x000fea0003800200 */
.L_x_10917:
        /* <DEDUP_REMOVED lines=17> */
.L_x_10920:
[----:B------:R-:W-:Y:S05]  /*b820*/  BSYNC.RECONVERGENT B3 ;  /* 0x0000000000037941 */ /* 0x000fea0003800200 */
.L_x_10919:
[----:B------:R-:W-:Y:S01]  /*b830*/  @P3 FFMA.FTZ R2, R230, R181, R22 ;  /* 0x000000b5e6023223 */ /* 0x000fe20000010016 */
[--C-:B------:R-:W-:Y:S01]  /*b840*/  HADD2.F32 R166, -RZ, R26.reuse.H0_H0 ;  /* 0x2000001affa67230 */ /* 0x100fe20000004100 */
[----:B------:R-:W-:Y:S01]  /*b850*/  BSSY.RECONVERGENT B3, `(.L_x_10921) ;  /* 0x000001b000037945 */ /* 0x000fe20003800200 */
[----:B------:R-:W-:Y:S02]  /*b860*/  HADD2.F32 R167, -RZ, R26.H1_H1 ;  /* 0x3000001affa77230 */ /* 0x000fe40000004100 */
[----:B------:R-:W-:-:S04]  /*b870*/  @P3 FADD.FTZ R2, R232, -R2 ;  /* 0x80000002e8023221 */ /* 0x000fc80000010000 */
[----:B------:R-:W-:Y:S01]  /*b880*/  @P3 FFMA.FTZ R166, R5, R2, R166 ;  /* 0x0000000205a63223 */ /* 0x000fe200000100a6 */
[----:B------:R-:W-:-:S04]  /*b890*/  @P3 FFMA.FTZ R2, R233, R181, R22 ;  /* 0x000000b5e9023223 */ /* 0x000fc80000010016 */
[----:B------:R-:W-:-:S04]  /*b8a0*/  @P3 FADD.FTZ R2, R234, -R2 ;  /* 0x80000002ea023221 */ /* 0x000fc80000010000 */
[----:B------:R-:W-:Y:S01]  /*b8b0*/  @P3 FFMA.FTZ R167, R5, R2, R167 ;  /* 0x0000000205a73223 */ /* 0x000fe200000100a7 */
[-CC-:B------:R-:W-:Y:S01]  /*b8c0*/  @P3 FFMA.FTZ R2, R235, R181.reuse, R22.reuse ;  /* 0x000000b5eb023223 */ /* 0x180fe20000010016 */
[----:B------:R-:W-:-:S03]  /*b8d0*/  @P3 FFMA.FTZ R22, R248, R181, R22 ;  /* 0x000000b5f8163223 */ /* 0x000fc60000010016 */
[----:B------:R-:W-:Y:S01]  /*b8e0*/  @P3 FADD.FTZ R180, R236, -R2 ;  /* 0x80000002ecb43221 */ /* 0x000fe20000010000 */
[----:B------:R-:W-:-:S05]  /*b8f0*/  HADD2.F32 R2, -RZ, R27.H0_H0 ;  /* 0x2000001bff027230 */ /* 0x000fca0000004100 */
[----:B------:R-:W-:Y:S01]  /*b900*/  @P3 FFMA.FTZ R2, R5, R180, R2 ;  /* 0x000000b405023223 */ /* 0x000fe20000010002 */
[----:B------:R-:W-:Y:S01]  /*b910*/  @P3 FADD.FTZ R180, R247, -R22 ;  /* 0x80000016f7b43221 */ /* 0x000fe20000010000 */
[----:B------:R-:W-:-:S05]  /*b920*/  HADD2.F32 R22, -RZ, R27.H1_H1 ;  /* 0x3000001bff167230 */ /* 0x000fca0000004100 */
        /* <DEDUP_REMOVED lines=13> */
.L_x_10922:
[----:B------:R-:W-:Y:S05]  /*ba00*/  BSYNC.RECONVERGENT B3 ;  /* 0x0000000000037941 */ /* 0x000fea0003800200 */
.L_x_10921:
        /* <DEDUP_REMOVED lines=13> */
.L_x_10924:
[----:B------:R-:W-:Y:S05]  /*bae0*/  BSYNC.RECONVERGENT B3 ;  /* 0x0000000000037941 */ /* 0x000fea0003800200 */
.L_x_10923:
[----:B------:R-:W-:Y:S01]  /*baf0*/  BSSY.RECONVERGENT B3, `(.L_x_10925) ;  /* 0x0000010000037945 */ /* 0x000fe20003800200 */
[----:B------:R-:W-:Y:S02]  /*bb00*/  F2FP.F16.F32.PACK_AB R165, R165, R164 ;  /* 0x000000a4a5a5723e */ /* 0x000fe400000000ff */
[----:B------:R-:W-:Y:S02]  /*bb10*/  F2FP.F16.F32.PACK_AB R166, R167, R166 ;  /* 0x000000a6a7a6723e */ /* 0x000fe400000000ff */
[----:B------:R-:W-:Y:S01]  /*bb20*/  F2FP.F16.F32.PACK_AB R164, R6, R3 ;  /* 0x0000000306a4723e */ /* 0x000fe200000000ff */
        /* <DEDUP_REMOVED lines=12> */
.L_x_10926:
[----:B------:R-:W-:Y:S05]  /*bbf0*/  BSYNC.RECONVERGENT B3 ;  /* 0x0000000000037941 */ /* 0x000fea0003800200 */
.L_x_10925:
        /* <DEDUP_REMOVED lines=15> */
.L_x_10912:
[----:B------:R-:W-:Y:S01]  /*bcf0*/  BSSY.RECONVERGENT B3, `(.L_x_10928) ;  /* 0x0000012000037945 */ /* 0x000fe20003800200 */
[----:B------:R-:W-:-:S03]  /*bd00*/  ISETP.GT.AND P0, PT, R6, RZ, PT ;  /* 0x000000ff0600720c */ /* 0x000fc60003f04270 */
[----:B------:R-:W-:Y:S10]  /*bd10*/  @!P1 BRA `(.L_x_10929) ;  /* 0x00000000003c9947 */ /* 0x000ff40003800000 */
[----:B0123--:R-:W-:Y:S01]  /*bd20*/  @P0 FFMA.FTZ R2, R192, R181, R22 ;  /* 0x000000b5c0020223 */ /* 0x00ffe20000010016 */
        /* <DEDUP_REMOVED lines=14> */
.L_x_10929:
[----:B------:R-:W-:Y:S05]  /*be10*/  BSYNC.RECONVERGENT B3 ;  /* 0x0000000000037941 */ /* 0x000fea0003800200 */
.L_x_10928:
[----:B------:R-:W-:Y:S04]  /*be20*/  BSSY.RECONVERGENT B3, `(.L_x_10930) ;  /* 0x0000011000037945 */ /* 0x000fe80003800200 */
[----:B------:R-:W-:Y:S05]  /*be30*/  @!P1 BRA `(.L_x_10931) ;  /* 0x00000000003c9947 */ /* 0x000fea0003800000 */
[----:B0123--:R-:W-:Y:S01]  /*be40*/  @P0 FFMA.FTZ R2, R224, R181, R22 ;  /* 0x000000b5e0020223 */ /* 0x00ffe20000010016 */
        /* <DEDUP_REMOVED lines=14> */
.L_x_10931:
[----:B------:R-:W-:Y:S05]  /*bf30*/  BSYNC.RECONVERGENT B3 ;  /* 0x0000000000037941 */ /* 0x000fea0003800200 */
.L_x_10930:
[----:B------:R-:W-:Y:S04]  /*bf40*/  BSSY.RECONVERGENT B3, `(.L_x_10932) ;  /* 0x0000011000037945 */ /* 0x000fe80003800200 */
[----:B------:R-:W-:Y:S05]  /*bf50*/  @!P1 BRA `(.L_x_10933) ;  /* 0x00000000003c9947 */ /* 0x000fea0003800000 */
        /* <DEDUP_REMOVED lines=15> */
.L_x_10933:
[----:B------:R-:W-:Y:S05]  /*c050*/  BSYNC.RECONVERGENT B3 ;  /* 0x0000000000037941 */ /* 0x000fea0003800200 */
.L_x_10932:
        /* <DEDUP_REMOVED lines=17> */
.L_x_10935:
[----:B------:R-:W-:Y:S05]  /*c170*/  BSYNC.RECONVERGENT B3 ;  /* 0x0000000000037941 */ /* 0x000fea0003800200 */
.L_x_10934:
        /* <DEDUP_REMOVED lines=17> */
.L_x_10937:
[----:B------:R-:W-:Y:S05]  /*c290*/  BSYNC.RECONVERGENT B3 ;  /* 0x0000000000037941 */ /* 0x000fea0003800200 */
.L_x_10936:
        /* <DEDUP_REMOVED lines=17> */
.L_x_10939:
[----:B------:R-:W-:Y:S05]  /*c3b0*/  BSYNC.RECONVERGENT B3 ;  /* 0x0000000000037941 */ /* 0x000fea0003800200 */
.L_x_10938:
        /* <DEDUP_REMOVED lines=17> */
.L_x_10941:
[----:B------:R-:W-:Y:S05]  /*c4d0*/  BSYNC.RECONVERGENT B3 ;  /* 0x0000000000037941 */ /* 0x000fea0003800200 */
.L_x_10940:
[----:B------:R-:W-:Y:S05]  /*c4e0*/  @!P1 BRA `(.L_x_10927) ;  /* 0x00000018001c9947 */ /* 0x000fea0003800000 */
[----:B0123--:R-:W-:Y:S01]  /*c4f0*/  @P0 FFMA.FTZ R2, R248, R181, R22 ;  /* 0x000000b5f8020223 */ /* 0x00ffe20000010016 */
[----:B-----5:R-:W-:-:S03]  /*c500*/  HADD2.F32 R3, -RZ, R27.H1_H1 ;  /* 0x3000001bff037230 */ /* 0x020fc60000004100 */
[----:B------:R-:W-:-:S04]  /*c510*/  @P0 FADD.FTZ R2, R247, -R2 ;  /* 0x80000002f7020221 */ /* 0x000fc80000010000 */
[----:B------:R-:W-:Y:S01]  /*c520*/  @P0 FFMA.FTZ R3, R5, R2, R3 ;  /* 0x0000000205030223 */ /* 0x000fe20000010003 */
[----:B------:R-:W-:-:S03]  /*c530*/  ISETP.GE.U32.AND P0, PT, R200, RZ, PT ;  /* 0x000000ffc800720c */ /* 0x000fc60003f06070 */
[----:B------:R-:W-:Y:S01]  /*c540*/  FMUL.FTZ R2, R3, UR13 ;  /* 0x0000000d03027c20 */ /* 0x000fe20008410000 */
[----:B------:R-:W-:Y:S02]  /*c550*/  ISETP.GE.U32.AND.EX P0, PT, R201, 0x1000000, PT, P0 ;  /* 0x01000000c900780c */ /* 0x000fe40003f06100 */
[----:B------:R-:W-:Y:S01]  /*c560*/  MOV R3, RZ ;  /* 0x000000ff00037202 */ /* 0x000fe20000000f00 */
[----:B------:R-:W-:-:S10]  /*c570*/  FMUL.FTZ R2, R2, UR12 ;  /* 0x0000000c02027c20 */ /* 0x000fd40008410000 */
        /* <DEDUP_REMOVED lines=8> */
.L_x_10911:
        /* <DEDUP_REMOVED lines=22> */
.L_x_10944:
[----:B------:R-:W-:Y:S05]  /*c760*/  BSYNC.RECONVERGENT B3 ;  /* 0x0000000000037941 */ /* 0x000fea0003800200 */
.L_x_10943:
        /* <DEDUP_REMOVED lines=17> */
.L_x_10946:
[----:B------:R-:W-:Y:S05]  /*c880*/  BSYNC.RECONVERGENT B3 ;  /* 0x0000000000037941 */ /* 0x000fea0003800200 */
.L_x_10945:
        /* <DEDUP_REMOVED lines=17> */
.L_x_10948:
[----:B------:R-:W-:Y:S05]  /*c9a0*/  BSYNC.RECONVERGENT B3 ;  /* 0x0000000000037941 */ /* 0x000fea0003800200 */
.L_x_10947:
        /* <DEDUP_REMOVED lines=17> */
.L_x_10950:
[----:B------:R-:W-:Y:S05]  /*cac0*/  BSYNC.RECONVERGENT B3 ;  /* 0x0000000000037941 */ /* 0x000fea0003800200 */
.L_x_10949:
        /* <DEDUP_REMOVED lines=17> */
.L_x_10952:
[----:B------:R-:W-:Y:S05]  /*cbe0*/  BSYNC.RECONVERGENT B3 ;  /* 0x0000000000037941 */ /* 0x000fea0003800200 */
.L_x_10951:
        /* <DEDUP_REMOVED lines=17> */
.L_x_10954:
[----:B------:R-:W-:Y:S05]  /*cd00*/  BSYNC.RECONVERGENT B3 ;  /* 0x0000000000037941 */ /* 0x000fea0003800200 */
.L_x_10953:
[----:B------:R-:W-:Y:S01]  /*cd10*/  F2FP.F16.F32.PACK_AB R166, R164, R166 ;  /* 0x000000a6a4a6723e */ /* 0x000fe200000000ff */
[-CC-:B------:R-:W-:Y:S01]  /*cd20*/  FFMA.FTZ R164, R235, R181.reuse, R22.reuse ;  /* 0x000000b5eba47223 */ /* 0x180fe20000010016 */
[----:B------:R-:W-:Y:S01]  /*cd30*/  FFMA.FTZ R22, R248, R181, R22 ;  /* 0x000000b5f8167223 */ /* 0x000fe20000010016 */
[----:B------:R-:W-:Y:S01]  /*cd40*/  BSSY.RECONVERGENT B3, `(.L_x_10955) ;  /* 0x0000015000037945 */ /* 0x000fe20003800200 */
[----:B------:R-:W-:Y:S01]  /*cd50*/  F2FP.F16.F32.PACK_AB R165, R165, R6 ;  /* 0x00000006a5a5723e */ /* 0x000fe200000000ff */
        /* <DEDUP_REMOVED lines=19> */
.L_x_10956:
[----:B------:R-:W-:Y:S05]  /*ce90*/  BSYNC.RECONVERGENT B3 ;  /* 0x0000000000037941 */ /* 0x000fea0003800200 */
.L_x_10955:
        /* <DEDUP_REMOVED lines=15> */
.L_x_10942:
[----:B------:R-:W-:Y:S04]  /*cf90*/  BSSY.RECONVERGENT B3, `(.L_x_10957) ;  /* 0x000001c000037945 */ /* 0x000fe80003800200 */
[----:B------:R-:W-:Y:S05]  /*cfa0*/  @!P1 BRA `(.L_x_10958) ;  /* 0x0000000000689947 */ /* 0x000fea0003800000 */
[----:B-----5:R-:W-:Y:S01]  /*cfb0*/  LOP3.LUT P0, RZ, R200, 0xff, RZ, 0xc0, !PT ;  /* 0x000000ffc8ff7812 */ /* 0x020fe2000780c0ff */
[----:B------:R-:W-:Y:S01]  /*cfc0*/  BSSY.RECONVERGENT B4, `(.L_x_10959) ;  /* 0x000000c000047945 */ /* 0x000fe20003800200 */
[----:B0123--:R-:W-:-:S11]  /*cfd0*/  HFMA2 R2, -RZ, RZ, 0, 0 ;  /* 0x00000000ff027431 */ /* 0x00ffd600000001ff */
        /* <DEDUP_REMOVED lines=10> */
.L_x_10960:
[----:B------:R-:W-:Y:S05]  /*d080*/  BSYNC.RECONVERGENT B4 ;  /* 0x0000000000047941 */ /* 0x000fea0003800200 */
.L_x_10959:
        /* <DEDUP_REMOVED lines=12> */
.L_x_10958:
[----:B------:R-:W-:Y:S05]  /*d150*/  BSYNC.RECONVERGENT B3 ;  /* 0x0000000000037941 */ /* 0x000fea0003800200 */
.L_x_10957:
[----:B------:R-:W-:Y:S04]  /*d160*/  BSSY.RECONVERGENT B3, `(.L_x_10961) ;  /* 0x000001c000037945 */ /* 0x000fe80003800200 */
[----:B------:R-:W-:Y:S05]  /*d170*/  @!P1 BRA `(.L_x_10962) ;  /* 0x0000000000689947 */ /* 0x000fea0003800000 */
[----:B-----5:R-:W-:Y:S01]  /*d180*/  LOP3.LUT P0, RZ, R200, 0xff00, RZ, 0xc0, !PT ;  /* 0x0000ff00c8ff7812 */ /* 0x020fe2000780c0ff */
[----:B------:R-:W-:Y:S01]  /*d190*/  BSSY.RECONVERGENT B4, `(.L_x_10963) ;  /* 0x000000c000047945 */ /* 0x000fe20003800200 */
[----:B0123--:R-:W-:-:S11]  /*d1a0*/  MOV R2, RZ ;  /* 0x000000ff00027202 */ /* 0x00ffd60000000f00 */
        /* <DEDUP_REMOVED lines=10> */
.L_x_10964:
[----:B------:R-:W-:Y:S05]  /*d250*/  BSYNC.RECONVERGENT B4 ;  /* 0x0000000000047941 */ /* 0x000fea0003800200 */
.L_x_10963:
        /* <DEDUP_REMOVED lines=12> */
.L_x_10962:
[----:B------:R-:W-:Y:S05]  /*d320*/  BSYNC.RECONVERGENT B3 ;  /* 0x0000000000037941 */ /* 0x000fea0003800200 */
.L_x_10961:
        /* <DEDUP_REMOVED lines=15> */
.L_x_10968:
[----:B------:R-:W-:Y:S05]  /*d420*/  BSYNC.RECONVERGENT B4 ;  /* 0x0000000000047941 */ /* 0x000fea0003800200 */
.L_x_10967:
        /* <DEDUP_REMOVED lines=12> */
.L_x_10966:
[----:B------:R-:W-:Y:S05]  /*d4f0*/  BSYNC.RECONVERGENT B3 ;  /* 0x0000000000037941 */ /* 0x000fea0003800200 */
.L_x_10965:
        /* <DEDUP_REMOVED lines=15> */
.L_x_10972:
[----:B------:R-:W-:Y:S05]  /*d5f0*/  BSYNC.RECONVERGENT B4 ;  /* 0x0000000000047941 */ /* 0x000fea0003800200 */
.L_x_10971:
        /* <DEDUP_REMOVED lines=12> */
.L_x_10970:
[----:B------:R-:W-:Y:S05]  /*d6c0*/  BSYNC.RECONVERGENT B3 ;  /* 0x0000000000037941 */ /* 0x000fea0003800200 */
.L_x_10969:
        /* <DEDUP_REMOVED lines=15> */
.L_x_10976:
[----:B------:R-:W-:Y:S05]  /*d7c0*/  BSYNC.RECONVERGENT B4 ;  /* 0x0000000000047941 */ /* 0x000fea0003800200 */
.L_x_10975:
        /* <DEDUP_REMOVED lines=12> */
.L_x_10974:
[----:B------:R-:W-:Y:S05]  /*d890*/  BSYNC.RECONVERGENT B3 ;  /* 0x0000000000037941 */ /* 0x000fea0003800200 */
.L_x_10973:
        /* <DEDUP_REMOVED lines=15> */
.L_x_10980:
[----:B------:R-:W-:Y:S05]  /*d990*/  BSYNC.RECONVERGENT B4 ;  /* 0x0000000000047941 */ /* 0x000fea0003800200 */
.L_x_10979:
        /* <DEDUP_REMOVED lines=12> */
.L_x_10978:
[----:B------:R-:W-:Y:S05]  /*da60*/  BSYNC.RECONVERGENT B3 ;  /* 0x0000000000037941 */ /* 0x000fea0003800200 */
.L_x_10977:
        /* <DEDUP_REMOVED lines=15> */
.L_x_10984:
[----:B------:R-:W-:Y:S05]  /*db60*/  BSYNC.RECONVERGENT B4 ;  /* 0x0000000000047941 */ /* 0x000fea0003800200 */
.L_x_10983:
        /* <DEDUP_REMOVED lines=12> */
.L_x_10982:
[----:B------:R-:W-:Y:S05]  /*dc30*/  BSYNC.RECONVERGENT B3 ;  /* 0x0000000000037941 */ /* 0x000fea0003800200 */
.L_x_10981:
[----:B------:R-:W-:Y:S05]  /*dc40*/  @!P1 BRA `(.L_x_10927) ;  /* 0x0000000000449947 */ /* 0x000fea0003800000 */
[----:B0123--:R-:W-:Y:S01]  /*dc50*/  FFMA.FTZ R2, R248, R181, R22 ;  /* 0x000000b5f8027223 */ /* 0x00ffe20000010016 */
[----:B-----5:R-:W-:Y:S02]  /*dc60*/  ISETP.GE.U32.AND P0, PT, R200, RZ, PT ;  /* 0x000000ffc800720c */ /* 0x020fe40003f06070 */
[----:B------:R-:W-:Y:S01]  /*dc70*/  ISETP.GT.AND P3, PT, R6, RZ, PT ;  /* 0x000000ff0600720c */ /* 0x000fe20003f64270 */
[----:B------:R-:W-:Y:S01]  /*dc80*/  FADD.FTZ R2, R247, -R2 ;  /* 0x80000002f7027221 */ /* 0x000fe20000010000 */
[----:B------:R-:W-:Y:S02]  /*dc90*/  ISETP.GE.U32.AND.EX P0, PT, R201, 0x1000000, PT, P0 ;  /* 0x01000000c900780c */ /* 0x000fe40003f06100 */
[----:B------:R-:W-:Y:S01]  /*dca0*/  MOV R3, RZ ;  /* 0x000000ff00037202 */ /* 0x000fe20000000f00 */
[----:B------:R-:W-:-:S05]  /*dcb0*/  FMUL.FTZ R2, R5, R2 ;  /* 0x0000000205027220 */ /* 0x000fca0000410000 */
[----:B------:R-:W-:-:S05]  /*dcc0*/  FSEL R2, R2, RZ, P3 ;  /* 0x000000ff02027208 */ /* 0x000fca0001800000 */
[----:B------:R-:W-:Y:S01]  /*dcd0*/  FMUL.FTZ R2, R2, UR13 ;  /* 0x0000000d02027c20 */ /* 0x000fe20008410000 */
[----:B------:R-:W-:-:S03]  /*dce0*/  @P0 HADD2.F32 R5, -RZ, R179.H1_H1 ;  /* 0x300000b3ff050230 */ /* 0x000fc60000004100 */
[----:B------:R-:W-:-:S04]  /*dcf0*/  FMUL.FTZ R2, R2, UR12 ;  /* 0x0000000c02027c20 */ /* 0x000fc80008410000 */
[-C--:B------:R-:W-:Y:S01]  /*dd00*/  @P0 FMUL.FTZ R3, R5, R2.reuse ;  /* 0x0000000205030220 */ /* 0x080fe20000410000 */
[----:B------:R-:W-:-:S03]  /*dd10*/  FMUL.FTZ R2, R59, R2 ;  /* 0x000000023b027220 */ /* 0x000fc60000410000 */
[----:B------:R-:W-:Y:S02]  /*dd20*/  FADD.FTZ R147, R147, R3 ;  /* 0x0000000393937221 */ /* 0x000fe40000010000 */
[----:B------:R-:W-:-:S04]  /*dd30*/  FSEL R2, R2, RZ, P0 ;  /* 0x000000ff02027208 */ /* 0x000fc80000000000 */
[----:B------:R-:W-:-:S04]  /*dd40*/  F2FP.F16.F32.PACK_AB R2, RZ, R2 ;  /* 0x00000002ff02723e */ /* 0x000fc800000000ff */
[----:B------:R-:W-:-:S07]  /*dd50*/  PRMT R163, R163, 0x5410, R2 ;  /* 0x00005410a3a37816 */ /* 0x000fce0000000002 */
.L_x_10927:
[----:B------:R-:W-:Y:S05]  /*dd60*/  BSYNC.RECONVERGENT B2 ;  /* 0x0000000000027941 */ /* 0x000fea0003800200 */
.L_x_10910:
[----:B0123--:R-:W0:Y:S02]  /*dd70*/  @P2 LDC.64 R2, c[0x0][0x478] ;  /* 0x00011e00ff022b82 */ /* 0x00fe240000000a00 */
[----:B0-----:R-:W-:-:S05]  /*dd80*/  @P2 IMAD.WIDE.U32 R2, R21, 0x10, R2 ;  /* 0x0000001015022825 */ /* 0x001fca00078e0002 */
[----:B------:R0:W-:Y:S02]  /*dd90*/  @P2 STG.E.128 desc[UR6][R2.64], R164 ;  /* 0x000000a402002986 */ /* 0x0001e4000c101d06 */
[----:B0-----:R-:W0:Y:S02]  /*dda0*/  @P1 LDC.64 R2, c[0x0][0x468] ;  /* 0x00011a00ff021b82 */ /* 0x001e240000000a00 */
[----:B0-----:R-:W-:-:S05]  /*ddb0*/  @P1 IMAD.WIDE.U32 R2, R4, 0x10, R2 ;  /* 0x0000001004021825 */ /* 0x001fca00078e0002 */
[----:B------:R3:W-:Y:S02]  /*ddc0*/  @P1 STG.E.128 desc[UR6][R2.64], R160 ;  /* 0x000000a002001986 */ /* 0x0007e4000c101d06 */
.L_x_10907:
[----:B------:R-:W-:Y:S05]  /*ddd0*/  BSYNC.RECONVERGENT B1 ;  /* 0x0000000000017941 */ /* 0x000fea0003800200 */
.L_x_10906:
[----:B0123--:R-:W0:Y:S02]  /*dde0*/  LDC.64 R2, c[0x0][0x380] ;  /* 0x0000e000ff027b82 */ /* 0x00fe240000000a00 */
[----:B0-----:R-:W-:-:S04]  /*ddf0*/  LEA R7, R2, R7, 0x2 ;  /* 0x0000000702077211 */ /* 0x001fc800078e10ff */
[----:B------:R-:W-:-:S13]  /*de00*/  ISETP.GE.AND P0, PT, R7, R3, PT ;  /* 0x000000030700720c */ /* 0x000fda0003f06270 */
[----:B------:R-:W-:Y:S05]  /*de10*/  @!P0 BRA `(.L_x_10985) ;  /* 0xffffff2c00788947 */ /* 0x000fea000383ffff */
.L_x_10651:
[----:B------:R-:W-:Y:S05]  /*de20*/  BSYNC B0 ;  /* 0x0000000000007941 */ /* 0x000fea0003800000 */
.L_x_10650:
        /* <DEDUP_REMOVED lines=155> */
.L_x_10987:
[----:B------:R-:W-:Y:S05]  /*e7e0*/  BSYNC.RECONVERGENT B0 ;  /* 0x0000000000007941 */ /* 0x000fea0003800200 */
.L_x_10986:
        /* <DEDUP_REMOVED lines=129> */
.L_x_10989:
[----:B------:R-:W-:Y:S05]  /*f000*/  BSYNC.RECONVERGENT B0 ;  /* 0x0000000000007941 */ /* 0x000fea0003800200 */
.L_x_10988:
        /* <DEDUP_REMOVED lines=18> */
.L_x_10991:
[----:B------:R-:W-:Y:S05]  /*f130*/  BSYNC.RECONVERGENT B0 ;  /* 0x0000000000007941 */ /* 0x000fea0003800200 */
.L_x_10990:
        /* <DEDUP_REMOVED lines=18> */
.L_x_10993:
[----:B------:R-:W-:Y:S05]  /*f260*/  BSYNC.RECONVERGENT B0 ;  /* 0x0000000000007941 */ /* 0x000fea0003800200 */
.L_x_10992:
        /* <DEDUP_REMOVED lines=18> */
.L_x_10995:
[----:B------:R-:W-:Y:S05]  /*f390*/  BSYNC.RECONVERGENT B0 ;  /* 0x0000000000007941 */ /* 0x000fea0003800200 */
.L_x_10994:
        /* <DEDUP_REMOVED lines=18> */
.L_x_10997:
[----:B------:R-:W-:Y:S05]  /*f4c0*/  BSYNC.RECONVERGENT B0 ;  /* 0x0000000000007941 */ /* 0x000fea0003800200 */
.L_x_10996:
        /* <DEDUP_REMOVED lines=18> */
.L_x_10999:
[----:B------:R-:W-:Y:S05]  /*f5f0*/  BSYNC.RECONVERGENT B0 ;  /* 0x0000000000007941 */ /* 0x000fea0003800200 */
.L_x_10998:
        /* <DEDUP_REMOVED lines=11> */
.L_x_10662:
[----:B------:R-:W-:Y:S01]  /*f6b0*/  HFMA2 R4, -RZ, RZ, 0, 5.9604644775390625e-08 ;  /* 0x00000001ff047431 */ /* 0x000fe200000001ff */
[----:B------:R-:W-:Y:S01]  /*f6c0*/  BSSY B1, `(.L_x_11000) ;  /* 0x0000006000017945 */ /* 0x000fe20003800000 */
[----:B01----:R-:W-:Y:S02]  /*f6d0*/  MOV R3, 0x1f ;  /* 0x0000001f00037802 */ /* 0x003fe40000000f00 */
[----:B------:R-:W-:-:S07]  /*f6e0*/  MOV R2, 0xffffffff ;  /* 0xffffffff00027802 */ /* 0x000fce0000000f00 */
[----:B-----5:R-:W-:Y:S05]  /*f6f0*/  WARPSYNC.COLLECTIVE R2, `(.L_x_11001) ;  /* 0x0000000002087348 */ /* 0x020fea0003c00000 */
[----:B------:R0:W1:Y:S02]  /*f700*/  SHFL.BFLY P0, R181, R22, R4, R3 ;  /* 0x0c00000416b57389 */ /* 0x0000640000000003 */
[----:B01---5:R-:W-:Y:S05]  /*f710*/  ENDCOLLECTIVE ;  /* 0x000000000000791b */ /* 0x023fea0003800000 */
.L_x_11001:
[----:B------:R-:W-:Y:S05]  /*f720*/  BSYNC B1 ;  /* 0x0000000000017941 */ /* 0x000fea0003800000 */
.L_x_11000:
        /* <DEDUP_REMOVED lines=9> */
.L_x_11002:
        /* <DEDUP_REMOVED lines=8> */
.L_x_11003:
[----:B------:R-:W-:Y:S02]  /*f840*/  MOV R22, R21 ;  /* 0x0000001500167202 */ /* 0x000fe40000000f00 */
[----:B------:R-:W-:-:S05]  /*f850*/  MOV R2, R181 ;  /* 0x000000b500027202 */ /* 0x000fca0000000f00 */
[----:B------:R-:W-:Y:S01]  /*f860*/  FADD.FTZ R180, R180, R2 ;  /* 0x00000002b4b47221 */ /* 0x000fe20000010000 */
[----:B------:R-:W-:-:S07]  /*f870*/  MOV R2, 0xffffffff ;  /* 0xffffffff00027802 */ /* 0x000fce0000000f00 */
[----:B------:R-:W-:Y:S05]  /*f880*/  WARPSYNC.COLLECTIVE R2, `(.L_x_11004) ;  /* 0x0000000002087348 */ /* 0x000fea0003c00000 */
[----:B------:R0:W1:Y:S02]  /*f890*/  SHFL.BFLY P0, R181, R22, R4, R3 ;  /* 0x0c00000416b57389 */ /* 0x0000640000000003 */
[----:B01----:R-:W-:Y:S05]  /*f8a0*/  ENDCOLLECTIVE ;  /* 0x000000000000791b */ /* 0x003fea0003800000 */
.L_x_11004:
        /* <DEDUP_REMOVED lines=8> */
.L_x_11005:
[----:B------:R-:W-:Y:S02]  /*f930*/  MOV R22, R21 ;  /* 0x0000001500167202 */ /* 0x000fe40000000f00 */
[----:B------:R-:W-:-:S05]  /*f940*/  MOV R2, R181 ;  /* 0x000000b500027202 */ /* 0x000fca0000000f00 */
[----:B------:R-:W-:Y:S01]  /*f950*/  FADD.FTZ R180, R180, R2 ;  /* 0x00000002b4b47221 */ /* 0x000fe20000010000 */
[----:B------:R-:W-:-:S07]  /*f960*/  MOV R2, 0xffffffff ;  /* 0xffffffff00027802 */ /* 0x000fce0000000f00 */
[----:B------:R-:W-:Y:S05]  /*f970*/  WARPSYNC.COLLECTIVE R2, `(.L_x_11006) ;  /* 0x0000000002087348 */ /* 0x000fea0003c00000 */
[----:B------:R0:W1:Y:S02]  /*f980*/  SHFL.BFLY P0, R181, R22, R4, R3 ;  /* 0x0c00000416b57389 */ /* 0x0000640000000003 */
[----:B01----:R-:W-:Y:S05]  /*f990*/  ENDCOLLECTIVE ;  /* 0x000000000000791b */ /* 0x003fea0003800000 */
.L_x_11006:
        /* <DEDUP_REMOVED lines=8> */
.L_x_11007:
[----:B------:R-:W-:Y:S02]  /*fa20*/  MOV R22, R21 ;  /* 0x0000001500167202 */ /* 0x000fe40000000f00 */
[----:B------:R-:W-:-:S05]  /*fa30*/  MOV R2, R181 ;  /* 0x000000b500027202 */ /* 0x000fca0000000f00 */
[----:B------:R-:W-:Y:S01]  /*fa40*/  FADD.FTZ R180, R180, R2 ;  /* 0x00000002b4b47221 */ /* 0x000fe20000010000 */
[----:B------:R-:W-:-:S07]  /*fa50*/  MOV R2, 0xffffffff ;  /* 0xffffffff00027802 */ /* 0x000fce0000000f00 */
[----:B------:R-:W-:Y:S05]  /*fa60*/  WARPSYNC.COLLECTIVE R2, `(.L_x_11008) ;  /* 0x0000000002087348 */ /* 0x000fea0003c00000 */
[----:B------:R0:W1:Y:S02]  /*fa70*/  SHFL.BFLY P0, R181, R22, R4, R3 ;  /* 0x0c00000416b57389 */ /* 0x0000640000000003 */
[----:B01----:R-:W-:Y:S05]  /*fa80*/  ENDCOLLECTIVE ;  /* 0x000000000000791b */ /* 0x003fea0003800000 */
.L_x_11008:
        /* <DEDUP_REMOVED lines=8> */
.L_x_11009:
[----:B------:R-:W-:Y:S02]  /*fb10*/  MOV R22, R21 ;  /* 0x0000001500167202 */ /* 0x000fe40000000f00 */
[----:B------:R-:W-:-:S07]  /*fb20*/  MOV R182, R181 ;  /* 0x000000b500b67202 */ /* 0x000fce0000000f00 */
[----:B------:R-:W-:Y:S05]  /*fb30*/  WARPSYNC.COLLECTIVE R2, `(.L_x_11010) ;  /* 0x0000000002087348 */ /* 0x000fea0003c00000 */
[----:B------:R0:W1:Y:S02]  /*fb40*/  SHFL.BFLY P0, R181, R22, R4, R3 ;  /* 0x0c00000416b57389 */ /* 0x0000640000000003 */
[----:B01----:R-:W-:Y:S05]  /*fb50*/  ENDCOLLECTIVE ;  /* 0x000000000000791b */ /* 0x003fea0003800000 */
.L_x_11010:
[----:B------:R-:W-:Y:S01]  /*fb60*/  MOV R2, R181 ;  /* 0x000000b500027202 */ /* 0x000fe20000000f00 */
[----:B------:R-:W-:Y:S06]  /*fb70*/  BRA `(.L_x_11011) ;  /* 0xffffff3000847947 */ /* 0x000fec000383ffff */
.L_x_11012:
        /* <DEDUP_REMOVED lines=16> */
.L_x_20063:


//--------------------- .text._ZN10layer_norm22ln_bwd_finalize_kernelINS_22Kernel_traits_finalizeILj1024Ef6__halfS2_S2_fjLb1ELj1024ELj4ENS_18Kernel_traits_baseILj1024EfS2_S2_S2_fjLj1024EEEEELb1ELb1EEEvNS_9BwdParamsE --------------------------
	.section	.text._ZN10layer_norm22ln_bwd_finalize_kernelINS_22Kernel_traits_finalizeILj1024Ef6__halfS2_S2_fjLb1ELj1024ELj4ENS_18Kernel_traits_baseILj1024EfS2_S2_S2_fjLj1024EEEEELb1ELb1EEEvNS_9BwdParamsE,"ax",@progbits
	.align	128
        .global         _ZN10layer_norm22ln_bwd_finalize_kernelINS_22Kernel_traits_finalizeILj1024Ef6__halfS2_S2_fjLb1ELj1024ELj4ENS_18Kernel_traits_baseILj1024EfS2_S2_S2_fjLj1024EEEEELb1ELb1EEEvNS_9BwdParamsE
        .type           _ZN10layer_norm22ln_bwd_finalize_kernelINS_22Kernel_traits_finalizeILj1024Ef6__halfS2_S2_fjLb1ELj1024ELj4ENS_18Kernel_traits_baseILj1024EfS2_S2_S2_fjLj1024EEEEELb1ELb1EEEvNS_9BwdParamsE,@function
        .size           _ZN10layer_norm22ln_bwd_finalize_kernelINS_22Kernel_traits_finalizeILj1024Ef6__halfS2_S2_fjLb1ELj1024ELj4ENS_18Kernel_traits_baseILj1024EfS2_S2_S2_fjLj1024EEEEELb1ELb1EEEvNS_9BwdParamsE,(.L_x_20064 - _ZN10layer_norm22ln_bwd_finalize_kernelINS_22Kernel_traits_finalizeILj1024Ef6__halfS2_S2_fjLb1ELj1024ELj4ENS_18Kernel_traits_baseILj1024EfS2_S2_S2_fjLj1024EEEEELb1ELb1EEEvNS_9BwdParamsE)
        .other          _ZN10layer_norm22ln_bwd_finalize_kernelINS_22Kernel_traits_finalizeILj1024Ef6__halfS2_S2_fjLb1ELj1024ELj4ENS_18Kernel_traits_baseILj1024EfS2_S2_S2_fjLj1024EEEEELb1ELb1EEEvNS_9BwdParamsE,@"STO_CUDA_ENTRY STV_DEFAULT"
_ZN10layer_norm22ln_bwd_finalize_kernelINS_22Kernel_traits_finalizeILj1024Ef6__halfS2_S2_fjLb1ELj1024ELj4ENS_18Kernel_traits_baseILj1024EfS2_S2_S2_fjLj1024EEEEELb1ELb1EEEvNS_9BwdParamsE:
.text._ZN10layer_norm22ln_bwd_finalize_kernelINS_22Kernel_traits_finalizeILj1024Ef6__halfS2_S2_fjLb1ELj1024ELj4ENS_18Kernel_traits_baseILj1024EfS2_S2_S2_fjLj1024EEEEELb1ELb1EEEvNS_9BwdParamsE:
        /* <DEDUP_REMOVED lines=56> */
.L_x_11017:
        /* <DEDUP_REMOVED lines=87> */
.L_x_11016:
[----:B------:R-:W-:Y:S05]  /*08f0*/  BSYNC.RECONVERGENT B1 ;  /* 0x0000000000017941 */ /* 0x000fea0003800200 */
.L_x_11015:
        /* <DEDUP_REMOVED lines=51> */
.L_x_11019:
[----:B------:R-:W-:Y:S05]  /*0c30*/  BSYNC.RECONVERGENT B1 ;  /* 0x0000000000017941 */ /* 0x000fea0003800200 */
.L_x_11018:
        /* <DEDUP_REMOVED lines=30> */
.L_x_11021:
[----:B------:R-:W-:Y:S05]  /*0e20*/  BSYNC.RECONVERGENT B1 ;  /* 0x0000000000017941 */ /* 0x000fea0003800200 */
.L_x_11020:
        /* <DEDUP_REMOVED lines=15> */
.L_x_11014:
[----:B------:R-:W-:Y:S05]  /*0f20*/  BSYNC.RECONVERGENT B0 ;  /* 0x0000000000007941 */ /* 0x000fea0003800200 */
.L_x_11013:
        /* <DEDUP_REMOVED lines=72> */
.L_x_11022:
        /* <DEDUP_REMOVED lines=13> */
.L_x_20064:


//--------------------- .text._ZN10layer_norm13ln_bwd_kernelINS_13Kernel_traitsIf6__halfS2_S2_fjLj1024ELj1ELj4ELj1ELj16ENS_18Kernel_traits_baseILj1024EfS2_S2_S2_fjLj128EEEEELb1ELb1ELb1ELb1EEEvNS_9BwdParamsE --------------------------
	.section	.text._ZN10layer_norm13ln_bwd_kernelINS_13Kernel_traitsIf6__halfS2_S2_fjLj1024ELj1ELj4ELj1ELj16ENS_18Kernel_traits_baseILj1024EfS2_S2_S2_fjLj128EEEEELb1ELb1ELb1ELb1EEEvNS_9BwdParamsE,"ax",@progbits
	.align	128
        .global         _ZN10layer_norm13ln_bwd_kernelINS_13Kernel_traitsIf6__halfS2_S2_fjLj1024ELj1ELj4ELj1ELj16ENS_18Kernel_traits_baseILj1024EfS2_S2_S2_fjLj128EEEEELb1ELb1ELb1ELb1EEEvNS_9BwdParamsE
        .type           _ZN10layer_norm13ln_bwd_kernelINS_13Kernel_traitsIf6__halfS2_S2_fjLj1024ELj1ELj4ELj1ELj16ENS_18Kernel_traits_baseILj1024EfS2_S2_S2_fjLj128EEEEELb1ELb1ELb1ELb1EEEvNS_9BwdParamsE,@function
        .size           _ZN10layer_norm13ln_bwd_kernelINS_13Kernel_traitsIf6__halfS2_S2_fjLj1024ELj1ELj4ELj1ELj16ENS_18Kernel_traits_baseILj1024EfS2_S2_S2_fjLj128EEEEELb1ELb1ELb1ELb1EEEvNS_9BwdParamsE,(.L_x_20065 - _ZN10layer_norm13ln_bwd_kernelINS_13Kernel_traitsIf6__halfS2_S2_fjLj1024ELj1ELj4ELj1ELj16ENS_18Kernel_traits_baseILj1024EfS2_S2_S2_fjLj128EEEEELb1ELb1ELb1ELb1EEEvNS_9BwdParamsE)
        .other          _ZN10layer_norm13ln_bwd_kernelINS_13Kernel_traitsIf6__halfS2_S2_fjLj1024ELj1ELj4ELj1ELj16ENS_18Kernel_traits_baseILj1024EfS2_S2_S2_fjLj128EEEEELb1ELb1ELb1ELb1EEEvNS_9BwdParamsE,@"STO_CUDA_ENTRY STV_DEFAULT"
_ZN10layer_norm13ln_bwd_kernelINS_13Kernel_traitsIf6__halfS2_S2_fjLj1024ELj1ELj4ELj1ELj16ENS_18Kernel_traits_baseILj1024EfS2_S2_S2_fjLj128EEEEELb1ELb1ELb1ELb1EEEvNS_9BwdParamsE:
.text._ZN10layer_norm13ln_bwd_kernelINS_13Kernel_traitsIf6__halfS2_S2_fjLj1024ELj1ELj4ELj1ELj16ENS_18Kernel_traits_baseILj1024EfS2_S2_S2_fjLj128EEEEELb1ELb1ELb1ELb1EEEvNS_9BwdParamsE:
        /* <DEDUP_REMOVED lines=100> */
.L_x_11342:
[----:B------:R-:W1:Y:S08]  /*0640*/  LDC.64 R204, c[0x0][0x3f8] ;  /* 0x0000fe00ffcc7b82 */ /* 0x000e700000000a00 */
[----:B------:R-:W2:Y:S01]  /*0650*/  LDC.64 R206, c[0x0][0x3f0] ;  /* 0x0000fc00ffce7b82 */ /* 0x000ea20000000a00 */
[----:B-1----:R-:W-:-:S05]  /*0660*/  IMAD.WIDE R204, R2, 0x4, R204 ;  /* 0x0000000402cc7825 */ /* 0x002fca00078e02cc */
[----:B------:R1:W3:Y:S01]  /*0670*/  LDG.E R238, desc[UR6][R204.64] ;  /* 0x00000006ccee7981 */ /* 0x0002e2000c1e1900 */
[----:B--2---:R-:W-:-:S05]  /*0680*/  IMAD.WIDE R206, R2, 0x4, R206 ;  /* 0x0000000402ce7825 */ /* 0x004fca00078e02ce */
[----:B-----5:R-:W5:Y:S01]  /*0690*/  LDG.E R240, desc[UR6][R206.64] ;  /* 0x00000006cef07981 */ /* 0x020f62000c1e1900 */
[----:B-1----:R-:W1:Y:S01]  /*06a0*/  LDC.64 R204, c[0x0][0x3c8] ;  /* 0x0000f200ffcc7b82 */ /* 0x002e620000000a00 */
[----:B------:R-:W-:Y:S01]  /*06b0*/  BSSY.RECONVERGENT B1, `(.L_x_11025) ;  /* 0x00001c9000017945 */ /* 0x000fe20003800200 */
[----:B-1----:R-:W-:-:S05]  /*06c0*/  IMAD.WIDE R204, R2, 0x4, R204 ;  /* 0x0000000402cc7825 */ /* 0x002fca00078e02cc */
[----:B------:R1:W5:Y:S02]  /*06d0*/  LDG.E R239, desc[UR6][R204.64] ;  /* 0x00000006ccef7981 */ /* 0x000364000c1e1900 */
[----:B-1----:R-:W1:Y:S01]  /*06e0*/  LDC.64 R204, c[0x0][0x3c0] ;  /* 0x0000f000ffcc7b82 */ /* 0x002e620000000a00 */
[----:B---3--:R-:W-:-:S13]  /*06f0*/  ISETP.GE.AND P1, PT, R238, 0x1, PT ;  /* 0x00000001ee00780c */ /* 0x008fda0003f26270 */
        /* <DEDUP_REMOVED lines=9> */
[----:B------:R-:W-:Y:S01]  /*0790*/  LEA.HI R3, R3, R0, RZ, 0x3 ;  /* 0x0000000003037211 */ /* 0x000fe200078f18ff */
[----:B------:R-:W-:-:S05]  /*07a0*/  IMAD.WIDE R204, R2, 0x4, R204 ;  /* 0x0000000402cc7825 */ /* 0x000fca00078e02cc */
[----:B------:R4:W2:Y:S01]  /*07b0*/  LDG.E R230, desc[UR6][R204.64] ;  /* 0x00000006cce67981 */ /* 0x0008a2000c1e1900 */
[----:B------:R-:W-:Y:S02]  /*07c0*/  MOV R242, UR14 ;  /* 0x0000000e00f27c02 */ /* 0x000fe40008000f00 */
[----:B0-----:R-:W-:Y:S01]  /*07d0*/  LOP3.LUT R0, R9, 0x1f, RZ, 0xc0, !PT ;  /* 0x0000001f09007812 */ /* 0x001fe200078ec0ff */
[----:B----4-:R-:W0:Y:S01]  /*07e0*/  LDC.64 R204, c[0x0][0x3b0] ;  /* 0x0000ec00ffcc7b82 */ /* 0x010e220000000a00 */
[----:B------:R-:W-:Y:S02]  /*07f0*/  SHF.R.S32.HI R9, RZ, 0x1f, R8 ;  /* 0x0000001fff097819 */ /* 0x000fe40000011408 */
[----:B------:R-:W-:Y:S02]  /*0800*/  LEA.HI.SX32 R211, R3, R0, 0x1d ;  /* 0x0000000003d37211 */ /* 0x000fe400078feaff */
[----:B------:R-:W-:Y:S02]  /*0810*/  LEA.HI R9, R9, R8, RZ, 0x3 ;  /* 0x0000000809097211 */ /* 0x000fe400078f18ff */
[C---:B------:R-:W-:Y:S01]  /*0820*/  IADD3 R207, PT, PT, R211.reuse, 0x40, RZ ;  /* 0x00000040d3cf7810 */ /* 0x040fe20007ffe0ff */
[C---:B-1----:R-:W-:Y:S01]  /*0830*/  IMAD.WIDE.U32 R16, R211.reuse, 0x10, R6 ;  /* 0x00000010d3107825 */ /* 0x042fe200078e0006 */
[----:B------:R-:W-:-:S02]  /*0840*/  IADD3 R3, PT, PT, R211, 0x60, RZ ;  /* 0x00000060d3037810 */ /* 0x000fc40007ffe0ff */
[----:B------:R-:W-:Y:S01]  /*0850*/  IADD3 R209, PT, PT, R211, 0x20, RZ ;  /* 0x00000020d3d17810 */ /* 0x000fe20007ffe0ff */
[--C-:B------:R-:W-:Y:S01]  /*0860*/  IMAD.WIDE.U32 R188, R207, 0x10, R6.reuse ;  /* 0x00000010cfbc7825 */ /* 0x100fe200078e0006 */
[----:B------:R-:W-:Y:S01]  /*0870*/  LEA.HI.SX32 R11, R9, R0, 0x1d ;  /* 0x00000000090b7211 */ /* 0x000fe200078feaff */
[----:B------:R-:W4:Y:S02]  /*0880*/  LDG.E.128 R16, desc[UR6][R16.64] ;  /* 0x0000000610107981 */ /* 0x000f24000c1e1d00 */
[--C-:B------:R-:W-:Y:S02]  /*0890*/  IMAD.WIDE.U32 R192, R3, 0x10, R6.reuse ;  /* 0x0000001003c07825 */ /* 0x100fe400078e0006 */
[----:B------:R-:W2:Y:S01]  /*08a0*/  LDG.E.128 R188, desc[UR6][R188.64] ;  /* 0x00000006bcbc7981 */ /* 0x000ea2000c1e1d00 */
[----:B------:R-:W-:Y:S01]  /*08b0*/  IADD3 R9, PT, PT, R11, 0x40, RZ ;  /* 0x000000400b097810 */ /* 0x000fe20007ffe0ff */
[----:B------:R-:W-:Y:S02]  /*08c0*/  IMAD.WIDE.U32 R20, R209, 0x10, R6 ;  /* 0x00000010d1147825 */ /* 0x000fe400078e0006 */
[----:B------:R-:W4:Y:S02]  /*08d0*/  LDG.E.128 R192, desc[UR6][R192.64] ;  /* 0x00000006c0c07981 */ /* 0x000f24000c1e1d00 */
[----:B---3--:R-:W-:-:S02]  /*08e0*/  IMAD.WIDE.U32 R8, R9, 0x10, R4 ;  /* 0x0000001009087825 */ /* 0x008fc400078e0004 */
[----:B------:R-:W3:Y:S01]  /*08f0*/  LDG.E.128 R20, desc[UR6][R20.64] ;  /* 0x0000000614147981 */ /* 0x000ee2000c1e1d00 */
[C---:B------:R-:W-:Y:S01]  /*0900*/  IADD3 R13, PT, PT, R11.reuse, 0x20, RZ ;  /* 0x000000200b0d7810 */ /* 0x040fe20007ffe0ff */
[C-C-:B------:R-:W-:Y:S01]  /*0910*/  IMAD.WIDE.U32 R196, R11.reuse, 0x10, R4.reuse ;  /* 0x000000100bc47825 */ /* 0x140fe200078e0004 */
[----:B------:R-:W-:Y:S02]  /*0920*/  IADD3 R7, PT, PT, R11, 0x60, RZ ;  /* 0x000000600b077810 */ /* 0x000fe40007ffe0ff */
[----:B------:R-:W3:Y:S01]  /*0930*/  LDG.E.128 R8, desc[UR6][R8.64] ;  /* 0x0000000608087981 */ /* 0x000ee2000c1e1d00 */
[----:B------:R-:W-:Y:S02]  /*0940*/  MOV R241, UR15 ;  /* 0x0000000f00f17c02 */ /* 0x000fe40008000f00 */
[----:B------:R-:W-:Y:S01]  /*0950*/  ISETP.NE.U32.AND P0, PT, R242, RZ, PT ;  /* 0x000000fff200720c */ /* 0x000fe20003f05070 */
[----:B------:R-:W3:Y:S03]  /*0960*/  LDG.E.128 R196, desc[UR6][R196.64] ;  /* 0x00000006c4c47981 */ /* 0x000ee6000c1e1d00 */
[----:B------:R-:W-:Y:S01]  /*0970*/  ISETP.NE.AND.EX P0, PT, R241, RZ, PT, P0 ;  /* 0x000000fff100720c */ /* 0x000fe20003f05300 */
[----:B------:R-:W-:-:S06]  /*0980*/  IMAD.WIDE.U32 R12, R13, 0x10, R4 ;  /* 0x000000100d0c7825 */ /* 0x000fcc00078e0004 */
[----:B------:R-:W3:Y:S06]  /*0990*/  LDG.E.128 R12, desc[UR6][R12.64] ;  /* 0x000000060c0c7981 */ /* 0x000eec000c1e1d00 */
[----:B------:R-:W1:Y:S08]  /*09a0*/  @P0 LDC.64 R200, c[0x0][0x438] ;  /* 0x00010e00ffc80b82 */ /* 0x000e700000000a00 */
[----:B------:R-:W0:Y:S08]  /*09b0*/  @P0 LDC.64 R202, c[0x0][0x438] ;  /* 0x00010e00ffca0b82 */ /* 0x000e300000000a00 */
[----:B------:R-:W0:Y:S08]  /*09c0*/  @P0 LDC.64 R212, c[0x0][0x438] ;  /* 0x00010e00ffd40b82 */ /* 0x000e300000000a00 */
[----:B------:R-:W0:Y:S01]  /*09d0*/  @P0 LDC.64 R214, c[0x0][0x438] ;  /* 0x00010e00ffd60b82 */ /* 0x000e220000000a00 */
[----:B-----5:R-:W-:Y:S01]  /*09e0*/  ISETP.GE.AND P3, PT, R240, 0x1, PT ;  /* 0x00000001f000780c */ /* 0x020fe20003f66270 */
[----:B-1----:R-:W-:-:S05]  /*09f0*/  @P0 IMAD.WIDE.U32 R200, R211, 0x10, R200 ;  /* 0x00000010d3c80825 */ /* 0x002fca00078e00c8 */
[----:B------:R-:W5:Y:S01]  /*0a00*/  @P0 LDG.E.128 R36, desc[UR6][R200.64] ;  /* 0x00000006c8240981 */ /* 0x000f62000c1e1d00 */
[----:B0-----:R-:W-:-:S05]  /*0a10*/  @P0 IMAD.WIDE.U32 R202, R209, 0x10, R202 ;  /* 0x00000010d1ca0825 */ /* 0x001fca00078e00ca */
[----:B------:R2:W5:Y:S01]  /*0a20*/  @P0 LDG.E.128 R32, desc[UR6][R202.64] ;  /* 0x00000006ca200981 */ /* 0x000562000c1e1d00 */
[----:B------:R-:W-:Y:S01]  /*0a30*/  @P3 IADD3 R206, PT, PT, R240, -0x1, RZ ;  /* 0xfffffffff0ce3810 */ /* 0x000fe20007ffe0ff */
[----:B------:R-:W-:-:S04]  /*0a40*/  @P0 IMAD.WIDE.U32 R212, R207, 0x10, R212 ;  /* 0x00000010cfd40825 */ /* 0x000fc800078e00d4 */
[----:B------:R-:W-:Y:S01]  /*0a50*/  @P3 IMAD R206, R206, UR8, RZ ;  /* 0x00000008cece3c24 */ /* 0x000fe2000f8e02ff */
[----:B------:R0:W5:Y:S01]  /*0a60*/  @P0 LDG.E.128 R28, desc[UR6][R212.64] ;  /* 0x00000006d41c0981 */ /* 0x000162000c1e1d00 */
[----:B------:R-:W-:-:S03]  /*0a70*/  @P0 IMAD.WIDE.U32 R214, R3, 0x10, R214 ;  /* 0x0000001003d60825 */ /* 0x000fc600078e00d6 */
[----:B------:R-:W-:Y:S02]  /*0a80*/  @P3 SHF.R.S32.HI R217, RZ, 0x1f, R206 ;  /* 0x0000001fffd93819 */ /* 0x000fe400000114ce */
[----:B------:R1:W5:Y:S01]  /*0a90*/  @P0 LDG.E.128 R24, desc[UR6][R214.64] ;  /* 0x00000006d6180981 */ /* 0x000362000c1e1d00 */
[----:B------:R-:W-:Y:S02]  /*0aa0*/  ISETP.NE.AND P0, PT, RZ, UR9, PT ;  /* 0x00000009ff007c0c */ /* 0x000fe4000bf05270 */
[----:B------:R-:W-:Y:S02]  /*0ab0*/  @P3 LEA.HI R219, R217, R206, RZ, 0x3 ;  /* 0x000000ced9db3211 */ /* 0x000fe400078f18ff */
[----:B------:R-:W-:Y:S02]  /*0ac0*/  MOV R217, RZ ;  /* 0x000000ff00d97202 */ /* 0x000fe40000000f00 */
[----:B------:R-:W-:-:S04]  /*0ad0*/  @P3 LEA.HI.SX32 R217, R219, R0, 0x1d ;  /* 0x00000000dbd93211 */ /* 0x000fc800078feaff */
[C---:B------:R-:W-:Y:S02]  /*0ae0*/  IADD3 R209, PT, PT, R217.reuse, 0x20, RZ ;  /* 0x00000020d9d17810 */ /* 0x040fe40007ffe0ff */
[C---:B------:R-:W-:Y:S02]  /*0af0*/  IADD3 R207, PT, PT, R217.reuse, 0x40, RZ ;  /* 0x00000040d9cf7810 */ /* 0x040fe40007ffe0ff */
[C---:B------:R-:W-:Y:S01]  /*0b00*/  IADD3 R219, PT, PT, R217.reuse, 0x60, RZ ;  /* 0x00000060d9db7810 */ /* 0x040fe20007ffe0ff */
[----:B------:R-:W-:-:S04]  /*0b10*/  IMAD.WIDE.U32 R210, R217, 0x8, R204 ;  /* 0x00000008d9d27825 */ /* 0x000fc800078e00cc */
[--C-:B------:R-:W-:Y:S02]  /*0b20*/  IMAD.WIDE.U32 R208, R209, 0x8, R204.reuse ;  /* 0x00000008d1d07825 */ /* 0x100fe400078e00cc */
[----:B------:R-:W5:Y:S02]  /*0b30*/  LDG.E.64 R210, desc[UR6][R210.64] ;  /* 0x00000006d2d27981 */ /* 0x000f64000c1e1b00 */
[--C-:B------:R-:W-:Y:S02]  /*0b40*/  IMAD.WIDE.U32 R206, R207, 0x8, R204.reuse ;  /* 0x00000008cfce7825 */ /* 0x100fe400078e00cc */
[----:B------:R-:W5:Y:S02]  /*0b50*/  LDG.E.64 R208, desc[UR6][R208.64] ;  /* 0x00000006d0d07981 */ /* 0x000f64000c1e1b00 */
[----:B------:R-:W-:Y:S02]  /*0b60*/  IMAD.WIDE.U32 R204, R219, 0x8, R204 ;  /* 0x00000008dbcc7825 */ /* 0x000fe400078e00cc */
[----:B------:R-:W5:Y:S02]  /*0b70*/  LDG.E.64 R206, desc[UR6][R206.64] ;  /* 0x00000006cece7981 */ /* 0x000f64000c1e1b00 */
[----:B------:R-:W-:-:S02]  /*0b80*/  IMAD.WIDE.U32 R4, R7, 0x10, R4 ;  /* 0x0000001007047825 */ /* 0x000fc400078e0004 */
[----:B------:R-:W5:Y:S04]  /*0b90*/  LDG.E.64 R204, desc[UR6][R204.64] ;  /* 0x00000006cccc7981 */ /* 0x000f68000c1e1b00 */
[----:B------:R-:W3:Y:S01]  /*0ba0*/  LDG.E.128 R4, desc[UR6][R4.64] ;  /* 0x0000000604047981 */ /* 0x000ee2000c1e1d00 */
[--C-:B--2---:R-:W-:Y:S02]  /*0bb0*/  HADD2.F32 R202, -RZ, R190.reuse.H0_H0 ;  /* 0x200000beffca7230 */ /* 0x104fe40000004100 */
[----:B------:R-:W-:Y:S01]  /*0bc0*/  HADD2.F32 R203, -RZ, R190.H1_H1 ;  /* 0x300000beffcb7230 */ /* 0x000fe20000004100 */
[----:B------:R-:W-:Y:S01]  /*0bd0*/  FSEL R190, R230, RZ, !P0 ;  /* 0x000000ffe6be7208 */ /* 0x000fe20004000000 */
[--C-:B0-----:R-:W-:Y:S02]  /*0be0*/  HADD2.F32 R212, -RZ, R191.reuse.H0_H0 ;  /* 0x200000bfffd47230 */ /* 0x101fe40000004100 */
[----:B------:R-:W-:-:S02]  /*0bf0*/  HADD2.F32 R213, -RZ, R191.H1_H1 ;  /* 0x300000bfffd57230 */ /* 0x000fc40000004100 */
[--C-:B----4-:R-:W-:Y:S02]  /*0c00*/  HADD2.F32 R230, -RZ, R194.reuse.H0_H0 ;  /* 0x200000c2ffe67230 */ /* 0x110fe40000004100 */
[----:B------:R-:W-:Y:S02]  /*0c10*/  HADD2.F32 R191, -RZ, R194.H1_H1 ;  /* 0x300000c2ffbf7230 */ /* 0x000fe40000004100 */
[----:B------:R-:W-:Y:S02]  /*0c20*/  HADD2.F32 R194, -RZ, R195.H0_H0 ;  /* 0x200000c3ffc27230 */ /* 0x000fe40000004100 */
[--C-:B---3--:R-:W-:Y:S02]  /*0c30*/  HADD2.F32 R220, -RZ, R22.reuse.H0_H0 ;  /* 0x20000016ffdc7230 */ /* 0x108fe40000004100 */
[C---:B------:R-:W-:Y:S01]  /*0c40*/  FADD.FTZ R252, -R190.reuse, R191 ;  /* 0x000000bfbefc7221 */ /* 0x040fe20000010100 */
[----:B------:R-:W-:Y:S02]  /*0c50*/  HADD2.F32 R221, -RZ, R22.H1_H1 ;  /* 0x30000016ffdd7230 */ /* 0x000fe40000004100 */
[----:B------:R-:W-:Y:S01]  /*0c60*/  FADD.FTZ R191, -R190, R194 ;  /* 0x000000c2bebf7221 */ /* 0x000fe20000010100 */
[----:B-1----:R-:W-:-:S02]  /*0c70*/  HADD2.F32 R215, -RZ, R23.H0_H0 ;  /* 0x20000017ffd77230 */ /* 0x002fc40000004100 */
[C---:B------:R-:W-:Y:S01]  /*0c80*/  FADD.FTZ R22, -R190.reuse, R220 ;  /* 0x000000dcbe167221 */ /* 0x040fe20000010100 */
[----:B------:R-:W-:Y:S02]  /*0c90*/  HADD2.F32 R216, -RZ, R23.H1_H1 ;  /* 0x30000017ffd87230 */ /* 0x000fe40000004100 */
[----:B------:R-:W-:Y:S01]  /*0ca0*/  FADD.FTZ R23, -R190, R221 ;  /* 0x000000ddbe177221 */ /* 0x000fe20000010100 */
[----:B------:R0:W-:Y:S01]  /*0cb0*/  STL [R1+0x10], R191 ;  /* 0x000010bf01007387 */ /* 0x0001e20000100800 */
[--C-:B------:R-:W-:Y:S02]  /*0cc0*/  HADD2.F32 R220, -RZ, R11.reuse.H0_H0 ;  /* 0x2000000bffdc7230 */ /* 0x100fe40000004100 */
[----:B------:R-:W-:Y:S02]  /*0cd0*/  HADD2.F32 R221, -RZ, R11.H1_H1 ;  /* 0x3000000bffdd7230 */ /* 0x000fe40000004100 */
[----:B------:R-:W2:Y:S01]  /*0ce0*/  LDL R11, [R1+0x5c] ;  /* 0x00005c00010b7983 */ /* 0x000ea20000100800 */
[----:B------:R-:W-:-:S02]  /*0cf0*/  HADD2.F32 R218, -RZ, R18.H0_H0 ;  /* 0x20000012ffda7230 */ /* 0x000fc40000004100 */
[----:B------:R-:W-:-:S03]  /*0d00*/  HADD2.F32 R219, -RZ, R18.H1_H1 ;  /* 0x30000012ffdb7230 */ /* 0x000fc60000004100 */
[C---:B------:R-:W-:Y:S01]  /*0d10*/  FADD.FTZ R246, -R190.reuse, R218 ;  /* 0x000000dabef67221 */ /* 0x040fe20000010100 */
[--C-:B------:R-:W-:Y:S02]  /*0d20*/  HADD2.F32 R218, -RZ, R10.reuse.H0_H0 ;  /* 0x2000000affda7230 */ /* 0x100fe40000004100 */
[----:B------:R-:W-:Y:S01]  /*0d30*/  FADD.FTZ R245, -R190, R219 ;  /* 0x000000dbbef57221 */ /* 0x000fe20000010100 */
[----:B------:R-:W-:Y:S02]  /*0d40*/  HADD2.F32 R219, -RZ, R10.H1_H1 ;  /* 0x3000000affdb7230 */ /* 0x000fe40000004100 */
[----:B------:R-:W3:Y:S01]  /*0d50*/  LDL R10, [R1+0x58] ;  /* 0x00005800010a7983 */ /* 0x000ee20000100800 */
        /* <DEDUP_REMOVED lines=15> */
[--C-:B------:R-:W-:Y:S02]  /*0e50*/  HADD2.F32 R19, -RZ, R198.reuse.H0_H0 ;  /* 0x200000c6ff137230 */ /* 0x100fe40000004100 */
[----:B------:R-:W-:Y:S02]  /*0e60*/  HADD2.F32 R18, -RZ, R198.H1_H1 ;  /* 0x300000c6ff127230 */ /* 0x000fe40000004100 */
[--C-:B------:R-:W-:Y:S02]  /*0e70*/  HADD2.F32 R16, -RZ, R199.reuse.H0_H0 ;  /* 0x200000c7ff107230 */ /* 0x100fe40000004100 */
[----:B------:R-:W-:Y:S02]  /*0e80*/  HADD2.F32 R17, -RZ, R199.H1_H1 ;  /* 0x300000c7ff117230 */ /* 0x000fe40000004100 */
[----:B------:R-:W-:Y:S02]  /*0e90*/  HADD2.F32 R20, -RZ, R21.H0_H0 ;  /* 0x20000015ff147230 */ /* 0x000fe40000004100 */
[----:B------:R-:W-:-:S02]  /*0ea0*/  HADD2.F32 R193, -RZ, R193.H1_H1 ;  /* 0x300000c1ffc17230 */ /* 0x000fc40000004100 */
[----:B------:R-:W-:Y:S02]  /*0eb0*/  HADD2.F32 R21, -RZ, R21.H1_H1 ;  /* 0x30000015ff157230 */ /* 0x000fe40000004100 */
[--C-:B------:R-:W-:Y:S02]  /*0ec0*/  HADD2.F32 R198, -RZ, R188.reuse.H0_H0 ;  /* 0x200000bcffc67230 */ /* 0x100fe40000004100 */
[----:B------:R-:W-:Y:S02]  /*0ed0*/  HADD2.F32 R199, -RZ, R188.H1_H1 ;  /* 0x300000bcffc77230 */ /* 0x000fe40000004100 */
[--C-:B------:R-:W-:Y:S02]  /*0ee0*/  HADD2.F32 R200, -RZ, R189.reuse.H0_H0 ;  /* 0x200000bdffc87230 */ /* 0x100fe40000004100 */
[----:B------:R-:W-:Y:S02]  /*0ef0*/  HADD2.F32 R201, -RZ, R189.H1_H1 ;  /* 0x300000bdffc97230 */ /* 0x000fe40000004100 */
        /* <DEDUP_REMOVED lines=29> */
[--C-:B------:R-:W-:Y:S01]  /*10d0*/  HADD2.F32 R190, -RZ, R12.reuse.H0_H0 ;  /* 0x2000000cffbe7230 */ /* 0x100fe20000004100 */
[----:B------:R-:W4:Y:S01]  /*10e0*/  LDL R13, [R1+0x64] ;  /* 0x00006400010d7983 */ /* 0x000f220000100800 */
[----:B0-----:R-:W-:-:S03]  /*10f0*/  HADD2.F32 R191, -RZ, R12.H1_H1 ;  /* 0x3000000cffbf7230 */ /* 0x001fc60000004100 */
[----:B------:R-:W4:Y:S01]  /*1100*/  LDL R12, [R1+0x60] ;  /* 0x00006000010c7983 */ /* 0x000f220000100800 */
[----:B------:R-:W-:Y:S01]  /*1110*/  FMUL.FTZ R3, R239, R3 ;  /* 0x00000003ef037220 */ /* 0x000fe20000410000 */
[----:B------:R-:W-:-:S03]  /*1120*/  FADD.FTZ R113, R113, R224 ;  /* 0x000000e071717221 */ /* 0x000fc60000010000 */
[----:B------:R-:W-:Y:S01]  /*1130*/  FFMA.FTZ R81, R3, R224, R81 ;  /* 0x000000e003517223 */ /* 0x000fe20000010051 */
[----:B------:R-:W-:Y:S01]  /*1140*/  FMUL.FTZ R0, R239, R0 ;  /* 0x00000000ef007220 */ /* 0x000fe20000410000 */
[----:B------:R-:W-:-:S03]  /*1150*/  FADD.FTZ R112, R112, R225 ;  /* 0x000000e170707221 */ /* 0x000fc60000010000 */
[----:B------:R-:W-:Y:S01]  /*1160*/  FFMA.FTZ R80, R0, R225, R80 ;  /* 0x000000e100507223 */ /* 0x000fe20000010050 */
[--C-:B------:R-:W-:Y:S02]  /*1170*/  HADD2.F32 R194, -RZ, R14.reuse.H0_H0 ;  /* 0x2000000effc27230 */ /* 0x100fe40000004100 */
[----:B------:R-:W-:Y:S02]  /*1180*/  HADD2.F32 R195, -RZ, R14.H1_H1 ;  /* 0x3000000effc37230 */ /* 0x000fe40000004100 */
[--C-:B------:R-:W-:Y:S01]  /*1190*/  HADD2.F32 R196, -RZ, R15.reuse.H0_H0 ;  /* 0x2000000fffc47230 */ /* 0x100fe20000004100 */
[----:B------:R-:W4:Y:S01]  /*11a0*/  LDL R14, [R1+0x48] ;  /* 0x00004800010e7983 */ /* 0x000f220000100800 */
[----:B------:R-:W-:Y:S02]  /*11b0*/  HADD2.F32 R197, -RZ, R15.H1_H1 ;  /* 0x3000000fffc57230 */ /* 0x000fe40000004100 */
[--C-:B------:R-:W-:Y:S01]  /*11c0*/  HADD2.F32 R234, -RZ, R6.reuse.H0_H0 ;  /* 0x20000006ffea7230 */ /* 0x100fe20000004100 */
[----:B------:R-:W4:Y:S01]  /*11d0*/  LDL R15, [R1+0x4c] ;  /* 0x00004c00010f7983 */ /* 0x000f220000100800 */
[----:B------:R-:W-:-:S02]  /*11e0*/  HADD2.F32 R235, -RZ, R6.H1_H1 ;  /* 0x30000006ffeb7230 */ /* 0x000fc40000004100 */
[C---:B------:R-:W-:Y:S02]  /*11f0*/  FMUL.FTZ R6, R239.reuse, R246 ;  /* 0x000000f6ef067220 */ /* 0x040fe40000410000 */
[----:B------:R-:W4:Y:S01]  /*1200*/  LDL R246, [R1+0x50] ;  /* 0x0000500001f67983 */ /* 0x000f220000100800 */
[--C-:B------:R-:W-:Y:S02]  /*1210*/  HADD2.F32 R249, -RZ, R7.reuse.H0_H0 ;  /* 0x20000007fff97230 */ /* 0x100fe40000004100 */
[----:B------:R-:W-:Y:S02]  /*1220*/  HADD2.F32 R237, -RZ, R7.H1_H1 ;  /* 0x30000007ffed7230 */ /* 0x000fe40000004100 */
[----:B------:R-:W-:Y:S01]  /*1230*/  FMUL.FTZ R7, R239, R245 ;  /* 0x000000f5ef077220 */ /* 0x000fe20000410000 */
[--C-:B------:R-:W-:Y:S01]  /*1240*/  HADD2.F32 R216, -RZ, R9.reuse.H0_H0 ;  /* 0x20000009ffd87230 */ /* 0x100fe20000004100 */
[----:B------:R-:W4:Y:S01]  /*1250*/  LDL R245, [R1+0x3c] ;  /* 0x00003c0001f57983 */ /* 0x000f220000100800 */
[----:B------:R-:W-:-:S02]  /*1260*/  HADD2.F32 R217, -RZ, R9.H1_H1 ;  /* 0x30000009ffd97230 */ /* 0x000fc40000004100 */
[----:B------:R-:W-:Y:S02]  /*1270*/  FMUL.FTZ R9, R239, R243 ;  /* 0x000000f3ef097220 */ /* 0x000fe40000410000 */
[----:B------:R-:W4:Y:S01]  /*1280*/  LDL R243, [R1+0x44] ;  /* 0x0000440001f37983 */ /* 0x000f220000100800 */
[----:B--2---:R-:W-:-:S03]  /*1290*/  FMUL.FTZ R11, R11, R224 ;  /* 0x000000e00b0b7220 */ /* 0x004fc60000410000 */
[----:B------:R-:W2:Y:S01]  /*12a0*/  LDL R224, [R1+0x2c] ;  /* 0x00002c0001e07983 */ /* 0x000ea20000100800 */
[----:B---3--:R-:W-:-:S03]  /*12b0*/  FMUL.FTZ R10, R10, R225 ;  /* 0x000000e10a0a7220 */ /* 0x008fc60000410000 */
[----:B------:R-:W3:Y:S01]  /*12c0*/  LDL R225, [R1+0x28] ;  /* 0x0000280001e17983 */ /* 0x000ee20000100800 */
[--C-:B------:R-:W-:Y:S02]  /*12d0*/  HADD2.F32 R232, -RZ, R5.reuse.H0_H0 ;  /* 0x20000005ffe87230 */ /* 0x100fe40000004100 */
[----:B------:R-:W-:Y:S02]  /*12e0*/  HADD2.F32 R233, -RZ, R5.H1_H1 ;  /* 0x30000005ffe97230 */ /* 0x000fe40000004100 */
[C---:B------:R-:W-:Y:S01]  /*12f0*/  FMUL.FTZ R5, R239.reuse, R247 ;  /* 0x000000f7ef057220 */ /* 0x040fe20000410000 */
[--C-:B------:R-:W-:Y:S02]  /*1300*/  HADD2.F32 R230, -RZ, R4.reuse.H0_H0 ;  /* 0x20000004ffe67230 */ /* 0x100fe40000004100 */
[----:B------:R-:W-:Y:S02]  /*1310*/  HADD2.F32 R231, -RZ, R4.H1_H1 ;  /* 0x30000004ffe77230 */ /* 0x000fe40000004100 */
[----:B------:R-:W-:Y:S01]  /*1320*/  FMUL.FTZ R4, R239, R248 ;  /* 0x000000f8ef047220 */ /* 0x000fe20000410000 */
[----:B------:R-:W-:Y:S01]  /*1330*/  FADD.FTZ R115, R115, R222 ;  /* 0x000000de73737221 */ /* 0x000fe20000010000 */
[----:B------:R-:W-:Y:S01]  /*1340*/  FFMA.FTZ R83, R5, R222, R83 ;  /* 0x000000de05537223 */ /* 0x000fe20000010053 */
[----:B------:R-:W-:Y:S01]  /*1350*/  FADD.FTZ R114, R114, R223 ;  /* 0x000000df72727221 */ /* 0x000fe20000010000 */
[----:B------:R-:W-:Y:S01]  /*1360*/  FFMA.FTZ R82, R4, R223, R82 ;  /* 0x000000df04527223 */ /* 0x000fe20000010052 */
[--C-:B------:R-:W-:Y:S01]  /*1370*/  HADD2.F32 R214, -RZ, R8.reuse.H0_H0 ;  /* 0x20000008ffd67230 */ /* 0x100fe20000004100 */
[----:B------:R-:W3:Y:S01]  /*1380*/  LDL R247, [R1+0x54] ;  /* 0x0000540001f77983 */ /* 0x000ee20000100800 */
[----:B------:R-:W-:-:S02]  /*1390*/  HADD2.F32 R215, -RZ, R8.H1_H1 ;  /* 0x30000008ffd77230 */ /* 0x000fc40000004100 */
[C---:B------:R-:W-:Y:S02]  /*13a0*/  FMUL.FTZ R8, R239.reuse, R244 ;  /* 0x000000f4ef087220 */ /* 0x040fe40000410000 */
[----:B------:R-:W3:Y:S04]  /*13b0*/  LDL R244, [R1+0x40] ;  /* 0x0000400001f47983 */ /* 0x000ee80000100800 */
[----:B------:R-:W3:Y:S01]  /*13c0*/  LDL R248, [R1+0x38] ;  /* 0x0000380001f87983 */ /* 0x000ee20000100800 */
[----:B------:R-:W-:Y:S01]  /*13d0*/  FMUL.FTZ R23, R239, R23 ;  /* 0x00000017ef177220 */ /* 0x000fe20000410000 */
[----:B------:R-:W-:-:S03]  /*13e0*/  FADD.FTZ R125, R125, R195 ;  /* 0x000000c37d7d7221 */ /* 0x000fc60000010000 */
[----:B------:R-:W-:Y:S01]  /*13f0*/  FFMA.FTZ R93, R23, R195, R93 ;  /* 0x000000c3175d7223 */ /* 0x000fe2000001005d */
[----:B------:R-:W-:Y:S01]  /*1400*/  FMUL.FTZ R22, R239, R22 ;  /* 0x00000016ef167220 */ /* 0x000fe20000410000 */
[----:B----4-:R-:W-:Y:S02]  /*1410*/  FMUL.FTZ R13, R13, R222 ;  /* 0x000000de0d0d7220 */ /* 0x010fe40000410000 */
[----:B------:R-:W4:Y:S01]  /*1420*/  LDL R222, [R1+0x34] ;  /* 0x0000340001de7983 */ /* 0x000f220000100800 */
[----:B------:R-:W-:-:S03]  /*1430*/  FMUL.FTZ R12, R12, R223 ;  /* 0x000000df0c0c7220 */ /* 0x000fc60000410000 */
[----:B------:R-:W4:Y:S01]  /*1440*/  LDL R223, [R1+0x30] ;  /* 0x0000300001df7983 */ /* 0x000f220000100800 */
        /* <DEDUP_REMOVED lines=11> */
[----:B------:R-:W-:Y:S01]  /*1500*/  FMUL.FTZ R15, R15, R18 ;  /* 0x000000120f0f7220 */ /* 0x000fe20000410000 */
[----:B------:R-:W-:Y:S01]  /*1510*/  FMUL.FTZ R18, R239, R227 ;  /* 0x000000e3ef127220 */ /* 0x000fe20000410000 */
[----:B------:R-:W-:Y:S01]  /*1520*/  FMUL.FTZ R16, R246, R16 ;  /* 0x00000010f6107220 */ /* 0x000fe20000410000 */
[----:B------:R-:W4:Y:S01]  /*1530*/  LDL R227, [R1] ;  /* 0x0000000001e37983 */ /* 0x000f220000100800 */
[----:B------:R-:W-:Y:S01]  /*1540*/  FADD.FTZ R121, R121, R191 ;  /* 0x000000bf79797221 */ /* 0x000fe20000010000 */
[----:B------:R-:W-:-:S02]  /*1550*/  FFMA.FTZ R89, R19, R191, R89 ;  /* 0x000000bf13597223 */ /* 0x000fc40000010059 */
[----:B------:R-:W4:Y:S01]  /*1560*/  LDL R246, [R1+0x18] ;  /* 0x0000180001f67983 */ /* 0x000f220000100800 */
[----:B------:R-:W-:Y:S01]  /*1570*/  FMUL.FTZ R191, R245, R191 ;  /* 0x000000bff5bf7220 */ /* 0x000fe20000410000 */
[----:B------:R-:W-:Y:S01]  /*1580*/  FADD.FTZ R123, R123, R193 ;  /* 0x000000c17b7b7221 */ /* 0x000fe20000010000 */
[-C--:B------:R-:W-:Y:S01]  /*1590*/  FFMA.FTZ R91, R21, R193.reuse, R91 ;  /* 0x000000c1155b7223 */ /* 0x080fe2000001005b */
[----:B------:R-:W4:Y:S01]  /*15a0*/  LDL R245, [R1+0x1c] ;  /* 0x00001c0001f57983 */ /* 0x000f220000100800 */
[----:B------:R-:W-:-:S03]  /*15b0*/  FMUL.FTZ R193, R243, R193 ;  /* 0x000000c1f3c17220 */ /* 0x000fc60000410000 */
[----:B------:R-:W4:Y:S01]  /*15c0*/  LDL R243, [R1+0x24] ;  /* 0x0000240001f37983 */ /* 0x000f220000100800 */
[C---:B------:R-:W-:Y:S01]  /*15d0*/  FMUL.FTZ R189, R239.reuse, R189 ;  /* 0x000000bdefbd7220 */ /* 0x040fe20000410000 */
[----:B------:R-:W-:Y:S01]  /*15e0*/  FMUL.FTZ R188, R239, R188 ;  /* 0x000000bcefbc7220 */ /* 0x000fe20000410000 */
[----:B------:R-:W-:Y:S01]  /*15f0*/  FADD.FTZ R127, R127, R197 ;  /* 0x000000c57f7f7221 */ /* 0x000fe20000010000 */
[----:B------:R-:W-:Y:S01]  /*1600*/  FADD.FTZ R126, R126, R196 ;  /* 0x000000c47e7e7221 */ /* 0x000fe20000010000 */
[----:B--2---:R-:W-:Y:S01]  /*1610*/  FMUL.FTZ R195, R224, R195 ;  /* 0x000000c3e0c37220 */ /* 0x004fe20000410000 */
[----:B------:R-:W2:Y:S04]  /*1620*/  LDL R226, [R1+0x8] ;  /* 0x0000080001e27983 */ /* 0x000ea80000100800 */
[----:B------:R-:W2:Y:S01]  /*1630*/  LDL R224, [R1+0x4] ;  /* 0x0000040001e07983 */ /* 0x000ea20000100800 */
[----:B---3--:R-:W-:-:S03]  /*1640*/  FMUL.FTZ R194, R225, R194 ;  /* 0x000000c2e1c27220 */ /* 0x008fc60000410000 */
[----:B------:R-:W3:Y:S01]  /*1650*/  LDL R225, [R1+0xc] ;  /* 0x00000c0001e17983 */ /* 0x000ee20000100800 */
[----:B------:R-:W-:Y:S01]  /*1660*/  FFMA.FTZ R95, R189, R197, R95 ;  /* 0x000000c5bd5f7223 */ /* 0x000fe2000001005f */
[----:B------:R-:W-:Y:S01]  /*1670*/  FFMA.FTZ R94, R188, R196, R94 ;  /* 0x000000c4bc5e7223 */ /* 0x000fe2000001005e */
[----:B------:R-:W-:Y:S01]  /*1680*/  FMUL.FTZ R20, R239, R20 ;  /* 0x00000014ef147220 */ /* 0x000fe20000410000 */
[----:B------:R-:W-:-:S03]  /*1690*/  FADD.FTZ R122, R122, R192 ;  /* 0x000000c07a7a7221 */ /* 0x000fc60000010000 */
[-C--:B------:R-:W-:Y:S01]  /*16a0*/  FFMA.FTZ R90, R20, R192.reuse, R90 ;  /* 0x000000c0145a7223 */ /* 0x080fe2000001005a */
[----:B------:R-:W-:Y:S02]  /*16b0*/  FMUL.FTZ R192, R244, R192 ;  /* 0x000000c0f4c07220 */ /* 0x000fe40000410000 */
[----:B------:R-:W3:Y:S01]  /*16c0*/  LDL R244, [R1+0x20] ;  /* 0x0000200001f47983 */ /* 0x000ee20000100800 */
        /* <DEDUP_REMOVED lines=8> */
[C---:B------:R-:W-:Y:S01]  /*1750*/  FMUL.FTZ R213, R239.reuse, R213 ;  /* 0x000000d5efd57220 */ /* 0x040fe20000410000 */
[----:B------:R-:W-:Y:S01]  /*1760*/  FMUL.FTZ R202, R239, R202 ;  /* 0x000000caefca7220 */ /* 0x000fe20000410000 */
[----:B------:R-:W-:Y:S01]  /*1770*/  FFMA.FTZ R101, R203, R219, R101 ;  /* 0x000000dbcb657223 */ /* 0x000fe20000010065 */
[----:B------:R-:W-:Y:S01]  /*1780*/  FADD.FTZ R135, R135, R221 ;  /* 0x000000dd87877221 */ /* 0x000fe20000010000 */
[----:B----4-:R-:W-:Y:S01]  /*1790*/  FMUL.FTZ R197, R222, R197 ;  /* 0x000000c5dec57220 */ /* 0x010fe20000410000 */
[----:B------:R-:W-:Y:S01]  /*17a0*/  FFMA.FTZ R222, R0, R10, RZ ;  /* 0x0000000a00de7223 */ /* 0x000fe200000100ff */
[----:B------:R-:W-:Y:S01]  /*17b0*/  FMUL.FTZ R198, R239, R198 ;  /* 0x000000c6efc67220 */ /* 0x000fe20000410000 */
[----:B------:R-:W4:Y:S01]  /*17c0*/  LDL.LU R248, [R1+0x10] ;  /* 0x0000100001f87983 */ /* 0x000f220000300800 */
        /* <DEDUP_REMOVED lines=25> */
[----:B------:R-:W-:Y:S01]  /*1960*/  FFMA.FTZ R100, R202, R218, R100 ;  /* 0x000000daca647223 */ /* 0x000fe20000010064 */
[----:B------:R-:W-:Y:S01]  /*1970*/  FMUL.FTZ R199, R239, R199 ;  /* 0x000000c7efc77220 */ /* 0x000fe20000410000 */
        /* <DEDUP_REMOVED lines=11> */
[----:B--2---:R-:W-:Y:S01]  /*1a30*/  FMUL.FTZ R219, R224, R219 ;  /* 0x000000dbe0db7220 */ /* 0x004fe20000410000 */
[----:B------:R-:W-:Y:S01]  /*1a40*/  FADD.FTZ R224, R193, R223 ;  /* 0x000000dfc1e07221 */ /* 0x000fe20000010000 */
[----:B------:R-:W-:-:S03]  /*1a50*/  FFMA.FTZ R223, R22, R194, R222 ;  /* 0x000000c216df7223 */ /* 0x000fc600000100de */
[----:B------:R-:W-:-:S04]  /*1a60*/  FADD.FTZ R222, R194, R224 ;  /* 0x000000e0c2de7221 */ /* 0x000fc80000010000 */
[----:B------:R-:W-:Y:S01]  /*1a70*/  FADD.FTZ R222, R195, R222 ;  /* 0x000000dec3de7221 */ /* 0x000fe20000010000 */
[----:B---3--:R-:W-:Y:S01]  /*1a80*/  FMUL.FTZ R221, R225, R221 ;  /* 0x000000dde1dd7220 */ /* 0x008fe20000410000 */
[----:B------:R-:W-:Y:S02]  /*1a90*/  FFMA.FTZ R223, R23, R195, R223 ;  /* 0x000000c317df7223 */ /* 0x000fe400000100df */
[----:B------:R-:W-:Y:S02]  /*1aa0*/  FADD.FTZ R225, R196, R222 ;  /* 0x000000dec4e17221 */ /* 0x000fe40000010000 */
[----:B------:R-:W-:Y:S02]  /*1ab0*/  FFMA.FTZ R224, R188, R196, R223 ;  /* 0x000000c4bce07223 */ /* 0x000fe400000100df */
[----:B------:R-:W-:Y:S01]  /*1ac0*/  FADD.FTZ R227, R197, R225 ;  /* 0x000000e1c5e37221 */ /* 0x000fe20000010000 */
[----:B------:R-:W-:-:S03]  /*1ad0*/  FMUL.FTZ R223, R239, R229 ;  /* 0x000000e5efdf7220 */ /* 0x000fc60000410000 */
[----:B------:R-:W-:-:S04]  /*1ae0*/  FADD.FTZ R229, R214, R227 ;  /* 0x000000e3d6e57221 */ /* 0x000fc80000010000 */
[----:B------:R-:W-:Y:S01]  /*1af0*/  FADD.FTZ R243, R215, R229 ;  /* 0x000000e5d7f37221 */ /* 0x000fe20000010000 */
[C---:B------:R-:W-:Y:S02]  /*1b00*/  FMUL.FTZ R229, R239.reuse, R40 ;  /* 0x00000028efe57220 */ /* 0x040fe40000410000 */
[----:B------:R0:W5:Y:S01]  /*1b10*/  LDL.LU R40, [R1+0x68] ;  /* 0x0000680001287983 */ /* 0x0001620000300800 */
[----:B------:R-:W-:Y:S01]  /*1b20*/  FMUL.FTZ R212, R239, R212 ;  /* 0x000000d4efd47220 */ /* 0x000fe20000410000 */
[----:B------:R-:W-:-:S03]  /*1b30*/  FADD.FTZ R134, R134, R220 ;  /* 0x000000dc86867221 */ /* 0x000fc60000010000 */
[-C--:B------:R-:W-:Y:S01]  /*1b40*/  FFMA.FTZ R102, R212, R220.reuse, R102 ;  /* 0x000000dcd4667223 */ /* 0x080fe20000010066 */
[----:B------:R-:W-:Y:S01]  /*1b50*/  FMUL.FTZ R220, R226, R220 ;  /* 0x000000dce2dc7220 */ /* 0x000fe20000410000 */
[----:B------:R-:W-:Y:S01]  /*1b60*/  FFMA.FTZ R226, R189, R197, R224 ;  /* 0x000000c5bde27223 */ /* 0x000fe200000100e0 */
[C---:B------:R-:W-:Y:S01]  /*1b70*/  FMUL.FTZ R200, R239.reuse, R200 ;  /* 0x000000c8efc87220 */ /* 0x040fe20000410000 */
[C---:B------:R-:W-:Y:S02]  /*1b80*/  FMUL.FTZ R222, R239.reuse, R228 ;  /* 0x000000e4efde7220 */ /* 0x040fe40000410000 */
[----:B------:R-:W-:Y:S01]  /*1b90*/  FFMA.FTZ R228, R198, R214, R226 ;  /* 0x000000d6c6e47223 */ /* 0x000fe200000100e2 */
[----:B------:R-:W-:Y:S01]  /*1ba0*/  FADD.FTZ R130, R130, R216 ;  /* 0x000000d882827221 */ /* 0x000fe20000010000 */
[----:B------:R-:W-:Y:S01]  /*1bb0*/  FFMA.FTZ R98, R200, R216, R98 ;  /* 0x000000d8c8627223 */ /* 0x000fe20000010062 */
[----:B------:R-:W-:Y:S01]  /*1bc0*/  FMUL.FTZ R224, R239, R236 ;  /* 0x000000ecefe07220 */ /* 0x000fe20000410000 */
[----:B------:R-:W-:Y:S01]  /*1bd0*/  FMUL.FTZ R216, R244, R216 ;  /* 0x000000d8f4d87220 */ /* 0x000fe20000410000 */
        /* <DEDUP_REMOVED lines=9> */
[----:B------:R-:W-:Y:S02]  /*1c70*/  FADD.FTZ R136, R136, R230 ;  /* 0x000000e688887221 */ /* 0x000fe40000010000 */
[----:B------:R-:W-:Y:S01]  /*1c80*/  FADD.FTZ R243, R220, R243 ;  /* 0x000000f3dcf37221 */ /* 0x000fe20000010000 */
[----:B------:R-:W-:Y:S01]  /*1c90*/  FFMA.FTZ R236, R212, R220, R236 ;  /* 0x000000dcd4ec7223 */ /* 0x000fe200000100ec */
[-C--:B------:R-:W-:Y:S01]  /*1ca0*/  FFMA.FTZ R104, R222, R230.reuse, R104 ;  /* 0x000000e6de687223 */ /* 0x080fe20000010068 */
[----:B------:R-:W-:Y:S01]  /*1cb0*/  FMUL.FTZ R230, R76, R230 ;  /* 0x000000e64ce67220 */ /* 0x000fe20000410000 */
[----:B------:R-:W-:Y:S01]  /*1cc0*/  FADD.FTZ R243, R221, R243 ;  /* 0x000000f3ddf37221 */ /* 0x000fe20000010000 */
[----:B------:R-:W-:Y:S01]  /*1cd0*/  FFMA.FTZ R236, R213, R221, R236 ;  /* 0x000000ddd5ec7223 */ /* 0x000fe200000100ec */
[----:B------:R-:W-:Y:S01]  /*1ce0*/  FADD.FTZ R137, R137, R231 ;  /* 0x000000e789897221 */ /* 0x000fe20000010000 */
[-C--:B------:R-:W-:Y:S01]  /*1cf0*/  FFMA.FTZ R105, R223, R231.reuse, R105 ;  /* 0x000000e7df697223 */ /* 0x080fe20000010069 */
        /* <DEDUP_REMOVED lines=26> */
[----:B----4-:R-:W-:Y:S01]  /*1ea0*/  FMUL.FTZ R228, R239, R248 ;  /* 0x000000f8efe47220 */ /* 0x010fe20000410000 */
        /* <DEDUP_REMOVED lines=8> */
[----:B------:R-:W-:Y:S01]  /*1f30*/  FADD.FTZ R142, R142, R249 ;  /* 0x000000f98e8e7221 */ /* 0x000fe20000010000 */
[----:B------:R-:W-:Y:S01]  /*1f40*/  FFMA.FTZ R110, R228, R249, R110 ;  /* 0x000000f9e46e7223 */ /* 0x000fe2000001006e */
[----:B------:R-:W-:Y:S01]  /*1f50*/  FFMA.FTZ R244, R229, R237, R243 ;  /* 0x000000ede5f47223 */ /* 0x000fe200000100f3 */
[----:B------:R-:W-:Y:S01]  /*1f60*/  FADD.FTZ R243, R245, R237 ;  /* 0x000000edf5f37221 */ /* 0x000fe20000010000 */
[----:B0-----:R-:W-:Y:S06]  /*1f70*/  BRA `(.L_x_11027) ;  /* 0x0000000000f07947 */ /* 0x001fec0003800000 */
.L_x_11026:
        /* <DEDUP_REMOVED lines=30> */
.L_x_11028:
        /* <DEDUP_REMOVED lines=30> */
.L_x_11027:
[----:B------:R-:W-:Y:S05]  /*2340*/  BSYNC.RECONVERGENT B1 ;  /* 0x0000000000017941 */ /* 0x000fea0003800200 */
.L_x_11025:
        /* <DEDUP_REMOVED lines=20> */
.L_x_11354:
[----:B-1----:R-:W1:Y:S01]  /*2490*/  S2R R247, SR_TID.X ;  /* 0x0000000000f77919 */ /* 0x002e620000002100 */
[----:B------:R-:W-:Y:S01]  /*24a0*/  @P3 IADD3 R246, PT, PT, R240, -0x1, RZ ;  /* 0xfffffffff0f63810 */ /* 0x000fe20007ffe0ff */
[----:B------:R-:W-:Y:S02]  /*24b0*/  IMAD R240, R2, UR8, RZ ;  /* 0x0000000802f07c24 */ /* 0x000fe4000f8e02ff */
[----:B--23--:R-:W-:Y:S01]  /*24c0*/  FADD.FTZ R244, R244, R245 ;  /* 0x000000f5f4f47221 */ /* 0x00cfe20000010000 */
[----:B------:R-:W-:Y:S01]  /*24d0*/  FADD.FTZ R243, R248, R250 ;  /* 0x000000faf8f37221 */ /* 0x000fe20000010000 */
[----:B------:R-:W-:Y:S01]  /*24e0*/  @P3 IMAD R246, R246, UR8, RZ ;  /* 0x00000008f6f63c24 */ /* 0x000fe2000f8e02ff */
[----:B------:R-:W-:-:S04]  /*24f0*/  SHF.R.S32.HI R245, RZ, 0x1f, R240 ;  /* 0x0000001ffff57819 */ /* 0x000fc800000114f0 */
        /* <DEDUP_REMOVED lines=38> */
.L_x_11036:
[----:B------:R-:W-:Y:S05]  /*2760*/  BSYNC.RECONVERGENT B3 ;  /* 0x0000000000037941 */ /* 0x000fea0003800200 */
.L_x_11035:
        /* <DEDUP_REMOVED lines=12> */
.L_x_11034:
[----:B------:R-:W-:Y:S05]  /*2830*/  BSYNC.RECONVERGENT B2 ;  /* 0x0000000000027941 */ /* 0x000fea0003800200 */
.L_x_11033:
        /* <DEDUP_REMOVED lines=15> */
.L_x_11040:
[----:B------:R-:W-:Y:S05]  /*2930*/  BSYNC.RECONVERGENT B3 ;  /* 0x0000000000037941 */ /* 0x000fea0003800200 */
.L_x_11039:
        /* <DEDUP_REMOVED lines=12> */
.L_x_11038:
[----:B------:R-:W-:Y:S05]  /*2a00*/  BSYNC.RECONVERGENT B2 ;  /* 0x0000000000027941 */ /* 0x000fea0003800200 */
.L_x_11037:
        /* <DEDUP_REMOVED lines=15> */
.L_x_11044:
[----:B------:R-:W-:Y:S05]  /*2b00*/  BSYNC.RECONVERGENT B3 ;  /* 0x0000000000037941 */ /* 0x000fea0003800200 */
.L_x_11043:
        /* <DEDUP_REMOVED lines=12> */
.L_x_11042:
[----:B------:R-:W-:Y:S05]  /*2bd0*/  BSYNC.RECONVERGENT B2 ;  /* 0x0000000000027941 */ /* 0x000fea0003800200 */
.L_x_11041:
        /* <DEDUP_REMOVED lines=15> */
.L_x_11048:
[----:B------:R-:W-:Y:S05]  /*2cd0*/  BSYNC.RECONVERGENT B3 ;  /* 0x0000000000037941 */ /* 0x000fea0003800200 */
.L_x_11047:
        /* <DEDUP_REMOVED lines=12> */
.L_x_11046:
[----:B------:R-:W-:Y:S05]  /*2da0*/  BSYNC.RECONVERGENT B2 ;  /* 0x0000000000027941 */ /* 0x000fea0003800200 */
.L_x_11045:
        /* <DEDUP_REMOVED lines=15> */
.L_x_11052:
[----:B------:R-:W-:Y:S05]  /*2ea0*/  BSYNC.RECONVERGENT B3 ;  /* 0x0000000000037941 */ /* 0x000fea0003800200 */
.L_x_11051:
        /* <DEDUP_REMOVED lines=12> */
.L_x_11050:
[----:B------:R-:W-:Y:S05]  /*2f70*/  BSYNC.RECONVERGENT B2 ;  /* 0x0000000000027941 */ /* 0x000fea0003800200 */
.L_x_11049:
        /* <DEDUP_REMOVED lines=15> */
.L_x_11056:
[----:B------:R-:W-:Y:S05]  /*3070*/  BSYNC.RECONVERGENT B3 ;  /* 0x0000000000037941 */ /* 0x000fea0003800200 */
.L_x_11055:
        /* <DEDUP_REMOVED lines=12> */
.L_x_11054:
[----:B------:R-:W-:Y:S05]  /*3140*/  BSYNC.RECONVERGENT B2 ;  /* 0x0000000000027941 */ /* 0x000fea0003800200 */
.L_x_11053:
        /* <DEDUP_REMOVED lines=15> */
.L_x_11060:
[----:B------:R-:W-:Y:S05]  /*3240*/  BSYNC.RECONVERGENT B3 ;  /* 0x0000000000037941 */ /* 0x000fea0003800200 */
.L_x_11059:
        /* <DEDUP_REMOVED lines=12> */
.L_x_11058:
[----:B------:R-:W-:Y:S05]  /*3310*/  BSYNC.RECONVERGENT B2 ;  /* 0x0000000000027941 */ /* 0x000fea0003800200 */
.L_x_11057:
[----:B------:R-:W-:Y:S05]  /*3320*/  @!P3 BRA `(.L_x_11061) ;  /* 0x0000001c006cb947 */ /* 0x000fea0003800000 */
[----:B-----5:R-:W-:Y:S01]  /*3330*/  ISETP.GE.U32.AND P0, PT, R210, RZ, PT ;  /* 0x000000ffd200720c */ /* 0x020fe20003f06070 */
[----:B------:R-:W-:Y:S01]  /*3340*/  BSSY.RECONVERGENT B2, `(.L_x_11062) ;  /* 0x000000d000027945 */ /* 0x000fe20003800200 */
[----:B------:R-:W-:Y:S02]  /*3350*/  HFMA2 R210, -RZ, RZ, 0, 0 ;  /* 0x00000000ffd27431 */ /* 0x000fe400000001ff */
        /* <DEDUP_REMOVED lines=11> */
.L_x_11063:
[----:B------:R-:W-:Y:S05]  /*3410*/  BSYNC.RECONVERGENT B2 ;  /* 0x0000000000027941 */ /* 0x000fea0003800200 */
.L_x_11062:
        /* <DEDUP_REMOVED lines=13> */
.L_x_11032:
        /* <DEDUP_REMOVED lines=18> */
.L_x_11065:
[----:B------:R-:W-:Y:S05]  /*3610*/  BSYNC.RECONVERGENT B2 ;  /* 0x0000000000027941 */ /* 0x000fea0003800200 */
.L_x_11064:
        /* <DEDUP_REMOVED lines=17> */
.L_x_11067:
[----:B------:R-:W-:Y:S05]  /*3730*/  BSYNC.RECONVERGENT B2 ;  /* 0x0000000000027941 */ /* 0x000fea0003800200 */
.L_x_11066:
        /* <DEDUP_REMOVED lines=17> */
.L_x_11069:
[----:B------:R-:W-:Y:S05]  /*3850*/  BSYNC.RECONVERGENT B2 ;  /* 0x0000000000027941 */ /* 0x000fea0003800200 */
.L_x_11068:
        /* <DEDUP_REMOVED lines=17> */
.L_x_11071:
[----:B------:R-:W-:Y:S05]  /*3970*/  BSYNC.RECONVERGENT B2 ;  /* 0x0000000000027941 */ /* 0x000fea0003800200 */
.L_x_11070:
        /* <DEDUP_REMOVED lines=17> */
.L_x_11073:
[----:B------:R-:W-:Y:S05]  /*3a90*/  BSYNC.RECONVERGENT B2 ;  /* 0x0000000000027941 */ /* 0x000fea0003800200 */
.L_x_11072:
        /* <DEDUP_REMOVED lines=17> */
.L_x_11075:
[----:B------:R-:W-:Y:S05]  /*3bb0*/  BSYNC.RECONVERGENT B2 ;  /* 0x0000000000027941 */ /* 0x000fea0003800200 */
.L_x_11074:
        /* <DEDUP_REMOVED lines=24> */
.L_x_11077:
[----:B------:R-:W-:Y:S05]  /*3d40*/  BSYNC.RECONVERGENT B2 ;  /* 0x0000000000027941 */ /* 0x000fea0003800200 */
.L_x_11076:
[----:B------:R-:W-:Y:S01]  /*3d50*/  F2FP.F16.F32.PACK_AB R187, R248, R187 ;  /* 0x000000bbf8bb723e */ /* 0x000fe200000000ff */
[----:B------:R-:W-:Y:S06]  /*3d60*/  @!P3 BRA `(.L_x_11061) ;  /* 0x0000001000dcb947 */ /* 0x000fec0003800000 */
[----:B-----5:R-:W-:Y:S01]  /*3d70*/  ISETP.GE.U32.AND P0, PT, R210, RZ, PT ;  /* 0x000000ffd200720c */ /* 0x020fe20003f06070 */
[----:B------:R-:W-:-:S03]  /*3d80*/  FMUL.FTZ R210, R248, UR13 ;  /* 0x0000000df8d27c20 */ /* 0x000fc60008410000 */
[----:B------:R-:W-:Y:S01]  /*3d90*/  ISETP.GE.U32.AND.EX P0, PT, R211, 0x1000000, PT, P0 ;  /* 0x01000000d300780c */ /* 0x000fe20003f06100 */
[----:B------:R-:W-:Y:S02]  /*3da0*/  HFMA2 R211, -RZ, RZ, 0, 0 ;  /* 0x00000000ffd37431 */ /* 0x000fe400000001ff */
        /* <DEDUP_REMOVED lines=9> */
.L_x_11031:
        /* <DEDUP_REMOVED lines=12> */
[----:B------:R-:W-:Y:S01]  /*3f00*/  @P1 FFMA.FTZ R249, R239, R248, R249 ;  /* 0x000000f8eff91223 */ /* 0x000fe200000100f9 */
[----:B------:R-:W-:-:S03]  /*3f10*/  MOV R248, RZ ;  /* 0x000000ff00f87202 */ /* 0x000fc60000000f00 */
[----:B------:R-:W-:Y:S02]  /*3f20*/  FMUL.FTZ R250, R249, UR13 ;  /* 0x0000000df9fa7c20 */ /* 0x000fe40008410000 */
        /* <DEDUP_REMOVED lines=8> */
.L_x_11080:
[----:B------:R-:W-:Y:S05]  /*3fb0*/  BSYNC.RECONVERGENT B2 ;  /* 0x0000000000027941 */ /* 0x000fea0003800200 */
.L_x_11079:
[----:B------:R-:W-:Y:S04]  /*3fc0*/  BSSY.RECONVERGENT B2, `(.L_x_11081) ;  /* 0x0000011000027945 */ /* 0x000fe80003800200 */
[----:B------:R-:W-:Y:S05]  /*3fd0*/  @!P3 BRA `(.L_x_11082) ;  /* 0x00000000003cb947 */ /* 0x000fea0003800000 */
[----:B------:R-:W-:Y:S01]  /*3fe0*/  @P1 FFMA.FTZ R248, R3, R243, R244 ;  /* 0x000000f303f81223 */ /* 0x000fe200000100f4 */
[----:B-----5:R-:W-:Y:S01]  /*3ff0*/  LOP3.LUT P0, RZ, R210, 0xff00, RZ, 0xc0, !PT ;  /* 0x0000ff00d2ff7812 */ /* 0x020fe2000780c0ff */
[----:B------:R-:W-:Y:S02]  /*4000*/  HADD2.F32 R249, -RZ, R36.H1_H1 ;  /* 0x30000024fff97230 */ /* 0x000fe40000004100 */
[----:B------:R-:W-:-:S04]  /*4010*/  @P1 FADD.FTZ R248, R11, -R248 ;  /* 0x800000f80bf81221 */ /* 0x000fc80000010000 */
[----:B------:R-:W-:Y:S01]  /*4020*/  @P1 FFMA.FTZ R249, R239, R248, R249 ;  /* 0x000000f8eff91223 */ /* 0x000fe200000100f9 */
[----:B------:R-:W-:-:S03]  /*4030*/  HFMA2 R248, -RZ, RZ, 0, 0 ;  /* 0x00000000fff87431 */ /* 0x000fc600000001ff */
[----:B------:R-:W-:Y:S02]  /*4040*/  FMUL.FTZ R250, R249, UR13 ;  /* 0x0000000df9fa7c20 */ /* 0x000fe40008410000 */
        /* <DEDUP_REMOVED lines=8> */
.L_x_11082:
[----:B------:R-:W-:Y:S05]  /*40d0*/  BSYNC.RECONVERGENT B2 ;  /* 0x0000000000027941 */ /* 0x000fea0003800200 */
.L_x_11081:
[----:B------:R-:W-:Y:S04]  /*40e0*/  BSSY.RECONVERGENT B2, `(.L_x_11083) ;  /* 0x0000011000027945 */ /* 0x000fe80003800200 */
[----:B------:R-:W-:Y:S05]  /*40f0*/  @!P3 BRA `(.L_x_11084) ;  /* 0x00000000003cb947 */ /* 0x000fea0003800000 */
        /* <DEDUP_REMOVED lines=15> */
.L_x_11084:
[----:B------:R-:W-:Y:S05]  /*41f0*/  BSYNC.RECONVERGENT B2 ;  /* 0x0000000000027941 */ /* 0x000fea0003800200 */
.L_x_11083:
        /* <DEDUP_REMOVED lines=17> */
.L_x_11086:
[----:B------:R-:W-:Y:S05]  /*4310*/  BSYNC.RECONVERGENT B2 ;  /* 0x0000000000027941 */ /* 0x000fea0003800200 */
.L_x_11085:
        /* <DEDUP_REMOVED lines=17> */
.L_x_11088:
[----:B------:R-:W-:Y:S05]  /*4430*/  BSYNC.RECONVERGENT B2 ;  /* 0x0000000000027941 */ /* 0x000fea0003800200 */
.L_x_11087:
        /* <DEDUP_REMOVED lines=17> */
.L_x_11090:
[----:B------:R-:W-:Y:S05]  /*4550*/  BSYNC.RECONVERGENT B2 ;  /* 0x0000000000027941 */ /* 0x000fea0003800200 */
.L_x_11089:
        /* <DEDUP_REMOVED lines=17> */
.L_x_11092:
[----:B------:R-:W-:Y:S05]  /*4670*/  BSYNC.RECONVERGENT B2 ;  /* 0x0000000000027941 */ /* 0x000fea0003800200 */
.L_x_11091:
[----:B------:R-:W-:Y:S05]  /*4680*/  @!P3 BRA `(.L_x_11061) ;  /* 0x000000080094b947 */ /* 0x000fea0003800000 */
[----:B-----5:R-:W-:Y:S01]  /*4690*/  ISETP.GE.U32.AND P0, PT, R210, RZ, PT ;  /* 0x000000ffd200720c */ /* 0x020fe20003f06070 */
[----:B------:R-:W-:-:S03]  /*46a0*/  @P1 FFMA.FTZ R210, R9, R243, R244 ;  /* 0x000000f309d21223 */ /* 0x000fc600000100f4 */
[----:B------:R-:W-:Y:S01]  /*46b0*/  ISETP.GE.U32.AND.EX P0, PT, R211, 0x1000000, PT, P0 ;  /* 0x01000000d300780c */ /* 0x000fe20003f06100 */
[----:B------:R-:W-:Y:S02]  /*46c0*/  HADD2.F32 R211, -RZ, R39.H1_H1 ;  /* 0x30000027ffd37230 */ /* 0x000fe40000004100 */
[----:B------:R-:W-:-:S04]  /*46d0*/  @P1 FADD.FTZ R210, R17, -R210 ;  /* 0x800000d211d21221 */ /* 0x000fc80000010000 */
[----:B------:R-:W-:-:S04]  /*46e0*/  @P1 FFMA.FTZ R211, R239, R210, R211 ;  /* 0x000000d2efd31223 */ /* 0x000fc800000100d3 */
[----:B------:R-:W-:Y:S01]  /*46f0*/  FMUL.FTZ R210, R211, UR13 ;  /* 0x0000000dd3d27c20 */ /* 0x000fe20008410000 */
[----:B------:R-:W-:Y:S02]  /*4700*/  HFMA2 R211, -RZ, RZ, 0, 0 ;  /* 0x00000000ffd37431 */ /* 0x000fe400000001ff */
        /* <DEDUP_REMOVED lines=9> */
.L_x_11078:
        /* <DEDUP_REMOVED lines=22> */
.L_x_11094:
[----:B------:R-:W-:Y:S05]  /*4900*/  BSYNC.RECONVERGENT B2 ;  /* 0x0000000000027941 */ /* 0x000fea0003800200 */
.L_x_11093:
[----:B------:R-:W-:Y:S04]  /*4910*/  BSSY.RECONVERGENT B2, `(.L_x_11095) ;  /* 0x000000d000027945 */ /* 0x000fe80003800200 */
[----:B------:R-:W-:Y:S05]  /*4920*/  @!P3 BRA `(.L_x_11096) ;  /* 0x00000000002cb947 */ /* 0x000fea0003800000 */
[----:B------:R-:W-:Y:S01]  /*4930*/  LOP3.LUT P1, RZ, R210, 0xff00, RZ, 0xc0, !PT ;  /* 0x0000ff00d2ff7812 */ /* 0x000fe2000782c0ff */
        /* <DEDUP_REMOVED lines=10> */
.L_x_11096:
[----:B------:R-:W-:Y:S05]  /*49e0*/  BSYNC.RECONVERGENT B2 ;  /* 0x0000000000027941 */ /* 0x000fea0003800200 */
.L_x_11095:
        /* <DEDUP_REMOVED lines=17> */
.L_x_11098:
[----:B------:R-:W-:Y:S05]  /*4b00*/  BSYNC.RECONVERGENT B2 ;  /* 0x0000000000027941 */ /* 0x000fea0003800200 */
.L_x_11097:
        /* <DEDUP_REMOVED lines=17> */
.L_x_11100:
[----:B------:R-:W-:Y:S05]  /*4c20*/  BSYNC.RECONVERGENT B2 ;  /* 0x0000000000027941 */ /* 0x000fea0003800200 */
.L_x_11099:
        /* <DEDUP_REMOVED lines=17> */
.L_x_11102:
[----:B------:R-:W-:Y:S05]  /*4d40*/  BSYNC.RECONVERGENT B2 ;  /* 0x0000000000027941 */ /* 0x000fea0003800200 */
.L_x_11101:
        /* <DEDUP_REMOVED lines=17> */
.L_x_11104:
[----:B------:R-:W-:Y:S05]  /*4e60*/  BSYNC.RECONVERGENT B2 ;  /* 0x0000000000027941 */ /* 0x000fea0003800200 */
.L_x_11103:
        /* <DEDUP_REMOVED lines=24> */
.L_x_11106:
[----:B------:R-:W-:Y:S05]  /*4ff0*/  BSYNC.RECONVERGENT B2 ;  /* 0x0000000000027941 */ /* 0x000fea0003800200 */
.L_x_11105:
[----:B------:R-:W-:Y:S01]  /*5000*/  F2FP.F16.F32.PACK_AB R187, R248, R187 ;  /* 0x000000bbf8bb723e */ /* 0x000fe200000000ff */
[----:B------:R-:W-:Y:S06]  /*5010*/  @!P3 BRA `(.L_x_11061) ;  /* 0x000000000030b947 */ /* 0x000fec0003800000 */
[----:B------:R-:W-:Y:S01]  /*5020*/  ISETP.GE.U32.AND P0, PT, R210, RZ, PT ;  /* 0x000000ffd200720c */ /* 0x000fe20003f06070 */
        /* <DEDUP_REMOVED lines=10> */
[----:B------:R-:W-:-:S07]  /*50d0*/  PRMT R183, R183, 0x5410, R210 ;  /* 0x00005410b7b77816 */ /* 0x000fce00000000d2 */
.L_x_11061:
[----:B------:R-:W-:Y:S05]  /*50e0*/  BSYNC.RECONVERGENT B1 ;  /* 0x0000000000017941 */ /* 0x000fea0003800200 */
.L_x_11030:
        /* <DEDUP_REMOVED lines=16> */
.L_x_11108:
[----:B------:R-:W-:Y:S05]  /*51f0*/  BSYNC.RECONVERGENT B1 ;  /* 0x0000000000017941 */ /* 0x000fea0003800200 */
.L_x_11107:
[----:B------:R-:W-:Y:S04]  /*5200*/  BSSY.RECONVERGENT B1, `(.L_x_11109) ;  /* 0x00002a6000017945 */ /* 0x000fe80003800200 */
[----:B------:R-:W-:Y:S05]  /*5210*/  @!P1 BRA `(.L_x_11110) ;  /* 0x00000010009c9947 */ /* 0x000fea0003800000 */
[----:B------:R-:W-:Y:S05]  /*5220*/  @!P0 BRA `(.L_x_11111) ;  /* 0x0000000800548947 */ /* 0x000fea0003800000 */
[----:B------:R-:W-:Y:S01]  /*5230*/  ISETP.GT.AND P2, PT, R238, RZ, PT ;  /* 0x000000ffee00720c */ /* 0x000fe20003f44270 */
[--C-:B------:R-:W-:Y:S01]  /*5240*/  HADD2.F32 R184, -RZ, R32.reuse.H1_H1 ;  /* 0x30000020ffb87230 */ /* 0x100fe20000004100 */
[----:B------:R-:W-:Y:S01]  /*5250*/  BSSY.RECONVERGENT B2, `(.L_x_11112) ;  /* 0x0000014000027945 */ /* 0x000fe20003800200 */
[----:B-1----:R-:W-:-:S10]  /*5260*/  HADD2.F32 R210, -RZ, R32.H0_H0 ;  /* 0x20000020ffd27230 */ /* 0x002fd40000004100 */
        /* <DEDUP_REMOVED lines=11> */
[----:B-----5:R-:W-:-:S05]  /*5320*/  @P4 HADD2.F32 R187, -RZ, R176.H0_H0 ;  /* 0x200000b0ffbb4230 */ /* 0x020fca0000004100 */
[-C--:B------:R-:W-:Y:S01]  /*5330*/  @P4 FMUL.FTZ R186, R187, R185.reuse ;  /* 0x000000b9bbba4220 */ /* 0x080fe20000410000 */
[----:B------:R-:W-:-:S03]  /*5340*/  FMUL.FTZ R185, R48, R185 ;  /* 0x000000b930b97220 */ /* 0x000fc60000410000 */
[----:B------:R-:W-:Y:S02]  /*5350*/  FADD.FTZ R164, R164, R186 ;  /* 0x000000baa4a47221 */ /* 0x000fe40000010000 */
[----:B------:R-:W-:-:S04]  /*5360*/  FSEL R185, R185, RZ, P4 ;  /* 0x000000ffb9b97208 */ /* 0x000fc80002000000 */
[----:B------:R-:W-:-:S04]  /*5370*/  F2FP.F16.F32.PACK_AB R185, RZ, R185 ;  /* 0x000000b9ffb9723e */ /* 0x000fc800000000ff */
[----:B------:R-:W-:-:S07]  /*5380*/  PRMT R180, R185, 0x7610, R180 ;  /* 0x00007610b9b47816 */ /* 0x000fce00000000b4 */
.L_x_11113:
[----:B------:R-:W-:Y:S05]  /*5390*/  BSYNC.RECONVERGENT B2 ;  /* 0x0000000000027941 */ /* 0x000fea0003800200 */
.L_x_11112:
[----:B------:R-:W-:Y:S04]  /*53a0*/  BSSY.RECONVERGENT B2, `(.L_x_11114) ;  /* 0x000000d000027945 */ /* 0x000fe80003800200 */
[----:B------:R-:W-:Y:S05]  /*53b0*/  @!P3 BRA `(.L_x_11115) ;  /* 0x00000000002cb947 */ /* 0x000fea0003800000 */
[----:B------:R-:W-:Y:S01]  /*53c0*/  LOP3.LUT P4, RZ, R208, 0xff00, RZ, 0xc0, !PT ;  /* 0x0000ff00d0ff7812 */ /* 0x000fe2000788c0ff */
[----:B------:R-:W-:Y:S01]  /*53d0*/  FMUL.FTZ R185, R184, UR13 ;  /* 0x0000000db8b97c20 */ /* 0x000fe20008410000 */
[----:B------:R-:W-:-:S03]  /*53e0*/  HFMA2 R186, -RZ, RZ, 0, 0 ;  /* 0x00000000ffba7431 */ /* 0x000fc600000001ff */
[----:B------:R-:W-:-:S08]  /*53f0*/  FMUL.FTZ R185, R185, UR12 ;  /* 0x0000000cb9b97c20 */ /* 0x000fd00008410000 */
[----:B-----5:R-:W-:-:S05]  /*5400*/  @P4 HADD2.F32 R187, -RZ, R176.H1_H1 ;  /* 0x300000b0ffbb4230 */ /* 0x020fca0000004100 */
[-C--:B------:R-:W-:Y:S01]  /*5410*/  @P4 FMUL.FTZ R186, R187, R185.reuse ;  /* 0x000000b9bbba4220 */ /* 0x080fe20000410000 */
[----:B------:R-:W-:-:S03]  /*5420*/  FMUL.FTZ R185, R49, R185 ;  /* 0x000000b931b97220 */ /* 0x000fc60000410000 */
[----:B------:R-:W-:Y:S02]  /*5430*/  FADD.FTZ R165, R165, R186 ;  /* 0x000000baa5a57221 */ /* 0x000fe40000010000 */
[----:B------:R-:W-:-:S04]  /*5440*/  FSEL R185, R185, RZ, P4 ;  /* 0x000000ffb9b97208 */ /* 0x000fc80002000000 */
[----:B------:R-:W-:-:S04]  /*5450*/  F2FP.F16.F32.PACK_AB R185, RZ, R185 ;  /* 0x000000b9ffb9723e */ /* 0x000fc800000000ff */
[----:B------:R-:W-:-:S07]  /*5460*/  PRMT R180, R180, 0x5410, R185 ;  /* 0x00005410b4b47816 */ /* 0x000fce00000000b9 */
.L_x_11115:
[----:B------:R-:W-:Y:S05]  /*5470*/  BSYNC.RECONVERGENT B2 ;  /* 0x0000000000027941 */ /* 0x000fea0003800200 */
.L_x_11114:
        /* <DEDUP_REMOVED lines=17> */
.L_x_11117:
[----:B------:R-:W-:Y:S05]  /*5590*/  BSYNC.RECONVERGENT B2 ;  /* 0x0000000000027941 */ /* 0x000fea0003800200 */
.L_x_11116:
        /* <DEDUP_REMOVED lines=17> */
.L_x_11119:
[----:B------:R-:W-:Y:S05]  /*56b0*/  BSYNC.RECONVERGENT B2 ;  /* 0x0000000000027941 */ /* 0x000fea0003800200 */
.L_x_11118:
        /* <DEDUP_REMOVED lines=17> */
.L_x_11121:
[----:B------:R-:W-:Y:S05]  /*57d0*/  BSYNC.RECONVERGENT B2 ;  /* 0x0000000000027941 */ /* 0x000fea0003800200 */
.L_x_11120:
        /* <DEDUP_REMOVED lines=17> */
.L_x_11123:
[----:B------:R-:W-:Y:S05]  /*58f0*/  BSYNC.RECONVERGENT B2 ;  /* 0x0000000000027941 */ /* 0x000fea0003800200 */
.L_x_11122:
        /* <DEDUP_REMOVED lines=24> */
.L_x_11125:
[----:B------:R-:W-:Y:S05]  /*5a80*/  BSYNC.RECONVERGENT B2 ;  /* 0x0000000000027941 */ /* 0x000fea0003800200 */
.L_x_11124:
[----:B------:R-:W-:Y:S01]  /*5a90*/  F2FP.F16.F32.PACK_AB R187, R210, R187 ;  /* 0x000000bbd2bb723e */ /* 0x000fe200000000ff */
[----:B------:R-:W-:Y:S06]  /*5aa0*/  @!P3 BRA `(.L_x_11126) ;  /* 0x00000020006cb947 */ /* 0x000fec0003800000 */
[----:B------:R-:W-:Y:S01]  /*5ab0*/  ISETP.GE.U32.AND P2, PT, R208, RZ, PT ;  /* 0x000000ffd000720c */ /* 0x000fe20003f46070 */
[----:B------:R-:W-:-:S03]  /*5ac0*/  FMUL.FTZ R208, R210, UR13 ;  /* 0x0000000dd2d07c20 */ /* 0x000fc60008410000 */
[----:B------:R-:W-:Y:S01]  /*5ad0*/  ISETP.GE.U32.AND.EX P2, PT, R209, 0x1000000, PT, P2 ;  /* 0x01000000d100780c */ /* 0x000fe20003f46120 */
[----:B------:R-:W-:Y:S02]  /*5ae0*/  HFMA2 R209, -RZ, RZ, 0, 0 ;  /* 0x00000000ffd17431 */ /* 0x000fe400000001ff */
[----:B------:R-:W-:-:S10]  /*5af0*/  FMUL.FTZ R208, R208, UR12 ;  /* 0x0000000cd0d07c20 */ /* 0x000fd40008410000 */
[----:B-----5:R-:W-:-:S05]  /*5b00*/  @P2 HADD2.F32 R210, -RZ, R179.H1_H1 ;  /* 0x300000b3ffd22230 */ /* 0x020fca0000004100 */
[-C--:B------:R-:W-:Y:S01]  /*5b10*/  @P2 FMUL.FTZ R209, R210, R208.reuse ;  /* 0x000000d0d2d12220 */ /* 0x080fe20000410000 */
[----:B------:R-:W-:-:S03]  /*5b20*/  FMUL.FTZ R208, R55, R208 ;  /* 0x000000d037d07220 */ /* 0x000fc60000410000 */
[----:B------:R-:W-:Y:S02]  /*5b30*/  FADD.FTZ R163, R163, R209 ;  /* 0x000000d1a3a37221 */ /* 0x000fe40000010000 */
[----:B------:R-:W-:-:S04]  /*5b40*/  FSEL R208, R208, RZ, P2 ;  /* 0x000000ffd0d07208 */ /* 0x000fc80001000000 */
[----:B------:R-:W-:-:S04]  /*5b50*/  F2FP.F16.F32.PACK_AB R208, RZ, R208 ;  /* 0x000000d0ffd0723e */ /* 0x000fc800000000ff */
[----:B------:R-:W-:Y:S01]  /*5b60*/  PRMT R183, R183, 0x5410, R208 ;  /* 0x00005410b7b77816 */ /* 0x000fe200000000d0 */
[----:B------:R-:W-:Y:S06]  /*5b70*/  BRA `(.L_x_11126) ;  /* 0x0000002000387947 */ /* 0x000fec0003800000 */
.L_x_11111:
[----:B------:R-:W-:Y:S01]  /*5b80*/  BSSY.RECONVERGENT B2, `(.L_x_11127) ;  /* 0x0000012000027945 */ /* 0x000fe20003800200 */
[----:B------:R-:W-:-:S03]  /*5b90*/  ISETP.GT.AND P4, PT, R238, RZ, PT ;  /* 0x000000ffee00720c */ /* 0x000fc60003f84270 */
[----:B------:R-:W-:Y:S10]  /*5ba0*/  @!P3 BRA `(.L_x_11128) ;  /* 0x00000000003cb947 */ /* 0x000ff40003800000 */
[----:B-1----:R-:W-:Y:S01]  /*5bb0*/  @P4 FFMA.FTZ R210, R18, R243, R244 ;  /* 0x000000f312d24223 */ /* 0x002fe200000100f4 */
[----:B------:R-:W-:Y:S01]  /*5bc0*/  LOP3.LUT P2, RZ, R208, 0xff, RZ, 0xc0, !PT ;  /* 0x000000ffd0ff7812 */ /* 0x000fe2000784c0ff */
[----:B------:R-:W-:Y:S02]  /*5bd0*/  HADD2.F32 R211, -RZ, R32.H0_H0 ;  /* 0x20000020ffd37230 */ /* 0x000fe40000004100 */
[----:B------:R-:W-:-:S04]  /*5be0*/  @P4 FADD.FTZ R210, R190, -R210 ;  /* 0x800000d2bed24221 */ /* 0x000fc80000010000 */
[----:B------:R-:W-:-:S04]  /*5bf0*/  @P4 FFMA.FTZ R211, R239, R210, R211 ;  /* 0x000000d2efd34223 */ /* 0x000fc800000100d3 */
[----:B------:R-:W-:Y:S01]  /*5c00*/  FMUL.FTZ R210, R211, UR13 ;  /* 0x0000000dd3d27c20 */ /* 0x000fe20008410000 */
[----:B------:R-:W-:Y:S01]  /*5c10*/  MOV R211, RZ ;  /* 0x000000ff00d37202 */ /* 0x000fe20000000f00 */
[----:B-----5:R-:W-:Y:S02]  /*5c20*/  @P2 HADD2.F32 R241, -RZ, R176.H0_H0 ;  /* 0x200000b0fff12230 */ /* 0x020fe40000004100 */
[----:B------:R-:W-:-:S04]  /*5c30*/  FMUL.FTZ R210, R210, UR12 ;  /* 0x0000000cd2d27c20 */ /* 0x000fc80008410000 */
[-C--:B------:R-:W-:Y:S01]  /*5c40*/  @P2 FMUL.FTZ R211, R241, R210.reuse ;  /* 0x000000d2f1d32220 */ /* 0x080fe20000410000 */
[----:B------:R-:W-:-:S03]  /*5c50*/  FMUL.FTZ R210, R48, R210 ;  /* 0x000000d230d27220 */ /* 0x000fc60000410000 */
[----:B------:R-:W-:Y:S02]  /*5c60*/  FADD.FTZ R164, R164, R211 ;  /* 0x000000d3a4a47221 */ /* 0x000fe40000010000 */
[----:B------:R-:W-:-:S04]  /*5c70*/  FSEL R210, R210, RZ, P2 ;  /* 0x000000ffd2d27208 */ /* 0x000fc80001000000 */
[----:B------:R-:W-:-:S04]  /*5c80*/  F2FP.F16.F32.PACK_AB R210, RZ, R210 ;  /* 0x000000d2ffd2723e */ /* 0x000fc800000000ff */
[----:B------:R-:W-:-:S07]  /*5c90*/  PRMT R180, R210, 0x7610, R180 ;  /* 0x00007610d2b47816 */ /* 0x000fce00000000b4 */
.L_x_11128:
[----:B------:R-:W-:Y:S05]  /*5ca0*/  BSYNC.RECONVERGENT B2 ;  /* 0x0000000000027941 */ /* 0x000fea0003800200 */
.L_x_11127:
[----:B------:R-:W-:Y:S04]  /*5cb0*/  BSSY.RECONVERGENT B2, `(.L_x_11129) ;  /* 0x0000011000027945 */ /* 0x000fe80003800200 */
[----:B------:R-:W-:Y:S05]  /*5cc0*/  @!P3 BRA `(.L_x_11130) ;  /* 0x00000000003cb947 */ /* 0x000fea0003800000 */
[----:B-1----:R-:W-:Y:S01]  /*5cd0*/  @P4 FFMA.FTZ R210, R19, R243, R244 ;  /* 0x000000f313d24223 */ /* 0x002fe200000100f4 */
[----:B------:R-:W-:Y:S01]  /*5ce0*/  LOP3.LUT P2, RZ, R208, 0xff00, RZ, 0xc0, !PT ;  /* 0x0000ff00d0ff7812 */ /* 0x000fe2000784c0ff */
[----:B------:R-:W-:Y:S02]  /*5cf0*/  HADD2.F32 R211, -RZ, R32.H1_H1 ;  /* 0x30000020ffd37230 */ /* 0x000fe40000004100 */
[----:B------:R-:W-:-:S04]  /*5d00*/  @P4 FADD.FTZ R210, R191, -R210 ;  /* 0x800000d2bfd24221 */ /* 0x000fc80000010000 */
[----:B------:R-:W-:-:S04]  /*5d10*/  @P4 FFMA.FTZ R211, R239, R210, R211 ;  /* 0x000000d2efd34223 */ /* 0x000fc800000100d3 */
[----:B------:R-:W-:Y:S01]  /*5d20*/  FMUL.FTZ R210, R211, UR13 ;  /* 0x0000000dd3d27c20 */ /* 0x000fe20008410000 */
[----:B------:R-:W-:Y:S02]  /*5d30*/  HFMA2 R211, -RZ, RZ, 0, 0 ;  /* 0x00000000ffd37431 */ /* 0x000fe400000001ff */
[----:B-----5:R-:W-:Y:S02]  /*5d40*/  @P2 HADD2.F32 R241, -RZ, R176.H1_H1 ;  /* 0x300000b0fff12230 */ /* 0x020fe40000004100 */
[----:B------:R-:W-:-:S04]  /*5d50*/  FMUL.FTZ R210, R210, UR12 ;  /* 0x0000000cd2d27c20 */ /* 0x000fc80008410000 */
[-C--:B------:R-:W-:Y:S01]  /*5d60*/  @P2 FMUL.FTZ R211, R241, R210.reuse ;  /* 0x000000d2f1d32220 */ /* 0x080fe20000410000 */
[----:B------:R-:W-:-:S03]  /*5d70*/  FMUL.FTZ R210, R49, R210 ;  /* 0x000000d231d27220 */ /* 0x000fc60000410000 */
[----:B------:R-:W-:Y:S02]  /*5d80*/  FADD.FTZ R165, R165, R211 ;  /* 0x000000d3a5a57221 */ /* 0x000fe40000010000 */
[----:B------:R-:W-:-:S04]  /*5d90*/  FSEL R210, R210, RZ, P2 ;  /* 0x000000ffd2d27208 */ /* 0x000fc80001000000 */
[----:B------:R-:W-:-:S04]  /*5da0*/  F2FP.F16.F32.PACK_AB R210, RZ, R210 ;  /* 0x000000d2ffd2723e */ /* 0x000fc800000000ff */
[----:B------:R-:W-:-:S07]  /*5db0*/  PRMT R180, R180, 0x5410, R210 ;  /* 0x00005410b4b47816 */ /* 0x000fce00000000d2 */
.L_x_11130:
[----:B------:R-:W-:Y:S05]  /*5dc0*/  BSYNC.RECONVERGENT B2 ;  /* 0x0000000000027941 */ /* 0x000fea0003800200 */
.L_x_11129:
[----:B------:R-:W-:Y:S04]  /*5dd0*/  BSSY.RECONVERGENT B2, `(.L_x_11131) ;  /* 0x0000011000027945 */ /* 0x000fe80003800200 */
[----:B------:R-:W-:Y:S05]  /*5de0*/  @!P3 BRA `(.L_x_11132) ;  /* 0x00000000003cb947 */ /* 0x000fea0003800000 */
        /* <DEDUP_REMOVED lines=15> */
.L_x_11132:
[----:B------:R-:W-:Y:S05]  /*5ee0*/  BSYNC.RECONVERGENT B2 ;  /* 0x0000000000027941 */ /* 0x000fea0003800200 */
.L_x_11131:
        /* <DEDUP_REMOVED lines=17> */
.L_x_11134:
[----:B------:R-:W-:Y:S05]  /*6000*/  BSYNC.RECONVERGENT B2 ;  /* 0x0000000000027941 */ /* 0x000fea0003800200 */
.L_x_11133:
        /* <DEDUP_REMOVED lines=17> */
.L_x_11136:
[----:B------:R-:W-:Y:S05]  /*6120*/  BSYNC.RECONVERGENT B2 ;  /* 0x0000000000027941 */ /* 0x000fea0003800200 */
.L_x_11135:
        /* <DEDUP_REMOVED lines=17> */
.L_x_11138:
[----:B------:R-:W-:Y:S05]  /*6240*/  BSYNC.RECONVERGENT B2 ;  /* 0x0000000000027941 */ /* 0x000fea0003800200 */
.L_x_11137:
        /* <DEDUP_REMOVED lines=17> */
.L_x_11140:
[----:B------:R-:W-:Y:S05]  /*6360*/  BSYNC.RECONVERGENT B2 ;  /* 0x0000000000027941 */ /* 0x000fea0003800200 */
.L_x_11139:
[----:B------:R-:W-:Y:S05]  /*6370*/  @!P3 BRA `(.L_x_11126) ;  /* 0x000000180038b947 */ /* 0x000fea0003800000 */
[----:B------:R-:W-:Y:S01]  /*6380*/  ISETP.GE.U32.AND P2, PT, R208, RZ, PT ;  /* 0x000000ffd000720c */ /* 0x000fe20003f46070 */
[----:B------:R-:W-:-:S03]  /*6390*/  @P4 FFMA.FTZ R208, R189, R243, R244 ;  /* 0x000000f3bdd04223 */ /* 0x000fc600000100f4 */
[----:B------:R-:W-:Y:S01]  /*63a0*/  ISETP.GE.U32.AND.EX P2, PT, R209, 0x1000000, PT, P2 ;  /* 0x01000000d100780c */ /* 0x000fe20003f46120 */
[----:B------:R-:W-:Y:S02]  /*63b0*/  HADD2.F32 R209, -RZ, R35.H1_H1 ;  /* 0x30000023ffd17230 */ /* 0x000fe40000004100 */
[----:B------:R-:W-:-:S04]  /*63c0*/  @P4 FADD.FTZ R208, R197, -R208 ;  /* 0x800000d0c5d04221 */ /* 0x000fc80000010000 */
[----:B------:R-:W-:-:S04]  /*63d0*/  @P4 FFMA.FTZ R209, R239, R208, R209 ;  /* 0x000000d0efd14223 */ /* 0x000fc800000100d1 */
[----:B------:R-:W-:Y:S01]  /*63e0*/  FMUL.FTZ R208, R209, UR13 ;  /* 0x0000000dd1d07c20 */ /* 0x000fe20008410000 */
[----:B------:R-:W-:Y:S02]  /*63f0*/  HFMA2 R209, -RZ, RZ, 0, 0 ;  /* 0x00000000ffd17431 */ /* 0x000fe400000001ff */
[----:B-1---5:R-:W-:Y:S02]  /*6400*/  @P2 HADD2.F32 R210, -RZ, R179.H1_H1 ;  /* 0x300000b3ffd22230 */ /* 0x022fe40000004100 */
        /* <DEDUP_REMOVED lines=8> */
.L_x_11110:
        /* <DEDUP_REMOVED lines=18> */
[----:B-1----:R-:W-:-:S07]  /*65b0*/  PRMT R180, R185, 0x7610, R180 ;  /* 0x00007610b9b47816 */ /* 0x002fce00000000b4 */
.L_x_11143:
[----:B------:R-:W-:Y:S05]  /*65c0*/  BSYNC.RECONVERGENT B2 ;  /* 0x0000000000027941 */ /* 0x000fea0003800200 */
.L_x_11142:
        /* <DEDUP_REMOVED lines=10> */
[----:B-1---5:R-:W-:-:S05]  /*6670*/  @P4 HADD2.F32 R210, -RZ, R176.H1_H1 ;  /* 0x300000b0ffd24230 */ /* 0x022fca0000004100 */
[-C--:B------:R-:W-:Y:S01]  /*6680*/  @P4 FMUL.FTZ R186, R210, R185.reuse ;  /* 0x000000b9d2ba4220 */ /* 0x080fe20000410000 */
[----:B------:R-:W-:-:S03]  /*6690*/  FMUL.FTZ R185, R49, R185 ;  /* 0x000000b931b97220 */ /* 0x000fc60000410000 */
[----:B------:R-:W-:Y:S02]  /*66a0*/  FADD.FTZ R165, R165, R186 ;  /* 0x000000baa5a57221 */ /* 0x000fe40000010000 */
[----:B------:R-:W-:-:S04]  /*66b0*/  FSEL R185, R185, RZ, P4 ;  /* 0x000000ffb9b97208 */ /* 0x000fc80002000000 */
[----:B------:R-:W-:-:S04]  /*66c0*/  F2FP.F16.F32.PACK_AB R185, RZ, R185 ;  /* 0x000000b9ffb9723e */ /* 0x000fc800000000ff */
[----:B------:R-:W-:-:S07]  /*66d0*/  PRMT R180, R180, 0x5410, R185 ;  /* 0x00005410b4b47816 */ /* 0x000fce00000000b9 */
.L_x_11145:
[----:B------:R-:W-:Y:S05]  /*66e0*/  BSYNC.RECONVERGENT B2 ;  /* 0x0000000000027941 */ /* 0x000fea0003800200 */
.L_x_11144:
        /* <DEDUP_REMOVED lines=17> */
.L_x_11147:
[----:B------:R-:W-:Y:S05]  /*6800*/  BSYNC.RECONVERGENT B2 ;  /* 0x0000000000027941 */ /* 0x000fea0003800200 */
.L_x_11146:
        /* <DEDUP_REMOVED lines=17> */
.L_x_11149:
[----:B------:R-:W-:Y:S05]  /*6920*/  BSYNC.RECONVERGENT B2 ;  /* 0x0000000000027941 */ /* 0x000fea0003800200 */
.L_x_11148:
        /* <DEDUP_REMOVED lines=17> */
.L_x_11151:
[----:B------:R-:W-:Y:S05]  /*6a40*/  BSYNC.RECONVERGENT B2 ;  /* 0x0000000000027941 */ /* 0x000fea0003800200 */
.L_x_11150:
        /* <DEDUP_REMOVED lines=17> */
.L_x_11153:
[----:B------:R-:W-:Y:S05]  /*6b60*/  BSYNC.RECONVERGENT B2 ;  /* 0x0000000000027941 */ /* 0x000fea0003800200 */
.L_x_11152:
        /* <DEDUP_REMOVED lines=24> */
.L_x_11155:
[----:B------:R-:W-:Y:S05]  /*6cf0*/  BSYNC.RECONVERGENT B2 ;  /* 0x0000000000027941 */ /* 0x000fea0003800200 */
.L_x_11154:
        /* <DEDUP_REMOVED lines=15> */
.L_x_11141:
[----:B------:R-:W-:Y:S04]  /*6df0*/  BSSY.RECONVERGENT B2, `(.L_x_11156) ;  /* 0x000001c000027945 */ /* 0x000fe80003800200 */
[----:B------:R-:W-:Y:S05]  /*6e00*/  @!P3 BRA `(.L_x_11157) ;  /* 0x000000000068b947 */ /* 0x000fea0003800000 */
[----:B------:R-:W-:Y:S01]  /*6e10*/  LOP3.LUT P2, RZ, R208, 0xff, RZ, 0xc0, !PT ;  /* 0x000000ffd0ff7812 */ /* 0x000fe2000784c0ff */
[----:B------:R-:W-:Y:S01]  /*6e20*/  BSSY.RECONVERGENT B3, `(.L_x_11158) ;  /* 0x000000c000037945 */ /* 0x000fe20003800200 */
[----:B-1----:R-:W-:-:S11]  /*6e30*/  MOV R210, RZ ;  /* 0x000000ff00d27202 */ /* 0x002fd60000000f00 */
        /* <DEDUP_REMOVED lines=8> */
[----:B------:R-:W-:-:S04]  /*6ec0*/  FMUL.FTZ R210, R210, UR12 ;  /* 0x0000000cd2d27c20 */ /* 0x000fc80008410000 */
[----:B------:R-:W-:-:S07]  /*6ed0*/  FMUL.FTZ R210, R211, R210 ;  /* 0x000000d2d3d27220 */ /* 0x000fce0000410000 */
.L_x_11159:
[----:B------:R-:W-:Y:S05]  /*6ee0*/  BSYNC.RECONVERGENT B3 ;  /* 0x0000000000037941 */ /* 0x000fea0003800200 */
.L_x_11158:
        /* <DEDUP_REMOVED lines=12> */
.L_x_11157:
[----:B------:R-:W-:Y:S05]  /*6fb0*/  BSYNC.RECONVERGENT B2 ;  /* 0x0000000000027941 */ /* 0x000fea0003800200 */
.L_x_11156:
[----:B------:R-:W-:Y:S04]  /*6fc0*/  BSSY.RECONVERGENT B2, `(.L_x_11160) ;  /* 0x000001c000027945 */ /* 0x000fe80003800200 */
[----:B------:R-:W-:Y:S05]  /*6fd0*/  @!P3 BRA `(.L_x_11161) ;  /* 0x000000000068b947 */ /* 0x000fea0003800000 */
[----:B------:R-:W-:Y:S01]  /*6fe0*/  LOP3.LUT P2, RZ, R208, 0xff00, RZ, 0xc0, !PT ;  /* 0x0000ff00d0ff7812 */ /* 0x000fe2000784c0ff */
[----:B------:R-:W-:Y:S01]  /*6ff0*/  BSSY.RECONVERGENT B3, `(.L_x_11162) ;  /* 0x000000c000037945 */ /* 0x000fe20003800200 */
[----:B-1----:R-:W-:-:S11]  /*7000*/  HFMA2 R210, -RZ, RZ, 0, 0 ;  /* 0x00000000ffd27431 */ /* 0x002fd600000001ff */
        /* <DEDUP_REMOVED lines=8> */
[----:B------:R-:W-:-:S04]  /*7090*/  FMUL.FTZ R210, R210, UR12 ;  /* 0x0000000cd2d27c20 */ /* 0x000fc80008410000 */
[----:B------:R-:W-:-:S07]  /*70a0*/  FMUL.FTZ R210, R211, R210 ;  /* 0x000000d2d3d27220 */ /* 0x000fce0000410000 */
.L_x_11163:
[----:B------:R-:W-:Y:S05]  /*70b0*/  BSYNC.RECONVERGENT B3 ;  /* 0x0000000000037941 */ /* 0x000fea0003800200 */
.L_x_11162:
        /* <DEDUP_REMOVED lines=12> */
.L_x_11161:
[----:B------:R-:W-:Y:S05]  /*7180*/  BSYNC.RECONVERGENT B2 ;  /* 0x0000000000027941 */ /* 0x000fea0003800200 */
.L_x_11160:
        /* <DEDUP_REMOVED lines=15> */
.L_x_11167:
[----:B------:R-:W-:Y:S05]  /*7280*/  BSYNC.RECONVERGENT B3 ;  /* 0x0000000000037941 */ /* 0x000fea0003800200 */
.L_x_11166:
        /* <DEDUP_REMOVED lines=12> */
.L_x_11165:
[----:B------:R-:W-:Y:S05]  /*7350*/  BSYNC.RECONVERGENT B2 ;  /* 0x0000000000027941 */ /* 0x000fea0003800200 */
.L_x_11164:
        /* <DEDUP_REMOVED lines=15> */
.L_x_11171:
[----:B------:R-:W-:Y:S05]  /*7450*/  BSYNC.RECONVERGENT B3 ;  /* 0x0000000000037941 */ /* 0x000fea0003800200 */
.L_x_11170:
        /* <DEDUP_REMOVED lines=12> */
.L_x_11169:
[----:B------:R-:W-:Y:S05]  /*7520*/  BSYNC.RECONVERGENT B2 ;  /* 0x0000000000027941 */ /* 0x000fea0003800200 */
.L_x_11168:
        /* <DEDUP_REMOVED lines=15> */
.L_x_11175:
[----:B------:R-:W-:Y:S05]  /*7620*/  BSYNC.RECONVERGENT B3 ;  /* 0x0000000000037941 */ /* 0x000fea0003800200 */
.L_x_11174:
        /* <DEDUP_REMOVED lines=12> */
.L_x_11173:
[----:B------:R-:W-:Y:S05]  /*76f0*/  BSYNC.RECONVERGENT B2 ;  /* 0x0000000000027941 */ /* 0x000fea0003800200 */
.L_x_11172:
        /* <DEDUP_REMOVED lines=15> */
.L_x_11179:
[----:B------:R-:W-:Y:S05]  /*77f0*/  BSYNC.RECONVERGENT B3 ;  /* 0x0000000000037941 */ /* 0x000fea0003800200 */
.L_x_11178:
        /* <DEDUP_REMOVED lines=12> */
.L_x_11177:
[----:B------:R-:W-:Y:S05]  /*78c0*/  BSYNC.RECONVERGENT B2 ;  /* 0x0000000000027941 */ /* 0x000fea0003800200 */
.L_x_11176:
        /* <DEDUP_REMOVED lines=15> */
.L_x_11183:
[----:B------:R-:W-:Y:S05]  /*79c0*/  BSYNC.RECONVERGENT B3 ;  /* 0x0000000000037941 */ /* 0x000fea0003800200 */
.L_x_11182:
        /* <DEDUP_REMOVED lines=12> */
.L_x_11181:
[----:B------:R-:W-:Y:S05]  /*7a90*/  BSYNC.RECONVERGENT B2 ;  /* 0x0000000000027941 */ /* 0x000fea0003800200 */
.L_x_11180:
[----:B------:R-:W-:Y:S05]  /*7aa0*/  @!P3 BRA `(.L_x_11126) ;  /* 0x00000000006cb947 */ /* 0x000fea0003800000 */
[----:B------:R-:W-:Y:S01]  /*7ab0*/  ISETP.GE.U32.AND P2, PT, R208, RZ, PT ;  /* 0x000000ffd000720c */ /* 0x000fe20003f46070 */
[----:B------:R-:W-:Y:S01]  /*7ac0*/  BSSY.RECONVERGENT B2, `(.L_x_11184) ;  /* 0x000000d000027945 */ /* 0x000fe20003800200 */
[----:B------:R-:W-:Y:S02]  /*7ad0*/  HFMA2 R208, -RZ, RZ, 0, 0 ;  /* 0x00000000ffd07431 */ /* 0x000fe400000001ff */
[----:B------:R-:W-:-:S13]  /*7ae0*/  ISETP.GE.U32.AND.EX P2, PT, R209, 0x1000000, PT, P2 ;  /* 0x01000000d100780c */ /* 0x000fda0003f46120 */
        /* <DEDUP_REMOVED lines=10> */
.L_x_11185:
[----:B------:R-:W-:Y:S05]  /*7b90*/  BSYNC.RECONVERGENT B2 ;  /* 0x0000000000027941 */ /* 0x000fea0003800200 */
.L_x_11184:
        /* <DEDUP_REMOVED lines=11> */
[----:B-1----:R-:W-:-:S07]  /*7c50*/  PRMT R183, R183, 0x5410, R208 ;  /* 0x00005410b7b77816 */ /* 0x002fce00000000d0 */
.L_x_11126:
[----:B------:R-:W-:Y:S05]  /*7c60*/  BSYNC.RECONVERGENT B1 ;  /* 0x0000000000017941 */ /* 0x000fea0003800200 */
.L_x_11109:
        /* <DEDUP_REMOVED lines=14> */
.L_x_11187:
[----:B------:R-:W-:Y:S05]  /*7d50*/  BSYNC.RECONVERGENT B1 ;  /* 0x0000000000017941 */ /* 0x000fea0003800200 */
.L_x_11186:
        /* <DEDUP_REMOVED lines=25> */
.L_x_11192:
[----:B------:R-:W-:Y:S05]  /*7ef0*/  BSYNC.RECONVERGENT B2 ;  /* 0x0000000000027941 */ /* 0x000fea0003800200 */
.L_x_11191:
        /* <DEDUP_REMOVED lines=13> */
.L_x_11194:
[----:B------:R-:W-:Y:S05]  /*7fd0*/  BSYNC.RECONVERGENT B2 ;  /* 0x0000000000027941 */ /* 0x000fea0003800200 */
.L_x_11193:
        /* <DEDUP_REMOVED lines=17> */
.L_x_11196:
[----:B------:R-:W-:Y:S05]  /*80f0*/  BSYNC.RECONVERGENT B2 ;  /* 0x0000000000027941 */ /* 0x000fea0003800200 */
.L_x_11195:
        /* <DEDUP_REMOVED lines=17> */
.L_x_11198:
[----:B------:R-:W-:Y:S05]  /*8210*/  BSYNC.RECONVERGENT B2 ;  /* 0x0000000000027941 */ /* 0x000fea0003800200 */
.L_x_11197:
        /* <DEDUP_REMOVED lines=17> */
.L_x_11200:
[----:B------:R-:W-:Y:S05]  /*8330*/  BSYNC.RECONVERGENT B2 ;  /* 0x0000000000027941 */ /* 0x000fea0003800200 */
.L_x_11199:
        /* <DEDUP_REMOVED lines=17> */
.L_x_11202:
[----:B------:R-:W-:Y:S05]  /*8450*/  BSYNC.RECONVERGENT B2 ;  /* 0x0000000000027941 */ /* 0x000fea0003800200 */
.L_x_11201:
        /* <DEDUP_REMOVED lines=24> */
.L_x_11204:
[----:B------:R-:W-:Y:S05]  /*85e0*/  BSYNC.RECONVERGENT B2 ;  /* 0x0000000000027941 */ /* 0x000fea0003800200 */
.L_x_11203:
        /* <DEDUP_REMOVED lines=15> */
.L_x_11190:
        /* <DEDUP_REMOVED lines=18> */
.L_x_11207:
[----:B------:R-:W-:Y:S05]  /*8800*/  BSYNC.RECONVERGENT B2 ;  /* 0x0000000000027941 */ /* 0x000fea0003800200 */
.L_x_11206:
        /* <DEDUP_REMOVED lines=17> */
.L_x_11209:
[----:B------:R-:W-:Y:S05]  /*8920*/  BSYNC.RECONVERGENT B2 ;  /* 0x0000000000027941 */ /* 0x000fea0003800200 */
.L_x_11208:
        /* <DEDUP_REMOVED lines=17> */
.L_x_11211:
[----:B------:R-:W-:Y:S05]  /*8a40*/  BSYNC.RECONVERGENT B2 ;  /* 0x0000000000027941 */ /* 0x000fea0003800200 */
.L_x_11210:
        /* <DEDUP_REMOVED lines=17> */
.L_x_11213:
[----:B------:R-:W-:Y:S05]  /*8b60*/  BSYNC.RECONVERGENT B2 ;  /* 0x0000000000027941 */ /* 0x000fea0003800200 */
.L_x_11212:
        /* <DEDUP_REMOVED lines=17> */
.L_x_11215:
[----:B------:R-:W-:Y:S05]  /*8c80*/  BSYNC.RECONVERGENT B2 ;  /* 0x0000000000027941 */ /* 0x000fea0003800200 */
.L_x_11214:
        /* <DEDUP_REMOVED lines=17> */
.L_x_11217:
[----:B------:R-:W-:Y:S05]  /*8da0*/  BSYNC.RECONVERGENT B2 ;  /* 0x0000000000027941 */ /* 0x000fea0003800200 */
.L_x_11216:
        /* <DEDUP_REMOVED lines=17> */
.L_x_11219:
[----:B------:R-:W-:Y:S05]  /*8ec0*/  BSYNC.RECONVERGENT B2 ;  /* 0x0000000000027941 */ /* 0x000fea0003800200 */
.L_x_11218:
        /* <DEDUP_REMOVED lines=18> */
.L_x_11189:
        /* <DEDUP_REMOVED lines=19> */
.L_x_11222:
[----:B------:R-:W-:Y:S05]  /*9120*/  BSYNC.RECONVERGENT B2 ;  /* 0x0000000000027941 */ /* 0x000fea0003800200 */
.L_x_11221:
        /* <DEDUP_REMOVED lines=17> */
.L_x_11224:
[----:B------:R-:W-:Y:S05]  /*9240*/  BSYNC.RECONVERGENT B2 ;  /* 0x0000000000027941 */ /* 0x000fea0003800200 */
.L_x_11223:
        /* <DEDUP_REMOVED lines=17> */
.L_x_11226:
[----:B------:R-:W-:Y:S05]  /*9360*/  BSYNC.RECONVERGENT B2 ;  /* 0x0000000000027941 */ /* 0x000fea0003800200 */
.L_x_11225:
        /* <DEDUP_REMOVED lines=17> */
.L_x_11228:
[----:B------:R-:W-:Y:S05]  /*9480*/  BSYNC.RECONVERGENT B2 ;  /* 0x0000000000027941 */ /* 0x000fea0003800200 */
.L_x_11227:
        /* <DEDUP_REMOVED lines=17> */
.L_x_11230:
[----:B------:R-:W-:Y:S05]  /*95a0*/  BSYNC.RECONVERGENT B2 ;  /* 0x0000000000027941 */ /* 0x000fea0003800200 */
.L_x_11229:
        /* <DEDUP_REMOVED lines=17> */
.L_x_11232:
[----:B------:R-:W-:Y:S05]  /*96c0*/  BSYNC.RECONVERGENT B2 ;  /* 0x0000000000027941 */ /* 0x000fea0003800200 */
.L_x_11231:
        /* <DEDUP_REMOVED lines=24> */
.L_x_11234:
[----:B------:R-:W-:Y:S05]  /*9850*/  BSYNC.RECONVERGENT B2 ;  /* 0x0000000000027941 */ /* 0x000fea0003800200 */
.L_x_11233:
        /* <DEDUP_REMOVED lines=15> */
.L_x_11220:
        /* <DEDUP_REMOVED lines=15> */
.L_x_11238:
[----:B------:R-:W-:Y:S05]  /*9a40*/  BSYNC.RECONVERGENT B3 ;  /* 0x0000000000037941 */ /* 0x000fea0003800200 */
.L_x_11237:
        /* <DEDUP_REMOVED lines=12> */
.L_x_11236:
[----:B------:R-:W-:Y:S05]  /*9b10*/  BSYNC.RECONVERGENT B2 ;  /* 0x0000000000027941 */ /* 0x000fea0003800200 */
.L_x_11235:
        /* <DEDUP_REMOVED lines=15> */
.L_x_11242:
[----:B------:R-:W-:Y:S05]  /*9c10*/  BSYNC.RECONVERGENT B3 ;  /* 0x0000000000037941 */ /* 0x000fea0003800200 */
.L_x_11241:
        /* <DEDUP_REMOVED lines=12> */
.L_x_11240:
[----:B------:R-:W-:Y:S05]  /*9ce0*/  BSYNC.RECONVERGENT B2 ;  /* 0x0000000000027941 */ /* 0x000fea0003800200 */
.L_x_11239:
        /* <DEDUP_REMOVED lines=15> */
.L_x_11246:
[----:B------:R-:W-:Y:S05]  /*9de0*/  BSYNC.RECONVERGENT B3 ;  /* 0x0000000000037941 */ /* 0x000fea0003800200 */
.L_x_11245:
        /* <DEDUP_REMOVED lines=12> */
.L_x_11244:
[----:B------:R-:W-:Y:S05]  /*9eb0*/  BSYNC.RECONVERGENT B2 ;  /* 0x0000000000027941 */ /* 0x000fea0003800200 */
.L_x_11243:
        /* <DEDUP_REMOVED lines=15> */
.L_x_11250:
[----:B------:R-:W-:Y:S05]  /*9fb0*/  BSYNC.RECONVERGENT B3 ;  /* 0x0000000000037941 */ /* 0x000fea0003800200 */
.L_x_11249:
        /* <DEDUP_REMOVED lines=12> */
.L_x_11248:
[----:B------:R-:W-:Y:S05]  /*a080*/  BSYNC.RECONVERGENT B2 ;  /* 0x0000000000027941 */ /* 0x000fea0003800200 */
.L_x_11247:
        /* <DEDUP_REMOVED lines=15> */
.L_x_11254:
[----:B------:R-:W-:Y:S05]  /*a180*/  BSYNC.RECONVERGENT B3 ;  /* 0x0000000000037941 */ /* 0x000fea0003800200 */
.L_x_11253:
        /* <DEDUP_REMOVED lines=12> */
.L_x_11252:
[----:B------:R-:W-:Y:S05]  /*a250*/  BSYNC.RECONVERGENT B2 ;  /* 0x0000000000027941 */ /* 0x000fea0003800200 */
.L_x_11251:
        /* <DEDUP_REMOVED lines=15> */
.L_x_11258:
[----:B------:R-:W-:Y:S05]  /*a350*/  BSYNC.RECONVERGENT B3 ;  /* 0x0000000000037941 */ /* 0x000fea0003800200 */
.L_x_11257:
        /* <DEDUP_REMOVED lines=12> */
.L_x_11256:
[----:B------:R-:W-:Y:S05]  /*a420*/  BSYNC.RECONVERGENT B2 ;  /* 0x0000000000027941 */ /* 0x000fea0003800200 */
.L_x_11255:
        /* <DEDUP_REMOVED lines=15> */
.L_x_11262:
[----:B------:R-:W-:Y:S05]  /*a520*/  BSYNC.RECONVERGENT B3 ;  /* 0x0000000000037941 */ /* 0x000fea0003800200 */
.L_x_11261:
        /* <DEDUP_REMOVED lines=12> */
.L_x_11260:
[----:B------:R-:W-:Y:S05]  /*a5f0*/  BSYNC.RECONVERGENT B2 ;  /* 0x0000000000027941 */ /* 0x000fea0003800200 */
.L_x_11259:
        /* <DEDUP_REMOVED lines=15> */
.L_x_11264:
[----:B------:R-:W-:Y:S05]  /*a6f0*/  BSYNC.RECONVERGENT B2 ;  /* 0x0000000000027941 */ /* 0x000fea0003800200 */
.L_x_11263:
        /* <DEDUP_REMOVED lines=12> */
.L_x_11205:
[----:B------:R-:W-:Y:S05]  /*a7c0*/  BSYNC.RECONVERGENT B1 ;  /* 0x0000000000017941 */ /* 0x000fea0003800200 */
.L_x_11188:
        /* <DEDUP_REMOVED lines=14> */
.L_x_11266:
[----:B------:R-:W-:Y:S05]  /*a8b0*/  BSYNC.RECONVERGENT B1 ;  /* 0x0000000000017941 */ /* 0x000fea0003800200 */
.L_x_11265:
[----:B------:R-:W-:Y:S04]  /*a8c0*/  BSSY.RECONVERGENT B1, `(.L_x_11267) ;  /* 0x000029c000017945 */ /* 0x000fe80003800200 */
[----:B------:R-:W-:Y:S05]  /*a8d0*/  @!P1 BRA `(.L_x_11268) ;  /* 0x00000010009c9947 */ /* 0x000fea0003800000 */
[----:B------:R-:W-:Y:S05]  /*a8e0*/  @!P0 BRA `(.L_x_11269) ;  /* 0x0000000800548947 */ /* 0x000fea0003800000 */
[----:B------:R-:W-:Y:S01]  /*a8f0*/  ISETP.GT.AND P1, PT, R238, RZ, PT ;  /* 0x000000ffee00720c */ /* 0x000fe20003f24270 */
[----:B------:R-:W-:Y:S01]  /*a900*/  HADD2.F32 R207, -RZ, R24.H1_H1 ;  /* 0x30000018ffcf7230 */ /* 0x000fe20000004100 */
[----:B------:R-:W-:Y:S11]  /*a910*/  BSSY.RECONVERGENT B2, `(.L_x_11270) ;  /* 0x0000014000027945 */ /* 0x000ff60003800200 */
[-CC-:B------:R-:W-:Y:S01]  /*a920*/  @P1 FFMA.FTZ R184, R223, R243.reuse, R244.reuse ;  /* 0x000000f3dfb81223 */ /* 0x180fe200000100f4 */
[----:B------:R-:W-:-:S03]  /*a930*/  @P1 FFMA.FTZ R185, R222, R243, R244 ;  /* 0x000000f3deb91223 */ /* 0x000fc600000100f4 */
[----:B------:R-:W-:Y:S01]  /*a940*/  @P1 FADD.FTZ R184, R231, -R184 ;  /* 0x800000b8e7b81221 */ /* 0x000fe20000010000 */
[----:B------:R-:W-:-:S03]  /*a950*/  @P1 FADD.FTZ R185, R230, -R185 ;  /* 0x800000b9e6b91221 */ /* 0x000fc60000010000 */
[----:B------:R-:W-:Y:S01]  /*a960*/  @P1 FFMA.FTZ R207, R239, R184, R207 ;  /* 0x000000b8efcf1223 */ /* 0x000fe200000100cf */
[----:B------:R-:W-:-:S05]  /*a970*/  HADD2.F32 R184, -RZ, R24.H0_H0 ;  /* 0x20000018ffb87230 */ /* 0x000fca0000004100 */
        /* <DEDUP_REMOVED lines=13> */
.L_x_11271:
[----:B------:R-:W-:Y:S05]  /*aa50*/  BSYNC.RECONVERGENT B2 ;  /* 0x0000000000027941 */ /* 0x000fea0003800200 */
.L_x_11270:
        /* <DEDUP_REMOVED lines=13> */
.L_x_11273:
[----:B------:R-:W-:Y:S05]  /*ab30*/  BSYNC.RECONVERGENT B2 ;  /* 0x0000000000027941 */ /* 0x000fea0003800200 */
.L_x_11272:
        /* <DEDUP_REMOVED lines=17> */
.L_x_11275:
[----:B------:R-:W-:Y:S05]  /*ac50*/  BSYNC.RECONVERGENT B2 ;  /* 0x0000000000027941 */ /* 0x000fea0003800200 */
.L_x_11274:
        /* <DEDUP_REMOVED lines=17> */
.L_x_11277:
[----:B------:R-:W-:Y:S05]  /*ad70*/  BSYNC.RECONVERGENT B2 ;  /* 0x0000000000027941 */ /* 0x000fea0003800200 */
.L_x_11276:
[-CC-:B------:R-:W-:Y:S01]  /*ad80*/  @P1 FFMA.FTZ R187, R226, R243.reuse, R244.reuse ;  /* 0x000000f3e2bb1223 */ /* 0x180fe200000100f4 */
[--C-:B------:R-:W-:Y:S02]  /*ad90*/  HADD2.F32 R186, -RZ, R26.reuse.H0_H0 ;  /* 0x2000001affba7230 */ /* 0x100fe40000004100 */
[----:B------:R-:W-:Y:S01]  /*ada0*/  @P1 FFMA.FTZ R211, R229, R243, R244 ;  /* 0x000000f3e5d31223 */ /* 0x000fe200000100f4 */
[----:B------:R-:W-:Y:S02]  /*adb0*/  HADD2.F32 R210, -RZ, R26.H1_H1 ;  /* 0x3000001affd27230 */ /* 0x000fe40000004100 */
[----:B------:R-:W-:Y:S01]  /*adc0*/  @P1 FADD.FTZ R187, R234, -R187 ;  /* 0x800000bbeabb1221 */ /* 0x000fe20000010000 */
[----:B------:R-:W-:Y:S01]  /*add0*/  BSSY.RECONVERGENT B2, `(.L_x_11278) ;  /* 0x0000018000027945 */ /* 0x000fe20003800200 */
[----:B------:R-:W-:Y:S02]  /*ade0*/  @P1 FADD.FTZ R211, R237, -R211 ;  /* 0x800000d3edd31221 */ /* 0x000fe40000010000 */
[----:B------:R-:W-:Y:S01]  /*adf0*/  @P1 FFMA.FTZ R186, R239, R187, R186 ;  /* 0x000000bbefba1223 */ /* 0x000fe200000100ba */
[----:B------:R-:W-:-:S04]  /*ae00*/  @P1 FFMA.FTZ R187, R227, R243, R244 ;  /* 0x000000f3e3bb1223 */ /* 0x000fc800000100f4 */
[----:B------:R-:W-:-:S04]  /*ae10*/  @P1 FADD.FTZ R187, R235, -R187 ;  /* 0x800000bbebbb1221 */ /* 0x000fc80000010000 */
[----:B------:R-:W-:Y:S01]  /*ae20*/  @P1 FFMA.FTZ R210, R239, R187, R210 ;  /* 0x000000bbefd21223 */ /* 0x000fe200000100d2 */
[----:B------:R-:W-:-:S04]  /*ae30*/  @P1 FFMA.FTZ R187, R228, R243, R244 ;  /* 0x000000f3e4bb1223 */ /* 0x000fc800000100f4 */
[----:B------:R-:W-:Y:S01]  /*ae40*/  @P1 FADD.FTZ R208, R236, -R187 ;  /* 0x800000bbecd01221 */ /* 0x000fe20000010000 */
[----:B------:R-:W-:-:S05]  /*ae50*/  HADD2.F32 R187, -RZ, R27.H0_H0 ;  /* 0x2000001bffbb7230 */ /* 0x000fca0000004100 */
[----:B------:R-:W-:Y:S01]  /*ae60*/  @P1 FFMA.FTZ R187, R239, R208, R187 ;  /* 0x000000d0efbb1223 */ /* 0x000fe200000100bb */
[----:B------:R-:W-:-:S05]  /*ae70*/  HADD2.F32 R208, -RZ, R27.H1_H1 ;  /* 0x3000001bffd07230 */ /* 0x000fca0000004100 */
        /* <DEDUP_REMOVED lines=13> */
.L_x_11279:
[----:B------:R-:W-:Y:S05]  /*af50*/  BSYNC.RECONVERGENT B2 ;  /* 0x0000000000027941 */ /* 0x000fea0003800200 */
.L_x_11278:
        /* <DEDUP_REMOVED lines=13> */
.L_x_11281:
[----:B------:R-:W-:Y:S05]  /*b030*/  BSYNC.RECONVERGENT B2 ;  /* 0x0000000000027941 */ /* 0x000fea0003800200 */
.L_x_11280:
[----:B------:R-:W-:Y:S01]  /*b040*/  BSSY.RECONVERGENT B2, `(.L_x_11282) ;  /* 0x0000010000027945 */ /* 0x000fe20003800200 */
[----:B------:R-:W-:Y:S02]  /*b050*/  F2FP.F16.F32.PACK_AB R186, R210, R186 ;  /* 0x000000bad2ba723e */ /* 0x000fe400000000ff */
[----:B------:R-:W-:Y:S02]  /*b060*/  F2FP.F16.F32.PACK_AB R185, R185, R209 ;  /* 0x000000d1b9b9723e */ /* 0x000fe400000000ff */
[----:B------:R-:W-:Y:S01]  /*b070*/  F2FP.F16.F32.PACK_AB R184, R207, R184 ;  /* 0x000000b8cfb8723e */ /* 0x000fe200000000ff */
        /* <DEDUP_REMOVED lines=12> */
.L_x_11283:
[----:B------:R-:W-:Y:S05]  /*b140*/  BSYNC.RECONVERGENT B2 ;  /* 0x0000000000027941 */ /* 0x000fea0003800200 */
.L_x_11282:
        /* <DEDUP_REMOVED lines=15> */
.L_x_11269:
[----:B------:R-:W-:Y:S01]  /*b240*/  BSSY.RECONVERGENT B2, `(.L_x_11285) ;  /* 0x0000012000027945 */ /* 0x000fe20003800200 */
[----:B------:R-:W-:-:S03]  /*b250*/  ISETP.GT.AND P1, PT, R238, RZ, PT ;  /* 0x000000ffee00720c */ /* 0x000fc60003f24270 */
[----:B------:R-:W-:Y:S10]  /*b260*/  @!P3 BRA `(.L_x_11286) ;  /* 0x00000000003cb947 */ /* 0x000ff40003800000 */
[----:B------:R-:W-:Y:S01]  /*b270*/  @P1 FFMA.FTZ R207, R222, R243, R244 ;  /* 0x000000f3decf1223 */ /* 0x000fe200000100f4 */
        /* <DEDUP_REMOVED lines=14> */
.L_x_11286:
[----:B------:R-:W-:Y:S05]  /*b360*/  BSYNC.RECONVERGENT B2 ;  /* 0x0000000000027941 */ /* 0x000fea0003800200 */
.L_x_11285:
[----:B------:R-:W-:Y:S04]  /*b370*/  BSSY.RECONVERGENT B2, `(.L_x_11287) ;  /* 0x0000011000027945 */ /* 0x000fe80003800200 */
[----:B------:R-:W-:Y:S05]  /*b380*/  @!P3 BRA `(.L_x_11288) ;  /* 0x00000000003cb947 */ /* 0x000fea0003800000 */
[----:B------:R-:W-:Y:S01]  /*b390*/  @P1 FFMA.FTZ R207, R223, R243, R244 ;  /* 0x000000f3dfcf1223 */ /* 0x000fe200000100f4 */
        /* <DEDUP_REMOVED lines=14> */
.L_x_11288:
[----:B------:R-:W-:Y:S05]  /*b480*/  BSYNC.RECONVERGENT B2 ;  /* 0x0000000000027941 */ /* 0x000fea0003800200 */
.L_x_11287:
[----:B------:R-:W-:Y:S04]  /*b490*/  BSSY.RECONVERGENT B2, `(.L_x_11289) ;  /* 0x0000011000027945 */ /* 0x000fe80003800200 */
[----:B------:R-:W-:Y:S05]  /*b4a0*/  @!P3 BRA `(.L_x_11290) ;  /* 0x00000000003cb947 */ /* 0x000fea0003800000 */
        /* <DEDUP_REMOVED lines=15> */
.L_x_11290:
[----:B------:R-:W-:Y:S05]  /*b5a0*/  BSYNC.RECONVERGENT B2 ;  /* 0x0000000000027941 */ /* 0x000fea0003800200 */
.L_x_11289:
        /* <DEDUP_REMOVED lines=17> */
.L_x_11292:
[----:B------:R-:W-:Y:S05]  /*b6c0*/  BSYNC.RECONVERGENT B2 ;  /* 0x0000000000027941 */ /* 0x000fea0003800200 */
.L_x_11291:
        /* <DEDUP_REMOVED lines=17> */
.L_x_11294:
[----:B------:R-:W-:Y:S05]  /*b7e0*/  BSYNC.RECONVERGENT B2 ;  /* 0x0000000000027941 */ /* 0x000fea0003800200 */
.L_x_11293:
        /* <DEDUP_REMOVED lines=17> */
.L_x_11296:
[----:B------:R-:W-:Y:S05]  /*b900*/  BSYNC.RECONVERGENT B2 ;  /* 0x0000000000027941 */ /* 0x000fea0003800200 */
.L_x_11295:
        /* <DEDUP_REMOVED lines=17> */
.L_x_11298:
[----:B------:R-:W-:Y:S05]  /*ba20*/  BSYNC.RECONVERGENT B2 ;  /* 0x0000000000027941 */ /* 0x000fea0003800200 */
.L_x_11297:
[----:B------:R-:W-:Y:S05]  /*ba30*/  @!P3 BRA `(.L_x_11284) ;  /* 0x000000180010b947 */ /* 0x000fea0003800000 */
[----:B------:R-:W-:Y:S01]  /*ba40*/  @P1 FFMA.FTZ R207, R229, R243, R244 ;  /* 0x000000f3e5cf1223 */ /* 0x000fe200000100f4 */
[----:B------:R-:W-:-:S03]  /*ba50*/  HADD2.F32 R208, -RZ, R27.H1_H1 ;  /* 0x3000001bffd07230 */ /* 0x000fc60000004100 */
[----:B------:R-:W-:-:S04]  /*ba60*/  @P1 FADD.FTZ R207, R237, -R207 ;  /* 0x800000cfedcf1221 */ /* 0x000fc80000010000 */
[----:B------:R-:W-:Y:S01]  /*ba70*/  @P1 FFMA.FTZ R208, R239, R207, R208 ;  /* 0x000000cfefd01223 */ /* 0x000fe200000100d0 */
[----:B------:R-:W-:Y:S01]  /*ba80*/  ISETP.GE.U32.AND P1, PT, R204, RZ, PT ;  /* 0x000000ffcc00720c */ /* 0x000fe20003f26070 */
[----:B------:R-:W-:-:S03]  /*ba90*/  HFMA2 R204, -RZ, RZ, 0, 0 ;  /* 0x00000000ffcc7431 */ /* 0x000fc600000001ff */
[----:B------:R-:W-:Y:S01]  /*baa0*/  ISETP.GE.U32.AND.EX P1, PT, R205, 0x1000000, PT, P1 ;  /* 0x01000000cd00780c */ /* 0x000fe20003f26110 */
[----:B------:R-:W-:-:S04]  /*bab0*/  FMUL.FTZ R205, R208, UR13 ;  /* 0x0000000dd0cd7c20 */ /* 0x000fc80008410000 */
[----:B------:R-:W-:-:S08]  /*bac0*/  FMUL.FTZ R205, R205, UR12 ;  /* 0x0000000ccdcd7c20 */ /* 0x000fd00008410000 */
        /* <DEDUP_REMOVED lines=8> */
.L_x_11268:
        /* <DEDUP_REMOVED lines=19> */
.L_x_11301:
[----:B------:R-:W-:Y:S05]  /*bc80*/  BSYNC.RECONVERGENT B2 ;  /* 0x0000000000027941 */ /* 0x000fea0003800200 */
.L_x_11300:
        /* <DEDUP_REMOVED lines=17> */
.L_x_11303:
[----:B------:R-:W-:Y:S05]  /*bda0*/  BSYNC.RECONVERGENT B2 ;  /* 0x0000000000027941 */ /* 0x000fea0003800200 */
.L_x_11302:
        /* <DEDUP_REMOVED lines=17> */
.L_x_11305:
[----:B------:R-:W-:Y:S05]  /*bec0*/  BSYNC.RECONVERGENT B2 ;  /* 0x0000000000027941 */ /* 0x000fea0003800200 */
.L_x_11304:
        /* <DEDUP_REMOVED lines=17> */
.L_x_11307:
[----:B------:R-:W-:Y:S05]  /*bfe0*/  BSYNC.RECONVERGENT B2 ;  /* 0x0000000000027941 */ /* 0x000fea0003800200 */
.L_x_11306:
        /* <DEDUP_REMOVED lines=17> */
.L_x_11309:
[----:B------:R-:W-:Y:S05]  /*c100*/  BSYNC.RECONVERGENT B2 ;  /* 0x0000000000027941 */ /* 0x000fea0003800200 */
.L_x_11308:
        /* <DEDUP_REMOVED lines=17> */
.L_x_11311:
[----:B------:R-:W-:Y:S05]  /*c220*/  BSYNC.RECONVERGENT B2 ;  /* 0x0000000000027941 */ /* 0x000fea0003800200 */
.L_x_11310:
[----:B------:R-:W-:Y:S01]  /*c230*/  F2FP.F16.F32.PACK_AB R186, R208, R186 ;  /* 0x000000bad0ba723e */ /* 0x000fe200000000ff */
[-CC-:B------:R-:W-:Y:S01]  /*c240*/  FFMA.FTZ R208, R228, R243.reuse, R244.reuse ;  /* 0x000000f3e4d07223 */ /* 0x180fe200000100f4 */
[----:B------:R-:W-:Y:S01]  /*c250*/  FFMA.FTZ R209, R229, R243, R244 ;  /* 0x000000f3e5d17223 */ /* 0x000fe200000100f4 */
[----:B------:R-:W-:Y:S01]  /*c260*/  BSSY.RECONVERGENT B2, `(.L_x_11312) ;  /* 0x0000015000027945 */ /* 0x000fe20003800200 */
[----:B------:R-:W-:Y:S01]  /*c270*/  F2FP.F16.F32.PACK_AB R185, R207, R185 ;  /* 0x000000b9cfb9723e */ /* 0x000fe200000000ff */
[----:B------:R-:W-:Y:S01]  /*c280*/  FADD.FTZ R208, R236, -R208 ;  /* 0x800000d0ecd07221 */ /* 0x000fe20000010000 */
[----:B------:R-:W-:Y:S01]  /*c290*/  FADD.FTZ R209, R237, -R209 ;  /* 0x800000d1edd17221 */ /* 0x000fe20000010000 */
[----:B------:R-:W-:Y:S02]  /*c2a0*/  F2FP.F16.F32.PACK_AB R184, R187, R184 ;  /* 0x000000b8bbb8723e */ /* 0x000fe400000000ff */
        /* <DEDUP_REMOVED lines=16> */
.L_x_11313:
[----:B------:R-:W-:Y:S05]  /*c3b0*/  BSYNC.RECONVERGENT B2 ;  /* 0x0000000000027941 */ /* 0x000fea0003800200 */
.L_x_11312:
        /* <DEDUP_REMOVED lines=15> */
.L_x_11299:
[----:B------:R-:W-:Y:S04]  /*c4b0*/  BSSY.RECONVERGENT B2, `(.L_x_11314) ;  /* 0x000001c000027945 */ /* 0x000fe80003800200 */
[----:B------:R-:W-:Y:S05]  /*c4c0*/  @!P3 BRA `(.L_x_11315) ;  /* 0x000000000068b947 */ /* 0x000fea0003800000 */
[----:B------:R-:W-:Y:S01]  /*c4d0*/  LOP3.LUT P1, RZ, R204, 0xff, RZ, 0xc0, !PT ;  /* 0x000000ffccff7812 */ /* 0x000fe2000782c0ff */
[----:B------:R-:W-:Y:S01]  /*c4e0*/  BSSY.RECONVERGENT B3, `(.L_x_11316) ;  /* 0x000000c000037945 */ /* 0x000fe20003800200 */
[----:B------:R-:W-:-:S11]  /*c4f0*/  MOV R207, RZ ;  /* 0x000000ff00cf7202 */ /* 0x000fd60000000f00 */
        /* <DEDUP_REMOVED lines=10> */
.L_x_11317:
[----:B------:R-:W-:Y:S05]  /*c5a0*/  BSYNC.RECONVERGENT B3 ;  /* 0x0000000000037941 */ /* 0x000fea0003800200 */
.L_x_11316:
        /* <DEDUP_REMOVED lines=12> */
.L_x_11315:
[----:B------:R-:W-:Y:S05]  /*c670*/  BSYNC.RECONVERGENT B2 ;  /* 0x0000000000027941 */ /* 0x000fea0003800200 */
.L_x_11314:
[----:B------:R-:W-:Y:S04]  /*c680*/  BSSY.RECONVERGENT B2, `(.L_x_11318) ;  /* 0x000001c000027945 */ /* 0x000fe80003800200 */
[----:B------:R-:W-:Y:S05]  /*c690*/  @!P3 BRA `(.L_x_11319) ;  /* 0x000000000068b947 */ /* 0x000fea0003800000 */
[----:B------:R-:W-:Y:S01]  /*c6a0*/  LOP3.LUT P1, RZ, R204, 0xff00, RZ, 0xc0, !PT ;  /* 0x0000ff00ccff7812 */ /* 0x000fe2000782c0ff */
[----:B------:R-:W-:Y:S01]  /*c6b0*/  BSSY.RECONVERGENT B3, `(.L_x_11320) ;  /* 0x000000c000037945 */ /* 0x000fe20003800200 */
[----:B------:R-:W-:-:S11]  /*c6c0*/  HFMA2 R207, -RZ, RZ, 0, 0 ;  /* 0x00000000ffcf7431 */ /* 0x000fd600000001ff */
        /* <DEDUP_REMOVED lines=10> */
.L_x_11321:
[----:B------:R-:W-:Y:S05]  /*c770*/  BSYNC.RECONVERGENT B3 ;  /* 0x0000000000037941 */ /* 0x000fea0003800200 */
.L_x_11320:
        /* <DEDUP_REMOVED lines=12> */
.L_x_11319:
[----:B------:R-:W-:Y:S05]  /*c840*/  BSYNC.RECONVERGENT B2 ;  /* 0x0000000000027941 */ /* 0x000fea0003800200 */
.L_x_11318:
        /* <DEDUP_REMOVED lines=15> */
.L_x_11325:
[----:B------:R-:W-:Y:S05]  /*c940*/  BSYNC.RECONVERGENT B3 ;  /* 0x0000000000037941 */ /* 0x000fea0003800200 */
.L_x_11324:
        /* <DEDUP_REMOVED lines=12> */
.L_x_11323:
[----:B------:R-:W-:Y:S05]  /*ca10*/  BSYNC.RECONVERGENT B2 ;  /* 0x0000000000027941 */ /* 0x000fea0003800200 */
.L_x_11322:
        /* <DEDUP_REMOVED lines=15> */
.L_x_11329:
[----:B------:R-:W-:Y:S05]  /*cb10*/  BSYNC.RECONVERGENT B3 ;  /* 0x0000000000037941 */ /* 0x000fea0003800200 */
.L_x_11328:
        /* <DEDUP_REMOVED lines=12> */
.L_x_11327:
[----:B------:R-:W-:Y:S05]  /*cbe0*/  BSYNC.RECONVERGENT B2 ;  /* 0x0000000000027941 */ /* 0x000fea0003800200 */
.L_x_11326:
        /* <DEDUP_REMOVED lines=15> */
.L_x_11333:
[----:B------:R-:W-:Y:S05]  /*cce0*/  BSYNC.RECONVERGENT B3 ;  /* 0x0000000000037941 */ /* 0x000fea0003800200 */
.L_x_11332:
        /* <DEDUP_REMOVED lines=12> */
.L_x_11331:
[----:B------:R-:W-:Y:S05]  /*cdb0*/  BSYNC.RECONVERGENT B2 ;  /* 0x0000000000027941 */ /* 0x000fea0003800200 */
.L_x_11330:
        /* <DEDUP_REMOVED lines=15> */
.L_x_11337:
[----:B------:R-:W-:Y:S05]  /*ceb0*/  BSYNC.RECONVERGENT B3 ;  /* 0x0000000000037941 */ /* 0x000fea0003800200 */
.L_x_11336:
        /* <DEDUP_REMOVED lines=12> */
.L_x_11335:
[----:B------:R-:W-:Y:S05]  /*cf80*/  BSYNC.RECONVERGENT B2 ;  /* 0x0000000000027941 */ /* 0x000fea0003800200 */
.L_x_11334:
        /* <DEDUP_REMOVED lines=15> */
.L_x_11341:
[----:B------:R-:W-:Y:S05]  /*d080*/  BSYNC.RECONVERGENT B3 ;  /* 0x0000000000037941 */ /* 0x000fea0003800200 */
.L_x_11340:
        /* <DEDUP_REMOVED lines=12> */
.L_x_11339:
[----:B------:R-:W-:Y:S05]  /*d150*/  BSYNC.RECONVERGENT B2 ;  /* 0x0000000000027941 */ /* 0x000fea0003800200 */
.L_x_11338:
        /* <DEDUP_REMOVED lines=9> */
[----:B------:R-:W-:Y:S01]  /*d1f0*/  FMUL.FTZ R205, R207, UR13 ;  /* 0x0000000dcfcd7c20 */ /* 0x000fe20008410000 */
[----:B-----5:R-:W-:-:S03]  /*d200*/  @P1 HADD2.F32 R207, -RZ, R179.H1_H1 ;  /* 0x300000b3ffcf1230 */ /* 0x020fc60000004100 */
[----:B------:R-:W-:-:S04]  /*d210*/  FMUL.FTZ R205, R205, UR12 ;  /* 0x0000000ccdcd7c20 */ /* 0x000fc80008410000 */
[-C--:B------:R-:W-:Y:S01]  /*d220*/  @P1 FMUL.FTZ R204, R207, R205.reuse ;  /* 0x000000cdcfcc1220 */ /* 0x080fe20000410000 */
[----:B------:R-:W-:-:S03]  /*d230*/  FMUL.FTZ R205, R71, R205 ;  /* 0x000000cd47cd7220 */ /* 0x000fc60000410000 */
[----:B------:R-:W-:Y:S02]  /*d240*/  FADD.FTZ R147, R147, R204 ;  /* 0x000000cc93937221 */ /* 0x000fe40000010000 */
[----:B------:R-:W-:-:S04]  /*d250*/  FSEL R205, R205, RZ, P1 ;  /* 0x000000ffcdcd7208 */ /* 0x000fc80000800000 */
[----:B------:R-:W-:-:S04]  /*d260*/  F2FP.F16.F32.PACK_AB R205, RZ, R205 ;  /* 0x000000cdffcd723e */ /* 0x000fc800000000ff */
[----:B------:R-:W-:-:S07]  /*d270*/  PRMT R183, R183, 0x5410, R205 ;  /* 0x00005410b7b77816 */ /* 0x000fce00000000cd */
.L_x_11284:
[----:B------:R-:W-:Y:S05]  /*d280*/  BSYNC.RECONVERGENT B1 ;  /* 0x0000000000017941 */ /* 0x000fea0003800200 */
.L_x_11267:
        /* <DEDUP_REMOVED lines=11> */
.L_x_11024:
[----:B------:R-:W-:Y:S05]  /*d340*/  BSYNC B0 ;  /* 0x0000000000007941 */ /* 0x000fea0003800000 */
.L_x_11023:
        /* <DEDUP_REMOVED lines=272> */
.L_x_11029:
[----:B-12---:R-:W-:Y:S01]  /*e450*/  HFMA2 R246, -RZ, RZ, 0, 1.847743988037109375e-06 ;  /* 0x0000001ffff67431 */ /* 0x006fe200000001ff */
[----:B------:R-:W-:Y:S01]  /*e460*/  BSSY B1, `(.L_x_11343) ;  /* 0x0000006000017945 */ /* 0x000fe20003800000 */
[----:B------:R-:W-:Y:S02]  /*e470*/  MOV R247, 0x1 ;  /* 0x0000000100f77802 */ /* 0x000fe40000000f00 */
[----:B------:R-:W-:-:S07]  /*e480*/  MOV R245, 0xffffffff ;  /* 0xffffffff00f57802 */ /* 0x000fce0000000f00 */
[----:B0----5:R-:W-:Y:S05]  /*e490*/  WARPSYNC.COLLECTIVE R245, `(.L_x_11344) ;  /* 0x00000000f5087348 */ /* 0x021fea0003c00000 */
[----:B------:R1:W2:Y:S02]  /*e4a0*/  SHFL.BFLY P0, R249, R243, R247, R246 ;  /* 0x0c0000f7f3f97389 */ /* 0x0002a400000000f6 */
[----:B012--5:R-:W-:Y:S05]  /*e4b0*/  ENDCOLLECTIVE ;  /* 0x000000000000791b */ /* 0x027fea0003800000 */
.L_x_11344:
[----:B------:R-:W-:Y:S05]  /*e4c0*/  BSYNC B1 ;  /* 0x0000000000017941 */ /* 0x000fea0003800000 */
.L_x_11343:
        /* <DEDUP_REMOVED lines=9> */
.L_x_11345:
[----:B------:R-:W-:Y:S01]  /*e560*/  HFMA2 R247, -RZ, RZ, 0, 1.1920928955078125e-07 ;  /* 0x00000002fff77431 */ /* 0x000fe200000001ff */
[----:B------:R-:W-:-:S05]  /*e570*/  MOV R243, R249 ;  /* 0x000000f900f37202 */ /* 0x000fca0000000f00 */
[----:B------:R-:W-:Y:S01]  /*e580*/  FADD.FTZ R244, R243, R244 ;  /* 0x000000f4f3f47221 */ /* 0x000fe20000010000 */
[----:B------:R-:W-:-:S07]  /*e590*/  MOV R243, R248 ;  /* 0x000000f800f37202 */ /* 0x000fce0000000f00 */
[----:B------:R-:W-:Y:S05]  /*e5a0*/  WARPSYNC.COLLECTIVE R245, `(.L_x_11346) ;  /* 0x00000000f5087348 */ /* 0x000fea0003c00000 */
[----:B------:R0:W1:Y:S02]  /*e5b0*/  SHFL.BFLY P0, R249, R243, R247, R246 ;  /* 0x0c0000f7f3f97389 */ /* 0x00006400000000f6 */
[----:B01----:R-:W-:Y:S05]  /*e5c0*/  ENDCOLLECTIVE ;  /* 0x000000000000791b */ /* 0x003fea0003800000 */
.L_x_11346:
[----:B------:R-:W-:-:S05]  /*e5d0*/  MOV R243, R249 ;  /* 0x000000f900f37202 */ /* 0x000fca0000000f00 */
[----:B------:R-:W-:Y:S01]  /*e5e0*/  FADD.FTZ R248, R248, R243 ;  /* 0x000000f3f8f87221 */ /* 0x000fe20000010000 */
[----:B------:R-:W-:-:S07]  /*e5f0*/  MOV R243, R244 ;  /* 0x000000f400f37202 */ /* 0x000fce0000000f00 */
[----:B------:R-:W-:Y:S05]  /*e600*/  WARPSYNC.COLLECTIVE R245, `(.L_x_11347) ;  /* 0x00000000f5087348 */ /* 0x000fea0003c00000 */
[----:B------:R0:W1:Y:S02]  /*e610*/  SHFL.BFLY P0, R249, R243, R247, R246 ;  /* 0x0c0000f7f3f97389 */ /* 0x00006400000000f6 */
[----:B01----:R-:W-:Y:S05]  /*e620*/  ENDCOLLECTIVE ;  /* 0x000000000000791b */ /* 0x003fea0003800000 */
.L_x_11347:
[----:B------:R-:W-:Y:S01]  /*e630*/  HFMA2 R247, -RZ, RZ, 0, 2.384185791015625e-07 ;  /* 0x00000004fff77431 */ /* 0x000fe200000001ff */
[----:B------:R-:W-:-:S05]  /*e640*/  MOV R243, R249 ;  /* 0x000000f900f37202 */ /* 0x000fca0000000f00 */
[----:B------:R-:W-:Y:S01]  /*e650*/  FADD.FTZ R244, R244, R243 ;  /* 0x000000f3f4f47221 */ /* 0x000fe20000010000 */
[----:B------:R-:W-:-:S07]  /*e660*/  MOV R243, R248 ;  /* 0x000000f800f37202 */ /* 0x000fce0000000f00 */
[----:B------:R-:W-:Y:S05]  /*e670*/  WARPSYNC.COLLECTIVE R245, `(.L_x_11348) ;  /* 0x00000000f5087348 */ /* 0x000fea0003c00000 */
[----:B------:R0:W1:Y:S02]  /*e680*/  SHFL.BFLY P0, R249, R243, R247, R246 ;  /* 0x0c0000f7f3f97389 */ /* 0x00006400000000f6 */
[----:B01----:R-:W-:Y:S05]  /*e690*/  ENDCOLLECTIVE ;  /* 0x000000000000791b */ /* 0x003fea0003800000 */
.L_x_11348:
[----:B------:R-:W-:-:S05]  /*e6a0*/  MOV R243, R249 ;  /* 0x000000f900f37202 */ /* 0x000fca0000000f00 */
[----:B------:R-:W-:Y:S01]  /*e6b0*/  FADD.FTZ R248, R248, R243 ;  /* 0x000000f3f8f87221 */ /* 0x000fe20000010000 */
[----:B------:R-:W-:-:S07]  /*e6c0*/  MOV R243, R244 ;  /* 0x000000f400f37202 */ /* 0x000fce0000000f00 */
[----:B------:R-:W-:Y:S05]  /*e6d0*/  WARPSYNC.COLLECTIVE R245, `(.L_x_11349) ;  /* 0x00000000f5087348 */ /* 0x000fea0003c00000 */
[----:B------:R0:W1:Y:S02]  /*e6e0*/  SHFL.BFLY P0, R249, R243, R247, R246 ;  /* 0x0c0000f7f3f97389 */ /* 0x00006400000000f6 */
[----:B01----:R-:W-:Y:S05]  /*e6f0*/  ENDCOLLECTIVE ;  /* 0x000000000000791b */ /* 0x003fea0003800000 */
.L_x_11349:
[----:B------:R-:W-:Y:S01]  /*e700*/  HFMA2 R247, -RZ, RZ, 0, 4.76837158203125e-07 ;  /* 0x00000008fff77431 */ /* 0x000fe200000001ff */
[----:B------:R-:W-:-:S05]  /*e710*/  MOV R243, R249 ;  /* 0x000000f900f37202 */ /* 0x000fca0000000f00 */
[----:B------:R-:W-:Y:S01]  /*e720*/  FADD.FTZ R244, R244, R243 ;  /* 0x000000f3f4f47221 */ /* 0x000fe20000010000 */
[----:B------:R-:W-:-:S07]  /*e730*/  MOV R243, R248 ;  /* 0x000000f800f37202 */ /* 0x000fce0000000f00 */
[----:B------:R-:W-:Y:S05]  /*e740*/  WARPSYNC.COLLECTIVE R245, `(.L_x_11350) ;  /* 0x00000000f5087348 */ /* 0x000fea0003c00000 */
[----:B------:R0:W1:Y:S02]  /*e750*/  SHFL.BFLY P0, R249, R243, R247, R246 ;  /* 0x0c0000f7f3f97389 */ /* 0x00006400000000f6 */
[----:B01----:R-:W-:Y:S05]  /*e760*/  ENDCOLLECTIVE ;  /* 0x000000000000791b */ /* 0x003fea0003800000 */
.L_x_11350:
[----:B------:R-:W-:-:S05]  /*e770*/  MOV R243, R249 ;  /* 0x000000f900f37202 */ /* 0x000fca0000000f00 */
[----:B------:R-:W-:Y:S01]  /*e780*/  FADD.FTZ R248, R248, R243 ;  /* 0x000000f3f8f87221 */ /* 0x000fe20000010000 */
[----:B------:R-:W-:-:S07]  /*e790*/  MOV R243, R244 ;  /* 0x000000f400f37202 */ /* 0x000fce0000000f00 */
[----:B------:R-:W-:Y:S05]  /*e7a0*/  WARPSYNC.COLLECTIVE R245, `(.L_x_11351) ;  /* 0x00000000f5087348 */ /* 0x000fea0003c00000 */
[----:B------:R0:W1:Y:S02]  /*e7b0*/  SHFL.BFLY P0, R249, R243, R247, R246 ;  /* 0x0c0000f7f3f97389 */ /* 0x00006400000000f6 */
[----:B01----:R-:W-:Y:S05]  /*e7c0*/  ENDCOLLECTIVE ;  /* 0x000000000000791b */ /* 0x003fea0003800000 */
.L_x_11351:
[----:B------:R-:W-:Y:S01]  /*e7d0*/  HFMA2 R247, -RZ, RZ, 0, 9.5367431640625e-07 ;  /* 0x00000010fff77431 */ /* 0x000fe200000001ff */
[----:B------:R-:W-:-:S05]  /*e7e0*/  MOV R243, R249 ;  /* 0x000000f900f37202 */ /* 0x000fca0000000f00 */
[----:B------:R-:W-:Y:S01]  /*e7f0*/  FADD.FTZ R244, R244, R243 ;  /* 0x000000f3f4f47221 */ /* 0x000fe20000010000 */
[----:B------:R-:W-:-:S07]  /*e800*/  MOV R243, R248 ;  /* 0x000000f800f37202 */ /* 0x000fce0000000f00 */
[----:B------:R-:W-:Y:S05]  /*e810*/  WARPSYNC.COLLECTIVE R245, `(.L_x_11352) ;  /* 0x00000000f5087348 */ /* 0x000fea0003c00000 */
[----:B------:R0:W1:Y:S02]  /*e820*/  SHFL.BFLY P0, R249, R243, R247, R246 ;  /* 0x0c0000f7f3f97389 */ /* 0x00006400000000f6 */
[----:B01----:R-:W-:Y:S05]  /*e830*/  ENDCOLLECTIVE ;  /* 0x000000000000791b */ /* 0x003fea0003800000 */
.L_x_11352:
[----:B------:R-:W-:Y:S02]  /*e840*/  MOV R243, R244 ;  /* 0x000000f400f37202 */ /* 0x000fe40000000f00 */
[----:B------:R-:W-:-:S07]  /*e850*/  MOV R250, R249 ;  /* 0x000000f900fa7202 */ /* 0x000fce0000000f00 */
[----:B------:R-:W-:Y:S05]  /*e860*/  WARPSYNC.COLLECTIVE R245, `(.L_x_11353) ;  /* 0x00000000f5087348 */ /* 0x000fea0003c00000 */
[----:B------:R0:W1:Y:S02]  /*e870*/  SHFL.BFLY P0, R249, R243, R247, R246 ;  /* 0x0c0000f7f3f97389 */ /* 0x00006400000000f6 */
[----:B01----:R-:W-:Y:S05]  /*e880*/  ENDCOLLECTIVE ;  /* 0x000000000000791b */ /* 0x003fea0003800000 */
.L_x_11353:
[----:B------:R-:W-:Y:S01]  /*e890*/  MOV R245, R249 ;  /* 0x000000f900f57202 */ /* 0x000fe20000000f00 */
[----:B------:R-:W-:Y:S06]  /*e8a0*/  BRA `(.L_x_11354) ;  /* 0xffffff3800f87947 */ /* 0x000fec000383ffff */
.L_x_11355:
        /* <DEDUP_REMOVED lines=13> */
.L_x_20065:


//--------------------- .text._ZN10layer_norm13ln_bwd_kernelINS_13Kernel_traitsI6__halfS2_fS2_fjLj1024ELj1ELj4ELj1ELj16ENS_18Kernel_traits_baseILj1024ES2_S2_fS2_fjLj128EEEEELb0ELb0ELb0ELb0EEEvNS_9BwdParamsE --------------------------
	.section	.text._ZN10layer_norm13ln_bwd_kernelINS_13Kernel_traitsI6__halfS2_fS2_fjLj1024ELj1ELj4ELj1ELj16ENS_18Kernel_traits_baseILj1024ES2_S2_fS2_fjLj128EEEEELb0ELb0ELb0ELb0EEEvNS_9BwdParamsE,"ax",@progbits
	.align	128
        .global         _ZN10layer_norm13ln_bwd_kernelINS_13Kernel_traitsI6__halfS2_fS2_fjLj1024ELj1ELj4ELj1ELj16ENS_18Kernel_traits_baseILj1024ES2_S2_fS2_fjLj128EEEEELb0ELb0ELb0ELb0EEEvNS_9BwdParamsE
        .type           _ZN10layer_norm13ln_bwd_kernelINS_13Kernel_traitsI6__halfS2_fS2_fjLj1024ELj1ELj4ELj1ELj16ENS_18Kernel_traits_baseILj1024ES2_S2_fS2_fjLj128EEEEELb0ELb0ELb0ELb0EEEvNS_9BwdParamsE,@function
        .size           _ZN10layer_norm13ln_bwd_kernelINS_13Kernel_traitsI6__halfS2_fS2_fjLj1024ELj1ELj4ELj1ELj16ENS_18Kernel_traits_baseILj1024ES2_S2_fS2_fjLj128EEEEELb0ELb0ELb0ELb0EEEvNS_9BwdParamsE,(.L_x_20066 - _ZN10layer_norm13ln_bwd_kernelINS_13Kernel_traitsI6__halfS2_fS2_fjLj1024ELj1ELj4ELj1ELj16ENS_18Kernel_traits_baseILj1024ES2_S2_fS2_fjLj128EEEEELb0ELb0ELb0ELb0EEEvNS_9BwdParamsE)
        .other          _ZN10layer_norm13ln_bwd_kernelINS_13Kernel_traitsI6__halfS2_fS2_fjLj1024ELj1ELj4ELj1ELj16ENS_18Kernel_traits_baseILj1024ES2_S2_fS2_fjLj128EEEEELb0ELb0ELb0ELb0EEEvNS_9BwdParamsE,@"STO_CUDA_ENTRY STV_DEFAULT"
_ZN10layer_norm13ln_bwd_kernelINS_13Kernel_traitsI6__halfS2_fS2_fjLj1024ELj1ELj4ELj1ELj16ENS_18Kernel_traits_baseILj1024ES2_S2_fS2_fjLj128EEEEELb0ELb0ELb0ELb0EEEvNS_9BwdParamsE:
.text._ZN10layer_norm13ln_bwd_kernelINS_13Kernel_traitsI6__halfS2_fS2_fjLj1024ELj1ELj4ELj1ELj16ENS_18Kernel_traits_baseILj1024ES2_S2_fS2_fjLj128EEEEELb0ELb0ELb0ELb0EEEvNS_9BwdParamsE:
        /* <DEDUP_REMOVED lines=109> */
.L_x_11397:
[----:B------:R-:W0:Y:S08]  /*06d0*/  @P0 LDC.64 R152, c[0x0][0x3e0] ;  /* 0x0000f800ff980b82 */ /* 0x000e300000000a00 */
[----:B------:R-:W1:Y:S01]  /*06e0*/  LDC.64 R154, c[0x0][0x3c0] ;  /* 0x0000f000ff9a7b82 */ /* 0x000e620000000a00 */
[----:B0-----:R-:W-:-:S07]  /*06f0*/  @P0 IMAD.WIDE R156, R5, 0x2, R152 ;  /* 0x00000002059c0825 */ /* 0x001fce00078e0298 */
[----:B------:R-:W0:Y:S01]  /*0700*/  LDC.64 R152, c[0x0][0x3c8] ;  /* 0x0000f200ff987b82 */ /* 0x000e220000000a00 */
[----:B-----5:R-:W5:Y:S01]  /*0710*/  @P0 LDG.E.U16 R202, desc[UR6][R156.64] ;  /* 0x000000069cca0981 */ /* 0x020f62000c1e1500 */
[----:B-1----:R-:W-:-:S06]  /*0720*/  IMAD.WIDE R154, R5, 0x4, R154 ;  /* 0x00000004059a7825 */ /* 0x002fcc00078e029a */
[----:B------:R1:W2:Y:S01]  /*0730*/  LDG.E R154, desc[UR6][R154.64] ;  /* 0x000000069a9a7981 */ /* 0x0002a2000c1e1900 */
[----:B0-----:R-:W-:-:S05]  /*0740*/  IMAD.WIDE R152, R5, 0x4, R152 ;  /* 0x0000000405987825 */ /* 0x001fca00078e0298 */
[----:B------:R0:W5:Y:S01]  /*0750*/  LDG.E R203, desc[UR6][R152.64] ;  /* 0x0000000698cb7981 */ /* 0x000162000c1e1900 */
[----:B------:R-:W1:Y:S01]  /*0760*/  S2R R0, SR_TID.X ;  /* 0x0000000000007919 */ /* 0x000e620000002100 */
[----:B------:R-:W-:Y:S02]  /*0770*/  MOV R2, UR14 ;  /* 0x0000000e00027c02 */ /* 0x000fe40008000f00 */
[----:B------:R-:W-:-:S03]  /*0780*/  ISETP.GE.U32.AND P5, PT, R3, 0x20, PT ;  /* 0x000000200300780c */ /* 0x000fc60003fa6070 */
[----:B------:R-:W-:-:S05]  /*0790*/  IMAD R4, R5, R2, RZ ;  /* 0x0000000205047224 */ /* 0x000fca00078e02ff */
[----:B------:R-:W-:-:S04]  /*07a0*/  SHF.R.S32.HI R159, RZ, 0x1f, R4 ;  /* 0x0000001fff9f7819 */ /* 0x000fc80000011404 */
[----:B------:R-:W-:Y:S01]  /*07b0*/  LEA.HI R4, R159, R4, RZ, 0x3 ;  /* 0x000000049f047211 */ /* 0x000fe200078f18ff */
[----:B------:R-:W-:Y:S01]  /*07c0*/  BSSY.RECONVERGENT B1, `(.L_x_11358) ;  /* 0x0000062000017945 */ /* 0x000fe20003800200 */
[----:B------:R-:W-:Y:S01]  /*07d0*/  ISETP.NE.AND P1, PT, RZ, UR8, PT ;  /* 0x00000008ff007c0c */ /* 0x000fe2000bf25270 */
[----:B------:R-:W-:Y:S01]  /*07e0*/  HFMA2 R205, -RZ, RZ, 0, 0 ;  /* 0x00000000ffcd7431 */ /* 0x000fe200000001ff */
[C---:B------:R-:W-:Y:S02]  /*07f0*/  ISETP.GE.U32.AND P4, PT, R3.reuse, 0x40, PT ;  /* 0x000000400300780c */ /* 0x040fe40003f86070 */
[C---:B------:R-:W-:Y:S02]  /*0800*/  ISETP.GE.U32.AND P3, PT, R3.reuse, 0x60, PT ;  /* 0x000000600300780c */ /* 0x040fe40003f66070 */
[----:B------:R-:W-:Y:S02]  /*0810*/  ISETP.GE.U32.AND P2, PT, R3, 0x80, PT ;  /* 0x000000800300780c */ /* 0x000fe40003f46070 */
[----:B-1----:R-:W-:-:S04]  /*0820*/  LOP3.LUT R155, R0, 0x1f, RZ, 0xc0, !PT ;  /* 0x0000001f009b7812 */ /* 0x002fc800078ec0ff */
[----:B------:R-:W-:Y:S02]  /*0830*/  LEA.HI.SX32 R4, R4, R155, 0x1d ;  /* 0x0000009b04047211 */ /* 0x000fe400078feaff */
[----:B------:R-:W-:Y:S02]  /*0840*/  MOV R206, RZ ;  /* 0x000000ff00ce7202 */ /* 0x000fe40000000f00 */
[----:B------:R-:W-:Y:S02]  /*0850*/  MOV R207, R4 ;  /* 0x0000000400cf7202 */ /* 0x000fe40000000f00 */
[----:B--2---:R-:W-:Y:S01]  /*0860*/  FSEL R204, R154, RZ, !P1 ;  /* 0x000000ff9acc7208 */ /* 0x004fe20004800000 */
        /* <DEDUP_REMOVED lines=9> */
[----:B------:R-:W-:Y:S01]  /*0900*/  ISETP.NE.AND.EX P1, PT, RZ, UR11, PT, P1 ;  /* 0x0000000bff007c0c */ /* 0x000fe2000bf25310 */
[----:B------:R-:W-:Y:S02]  /*0910*/  HADD2.F32 R199, -RZ, R40.H0_H0 ;  /* 0x20000028ffc77230 */ /* 0x000fe40000004100 */
[----:B------:R-:W-:-:S10]  /*0920*/  HADD2.F32 R195, -RZ, R41.H0_H0 ;  /* 0x20000029ffc37230 */ /* 0x000fd40000004100 */
[----:B------:R-:W0:Y:S01]  /*0930*/  @P1 LDC.64 R186, c[0x0][0x438] ;  /* 0x00010e00ffba1b82 */ /* 0x000e220000000a00 */
[----:B------:R-:W-:Y:S02]  /*0940*/  HADD2.F32 R198, -RZ, R40.H1_H1 ;  /* 0x30000028ffc67230 */ /* 0x000fe40000004100 */
[----:B------:R-:W-:Y:S02]  /*0950*/  HADD2.F32 R194, -RZ, R41.H1_H1 ;  /* 0x30000029ffc27230 */ /* 0x000fe40000004100 */
[--C-:B------:R-:W-:Y:S02]  /*0960*/  HADD2.F32 R191, -RZ, R42.reuse.H0_H0 ;  /* 0x2000002affbf7230 */ /* 0x100fe40000004100 */
[----:B------:R-:W-:Y:S02]  /*0970*/  HADD2.F32 R190, -RZ, R42.H1_H1 ;  /* 0x3000002affbe7230 */ /* 0x000fe40000004100 */
[----:B0-----:R-:W-:-:S05]  /*0980*/  @P1 IMAD.WIDE.U32 R186, R4, 0x20, R186 ;  /* 0x0000002004ba1825 */ /* 0x001fca00078e00ba */
[----:B------:R-:W5:Y:S04]  /*0990*/  @P1 LDG.E.128 R112, desc[UR6][R186.64] ;  /* 0x00000006ba701981 */ /* 0x000f68000c1e1d00 */
[----:B------:R0:W5:Y:S02]  /*09a0*/  @P1 LDG.E.128 R116, desc[UR6][R186.64+0x10] ;  /* 0x00001006ba741981 */ /* 0x000164000c1e1d00 */
[----:B0-----:R-:W-:Y:S01]  /*09b0*/  HADD2.F32 R187, -RZ, R43.H0_H0 ;  /* 0x2000002bffbb7230 */ /* 0x001fe20000004100 */
[----:B------:R-:W-:Y:S01]  /*09c0*/  IADD3 R207, PT, PT, R4, 0x20, RZ ;  /* 0x0000002004cf7810 */ /* 0x000fe20007ffe0ff */
[C---:B--2---:R-:W-:Y:S01]  /*09d0*/  FADD.FTZ R200, -R204.reuse, R153 ;  /* 0x00000099ccc87221 */ /* 0x044fe20000010100 */
[C---:B------:R-:W-:Y:S01]  /*09e0*/  FADD.FTZ R152, -R204.reuse, R152 ;  /* 0x00000098cc987221 */ /* 0x040fe20000010100 */
[C---:B------:R-:W-:Y:S01]  /*09f0*/  FADD.FTZ R154, -R204.reuse, R154 ;  /* 0x0000009acc9a7221 */ /* 0x040fe20000010100 */
[----:B------:R-:W-:-:S02]  /*0a00*/  FADD.FTZ R196, -R204, R155 ;  /* 0x0000009bccc47221 */ /* 0x000fc40000010100 */
[C---:B-----5:R-:W-:Y:S01]  /*0a10*/  FMUL.FTZ R201, R203.reuse, R152 ;  /* 0x00000098cbc97220 */ /* 0x060fe20000410000 */
[--C-:B----4-:R-:W-:Y:S02]  /*0a20*/  HADD2.F32 R153, -RZ, R156.reuse.H0_H0 ;  /* 0x2000009cff997230 */ /* 0x110fe40000004100 */
[----:B------:R-:W-:Y:S01]  /*0a30*/  FMUL.FTZ R197, R203, R154 ;  /* 0x0000009acbc57220 */ /* 0x000fe20000410000 */
[--C-:B------:R-:W-:Y:S02]  /*0a40*/  HADD2.F32 R155, -RZ, R157.reuse.H0_H0 ;  /* 0x2000009dff9b7230 */ /* 0x100fe40000004100 */
[----:B------:R-:W-:Y:S02]  /*0a50*/  HADD2.F32 R156, -RZ, R156.H1_H1 ;  /* 0x3000009cff9c7230 */ /* 0x000fe40000004100 */
[-C--:B------:R-:W-:Y:S01]  /*0a60*/  FMUL.FTZ R199, R199, R153.reuse ;  /* 0x00000099c7c77220 */ /* 0x080fe20000410000 */
[----:B------:R-:W-:Y:S01]  /*0a70*/  FADD.FTZ R80, R80, R153 ;  /* 0x0000009950507221 */ /* 0x000fe20000010000 */
[----:B------:R-:W-:Y:S01]  /*0a80*/  FFMA.FTZ R56, R201, R153, R56 ;  /* 0x00000099c9387223 */ /* 0x000fe20000010038 */
[-C--:B------:R-:W-:Y:S01]  /*0a90*/  FMUL.FTZ R195, R195, R155.reuse ;  /* 0x0000009bc3c37220 */ /* 0x080fe20000410000 */
[----:B------:R-:W-:Y:S01]  /*0aa0*/  FADD.FTZ R82, R82, R155 ;  /* 0x0000009b52527221 */ /* 0x000fe20000010000 */
[----:B------:R-:W-:Y:S01]  /*0ab0*/  FFMA.FTZ R58, R197, R155, R58 ;  /* 0x0000009bc53a7223 */ /* 0x000fe2000001003a */
[----:B------:R-:W-:Y:S01]  /*0ac0*/  FMUL.FTZ R200, R203, R200 ;  /* 0x000000c8cbc87220 */ /* 0x000fe20000410000 */
[----:B------:R-:W-:Y:S01]  /*0ad0*/  FMUL.FTZ R198, R198, R156 ;  /* 0x0000009cc6c67220 */ /* 0x000fe20000410000 */
[----:B------:R-:W-:Y:S01]  /*0ae0*/  FADD.FTZ R153, RZ, R199 ;  /* 0x000000c7ff997221 */ /* 0x000fe20000010000 */
[----:B------:R-:W-:Y:S01]  /*0af0*/  FFMA.FTZ R155, R201, R199, RZ ;  /* 0x000000c7c99b7223 */ /* 0x000fe200000100ff */
[----:B------:R-:W-:-:S02]  /*0b00*/  HADD2.F32 R157, -RZ, R157.H1_H1 ;  /* 0x3000009dff9d7230 */ /* 0x000fc40000004100 */
[----:B------:R-:W-:Y:S01]  /*0b10*/  FADD.FTZ R152, R153, R198 ;  /* 0x000000c699987221 */ /* 0x000fe20000010000 */
[----:B------:R-:W-:Y:S01]  /*0b20*/  FFMA.FTZ R154, R200, R198, R155 ;  /* 0x000000c6c89a7223 */ /* 0x000fe2000001009b */
[--C-:B------:R-:W-:Y:S02]  /*0b30*/  HADD2.F32 R188, -RZ, R158.reuse.H0_H0 ;  /* 0x2000009effbc7230 */ /* 0x100fe40000004100 */
[----:B---3--:R-:W-:Y:S01]  /*0b40*/  FADD.FTZ R160, -R204, R160 ;  /* 0x000000a0cca07221 */ /* 0x008fe20000010100 */
        /* <DEDUP_REMOVED lines=41> */
.L_x_11359:
[----:B------:R-:W-:Y:S05]  /*0de0*/  BSYNC.RECONVERGENT B1 ;  /* 0x0000000000017941 */ /* 0x000fea0003800200 */
.L_x_11358:
        /* <DEDUP_REMOVED lines=12> */
[--C-:B------:R-:W-:Y:S02]  /*0eb0*/  HADD2.F32 R183, -RZ, R44.reuse.H0_H0 ;  /* 0x2000002cffb77230 */ /* 0x100fe40000004100 */
[----:B------:R-:W-:Y:S02]  /*0ec0*/  HADD2.F32 R182, -RZ, R44.H1_H1 ;  /* 0x3000002cffb67230 */ /* 0x000fe40000004100 */
[----:B0-----:R-:W-:-:S05]  /*0ed0*/  @P1 IMAD.WIDE.U32 R6, R207, 0x20, R6 ;  /* 0x00000020cf061825 */ /* 0x001fca00078e0006 */
[----:B------:R-:W5:Y:S04]  /*0ee0*/  @P1 LDG.E.128 R120, desc[UR6][R6.64] ;  /* 0x0000000606781981 */ /* 0x000f68000c1e1d00 */
[----:B------:R0:W5:Y:S02]  /*0ef0*/  @P1 LDG.E.128 R124, desc[UR6][R6.64+0x10] ;  /* 0x00001006067c1981 */ /* 0x000164000c1e1d00 */
[--C-:B0-----:R-:W-:Y:S02]  /*0f00*/  HADD2.F32 R6, -RZ, R45.reuse.H0_H0 ;  /* 0x2000002dff067230 */ /* 0x101fe40000004100 */
[----:B------:R-:W-:Y:S01]  /*0f10*/  HADD2.F32 R7, -RZ, R45.H1_H1 ;  /* 0x3000002dff077230 */ /* 0x000fe20000004100 */
[----:B------:R-:W-:Y:S01]  /*0f20*/  IADD3 R207, PT, PT, R207, 0x20, RZ ;  /* 0x00000020cfcf7810 */ /* 0x000fe20007ffe0ff */
[C---:B--2---:R-:W-:Y:S01]  /*0f30*/  FADD.FTZ R8, -R204.reuse, R8 ;  /* 0x00000008cc087221 */ /* 0x044fe20000010100 */
[C---:B------:R-:W-:Y:S01]  /*0f40*/  FADD.FTZ R184, -R204.reuse, R9 ;  /* 0x00000009ccb87221 */ /* 0x040fe20000010100 */
[----:B------:R-:W-:-:S02]  /*0f50*/  FADD.FTZ R10, -R204, R10 ;  /* 0x0000000acc0a7221 */ /* 0x000fc40000010100 */
[C---:B-----5:R-:W-:Y:S01]  /*0f60*/  FMUL.FTZ R185, R203.reuse, R8 ;  /* 0x00000008cbb97220 */ /* 0x060fe20000410000 */
[C---:B---3--:R-:W-:Y:S01]  /*0f70*/  FADD.FTZ R152, -R204.reuse, R152 ;  /* 0x00000098cc987221 */ /* 0x048fe20000010100 */
[----:B------:R-:W-:Y:S01]  /*0f80*/  FADD.FTZ R16, -R204, R11 ;  /* 0x0000000bcc107221 */ /* 0x000fe20000010100 */
[--C-:B----4-:R-:W-:Y:S02]  /*0f90*/  HADD2.F32 R9, -RZ, R12.reuse.H0_H0 ;  /* 0x2000000cff097230 */ /* 0x110fe40000004100 */
[----:B------:R-:W-:Y:S01]  /*0fa0*/  FMUL.FTZ R181, R203, R10 ;  /* 0x0000000acbb57220 */ /* 0x000fe20000410000 */
[--C-:B------:R-:W-:Y:S02]  /*0fb0*/  HADD2.F32 R11, -RZ, R13.reuse.H0_H0 ;  /* 0x2000000dff0b7230 */ /* 0x100fe40000004100 */
[----:B------:R-:W-:Y:S02]  /*0fc0*/  HADD2.F32 R156, -RZ, R13.H1_H1 ;  /* 0x3000000dff9c7230 */ /* 0x000fe40000004100 */
[----:B------:R-:W-:Y:S01]  /*0fd0*/  FMUL.FTZ R183, R183, R9 ;  /* 0x00000009b7b77220 */ /* 0x000fe20000410000 */
[----:B------:R-:W-:-:S02]  /*0fe0*/  HADD2.F32 R12, -RZ, R12.H1_H1 ;  /* 0x3000000cff0c7230 */ /* 0x000fc40000004100 */
[----:B------:R-:W-:Y:S01]  /*0ff0*/  FADD.FTZ R88, R88, R9 ;  /* 0x0000000958587221 */ /* 0x000fe20000010000 */
[----:B------:R-:W-:Y:S02]  /*1000*/  HADD2.F32 R13, -RZ, R14.H0_H0 ;  /* 0x2000000eff0d7230 */ /* 0x000fe40000004100 */
[----:B------:R-:W-:Y:S01]  /*1010*/  FFMA.FTZ R64, R185, R9, R64 ;  /* 0x00000009b9407223 */ /* 0x000fe20000010040 */
[----:B------:R-:W-:Y:S02]  /*1020*/  HADD2.F32 R10, -RZ, R46.H0_H0 ;  /* 0x2000002eff0a7230 */ /* 0x000fe40000004100 */
[C---:B------:R-:W-:Y:S01]  /*1030*/  FMUL.FTZ R9, R203.reuse, R152 ;  /* 0x00000098cb097220 */ /* 0x040fe20000410000 */
[----:B------:R-:W-:Y:S02]  /*1040*/  HADD2.F32 R158, -RZ, R14.H1_H1 ;  /* 0x3000000eff9e7230 */ /* 0x000fe40000004100 */
[----:B------:R-:W-:Y:S01]  /*1050*/  FMUL.FTZ R184, R203, R184 ;  /* 0x000000b8cbb87220 */ /* 0x000fe20000410000 */
[----:B------:R-:W-:Y:S01]  /*1060*/  FADD.FTZ R14, -R204, R153 ;  /* 0x00000099cc0e7221 */ /* 0x000fe20000010100 */
[-C--:B------:R-:W-:Y:S01]  /*1070*/  FMUL.FTZ R182, R182, R12.reuse ;  /* 0x0000000cb6b67220 */ /* 0x080fe20000410000 */
[-C--:B------:R-:W-:Y:S01]  /*1080*/  FMUL.FTZ R10, R10, R13.reuse ;  /* 0x0000000d0a0a7220 */ /* 0x080fe20000410000 */
        /* <DEDUP_REMOVED lines=12> */
[----:B------:R-:W-:Y:S01]  /*1150*/  FMUL.FTZ R7, R7, R156 ;  /* 0x0000009c07077220 */ /* 0x000fe20000410000 */
[----:B------:R-:W-:Y:S02]  /*1160*/  HADD2.F32 R162, -RZ, R15.H1_H1 ;  /* 0x3000000fffa27230 */ /* 0x000fe40000004100 */
[----:B------:R-:W-:Y:S01]  /*1170*/  FADD.FTZ R16, R205, R6 ;  /* 0x00000006cd107221 */ /* 0x000fe20000010000 */
[C---:B------:R-:W-:Y:S01]  /*1180*/  FFMA.FTZ R15, R181.reuse, R6, R14 ;  /* 0x00000006b50f7223 */ /* 0x040fe2000001000e */
[----:B------:R-:W-:Y:S01]  /*1190*/  FADD.FTZ R90, R90, R11 ;  /* 0x0000000b5a5a7221 */ /* 0x000fe20000010000 */
[----:B------:R-:W-:Y:S01]  /*11a0*/  FFMA.FTZ R66, R181, R11, R66 ;  /* 0x0000000bb5427223 */ /* 0x000fe20000010042 */
[----:B------:R-:W-:Y:S02]  /*11b0*/  HADD2.F32 R11, -RZ, R46.H1_H1 ;  /* 0x3000002eff0b7230 */ /* 0x000fe40000004100 */
[----:B------:R-:W-:Y:S01]  /*11c0*/  FADD.FTZ R153, R16, R7 ;  /* 0x0000000710997221 */ /* 0x000fe20000010000 */
[----:B------:R-:W-:Y:S01]  /*11d0*/  FFMA.FTZ R14, R8, R7, R15 ;  /* 0x00000007080e7223 */ /* 0x000fe2000001000f */
[----:B------:R-:W-:-:S02]  /*11e0*/  HADD2.F32 R152, -RZ, R47.H0_H0 ;  /* 0x2000002fff987230 */ /* 0x000fc40000004100 */
[C---:B------:R-:W-:Y:S01]  /*11f0*/  FADD.FTZ R154, -R204.reuse, R154 ;  /* 0x0000009acc9a7221 */ /* 0x040fe20000010100 */
[----:B------:R-:W-:Y:S01]  /*1200*/  FADD.FTZ R16, R153, R10 ;  /* 0x0000000a99107221 */ /* 0x000fe20000010000 */
[----:B------:R-:W-:Y:S01]  /*1210*/  FMUL.FTZ R11, R11, R158 ;  /* 0x0000009e0b0b7220 */ /* 0x000fe20000410000 */
[----:B------:R-:W-:Y:S01]  /*1220*/  FFMA.FTZ R153, R9, R10, R14 ;  /* 0x0000000a09997223 */ /* 0x000fe2000001000e */
[----:B------:R-:W-:Y:S01]  /*1230*/  FADD.FTZ R160, -R204, R155 ;  /* 0x0000009bcca07221 */ /* 0x000fe20000010100 */
        /* <DEDUP_REMOVED lines=19> */
.L_x_11361:
[----:B------:R-:W-:Y:S05]  /*1370*/  BSYNC.RECONVERGENT B1 ;  /* 0x0000000000017941 */ /* 0x000fea0003800200 */
.L_x_11360:
        /* <DEDUP_REMOVED lines=21> */
[----:B-----5:R-:W-:Y:S01]  /*14d0*/  FMUL.FTZ R17, R203, R20 ;  /* 0x00000014cb117220 */ /* 0x020fe20000410000 */
[----:B------:R-:W-:Y:S01]  /*14e0*/  FADD.FTZ R162, -R204, R23 ;  /* 0x00000017cca27221 */ /* 0x000fe20000010100 */
[----:B----4-:R-:W-:Y:S02]  /*14f0*/  HADD2.F32 R21, -RZ, R24.H0_H0 ;  /* 0x20000018ff157230 */ /* 0x010fe40000004100 */
[--C-:B------:R-:W-:Y:S02]  /*1500*/  HADD2.F32 R23, -RZ, R25.reuse.H0_H0 ;  /* 0x20000019ff177230 */ /* 0x100fe40000004100 */
[----:B------:R-:W-:Y:S02]  /*1510*/  HADD2.F32 R152, -RZ, R25.H1_H1 ;  /* 0x30000019ff987230 */ /* 0x000fe40000004100 */
[-C--:B------:R-:W-:Y:S01]  /*1520*/  FMUL.FTZ R18, R18, R21.reuse ;  /* 0x0000001512127220 */ /* 0x080fe20000410000 */
[----:B------:R-:W-:Y:S01]  /*1530*/  FADD.FTZ R96, R96, R21 ;  /* 0x0000001560607221 */ /* 0x000fe20000010000 */
[----:B------:R-:W-:Y:S01]  /*1540*/  FFMA.FTZ R72, R17, R21, R72 ;  /* 0x0000001511487223 */ /* 0x000fe20000010048 */
[----:B------:R-:W-:-:S02]  /*1550*/  HADD2.F32 R22, -RZ, R49.H0_H0 ;  /* 0x20000031ff167230 */ /* 0x000fc40000004100 */
[C---:B------:R-:W-:Y:S01]  /*1560*/  FMUL.FTZ R21, R203.reuse, R160 ;  /* 0x000000a0cb157220 */ /* 0x040fe20000410000 */
[----:B------:R-:W-:Y:S02]  /*1570*/  HADD2.F32 R24, -RZ, R24.H1_H1 ;  /* 0x30000018ff187230 */ /* 0x000fe40000004100 */
[----:B------:R-:W-:Y:S02]  /*1580*/  HADD2.F32 R25, -RZ, R49.H1_H1 ;  /* 0x30000031ff197230 */ /* 0x000fe40000004100 */
[C---:B---3--:R-:W-:Y:S01]  /*1590*/  FADD.FTZ R28, -R204.reuse, R28 ;  /* 0x0000001ccc1c7221 */ /* 0x048fe20000010100 */
[----:B------:R-:W-:Y:S01]  /*15a0*/  FMUL.FTZ R20, R203, R158 ;  /* 0x0000009ecb147220 */ /* 0x000fe20000410000 */
[--C-:B------:R-:W-:Y:S02]  /*15b0*/  HADD2.F32 R153, -RZ, R26.reuse.H0_H0 ;  /* 0x2000001aff997230 */ /* 0x100fe40000004100 */
[----:B------:R-:W-:Y:S01]  /*15c0*/  FADD.FTZ R208, -R204, R30 ;  /* 0x0000001eccd07221 */ /* 0x000fe20000010100 */
[----:B------:R-:W-:-:S02]  /*15d0*/  HADD2.F32 R154, -RZ, R26.H1_H1 ;  /* 0x3000001aff9a7230 */ /* 0x000fc40000004100 */
[-C--:B------:R-:W-:Y:S01]  /*15e0*/  FMUL.FTZ R22, R22, R23.reuse ;  /* 0x0000001716167220 */ /* 0x080fe20000410000 */
[----:B------:R-:W-:Y:S01]  /*15f0*/  FADD.FTZ R98, R98, R23 ;  /* 0x0000001762627221 */ /* 0x000fe20000010000 */
[----:B------:R-:W-:Y:S01]  /*1600*/  FFMA.FTZ R74, R21, R23, R74 ;  /* 0x00000017154a7223 */ /* 0x000fe2000001004a */
[----:B------:R-:W-:Y:S01]  /*1610*/  FADD.FTZ R164, -R204, R29 ;  /* 0x0000001dcca47221 */ /* 0x000fe20000010100 */
[----:B------:R-:W-:Y:S01]  /*1620*/  FMUL.FTZ R19, R19, R24 ;  /* 0x0000001813137220 */ /* 0x000fe20000410000 */
[----:B------:R-:W-:Y:S02]  /*1630*/  HADD2.F32 R26, -RZ, R50.H0_H0 ;  /* 0x20000032ff1a7230 */ /* 0x000fe40000004100 */
[----:B------:R-:W-:Y:S01]  /*1640*/  FMUL.FTZ R23, R25, R152 ;  /* 0x0000009819177220 */ /* 0x000fe20000410000 */
[----:B------:R-:W-:Y:S01]  /*1650*/  FADD.FTZ R30, R205, R18 ;  /* 0x00000012cd1e7221 */ /* 0x000fe20000010000 */
[----:B------:R-:W-:Y:S01]  /*1660*/  FMUL.FTZ R25, R203, R28 ;  /* 0x0000001ccb197220 */ /* 0x000fe20000410000 */
[----:B------:R-:W-:Y:S01]  /*1670*/  FFMA.FTZ R29, R17, R18, R206 ;  /* 0x00000012111d7223 */ /* 0x000fe200000100ce */
[----:B------:R-:W-:Y:S01]  /*1680*/  FADD.FTZ R97, R97, R24 ;  /* 0x0000001861617221 */ /* 0x000fe20000010000 */
[----:B------:R-:W-:Y:S01]  /*1690*/  FFMA.FTZ R73, R20, R24, R73 ;  /* 0x0000001814497223 */ /* 0x000fe20000010049 */
[----:B------:R-:W-:Y:S01]  /*16a0*/  FADD.FTZ R210, -R204, R31 ;  /* 0x0000001fccd27221 */ /* 0x000fe20000010100 */
[----:B------:R-:W-:Y:S01]  /*16b0*/  FMUL.FTZ R24, R203, R162 ;  /* 0x000000a2cb187220 */ /* 0x000fe20000410000 */
[----:B------:R-:W-:Y:S01]  /*16c0*/  FADD.FTZ R31, R30, R19 ;  /* 0x000000131e1f7221 */ /* 0x000fe20000010000 */
[-C--:B------:R-:W-:Y:S01]  /*16d0*/  FMUL.FTZ R26, R26, R153.reuse ;  /* 0x000000991a1a7220 */ /* 0x080fe20000410000 */
[----:B------:R-:W-:Y:S01]  /*16e0*/  FADD.FTZ R100, R100, R153 ;  /* 0x0000009964647221 */ /* 0x000fe20000010000 */
[----:B------:R-:W-:Y:S01]  /*16f0*/  FFMA.FTZ R76, R25, R153, R76 ;  /* 0x00000099194c7223 */ /* 0x000fe2000001004c */
[----:B------:R-:W-:Y:S01]  /*1700*/  FFMA.FTZ R30, R20, R19, R29 ;  /* 0x00000013141e7223 */ /* 0x000fe2000001001d */
[----:B------:R-:W-:-:S02]  /*1710*/  HADD2.F32 R155, -RZ, R27.H0_H0 ;  /* 0x2000001bff9b7230 */ /* 0x000fc40000004100 */
[----:B------:R-:W-:Y:S01]  /*1720*/  FADD.FTZ R99, R99, R152 ;  /* 0x0000009863637221 */ /* 0x000fe20000010000 */
[----:B------:R-:W-:Y:S02]  /*1730*/  HADD2.F32 R153, -RZ, R51.H0_H0 ;  /* 0x20000033ff997230 */ /* 0x000fe40000004100 */
[----:B------:R-:W-:Y:S01]  /*1740*/  FFMA.FTZ R75, R24, R152, R75 ;  /* 0x00000098184b7223 */ /* 0x000fe2000001004b */
[----:B------:R-:W-:Y:S02]  /*1750*/  HADD2.F32 R156, -RZ, R27.H1_H1 ;  /* 0x3000001bff9c7230 */ /* 0x000fe40000004100 */
[----:B------:R-:W-:Y:S01]  /*1760*/  FADD.FTZ R152, R31, R22 ;  /* 0x000000161f987221 */ /* 0x000fe20000010000 */
[----:B------:R-:W-:Y:S02]  /*1770*/  HADD2.F32 R27, -RZ, R50.H1_H1 ;  /* 0x30000032ff1b7230 */ /* 0x000fe40000004100 */
        /* <DEDUP_REMOVED lines=8> */
[----:B------:R-:W-:-:S02]  /*1800*/  HADD2.F32 R154, -RZ, R51.H1_H1 ;  /* 0x30000033ff9a7230 */ /* 0x000fc40000004100 */
[----:B------:R-:W-:Y:S01]  /*1810*/  FADD.FTZ R152, R153, R26 ;  /* 0x0000001a99987221 */ /* 0x000fe20000010000 */
[----:B------:R-:W-:Y:S01]  /*1820*/  FFMA.FTZ R153, R25, R26, R30 ;  /* 0x0000001a19997223 */ /* 0x000fe2000001001e */
[C---:B------:R-:W-:Y:S01]  /*1830*/  FMUL.FTZ R31, R203.reuse, R208 ;  /* 0x000000d0cb1f7220 */ /* 0x040fe20000410000 */
[----:B------:R-:W-:Y:S01]  /*1840*/  FMUL.FTZ R30, R154, R156 ;  /* 0x0000009c9a1e7220 */ /* 0x000fe20000410000 */
[----:B------:R-:W-:Y:S01]  /*1850*/  FADD.FTZ R152, R152, R27 ;  /* 0x0000001b98987221 */ /* 0x000fe20000010000 */
[----:B------:R-:W-:Y:S01]  /*1860*/  FFMA.FTZ R154, R28, R27, R153 ;  /* 0x0000001b1c9a7223 */ /* 0x000fe20000010099 */
[----:B------:R-:W-:Y:S02]  /*1870*/  FMUL.FTZ R164, R203, R210 ;  /* 0x000000d2cba47220 */ /* 0x000fe40000410000 */
        /* <DEDUP_REMOVED lines=8> */
.L_x_11363:
[----:B------:R-:W-:Y:S05]  /*1900*/  BSYNC.RECONVERGENT B1 ;  /* 0x0000000000017941 */ /* 0x000fea0003800200 */
.L_x_11362:
        /* <DEDUP_REMOVED lines=12> */
[----:B------:R-:W-:Y:S02]  /*19d0*/  HADD2.F32 R171, -RZ, R53.H1_H1 ;  /* 0x30000035ffab7230 */ /* 0x000fe40000004100 */
[----:B0-----:R-:W-:-:S05]  /*19e0*/  @P1 IMAD.WIDE.U32 R166, R207, 0x20, R166 ;  /* 0x00000020cfa61825 */ /* 0x001fca00078e00a6 */
[----:B------:R-:W5:Y:S04]  /*19f0*/  @P1 LDG.E.128 R36, desc[UR6][R166.64] ;  /* 0x00000006a6241981 */ /* 0x000f68000c1e1d00 */
[----:B------:R0:W5:Y:S01]  /*1a00*/  @P1 LDG.E.128 R32, desc[UR6][R166.64+0x10] ;  /* 0x00001006a6201981 */ /* 0x000162000c1e1d00 */
[----:B------:R-:W-:Y:S02]  /*1a10*/  HADD2.F32 R175, -RZ, R54.H1_H1 ;  /* 0x30000036ffaf7230 */ /* 0x000fe40000004100 */
[----:B------:R-:W-:Y:S02]  /*1a20*/  HADD2.F32 R179, -RZ, R55.H1_H1 ;  /* 0x30000037ffb37230 */ /* 0x000fe40000004100 */
[--C-:B0-----:R-:W-:Y:S02]  /*1a30*/  HADD2.F32 R167, -RZ, R52.reuse.H1_H1 ;  /* 0x30000034ffa77230 */ /* 0x101fe40000004100 */
[C---:B--2---:R-:W-:Y:S01]  /*1a40*/  FADD.FTZ R170, -R204.reuse, R153 ;  /* 0x00000099ccaa7221 */ /* 0x044fe20000010100 */
[----:B------:R-:W-:Y:S01]  /*1a50*/  FADD.FTZ R172, -R204, R154 ;  /* 0x0000009accac7221 */ /* 0x000fe20000010100 */
[----:B------:R-:W-:-:S02]  /*1a60*/  HADD2.F32 R153, -RZ, R52.H0_H0 ;  /* 0x20000034ff997230 */ /* 0x000fc40000004100 */
[C---:B------:R-:W-:Y:S01]  /*1a70*/  FADD.FTZ R152, -R204.reuse, R152 ;  /* 0x00000098cc987221 */ /* 0x040fe20000010100 */
[C---:B------:R-:W-:Y:S01]  /*1a80*/  FADD.FTZ R174, -R204.reuse, R155 ;  /* 0x0000009bccae7221 */ /* 0x040fe20000010100 */
[C---:B-----5:R-:W-:Y:S01]  /*1a90*/  FMUL.FTZ R168, R203.reuse, R170 ;  /* 0x000000aacba87220 */ /* 0x060fe20000410000 */
[----:B------:R-:W-:Y:S02]  /*1aa0*/  HADD2.F32 R170, -RZ, R53.H0_H0 ;  /* 0x20000035ffaa7230 */ /* 0x000fe40000004100 */
[C---:B------:R-:W-:Y:S01]  /*1ab0*/  FMUL.FTZ R165, R203.reuse, R152 ;  /* 0x00000098cba57220 */ /* 0x040fe20000410000 */
[----:B------:R-:W-:Y:S01]  /*1ac0*/  FMUL.FTZ R169, R203, R172 ;  /* 0x000000accba97220 */ /* 0x000fe20000410000 */
[--C-:B----4-:R-:W-:Y:S02]  /*1ad0*/  HADD2.F32 R154, -RZ, R160.reuse.H0_H0 ;  /* 0x200000a0ff9a7230 */ /* 0x110fe40000004100 */
[----:B---3--:R-:W-:Y:S01]  /*1ae0*/  FADD.FTZ R176, -R204, R156 ;  /* 0x0000009cccb07221 */ /* 0x008fe20000010100 */
[----:B------:R-:W-:-:S02]  /*1af0*/  HADD2.F32 R160, -RZ, R160.H1_H1 ;  /* 0x300000a0ffa07230 */ /* 0x000fc40000004100 */
[----:B------:R-:W-:Y:S01]  /*1b00*/  FADD.FTZ R178, -R204, R157 ;  /* 0x0000009dccb27221 */ /* 0x000fe20000010100 */
[--C-:B------:R-:W-:Y:S02]  /*1b10*/  HADD2.F32 R155, -RZ, R161.reuse.H0_H0 ;  /* 0x200000a1ff9b7230 */ /* 0x100fe40000004100 */
[----:B------:R-:W-:Y:S01]  /*1b20*/  FMUL.FTZ R166, R153, R154 ;  /* 0x0000009a99a67220 */ /* 0x000fe20000410000 */
        /* <DEDUP_REMOVED lines=13> */
[----:B------:R-:W-:Y:S02]  /*1c00*/  HADD2.F32 R174, -RZ, R54.H0_H0 ;  /* 0x20000036ffae7230 */ /* 0x000fe40000004100 */
        /* <DEDUP_REMOVED lines=8> */
[----:B------:R-:W-:Y:S01]  /*1c90*/  FADD.FTZ R180, -R204, R159 ;  /* 0x0000009fccb47221 */ /* 0x000fe20000010100 */
[----:B------:R-:W-:Y:S01]  /*1ca0*/  FMUL.FTZ R176, R203, R178 ;  /* 0x000000b2cbb07220 */ /* 0x000fe20000410000 */
[----:B------:R-:W-:-:S02]  /*1cb0*/  HADD2.F32 R159, -RZ, R163.H0_H0 ;  /* 0x200000a3ff9f7230 */ /* 0x000fc40000004100 */
[----:B------:R-:W-:Y:S01]  /*1cc0*/  FADD.FTZ R158, -R204, R158 ;  /* 0x0000009ecc9e7221 */ /* 0x000fe20000010100 */
        /* <DEDUP_REMOVED lines=27> */
.L_x_11365:
[----:B------:R-:W-:Y:S05]  /*1e80*/  BSYNC.RECONVERGENT B1 ;  /* 0x0000000000017941 */ /* 0x000fea0003800200 */
.L_x_11364:
        /* <DEDUP_REMOVED lines=24> */
.L_x_11409:
        /* <DEDUP_REMOVED lines=50> */
.L_x_11371:
        /* <DEDUP_REMOVED lines=36> */
.L_x_11372:
        /* <DEDUP_REMOVED lines=8> */
.L_x_11370:
[----:B------:R-:W-:Y:S05]  /*25f0*/  BSYNC.RECONVERGENT B2 ;  /* 0x0000000000027941 */ /* 0x000fea0003800200 */
.L_x_11369:
        /* <DEDUP_REMOVED lines=42> */
.L_x_11375:
        /* <DEDUP_REMOVED lines=36> */
.L_x_11376:
        /* <DEDUP_REMOVED lines=8> */
.L_x_11374:
[----:B------:R-:W-:Y:S05]  /*2b60*/  BSYNC.RECONVERGENT B2 ;  /* 0x0000000000027941 */ /* 0x000fea0003800200 */
.L_x_11373:
        /* <DEDUP_REMOVED lines=42> */
.L_x_11379:
        /* <DEDUP_REMOVED lines=36> */
.L_x_11380:
        /* <DEDUP_REMOVED lines=8> */
.L_x_11378:
[----:B------:R-:W-:Y:S05]  /*30d0*/  BSYNC.RECONVERGENT B2 ;  /* 0x0000000000027941 */ /* 0x000fea0003800200 */
.L_x_11377:
        /* <DEDUP_REMOVED lines=41> */
.L_x_11382:
        /* <DEDUP_REMOVED lines=36> */
.L_x_11383:
        /* <DEDUP_REMOVED lines=8> */
.L_x_11368:
        /* <DEDUP_REMOVED lines=40> */
[----:B-1----:R-:W-:Y:S01]  /*38b0*/  IMAD.WIDE.U32 R156, R4, 0x10, R156 ;  /* 0x00000010049c7825 */ /* 0x002fe200078e009c */
[----:B------:R-:W-:-:S02]  /*38c0*/  F2FP.F16.F32.PACK_AB R153, R154, R153 ;  /* 0x000000999a99723e */ /* 0x000fc400000000ff */
[----:B------:R-:W-:Y:S02]  /*38d0*/  F2FP.F16.F32.PACK_AB R154, R158, R205 ;  /* 0x000000cd9e9a723e */ /* 0x000fe400000000ff */
[----:B------:R-:W-:Y:S02]  /*38e0*/  F2FP.F16.F32.PACK_AB R155, R202, R209 ;  /* 0x000000d1ca9b723e */ /* 0x000fe400000000ff */
[----:B------:R-:W-:-:S03]  /*38f0*/  IADD3 R4, PT, PT, R4, 0x20, RZ ;  /* 0x0000002004047810 */ /* 0x000fc60007ffe0ff */
[----:B------:R1:W-:Y:S04]  /*3900*/  STG.E.128 desc[UR6][R156.64], R152 ;  /* 0x000000989c007986 */ /* 0x0003e8000c101d06 */
.L_x_11386:
[----:B------:R-:W-:Y:S05]  /*3910*/  BSYNC.RECONVERGENT B2 ;  /* 0x0000000000027941 */ /* 0x000fea0003800200 */
.L_x_11385:
[----:B------:R-:W-:Y:S04]  /*3920*/  BSSY.RECONVERGENT B2, `(.L_x_11387) ;  /* 0x000002a000027945 */ /* 0x000fe80003800200 */
[----:B------:R-:W-:Y:S05]  /*3930*/  @!P4 BRA `(.L_x_11388) ;  /* 0x0000000000a0c947 */ /* 0x000fea0003800000 */
[----:B-1----:R-:W1:Y:S01]  /*3940*/  LDC.64 R156, c[0x0][0x468] ;  /* 0x00011a00ff9c7b82 */ /* 0x002e620000000a00 */
        /* <DEDUP_REMOVED lines=39> */
.L_x_11388:
[----:B------:R-:W-:Y:S05]  /*3bc0*/  BSYNC.RECONVERGENT B2 ;  /* 0x0000000000027941 */ /* 0x000fea0003800200 */
.L_x_11387:
        /* <DEDUP_REMOVED lines=42> */
.L_x_11390:
[----:B------:R-:W-:Y:S05]  /*3e70*/  BSYNC.RECONVERGENT B2 ;  /* 0x0000000000027941 */ /* 0x000fea0003800200 */
.L_x_11389:
        /* <DEDUP_REMOVED lines=41> */
.L_x_11384:
        /* <DEDUP_REMOVED lines=39> */
[----:B-1----:R-:W-:Y:S01]  /*4380*/  IMAD.WIDE.U32 R156, R4, 0x10, R156 ;  /* 0x00000010049c7825 */ /* 0x002fe200078e009c */
[----:B------:R-:W-:Y:S01]  /*4390*/  F2FP.F16.F32.PACK_AB R153, R202, R153 ;  /* 0x00000099ca99723e */ /* 0x000fe200000000ff */
[----:B------:R1:W-:Y:S01]  /*43a0*/  STG.E.128 desc[UR6][R158.64], R140 ;  /* 0x0000008c9e007986 */ /* 0x0003e2000c101d06 */
[----:B------:R-:W-:Y:S02]  /*43b0*/  F2FP.F16.F32.PACK_AB R152, R163, R152 ;  /* 0x00000098a398723e */ /* 0x000fe400000000ff */
[----:B------:R-:W-:Y:S01]  /*43c0*/  IADD3 R4, PT, PT, R4, 0x20, RZ ;  /* 0x0000002004047810 */ /* 0x000fe20007ffe0ff */
[----:B------:R1:W-:Y:S04]  /*43d0*/  STG.E.128 desc[UR6][R158.64+0x10], R148 ;  /* 0x000010949e007986 */ /* 0x0003e8000c101d06 */
[----:B------:R1:W-:Y:S02]  /*43e0*/  STG.E.128 desc[UR6][R156.64], R152 ;  /* 0x000000989c007986 */ /* 0x0003e4000c101d06 */
.L_x_11392:
[----:B------:R-:W-:Y:S05]  /*43f0*/  BSYNC.RECONVERGENT B2 ;  /* 0x0000000000027941 */ /* 0x000fea0003800200 */
.L_x_11391:
        /* <DEDUP_REMOVED lines=46> */
.L_x_11394:
[----:B------:R-:W-:Y:S05]  /*46e0*/  BSYNC.RECONVERGENT B2 ;  /* 0x0000000000027941 */ /* 0x000fea0003800200 */
.L_x_11393:
        /* <DEDUP_REMOVED lines=46> */
.L_x_11396:
[----:B------:R-:W-:Y:S05]  /*49d0*/  BSYNC.RECONVERGENT B2 ;  /* 0x0000000000027941 */ /* 0x000fea0003800200 */
.L_x_11395:
        /* <DEDUP_REMOVED lines=37> */
[----:B------:R-:W-:Y:S01]  /*4c30*/  F2FP.F16.F32.PACK_AB R155, R204, R203 ;  /* 0x000000cbcc9b723e */ /* 0x000fe200000000ff */
[----:B------:R0:W-:Y:S01]  /*4c40*/  STG.E.128 desc[UR6][R156.64], R140 ;  /* 0x0000008c9c007986 */ /* 0x0001e2000c101d06 */
[----:B------:R-:W-:-:S02]  /*4c50*/  F2FP.F16.F32.PACK_AB R154, R202, R163 ;  /* 0x000000a3ca9a723e */ /* 0x000fc400000000ff */
[----:B------:R-:W-:Y:S01]  /*4c60*/  F2FP.F16.F32.PACK_AB R153, R162, R153 ;  /* 0x00000099a299723e */ /* 0x000fe200000000ff */
[----:B------:R0:W-:Y:S01]  /*4c70*/  STG.E.128 desc[UR6][R156.64+0x10], R148 ;  /* 0x000010949c007986 */ /* 0x0001e2000c101d06 */
[----:B------:R-:W-:-:S05]  /*4c80*/  F2FP.F16.F32.PACK_AB R152, R161, R152 ;  /* 0x00000098a198723e */ /* 0x000fca00000000ff */
[----:B------:R0:W-:Y:S02]  /*4c90*/  STG.E.128 desc[UR6][R158.64], R152 ;  /* 0x000000989e007986 */ /* 0x0001e4000c101d06 */
.L_x_11381:
[----:B------:R-:W-:Y:S05]  /*4ca0*/  BSYNC.RECONVERGENT B1 ;  /* 0x0000000000017941 */ /* 0x000fea0003800200 */
.L_x_11367:
[----:B01234-:R-:W0:Y:S02]  /*4cb0*/  LDC.64 R152, c[0x0][0x380] ;  /* 0x0000e000ff987b82 */ /* 0x01fe240000000a00 */
[----:B0-----:R-:W-:-:S04]  /*4cc0*/  LEA R5, R152, R5, 0x2 ;  /* 0x0000000598057211 */ /* 0x001fc800078e10ff */
[----:B------:R-:W-:-:S13]  /*4cd0*/  ISETP.GE.AND P1, PT, R5, R153, PT ;  /* 0x000000990500720c */ /* 0x000fda0003f26270 */
[----:B------:R-:W-:Y:S05]  /*4ce0*/  @!P1 BRA `(.L_x_11397) ;  /* 0xffffffb800789947 */ /* 0x000fea000383ffff */
.L_x_11357:
[----:B------:R-:W-:Y:S05]  /*4cf0*/  BSYNC B0 ;  /* 0x0000000000007941 */ /* 0x000fea0003800000 */
.L_x_11356:
        /* <DEDUP_REMOVED lines=256> */
.L_x_11366:
        /* <DEDUP_REMOVED lines=8> */
.L_x_11399:
[----:B------:R-:W-:Y:S05]  /*5d80*/  BSYNC B1 ;  /* 0x0000000000017941 */ /* 0x000fea0003800000 */
.L_x_11398:
        /* <DEDUP_REMOVED lines=8> */
.L_x_11400:
[----:B------:R-:W-:Y:S01]  /*5e10*/  FADD.FTZ R152, R152, R205 ;  /* 0x000000cd98987221 */ /* 0x000fe20000010000 */
[----:B------:R-:W-:-:S04]  /*5e20*/  HFMA2 R163, -RZ, RZ, 0, 1.1920928955078125e-07 ;  /* 0x00000002ffa37431 */ /* 0x000fc800000001ff */
[----:B------:R-:W-:Y:S02]  /*5e30*/  MOV R202, R152 ;  /* 0x0000009800ca7202 */ /* 0x000fe40000000f00 */
[----:B------:R-:W-:-:S07]  /*5e40*/  MOV R153, R162 ;  /* 0x000000a200997202 */ /* 0x000fce0000000f00 */
[----:B------:R-:W-:Y:S05]  /*5e50*/  WARPSYNC.COLLECTIVE R161, `(.L_x_11401) ;  /* 0x00000000a1087348 */ /* 0x000fea0003c00000 */
[----:B------:R0:W1:Y:S02]  /*5e60*/  SHFL.BFLY P6, R162, R202, R163, R204 ;  /* 0x0c0000a3caa27389 */ /* 0x00006400000c00cc */
[----:B01----:R-:W-:Y:S05]  /*5e70*/  ENDCOLLECTIVE ;  /* 0x000000000000791b */ /* 0x003fea0003800000 */
.L_x_11401:
[----:B------:R-:W-:-:S05]  /*5e80*/  FADD.FTZ R153, R153, R206 ;  /* 0x000000ce99997221 */ /* 0x000fca0000010000 */
[----:B------:R-:W-:Y:S02]  /*5e90*/  MOV R202, R153 ;  /* 0x0000009900ca7202 */ /* 0x000fe40000000f00 */
[----:B------:R-:W-:-:S07]  /*5ea0*/  MOV R155, R162 ;  /* 0x000000a2009b7202 */ /* 0x000fce0000000f00 */
[----:B------:R-:W-:Y:S05]  /*5eb0*/  WARPSYNC.COLLECTIVE R161, `(.L_x_11402) ;  /* 0x00000000a1087348 */ /* 0x000fea0003c00000 */
[----:B------:R0:W1:Y:S02]  /*5ec0*/  SHFL.BFLY P6, R162, R202, R163, R204 ;  /* 0x0c0000a3caa27389 */ /* 0x00006400000c00cc */
[----:B01----:R-:W-:Y:S05]  /*5ed0*/  ENDCOLLECTIVE ;  /* 0x000000000000791b */ /* 0x003fea0003800000 */
.L_x_11402:
[----:B------:R-:W-:Y:S01]  /*5ee0*/  FADD.FTZ R155, R152, R155 ;  /* 0x0000009b989b7221 */ /* 0x000fe20000010000 */
[----:B------:R-:W-:-:S04]  /*5ef0*/  HFMA2 R163, -RZ, RZ, 0, 2.384185791015625e-07 ;  /* 0x00000004ffa37431 */ /* 0x000fc800000001ff */
[----:B------:R-:W-:Y:S02]  /*5f00*/  MOV R202, R155 ;  /* 0x0000009b00ca7202 */ /* 0x000fe40000000f00 */
[----:B------:R-:W-:-:S07]  /*5f10*/  MOV R154, R162 ;  /* 0x000000a2009a7202 */ /* 0x000fce0000000f00 */
[----:B------:R-:W-:Y:S05]  /*5f20*/  WARPSYNC.COLLECTIVE R161, `(.L_x_11403) ;  /* 0x00000000a1087348 */ /* 0x000fea0003c00000 */
[----:B------:R0:W1:Y:S02]  /*5f30*/  SHFL.BFLY P6, R162, R202, R163, R204 ;  /* 0x0c0000a3caa27389 */ /* 0x00006400000c00cc */
[----:B01----:R-:W-:Y:S05]  /*5f40*/  ENDCOLLECTIVE ;  /* 0x000000000000791b */ /* 0x003fea0003800000 */
.L_x_11403:
[----:B------:R-:W-:-:S05]  /*5f50*/  FADD.FTZ R154, R153, R154 ;  /* 0x0000009a999a7221 */ /* 0x000fca0000010000 */
[----:B------:R-:W-:Y:S02]  /*5f60*/  MOV R202, R154 ;  /* 0x0000009a00ca7202 */ /* 0x000fe40000000f00 */
[----:B------:R-:W-:-:S07]  /*5f70*/  MOV R156, R162 ;  /* 0x000000a2009c7202 */ /* 0x000fce0000000f00 */
[----:B------:R-:W-:Y:S05]  /*5f80*/  WARPSYNC.COLLECTIVE R161, `(.L_x_11404) ;  /* 0x00000000a1087348 */ /* 0x000fea0003c00000 */
[----:B------:R0:W1:Y:S02]  /*5f90*/  SHFL.BFLY P6, R162, R202, R163, R204 ;  /* 0x0c0000a3caa27389 */ /* 0x00006400000c00cc */
[----:B01----:R-:W-:Y:S05]  /*5fa0*/  ENDCOLLECTIVE ;  /* 0x000000000000791b */ /* 0x003fea0003800000 */
.L_x_11404:
[----:B------:R-:W-:Y:S01]  /*5fb0*/  FADD.FTZ R156, R155, R156 ;  /* 0x0000009c9b9c7221 */ /* 0x000fe20000010000 */
[----:B------:R-:W-:-:S04]  /*5fc0*/  HFMA2 R163, -RZ, RZ, 0, 4.76837158203125e-07 ;  /* 0x00000008ffa37431 */ /* 0x000fc800000001ff */
[----:B------:R-:W-:Y:S02]  /*5fd0*/  MOV R202, R156 ;  /* 0x0000009c00ca7202 */ /* 0x000fe40000000f00 */
[----:B------:R-:W-:-:S07]  /*5fe0*/  MOV R157, R162 ;  /* 0x000000a2009d7202 */ /* 0x000fce0000000f00 */
[----:B------:R-:W-:Y:S05]  /*5ff0*/  WARPSYNC.COLLECTIVE R161, `(.L_x_11405) ;  /* 0x00000000a1087348 */ /* 0x000fea0003c00000 */
[----:B------:R0:W1:Y:S02]  /*6000*/  SHFL.BFLY P6, R162, R202, R163, R204 ;  /* 0x0c0000a3caa27389 */ /* 0x00006400000c00cc */
[----:B01----:R-:W-:Y:S05]  /*6010*/  ENDCOLLECTIVE ;  /* 0x000000000000791b */ /* 0x003fea0003800000 */
.L_x_11405:
[----:B------:R-:W-:-:S05]  /*6020*/  FADD.FTZ R157, R154, R157 ;  /* 0x0000009d9a9d7221 */ /* 0x000fca0000010000 */
[----:B------:R-:W-:Y:S02]  /*6030*/  MOV R202, R157 ;  /* 0x0000009d00ca7202 */ /* 0x000fe40000000f00 */
[----:B------:R-:W-:-:S07]  /*6040*/  MOV R159, R162 ;  /* 0x000000a2009f7202 */ /* 0x000fce0000000f00 */
[----:B------:R-:W-:Y:S05]  /*6050*/  WARPSYNC.COLLECTIVE R161, `(.L_x_11406) ;  /* 0x00000000a1087348 */ /* 0x000fea0003c00000 */
[----:B------:R0:W1:Y:S02]  /*6060*/  SHFL.BFLY P6, R162, R202, R163, R204 ;  /* 0x0c0000a3caa27389 */ /* 0x00006400000c00cc */
[----:B01----:R-:W-:Y:S05]  /*6070*/  ENDCOLLECTIVE ;  /* 0x000000000000791b */ /* 0x003fea0003800000 */
.L_x_11406:
[----:B------:R-:W-:Y:S01]  /*6080*/  FADD.FTZ R159, R156, R159 ;  /* 0x0000009f9c9f7221 */ /* 0x000fe20000010000 */
[----:B------:R-:W-:-:S04]  /*6090*/  HFMA2 R163, -RZ, RZ, 0, 9.5367431640625e-07 ;  /* 0x00000010ffa37431 */ /* 0x000fc800000001ff */
[----:B------:R-:W-:Y:S02]  /*60a0*/  MOV R202, R159 ;  /* 0x0000009f00ca7202 */ /* 0x000fe40000000f00 */
[----:B------:R-:W-:-:S07]  /*60b0*/  MOV R158, R162 ;  /* 0x000000a2009e7202 */ /* 0x000fce0000000f00 */
[----:B------:R-:W-:Y:S05]  /*60c0*/  WARPSYNC.COLLECTIVE R161, `(.L_x_11407) ;  /* 0x00000000a1087348 */ /* 0x000fea0003c00000 */
[----:B------:R0:W1:Y:S02]  /*60d0*/  SHFL.BFLY P6, R162, R202, R163, R204 ;  /* 0x0c0000a3caa27389 */ /* 0x00006400000c00cc */
[----:B01----:R-:W-:Y:S05]  /*60e0*/  ENDCOLLECTIVE ;  /* 0x000000000000791b */ /* 0x003fea0003800000 */
.L_x_11407:
[----:B------:R-:W-:-:S05]  /*60f0*/  FADD.FTZ R158, R157, R158 ;  /* 0x0000009e9d9e7221 */ /* 0x000fca0000010000 */
[----:B------:R-:W-:Y:S02]  /*6100*/  MOV R202, R158 ;  /* 0x0000009e00ca7202 */ /* 0x000fe40000000f00 */
[----:B------:R-:W-:-:S07]  /*6110*/  MOV R152, R162 ;  /* 0x000000a200987202 */ /* 0x000fce0000000f00 */
[----:B------:R-:W-:Y:S05]  /*6120*/  WARPSYNC.COLLECTIVE R161, `(.L_x_11408) ;  /* 0x00000000a1087348 */ /* 0x000fea0003c00000 */
[----:B------:R0:W1:Y:S02]  /*6130*/  SHFL.BFLY P6, R162, R202, R163, R204 ;  /* 0x0c0000a3caa27389 */ /* 0x00006400000c00cc */
[----:B01----:R-:W-:Y:S05]  /*6140*/  ENDCOLLECTIVE ;  /* 0x000000000000791b */ /* 0x003fea0003800000 */
.L_x_11408:
[----:B------:R-:W-:Y:S01]  /*6150*/  MOV R153, R162 ;  /* 0x000000a200997202 */ /* 0x000fe20000000f00 */
[----:B------:R-:W-:Y:S06]  /*6160*/  BRA `(.L_x_11409) ;  /* 0xffffffbc00a87947 */ /* 0x000fec000383ffff */
.L_x_11410:
        /* <DEDUP_REMOVED lines=9> */
.L_x_20066:


//--------------------- .text._ZN10layer_norm13ln_bwd_kernelINS_13Kernel_traitsI6__halfS2_fS2_fjLj1024ELj1ELj4ELj1ELj16ENS_18Kernel_traits_baseILj1024ES2_S2_fS2_fjLj128EEEEELb0ELb0ELb0ELb1EEEvNS_9BwdParamsE --------------------------
	.section	.text._ZN10layer_norm13ln_bwd_kernelINS_13Kernel_traitsI6__halfS2_fS2_fjLj1024ELj1ELj4ELj1ELj16ENS_18Kernel_traits_baseILj1024ES2_S2_fS2_fjLj128EEEEELb0ELb0ELb0ELb1EEEvNS_9BwdParamsE,"ax",@progbits
	.align	128
        .global         _ZN10layer_norm13ln_bwd_kernelINS_13Kernel_traitsI6__halfS2_fS2_fjLj1024ELj1ELj4ELj1ELj16ENS_18Kernel_traits_baseILj1024ES2_S2_fS2_fjLj128EEEEELb0ELb0ELb0ELb1EEEvNS_9BwdParamsE
        .type           _ZN10layer_norm13ln_bwd_kernelINS_13Kernel_traitsI6__halfS2_fS2_fjLj1024ELj1ELj4ELj1ELj16ENS_18Kernel_traits_baseILj1024ES2_S2_fS2_fjLj128EEEEELb0ELb0ELb0ELb1EEEvNS_9BwdParamsE,@function
        .size           _ZN10layer_norm13ln_bwd_kernelINS_13Kernel_traitsI6__halfS2_fS2_fjLj1024ELj1ELj4ELj1ELj16ENS_18Kernel_traits_baseILj1024ES2_S2_fS2_fjLj128EEEEELb0ELb0ELb0ELb1EEEvNS_9BwdParamsE,(.L_x_20067 - _ZN10layer_norm13ln_bwd_kernelINS_13Kernel_traitsI6__halfS2_fS2_fjLj1024ELj1ELj4ELj1ELj16ENS_18Kernel_traits_baseILj1024ES2_S2_fS2_fjLj128EEEEELb0ELb0ELb0ELb1EEEvNS_9BwdParamsE)
        .other          _ZN10layer_norm13ln_bwd_kernelINS_13Kernel_traitsI6__halfS2_fS2_fjLj1024ELj1ELj4ELj1ELj16ENS_18Kernel_traits_baseILj1024ES2_S2_fS2_fjLj128EEEEELb0ELb0ELb0ELb1EEEvNS_9BwdParamsE,@"STO_CUDA_ENTRY STV_DEFAULT"
_ZN10layer_norm13ln_bwd_kernelINS_13Kernel_traitsI6__halfS2_fS2_fjLj1024ELj1ELj4ELj1ELj16ENS_18Kernel_traits_baseILj1024ES2_S2_fS2_fjLj128EEEEELb0ELb0ELb0ELb1EEEvNS_9BwdParamsE:
.text._ZN10layer_norm13ln_bwd_kernelINS_13Kernel_traitsI6__halfS2_fS2_fjLj1024ELj1ELj4ELj1ELj16ENS_18Kernel_traits_baseILj1024ES2_S2_fS2_fjLj128EEEEELb0ELb0ELb0ELb1EEEvNS_9BwdParamsE:
        /* <DEDUP_REMOVED lines=90> */
[----:B------:R-:W-:Y:S01]  /*05a0*/  MOV R180, RZ ;  /* 0x000000ff00b47202 */ /* 0x000fe20000000f00 */
[--C-:B--2---:R-:W-:Y:S02]  /*05b0*/  HADD2.F32 R185, -RZ, R152.reuse.H0_H0 ;  /* 0x20000098ffb97230 */ /* 0x104fe40000004100 */
[----:B------:R-:W-:Y:S02]  /*05c0*/  HADD2.F32 R184, -RZ, R152.H1_H1 ;  /* 0x30000098ffb87230 */ /* 0x000fe40000004100 */
[----:B------:R-:W-:Y:S02]  /*05d0*/  HFMA2 R152, -RZ, RZ, 0, 0 ;  /* 0x00000000ff987431 */ /* 0x000fe400000001ff */
[--C-:B------:R-:W-:Y:S02]  /*05e0*/  HADD2.F32 R183, -RZ, R153.reuse.H0_H0 ;  /* 0x20000099ffb77230 */ /* 0x100fe40000004100 */
[----:B------:R-:W-:-:S02]  /*05f0*/  HADD2.F32 R182, -RZ, R153.H1_H1 ;  /* 0x30000099ffb67230 */ /* 0x000fc40000004100 */
[--C-:B---3--:R-:W-:Y:S02]  /*0600*/  HADD2.F32 R156, -RZ, R160.reuse.H0_H0 ;  /* 0x200000a0ff9c7230 */ /* 0x108fe40000004100 */
[----:B------:R-:W-:Y:S02]  /*0610*/  HADD2.F32 R157, -RZ, R160.H1_H1 ;  /* 0x300000a0ff9d7230 */ /* 0x000fe40000004100 */
[--C-:B------:R-:W-:Y:S02]  /*0620*/  HADD2.F32 R158, -RZ, R161.reuse.H0_H0 ;  /* 0x200000a1ff9e7230 */ /* 0x100fe40000004100 */
[----:B------:R-:W-:Y:S02]  /*0630*/  HADD2.F32 R159, -RZ, R161.H1_H1 ;  /* 0x300000a1ff9f7230 */ /* 0x000fe40000004100 */
[--C-:B----4-:R-:W-:Y:S02]  /*0640*/  HADD2.F32 R164, -RZ, R168.reuse.H0_H0 ;  /* 0x200000a8ffa47230 */ /* 0x110fe40000004100 */
[----:B------:R-:W-:-:S02]  /*0650*/  HADD2.F32 R165, -RZ, R168.H1_H1 ;  /* 0x300000a8ffa57230 */ /* 0x000fc40000004100 */
[--C-:B------:R-:W-:Y:S02]  /*0660*/  HADD2.F32 R166, -RZ, R169.reuse.H0_H0 ;  /* 0x200000a9ffa67230 */ /* 0x100fe40000004100 */
[----:B------:R-:W-:Y:S02]  /*0670*/  HADD2.F32 R167, -RZ, R169.H1_H1 ;  /* 0x300000a9ffa77230 */ /* 0x000fe40000004100 */
[--C-:B-----5:R-:W-:Y:S02]  /*0680*/  HADD2.F32 R172, -RZ, R176.reuse.H0_H0 ;  /* 0x200000b0ffac7230 */ /* 0x120fe40000004100 */
        /* <DEDUP_REMOVED lines=11> */
[----:B------:R-:W-:Y:S02]  /*0740*/  HADD2.F32 R154, -RZ, R155.H0_H0 ;  /* 0x2000009bff9a7230 */ /* 0x000fe40000004100 */
[----:B------:R-:W-:Y:S02]  /*0750*/  HADD2.F32 R162, -RZ, R163.H0_H0 ;  /* 0x200000a3ffa27230 */ /* 0x000fe40000004100 */
[----:B------:R-:W-:Y:S02]  /*0760*/  HADD2.F32 R170, -RZ, R171.H0_H0 ;  /* 0x200000abffaa7230 */ /* 0x000fe40000004100 */
[----:B------:R-:W-:-:S02]  /*0770*/  HADD2.F32 R178, -RZ, R179.H0_H0 ;  /* 0x200000b3ffb27230 */ /* 0x000fc40000004100 */
[----:B------:R-:W-:Y:S02]  /*0780*/  HADD2.F32 R155, -RZ, R155.H1_H1 ;  /* 0x3000009bff9b7230 */ /* 0x000fe40000004100 */
[----:B------:R-:W-:Y:S02]  /*0790*/  HADD2.F32 R163, -RZ, R163.H1_H1 ;  /* 0x300000a3ffa37230 */ /* 0x000fe40000004100 */
[----:B------:R-:W-:Y:S02]  /*07a0*/  HADD2.F32 R171, -RZ, R171.H1_H1 ;  /* 0x300000abffab7230 */ /* 0x000fe40000004100 */
[----:B------:R-:W-:-:S07]  /*07b0*/  HADD2.F32 R179, -RZ, R179.H1_H1 ;  /* 0x300000b3ffb37230 */ /* 0x000fce0000004100 */
.L_x_11426:
        /* <DEDUP_REMOVED lines=25> */
[--C-:B------:R-:W-:Y:S02]  /*0950*/  IMAD.WIDE.U32 R190, R201, 0x20, R198.reuse ;  /* 0x00000020c9be7825 */ /* 0x100fe400078e00c6 */
[----:B------:R-:W4:Y:S02]  /*0960*/  @P0 LDG.E.U16 R200, desc[UR6][R104.64] ;  /* 0x0000000668c80981 */ /* 0x000f24000c1e1500 */
[----:B------:R-:W-:-:S02]  /*0970*/  IMAD.WIDE.U32 R198, R187, 0x20, R198 ;  /* 0x00000020bbc67825 */ /* 0x000fc400078e00c6 */
[----:B------:R-:W4:Y:S04]  /*0980*/  LDG.E.128 R96, desc[UR6][R130.64] ;  /* 0x0000000682607981 */ /* 0x000f28000c1e1d00 */
[----:B------:R-:W4:Y:S01]  /*0990*/  LDG.E.128 R120, desc[UR6][R198.64] ;  /* 0x00000006c6787981 */ /* 0x000f22000c1e1d00 */
[----:B------:R-:W-:-:S03]  /*09a0*/  IMAD.WIDE.U32 R100, R203, 0x10, R128 ;  /* 0x00000010cb647825 */ /* 0x000fc600078e0080 */
[----:B------:R-:W4:Y:S01]  /*09b0*/  LDG.E.128 R104, desc[UR6][R130.64+0x10] ;  /* 0x0000100682687981 */ /* 0x000f22000c1e1d00 */
[----:B------:R-:W-:-:S03]  /*09c0*/  IMAD.WIDE.U32 R112, R201, 0x10, R128 ;  /* 0x00000010c9707825 */ /* 0x000fc600078e0080 */
[----:B------:R-:W4:Y:S04]  /*09d0*/  LDG.E.128 R100, desc[UR6][R100.64] ;  /* 0x0000000664647981 */ /* 0x000f28000c1e1d00 */
[----:B------:R-:W4:Y:S04]  /*09e0*/  LDG.E.128 R108, desc[UR6][R190.64] ;  /* 0x00000006be6c7981 */ /* 0x000f28000c1e1d00 */
[----:B------:R0:W4:Y:S04]  /*09f0*/  LDG.E.128 R116, desc[UR6][R190.64+0x10] ;  /* 0x00001006be747981 */ /* 0x000128000c1e1d00 */
[----:B------:R-:W4:Y:S04]  /*0a00*/  LDG.E.128 R124, desc[UR6][R198.64+0x10] ;  /* 0x00001006c67c7981 */ /* 0x000f28000c1e1d00 */
[----:B------:R-:W4:Y:S01]  /*0a10*/  LDG.E.128 R112, desc[UR6][R112.64] ;  /* 0x0000000670707981 */ /* 0x000f22000c1e1d00 */
[----:B------:R-:W-:-:S06]  /*0a20*/  IMAD.WIDE.U32 R128, R187, 0x10, R128 ;  /* 0x00000010bb807825 */ /* 0x000fcc00078e0080 */
[----:B------:R-:W4:Y:S01]  /*0a30*/  LDG.E.128 R128, desc[UR6][R128.64] ;  /* 0x0000000680807981 */ /* 0x000f22000c1e1d00 */
        /* <DEDUP_REMOVED lines=19> */
[----:B------:R-:W-:Y:S01]  /*0b70*/  MOV R196, 0x3f800000 ;  /* 0x3f80000000c47802 */ /* 0x000fe20000000f00 */
[----:B------:R-:W-:Y:S01]  /*0b80*/  UMOV UR4, 0xffffffff ;  /* 0xffffffff00047882 */ /* 0x000fe20000000000 */
[----:B------:R-:W-:-:S05]  /*0b90*/  FSEL R230, R202, RZ, !P2 ;  /* 0x000000ffcae67208 */ /* 0x000fca0005000000 */
[C---:B--2---:R-:W-:Y:S01]  /*0ba0*/  FADD.FTZ R92, -R230.reuse, R92 ;  /* 0x0000005ce65c7221 */ /* 0x044fe20000010100 */
[C---:B0-----:R-:W-:Y:S01]  /*0bb0*/  FADD.FTZ R190, -R230.reuse, R93 ;  /* 0x0000005de6be7221 */ /* 0x041fe20000010100 */
[C---:B------:R-:W-:Y:S01]  /*0bc0*/  FADD.FTZ R94, -R230.reuse, R94 ;  /* 0x0000005ee65e7221 */ /* 0x040fe20000010100 */
[----:B---3--:R-:W-:Y:S02]  /*0bd0*/  HADD2.F32 R191, -RZ, R88.H1_H1 ;  /* 0x30000058ffbf7230 */ /* 0x008fe40000004100 */
[----:B-1----:R-:W-:Y:S02]  /*0be0*/  HADD2.F32 R188, -RZ, R90.H0_H0 ;  /* 0x2000005affbc7230 */ /* 0x002fe40000004100 */
[C---:B----4-:R-:W-:Y:S01]  /*0bf0*/  FADD.FTZ R194, -R230.reuse, R84 ;  /* 0x00000054e6c27221 */ /* 0x050fe20000010100 */
[C---:B------:R-:W-:Y:S01]  /*0c00*/  FADD.FTZ R86, -R230.reuse, R86 ;  /* 0x00000056e6567221 */ /* 0x040fe20000010100 */
[C---:B------:R-:W-:Y:S01]  /*0c10*/  FADD.FTZ R192, -R230.reuse, R87 ;  /* 0x00000057e6c07221 */ /* 0x040fe20000010100 */
[----:B------:R-:W-:Y:S01]  /*0c20*/  FADD.FTZ R84, -R230, R85 ;  /* 0x00000055e6547221 */ /* 0x000fe20000010100 */
[----:B------:R-:W-:-:S02]  /*0c30*/  HADD2.F32 R87, -RZ, R88.H0_H0 ;  /* 0x20000058ff577230 */ /* 0x000fc40000004100 */
[C---:B------:R-:W-:Y:S01]  /*0c40*/  FMUL.FTZ R85, R197.reuse, R194 ;  /* 0x000000c2c5557220 */ /* 0x040fe20000410000 */
[----:B------:R-:W-:Y:S02]  /*0c50*/  HADD2.F32 R88, -RZ, R89.H0_H0 ;  /* 0x20000059ff587230 */ /* 0x000fe40000004100 */
[C---:B------:R-:W-:Y:S01]  /*0c60*/  FMUL.FTZ R86, R197.reuse, R86 ;  /* 0x00000056c5567220 */ /* 0x040fe20000410000 */
[----:B------:R-:W-:Y:S02]  /*0c70*/  HADD2.F32 R189, -RZ, R90.H1_H1 ;  /* 0x3000005affbd7230 */ /* 0x000fe40000004100 */
[C---:B------:R-:W-:Y:S01]  /*0c80*/  FMUL.FTZ R92, R197.reuse, R92 ;  /* 0x0000005cc55c7220 */ /* 0x040fe20000410000 */
[C---:B------:R-:W-:Y:S01]  /*0c90*/  FADD.FTZ R198, -R230.reuse, R95 ;  /* 0x0000005fe6c67221 */ /* 0x040fe20000010100 */
[C---:B------:R-:W-:Y:S01]  /*0ca0*/  FADD.FTZ R224, -R230.reuse, R121 ;  /* 0x00000079e6e07221 */ /* 0x040fe20000010100 */
[----:B------:R-:W-:Y:S01]  /*0cb0*/  FMUL.FTZ R121, R197, R190 ;  /* 0x000000bec5797220 */ /* 0x000fe20000410000 */
[----:B------:R-:W-:Y:S01]  /*0cc0*/  FADD.FTZ R226, -R230, R123 ;  /* 0x0000007be6e27221 */ /* 0x000fe20000010100 */
[----:B------:R-:W-:Y:S01]  /*0cd0*/  FADD.FTZ R152, R87, R152 ;  /* 0x0000009857987221 */ /* 0x000fe20000010000 */
[-C--:B------:R-:W-:Y:S01]  /*0ce0*/  FFMA.FTZ R180, R85, R87.reuse, R180 ;  /* 0x0000005755b47223 */ /* 0x080fe200000100b4 */
[----:B------:R-:W-:Y:S01]  /*0cf0*/  FMUL.FTZ R194, R185, R87 ;  /* 0x00000057b9c27220 */ /* 0x000fe20000410000 */
[----:B------:R-:W-:-:S02]  /*0d00*/  HADD2.F32 R90, -RZ, R91.H0_H0 ;  /* 0x2000005bff5a7230 */ /* 0x000fc40000004100 */
[----:B------:R-:W-:Y:S01]  /*0d10*/  FADD.FTZ R148, R88, R148 ;  /* 0x0000009458947221 */ /* 0x000fe20000010000 */
[-C--:B------:R-:W-:Y:S01]  /*0d20*/  FFMA.FTZ R149, R86, R88.reuse, R149 ;  /* 0x0000005856957223 */ /* 0x080fe20000010095 */
[----:B------:R-:W-:Y:S01]  /*0d30*/  FMUL.FTZ R87, R183, R88 ;  /* 0x00000058b7577220 */ /* 0x000fe20000410000 */
[----:B------:R-:W-:Y:S01]  /*0d40*/  FADD.FTZ R29, R188, R29 ;  /* 0x0000001dbc1d7221 */ /* 0x000fe20000010000 */
[-C--:B------:R-:W-:Y:S01]  /*0d50*/  FFMA.FTZ R145, R92, R188.reuse, R145 ;  /* 0x000000bc5c917223 */ /* 0x080fe20000010091 */
[----:B------:R-:W-:Y:S01]  /*0d60*/  FMUL.FTZ R123, R181, R188 ;  /* 0x000000bcb57b7220 */ /* 0x000fe20000410000 */
[----:B------:R-:W-:Y:S02]  /*0d70*/  HADD2.F32 R91, -RZ, R91.H1_H1 ;  /* 0x3000005bff5b7230 */ /* 0x000fe40000004100 */
[----:B------:R-:W-:Y:S01]  /*0d80*/  FADD.FTZ R28, R189, R28 ;  /* 0x0000001cbd1c7221 */ /* 0x000fe20000010000 */
[----:B------:R-:W-:Y:S01]  /*0d90*/  FMUL.FTZ R88, R197, R94 ;  /* 0x0000005ec5587220 */ /* 0x000fe20000410000 */
[-C--:B------:R-:W-:Y:S01]  /*0da0*/  FFMA.FTZ R144, R121, R189.reuse, R144 ;  /* 0x000000bd79907223 */ /* 0x080fe20000010090 */
[----:B------:R-:W-:Y:S01]  /*0db0*/  FMUL.FTZ R188, R153, R189 ;  /* 0x000000bd99bc7220 */ /* 0x000fe20000410000 */
[C---:B------:R-:W-:Y:S01]  /*0dc0*/  FMUL.FTZ R84, R197.reuse, R84 ;  /* 0x00000054c5547220 */ /* 0x040fe20000410000 */
        /* <DEDUP_REMOVED lines=10> */
[----:B------:R-:W-:Y:S01]  /*0e70*/  FFMA.FTZ R91, R85, R194, RZ ;  /* 0x000000c2555b7223 */ /* 0x000fe200000100ff */
[----:B------:R-:W-:Y:S01]  /*0e80*/  FADD.FTZ R198, RZ, R194 ;  /* 0x000000c2ffc67221 */ /* 0x000fe20000010000 */
[----:B------:R-:W-:-:S02]  /*0e90*/  HADD2.F32 R89, -RZ, R89.H1_H1 ;  /* 0x30000059ff597230 */ /* 0x000fc40000004100 */
[----:B------:R-:W-:Y:S01]  /*0ea0*/  FMUL.FTZ R192, R197, R192 ;  /* 0x000000c0c5c07220 */ /* 0x000fe20000410000 */
[----:B------:R-:W-:Y:S01]  /*0eb0*/  FFMA.FTZ R91, R84, R191, R91 ;  /* 0x000000bf545b7223 */ /* 0x000fe2000001005b */
[----:B------:R-:W-:Y:S01]  /*0ec0*/  FADD.FTZ R198, R191, R198 ;  /* 0x000000c6bfc67221 */ /* 0x000fe20000010000 */
[----:B------:R-:W-:Y:S02]  /*0ed0*/  @P0 HADD2.F32 R196, -RZ, R200.H0_H0 ;  /* 0x200000c8ffc40230 */ /* 0x000fe40000004100 */
[C---:B------:R-:W-:Y:S01]  /*0ee0*/  FADD.FTZ R200, -R230.reuse, R96 ;  /* 0x00000060e6c87221 */ /* 0x040fe20000010100 */
[----:B------:R-:W-:Y:S01]  /*0ef0*/  FADD.FTZ R106, -R230, R106 ;  /* 0x0000006ae66a7221 */ /* 0x000fe20000010100 */
[----:B------:R-:W-:Y:S01]  /*0f00*/  FADD.FTZ R146, R89, R146 ;  /* 0x0000009259927221 */ /* 0x000fe20000010000 */
[----:B------:R-:W-:Y:S01]  /*0f10*/  FFMA.FTZ R147, R192, R89, R147 ;  /* 0x00000059c0937223 */ /* 0x000fe20000010093 */
[----:B------:R-:W-:Y:S01]  /*0f20*/  FADD.FTZ R202, -R230, R97 ;  /* 0x00000061e6ca7221 */ /* 0x000fe20000010100 */
[----:B------:R-:W-:-:S02]  /*0f30*/  HADD2.F32 R96, -RZ, R100.H0_H0 ;  /* 0x20000064ff607230 */ /* 0x000fc40000004100 */
[----:B------:R-:W-:Y:S01]  /*0f40*/  FADD.FTZ R104, -R230, R104 ;  /* 0x00000068e6687221 */ /* 0x000fe20000010100 */
[----:B------:R-:W-:Y:S02]  /*0f50*/  HADD2.F32 R93, -RZ, R100.H1_H1 ;  /* 0x30000064ff5d7230 */ /* 0x000fe40000004100 */
[----:B------:R-:W-:Y:S01]  /*0f60*/  FMUL.FTZ R89, R182, R89 ;  /* 0x00000059b6597220 */ /* 0x000fe20000410000 */
[----:B------:R-:W-:Y:S01]  /*0f70*/  FFMA.FTZ R91, R86, R87, R91 ;  /* 0x00000057565b7223 */ /* 0x000fe2000001005b */
[--C-:B------:R-:W-:Y:S02]  /*0f80*/  HADD2.F32 R100, -RZ, R102.reuse.H0_H0 ;  /* 0x20000066ff647230 */ /* 0x100fe40000004100 */
[----:B------:R-:W-:Y:S01]  /*0f90*/  FADD.FTZ R208, -R230, R105 ;  /* 0x00000069e6d07221 */ /* 0x000fe20000010100 */
[----:B------:R-:W-:Y:S02]  /*0fa0*/  HADD2.F32 R95, -RZ, R102.H1_H1 ;  /* 0x30000066ff5f7230 */ /* 0x000fe40000004100 */
[----:B------:R-:W-:Y:S01]  /*0fb0*/  FADD.FTZ R198, R87, R198 ;  /* 0x000000c657c67221 */ /* 0x000fe20000010000 */
[----:B------:R-:W-:-:S02]  /*0fc0*/  HADD2.F32 R102, -RZ, R103.H0_H0 ;  /* 0x20000067ff667230 */ /* 0x000fc40000004100 */
        /* <DEDUP_REMOVED lines=16> */
[C---:B------:R-:W-:Y:S01]  /*10d0*/  FMUL.FTZ R106, R197.reuse, R106 ;  /* 0x0000006ac56a7220 */ /* 0x040fe20000410000 */
[----:B------:R-:W-:Y:S01]  /*10e0*/  FADD.FTZ R230, -R230, R127 ;  /* 0x0000007fe6e67221 */ /* 0x000fe20000010100 */
[C---:B------:R-:W-:Y:S01]  /*10f0*/  FMUL.FTZ R109, R197.reuse, R202 ;  /* 0x000000cac56d7220 */ /* 0x040fe20000410000 */
[C---:B------:R-:W-:Y:S01]  /*1100*/  FMUL.FTZ R104, R197.reuse, R104 ;  /* 0x00000068c5687220 */ /* 0x040fe20000410000 */
[----:B------:R-:W-:Y:S01]  /*1110*/  FFMA.FTZ R91, R192, R89, R91 ;  /* 0x00000059c05b7223 */ /* 0x000fe2000001005b */
[----:B------:R-:W-:Y:S01]  /*1120*/  FMUL.FTZ R127, R197, R208 ;  /* 0x000000d0c57f7220 */ /* 0x000fe20000410000 */
[----:B------:R-:W-:Y:S01]  /*1130*/  FADD.FTZ R198, R89, R198 ;  /* 0x000000c659c67221 */ /* 0x000fe20000010000 */
        /* <DEDUP_REMOVED lines=10> */
[----:B------:R-:W-:Y:S01]  /*11e0*/  FFMA.FTZ R102, R92, R123, R91 ;  /* 0x0000007b5c667223 */ /* 0x000fe2000001005b */
[--C-:B------:R-:W-:Y:S02]  /*11f0*/  HADD2.F32 R216, -RZ, R112.reuse.H0_H0 ;  /* 0x20000070ffd87230 */ /* 0x100fe40000004100 */
[----:B------:R-:W-:Y:S01]  /*1200*/  FMUL.FTZ R204, R197, R204 ;  /* 0x000000ccc5cc7220 */ /* 0x000fe20000410000 */
[----:B------:R-:W-:-:S02]  /*1210*/  HADD2.F32 R97, -RZ, R112.H1_H1 ;  /* 0x30000070ff617230 */ /* 0x000fc40000004100 */
[----:B------:R-:W-:Y:S01]  /*1220*/  FADD.FTZ R20, R95, R20 ;  /* 0x000000145f147221 */ /* 0x000fe20000010000 */
[-C--:B------:R-:W-:Y:S01]  /*1230*/  FFMA.FTZ R136, R127, R95.reuse, R136 ;  /* 0x0000005f7f887223 */ /* 0x080fe20000010088 */
[----:B------:R-:W-:Y:S01]  /*1240*/  FMUL.FTZ R100, R161, R95 ;  /* 0x0000005fa1647220 */ /* 0x000fe20000410000 */
[----:B------:R-:W-:Y:S01]  /*1250*/  FADD.FTZ R93, R123, R198 ;  /* 0x000000c67b5d7221 */ /* 0x000fe20000010000 */
[----:B------:R-:W-:Y:S02]  /*1260*/  HADD2.F32 R112, -RZ, R113.H0_H0 ;  /* 0x20000071ff707230 */ /* 0x000fe40000004100 */
[C---:B------:R-:W-:Y:S01]  /*1270*/  FMUL.FTZ R95, R197.reuse, R212 ;  /* 0x000000d4c55f7220 */ /* 0x040fe20000410000 */
[----:B------:R-:W-:Y:S01]  /*1280*/  FMUL.FTZ R110, R197, R110 ;  /* 0x0000006ec56e7220 */ /* 0x000fe20000410000 */
[----:B------:R-:W-:Y:S01]  /*1290*/  FFMA.FTZ R91, R121, R188, R102 ;  /* 0x000000bc795b7223 */ /* 0x000fe20000010066 */
        /* <DEDUP_REMOVED lines=12> */
[----:B------:R-:W-:Y:S01]  /*1360*/  FMUL.FTZ R200, R197, R200 ;  /* 0x000000c8c5c87220 */ /* 0x000fe20000410000 */
        /* <DEDUP_REMOVED lines=8> */
[----:B------:R-:W-:Y:S01]  /*13f0*/  FADD.FTZ R25, R96, R25 ;  /* 0x0000001960197221 */ /* 0x000fe20000010000 */
[----:B------:R-:W-:Y:S01]  /*1400*/  FFMA.FTZ R141, R200, R96, R141 ;  /* 0x00000060c88d7223 */ /* 0x000fe2000001008d */
[----:B------:R-:W-:Y:S01]  /*1410*/  FMUL.FTZ R111, R197, R206 ;  /* 0x000000cec56f7220 */ /* 0x000fe20000410000 */
[----:B------:R-:W-:Y:S01]  /*1420*/  FMUL.FTZ R96, R159, R101 ;  /* 0x000000659f607220 */ /* 0x000fe20000410000 */
        /* <DEDUP_REMOVED lines=24> */
[--C-:B------:R-:W-:Y:S02]  /*15b0*/  HADD2.F32 R218, -RZ, R114.reuse.H0_H0 ;  /* 0x20000072ffda7230 */ /* 0x100fe40000004100 */
[----:B------:R-:W-:Y:S01]  /*15c0*/  FADD.FTZ R18, R103, R18 ;  /* 0x0000001267127221 */ /* 0x000fe20000010000 */
[----:B------:R-:W-:Y:S01]  /*15d0*/  FFMA.FTZ R134, R199, R103, R134 ;  /* 0x00000067c7867223 */ /* 0x000fe20000010086 */
[C---:B------:R-:W-:Y:S01]  /*15e0*/  FMUL.FTZ R116, R197.reuse, R116 ;  /* 0x00000074c5747220 */ /* 0x040fe20000410000 */
[----:B------:R-:W-:Y:S01]  /*15f0*/  FMUL.FTZ R103, R197, R214 ;  /* 0x000000d6c5677220 */ /* 0x000fe20000410000 */
[----:B------:R-:W-:Y:S01]  /*1600*/  FMUL.FTZ R102, R167, R113 ;  /* 0x00000071a7667220 */ /* 0x000fe20000410000 */
[----:B------:R-:W-:Y:S01]  /*1610*/  FFMA.FTZ R198, R110, R97, R91 ;  /* 0x000000616ec67223 */ /* 0x000fe2000001005b */
[----:B------:R-:W-:Y:S01]  /*1620*/  FADD.FTZ R93, R97, R206 ;  /* 0x000000ce615d7221 */ /* 0x000fe20000010000 */
[----:B------:R-:W-:-:S02]  /*1630*/  HADD2.F32 R99, -RZ, R114.H1_H1 ;  /* 0x30000072ff637230 */ /* 0x000fc40000004100 */
[----:B------:R-:W-:Y:S01]  /*1640*/  FADD.FTZ R13, R218, R13 ;  /* 0x0000000dda0d7221 */ /* 0x000fe20000010000 */
[-C--:B------:R-:W-:Y:S01]  /*1650*/  FFMA.FTZ R41, R116, R218.reuse, R41 ;  /* 0x000000da74297223 */ /* 0x080fe20000010029 */
[----:B------:R-:W-:Y:S01]  /*1660*/  FMUL.FTZ R218, R168, R218 ;  /* 0x000000daa8da7220 */ /* 0x000fe20000410000 */
[----:B------:R-:W-:Y:S01]  /*1670*/  FFMA.FTZ R91, R103, R102, R198 ;  /* 0x00000066675b7223 */ /* 0x000fe200000100c6 */
[----:B------:R-:W-:Y:S01]  /*1680*/  FADD.FTZ R93, R102, R93 ;  /* 0x0000005d665d7221 */ /* 0x000fe20000010000 */
[--C-:B------:R-:W-:Y:S02]  /*1690*/  HADD2.F32 R114, -RZ, R115.reuse.H0_H0 ;  /* 0x20000073ff727230 */ /* 0x100fe40000004100 */
        /* <DEDUP_REMOVED lines=12> */
[----:B------:R-:W-:Y:S01]  /*1760*/  FMUL.FTZ R213, R197, R222 ;  /* 0x000000dec5d57220 */ /* 0x000fe20000410000 */
[----:B------:R-:W-:Y:S02]  /*1770*/  HADD2.F32 R105, -RZ, R128.H1_H1 ;  /* 0x30000080ff697230 */ /* 0x000fe40000004100 */
[----:B------:R-:W-:Y:S01]  /*1780*/  FMUL.FTZ R202, R171, R115 ;  /* 0x00000073abca7220 */ /* 0x000fe20000410000 */
[----:B------:R-:W-:-:S02]  /*1790*/  HADD2.F32 R128, -RZ, R129.H0_H0 ;  /* 0x20000081ff807230 */ /* 0x000fc40000004100 */
[----:B------:R-:W-:Y:S01]  /*17a0*/  FMUL.FTZ R122, R197, R122 ;  /* 0x0000007ac57a7220 */ /* 0x000fe20000410000 */
[----:B------:R-:W-:Y:S01]  /*17b0*/  FFMA.FTZ R206, R118, R114, R91 ;  /* 0x0000007276ce7223 */ /* 0x000fe2000001005b */
[----:B------:R-:W-:Y:S01]  /*17c0*/  FADD.FTZ R93, R114, R93 ;  /* 0x0000005d725d7221 */ /* 0x000fe20000010000 */
[----:B------:R-:W-:Y:S01]  /*17d0*/  FADD.FTZ R10, R115, R10 ;  /* 0x0000000a730a7221 */ /* 0x000fe20000010000 */
[----:B------:R-:W-:Y:S01]  /*17e0*/  FFMA.FTZ R38, R213, R115, R38 ;  /* 0x00000073d5267223 */ /* 0x000fe20000010026 */
[----:B------:R-:W-:Y:S01]  /*17f0*/  FMUL.FTZ R120, R197, R120 ;  /* 0x00000078c5787220 */ /* 0x000fe20000410000 */
[----:B------:R-:W-:Y:S01]  /*1800*/  FMUL.FTZ R115, R172, R232 ;  /* 0x000000e8ac737220 */ /* 0x000fe20000410000 */
[----:B------:R-:W-:Y:S01]  /*1810*/  FADD.FTZ R7, R128, R7 ;  /* 0x0000000780077221 */ /* 0x000fe20000010000 */
[-C--:B------:R-:W-:Y:S01]  /*1820*/  FFMA.FTZ R35, R122, R128.reuse, R35 ;  /* 0x000000807a237223 */ /* 0x080fe20000010023 */
        /* <DEDUP_REMOVED lines=9> */
[----:B------:R-:W-:-:S02]  /*18c0*/  HADD2.F32 R129, -RZ, R129.H1_H1 ;  /* 0x30000081ff817230 */ /* 0x000fc40000004100 */
[----:B------:R-:W-:Y:S01]  /*18d0*/  FFMA.FTZ R93, R99, R198, R206 ;  /* 0x000000c6635d7223 */ /* 0x000fe200000100ce */
[----:B------:R-:W-:Y:S01]  /*18e0*/  FADD.FTZ R206, R91, R198 ;  /* 0x000000c65bce7221 */ /* 0x000fe20000010000 */
[----:B------:R-:W-:Y:S01]  /*18f0*/  FADD.FTZ R14, R113, R14 ;  /* 0x0000000e710e7221 */ /* 0x000fe20000010000 */
[----:B------:R-:W-:Y:S01]  /*1900*/  FFMA.FTZ R42, R103, R113, R42 ;  /* 0x00000071672a7223 */ /* 0x000fe2000001002a */
[--C-:B------:R-:W-:Y:S02]  /*1910*/  HADD2.F32 R234, -RZ, R130.reuse.H0_H0 ;  /* 0x20000082ffea7230 */ /* 0x100fe40000004100 */
[----:B------:R-:W-:Y:S01]  /*1920*/  FMUL.FTZ R113, R197, R226 ;  /* 0x000000e2c5717220 */ /* 0x000fe20000410000 */
[----:B------:R-:W-:Y:S01]  /*1930*/  FMUL.FTZ R128, R175, R129 ;  /* 0x00000081af807220 */ /* 0x000fe20000410000 */
[----:B------:R-:W-:Y:S01]  /*1940*/  FFMA.FTZ R208, R122, R211, R93 ;  /* 0x000000d37ad07223 */ /* 0x000fe2000001005d */
[----:B------:R-:W-:Y:S01]  /*1950*/  FADD.FTZ R91, R206, R211 ;  /* 0x000000d3ce5b7221 */ /* 0x000fe20000010000 */
[----:B------:R-:W-:-:S02]  /*1960*/  HADD2.F32 R107, -RZ, R130.H1_H1 ;  /* 0x30000082ff6b7230 */ /* 0x000fc40000004100 */
[----:B------:R-:W-:Y:S01]  /*1970*/  FADD.FTZ R6, R129, R6 ;  /* 0x0000000681067221 */ /* 0x000fe20000010000 */
[C---:B------:R-:W-:Y:S01]  /*1980*/  FFMA.FTZ R34, R113.reuse, R129, R34 ;  /* 0x0000008171227223 */ /* 0x040fe20000010022 */
[----:B------:R-:W-:Y:S01]  /*1990*/  FFMA.FTZ R93, R113, R128, R208 ;  /* 0x00000080715d7223 */ /* 0x000fe200000100d0 */
[----:B------:R-:W-:Y:S01]  /*19a0*/  FMUL.FTZ R124, R197, R124 ;  /* 0x0000007cc57c7220 */ /* 0x000fe20000410000 */
[----:B------:R-:W-:Y:S01]  /*19b0*/  FMUL.FTZ R129, R176, R234 ;  /* 0x000000eab0817220 */ /* 0x000fe20000410000 */
        /* <DEDUP_REMOVED lines=13> */
[----:B------:R-:W-:Y:S01]  /*1a90*/  FADD.FTZ R8, R105, R8 ;  /* 0x0000000869087221 */ /* 0x000fe20000010000 */
[----:B------:R-:W-:Y:S01]  /*1aa0*/  FFMA.FTZ R36, R99, R105, R36 ;  /* 0x0000006963247223 */ /* 0x000fe20000010024 */
[----:B------:R-:W-:Y:S01]  /*1ab0*/  FADD.FTZ R4, R107, R4 ;  /* 0x000000046b047221 */ /* 0x000fe20000010000 */
[----:B------:R-:W-:Y:S01]  /*1ac0*/  FFMA.FTZ R32, R209, R107, R32 ;  /* 0x0000006bd1207223 */ /* 0x000fe20000010020 */
        /* <DEDUP_REMOVED lines=33> */
.L_x_11438:
        /* <DEDUP_REMOVED lines=163> */
.L_x_11416:
        /* <DEDUP_REMOVED lines=61> */
[-C--:B------:R-:W-:Y:S01]  /*2ae0*/  FMUL.FTZ R86, R80, R196.reuse ;  /* 0x000000c450567220 */ /* 0x080fe20000410000 */
[-C--:B------:R-:W-:Y:S01]  /*2af0*/  FMUL.FTZ R93, R81, R196.reuse ;  /* 0x000000c4515d7220 */ /* 0x080fe20000410000 */
[-C--:B------:R-:W-:Y:S01]  /*2b00*/  FMUL.FTZ R87, R82, R196.reuse ;  /* 0x000000c452577220 */ /* 0x080fe20000410000 */
[-C--:B------:R-:W-:Y:S01]  /*2b10*/  FMUL.FTZ R114, R83, R196.reuse ;  /* 0x000000c453727220 */ /* 0x080fe20000410000 */
[----:B------:R-:W-:Y:S01]  /*2b20*/  FADD.FTZ R117, R117, -R204 ;  /* 0x800000cc75757221 */ /* 0x000fe20000010000 */
[----:B------:R-:W-:Y:S01]  /*2b30*/  FADD.FTZ R195, R195, -R106 ;  /* 0x8000006ac3c37221 */ /* 0x000fe20000010000 */
[----:B------:R-:W-:Y:S01]  /*2b40*/  FADD.FTZ R190, R190, -R199 ;  /* 0x800000c7bebe7221 */ /* 0x000fe20000010000 */
[----:B------:R0:W-:Y:S01]  /*2b50*/  STG.E.128 desc[UR6][R84.64], R76 ;  /* 0x0000004c54007986 */ /* 0x0001e2000c101d06 */
[-C--:B------:R-:W-:Y:S01]  /*2b60*/  FMUL.FTZ R88, R76, R196.reuse ;  /* 0x000000c44c587220 */ /* 0x080fe20000410000 */
[-C--:B------:R-:W-:Y:S01]  /*2b70*/  FMUL.FTZ R89, R77, R196.reuse ;  /* 0x000000c44d597220 */ /* 0x080fe20000410000 */
[-C--:B------:R-:W-:Y:S01]  /*2b80*/  FMUL.FTZ R90, R78, R196.reuse ;  /* 0x000000c44e5a7220 */ /* 0x080fe20000410000 */
[----:B------:R-:W-:Y:S01]  /*2b90*/  FMUL.FTZ R91, R79, R196 ;  /* 0x000000c44f5b7220 */ /* 0x000fe20000410000 */
[----:B------:R2:W-:Y:S01]  /*2ba0*/  STG.E.128 desc[UR6][R84.64+0x10], R80 ;  /* 0x0000105054007986 */ /* 0x0005e2000c101d06 */
[----:B------:R-:W-:Y:S01]  /*2bb0*/  F2FP.F16.F32.PACK_AB R87, R114, R87 ;  /* 0x000000577257723e */ /* 0x000fe200000000ff */
[----:B------:R-:W-:Y:S01]  /*2bc0*/  FADD.FTZ R94, R98, -R95 ;  /* 0x8000005f625e7221 */ /* 0x000fe20000010000 */
[----:B------:R-:W-:Y:S01]  /*2bd0*/  F2FP.F16.F32.PACK_AB R86, R93, R86 ;  /* 0x000000565d56723e */ /* 0x000fe200000000ff */
[----:B------:R-:W-:Y:S01]  /*2be0*/  FADD.FTZ R198, R198, -R99 ;  /* 0x80000063c6c67221 */ /* 0x000fe20000010000 */
[----:B-1----:R-:W-:-:S04]  /*2bf0*/  IMAD.WIDE.U32 R98, R205, 0x10, R100 ;  /* 0x00000010cd627825 */ /* 0x002fc800078e0064 */
[----:B------:R-:W-:Y:S01]  /*2c00*/  FADD.FTZ R97, R97, -R110 ;  /* 0x8000006e61617221 */ /* 0x000fe20000010000 */
[----:B------:R-:W-:Y:S01]  /*2c10*/  FADD.FTZ R112, R112, -R207 ;  /* 0x800000cf70707221 */ /* 0x000fe20000010000 */
[----:B------:R-:W-:Y:S01]  /*2c20*/  FADD.FTZ R202, R202, -R213 ;  /* 0x800000d5caca7221 */ /* 0x000fe20000010000 */
[----:B------:R-:W-:Y:S01]  /*2c30*/  FADD.FTZ R116, R102, -R103 ;  /* 0x8000006766747221 */ /* 0x000fe20000010000 */
[----:B------:R-:W-:-:S04]  /*2c40*/  IMAD.WIDE.U32 R110, R203, 0x20, R104 ;  /* 0x00000020cb6e7825 */ /* 0x000fc800078e0068 */
[----:B------:R-:W-:Y:S01]  /*2c50*/  FADD.FTZ R211, R211, -R208 ;  /* 0x800000d0d3d37221 */ /* 0x000fe20000010000 */
[----:B------:R-:W-:Y:S01]  /*2c60*/  FADD.FTZ R129, R129, -R124 ;  /* 0x8000007c81817221 */ /* 0x000fe20000010000 */
        /* <DEDUP_REMOVED lines=10> */
[----:B------:R-:W-:Y:S01]  /*2d10*/  F2FP.F16.F32.PACK_AB R85, R91, R90 ;  /* 0x0000005a5b55723e */ /* 0x000fe200000000ff */
[----:B------:R-:W-:Y:S01]  /*2d20*/  FMUL.FTZ R95, R78, R196 ;  /* 0x000000c44e5f7220 */ /* 0x000fe20000410000 */
[----:B------:R-:W-:Y:S01]  /*2d30*/  F2FP.F16.F32.PACK_AB R84, R89, R88 ;  /* 0x000000585954723e */ /* 0x000fe200000000ff */
[-C--:B------:R-:W-:Y:S01]  /*2d40*/  FMUL.FTZ R90, R80, R196.reuse ;  /* 0x000000c4505a7220 */ /* 0x080fe20000410000 */
[-C--:B------:R-:W-:Y:S01]  /*2d50*/  FMUL.FTZ R91, R82, R196.reuse ;  /* 0x000000c4525b7220 */ /* 0x080fe20000410000 */
[-C--:B------:R-:W-:Y:S01]  /*2d60*/  FMUL.FTZ R120, R83, R196.reuse ;  /* 0x000000c453787220 */ /* 0x080fe20000410000 */
[-C--:B------:R-:W-:Y:S01]  /*2d70*/  FMUL.FTZ R117, R81, R196.reuse ;  /* 0x000000c451757220 */ /* 0x080fe20000410000 */
[----:B------:R-:W-:Y:S01]  /*2d80*/  FMUL.FTZ R118, R79, R196 ;  /* 0x000000c44f767220 */ /* 0x000fe20000410000 */
[----:B------:R-:W-:Y:S01]  /*2d90*/  F2FP.F16.F32.PACK_AB R88, R114, R93 ;  /* 0x0000005d7258723e */ /* 0x000fe200000000ff */
[----:B------:R-:W-:Y:S01]  /*2da0*/  FFMA.FTZ R93, R197, R94, R61 ;  /* 0x0000005ec55d7223 */ /* 0x000fe2000001003d */
[----:B------:R-:W-:Y:S01]  /*2db0*/  FADD.FTZ R206, R206, -R209 ;  /* 0x800000d1cece7221 */ /* 0x000fe20000010000 */
[----:B------:R-:W-:Y:S01]  /*2dc0*/  FADD.FTZ R215, R215, -R126 ;  /* 0x8000007ed7d77221 */ /* 0x000fe20000010000 */
[----:B------:R-:W-:Y:S01]  /*2dd0*/  FADD.FTZ R130, R107, -R130 ;  /* 0x800000826b827221 */ /* 0x000fe20000010000 */
[----:B------:R-:W-:Y:S01]  /*2de0*/  FFMA.FTZ R94, R197, R97, R62 ;  /* 0x00000061c55e7223 */ /* 0x000fe2000001003e */
[----:B------:R0:W-:Y:S01]  /*2df0*/  STG.E.128 desc[UR6][R98.64], R84 ;  /* 0x0000005462007986 */ /* 0x0001e2000c101d06 */
[----:B------:R-:W-:Y:S01]  /*2e00*/  IMAD.WIDE.U32 R108, R203, 0x10, R100 ;  /* 0x00000010cb6c7825 */ /* 0x000fe200078e0064 */
[----:B------:R-:W-:-:S03]  /*2e10*/  F2FP.F16.F32.PACK_AB R91, R120, R91 ;  /* 0x0000005b785b723e */ /* 0x000fc600000000ff */
[----:B------:R-:W-:Y:S01]  /*2e20*/  FFMA.FTZ R96, R197, R96, R64 ;  /* 0x00000060c5607223 */ /* 0x000fe20000010040 */
[----:B------:R-:W-:Y:S01]  /*2e30*/  F2FP.F16.F32.PACK_AB R90, R117, R90 ;  /* 0x0000005a755a723e */ /* 0x000fe200000000ff */
[----:B------:R-:W-:Y:S01]  /*2e40*/  FFMA.FTZ R97, R197, R112, R65 ;  /* 0x00000070c5617223 */ /* 0x000fe20000010041 */
[----:B------:R-:W-:Y:S01]  /*2e50*/  F2FP.F16.F32.PACK_AB R89, R118, R95 ;  /* 0x0000005f7659723e */ /* 0x000fe200000000ff */
        /* <DEDUP_REMOVED lines=18> */
[----:B------:R-:W-:-:S03]  /*2f80*/  F2FP.F16.F32.PACK_AB R86, R85, R86 ;  /* 0x000000565556723e */ /* 0x000fc600000000ff */
        /* <DEDUP_REMOVED lines=9> */
[----:B------:R-:W-:Y:S01]  /*3020*/  F2FP.F16.F32.PACK_AB R87, R84, R87 ;  /* 0x000000575457723e */ /* 0x000fe200000000ff */
[----:B------:R-:W-:Y:S01]  /*3030*/  IMAD.WIDE.U32 R100, R187, 0x10, R100 ;  /* 0x00000010bb647825 */ /* 0x000fe200078e0064 */
[----:B------:R-:W-:Y:S01]  /*3040*/  F2FP.F16.F32.PACK_AB R85, R119, R116 ;  /* 0x000000747755723e */ /* 0x000fe200000000ff */
[----:B------:R2:W-:Y:S01]  /*3050*/  STG.E.128 desc[UR6][R106.64+0x10], R96 ;  /* 0x000010606a007986 */ /* 0x0005e2000c101d06 */
[----:B------:R-:W-:Y:S01]  /*3060*/  F2FP.F16.F32.PACK_AB R84, R117, R114 ;  /* 0x000000727554723e */ /* 0x000fe200000000ff */
        /* <DEDUP_REMOVED lines=11> */
[----:B------:R-:W-:-:S02]  /*3120*/  F2FP.F16.F32.PACK_AB R91, R94, R91 ;  /* 0x0000005b5e5b723e */ /* 0x000fc400000000ff */
[----:B------:R-:W-:Y:S02]  /*3130*/  F2FP.F16.F32.PACK_AB R90, R95, R90 ;  /* 0x0000005a5f5a723e */ /* 0x000fe400000000ff */
[----:B------:R-:W-:Y:S02]  /*3140*/  F2FP.F16.F32.PACK_AB R89, R92, R89 ;  /* 0x000000595c59723e */ /* 0x000fe400000000ff */
[----:B------:R-:W-:-:S05]  /*3150*/  F2FP.F16.F32.PACK_AB R88, R93, R88 ;  /* 0x000000585d58723e */ /* 0x000fca00000000ff */
[----:B------:R2:W-:Y:S01]  /*3160*/  STG.E.128 desc[UR6][R100.64], R88 ;  /* 0x0000005864007986 */ /* 0x0005e2000c101d06 */
[----:B------:R-:W-:Y:S05]  /*3170*/  BRA `(.L_x_11417) ;  /* 0x00000014000c7947 */ /* 0x000fea0003800000 */
.L_x_11415:
        /* <DEDUP_REMOVED lines=35> */
[----:B------:R-:W-:Y:S02]  /*33b0*/  F2FP.F16.F32.PACK_AB R87, R90, R123 ;  /* 0x0000007b5a57723e */ /* 0x000fe400000000ff */
[----:B------:R-:W-:Y:S02]  /*33c0*/  F2FP.F16.F32.PACK_AB R86, R121, R86 ;  /* 0x000000567956723e */ /* 0x000fe400000000ff */
[----:B------:R-:W-:Y:S02]  /*33d0*/  F2FP.F16.F32.PACK_AB R85, R88, R85 ;  /* 0x000000555855723e */ /* 0x000fe400000000ff */
[----:B------:R-:W-:Y:S01]  /*33e0*/  F2FP.F16.F32.PACK_AB R84, R89, R84 ;  /* 0x000000545954723e */ /* 0x000fe200000000ff */
[----:B------:R-:W-:Y:S06]  /*33f0*/  BRA `(.L_x_11419) ;  /* 0x0000000000907947 */ /* 0x000fec0003800000 */
.L_x_11418:
        /* <DEDUP_REMOVED lines=36> */
.L_x_11419:
        /* <DEDUP_REMOVED lines=45> */
.L_x_11420:
        /* <DEDUP_REMOVED lines=35> */
[----:B------:R-:W-:-:S07]  /*3b40*/  F2FP.F16.F32.PACK_AB R84, R91, R84 ;  /* 0x000000545b54723e */ /* 0x000fce00000000ff */
.L_x_11421:
        /* <DEDUP_REMOVED lines=44> */
.L_x_11422:
        /* <DEDUP_REMOVED lines=36> */
.L_x_11423:
        /* <DEDUP_REMOVED lines=44> */
.L_x_11424:
        /* <DEDUP_REMOVED lines=36> */
.L_x_11425:
[----:B------:R-:W0:Y:S01]  /*4550*/  @P1 LDC.64 R90, c[0x0][0x478] ;  /* 0x00011e00ff5a1b82 */ /* 0x000e220000000a00 */
[----:B------:R-:W-:-:S04]  /*4560*/  IMAD.WIDE.U32 R88, R187, 0x10, R88 ;  /* 0x00000010bb587825 */ /* 0x000fc800078e0058 */
[----:B0-----:R-:W-:-:S05]  /*4570*/  @P1 IMAD.WIDE.U32 R90, R187, 0x20, R90 ;  /* 0x00000020bb5a1825 */ /* 0x001fca00078e005a */
[----:B------:R0:W-:Y:S04]  /*4580*/  @P1 STG.E.128 desc[UR6][R90.64], R76 ;  /* 0x0000004c5a001986 */ /* 0x0001e8000c101d06 */
[----:B------:R0:W-:Y:S04]  /*4590*/  @P1 STG.E.128 desc[UR6][R90.64+0x10], R80 ;  /* 0x000010505a001986 */ /* 0x0001e8000c101d06 */
[----:B------:R0:W-:Y:S02]  /*45a0*/  STG.E.128 desc[UR6][R88.64], R84 ;  /* 0x0000005458007986 */ /* 0x0001e4000c101d06 */
.L_x_11417:
[----:B012---:R-:W0:Y:S02]  /*45b0*/  LDC.64 R84, c[0x0][0x380] ;  /* 0x0000e000ff547b82 */ /* 0x007e240000000a00 */
[----:B0-----:R-:W-:-:S04]  /*45c0*/  LEA R186, R84, R186, 0x2 ;  /* 0x000000ba54ba7211 */ /* 0x001fc800078e10ff */
[----:B------:R-:W-:-:S13]  /*45d0*/  ISETP.GE.AND P1, PT, R186, R85, PT ;  /* 0x00000055ba00720c */ /* 0x000fda0003f26270 */
[----:B------:R-:W-:Y:S05]  /*45e0*/  @!P1 BRA `(.L_x_11426) ;  /* 0xffffffc000749947 */ /* 0x000fea000383ffff */
[----:B------:R-:W-:Y:S05]  /*45f0*/  BSYNC B1 ;  /* 0x0000000000017941 */ /* 0x000fea0003800000 */
.L_x_11413:
[----:B------:R-:W-:Y:S02]  /*4600*/  MOV R76, R17 ;  /* 0x00000011004c7202 */ /* 0x000fe40000000f00 */
[----:B------:R-:W-:Y:S02]  /*4610*/  MOV R77, R16 ;  /* 0x00000010004d7202 */ /* 0x000fe40000000f00 */
[----:B-----5:R-:W-:Y:S02]  /*4620*/  MOV R66, R23 ;  /* 0x0000001700427202 */ /* 0x020fe40000000f00 */
        /* <DEDUP_REMOVED lines=61> */
.L_x_11412:
[----:B------:R-:W-:Y:S05]  /*4a00*/  BSYNC B0 ;  /* 0x0000000000007941 */ /* 0x000fea0003800000 */
.L_x_11411:
        /* <DEDUP_REMOVED lines=92> */
[----:B------:R-:W-:Y:S08]  /*4fd0*/  BAR.SYNC.DEFER_BLOCKING 0x0 ;  /* 0x0000000000007b1d */ /* 0x000ff00000010000 */
[----:B0-----:R-:W0:Y:S01]  /*4fe0*/  LDC R12, c[0x0][0x388] ;  /* 0x0000e200ff0c7b82 */ /* 0x001e220000000800 */
[----:B-1----:R-:W-:Y:S01]  /*4ff0*/  FADD.FTZ R9, R3, R64 ;  /* 0x0000004003097221 */ /* 0x002fe20000010000 */
        /* <DEDUP_REMOVED lines=20> */
[----:B---3--:R-:W-:-:S03]  /*5140*/  FADD.FTZ R25, R32, R25 ;  /* 0x0000001920197221 */ /* 0x008fc60000010000 */
[----:B------:R-:W3:Y:S01]  /*5150*/  LDS R20, [R6+0x3200] ;  /* 0x0032000006147984 */ /* 0x000ee20000000800 */
[----:B0-----:R-:W-:-:S03]  /*5160*/  FADD.FTZ R21, R44, R21 ;  /* 0x000000152c157221 */ /* 0x001fc60000010000 */
[----:B------:R-:W0:Y:S01]  /*5170*/  LDS R27, [R6+0x2400] ;  /* 0x00240000061b7984 */ /* 0x000e220000000800 */
[----:B----4-:R-:W-:-:S03]  /*5180*/  FADD.FTZ R2, R25, R2 ;  /* 0x0000000219027221 */ /* 0x010fc60000010000 */
[----:B------:R-:W-:Y:S01]  /*5190*/  LDS R19, [R6+0x1800] ;  /* 0x0018000006137984 */ /* 0x000fe20000000800 */
[----:B-----5:R-:W-:-:S03]  /*51a0*/  FADD.FTZ R5, R21, R10 ;  /* 0x0000000a15057221 */ /* 0x020fc60000010000 */
[----:B------:R-:W4:Y:S01]  /*51b0*/  LDS R25, [R6+0x2600] ;  /* 0x0026000006197984 */ /* 0x000f220000000800 */
        /* <DEDUP_REMOVED lines=12> */
[----:B-1----:R-:W-:-:S03]  /*5280*/  FADD.FTZ R8, R8, R17 ;  /* 0x0000001108087221 */ /* 0x002fc60000010000 */
[----:B------:R-:W1:Y:S01]  /*5290*/  LDS R33, [R6+0x2800] ;  /* 0x0028000006217984 */ /* 0x000e620000000800 */
[----:B--2---:R-:W-:-:S03]  /*52a0*/  FADD.FTZ R12, RZ, R12 ;  /* 0x0000000cff0c7221 */ /* 0x004fc60000010000 */
[----:B------:R-:W2:Y:S01]  /*52b0*/  LDS R16, [R6+0x1c00] ;  /* 0x001c000006107984 */ /* 0x000ea20000000800 */
[----:B---3--:R-:W-:Y:S01]  /*52c0*/  FADD.FTZ R41, R5, R20 ;  /* 0x0000001405297221 */ /* 0x008fe20000010000 */
[----:B------:R-:W-:Y:S02]  /*52d0*/  IADD3.X R5, PT, PT, R24, UR17, RZ, P1, !PT ;  /* 0x0000001118057c10 */ /* 0x000fe40008ffe4ff */
[----:B------:R-:W3:Y:S01]  /*52e0*/  LDS R45, [R6+0x3600] ;  /* 0x00360000062d7984 */ /* 0x000ee20000000800 */
[----:B0-----:R-:W-:-:S03]  /*52f0*/  FADD.FTZ R0, R0, R27 ;  /* 0x0000001b00007221 */ /* 0x001fc60000010000 */
[----:B------:R-:W0:Y:S04]  /*5300*/  LDS R35, [R6+0x2a00] ;  /* 0x002a000006237984 */ /* 0x000e280000000800 */
[----:B------:R-:W0:Y:S01]  /*5310*/  LDS R23, [R6+0x1e00] ;  /* 0x001e000006177984 */ /* 0x000e220000000800 */
[----:B----4-:R-:W-:-:S03]  /*5320*/  FADD.FTZ R8, R8, R25 ;  /* 0x0000001908087221 */ /* 0x010fc60000010000 */
[----:B------:R-:W4:Y:S01]  /*5330*/  LDS R47, [R6+0x3800] ;  /* 0x00380000062f7984 */ /* 0x000f220000000800 */
[----:B-----5:R-:W-:-:S03]  /*5340*/  FADD.FTZ R10, RZ, R10 ;  /* 0x0000000aff0a7221 */ /* 0x020fc60000010000 */
[----:B------:R-:W5:Y:S01]  /*5350*/  LDS R18, [R6+0x2c00] ;  /* 0x002c000006127984 */ /* 0x000f620000000800 */
[----:B------:R-:W-:Y:S01]  /*5360*/  FADD.FTZ R10, R10, R19 ;  /* 0x000000130a0a7221 */ /* 0x000fe20000010000 */
[----:B------:R-:W-:Y:S02]  /*5370*/  FADD.FTZ R13, RZ, R13 ;  /* 0x0000000dff0d7221 */ /* 0x000fe40000010000 */
        /* <DEDUP_REMOVED lines=14> */
[----:B------:R-:W-:-:S03]  /*5460*/  FADD.FTZ R14, R14, R23 ;  /* 0x000000170e0e7221 */ /* 0x000fc60000010000 */
        /* <DEDUP_REMOVED lines=20> */
.L_x_11414:
        /* <DEDUP_REMOVED lines=8> */
.L_x_11428:
[----:B------:R-:W-:Y:S05]  /*5630*/  BSYNC B2 ;  /* 0x0000000000027941 */ /* 0x000fea0003800000 */
.L_x_11427:
        /* <DEDUP_REMOVED lines=8> */
.L_x_11429:
[----:B------:R-:W-:Y:S01]  /*56c0*/  FADD.FTZ R91, R130, R91 ;  /* 0x0000005b825b7221 */ /* 0x000fe20000010000 */
[----:B------:R-:W-:-:S04]  /*56d0*/  HFMA2 R220, -RZ, RZ, 0, 1.1920928955078125e-07 ;  /* 0x00000002ffdc7431 */ /* 0x000fc800000001ff */
[----:B------:R-:W-:Y:S02]  /*56e0*/  MOV R219, R91 ;  /* 0x0000005b00db7202 */ /* 0x000fe40000000f00 */
[----:B------:R-:W-:-:S07]  /*56f0*/  MOV R93, R216 ;  /* 0x000000d8005d7202 */ /* 0x000fce0000000f00 */
[----:B------:R-:W-:Y:S05]  /*5700*/  WARPSYNC.COLLECTIVE R214, `(.L_x_11430) ;  /* 0x00000000d6087348 */ /* 0x000fea0003c00000 */
[----:B------:R0:W1:Y:S02]  /*5710*/  SHFL.BFLY P3, R216, R219, R220, R221 ;  /* 0x0c0000dcdbd87389 */ /* 0x00006400000600dd */
[----:B01----:R-:W-:Y:S05]  /*5720*/  ENDCOLLECTIVE ;  /* 0x000000000000791b */ /* 0x003fea0003800000 */
.L_x_11430:
[----:B------:R-:W-:-:S05]  /*5730*/  FADD.FTZ R93, R208, R93 ;  /* 0x0000005dd05d7221 */ /* 0x000fca0000010000 */
[----:B------:R-:W-:Y:S02]  /*5740*/  MOV R219, R93 ;  /* 0x0000005d00db7202 */ /* 0x000fe40000000f00 */
[----:B------:R-:W-:-:S07]  /*5750*/  MOV R210, R216 ;  /* 0x000000d800d27202 */ /* 0x000fce0000000f00 */
[----:B------:R-:W-:Y:S05]  /*5760*/  WARPSYNC.COLLECTIVE R214, `(.L_x_11431) ;  /* 0x00000000d6087348 */ /* 0x000fea0003c00000 */
[----:B------:R0:W1:Y:S02]  /*5770*/  SHFL.BFLY P3, R216, R219, R220, R221 ;  /* 0x0c0000dcdbd87389 */ /* 0x00006400000600dd */
[----:B01----:R-:W-:Y:S05]  /*5780*/  ENDCOLLECTIVE ;  /* 0x000000000000791b */ /* 0x003fea0003800000 */
.L_x_11431:
[----:B------:R-:W-:Y:S01]  /*5790*/  FADD.FTZ R210, R91, R210 ;  /* 0x000000d25bd27221 */ /* 0x000fe20000010000 */
[----:B------:R-:W-:-:S04]  /*57a0*/  HFMA2 R220, -RZ, RZ, 0, 2.384185791015625e-07 ;  /* 0x00000004ffdc7431 */ /* 0x000fc800000001ff */
[----:B------:R-:W-:Y:S02]  /*57b0*/  MOV R219, R210 ;  /* 0x000000d200db7202 */ /* 0x000fe40000000f00 */
[----:B------:R-:W-:-:S07]  /*57c0*/  MOV R212, R216 ;  /* 0x000000d800d47202 */ /* 0x000fce0000000f00 */
[----:B------:R-:W-:Y:S05]  /*57d0*/  WARPSYNC.COLLECTIVE R214, `(.L_x_11432) ;  /* 0x00000000d6087348 */ /* 0x000fea0003c00000 */
[----:B------:R0:W1:Y:S02]  /*57e0*/  SHFL.BFLY P3, R216, R219, R220, R221 ;  /* 0x0c0000dcdbd87389 */ /* 0x00006400000600dd */
[----:B01----:R-:W-:Y:S05]  /*57f0*/  ENDCOLLECTIVE ;  /* 0x000000000000791b */ /* 0x003fea0003800000 */
.L_x_11432:
[----:B------:R-:W-:-:S05]  /*5800*/  FADD.FTZ R212, R93, R212 ;  /* 0x000000d45dd47221 */ /* 0x000fca0000010000 */
[----:B------:R-:W-:Y:S02]  /*5810*/  MOV R219, R212 ;  /* 0x000000d400db7202 */ /* 0x000fe40000000f00 */
[----:B------:R-:W-:-:S07]  /*5820*/  MOV R131, R216 ;  /* 0x000000d800837202 */ /* 0x000fce0000000f00 */
[----:B------:R-:W-:Y:S05]  /*5830*/  WARPSYNC.COLLECTIVE R214, `(.L_x_11433) ;  /* 0x00000000d6087348 */ /* 0x000fea0003c00000 */
[----:B------:R0:W1:Y:S02]  /*5840*/  SHFL.BFLY P3, R216, R219, R220, R221 ;  /* 0x0c0000dcdbd87389 */ /* 0x00006400000600dd */
[----:B01----:R-:W-:Y:S05]  /*5850*/  ENDCOLLECTIVE ;  /* 0x000000000000791b */ /* 0x003fea0003800000 */
.L_x_11433:
[----:B------:R-:W-:Y:S01]  /*5860*/  FADD.FTZ R131, R210, R131 ;  /* 0x00000083d2837221 */ /* 0x000fe20000010000 */
[----:B------:R-:W-:-:S04]  /*5870*/  HFMA2 R220, -RZ, RZ, 0, 4.76837158203125e-07 ;  /* 0x00000008ffdc7431 */ /* 0x000fc800000001ff */
[----:B------:R-:W-:Y:S02]  /*5880*/  MOV R219, R131 ;  /* 0x0000008300db7202 */ /* 0x000fe40000000f00 */
[----:B------:R-:W-:-:S07]  /*5890*/  MOV R217, R216 ;  /* 0x000000d800d97202 */ /* 0x000fce0000000f00 */
[----:B------:R-:W-:Y:S05]  /*58a0*/  WARPSYNC.COLLECTIVE R214, `(.L_x_11434) ;  /* 0x00000000d6087348 */ /* 0x000fea0003c00000 */
[----:B------:R0:W1:Y:S02]  /*58b0*/  SHFL.BFLY P3, R216, R219, R220, R221 ;  /* 0x0c0000dcdbd87389 */ /* 0x00006400000600dd */
[----:B01----:R-:W-:Y:S05]  /*58c0*/  ENDCOLLECTIVE ;  /* 0x000000000000791b */ /* 0x003fea0003800000 */
.L_x_11434:
[----:B------:R-:W-:-:S05]  /*58d0*/  FADD.FTZ R217, R212, R217 ;  /* 0x000000d9d4d97221 */ /* 0x000fca0000010000 */
[----:B------:R-:W-:Y:S02]  /*58e0*/  MOV R219, R217 ;  /* 0x000000d900db7202 */ /* 0x000fe40000000f00 */
[----:B------:R-:W-:-:S07]  /*58f0*/  MOV R130, R216 ;  /* 0x000000d800827202 */ /* 0x000fce0000000f00 */
[----:B------:R-:W-:Y:S05]  /*5900*/  WARPSYNC.COLLECTIVE R214, `(.L_x_11435) ;  /* 0x00000000d6087348 */ /* 0x000fea0003c00000 */
[----:B------:R0:W1:Y:S02]  /*5910*/  SHFL.BFLY P3, R216, R219, R220, R221 ;  /* 0x0c0000dcdbd87389 */ /* 0x00006400000600dd */
[----:B01----:R-:W-:Y:S05]  /*5920*/  ENDCOLLECTIVE ;  /* 0x000000000000791b */ /* 0x003fea0003800000 */
.L_x_11435:
[----:B------:R-:W-:Y:S01]  /*5930*/  FADD.FTZ R130, R131, R130 ;  /* 0x0000008283827221 */ /* 0x000fe20000010000 */
[----:B------:R-:W-:-:S04]  /*5940*/  HFMA2 R220, -RZ, RZ, 0, 9.5367431640625e-07 ;  /* 0x00000010ffdc7431 */ /* 0x000fc800000001ff */
[----:B------:R-:W-:Y:S02]  /*5950*/  MOV R219, R130 ;  /* 0x0000008200db7202 */ /* 0x000fe40000000f00 */
[----:B------:R-:W-:-:S07]  /*5960*/  MOV R208, R216 ;  /* 0x000000d800d07202 */ /* 0x000fce0000000f00 */
[----:B------:R-:W-:Y:S05]  /*5970*/  WARPSYNC.COLLECTIVE R214, `(.L_x_11436) ;  /* 0x00000000d6087348 */ /* 0x000fea0003c00000 */
[----:B------:R0:W1:Y:S02]  /*5980*/  SHFL.BFLY P3, R216, R219, R220, R221 ;  /* 0x0c0000dcdbd87389 */ /* 0x00006400000600dd */
[----:B01----:R-:W-:Y:S05]  /*5990*/  ENDCOLLECTIVE ;  /* 0x000000000000791b */ /* 0x003fea0003800000 */
.L_x_11436:
[----:B------:R-:W-:-:S05]  /*59a0*/  FADD.FTZ R208, R217, R208 ;  /* 0x000000d0d9d07221 */ /* 0x000fca0000010000 */
[----:B------:R-:W-:Y:S02]  /*59b0*/  MOV R219, R208 ;  /* 0x000000d000db7202 */ /* 0x000fe40000000f00 */
[----:B------:R-:W-:-:S07]  /*59c0*/  MOV R91, R216 ;  /* 0x000000d8005b7202 */ /* 0x000fce0000000f00 */
[----:B------:R-:W-:Y:S05]  /*59d0*/  WARPSYNC.COLLECTIVE R214, `(.L_x_11437) ;  /* 0x00000000d6087348 */ /* 0x000fea0003c00000 */
[----:B------:R0:W1:Y:S02]  /*59e0*/  SHFL.BFLY P3, R216, R219, R220, R221 ;  /* 0x0c0000dcdbd87389 */ /* 0x00006400000600dd */
[----:B01----:R-:W-:Y:S05]  /*59f0*/  ENDCOLLECTIVE ;  /* 0x000000000000791b */ /* 0x003fea0003800000 */
.L_x_11437:
[----:B------:R-:W-:Y:S01]  /*5a00*/  MOV R93, R216 ;  /* 0x000000d8005d7202 */ /* 0x000fe20000000f00 */
[----:B------:R-:W-:Y:S06]  /*5a10*/  BRA `(.L_x_11438) ;  /* 0xffffffc000b07947 */ /* 0x000fec000383ffff */
.L_x_11439:
        /* <DEDUP_REMOVED lines=14> */
.L_x_20067:


//--------------------- .text._ZN10layer_norm13ln_bwd_kernelINS_13Kernel_traitsI6__halfS2_fS2_fjLj1024ELj1ELj4ELj1ELj16ENS_18Kernel_traits_baseILj1024ES2_S2_fS2_fjLj128EEEEELb0ELb0ELb1ELb0EEEvNS_9BwdParamsE --------------------------
	.section	.text._ZN10layer_norm13ln_bwd_kernelINS_13Kernel_traitsI6__halfS2_fS2_fjLj1024ELj1ELj4ELj1ELj16ENS_18Kernel_traits_baseILj1024ES2_S2_fS2_fjLj128EEEEELb0ELb0ELb1ELb0EEEvNS_9BwdParamsE,"ax",@progbits
	.align	128
        .global         _ZN10layer_norm13ln_bwd_kernelINS_13Kernel_traitsI6__halfS2_fS2_fjLj1024ELj1ELj4ELj1ELj16ENS_18Kernel_traits_baseILj1024ES2_S2_fS2_fjLj128EEEEELb0ELb0ELb1ELb0EEEvNS_9BwdParamsE
        .type           _ZN10layer_norm13ln_bwd_kernelINS_13Kernel_traitsI6__halfS2_fS2_fjLj1024ELj1ELj4ELj1ELj16ENS_18Kernel_traits_baseILj1024ES2_S2_fS2_fjLj128EEEEELb0ELb0ELb1ELb0EEEvNS_9BwdParamsE,@function
        .size           _ZN10layer_norm13ln_bwd_kernelINS_13Kernel_traitsI6__halfS2_fS2_fjLj1024ELj1ELj4ELj1ELj16ENS_18Kernel_traits_baseILj1024ES2_S2_fS2_fjLj128EEEEELb0ELb0ELb1ELb0EEEvNS_9BwdParamsE,(.L_x_20068 - _ZN10layer_norm13ln_bwd_kernelINS_13Kernel_traitsI6__halfS2_fS2_fjLj1024ELj1ELj4ELj1ELj16ENS_18Kernel_traits_baseILj1024ES2_S2_fS2_fjLj128EEEEELb0ELb0ELb1ELb0EEEvNS_9BwdParamsE)
        .other          _ZN10layer_norm13ln_bwd_kernelINS_13Kernel_traitsI6__halfS2_fS2_fjLj1024ELj1ELj4ELj1ELj16ENS_18Kernel_traits_baseILj1024ES2_S2_fS2_fjLj128EEEEELb0ELb0ELb1ELb0EEEvNS_9BwdParamsE,@"STO_CUDA_ENTRY STV_DEFAULT"
_ZN10layer_norm13ln_bwd_kernelINS_13Kernel_traitsI6__halfS2_fS2_fjLj1024ELj1ELj4ELj1ELj16ENS_18Kernel_traits_baseILj1024ES2_S2_fS2_fjLj128EEEEELb0ELb0ELb1ELb0EEEvNS_9BwdParamsE:
.text._ZN10layer_norm13ln_bwd_kernelINS_13Kernel_traitsI6__halfS2_fS2_fjLj1024ELj1ELj4ELj1ELj16ENS_18Kernel_traits_baseILj1024ES2_S2_fS2_fjLj128EEEEELb0ELb0ELb1ELb0EEEvNS_9BwdParamsE:
        /* <DEDUP_REMOVED lines=27> */
[----:B------:R-:W5:Y:S01]  /*01b0*/  @P0 LDG.E.128 R40, desc[UR6][R2.64] ;  /* 0x0000000602280981 */ /* 0x000f62000c1e1d00 */
[C---:B---3--:R-:W-:Y:S01]  /*01c0*/  @P1 IMAD.WIDE.U32 R6, R11.reuse, 0x10, R4 ;  /* 0x000000100b061825 */ /* 0x048fe200078e0004 */
[----:B------:R-:W-:Y:S01]  /*01d0*/  @P1 IADD3 R11, PT, PT, R11, 0x20, RZ ;  /* 0x000000200b0b1810 */ /* 0x000fe20007ffe0ff */
[----:B------:R-:W2:Y:S03]  /*01e0*/  S2UR UR4, SR_CTAID.X ;  /* 0x00000000000479c3 */ /* 0x000ea60000002500 */
[----:B------:R3:W5:Y:S01]  /*01f0*/  @P1 LDG.E.128 R44, desc[UR6][R6.64] ;  /* 0x00000006062c1981 */ /* 0x000762000c1e1d00 */
[C---:B----4-:R-:W-:Y:S01]  /*0200*/  @P2 IMAD.WIDE.U32 R12, R11.reuse, 0x10, R12 ;  /* 0x000000100b0c2825 */ /* 0x050fe200078e000c */
[----:B------:R-:W-:-:S04]  /*0210*/  @P2 IADD3 R11, PT, PT, R11, 0x20, RZ ;  /* 0x000000200b0b2810 */ /* 0x000fc80007ffe0ff */
[----:B------:R4:W5:Y:S01]  /*0220*/  @P2 LDG.E.128 R48, desc[UR6][R12.64] ;  /* 0x000000060c302981 */ /* 0x000962000c1e1d00 */
[----:B-1----:R-:W-:-:S05]  /*0230*/  @P3 IMAD.WIDE.U32 R4, R11, 0x10, R14 ;  /* 0x000000100b043825 */ /* 0x002fca00078e000e */
[----:B------:R4:W5:Y:S01]  /*0240*/  @P3 LDG.E.128 R52, desc[UR6][R4.64] ;  /* 0x0000000604343981 */ /* 0x000962000c1e1d00 */
[----:B---3--:R-:W-:Y:S01]  /*0250*/  SHF.R.U32.HI R7, RZ, 0x5, R9 ;  /* 0x00000005ff077819 */ /* 0x008fe20000011609 */
        /* <DEDUP_REMOVED lines=36> */
[----:B0---4-:R-:W-:Y:S06]  /*04a0*/  @P0 BRA `(.L_x_11441) ;  /* 0x0000007800340947 */ /* 0x011fec0003800000 */
        /* <DEDUP_REMOVED lines=32> */
.L_x_11592:
[----:B0-----:R-:W0:Y:S08]  /*06b0*/  LDC.64 R4, c[0x0][0x3f8] ;  /* 0x0000fe00ff047b82 */ /* 0x001e300000000a00 */
[----:B--23--:R-:W1:Y:S08]  /*06c0*/  LDC.64 R158, c[0x0][0x3c8] ;  /* 0x0000f200ff9e7b82 */ /* 0x00ce700000000a00 */
        /* <DEDUP_REMOVED lines=14> */
[----:B------:R-:W2:Y:S01]  /*07b0*/  LDG.E R156, desc[UR6][R156.64] ;  /* 0x000000069c9c7981 */ /* 0x000ea2000c1e1900 */
[----:B------:R-:W-:Y:S01]  /*07c0*/  MOV R10, UR13 ;  /* 0x0000000d000a7c02 */ /* 0x000fe20008000f00 */
[----:B------:R-:W-:Y:S01]  /*07d0*/  BSSY.RECONVERGENT B2, `(.L_x_11444) ;  /* 0x000006d000027945 */ /* 0x000fe20003800200 */
[----:B------:R-:W-:Y:S01]  /*07e0*/  IADD3 R159, PT, PT, R6, -0x1, RZ ;  /* 0xffffffff069f7810 */ /* 0x000fe20007ffe0ff */
[----:B------:R-:W0:Y:S01]  /*07f0*/  S2R R9, SR_TID.X ;  /* 0x0000000000097919 */ /* 0x000e220000002100 */
        /* <DEDUP_REMOVED lines=13> */
[----:B0-----:R-:W-:-:S04]  /*08d0*/  LOP3.LUT R2, R9, 0x1f, RZ, 0xc0, !PT ;  /* 0x0000001f09027812 */ /* 0x001fc800078ec0ff */
[-C--:B------:R-:W-:Y:S02]  /*08e0*/  LEA.HI.SX32 R0, R159, R2.reuse, 0x1d ;  /* 0x000000029f007211 */ /* 0x080fe400078feaff */
        /* <DEDUP_REMOVED lines=14> */
[----:B------:R-:W-:Y:S02]  /*09d0*/  HADD2.F32 R11, -RZ, R40.H0_H0 ;  /* 0x20000028ff0b7230 */ /* 0x000fe40000004100 */
[----:B-1----:R-:W-:-:S05]  /*09e0*/  @P0 IMAD.WIDE.U32 R156, R213, 0x20, R156 ;  /* 0x00000020d59c0825 */ /* 0x002fca00078e009c */
        /* <DEDUP_REMOVED lines=8> */
[----:B------:R-:W-:-:S02]  /*0a70*/  HADD2.F32 R15, -RZ, R40.H1_H1 ;  /* 0x30000028ff0f7230 */ /* 0x000fc40000004100 */
[----:B-----5:R-:W-:Y:S01]  /*0a80*/  FMUL.FTZ R14, R5, R24 ;  /* 0x00000018050e7220 */ /* 0x020fe20000410000 */
[--C-:B----4-:R-:W-:Y:S02]  /*0a90*/  HADD2.F32 R13, -RZ, R16.reuse.H0_H0 ;  /* 0x20000010ff0d7230 */ /* 0x110fe40000004100 */
[----:B------:R-:W-:Y:S02]  /*0aa0*/  HADD2.F32 R16, -RZ, R16.H1_H1 ;  /* 0x30000010ff107230 */ /* 0x000fe40000004100 */
[--C-:B0-----:R-:W-:Y:S02]  /*0ab0*/  HADD2.F32 R158, -RZ, R17.reuse.H0_H0 ;  /* 0x20000011ff9e7230 */ /* 0x101fe40000004100 */
[----:B------:R-:W-:Y:S02]  /*0ac0*/  HADD2.F32 R162, -RZ, R17.H1_H1 ;  /* 0x30000011ffa27230 */ /* 0x000fe40000004100 */
[----:B------:R-:W-:Y:S02]  /*0ad0*/  HADD2.F32 R17, -RZ, R41.H0_H0 ;  /* 0x20000029ff117230 */ /* 0x000fe40000004100 */
[----:B---3--:R-:W-:Y:S01]  /*0ae0*/  FADD.FTZ R20, -R211, R20 ;  /* 0x00000014d3147221 */ /* 0x008fe20000010100 */
[----:B------:R-:W-:-:S02]  /*0af0*/  HADD2.F32 R161, -RZ, R19.H0_H0 ;  /* 0x20000013ffa17230 */ /* 0x000fc40000004100 */
[----:B-1----:R-:W-:Y:S01]  /*0b00*/  FADD.FTZ R156, -R211, R21 ;  /* 0x00000015d39c7221 */ /* 0x002fe20000010100 */
[----:B------:R-:W-:Y:S02]  /*0b10*/  HADD2.F32 R163, -RZ, R19.H1_H1 ;  /* 0x30000013ffa37230 */ /* 0x000fe40000004100 */
[----:B------:R-:W-:Y:S01]  /*0b20*/  FMUL.FTZ R3, R5, R12 ;  /* 0x0000000c05037220 */ /* 0x000fe20000410000 */
[----:B------:R-:W-:Y:S02]  /*0b30*/  HADD2.F32 R159, -RZ, R18.H0_H0 ;  /* 0x20000012ff9f7230 */ /* 0x000fe40000004100 */
[----:B------:R-:W-:Y:S01]  /*0b40*/  FMUL.FTZ R12, R11, R13 ;  /* 0x0000000d0b0c7220 */ /* 0x000fe20000410000 */
[----:B------:R-:W-:Y:S02]  /*0b50*/  HADD2.F32 R19, -RZ, R42.H0_H0 ;  /* 0x2000002aff137230 */ /* 0x000fe40000004100 */
[----:B------:R-:W-:Y:S01]  /*0b60*/  FMUL.FTZ R11, R15, R16 ;  /* 0x000000100f0b7220 */ /* 0x000fe20000410000 */
[----:B------:R-:W-:-:S02]  /*0b70*/  HADD2.F32 R164, -RZ, R18.H1_H1 ;  /* 0x30000012ffa47230 */ /* 0x000fc40000004100 */
[----:B------:R-:W-:Y:S01]  /*0b80*/  FADD.FTZ R81, R81, R16 ;  /* 0x0000001051517221 */ /* 0x000fe20000010000 */
[----:B------:R-:W-:Y:S02]  /*0b90*/  HADD2.F32 R21, -RZ, R42.H1_H1 ;  /* 0x3000002aff157230 */ /* 0x000fe40000004100 */
[----:B------:R-:W-:Y:S01]  /*0ba0*/  FFMA.FTZ R57, R14, R16, R57 ;  /* 0x000000100e397223 */ /* 0x000fe20000010039 */
[----:B------:R-:W-:Y:S01]  /*0bb0*/  FMUL.FTZ R16, R17, R158 ;  /* 0x0000009e11107220 */ /* 0x000fe20000410000 */
[----:B------:R-:W-:Y:S01]  /*0bc0*/  FMUL.FTZ R17, R5, R20 ;  /* 0x0000001405117220 */ /* 0x000fe20000410000 */
[----:B------:R-:W-:Y:S01]  /*0bd0*/  FMUL.FTZ R20, R19, R159 ;  /* 0x0000009f13147220 */ /* 0x000fe20000410000 */
[----:B------:R-:W-:Y:S01]  /*0be0*/  FMUL.FTZ R19, R21, R164 ;  /* 0x000000a415137220 */ /* 0x000fe20000410000 */
[----:B------:R-:W-:Y:S01]  /*0bf0*/  FADD.FTZ R24, RZ, R12 ;  /* 0x0000000cff187221 */ /* 0x000fe20000010000 */
[----:B------:R-:W-:Y:S01]  /*0c00*/  FFMA.FTZ R21, R3, R12, RZ ;  /* 0x0000000c03157223 */ /* 0x000fe200000100ff */
[----:B------:R-:W-:Y:S01]  /*0c10*/  FADD.FTZ R212, -R211, R23 ;  /* 0x00000017d3d47221 */ /* 0x000fe20000010100 */
[----:B------:R-:W-:Y:S01]  /*0c20*/  FADD.FTZ R80, R80, R13 ;  /* 0x0000000d50507221 */ /* 0x000fe20000010000 */
[----:B------:R-:W-:Y:S01]  /*0c30*/  FFMA.FTZ R56, R3, R13, R56 ;  /* 0x0000000d03387223 */ /* 0x000fe20000010038 */
[----:B------:R-:W-:-:S02]  /*0c40*/  HADD2.F32 R15, -RZ, R41.H1_H1 ;  /* 0x30000029ff0f7230 */ /* 0x000fc40000004100 */
        /* <DEDUP_REMOVED lines=13> */
[----:B------:R-:W-:Y:S01]  /*0d20*/  FADD.FTZ R166, -R211, R22 ;  /* 0x00000016d3a67221 */ /* 0x000fe20000010100 */
        /* <DEDUP_REMOVED lines=23> */
.L_x_11445:
[----:B------:R-:W-:Y:S05]  /*0ea0*/  BSYNC.RECONVERGENT B2 ;  /* 0x0000000000027941 */ /* 0x000fea0003800200 */
.L_x_11444:
        /* <DEDUP_REMOVED lines=13> */
[----:B------:R-:W-:Y:S02]  /*0f80*/  HADD2.F32 R173, -RZ, R47.H0_H0 ;  /* 0x2000002fffad7230 */ /* 0x000fe40000004100 */
[----:B0-----:R-:W-:-:S05]  /*0f90*/  @P0 IMAD.WIDE.U32 R164, R213, 0x20, R164 ;  /* 0x00000020d5a40825 */ /* 0x001fca00078e00a4 */
[----:B------:R-:W5:Y:S04]  /*0fa0*/  @P0 LDG.E.128 R120, desc[UR6][R164.64] ;  /* 0x00000006a4780981 */ /* 0x000f68000c1e1d00 */
[----:B------:R0:W5:Y:S01]  /*0fb0*/  @P0 LDG.E.128 R124, desc[UR6][R164.64+0x10] ;  /* 0x00001006a47c0981 */ /* 0x000162000c1e1d00 */
[----:B------:R-:W-:Y:S01]  /*0fc0*/  HADD2.F32 R176, -RZ, R47.H1_H1 ;  /* 0x3000002fffb07230 */ /* 0x000fe20000004100 */
[----:B------:R-:W-:Y:S02]  /*0fd0*/  IADD3 R214, PT, PT, R214, 0x20, RZ ;  /* 0x00000020d6d67810 */ /* 0x000fe40007ffe0ff */
[----:B------:R-:W-:Y:S01]  /*0fe0*/  IADD3 R213, PT, PT, R213, 0x20, RZ ;  /* 0x00000020d5d57810 */ /* 0x000fe20007ffe0ff */
[C---:B--2---:R-:W-:Y:S01]  /*0ff0*/  FADD.FTZ R168, -R211.reuse, R28 ;  /* 0x0000001cd3a87221 */ /* 0x044fe20000010100 */
[----:B------:R-:W-:Y:S01]  /*1000*/  FADD.FTZ R170, -R211, R29 ;  /* 0x0000001dd3aa7221 */ /* 0x000fe20000010100 */
[----:B------:R-:W-:-:S02]  /*1010*/  HADD2.F32 R28, -RZ, R44.H0_H0 ;  /* 0x2000002cff1c7230 */ /* 0x000fc40000004100 */
[----:B------:R-:W-:Y:S01]  /*1020*/  FADD.FTZ R172, -R211, R30 ;  /* 0x0000001ed3ac7221 */ /* 0x000fe20000010100 */
[C---:B-----5:R-:W-:Y:S01]  /*1030*/  FMUL.FTZ R25, R5.reuse, R168 ;  /* 0x000000a805197220 */ /* 0x060fe20000410000 */
[----:B------:R-:W-:Y:S02]  /*1040*/  HADD2.F32 R29, -RZ, R44.H1_H1 ;  /* 0x3000002cff1d7230 */ /* 0x000fe40000004100 */
[----:B------:R-:W-:Y:S01]  /*1050*/  FMUL.FTZ R30, R5, R170 ;  /* 0x000000aa051e7220 */ /* 0x000fe20000410000 */
[--C-:B----4-:R-:W-:Y:S02]  /*1060*/  HADD2.F32 R27, -RZ, R156.reuse.H0_H0 ;  /* 0x2000009cff1b7230 */ /* 0x110fe40000004100 */
[----:B------:R-:W-:Y:S02]  /*1070*/  HADD2.F32 R156, -RZ, R156.H1_H1 ;  /* 0x3000009cff9c7230 */ /* 0x000fe40000004100 */
[----:B------:R-:W-:Y:S01]  /*1080*/  FADD.FTZ R174, -R211, R31 ;  /* 0x0000001fd3ae7221 */ /* 0x000fe20000010100 */
[----:B------:R-:W-:-:S02]  /*1090*/  HADD2.F32 R31, -RZ, R157.H0_H0 ;  /* 0x2000009dff1f7230 */ /* 0x000fc40000004100 */
[-C--:B------:R-:W-:Y:S01]  /*10a0*/  FMUL.FTZ R28, R28, R27.reuse ;  /* 0x0000001b1c1c7220 */ /* 0x080fe20000410000 */
[----:B------:R-:W-:Y:S01]  /*10b0*/  FADD.FTZ R88, R88, R27 ;  /* 0x0000001b58587221 */ /* 0x000fe20000010000 */
[----:B------:R-:W-:Y:S01]  /*10c0*/  FFMA.FTZ R64, R25, R27, R64 ;  /* 0x0000001b19407223 */ /* 0x000fe20000010040 */
[----:B------:R-:W-:Y:S02]  /*10d0*/  HADD2.F32 R168, -RZ, R45.H0_H0 ;  /* 0x2000002dffa87230 */ /* 0x000fe40000004100 */
[-C--:B------:R-:W-:Y:S01]  /*10e0*/  FMUL.FTZ R27, R29, R156.reuse ;  /* 0x0000009c1d1b7220 */ /* 0x080fe20000410000 */
[----:B------:R-:W-:Y:S01]  /*10f0*/  FADD.FTZ R89, R89, R156 ;  /* 0x0000009c59597221 */ /* 0x000fe20000010000 */
[----:B------:R-:W-:Y:S01]  /*1100*/  FFMA.FTZ R65, R30, R156, R65 ;  /* 0x0000009c1e417223 */ /* 0x000fe20000010041 */
[----:B------:R-:W-:Y:S02]  /*1110*/  HADD2.F32 R157, -RZ, R157.H1_H1 ;  /* 0x3000009dff9d7230 */ /* 0x000fe40000004100 */
[----:B------:R-:W-:Y:S01]  /*1120*/  FMUL.FTZ R29, R5, R172 ;  /* 0x000000ac051d7220 */ /* 0x000fe20000410000 */
[----:B------:R-:W-:-:S02]  /*1130*/  HADD2.F32 R156, -RZ, R45.H1_H1 ;  /* 0x3000002dff9c7230 */ /* 0x000fc40000004100 */
[----:B------:R-:W-:Y:S01]  /*1140*/  FMUL.FTZ R170, R5, R174 ;  /* 0x000000ae05aa7220 */ /* 0x000fe20000410000 */
[-C--:B------:R-:W-:Y:S01]  /*1150*/  FMUL.FTZ R168, R168, R31.reuse ;  /* 0x0000001fa8a87220 */ /* 0x080fe20000410000 */
[----:B------:R-:W-:Y:S01]  /*1160*/  FADD.FTZ R90, R90, R31 ;  /* 0x0000001f5a5a7221 */ /* 0x000fe20000010000 */
[----:B------:R-:W-:Y:S01]  /*1170*/  FFMA.FTZ R66, R29, R31, R66 ;  /* 0x0000001f1d427223 */ /* 0x000fe20000010042 */
[-C--:B------:R-:W-:Y:S01]  /*1180*/  FMUL.FTZ R31, R156, R157.reuse ;  /* 0x0000009d9c1f7220 */ /* 0x080fe20000410000 */
[----:B---3--:R-:W-:Y:S01]  /*1190*/  FADD.FTZ R166, -R211, R161 ;  /* 0x000000a1d3a67221 */ /* 0x008fe20000010100 */
[----:B------:R-:W-:Y:S01]  /*11a0*/  FADD.FTZ R91, R91, R157 ;  /* 0x0000009d5b5b7221 */ /* 0x000fe20000010000 */
[----:B------:R-:W-:Y:S01]  /*11b0*/  FFMA.FTZ R67, R170, R157, R67 ;  /* 0x0000009daa437223 */ /* 0x000fe20000010043 */
[----:B------:R-:W-:Y:S01]  /*11c0*/  FADD.FTZ R156, R209, R28 ;  /* 0x0000001cd19c7221 */ /* 0x000fe20000010000 */
[----:B------:R-:W-:Y:S01]  /*11d0*/  FFMA.FTZ R157, R25, R28, R212 ;  /* 0x0000001c199d7223 */ /* 0x000fe200000100d4 */
[----:B------:R-:W-:-:S02]  /*11e0*/  HADD2.F32 R167, -RZ, R158.H0_H0 ;  /* 0x2000009effa77230 */ /* 0x000fc40000004100 */
[----:B------:R-:W-:Y:S01]  /*11f0*/  FMUL.FTZ R174, R5, R166 ;  /* 0x000000a605ae7220 */ /* 0x000fe20000410000 */
[----:B------:R-:W-:Y:S02]  /*1200*/  HADD2.F32 R158, -RZ, R158.H1_H1 ;  /* 0x3000009eff9e7230 */ /* 0x000fe40000004100 */
[--C-:B0-----:R-:W-:Y:S02]  /*1210*/  HADD2.F32 R164, -RZ, R159.reuse.H0_H0 ;  /* 0x2000009fffa47230 */ /* 0x101fe40000004100 */
[----:B------:R-:W-:Y:S02]  /*1220*/  HADD2.F32 R165, -RZ, R159.H1_H1 ;  /* 0x3000009fffa57230 */ /* 0x000fe40000004100 */
[----:B------:R-:W-:Y:S01]  /*1230*/  FADD.FTZ R159, R156, R27 ;  /* 0x0000001b9c9f7221 */ /* 0x000fe20000010000 */
[----:B------:R-:W-:Y:S01]  /*1240*/  FFMA.FTZ R156, R30, R27, R157 ;  /* 0x0000001b1e9c7223 */ /* 0x000fe2000001009d */
[----:B------:R-:W-:Y:S02]  /*1250*/  HADD2.F32 R172, -RZ, R46.H0_H0 ;  /* 0x2000002effac7230 */ /* 0x000fe40000004100 */
        /* <DEDUP_REMOVED lines=30> */
.L_x_11447:
[----:B------:R-:W-:Y:S05]  /*1440*/  BSYNC.RECONVERGENT B2 ;  /* 0x0000000000027941 */ /* 0x000fea0003800200 */
.L_x_11446:
        /* <DEDUP_REMOVED lines=12> */
[----:B0-----:R-:W-:Y:S02]  /*1510*/  HADD2.F32 R183, -RZ, R49.H1_H1 ;  /* 0x30000031ffb77230 */ /* 0x001fe40000004100 */
[----:B------:R-:W-:Y:S02]  /*1520*/  HADD2.F32 R179, -RZ, R48.H1_H1 ;  /* 0x30000030ffb37230 */ /* 0x000fe40000004100 */
[----:B-1----:R-:W-:-:S05]  /*1530*/  @P0 IMAD.WIDE.U32 R180, R213, 0x20, R180 ;  /* 0x00000020d5b40825 */ /* 0x002fca00078e00b4 */
[----:B------:R-:W5:Y:S04]  /*1540*/  @P0 LDG.E.128 R128, desc[UR6][R180.64] ;  /* 0x00000006b4800981 */ /* 0x000f68000c1e1d00 */
[----:B------:R0:W5:Y:S02]  /*1550*/  @P0 LDG.E.128 R132, desc[UR6][R180.64+0x10] ;  /* 0x00001006b4840981 */ /* 0x000164000c1e1d00 */
[----:B0-----:R-:W-:Y:S02]  /*1560*/  HADD2.F32 R180, -RZ, R48.H0_H0 ;  /* 0x20000030ffb47230 */ /* 0x001fe40000004100 */
[----:B------:R-:W-:Y:S02]  /*1570*/  HADD2.F32 R187, -RZ, R50.H1_H1 ;  /* 0x30000032ffbb7230 */ /* 0x000fe40000004100 */
[----:B------:R-:W-:Y:S01]  /*1580*/  HADD2.F32 R189, -RZ, R51.H0_H0 ;  /* 0x20000033ffbd7230 */ /* 0x000fe20000004100 */
[----:B------:R-:W-:-:S02]  /*1590*/  IADD3 R214, PT, PT, R214, 0x20, RZ ;  /* 0x00000020d6d67810 */ /* 0x000fc40007ffe0ff */
[----:B------:R-:W-:Y:S01]  /*15a0*/  IADD3 R213, PT, PT, R213, 0x20, RZ ;  /* 0x00000020d5d57810 */ /* 0x000fe20007ffe0ff */
[C---:B--2---:R-:W-:Y:S01]  /*15b0*/  FADD.FTZ R186, -R211.reuse, R157 ;  /* 0x0000009dd3ba7221 */ /* 0x044fe20000010100 */
[C---:B------:R-:W-:Y:S01]  /*15c0*/  FADD.FTZ R188, -R211.reuse, R159 ;  /* 0x0000009fd3bc7221 */ /* 0x040fe20000010100 */
[C---:B------:R-:W-:Y:S01]  /*15d0*/  FADD.FTZ R184, -R211.reuse, R156 ;  /* 0x0000009cd3b87221 */ /* 0x040fe20000010100 */
[----:B------:R-:W-:Y:S01]  /*15e0*/  FADD.FTZ R158, -R211, R158 ;  /* 0x0000009ed39e7221 */ /* 0x000fe20000010100 */
[C---:B-----5:R-:W-:Y:S01]  /*15f0*/  FMUL.FTZ R182, R5.reuse, R186 ;  /* 0x000000ba05b67220 */ /* 0x060fe20000410000 */
[C---:B------:R-:W-:Y:S01]  /*1600*/  FMUL.FTZ R186, R5.reuse, R188 ;  /* 0x000000bc05ba7220 */ /* 0x040fe20000410000 */
[--C-:B----4-:R-:W-:Y:S02]  /*1610*/  HADD2.F32 R157, -RZ, R160.reuse.H0_H0 ;  /* 0x200000a0ff9d7230 */ /* 0x110fe40000004100 */
[----:B------:R-:W-:Y:S02]  /*1620*/  HADD2.F32 R156, -RZ, R161.H1_H1 ;  /* 0x300000a1ff9c7230 */ /* 0x000fe40000004100 */
[----:B------:R-:W-:Y:S01]  /*1630*/  FMUL.FTZ R177, R5, R184 ;  /* 0x000000b805b17220 */ /* 0x000fe20000410000 */
[----:B------:R-:W-:-:S02]  /*1640*/  HADD2.F32 R160, -RZ, R160.H1_H1 ;  /* 0x300000a0ffa07230 */ /* 0x000fc40000004100 */
[-C--:B------:R-:W-:Y:S01]  /*1650*/  FMUL.FTZ R180, R180, R157.reuse ;  /* 0x0000009db4b47220 */ /* 0x080fe20000410000 */
[----:B------:R-:W-:Y:S02]  /*1660*/  HADD2.F32 R159, -RZ, R161.H0_H0 ;  /* 0x200000a1ff9f7230 */ /* 0x000fe40000004100 */
[----:B------:R-:W-:Y:S01]  /*1670*/  FMUL.FTZ R181, R5, R158 ;  /* 0x0000009e05b57220 */ /* 0x000fe20000410000 */
[----:B------:R-:W-:Y:S02]  /*1680*/  HADD2.F32 R184, -RZ, R49.H0_H0 ;  /* 0x20000031ffb87230 */ /* 0x000fe40000004100 */
        /* <DEDUP_REMOVED lines=14> */
[----:B---3--:R-:W-:Y:S01]  /*1770*/  FADD.FTZ R164, -R211, R164 ;  /* 0x000000a4d3a47221 */ /* 0x008fe20000010100 */
[----:B------:R-:W-:Y:S02]  /*1780*/  HADD2.F32 R188, -RZ, R50.H0_H0 ;  /* 0x20000032ffbc7230 */ /* 0x000fe40000004100 */
        /* <DEDUP_REMOVED lines=37> */
.L_x_11449:
[----:B------:R-:W-:Y:S05]  /*19e0*/  BSYNC.RECONVERGENT B2 ;  /* 0x0000000000027941 */ /* 0x000fea0003800200 */
.L_x_11448:
        /* <DEDUP_REMOVED lines=11> */
[----:B------:R-:W-:Y:S02]  /*1aa0*/  HADD2.F32 R195, -RZ, R52.H1_H1 ;  /* 0x30000034ffc37230 */ /* 0x000fe40000004100 */
[----:B0-----:R-:W-:Y:S02]  /*1ab0*/  HADD2.F32 R199, -RZ, R53.H1_H1 ;  /* 0x30000035ffc77230 */ /* 0x001fe40000004100 */
[----:B-1----:R-:W-:-:S05]  /*1ac0*/  @P0 IMAD.WIDE.U32 R196, R213, 0x20, R196 ;  /* 0x00000020d5c40825 */ /* 0x002fca00078e00c4 */
[----:B------:R-:W5:Y:S04]  /*1ad0*/  @P0 LDG.E.128 R36, desc[UR6][R196.64] ;  /* 0x00000006c4240981 */ /* 0x000f68000c1e1d00 */
[----:B------:R0:W5:Y:S01]  /*1ae0*/  @P0 LDG.E.128 R32, desc[UR6][R196.64+0x10] ;  /* 0x00001006c4200981 */ /* 0x000162000c1e1d00 */
[----:B------:R-:W-:Y:S02]  /*1af0*/  HADD2.F32 R203, -RZ, R54.H1_H1 ;  /* 0x30000036ffcb7230 */ /* 0x000fe40000004100 */
[----:B------:R-:W-:Y:S02]  /*1b00*/  HADD2.F32 R207, -RZ, R55.H1_H1 ;  /* 0x30000037ffcf7230 */ /* 0x000fe40000004100 */
[C---:B--2---:R-:W-:Y:S01]  /*1b10*/  FADD.FTZ R200, -R211.reuse, R157 ;  /* 0x0000009dd3c87221 */ /* 0x044fe20000010100 */
[----:B------:R-:W-:Y:S01]  /*1b20*/  FADD.FTZ R202, -R211, R158 ;  /* 0x0000009ed3ca7221 */ /* 0x000fe20000010100 */
[----:B------:R-:W-:-:S02]  /*1b30*/  HADD2.F32 R157, -RZ, R52.H0_H0 ;  /* 0x20000034ff9d7230 */ /* 0x000fc40000004100 */
[C---:B------:R-:W-:Y:S01]  /*1b40*/  FADD.FTZ R156, -R211.reuse, R156 ;  /* 0x0000009cd39c7221 */ /* 0x040fe20000010100 */
[----:B------:R-:W-:Y:S01]  /*1b50*/  FADD.FTZ R204, -R211, R159 ;  /* 0x0000009fd3cc7221 */ /* 0x000fe20000010100 */
[C---:B-----5:R-:W-:Y:S01]  /*1b60*/  FMUL.FTZ R198, R5.reuse, R200 ;  /* 0x000000c805c67220 */ /* 0x060fe20000410000 */
[----:B------:R-:W-:Y:S02]  /*1b70*/  HADD2.F32 R200, -RZ, R53.H0_H0 ;  /* 0x20000035ffc87230 */ /* 0x000fe40000004100 */
[C---:B------:R-:W-:Y:S01]  /*1b80*/  FMUL.FTZ R193, R5.reuse, R156 ;  /* 0x0000009c05c17220 */ /* 0x040fe20000410000 */
[----:B0-----:R-:W-:Y:S01]  /*1b90*/  FMUL.FTZ R197, R5, R202 ;  /* 0x000000ca05c57220 */ /* 0x001fe20000410000 */
        /* <DEDUP_REMOVED lines=60> */
.L_x_11443:
        /* <DEDUP_REMOVED lines=34> */
.L_x_11450:
[----:B------:R-:W-:Y:S05]  /*2180*/  BSYNC.RECONVERGENT B1 ;  /* 0x0000000000017941 */ /* 0x000fea0003800200 */
.L_x_11442:
        /* <DEDUP_REMOVED lines=21> */
.L_x_11604:
[----:B------:R-:W-:Y:S01]  /*22e0*/  @P2 IADD3 R159, PT, PT, R4, -0x1, RZ ;  /* 0xffffffff049f2810 */ /* 0x000fe20007ffe0ff */
[----:B01----:R-:W-:Y:S01]  /*22f0*/  FADD.FTZ R163, R163, R156 ;  /* 0x0000009ca3a37221 */ /* 0x003fe20000010000 */
[----:B------:R-:W-:Y:S01]  /*2300*/  ISETP.GE.U32.AND P3, PT, R8, 0x20, PT ;  /* 0x000000200800780c */ /* 0x000fe20003f66070 */
[----:B------:R-:W-:Y:S02]  /*2310*/  HFMA2 R161, -RZ, RZ, 0, 0 ;  /* 0x00000000ffa17431 */ /* 0x000fe400000001ff */
[----:B--2---:R-:W-:Y:S01]  /*2320*/  FADD.FTZ R157, R162, R157 ;  /* 0x0000009da29d7221 */ /* 0x004fe20000010000 */
[----:B------:R-:W-:Y:S02]  /*2330*/  @P2 IMAD R159, R159, R10, RZ ;  /* 0x0000000a9f9f2224 */ /* 0x000fe400078e02ff */
[----:B------:R-:W-:Y:S01]  /*2340*/  FMUL.FTZ R163, R163, UR9 ;  /* 0x00000009a3a37c20 */ /* 0x000fe20008410000 */
[----:B------:R-:W-:Y:S01]  /*2350*/  ISETP.NE.AND P0, PT, RZ, UR8, PT ;  /* 0x00000008ff007c0c */ /* 0x000fe2000bf05270 */
[----:B------:R-:W-:Y:S01]  /*2360*/  BSSY.RECONVERGENT B2, `(.L_x_11452) ;  /* 0x000016d000027945 */ /* 0x000fe20003800200 */
[----:B------:R-:W-:-:S02]  /*2370*/  @P2 SHF.R.S32.HI R4, RZ, 0x1f, R159 ;  /* 0x0000001fff042819 */ /* 0x000fc4000001149f */
[----:B------:R-:W-:Y:S02]  /*2380*/  FSEL R163, R163, RZ, !P0 ;  /* 0x000000ffa3a37208 */ /* 0x000fe40004000000 */
[----:B------:R-:W-:-:S04]  /*2390*/  @P2 LEA.HI R159, R4, R159, RZ, 0x3 ;  /* 0x0000009f049f2211 */ /* 0x000fc800078f18ff */
[----:B------:R-:W-:Y:S01]  /*23a0*/  @P2 LEA.HI.SX32 R161, R159, R2, 0x1d ;  /* 0x000000029fa12211 */ /* 0x000fe200078feaff */
[----:B------:R-:W-:Y:S01]  /*23b0*/  FMUL.FTZ R2, R157, UR9 ;  /* 0x000000099d027c20 */ /* 0x000fe20008410000 */
        /* <DEDUP_REMOVED lines=18> */
[----:B------:R-:W-:-:S04]  /*24e0*/  F2FP.F16.F32.PACK_AB R4, RZ, R4 ;  /* 0x00000004ff04723e */ /* 0x000fc800000000ff */
[----:B------:R-:W-:-:S07]  /*24f0*/  PRMT R152, R4, 0x7610, R152 ;  /* 0x0000761004987816 */ /* 0x000fce0000000098 */
.L_x_11458:
[----:B------:R-:W-:Y:S05]  /*2500*/  BSYNC.RECONVERGENT B3 ;  /* 0x0000000000037941 */ /* 0x000fea0003800200 */
.L_x_11457:
        /* <DEDUP_REMOVED lines=10> */
.L_x_11460:
[----:B------:R-:W-:Y:S05]  /*25b0*/  BSYNC.RECONVERGENT B3 ;  /* 0x0000000000037941 */ /* 0x000fea0003800200 */
.L_x_11459:
        /* <DEDUP_REMOVED lines=10> */
.L_x_11462:
[----:B------:R-:W-:Y:S05]  /*2660*/  BSYNC.RECONVERGENT B3 ;  /* 0x0000000000037941 */ /* 0x000fea0003800200 */
.L_x_11461:
        /* <DEDUP_REMOVED lines=10> */
.L_x_11464:
[----:B------:R-:W-:Y:S05]  /*2710*/  BSYNC.RECONVERGENT B3 ;  /* 0x0000000000037941 */ /* 0x000fea0003800200 */
.L_x_11463:
        /* <DEDUP_REMOVED lines=10> */
.L_x_11466:
[----:B------:R-:W-:Y:S05]  /*27c0*/  BSYNC.RECONVERGENT B3 ;  /* 0x0000000000037941 */ /* 0x000fea0003800200 */
.L_x_11465:
        /* <DEDUP_REMOVED lines=10> */
.L_x_11468:
[----:B------:R-:W-:Y:S05]  /*2870*/  BSYNC.RECONVERGENT B3 ;  /* 0x0000000000037941 */ /* 0x000fea0003800200 */
.L_x_11467:
        /* <DEDUP_REMOVED lines=10> */
.L_x_11470:
[----:B------:R-:W-:Y:S05]  /*2920*/  BSYNC.RECONVERGENT B3 ;  /* 0x0000000000037941 */ /* 0x000fea0003800200 */
.L_x_11469:
        /* <DEDUP_REMOVED lines=10> */
.L_x_11456:
        /* <DEDUP_REMOVED lines=43> */
.L_x_11473:
[----:B------:R-:W-:Y:S05]  /*2c80*/  BSYNC.RECONVERGENT B3 ;  /* 0x0000000000037941 */ /* 0x000fea0003800200 */
.L_x_11472:
        /* <DEDUP_REMOVED lines=10> */
.L_x_11475:
[----:B------:R-:W-:Y:S05]  /*2d30*/  BSYNC.RECONVERGENT B3 ;  /* 0x0000000000037941 */ /* 0x000fea0003800200 */
.L_x_11474:
        /* <DEDUP_REMOVED lines=10> */
.L_x_11477:
[----:B------:R-:W-:Y:S05]  /*2de0*/  BSYNC.RECONVERGENT B3 ;  /* 0x0000000000037941 */ /* 0x000fea0003800200 */
.L_x_11476:
        /* <DEDUP_REMOVED lines=10> */
.L_x_11479:
[----:B------:R-:W-:Y:S05]  /*2e90*/  BSYNC.RECONVERGENT B3 ;  /* 0x0000000000037941 */ /* 0x000fea0003800200 */
.L_x_11478:
        /* <DEDUP_REMOVED lines=10> */
.L_x_11481:
[----:B------:R-:W-:Y:S05]  /*2f40*/  BSYNC.RECONVERGENT B3 ;  /* 0x0000000000037941 */ /* 0x000fea0003800200 */
.L_x_11480:
        /* <DEDUP_REMOVED lines=10> */
.L_x_11483:
[----:B------:R-:W-:Y:S05]  /*2ff0*/  BSYNC.RECONVERGENT B3 ;  /* 0x0000000000037941 */ /* 0x000fea0003800200 */
.L_x_11482:
        /* <DEDUP_REMOVED lines=10> */
.L_x_11485:
[----:B------:R-:W-:Y:S05]  /*30a0*/  BSYNC.RECONVERGENT B3 ;  /* 0x0000000000037941 */ /* 0x000fea0003800200 */
.L_x_11484:
[----:B------:R-:W-:Y:S05]  /*30b0*/  @!P2 BRA `(.L_x_11471) ;  /* 0x00000008002ca947 */ /* 0x000fea0003800000 */
[----:B------:R-:W-:-:S05]  /*30c0*/  FMUL.FTZ R4, R151, UR12 ;  /* 0x0000000c97047c20 */ /* 0x000fca0008410000 */
[----:B------:R-:W-:-:S04]  /*30d0*/  F2FP.F16.F32.PACK_AB R4, RZ, R4 ;  /* 0x00000004ff04723e */ /* 0x000fc800000000ff */
[----:B------:R-:W-:Y:S01]  /*30e0*/  PRMT R155, R155, 0x5410, R4 ;  /* 0x000054109b9b7816 */ /* 0x000fe20000000004 */
[----:B------:R-:W-:Y:S06]  /*30f0*/  BRA `(.L_x_11471) ;  /* 0x00000008001c7947 */ /* 0x000fec0003800000 */
.L_x_11455:
[----:B------:R-:W-:Y:S02]  /*3100*/  MOV R156, UR14 ;  /* 0x0000000e009c7c02 */ /* 0x000fe40008000f00 */
[----:B------:R-:W-:Y:S02]  /*3110*/  MOV R158, UR15 ;  /* 0x0000000f009e7c02 */ /* 0x000fe40008000f00 */
[----:B------:R-:W-:-:S04]  /*3120*/  ISETP.NE.U32.AND P0, PT, R156, RZ, PT ;  /* 0x000000ff9c00720c */ /* 0x000fc80003f05070 */
[----:B------:R-:W-:-:S13]  /*3130*/  ISETP.NE.AND.EX P0, PT, R158, RZ, PT, P0 ;  /* 0x000000ff9e00720c */ /* 0x000fda0003f05300 */
[----:B------:R-:W-:Y:S05]  /*3140*/  @P0 BRA `(.L_x_11486) ;  /* 0x0000000400040947 */ /* 0x000fea0003800000 */
[----:B------:R-:W0:Y:S01]  /*3150*/  @P2 LDC R165, c[0x0][0x40c] ;  /* 0x00010300ffa52b82 */ /* 0x000e220000000800 */
[--C-:B------:R-:W-:Y:S01]  /*3160*/  @P1 FFMA.FTZ R157, R3, R2, R163.reuse ;  /* 0x00000002039d1223 */ /* 0x100fe200000100a3 */
[----:B------:R-:W-:Y:S01]  /*3170*/  MOV R4, R112 ;  /* 0x0000007000047202 */ /* 0x000fe20000000f00 */
[-CC-:B------:R-:W-:Y:S01]  /*3180*/  @P1 FFMA.FTZ R160, R14, R2.reuse, R163.reuse ;  /* 0x000000020ea01223 */ /* 0x180fe200000100a3 */
[-C--:B------:R-:W-:Y:S01]  /*3190*/  @P1 FFMA.FTZ R209, R17, R2.reuse, R163 ;  /* 0x0000000211d11223 */ /* 0x080fe200000100a3 */
[----:B------:R-:W-:Y:S01]  /*31a0*/  @P1 FADD.FTZ R159, R12, -R157 ;  /* 0x8000009d0c9f1221 */ /* 0x000fe20000010000 */
[----:B------:R-:W-:Y:S01]  /*31b0*/  MOV R157, R113 ;  /* 0x00000071009d7202 */ /* 0x000fe20000000f00 */
[----:B------:R-:W-:Y:S01]  /*31c0*/  @P1 FADD.FTZ R160, R11, -R160 ;  /* 0x800000a00ba01221 */ /* 0x000fe20000010000 */
[----:B------:R-:W1:Y:S01]  /*31d0*/  @P2 LDC R162, c[0x0][0x40c] ;  /* 0x00010300ffa22b82 */ /* 0x000e620000000800 */
[C---:B------:R-:W-:Y:S01]  /*31e0*/  @P1 FFMA.FTZ R4, R5.reuse, R159, R112 ;  /* 0x0000009f05041223 */ /* 0x040fe20000010070 */
[----:B------:R-:W-:Y:S01]  /*31f0*/  @P1 FFMA.FTZ R164, R18, R2, R163 ;  /* 0x0000000212a41223 */ /* 0x000fe200000100a3 */
        /* <DEDUP_REMOVED lines=17> */
[----:B------:R-:W-:Y:S01]  /*3310*/  @P2 F2FP.F16.F32.PACK_AB R4, RZ, R4 ;  /* 0x00000004ff04223e */ /* 0x000fe200000000ff */
[----:B------:R-:W0:Y:S01]  /*3320*/  @P2 LDC R167, c[0x0][0x40c] ;  /* 0x00010300ffa72b82 */ /* 0x000e220000000800 */
[----:B-1----:R-:W-:Y:S01]  /*3330*/  @P2 FMUL.FTZ R157, R157, R162 ;  /* 0x000000a29d9d2220 */ /* 0x002fe20000410000 */
[C---:B------:R-:W-:Y:S01]  /*3340*/  @P1 FFMA.FTZ R159, R5.reuse, R165, R114 ;  /* 0x000000a5059f1223 */ /* 0x040fe20000010072 */
[----:B------:R-:W-:Y:S01]  /*3350*/  MOV R162, R116 ;  /* 0x0000007400a27202 */ /* 0x000fe20000000f00 */
[----:B------:R-:W-:Y:S01]  /*3360*/  @P1 FFMA.FTZ R162, R5, R209, R116 ;  /* 0x000000d105a21223 */ /* 0x000fe20000010074 */
[----:B------:R-:W-:Y:S02]  /*3370*/  @P2 PRMT R152, R4, 0x7610, R152 ;  /* 0x0000761004982816 */ /* 0x000fe40000000098 */
[----:B------:R-:W-:Y:S01]  /*3380*/  @P2 F2FP.F16.F32.PACK_AB R157, RZ, R157 ;  /* 0x0000009dff9d223e */ /* 0x000fe200000000ff */
[----:B------:R-:W1:Y:S01]  /*3390*/  @P2 LDC R213, c[0x0][0x40c] ;  /* 0x00010300ffd52b82 */ /* 0x000e620000000800 */
[----:B------:R-:W-:Y:S01]  /*33a0*/  MOV R165, R118 ;  /* 0x0000007600a57202 */ /* 0x000fe20000000f00 */
[----:B--2---:R-:W-:Y:S01]  /*33b0*/  @P2 FMUL.FTZ R4, R159, R166 ;  /* 0x000000a69f042220 */ /* 0x004fe20000410000 */
[----:B------:R-:W-:Y:S01]  /*33c0*/  @P1 FFMA.FTZ R165, R5, R215, R118 ;  /* 0x000000d705a51223 */ /* 0x000fe20000010076 */
[----:B------:R-:W-:-:S03]  /*33d0*/  @P2 PRMT R152, R152, 0x5410, R157 ;  /* 0x0000541098982816 */ /* 0x000fc6000000009d */
[----:B------:R-:W-:Y:S01]  /*33e0*/  @P2 F2FP.F16.F32.PACK_AB R4, RZ, R4 ;  /* 0x00000004ff04223e */ /* 0x000fe200000000ff */
[----:B------:R-:W2:Y:S01]  /*33f0*/  @P2 LDC R216, c[0x0][0x40c] ;  /* 0x00010300ffd82b82 */ /* 0x000ea20000000800 */
[----:B---3--:R-:W-:Y:S02]  /*3400*/  @P2 FMUL.FTZ R159, R162, R211 ;  /* 0x000000d3a29f2220 */ /* 0x008fe40000410000 */
[----:B------:R-:W-:-:S03]  /*3410*/  @P2 PRMT R153, R4, 0x7610, R153 ;  /* 0x0000761004992816 */ /* 0x000fc60000000099 */
[----:B------:R-:W-:Y:S01]  /*3420*/  @P2 F2FP.F16.F32.PACK_AB R159, RZ, R159 ;  /* 0x0000009fff9f223e */ /* 0x000fe200000000ff */
[----:B0-----:R-:W-:-:S03]  /*3430*/  @P2 FMUL.FTZ R157, R160, R167 ;  /* 0x000000a7a09d2220 */ /* 0x001fc60000410000 */
[----:B------:R-:W-:Y:S02]  /*3440*/  @P2 PRMT R154, R159, 0x7610, R154 ;  /* 0x000076109f9a2816 */ /* 0x000fe4000000009a */
[----:B------:R-:W-:Y:S01]  /*3450*/  @P2 F2FP.F16.F32.PACK_AB R157, RZ, R157 ;  /* 0x0000009dff9d223e */ /* 0x000fe200000000ff */
[----:B-1----:R-:W-:-:S03]  /*3460*/  @P2 FMUL.FTZ R160, R164, R213 ;  /* 0x000000d5a4a02220 */ /* 0x002fc60000410000 */
        /* <DEDUP_REMOVED lines=8> */
[----:B------:R-:W-:-:S03]  /*34f0*/  MOV R4, R119 ;  /* 0x0000007700047202 */ /* 0x000fc60000000f00 */
[----:B------:R-:W-:-:S04]  /*3500*/  @P1 FADD.FTZ R160, R24, -R157 ;  /* 0x8000009d18a01221 */ /* 0x000fc80000010000 */
[----:B------:R-:W-:-:S04]  /*3510*/  @P1 FFMA.FTZ R4, R5, R160, R119 ;  /* 0x000000a005041223 */ /* 0x000fc80000010077 */
[----:B------:R-:W-:-:S05]  /*3520*/  FMUL.FTZ R4, R4, UR12 ;  /* 0x0000000c04047c20 */ /* 0x000fca0008410000 */
[----:B------:R-:W-:-:S04]  /*3530*/  F2FP.F16.F32.PACK_AB R4, RZ, R4 ;  /* 0x00000004ff04723e */ /* 0x000fc800000000ff */
[----:B------:R-:W-:Y:S01]  /*3540*/  PRMT R155, R155, 0x5410, R4 ;  /* 0x000054109b9b7816 */ /* 0x000fe20000000004 */
[----:B------:R-:W-:Y:S06]  /*3550*/  BRA `(.L_x_11471) ;  /* 0x0000000400047947 */ /* 0x000fec0003800000 */
.L_x_11486:
        /* <DEDUP_REMOVED lines=19> */
[----:B------:R-:W-:Y:S01]  /*3690*/  MOV R140, R112 ;  /* 0x00000070008c7202 */ /* 0x000fe20000000f00 */
[----:B------:R-:W-:Y:S01]  /*36a0*/  @P1 FFMA.FTZ R140, R5, R143, R112 ;  /* 0x0000008f058c1223 */ /* 0x000fe20000010070 */
[----:B------:R-:W-:Y:S01]  /*36b0*/  MOV R148, R116 ;  /* 0x0000007400947202 */ /* 0x000fe20000000f00 */
[----:B------:R-:W-:Y:S01]  /*36c0*/  @P1 FADD.FTZ R162, R15, -R162 ;  /* 0x800000a20fa21221 */ /* 0x000fe20000010000 */
[----:B------:R-:W-:Y:S01]  /*36d0*/  @P1 FADD.FTZ R212, R19, -R212 ;  /* 0x800000d413d41221 */ /* 0x000fe20000010000 */
[----:B------:R-:W3:Y:S01]  /*36e0*/  @P2 LDC R159, c[0x0][0x40c] ;  /* 0x00010300ff9f2b82 */ /* 0x000ee20000000800 */
[----:B0-----:R-:W-:Y:S01]  /*36f0*/  @P2 FMUL.FTZ R4, R150, R141 ;  /* 0x0000008d96042220 */ /* 0x001fe20000410000 */
[C---:B------:R-:W-:Y:S01]  /*3700*/  @P1 FFMA.FTZ R148, R5.reuse, R167, R116 ;  /* 0x000000a705941223 */ /* 0x040fe20000010074 */
[----:B------:R-:W-:Y:S01]  /*3710*/  MOV R143, R115 ;  /* 0x00000073008f7202 */ /* 0x000fe20000000f00 */
[----:B------:R-:W-:-:S02]  /*3720*/  @P1 FFMA.FTZ R143, R5, R162, R115 ;  /* 0x000000a2058f1223 */ /* 0x000fc40000010073 */
[----:B------:R-:W-:Y:S02]  /*3730*/  @P2 F2FP.F16.F32.PACK_AB R151, RZ, R4 ;  /* 0x00000004ff97223e */ /* 0x000fe400000000ff */
[----:B------:R-:W0:Y:S01]  /*3740*/  @P2 LDC R209, c[0x0][0x40c] ;  /* 0x00010300ffd12b82 */ /* 0x000e220000000800 */
[----:B-1----:R-:W-:Y:S01]  /*3750*/  @P2 FMUL.FTZ R141, R165, R142 ;  /* 0x0000008ea58d2220 */ /* 0x002fe20000410000 */
[----:B------:R-:W-:Y:S01]  /*3760*/  @P1 FFMA.FTZ R142, R14, R2, R163 ;  /* 0x000000020e8e1223 */ /* 0x000fe200000100a3 */
[----:B------:R-:W-:-:S03]  /*3770*/  @P2 PRMT R155, R151, 0x7610, R155 ;  /* 0x00007610979b2816 */ /* 0x000fc6000000009b */
[----:B------:R-:W-:Y:S01]  /*3780*/  @P1 FADD.FTZ R142, R11, -R142 ;  /* 0x8000008e0b8e1221 */ /* 0x000fe20000010000 */
[----:B------:R-:W-:Y:S01]  /*3790*/  @P2 F2FP.F16.F32.PACK_AB R166, RZ, R141 ;  /* 0x0000008dffa6223e */ /* 0x000fe200000000ff */
[----:B------:R-:W1:Y:S01]  /*37a0*/  @P2 LDC R160, c[0x0][0x40c] ;  /* 0x00010300ffa02b82 */ /* 0x000e620000000800 */
[----:B------:R-:W-:Y:S01]  /*37b0*/  MOV R141, R113 ;  /* 0x00000071008d7202 */ /* 0x000fe20000000f00 */
[C---:B------:R-:W-:Y:S01]  /*37c0*/  @P1 FFMA.FTZ R141, R5.reuse, R142, R113 ;  /* 0x0000008e058d1223 */ /* 0x040fe20000010071 */
[----:B------:R-:W-:Y:S01]  /*37d0*/  MOV R142, R114 ;  /* 0x00000072008e7202 */ /* 0x000fe20000000f00 */
[C---:B------:R-:W-:Y:S01]  /*37e0*/  @P1 FFMA.FTZ R142, R5.reuse, R157, R114 ;  /* 0x0000009d058e1223 */ /* 0x040fe20000010072 */
[----:B--2---:R-:W-:Y:S01]  /*37f0*/  @P2 FMUL.FTZ R4, R140, R149 ;  /* 0x000000958c042220 */ /* 0x004fe20000410000 */
[----:B------:R-:W-:Y:S01]  /*3800*/  MOV R149, R117 ;  /* 0x0000007500957202 */ /* 0x000fe20000000f00 */
[----:B------:R-:W-:Y:S01]  /*3810*/  @P1 FFMA.FTZ R149, R5, R212, R117 ;  /* 0x000000d405951223 */ /* 0x000fe20000010075 */
[----:B------:R-:W2:Y:S01]  /*3820*/  @P2 LDC R164, c[0x0][0x40c] ;  /* 0x00010300ffa42b82 */ /* 0x000ea20000000800 */
[----:B---3--:R-:W-:Y:S01]  /*3830*/  @P2 FMUL.FTZ R159, R142, R159 ;  /* 0x0000009f8e9f2220 */ /* 0x008fe20000410000 */
[----:B------:R-:W-:-:S02]  /*3840*/  @P2 F2FP.F16.F32.PACK_AB R4, RZ, R4 ;  /* 0x00000004ff04223e */ /* 0x000fc400000000ff */
[----:B------:R-:W-:Y:S02]  /*3850*/  @P2 PRMT R155, R155, 0x5410, R166 ;  /* 0x000054109b9b2816 */ /* 0x000fe400000000a6 */
[----:B------:R-:W-:Y:S02]  /*3860*/  @P2 F2FP.F16.F32.PACK_AB R159, RZ, R159 ;  /* 0x0000009fff9f223e */ /* 0x000fe400000000ff */
[----:B------:R-:W3:Y:S01]  /*3870*/  @P2 LDC R214, c[0x0][0x40c] ;  /* 0x00010300ffd62b82 */ /* 0x000ee20000000800 */
[----:B0-----:R-:W-:Y:S01]  /*3880*/  @P2 FMUL.FTZ R162, R148, R209 ;  /* 0x000000d194a22220 */ /* 0x001fe20000410000 */
[----:B------:R-:W-:Y:S02]  /*3890*/  @P2 PRMT R152, R4, 0x7610, R152 ;  /* 0x0000761004982816 */ /* 0x000fe40000000098 */
[----:B------:R-:W-:Y:S02]  /*38a0*/  @P2 PRMT R153, R159, 0x7610, R153 ;  /* 0x000076109f992816 */ /* 0x000fe40000000099 */
[----:B------:R-:W-:Y:S01]  /*38b0*/  @P2 F2FP.F16.F32.PACK_AB R162, RZ, R162 ;  /* 0x000000a2ffa2223e */ /* 0x000fe200000000ff */
[----:B-1----:R-:W-:-:S03]  /*38c0*/  @P2 FMUL.FTZ R151, R141, R160 ;  /* 0x000000a08d972220 */ /* 0x002fc60000410000 */
[----:B------:R-:W-:Y:S02]  /*38d0*/  @P2 PRMT R154, R162, 0x7610, R154 ;  /* 0x00007610a29a2816 */ /* 0x000fe4000000009a */
[----:B------:R-:W-:Y:S02]  /*38e0*/  @P2 F2FP.F16.F32.PACK_AB R157, RZ, R151 ;  /* 0x00000097ff9d223e */ /* 0x000fe400000000ff */
[----:B------:R-:W-:Y:S01]  /*38f0*/  MOV R151, R165 ;  /* 0x000000a500977202 */ /* 0x000fe20000000f00 */
[----:B--2---:R-:W-:Y:S01]  /*3900*/  @P2 FMUL.FTZ R160, R143, R164 ;  /* 0x000000a48fa02220 */ /* 0x004fe20000410000 */
[----:B------:R-:W-:-:S04]  /*3910*/  @P2 PRMT R152, R152, 0x5410, R157 ;  /* 0x0000541098982816 */ /* 0x000fc8000000009d */
[----:B------:R-:W-:Y:S01]  /*3920*/  @P2 F2FP.F16.F32.PACK_AB R160, RZ, R160 ;  /* 0x000000a0ffa0223e */ /* 0x000fe200000000ff */
[----:B---3--:R-:W-:-:S03]  /*3930*/  @P2 FMUL.FTZ R164, R149, R214 ;  /* 0x000000d695a42220 */ /* 0x008fc60000410000 */
[----:B------:R-:W-:Y:S02]  /*3940*/  @P2 PRMT R153, R153, 0x5410, R160 ;  /* 0x0000541099992816 */ /* 0x000fe400000000a0 */
[----:B------:R-:W-:-:S04]  /*3950*/  @P2 F2FP.F16.F32.PACK_AB R164, RZ, R164 ;  /* 0x000000a4ffa4223e */ /* 0x000fc800000000ff */
[----:B------:R-:W-:-:S07]  /*3960*/  @P2 PRMT R154, R154, 0x5410, R164 ;  /* 0x000054109a9a2816 */ /* 0x000fce00000000a4 */
.L_x_11471:
[----:B------:R-:W-:Y:S05]  /*3970*/  BSYNC.RECONVERGENT B1 ;  /* 0x0000000000017941 */ /* 0x000fea0003800200 */
.L_x_11454:
        /* <DEDUP_REMOVED lines=9> */
[----:B------:R0:W-:Y:S04]  /*3a10*/  @P0 STG.E.128 desc[UR6][R158.64+0x10], R148 ;  /* 0x000010949e000986 */ /* 0x0001e8000c101d06 */
[----:B------:R0:W-:Y:S02]  /*3a20*/  @P2 STG.E.128 desc[UR6][R156.64], R152 ;  /* 0x000000989c002986 */ /* 0x0001e4000c101d06 */
.L_x_11453:
[----:B------:R-:W-:Y:S05]  /*3a30*/  BSYNC.RECONVERGENT B2 ;  /* 0x0000000000027941 */ /* 0x000fea0003800200 */
.L_x_11452:
        /* <DEDUP_REMOVED lines=39> */
[----:B------:R-:W-:-:S02]  /*3cb0*/  @P1 FFMA.FTZ R148, R5, R157, R124 ;  /* 0x0000009d05941223 */ /* 0x000fc4000001007c */
[----:B------:R-:W-:Y:S01]  /*3cc0*/  @P2 F2FP.F16.F32.PACK_AB R4, RZ, R4 ;  /* 0x00000004ff04223e */ /* 0x000fe200000000ff */
[----:B------:R-:W-:Y:S01]  /*3cd0*/  @P1 FADD.FTZ R149, R168, -R149 ;  /* 0x80000095a8951221 */ /* 0x000fe20000010000 */
[----:B------:R-:W0:Y:S01]  /*3ce0*/  @P2 LDC R164, c[0x0][0x40c] ;  /* 0x00010300ffa42b82 */ /* 0x000e220000000800 */
[----:B-1----:R-:W-:Y:S01]  /*3cf0*/  @P2 FMUL.FTZ R143, R141, R150 ;  /* 0x000000968d8f2220 */ /* 0x002fe20000410000 */
[----:B------:R-:W-:Y:S01]  /*3d00*/  @P2 PRMT R152, R4, 0x7610, R152 ;  /* 0x0000761004982816 */ /* 0x000fe20000000098 */
[C---:B------:R-:W-:Y:S01]  /*3d10*/  @P1 FFMA.FTZ R142, R5.reuse, R149, R122 ;  /* 0x00000095058e1223 */ /* 0x040fe2000001007a */
[----:B------:R-:W-:Y:S01]  /*3d20*/  MOV R149, R125 ;  /* 0x0000007d00957202 */ /* 0x000fe20000000f00 */
[C---:B------:R-:W-:Y:S01]  /*3d30*/  @P1 FFMA.FTZ R149, R5.reuse, R158, R125 ;  /* 0x0000009e05951223 */ /* 0x040fe2000001007d */
[----:B------:R-:W-:Y:S02]  /*3d40*/  @P2 F2FP.F16.F32.PACK_AB R151, RZ, R143 ;  /* 0x0000008fff97223e */ /* 0x000fe400000000ff */
[----:B------:R-:W1:Y:S01]  /*3d50*/  @P2 LDC R166, c[0x0][0x40c] ;  /* 0x00010300ffa62b82 */ /* 0x000e620000000800 */
[----:B------:R-:W-:Y:S01]  /*3d60*/  MOV R143, R123 ;  /* 0x0000007b008f7202 */ /* 0x000fe20000000f00 */
[C---:B------:R-:W-:Y:S01]  /*3d70*/  @P1 FFMA.FTZ R143, R5.reuse, R156, R123 ;  /* 0x0000009c058f1223 */ /* 0x040fe2000001007b */
[----:B------:R-:W-:Y:S01]  /*3d80*/  MOV R150, R126 ;  /* 0x0000007e00967202 */ /* 0x000fe20000000f00 */
[----:B------:R-:W-:Y:S01]  /*3d90*/  @P1 FFMA.FTZ R150, R5, R159, R126 ;  /* 0x0000009f05961223 */ /* 0x000fe2000001007e */
[----:B------:R-:W-:Y:S01]  /*3da0*/  @P2 PRMT R152, R152, 0x5410, R151 ;  /* 0x0000541098982816 */ /* 0x000fe20000000097 */
[----:B--2---:R-:W-:-:S02]  /*3db0*/  @P2 FMUL.FTZ R156, R142, R165 ;  /* 0x000000a58e9c2220 */ /* 0x004fc40000410000 */
[----:B------:R-:W2:Y:S01]  /*3dc0*/  @P2 LDC R209, c[0x0][0x40c] ;  /* 0x00010300ffd12b82 */ /* 0x000ea20000000800 */
[----:B---3--:R-:W-:Y:S02]  /*3dd0*/  @P2 FMUL.FTZ R151, R148, R167 ;  /* 0x000000a794972220 */ /* 0x008fe40000410000 */
[----:B------:R-:W-:-:S03]  /*3de0*/  @P2 F2FP.F16.F32.PACK_AB R156, RZ, R156 ;  /* 0x0000009cff9c223e */ /* 0x000fc600000000ff */
[----:B------:R-:W-:Y:S01]  /*3df0*/  @P2 F2FP.F16.F32.PACK_AB R151, RZ, R151 ;  /* 0x00000097ff97223e */ /* 0x000fe200000000ff */
[----:B0-----:R-:W-:Y:S01]  /*3e00*/  @P2 FMUL.FTZ R4, R143, R164 ;  /* 0x000000a48f042220 */ /* 0x001fe20000410000 */
[----:B------:R-:W-:Y:S02]  /*3e10*/  @P2 PRMT R153, R156, 0x7610, R153 ;  /* 0x000076109c992816 */ /* 0x000fe40000000099 */
[----:B------:R-:W-:Y:S02]  /*3e20*/  @P2 PRMT R154, R151, 0x7610, R154 ;  /* 0x00007610979a2816 */ /* 0x000fe4000000009a */
[----:B------:R-:W-:Y:S02]  /*3e30*/  @P2 F2FP.F16.F32.PACK_AB R4, RZ, R4 ;  /* 0x00000004ff04223e */ /* 0x000fe400000000ff */
[----:B------:R-:W-:Y:S01]  /*3e40*/  MOV R151, R162 ;  /* 0x000000a200977202 */ /* 0x000fe20000000f00 */
[----:B-1----:R-:W-:Y:S01]  /*3e50*/  @P2 FMUL.FTZ R157, R149, R166 ;  /* 0x000000a6959d2220 */ /* 0x002fe20000410000 */
[----:B------:R-:W-:-:S04]  /*3e60*/  @P2 PRMT R153, R153, 0x5410, R4 ;  /* 0x0000541099992816 */ /* 0x000fc80000000004 */
[----:B------:R-:W-:Y:S01]  /*3e70*/  @P2 F2FP.F16.F32.PACK_AB R157, RZ, R157 ;  /* 0x0000009dff9d223e */ /* 0x000fe200000000ff */
[----:B--2---:R-:W-:-:S03]  /*3e80*/  @P2 FMUL.FTZ R158, R150, R209 ;  /* 0x000000d1969e2220 */ /* 0x004fc60000410000 */
        /* <DEDUP_REMOVED lines=8> */
.L_x_11491:
        /* <DEDUP_REMOVED lines=12> */
[----:B------:R-:W-:Y:S01]  /*3fd0*/  @P1 FFMA.FTZ R214, R175, R2, R163 ;  /* 0x00000002afd61223 */ /* 0x000fe200000100a3 */
[----:B------:R-:W-:Y:S01]  /*3fe0*/  MOV R157, R122 ;  /* 0x0000007a009d7202 */ /* 0x000fe20000000f00 */
[----:B------:R-:W-:Y:S01]  /*3ff0*/  @P1 FADD.FTZ R160, R31, -R160 ;  /* 0x800000a01fa01221 */ /* 0x000fe20000010000 */
[----:B------:R-:W-:Y:S01]  /*4000*/  @P1 FADD.FTZ R212, R171, -R212 ;  /* 0x800000d4abd41221 */ /* 0x000fe20000010000 */
[----:B------:R-:W2:Y:S01]  /*4010*/  @P2 LDC R164, c[0x0][0x40c] ;  /* 0x00010300ffa42b82 */ /* 0x000ea20000000800 */
[----:B------:R-:W-:Y:S01]  /*4020*/  @P1 FADD.FTZ R211, R173, -R214 ;  /* 0x800000d6add31221 */ /* 0x000fe20000010000 */
[----:B------:R-:W-:Y:S01]  /*4030*/  MOV R158, R123 ;  /* 0x0000007b009e7202 */ /* 0x000fe20000000f00 */
[C---:B------:R-:W-:Y:S01]  /*4040*/  @P1 FFMA.FTZ R158, R5.reuse, R160, R123 ;  /* 0x000000a0059e1223 */ /* 0x040fe2000001007b */
        /* <DEDUP_REMOVED lines=11> */
[----:B------:R-:W-:Y:S01]  /*4100*/  @P1 FFMA.FTZ R165, R169, R2, R163 ;  /* 0x00000002a9a51223 */ /* 0x000fe200000100a3 */
[C---:B------:R-:W-:Y:S01]  /*4110*/  @P1 FFMA.FTZ R157, R5.reuse, R159, R122 ;  /* 0x0000009f059d1223 */ /* 0x040fe2000001007a */
[----:B------:R-:W-:Y:S02]  /*4120*/  MOV R159, R124 ;  /* 0x0000007c009f7202 */ /* 0x000fe40000000f00 */
[----:B------:R-:W-:Y:S01]  /*4130*/  @P1 FADD.FTZ R165, R172, -R165 ;  /* 0x800000a5aca51221 */ /* 0x000fe20000010000 */
[----:B------:R-:W-:Y:S01]  /*4140*/  @P2 F2FP.F16.F32.PACK_AB R156, RZ, R156 ;  /* 0x0000009cff9c223e */ /* 0x000fe200000000ff */
[----:B------:R-:W1:Y:S01]  /*4150*/  @P2 LDC R209, c[0x0][0x40c] ;  /* 0x00010300ffd12b82 */ /* 0x000e620000000800 */
[----:B------:R-:W-:Y:S01]  /*4160*/  @P2 PRMT R152, R4, 0x7610, R152 ;  /* 0x0000761004982816 */ /* 0x000fe20000000098 */
[----:B------:R-:W-:Y:S01]  /*4170*/  @P1 FFMA.FTZ R159, R5, R165, R124 ;  /* 0x000000a5059f1223 */ /* 0x000fe2000001007c */
[----:B--2---:R-:W-:-:S02]  /*4180*/  @P2 FMUL.FTZ R4, R157, R164 ;  /* 0x000000a49d042220 */ /* 0x004fc40000410000 */
[----:B------:R-:W-:-:S03]  /*4190*/  @P2 PRMT R152, R152, 0x5410, R156 ;  /* 0x0000541098982816 */ /* 0x000fc6000000009c */
[----:B------:R-:W2:Y:S01]  /*41a0*/  @P2 LDC R213, c[0x0][0x40c] ;  /* 0x00010300ffd52b82 */ /* 0x000ea20000000800 */
[----:B---3--:R-:W-:Y:S01]  /*41b0*/  @P2 FMUL.FTZ R157, R159, R166 ;  /* 0x000000a69f9d2220 */ /* 0x008fe20000410000 */
[----:B------:R-:W-:-:S04]  /*41c0*/  @P2 F2FP.F16.F32.PACK_AB R4, RZ, R4 ;  /* 0x00000004ff04223e */ /* 0x000fc800000000ff */
[----:B------:R-:W-:Y:S01]  /*41d0*/  @P2 F2FP.F16.F32.PACK_AB R157, RZ, R157 ;  /* 0x0000009dff9d223e */ /* 0x000fe200000000ff */
[----:B0-----:R-:W-:Y:S01]  /*41e0*/  @P2 FMUL.FTZ R156, R158, R167 ;  /* 0x000000a79e9c2220 */ /* 0x001fe20000410000 */
        /* <DEDUP_REMOVED lines=19> */
.L_x_11490:
[----:B------:R-:W-:-:S04]  /*4320*/  UISETP.NE.U32.AND UP0, UPT, UR14, URZ, UPT ;  /* 0x000000ff0e00728c */ /* 0x000fc8000bf05070 */
[----:B------:R-:W-:-:S06]  /*4330*/  UISETP.NE.AND.EX UP0, UPT, UR15, URZ, UPT, UP0 ;  /* 0x000000ff0f00728c */ /* 0x000fcc000bf05300 */
[----:B------:R-:W-:-:S13]  /*4340*/  PLOP3.LUT P0, PT, PT, PT, UP0, 0x80, 0x8 ;  /* 0x000000000008781c */ /* 0x000fda0003f0f008 */
[----:B------:R-:W-:Y:S05]  /*4350*/  @!P0 BRA `(.L_x_11493) ;  /* 0x0000000400cc8947 */ /* 0x000fea0003800000 */
        /* <DEDUP_REMOVED lines=43> */
.L_x_11495:
[----:B------:R-:W-:Y:S05]  /*4610*/  BSYNC.RECONVERGENT B3 ;  /* 0x0000000000037941 */ /* 0x000fea0003800200 */
.L_x_11494:
        /* <DEDUP_REMOVED lines=10> */
.L_x_11497:
[----:B------:R-:W-:Y:S05]  /*46c0*/  BSYNC.RECONVERGENT B3 ;  /* 0x0000000000037941 */ /* 0x000fea0003800200 */
.L_x_11496:
        /* <DEDUP_REMOVED lines=10> */
.L_x_11499:
[----:B------:R-:W-:Y:S05]  /*4770*/  BSYNC.RECONVERGENT B3 ;  /* 0x0000000000037941 */ /* 0x000fea0003800200 */
.L_x_11498:
        /* <DEDUP_REMOVED lines=10> */
.L_x_11501:
[----:B------:R-:W-:Y:S05]  /*4820*/  BSYNC.RECONVERGENT B3 ;  /* 0x0000000000037941 */ /* 0x000fea0003800200 */
.L_x_11500:
        /* <DEDUP_REMOVED lines=10> */
.L_x_11503:
[----:B------:R-:W-:Y:S05]  /*48d0*/  BSYNC.RECONVERGENT B3 ;  /* 0x0000000000037941 */ /* 0x000fea0003800200 */
.L_x_11502:
        /* <DEDUP_REMOVED lines=10> */
.L_x_11505:
[----:B------:R-:W-:Y:S05]  /*4980*/  BSYNC.RECONVERGENT B3 ;  /* 0x0000000000037941 */ /* 0x000fea0003800200 */
.L_x_11504:
        /* <DEDUP_REMOVED lines=10> */
.L_x_11507:
[----:B------:R-:W-:Y:S05]  /*4a30*/  BSYNC.RECONVERGENT B3 ;  /* 0x0000000000037941 */ /* 0x000fea0003800200 */
.L_x_11506:
[----:B------:R-:W-:Y:S05]  /*4a40*/  @!P2 BRA `(.L_x_11492) ;  /* 0x000000040068a947 */ /* 0x000fea0003800000 */
[----:B------:R-:W-:-:S05]  /*4a50*/  FMUL.FTZ R4, R151, UR12 ;  /* 0x0000000c97047c20 */ /* 0x000fca0008410000 */
[----:B------:R-:W-:-:S04]  /*4a60*/  F2FP.F16.F32.PACK_AB R4, RZ, R4 ;  /* 0x00000004ff04723e */ /* 0x000fc800000000ff */
[----:B------:R-:W-:Y:S01]  /*4a70*/  PRMT R155, R155, 0x5410, R4 ;  /* 0x000054109b9b7816 */ /* 0x000fe20000000004 */
[----:B------:R-:W-:Y:S06]  /*4a80*/  BRA `(.L_x_11492) ;  /* 0x0000000400587947 */ /* 0x000fec0003800000 */
.L_x_11493:
        /* <DEDUP_REMOVED lines=8> */
[----:B------:R-:W-:-:S04]  /*4b10*/  F2FP.F16.F32.PACK_AB R4, RZ, R4 ;  /* 0x00000004ff04723e */ /* 0x000fc800000000ff */
[----:B------:R-:W-:-:S07]  /*4b20*/  PRMT R152, R4, 0x7610, R152 ;  /* 0x0000761004987816 */ /* 0x000fce0000000098 */
.L_x_11509:
[----:B------:R-:W-:Y:S05]  /*4b30*/  BSYNC.RECONVERGENT B3 ;  /* 0x0000000000037941 */ /* 0x000fea0003800200 */
.L_x_11508:
        /* <DEDUP_REMOVED lines=9> */
[----:B0-----:R-:W-:-:S07]  /*4bd0*/  PRMT R152, R152, 0x5410, R4 ;  /* 0x0000541098987816 */ /* 0x001fce0000000004 */
.L_x_11511:
[----:B------:R-:W-:Y:S05]  /*4be0*/  BSYNC.RECONVERGENT B3 ;  /* 0x0000000000037941 */ /* 0x000fea0003800200 */
.L_x_11510:
        /* <DEDUP_REMOVED lines=10> */
.L_x_11513:
[----:B------:R-:W-:Y:S05]  /*4c90*/  BSYNC.RECONVERGENT B3 ;  /* 0x0000000000037941 */ /* 0x000fea0003800200 */
.L_x_11512:
        /* <DEDUP_REMOVED lines=10> */
.L_x_11515:
[----:B------:R-:W-:Y:S05]  /*4d40*/  BSYNC.RECONVERGENT B3 ;  /* 0x0000000000037941 */ /* 0x000fea0003800200 */
.L_x_11514:
        /* <DEDUP_REMOVED lines=10> */
.L_x_11517:
[----:B------:R-:W-:Y:S05]  /*4df0*/  BSYNC.RECONVERGENT B3 ;  /* 0x0000000000037941 */ /* 0x000fea0003800200 */
.L_x_11516:
        /* <DEDUP_REMOVED lines=10> */
.L_x_11519:
[----:B------:R-:W-:Y:S05]  /*4ea0*/  BSYNC.RECONVERGENT B3 ;  /* 0x0000000000037941 */ /* 0x000fea0003800200 */
.L_x_11518:
        /* <DEDUP_REMOVED lines=10> */
.L_x_11521:
[----:B------:R-:W-:Y:S05]  /*4f50*/  BSYNC.RECONVERGENT B3 ;  /* 0x0000000000037941 */ /* 0x000fea0003800200 */
.L_x_11520:
        /* <DEDUP_REMOVED lines=9> */
.L_x_11492:
[----:B------:R-:W-:Y:S05]  /*4ff0*/  BSYNC.RECONVERGENT B1 ;  /* 0x0000000000017941 */ /* 0x000fea0003800200 */
.L_x_11489:
[----:B0-----:R-:W0:Y:S08]  /*5000*/  @P0 LDC.64 R158, c[0x0][0x478] ;  /* 0x00011e00ff9e0b82 */ /* 0x001e300000000a00 */
[----:B------:R-:W1:Y:S01]  /*5010*/  @P2 LDC.64 R156, c[0x0][0x468] ;  /* 0x00011a00ff9c2b82 */ /* 0x000e620000000a00 */
[C---:B0-----:R-:W-:Y:S01]  /*5020*/  @P0 IMAD.WIDE.U32 R158, R0.reuse, 0x20, R158 ;  /* 0x00000020009e0825 */ /* 0x041fe200078e009e */
[----:B------:R-:W-:-:S04]  /*5030*/  IADD3 R0, PT, PT, R0, 0x20, RZ ;  /* 0x0000002000007810 */ /* 0x000fc80007ffe0ff */
[----:B------:R2:W-:Y:S01]  /*5040*/  @P0 STG.E.128 desc[UR6][R158.64], R140 ;  /* 0x0000008c9e000986 */ /* 0x0005e2000c101d06 */
[----:B-1----:R-:W-:-:S03]  /*5050*/  @P2 IMAD.WIDE.U32 R156, R161, 0x10, R156 ;  /* 0x00000010a19c2825 */ /* 0x002fc600078e009c */
[----:B------:R2:W-:Y:S01]  /*5060*/  @P0 STG.E.128 desc[UR6][R158.64+0x10], R148 ;  /* 0x000010949e000986 */ /* 0x0005e2000c101d06 */
[----:B------:R-:W-:-:S03]  /*5070*/  IADD3 R161, PT, PT, R161, 0x20, RZ ;  /* 0x00000020a1a17810 */ /* 0x000fc60007ffe0ff */
[----:B------:R2:W-:Y:S04]  /*5080*/  @P2 STG.E.128 desc[UR6][R156.64], R152 ;  /* 0x000000989c002986 */ /* 0x0005e8000c101d06 */
.L_x_11488:
[----:B------:R-:W-:Y:S05]  /*5090*/  BSYNC.RECONVERGENT B2 ;  /* 0x0000000000027941 */ /* 0x000fea0003800200 */
.L_x_11487:
        /* <DEDUP_REMOVED lines=11> */
[----:B0-2---:R-:W0:Y:S01]  /*5150*/  @P2 LDC R149, c[0x0][0x40c] ;  /* 0x00010300ff952b82 */ /* 0x005e220000000800 */
        /* <DEDUP_REMOVED lines=65> */
.L_x_11526:
        /* <DEDUP_REMOVED lines=65> */
.L_x_11525:
[----:B------:R-:W-:-:S04]  /*5980*/  UISETP.NE.U32.AND UP0, UPT, UR14, URZ, UPT ;  /* 0x000000ff0e00728c */ /* 0x000fc8000bf05070 */
[----:B------:R-:W-:-:S06]  /*5990*/  UISETP.NE.AND.EX UP0, UPT, UR15, URZ, UPT, UP0 ;  /* 0x000000ff0f00728c */ /* 0x000fcc000bf05300 */
[----:B------:R-:W-:-:S13]  /*59a0*/  PLOP3.LUT P0, PT, PT, PT, UP0, 0x80, 0x8 ;  /* 0x000000000008781c */ /* 0x000fda0003f0f008 */
[----:B------:R-:W-:Y:S05]  /*59b0*/  @!P0 BRA `(.L_x_11528) ;  /* 0x0000000400cc8947 */ /* 0x000fea0003800000 */
[-CC-:B------:R-:W-:Y:S01]  /*59c0*/  FFMA.FTZ R4, R191, R2.reuse, R163.reuse ;  /* 0x00000002bf047223 */ /* 0x180fe200000100a3 */
[-CC-:B0-2---:R-:W-:Y:S01]  /*59d0*/  FFMA.FTZ R140, R190, R2.reuse, R163.reuse ;  /* 0x00000002be8c7223 */ /* 0x185fe200000100a3 */
        /* <DEDUP_REMOVED lines=41> */
.L_x_11530:
[----:B------:R-:W-:Y:S05]  /*5c70*/  BSYNC.RECONVERGENT B3 ;  /* 0x0000000000037941 */ /* 0x000fea0003800200 */
.L_x_11529:
        /* <DEDUP_REMOVED lines=10> */
.L_x_11532:
[----:B------:R-:W-:Y:S05]  /*5d20*/  BSYNC.RECONVERGENT B3 ;  /* 0x0000000000037941 */ /* 0x000fea0003800200 */
.L_x_11531:
        /* <DEDUP_REMOVED lines=10> */
.L_x_11534:
[----:B------:R-:W-:Y:S05]  /*5dd0*/  BSYNC.RECONVERGENT B3 ;  /* 0x0000000000037941 */ /* 0x000fea0003800200 */
.L_x_11533:
        /* <DEDUP_REMOVED lines=10> */
.L_x_11536:
[----:B------:R-:W-:Y:S05]  /*5e80*/  BSYNC.RECONVERGENT B3 ;  /* 0x0000000000037941 */ /* 0x000fea0003800200 */
.L_x_11535:
        /* <DEDUP_REMOVED lines=10> */
.L_x_11538:
[----:B------:R-:W-:Y:S05]  /*5f30*/  BSYNC.RECONVERGENT B3 ;  /* 0x0000000000037941 */ /* 0x000fea0003800200 */
.L_x_11537:
        /* <DEDUP_REMOVED lines=10> */
.L_x_11540:
[----:B------:R-:W-:Y:S05]  /*5fe0*/  BSYNC.RECONVERGENT B3 ;  /* 0x0000000000037941 */ /* 0x000fea0003800200 */
.L_x_11539:
        /* <DEDUP_REMOVED lines=10> */
.L_x_11542:
[----:B------:R-:W-:Y:S05]  /*6090*/  BSYNC.RECONVERGENT B3 ;  /* 0x0000000000037941 */ /* 0x000fea0003800200 */
.L_x_11541:
[----:B------:R-:W-:Y:S05]  /*60a0*/  @!P2 BRA `(.L_x_11527) ;  /* 0x000000040068a947 */ /* 0x000fea0003800000 */
[----:B------:R-:W-:-:S05]  /*60b0*/  FMUL.FTZ R4, R151, UR12 ;  /* 0x0000000c97047c20 */ /* 0x000fca0008410000 */
[----:B------:R-:W-:-:S04]  /*60c0*/  F2FP.F16.F32.PACK_AB R4, RZ, R4 ;  /* 0x00000004ff04723e */ /* 0x000fc800000000ff */
[----:B------:R-:W-:Y:S01]  /*60d0*/  PRMT R155, R155, 0x5410, R4 ;  /* 0x000054109b9b7816 */ /* 0x000fe20000000004 */
[----:B------:R-:W-:Y:S06]  /*60e0*/  BRA `(.L_x_11527) ;  /* 0x0000000400587947 */ /* 0x000fec0003800000 */
.L_x_11528:
[----:B------:R-:W-:Y:S04]  /*60f0*/  BSSY.RECONVERGENT B3, `(.L_x_11543) ;  /* 0x000000a000037945 */ /* 0x000fe80003800200 */
[----:B------:R-:W-:Y:S05]  /*6100*/  @!P2 BRA `(.L_x_11544) ;  /* 0x000000000020a947 */ /* 0x000fea0003800000 */
[----:B0-2---:R-:W-:Y:S01]  /*6110*/  FFMA.FTZ R157, R177, R2, R163 ;  /* 0x00000002b19d7223 */ /* 0x005fe200000100a3 */
[----:B------:R-:W-:-:S03]  /*6120*/  ISETP.GT.AND P3, PT, R6, RZ, PT ;  /* 0x000000ff0600720c */ /* 0x000fc60003f64270 */
[----:B------:R-:W-:-:S04]  /*6130*/  FADD.FTZ R4, R180, -R157 ;  /* 0x8000009db4047221 */ /* 0x000fc80000010000 */
[----:B------:R-:W-:-:S05]  /*6140*/  FMUL.FTZ R4, R5, R4 ;  /* 0x0000000405047220 */ /* 0x000fca0000410000 */
[----:B------:R-:W-:-:S05]  /*6150*/  FSEL R4, R4, RZ, P3 ;  /* 0x000000ff04047208 */ /* 0x000fca0001800000 */
[----:B------:R-:W-:-:S05]  /*6160*/  FMUL.FTZ R4, R4, UR12 ;  /* 0x0000000c04047c20 */ /* 0x000fca0008410000 */
[----:B------:R-:W-:-:S04]  /*6170*/  F2FP.F16.F32.PACK_AB R4, RZ, R4 ;  /* 0x00000004ff04723e */ /* 0x000fc800000000ff */
[----:B------:R-:W-:-:S07]  /*6180*/  PRMT R152, R4, 0x7610, R152 ;  /* 0x0000761004987816 */ /* 0x000fce0000000098 */
.L_x_11544:
[----:B------:R-:W-:Y:S05]  /*6190*/  BSYNC.RECONVERGENT B3 ;  /* 0x0000000000037941 */ /* 0x000fea0003800200 */
.L_x_11543:
        /* <DEDUP_REMOVED lines=9> */
[----:B0-2---:R-:W-:-:S07]  /*6230*/  PRMT R152, R152, 0x5410, R4 ;  /* 0x0000541098987816 */ /* 0x005fce0000000004 */
.L_x_11546:
[----:B------:R-:W-:Y:S05]  /*6240*/  BSYNC.RECONVERGENT B3 ;  /* 0x0000000000037941 */ /* 0x000fea0003800200 */
.L_x_11545:
        /* <DEDUP_REMOVED lines=10> */
.L_x_11548:
[----:B------:R-:W-:Y:S05]  /*62f0*/  BSYNC.RECONVERGENT B3 ;  /* 0x0000000000037941 */ /* 0x000fea0003800200 */
.L_x_11547:
        /* <DEDUP_REMOVED lines=10> */
.L_x_11550:
[----:B------:R-:W-:Y:S05]  /*63a0*/  BSYNC.RECONVERGENT B3 ;  /* 0x0000000000037941 */ /* 0x000fea0003800200 */
.L_x_11549:
        /* <DEDUP_REMOVED lines=10> */
.L_x_11552:
[----:B------:R-:W-:Y:S05]  /*6450*/  BSYNC.RECONVERGENT B3 ;  /* 0x0000000000037941 */ /* 0x000fea0003800200 */
.L_x_11551:
        /* <DEDUP_REMOVED lines=10> */
.L_x_11554:
[----:B------:R-:W-:Y:S05]  /*6500*/  BSYNC.RECONVERGENT B3 ;  /* 0x0000000000037941 */ /* 0x000fea0003800200 */
.L_x_11553:
        /* <DEDUP_REMOVED lines=10> */
.L_x_11556:
[----:B------:R-:W-:Y:S05]  /*65b0*/  BSYNC.RECONVERGENT B3 ;  /* 0x0000000000037941 */ /* 0x000fea0003800200 */
.L_x_11555:
        /* <DEDUP_REMOVED lines=9> */
.L_x_11527:
[----:B------:R-:W-:Y:S05]  /*6650*/  BSYNC.RECONVERGENT B1 ;  /* 0x0000000000017941 */ /* 0x000fea0003800200 */
.L_x_11524:
[----:B0-2---:R-:W0:Y:S08]  /*6660*/  @P0 LDC.64 R158, c[0x0][0x478] ;  /* 0x00011e00ff9e0b82 */ /* 0x005e300000000a00 */
        /* <DEDUP_REMOVED lines=8> */
.L_x_11523:
[----:B------:R-:W-:Y:S05]  /*66f0*/  BSYNC.RECONVERGENT B2 ;  /* 0x0000000000027941 */ /* 0x000fea0003800200 */
.L_x_11522:
        /* <DEDUP_REMOVED lines=11> */
[----:B0-23--:R-:W0:Y:S01]  /*67b0*/  @P2 LDC R159, c[0x0][0x40c] ;  /* 0x00010300ff9f2b82 */ /* 0x00de220000000800 */
[-CC-:B------:R-:W-:Y:S01]  /*67c0*/  @P1 FFMA.FTZ R143, R193, R2.reuse, R163.reuse ;  /* 0x00000002c18f1223 */ /* 0x180fe200000100a3 */
[--C-:B------:R-:W-:Y:S01]  /*67d0*/  @P1 FFMA.FTZ R4, R198, R2, R163.reuse ;  /* 0x00000002c6041223 */ /* 0x100fe200000100a3 */
[----:B------:R-:W-:Y:S01]  /*67e0*/  MOV R140, R36 ;  /* 0x00000024008c7202 */ /* 0x000fe20000000f00 */
[-C--:B------:R-:W-:Y:S01]  /*67f0*/  @P1 FFMA.FTZ R142, R210, R2.reuse, R163 ;  /* 0x00000002d28e1223 */ /* 0x080fe200000100a3 */
[----:B------:R-:W-:Y:S01]  /*6800*/  @P1 FADD.FTZ R143, R196, -R143 ;  /* 0x8000008fc48f1221 */ /* 0x000fe20000010000 */
[----:B------:R-:W-:Y:S01]  /*6810*/  @P1 FADD.FTZ R4, R195, -R4 ;  /* 0x80000004c3041221 */ /* 0x000fe20000010000 */
[-CC-:B------:R-:W-:Y:S01]  /*6820*/  @P1 FFMA.FTZ R149, R197, R2.reuse, R163.reuse ;  /* 0x00000002c5951223 */ /* 0x180fe200000100a3 */
[----:B------:R-:W1:Y:S01]  /*6830*/  @P2 LDC R150, c[0x0][0x40c] ;  /* 0x00010300ff962b82 */ /* 0x000e620000000800 */
[----:B------:R-:W-:Y:S01]  /*6840*/  @P1 FFMA.FTZ R140, R5, R143, R36 ;  /* 0x0000008f058c1223 */ /* 0x000fe20000010024 */
[-CC-:B------:R-:W-:Y:S01]  /*6850*/  @P1 FFMA.FTZ R6, R202, R2.reuse, R163.reuse ;  /* 0x00000002ca061223 */ /* 0x180fe200000100a3 */
[-CC-:B------:R-:W-:Y:S01]  /*6860*/  @P1 FFMA.FTZ R151, R201, R2.reuse, R163.reuse ;  /* 0x00000002c9971223 */ /* 0x180fe200000100a3 */
[-CC-:B------:R-:W-:Y:S01]  /*6870*/  @P1 FFMA.FTZ R156, R206, R2.reuse, R163.reuse ;  /* 0x00000002ce9c1223 */ /* 0x180fe200000100a3 */
[----:B------:R-:W-:Y:S01]  /*6880*/  MOV R141, R37 ;  /* 0x00000025008d7202 */ /* 0x000fe20000000f00 */
[----:B------:R-:W-:Y:S01]  /*6890*/  @P1 FFMA.FTZ R163, R205, R2, R163 ;  /* 0x00000002cda31223 */ /* 0x000fe200000100a3 */
        /* <DEDUP_REMOVED lines=11> */
[----:B------:R-:W-:Y:S01]  /*6950*/  @P1 FADD.FTZ R156, R203, -R156 ;  /* 0x8000009ccb9c1221 */ /* 0x000fe20000010000 */
[----:B------:R-:W-:Y:S01]  /*6960*/  @P1 FADD.FTZ R163, R208, -R163 ;  /* 0x800000a3d0a31221 */ /* 0x000fe20000010000 */
[C---:B------:R-:W-:Y:S01]  /*6970*/  @P1 FFMA.FTZ R142, R5.reuse, R149, R38 ;  /* 0x00000095058e1223 */ /* 0x040fe20000010026 */
[----:B------:R-:W-:Y:S01]  /*6980*/  MOV R148, R32 ;  /* 0x0000002000947202 */ /* 0x000fe20000000f00 */
[----:B------:R-:W-:Y:S01]  /*6990*/  @P1 FFMA.FTZ R148, R5, R151, R32 ;  /* 0x0000009705941223 */ /* 0x000fe20000010020 */
[----:B------:R-:W-:Y:S01]  /*69a0*/  @P2 F2FP.F16.F32.PACK_AB R2, RZ, R2 ;  /* 0x00000002ff02223e */ /* 0x000fe200000000ff */
[----:B------:R-:W0:Y:S01]  /*69b0*/  @P2 LDC R158, c[0x0][0x40c] ;  /* 0x00010300ff9e2b82 */ /* 0x000e220000000800 */
[----:B-1----:R-:W-:Y:S01]  /*69c0*/  @P2 FMUL.FTZ R4, R141, R150 ;  /* 0x000000968d042220 */ /* 0x002fe20000410000 */
[----:B------:R-:W-:Y:S01]  /*69d0*/  MOV R143, R39 ;  /* 0x00000027008f7202 */ /* 0x000fe20000000f00 */
[----:B------:R-:W-:Y:S01]  /*69e0*/  @P1 FFMA.FTZ R143, R5, R6, R39 ;  /* 0x00000006058f1223 */ /* 0x000fe20000010027 */
[----:B------:R-:W-:-:S02]  /*69f0*/  @P2 PRMT R152, R2, 0x7610, R152 ;  /* 0x0000761002982816 */ /* 0x000fc40000000098 */
[----:B------:R-:W-:Y:S02]  /*6a00*/  @P2 F2FP.F16.F32.PACK_AB R4, RZ, R4 ;  /* 0x00000004ff04223e */ /* 0x000fe400000000ff */
[----:B------:R-:W1:Y:S01]  /*6a10*/  @P2 LDC R160, c[0x0][0x40c] ;  /* 0x00010300ffa02b82 */ /* 0x000e620000000800 */
[----:B------:R-:W-:Y:S01]  /*6a20*/  MOV R149, R33 ;  /* 0x0000002100957202 */ /* 0x000fe20000000f00 */
[C---:B------:R-:W-:Y:S01]  /*6a30*/  @P1 FFMA.FTZ R149, R5.reuse, R156, R33 ;  /* 0x0000009c05951223 */ /* 0x040fe20000010021 */
[----:B------:R-:W-:Y:S01]  /*6a40*/  MOV R150, R34 ;  /* 0x0000002200967202 */ /* 0x000fe20000000f00 */
[----:B------:R-:W-:Y:S01]  /*6a50*/  @P1 FFMA.FTZ R150, R5, R163, R34 ;  /* 0x000000a305961223 */ /* 0x000fe20000010022 */
[----:B--2---:R-:W-:Y:S01]  /*6a60*/  @P2 FMUL.FTZ R5, R142, R165 ;  /* 0x000000a58e052220 */ /* 0x004fe20000410000 */
[----:B------:R-:W-:Y:S02]  /*6a70*/  @P2 PRMT R152, R152, 0x5410, R4 ;  /* 0x0000541098982816 */ /* 0x000fe40000000004 */
        /* <DEDUP_REMOVED lines=13> */
[----:B------:R-:W-:Y:S02]  /*6b50*/  @P2 F2FP.F16.F32.PACK_AB R5, RZ, R151 ;  /* 0x00000097ff05223e */ /* 0x000fe400000000ff */
[----:B------:R-:W-:Y:S02]  /*6b60*/  MOV R151, R157 ;  /* 0x0000009d00977202 */ /* 0x000fe40000000f00 */
[----:B------:R-:W-:Y:S01]  /*6b70*/  @P2 PRMT R155, R5, 0x7610, R155 ;  /* 0x00007610059b2816 */ /* 0x000fe2000000009b */
[----:B------:R-:W-:Y:S06]  /*6b80*/  @!P2 BRA `(.L_x_11562) ;  /* 0x000000100048a947 */ /* 0x000fec0003800000 */
[----:B------:R-:W-:-:S05]  /*6b90*/  FMUL.FTZ R2, R157, UR12 ;  /* 0x0000000c9d027c20 */ /* 0x000fca0008410000 */
[----:B------:R-:W-:-:S04]  /*6ba0*/  F2FP.F16.F32.PACK_AB R2, RZ, R2 ;  /* 0x00000002ff02723e */ /* 0x000fc800000000ff */
[----:B------:R-:W-:Y:S01]  /*6bb0*/  PRMT R155, R155, 0x5410, R2 ;  /* 0x000054109b9b7816 */ /* 0x000fe20000000002 */
[----:B------:R-:W-:Y:S06]  /*6bc0*/  BRA `(.L_x_11562) ;  /* 0x0000001000387947 */ /* 0x000fec0003800000 */
.L_x_11561:
[----:B0-23--:R-:W0:Y:S01]  /*6bd0*/  @P2 LDC R159, c[0x0][0x40c] ;  /* 0x00010300ff9f2b82 */ /* 0x00de220000000800 */
        /* <DEDUP_REMOVED lines=12> */
[----:B------:R-:W-:Y:S01]  /*6ca0*/  @P1 FFMA.FTZ R211, R205, R2, R163 ;  /* 0x00000002cdd31223 */ /* 0x000fe200000100a3 */
[----:B------:R-:W-:Y:S01]  /*6cb0*/  MOV R157, R39 ;  /* 0x00000027009d7202 */ /* 0x000fe20000000f00 */
[----:B------:R-:W-:Y:S01]  /*6cc0*/  @P1 FFMA.FTZ R157, R5, R158, R39 ;  /* 0x0000009e059d1223 */ /* 0x000fe20000010027 */
[----:B------:R-:W2:Y:S01]  /*6cd0*/  @P2 LDC R167, c[0x0][0x40c] ;  /* 0x00010300ffa72b82 */ /* 0x000ea20000000800 */
[----:B------:R-:W-:Y:S01]  /*6ce0*/  MOV R156, R38 ;  /* 0x00000026009c7202 */ /* 0x000fe20000000f00 */
[----:B------:R-:W-:Y:S01]  /*6cf0*/  @P1 FADD.FTZ R164, R203, -R164 ;  /* 0x800000a4cba41221 */ /* 0x000fe20000010000 */
[----:B------:R-:W-:Y:S01]  /*6d00*/  MOV R158, R32 ;  /* 0x00000020009e7202 */ /* 0x000fe20000000f00 */
[----:B------:R-:W-:Y:S01]  /*6d10*/  @P1 FADD.FTZ R211, R208, -R211 ;  /* 0x800000d3d0d31221 */ /* 0x000fe20000010000 */
[----:B------:R-:W-:-:S03]  /*6d20*/  MOV R160, R34 ;  /* 0x0000002200a07202 */ /* 0x000fc60000000f00 */
[----:B------:R-:W3:Y:S01]  /*6d30*/  @P2 LDC R209, c[0x0][0x40c] ;  /* 0x00010300ffd12b82 */ /* 0x000ee20000000800 */
[----:B0-----:R-:W-:Y:S01]  /*6d40*/  @P2 FMUL.FTZ R4, R4, R159 ;  /* 0x0000009f04042220 */ /* 0x001fe20000410000 */
[----:B------:R-:W-:Y:S01]  /*6d50*/  @P1 FFMA.FTZ R159, R197, R2, R163 ;  /* 0x00000002c59f1223 */ /* 0x000fe200000100a3 */
[----:B------:R-:W-:-:S03]  /*6d60*/  @P1 FFMA.FTZ R160, R5, R211, R34 ;  /* 0x000000d305a01223 */ /* 0x000fc60000010022 */
[----:B------:R-:W-:Y:S01]  /*6d70*/  @P1 FADD.FTZ R159, R200, -R159 ;  /* 0x8000009fc89f1221 */ /* 0x000fe20000010000 */
[----:B------:R-:W-:Y:S01]  /*6d80*/  @P2 F2FP.F16.F32.PACK_AB R4, RZ, R4 ;  /* 0x00000004ff04223e */ /* 0x000fe200000000ff */
[----:B------:R-:W0:Y:S01]  /*6d90*/  @P2 LDC R162, c[0x0][0x40c] ;  /* 0x00010300ffa22b82 */ /* 0x000e220000000800 */
[----:B-1----:R-:W-:Y:S01]  /*6da0*/  @P2 FMUL.FTZ R6, R6, R165 ;  /* 0x000000a506062220 */ /* 0x002fe20000410000 */
[----:B------:R-:W-:Y:S01]  /*6db0*/  @P1 FFMA.FTZ R165, R201, R2, R163 ;  /* 0x00000002c9a51223 */ /* 0x000fe200000100a3 */
[C---:B------:R-:W-:Y:S01]  /*6dc0*/  @P1 FFMA.FTZ R156, R5.reuse, R159, R38 ;  /* 0x0000009f059c1223 */ /* 0x040fe20000010026 */
[----:B------:R-:W-:Y:S02]  /*6dd0*/  @P2 PRMT R152, R4, 0x7610, R152 ;  /* 0x0000761004982816 */ /* 0x000fe40000000098 */
[----:B------:R-:W-:Y:S01]  /*6de0*/  @P1 FADD.FTZ R165, R204, -R165 ;  /* 0x800000a5cca51221 */ /* 0x000fe20000010000 */
[----:B------:R-:W-:Y:S01]  /*6df0*/  @P2 F2FP.F16.F32.PACK_AB R6, RZ, R6 ;  /* 0x00000006ff06223e */ /* 0x000fe200000000ff */
[----:B------:R-:W1:Y:S01]  /*6e00*/  @P2 LDC R166, c[0x0][0x40c] ;  /* 0x00010300ffa62b82 */ /* 0x000e620000000800 */
[----:B------:R-:W-:Y:S01]  /*6e10*/  MOV R159, R33 ;  /* 0x00000021009f7202 */ /* 0x000fe20000000f00 */
[C---:B------:R-:W-:Y:S01]  /*6e20*/  @P1 FFMA.FTZ R158, R5.reuse, R165, R32 ;  /* 0x000000a5059e1223 */ /* 0x040fe20000010020 */
[----:B--2---:R-:W-:Y:S01]  /*6e30*/  @P2 FMUL.FTZ R4, R156, R167 ;  /* 0x000000a79c042220 */ /* 0x004fe20000410000 */
[----:B------:R-:W-:Y:S01]  /*6e40*/  @P1 FFMA.FTZ R159, R5, R164, R33 ;  /* 0x000000a4059f1223 */ /* 0x000fe20000010021 */
        /* <DEDUP_REMOVED lines=25> */
.L_x_11560:
[----:B------:R-:W-:-:S04]  /*6fe0*/  UISETP.NE.U32.AND UP0, UPT, UR14, URZ, UPT ;  /* 0x000000ff0e00728c */ /* 0x000fc8000bf05070 */
[----:B------:R-:W-:-:S06]  /*6ff0*/  UISETP.NE.AND.EX UP0, UPT, UR15, URZ, UPT, UP0 ;  /* 0x000000ff0f00728c */ /* 0x000fcc000bf05300 */
[----:B------:R-:W-:-:S13]  /*7000*/  PLOP3.LUT P0, PT, PT, PT, UP0, 0x80, 0x8 ;  /* 0x000000000008781c */ /* 0x000fda0003f0f008 */
[----:B------:R-:W-:Y:S05]  /*7010*/  @!P0 BRA `(.L_x_11563) ;  /* 0x0000000400cc8947 */ /* 0x000fea0003800000 */
[-CC-:B------:R-:W-:Y:S01]  /*7020*/  FFMA.FTZ R4, R210, R2.reuse, R163.reuse ;  /* 0x00000002d2047223 */ /* 0x180fe200000100a3 */
[-CC-:B0-23--:R-:W-:Y:S01]  /*7030*/  FFMA.FTZ R141, R205, R2.reuse, R163.reuse ;  /* 0x00000002cd8d7223 */ /* 0x18dfe200000100a3 */
        /* <DEDUP_REMOVED lines=15> */
[----:B------:R-:W-:Y:S01]  /*7130*/  ISETP.GT.AND P1, PT, R6, RZ, PT ;  /* 0x000000ff0600720c */ /* 0x000fe20003f24270 */
        /* <DEDUP_REMOVED lines=17> */
.L_x_11565:
[----:B------:R-:W-:Y:S05]  /*7250*/  BSYNC.RECONVERGENT B3 ;  /* 0x0000000000037941 */ /* 0x000fea0003800200 */
.L_x_11564:
        /* <DEDUP_REMOVED lines=10> */
.L_x_11567:
[----:B------:R-:W-:Y:S05]  /*7300*/  BSYNC.RECONVERGENT B3 ;  /* 0x0000000000037941 */ /* 0x000fea0003800200 */
.L_x_11566:
        /* <DEDUP_REMOVED lines=10> */
.L_x_11569:
[----:B------:R-:W-:Y:S05]  /*73b0*/  BSYNC.RECONVERGENT B3 ;  /* 0x0000000000037941 */ /* 0x000fea0003800200 */
.L_x_11568:
        /* <DEDUP_REMOVED lines=10> */
.L_x_11571:
[----:B------:R-:W-:Y:S05]  /*7460*/  BSYNC.RECONVERGENT B3 ;  /* 0x0000000000037941 */ /* 0x000fea0003800200 */
.L_x_11570:
        /* <DEDUP_REMOVED lines=10> */
.L_x_11573:
[----:B------:R-:W-:Y:S05]  /*7510*/  BSYNC.RECONVERGENT B3 ;  /* 0x0000000000037941 */ /* 0x000fea0003800200 */
.L_x_11572:
        /* <DEDUP_REMOVED lines=10> */
.L_x_11575:
[----:B------:R-:W-:Y:S05]  /*75c0*/  BSYNC.RECONVERGENT B3 ;  /* 0x0000000000037941 */ /* 0x000fea0003800200 */
.L_x_11574:
        /* <DEDUP_REMOVED lines=10> */
.L_x_11577:
[----:B------:R-:W-:Y:S05]  /*7670*/  BSYNC.RECONVERGENT B3 ;  /* 0x0000000000037941 */ /* 0x000fea0003800200 */
.L_x_11576:
        /* <DEDUP_REMOVED lines=10> */
[----:B------:R-:W-:-:S04]  /*7720*/  F2FP.F16.F32.PACK_AB R2, RZ, R2 ;  /* 0x00000002ff02723e */ /* 0x000fc800000000ff */
[----:B------:R-:W-:Y:S01]  /*7730*/  PRMT R155, R155, 0x5410, R2 ;  /* 0x000054109b9b7816 */ /* 0x000fe20000000002 */
[----:B------:R-:W-:Y:S06]  /*7740*/  BRA `(.L_x_11562) ;  /* 0x0000000400587947 */ /* 0x000fec0003800000 */
.L_x_11563:
[----:B0-23--:R-:W0:Y:S01]  /*7750*/  @P2 LDC R157, c[0x0][0x40c] ;  /* 0x00010300ff9d2b82 */ /* 0x00de220000000800 */
        /* <DEDUP_REMOVED lines=16> */
.L_x_11579:
[----:B------:R-:W-:Y:S05]  /*7860*/  BSYNC.RECONVERGENT B3 ;  /* 0x0000000000037941 */ /* 0x000fea0003800200 */
.L_x_11578:
        /* <DEDUP_REMOVED lines=10> */
.L_x_11581:
[----:B------:R-:W-:Y:S05]  /*7910*/  BSYNC.RECONVERGENT B3 ;  /* 0x0000000000037941 */ /* 0x000fea0003800200 */
.L_x_11580:
        /* <DEDUP_REMOVED lines=10> */
.L_x_11583:
[----:B------:R-:W-:Y:S05]  /*79c0*/  BSYNC.RECONVERGENT B3 ;  /* 0x0000000000037941 */ /* 0x000fea0003800200 */
.L_x_11582:
        /* <DEDUP_REMOVED lines=10> */
.L_x_11585:
[----:B------:R-:W-:Y:S05]  /*7a70*/  BSYNC.RECONVERGENT B3 ;  /* 0x0000000000037941 */ /* 0x000fea0003800200 */
.L_x_11584:
        /* <DEDUP_REMOVED lines=10> */
.L_x_11587:
[----:B------:R-:W-:Y:S05]  /*7b20*/  BSYNC.RECONVERGENT B3 ;  /* 0x0000000000037941 */ /* 0x000fea0003800200 */
.L_x_11586:
        /* <DEDUP_REMOVED lines=10> */
.L_x_11589:
[----:B------:R-:W-:Y:S05]  /*7bd0*/  BSYNC.RECONVERGENT B3 ;  /* 0x0000000000037941 */ /* 0x000fea0003800200 */
.L_x_11588:
        /* <DEDUP_REMOVED lines=10> */
.L_x_11591:
[----:B------:R-:W-:Y:S05]  /*7c80*/  BSYNC.RECONVERGENT B3 ;  /* 0x0000000000037941 */ /* 0x000fea0003800200 */
.L_x_11590:
[----:B------:R-:W-:-:S04]  /*7c90*/  @P2 F2FP.F16.F32.PACK_AB R4, RZ, R4 ;  /* 0x00000004ff04223e */ /* 0x000fc800000000ff */
[----:B------:R-:W-:-:S07]  /*7ca0*/  @P2 PRMT R155, R155, 0x5410, R4 ;  /* 0x000054109b9b2816 */ /* 0x000fce0000000004 */
.L_x_11562:
[----:B------:R-:W-:Y:S05]  /*7cb0*/  BSYNC.RECONVERGENT B1 ;  /* 0x0000000000017941 */ /* 0x000fea0003800200 */
.L_x_11559:
[----:B------:R-:W0:Y:S08]  /*7cc0*/  @P0 LDC.64 R156, c[0x0][0x478] ;  /* 0x00011e00ff9c0b82 */ /* 0x000e300000000a00 */
[----:B------:R-:W1:Y:S01]  /*7cd0*/  @P2 LDC.64 R4, c[0x0][0x468] ;  /* 0x00011a00ff042b82 */ /* 0x000e620000000a00 */
[----:B0-----:R-:W-:-:S05]  /*7ce0*/  @P0 IMAD.WIDE.U32 R156, R0, 0x20, R156 ;  /* 0x00000020009c0825 */ /* 0x001fca00078e009c */
[----:B------:R4:W-:Y:S01]  /*7cf0*/  @P0 STG.E.128 desc[UR6][R156.64], R140 ;  /* 0x0000008c9c000986 */ /* 0x0009e2000c101d06 */
[----:B-1----:R-:W-:-:S03]  /*7d00*/  @P2 IMAD.WIDE.U32 R4, R161, 0x10, R4 ;  /* 0x00000010a1042825 */ /* 0x002fc600078e0004 */
[----:B------:R4:W-:Y:S04]  /*7d10*/  @P0 STG.E.128 desc[UR6][R156.64+0x10], R148 ;  /* 0x000010949c000986 */ /* 0x0009e8000c101d06 */
[----:B------:R4:W-:Y:S02]  /*7d20*/  @P2 STG.E.128 desc[UR6][R4.64], R152 ;  /* 0x0000009804002986 */ /* 0x0009e4000c101d06 */
.L_x_11558:
[----:B------:R-:W-:Y:S05]  /*7d30*/  BSYNC.RECONVERGENT B2 ;  /* 0x0000000000027941 */ /* 0x000fea0003800200 */
.L_x_11557:
[----:B----4-:R-:W1:Y:S02]  /*7d40*/  LDC.64 R4, c[0x0][0x380] ;  /* 0x0000e000ff047b82 */ /* 0x010e640000000a00 */
[----:B-1----:R-:W-:-:S04]  /*7d50*/  LEA R7, R4, R7, 0x2 ;  /* 0x0000000704077211 */ /* 0x002fc800078e10ff */
[----:B------:R-:W-:-:S13]  /*7d60*/  ISETP.GE.AND P0, PT, R7, R5, PT ;  /* 0x000000050700720c */ /* 0x000fda0003f06270 */
[----:B------:R-:W-:Y:S05]  /*7d70*/  @!P0 BRA `(.L_x_11592) ;  /* 0xffffff88004c8947 */ /* 0x000fea000383ffff */
.L_x_11441:
[----:B------:R-:W-:Y:S05]  /*7d80*/  BSYNC B0 ;  /* 0x0000000000007941 */ /* 0x000fea0003800000 */
.L_x_11440:
[----:B------:R-:W1:Y:S01]  /*7d90*/  S2R R5, SR_CgaCtaId ;  /* 0x0000000000057919 */ /* 0x000e620000008800 */
[C---:B------:R-:W-:Y:S01]  /*7da0*/  SHF.L.U32 R2, R9.reuse, 0x7, RZ ;  /* 0x0000000709027819 */ /* 0x040fe200000006ff */
[----:B------:R-:W-:Y:S05]  /*7db0*/  WARPSYNC.ALL ;  /* 0x0000000000007948 */ /* 0x000fea0003800000 */
[----:B------:R-:W-:Y:S01]  /*7dc0*/  SHF.L.U32 R0, R9, 0x5, RZ ;  /* 0x0000000509007819 */ /* 0x000fe200000006ff */
[----:B------:R-:W4:Y:S01]  /*7dd0*/  S2UR UR4, SR_CTAID.X ;  /* 0x00000000000479c3 */ /* 0x000f220000002500 */
[----:B------:R-:W-:Y:S01]  /*7de0*/  MOV R4, 0x400 ;  /* 0x0000040000047802 */ /* 0x000fe20000000f00 */
[----:B------:R-:W0:Y:S01]  /*7df0*/  LDCU.128 UR16, c[0x0][0x440] ;  /* 0x00008800ff1077ac */ /* 0x000e220008000c00 */
        /* <DEDUP_REMOVED lines=9> */
[----:B----4-:R-:W-:-:S03]  /*7e90*/  IMAD R40, R10, UR4, RZ ;  /* 0x000000040a287c24 */ /* 0x010fc6000f8e02ff */
        /* <DEDUP_REMOVED lines=14> */
[----:B------:R-:W4:Y:S04]  /*7f80*/  LDS R3, [R6+0x1000] ;  /* 0x0010000006037984 */ /* 0x000f280000000800 */
[----:B------:R-:W2:Y:S04]  /*7f90*/  LDS R7, [R6+0x200] ;  /* 0x0002000006077984 */ /* 0x000ea80000000800 */
[----:B------:R-:W3:Y:S04]  /*7fa0*/  LDS R16, [R6+0x1200] ;  /* 0x0012000006107984 */ /* 0x000ee80000000800 */
        /* <DEDUP_REMOVED lines=9> */
[----:B----4-:R-:W-:-:S03]  /*8040*/  FADD.FTZ R2, R2, R3 ;  /* 0x0000000302027221 */ /* 0x010fc60000010000 */
[----:B------:R-:W4:Y:S01]  /*8050*/  LDS R14, [R6+0xc00] ;  /* 0x000c0000060e7984 */ /* 0x000f220000000800 */
[----:B--2---:R-:W-:-:S03]  /*8060*/  FADD.FTZ R7, RZ, R7 ;  /* 0x00000007ff077221 */ /* 0x004fc60000010000 */
[----:B------:R-:W2:Y:S01]  /*8070*/  LDS R21, [R6+0x1c00] ;  /* 0x001c000006157984 */ /* 0x000ea20000000800 */
[----:B---3--:R-:W-:-:S03]  /*8080*/  FADD.FTZ R7, R7, R16 ;  /* 0x0000001007077221 */ /* 0x008fc60000010000 */
[----:B------:R-:W3:Y:S01]  /*8090*/  LDS R15, [R6+0xe00] ;  /* 0x000e0000060f7984 */ /* 0x000ee20000000800 */
        /* <DEDUP_REMOVED lines=16> */
[----:B----4-:R-:W-:-:S03]  /*81a0*/  FADD.FTZ R14, RZ, R14 ;  /* 0x0000000eff0e7221 */ /* 0x010fc60000010000 */
[----:B------:R-:W4:Y:S01]  /*81b0*/  LDS R30, [R6+0x2e00] ;  /* 0x002e0000061e7984 */ /* 0x000f220000000800 */
[----:B--2---:R-:W-:-:S03]  /*81c0*/  FADD.FTZ R14, R14, R21 ;  /* 0x000000150e0e7221 */ /* 0x004fc60000010000 */
[----:B------:R-:W2:Y:S01]  /*81d0*/  LDS R29, [R6+0x3000] ;  /* 0x00300000061d7984 */ /* 0x000ea20000000800 */
[----:B---3--:R-:W-:-:S03]  /*81e0*/  FADD.FTZ R15, RZ, R15 ;  /* 0x0000000fff0f7221 */ /* 0x008fc60000010000 */
[----:B------:R-:W3:Y:S01]  /*81f0*/  LDS R32, [R6+0x3200] ;  /* 0x0032000006207984 */ /* 0x000ee20000000800 */
        /* <DEDUP_REMOVED lines=15> */
[----:B----4-:R-:W-:Y:S01]  /*82f0*/  FADD.FTZ R15, R15, R30 ;  /* 0x0000001e0f0f7221 */ /* 0x010fe20000010000 */
[----:B--2---:R-:W-:Y:S01]  /*8300*/  FADD.FTZ R29, R2, R29 ;  /* 0x0000001d021d7221 */ /* 0x004fe20000010000 */
[----:B---3--:R-:W-:Y:S01]  /*8310*/  FADD.FTZ R7, R7, R32 ;  /* 0x0000002007077221 */ /* 0x008fe20000010000 */
        /* <DEDUP_REMOVED lines=57> */
[----:B------:R-:W2:Y:S02]  /*86b0*/  LDS R27, [R6+0x3800] ;  /* 0x00380000061b7984 */ /* 0x000ea40000000800 */
[----:B------:R-:W-:Y:S01]  /*86c0*/  FADD.FTZ R10, R10, R17 ;  /* 0x000000110a0a7221 */ /* 0x000fe20000010000 */
[----:B------:R-:W-:Y:S01]  /*86d0*/  @P5 IADD3.X R45, PT, PT, RZ, R45, RZ, P6, !PT ;  /* 0x0000002dff2d5210 */ /* 0x000fe200037fe4ff */
[----:B------:R1:W-:Y:S01]  /*86e0*/  @P5 STG.E desc[UR6][R2.64], R29 ;  /* 0x0000001d02005986 */ /* 0x0003e2000c101906 */
[----:B------:R-:W-:-:S02]  /*86f0*/  @P0 MOV R4, R44 ;  /* 0x0000002c00040202 */ /* 0x000fc40000000f00 */
        /* <DEDUP_REMOVED lines=10> */
[----:B------:R-:W-:Y:S01]  /*87a0*/  LDS R25, [R6+0x2a00] ;  /* 0x002a000006197984 */ /* 0x000fe20000000800 */
[----:B------:R-:W-:Y:S02]  /*87b0*/  @P0 IADD3.X R47, PT, PT, RZ, R47, RZ, P6, !PT ;  /* 0x0000002fff2f0210 */ /* 0x000fe400037fe4ff */
[----:B------:R-:W-:Y:S01]  /*87c0*/  @P0 IADD3 R44, P6, PT, R44, 0x200, RZ ;  /* 0x000002002c2c0810 */ /* 0x000fe20007fde0ff */
[----:B------:R-:W1:Y:S01]  /*87d0*/  LDS R17, [R6+0x1c00] ;  /* 0x001c000006117984 */ /* 0x000e620000000800 */
[----:B---3--:R-:W-:Y:S02]  /*87e0*/  FADD.FTZ R41, R42, R41 ;  /* 0x000000292a297221 */ /* 0x008fe40000010000 */
[----:B------:R-:W-:Y:S01]  /*87f0*/  @P0 IADD3.X R45, PT, PT, RZ, R45, RZ, P6, !PT ;  /* 0x0000002dff2d0210 */ /* 0x000fe200037fe4ff */
[----:B------:R-:W3:Y:S01]  /*8800*/  LDS R21, [R6+0x2c00] ;  /* 0x002c000006157984 */ /* 0x000ee20000000800 */
[----:B------:R-:W-:Y:S01]  /*8810*/  ISETP.GE.U32.AND P6, PT, R43, 0x400, PT ;  /* 0x000004002b00780c */ /* 0x000fe20003fc6070 */
[----:B----4-:R-:W-:-:S02]  /*8820*/  FADD.FTZ R16, R16, R19 ;  /* 0x0000001310107221 */ /* 0x010fc40000010000 */
[----:B------:R-:W4:Y:S02]  /*8830*/  LDS R43, [R6+0x3600] ;  /* 0x00360000062b7984 */ /* 0x000f240000000800 */
[----:B--2---:R-:W-:Y:S02]  /*8840*/  FADD.FTZ R16, R16, R23 ;  /* 0x0000001710107221 */ /* 0x004fe40000010000 */
[----:B------:R-:W-:Y:S02]  /*8850*/  LDS R19, [R6+0x2e00] ;  /* 0x002e000006137984 */ /* 0x000fe40000000800 */
[----:B------:R-:W-:Y:S02]  /*8860*/  FADD.FTZ R27, R16, R27 ;  /* 0x0000001b101b7221 */ /* 0x000fe40000010000 */
[----:B------:R-:W-:Y:S01]  /*8870*/  LDS R23, [R6+0x3e00] ;  /* 0x003e000006177984 */ /* 0x000fe20000000800 */
[----:B------:R-:W-:-:S03]  /*8880*/  FADD.FTZ R0, R0, R29 ;  /* 0x0000001d00007221 */ /* 0x000fc60000010000 */
[----:B------:R-:W-:Y:S01]  /*8890*/  LDS R29, [R6+0x3a00] ;  /* 0x003a0000061d7984 */ /* 0x000fe20000000800 */
[----:B------:R-:W-:-:S03]  /*88a0*/  FADD.FTZ R0, R0, R37 ;  /* 0x0000002500007221 */ /* 0x000fc60000010000 */
[----:B------:R-:W2:Y:S01]  /*88b0*/  LDS R37, [R6+0x3c00] ;  /* 0x003c000006257984 */ /* 0x000ea20000000800 */
[----:B------:R-:W-:Y:S01]  /*88c0*/  FADD.FTZ R39, R0, R39 ;  /* 0x0000002700277221 */ /* 0x000fe20000010000 */
[----:B0-----:R-:W-:Y:S02]  /*88d0*/  FADD.FTZ R8, RZ, R8 ;  /* 0x00000008ff087221 */ /* 0x001fe40000010000 */
[----:B------:R-:W0:Y:S04]  /*88e0*/  LDS R0, [R6+0xa00] ;  /* 0x000a000006007984 */ /* 0x000e280000000800 */
[----:B------:R4:W-:Y:S01]  /*88f0*/  @P0 STG.E desc[UR6][R2.64], R39 ;  /* 0x0000002702000986 */ /* 0x0009e2000c101906 */
[----:B-1----:R-:W-:-:S03]  /*8900*/  FADD.FTZ R8, R8, R17 ;  /* 0x0000001108087221 */ /* 0x002fc60000010000 */
[----:B------:R-:W-:Y:S01]  /*8910*/  @P0 STG.E desc[UR6][R4.64], R7 ;  /* 0x0000000704000986 */ /* 0x000fe2000c101906 */
[----:B---3--:R-:W-:-:S03]  /*8920*/  FADD.FTZ R8, R8, R21 ;  /* 0x0000001508087221 */ /* 0x008fc60000010000 */
[----:B------:R-:W1:Y:S01]  /*8930*/  LDS R7, [R6+0xe00] ;  /* 0x000e000006077984 */ /* 0x000e620000000800 */
[----:B----4-:R-:W-:Y:S01]  /*8940*/  FADD.FTZ R43, R10, R43 ;  /* 0x0000002b0a2b7221 */ /* 0x010fe20000010000 */
[----:B------:R-:W-:Y:S02]  /*8950*/  @P4 MOV R2, R46 ;  /* 0x0000002e00024202 */ /* 0x000fe40000000f00 */
[----:B------:R-:W3:Y:S01]  /*8960*/  LDS R10, [R6+0x1e00] ;  /* 0x001e0000060a7984 */ /* 0x000ee20000000800 */
[----:B------:R-:W-:Y:S02]  /*8970*/  @P4 MOV R3, R47 ;  /* 0x0000002f00034202 */ /* 0x000fe40000000f00 */
[----:B------:R-:W-:-:S03]  /*8980*/  @P4 IADD3 R46, P0, PT, R46, 0x200, RZ ;  /* 0x000002002e2e4810 */ /* 0x000fc60007f1e0ff */
[----:B------:R4:W-:Y:S01]  /*8990*/  @P4 STG.E desc[UR6][R2.64], R41 ;  /* 0x0000002902004986 */ /* 0x0009e2000c101906 */
[----:B------:R-:W-:Y:S02]  /*89a0*/  @P4 IADD3.X R47, PT, PT, RZ, R47, RZ, P0, !PT ;  /* 0x0000002fff2f4210 */ /* 0x000fe400007fe4ff */
[----:B----4-:R-:W-:Y:S01]  /*89b0*/  @P4 MOV R2, R44 ;  /* 0x0000002c00024202 */ /* 0x010fe20000000f00 */
[----:B--2---:R-:W-:Y:S01]  /*89c0*/  FADD.FTZ R37, R8, R37 ;  /* 0x0000002508257221 */ /* 0x004fe20000010000 */
[-C--:B------:R-:W-:Y:S02]  /*89d0*/  @P4 MOV R3, R45.reuse ;  /* 0x0000002d00034202 */ /* 0x080fe40000000f00 */
[----:B------:R-:W-:Y:S01]  /*89e0*/  @P4 IADD3 R44, P0, PT, R44, 0x200, RZ ;  /* 0x000002002c2c4810 */ /* 0x000fe20007f1e0ff */
[----:B0-----:R-:W-:Y:S02]  /*89f0*/  FADD.FTZ R0, RZ, R0 ;  /* 0x00000000ff007221 */ /* 0x001fe40000010000 */
[----:B------:R0:W-:Y:S01]  /*8a00*/  @P4 STG.E desc[UR6][R2.64], R31 ;  /* 0x0000001f02004986 */ /* 0x0001e2000c101906 */
[----:B------:R-:W-:Y:S01]  /*8a10*/  @P4 IADD3.X R45, PT, PT, RZ, R45, RZ, P0, !PT ;  /* 0x0000002dff2d4210 */ /* 0x000fe200007fe4ff */
[----:B------:R-:W-:-:S04]  /*8a20*/  FADD.FTZ R0, R0, R9 ;  /* 0x0000000900007221 */ /* 0x000fc80000010000 */
[----:B------:R-:W-:-:S04]  /*8a30*/  FADD.FTZ R0, R0, R25 ;  /* 0x0000001900007221 */ /* 0x000fc80000010000 */
[----:B------:R-:W-:Y:S01]  /*8a40*/  FADD.FTZ R29, R0, R29 ;  /* 0x0000001d001d7221 */ /* 0x000fe20000010000 */
[----:B-1----:R-:W-:Y:S01]  /*8a50*/  FADD.FTZ R7, RZ, R7 ;  /* 0x00000007ff077221 */ /* 0x002fe20000010000 */
[----:B0-----:R-:W-:Y:S02]  /*8a60*/  @P3 MOV R2, R46 ;  /* 0x0000002e00023202 */ /* 0x001fe40000000f00 */
[----:B------:R-:W-:Y:S01]  /*8a70*/  @P3 MOV R3, R47 ;  /* 0x0000002f00033202 */ /* 0x000fe20000000f00 */
[----:B---3--:R-:W-:Y:S01]  /*8a80*/  FADD.FTZ R10, R7, R10 ;  /* 0x0000000a070a7221 */ /* 0x008fe20000010000 */
[----:B------:R-:W-:-:S03]  /*8a90*/  @P3 IADD3 R46, P0, PT, R46, 0x200, RZ ;  /* 0x000002002e2e3810 */ /* 0x000fc60007f1e0ff */
        /* <DEDUP_REMOVED lines=47> */
.L_x_11451:
        /* <DEDUP_REMOVED lines=8> */
.L_x_11594:
[----:B------:R-:W-:Y:S05]  /*8e10*/  BSYNC B1 ;  /* 0x0000000000017941 */ /* 0x000fea0003800000 */
.L_x_11593:
        /* <DEDUP_REMOVED lines=8> */
.L_x_11595:
[----:B------:R-:W-:Y:S01]  /*8ea0*/  FADD.FTZ R156, R156, R209 ;  /* 0x000000d19c9c7221 */ /* 0x000fe20000010000 */
[----:B------:R-:W-:-:S04]  /*8eb0*/  HFMA2 R166, -RZ, RZ, 0, 1.1920928955078125e-07 ;  /* 0x00000002ffa67431 */ /* 0x000fc800000001ff */
[----:B------:R-:W-:Y:S02]  /*8ec0*/  MOV R167, R156 ;  /* 0x0000009c00a77202 */ /* 0x000fe40000000f00 */
[----:B------:R-:W-:-:S07]  /*8ed0*/  MOV R157, R165 ;  /* 0x000000a5009d7202 */ /* 0x000fce0000000f00 */
[----:B------:R-:W-:Y:S05]  /*8ee0*/  WARPSYNC.COLLECTIVE R164, `(.L_x_11596) ;  /* 0x00000000a4087348 */ /* 0x000fea0003c00000 */
[----:B------:R0:W1:Y:S02]  /*8ef0*/  SHFL.BFLY P0, R165, R167, R166, R211 ;  /* 0x0c0000a6a7a57389 */ /* 0x00006400000000d3 */
[----:B01----:R-:W-:Y:S05]  /*8f00*/  ENDCOLLECTIVE ;  /* 0x000000000000791b */ /* 0x003fea0003800000 */
.L_x_11596:
[----:B------:R-:W-:-:S05]  /*8f10*/  FADD.FTZ R157, R157, R212 ;  /* 0x000000d49d9d7221 */ /* 0x000fca0000010000 */
[----:B------:R-:W-:Y:S02]  /*8f20*/  MOV R167, R157 ;  /* 0x0000009d00a77202 */ /* 0x000fe40000000f00 */
[----:B------:R-:W-:-:S07]  /*8f30*/  MOV R159, R165 ;  /* 0x000000a5009f7202 */ /* 0x000fce0000000f00 */
[----:B------:R-:W-:Y:S05]  /*8f40*/  WARPSYNC.COLLECTIVE R164, `(.L_x_11597) ;  /* 0x00000000a4087348 */ /* 0x000fea0003c00000 */
[----:B------:R0:W1:Y:S02]  /*8f50*/  SHFL.BFLY P0, R165, R167, R166, R211 ;  /* 0x0c0000a6a7a57389 */ /* 0x00006400000000d3 */
[----:B01----:R-:W-:Y:S05]  /*8f60*/  ENDCOLLECTIVE ;  /* 0x000000000000791b */ /* 0x003fea0003800000 */
.L_x_11597:
[----:B------:R-:W-:Y:S01]  /*8f70*/  FADD.FTZ R159, R156, R159 ;  /* 0x0000009f9c9f7221 */ /* 0x000fe20000010000 */
[----:B------:R-:W-:-:S04]  /*8f80*/  HFMA2 R166, -RZ, RZ, 0, 2.384185791015625e-07 ;  /* 0x00000004ffa67431 */ /* 0x000fc800000001ff */
[----:B------:R-:W-:Y:S02]  /*8f90*/  MOV R167, R159 ;  /* 0x0000009f00a77202 */ /* 0x000fe40000000f00 */
[----:B------:R-:W-:-:S07]  /*8fa0*/  MOV R158, R165 ;  /* 0x000000a5009e7202 */ /* 0x000fce0000000f00 */
[----:B------:R-:W-:Y:S05]  /*8fb0*/  WARPSYNC.COLLECTIVE R164, `(.L_x_11598) ;  /* 0x00000000a4087348 */ /* 0x000fea0003c00000 */
[----:B------:R0:W1:Y:S02]  /*8fc0*/  SHFL.BFLY P0, R165, R167, R166, R211 ;  /* 0x0c0000a6a7a57389 */ /* 0x00006400000000d3 */
[----:B01----:R-:W-:Y:S05]  /*8fd0*/  ENDCOLLECTIVE ;  /* 0x000000000000791b */ /* 0x003fea0003800000 */
.L_x_11598:
[----:B------:R-:W-:-:S05]  /*8fe0*/  FADD.FTZ R158, R157, R158 ;  /* 0x0000009e9d9e7221 */ /* 0x000fca0000010000 */
[----:B------:R-:W-:Y:S02]  /*8ff0*/  MOV R167, R158 ;  /* 0x0000009e00a77202 */ /* 0x000fe40000000f00 */
[----:B------:R-:W-:-:S07]  /*9000*/  MOV R160, R165 ;  /* 0x000000a500a07202 */ /* 0x000fce0000000f00 */
[----:B------:R-:W-:Y:S05]  /*9010*/  WARPSYNC.COLLECTIVE R164, `(.L_x_11599) ;  /* 0x00000000a4087348 */ /* 0x000fea0003c00000 */
[----:B------:R0:W1:Y:S02]  /*9020*/  SHFL.BFLY P0, R165, R167, R166, R211 ;  /* 0x0c0000a6a7a57389 */ /* 0x00006400000000d3 */
[----:B01----:R-:W-:Y:S05]  /*9030*/  ENDCOLLECTIVE ;  /* 0x000000000000791b */ /* 0x003fea0003800000 */
.L_x_11599:
[----:B------:R-:W-:Y:S01]  /*9040*/  FADD.FTZ R160, R159, R160 ;  /* 0x000000a09fa07221 */ /* 0x000fe20000010000 */
[----:B------:R-:W-:-:S04]  /*9050*/  HFMA2 R166, -RZ, RZ, 0, 4.76837158203125e-07 ;  /* 0x00000008ffa67431 */ /* 0x000fc800000001ff */
[----:B------:R-:W-:Y:S02]  /*9060*/  MOV R167, R160 ;  /* 0x000000a000a77202 */ /* 0x000fe40000000f00 */
[----:B------:R-:W-:-:S07]  /*9070*/  MOV R161, R165 ;  /* 0x000000a500a17202 */ /* 0x000fce0000000f00 */
[----:B------:R-:W-:Y:S05]  /*9080*/  WARPSYNC.COLLECTIVE R164, `(.L_x_11600) ;  /* 0x00000000a4087348 */ /* 0x000fea0003c00000 */
[----:B------:R0:W1:Y:S02]  /*9090*/  SHFL.BFLY P0, R165, R167, R166, R211 ;  /* 0x0c0000a6a7a57389 */ /* 0x00006400000000d3 */
[----:B01----:R-:W-:Y:S05]  /*90a0*/  ENDCOLLECTIVE ;  /* 0x000000000000791b */ /* 0x003fea0003800000 */
.L_x_11600:
[----:B------:R-:W-:-:S05]  /*90b0*/  FADD.FTZ R161, R158, R161 ;  /* 0x000000a19ea17221 */ /* 0x000fca0000010000 */
[----:B------:R-:W-:Y:S02]  /*90c0*/  MOV R167, R161 ;  /* 0x000000a100a77202 */ /* 0x000fe40000000f00 */
[----:B------:R-:W-:-:S07]  /*90d0*/  MOV R163, R165 ;  /* 0x000000a500a37202 */ /* 0x000fce0000000f00 */
[----:B------:R-:W-:Y:S05]  /*90e0*/  WARPSYNC.COLLECTIVE R164, `(.L_x_11601) ;  /* 0x00000000a4087348 */ /* 0x000fea0003c00000 */
[----:B------:R0:W1:Y:S02]  /*90f0*/  SHFL.BFLY P0, R165, R167, R166, R211 ;  /* 0x0c0000a6a7a57389 */ /* 0x00006400000000d3 */
[----:B01----:R-:W-:Y:S05]  /*9100*/  ENDCOLLECTIVE ;  /* 0x000000000000791b */ /* 0x003fea0003800000 */
.L_x_11601:
[----:B------:R-:W-:Y:S01]  /*9110*/  FADD.FTZ R163, R160, R163 ;  /* 0x000000a3a0a37221 */ /* 0x000fe20000010000 */
[----:B------:R-:W-:-:S04]  /*9120*/  HFMA2 R166, -RZ, RZ, 0, 9.5367431640625e-07 ;  /* 0x00000010ffa67431 */ /* 0x000fc800000001ff */
[----:B------:R-:W-:Y:S02]  /*9130*/  MOV R167, R163 ;  /* 0x000000a300a77202 */ /* 0x000fe40000000f00 */
[----:B------:R-:W-:-:S07]  /*9140*/  MOV R162, R165 ;  /* 0x000000a500a27202 */ /* 0x000fce0000000f00 */
[----:B------:R-:W-:Y:S05]  /*9150*/  WARPSYNC.COLLECTIVE R164, `(.L_x_11602) ;  /* 0x00000000a4087348 */ /* 0x000fea0003c00000 */
[----:B------:R0:W1:Y:S02]  /*9160*/  SHFL.BFLY P0, R165, R167, R166, R211 ;  /* 0x0c0000a6a7a57389 */ /* 0x00006400000000d3 */
[----:B01----:R-:W-:Y:S05]  /*9170*/  ENDCOLLECTIVE ;  /* 0x000000000000791b */ /* 0x003fea0003800000 */
.L_x_11602:
[----:B------:R-:W-:-:S05]  /*9180*/  FADD.FTZ R162, R161, R162 ;  /* 0x000000a2a1a27221 */ /* 0x000fca0000010000 */
[----:B------:R-:W-:Y:S02]  /*9190*/  MOV R167, R162 ;  /* 0x000000a200a77202 */ /* 0x000fe40000000f00 */
[----:B------:R-:W-:-:S07]  /*91a0*/  MOV R156, R165 ;  /* 0x000000a5009c7202 */ /* 0x000fce0000000f00 */
[----:B------:R-:W-:Y:S05]  /*91b0*/  WARPSYNC.COLLECTIVE R164, `(.L_x_11603) ;  /* 0x00000000a4087348 */ /* 0x000fea0003c00000 */
[----:B------:R0:W1:Y:S02]  /*91c0*/  SHFL.BFLY P0, R165, R167, R166, R211 ;  /* 0x0c0000a6a7a57389 */ /* 0x00006400000000d3 */
[----:B01----:R-:W-:Y:S05]  /*91d0*/  ENDCOLLECTIVE ;  /* 0x000000000000791b */ /* 0x003fea0003800000 */
.L_x_11603:
[----:B------:R-:W-:Y:S01]  /*91e0*/  MOV R157, R165 ;  /* 0x000000a5009d7202 */ /* 0x000fe20000000f00 */
[----:B------:R-:W-:Y:S06]  /*91f0*/  BRA `(.L_x_11604) ;  /* 0xffffff9000387947 */ /* 0x000fec000383ffff */
.L_x_11605:
        /* <DEDUP_REMOVED lines=16> */
.L_x_20068:


//--------------------- .text._ZN10layer_norm13ln_bwd_kernelINS_13Kernel_traitsI6__halfS2_fS2_fjLj1024ELj1ELj4ELj1ELj16ENS_18Kernel_traits_baseILj1024ES2_S2_fS2_fjLj128EEEEELb0ELb0ELb1ELb1EEEvNS_9BwdParamsE --------------------------
	.section	.text._ZN10layer_norm13ln_bwd_kernelINS_13Kernel_traitsI6__halfS2_fS2_fjLj1024ELj1ELj4ELj1ELj16ENS_18Kernel_traits_baseILj1024ES2_S2_fS2_fjLj128EEEEELb0ELb0ELb1ELb1EEEvNS_9BwdParamsE,"ax",@progbits
	.align	128
        .global         _ZN10layer_norm13ln_bwd_kernelINS_13Kernel_traitsI6__halfS2_fS2_fjLj1024ELj1ELj4ELj1ELj16ENS_18Kernel_traits_baseILj1024ES2_S2_fS2_fjLj128EEEEELb0ELb0ELb1ELb1EEEvNS_9BwdParamsE
        .type           _ZN10layer_norm13ln_bwd_kernelINS_13Kernel_traitsI6__halfS2_fS2_fjLj1024ELj1ELj4ELj1ELj16ENS_18Kernel_traits_baseILj1024ES2_S2_fS2_fjLj128EEEEELb0ELb0ELb1ELb1EEEvNS_9BwdParamsE,@function
        .size           _ZN10layer_norm13ln_bwd_kernelINS_13Kernel_traitsI6__halfS2_fS2_fjLj1024ELj1ELj4ELj1ELj16ENS_18Kernel_traits_baseILj1024ES2_S2_fS2_fjLj128EEEEELb0ELb0ELb1ELb1EEEvNS_9BwdParamsE,(.L_x_20069 - _ZN10layer_norm13ln_bwd_kernelINS_13Kernel_traitsI6__halfS2_fS2_fjLj1024ELj1ELj4ELj1ELj16ENS_18Kernel_traits_baseILj1024ES2_S2_fS2_fjLj128EEEEELb0ELb0ELb1ELb1EEEvNS_9BwdParamsE)
        .other          _ZN10layer_norm13ln_bwd_kernelINS_13Kernel_traitsI6__halfS2_fS2_fjLj1024ELj1ELj4ELj1ELj16ENS_18Kernel_traits_baseILj1024ES2_S2_fS2_fjLj128EEEEELb0ELb0ELb1ELb1EEEvNS_9BwdParamsE,@"STO_CUDA_ENTRY STV_DEFAULT"
_ZN10layer_norm13ln_bwd_kernelINS_13Kernel_traitsI6__halfS2_fS2_fjLj1024ELj1ELj4ELj1ELj16ENS_18Kernel_traits_baseILj1024ES2_S2_fS2_fjLj128EEEEELb0ELb0ELb1ELb1EEEvNS_9BwdParamsE:
.text._ZN10layer_norm13ln_bwd_kernelINS_13Kernel_traitsI6__halfS2_fS2_fjLj1024ELj1ELj4ELj1ELj16ENS_18Kernel_traits_baseILj1024ES2_S2_fS2_fjLj128EEEEELb0ELb0ELb1ELb1EEEvNS_9BwdParamsE:
        /* <DEDUP_REMOVED lines=57> */
.L_x_11744:
        /* <DEDUP_REMOVED lines=14> */
[----:B------:R-:W0:Y:S01]  /*0470*/  S2R R130, SR_TID.X ;  /* 0x0000000000827919 */ /* 0x000e220000002100 */
        /* <DEDUP_REMOVED lines=9> */
[----:B------:R-:W3:Y:S01]  /*0510*/  LDC.64 R140, c[0x0][0x428] ;  /* 0x00010a00ff8c7b82 */ /* 0x000ee20000000a00 */
[----:B-1----:R-:W-:-:S05]  /*0520*/  IMAD.WIDE R124, R129, 0x4, R124 ;  /* 0x00000004817c7825 */ /* 0x002fca00078e027c */
[----:B------:R1:W4:Y:S01]  /*0530*/  LDG.E R3, desc[UR6][R124.64] ;  /* 0x000000067c037981 */ /* 0x000322000c1e1900 */
[----:B0-----:R-:W-:-:S04]  /*0540*/  LOP3.LUT R143, R130, 0x1f, RZ, 0xc0, !PT ;  /* 0x0000001f828f7812 */ /* 0x001fc800078ec0ff */
[-C--:B------:R-:W-:Y:S02]  /*0550*/  LEA.HI.SX32 R199, R126, R143.reuse, 0x1d ;  /* 0x0000008f7ec77211 */ /* 0x080fe400078feaff */
[----:B------:R-:W-:-:S04]  /*0560*/  LEA.HI.SX32 R143, R128, R143, 0x1d ;  /* 0x0000008f808f7211 */ /* 0x000fc800078feaff */
[----:B-1----:R-:W-:Y:S01]  /*0570*/  IADD3 R125, PT, PT, R143, 0x60, RZ ;  /* 0x000000608f7d7810 */ /* 0x002fe20007ffe0ff */
[C---:B--2---:R-:W-:Y:S01]  /*0580*/  IMAD.WIDE.U32 R126, R199.reuse, 0x20, R184 ;  /* 0x00000020c77e7825 */ /* 0x044fe200078e00b8 */
[----:B------:R-:W-:-:S03]  /*0590*/  IADD3 R195, PT, PT, R199, 0x20, RZ ;  /* 0x00000020c7c37810 */ /* 0x000fc60007ffe0ff */
[--C-:B---3--:R-:W-:Y:S01]  /*05a0*/  IMAD.WIDE.U32 R124, R125, 0x10, R140.reuse ;  /* 0x000000107d7c7825 */ /* 0x108fe200078e008c */
[C---:B------:R-:W-:Y:S01]  /*05b0*/  IADD3 R165, PT, PT, R143.reuse, 0x20, RZ ;  /* 0x000000208fa57810 */ /* 0x040fe20007ffe0ff */
[----:B------:R-:W2:Y:S02]  /*05c0*/  LDG.E.128 R180, desc[UR6][R126.64] ;  /* 0x000000067eb47981 */ /* 0x000ea4000c1e1d00 */
[----:B------:R-:W-:Y:S02]  /*05d0*/  IMAD.WIDE.U32 R172, R143, 0x10, R140 ;  /* 0x000000108fac7825 */ /* 0x000fe400078e008c */
[----:B------:R-:W3:Y:S01]  /*05e0*/  LDG.E.128 R176, desc[UR6][R126.64+0x10] ;  /* 0x000010067eb07981 */ /* 0x000ee2000c1e1d00 */
[----:B------:R-:W-:Y:S01]  /*05f0*/  IADD3 R197, PT, PT, R199, 0x40, RZ ;  /* 0x00000040c7c57810 */ /* 0x000fe20007ffe0ff */
[----:B------:R-:W-:Y:S02]  /*0600*/  IMAD.WIDE.U32 R130, R195, 0x20, R184 ;  /* 0x00000020c3827825 */ /* 0x000fe400078e00b8 */
[----:B------:R-:W2:Y:S02]  /*0610*/  LDG.E.128 R172, desc[UR6][R172.64] ;  /* 0x00000006acac7981 */ /* 0x000ea4000c1e1d00 */
[----:B------:R-:W-:Y:S01]  /*0620*/  IMAD.WIDE.U32 R164, R165, 0x10, R140 ;  /* 0x00000010a5a47825 */ /* 0x000fe200078e008c */
[----:B------:R-:W-:Y:S01]  /*0630*/  IADD3 R153, PT, PT, R143, 0x40, RZ ;  /* 0x000000408f997810 */ /* 0x000fe20007ffe0ff */
[----:B------:R-:W3:Y:S04]  /*0640*/  LDG.E.128 R168, desc[UR6][R130.64] ;  /* 0x0000000682a87981 */ /* 0x000ee8000c1e1d00 */
[----:B------:R-:W3:Y:S01]  /*0650*/  LDG.E.128 R124, desc[UR6][R124.64] ;  /* 0x000000067c7c7981 */ /* 0x000ee2000c1e1d00 */
[----:B------:R-:W-:Y:S01]  /*0660*/  IMAD.WIDE.U32 R134, R197, 0x20, R184 ;  /* 0x00000020c5867825 */ /* 0x000fe200078e00b8 */
[----:B------:R-:W-:-:S02]  /*0670*/  IADD3 R201, PT, PT, R199, 0x60, RZ ;  /* 0x00000060c7c97810 */ /* 0x000fc40007ffe0ff */
[----:B------:R-:W3:Y:S01]  /*0680*/  LDG.E.128 R164, desc[UR6][R164.64] ;  /* 0x00000006a4a47981 */ /* 0x000ee2000c1e1d00 */
[----:B------:R-:W-:-:S03]  /*0690*/  IMAD.WIDE.U32 R152, R153, 0x10, R140 ;  /* 0x0000001099987825 */ /* 0x000fc600078e008c */
[----:B------:R-:W3:Y:S01]  /*06a0*/  LDG.E.128 R156, desc[UR6][R134.64] ;  /* 0x00000006869c7981 */ /* 0x000ee2000c1e1d00 */
[----:B------:R-:W-:-:S03]  /*06b0*/  IMAD.WIDE.U32 R184, R201, 0x20, R184 ;  /* 0x00000020c9b87825 */ /* 0x000fc600078e00b8 */
[----:B------:R-:W3:Y:S04]  /*06c0*/  LDG.E.128 R152, desc[UR6][R152.64] ;  /* 0x0000000698987981 */ /* 0x000ee8000c1e1d00 */
[----:B------:R-:W3:Y:S04]  /*06d0*/  LDG.E.128 R140, desc[UR6][R184.64+0x10] ;  /* 0x00001006b88c7981 */ /* 0x000ee8000c1e1d00 */
[----:B------:R0:W3:Y:S04]  /*06e0*/  LDG.E.128 R160, desc[UR6][R130.64+0x10] ;  /* 0x0000100682a07981 */ /* 0x0000e8000c1e1d00 */
[----:B------:R1:W3:Y:S04]  /*06f0*/  LDG.E.128 R148, desc[UR6][R134.64+0x10] ;  /* 0x0000100686947981 */ /* 0x0002e8000c1e1d00 */
[----:B------:R1:W3:Y:S01]  /*0700*/  LDG.E.128 R144, desc[UR6][R184.64] ;  /* 0x00000006b8907981 */ /* 0x0002e2000c1e1d00 */
[----:B------:R-:W-:-:S02]  /*0710*/  MOV R128, UR16 ;  /* 0x0000001000807c02 */ /* 0x000fc40008000f00 */
[----:B0-----:R-:W-:Y:S02]  /*0720*/  MOV R130, UR17 ;  /* 0x0000001100827c02 */ /* 0x001fe40008000f00 */
[----:B------:R-:W-:-:S04]  /*0730*/  ISETP.NE.U32.AND P0, PT, R128, RZ, PT ;  /* 0x000000ff8000720c */ /* 0x000fc80003f05070 */
[----:B------:R-:W-:-:S13]  /*0740*/  ISETP.NE.AND.EX P0, PT, R130, RZ, PT, P0 ;  /* 0x000000ff8200720c */ /* 0x000fda0003f05300 */
[----:B------:R-:W1:Y:S08]  /*0750*/  @P0 LDC.64 R186, c[0x0][0x438] ;  /* 0x00010e00ffba0b82 */ /* 0x000e700000000a00 */
[----:B------:R-:W0:Y:S08]  /*0760*/  @P0 LDC.64 R188, c[0x0][0x438] ;  /* 0x00010e00ffbc0b82 */ /* 0x000e300000000a00 */
[----:B------:R-:W0:Y:S08]  /*0770*/  @P0 LDC.64 R190, c[0x0][0x438] ;  /* 0x00010e00ffbe0b82 */ /* 0x000e300000000a00 */
[----:B------:R-:W0:Y:S01]  /*0780*/  @P0 LDC.64 R192, c[0x0][0x438] ;  /* 0x00010e00ffc00b82 */ /* 0x000e220000000a00 */
[----:B------:R-:W-:Y:S01]  /*0790*/  ISETP.NE.AND P1, PT, RZ, UR8, PT ;  /* 0x00000008ff007c0c */ /* 0x000fe2000bf25270 */
[----:B-1----:R-:W-:-:S05]  /*07a0*/  @P0 IMAD.WIDE.U32 R134, R199, 0x20, R186 ;  /* 0x00000020c7860825 */ /* 0x002fca00078e00ba */
[----:B------:R-:W5:Y:S01]  /*07b0*/  @P0 LDG.E.128 R80, desc[UR6][R134.64] ;  /* 0x0000000686500981 */ /* 0x000f62000c1e1d00 */
[----:B0-----:R-:W-:-:S03]  /*07c0*/  @P0 IMAD.WIDE.U32 R184, R195, 0x20, R188 ;  /* 0x00000020c3b80825 */ /* 0x001fc600078e00bc */
[----:B------:R0:W5:Y:S04]  /*07d0*/  @P0 LDG.E.128 R84, desc[UR6][R134.64+0x10] ;  /* 0x0000100686540981 */ /* 0x000168000c1e1d00 */
        /* <DEDUP_REMOVED lines=8> */
[----:B----4-:R-:W-:Y:S01]  /*0860*/  FSEL R3, R3, RZ, !P1 ;  /* 0x000000ff03037208 */ /* 0x010fe20004800000 */
[----:B--2---:R-:W-:-:S02]  /*0870*/  HADD2.F32 R234, -RZ, R174.H1_H1 ;  /* 0x300000aeffea7230 */ /* 0x004fc40000004100 */
[--C-:B---3--:R-:W-:Y:S02]  /*0880*/  HADD2.F32 R193, -RZ, R124.reuse.H0_H0 ;  /* 0x2000007cffc17230 */ /* 0x108fe40000004100 */
[----:B------:R-:W-:Y:S02]  /*0890*/  HADD2.F32 R226, -RZ, R124.H1_H1 ;  /* 0x3000007cffe27230 */ /* 0x000fe40000004100 */
[--C-:B------:R-:W-:Y:S02]  /*08a0*/  HADD2.F32 R191, -RZ, R125.reuse.H0_H0 ;  /* 0x2000007dffbf7230 */ /* 0x100fe40000004100 */
[----:B------:R-:W-:Y:S02]  /*08b0*/  HADD2.F32 R208, -RZ, R125.H1_H1 ;  /* 0x3000007dffd07230 */ /* 0x000fe40000004100 */
[--C-:B------:R-:W-:Y:S02]  /*08c0*/  HADD2.F32 R125, -RZ, R127.reuse.H0_H0 ;  /* 0x2000007fff7d7230 */ /* 0x100fe40000004100 */
[----:B------:R-:W-:-:S02]  /*08d0*/  HADD2.F32 R124, -RZ, R127.H1_H1 ;  /* 0x3000007fff7c7230 */ /* 0x000fc40000004100 */
[----:B------:R-:W-:Y:S02]  /*08e0*/  HADD2.F32 R127, -RZ, R6.H1_H1 ;  /* 0x30000006ff7f7230 */ /* 0x000fe40000004100 */
[----:B------:R-:W-:Y:S01]  /*08f0*/  FADD.FTZ R236, -R3, R170 ;  /* 0x000000aa03ec7221 */ /* 0x000fe20000010100 */
[----:B------:R-:W-:Y:S02]  /*0900*/  HADD2.F32 R228, -RZ, R165.H1_H1 ;  /* 0x300000a5ffe47230 */ /* 0x000fe40000004100 */
[----:B------:R-:W-:Y:S01]  /*0910*/  FMUL.FTZ R170, R127, R234 ;  /* 0x000000ea7faa7220 */ /* 0x000fe20000410000 */
[----:B------:R-:W-:Y:S02]  /*0920*/  HADD2.F32 R127, -RZ, R9.H1_H1 ;  /* 0x30000009ff7f7230 */ /* 0x000fe40000004100 */
[----:B------:R-:W-:Y:S01]  /*0930*/  FADD.FTZ R222, -R3, R158 ;  /* 0x0000009e03de7221 */ /* 0x000fe20000010100 */
[----:B------:R-:W-:Y:S02]  /*0940*/  HADD2.F32 R210, -RZ, R166.H1_H1 ;  /* 0x300000a6ffd27230 */ /* 0x000fe40000004100 */
[----:B------:R-:W-:Y:S01]  /*0950*/  FMUL.FTZ R158, R127, R228 ;  /* 0x000000e47f9e7220 */ /* 0x000fe20000410000 */
[----:B------:R-:W-:-:S02]  /*0960*/  HADD2.F32 R127, -RZ, R10.H1_H1 ;  /* 0x3000000aff7f7230 */ /* 0x000fc40000004100 */
[C---:B------:R-:W-:Y:S01]  /*0970*/  FADD.FTZ R194, -R3.reuse, R140 ;  /* 0x0000008c03c27221 */ /* 0x040fe20000010100 */
[--C-:B0-----:R-:W-:Y:S02]  /*0980*/  HADD2.F32 R135, -RZ, R154.reuse.H0_H0 ;  /* 0x2000009aff877230 */ /* 0x101fe40000004100 */
[----:B------:R-:W-:Y:S01]  /*0990*/  FADD.FTZ R180, -R3, R180 ;  /* 0x000000b403b47221 */ /* 0x000fe20000010100 */
[----:B-1----:R-:W-:Y:S02]  /*09a0*/  HADD2.F32 R184, -RZ, R154.H1_H1 ;  /* 0x3000009affb87230 */ /* 0x002fe40000004100 */
[----:B------:R-:W-:Y:S01]  /*09b0*/  FMUL.FTZ R154, R127, R210 ;  /* 0x000000d27f9a7220 */ /* 0x000fe20000410000 */
[----:B------:R-:W-:Y:S02]  /*09c0*/  HADD2.F32 R203, -RZ, R172.H0_H0 ;  /* 0x200000acffcb7230 */ /* 0x000fe40000004100 */
[----:B------:R-:W-:Y:S02]  /*09d0*/  HADD2.F32 R140, -RZ, R4.H0_H0 ;  /* 0x20000004ff8c7230 */ /* 0x000fe40000004100 */
        /* <DEDUP_REMOVED lines=33> */
[C---:B-----5:R-:W-:Y:S01]  /*0bf0*/  FMUL.FTZ R3, R133.reuse, R180 ;  /* 0x000000b485037220 */ /* 0x060fe20000410000 */
[----:B------:R-:W-:Y:S02]  /*0c00*/  HADD2.F32 R201, -RZ, R174.H0_H0 ;  /* 0x200000aeffc97230 */ /* 0x000fe40000004100 */
        /* <DEDUP_REMOVED lines=8> */
[----:B------:R-:W-:Y:S02]  /*0c90*/  HADD2.F32 R140, -RZ, R6.H0_H0 ;  /* 0x20000006ff8c7230 */ /* 0x000fe40000004100 */
[----:B------:R-:W-:Y:S02]  /*0ca0*/  HADD2.F32 R127, -RZ, R12.H1_H1 ;  /* 0x3000000cff7f7230 */ /* 0x000fe40000004100 */
[----:B------:R-:W-:Y:S02]  /*0cb0*/  HADD2.F32 R172, -RZ, R172.H1_H1 ;  /* 0x300000acffac7230 */ /* 0x000fe40000004100 */
[----:B------:R-:W-:Y:S02]  /*0cc0*/  HADD2.F32 R179, -RZ, R4.H1_H1 ;  /* 0x30000004ffb37230 */ /* 0x000fe40000004100 */
[-C--:B------:R-:W-:Y:S01]  /*0cd0*/  FMUL.FTZ R174, R174, R173.reuse ;  /* 0x000000adaeae7220 */ /* 0x080fe20000410000 */
[----:B------:R-:W-:Y:S01]  /*0ce0*/  FFMA.FTZ R19, R178, R173, R19 ;  /* 0x000000adb2137223 */ /* 0x000fe20000010013 */
[----:B------:R-:W-:Y:S01]  /*0cf0*/  FADD.FTZ R63, R63, R173 ;  /* 0x000000ad3f3f7221 */ /* 0x000fe20000010000 */
        /* <DEDUP_REMOVED lines=8> */
[----:B------:R-:W-:Y:S02]  /*0d80*/  HADD2.F32 R176, -RZ, R5.H0_H0 ;  /* 0x20000005ffb07230 */ /* 0x000fe40000004100 */
[----:B------:R-:W-:Y:S01]  /*0d90*/  FMUL.FTZ R179, R179, R172 ;  /* 0x000000acb3b37220 */ /* 0x000fe20000410000 */
[----:B------:R-:W-:-:S02]  /*0da0*/  HADD2.F32 R140, -RZ, R7.H0_H0 ;  /* 0x20000007ff8c7230 */ /* 0x000fc40000004100 */
[----:B------:R-:W-:Y:S01]  /*0db0*/  FMUL.FTZ R144, R133, R134 ;  /* 0x0000008685907220 */ /* 0x000fe20000410000 */
[----:B------:R-:W-:Y:S02]  /*0dc0*/  HADD2.F32 R141, -RZ, R13.H1_H1 ;  /* 0x3000000dff8d7230 */ /* 0x000fe40000004100 */
[----:B------:R-:W-:Y:S01]  /*0dd0*/  FFMA.FTZ R127, R3, R180, RZ ;  /* 0x000000b4037f7223 */ /* 0x000fe200000100ff */
[----:B------:R-:W-:Y:S01]  /*0de0*/  FADD.FTZ R134, RZ, R180 ;  /* 0x000000b4ff867221 */ /* 0x000fe20000010000 */
[----:B------:R-:W-:Y:S01]  /*0df0*/  FMUL.FTZ R145, R132, R183 ;  /* 0x000000b784917220 */ /* 0x000fe20000410000 */
[C---:B------:R-:W-:Y:S01]  /*0e00*/  FMUL.FTZ R177, R133.reuse, R207 ;  /* 0x000000cf85b17220 */ /* 0x040fe20000410000 */
[----:B------:R-:W-:Y:S01]  /*0e10*/  FMUL.FTZ R176, R176, R209 ;  /* 0x000000d1b0b07220 */ /* 0x000fe20000410000 */
[----:B------:R-:W-:Y:S01]  /*0e20*/  FMUL.FTZ R169, R140, R187 ;  /* 0x000000bb8ca97220 */ /* 0x000fe20000410000 */
[----:B------:R-:W-:Y:S01]  /*0e30*/  FMUL.FTZ R147, R133, R222 ;  /* 0x000000de85937220 */ /* 0x000fe20000410000 */
[----:B------:R-:W-:Y:S01]  /*0e40*/  FMUL.FTZ R142, R141, R204 ;  /* 0x000000cc8d8e7220 */ /* 0x000fe20000410000 */
[----:B------:R-:W-:Y:S01]  /*0e50*/  FFMA.FTZ R132, R182, R179, R127 ;  /* 0x000000b3b6847223 */ /* 0x000fe2000001007f */
[----:B------:R-:W-:-:S02]  /*0e60*/  HADD2.F32 R185, -RZ, R166.H0_H0 ;  /* 0x200000a6ffb97230 */ /* 0x000fc40000004100 */
[----:B------:R-:W-:Y:S01]  /*0e70*/  FADD.FTZ R141, R179, R134 ;  /* 0x00000086b38d7221 */ /* 0x000fe20000010000 */
[----:B------:R-:W-:Y:S02]  /*0e80*/  HADD2.F32 R140, -RZ, R10.H0_H0 ;  /* 0x2000000aff8c7230 */ /* 0x000fe40000004100 */
[----:B------:R-:W-:Y:S01]  /*0e90*/  FFMA.FTZ R78, R147, R183, R78 ;  /* 0x000000b7934e7223 */ /* 0x000fe2000001004e */
[----:B------:R-:W-:Y:S02]  /*0ea0*/  HADD2.F32 R134, -RZ, R14.H0_H0 ;  /* 0x2000000eff867230 */ /* 0x000fe40000004100 */
[----:B------:R-:W-:Y:S01]  /*0eb0*/  FADD.FTZ R46, R46, R183 ;  /* 0x000000b72e2e7221 */ /* 0x000fe20000010000 */
[----:B------:R-:W-:Y:S01]  /*0ec0*/  FFMA.FTZ R127, R177, R176, R132 ;  /* 0x000000b0b17f7223 */ /* 0x000fe20000010084 */
[----:B------:R-:W-:Y:S01]  /*0ed0*/  FADD.FTZ R183, R176, R141 ;  /* 0x0000008db0b77221 */ /* 0x000fe20000010000 */
[----:B------:R-:W-:Y:S01]  /*0ee0*/  FMUL.FTZ R157, R140, R185 ;  /* 0x000000b98c9d7220 */ /* 0x000fe20000410000 */
[----:B------:R-:W-:-:S02]  /*0ef0*/  HADD2.F32 R181, -RZ, R167.H0_H0 ;  /* 0x200000a7ffb57230 */ /* 0x000fc40000004100 */
[C---:B------:R-:W-:Y:S01]  /*0f00*/  FMUL.FTZ R175, R133.reuse, R175 ;  /* 0x000000af85af7220 */ /* 0x040fe20000410000 */
[----:B------:R-:W-:Y:S02]  /*0f10*/  HADD2.F32 R140, -RZ, R11.H0_H0 ;  /* 0x2000000bff8c7230 */ /* 0x000fe40000004100 */
[----:B------:R-:W-:Y:S01]  /*0f20*/  FMUL.FTZ R143, R133, R224 ;  /* 0x000000e0858f7220 */ /* 0x000fe20000410000 */
[----:B------:R-:W-:Y:S01]  /*0f30*/  FMUL.FTZ R141, R134, R135 ;  /* 0x00000087868d7220 */ /* 0x000fe20000410000 */
[----:B------:R-:W-:Y:S01]  /*0f40*/  FFMA.FTZ R132, R178, R174, R127 ;  /* 0x000000aeb2847223 */ /* 0x000fe2000001007f */
[----:B------:R-:W-:Y:S01]  /*0f50*/  FADD.FTZ R134, R174, R183 ;  /* 0x000000b7ae867221 */ /* 0x000fe20000010000 */
[----:B------:R-:W-:Y:S01]  /*0f60*/  FFMA.FTZ R17, R182, R172, R17 ;  /* 0x000000acb6117223 */ /* 0x000fe20000010011 */
[----:B------:R-:W-:Y:S01]  /*0f70*/  FADD.FTZ R61, R61, R172 ;  /* 0x000000ac3d3d7221 */ /* 0x000fe20000010000 */
[--C-:B------:R-:W-:Y:S02]  /*0f80*/  HADD2.F32 R131, -RZ, R155.reuse.H0_H0 ;  /* 0x2000009bff837230 */ /* 0x100fe40000004100 */
[----:B------:R-:W-:Y:S01]  /*0f90*/  FMUL.FTZ R172, R133, R213 ;  /* 0x000000d585ac7220 */ /* 0x000fe20000410000 */
[----:B------:R-:W-:-:S02]  /*0fa0*/  HADD2.F32 R186, -RZ, R155.H1_H1 ;  /* 0x3000009bffba7230 */ /* 0x000fc40000004100 */
[----:B------:R-:W-:Y:S01]  /*0fb0*/  FMUL.FTZ R153, R140, R181 ;  /* 0x000000b58c997220 */ /* 0x000fe20000410000 */
[----:B------:R-:W-:Y:S01]  /*0fc0*/  FADD.FTZ R40, R40, R135 ;  /* 0x0000008728287221 */ /* 0x000fe20000010000 */
[----:B------:R-:W-:Y:S01]  /*0fd0*/  FFMA.FTZ R72, R143, R135, R72 ;  /* 0x000000878f487223 */ /* 0x000fe20000010048 */
[----:B------:R-:W-:Y:S01]  /*0fe0*/  FFMA.FTZ R127, R175, R173, R132 ;  /* 0x000000adaf7f7223 */ /* 0x000fe20000010084 */
[----:B------:R-:W-:Y:S01]  /*0ff0*/  FMUL.FTZ R155, R133, R240 ;  /* 0x000000f0859b7220 */ /* 0x000fe20000410000 */
[----:B------:R-:W-:Y:S02]  /*1000*/  HADD2.F32 R140, -RZ, R12.H0_H0 ;  /* 0x2000000cff8c7230 */ /* 0x000fe40000004100 */
[----:B------:R-:W-:Y:S01]  /*1010*/  FADD.FTZ R135, R173, R134 ;  /* 0x00000086ad877221 */ /* 0x000fe20000010000 */
[----:B------:R-:W-:Y:S02]  /*1020*/  HADD2.F32 R167, -RZ, R7.H1_H1 ;  /* 0x30000007ffa77230 */ /* 0x000fe40000004100 */
[----:B------:R-:W-:Y:S01]  /*1030*/  FMUL.FTZ R171, R133, R215 ;  /* 0x000000d785ab7220 */ /* 0x000fe20000410000 */
[----:B------:R-:W-:Y:S01]  /*1040*/  FFMA.FTZ R79, R144, R204, R79 ;  /* 0x000000cc904f7223 */ /* 0x000fe2000001004f */
[----:B------:R-:W-:Y:S01]  /*1050*/  FADD.FTZ R47, R47, R204 ;  /* 0x000000cc2f2f7221 */ /* 0x000fe20000010000 */
[----:B------:R-:W-:Y:S01]  /*1060*/  FFMA.FTZ R132, R172, R170, R127 ;  /* 0x000000aaac847223 */ /* 0x000fe2000001007f */
[----:B------:R-:W-:Y:S01]  /*1070*/  FADD.FTZ R50, R50, R181 ;  /* 0x000000b532327221 */ /* 0x000fe20000010000 */
[----:B------:R-:W-:Y:S01]  /*1080*/  FFMA.FTZ R30, R155, R181, R30 ;  /* 0x000000b59b1e7223 */ /* 0x000fe2000001001e */
[----:B------:R-:W-:Y:S01]  /*1090*/  FADD.FTZ R204, R170, R135 ;  /* 0x00000087aacc7221 */ /* 0x000fe20000010000 */
[----:B------:R-:W-:-:S02]  /*10a0*/  HADD2.F32 R199, -RZ, R164.H0_H0 ;  /* 0x200000a4ffc77230 */ /* 0x000fc40000004100 */
[----:B------:R-:W-:Y:S01]  /*10b0*/  FMUL.FTZ R149, R140, R189 ;  /* 0x000000bd8c957220 */ /* 0x000fe20000410000 */
[----:B------:R-:W-:Y:S02]  /*10c0*/  HADD2.F32 R246, -RZ, R164.H1_H1 ;  /* 0x300000a4fff67230 */ /* 0x000fe40000004100 */
[C---:B------:R-:W-:Y:S01]  /*10d0*/  FMUL.FTZ R140, R133.reuse, R216 ;  /* 0x000000d8858c7220 */ /* 0x040fe20000410000 */
[----:B------:R-:W-:Y:S02]  /*10e0*/  HADD2.F32 R181, -RZ, R14.H1_H1 ;  /* 0x3000000effb57230 */ /* 0x000fe40000004100 */
[----:B------:R-:W-:Y:S01]  /*10f0*/  FMUL.FTZ R168, R133, R252 ;  /* 0x000000fc85a87220 */ /* 0x000fe20000410000 */
[----:B------:R-:W-:Y:S02]  /*1100*/  HADD2.F32 R164, -RZ, R8.H0_H0 ;  /* 0x20000008ffa47230 */ /* 0x000fe40000004100 */
[----:B------:R-:W-:Y:S01]  /*1110*/  FMUL.FTZ R167, R167, R220 ;  /* 0x000000dca7a77220 */ /* 0x000fe20000410000 */
[----:B------:R-:W-:Y:S01]  /*1120*/  FFMA.FTZ R127, R171, R169, R132 ;  /* 0x000000a9ab7f7223 */ /* 0x000fe20000010084 */
[----:B------:R-:W-:Y:S01]  /*1130*/  FADD.FTZ R204, R169, R204 ;  /* 0x000000cca9cc7221 */ /* 0x000fe20000010000 */
[----:B------:R-:W-:-:S02]  /*1140*/  HADD2.F32 R197, -RZ, R165.H0_H0 ;  /* 0x200000a5ffc57230 */ /* 0x000fc40000004100 */
[-C--:B------:R-:W-:Y:S01]  /*1150*/  FMUL.FTZ R134, R181, R184.reuse ;  /* 0x000000b8b5867220 */ /* 0x080fe20000410000 */
[----:B------:R-:W-:Y:S02]  /*1160*/  HADD2.F32 R163, -RZ, R8.H1_H1 ;  /* 0x30000008ffa37230 */ /* 0x000fe40000004100 */
[----:B------:R-:W-:Y:S01]  /*1170*/  FADD.FTZ R41, R41, R184 ;  /* 0x000000b829297221 */ /* 0x000fe20000010000 */
[----:B------:R-:W-:Y:S01]  /*1180*/  FFMA.FTZ R73, R140, R184, R73 ;  /* 0x000000b88c497223 */ /* 0x000fe20000010049 */
[----:B------:R-:W-:Y:S01]  /*1190*/  FMUL.FTZ R165, R133, R248 ;  /* 0x000000f885a57220 */ /* 0x000fe20000410000 */
[----:B------:R-:W-:Y:S01]  /*11a0*/  FMUL.FTZ R164, R164, R199 ;  /* 0x000000c7a4a47220 */ /* 0x000fe20000410000 */
[----:B------:R-:W-:Y:S01]  /*11b0*/  FFMA.FTZ R184, R168, R167, R127 ;  /* 0x000000a7a8b87223 */ /* 0x000fe2000001007f */
[----:B------:R-:W-:Y:S01]  /*11c0*/  FADD.FTZ R183, R167, R204 ;  /* 0x000000cca7b77221 */ /* 0x000fe20000010000 */
[----:B------:R-:W-:Y:S02]  /*11d0*/  HADD2.F32 R160, -RZ, R9.H0_H0 ;  /* 0x20000009ffa07230 */ /* 0x000fe40000004100 */
[----:B------:R-:W-:Y:S01]  /*11e0*/  FMUL.FTZ R166, R133, R250 ;  /* 0x000000fa85a67220 */ /* 0x000fe20000410000 */
[----:B------:R-:W-:-:S02]  /*11f0*/  HADD2.F32 R132, -RZ, R15.H0_H0 ;  /* 0x2000000fff847230 */ /* 0x000fc40000004100 */
[----:B------:R-:W-:Y:S01]  /*1200*/  FMUL.FTZ R163, R163, R246 ;  /* 0x000000f6a3a37220 */ /* 0x000fe20000410000 */
[----:B------:R-:W-:Y:S01]  /*1210*/  FMUL.FTZ R135, R133, R212 ;  /* 0x000000d485877220 */ /* 0x000fe20000410000 */
[----:B------:R-:W-:Y:S01]  /*1220*/  FFMA.FTZ R127, R165, R164, R184 ;  /* 0x000000a4a57f7223 */ /* 0x000fe200000100b8 */
[----:B------:R-:W-:Y:S01]  /*1230*/  FADD.FTZ R184, R164, R183 ;  /* 0x000000b7a4b87221 */ /* 0x000fe20000010000 */
[----:B------:R-:W-:Y:S01]  /*1240*/  FMUL.FTZ R161, R133, R236 ;  /* 0x000000ec85a17220 */ /* 0x000fe20000410000 */
[----:B------:R-:W-:Y:S01]  /*1250*/  FMUL.FTZ R160, R160, R197 ;  /* 0x000000c5a0a07220 */ /* 0x000fe20000410000 */
[-C--:B------:R-:W-:Y:S01]  /*1260*/  FMUL.FTZ R132, R132, R131.reuse ;  /* 0x0000008384847220 */ /* 0x080fe20000410000 */
[----:B------:R-:W-:Y:S01]  /*1270*/  FADD.FTZ R42, R42, R131 ;  /* 0x000000832a2a7221 */ /* 0x000fe20000010000 */
[----:B------:R-:W-:Y:S01]  /*1280*/  FFMA.FTZ R74, R135, R131, R74 ;  /* 0x00000083874a7223 */ /* 0x000fe2000001004a */
[----:B------:R-:W-:Y:S01]  /*1290*/  FFMA.FTZ R204, R166, R163, R127 ;  /* 0x000000a3a6cc7223 */ /* 0x000fe2000001007f */
[----:B------:R-:W-:Y:S01]  /*12a0*/  FADD.FTZ R131, R163, R184 ;  /* 0x000000b8a3837221 */ /* 0x000fe20000010000 */
[----:B------:R-:W-:-:S02]  /*12b0*/  HADD2.F32 R181, -RZ, R15.H1_H1 ;  /* 0x3000000fffb57230 */ /* 0x000fc40000004100 */
[C---:B------:R-:W-:Y:S01]  /*12c0*/  FMUL.FTZ R184, R133.reuse, R206 ;  /* 0x000000ce85b87220 */ /* 0x040fe20000410000 */
[----:B------:R-:W-:Y:S01]  /*12d0*/  FMUL.FTZ R162, R133, R238 ;  /* 0x000000ee85a27220 */ /* 0x000fe20000410000 */
[----:B------:R-:W-:Y:S01]  /*12e0*/  FFMA.FTZ R127, R161, R160, R204 ;  /* 0x000000a0a17f7223 */ /* 0x000fe200000100cc */
[----:B------:R-:W-:Y:S01]  /*12f0*/  FADD.FTZ R131, R160, R131 ;  /* 0x00000083a0837221 */ /* 0x000fe20000010000 */
[-C--:B------:R-:W-:Y:S01]  /*1300*/  FMUL.FTZ R181, R181, R186.reuse ;  /* 0x000000bab5b57220 */ /* 0x080fe20000410000 */
[----:B------:R-:W-:Y:S01]  /*1310*/  FADD.FTZ R43, R43, R186 ;  /* 0x000000ba2b2b7221 */ /* 0x000fe20000010000 */
[----:B------:R-:W-:Y:S01]  /*1320*/  FFMA.FTZ R75, R184, R186, R75 ;  /* 0x000000bab84b7223 */ /* 0x000fe2000001004b */
[C---:B------:R-:W-:Y:S01]  /*1330*/  FMUL.FTZ R159, R133.reuse, R244 ;  /* 0x000000f4859f7220 */ /* 0x040fe20000410000 */
[----:B------:R-:W-:Y:S01]  /*1340*/  FFMA.FTZ R186, R162, R158, R127 ;  /* 0x0000009ea2ba7223 */ /* 0x000fe2000001007f */
[----:B------:R-:W-:Y:S01]  /*1350*/  FADD.FTZ R206, R158, R131 ;  /* 0x000000839ece7221 */ /* 0x000fe20000010000 */
[C---:B------:R-:W-:Y:S01]  /*1360*/  FMUL.FTZ R151, R133.reuse, R230 ;  /* 0x000000e685977220 */ /* 0x040fe20000410000 */
[----:B------:R-:W-:Y:S01]  /*1370*/  FMUL.FTZ R156, R133, R242 ;  /* 0x000000f2859c7220 */ /* 0x000fe20000410000 */
[----:B------:R-:W-:Y:S01]  /*1380*/  FFMA.FTZ R127, R159, R157, R186 ;  /* 0x0000009d9f7f7223 */ /* 0x000fe200000100ba */
[----:B------:R-:W-:Y:S01]  /*1390*/  FADD.FTZ R131, R157, R206 ;  /* 0x000000ce9d837221 */ /* 0x000fe20000010000 */
[----:B------:R-:W-:Y:S01]  /*13a0*/  FFMA.FTZ R76, R151, R189, R76 ;  /* 0x000000bd974c7223 */ /* 0x000fe2000001004c */
[----:B------:R-:W-:Y:S01]  /*13b0*/  FADD.FTZ R44, R44, R189 ;  /* 0x000000bd2c2c7221 */ /* 0x000fe20000010000 */
[----:B------:R-:W-:Y:S01]  /*13c0*/  FMUL.FTZ R189, R133, R200 ;  /* 0x000000c885bd7220 */ /* 0x000fe20000410000 */
[----:B------:R-:W-:Y:S01]  /*13d0*/  FFMA.FTZ R186, R156, R154, R127 ;  /* 0x0000009a9cba7223 */ /* 0x000fe2000001007f */
[----:B------:R-:W-:Y:S01]  /*13e0*/  FADD.FTZ R200, R154, R131 ;  /* 0x000000839ac87221 */ /* 0x000fe20000010000 */
[----:B------:R-:W-:-:S02]  /*13f0*/  HADD2.F32 R204, -RZ, R136.H0_H0 ;  /* 0x20000088ffcc7230 */ /* 0x000fc40000004100 */
[----:B------:R-:W-:Y:S01]  /*1400*/  FFMA.FTZ R127, R155, R153, R186 ;  /* 0x000000999b7f7223 */ /* 0x000fe200000100ba */
[----:B------:R-:W-:Y:S01]  /*1410*/  FADD.FTZ R131, R153, R200 ;  /* 0x000000c899837221 */ /* 0x000fe20000010000 */
        /* <DEDUP_REMOVED lines=16> */
[----:B------:R-:W-:Y:S01]  /*1520*/  FFMA.FTZ R68, R189, R193, R68 ;  /* 0x000000c1bd447223 */ /* 0x000fe20000010044 */
[----:B------:R-:W-:Y:S01]  /*1530*/  FADD.FTZ R36, R36, R193 ;  /* 0x000000c124247221 */ /* 0x000fe20000010000 */
[----:B------:R-:W-:Y:S01]  /*1540*/  FFMA.FTZ R200, R140, R134, R127 ;  /* 0x000000868cc87223 */ /* 0x000fe2000001007f */
[----:B------:R-:W-:Y:S01]  /*1550*/  FADD.FTZ R131, R134, R131 ;  /* 0x0000008386837221 */ /* 0x000fe20000010000 */
[----:B------:R-:W-:Y:S02]  /*1560*/  HADD2.F32 R193, -RZ, R137.H1_H1 ;  /* 0x30000089ffc17230 */ /* 0x000fe40000004100 */
[----:B------:R-:W-:Y:S01]  /*1570*/  FADD.FTZ R48, R48, R185 ;  /* 0x000000b930307221 */ /* 0x000fe20000010000 */
[----:B------:R-:W-:Y:S01]  /*1580*/  FFMA.FTZ R127, R135, R132, R200 ;  /* 0x00000084877f7223 */ /* 0x000fe200000100c8 */
[----:B------:R-:W-:Y:S01]  /*1590*/  FFMA.FTZ R28, R159, R185, R28 ;  /* 0x000000b99f1c7223 */ /* 0x000fe2000001001c */
[----:B------:R-:W-:Y:S01]  /*15a0*/  FADD.FTZ R200, R132, R131 ;  /* 0x0000008384c87221 */ /* 0x000fe20000010000 */
[----:B------:R-:W-:Y:S01]  /*15b0*/  FMUL.FTZ R185, R133, R190 ;  /* 0x000000be85b97220 */ /* 0x000fe20000410000 */
[----:B------:R-:W-:Y:S01]  /*15c0*/  FMUL.FTZ R190, R193, R208 ;  /* 0x000000d0c1be7220 */ /* 0x000fe20000410000 */
[----:B------:R-:W-:-:S02]  /*15d0*/  HADD2.F32 R183, -RZ, R136.H1_H1 ;  /* 0x30000088ffb77230 */ /* 0x000fc40000004100 */
[----:B------:R-:W-:Y:S01]  /*15e0*/  FMUL.FTZ R193, R133, R194 ;  /* 0x000000c285c17220 */ /* 0x000fe20000410000 */
[----:B------:R-:W-:Y:S01]  /*15f0*/  FFMA.FTZ R194, R184, R181, R127 ;  /* 0x000000b5b8c27223 */ /* 0x000fe2000001007f */
[----:B------:R-:W-:Y:S01]  /*1600*/  FADD.FTZ R200, R181, R200 ;  /* 0x000000c8b5c87221 */ /* 0x000fe20000010000 */
[----:B------:R-:W-:Y:S02]  /*1610*/  HADD2.F32 R206, -RZ, R137.H0_H0 ;  /* 0x20000089ffce7230 */ /* 0x000fe40000004100 */
[----:B------:R-:W-:Y:S02]  /*1620*/  HADD2.F32 R195, -RZ, R126.H0_H0 ;  /* 0x2000007effc37230 */ /* 0x000fe40000004100 */
[----:B------:R-:W-:Y:S02]  /*1630*/  HADD2.F32 R204, -RZ, R138.H0_H0 ;  /* 0x2000008affcc7230 */ /* 0x000fe40000004100 */
[----:B------:R-:W-:Y:S01]  /*1640*/  FMUL.FTZ R188, R133, R188 ;  /* 0x000000bc85bc7220 */ /* 0x000fe20000410000 */
[----:B------:R-:W-:Y:S01]  /*1650*/  FMUL.FTZ R186, R183, R226 ;  /* 0x000000e2b7ba7220 */ /* 0x000fe20000410000 */
[----:B------:R-:W-:Y:S01]  /*1660*/  FFMA.FTZ R131, R189, R187, R194 ;  /* 0x000000bbbd837223 */ /* 0x000fe200000100c2 */
[----:B------:R-:W-:Y:S01]  /*1670*/  FADD.FTZ R127, R187, R200 ;  /* 0x000000c8bb7f7221 */ /* 0x000fe20000010000 */
[-C--:B------:R-:W-:Y:S01]  /*1680*/  FMUL.FTZ R183, R206, R191.reuse ;  /* 0x000000bfceb77220 */ /* 0x080fe20000410000 */
[----:B------:R-:W-:Y:S01]  /*1690*/  FFMA.FTZ R70, R185, R191, R70 ;  /* 0x000000bfb9467223 */ /* 0x000fe20000010046 */
[----:B------:R-:W-:Y:S01]  /*16a0*/  FADD.FTZ R38, R38, R191 ;  /* 0x000000bf26267221 */ /* 0x000fe20000010000 */
[----:B------:R-:W-:Y:S01]  /*16b0*/  FMUL.FTZ R191, R204, R195 ;  /* 0x000000c3ccbf7220 */ /* 0x000fe20000410000 */
[----:B------:R-:W-:Y:S01]  /*16c0*/  FFMA.FTZ R204, R188, R186, R131 ;  /* 0x000000babccc7223 */ /* 0x000fe20000010083 */
[----:B------:R-:W-:Y:S01]  /*16d0*/  FADD.FTZ R200, R127, R186 ;  /* 0x000000ba7fc87221 */ /* 0x000fe20000010000 */
[----:B------:R-:W-:Y:S01]  /*16e0*/  FFMA.FTZ R26, R161, R197, R26 ;  /* 0x000000c5a11a7223 */ /* 0x000fe2000001001a */
[----:B------:R-:W-:Y:S01]  /*16f0*/  FADD.FTZ R54, R54, R197 ;  /* 0x000000c536367221 */ /* 0x000fe20000010000 */
[----:B------:R-:W-:-:S02]  /*1700*/  HADD2.F32 R126, -RZ, R126.H1_H1 ;  /* 0x3000007eff7e7230 */ /* 0x000fc40000004100 */
[C---:B------:R-:W-:Y:S01]  /*1710*/  FMUL.FTZ R196, R133.reuse, R196 ;  /* 0x000000c485c47220 */ /* 0x040fe20000410000 */
[----:B------:R-:W-:Y:S02]  /*1720*/  HADD2.F32 R197, -RZ, R138.H1_H1 ;  /* 0x3000008affc57230 */ /* 0x000fe40000004100 */
        /* <DEDUP_REMOVED lines=8> */
[----:B------:R-:W-:-:S02]  /*17b0*/  HADD2.F32 R204, -RZ, R139.H0_H0 ;  /* 0x2000008bffcc7230 */ /* 0x000fc40000004100 */
[----:B------:R-:W-:Y:S01]  /*17c0*/  FFMA.FTZ R131, R193, R191, R200 ;  /* 0x000000bfc1837223 */ /* 0x000fe200000100c8 */
[----:B------:R-:W-:Y:S01]  /*17d0*/  FADD.FTZ R127, R126, R191 ;  /* 0x000000bf7e7f7221 */ /* 0x000fe20000010000 */
[----:B------:R-:W-:Y:S01]  /*17e0*/  FFMA.FTZ R24, R165, R199, R24 ;  /* 0x000000c7a5187223 */ /* 0x000fe20000010018 */
[----:B------:R-:W-:Y:S01]  /*17f0*/  FADD.FTZ R52, R52, R199 ;  /* 0x000000c734347221 */ /* 0x000fe20000010000 */
[----:B------:R-:W-:Y:S01]  /*1800*/  FFMA.FTZ R64, R193, R195, R64 ;  /* 0x000000c3c1407223 */ /* 0x000fe20000010040 */
[----:B------:R-:W-:Y:S01]  /*1810*/  FADD.FTZ R32, R32, R195 ;  /* 0x000000c320207221 */ /* 0x000fe20000010000 */
[----:B------:R-:W-:Y:S02]  /*1820*/  HADD2.F32 R199, -RZ, R139.H1_H1 ;  /* 0x3000008bffc77230 */ /* 0x000fe40000004100 */
[----:B------:R-:W-:Y:S01]  /*1830*/  FMUL.FTZ R197, R133, R198 ;  /* 0x000000c685c57220 */ /* 0x000fe20000410000 */
[----:B------:R-:W-:Y:S01]  /*1840*/  FMUL.FTZ R195, R204, R125 ;  /* 0x0000007dccc37220 */ /* 0x000fe20000410000 */
[----:B------:R-:W-:Y:S01]  /*1850*/  FFMA.FTZ R198, R196, R194, R131 ;  /* 0x000000c2c4c67223 */ /* 0x000fe20000010083 */
[----:B------:R-:W-:Y:S01]  /*1860*/  FADD.FTZ R126, R127, R194 ;  /* 0x000000c27f7e7221 */ /* 0x000fe20000010000 */
        /* <DEDUP_REMOVED lines=33> */
.L_x_11609:
        /* <DEDUP_REMOVED lines=27> */
.L_x_11610:
[----:B------:R-:W-:Y:S05]  /*1c30*/  BSYNC.RECONVERGENT B1 ;  /* 0x0000000000017941 */ /* 0x000fea0003800200 */
.L_x_11608:
        /* <DEDUP_REMOVED lines=21> */
.L_x_11756:
[----:B------:R-:W3:Y:S01]  /*1d90*/  S2R R198, SR_TID.X ;  /* 0x0000000000c67919 */ /* 0x000ee20000002100 */
[----:B------:R-:W-:Y:S01]  /*1da0*/  @P3 IADD3 R2, PT, PT, R2, -0x1, RZ ;  /* 0xffffffff02023810 */ /* 0x000fe20007ffe0ff */
[----:B------:R-:W-:Y:S01]  /*1db0*/  IMAD R127, R129, UR9, RZ ;  /* 0x00000009817f7c24 */ /* 0x000fe2000f8e02ff */
[----:B------:R-:W-:Y:S01]  /*1dc0*/  ISETP.NE.U32.AND P1, PT, R128, RZ, PT ;  /* 0x000000ff8000720c */ /* 0x000fe20003f25070 */
[----:B01----:R-:W-:Y:S01]  /*1dd0*/  FADD.FTZ R131, R131, R124 ;  /* 0x0000007c83837221 */ /* 0x003fe20000010000 */
[----:B------:R-:W-:Y:S01]  /*1de0*/  ISETP.NE.AND P4, PT, RZ, UR8, PT ;  /* 0x00000008ff007c0c */ /* 0x000fe2000bf85270 */
[----:B------:R-:W-:Y:S01]  /*1df0*/  @P3 IMAD R125, R2, UR9, RZ ;  /* 0x00000009027d3c24 */ /* 0x000fe2000f8e02ff */
[----:B------:R-:W-:Y:S01]  /*1e00*/  ISETP.NE.AND.EX P1, PT, R130, RZ, PT, P1 ;  /* 0x000000ff8200720c */ /* 0x000fe20003f25310 */
[----:B--2---:R-:W-:Y:S01]  /*1e10*/  FADD.FTZ R2, R199, R126 ;  /* 0x0000007ec7027221 */ /* 0x004fe20000010000 */
[----:B------:R-:W-:Y:S01]  /*1e20*/  SHF.R.S32.HI R128, RZ, 0x1f, R127 ;  /* 0x0000001fff807819 */ /* 0x000fe2000001147f */
[----:B------:R-:W-:Y:S01]  /*1e30*/  HFMA2 R199, -RZ, RZ, 0, 0 ;  /* 0x00000000ffc77431 */ /* 0x000fe200000001ff */
[----:B------:R-:W-:Y:S01]  /*1e40*/  @P3 SHF.R.S32.HI R124, RZ, 0x1f, R125 ;  /* 0x0000001fff7c3819 */ /* 0x000fe2000001147d */
[----:B------:R-:W-:Y:S01]  /*1e50*/  FMUL.FTZ R131, R131, UR10 ;  /* 0x0000000a83837c20 */ /* 0x000fe20008410000 */
[----:B------:R-:W-:Y:S01]  /*1e60*/  LEA.HI R128, R128, R127, RZ, 0x3 ;  /* 0x0000007f80807211 */ /* 0x000fe200078f18ff */
[----:B------:R-:W-:Y:S01]  /*1e70*/  BSSY.RECONVERGENT B1, `(.L_x_11612) ;  /* 0x000015e000017945 */ /* 0x000fe20003800200 */
[----:B------:R-:W-:Y:S01]  /*1e80*/  @P3 LEA.HI R124, R124, R125, RZ, 0x3 ;  /* 0x0000007d7c7c3211 */ /* 0x000fe200078f18ff */
[----:B------:R-:W-:Y:S01]  /*1e90*/  FMUL.FTZ R2, R2, UR10 ;  /* 0x0000000a02027c20 */ /* 0x000fe20008410000 */
[----:B------:R-:W-:-:S02]  /*1ea0*/  FSEL R131, R131, RZ, !P4 ;  /* 0x000000ff83837208 */ /* 0x000fc40006000000 */
        /* <DEDUP_REMOVED lines=19> */
.L_x_11616:
[----:B------:R-:W-:Y:S05]  /*1fe0*/  BSYNC.RECONVERGENT B2 ;  /* 0x0000000000027941 */ /* 0x000fea0003800200 */
.L_x_11615:
        /* <DEDUP_REMOVED lines=10> */
.L_x_11618:
[----:B------:R-:W-:Y:S05]  /*2090*/  BSYNC.RECONVERGENT B2 ;  /* 0x0000000000027941 */ /* 0x000fea0003800200 */
.L_x_11617:
        /* <DEDUP_REMOVED lines=10> */
.L_x_11620:
[----:B------:R-:W-:Y:S05]  /*2140*/  BSYNC.RECONVERGENT B2 ;  /* 0x0000000000027941 */ /* 0x000fea0003800200 */
.L_x_11619:
        /* <DEDUP_REMOVED lines=10> */
.L_x_11622:
[----:B------:R-:W-:Y:S05]  /*21f0*/  BSYNC.RECONVERGENT B2 ;  /* 0x0000000000027941 */ /* 0x000fea0003800200 */
.L_x_11621:
        /* <DEDUP_REMOVED lines=10> */
.L_x_11624:
[----:B------:R-:W-:Y:S05]  /*22a0*/  BSYNC.RECONVERGENT B2 ;  /* 0x0000000000027941 */ /* 0x000fea0003800200 */
.L_x_11623:
        /* <DEDUP_REMOVED lines=10> */
.L_x_11626:
[----:B------:R-:W-:Y:S05]  /*2350*/  BSYNC.RECONVERGENT B2 ;  /* 0x0000000000027941 */ /* 0x000fea0003800200 */
.L_x_11625:
        /* <DEDUP_REMOVED lines=10> */
.L_x_11628:
[----:B------:R-:W-:Y:S05]  /*2400*/  BSYNC.RECONVERGENT B2 ;  /* 0x0000000000027941 */ /* 0x000fea0003800200 */
.L_x_11627:
        /* <DEDUP_REMOVED lines=10> */
.L_x_11614:
        /* <DEDUP_REMOVED lines=43> */
.L_x_11631:
[----:B------:R-:W-:Y:S05]  /*2760*/  BSYNC.RECONVERGENT B2 ;  /* 0x0000000000027941 */ /* 0x000fea0003800200 */
.L_x_11630:
        /* <DEDUP_REMOVED lines=10> */
.L_x_11633:
[----:B------:R-:W-:Y:S05]  /*2810*/  BSYNC.RECONVERGENT B2 ;  /* 0x0000000000027941 */ /* 0x000fea0003800200 */
.L_x_11632:
        /* <DEDUP_REMOVED lines=10> */
.L_x_11635:
[----:B------:R-:W-:Y:S05]  /*28c0*/  BSYNC.RECONVERGENT B2 ;  /* 0x0000000000027941 */ /* 0x000fea0003800200 */
.L_x_11634:
        /* <DEDUP_REMOVED lines=10> */
.L_x_11637:
[----:B------:R-:W-:Y:S05]  /*2970*/  BSYNC.RECONVERGENT B2 ;  /* 0x0000000000027941 */ /* 0x000fea0003800200 */
.L_x_11636:
        /* <DEDUP_REMOVED lines=10> */
.L_x_11639:
[----:B------:R-:W-:Y:S05]  /*2a20*/  BSYNC.RECONVERGENT B2 ;  /* 0x0000000000027941 */ /* 0x000fea0003800200 */
.L_x_11638:
        /* <DEDUP_REMOVED lines=10> */
.L_x_11641:
[----:B------:R-:W-:Y:S05]  /*2ad0*/  BSYNC.RECONVERGENT B2 ;  /* 0x0000000000027941 */ /* 0x000fea0003800200 */
.L_x_11640:
        /* <DEDUP_REMOVED lines=10> */
.L_x_11643:
[----:B------:R-:W-:Y:S05]  /*2b80*/  BSYNC.RECONVERGENT B2 ;  /* 0x0000000000027941 */ /* 0x000fea0003800200 */
.L_x_11642:
[----:B------:R-:W-:Y:S05]  /*2b90*/  @!P3 BRA `(.L_x_11629) ;  /* 0x00000008002cb947 */ /* 0x000fea0003800000 */
[----:B------:R-:W-:-:S05]  /*2ba0*/  FMUL.FTZ R124, R111, UR11 ;  /* 0x0000000b6f7c7c20 */ /* 0x000fca0008410000 */
[----:B------:R-:W-:-:S04]  /*2bb0*/  F2FP.F16.F32.PACK_AB R124, RZ, R124 ;  /* 0x0000007cff7c723e */ /* 0x000fc800000000ff */
[----:B------:R-:W-:Y:S01]  /*2bc0*/  PRMT R103, R103, 0x5410, R124 ;  /* 0x0000541067677816 */ /* 0x000fe2000000007c */
[----:B------:R-:W-:Y:S06]  /*2bd0*/  BRA `(.L_x_11629) ;  /* 0x00000008001c7947 */ /* 0x000fec0003800000 */
.L_x_11613:
[----:B------:R-:W-:Y:S02]  /*2be0*/  MOV R127, UR18 ;  /* 0x00000012007f7c02 */ /* 0x000fe40008000f00 */
[----:B------:R-:W-:Y:S02]  /*2bf0*/  MOV R126, UR19 ;  /* 0x00000013007e7c02 */ /* 0x000fe40008000f00 */
[----:B------:R-:W-:-:S04]  /*2c00*/  ISETP.NE.U32.AND P1, PT, R127, RZ, PT ;  /* 0x000000ff7f00720c */ /* 0x000fc80003f25070 */
[----:B------:R-:W-:-:S13]  /*2c10*/  ISETP.NE.AND.EX P1, PT, R126, RZ, PT, P1 ;  /* 0x000000ff7e00720c */ /* 0x000fda0003f25310 */
[----:B------:R-:W-:Y:S05]  /*2c20*/  @P1 BRA `(.L_x_11644) ;  /* 0x0000000400041947 */ /* 0x000fea0003800000 */
[----:B------:R-:W0:Y:S01]  /*2c30*/  @P3 LDC R203, c[0x0][0x40c] ;  /* 0x00010300ffcb3b82 */ /* 0x000e220000000800 */
        /* <DEDUP_REMOVED lines=10> */
[C---:B------:R-:W-:Y:S01]  /*2ce0*/  @P2 FFMA.FTZ R125, R133.reuse, R130, R81 ;  /* 0x00000082857d2223 */ /* 0x040fe20000010051 */
[----:B------:R-:W-:Y:S01]  /*2cf0*/  MOV R130, R83 ;  /* 0x0000005300827202 */ /* 0x000fe20000000f00 */
[----:B------:R-:W-:Y:S01]  /*2d00*/  @P2 FFMA.FTZ R130, R133, R206, R83 ;  /* 0x000000ce85822223 */ /* 0x000fe20000010053 */
[-CC-:B------:R-:W-:Y:S01]  /*2d10*/  @P2 FFMA.FTZ R206, R175, R2.reuse, R131.reuse ;  /* 0x00000002afce2223 */ /* 0x180fe20000010083 */
        /* <DEDUP_REMOVED lines=16> */
[C---:B------:R-:W-:Y:S01]  /*2e20*/  @P2 FFMA.FTZ R128, R133.reuse, R203, R82 ;  /* 0x000000cb85802223 */ /* 0x040fe20000010052 */
[----:B------:R-:W-:Y:S01]  /*2e30*/  MOV R203, R84 ;  /* 0x0000005400cb7202 */ /* 0x000fe20000000f00 */
[C---:B------:R-:W-:Y:S01]  /*2e40*/  @P2 FFMA.FTZ R203, R133.reuse, R206, R84 ;  /* 0x000000ce85cb2223 */ /* 0x040fe20000010054 */
        /* <DEDUP_REMOVED lines=31> */
.L_x_11644:
        /* <DEDUP_REMOVED lines=17> */
[-C--:B------:R-:W-:Y:S01]  /*3150*/  @P2 FFMA.FTZ R208, R175, R2.reuse, R131 ;  /* 0x00000002afd02223 */ /* 0x080fe20000010083 */
[----:B------:R-:W-:Y:S01]  /*3160*/  @P2 FADD.FTZ R125, R176, -R125 ;  /* 0x8000007db07d2221 */ /* 0x000fe20000010000 */
[----:B------:R-:W-:Y:S01]  /*3170*/  @P2 FADD.FTZ R130, R174, -R207 ;  /* 0x800000cfae822221 */ /* 0x000fe20000010000 */
[----:B------:R-:W-:Y:S01]  /*3180*/  @P2 FFMA.FTZ R211, R172, R2, R131 ;  /* 0x00000002acd32223 */ /* 0x000fe20000010083 */
[----:B------:R-:W-:Y:S01]  /*3190*/  @P2 FADD.FTZ R207, R173, -R208 ;  /* 0x800000d0adcf2221 */ /* 0x000fe20000010000 */
[----:B------:R-:W-:Y:S01]  /*31a0*/  MOV R107, R83 ;  /* 0x00000053006b7202 */ /* 0x000fe20000000f00 */
[----:B------:R-:W-:Y:S01]  /*31b0*/  @P2 FFMA.FTZ R107, R133, R130, R83 ;  /* 0x00000082856b2223 */ /* 0x000fe20000010053 */
[----:B------:R-:W3:Y:S01]  /*31c0*/  @P3 LDC R128, c[0x0][0x40c] ;  /* 0x00010300ff803b82 */ /* 0x000ee20000000800 */
[----:B0-----:R-:W-:Y:S01]  /*31d0*/  @P3 FMUL.FTZ R106, R205, R108 ;  /* 0x0000006ccd6a3220 */ /* 0x001fe20000410000 */
[----:B------:R-:W-:Y:S01]  /*31e0*/  @P2 FFMA.FTZ R108, R182, R2, R131 ;  /* 0x00000002b66c2223 */ /* 0x000fe20000010083 */
[----:B------:R-:W-:-:S03]  /*31f0*/  @P2 FADD.FTZ R208, R170, -R211 ;  /* 0x800000d3aad02221 */ /* 0x000fc60000010000 */
[----:B------:R-:W-:Y:S01]  /*3200*/  @P3 F2FP.F16.F32.PACK_AB R206, RZ, R106 ;  /* 0x0000006affce323e */ /* 0x000fe200000000ff */
[----:B------:R-:W-:Y:S01]  /*3210*/  @P2 FADD.FTZ R108, R179, -R108 ;  /* 0x8000006cb36c2221 */ /* 0x000fe20000010000 */
[----:B------:R-:W0:Y:S01]  /*3220*/  @P3 LDC R203, c[0x0][0x40c] ;  /* 0x00010300ffcb3b82 */ /* 0x000e220000000800 */
[----:B-1----:R-:W-:-:S05]  /*3230*/  @P3 FMUL.FTZ R105, R110, R105 ;  /* 0x000000696e693220 */ /* 0x002fca0000410000 */
[----:B------:R-:W-:Y:S02]  /*3240*/  @P3 F2FP.F16.F32.PACK_AB R111, RZ, R105 ;  /* 0x00000069ff6f323e */ /* 0x000fe400000000ff */
[----:B------:R-:W1:Y:S01]  /*3250*/  @P3 LDC R209, c[0x0][0x40c] ;  /* 0x00010300ffd13b82 */ /* 0x000e620000000800 */
[----:B--2---:R-:W-:Y:S01]  /*3260*/  @P3 FMUL.FTZ R106, R104, R109 ;  /* 0x0000006d686a3220 */ /* 0x004fe20000410000 */
[----:B------:R-:W-:Y:S01]  /*3270*/  MOV R105, R81 ;  /* 0x0000005100697202 */ /* 0x000fe20000000f00 */
[C---:B------:R-:W-:Y:S01]  /*3280*/  @P2 FFMA.FTZ R105, R133.reuse, R108, R81 ;  /* 0x0000006c85692223 */ /* 0x040fe20000010051 */
[----:B------:R-:W-:Y:S01]  /*3290*/  MOV R108, R84 ;  /* 0x00000054006c7202 */ /* 0x000fe20000000f00 */
[C---:B------:R-:W-:Y:S01]  /*32a0*/  @P2 FFMA.FTZ R108, R133.reuse, R207, R84 ;  /* 0x000000cf856c2223 */ /* 0x040fe20000010054 */
[----:B------:R-:W-:Y:S02]  /*32b0*/  @P3 F2FP.F16.F32.PACK_AB R124, RZ, R106 ;  /* 0x0000006aff7c323e */ /* 0x000fe400000000ff */
[----:B------:R-:W2:Y:S01]  /*32c0*/  @P3 LDC R204, c[0x0][0x40c] ;  /* 0x00010300ffcc3b82 */ /* 0x000ea20000000800 */
[----:B------:R-:W-:Y:S01]  /*32d0*/  MOV R106, R82 ;  /* 0x00000052006a7202 */ /* 0x000fe20000000f00 */
[----:B------:R-:W-:Y:S01]  /*32e0*/  @P2 FFMA.FTZ R106, R133, R125, R82 ;  /* 0x0000007d856a2223 */ /* 0x000fe20000010052 */
[----:B------:R-:W-:Y:S01]  /*32f0*/  @P3 PRMT R103, R111, 0x7610, R103 ;  /* 0x000076106f673816 */ /* 0x000fe20000000067 */
[----:B---3--:R-:W-:Y:S01]  /*3300*/  @P3 FMUL.FTZ R111, R105, R128 ;  /* 0x00000080696f3220 */ /* 0x008fe20000410000 */
[----:B------:R-:W-:Y:S01]  /*3310*/  MOV R109, R85 ;  /* 0x00000055006d7202 */ /* 0x000fe20000000f00 */
[----:B------:R-:W-:Y:S01]  /*3320*/  @P2 FFMA.FTZ R109, R133, R208, R85 ;  /* 0x000000d0856d2223 */ /* 0x000fe20000010055 */
[----:B------:R-:W-:Y:S01]  /*3330*/  @P3 PRMT R100, R124, 0x7610, R100 ;  /* 0x000076107c643816 */ /* 0x000fe20000000064 */
[----:B------:R-:W3:Y:S01]  /*3340*/  @P3 LDC R210, c[0x0][0x40c] ;  /* 0x00010300ffd23b82 */ /* 0x000ee20000000800 */
[----:B0-----:R-:W-:Y:S01]  /*3350*/  @P3 FMUL.FTZ R128, R106, R203 ;  /* 0x000000cb6a803220 */ /* 0x001fe20000410000 */
[----:B------:R-:W-:-:S02]  /*3360*/  @P3 F2FP.F16.F32.PACK_AB R125, RZ, R111 ;  /* 0x0000006fff7d323e */ /* 0x000fc400000000ff */
[----:B------:R-:W-:Y:S02]  /*3370*/  MOV R111, R205 ;  /* 0x000000cd006f7202 */ /* 0x000fe40000000f00 */
[----:B------:R-:W-:Y:S01]  /*3380*/  @P3 F2FP.F16.F32.PACK_AB R128, RZ, R128 ;  /* 0x00000080ff80323e */ /* 0x000fe200000000ff */
[----:B-1----:R-:W-:Y:S01]  /*3390*/  @P3 FMUL.FTZ R203, R108, R209 ;  /* 0x000000d16ccb3220 */ /* 0x002fe20000410000 */
[----:B------:R-:W-:Y:S02]  /*33a0*/  @P3 PRMT R103, R103, 0x5410, R206 ;  /* 0x0000541067673816 */ /* 0x000fe400000000ce */
[----:B------:R-:W-:Y:S02]  /*33b0*/  @P3 PRMT R101, R128, 0x7610, R101 ;  /* 0x0000761080653816 */ /* 0x000fe40000000065 */
[----:B------:R-:W-:Y:S02]  /*33c0*/  @P3 F2FP.F16.F32.PACK_AB R203, RZ, R203 ;  /* 0x000000cbffcb323e */ /* 0x000fe400000000ff */
[----:B------:R-:W-:Y:S01]  /*33d0*/  @P3 PRMT R100, R100, 0x5410, R125 ;  /* 0x0000541064643816 */ /* 0x000fe2000000007d */
[----:B--2---:R-:W-:Y:S01]  /*33e0*/  @P3 FMUL.FTZ R130, R107, R204 ;  /* 0x000000cc6b823220 */ /* 0x004fe20000410000 */
[----:B------:R-:W-:-:S04]  /*33f0*/  @P3 PRMT R102, R203, 0x7610, R102 ;  /* 0x00007610cb663816 */ /* 0x000fc80000000066 */
[----:B------:R-:W-:Y:S01]  /*3400*/  @P3 F2FP.F16.F32.PACK_AB R130, RZ, R130 ;  /* 0x00000082ff82323e */ /* 0x000fe200000000ff */
[----:B---3--:R-:W-:-:S03]  /*3410*/  @P3 FMUL.FTZ R204, R109, R210 ;  /* 0x000000d26dcc3220 */ /* 0x008fc60000410000 */
[----:B------:R-:W-:Y:S02]  /*3420*/  @P3 PRMT R101, R101, 0x5410, R130 ;  /* 0x0000541065653816 */ /* 0x000fe40000000082 */
[----:B------:R-:W-:-:S04]  /*3430*/  @P3 F2FP.F16.F32.PACK_AB R204, RZ, R204 ;  /* 0x000000ccffcc323e */ /* 0x000fc800000000ff */
[----:B------:R-:W-:-:S07]  /*3440*/  @P3 PRMT R102, R102, 0x5410, R204 ;  /* 0x0000541066663816 */ /* 0x000fce00000000cc */
.L_x_11629:
[----:B------:R-:W-:Y:S05]  /*3450*/  BSYNC.RECONVERGENT B1 ;  /* 0x0000000000017941 */ /* 0x000fea0003800200 */
.L_x_11612:
        /* <DEDUP_REMOVED lines=26> */
[-C--:B------:R-:W-:Y:S01]  /*3600*/  @P2 FFMA.FTZ R127, R156, R2.reuse, R131 ;  /* 0x000000029c7f2223 */ /* 0x080fe20000010083 */
[----:B------:R-:W-:Y:S01]  /*3610*/  @P2 FADD.FTZ R126, R158, -R125 ;  /* 0x8000007d9e7e2221 */ /* 0x000fe20000010000 */
[----:B------:R-:W2:Y:S01]  /*3620*/  @P3 LDC R205, c[0x0][0x40c] ;  /* 0x00010300ffcd3b82 */ /* 0x000ea20000000800 */
[----:B------:R-:W-:Y:S01]  /*3630*/  @P2 FFMA.FTZ R130, R155, R2, R131 ;  /* 0x000000029b822223 */ /* 0x000fe20000010083 */
[----:B------:R-:W-:Y:S01]  /*3640*/  @P2 FADD.FTZ R125, R157, -R128 ;  /* 0x800000809d7d2221 */ /* 0x000fe20000010000 */
[----:B------:R-:W-:Y:S01]  /*3650*/  MOV R108, R92 ;  /* 0x0000005c006c7202 */ /* 0x000fe20000000f00 */
[----:B------:R-:W-:Y:S01]  /*3660*/  @P2 FADD.FTZ R128, R154, -R127 ;  /* 0x8000007f9a802221 */ /* 0x000fe20000010000 */
[----:B------:R-:W-:Y:S01]  /*3670*/  @P2 FADD.FTZ R127, R153, -R130 ;  /* 0x80000082997f2221 */ /* 0x000fe20000010000 */
[----:B------:R-:W-:Y:S01]  /*3680*/  @P2 FFMA.FTZ R108, R133, R125, R92 ;  /* 0x0000007d856c2223 */ /* 0x000fe2000001005c */
[----:B------:R-:W-:Y:S01]  /*3690*/  MOV R203, R95 ;  /* 0x0000005f00cb7202 */ /* 0x000fe20000000f00 */
[----:B------:R-:W3:Y:S01]  /*36a0*/  @P3 LDC R207, c[0x0][0x40c] ;  /* 0x00010300ffcf3b82 */ /* 0x000ee20000000800 */
[----:B0-----:R-:W-:Y:S01]  /*36b0*/  @P3 FMUL.FTZ R106, R104, R109 ;  /* 0x0000006d686a3220 */ /* 0x001fe20000410000 */
[----:B------:R-:W-:Y:S01]  /*36c0*/  @P2 FFMA.FTZ R109, R161, R2, R131 ;  /* 0x00000002a16d2223 */ /* 0x000fe20000010083 */
[C---:B------:R-:W-:Y:S01]  /*36d0*/  @P2 FFMA.FTZ R203, R133.reuse, R110, R95 ;  /* 0x0000006e85cb2223 */ /* 0x040fe2000001005f */
[----:B------:R-:W-:Y:S01]  /*36e0*/  MOV R110, R94 ;  /* 0x0000005e006e7202 */ /* 0x000fe20000000f00 */
[----:B------:R-:W-:Y:S01]  /*36f0*/  @P2 FFMA.FTZ R110, R133, R127, R94 ;  /* 0x0000007f856e2223 */ /* 0x000fe2000001005e */
[----:B------:R-:W-:Y:S01]  /*3700*/  @P3 F2FP.F16.F32.PACK_AB R111, RZ, R106 ;  /* 0x0000006aff6f323e */ /* 0x000fe200000000ff */
[----:B------:R-:W-:Y:S01]  /*3710*/  @P2 FADD.FTZ R109, R160, -R109 ;  /* 0x8000006da06d2221 */ /* 0x000fe20000010000 */
        /* <DEDUP_REMOVED lines=10> */
[----:B--2---:R-:W-:Y:S01]  /*37c0*/  @P3 FMUL.FTZ R125, R106, R205 ;  /* 0x000000cd6a7d3220 */ /* 0x004fe20000410000 */
[----:B------:R-:W-:Y:S01]  /*37d0*/  @P3 PRMT R100, R100, 0x5410, R124 ;  /* 0x0000541064643816 */ /* 0x000fe2000000007c */
[----:B------:R-:W-:Y:S02]  /*37e0*/  @P2 FFMA.FTZ R109, R133, R128, R93 ;  /* 0x00000080856d2223 */ /* 0x000fe4000001005d */
        /* <DEDUP_REMOVED lines=10> */
[----:B------:R-:W-:Y:S02]  /*3890*/  MOV R111, R203 ;  /* 0x000000cb006f7202 */ /* 0x000fe40000000f00 */
        /* <DEDUP_REMOVED lines=10> */
.L_x_11647:
[----:B0-----:R-:W0:Y:S01]  /*3940*/  @P3 LDC R127, c[0x0][0x40c] ;  /* 0x00010300ff7f3b82 */ /* 0x001e220000000800 */
[-CC-:B------:R-:W-:Y:S01]  /*3950*/  @P2 FFMA.FTZ R125, R165, R2.reuse, R131.reuse ;  /* 0x00000002a57d2223 */ /* 0x180fe20000010083 */
[--C-:B------:R-:W-:Y:S01]  /*3960*/  @P2 FFMA.FTZ R128, R166, R2, R131.reuse ;  /* 0x00000002a6802223 */ /* 0x100fe20000010083 */
[----:B------:R-:W-:Y:S01]  /*3970*/  MOV R124, R88 ;  /* 0x00000058007c7202 */ /* 0x000fe20000000f00 */
[-C--:B------:R-:W-:Y:S01]  /*3980*/  @P2 FFMA.FTZ R207, R162, R2.reuse, R131 ;  /* 0x00000002a2cf2223 */ /* 0x080fe20000010083 */
[----:B------:R-:W-:Y:S01]  /*3990*/  @P2 FADD.FTZ R126, R164, -R125 ;  /* 0x8000007da47e2221 */ /* 0x000fe20000010000 */
[----:B------:R-:W-:Y:S01]  /*39a0*/  @P2 FADD.FTZ R128, R163, -R128 ;  /* 0x80000080a3802221 */ /* 0x000fe20000010000 */
[--C-:B------:R-:W-:Y:S01]  /*39b0*/  @P2 FFMA.FTZ R203, R161, R2, R131.reuse ;  /* 0x00000002a1cb2223 */ /* 0x100fe20000010083 */
[----:B------:R-:W1:Y:S01]  /*39c0*/  @P3 LDC R130, c[0x0][0x40c] ;  /* 0x00010300ff823b82 */ /* 0x000e620000000800 */
[----:B------:R-:W-:Y:S01]  /*39d0*/  @P2 FFMA.FTZ R124, R133, R126, R88 ;  /* 0x0000007e857c2223 */ /* 0x000fe20000010058 */
[----:B------:R-:W-:Y:S01]  /*39e0*/  MOV R125, R89 ;  /* 0x00000059007d7202 */ /* 0x000fe20000000f00 */
[----:B------:R-:W-:Y:S01]  /*39f0*/  @P2 FFMA.FTZ R206, R159, R2, R131 ;  /* 0x000000029fce2223 */ /* 0x000fe20000010083 */
[----:B------:R-:W-:Y:S01]  /*3a00*/  @P2 FFMA.FTZ R125, R133, R128, R89 ;  /* 0x00000080857d2223 */ /* 0x000fe20000010059 */
[----:B------:R-:W-:Y:S01]  /*3a10*/  @P2 FADD.FTZ R128, R158, -R207 ;  /* 0x800000cf9e802221 */ /* 0x000fe20000010000 */
[----:B------:R-:W-:Y:S01]  /*3a20*/  @P2 FADD.FTZ R203, R160, -R203 ;  /* 0x800000cba0cb2221 */ /* 0x000fe20000010000 */
[-CC-:B------:R-:W-:Y:S01]  /*3a30*/  @P2 FFMA.FTZ R207, R156, R2.reuse, R131.reuse ;  /* 0x000000029ccf2223 */ /* 0x180fe20000010083 */
        /* <DEDUP_REMOVED lines=14> */
[----:B------:R-:W-:Y:S01]  /*3b20*/  @P3 F2FP.F16.F32.PACK_AB R124, RZ, R124 ;  /* 0x0000007cff7c323e */ /* 0x000fe200000000ff */
[----:B------:R-:W-:Y:S01]  /*3b30*/  @P2 FFMA.FTZ R203, R133, R207, R94 ;  /* 0x000000cf85cb2223 */ /* 0x000fe2000001005e */
[----:B------:R-:W0:Y:S01]  /*3b40*/  @P3 LDC R204, c[0x0][0x40c] ;  /* 0x00010300ffcc3b82 */ /* 0x000e220000000800 */
[----:B-1----:R-:W-:Y:S01]  /*3b50*/  @P3 FMUL.FTZ R125, R125, R130 ;  /* 0x000000827d7d3220 */ /* 0x002fe20000410000 */
[----:B------:R-:W-:-:S02]  /*3b60*/  @P3 PRMT R100, R124, 0x7610, R100 ;  /* 0x000076107c643816 */ /* 0x000fc40000000064 */
[----:B------:R-:W-:Y:S01]  /*3b70*/  MOV R130, R93 ;  /* 0x0000005d00827202 */ /* 0x000fe20000000f00 */
[----:B------:R-:W-:Y:S01]  /*3b80*/  @P2 FFMA.FTZ R130, R133, R208, R93 ;  /* 0x000000d085822223 */ /* 0x000fe2000001005d */
[----:B------:R-:W-:Y:S02]  /*3b90*/  @P3 F2FP.F16.F32.PACK_AB R125, RZ, R125 ;  /* 0x0000007dff7d323e */ /* 0x000fe400000000ff */
[----:B------:R-:W1:Y:S01]  /*3ba0*/  @P3 LDC R211, c[0x0][0x40c] ;  /* 0x00010300ffd33b82 */ /* 0x000e620000000800 */
[----:B--2---:R-:W-:Y:S01]  /*3bb0*/  @P3 FMUL.FTZ R124, R126, R205 ;  /* 0x000000cd7e7c3220 */ /* 0x004fe20000410000 */
[----:B------:R-:W-:-:S04]  /*3bc0*/  @P3 PRMT R100, R100, 0x5410, R125 ;  /* 0x0000541064643816 */ /* 0x000fc8000000007d */
[----:B------:R-:W-:Y:S02]  /*3bd0*/  @P3 F2FP.F16.F32.PACK_AB R124, RZ, R124 ;  /* 0x0000007cff7c323e */ /* 0x000fe400000000ff */
[----:B------:R-:W2:Y:S01]  /*3be0*/  @P3 LDC R212, c[0x0][0x40c] ;  /* 0x00010300ffd43b82 */ /* 0x000ea20000000800 */
[----:B---3--:R-:W-:Y:S01]  /*3bf0*/  @P3 FMUL.FTZ R126, R128, R209 ;  /* 0x000000d1807e3220 */ /* 0x008fe20000410000 */
[----:B------:R-:W-:-:S04]  /*3c00*/  @P3 PRMT R101, R124, 0x7610, R101 ;  /* 0x000076107c653816 */ /* 0x000fc80000000065 */
        /* <DEDUP_REMOVED lines=20> */
.L_x_11646:
        /* <DEDUP_REMOVED lines=44> */
.L_x_11651:
[----:B------:R-:W-:Y:S05]  /*4010*/  BSYNC.RECONVERGENT B2 ;  /* 0x0000000000027941 */ /* 0x000fea0003800200 */
.L_x_11650:
        /* <DEDUP_REMOVED lines=10> */
.L_x_11653:
[----:B------:R-:W-:Y:S05]  /*40c0*/  BSYNC.RECONVERGENT B2 ;  /* 0x0000000000027941 */ /* 0x000fea0003800200 */
.L_x_11652:
        /* <DEDUP_REMOVED lines=10> */
.L_x_11655:
[----:B------:R-:W-:Y:S05]  /*4170*/  BSYNC.RECONVERGENT B2 ;  /* 0x0000000000027941 */ /* 0x000fea0003800200 */
.L_x_11654:
        /* <DEDUP_REMOVED lines=10> */
.L_x_11657:
[----:B------:R-:W-:Y:S05]  /*4220*/  BSYNC.RECONVERGENT B2 ;  /* 0x0000000000027941 */ /* 0x000fea0003800200 */
.L_x_11656:
        /* <DEDUP_REMOVED lines=10> */
.L_x_11659:
[----:B------:R-:W-:Y:S05]  /*42d0*/  BSYNC.RECONVERGENT B2 ;  /* 0x0000000000027941 */ /* 0x000fea0003800200 */
.L_x_11658:
        /* <DEDUP_REMOVED lines=10> */
.L_x_11661:
[----:B------:R-:W-:Y:S05]  /*4380*/  BSYNC.RECONVERGENT B2 ;  /* 0x0000000000027941 */ /* 0x000fea0003800200 */
.L_x_11660:
        /* <DEDUP_REMOVED lines=10> */
.L_x_11663:
[----:B------:R-:W-:Y:S05]  /*4430*/  BSYNC.RECONVERGENT B2 ;  /* 0x0000000000027941 */ /* 0x000fea0003800200 */
.L_x_11662:
[----:B------:R-:W-:Y:S01]  /*4440*/  MOV R104, R124 ;  /* 0x0000007c00687202 */ /* 0x000fe20000000f00 */
[----:B------:R-:W-:Y:S06]  /*4450*/  @!P3 BRA `(.L_x_11648) ;  /* 0x00000004006cb947 */ /* 0x000fec0003800000 */
[----:B------:R-:W-:-:S05]  /*4460*/  FMUL.FTZ R104, R111, UR11 ;  /* 0x0000000b6f687c20 */ /* 0x000fca0008410000 */
[----:B------:R-:W-:Y:S02]  /*4470*/  F2FP.F16.F32.PACK_AB R125, RZ, R104 ;  /* 0x00000068ff7d723e */ /* 0x000fe400000000ff */
[----:B------:R-:W-:Y:S02]  /*4480*/  MOV R104, R124 ;  /* 0x0000007c00687202 */ /* 0x000fe40000000f00 */
[----:B------:R-:W-:Y:S01]  /*4490*/  PRMT R103, R103, 0x5410, R125 ;  /* 0x0000541067677816 */ /* 0x000fe2000000007d */
[----:B------:R-:W-:Y:S06]  /*44a0*/  BRA `(.L_x_11648) ;  /* 0x0000000400587947 */ /* 0x000fec0003800000 */
.L_x_11649:
        /* <DEDUP_REMOVED lines=10> */
.L_x_11665:
[----:B------:R-:W-:Y:S05]  /*4550*/  BSYNC.RECONVERGENT B2 ;  /* 0x0000000000027941 */ /* 0x000fea0003800200 */
.L_x_11664:
        /* <DEDUP_REMOVED lines=10> */
.L_x_11667:
[----:B------:R-:W-:Y:S05]  /*4600*/  BSYNC.RECONVERGENT B2 ;  /* 0x0000000000027941 */ /* 0x000fea0003800200 */
.L_x_11666:
        /* <DEDUP_REMOVED lines=10> */
.L_x_11669:
[----:B------:R-:W-:Y:S05]  /*46b0*/  BSYNC.RECONVERGENT B2 ;  /* 0x0000000000027941 */ /* 0x000fea0003800200 */
.L_x_11668:
        /* <DEDUP_REMOVED lines=10> */
.L_x_11671:
[----:B------:R-:W-:Y:S05]  /*4760*/  BSYNC.RECONVERGENT B2 ;  /* 0x0000000000027941 */ /* 0x000fea0003800200 */
.L_x_11670:
        /* <DEDUP_REMOVED lines=10> */
.L_x_11673:
[----:B------:R-:W-:Y:S05]  /*4810*/  BSYNC.RECONVERGENT B2 ;  /* 0x0000000000027941 */ /* 0x000fea0003800200 */
.L_x_11672:
        /* <DEDUP_REMOVED lines=10> */
.L_x_11675:
[----:B------:R-:W-:Y:S05]  /*48c0*/  BSYNC.RECONVERGENT B2 ;  /* 0x0000000000027941 */ /* 0x000fea0003800200 */
.L_x_11674:
        /* <DEDUP_REMOVED lines=10> */
.L_x_11677:
[----:B------:R-:W-:Y:S05]  /*4970*/  BSYNC.RECONVERGENT B2 ;  /* 0x0000000000027941 */ /* 0x000fea0003800200 */
.L_x_11676:
        /* <DEDUP_REMOVED lines=9> */
.L_x_11648:
[----:B------:R-:W-:Y:S05]  /*4a10*/  BSYNC.RECONVERGENT B1 ;  /* 0x0000000000017941 */ /* 0x000fea0003800200 */
.L_x_11645:
        /* <DEDUP_REMOVED lines=25> */
[-C--:B------:R-:W-:Y:S01]  /*4bb0*/  @P2 FFMA.FTZ R110, R184, R2.reuse, R131 ;  /* 0x00000002b86e2223 */ /* 0x080fe20000010083 */
[----:B------:R-:W-:Y:S01]  /*4bc0*/  @P2 FADD.FTZ R126, R142, -R125 ;  /* 0x8000007d8e7e2221 */ /* 0x000fe20000010000 */
[----:B------:R-:W-:Y:S01]  /*4bd0*/  @P2 FADD.FTZ R108, R145, -R108 ;  /* 0x8000006c916c2221 */ /* 0x000fe20000010000 */
        /* <DEDUP_REMOVED lines=10> */
[C---:B------:R-:W-:Y:S01]  /*4c80*/  @P2 FFMA.FTZ R130, R133.reuse, R110, R119 ;  /* 0x0000006e85822223 */ /* 0x040fe20000010077 */
[----:B------:R-:W-:Y:S01]  /*4c90*/  MOV R109, R117 ;  /* 0x00000075006d7202 */ /* 0x000fe20000000f00 */
[C---:B------:R-:W-:Y:S01]  /*4ca0*/  @P2 FFMA.FTZ R109, R133.reuse, R128, R117 ;  /* 0x00000080856d2223 */ /* 0x040fe20000010075 */
[----:B------:R-:W-:Y:S01]  /*4cb0*/  MOV R110, R118 ;  /* 0x00000076006e7202 */ /* 0x000fe20000000f00 */
[----:B------:R-:W-:Y:S01]  /*4cc0*/  @P2 FFMA.FTZ R110, R133, R203, R118 ;  /* 0x000000cb856e2223 */ /* 0x000fe20000010076 */
[----:B------:R-:W-:Y:S01]  /*4cd0*/  @P3 F2FP.F16.F32.PACK_AB R111, RZ, R106 ;  /* 0x0000006aff6f323e */ /* 0x000fe200000000ff */
[----:B------:R-:W0:Y:S01]  /*4ce0*/  @P3 LDC R204, c[0x0][0x40c] ;  /* 0x00010300ffcc3b82 */ /* 0x000e220000000800 */
[----:B-1----:R-:W-:Y:S01]  /*4cf0*/  @P3 FMUL.FTZ R107, R105, R124 ;  /* 0x0000007c696b3220 */ /* 0x002fe20000410000 */
[----:B------:R-:W-:Y:S01]  /*4d00*/  MOV R106, R98 ;  /* 0x00000062006a7202 */ /* 0x000fe20000000f00 */
[C---:B------:R-:W-:Y:S01]  /*4d10*/  @P2 FFMA.FTZ R106, R133.reuse, R108, R98 ;  /* 0x0000006c856a2223 */ /* 0x040fe20000010062 */
[----:B------:R-:W-:Y:S01]  /*4d20*/  MOV R108, R116 ;  /* 0x00000074006c7202 */ /* 0x000fe20000000f00 */
[----:B------:R-:W-:Y:S01]  /*4d30*/  @P2 FFMA.FTZ R108, R133, R125, R116 ;  /* 0x0000007d856c2223 */ /* 0x000fe20000010074 */
[----:B------:R-:W-:-:S02]  /*4d40*/  @P3 F2FP.F16.F32.PACK_AB R124, RZ, R107 ;  /* 0x0000006bff7c323e */ /* 0x000fc400000000ff */
[----:B------:R-:W1:Y:S01]  /*4d50*/  @P3 LDC R206, c[0x0][0x40c] ;  /* 0x00010300ffce3b82 */ /* 0x000e620000000800 */
[----:B------:R-:W-:Y:S01]  /*4d60*/  @P3 PRMT R100, R111, 0x7610, R100 ;  /* 0x000076106f643816 */ /* 0x000fe20000000064 */
[----:B--2---:R-:W-:Y:S01]  /*4d70*/  @P3 FMUL.FTZ R125, R106, R205 ;  /* 0x000000cd6a7d3220 */ /* 0x004fe20000410000 */
[----:B------:R-:W-:Y:S01]  /*4d80*/  MOV R107, R99 ;  /* 0x00000063006b7202 */ /* 0x000fe20000000f00 */
[----:B------:R-:W-:Y:S01]  /*4d90*/  @P2 FFMA.FTZ R107, R133, R126, R99 ;  /* 0x0000007e856b2223 */ /* 0x000fe20000010063 */
[----:B------:R-:W-:Y:S02]  /*4da0*/  @P3 PRMT R100, R100, 0x5410, R124 ;  /* 0x0000541064643816 */ /* 0x000fe4000000007c */
        /* <DEDUP_REMOVED lines=21> */
.L_x_11680:
[----:B0-----:R-:W0:Y:S01]  /*4f00*/  @P3 LDC R127, c[0x0][0x40c] ;  /* 0x00010300ff7f3b82 */ /* 0x001e220000000800 */
[-CC-:B------:R-:W-:Y:S01]  /*4f10*/  @P2 FFMA.FTZ R126, R151, R2.reuse, R131.reuse ;  /* 0x00000002977e2223 */ /* 0x180fe20000010083 */
[--C-:B------:R-:W-:Y:S01]  /*4f20*/  @P2 FFMA.FTZ R203, R148, R2, R131.reuse ;  /* 0x0000000294cb2223 */ /* 0x100fe20000010083 */
[----:B------:R-:W-:Y:S01]  /*4f30*/  MOV R124, R96 ;  /* 0x00000060007c7202 */ /* 0x000fe20000000f00 */
[-C--:B------:R-:W-:Y:S01]  /*4f40*/  @P2 FFMA.FTZ R209, R140, R2.reuse, R131 ;  /* 0x000000028cd12223 */ /* 0x080fe20000010083 */
[----:B------:R-:W-:Y:S01]  /*4f50*/  @P2 FADD.FTZ R126, R149, -R126 ;  /* 0x8000007e957e2221 */ /* 0x000fe20000010000 */
[----:B------:R-:W-:Y:S01]  /*4f60*/  @P2 FADD.FTZ R128, R146, -R203 ;  /* 0x800000cb92802221 */ /* 0x000fe20000010000 */
[----:B------:R-:W-:Y:S01]  /*4f70*/  @P2 FFMA.FTZ R203, R144, R2, R131 ;  /* 0x0000000290cb2223 */ /* 0x000fe20000010083 */
[----:B------:R-:W1:Y:S01]  /*4f80*/  @P3 LDC R130, c[0x0][0x40c] ;  /* 0x00010300ff823b82 */ /* 0x000e620000000800 */
[C---:B------:R-:W-:Y:S01]  /*4f90*/  @P2 FFMA.FTZ R124, R133.reuse, R126, R96 ;  /* 0x0000007e857c2223 */ /* 0x040fe20000010060 */
[----:B------:R-:W-:Y:S01]  /*4fa0*/  MOV R125, R97 ;  /* 0x00000061007d7202 */ /* 0x000fe20000000f00 */
[----:B------:R-:W-:Y:S01]  /*4fb0*/  @P2 FADD.FTZ R204, R142, -R203 ;  /* 0x800000cb8ecc2221 */ /* 0x000fe20000010000 */
[----:B------:R-:W-:Y:S01]  /*4fc0*/  @P2 FFMA.FTZ R125, R133, R128, R97 ;  /* 0x00000080857d2223 */ /* 0x000fe20000010061 */
[-CC-:B------:R-:W-:Y:S01]  /*4fd0*/  @P2 FFMA.FTZ R128, R147, R2.reuse, R131.reuse ;  /* 0x0000000293802223 */ /* 0x180fe20000010083 */
[----:B------:R-:W-:Y:S01]  /*4fe0*/  @P2 FFMA.FTZ R213, R135, R2, R131 ;  /* 0x0000000287d52223 */ /* 0x000fe20000010083 */
        /* <DEDUP_REMOVED lines=8> */
[C---:B------:R-:W-:Y:S01]  /*5070*/  @P2 FFMA.FTZ R203, R133.reuse, R213, R118 ;  /* 0x000000d585cb2223 */ /* 0x040fe20000010076 */
[----:B------:R-:W3:Y:S01]  /*5080*/  @P3 LDC R207, c[0x0][0x40c] ;  /* 0x00010300ffcf3b82 */ /* 0x000ee20000000800 */
[----:B0-----:R-:W-:Y:S01]  /*5090*/  @P3 FMUL.FTZ R124, R124, R127 ;  /* 0x0000007f7c7c3220 */ /* 0x001fe20000410000 */
[----:B------:R-:W-:Y:S01]  /*50a0*/  MOV R127, R99 ;  /* 0x00000063007f7202 */ /* 0x000fe20000000f00 */
[----:B------:R-:W-:Y:S01]  /*50b0*/  @P2 FFMA.FTZ R127, R133, R204, R99 ;  /* 0x000000cc857f2223 */ /* 0x000fe20000010063 */
[----:B------:R-:W-:-:S02]  /*50c0*/  @P2 FFMA.FTZ R204, R143, R2, R131 ;  /* 0x000000028fcc2223 */ /* 0x000fc40000010083 */
[----:B------:R-:W-:Y:S02]  /*50d0*/  @P3 F2FP.F16.F32.PACK_AB R124, RZ, R124 ;  /* 0x0000007cff7c323e */ /* 0x000fe400000000ff */
[----:B------:R-:W0:Y:S01]  /*50e0*/  @P3 LDC R206, c[0x0][0x40c] ;  /* 0x00010300ffce3b82 */ /* 0x000e220000000800 */
[----:B------:R-:W-:Y:S01]  /*50f0*/  @P2 FADD.FTZ R204, R141, -R204 ;  /* 0x800000cc8dcc2221 */ /* 0x000fe20000010000 */
[----:B-1----:R-:W-:Y:S01]  /*5100*/  @P3 FMUL.FTZ R125, R125, R130 ;  /* 0x000000827d7d3220 */ /* 0x002fe20000410000 */
[----:B------:R-:W-:Y:S02]  /*5110*/  @P3 PRMT R100, R124, 0x7610, R100 ;  /* 0x000076107c643816 */ /* 0x000fe40000000064 */
[C---:B------:R-:W-:Y:S01]  /*5120*/  @P2 FFMA.FTZ R128, R133.reuse, R204, R116 ;  /* 0x000000cc85802223 */ /* 0x040fe20000010074 */
[----:B------:R-:W-:Y:S01]  /*5130*/  MOV R130, R117 ;  /* 0x0000007500827202 */ /* 0x000fe20000000f00 */
[----:B------:R-:W-:Y:S01]  /*5140*/  @P2 FFMA.FTZ R130, R133, R208, R117 ;  /* 0x000000d085822223 */ /* 0x000fe20000010075 */
[----:B------:R-:W1:Y:S01]  /*5150*/  @P3 LDC R211, c[0x0][0x40c] ;  /* 0x00010300ffd33b82 */ /* 0x000e620000000800 */
[----:B------:R-:W-:Y:S01]  /*5160*/  @P3 F2FP.F16.F32.PACK_AB R125, RZ, R125 ;  /* 0x0000007dff7d323e */ /* 0x000fe200000000ff */
[----:B--2---:R-:W-:-:S03]  /*5170*/  @P3 FMUL.FTZ R124, R126, R205 ;  /* 0x000000cd7e7c3220 */ /* 0x004fc60000410000 */
        /* <DEDUP_REMOVED lines=25> */
.L_x_11679:
        /* <DEDUP_REMOVED lines=44> */
.L_x_11684:
[----:B------:R-:W-:Y:S05]  /*55d0*/  BSYNC.RECONVERGENT B2 ;  /* 0x0000000000027941 */ /* 0x000fea0003800200 */
.L_x_11683:
        /* <DEDUP_REMOVED lines=10> */
.L_x_11686:
[----:B------:R-:W-:Y:S05]  /*5680*/  BSYNC.RECONVERGENT B2 ;  /* 0x0000000000027941 */ /* 0x000fea0003800200 */
.L_x_11685:
        /* <DEDUP_REMOVED lines=10> */
.L_x_11688:
[----:B------:R-:W-:Y:S05]  /*5730*/  BSYNC.RECONVERGENT B2 ;  /* 0x0000000000027941 */ /* 0x000fea0003800200 */
.L_x_11687:
        /* <DEDUP_REMOVED lines=10> */
.L_x_11690:
[----:B------:R-:W-:Y:S05]  /*57e0*/  BSYNC.RECONVERGENT B2 ;  /* 0x0000000000027941 */ /* 0x000fea0003800200 */
.L_x_11689:
        /* <DEDUP_REMOVED lines=10> */
.L_x_11692:
[----:B------:R-:W-:Y:S05]  /*5890*/  BSYNC.RECONVERGENT B2 ;  /* 0x0000000000027941 */ /* 0x000fea0003800200 */
.L_x_11691:
        /* <DEDUP_REMOVED lines=10> */
.L_x_11694:
[----:B------:R-:W-:Y:S05]  /*5940*/  BSYNC.RECONVERGENT B2 ;  /* 0x0000000000027941 */ /* 0x000fea0003800200 */
.L_x_11693:
        /* <DEDUP_REMOVED lines=10> */
.L_x_11696:
[----:B------:R-:W-:Y:S05]  /*59f0*/  BSYNC.RECONVERGENT B2 ;  /* 0x0000000000027941 */ /* 0x000fea0003800200 */
.L_x_11695:
[----:B------:R-:W-:Y:S01]  /*5a00*/  MOV R104, R124 ;  /* 0x0000007c00687202 */ /* 0x000fe20000000f00 */
[----:B------:R-:W-:Y:S06]  /*5a10*/  @!P3 BRA `(.L_x_11681) ;  /* 0x00000004006cb947 */ /* 0x000fec0003800000 */
[----:B------:R-:W-:-:S05]  /*5a20*/  FMUL.FTZ R104, R111, UR11 ;  /* 0x0000000b6f687c20 */ /* 0x000fca0008410000 */
[----:B------:R-:W-:Y:S02]  /*5a30*/  F2FP.F16.F32.PACK_AB R125, RZ, R104 ;  /* 0x00000068ff7d723e */ /* 0x000fe400000000ff */
[----:B------:R-:W-:Y:S02]  /*5a40*/  MOV R104, R124 ;  /* 0x0000007c00687202 */ /* 0x000fe40000000f00 */
[----:B------:R-:W-:Y:S01]  /*5a50*/  PRMT R103, R103, 0x5410, R125 ;  /* 0x0000541067677816 */ /* 0x000fe2000000007d */
[----:B------:R-:W-:Y:S06]  /*5a60*/  BRA `(.L_x_11681) ;  /* 0x0000000400587947 */ /* 0x000fec0003800000 */
.L_x_11682:
        /* <DEDUP_REMOVED lines=10> */
.L_x_11698:
[----:B------:R-:W-:Y:S05]  /*5b10*/  BSYNC.RECONVERGENT B2 ;  /* 0x0000000000027941 */ /* 0x000fea0003800200 */
.L_x_11697:
        /* <DEDUP_REMOVED lines=10> */
.L_x_11700:
[----:B------:R-:W-:Y:S05]  /*5bc0*/  BSYNC.RECONVERGENT B2 ;  /* 0x0000000000027941 */ /* 0x000fea0003800200 */
.L_x_11699:
        /* <DEDUP_REMOVED lines=10> */
.L_x_11702:
[----:B------:R-:W-:Y:S05]  /*5c70*/  BSYNC.RECONVERGENT B2 ;  /* 0x0000000000027941 */ /* 0x000fea0003800200 */
.L_x_11701:
        /* <DEDUP_REMOVED lines=10> */
.L_x_11704:
[----:B------:R-:W-:Y:S05]  /*5d20*/  BSYNC.RECONVERGENT B2 ;  /* 0x0000000000027941 */ /* 0x000fea0003800200 */
.L_x_11703:
        /* <DEDUP_REMOVED lines=10> */
.L_x_11706:
[----:B------:R-:W-:Y:S05]  /*5dd0*/  BSYNC.RECONVERGENT B2 ;  /* 0x0000000000027941 */ /* 0x000fea0003800200 */
.L_x_11705:
        /* <DEDUP_REMOVED lines=10> */
.L_x_11708:
[----:B------:R-:W-:Y:S05]  /*5e80*/  BSYNC.RECONVERGENT B2 ;  /* 0x0000000000027941 */ /* 0x000fea0003800200 */
.L_x_11707:
        /* <DEDUP_REMOVED lines=10> */
.L_x_11710:
[----:B------:R-:W-:Y:S05]  /*5f30*/  BSYNC.RECONVERGENT B2 ;  /* 0x0000000000027941 */ /* 0x000fea0003800200 */
.L_x_11709:
        /* <DEDUP_REMOVED lines=9> */
.L_x_11681:
[----:B------:R-:W-:Y:S05]  /*5fd0*/  BSYNC.RECONVERGENT B1 ;  /* 0x0000000000017941 */ /* 0x000fea0003800200 */
.L_x_11678:
        /* <DEDUP_REMOVED lines=12> */
[----:B------:R-:W1:Y:S01]  /*60a0*/  @P3 LDC R203, c[0x0][0x40c] ;  /* 0x00010300ffcb3b82 */ /* 0x000e620000000800 */
[-CC-:B------:R-:W-:Y:S01]  /*60b0*/  @P2 FFMA.FTZ R0, R189, R2.reuse, R131.reuse ;  /* 0x00000002bd002223 */ /* 0x180fe20000010083 */
[-CC-:B0-----:R-:W-:Y:S01]  /*60c0*/  @P2 FFMA.FTZ R109, R202, R2.reuse, R131.reuse ;  /* 0x00000002ca6d2223 */ /* 0x181fe20000010083 */
[-CC-:B------:R-:W-:Y:S01]  /*60d0*/  @P2 FFMA.FTZ R107, R188, R2.reuse, R131.reuse ;  /* 0x00000002bc6b2223 */ /* 0x180fe20000010083 */
[-CC-:B------:R-:W-:Y:S01]  /*60e0*/  @P2 FFMA.FTZ R108, R185, R2.reuse, R131.reuse ;  /* 0x00000002b96c2223 */ /* 0x180fe20000010083 */
[-CC-:B------:R-:W-:Y:S01]  /*60f0*/  @P2 FFMA.FTZ R111, R192, R2.reuse, R131.reuse ;  /* 0x00000002c06f2223 */ /* 0x180fe20000010083 */
[-CC-:B------:R-:W-:Y:S01]  /*6100*/  @P2 FFMA.FTZ R126, R193, R2.reuse, R131.reuse ;  /* 0x00000002c17e2223 */ /* 0x180fe20000010083 */
[-CC-:B------:R-:W-:Y:S01]  /*6110*/  @P2 FFMA.FTZ R125, R196, R2.reuse, R131.reuse ;  /* 0x00000002c47d2223 */ /* 0x180fe20000010083 */
[----:B------:R-:W0:Y:S01]  /*6120*/  @P3 LDC R124, c[0x0][0x40c] ;  /* 0x00010300ff7c3b82 */ /* 0x000e220000000800 */
[----:B------:R-:W-:Y:S01]  /*6130*/  @P2 FFMA.FTZ R128, R197, R2, R131 ;  /* 0x00000002c5802223 */ /* 0x000fe20000010083 */
[----:B------:R-:W-:Y:S01]  /*6140*/  @P2 FADD.FTZ R0, R187, -R0 ;  /* 0x80000000bb002221 */ /* 0x000fe20000010000 */
[----:B------:R-:W-:Y:S01]  /*6150*/  MOV R104, R112 ;  /* 0x0000007000687202 */ /* 0x000fe20000000f00 */
[----:B------:R-:W-:Y:S01]  /*6160*/  @P2 FADD.FTZ R106, R186, -R107 ;  /* 0x8000006bba6a2221 */ /* 0x000fe20000010000 */
[----:B------:R-:W-:Y:S01]  /*6170*/  MOV R105, R113 ;  /* 0x0000007100697202 */ /* 0x000fe20000000f00 */
[----:B------:R-:W-:Y:S01]  /*6180*/  @P2 FFMA.FTZ R104, R133, R0, R112 ;  /* 0x0000000085682223 */ /* 0x000fe20000010070 */
[----:B------:R-:W-:Y:S01]  /*6190*/  @P2 FADD.FTZ R107, R183, -R108 ;  /* 0x8000006cb76b2221 */ /* 0x000fe20000010000 */
[----:B------:R-:W2:Y:S01]  /*61a0*/  @P3 LDC R131, c[0x0][0x40c] ;  /* 0x00010300ff833b82 */ /* 0x000ea20000000800 */
[C---:B------:R-:W-:Y:S01]  /*61b0*/  @P2 FFMA.FTZ R105, R133.reuse, R106, R113 ;  /* 0x0000006a85692223 */ /* 0x040fe20000010071 */
[----:B------:R-:W-:Y:S01]  /*61c0*/  @P2 FADD.FTZ R110, R200, -R109 ;  /* 0x8000006dc86e2221 */ /* 0x000fe20000010000 */
[----:B------:R-:W-:Y:S01]  /*61d0*/  MOV R106, R114 ;  /* 0x00000072006a7202 */ /* 0x000fe20000000f00 */
[----:B------:R-:W-:Y:S01]  /*61e0*/  @P2 FFMA.FTZ R106, R133, R107, R114 ;  /* 0x0000006b856a2223 */ /* 0x000fe20000010072 */
[----:B------:R-:W-:-:S02]  /*61f0*/  MOV R108, R120 ;  /* 0x00000078006c7202 */ /* 0x000fc40000000f00 */
[----:B------:R-:W-:Y:S01]  /*6200*/  MOV R127, R123 ;  /* 0x0000007b007f7202 */ /* 0x000fe20000000f00 */
[----:B------:R-:W3:Y:S01]  /*6210*/  @P3 LDC R205, c[0x0][0x40c] ;  /* 0x00010300ffcd3b82 */ /* 0x000ee20000000800 */
[----:B-1----:R-:W-:Y:S01]  /*6220*/  @P3 FMUL.FTZ R0, R104, R203 ;  /* 0x000000cb68003220 */ /* 0x002fe20000410000 */
[----:B------:R-:W-:Y:S01]  /*6230*/  @P2 FFMA.FTZ R127, R133, R110, R123 ;  /* 0x0000006e857f2223 */ /* 0x000fe2000001007b */
[----:B------:R-:W-:Y:S02]  /*6240*/  MOV R107, R115 ;  /* 0x00000073006b7202 */ /* 0x000fe40000000f00 */
[----:B------:R-:W-:Y:S02]  /*6250*/  MOV R109, R121 ;  /* 0x00000079006d7202 */ /* 0x000fe40000000f00 */
[----:B------:R-:W-:Y:S01]  /*6260*/  @P3 F2FP.F16.F32.PACK_AB R0, RZ, R0 ;  /* 0x00000000ff00323e */ /* 0x000fe200000000ff */
[----:B------:R-:W1:Y:S01]  /*6270*/  @P3 LDC R130, c[0x0][0x40c] ;  /* 0x00010300ff823b82 */ /* 0x000e620000000800 */
[----:B0-----:R-:W-:Y:S01]  /*6280*/  @P3 FMUL.FTZ R2, R105, R124 ;  /* 0x0000007c69023220 */ /* 0x001fe20000410000 */
[----:B------:R-:W-:Y:S01]  /*6290*/  @P2 FADD.FTZ R124, R190, -R111 ;  /* 0x8000006fbe7c2221 */ /* 0x000fe20000010000 */
[----:B------:R-:W-:Y:S01]  /*62a0*/  @P2 FADD.FTZ R111, R191, -R126 ;  /* 0x8000007ebf6f2221 */ /* 0x000fe20000010000 */
[----:B------:R-:W-:Y:S01]  /*62b0*/  @P2 FADD.FTZ R126, R194, -R125 ;  /* 0x8000007dc27e2221 */ /* 0x000fe20000010000 */
[----:B------:R-:W-:Y:S01]  /*62c0*/  @P3 PRMT R100, R0, 0x7610, R100 ;  /* 0x0000761000643816 */ /* 0x000fe20000000064 */
[----:B------:R-:W-:Y:S01]  /*62d0*/  @P2 FADD.FTZ R125, R195, -R128 ;  /* 0x80000080c37d2221 */ /* 0x000fe20000010000 */
[----:B------:R-:W-:Y:S01]  /*62e0*/  @P3 F2FP.F16.F32.PACK_AB R2, RZ, R2 ;  /* 0x00000002ff02323e */ /* 0x000fe200000000ff */
[----:B------:R-:W0:Y:S01]  /*62f0*/  @P3 LDC R204, c[0x0][0x40c] ;  /* 0x00010300ffcc3b82 */ /* 0x000e220000000800 */
[C---:B------:R-:W-:Y:S01]  /*6300*/  @P2 FFMA.FTZ R108, R133.reuse, R111, R120 ;  /* 0x0000006f856c2223 */ /* 0x040fe20000010078 */
[----:B------:R-:W-:Y:S01]  /*6310*/  MOV R110, R122 ;  /* 0x0000007a006e7202 */ /* 0x000fe20000000f00 */
[C---:B------:R-:W-:Y:S01]  /*6320*/  @P2 FFMA.FTZ R107, R133.reuse, R124, R115 ;  /* 0x0000007c856b2223 */ /* 0x040fe20000010073 */
[----:B------:R-:W-:Y:S01]  /*6330*/  @P3 PRMT R100, R100, 0x5410, R2 ;  /* 0x0000541064643816 */ /* 0x000fe20000000002 */
[C---:B------:R-:W-:Y:S01]  /*6340*/  @P2 FFMA.FTZ R109, R133.reuse, R126, R121 ;  /* 0x0000007e856d2223 */ /* 0x040fe20000010079 */
[----:B------:R-:W-:Y:S01]  /*6350*/  @P2 FFMA.FTZ R110, R133, R125, R122 ;  /* 0x0000007d856e2223 */ /* 0x000fe2000001007a */
[----:B--2---:R-:W-:Y:S01]  /*6360*/  @P3 FMUL.FTZ R111, R106, R131 ;  /* 0x000000836a6f3220 */ /* 0x004fe20000410000 */
[----:B------:R-:W2:Y:S01]  /*6370*/  @P3 LDC R207, c[0x0][0x40c] ;  /* 0x00010300ffcf3b82 */ /* 0x000ea20000000800 */
[----:B---3--:R-:W-:-:S03]  /*6380*/  @P3 FMUL.FTZ R2, R108, R205 ;  /* 0x000000cd6c023220 */ /* 0x008fc60000410000 */
[----:B------:R-:W-:Y:S02]  /*6390*/  @P3 F2FP.F16.F32.PACK_AB R111, RZ, R111 ;  /* 0x0000006fff6f323e */ /* 0x000fe400000000ff */
[----:B------:R-:W-:Y:S01]  /*63a0*/  @P3 F2FP.F16.F32.PACK_AB R2, RZ, R2 ;  /* 0x00000002ff02323e */ /* 0x000fe200000000ff */
[----:B-1----:R-:W-:Y:S01]  /*63b0*/  @P3 FMUL.FTZ R0, R107, R130 ;  /* 0x000000826b003220 */ /* 0x002fe20000410000 */
[----:B------:R-:W-:Y:S02]  /*63c0*/  @P3 PRMT R101, R111, 0x7610, R101 ;  /* 0x000076106f653816 */ /* 0x000fe40000000065 */
[----:B------:R-:W-:Y:S02]  /*63d0*/  @P3 PRMT R102, R2, 0x7610, R102 ;  /* 0x0000761002663816 */ /* 0x000fe40000000066 */
[----:B------:R-:W-:Y:S02]  /*63e0*/  @P3 F2FP.F16.F32.PACK_AB R0, RZ, R0 ;  /* 0x00000000ff00323e */ /* 0x000fe400000000ff */
[----:B------:R-:W-:Y:S01]  /*63f0*/  MOV R111, R127 ;  /* 0x0000007f006f7202 */ /* 0x000fe20000000f00 */
[----:B0-----:R-:W-:Y:S01]  /*6400*/  @P3 FMUL.FTZ R124, R109, R204 ;  /* 0x000000cc6d7c3220 */ /* 0x001fe20000410000 */
        /* <DEDUP_REMOVED lines=11> */
.L_x_11713:
        /* <DEDUP_REMOVED lines=12> */
[----:B------:R-:W-:Y:S01]  /*6580*/  @P2 FADD.FTZ R128, R183, -R128 ;  /* 0x80000080b7802221 */ /* 0x000fe20000010000 */
[----:B------:R-:W-:Y:S01]  /*6590*/  @P2 FFMA.FTZ R212, R197, R2, R131 ;  /* 0x00000002c5d42223 */ /* 0x000fe20000010083 */
[----:B------:R-:W-:Y:S01]  /*65a0*/  MOV R125, R114 ;  /* 0x00000072007d7202 */ /* 0x000fe20000000f00 */
[----:B------:R-:W-:Y:S01]  /*65b0*/  @P2 FADD.FTZ R206, R191, -R206 ;  /* 0x800000cebfce2221 */ /* 0x000fe20000010000 */
[----:B------:R-:W2:Y:S01]  /*65c0*/  @P3 LDC R204, c[0x0][0x40c] ;  /* 0x00010300ffcc3b82 */ /* 0x000ea20000000800 */
[----:B------:R-:W-:Y:S01]  /*65d0*/  @P2 FFMA.FTZ R125, R133, R128, R114 ;  /* 0x00000080857d2223 */ /* 0x000fe20000010072 */
[----:B------:R-:W-:-:S02]  /*65e0*/  MOV R126, R115 ;  /* 0x00000073007e7202 */ /* 0x000fc40000000f00 */
[----:B------:R-:W-:-:S04]  /*65f0*/  MOV R128, R121 ;  /* 0x0000007900807202 */ /* 0x000fc80000000f00 */
        /* <DEDUP_REMOVED lines=8> */
[----:B------:R-:W-:Y:S01]  /*6680*/  MOV R127, R120 ;  /* 0x00000078007f7202 */ /* 0x000fe20000000f00 */
[C---:B------:R-:W-:Y:S01]  /*6690*/  @P2 FFMA.FTZ R127, R133.reuse, R206, R120 ;  /* 0x000000ce857f2223 */ /* 0x040fe20000010078 */
[----:B------:R-:W-:Y:S01]  /*66a0*/  @P2 FFMA.FTZ R126, R133, R130, R115 ;  /* 0x00000082857e2223 */ /* 0x000fe20000010073 */
[----:B------:R-:W-:Y:S01]  /*66b0*/  @P2 FADD.FTZ R210, R194, -R205 ;  /* 0x800000cdc2d22221 */ /* 0x000fe20000010000 */
[----:B------:R-:W-:Y:S01]  /*66c0*/  @P2 FADD.FTZ R205, R195, -R212 ;  /* 0x800000d4c3cd2221 */ /* 0x000fe20000010000 */
[----:B------:R-:W1:Y:S01]  /*66d0*/  @P3 LDC R207, c[0x0][0x40c] ;  /* 0x00010300ffcf3b82 */ /* 0x000e620000000800 */
[----:B------:R-:W-:Y:S01]  /*66e0*/  @P3 F2FP.F16.F32.PACK_AB R124, RZ, R124 ;  /* 0x0000007cff7c323e */ /* 0x000fe200000000ff */
[----:B------:R-:W-:Y:S01]  /*66f0*/  @P2 FFMA.FTZ R128, R133, R210, R121 ;  /* 0x000000d285802223 */ /* 0x000fe20000010079 */
[----:B------:R-:W-:Y:S01]  /*6700*/  @P3 PRMT R100, R0, 0x7610, R100 ;  /* 0x0000761000643816 */ /* 0x000fe20000000064 */
[----:B--2---:R-:W-:Y:S01]  /*6710*/  @P3 FMUL.FTZ R0, R125, R204 ;  /* 0x000000cc7d003220 */ /* 0x004fe20000410000 */
[----:B------:R-:W-:Y:S01]  /*6720*/  MOV R130, R122 ;  /* 0x0000007a00827202 */ /* 0x000fe20000000f00 */
[----:B------:R-:W-:Y:S01]  /*6730*/  @P2 FFMA.FTZ R130, R133, R205, R122 ;  /* 0x000000cd85822223 */ /* 0x000fe2000001007a */
[----:B------:R-:W-:Y:S01]  /*6740*/  @P3 PRMT R100, R100, 0x5410, R124 ;  /* 0x0000541064643816 */ /* 0x000fe2000000007c */
        /* <DEDUP_REMOVED lines=24> */
.L_x_11712:
        /* <DEDUP_REMOVED lines=36> */
.L_x_11717:
[----:B------:R-:W-:Y:S05]  /*6b10*/  BSYNC.RECONVERGENT B2 ;  /* 0x0000000000027941 */ /* 0x000fea0003800200 */
.L_x_11716:
        /* <DEDUP_REMOVED lines=10> */
.L_x_11719:
[----:B------:R-:W-:Y:S05]  /*6bc0*/  BSYNC.RECONVERGENT B2 ;  /* 0x0000000000027941 */ /* 0x000fea0003800200 */
.L_x_11718:
        /* <DEDUP_REMOVED lines=10> */
.L_x_11721:
[----:B------:R-:W-:Y:S05]  /*6c70*/  BSYNC.RECONVERGENT B2 ;  /* 0x0000000000027941 */ /* 0x000fea0003800200 */
.L_x_11720:
        /* <DEDUP_REMOVED lines=10> */
.L_x_11723:
[----:B------:R-:W-:Y:S05]  /*6d20*/  BSYNC.RECONVERGENT B2 ;  /* 0x0000000000027941 */ /* 0x000fea0003800200 */
.L_x_11722:
        /* <DEDUP_REMOVED lines=10> */
.L_x_11725:
[----:B------:R-:W-:Y:S05]  /*6dd0*/  BSYNC.RECONVERGENT B2 ;  /* 0x0000000000027941 */ /* 0x000fea0003800200 */
.L_x_11724:
        /* <DEDUP_REMOVED lines=10> */
.L_x_11727:
[----:B------:R-:W-:Y:S05]  /*6e80*/  BSYNC.RECONVERGENT B2 ;  /* 0x0000000000027941 */ /* 0x000fea0003800200 */
.L_x_11726:
        /* <DEDUP_REMOVED lines=10> */
.L_x_11729:
[----:B------:R-:W-:Y:S05]  /*6f30*/  BSYNC.RECONVERGENT B2 ;  /* 0x0000000000027941 */ /* 0x000fea0003800200 */
.L_x_11728:
        /* <DEDUP_REMOVED lines=13> */
.L_x_11715:
        /* <DEDUP_REMOVED lines=17> */
.L_x_11731:
[----:B------:R-:W-:Y:S05]  /*7120*/  BSYNC.RECONVERGENT B2 ;  /* 0x0000000000027941 */ /* 0x000fea0003800200 */
.L_x_11730:
        /* <DEDUP_REMOVED lines=10> */
.L_x_11733:
[----:B------:R-:W-:Y:S05]  /*71d0*/  BSYNC.RECONVERGENT B2 ;  /* 0x0000000000027941 */ /* 0x000fea0003800200 */
.L_x_11732:
        /* <DEDUP_REMOVED lines=10> */
.L_x_11735:
[----:B------:R-:W-:Y:S05]  /*7280*/  BSYNC.RECONVERGENT B2 ;  /* 0x0000000000027941 */ /* 0x000fea0003800200 */
.L_x_11734:
        /* <DEDUP_REMOVED lines=10> */
.L_x_11737:
[----:B------:R-:W-:Y:S05]  /*7330*/  BSYNC.RECONVERGENT B2 ;  /* 0x0000000000027941 */ /* 0x000fea0003800200 */
.L_x_11736:
        /* <DEDUP_REMOVED lines=10> */
.L_x_11739:
[----:B------:R-:W-:Y:S05]  /*73e0*/  BSYNC.RECONVERGENT B2 ;  /* 0x0000000000027941 */ /* 0x000fea0003800200 */
.L_x_11738:
        /* <DEDUP_REMOVED lines=10> */
.L_x_11741:
[----:B------:R-:W-:Y:S05]  /*7490*/  BSYNC.RECONVERGENT B2 ;  /* 0x0000000000027941 */ /* 0x000fea0003800200 */
.L_x_11740:
        /* <DEDUP_REMOVED lines=10> */
.L_x_11743:
[----:B------:R-:W-:Y:S05]  /*7540*/  BSYNC.RECONVERGENT B2 ;  /* 0x0000000000027941 */ /* 0x000fea0003800200 */
.L_x_11742:
[----:B------:R-:W-:-:S04]  /*7550*/  @P3 F2FP.F16.F32.PACK_AB R124, RZ, R124 ;  /* 0x0000007cff7c323e */ /* 0x000fc800000000ff */
[----:B------:R-:W-:-:S07]  /*7560*/  @P3 PRMT R103, R103, 0x5410, R124 ;  /* 0x0000541067673816 */ /* 0x000fce000000007c */
.L_x_11714:
[----:B------:R-:W-:Y:S05]  /*7570*/  BSYNC.RECONVERGENT B1 ;  /* 0x0000000000017941 */ /* 0x000fea0003800200 */
.L_x_11711:
        /* <DEDUP_REMOVED lines=12> */
[----:B---3--:R-:W-:Y:S05]  /*7640*/  @!P0 BRA `(.L_x_11744) ;  /* 0xffffff8c00508947 */ /* 0x008fea000383ffff */
.L_x_11607:
[----:B------:R-:W-:Y:S05]  /*7650*/  BSYNC B0 ;  /* 0x0000000000007941 */ /* 0x000fea0003800000 */
.L_x_11606:
        /* <DEDUP_REMOVED lines=186> */
.L_x_11611:
[----:B------:R-:W-:Y:S01]  /*8200*/  HFMA2 R207, -RZ, RZ, 0, 5.9604644775390625e-08 ;  /* 0x00000001ffcf7431 */ /* 0x000fe200000001ff */
[----:B------:R-:W-:Y:S01]  /*8210*/  BSSY B1, `(.L_x_11745) ;  /* 0x0000007000017945 */ /* 0x000fe20003800000 */
[----:B------:R-:W-:Y:S02]  /*8220*/  MOV R208, R201 ;  /* 0x000000c900d07202 */ /* 0x000fe40000000f00 */
[----:B------:R-:W-:Y:S02]  /*8230*/  MOV R210, 0x1f ;  /* 0x0000001f00d27802 */ /* 0x000fe40000000f00 */
[----:B0-----:R-:W-:-:S07]  /*8240*/  MOV R205, 0xffffffff ;  /* 0xffffffff00cd7802 */ /* 0x001fce0000000f00 */
[----:B------:R-:W-:Y:S05]  /*8250*/  WARPSYNC.COLLECTIVE R205, `(.L_x_11746) ;  /* 0x00000000cd087348 */ /* 0x000fea0003c00000 */
[----:B------:R0:W1:Y:S02]  /*8260*/  SHFL.BFLY P1, R206, R208, R207, R210 ;  /* 0x0c0000cfd0ce7389 */ /* 0x00006400000200d2 */
[----:B01----:R-:W-:Y:S05]  /*8270*/  ENDCOLLECTIVE ;  /* 0x000000000000791b */ /* 0x003fea0003800000 */
.L_x_11746:
[----:B------:R-:W-:Y:S05]  /*8280*/  BSYNC B1 ;  /* 0x0000000000017941 */ /* 0x000fea0003800000 */
.L_x_11745:
        /* <DEDUP_REMOVED lines=8> */
.L_x_11747:
[----:B------:R-:W-:Y:S01]  /*8310*/  FADD.FTZ R124, R124, R201 ;  /* 0x000000c97c7c7221 */ /* 0x000fe20000010000 */
[----:B------:R-:W-:-:S04]  /*8320*/  HFMA2 R207, -RZ, RZ, 0, 1.1920928955078125e-07 ;  /* 0x00000002ffcf7431 */ /* 0x000fc800000001ff */
[----:B------:R-:W-:Y:S02]  /*8330*/  MOV R208, R124 ;  /* 0x0000007c00d07202 */ /* 0x000fe40000000f00 */
[----:B------:R-:W-:-:S07]  /*8340*/  MOV R126, R206 ;  /* 0x000000ce007e7202 */ /* 0x000fce0000000f00 */
[----:B------:R-:W-:Y:S05]  /*8350*/  WARPSYNC.COLLECTIVE R205, `(.L_x_11748) ;  /* 0x00000000cd087348 */ /* 0x000fea0003c00000 */
[----:B------:R0:W1:Y:S02]  /*8360*/  SHFL.BFLY P1, R206, R208, R207, R210 ;  /* 0x0c0000cfd0ce7389 */ /* 0x00006400000200d2 */
[----:B01----:R-:W-:Y:S05]  /*8370*/  ENDCOLLECTIVE ;  /* 0x000000000000791b */ /* 0x003fea0003800000 */
.L_x_11748:
[----:B------:R-:W-:-:S05]  /*8380*/  FADD.FTZ R126, R126, R203 ;  /* 0x000000cb7e7e7221 */ /* 0x000fca0000010000 */
[----:B------:R-:W-:Y:S02]  /*8390*/  MOV R208, R126 ;  /* 0x0000007e00d07202 */ /* 0x000fe40000000f00 */
[----:B------:R-:W-:-:S07]  /*83a0*/  MOV R125, R206 ;  /* 0x000000ce007d7202 */ /* 0x000fce0000000f00 */
[----:B------:R-:W-:Y:S05]  /*83b0*/  WARPSYNC.COLLECTIVE R205, `(.L_x_11749) ;  /* 0x00000000cd087348 */ /* 0x000fea0003c00000 */
[----:B------:R0:W1:Y:S02]  /*83c0*/  SHFL.BFLY P1, R206, R208, R207, R210 ;  /* 0x0c0000cfd0ce7389 */ /* 0x00006400000200d2 */
[----:B01----:R-:W-:Y:S05]  /*83d0*/  ENDCOLLECTIVE ;  /* 0x000000000000791b */ /* 0x003fea0003800000 */
.L_x_11749:
[----:B------:R-:W-:Y:S01]  /*83e0*/  FADD.FTZ R125, R124, R125 ;  /* 0x0000007d7c7d7221 */ /* 0x000fe20000010000 */
[----:B------:R-:W-:-:S04]  /*83f0*/  HFMA2 R207, -RZ, RZ, 0, 2.384185791015625e-07 ;  /* 0x00000004ffcf7431 */ /* 0x000fc800000001ff */
[----:B------:R-:W-:Y:S02]  /*8400*/  MOV R208, R125 ;  /* 0x0000007d00d07202 */ /* 0x000fe40000000f00 */
[----:B------:R-:W-:-:S07]  /*8410*/  MOV R127, R206 ;  /* 0x000000ce007f7202 */ /* 0x000fce0000000f00 */
[----:B------:R-:W-:Y:S05]  /*8420*/  WARPSYNC.COLLECTIVE R205, `(.L_x_11750) ;  /* 0x00000000cd087348 */ /* 0x000fea0003c00000 */
[----:B------:R0:W1:Y:S02]  /*8430*/  SHFL.BFLY P1, R206, R208, R207, R210 ;  /* 0x0c0000cfd0ce7389 */ /* 0x00006400000200d2 */
[----:B01----:R-:W-:Y:S05]  /*8440*/  ENDCOLLECTIVE ;  /* 0x000000000000791b */ /* 0x003fea0003800000 */
.L_x_11750:
[----:B------:R-:W-:-:S05]  /*8450*/  FADD.FTZ R127, R126, R127 ;  /* 0x0000007f7e7f7221 */ /* 0x000fca0000010000 */
[----:B------:R-:W-:Y:S02]  /*8460*/  MOV R208, R127 ;  /* 0x0000007f00d07202 */ /* 0x000fe40000000f00 */
[----:B------:R-:W-:-:S07]  /*8470*/  MOV R198, R206 ;  /* 0x000000ce00c67202 */ /* 0x000fce0000000f00 */
[----:B------:R-:W-:Y:S05]  /*8480*/  WARPSYNC.COLLECTIVE R205, `(.L_x_11751) ;  /* 0x00000000cd087348 */ /* 0x000fea0003c00000 */
[----:B------:R0:W1:Y:S02]  /*8490*/  SHFL.BFLY P1, R206, R208, R207, R210 ;  /* 0x0c0000cfd0ce7389 */ /* 0x00006400000200d2 */
[----:B01----:R-:W-:Y:S05]  /*84a0*/  ENDCOLLECTIVE ;  /* 0x000000000000791b */ /* 0x003fea0003800000 */
.L_x_11751:
[----:B------:R-:W-:Y:S01]  /*84b0*/  FADD.FTZ R198, R125, R198 ;  /* 0x000000c67dc67221 */ /* 0x000fe20000010000 */
[----:B------:R-:W-:-:S04]  /*84c0*/  HFMA2 R207, -RZ, RZ, 0, 4.76837158203125e-07 ;  /* 0x00000008ffcf7431 */ /* 0x000fc800000001ff */
[----:B------:R-:W-:Y:S02]  /*84d0*/  MOV R208, R198 ;  /* 0x000000c600d07202 */ /* 0x000fe40000000f00 */
[----:B------:R-:W-:-:S07]  /*84e0*/  MOV R204, R206 ;  /* 0x000000ce00cc7202 */ /* 0x000fce0000000f00 */
[----:B------:R-:W-:Y:S05]  /*84f0*/  WARPSYNC.COLLECTIVE R205, `(.L_x_11752) ;  /* 0x00000000cd087348 */ /* 0x000fea0003c00000 */
[----:B------:R0:W1:Y:S02]  /*8500*/  SHFL.BFLY P1, R206, R208, R207, R210 ;  /* 0x0c0000cfd0ce7389 */ /* 0x00006400000200d2 */
[----:B01----:R-:W-:Y:S05]  /*8510*/  ENDCOLLECTIVE ;  /* 0x000000000000791b */ /* 0x003fea0003800000 */
.L_x_11752:
[----:B------:R-:W-:-:S05]  /*8520*/  FADD.FTZ R204, R127, R204 ;  /* 0x000000cc7fcc7221 */ /* 0x000fca0000010000 */
[----:B------:R-:W-:Y:S02]  /*8530*/  MOV R208, R204 ;  /* 0x000000cc00d07202 */ /* 0x000fe40000000f00 */
[----:B------:R-:W-:-:S07]  /*8540*/  MOV R131, R206 ;  /* 0x000000ce00837202 */ /* 0x000fce0000000f00 */
[----:B------:R-:W-:Y:S05]  /*8550*/  WARPSYNC.COLLECTIVE R205, `(.L_x_11753) ;  /* 0x00000000cd087348 */ /* 0x000fea0003c00000 */
[----:B------:R0:W1:Y:S02]  /*8560*/  SHFL.BFLY P1, R206, R208, R207, R210 ;  /* 0x0c0000cfd0ce7389 */ /* 0x00006400000200d2 */
[----:B01----:R-:W-:Y:S05]  /*8570*/  ENDCOLLECTIVE ;  /* 0x000000000000791b */ /* 0x003fea0003800000 */
.L_x_11753:
[----:B------:R-:W-:Y:S01]  /*8580*/  FADD.FTZ R131, R198, R131 ;  /* 0x00000083c6837221 */ /* 0x000fe20000010000 */
[----:B------:R-:W-:-:S04]  /*8590*/  HFMA2 R207, -RZ, RZ, 0, 9.5367431640625e-07 ;  /* 0x00000010ffcf7431 */ /* 0x000fc800000001ff */
[----:B------:R-:W-:Y:S02]  /*85a0*/  MOV R208, R131 ;  /* 0x0000008300d07202 */ /* 0x000fe40000000f00 */
[----:B------:R-:W-:-:S07]  /*85b0*/  MOV R199, R206 ;  /* 0x000000ce00c77202 */ /* 0x000fce0000000f00 */
[----:B------:R-:W-:Y:S05]  /*85c0*/  WARPSYNC.COLLECTIVE R205, `(.L_x_11754) ;  /* 0x00000000cd087348 */ /* 0x000fea0003c00000 */
[----:B------:R0:W1:Y:S02]  /*85d0*/  SHFL.BFLY P1, R206, R208, R207, R210 ;  /* 0x0c0000cfd0ce7389 */ /* 0x00006400000200d2 */
[----:B01----:R-:W-:Y:S05]  /*85e0*/  ENDCOLLECTIVE ;  /* 0x000000000000791b */ /* 0x003fea0003800000 */
.L_x_11754:
[----:B------:R-:W-:-:S05]  /*85f0*/  FADD.FTZ R199, R204, R199 ;  /* 0x000000c7ccc77221 */ /* 0x000fca0000010000 */
[----:B------:R-:W-:Y:S02]  /*8600*/  MOV R208, R199 ;  /* 0x000000c700d07202 */ /* 0x000fe40000000f00 */
[----:B------:R-:W-:-:S07]  /*8610*/  MOV R124, R206 ;  /* 0x000000ce007c7202 */ /* 0x000fce0000000f00 */
[----:B------:R-:W-:Y:S05]  /*8620*/  WARPSYNC.COLLECTIVE R205, `(.L_x_11755) ;  /* 0x00000000cd087348 */ /* 0x000fea0003c00000 */
[----:B------:R0:W1:Y:S02]  /*8630*/  SHFL.BFLY P1, R206, R208, R207, R210 ;  /* 0x0c0000cfd0ce7389 */ /* 0x00006400000200d2 */
[----:B01----:R-:W-:Y:S05]  /*8640*/  ENDCOLLECTIVE ;  /* 0x000000000000791b */ /* 0x003fea0003800000 */
.L_x_11755:
[----:B------:R-:W-:Y:S01]  /*8650*/  MOV R126, R206 ;  /* 0x000000ce007e7202 */ /* 0x000fe20000000f00 */
[----:B------:R-:W-:Y:S06]  /*8660*/  BRA `(.L_x_11756) ;  /* 0xffffff9400c87947 */ /* 0x000fec000383ffff */
.L_x_11757:
        /* <DEDUP_REMOVED lines=9> */
.L_x_20069:


//--------------------- .text._ZN10layer_norm13ln_bwd_kernelINS_13Kernel_traitsI6__halfS2_fS2_fjLj1024ELj1ELj4ELj1ELj16ENS_18Kernel_traits_baseILj1024ES2_S2_fS2_fjLj128EEEEELb0ELb1ELb0ELb0EEEvNS_9BwdParamsE --------------------------
	.section	.text._ZN10layer_norm13ln_bwd_kernelINS_13Kernel_traitsI6__halfS2_fS2_fjLj1024ELj1ELj4ELj1ELj16ENS_18Kernel_traits_baseILj1024ES2_S2_fS2_fjLj128EEEEELb0ELb1ELb0ELb0EEEvNS_9BwdParamsE,"ax",@progbits
	.align	128
        .global         _ZN10layer_norm13ln_bwd_kernelINS_13Kernel_traitsI6__halfS2_fS2_fjLj1024ELj1ELj4ELj1ELj16ENS_18Kernel_traits_baseILj1024ES2_S2_fS2_fjLj128EEEEELb0ELb1ELb0ELb0EEEvNS_9BwdParamsE
        .type           _ZN10layer_norm13ln_bwd_kernelINS_13Kernel_traitsI6__halfS2_fS2_fjLj1024ELj1ELj4ELj1ELj16ENS_18Kernel_traits_baseILj1024ES2_S2_fS2_fjLj128EEEEELb0ELb1ELb0ELb0EEEvNS_9BwdParamsE,@function
        .size           _ZN10layer_norm13ln_bwd_kernelINS_13Kernel_traitsI6__halfS2_fS2_fjLj1024ELj1ELj4ELj1ELj16ENS_18Kernel_traits_baseILj1024ES2_S2_fS2_fjLj128EEEEELb0ELb1ELb0ELb0EEEvNS_9BwdParamsE,(.L_x_20070 - _ZN10layer_norm13ln_bwd_kernelINS_13Kernel_traitsI6__halfS2_fS2_fjLj1024ELj1ELj4ELj1ELj16ENS_18Kernel_traits_baseILj1024ES2_S2_fS2_fjLj128EEEEELb0ELb1ELb0ELb0EEEvNS_9BwdParamsE)
        .other          _ZN10layer_norm13ln_bwd_kernelINS_13Kernel_traitsI6__halfS2_fS2_fjLj1024ELj1ELj4ELj1ELj16ENS_18Kernel_traits_baseILj1024ES2_S2_fS2_fjLj128EEEEELb0ELb1ELb0ELb0EEEvNS_9BwdParamsE,@"STO_CUDA_ENTRY STV_DEFAULT"
_ZN10layer_norm13ln_bwd_kernelINS_13Kernel_traitsI6__halfS2_fS2_fjLj1024ELj1ELj4ELj1ELj16ENS_18Kernel_traits_baseILj1024ES2_S2_fS2_fjLj128EEEEELb0ELb1ELb0ELb0EEEvNS_9BwdParamsE:
.text._ZN10layer_norm13ln_bwd_kernelINS_13Kernel_traitsI6__halfS2_fS2_fjLj1024ELj1ELj4ELj1ELj16ENS_18Kernel_traits_baseILj1024ES2_S2_fS2_fjLj128EEEEELb0ELb1ELb0ELb0EEEvNS_9BwdParamsE:
        /* <DEDUP_REMOVED lines=21> */
[C---:B------:R-:W-:Y:S02]  /*0150*/  ISETP.GE.U32.AND P2, PT, R6.reuse, 0x60, PT ;  /* 0x000000600600780c */ /* 0x040fe40003f46070 */
[----:B------:R-:W-:-:S07]  /*0160*/  ISETP.GE.U32.AND P3, PT, R6, 0x80, PT ;  /* 0x000000800600780c */ /* 0x000fce0003f66070 */
[----:B---3--:R-:W3:Y:S08]  /*0170*/  @P0 LDC.64 R2, c[0x0][0x3d0] ;  /* 0x0000f400ff020b82 */ /* 0x008ef00000000a00 */
[----:B------:R-:W4:Y:S08]  /*0180*/  @P0 LDC.64 R4, c[0x0][0x3e8] ;  /* 0x0000fa00ff040b82 */ /* 0x000f300000000a00 */
[----:B-1----:R-:W1:Y:S08]  /*0190*/  @P1 LDC.64 R6, c[0x0][0x3d0] ;  /* 0x0000f400ff061b82 */ /* 0x002e700000000a00 */
[----:B------:R-:W2:Y:S01]  /*01a0*/  @P1 LDC.64 R8, c[0x0][0x3e8] ;  /* 0x0000fa00ff081b82 */ /* 0x000ea20000000a00 */
        /* <DEDUP_REMOVED lines=8> */
[----:B-1----:R-:W-:-:S05]  /*0230*/  @P1 IMAD.WIDE.U32 R10, R23, 0x10, R6 ;  /* 0x00000010170a1825 */ /* 0x002fca00078e0006 */
[----:B------:R0:W5:Y:S02]  /*0240*/  @P1 LDG.E.128 R152, desc[UR6][R10.64] ;  /* 0x000000060a981981 */ /* 0x000164000c1e1d00 */
[----:B------:R-:W1:Y:S01]  /*0250*/  @P3 LDC.64 R18, c[0x0][0x3d0] ;  /* 0x0000f400ff123b82 */ /* 0x000e620000000a00 */
[C---:B--2---:R-:W-:Y:S01]  /*0260*/  @P1 IMAD.WIDE.U32 R12, R23.reuse, 0x10, R8 ;  /* 0x00000010170c1825 */ /* 0x044fe200078e0008 */
[----:B------:R-:W-:-:S04]  /*0270*/  @P1 IADD3 R23, PT, PT, R23, 0x20, RZ ;  /* 0x0000002017171810 */ /* 0x000fc80007ffe0ff */
[----:B------:R0:W5:Y:S02]  /*0280*/  @P1 LDG.E.128 R148, desc[UR6][R12.64] ;  /* 0x000000060c941981 */ /* 0x000164000c1e1d00 */
[----:B------:R-:W2:Y:S01]  /*0290*/  @P3 LDC.64 R20, c[0x0][0x3e8] ;  /* 0x0000fa00ff143b82 */ /* 0x000ea20000000a00 */
[----:B---3--:R-:W-:-:S05]  /*02a0*/  @P2 IMAD.WIDE.U32 R14, R23, 0x10, R14 ;  /* 0x00000010170e2825 */ /* 0x008fca00078e000e */
        /* <DEDUP_REMOVED lines=113> */
.L_x_11800:
[----:B0-----:R-:W0:Y:S01]  /*09c0*/  @P0 LDC.64 R2, c[0x0][0x3e0] ;  /* 0x0000f800ff020b82 */ /* 0x001e220000000a00 */
[----:B------:R-:W2:Y:S01]  /*09d0*/  LDL R191, [R1+0x4] ;  /* 0x0000040001bf7983 */ /* 0x000ea20000100800 */
[----:B0-----:R-:W-:-:S05]  /*09e0*/  @P0 IMAD.WIDE R2, R242, 0x2, R2 ;  /* 0x00000002f2020825 */ /* 0x001fca00078e0202 */
[----:B------:R0:W3:Y:S02]  /*09f0*/  @P0 LDG.E.U16 R188, desc[UR6][R2.64] ;  /* 0x0000000602bc0981 */ /* 0x0000e4000c1e1500 */
[----:B0-----:R-:W0:Y:S02]  /*0a00*/  LDC.64 R2, c[0x0][0x3c0] ;  /* 0x0000f000ff027b82 */ /* 0x001e240000000a00 */
[----:B0-----:R-:W-:-:S05]  /*0a10*/  IMAD.WIDE R2, R242, 0x4, R2 ;  /* 0x00000004f2027825 */ /* 0x001fca00078e0202 */
[----:B------:R0:W4:Y:S02]  /*0a20*/  LDG.E R218, desc[UR6][R2.64] ;  /* 0x0000000602da7981 */ /* 0x000124000c1e1900 */
[----:B0-----:R-:W0:Y:S01]  /*0a30*/  LDC.64 R2, c[0x0][0x3c8] ;  /* 0x0000f200ff027b82 */ /* 0x001e220000000a00 */
[----:B------:R-:W1:Y:S01]  /*0a40*/  S2R R190, SR_TID.X ;  /* 0x0000000000be7919 */ /* 0x000e620000002100 */
[----:B------:R-:W-:-:S05]  /*0a50*/  MOV R189, UR14 ;  /* 0x0000000e00bd7c02 */ /* 0x000fca0008000f00 */
[----:B------:R3:W-:Y:S01]  /*0a60*/  STL [R1+0x8], R189 ;  /* 0x000008bd01007387 */ /* 0x0007e20000100800 */
[----:B0-----:R-:W-:-:S05]  /*0a70*/  IMAD.WIDE R2, R242, 0x4, R2 ;  /* 0x00000004f2027825 */ /* 0x001fca00078e0202 */
[----:B-----5:R0:W5:Y:S01]  /*0a80*/  LDG.E R0, desc[UR6][R2.64] ;  /* 0x0000000602007981 */ /* 0x020162000c1e1900 */
[----:B------:R-:W-:Y:S01]  /*0a90*/  ISETP.NE.AND P1, PT, RZ, UR8, PT ;  /* 0x00000008ff007c0c */ /* 0x000fe2000bf25270 */
[----:B------:R-:W-:Y:S01]  /*0aa0*/  BSSY.RECONVERGENT B1, `(.L_x_11760) ;  /* 0x0000066000017945 */ /* 0x000fe20003800200 */
[----:B------:R-:W-:Y:S01]  /*0ab0*/  CS2R R224, SRZ ;  /* 0x0000000000e07805 */ /* 0x000fe2000001ff00 */
[----:B0-----:R-:W-:Y:S01]  /*0ac0*/  HFMA2 R2, -RZ, RZ, 1.875, 0 ;  /* 0x3f800000ff027431 */ /* 0x001fe200000001ff */
[C---:B--2---:R-:W-:Y:S02]  /*0ad0*/  ISETP.GE.U32.AND P2, PT, R191.reuse, 0x20, PT ;  /* 0x00000020bf00780c */ /* 0x044fe40003f46070 */
[C---:B------:R-:W-:Y:S02]  /*0ae0*/  ISETP.GE.U32.AND P3, PT, R191.reuse, 0x40, PT ;  /* 0x00000040bf00780c */ /* 0x040fe40003f66070 */
[C---:B------:R-:W-:Y:S02]  /*0af0*/  ISETP.GE.U32.AND P4, PT, R191.reuse, 0x60, PT ;  /* 0x00000060bf00780c */ /* 0x040fe40003f86070 */
[----:B------:R-:W-:Y:S01]  /*0b00*/  ISETP.GE.U32.AND P5, PT, R191, 0x80, PT ;  /* 0x00000080bf00780c */ /* 0x000fe20003fa6070 */
[----:B---3--:R-:W-:-:S02]  /*0b10*/  @P0 HADD2.F32 R2, -RZ, R188.H0_H0 ;  /* 0x200000bcff020230 */ /* 0x008fc40000004100 */
        /* <DEDUP_REMOVED lines=8> */
[----:B------:R-:W0:Y:S08]  /*0ba0*/  LDC.64 R192, c[0x0][0x3a8] ;  /* 0x0000ea00ffc07b82 */ /* 0x000e300000000a00 */
[----:B------:R-:W1:Y:S01]  /*0bb0*/  LDC.64 R188, c[0x0][0x428] ;  /* 0x00010a00ffbc7b82 */ /* 0x000e620000000a00 */
[----:B0-----:R-:W-:-:S05]  /*0bc0*/  IMAD.WIDE.U32 R192, R3, 0x20, R192 ;  /* 0x0000002003c07825 */ /* 0x001fca00078e00c0 */
[----:B------:R-:W2:Y:S01]  /*0bd0*/  LDG.E.128 R204, desc[UR6][R192.64] ;  /* 0x00000006c0cc7981 */ /* 0x000ea2000c1e1d00 */
[----:B-1----:R-:W-:-:S06]  /*0be0*/  IMAD.WIDE.U32 R188, R3, 0x10, R188 ;  /* 0x0000001003bc7825 */ /* 0x002fcc00078e00bc */
[----:B------:R-:W3:Y:S04]  /*0bf0*/  LDG.E.128 R188, desc[UR6][R188.64] ;  /* 0x00000006bcbc7981 */ /* 0x000ee8000c1e1d00 */
[----:B------:R-:W4:Y:S01]  /*0c00*/  LDG.E.128 R192, desc[UR6][R192.64+0x10] ;  /* 0x00001006c0c07981 */ /* 0x000f22000c1e1d00 */
[----:B------:R-:W-:-:S04]  /*0c10*/  ISETP.NE.U32.AND P1, PT, RZ, UR10, PT ;  /* 0x0000000aff007c0c */ /* 0x000fc8000bf25070 */
[----:B------:R-:W-:-:S13]  /*0c20*/  ISETP.NE.AND.EX P1, PT, RZ, UR11, PT, P1 ;  /* 0x0000000bff007c0c */ /* 0x000fda000bf25310 */
[----:B------:R-:W0:Y:S01]  /*0c30*/  @P1 LDC.64 R208, c[0x0][0x438] ;  /* 0x00010e00ffd01b82 */ /* 0x000e220000000a00 */
[----:B------:R-:W-:Y:S02]  /*0c40*/  HADD2.F32 R235, -RZ, R160.H0_H0 ;  /* 0x200000a0ffeb7230 */ /* 0x000fe40000004100 */
[--C-:B------:R-:W-:Y:S02]  /*0c50*/  HADD2.F32 R248, -RZ, R161.reuse.H0_H0 ;  /* 0x200000a1fff87230 */ /* 0x100fe40000004100 */
[----:B------:R-:W-:Y:S02]  /*0c60*/  HADD2.F32 R245, -RZ, R161.H1_H1 ;  /* 0x300000a1fff57230 */ /* 0x000fe40000004100 */
[----:B0-----:R-:W-:-:S05]  /*0c70*/  @P1 IMAD.WIDE.U32 R208, R3, 0x20, R208 ;  /* 0x0000002003d01825 */ /* 0x001fca00078e00d0 */
[----:B------:R-:W5:Y:S04]  /*0c80*/  @P1 LDG.E.128 R32, desc[UR6][R208.64] ;  /* 0x00000006d0201981 */ /* 0x000f68000c1e1d00 */
[----:B------:R0:W5:Y:S01]  /*0c90*/  @P1 LDG.E.128 R28, desc[UR6][R208.64+0x10] ;  /* 0x00001006d01c1981 */ /* 0x000162000c1e1d00 */
[----:B------:R-:W-:Y:S02]  /*0ca0*/  HADD2.F32 R241, -RZ, R162.H0_H0 ;  /* 0x200000a2fff17230 */ /* 0x000fe40000004100 */
[----:B------:R-:W-:Y:S02]  /*0cb0*/  HADD2.F32 R251, -RZ, R160.H1_H1 ;  /* 0x300000a0fffb7230 */ /* 0x000fe40000004100 */
[----:B------:R-:W-:Y:S02]  /*0cc0*/  HADD2.F32 R229, -RZ, R162.H1_H1 ;  /* 0x300000a2ffe57230 */ /* 0x000fe40000004100 */
[----:B------:R-:W-:-:S02]  /*0cd0*/  HADD2.F32 R228, -RZ, R163.H0_H0 ;  /* 0x200000a3ffe47230 */ /* 0x000fc40000004100 */
[----:B------:R-:W-:Y:S01]  /*0ce0*/  HADD2.F32 R227, -RZ, R163.H1_H1 ;  /* 0x300000a3ffe37230 */ /* 0x000fe20000004100 */
[----:B------:R-:W-:Y:S01]  /*0cf0*/  IADD3 R223, PT, PT, R3, 0x20, RZ ;  /* 0x0000002003df7810 */ /* 0x000fe20007ffe0ff */
[----:B--2---:R-:W-:-:S04]  /*0d00*/  FADD.FTZ R13, -R218, R204 ;  /* 0x000000ccda0d7221 */ /* 0x004fc80000010100 */
[----:B0----5:R-:W-:Y:S01]  /*0d10*/  FMUL.FTZ R208, R0, R13 ;  /* 0x0000000d00d07220 */ /* 0x021fe20000410000 */
[----:B------:R-:W-:Y:S01]  /*0d20*/  FADD.FTZ R209, -R218, R206 ;  /* 0x000000cedad17221 */ /* 0x000fe20000010100 */
[----:B---3--:R-:W-:-:S03]  /*0d30*/  HADD2.F32 R13, -RZ, R188.H0_H0 ;  /* 0x200000bcff0d7230 */ /* 0x008fc60000004100 */
[----:B------:R-:W-:Y:S01]  /*0d40*/  FMUL.FTZ R209, R0, R209 ;  /* 0x000000d100d17220 */ /* 0x000fe20000410000 */
[----:B------:R-:W-:Y:S01]  /*0d50*/  FADD.FTZ R207, -R218, R207 ;  /* 0x000000cfdacf7221 */ /* 0x000fe20000010100 */
[----:B------:R-:W-:Y:S01]  /*0d60*/  FADD.FTZ R96, R96, R13 ;  /* 0x0000000d60607221 */ /* 0x000fe20000010000 */
[-C--:B------:R-:W-:Y:S01]  /*0d70*/  FFMA.FTZ R128, R208, R13.reuse, R128 ;  /* 0x0000000dd0807223 */ /* 0x080fe20000010080 */
[----:B------:R-:W-:Y:S01]  /*0d80*/  FMUL.FTZ R235, R235, R13 ;  /* 0x0000000debeb7220 */ /* 0x000fe20000410000 */
[--C-:B------:R-:W-:Y:S02]  /*0d90*/  HADD2.F32 R13, -RZ, R189.reuse.H0_H0 ;  /* 0x200000bdff0d7230 */ /* 0x100fe40000004100 */
[----:B------:R-:W-:Y:S01]  /*0da0*/  FMUL.FTZ R6, R0, R207 ;  /* 0x000000cf00067220 */ /* 0x000fe20000410000 */
[----:B------:R-:W-:Y:S02]  /*0db0*/  HADD2.F32 R10, -RZ, R189.H1_H1 ;  /* 0x300000bdff0a7230 */ /* 0x000fe40000004100 */
[----:B------:R-:W-:Y:S01]  /*0dc0*/  FADD.FTZ R98, R98, R13 ;  /* 0x0000000d62627221 */ /* 0x000fe20000010000 */
[-C--:B------:R-:W-:Y:S01]  /*0dd0*/  FFMA.FTZ R130, R209, R13.reuse, R130 ;  /* 0x0000000dd1827223 */ /* 0x080fe20000010082 */
[----:B------:R-:W-:Y:S01]  /*0de0*/  FMUL.FTZ R248, R248, R13 ;  /* 0x0000000df8f87220 */ /* 0x000fe20000410000 */
[----:B----4-:R-:W-:Y:S01]  /*0df0*/  FADD.FTZ R13, -R218, R192 ;  /* 0x000000c0da0d7221 */ /* 0x010fe20000010100 */
[----:B------:R-:W-:Y:S01]  /*0e00*/  FADD.FTZ R99, R99, R10 ;  /* 0x0000000a63637221 */ /* 0x000fe20000010000 */
[-C--:B------:R-:W-:Y:S01]  /*0e10*/  FFMA.FTZ R131, R6, R10.reuse, R131 ;  /* 0x0000000a06837223 */ /* 0x080fe20000010083 */
[----:B------:R-:W-:Y:S01]  /*0e20*/  FMUL.FTZ R245, R245, R10 ;  /* 0x0000000af5f57220 */ /* 0x000fe20000410000 */
[----:B------:R-:W-:Y:S01]  /*0e30*/  FMUL.FTZ R10, R0, R13 ;  /* 0x0000000d000a7220 */ /* 0x000fe20000410000 */
[----:B------:R-:W-:-:S02]  /*0e40*/  HADD2.F32 R13, -RZ, R190.H0_H0 ;  /* 0x200000beff0d7230 */ /* 0x000fc40000004100 */
[C---:B------:R-:W-:Y:S01]  /*0e50*/  FADD.FTZ R205, -R218.reuse, R205 ;  /* 0x000000cddacd7221 */ /* 0x040fe20000010100 */
[C---:B------:R-:W-:Y:S01]  /*0e60*/  FADD.FTZ R193, -R218.reuse, R193 ;  /* 0x000000c1dac17221 */ /* 0x040fe20000010100 */
[----:B------:R-:W-:Y:S01]  /*0e70*/  FADD.FTZ R19, -R218, R194 ;  /* 0x000000c2da137221 */ /* 0x000fe20000010100 */
[----:B------:R-:W-:Y:S02]  /*0e80*/  HADD2.F32 R188, -RZ, R188.H1_H1 ;  /* 0x300000bcffbc7230 */ /* 0x000fe40000004100 */
[----:B------:R-:W-:Y:S01]  /*0e90*/  FMUL.FTZ R211, R0, R205 ;  /* 0x000000cd00d37220 */ /* 0x000fe20000410000 */
[----:B------:R-:W-:Y:S01]  /*0ea0*/  FADD.FTZ R92, R92, R13 ;  /* 0x0000000d5c5c7221 */ /* 0x000fe20000010000 */
[-C--:B------:R-:W-:Y:S01]  /*0eb0*/  FFMA.FTZ R124, R10, R13.reuse, R124 ;  /* 0x0000000d0a7c7223 */ /* 0x080fe2000001007c */
[----:B------:R-:W-:Y:S01]  /*0ec0*/  FMUL.FTZ R241, R241, R13 ;  /* 0x0000000df1f17220 */ /* 0x000fe20000410000 */
[----:B------:R-:W-:Y:S02]  /*0ed0*/  HADD2.F32 R190, -RZ, R190.H1_H1 ;  /* 0x300000beffbe7230 */ /* 0x000fe40000004100 */
[C---:B------:R-:W-:Y:S01]  /*0ee0*/  FMUL.FTZ R13, R0.reuse, R193 ;  /* 0x000000c1000d7220 */ /* 0x040fe20000410000 */
        /* <DEDUP_REMOVED lines=8> */
[----:B------:R-:W-:Y:S01]  /*0f70*/  FADD.FTZ R188, RZ, R235 ;  /* 0x000000ebffbc7221 */ /* 0x000fe20000010000 */
[----:B------:R-:W-:Y:S01]  /*0f80*/  FFMA.FTZ R190, R208, R235, RZ ;  /* 0x000000ebd0be7223 */ /* 0x000fe200000100ff */
        /* <DEDUP_REMOVED lines=9> */
[----:B------:R-:W-:Y:S02]  /*1020*/  FADD.FTZ R195, -R218, R195 ;  /* 0x000000c3dac37221 */ /* 0x000fe40000010100 */
[----:B------:R-:W-:Y:S01]  /*1030*/  FADD.FTZ R192, R192, R241 ;  /* 0x000000f1c0c07221 */ /* 0x000fe20000010000 */
[----:B------:R-:W-:Y:S01]  /*1040*/  FFMA.FTZ R190, R10, R241, R189 ;  /* 0x000000f10abe7223 */ /* 0x000fe200000100bd */
[----:B------:R-:W-:Y:S02]  /*1050*/  HADD2.F32 R188, -RZ, R191.H1_H1 ;  /* 0x300000bfffbc7230 */ /* 0x000fe40000004100 */
        /* <DEDUP_REMOVED lines=10> */
.L_x_11761:
[----:B------:R-:W-:Y:S05]  /*1100*/  BSYNC.RECONVERGENT B1 ;  /* 0x0000000000017941 */ /* 0x000fea0003800200 */
.L_x_11760:
[----:B------:R-:W-:Y:S04]  /*1110*/  BSSY.RECONVERGENT B1, `(.L_x_11762) ;  /* 0x0000059000017945 */ /* 0x000fe80003800200 */
[----:B------:R-:W-:Y:S05]  /*1120*/  @!P3 BRA `(.L_x_11763) ;  /* 0x00000004005cb947 */ /* 0x000fea0003800000 */
[----:B------:R-:W0:Y:S08]  /*1130*/  LDC.64 R192, c[0x0][0x3a8] ;  /* 0x0000ea00ffc07b82 */ /* 0x000e300000000a00 */
[----:B------:R-:W1:Y:S01]  /*1140*/  LDC.64 R188, c[0x0][0x428] ;  /* 0x00010a00ffbc7b82 */ /* 0x000e620000000a00 */
[----:B------:R-:W-:Y:S01]  /*1150*/  ISETP.NE.U32.AND P1, PT, RZ, UR10, PT ;  /* 0x0000000aff007c0c */ /* 0x000fe2000bf25070 */
[----:B0-----:R-:W-:-:S05]  /*1160*/  IMAD.WIDE.U32 R192, R223, 0x20, R192 ;  /* 0x00000020dfc07825 */ /* 0x001fca00078e00c0 */
[----:B------:R-:W2:Y:S01]  /*1170*/  LDG.E.128 R200, desc[UR6][R192.64] ;  /* 0x00000006c0c87981 */ /* 0x000ea2000c1e1d00 */
[----:B-1----:R-:W-:-:S06]  /*1180*/  IMAD.WIDE.U32 R188, R223, 0x10, R188 ;  /* 0x00000010dfbc7825 */ /* 0x002fcc00078e00bc */
[----:B------:R-:W3:Y:S04]  /*1190*/  LDG.E.128 R188, desc[UR6][R188.64] ;  /* 0x00000006bcbc7981 */ /* 0x000ee8000c1e1d00 */
[----:B------:R-:W4:Y:S01]  /*11a0*/  LDG.E.128 R192, desc[UR6][R192.64+0x10] ;  /* 0x00001006c0c07981 */ /* 0x000f22000c1e1d00 */
[----:B------:R-:W-:-:S13]  /*11b0*/  ISETP.NE.AND.EX P1, PT, RZ, UR11, PT, P1 ;  /* 0x0000000bff007c0c */ /* 0x000fda000bf25310 */
[----:B------:R-:W0:Y:S02]  /*11c0*/  @P1 LDC.64 R204, c[0x0][0x438] ;  /* 0x00010e00ffcc1b82 */ /* 0x000e240000000a00 */
[----:B0-----:R-:W-:-:S05]  /*11d0*/  @P1 IMAD.WIDE.U32 R204, R223, 0x20, R204 ;  /* 0x00000020dfcc1825 */ /* 0x001fca00078e00cc */
[----:B------:R0:W5:Y:S04]  /*11e0*/  @P1 LDG.E.128 R24, desc[UR6][R204.64] ;  /* 0x00000006cc181981 */ /* 0x000168000c1e1d00 */
[----:B------:R0:W5:Y:S01]  /*11f0*/  @P1 LDG.E.128 R20, desc[UR6][R204.64+0x10] ;  /* 0x00001006cc141981 */ /* 0x000162000c1e1d00 */
[----:B------:R-:W-:Y:S02]  /*1200*/  HADD2.F32 R7, -RZ, R152.H0_H0 ;  /* 0x20000098ff077230 */ /* 0x000fe40000004100 */
[----:B------:R-:W-:Y:S02]  /*1210*/  HADD2.F32 R240, -RZ, R154.H0_H0 ;  /* 0x2000009afff07230 */ /* 0x000fe40000004100 */
[----:B------:R-:W-:Y:S02]  /*1220*/  HADD2.F32 R247, -RZ, R153.H0_H0 ;  /* 0x20000099fff77230 */ /* 0x000fe40000004100 */
[----:B------:R-:W-:-:S02]  /*1230*/  HADD2.F32 R250, -RZ, R152.H1_H1 ;  /* 0x30000098fffa7230 */ /* 0x000fc40000004100 */
[----:B------:R-:W-:Y:S02]  /*1240*/  HADD2.F32 R244, -RZ, R153.H1_H1 ;  /* 0x30000099fff47230 */ /* 0x000fe40000004100 */
[----:B------:R-:W-:Y:S01]  /*1250*/  HADD2.F32 R236, -RZ, R154.H1_H1 ;  /* 0x3000009affec7230 */ /* 0x000fe20000004100 */
[----:B------:R-:W-:Y:S01]  /*1260*/  IADD3 R223, PT, PT, R223, 0x20, RZ ;  /* 0x00000020dfdf7810 */ /* 0x000fe20007ffe0ff */
[----:B--2---:R-:W-:-:S04]  /*1270*/  FADD.FTZ R213, -R218, R200 ;  /* 0x000000c8dad57221 */ /* 0x004fc80000010100 */
[----:B-----5:R-:W-:Y:S01]  /*1280*/  FMUL.FTZ R213, R0, R213 ;  /* 0x000000d500d57220 */ /* 0x020fe20000410000 */
[----:B---3--:R-:W-:-:S05]  /*1290*/  HADD2.F32 R9, -RZ, R188.H0_H0 ;  /* 0x200000bcff097230 */ /* 0x008fca0000004100 */
[----:B------:R-:W-:Y:S01]  /*12a0*/  FADD.FTZ R88, R88, R9 ;  /* 0x0000000958587221 */ /* 0x000fe20000010000 */
[-C--:B------:R-:W-:Y:S01]  /*12b0*/  FFMA.FTZ R120, R213, R9.reuse, R120 ;  /* 0x00000009d5787223 */ /* 0x080fe20000010078 */
[----:B------:R-:W-:Y:S01]  /*12c0*/  FMUL.FTZ R199, R7, R9 ;  /* 0x0000000907c77220 */ /* 0x000fe20000410000 */
[C---:B------:R-:W-:Y:S01]  /*12d0*/  FADD.FTZ R7, -R218.reuse, R202 ;  /* 0x000000cada077221 */ /* 0x040fe20000010100 */
[----:B----4-:R-:W-:Y:S01]  /*12e0*/  FADD.FTZ R9, -R218, R192 ;  /* 0x000000c0da097221 */ /* 0x010fe20000010100 */
[----:B------:R-:W-:Y:S02]  /*12f0*/  HADD2.F32 R15, -RZ, R190.H0_H0 ;  /* 0x200000beff0f7230 */ /* 0x000fe40000004100 */
[C---:B------:R-:W-:Y:S01]  /*1300*/  FMUL.FTZ R200, R0.reuse, R7 ;  /* 0x0000000700c87220 */ /* 0x040fe20000410000 */
[----:B------:R-:W-:Y:S01]  /*1310*/  FMUL.FTZ R9, R0, R9 ;  /* 0x0000000900097220 */ /* 0x000fe20000410000 */
[----:B------:R-:W-:Y:S02]  /*1320*/  HADD2.F32 R7, -RZ, R189.H0_H0 ;  /* 0x200000bdff077230 */ /* 0x000fe40000004100 */
[----:B------:R-:W-:Y:S01]  /*1330*/  FADD.FTZ R203, -R218, R203 ;  /* 0x000000cbdacb7221 */ /* 0x000fe20000010100 */
[----:B------:R-:W-:Y:S01]  /*1340*/  FADD.FTZ R84, R84, R15 ;  /* 0x0000000f54547221 */ /* 0x000fe20000010000 */
[-C--:B------:R-:W-:Y:S01]  /*1350*/  FFMA.FTZ R116, R9, R15.reuse, R116 ;  /* 0x0000000f09747223 */ /* 0x080fe20000010074 */
[----:B------:R-:W-:Y:S01]  /*1360*/  FMUL.FTZ R240, R240, R15 ;  /* 0x0000000ff0f07220 */ /* 0x000fe20000410000 */
[----:B------:R-:W-:-:S02]  /*1370*/  HADD2.F32 R188, -RZ, R188.H1_H1 ;  /* 0x300000bcffbc7230 */ /* 0x000fc40000004100 */
[----:B------:R-:W-:Y:S01]  /*1380*/  FADD.FTZ R15, -R218, R194 ;  /* 0x000000c2da0f7221 */ /* 0x000fe20000010100 */
[----:B------:R-:W-:Y:S01]  /*1390*/  FADD.FTZ R90, R90, R7 ;  /* 0x000000075a5a7221 */ /* 0x000fe20000010000 */
[-C--:B------:R-:W-:Y:S01]  /*13a0*/  FFMA.FTZ R122, R200, R7.reuse, R122 ;  /* 0x00000007c87a7223 */ /* 0x080fe2000001007a */
[----:B------:R-:W-:Y:S01]  /*13b0*/  FMUL.FTZ R247, R247, R7 ;  /* 0x00000007f7f77220 */ /* 0x000fe20000410000 */
[----:B------:R-:W-:Y:S01]  /*13c0*/  FADD.FTZ R201, -R218, R201 ;  /* 0x000000c9dac97221 */ /* 0x000fe20000010100 */
[C---:B------:R-:W-:Y:S01]  /*13d0*/  FMUL.FTZ R7, R0.reuse, R203 ;  /* 0x000000cb00077220 */ /* 0x040fe20000410000 */
[----:B------:R-:W-:Y:S02]  /*13e0*/  HADD2.F32 R18, -RZ, R191.H0_H0 ;  /* 0x200000bfff127230 */ /* 0x000fe40000004100 */
[----:B------:R-:W-:Y:S01]  /*13f0*/  FMUL.FTZ R15, R0, R15 ;  /* 0x0000000f000f7220 */ /* 0x000fe20000410000 */
[----:B------:R-:W-:Y:S02]  /*1400*/  HADD2.F32 R203, -RZ, R155.H0_H0 ;  /* 0x2000009bffcb7230 */ /* 0x000fe40000004100 */
[----:B------:R-:W-:Y:S01]  /*1410*/  FMUL.FTZ R250, R250, R188 ;  /* 0x000000bcfafa7220 */ /* 0x000fe20000410000 */
[----:B------:R-:W-:Y:S01]  /*1420*/  FADD.FTZ R225, R225, R199 ;  /* 0x000000c7e1e17221 */ /* 0x000fe20000010000 */
[----:B------:R-:W-:Y:S01]  /*1430*/  FMUL.FTZ R201, R0, R201 ;  /* 0x000000c900c97220 */ /* 0x000fe20000410000 */
[----:B------:R-:W-:Y:S01]  /*1440*/  FFMA.FTZ R224, R213, R199, R224 ;  /* 0x000000c7d5e07223 */ /* 0x000fe200000100e0 */
[----:B------:R-:W-:Y:S01]  /*1450*/  FADD.FTZ R86, R86, R18 ;  /* 0x0000001256567221 */ /* 0x000fe20000010000 */
[-C--:B------:R-:W-:Y:S01]  /*1460*/  FFMA.FTZ R118, R15, R18.reuse, R118 ;  /* 0x000000120f767223 */ /* 0x080fe20000010076 */
[----:B------:R-:W-:Y:S01]  /*1470*/  FMUL.FTZ R203, R203, R18 ;  /* 0x00000012cbcb7220 */ /* 0x000fe20000410000 */
[----:B------:R-:W-:-:S02]  /*1480*/  HADD2.F32 R12, -RZ, R189.H1_H1 ;  /* 0x300000bdff0c7230 */ /* 0x000fc40000004100 */
[----:B------:R-:W-:Y:S01]  /*1490*/  FADD.FTZ R18, R225, R250 ;  /* 0x000000fae1127221 */ /* 0x000fe20000010000 */
[----:B------:R-:W-:Y:S01]  /*14a0*/  FFMA.FTZ R189, R201, R250, R224 ;  /* 0x000000fac9bd7223 */ /* 0x000fe200000100e0 */
[----:B------:R-:W-:Y:S01]  /*14b0*/  HADD2.F32 R202, -RZ, R191.H1_H1 ;  /* 0x300000bfffca7230 */ /* 0x000fe20000004100 */
[----:B------:R0:W-:Y:S01]  /*14c0*/  STL [R1], R199 ;  /* 0x000000c701007387 */ /* 0x0001e20000100800 */
[----:B------:R-:W-:Y:S01]  /*14d0*/  FADD.FTZ R191, R18, R247 ;  /* 0x000000f712bf7221 */ /* 0x000fe20000010000 */
[----:B------:R-:W-:Y:S01]  /*14e0*/  FMUL.FTZ R244, R244, R12 ;  /* 0x0000000cf4f47220 */ /* 0x000fe20000410000 */
[----:B------:R-:W-:Y:S01]  /*14f0*/  FFMA.FTZ R18, R200, R247, R189 ;  /* 0x000000f7c8127223 */ /* 0x000fe200000100bd */
[----:B------:R-:W-:Y:S01]  /*1500*/  FADD.FTZ R89, R89, R188 ;  /* 0x000000bc59597221 */ /* 0x000fe20000010000 */
[----:B------:R-:W-:Y:S01]  /*1510*/  FFMA.FTZ R121, R201, R188, R121 ;  /* 0x000000bcc9797223 */ /* 0x000fe20000010079 */
[----:B------:R-:W-:Y:S01]  /*1520*/  FADD.FTZ R193, -R218, R193 ;  /* 0x000000c1dac17221 */ /* 0x000fe20000010100 */
[----:B------:R-:W-:-:S02]  /*1530*/  HADD2.F32 R190, -RZ, R190.H1_H1 ;  /* 0x300000beffbe7230 */ /* 0x000fc40000004100 */
[----:B------:R-:W-:Y:S01]  /*1540*/  FADD.FTZ R191, R191, R244 ;  /* 0x000000f4bfbf7221 */ /* 0x000fe20000010000 */
[----:B------:R-:W-:Y:S01]  /*1550*/  FFMA.FTZ R188, R7, R244, R18 ;  /* 0x000000f407bc7223 */ /* 0x000fe20000010012 */
        /* <DEDUP_REMOVED lines=19> */
[----:B0-----:R-:W-:-:S07]  /*1690*/  FFMA.FTZ R224, R18, R202, R189 ;  /* 0x000000ca12e07223 */ /* 0x001fce00000100bd */
.L_x_11763:
[----:B------:R-:W-:Y:S05]  /*16a0*/  BSYNC.RECONVERGENT B1 ;  /* 0x0000000000017941 */ /* 0x000fea0003800200 */
.L_x_11762:
[----:B------:R-:W-:Y:S04]  /*16b0*/  BSSY.RECONVERGENT B1, `(.L_x_11764) ;  /* 0x0000058000017945 */ /* 0x000fe80003800200 */
[----:B------:R-:W-:Y:S05]  /*16c0*/  @!P4 BRA `(.L_x_11765) ;  /* 0x000000040058c947 */ /* 0x000fea0003800000 */
        /* <DEDUP_REMOVED lines=10> */
[--C-:B------:R-:W-:Y:S02]  /*1770*/  HADD2.F32 R246, -RZ, R145.reuse.H0_H0 ;  /* 0x20000091fff67230 */ /* 0x100fe40000004100 */
[----:B------:R-:W-:Y:S02]  /*1780*/  HADD2.F32 R252, -RZ, R144.H0_H0 ;  /* 0x20000090fffc7230 */ /* 0x000fe40000004100 */
[----:B------:R-:W-:Y:S02]  /*1790*/  HADD2.F32 R243, -RZ, R145.H1_H1 ;  /* 0x30000091fff37230 */ /* 0x000fe40000004100 */
[----:B0-----:R-:W-:-:S05]  /*17a0*/  @P1 IMAD.WIDE.U32 R4, R223, 0x20, R4 ;  /* 0x00000020df041825 */ /* 0x001fca00078e0004 */
[----:B------:R-:W5:Y:S04]  /*17b0*/  @P1 LDG.E.128 R164, desc[UR6][R4.64] ;  /* 0x0000000604a41981 */ /* 0x000f68000c1e1d00 */
[----:B------:R2:W5:Y:S01]  /*17c0*/  @P1 LDG.E.128 R168, desc[UR6][R4.64+0x10] ;  /* 0x0000100604a81981 */ /* 0x000562000c1e1d00 */
[----:B------:R-:W-:Y:S02]  /*17d0*/  HADD2.F32 R249, -RZ, R144.H1_H1 ;  /* 0x30000090fff97230 */ /* 0x000fe40000004100 */
[--C-:B------:R-:W-:Y:S02]  /*17e0*/  HADD2.F32 R239, -RZ, R146.reuse.H0_H0 ;  /* 0x20000092ffef7230 */ /* 0x100fe40000004100 */
[----:B------:R-:W-:Y:S02]  /*17f0*/  HADD2.F32 R222, -RZ, R147.H0_H0 ;  /* 0x20000093ffde7230 */ /* 0x000fe40000004100 */
[----:B------:R-:W-:Y:S01]  /*1800*/  HADD2.F32 R234, -RZ, R146.H1_H1 ;  /* 0x30000092ffea7230 */ /* 0x000fe20000004100 */
[----:B------:R-:W-:Y:S01]  /*1810*/  IADD3 R223, PT, PT, R223, 0x20, RZ ;  /* 0x00000020dfdf7810 */ /* 0x000fe20007ffe0ff */
[C---:B--2---:R-:W-:Y:S01]  /*1820*/  FADD.FTZ R5, -R218.reuse, R206 ;  /* 0x000000ceda057221 */ /* 0x044fe20000010100 */
[----:B------:R-:W-:-:S03]  /*1830*/  FADD.FTZ R11, -R218, R204 ;  /* 0x000000ccda0b7221 */ /* 0x000fc60000010100 */
[C---:B-----5:R-:W-:Y:S01]  /*1840*/  FMUL.FTZ R4, R0.reuse, R5 ;  /* 0x0000000500047220 */ /* 0x060fe20000410000 */
[----:B------:R-:W-:Y:S01]  /*1850*/  FMUL.FTZ R212, R0, R11 ;  /* 0x0000000b00d47220 */ /* 0x000fe20000410000 */
[C---:B------:R-:W-:Y:S01]  /*1860*/  FADD.FTZ R207, -R218.reuse, R207 ;  /* 0x000000cfdacf7221 */ /* 0x040fe20000010100 */
[--C-:B---3--:R-:W-:Y:S02]  /*1870*/  HADD2.F32 R5, -RZ, R189.reuse.H0_H0 ;  /* 0x200000bdff057230 */ /* 0x108fe40000004100 */
[--C-:B------:R-:W-:Y:S02]  /*1880*/  HADD2.F32 R11, -RZ, R188.reuse.H0_H0 ;  /* 0x200000bcff0b7230 */ /* 0x100fe40000004100 */
[----:B------:R-:W-:Y:S01]  /*1890*/  FADD.FTZ R205, -R218, R205 ;  /* 0x000000cddacd7221 */ /* 0x000fe20000010100 */
        /* <DEDUP_REMOVED lines=8> */
[----:B----4-:R-:W-:Y:S01]  /*1920*/  FADD.FTZ R11, -R218, R192 ;  /* 0x000000c0da0b7221 */ /* 0x010fe20000010100 */
[----:B------:R-:W-:-:S02]  /*1930*/  HADD2.F32 R188, -RZ, R188.H1_H1 ;  /* 0x300000bcffbc7230 */ /* 0x000fc40000004100 */
[----:B------:R-:W-:Y:S01]  /*1940*/  FMUL.FTZ R210, R0, R205 ;  /* 0x000000cd00d27220 */ /* 0x000fe20000410000 */
[----:B------:R-:W-:Y:S01]  /*1950*/  FADD.FTZ R17, -R218, R194 ;  /* 0x000000c2da117221 */ /* 0x000fe20000010100 */
[----:B------:R-:W-:Y:S01]  /*1960*/  FADD.FTZ R83, R83, R8 ;  /* 0x0000000853537221 */ /* 0x000fe20000010000 */
[-C--:B------:R-:W-:Y:S01]  /*1970*/  FFMA.FTZ R115, R5, R8.reuse, R115 ;  /* 0x0000000805737223 */ /* 0x080fe20000010073 */
[----:B------:R-:W-:Y:S01]  /*1980*/  FMUL.FTZ R243, R243, R8 ;  /* 0x00000008f3f37220 */ /* 0x000fe20000410000 */
[----:B------:R-:W-:Y:S01]  /*1990*/  FMUL.FTZ R8, R0, R11 ;  /* 0x0000000b00087220 */ /* 0x000fe20000410000 */
[--C-:B------:R-:W-:Y:S02]  /*19a0*/  HADD2.F32 R11, -RZ, R190.reuse.H0_H0 ;  /* 0x200000beff0b7230 */ /* 0x100fe40000004100 */
[----:B------:R-:W-:Y:S01]  /*19b0*/  FADD.FTZ R81, R81, R188 ;  /* 0x000000bc51517221 */ /* 0x000fe20000010000 */
[----:B------:R-:W-:Y:S02]  /*19c0*/  HADD2.F32 R189, -RZ, R191.H0_H0 ;  /* 0x200000bfffbd7230 */ /* 0x000fe40000004100 */
[-C--:B------:R-:W-:Y:S01]  /*19d0*/  FFMA.FTZ R113, R210, R188.reuse, R113 ;  /* 0x000000bcd2717223 */ /* 0x080fe20000010071 */
[----:B------:R-:W-:Y:S01]  /*19e0*/  FMUL.FTZ R249, R249, R188 ;  /* 0x000000bcf9f97220 */ /* 0x000fe20000410000 */
[----:B------:R-:W-:Y:S01]  /*19f0*/  FMUL.FTZ R14, R0, R17 ;  /* 0x00000011000e7220 */ /* 0x000fe20000410000 */
[----:B------:R-:W-:Y:S01]  /*1a00*/  FADD.FTZ R193, -R218, R193 ;  /* 0x000000c1dac17221 */ /* 0x000fe20000010100 */
[----:B------:R-:W-:Y:S01]  /*1a10*/  FADD.FTZ R188, R225, R252 ;  /* 0x000000fce1bc7221 */ /* 0x000fe20000010000 */
[----:B------:R-:W-:Y:S01]  /*1a20*/  FFMA.FTZ R17, R212, R252, R224 ;  /* 0x000000fcd4117223 */ /* 0x000fe200000100e0 */
[----:B------:R-:W-:Y:S01]  /*1a30*/  FADD.FTZ R76, R76, R11 ;  /* 0x0000000b4c4c7221 */ /* 0x000fe20000010000 */
[-C--:B------:R-:W-:Y:S01]  /*1a40*/  FFMA.FTZ R108, R8, R11.reuse, R108 ;  /* 0x0000000b086c7223 */ /* 0x080fe2000001006c */
[----:B------:R-:W-:Y:S01]  /*1a50*/  FMUL.FTZ R239, R239, R11 ;  /* 0x0000000befef7220 */ /* 0x000fe20000410000 */
        /* <DEDUP_REMOVED lines=29> */
.L_x_11765:
[----:B------:R-:W-:Y:S05]  /*1c30*/  BSYNC.RECONVERGENT B1 ;  /* 0x0000000000017941 */ /* 0x000fea0003800200 */
.L_x_11764:
        /* <DEDUP_REMOVED lines=13> */
[----:B------:R-:W-:Y:S02]  /*1d10*/  HADD2.F32 R232, -RZ, R136.H1_H1 ;  /* 0x30000088ffe87230 */ /* 0x000fe40000004100 */
[--C-:B------:R-:W-:Y:S02]  /*1d20*/  HADD2.F32 R230, -RZ, R137.reuse.H0_H0 ;  /* 0x20000089ffe67230 */ /* 0x100fe40000004100 */
[----:B------:R-:W-:Y:S02]  /*1d30*/  HADD2.F32 R221, -RZ, R137.H1_H1 ;  /* 0x30000089ffdd7230 */ /* 0x000fe40000004100 */
[----:B------:R-:W-:Y:S02]  /*1d40*/  HADD2.F32 R219, -RZ, R138.H0_H0 ;  /* 0x2000008affdb7230 */ /* 0x000fe40000004100 */
[----:B0-----:R-:W-:-:S05]  /*1d50*/  @P1 IMAD.WIDE.U32 R204, R223, 0x20, R204 ;  /* 0x00000020dfcc1825 */ /* 0x001fca00078e00cc */
[----:B------:R-:W5:Y:S04]  /*1d60*/  @P1 LDG.E.128 R172, desc[UR6][R204.64] ;  /* 0x00000006ccac1981 */ /* 0x000f68000c1e1d00 */
[----:B------:R0:W5:Y:S01]  /*1d70*/  @P1 LDG.E.128 R176, desc[UR6][R204.64+0x10] ;  /* 0x00001006ccb01981 */ /* 0x000162000c1e1d00 */
[----:B------:R-:W-:Y:S02]  /*1d80*/  HADD2.F32 R216, -RZ, R138.H1_H1 ;  /* 0x3000008affd87230 */ /* 0x000fe40000004100 */
[----:B--2---:R-:W-:-:S04]  /*1d90*/  FADD.FTZ R215, -R218, R188 ;  /* 0x000000bcdad77221 */ /* 0x004fc80000010100 */
[----:B-----5:R-:W-:Y:S01]  /*1da0*/  FMUL.FTZ R238, R0, R215 ;  /* 0x000000d700ee7220 */ /* 0x020fe20000410000 */
[--C-:B---3--:R-:W-:Y:S02]  /*1db0*/  HADD2.F32 R215, -RZ, R196.reuse.H0_H0 ;  /* 0x200000c4ffd77230 */ /* 0x108fe40000004100 */
[----:B------:R-:W-:Y:S02]  /*1dc0*/  HADD2.F32 R196, -RZ, R196.H1_H1 ;  /* 0x300000c4ffc47230 */ /* 0x000fe40000004100 */
[C---:B------:R-:W-:Y:S01]  /*1dd0*/  FADD.FTZ R233, -R218.reuse, R189 ;  /* 0x000000bddae97221 */ /* 0x040fe20000010100 */
[----:B------:R-:W-:Y:S01]  /*1de0*/  FMUL.FTZ R237, R237, R215 ;  /* 0x000000d7eded7220 */ /* 0x000fe20000410000 */
[C---:B------:R-:W-:Y:S01]  /*1df0*/  FADD.FTZ R207, -R218.reuse, R191 ;  /* 0x000000bfdacf7221 */ /* 0x040fe20000010100 */
[----:B----4-:R-:W-:Y:S01]  /*1e00*/  FADD.FTZ R191, -R218, R192 ;  /* 0x000000c0dabf7221 */ /* 0x010fe20000010100 */
[--C-:B0-----:R-:W-:Y:S02]  /*1e10*/  HADD2.F32 R205, -RZ, R197.reuse.H0_H0 ;  /* 0x200000c5ffcd7230 */ /* 0x101fe40000004100 */
[----:B------:R-:W-:Y:S01]  /*1e20*/  FMUL.FTZ R232, R232, R196 ;  /* 0x000000c4e8e87220 */ /* 0x000fe20000410000 */
[----:B------:R-:W-:Y:S01]  /*1e30*/  FADD.FTZ R225, R225, R237 ;  /* 0x000000ede1e17221 */ /* 0x000fe20000010000 */
[----:B------:R-:W-:Y:S01]  /*1e40*/  FADD.FTZ R231, -R218, R190 ;  /* 0x000000bedae77221 */ /* 0x000fe20000010100 */
[----:B------:R-:W-:Y:S01]  /*1e50*/  FMUL.FTZ R233, R0, R233 ;  /* 0x000000e900e97220 */ /* 0x000fe20000410000 */
[----:B------:R-:W-:Y:S01]  /*1e60*/  FFMA.FTZ R224, R238, R237, R224 ;  /* 0x000000edeee07223 */ /* 0x000fe200000100e0 */
[----:B------:R-:W-:-:S02]  /*1e70*/  HADD2.F32 R188, -RZ, R197.H1_H1 ;  /* 0x300000c5ffbc7230 */ /* 0x000fc40000004100 */
[C---:B------:R-:W-:Y:S01]  /*1e80*/  FMUL.FTZ R226, R0.reuse, R207 ;  /* 0x000000cf00e27220 */ /* 0x040fe20000410000 */
[----:B------:R-:W-:Y:S01]  /*1e90*/  FMUL.FTZ R220, R0, R191 ;  /* 0x000000bf00dc7220 */ /* 0x000fe20000410000 */
[----:B------:R-:W-:Y:S01]  /*1ea0*/  FADD.FTZ R189, -R218, R194 ;  /* 0x000000c2dabd7221 */ /* 0x000fe20000010100 */
[----:B------:R-:W-:Y:S01]  /*1eb0*/  FMUL.FTZ R230, R230, R205 ;  /* 0x000000cde6e67220 */ /* 0x000fe20000410000 */
[----:B------:R-:W-:Y:S02]  /*1ec0*/  HADD2.F32 R191, -RZ, R198.H0_H0 ;  /* 0x200000c6ffbf7230 */ /* 0x000fe40000004100 */
[----:B------:R-:W-:Y:S01]  /*1ed0*/  FADD.FTZ R225, R225, R232 ;  /* 0x000000e8e1e17221 */ /* 0x000fe20000010000 */
[----:B------:R-:W-:Y:S01]  /*1ee0*/  FMUL.FTZ R231, R0, R231 ;  /* 0x000000e700e77220 */ /* 0x000fe20000410000 */
        /* <DEDUP_REMOVED lines=8> */
[----:B------:R-:W-:Y:S01]  /*1f70*/  FADD.FTZ R72, R72, R215 ;  /* 0x000000d748487221 */ /* 0x000fe20000010000 */
[----:B------:R-:W-:Y:S01]  /*1f80*/  FFMA.FTZ R104, R238, R215, R104 ;  /* 0x000000d7ee687223 */ /* 0x000fe20000010068 */
[----:B------:R-:W-:Y:S01]  /*1f90*/  FADD.FTZ R68, R68, R191 ;  /* 0x000000bf44447221 */ /* 0x000fe20000010000 */
[-C--:B------:R-:W-:Y:S01]  /*1fa0*/  FFMA.FTZ R100, R220, R191.reuse, R100 ;  /* 0x000000bfdc647223 */ /* 0x080fe20000010064 */
[----:B------:R-:W-:Y:S01]  /*1fb0*/  FMUL.FTZ R219, R219, R191 ;  /* 0x000000bfdbdb7220 */ /* 0x000fe20000410000 */
[----:B------:R-:W-:Y:S01]  /*1fc0*/  FFMA.FTZ R189, R231, R230, R224 ;  /* 0x000000e6e7bd7223 */ /* 0x000fe200000100e0 */
[----:B------:R-:W-:-:S02]  /*1fd0*/  HADD2.F32 R191, -RZ, R199.H0_H0 ;  /* 0x200000c7ffbf7230 */ /* 0x000fc40000004100 */
[----:B------:R-:W-:Y:S01]  /*1fe0*/  FADD.FTZ R193, -R218, R193 ;  /* 0x000000c1dac17221 */ /* 0x000fe20000010100 */
[----:B------:R-:W-:Y:S02]  /*1ff0*/  HADD2.F32 R215, -RZ, R139.H0_H0 ;  /* 0x2000008bffd77230 */ /* 0x000fe40000004100 */
[----:B------:R-:W-:Y:S01]  /*2000*/  FADD.FTZ R188, R188, R221 ;  /* 0x000000ddbcbc7221 */ /* 0x000fe20000010000 */
[----:B------:R-:W-:Y:S02]  /*2010*/  HADD2.F32 R198, -RZ, R198.H1_H1 ;  /* 0x300000c6ffc67230 */ /* 0x000fe40000004100 */
[----:B------:R-:W-:Y:S01]  /*2020*/  FFMA.FTZ R189, R226, R221, R189 ;  /* 0x000000dde2bd7223 */ /* 0x000fe200000100bd */
[----:B------:R-:W-:Y:S01]  /*2030*/  FMUL.FTZ R217, R0, R193 ;  /* 0x000000c100d97220 */ /* 0x000fe20000410000 */
[----:B------:R-:W-:Y:S01]  /*2040*/  FADD.FTZ R70, R70, R191 ;  /* 0x000000bf46467221 */ /* 0x000fe20000010000 */
[-C--:B------:R-:W-:Y:S01]  /*2050*/  FFMA.FTZ R102, R196, R191.reuse, R102 ;  /* 0x000000bfc4667223 */ /* 0x080fe20000010066 */
[----:B------:R-:W-:Y:S01]  /*2060*/  FMUL.FTZ R215, R215, R191 ;  /* 0x000000bfd7d77220 */ /* 0x000fe20000410000 */
[----:B------:R-:W-:Y:S01]  /*2070*/  FADD.FTZ R191, R188, R219 ;  /* 0x000000dbbcbf7221 */ /* 0x000fe20000010000 */
[-C--:B------:R-:W-:Y:S01]  /*2080*/  FMUL.FTZ R216, R216, R198.reuse ;  /* 0x000000c6d8d87220 */ /* 0x080fe20000410000 */
[----:B------:R-:W-:Y:S01]  /*2090*/  FFMA.FTZ R188, R220, R219, R189 ;  /* 0x000000dbdcbc7223 */ /* 0x000fe200000100bd */
[----:B------:R-:W-:Y:S01]  /*20a0*/  FADD.FTZ R69, R69, R198 ;  /* 0x000000c645457221 */ /* 0x000fe20000010000 */
[----:B------:R-:W-:Y:S01]  /*20b0*/  FFMA.FTZ R101, R217, R198, R101 ;  /* 0x000000c6d9657223 */ /* 0x000fe20000010065 */
[----:B------:R-:W-:-:S02]  /*20c0*/  HADD2.F32 R192, -RZ, R199.H1_H1 ;  /* 0x300000c7ffc07230 */ /* 0x000fc40000004100 */
[----:B------:R-:W-:Y:S01]  /*20d0*/  FADD.FTZ R195, -R218, R195 ;  /* 0x000000c3dac37221 */ /* 0x000fe20000010100 */
[----:B------:R-:W-:Y:S02]  /*20e0*/  HADD2.F32 R198, -RZ, R139.H1_H1 ;  /* 0x3000008bffc67230 */ /* 0x000fe40000004100 */
        /* <DEDUP_REMOVED lines=12> */
.L_x_11767:
[----:B------:R-:W-:Y:S05]  /*21b0*/  BSYNC.RECONVERGENT B1 ;  /* 0x0000000000017941 */ /* 0x000fea0003800200 */
.L_x_11766:
        /* <DEDUP_REMOVED lines=22> */
.L_x_11826:
        /* <DEDUP_REMOVED lines=10> */
[----:B------:R-:W1:Y:S02]  /*23c0*/  LDC.64 R188, c[0x0][0x390] ;  /* 0x0000e400ffbc7b82 */ /* 0x000e640000000a00 */
[----:B-1----:R-:W-:-:S06]  /*23d0*/  IMAD.WIDE.U32 R188, R3, 0x10, R188 ;  /* 0x0000001003bc7825 */ /* 0x002fcc00078e00bc */
[----:B------:R-:W5:Y:S01]  /*23e0*/  LDG.E.128 R188, desc[UR6][R188.64] ;  /* 0x00000006bcbc7981 */ /* 0x000f62000c1e1d00 */
[----:B------:R-:W-:-:S04]  /*23f0*/  ISETP.NE.U32.AND P1, PT, RZ, UR12, PT ;  /* 0x0000000cff007c0c */ /* 0x000fc8000bf25070 */
[----:B------:R-:W-:-:S13]  /*2400*/  ISETP.NE.AND.EX P1, PT, RZ, UR13, PT, P1 ;  /* 0x0000000dff007c0c */ /* 0x000fda000bf25310 */
[----:B------:R-:W-:Y:S05]  /*2410*/  @P1 BRA `(.L_x_11773) ;  /* 0x0000000400141947 */ /* 0x000fea0003800000 */
[----:B------:R-:W-:Y:S01]  /*2420*/  FFMA.FTZ R195, R16, R192, R193 ;  /* 0x000000c010c37223 */ /* 0x000fe200000100c1 */
[--C-:B-----5:R-:W-:Y:S02]  /*2430*/  HADD2.F32 R194, -RZ, R191.reuse.H0_H0 ;  /* 0x200000bfffc27230 */ /* 0x120fe40000004100 */
[----:B------:R-:W-:Y:S02]  /*2440*/  HADD2.F32 R191, -RZ, R191.H1_H1 ;  /* 0x300000bfffbf7230 */ /* 0x000fe40000004100 */
[----:B------:R-:W-:Y:S01]  /*2450*/  FADD.FTZ R195, R228, -R195 ;  /* 0x800000c3e4c37221 */ /* 0x000fe20000010000 */
[----:B------:R-:W-:Y:S02]  /*2460*/  HADD2.F32 R204, -RZ, R189.H0_H0 ;  /* 0x200000bdffcc7230 */ /* 0x000fe40000004100 */
[----:B0-----:R-:W-:Y:S02]  /*2470*/  HADD2.F32 R206, -RZ, R157.H0_H0 ;  /* 0x2000009dffce7230 */ /* 0x001fe40000004100 */
[----:B------:R-:W-:-:S04]  /*2480*/  FMUL.FTZ R195, R0, R195 ;  /* 0x000000c300c37220 */ /* 0x000fc80000410000 */
[----:B------:R-:W-:-:S04]  /*2490*/  FMUL.FTZ R199, R195, R2 ;  /* 0x00000002c3c77220 */ /* 0x000fc80000410000 */
[----:B------:R-:W-:Y:S01]  /*24a0*/  FFMA.FTZ R194, R199, R194, R62 ;  /* 0x000000c2c7c27223 */ /* 0x000fe2000001003e */
[----:B------:R-:W-:-:S04]  /*24b0*/  FFMA.FTZ R62, R19, R192, R193 ;  /* 0x000000c0133e7223 */ /* 0x000fc800000100c1 */
[----:B------:R-:W-:Y:S01]  /*24c0*/  FADD.FTZ R195, R227, -R62 ;  /* 0x8000003ee3c37221 */ /* 0x000fe20000010000 */
[----:B------:R-:W-:-:S03]  /*24d0*/  FFMA.FTZ R62, R10, R192, R193 ;  /* 0x000000c00a3e7223 */ /* 0x000fc600000100c1 */
[----:B------:R-:W-:Y:S01]  /*24e0*/  FMUL.FTZ R205, R0, R195 ;  /* 0x000000c300cd7220 */ /* 0x000fe20000410000 */
[----:B------:R-:W-:-:S03]  /*24f0*/  FADD.FTZ R195, R241, -R62 ;  /* 0x8000003ef1c37221 */ /* 0x000fc60000010000 */
[----:B------:R-:W-:Y:S01]  /*2500*/  FMUL.FTZ R62, R205, R2 ;  /* 0x00000002cd3e7220 */ /* 0x000fe20000410000 */
[----:B------:R-:W-:Y:S01]  /*2510*/  FMUL.FTZ R195, R0, R195 ;  /* 0x000000c300c37220 */ /* 0x000fe20000410000 */
[----:B------:R-:W-:Y:S02]  /*2520*/  FFMA.FTZ R205, R209, R192, R193 ;  /* 0x000000c0d1cd7223 */ /* 0x000fe400000100c1 */
[----:B------:R-:W-:Y:S01]  /*2530*/  FFMA.FTZ R191, R62, R191, R63 ;  /* 0x000000bf3ebf7223 */ /* 0x000fe2000001003f */
[----:B------:R-:W-:Y:S01]  /*2540*/  FMUL.FTZ R63, R195, R2 ;  /* 0x00000002c33f7220 */ /* 0x000fe20000410000 */
[--C-:B------:R-:W-:Y:S02]  /*2550*/  HADD2.F32 R195, -RZ, R190.reuse.H0_H0 ;  /* 0x200000beffc37230 */ /* 0x100fe40000004100 */
[----:B------:R-:W-:Y:S01]  /*2560*/  FADD.FTZ R205, R248, -R205 ;  /* 0x800000cdf8cd7221 */ /* 0x000fe20000010000 */
[----:B------:R-:W-:Y:S02]  /*2570*/  HADD2.F32 R190, -RZ, R190.H1_H1 ;  /* 0x300000beffbe7230 */ /* 0x000fe40000004100 */
[----:B------:R-:W-:Y:S01]  /*2580*/  FFMA.FTZ R195, R63, R195, R60 ;  /* 0x000000c33fc37223 */ /* 0x000fe2000001003c */
[----:B------:R-:W-:Y:S01]  /*2590*/  FFMA.FTZ R60, R13, R192, R193 ;  /* 0x000000c00d3c7223 */ /* 0x000fe200000100c1 */
[----:B------:R-:W-:-:S03]  /*25a0*/  FMUL.FTZ R205, R0, R205 ;  /* 0x000000cd00cd7220 */ /* 0x000fc60000410000 */
[----:B------:R-:W-:-:S04]  /*25b0*/  FADD.FTZ R207, R229, -R60 ;  /* 0x8000003ce5cf7221 */ /* 0x000fc80000010000 */
[----:B------:R-:W-:-:S04]  /*25c0*/  FMUL.FTZ R207, R0, R207 ;  /* 0x000000cf00cf7220 */ /* 0x000fc80000410000 */
[----:B------:R-:W-:-:S04]  /*25d0*/  FMUL.FTZ R60, R207, R2 ;  /* 0x00000002cf3c7220 */ /* 0x000fc80000410000 */
[----:B------:R-:W-:Y:S01]  /*25e0*/  FFMA.FTZ R190, R60, R190, R61 ;  /* 0x000000be3cbe7223 */ /* 0x000fe2000001003d */
[----:B------:R-:W-:-:S04]  /*25f0*/  FMUL.FTZ R61, R205, R2 ;  /* 0x00000002cd3d7220 */ /* 0x000fc80000410000 */
[----:B------:R-:W-:Y:S01]  /*2600*/  FFMA.FTZ R66, R61, R204, R66 ;  /* 0x000000cc3d427223 */ /* 0x000fe20000010042 */
[----:B------:R-:W-:-:S04]  /*2610*/  FFMA.FTZ R204, R6, R192, R193 ;  /* 0x000000c006cc7223 */ /* 0x000fc800000100c1 */
[----:B------:R-:W-:Y:S01]  /*2620*/  FADD.FTZ R205, R245, -R204 ;  /* 0x800000ccf5cd7221 */ /* 0x000fe20000010000 */
[----:B------:R-:W-:-:S03]  /*2630*/  HADD2.F32 R204, -RZ, R189.H1_H1 ;  /* 0x300000bdffcc7230 */ /* 0x000fc60000004100 */
[----:B------:R-:W-:-:S04]  /*2640*/  FMUL.FTZ R205, R0, R205 ;  /* 0x000000cd00cd7220 */ /* 0x000fc80000410000 */
[----:B------:R-:W-:Y:S01]  /*2650*/  FMUL.FTZ R189, R205, R2 ;  /* 0x00000002cdbd7220 */ /* 0x000fe20000410000 */
[----:B------:R-:W-:-:S03]  /*2660*/  HADD2.F32 R205, -RZ, R159.H1_H1 ;  /* 0x3000009fffcd7230 */ /* 0x000fc60000004100 */
[----:B------:R-:W-:Y:S01]  /*2670*/  FFMA.FTZ R67, R189, R204, R67 ;  /* 0x000000ccbd437223 */ /* 0x000fe20000010043 */
[----:B------:R-:W-:Y:S02]  /*2680*/  HADD2.F32 R204, -RZ, R159.H0_H0 ;  /* 0x2000009fffcc7230 */ /* 0x000fe40000004100 */
[----:B------:R-:W-:Y:S01]  /*2690*/  FMUL.FTZ R62, R62, R205 ;  /* 0x000000cd3e3e7220 */ /* 0x000fe20000410000 */
[----:B------:R-:W-:Y:S01]  /*26a0*/  FMUL.FTZ R205, R61, R206 ;  /* 0x000000ce3dcd7220 */ /* 0x000fe20000410000 */
[----:B------:R-:W-:Y:S02]  /*26b0*/  HADD2.F32 R206, -RZ, R157.H1_H1 ;  /* 0x3000009dffce7230 */ /* 0x000fe40000004100 */
[----:B------:R-:W-:Y:S01]  /*26c0*/  FMUL.FTZ R199, R199, R204 ;  /* 0x000000ccc7c77220 */ /* 0x000fe20000410000 */
[----:B------:R-:W-:Y:S02]  /*26d0*/  HADD2.F32 R204, -RZ, R158.H0_H0 ;  /* 0x2000009effcc7230 */ /* 0x000fe40000004100 */
[----:B------:R-:W-:Y:S01]  /*26e0*/  FMUL.FTZ R61, R189, R206 ;  /* 0x000000cebd3d7220 */ /* 0x000fe20000410000 */
[----:B------:R-:W-:Y:S01]  /*26f0*/  FFMA.FTZ R206, R208, R192, R193 ;  /* 0x000000c0d0ce7223 */ /* 0x000fe200000100c1 */
[----:B------:R-:W-:-:S02]  /*2700*/  HADD2.F32 R189, -RZ, R188.H0_H0 ;  /* 0x200000bcffbd7230 */ /* 0x000fc40000004100 */
[----:B------:R-:W-:Y:S01]  /*2710*/  FMUL.FTZ R204, R63, R204 ;  /* 0x000000cc3fcc7220 */ /* 0x000fe20000410000 */
[----:B------:R-:W-:Y:S01]  /*2720*/  HADD2.F32 R63, -RZ, R158.H1_H1 ;  /* 0x3000009eff3f7230 */ /* 0x000fe20000004100 */
[----:B------:R-:W-:Y:S01]  /*2730*/  F2FP.F16.F32.PACK_AB R61, R61, R205 ;  /* 0x000000cd3d3d723e */ /* 0x000fe200000000ff */
[----:B------:R-:W-:-:S03]  /*2740*/  HADD2.F32 R188, -RZ, R188.H1_H1 ;  /* 0x300000bcffbc7230 */ /* 0x000fc60000004100 */
[----:B------:R-:W-:Y:S01]  /*2750*/  FMUL.FTZ R60, R60, R63 ;  /* 0x0000003f3c3c7220 */ /* 0x000fe20000410000 */
[----:B------:R-:W-:Y:S01]  /*2760*/  FADD.FTZ R63, R235, -R206 ;  /* 0x800000ceeb3f7221 */ /* 0x000fe20000010000 */
[----:B------:R-:W-:-:S03]  /*2770*/  FFMA.FTZ R206, R211, R192, R193 ;  /* 0x000000c0d3ce7223 */ /* 0x000fc600000100c1 */
[----:B------:R-:W-:-:S04]  /*2780*/  FMUL.FTZ R63, R0, R63 ;  /* 0x0000003f003f7220 */ /* 0x000fc80000410000 */
[----:B------:R-:W-:-:S04]  /*2790*/  FMUL.FTZ R63, R63, R2 ;  /* 0x000000023f3f7220 */ /* 0x000fc80000410000 */
[----:B------:R-:W-:Y:S01]  /*27a0*/  FFMA.FTZ R189, R63, R189, R64 ;  /* 0x000000bd3fbd7223 */ /* 0x000fe20000010040 */
[----:B------:R-:W-:-:S05]  /*27b0*/  HADD2.F32 R64, -RZ, R156.H0_H0 ;  /* 0x2000009cff407230 */ /* 0x000fca0000004100 */
[----:B------:R-:W-:Y:S01]  /*27c0*/  FMUL.FTZ R64, R63, R64 ;  /* 0x000000403f407220 */ /* 0x000fe20000410000 */
[----:B------:R-:W-:-:S04]  /*27d0*/  FADD.FTZ R63, R251, -R206 ;  /* 0x800000cefb3f7221 */ /* 0x000fc80000010000 */
[----:B------:R-:W-:-:S04]  /*27e0*/  FMUL.FTZ R63, R0, R63 ;  /* 0x0000003f003f7220 */ /* 0x000fc80000410000 */
[----:B------:R-:W-:Y:S01]  /*27f0*/  FMUL.FTZ R206, R63, R2 ;  /* 0x000000023fce7220 */ /* 0x000fe20000410000 */
[----:B------:R-:W-:-:S03]  /*2800*/  HADD2.F32 R63, -RZ, R156.H1_H1 ;  /* 0x3000009cff3f7230 */ /* 0x000fc60000004100 */
[C---:B------:R-:W-:Y:S02]  /*2810*/  FFMA.FTZ R188, R206.reuse, R188, R65 ;  /* 0x000000bccebc7223 */ /* 0x040fe40000010041 */
[----:B------:R-:W-:Y:S01]  /*2820*/  FMUL.FTZ R65, R206, R63 ;  /* 0x0000003fce417220 */ /* 0x000fe20000410000 */
[----:B------:R-:W-:Y:S02]  /*2830*/  F2FP.F16.F32.PACK_AB R63, R62, R199 ;  /* 0x000000c73e3f723e */ /* 0x000fe400000000ff */
[----:B------:R-:W-:Y:S02]  /*2840*/  F2FP.F16.F32.PACK_AB R62, R60, R204 ;  /* 0x000000cc3c3e723e */ /* 0x000fe400000000ff */
[----:B------:R-:W-:Y:S01]  /*2850*/  F2FP.F16.F32.PACK_AB R60, R65, R64 ;  /* 0x00000040413c723e */ /* 0x000fe200000000ff */
[----:B------:R-:W-:Y:S06]  /*2860*/  BRA `(.L_x_11774) ;  /* 0x0000000400107947 */ /* 0x000fec0003800000 */
.L_x_11773:
[-CC-:B------:R-:W-:Y:S01]  /*2870*/  FFMA.FTZ R181, R16, R192.reuse, R193.reuse ;  /* 0x000000c010b57223 */ /* 0x180fe200000100c1 */
[--C-:B-----5:R-:W-:Y:S02]  /*2880*/  HADD2.F32 R194, -RZ, R191.reuse.H0_H0 ;  /* 0x200000bfffc27230 */ /* 0x120fe40000004100 */
[-C--:B------:R-:W-:Y:S01]  /*2890*/  FFMA.FTZ R180, R10, R192.reuse, R193 ;  /* 0x000000c00ab47223 */ /* 0x080fe200000100c1 */
[----:B------:R-:W-:Y:S02]  /*28a0*/  HADD2.F32 R191, -RZ, R191.H1_H1 ;  /* 0x300000bfffbf7230 */ /* 0x000fe40000004100 */
[----:B------:R-:W-:Y:S01]  /*28b0*/  FADD.FTZ R181, R228, -R181 ;  /* 0x800000b5e4b57221 */ /* 0x000fe20000010000 */
[--C-:B------:R-:W-:Y:S02]  /*28c0*/  HADD2.F32 R195, -RZ, R190.reuse.H0_H0 ;  /* 0x200000beffc37230 */ /* 0x100fe40000004100 */
[----:B0-----:R-:W-:Y:S01]  /*28d0*/  FFMA.FTZ R206, R211, R192, R193 ;  /* 0x000000c0d3ce7223 */ /* 0x001fe200000100c1 */
[----:B------:R-:W-:-:S02]  /*28e0*/  HADD2.F32 R190, -RZ, R190.H1_H1 ;  /* 0x300000beffbe7230 */ /* 0x000fc40000004100 */
[----:B------:R-:W-:-:S04]  /*28f0*/  FMUL.FTZ R182, R0, R181 ;  /* 0x000000b500b67220 */ /* 0x000fc80000410000 */
[----:B------:R-:W-:-:S04]  /*2900*/  FMUL.FTZ R181, R182, R2 ;  /* 0x00000002b6b57220 */ /* 0x000fc80000410000 */
[----:B------:R-:W-:Y:S01]  /*2910*/  FFMA.FTZ R194, R181, R194, R62 ;  /* 0x000000c2b5c27223 */ /* 0x000fe2000001003e */
[----:B------:R-:W-:-:S04]  /*2920*/  FFMA.FTZ R62, R19, R192, R193 ;  /* 0x000000c0133e7223 */ /* 0x000fc800000100c1 */
[----:B------:R-:W-:Y:S01]  /*2930*/  FADD.FTZ R183, R227, -R62 ;  /* 0x8000003ee3b77221 */ /* 0x000fe20000010000 */
[----:B------:R-:W-:-:S03]  /*2940*/  HADD2.F32 R62, -RZ, R159.H0_H0 ;  /* 0x2000009fff3e7230 */ /* 0x000fc60000004100 */
[----:B------:R-:W-:Y:S02]  /*2950*/  FMUL.FTZ R183, R0, R183 ;  /* 0x000000b700b77220 */ /* 0x000fe40000410000 */
[----:B------:R-:W-:Y:S01]  /*2960*/  FMUL.FTZ R62, R181, R62 ;  /* 0x0000003eb53e7220 */ /* 0x000fe20000410000 */
[----:B------:R-:W-:Y:S02]  /*2970*/  HADD2.F32 R181, -RZ, R159.H1_H1 ;  /* 0x3000009fffb57230 */ /* 0x000fe40000004100 */
[----:B------:R-:W-:-:S04]  /*2980*/  FMUL.FTZ R184, R183, R2 ;  /* 0x00000002b7b87220 */ /* 0x000fc80000410000 */
[----:B------:R-:W-:Y:S01]  /*2990*/  FFMA.FTZ R191, R184, R191, R63 ;  /* 0x000000bfb8bf7223 */ /* 0x000fe2000001003f */
[----:B------:R-:W-:-:S04]  /*29a0*/  FADD.FTZ R63, R241, -R180 ;  /* 0x800000b4f13f7221 */ /* 0x000fc80000010000 */
[----:B------:R-:W-:Y:S01]  /*29b0*/  FMUL.FTZ R180, R0, R63 ;  /* 0x0000003f00b47220 */ /* 0x000fe20000410000 */
[----:B------:R-:W-:-:S03]  /*29c0*/  FMUL.FTZ R63, R184, R181 ;  /* 0x000000b5b83f7220 */ /* 0x000fc60000410000 */
[----:B------:R-:W-:Y:S02]  /*29d0*/  FMUL.FTZ R185, R180, R2 ;  /* 0x00000002b4b97220 */ /* 0x000fe40000410000 */
[----:B------:R-:W-:Y:S02]  /*29e0*/  F2FP.F16.F32.PACK_AB R63, R63, R62 ;  /* 0x0000003e3f3f723e */ /* 0x000fe400000000ff */
        /* <DEDUP_REMOVED lines=9> */
[----:B------:R-:W-:-:S04]  /*2a80*/  FFMA.FTZ R61, R209, R192, R193 ;  /* 0x000000c0d13d7223 */ /* 0x000fc800000100c1 */
[----:B------:R-:W-:-:S04]  /*2a90*/  FADD.FTZ R61, R248, -R61 ;  /* 0x8000003df83d7221 */ /* 0x000fc80000010000 */
[----:B------:R-:W-:Y:S01]  /*2aa0*/  FMUL.FTZ R186, R0, R61 ;  /* 0x0000003d00ba7220 */ /* 0x000fe20000410000 */
[----:B------:R-:W-:Y:S01]  /*2ab0*/  FMUL.FTZ R61, R184, R185 ;  /* 0x000000b9b83d7220 */ /* 0x000fe20000410000 */
[--C-:B------:R-:W-:Y:S02]  /*2ac0*/  HADD2.F32 R184, -RZ, R189.reuse.H0_H0 ;  /* 0x200000bdffb87230 */ /* 0x100fe40000004100 */
[----:B------:R-:W-:Y:S01]  /*2ad0*/  FMUL.FTZ R199, R186, R2 ;  /* 0x00000002bac77220 */ /* 0x000fe20000410000 */
[----:B------:R-:W-:Y:S01]  /*2ae0*/  HADD2.F32 R189, -RZ, R189.H1_H1 ;  /* 0x300000bdffbd7230 */ /* 0x000fe20000004100 */
[----:B------:R-:W-:Y:S02]  /*2af0*/  F2FP.F16.F32.PACK_AB R62, R61, R60 ;  /* 0x0000003c3d3e723e */ /* 0x000fe400000000ff */
[----:B------:R-:W-:Y:S01]  /*2b00*/  FFMA.FTZ R66, R199, R184, R66 ;  /* 0x000000b8c7427223 */ /* 0x000fe20000010042 */
[----:B------:R-:W-:-:S04]  /*2b10*/  FFMA.FTZ R184, R6, R192, R193 ;  /* 0x000000c006b87223 */ /* 0x000fc800000100c1 */
[----:B------:R-:W-:Y:S01]  /*2b20*/  FADD.FTZ R187, R245, -R184 ;  /* 0x800000b8f5bb7221 */ /* 0x000fe20000010000 */
[----:B------:R-:W-:-:S03]  /*2b30*/  HADD2.F32 R184, -RZ, R157.H0_H0 ;  /* 0x2000009dffb87230 */ /* 0x000fc60000004100 */
[----:B------:R-:W-:Y:S02]  /*2b40*/  FMUL.FTZ R187, R0, R187 ;  /* 0x000000bb00bb7220 */ /* 0x000fe40000410000 */
[----:B------:R-:W-:Y:S01]  /*2b50*/  FMUL.FTZ R199, R199, R184 ;  /* 0x000000b8c7c77220 */ /* 0x000fe20000410000 */
[----:B------:R-:W-:Y:S01]  /*2b60*/  FFMA.FTZ R184, R208, R192, R193 ;  /* 0x000000c0d0b87223 */ /* 0x000fe200000100c1 */
[----:B------:R-:W-:-:S03]  /*2b70*/  FMUL.FTZ R204, R187, R2 ;  /* 0x00000002bbcc7220 */ /* 0x000fc60000410000 */
[----:B------:R-:W-:Y:S01]  /*2b80*/  FADD.FTZ R185, R235, -R184 ;  /* 0x800000b8ebb97221 */ /* 0x000fe20000010000 */
[----:B------:R-:W-:Y:S01]  /*2b90*/  FFMA.FTZ R67, R204, R189, R67 ;  /* 0x000000bdcc437223 */ /* 0x000fe20000010043 */
[----:B------:R-:W-:Y:S02]  /*2ba0*/  HADD2.F32 R189, -RZ, R157.H1_H1 ;  /* 0x3000009dffbd7230 */ /* 0x000fe40000004100 */
[----:B------:R-:W-:-:S03]  /*2bb0*/  FMUL.FTZ R184, R0, R185 ;  /* 0x000000b900b87220 */ /* 0x000fc60000410000 */
[----:B------:R-:W-:Y:S01]  /*2bc0*/  FMUL.FTZ R204, R204, R189 ;  /* 0x000000bdcccc7220 */ /* 0x000fe20000410000 */
[--C-:B------:R-:W-:Y:S02]  /*2bd0*/  HADD2.F32 R189, -RZ, R188.reuse.H0_H0 ;  /* 0x200000bcffbd7230 */ /* 0x100fe40000004100 */
[----:B------:R-:W-:Y:S01]  /*2be0*/  FMUL.FTZ R185, R184, R2 ;  /* 0x00000002b8b97220 */ /* 0x000fe20000410000 */
[----:B------:R-:W-:Y:S01]  /*2bf0*/  HADD2.F32 R188, -RZ, R188.H1_H1 ;  /* 0x300000bcffbc7230 */ /* 0x000fe20000004100 */
[----:B------:R-:W-:Y:S02]  /*2c00*/  F2FP.F16.F32.PACK_AB R61, R204, R199 ;  /* 0x000000c7cc3d723e */ /* 0x000fe400000000ff */
[----:B------:R-:W-:Y:S01]  /*2c10*/  FFMA.FTZ R189, R185, R189, R64 ;  /* 0x000000bdb9bd7223 */ /* 0x000fe20000010040 */
[----:B------:R-:W-:-:S05]  /*2c20*/  HADD2.F32 R64, -RZ, R156.H0_H0 ;  /* 0x2000009cff407230 */ /* 0x000fca0000004100 */
[----:B------:R-:W-:Y:S01]  /*2c30*/  FMUL.FTZ R64, R185, R64 ;  /* 0x00000040b9407220 */ /* 0x000fe20000410000 */
[----:B------:R-:W-:-:S04]  /*2c40*/  FADD.FTZ R185, R251, -R206 ;  /* 0x800000cefbb97221 */ /* 0x000fc80000010000 */
[----:B------:R-:W-:-:S04]  /*2c50*/  FMUL.FTZ R185, R0, R185 ;  /* 0x000000b900b97220 */ /* 0x000fc80000410000 */
[----:B------:R-:W-:-:S04]  /*2c60*/  FMUL.FTZ R206, R185, R2 ;  /* 0x00000002b9ce7220 */ /* 0x000fc80000410000 */
[----:B------:R-:W-:Y:S01]  /*2c70*/  FFMA.FTZ R188, R206, R188, R65 ;  /* 0x000000bccebc7223 */ /* 0x000fe20000010041 */
[----:B------:R-:W-:-:S05]  /*2c80*/  HADD2.F32 R65, -RZ, R156.H1_H1 ;  /* 0x3000009cff417230 */ /* 0x000fca0000004100 */
[----:B------:R-:W-:-:S05]  /*2c90*/  FMUL.FTZ R65, R206, R65 ;  /* 0x00000041ce417220 */ /* 0x000fca0000410000 */
[----:B------:R-:W-:-:S07]  /*2ca0*/  F2FP.F16.F32.PACK_AB R60, R65, R64 ;  /* 0x00000040413c723e */ /* 0x000fce00000000ff */
.L_x_11774:
[----:B------:R-:W0:Y:S08]  /*2cb0*/  @P1 LDC.64 R64, c[0x0][0x478] ;  /* 0x00011e00ff401b82 */ /* 0x000e300000000a00 */
[----:B------:R-:W1:Y:S01]  /*2cc0*/  LDC.64 R204, c[0x0][0x468] ;  /* 0x00011a00ffcc7b82 */ /* 0x000e620000000a00 */
[----:B0-----:R-:W-:-:S05]  /*2cd0*/  @P1 IMAD.WIDE.U32 R64, R3, 0x20, R64 ;  /* 0x0000002003401825 */ /* 0x001fca00078e0040 */
[----:B------:R-:W-:Y:S04]  /*2ce0*/  @P1 STG.E.128 desc[UR6][R64.64], R184 ;  /* 0x000000b840001986 */ /* 0x000fe8000c101d06 */
[----:B------:R1:W-:Y:S02]  /*2cf0*/  @P1 STG.E.128 desc[UR6][R64.64+0x10], R180 ;  /* 0x000010b440001986 */ /* 0x0003e4000c101d06 */
[C---:B-1----:R-:W-:Y:S01]  /*2d00*/  IMAD.WIDE.U32 R64, R3.reuse, 0x10, R204 ;  /* 0x0000001003407825 */ /* 0x042fe200078e00cc */
        /* <DEDUP_REMOVED lines=8> */
.L_x_11772:
[----:B------:R-:W-:Y:S05]  /*2d90*/  BSYNC.RECONVERGENT B2 ;  /* 0x0000000000027941 */ /* 0x000fea0003800200 */
.L_x_11771:
[----:B------:R-:W-:Y:S04]  /*2da0*/  BSSY.RECONVERGENT B2, `(.L_x_11775) ;  /* 0x00000a0000027945 */ /* 0x000fe80003800200 */
[----:B------:R-:W-:Y:S05]  /*2db0*/  @!P3 BRA `(.L_x_11776) ;  /* 0x000000080078b947 */ /* 0x000fea0003800000 */
[----:B------:R-:W1:Y:S01]  /*2dc0*/  LDC.64 R188, c[0x0][0x390] ;  /* 0x0000e400ffbc7b82 */ /* 0x000e620000000a00 */
[----:B------:R2:W5:Y:S01]  /*2dd0*/  LDL R218, [R1] ;  /* 0x0000000001da7983 */ /* 0x0005620000100800 */
[----:B-1----:R-:W-:-:S06]  /*2de0*/  IMAD.WIDE.U32 R188, R3, 0x10, R188 ;  /* 0x0000001003bc7825 */ /* 0x002fcc00078e00bc */
[----:B------:R-:W5:Y:S01]  /*2df0*/  LDG.E.128 R188, desc[UR6][R188.64] ;  /* 0x00000006bcbc7981 */ /* 0x000f62000c1e1d00 */
[----:B------:R-:W-:-:S04]  /*2e00*/  ISETP.NE.U32.AND P1, PT, RZ, UR12, PT ;  /* 0x0000000cff007c0c */ /* 0x000fc8000bf25070 */
[----:B------:R-:W-:-:S13]  /*2e10*/  ISETP.NE.AND.EX P1, PT, RZ, UR13, PT, P1 ;  /* 0x0000000dff007c0c */ /* 0x000fda000bf25310 */
[----:B--2---:R-:W-:Y:S05]  /*2e20*/  @!P1 BRA `(.L_x_11777) ;  /* 0x0000000400149947 */ /* 0x004fea0003800000 */
[-CC-:B------:R-:W-:Y:S01]  /*2e30*/  FFMA.FTZ R180, R15, R192.reuse, R193.reuse ;  /* 0x000000c00fb47223 */ /* 0x180fe200000100c1 */
[----:B------:R-:W-:Y:S01]  /*2e40*/  FFMA.FTZ R183, R18, R192, R193 ;  /* 0x000000c012b77223 */ /* 0x000fe200000100c1 */
[--C-:B-----5:R-:W-:Y:S02]  /*2e50*/  HADD2.F32 R194, -RZ, R191.reuse.H0_H0 ;  /* 0x200000bfffc27230 */ /* 0x120fe40000004100 */
[----:B------:R-:W-:Y:S01]  /*2e60*/  FADD.FTZ R181, R203, -R180 ;  /* 0x800000b4cbb57221 */ /* 0x000fe20000010000 */
[----:B------:R-:W-:Y:S01]  /*2e70*/  FADD.FTZ R183, R202, -R183 ;  /* 0x800000b7cab77221 */ /* 0x000fe20000010000 */
[----:B------:R-:W-:Y:S02]  /*2e80*/  HADD2.F32 R191, -RZ, R191.H1_H1 ;  /* 0x300000bfffbf7230 */ /* 0x000fe40000004100 */
[C---:B------:R-:W-:Y:S01]  /*2e90*/  FMUL.FTZ R182, R0.reuse, R181 ;  /* 0x000000b500b67220 */ /* 0x040fe20000410000 */
[----:B------:R-:W-:Y:S01]  /*2ea0*/  FMUL.FTZ R183, R0, R183 ;  /* 0x000000b700b77220 */ /* 0x000fe20000410000 */
[----:B------:R-:W-:-:S02]  /*2eb0*/  HADD2.F32 R195, -RZ, R190.H0_H0 ;  /* 0x200000beffc37230 */ /* 0x000fc40000004100 */
[-C--:B------:R-:W-:Y:S01]  /*2ec0*/  FMUL.FTZ R181, R182, R2.reuse ;  /* 0x00000002b6b57220 */ /* 0x080fe20000410000 */
[----:B------:R-:W-:Y:S01]  /*2ed0*/  FMUL.FTZ R184, R183, R2 ;  /* 0x00000002b7b87220 */ /* 0x000fe20000410000 */
[----:B------:R-:W-:Y:S02]  /*2ee0*/  HADD2.F32 R190, -RZ, R190.H1_H1 ;  /* 0x300000beffbe7230 */ /* 0x000fe40000004100 */
[----:B------:R-:W-:Y:S01]  /*2ef0*/  FFMA.FTZ R194, R181, R194, R54 ;  /* 0x000000c2b5c27223 */ /* 0x000fe20000010036 */
[----:B------:R-:W-:Y:S02]  /*2f00*/  HADD2.F32 R54, -RZ, R151.H0_H0 ;  /* 0x20000097ff367230 */ /* 0x000fe40000004100 */
[----:B------:R-:W-:Y:S01]  /*2f10*/  FFMA.FTZ R191, R184, R191, R55 ;  /* 0x000000bfb8bf7223 */ /* 0x000fe20000010037 */
[----:B------:R-:W-:Y:S02]  /*2f20*/  FFMA.FTZ R55, R9, R192, R193 ;  /* 0x000000c009377223 */ /* 0x000fe400000100c1 */
[----:B------:R-:W-:-:S02]  /*2f30*/  FMUL.FTZ R54, R181, R54 ;  /* 0x00000036b5367220 */ /* 0x000fc40000410000 */
[----:B------:R-:W-:Y:S01]  /*2f40*/  FADD.FTZ R55, R240, -R55 ;  /* 0x80000037f0377221 */ /* 0x000fe20000010000 */
[----:B------:R-:W-:-:S03]  /*2f50*/  HADD2.F32 R181, -RZ, R151.H1_H1 ;  /* 0x30000097ffb57230 */ /* 0x000fc60000004100 */
[----:B------:R-:W-:Y:S02]  /*2f60*/  FMUL.FTZ R180, R0, R55 ;  /* 0x0000003700b47220 */ /* 0x000fe40000410000 */
[----:B------:R-:W-:Y:S01]  /*2f70*/  FMUL.FTZ R55, R184, R181 ;  /* 0x000000b5b8377220 */ /* 0x000fe20000410000 */
[--C-:B------:R-:W-:Y:S01]  /*2f80*/  FFMA.FTZ R181, R12, R192, R193.reuse ;  /* 0x000000c00cb57223 */ /* 0x100fe200000100c1 */
[----:B------:R-:W-:Y:S01]  /*2f90*/  FMUL.FTZ R185, R180, R2 ;  /* 0x00000002b4b97220 */ /* 0x000fe20000410000 */
[----:B------:R-:W-:Y:S02]  /*2fa0*/  FFMA.FTZ R184, R200, R192, R193 ;  /* 0x000000c0c8b87223 */ /* 0x000fe400000100c1 */
[----:B------:R-:W-:Y:S01]  /*2fb0*/  FADD.FTZ R181, R236, -R181 ;  /* 0x800000b5ecb57221 */ /* 0x000fe20000010000 */
[----:B------:R-:W-:Y:S01]  /*2fc0*/  FFMA.FTZ R195, R185, R195, R52 ;  /* 0x000000c3b9c37223 */ /* 0x000fe20000010034 */
[----:B------:R-:W-:Y:S01]  /*2fd0*/  HADD2.F32 R52, -RZ, R150.H0_H0 ;  /* 0x20000096ff347230 */ /* 0x000fe20000004100 */
[----:B------:R-:W-:Y:S01]  /*2fe0*/  F2FP.F16.F32.PACK_AB R55, R55, R54 ;  /* 0x000000363737723e */ /* 0x000fe200000000ff */
[----:B------:R-:W-:-:S03]  /*2ff0*/  FMUL.FTZ R181, R0, R181 ;  /* 0x000000b500b57220 */ /* 0x000fc60000410000 */
[----:B------:R-:W-:Y:S01]  /*3000*/  FMUL.FTZ R52, R185, R52 ;  /* 0x00000034b9347220 */ /* 0x000fe20000410000 */
[----:B------:R-:W-:Y:S01]  /*3010*/  FMUL.FTZ R204, R181, R2 ;  /* 0x00000002b5cc7220 */ /* 0x000fe20000410000 */
[----:B------:R-:W-:-:S03]  /*3020*/  HADD2.F32 R185, -RZ, R150.H1_H1 ;  /* 0x30000096ffb97230 */ /* 0x000fc60000004100 */
[----:B------:R-:W-:Y:S01]  /*3030*/  FFMA.FTZ R190, R204, R190, R53 ;  /* 0x000000beccbe7223 */ /* 0x000fe20000010035 */
[----:B------:R-:W-:Y:S01]  /*3040*/  FADD.FTZ R53, R247, -R184 ;  /* 0x800000b8f7357221 */ /* 0x000fe20000010000 */
[--C-:B------:R-:W-:Y:S02]  /*3050*/  HADD2.F32 R184, -RZ, R189.reuse.H0_H0 ;  /* 0x200000bdffb87230 */ /* 0x100fe40000004100 */
[----:B------:R-:W-:Y:S02]  /*3060*/  HADD2.F32 R189, -RZ, R189.H1_H1 ;  /* 0x300000bdffbd7230 */ /* 0x000fe40000004100 */
[----:B------:R-:W-:Y:S01]  /*3070*/  FMUL.FTZ R186, R0, R53 ;  /* 0x0000003500ba7220 */ /* 0x000fe20000410000 */
[----:B------:R-:W-:Y:S01]  /*3080*/  FMUL.FTZ R53, R204, R185 ;  /* 0x000000b9cc357220 */ /* 0x000fe20000410000 */
[----:B------:R-:W-:Y:S02]  /*3090*/  FFMA.FTZ R185, R7, R192, R193 ;  /* 0x000000c007b97223 */ /* 0x000fe400000100c1 */
[----:B0-----:R-:W-:-:S02]  /*30a0*/  FMUL.FTZ R199, R186, R2 ;  /* 0x00000002bac77220 */ /* 0x001fc40000410000 */
[----:B------:R-:W-:Y:S01]  /*30b0*/  FADD.FTZ R185, R244, -R185 ;  /* 0x800000b9f4b97221 */ /* 0x000fe20000010000 */
[----:B------:R-:W-:Y:S01]  /*30c0*/  F2FP.F16.F32.PACK_AB R54, R53, R52 ;  /* 0x000000343536723e */ /* 0x000fe200000000ff */
[----:B------:R-:W-:Y:S01]  /*30d0*/  FFMA.FTZ R58, R199, R184, R58 ;  /* 0x000000b8c73a7223 */ /* 0x000fe2000001003a */
[----:B------:R-:W-:Y:S02]  /*30e0*/  HADD2.F32 R184, -RZ, R149.H0_H0 ;  /* 0x20000095ffb87230 */ /* 0x000fe40000004100 */
[----:B------:R-:W-:-:S03]  /*30f0*/  FMUL.FTZ R187, R0, R185 ;  /* 0x000000b900bb7220 */ /* 0x000fc60000410000 */
[----:B------:R-:W-:Y:S01]  /*3100*/  FMUL.FTZ R199, R199, R184 ;  /* 0x000000b8c7c77220 */ /* 0x000fe20000410000 */
[----:B------:R-:W-:Y:S01]  /*3110*/  FMUL.FTZ R204, R187, R2 ;  /* 0x00000002bbcc7220 */ /* 0x000fe20000410000 */
[----:B------:R-:W-:-:S03]  /*3120*/  FFMA.FTZ R184, R213, R192, R193 ;  /* 0x000000c0d5b87223 */ /* 0x000fc600000100c1 */
[----:B------:R-:W-:Y:S01]  /*3130*/  FFMA.FTZ R59, R204, R189, R59 ;  /* 0x000000bdcc3b7223 */ /* 0x000fe2000001003b */
[----:B------:R-:W-:Y:S01]  /*3140*/  FADD.FTZ R185, R218, -R184 ;  /* 0x800000b8dab97221 */ /* 0x000fe20000010000 */
[----:B------:R-:W-:-:S03]  /*3150*/  HADD2.F32 R189, -RZ, R149.H1_H1 ;  /* 0x30000095ffbd7230 */ /* 0x000fc60000004100 */
[----:B------:R-:W-:Y:S02]  /*3160*/  FMUL.FTZ R184, R0, R185 ;  /* 0x000000b900b87220 */ /* 0x000fe40000410000 */
        /* <DEDUP_REMOVED lines=8> */
[----:B------:R-:W-:-:S04]  /*31f0*/  FFMA.FTZ R185, R201, R192, R193 ;  /* 0x000000c0c9b97223 */ /* 0x000fc800000100c1 */
[----:B------:R-:W-:-:S04]  /*3200*/  FADD.FTZ R185, R250, -R185 ;  /* 0x800000b9fab97221 */ /* 0x000fc80000010000 */
[----:B------:R-:W-:-:S04]  /*3210*/  FMUL.FTZ R185, R0, R185 ;  /* 0x000000b900b97220 */ /* 0x000fc80000410000 */
[----:B------:R-:W-:-:S04]  /*3220*/  FMUL.FTZ R206, R185, R2 ;  /* 0x00000002b9ce7220 */ /* 0x000fc80000410000 */
[----:B------:R-:W-:Y:S01]  /*3230*/  FFMA.FTZ R188, R206, R188, R57 ;  /* 0x000000bccebc7223 */ /* 0x000fe20000010039 */
[----:B------:R-:W-:-:S05]  /*3240*/  HADD2.F32 R57, -RZ, R148.H1_H1 ;  /* 0x30000094ff397230 */ /* 0x000fca0000004100 */
[----:B------:R-:W-:-:S05]  /*3250*/  FMUL.FTZ R57, R206, R57 ;  /* 0x00000039ce397220 */ /* 0x000fca0000410000 */
[----:B------:R-:W-:Y:S01]  /*3260*/  F2FP.F16.F32.PACK_AB R52, R57, R56 ;  /* 0x000000383934723e */ /* 0x000fe200000000ff */
[----:B------:R-:W-:Y:S06]  /*3270*/  BRA `(.L_x_11778) ;  /* 0x0000000400107947 */ /* 0x000fec0003800000 */
.L_x_11777:
[----:B------:R-:W-:Y:S01]  /*3280*/  FFMA.FTZ R194, R15, R192, R193 ;  /* 0x000000c00fc27223 */ /* 0x000fe200000100c1 */
[----:B-----5:R-:W-:Y:S02]  /*3290*/  HADD2.F32 R204, -RZ, R189.H0_H0 ;  /* 0x200000bdffcc7230 */ /* 0x020fe40000004100 */
[----:B0-----:R-:W-:Y:S02]  /*32a0*/  HADD2.F32 R206, -RZ, R149.H0_H0 ;  /* 0x20000095ffce7230 */ /* 0x001fe40000004100 */
[----:B------:R-:W-:Y:S01]  /*32b0*/  FADD.FTZ R195, R203, -R194 ;  /* 0x800000c2cbc37221 */ /* 0x000fe20000010000 */
[--C-:B------:R-:W-:Y:S02]  /*32c0*/  HADD2.F32 R194, -RZ, R191.reuse.H0_H0 ;  /* 0x200000bfffc27230 */ /* 0x100fe40000004100 */
[----:B------:R-:W-:Y:S02]  /*32d0*/  HADD2.F32 R191, -RZ, R191.H1_H1 ;  /* 0x300000bfffbf7230 */ /* 0x000fe40000004100 */
[----:B------:R-:W-:-:S04]  /*32e0*/  FMUL.FTZ R195, R0, R195 ;  /* 0x000000c300c37220 */ /* 0x000fc80000410000 */
[----:B------:R-:W-:Y:S01]  /*32f0*/  FMUL.FTZ R199, R195, R2 ;  /* 0x00000002c3c77220 */ /* 0x000fe20000410000 */
[----:B------:R-:W-:-:S03]  /*3300*/  FFMA.FTZ R195, R18, R192, R193 ;  /* 0x000000c012c37223 */ /* 0x000fc600000100c1 */
[----:B------:R-:W-:Y:S01]  /*3310*/  FFMA.FTZ R194, R199, R194, R54 ;  /* 0x000000c2c7c27223 */ /* 0x000fe20000010036 */
        /* <DEDUP_REMOVED lines=15> */
[----:B------:R-:W-:Y:S01]  /*3410*/  FADD.FTZ R205, R247, -R52 ;  /* 0x80000034f7cd7221 */ /* 0x000fe20000010000 */
[----:B------:R-:W-:-:S03]  /*3420*/  FMUL.FTZ R52, R207, R2 ;  /* 0x00000002cf347220 */ /* 0x000fc60000410000 */
[----:B------:R-:W-:Y:S01]  /*3430*/  FMUL.FTZ R205, R0, R205 ;  /* 0x000000cd00cd7220 */ /* 0x000fe20000410000 */
[----:B------:R-:W-:-:S03]  /*3440*/  FFMA.FTZ R190, R52, R190, R53 ;  /* 0x000000be34be7223 */ /* 0x000fc60000010035 */
[----:B------:R-:W-:Y:S01]  /*3450*/  FMUL.FTZ R53, R205, R2 ;  /* 0x00000002cd357220 */ /* 0x000fe20000410000 */
[----:B------:R-:W-:-:S03]  /*3460*/  FFMA.FTZ R205, R7, R192, R193 ;  /* 0x000000c007cd7223 */ /* 0x000fc600000100c1 */
[----:B------:R-:W-:Y:S01]  /*3470*/  FFMA.FTZ R58, R53, R204, R58 ;  /* 0x000000cc353a7223 */ /* 0x000fe2000001003a */
        /* <DEDUP_REMOVED lines=13> */
[----:B------:R-:W-:-:S02]  /*3550*/  HADD2.F32 R189, -RZ, R188.H0_H0 ;  /* 0x200000bcffbd7230 */ /* 0x000fc40000004100 */
[----:B------:R-:W-:Y:S01]  /*3560*/  FMUL.FTZ R204, R55, R204 ;  /* 0x000000cc37cc7220 */ /* 0x000fe20000410000 */
[----:B------:R-:W-:Y:S01]  /*3570*/  HADD2.F32 R55, -RZ, R150.H1_H1 ;  /* 0x30000096ff377230 */ /* 0x000fe20000004100 */
[----:B------:R-:W-:Y:S01]  /*3580*/  F2FP.F16.F32.PACK_AB R53, R53, R205 ;  /* 0x000000cd3535723e */ /* 0x000fe200000000ff */
[----:B------:R-:W-:-:S03]  /*3590*/  HADD2.F32 R188, -RZ, R188.H1_H1 ;  /* 0x300000bcffbc7230 */ /* 0x000fc60000004100 */
[----:B------:R-:W-:Y:S01]  /*35a0*/  FMUL.FTZ R52, R52, R55 ;  /* 0x0000003734347220 */ /* 0x000fe20000410000 */
[----:B------:R-:W-:-:S04]  /*35b0*/  FFMA.FTZ R55, R213, R192, R193 ;  /* 0x000000c0d5377223 */ /* 0x000fc800000100c1 */
[----:B------:R-:W-:-:S04]  /*35c0*/  FADD.FTZ R55, R218, -R55 ;  /* 0x80000037da377221 */ /* 0x000fc80000010000 */
[----:B------:R-:W-:-:S04]  /*35d0*/  FMUL.FTZ R55, R0, R55 ;  /* 0x0000003700377220 */ /* 0x000fc80000410000 */
[----:B------:R-:W-:-:S04]  /*35e0*/  FMUL.FTZ R55, R55, R2 ;  /* 0x0000000237377220 */ /* 0x000fc80000410000 */
[----:B------:R-:W-:Y:S01]  /*35f0*/  FFMA.FTZ R189, R55, R189, R56 ;  /* 0x000000bd37bd7223 */ /* 0x000fe20000010038 */
[----:B------:R-:W-:-:S05]  /*3600*/  HADD2.F32 R56, -RZ, R148.H0_H0 ;  /* 0x20000094ff387230 */ /* 0x000fca0000004100 */
[----:B------:R-:W-:Y:S01]  /*3610*/  FMUL.FTZ R56, R55, R56 ;  /* 0x0000003837387220 */ /* 0x000fe20000410000 */
[----:B------:R-:W-:-:S04]  /*3620*/  FFMA.FTZ R55, R201, R192, R193 ;  /* 0x000000c0c9377223 */ /* 0x000fc800000100c1 */
        /* <DEDUP_REMOVED lines=8> */
[----:B------:R-:W-:-:S07]  /*36b0*/  F2FP.F16.F32.PACK_AB R52, R57, R56 ;  /* 0x000000383934723e */ /* 0x000fce00000000ff */
.L_x_11778:
        /* <DEDUP_REMOVED lines=14> */
.L_x_11776:
[----:B------:R-:W-:Y:S05]  /*37a0*/  BSYNC.RECONVERGENT B2 ;  /* 0x0000000000027941 */ /* 0x000fea0003800200 */
.L_x_11775:
[----:B------:R-:W-:Y:S04]  /*37b0*/  BSSY.RECONVERGENT B2, `(.L_x_11779) ;  /* 0x000009f000027945 */ /* 0x000fe80003800200 */
[----:B------:R-:W-:Y:S05]  /*37c0*/  @!P4 BRA `(.L_x_11780) ;  /* 0x000000080074c947 */ /* 0x000fea0003800000 */
[----:B------:R-:W1:Y:S02]  /*37d0*/  LDC.64 R188, c[0x0][0x390] ;  /* 0x0000e400ffbc7b82 */ /* 0x000e640000000a00 */
[----:B-1----:R-:W-:-:S06]  /*37e0*/  IMAD.WIDE.U32 R188, R3, 0x10, R188 ;  /* 0x0000001003bc7825 */ /* 0x002fcc00078e00bc */
[----:B------:R-:W5:Y:S01]  /*37f0*/  LDG.E.128 R188, desc[UR6][R188.64] ;  /* 0x00000006bcbc7981 */ /* 0x000f62000c1e1d00 */
[----:B------:R-:W-:-:S04]  /*3800*/  ISETP.NE.U32.AND P1, PT, RZ, UR12, PT ;  /* 0x0000000cff007c0c */ /* 0x000fc8000bf25070 */
[----:B------:R-:W-:-:S13]  /*3810*/  ISETP.NE.AND.EX P1, PT, RZ, UR13, PT, P1 ;  /* 0x0000000dff007c0c */ /* 0x000fda000bf25310 */
[----:B------:R-:W-:Y:S05]  /*3820*/  @!P1 BRA `(.L_x_11781) ;  /* 0x0000000400149947 */ /* 0x000fea0003800000 */
[-CC-:B------:R-:W-:Y:S01]  /*3830*/  FFMA.FTZ R181, R14, R192.reuse, R193.reuse ;  /* 0x000000c00eb57223 */ /* 0x180fe200000100c1 */
[-CC-:B------:R-:W-:Y:S01]  /*3840*/  FFMA.FTZ R183, R17, R192.reuse, R193.reuse ;  /* 0x000000c011b77223 */ /* 0x180fe200000100c1 */
[--C-:B-----5:R-:W-:Y:S02]  /*3850*/  HADD2.F32 R194, -RZ, R191.reuse.H0_H0 ;  /* 0x200000bfffc27230 */ /* 0x120fe40000004100 */
[-C--:B------:R-:W-:Y:S01]  /*3860*/  FFMA.FTZ R180, R8, R192.reuse, R193 ;  /* 0x000000c008b47223 */ /* 0x080fe200000100c1 */
[----:B------:R-:W-:Y:S01]  /*3870*/  FADD.FTZ R181, R222, -R181 ;  /* 0x800000b5deb57221 */ /* 0x000fe20000010000 */
[----:B------:R-:W-:Y:S01]  /*3880*/  FADD.FTZ R183, R214, -R183 ;  /* 0x800000b7d6b77221 */ /* 0x000fe20000010000 */
[----:B------:R-:W-:Y:S02]  /*3890*/  HADD2.F32 R191, -RZ, R191.H1_H1 ;  /* 0x300000bfffbf7230 */ /* 0x000fe40000004100 */
[----:B0-----:R-:W-:Y:S01]  /*38a0*/  FFMA.FTZ R206, R210, R192, R193 ;  /* 0x000000c0d2ce7223 */ /* 0x001fe200000100c1 */
[C---:B------:R-:W-:Y:S01]  /*38b0*/  FMUL.FTZ R182, R0.reuse, R181 ;  /* 0x000000b500b67220 */ /* 0x040fe20000410000 */
[----:B------:R-:W-:Y:S01]  /*38c0*/  FMUL.FTZ R183, R0, R183 ;  /* 0x000000b700b77220 */ /* 0x000fe20000410000 */
[----:B------:R-:W-:-:S02]  /*38d0*/  HADD2.F32 R195, -RZ, R190.H0_H0 ;  /* 0x200000beffc37230 */ /* 0x000fc40000004100 */
[-C--:B------:R-:W-:Y:S01]  /*38e0*/  FMUL.FTZ R181, R182, R2.reuse ;  /* 0x00000002b6b57220 */ /* 0x080fe20000410000 */
[----:B------:R-:W-:Y:S01]  /*38f0*/  FMUL.FTZ R184, R183, R2 ;  /* 0x00000002b7b87220 */ /* 0x000fe20000410000 */
[----:B------:R-:W-:Y:S02]  /*3900*/  HADD2.F32 R190, -RZ, R190.H1_H1 ;  /* 0x300000beffbe7230 */ /* 0x000fe40000004100 */
[----:B------:R-:W-:Y:S01]  /*3910*/  FFMA.FTZ R194, R181, R194, R46 ;  /* 0x000000c2b5c27223 */ /* 0x000fe2000001002e */
[--C-:B------:R-:W-:Y:S02]  /*3920*/  HADD2.F32 R46, -RZ, R143.reuse.H0_H0 ;  /* 0x2000008fff2e7230 */ /* 0x100fe40000004100 */
[----:B------:R-:W-:Y:S01]  /*3930*/  FFMA.FTZ R191, R184, R191, R47 ;  /* 0x000000bfb8bf7223 */ /* 0x000fe2000001002f */
[----:B------:R-:W-:Y:S02]  /*3940*/  FADD.FTZ R47, R239, -R180 ;  /* 0x800000b4ef2f7221 */ /* 0x000fe40000010000 */
[----:B------:R-:W-:Y:S01]  /*3950*/  FMUL.FTZ R46, R181, R46 ;  /* 0x0000002eb52e7220 */ /* 0x000fe20000410000 */
[----:B------:R-:W-:-:S02]  /*3960*/  HADD2.F32 R181, -RZ, R143.H1_H1 ;  /* 0x3000008fffb57230 */ /* 0x000fc40000004100 */
[----:B------:R-:W-:-:S03]  /*3970*/  FMUL.FTZ R180, R0, R47 ;  /* 0x0000002f00b47220 */ /* 0x000fc60000410000 */
[----:B------:R-:W-:Y:S01]  /*3980*/  FMUL.FTZ R47, R184, R181 ;  /* 0x000000b5b82f7220 */ /* 0x000fe20000410000 */
[----:B------:R-:W-:Y:S01]  /*3990*/  FFMA.FTZ R181, R11, R192, R193 ;  /* 0x000000c00bb57223 */ /* 0x000fe200000100c1 */
[----:B------:R-:W-:-:S03]  /*39a0*/  FMUL.FTZ R185, R180, R2 ;  /* 0x00000002b4b97220 */ /* 0x000fc60000410000 */
        /* <DEDUP_REMOVED lines=9> */
[----:B------:R-:W-:-:S04]  /*3a40*/  FFMA.FTZ R45, R4, R192, R193 ;  /* 0x000000c0042d7223 */ /* 0x000fc800000100c1 */
[----:B------:R-:W-:-:S04]  /*3a50*/  FADD.FTZ R45, R246, -R45 ;  /* 0x8000002df62d7221 */ /* 0x000fc80000010000 */
[----:B------:R-:W-:Y:S01]  /*3a60*/  FMUL.FTZ R186, R0, R45 ;  /* 0x0000002d00ba7220 */ /* 0x000fe20000410000 */
[----:B------:R-:W-:Y:S01]  /*3a70*/  FMUL.FTZ R45, R184, R185 ;  /* 0x000000b9b82d7220 */ /* 0x000fe20000410000 */
[--C-:B------:R-:W-:Y:S02]  /*3a80*/  HADD2.F32 R184, -RZ, R189.reuse.H0_H0 ;  /* 0x200000bdffb87230 */ /* 0x100fe40000004100 */
[----:B------:R-:W-:Y:S01]  /*3a90*/  FFMA.FTZ R185, R212, R192, R193 ;  /* 0x000000c0d4b97223 */ /* 0x000fe200000100c1 */
[----:B------:R-:W-:Y:S01]  /*3aa0*/  FMUL.FTZ R199, R186, R2 ;  /* 0x00000002bac77220 */ /* 0x000fe20000410000 */
[----:B------:R-:W-:Y:S01]  /*3ab0*/  HADD2.F32 R189, -RZ, R189.H1_H1 ;  /* 0x300000bdffbd7230 */ /* 0x000fe20000004100 */
[----:B------:R-:W-:Y:S01]  /*3ac0*/  F2FP.F16.F32.PACK_AB R46, R45, R44 ;  /* 0x0000002c2d2e723e */ /* 0x000fe200000000ff */
[----:B------:R-:W-:Y:S01]  /*3ad0*/  FADD.FTZ R185, R252, -R185 ;  /* 0x800000b9fcb97221 */ /* 0x000fe20000010000 */
[----:B------:R-:W-:Y:S01]  /*3ae0*/  FFMA.FTZ R50, R199, R184, R50 ;  /* 0x000000b8c7327223 */ /* 0x000fe20000010032 */
[----:B------:R-:W-:-:S04]  /*3af0*/  FFMA.FTZ R184, R5, R192, R193 ;  /* 0x000000c005b87223 */ /* 0x000fc800000100c1 */
[----:B------:R-:W-:Y:S01]  /*3b00*/  FADD.FTZ R187, R243, -R184 ;  /* 0x800000b8f3bb7221 */ /* 0x000fe20000010000 */
[----:B------:R-:W-:-:S03]  /*3b10*/  HADD2.F32 R184, -RZ, R141.H0_H0 ;  /* 0x2000008dffb87230 */ /* 0x000fc60000004100 */
[C---:B------:R-:W-:Y:S02]  /*3b20*/  FMUL.FTZ R187, R0.reuse, R187 ;  /* 0x000000bb00bb7220 */ /* 0x040fe40000410000 */
[----:B------:R-:W-:Y:S01]  /*3b30*/  FMUL.FTZ R199, R199, R184 ;  /* 0x000000b8c7c77220 */ /* 0x000fe20000410000 */
[----:B------:R-:W-:Y:S01]  /*3b40*/  FMUL.FTZ R184, R0, R185 ;  /* 0x000000b900b87220 */ /* 0x000fe20000410000 */
[----:B------:R-:W-:-:S03]  /*3b50*/  FMUL.FTZ R204, R187, R2 ;  /* 0x00000002bbcc7220 */ /* 0x000fc60000410000 */
[----:B------:R-:W-:Y:S01]  /*3b60*/  FMUL.FTZ R185, R184, R2 ;  /* 0x00000002b8b97220 */ /* 0x000fe20000410000 */
[----:B------:R-:W-:Y:S01]  /*3b70*/  FFMA.FTZ R51, R204, R189, R51 ;  /* 0x000000bdcc337223 */ /* 0x000fe20000010033 */
[----:B------:R-:W-:-:S05]  /*3b80*/  HADD2.F32 R189, -RZ, R141.H1_H1 ;  /* 0x3000008dffbd7230 */ /* 0x000fca0000004100 */
[----:B------:R-:W-:Y:S01]  /*3b90*/  FMUL.FTZ R204, R204, R189 ;  /* 0x000000bdcccc7220 */ /* 0x000fe20000410000 */
[--C-:B------:R-:W-:Y:S02]  /*3ba0*/  HADD2.F32 R189, -RZ, R188.reuse.H0_H0 ;  /* 0x200000bcffbd7230 */ /* 0x100fe40000004100 */
[----:B------:R-:W-:Y:S02]  /*3bb0*/  HADD2.F32 R188, -RZ, R188.H1_H1 ;  /* 0x300000bcffbc7230 */ /* 0x000fe40000004100 */
[----:B------:R-:W-:Y:S01]  /*3bc0*/  F2FP.F16.F32.PACK_AB R45, R204, R199 ;  /* 0x000000c7cc2d723e */ /* 0x000fe200000000ff */
        /* <DEDUP_REMOVED lines=11> */
.L_x_11781:
[----:B------:R-:W-:Y:S01]  /*3c80*/  FFMA.FTZ R195, R14, R192, R193 ;  /* 0x000000c00ec37223 */ /* 0x000fe200000100c1 */
[--C-:B-----5:R-:W-:Y:S02]  /*3c90*/  HADD2.F32 R194, -RZ, R191.reuse.H0_H0 ;  /* 0x200000bfffc27230 */ /* 0x120fe40000004100 */
[----:B------:R-:W-:Y:S02]  /*3ca0*/  HADD2.F32 R191, -RZ, R191.H1_H1 ;  /* 0x300000bfffbf7230 */ /* 0x000fe40000004100 */
[----:B------:R-:W-:Y:S01]  /*3cb0*/  FADD.FTZ R195, R222, -R195 ;  /* 0x800000c3dec37221 */ /* 0x000fe20000010000 */
[----:B------:R-:W-:Y:S02]  /*3cc0*/  HADD2.F32 R204, -RZ, R189.H0_H0 ;  /* 0x200000bdffcc7230 */ /* 0x000fe40000004100 */
[----:B0-----:R-:W-:Y:S02]  /*3cd0*/  HADD2.F32 R206, -RZ, R141.H0_H0 ;  /* 0x2000008dffce7230 */ /* 0x001fe40000004100 */
        /* <DEDUP_REMOVED lines=9> */
[----:B------:R-:W-:Y:S01]  /*3d70*/  FFMA.FTZ R205, R11, R192, R193 ;  /* 0x000000c00bcd7223 */ /* 0x000fe200000100c1 */
[----:B------:R-:W-:Y:S02]  /*3d80*/  FMUL.FTZ R195, R0, R195 ;  /* 0x000000c300c37220 */ /* 0x000fe40000410000 */
[----:B------:R-:W-:Y:S01]  /*3d90*/  FFMA.FTZ R191, R46, R191, R47 ;  /* 0x000000bf2ebf7223 */ /* 0x000fe2000001002f */
[----:B------:R-:W-:Y:S01]  /*3da0*/  FADD.FTZ R207, R234, -R205 ;  /* 0x800000cdeacf7221 */ /* 0x000fe20000010000 */
[----:B------:R-:W-:Y:S01]  /*3db0*/  FMUL.FTZ R47, R195, R2 ;  /* 0x00000002c32f7220 */ /* 0x000fe20000410000 */
[----:B------:R-:W-:Y:S01]  /*3dc0*/  FFMA.FTZ R205, R4, R192, R193 ;  /* 0x000000c004cd7223 */ /* 0x000fe200000100c1 */
[--C-:B------:R-:W-:Y:S02]  /*3dd0*/  HADD2.F32 R195, -RZ, R190.reuse.H0_H0 ;  /* 0x200000beffc37230 */ /* 0x100fe40000004100 */
[----:B------:R-:W-:Y:S01]  /*3de0*/  FMUL.FTZ R207, R0, R207 ;  /* 0x000000cf00cf7220 */ /* 0x000fe20000410000 */
[----:B------:R-:W-:-:S02]  /*3df0*/  HADD2.F32 R190, -RZ, R190.H1_H1 ;  /* 0x300000beffbe7230 */ /* 0x000fc40000004100 */
[----:B------:R-:W-:Y:S01]  /*3e00*/  FADD.FTZ R205, R246, -R205 ;  /* 0x800000cdf6cd7221 */ /* 0x000fe20000010000 */
[----:B------:R-:W-:Y:S01]  /*3e10*/  FFMA.FTZ R195, R47, R195, R44 ;  /* 0x000000c32fc37223 */ /* 0x000fe2000001002c */
[----:B------:R-:W-:Y:S02]  /*3e20*/  FMUL.FTZ R44, R207, R2 ;  /* 0x00000002cf2c7220 */ /* 0x000fe40000410000 */
[----:B------:R-:W-:Y:S02]  /*3e30*/  FMUL.FTZ R205, R0, R205 ;  /* 0x000000cd00cd7220 */ /* 0x000fe40000410000 */
[----:B------:R-:W-:Y:S02]  /*3e40*/  FFMA.FTZ R190, R44, R190, R45 ;  /* 0x000000be2cbe7223 */ /* 0x000fe4000001002d */
        /* <DEDUP_REMOVED lines=17> */
[----:B------:R-:W-:Y:S01]  /*3f60*/  FFMA.FTZ R206, R210, R192, R193 ;  /* 0x000000c0d2ce7223 */ /* 0x000fe200000100c1 */
        /* <DEDUP_REMOVED lines=21> */
.L_x_11782:
        /* <DEDUP_REMOVED lines=14> */
.L_x_11780:
[----:B------:R-:W-:Y:S05]  /*41a0*/  BSYNC.RECONVERGENT B2 ;  /* 0x0000000000027941 */ /* 0x000fea0003800200 */
.L_x_11779:
        /* <DEDUP_REMOVED lines=18> */
[----:B------:R-:W-:Y:S01]  /*42d0*/  FADD.FTZ R207, R215, -R186 ;  /* 0x800000bad7cf7221 */ /* 0x000fe20000010000 */
[----:B0-----:R-:W-:Y:S01]  /*42e0*/  FADD.FTZ R199, R219, -R184 ;  /* 0x800000b8dbc77221 */ /* 0x001fe20000010000 */
[----:B------:R-:W-:Y:S01]  /*42f0*/  FADD.FTZ R187, R230, -R181 ;  /* 0x800000b5e6bb7221 */ /* 0x000fe20000010000 */
[----:B------:R-:W-:Y:S01]  /*4300*/  FADD.FTZ R185, R237, -R180 ;  /* 0x800000b4edb97221 */ /* 0x000fe20000010000 */
[----:B------:R-:W-:Y:S01]  /*4310*/  FADD.FTZ R195, R221, -R182 ;  /* 0x800000b6ddc37221 */ /* 0x000fe20000010000 */
[----:B------:R-:W-:Y:S01]  /*4320*/  FADD.FTZ R193, R232, -R193 ;  /* 0x800000c1e8c17221 */ /* 0x000fe20000010000 */
[----:B------:R-:W-:-:S02]  /*4330*/  HADD2.F32 R194, -RZ, R191.H1_H1 ;  /* 0x300000bfffc27230 */ /* 0x000fc40000004100 */
[----:B------:R-:W-:Y:S01]  /*4340*/  FMUL.FTZ R204, R183, R2 ;  /* 0x00000002b7cc7220 */ /* 0x000fe20000410000 */
[C---:B------:R-:W-:Y:S01]  /*4350*/  FMUL.FTZ R182, R0.reuse, R207 ;  /* 0x000000cf00b67220 */ /* 0x040fe20000410000 */
[C---:B------:R-:W-:Y:S01]  /*4360*/  FMUL.FTZ R180, R0.reuse, R199 ;  /* 0x000000c700b47220 */ /* 0x040fe20000410000 */
[C---:B------:R-:W-:Y:S01]  /*4370*/  FMUL.FTZ R186, R0.reuse, R187 ;  /* 0x000000bb00ba7220 */ /* 0x040fe20000410000 */
[C---:B------:R-:W-:Y:S01]  /*4380*/  FMUL.FTZ R184, R0.reuse, R185 ;  /* 0x000000b900b87220 */ /* 0x040fe20000410000 */
[C---:B------:R-:W-:Y:S01]  /*4390*/  FMUL.FTZ R181, R0.reuse, R205 ;  /* 0x000000cd00b57220 */ /* 0x040fe20000410000 */
[C---:B------:R-:W-:Y:S01]  /*43a0*/  FMUL.FTZ R187, R0.reuse, R195 ;  /* 0x000000c300bb7220 */ /* 0x040fe20000410000 */
[----:B------:R-:W-:Y:S01]  /*43b0*/  FMUL.FTZ R185, R0, R193 ;  /* 0x000000c100b97220 */ /* 0x000fe20000410000 */
[----:B------:R-:W-:Y:S01]  /*43c0*/  FFMA.FTZ R194, R204, R194, R39 ;  /* 0x000000c2ccc27223 */ /* 0x000fe20000010027 */
[----:B------:R-:W-:Y:S02]  /*43d0*/  HADD2.F32 R191, -RZ, R191.H0_H0 ;  /* 0x200000bfffbf7230 */ /* 0x000fe40000004100 */
[----:B------:R-:W-:Y:S01]  /*43e0*/  FMUL.FTZ R39, R182, R2 ;  /* 0x00000002b6277220 */ /* 0x000fe20000410000 */
[----:B------:R-:W-:-:S02]  /*43f0*/  HADD2.F32 R0, -RZ, R190.H0_H0 ;  /* 0x200000beff007230 */ /* 0x000fc40000004100 */
[----:B------:R-:W-:Y:S01]  /*4400*/  FMUL.FTZ R195, R180, R2 ;  /* 0x00000002b4c37220 */ /* 0x000fe20000410000 */
[--C-:B------:R-:W-:Y:S02]  /*4410*/  HADD2.F32 R192, -RZ, R189.reuse.H0_H0 ;  /* 0x200000bdffc07230 */ /* 0x100fe40000004100 */
[----:B------:R-:W-:Y:S01]  /*4420*/  FFMA.FTZ R191, R39, R191, R38 ;  /* 0x000000bf27bf7223 */ /* 0x000fe20000010026 */
[----:B------:R-:W-:Y:S02]  /*4430*/  HADD2.F32 R190, -RZ, R190.H1_H1 ;  /* 0x300000beffbe7230 */ /* 0x000fe40000004100 */
[----:B------:R-:W-:Y:S01]  /*4440*/  FFMA.FTZ R0, R195, R0, R36 ;  /* 0x00000000c3007223 */ /* 0x000fe20000010024 */
[----:B------:R-:W-:Y:S02]  /*4450*/  HADD2.F32 R189, -RZ, R189.H1_H1 ;  /* 0x300000bdffbd7230 */ /* 0x000fe40000004100 */
[-C--:B------:R-:W-:Y:S01]  /*4460*/  FMUL.FTZ R36, R181, R2.reuse ;  /* 0x00000002b5247220 */ /* 0x080fe20000410000 */
[----:B------:R-:W-:Y:S01]  /*4470*/  FMUL.FTZ R38, R187, R2 ;  /* 0x00000002bb267220 */ /* 0x000fe20000410000 */
[----:B------:R-:W-:-:S02]  /*4480*/  HADD2.F32 R193, -RZ, R188.H0_H0 ;  /* 0x200000bcffc17230 */ /* 0x000fc40000004100 */
[----:B------:R-:W-:Y:S01]  /*4490*/  FFMA.FTZ R190, R36, R190, R37 ;  /* 0x000000be24be7223 */ /* 0x000fe20000010025 */
[----:B------:R-:W-:Y:S01]  /*44a0*/  FFMA.FTZ R189, R38, R189, R43 ;  /* 0x000000bd26bd7223 */ /* 0x000fe2000001002b */
[-C--:B------:R-:W-:Y:S01]  /*44b0*/  FMUL.FTZ R37, R186, R2.reuse ;  /* 0x00000002ba257220 */ /* 0x080fe20000410000 */
[----:B------:R-:W-:Y:S02]  /*44c0*/  HADD2.F32 R188, -RZ, R188.H1_H1 ;  /* 0x300000bcffbc7230 */ /* 0x000fe40000004100 */
[-C--:B------:R-:W-:Y:S01]  /*44d0*/  FMUL.FTZ R43, R184, R2.reuse ;  /* 0x00000002b82b7220 */ /* 0x080fe20000410000 */
[----:B------:R-:W-:Y:S01]  /*44e0*/  FMUL.FTZ R2, R185, R2 ;  /* 0x00000002b9027220 */ /* 0x000fe20000410000 */
[----:B------:R-:W-:Y:S02]  /*44f0*/  FFMA.FTZ R192, R37, R192, R42 ;  /* 0x000000c025c07223 */ /* 0x000fe4000001002a */
[----:B------:R-:W-:Y:S01]  /*4500*/  FFMA.FTZ R193, R43, R193, R40 ;  /* 0x000000c12bc17223 */ /* 0x000fe20000010028 */
[----:B------:R-:W-:Y:S01]  /*4510*/  FFMA.FTZ R188, R2, R188, R41 ;  /* 0x000000bc02bc7223 */ /* 0x000fe20000010029 */
[----:B------:R-:W-:-:S02]  /*4520*/  HADD2.F32 R40, -RZ, R135.H0_H0 ;  /* 0x20000087ff287230 */ /* 0x000fc40000004100 */
[----:B------:R-:W-:-:S03]  /*4530*/  HADD2.F32 R41, -RZ, R135.H1_H1 ;  /* 0x30000087ff297230 */ /* 0x000fc60000004100 */
[----:B------:R-:W-:Y:S01]  /*4540*/  FMUL.FTZ R39, R39, R40 ;  /* 0x0000002827277220 */ /* 0x000fe20000410000 */
[--C-:B------:R-:W-:Y:S02]  /*4550*/  HADD2.F32 R40, -RZ, R134.reuse.H0_H0 ;  /* 0x20000086ff287230 */ /* 0x100fe40000004100 */
[----:B------:R-:W-:Y:S01]  /*4560*/  FMUL.FTZ R204, R204, R41 ;  /* 0x00000029cccc7220 */ /* 0x000fe20000410000 */
[----:B------:R-:W-:Y:S02]  /*4570*/  HADD2.F32 R41, -RZ, R134.H1_H1 ;  /* 0x30000086ff297230 */ /* 0x000fe40000004100 */
[----:B------:R-:W-:Y:S01]  /*4580*/  FMUL.FTZ R195, R195, R40 ;  /* 0x00000028c3c37220 */ /* 0x000fe20000410000 */
[--C-:B------:R-:W-:Y:S02]  /*4590*/  HADD2.F32 R40, -RZ, R133.reuse.H0_H0 ;  /* 0x20000085ff287230 */ /* 0x100fe40000004100 */
[----:B------:R-:W-:Y:S01]  /*45a0*/  FMUL.FTZ R36, R36, R41 ;  /* 0x0000002924247220 */ /* 0x000fe20000410000 */
[----:B------:R-:W-:Y:S01]  /*45b0*/  HADD2.F32 R41, -RZ, R133.H1_H1 ;  /* 0x30000085ff297230 */ /* 0x000fe20000004100 */
[----:B------:R-:W-:Y:S01]  /*45c0*/  F2FP.F16.F32.PACK_AB R39, R204, R39 ;  /* 0x00000027cc27723e */ /* 0x000fe200000000ff */
[----:B------:R-:W-:-:S03]  /*45d0*/  FMUL.FTZ R37, R37, R40 ;  /* 0x0000002825257220 */ /* 0x000fc60000410000 */
[----:B------:R-:W-:Y:S01]  /*45e0*/  FMUL.FTZ R40, R38, R41 ;  /* 0x0000002926287220 */ /* 0x000fe20000410000 */
[--C-:B------:R-:W-:Y:S02]  /*45f0*/  HADD2.F32 R38, -RZ, R132.reuse.H0_H0 ;  /* 0x20000084ff267230 */ /* 0x100fe40000004100 */
[----:B------:R-:W-:Y:S02]  /*4600*/  HADD2.F32 R41, -RZ, R132.H1_H1 ;  /* 0x30000084ff297230 */ /* 0x000fe40000004100 */
[----:B------:R-:W-:Y:S01]  /*4610*/  F2FP.F16.F32.PACK_AB R37, R40, R37 ;  /* 0x000000252825723e */ /* 0x000fe200000000ff */
[----:B------:R-:W-:Y:S01]  /*4620*/  FMUL.FTZ R43, R43, R38 ;  /* 0x000000262b2b7220 */ /* 0x000fe20000410000 */
[----:B------:R-:W-:Y:S01]  /*4630*/  F2FP.F16.F32.PACK_AB R38, R36, R195 ;  /* 0x000000c32426723e */ /* 0x000fe200000000ff */
[----:B------:R-:W-:-:S05]  /*4640*/  FMUL.FTZ R2, R2, R41 ;  /* 0x0000002902027220 */ /* 0x000fca0000410000 */
[----:B------:R-:W-:Y:S01]  /*4650*/  F2FP.F16.F32.PACK_AB R36, R2, R43 ;  /* 0x0000002b0224723e */ /* 0x000fe200000000ff */
[----:B------:R-:W-:Y:S06]  /*4660*/  BRA `(.L_x_11785) ;  /* 0x0000000400107947 */ /* 0x000fec0003800000 */
.L_x_11784:
[-CC-:B------:R-:W-:Y:S01]  /*4670*/  FFMA.FTZ R195, R197, R192.reuse, R193.reuse ;  /* 0x000000c0c5c37223 */ /* 0x180fe200000100c1 */
[-CC-:B------:R-:W-:Y:S01]  /*4680*/  FFMA.FTZ R194, R196, R192.reuse, R193.reuse ;  /* 0x000000c0c4c27223 */ /* 0x180fe200000100c1 */
[--C-:B-----5:R-:W-:Y:S02]  /*4690*/  HADD2.F32 R204, -RZ, R191.reuse.H0_H0 ;  /* 0x200000bfffcc7230 */ /* 0x120fe40000004100 */
[-C--:B0-----:R-:W-:Y:S01]  /*46a0*/  FFMA.FTZ R206, R220, R192.reuse, R193 ;  /* 0x000000c0dcce7223 */ /* 0x081fe200000100c1 */
[----:B------:R-:W-:Y:S01]  /*46b0*/  FADD.FTZ R199, R198, -R195 ;  /* 0x800000c3c6c77221 */ /* 0x000fe20000010000 */
[----:B------:R-:W-:Y:S01]  /*46c0*/  FADD.FTZ R195, R215, -R194 ;  /* 0x800000c2d7c37221 */ /* 0x000fe20000010000 */
[----:B------:R-:W-:Y:S02]  /*46d0*/  HADD2.F32 R194, -RZ, R191.H1_H1 ;  /* 0x300000bfffc27230 */ /* 0x000fe40000004100 */
[----:B------:R-:W-:Y:S01]  /*46e0*/  FFMA.FTZ R223, R233, R192, R193 ;  /* 0x000000c0e9df7223 */ /* 0x000fe200000100c1 */
[C---:B------:R-:W-:Y:S01]  /*46f0*/  FMUL.FTZ R205, R0.reuse, R199 ;  /* 0x000000c700cd7220 */ /* 0x040fe20000410000 */
[----:B------:R-:W-:-:S02]  /*4700*/  FMUL.FTZ R199, R0, R195 ;  /* 0x000000c300c77220 */ /* 0x000fc40000410000 */
[----:B------:R-:W-:Y:S01]  /*4710*/  FADD.FTZ R223, R232, -R223 ;  /* 0x800000dfe8df7221 */ /* 0x000fe20000010000 */
[-C--:B------:R-:W-:Y:S01]  /*4720*/  FMUL.FTZ R195, R205, R2.reuse ;  /* 0x00000002cdc37220 */ /* 0x080fe20000410000 */
[----:B------:R-:W-:Y:S01]  /*4730*/  FMUL.FTZ R199, R199, R2 ;  /* 0x00000002c7c77220 */ /* 0x000fe20000410000 */
[----:B------:R-:W-:Y:S01]  /*4740*/  FFMA.FTZ R205, R231, R192, R193 ;  /* 0x000000c0e7cd7223 */ /* 0x000fe200000100c1 */
[----:B------:R-:W-:Y:S01]  /*4750*/  FMUL.FTZ R223, R0, R223 ;  /* 0x000000df00df7220 */ /* 0x000fe20000410000 */
[----:B------:R-:W-:Y:S01]  /*4760*/  FFMA.FTZ R194, R195, R194, R39 ;  /* 0x000000c2c3c27223 */ /* 0x000fe20000010027 */
[----:B------:R-:W-:Y:S01]  /*4770*/  FFMA.FTZ R191, R199, R204, R38 ;  /* 0x000000ccc7bf7223 */ /* 0x000fe20000010026 */
[-CC-:B------:R-:W-:Y:S01]  /*4780*/  FFMA.FTZ R39, R217, R192.reuse, R193.reuse ;  /* 0x000000c0d9277223 */ /* 0x180fe200000100c1 */
[-CC-:B------:R-:W-:Y:S01]  /*4790*/  FFMA.FTZ R204, R226, R192.reuse, R193.reuse ;  /* 0x000000c0e2cc7223 */ /* 0x180fe200000100c1 */
[----:B------:R-:W-:Y:S01]  /*47a0*/  FFMA.FTZ R38, R238, R192, R193 ;  /* 0x000000c0ee267223 */ /* 0x000fe200000100c1 */
[----:B------:R-:W-:Y:S01]  /*47b0*/  FADD.FTZ R193, R219, -R206 ;  /* 0x800000cedbc17221 */ /* 0x000fe20000010000 */
[----:B------:R-:W-:Y:S01]  /*47c0*/  FADD.FTZ R39, R216, -R39 ;  /* 0x80000027d8277221 */ /* 0x000fe20000010000 */
[----:B------:R-:W-:Y:S01]  /*47d0*/  FADD.FTZ R205, R230, -R205 ;  /* 0x800000cde6cd7221 */ /* 0x000fe20000010000 */
[----:B------:R-:W-:Y:S01]  /*47e0*/  FADD.FTZ R207, R237, -R38 ;  /* 0x80000026edcf7221 */ /* 0x000fe20000010000 */
[----:B------:R-:W-:Y:S01]  /*47f0*/  FMUL.FTZ R206, R0, R193 ;  /* 0x000000c100ce7220 */ /* 0x000fe20000410000 */
[----:B------:R-:W-:Y:S01]  /*4800*/  FADD.FTZ R225, R221, -R204 ;  /* 0x800000ccdde17221 */ /* 0x000fe20000010000 */
[----:B------:R-:W-:-:S02]  /*4810*/  HADD2.F32 R193, -RZ, R190.H0_H0 ;  /* 0x200000beffc17230 */ /* 0x000fc40000004100 */
[----:B------:R-:W-:Y:S01]  /*4820*/  FMUL.FTZ R207, R0, R207 ;  /* 0x000000cf00cf7220 */ /* 0x000fe20000410000 */
[-C--:B------:R-:W-:Y:S01]  /*4830*/  FMUL.FTZ R206, R206, R2.reuse ;  /* 0x00000002cece7220 */ /* 0x080fe20000410000 */
[C---:B------:R-:W-:Y:S01]  /*4840*/  FMUL.FTZ R39, R0.reuse, R39 ;  /* 0x0000002700277220 */ /* 0x040fe20000410000 */
[C---:B------:R-:W-:Y:S01]  /*4850*/  FMUL.FTZ R205, R0.reuse, R205 ;  /* 0x000000cd00cd7220 */ /* 0x040fe20000410000 */
[----:B------:R-:W-:Y:S01]  /*4860*/  FMUL.FTZ R225, R0, R225 ;  /* 0x000000e100e17220 */ /* 0x000fe20000410000 */
[----:B------:R-:W-:Y:S01]  /*4870*/  FFMA.FTZ R0, R206, R193, R36 ;  /* 0x000000c1ce007223 */ /* 0x000fe20000010024 */
[----:B------:R-:W-:Y:S02]  /*4880*/  HADD2.F32 R193, -RZ, R188.H0_H0 ;  /* 0x200000bcffc17230 */ /* 0x000fe40000004100 */
[-C--:B------:R-:W-:Y:S01]  /*4890*/  FMUL.FTZ R204, R207, R2.reuse ;  /* 0x00000002cfcc7220 */ /* 0x080fe20000410000 */
[----:B------:R-:W-:Y:S02]  /*48a0*/  HADD2.F32 R190, -RZ, R190.H1_H1 ;  /* 0x300000beffbe7230 */ /* 0x000fe40000004100 */
[----:B------:R-:W-:Y:S01]  /*48b0*/  FMUL.FTZ R39, R39, R2 ;  /* 0x0000000227277220 */ /* 0x000fe20000410000 */
[----:B------:R-:W-:-:S02]  /*48c0*/  HADD2.F32 R36, -RZ, R135.H0_H0 ;  /* 0x20000087ff247230 */ /* 0x000fc40000004100 */
[----:B------:R-:W-:Y:S01]  /*48d0*/  FFMA.FTZ R193, R204, R193, R40 ;  /* 0x000000c1ccc17223 */ /* 0x000fe20000010028 */
[----:B------:R-:W-:Y:S02]  /*48e0*/  HADD2.F32 R40, -RZ, R135.H1_H1 ;  /* 0x30000087ff287230 */ /* 0x000fe40000004100 */
[----:B------:R-:W-:Y:S01]  /*48f0*/  FFMA.FTZ R190, R39, R190, R37 ;  /* 0x000000be27be7223 */ /* 0x000fe20000010025 */
[--C-:B------:R-:W-:Y:S02]  /*4900*/  HADD2.F32 R37, -RZ, R134.reuse.H0_H0 ;  /* 0x20000086ff257230 */ /* 0x100fe40000004100 */
[----:B------:R-:W-:Y:S01]  /*4910*/  FMUL.FTZ R199, R199, R36 ;  /* 0x00000024c7c77220 */ /* 0x000fe20000410000 */
[----:B------:R-:W-:Y:S02]  /*4920*/  HADD2.F32 R192, -RZ, R189.H0_H0 ;  /* 0x200000bdffc07230 */ /* 0x000fe40000004100 */
[----:B------:R-:W-:Y:S01]  /*4930*/  FMUL.FTZ R36, R195, R40 ;  /* 0x00000028c3247220 */ /* 0x000fe20000410000 */
[----:B------:R-:W-:-:S02]  /*4940*/  HADD2.F32 R40, -RZ, R134.H1_H1 ;  /* 0x30000086ff287230 */ /* 0x000fc40000004100 */
[----:B------:R-:W-:Y:S01]  /*4950*/  FMUL.FTZ R206, R206, R37 ;  /* 0x00000025cece7220 */ /* 0x000fe20000410000 */
[-C--:B------:R-:W-:Y:S01]  /*4960*/  FMUL.FTZ R205, R205, R2.reuse ;  /* 0x00000002cdcd7220 */ /* 0x080fe20000410000 */
[----:B------:R-:W-:Y:S01]  /*4970*/  FMUL.FTZ R38, R225, R2 ;  /* 0x00000002e1267220 */ /* 0x000fe20000410000 */
[----:B------:R-:W-:Y:S02]  /*4980*/  HADD2.F32 R188, -RZ, R188.H1_H1 ;  /* 0x300000bcffbc7230 */ /* 0x000fe40000004100 */
[----:B------:R-:W-:Y:S01]  /*4990*/  FMUL.FTZ R37, R39, R40 ;  /* 0x0000002827257220 */ /* 0x000fe20000410000 */
[--C-:B------:R-:W-:Y:S02]  /*49a0*/  HADD2.F32 R40, -RZ, R133.reuse.H0_H0 ;  /* 0x20000085ff287230 */ /* 0x100fe40000004100 */
[----:B------:R-:W-:Y:S01]  /*49b0*/  FMUL.FTZ R2, R223, R2 ;  /* 0x00000002df027220 */ /* 0x000fe20000410000 */
[----:B------:R-:W-:Y:S02]  /*49c0*/  HADD2.F32 R39, -RZ, R133.H1_H1 ;  /* 0x30000085ff277230 */ /* 0x000fe40000004100 */
[----:B------:R-:W-:Y:S01]  /*49d0*/  FFMA.FTZ R192, R205, R192, R42 ;  /* 0x000000c0cdc07223 */ /* 0x000fe2000001002a */
[----:B------:R-:W-:-:S02]  /*49e0*/  HADD2.F32 R189, -RZ, R189.H1_H1 ;  /* 0x300000bdffbd7230 */ /* 0x000fc40000004100 */
[----:B------:R-:W-:Y:S01]  /*49f0*/  FMUL.FTZ R205, R205, R40 ;  /* 0x00000028cdcd7220 */ /* 0x000fe20000410000 */
[----:B------:R-:W-:Y:S01]  /*4a00*/  FFMA.FTZ R188, R2, R188, R41 ;  /* 0x000000bc02bc7223 */ /* 0x000fe20000010029 */
[C---:B------:R-:W-:Y:S01]  /*4a10*/  FMUL.FTZ R40, R38.reuse, R39 ;  /* 0x0000002726287220 */ /* 0x040fe20000410000 */
[--C-:B------:R-:W-:Y:S02]  /*4a20*/  HADD2.F32 R39, -RZ, R132.reuse.H0_H0 ;  /* 0x20000084ff277230 */ /* 0x100fe40000004100 */
[----:B------:R-:W-:Y:S01]  /*4a30*/  FFMA.FTZ R189, R38, R189, R43 ;  /* 0x000000bd26bd7223 */ /* 0x000fe2000001002b */
[----:B------:R-:W-:Y:S01]  /*4a40*/  HADD2.F32 R41, -RZ, R132.H1_H1 ;  /* 0x30000084ff297230 */ /* 0x000fe20000004100 */
[----:B------:R-:W-:Y:S01]  /*4a50*/  F2FP.F16.F32.PACK_AB R38, R37, R206 ;  /* 0x000000ce2526723e */ /* 0x000fe200000000ff */
[----:B------:R-:W-:Y:S01]  /*4a60*/  FMUL.FTZ R204, R204, R39 ;  /* 0x00000027cccc7220 */ /* 0x000fe20000410000 */
[----:B------:R-:W-:Y:S02]  /*4a70*/  F2FP.F16.F32.PACK_AB R39, R36, R199 ;  /* 0x000000c72427723e */ /* 0x000fe400000000ff */
[----:B------:R-:W-:Y:S01]  /*4a80*/  FMUL.FTZ R41, R2, R41 ;  /* 0x0000002902297220 */ /* 0x000fe20000410000 */
[----:B------:R-:W-:-:S04]  /*4a90*/  F2FP.F16.F32.PACK_AB R37, R40, R205 ;  /* 0x000000cd2825723e */ /* 0x000fc800000000ff */
[----:B------:R-:W-:-:S07]  /*4aa0*/  F2FP.F16.F32.PACK_AB R36, R41, R204 ;  /* 0x000000cc2924723e */ /* 0x000fce00000000ff */
.L_x_11785:
[----:B------:R-:W0:Y:S08]  /*4ab0*/  @P1 LDC.64 R40, c[0x0][0x478] ;  /* 0x00011e00ff281b82 */ /* 0x000e300000000a00 */
[----:B------:R-:W1:Y:S01]  /*4ac0*/  LDC.64 R42, c[0x0][0x468] ;  /* 0x00011a00ff2a7b82 */ /* 0x000e620000000a00 */
[----:B0-----:R-:W-:-:S05]  /*4ad0*/  @P1 IMAD.WIDE.U32 R40, R3, 0x20, R40 ;  /* 0x0000002003281825 */ /* 0x001fca00078e0028 */
[----:B------:R-:W-:Y:S01]  /*4ae0*/  @P1 STG.E.128 desc[UR6][R40.64], R184 ;  /* 0x000000b828001986 */ /* 0x000fe2000c101d06 */
[----:B-1----:R-:W-:-:S03]  /*4af0*/  IMAD.WIDE.U32 R2, R3, 0x10, R42 ;  /* 0x0000001003027825 */ /* 0x002fc600078e002a */
[----:B------:R0:W-:Y:S01]  /*4b00*/  @P1 STG.E.128 desc[UR6][R40.64+0x10], R180 ;  /* 0x000010b428001986 */ /* 0x0001e2000c101d06 */
[----:B------:R-:W-:Y:S02]  /*4b10*/  MOV R42, R192 ;  /* 0x000000c0002a7202 */ /* 0x000fe40000000f00 */
[----:B------:R-:W-:Y:S01]  /*4b20*/  MOV R43, R189 ;  /* 0x000000bd002b7202 */ /* 0x000fe20000000f00 */
[----:B------:R1:W-:Y:S01]  /*4b30*/  STG.E.128 desc[UR6][R2.64], R36 ;  /* 0x0000002402007986 */ /* 0x0003e2000c101d06 */
[----:B0-----:R-:W-:Y:S02]  /*4b40*/  MOV R40, R193 ;  /* 0x000000c100287202 */ /* 0x001fe40000000f00 */
[----:B------:R-:W-:Y:S02]  /*4b50*/  MOV R41, R188 ;  /* 0x000000bc00297202 */ /* 0x000fe40000000f00 */
[----:B-1----:R-:W-:Y:S02]  /*4b60*/  MOV R36, R0 ;  /* 0x0000000000247202 */ /* 0x002fe40000000f00 */
[----:B------:R-:W-:-:S02]  /*4b70*/  MOV R37, R190 ;  /* 0x000000be00257202 */ /* 0x000fc40000000f00 */
[----:B------:R-:W-:Y:S02]  /*4b80*/  MOV R38, R191 ;  /* 0x000000bf00267202 */ /* 0x000fe40000000f00 */
[----:B------:R-:W-:Y:S01]  /*4b90*/  MOV R39, R194 ;  /* 0x000000c200277202 */ /* 0x000fe20000000f00 */
[----:B------:R-:W-:Y:S06]  /*4ba0*/  BRA `(.L_x_11783) ;  /* 0x0000002800087947 */ /* 0x000fec0003800000 */
.L_x_11770:
[----:B------:R-:W-:Y:S04]  /*4bb0*/  BSSY.RECONVERGENT B2, `(.L_x_11786) ;  /* 0x00000a1000027945 */ /* 0x000fe80003800200 */
[----:B------:R-:W-:Y:S05]  /*4bc0*/  @!P2 BRA `(.L_x_11787) ;  /* 0x00000008007ca947 */ /* 0x000fea0003800000 */
[----:B------:R-:W1:Y:S02]  /*4bd0*/  LDC.64 R188, c[0x0][0x390] ;  /* 0x0000e400ffbc7b82 */ /* 0x000e640000000a00 */
[----:B-1----:R-:W-:-:S06]  /*4be0*/  IMAD.WIDE.U32 R188, R3, 0x10, R188 ;  /* 0x0000001003bc7825 */ /* 0x002fcc00078e00bc */
[----:B------:R-:W5:Y:S01]  /*4bf0*/  LDG.E.128 R188, desc[UR6][R188.64] ;  /* 0x00000006bcbc7981 */ /* 0x000f62000c1e1d00 */
[----:B------:R-:W-:-:S04]  /*4c00*/  UISETP.NE.U32.AND UP0, UPT, UR12, URZ, UPT ;  /* 0x000000ff0c00728c */ /* 0x000fc8000bf05070 */
[----:B------:R-:W-:-:S09]  /*4c10*/  UISETP.NE.AND.EX UP0, UPT, UR13, URZ, UPT, UP0 ;  /* 0x000000ff0d00728c */ /* 0x000fd2000bf05300 */
[----:B------:R-:W-:Y:S05]  /*4c20*/  BRA.U UP0, `(.L_x_11788) ;  /* 0x0000000500147547 */ /* 0x000fea000b800000 */
[-CC-:B------:R-:W-:Y:S01]  /*4c30*/  FFMA.FTZ R195, R16, R192.reuse, R193.reuse ;  /* 0x000000c010c37223 */ /* 0x180fe200000100c1 */
[--C-:B-----5:R-:W-:Y:S02]  /*4c40*/  HADD2.F32 R194, -RZ, R191.reuse.H0_H0 ;  /* 0x200000bfffc27230 */ /* 0x120fe40000004100 */
[----:B------:R-:W-:Y:S01]  /*4c50*/  FFMA.FTZ R207, R209, R192, R193 ;  /* 0x000000c0d1cf7223 */ /* 0x000fe200000100c1 */
[----:B------:R-:W-:Y:S02]  /*4c60*/  HADD2.F32 R191, -RZ, R191.H1_H1 ;  /* 0x300000bfffbf7230 */ /* 0x000fe40000004100 */
[----:B------:R-:W-:Y:S01]  /*4c70*/  FADD.FTZ R195, R228, -R195 ;  /* 0x800000c3e4c37221 */ /* 0x000fe20000010000 */
[----:B------:R-:W-:Y:S02]  /*4c80*/  HADD2.F32 R204, -RZ, R189.H0_H0 ;  /* 0x200000bdffcc7230 */ /* 0x000fe40000004100 */
[----:B------:R-:W-:Y:S01]  /*4c90*/  FADD.FTZ R207, R248, -R207 ;  /* 0x800000cff8cf7221 */ /* 0x000fe20000010000 */
[----:B0-----:R-:W-:-:S02]  /*4ca0*/  HADD2.F32 R206, -RZ, R157.H0_H0 ;  /* 0x2000009dffce7230 */ /* 0x001fc40000004100 */
[----:B------:R-:W-:-:S04]  /*4cb0*/  FFMA.FTZ R199, R0, R195, R30 ;  /* 0x000000c300c77223 */ /* 0x000fc8000001001e */
[----:B------:R-:W-:-:S04]  /*4cc0*/  FMUL.FTZ R199, R199, R2 ;  /* 0x00000002c7c77220 */ /* 0x000fc80000410000 */
[----:B------:R-:W-:Y:S01]  /*4cd0*/  FFMA.FTZ R194, R199, R194, R62 ;  /* 0x000000c2c7c27223 */ /* 0x000fe2000001003e */
[----:B------:R-:W-:-:S04]  /*4ce0*/  FFMA.FTZ R62, R19, R192, R193 ;  /* 0x000000c0133e7223 */ /* 0x000fc800000100c1 */
[----:B------:R-:W-:Y:S01]  /*4cf0*/  FADD.FTZ R195, R227, -R62 ;  /* 0x8000003ee3c37221 */ /* 0x000fe20000010000 */
[----:B------:R-:W-:-:S03]  /*4d00*/  FFMA.FTZ R62, R10, R192, R193 ;  /* 0x000000c00a3e7223 */ /* 0x000fc600000100c1 */
[----:B------:R-:W-:Y:S01]  /*4d10*/  FFMA.FTZ R195, R0, R195, R31 ;  /* 0x000000c300c37223 */ /* 0x000fe2000001001f */
[----:B------:R-:W-:-:S03]  /*4d20*/  FADD.FTZ R205, R241, -R62 ;  /* 0x8000003ef1cd7221 */ /* 0x000fc60000010000 */
[----:B------:R-:W-:Y:S01]  /*4d30*/  FMUL.FTZ R62, R195, R2 ;  /* 0x00000002c33e7220 */ /* 0x000fe20000410000 */
[----:B------:R-:W-:-:S03]  /*4d40*/  FFMA.FTZ R195, R0, R205, R28 ;  /* 0x000000cd00c37223 */ /* 0x000fc6000001001c */
[----:B------:R-:W-:Y:S01]  /*4d50*/  FFMA.FTZ R191, R62, R191, R63 ;  /* 0x000000bf3ebf7223 */ /* 0x000fe2000001003f */
[----:B------:R-:W-:Y:S01]  /*4d60*/  FMUL.FTZ R63, R195, R2 ;  /* 0x00000002c33f7220 */ /* 0x000fe20000410000 */
[--C-:B------:R-:W-:Y:S02]  /*4d70*/  HADD2.F32 R195, -RZ, R190.reuse.H0_H0 ;  /* 0x200000beffc37230 */ /* 0x100fe40000004100 */
[----:B------:R-:W-:-:S03]  /*4d80*/  HADD2.F32 R190, -RZ, R190.H1_H1 ;  /* 0x300000beffbe7230 */ /* 0x000fc60000004100 */
[----:B------:R-:W-:Y:S01]  /*4d90*/  FFMA.FTZ R195, R63, R195, R60 ;  /* 0x000000c33fc37223 */ /* 0x000fe2000001003c */
[----:B------:R-:W-:-:S04]  /*4da0*/  FFMA.FTZ R60, R13, R192, R193 ;  /* 0x000000c00d3c7223 */ /* 0x000fc800000100c1 */
[----:B------:R-:W-:-:S04]  /*4db0*/  FADD.FTZ R60, R229, -R60 ;  /* 0x8000003ce53c7221 */ /* 0x000fc80000010000 */
[----:B------:R-:W-:-:S04]  /*4dc0*/  FFMA.FTZ R205, R0, R60, R29 ;  /* 0x0000003c00cd7223 */ /* 0x000fc8000001001d */
[----:B------:R-:W-:Y:S01]  /*4dd0*/  FMUL.FTZ R60, R205, R2 ;  /* 0x00000002cd3c7220 */ /* 0x000fe20000410000 */
[----:B------:R-:W-:-:S03]  /*4de0*/  FFMA.FTZ R205, R0, R207, R34 ;  /* 0x000000cf00cd7223 */ /* 0x000fc60000010022 */
[----:B------:R-:W-:Y:S01]  /*4df0*/  FFMA.FTZ R190, R60, R190, R61 ;  /* 0x000000be3cbe7223 */ /* 0x000fe2000001003d */
[----:B------:R-:W-:-:S04]  /*4e00*/  FMUL.FTZ R61, R205, R2 ;  /* 0x00000002cd3d7220 */ /* 0x000fc80000410000 */
[----:B------:R-:W-:Y:S01]  /*4e10*/  FFMA.FTZ R66, R61, R204, R66 ;  /* 0x000000cc3d427223 */ /* 0x000fe20000010042 */
[----:B------:R-:W-:-:S04]  /*4e20*/  FFMA.FTZ R204, R6, R192, R193 ;  /* 0x000000c006cc7223 */ /* 0x000fc800000100c1 */
[----:B------:R-:W-:-:S04]  /*4e30*/  FADD.FTZ R204, R245, -R204 ;  /* 0x800000ccf5cc7221 */ /* 0x000fc80000010000 */
[----:B------:R-:W-:Y:S01]  /*4e40*/  FFMA.FTZ R205, R0, R204, R35 ;  /* 0x000000cc00cd7223 */ /* 0x000fe20000010023 */
[----:B------:R-:W-:-:S03]  /*4e50*/  HADD2.F32 R204, -RZ, R189.H1_H1 ;  /* 0x300000bdffcc7230 */ /* 0x000fc60000004100 */
        /* <DEDUP_REMOVED lines=19> */
[----:B------:R-:W-:-:S04]  /*4f90*/  FFMA.FTZ R63, R0, R63, R32 ;  /* 0x0000003f003f7223 */ /* 0x000fc80000010020 */
[----:B------:R-:W-:-:S04]  /*4fa0*/  FMUL.FTZ R63, R63, R2 ;  /* 0x000000023f3f7220 */ /* 0x000fc80000410000 */
[----:B------:R-:W-:Y:S01]  /*4fb0*/  FFMA.FTZ R189, R63, R189, R64 ;  /* 0x000000bd3fbd7223 */ /* 0x000fe20000010040 */
[----:B------:R-:W-:-:S05]  /*4fc0*/  HADD2.F32 R64, -RZ, R156.H0_H0 ;  /* 0x2000009cff407230 */ /* 0x000fca0000004100 */
[----:B------:R-:W-:Y:S01]  /*4fd0*/  FMUL.FTZ R64, R64, R63 ;  /* 0x0000003f40407220 */ /* 0x000fe20000410000 */
[----:B------:R-:W-:-:S04]  /*4fe0*/  FADD.FTZ R63, R251, -R206 ;  /* 0x800000cefb3f7221 */ /* 0x000fc80000010000 */
[----:B------:R-:W-:-:S04]  /*4ff0*/  FFMA.FTZ R63, R0, R63, R33 ;  /* 0x0000003f003f7223 */ /* 0x000fc80000010021 */
[----:B------:R-:W-:Y:S01]  /*5000*/  FMUL.FTZ R206, R63, R2 ;  /* 0x000000023fce7220 */ /* 0x000fe20000410000 */
[----:B------:R-:W-:Y:S02]  /*5010*/  F2FP.F16.F32.PACK_AB R63, R62, R199 ;  /* 0x000000c73e3f723e */ /* 0x000fe400000000ff */
[----:B------:R-:W-:Y:S01]  /*5020*/  F2FP.F16.F32.PACK_AB R62, R60, R204 ;  /* 0x000000cc3c3e723e */ /* 0x000fe200000000ff */
[----:B------:R-:W-:Y:S01]  /*5030*/  FFMA.FTZ R188, R206, R188, R65 ;  /* 0x000000bccebc7223 */ /* 0x000fe20000010041 */
[----:B------:R-:W-:-:S05]  /*5040*/  HADD2.F32 R65, -RZ, R156.H1_H1 ;  /* 0x3000009cff417230 */ /* 0x000fca0000004100 */
[----:B------:R-:W-:-:S05]  /*5050*/  FMUL.FTZ R65, R65, R206 ;  /* 0x000000ce41417220 */ /* 0x000fca0000410000 */
[----:B------:R-:W-:Y:S01]  /*5060*/  F2FP.F16.F32.PACK_AB R60, R65, R64 ;  /* 0x00000040413c723e */ /* 0x000fe200000000ff */
[----:B------:R-:W-:Y:S06]  /*5070*/  BRA `(.L_x_11789) ;  /* 0x0000000400107947 */ /* 0x000fec0003800000 */
.L_x_11788:
        /* <DEDUP_REMOVED lines=8> */
[----:B------:R-:W-:Y:S01]  /*5100*/  FFMA.FTZ R182, R0, R181, R30 ;  /* 0x000000b500b67223 */ /* 0x000fe2000001001e */
[----:B------:R-:W-:-:S03]  /*5110*/  FADD.FTZ R206, R251, -R206 ;  /* 0x800000cefbce7221 */ /* 0x000fc60000010000 */
[----:B------:R-:W-:-:S04]  /*5120*/  FMUL.FTZ R181, R182, R2 ;  /* 0x00000002b6b57220 */ /* 0x000fc80000410000 */
[----:B------:R-:W-:Y:S01]  /*5130*/  FFMA.FTZ R194, R181, R194, R62 ;  /* 0x000000c2b5c27223 */ /* 0x000fe2000001003e */
[----:B------:R-:W-:-:S04]  /*5140*/  FFMA.FTZ R62, R19, R192, R193 ;  /* 0x000000c0133e7223 */ /* 0x000fc800000100c1 */
[----:B------:R-:W-:Y:S01]  /*5150*/  FADD.FTZ R183, R227, -R62 ;  /* 0x8000003ee3b77221 */ /* 0x000fe20000010000 */
[----:B------:R-:W-:-:S03]  /*5160*/  HADD2.F32 R62, -RZ, R159.H0_H0 ;  /* 0x2000009fff3e7230 */ /* 0x000fc60000004100 */
[----:B------:R-:W-:Y:S02]  /*5170*/  FFMA.FTZ R183, R0, R183, R31 ;  /* 0x000000b700b77223 */ /* 0x000fe4000001001f */
[----:B------:R-:W-:Y:S01]  /*5180*/  FMUL.FTZ R62, R62, R181 ;  /* 0x000000b53e3e7220 */ /* 0x000fe20000410000 */
[----:B------:R-:W-:Y:S02]  /*5190*/  HADD2.F32 R181, -RZ, R159.H1_H1 ;  /* 0x3000009fffb57230 */ /* 0x000fe40000004100 */
[----:B------:R-:W-:-:S04]  /*51a0*/  FMUL.FTZ R184, R183, R2 ;  /* 0x00000002b7b87220 */ /* 0x000fc80000410000 */
[----:B------:R-:W-:Y:S01]  /*51b0*/  FFMA.FTZ R191, R184, R191, R63 ;  /* 0x000000bfb8bf7223 */ /* 0x000fe2000001003f */
[----:B------:R-:W-:-:S04]  /*51c0*/  FADD.FTZ R63, R241, -R180 ;  /* 0x800000b4f13f7221 */ /* 0x000fc80000010000 */
[----:B------:R-:W-:Y:S01]  /*51d0*/  FFMA.FTZ R180, R0, R63, R28 ;  /* 0x0000003f00b47223 */ /* 0x000fe2000001001c */
[----:B------:R-:W-:-:S03]  /*51e0*/  FMUL.FTZ R63, R181, R184 ;  /* 0x000000b8b53f7220 */ /* 0x000fc60000410000 */
[----:B------:R-:W-:Y:S02]  /*51f0*/  FMUL.FTZ R185, R180, R2 ;  /* 0x00000002b4b97220 */ /* 0x000fe40000410000 */
[----:B------:R-:W-:Y:S02]  /*5200*/  F2FP.F16.F32.PACK_AB R63, R63, R62 ;  /* 0x0000003e3f3f723e */ /* 0x000fe400000000ff */
        /* <DEDUP_REMOVED lines=9> */
[----:B------:R-:W-:-:S04]  /*52a0*/  FFMA.FTZ R61, R209, R192, R193 ;  /* 0x000000c0d13d7223 */ /* 0x000fc800000100c1 */
[----:B------:R-:W-:-:S04]  /*52b0*/  FADD.FTZ R61, R248, -R61 ;  /* 0x8000003df83d7221 */ /* 0x000fc80000010000 */
[----:B------:R-:W-:Y:S01]  /*52c0*/  FFMA.FTZ R186, R0, R61, R34 ;  /* 0x0000003d00ba7223 */ /* 0x000fe20000010022 */
        /* <DEDUP_REMOVED lines=9> */
[----:B------:R-:W-:Y:S02]  /*5360*/  FFMA.FTZ R187, R0, R187, R35 ;  /* 0x000000bb00bb7223 */ /* 0x000fe40000010023 */
[----:B------:R-:W-:Y:S01]  /*5370*/  FMUL.FTZ R199, R184, R199 ;  /* 0x000000c7b8c77220 */ /* 0x000fe20000410000 */
[----:B------:R-:W-:Y:S01]  /*5380*/  FFMA.FTZ R184, R208, R192, R193 ;  /* 0x000000c0d0b87223 */ /* 0x000fe200000100c1 */
[----:B------:R-:W-:-:S03]  /*5390*/  FMUL.FTZ R204, R187, R2 ;  /* 0x00000002bbcc7220 */ /* 0x000fc60000410000 */
[----:B------:R-:W-:Y:S01]  /*53a0*/  FADD.FTZ R185, R235, -R184 ;  /* 0x800000b8ebb97221 */ /* 0x000fe20000010000 */
[----:B------:R-:W-:Y:S01]  /*53b0*/  FFMA.FTZ R67, R204, R189, R67 ;  /* 0x000000bdcc437223 */ /* 0x000fe20000010043 */
[----:B------:R-:W-:Y:S02]  /*53c0*/  HADD2.F32 R189, -RZ, R157.H1_H1 ;  /* 0x3000009dffbd7230 */ /* 0x000fe40000004100 */
[----:B------:R-:W-:-:S03]  /*53d0*/  FFMA.FTZ R184, R0, R185, R32 ;  /* 0x000000b900b87223 */ /* 0x000fc60000010020 */
        /* <DEDUP_REMOVED lines=9> */
[----:B------:R-:W-:-:S04]  /*5470*/  FMUL.FTZ R206, R185, R2 ;  /* 0x00000002b9ce7220 */ /* 0x000fc80000410000 */
[----:B------:R-:W-:Y:S01]  /*5480*/  FFMA.FTZ R188, R206, R188, R65 ;  /* 0x000000bccebc7223 */ /* 0x000fe20000010041 */
[----:B------:R-:W-:-:S05]  /*5490*/  HADD2.F32 R65, -RZ, R156.H1_H1 ;  /* 0x3000009cff417230 */ /* 0x000fca0000004100 */
[----:B------:R-:W-:-:S05]  /*54a0*/  FMUL.FTZ R65, R65, R206 ;  /* 0x000000ce41417220 */ /* 0x000fca0000410000 */
[----:B------:R-:W-:-:S07]  /*54b0*/  F2FP.F16.F32.PACK_AB R60, R65, R64 ;  /* 0x00000040413c723e */ /* 0x000fce00000000ff */
.L_x_11789:
[----:B------:R-:W-:Y:S01]  /*54c0*/  ISETP.NE.U32.AND P1, PT, RZ, UR12, PT ;  /* 0x0000000cff007c0c */ /* 0x000fe2000bf25070 */
[----:B------:R-:W0:Y:S03]  /*54d0*/  LDC.64 R204, c[0x0][0x468] ;  /* 0x00011a00ffcc7b82 */ /* 0x000e260000000a00 */
[----:B------:R-:W-:-:S13]  /*54e0*/  ISETP.NE.AND.EX P1, PT, RZ, UR13, PT, P1 ;  /* 0x0000000dff007c0c */ /* 0x000fda000bf25310 */
[----:B------:R-:W1:Y:S02]  /*54f0*/  @P1 LDC.64 R64, c[0x0][0x478] ;  /* 0x00011e00ff401b82 */ /* 0x000e640000000a00 */
[----:B-1----:R-:W-:-:S05]  /*5500*/  @P1 IMAD.WIDE.U32 R64, R3, 0x20, R64 ;  /* 0x0000002003401825 */ /* 0x002fca00078e0040 */
[----:B------:R-:W-:Y:S04]  /*5510*/  @P1 STG.E.128 desc[UR6][R64.64], R184 ;  /* 0x000000b840001986 */ /* 0x000fe8000c101d06 */
[----:B------:R0:W-:Y:S02]  /*5520*/  @P1 STG.E.128 desc[UR6][R64.64+0x10], R180 ;  /* 0x000010b440001986 */ /* 0x0001e4000c101d06 */
        /* <DEDUP_REMOVED lines=9> */
.L_x_11787:
[----:B------:R-:W-:Y:S05]  /*55c0*/  BSYNC.RECONVERGENT B2 ;  /* 0x0000000000027941 */ /* 0x000fea0003800200 */
.L_x_11786:
        /* <DEDUP_REMOVED lines=10> */
[-CC-:B------:R-:W-:Y:S01]  /*5670*/  FFMA.FTZ R183, R18, R192.reuse, R193.reuse ;  /* 0x000000c012b77223 */ /* 0x180fe200000100c1 */
[--C-:B-----5:R-:W-:Y:S02]  /*5680*/  HADD2.F32 R194, -RZ, R191.reuse.H0_H0 ;  /* 0x200000bfffc27230 */ /* 0x120fe40000004100 */
[----:B------:R-:W-:Y:S01]  /*5690*/  FFMA.FTZ R186, R200, R192, R193 ;  /* 0x000000c0c8ba7223 */ /* 0x000fe200000100c1 */
[----:B------:R-:W-:Y:S01]  /*56a0*/  FADD.FTZ R181, R203, -R180 ;  /* 0x800000b4cbb57221 */ /* 0x000fe20000010000 */
[----:B------:R-:W-:Y:S01]  /*56b0*/  FADD.FTZ R183, R202, -R183 ;  /* 0x800000b7cab77221 */ /* 0x000fe20000010000 */
[----:B------:R-:W-:Y:S02]  /*56c0*/  HADD2.F32 R191, -RZ, R191.H1_H1 ;  /* 0x300000bfffbf7230 */ /* 0x000fe40000004100 */
[C---:B------:R-:W-:Y:S01]  /*56d0*/  FFMA.FTZ R182, R0.reuse, R181, R22 ;  /* 0x000000b500b67223 */ /* 0x040fe20000010016 */
[----:B------:R-:W-:Y:S01]  /*56e0*/  FFMA.FTZ R183, R0, R183, R23 ;  /* 0x000000b700b77223 */ /* 0x000fe20000010017 */
        /* <DEDUP_REMOVED lines=11> */
[----:B------:R-:W-:Y:S02]  /*57a0*/  FFMA.FTZ R180, R0, R55, R20 ;  /* 0x0000003700b47223 */ /* 0x000fe40000010014 */
[----:B------:R-:W-:Y:S01]  /*57b0*/  FMUL.FTZ R55, R181, R184 ;  /* 0x000000b8b5377220 */ /* 0x000fe20000410000 */
[----:B------:R-:W-:Y:S01]  /*57c0*/  FFMA.FTZ R181, R12, R192, R193 ;  /* 0x000000c00cb57223 */ /* 0x000fe200000100c1 */
[----:B------:R-:W-:-:S03]  /*57d0*/  FMUL.FTZ R185, R180, R2 ;  /* 0x00000002b4b97220 */ /* 0x000fc60000410000 */
[----:B------:R-:W-:Y:S01]  /*57e0*/  FADD.FTZ R181, R236, -R181 ;  /* 0x800000b5ecb57221 */ /* 0x000fe20000010000 */
[----:B------:R-:W-:Y:S01]  /*57f0*/  FFMA.FTZ R195, R185, R195, R52 ;  /* 0x000000c3b9c37223 */ /* 0x000fe20000010034 */
[----:B------:R-:W-:Y:S01]  /*5800*/  HADD2.F32 R52, -RZ, R150.H0_H0 ;  /* 0x20000096ff347230 */ /* 0x000fe20000004100 */
[----:B------:R-:W-:Y:S01]  /*5810*/  F2FP.F16.F32.PACK_AB R55, R55, R54 ;  /* 0x000000363737723e */ /* 0x000fe200000000ff */
[----:B------:R-:W-:-:S03]  /*5820*/  FFMA.FTZ R181, R0, R181, R21 ;  /* 0x000000b500b57223 */ /* 0x000fc60000010015 */
[----:B------:R-:W-:Y:S01]  /*5830*/  FMUL.FTZ R52, R52, R185 ;  /* 0x000000b934347220 */ /* 0x000fe20000410000 */
[----:B------:R-:W-:Y:S01]  /*5840*/  FMUL.FTZ R184, R181, R2 ;  /* 0x00000002b5b87220 */ /* 0x000fe20000410000 */
[----:B------:R-:W-:-:S03]  /*5850*/  HADD2.F32 R185, -RZ, R150.H1_H1 ;  /* 0x30000096ffb97230 */ /* 0x000fc60000004100 */
[----:B------:R-:W-:Y:S01]  /*5860*/  FFMA.FTZ R190, R184, R190, R53 ;  /* 0x000000beb8be7223 */ /* 0x000fe20000010035 */
[----:B------:R-:W-:-:S04]  /*5870*/  FADD.FTZ R53, R247, -R186 ;  /* 0x800000baf7357221 */ /* 0x000fc80000010000 */
[----:B------:R-:W-:Y:S01]  /*5880*/  FFMA.FTZ R186, R0, R53, R26 ;  /* 0x0000003500ba7223 */ /* 0x000fe2000001001a */
[----:B------:R-:W-:Y:S01]  /*5890*/  FMUL.FTZ R53, R185, R184 ;  /* 0x000000b8b9357220 */ /* 0x000fe20000410000 */
[--C-:B------:R-:W-:Y:S02]  /*58a0*/  HADD2.F32 R184, -RZ, R189.reuse.H0_H0 ;  /* 0x200000bdffb87230 */ /* 0x100fe40000004100 */
[----:B------:R-:W-:Y:S01]  /*58b0*/  FFMA.FTZ R185, R7, R192, R193 ;  /* 0x000000c007b97223 */ /* 0x000fe200000100c1 */
[----:B0-----:R-:W-:Y:S01]  /*58c0*/  FMUL.FTZ R199, R186, R2 ;  /* 0x00000002bac77220 */ /* 0x001fe20000410000 */
[----:B------:R-:W-:Y:S01]  /*58d0*/  HADD2.F32 R189, -RZ, R189.H1_H1 ;  /* 0x300000bdffbd7230 */ /* 0x000fe20000004100 */
[----:B------:R-:W-:Y:S01]  /*58e0*/  F2FP.F16.F32.PACK_AB R54, R53, R52 ;  /* 0x000000343536723e */ /* 0x000fe200000000ff */
[----:B------:R-:W-:Y:S01]  /*58f0*/  FADD.FTZ R185, R244, -R185 ;  /* 0x800000b9f4b97221 */ /* 0x000fe20000010000 */
[----:B------:R-:W-:Y:S01]  /*5900*/  FFMA.FTZ R58, R199, R184, R58 ;  /* 0x000000b8c73a7223 */ /* 0x000fe2000001003a */
[----:B------:R-:W-:-:S02]  /*5910*/  HADD2.F32 R184, -RZ, R149.H0_H0 ;  /* 0x20000095ffb87230 */ /* 0x000fc40000004100 */
[----:B------:R-:W-:-:S03]  /*5920*/  FFMA.FTZ R187, R0, R185, R27 ;  /* 0x000000b900bb7223 */ /* 0x000fc6000001001b */
[----:B------:R-:W-:Y:S01]  /*5930*/  FMUL.FTZ R199, R184, R199 ;  /* 0x000000c7b8c77220 */ /* 0x000fe20000410000 */
[----:B------:R-:W-:Y:S01]  /*5940*/  FMUL.FTZ R204, R187, R2 ;  /* 0x00000002bbcc7220 */ /* 0x000fe20000410000 */
[----:B------:R-:W-:-:S03]  /*5950*/  FFMA.FTZ R184, R213, R192, R193 ;  /* 0x000000c0d5b87223 */ /* 0x000fc600000100c1 */
[----:B------:R-:W-:Y:S01]  /*5960*/  FFMA.FTZ R59, R204, R189, R59 ;  /* 0x000000bdcc3b7223 */ /* 0x000fe2000001003b */
[----:B------:R-:W-:Y:S01]  /*5970*/  FADD.FTZ R185, R218, -R184 ;  /* 0x800000b8dab97221 */ /* 0x000fe20000010000 */
[----:B------:R-:W-:-:S03]  /*5980*/  HADD2.F32 R189, -RZ, R149.H1_H1 ;  /* 0x30000095ffbd7230 */ /* 0x000fc60000004100 */
[----:B------:R-:W-:Y:S02]  /*5990*/  FFMA.FTZ R184, R0, R185, R24 ;  /* 0x000000b900b87223 */ /* 0x000fe40000010018 */
        /* <DEDUP_REMOVED lines=10> */
[----:B------:R-:W-:-:S04]  /*5a40*/  FFMA.FTZ R185, R0, R185, R25 ;  /* 0x000000b900b97223 */ /* 0x000fc80000010019 */
[----:B------:R-:W-:-:S04]  /*5a50*/  FMUL.FTZ R206, R185, R2 ;  /* 0x00000002b9ce7220 */ /* 0x000fc80000410000 */
[----:B------:R-:W-:Y:S01]  /*5a60*/  FFMA.FTZ R188, R206, R188, R57 ;  /* 0x000000bccebc7223 */ /* 0x000fe20000010039 */
[----:B------:R-:W-:-:S05]  /*5a70*/  HADD2.F32 R57, -RZ, R148.H1_H1 ;  /* 0x30000094ff397230 */ /* 0x000fca0000004100 */
[----:B------:R-:W-:-:S05]  /*5a80*/  FMUL.FTZ R57, R57, R206 ;  /* 0x000000ce39397220 */ /* 0x000fca0000410000 */
[----:B------:R-:W-:Y:S01]  /*5a90*/  F2FP.F16.F32.PACK_AB R52, R57, R56 ;  /* 0x000000383934723e */ /* 0x000fe200000000ff */
[----:B------:R-:W-:Y:S06]  /*5aa0*/  BRA `(.L_x_11793) ;  /* 0x0000000400107947 */ /* 0x000fec0003800000 */
.L_x_11792:
[----:B------:R-:W-:Y:S01]  /*5ab0*/  FFMA.FTZ R194, R15, R192, R193 ;  /* 0x000000c00fc27223 */ /* 0x000fe200000100c1 */
[----:B-----5:R-:W-:Y:S02]  /*5ac0*/  HADD2.F32 R204, -RZ, R189.H0_H0 ;  /* 0x200000bdffcc7230 */ /* 0x020fe40000004100 */
[----:B0-----:R-:W-:Y:S02]  /*5ad0*/  HADD2.F32 R206, -RZ, R149.H0_H0 ;  /* 0x20000095ffce7230 */ /* 0x001fe40000004100 */
[----:B------:R-:W-:Y:S01]  /*5ae0*/  FADD.FTZ R195, R203, -R194 ;  /* 0x800000c2cbc37221 */ /* 0x000fe20000010000 */
[--C-:B------:R-:W-:Y:S02]  /*5af0*/  HADD2.F32 R194, -RZ, R191.reuse.H0_H0 ;  /* 0x200000bfffc27230 */ /* 0x100fe40000004100 */
[----:B------:R-:W-:Y:S02]  /*5b00*/  HADD2.F32 R191, -RZ, R191.H1_H1 ;  /* 0x300000bfffbf7230 */ /* 0x000fe40000004100 */
[----:B------:R-:W-:-:S04]  /*5b10*/  FFMA.FTZ R195, R0, R195, R22 ;  /* 0x000000c300c37223 */ /* 0x000fc80000010016 */
[----:B------:R-:W-:Y:S01]  /*5b20*/  FMUL.FTZ R199, R195, R2 ;  /* 0x00000002c3c77220 */ /* 0x000fe20000410000 */
[----:B------:R-:W-:-:S03]  /*5b30*/  FFMA.FTZ R195, R18, R192, R193 ;  /* 0x000000c012c37223 */ /* 0x000fc600000100c1 */
[----:B------:R-:W-:Y:S01]  /*5b40*/  FFMA.FTZ R194, R199, R194, R54 ;  /* 0x000000c2c7c27223 */ /* 0x000fe20000010036 */
[----:B------:R-:W-:Y:S01]  /*5b50*/  FADD.FTZ R54, R202, -R195 ;  /* 0x800000c3ca367221 */ /* 0x000fe20000010000 */
[----:B------:R-:W-:-:S03]  /*5b60*/  FFMA.FTZ R195, R9, R192, R193 ;  /* 0x000000c009c37223 */ /* 0x000fc600000100c1 */
[----:B------:R-:W-:Y:S01]  /*5b70*/  FFMA.FTZ R205, R0, R54, R23 ;  /* 0x0000003600cd7223 */ /* 0x000fe20000010017 */
[----:B------:R-:W-:-:S03]  /*5b80*/  FADD.FTZ R195, R240, -R195 ;  /* 0x800000c3f0c37221 */ /* 0x000fc60000010000 */
[----:B------:R-:W-:Y:S01]  /*5b90*/  FMUL.FTZ R54, R205, R2 ;  /* 0x00000002cd367220 */ /* 0x000fe20000410000 */
[----:B------:R-:W-:Y:S01]  /*5ba0*/  FFMA.FTZ R195, R0, R195, R20 ;  /* 0x000000c300c37223 */ /* 0x000fe20000010014 */
        /* <DEDUP_REMOVED lines=8> */
[----:B------:R-:W-:-:S03]  /*5c30*/  FFMA.FTZ R207, R0, R205, R21 ;  /* 0x000000cd00cf7223 */ /* 0x000fc60000010015 */
[----:B------:R-:W-:Y:S01]  /*5c40*/  FADD.FTZ R205, R247, -R52 ;  /* 0x80000034f7cd7221 */ /* 0x000fe20000010000 */
[----:B------:R-:W-:-:S03]  /*5c50*/  FMUL.FTZ R52, R207, R2 ;  /* 0x00000002cf347220 */ /* 0x000fc60000410000 */
[----:B------:R-:W-:Y:S01]  /*5c60*/  FFMA.FTZ R205, R0, R205, R26 ;  /* 0x000000cd00cd7223 */ /* 0x000fe2000001001a */
[----:B------:R-:W-:-:S03]  /*5c70*/  FFMA.FTZ R190, R52, R190, R53 ;  /* 0x000000be34be7223 */ /* 0x000fc60000010035 */
[----:B------:R-:W-:Y:S01]  /*5c80*/  FMUL.FTZ R53, R205, R2 ;  /* 0x00000002cd357220 */ /* 0x000fe20000410000 */
[----:B------:R-:W-:-:S03]  /*5c90*/  FFMA.FTZ R205, R7, R192, R193 ;  /* 0x000000c007cd7223 */ /* 0x000fc600000100c1 */
[----:B------:R-:W-:Y:S01]  /*5ca0*/  FFMA.FTZ R58, R53, R204, R58 ;  /* 0x000000cc353a7223 */ /* 0x000fe2000001003a */
[----:B------:R-:W-:Y:S01]  /*5cb0*/  FADD.FTZ R205, R244, -R205 ;  /* 0x800000cdf4cd7221 */ /* 0x000fe20000010000 */
[----:B------:R-:W-:-:S03]  /*5cc0*/  HADD2.F32 R204, -RZ, R189.H1_H1 ;  /* 0x300000bdffcc7230 */ /* 0x000fc60000004100 */
[----:B------:R-:W-:-:S04]  /*5cd0*/  FFMA.FTZ R205, R0, R205, R27 ;  /* 0x000000cd00cd7223 */ /* 0x000fc8000001001b */
        /* <DEDUP_REMOVED lines=18> */
[----:B------:R-:W-:-:S04]  /*5e00*/  FFMA.FTZ R55, R0, R55, R24 ;  /* 0x0000003700377223 */ /* 0x000fc80000010018 */
[----:B------:R-:W-:-:S04]  /*5e10*/  FMUL.FTZ R55, R55, R2 ;  /* 0x0000000237377220 */ /* 0x000fc80000410000 */
[----:B------:R-:W-:Y:S01]  /*5e20*/  FFMA.FTZ R189, R55, R189, R56 ;  /* 0x000000bd37bd7223 */ /* 0x000fe20000010038 */
[----:B------:R-:W-:-:S05]  /*5e30*/  HADD2.F32 R56, -RZ, R148.H0_H0 ;  /* 0x20000094ff387230 */ /* 0x000fca0000004100 */
[----:B------:R-:W-:Y:S01]  /*5e40*/  FMUL.FTZ R56, R56, R55 ;  /* 0x0000003738387220 */ /* 0x000fe20000410000 */
[----:B------:R-:W-:-:S04]  /*5e50*/  FFMA.FTZ R55, R201, R192, R193 ;  /* 0x000000c0c9377223 */ /* 0x000fc800000100c1 */
[----:B------:R-:W-:-:S04]  /*5e60*/  FADD.FTZ R55, R250, -R55 ;  /* 0x80000037fa377221 */ /* 0x000fc80000010000 */
[----:B------:R-:W-:-:S04]  /*5e70*/  FFMA.FTZ R55, R0, R55, R25 ;  /* 0x0000003700377223 */ /* 0x000fc80000010019 */
[----:B------:R-:W-:Y:S01]  /*5e80*/  FMUL.FTZ R206, R55, R2 ;  /* 0x0000000237ce7220 */ /* 0x000fe20000410000 */
[----:B------:R-:W-:-:S03]  /*5e90*/  HADD2.F32 R55, -RZ, R148.H1_H1 ;  /* 0x30000094ff377230 */ /* 0x000fc60000004100 */
[----:B------:R-:W-:Y:S02]  /*5ea0*/  FFMA.FTZ R188, R206, R188, R57 ;  /* 0x000000bccebc7223 */ /* 0x000fe40000010039 */
[----:B------:R-:W-:Y:S01]  /*5eb0*/  FMUL.FTZ R57, R55, R206 ;  /* 0x000000ce37397220 */ /* 0x000fe20000410000 */
[----:B------:R-:W-:Y:S02]  /*5ec0*/  F2FP.F16.F32.PACK_AB R55, R54, R199 ;  /* 0x000000c73637723e */ /* 0x000fe400000000ff */
[----:B------:R-:W-:Y:S02]  /*5ed0*/  F2FP.F16.F32.PACK_AB R54, R52, R204 ;  /* 0x000000cc3436723e */ /* 0x000fe400000000ff */
[----:B------:R-:W-:-:S07]  /*5ee0*/  F2FP.F16.F32.PACK_AB R52, R57, R56 ;  /* 0x000000383934723e */ /* 0x000fce00000000ff */
.L_x_11793:
        /* <DEDUP_REMOVED lines=14> */
.L_x_11791:
[----:B------:R-:W-:Y:S05]  /*5fd0*/  BSYNC.RECONVERGENT B2 ;  /* 0x0000000000027941 */ /* 0x000fea0003800200 */
.L_x_11790:
        /* <DEDUP_REMOVED lines=16> */
[C---:B------:R-:W-:Y:S01]  /*60e0*/  FFMA.FTZ R182, R0.reuse, R181, R170 ;  /* 0x000000b500b67223 */ /* 0x040fe200000100aa */
[----:B------:R-:W-:Y:S01]  /*60f0*/  FFMA.FTZ R183, R0, R183, R171 ;  /* 0x000000b700b77223 */ /* 0x000fe200000100ab */
[----:B------:R-:W-:-:S02]  /*6100*/  HADD2.F32 R195, -RZ, R190.H0_H0 ;  /* 0x200000beffc37230 */ /* 0x000fc40000004100 */
[----:B------:R-:W-:Y:S01]  /*6110*/  FADD.FTZ R206, R249, -R206 ;  /* 0x800000cef9ce7221 */ /* 0x000fe20000010000 */
        /* <DEDUP_REMOVED lines=9> */
[----:B------:R-:W-:-:S03]  /*61b0*/  FFMA.FTZ R180, R0, R47, R168 ;  /* 0x0000002f00b47223 */ /* 0x000fc600000100a8 */
        /* <DEDUP_REMOVED lines=12> */
[----:B------:R-:W-:-:S04]  /*6280*/  FFMA.FTZ R45, R4, R192, R193 ;  /* 0x000000c0042d7223 */ /* 0x000fc800000100c1 */
[----:B------:R-:W-:-:S04]  /*6290*/  FADD.FTZ R45, R246, -R45 ;  /* 0x8000002df62d7221 */ /* 0x000fc80000010000 */
[----:B------:R-:W-:Y:S01]  /*62a0*/  FFMA.FTZ R186, R0, R45, R166 ;  /* 0x0000002d00ba7223 */ /* 0x000fe200000100a6 */
        /* <DEDUP_REMOVED lines=30> */
[----:B------:R-:W-:Y:S01]  /*6490*/  F2FP.F16.F32.PACK_AB R44, R49, R48 ;  /* 0x00000030312c723e */ /* 0x000fe200000000ff */
[----:B------:R-:W-:Y:S06]  /*64a0*/  BRA `(.L_x_11797) ;  /* 0x0000000400107947 */ /* 0x000fec0003800000 */
.L_x_11796:
[----:B------:R-:W-:Y:S01]  /*64b0*/  FFMA.FTZ R195, R14, R192, R193 ;  /* 0x000000c00ec37223 */ /* 0x000fe200000100c1 */
[--C-:B-----5:R-:W-:Y:S02]  /*64c0*/  HADD2.F32 R194, -RZ, R191.reuse.H0_H0 ;  /* 0x200000bfffc27230 */ /* 0x120fe40000004100 */
[----:B------:R-:W-:Y:S02]  /*64d0*/  HADD2.F32 R191, -RZ, R191.H1_H1 ;  /* 0x300000bfffbf7230 */ /* 0x000fe40000004100 */
[----:B------:R-:W-:Y:S01]  /*64e0*/  FADD.FTZ R195, R222, -R195 ;  /* 0x800000c3dec37221 */ /* 0x000fe20000010000 */
[----:B------:R-:W-:Y:S02]  /*64f0*/  HADD2.F32 R204, -RZ, R189.H0_H0 ;  /* 0x200000bdffcc7230 */ /* 0x000fe40000004100 */
[----:B0-----:R-:W-:Y:S02]  /*6500*/  HADD2.F32 R206, -RZ, R141.H0_H0 ;  /* 0x2000008dffce7230 */ /* 0x001fe40000004100 */
        /* <DEDUP_REMOVED lines=14> */
[----:B------:R-:W-:-:S03]  /*65f0*/  HADD2.F32 R190, -RZ, R190.H1_H1 ;  /* 0x300000beffbe7230 */ /* 0x000fc60000004100 */
[----:B------:R-:W-:Y:S01]  /*6600*/  FFMA.FTZ R195, R47, R195, R44 ;  /* 0x000000c32fc37223 */ /* 0x000fe2000001002c */
[----:B------:R-:W-:Y:S01]  /*6610*/  FADD.FTZ R44, R234, -R205 ;  /* 0x800000cdea2c7221 */ /* 0x000fe20000010000 */
[----:B------:R-:W-:-:S03]  /*6620*/  FFMA.FTZ R205, R4, R192, R193 ;  /* 0x000000c004cd7223 */ /* 0x000fc600000100c1 */
[----:B------:R-:W-:Y:S01]  /*6630*/  FFMA.FTZ R207, R0, R44, R169 ;  /* 0x0000002c00cf7223 */ /* 0x000fe200000100a9 */
[----:B------:R-:W-:-:S03]  /*6640*/  FADD.FTZ R205, R246, -R205 ;  /* 0x800000cdf6cd7221 */ /* 0x000fc60000010000 */
        /* <DEDUP_REMOVED lines=20> */
[--C-:B------:R-:W-:Y:S01]  /*6790*/  FFMA.FTZ R206, R210, R192, R193.reuse ;  /* 0x000000c0d2ce7223 */ /* 0x100fe200000100c1 */
[----:B------:R-:W-:Y:S01]  /*67a0*/  FMUL.FTZ R204, R204, R47 ;  /* 0x0000002fcccc7220 */ /* 0x000fe20000410000 */
[----:B------:R-:W-:Y:S01]  /*67b0*/  HADD2.F32 R47, -RZ, R142.H1_H1 ;  /* 0x3000008eff2f7230 */ /* 0x000fe20000004100 */
[----:B------:R-:W-:Y:S01]  /*67c0*/  F2FP.F16.F32.PACK_AB R45, R45, R205 ;  /* 0x000000cd2d2d723e */ /* 0x000fe200000000ff */
[----:B------:R-:W-:Y:S01]  /*67d0*/  FADD.FTZ R206, R249, -R206 ;  /* 0x800000cef9ce7221 */ /* 0x000fe20000010000 */
[----:B------:R-:W-:Y:S02]  /*67e0*/  HADD2.F32 R188, -RZ, R188.H1_H1 ;  /* 0x300000bcffbc7230 */ /* 0x000fe40000004100 */
        /* <DEDUP_REMOVED lines=16> */
.L_x_11797:
        /* <DEDUP_REMOVED lines=14> */
.L_x_11795:
[----:B------:R-:W-:Y:S05]  /*69d0*/  BSYNC.RECONVERGENT B2 ;  /* 0x0000000000027941 */ /* 0x000fea0003800200 */
.L_x_11794:
        /* <DEDUP_REMOVED lines=11> */
[-C--:B------:R-:W-:Y:S01]  /*6a90*/  FFMA.FTZ R181, R231, R192.reuse, R193 ;  /* 0x000000c0e7b57223 */ /* 0x080fe200000100c1 */
[----:B------:R-:W-:Y:S01]  /*6aa0*/  FADD.FTZ R194, R198, -R185 ;  /* 0x800000b9c6c27221 */ /* 0x000fe20000010000 */
[-CC-:B------:R-:W-:Y:S01]  /*6ab0*/  FFMA.FTZ R182, R226, R192.reuse, R193.reuse ;  /* 0x000000c0e2b67223 */ /* 0x180fe200000100c1 */
[-CC-:B------:R-:W-:Y:S01]  /*6ac0*/  FFMA.FTZ R180, R238, R192.reuse, R193.reuse ;  /* 0x000000c0eeb47223 */ /* 0x180fe200000100c1 */
[----:B0-----:R-:W-:Y:S01]  /*6ad0*/  FADD.FTZ R199, R215, -R186 ;  /* 0x800000bad7c77221 */ /* 0x001fe20000010000 */
[----:B------:R-:W-:Y:S01]  /*6ae0*/  FFMA.FTZ R193, R233, R192, R193 ;  /* 0x000000c0e9c17223 */ /* 0x000fe200000100c1 */
[----:B------:R-:W-:Y:S01]  /*6af0*/  FADD.FTZ R186, R216, -R183 ;  /* 0x800000b7d8ba7221 */ /* 0x000fe20000010000 */
[----:B------:R-:W-:Y:S01]  /*6b00*/  FADD.FTZ R195, R219, -R184 ;  /* 0x800000b8dbc37221 */ /* 0x000fe20000010000 */
[----:B------:R-:W-:Y:S01]  /*6b10*/  FADD.FTZ R187, R230, -R181 ;  /* 0x800000b5e6bb7221 */ /* 0x000fe20000010000 */
[----:B-----5:R-:W-:Y:S01]  /*6b20*/  FFMA.FTZ R183, R0, R194, R179 ;  /* 0x000000c200b77223 */ /* 0x020fe200000100b3 */
[----:B------:R-:W-:Y:S01]  /*6b30*/  FADD.FTZ R184, R221, -R182 ;  /* 0x800000b6ddb87221 */ /* 0x000fe20000010000 */
[----:B------:R-:W-:Y:S01]  /*6b40*/  FADD.FTZ R185, R237, -R180 ;  /* 0x800000b4edb97221 */ /* 0x000fe20000010000 */
[----:B------:R-:W-:Y:S01]  /*6b50*/  FADD.FTZ R192, R232, -R193 ;  /* 0x800000c1e8c07221 */ /* 0x000fe20000010000 */
[----:B------:R-:W-:Y:S01]  /*6b60*/  FFMA.FTZ R181, R0, R186, R177 ;  /* 0x000000ba00b57223 */ /* 0x000fe200000100b1 */
[----:B------:R-:W-:-:S02]  /*6b70*/  HADD2.F32 R194, -RZ, R191.H1_H1 ;  /* 0x300000bfffc27230 */ /* 0x000fc40000004100 */
[C---:B------:R-:W-:Y:S01]  /*6b80*/  FFMA.FTZ R186, R0.reuse, R187, R174 ;  /* 0x000000bb00ba7223 */ /* 0x040fe200000100ae */
[----:B------:R-:W-:Y:S01]  /*6b90*/  FMUL.FTZ R204, R183, R2 ;  /* 0x00000002b7cc7220 */ /* 0x000fe20000410000 */
[C---:B------:R-:W-:Y:S01]  /*6ba0*/  FFMA.FTZ R182, R0.reuse, R199, R178 ;  /* 0x000000c700b67223 */ /* 0x040fe200000100b2 */
[C---:B------:R-:W-:Y:S01]  /*6bb0*/  FFMA.FTZ R180, R0.reuse, R195, R176 ;  /* 0x000000c300b47223 */ /* 0x040fe200000100b0 */
[C---:B------:R-:W-:Y:S01]  /*6bc0*/  FFMA.FTZ R187, R0.reuse, R184, R175 ;  /* 0x000000b800bb7223 */ /* 0x040fe200000100af */
[C---:B------:R-:W-:Y:S01]  /*6bd0*/  FFMA.FTZ R184, R0.reuse, R185, R172 ;  /* 0x000000b900b87223 */ /* 0x040fe200000100ac */
[----:B------:R-:W-:Y:S01]  /*6be0*/  FFMA.FTZ R185, R0, R192, R173 ;  /* 0x000000c000b97223 */ /* 0x000fe200000100ad */
        /* <DEDUP_REMOVED lines=43> */
.L_x_11798:
        /* <DEDUP_REMOVED lines=8> */
[C---:B------:R-:W-:Y:S01]  /*6f20*/  FFMA.FTZ R205, R0.reuse, R199, R179 ;  /* 0x000000c700cd7223 */ /* 0x040fe200000100b3 */
[----:B------:R-:W-:-:S02]  /*6f30*/  FFMA.FTZ R199, R0, R195, R178 ;  /* 0x000000c300c77223 */ /* 0x000fc400000100b2 */
[----:B------:R-:W-:Y:S01]  /*6f40*/  FADD.FTZ R223, R230, -R223 ;  /* 0x800000dfe6df7221 */ /* 0x000fe20000010000 */
[-C--:B------:R-:W-:Y:S01]  /*6f50*/  FMUL.FTZ R195, R205, R2.reuse ;  /* 0x00000002cdc37220 */ /* 0x080fe20000410000 */
[----:B------:R-:W-:Y:S01]  /*6f60*/  FMUL.FTZ R199, R199, R2 ;  /* 0x00000002c7c77220 */ /* 0x000fe20000410000 */
[----:B------:R-:W-:Y:S01]  /*6f70*/  FFMA.FTZ R205, R233, R192, R193 ;  /* 0x000000c0e9cd7223 */ /* 0x000fe200000100c1 */
[----:B------:R-:W-:Y:S01]  /*6f80*/  FFMA.FTZ R223, R0, R223, R174 ;  /* 0x000000df00df7223 */ /* 0x000fe200000100ae */
[----:B------:R-:W-:Y:S01]  /*6f90*/  FFMA.FTZ R194, R195, R194, R39 ;  /* 0x000000c2c3c27223 */ /* 0x000fe20000010027 */
[--C-:B------:R-:W-:Y:S01]  /*6fa0*/  FFMA.FTZ R39, R217, R192, R193.reuse ;  /* 0x000000c0d9277223 */ /* 0x100fe200000100c1 */
[----:B------:R-:W-:Y:S01]  /*6fb0*/  FFMA.FTZ R191, R199, R204, R38 ;  /* 0x000000ccc7bf7223 */ /* 0x000fe20000010026 */
[-CC-:B------:R-:W-:Y:S01]  /*6fc0*/  FFMA.FTZ R204, R226, R192.reuse, R193.reuse ;  /* 0x000000c0e2cc7223 */ /* 0x180fe200000100c1 */
[----:B------:R-:W-:Y:S01]  /*6fd0*/  FFMA.FTZ R38, R238, R192, R193 ;  /* 0x000000c0ee267223 */ /* 0x000fe200000100c1 */
[----:B------:R-:W-:Y:S01]  /*6fe0*/  FADD.FTZ R193, R219, -R206 ;  /* 0x800000cedbc17221 */ /* 0x000fe20000010000 */
[----:B------:R-:W-:Y:S01]  /*6ff0*/  FADD.FTZ R206, R216, -R39 ;  /* 0x80000027d8ce7221 */ /* 0x000fe20000010000 */
[----:B------:R-:W-:Y:S01]  /*7000*/  FADD.FTZ R192, R221, -R204 ;  /* 0x800000ccddc07221 */ /* 0x000fe20000010000 */
[----:B------:R-:W-:Y:S01]  /*7010*/  FADD.FTZ R39, R237, -R38 ;  /* 0x80000026ed277221 */ /* 0x000fe20000010000 */
[C---:B------:R-:W-:Y:S01]  /*7020*/  FFMA.FTZ R204, R0.reuse, R193, R176 ;  /* 0x000000c100cc7223 */ /* 0x040fe200000100b0 */
[----:B------:R-:W-:Y:S01]  /*7030*/  FFMA.FTZ R225, R0, R206, R177 ;  /* 0x000000ce00e17223 */ /* 0x000fe200000100b1 */
[----:B------:R-:W-:-:S02]  /*7040*/  HADD2.F32 R193, -RZ, R190.H0_H0 ;  /* 0x200000beffc17230 */ /* 0x000fc40000004100 */
[----:B------:R-:W-:Y:S01]  /*7050*/  FADD.FTZ R38, R232, -R205 ;  /* 0x800000cde8267221 */ /* 0x000fe20000010000 */
[----:B------:R-:W-:Y:S02]  /*7060*/  HADD2.F32 R190, -RZ, R190.H1_H1 ;  /* 0x300000beffbe7230 */ /* 0x000fe40000004100 */
[-C--:B------:R-:W-:Y:S01]  /*7070*/  FMUL.FTZ R204, R204, R2.reuse ;  /* 0x00000002cccc7220 */ /* 0x080fe20000410000 */
[----:B------:R-:W-:Y:S01]  /*7080*/  FMUL.FTZ R206, R225, R2 ;  /* 0x00000002e1ce7220 */ /* 0x000fe20000410000 */
[C---:B------:R-:W-:Y:S01]  /*7090*/  FFMA.FTZ R205, R0.reuse, R192, R175 ;  /* 0x000000c000cd7223 */ /* 0x040fe200000100af */
[C---:B------:R-:W-:Y:S01]  /*70a0*/  FFMA.FTZ R39, R0.reuse, R39, R172 ;  /* 0x0000002700277223 */ /* 0x040fe200000100ac */
[----:B------:R-:W-:Y:S01]  /*70b0*/  FFMA.FTZ R207, R0, R38, R173 ;  /* 0x0000002600cf7223 */ /* 0x000fe200000100ad */
[----:B------:R-:W-:Y:S01]  /*70c0*/  FFMA.FTZ R0, R204, R193, R36 ;  /* 0x000000c1cc007223 */ /* 0x000fe20000010024 */
[----:B------:R-:W-:Y:S01]  /*70d0*/  FFMA.FTZ R190, R206, R190, R37 ;  /* 0x000000becebe7223 */ /* 0x000fe20000010025 */
[----:B------:R-:W-:-:S02]  /*70e0*/  HADD2.F32 R37, -RZ, R189.H0_H0 ;  /* 0x200000bdff257230 */ /* 0x000fc40000004100 */
[-C--:B------:R-:W-:Y:S01]  /*70f0*/  FMUL.FTZ R38, R223, R2.reuse ;  /* 0x00000002df267220 */ /* 0x080fe20000410000 */
[--C-:B------:R-:W-:Y:S02]  /*7100*/  HADD2.F32 R193, -RZ, R188.reuse.H0_H0 ;  /* 0x200000bcffc17230 */ /* 0x100fe40000004100 */
[-C--:B------:R-:W-:Y:S01]  /*7110*/  FMUL.FTZ R205, R205, R2.reuse ;  /* 0x00000002cdcd7220 */ /* 0x080fe20000410000 */
[-C--:B------:R-:W-:Y:S01]  /*7120*/  FMUL.FTZ R39, R39, R2.reuse ;  /* 0x0000000227277220 */ /* 0x080fe20000410000 */
[----:B------:R-:W-:Y:S02]  /*7130*/  HADD2.F32 R188, -RZ, R188.H1_H1 ;  /* 0x300000bcffbc7230 */ /* 0x000fe40000004100 */
[----:B------:R-:W-:Y:S01]  /*7140*/  FMUL.FTZ R2, R207, R2 ;  /* 0x00000002cf027220 */ /* 0x000fe20000410000 */
[----:B------:R-:W-:Y:S01]  /*7150*/  FFMA.FTZ R192, R38, R37, R42 ;  /* 0x0000002526c07223 */ /* 0x000fe2000001002a */
[----:B------:R-:W-:Y:S02]  /*7160*/  HADD2.F32 R36, -RZ, R189.H1_H1 ;  /* 0x300000bdff247230 */ /* 0x000fe40000004100 */
[----:B------:R-:W-:Y:S01]  /*7170*/  FFMA.FTZ R193, R39, R193, R40 ;  /* 0x000000c127c17223 */ /* 0x000fe20000010028 */
[----:B------:R-:W-:Y:S01]  /*7180*/  FFMA.FTZ R188, R2, R188, R41 ;  /* 0x000000bc02bc7223 */ /* 0x000fe20000010029 */
[----:B------:R-:W-:-:S02]  /*7190*/  HADD2.F32 R37, -RZ, R134.H0_H0 ;  /* 0x20000086ff257230 */ /* 0x000fc40000004100 */
[----:B------:R-:W-:Y:S02]  /*71a0*/  HADD2.F32 R41, -RZ, R134.H1_H1 ;  /* 0x30000086ff297230 */ /* 0x000fe40000004100 */
[----:B------:R-:W-:Y:S01]  /*71b0*/  FFMA.FTZ R189, R205, R36, R43 ;  /* 0x00000024cdbd7223 */ /* 0x000fe2000001002b */
        /* <DEDUP_REMOVED lines=8> */
[--C-:B------:R-:W-:Y:S02]  /*7240*/  HADD2.F32 R43, -RZ, R132.reuse.H1_H1 ;  /* 0x30000084ff2b7230 */ /* 0x100fe40000004100 */
[----:B------:R-:W-:Y:S01]  /*7250*/  FMUL.FTZ R40, R41, R38 ;  /* 0x0000002629287220 */ /* 0x000fe20000410000 */
[----:B------:R-:W-:Y:S02]  /*7260*/  HADD2.F32 R38, -RZ, R132.H0_H0 ;  /* 0x20000084ff267230 */ /* 0x000fe40000004100 */
[----:B------:R-:W-:Y:S01]  /*7270*/  FMUL.FTZ R205, R42, R205 ;  /* 0x000000cd2acd7220 */ /* 0x000fe20000410000 */
[----:B------:R-:W-:Y:S02]  /*7280*/  FMUL.FTZ R2, R43, R2 ;  /* 0x000000022b027220 */ /* 0x000fe40000410000 */
[----:B------:R-:W-:Y:S01]  /*7290*/  FMUL.FTZ R41, R38, R39 ;  /* 0x0000002726297220 */ /* 0x000fe20000410000 */
[----:B------:R-:W-:-:S02]  /*72a0*/  F2FP.F16.F32.PACK_AB R39, R36, R199 ;  /* 0x000000c72427723e */ /* 0x000fc400000000ff */
[----:B------:R-:W-:Y:S02]  /*72b0*/  F2FP.F16.F32.PACK_AB R38, R37, R204 ;  /* 0x000000cc2526723e */ /* 0x000fe400000000ff */
[----:B------:R-:W-:Y:S02]  /*72c0*/  F2FP.F16.F32.PACK_AB R37, R205, R40 ;  /* 0x00000028cd25723e */ /* 0x000fe400000000ff */
[----:B------:R-:W-:-:S07]  /*72d0*/  F2FP.F16.F32.PACK_AB R36, R2, R41 ;  /* 0x000000290224723e */ /* 0x000fce00000000ff */
.L_x_11799:
        /* <DEDUP_REMOVED lines=14> */
[----:B------:R-:W-:-:S07]  /*73c0*/  MOV R39, R194 ;  /* 0x000000c200277202 */ /* 0x000fce0000000f00 */
.L_x_11783:
[----:B------:R-:W-:Y:S05]  /*73d0*/  BSYNC.RECONVERGENT B1 ;  /* 0x0000000000017941 */ /* 0x000fea0003800200 */
.L_x_11769:
[----:B------:R-:W1:Y:S02]  /*73e0*/  LDC.64 R2, c[0x0][0x380] ;  /* 0x0000e000ff027b82 */ /* 0x000e640000000a00 */
[----:B-1----:R-:W-:-:S04]  /*73f0*/  LEA R242, R2, R242, 0x2 ;  /* 0x000000f202f27211 */ /* 0x002fc800078e10ff */
[----:B------:R-:W-:-:S13]  /*7400*/  ISETP.GE.AND P1, PT, R242, R3, PT ;  /* 0x00000003f200720c */ /* 0x000fda0003f26270 */
[----:B------:R-:W-:Y:S05]  /*7410*/  @!P1 BRA `(.L_x_11800) ;  /* 0xffffff9400689947 */ /* 0x000fea000383ffff */
.L_x_11759:
[----:B------:R-:W-:Y:S05]  /*7420*/  BSYNC B0 ;  /* 0x0000000000007941 */ /* 0x000fea0003800000 */
.L_x_11758:
[----:B-----5:R-:W2:Y:S01]  /*7430*/  LDL.LU R0, [R1+0x8] ;  /* 0x0000080001007983 */ /* 0x020ea20000300800 */
[----:B------:R-:W-:Y:S01]  /*7440*/  MOV R4, 0x400 ;  /* 0x0000040000047802 */ /* 0x000fe20000000f00 */
[----:B------:R-:W-:Y:S05]  /*7450*/  WARPSYNC.ALL ;  /* 0x0000000000007948 */ /* 0x000fea0003800000 */
[----:B------:R-:W1:Y:S01]  /*7460*/  S2R R189, SR_TID.X ;  /* 0x0000000000bd7919 */ /* 0x000e620000002100 */
[----:B------:R-:W3:Y:S01]  /*7470*/  S2UR UR4, SR_CTAID.X ;  /* 0x00000000000479c3 */ /* 0x000ee20000002500 */
[----:B------:R-:W4:Y:S01]  /*7480*/  LDCU.128 UR16, c[0x0][0x440] ;  /* 0x00008800ff1077ac */ /* 0x000f220008000c00 */
[----:B------:R-:W-:Y:S01]  /*7490*/  BSSY.RECONVERGENT B0, `(.L_x_11801) ;  /* 0x0000098000007945 */ /* 0x000fe20003800200 */
[----:B------:R-:W0:Y:S01]  /*74a0*/  S2R R5, SR_CgaCtaId ;  /* 0x0000000000057919 */ /* 0x000e220000008800 */
[----:B-1----:R-:W-:-:S04]  /*74b0*/  SHF.L.U32 R2, R189, 0x7, RZ ;  /* 0x00000007bd027819 */ /* 0x002fc800000006ff */
[----:B------:R-:W-:Y:S02]  /*74c0*/  LOP3.LUT R3, R2, 0x3000, RZ, 0xc0, !PT ;  /* 0x0000300002037812 */ /* 0x000fe400078ec0ff */
[----:B0-----:R-:W-:-:S04]  /*74d0*/  LEA R5, R5, R4, 0x18 ;  /* 0x0000000405057211 */ /* 0x001fc800078ec0ff */
[C---:B------:R-:W-:Y:S02]  /*74e0*/  LEA R8, R189.reuse, R5, 0x2 ;  /* 0x00000005bd087211 */ /* 0x040fe400078e10ff */
[----:B--2---:R-:W-:Y:S02]  /*74f0*/  MOV R188, R0 ;  /* 0x0000000000bc7202 */ /* 0x004fe40000000f00 */
[----:B------:R-:W-:-:S04]  /*7500*/  SHF.L.U32 R0, R189, 0x5, RZ ;  /* 0x00000005bd007819 */ /* 0x000fc800000006ff */
        /* <DEDUP_REMOVED lines=103> */
[----:B---3--:R-:W-:-:S05]  /*7b80*/  IMAD R48, R188, UR4, RZ ;  /* 0x00000004bc307c24 */ /* 0x008fca000f8e02ff */
[----:B------:R-:W3:Y:S01]  /*7b90*/  LDCU.64 UR4, c[0x0][0x460] ;  /* 0x00008c00ff0477ac */ /* 0x000ee20008000a00 */
[----:B0-----:R-:W-:Y:S02]  /*7ba0*/  IADD3 R44, P0, PT, R48, R189, RZ ;  /* 0x000000bd302c7210 */ /* 0x001fe40007f1e0ff */
[----:B-1----:R-:W-:Y:S02]  /*7bb0*/  LOP3.LUT R40, R189, 0x7f, RZ, 0x3c, !PT ;  /* 0x0000007fbd287812 */ /* 0x002fe400078e3cff */
[----:B------:R-:W-:Y:S02]  /*7bc0*/  IADD3.X R47, PT, PT, RZ, RZ, RZ, P0, !PT ;  /* 0x000000ffff2f7210 */ /* 0x000fe400007fe4ff */
[C---:B--2---:R-:W-:Y:S02]  /*7bd0*/  SHF.L.U32 R36, R44.reuse, 0x2, RZ ;  /* 0x000000022c247819 */ /* 0x044fe400000006ff */
[----:B------:R-:W-:Y:S02]  /*7be0*/  SHF.L.U64.HI R47, R44, 0x2, R47 ;  /* 0x000000022c2f7819 */ /* 0x000fe4000001022f */
[----:B----4-:R-:W-:-:S02]  /*7bf0*/  IADD3 R42, P0, PT, R36, UR18, RZ ;  /* 0x00000012242a7c10 */ /* 0x010fc4000ff1e0ff */
[----:B------:R-:W-:Y:S02]  /*7c00*/  IADD3 R38, P1, PT, R36, UR16, RZ ;  /* 0x0000001024267c10 */ /* 0x000fe4000ff3e0ff */
[C---:B------:R-:W-:Y:S02]  /*7c10*/  IADD3.X R51, PT, PT, R47.reuse, UR19, RZ, P0, !PT ;  /* 0x000000132f337c10 */ /* 0x040fe400087fe4ff */
[----:B------:R-:W-:Y:S01]  /*7c20*/  IADD3 R40, PT, PT, R40, R188, RZ ;  /* 0x000000bc28287210 */ /* 0x000fe20007ffe0ff */
[----:B------:R-:W0:Y:S01]  /*7c30*/  LDS R6, [R8] ;  /* 0x0000000008067984 */ /* 0x000e220000000800 */
[----:B---3--:R-:W-:Y:S02]  /*7c40*/  IADD3 R36, P0, PT, R36, UR4, RZ ;  /* 0x0000000424247c10 */ /* 0x008fe4000ff1e0ff */
        /* <DEDUP_REMOVED lines=28> */
.L_x_11802:
[----:B------:R-:W-:Y:S05]  /*7e10*/  BSYNC.RECONVERGENT B0 ;  /* 0x0000000000007941 */ /* 0x000fea0003800200 */
.L_x_11801:
        /* <DEDUP_REMOVED lines=129> */
.L_x_11804:
[----:B------:R-:W-:Y:S05]  /*8630*/  BSYNC.RECONVERGENT B0 ;  /* 0x0000000000007941 */ /* 0x000fea0003800200 */
.L_x_11803:
        /* <DEDUP_REMOVED lines=18> */
.L_x_11806:
[----:B------:R-:W-:Y:S05]  /*8760*/  BSYNC.RECONVERGENT B0 ;  /* 0x0000000000007941 */ /* 0x000fea0003800200 */
.L_x_11805:
        /* <DEDUP_REMOVED lines=18> */
.L_x_11808:
[----:B------:R-:W-:Y:S05]  /*8890*/  BSYNC.RECONVERGENT B0 ;  /* 0x0000000000007941 */ /* 0x000fea0003800200 */
.L_x_11807:
        /* <DEDUP_REMOVED lines=18> */
.L_x_11810:
[----:B------:R-:W-:Y:S05]  /*89c0*/  BSYNC.RECONVERGENT B0 ;  /* 0x0000000000007941 */ /* 0x000fea0003800200 */
.L_x_11809:
        /* <DEDUP_REMOVED lines=18> */
.L_x_11812:
[----:B------:R-:W-:Y:S05]  /*8af0*/  BSYNC.RECONVERGENT B0 ;  /* 0x0000000000007941 */ /* 0x000fea0003800200 */
.L_x_11811:
        /* <DEDUP_REMOVED lines=18> */
.L_x_11814:
[----:B------:R-:W-:Y:S05]  /*8c20*/  BSYNC.RECONVERGENT B0 ;  /* 0x0000000000007941 */ /* 0x000fea0003800200 */
.L_x_11813:
        /* <DEDUP_REMOVED lines=11> */
.L_x_11768:
[----:B------:R-:W-:Y:S01]  /*8ce0*/  HFMA2 R190, -RZ, RZ, 0, 5.9604644775390625e-08 ;  /* 0x00000001ffbe7431 */ /* 0x000fe200000001ff */
[----:B------:R-:W-:Y:S01]  /*8cf0*/  BSSY B1, `(.L_x_11815) ;  /* 0x0000006000017945 */ /* 0x000fe20003800000 */
[----:B------:R-:W-:Y:S02]  /*8d00*/  MOV R189, 0x1f ;  /* 0x0000001f00bd7802 */ /* 0x000fe40000000f00 */
[----:B------:R-:W-:-:S07]  /*8d10*/  MOV R188, 0xffffffff ;  /* 0xffffffff00bc7802 */ /* 0x000fce0000000f00 */
[----:B-----5:R-:W-:Y:S05]  /*8d20*/  WARPSYNC.COLLECTIVE R188, `(.L_x_11816) ;  /* 0x00000000bc087348 */ /* 0x020fea0003c00000 */
[----:B------:R0:W1:Y:S02]  /*8d30*/  SHFL.BFLY P6, R205, R225, R190, R189 ;  /* 0x0c0000bee1cd7389 */ /* 0x00006400000c00bd */
[----:B01---5:R-:W-:Y:S05]  /*8d40*/  ENDCOLLECTIVE ;  /* 0x000000000000791b */ /* 0x023fea0003800000 */
.L_x_11816:
[----:B------:R-:W-:Y:S05]  /*8d50*/  BSYNC B1 ;  /* 0x0000000000017941 */ /* 0x000fea0003800000 */
.L_x_11815:
        /* <DEDUP_REMOVED lines=9> */
.L_x_11817:
[----:B------:R-:W-:Y:S01]  /*8df0*/  HFMA2 R190, -RZ, RZ, 0, 1.1920928955078125e-07 ;  /* 0x00000002ffbe7431 */ /* 0x000fe200000001ff */
[----:B------:R-:W-:Y:S02]  /*8e00*/  MOV R225, R192 ;  /* 0x000000c000e17202 */ /* 0x000fe40000000f00 */
[----:B------:R-:W-:-:S07]  /*8e10*/  MOV R191, R205 ;  /* 0x000000cd00bf7202 */ /* 0x000fce0000000f00 */
[----:B------:R-:W-:Y:S05]  /*8e20*/  WARPSYNC.COLLECTIVE R188, `(.L_x_11818) ;  /* 0x00000000bc087348 */ /* 0x000fea0003c00000 */
[----:B------:R0:W1:Y:S02]  /*8e30*/  SHFL.BFLY P6, R205, R225, R190, R189 ;  /* 0x0c0000bee1cd7389 */ /* 0x00006400000c00bd */
[----:B01----:R-:W-:Y:S05]  /*8e40*/  ENDCOLLECTIVE ;  /* 0x000000000000791b */ /* 0x003fea0003800000 */
.L_x_11818:
[----:B------:R-:W-:-:S05]  /*8e50*/  FADD.FTZ R191, R191, R224 ;  /* 0x000000e0bfbf7221 */ /* 0x000fca0000010000 */
[----:B------:R-:W-:Y:S02]  /*8e60*/  MOV R225, R191 ;  /* 0x000000bf00e17202 */ /* 0x000fe40000000f00 */
[----:B------:R-:W-:-:S07]  /*8e70*/  MOV R193, R205 ;  /* 0x000000cd00c17202 */ /* 0x000fce0000000f00 */
[----:B------:R-:W-:Y:S05]  /*8e80*/  WARPSYNC.COLLECTIVE R188, `(.L_x_11819) ;  /* 0x00000000bc087348 */ /* 0x000fea0003c00000 */
[----:B------:R0:W1:Y:S02]  /*8e90*/  SHFL.BFLY P6, R205, R225, R190, R189 ;  /* 0x0c0000bee1cd7389 */ /* 0x00006400000c00bd */
[----:B01----:R-:W-:Y:S05]  /*8ea0*/  ENDCOLLECTIVE ;  /* 0x000000000000791b */ /* 0x003fea0003800000 */
.L_x_11819:
[----:B------:R-:W-:Y:S01]  /*8eb0*/  FADD.FTZ R193, R192, R193 ;  /* 0x000000c1c0c17221 */ /* 0x000fe20000010000 */
[----:B------:R-:W-:-:S04]  /*8ec0*/  HFMA2 R190, -RZ, RZ, 0, 2.384185791015625e-07 ;  /* 0x00000004ffbe7431 */ /* 0x000fc800000001ff */
[----:B------:R-:W-:Y:S02]  /*8ed0*/  MOV R225, R193 ;  /* 0x000000c100e17202 */ /* 0x000fe40000000f00 */
[----:B------:R-:W-:-:S07]  /*8ee0*/  MOV R194, R205 ;  /* 0x000000cd00c27202 */ /* 0x000fce0000000f00 */
[----:B------:R-:W-:Y:S05]  /*8ef0*/  WARPSYNC.COLLECTIVE R188, `(.L_x_11820) ;  /* 0x00000000bc087348 */ /* 0x000fea0003c00000 */
[----:B------:R0:W1:Y:S02]  /*8f00*/  SHFL.BFLY P6, R205, R225, R190, R189 ;  /* 0x0c0000bee1cd7389 */ /* 0x00006400000c00bd */
[----:B01----:R-:W-:Y:S05]  /*8f10*/  ENDCOLLECTIVE ;  /* 0x000000000000791b */ /* 0x003fea0003800000 */
.L_x_11820:
[----:B------:R-:W-:-:S05]  /*8f20*/  FADD.FTZ R194, R191, R194 ;  /* 0x000000c2bfc27221 */ /* 0x000fca0000010000 */
[----:B------:R-:W-:Y:S02]  /*8f30*/  MOV R225, R194 ;  /* 0x000000c200e17202 */ /* 0x000fe40000000f00 */
[----:B------:R-:W-:-:S07]  /*8f40*/  MOV R204, R205 ;  /* 0x000000cd00cc7202 */ /* 0x000fce0000000f00 */
[----:B------:R-:W-:Y:S05]  /*8f50*/  WARPSYNC.COLLECTIVE R188, `(.L_x_11821) ;  /* 0x00000000bc087348 */ /* 0x000fea0003c00000 */
[----:B------:R0:W1:Y:S02]  /*8f60*/  SHFL.BFLY P6, R205, R225, R190, R189 ;  /* 0x0c0000bee1cd7389 */ /* 0x00006400000c00bd */
[----:B01----:R-:W-:Y:S05]  /*8f70*/  ENDCOLLECTIVE ;  /* 0x000000000000791b */ /* 0x003fea0003800000 */
.L_x_11821:
[----:B------:R-:W-:Y:S01]  /*8f80*/  FADD.FTZ R204, R193, R204 ;  /* 0x000000ccc1cc7221 */ /* 0x000fe20000010000 */
[----:B------:R-:W-:-:S04]  /*8f90*/  HFMA2 R190, -RZ, RZ, 0, 4.76837158203125e-07 ;  /* 0x00000008ffbe7431 */ /* 0x000fc800000001ff */
[----:B------:R-:W-:Y:S02]  /*8fa0*/  MOV R225, R204 ;  /* 0x000000cc00e17202 */ /* 0x000fe40000000f00 */
[----:B------:R-:W-:-:S07]  /*8fb0*/  MOV R195, R205 ;  /* 0x000000cd00c37202 */ /* 0x000fce0000000f00 */
[----:B------:R-:W-:Y:S05]  /*8fc0*/  WARPSYNC.COLLECTIVE R188, `(.L_x_11822) ;  /* 0x00000000bc087348 */ /* 0x000fea0003c00000 */
[----:B------:R0:W1:Y:S02]  /*8fd0*/  SHFL.BFLY P6, R205, R225, R190, R189 ;  /* 0x0c0000bee1cd7389 */ /* 0x00006400000c00bd */
[----:B01----:R-:W-:Y:S05]  /*8fe0*/  ENDCOLLECTIVE ;  /* 0x000000000000791b */ /* 0x003fea0003800000 */
.L_x_11822:
[----:B------:R-:W-:-:S05]  /*8ff0*/  FADD.FTZ R195, R194, R195 ;  /* 0x000000c3c2c37221 */ /* 0x000fca0000010000 */
[----:B------:R-:W-:Y:S02]  /*9000*/  MOV R225, R195 ;  /* 0x000000c300e17202 */ /* 0x000fe40000000f00 */
[----:B------:R-:W-:-:S07]  /*9010*/  MOV R199, R205 ;  /* 0x000000cd00c77202 */ /* 0x000fce0000000f00 */
[----:B------:R-:W-:Y:S05]  /*9020*/  WARPSYNC.COLLECTIVE R188, `(.L_x_11823) ;  /* 0x00000000bc087348 */ /* 0x000fea0003c00000 */
[----:B------:R0:W1:Y:S02]  /*9030*/  SHFL.BFLY P6, R205, R225, R190, R189 ;  /* 0x0c0000bee1cd7389 */ /* 0x00006400000c00bd */
[----:B01----:R-:W-:Y:S05]  /*9040*/  ENDCOLLECTIVE ;  /* 0x000000000000791b */ /* 0x003fea0003800000 */
.L_x_11823:
[----:B------:R-:W-:Y:S01]  /*9050*/  FADD.FTZ R199, R204, R199 ;  /* 0x000000c7ccc77221 */ /* 0x000fe20000010000 */
[----:B------:R-:W-:-:S04]  /*9060*/  HFMA2 R190, -RZ, RZ, 0, 9.5367431640625e-07 ;  /* 0x00000010ffbe7431 */ /* 0x000fc800000001ff */
[----:B------:R-:W-:Y:S02]  /*9070*/  MOV R225, R199 ;  /* 0x000000c700e17202 */ /* 0x000fe40000000f00 */
[----:B------:R-:W-:-:S07]  /*9080*/  MOV R206, R205 ;  /* 0x000000cd00ce7202 */ /* 0x000fce0000000f00 */
[----:B------:R-:W-:Y:S05]  /*9090*/  WARPSYNC.COLLECTIVE R188, `(.L_x_11824) ;  /* 0x00000000bc087348 */ /* 0x000fea0003c00000 */
[----:B------:R0:W1:Y:S02]  /*90a0*/  SHFL.BFLY P6, R205, R225, R190, R189 ;  /* 0x0c0000bee1cd7389 */ /* 0x00006400000c00bd */
[----:B01----:R-:W-:Y:S05]  /*90b0*/  ENDCOLLECTIVE ;  /* 0x000000000000791b */ /* 0x003fea0003800000 */
.L_x_11824:
[----:B------:R-:W-:-:S05]  /*90c0*/  FADD.FTZ R206, R195, R206 ;  /* 0x000000cec3ce7221 */ /* 0x000fca0000010000 */
[----:B------:R-:W-:Y:S02]  /*90d0*/  MOV R225, R206 ;  /* 0x000000ce00e17202 */ /* 0x000fe40000000f00 */
[----:B------:R-:W-:-:S07]  /*90e0*/  MOV R192, R205 ;  /* 0x000000cd00c07202 */ /* 0x000fce0000000f00 */
[----:B------:R-:W-:Y:S05]  /*90f0*/  WARPSYNC.COLLECTIVE R188, `(.L_x_11825) ;  /* 0x00000000bc087348 */ /* 0x000fea0003c00000 */
[----:B------:R0:W1:Y:S02]  /*9100*/  SHFL.BFLY P6, R205, R225, R190, R189 ;  /* 0x0c0000bee1cd7389 */ /* 0x00006400000c00bd */
[----:B01----:R-:W-:Y:S05]  /*9110*/  ENDCOLLECTIVE ;  /* 0x000000000000791b */ /* 0x003fea0003800000 */
.L_x_11825:
[----:B------:R-:W-:Y:S01]  /*9120*/  MOV R191, R205 ;  /* 0x000000cd00bf7202 */ /* 0x000fe20000000f00 */
[----:B------:R-:W-:Y:S06]  /*9130*/  BRA `(.L_x_11826) ;  /* 0xffffff9000787947 */ /* 0x000fec000383ffff */
.L_x_11827:
        /* <DEDUP_REMOVED lines=12> */
.L_x_20070:


//--------------------- .text._ZN10layer_norm13ln_bwd_kernelINS_13Kernel_traitsI6__halfS2_fS2_fjLj1024ELj1ELj4ELj1ELj16ENS_18Kernel_traits_baseILj1024ES2_S2_fS2_fjLj128EEEEELb0ELb1ELb0ELb1EEEvNS_9BwdParamsE --------------------------
	.section	.text._ZN10layer_norm13ln_bwd_kernelINS_13Kernel_traitsI6__halfS2_fS2_fjLj1024ELj1ELj4ELj1ELj16ENS_18Kernel_traits_baseILj1024ES2_S2_fS2_fjLj128EEEEELb0ELb1ELb0ELb1EEEvNS_9BwdParamsE,"ax",@progbits
	.align	128
        .global         _ZN10layer_norm13ln_bwd_kernelINS_13Kernel_traitsI6__halfS2_fS2_fjLj1024ELj1ELj4ELj1ELj16ENS_18Kernel_traits_baseILj1024ES2_S2_fS2_fjLj128EEEEELb0ELb1ELb0ELb1EEEvNS_9BwdParamsE
        .type           _ZN10layer_norm13ln_bwd_kernelINS_13Kernel_traitsI6__halfS2_fS2_fjLj1024ELj1ELj4ELj1ELj16ENS_18Kernel_traits_baseILj1024ES2_S2_fS2_fjLj128EEEEELb0ELb1ELb0ELb1EEEvNS_9BwdParamsE,@function
        .size           _ZN10layer_norm13ln_bwd_kernelINS_13Kernel_traitsI6__halfS2_fS2_fjLj1024ELj1ELj4ELj1ELj16ENS_18Kernel_traits_baseILj1024ES2_S2_fS2_fjLj128EEEEELb0ELb1ELb0ELb1EEEvNS_9BwdParamsE,(.L_x_20071 - _ZN10layer_norm13ln_bwd_kernelINS_13Kernel_traitsI6__halfS2_fS2_fjLj1024ELj1ELj4ELj1ELj16ENS_18Kernel_traits_baseILj1024ES2_S2_fS2_fjLj128EEEEELb0ELb1ELb0ELb1EEEvNS_9BwdParamsE)
        .other          _ZN10layer_norm13ln_bwd_kernelINS_13Kernel_traitsI6__halfS2_fS2_fjLj1024ELj1ELj4ELj1ELj16ENS_18Kernel_traits_baseILj1024ES2_S2_fS2_fjLj128EEEEELb0ELb1ELb0ELb1EEEvNS_9BwdParamsE,@"STO_CUDA_ENTRY STV_DEFAULT"
_ZN10layer_norm13ln_bwd_kernelINS_13Kernel_traitsI6__halfS2_fS2_fjLj1024ELj1ELj4ELj1ELj16ENS_18Kernel_traits_baseILj1024ES2_S2_fS2_fjLj128EEEEELb0ELb1ELb0ELb1EEEvNS_9BwdParamsE:
.text._ZN10layer_norm13ln_bwd_kernelINS_13Kernel_traitsI6__halfS2_fS2_fjLj1024ELj1ELj4ELj1ELj16ENS_18Kernel_traits_baseILj1024ES2_S2_fS2_fjLj128EEEEELb0ELb1ELb0ELb1EEEvNS_9BwdParamsE:
        /* <DEDUP_REMOVED lines=70> */
[----:B------:R-:W3:Y:S04]  /*0460*/  LDG.E.128 R20, desc[UR6][R2.64] ;  /* 0x0000000602147981 */ /* 0x000ee8000c1e1d00 */
[----:B------:R-:W4:Y:S04]  /*0470*/  LDG.E.128 R16, desc[UR6][R2.64+0x200] ;  /* 0x0002000602107981 */ /* 0x000f28000c1e1d00 */
[----:B------:R-:W4:Y:S04]  /*0480*/  LDG.E.128 R12, desc[UR6][R2.64+0x400] ;  /* 0x00040006020c7981 */ /* 0x000f28000c1e1d00 */
[----:B------:R-:W4:Y:S01]  /*0490*/  LDG.E.128 R8, desc[UR6][R2.64+0x600] ;  /* 0x0006000602087981 */ /* 0x000f22000c1e1d00 */
[----:B--2---:R-:W-:Y:S01]  /*04a0*/  IMAD.WIDE.U32 R4, R7, 0x10, R4 ;  /* 0x0000001007047825 */ /* 0x004fe200078e0004 */
[----:B-1----:R-:W-:-:S03]  /*04b0*/  ISETP.NE.U32.AND P0, PT, RZ, UR4, PT ;  /* 0x00000004ff007c0c */ /* 0x002fc6000bf05070 */
[----:B------:R-:W-:Y:S01]  /*04c0*/  HFMA2 R194, -RZ, RZ, 0, 0 ;  /* 0x00000000ffc27431 */ /* 0x000fe200000001ff */
[----:B------:R-:W-:Y:S01]  /*04d0*/  BSSY B1, `(.L_x_11830) ;  /* 0x0000693000017945 */ /* 0x000fe20003800000 */
[----:B------:R-:W-:Y:S01]  /*04e0*/  HFMA2 R235, -RZ, RZ, 0, 0 ;  /* 0x00000000ffeb7431 */ /* 0x000fe200000001ff */
[----:B------:R-:W5:Y:S01]  /*04f0*/  LDG.E.128 R52, desc[UR6][R4.64+0x600] ;  /* 0x0006000604347981 */ /* 0x000f62000c1e1d00 */
[----:B------:R-:W-:Y:S01]  /*0500*/  HFMA2 R226, -RZ, RZ, 0, 0 ;  /* 0x00000000ffe27431 */ /* 0x000fe200000001ff */
[----:B------:R-:W-:Y:S02]  /*0510*/  ISETP.NE.AND.EX P0, PT, RZ, UR5, PT, P0 ;  /* 0x00000005ff007c0c */ /* 0x000fe4000bf05300 */
[----:B------:R-:W-:Y:S01]  /*0520*/  CS2R R200, SRZ ;  /* 0x0000000000c87805 */ /* 0x000fe2000001ff00 */
        /* <DEDUP_REMOVED lines=8> */
[----:B------:R0:W5:Y:S01]  /*05b0*/  LDG.E.128 R40, desc[UR6][R4.64] ;  /* 0x0000000604287981 */ /* 0x000162000c1e1d00 */
        /* <DEDUP_REMOVED lines=14> */
[----:B------:R-:W-:Y:S02]  /*06a0*/  MOV R228, RZ ;  /* 0x000000ff00e47202 */ /* 0x000fe40000000f00 */
        /* <DEDUP_REMOVED lines=16> */
[----:B0-----:R-:W-:Y:S01]  /*07b0*/  CS2R R4, SRZ ;  /* 0x0000000000047805 */ /* 0x001fe2000001ff00 */
[----:B---3--:R-:W-:-:S02]  /*07c0*/  HADD2.F32 R2, -RZ, R20.H0_H0 ;  /* 0x20000014ff027230 */ /* 0x008fc40000004100 */
[----:B------:R-:W-:Y:S02]  /*07d0*/  HADD2.F32 R0, -RZ, R20.H1_H1 ;  /* 0x30000014ff007230 */ /* 0x000fe40000004100 */
[----:B------:R-:W-:Y:S01]  /*07e0*/  HADD2.F32 R3, -RZ, R21.H0_H0 ;  /* 0x20000015ff037230 */ /* 0x000fe20000004100 */
[----:B------:R0:W-:Y:S01]  /*07f0*/  STL [R1+0x40], R2 ;  /* 0x0000400201007387 */ /* 0x0001e20000100800 */
[----:B----4-:R-:W-:-:S03]  /*0800*/  HADD2.F32 R252, -RZ, R12.H1_H1 ;  /* 0x3000000cfffc7230 */ /* 0x010fc60000004100 */
[----:B------:R1:W-:Y:S01]  /*0810*/  STL [R1+0x3c], R0 ;  /* 0x00003c0001007387 */ /* 0x0003e20000100800 */
[--C-:B------:R-:W-:Y:S02]  /*0820*/  HADD2.F32 R251, -RZ, R13.reuse.H0_H0 ;  /* 0x2000000dfffb7230 */ /* 0x100fe40000004100 */
[----:B------:R-:W-:Y:S01]  /*0830*/  HADD2.F32 R250, -RZ, R13.H1_H1 ;  /* 0x3000000dfffa7230 */ /* 0x000fe20000004100 */
[----:B------:R2:W-:Y:S01]  /*0840*/  STL [R1+0x38], R3 ;  /* 0x0000380301007387 */ /* 0x0005e20000100800 */
[--C-:B------:R-:W-:Y:S02]  /*0850*/  HADD2.F32 R249, -RZ, R14.reuse.H0_H0 ;  /* 0x2000000efff97230 */ /* 0x100fe40000004100 */
[----:B0-----:R-:W-:Y:S01]  /*0860*/  HADD2.F32 R2, -RZ, R21.H1_H1 ;  /* 0x30000015ff027230 */ /* 0x001fe20000004100 */
[----:B------:R-:W-:Y:S01]  /*0870*/  CS2R R20, SRZ ;  /* 0x0000000000147805 */ /* 0x000fe2000001ff00 */
[----:B------:R-:W-:Y:S02]  /*0880*/  HADD2.F32 R248, -RZ, R14.H1_H1 ;  /* 0x3000000efff87230 */ /* 0x000fe40000004100 */
[----:B-1----:R-:W-:Y:S01]  /*0890*/  HADD2.F32 R0, -RZ, R22.H0_H0 ;  /* 0x20000016ff007230 */ /* 0x002fe20000004100 */
[----:B------:R0:W-:Y:S01]  /*08a0*/  STL [R1+0x34], R2 ;  /* 0x0000340201007387 */ /* 0x0001e20000100800 */
[----:B------:R-:W-:-:S02]  /*08b0*/  HADD2.F32 R247, -RZ, R15.H0_H0 ;  /* 0x2000000ffff77230 */ /* 0x000fc40000004100 */
[----:B--2---:R-:W-:Y:S01]  /*08c0*/  HADD2.F32 R3, -RZ, R22.H1_H1 ;  /* 0x30000016ff037230 */ /* 0x004fe20000004100 */
[----:B------:R1:W-:Y:S01]  /*08d0*/  STL [R1+0x30], R0 ;  /* 0x0000300001007387 */ /* 0x0003e20000100800 */
[----:B------:R-:W-:Y:S01]  /*08e0*/  HADD2.F32 R246, -RZ, R15.H1_H1 ;  /* 0x3000000ffff67230 */ /* 0x000fe20000004100 */
[----:B------:R-:W-:Y:S01]  /*08f0*/  CS2R R14, SRZ ;  /* 0x00000000000e7805 */ /* 0x000fe2000001ff00 */
[--C-:B------:R-:W-:Y:S01]  /*0900*/  HADD2.F32 R245, -RZ, R8.reuse.H0_H0 ;  /* 0x20000008fff57230 */ /* 0x100fe20000004100 */
[----:B------:R2:W-:Y:S01]  /*0910*/  STL [R1+0x2c], R3 ;  /* 0x00002c0301007387 */ /* 0x0005e20000100800 */
[----:B------:R-:W-:Y:S02]  /*0920*/  HADD2.F32 R244, -RZ, R8.H1_H1 ;  /* 0x30000008fff47230 */ /* 0x000fe40000004100 */
[----:B0-----:R-:W-:Y:S02]  /*0930*/  HADD2.F32 R2, -RZ, R23.H0_H0 ;  /* 0x20000017ff027230 */ /* 0x001fe40000004100 */
[----:B------:R-:W-:-:S02]  /*0940*/  HADD2.F32 R243, -RZ, R9.H0_H0 ;  /* 0x20000009fff37230 */ /* 0x000fc40000004100 */
[----:B-1----:R-:W-:Y:S01]  /*0950*/  HADD2.F32 R0, -RZ, R23.H1_H1 ;  /* 0x30000017ff007230 */ /* 0x002fe20000004100 */
[----:B------:R0:W-:Y:S01]  /*0960*/  STL [R1+0x28], R2 ;  /* 0x0000280201007387 */ /* 0x0001e20000100800 */
[----:B------:R-:W-:Y:S01]  /*0970*/  HADD2.F32 R242, -RZ, R9.H1_H1 ;  /* 0x30000009fff27230 */ /* 0x000fe20000004100 */
[----:B------:R-:W-:Y:S01]  /*0980*/  CS2R R22, SRZ ;  /* 0x0000000000167805 */ /* 0x000fe2000001ff00 */
[----:B--2---:R-:W-:Y:S01]  /*0990*/  HADD2.F32 R3, -RZ, R16.H0_H0 ;  /* 0x20000010ff037230 */ /* 0x004fe20000004100 */
[----:B------:R1:W-:Y:S01]  /*09a0*/  STL [R1+0x24], R0 ;  /* 0x0000240001007387 */ /* 0x0003e20000100800 */
[--C-:B------:R-:W-:Y:S01]  /*09b0*/  HADD2.F32 R241, -RZ, R10.reuse.H0_H0 ;  /* 0x2000000afff17230 */ /* 0x100fe20000004100 */
[----:B------:R-:W-:Y:S01]  /*09c0*/  CS2R R8, SRZ ;  /* 0x0000000000087805 */ /* 0x000fe2000001ff00 */
[----:B------:R-:W-:Y:S01]  /*09d0*/  HADD2.F32 R240, -RZ, R10.H1_H1 ;  /* 0x3000000afff07230 */ /* 0x000fe20000004100 */
[----:B------:R2:W-:Y:S01]  /*09e0*/  STL [R1+0x20], R3 ;  /* 0x0000200301007387 */ /* 0x0005e20000100800 */
[----:B------:R-:W-:-:S02]  /*09f0*/  HADD2.F32 R239, -RZ, R11.H0_H0 ;  /* 0x2000000bffef7230 */ /* 0x000fc40000004100 */
[----:B0-----:R-:W-:Y:S02]  /*0a00*/  HADD2.F32 R2, -RZ, R16.H1_H1 ;  /* 0x30000010ff027230 */ /* 0x001fe40000004100 */
[----:B------:R-:W-:Y:S01]  /*0a10*/  HADD2.F32 R238, -RZ, R11.H1_H1 ;  /* 0x3000000bffee7230 */ /* 0x000fe20000004100 */
[----:B------:R-:W-:Y:S01]  /*0a20*/  CS2R R10, SRZ ;  /* 0x00000000000a7805 */ /* 0x000fe2000001ff00 */
[--C-:B-1----:R-:W-:Y:S01]  /*0a30*/  HADD2.F32 R0, -RZ, R17.reuse.H0_H0 ;  /* 0x20000011ff007230 */ /* 0x102fe20000004100 */
[----:B------:R0:W-:Y:S01]  /*0a40*/  STL [R1+0x1c], R2 ;  /* 0x00001c0201007387 */ /* 0x0001e20000100800 */
[----:B--2---:R-:W-:Y:S01]  /*0a50*/  HADD2.F32 R3, -RZ, R17.H1_H1 ;  /* 0x30000011ff037230 */ /* 0x004fe20000004100 */
[----:B------:R-:W-:Y:S02]  /*0a60*/  CS2R R16, SRZ ;  /* 0x0000000000107805 */ /* 0x000fe4000001ff00 */
[----:B------:R1:W-:Y:S04]  /*0a70*/  STL [R1+0x18], R0 ;  /* 0x0000180001007387 */ /* 0x0003e80000100800 */
[----:B------:R2:W-:Y:S01]  /*0a80*/  STL [R1+0x14], R3 ;  /* 0x0000140301007387 */ /* 0x0005e20000100800 */
[----:B0-----:R-:W-:-:S02]  /*0a90*/  HADD2.F32 R2, -RZ, R18.H0_H0 ;  /* 0x20000012ff027230 */ /* 0x001fc40000004100 */
[----:B-1----:R-:W-:-:S03]  /*0aa0*/  HADD2.F32 R0, -RZ, R18.H1_H1 ;  /* 0x30000012ff007230 */ /* 0x002fc60000004100 */
[----:B------:R0:W-:Y:S01]  /*0ab0*/  STL [R1+0x10], R2 ;  /* 0x0000100201007387 */ /* 0x0001e20000100800 */
[----:B--2---:R-:W-:-:S03]  /*0ac0*/  HADD2.F32 R3, -RZ, R19.H0_H0 ;  /* 0x20000013ff037230 */ /* 0x004fc60000004100 */
[----:B------:R1:W-:Y:S04]  /*0ad0*/  STL [R1+0xc], R0 ;  /* 0x00000c0001007387 */ /* 0x0003e80000100800 */
[----:B------:R-:W-:Y:S01]  /*0ae0*/  STL [R1+0x8], R3 ;  /* 0x0000080301007387 */ /* 0x000fe20000100800 */
[----:B0-----:R-:W-:Y:S01]  /*0af0*/  HADD2.F32 R2, -RZ, R19.H1_H1 ;  /* 0x30000013ff027230 */ /* 0x001fe20000004100 */
[----:B------:R-:W-:Y:S01]  /*0b00*/  CS2R R18, SRZ ;  /* 0x0000000000127805 */ /* 0x000fe2000001ff00 */
[----:B-1----:R-:W-:-:S03]  /*0b10*/  HADD2.F32 R0, -RZ, R12.H0_H0 ;  /* 0x2000000cff007230 */ /* 0x002fc60000004100 */
[----:B------:R0:W-:Y:S01]  /*0b20*/  STL [R1+0x4], R2 ;  /* 0x0000040201007387 */ /* 0x0001e20000100800 */
[----:B------:R-:W-:-:S03]  /*0b30*/  CS2R R12, SRZ ;  /* 0x00000000000c7805 */ /* 0x000fc6000001ff00 */
[----:B------:R1:W-:Y:S01]  /*0b40*/  STL [R1], R0 ;  /* 0x0000000001007387 */ /* 0x0003e20000100800 */
[----:B0-----:R-:W-:-:S07]  /*0b50*/  CS2R R2, SRZ ;  /* 0x0000000000027805 */ /* 0x001fce000001ff00 */
.L_x_11850:
[----:B------:R-:W0:Y:S01]  /*0b60*/  S2R R100, SR_TID.X ;  /* 0x0000000000647919 */ /* 0x000e220000002100 */
[----:B------:R-:W2:Y:S01]  /*0b70*/  LDC.64 R98, c[0x0][0x3c0] ;  /* 0x0000f000ff627b82 */ /* 0x000ea20000000a00 */
[----:B-1----:R-:W-:-:S05]  /*0b80*/  IMAD R0, R184, UR9, RZ ;  /* 0x00000009b8007c24 */ /* 0x002fca000f8e02ff */
[----:B------:R-:W-:Y:S02]  /*0b90*/  SHF.R.S32.HI R101, RZ, 0x1f, R0 ;  /* 0x0000001fff657819 */ /* 0x000fe40000011400 */
[----:B------:R-:W1:Y:S02]  /*0ba0*/  @P0 LDC.64 R96, c[0x0][0x3e0] ;  /* 0x0000f800ff600b82 */ /* 0x000e640000000a00 */
[----:B------:R-:W-:-:S06]  /*0bb0*/  LEA.HI R101, R101, R0, RZ, 0x3 ;  /* 0x0000000065657211 */ /* 0x000fcc00078f18ff */
[----:B------:R-:W3:Y:S08]  /*0bc0*/  LDC.64 R140, c[0x0][0x428] ;  /* 0x00010a00ff8c7b82 */ /* 0x000ef00000000a00 */
[----:B------:R-:W4:Y:S01]  /*0bd0*/  LDC.64 R128, c[0x0][0x3a8] ;  /* 0x0000ea00ff807b82 */ /* 0x000f220000000a00 */
[----:B--2---:R-:W-:-:S05]  /*0be0*/  IMAD.WIDE R98, R184, 0x4, R98 ;  /* 0x00000004b8627825 */ /* 0x004fca00078e0262 */
[----:B------:R-:W2:Y:S01]  /*0bf0*/  LDG.E R227, desc[UR6][R98.64] ;  /* 0x0000000662e37981 */ /* 0x000ea2000c1e1900 */
[----:B0-----:R-:W-:Y:S01]  /*0c00*/  LOP3.LUT R0, R100, 0x1f, RZ, 0xc0, !PT ;  /* 0x0000001f64007812 */ /* 0x001fe200078ec0ff */
[----:B-1----:R-:W-:Y:S01]  /*0c10*/  @P0 IMAD.WIDE R96, R184, 0x2, R96 ;  /* 0x00000002b8600825 */ /* 0x002fe200078e0260 */
[----:B------:R-:W0:Y:S02]  /*0c20*/  LDC.64 R176, c[0x0][0x3c8] ;  /* 0x0000f200ffb07b82 */ /* 0x000e240000000a00 */
[----:B------:R-:W-:Y:S02]  /*0c30*/  LEA.HI.SX32 R189, R101, R0, 0x1d ;  /* 0x0000000065bd7211 */ /* 0x000fe400078feaff */
[----:B------:R-:W2:Y:S02]  /*0c40*/  @P0 LDG.E.U16 R193, desc[UR6][R96.64] ;  /* 0x0000000660c10981 */ /* 0x000ea4000c1e1500 */
[C---:B------:R-:W-:Y:S02]  /*0c50*/  IADD3 R188, PT, PT, R189.reuse, 0x20, RZ ;  /* 0x00000020bdbc7810 */ /* 0x040fe40007ffe0ff */
[----:B------:R-:W-:-:S02]  /*0c60*/  IADD3 R186, PT, PT, R189, 0x40, RZ ;  /* 0x00000040bdba7810 */ /* 0x000fc40007ffe0ff */
[C---:B------:R-:W-:Y:S01]  /*0c70*/  IADD3 R0, PT, PT, R189.reuse, 0x60, RZ ;  /* 0x00000060bd007810 */ /* 0x040fe20007ffe0ff */
[----:B---3--:R-:W-:-:S04]  /*0c80*/  IMAD.WIDE.U32 R100, R189, 0x10, R140 ;  /* 0x00000010bd647825 */ /* 0x008fc800078e008c */
[--C-:B----4-:R-:W-:Y:S02]  /*0c90*/  IMAD.WIDE.U32 R104, R189, 0x20, R128.reuse ;  /* 0x00000020bd687825 */ /* 0x110fe400078e0080 */
[----:B------:R-:W3:Y:S02]  /*0ca0*/  LDG.E.128 R100, desc[UR6][R100.64] ;  /* 0x0000000664647981 */ /* 0x000ee4000c1e1d00 */
[--C-:B------:R-:W-:Y:S02]  /*0cb0*/  IMAD.WIDE.U32 R112, R188, 0x20, R128.reuse ;  /* 0x00000020bc707825 */ /* 0x100fe400078e0080 */
[----:B------:R-:W4:Y:S02]  /*0cc0*/  LDG.E.128 R96, desc[UR6][R104.64] ;  /* 0x0000000668607981 */ /* 0x000f24000c1e1d00 */
[--C-:B------:R-:W-:Y:S02]  /*0cd0*/  IMAD.WIDE.U32 R120, R186, 0x20, R128.reuse ;  /* 0x00000020ba787825 */ /* 0x100fe400078e0080 */
        /* <DEDUP_REMOVED lines=8> */
[----:B------:R-:W4:Y:S04]  /*0d60*/  LDG.E.128 R120, desc[UR6][R120.64+0x10] ;  /* 0x0000100678787981 */ /* 0x000f28000c1e1d00 */
[----:B------:R-:W4:Y:S04]  /*0d70*/  LDG.E.128 R132, desc[UR6][R132.64] ;  /* 0x0000000684847981 */ /* 0x000f28000c1e1d00 */
[----:B------:R-:W4:Y:S04]  /*0d80*/  LDG.E.128 R128, desc[UR6][R128.64+0x10] ;  /* 0x0000100680807981 */ /* 0x000f28000c1e1d00 */
[----:B------:R-:W4:Y:S01]  /*0d90*/  LDG.E.128 R136, desc[UR6][R136.64] ;  /* 0x0000000688887981 */ /* 0x000f22000c1e1d00 */
[----:B------:R-:W-:-:S04]  /*0da0*/  ISETP.NE.U32.AND P1, PT, RZ, UR10, PT ;  /* 0x0000000aff007c0c */ /* 0x000fc8000bf25070 */
[----:B------:R-:W-:Y:S01]  /*0db0*/  ISETP.NE.AND.EX P1, PT, RZ, UR11, PT, P1 ;  /* 0x0000000bff007c0c */ /* 0x000fe2000bf25310 */
[----:B0-----:R-:W-:-:S05]  /*0dc0*/  IMAD.WIDE R176, R184, 0x4, R176 ;  /* 0x00000004b8b07825 */ /* 0x001fca00078e02b0 */
[----:B------:R0:W4:Y:S07]  /*0dd0*/  LDG.E R185, desc[UR6][R176.64] ;  /* 0x00000006b0b97981 */ /* 0x00012e000c1e1900 */
[----:B------:R-:W1:Y:S08]  /*0de0*/  @P1 LDC.64 R178, c[0x0][0x438] ;  /* 0x00010e00ffb21b82 */ /* 0x000e700000000a00 */
[----:B0-----:R-:W0:Y:S08]  /*0df0*/  @P1 LDC.64 R176, c[0x0][0x438] ;  /* 0x00010e00ffb01b82 */ /* 0x001e300000000a00 */
[----:B------:R-:W1:Y:S08]  /*0e00*/  @P1 LDC.64 R180, c[0x0][0x438] ;  /* 0x00010e00ffb41b82 */ /* 0x000e700000000a00 */
[----:B------:R-:W1:Y:S01]  /*0e10*/  @P1 LDC.64 R210, c[0x0][0x438] ;  /* 0x00010e00ffd21b82 */ /* 0x000e620000000a00 */
[----:B------:R-:W-:Y:S01]  /*0e20*/  ISETP.NE.AND P2, PT, RZ, UR8, PT ;  /* 0x00000008ff007c0c */ /* 0x000fe2000bf45270 */
[----:B0-----:R-:W-:-:S05]  /*0e30*/  @P1 IMAD.WIDE.U32 R176, R189, 0x20, R176 ;  /* 0x00000020bdb01825 */ /* 0x001fca00078e00b0 */
[----:B-----5:R-:W5:Y:S04]  /*0e40*/  @P1 LDG.E.128 R56, desc[UR6][R176.64] ;  /* 0x00000006b0381981 */ /* 0x020f68000c1e1d00 */
[----:B------:R1:W5:Y:S01]  /*0e50*/  @P1 LDG.E.128 R60, desc[UR6][R176.64+0x10] ;  /* 0x00001006b03c1981 */ /* 0x000362000c1e1d00 */
[----:B------:R-:W-:Y:S01]  /*0e60*/  MOV R187, 0x3f800000 ;  /* 0x3f80000000bb7802 */ /* 0x000fe20000000f00 */
[----:B-1----:R-:W-:-:S04]  /*0e70*/  @P1 IMAD.WIDE.U32 R176, R188, 0x20, R178 ;  /* 0x00000020bcb01825 */ /* 0x002fc800078e00b2 */
[----:B------:R-:W-:Y:S01]  /*0e80*/  @P1 IMAD.WIDE.U32 R178, R186, 0x20, R180 ;  /* 0x00000020bab21825 */ /* 0x000fe200078e00b4 */
[----:B------:R-:W5:Y:S03]  /*0e90*/  @P1 LDG.E.128 R64, desc[UR6][R176.64] ;  /* 0x00000006b0401981 */ /* 0x000f66000c1e1d00 */
[----:B------:R-:W-:Y:S01]  /*0ea0*/  @P1 IMAD.WIDE.U32 R180, R0, 0x20, R210 ;  /* 0x0000002000b41825 */ /* 0x000fe200078e00d2 */
[----:B------:R-:W5:Y:S04]  /*0eb0*/  @P1 LDG.E.128 R72, desc[UR6][R178.64] ;  /* 0x00000006b2481981 */ /* 0x000f68000c1e1d00 */
[----:B------:R-:W5:Y:S04]  /*0ec0*/  @P1 LDG.E.128 R76, desc[UR6][R178.64+0x10] ;  /* 0x00001006b24c1981 */ /* 0x000f68000c1e1d00 */
[----:B------:R-:W5:Y:S04]  /*0ed0*/  @P1 LDG.E.128 R80, desc[UR6][R180.64] ;  /* 0x00000006b4501981 */ /* 0x000f68000c1e1d00 */
[----:B------:R0:W5:Y:S04]  /*0ee0*/  @P1 LDG.E.128 R84, desc[UR6][R180.64+0x10] ;  /* 0x00001006b4541981 */ /* 0x000168000c1e1d00 */
[----:B------:R1:W5:Y:S01]  /*0ef0*/  @P1 LDG.E.128 R68, desc[UR6][R176.64+0x10] ;  /* 0x00001006b0441981 */ /* 0x000362000c1e1d00 */
[----:B--2---:R-:W-:Y:S01]  /*0f00*/  FSEL R227, R227, RZ, !P2 ;  /* 0x000000ffe3e37208 */ /* 0x004fe20005000000 */
[----:B------:R-:W-:-:S02]  /*0f10*/  @P0 HADD2.F32 R187, -RZ, R193.H0_H0 ;  /* 0x200000c1ffbb0230 */ /* 0x000fc40000004100 */
[--C-:B---3--:R-:W-:Y:S02]  /*0f20*/  HADD2.F32 R217, -RZ, R101.reuse.H0_H0 ;  /* 0x20000065ffd97230 */ /* 0x108fe40000004100 */
[----:B------:R-:W-:Y:S02]  /*0f30*/  HADD2.F32 R213, -RZ, R101.H1_H1 ;  /* 0x30000065ffd57230 */ /* 0x000fe40000004100 */
[--C-:B0-----:R-:W-:Y:S02]  /*0f40*/  HADD2.F32 R180, -RZ, R102.reuse.H0_H0 ;  /* 0x20000066ffb47230 */ /* 0x101fe40000004100 */
[----:B------:R-:W-:Y:S02]  /*0f50*/  HADD2.F32 R179, -RZ, R102.H1_H1 ;  /* 0x30000066ffb37230 */ /* 0x000fe40000004100 */
[--C-:B------:R-:W-:Y:S02]  /*0f60*/  HADD2.F32 R102, -RZ, R103.reuse.H0_H0 ;  /* 0x20000067ff667230 */ /* 0x100fe40000004100 */
[----:B----4-:R-:W-:Y:S01]  /*0f70*/  FADD.FTZ R181, -R227, R108 ;  /* 0x0000006ce3b57221 */ /* 0x010fe20000010100 */
        /* <DEDUP_REMOVED lines=32> */
[--C-:B------:R-:W-:Y:S01]  /*1180*/  HADD2.F32 R230, -RZ, R134.reuse.H0_H0 ;  /* 0x20000086ffe67230 */ /* 0x100fe20000004100 */
[----:B------:R-:W2:Y:S01]  /*1190*/  LDL R127, [R1+0x3c] ;  /* 0x00003c00017f7983 */ /* 0x000ea20000100800 */
[----:B------:R-:W-:-:S02]  /*11a0*/  HADD2.F32 R229, -RZ, R134.H1_H1 ;  /* 0x30000086ffe57230 */ /* 0x000fc40000004100 */
[--C-:B------:R-:W-:Y:S01]  /*11b0*/  HADD2.F32 R134, -RZ, R135.reuse.H0_H0 ;  /* 0x20000087ff867230 */ /* 0x100fe20000004100 */
[----:B------:R-:W3:Y:S01]  /*11c0*/  LDL R106, [R1+0x30] ;  /* 0x00003000016a7983 */ /* 0x000ee20000100800 */
[----:B------:R-:W-:Y:S02]  /*11d0*/  HADD2.F32 R227, -RZ, R135.H1_H1 ;  /* 0x30000087ffe37230 */ /* 0x000fe40000004100 */
[--C-:B------:R-:W-:Y:S01]  /*11e0*/  HADD2.F32 R125, -RZ, R137.reuse.H0_H0 ;  /* 0x20000089ff7d7230 */ /* 0x100fe20000004100 */
[----:B------:R-:W4:Y:S01]  /*11f0*/  LDL R129, [R1+0x28] ;  /* 0x0000280001817983 */ /* 0x000f220000100800 */
[----:B------:R-:W-:Y:S02]  /*1200*/  HADD2.F32 R126, -RZ, R137.H1_H1 ;  /* 0x30000089ff7e7230 */ /* 0x000fe40000004100 */
[--C-:B------:R-:W-:Y:S01]  /*1210*/  HADD2.F32 R137, -RZ, R138.reuse.H0_H0 ;  /* 0x2000008aff897230 */ /* 0x100fe20000004100 */
[----:B------:R-:W4:Y:S01]  /*1220*/  LDL R117, [R1+0x38] ;  /* 0x0000380001757983 */ /* 0x000f220000100800 */
[----:B------:R-:W-:-:S03]  /*1230*/  HADD2.F32 R135, -RZ, R138.H1_H1 ;  /* 0x3000008aff877230 */ /* 0x000fc60000004100 */
[----:B------:R-:W2:Y:S01]  /*1240*/  LDL R138, [R1+0x40] ;  /* 0x00004000018a7983 */ /* 0x000ea20000100800 */
[--C-:B------:R-:W-:Y:S02]  /*1250*/  HADD2.F32 R219, -RZ, R100.reuse.H0_H0 ;  /* 0x20000064ffdb7230 */ /* 0x100fe40000004100 */
[----:B------:R-:W-:Y:S02]  /*1260*/  HADD2.F32 R218, -RZ, R100.H1_H1 ;  /* 0x30000064ffda7230 */ /* 0x000fe40000004100 */
[----:B------:R-:W-:Y:S01]  /*1270*/  FMUL.FTZ R100, R185, R215 ;  /* 0x000000d7b9647220 */ /* 0x000fe20000410000 */
[----:B------:R-:W-:-:S04]  /*1280*/  IMAD.WIDE.U32 R140, R0, 0x10, R140 ;  /* 0x00000010008c7825 */ /* 0x000fc800078e008c */
[----:B------:R-:W-:Y:S01]  /*1290*/  FADD.FTZ R34, R219, R34 ;  /* 0x00000022db227221 */ /* 0x000fe20000010000 */
[----:B------:R-:W4:Y:S01]  /*12a0*/  LDL R116, [R1+0x34] ;  /* 0x0000340001747983 */ /* 0x000f220000100800 */
[----:B------:R-:W-:-:S03]  /*12b0*/  FFMA.FTZ R2, R100, R219, R2 ;  /* 0x000000db64027223 */ /* 0x000fc60000010002 */
[----:B------:R-:W4:Y:S01]  /*12c0*/  LDG.E.128 R140, desc[UR6][R140.64] ;  /* 0x000000068c8c7981 */ /* 0x000f22000c1e1d00 */
[--C-:B------:R-:W-:Y:S02]  /*12d0*/  HADD2.F32 R232, -RZ, R133.reuse.H0_H0 ;  /* 0x20000085ffe87230 */ /* 0x100fe40000004100 */
[----:B------:R-:W-:Y:S02]  /*12e0*/  HADD2.F32 R231, -RZ, R133.H1_H1 ;  /* 0x30000085ffe77230 */ /* 0x000fe40000004100 */
[----:B------:R-:W-:Y:S01]  /*12f0*/  FMUL.FTZ R222, R185, R222 ;  /* 0x000000deb9de7220 */ /* 0x000fe20000410000 */
[--C-:B------:R-:W-:Y:S02]  /*1300*/  HADD2.F32 R133, -RZ, R139.reuse.H0_H0 ;  /* 0x2000008bff857230 */ /* 0x100fe40000004100 */
[----:B------:R-:W-:Y:S02]  /*1310*/  HADD2.F32 R233, -RZ, R132.H0_H0 ;  /* 0x20000084ffe97230 */ /* 0x000fe40000004100 */
[----:B------:R-:W-:Y:S01]  /*1320*/  FADD.FTZ R38, R180, R38 ;  /* 0x00000026b4267221 */ /* 0x000fe20000010000 */
[----:B------:R-:W-:-:S02]  /*1330*/  HADD2.F32 R131, -RZ, R139.H1_H1 ;  /* 0x3000008bff837230 */ /* 0x000fc40000004100 */
[C---:B------:R-:W-:Y:S01]  /*1340*/  FMUL.FTZ R105, R185.reuse, R105 ;  /* 0x00000069b9697220 */ /* 0x040fe20000410000 */
[----:B------:R-:W4:Y:S01]  /*1350*/  LDL R139, [R1+0x18] ;  /* 0x00001800018b7983 */ /* 0x000f220000100800 */
[C---:B------:R-:W-:Y:S01]  /*1360*/  FMUL.FTZ R221, R185.reuse, R221 ;  /* 0x000000ddb9dd7220 */ /* 0x040fe20000410000 */
[----:B------:R-:W-:Y:S01]  /*1370*/  FADD.FTZ R144, R102, R144 ;  /* 0x0000009066907221 */ /* 0x000fe20000010000 */
[----:B------:R-:W-:Y:S01]  /*1380*/  FMUL.FTZ R220, R185, R220 ;  /* 0x000000dcb9dc7220 */ /* 0x000fe20000410000 */
[----:B------:R-:W4:Y:S01]  /*1390*/  LDL R130, [R1+0x2c] ;  /* 0x00002c0001827983 */ /* 0x000f220000100800 */
[----:B------:R-:W-:Y:S01]  /*13a0*/  FADD.FTZ R36, R217, R36 ;  /* 0x00000024d9247221 */ /* 0x000fe20000010000 */
[----:B------:R-:W-:Y:S02]  /*13b0*/  FADD.FTZ R37, R213, R37 ;  /* 0x00000025d5257221 */ /* 0x000fe40000010000 */
[----:B------:R-:W4:Y:S01]  /*13c0*/  LDL R128, [R1+0x24] ;  /* 0x0000240001807983 */ /* 0x000f220000100800 */
[----:B--2---:R-:W-:-:S03]  /*13d0*/  FMUL.FTZ R219, R138, R219 ;  /* 0x000000db8adb7220 */ /* 0x004fc60000410000 */
[----:B------:R-:W2:Y:S01]  /*13e0*/  LDL R138, [R1+0x20] ;  /* 0x00002000018a7983 */ /* 0x000ea20000100800 */
[----:B------:R-:W-:Y:S01]  /*13f0*/  FADD.FTZ R35, R218, R35 ;  /* 0x00000023da237221 */ /* 0x000fe20000010000 */
[-C--:B------:R-:W-:Y:S01]  /*1400*/  FFMA.FTZ R3, R222, R218.reuse, R3 ;  /* 0x000000dade037223 */ /* 0x080fe20000010003 */
[----:B------:R-:W-:Y:S01]  /*1410*/  FMUL.FTZ R218, R127, R218 ;  /* 0x000000da7fda7220 */ /* 0x000fe20000410000 */
[----:B------:R-:W-:Y:S01]  /*1420*/  FMUL.FTZ R127, R185, R216 ;  /* 0x000000d8b97f7220 */ /* 0x000fe20000410000 */
[----:B---3--:R-:W-:-:S03]  /*1430*/  FMUL.FTZ R106, R106, R180 ;  /* 0x000000b46a6a7220 */ /* 0x008fc60000410000 */
[----:B------:R-:W-:Y:S01]  /*1440*/  FFMA.FTZ R6, R127, R180, R6 ;  /* 0x000000b47f067223 */ /* 0x000fe20000010006 */
[--C-:B----4-:R-:W-:Y:S02]  /*1450*/  HADD2.F32 R115, -RZ, R140.reuse.H0_H0 ;  /* 0x2000008cff737230 */ /* 0x110fe40000004100 */
[----:B------:R-:W-:Y:S02]  /*1460*/  HADD2.F32 R118, -RZ, R140.H1_H1 ;  /* 0x3000008cff767230 */ /* 0x000fe40000004100 */
[----:B------:R-:W3:Y:S01]  /*1470*/  LDL R140, [R1+0x8] ;  /* 0x00000800018c7983 */ /* 0x000ee20000100800 */
[-C--:B------:R-:W-:Y:S01]  /*1480*/  FFMA.FTZ R8, R105, R102.reuse, R8 ;  /* 0x0000006669087223 */ /* 0x080fe20000010008 */
[----:B------:R-:W-:Y:S01]  /*1490*/  FMUL.FTZ R102, R129, R102 ;  /* 0x0000006681667220 */ /* 0x000fe20000410000 */
[--C-:B------:R-:W-:Y:S02]  /*14a0*/  HADD2.F32 R97, -RZ, R142.reuse.H0_H0 ;  /* 0x2000008eff617230 */ /* 0x100fe40000004100 */
[----:B------:R-:W-:Y:S01]  /*14b0*/  FMUL.FTZ R129, R185, R193 ;  /* 0x000000c1b9817220 */ /* 0x000fe20000410000 */
[----:B------:R-:W-:-:S02]  /*14c0*/  HADD2.F32 R98, -RZ, R142.H1_H1 ;  /* 0x3000008eff627230 */ /* 0x000fc40000004100 */
[-C--:B------:R-:W-:Y:S01]  /*14d0*/  FFMA.FTZ R4, R221, R217.reuse, R4 ;  /* 0x000000d9dd047223 */ /* 0x080fe20000010004 */
[----:B------:R-:W4:Y:S01]  /*14e0*/  LDL R142, [R1+0x10] ;  /* 0x00001000018e7983 */ /* 0x000f220000100800 */
[----:B------:R-:W-:Y:S01]  /*14f0*/  FMUL.FTZ R193, R139, R232 ;  /* 0x000000e88bc17220 */ /* 0x000fe20000410000 */
[----:B------:R-:W-:Y:S02]  /*1500*/  FMUL.FTZ R217, R117, R217 ;  /* 0x000000d975d97220 */ /* 0x000fe40000410000 */
[----:B------:R-:W4:Y:S01]  /*1510*/  LDL R139, [R1] ;  /* 0x00000000018b7983 */ /* 0x000f220000100800 */
[-C--:B------:R-:W-:Y:S01]  /*1520*/  FFMA.FTZ R5, R220, R213.reuse, R5 ;  /* 0x000000d5dc057223 */ /* 0x080fe20000010005 */
[----:B------:R-:W-:Y:S01]  /*1530*/  FMUL.FTZ R117, R116, R213 ;  /* 0x000000d574757220 */ /* 0x000fe20000410000 */
[--C-:B------:R-:W-:Y:S01]  /*1540*/  HADD2.F32 R119, -RZ, R141.reuse.H0_H0 ;  /* 0x2000008dff777230 */ /* 0x100fe20000004100 */
[----:B------:R-:W4:Y:S01]  /*1550*/  LDL R213, [R1+0x1c] ;  /* 0x00001c0001d57983 */ /* 0x000f220000100800 */
[----:B------:R-:W-:-:S03]  /*1560*/  HADD2.F32 R99, -RZ, R141.H1_H1 ;  /* 0x3000008dff637230 */ /* 0x000fc60000004100 */
[----:B------:R-:W4:Y:S01]  /*1570*/  LDL R141, [R1+0xc] ;  /* 0x00000c00018d7983 */ /* 0x000f220000100800 */
[--C-:B------:R-:W-:Y:S02]  /*1580*/  HADD2.F32 R96, -RZ, R143.reuse.H0_H0 ;  /* 0x2000008fff607230 */ /* 0x100fe40000004100 */
[----:B------:R-:W-:Y:S02]  /*1590*/  HADD2.F32 R124, -RZ, R143.H1_H1 ;  /* 0x3000008fff7c7230 */ /* 0x000fe40000004100 */
[----:B------:R-:W4:Y:S01]  /*15a0*/  LDL R143, [R1+0x14] ;  /* 0x00001400018f7983 */ /* 0x000f220000100800 */
[----:B--2---:R-:W-:-:S03]  /*15b0*/  FMUL.FTZ R180, R138, R233 ;  /* 0x000000e98ab47220 */ /* 0x004fc60000410000 */
[----:B------:R-:W2:Y:S01]  /*15c0*/  LDL R138, [R1+0x4] ;  /* 0x00000400018a7983 */ /* 0x000ea20000100800 */
[C---:B------:R-:W-:Y:S01]  /*15d0*/  FMUL.FTZ R212, R185.reuse, R212 ;  /* 0x000000d4b9d47220 */ /* 0x040fe20000410000 */
[C---:B------:R-:W-:Y:S01]  /*15e0*/  FMUL.FTZ R116, R185.reuse, R104 ;  /* 0x00000068b9747220 */ /* 0x040fe20000410000 */
[----:B------:R-:W-:Y:S01]  /*15f0*/  FADD.FTZ R152, R134, R152 ;  /* 0x0000009886987221 */ /* 0x000fe20000010000 */
[----:B------:R-:W-:Y:S02]  /*1600*/  HADD2.F32 R234, -RZ, R132.H1_H1 ;  /* 0x30000084ffea7230 */ /* 0x000fe40000004100 */
[----:B------:R-:W-:Y:S01]  /*1610*/  FFMA.FTZ R16, R212, R134, R16 ;  /* 0x00000086d4107223 */ /* 0x000fe20000010010 */
[--C-:B------:R-:W-:Y:S02]  /*1620*/  HADD2.F32 R132, -RZ, R136.reuse.H0_H0 ;  /* 0x20000088ff847230 */ /* 0x100fe40000004100 */
[C---:B------:R-:W-:Y:S01]  /*1630*/  FMUL.FTZ R103, R185.reuse, R103 ;  /* 0x00000067b9677220 */ /* 0x040fe20000410000 */
[----:B------:R-:W-:Y:S01]  /*1640*/  FMUL.FTZ R178, R185, R178 ;  /* 0x000000b2b9b27220 */ /* 0x000fe20000410000 */
[----:B---3--:R-:W-:Y:S01]  /*1650*/  FMUL.FTZ R215, R140, R134 ;  /* 0x000000868cd77220 */ /* 0x008fe20000410000 */
[----:B------:R-:W-:Y:S01]  /*1660*/  FADD.FTZ R134, RZ, R219 ;  /* 0x000000dbff867221 */ /* 0x000fe20000010000 */
[----:B------:R-:W-:Y:S01]  /*1670*/  FADD.FTZ R39, R179, R39 ;  /* 0x00000027b3277221 */ /* 0x000fe20000010000 */
[-C--:B------:R-:W-:Y:S01]  /*1680*/  FFMA.FTZ R7, R116, R179.reuse, R7 ;  /* 0x000000b374077223 */ /* 0x080fe20000010007 */
[----:B------:R-:W-:Y:S01]  /*1690*/  FMUL.FTZ R104, R130, R179 ;  /* 0x000000b382687220 */ /* 0x000fe20000410000 */
[----:B------:R-:W-:Y:S01]  /*16a0*/  FMUL.FTZ R179, R185, R211 ;  /* 0x000000d3b9b37220 */ /* 0x000fe20000410000 */
[----:B------:R-:W-:Y:S01]  /*16b0*/  FADD.FTZ R134, R218, R134 ;  /* 0x00000086da867221 */ /* 0x000fe20000010000 */
[----:B----4-:R-:W-:Y:S01]  /*16c0*/  FMUL.FTZ R211, R142, R230 ;  /* 0x000000e68ed37220 */ /* 0x010fe20000410000 */
[----:B------:R-:W-:-:S02]  /*16d0*/  HADD2.F32 R136, -RZ, R136.H1_H1 ;  /* 0x30000088ff887230 */ /* 0x000fc40000004100 */
[----:B------:R-:W-:Y:S01]  /*16e0*/  FADD.FTZ R145, R101, R145 ;  /* 0x0000009165917221 */ /* 0x000fe20000010000 */
[-C--:B------:R-:W-:Y:S01]  /*16f0*/  FFMA.FTZ R9, R103, R101.reuse, R9 ;  /* 0x0000006567097223 */ /* 0x080fe20000010009 */
[----:B------:R-:W-:Y:S01]  /*1700*/  FADD.FTZ R208, R132, R208 ;  /* 0x000000d084d07221 */ /* 0x000fe20000010000 */
[-C--:B------:R-:W-:Y:S01]  /*1710*/  FFMA.FTZ R18, R178, R132.reuse, R18 ;  /* 0x00000084b2127223 */ /* 0x080fe20000010012 */
[----:B------:R-:W-:Y:S01]  /*1720*/  FMUL.FTZ R142, R139, R132 ;  /* 0x000000848b8e7220 */ /* 0x000fe20000410000 */
[----:B------:R-:W-:Y:S01]  /*1730*/  FMUL.FTZ R101, R128, R101 ;  /* 0x0000006580657220 */ /* 0x000fe20000410000 */
[C---:B------:R-:W-:Y:S01]  /*1740*/  FMUL.FTZ R177, R185.reuse, R177 ;  /* 0x000000b1b9b17220 */ /* 0x040fe20000410000 */
[----:B------:R-:W-:Y:S01]  /*1750*/  FMUL.FTZ R128, R185, R181 ;  /* 0x000000b5b9807220 */ /* 0x000fe20000410000 */
[----:B------:R-:W-:Y:S01]  /*1760*/  FADD.FTZ R134, R217, R134 ;  /* 0x00000086d9867221 */ /* 0x000fe20000010000 */
[----:B------:R-:W-:Y:S01]  /*1770*/  FMUL.FTZ R181, R213, R234 ;  /* 0x000000ead5b57220 */ /* 0x000fe20000410000 */
[----:B------:R-:W-:Y:S01]  /*1780*/  FMUL.FTZ R213, R141, R229 ;  /* 0x000000e58dd57220 */ /* 0x000fe20000410000 */
[----:B------:R-:W-:Y:S01]  /*1790*/  FADD.FTZ R224, R136, R224 ;  /* 0x000000e088e07221 */ /* 0x000fe20000010000 */
[-C--:B------:R-:W-:Y:S01]  /*17a0*/  FFMA.FTZ R19, R177, R136.reuse, R19 ;  /* 0x00000088b1137223 */ /* 0x080fe20000010013 */
[----:B------:R-:W-:Y:S01]  /*17b0*/  FMUL.FTZ R141, R252, R136 ;  /* 0x00000088fc8d7220 */ /* 0x000fe20000410000 */
[----:B------:R-:W-:Y:S01]  /*17c0*/  FADD.FTZ R136, R117, R134 ;  /* 0x0000008675887221 */ /* 0x000fe20000010000 */
[C---:B------:R-:W-:Y:S01]  /*17d0*/  FMUL.FTZ R176, R185.reuse, R176 ;  /* 0x000000b0b9b07220 */ /* 0x040fe20000410000 */
        /* <DEDUP_REMOVED lines=9> */
[C---:B------:R-:W-:Y:S01]  /*1870*/  FMUL.FTZ R195, R185.reuse, R195 ;  /* 0x000000c3b9c37220 */ /* 0x040fe20000410000 */
[C---:B------:R-:W-:Y:S01]  /*1880*/  FMUL.FTZ R210, R185.reuse, R210 ;  /* 0x000000d2b9d27220 */ /* 0x040fe20000410000 */
[----:B------:R-:W-:Y:S01]  /*1890*/  FMUL.FTZ R214, R185, R214 ;  /* 0x000000d6b9d67220 */ /* 0x000fe20000410000 */
[----:B------:R-:W-:Y:S01]  /*18a0*/  FADD.FTZ R228, R137, R228 ;  /* 0x000000e489e47221 */ /* 0x000fe20000010000 */
[----:B------:R-:W-:Y:S01]  /*18b0*/  FADD.FTZ R235, R135, R235 ;  /* 0x000000eb87eb7221 */ /* 0x000fe20000010000 */
[----:B------:R-:W-:Y:S01]  /*18c0*/  FADD.FTZ R236, R133, R236 ;  /* 0x000000ec85ec7221 */ /* 0x000fe20000010000 */
[----:B------:R-:W-:Y:S01]  /*18d0*/  FADD.FTZ R237, R131, R237 ;  /* 0x000000ed83ed7221 */ /* 0x000fe20000010000 */
[C---:B------:R-:W-:Y:S01]  /*18e0*/  FMUL.FTZ R107, R185.reuse, R107 ;  /* 0x0000006bb96b7220 */ /* 0x040fe20000410000 */
[----:B------:R-:W-:Y:S01]  /*18f0*/  FMUL.FTZ R108, R185, R108 ;  /* 0x0000006cb96c7220 */ /* 0x000fe20000410000 */
[----:B------:R-:W-:-:S02]  /*1900*/  FADD.FTZ R154, R115, R154 ;  /* 0x0000009a739a7221 */ /* 0x000fc40000010000 */
[-C--:B------:R-:W-:Y:S01]  /*1910*/  FFMA.FTZ R26, R107, R115.reuse, R26 ;  /* 0x000000736b1a7223 */ /* 0x080fe2000001001a */
[----:B------:R-:W-:Y:S01]  /*1920*/  FMUL.FTZ R115, R245, R115 ;  /* 0x00000073f5737220 */ /* 0x000fe20000410000 */
[C---:B------:R-:W-:Y:S01]  /*1930*/  FMUL.FTZ R109, R185.reuse, R109 ;  /* 0x0000006db96d7220 */ /* 0x040fe20000410000 */
[C---:B------:R-:W-:Y:S01]  /*1940*/  FMUL.FTZ R110, R185.reuse, R110 ;  /* 0x0000006eb96e7220 */ /* 0x040fe20000410000 */
        /* <DEDUP_REMOVED lines=11> */
[C---:B------:R-:W-:Y:S01]  /*1a00*/  FMUL.FTZ R112, R185.reuse, R112 ;  /* 0x00000070b9707220 */ /* 0x040fe20000410000 */
[C---:B------:R-:W-:Y:S01]  /*1a10*/  FMUL.FTZ R113, R185.reuse, R113 ;  /* 0x00000071b9717220 */ /* 0x040fe20000410000 */
[----:B------:R-:W-:Y:S01]  /*1a20*/  FMUL.FTZ R114, R185, R114 ;  /* 0x00000072b9727220 */ /* 0x000fe20000410000 */
[----:B------:R-:W-:Y:S01]  /*1a30*/  FADD.FTZ R160, R96, R160 ;  /* 0x000000a060a07221 */ /* 0x000fe20000010000 */
[----:B------:R-:W-:Y:S01]  /*1a40*/  FADD.FTZ R161, R124, R161 ;  /* 0x000000a17ca17221 */ /* 0x000fe20000010000 */
[----:B------:R-:W-:Y:S01]  /*1a50*/  FFMA.FTZ R32, R113, R96, R32 ;  /* 0x0000006071207223 */ /* 0x000fe20000010020 */
[-C--:B------:R-:W-:Y:S01]  /*1a60*/  FFMA.FTZ R33, R114, R124.reuse, R33 ;  /* 0x0000007c72217223 */ /* 0x080fe20000010021 */
[----:B------:R-:W-:Y:S01]  /*1a70*/  UMOV UR4, 0xffffffff ;  /* 0xffffffff00047882 */ /* 0x000fe20000000000 */
[----:B------:R-:W-:Y:S01]  /*1a80*/  ISETP.NE.U32.AND P1, PT, RZ, UR10, PT ;  /* 0x0000000aff007c0c */ /* 0x000fe2000bf25070 */
[----:B------:R-:W-:Y:S01]  /*1a90*/  FMUL.FTZ R124, R238, R124 ;  /* 0x0000007cee7c7220 */ /* 0x000fe20000410000 */
[----:B------:R-:W-:Y:S01]  /*1aa0*/  FADD.FTZ R146, R233, R146 ;  /* 0x00000092e9927221 */ /* 0x000fe20000010000 */
[----:B------:R-:W-:Y:S01]  /*1ab0*/  FFMA.FTZ R10, R128, R233, R10 ;  /* 0x000000e9800a7223 */ /* 0x000fe2000001000a */
[----:B------:R-:W-:Y:S01]  /*1ac0*/  ISETP.NE.AND.EX P1, PT, RZ, UR11, PT, P1 ;  /* 0x0000000bff007c0c */ /* 0x000fe2000bf25310 */
        /* <DEDUP_REMOVED lines=11> */
[-C--:B------:R-:W-:Y:S01]  /*1b80*/  FFMA.FTZ R17, R214, R227.reuse, R17 ;  /* 0x000000e3d6117223 */ /* 0x080fe20000010011 */
[----:B------:R-:W-:Y:S01]  /*1b90*/  FADD.FTZ R159, R98, R159 ;  /* 0x0000009f629f7221 */ /* 0x000fe20000010000 */
[----:B------:R-:W-:Y:S01]  /*1ba0*/  FFMA.FTZ R31, R112, R98, R31 ;  /* 0x00000062701f7223 */ /* 0x000fe2000001001f */
[----:B--2---:R-:W-:Y:S01]  /*1bb0*/  FMUL.FTZ R216, R138, R227 ;  /* 0x000000e38ad87220 */ /* 0x004fe20000410000 */
        /* <DEDUP_REMOVED lines=42> */
[----:B------:R-:W-:Y:S01]  /*1e60*/  FMUL.FTZ R135, R248, R135 ;  /* 0x00000087f8877220 */ /* 0x000fe20000410000 */
[----:B------:R-:W-:Y:S01]  /*1e70*/  FFMA.FTZ R121, R138, R137, R121 ;  /* 0x000000898a797223 */ /* 0x000fe20000010079 */
[----:B------:R-:W-:Y:S01]  /*1e80*/  FADD.FTZ R120, R137, R120 ;  /* 0x0000007889787221 */ /* 0x000fe20000010000 */
[----:B------:R-:W-:Y:S01]  /*1e90*/  FFMA.FTZ R24, R134, R133, R24 ;  /* 0x0000008586187223 */ /* 0x000fe20000010018 */
[----:B------:R-:W-:Y:S01]  /*1ea0*/  FMUL.FTZ R132, R185, R123 ;  /* 0x0000007bb9847220 */ /* 0x000fe20000410000 */
[----:B------:R-:W-:Y:S01]  /*1eb0*/  FMUL.FTZ R133, R247, R133 ;  /* 0x00000085f7857220 */ /* 0x000fe20000410000 */
        /* <DEDUP_REMOVED lines=47> */
.L_x_11862:
[----:B------:R-:W-:Y:S01]  /*21b0*/  FADD.FTZ R98, R96, R98 ;  /* 0x0000006260627221 */ /* 0x000fe20000010000 */
[----:B0-----:R-:W-:-:S03]  /*21c0*/  FADD.FTZ R99, R97, R99 ;  /* 0x0000006361637221 */ /* 0x001fc60000010000 */
[----:B------:R-:W-:Y:S01]  /*21d0*/  FMUL.FTZ R98, R98, UR12 ;  /* 0x0000000c62627c20 */ /* 0x000fe20008410000 */
[----:B------:R-:W-:-:S04]  /*21e0*/  FMUL.FTZ R125, R99, UR12 ;  /* 0x0000000c637d7c20 */ /* 0x000fc80008410000 */
[----:B------:R-:W-:Y:S01]  /*21f0*/  FSEL R126, R98, RZ, !P2 ;  /* 0x000000ff627e7208 */ /* 0x000fe20005000000 */
[----:B------:R-:W-:Y:S06]  /*2200*/  @P1 BRA `(.L_x_11832) ;  /* 0x0000002400341947 */ /* 0x000fec0003800000 */
[----:B------:R-:W1:Y:S02]  /*2210*/  LDC.64 R230, c[0x0][0x390] ;  /* 0x0000e400ffe67b82 */ /* 0x000e640000000a00 */
[----:B-1----:R-:W-:-:S06]  /*2220*/  IMAD.WIDE.U32 R96, R189, 0x10, R230 ;  /* 0x00000010bd607825 */ /* 0x002fcc00078e00e6 */
[----:B------:R-:W5:Y:S01]  /*2230*/  LDG.E.128 R96, desc[UR6][R96.64] ;  /* 0x0000000660607981 */ /* 0x000f62000c1e1d00 */
[----:B------:R-:W-:-:S04]  /*2240*/  ISETP.NE.U32.AND P1, PT, RZ, UR14, PT ;  /* 0x0000000eff007c0c */ /* 0x000fc8000bf25070 */
[----:B------:R-:W-:-:S13]  /*2250*/  ISETP.NE.AND.EX P1, PT, RZ, UR15, PT, P1 ;  /* 0x0000000fff007c0c */ /* 0x000fda000bf25310 */
[----:B------:R-:W-:Y:S05]  /*2260*/  @P1 BRA `(.L_x_11833) ;  /* 0x0000000400141947 */ /* 0x000fea0003800000 */
[-CC-:B------:R-:W-:Y:S01]  /*2270*/  FFMA.FTZ R105, R105, R125.reuse, R126.reuse ;  /* 0x0000007d69697223 */ /* 0x180fe2000001007e */
[-CC-:B------:R-:W-:Y:S01]  /*2280*/  FFMA.FTZ R100, R100, R125.reuse, R126.reuse ;  /* 0x0000007d64647223 */ /* 0x180fe2000001007e */
        /* <DEDUP_REMOVED lines=8> */
[----:B-----5:R-:W-:-:S02]  /*2310*/  HADD2.F32 R100, -RZ, R99.H0_H0 ;  /* 0x20000063ff647230 */ /* 0x020fc40000004100 */
[----:B------:R-:W-:Y:S01]  /*2320*/  FADD.FTZ R106, R106, -R127 ;  /* 0x8000007f6a6a7221 */ /* 0x000fe20000010000 */
[----:B------:R-:W-:Y:S01]  /*2330*/  FMUL.FTZ R220, R105, R187 ;  /* 0x000000bb69dc7220 */ /* 0x000fe20000410000 */
[----:B------:R-:W-:Y:S02]  /*2340*/  HADD2.F32 R101, -RZ, R43.H0_H0 ;  /* 0x2000002bff657230 */ /* 0x000fe40000004100 */
[C---:B------:R-:W-:Y:S01]  /*2350*/  FMUL.FTZ R102, R185.reuse, R102 ;  /* 0x00000066b9667220 */ /* 0x040fe20000410000 */
[----:B------:R-:W-:Y:S01]  /*2360*/  FFMA.FTZ R116, R116, R125, R126 ;  /* 0x0000007d74747223 */ /* 0x000fe2000001007e */
[C---:B------:R-:W-:Y:S01]  /*2370*/  FMUL.FTZ R100, R220.reuse, R100 ;  /* 0x00000064dc647220 */ /* 0x040fe20000410000 */
[----:B------:R-:W-:Y:S01]  /*2380*/  FMUL.FTZ R106, R185, R106 ;  /* 0x0000006ab96a7220 */ /* 0x000fe20000410000 */
[----:B------:R-:W-:Y:S01]  /*2390*/  FMUL.FTZ R220, R220, R101 ;  /* 0x00000065dcdc7220 */ /* 0x000fe20000410000 */
[----:B------:R-:W-:Y:S02]  /*23a0*/  HADD2.F32 R101, -RZ, R99.H1_H1 ;  /* 0x30000063ff657230 */ /* 0x000fe40000004100 */
[----:B------:R-:W-:Y:S01]  /*23b0*/  FMUL.FTZ R99, R102, R187 ;  /* 0x000000bb66637220 */ /* 0x000fe20000410000 */
[----:B------:R-:W-:-:S02]  /*23c0*/  HADD2.F32 R102, -RZ, R43.H1_H1 ;  /* 0x3000002bff667230 */ /* 0x000fc40000004100 */
[----:B------:R-:W-:Y:S01]  /*23d0*/  FADD.FTZ R104, R104, -R116 ;  /* 0x8000007468687221 */ /* 0x000fe20000010000 */
[----:B------:R-:W-:Y:S01]  /*23e0*/  FMUL.FTZ R116, R106, R187 ;  /* 0x000000bb6a747220 */ /* 0x000fe20000410000 */
[C---:B------:R-:W-:Y:S01]  /*23f0*/  FMUL.FTZ R101, R99.reuse, R101 ;  /* 0x0000006563657220 */ /* 0x040fe20000410000 */
[----:B------:R-:W-:Y:S02]  /*2400*/  HADD2.F32 R103, -RZ, R42.H0_H0 ;  /* 0x2000002aff677230 */ /* 0x000fe40000004100 */
[----:B------:R-:W-:Y:S01]  /*2410*/  FMUL.FTZ R99, R99, R102 ;  /* 0x0000006663637220 */ /* 0x000fe20000410000 */
[----:B------:R-:W-:Y:S02]  /*2420*/  HADD2.F32 R102, -RZ, R98.H0_H0 ;  /* 0x20000062ff667230 */ /* 0x000fe40000004100 */
[----:B------:R-:W-:Y:S01]  /*2430*/  FFMA.FTZ R221, R221, R125, R126 ;  /* 0x0000007ddddd7223 */ /* 0x000fe2000001007e */
[----:B------:R-:W-:Y:S01]  /*2440*/  FMUL.FTZ R104, R185, R104 ;  /* 0x00000068b9687220 */ /* 0x000fe20000410000 */
[----:B------:R-:W-:-:S02]  /*2450*/  HADD2.F32 R127, -RZ, R41.H0_H0 ;  /* 0x20000029ff7f7230 */ /* 0x000fc40000004100 */
[----:B------:R-:W-:Y:S01]  /*2460*/  FMUL.FTZ R106, R185, R117 ;  /* 0x00000075b96a7220 */ /* 0x000fe20000410000 */
[C---:B------:R-:W-:Y:S01]  /*2470*/  FMUL.FTZ R102, R116.reuse, R102 ;  /* 0x0000006674667220 */ /* 0x040fe20000410000 */
[----:B------:R-:W-:Y:S01]  /*2480*/  FMUL.FTZ R116, R116, R103 ;  /* 0x0000006774747220 */ /* 0x000fe20000410000 */
[----:B------:R-:W-:Y:S02]  /*2490*/  HADD2.F32 R103, -RZ, R98.H1_H1 ;  /* 0x30000062ff677230 */ /* 0x000fe40000004100 */
[----:B------:R-:W-:Y:S01]  /*24a0*/  FADD.FTZ R217, R217, -R221 ;  /* 0x800000ddd9d97221 */ /* 0x000fe20000010000 */
[----:B------:R-:W-:Y:S01]  /*24b0*/  FMUL.FTZ R98, R104, R187 ;  /* 0x000000bb68627220 */ /* 0x000fe20000410000 */
[----:B------:R-:W-:Y:S02]  /*24c0*/  HADD2.F32 R104, -RZ, R42.H1_H1 ;  /* 0x3000002aff687230 */ /* 0x000fe40000004100 */
[----:B------:R-:W-:Y:S01]  /*24d0*/  FFMA.FTZ R222, R222, R125, R126 ;  /* 0x0000007ddede7223 */ /* 0x000fe2000001007e */
[C---:B------:R-:W-:Y:S01]  /*24e0*/  FMUL.FTZ R105, R185.reuse, R217 ;  /* 0x000000d9b9697220 */ /* 0x040fe20000410000 */
[C---:B------:R-:W-:Y:S01]  /*24f0*/  FMUL.FTZ R103, R98.reuse, R103 ;  /* 0x0000006762677220 */ /* 0x040fe20000410000 */
[----:B------:R-:W-:Y:S01]  /*2500*/  FMUL.FTZ R217, R185, R219 ;  /* 0x000000dbb9d97220 */ /* 0x000fe20000410000 */
[----:B------:R-:W-:Y:S01]  /*2510*/  FMUL.FTZ R98, R98, R104 ;  /* 0x0000006862627220 */ /* 0x000fe20000410000 */
[----:B------:R-:W-:-:S02]  /*2520*/  HADD2.F32 R104, -RZ, R97.H0_H0 ;  /* 0x20000061ff687230 */ /* 0x000fc40000004100 */
[-C--:B------:R-:W-:Y:S01]  /*2530*/  FMUL.FTZ R105, R105, R187.reuse ;  /* 0x000000bb69697220 */ /* 0x080fe20000410000 */
[----:B------:R-:W-:Y:S01]  /*2540*/  FADD.FTZ R218, R218, -R222 ;  /* 0x800000dedada7221 */ /* 0x000fe20000010000 */
[----:B------:R-:W-:Y:S01]  /*2550*/  FMUL.FTZ R217, R217, R187 ;  /* 0x000000bbd9d97220 */ /* 0x000fe20000410000 */
[----:B------:R-:W-:Y:S01]  /*2560*/  F2FP.F16.F32.PACK_AB R99, R99, R220 ;  /* 0x000000dc6363723e */ /* 0x000fe200000000ff */
[C---:B------:R-:W-:Y:S01]  /*2570*/  FMUL.FTZ R104, R105.reuse, R104 ;  /* 0x0000006869687220 */ /* 0x040fe20000410000 */
[----:B------:R-:W-:Y:S01]  /*2580*/  FMUL.FTZ R117, R105, R127 ;  /* 0x0000007f69757220 */ /* 0x000fe20000410000 */
[----:B------:R-:W-:Y:S02]  /*2590*/  HADD2.F32 R105, -RZ, R97.H1_H1 ;  /* 0x30000061ff697230 */ /* 0x000fe40000004100 */
[----:B------:R-:W-:Y:S01]  /*25a0*/  FMUL.FTZ R97, R106, R187 ;  /* 0x000000bb6a617220 */ /* 0x000fe20000410000 */
[----:B------:R-:W-:Y:S02]  /*25b0*/  HADD2.F32 R106, -RZ, R41.H1_H1 ;  /* 0x30000029ff6a7230 */ /* 0x000fe40000004100 */
[----:B------:R-:W-:Y:S01]  /*25c0*/  FMUL.FTZ R218, R185, R218 ;  /* 0x000000dab9da7220 */ /* 0x000fe20000410000 */
[----:B------:R-:W-:-:S02]  /*25d0*/  HADD2.F32 R127, -RZ, R40.H0_H0 ;  /* 0x20000028ff7f7230 */ /* 0x000fc40000004100 */
[C---:B------:R-:W-:Y:S01]  /*25e0*/  FMUL.FTZ R105, R97.reuse, R105 ;  /* 0x0000006961697220 */ /* 0x040fe20000410000 */
[----:B------:R-:W-:Y:S01]  /*25f0*/  F2FP.F16.F32.PACK_AB R98, R98, R116 ;  /* 0x000000746262723e */ /* 0x000fe200000000ff */
[----:B------:R-:W-:Y:S01]  /*2600*/  FMUL.FTZ R97, R97, R106 ;  /* 0x0000006a61617220 */ /* 0x000fe20000410000 */
[--C-:B------:R-:W-:Y:S02]  /*2610*/  HADD2.F32 R106, -RZ, R96.reuse.H0_H0 ;  /* 0x20000060ff6a7230 */ /* 0x100fe40000004100 */
[----:B------:R-:W-:Y:S02]  /*2620*/  FMUL.FTZ R218, R218, R187 ;  /* 0x000000bbdada7220 */ /* 0x000fe40000410000 */
[----:B------:R-:W-:Y:S01]  /*2630*/  F2FP.F16.F32.PACK_AB R97, R97, R117 ;  /* 0x000000756161723e */ /* 0x000fe200000000ff */
[C---:B------:R-:W-:Y:S01]  /*2640*/  FMUL.FTZ R106, R217.reuse, R106 ;  /* 0x0000006ad96a7220 */ /* 0x040fe20000410000 */
[----:B------:R-:W-:Y:S01]  /*2650*/  FMUL.FTZ R217, R217, R127 ;  /* 0x0000007fd9d97220 */ /* 0x000fe20000410000 */
[----:B------:R-:W-:-:S02]  /*2660*/  HADD2.F32 R127, -RZ, R96.H1_H1 ;  /* 0x30000060ff7f7230 */ /* 0x000fc40000004100 */
[----:B------:R-:W-:-:S03]  /*2670*/  HADD2.F32 R96, -RZ, R40.H1_H1 ;  /* 0x30000028ff607230 */ /* 0x000fc60000004100 */
[C---:B------:R-:W-:Y:S02]  /*2680*/  FMUL.FTZ R127, R218.reuse, R127 ;  /* 0x0000007fda7f7220 */ /* 0x040fe40000410000 */
[----:B------:R-:W-:-:S05]  /*2690*/  FMUL.FTZ R96, R218, R96 ;  /* 0x00000060da607220 */ /* 0x000fca0000410000 */
[----:B------:R-:W-:Y:S01]  /*26a0*/  F2FP.F16.F32.PACK_AB R96, R96, R217 ;  /* 0x000000d96060723e */ /* 0x000fe200000000ff */
[----:B------:R-:W-:Y:S06]  /*26b0*/  BRA `(.L_x_11834) ;  /* 0x0000000400107947 */ /* 0x000fec0003800000 */
.L_x_11833:
[-CC-:B------:R-:W-:Y:S01]  /*26c0*/  FFMA.FTZ R105, R105, R125.reuse, R126.reuse ;  /* 0x0000007d69697223 */ /* 0x180fe2000001007e */
[-CC-:B------:R-:W-:Y:S01]  /*26d0*/  FFMA.FTZ R89, R116, R125.reuse, R126.reuse ;  /* 0x0000007d74597223 */ /* 0x180fe2000001007e */
[----:B-----5:R-:W-:Y:S02]  /*26e0*/  HADD2.F32 R91, -RZ, R99.H0_H0 ;  /* 0x20000063ff5b7230 */ /* 0x020fe40000004100 */
[-CC-:B------:R-:W-:Y:S01]  /*26f0*/  FFMA.FTZ R92, R100, R125.reuse, R126.reuse ;  /* 0x0000007d645c7223 */ /* 0x180fe2000001007e */
[----:B------:R-:W-:Y:S01]  /*2700*/  FADD.FTZ R90, R102, -R105 ;  /* 0x80000069665a7221 */ /* 0x000fe20000010000 */
[-CC-:B------:R-:W-:Y:S01]  /*2710*/  FFMA.FTZ R102, R103, R125.reuse, R126.reuse ;  /* 0x0000007d67667223 */ /* 0x180fe2000001007e */
[----:B------:R-:W-:Y:S01]  /*2720*/  FADD.FTZ R89, R104, -R89 ;  /* 0x8000005968597221 */ /* 0x000fe20000010000 */
[----:B------:R-:W-:Y:S01]  /*2730*/  FFMA.FTZ R88, R127, R125, R126 ;  /* 0x0000007d7f587223 */ /* 0x000fe2000001007e */
[----:B------:R-:W-:Y:S01]  /*2740*/  FMUL.FTZ R90, R185, R90 ;  /* 0x0000005ab95a7220 */ /* 0x000fe20000410000 */
[----:B------:R-:W-:Y:S01]  /*2750*/  FADD.FTZ R102, R101, -R102 ;  /* 0x8000006665667221 */ /* 0x000fe20000010000 */
[----:B------:R-:W-:-:S02]  /*2760*/  HADD2.F32 R101, -RZ, R43.H0_H0 ;  /* 0x2000002bff657230 */ /* 0x000fc40000004100 */
[----:B------:R-:W-:Y:S01]  /*2770*/  FADD.FTZ R88, R106, -R88 ;  /* 0x800000586a587221 */ /* 0x000fe20000010000 */
[----:B------:R-:W-:Y:S01]  /*2780*/  FMUL.FTZ R104, R90, R187 ;  /* 0x000000bb5a687220 */ /* 0x000fe20000410000 */
[----:B------:R-:W-:Y:S02]  /*2790*/  HADD2.F32 R105, -RZ, R42.H0_H0 ;  /* 0x2000002aff697230 */ /* 0x000fe40000004100 */
[C---:B------:R-:W-:Y:S01]  /*27a0*/  FMUL.FTZ R89, R185.reuse, R89 ;  /* 0x00000059b9597220 */ /* 0x040fe20000410000 */
[C---:B------:R-:W-:Y:S01]  /*27b0*/  FMUL.FTZ R88, R185.reuse, R88 ;  /* 0x00000058b9587220 */ /* 0x040fe20000410000 */
[C---:B------:R-:W-:Y:S01]  /*27c0*/  FMUL.FTZ R100, R104.reuse, R91 ;  /* 0x0000005b68647220 */ /* 0x040fe20000410000 */
[----:B------:R-:W-:Y:S01]  /*27d0*/  FMUL.FTZ R91, R185, R102 ;  /* 0x00000066b95b7220 */ /* 0x000fe20000410000 */
[----:B------:R-:W-:Y:S01]  /*27e0*/  FMUL.FTZ R104, R104, R101 ;  /* 0x0000006568687220 */ /* 0x000fe20000410000 */
[----:B------:R-:W-:Y:S02]  /*27f0*/  HADD2.F32 R101, -RZ, R99.H1_H1 ;  /* 0x30000063ff657230 */ /* 0x000fe40000004100 */
[----:B------:R-:W-:Y:S01]  /*2800*/  FMUL.FTZ R103, R88, R187 ;  /* 0x000000bb58677220 */ /* 0x000fe20000410000 */
[----:B------:R-:W-:-:S02]  /*2810*/  HADD2.F32 R99, -RZ, R43.H1_H1 ;  /* 0x3000002bff637230 */ /* 0x000fc40000004100 */
[----:B------:R-:W-:Y:S01]  /*2820*/  FMUL.FTZ R102, R91, R187 ;  /* 0x000000bb5b667220 */ /* 0x000fe20000410000 */
[----:B------:R-:W-:Y:S01]  /*2830*/  FFMA.FTZ R94, R221, R125, R126 ;  /* 0x0000007ddd5e7223 */ /* 0x000fe2000001007e */
[----:B------:R-:W-:Y:S01]  /*2840*/  FMUL.FTZ R105, R103, R105 ;  /* 0x0000006967697220 */ /* 0x000fe20000410000 */
[----:B------:R-:W-:Y:S02]  /*2850*/  HADD2.F32 R106, -RZ, R42.H1_H1 ;  /* 0x3000002aff6a7230 */ /* 0x000fe40000004100 */
[C---:B------:R-:W-:Y:S01]  /*2860*/  FMUL.FTZ R101, R102.reuse, R101 ;  /* 0x0000006566657220 */ /* 0x040fe20000410000 */
[----:B------:R-:W-:Y:S01]  /*2870*/  FMUL.FTZ R99, R102, R99 ;  /* 0x0000006366637220 */ /* 0x000fe20000410000 */
[--C-:B------:R-:W-:Y:S02]  /*2880*/  HADD2.F32 R102, -RZ, R98.reuse.H0_H0 ;  /* 0x20000062ff667230 */ /* 0x100fe40000004100 */
[----:B------:R-:W-:Y:S01]  /*2890*/  FADD.FTZ R94, R217, -R94 ;  /* 0x8000005ed95e7221 */ /* 0x000fe20000010000 */
[----:B------:R-:W-:-:S02]  /*28a0*/  HADD2.F32 R116, -RZ, R98.H1_H1 ;  /* 0x30000062ff747230 */ /* 0x000fc40000004100 */
[----:B------:R-:W-:Y:S01]  /*28b0*/  FFMA.FTZ R95, R220, R125, R126 ;  /* 0x0000007ddc5f7223 */ /* 0x000fe2000001007e */
[----:B------:R-:W-:Y:S01]  /*28c0*/  F2FP.F16.F32.PACK_AB R99, R99, R104 ;  /* 0x000000686363723e */ /* 0x000fe200000000ff */
[----:B------:R-:W-:Y:S01]  /*28d0*/  FMUL.FTZ R102, R103, R102 ;  /* 0x0000006667667220 */ /* 0x000fe20000410000 */
[----:B------:R-:W-:Y:S01]  /*28e0*/  FMUL.FTZ R103, R89, R187 ;  /* 0x000000bb59677220 */ /* 0x000fe20000410000 */
[----:B------:R-:W-:Y:S01]  /*28f0*/  FMUL.FTZ R94, R185, R94 ;  /* 0x0000005eb95e7220 */ /* 0x000fe20000410000 */
[----:B------:R-:W-:Y:S01]  /*2900*/  FADD.FTZ R95, R117, -R95 ;  /* 0x8000005f755f7221 */ /* 0x000fe20000010000 */
[----:B------:R-:W-:Y:S02]  /*2910*/  HADD2.F32 R104, -RZ, R97.H0_H0 ;  /* 0x20000061ff687230 */ /* 0x000fe40000004100 */
[----:B------:R-:W-:Y:S01]  /*2920*/  FMUL.FTZ R98, R103, R106 ;  /* 0x0000006a67627220 */ /* 0x000fe20000410000 */
[----:B------:R-:W-:Y:S02]  /*2930*/  HADD2.F32 R106, -RZ, R41.H0_H0 ;  /* 0x20000029ff6a7230 */ /* 0x000fe40000004100 */
[----:B------:R-:W-:Y:S01]  /*2940*/  FMUL.FTZ R95, R185, R95 ;  /* 0x0000005fb95f7220 */ /* 0x000fe20000410000 */
[----:B------:R-:W-:Y:S01]  /*2950*/  FMUL.FTZ R103, R103, R116 ;  /* 0x0000007467677220 */ /* 0x000fe20000410000 */
[----:B------:R-:W-:Y:S01]  /*2960*/  FADD.FTZ R92, R219, -R92 ;  /* 0x8000005cdb5c7221 */ /* 0x000fe20000010000 */
[----:B------:R-:W-:Y:S01]  /*2970*/  F2FP.F16.F32.PACK_AB R98, R98, R105 ;  /* 0x000000696262723e */ /* 0x000fe200000000ff */
[-C--:B------:R-:W-:Y:S01]  /*2980*/  FMUL.FTZ R105, R94, R187.reuse ;  /* 0x000000bb5e697220 */ /* 0x080fe20000410000 */
[----:B------:R-:W-:Y:S01]  /*2990*/  FMUL.FTZ R116, R95, R187 ;  /* 0x000000bb5f747220 */ /* 0x000fe20000410000 */
[----:B------:R-:W-:Y:S01]  /*29a0*/  FFMA.FTZ R93, R222, R125, R126 ;  /* 0x0000007dde5d7223 */ /* 0x000fe2000001007e */
[----:B------:R-:W-:Y:S01]  /*29b0*/  FMUL.FTZ R92, R185, R92 ;  /* 0x0000005cb95c7220 */ /* 0x000fe20000410000 */
[C---:B------:R-:W-:Y:S01]  /*29c0*/  FMUL.FTZ R104, R105.reuse, R104 ;  /* 0x0000006869687220 */ /* 0x040fe20000410000 */
[----:B------:R-:W-:Y:S01]  /*29d0*/  FMUL.FTZ R106, R105, R106 ;  /* 0x0000006a696a7220 */ /* 0x000fe20000410000 */
[----:B------:R-:W-:-:S02]  /*29e0*/  HADD2.F32 R105, -RZ, R97.H1_H1 ;  /* 0x30000061ff697230 */ /* 0x000fc40000004100 */
[----:B------:R-:W-:Y:S01]  /*29f0*/  FADD.FTZ R93, R218, -R93 ;  /* 0x8000005dda5d7221 */ /* 0x000fe20000010000 */
[----:B------:R-:W-:Y:S02]  /*2a00*/  HADD2.F32 R97, -RZ, R41.H1_H1 ;  /* 0x30000029ff617230 */ /* 0x000fe40000004100 */
[----:B------:R-:W-:Y:S01]  /*2a10*/  FMUL.FTZ R117, R92, R187 ;  /* 0x000000bb5c757220 */ /* 0x000fe20000410000 */
[----:B------:R-:W-:Y:S02]  /*2a20*/  HADD2.F32 R127, -RZ, R96.H1_H1 ;  /* 0x30000060ff7f7230 */ /* 0x000fe40000004100 */
[C---:B------:R-:W-:Y:S01]  /*2a30*/  FMUL.FTZ R105, R116.reuse, R105 ;  /* 0x0000006974697220 */ /* 0x040fe20000410000 */
[----:B------:R-:W-:Y:S01]  /*2a40*/  FMUL.FTZ R93, R185, R93 ;  /* 0x0000005db95d7220 */ /* 0x000fe20000410000 */
[----:B------:R-:W-:Y:S01]  /*2a50*/  FMUL.FTZ R97, R116, R97 ;  /* 0x0000006174617220 */ /* 0x000fe20000410000 */
[----:B------:R-:W-:-:S04]  /*2a60*/  HADD2.F32 R116, -RZ, R40.H0_H0 ;  /* 0x20000028ff747230 */ /* 0x000fc80000004100 */
[----:B------:R-:W-:Y:S01]  /*2a70*/  F2FP.F16.F32.PACK_AB R97, R97, R106 ;  /* 0x0000006a6161723e */ /* 0x000fe200000000ff */
[----:B------:R-:W-:Y:S02]  /*2a80*/  HADD2.F32 R106, -RZ, R96.H0_H0 ;  /* 0x20000060ff6a7230 */ /* 0x000fe40000004100 */
[C---:B------:R-:W-:Y:S01]  /*2a90*/  FMUL.FTZ R116, R117.reuse, R116 ;  /* 0x0000007475747220 */ /* 0x040fe20000410000 */
[----:B------:R-:W-:Y:S02]  /*2aa0*/  HADD2.F32 R96, -RZ, R40.H1_H1 ;  /* 0x30000028ff607230 */ /* 0x000fe40000004100 */
[----:B------:R-:W-:Y:S01]  /*2ab0*/  FMUL.FTZ R106, R117, R106 ;  /* 0x0000006a756a7220 */ /* 0x000fe20000410000 */
[----:B------:R-:W-:-:S04]  /*2ac0*/  FMUL.FTZ R117, R93, R187 ;  /* 0x000000bb5d757220 */ /* 0x000fc80000410000 */
[C---:B------:R-:W-:Y:S01]  /*2ad0*/  FMUL.FTZ R96, R117.reuse, R96 ;  /* 0x0000006075607220 */ /* 0x040fe20000410000 */
[----:B------:R-:W-:-:S04]  /*2ae0*/  FMUL.FTZ R127, R117, R127 ;  /* 0x0000007f757f7220 */ /* 0x000fc80000410000 */
[----:B------:R-:W-:-:S07]  /*2af0*/  F2FP.F16.F32.PACK_AB R96, R96, R116 ;  /* 0x000000746060723e */ /* 0x000fce00000000ff */
.L_x_11834:
[----:B------:R-:W0:Y:S08]  /*2b00*/  @P1 LDC.64 R116, c[0x0][0x478] ;  /* 0x00011e00ff741b82 */ /* 0x000e300000000a00 */
[----:B------:R-:W1:Y:S01]  /*2b10*/  LDC.64 R218, c[0x0][0x468] ;  /* 0x00011a00ffda7b82 */ /* 0x000e620000000a00 */
[----:B0-----:R-:W-:-:S05]  /*2b20*/  @P1 IMAD.WIDE.U32 R116, R189, 0x20, R116 ;  /* 0x00000020bd741825 */ /* 0x001fca00078e0074 */
[----:B------:R-:W-:Y:S04]  /*2b30*/  @P1 STG.E.128 desc[UR6][R116.64], R92 ;  /* 0x0000005c74001986 */ /* 0x000fe8000c101d06 */
[----:B------:R1:W-:Y:S02]  /*2b40*/  @P1 STG.E.128 desc[UR6][R116.64+0x10], R88 ;  /* 0x0000105874001986 */ /* 0x0003e4000c101d06 */
[----:B-1----:R-:W-:-:S05]  /*2b50*/  IMAD.WIDE.U32 R116, R189, 0x10, R218 ;  /* 0x00000010bd747825 */ /* 0x002fca00078e00da */
[----:B------:R0:W-:Y:S02]  /*2b60*/  STG.E.128 desc[UR6][R116.64], R96 ;  /* 0x0000006074007986 */ /* 0x0001e4000c101d06 */
[----:B0-----:R-:W-:-:S06]  /*2b70*/  IMAD.WIDE.U32 R96, R188, 0x10, R230 ;  /* 0x00000010bc607825 */ /* 0x001fcc00078e00e6 */
[----:B------:R-:W5:Y:S01]  /*2b80*/  LDG.E.128 R96, desc[UR6][R96.64] ;  /* 0x0000000660607981 */ /* 0x000f62000c1e1d00 */
[----:B------:R-:W-:Y:S05]  /*2b90*/  @!P1 BRA `(.L_x_11835) ;  /* 0x0000000400149947 */ /* 0x000fea0003800000 */
        /* <DEDUP_REMOVED lines=10> */
[----:B------:R-:W-:-:S02]  /*2c40*/  HADD2.F32 R117, -RZ, R47.H0_H0 ;  /* 0x2000002fff757230 */ /* 0x000fc40000004100 */
[----:B------:R-:W-:Y:S01]  /*2c50*/  FMUL.FTZ R90, R185, R212 ;  /* 0x000000d4b95a7220 */ /* 0x000fe20000410000 */
[----:B------:R-:W-:Y:S01]  /*2c60*/  FADD.FTZ R95, R209, -R88 ;  /* 0x80000058d15f7221 */ /* 0x000fe20000010000 */
[----:B------:R-:W-:Y:S01]  /*2c70*/  FMUL.FTZ R91, R185, R216 ;  /* 0x000000d8b95b7220 */ /* 0x000fe20000410000 */
[----:B------:R-:W-:Y:S01]  /*2c80*/  FFMA.FTZ R88, R195, R125, R126 ;  /* 0x0000007dc3587223 */ /* 0x000fe2000001007e */
[----:B------:R-:W-:Y:S02]  /*2c90*/  HADD2.F32 R179, -RZ, R47.H1_H1 ;  /* 0x3000002fffb37230 */ /* 0x000fe40000004100 */
[-C--:B------:R-:W-:Y:S01]  /*2ca0*/  FMUL.FTZ R128, R90, R187.reuse ;  /* 0x000000bb5a807220 */ /* 0x080fe20000410000 */
[----:B------:R-:W-:Y:S01]  /*2cb0*/  FMUL.FTZ R130, R91, R187 ;  /* 0x000000bb5b827220 */ /* 0x000fe20000410000 */
[----:B------:R-:W-:Y:S01]  /*2cc0*/  FADD.FTZ R88, R211, -R88 ;  /* 0x80000058d3587221 */ /* 0x000fe20000010000 */
[--C-:B-----5:R-:W-:Y:S02]  /*2cd0*/  HADD2.F32 R89, -RZ, R99.reuse.H0_H0 ;  /* 0x20000063ff597230 */ /* 0x120fe40000004100 */
[----:B------:R-:W-:Y:S01]  /*2ce0*/  FFMA.FTZ R180, R210, R125, R126 ;  /* 0x0000007dd2b47223 */ /* 0x000fe2000001007e */
[----:B------:R-:W-:-:S02]  /*2cf0*/  HADD2.F32 R129, -RZ, R99.H1_H1 ;  /* 0x30000063ff817230 */ /* 0x000fc40000004100 */
[----:B------:R-:W-:Y:S01]  /*2d00*/  FMUL.FTZ R99, R128, R117 ;  /* 0x0000007580637220 */ /* 0x000fe20000410000 */
[----:B------:R-:W-:Y:S01]  /*2d10*/  FMUL.FTZ R116, R130, R179 ;  /* 0x000000b382747220 */ /* 0x000fe20000410000 */
[----:B------:R-:W-:Y:S01]  /*2d20*/  FMUL.FTZ R88, R185, R88 ;  /* 0x00000058b9587220 */ /* 0x000fe20000410000 */
[----:B------:R-:W-:Y:S01]  /*2d30*/  FMUL.FTZ R128, R128, R89 ;  /* 0x0000005980807220 */ /* 0x000fe20000410000 */
[----:B------:R-:W-:Y:S01]  /*2d40*/  FMUL.FTZ R130, R130, R129 ;  /* 0x0000008182827220 */ /* 0x000fe20000410000 */
[----:B------:R-:W-:Y:S01]  /*2d50*/  HADD2.F32 R129, -RZ, R98.H0_H0 ;  /* 0x20000062ff817230 */ /* 0x000fe20000004100 */
[----:B------:R-:W-:Y:S01]  /*2d60*/  F2FP.F16.F32.PACK_AB R99, R116, R99 ;  /* 0x000000637463723e */ /* 0x000fe200000000ff */
[----:B------:R-:W-:Y:S02]  /*2d70*/  HADD2.F32 R89, -RZ, R46.H0_H0 ;  /* 0x2000002eff597230 */ /* 0x000fe40000004100 */
[----:B------:R-:W-:Y:S01]  /*2d80*/  FMUL.FTZ R116, R88, R187 ;  /* 0x000000bb58747220 */ /* 0x000fe20000410000 */
[----:B------:R-:W-:Y:S01]  /*2d90*/  FADD.FTZ R180, R213, -R180 ;  /* 0x800000b4d5b47221 */ /* 0x000fe20000010000 */
[----:B------:R-:W-:Y:S01]  /*2da0*/  FADD.FTZ R94, R193, -R94 ;  /* 0x8000005ec15e7221 */ /* 0x000fe20000010000 */
[----:B------:R-:W-:-:S02]  /*2db0*/  HADD2.F32 R98, -RZ, R98.H1_H1 ;  /* 0x30000062ff627230 */ /* 0x000fc40000004100 */
[C---:B------:R-:W-:Y:S01]  /*2dc0*/  FMUL.FTZ R129, R116.reuse, R129 ;  /* 0x0000008174817220 */ /* 0x040fe20000410000 */
[----:B------:R-:W-:Y:S01]  /*2dd0*/  FMUL.FTZ R116, R116, R89 ;  /* 0x0000005974747220 */ /* 0x000fe20000410000 */
[C---:B------:R-:W-:Y:S01]  /*2de0*/  FMUL.FTZ R89, R185.reuse, R180 ;  /* 0x000000b4b9597220 */ /* 0x040fe20000410000 */
[C---:B------:R-:W-:Y:S01]  /*2df0*/  FMUL.FTZ R94, R185.reuse, R94 ;  /* 0x0000005eb95e7220 */ /* 0x040fe20000410000 */
[----:B------:R-:W-:Y:S02]  /*2e00*/  HADD2.F32 R210, -RZ, R46.H1_H1 ;  /* 0x3000002effd27230 */ /* 0x000fe40000004100 */
[----:B------:R-:W-:Y:S01]  /*2e10*/  FMUL.FTZ R95, R185, R95 ;  /* 0x0000005fb95f7220 */ /* 0x000fe20000410000 */
[-C--:B------:R-:W-:Y:S01]  /*2e20*/  FMUL.FTZ R117, R89, R187.reuse ;  /* 0x000000bb59757220 */ /* 0x080fe20000410000 */
[----:B------:R-:W-:Y:S01]  /*2e30*/  FMUL.FTZ R189, R94, R187 ;  /* 0x000000bb5ebd7220 */ /* 0x000fe20000410000 */
[----:B------:R-:W-:Y:S01]  /*2e40*/  FMUL.FTZ R92, R185, R92 ;  /* 0x0000005cb95c7220 */ /* 0x000fe20000410000 */
[----:B------:R-:W-:-:S02]  /*2e50*/  HADD2.F32 R193, -RZ, R96.H0_H0 ;  /* 0x20000060ffc17230 */ /* 0x000fc40000004100 */
[C---:B------:R-:W-:Y:S01]  /*2e60*/  FMUL.FTZ R180, R117.reuse, R98 ;  /* 0x0000006275b47220 */ /* 0x040fe20000410000 */
[----:B------:R-:W-:Y:S02]  /*2e70*/  HADD2.F32 R98, -RZ, R97.H0_H0 ;  /* 0x20000061ff627230 */ /* 0x000fe40000004100 */
[----:B------:R-:W-:Y:S01]  /*2e80*/  FMUL.FTZ R117, R117, R210 ;  /* 0x000000d275757220 */ /* 0x000fe20000410000 */
[----:B------:R-:W-:Y:S02]  /*2e90*/  HADD2.F32 R210, -RZ, R45.H0_H0 ;  /* 0x2000002dffd27230 */ /* 0x000fe40000004100 */
[----:B------:R-:W-:Y:S01]  /*2ea0*/  FMUL.FTZ R93, R185, R93 ;  /* 0x0000005db95d7220 */ /* 0x000fe20000410000 */
[----:B------:R-:W-:Y:S02]  /*2eb0*/  HADD2.F32 R195, -RZ, R96.H1_H1 ;  /* 0x30000060ffc37230 */ /* 0x000fe40000004100 */
[----:B------:R-:W-:Y:S01]  /*2ec0*/  FMUL.FTZ R179, R189, R98 ;  /* 0x00000062bdb37220 */ /* 0x000fe20000410000 */
[----:B------:R-:W-:-:S02]  /*2ed0*/  HADD2.F32 R98, -RZ, R97.H1_H1 ;  /* 0x30000061ff627230 */ /* 0x000fc40000004100 */
[-C--:B------:R-:W-:Y:S01]  /*2ee0*/  FMUL.FTZ R97, R95, R187.reuse ;  /* 0x000000bb5f617220 */ /* 0x080fe20000410000 */
[----:B------:R-:W-:Y:S01]  /*2ef0*/  FMUL.FTZ R189, R189, R210 ;  /* 0x000000d2bdbd7220 */ /* 0x000fe20000410000 */
[----:B------:R-:W-:Y:S02]  /*2f00*/  HADD2.F32 R210, -RZ, R45.H1_H1 ;  /* 0x3000002dffd27230 */ /* 0x000fe40000004100 */
[-C--:B------:R-:W-:Y:S01]  /*2f10*/  FMUL.FTZ R96, R93, R187.reuse ;  /* 0x000000bb5d607220 */ /* 0x080fe20000410000 */
[----:B------:R-:W-:Y:S01]  /*2f20*/  FMUL.FTZ R181, R97, R98 ;  /* 0x0000006261b57220 */ /* 0x000fe20000410000 */
[----:B------:R-:W-:Y:S01]  /*2f30*/  F2FP.F16.F32.PACK_AB R98, R117, R116 ;  /* 0x000000747562723e */ /* 0x000fe200000000ff */
[----:B------:R-:W-:Y:S02]  /*2f40*/  HADD2.F32 R117, -RZ, R44.H0_H0 ;  /* 0x2000002cff757230 */ /* 0x000fe40000004100 */
[----:B------:R-:W-:Y:S01]  /*2f50*/  FMUL.FTZ R116, R92, R187 ;  /* 0x000000bb5c747220 */ /* 0x000fe20000410000 */
[----:B------:R-:W-:Y:S01]  /*2f60*/  FMUL.FTZ R210, R97, R210 ;  /* 0x000000d261d27220 */ /* 0x000fe20000410000 */
[----:B------:R-:W-:-:S02]  /*2f70*/  FMUL.FTZ R195, R96, R195 ;  /* 0x000000c360c37220 */ /* 0x000fc40000410000 */
[C---:B------:R-:W-:Y:S01]  /*2f80*/  FMUL.FTZ R193, R116.reuse, R193 ;  /* 0x000000c174c17220 */ /* 0x040fe20000410000 */
[----:B------:R-:W-:Y:S01]  /*2f90*/  FMUL.FTZ R116, R116, R117 ;  /* 0x0000007574747220 */ /* 0x000fe20000410000 */
[----:B------:R-:W-:Y:S01]  /*2fa0*/  HADD2.F32 R117, -RZ, R44.H1_H1 ;  /* 0x3000002cff757230 */ /* 0x000fe20000004100 */
[----:B------:R-:W-:-:S04]  /*2fb0*/  F2FP.F16.F32.PACK_AB R97, R210, R189 ;  /* 0x000000bdd261723e */ /* 0x000fc800000000ff */
[----:B------:R-:W-:-:S05]  /*2fc0*/  FMUL.FTZ R117, R96, R117 ;  /* 0x0000007560757220 */ /* 0x000fca0000410000 */
[----:B------:R-:W-:Y:S01]  /*2fd0*/  F2FP.F16.F32.PACK_AB R96, R117, R116 ;  /* 0x000000747560723e */ /* 0x000fe200000000ff */
[----:B------:R-:W-:Y:S06]  /*2fe0*/  BRA `(.L_x_11836) ;  /* 0x0000000400107947 */ /* 0x000fec0003800000 */
.L_x_11835:
[-CC-:B------:R-:W-:Y:S01]  /*2ff0*/  FFMA.FTZ R212, R212, R125.reuse, R126.reuse ;  /* 0x0000007dd4d47223 */ /* 0x180fe2000001007e */
[-CC-:B------:R-:W-:Y:S01]  /*3000*/  FFMA.FTZ R116, R128, R125.reuse, R126.reuse ;  /* 0x0000007d80747223 */ /* 0x180fe2000001007e */
[-CC-:B------:R-:W-:Y:S01]  /*3010*/  FFMA.FTZ R117, R129, R125.reuse, R126.reuse ;  /* 0x0000007d81757223 */ /* 0x180fe2000001007e */
[-C--:B------:R-:W-:Y:S01]  /*3020*/  FFMA.FTZ R130, R130, R125.reuse, R126 ;  /* 0x0000007d82827223 */ /* 0x080fe2000001007e */
[----:B------:R-:W-:Y:S01]  /*3030*/  FADD.FTZ R212, R215, -R212 ;  /* 0x800000d4d7d47221 */ /* 0x000fe20000010000 */
[-CC-:B------:R-:W-:Y:S01]  /*3040*/  FFMA.FTZ R129, R214, R125.reuse, R126.reuse ;  /* 0x0000007dd6817223 */ /* 0x180fe2000001007e */
[----:B------:R-:W-:Y:S01]  /*3050*/  FFMA.FTZ R195, R195, R125, R126 ;  /* 0x0000007dc3c37223 */ /* 0x000fe2000001007e */
[----:B------:R-:W-:Y:S01]  /*3060*/  FADD.FTZ R116, R180, -R116 ;  /* 0x80000074b4747221 */ /* 0x000fe20000010000 */
[----:B------:R-:W-:Y:S01]  /*3070*/  FMUL.FTZ R212, R185, R212 ;  /* 0x000000d4b9d47220 */ /* 0x000fe20000410000 */
[----:B------:R-:W-:Y:S01]  /*3080*/  FADD.FTZ R193, R193, -R130 ;  /* 0x80000082c1c17221 */ /* 0x000fe20000010000 */
[----:B------:R-:W-:Y:S01]  /*3090*/  FADD.FTZ R180, R216, -R129 ;  /* 0x80000081d8b47221 */ /* 0x000fe20000010000 */
[----:B-----5:R-:W-:-:S02]  /*30a0*/  HADD2.F32 R128, -RZ, R99.H0_H0 ;  /* 0x20000063ff807230 */ /* 0x020fc40000004100 */
[--C-:B------:R-:W-:Y:S01]  /*30b0*/  FFMA.FTZ R210, R210, R125, R126.reuse ;  /* 0x0000007dd2d27223 */ /* 0x100fe2000001007e */
[----:B------:R-:W-:Y:S01]  /*30c0*/  FMUL.FTZ R189, R212, R187 ;  /* 0x000000bbd4bd7220 */ /* 0x000fe20000410000 */
[----:B------:R-:W-:Y:S02]  /*30d0*/  HADD2.F32 R130, -RZ, R47.H0_H0 ;  /* 0x2000002fff827230 */ /* 0x000fe40000004100 */
[----:B------:R-:W-:Y:S01]  /*30e0*/  FADD.FTZ R195, R211, -R195 ;  /* 0x800000c3d3c37221 */ /* 0x000fe20000010000 */
[----:B------:R-:W-:Y:S01]  /*30f0*/  FMUL.FTZ R180, R185, R180 ;  /* 0x000000b4b9b47220 */ /* 0x000fe20000410000 */
[----:B------:R-:W-:Y:S01]  /*3100*/  FFMA.FTZ R179, R179, R125, R126 ;  /* 0x0000007db3b37223 */ /* 0x000fe2000001007e */
[----:B------:R-:W-:Y:S01]  /*3110*/  FADD.FTZ R213, R213, -R210 ;  /* 0x800000d2d5d57221 */ /* 0x000fe20000010000 */
[C---:B------:R-:W-:Y:S01]  /*3120*/  FMUL.FTZ R128, R189.reuse, R128 ;  /* 0x00000080bd807220 */ /* 0x040fe20000410000 */
[----:B------:R-:W-:Y:S01]  /*3130*/  FMUL.FTZ R189, R189, R130 ;  /* 0x00000082bdbd7220 */ /* 0x000fe20000410000 */
[----:B------:R-:W-:Y:S01]  /*3140*/  FMUL.FTZ R210, R185, R195 ;  /* 0x000000c3b9d27220 */ /* 0x000fe20000410000 */
[----:B------:R-:W-:-:S02]  /*3150*/  HADD2.F32 R130, -RZ, R99.H1_H1 ;  /* 0x30000063ff827230 */ /* 0x000fc40000004100 */
[-C--:B------:R-:W-:Y:S01]  /*3160*/  FMUL.FTZ R99, R180, R187.reuse ;  /* 0x000000bbb4637220 */ /* 0x080fe20000410000 */
[----:B------:R-:W-:Y:S01]  /*3170*/  FADD.FTZ R209, R209, -R179 ;  /* 0x800000b3d1d17221 */ /* 0x000fe20000010000 */
[----:B------:R-:W-:Y:S02]  /*3180*/  HADD2.F32 R180, -RZ, R47.H1_H1 ;  /* 0x3000002fffb47230 */ /* 0x000fe40000004100 */
[----:B------:R-:W-:Y:S01]  /*3190*/  FMUL.FTZ R210, R210, R187 ;  /* 0x000000bbd2d27220 */ /* 0x000fe20000410000 */
[----:B------:R-:W-:Y:S02]  /*31a0*/  HADD2.F32 R129, -RZ, R98.H0_H0 ;  /* 0x20000062ff817230 */ /* 0x000fe40000004100 */
[----:B------:R-:W-:Y:S01]  /*31b0*/  FMUL.FTZ R213, R185, R213 ;  /* 0x000000d5b9d57220 */ /* 0x000fe20000410000 */
[----:B------:R-:W-:Y:S02]  /*31c0*/  HADD2.F32 R179, -RZ, R46.H0_H0 ;  /* 0x2000002effb37230 */ /* 0x000fe40000004100 */
[C---:B------:R-:W-:Y:S01]  /*31d0*/  FMUL.FTZ R130, R99.reuse, R130 ;  /* 0x0000008263827220 */ /* 0x040fe20000410000 */
[----:B------:R-:W-:Y:S01]  /*31e0*/  FMUL.FTZ R99, R99, R180 ;  /* 0x000000b463637220 */ /* 0x000fe20000410000 */
[----:B------:R-:W-:Y:S01]  /*31f0*/  FMUL.FTZ R129, R210, R129 ;  /* 0x00000081d2817220 */ /* 0x000fe20000410000 */
[----:B------:R-:W-:-:S02]  /*3200*/  HADD2.F32 R180, -RZ, R98.H1_H1 ;  /* 0x30000062ffb47230 */ /* 0x000fc40000004100 */
[----:B------:R-:W-:Y:S01]  /*3210*/  FMUL.FTZ R210, R210, R179 ;  /* 0x000000b3d2d27220 */ /* 0x000fe20000410000 */
[----:B------:R-:W-:Y:S01]  /*3220*/  FMUL.FTZ R98, R213, R187 ;  /* 0x000000bbd5627220 */ /* 0x000fe20000410000 */
[----:B------:R-:W-:Y:S02]  /*3230*/  HADD2.F32 R179, -RZ, R46.H1_H1 ;  /* 0x3000002effb37230 */ /* 0x000fe40000004100 */
[----:B------:R-:W-:Y:S01]  /*3240*/  FADD.FTZ R117, R181, -R117 ;  /* 0x80000075b5757221 */ /* 0x000fe20000010000 */
[----:B------:R-:W-:Y:S01]  /*3250*/  FMUL.FTZ R181, R185, R193 ;  /* 0x000000c1b9b57220 */ /* 0x000fe20000410000 */
[C---:B------:R-:W-:Y:S01]  /*3260*/  FMUL.FTZ R180, R98.reuse, R180 ;  /* 0x000000b462b47220 */ /* 0x040fe20000410000 */
[----:B------:R-:W-:Y:S02]  /*3270*/  HADD2.F32 R195, -RZ, R45.H0_H0 ;  /* 0x2000002dffc37230 */ /* 0x000fe40000004100 */
[----:B------:R-:W-:Y:S01]  /*3280*/  FMUL.FTZ R98, R98, R179 ;  /* 0x000000b362627220 */ /* 0x000fe20000410000 */
[----:B------:R-:W-:-:S02]  /*3290*/  HADD2.F32 R179, -RZ, R97.H0_H0 ;  /* 0x20000061ffb37230 */ /* 0x000fc40000004100 */
[----:B------:R-:W-:Y:S01]  /*32a0*/  FMUL.FTZ R181, R181, R187 ;  /* 0x000000bbb5b57220 */ /* 0x000fe20000410000 */
[C---:B------:R-:W-:Y:S01]  /*32b0*/  FMUL.FTZ R193, R185.reuse, R209 ;  /* 0x000000d1b9c17220 */ /* 0x040fe20000410000 */
[C---:B------:R-:W-:Y:S01]  /*32c0*/  FMUL.FTZ R116, R185.reuse, R116 ;  /* 0x00000074b9747220 */ /* 0x040fe20000410000 */
[----:B------:R-:W-:Y:S01]  /*32d0*/  FMUL.FTZ R117, R185, R117 ;  /* 0x00000075b9757220 */ /* 0x000fe20000410000 */
[C---:B------:R-:W-:Y:S01]  /*32e0*/  FMUL.FTZ R179, R181.reuse, R179 ;  /* 0x000000b3b5b37220 */ /* 0x040fe20000410000 */
[----:B------:R-:W-:Y:S01]  /*32f0*/  FMUL.FTZ R209, R181, R195 ;  /* 0x000000c3b5d17220 */ /* 0x000fe20000410000 */
        /* <DEDUP_REMOVED lines=8> */
[--C-:B------:R-:W-:Y:S01]  /*3380*/  HADD2.F32 R193, -RZ, R96.reuse.H0_H0 ;  /* 0x20000060ffc17230 */ /* 0x100fe20000004100 */
[----:B------:R-:W-:Y:S02]  /*3390*/  F2FP.F16.F32.PACK_AB R99, R99, R189 ;  /* 0x000000bd6363723e */ /* 0x000fe400000000ff */
[----:B------:R-:W-:Y:S02]  /*33a0*/  F2FP.F16.F32.PACK_AB R98, R98, R210 ;  /* 0x000000d26262723e */ /* 0x000fe400000000ff */
[C---:B------:R-:W-:Y:S01]  /*33b0*/  FMUL.FTZ R193, R116.reuse, R193 ;  /* 0x000000c174c17220 */ /* 0x040fe20000410000 */
[----:B------:R-:W-:Y:S01]  /*33c0*/  FMUL.FTZ R116, R116, R195 ;  /* 0x000000c374747220 */ /* 0x000fe20000410000 */
[----:B------:R-:W-:Y:S01]  /*33d0*/  HADD2.F32 R195, -RZ, R96.H1_H1 ;  /* 0x30000060ffc37230 */ /* 0x000fe20000004100 */
[----:B------:R-:W-:Y:S01]  /*33e0*/  F2FP.F16.F32.PACK_AB R97, R97, R209 ;  /* 0x000000d16161723e */ /* 0x000fe200000000ff */
[----:B------:R-:W-:-:S03]  /*33f0*/  HADD2.F32 R96, -RZ, R44.H1_H1 ;  /* 0x3000002cff607230 */ /* 0x000fc60000004100 */
[C---:B------:R-:W-:Y:S02]  /*3400*/  FMUL.FTZ R195, R117.reuse, R195 ;  /* 0x000000c375c37220 */ /* 0x040fe40000410000 */
[----:B------:R-:W-:-:S05]  /*3410*/  FMUL.FTZ R96, R117, R96 ;  /* 0x0000006075607220 */ /* 0x000fca0000410000 */
[----:B------:R-:W-:-:S07]  /*3420*/  F2FP.F16.F32.PACK_AB R96, R96, R116 ;  /* 0x000000746060723e */ /* 0x000fce00000000ff */
.L_x_11836:
        /* <DEDUP_REMOVED lines=13> */
[----:B------:R-:W-:Y:S01]  /*3500*/  FADD.FTZ R134, R133, -R134 ;  /* 0x8000008685867221 */ /* 0x000fe20000010000 */
[--C-:B-----5:R-:W-:Y:S02]  /*3510*/  HADD2.F32 R88, -RZ, R99.reuse.H0_H0 ;  /* 0x20000063ff587230 */ /* 0x120fe40000004100 */
[----:B------:R-:W-:Y:S01]  /*3520*/  FADD.FTZ R92, R142, -R89 ;  /* 0x800000598e5c7221 */ /* 0x000fe20000010000 */
[-C--:B------:R-:W-:Y:S01]  /*3530*/  FFMA.FTZ R89, R176, R125.reuse, R126 ;  /* 0x0000007db0597223 */ /* 0x080fe2000001007e */
[----:B------:R-:W-:Y:S01]  /*3540*/  FMUL.FTZ R90, R185, R134 ;  /* 0x00000086b95a7220 */ /* 0x000fe20000410000 */
[----:B------:R-:W-:Y:S01]  /*3550*/  FADD.FTZ R134, R131, -R132 ;  /* 0x8000008483867221 */ /* 0x000fe20000010000 */
[----:B------:R-:W-:Y:S01]  /*3560*/  FFMA.FTZ R136, R136, R125, R126 ;  /* 0x0000007d88887223 */ /* 0x000fe2000001007e */
[----:B------:R-:W-:Y:S01]  /*3570*/  FADD.FTZ R94, R140, -R89 ;  /* 0x800000598c5e7221 */ /* 0x000fe20000010000 */
[----:B------:R-:W-:Y:S01]  /*3580*/  FMUL.FTZ R117, R90, R187 ;  /* 0x000000bb5a757220 */ /* 0x000fe20000410000 */
[----:B------:R-:W-:Y:S01]  /*3590*/  FMUL.FTZ R91, R185, R134 ;  /* 0x00000086b95b7220 */ /* 0x000fe20000410000 */
[----:B------:R-:W-:Y:S01]  /*35a0*/  FADD.FTZ R138, R137, -R138 ;  /* 0x8000008a898a7221 */ /* 0x000fe20000010000 */
[----:B------:R-:W-:-:S02]  /*35b0*/  HADD2.F32 R99, -RZ, R99.H1_H1 ;  /* 0x30000063ff637230 */ /* 0x000fc40000004100 */
[----:B------:R-:W-:Y:S01]  /*35c0*/  FFMA.FTZ R142, R143, R125, R126 ;  /* 0x0000007d8f8e7223 */ /* 0x000fe2000001007e */
[--C-:B------:R-:W-:Y:S02]  /*35d0*/  HADD2.F32 R132, -RZ, R51.reuse.H0_H0 ;  /* 0x20000033ff847230 */ /* 0x100fe40000004100 */
[----:B------:R-:W-:Y:S01]  /*35e0*/  FMUL.FTZ R140, R91, R187 ;  /* 0x000000bb5b8c7220 */ /* 0x000fe20000410000 */
[----:B------:R-:W-:Y:S02]  /*35f0*/  HADD2.F32 R89, -RZ, R51.H1_H1 ;  /* 0x30000033ff597230 */ /* 0x000fe40000004100 */
[----:B------:R-:W-:Y:S01]  /*3600*/  FADD.FTZ R136, R135, -R136 ;  /* 0x8000008887887221 */ /* 0x000fe20000010000 */
[----:B------:R-:W-:Y:S01]  /*3610*/  FMUL.FTZ R131, R117, R88 ;  /* 0x0000005875837220 */ /* 0x000fe20000410000 */
[----:B------:R-:W-:Y:S01]  /*3620*/  FMUL.FTZ R88, R185, R138 ;  /* 0x0000008ab9587220 */ /* 0x000fe20000410000 */
[C---:B------:R-:W-:Y:S01]  /*3630*/  FMUL.FTZ R133, R140.reuse, R99 ;  /* 0x000000638c857220 */ /* 0x040fe20000410000 */
[----:B------:R-:W-:Y:S01]  /*3640*/  FMUL.FTZ R117, R117, R132 ;  /* 0x0000008475757220 */ /* 0x000fe20000410000 */
[----:B------:R-:W-:Y:S01]  /*3650*/  FMUL.FTZ R140, R140, R89 ;  /* 0x000000598c8c7220 */ /* 0x000fe20000410000 */
[----:B------:R-:W-:Y:S01]  /*3660*/  FADD.FTZ R142, R139, -R142 ;  /* 0x8000008e8b8e7221 */ /* 0x000fe20000010000 */
[----:B------:R-:W-:-:S02]  /*3670*/  HADD2.F32 R132, -RZ, R98.H0_H0 ;  /* 0x20000062ff847230 */ /* 0x000fc40000004100 */
[----:B------:R-:W-:Y:S01]  /*3680*/  FMUL.FTZ R89, R185, R136 ;  /* 0x00000088b9597220 */ /* 0x000fe20000410000 */
[----:B------:R-:W-:Y:S02]  /*3690*/  HADD2.F32 R134, -RZ, R50.H0_H0 ;  /* 0x20000032ff867230 */ /* 0x000fe40000004100 */
[----:B------:R-:W-:Y:S01]  /*36a0*/  FMUL.FTZ R139, R88, R187 ;  /* 0x000000bb588b7220 */ /* 0x000fe20000410000 */
[----:B------:R-:W-:Y:S01]  /*36b0*/  FFMA.FTZ R116, R177, R125, R126 ;  /* 0x0000007db1747223 */ /* 0x000fe2000001007e */
[----:B------:R-:W-:Y:S02]  /*36c0*/  HADD2.F32 R135, -RZ, R98.H1_H1 ;  /* 0x30000062ff877230 */ /* 0x000fe40000004100 */
[----:B------:R-:W-:Y:S01]  /*36d0*/  FMUL.FTZ R98, R89, R187 ;  /* 0x000000bb59627220 */ /* 0x000fe20000410000 */
[----:B------:R-:W-:Y:S02]  /*36e0*/  HADD2.F32 R93, -RZ, R50.H1_H1 ;  /* 0x30000032ff5d7230 */ /* 0x000fe40000004100 */
        /* <DEDUP_REMOVED lines=9> */
[----:B------:R-:W-:Y:S01]  /*3780*/  FMUL.FTZ R98, R98, R93 ;  /* 0x0000005d62627220 */ /* 0x000fe20000410000 */
[----:B------:R-:W-:Y:S02]  /*3790*/  HADD2.F32 R97, -RZ, R97.H1_H1 ;  /* 0x30000061ff617230 */ /* 0x000fe40000004100 */
[----:B------:R-:W-:Y:S01]  /*37a0*/  FMUL.FTZ R142, R95, R187 ;  /* 0x000000bb5f8e7220 */ /* 0x000fe20000410000 */
[----:B------:R-:W-:Y:S02]  /*37b0*/  HADD2.F32 R93, -RZ, R49.H1_H1 ;  /* 0x30000031ff5d7230 */ /* 0x000fe40000004100 */
[----:B------:R-:W-:Y:S01]  /*37c0*/  FMUL.FTZ R134, R141, R134 ;  /* 0x000000868d867220 */ /* 0x000fe20000410000 */
[----:B------:R-:W-:Y:S01]  /*37d0*/  FMUL.FTZ R92, R185, R92 ;  /* 0x0000005cb95c7220 */ /* 0x000fe20000410000 */
[----:B------:R-:W-:Y:S01]  /*37e0*/  FMUL.FTZ R141, R141, R136 ;  /* 0x000000888d8d7220 */ /* 0x000fe20000410000 */
[C---:B------:R-:W-:Y:S01]  /*37f0*/  FMUL.FTZ R136, R142.reuse, R97 ;  /* 0x000000618e887220 */ /* 0x040fe20000410000 */
[----:B------:R-:W-:Y:S01]  /*3800*/  FMUL.FTZ R142, R142, R93 ;  /* 0x0000005d8e8e7220 */ /* 0x000fe20000410000 */
[----:B------:R-:W-:-:S02]  /*3810*/  HADD2.F32 R138, -RZ, R96.H0_H0 ;  /* 0x20000060ff8a7230 */ /* 0x000fc40000004100 */
[----:B------:R-:W-:Y:S01]  /*3820*/  FMUL.FTZ R93, R92, R187 ;  /* 0x000000bb5c5d7220 */ /* 0x000fe20000410000 */
[--C-:B------:R-:W-:Y:S01]  /*3830*/  HADD2.F32 R176, -RZ, R48.reuse.H0_H0 ;  /* 0x20000030ffb07230 */ /* 0x100fe20000004100 */
[----:B------:R-:W-:Y:S01]  /*3840*/  F2FP.F16.F32.PACK_AB R98, R98, R139 ;  /* 0x0000008b6262723e */ /* 0x000fe200000000ff */
[----:B------:R-:W-:Y:S02]  /*3850*/  HADD2.F32 R99, -RZ, R48.H1_H1 ;  /* 0x30000030ff637230 */ /* 0x000fe40000004100 */
[C---:B------:R-:W-:Y:S01]  /*3860*/  FMUL.FTZ R137, R93.reuse, R138 ;  /* 0x0000008a5d897220 */ /* 0x040fe20000410000 */
[----:B------:R-:W-:Y:S02]  /*3870*/  HADD2.F32 R97, -RZ, R96.H1_H1 ;  /* 0x30000060ff617230 */ /* 0x000fe40000004100 */
[----:B------:R-:W-:Y:S01]  /*3880*/  FMUL.FTZ R176, R93, R176 ;  /* 0x000000b05db07220 */ /* 0x000fe20000410000 */
[----:B------:R-:W-:-:S04]  /*3890*/  FMUL.FTZ R93, R185, R116 ;  /* 0x00000074b95d7220 */ /* 0x000fc80000410000 */
[----:B------:R-:W-:-:S04]  /*38a0*/  FMUL.FTZ R138, R93, R187 ;  /* 0x000000bb5d8a7220 */ /* 0x000fc80000410000 */
[C---:B------:R-:W-:Y:S01]  /*38b0*/  FMUL.FTZ R143, R138.reuse, R99 ;  /* 0x000000638a8f7220 */ /* 0x040fe20000410000 */
[----:B------:R-:W-:Y:S01]  /*38c0*/  FMUL.FTZ R138, R138, R97 ;  /* 0x000000618a8a7220 */ /* 0x000fe20000410000 */
[----:B------:R-:W-:Y:S02]  /*38d0*/  F2FP.F16.F32.PACK_AB R99, R140, R117 ;  /* 0x000000758c63723e */ /* 0x000fe400000000ff */
[----:B------:R-:W-:Y:S02]  /*38e0*/  F2FP.F16.F32.PACK_AB R97, R142, R141 ;  /* 0x0000008d8e61723e */ /* 0x000fe400000000ff */
[----:B------:R-:W-:Y:S01]  /*38f0*/  F2FP.F16.F32.PACK_AB R96, R143, R176 ;  /* 0x000000b08f60723e */ /* 0x000fe200000000ff */
[----:B------:R-:W-:Y:S06]  /*3900*/  BRA `(.L_x_11838) ;  /* 0x0000000400107947 */ /* 0x000fec0003800000 */
.L_x_11837:
[-CC-:B------:R-:W-:Y:S01]  /*3910*/  FFMA.FTZ R132, R132, R125.reuse, R126.reuse ;  /* 0x0000007d84847223 */ /* 0x180fe2000001007e */
[-CC-:B------:R-:W-:Y:S01]  /*3920*/  FFMA.FTZ R138, R138, R125.reuse, R126.reuse ;  /* 0x0000007d8a8a7223 */ /* 0x180fe2000001007e */
[-CC-:B------:R-:W-:Y:S01]  /*3930*/  FFMA.FTZ R117, R178, R125.reuse, R126.reuse ;  /* 0x0000007db2757223 */ /* 0x180fe2000001007e */
[-C--:B------:R-:W-:Y:S01]  /*3940*/  FFMA.FTZ R178, R134, R125.reuse, R126 ;  /* 0x0000007d86b27223 */ /* 0x080fe2000001007e */
[----:B------:R-:W-:Y:S01]  /*3950*/  FADD.FTZ R132, R131, -R132 ;  /* 0x8000008483847221 */ /* 0x000fe20000010000 */
[----:B------:R-:W-:Y:S01]  /*3960*/  FADD.FTZ R138, R137, -R138 ;  /* 0x8000008a898a7221 */ /* 0x000fe20000010000 */
[--C-:B-----5:R-:W-:Y:S02]  /*3970*/  HADD2.F32 R131, -RZ, R99.reuse.H0_H0 ;  /* 0x20000063ff837230 */ /* 0x120fe40000004100 */
[----:B------:R-:W-:Y:S01]  /*3980*/  FFMA.FTZ R136, R136, R125, R126 ;  /* 0x0000007d88887223 */ /* 0x000fe2000001007e */
[----:B------:R-:W-:Y:S01]  /*3990*/  FMUL.FTZ R132, R185, R132 ;  /* 0x00000084b9847220 */ /* 0x000fe20000410000 */
[----:B------:R-:W-:-:S02]  /*39a0*/  HADD2.F32 R99, -RZ, R99.H1_H1 ;  /* 0x30000063ff637230 */ /* 0x000fc40000004100 */
[----:B------:R-:W-:Y:S01]  /*39b0*/  FADD.FTZ R142, R142, -R117 ;  /* 0x800000758e8e7221 */ /* 0x000fe20000010000 */
[----:B------:R-:W-:Y:S01]  /*39c0*/  FMUL.FTZ R138, R185, R138 ;  /* 0x0000008ab98a7220 */ /* 0x000fe20000410000 */
[----:B------:R-:W-:Y:S01]  /*39d0*/  FMUL.FTZ R132, R132, R187 ;  /* 0x000000bb84847220 */ /* 0x000fe20000410000 */
[-C--:B------:R-:W-:Y:S01]  /*39e0*/  FFMA.FTZ R117, R176, R125.reuse, R126 ;  /* 0x0000007db0757223 */ /* 0x080fe2000001007e */
[----:B------:R-:W-:Y:S01]  /*39f0*/  FADD.FTZ R178, R133, -R178 ;  /* 0x800000b285b27221 */ /* 0x000fe20000010000 */
[----:B------:R-:W-:Y:S01]  /*3a00*/  FADD.FTZ R136, R135, -R136 ;  /* 0x8000008887887221 */ /* 0x000fe20000010000 */
[----:B------:R-:W-:Y:S01]  /*3a10*/  FFMA.FTZ R176, R143, R125, R126 ;  /* 0x0000007d8fb07223 */ /* 0x000fe2000001007e */
[----:B------:R-:W-:Y:S02]  /*3a20*/  HADD2.F32 R135, -RZ, R51.H1_H1 ;  /* 0x30000033ff877230 */ /* 0x000fe40000004100 */
[----:B------:R-:W-:Y:S01]  /*3a30*/  FMUL.FTZ R133, R132, R99 ;  /* 0x0000006384857220 */ /* 0x000fe20000410000 */
[----:B------:R-:W-:-:S02]  /*3a40*/  HADD2.F32 R99, -RZ, R98.H0_H0 ;  /* 0x20000062ff637230 */ /* 0x000fc40000004100 */
[----:B------:R-:W-:Y:S01]  /*3a50*/  FMUL.FTZ R138, R138, R187 ;  /* 0x000000bb8a8a7220 */ /* 0x000fe20000410000 */
[----:B------:R-:W-:Y:S01]  /*3a60*/  FADD.FTZ R134, R139, -R176 ;  /* 0x800000b08b867221 */ /* 0x000fe20000010000 */
[----:B------:R-:W-:Y:S01]  /*3a70*/  FMUL.FTZ R136, R185, R136 ;  /* 0x00000088b9887220 */ /* 0x000fe20000410000 */
[----:B------:R-:W-:Y:S01]  /*3a80*/  FMUL.FTZ R176, R132, R135 ;  /* 0x0000008784b07220 */ /* 0x000fe20000410000 */
[----:B------:R-:W-:Y:S01]  /*3a90*/  FADD.FTZ R140, R140, -R117 ;  /* 0x800000758c8c7221 */ /* 0x000fe20000010000 */
[----:B------:R-:W-:Y:S01]  /*3aa0*/  FMUL.FTZ R132, R138, R99 ;  /* 0x000000638a847220 */ /* 0x000fe20000410000 */
[----:B------:R-:W-:Y:S02]  /*3ab0*/  HADD2.F32 R99, -RZ, R50.H1_H1 ;  /* 0x30000032ff637230 */ /* 0x000fe40000004100 */
[----:B------:R-:W-:Y:S01]  /*3ac0*/  FFMA.FTZ R116, R177, R125, R126 ;  /* 0x0000007db1747223 */ /* 0x000fe2000001007e */
[----:B------:R-:W-:Y:S01]  /*3ad0*/  FMUL.FTZ R136, R136, R187 ;  /* 0x000000bb88887220 */ /* 0x000fe20000410000 */
[----:B------:R-:W-:-:S02]  /*3ae0*/  HADD2.F32 R135, -RZ, R98.H1_H1 ;  /* 0x30000062ff877230 */ /* 0x000fc40000004100 */
[C---:B------:R-:W-:Y:S01]  /*3af0*/  FMUL.FTZ R178, R185.reuse, R178 ;  /* 0x000000b2b9b27220 */ /* 0x040fe20000410000 */
[----:B------:R-:W-:Y:S01]  /*3b00*/  FMUL.FTZ R140, R185, R140 ;  /* 0x0000008cb98c7220 */ /* 0x000fe20000410000 */
[----:B------:R-:W-:Y:S01]  /*3b10*/  FADD.FTZ R116, R141, -R116 ;  /* 0x800000748d747221 */ /* 0x000fe20000010000 */
[----:B------:R-:W-:Y:S02]  /*3b20*/  HADD2.F32 R139, -RZ, R50.H0_H0 ;  /* 0x20000032ff8b7230 */ /* 0x000fe40000004100 */
[----:B------:R-:W-:Y:S01]  /*3b30*/  FMUL.FTZ R98, R136, R99 ;  /* 0x0000006388627220 */ /* 0x000fe20000410000 */
[----:B------:R-:W-:Y:S02]  /*3b40*/  HADD2.F32 R117, -RZ, R51.H0_H0 ;  /* 0x20000033ff757230 */ /* 0x000fe40000004100 */
[----:B------:R-:W-:Y:S01]  /*3b50*/  FMUL.FTZ R178, R178, R187 ;  /* 0x000000bbb2b27220 */ /* 0x000fe20000410000 */
[----:B------:R-:W-:Y:S02]  /*3b60*/  HADD2.F32 R99, -RZ, R97.H0_H0 ;  /* 0x20000061ff637230 */ /* 0x000fe40000004100 */
[----:B------:R-:W-:Y:S01]  /*3b70*/  FMUL.FTZ R135, R136, R135 ;  /* 0x0000008788877220 */ /* 0x000fe20000410000 */
[----:B------:R-:W-:Y:S01]  /*3b80*/  FMUL.FTZ R140, R140, R187 ;  /* 0x000000bb8c8c7220 */ /* 0x000fe20000410000 */
[C---:B------:R-:W-:Y:S01]  /*3b90*/  FMUL.FTZ R136, R185.reuse, R134 ;  /* 0x00000086b9887220 */ /* 0x040fe20000410000 */
[C---:B------:R-:W-:Y:S01]  /*3ba0*/  FMUL.FTZ R142, R185.reuse, R142 ;  /* 0x0000008eb98e7220 */ /* 0x040fe20000410000 */
[----:B------:R-:W-:Y:S01]  /*3bb0*/  FMUL.FTZ R116, R185, R116 ;  /* 0x00000074b9747220 */ /* 0x000fe20000410000 */
[----:B------:R-:W-:Y:S01]  /*3bc0*/  FMUL.FTZ R139, R138, R139 ;  /* 0x0000008b8a8b7220 */ /* 0x000fe20000410000 */
[----:B------:R-:W-:-:S02]  /*3bd0*/  HADD2.F32 R137, -RZ, R49.H0_H0 ;  /* 0x20000031ff897230 */ /* 0x000fc40000004100 */
[C---:B------:R-:W-:Y:S01]  /*3be0*/  FMUL.FTZ R131, R178.reuse, R131 ;  /* 0x00000083b2837220 */ /* 0x040fe20000410000 */
[----:B------:R-:W-:Y:S01]  /*3bf0*/  FMUL.FTZ R117, R178, R117 ;  /* 0x00000075b2757220 */ /* 0x000fe20000410000 */
[----:B------:R-:W-:Y:S01]  /*3c00*/  FMUL.FTZ R134, R140, R99 ;  /* 0x000000638c867220 */ /* 0x000fe20000410000 */
[----:B------:R-:W-:Y:S02]  /*3c10*/  HADD2.F32 R138, -RZ, R97.H1_H1 ;  /* 0x30000061ff8a7230 */ /* 0x000fe40000004100 */
[-C--:B------:R-:W-:Y:S01]  /*3c20*/  FMUL.FTZ R97, R136, R187.reuse ;  /* 0x000000bb88617220 */ /* 0x080fe20000410000 */
[----:B------:R-:W-:Y:S02]  /*3c30*/  HADD2.F32 R178, -RZ, R49.H1_H1 ;  /* 0x30000031ffb27230 */ /* 0x000fe40000004100 */
[-C--:B------:R-:W-:Y:S01]  /*3c40*/  FMUL.FTZ R142, R142, R187.reuse ;  /* 0x000000bb8e8e7220 */ /* 0x080fe20000410000 */
[--C-:B------:R-:W-:Y:S02]  /*3c50*/  HADD2.F32 R99, -RZ, R48.reuse.H0_H0 ;  /* 0x20000030ff637230 */ /* 0x100fe40000004100 */
[----:B------:R-:W-:Y:S01]  /*3c60*/  FMUL.FTZ R116, R116, R187 ;  /* 0x000000bb74747220 */ /* 0x000fe20000410000 */
[----:B------:R-:W-:-:S02]  /*3c70*/  HADD2.F32 R143, -RZ, R48.H1_H1 ;  /* 0x30000030ff8f7230 */ /* 0x000fc40000004100 */
[----:B------:R-:W-:Y:S01]  /*3c80*/  FMUL.FTZ R140, R140, R137 ;  /* 0x000000898c8c7220 */ /* 0x000fe20000410000 */
[C---:B------:R-:W-:Y:S01]  /*3c90*/  FMUL.FTZ R136, R97.reuse, R138 ;  /* 0x0000008a61887220 */ /* 0x040fe20000410000 */
[--C-:B------:R-:W-:Y:S02]  /*3ca0*/  HADD2.F32 R137, -RZ, R96.reuse.H0_H0 ;  /* 0x20000060ff897230 */ /* 0x100fe40000004100 */
[----:B------:R-:W-:Y:S01]  /*3cb0*/  FMUL.FTZ R97, R97, R178 ;  /* 0x000000b261617220 */ /* 0x000fe20000410000 */
[----:B------:R-:W-:Y:S02]  /*3cc0*/  HADD2.F32 R141, -RZ, R96.H1_H1 ;  /* 0x30000060ff8d7230 */ /* 0x000fe40000004100 */
        /* <DEDUP_REMOVED lines=8> */
.L_x_11838:
        /* <DEDUP_REMOVED lines=13> */
[-CC-:B------:R-:W-:Y:S01]  /*3e20*/  FFMA.FTZ R90, R109, R125.reuse, R126.reuse ;  /* 0x0000007d6d5a7223 */ /* 0x180fe2000001007e */
[-CC-:B------:R-:W-:Y:S01]  /*3e30*/  FFMA.FTZ R110, R111, R125.reuse, R126.reuse ;  /* 0x0000007d6f6e7223 */ /* 0x180fe2000001007e */
[-C--:B------:R-:W-:Y:S01]  /*3e40*/  FFMA.FTZ R93, R112, R125.reuse, R126 ;  /* 0x0000007d705d7223 */ /* 0x080fe2000001007e */
[----:B------:R-:W-:Y:S01]  /*3e50*/  FADD.FTZ R108, R115, -R88 ;  /* 0x80000058736c7221 */ /* 0x000fe20000010000 */
[----:B------:R-:W-:Y:S01]  /*3e60*/  FFMA.FTZ R125, R114, R125, R126 ;  /* 0x0000007d727d7223 */ /* 0x000fe2000001007e */
[----:B------:R-:W-:Y:S01]  /*3e70*/  FADD.FTZ R88, R123, -R94 ;  /* 0x8000005e7b587221 */ /* 0x000fe20000010000 */
[----:B------:R-:W-:Y:S01]  /*3e80*/  FADD.FTZ R94, R119, -R90 ;  /* 0x8000005a775e7221 */ /* 0x000fe20000010000 */
[----:B-----5:R-:W-:-:S02]  /*3e90*/  HADD2.F32 R114, -RZ, R99.H0_H0 ;  /* 0x20000063ff727230 */ /* 0x020fc40000004100 */
[----:B------:R-:W-:Y:S01]  /*3ea0*/  FADD.FTZ R124, R124, -R125 ;  /* 0x8000007d7c7c7221 */ /* 0x000fe20000010000 */
[C---:B------:R-:W-:Y:S01]  /*3eb0*/  FMUL.FTZ R90, R185.reuse, R88 ;  /* 0x00000058b95a7220 */ /* 0x040fe20000410000 */
[----:B------:R-:W-:Y:S02]  /*3ec0*/  HADD2.F32 R95, -RZ, R99.H1_H1 ;  /* 0x30000063ff5f7230 */ /* 0x000fe40000004100 */
[----:B------:R-:W-:Y:S01]  /*3ed0*/  FADD.FTZ R120, R120, -R91 ;  /* 0x8000005b78787221 */ /* 0x000fe20000010000 */
[----:B------:R-:W-:Y:S01]  /*3ee0*/  FMUL.FTZ R91, R185, R124 ;  /* 0x0000007cb95b7220 */ /* 0x000fe20000410000 */
[----:B------:R-:W-:Y:S02]  /*3ef0*/  HADD2.F32 R88, -RZ, R55.H0_H0 ;  /* 0x20000037ff587230 */ /* 0x000fe40000004100 */
[----:B------:R-:W-:Y:S01]  /*3f00*/  FMUL.FTZ R99, R90, R187 ;  /* 0x000000bb5a637220 */ /* 0x000fe20000410000 */
[----:B------:R-:W-:Y:S01]  /*3f10*/  FADD.FTZ R110, R121, -R110 ;  /* 0x8000006e796e7221 */ /* 0x000fe20000010000 */
[----:B------:R-:W-:-:S02]  /*3f20*/  HADD2.F32 R107, -RZ, R98.H0_H0 ;  /* 0x20000062ff6b7230 */ /* 0x000fc40000004100 */
[----:B------:R-:W-:Y:S01]  /*3f30*/  FADD.FTZ R118, R118, -R89 ;  /* 0x8000005976767221 */ /* 0x000fe20000010000 */
[----:B------:R-:W-:Y:S02]  /*3f40*/  HADD2.F32 R112, -RZ, R98.H1_H1 ;  /* 0x30000062ff707230 */ /* 0x000fe40000004100 */
[----:B------:R-:W-:Y:S01]  /*3f50*/  FMUL.FTZ R98, R91, R187 ;  /* 0x000000bb5b627220 */ /* 0x000fe20000410000 */
[----:B------:R-:W-:Y:S02]  /*3f60*/  HADD2.F32 R89, -RZ, R55.H1_H1 ;  /* 0x30000037ff597230 */ /* 0x000fe40000004100 */
[C---:B------:R-:W-:Y:S01]  /*3f70*/  FMUL.FTZ R113, R99.reuse, R114 ;  /* 0x0000007263717220 */ /* 0x040fe20000410000 */
[----:B------:R-:W-:Y:S01]  /*3f80*/  FMUL.FTZ R99, R99, R88 ;  /* 0x0000005863637220 */ /* 0x000fe20000410000 */
[----:B------:R-:W-:Y:S01]  /*3f90*/  FADD.FTZ R122, R122, -R93 ;  /* 0x8000005d7a7a7221 */ /* 0x000fe20000010000 */
[C---:B------:R-:W-:Y:S01]  /*3fa0*/  FMUL.FTZ R88, R185.reuse, R110 ;  /* 0x0000006eb9587220 */ /* 0x040fe20000410000 */
[----:B------:R-:W-:Y:S01]  /*3fb0*/  FMUL.FTZ R94, R185, R94 ;  /* 0x0000005eb95e7220 */ /* 0x000fe20000410000 */
[C---:B------:R-:W-:Y:S01]  /*3fc0*/  FMUL.FTZ R114, R98.reuse, R95 ;  /* 0x0000005f62727220 */ /* 0x040fe20000410000 */
[----:B------:R-:W-:Y:S01]  /*3fd0*/  FMUL.FTZ R98, R98, R89 ;  /* 0x0000005962627220 */ /* 0x000fe20000410000 */
[----:B------:R-:W-:-:S02]  /*3fe0*/  HADD2.F32 R95, -RZ, R54.H0_H0 ;  /* 0x20000036ff5f7230 */ /* 0x000fc40000004100 */
[----:B------:R-:W-:Y:S01]  /*3ff0*/  FMUL.FTZ R89, R185, R122 ;  /* 0x0000007ab9597220 */ /* 0x000fe20000410000 */
[----:B------:R-:W-:Y:S02]  /*4000*/  HADD2.F32 R92, -RZ, R97.H0_H0 ;  /* 0x20000061ff5c7230 */ /* 0x000fe40000004100 */
[-C--:B------:R-:W-:Y:S01]  /*4010*/  FMUL.FTZ R116, R88, R187.reuse ;  /* 0x000000bb58747220 */ /* 0x080fe20000410000 */
[----:B------:R-:W-:Y:S02]  /*4020*/  HADD2.F32 R110, -RZ, R53.H0_H0 ;  /* 0x20000035ff6e7230 */ /* 0x000fe40000004100 */
[-C--:B------:R-:W-:Y:S01]  /*4030*/  FMUL.FTZ R93, R94, R187.reuse ;  /* 0x000000bb5e5d7220 */ /* 0x080fe20000410000 */
[----:B------:R-:W-:Y:S02]  /*4040*/  HADD2.F32 R124, -RZ, R54.H1_H1 ;  /* 0x30000036ff7c7230 */ /* 0x000fe40000004100 */
[----:B------:R-:W-:Y:S01]  /*4050*/  FMUL.FTZ R109, R89, R187 ;  /* 0x000000bb596d7220 */ /* 0x000fe20000410000 */
[----:B------:R-:W-:Y:S01]  /*4060*/  FMUL.FTZ R122, R116, R95 ;  /* 0x0000005f747a7220 */ /* 0x000fe20000410000 */
[C---:B------:R-:W-:Y:S01]  /*4070*/  FMUL.FTZ R115, R93.reuse, R92 ;  /* 0x0000005c5d737220 */ /* 0x040fe20000410000 */
[----:B------:R-:W-:Y:S01]  /*4080*/  FMUL.FTZ R111, R93, R110 ;  /* 0x0000006e5d6f7220 */ /* 0x000fe20000410000 */
[C---:B------:R-:W-:Y:S01]  /*4090*/  FMUL.FTZ R95, R185.reuse, R120 ;  /* 0x00000078b95f7220 */ /* 0x040fe20000410000 */
[C---:B------:R-:W-:Y:S01]  /*40a0*/  FMUL.FTZ R92, R185.reuse, R108 ;  /* 0x0000006cb95c7220 */ /* 0x040fe20000410000 */
[----:B------:R-:W-:Y:S01]  /*40b0*/  FMUL.FTZ R93, R185, R118 ;  /* 0x00000076b95d7220 */ /* 0x000fe20000410000 */
[----:B------:R-:W-:-:S02]  /*40c0*/  HADD2.F32 R97, -RZ, R97.H1_H1 ;  /* 0x30000061ff617230 */ /* 0x000fc40000004100 */
[C---:B------:R-:W-:Y:S01]  /*40d0*/  FMUL.FTZ R112, R109.reuse, R112 ;  /* 0x000000706d707220 */ /* 0x040fe20000410000 */
        /* <DEDUP_REMOVED lines=8> */
[----:B------:R-:W-:Y:S01]  /*4160*/  FMUL.FTZ R107, R116, R107 ;  /* 0x0000006b746b7220 */ /* 0x000fe20000410000 */
[----:B------:R-:W-:Y:S02]  /*4170*/  HADD2.F32 R96, -RZ, R96.H1_H1 ;  /* 0x30000060ff607230 */ /* 0x000fe40000004100 */
[C---:B------:R-:W-:Y:S01]  /*4180*/  FMUL.FTZ R116, R118.reuse, R97 ;  /* 0x0000006176747220 */ /* 0x040fe20000410000 */
[----:B------:R-:W-:Y:S01]  /*4190*/  FMUL.FTZ R118, R118, R121 ;  /* 0x0000007976767220 */ /* 0x000fe20000410000 */
[----:B------:R-:W-:Y:S01]  /*41a0*/  FMUL.FTZ R109, R108, R109 ;  /* 0x0000006d6c6d7220 */ /* 0x000fe20000410000 */
[C---:B------:R-:W-:Y:S01]  /*41b0*/  FMUL.FTZ R110, R119.reuse, R110 ;  /* 0x0000006e776e7220 */ /* 0x040fe20000410000 */
[----:B------:R-:W-:Y:S01]  /*41c0*/  FMUL.FTZ R119, R119, R96 ;  /* 0x0000006077777220 */ /* 0x000fe20000410000 */
[----:B------:R-:W-:Y:S01]  /*41d0*/  F2FP.F16.F32.PACK_AB R99, R98, R99 ;  /* 0x000000636263723e */ /* 0x000fe200000000ff */
[----:B------:R-:W-:Y:S01]  /*41e0*/  FMUL.FTZ R117, R108, R117 ;  /* 0x000000756c757220 */ /* 0x000fe20000410000 */
[----:B------:R-:W-:-:S02]  /*41f0*/  F2FP.F16.F32.PACK_AB R98, R123, R122 ;  /* 0x0000007a7b62723e */ /* 0x000fc400000000ff */
[----:B------:R-:W-:Y:S02]  /*4200*/  F2FP.F16.F32.PACK_AB R97, R118, R111 ;  /* 0x0000006f7661723e */ /* 0x000fe400000000ff */
[----:B------:R-:W-:Y:S01]  /*4210*/  F2FP.F16.F32.PACK_AB R96, R110, R109 ;  /* 0x0000006d6e60723e */ /* 0x000fe200000000ff */
[----:B------:R-:W-:Y:S06]  /*4220*/  BRA `(.L_x_11840) ;  /* 0x0000000400107947 */ /* 0x000fec0003800000 */
.L_x_11839:
        /* <DEDUP_REMOVED lines=14> */
[----:B------:R-:W-:Y:S01]  /*4310*/  FMUL.FTZ R112, R185, R112 ;  /* 0x00000070b9707220 */ /* 0x000fe20000410000 */
[----:B------:R-:W-:Y:S01]  /*4320*/  FADD.FTZ R140, R121, -R140 ;  /* 0x8000008c798c7221 */ /* 0x000fe20000010000 */
[C---:B------:R-:W-:Y:S01]  /*4330*/  FMUL.FTZ R124, R185.reuse, R124 ;  /* 0x0000007cb97c7220 */ /* 0x040fe20000410000 */
[----:B------:R-:W-:Y:S01]  /*4340*/  FADD.FTZ R122, R122, -R111 ;  /* 0x8000006f7a7a7221 */ /* 0x000fe20000010000 */
[----:B------:R-:W-:Y:S01]  /*4350*/  FMUL.FTZ R110, R185, R110 ;  /* 0x0000006eb96e7220 */ /* 0x000fe20000410000 */
[----:B-----5:R-:W-:-:S02]  /*4360*/  HADD2.F32 R113, -RZ, R99.H0_H0 ;  /* 0x20000063ff717230 */ /* 0x020fc40000004100 */
[C---:B------:R-:W-:Y:S01]  /*4370*/  FMUL.FTZ R120, R185.reuse, R120 ;  /* 0x00000078b9787220 */ /* 0x040fe20000410000 */
[----:B------:R-:W-:Y:S02]  /*4380*/  HADD2.F32 R109, -RZ, R55.H0_H0 ;  /* 0x20000037ff6d7230 */ /* 0x000fe40000004100 */
[C---:B------:R-:W-:Y:S01]  /*4390*/  FMUL.FTZ R118, R185.reuse, R118 ;  /* 0x00000076b9767220 */ /* 0x040fe20000410000 */
[----:B------:R-:W-:Y:S02]  /*43a0*/  HADD2.F32 R99, -RZ, R99.H1_H1 ;  /* 0x30000063ff637230 */ /* 0x000fe40000004100 */
[-C--:B------:R-:W-:Y:S01]  /*43b0*/  FMUL.FTZ R112, R112, R187.reuse ;  /* 0x000000bb70707220 */ /* 0x080fe20000410000 */
[C---:B------:R-:W-:Y:S01]  /*43c0*/  FMUL.FTZ R108, R185.reuse, R116 ;  /* 0x00000074b96c7220 */ /* 0x040fe20000410000 */
[C---:B------:R-:W-:Y:S01]  /*43d0*/  FMUL.FTZ R140, R185.reuse, R140 ;  /* 0x0000008cb98c7220 */ /* 0x040fe20000410000 */
[-C--:B------:R-:W-:Y:S01]  /*43e0*/  FMUL.FTZ R124, R124, R187.reuse ;  /* 0x000000bb7c7c7220 */ /* 0x080fe20000410000 */
[----:B------:R-:W-:Y:S01]  /*43f0*/  FMUL.FTZ R122, R185, R122 ;  /* 0x0000007ab97a7220 */ /* 0x000fe20000410000 */
[-C--:B------:R-:W-:Y:S01]  /*4400*/  FMUL.FTZ R116, R110, R187.reuse ;  /* 0x000000bb6e747220 */ /* 0x080fe20000410000 */
        /* <DEDUP_REMOVED lines=11> */
[----:B------:R-:W-:Y:S02]  /*44c0*/  HADD2.F32 R99, -RZ, R53.H0_H0 ;  /* 0x20000035ff637230 */ /* 0x000fe40000004100 */
[----:B------:R-:W-:Y:S01]  /*44d0*/  FMUL.FTZ R113, R112, R113 ;  /* 0x0000007170717220 */ /* 0x000fe20000410000 */
[--C-:B------:R-:W-:Y:S02]  /*44e0*/  HADD2.F32 R115, -RZ, R97.reuse.H0_H0 ;  /* 0x20000061ff737230 */ /* 0x100fe40000004100 */
[----:B------:R-:W-:Y:S01]  /*44f0*/  FMUL.FTZ R123, R124, R121 ;  /* 0x000000797c7b7220 */ /* 0x000fe20000410000 */
[C---:B------:R-:W-:Y:S01]  /*4500*/  FMUL.FTZ R107, R140.reuse, R107 ;  /* 0x0000006b8c6b7220 */ /* 0x040fe20000410000 */
[----:B------:R-:W-:Y:S02]  /*4510*/  HADD2.F32 R97, -RZ, R97.H1_H1 ;  /* 0x30000061ff617230 */ /* 0x000fe40000004100 */
[----:B------:R-:W-:Y:S01]  /*4520*/  FMUL.FTZ R140, R140, R109 ;  /* 0x0000006d8c8c7220 */ /* 0x000fe20000410000 */
[C---:B------:R-:W-:Y:S01]  /*4530*/  FMUL.FTZ R112, R111.reuse, R98 ;  /* 0x000000626f707220 */ /* 0x040fe20000410000 */
[----:B------:R-:W-:Y:S01]  /*4540*/  FMUL.FTZ R121, R111, R118 ;  /* 0x000000766f797220 */ /* 0x000fe20000410000 */
[----:B------:R-:W-:-:S02]  /*4550*/  HADD2.F32 R117, -RZ, R96.H0_H0 ;  /* 0x20000060ff757230 */ /* 0x000fc40000004100 */
[----:B------:R-:W-:Y:S01]  /*4560*/  FMUL.FTZ R111, R116, R99 ;  /* 0x00000063746f7220 */ /* 0x000fe20000410000 */
[----:B------:R-:W-:Y:S02]  /*4570*/  HADD2.F32 R109, -RZ, R53.H1_H1 ;  /* 0x30000035ff6d7230 */ /* 0x000fe40000004100 */
[----:B------:R-:W-:Y:S01]  /*4580*/  FMUL.FTZ R108, R108, R187 ;  /* 0x000000bb6c6c7220 */ /* 0x000fe20000410000 */
[--C-:B------:R-:W-:Y:S02]  /*4590*/  HADD2.F32 R99, -RZ, R52.reuse.H0_H0 ;  /* 0x20000034ff637230 */ /* 0x100fe40000004100 */
[----:B------:R-:W-:Y:S01]  /*45a0*/  FMUL.FTZ R115, R116, R115 ;  /* 0x0000007374737220 */ /* 0x000fe20000410000 */
[----:B------:R-:W-:Y:S02]  /*45b0*/  HADD2.F32 R98, -RZ, R52.H1_H1 ;  /* 0x30000034ff627230 */ /* 0x000fe40000004100 */
[----:B------:R-:W-:Y:S01]  /*45c0*/  FMUL.FTZ R116, R110, R97 ;  /* 0x000000616e747220 */ /* 0x000fe20000410000 */
[----:B------:R-:W-:-:S02]  /*45d0*/  HADD2.F32 R96, -RZ, R96.H1_H1 ;  /* 0x30000060ff607230 */ /* 0x000fc40000004100 */
[----:B------:R-:W-:Y:S01]  /*45e0*/  FMUL.FTZ R110, R110, R109 ;  /* 0x0000006d6e6e7220 */ /* 0x000fe20000410000 */
[C---:B------:R-:W-:Y:S01]  /*45f0*/  FMUL.FTZ R117, R108.reuse, R117 ;  /* 0x000000756c757220 */ /* 0x040fe20000410000 */
[----:B------:R-:W-:Y:S01]  /*4600*/  FMUL.FTZ R108, R108, R99 ;  /* 0x000000636c6c7220 */ /* 0x000fe20000410000 */
[C---:B------:R-:W-:Y:S01]  /*4610*/  FMUL.FTZ R109, R119.reuse, R98 ;  /* 0x00000062776d7220 */ /* 0x040fe20000410000 */
[----:B------:R-:W-:Y:S01]  /*4620*/  FMUL.FTZ R119, R119, R96 ;  /* 0x0000006077777220 */ /* 0x000fe20000410000 */
[----:B------:R-:W-:Y:S02]  /*4630*/  F2FP.F16.F32.PACK_AB R99, R123, R120 ;  /* 0x000000787b63723e */ /* 0x000fe400000000ff */
[----:B------:R-:W-:Y:S02]  /*4640*/  F2FP.F16.F32.PACK_AB R98, R121, R140 ;  /* 0x0000008c7962723e */ /* 0x000fe400000000ff */
[----:B------:R-:W-:Y:S02]  /*4650*/  F2FP.F16.F32.PACK_AB R97, R110, R111 ;  /* 0x0000006f6e61723e */ /* 0x000fe400000000ff */
[----:B------:R-:W-:-:S07]  /*4660*/  F2FP.F16.F32.PACK_AB R96, R109, R108 ;  /* 0x0000006c6d60723e */ /* 0x000fce00000000ff */
.L_x_11840:
[----:B------:R-:W0:Y:S01]  /*4670*/  @P1 LDC.64 R108, c[0x0][0x478] ;  /* 0x00011e00ff6c1b82 */ /* 0x000e220000000a00 */
[----:B------:R-:W-:-:S04]  /*4680*/  IMAD.WIDE.U32 R110, R0, 0x10, R218 ;  /* 0x00000010006e7825 */ /* 0x000fc800078e00da */
[----:B0-----:R-:W-:-:S05]  /*4690*/  @P1 IMAD.WIDE.U32 R108, R0, 0x20, R108 ;  /* 0x00000020006c1825 */ /* 0x001fca00078e006c */
[----:B------:R1:W-:Y:S04]  /*46a0*/  @P1 STG.E.128 desc[UR6][R108.64], R92 ;  /* 0x0000005c6c001986 */ /* 0x0003e8000c101d06 */
[----:B------:R1:W-:Y:S04]  /*46b0*/  @P1 STG.E.128 desc[UR6][R108.64+0x10], R88 ;  /* 0x000010586c001986 */ /* 0x0003e8000c101d06 */
[----:B------:R1:W-:Y:S01]  /*46c0*/  STG.E.128 desc[UR6][R110.64], R96 ;  /* 0x000000606e007986 */ /* 0x0003e2000c101d06 */
[----:B------:R-:W-:Y:S05]  /*46d0*/  BRA `(.L_x_11841) ;  /* 0x0000002400387947 */ /* 0x000fea0003800000 */
.L_x_11832:
[----:B------:R-:W1:Y:S02]  /*46e0*/  LDC.64 R230, c[0x0][0x390] ;  /* 0x0000e400ffe67b82 */ /* 0x000e640000000a00 */
[----:B-1----:R-:W-:-:S06]  /*46f0*/  IMAD.WIDE.U32 R96, R189, 0x10, R230 ;  /* 0x00000010bd607825 */ /* 0x002fcc00078e00e6 */
[----:B------:R-:W5:Y:S01]  /*4700*/  LDG.E.128 R96, desc[UR6][R96.64] ;  /* 0x0000000660607981 */ /* 0x000f62000c1e1d00 */
[----:B------:R-:W-:-:S04]  /*4710*/  UISETP.NE.U32.AND UP0, UPT, UR14, URZ, UPT ;  /* 0x000000ff0e00728c */ /* 0x000fc8000bf05070 */
[----:B------:R-:W-:-:S09]  /*4720*/  UISETP.NE.AND.EX UP0, UPT, UR15, URZ, UPT, UP0 ;  /* 0x000000ff0f00728c */ /* 0x000fd2000bf05300 */
[----:B------:R-:W-:Y:S05]  /*4730*/  BRA.U UP0, `(.L_x_11842) ;  /* 0x0000000500147547 */ /* 0x000fea000b800000 */
        /* <DEDUP_REMOVED lines=8> */
[----:B-----5:R-:W-:Y:S01]  /*47c0*/  FFMA.FTZ R105, R185, R105, R62 ;  /* 0x00000069b9697223 */ /* 0x020fe2000001003e */
[----:B------:R-:W-:Y:S01]  /*47d0*/  FADD.FTZ R102, R101, -R102 ;  /* 0x8000006665667221 */ /* 0x000fe20000010000 */
[----:B------:R-:W-:-:S02]  /*47e0*/  HADD2.F32 R100, -RZ, R99.H0_H0 ;  /* 0x20000063ff647230 */ /* 0x000fc40000004100 */
[----:B------:R-:W-:Y:S01]  /*47f0*/  FADD.FTZ R106, R106, -R127 ;  /* 0x8000007f6a6a7221 */ /* 0x000fe20000010000 */
[----:B------:R-:W-:Y:S01]  /*4800*/  FMUL.FTZ R220, R105, R187 ;  /* 0x000000bb69dc7220 */ /* 0x000fe20000410000 */
[----:B------:R-:W-:Y:S02]  /*4810*/  HADD2.F32 R101, -RZ, R43.H0_H0 ;  /* 0x2000002bff657230 */ /* 0x000fe40000004100 */
[C---:B------:R-:W-:Y:S01]  /*4820*/  FFMA.FTZ R102, R185.reuse, R102, R63 ;  /* 0x00000066b9667223 */ /* 0x040fe2000001003f */
[----:B------:R-:W-:Y:S01]  /*4830*/  FFMA.FTZ R116, R116, R125, R126 ;  /* 0x0000007d74747223 */ /* 0x000fe2000001007e */
[----:B------:R-:W-:Y:S01]  /*4840*/  FMUL.FTZ R100, R220, R100 ;  /* 0x00000064dc647220 */ /* 0x000fe20000410000 */
[----:B------:R-:W-:Y:S01]  /*4850*/  FFMA.FTZ R106, R185, R106, R60 ;  /* 0x0000006ab96a7223 */ /* 0x000fe2000001003c */
[----:B------:R-:W-:Y:S01]  /*4860*/  FMUL.FTZ R220, R101, R220 ;  /* 0x000000dc65dc7220 */ /* 0x000fe20000410000 */
[----:B------:R-:W-:Y:S02]  /*4870*/  HADD2.F32 R101, -RZ, R99.H1_H1 ;  /* 0x30000063ff657230 */ /* 0x000fe40000004100 */
[----:B------:R-:W-:Y:S01]  /*4880*/  FMUL.FTZ R99, R102, R187 ;  /* 0x000000bb66637220 */ /* 0x000fe20000410000 */
[----:B------:R-:W-:-:S02]  /*4890*/  HADD2.F32 R102, -RZ, R43.H1_H1 ;  /* 0x3000002bff667230 */ /* 0x000fc40000004100 */
[----:B------:R-:W-:Y:S01]  /*48a0*/  FADD.FTZ R104, R104, -R116 ;  /* 0x8000007468687221 */ /* 0x000fe20000010000 */
[----:B------:R-:W-:Y:S01]  /*48b0*/  FMUL.FTZ R116, R106, R187 ;  /* 0x000000bb6a747220 */ /* 0x000fe20000410000 */
[----:B------:R-:W-:Y:S01]  /*48c0*/  FMUL.FTZ R101, R99, R101 ;  /* 0x0000006563657220 */ /* 0x000fe20000410000 */
[----:B------:R-:W-:Y:S02]  /*48d0*/  HADD2.F32 R103, -RZ, R42.H0_H0 ;  /* 0x2000002aff677230 */ /* 0x000fe40000004100 */
[----:B------:R-:W-:Y:S01]  /*48e0*/  FMUL.FTZ R99, R102, R99 ;  /* 0x0000006366637220 */ /* 0x000fe20000410000 */
[----:B------:R-:W-:Y:S02]  /*48f0*/  HADD2.F32 R102, -RZ, R98.H0_H0 ;  /* 0x20000062ff667230 */ /* 0x000fe40000004100 */
[----:B------:R-:W-:Y:S01]  /*4900*/  FFMA.FTZ R221, R221, R125, R126 ;  /* 0x0000007ddddd7223 */ /* 0x000fe2000001007e */
[----:B------:R-:W-:Y:S01]  /*4910*/  FFMA.FTZ R104, R185, R104, R61 ;  /* 0x00000068b9687223 */ /* 0x000fe2000001003d */
[----:B------:R-:W-:-:S02]  /*4920*/  HADD2.F32 R127, -RZ, R41.H0_H0 ;  /* 0x20000029ff7f7230 */ /* 0x000fc40000004100 */
[----:B------:R-:W-:Y:S01]  /*4930*/  FFMA.FTZ R106, R185, R117, R59 ;  /* 0x00000075b96a7223 */ /* 0x000fe2000001003b */
[----:B------:R-:W-:Y:S01]  /*4940*/  FMUL.FTZ R102, R116, R102 ;  /* 0x0000006674667220 */ /* 0x000fe20000410000 */
[----:B------:R-:W-:Y:S01]  /*4950*/  FMUL.FTZ R116, R103, R116 ;  /* 0x0000007467747220 */ /* 0x000fe20000410000 */
[----:B------:R-:W-:Y:S02]  /*4960*/  HADD2.F32 R103, -RZ, R98.H1_H1 ;  /* 0x30000062ff677230 */ /* 0x000fe40000004100 */
[----:B------:R-:W-:Y:S01]  /*4970*/  FADD.FTZ R217, R217, -R221 ;  /* 0x800000ddd9d97221 */ /* 0x000fe20000010000 */
[----:B------:R-:W-:Y:S01]  /*4980*/  FMUL.FTZ R98, R104, R187 ;  /* 0x000000bb68627220 */ /* 0x000fe20000410000 */
[----:B------:R-:W-:Y:S02]  /*4990*/  HADD2.F32 R104, -RZ, R42.H1_H1 ;  /* 0x3000002aff687230 */ /* 0x000fe40000004100 */
[----:B------:R-:W-:Y:S01]  /*49a0*/  FFMA.FTZ R222, R222, R125, R126 ;  /* 0x0000007ddede7223 */ /* 0x000fe2000001007e */
[C---:B------:R-:W-:Y:S01]  /*49b0*/  FFMA.FTZ R105, R185.reuse, R217, R58 ;  /* 0x000000d9b9697223 */ /* 0x040fe2000001003a */
[----:B------:R-:W-:Y:S01]  /*49c0*/  FMUL.FTZ R103, R98, R103 ;  /* 0x0000006762677220 */ /* 0x000fe20000410000 */
[----:B------:R-:W-:Y:S01]  /*49d0*/  FFMA.FTZ R217, R185, R219, R56 ;  /* 0x000000dbb9d97223 */ /* 0x000fe20000010038 */
[----:B------:R-:W-:Y:S01]  /*49e0*/  FMUL.FTZ R98, R104, R98 ;  /* 0x0000006268627220 */ /* 0x000fe20000410000 */
[----:B------:R-:W-:-:S02]  /*49f0*/  HADD2.F32 R104, -RZ, R97.H0_H0 ;  /* 0x20000061ff687230 */ /* 0x000fc40000004100 */
[-C--:B------:R-:W-:Y:S01]  /*4a00*/  FMUL.FTZ R105, R105, R187.reuse ;  /* 0x000000bb69697220 */ /* 0x080fe20000410000 */
[----:B------:R-:W-:Y:S01]  /*4a10*/  FADD.FTZ R218, R218, -R222 ;  /* 0x800000dedada7221 */ /* 0x000fe20000010000 */
[----:B------:R-:W-:Y:S01]  /*4a20*/  FMUL.FTZ R217, R217, R187 ;  /* 0x000000bbd9d97220 */ /* 0x000fe20000410000 */
[----:B------:R-:W-:Y:S01]  /*4a30*/  F2FP.F16.F32.PACK_AB R99, R99, R220 ;  /* 0x000000dc6363723e */ /* 0x000fe200000000ff */
[----:B------:R-:W-:Y:S01]  /*4a40*/  FMUL.FTZ R104, R105, R104 ;  /* 0x0000006869687220 */ /* 0x000fe20000410000 */
[----:B------:R-:W-:Y:S01]  /*4a50*/  FMUL.FTZ R117, R127, R105 ;  /* 0x000000697f757220 */ /* 0x000fe20000410000 */
[----:B------:R-:W-:Y:S02]  /*4a60*/  HADD2.F32 R105, -RZ, R97.H1_H1 ;  /* 0x30000061ff697230 */ /* 0x000fe40000004100 */
[----:B------:R-:W-:Y:S01]  /*4a70*/  FMUL.FTZ R97, R106, R187 ;  /* 0x000000bb6a617220 */ /* 0x000fe20000410000 */
[----:B------:R-:W-:Y:S02]  /*4a80*/  HADD2.F32 R106, -RZ, R41.H1_H1 ;  /* 0x30000029ff6a7230 */ /* 0x000fe40000004100 */
[----:B------:R-:W-:Y:S01]  /*4a90*/  FFMA.FTZ R218, R185, R218, R57 ;  /* 0x000000dab9da7223 */ /* 0x000fe20000010039 */
[----:B------:R-:W-:-:S02]  /*4aa0*/  HADD2.F32 R127, -RZ, R40.H0_H0 ;  /* 0x20000028ff7f7230 */ /* 0x000fc40000004100 */
[----:B------:R-:W-:Y:S01]  /*4ab0*/  FMUL.FTZ R105, R97, R105 ;  /* 0x0000006961697220 */ /* 0x000fe20000410000 */
[----:B------:R-:W-:Y:S01]  /*4ac0*/  F2FP.F16.F32.PACK_AB R98, R98, R116 ;  /* 0x000000746262723e */ /* 0x000fe200000000ff */
[----:B------:R-:W-:Y:S01]  /*4ad0*/  FMUL.FTZ R97, R106, R97 ;  /* 0x000000616a617220 */ /* 0x000fe20000410000 */
[--C-:B------:R-:W-:Y:S02]  /*4ae0*/  HADD2.F32 R106, -RZ, R96.reuse.H0_H0 ;  /* 0x20000060ff6a7230 */ /* 0x100fe40000004100 */
[----:B------:R-:W-:Y:S02]  /*4af0*/  FMUL.FTZ R218, R218, R187 ;  /* 0x000000bbdada7220 */ /* 0x000fe40000410000 */
[----:B------:R-:W-:Y:S01]  /*4b00*/  F2FP.F16.F32.PACK_AB R97, R97, R117 ;  /* 0x000000756161723e */ /* 0x000fe200000000ff */
[----:B------:R-:W-:Y:S01]  /*4b10*/  FMUL.FTZ R106, R217, R106 ;  /* 0x0000006ad96a7220 */ /* 0x000fe20000410000 */
[----:B------:R-:W-:Y:S01]  /*4b20*/  FMUL.FTZ R217, R127, R217 ;  /* 0x000000d97fd97220 */ /* 0x000fe20000410000 */
[----:B------:R-:W-:-:S02]  /*4b30*/  HADD2.F32 R127, -RZ, R96.H1_H1 ;  /* 0x30000060ff7f7230 */ /* 0x000fc40000004100 */
[----:B------:R-:W-:-:S03]  /*4b40*/  HADD2.F32 R96, -RZ, R40.H1_H1 ;  /* 0x30000028ff607230 */ /* 0x000fc60000004100 */
[----:B------:R-:W-:Y:S02]  /*4b50*/  FMUL.FTZ R127, R218, R127 ;  /* 0x0000007fda7f7220 */ /* 0x000fe40000410000 */
[----:B------:R-:W-:-:S05]  /*4b60*/  FMUL.FTZ R96, R96, R218 ;  /* 0x000000da60607220 */ /* 0x000fca0000410000 */
[----:B------:R-:W-:Y:S01]  /*4b70*/  F2FP.F16.F32.PACK_AB R96, R96, R217 ;  /* 0x000000d96060723e */ /* 0x000fe200000000ff */
[----:B------:R-:W-:Y:S06]  /*4b80*/  BRA `(.L_x_11843) ;  /* 0x0000000400107947 */ /* 0x000fec0003800000 */
.L_x_11842:
        /* <DEDUP_REMOVED lines=8> */
[----:B------:R-:W-:Y:S01]  /*4c10*/  FFMA.FTZ R90, R185, R105, R62 ;  /* 0x00000069b95a7223 */ /* 0x000fe2000001003e */
[----:B------:R-:W-:Y:S01]  /*4c20*/  FADD.FTZ R102, R101, -R102 ;  /* 0x8000006665667221 */ /* 0x000fe20000010000 */
[----:B------:R-:W-:-:S02]  /*4c30*/  HADD2.F32 R101, -RZ, R43.H0_H0 ;  /* 0x2000002bff657230 */ /* 0x000fc40000004100 */
[----:B------:R-:W-:Y:S01]  /*4c40*/  FADD.FTZ R88, R106, -R88 ;  /* 0x800000586a587221 */ /* 0x000fe20000010000 */
[----:B------:R-:W-:Y:S01]  /*4c50*/  FMUL.FTZ R104, R90, R187 ;  /* 0x000000bb5a687220 */ /* 0x000fe20000410000 */
[----:B------:R-:W-:Y:S02]  /*4c60*/  HADD2.F32 R105, -RZ, R42.H0_H0 ;  /* 0x2000002aff697230 */ /* 0x000fe40000004100 */
[C---:B------:R-:W-:Y:S01]  /*4c70*/  FFMA.FTZ R89, R185.reuse, R89, R61 ;  /* 0x00000059b9597223 */ /* 0x040fe2000001003d */
[C---:B------:R-:W-:Y:S01]  /*4c80*/  FFMA.FTZ R88, R185.reuse, R88, R60 ;  /* 0x00000058b9587223 */ /* 0x040fe2000001003c */
[----:B------:R-:W-:Y:S01]  /*4c90*/  FMUL.FTZ R100, R104, R91 ;  /* 0x0000005b68647220 */ /* 0x000fe20000410000 */
[----:B------:R-:W-:Y:S01]  /*4ca0*/  FFMA.FTZ R91, R185, R102, R63 ;  /* 0x00000066b95b7223 */ /* 0x000fe2000001003f */
        /* <DEDUP_REMOVED lines=8> */
[----:B------:R-:W-:Y:S01]  /*4d30*/  FMUL.FTZ R101, R102, R101 ;  /* 0x0000006566657220 */ /* 0x000fe20000410000 */
        /* <DEDUP_REMOVED lines=8> */
[----:B------:R-:W-:Y:S01]  /*4dc0*/  FFMA.FTZ R94, R185, R94, R58 ;  /* 0x0000005eb95e7223 */ /* 0x000fe2000001003a */
[----:B------:R-:W-:Y:S01]  /*4dd0*/  FADD.FTZ R95, R117, -R95 ;  /* 0x8000005f755f7221 */ /* 0x000fe20000010000 */
[----:B------:R-:W-:Y:S02]  /*4de0*/  HADD2.F32 R104, -RZ, R97.H0_H0 ;  /* 0x20000061ff687230 */ /* 0x000fe40000004100 */
[----:B------:R-:W-:Y:S01]  /*4df0*/  FMUL.FTZ R98, R106, R103 ;  /* 0x000000676a627220 */ /* 0x000fe20000410000 */
[----:B------:R-:W-:Y:S02]  /*4e00*/  HADD2.F32 R106, -RZ, R41.H0_H0 ;  /* 0x20000029ff6a7230 */ /* 0x000fe40000004100 */
[----:B------:R-:W-:Y:S01]  /*4e10*/  FFMA.FTZ R95, R185, R95, R59 ;  /* 0x0000005fb95f7223 */ /* 0x000fe2000001003b */
[----:B------:R-:W-:Y:S01]  /*4e20*/  FMUL.FTZ R103, R103, R116 ;  /* 0x0000007467677220 */ /* 0x000fe20000410000 */
[----:B------:R-:W-:Y:S01]  /*4e30*/  FADD.FTZ R92, R219, -R92 ;  /* 0x8000005cdb5c7221 */ /* 0x000fe20000010000 */
[----:B------:R-:W-:Y:S01]  /*4e40*/  F2FP.F16.F32.PACK_AB R98, R98, R105 ;  /* 0x000000696262723e */ /* 0x000fe200000000ff */
[-C--:B------:R-:W-:Y:S01]  /*4e50*/  FMUL.FTZ R105, R94, R187.reuse ;  /* 0x000000bb5e697220 */ /* 0x080fe20000410000 */
[----:B------:R-:W-:Y:S01]  /*4e60*/  FMUL.FTZ R116, R95, R187 ;  /* 0x000000bb5f747220 */ /* 0x000fe20000410000 */
[----:B------:R-:W-:Y:S01]  /*4e70*/  FFMA.FTZ R93, R222, R125, R126 ;  /* 0x0000007dde5d7223 */ /* 0x000fe2000001007e */
[----:B------:R-:W-:Y:S01]  /*4e80*/  FFMA.FTZ R92, R185, R92, R56 ;  /* 0x0000005cb95c7223 */ /* 0x000fe20000010038 */
[----:B------:R-:W-:Y:S01]  /*4e90*/  FMUL.FTZ R104, R105, R104 ;  /* 0x0000006869687220 */ /* 0x000fe20000410000 */
[----:B------:R-:W-:Y:S01]  /*4ea0*/  FMUL.FTZ R106, R106, R105 ;  /* 0x000000696a6a7220 */ /* 0x000fe20000410000 */
[----:B------:R-:W-:-:S02]  /*4eb0*/  HADD2.F32 R105, -RZ, R97.H1_H1 ;  /* 0x30000061ff697230 */ /* 0x000fc40000004100 */
[----:B------:R-:W-:Y:S01]  /*4ec0*/  FADD.FTZ R93, R218, -R93 ;  /* 0x8000005dda5d7221 */ /* 0x000fe20000010000 */
[----:B------:R-:W-:Y:S02]  /*4ed0*/  HADD2.F32 R97, -RZ, R41.H1_H1 ;  /* 0x30000029ff617230 */ /* 0x000fe40000004100 */
[----:B------:R-:W-:Y:S01]  /*4ee0*/  FMUL.FTZ R117, R92, R187 ;  /* 0x000000bb5c757220 */ /* 0x000fe20000410000 */
[----:B------:R-:W-:Y:S02]  /*4ef0*/  HADD2.F32 R127, -RZ, R96.H1_H1 ;  /* 0x30000060ff7f7230 */ /* 0x000fe40000004100 */
[----:B------:R-:W-:Y:S01]  /*4f00*/  FMUL.FTZ R105, R116, R105 ;  /* 0x0000006974697220 */ /* 0x000fe20000410000 */
[----:B------:R-:W-:Y:S01]  /*4f10*/  FFMA.FTZ R93, R185, R93, R57 ;  /* 0x0000005db95d7223 */ /* 0x000fe20000010039 */
[----:B------:R-:W-:Y:S01]  /*4f20*/  FMUL.FTZ R97, R97, R116 ;  /* 0x0000007461617220 */ /* 0x000fe20000410000 */
[----:B------:R-:W-:-:S04]  /*4f30*/  HADD2.F32 R116, -RZ, R40.H0_H0 ;  /* 0x20000028ff747230 */ /* 0x000fc80000004100 */
[----:B------:R-:W-:Y:S01]  /*4f40*/  F2FP.F16.F32.PACK_AB R97, R97, R106 ;  /* 0x0000006a6161723e */ /* 0x000fe200000000ff */
[----:B------:R-:W-:Y:S02]  /*4f50*/  HADD2.F32 R106, -RZ, R96.H0_H0 ;  /* 0x20000060ff6a7230 */ /* 0x000fe40000004100 */
[----:B------:R-:W-:Y:S01]  /*4f60*/  FMUL.FTZ R116, R116, R117 ;  /* 0x0000007574747220 */ /* 0x000fe20000410000 */
[----:B------:R-:W-:Y:S02]  /*4f70*/  HADD2.F32 R96, -RZ, R40.H1_H1 ;  /* 0x30000028ff607230 */ /* 0x000fe40000004100 */
[----:B------:R-:W-:Y:S01]  /*4f80*/  FMUL.FTZ R106, R117, R106 ;  /* 0x0000006a756a7220 */ /* 0x000fe20000410000 */
[----:B------:R-:W-:-:S04]  /*4f90*/  FMUL.FTZ R117, R93, R187 ;  /* 0x000000bb5d757220 */ /* 0x000fc80000410000 */
[----:B------:R-:W-:Y:S01]  /*4fa0*/  FMUL.FTZ R96, R96, R117 ;  /* 0x0000007560607220 */ /* 0x000fe20000410000 */
[----:B------:R-:W-:-:S04]  /*4fb0*/  FMUL.FTZ R127, R117, R127 ;  /* 0x0000007f757f7220 */ /* 0x000fc80000410000 */
[----:B------:R-:W-:-:S07]  /*4fc0*/  F2FP.F16.F32.PACK_AB R96, R96, R116 ;  /* 0x000000746060723e */ /* 0x000fce00000000ff */
.L_x_11843:
[----:B------:R-:W-:Y:S01]  /*4fd0*/  ISETP.NE.U32.AND P1, PT, RZ, UR14, PT ;  /* 0x0000000eff007c0c */ /* 0x000fe2000bf25070 */
[----:B------:R-:W0:Y:S03]  /*4fe0*/  LDC.64 R218, c[0x0][0x468] ;  /* 0x00011a00ffda7b82 */ /* 0x000e260000000a00 */
[----:B------:R-:W-:-:S13]  /*4ff0*/  ISETP.NE.AND.EX P1, PT, RZ, UR15, PT, P1 ;  /* 0x0000000fff007c0c */ /* 0x000fda000bf25310 */
[----:B------:R-:W1:Y:S02]  /*5000*/  @P1 LDC.64 R116, c[0x0][0x478] ;  /* 0x00011e00ff741b82 */ /* 0x000e640000000a00 */
[----:B-1----:R-:W-:-:S05]  /*5010*/  @P1 IMAD.WIDE.U32 R116, R189, 0x20, R116 ;  /* 0x00000020bd741825 */ /* 0x002fca00078e0074 */
        /* <DEDUP_REMOVED lines=18> */
[----:B------:R-:W-:Y:S01]  /*5140*/  FFMA.FTZ R90, R185, R212, R70 ;  /* 0x000000d4b95a7223 */ /* 0x000fe20000010046 */
[----:B------:R-:W-:Y:S01]  /*5150*/  FADD.FTZ R95, R209, -R88 ;  /* 0x80000058d15f7221 */ /* 0x000fe20000010000 */
[----:B------:R-:W-:Y:S01]  /*5160*/  FFMA.FTZ R91, R185, R216, R71 ;  /* 0x000000d8b95b7223 */ /* 0x000fe20000010047 */
        /* <DEDUP_REMOVED lines=10> */
[----:B------:R-:W-:Y:S01]  /*5210*/  FFMA.FTZ R88, R185, R88, R68 ;  /* 0x00000058b9587223 */ /* 0x000fe20000010044 */
[----:B------:R-:W-:Y:S01]  /*5220*/  FMUL.FTZ R128, R128, R89 ;  /* 0x0000005980807220 */ /* 0x000fe20000410000 */
[----:B------:R-:W-:Y:S02]  /*5230*/  HADD2.F32 R129, -RZ, R98.H0_H0 ;  /* 0x20000062ff817230 */ /* 0x000fe40000004100 */
[----:B------:R-:W-:Y:S01]  /*5240*/  FADD.FTZ R180, R213, -R180 ;  /* 0x800000b4d5b47221 */ /* 0x000fe20000010000 */
[----:B------:R-:W-:Y:S01]  /*5250*/  F2FP.F16.F32.PACK_AB R99, R116, R99 ;  /* 0x000000637463723e */ /* 0x000fe200000000ff */
[----:B------:R-:W-:Y:S02]  /*5260*/  HADD2.F32 R89, -RZ, R46.H0_H0 ;  /* 0x2000002eff597230 */ /* 0x000fe40000004100 */
[----:B------:R-:W-:Y:S01]  /*5270*/  FMUL.FTZ R116, R88, R187 ;  /* 0x000000bb58747220 */ /* 0x000fe20000410000 */
[----:B------:R-:W-:Y:S01]  /*5280*/  FADD.FTZ R94, R193, -R94 ;  /* 0x8000005ec15e7221 */ /* 0x000fe20000010000 */
[----:B------:R-:W-:Y:S01]  /*5290*/  FMUL.FTZ R130, R130, R117 ;  /* 0x0000007582827220 */ /* 0x000fe20000410000 */
[----:B------:R-:W-:-:S02]  /*52a0*/  HADD2.F32 R98, -RZ, R98.H1_H1 ;  /* 0x30000062ff627230 */ /* 0x000fc40000004100 */
[----:B------:R-:W-:Y:S01]  /*52b0*/  FMUL.FTZ R129, R116, R129 ;  /* 0x0000008174817220 */ /* 0x000fe20000410000 */
[----:B------:R-:W-:Y:S01]  /*52c0*/  FMUL.FTZ R116, R89, R116 ;  /* 0x0000007459747220 */ /* 0x000fe20000410000 */
[C---:B------:R-:W-:Y:S01]  /*52d0*/  FFMA.FTZ R89, R185.reuse, R180, R69 ;  /* 0x000000b4b9597223 */ /* 0x040fe20000010045 */
[C---:B------:R-:W-:Y:S01]  /*52e0*/  FFMA.FTZ R94, R185.reuse, R94, R66 ;  /* 0x0000005eb95e7223 */ /* 0x040fe20000010042 */
[----:B------:R-:W-:Y:S02]  /*52f0*/  HADD2.F32 R210, -RZ, R46.H1_H1 ;  /* 0x3000002effd27230 */ /* 0x000fe40000004100 */
[----:B------:R-:W-:Y:S01]  /*5300*/  FFMA.FTZ R95, R185, R95, R67 ;  /* 0x0000005fb95f7223 */ /* 0x000fe20000010043 */
[-C--:B------:R-:W-:Y:S01]  /*5310*/  FMUL.FTZ R117, R89, R187.reuse ;  /* 0x000000bb59757220 */ /* 0x080fe20000410000 */
[----:B------:R-:W-:Y:S01]  /*5320*/  FMUL.FTZ R189, R94, R187 ;  /* 0x000000bb5ebd7220 */ /* 0x000fe20000410000 */
[----:B------:R-:W-:Y:S01]  /*5330*/  FFMA.FTZ R92, R185, R92, R64 ;  /* 0x0000005cb95c7223 */ /* 0x000fe20000010040 */
[----:B------:R-:W-:-:S02]  /*5340*/  HADD2.F32 R193, -RZ, R96.H0_H0 ;  /* 0x20000060ffc17230 */ /* 0x000fc40000004100 */
[----:B------:R-:W-:Y:S01]  /*5350*/  FMUL.FTZ R180, R117, R98 ;  /* 0x0000006275b47220 */ /* 0x000fe20000410000 */
[----:B------:R-:W-:Y:S02]  /*5360*/  HADD2.F32 R98, -RZ, R97.H0_H0 ;  /* 0x20000061ff627230 */ /* 0x000fe40000004100 */
[----:B------:R-:W-:Y:S01]  /*5370*/  FMUL.FTZ R117, R210, R117 ;  /* 0x00000075d2757220 */ /* 0x000fe20000410000 */
[----:B------:R-:W-:Y:S02]  /*5380*/  HADD2.F32 R210, -RZ, R45.H0_H0 ;  /* 0x2000002dffd27230 */ /* 0x000fe40000004100 */
[----:B------:R-:W-:Y:S01]  /*5390*/  FFMA.FTZ R93, R185, R93, R65 ;  /* 0x0000005db95d7223 */ /* 0x000fe20000010041 */
[----:B------:R-:W-:Y:S02]  /*53a0*/  HADD2.F32 R195, -RZ, R96.H1_H1 ;  /* 0x30000060ffc37230 */ /* 0x000fe40000004100 */
[----:B------:R-:W-:Y:S01]  /*53b0*/  FMUL.FTZ R179, R189, R98 ;  /* 0x00000062bdb37220 */ /* 0x000fe20000410000 */
[----:B------:R-:W-:-:S02]  /*53c0*/  HADD2.F32 R98, -RZ, R97.H1_H1 ;  /* 0x30000061ff627230 */ /* 0x000fc40000004100 */
[----:B------:R-:W-:Y:S01]  /*53d0*/  FMUL.FTZ R97, R95, R187 ;  /* 0x000000bb5f617220 */ /* 0x000fe20000410000 */
        /* <DEDUP_REMOVED lines=9> */
[----:B------:R-:W-:Y:S01]  /*5470*/  FMUL.FTZ R193, R116, R193 ;  /* 0x000000c174c17220 */ /* 0x000fe20000410000 */
[----:B------:R-:W-:Y:S01]  /*5480*/  FMUL.FTZ R116, R117, R116 ;  /* 0x0000007475747220 */ /* 0x000fe20000410000 */
[----:B------:R-:W-:Y:S01]  /*5490*/  HADD2.F32 R117, -RZ, R44.H1_H1 ;  /* 0x3000002cff757230 */ /* 0x000fe20000004100 */
[----:B------:R-:W-:-:S04]  /*54a0*/  F2FP.F16.F32.PACK_AB R97, R210, R189 ;  /* 0x000000bdd261723e */ /* 0x000fc800000000ff */
[----:B------:R-:W-:-:S05]  /*54b0*/  FMUL.FTZ R117, R117, R96 ;  /* 0x0000006075757220 */ /* 0x000fca0000410000 */
[----:B------:R-:W-:Y:S01]  /*54c0*/  F2FP.F16.F32.PACK_AB R96, R117, R116 ;  /* 0x000000747560723e */ /* 0x000fe200000000ff */
[----:B------:R-:W-:Y:S06]  /*54d0*/  BRA `(.L_x_11845) ;  /* 0x0000000400107947 */ /* 0x000fec0003800000 */
.L_x_11844:
        /* <DEDUP_REMOVED lines=8> */
[----:B------:R-:W-:Y:S01]  /*5560*/  FFMA.FTZ R212, R185, R212, R70 ;  /* 0x000000d4b9d47223 */ /* 0x000fe20000010046 */
[----:B------:R-:W-:Y:S01]  /*5570*/  FADD.FTZ R193, R193, -R130 ;  /* 0x80000082c1c17221 */ /* 0x000fe20000010000 */
[----:B------:R-:W-:Y:S01]  /*5580*/  FADD.FTZ R180, R216, -R129 ;  /* 0x80000081d8b47221 */ /* 0x000fe20000010000 */
[----:B-----5:R-:W-:-:S02]  /*5590*/  HADD2.F32 R128, -RZ, R99.H0_H0 ;  /* 0x20000063ff807230 */ /* 0x020fc40000004100 */
[--C-:B------:R-:W-:Y:S01]  /*55a0*/  FFMA.FTZ R210, R210, R125, R126.reuse ;  /* 0x0000007dd2d27223 */ /* 0x100fe2000001007e */
[----:B------:R-:W-:Y:S01]  /*55b0*/  FMUL.FTZ R189, R212, R187 ;  /* 0x000000bbd4bd7220 */ /* 0x000fe20000410000 */
[----:B------:R-:W-:Y:S02]  /*55c0*/  HADD2.F32 R130, -RZ, R47.H0_H0 ;  /* 0x2000002fff827230 */ /* 0x000fe40000004100 */
[----:B------:R-:W-:Y:S01]  /*55d0*/  FADD.FTZ R195, R211, -R195 ;  /* 0x800000c3d3c37221 */ /* 0x000fe20000010000 */
[----:B------:R-:W-:Y:S01]  /*55e0*/  FFMA.FTZ R180, R185, R180, R71 ;  /* 0x000000b4b9b47223 */ /* 0x000fe20000010047 */
[----:B------:R-:W-:Y:S01]  /*55f0*/  FFMA.FTZ R179, R179, R125, R126 ;  /* 0x0000007db3b37223 */ /* 0x000fe2000001007e */
[----:B------:R-:W-:Y:S01]  /*5600*/  FADD.FTZ R213, R213, -R210 ;  /* 0x800000d2d5d57221 */ /* 0x000fe20000010000 */
[----:B------:R-:W-:Y:S01]  /*5610*/  FMUL.FTZ R128, R189, R128 ;  /* 0x00000080bd807220 */ /* 0x000fe20000410000 */
[----:B------:R-:W-:Y:S01]  /*5620*/  FMUL.FTZ R189, R130, R189 ;  /* 0x000000bd82bd7220 */ /* 0x000fe20000410000 */
[----:B------:R-:W-:Y:S01]  /*5630*/  FFMA.FTZ R210, R185, R195, R68 ;  /* 0x000000c3b9d27223 */ /* 0x000fe20000010044 */
[----:B------:R-:W-:-:S02]  /*5640*/  HADD2.F32 R130, -RZ, R99.H1_H1 ;  /* 0x30000063ff827230 */ /* 0x000fc40000004100 */
[-C--:B------:R-:W-:Y:S01]  /*5650*/  FMUL.FTZ R99, R180, R187.reuse ;  /* 0x000000bbb4637220 */ /* 0x080fe20000410000 */
[----:B------:R-:W-:Y:S01]  /*5660*/  FADD.FTZ R209, R209, -R179 ;  /* 0x800000b3d1d17221 */ /* 0x000fe20000010000 */
[----:B------:R-:W-:Y:S02]  /*5670*/  HADD2.F32 R180, -RZ, R47.H1_H1 ;  /* 0x3000002fffb47230 */ /* 0x000fe40000004100 */
[----:B------:R-:W-:Y:S01]  /*5680*/  FMUL.FTZ R210, R210, R187 ;  /* 0x000000bbd2d27220 */ /* 0x000fe20000410000 */
[----:B------:R-:W-:Y:S02]  /*5690*/  HADD2.F32 R129, -RZ, R98.H0_H0 ;  /* 0x20000062ff817230 */ /* 0x000fe40000004100 */
[----:B------:R-:W-:Y:S01]  /*56a0*/  FFMA.FTZ R213, R185, R213, R69 ;  /* 0x000000d5b9d57223 */ /* 0x000fe20000010045 */
[----:B------:R-:W-:Y:S02]  /*56b0*/  HADD2.F32 R179, -RZ, R46.H0_H0 ;  /* 0x2000002effb37230 */ /* 0x000fe40000004100 */
[----:B------:R-:W-:Y:S01]  /*56c0*/  FMUL.FTZ R130, R99, R130 ;  /* 0x0000008263827220 */ /* 0x000fe20000410000 */
[----:B------:R-:W-:Y:S01]  /*56d0*/  FMUL.FTZ R99, R180, R99 ;  /* 0x00000063b4637220 */ /* 0x000fe20000410000 */
[----:B------:R-:W-:Y:S01]  /*56e0*/  FMUL.FTZ R129, R210, R129 ;  /* 0x00000081d2817220 */ /* 0x000fe20000410000 */
[----:B------:R-:W-:-:S02]  /*56f0*/  HADD2.F32 R180, -RZ, R98.H1_H1 ;  /* 0x30000062ffb47230 */ /* 0x000fc40000004100 */
[----:B------:R-:W-:Y:S01]  /*5700*/  FMUL.FTZ R210, R179, R210 ;  /* 0x000000d2b3d27220 */ /* 0x000fe20000410000 */
[----:B------:R-:W-:Y:S01]  /*5710*/  FMUL.FTZ R98, R213, R187 ;  /* 0x000000bbd5627220 */ /* 0x000fe20000410000 */
[----:B------:R-:W-:Y:S02]  /*5720*/  HADD2.F32 R179, -RZ, R46.H1_H1 ;  /* 0x3000002effb37230 */ /* 0x000fe40000004100 */
[----:B------:R-:W-:Y:S01]  /*5730*/  FADD.FTZ R117, R181, -R117 ;  /* 0x80000075b5757221 */ /* 0x000fe20000010000 */
[----:B------:R-:W-:Y:S01]  /*5740*/  FFMA.FTZ R181, R185, R193, R66 ;  /* 0x000000c1b9b57223 */ /* 0x000fe20000010042 */
[----:B------:R-:W-:Y:S01]  /*5750*/  FMUL.FTZ R180, R98, R180 ;  /* 0x000000b462b47220 */ /* 0x000fe20000410000 */
[----:B------:R-:W-:Y:S02]  /*5760*/  HADD2.F32 R195, -RZ, R45.H0_H0 ;  /* 0x2000002dffc37230 */ /* 0x000fe40000004100 */
[----:B------:R-:W-:Y:S01]  /*5770*/  FMUL.FTZ R98, R179, R98 ;  /* 0x00000062b3627220 */ /* 0x000fe20000410000 */
[----:B------:R-:W-:-:S02]  /*5780*/  HADD2.F32 R179, -RZ, R97.H0_H0 ;  /* 0x20000061ffb37230 */ /* 0x000fc40000004100 */
[----:B------:R-:W-:Y:S01]  /*5790*/  FMUL.FTZ R181, R181, R187 ;  /* 0x000000bbb5b57220 */ /* 0x000fe20000410000 */
[C---:B------:R-:W-:Y:S01]  /*57a0*/  FFMA.FTZ R193, R185.reuse, R209, R67 ;  /* 0x000000d1b9c17223 */ /* 0x040fe20000010043 */
[C---:B------:R-:W-:Y:S01]  /*57b0*/  FFMA.FTZ R116, R185.reuse, R116, R64 ;  /* 0x00000074b9747223 */ /* 0x040fe20000010040 */
[----:B------:R-:W-:Y:S01]  /*57c0*/  FFMA.FTZ R117, R185, R117, R65 ;  /* 0x00000075b9757223 */ /* 0x000fe20000010041 */
[----:B------:R-:W-:Y:S01]  /*57d0*/  FMUL.FTZ R179, R181, R179 ;  /* 0x000000b3b5b37220 */ /* 0x000fe20000410000 */
        /* <DEDUP_REMOVED lines=12> */
[----:B------:R-:W-:Y:S01]  /*58a0*/  FMUL.FTZ R193, R116, R193 ;  /* 0x000000c174c17220 */ /* 0x000fe20000410000 */
[----:B------:R-:W-:Y:S01]  /*58b0*/  FMUL.FTZ R116, R195, R116 ;  /* 0x00000074c3747220 */ /* 0x000fe20000410000 */
[----:B------:R-:W-:Y:S01]  /*58c0*/  HADD2.F32 R195, -RZ, R96.H1_H1 ;  /* 0x30000060ffc37230 */ /* 0x000fe20000004100 */
[----:B------:R-:W-:Y:S01]  /*58d0*/  F2FP.F16.F32.PACK_AB R97, R97, R209 ;  /* 0x000000d16161723e */ /* 0x000fe200000000ff */
[----:B------:R-:W-:-:S03]  /*58e0*/  HADD2.F32 R96, -RZ, R44.H1_H1 ;  /* 0x3000002cff607230 */ /* 0x000fc60000004100 */
[----:B------:R-:W-:Y:S02]  /*58f0*/  FMUL.FTZ R195, R117, R195 ;  /* 0x000000c375c37220 */ /* 0x000fe40000410000 */
[----:B------:R-:W-:-:S05]  /*5900*/  FMUL.FTZ R96, R96, R117 ;  /* 0x0000007560607220 */ /* 0x000fca0000410000 */
[----:B------:R-:W-:-:S07]  /*5910*/  F2FP.F16.F32.PACK_AB R96, R96, R116 ;  /* 0x000000746060723e */ /* 0x000fce00000000ff */
.L_x_11845:
        /* <DEDUP_REMOVED lines=17> */
[----:B------:R-:W-:Y:S01]  /*5a30*/  FFMA.FTZ R90, R185, R134, R78 ;  /* 0x00000086b95a7223 */ /* 0x000fe2000001004e */
[----:B------:R-:W-:Y:S01]  /*5a40*/  FADD.FTZ R134, R131, -R132 ;  /* 0x8000008483867221 */ /* 0x000fe20000010000 */
[----:B------:R-:W-:Y:S01]  /*5a50*/  FFMA.FTZ R136, R136, R125, R126 ;  /* 0x0000007d88887223 */ /* 0x000fe2000001007e */
[----:B------:R-:W-:Y:S01]  /*5a60*/  FADD.FTZ R94, R140, -R89 ;  /* 0x800000598c5e7221 */ /* 0x000fe20000010000 */
[----:B------:R-:W-:Y:S01]  /*5a70*/  FMUL.FTZ R117, R90, R187 ;  /* 0x000000bb5a757220 */ /* 0x000fe20000410000 */
[----:B------:R-:W-:Y:S01]  /*5a80*/  FFMA.FTZ R91, R185, R134, R79 ;  /* 0x00000086b95b7223 */ /* 0x000fe2000001004f */
        /* <DEDUP_REMOVED lines=8> */
[----:B------:R-:W-:Y:S01]  /*5b10*/  FFMA.FTZ R88, R185, R138, R76 ;  /* 0x0000008ab9587223 */ /* 0x000fe2000001004c */
[----:B------:R-:W-:Y:S01]  /*5b20*/  FMUL.FTZ R133, R140, R99 ;  /* 0x000000638c857220 */ /* 0x000fe20000410000 */
[----:B------:R-:W-:Y:S01]  /*5b30*/  FMUL.FTZ R117, R132, R117 ;  /* 0x0000007584757220 */ /* 0x000fe20000410000 */
[----:B------:R-:W-:Y:S01]  /*5b40*/  FMUL.FTZ R140, R89, R140 ;  /* 0x0000008c598c7220 */ /* 0x000fe20000410000 */
[----:B------:R-:W-:Y:S01]  /*5b50*/  FADD.FTZ R142, R139, -R142 ;  /* 0x8000008e8b8e7221 */ /* 0x000fe20000010000 */
[----:B------:R-:W-:-:S02]  /*5b60*/  HADD2.F32 R132, -RZ, R98.H0_H0 ;  /* 0x20000062ff847230 */ /* 0x000fc40000004100 */
[----:B------:R-:W-:Y:S01]  /*5b70*/  FFMA.FTZ R89, R185, R136, R77 ;  /* 0x00000088b9597223 */ /* 0x000fe2000001004d */
[----:B------:R-:W-:Y:S02]  /*5b80*/  HADD2.F32 R134, -RZ, R50.H0_H0 ;  /* 0x20000032ff867230 */ /* 0x000fe40000004100 */
[----:B------:R-:W-:Y:S01]  /*5b90*/  FMUL.FTZ R139, R88, R187 ;  /* 0x000000bb588b7220 */ /* 0x000fe20000410000 */
[----:B------:R-:W-:Y:S01]  /*5ba0*/  FFMA.FTZ R116, R177, R125, R126 ;  /* 0x0000007db1747223 */ /* 0x000fe2000001007e */
[----:B------:R-:W-:Y:S02]  /*5bb0*/  HADD2.F32 R135, -RZ, R98.H1_H1 ;  /* 0x30000062ff877230 */ /* 0x000fe40000004100 */
[----:B------:R-:W-:Y:S01]  /*5bc0*/  FMUL.FTZ R98, R89, R187 ;  /* 0x000000bb59627220 */ /* 0x000fe20000410000 */
[----:B------:R-:W-:Y:S02]  /*5bd0*/  HADD2.F32 R93, -RZ, R50.H1_H1 ;  /* 0x30000032ff5d7230 */ /* 0x000fe40000004100 */
[----:B------:R-:W-:Y:S01]  /*5be0*/  FFMA.FTZ R94, R185, R94, R74 ;  /* 0x0000005eb95e7223 */ /* 0x000fe2000001004a */
[----:B------:R-:W-:Y:S01]  /*5bf0*/  FMUL.FTZ R132, R139, R132 ;  /* 0x000000848b847220 */ /* 0x000fe20000410000 */
[----:B------:R-:W-:Y:S01]  /*5c00*/  FMUL.FTZ R139, R134, R139 ;  /* 0x0000008b868b7220 */ /* 0x000fe20000410000 */
[----:B------:R-:W-:Y:S01]  /*5c10*/  FFMA.FTZ R95, R185, R142, R75 ;  /* 0x0000008eb95f7223 */ /* 0x000fe2000001004b */
[----:B------:R-:W-:Y:S01]  /*5c20*/  FADD.FTZ R116, R141, -R116 ;  /* 0x800000748d747221 */ /* 0x000fe20000010000 */
[----:B------:R-:W-:-:S02]  /*5c30*/  HADD2.F32 R134, -RZ, R97.H0_H0 ;  /* 0x20000061ff867230 */ /* 0x000fc40000004100 */
[----:B------:R-:W-:Y:S01]  /*5c40*/  FMUL.FTZ R135, R98, R135 ;  /* 0x0000008762877220 */ /* 0x000fe20000410000 */
[----:B------:R-:W-:Y:S02]  /*5c50*/  HADD2.F32 R136, -RZ, R49.H0_H0 ;  /* 0x20000031ff887230 */ /* 0x000fe40000004100 */
[-C--:B------:R-:W-:Y:S01]  /*5c60*/  FMUL.FTZ R141, R94, R187.reuse ;  /* 0x000000bb5e8d7220 */ /* 0x080fe20000410000 */
[----:B------:R-:W-:Y:S01]  /*5c70*/  FMUL.FTZ R98, R93, R98 ;  /* 0x000000625d627220 */ /* 0x000fe20000410000 */
[----:B------:R-:W-:Y:S02]  /*5c80*/  HADD2.F32 R97, -RZ, R97.H1_H1 ;  /* 0x30000061ff617230 */ /* 0x000fe40000004100 */
[----:B------:R-:W-:Y:S01]  /*5c90*/  FMUL.FTZ R142, R95, R187 ;  /* 0x000000bb5f8e7220 */ /* 0x000fe20000410000 */
[----:B------:R-:W-:Y:S02]  /*5ca0*/  HADD2.F32 R93, -RZ, R49.H1_H1 ;  /* 0x30000031ff5d7230 */ /* 0x000fe40000004100 */
[----:B------:R-:W-:Y:S01]  /*5cb0*/  FMUL.FTZ R134, R141, R134 ;  /* 0x000000868d867220 */ /* 0x000fe20000410000 */
[----:B------:R-:W-:Y:S01]  /*5cc0*/  FFMA.FTZ R92, R185, R92, R72 ;  /* 0x0000005cb95c7223 */ /* 0x000fe20000010048 */
[----:B------:R-:W-:Y:S01]  /*5cd0*/  FMUL.FTZ R141, R136, R141 ;  /* 0x0000008d888d7220 */ /* 0x000fe20000410000 */
[----:B------:R-:W-:Y:S01]  /*5ce0*/  FMUL.FTZ R136, R142, R97 ;  /* 0x000000618e887220 */ /* 0x000fe20000410000 */
[----:B------:R-:W-:Y:S01]  /*5cf0*/  FMUL.FTZ R142, R93, R142 ;  /* 0x0000008e5d8e7220 */ /* 0x000fe20000410000 */
[----:B------:R-:W-:-:S02]  /*5d00*/  HADD2.F32 R138, -RZ, R96.H0_H0 ;  /* 0x20000060ff8a7230 */ /* 0x000fc40000004100 */
[----:B------:R-:W-:Y:S01]  /*5d10*/  FMUL.FTZ R93, R92, R187 ;  /* 0x000000bb5c5d7220 */ /* 0x000fe20000410000 */
[--C-:B------:R-:W-:Y:S01]  /*5d20*/  HADD2.F32 R176, -RZ, R48.reuse.H0_H0 ;  /* 0x20000030ffb07230 */ /* 0x100fe20000004100 */
[----:B------:R-:W-:Y:S01]  /*5d30*/  F2FP.F16.F32.PACK_AB R98, R98, R139 ;  /* 0x0000008b6262723e */ /* 0x000fe200000000ff */
[----:B------:R-:W-:Y:S02]  /*5d40*/  HADD2.F32 R99, -RZ, R48.H1_H1 ;  /* 0x30000030ff637230 */ /* 0x000fe40000004100 */
[----:B------:R-:W-:Y:S01]  /*5d50*/  FMUL.FTZ R137, R93, R138 ;  /* 0x0000008a5d897220 */ /* 0x000fe20000410000 */
[----:B------:R-:W-:Y:S02]  /*5d60*/  HADD2.F32 R97, -RZ, R96.H1_H1 ;  /* 0x30000060ff617230 */ /* 0x000fe40000004100 */
[----:B------:R-:W-:Y:S01]  /*5d70*/  FMUL.FTZ R143, R176, R93 ;  /* 0x0000005db08f7220 */ /* 0x000fe20000410000 */
[----:B------:R-:W-:-:S04]  /*5d80*/  FFMA.FTZ R93, R185, R116, R73 ;  /* 0x00000074b95d7223 */ /* 0x000fc80000010049 */
[----:B------:R-:W-:-:S04]  /*5d90*/  FMUL.FTZ R138, R93, R187 ;  /* 0x000000bb5d8a7220 */ /* 0x000fc80000410000 */
[----:B------:R-:W-:Y:S01]  /*5da0*/  FMUL.FTZ R96, R99, R138 ;  /* 0x0000008a63607220 */ /* 0x000fe20000410000 */
[----:B------:R-:W-:Y:S01]  /*5db0*/  FMUL.FTZ R138, R138, R97 ;  /* 0x000000618a8a7220 */ /* 0x000fe20000410000 */
[----:B------:R-:W-:Y:S02]  /*5dc0*/  F2FP.F16.F32.PACK_AB R99, R140, R117 ;  /* 0x000000758c63723e */ /* 0x000fe400000000ff */
[----:B------:R-:W-:Y:S02]  /*5dd0*/  F2FP.F16.F32.PACK_AB R97, R142, R141 ;  /* 0x0000008d8e61723e */ /* 0x000fe400000000ff */
[----:B------:R-:W-:Y:S01]  /*5de0*/  F2FP.F16.F32.PACK_AB R96, R96, R143 ;  /* 0x0000008f6060723e */ /* 0x000fe200000000ff */
[----:B------:R-:W-:Y:S06]  /*5df0*/  BRA `(.L_x_11847) ;  /* 0x0000000400107947 */ /* 0x000fec0003800000 */
.L_x_11846:
        /* <DEDUP_REMOVED lines=9> */
[----:B------:R-:W-:Y:S01]  /*5e90*/  FFMA.FTZ R178, R134, R125, R126 ;  /* 0x0000007d86b27223 */ /* 0x000fe2000001007e */
[----:B------:R-:W-:Y:S01]  /*5ea0*/  FADD.FTZ R136, R135, -R136 ;  /* 0x8000008887887221 */ /* 0x000fe20000010000 */
[----:B-----5:R-:W-:-:S02]  /*5eb0*/  HADD2.F32 R131, -RZ, R99.H0_H0 ;  /* 0x20000063ff837230 */ /* 0x020fc40000004100 */
[----:B------:R-:W-:Y:S01]  /*5ec0*/  FADD.FTZ R134, R139, -R176 ;  /* 0x800000b08b867221 */ /* 0x000fe20000010000 */
[----:B------:R-:W-:Y:S02]  /*5ed0*/  HADD2.F32 R99, -RZ, R99.H1_H1 ;  /* 0x30000063ff637230 */ /* 0x000fe40000004100 */
[----:B------:R-:W-:Y:S01]  /*5ee0*/  FADD.FTZ R137, R137, -R138 ;  /* 0x8000008a89897221 */ /* 0x000fe20000010000 */
[----:B------:R-:W-:Y:S01]  /*5ef0*/  FMUL.FTZ R176, R132, R187 ;  /* 0x000000bb84b07220 */ /* 0x000fe20000410000 */
[----:B------:R-:W-:Y:S02]  /*5f00*/  HADD2.F32 R135, -RZ, R51.H1_H1 ;  /* 0x30000033ff877230 */ /* 0x000fe40000004100 */
[----:B------:R-:W-:Y:S01]  /*5f10*/  FFMA.FTZ R136, R185, R136, R77 ;  /* 0x00000088b9887223 */ /* 0x000fe2000001004d */
[----:B------:R-:W-:Y:S01]  /*5f20*/  FADD.FTZ R178, R133, -R178 ;  /* 0x800000b285b27221 */ /* 0x000fe20000010000 */
[----:B------:R-:W-:Y:S01]  /*5f30*/  FADD.FTZ R140, R140, -R117 ;  /* 0x800000758c8c7221 */ /* 0x000fe20000010000 */
[----:B------:R-:W-:Y:S01]  /*5f40*/  FFMA.FTZ R132, R185, R137, R76 ;  /* 0x00000089b9847223 */ /* 0x000fe2000001004c */
[----:B------:R-:W-:Y:S01]  /*5f50*/  FMUL.FTZ R133, R176, R99 ;  /* 0x00000063b0857220 */ /* 0x000fe20000410000 */
[----:B------:R-:W-:-:S02]  /*5f60*/  HADD2.F32 R99, -RZ, R50.H1_H1 ;  /* 0x30000032ff637230 */ /* 0x000fc40000004100 */
[----:B------:R-:W-:Y:S01]  /*5f70*/  FFMA.FTZ R116, R177, R125, R126 ;  /* 0x0000007db1747223 */ /* 0x000fe2000001007e */
[----:B------:R-:W-:Y:S01]  /*5f80*/  FMUL.FTZ R176, R135, R176 ;  /* 0x000000b087b07220 */ /* 0x000fe20000410000 */
[-C--:B------:R-:W-:Y:S01]  /*5f90*/  FMUL.FTZ R136, R136, R187.reuse ;  /* 0x000000bb88887220 */ /* 0x080fe20000410000 */
[--C-:B------:R-:W-:Y:S02]  /*5fa0*/  HADD2.F32 R135, -RZ, R98.reuse.H1_H1 ;  /* 0x30000062ff877230 */ /* 0x100fe40000004100 */
[C---:B------:R-:W-:Y:S01]  /*5fb0*/  FFMA.FTZ R178, R185.reuse, R178, R78 ;  /* 0x000000b2b9b27223 */ /* 0x040fe2000001004e */
[----:B------:R-:W-:Y:S01]  /*5fc0*/  FMUL.FTZ R139, R132, R187 ;  /* 0x000000bb848b7220 */ /* 0x000fe20000410000 */
[----:B------:R-:W-:Y:S01]  /*5fd0*/  FFMA.FTZ R140, R185, R140, R74 ;  /* 0x0000008cb98c7223 */ /* 0x000fe2000001004a */
[----:B------:R-:W-:Y:S02]  /*5fe0*/  HADD2.F32 R132, -RZ, R98.H0_H0 ;  /* 0x20000062ff847230 */ /* 0x000fe40000004100 */
[----:B------:R-:W-:Y:S01]  /*5ff0*/  FADD.FTZ R116, R141, -R116 ;  /* 0x800000748d747221 */ /* 0x000fe20000010000 */
[----:B------:R-:W-:-:S02]  /*6000*/  HADD2.F32 R138, -RZ, R50.H0_H0 ;  /* 0x20000032ff8a7230 */ /* 0x000fc40000004100 */
[----:B------:R-:W-:Y:S01]  /*6010*/  FMUL.FTZ R98, R99, R136 ;  /* 0x0000008863627220 */ /* 0x000fe20000410000 */
[----:B------:R-:W-:Y:S02]  /*6020*/  HADD2.F32 R117, -RZ, R51.H0_H0 ;  /* 0x20000033ff757230 */ /* 0x000fe40000004100 */
[----:B------:R-:W-:Y:S01]  /*6030*/  FMUL.FTZ R178, R178, R187 ;  /* 0x000000bbb2b27220 */ /* 0x000fe20000410000 */
[----:B------:R-:W-:Y:S02]  /*6040*/  HADD2.F32 R99, -RZ, R97.H0_H0 ;  /* 0x20000061ff637230 */ /* 0x000fe40000004100 */
[----:B------:R-:W-:Y:S01]  /*6050*/  FMUL.FTZ R135, R136, R135 ;  /* 0x0000008788877220 */ /* 0x000fe20000410000 */
[----:B------:R-:W-:Y:S01]  /*6060*/  FMUL.FTZ R140, R140, R187 ;  /* 0x000000bb8c8c7220 */ /* 0x000fe20000410000 */
[----:B------:R-:W-:Y:S01]  /*6070*/  FFMA.FTZ R136, R185, R134, R75 ;  /* 0x00000086b9887223 */ /* 0x000fe2000001004b */
[----:B------:R-:W-:Y:S01]  /*6080*/  FMUL.FTZ R132, R139, R132 ;  /* 0x000000848b847220 */ /* 0x000fe20000410000 */
[C---:B------:R-:W-:Y:S01]  /*6090*/  FFMA.FTZ R142, R185.reuse, R142, R72 ;  /* 0x0000008eb98e7223 */ /* 0x040fe20000010048 */
[----:B------:R-:W-:Y:S01]  /*60a0*/  FFMA.FTZ R116, R185, R116, R73 ;  /* 0x00000074b9747223 */ /* 0x000fe20000010049 */
[----:B------:R-:W-:Y:S01]  /*60b0*/  FMUL.FTZ R139, R138, R139 ;  /* 0x0000008b8a8b7220 */ /* 0x000fe20000410000 */
[----:B------:R-:W-:-:S02]  /*60c0*/  HADD2.F32 R137, -RZ, R49.H0_H0 ;  /* 0x20000031ff897230 */ /* 0x000fc40000004100 */
[----:B------:R-:W-:Y:S01]  /*60d0*/  FMUL.FTZ R131, R178, R131 ;  /* 0x00000083b2837220 */ /* 0x000fe20000410000 */
        /* <DEDUP_REMOVED lines=10> */
[----:B------:R-:W-:Y:S01]  /*6180*/  FMUL.FTZ R136, R97, R138 ;  /* 0x0000008a61887220 */ /* 0x000fe20000410000 */
        /* <DEDUP_REMOVED lines=11> */
.L_x_11847:
        /* <DEDUP_REMOVED lines=19> */
[----:B-----5:R-:W-:-:S02]  /*6370*/  HADD2.F32 R88, -RZ, R99.H0_H0 ;  /* 0x20000063ff587230 */ /* 0x020fc40000004100 */
[----:B------:R-:W-:Y:S01]  /*6380*/  FADD.FTZ R124, R124, -R125 ;  /* 0x8000007d7c7c7221 */ /* 0x000fe20000010000 */
[----:B------:R-:W-:Y:S01]  /*6390*/  FFMA.FTZ R90, R185, R110, R86 ;  /* 0x0000006eb95a7223 */ /* 0x000fe20000010056 */
[----:B------:R-:W-:Y:S02]  /*63a0*/  HADD2.F32 R89, -RZ, R99.H1_H1 ;  /* 0x30000063ff597230 */ /* 0x000fe40000004100 */
[----:B------:R-:W-:Y:S01]  /*63b0*/  FADD.FTZ R118, R118, -R91 ;  /* 0x8000005b76767221 */ /* 0x000fe20000010000 */
[----:B------:R-:W-:Y:S01]  /*63c0*/  FADD.FTZ R119, R119, -R94 ;  /* 0x8000005e77777221 */ /* 0x000fe20000010000 */
[----:B------:R-:W-:Y:S01]  /*63d0*/  FFMA.FTZ R91, R185, R124, R87 ;  /* 0x0000007cb95b7223 */ /* 0x000fe20000010057 */
[--C-:B------:R-:W-:Y:S02]  /*63e0*/  HADD2.F32 R94, -RZ, R55.reuse.H0_H0 ;  /* 0x20000037ff5e7230 */ /* 0x100fe40000004100 */
[----:B------:R-:W-:Y:S01]  /*63f0*/  FMUL.FTZ R99, R90, R187 ;  /* 0x000000bb5a637220 */ /* 0x000fe20000410000 */
[----:B------:R-:W-:Y:S01]  /*6400*/  FADD.FTZ R121, R121, -R108 ;  /* 0x8000006c79797221 */ /* 0x000fe20000010000 */
[----:B------:R-:W-:Y:S01]  /*6410*/  FADD.FTZ R120, R120, -R95 ;  /* 0x8000005f78787221 */ /* 0x000fe20000010000 */
[----:B------:R-:W-:-:S02]  /*6420*/  HADD2.F32 R95, -RZ, R55.H1_H1 ;  /* 0x30000037ff5f7230 */ /* 0x000fc40000004100 */
[----:B------:R-:W-:Y:S01]  /*6430*/  FMUL.FTZ R108, R91, R187 ;  /* 0x000000bb5b6c7220 */ /* 0x000fe20000410000 */
[----:B------:R-:W-:Y:S01]  /*6440*/  FMUL.FTZ R113, R99, R88 ;  /* 0x0000005863717220 */ /* 0x000fe20000410000 */
[----:B------:R-:W-:Y:S01]  /*6450*/  FMUL.FTZ R99, R94, R99 ;  /* 0x000000635e637220 */ /* 0x000fe20000410000 */
[C---:B------:R-:W-:Y:S01]  /*6460*/  FFMA.FTZ R88, R185.reuse, R121, R84 ;  /* 0x00000079b9587223 */ /* 0x040fe20000010054 */
[----:B------:R-:W-:Y:S01]  /*6470*/  FADD.FTZ R122, R122, -R109 ;  /* 0x8000006d7a7a7221 */ /* 0x000fe20000010000 */
[----:B------:R-:W-:Y:S01]  /*6480*/  FFMA.FTZ R94, R185, R119, R82 ;  /* 0x00000077b95e7223 */ /* 0x000fe20000010052 */
[----:B------:R-:W-:Y:S01]  /*6490*/  FMUL.FTZ R114, R108, R89 ;  /* 0x000000596c727220 */ /* 0x000fe20000410000 */
[----:B------:R-:W-:Y:S02]  /*64a0*/  HADD2.F32 R111, -RZ, R54.H0_H0 ;  /* 0x20000036ff6f7230 */ /* 0x000fe40000004100 */
[----:B------:R-:W-:Y:S01]  /*64b0*/  FMUL.FTZ R108, R95, R108 ;  /* 0x0000006c5f6c7220 */ /* 0x000fe20000410000 */
[----:B------:R-:W-:-:S02]  /*64c0*/  HADD2.F32 R92, -RZ, R97.H0_H0 ;  /* 0x20000061ff5c7230 */ /* 0x000fc40000004100 */
[-C--:B------:R-:W-:Y:S01]  /*64d0*/  FMUL.FTZ R110, R88, R187.reuse ;  /* 0x000000bb586e7220 */ /* 0x080fe20000410000 */
[----:B------:R-:W-:Y:S02]  /*64e0*/  HADD2.F32 R116, -RZ, R53.H0_H0 ;  /* 0x20000035ff747230 */ /* 0x000fe40000004100 */
[----:B------:R-:W-:Y:S01]  /*64f0*/  FFMA.FTZ R89, R185, R122, R85 ;  /* 0x0000007ab9597223 */ /* 0x000fe20000010055 */
[-C--:B------:R-:W-:Y:S01]  /*6500*/  FMUL.FTZ R95, R94, R187.reuse ;  /* 0x000000bb5e5f7220 */ /* 0x080fe20000410000 */
[--C-:B------:R-:W-:Y:S02]  /*6510*/  HADD2.F32 R107, -RZ, R98.reuse.H0_H0 ;  /* 0x20000062ff6b7230 */ /* 0x100fe40000004100 */
[----:B------:R-:W-:Y:S01]  /*6520*/  FMUL.FTZ R121, R111, R110 ;  /* 0x0000006e6f797220 */ /* 0x000fe20000410000 */
[----:B------:R-:W-:Y:S02]  /*6530*/  HADD2.F32 R98, -RZ, R98.H1_H1 ;  /* 0x30000062ff627230 */ /* 0x000fe40000004100 */
[----:B------:R-:W-:Y:S01]  /*6540*/  FMUL.FTZ R109, R89, R187 ;  /* 0x000000bb596d7220 */ /* 0x000fe20000410000 */
[----:B------:R-:W-:-:S02]  /*6550*/  HADD2.F32 R124, -RZ, R54.H1_H1 ;  /* 0x30000036ff7c7230 */ /* 0x000fc40000004100 */
[----:B------:R-:W-:Y:S01]  /*6560*/  FMUL.FTZ R115, R95, R92 ;  /* 0x0000005c5f737220 */ /* 0x000fe20000410000 */
[----:B------:R-:W-:Y:S01]  /*6570*/  FMUL.FTZ R111, R116, R95 ;  /* 0x0000005f746f7220 */ /* 0x000fe20000410000 */
[C---:B------:R-:W-:Y:S01]  /*6580*/  FFMA.FTZ R92, R185.reuse, R93, R80 ;  /* 0x0000005db95c7223 */ /* 0x040fe20000010050 */
[C---:B------:R-:W-:Y:S01]  /*6590*/  FFMA.FTZ R95, R185.reuse, R120, R83 ;  /* 0x00000078b95f7223 */ /* 0x040fe20000010053 */
[----:B------:R-:W-:Y:S01]  /*65a0*/  FFMA.FTZ R93, R185, R118, R81 ;  /* 0x00000076b95d7223 */ /* 0x000fe20000010051 */
[----:B------:R-:W-:Y:S02]  /*65b0*/  HADD2.F32 R97, -RZ, R97.H1_H1 ;  /* 0x30000061ff617230 */ /* 0x000fe40000004100 */
[----:B------:R-:W-:Y:S01]  /*65c0*/  FMUL.FTZ R107, R110, R107 ;  /* 0x0000006b6e6b7220 */ /* 0x000fe20000410000 */
        /* <DEDUP_REMOVED lines=19> */
[----:B------:R-:W-:Y:S01]  /*6700*/  F2FP.F16.F32.PACK_AB R96, R110, R109 ;  /* 0x0000006d6e60723e */ /* 0x000fe200000000ff */
[----:B------:R-:W-:Y:S06]  /*6710*/  BRA `(.L_x_11849) ;  /* 0x0000000400107947 */ /* 0x000fec0003800000 */
.L_x_11848:
        /* <DEDUP_REMOVED lines=14> */
[C---:B------:R-:W-:Y:S01]  /*6800*/  FFMA.FTZ R114, R185.reuse, R123, R86 ;  /* 0x0000007bb9727223 */ /* 0x040fe20000010056 */
[----:B------:R-:W-:Y:S01]  /*6810*/  FFMA.FTZ R124, R185, R124, R87 ;  /* 0x0000007cb97c7223 */ /* 0x000fe20000010057 */
[----:B------:R-:W-:Y:S01]  /*6820*/  FADD.FTZ R116, R115, -R116 ;  /* 0x8000007473747221 */ /* 0x000fe20000010000 */
[----:B------:R-:W-:Y:S01]  /*6830*/  FFMA.FTZ R122, R185, R122, R85 ;  /* 0x0000007ab97a7223 */ /* 0x000fe20000010055 */
[----:B------:R-:W-:-:S02]  /*6840*/  HADD2.F32 R109, -RZ, R55.H0_H0 ;  /* 0x20000037ff6d7230 */ /* 0x000fc40000004100 */
[C---:B------:R-:W-:Y:S01]  /*6850*/  FFMA.FTZ R110, R185.reuse, R119, R82 ;  /* 0x00000077b96e7223 */ /* 0x040fe20000010052 */
[--C-:B-----5:R-:W-:Y:S02]  /*6860*/  HADD2.F32 R113, -RZ, R99.reuse.H0_H0 ;  /* 0x20000063ff717230 */ /* 0x120fe40000004100 */
[----:B------:R-:W-:Y:S01]  /*6870*/  FMUL.FTZ R114, R114, R187 ;  /* 0x000000bb72727220 */ /* 0x000fe20000410000 */
[----:B------:R-:W-:Y:S01]  /*6880*/  FADD.FTZ R118, R118, -R107 ;  /* 0x8000006b76767221 */ /* 0x000fe20000010000 */
[----:B------:R-:W-:Y:S02]  /*6890*/  HADD2.F32 R99, -RZ, R99.H1_H1 ;  /* 0x30000063ff637230 */ /* 0x000fe40000004100 */
[C---:B------:R-:W-:Y:S01]  /*68a0*/  FFMA.FTZ R120, R185.reuse, R120, R83 ;  /* 0x00000078b9787223 */ /* 0x040fe20000010053 */
[C---:B------:R-:W-:Y:S01]  /*68b0*/  FFMA.FTZ R112, R185.reuse, R121, R84 ;  /* 0x00000079b9707223 */ /* 0x040fe20000010054 */
[-C--:B------:R-:W-:Y:S01]  /*68c0*/  FMUL.FTZ R124, R124, R187.reuse ;  /* 0x000000bb7c7c7220 */ /* 0x080fe20000410000 */
[----:B------:R-:W-:Y:S01]  /*68d0*/  FFMA.FTZ R108, R185, R116, R80 ;  /* 0x00000074b96c7223 */ /* 0x000fe20000010050 */
[-C--:B------:R-:W-:Y:S01]  /*68e0*/  FMUL.FTZ R111, R122, R187.reuse ;  /* 0x000000bb7a6f7220 */ /* 0x080fe20000410000 */
[----:B------:R-:W-:Y:S01]  /*68f0*/  FMUL.FTZ R116, R110, R187 ;  /* 0x000000bb6e747220 */ /* 0x000fe20000410000 */
[----:B------:R-:W-:Y:S01]  /*6900*/  FMUL.FTZ R122, R109, R114 ;  /* 0x000000726d7a7220 */ /* 0x000fe20000410000 */
[----:B------:R-:W-:-:S02]  /*6910*/  HADD2.F32 R107, -RZ, R98.H0_H0 ;  /* 0x20000062ff6b7230 */ /* 0x000fc40000004100 */
[----:B------:R-:W-:Y:S01]  /*6920*/  FFMA.FTZ R118, R185, R118, R81 ;  /* 0x00000076b9767223 */ /* 0x000fe20000010051 */
[----:B------:R-:W-:Y:S01]  /*6930*/  FMUL.FTZ R110, R120, R187 ;  /* 0x000000bb786e7220 */ /* 0x000fe20000410000 */
        /* <DEDUP_REMOVED lines=8> */
[----:B------:R-:W-:Y:S02]  /*69c0*/  HADD2.F32 R99, -RZ, R53.H0_H0 ;  /* 0x20000035ff637230 */ /* 0x000fe40000004100 */
[----:B------:R-:W-:Y:S01]  /*69d0*/  FMUL.FTZ R123, R121, R124 ;  /* 0x0000007c797b7220 */ /* 0x000fe20000410000 */
[--C-:B------:R-:W-:Y:S02]  /*69e0*/  HADD2.F32 R115, -RZ, R97.reuse.H0_H0 ;  /* 0x20000061ff737230 */ /* 0x100fe40000004100 */
[----:B------:R-:W-:Y:S01]  /*69f0*/  FMUL.FTZ R107, R112, R107 ;  /* 0x0000006b706b7220 */ /* 0x000fe20000410000 */
[----:B------:R-:W-:Y:S01]  /*6a00*/  FMUL.FTZ R118, R109, R112 ;  /* 0x000000706d767220 */ /* 0x000fe20000410000 */
[----:B------:R-:W-:Y:S02]  /*6a10*/  HADD2.F32 R97, -RZ, R97.H1_H1 ;  /* 0x30000061ff617230 */ /* 0x000fe40000004100 */
[----:B------:R-:W-:Y:S01]  /*6a20*/  FMUL.FTZ R112, R111, R98 ;  /* 0x000000626f707220 */ /* 0x000fe20000410000 */
        /* <DEDUP_REMOVED lines=19> */
.L_x_11849:
[----:B------:R-:W0:Y:S01]  /*6b60*/  @P1 LDC.64 R108, c[0x0][0x478] ;  /* 0x00011e00ff6c1b82 */ /* 0x000e220000000a00 */
[----:B------:R-:W-:-:S04]  /*6b70*/  IMAD.WIDE.U32 R110, R0, 0x10, R218 ;  /* 0x00000010006e7825 */ /* 0x000fc800078e00da */
[----:B0-----:R-:W-:-:S05]  /*6b80*/  @P1 IMAD.WIDE.U32 R108, R0, 0x20, R108 ;  /* 0x00000020006c1825 */ /* 0x001fca00078e006c */
[----:B------:R0:W-:Y:S04]  /*6b90*/  @P1 STG.E.128 desc[UR6][R108.64], R92 ;  /* 0x0000005c6c001986 */ /* 0x0001e8000c101d06 */
[----:B------:R0:W-:Y:S04]  /*6ba0*/  @P1 STG.E.128 desc[UR6][R108.64+0x10], R88 ;  /* 0x000010586c001986 */ /* 0x0001e8000c101d06 */
[----:B------:R0:W-:Y:S02]  /*6bb0*/  STG.E.128 desc[UR6][R110.64], R96 ;  /* 0x000000606e007986 */ /* 0x0001e4000c101d06 */
.L_x_11841:
        /* <DEDUP_REMOVED lines=37> */
.L_x_11830:
        /* <DEDUP_REMOVED lines=77> */
.L_x_11829:
[----:B------:R-:W-:Y:S05]  /*72e0*/  BSYNC B0 ;  /* 0x0000000000007941 */ /* 0x000fea0003800000 */
.L_x_11828:
        /* <DEDUP_REMOVED lines=272> */
.L_x_11831:
        /* <DEDUP_REMOVED lines=8> */
.L_x_11852:
[----:B------:R-:W-:Y:S05]  /*8470*/  BSYNC B2 ;  /* 0x0000000000027941 */ /* 0x000fea0003800000 */
.L_x_11851:
        /* <DEDUP_REMOVED lines=8> */
.L_x_11853:
[----:B------:R-:W-:Y:S01]  /*8500*/  HFMA2 R126, -RZ, RZ, 0, 1.1920928955078125e-07 ;  /* 0x00000002ff7e7431 */ /* 0x000fe200000001ff */
[----:B------:R-:W-:Y:S01]  /*8510*/  MOV R223, R96 ;  /* 0x0000006000df7202 */ /* 0x000fe20000000f00 */
[----:B------:R-:W-:-:S07]  /*8520*/  FADD.FTZ R97, R97, R227 ;  /* 0x000000e361617221 */ /* 0x000fce0000010000 */
[----:B------:R-:W-:Y:S05]  /*8530*/  WARPSYNC.COLLECTIVE R99, `(.L_x_11854) ;  /* 0x0000000063087348 */ /* 0x000fea0003c00000 */
[----:B------:R0:W1:Y:S02]  /*8540*/  SHFL.BFLY P3, R227, R223, R126, R125 ;  /* 0x0c00007edfe37389 */ /* 0x000064000006007d */
[----:B01----:R-:W-:Y:S05]  /*8550*/  ENDCOLLECTIVE ;  /* 0x000000000000791b */ /* 0x003fea0003800000 */
.L_x_11854:
[----:B------:R-:W-:Y:S01]  /*8560*/  MOV R223, R97 ;  /* 0x0000006100df7202 */ /* 0x000fe20000000f00 */
[----:B------:R-:W-:-:S07]  /*8570*/  FADD.FTZ R96, R96, R227 ;  /* 0x000000e360607221 */ /* 0x000fce0000010000 */
[----:B------:R-:W-:Y:S05]  /*8580*/  WARPSYNC.COLLECTIVE R99, `(.L_x_11855) ;  /* 0x0000000063087348 */ /* 0x000fea0003c00000 */
[----:B------:R0:W1:Y:S02]  /*8590*/  SHFL.BFLY P3, R227, R223, R126, R125 ;  /* 0x0c00007edfe37389 */ /* 0x000064000006007d */
[----:B01----:R-:W-:Y:S05]  /*85a0*/  ENDCOLLECTIVE ;  /* 0x000000000000791b */ /* 0x003fea0003800000 */
.L_x_11855:
[----:B------:R-:W-:Y:S01]  /*85b0*/  HFMA2 R126, -RZ, RZ, 0, 2.384185791015625e-07 ;  /* 0x00000004ff7e7431 */ /* 0x000fe200000001ff */
[----:B------:R-:W-:Y:S01]  /*85c0*/  MOV R223, R96 ;  /* 0x0000006000df7202 */ /* 0x000fe20000000f00 */
[----:B------:R-:W-:-:S07]  /*85d0*/  FADD.FTZ R97, R97, R227 ;  /* 0x000000e361617221 */ /* 0x000fce0000010000 */
[----:B------:R-:W-:Y:S05]  /*85e0*/  WARPSYNC.COLLECTIVE R99, `(.L_x_11856) ;  /* 0x0000000063087348 */ /* 0x000fea0003c00000 */
[----:B------:R0:W1:Y:S02]  /*85f0*/  SHFL.BFLY P3, R227, R223, R126, R125 ;  /* 0x0c00007edfe37389 */ /* 0x000064000006007d */
[----:B01----:R-:W-:Y:S05]  /*8600*/  ENDCOLLECTIVE ;  /* 0x000000000000791b */ /* 0x003fea0003800000 */
.L_x_11856:
[----:B------:R-:W-:Y:S01]  /*8610*/  MOV R223, R97 ;  /* 0x0000006100df7202 */ /* 0x000fe20000000f00 */
[----:B------:R-:W-:-:S07]  /*8620*/  FADD.FTZ R96, R96, R227 ;  /* 0x000000e360607221 */ /* 0x000fce0000010000 */
[----:B------:R-:W-:Y:S05]  /*8630*/  WARPSYNC.COLLECTIVE R99, `(.L_x_11857) ;  /* 0x0000000063087348 */ /* 0x000fea0003c00000 */
[----:B------:R0:W1:Y:S02]  /*8640*/  SHFL.BFLY P3, R227, R223, R126, R125 ;  /* 0x0c00007edfe37389 */ /* 0x000064000006007d */
[----:B01----:R-:W-:Y:S05]  /*8650*/  ENDCOLLECTIVE ;  /* 0x000000000000791b */ /* 0x003fea0003800000 */
.L_x_11857:
[----:B------:R-:W-:Y:S01]  /*8660*/  HFMA2 R126, -RZ, RZ, 0, 4.76837158203125e-07 ;  /* 0x00000008ff7e7431 */ /* 0x000fe200000001ff */
[----:B------:R-:W-:Y:S01]  /*8670*/  MOV R223, R96 ;  /* 0x0000006000df7202 */ /* 0x000fe20000000f00 */
[----:B------:R-:W-:-:S07]  /*8680*/  FADD.FTZ R97, R97, R227 ;  /* 0x000000e361617221 */ /* 0x000fce0000010000 */
[----:B------:R-:W-:Y:S05]  /*8690*/  WARPSYNC.COLLECTIVE R99, `(.L_x_11858) ;  /* 0x0000000063087348 */ /* 0x000fea0003c00000 */
[----:B------:R0:W1:Y:S02]  /*86a0*/  SHFL.BFLY P3, R227, R223, R126, R125 ;  /* 0x0c00007edfe37389 */ /* 0x000064000006007d */
[----:B01----:R-:W-:Y:S05]  /*86b0*/  ENDCOLLECTIVE ;  /* 0x000000000000791b */ /* 0x003fea0003800000 */
.L_x_11858:
[----:B------:R-:W-:Y:S01]  /*86c0*/  MOV R223, R97 ;  /* 0x0000006100df7202 */ /* 0x000fe20000000f00 */
[----:B------:R-:W-:-:S07]  /*86d0*/  FADD.FTZ R96, R96, R227 ;  /* 0x000000e360607221 */ /* 0x000fce0000010000 */
[----:B------:R-:W-:Y:S05]  /*86e0*/  WARPSYNC.COLLECTIVE R99, `(.L_x_11859) ;  /* 0x0000000063087348 */ /* 0x000fea0003c00000 */
[----:B------:R0:W1:Y:S02]  /*86f0*/  SHFL.BFLY P3, R227, R223, R126, R125 ;  /* 0x0c00007edfe37389 */ /* 0x000064000006007d */
[----:B01----:R-:W-:Y:S05]  /*8700*/  ENDCOLLECTIVE ;  /* 0x000000000000791b */ /* 0x003fea0003800000 */
.L_x_11859:
[----:B------:R-:W-:Y:S01]  /*8710*/  HFMA2 R126, -RZ, RZ, 0, 9.5367431640625e-07 ;  /* 0x00000010ff7e7431 */ /* 0x000fe200000001ff */
[----:B------:R-:W-:Y:S01]  /*8720*/  MOV R223, R96 ;  /* 0x0000006000df7202 */ /* 0x000fe20000000f00 */
[----:B------:R-:W-:-:S07]  /*8730*/  FADD.FTZ R97, R97, R227 ;  /* 0x000000e361617221 */ /* 0x000fce0000010000 */
[----:B------:R-:W-:Y:S05]  /*8740*/  WARPSYNC.COLLECTIVE R99, `(.L_x_11860) ;  /* 0x0000000063087348 */ /* 0x000fea0003c00000 */
[----:B------:R0:W1:Y:S02]  /*8750*/  SHFL.BFLY P3, R227, R223, R126, R125 ;  /* 0x0c00007edfe37389 */ /* 0x000064000006007d */
[----:B01----:R-:W-:Y:S05]  /*8760*/  ENDCOLLECTIVE ;  /* 0x000000000000791b */ /* 0x003fea0003800000 */
.L_x_11860:
[----:B------:R-:W-:Y:S02]  /*8770*/  MOV R223, R97 ;  /* 0x0000006100df7202 */ /* 0x000fe40000000f00 */
[----:B------:R-:W-:-:S07]  /*8780*/  MOV R98, R227 ;  /* 0x000000e300627202 */ /* 0x000fce0000000f00 */
[----:B------:R-:W-:Y:S05]  /*8790*/  WARPSYNC.COLLECTIVE R99, `(.L_x_11861) ;  /* 0x0000000063087348 */ /* 0x000fea0003c00000 */
[----:B------:R0:W1:Y:S02]  /*87a0*/  SHFL.BFLY P3, R227, R223, R126, R125 ;  /* 0x0c00007edfe37389 */ /* 0x000064000006007d */
[----:B01----:R-:W-:Y:S05]  /*87b0*/  ENDCOLLECTIVE ;  /* 0x000000000000791b */ /* 0x003fea0003800000 */
.L_x_11861:
[----:B------:R-:W-:Y:S01]  /*87c0*/  MOV R99, R227 ;  /* 0x000000e300637202 */ /* 0x000fe20000000f00 */
[----:B------:R-:W-:Y:S06]  /*87d0*/  BRA `(.L_x_11862) ;  /* 0xffffff9800747947 */ /* 0x000fec000383ffff */
.L_x_11863:
        /* <DEDUP_REMOVED lines=10> */
.L_x_20071:


//--------------------- .text._ZN10layer_norm13ln_bwd_kernelINS_13Kernel_traitsI6__halfS2_fS2_fjLj1024ELj1ELj4ELj1ELj16ENS_18Kernel_traits_baseILj1024ES2_S2_fS2_fjLj128EEEEELb0ELb1ELb1ELb0EEEvNS_9BwdParamsE --------------------------
	.section	.text._ZN10layer_norm13ln_bwd_kernelINS_13Kernel_traitsI6__halfS2_fS2_fjLj1024ELj1ELj4ELj1ELj16ENS_18Kernel_traits_baseILj1024ES2_S2_fS2_fjLj128EEEEELb0ELb1ELb1ELb0EEEvNS_9BwdParamsE,"ax",@progbits
	.align	128
        .global         _ZN10layer_norm13ln_bwd_kernelINS_13Kernel_traitsI6__halfS2_fS2_fjLj1024ELj1ELj4ELj1ELj16ENS_18Kernel_traits_baseILj1024ES2_S2_fS2_fjLj128EEEEELb0ELb1ELb1ELb0EEEvNS_9BwdParamsE
        .type           _ZN10layer_norm13ln_bwd_kernelINS_13Kernel_traitsI6__halfS2_fS2_fjLj1024ELj1ELj4ELj1ELj16ENS_18Kernel_traits_baseILj1024ES2_S2_fS2_fjLj128EEEEELb0ELb1ELb1ELb0EEEvNS_9BwdParamsE,@function
        .size           _ZN10layer_norm13ln_bwd_kernelINS_13Kernel_traitsI6__halfS2_fS2_fjLj1024ELj1ELj4ELj1ELj16ENS_18Kernel_traits_baseILj1024ES2_S2_fS2_fjLj128EEEEELb0ELb1ELb1ELb0EEEvNS_9BwdParamsE,(.L_x_20072 - _ZN10layer_norm13ln_bwd_kernelINS_13Kernel_traitsI6__halfS2_fS2_fjLj1024ELj1ELj4ELj1ELj16ENS_18Kernel_traits_baseILj1024ES2_S2_fS2_fjLj128EEEEELb0ELb1ELb1ELb0EEEvNS_9BwdParamsE)
        .other          _ZN10layer_norm13ln_bwd_kernelINS_13Kernel_traitsI6__halfS2_fS2_fjLj1024ELj1ELj4ELj1ELj16ENS_18Kernel_traits_baseILj1024ES2_S2_fS2_fjLj128EEEEELb0ELb1ELb1ELb0EEEvNS_9BwdParamsE,@"STO_CUDA_ENTRY STV_DEFAULT"
_ZN10layer_norm13ln_bwd_kernelINS_13Kernel_traitsI6__halfS2_fS2_fjLj1024ELj1ELj4ELj1ELj16ENS_18Kernel_traits_baseILj1024ES2_S2_fS2_fjLj128EEEEELb0ELb1ELb1ELb0EEEvNS_9BwdParamsE:
.text._ZN10layer_norm13ln_bwd_kernelINS_13Kernel_traitsI6__halfS2_fS2_fjLj1024ELj1ELj4ELj1ELj16ENS_18Kernel_traits_baseILj1024ES2_S2_fS2_fjLj128EEEEELb0ELb1ELb1ELb0EEEvNS_9BwdParamsE:
        /* <DEDUP_REMOVED lines=31> */
[----:B0-----:R0:W5:Y:S01]  /*01f0*/  @P0 LDG.E.128 R24, desc[UR6][R2.64] ;  /* 0x0000000602180981 */ /* 0x001162000c1e1d00 */
[----:B------:R-:W-:-:S03]  /*0200*/  SHF.R.U32.HI R6, RZ, 0x5, R6 ;  /* 0x00000005ff067819 */ /* 0x000fc60000011606 */
[----:B------:R0:W5:Y:S01]  /*0210*/  @P0 LDG.E.128 R28, desc[UR6][R4.64] ;  /* 0x00000006041c0981 */ /* 0x000162000c1e1d00 */
[----:B------:R-:W4:Y:S01]  /*0220*/  @P2 LDC.64 R16, c[0x0][0x3d0] ;  /* 0x0000f400ff102b82 */ /* 0x000f220000000a00 */
[----:B--2---:R-:W-:-:S05]  /*0230*/  @P1 IMAD.WIDE.U32 R12, R57, 0x10, R8 ;  /* 0x00000010390c1825 */ /* 0x004fca00078e0008 */
[----:B------:R0:W5:Y:S02]  /*0240*/  @P1 LDG.E.128 R32, desc[UR6][R12.64] ;  /* 0x000000060c201981 */ /* 0x000164000c1e1d00 */
[----:B------:R-:W2:Y:S01]  /*0250*/  @P2 LDC.64 R18, c[0x0][0x3e8] ;  /* 0x0000fa00ff122b82 */ /* 0x000ea20000000a00 */
[C---:B-1----:R-:W-:Y:S01]  /*0260*/  @P1 IMAD.WIDE.U32 R14, R57.reuse, 0x10, R10 ;  /* 0x00000010390e1825 */ /* 0x042fe200078e000a */
[----:B------:R-:W-:-:S04]  /*0270*/  @P1 IADD3 R57, PT, PT, R57, 0x20, RZ ;  /* 0x0000002039391810 */ /* 0x000fc80007ffe0ff */
[----:B------:R0:W5:Y:S02]  /*0280*/  @P1 LDG.E.128 R36, desc[UR6][R14.64] ;  /* 0x000000060e241981 */ /* 0x000164000c1e1d00 */
[----:B------:R-:W1:Y:S08]  /*0290*/  @P3 LDC.64 R20, c[0x0][0x3d0] ;  /* 0x0000f400ff143b82 */ /* 0x000e700000000a00 */
[----:B------:R-:W3:Y:S01]  /*02a0*/  @P3 LDC.64 R22, c[0x0][0x3e8] ;  /* 0x0000fa00ff163b82 */ /* 0x000ee20000000a00 */
[----:B----4-:R-:W-:-:S05]  /*02b0*/  @P2 IMAD.WIDE.U32 R16, R57, 0x10, R16 ;  /* 0x0000001039102825 */ /* 0x010fca00078e0010 */
[----:B------:R0:W5:Y:S01]  /*02c0*/  @P2 LDG.E.128 R40, desc[UR6][R16.64] ;  /* 0x0000000610282981 */ /* 0x000162000c1e1d00 */
[C---:B--2---:R-:W-:Y:S01]  /*02d0*/  @P2 IMAD.WIDE.U32 R18, R57.reuse, 0x10, R18 ;  /* 0x0000001039122825 */ /* 0x044fe200078e0012 */
[----:B------:R-:W-:-:S04]  /*02e0*/  @P2 IADD3 R57, PT, PT, R57, 0x20, RZ ;  /* 0x0000002039392810 */ /* 0x000fc80007ffe0ff */
[----:B------:R0:W5:Y:S01]  /*02f0*/  @P2 LDG.E.128 R44, desc[UR6][R18.64] ;  /* 0x00000006122c2981 */ /* 0x000162000c1e1d00 */
[----:B-1----:R-:W-:-:S05]  /*0300*/  @P3 IMAD.WIDE.U32 R8, R57, 0x10, R20 ;  /* 0x0000001039083825 */ /* 0x002fca00078e0014 */
[----:B------:R0:W5:Y:S01]  /*0310*/  @P3 LDG.E.128 R48, desc[UR6][R8.64] ;  /* 0x0000000608303981 */ /* 0x000162000c1e1d00 */
[----:B---3--:R-:W-:-:S05]  /*0320*/  @P3 IMAD.WIDE.U32 R10, R57, 0x10, R22 ;  /* 0x00000010390a3825 */ /* 0x008fca00078e0016 */
        /* <DEDUP_REMOVED lines=102> */
.L_x_12024:
[----:B------:R-:W0:Y:S08]  /*0990*/  LDC.64 R2, c[0x0][0x3f8] ;  /* 0x0000fe00ff027b82 */ /* 0x000e300000000a00 */
[----:B------:R-:W1:Y:S08]  /*09a0*/  LDC.64 R192, c[0x0][0x3c8] ;  /* 0x0000f200ffc07b82 */ /* 0x000e700000000a00 */
[----:B------:R-:W2:Y:S01]  /*09b0*/  LDC.64 R194, c[0x0][0x3f0] ;  /* 0x0000fc00ffc27b82 */ /* 0x000ea20000000a00 */
[----:B0-----:R-:W-:-:S05]  /*09c0*/  IMAD.WIDE R2, R6, 0x4, R2 ;  /* 0x0000000406027825 */ /* 0x001fca00078e0202 */
[----:B------:R1:W3:Y:S02]  /*09d0*/  LDG.E R5, desc[UR6][R2.64] ;  /* 0x0000000602057981 */ /* 0x0002e4000c1e1900 */
[----:B-1----:R-:W-:-:S04]  /*09e0*/  IMAD.WIDE R2, R6, 0x4, R192 ;  /* 0x0000000406027825 */ /* 0x002fc800078e02c0 */
[----:B--2---:R-:W-:Y:S01]  /*09f0*/  IMAD.WIDE R192, R6, 0x4, R194 ;  /* 0x0000000406c07825 */ /* 0x004fe200078e02c2 */
[----:B-----5:R0:W5:Y:S04]  /*0a00*/  LDG.E R4, desc[UR6][R2.64] ;  /* 0x0000000602047981 */ /* 0x020168000c1e1900 */
[----:B------:R-:W2:Y:S01]  /*0a10*/  LDG.E R2, desc[UR6][R192.64] ;  /* 0x00000006c0027981 */ /* 0x000ea2000c1e1900 */
[----:B------:R-:W-:Y:S01]  /*0a20*/  BSSY.RECONVERGENT B1, `(.L_x_11866) ;  /* 0x00001b7000017945 */ /* 0x000fe20003800200 */
[----:B------:R-:W-:Y:S01]  /*0a30*/  HFMA2 R228, -RZ, RZ, 0, 0 ;  /* 0x00000000ffe47431 */ /* 0x000fe200000001ff */
[----:B------:R-:W-:Y:S02]  /*0a40*/  MOV R227, RZ ;  /* 0x000000ff00e37202 */ /* 0x000fe40000000f00 */
[----:B---3--:R-:W-:Y:S01]  /*0a50*/  ISETP.GE.AND P1, PT, R5, 0x1, PT ;  /* 0x000000010500780c */ /* 0x008fe20003f26270 */
[----:B--2---:R0:W-:-:S12]  /*0a60*/  STL [R1+0x30], R2 ;  /* 0x0000300201007387 */ /* 0x0041d80000100800 */
[----:B------:R-:W-:Y:S05]  /*0a70*/  @!P1 BRA `(.L_x_11867) ;  /* 0x0000001800349947 */ /* 0x000fea0003800000 */
[----:B0-----:R-:W0:Y:S02]  /*0a80*/  LDC.64 R2, c[0x0][0x3c0] ;  /* 0x0000f000ff027b82 */ /* 0x001e240000000a00 */
        /* <DEDUP_REMOVED lines=9> */
[----:B------:R3:W-:Y:S01]  /*0b20*/  STL [R1+0x24], R193 ;  /* 0x000024c101007387 */ /* 0x0007e20000100800 */
[----:B------:R-:W-:Y:S01]  /*0b30*/  IMAD R226, R226, R193, RZ ;  /* 0x000000c1e2e27224 */ /* 0x000fe200078e02ff */
[----:B------:R-:W-:-:S02]  /*0b40*/  ISETP.GE.U32.AND P4, PT, R7, 0x40, PT ;  /* 0x000000400700780c */ /* 0x000fc40003f86070 */
[C---:B------:R-:W-:Y:S02]  /*0b50*/  ISETP.GE.U32.AND P3, PT, R7.reuse, 0x60, PT ;  /* 0x000000600700780c */ /* 0x040fe40003f66070 */
[----:B------:R-:W-:Y:S02]  /*0b60*/  ISETP.GE.U32.AND P2, PT, R7, 0x80, PT ;  /* 0x000000800700780c */ /* 0x000fe40003f46070 */
[----:B------:R-:W-:Y:S02]  /*0b70*/  MOV R228, RZ ;  /* 0x000000ff00e47202 */ /* 0x000fe40000000f00 */
[----:B---3--:R-:W-:Y:S02]  /*0b80*/  SHF.R.S32.HI R193, RZ, 0x1f, R192 ;  /* 0x0000001fffc17819 */ /* 0x008fe400000114c0 */
[----:B------:R-:W-:Y:S02]  /*0b90*/  MOV R227, RZ ;  /* 0x000000ff00e37202 */ /* 0x000fe40000000f00 */
[----:B------:R-:W-:-:S02]  /*0ba0*/  LEA.HI R192, R193, R192, RZ, 0x3 ;  /* 0x000000c0c1c07211 */ /* 0x000fc400078f18ff */
[----:B------:R-:W-:-:S04]  /*0bb0*/  SHF.R.S32.HI R193, RZ, 0x1f, R226 ;  /* 0x0000001fffc17819 */ /* 0x000fc800000114e2 */
[----:B------:R-:W-:Y:S02]  /*0bc0*/  LEA.HI R226, R193, R226, RZ, 0x3 ;  /* 0x000000e2c1e27211 */ /* 0x000fe400078f18ff */
[----:B-1----:R-:W-:-:S04]  /*0bd0*/  LOP3.LUT R194, R194, 0x1f, RZ, 0xc0, !PT ;  /* 0x0000001fc2c27812 */ /* 0x002fc800078ec0ff */
[-C--:B0-----:R-:W-:Y:S01]  /*0be0*/  LEA.HI.SX32 R2, R192, R194.reuse, 0x1d ;  /* 0x000000c2c0027211 */ /* 0x081fe200078feaff */
[----:B------:R0:W-:Y:S01]  /*0bf0*/  STL [R1+0x28], R194 ;  /* 0x000028c201007387 */ /* 0x0001e20000100800 */
[----:B------:R-:W-:-:S03]  /*0c00*/  LEA.HI.SX32 R226, R226, R194, 0x1d ;  /* 0x000000c2e2e27211 */ /* 0x000fc600078feaff */
[----:B------:R0:W-:Y:S01]  /*0c10*/  STL [R1+0x2c], R2 ;  /* 0x00002c0201007387 */ /* 0x0001e20000100800 */
[----:B--2---:R-:W-:Y:S01]  /*0c20*/  FSEL R3, R3, RZ, !P0 ;  /* 0x000000ff03037208 */ /* 0x004fe20004000000 */
[----:B0-----:R-:W-:Y:S06]  /*0c30*/  @!P5 BRA `(.L_x_11869) ;  /* 0x000000040064d947 */ /* 0x001fec0003800000 */
        /* <DEDUP_REMOVED lines=12> */
[----:B------:R-:W-:Y:S02]  /*0d00*/  HADD2.F32 R248, -RZ, R25.H0_H0 ;  /* 0x20000019fff87230 */ /* 0x000fe40000004100 */
[----:B0-----:R-:W-:-:S05]  /*0d10*/  @P0 IMAD.WIDE.U32 R232, R2, 0x20, R232 ;  /* 0x0000002002e80825 */ /* 0x001fca00078e00e8 */
[----:B------:R-:W5:Y:S04]  /*0d20*/  @P0 LDG.E.128 R160, desc[UR6][R232.64] ;  /* 0x00000006e8a00981 */ /* 0x000f68000c1e1d00 */
[----:B------:R0:W5:Y:S02]  /*0d30*/  @P0 LDG.E.128 R164, desc[UR6][R232.64+0x10] ;  /* 0x00001006e8a40981 */ /* 0x000164000c1e1d00 */
[----:B0-----:R-:W-:Y:S01]  /*0d40*/  HADD2.F32 R233, -RZ, R26.H1_H1 ;  /* 0x3000001affe97230 */ /* 0x001fe20000004100 */
[----:B------:R-:W-:Y:S02]  /*0d50*/  IADD3 R226, PT, PT, R226, 0x20, RZ ;  /* 0x00000020e2e27810 */ /* 0x000fe40007ffe0ff */
[----:B------:R-:W-:Y:S01]  /*0d60*/  IADD3 R2, PT, PT, R2, 0x20, RZ ;  /* 0x0000002002027810 */ /* 0x000fe20007ffe0ff */
[----:B--2---:R-:W-:-:S04]  /*0d70*/  FADD.FTZ R209, -R3, R192 ;  /* 0x000000c003d17221 */ /* 0x004fc80000010100 */
[----:B-----5:R-:W-:Y:S01]  /*0d80*/  FMUL.FTZ R0, R4, R209 ;  /* 0x000000d104007220 */ /* 0x020fe20000410000 */
[----:B---3--:R-:W-:-:S05]  /*0d90*/  HADD2.F32 R209, -RZ, R196.H0_H0 ;  /* 0x200000c4ffd17230 */ /* 0x008fca0000004100 */
[----:B------:R-:W-:Y:S01]  /*0da0*/  FADD.FTZ R96, R96, R209 ;  /* 0x000000d160607221 */ /* 0x000fe20000010000 */
[-C--:B------:R-:W-:Y:S01]  /*0db0*/  FFMA.FTZ R56, R0, R209.reuse, R56 ;  /* 0x000000d100387223 */ /* 0x080fe20000010038 */
[----:B------:R-:W-:Y:S01]  /*0dc0*/  FMUL.FTZ R245, R245, R209 ;  /* 0x000000d1f5f57220 */ /* 0x000fe20000410000 */
[C---:B----4-:R-:W-:Y:S01]  /*0dd0*/  FADD.FTZ R209, -R3.reuse, R200 ;  /* 0x000000c803d17221 */ /* 0x050fe20000010100 */
[----:B------:R-:W-:Y:S02]  /*0de0*/  HADD2.F32 R241, -RZ, R198.H0_H0 ;  /* 0x200000c6fff17230 */ /* 0x000fe40000004100 */
[C---:B------:R-:W-:Y:S01]  /*0df0*/  FADD.FTZ R193, -R3.reuse, R193 ;  /* 0x000000c103c17221 */ /* 0x040fe20000010100 */
[----:B------:R-:W-:Y:S02]  /*0e00*/  HADD2.F32 R192, -RZ, R26.H0_H0 ;  /* 0x2000001affc07230 */ /* 0x000fe40000004100 */
[----:B------:R-:W-:Y:S01]  /*0e10*/  FMUL.FTZ R209, R4, R209 ;  /* 0x000000d104d17220 */ /* 0x000fe20000410000 */
[----:B------:R-:W-:Y:S01]  /*0e20*/  FADD.FTZ R202, -R3, R202 ;  /* 0x000000ca03ca7221 */ /* 0x000fe20000010100 */
[----:B------:R-:W-:Y:S01]  /*0e30*/  FADD.FTZ R100, R100, R241 ;  /* 0x000000f164647221 */ /* 0x000fe20000010000 */
[----:B------:R-:W-:Y:S01]  /*0e40*/  FMUL.FTZ R12, R4, R193 ;  /* 0x000000c1040c7220 */ /* 0x000fe20000410000 */
[-C--:B------:R-:W-:Y:S01]  /*0e50*/  FFMA.FTZ R60, R209, R241.reuse, R60 ;  /* 0x000000f1d13c7223 */ /* 0x080fe2000001003c */
[----:B------:R-:W-:Y:S01]  /*0e60*/  FMUL.FTZ R241, R192, R241 ;  /* 0x000000f1c0f17220 */ /* 0x000fe20000410000 */
[----:B------:R-:W-:-:S02]  /*0e70*/  HADD2.F32 R232, -RZ, R199.H0_H0 ;  /* 0x200000c7ffe87230 */ /* 0x000fc40000004100 */
[----:B------:R-:W-:Y:S01]  /*0e80*/  FADD.FTZ R193, -R3, R194 ;  /* 0x000000c203c17221 */ /* 0x000fe20000010100 */
[C---:B------:R-:W-:Y:S01]  /*0e90*/  FMUL.FTZ R216, R4.reuse, R202 ;  /* 0x000000ca04d87220 */ /* 0x040fe20000410000 */
[----:B------:R-:W-:Y:S02]  /*0ea0*/  HADD2.F32 R192, -RZ, R27.H0_H0 ;  /* 0x2000001bffc07230 */ /* 0x000fe40000004100 */
[----:B------:R-:W-:Y:S02]  /*0eb0*/  HADD2.F32 R196, -RZ, R196.H1_H1 ;  /* 0x300000c4ffc47230 */ /* 0x000fe40000004100 */
[----:B------:R-:W-:Y:S01]  /*0ec0*/  FMUL.FTZ R204, R4, R193 ;  /* 0x000000c104cc7220 */ /* 0x000fe20000410000 */
[----:B------:R-:W-:Y:S01]  /*0ed0*/  FADD.FTZ R102, R102, R232 ;  /* 0x000000e866667221 */ /* 0x000fe20000010000 */
[-C--:B------:R-:W-:Y:S01]  /*0ee0*/  FFMA.FTZ R62, R216, R232.reuse, R62 ;  /* 0x000000e8d83e7223 */ /* 0x080fe2000001003e */
[----:B------:R-:W-:Y:S02]  /*0ef0*/  HADD2.F32 R193, -RZ, R197.H0_H0 ;  /* 0x200000c5ffc17230 */ /* 0x000fe40000004100 */
[----:B------:R-:W-:Y:S01]  /*0f00*/  FMUL.FTZ R232, R192, R232 ;  /* 0x000000e8c0e87220 */ /* 0x000fe20000410000 */
[----:B------:R-:W-:-:S02]  /*0f10*/  HADD2.F32 R199, -RZ, R199.H1_H1 ;  /* 0x300000c7ffc77230 */ /* 0x000fc40000004100 */
[C---:B------:R-:W-:Y:S01]  /*0f20*/  FADD.FTZ R203, -R3.reuse, R203 ;  /* 0x000000cb03cb7221 */ /* 0x040fe20000010100 */
[----:B------:R-:W-:Y:S02]  /*0f30*/  HADD2.F32 R192, -RZ, R27.H1_H1 ;  /* 0x3000001bffc07230 */ /* 0x000fe40000004100 */
[----:B------:R-:W-:Y:S01]  /*0f40*/  FADD.FTZ R195, -R3, R195 ;  /* 0x000000c303c37221 */ /* 0x000fe20000010100 */
[-C--:B------:R-:W-:Y:S01]  /*0f50*/  FMUL.FTZ R251, R251, R196.reuse ;  /* 0x000000c4fbfb7220 */ /* 0x080fe20000410000 */
[----:B------:R-:W-:Y:S01]  /*0f60*/  FADD.FTZ R228, RZ, R245 ;  /* 0x000000f5ffe47221 */ /* 0x000fe20000010000 */
[----:B------:R-:W-:Y:S01]  /*0f70*/  FFMA.FTZ R227, R0, R245, RZ ;  /* 0x000000f500e37223 */ /* 0x000fe200000100ff */
[----:B------:R-:W-:Y:S01]  /*0f80*/  FADD.FTZ R97, R97, R196 ;  /* 0x000000c461617221 */ /* 0x000fe20000010000 */
[----:B------:R-:W-:Y:S01]  /*0f90*/  FFMA.FTZ R57, R12, R196, R57 ;  /* 0x000000c40c397223 */ /* 0x000fe20000010039 */
[----:B------:R-:W-:Y:S01]  /*0fa0*/  FADD.FTZ R98, R98, R193 ;  /* 0x000000c162627221 */ /* 0x000fe20000010000 */
[-C--:B------:R-:W-:Y:S01]  /*0fb0*/  FFMA.FTZ R58, R204, R193.reuse, R58 ;  /* 0x000000c1cc3a7223 */ /* 0x080fe2000001003a */
[----:B------:R-:W-:Y:S01]  /*0fc0*/  FMUL.FTZ R248, R248, R193 ;  /* 0x000000c1f8f87220 */ /* 0x000fe20000410000 */
[----:B------:R-:W-:-:S02]  /*0fd0*/  HADD2.F32 R244, -RZ, R197.H1_H1 ;  /* 0x300000c5fff47230 */ /* 0x000fc40000004100 */
[C---:B------:R-:W-:Y:S01]  /*0fe0*/  FMUL.FTZ R194, R4.reuse, R203 ;  /* 0x000000cb04c27220 */ /* 0x040fe20000410000 */
[----:B------:R-:W-:Y:S01]  /*0ff0*/  FMUL.FTZ R206, R4, R195 ;  /* 0x000000c304ce7220 */ /* 0x000fe20000410000 */
[----:B------:R-:W-:Y:S02]  /*1000*/  HADD2.F32 R193, -RZ, R25.H1_H1 ;  /* 0x30000019ffc17230 */ /* 0x000fe40000004100 */
[----:B------:R-:W-:Y:S01]  /*1010*/  FMUL.FTZ R196, R192, R199 ;  /* 0x000000c7c0c47220 */ /* 0x000fe20000410000 */
[----:B------:R-:W-:Y:S01]  /*1020*/  FADD.FTZ R228, R228, R251 ;  /* 0x000000fbe4e47221 */ /* 0x000fe20000010000 */
[----:B------:R-:W-:Y:S01]  /*1030*/  FFMA.FTZ R227, R12, R251, R227 ;  /* 0x000000fb0ce37223 */ /* 0x000fe200000100e3 */
[----:B------:R-:W-:Y:S01]  /*1040*/  FADD.FTZ R99, R99, R244 ;  /* 0x000000f463637221 */ /* 0x000fe20000010000 */
[-C--:B------:R-:W-:Y:S01]  /*1050*/  FFMA.FTZ R59, R206, R244.reuse, R59 ;  /* 0x000000f4ce3b7223 */ /* 0x080fe2000001003b */
[----:B------:R0:W-:Y:S01]  /*1060*/  STL [R1+0xc], R194 ;  /* 0x00000cc201007387 */ /* 0x0001e20000100800 */
[----:B------:R-:W-:Y:S01]  /*1070*/  FMUL.FTZ R244, R193, R244 ;  /* 0x000000f4c1f47220 */ /* 0x000fe20000410000 */
[----:B------:R-:W-:Y:S01]  /*1080*/  FADD.FTZ R228, R228, R248 ;  /* 0x000000f8e4e47221 */ /* 0x000fe20000010000 */
[----:B------:R-:W-:Y:S01]  /*1090*/  FFMA.FTZ R227, R204, R248, R227 ;  /* 0x000000f8cce37223 */ /* 0x000fe200000100e3 */
[----:B------:R0:W-:Y:S01]  /*10a0*/  STL [R1+0x20], R196 ;  /* 0x000020c401007387 */ /* 0x0001e20000100800 */
[----:B------:R-:W-:-:S02]  /*10b0*/  HADD2.F32 R198, -RZ, R198.H1_H1 ;  /* 0x300000c6ffc67230 */ /* 0x000fc40000004100 */
[----:B------:R-:W-:Y:S01]  /*10c0*/  FADD.FTZ R201, -R3, R201 ;  /* 0x000000c903c97221 */ /* 0x000fe20000010100 */
[----:B------:R-:W-:Y:S01]  /*10d0*/  FADD.FTZ R228, R228, R244 ;  /* 0x000000f4e4e47221 */ /* 0x000fe20000010000 */
[----:B------:R-:W-:Y:S02]  /*10e0*/  FFMA.FTZ R227, R206, R244, R227 ;  /* 0x000000f4cee37223 */ /* 0x000fe400000100e3 */
        /* <DEDUP_REMOVED lines=14> */
.L_x_11869:
[----:B------:R-:W-:Y:S05]  /*11d0*/  BSYNC.RECONVERGENT B2 ;  /* 0x0000000000027941 */ /* 0x000fea0003800200 */
.L_x_11868:
[----:B------:R-:W-:Y:S04]  /*11e0*/  BSSY.RECONVERGENT B2, `(.L_x_11870) ;  /* 0x000005f000027945 */ /* 0x000fe80003800200 */
[----:B------:R-:W-:Y:S05]  /*11f0*/  @!P4 BRA `(.L_x_11871) ;  /* 0x000000040074c947 */ /* 0x000fea0003800000 */
[----:B------:R-:W0:Y:S01]  /*1200*/  LDC.64 R196, c[0x0][0x428] ;  /* 0x00010a00ffc47b82 */ /* 0x000e220000000a00 */
[----:B------:R1:W-:Y:S07]  /*1210*/  STL.64 [R1+0x38], R6 ;  /* 0x0000380601007387 */ /* 0x0003ee0000100a00 */
[----:B------:R-:W2:Y:S01]  /*1220*/  LDC.64 R200, c[0x0][0x3a8] ;  /* 0x0000ea00ffc87b82 */ /* 0x000ea20000000a00 */
[----:B0-----:R-:W-:-:S06]  /*1230*/  IMAD.WIDE.U32 R196, R226, 0x10, R196 ;  /* 0x00000010e2c47825 */ /* 0x001fcc00078e00c4 */
[----:B------:R-:W3:Y:S01]  /*1240*/  LDG.E.128 R196, desc[UR6][R196.64] ;  /* 0x00000006c4c47981 */ /* 0x000ee2000c1e1d00 */
[----:B--2---:R-:W-:-:S05]  /*1250*/  IMAD.WIDE.U32 R200, R2, 0x20, R200 ;  /* 0x0000002002c87825 */ /* 0x004fca00078e00c8 */
[----:B------:R-:W2:Y:S04]  /*1260*/  LDG.E.128 R192, desc[UR6][R200.64] ;  /* 0x00000006c8c07981 */ /* 0x000ea8000c1e1d00 */
[----:B------:R-:W4:Y:S01]  /*1270*/  LDG.E.128 R200, desc[UR6][R200.64+0x10] ;  /* 0x00001006c8c87981 */ /* 0x000f22000c1e1d00 */
[----:B------:R-:W-:-:S04]  /*1280*/  ISETP.NE.U32.AND P0, PT, RZ, UR10, PT ;  /* 0x0000000aff007c0c */ /* 0x000fc8000bf05070 */
[----:B------:R-:W-:Y:S01]  /*1290*/  ISETP.NE.AND.EX P0, PT, RZ, UR11, PT, P0 ;  /* 0x0000000bff007c0c */ /* 0x000fe2000bf05300 */
[----:B------:R-:W-:-:S12]  /*12a0*/  HADD2.F32 R14, -RZ, R32.H0_H0 ;  /* 0x20000020ff0e7230 */ /* 0x000fd80000004100 */
[----:B-1----:R-:W0:Y:S01]  /*12b0*/  @P0 LDC.64 R6, c[0x0][0x438] ;  /* 0x00010e00ff060b82 */ /* 0x002e220000000a00 */
[----:B------:R-:W-:Y:S02]  /*12c0*/  HADD2.F32 R247, -RZ, R33.H0_H0 ;  /* 0x20000021fff77230 */ /* 0x000fe40000004100 */
[----:B------:R-:W-:Y:S02]  /*12d0*/  HADD2.F32 R231, -RZ, R35.H0_H0 ;  /* 0x20000023ffe77230 */ /* 0x000fe40000004100 */
[----:B------:R-:W-:Y:S02]  /*12e0*/  HADD2.F32 R240, -RZ, R34.H0_H0 ;  /* 0x20000022fff07230 */ /* 0x000fe40000004100 */
[----:B------:R-:W-:Y:S02]  /*12f0*/  HADD2.F32 R250, -RZ, R32.H1_H1 ;  /* 0x30000020fffa7230 */ /* 0x000fe40000004100 */
[----:B------:R-:W-:Y:S02]  /*1300*/  HADD2.F32 R243, -RZ, R33.H1_H1 ;  /* 0x30000021fff37230 */ /* 0x000fe40000004100 */
[----:B0-----:R-:W-:-:S05]  /*1310*/  @P0 IMAD.WIDE.U32 R6, R2, 0x20, R6 ;  /* 0x0000002002060825 */ /* 0x001fca00078e0006 */
[----:B------:R0:W5:Y:S04]  /*1320*/  @P0 LDG.E.128 R20, desc[UR6][R6.64] ;  /* 0x0000000606140981 */ /* 0x000168000c1e1d00 */
[----:B------:R0:W5:Y:S04]  /*1330*/  @P0 LDG.E.128 R16, desc[UR6][R6.64+0x10] ;  /* 0x0000100606100981 */ /* 0x000168000c1e1d00 */
[----:B------:R0:W5:Y:S01]  /*1340*/  LDL.LU.64 R6, [R1+0x38] ;  /* 0x0000380001067983 */ /* 0x0001620000300a00 */
[----:B------:R-:W-:Y:S01]  /*1350*/  HADD2.F32 R237, -RZ, R34.H1_H1 ;  /* 0x30000022ffed7230 */ /* 0x000fe20000004100 */
[----:B------:R-:W-:-:S02]  /*1360*/  IADD3 R226, PT, PT, R226, 0x20, RZ ;  /* 0x00000020e2e27810 */ /* 0x000fc40007ffe0ff */
[----:B------:R-:W-:Y:S01]  /*1370*/  IADD3 R2, PT, PT, R2, 0x20, RZ ;  /* 0x0000002002027810 */ /* 0x000fe20007ffe0ff */
[----:B---3--:R-:W-:-:S05]  /*1380*/  HADD2.F32 R11, -RZ, R196.H0_H0 ;  /* 0x200000c4ff0b7230 */ /* 0x008fca0000004100 */
[----:B------:R-:W-:Y:S01]  /*1390*/  FMUL.FTZ R205, R14, R11 ;  /* 0x0000000b0ecd7220 */ /* 0x000fe20000410000 */
[C---:B--2---:R-:W-:Y:S01]  /*13a0*/  FADD.FTZ R9, -R3.reuse, R192 ;  /* 0x000000c003097221 */ /* 0x044fe20000010100 */
[C---:B------:R-:W-:Y:S01]  /*13b0*/  FADD.FTZ R14, -R3.reuse, R194 ;  /* 0x000000c2030e7221 */ /* 0x040fe20000010100 */
[----:B------:R-:W-:Y:S02]  /*13c0*/  FADD.FTZ R193, -R3, R193 ;  /* 0x000000c103c17221 */ /* 0x000fe40000010100 */
[C---:B-----5:R-:W-:Y:S01]  /*13d0*/  FMUL.FTZ R9, R4.reuse, R9 ;  /* 0x0000000904097220 */ /* 0x060fe20000410000 */
[----:B------:R-:W-:Y:S02]  /*13e0*/  HADD2.F32 R192, -RZ, R197.H0_H0 ;  /* 0x200000c5ffc07230 */ /* 0x000fe40000004100 */
[----:B------:R-:W-:Y:S01]  /*13f0*/  FMUL.FTZ R14, R4, R14 ;  /* 0x0000000e040e7220 */ /* 0x000fe20000410000 */
[----:B------:R-:W-:Y:S01]  /*1400*/  FADD.FTZ R64, R64, R11 ;  /* 0x0000000b40407221 */ /* 0x000fe20000010000 */
[----:B------:R-:W-:Y:S01]  /*1410*/  FFMA.FTZ R104, R9, R11, R104 ;  /* 0x0000000b09687223 */ /* 0x000fe20000010068 */
[C---:B----4-:R-:W-:Y:S01]  /*1420*/  FADD.FTZ R202, -R3.reuse, R202 ;  /* 0x000000ca03ca7221 */ /* 0x050fe20000010100 */
[----:B------:R-:W-:Y:S01]  /*1430*/  FMUL.FTZ R11, R4, R193 ;  /* 0x000000c1040b7220 */ /* 0x000fe20000410000 */
[----:B------:R-:W-:Y:S01]  /*1440*/  FADD.FTZ R200, -R3, R200 ;  /* 0x000000c803c87221 */ /* 0x000fe20000010100 */
[----:B------:R-:W-:-:S02]  /*1450*/  HADD2.F32 R193, -RZ, R199.H0_H0 ;  /* 0x200000c7ffc17230 */ /* 0x000fc40000004100 */
[----:B------:R-:W-:Y:S01]  /*1460*/  FADD.FTZ R66, R66, R192 ;  /* 0x000000c042427221 */ /* 0x000fe20000010000 */
[-C--:B------:R-:W-:Y:S01]  /*1470*/  FFMA.FTZ R106, R14, R192.reuse, R106 ;  /* 0x000000c00e6a7223 */ /* 0x080fe2000001006a */
[----:B------:R-:W-:Y:S01]  /*1480*/  FMUL.FTZ R247, R247, R192 ;  /* 0x000000c0f7f77220 */ /* 0x000fe20000410000 */
[C---:B------:R-:W-:Y:S01]  /*1490*/  FMUL.FTZ R217, R4.reuse, R202 ;  /* 0x000000ca04d97220 */ /* 0x040fe20000410000 */
[----:B------:R-:W-:Y:S01]  /*14a0*/  HADD2.F32 R192, -RZ, R198.H0_H0 ;  /* 0x200000c6ffc07230 */ /* 0x000fe20000004100 */
[----:B------:R-:W-:Y:S01]  /*14b0*/  MOV R194, R205 ;  /* 0x000000cd00c27202 */ /* 0x000fe20000000f00 */
[----:B------:R-:W-:Y:S02]  /*14c0*/  HADD2.F32 R196, -RZ, R196.H1_H1 ;  /* 0x300000c4ffc47230 */ /* 0x000fe40000004100 */
[----:B------:R-:W-:Y:S01]  /*14d0*/  FMUL.FTZ R208, R4, R200 ;  /* 0x000000c804d07220 */ /* 0x000fe20000410000 */
[----:B------:R-:W-:Y:S01]  /*14e0*/  FADD.FTZ R74, R74, R193 ;  /* 0x000000c14a4a7221 */ /* 0x000fe20000010000 */
[-C--:B------:R-:W-:Y:S01]  /*14f0*/  FFMA.FTZ R110, R217, R193.reuse, R110 ;  /* 0x000000c1d96e7223 */ /* 0x080fe2000001006e */
[----:B------:R-:W-:Y:S01]  /*1500*/  FMUL.FTZ R231, R231, R193 ;  /* 0x000000c1e7e77220 */ /* 0x000fe20000410000 */
[----:B------:R-:W-:Y:S01]  /*1510*/  FADD.FTZ R195, -R3, R195 ;  /* 0x000000c303c37221 */ /* 0x000fe20000010100 */
[----:B------:R-:W-:-:S02]  /*1520*/  HADD2.F32 R199, -RZ, R199.H1_H1 ;  /* 0x300000c7ffc77230 */ /* 0x000fc40000004100 */
[----:B------:R-:W-:Y:S01]  /*1530*/  FADD.FTZ R203, -R3, R203 ;  /* 0x000000cb03cb7221 */ /* 0x000fe20000010100 */
[----:B------:R-:W-:Y:S02]  /*1540*/  HADD2.F32 R193, -RZ, R35.H1_H1 ;  /* 0x30000023ffc17230 */ /* 0x000fe40000004100 */
[----:B------:R-:W-:Y:S01]  /*1550*/  FADD.FTZ R72, R72, R192 ;  /* 0x000000c048487221 */ /* 0x000fe20000010000 */
[-C--:B------:R-:W-:Y:S01]  /*1560*/  FFMA.FTZ R108, R208, R192.reuse, R108 ;  /* 0x000000c0d06c7223 */ /* 0x080fe2000001006c */
[----:B------:R-:W-:Y:S01]  /*1570*/  FMUL.FTZ R240, R240, R192 ;  /* 0x000000c0f0f07220 */ /* 0x000fe20000410000 */
[----:B------:R-:W-:Y:S01]  /*1580*/  FMUL.FTZ R250, R250, R196 ;  /* 0x000000c4fafa7220 */ /* 0x000fe20000410000 */
[----:B------:R-:W-:Y:S01]  /*1590*/  FADD.FTZ R192, R228, R194 ;  /* 0x000000c2e4c07221 */ /* 0x000fe20000010000 */
[----:B------:R-:W-:Y:S01]  /*15a0*/  FFMA.FTZ R227, R9, R194, R227 ;  /* 0x000000c209e37223 */ /* 0x000fe200000100e3 */
[----:B------:R1:W-:Y:S01]  /*15b0*/  STL [R1], R205 ;  /* 0x000000cd01007387 */ /* 0x0003e20000100800 */
[----:B------:R-:W-:Y:S01]  /*15c0*/  FMUL.FTZ R194, R4, R203 ;  /* 0x000000cb04c27220 */ /* 0x000fe20000410000 */
[----:B------:R-:W-:-:S02]  /*15d0*/  HADD2.F32 R197, -RZ, R197.H1_H1 ;  /* 0x300000c5ffc57230 */ /* 0x000fc40000004100 */
[----:B------:R-:W-:Y:S01]  /*15e0*/  FADD.FTZ R192, R192, R250 ;  /* 0x000000fac0c07221 */ /* 0x000fe20000010000 */
[----:B------:R-:W-:Y:S01]  /*15f0*/  FFMA.FTZ R227, R11, R250, R227 ;  /* 0x000000fa0be37223 */ /* 0x000fe200000100e3 */
[----:B-1----:R-:W-:Y:S01]  /*1600*/  FMUL.FTZ R205, R4, R195 ;  /* 0x000000c304cd7220 */ /* 0x002fe20000410000 */
[----:B------:R-:W-:Y:S01]  /*1610*/  FMUL.FTZ R195, R193, R199 ;  /* 0x000000c7c1c37220 */ /* 0x000fe20000410000 */
[----:B------:R0:W-:Y:S01]  /*1620*/  STL [R1+0x8], R194 ;  /* 0x000008c201007387 */ /* 0x0001e20000100800 */
[----:B------:R-:W-:Y:S01]  /*1630*/  FMUL.FTZ R243, R243, R197 ;  /* 0x000000c5f3f37220 */ /* 0x000fe20000410000 */
[----:B------:R-:W-:Y:S01]  /*1640*/  FADD.FTZ R192, R192, R247 ;  /* 0x000000f7c0c07221 */ /* 0x000fe20000010000 */
[----:B------:R-:W-:Y:S01]  /*1650*/  FFMA.FTZ R227, R14, R247, R227 ;  /* 0x000000f70ee37223 */ /* 0x000fe200000100e3 */
[----:B------:R0:W-:Y:S01]  /*1660*/  STL [R1+0x1c], R195 ;  /* 0x00001cc301007387 */ /* 0x0001e20000100800 */
[----:B------:R-:W-:Y:S02]  /*1670*/  HADD2.F32 R198, -RZ, R198.H1_H1 ;  /* 0x300000c6ffc67230 */ /* 0x000fe40000004100 */
        /* <DEDUP_REMOVED lines=21> */
.L_x_11871:
[----:B------:R-:W-:Y:S05]  /*17d0*/  BSYNC.RECONVERGENT B2 ;  /* 0x0000000000027941 */ /* 0x000fea0003800200 */
.L_x_11870:
[----:B------:R-:W-:Y:S04]  /*17e0*/  BSSY.RECONVERGENT B2, `(.L_x_11872) ;  /* 0x000005d000027945 */ /* 0x000fe80003800200 */
[----:B------:R-:W-:Y:S05]  /*17f0*/  @!P3 BRA `(.L_x_11873) ;  /* 0x00000004006cb947 */ /* 0x000fea0003800000 */
[----:B------:R-:W0:Y:S01]  /*1800*/  LDC.64 R196, c[0x0][0x3a8] ;  /* 0x0000ea00ffc47b82 */ /* 0x000e220000000a00 */
[----:B------:R1:W-:Y:S07]  /*1810*/  STL.64 [R1+0x38], R6 ;  /* 0x0000380601007387 */ /* 0x0003ee0000100a00 */
[----:B------:R-:W2:Y:S01]  /*1820*/  LDC.64 R192, c[0x0][0x428] ;  /* 0x00010a00ffc07b82 */ /* 0x000ea20000000a00 */
[----:B0-----:R-:W-:-:S05]  /*1830*/  IMAD.WIDE.U32 R196, R2, 0x20, R196 ;  /* 0x0000002002c47825 */ /* 0x001fca00078e00c4 */
[----:B------:R-:W3:Y:S01]  /*1840*/  LDG.E.128 R200, desc[UR6][R196.64] ;  /* 0x00000006c4c87981 */ /* 0x000ee2000c1e1d00 */
[----:B--2---:R-:W-:-:S06]  /*1850*/  IMAD.WIDE.U32 R192, R226, 0x10, R192 ;  /* 0x00000010e2c07825 */ /* 0x004fcc00078e00c0 */
[----:B------:R-:W2:Y:S04]  /*1860*/  LDG.E.128 R192, desc[UR6][R192.64] ;  /* 0x00000006c0c07981 */ /* 0x000ea8000c1e1d00 */
[----:B------:R-:W4:Y:S01]  /*1870*/  LDG.E.128 R196, desc[UR6][R196.64+0x10] ;  /* 0x00001006c4c47981 */ /* 0x000f22000c1e1d00 */
[----:B------:R-:W-:-:S04]  /*1880*/  ISETP.NE.U32.AND P0, PT, RZ, UR10, PT ;  /* 0x0000000aff007c0c */ /* 0x000fc8000bf05070 */
[----:B------:R-:W-:Y:S01]  /*1890*/  ISETP.NE.AND.EX P0, PT, RZ, UR11, PT, P0 ;  /* 0x0000000bff007c0c */ /* 0x000fe2000bf05300 */
[--C-:B------:R-:W-:Y:S02]  /*18a0*/  HADD2.F32 R10, -RZ, R40.reuse.H0_H0 ;  /* 0x20000028ff0a7230 */ /* 0x100fe40000004100 */
[----:B------:R-:W-:-:S10]  /*18b0*/  HADD2.F32 R249, -RZ, R40.H1_H1 ;  /* 0x30000028fff97230 */ /* 0x000fd40000004100 */
[----:B-1----:R-:W0:Y:S01]  /*18c0*/  @P0 LDC.64 R6, c[0x0][0x438] ;  /* 0x00010e00ff060b82 */ /* 0x002e220000000a00 */
[--C-:B------:R-:W-:Y:S02]  /*18d0*/  HADD2.F32 R242, -RZ, R41.reuse.H1_H1 ;  /* 0x30000029fff27230 */ /* 0x100fe40000004100 */
[----:B------:R-:W-:Y:S02]  /*18e0*/  HADD2.F32 R246, -RZ, R41.H0_H0 ;  /* 0x20000029fff67230 */ /* 0x000fe40000004100 */
[----:B------:R-:W-:Y:S02]  /*18f0*/  HADD2.F32 R230, -RZ, R43.H0_H0 ;  /* 0x2000002bffe67230 */ /* 0x000fe40000004100 */
[--C-:B------:R-:W-:Y:S02]  /*1900*/  HADD2.F32 R239, -RZ, R42.reuse.H0_H0 ;  /* 0x2000002affef7230 */ /* 0x100fe40000004100 */
[----:B------:R-:W-:Y:S02]  /*1910*/  HADD2.F32 R236, -RZ, R42.H1_H1 ;  /* 0x3000002affec7230 */ /* 0x000fe40000004100 */
[----:B0-----:R-:W-:-:S05]  /*1920*/  @P0 IMAD.WIDE.U32 R6, R2, 0x20, R6 ;  /* 0x0000002002060825 */ /* 0x001fca00078e0006 */
[----:B------:R0:W5:Y:S04]  /*1930*/  @P0 LDG.E.128 R168, desc[UR6][R6.64] ;  /* 0x0000000606a80981 */ /* 0x000168000c1e1d00 */
[----:B------:R0:W5:Y:S04]  /*1940*/  @P0 LDG.E.128 R172, desc[UR6][R6.64+0x10] ;  /* 0x0000100606ac0981 */ /* 0x000168000c1e1d00 */
[----:B------:R0:W5:Y:S01]  /*1950*/  LDL.LU.64 R6, [R1+0x38] ;  /* 0x0000380001067983 */ /* 0x0001620000300a00 */
[----:B------:R-:W-:Y:S02]  /*1960*/  IADD3 R226, PT, PT, R226, 0x20, RZ ;  /* 0x00000020e2e27810 */ /* 0x000fe40007ffe0ff */
[----:B------:R-:W-:Y:S01]  /*1970*/  IADD3 R2, PT, PT, R2, 0x20, RZ ;  /* 0x0000002002027810 */ /* 0x000fe20007ffe0ff */
[C---:B---3--:R-:W-:Y:S01]  /*1980*/  FADD.FTZ R13, -R3.reuse, R200 ;  /* 0x000000c8030d7221 */ /* 0x048fe20000010100 */
[----:B------:R-:W-:-:S03]  /*1990*/  FADD.FTZ R201, -R3, R201 ;  /* 0x000000c903c97221 */ /* 0x000fc60000010100 */
[----:B-----5:R-:W-:Y:S01]  /*19a0*/  FMUL.FTZ R8, R4, R13 ;  /* 0x0000000d04087220 */ /* 0x020fe20000410000 */
[--C-:B--2---:R-:W-:Y:S02]  /*19b0*/  HADD2.F32 R252, -RZ, R192.reuse.H0_H0 ;  /* 0x200000c0fffc7230 */ /* 0x104fe40000004100 */
[----:B------:R-:W-:-:S03]  /*19c0*/  HADD2.F32 R192, -RZ, R192.H1_H1 ;  /* 0x300000c0ffc07230 */ /* 0x000fc60000004100 */
[----:B------:R-:W-:Y:S01]  /*19d0*/  FADD.FTZ R112, R112, R252 ;  /* 0x000000fc70707221 */ /* 0x000fe20000010000 */
[-C--:B------:R-:W-:Y:S01]  /*19e0*/  FFMA.FTZ R80, R8, R252.reuse, R80 ;  /* 0x000000fc08507223 */ /* 0x080fe20000010050 */
[----:B------:R-:W-:Y:S01]  /*19f0*/  FMUL.FTZ R252, R10, R252 ;  /* 0x000000fc0afc7220 */ /* 0x000fe20000410000 */
[----:B------:R-:W-:Y:S01]  /*1a00*/  FMUL.FTZ R10, R4, R201 ;  /* 0x000000c9040a7220 */ /* 0x000fe20000410000 */
[----:B------:R-:W-:Y:S01]  /*1a10*/  FADD.FTZ R15, -R3, R203 ;  /* 0x000000cb030f7221 */ /* 0x000fe20000010100 */
[----:B------:R-:W-:Y:S01]  /*1a20*/  FADD.FTZ R113, R113, R192 ;  /* 0x000000c071717221 */ /* 0x000fe20000010000 */
[-C--:B------:R-:W-:Y:S01]  /*1a30*/  FMUL.FTZ R249, R249, R192.reuse ;  /* 0x000000c0f9f97220 */ /* 0x080fe20000410000 */
[----:B------:R-:W-:Y:S01]  /*1a40*/  FFMA.FTZ R81, R10, R192, R81 ;  /* 0x000000c00a517223 */ /* 0x000fe20000010051 */
[----:B------:R-:W-:Y:S01]  /*1a50*/  FADD.FTZ R13, -R3, R202 ;  /* 0x000000ca030d7221 */ /* 0x000fe20000010100 */
[--C-:B------:R-:W-:Y:S02]  /*1a60*/  HADD2.F32 R192, -RZ, R193.reuse.H0_H0 ;  /* 0x200000c1ffc07230 */ /* 0x100fe40000004100 */
[----:B------:R-:W-:Y:S01]  /*1a70*/  FMUL.FTZ R15, R4, R15 ;  /* 0x0000000f040f7220 */ /* 0x000fe20000410000 */
[----:B------:R-:W-:-:S02]  /*1a80*/  HADD2.F32 R193, -RZ, R193.H1_H1 ;  /* 0x300000c1ffc17230 */ /* 0x000fc40000004100 */
[----:B------:R-:W-:Y:S01]  /*1a90*/  FMUL.FTZ R13, R4, R13 ;  /* 0x0000000d040d7220 */ /* 0x000fe20000410000 */
[C---:B----4-:R-:W-:Y:S01]  /*1aa0*/  FADD.FTZ R198, -R3.reuse, R198 ;  /* 0x000000c603c67221 */ /* 0x050fe20000010100 */
[----:B------:R-:W-:Y:S01]  /*1ab0*/  FADD.FTZ R196, -R3, R196 ;  /* 0x000000c403c47221 */ /* 0x000fe20000010100 */
[----:B------:R-:W-:Y:S01]  /*1ac0*/  FADD.FTZ R115, R115, R193 ;  /* 0x000000c173737221 */ /* 0x000fe20000010000 */
[-C--:B------:R-:W-:Y:S01]  /*1ad0*/  FFMA.FTZ R83, R15, R193.reuse, R83 ;  /* 0x000000c10f537223 */ /* 0x080fe20000010053 */
[----:B------:R-:W-:Y:S01]  /*1ae0*/  FMUL.FTZ R242, R242, R193 ;  /* 0x000000c1f2f27220 */ /* 0x000fe20000410000 */
[----:B------:R-:W-:Y:S02]  /*1af0*/  HADD2.F32 R193, -RZ, R195.H0_H0 ;  /* 0x200000c3ffc17230 */ /* 0x000fe40000004100 */
[----:B------:R-:W-:Y:S01]  /*1b00*/  FADD.FTZ R114, R114, R192 ;  /* 0x000000c072727221 */ /* 0x000fe20000010000 */
[-C--:B------:R-:W-:Y:S01]  /*1b10*/  FFMA.FTZ R82, R13, R192.reuse, R82 ;  /* 0x000000c00d527223 */ /* 0x080fe20000010052 */
[----:B------:R-:W-:Y:S01]  /*1b20*/  FMUL.FTZ R246, R246, R192 ;  /* 0x000000c0f6f67220 */ /* 0x000fe20000410000 */
[----:B------:R-:W-:Y:S01]  /*1b30*/  FMUL.FTZ R218, R4, R198 ;  /* 0x000000c604da7220 */ /* 0x000fe20000410000 */
[----:B------:R-:W-:-:S02]  /*1b40*/  HADD2.F32 R192, -RZ, R194.H0_H0 ;  /* 0x200000c2ffc07230 */ /* 0x000fc40000004100 */
[----:B------:R-:W-:Y:S01]  /*1b50*/  FMUL.FTZ R207, R4, R196 ;  /* 0x000000c404cf7220 */ /* 0x000fe20000410000 */
[----:B------:R-:W-:Y:S01]  /*1b60*/  FADD.FTZ R118, R118, R193 ;  /* 0x000000c176767221 */ /* 0x000fe20000010000 */
[-C--:B------:R-:W-:Y:S01]  /*1b70*/  FFMA.FTZ R86, R218, R193.reuse, R86 ;  /* 0x000000c1da567223 */ /* 0x080fe20000010056 */
[----:B------:R-:W-:Y:S01]  /*1b80*/  FMUL.FTZ R230, R230, R193 ;  /* 0x000000c1e6e67220 */ /* 0x000fe20000410000 */
[----:B------:R-:W-:Y:S02]  /*1b90*/  HADD2.F32 R195, -RZ, R195.H1_H1 ;  /* 0x300000c3ffc37230 */ /* 0x000fe40000004100 */
[----:B------:R-:W-:Y:S01]  /*1ba0*/  FADD.FTZ R199, -R3, R199 ;  /* 0x000000c703c77221 */ /* 0x000fe20000010100 */
[----:B------:R-:W-:Y:S02]  /*1bb0*/  HADD2.F32 R193, -RZ, R43.H1_H1 ;  /* 0x3000002bffc17230 */ /* 0x000fe40000004100 */
        /* <DEDUP_REMOVED lines=8> */
[----:B------:R-:W-:-:S02]  /*1c40*/  FFMA.FTZ R227, R10, R249, R227 ;  /* 0x000000f90ae37223 */ /* 0x000fc400000100e3 */
[----:B------:R0:W-:Y:S01]  /*1c50*/  STL [R1+0x4], R200 ;  /* 0x000004c801007387 */ /* 0x0001e20000100800 */
[----:B------:R-:W-:Y:S01]  /*1c60*/  FADD.FTZ R192, R192, R246 ;  /* 0x000000f6c0c07221 */ /* 0x000fe20000010000 */
[----:B------:R-:W-:Y:S02]  /*1c70*/  FFMA.FTZ R227, R13, R246, R227 ;  /* 0x000000f60de37223 */ /* 0x000fe400000100e3 */
[----:B------:R0:W-:Y:S01]  /*1c80*/  STL [R1+0x18], R201 ;  /* 0x000018c901007387 */ /* 0x0001e20000100800 */
[----:B------:R-:W-:Y:S02]  /*1c90*/  HADD2.F32 R194, -RZ, R194.H1_H1 ;  /* 0x300000c2ffc27230 */ /* 0x000fe40000004100 */
        /* <DEDUP_REMOVED lines=17> */
.L_x_11873:
[----:B------:R-:W-:Y:S05]  /*1db0*/  BSYNC.RECONVERGENT B2 ;  /* 0x0000000000027941 */ /* 0x000fea0003800200 */
.L_x_11872:
        /* <DEDUP_REMOVED lines=11> */
[--C-:B------:R-:W-:Y:S02]  /*1e70*/  HADD2.F32 R229, -RZ, R49.reuse.H1_H1 ;  /* 0x30000031ffe57230 */ /* 0x100fe40000004100 */
[--C-:B------:R-:W-:Y:S02]  /*1e80*/  HADD2.F32 R238, -RZ, R48.reuse.H0_H0 ;  /* 0x20000030ffee7230 */ /* 0x100fe40000004100 */
[----:B------:R-:W-:Y:S02]  /*1e90*/  HADD2.F32 R235, -RZ, R48.H1_H1 ;  /* 0x30000030ffeb7230 */ /* 0x000fe40000004100 */
[----:B------:R-:W-:Y:S02]  /*1ea0*/  HADD2.F32 R234, -RZ, R49.H0_H0 ;  /* 0x20000031ffea7230 */ /* 0x000fe40000004100 */
[----:B0-----:R-:W-:-:S05]  /*1eb0*/  @P0 IMAD.WIDE.U32 R214, R2, 0x20, R214 ;  /* 0x0000002002d60825 */ /* 0x001fca00078e00d6 */
[----:B------:R-:W5:Y:S04]  /*1ec0*/  @P0 LDG.E.128 R176, desc[UR6][R214.64] ;  /* 0x00000006d6b00981 */ /* 0x000f68000c1e1d00 */
[----:B------:R0:W5:Y:S01]  /*1ed0*/  @P0 LDG.E.128 R180, desc[UR6][R214.64+0x10] ;  /* 0x00001006d6b40981 */ /* 0x000162000c1e1d00 */
[--C-:B------:R-:W-:Y:S02]  /*1ee0*/  HADD2.F32 R221, -RZ, R50.reuse.H0_H0 ;  /* 0x20000032ffdd7230 */ /* 0x100fe40000004100 */
[----:B------:R-:W-:Y:S02]  /*1ef0*/  HADD2.F32 R223, -RZ, R50.H1_H1 ;  /* 0x30000032ffdf7230 */ /* 0x000fe40000004100 */
[C---:B--2---:R-:W-:Y:S01]  /*1f00*/  FADD.FTZ R195, -R3.reuse, R195 ;  /* 0x000000c303c37221 */ /* 0x044fe20000010100 */
[----:B------:R-:W-:-:S03]  /*1f10*/  FADD.FTZ R192, -R3, R192 ;  /* 0x000000c003c07221 */ /* 0x000fc60000010100 */
[----:B-----5:R-:W-:Y:S01]  /*1f20*/  FMUL.FTZ R219, R4, R195 ;  /* 0x000000c304db7220 */ /* 0x020fe20000410000 */
[C---:B------:R-:W-:Y:S01]  /*1f30*/  FADD.FTZ R193, -R3.reuse, R193 ;  /* 0x000000c103c17221 */ /* 0x040fe20000010100 */
[----:B---3--:R-:W-:Y:S02]  /*1f40*/  HADD2.F32 R2, -RZ, R201.H1_H1 ;  /* 0x300000c9ff027230 */ /* 0x008fe40000004100 */
[C---:B------:R-:W-:Y:S01]  /*1f50*/  FADD.FTZ R194, -R3.reuse, R194 ;  /* 0x000000c203c27221 */ /* 0x040fe20000010100 */
[C---:B----4-:R-:W-:Y:S01]  /*1f60*/  FADD.FTZ R198, -R3.reuse, R198 ;  /* 0x000000c603c67221 */ /* 0x050fe20000010100 */
[C---:B------:R-:W-:Y:S01]  /*1f70*/  FADD.FTZ R196, -R3.reuse, R196 ;  /* 0x000000c403c47221 */ /* 0x040fe20000010100 */
[C---:B------:R-:W-:Y:S01]  /*1f80*/  FADD.FTZ R197, -R3.reuse, R197 ;  /* 0x000000c503c57221 */ /* 0x040fe20000010100 */
[----:B------:R-:W-:Y:S01]  /*1f90*/  FADD.FTZ R199, -R3, R199 ;  /* 0x000000c703c77221 */ /* 0x000fe20000010100 */
[----:B------:R-:W-:Y:S02]  /*1fa0*/  HADD2.F32 R3, -RZ, R200.H0_H0 ;  /* 0x200000c8ff037230 */ /* 0x000fe40000004100 */
[----:B------:R-:W-:Y:S01]  /*1fb0*/  FADD.FTZ R123, R123, R2 ;  /* 0x000000027b7b7221 */ /* 0x000fe20000010000 */
[-C--:B------:R-:W-:Y:S01]  /*1fc0*/  FFMA.FTZ R91, R219, R2.reuse, R91 ;  /* 0x00000002db5b7223 */ /* 0x080fe2000001005b */
[----:B------:R-:W-:Y:S01]  /*1fd0*/  FMUL.FTZ R229, R229, R2 ;  /* 0x00000002e5e57220 */ /* 0x000fe20000410000 */
[----:B------:R-:W-:-:S02]  /*1fe0*/  HADD2.F32 R225, -RZ, R203.H0_H0 ;  /* 0x200000cbffe17230 */ /* 0x000fc40000004100 */
[C---:B------:R-:W-:Y:S01]  /*1ff0*/  FMUL.FTZ R224, R4.reuse, R198 ;  /* 0x000000c604e07220 */ /* 0x040fe20000410000 */
[----:B------:R-:W-:Y:S02]  /*2000*/  HADD2.F32 R2, -RZ, R51.H0_H0 ;  /* 0x20000033ff027230 */ /* 0x000fe40000004100 */
[----:B------:R-:W-:Y:S01]  /*2010*/  FMUL.FTZ R210, R4, R192 ;  /* 0x000000c004d27220 */ /* 0x000fe20000410000 */
[----:B------:R-:W-:Y:S02]  /*2020*/  HADD2.F32 R200, -RZ, R200.H1_H1 ;  /* 0x300000c8ffc87230 */ /* 0x000fe40000004100 */
[----:B------:R-:W-:Y:S01]  /*2030*/  FMUL.FTZ R238, R238, R3 ;  /* 0x00000003eeee7220 */ /* 0x000fe20000410000 */
[----:B------:R-:W-:Y:S01]  /*2040*/  FADD.FTZ R126, R126, R225 ;  /* 0x000000e17e7e7221 */ /* 0x000fe20000010000 */
[-C--:B------:R-:W-:Y:S01]  /*2050*/  FFMA.FTZ R94, R224, R225.reuse, R94 ;  /* 0x000000e1e05e7223 */ /* 0x080fe2000001005e */
[----:B------:R-:W-:Y:S01]  /*2060*/  FMUL.FTZ R225, R2, R225 ;  /* 0x000000e102e17220 */ /* 0x000fe20000410000 */
[----:B------:R-:W-:Y:S01]  /*2070*/  FADD.FTZ R120, R120, R3 ;  /* 0x0000000378787221 */ /* 0x000fe20000010000 */
[----:B------:R-:W-:Y:S01]  /*2080*/  FFMA.FTZ R88, R210, R3, R88 ;  /* 0x00000003d2587223 */ /* 0x000fe20000010058 */
[----:B------:R-:W-:-:S02]  /*2090*/  HADD2.F32 R203, -RZ, R203.H1_H1 ;  /* 0x300000cbffcb7230 */ /* 0x000fc40000004100 */
[----:B------:R-:W-:Y:S02]  /*20a0*/  HADD2.F32 R2, -RZ, R51.H1_H1 ;  /* 0x30000033ff027230 */ /* 0x000fe40000004100 */
[----:B0-----:R-:W-:Y:S01]  /*20b0*/  FMUL.FTZ R214, R4, R193 ;  /* 0x000000c104d67220 */ /* 0x001fe20000410000 */
[----:B------:R-:W-:Y:S02]  /*20c0*/  HADD2.F32 R3, -RZ, R201.H0_H0 ;  /* 0x200000c9ff037230 */ /* 0x000fe40000004100 */
        /* <DEDUP_REMOVED lines=9> */
[----:B------:R-:W-:Y:S01]  /*2160*/  FADD.FTZ R122, R122, R3 ;  /* 0x000000037a7a7221 */ /* 0x000fe20000010000 */
[C---:B------:R-:W-:Y:S01]  /*2170*/  FFMA.FTZ R90, R215.reuse, R3, R90 ;  /* 0x00000003d75a7223 */ /* 0x040fe2000001005a */
[----:B------:R-:W-:Y:S01]  /*2180*/  HADD2.F32 R3, -RZ, R202.H0_H0 ;  /* 0x200000caff037230 */ /* 0x000fe20000004100 */
[----:B------:R0:W-:Y:S01]  /*2190*/  STL [R1+0x14], R226 ;  /* 0x000014e201007387 */ /* 0x0001e20000100800 */
[----:B------:R-:W-:Y:S01]  /*21a0*/  FADD.FTZ R228, R228, R234 ;  /* 0x000000eae4e47221 */ /* 0x000fe20000010000 */
[----:B------:R-:W-:-:S02]  /*21b0*/  FFMA.FTZ R227, R215, R234, R227 ;  /* 0x000000ead7e37223 */ /* 0x000fc400000100e3 */
[----:B------:R0:W-:Y:S01]  /*21c0*/  STL [R1+0x10], R192 ;  /* 0x000010c001007387 */ /* 0x0001e20000100800 */
        /* <DEDUP_REMOVED lines=23> */
[----:B0-----:R-:W-:Y:S06]  /*2340*/  BRA `(.L_x_11874) ;  /* 0x0000000000907947 */ /* 0x001fec0003800000 */
.L_x_11867:
        /* <DEDUP_REMOVED lines=17> */
[----:B0-----:R-:W0:Y:S08]  /*2460*/  @P0 LDC.64 R2, c[0x0][0x438] ;  /* 0x00010e00ff020b82 */ /* 0x001e300000000a00 */
        /* <DEDUP_REMOVED lines=18> */
.L_x_11874:
[----:B------:R-:W-:Y:S05]  /*2590*/  BSYNC.RECONVERGENT B1 ;  /* 0x0000000000017941 */ /* 0x000fea0003800200 */
.L_x_11866:
[----:B------:R-:W2:Y:S01]  /*25a0*/  LDL R196, [R1+0x30] ;  /* 0x0000300001c47983 */ /* 0x000ea20000100800 */
[----:B------:R-:W-:Y:S01]  /*25b0*/  UMOV UR4, 0xffffffff ;  /* 0xffffffff00047882 */ /* 0x000fe20000000000 */
[----:B--2---:R-:W-:Y:S02]  /*25c0*/  ISETP.GE.AND P2, PT, R196, 0x1, PT ;  /* 0x00000001c400780c */ /* 0x004fe40003f46270 */
[----:B------:R-:W-:Y:S11]  /*25d0*/  BRA.DIV UR4, `(.L_x_11875) ;  /* 0x0000009a04147947 */ /* 0x000ff6000b800000 */
[----:B-1----:R-:W1:Y:S02]  /*25e0*/  SHFL.BFLY PT, R194, R228, 0x1, 0x1f ;  /* 0x0c201f00e4c27f89 */ /* 0x002e6400000e0000 */
        /* <DEDUP_REMOVED lines=17> */
.L_x_12050:
[----:B------:R-:W3:Y:S04]  /*2700*/  LDL R192, [R1+0x24] ;  /* 0x0000240001c07983 */ /* 0x000ee80000100800 */
[----:B------:R-:W4:Y:S04]  /*2710*/  LDL.LU R194, [R1+0x28] ;  /* 0x0000280001c27983 */ /* 0x000f280000300800 */
[----:B------:R-:W2:Y:S01]  /*2720*/  LDL.LU R193, [R1+0x2c] ;  /* 0x00002c0001c17983 */ /* 0x000ea20000300800 */
[----:B------:R-:W-:Y:S01]  /*2730*/  @P2 IADD3 R3, PT, PT, R196, -0x1, RZ ;  /* 0xffffffffc4032810 */ /* 0x000fe20007ffe0ff */
[----:B------:R-:W-:Y:S01]  /*2740*/  FADD.FTZ R195, R228, R195 ;  /* 0x000000c3e4c37221 */ /* 0x000fe20000010000 */
[----:B------:R-:W-:Y:S01]  /*2750*/  ISETP.GE.U32.AND P3, PT, R7, 0x20, PT ;  /* 0x000000200700780c */ /* 0x000fe20003f66070 */
[----:B0-----:R-:W-:Y:S01]  /*2760*/  FADD.FTZ R2, R227, R2 ;  /* 0x00000002e3027221 */ /* 0x001fe20000010000 */
[----:B------:R-:W-:Y:S01]  /*2770*/  ISETP.NE.AND P0, PT, RZ, UR8, PT ;  /* 0x00000008ff007c0c */ /* 0x000fe2000bf05270 */
[----:B------:R-:W-:Y:S01]  /*2780*/  BSSY.RECONVERGENT B1, `(.L_x_11876) ;  /* 0x00001fe000017945 */ /* 0x000fe20003800200 */
[----:B---3--:R-:W-:-:S05]  /*2790*/  @P2 IMAD R3, R3, R192, RZ ;  /* 0x000000c003032224 */ /* 0x008fca00078e02ff */
[----:B------:R-:W-:-:S04]  /*27a0*/  @P2 SHF.R.S32.HI R192, RZ, 0x1f, R3 ;  /* 0x0000001fffc02819 */ /* 0x000fc80000011403 */
[----:B------:R-:W-:Y:S01]  /*27b0*/  @P2 LEA.HI R3, R192, R3, RZ, 0x3 ;  /* 0x00000003c0032211 */ /* 0x000fe200078f18ff */
[----:B------:R-:W-:-:S03]  /*27c0*/  HFMA2 R192, -RZ, RZ, 0, 0 ;  /* 0x00000000ffc07431 */ /* 0x000fc600000001ff */
[----:B----4-:R-:W-:Y:S01]  /*27d0*/  @P2 LEA.HI.SX32 R192, R3, R194, 0x1d ;  /* 0x000000c203c02211 */ /* 0x010fe200078feaff */
[----:B------:R-:W-:Y:S01]  /*27e0*/  FMUL.FTZ R194, R195, UR9 ;  /* 0x00000009c3c27c20 */ /* 0x000fe20008410000 */
[----:B--2---:R-:W-:Y:S01]  /*27f0*/  MOV R195, R193 ;  /* 0x000000c100c37202 */ /* 0x004fe20000000f00 */
[----:B------:R-:W-:-:S03]  /*2800*/  FMUL.FTZ R193, R2, UR9 ;  /* 0x0000000902c17c20 */ /* 0x000fc60008410000 */
[----:B------:R-:W-:Y:S01]  /*2810*/  FSEL R194, R194, RZ, !P0 ;  /* 0x000000ffc2c27208 */ /* 0x000fe20004000000 */
[----:B------:R-:W-:Y:S06]  /*2820*/  @!P3 BRA `(.L_x_11877) ;  /* 0x0000001c00ccb947 */ /* 0x000fec0003800000 */
[----:B------:R-:W-:Y:S04]  /*2830*/  BSSY.RECONVERGENT B2, `(.L_x_11878) ;  /* 0x0000005000027945 */ /* 0x000fe80003800200 */
[----:B------:R-:W-:Y:S05]  /*2840*/  @!P2 BRA `(.L_x_11879) ;  /* 0x00000000000ca947 */ /* 0x000fea0003800000 */
[----:B------:R-:W0:Y:S02]  /*2850*/  LDC.64 R184, c[0x0][0x390] ;  /* 0x0000e400ffb87b82 */ /* 0x000e240000000a00 */
[----:B0-----:R-:W-:-:S06]  /*2860*/  IMAD.WIDE.U32 R184, R192, 0x10, R184 ;  /* 0x00000010c0b87825 */ /* 0x001fcc00078e00b8 */
[----:B------:R-:W5:Y:S02]  /*2870*/  LDG.E.128 R184, desc[UR6][R184.64] ;  /* 0x00000006b8b87981 */ /* 0x000f64000c1e1d00 */
.L_x_11879:
[----:B------:R-:W-:Y:S05]  /*2880*/  BSYNC.RECONVERGENT B2 ;  /* 0x0000000000027941 */ /* 0x000fea0003800200 */
.L_x_11878:
        /* <DEDUP_REMOVED lines=19> */
[----:B------:R-:W-:-:S05]  /*29c0*/  HADD2.F32 R197, -RZ, R28.H0_H0 ;  /* 0x2000001cffc57230 */ /* 0x000fca0000004100 */
[----:B------:R-:W-:-:S05]  /*29d0*/  FMUL.FTZ R196, R196, R197 ;  /* 0x000000c5c4c47220 */ /* 0x000fca0000410000 */
[----:B------:R-:W-:-:S04]  /*29e0*/  F2FP.F16.F32.PACK_AB R196, RZ, R196 ;  /* 0x000000c4ffc4723e */ /* 0x000fc800000000ff */
[----:B------:R-:W-:-:S07]  /*29f0*/  PRMT R188, R196, 0x7610, R188 ;  /* 0x00007610c4bc7816 */ /* 0x000fce00000000bc */
.L_x_11884:
[----:B------:R-:W-:Y:S05]  /*2a00*/  BSYNC.RECONVERGENT B3 ;  /* 0x0000000000037941 */ /* 0x000fea0003800200 */
.L_x_11883:
        /* <DEDUP_REMOVED lines=10> */
[----:B------:R-:W-:-:S05]  /*2ab0*/  HADD2.F32 R197, -RZ, R28.H1_H1 ;  /* 0x3000001cffc57230 */ /* 0x000fca0000004100 */
[----:B------:R-:W-:-:S05]  /*2ac0*/  FMUL.FTZ R196, R196, R197 ;  /* 0x000000c5c4c47220 */ /* 0x000fca0000410000 */
[----:B------:R-:W-:-:S04]  /*2ad0*/  F2FP.F16.F32.PACK_AB R196, RZ, R196 ;  /* 0x000000c4ffc4723e */ /* 0x000fc800000000ff */
[----:B------:R-:W-:-:S07]  /*2ae0*/  PRMT R188, R188, 0x5410, R196 ;  /* 0x00005410bcbc7816 */ /* 0x000fce00000000c4 */
.L_x_11886:
[----:B------:R-:W-:Y:S05]  /*2af0*/  BSYNC.RECONVERGENT B3 ;  /* 0x0000000000037941 */ /* 0x000fea0003800200 */
.L_x_11885:
        /* <DEDUP_REMOVED lines=14> */
.L_x_11888:
[----:B------:R-:W-:Y:S05]  /*2be0*/  BSYNC.RECONVERGENT B3 ;  /* 0x0000000000037941 */ /* 0x000fea0003800200 */
.L_x_11887:
        /* <DEDUP_REMOVED lines=14> */
.L_x_11890:
[----:B------:R-:W-:Y:S05]  /*2cd0*/  BSYNC.RECONVERGENT B3 ;  /* 0x0000000000037941 */ /* 0x000fea0003800200 */
.L_x_11889:
        /* <DEDUP_REMOVED lines=14> */
.L_x_11892:
[----:B------:R-:W-:Y:S05]  /*2dc0*/  BSYNC.RECONVERGENT B3 ;  /* 0x0000000000037941 */ /* 0x000fea0003800200 */
.L_x_11891:
        /* <DEDUP_REMOVED lines=14> */
.L_x_11894:
[----:B------:R-:W-:Y:S05]  /*2eb0*/  BSYNC.RECONVERGENT B3 ;  /* 0x0000000000037941 */ /* 0x000fea0003800200 */
.L_x_11893:
        /* <DEDUP_REMOVED lines=14> */
.L_x_11896:
[----:B------:R-:W-:Y:S05]  /*2fa0*/  BSYNC.RECONVERGENT B3 ;  /* 0x0000000000037941 */ /* 0x000fea0003800200 */
.L_x_11895:
[----:B------:R-:W-:Y:S05]  /*2fb0*/  @!P2 BRA `(.L_x_11897) ;  /* 0x0000001400b8a947 */ /* 0x000fea0003800000 */
[----:B------:R-:W2:Y:S04]  /*2fc0*/  LDL R196, [R1+0xc] ;  /* 0x00000c0001c47983 */ /* 0x000ea80000100800 */
[----:B------:R-:W3:Y:S01]  /*2fd0*/  LDL R197, [R1+0x20] ;  /* 0x0000200001c57983 */ /* 0x000ee20000100800 */
[----:B------:R-:W-:Y:S01]  /*2fe0*/  ISETP.GT.AND P0, PT, R5, RZ, PT ;  /* 0x000000ff0500720c */ /* 0x000fe20003f04270 */
[----:B--2---:R-:W-:-:S04]  /*2ff0*/  FFMA.FTZ R196, R196, R193, R194 ;  /* 0x000000c1c4c47223 */ /* 0x004fc800000100c2 */
[----:B---3--:R-:W-:-:S04]  /*3000*/  FADD.FTZ R196, R197, -R196 ;  /* 0x800000c4c5c47221 */ /* 0x008fc80000010000 */
[----:B-----5:R-:W-:Y:S01]  /*3010*/  FMUL.FTZ R196, R4, R196 ;  /* 0x000000c404c47220 */ /* 0x020fe20000410000 */
[----:B------:R-:W-:-:S04]  /*3020*/  HADD2.F32 R197, -RZ, R187.H1_H1 ;  /* 0x300000bbffc57230 */ /* 0x000fc80000004100 */
[----:B------:R-:W-:-:S05]  /*3030*/  FSEL R196, R196, RZ, P0 ;  /* 0x000000ffc4c47208 */ /* 0x000fca0000000000 */
[----:B------:R-:W-:-:S04]  /*3040*/  FMUL.FTZ R196, R196, UR12 ;  /* 0x0000000cc4c47c20 */ /* 0x000fc80008410000 */
[----:B------:R-:W-:Y:S01]  /*3050*/  FFMA.FTZ R135, R196, R197, R135 ;  /* 0x000000c5c4877223 */ /* 0x000fe20000010087 */
[----:B------:R-:W-:-:S05]  /*3060*/  HADD2.F32 R197, -RZ, R31.H1_H1 ;  /* 0x3000001fffc57230 */ /* 0x000fca0000004100 */
[----:B------:R-:W-:-:S05]  /*3070*/  FMUL.FTZ R196, R196, R197 ;  /* 0x000000c5c4c47220 */ /* 0x000fca0000410000 */
[----:B------:R-:W-:-:S04]  /*3080*/  F2FP.F16.F32.PACK_AB R196, RZ, R196 ;  /* 0x000000c4ffc4723e */ /* 0x000fc800000000ff */
[----:B------:R-:W-:Y:S01]  /*3090*/  PRMT R191, R191, 0x5410, R196 ;  /* 0x00005410bfbf7816 */ /* 0x000fe200000000c4 */
[----:B------:R-:W-:Y:S06]  /*30a0*/  BRA `(.L_x_11897) ;  /* 0x00000014007c7947 */ /* 0x000fec0003800000 */
.L_x_11882:
[----:B------:R-:W2:Y:S04]  /*30b0*/  LDL R197, [R1+0xc] ;  /* 0x00000c0001c57983 */ /* 0x000ea80000100800 */
[----:B------:R-:W3:Y:S01]  /*30c0*/  LDL R196, [R1+0x20] ;  /* 0x0000200001c47983 */ /* 0x000ee20000100800 */
[-CC-:B------:R-:W-:Y:S01]  /*30d0*/  FFMA.FTZ R68, R211, R193.reuse, R194.reuse ;  /* 0x000000c1d3447223 */ /* 0x180fe200000100c2 */
[-CC-:B------:R-:W-:Y:S01]  /*30e0*/  FFMA.FTZ R203, R216, R193.reuse, R194.reuse ;  /* 0x000000c1d8cb7223 */ /* 0x180fe200000100c2 */
[-CC-:B------:R-:W-:Y:S01]  /*30f0*/  FFMA.FTZ R79, R206, R193.reuse, R194.reuse ;  /* 0x000000c1ce4f7223 */ /* 0x180fe200000100c2 */
[-C--:B------:R-:W-:Y:S01]  /*3100*/  FFMA.FTZ R199, R204, R193.reuse, R194 ;  /* 0x000000c1ccc77223 */ /* 0x080fe200000100c2 */
[----:B------:R-:W-:Y:S01]  /*3110*/  FADD.FTZ R69, R233, -R68 ;  /* 0x80000044e9457221 */ /* 0x000fe20000010000 */
        /* <DEDUP_REMOVED lines=8> */
[C---:B-----5:R-:W-:Y:S01]  /*31a0*/  FMUL.FTZ R70, R4.reuse, R203 ;  /* 0x000000cb04467220 */ /* 0x060fe20000410000 */
        /* <DEDUP_REMOVED lines=10> */
[----:B------:R-:W-:Y:S01]  /*3250*/  FSEL R77, R77, RZ, P0 ;  /* 0x000000ff4d4d7208 */ /* 0x000fe20000000000 */
[----:B--2---:R-:W-:Y:S01]  /*3260*/  FFMA.FTZ R71, R197, R193, R194 ;  /* 0x000000c1c5477223 */ /* 0x004fe200000100c2 */
[----:B------:R-:W-:Y:S01]  /*3270*/  FADD.FTZ R197, R245, -R68 ;  /* 0x80000044f5c57221 */ /* 0x000fe20000010000 */
[----:B------:R-:W-:Y:S02]  /*3280*/  FMUL.FTZ R68, R4, R201 ;  /* 0x000000c904447220 */ /* 0x000fe40000410000 */
[----:B---3--:R-:W-:Y:S01]  /*3290*/  FADD.FTZ R71, R196, -R71 ;  /* 0x80000047c4477221 */ /* 0x008fe20000010000 */
[----:B------:R-:W-:-:S02]  /*32a0*/  FMUL.FTZ R76, R4, R197 ;  /* 0x000000c5044c7220 */ /* 0x000fc40000410000 */
[----:B------:R-:W-:Y:S01]  /*32b0*/  FSEL R68, R68, RZ, P0 ;  /* 0x000000ff44447208 */ /* 0x000fe20000000000 */
[----:B------:R-:W-:Y:S02]  /*32c0*/  FMUL.FTZ R71, R4, R71 ;  /* 0x0000004704477220 */ /* 0x000fe40000410000 */
[----:B------:R-:W-:-:S03]  /*32d0*/  FSEL R76, R76, RZ, P0 ;  /* 0x000000ff4c4c7208 */ /* 0x000fc60000000000 */
[----:B------:R-:W-:Y:S01]  /*32e0*/  FSEL R71, R71, RZ, P0 ;  /* 0x000000ff47477208 */ /* 0x000fe20000000000 */
[----:B------:R-:W-:Y:S06]  /*32f0*/  @!P2 BRA `(.L_x_11899) ;  /* 0x000000000030a947 */ /* 0x000fec0003800000 */
[----:B------:R-:W-:Y:S01]  /*3300*/  FFMA.FTZ R196, R0, R193, R194 ;  /* 0x000000c100c47223 */ /* 0x000fe200000100c2 */
[----:B------:R-:W-:Y:S01]  /*3310*/  ISETP.GT.AND P0, PT, R5, RZ, PT ;  /* 0x000000ff0500720c */ /* 0x000fe20003f04270 */
[----:B------:R-:W-:Y:S02]  /*3320*/  HADD2.F32 R197, -RZ, R184.H0_H0 ;  /* 0x200000b8ffc57230 */ /* 0x000fe40000004100 */
        /* <DEDUP_REMOVED lines=9> */
.L_x_11899:
[----:B------:R-:W-:Y:S05]  /*33c0*/  BSYNC.RECONVERGENT B3 ;  /* 0x0000000000037941 */ /* 0x000fea0003800200 */
.L_x_11898:
        /* <DEDUP_REMOVED lines=14> */
.L_x_11901:
[----:B------:R-:W-:Y:S05]  /*34b0*/  BSYNC.RECONVERGENT B3 ;  /* 0x0000000000037941 */ /* 0x000fea0003800200 */
.L_x_11900:
        /* <DEDUP_REMOVED lines=14> */
.L_x_11903:
[----:B------:R-:W-:Y:S05]  /*35a0*/  BSYNC.RECONVERGENT B3 ;  /* 0x0000000000037941 */ /* 0x000fea0003800200 */
.L_x_11902:
        /* <DEDUP_REMOVED lines=14> */
.L_x_11905:
[----:B------:R-:W-:Y:S05]  /*3690*/  BSYNC.RECONVERGENT B3 ;  /* 0x0000000000037941 */ /* 0x000fea0003800200 */
.L_x_11904:
        /* <DEDUP_REMOVED lines=14> */
.L_x_11907:
[----:B------:R-:W-:Y:S05]  /*3780*/  BSYNC.RECONVERGENT B3 ;  /* 0x0000000000037941 */ /* 0x000fea0003800200 */
.L_x_11906:
        /* <DEDUP_REMOVED lines=14> */
.L_x_11909:
[----:B------:R-:W-:Y:S05]  /*3870*/  BSYNC.RECONVERGENT B3 ;  /* 0x0000000000037941 */ /* 0x000fea0003800200 */
.L_x_11908:
        /* <DEDUP_REMOVED lines=14> */
.L_x_11911:
[----:B------:R-:W-:Y:S05]  /*3960*/  BSYNC.RECONVERGENT B3 ;  /* 0x0000000000037941 */ /* 0x000fea0003800200 */
.L_x_11910:
[----:B------:R-:W-:Y:S05]  /*3970*/  @!P2 BRA `(.L_x_11897) ;  /* 0x0000000c0048a947 */ /* 0x000fea0003800000 */
[----:B------:R-:W-:Y:S02]  /*3980*/  HADD2.F32 R197, -RZ, R187.H1_H1 ;  /* 0x300000bbffc57230 */ /* 0x000fe40000004100 */
[----:B------:R-:W-:-:S04]  /*3990*/  FMUL.FTZ R196, R71, UR12 ;  /* 0x0000000c47c47c20 */ /* 0x000fc80008410000 */
[----:B------:R-:W-:Y:S01]  /*39a0*/  FFMA.FTZ R135, R197, R196, R135 ;  /* 0x000000c4c5877223 */ /* 0x000fe20000010087 */
[----:B------:R-:W-:-:S05]  /*39b0*/  HADD2.F32 R197, -RZ, R31.H1_H1 ;  /* 0x3000001fffc57230 */ /* 0x000fca0000004100 */
[----:B------:R-:W-:-:S05]  /*39c0*/  FMUL.FTZ R196, R197, R196 ;  /* 0x000000c4c5c47220 */ /* 0x000fca0000410000 */
[----:B------:R-:W-:-:S04]  /*39d0*/  F2FP.F16.F32.PACK_AB R196, RZ, R196 ;  /* 0x000000c4ffc4723e */ /* 0x000fc800000000ff */
[----:B------:R-:W-:Y:S01]  /*39e0*/  PRMT R191, R191, 0x5410, R196 ;  /* 0x00005410bfbf7816 */ /* 0x000fe200000000c4 */
[----:B------:R-:W-:Y:S06]  /*39f0*/  BRA `(.L_x_11897) ;  /* 0x0000000c00287947 */ /* 0x000fec0003800000 */
.L_x_11881:
        /* <DEDUP_REMOVED lines=11> */
[----:B------:R-:W-:-:S05]  /*3ab0*/  @P2 HADD2.F32 R197, -RZ, R184.H0_H0 ;  /* 0x200000b8ffc52230 */ /* 0x000fca0000004100 */
[----:B------:R-:W-:Y:S01]  /*3ac0*/  @P2 FFMA.FTZ R128, R197, R196, R128 ;  /* 0x000000c4c5802223 */ /* 0x000fe20000010080 */
[----:B------:R-:W-:-:S05]  /*3ad0*/  @P2 HADD2.F32 R197, -RZ, R28.H0_H0 ;  /* 0x2000001cffc52230 */ /* 0x000fca0000004100 */
[----:B------:R-:W-:Y:S01]  /*3ae0*/  @P2 FMUL.FTZ R196, R197, R196 ;  /* 0x000000c4c5c42220 */ /* 0x000fe20000410000 */
[----:B------:R-:W-:-:S04]  /*3af0*/  @P1 FFMA.FTZ R197, R12, R193, R194 ;  /* 0x000000c10cc51223 */ /* 0x000fc800000100c2 */
[----:B------:R-:W-:Y:S01]  /*3b00*/  @P2 F2FP.F16.F32.PACK_AB R196, RZ, R196 ;  /* 0x000000c4ffc4223e */ /* 0x000fe200000000ff */
[----:B------:R-:W-:-:S03]  /*3b10*/  @P1 FADD.FTZ R197, R251, -R197 ;  /* 0x800000c5fbc51221 */ /* 0x000fc60000010000 */
[----:B------:R-:W-:Y:S02]  /*3b20*/  @P2 PRMT R188, R196, 0x7610, R188 ;  /* 0x00007610c4bc2816 */ /* 0x000fe400000000bc */
[----:B------:R-:W-:Y:S01]  /*3b30*/  MOV R196, R161 ;  /* 0x000000a100c47202 */ /* 0x000fe20000000f00 */
[----:B------:R-:W-:Y:S02]  /*3b40*/  @P1 FFMA.FTZ R196, R4, R197, R161 ;  /* 0x000000c504c41223 */ /* 0x000fe400000100a1 */
[----:B------:R-:W0:Y:S02]  /*3b50*/  @P2 LDC R197, c[0x0][0x40c] ;  /* 0x00010300ffc52b82 */ /* 0x000e240000000800 */
[----:B0-----:R-:W-:Y:S01]  /*3b60*/  @P2 FMUL.FTZ R196, R196, R197 ;  /* 0x000000c5c4c42220 */ /* 0x001fe20000410000 */
[----:B------:R-:W-:-:S05]  /*3b70*/  @P2 HADD2.F32 R197, -RZ, R184.H1_H1 ;  /* 0x300000b8ffc52230 */ /* 0x000fca0000004100 */
[----:B------:R-:W-:Y:S01]  /*3b80*/  @P2 FFMA.FTZ R129, R197, R196, R129 ;  /* 0x000000c4c5812223 */ /* 0x000fe20000010081 */
[----:B------:R-:W-:-:S05]  /*3b90*/  @P2 HADD2.F32 R197, -RZ, R28.H1_H1 ;  /* 0x3000001cffc52230 */ /* 0x000fca0000004100 */
        /* <DEDUP_REMOVED lines=60> */
[----:B------:R-:W-:-:S05]  /*3f60*/  @P2 FMUL.FTZ R196, R197, R196 ;  /* 0x000000c4c5c42220 */ /* 0x000fca0000410000 */
[----:B------:R-:W-:-:S04]  /*3f70*/  @P2 F2FP.F16.F32.PACK_AB R196, RZ, R196 ;  /* 0x000000c4ffc4223e */ /* 0x000fc800000000ff */
        /* <DEDUP_REMOVED lines=8> */
[----:B------:R-:W-:-:S03]  /*4000*/  HADD2.F32 R197, -RZ, R187.H1_H1 ;  /* 0x300000bbffc57230 */ /* 0x000fc60000004100 */
[----:B------:R-:W-:-:S04]  /*4010*/  FMUL.FTZ R196, R196, UR12 ;  /* 0x0000000cc4c47c20 */ /* 0x000fc80008410000 */
[----:B------:R-:W-:Y:S01]  /*4020*/  FFMA.FTZ R135, R197, R196, R135 ;  /* 0x000000c4c5877223 */ /* 0x000fe20000010087 */
[----:B------:R-:W-:-:S05]  /*4030*/  HADD2.F32 R197, -RZ, R31.H1_H1 ;  /* 0x3000001fffc57230 */ /* 0x000fca0000004100 */
[----:B------:R-:W-:-:S05]  /*4040*/  FMUL.FTZ R196, R197, R196 ;  /* 0x000000c4c5c47220 */ /* 0x000fca0000410000 */
[----:B------:R-:W-:-:S04]  /*4050*/  F2FP.F16.F32.PACK_AB R196, RZ, R196 ;  /* 0x000000c4ffc4723e */ /* 0x000fc800000000ff */
[----:B------:R-:W-:Y:S01]  /*4060*/  PRMT R191, R191, 0x5410, R196 ;  /* 0x00005410bfbf7816 */ /* 0x000fe200000000c4 */
[----:B------:R-:W-:Y:S06]  /*4070*/  BRA `(.L_x_11897) ;  /* 0x0000000400887947 */ /* 0x000fec0003800000 */
.L_x_11912:
[----:B------:R-:W2:Y:S01]  /*4080*/  LDL R198, [R1+0xc] ;  /* 0x00000c0001c67983 */ /* 0x000ea20000100800 */
[----:B------:R-:W0:Y:S03]  /*4090*/  @P2 LDC R71, c[0x0][0x40c] ;  /* 0x00010300ff472b82 */ /* 0x000e260000000800 */
[----:B------:R-:W3:Y:S01]  /*40a0*/  LDL R197, [R1+0x20] ;  /* 0x0000200001c57983 */ /* 0x000ee20000100800 */
[----:B------:R-:W-:-:S04]  /*40b0*/  @P1 FFMA.FTZ R68, R0, R193, R194 ;  /* 0x000000c100441223 */ /* 0x000fc800000100c2 */
[----:B------:R-:W-:Y:S02]  /*40c0*/  @P1 FADD.FTZ R69, R245, -R68 ;  /* 0x80000044f5451221 */ /* 0x000fe40000010000 */
[----:B------:R-:W1:Y:S01]  /*40d0*/  @P2 LDC R68, c[0x0][0x40c] ;  /* 0x00010300ff442b82 */ /* 0x000e620000000800 */
[----:B-----5:R-:W-:Y:S01]  /*40e0*/  MOV R76, R160 ;  /* 0x000000a0004c7202 */ /* 0x020fe20000000f00 */
[----:B------:R-:W-:Y:S01]  /*40f0*/  @P1 FFMA.FTZ R76, R4, R69, R160 ;  /* 0x00000045044c1223 */ /* 0x000fe200000100a0 */
[----:B------:R-:W-:Y:S01]  /*4100*/  @P1 FFMA.FTZ R70, R12, R193, R194 ;  /* 0x000000c10c461223 */ /* 0x000fe200000100c2 */
[----:B------:R-:W-:-:S03]  /*4110*/  MOV R77, R161 ;  /* 0x000000a1004d7202 */ /* 0x000fc60000000f00 */
[----:B------:R-:W-:Y:S01]  /*4120*/  @P1 FADD.FTZ R70, R251, -R70 ;  /* 0x80000046fb461221 */ /* 0x000fe20000010000 */
[----:B0-----:R-:W-:Y:S01]  /*4130*/  @P2 FMUL.FTZ R69, R76, R71 ;  /* 0x000000474c452220 */ /* 0x001fe20000410000 */
[----:B------:R-:W-:Y:S02]  /*4140*/  @P2 HADD2.F32 R71, -RZ, R184.H0_H0 ;  /* 0x200000b8ff472230 */ /* 0x000fe40000004100 */
[----:B------:R-:W-:Y:S01]  /*4150*/  @P1 FFMA.FTZ R77, R4, R70, R161 ;  /* 0x00000046044d1223 */ /* 0x000fe200000100a1 */
[--C-:B------:R-:W-:Y:S02]  /*4160*/  @P2 HADD2.F32 R70, -RZ, R28.reuse.H0_H0 ;  /* 0x2000001cff462230 */ /* 0x100fe40000004100 */
[-C--:B------:R-:W-:Y:S01]  /*4170*/  @P2 FFMA.FTZ R128, R71, R69.reuse, R128 ;  /* 0x0000004547802223 */ /* 0x080fe20000010080 */
[----:B------:R-:W-:Y:S02]  /*4180*/  @P2 HADD2.F32 R71, -RZ, R28.H1_H1 ;  /* 0x3000001cff472230 */ /* 0x000fe40000004100 */
[----:B-1----:R-:W-:Y:S01]  /*4190*/  @P2 FMUL.FTZ R68, R77, R68 ;  /* 0x000000444d442220 */ /* 0x002fe20000410000 */
[----:B------:R-:W-:-:S03]  /*41a0*/  @P2 FMUL.FTZ R69, R70, R69 ;  /* 0x0000004546452220 */ /* 0x000fc60000410000 */
[----:B------:R-:W-:Y:S01]  /*41b0*/  @P2 FMUL.FTZ R70, R71, R68 ;  /* 0x0000004447462220 */ /* 0x000fe20000410000 */
[----:B------:R-:W-:Y:S01]  /*41c0*/  @P1 FFMA.FTZ R71, R204, R193, R194 ;  /* 0x000000c1cc471223 */ /* 0x000fe200000100c2 */
[----:B------:R-:W-:-:S03]  /*41d0*/  @P2 HADD2.F32 R78, -RZ, R184.H1_H1 ;  /* 0x300000b8ff4e2230 */ /* 0x000fc60000004100 */
[----:B------:R-:W-:Y:S01]  /*41e0*/  @P1 FADD.FTZ R71, R248, -R71 ;  /* 0x80000047f8471221 */ /* 0x000fe20000010000 */
[----:B------:R-:W-:Y:S01]  /*41f0*/  @P1 FFMA.FTZ R79, R206, R193, R194 ;  /* 0x000000c1ce4f1223 */ /* 0x000fe200000100c2 */
[----:B------:R-:W-:Y:S01]  /*4200*/  @P2 FFMA.FTZ R129, R78, R68, R129 ;  /* 0x000000444e812223 */ /* 0x000fe20000010081 */
[----:B------:R-:W-:Y:S01]  /*4210*/  MOV R78, R162 ;  /* 0x000000a2004e7202 */ /* 0x000fe20000000f00 */
[----:B------:R-:W-:Y:S01]  /*4220*/  @P1 FFMA.FTZ R78, R4, R71, R162 ;  /* 0x00000047044e1223 */ /* 0x000fe200000100a2 */
[----:B------:R-:W-:Y:S01]  /*4230*/  @P2 F2FP.F16.F32.PACK_AB R68, RZ, R69 ;  /* 0x00000045ff44223e */ /* 0x000fe200000000ff */
[----:B------:R-:W0:Y:S01]  /*4240*/  @P2 LDC R71, c[0x0][0x40c] ;  /* 0x00010300ff472b82 */ /* 0x000e220000000800 */
[----:B------:R-:W-:Y:S01]  /*4250*/  @P2 F2FP.F16.F32.PACK_AB R69, RZ, R70 ;  /* 0x00000046ff45223e */ /* 0x000fe200000000ff */
[----:B------:R-:W-:Y:S01]  /*4260*/  @P1 FADD.FTZ R70, R244, -R79 ;  /* 0x8000004ff4461221 */ /* 0x000fe20000010000 */
[----:B------:R-:W-:-:S03]  /*4270*/  MOV R79, R163 ;  /* 0x000000a3004f7202 */ /* 0x000fc60000000f00 */
[----:B------:R-:W-:Y:S02]  /*4280*/  @P1 FFMA.FTZ R79, R4, R70, R163 ;  /* 0x00000046044f1223 */ /* 0x000fe400000100a3 */
[----:B------:R-:W1:Y:S01]  /*4290*/  @P2 LDC R70, c[0x0][0x40c] ;  /* 0x00010300ff462b82 */ /* 0x000e620000000800 */
[----:B------:R-:W-:Y:S01]  /*42a0*/  @P2 PRMT R188, R68, 0x7610, R188 ;  /* 0x0000761044bc2816 */ /* 0x000fe200000000bc */
[----:B------:R-:W-:-:S03]  /*42b0*/  @P2 HADD2.F32 R68, -RZ, R29.H0_H0 ;  /* 0x2000001dff442230 */ /* 0x000fc60000004100 */
[----:B------:R-:W-:Y:S01]  /*42c0*/  @P2 PRMT R188, R188, 0x5410, R69 ;  /* 0x00005410bcbc2816 */ /* 0x000fe20000000045 */
[----:B------:R-:W-:Y:S02]  /*42d0*/  @P2 HADD2.F32 R69, -RZ, R185.H0_H0 ;  /* 0x200000b9ff452230 */ /* 0x000fe40000004100 */
[----:B0-----:R-:W-:-:S04]  /*42e0*/  @P2 FMUL.FTZ R71, R78, R71 ;  /* 0x000000474e472220 */ /* 0x001fc80000410000 */
[-C--:B------:R-:W-:Y:S01]  /*42f0*/  @P2 FFMA.FTZ R130, R69, R71.reuse, R130 ;  /* 0x0000004745822223 */ /* 0x080fe20000010082 */
[----:B------:R-:W-:Y:S01]  /*4300*/  @P2 FMUL.FTZ R69, R68, R71 ;  /* 0x0000004744452220 */ /* 0x000fe20000410000 */
[----:B------:R-:W-:Y:S02]  /*4310*/  @P2 HADD2.F32 R68, -RZ, R185.H1_H1 ;  /* 0x300000b9ff442230 */ /* 0x000fe40000004100 */
[----:B-1----:R-:W-:Y:S01]  /*4320*/  @P2 FMUL.FTZ R70, R79, R70 ;  /* 0x000000464f462220 */ /* 0x002fe20000410000 */
[----:B------:R-:W-:-:S03]  /*4330*/  @P2 HADD2.F32 R71, -RZ, R29.H1_H1 ;  /* 0x3000001dff472230 */ /* 0x000fc60000004100 */
[-C--:B------:R-:W-:Y:S01]  /*4340*/  @P2 FFMA.FTZ R131, R68, R70.reuse, R131 ;  /* 0x0000004644832223 */ /* 0x080fe20000010083 */
[----:B------:R-:W-:Y:S01]  /*4350*/  @P1 FFMA.FTZ R68, R209, R193, R194 ;  /* 0x000000c1d1441223 */ /* 0x000fe200000100c2 */
[----:B------:R-:W-:-:S03]  /*4360*/  @P2 FMUL.FTZ R70, R71, R70 ;  /* 0x0000004647462220 */ /* 0x000fc60000410000 */
[----:B------:R-:W-:Y:S01]  /*4370*/  @P1 FADD.FTZ R71, R241, -R68 ;  /* 0x80000044f1471221 */ /* 0x000fe20000010000 */
[----:B------:R-:W-:-:S03]  /*4380*/  MOV R68, R164 ;  /* 0x000000a400447202 */ /* 0x000fc60000000f00 */
[----:B------:R-:W-:Y:S02]  /*4390*/  @P1 FFMA.FTZ R68, R4, R71, R164 ;  /* 0x0000004704441223 */ /* 0x000fe400000100a4 */
[----:B------:R-:W0:Y:S01]  /*43a0*/  @P2 LDC R71, c[0x0][0x40c] ;  /* 0x00010300ff472b82 */ /* 0x000e220000000800 */
[----:B------:R-:W-:Y:S02]  /*43b0*/  @P2 F2FP.F16.F32.PACK_AB R69, RZ, R69 ;  /* 0x00000045ff45223e */ /* 0x000fe400000000ff */
[----:B------:R-:W-:Y:S02]  /*43c0*/  @P2 F2FP.F16.F32.PACK_AB R70, RZ, R70 ;  /* 0x00000046ff46223e */ /* 0x000fe400000000ff */
[----:B------:R-:W-:-:S04]  /*43d0*/  @P2 PRMT R189, R69, 0x7610, R189 ;  /* 0x0000761045bd2816 */ /* 0x000fc800000000bd */
[----:B------:R-:W-:Y:S01]  /*43e0*/  @P2 PRMT R189, R189, 0x5410, R70 ;  /* 0x00005410bdbd2816 */ /* 0x000fe20000000046 */
[----:B------:R-:W-:Y:S02]  /*43f0*/  @P2 HADD2.F32 R70, -RZ, R30.H0_H0 ;  /* 0x2000001eff462230 */ /* 0x000fe40000004100 */
[----:B0-----:R-:W-:Y:S01]  /*4400*/  @P2 FMUL.FTZ R69, R68, R71 ;  /* 0x0000004744452220 */ /* 0x001fe20000410000 */
[----:B------:R-:W-:-:S05]  /*4410*/  @P2 HADD2.F32 R71, -RZ, R186.H0_H0 ;  /* 0x200000baff472230 */ /* 0x000fca0000004100 */
[-C--:B------:R-:W-:Y:S01]  /*4420*/  @P2 FFMA.FTZ R132, R71, R69.reuse, R132 ;  /* 0x0000004547842223 */ /* 0x080fe20000010084 */
[----:B------:R-:W-:Y:S01]  /*4430*/  @P2 FMUL.FTZ R69, R70, R69 ;  /* 0x0000004546452220 */ /* 0x000fe20000410000 */
[----:B------:R-:W-:-:S04]  /*4440*/  @P1 FFMA.FTZ R70, R211, R193, R194 ;  /* 0x000000c1d3461223 */ /* 0x000fc800000100c2 */
[----:B------:R-:W-:Y:S01]  /*4450*/  @P2 F2FP.F16.F32.PACK_AB R69, RZ, R69 ;  /* 0x00000045ff45223e */ /* 0x000fe200000000ff */
[----:B------:R-:W-:-:S03]  /*4460*/  @P1 FADD.FTZ R70, R233, -R70 ;  /* 0x80000046e9461221 */ /* 0x000fc60000010000 */
[----:B------:R-:W-:Y:S02]  /*4470*/  @P2 PRMT R190, R69, 0x7610, R190 ;  /* 0x0000761045be2816 */ /* 0x000fe400000000be */
[----:B------:R-:W-:Y:S01]  /*4480*/  MOV R69, R165 ;  /* 0x000000a500457202 */ /* 0x000fe20000000f00 */
[----:B------:R-:W-:Y:S02]  /*4490*/  @P1 FFMA.FTZ R69, R4, R70, R165 ;  /* 0x0000004604451223 */ /* 0x000fe400000100a5 */
[----:B------:R-:W0:Y:S01]  /*44a0*/  @P2 LDC R70, c[0x0][0x40c] ;  /* 0x00010300ff462b82 */ /* 0x000e220000000800 */
[----:B------:R-:W-:Y:S02]  /*44b0*/  @P2 HADD2.F32 R196, -RZ, R186.H1_H1 ;  /* 0x300000baffc42230 */ /* 0x000fe40000004100 */
[----:B------:R-:W-:Y:S02]  /*44c0*/  @P2 HADD2.F32 R71, -RZ, R30.H1_H1 ;  /* 0x3000001eff472230 */ /* 0x000fe40000004100 */
[----:B0-----:R-:W-:-:S04]  /*44d0*/  @P2 FMUL.FTZ R70, R69, R70 ;  /* 0x0000004645462220 */ /* 0x001fc80000410000 */
        /* <DEDUP_REMOVED lines=15> */
[----:B------:R-:W-:Y:S02]  /*45d0*/  @P2 PRMT R191, R71, 0x7610, R191 ;  /* 0x0000761047bf2816 */ /* 0x000fe400000000bf */
[----:B------:R-:W-:Y:S01]  /*45e0*/  MOV R71, R167 ;  /* 0x000000a700477202 */ /* 0x000fe20000000f00 */
[----:B--2---:R-:W-:-:S04]  /*45f0*/  @P1 FFMA.FTZ R196, R198, R193, R194 ;  /* 0x000000c1c6c41223 */ /* 0x004fc800000100c2 */
[----:B---3--:R-:W-:-:S04]  /*4600*/  @P1 FADD.FTZ R196, R197, -R196 ;  /* 0x800000c4c5c41221 */ /* 0x008fc80000010000 */
[----:B------:R-:W-:Y:S02]  /*4610*/  @P1 FFMA.FTZ R71, R4, R196, R167 ;  /* 0x000000c404471223 */ /* 0x000fe400000100a7 */
[----:B------:R-:W0:Y:S01]  /*4620*/  @P2 LDC R196, c[0x0][0x40c] ;  /* 0x00010300ffc42b82 */ /* 0x000e220000000800 */
[----:B------:R-:W-:Y:S02]  /*4630*/  @P2 HADD2.F32 R197, -RZ, R187.H1_H1 ;  /* 0x300000bbffc52230 */ /* 0x000fe40000004100 */
[----:B0-----:R-:W-:-:S04]  /*4640*/  @P2 FMUL.FTZ R196, R71, R196 ;  /* 0x000000c447c42220 */ /* 0x001fc80000410000 */
[----:B------:R-:W-:Y:S01]  /*4650*/  @P2 FFMA.FTZ R135, R197, R196, R135 ;  /* 0x000000c4c5872223 */ /* 0x000fe20000010087 */
[----:B------:R-:W-:-:S05]  /*4660*/  @P2 HADD2.F32 R197, -RZ, R31.H1_H1 ;  /* 0x3000001fffc52230 */ /* 0x000fca0000004100 */
[----:B------:R-:W-:-:S05]  /*4670*/  @P2 FMUL.FTZ R196, R197, R196 ;  /* 0x000000c4c5c42220 */ /* 0x000fca0000410000 */
[----:B------:R-:W-:-:S04]  /*4680*/  @P2 F2FP.F16.F32.PACK_AB R196, RZ, R196 ;  /* 0x000000c4ffc4223e */ /* 0x000fc800000000ff */
[----:B------:R-:W-:-:S07]  /*4690*/  @P2 PRMT R191, R191, 0x5410, R196 ;  /* 0x00005410bfbf2816 */ /* 0x000fce00000000c4 */
.L_x_11897:
[----:B------:R-:W-:Y:S05]  /*46a0*/  BSYNC.RECONVERGENT B2 ;  /* 0x0000000000027941 */ /* 0x000fea0003800200 */
.L_x_11880:
        /* <DEDUP_REMOVED lines=11> */
.L_x_11877:
[----:B------:R-:W-:Y:S05]  /*4760*/  BSYNC.RECONVERGENT B1 ;  /* 0x0000000000017941 */ /* 0x000fea0003800200 */
.L_x_11876:
        /* <DEDUP_REMOVED lines=8> */
.L_x_11916:
[----:B------:R-:W-:Y:S05]  /*47f0*/  BSYNC.RECONVERGENT B2 ;  /* 0x0000000000027941 */ /* 0x000fea0003800200 */
.L_x_11915:
        /* <DEDUP_REMOVED lines=8> */
[----:B0-----:R-:W2:Y:S01]  /*4880*/  LDL R3, [R1] ;  /* 0x0000000001037983 */ /* 0x001ea20000100800 */
[----:B------:R-:W0:Y:S03]  /*4890*/  @P2 LDC R69, c[0x0][0x40c] ;  /* 0x00010300ff452b82 */ /* 0x000e260000000800 */
[----:B------:R-:W3:Y:S04]  /*48a0*/  LDL R197, [R1+0x8] ;  /* 0x0000080001c57983 */ /* 0x000ee80000100800 */
[----:B------:R-:W4:Y:S01]  /*48b0*/  LDL R196, [R1+0x1c] ;  /* 0x00001c0001c47983 */ /* 0x000f220000100800 */
[----:B------:R-:W-:Y:S01]  /*48c0*/  @P1 FFMA.FTZ R2, R9, R193, R194 ;  /* 0x000000c109021223 */ /* 0x000fe200000100c2 */
[----:B------:R-:W1:Y:S01]  /*48d0*/  @P2 LDC R68, c[0x0][0x40c] ;  /* 0x00010300ff442b82 */ /* 0x000e620000000800 */
[----:B-----5:R-:W-:-:S02]  /*48e0*/  MOV R76, R20 ;  /* 0x00000014004c7202 */ /* 0x020fc40000000f00 */
[----:B------:R-:W-:Y:S01]  /*48f0*/  MOV R77, R21 ;  /* 0x00000015004d7202 */ /* 0x000fe20000000f00 */
[----:B------:R-:W-:Y:S01]  /*4900*/  @P2 HADD2.F32 R70, -RZ, R184.H1_H1 ;  /* 0x300000b8ff462230 */ /* 0x000fe20000004100 */
[----:B------:R-:W-:Y:S02]  /*4910*/  MOV R78, R22 ;  /* 0x00000016004e7202 */ /* 0x000fe40000000f00 */
[----:B------:R-:W-:Y:S01]  /*4920*/  MOV R79, R23 ;  /* 0x00000017004f7202 */ /* 0x000fe20000000f00 */
[----:B------:R-:W-:Y:S02]  /*4930*/  @P2 HADD2.F32 R71, -RZ, R187.H0_H0 ;  /* 0x200000bbff472230 */ /* 0x000fe40000004100 */
[----:B--2---:R-:W-:-:S04]  /*4940*/  @P1 FADD.FTZ R3, R3, -R2 ;  /* 0x8000000203031221 */ /* 0x004fc80000010000 */
[----:B------:R-:W-:Y:S01]  /*4950*/  @P1 FFMA.FTZ R76, R4, R3, R20 ;  /* 0x00000003044c1223 */ /* 0x000fe20000010014 */
[----:B------:R-:W-:-:S04]  /*4960*/  @P1 FFMA.FTZ R3, R11, R193, R194 ;  /* 0x000000c10b031223 */ /* 0x000fc800000100c2 */
[----:B------:R-:W-:Y:S01]  /*4970*/  @P1 FADD.FTZ R3, R250, -R3 ;  /* 0x80000003fa031221 */ /* 0x000fe20000010000 */
[----:B------:R-:W-:-:S03]  /*4980*/  @P2 HADD2.F32 R2, -RZ, R36.H0_H0 ;  /* 0x20000024ff022230 */ /* 0x000fc60000004100 */
[----:B------:R-:W-:Y:S01]  /*4990*/  @P1 FFMA.FTZ R77, R4, R3, R21 ;  /* 0x00000003044d1223 */ /* 0x000fe20000010015 */
[----:B0-----:R-:W-:Y:S01]  /*49a0*/  @P2 FMUL.FTZ R3, R76, R69 ;  /* 0x000000454c032220 */ /* 0x001fe20000410000 */
[----:B------:R-:W-:-:S03]  /*49b0*/  @P2 HADD2.F32 R69, -RZ, R184.H0_H0 ;  /* 0x200000b8ff452230 */ /* 0x000fc60000004100 */
[----:B------:R-:W-:Y:S02]  /*49c0*/  @P2 FMUL.FTZ R2, R3, R2 ;  /* 0x0000000203022220 */ /* 0x000fe40000410000 */
[----:B------:R-:W-:Y:S01]  /*49d0*/  @P2 FFMA.FTZ R136, R69, R3, R136 ;  /* 0x0000000345882223 */ /* 0x000fe20000010088 */
[----:B------:R-:W-:Y:S02]  /*49e0*/  @P2 HADD2.F32 R3, -RZ, R36.H1_H1 ;  /* 0x30000024ff032230 */ /* 0x000fe40000004100 */
[----:B-1----:R-:W-:-:S04]  /*49f0*/  @P2 FMUL.FTZ R68, R77, R68 ;  /* 0x000000444d442220 */ /* 0x002fc80000410000 */
[----:B------:R-:W-:Y:S01]  /*4a00*/  @P2 FMUL.FTZ R3, R68, R3 ;  /* 0x0000000344032220 */ /* 0x000fe20000410000 */
[----:B------:R-:W-:Y:S01]  /*4a10*/  @P2 FFMA.FTZ R137, R70, R68, R137 ;  /* 0x0000004446892223 */ /* 0x000fe20000010089 */
[----:B------:R-:W-:-:S04]  /*4a20*/  @P1 FFMA.FTZ R68, R14, R193, R194 ;  /* 0x000000c10e441223 */ /* 0x000fc800000100c2 */
[----:B------:R-:W-:Y:S01]  /*4a30*/  @P1 FADD.FTZ R69, R247, -R68 ;  /* 0x80000044f7451221 */ /* 0x000fe20000010000 */
[----:B------:R-:W-:-:S03]  /*4a40*/  @P1 FFMA.FTZ R68, R205, R193, R194 ;  /* 0x000000c1cd441223 */ /* 0x000fc600000100c2 */
[----:B------:R-:W-:Y:S02]  /*4a50*/  @P1 FFMA.FTZ R78, R4, R69, R22 ;  /* 0x00000045044e1223 */ /* 0x000fe40000010016 */
[----:B------:R-:W0:Y:S01]  /*4a60*/  @P2 LDC R69, c[0x0][0x40c] ;  /* 0x00010300ff452b82 */ /* 0x000e220000000800 */
[----:B------:R-:W-:-:S04]  /*4a70*/  @P1 FADD.FTZ R68, R243, -R68 ;  /* 0x80000044f3441221 */ /* 0x000fc80000010000 */
[----:B------:R-:W-:-:S03]  /*4a80*/  @P1 FFMA.FTZ R79, R4, R68, R23 ;  /* 0x00000044044f1223 */ /* 0x000fc60000010017 */
[----:B------:R-:W1:Y:S01]  /*4a90*/  @P2 LDC R68, c[0x0][0x40c] ;  /* 0x00010300ff442b82 */ /* 0x000e620000000800 */
[----:B------:R-:W-:Y:S02]  /*4aa0*/  @P2 F2FP.F16.F32.PACK_AB R2, RZ, R2 ;  /* 0x00000002ff02223e */ /* 0x000fe400000000ff */
[----:B------:R-:W-:Y:S02]  /*4ab0*/  @P2 F2FP.F16.F32.PACK_AB R3, RZ, R3 ;  /* 0x00000003ff03223e */ /* 0x000fe400000000ff */
[----:B------:R-:W-:-:S04]  /*4ac0*/  @P2 PRMT R188, R2, 0x7610, R188 ;  /* 0x0000761002bc2816 */ /* 0x000fc800000000bc */
[----:B------:R-:W-:Y:S01]  /*4ad0*/  @P2 PRMT R188, R188, 0x5410, R3 ;  /* 0x00005410bcbc2816 */ /* 0x000fe20000000003 */
[----:B------:R-:W-:Y:S02]  /*4ae0*/  @P2 HADD2.F32 R2, -RZ, R37.H0_H0 ;  /* 0x20000025ff022230 */ /* 0x000fe40000004100 */
[----:B0-----:R-:W-:Y:S01]  /*4af0*/  @P2 FMUL.FTZ R3, R78, R69 ;  /* 0x000000454e032220 */ /* 0x001fe20000410000 */
[--C-:B------:R-:W-:Y:S02]  /*4b00*/  @P2 HADD2.F32 R69, -RZ, R185.reuse.H0_H0 ;  /* 0x200000b9ff452230 */ /* 0x100fe40000004100 */
[----:B------:R-:W-:Y:S02]  /*4b10*/  @P2 HADD2.F32 R70, -RZ, R185.H1_H1 ;  /* 0x300000b9ff462230 */ /* 0x000fe40000004100 */
[----:B------:R-:W-:Y:S01]  /*4b20*/  @P2 FMUL.FTZ R2, R3, R2 ;  /* 0x0000000203022220 */ /* 0x000fe20000410000 */
[----:B------:R-:W-:Y:S01]  /*4b30*/  @P2 FFMA.FTZ R138, R69, R3, R138 ;  /* 0x00000003458a2223 */ /* 0x000fe2000001008a */
[----:B------:R-:W-:Y:S01]  /*4b40*/  @P1 FFMA.FTZ R69, R208, R193, R194 ;  /* 0x000000c1d0451223 */ /* 0x000fe200000100c2 */
[----:B------:R-:W-:-:S02]  /*4b50*/  @P2 HADD2.F32 R3, -RZ, R37.H1_H1 ;  /* 0x30000025ff032230 */ /* 0x000fc40000004100 */
[----:B-1----:R-:W-:Y:S01]  /*4b60*/  @P2 FMUL.FTZ R68, R79, R68 ;  /* 0x000000444f442220 */ /* 0x002fe20000410000 */
[----:B------:R-:W-:-:S03]  /*4b70*/  @P1 FADD.FTZ R69, R240, -R69 ;  /* 0x80000045f0451221 */ /* 0x000fc60000010000 */
[----:B------:R-:W-:Y:S01]  /*4b80*/  @P2 FFMA.FTZ R139, R70, R68, R139 ;  /* 0x00000044468b2223 */ /* 0x000fe2000001008b */
[----:B------:R-:W-:Y:S01]  /*4b90*/  @P2 FMUL.FTZ R3, R68, R3 ;  /* 0x0000000344032220 */ /* 0x000fe20000410000 */
[----:B------:R-:W-:Y:S01]  /*4ba0*/  MOV R68, R16 ;  /* 0x0000001000447202 */ /* 0x000fe20000000f00 */
[----:B------:R-:W-:Y:S02]  /*4bb0*/  @P1 FFMA.FTZ R68, R4, R69, R16 ;  /* 0x0000004504441223 */ /* 0x000fe40000010010 */
[----:B------:R-:W0:Y:S01]  /*4bc0*/  @P2 LDC R69, c[0x0][0x40c] ;  /* 0x00010300ff452b82 */ /* 0x000e220000000800 */
[----:B------:R-:W-:Y:S02]  /*4bd0*/  @P2 F2FP.F16.F32.PACK_AB R2, RZ, R2 ;  /* 0x00000002ff02223e */ /* 0x000fe400000000ff */
[----:B------:R-:W-:Y:S02]  /*4be0*/  @P2 F2FP.F16.F32.PACK_AB R3, RZ, R3 ;  /* 0x00000003ff03223e */ /* 0x000fe400000000ff */
[----:B------:R-:W-:Y:S01]  /*4bf0*/  @P2 PRMT R189, R2, 0x7610, R189 ;  /* 0x0000761002bd2816 */ /* 0x000fe200000000bd */
[----:B------:R-:W-:-:S03]  /*4c00*/  @P2 HADD2.F32 R2, -RZ, R38.H0_H0 ;  /* 0x20000026ff022230 */ /* 0x000fc60000004100 */
[----:B------:R-:W-:Y:S01]  /*4c10*/  @P2 PRMT R189, R189, 0x5410, R3 ;  /* 0x00005410bdbd2816 */ /* 0x000fe20000000003 */
[----:B0-----:R-:W-:-:S04]  /*4c20*/  @P2 FMUL.FTZ R3, R68, R69 ;  /* 0x0000004544032220 */ /* 0x001fc80000410000 */
[----:B------:R-:W-:-:S05]  /*4c30*/  @P2 FMUL.FTZ R2, R3, R2 ;  /* 0x0000000203022220 */ /* 0x000fca0000410000 */
[----:B------:R-:W-:Y:S01]  /*4c40*/  @P2 F2FP.F16.F32.PACK_AB R2, RZ, R2 ;  /* 0x00000002ff02223e */ /* 0x000fe200000000ff */
[----:B------:R-:W-:-:S03]  /*4c50*/  @P2 HADD2.F32 R69, -RZ, R186.H0_H0 ;  /* 0x200000baff452230 */ /* 0x000fc60000004100 */
[----:B------:R-:W-:Y:S01]  /*4c60*/  @P2 PRMT R190, R2, 0x7610, R190 ;  /* 0x0000761002be2816 */ /* 0x000fe200000000be */
[----:B------:R-:W-:Y:S01]  /*4c70*/  @P1 FFMA.FTZ R2, R212, R193, R194 ;  /* 0x000000c1d4021223 */ /* 0x000fe200000100c2 */
[----:B------:R-:W-:-:S03]  /*4c80*/  @P2 FFMA.FTZ R140, R69, R3, R140 ;  /* 0x00000003458c2223 */ /* 0x000fc6000001008c */
[----:B------:R-:W-:Y:S01]  /*4c90*/  @P1 FADD.FTZ R2, R237, -R2 ;  /* 0x80000002ed021221 */ /* 0x000fe20000010000 */
[----:B------:R-:W-:-:S03]  /*4ca0*/  MOV R69, R17 ;  /* 0x0000001100457202 */ /* 0x000fc60000000f00 */
[----:B------:R-:W-:Y:S02]  /*4cb0*/  @P1 FFMA.FTZ R69, R4, R2, R17 ;  /* 0x0000000204451223 */ /* 0x000fe40000010011 */
[----:B------:R-:W0:Y:S01]  /*4cc0*/  @P2 LDC R2, c[0x0][0x40c] ;  /* 0x00010300ff022b82 */ /* 0x000e220000000800 */
[----:B------:R-:W-:Y:S02]  /*4cd0*/  @P2 HADD2.F32 R3, -RZ, R38.H1_H1 ;  /* 0x30000026ff032230 */ /* 0x000fe40000004100 */
[----:B------:R-:W-:Y:S02]  /*4ce0*/  @P2 HADD2.F32 R70, -RZ, R186.H1_H1 ;  /* 0x300000baff462230 */ /* 0x000fe40000004100 */
[----:B0-----:R-:W-:-:S04]  /*4cf0*/  @P2 FMUL.FTZ R2, R69, R2 ;  /* 0x0000000245022220 */ /* 0x001fc80000410000 */
[----:B------:R-:W-:Y:S01]  /*4d00*/  @P2 FMUL.FTZ R3, R2, R3 ;  /* 0x0000000302032220 */ /* 0x000fe20000410000 */
[----:B------:R-:W-:Y:S01]  /*4d10*/  @P2 FFMA.FTZ R141, R70, R2, R141 ;  /* 0x00000002468d2223 */ /* 0x000fe2000001008d */
[----:B------:R-:W-:-:S03]  /*4d20*/  @P1 FFMA.FTZ R2, R217, R193, R194 ;  /* 0x000000c1d9021223 */ /* 0x000fc600000100c2 */
[----:B------:R-:W-:-:S04]  /*4d30*/  @P2 F2FP.F16.F32.PACK_AB R3, RZ, R3 ;  /* 0x00000003ff03223e */ /* 0x000fc800000000ff */
[----:B------:R-:W-:Y:S01]  /*4d40*/  @P2 PRMT R190, R190, 0x5410, R3 ;  /* 0x00005410bebe2816 */ /* 0x000fe20000000003 */
[----:B------:R-:W-:Y:S01]  /*4d50*/  @P1 FADD.FTZ R3, R231, -R2 ;  /* 0x80000002e7031221 */ /* 0x000fe20000010000 */
[----:B------:R-:W-:-:S03]  /*4d60*/  MOV R70, R18 ;  /* 0x0000001200467202 */ /* 0x000fc60000000f00 */
[----:B------:R-:W-:Y:S02]  /*4d70*/  @P1 FFMA.FTZ R70, R4, R3, R18 ;  /* 0x0000000304461223 */ /* 0x000fe40000010012 */
[----:B------:R-:W0:Y:S01]  /*4d80*/  @P2 LDC R3, c[0x0][0x40c] ;  /* 0x00010300ff032b82 */ /* 0x000e220000000800 */
[----:B------:R-:W-:Y:S02]  /*4d90*/  @P2 HADD2.F32 R2, -RZ, R39.H0_H0 ;  /* 0x20000027ff022230 */ /* 0x000fe40000004100 */
[----:B0-----:R-:W-:-:S04]  /*4da0*/  @P2 FMUL.FTZ R3, R70, R3 ;  /* 0x0000000346032220 */ /* 0x001fc80000410000 */
[----:B------:R-:W-:-:S05]  /*4db0*/  @P2 FMUL.FTZ R2, R3, R2 ;  /* 0x0000000203022220 */ /* 0x000fca0000410000 */
[----:B------:R-:W-:-:S04]  /*4dc0*/  @P2 F2FP.F16.F32.PACK_AB R2, RZ, R2 ;  /* 0x00000002ff02223e */ /* 0x000fc800000000ff */
[----:B------:R-:W-:Y:S01]  /*4dd0*/  @P2 PRMT R191, R2, 0x7610, R191 ;  /* 0x0000761002bf2816 */ /* 0x000fe200000000bf */
[----:B---3--:R-:W-:Y:S01]  /*4de0*/  @P1 FFMA.FTZ R2, R197, R193, R194 ;  /* 0x000000c1c5021223 */ /* 0x008fe200000100c2 */
[----:B------:R-:W-:-:S03]  /*4df0*/  @P2 FFMA.FTZ R142, R71, R3, R142 ;  /* 0x00000003478e2223 */ /* 0x000fc6000001008e */
[----:B----4-:R-:W-:Y:S01]  /*4e00*/  @P1 FADD.FTZ R2, R196, -R2 ;  /* 0x80000002c4021221 */ /* 0x010fe20000010000 */
[----:B------:R-:W-:-:S03]  /*4e10*/  MOV R71, R19 ;  /* 0x0000001300477202 */ /* 0x000fc60000000f00 */
[----:B------:R-:W-:Y:S01]  /*4e20*/  @P1 FFMA.FTZ R71, R4, R2, R19 ;  /* 0x0000000204471223 */ /* 0x000fe20000010013 */
        /* <DEDUP_REMOVED lines=9> */
.L_x_11919:
[----:B0-----:R-:W2:Y:S01]  /*4ec0*/  LDL R3, [R1] ;  /* 0x0000000001037983 */ /* 0x001ea20000100800 */
[----:B------:R-:W-:Y:S01]  /*4ed0*/  @P1 FFMA.FTZ R2, R9, R193, R194 ;  /* 0x000000c109021223 */ /* 0x000fe200000100c2 */
[--C-:B-----5:R-:W-:Y:S02]  /*4ee0*/  @P2 HADD2.F32 R197, -RZ, R184.reuse.H0_H0 ;  /* 0x200000b8ffc52230 */ /* 0x120fe40000004100 */
[----:B------:R-:W-:Y:S02]  /*4ef0*/  @P2 HADD2.F32 R196, -RZ, R184.H1_H1 ;  /* 0x300000b8ffc42230 */ /* 0x000fe40000004100 */
[----:B--2---:R-:W-:Y:S01]  /*4f00*/  @P1 FADD.FTZ R3, R3, -R2 ;  /* 0x8000000203031221 */ /* 0x004fe20000010000 */
[----:B------:R-:W-:-:S03]  /*4f10*/  MOV R2, R20 ;  /* 0x0000001400027202 */ /* 0x000fc60000000f00 */
[----:B------:R-:W-:Y:S02]  /*4f20*/  @P1 FFMA.FTZ R2, R4, R3, R20 ;  /* 0x0000000304021223 */ /* 0x000fe40000010014 */
[----:B------:R-:W0:Y:S02]  /*4f30*/  @P2 LDC R3, c[0x0][0x40c] ;  /* 0x00010300ff032b82 */ /* 0x000e240000000800 */
[----:B0-----:R-:W-:Y:S01]  /*4f40*/  @P2 FMUL.FTZ R3, R2, R3 ;  /* 0x0000000302032220 */ /* 0x001fe20000410000 */
[----:B------:R-:W-:-:S03]  /*4f50*/  @P2 HADD2.F32 R2, -RZ, R36.H0_H0 ;  /* 0x20000024ff022230 */ /* 0x000fc60000004100 */
[-C--:B------:R-:W-:Y:S01]  /*4f60*/  @P2 FFMA.FTZ R136, R197, R3.reuse, R136 ;  /* 0x00000003c5882223 */ /* 0x080fe20000010088 */
[----:B------:R-:W-:Y:S02]  /*4f70*/  @P2 HADD2.F32 R197, -RZ, R185.H0_H0 ;  /* 0x200000b9ffc52230 */ /* 0x000fe40000004100 */
[----:B------:R-:W-:Y:S01]  /*4f80*/  @P2 FMUL.FTZ R3, R2, R3 ;  /* 0x0000000302032220 */ /* 0x000fe20000410000 */
[----:B------:R-:W-:-:S04]  /*4f90*/  MOV R2, R21 ;  /* 0x0000001500027202 */ /* 0x000fc80000000f00 */
[----:B------:R-:W-:-:S04]  /*4fa0*/  @P2 F2FP.F16.F32.PACK_AB R3, RZ, R3 ;  /* 0x00000003ff03223e */ /* 0x000fc800000000ff */
[----:B------:R-:W-:Y:S01]  /*4fb0*/  @P2 PRMT R188, R3, 0x7610, R188 ;  /* 0x0000761003bc2816 */ /* 0x000fe200000000bc */
[----:B------:R-:W-:-:S04]  /*4fc0*/  @P1 FFMA.FTZ R3, R11, R193, R194 ;  /* 0x000000c10b031223 */ /* 0x000fc800000100c2 */
[----:B------:R-:W-:-:S04]  /*4fd0*/  @P1 FADD.FTZ R3, R250, -R3 ;  /* 0x80000003fa031221 */ /* 0x000fc80000010000 */
[----:B------:R-:W-:Y:S02]  /*4fe0*/  @P1 FFMA.FTZ R2, R4, R3, R21 ;  /* 0x0000000304021223 */ /* 0x000fe40000010015 */
[----:B------:R-:W0:Y:S02]  /*4ff0*/  @P2 LDC R3, c[0x0][0x40c] ;  /* 0x00010300ff032b82 */ /* 0x000e240000000800 */
[----:B0-----:R-:W-:Y:S01]  /*5000*/  @P2 FMUL.FTZ R2, R2, R3 ;  /* 0x0000000302022220 */ /* 0x001fe20000410000 */
[----:B------:R-:W-:-:S03]  /*5010*/  @P2 HADD2.F32 R3, -RZ, R36.H1_H1 ;  /* 0x30000024ff032230 */ /* 0x000fc60000004100 */
[-C--:B------:R-:W-:Y:S01]  /*5020*/  @P2 FFMA.FTZ R137, R196, R2.reuse, R137 ;  /* 0x00000002c4892223 */ /* 0x080fe20000010089 */
[----:B------:R-:W-:Y:S02]  /*5030*/  @P2 HADD2.F32 R196, -RZ, R185.H1_H1 ;  /* 0x300000b9ffc42230 */ /* 0x000fe40000004100 */
[----:B------:R-:W-:-:S05]  /*5040*/  @P2 FMUL.FTZ R2, R3, R2 ;  /* 0x0000000203022220 */ /* 0x000fca0000410000 */
[----:B------:R-:W-:-:S04]  /*5050*/  @P2 F2FP.F16.F32.PACK_AB R2, RZ, R2 ;  /* 0x00000002ff02223e */ /* 0x000fc800000000ff */
[----:B------:R-:W-:Y:S01]  /*5060*/  @P2 PRMT R188, R188, 0x5410, R2 ;  /* 0x00005410bcbc2816 */ /* 0x000fe20000000002 */
[----:B------:R-:W-:-:S04]  /*5070*/  @P1 FFMA.FTZ R2, R14, R193, R194 ;  /* 0x000000c10e021223 */ /* 0x000fc800000100c2 */
[----:B------:R-:W-:Y:S01]  /*5080*/  @P1 FADD.FTZ R3, R247, -R2 ;  /* 0x80000002f7031221 */ /* 0x000fe20000010000 */
        /* <DEDUP_REMOVED lines=8> */
[----:B------:R-:W-:-:S04]  /*5110*/  @P1 FFMA.FTZ R2, R205, R193, R194 ;  /* 0x000000c1cd021223 */ /* 0x000fc800000100c2 */
[----:B------:R-:W-:-:S04]  /*5120*/  @P2 F2FP.F16.F32.PACK_AB R3, RZ, R3 ;  /* 0x00000003ff03223e */ /* 0x000fc800000000ff */
[----:B------:R-:W-:Y:S01]  /*5130*/  @P2 PRMT R189, R3, 0x7610, R189 ;  /* 0x0000761003bd2816 */ /* 0x000fe200000000bd */
[----:B------:R-:W-:Y:S01]  /*5140*/  @P1 FADD.FTZ R3, R243, -R2 ;  /* 0x80000002f3031221 */ /* 0x000fe20000010000 */
[----:B------:R-:W-:-:S03]  /*5150*/  MOV R2, R23 ;  /* 0x0000001700027202 */ /* 0x000fc60000000f00 */
[----:B------:R-:W-:Y:S02]  /*5160*/  @P1 FFMA.FTZ R2, R4, R3, R23 ;  /* 0x0000000304021223 */ /* 0x000fe40000010017 */
[----:B------:R-:W0:Y:S02]  /*5170*/  @P2 LDC R3, c[0x0][0x40c] ;  /* 0x00010300ff032b82 */ /* 0x000e240000000800 */
[----:B0-----:R-:W-:Y:S01]  /*5180*/  @P2 FMUL.FTZ R2, R2, R3 ;  /* 0x0000000302022220 */ /* 0x001fe20000410000 */
[----:B------:R-:W-:-:S03]  /*5190*/  @P2 HADD2.F32 R3, -RZ, R37.H1_H1 ;  /* 0x30000025ff032230 */ /* 0x000fc60000004100 */
[-C--:B------:R-:W-:Y:S01]  /*51a0*/  @P2 FFMA.FTZ R139, R196, R2.reuse, R139 ;  /* 0x00000002c48b2223 */ /* 0x080fe2000001008b */
[----:B------:R-:W-:Y:S02]  /*51b0*/  @P2 HADD2.F32 R196, -RZ, R186.H1_H1 ;  /* 0x300000baffc42230 */ /* 0x000fe40000004100 */
        /* <DEDUP_REMOVED lines=22> */
[-C--:B------:R-:W-:Y:S02]  /*5320*/  @P2 FFMA.FTZ R141, R196, R2.reuse, R141 ;  /* 0x00000002c48d2223 */ /* 0x080fe4000001008d */
        /* <DEDUP_REMOVED lines=10> */
[-C--:B------:R-:W-:Y:S02]  /*53d0*/  @P2 FFMA.FTZ R142, R197, R3.reuse, R142 ;  /* 0x00000003c58e2223 */ /* 0x080fe4000001008e */
[----:B------:R-:W-:-:S05]  /*53e0*/  @P2 FMUL.FTZ R3, R2, R3 ;  /* 0x0000000302032220 */ /* 0x000fca0000410000 */
[----:B------:R-:W-:-:S04]  /*53f0*/  @P2 F2FP.F16.F32.PACK_AB R3, RZ, R3 ;  /* 0x00000003ff03223e */ /* 0x000fc800000000ff */
[----:B------:R-:W-:Y:S01]  /*5400*/  @P2 PRMT R191, R3, 0x7610, R191 ;  /* 0x0000761003bf2816 */ /* 0x000fe200000000bf */
[----:B------:R-:W-:Y:S06]  /*5410*/  @!P2 BRA `(.L_x_11920) ;  /* 0x000000100084a947 */ /* 0x000fec0003800000 */
[----:B------:R-:W2:Y:S04]  /*5420*/  LDL R199, [R1+0x8] ;  /* 0x0000080001c77983 */ /* 0x000ea80000100800 */
[----:B------:R-:W3:Y:S01]  /*5430*/  LDL R198, [R1+0x1c] ;  /* 0x00001c0001c67983 */ /* 0x000ee20000100800 */
[----:B------:R-:W-:Y:S02]  /*5440*/  HADD2.F32 R196, -RZ, R187.H1_H1 ;  /* 0x300000bbffc47230 */ /* 0x000fe40000004100 */
[----:B--2---:R-:W-:-:S04]  /*5450*/  @P1 FFMA.FTZ R2, R199, R193, R194 ;  /* 0x000000c1c7021223 */ /* 0x004fc800000100c2 */
[----:B---3--:R-:W-:Y:S01]  /*5460*/  @P1 FADD.FTZ R3, R198, -R2 ;  /* 0x80000002c6031221 */ /* 0x008fe20000010000 */
[----:B------:R-:W-:-:S03]  /*5470*/  MOV R2, R19 ;  /* 0x0000001300027202 */ /* 0x000fc60000000f00 */
        /* <DEDUP_REMOVED lines=8> */
.L_x_11918:
[----:B------:R-:W-:-:S04]  /*5500*/  UISETP.NE.U32.AND UP0, UPT, UR14, URZ, UPT ;  /* 0x000000ff0e00728c */ /* 0x000fc8000bf05070 */
[----:B------:R-:W-:-:S06]  /*5510*/  UISETP.NE.AND.EX UP0, UPT, UR15, URZ, UPT, UP0 ;  /* 0x000000ff0f00728c */ /* 0x000fcc000bf05300 */
[----:B------:R-:W-:-:S13]  /*5520*/  PLOP3.LUT P0, PT, PT, PT, UP0, 0x80, 0x8 ;  /* 0x000000000008781c */ /* 0x000fda0003f0f008 */
[----:B------:R-:W-:Y:S05]  /*5530*/  @!P0 BRA `(.L_x_11921) ;  /* 0x0000000800588947 */ /* 0x000fea0003800000 */
[----:B------:R-:W2:Y:S04]  /*5540*/  LDL R200, [R1+0x8] ;  /* 0x0000080001c87983 */ /* 0x000ea80000100800 */
[----:B------:R-:W3:Y:S04]  /*5550*/  LDL R198, [R1+0x1c] ;  /* 0x00001c0001c67983 */ /* 0x000ee80000100800 */
[----:B------:R-:W4:Y:S01]  /*5560*/  LDL R196, [R1] ;  /* 0x0000000001c47983 */ /* 0x000f220000100800 */
        /* <DEDUP_REMOVED lines=41> */
[----:B------:R-:W-:Y:S01]  /*5800*/  FMUL.FTZ R3, R2, UR12 ;  /* 0x0000000c02037c20 */ /* 0x000fe20008410000 */
[----:B------:R-:W-:-:S03]  /*5810*/  HADD2.F32 R2, -RZ, R36.H0_H0 ;  /* 0x20000024ff027230 */ /* 0x000fc60000004100 */
[-C--:B------:R-:W-:Y:S02]  /*5820*/  FFMA.FTZ R136, R197, R3.reuse, R136 ;  /* 0x00000003c5887223 */ /* 0x080fe40000010088 */
[----:B------:R-:W-:-:S05]  /*5830*/  FMUL.FTZ R3, R2, R3 ;  /* 0x0000000302037220 */ /* 0x000fca0000410000 */
[----:B------:R-:W-:-:S04]  /*5840*/  F2FP.F16.F32.PACK_AB R3, RZ, R3 ;  /* 0x00000003ff03723e */ /* 0x000fc800000000ff */
[----:B------:R-:W-:-:S07]  /*5850*/  PRMT R188, R3, 0x7610, R188 ;  /* 0x0000761003bc7816 */ /* 0x000fce00000000bc */
.L_x_11923:
[----:B------:R-:W-:Y:S05]  /*5860*/  BSYNC.RECONVERGENT B3 ;  /* 0x0000000000037941 */ /* 0x000fea0003800200 */
.L_x_11922:
[----:B------:R-:W-:Y:S04]  /*5870*/  BSSY.RECONVERGENT B3, `(.L_x_11924) ;  /* 0x000000e000037945 */ /* 0x000fe80003800200 */
[----:B------:R-:W-:Y:S05]  /*5880*/  @!P2 BRA `(.L_x_11925) ;  /* 0x000000000030a947 */ /* 0x000fea0003800000 */
[----:B------:R-:W-:Y:S01]  /*5890*/  FFMA.FTZ R3, R11, R193, R194 ;  /* 0x000000c10b037223 */ /* 0x000fe200000100c2 */
[----:B------:R-:W-:Y:S01]  /*58a0*/  ISETP.GT.AND P3, PT, R5, RZ, PT ;  /* 0x000000ff0500720c */ /* 0x000fe20003f64270 */
[----:B------:R-:W-:Y:S02]  /*58b0*/  HADD2.F32 R196, -RZ, R184.H1_H1 ;  /* 0x300000b8ffc47230 */ /* 0x000fe40000004100 */
[----:B------:R-:W-:-:S04]  /*58c0*/  FADD.FTZ R3, R250, -R3 ;  /* 0x80000003fa037221 */ /* 0x000fc80000010000 */
[----:B------:R-:W-:Y:S01]  /*58d0*/  FMUL.FTZ R2, R4, R3 ;  /* 0x0000000304027220 */ /* 0x000fe20000410000 */
[----:B------:R-:W-:-:S04]  /*58e0*/  HADD2.F32 R3, -RZ, R36.H1_H1 ;  /* 0x30000024ff037230 */ /* 0x000fc80000004100 */
[----:B------:R-:W-:-:S05]  /*58f0*/  FSEL R2, R2, RZ, P3 ;  /* 0x000000ff02027208 */ /* 0x000fca0001800000 */
[----:B------:R-:W-:-:S04]  /*5900*/  FMUL.FTZ R2, R2, UR12 ;  /* 0x0000000c02027c20 */ /* 0x000fc80008410000 */
[-C--:B------:R-:W-:Y:S01]  /*5910*/  FFMA.FTZ R137, R196, R2.reuse, R137 ;  /* 0x00000002c4897223 */ /* 0x080fe20000010089 */
[----:B------:R-:W-:-:S05]  /*5920*/  FMUL.FTZ R2, R3, R2 ;  /* 0x0000000203027220 */ /* 0x000fca0000410000 */
[----:B------:R-:W-:-:S04]  /*5930*/  F2FP.F16.F32.PACK_AB R2, RZ, R2 ;  /* 0x00000002ff02723e */ /* 0x000fc800000000ff */
[----:B------:R-:W-:-:S07]  /*5940*/  PRMT R188, R188, 0x5410, R2 ;  /* 0x00005410bcbc7816 */ /* 0x000fce0000000002 */
.L_x_11925:
[----:B------:R-:W-:Y:S05]  /*5950*/  BSYNC.RECONVERGENT B3 ;  /* 0x0000000000037941 */ /* 0x000fea0003800200 */
.L_x_11924:
        /* <DEDUP_REMOVED lines=14> */
.L_x_11927:
[----:B------:R-:W-:Y:S05]  /*5a40*/  BSYNC.RECONVERGENT B3 ;  /* 0x0000000000037941 */ /* 0x000fea0003800200 */
.L_x_11926:
        /* <DEDUP_REMOVED lines=14> */
.L_x_11929:
[----:B------:R-:W-:Y:S05]  /*5b30*/  BSYNC.RECONVERGENT B3 ;  /* 0x0000000000037941 */ /* 0x000fea0003800200 */
.L_x_11928:
        /* <DEDUP_REMOVED lines=14> */
.L_x_11931:
[----:B------:R-:W-:Y:S05]  /*5c20*/  BSYNC.RECONVERGENT B3 ;  /* 0x0000000000037941 */ /* 0x000fea0003800200 */
.L_x_11930:
        /* <DEDUP_REMOVED lines=14> */
.L_x_11933:
[----:B------:R-:W-:Y:S05]  /*5d10*/  BSYNC.RECONVERGENT B3 ;  /* 0x0000000000037941 */ /* 0x000fea0003800200 */
.L_x_11932:
        /* <DEDUP_REMOVED lines=14> */
.L_x_11935:
[----:B------:R-:W-:Y:S05]  /*5e00*/  BSYNC.RECONVERGENT B3 ;  /* 0x0000000000037941 */ /* 0x000fea0003800200 */
.L_x_11934:
[----:B------:R-:W-:Y:S05]  /*5e10*/  @!P2 BRA `(.L_x_11920) ;  /* 0x000000080004a947 */ /* 0x000fea0003800000 */
[----:B------:R-:W-:Y:S02]  /*5e20*/  HADD2.F32 R196, -RZ, R187.H1_H1 ;  /* 0x300000bbffc47230 */ /* 0x000fe40000004100 */
[----:B------:R-:W-:Y:S01]  /*5e30*/  FMUL.FTZ R2, R71, UR12 ;  /* 0x0000000c47027c20 */ /* 0x000fe20008410000 */
[----:B------:R-:W-:-:S03]  /*5e40*/  HADD2.F32 R3, -RZ, R39.H1_H1 ;  /* 0x30000027ff037230 */ /* 0x000fc60000004100 */
[-C--:B------:R-:W-:Y:S02]  /*5e50*/  FFMA.FTZ R143, R196, R2.reuse, R143 ;  /* 0x00000002c48f7223 */ /* 0x080fe4000001008f */
[----:B------:R-:W-:-:S05]  /*5e60*/  FMUL.FTZ R2, R3, R2 ;  /* 0x0000000203027220 */ /* 0x000fca0000410000 */
[----:B------:R-:W-:-:S04]  /*5e70*/  F2FP.F16.F32.PACK_AB R2, RZ, R2 ;  /* 0x00000002ff02723e */ /* 0x000fc800000000ff */
[----:B------:R-:W-:Y:S01]  /*5e80*/  PRMT R191, R191, 0x5410, R2 ;  /* 0x00005410bfbf7816 */ /* 0x000fe20000000002 */
[----:B------:R-:W-:Y:S06]  /*5e90*/  BRA `(.L_x_11920) ;  /* 0x0000000400e47947 */ /* 0x000fec0003800000 */
.L_x_11921:
[----:B------:R-:W-:Y:S04]  /*5ea0*/  BSSY.RECONVERGENT B3, `(.L_x_11936) ;  /* 0x000000f000037945 */ /* 0x000fe80003800200 */
[----:B------:R-:W-:Y:S05]  /*5eb0*/  @!P2 BRA `(.L_x_11937) ;  /* 0x000000000034a947 */ /* 0x000fea0003800000 */
[----:B0-----:R-:W2:Y:S01]  /*5ec0*/  LDL R3, [R1] ;  /* 0x0000000001037983 */ /* 0x001ea20000100800 */
[----:B------:R-:W-:Y:S01]  /*5ed0*/  FFMA.FTZ R2, R9, R193, R194 ;  /* 0x000000c109027223 */ /* 0x000fe200000100c2 */
[----:B------:R-:W-:Y:S01]  /*5ee0*/  ISETP.GT.AND P3, PT, R5, RZ, PT ;  /* 0x000000ff0500720c */ /* 0x000fe20003f64270 */
[----:B-----5:R-:W-:Y:S02]  /*5ef0*/  HADD2.F32 R197, -RZ, R184.H0_H0 ;  /* 0x200000b8ffc57230 */ /* 0x020fe40000004100 */
[----:B--2---:R-:W-:Y:S01]  /*5f00*/  FADD.FTZ R3, R3, -R2 ;  /* 0x8000000203037221 */ /* 0x004fe20000010000 */
        /* <DEDUP_REMOVED lines=8> */
.L_x_11937:
[----:B------:R-:W-:Y:S05]  /*5f90*/  BSYNC.RECONVERGENT B3 ;  /* 0x0000000000037941 */ /* 0x000fea0003800200 */
.L_x_11936:
[----:B------:R-:W-:Y:S04]  /*5fa0*/  BSSY.RECONVERGENT B3, `(.L_x_11938) ;  /* 0x000000e000037945 */ /* 0x000fe80003800200 */
[----:B------:R-:W-:Y:S05]  /*5fb0*/  @!P2 BRA `(.L_x_11939) ;  /* 0x000000000030a947 */ /* 0x000fea0003800000 */
[----:B0-----:R-:W-:Y:S01]  /*5fc0*/  FFMA.FTZ R3, R11, R193, R194 ;  /* 0x000000c10b037223 */ /* 0x001fe200000100c2 */
[----:B------:R-:W-:Y:S01]  /*5fd0*/  ISETP.GT.AND P3, PT, R5, RZ, PT ;  /* 0x000000ff0500720c */ /* 0x000fe20003f64270 */
[----:B-----5:R-:W-:Y:S02]  /*5fe0*/  HADD2.F32 R196, -RZ, R184.H1_H1 ;  /* 0x300000b8ffc47230 */ /* 0x020fe40000004100 */
[----:B------:R-:W-:-:S04]  /*5ff0*/  FADD.FTZ R3, R250, -R3 ;  /* 0x80000003fa037221 */ /* 0x000fc80000010000 */
[----:B------:R-:W-:-:S05]  /*6000*/  FMUL.FTZ R3, R4, R3 ;  /* 0x0000000304037220 */ /* 0x000fca0000410000 */
[----:B------:R-:W-:Y:S01]  /*6010*/  FSEL R2, R3, RZ, P3 ;  /* 0x000000ff03027208 */ /* 0x000fe20001800000 */
[----:B------:R-:W-:-:S04]  /*6020*/  HADD2.F32 R3, -RZ, R36.H1_H1 ;  /* 0x30000024ff037230 */ /* 0x000fc80000004100 */
[----:B------:R-:W-:-:S04]  /*6030*/  FMUL.FTZ R2, R2, UR12 ;  /* 0x0000000c02027c20 */ /* 0x000fc80008410000 */
[-C--:B------:R-:W-:Y:S01]  /*6040*/  FMUL.FTZ R3, R3, R2.reuse ;  /* 0x0000000203037220 */ /* 0x080fe20000410000 */
[----:B------:R-:W-:-:S04]  /*6050*/  FFMA.FTZ R137, R196, R2, R137 ;  /* 0x00000002c4897223 */ /* 0x000fc80000010089 */
[----:B------:R-:W-:-:S04]  /*6060*/  F2FP.F16.F32.PACK_AB R3, RZ, R3 ;  /* 0x00000003ff03723e */ /* 0x000fc800000000ff */
[----:B------:R-:W-:-:S07]  /*6070*/  PRMT R188, R188, 0x5410, R3 ;  /* 0x00005410bcbc7816 */ /* 0x000fce0000000003 */
.L_x_11939:
[----:B------:R-:W-:Y:S05]  /*6080*/  BSYNC.RECONVERGENT B3 ;  /* 0x0000000000037941 */ /* 0x000fea0003800200 */
.L_x_11938:
[----:B------:R-:W-:Y:S04]  /*6090*/  BSSY.RECONVERGENT B3, `(.L_x_11940) ;  /* 0x000000e000037945 */ /* 0x000fe80003800200 */
[----:B------:R-:W-:Y:S05]  /*60a0*/  @!P2 BRA `(.L_x_11941) ;  /* 0x000000000030a947 */ /* 0x000fea0003800000 */
[----:B0-----:R-:W-:Y:S01]  /*60b0*/  FFMA.FTZ R2, R14, R193, R194 ;  /* 0x000000c10e027223 */ /* 0x001fe200000100c2 */
[----:B------:R-:W-:Y:S01]  /*60c0*/  ISETP.GT.AND P3, PT, R5, RZ, PT ;  /* 0x000000ff0500720c */ /* 0x000fe20003f64270 */
[----:B-----5:R-:W-:Y:S02]  /*60d0*/  HADD2.F32 R197, -RZ, R185.H0_H0 ;  /* 0x200000b9ffc57230 */ /* 0x020fe40000004100 */
        /* <DEDUP_REMOVED lines=9> */
.L_x_11941:
[----:B------:R-:W-:Y:S05]  /*6170*/  BSYNC.RECONVERGENT B3 ;  /* 0x0000000000037941 */ /* 0x000fea0003800200 */
.L_x_11940:
        /* <DEDUP_REMOVED lines=14> */
.L_x_11943:
[----:B------:R-:W-:Y:S05]  /*6260*/  BSYNC.RECONVERGENT B3 ;  /* 0x0000000000037941 */ /* 0x000fea0003800200 */
.L_x_11942:
        /* <DEDUP_REMOVED lines=14> */
.L_x_11945:
[----:B------:R-:W-:Y:S05]  /*6350*/  BSYNC.RECONVERGENT B3 ;  /* 0x0000000000037941 */ /* 0x000fea0003800200 */
.L_x_11944:
        /* <DEDUP_REMOVED lines=14> */
.L_x_11947:
[----:B------:R-:W-:Y:S05]  /*6440*/  BSYNC.RECONVERGENT B3 ;  /* 0x0000000000037941 */ /* 0x000fea0003800200 */
.L_x_11946:
        /* <DEDUP_REMOVED lines=14> */
.L_x_11949:
[----:B------:R-:W-:Y:S05]  /*6530*/  BSYNC.RECONVERGENT B3 ;  /* 0x0000000000037941 */ /* 0x000fea0003800200 */
.L_x_11948:
[----:B------:R-:W-:Y:S05]  /*6540*/  @!P2 BRA `(.L_x_11920) ;  /* 0x000000000038a947 */ /* 0x000fea0003800000 */
[----:B0-----:R-:W2:Y:S04]  /*6550*/  LDL R2, [R1+0x8] ;  /* 0x0000080001027983 */ /* 0x001ea80000100800 */
[----:B------:R-:W3:Y:S01]  /*6560*/  LDL R3, [R1+0x1c] ;  /* 0x00001c0001037983 */ /* 0x000ee20000100800 */
[----:B------:R-:W-:Y:S01]  /*6570*/  ISETP.GT.AND P3, PT, R5, RZ, PT ;  /* 0x000000ff0500720c */ /* 0x000fe20003f64270 */
[----:B-----5:R-:W-:Y:S02]  /*6580*/  HADD2.F32 R196, -RZ, R187.H1_H1 ;  /* 0x300000bbffc47230 */ /* 0x020fe40000004100 */
[----:B--2---:R-:W-:-:S04]  /*6590*/  FFMA.FTZ R2, R2, R193, R194 ;  /* 0x000000c102027223 */ /* 0x004fc800000100c2 */
[----:B---3--:R-:W-:-:S04]  /*65a0*/  FADD.FTZ R3, R3, -R2 ;  /* 0x8000000203037221 */ /* 0x008fc80000010000 */
[----:B------:R-:W-:-:S05]  /*65b0*/  FMUL.FTZ R2, R4, R3 ;  /* 0x0000000304027220 */ /* 0x000fca0000410000 */
[----:B------:R-:W-:Y:S01]  /*65c0*/  FSEL R2, R2, RZ, P3 ;  /* 0x000000ff02027208 */ /* 0x000fe20001800000 */
[----:B------:R-:W-:-:S04]  /*65d0*/  HADD2.F32 R3, -RZ, R39.H1_H1 ;  /* 0x30000027ff037230 */ /* 0x000fc80000004100 */
[----:B------:R-:W-:-:S04]  /*65e0*/  FMUL.FTZ R2, R2, UR12 ;  /* 0x0000000c02027c20 */ /* 0x000fc80008410000 */
[-C--:B------:R-:W-:Y:S01]  /*65f0*/  FFMA.FTZ R143, R196, R2.reuse, R143 ;  /* 0x00000002c48f7223 */ /* 0x080fe2000001008f */
[----:B------:R-:W-:-:S05]  /*6600*/  FMUL.FTZ R2, R3, R2 ;  /* 0x0000000203027220 */ /* 0x000fca0000410000 */
[----:B------:R-:W-:-:S04]  /*6610*/  F2FP.F16.F32.PACK_AB R2, RZ, R2 ;  /* 0x00000002ff02723e */ /* 0x000fc800000000ff */
[----:B------:R-:W-:-:S07]  /*6620*/  PRMT R191, R191, 0x5410, R2 ;  /* 0x00005410bfbf7816 */ /* 0x000fce0000000002 */
.L_x_11920:
[----:B------:R-:W-:Y:S05]  /*6630*/  BSYNC.RECONVERGENT B2 ;  /* 0x0000000000027941 */ /* 0x000fea0003800200 */
.L_x_11917:
        /* <DEDUP_REMOVED lines=9> */
.L_x_11914:
[----:B------:R-:W-:Y:S05]  /*66d0*/  BSYNC.RECONVERGENT B1 ;  /* 0x0000000000017941 */ /* 0x000fea0003800200 */
.L_x_11913:
        /* <DEDUP_REMOVED lines=8> */
.L_x_11953:
[----:B------:R-:W-:Y:S05]  /*6760*/  BSYNC.RECONVERGENT B2 ;  /* 0x0000000000027941 */ /* 0x000fea0003800200 */
.L_x_11952:
        /* <DEDUP_REMOVED lines=9> */
[----:B------:R-:W3:Y:S03]  /*6800*/  @P2 LDC R69, c[0x0][0x40c] ;  /* 0x00010300ff452b82 */ /* 0x000ee60000000800 */
[----:B------:R-:W4:Y:S05]  /*6810*/  LDL R196, [R1+0x18] ;  /* 0x0000180001c47983 */ /* 0x000f2a0000100800 */
[----:B------:R-:W3:Y:S01]  /*6820*/  @P2 LDC R68, c[0x0][0x40c] ;  /* 0x00010300ff442b82 */ /* 0x000ee20000000800 */
[-CC-:B01----:R-:W-:Y:S01]  /*6830*/  @P1 FFMA.FTZ R3, R8, R193.reuse, R194.reuse ;  /* 0x000000c108031223 */ /* 0x183fe200000100c2 */
[----:B------:R-:W-:-:S03]  /*6840*/  @P1 FFMA.FTZ R2, R10, R193, R194 ;  /* 0x000000c10a021223 */ /* 0x000fc600000100c2 */
[----:B------:R-:W-:Y:S01]  /*6850*/  @P1 FADD.FTZ R3, R252, -R3 ;  /* 0x80000003fc031221 */ /* 0x000fe20000010000 */
[----:B-----5:R-:W-:Y:S01]  /*6860*/  MOV R76, R168 ;  /* 0x000000a8004c7202 */ /* 0x020fe20000000f00 */
[----:B------:R-:W-:Y:S01]  /*6870*/  @P1 FADD.FTZ R2, R249, -R2 ;  /* 0x80000002f9021221 */ /* 0x000fe20000010000 */
[----:B------:R-:W-:Y:S01]  /*6880*/  MOV R77, R169 ;  /* 0x000000a9004d7202 */ /* 0x000fe20000000f00 */
[C---:B------:R-:W-:Y:S01]  /*6890*/  @P1 FFMA.FTZ R76, R4.reuse, R3, R168 ;  /* 0x00000003044c1223 */ /* 0x040fe200000100a8 */
[----:B------:R-:W-:Y:S02]  /*68a0*/  @P2 HADD2.F32 R70, -RZ, R184.H1_H1 ;  /* 0x300000b8ff462230 */ /* 0x000fe40000004100 */
[----:B------:R-:W-:Y:S01]  /*68b0*/  @P1 FFMA.FTZ R77, R4, R2, R169 ;  /* 0x00000002044d1223 */ /* 0x000fe200000100a9 */
[----:B------:R-:W-:Y:S01]  /*68c0*/  @P2 HADD2.F32 R2, -RZ, R44.H0_H0 ;  /* 0x2000002cff022230 */ /* 0x000fe20000004100 */
[----:B------:R-:W0:Y:S01]  /*68d0*/  @P2 LDC R71, c[0x0][0x40c] ;  /* 0x00010300ff472b82 */ /* 0x000e220000000800 */
[----:B---3--:R-:W-:Y:S01]  /*68e0*/  @P2 FMUL.FTZ R3, R76, R69 ;  /* 0x000000454c032220 */ /* 0x008fe20000410000 */
[----:B------:R-:W-:-:S03]  /*68f0*/  @P2 HADD2.F32 R69, -RZ, R184.H0_H0 ;  /* 0x200000b8ff452230 */ /* 0x000fc60000004100 */
[----:B------:R-:W-:Y:S02]  /*6900*/  @P2 FMUL.FTZ R2, R3, R2 ;  /* 0x0000000203022220 */ /* 0x000fe40000410000 */
[----:B------:R-:W-:Y:S01]  /*6910*/  @P2 FFMA.FTZ R144, R69, R3, R144 ;  /* 0x0000000345902223 */ /* 0x000fe20000010090 */
[----:B------:R-:W-:Y:S02]  /*6920*/  @P2 HADD2.F32 R3, -RZ, R44.H1_H1 ;  /* 0x3000002cff032230 */ /* 0x000fe40000004100 */
[----:B------:R-:W-:Y:S01]  /*6930*/  @P2 FMUL.FTZ R68, R77, R68 ;  /* 0x000000444d442220 */ /* 0x000fe20000410000 */
[----:B------:R-:W-:-:S03]  /*6940*/  @P1 FFMA.FTZ R69, R13, R193, R194 ;  /* 0x000000c10d451223 */ /* 0x000fc600000100c2 */
[----:B------:R-:W-:Y:S01]  /*6950*/  @P2 FMUL.FTZ R3, R68, R3 ;  /* 0x0000000344032220 */ /* 0x000fe20000410000 */
[----:B------:R-:W-:Y:S02]  /*6960*/  @P2 FFMA.FTZ R145, R70, R68, R145 ;  /* 0x0000004446912223 */ /* 0x000fe40000010091 */
[----:B------:R-:W1:Y:S01]  /*6970*/  @P2 LDC R68, c[0x0][0x40c] ;  /* 0x00010300ff442b82 */ /* 0x000e620000000800 */
[----:B------:R-:W-:Y:S01]  /*6980*/  @P1 FADD.FTZ R69, R246, -R69 ;  /* 0x80000045f6451221 */ /* 0x000fe20000010000 */
[----:B------:R-:W-:-:S03]  /*6990*/  MOV R78, R170 ;  /* 0x000000aa004e7202 */ /* 0x000fc60000000f00 */
[----:B------:R-:W-:Y:S01]  /*69a0*/  @P1 FFMA.FTZ R78, R4, R69, R170 ;  /* 0x00000045044e1223 */ /* 0x000fe200000100aa */
[----:B------:R-:W-:Y:S01]  /*69b0*/  @P1 FFMA.FTZ R69, R15, R193, R194 ;  /* 0x000000c10f451223 */ /* 0x000fe200000100c2 */
[----:B------:R-:W-:Y:S02]  /*69c0*/  @P2 F2FP.F16.F32.PACK_AB R2, RZ, R2 ;  /* 0x00000002ff02223e */ /* 0x000fe400000000ff */
[----:B------:R-:W-:Y:S01]  /*69d0*/  @P2 F2FP.F16.F32.PACK_AB R3, RZ, R3 ;  /* 0x00000003ff03223e */ /* 0x000fe200000000ff */
[----:B------:R-:W-:Y:S01]  /*69e0*/  @P1 FADD.FTZ R69, R242, -R69 ;  /* 0x80000045f2451221 */ /* 0x000fe20000010000 */
[----:B------:R-:W-:Y:S02]  /*69f0*/  @P2 PRMT R188, R2, 0x7610, R188 ;  /* 0x0000761002bc2816 */ /* 0x000fe400000000bc */
[----:B------:R-:W-:Y:S01]  /*6a00*/  MOV R79, R171 ;  /* 0x000000ab004f7202 */ /* 0x000fe20000000f00 */
[----:B------:R-:W-:Y:S01]  /*6a10*/  @P1 FFMA.FTZ R79, R4, R69, R171 ;  /* 0x00000045044f1223 */ /* 0x000fe200000100ab */
[----:B------:R-:W-:Y:S01]  /*6a20*/  @P2 PRMT R188, R188, 0x5410, R3 ;  /* 0x00005410bcbc2816 */ /* 0x000fe20000000003 */
[----:B------:R-:W-:-:S02]  /*6a30*/  @P2 HADD2.F32 R69, -RZ, R185.H0_H0 ;  /* 0x200000b9ff452230 */ /* 0x000fc40000004100 */
[----:B0-----:R-:W-:Y:S01]  /*6a40*/  @P2 FMUL.FTZ R3, R78, R71 ;  /* 0x000000474e032220 */ /* 0x001fe20000410000 */
[----:B------:R-:W-:Y:S02]  /*6a50*/  @P2 HADD2.F32 R2, -RZ, R45.H0_H0 ;  /* 0x2000002dff022230 */ /* 0x000fe40000004100 */
[----:B------:R-:W-:Y:S02]  /*6a60*/  @P2 HADD2.F32 R70, -RZ, R185.H1_H1 ;  /* 0x300000b9ff462230 */ /* 0x000fe40000004100 */
[----:B------:R-:W-:Y:S01]  /*6a70*/  @P2 FFMA.FTZ R146, R69, R3, R146 ;  /* 0x0000000345922223 */ /* 0x000fe20000010092 */
[----:B------:R-:W-:Y:S01]  /*6a80*/  @P2 FMUL.FTZ R2, R3, R2 ;  /* 0x0000000203022220 */ /* 0x000fe20000410000 */
[----:B------:R-:W-:Y:S02]  /*6a90*/  @P2 HADD2.F32 R3, -RZ, R45.H1_H1 ;  /* 0x3000002dff032230 */ /* 0x000fe40000004100 */
[----:B-1----:R-:W-:-:S04]  /*6aa0*/  @P2 FMUL.FTZ R68, R79, R68 ;  /* 0x000000444f442220 */ /* 0x002fc80000410000 */
[----:B------:R-:W-:Y:S01]  /*6ab0*/  @P2 FFMA.FTZ R147, R70, R68, R147 ;  /* 0x0000004446932223 */ /* 0x000fe20000010093 */
[----:B------:R-:W-:Y:S01]  /*6ac0*/  @P2 FMUL.FTZ R3, R68, R3 ;  /* 0x0000000344032220 */ /* 0x000fe20000410000 */
[----:B------:R-:W-:-:S04]  /*6ad0*/  @P1 FFMA.FTZ R68, R207, R193, R194 ;  /* 0x000000c1cf441223 */ /* 0x000fc800000100c2 */
[----:B------:R-:W-:Y:S01]  /*6ae0*/  @P1 FADD.FTZ R69, R239, -R68 ;  /* 0x80000044ef451221 */ /* 0x000fe20000010000 */
[----:B------:R-:W-:-:S03]  /*6af0*/  MOV R68, R172 ;  /* 0x000000ac00447202 */ /* 0x000fc60000000f00 */
        /* <DEDUP_REMOVED lines=9> */
[----:B------:R-:W-:-:S04]  /*6b90*/  @P2 F2FP.F16.F32.PACK_AB R2, RZ, R2 ;  /* 0x00000002ff02223e */ /* 0x000fc800000000ff */
[----:B------:R-:W-:Y:S02]  /*6ba0*/  @P2 PRMT R190, R2, 0x7610, R190 ;  /* 0x0000761002be2816 */ /* 0x000fe400000000be */
[----:B------:R-:W0:Y:S01]  /*6bb0*/  @P2 LDC R2, c[0x0][0x40c] ;  /* 0x00010300ff022b82 */ /* 0x000e220000000800 */
[----:B------:R-:W-:-:S05]  /*6bc0*/  @P2 HADD2.F32 R69, -RZ, R186.H0_H0 ;  /* 0x200000baff452230 */ /* 0x000fca0000004100 */
[----:B------:R-:W-:Y:S01]  /*6bd0*/  @P2 FFMA.FTZ R148, R69, R3, R148 ;  /* 0x0000000345942223 */ /* 0x000fe20000010094 */
[----:B------:R-:W-:Y:S01]  /*6be0*/  @P1 FFMA.FTZ R3, R213, R193, R194 ;  /* 0x000000c1d5031223 */ /* 0x000fe200000100c2 */
[----:B------:R-:W-:-:S03]  /*6bf0*/  MOV R69, R173 ;  /* 0x000000ad00457202 */ /* 0x000fc60000000f00 */
[----:B------:R-:W-:-:S04]  /*6c00*/  @P1 FADD.FTZ R3, R236, -R3 ;  /* 0x80000003ec031221 */ /* 0x000fc80000010000 */
[----:B------:R-:W-:Y:S01]  /*6c10*/  @P1 FFMA.FTZ R69, R4, R3, R173 ;  /* 0x0000000304451223 */ /* 0x000fe200000100ad */
[----:B------:R-:W-:-:S03]  /*6c20*/  @P2 HADD2.F32 R3, -RZ, R46.H1_H1 ;  /* 0x3000002eff032230 */ /* 0x000fc60000004100 */
[----:B0-----:R-:W-:-:S04]  /*6c30*/  @P2 FMUL.FTZ R2, R69, R2 ;  /* 0x0000000245022220 */ /* 0x001fc80000410000 */
[----:B------:R-:W-:-:S05]  /*6c40*/  @P2 FMUL.FTZ R3, R2, R3 ;  /* 0x0000000302032220 */ /* 0x000fca0000410000 */
[----:B------:R-:W-:Y:S01]  /*6c50*/  @P2 F2FP.F16.F32.PACK_AB R3, RZ, R3 ;  /* 0x00000003ff03223e */ /* 0x000fe200000000ff */
[----:B------:R-:W-:-:S03]  /*6c60*/  @P2 HADD2.F32 R70, -RZ, R186.H1_H1 ;  /* 0x300000baff462230 */ /* 0x000fc60000004100 */
[----:B------:R-:W-:Y:S01]  /*6c70*/  @P2 PRMT R190, R190, 0x5410, R3 ;  /* 0x00005410bebe2816 */ /* 0x000fe20000000003 */
[----:B------:R-:W-:Y:S01]  /*6c80*/  @P1 FFMA.FTZ R3, R218, R193, R194 ;  /* 0x000000c1da031223 */ /* 0x000fe200000100c2 */
[----:B------:R-:W-:-:S03]  /*6c90*/  @P2 FFMA.FTZ R149, R70, R2, R149 ;  /* 0x0000000246952223 */ /* 0x000fc60000010095 */
[----:B------:R-:W-:Y:S01]  /*6ca0*/  @P1 FADD.FTZ R3, R230, -R3 ;  /* 0x80000003e6031221 */ /* 0x000fe20000010000 */
[----:B------:R-:W-:-:S03]  /*6cb0*/  MOV R70, R174 ;  /* 0x000000ae00467202 */ /* 0x000fc60000000f00 */
[----:B------:R-:W-:Y:S02]  /*6cc0*/  @P1 FFMA.FTZ R70, R4, R3, R174 ;  /* 0x0000000304461223 */ /* 0x000fe400000100ae */
[----:B------:R-:W0:Y:S01]  /*6cd0*/  @P2 LDC R3, c[0x0][0x40c] ;  /* 0x00010300ff032b82 */ /* 0x000e220000000800 */
[----:B------:R-:W-:Y:S02]  /*6ce0*/  @P2 HADD2.F32 R2, -RZ, R47.H0_H0 ;  /* 0x2000002fff022230 */ /* 0x000fe40000004100 */
[----:B------:R-:W-:Y:S02]  /*6cf0*/  @P2 HADD2.F32 R71, -RZ, R187.H0_H0 ;  /* 0x200000bbff472230 */ /* 0x000fe40000004100 */
[----:B0-----:R-:W-:-:S04]  /*6d00*/  @P2 FMUL.FTZ R3, R70, R3 ;  /* 0x0000000346032220 */ /* 0x001fc80000410000 */
[----:B------:R-:W-:-:S05]  /*6d10*/  @P2 FMUL.FTZ R2, R3, R2 ;  /* 0x0000000203022220 */ /* 0x000fca0000410000 */
[----:B------:R-:W-:-:S04]  /*6d20*/  @P2 F2FP.F16.F32.PACK_AB R2, RZ, R2 ;  /* 0x00000002ff02223e */ /* 0x000fc800000000ff */
[----:B------:R-:W-:Y:S01]  /*6d30*/  @P2 PRMT R191, R2, 0x7610, R191 ;  /* 0x0000761002bf2816 */ /* 0x000fe200000000bf */
[----:B------:R-:W-:Y:S01]  /*6d40*/  @P2 FFMA.FTZ R150, R71, R3, R150 ;  /* 0x0000000347962223 */ /* 0x000fe20000010096 */
[----:B------:R-:W-:Y:S01]  /*6d50*/  MOV R71, R175 ;  /* 0x000000af00477202 */ /* 0x000fe20000000f00 */
[----:B--2---:R-:W-:-:S04]  /*6d60*/  @P1 FFMA.FTZ R2, R197, R193, R194 ;  /* 0x000000c1c5021223 */ /* 0x004fc800000100c2 */
[----:B----4-:R-:W-:-:S04]  /*6d70*/  @P1 FADD.FTZ R2, R196, -R2 ;  /* 0x80000002c4021221 */ /* 0x010fc80000010000 */
        /* <DEDUP_REMOVED lines=10> */
.L_x_11956:
[----:B01----:R-:W-:Y:S01]  /*6e20*/  @P1 FFMA.FTZ R3, R8, R193, R194 ;  /* 0x000000c108031223 */ /* 0x003fe200000100c2 */
[----:B-----5:R-:W-:Y:S01]  /*6e30*/  MOV R2, R168 ;  /* 0x000000a800027202 */ /* 0x020fe20000000f00 */
[--C-:B------:R-:W-:Y:S02]  /*6e40*/  @P2 HADD2.F32 R197, -RZ, R184.reuse.H0_H0 ;  /* 0x200000b8ffc52230 */ /* 0x100fe40000004100 */
[----:B------:R-:W-:Y:S01]  /*6e50*/  @P1 FADD.FTZ R3, R252, -R3 ;  /* 0x80000003fc031221 */ /* 0x000fe20000010000 */
[----:B------:R-:W-:-:S03]  /*6e60*/  @P2 HADD2.F32 R196, -RZ, R184.H1_H1 ;  /* 0x300000b8ffc42230 */ /* 0x000fc60000004100 */
        /* <DEDUP_REMOVED lines=64> */
[-C--:B------:R-:W-:Y:S02]  /*7270*/  @P2 FFMA.FTZ R149, R196, R2.reuse, R149 ;  /* 0x00000002c4952223 */ /* 0x080fe40000010095 */
        /* <DEDUP_REMOVED lines=29> */
.L_x_11955:
        /* <DEDUP_REMOVED lines=9> */
[-C--:B------:R-:W-:Y:S01]  /*74e0*/  FFMA.FTZ R79, R15, R193.reuse, R194 ;  /* 0x000000c10f4f7223 */ /* 0x080fe200000100c2 */
        /* <DEDUP_REMOVED lines=43> */
.L_x_11960:
[----:B------:R-:W-:Y:S05]  /*77a0*/  BSYNC.RECONVERGENT B3 ;  /* 0x0000000000037941 */ /* 0x000fea0003800200 */
.L_x_11959:
        /* <DEDUP_REMOVED lines=14> */
.L_x_11962:
[----:B------:R-:W-:Y:S05]  /*7890*/  BSYNC.RECONVERGENT B3 ;  /* 0x0000000000037941 */ /* 0x000fea0003800200 */
.L_x_11961:
        /* <DEDUP_REMOVED lines=14> */
.L_x_11964:
[----:B------:R-:W-:Y:S05]  /*7980*/  BSYNC.RECONVERGENT B3 ;  /* 0x0000000000037941 */ /* 0x000fea0003800200 */
.L_x_11963:
        /* <DEDUP_REMOVED lines=14> */
.L_x_11966:
[----:B------:R-:W-:Y:S05]  /*7a70*/  BSYNC.RECONVERGENT B3 ;  /* 0x0000000000037941 */ /* 0x000fea0003800200 */
.L_x_11965:
        /* <DEDUP_REMOVED lines=14> */
.L_x_11968:
[----:B------:R-:W-:Y:S05]  /*7b60*/  BSYNC.RECONVERGENT B3 ;  /* 0x0000000000037941 */ /* 0x000fea0003800200 */
.L_x_11967:
        /* <DEDUP_REMOVED lines=14> */
.L_x_11970:
[----:B------:R-:W-:Y:S05]  /*7c50*/  BSYNC.RECONVERGENT B3 ;  /* 0x0000000000037941 */ /* 0x000fea0003800200 */
.L_x_11969:
        /* <DEDUP_REMOVED lines=14> */
.L_x_11972:
[----:B------:R-:W-:Y:S05]  /*7d40*/  BSYNC.RECONVERGENT B3 ;  /* 0x0000000000037941 */ /* 0x000fea0003800200 */
.L_x_11971:
        /* <DEDUP_REMOVED lines=9> */
.L_x_11958:
[----:B------:R-:W-:Y:S04]  /*7de0*/  BSSY.RECONVERGENT B3, `(.L_x_11973) ;  /* 0x000000e000037945 */ /* 0x000fe80003800200 */
[----:B------:R-:W-:Y:S05]  /*7df0*/  @!P2 BRA `(.L_x_11974) ;  /* 0x000000000030a947 */ /* 0x000fea0003800000 */
[----:B01----:R-:W-:Y:S01]  /*7e00*/  FFMA.FTZ R3, R8, R193, R194 ;  /* 0x000000c108037223 */ /* 0x003fe200000100c2 */
        /* <DEDUP_REMOVED lines=11> */
.L_x_11974:
[----:B------:R-:W-:Y:S05]  /*7ec0*/  BSYNC.RECONVERGENT B3 ;  /* 0x0000000000037941 */ /* 0x000fea0003800200 */
.L_x_11973:
[----:B------:R-:W-:Y:S04]  /*7ed0*/  BSSY.RECONVERGENT B3, `(.L_x_11975) ;  /* 0x000000e000037945 */ /* 0x000fe80003800200 */
[----:B------:R-:W-:Y:S05]  /*7ee0*/  @!P2 BRA `(.L_x_11976) ;  /* 0x000000000030a947 */ /* 0x000fea0003800000 */
[----:B01----:R-:W-:Y:S01]  /*7ef0*/  FFMA.FTZ R2, R10, R193, R194 ;  /* 0x000000c10a027223 */ /* 0x003fe200000100c2 */
        /* <DEDUP_REMOVED lines=11> */
.L_x_11976:
[----:B------:R-:W-:Y:S05]  /*7fb0*/  BSYNC.RECONVERGENT B3 ;  /* 0x0000000000037941 */ /* 0x000fea0003800200 */
.L_x_11975:
        /* <DEDUP_REMOVED lines=14> */
.L_x_11978:
[----:B------:R-:W-:Y:S05]  /*80a0*/  BSYNC.RECONVERGENT B3 ;  /* 0x0000000000037941 */ /* 0x000fea0003800200 */
.L_x_11977:
        /* <DEDUP_REMOVED lines=14> */
.L_x_11980:
[----:B------:R-:W-:Y:S05]  /*8190*/  BSYNC.RECONVERGENT B3 ;  /* 0x0000000000037941 */ /* 0x000fea0003800200 */
.L_x_11979:
[----:B------:R-:W-:Y:S04]  /*81a0*/  BSSY.RECONVERGENT B3, `(.L_x_11981) ;  /* 0x000000e000037945 */ /* 0x000fe80003800200 */
[----:B------:R-:W-:Y:S05]  /*81b0*/  @!P2 BRA `(.L_x_11982) ;  /* 0x000000000030a947 */ /* 0x000fea0003800000 */
[----:B01----:R-:W-:Y:S01]  /*81c0*/  FFMA.FTZ R2, R207, R193, R194 ;  /* 0x000000c1cf027223 */ /* 0x003fe200000100c2 */
        /* <DEDUP_REMOVED lines=11> */
.L_x_11982:
[----:B------:R-:W-:Y:S05]  /*8280*/  BSYNC.RECONVERGENT B3 ;  /* 0x0000000000037941 */ /* 0x000fea0003800200 */
.L_x_11981:
        /* <DEDUP_REMOVED lines=14> */
.L_x_11984:
[----:B------:R-:W-:Y:S05]  /*8370*/  BSYNC.RECONVERGENT B3 ;  /* 0x0000000000037941 */ /* 0x000fea0003800200 */
.L_x_11983:
        /* <DEDUP_REMOVED lines=14> */
.L_x_11986:
[----:B------:R-:W-:Y:S05]  /*8460*/  BSYNC.RECONVERGENT B3 ;  /* 0x0000000000037941 */ /* 0x000fea0003800200 */
.L_x_11985:
[----:B------:R-:W-:Y:S05]  /*8470*/  @!P2 BRA `(.L_x_11957) ;  /* 0x000000000038a947 */ /* 0x000fea0003800000 */
[----:B01----:R-:W2:Y:S04]  /*8480*/  LDL R2, [R1+0x4] ;  /* 0x0000040001027983 */ /* 0x003ea80000100800 */
        /* <DEDUP_REMOVED lines=13> */
.L_x_11957:
[----:B------:R-:W-:Y:S05]  /*8560*/  BSYNC.RECONVERGENT B2 ;  /* 0x0000000000027941 */ /* 0x000fea0003800200 */
.L_x_11954:
        /* <DEDUP_REMOVED lines=9> */
.L_x_11951:
[----:B------:R-:W-:Y:S05]  /*8600*/  BSYNC.RECONVERGENT B1 ;  /* 0x0000000000017941 */ /* 0x000fea0003800200 */
.L_x_11950:
        /* <DEDUP_REMOVED lines=8> */
.L_x_11990:
[----:B------:R-:W-:Y:S05]  /*8690*/  BSYNC.RECONVERGENT B2 ;  /* 0x0000000000027941 */ /* 0x000fea0003800200 */
.L_x_11989:
        /* <DEDUP_REMOVED lines=8> */
[----:B------:R-:W3:Y:S01]  /*8720*/  LDL R197, [R1+0x14] ;  /* 0x0000140001c57983 */ /* 0x000ee20000100800 */
[----:B------:R-:W4:Y:S03]  /*8730*/  @P2 LDC R5, c[0x0][0x40c] ;  /* 0x00010300ff052b82 */ /* 0x000f260000000800 */
[----:B------:R-:W3:Y:S01]  /*8740*/  LDL R196, [R1+0x10] ;  /* 0x0000100001c47983 */ /* 0x000ee20000100800 */
[----:B012---:R-:W-:-:S04]  /*8750*/  @P1 FFMA.FTZ R3, R210, R193, R194 ;  /* 0x000000c1d2031223 */ /* 0x007fc800000100c2 */
[----:B------:R-:W0:Y:S01]  /*8760*/  @P2 LDC R68, c[0x0][0x40c] ;  /* 0x00010300ff442b82 */ /* 0x000e220000000800 */
[----:B------:R-:W-:Y:S01]  /*8770*/  @P1 FADD.FTZ R3, R238, -R3 ;  /* 0x80000003ee031221 */ /* 0x000fe20000010000 */
[----:B------:R-:W-:Y:S01]  /*8780*/  @P1 FFMA.FTZ R2, R214, R193, R194 ;  /* 0x000000c1d6021223 */ /* 0x000fe200000100c2 */
[----:B-----5:R-:W-:Y:S02]  /*8790*/  MOV R76, R176 ;  /* 0x000000b0004c7202 */ /* 0x020fe40000000f00 */
[C---:B------:R-:W-:Y:S01]  /*87a0*/  @P1 FFMA.FTZ R76, R4.reuse, R3, R176 ;  /* 0x00000003044c1223 */ /* 0x040fe200000100b0 */
[----:B------:R-:W-:Y:S01]  /*87b0*/  @P1 FADD.FTZ R2, R235, -R2 ;  /* 0x80000002eb021221 */ /* 0x000fe20000010000 */
[----:B------:R-:W-:Y:S01]  /*87c0*/  @P2 HADD2.F32 R3, -RZ, R184.H0_H0 ;  /* 0x200000b8ff032230 */ /* 0x000fe20000004100 */
[----:B------:R-:W-:Y:S01]  /*87d0*/  MOV R77, R177 ;  /* 0x000000b1004d7202 */ /* 0x000fe20000000f00 */
[--C-:B------:R-:W-:Y:S02]  /*87e0*/  @P2 HADD2.F32 R69, -RZ, R52.reuse.H1_H1 ;  /* 0x30000034ff452230 */ /* 0x100fe40000004100 */
[----:B------:R-:W-:Y:S01]  /*87f0*/  @P1 FFMA.FTZ R77, R4, R2, R177 ;  /* 0x00000002044d1223 */ /* 0x000fe200000100b1 */
[----:B------:R-:W-:Y:S01]  /*8800*/  @P2 HADD2.F32 R2, -RZ, R52.H0_H0 ;  /* 0x20000034ff022230 */ /* 0x000fe20000004100 */
[----:B------:R-:W-:Y:S01]  /*8810*/  MOV R78, R178 ;  /* 0x000000b2004e7202 */ /* 0x000fe20000000f00 */
[----:B------:R-:W1:Y:S01]  /*8820*/  @P2 LDC R70, c[0x0][0x40c] ;  /* 0x00010300ff462b82 */ /* 0x000e620000000800 */
[----:B----4-:R-:W-:-:S04]  /*8830*/  @P2 FMUL.FTZ R5, R76, R5 ;  /* 0x000000054c052220 */ /* 0x010fc80000410000 */
[----:B------:R-:W-:-:S03]  /*8840*/  @P2 FFMA.FTZ R152, R3, R5, R152 ;  /* 0x0000000503982223 */ /* 0x000fc60000010098 */
[----:B------:R-:W2:Y:S01]  /*8850*/  @P2 LDC R3, c[0x0][0x40c] ;  /* 0x00010300ff032b82 */ /* 0x000ea20000000800 */
[----:B------:R-:W-:Y:S01]  /*8860*/  @P2 FMUL.FTZ R5, R5, R2 ;  /* 0x0000000205052220 */ /* 0x000fe20000410000 */
[----:B0-----:R-:W-:Y:S01]  /*8870*/  @P2 FMUL.FTZ R2, R77, R68 ;  /* 0x000000444d022220 */ /* 0x001fe20000410000 */
[----:B------:R-:W-:-:S05]  /*8880*/  @P2 HADD2.F32 R68, -RZ, R184.H1_H1 ;  /* 0x300000b8ff442230 */ /* 0x000fca0000004100 */
[----:B------:R-:W-:Y:S01]  /*8890*/  @P2 FFMA.FTZ R153, R68, R2, R153 ;  /* 0x0000000244992223 */ /* 0x000fe20000010099 */
[----:B------:R-:W-:Y:S01]  /*88a0*/  @P2 FMUL.FTZ R2, R2, R69 ;  /* 0x0000004502022220 */ /* 0x000fe20000410000 */
[----:B------:R-:W-:-:S04]  /*88b0*/  @P1 FFMA.FTZ R69, R215, R193, R194 ;  /* 0x000000c1d7451223 */ /* 0x000fc800000100c2 */
[----:B------:R-:W-:-:S04]  /*88c0*/  @P1 FADD.FTZ R69, R234, -R69 ;  /* 0x80000045ea451221 */ /* 0x000fc80000010000 */
[----:B------:R-:W-:Y:S01]  /*88d0*/  @P1 FFMA.FTZ R78, R4, R69, R178 ;  /* 0x00000045044e1223 */ /* 0x000fe200000100b2 */
[----:B------:R-:W-:Y:S02]  /*88e0*/  @P2 HADD2.F32 R69, -RZ, R185.H0_H0 ;  /* 0x200000b9ff452230 */ /* 0x000fe40000004100 */
[----:B------:R-:W-:Y:S02]  /*88f0*/  @P2 HADD2.F32 R68, -RZ, R53.H0_H0 ;  /* 0x20000035ff442230 */ /* 0x000fe40000004100 */
[----:B--2---:R-:W-:-:S04]  /*8900*/  @P2 FMUL.FTZ R3, R78, R3 ;  /* 0x000000034e032220 */ /* 0x004fc80000410000 */
[----:B------:R-:W-:Y:S01]  /*8910*/  @P2 FFMA.FTZ R154, R69, R3, R154 ;  /* 0x00000003459a2223 */ /* 0x000fe2000001009a */
[----:B------:R-:W-:Y:S01]  /*8920*/  @P2 FMUL.FTZ R3, R3, R68 ;  /* 0x0000004403032220 */ /* 0x000fe20000410000 */
[----:B------:R-:W-:Y:S01]  /*8930*/  @P1 FFMA.FTZ R68, R219, R193, R194 ;  /* 0x000000c1db441223 */ /* 0x000fe200000100c2 */
[----:B------:R-:W-:-:S03]  /*8940*/  MOV R79, R179 ;  /* 0x000000b3004f7202 */ /* 0x000fc60000000f00 */
[----:B------:R-:W-:Y:S01]  /*8950*/  @P1 FADD.FTZ R68, R229, -R68 ;  /* 0x80000044e5441221 */ /* 0x000fe20000010000 */
[----:B------:R-:W-:-:S03]  /*8960*/  @P2 F2FP.F16.F32.PACK_AB R5, RZ, R5 ;  /* 0x00000005ff05223e */ /* 0x000fc600000000ff */
[----:B------:R-:W-:Y:S01]  /*8970*/  @P1 FFMA.FTZ R79, R4, R68, R179 ;  /* 0x00000044044f1223 */ /* 0x000fe200000100b3 */
[----:B------:R-:W-:Y:S01]  /*8980*/  @P1 FFMA.FTZ R68, R220, R193, R194 ;  /* 0x000000c1dc441223 */ /* 0x000fe200000100c2 */
[----:B------:R-:W-:-:S03]  /*8990*/  @P2 PRMT R188, R5, 0x7610, R188 ;  /* 0x0000761005bc2816 */ /* 0x000fc600000000bc */
[----:B------:R-:W-:Y:S01]  /*89a0*/  @P1 FADD.FTZ R5, R221, -R68 ;  /* 0x80000044dd051221 */ /* 0x000fe20000010000 */
[----:B------:R-:W-:-:S03]  /*89b0*/  MOV R68, R180 ;  /* 0x000000b400447202 */ /* 0x000fc60000000f00 */
[----:B------:R-:W-:Y:S02]  /*89c0*/  @P1 FFMA.FTZ R68, R4, R5, R180 ;  /* 0x0000000504441223 */ /* 0x000fe400000100b4 */
[----:B------:R-:W0:Y:S01]  /*89d0*/  @P2 LDC R5, c[0x0][0x40c] ;  /* 0x00010300ff052b82 */ /* 0x000e220000000800 */
[----:B------:R-:W-:Y:S02]  /*89e0*/  @P2 F2FP.F16.F32.PACK_AB R2, RZ, R2 ;  /* 0x00000002ff02223e */ /* 0x000fe400000000ff */
[----:B------:R-:W-:Y:S02]  /*89f0*/  @P2 F2FP.F16.F32.PACK_AB R3, RZ, R3 ;  /* 0x00000003ff03223e */ /* 0x000fe400000000ff */
[----:B------:R-:W-:Y:S01]  /*8a00*/  @P2 PRMT R188, R188, 0x5410, R2 ;  /* 0x00005410bcbc2816 */ /* 0x000fe20000000002 */
[----:B-1----:R-:W-:Y:S01]  /*8a10*/  @P2 FMUL.FTZ R2, R79, R70 ;  /* 0x000000464f022220 */ /* 0x002fe20000410000 */
[----:B------:R-:W-:Y:S01]  /*8a20*/  @P2 PRMT R189, R3, 0x7610, R189 ;  /* 0x0000761003bd2816 */ /* 0x000fe200000000bd */
[----:B------:R-:W-:-:S02]  /*8a30*/  @P2 HADD2.F32 R70, -RZ, R185.H1_H1 ;  /* 0x300000b9ff462230 */ /* 0x000fc40000004100 */
[----:B------:R-:W-:-:S03]  /*8a40*/  @P2 HADD2.F32 R3, -RZ, R53.H1_H1 ;  /* 0x30000035ff032230 */ /* 0x000fc60000004100 */
[----:B------:R-:W-:Y:S02]  /*8a50*/  @P2 FFMA.FTZ R155, R70, R2, R155 ;  /* 0x00000002469b2223 */ /* 0x000fe4000001009b */
[----:B------:R-:W-:Y:S01]  /*8a60*/  @P2 FMUL.FTZ R2, R2, R3 ;  /* 0x0000000302022220 */ /* 0x000fe20000410000 */
[----:B------:R-:W-:Y:S02]  /*8a70*/  @P2 HADD2.F32 R3, -RZ, R186.H0_H0 ;  /* 0x200000baff032230 */ /* 0x000fe40000004100 */
[----:B------:R-:W-:Y:S02]  /*8a80*/  @P2 HADD2.F32 R70, -RZ, R54.H0_H0 ;  /* 0x20000036ff462230 */ /* 0x000fe40000004100 */
[----:B0-----:R-:W-:-:S04]  /*8a90*/  @P2 FMUL.FTZ R5, R68, R5 ;  /* 0x0000000544052220 */ /* 0x001fc80000410000 */
        /* <DEDUP_REMOVED lines=10> */
[----:B------:R-:W-:Y:S01]  /*8b40*/  @P2 HADD2.F32 R3, -RZ, R54.H1_H1 ;  /* 0x30000036ff032230 */ /* 0x000fe20000004100 */
[----:B------:R-:W-:Y:S01]  /*8b50*/  @P2 PRMT R189, R189, 0x5410, R2 ;  /* 0x00005410bdbd2816 */ /* 0x000fe20000000002 */
[----:B0-----:R-:W-:Y:S01]  /*8b60*/  @P2 FMUL.FTZ R2, R69, R70 ;  /* 0x0000004645022220 */ /* 0x001fe20000410000 */
[----:B------:R-:W-:-:S03]  /*8b70*/  @P2 HADD2.F32 R70, -RZ, R186.H1_H1 ;  /* 0x300000baff462230 */ /* 0x000fc60000004100 */
[----:B------:R-:W-:Y:S02]  /*8b80*/  @P2 FMUL.FTZ R3, R2, R3 ;  /* 0x0000000302032220 */ /* 0x000fe40000410000 */
[----:B------:R-:W-:Y:S01]  /*8b90*/  @P2 FFMA.FTZ R157, R70, R2, R157 ;  /* 0x00000002469d2223 */ /* 0x000fe2000001009d */
[----:B------:R-:W-:Y:S02]  /*8ba0*/  @P1 FFMA.FTZ R2, R224, R193, R194 ;  /* 0x000000c1e0021223 */ /* 0x000fe400000100c2 */
[----:B------:R-:W-:-:S04]  /*8bb0*/  @P2 F2FP.F16.F32.PACK_AB R3, RZ, R3 ;  /* 0x00000003ff03223e */ /* 0x000fc800000000ff */
[----:B------:R-:W-:Y:S01]  /*8bc0*/  @P2 PRMT R190, R190, 0x5410, R3 ;  /* 0x00005410bebe2816 */ /* 0x000fe20000000003 */
[----:B------:R-:W-:Y:S01]  /*8bd0*/  @P1 FADD.FTZ R3, R225, -R2 ;  /* 0x80000002e1031221 */ /* 0x000fe20000010000 */
[----:B------:R-:W-:-:S03]  /*8be0*/  MOV R70, R182 ;  /* 0x000000b600467202 */ /* 0x000fc60000000f00 */
[----:B------:R-:W-:Y:S02]  /*8bf0*/  @P1 FFMA.FTZ R70, R4, R3, R182 ;  /* 0x0000000304461223 */ /* 0x000fe400000100b6 */
[----:B------:R-:W0:Y:S01]  /*8c00*/  @P2 LDC R3, c[0x0][0x40c] ;  /* 0x00010300ff032b82 */ /* 0x000e220000000800 */
[----:B------:R-:W-:Y:S02]  /*8c10*/  @P2 HADD2.F32 R2, -RZ, R55.H0_H0 ;  /* 0x20000037ff022230 */ /* 0x000fe40000004100 */
[----:B------:R-:W-:Y:S01]  /*8c20*/  @P2 HADD2.F32 R5, -RZ, R187.H0_H0 ;  /* 0x200000bbff052230 */ /* 0x000fe20000004100 */
[----:B------:R-:W-:Y:S01]  /*8c30*/  MOV R71, R183 ;  /* 0x000000b700477202 */ /* 0x000fe20000000f00 */
[----:B0-----:R-:W-:-:S04]  /*8c40*/  @P2 FMUL.FTZ R3, R70, R3 ;  /* 0x0000000346032220 */ /* 0x001fc80000410000 */
[----:B------:R-:W-:Y:S01]  /*8c50*/  @P2 FMUL.FTZ R2, R3, R2 ;  /* 0x0000000203022220 */ /* 0x000fe20000410000 */
[----:B------:R-:W-:-:S04]  /*8c60*/  @P2 FFMA.FTZ R158, R5, R3, R158 ;  /* 0x00000003059e2223 */ /* 0x000fc8000001009e */
[----:B------:R-:W-:-:S04]  /*8c70*/  @P2 F2FP.F16.F32.PACK_AB R2, RZ, R2 ;  /* 0x00000002ff02223e */ /* 0x000fc800000000ff */
[----:B------:R-:W-:Y:S01]  /*8c80*/  @P2 PRMT R191, R2, 0x7610, R191 ;  /* 0x0000761002bf2816 */ /* 0x000fe200000000bf */
[----:B---3--:R-:W-:-:S04]  /*8c90*/  @P1 FFMA.FTZ R193, R197, R193, R194 ;  /* 0x000000c1c5c11223 */ /* 0x008fc800000100c2 */
[----:B------:R-:W-:-:S04]  /*8ca0*/  @P1 FADD.FTZ R193, R196, -R193 ;  /* 0x800000c1c4c11221 */ /* 0x000fc80000010000 */
        /* <DEDUP_REMOVED lines=10> */
.L_x_11993:
[----:B012---:R-:W-:Y:S01]  /*8d50*/  @P1 FFMA.FTZ R3, R210, R193, R194 ;  /* 0x000000c1d2031223 */ /* 0x007fe200000100c2 */
        /* <DEDUP_REMOVED lines=86> */
[----:B------:R-:W-:Y:S01]  /*92c0*/  MOV R2, R183 ;  /* 0x000000b700027202 */ /* 0x000fe20000000f00 */
[----:B------:R-:W-:Y:S02]  /*92d0*/  HADD2.F32 R3, -RZ, R55.H1_H1 ;  /* 0x30000037ff037230 */ /* 0x000fe40000004100 */
[----:B--2---:R-:W-:-:S04]  /*92e0*/  @P1 FFMA.FTZ R193, R198, R193, R194 ;  /* 0x000000c1c6c11223 */ /* 0x004fc800000100c2 */
[----:B---3--:R-:W-:-:S04]  /*92f0*/  @P1 FADD.FTZ R193, R197, -R193 ;  /* 0x800000c1c5c11221 */ /* 0x008fc80000010000 */
[----:B------:R-:W-:-:S04]  /*9300*/  @P1 FFMA.FTZ R2, R4, R193, R183 ;  /* 0x000000c104021223 */ /* 0x000fc800000100b7 */
[----:B------:R-:W-:-:S04]  /*9310*/  FMUL.FTZ R2, R2, UR12 ;  /* 0x0000000c02027c20 */ /* 0x000fc80008410000 */
[----:B------:R-:W-:Y:S01]  /*9320*/  FMUL.FTZ R3, R3, R2 ;  /* 0x0000000203037220 */ /* 0x000fe20000410000 */
[----:B------:R-:W-:-:S04]  /*9330*/  HADD2.F32 R4, -RZ, R187.H1_H1 ;  /* 0x300000bbff047230 */ /* 0x000fc80000004100 */
[----:B------:R-:W-:Y:S01]  /*9340*/  F2FP.F16.F32.PACK_AB R3, RZ, R3 ;  /* 0x00000003ff03723e */ /* 0x000fe200000000ff */
[----:B------:R-:W-:-:S03]  /*9350*/  FFMA.FTZ R159, R4, R2, R159 ;  /* 0x00000002049f7223 */ /* 0x000fc6000001009f */
[----:B------:R-:W-:Y:S01]  /*9360*/  PRMT R191, R191, 0x5410, R3 ;  /* 0x00005410bfbf7816 */ /* 0x000fe20000000003 */
[----:B------:R-:W-:Y:S06]  /*9370*/  BRA `(.L_x_11994) ;  /* 0x0000001000487947 */ /* 0x000fec0003800000 */
.L_x_11992:
[----:B------:R-:W-:-:S04]  /*9380*/  UISETP.NE.U32.AND UP0, UPT, UR14, URZ, UPT ;  /* 0x000000ff0e00728c */ /* 0x000fc8000bf05070 */
[----:B------:R-:W-:-:S06]  /*9390*/  UISETP.NE.AND.EX UP0, UPT, UR15, URZ, UPT, UP0 ;  /* 0x000000ff0f00728c */ /* 0x000fcc000bf05300 */
[----:B------:R-:W-:-:S13]  /*93a0*/  PLOP3.LUT P0, PT, PT, PT, UP0, 0x80, 0x8 ;  /* 0x000000000008781c */ /* 0x000fda0003f0f008 */
[----:B------:R-:W-:Y:S05]  /*93b0*/  @!P0 BRA `(.L_x_11995) ;  /* 0x0000000800588947 */ /* 0x000fea0003800000 */
[----:B------:R-:W-:Y:S01]  /*93c0*/  BSSY.RECONVERGENT B3, `(.L_x_11996) ;  /* 0x000000f000037945 */ /* 0x000fe20003800200 */
[----:B------:R-:W-:-:S03]  /*93d0*/  ISETP.GT.AND P1, PT, R5, RZ, PT ;  /* 0x000000ff0500720c */ /* 0x000fc60003f24270 */
[----:B------:R-:W-:Y:S10]  /*93e0*/  @!P2 BRA `(.L_x_11997) ;  /* 0x000000000030a947 */ /* 0x000ff40003800000 */
[----:B012---:R-:W-:Y:S01]  /*93f0*/  FFMA.FTZ R3, R210, R193, R194 ;  /* 0x000000c1d2037223 */ /* 0x007fe200000100c2 */
[----:B------:R-:W-:Y:S01]  /*9400*/  ISETP.GT.AND P3, PT, R5, RZ, PT ;  /* 0x000000ff0500720c */ /* 0x000fe20003f64270 */
[----:B-----5:R-:W-:Y:S02]  /*9410*/  HADD2.F32 R69, -RZ, R184.H0_H0 ;  /* 0x200000b8ff457230 */ /* 0x020fe40000004100 */
        /* <DEDUP_REMOVED lines=9> */
.L_x_11997:
[----:B------:R-:W-:Y:S05]  /*94b0*/  BSYNC.RECONVERGENT B3 ;  /* 0x0000000000037941 */ /* 0x000fea0003800200 */
.L_x_11996:
[----:B------:R-:W-:Y:S04]  /*94c0*/  BSSY.RECONVERGENT B3, `(.L_x_11998) ;  /* 0x000000e000037945 */ /* 0x000fe80003800200 */
[----:B------:R-:W-:Y:S05]  /*94d0*/  @!P2 BRA `(.L_x_11999) ;  /* 0x000000000030a947 */ /* 0x000fea0003800000 */
[----:B012---:R-:W-:Y:S01]  /*94e0*/  FFMA.FTZ R2, R214, R193, R194 ;  /* 0x000000c1d6027223 */ /* 0x007fe200000100c2 */
        /* <DEDUP_REMOVED lines=11> */
.L_x_11999:
[----:B------:R-:W-:Y:S05]  /*95a0*/  BSYNC.RECONVERGENT B3 ;  /* 0x0000000000037941 */ /* 0x000fea0003800200 */
.L_x_11998:
        /* <DEDUP_REMOVED lines=14> */
.L_x_12001:
[----:B------:R-:W-:Y:S05]  /*9690*/  BSYNC.RECONVERGENT B3 ;  /* 0x0000000000037941 */ /* 0x000fea0003800200 */
.L_x_12000:
        /* <DEDUP_REMOVED lines=14> */
.L_x_12003:
[----:B------:R-:W-:Y:S05]  /*9780*/  BSYNC.RECONVERGENT B3 ;  /* 0x0000000000037941 */ /* 0x000fea0003800200 */
.L_x_12002:
        /* <DEDUP_REMOVED lines=14> */
.L_x_12005:
[----:B------:R-:W-:Y:S05]  /*9870*/  BSYNC.RECONVERGENT B3 ;  /* 0x0000000000037941 */ /* 0x000fea0003800200 */
.L_x_12004:
        /* <DEDUP_REMOVED lines=14> */
.L_x_12007:
[----:B------:R-:W-:Y:S05]  /*9960*/  BSYNC.RECONVERGENT B3 ;  /* 0x0000000000037941 */ /* 0x000fea0003800200 */
.L_x_12006:
        /* <DEDUP_REMOVED lines=14> */
.L_x_12009:
[----:B------:R-:W-:Y:S05]  /*9a50*/  BSYNC.RECONVERGENT B3 ;  /* 0x0000000000037941 */ /* 0x000fea0003800200 */
.L_x_12008:
[----:B012---:R-:W2:Y:S04]  /*9a60*/  LDL R3, [R1+0x10] ;  /* 0x0000100001037983 */ /* 0x007ea80000100800 */
[----:B------:R-:W3:Y:S01]  /*9a70*/  LDL R2, [R1+0x14] ;  /* 0x0000140001027983 */ /* 0x000ee20000100800 */
[-CC-:B------:R-:W-:Y:S01]  /*9a80*/  FFMA.FTZ R70, R224, R193.reuse, R194.reuse ;  /* 0x000000c1e0467223 */ /* 0x180fe200000100c2 */
[-CC-:B------:R-:W-:Y:S01]  /*9a90*/  FFMA.FTZ R76, R222, R193.reuse, R194.reuse ;  /* 0x000000c1de4c7223 */ /* 0x180fe200000100c2 */
[-CC-:B------:R-:W-:Y:S01]  /*9aa0*/  FFMA.FTZ R78, R220, R193.reuse, R194.reuse ;  /* 0x000000c1dc4e7223 */ /* 0x180fe200000100c2 */
[-CC-:B------:R-:W-:Y:S01]  /*9ab0*/  FFMA.FTZ R68, R219, R193.reuse, R194.reuse ;  /* 0x000000c1db447223 */ /* 0x180fe200000100c2 */
[----:B------:R-:W-:Y:S01]  /*9ac0*/  FFMA.FTZ R5, R215, R193, R194 ;  /* 0x000000c1d7057223 */ /* 0x000fe200000100c2 */
[----:B------:R-:W-:-:S02]  /*9ad0*/  FADD.FTZ R197, R225, -R70 ;  /* 0x80000046e1c57221 */ /* 0x000fc40000010000 */
[----:B------:R-:W-:Y:S01]  /*9ae0*/  FADD.FTZ R79, R229, -R68 ;  /* 0x80000044e54f7221 */ /* 0x000fe20000010000 */
[----:B------:R-:W-:Y:S01]  /*9af0*/  FADD.FTZ R5, R234, -R5 ;  /* 0x80000005ea057221 */ /* 0x000fe20000010000 */
[C---:B-----5:R-:W-:Y:S02]  /*9b00*/  FMUL.FTZ R70, R4.reuse, R197 ;  /* 0x000000c504467220 */ /* 0x060fe40000410000 */
[----:B------:R-:W-:-:S03]  /*9b10*/  FMUL.FTZ R79, R4, R79 ;  /* 0x0000004f044f7220 */ /* 0x000fc60000410000 */
[----:B------:R-:W-:Y:S02]  /*9b20*/  FSEL R70, R70, RZ, P1 ;  /* 0x000000ff46467208 */ /* 0x000fe40000800000 */
[----:B------:R-:W-:Y:S02]  /*9b30*/  FSEL R79, R79, RZ, P1 ;  /* 0x000000ff4f4f7208 */ /* 0x000fe40000800000 */
[----:B--2---:R-:W-:Y:S01]  /*9b40*/  MOV R69, R3 ;  /* 0x0000000300457202 */ /* 0x004fe20000000f00 */
[-CC-:B------:R-:W-:Y:S01]  /*9b50*/  FFMA.FTZ R3, R210, R193.reuse, R194.reuse ;  /* 0x000000c1d2037223 */ /* 0x180fe200000100c2 */
[-CC-:B---3--:R-:W-:Y:S01]  /*9b60*/  FFMA.FTZ R71, R2, R193.reuse, R194.reuse ;  /* 0x000000c102477223 */ /* 0x188fe200000100c2 */
        /* <DEDUP_REMOVED lines=27> */
.L_x_11995:
[----:B------:R-:W-:Y:S04]  /*9d20*/  BSSY.RECONVERGENT B3, `(.L_x_12010) ;  /* 0x000000e000037945 */ /* 0x000fe80003800200 */
[----:B------:R-:W-:Y:S05]  /*9d30*/  @!P2 BRA `(.L_x_12011) ;  /* 0x000000000030a947 */ /* 0x000fea0003800000 */
[----:B012---:R-:W-:Y:S01]  /*9d40*/  FFMA.FTZ R3, R210, R193, R194 ;  /* 0x000000c1d2037223 */ /* 0x007fe200000100c2 */
        /* <DEDUP_REMOVED lines=11> */
.L_x_12011:
[----:B------:R-:W-:Y:S05]  /*9e00*/  BSYNC.RECONVERGENT B3 ;  /* 0x0000000000037941 */ /* 0x000fea0003800200 */
.L_x_12010:
[----:B------:R-:W-:Y:S04]  /*9e10*/  BSSY.RECONVERGENT B3, `(.L_x_12012) ;  /* 0x000000e000037945 */ /* 0x000fe80003800200 */
[----:B------:R-:W-:Y:S05]  /*9e20*/  @!P2 BRA `(.L_x_12013) ;  /* 0x000000000030a947 */ /* 0x000fea0003800000 */
[----:B012---:R-:W-:Y:S01]  /*9e30*/  FFMA.FTZ R2, R214, R193, R194 ;  /* 0x000000c1d6027223 */ /* 0x007fe200000100c2 */
        /* <DEDUP_REMOVED lines=11> */
.L_x_12013:
[----:B------:R-:W-:Y:S05]  /*9ef0*/  BSYNC.RECONVERGENT B3 ;  /* 0x0000000000037941 */ /* 0x000fea0003800200 */
.L_x_12012:
        /* <DEDUP_REMOVED lines=14> */
.L_x_12015:
[----:B------:R-:W-:Y:S05]  /*9fe0*/  BSYNC.RECONVERGENT B3 ;  /* 0x0000000000037941 */ /* 0x000fea0003800200 */
.L_x_12014:
        /* <DEDUP_REMOVED lines=14> */
.L_x_12017:
[----:B------:R-:W-:Y:S05]  /*a0d0*/  BSYNC.RECONVERGENT B3 ;  /* 0x0000000000037941 */ /* 0x000fea0003800200 */
.L_x_12016:
[----:B------:R-:W-:Y:S04]  /*a0e0*/  BSSY.RECONVERGENT B3, `(.L_x_12018) ;  /* 0x000000e000037945 */ /* 0x000fe80003800200 */
[----:B------:R-:W-:Y:S05]  /*a0f0*/  @!P2 BRA `(.L_x_12019) ;  /* 0x000000000030a947 */ /* 0x000fea0003800000 */
[----:B012---:R-:W-:Y:S01]  /*a100*/  FFMA.FTZ R2, R220, R193, R194 ;  /* 0x000000c1dc027223 */ /* 0x007fe200000100c2 */
        /* <DEDUP_REMOVED lines=11> */
.L_x_12019:
[----:B------:R-:W-:Y:S05]  /*a1c0*/  BSYNC.RECONVERGENT B3 ;  /* 0x0000000000037941 */ /* 0x000fea0003800200 */
.L_x_12018:
        /* <DEDUP_REMOVED lines=14> */
.L_x_12021:
[----:B------:R-:W-:Y:S05]  /*a2b0*/  BSYNC.RECONVERGENT B3 ;  /* 0x0000000000037941 */ /* 0x000fea0003800200 */
.L_x_12020:
        /* <DEDUP_REMOVED lines=14> */
.L_x_12023:
[----:B------:R-:W-:Y:S05]  /*a3a0*/  BSYNC.RECONVERGENT B3 ;  /* 0x0000000000037941 */ /* 0x000fea0003800200 */
.L_x_12022:
[----:B012---:R-:W2:Y:S04]  /*a3b0*/  LDL R3, [R1+0x14] ;  /* 0x0000140001037983 */ /* 0x007ea80000100800 */
[----:B------:R-:W3:Y:S01]  /*a3c0*/  LDL R2, [R1+0x10] ;  /* 0x0000100001027983 */ /* 0x000ee20000100800 */
[----:B------:R-:W-:Y:S01]  /*a3d0*/  ISETP.GT.AND P1, PT, R5, RZ, PT ;  /* 0x000000ff0500720c */ /* 0x000fe20003f24270 */
[----:B--2---:R-:W-:Y:S02]  /*a3e0*/  FFMA.FTZ R193, R3, R193, R194 ;  /* 0x000000c103c17223 */ /* 0x004fe400000100c2 */
[----:B------:R-:W0:Y:S02]  /*a3f0*/  @P2 LDC R3, c[0x0][0x40c] ;  /* 0x00010300ff032b82 */ /* 0x000e240000000800 */
[----:B---3--:R-:W-:-:S04]  /*a400*/  FADD.FTZ R193, R2, -R193 ;  /* 0x800000c102c17221 */ /* 0x008fc80000010000 */
[----:B-----5:R-:W-:-:S05]  /*a410*/  FMUL.FTZ R193, R4, R193 ;  /* 0x000000c104c17220 */ /* 0x020fca0000410000 */
[----:B------:R-:W-:Y:S01]  /*a420*/  FSEL R2, R193, RZ, P1 ;  /* 0x000000ffc1027208 */ /* 0x000fe20000800000 */
[----:B------:R-:W-:-:S04]  /*a430*/  @P2 HADD2.F32 R4, -RZ, R187.H1_H1 ;  /* 0x300000bbff042230 */ /* 0x000fc80000004100 */
[----:B0-----:R-:W-:Y:S01]  /*a440*/  @P2 FMUL.FTZ R2, R2, R3 ;  /* 0x0000000302022220 */ /* 0x001fe20000410000 */
[----:B------:R-:W-:-:S05]  /*a450*/  @P2 HADD2.F32 R3, -RZ, R55.H1_H1 ;  /* 0x30000037ff032230 */ /* 0x000fca0000004100 */
[-C--:B------:R-:W-:Y:S01]  /*a460*/  @P2 FMUL.FTZ R3, R3, R2.reuse ;  /* 0x0000000203032220 */ /* 0x080fe20000410000 */
[----:B------:R-:W-:-:S04]  /*a470*/  @P2 FFMA.FTZ R159, R4, R2, R159 ;  /* 0x00000002049f2223 */ /* 0x000fc8000001009f */
[----:B------:R-:W-:-:S04]  /*a480*/  @P2 F2FP.F16.F32.PACK_AB R3, RZ, R3 ;  /* 0x00000003ff03223e */ /* 0x000fc800000000ff */
[----:B------:R-:W-:-:S07]  /*a490*/  @P2 PRMT R191, R191, 0x5410, R3 ;  /* 0x00005410bfbf2816 */ /* 0x000fce0000000003 */
.L_x_11994:
[----:B------:R-:W-:Y:S05]  /*a4a0*/  BSYNC.RECONVERGENT B2 ;  /* 0x0000000000027941 */ /* 0x000fea0003800200 */
.L_x_11991:
[----:B------:R-:W0:Y:S08]  /*a4b0*/  @P0 LDC.64 R2, c[0x0][0x478] ;  /* 0x00011e00ff020b82 */ /* 0x000e300000000a00 */
[----:B------:R-:W1:Y:S01]  /*a4c0*/  @P2 LDC.64 R4, c[0x0][0x468] ;  /* 0x00011a00ff042b82 */ /* 0x000e620000000a00 */
[----:B0-----:R-:W-:-:S05]  /*a4d0*/  @P0 IMAD.WIDE.U32 R2, R195, 0x20, R2 ;  /* 0x00000020c3020825 */ /* 0x001fca00078e0002 */
[----:B------:R3:W-:Y:S01]  /*a4e0*/  @P0 STG.E.128 desc[UR6][R2.64], R76 ;  /* 0x0000004c02000986 */ /* 0x0007e2000c101d06 */
[----:B-1----:R-:W-:-:S03]  /*a4f0*/  @P2 IMAD.WIDE.U32 R192, R192, 0x10, R4 ;  /* 0x00000010c0c02825 */ /* 0x002fc600078e0004 */
[----:B------:R3:W-:Y:S04]  /*a500*/  @P0 STG.E.128 desc[UR6][R2.64+0x10], R68 ;  /* 0x0000104402000986 */ /* 0x0007e8000c101d06 */
[----:B------:R3:W-:Y:S02]  /*a510*/  @P2 STG.E.128 desc[UR6][R192.64], R188 ;  /* 0x000000bcc0002986 */ /* 0x0007e4000c101d06 */
.L_x_11988:
[----:B------:R-:W-:Y:S05]  /*a520*/  BSYNC.RECONVERGENT B1 ;  /* 0x0000000000017941 */ /* 0x000fea0003800200 */
.L_x_11987:
[----:B0123--:R-:W0:Y:S02]  /*a530*/  LDC.64 R2, c[0x0][0x380] ;  /* 0x0000e000ff027b82 */ /* 0x00fe240000000a00 */
[----:B0-----:R-:W-:-:S04]  /*a540*/  LEA R6, R2, R6, 0x2 ;  /* 0x0000000602067211 */ /* 0x001fc800078e10ff */
[----:B------:R-:W-:-:S13]  /*a550*/  ISETP.GE.AND P0, PT, R6, R3, PT ;  /* 0x000000030600720c */ /* 0x000fda0003f06270 */
[----:B------:R-:W-:Y:S05]  /*a560*/  @!P0 BRA `(.L_x_12024) ;  /* 0xffffff6400088947 */ /* 0x000fea000383ffff */
.L_x_11865:
[----:B------:R-:W-:Y:S05]  /*a570*/  BSYNC B0 ;  /* 0x0000000000007941 */ /* 0x000fea0003800000 */
.L_x_11864:
[----:B------:R-:W2:Y:S01]  /*a580*/  LDL.LU R2, [R1+0x24] ;  /* 0x0000240001027983 */ /* 0x000ea20000300800 */
[----:B-----5:R-:W-:Y:S01]  /*a590*/  MOV R4, 0x400 ;  /* 0x0000040000047802 */ /* 0x020fe20000000f00 */
[----:B------:R-:W-:Y:S05]  /*a5a0*/  WARPSYNC.ALL ;  /* 0x0000000000007948 */ /* 0x000fea0003800000 */
[----:B------:R-:W0:Y:S01]  /*a5b0*/  S2R R193, SR_TID.X ;  /* 0x0000000000c17919 */ /* 0x000e220000002100 */
[----:B------:R-:W1:Y:S01]  /*a5c0*/  S2UR UR4, SR_CTAID.X ;  /* 0x00000000000479c3 */ /* 0x000e620000002500 */
[----:B------:R-:W3:Y:S01]  /*a5d0*/  LDCU.128 UR16, c[0x0][0x440] ;  /* 0x00008800ff1077ac */ /* 0x000ee20008000c00 */
[----:B------:R-:W-:Y:S01]  /*a5e0*/  BSSY.RECONVERGENT B0, `(.L_x_12025) ;  /* 0x0000098000007945 */ /* 0x000fe20003800200 */
[----:B------:R-:W4:Y:S01]  /*a5f0*/  S2R R5, SR_CgaCtaId ;  /* 0x0000000000057919 */ /* 0x000f220000008800 */
[----:B0-----:R-:W-:-:S02]  /*a600*/  SHF.L.U32 R0, R193, 0x5, RZ ;  /* 0x00000005c1007819 */ /* 0x001fc400000006ff */
[----:B------:R-:W-:Y:S02]  /*a610*/  LOP3.LUT R70, R193, 0x7f, RZ, 0x3c, !PT ;  /* 0x0000007fc1467812 */ /* 0x000fe400078e3cff */
[----:B----4-:R-:W-:-:S04]  /*a620*/  LEA R5, R5, R4, 0x18 ;  /* 0x0000000405057211 */ /* 0x010fc800078ec0ff */
[C---:B------:R-:W-:Y:S02]  /*a630*/  LEA R8, R193.reuse, R5, 0x2 ;  /* 0x00000005c1087211 */ /* 0x040fe400078e10ff */
[----:B--2---:R-:W-:Y:S02]  /*a640*/  MOV R192, R2 ;  /* 0x0000000200c07202 */ /* 0x004fe40000000f00 */
[----:B------:R-:W-:Y:S02]  /*a650*/  SHF.L.U32 R2, R193, 0x7, RZ ;  /* 0x00000007c1027819 */ /* 0x000fe400000006ff */
[----:B------:R-:W-:Y:S02]  /*a660*/  IADD3 R70, PT, PT, R70, R192, RZ ;  /* 0x000000c046467210 */ /* 0x000fe40007ffe0ff */
[----:B------:R-:W-:Y:S02]  /*a670*/  LOP3.LUT R3, R2, 0x3000, RZ, 0xc0, !PT ;  /* 0x0000300002037812 */ /* 0x000fe400078ec0ff */
[----:B------:R-:W-:-:S02]  /*a680*/  ISETP.GE.U32.AND P6, PT, R70, 0x100, PT ;  /* 0x000001004600780c */ /* 0x000fc40003fc6070 */
[----:B------:R-:W-:Y:S02]  /*a690*/  LOP3.LUT R0, R3, 0x3e0, R0, 0xf8, !PT ;  /* 0x000003e003007812 */ /* 0x000fe400078ef800 */
[----:B------:R-:W-:Y:S02]  /*a6a0*/  ISETP.GE.U32.AND P5, PT, R70, 0x180, PT ;  /* 0x000001804600780c */ /* 0x000fe40003fa6070 */
[----:B------:R-:W-:-:S05]  /*a6b0*/  IADD3 R0, PT, PT, R0, R5, RZ ;  /* 0x0000000500007210 */ /* 0x000fca0007ffe0ff */
        /* <DEDUP_REMOVED lines=11> */
[----:B------:R-:W-:-:S04]  /*a770*/  IADD3 R73, P0, PT, R73, R193, RZ ;  /* 0x000000c149497210 */ /* 0x000fc80007f1e0ff */
[----:B------:R-:W-:-:S04]  /*a780*/  IADD3.X R72, PT, PT, RZ, RZ, RZ, P0, !PT ;  /* 0x000000ffff487210 */ /* 0x000fc800007fe4ff */
        /* <DEDUP_REMOVED lines=125> */
.L_x_12026:
[----:B------:R-:W-:Y:S05]  /*af60*/  BSYNC.RECONVERGENT B0 ;  /* 0x0000000000007941 */ /* 0x000fea0003800200 */
.L_x_12025:
        /* <DEDUP_REMOVED lines=129> */
.L_x_12028:
[----:B------:R-:W-:Y:S05]  /*b780*/  BSYNC.RECONVERGENT B0 ;  /* 0x0000000000007941 */ /* 0x000fea0003800200 */
.L_x_12027:
        /* <DEDUP_REMOVED lines=18> */
.L_x_12030:
[----:B------:R-:W-:Y:S05]  /*b8b0*/  BSYNC.RECONVERGENT B0 ;  /* 0x0000000000007941 */ /* 0x000fea0003800200 */
.L_x_12029:
        /* <DEDUP_REMOVED lines=18> */
.L_x_12032:
[----:B------:R-:W-:Y:S05]  /*b9e0*/  BSYNC.RECONVERGENT B0 ;  /* 0x0000000000007941 */ /* 0x000fea0003800200 */
.L_x_12031:
        /* <DEDUP_REMOVED lines=18> */
.L_x_12034:
[----:B------:R-:W-:Y:S05]  /*bb10*/  BSYNC.RECONVERGENT B0 ;  /* 0x0000000000007941 */ /* 0x000fea0003800200 */
.L_x_12033:
        /* <DEDUP_REMOVED lines=18> */
.L_x_12036:
[----:B------:R-:W-:Y:S05]  /*bc40*/  BSYNC.RECONVERGENT B0 ;  /* 0x0000000000007941 */ /* 0x000fea0003800200 */
.L_x_12035:
        /* <DEDUP_REMOVED lines=18> */
.L_x_12038:
[----:B------:R-:W-:Y:S05]  /*bd70*/  BSYNC.RECONVERGENT B0 ;  /* 0x0000000000007941 */ /* 0x000fea0003800200 */
.L_x_12037:
        /* <DEDUP_REMOVED lines=11> */
.L_x_11875:
[----:B0-----:R-:W-:Y:S01]  /*be30*/  HFMA2 R192, -RZ, RZ, 0, 5.9604644775390625e-08 ;  /* 0x00000001ffc07431 */ /* 0x001fe200000001ff */
[----:B------:R-:W-:Y:S01]  /*be40*/  BSSY B1, `(.L_x_12039) ;  /* 0x0000007000017945 */ /* 0x000fe20003800000 */
[----:B------:R-:W-:Y:S02]  /*be50*/  MOV R193, R228 ;  /* 0x000000e400c17202 */ /* 0x000fe40000000f00 */
[----:B-1----:R-:W-:Y:S02]  /*be60*/  MOV R3, 0x1f ;  /* 0x0000001f00037802 */ /* 0x002fe40000000f00 */
[----:B------:R-:W-:-:S07]  /*be70*/  MOV R2, 0xffffffff ;  /* 0xffffffff00027802 */ /* 0x000fce0000000f00 */
[----:B-----5:R-:W-:Y:S05]  /*be80*/  WARPSYNC.COLLECTIVE R2, `(.L_x_12040) ;  /* 0x0000000002087348 */ /* 0x020fea0003c00000 */
[----:B------:R0:W1:Y:S02]  /*be90*/  SHFL.BFLY P0, R194, R193, R192, R3 ;  /* 0x0c0000c0c1c27389 */ /* 0x0000640000000003 */
[----:B01---5:R-:W-:Y:S05]  /*bea0*/  ENDCOLLECTIVE ;  /* 0x000000000000791b */ /* 0x023fea0003800000 */
.L_x_12040:
[----:B------:R-:W-:Y:S05]  /*beb0*/  BSYNC B1 ;  /* 0x0000000000017941 */ /* 0x000fea0003800000 */
.L_x_12039:
        /* <DEDUP_REMOVED lines=8> */
.L_x_12041:
[----:B------:R-:W-:Y:S01]  /*bf40*/  HFMA2 R192, -RZ, RZ, 0, 1.1920928955078125e-07 ;  /* 0x00000002ffc07431 */ /* 0x000fe200000001ff */
[----:B------:R-:W-:Y:S01]  /*bf50*/  MOV R193, R228 ;  /* 0x000000e400c17202 */ /* 0x000fe20000000f00 */
[----:B------:R-:W-:-:S07]  /*bf60*/  FADD.FTZ R227, R194, R227 ;  /* 0x000000e3c2e37221 */ /* 0x000fce0000010000 */
[----:B------:R-:W-:Y:S05]  /*bf70*/  WARPSYNC.COLLECTIVE R2, `(.L_x_12042) ;  /* 0x0000000002087348 */ /* 0x000fea0003c00000 */
[----:B------:R0:W1:Y:S02]  /*bf80*/  SHFL.BFLY P0, R194, R193, R192, R3 ;  /* 0x0c0000c0c1c27389 */ /* 0x0000640000000003 */
[----:B01----:R-:W-:Y:S05]  /*bf90*/  ENDCOLLECTIVE ;  /* 0x000000000000791b */ /* 0x003fea0003800000 */
.L_x_12042:
[----:B------:R-:W-:Y:S01]  /*bfa0*/  MOV R193, R227 ;  /* 0x000000e300c17202 */ /* 0x000fe20000000f00 */
[----:B------:R-:W-:-:S07]  /*bfb0*/  FADD.FTZ R228, R228, R194 ;  /* 0x000000c2e4e47221 */ /* 0x000fce0000010000 */
[----:B------:R-:W-:Y:S05]  /*bfc0*/  WARPSYNC.COLLECTIVE R2, `(.L_x_12043) ;  /* 0x0000000002087348 */ /* 0x000fea0003c00000 */
[----:B------:R0:W1:Y:S02]  /*bfd0*/  SHFL.BFLY P0, R194, R193, R192, R3 ;  /* 0x0c0000c0c1c27389 */ /* 0x0000640000000003 */
[----:B01----:R-:W-:Y:S05]  /*bfe0*/  ENDCOLLECTIVE ;  /* 0x000000000000791b */ /* 0x003fea0003800000 */
.L_x_12043:
[----:B------:R-:W-:Y:S01]  /*bff0*/  HFMA2 R192, -RZ, RZ, 0, 2.384185791015625e-07 ;  /* 0x00000004ffc07431 */ /* 0x000fe200000001ff */
[----:B------:R-:W-:Y:S01]  /*c000*/  MOV R193, R228 ;  /* 0x000000e400c17202 */ /* 0x000fe20000000f00 */
[----:B------:R-:W-:-:S07]  /*c010*/  FADD.FTZ R227, R227, R194 ;  /* 0x000000c2e3e37221 */ /* 0x000fce0000010000 */
[----:B------:R-:W-:Y:S05]  /*c020*/  WARPSYNC.COLLECTIVE R2, `(.L_x_12044) ;  /* 0x0000000002087348 */ /* 0x000fea0003c00000 */
[----:B------:R0:W1:Y:S02]  /*c030*/  SHFL.BFLY P0, R194, R193, R192, R3 ;  /* 0x0c0000c0c1c27389 */ /* 0x0000640000000003 */
[----:B01----:R-:W-:Y:S05]  /*c040*/  ENDCOLLECTIVE ;  /* 0x000000000000791b */ /* 0x003fea0003800000 */
.L_x_12044:
[----:B------:R-:W-:Y:S01]  /*c050*/  MOV R193, R227 ;  /* 0x000000e300c17202 */ /* 0x000fe20000000f00 */
[----:B------:R-:W-:-:S07]  /*c060*/  FADD.FTZ R228, R228, R194 ;  /* 0x000000c2e4e47221 */ /* 0x000fce0000010000 */
[----:B------:R-:W-:Y:S05]  /*c070*/  WARPSYNC.COLLECTIVE R2, `(.L_x_12045) ;  /* 0x0000000002087348 */ /* 0x000fea0003c00000 */
[----:B------:R0:W1:Y:S02]  /*c080*/  SHFL.BFLY P0, R194, R193, R192, R3 ;  /* 0x0c0000c0c1c27389 */ /* 0x0000640000000003 */
[----:B01----:R-:W-:Y:S05]  /*c090*/  ENDCOLLECTIVE ;  /* 0x000000000000791b */ /* 0x003fea0003800000 */
.L_x_12045:
[----:B------:R-:W-:Y:S01]  /*c0a0*/  HFMA2 R192, -RZ, RZ, 0, 4.76837158203125e-07 ;  /* 0x00000008ffc07431 */ /* 0x000fe200000001ff */
[----:B------:R-:W-:Y:S01]  /*c0b0*/  MOV R193, R228 ;  /* 0x000000e400c17202 */ /* 0x000fe20000000f00 */
[----:B------:R-:W-:-:S07]  /*c0c0*/  FADD.FTZ R227, R227, R194 ;  /* 0x000000c2e3e37221 */ /* 0x000fce0000010000 */
[----:B------:R-:W-:Y:S05]  /*c0d0*/  WARPSYNC.COLLECTIVE R2, `(.L_x_12046) ;  /* 0x0000000002087348 */ /* 0x000fea0003c00000 */
[----:B------:R0:W1:Y:S02]  /*c0e0*/  SHFL.BFLY P0, R194, R193, R192, R3 ;  /* 0x0c0000c0c1c27389 */ /* 0x0000640000000003 */
[----:B01----:R-:W-:Y:S05]  /*c0f0*/  ENDCOLLECTIVE ;  /* 0x000000000000791b */ /* 0x003fea0003800000 */
.L_x_12046:
[----:B------:R-:W-:Y:S01]  /*c100*/  MOV R193, R227 ;  /* 0x000000e300c17202 */ /* 0x000fe20000000f00 */
[----:B------:R-:W-:-:S07]  /*c110*/  FADD.FTZ R228, R228, R194 ;  /* 0x000000c2e4e47221 */ /* 0x000fce0000010000 */
[----:B------:R-:W-:Y:S05]  /*c120*/  WARPSYNC.COLLECTIVE R2, `(.L_x_12047) ;  /* 0x0000000002087348 */ /* 0x000fea0003c00000 */
[----:B------:R0:W1:Y:S02]  /*c130*/  SHFL.BFLY P0, R194, R193, R192, R3 ;  /* 0x0c0000c0c1c27389 */ /* 0x0000640000000003 */
[----:B01----:R-:W-:Y:S05]  /*c140*/  ENDCOLLECTIVE ;  /* 0x000000000000791b */ /* 0x003fea0003800000 */
.L_x_12047:
[----:B------:R-:W-:Y:S01]  /*c150*/  HFMA2 R192, -RZ, RZ, 0, 9.5367431640625e-07 ;  /* 0x00000010ffc07431 */ /* 0x000fe200000001ff */
[----:B------:R-:W-:Y:S01]  /*c160*/  MOV R193, R228 ;  /* 0x000000e400c17202 */ /* 0x000fe20000000f00 */
[----:B------:R-:W-:-:S07]  /*c170*/  FADD.FTZ R227, R227, R194 ;  /* 0x000000c2e3e37221 */ /* 0x000fce0000010000 */
[----:B------:R-:W-:Y:S05]  /*c180*/  WARPSYNC.COLLECTIVE R2, `(.L_x_12048) ;  /* 0x0000000002087348 */ /* 0x000fea0003c00000 */
[----:B------:R0:W1:Y:S02]  /*c190*/  SHFL.BFLY P0, R194, R193, R192, R3 ;  /* 0x0c0000c0c1c27389 */ /* 0x0000640000000003 */
[----:B01----:R-:W-:Y:S05]  /*c1a0*/  ENDCOLLECTIVE ;  /* 0x000000000000791b */ /* 0x003fea0003800000 */
.L_x_12048:
[----:B------:R-:W-:Y:S02]  /*c1b0*/  MOV R193, R227 ;  /* 0x000000e300c17202 */ /* 0x000fe40000000f00 */
[----:B------:R-:W-:-:S07]  /*c1c0*/  MOV R195, R194 ;  /* 0x000000c200c37202 */ /* 0x000fce0000000f00 */
[----:B------:R-:W-:Y:S05]  /*c1d0*/  WARPSYNC.COLLECTIVE R2, `(.L_x_12049) ;  /* 0x0000000002087348 */ /* 0x000fea0003c00000 */
[----:B------:R0:W1:Y:S02]  /*c1e0*/  SHFL.BFLY P0, R194, R193, R192, R3 ;  /* 0x0c0000c0c1c27389 */ /* 0x0000640000000003 */
[----:B01----:R-:W-:Y:S05]  /*c1f0*/  ENDCOLLECTIVE ;  /* 0x000000000000791b */ /* 0x003fea0003800000 */
.L_x_12049:
[----:B------:R-:W-:Y:S01]  /*c200*/  MOV R2, R194 ;  /* 0x000000c200027202 */ /* 0x000fe20000000f00 */
[----:B------:R-:W-:Y:S06]  /*c210*/  BRA `(.L_x_12050) ;  /* 0xffffff6400387947 */ /* 0x000fec000383ffff */
.L_x_12051:
        /* <DEDUP_REMOVED lines=14> */
.L_x_20072:


//--------------------- .text._ZN10layer_norm13ln_bwd_kernelINS_13Kernel_traitsI6__halfS2_fS2_fjLj1024ELj1ELj4ELj1ELj16ENS_18Kernel_traits_baseILj1024ES2_S2_fS2_fjLj128EEEEELb0ELb1ELb1ELb1EEEvNS_9BwdParamsE --------------------------
	.section	.text._ZN10layer_norm13ln_bwd_kernelINS_13Kernel_traitsI6__halfS2_fS2_fjLj1024ELj1ELj4ELj1ELj16ENS_18Kernel_traits_baseILj1024ES2_S2_fS2_fjLj128EEEEELb0ELb1ELb1ELb1EEEvNS_9BwdParamsE,"ax",@progbits
	.align	128
        .global         _ZN10layer_norm13ln_bwd_kernelINS_13Kernel_traitsI6__halfS2_fS2_fjLj1024ELj1ELj4ELj1ELj16ENS_18Kernel_traits_baseILj1024ES2_S2_fS2_fjLj128EEEEELb0ELb1ELb1ELb1EEEvNS_9BwdParamsE
        .type           _ZN10layer_norm13ln_bwd_kernelINS_13Kernel_traitsI6__halfS2_fS2_fjLj1024ELj1ELj4ELj1ELj16ENS_18Kernel_traits_baseILj1024ES2_S2_fS2_fjLj128EEEEELb0ELb1ELb1ELb1EEEvNS_9BwdParamsE,@function
        .size           _ZN10layer_norm13ln_bwd_kernelINS_13Kernel_traitsI6__halfS2_fS2_fjLj1024ELj1ELj4ELj1ELj16ENS_18Kernel_traits_baseILj1024ES2_S2_fS2_fjLj128EEEEELb0ELb1ELb1ELb1EEEvNS_9BwdParamsE,(.L_x_20073 - _ZN10layer_norm13ln_bwd_kernelINS_13Kernel_traitsI6__halfS2_fS2_fjLj1024ELj1ELj4ELj1ELj16ENS_18Kernel_traits_baseILj1024ES2_S2_fS2_fjLj128EEEEELb0ELb1ELb1ELb1EEEvNS_9BwdParamsE)
        .other          _ZN10layer_norm13ln_bwd_kernelINS_13Kernel_traitsI6__halfS2_fS2_fjLj1024ELj1ELj4ELj1ELj16ENS_18Kernel_traits_baseILj1024ES2_S2_fS2_fjLj128EEEEELb0ELb1ELb1ELb1EEEvNS_9BwdParamsE,@"STO_CUDA_ENTRY STV_DEFAULT"
_ZN10layer_norm13ln_bwd_kernelINS_13Kernel_traitsI6__halfS2_fS2_fjLj1024ELj1ELj4ELj1ELj16ENS_18Kernel_traits_baseILj1024ES2_S2_fS2_fjLj128EEEEELb0ELb1ELb1ELb1EEEvNS_9BwdParamsE:
.text._ZN10layer_norm13ln_bwd_kernelINS_13Kernel_traitsI6__halfS2_fS2_fjLj1024ELj1ELj4ELj1ELj16ENS_18Kernel_traits_baseILj1024ES2_S2_fS2_fjLj128EEEEELb0ELb1ELb1ELb1EEEvNS_9BwdParamsE:
        /* <DEDUP_REMOVED lines=81> */
.L_x_12196:
[----:B------:R-:W1:Y:S08]  /*0510*/  LDC.64 R198, c[0x0][0x3f8] ;  /* 0x0000fe00ffc67b82 */ /* 0x000e700000000a00 */
[----:B------:R-:W2:Y:S08]  /*0520*/  LDC.64 R248, c[0x0][0x3c8] ;  /* 0x0000f200fff87b82 */ /* 0x000eb00000000a00 */
[----:B------:R-:W3:Y:S01]  /*0530*/  LDC.64 R250, c[0x0][0x3f0] ;  /* 0x0000fc00fffa7b82 */ /* 0x000ee20000000a00 */
[----:B-1----:R-:W-:-:S05]  /*0540*/  IMAD.WIDE R198, R206, 0x4, R198 ;  /* 0x00000004cec67825 */ /* 0x002fca00078e02c6 */
[----:B------:R2:W4:Y:S02]  /*0550*/  LDG.E R209, desc[UR6][R198.64] ;  /* 0x00000006c6d17981 */ /* 0x000524000c1e1900 */
[----:B--2---:R-:W-:-:S04]  /*0560*/  IMAD.WIDE R198, R206, 0x4, R248 ;  /* 0x00000004cec67825 */ /* 0x004fc800078e02f8 */
[----:B---3--:R-:W-:Y:S01]  /*0570*/  IMAD.WIDE R248, R206, 0x4, R250 ;  /* 0x00000004cef87825 */ /* 0x008fe200078e02fa */
[----:B------:R-:W-:Y:S01]  /*0580*/  BSSY.RECONVERGENT B1, `(.L_x_12054) ;  /* 0x000019c000017945 */ /* 0x000fe20003800200 */
[----:B-----5:R1:W5:Y:S04]  /*0590*/  LDG.E R208, desc[UR6][R198.64] ;  /* 0x00000006c6d07981 */ /* 0x020368000c1e1900 */
[----:B------:R-:W2:Y:S01]  /*05a0*/  LDG.E R207, desc[UR6][R248.64] ;  /* 0x00000006f8cf7981 */ /* 0x000ea2000c1e1900 */
[----:B-1----:R-:W-:Y:S02]  /*05b0*/  CS2R R198, SRZ ;  /* 0x0000000000c67805 */ /* 0x002fe4000001ff00 */
[----:B----4-:R-:W-:Y:S01]  /*05c0*/  ISETP.GE.AND P2, PT, R209, 0x1, PT ;  /* 0x00000001d100780c */ /* 0x010fe20003f46270 */
[----:B--2---:R1:W-:-:S12]  /*05d0*/  STL [R1+0x4], R207 ;  /* 0x000004cf01007387 */ /* 0x0043d80000100800 */
[----:B------:R-:W-:Y:S05]  /*05e0*/  @!P2 BRA `(.L_x_12055) ;  /* 0x0000001400e8a947 */ /* 0x000fea0003800000 */
[----:B0-----:R-:W0:Y:S01]  /*05f0*/  S2R R2, SR_TID.X ;  /* 0x0000000000027919 */ /* 0x001e220000002100 */
[----:B------:R-:W2:Y:S01]  /*0600*/  LDC.64 R200, c[0x0][0x3a8] ;  /* 0x0000ea00ffc87b82 */ /* 0x000ea20000000a00 */
[C---:B------:R-:W-:Y:S01]  /*0610*/  IMAD R0, R206.reuse, UR9, RZ ;  /* 0x00000009ce007c24 */ /* 0x040fe2000f8e02ff */
[----:B------:R-:W-:Y:S02]  /*0620*/  SHF.R.S32.HI R5, RZ, 0x1f, R206 ;  /* 0x0000001fff057819 */ /* 0x000fe400000114ce */
[C---:B------:R-:W-:Y:S02]  /*0630*/  LEA R236, P0, R206.reuse, UR10, 0x2 ;  /* 0x0000000aceec7c11 */ /* 0x040fe4000f8010ff */
[----:B------:R-:W-:Y:S02]  /*0640*/  SHF.R.S32.HI R3, RZ, 0x1f, R0 ;  /* 0x0000001fff037819 */ /* 0x000fe40000011400 */
[----:B------:R-:W-:Y:S02]  /*0650*/  LEA.HI.X R237, R206, UR11, R5, 0x2, P0 ;  /* 0x0000000bceed7c11 */ /* 0x000fe400080f1405 */
[----:B------:R-:W-:-:S03]  /*0660*/  LEA.HI R3, R3, R0, RZ, 0x3 ;  /* 0x0000000003037211 */ /* 0x000fc600078f18ff */
[----:B------:R3:W4:Y:S01]  /*0670*/  LDG.E R236, desc[UR6][R236.64] ;  /* 0x00000006ecec7981 */ /* 0x000722000c1e1900 */
[----:B0-----:R-:W-:-:S04]  /*0680*/  LOP3.LUT R198, R2, 0x1f, RZ, 0xc0, !PT ;  /* 0x0000001f02c67812 */ /* 0x001fc800078ec0ff */
[----:B------:R-:W-:Y:S02]  /*0690*/  LEA.HI.SX32 R204, R3, R198, 0x1d ;  /* 0x000000c603cc7211 */ /* 0x000fe400078feaff */
[----:B------:R-:W0:Y:S02]  /*06a0*/  LDC.64 R2, c[0x0][0x428] ;  /* 0x00010a00ff027b82 */ /* 0x000e240000000a00 */
[----:B------:R-:W-:-:S05]  /*06b0*/  IADD3 R211, PT, PT, R204, 0x20, RZ ;  /* 0x00000020ccd37810 */ /* 0x000fca0007ffe0ff */
[----:B--2---:R-:W-:-:S05]  /*06c0*/  IMAD.WIDE.U32 R192, R211, 0x20, R200 ;  /* 0x00000020d3c07825 */ /* 0x004fca00078e00c8 */
[----:B------:R-:W2:Y:S01]  /*06d0*/  LDG.E.128 R212, desc[UR6][R192.64] ;  /* 0x00000006c0d47981 */ /* 0x000ea2000c1e1d00 */
[----:B------:R-:W-:-:S03]  /*06e0*/  IADD3 R8, PT, PT, R209, -0x1, RZ ;  /* 0xffffffffd1087810 */ /* 0x000fc60007ffe0ff */
[----:B------:R1:W2:Y:S02]  /*06f0*/  LDG.E.128 R4, desc[UR6][R192.64+0x10] ;  /* 0x00001006c0047981 */ /* 0x0002a4000c1e1d00 */
[----:B------:R-:W-:Y:S02]  /*0700*/  IMAD R194, R8, UR9, RZ ;  /* 0x0000000908c27c24 */ /* 0x000fe4000f8e02ff */
[----:B------:R-:W-:-:S03]  /*0710*/  IMAD.WIDE.U32 R12, R204, 0x20, R200 ;  /* 0x00000020cc0c7825 */ /* 0x000fc600078e00c8 */
[----:B------:R-:W-:Y:S02]  /*0720*/  SHF.R.S32.HI R195, RZ, 0x1f, R194 ;  /* 0x0000001fffc37819 */ /* 0x000fe400000114c2 */
[----:B------:R-:W2:Y:S02]  /*0730*/  LDG.E.128 R228, desc[UR6][R12.64+0x10] ;  /* 0x000010060ce47981 */ /* 0x000ea4000c1e1d00 */
[----:B------:R-:W-:Y:S02]  /*0740*/  LEA.HI R195, R195, R194, RZ, 0x3 ;  /* 0x000000c2c3c37211 */ /* 0x000fe400078f18ff */
[C---:B------:R-:W-:Y:S01]  /*0750*/  IADD3 R0, PT, PT, R204.reuse, 0x40, RZ ;  /* 0x00000040cc007810 */ /* 0x040fe20007ffe0ff */
[----:B------:R-:W2:Y:S01]  /*0760*/  LDG.E.128 R232, desc[UR6][R12.64] ;  /* 0x000000060ce87981 */ /* 0x000ea2000c1e1d00 */
[----:B------:R-:W-:Y:S02]  /*0770*/  LEA.HI.SX32 R203, R195, R198, 0x1d ;  /* 0x000000c6c3cb7211 */ /* 0x000fe400078feaff */
[----:B---3--:R-:W-:Y:S01]  /*0780*/  IADD3 R237, PT, PT, R204, 0x60, RZ ;  /* 0x00000060cced7810 */ /* 0x008fe20007ffe0ff */
[----:B------:R-:W-:-:S04]  /*0790*/  IMAD.WIDE.U32 R196, R0, 0x20, R200 ;  /* 0x0000002000c47825 */ /* 0x000fc800078e00c8 */
[----:B0-----:R-:W-:Y:S01]  /*07a0*/  IMAD.WIDE.U32 R224, R203, 0x10, R2 ;  /* 0x00000010cbe07825 */ /* 0x001fe200078e0002 */
[----:B------:R-:W3:Y:S03]  /*07b0*/  LDG.E.128 R8, desc[UR6][R196.64] ;  /* 0x00000006c4087981 */ /* 0x000ee6000c1e1d00 */
[----:B------:R-:W-:Y:S01]  /*07c0*/  IMAD.WIDE.U32 R200, R237, 0x20, R200 ;  /* 0x00000020edc87825 */ /* 0x000fe200078e00c8 */
[----:B------:R0:W3:Y:S04]  /*07d0*/  LDG.E.128 R12, desc[UR6][R196.64+0x10] ;  /* 0x00001006c40c7981 */ /* 0x0000e8000c1e1d00 */
[----:B------:R-:W3:Y:S01]  /*07e0*/  LDG.E.128 R224, desc[UR6][R224.64] ;  /* 0x00000006e0e07981 */ /* 0x000ee2000c1e1d00 */
[----:B-1----:R-:W-:-:S03]  /*07f0*/  IADD3 R193, PT, PT, R203, 0x20, RZ ;  /* 0x00000020cbc17810 */ /* 0x002fc60007ffe0ff */
[----:B------:R-:W3:Y:S02]  /*0800*/  LDG.E.128 R216, desc[UR6][R200.64] ;  /* 0x00000006c8d87981 */ /* 0x000ee4000c1e1d00 */
[----:B------:R-:W-:Y:S02]  /*0810*/  IMAD.WIDE.U32 R192, R193, 0x10, R2 ;  /* 0x00000010c1c07825 */ /* 0x000fe400078e0002 */
[----:B------:R1:W3:Y:S04]  /*0820*/  LDG.E.128 R220, desc[UR6][R200.64+0x10] ;  /* 0x00001006c8dc7981 */ /* 0x0002e8000c1e1d00 */
[----:B------:R-:W3:Y:S01]  /*0830*/  LDG.E.128 R192, desc[UR6][R192.64] ;  /* 0x00000006c0c07981 */ /* 0x000ee2000c1e1d00 */
[----:B0-----:R-:W-:-:S05]  /*0840*/  IADD3 R197, PT, PT, R203, 0x40, RZ ;  /* 0x00000040cbc57810 */ /* 0x001fca0007ffe0ff */
[----:B------:R-:W-:-:S06]  /*0850*/  IMAD.WIDE.U32 R196, R197, 0x10, R2 ;  /* 0x00000010c5c47825 */ /* 0x000fcc00078e0002 */
[----:B------:R-:W3:Y:S01]  /*0860*/  LDG.E.128 R196, desc[UR6][R196.64] ;  /* 0x00000006c4c47981 */ /* 0x000ee2000c1e1d00 */
[----:B------:R-:W-:-:S05]  /*0870*/  IADD3 R203, PT, PT, R203, 0x60, RZ ;  /* 0x00000060cbcb7810 */ /* 0x000fca0007ffe0ff */
[----:B-1----:R-:W-:-:S06]  /*0880*/  IMAD.WIDE.U32 R200, R203, 0x10, R2 ;  /* 0x00000010cbc87825 */ /* 0x002fcc00078e0002 */
[----:B------:R-:W3:Y:S01]  /*0890*/  LDG.E.128 R200, desc[UR6][R200.64] ;  /* 0x00000006c8c87981 */ /* 0x000ee2000c1e1d00 */
[----:B------:R-:W-:Y:S02]  /*08a0*/  MOV R207, UR14 ;  /* 0x0000000e00cf7c02 */ /* 0x000fe40008000f00 */
[----:B------:R-:W-:Y:S02]  /*08b0*/  MOV R247, UR15 ;  /* 0x0000000f00f77c02 */ /* 0x000fe40008000f00 */
[----:B------:R-:W-:-:S04]  /*08c0*/  ISETP.NE.U32.AND P0, PT, R207, RZ, PT ;  /* 0x000000ffcf00720c */ /* 0x000fc80003f05070 */
[----:B------:R-:W-:-:S13]  /*08d0*/  ISETP.NE.AND.EX P0, PT, R247, RZ, PT, P0 ;  /* 0x000000fff700720c */ /* 0x000fda0003f05300 */
[----:B------:R-:W0:Y:S01]  /*08e0*/  @P0 LDC.64 R2, c[0x0][0x438] ;  /* 0x00010e00ff020b82 */ /* 0x000e220000000a00 */
[----:B------:R-:W-:Y:S01]  /*08f0*/  ISETP.NE.AND P1, PT, RZ, UR8, PT ;  /* 0x00000008ff007c0c */ /* 0x000fe2000bf25270 */
[----:B0-----:R-:W-:-:S05]  /*0900*/  @P0 IMAD.WIDE.U32 R204, R204, 0x20, R2 ;  /* 0x00000020cccc0825 */ /* 0x001fca00078e0002 */
[----:B------:R-:W5:Y:S04]  /*0910*/  @P0 LDG.E.128 R44, desc[UR6][R204.64] ;  /* 0x00000006cc2c0981 */ /* 0x000f68000c1e1d00 */
[----:B------:R0:W5:Y:S02]  /*0920*/  @P0 LDG.E.128 R40, desc[UR6][R204.64+0x10] ;  /* 0x00001006cc280981 */ /* 0x000164000c1e1d00 */
[----:B0-----:R-:W-:Y:S01]  /*0930*/  HADD2.F32 R204, -RZ, R64.H0_H0 ;  /* 0x20000040ffcc7230 */ /* 0x001fe20000004100 */
[----:B----4-:R-:W-:-:S05]  /*0940*/  FSEL R236, R236, RZ, !P1 ;  /* 0x000000ffecec7208 */ /* 0x010fca0004800000 */
[C---:B--2---:R-:W-:Y:S01]  /*0950*/  FADD.FTZ R2, -R236.reuse, R212 ;  /* 0x000000d4ec027221 */ /* 0x044fe20000010100 */
[C---:B------:R-:W-:Y:S01]  /*0960*/  FADD.FTZ R212, -R236.reuse, R213 ;  /* 0x000000d5ecd47221 */ /* 0x040fe20000010100 */
[C---:B------:R-:W-:Y:S01]  /*0970*/  FADD.FTZ R213, -R236.reuse, R214 ;  /* 0x000000d6ecd57221 */ /* 0x040fe20000010100 */
[C---:B------:R-:W-:Y:S01]  /*0980*/  FADD.FTZ R214, -R236.reuse, R215 ;  /* 0x000000d7ecd67221 */ /* 0x040fe20000010100 */
[C---:B------:R-:W-:Y:S01]  /*0990*/  FADD.FTZ R240, -R236.reuse, R4 ;  /* 0x00000004ecf07221 */ /* 0x040fe20000010100 */
[C---:B------:R-:W-:Y:S02]  /*09a0*/  FADD.FTZ R215, -R236.reuse, R5 ;  /* 0x00000005ecd77221 */ /* 0x040fe40000010100 */
[----:B------:R-:W0:Y:S01]  /*09b0*/  @P0 LDC.64 R4, c[0x0][0x438] ;  /* 0x00010e00ff040b82 */ /* 0x000e220000000a00 */
[C---:B------:R-:W-:Y:S01]  /*09c0*/  FADD.FTZ R210, -R236.reuse, R230 ;  /* 0x000000e6ecd27221 */ /* 0x040fe20000010100 */
[----:B------:R-:W-:-:S06]  /*09d0*/  FADD.FTZ R3, -R236, R231 ;  /* 0x000000e7ec037221 */ /* 0x000fcc0000010100 */
[----:B------:R-:W1:Y:S01]  /*09e0*/  @P0 LDC.64 R230, c[0x0][0x438] ;  /* 0x00010e00ffe60b82 */ /* 0x000e620000000a00 */
[C---:B------:R-:W-:Y:S01]  /*09f0*/  FADD.FTZ R234, -R236.reuse, R234 ;  /* 0x000000eaecea7221 */ /* 0x040fe20000010100 */
[C---:B------:R-:W-:Y:S01]  /*0a00*/  FADD.FTZ R239, -R236.reuse, R232 ;  /* 0x000000e8ecef7221 */ /* 0x040fe20000010100 */
[C---:B------:R-:W-:Y:S01]  /*0a10*/  FADD.FTZ R241, -R236.reuse, R6 ;  /* 0x00000006ecf17221 */ /* 0x040fe20000010100 */
[C---:B------:R-:W-:Y:S01]  /*0a20*/  FADD.FTZ R235, -R236.reuse, R235 ;  /* 0x000000ebeceb7221 */ /* 0x040fe20000010100 */
[C---:B------:R-:W-:Y:S01]  /*0a30*/  FADD.FTZ R242, -R236.reuse, R7 ;  /* 0x00000007ecf27221 */ /* 0x040fe20000010100 */
[C---:B------:R-:W-:Y:S01]  /*0a40*/  FADD.FTZ R228, -R236.reuse, R228 ;  /* 0x000000e4ece47221 */ /* 0x040fe20000010100 */
[----:B---3--:R-:W-:Y:S01]  /*0a50*/  FADD.FTZ R246, -R236, R11 ;  /* 0x0000000becf67221 */ /* 0x008fe20000010100 */
[----:B0-----:R-:W-:-:S04]  /*0a60*/  @P0 IMAD.WIDE.U32 R4, R0, 0x20, R4 ;  /* 0x0000002000040825 */ /* 0x001fc800078e0004 */
[C---:B------:R-:W-:Y:S01]  /*0a70*/  FADD.FTZ R248, -R236.reuse, R12 ;  /* 0x0000000cecf87221 */ /* 0x040fe20000010100 */
[C---:B------:R-:W-:Y:S01]  /*0a80*/  FADD.FTZ R250, -R236.reuse, R14 ;  /* 0x0000000eecfa7221 */ /* 0x040fe20000010100 */
[----:B------:R-:W-:Y:S01]  /*0a90*/  FADD.FTZ R244, -R236, R9 ;  /* 0x00000009ecf47221 */ /* 0x000fe20000010100 */
[----:B------:R-:W-:Y:S01]  /*0aa0*/  HADD2.F32 R11, -RZ, R225.H0_H0 ;  /* 0x200000e1ff0b7230 */ /* 0x000fe20000004100 */
[----:B------:R-:W5:Y:S01]  /*0ab0*/  @P0 LDG.E.128 R28, desc[UR6][R4.64] ;  /* 0x00000006041c0981 */ /* 0x000f62000c1e1d00 */
[----:B------:R-:W-:Y:S02]  /*0ac0*/  HADD2.F32 R12, -RZ, R65.H0_H0 ;  /* 0x20000041ff0c7230 */ /* 0x000fe40000004100 */
[----:B-----5:R-:W-:Y:S01]  /*0ad0*/  FMUL.FTZ R14, R208, R234 ;  /* 0x000000ead00e7220 */ /* 0x020fe20000410000 */
[----:B------:R-:W-:Y:S01]  /*0ae0*/  HADD2.F32 R6, -RZ, R225.H1_H1 ;  /* 0x300000e1ff067230 */ /* 0x000fe20000004100 */
[----:B------:R0:W5:Y:S01]  /*0af0*/  @P0 LDG.E.128 R24, desc[UR6][R4.64+0x10] ;  /* 0x0000100604180981 */ /* 0x000162000c1e1d00 */
[----:B------:R-:W-:-:S02]  /*0b00*/  HADD2.F32 R9, -RZ, R224.H0_H0 ;  /* 0x200000e0ff097230 */ /* 0x000fc40000004100 */
[----:B------:R-:W-:Y:S01]  /*0b10*/  FADD.FTZ R217, -R236, R217 ;  /* 0x000000d9ecd97221 */ /* 0x000fe20000010100 */
[----:B------:R-:W-:Y:S02]  /*0b20*/  HADD2.F32 R7, -RZ, R226.H0_H0 ;  /* 0x200000e2ff077230 */ /* 0x000fe40000004100 */
[----:B------:R-:W-:Y:S01]  /*0b30*/  FMUL.FTZ R0, R208, R239 ;  /* 0x000000efd0007220 */ /* 0x000fe20000410000 */
[----:B------:R-:W-:Y:S01]  /*0b40*/  FADD.FTZ R249, -R236, R13 ;  /* 0x0000000decf97221 */ /* 0x000fe20000010100 */
[----:B------:R-:W-:Y:S01]  /*0b50*/  FMUL.FTZ R13, R208, R235 ;  /* 0x000000ebd00d7220 */ /* 0x000fe20000410000 */
[----:B0-----:R-:W-:Y:S02]  /*0b60*/  HADD2.F32 R5, -RZ, R65.H1_H1 ;  /* 0x30000041ff057230 */ /* 0x001fe40000004100 */
[----:B------:R-:W-:Y:S02]  /*0b70*/  HADD2.F32 R4, -RZ, R66.H0_H0 ;  /* 0x20000042ff047230 */ /* 0x000fe40000004100 */
[-C--:B------:R-:W-:Y:S01]  /*0b80*/  FMUL.FTZ R12, R12, R11.reuse ;  /* 0x0000000b0c0c7220 */ /* 0x080fe20000410000 */
[----:B------:R-:W-:Y:S01]  /*0b90*/  FFMA.FTZ R82, R14, R11, R82 ;  /* 0x0000000b0e527223 */ /* 0x000fe20000010052 */
[----:B------:R-:W-:Y:S01]  /*0ba0*/  FADD.FTZ R174, R174, R11 ;  /* 0x0000000baeae7221 */ /* 0x000fe20000010000 */
[C---:B------:R-:W-:Y:S01]  /*0bb0*/  FADD.FTZ R245, -R236.reuse, R10 ;  /* 0x0000000aecf57221 */ /* 0x040fe20000010100 */
        /* <DEDUP_REMOVED lines=14> */
[----:B------:R-:W-:Y:S01]  /*0ca0*/  FFMA.FTZ R80, R0, R9, R80 ;  /* 0x0000000900507223 */ /* 0x000fe20000010050 */
[----:B------:R-:W-:Y:S01]  /*0cb0*/  FADD.FTZ R172, R172, R9 ;  /* 0x00000009acac7221 */ /* 0x000fe20000010000 */
[----:B------:R-:W-:Y:S01]  /*0cc0*/  FMUL.FTZ R10, R208, R228 ;  /* 0x000000e4d00a7220 */ /* 0x000fe20000410000 */
[----:B------:R-:W-:Y:S01]  /*0cd0*/  HADD2.F32 R5, -RZ, R66.H1_H1 ;  /* 0x30000042ff057230 */ /* 0x000fe20000004100 */
[----:B------:R-:W0:Y:S01]  /*0ce0*/  @P0 LDC.64 R232, c[0x0][0x438] ;  /* 0x00010e00ffe80b82 */ /* 0x000e220000000a00 */
[----:B-1----:R-:W-:Y:S01]  /*0cf0*/  @P0 IMAD.WIDE.U32 R230, R211, 0x20, R230 ;  /* 0x00000020d3e60825 */ /* 0x002fe200078e00e6 */
[----:B------:R-:W-:-:S03]  /*0d00*/  MOV R236, R217 ;  /* 0x000000d900ec7202 */ /* 0x000fc60000000f00 */
[----:B------:R-:W-:Y:S01]  /*0d10*/  FMUL.FTZ R9, R4, R7 ;  /* 0x0000000704097220 */ /* 0x000fe20000410000 */
[----:B------:R-:W-:Y:S01]  /*0d20*/  FFMA.FTZ R83, R13, R6, R83 ;  /* 0x000000060d537223 */ /* 0x000fe20000010053 */
[--C-:B------:R-:W-:Y:S02]  /*0d30*/  HADD2.F32 R211, -RZ, R227.reuse.H0_H0 ;  /* 0x200000e3ffd37230 */ /* 0x100fe40000004100 */
[----:B------:R-:W-:Y:S01]  /*0d40*/  FADD.FTZ R175, R175, R6 ;  /* 0x00000006afaf7221 */ /* 0x000fe20000010000 */
[----:B------:R-:W-:Y:S02]  /*0d50*/  HADD2.F32 R216, -RZ, R227.H1_H1 ;  /* 0x300000e3ffd87230 */ /* 0x000fe40000004100 */
[----:B------:R-:W-:Y:S01]  /*0d60*/  FMUL.FTZ R6, R208, R210 ;  /* 0x000000d2d0067220 */ /* 0x000fe20000410000 */
[--C-:B------:R-:W-:Y:S02]  /*0d70*/  HADD2.F32 R4, -RZ, R67.reuse.H0_H0 ;  /* 0x20000043ff047230 */ /* 0x100fe40000004100 */
[----:B------:R-:W-:Y:S01]  /*0d80*/  FADD.FTZ R168, R168, R7 ;  /* 0x00000007a8a87221 */ /* 0x000fe20000010000 */
[----:B------:R-:W-:-:S02]  /*0d90*/  HADD2.F32 R217, -RZ, R67.H1_H1 ;  /* 0x30000043ffd97230 */ /* 0x000fc40000004100 */
[----:B------:R-:W-:Y:S01]  /*0da0*/  FFMA.FTZ R84, R10, R7, R84 ;  /* 0x000000070a547223 */ /* 0x000fe20000010054 */
[----:B------:R-:W-:Y:S01]  /*0db0*/  FMUL.FTZ R7, R5, R226 ;  /* 0x000000e205077220 */ /* 0x000fe20000410000 */
[----:B------:R-:W-:Y:S01]  /*0dc0*/  FMUL.FTZ R5, R208, R3 ;  /* 0x00000003d0057220 */ /* 0x000fe20000410000 */
[-C--:B------:R-:W-:Y:S01]  /*0dd0*/  FMUL.FTZ R4, R4, R211.reuse ;  /* 0x000000d304047220 */ /* 0x080fe20000410000 */
[----:B------:R-:W-:Y:S01]  /*0de0*/  FADD.FTZ R170, R170, R211 ;  /* 0x000000d3aaaa7221 */ /* 0x000fe20000010000 */
[----:B------:R-:W-:Y:S01]  /*0df0*/  FFMA.FTZ R86, R6, R211, R86 ;  /* 0x000000d306567223 */ /* 0x000fe20000010056 */
[----:B------:R-:W-:Y:S01]  /*0e00*/  FMUL.FTZ R3, R217, R216 ;  /* 0x000000d8d9037220 */ /* 0x000fe20000410000 */
[----:B------:R-:W-:Y:S02]  /*0e10*/  HADD2.F32 R211, -RZ, R68.H0_H0 ;  /* 0x20000044ffd37230 */ /* 0x000fe40000004100 */
[----:B------:R-:W-:Y:S01]  /*0e20*/  FMUL.FTZ R2, R208, R2 ;  /* 0x00000002d0027220 */ /* 0x000fe20000410000 */
[----:B------:R-:W-:-:S02]  /*0e30*/  HADD2.F32 R217, -RZ, R192.H0_H0 ;  /* 0x200000c0ffd97230 */ /* 0x000fc40000004100 */
[----:B------:R-:W-:Y:S01]  /*0e40*/  FMUL.FTZ R212, R208, R212 ;  /* 0x000000d4d0d47220 */ /* 0x000fe20000410000 */
[----:B------:R-:W-:Y:S01]  /*0e50*/  HADD2.F32 R210, -RZ, R68.H1_H1 ;  /* 0x30000044ffd27230 */ /* 0x000fe20000004100 */
[----:B------:R-:W-:Y:S01]  /*0e60*/  MOV R225, R222 ;  /* 0x000000de00e17202 */ /* 0x000fe20000000f00 */
[----:B------:R-:W-:Y:S01]  /*0e70*/  HADD2.F32 R192, -RZ, R192.H1_H1 ;  /* 0x300000c0ffc07230 */ /* 0x000fe20000004100 */
[----:B------:R-:W-:Y:S01]  /*0e80*/  MOV R227, R223 ;  /* 0x000000df00e37202 */ /* 0x000fe20000000f00 */
[----:B------:R-:W-:Y:S01]  /*0e90*/  FADD.FTZ R171, R171, R216 ;  /* 0x000000d8abab7221 */ /* 0x000fe20000010000 */
[----:B------:R-:W-:Y:S01]  /*0ea0*/  FFMA.FTZ R87, R5, R216, R87 ;  /* 0x000000d805577223 */ /* 0x000fe20000010057 */
[-C--:B------:R-:W-:Y:S01]  /*0eb0*/  FMUL.FTZ R211, R211, R217.reuse ;  /* 0x000000d9d3d37220 */ /* 0x080fe20000410000 */
[----:B------:R-:W-:Y:S01]  /*0ec0*/  FFMA.FTZ R88, R2, R217, R88 ;  /* 0x000000d902587223 */ /* 0x000fe20000010058 */
[----:B------:R-:W-:Y:S01]  /*0ed0*/  FADD.FTZ R164, R164, R217 ;  /* 0x000000d9a4a47221 */ /* 0x000fe20000010000 */
[----:B------:R-:W-:Y:S01]  /*0ee0*/  MOV R222, R218 ;  /* 0x000000da00de7202 */ /* 0x000fe20000000f00 */
[-C--:B------:R-:W-:Y:S01]  /*0ef0*/  FMUL.FTZ R210, R210, R192.reuse ;  /* 0x000000c0d2d27220 */ /* 0x080fe20000410000 */
[----:B------:R-:W-:Y:S01]  /*0f00*/  MOV R223, R219 ;  /* 0x000000db00df7202 */ /* 0x000fe20000000f00 */
[----:B------:R-:W-:Y:S01]  /*0f10*/  FFMA.FTZ R89, R212, R192, R89 ;  /* 0x000000c0d4597223 */ /* 0x000fe20000010059 */
[----:B------:R-:W-:Y:S01]  /*0f20*/  FADD.FTZ R165, R165, R192 ;  /* 0x000000c0a5a57221 */ /* 0x000fe20000010000 */
[----:B------:R-:W-:-:S02]  /*0f30*/  HADD2.F32 R216, -RZ, R69.H0_H0 ;  /* 0x20000045ffd87230 */ /* 0x000fc40000004100 */
[C---:B------:R-:W-:Y:S01]  /*0f40*/  FMUL.FTZ R192, R208.reuse, R213 ;  /* 0x000000d5d0c07220 */ /* 0x040fe20000410000 */
[----:B------:R-:W-:Y:S02]  /*0f50*/  HADD2.F32 R217, -RZ, R193.H0_H0 ;  /* 0x200000c1ffd97230 */ /* 0x000fe40000004100 */
[----:B------:R-:W-:Y:S01]  /*0f60*/  FMUL.FTZ R214, R208, R214 ;  /* 0x000000d6d0d67220 */ /* 0x000fe20000410000 */
[----:B------:R-:W-:Y:S01]  /*0f70*/  HADD2.F32 R218, -RZ, R69.H1_H1 ;  /* 0x30000045ffda7230 */ /* 0x000fe20000004100 */
[----:B------:R-:W5:Y:S01]  /*0f80*/  @P0 LDG.E.128 R36, desc[UR6][R230.64] ;  /* 0x00000006e6240981 */ /* 0x000f62000c1e1d00 */
[----:B------:R-:W-:Y:S02]  /*0f90*/  HADD2.F32 R219, -RZ, R193.H1_H1 ;  /* 0x300000c1ffdb7230 */ /* 0x000fe40000004100 */
[-C--:B------:R-:W-:Y:S01]  /*0fa0*/  FMUL.FTZ R213, R216, R217.reuse ;  /* 0x000000d9d8d57220 */ /* 0x080fe20000410000 */
[----:B------:R-:W-:Y:S01]  /*0fb0*/  FFMA.FTZ R90, R192, R217, R90 ;  /* 0x000000d9c05a7223 */ /* 0x000fe2000001005a */
[----:B------:R1:W5:Y:S01]  /*0fc0*/  @P0 LDG.E.128 R32, desc[UR6][R230.64+0x10] ;  /* 0x00001006e6200981 */ /* 0x000362000c1e1d00 */
[----:B------:R-:W-:Y:S01]  /*0fd0*/  FADD.FTZ R166, R166, R217 ;  /* 0x000000d9a6a67221 */ /* 0x000fe20000010000 */
[-C--:B------:R-:W-:Y:S01]  /*0fe0*/  FMUL.FTZ R193, R218, R219.reuse ;  /* 0x000000dbdac17220 */ /* 0x080fe20000410000 */
[----:B------:R-:W-:Y:S01]  /*0ff0*/  FFMA.FTZ R91, R214, R219, R91 ;  /* 0x000000dbd65b7223 */ /* 0x000fe2000001005b */
[----:B------:R-:W-:Y:S01]  /*1000*/  FADD.FTZ R167, R167, R219 ;  /* 0x000000dba7a77221 */ /* 0x000fe20000010000 */
[----:B------:R-:W-:-:S02]  /*1010*/  HADD2.F32 R217, -RZ, R70.H0_H0 ;  /* 0x20000046ffd97230 */ /* 0x000fc40000004100 */
[----:B------:R-:W-:Y:S01]  /*1020*/  FMUL.FTZ R219, R208, R240 ;  /* 0x000000f0d0db7220 */ /* 0x000fe20000410000 */
[--C-:B------:R-:W-:Y:S01]  /*1030*/  HADD2.F32 R216, -RZ, R194.reuse.H0_H0 ;  /* 0x200000c2ffd87230 */ /* 0x100fe20000004100 */
[----:B-1----:R-:W-:Y:S01]  /*1040*/  MOV R231, R220 ;  /* 0x000000dc00e77202 */ /* 0x002fe20000000f00 */
[----:B------:R-:W-:Y:S02]  /*1050*/  HADD2.F32 R220, -RZ, R194.H1_H1 ;  /* 0x300000c2ffdc7230 */ /* 0x000fe40000004100 */
[----:B------:R-:W-:Y:S02]  /*1060*/  HADD2.F32 R194, -RZ, R70.H1_H1 ;  /* 0x30000046ffc27230 */ /* 0x000fe40000004100 */
[----:B------:R-:W-:Y:S01]  /*1070*/  FADD.FTZ R160, R160, R216 ;  /* 0x000000d8a0a07221 */ /* 0x000fe20000010000 */
[----:B0-----:R-:W-:-:S04]  /*1080*/  @P0 IMAD.WIDE.U32 R232, R237, 0x20, R232 ;  /* 0x00000020ede80825 */ /* 0x001fc800078e00e8 */
[-C--:B------:R-:W-:Y:S01]  /*1090*/  FFMA.FTZ R92, R219, R216.reuse, R92 ;  /* 0x000000d8db5c7223 */ /* 0x080fe2000001005c */
[----:B------:R-:W-:Y:S01]  /*10a0*/  FMUL.FTZ R217, R217, R216 ;  /* 0x000000d8d9d97220 */ /* 0x000fe20000410000 */
[----:B------:R-:W-:Y:S01]  /*10b0*/  MOV R237, R221 ;  /* 0x000000dd00ed7202 */ /* 0x000fe20000000f00 */
[-C--:B------:R-:W-:Y:S01]  /*10c0*/  FMUL.FTZ R216, R194, R220.reuse ;  /* 0x000000dcc2d87220 */ /* 0x080fe20000410000 */
[C---:B------:R-:W-:Y:S01]  /*10d0*/  FMUL.FTZ R218, R208.reuse, R215 ;  /* 0x000000d7d0da7220 */ /* 0x040fe20000410000 */
        /* <DEDUP_REMOVED lines=8> */
[----:B------:R-:W-:Y:S01]  /*1160*/  MOV R230, R222 ;  /* 0x000000de00e67202 */ /* 0x000fe20000000f00 */
[----:B------:R-:W-:-:S02]  /*1170*/  HADD2.F32 R220, -RZ, R195.H1_H1 ;  /* 0x300000c3ffdc7230 */ /* 0x000fc40000004100 */
[C---:B------:R-:W-:Y:S01]  /*1180*/  FMUL.FTZ R222, R208.reuse, R242 ;  /* 0x000000f2d0de7220 */ /* 0x040fe20000410000 */
[----:B------:R-:W-:Y:S02]  /*1190*/  HADD2.F32 R221, -RZ, R71.H1_H1 ;  /* 0x30000047ffdd7230 */ /* 0x000fe40000004100 */
[----:B------:R-:W-:Y:S01]  /*11a0*/  FMUL.FTZ R205, R208, R238 ;  /* 0x000000eed0cd7220 */ /* 0x000fe20000410000 */
[----:B------:R-:W-:Y:S01]  /*11b0*/  HADD2.F32 R224, -RZ, R224.H1_H1 ;  /* 0x300000e0ffe07230 */ /* 0x000fe20000004100 */
[----:B------:R-:W-:Y:S01]  /*11c0*/  MOV R241, R231 ;  /* 0x000000e700f17202 */ /* 0x000fe20000000f00 */
[----:B------:R-:W-:Y:S01]  /*11d0*/  HADD2.F32 R15, -RZ, R64.H1_H1 ;  /* 0x30000040ff0f7230 */ /* 0x000fe20000004100 */
[----:B------:R-:W-:Y:S01]  /*11e0*/  MOV R231, R237 ;  /* 0x000000ed00e77202 */ /* 0x000fe20000000f00 */
[----:B------:R-:W-:Y:S01]  /*11f0*/  FADD.FTZ R163, R163, R220 ;  /* 0x000000dca3a37221 */ /* 0x000fe20000010000 */
[----:B------:R-:W-:Y:S01]  /*1200*/  MOV R237, R223 ;  /* 0x000000df00ed7202 */ /* 0x000fe20000000f00 */
[-C--:B------:R-:W-:Y:S01]  /*1210*/  FFMA.FTZ R95, R222, R220.reuse, R95 ;  /* 0x000000dcde5f7223 */ /* 0x080fe2000001005f */
[----:B------:R-:W-:Y:S01]  /*1220*/  FMUL.FTZ R221, R221, R220 ;  /* 0x000000dcdddd7220 */ /* 0x000fe20000410000 */
[----:B------:R-:W-:-:S02]  /*1230*/  HADD2.F32 R223, -RZ, R196.H0_H0 ;  /* 0x200000c4ffdf7230 */ /* 0x000fc40000004100 */
[-C--:B------:R-:W-:Y:S01]  /*1240*/  FMUL.FTZ R15, R15, R224.reuse ;  /* 0x000000e00f0f7220 */ /* 0x080fe20000410000 */
[----:B------:R-:W-:Y:S02]  /*1250*/  HADD2.F32 R195, -RZ, R72.H0_H0 ;  /* 0x20000048ffc37230 */ /* 0x000fe40000004100 */
[----:B------:R-:W-:Y:S01]  /*1260*/  FFMA.FTZ R81, R205, R224, R81 ;  /* 0x000000e0cd517223 */ /* 0x000fe20000010051 */
[----:B------:R-:W-:Y:S01]  /*1270*/  FADD.FTZ R173, R173, R224 ;  /* 0x000000e0adad7221 */ /* 0x000fe20000010000 */
[C---:B------:R-:W-:Y:S01]  /*1280*/  FMUL.FTZ R220, R208.reuse, R243 ;  /* 0x000000f3d0dc7220 */ /* 0x040fe20000410000 */
[----:B------:R-:W-:Y:S01]  /*1290*/  MOV R243, R225 ;  /* 0x000000e100f37202 */ /* 0x000fe20000000f00 */
[----:B------:R-:W-:Y:S02]  /*12a0*/  HADD2.F32 R196, -RZ, R196.H1_H1 ;  /* 0x300000c4ffc47230 */ /* 0x000fe40000004100 */
[----:B------:R-:W-:Y:S01]  /*12b0*/  FMUL.FTZ R225, R208, R244 ;  /* 0x000000f4d0e17220 */ /* 0x000fe20000410000 */
[----:B------:R-:W-:-:S02]  /*12c0*/  HADD2.F32 R224, -RZ, R72.H1_H1 ;  /* 0x30000048ffe07230 */ /* 0x000fc40000004100 */
[-C--:B------:R-:W-:Y:S01]  /*12d0*/  FFMA.FTZ R96, R220, R223.reuse, R96 ;  /* 0x000000dfdc607223 */ /* 0x080fe20000010060 */
[----:B------:R-:W-:Y:S01]  /*12e0*/  FADD.FTZ R156, R156, R223 ;  /* 0x000000df9c9c7221 */ /* 0x000fe20000010000 */
[----:B------:R-:W-:Y:S01]  /*12f0*/  FMUL.FTZ R195, R195, R223 ;  /* 0x000000dfc3c37220 */ /* 0x000fe20000410000 */
[----:B------:R-:W-:Y:S01]  /*1300*/  FMUL.FTZ R223, R208, R245 ;  /* 0x000000f5d0df7220 */ /* 0x000fe20000410000 */
[-C--:B------:R-:W-:Y:S01]  /*1310*/  FFMA.FTZ R97, R225, R196.reuse, R97 ;  /* 0x000000c4e1617223 */ /* 0x080fe20000010061 */
[----:B------:R-:W-:Y:S01]  /*1320*/  FADD.FTZ R157, R157, R196 ;  /* 0x000000c49d9d7221 */ /* 0x000fe20000010000 */
[----:B------:R-:W-:Y:S01]  /*1330*/  FMUL.FTZ R224, R224, R196 ;  /* 0x000000c4e0e07220 */ /* 0x000fe20000410000 */
[----:B------:R-:W-:Y:S01]  /*1340*/  MOV R245, R227 ;  /* 0x000000e300f57202 */ /* 0x000fe20000000f00 */
[----:B------:R-:W-:Y:S02]  /*1350*/  HADD2.F32 R227, -RZ, R197.H0_H0 ;  /* 0x200000c5ffe37230 */ /* 0x000fe40000004100 */
[----:B------:R-:W-:Y:S01]  /*1360*/  FMUL.FTZ R8, R208, R229 ;  /* 0x000000e5d0087220 */ /* 0x000fe20000410000 */
[----:B------:R-:W-:-:S02]  /*1370*/  HADD2.F32 R196, -RZ, R73.H0_H0 ;  /* 0x20000049ffc47230 */ /* 0x000fc40000004100 */
[----:B------:R-:W-:Y:S01]  /*1380*/  FADD.FTZ R169, R169, R226 ;  /* 0x000000e2a9a97221 */ /* 0x000fe20000010000 */
[----:B------:R-:W-:Y:S01]  /*1390*/  FMUL.FTZ R228, R208, R246 ;  /* 0x000000f6d0e47220 */ /* 0x000fe20000410000 */
[----:B------:R-:W-:Y:S01]  /*13a0*/  FFMA.FTZ R85, R8, R226, R85 ;  /* 0x000000e208557223 */ /* 0x000fe20000010055 */
[-C--:B------:R-:W-:Y:S01]  /*13b0*/  FFMA.FTZ R98, R223, R227.reuse, R98 ;  /* 0x000000e3df627223 */ /* 0x080fe20000010062 */
[----:B------:R-:W-:Y:S01]  /*13c0*/  FADD.FTZ R158, R158, R227 ;  /* 0x000000e39e9e7221 */ /* 0x000fe20000010000 */
[----:B------:R-:W-:Y:S01]  /*13d0*/  FMUL.FTZ R196, R196, R227 ;  /* 0x000000e3c4c47220 */ /* 0x000fe20000410000 */
[----:B------:R-:W-:Y:S01]  /*13e0*/  HADD2.F32 R226, -RZ, R197.H1_H1 ;  /* 0x300000c5ffe27230 */ /* 0x000fe20000004100 */
[----:B------:R-:W5:Y:S01]  /*13f0*/  @P0 LDG.E.128 R20, desc[UR6][R232.64] ;  /* 0x00000006e8140981 */ /* 0x000f62000c1e1d00 */
[----:B------:R-:W-:Y:S01]  /*1400*/  HADD2.F32 R227, -RZ, R73.H1_H1 ;  /* 0x30000049ffe37230 */ /* 0x000fe20000004100 */
[----:B------:R-:W-:Y:S01]  /*1410*/  MOV R238, R231 ;  /* 0x000000e700ee7202 */ /* 0x000fe20000000f00 */
[----:B------:R-:W-:-:S02]  /*1420*/  HADD2.F32 R229, -RZ, R198.H0_H0 ;  /* 0x200000c6ffe57230 */ /* 0x000fc40000004100 */
[-C--:B------:R-:W-:Y:S01]  /*1430*/  FFMA.FTZ R99, R228, R226.reuse, R99 ;  /* 0x000000e2e4637223 */ /* 0x080fe20000010063 */
[----:B------:R-:W-:Y:S01]  /*1440*/  FADD.FTZ R159, R159, R226 ;  /* 0x000000e29f9f7221 */ /* 0x000fe20000010000 */
[----:B------:R-:W-:Y:S01]  /*1450*/  FMUL.FTZ R227, R227, R226 ;  /* 0x000000e2e3e37220 */ /* 0x000fe20000410000 */
[----:B------:R-:W-:Y:S02]  /*1460*/  HADD2.F32 R197, -RZ, R74.H0_H0 ;  /* 0x2000004affc57230 */ /* 0x000fe40000004100 */
[----:B------:R-:W-:Y:S01]  /*1470*/  FMUL.FTZ R226, R208, R248 ;  /* 0x000000f8d0e27220 */ /* 0x000fe20000410000 */
[----:B------:R0:W5:Y:S01]  /*1480*/  @P0 LDG.E.128 R16, desc[UR6][R232.64+0x10] ;  /* 0x00001006e8100981 */ /* 0x000162000c1e1d00 */
[----:B------:R-:W-:Y:S02]  /*1490*/  HADD2.F32 R198, -RZ, R198.H1_H1 ;  /* 0x300000c6ffc67230 */ /* 0x000fe40000004100 */
[----:B------:R-:W-:Y:S02]  /*14a0*/  HADD2.F32 R231, -RZ, R74.H1_H1 ;  /* 0x3000004affe77230 */ /* 0x000fe40000004100 */
[----:B------:R-:W-:Y:S01]  /*14b0*/  FADD.FTZ R152, R152, R229 ;  /* 0x000000e598987221 */ /* 0x000fe20000010000 */
[-C--:B------:R-:W-:Y:S01]  /*14c0*/  FFMA.FTZ R100, R226, R229.reuse, R100 ;  /* 0x000000e5e2647223 */ /* 0x080fe20000010064 */
[----:B------:R-:W-:Y:S01]  /*14d0*/  FMUL.FTZ R197, R197, R229 ;  /* 0x000000e5c5c57220 */ /* 0x000fe20000410000 */
[----:B------:R-:W-:Y:S01]  /*14e0*/  MOV R246, R230 ;  /* 0x000000e600f67202 */ /* 0x000fe20000000f00 */
[----:B0-----:R-:W-:Y:S01]  /*14f0*/  FMUL.FTZ R232, R208, R249 ;  /* 0x000000f9d0e87220 */ /* 0x001fe20000410000 */
[----:B------:R-:W-:-:S02]  /*1500*/  HADD2.F32 R233, -RZ, R199.H0_H0 ;  /* 0x200000c7ffe97230 */ /* 0x000fc40000004100 */
[----:B------:R-:W-:Y:S01]  /*1510*/  FADD.FTZ R153, R153, R198 ;  /* 0x000000c699997221 */ /* 0x000fe20000010000 */
[----:B------:R-:W-:Y:S02]  /*1520*/  HADD2.F32 R229, -RZ, R75.H0_H0 ;  /* 0x2000004bffe57230 */ /* 0x000fe40000004100 */
[-C--:B------:R-:W-:Y:S01]  /*1530*/  FFMA.FTZ R101, R232, R198.reuse, R101 ;  /* 0x000000c6e8657223 */ /* 0x080fe20000010065 */
[----:B------:R-:W-:Y:S01]  /*1540*/  FMUL.FTZ R231, R231, R198 ;  /* 0x000000c6e7e77220 */ /* 0x000fe20000410000 */
[C---:B------:R-:W-:Y:S01]  /*1550*/  FMUL.FTZ R230, R208.reuse, R250 ;  /* 0x000000fad0e67220 */ /* 0x040fe20000410000 */
[----:B------:R-:W-:Y:S01]  /*1560*/  MOV R239, R236 ;  /* 0x000000ec00ef7202 */ /* 0x000fe20000000f00 */
[----:B------:R-:W-:Y:S02]  /*1570*/  HADD2.F32 R198, -RZ, R199.H1_H1 ;  /* 0x300000c7ffc67230 */ /* 0x000fe40000004100 */
[----:B------:R-:W-:Y:S01]  /*1580*/  FMUL.FTZ R236, R208, R251 ;  /* 0x000000fbd0ec7220 */ /* 0x000fe20000410000 */
[----:B------:R-:W-:-:S02]  /*1590*/  HADD2.F32 R235, -RZ, R75.H1_H1 ;  /* 0x3000004bffeb7230 */ /* 0x000fc40000004100 */
[----:B------:R-:W-:Y:S01]  /*15a0*/  FADD.FTZ R154, R154, R233 ;  /* 0x000000e99a9a7221 */ /* 0x000fe20000010000 */
[-C--:B------:R-:W-:Y:S01]  /*15b0*/  FFMA.FTZ R102, R230, R233.reuse, R102 ;  /* 0x000000e9e6667223 */ /* 0x080fe20000010066 */
[----:B------:R-:W-:Y:S01]  /*15c0*/  FMUL.FTZ R229, R229, R233 ;  /* 0x000000e9e5e57220 */ /* 0x000fe20000410000 */
[----:B------:R-:W-:Y:S02]  /*15d0*/  HADD2.F32 R199, -RZ, R200.H0_H0 ;  /* 0x200000c8ffc77230 */ /* 0x000fe40000004100 */
[----:B------:R-:W-:Y:S01]  /*15e0*/  FADD.FTZ R155, R155, R198 ;  /* 0x000000c69b9b7221 */ /* 0x000fe20000010000 */
[----:B------:R-:W-:Y:S02]  /*15f0*/  HADD2.F32 R233, -RZ, R76.H0_H0 ;  /* 0x2000004cffe97230 */ /* 0x000fe40000004100 */
[-C--:B------:R-:W-:Y:S01]  /*1600*/  FFMA.FTZ R103, R236, R198.reuse, R103 ;  /* 0x000000c6ec677223 */ /* 0x080fe20000010067 */
[----:B------:R-:W-:Y:S01]  /*1610*/  FMUL.FTZ R235, R235, R198 ;  /* 0x000000c6ebeb7220 */ /* 0x000fe20000410000 */
[----:B------:R-:W-:Y:S01]  /*1620*/  FMUL.FTZ R234, R208, R252 ;  /* 0x000000fcd0ea7220 */ /* 0x000fe20000410000 */
[----:B------:R-:W-:-:S02]  /*1630*/  HADD2.F32 R240, -RZ, R200.H1_H1 ;  /* 0x300000c8fff07230 */ /* 0x000fc40000004100 */
[----:B------:R-:W-:Y:S01]  /*1640*/  FFMA.FTZ R198, R0, R204, RZ ;  /* 0x000000cc00c67223 */ /* 0x000fe200000100ff */
[----:B------:R-:W-:Y:S01]  /*1650*/  FADD.FTZ R200, RZ, R204 ;  /* 0x000000ccffc87221 */ /* 0x000fe20000010000 */
[-C--:B------:R-:W-:Y:S01]  /*1660*/  FFMA.FTZ R104, R234, R199.reuse, R104 ;  /* 0x000000c7ea687223 */ /* 0x080fe20000010068 */
[----:B------:R-:W-:Y:S01]  /*1670*/  FADD.FTZ R148, R148, R199 ;  /* 0x000000c794947221 */ /* 0x000fe20000010000 */
[----:B------:R-:W-:Y:S01]  /*1680*/  FMUL.FTZ R233, R233, R199 ;  /* 0x000000c7e9e97220 */ /* 0x000fe20000410000 */
[----:B------:R-:W-:Y:S01]  /*1690*/  MOV R242, R237 ;  /* 0x000000ed00f27202 */ /* 0x000fe20000000f00 */
[----:B------:R-:W-:Y:S01]  /*16a0*/  FFMA.FTZ R199, R205, R15, R198 ;  /* 0x0000000fcdc77223 */ /* 0x000fe200000100c6 */
[----:B------:R-:W-:-:S03]  /*16b0*/  FADD.FTZ R237, R15, R200 ;  /* 0x000000c80fed7221 */ /* 0x000fc60000010000 */
[----:B------:R-:W-:Y:S01]  /*16c0*/  FFMA.FTZ R198, R14, R12, R199 ;  /* 0x0000000c0ec67223 */ /* 0x000fe200000100c7 */
[----:B------:R-:W-:-:S03]  /*16d0*/  FADD.FTZ R200, R12, R237 ;  /* 0x000000ed0cc87221 */ /* 0x000fc60000010000 */
[----:B------:R-:W-:Y:S01]  /*16e0*/  FFMA.FTZ R199, R13, R11, R198 ;  /* 0x0000000b0dc77223 */ /* 0x000fe200000100c6 */
[----:B------:R-:W-:Y:S01]  /*16f0*/  FADD.FTZ R200, R11, R200 ;  /* 0x000000c80bc87221 */ /* 0x000fe20000010000 */
[----:B------:R-:W-:Y:S02]  /*1700*/  MOV R249, R241 ;  /* 0x000000f100f97202 */ /* 0x000fe40000000f00 */
[----:B------:R-:W-:Y:S01]  /*1710*/  FFMA.FTZ R241, R10, R9, R199 ;  /* 0x000000090af17223 */ /* 0x000fe200000100c7 */
[----:B------:R-:W-:Y:S01]  /*1720*/  FADD.FTZ R200, R9, R200 ;  /* 0x000000c809c87221 */ /* 0x000fe20000010000 */
[----:B------:R-:W-:Y:S01]  /*1730*/  MOV R244, R238 ;  /* 0x000000ee00f47202 */ /* 0x000fe20000000f00 */
[----:B------:R-:W-:Y:S01]  /*1740*/  HADD2.F32 R238, -RZ, R76.H1_H1 ;  /* 0x3000004cffee7230 */ /* 0x000fe20000004100 */
[----:B------:R-:W-:Y:S01]  /*1750*/  MOV R248, R243 ;  /* 0x000000f300f87202 */ /* 0x000fe20000000f00 */
[----:B------:R-:W-:Y:S01]  /*1760*/  FFMA.FTZ R241, R8, R7, R241 ;  /* 0x0000000708f17223 */ /* 0x000fe200000100f1 */
[----:B------:R-:W-:Y:S01]  /*1770*/  FADD.FTZ R243, R7, R200 ;  /* 0x000000c807f37221 */ /* 0x000fe20000010000 */
[----:B------:R-:W-:-:S02]  /*1780*/  FMUL.FTZ R239, R208, R239 ;  /* 0x000000efd0ef7220 */ /* 0x000fc40000410000 */
[----:B------:R-:W-:Y:S01]  /*1790*/  FFMA.FTZ R198, R6, R4, R241 ;  /* 0x0000000406c67223 */ /* 0x000fe200000100f1 */
[----:B------:R-:W-:Y:S01]  /*17a0*/  FADD.FTZ R200, R4, R243 ;  /* 0x000000f304c87221 */ /* 0x000fe20000010000 */
[-C--:B------:R-:W-:Y:S01]  /*17b0*/  FFMA.FTZ R105, R239, R240.reuse, R105 ;  /* 0x000000f0ef697223 */ /* 0x080fe20000010069 */
[----:B------:R-:W-:Y:S01]  /*17c0*/  FADD.FTZ R149, R149, R240 ;  /* 0x000000f095957221 */ /* 0x000fe20000010000 */
[----:B------:R-:W-:Y:S01]  /*17d0*/  FMUL.FTZ R238, R238, R240 ;  /* 0x000000f0eeee7220 */ /* 0x000fe20000410000 */
[----:B------:R-:W-:Y:S02]  /*17e0*/  HADD2.F32 R199, -RZ, R201.H0_H0 ;  /* 0x200000c9ffc77230 */ /* 0x000fe40000004100 */
[----:B------:R-:W-:Y:S01]  /*17f0*/  FMUL.FTZ R237, R208, R246 ;  /* 0x000000f6d0ed7220 */ /* 0x000fe20000410000 */
[----:B------:R-:W-:Y:S02]  /*1800*/  HADD2.F32 R240, -RZ, R77.H0_H0 ;  /* 0x2000004dfff07230 */ /* 0x000fe40000004100 */
        /* <DEDUP_REMOVED lines=9> */
[----:B------:R-:W-:Y:S02]  /*18a0*/  MOV R246, R245 ;  /* 0x000000f500f67202 */ /* 0x000fe40000000f00 */
[----:B------:R-:W-:Y:S01]  /*18b0*/  MOV R245, R244 ;  /* 0x000000f400f57202 */ /* 0x000fe20000000f00 */
[----:B------:R-:W-:Y:S01]  /*18c0*/  FFMA.FTZ R241, R192, R213, R241 ;  /* 0x000000d5c0f17223 */ /* 0x000fe200000100f1 */
[----:B------:R-:W-:Y:S01]  /*18d0*/  FADD.FTZ R244, R213, R240 ;  /* 0x000000f0d5f47221 */ /* 0x000fe20000010000 */
[----:B------:R-:W-:Y:S02]  /*18e0*/  HADD2.F32 R198, -RZ, R201.H1_H1 ;  /* 0x300000c9ffc67230 */ /* 0x000fe40000004100 */
[----:B------:R-:W-:Y:S02]  /*18f0*/  HADD2.F32 R199, -RZ, R77.H1_H1 ;  /* 0x3000004dffc77230 */ /* 0x000fe40000004100 */
[----:B------:R-:W-:Y:S01]  /*1900*/  FFMA.FTZ R240, R214, R193, R241 ;  /* 0x000000c1d6f07223 */ /* 0x000fe200000100f1 */
[----:B------:R-:W-:Y:S01]  /*1910*/  FADD.FTZ R244, R193, R244 ;  /* 0x000000f4c1f47221 */ /* 0x000fe20000010000 */
[----:B------:R-:W-:Y:S01]  /*1920*/  FMUL.FTZ R242, R208, R242 ;  /* 0x000000f2d0f27220 */ /* 0x000fe20000410000 */
[-C--:B------:R-:W-:Y:S01]  /*1930*/  FMUL.FTZ R241, R199, R198.reuse ;  /* 0x000000c6c7f17220 */ /* 0x080fe20000410000 */
[----:B------:R-:W-:Y:S01]  /*1940*/  FFMA.FTZ R199, R219, R217, R240 ;  /* 0x000000d9dbc77223 */ /* 0x000fe200000100f0 */
[----:B------:R-:W-:Y:S01]  /*1950*/  FADD.FTZ R201, R217, R244 ;  /* 0x000000f4d9c97221 */ /* 0x000fe20000010000 */
[----:B------:R-:W-:Y:S01]  /*1960*/  FFMA.FTZ R107, R242, R198, R107 ;  /* 0x000000c6f26b7223 */ /* 0x000fe2000001006b */
[----:B------:R-:W-:Y:S01]  /*1970*/  FADD.FTZ R151, R151, R198 ;  /* 0x000000c697977221 */ /* 0x000fe20000010000 */
        /* <DEDUP_REMOVED lines=14> */
[--C-:B------:R-:W-:Y:S02]  /*1a60*/  HADD2.F32 R201, -RZ, R202.reuse.H0_H0 ;  /* 0x200000caffc97230 */ /* 0x100fe40000004100 */
[----:B------:R-:W-:Y:S01]  /*1a70*/  FMUL.FTZ R240, R208, R249 ;  /* 0x000000f9d0f07220 */ /* 0x000fe20000410000 */
[----:B------:R-:W-:Y:S01]  /*1a80*/  FFMA.FTZ R199, R226, R197, R199 ;  /* 0x000000c5e2c77223 */ /* 0x000fe200000100c7 */
[----:B------:R-:W-:Y:S02]  /*1a90*/  HADD2.F32 R202, -RZ, R202.H1_H1 ;  /* 0x300000caffca7230 */ /* 0x000fe40000004100 */
[----:B------:R-:W-:Y:S01]  /*1aa0*/  FADD.FTZ R198, R197, R198 ;  /* 0x000000c6c5c67221 */ /* 0x000fe20000010000 */
[----:B------:R-:W-:Y:S01]  /*1ab0*/  HADD2.F32 R243, -RZ, R78.H1_H1 ;  /* 0x3000004efff37230 */ /* 0x000fe20000004100 */
[----:B------:R-:W-:Y:S01]  /*1ac0*/  MOV R249, R248 ;  /* 0x000000f800f97202 */ /* 0x000fe20000000f00 */
[----:B------:R-:W-:Y:S01]  /*1ad0*/  FFMA.FTZ R199, R232, R231, R199 ;  /* 0x000000e7e8c77223 */ /* 0x000fe200000100c7 */
[----:B------:R-:W-:-:S02]  /*1ae0*/  FADD.FTZ R198, R231, R198 ;  /* 0x000000c6e7c67221 */ /* 0x000fc40000010000 */
[----:B------:R-:W-:Y:S01]  /*1af0*/  FMUL.FTZ R244, R243, R202 ;  /* 0x000000caf3f47220 */ /* 0x000fe20000410000 */
[----:B------:R-:W-:Y:S01]  /*1b00*/  FMUL.FTZ R243, R208, R249 ;  /* 0x000000f9d0f37220 */ /* 0x000fe20000410000 */
[----:B------:R-:W-:Y:S01]  /*1b10*/  FFMA.FTZ R249, R230, R229, R199 ;  /* 0x000000e5e6f97223 */ /* 0x000fe200000100c7 */
[----:B------:R-:W-:Y:S01]  /*1b20*/  FADD.FTZ R198, R229, R198 ;  /* 0x000000c6e5c67221 */ /* 0x000fe20000010000 */
[----:B------:R-:W-:Y:S01]  /*1b30*/  MOV R248, R246 ;  /* 0x000000f600f87202 */ /* 0x000fe20000000f00 */
[----:B------:R-:W-:Y:S01]  /*1b40*/  FMUL.FTZ R245, R208, R245 ;  /* 0x000000f5d0f57220 */ /* 0x000fe20000410000 */
[----:B------:R-:W-:Y:S02]  /*1b50*/  HADD2.F32 R246, -RZ, R78.H0_H0 ;  /* 0x2000004efff67230 */ /* 0x000fe40000004100 */
[----:B------:R-:W-:Y:S01]  /*1b60*/  FFMA.FTZ R249, R236, R235, R249 ;  /* 0x000000ebecf97223 */ /* 0x000fe200000100f9 */
[----:B------:R-:W-:Y:S01]  /*1b70*/  FADD.FTZ R198, R235, R198 ;  /* 0x000000c6ebc67221 */ /* 0x000fe20000010000 */
[----:B------:R-:W-:Y:S01]  /*1b80*/  FFMA.FTZ R109, R245, R202, R109 ;  /* 0x000000caf56d7223 */ /* 0x000fe2000001006d */
[----:B------:R-:W-:Y:S01]  /*1b90*/  FADD.FTZ R145, R145, R202 ;  /* 0x000000ca91917221 */ /* 0x000fe20000010000 */
[----:B------:R-:W-:Y:S01]  /*1ba0*/  FFMA.FTZ R108, R240, R201, R108 ;  /* 0x000000c9f06c7223 */ /* 0x000fe2000001006c */
[----:B------:R-:W-:Y:S01]  /*1bb0*/  FADD.FTZ R144, R144, R201 ;  /* 0x000000c990907221 */ /* 0x000fe20000010000 */
[----:B------:R-:W-:Y:S01]  /*1bc0*/  FFMA.FTZ R202, R234, R233, R249 ;  /* 0x000000e9eaca7223 */ /* 0x000fe200000100f9 */
[----:B------:R-:W-:Y:S01]  /*1bd0*/  FMUL.FTZ R201, R246, R201 ;  /* 0x000000c9f6c97220 */ /* 0x000fe20000410000 */
[----:B------:R-:W-:Y:S01]  /*1be0*/  FADD.FTZ R249, R233, R198 ;  /* 0x000000c6e9f97221 */ /* 0x000fe20000010000 */
[----:B------:R-:W-:-:S02]  /*1bf0*/  HADD2.F32 R199, -RZ, R203.H0_H0 ;  /* 0x200000cbffc77230 */ /* 0x000fc40000004100 */
[----:B------:R-:W-:Y:S02]  /*1c00*/  HADD2.F32 R246, -RZ, R79.H0_H0 ;  /* 0x2000004ffff67230 */ /* 0x000fe40000004100 */
[----:B------:R-:W-:Y:S01]  /*1c10*/  FFMA.FTZ R198, R239, R238, R202 ;  /* 0x000000eeefc67223 */ /* 0x000fe200000100ca */
[----:B------:R-:W-:Y:S01]  /*1c20*/  FADD.FTZ R249, R249, R238 ;  /* 0x000000eef9f97221 */ /* 0x000fe20000010000 */
[-C--:B------:R-:W-:Y:S01]  /*1c30*/  FFMA.FTZ R110, R243, R199.reuse, R110 ;  /* 0x000000c7f36e7223 */ /* 0x080fe2000001006e */
[----:B------:R-:W-:Y:S01]  /*1c40*/  FADD.FTZ R146, R146, R199 ;  /* 0x000000c792927221 */ /* 0x000fe20000010000 */
[----:B------:R-:W-:Y:S01]  /*1c50*/  FMUL.FTZ R202, R246, R199 ;  /* 0x000000c7f6ca7220 */ /* 0x000fe20000410000 */
        /* <DEDUP_REMOVED lines=8> */
[----:B------:R-:W-:Y:S02]  /*1ce0*/  HADD2.F32 R249, -RZ, R79.H1_H1 ;  /* 0x3000004ffff97230 */ /* 0x000fe40000004100 */
        /* <DEDUP_REMOVED lines=10> */
.L_x_12055:
[----:B-1----:R-:W-:Y:S02]  /*1d90*/  MOV R207, UR14 ;  /* 0x0000000e00cf7c02 */ /* 0x002fe40008000f00 */
        /* <DEDUP_REMOVED lines=25> */
[----:B-1----:R-:W5:Y:S02]  /*1f30*/  LDG.E.128 R16, desc[UR6][R16.64+0x10] ;  /* 0x0000100610107981 */ /* 0x002f64000c1e1d00 */
.L_x_12056:
[----:B------:R-:W-:Y:S05]  /*1f40*/  BSYNC.RECONVERGENT B1 ;  /* 0x0000000000017941 */ /* 0x000fea0003800200 */
.L_x_12054:
        /* <DEDUP_REMOVED lines=23> */
.L_x_12208:
[----:B------:R-:W3:Y:S04]  /*20c0*/  LDL.LU R248, [R1] ;  /* 0x0000000001f87983 */ /* 0x000ee80000300800 */
[----:B-1----:R-:W4:Y:S01]  /*20d0*/  LDL.LU R199, [R1+0x4] ;  /* 0x0000040001c77983 */ /* 0x002f220000300800 */
[----:B--2---:R-:W-:Y:S01]  /*20e0*/  FADD.FTZ R249, R198, R252 ;  /* 0x000000fcc6f97221 */ /* 0x004fe20000010000 */
[----:B------:R-:W-:Y:S01]  /*20f0*/  ISETP.NE.U32.AND P1, PT, R207, RZ, PT ;  /* 0x000000ffcf00720c */ /* 0x000fe20003f25070 */
[----:B------:R-:W-:Y:S01]  /*2100*/  HFMA2 R207, -RZ, RZ, 0, 0 ;  /* 0x00000000ffcf7431 */ /* 0x000fe200000001ff */
[----:B------:R-:W1:Y:S02]  /*2110*/  S2R R250, SR_TID.X ;  /* 0x0000000000fa7919 */ /* 0x000e640000002100 */
[----:B------:R-:W-:Y:S01]  /*2120*/  ISETP.NE.AND.EX P1, PT, R247, RZ, PT, P1 ;  /* 0x000000fff700720c */ /* 0x000fe20003f25310 */
[----:B---3--:R-:W-:Y:S01]  /*2130*/  FADD.FTZ R251, R251, R248 ;  /* 0x000000f8fbfb7221 */ /* 0x008fe20000010000 */
[----:B----4-:R-:W-:Y:S01]  /*2140*/  @P3 IADD3 R198, PT, PT, R199, -0x1, RZ ;  /* 0xffffffffc7c63810 */ /* 0x010fe20007ffe0ff */
[----:B------:R-:W-:-:S04]  /*2150*/  IMAD R199, R206, UR9, RZ ;  /* 0x00000009cec77c24 */ /* 0x000fc8000f8e02ff */
[----:B------:R-:W-:Y:S01]  /*2160*/  @P3 IMAD R198, R198, UR9, RZ ;  /* 0x00000009c6c63c24 */ /* 0x000fe2000f8e02ff */
[----:B------:R-:W-:-:S04]  /*2170*/  SHF.R.S32.HI R248, RZ, 0x1f, R199 ;  /* 0x0000001ffff87819 */ /* 0x000fc800000114c7 */
[----:B------:R-:W-:Y:S02]  /*2180*/  LEA.HI R247, R248, R199, RZ, 0x3 ;  /* 0x000000c7f8f77211 */ /* 0x000fe400078f18ff */
[----:B------:R-:W-:-:S04]  /*2190*/  @P3 SHF.R.S32.HI R199, RZ, 0x1f, R198 ;  /* 0x0000001fffc73819 */ /* 0x000fc800000114c6 */
[----:B------:R-:W-:Y:S02]  /*21a0*/  @P3 LEA.HI R199, R199, R198, RZ, 0x3 ;  /* 0x000000c6c7c73211 */ /* 0x000fe400078f18ff */
[----:B-1----:R-:W-:-:S04]  /*21b0*/  LOP3.LUT R198, R250, 0x1f, RZ, 0xc0, !PT ;  /* 0x0000001ffac67812 */ /* 0x002fc800078ec0ff */
[-C--:B------:R-:W-:Y:S02]  /*21c0*/  LEA.HI.SX32 R247, R247, R198.reuse, 0x1d ;  /* 0x000000c6f7f77211 */ /* 0x080fe400078feaff */
[----:B------:R-:W-:Y:S02]  /*21d0*/  @P3 LEA.HI.SX32 R207, R199, R198, 0x1d ;  /* 0x000000c6c7cf3211 */ /* 0x000fe400078feaff */
[----:B------:R-:W1:Y:S03]  /*21e0*/  @P3 LDC.64 R198, c[0x0][0x390] ;  /* 0x0000e400ffc63b82 */ /* 0x000e660000000a00 */
[----:B-1----:R-:W-:-:S05]  /*21f0*/  @P3 IMAD.WIDE.U32 R198, R207, 0x10, R198 ;  /* 0x00000010cfc63825 */ /* 0x002fca00078e00c6 */
[----:B------:R1:W5:Y:S01]  /*2200*/  @P3 LDG.E.128 R176, desc[UR6][R198.64] ;  /* 0x00000006c6b03981 */ /* 0x000362000c1e1d00 */
[----:B------:R-:W-:Y:S01]  /*2210*/  FMUL.FTZ R248, R251, UR12 ;  /* 0x0000000cfbf87c20 */ /* 0x000fe20008410000 */
[----:B------:R-:W-:Y:S01]  /*2220*/  ISETP.NE.AND P4, PT, RZ, UR8, PT ;  /* 0x00000008ff007c0c */ /* 0x000fe2000bf85270 */
[----:B------:R-:W-:Y:S01]  /*2230*/  BSSY.RECONVERGENT B1, `(.L_x_12058) ;  /* 0x00001d9000017945 */ /* 0x000fe20003800200 */
[----:B------:R-:W-:Y:S02]  /*2240*/  FMUL.FTZ R249, R249, UR12 ;  /* 0x0000000cf9f97c20 */ /* 0x000fe40008410000 */
[----:B------:R-:W-:Y:S01]  /*2250*/  FSEL R248, R248, RZ, !P4 ;  /* 0x000000fff8f87208 */ /* 0x000fe20006000000 */
[----:B------:R-:W-:Y:S08]  /*2260*/  @P1 BRA `(.L_x_12059) ;  /* 0x00000010003c1947 */ /* 0x000ff00003800000 */
[----:B-1----:R-:W-:Y:S02]  /*2270*/  MOV R199, UR20 ;  /* 0x0000001400c77c02 */ /* 0x002fe40008000f00 */
        /* <DEDUP_REMOVED lines=18> */
.L_x_12062:
[----:B------:R-:W-:Y:S05]  /*23a0*/  BSYNC.RECONVERGENT B2 ;  /* 0x0000000000027941 */ /* 0x000fea0003800200 */
.L_x_12061:
[----:B------:R-:W-:Y:S04]  /*23b0*/  BSSY.RECONVERGENT B2, `(.L_x_12063) ;  /* 0x000000e000027945 */ /* 0x000fe80003800200 */
[----:B------:R-:W-:Y:S05]  /*23c0*/  @!P3 BRA `(.L_x_12064) ;  /* 0x000000000030b947 */ /* 0x000fea0003800000 */
[----:B------:R-:W-:Y:S01]  /*23d0*/  FFMA.FTZ R252, R205, R249, R248 ;  /* 0x000000f9cdfc7223 */ /* 0x000fe200000100f8 */
[----:B------:R-:W-:-:S03]  /*23e0*/  ISETP.GT.AND P1, PT, R209, RZ, PT ;  /* 0x000000ffd100720c */ /* 0x000fc60003f24270 */
[----:B------:R-:W-:-:S04]  /*23f0*/  FADD.FTZ R251, R15, -R252 ;  /* 0x800000fc0ffb7221 */ /* 0x000fc80000010000 */
[----:B-----5:R-:W-:-:S05]  /*2400*/  FMUL.FTZ R251, R208, R251 ;  /* 0x000000fbd0fb7220 */ /* 0x020fca0000410000 */
[----:B------:R-:W-:-:S05]  /*2410*/  FSEL R251, R251, RZ, P1 ;  /* 0x000000fffbfb7208 */ /* 0x000fca0000800000 */
[----:B------:R-:W-:Y:S01]  /*2420*/  FMUL.FTZ R252, R251, UR13 ;  /* 0x0000000dfbfc7c20 */ /* 0x000fe20008410000 */
[----:B------:R-:W-:-:S05]  /*2430*/  HADD2.F32 R251, -RZ, R176.H1_H1 ;  /* 0x300000b0fffb7230 */ /* 0x000fca0000004100 */
[----:B------:R-:W-:Y:S01]  /*2440*/  FFMA.FTZ R141, R252, R251, R141 ;  /* 0x000000fbfc8d7223 */ /* 0x000fe2000001008d */
[----:B------:R-:W-:-:S05]  /*2450*/  HADD2.F32 R251, -RZ, R48.H1_H1 ;  /* 0x30000030fffb7230 */ /* 0x000fca0000004100 */
[----:B------:R-:W-:-:S05]  /*2460*/  FMUL.FTZ R251, R252, R251 ;  /* 0x000000fbfcfb7220 */ /* 0x000fca0000410000 */
[----:B------:R-:W-:-:S04]  /*2470*/  F2FP.F16.F32.PACK_AB R251, RZ, R251 ;  /* 0x000000fbfffb723e */ /* 0x000fc800000000ff */
[----:B------:R-:W-:-:S07]  /*2480*/  PRMT R180, R180, 0x5410, R251 ;  /* 0x00005410b4b47816 */ /* 0x000fce00000000fb */
.L_x_12064:
[----:B------:R-:W-:Y:S05]  /*2490*/  BSYNC.RECONVERGENT B2 ;  /* 0x0000000000027941 */ /* 0x000fea0003800200 */
.L_x_12063:
        /* <DEDUP_REMOVED lines=14> */
.L_x_12066:
[----:B------:R-:W-:Y:S05]  /*2580*/  BSYNC.RECONVERGENT B2 ;  /* 0x0000000000027941 */ /* 0x000fea0003800200 */
.L_x_12065:
        /* <DEDUP_REMOVED lines=14> */
.L_x_12068:
[----:B------:R-:W-:Y:S05]  /*2670*/  BSYNC.RECONVERGENT B2 ;  /* 0x0000000000027941 */ /* 0x000fea0003800200 */
.L_x_12067:
[----:B------:R-:W-:Y:S04]  /*2680*/  BSSY.RECONVERGENT B2, `(.L_x_12069) ;  /* 0x000000e000027945 */ /* 0x000fe80003800200 */
[----:B------:R-:W-:Y:S05]  /*2690*/  @!P3 BRA `(.L_x_12070) ;  /* 0x000000000030b947 */ /* 0x000fea0003800000 */
[----:B------:R-:W-:Y:S01]  /*26a0*/  FFMA.FTZ R252, R10, R249, R248 ;  /* 0x000000f90afc7223 */ /* 0x000fe200000100f8 */
[----:B------:R-:W-:-:S03]  /*26b0*/  ISETP.GT.AND P1, PT, R209, RZ, PT ;  /* 0x000000ffd100720c */ /* 0x000fc60003f24270 */
[----:B------:R-:W-:Y:S01]  /*26c0*/  FADD.FTZ R251, R9, -R252 ;  /* 0x800000fc09fb7221 */ /* 0x000fe20000010000 */
[----:B-----5:R-:W-:-:S03]  /*26d0*/  HADD2.F32 R252, -RZ, R178.H0_H0 ;  /* 0x200000b2fffc7230 */ /* 0x020fc60000004100 */
        /* <DEDUP_REMOVED lines=8> */
.L_x_12070:
[----:B------:R-:W-:Y:S05]  /*2760*/  BSYNC.RECONVERGENT B2 ;  /* 0x0000000000027941 */ /* 0x000fea0003800200 */
.L_x_12069:
        /* <DEDUP_REMOVED lines=14> */
.L_x_12072:
[----:B------:R-:W-:Y:S05]  /*2850*/  BSYNC.RECONVERGENT B2 ;  /* 0x0000000000027941 */ /* 0x000fea0003800200 */
.L_x_12071:
        /* <DEDUP_REMOVED lines=14> */
.L_x_12074:
[----:B------:R-:W-:Y:S05]  /*2940*/  BSYNC.RECONVERGENT B2 ;  /* 0x0000000000027941 */ /* 0x000fea0003800200 */
.L_x_12073:
        /* <DEDUP_REMOVED lines=12> */
[----:B------:R-:W-:Y:S01]  /*2a10*/  PRMT R183, R183, 0x5410, R251 ;  /* 0x00005410b7b77816 */ /* 0x000fe200000000fb */
[----:B------:R-:W-:Y:S06]  /*2a20*/  BRA `(.L_x_12075) ;  /* 0x0000001400647947 */ /* 0x000fec0003800000 */
.L_x_12060:
        /* <DEDUP_REMOVED lines=47> */
.L_x_12077:
[----:B------:R-:W-:Y:S05]  /*2d20*/  BSYNC.RECONVERGENT B2 ;  /* 0x0000000000027941 */ /* 0x000fea0003800200 */
.L_x_12076:
        /* <DEDUP_REMOVED lines=14> */
.L_x_12079:
[----:B------:R-:W-:Y:S05]  /*2e10*/  BSYNC.RECONVERGENT B2 ;  /* 0x0000000000027941 */ /* 0x000fea0003800200 */
.L_x_12078:
        /* <DEDUP_REMOVED lines=14> */
.L_x_12081:
[----:B------:R-:W-:Y:S05]  /*2f00*/  BSYNC.RECONVERGENT B2 ;  /* 0x0000000000027941 */ /* 0x000fea0003800200 */
.L_x_12080:
        /* <DEDUP_REMOVED lines=14> */
.L_x_12083:
[----:B------:R-:W-:Y:S05]  /*2ff0*/  BSYNC.RECONVERGENT B2 ;  /* 0x0000000000027941 */ /* 0x000fea0003800200 */
.L_x_12082:
[----:B------:R-:W-:Y:S04]  /*3000*/  BSSY.RECONVERGENT B2, `(.L_x_12084) ;  /* 0x000000e000027945 */ /* 0x000fe80003800200 */
        /* <DEDUP_REMOVED lines=13> */
.L_x_12085:
[----:B------:R-:W-:Y:S05]  /*30e0*/  BSYNC.RECONVERGENT B2 ;  /* 0x0000000000027941 */ /* 0x000fea0003800200 */
.L_x_12084:
        /* <DEDUP_REMOVED lines=14> */
.L_x_12087:
[----:B------:R-:W-:Y:S05]  /*31d0*/  BSYNC.RECONVERGENT B2 ;  /* 0x0000000000027941 */ /* 0x000fea0003800200 */
.L_x_12086:
        /* <DEDUP_REMOVED lines=14> */
.L_x_12089:
[----:B------:R-:W-:Y:S05]  /*32c0*/  BSYNC.RECONVERGENT B2 ;  /* 0x0000000000027941 */ /* 0x000fea0003800200 */
.L_x_12088:
        /* <DEDUP_REMOVED lines=9> */
.L_x_12059:
[----:B-1----:R-:W-:Y:S02]  /*3360*/  MOV R199, UR20 ;  /* 0x0000001400c77c02 */ /* 0x002fe40008000f00 */
[----:B------:R-:W-:Y:S02]  /*3370*/  MOV R198, UR21 ;  /* 0x0000001500c67c02 */ /* 0x000fe40008000f00 */
[----:B------:R-:W-:-:S04]  /*3380*/  ISETP.NE.U32.AND P1, PT, R199, RZ, PT ;  /* 0x000000ffc700720c */ /* 0x000fc80003f25070 */
[----:B------:R-:W-:-:S13]  /*3390*/  ISETP.NE.AND.EX P1, PT, R198, RZ, PT, P1 ;  /* 0x000000ffc600720c */ /* 0x000fda0003f25310 */
[----:B------:R-:W-:Y:S05]  /*33a0*/  @P1 BRA `(.L_x_12090) ;  /* 0x0000000400841947 */ /* 0x000fea0003800000 */
[----:B------:R-:W-:-:S04]  /*33b0*/  @P2 FFMA.FTZ R251, R0, R249, R248 ;  /* 0x000000f900fb2223 */ /* 0x000fc800000100f8 */
[----:B------:R-:W-:Y:S01]  /*33c0*/  @P2 FADD.FTZ R252, R204, -R251 ;  /* 0x800000fbccfc2221 */ /* 0x000fe20000010000 */
[----:B-----5:R-:W-:-:S03]  /*33d0*/  MOV R251, R44 ;  /* 0x0000002c00fb7202 */ /* 0x020fc60000000f00 */
[----:B------:R-:W-:Y:S02]  /*33e0*/  @P2 FFMA.FTZ R251, R208, R252, R44 ;  /* 0x000000fcd0fb2223 */ /* 0x000fe4000001002c */
[----:B------:R-:W1:Y:S02]  /*33f0*/  @P3 LDC R252, c[0x0][0x40c] ;  /* 0x00010300fffc3b82 */ /* 0x000e640000000800 */
[----:B-1----:R-:W-:Y:S01]  /*3400*/  @P3 FMUL.FTZ R251, R251, R252 ;  /* 0x000000fcfbfb3220 */ /* 0x002fe20000410000 */
        /* <DEDUP_REMOVED lines=10> */
[----:B------:R-:W1:Y:S02]  /*34b0*/  @P3 LDC R252, c[0x0][0x40c] ;  /* 0x00010300fffc3b82 */ /* 0x000e640000000800 */
[----:B-1----:R-:W-:Y:S01]  /*34c0*/  @P3 FMUL.FTZ R252, R251, R252 ;  /* 0x000000fcfbfc3220 */ /* 0x002fe20000410000 */
[----:B------:R-:W-:-:S05]  /*34d0*/  @P3 HADD2.F32 R251, -RZ, R176.H1_H1 ;  /* 0x300000b0fffb3230 */ /* 0x000fca0000004100 */
[----:B------:R-:W-:Y:S01]  /*34e0*/  @P3 FFMA.FTZ R141, R251, R252, R141 ;  /* 0x000000fcfb8d3223 */ /* 0x000fe2000001008d */
[----:B------:R-:W-:-:S05]  /*34f0*/  @P3 HADD2.F32 R251, -RZ, R48.H1_H1 ;  /* 0x30000030fffb3230 */ /* 0x000fca0000004100 */
[----:B------:R-:W-:Y:S01]  /*3500*/  @P3 FMUL.FTZ R252, R251, R252 ;  /* 0x000000fcfbfc3220 */ /* 0x000fe20000410000 */
[----:B------:R-:W-:-:S04]  /*3510*/  @P2 FFMA.FTZ R251, R14, R249, R248 ;  /* 0x000000f90efb2223 */ /* 0x000fc800000100f8 */
[----:B------:R-:W-:-:S04]  /*3520*/  @P3 F2FP.F16.F32.PACK_AB R252, RZ, R252 ;  /* 0x000000fcfffc323e */ /* 0x000fc800000000ff */
[----:B------:R-:W-:Y:S01]  /*3530*/  @P3 PRMT R180, R180, 0x5410, R252 ;  /* 0x00005410b4b43816 */ /* 0x000fe200000000fc */
[----:B------:R-:W-:Y:S01]  /*3540*/  @P2 FADD.FTZ R252, R12, -R251 ;  /* 0x800000fb0cfc2221 */ /* 0x000fe20000010000 */
[----:B------:R-:W-:-:S03]  /*3550*/  MOV R251, R46 ;  /* 0x0000002e00fb7202 */ /* 0x000fc60000000f00 */
        /* <DEDUP_REMOVED lines=19> */
[----:B------:R-:W-:-:S04]  /*3690*/  MOV R251, R40 ;  /* 0x0000002800fb7202 */ /* 0x000fc80000000f00 */
[----:B------:R-:W-:-:S04]  /*36a0*/  @P3 F2FP.F16.F32.PACK_AB R252, RZ, R252 ;  /* 0x000000fcfffc323e */ /* 0x000fc800000000ff */
[----:B------:R-:W-:Y:S01]  /*36b0*/  @P3 PRMT R181, R181, 0x5410, R252 ;  /* 0x00005410b5b53816 */ /* 0x000fe200000000fc */
[----:B------:R-:W-:-:S04]  /*36c0*/  @P2 FFMA.FTZ R252, R10, R249, R248 ;  /* 0x000000f90afc2223 */ /* 0x000fc800000100f8 */
[----:B------:R-:W-:-:S04]  /*36d0*/  @P2 FADD.FTZ R252, R9, -R252 ;  /* 0x800000fc09fc2221 */ /* 0x000fc80000010000 */
        /* <DEDUP_REMOVED lines=30> */
[----:B------:R-:W-:-:S05]  /*38c0*/  @P3 FMUL.FTZ R251, R252, R251 ;  /* 0x000000fbfcfb3220 */ /* 0x000fca0000410000 */
[----:B------:R-:W-:-:S04]  /*38d0*/  @P3 F2FP.F16.F32.PACK_AB R251, RZ, R251 ;  /* 0x000000fbfffb323e */ /* 0x000fc800000000ff */
[----:B------:R-:W-:Y:S01]  /*38e0*/  @P3 PRMT R183, R251, 0x7610, R183 ;  /* 0x00007610fbb73816 */ /* 0x000fe200000000b7 */
[----:B------:R-:W-:Y:S06]  /*38f0*/  @!P3 BRA `(.L_x_12075) ;  /* 0x0000000400b0b947 */ /* 0x000fec0003800000 */
[----:B------:R-:W-:Y:S01]  /*3900*/  @P2 FFMA.FTZ R252, R5, R249, R248 ;  /* 0x000000f905fc2223 */ /* 0x000fe200000100f8 */
[----:B------:R-:W-:-:S03]  /*3910*/  MOV R251, R43 ;  /* 0x0000002b00fb7202 */ /* 0x000fc60000000f00 */
[----:B------:R-:W-:-:S04]  /*3920*/  @P2 FADD.FTZ R252, R3, -R252 ;  /* 0x800000fc03fc2221 */ /* 0x000fc80000010000 */
[----:B------:R-:W-:-:S04]  /*3930*/  @P2 FFMA.FTZ R251, R208, R252, R43 ;  /* 0x000000fcd0fb2223 */ /* 0x000fc8000001002b */
        /* <DEDUP_REMOVED lines=8> */
.L_x_12090:
[----:B------:R-:W1:Y:S01]  /*39c0*/  @P3 LDC R190, c[0x0][0x40c] ;  /* 0x00010300ffbe3b82 */ /* 0x000e620000000800 */
[-CC-:B------:R-:W-:Y:S01]  /*39d0*/  @P2 FFMA.FTZ R185, R0, R249.reuse, R248.reuse ;  /* 0x000000f900b92223 */ /* 0x180fe200000100f8 */
[----:B------:R-:W-:Y:S01]  /*39e0*/  @P2 FFMA.FTZ R186, R205, R249, R248 ;  /* 0x000000f9cdba2223 */ /* 0x000fe200000100f8 */
[----:B-----5:R-:W-:Y:S01]  /*39f0*/  MOV R184, R44 ;  /* 0x0000002c00b87202 */ /* 0x020fe20000000f00 */
[----:B------:R-:W-:Y:S02]  /*3a00*/  @P3 HADD2.F32 R189, -RZ, R176.H0_H0 ;  /* 0x200000b0ffbd3230 */ /* 0x000fe40000004100 */
[----:B------:R-:W-:Y:S01]  /*3a10*/  @P2 FADD.FTZ R185, R204, -R185 ;  /* 0x800000b9ccb92221 */ /* 0x000fe20000010000 */
[----:B------:R-:W-:Y:S01]  /*3a20*/  @P2 FADD.FTZ R186, R15, -R186 ;  /* 0x800000ba0fba2221 */ /* 0x000fe20000010000 */
[----:B------:R-:W-:Y:S01]  /*3a30*/  @P3 HADD2.F32 R188, -RZ, R48.H0_H0 ;  /* 0x20000030ffbc3230 */ /* 0x000fe20000004100 */
[----:B------:R-:W2:Y:S01]  /*3a40*/  @P3 LDC R187, c[0x0][0x40c] ;  /* 0x00010300ffbb3b82 */ /* 0x000ea20000000800 */
[C---:B------:R-:W-:Y:S01]  /*3a50*/  @P2 FFMA.FTZ R184, R208.reuse, R185, R44 ;  /* 0x000000b9d0b82223 */ /* 0x040fe2000001002c */
[----:B------:R-:W-:Y:S01]  /*3a60*/  MOV R185, R45 ;  /* 0x0000002d00b97202 */ /* 0x000fe20000000f00 */
[----:B------:R-:W-:Y:S01]  /*3a70*/  @P2 FFMA.FTZ R185, R208, R186, R45 ;  /* 0x000000bad0b92223 */ /* 0x000fe2000001002d */
[----:B------:R-:W-:-:S02]  /*3a80*/  @P3 HADD2.F32 R252, -RZ, R178.H1_H1 ;  /* 0x300000b2fffc3230 */ /* 0x000fc40000004100 */
[----:B------:R-:W-:Y:S02]  /*3a90*/  @P3 HADD2.F32 R251, -RZ, R179.H0_H0 ;  /* 0x200000b3fffb3230 */ /* 0x000fe40000004100 */
[----:B------:R-:W3:Y:S01]  /*3aa0*/  @P3 LDC R191, c[0x0][0x40c] ;  /* 0x00010300ffbf3b82 */ /* 0x000ee20000000800 */
[----:B-1----:R-:W-:Y:S01]  /*3ab0*/  @P3 FMUL.FTZ R186, R185, R190 ;  /* 0x000000beb9ba3220 */ /* 0x002fe20000410000 */
[----:B------:R-:W-:-:S05]  /*3ac0*/  @P3 HADD2.F32 R190, -RZ, R176.H1_H1 ;  /* 0x300000b0ffbe3230 */ /* 0x000fca0000004100 */
[----:B------:R-:W-:Y:S01]  /*3ad0*/  @P3 FFMA.FTZ R141, R190, R186, R141 ;  /* 0x000000babe8d3223 */ /* 0x000fe2000001008d */
[----:B------:R-:W-:Y:S01]  /*3ae0*/  @P2 FFMA.FTZ R190, R13, R249, R248 ;  /* 0x000000f90dbe2223 */ /* 0x000fe200000100f8 */
[----:B--2---:R-:W-:-:S03]  /*3af0*/  @P3 FMUL.FTZ R187, R184, R187 ;  /* 0x000000bbb8bb3220 */ /* 0x004fc60000410000 */
[----:B------:R-:W-:Y:S01]  /*3b00*/  @P2 FADD.FTZ R190, R11, -R190 ;  /* 0x800000be0bbe2221 */ /* 0x000fe20000010000 */
[-C--:B------:R-:W-:Y:S01]  /*3b10*/  @P3 FFMA.FTZ R140, R189, R187.reuse, R140 ;  /* 0x000000bbbd8c3223 */ /* 0x080fe2000001008c */
[----:B------:R-:W-:Y:S01]  /*3b20*/  @P3 FMUL.FTZ R188, R188, R187 ;  /* 0x000000bbbcbc3220 */ /* 0x000fe20000410000 */
[----:B------:R-:W-:Y:S01]  /*3b30*/  @P2 FFMA.FTZ R187, R14, R249, R248 ;  /* 0x000000f90ebb2223 */ /* 0x000fe200000100f8 */
[----:B------:R-:W-:-:S03]  /*3b40*/  @P3 HADD2.F32 R189, -RZ, R48.H1_H1 ;  /* 0x30000030ffbd3230 */ /* 0x000fc60000004100 */
[----:B------:R-:W-:Y:S01]  /*3b50*/  @P2 FADD.FTZ R187, R12, -R187 ;  /* 0x800000bb0cbb2221 */ /* 0x000fe20000010000 */
[----:B------:R-:W-:Y:S01]  /*3b60*/  @P3 F2FP.F16.F32.PACK_AB R188, RZ, R188 ;  /* 0x000000bcffbc323e */ /* 0x000fe200000000ff */
[----:B------:R-:W-:Y:S01]  /*3b70*/  @P3 FMUL.FTZ R189, R189, R186 ;  /* 0x000000babdbd3220 */ /* 0x000fe20000410000 */
[----:B------:R-:W-:Y:S01]  /*3b80*/  MOV R186, R46 ;  /* 0x0000002e00ba7202 */ /* 0x000fe20000000f00 */
[C---:B------:R-:W-:Y:S01]  /*3b90*/  @P2 FFMA.FTZ R186, R208.reuse, R187, R46 ;  /* 0x000000bbd0ba2223 */ /* 0x040fe2000001002e */
[----:B------:R-:W-:Y:S01]  /*3ba0*/  MOV R187, R47 ;  /* 0x0000002f00bb7202 */ /* 0x000fe20000000f00 */
[----:B------:R-:W-:Y:S01]  /*3bb0*/  @P2 FFMA.FTZ R187, R208, R190, R47 ;  /* 0x000000bed0bb2223 */ /* 0x000fe2000001002f */
[----:B------:R-:W-:Y:S01]  /*3bc0*/  @P3 F2FP.F16.F32.PACK_AB R189, RZ, R189 ;  /* 0x000000bdffbd323e */ /* 0x000fe200000000ff */
[----:B------:R-:W1:Y:S01]  /*3bd0*/  @P3 LDC R190, c[0x0][0x40c] ;  /* 0x00010300ffbe3b82 */ /* 0x000e620000000800 */
[----:B------:R-:W-:Y:S01]  /*3be0*/  @P3 PRMT R180, R188, 0x7610, R180 ;  /* 0x00007610bcb43816 */ /* 0x000fe200000000b4 */
[----:B------:R-:W-:-:S03]  /*3bf0*/  @P3 HADD2.F32 R188, -RZ, R49.H0_H0 ;  /* 0x20000031ffbc3230 */ /* 0x000fc60000004100 */
[----:B------:R-:W-:Y:S01]  /*3c00*/  @P3 PRMT R180, R180, 0x5410, R189 ;  /* 0x00005410b4b43816 */ /* 0x000fe200000000bd */
[----:B---3--:R-:W-:Y:S01]  /*3c10*/  @P3 FMUL.FTZ R189, R186, R191 ;  /* 0x000000bfbabd3220 */ /* 0x008fe20000410000 */
[----:B------:R-:W-:-:S05]  /*3c20*/  @P3 HADD2.F32 R191, -RZ, R177.H0_H0 ;  /* 0x200000b1ffbf3230 */ /* 0x000fca0000004100 */
[-C--:B------:R-:W-:Y:S01]  /*3c30*/  @P3 FFMA.FTZ R142, R191, R189.reuse, R142 ;  /* 0x000000bdbf8e3223 */ /* 0x080fe2000001008e */
[----:B------:R-:W-:Y:S01]  /*3c40*/  @P3 FMUL.FTZ R189, R188, R189 ;  /* 0x000000bdbcbd3220 */ /* 0x000fe20000410000 */
[----:B------:R-:W-:Y:S02]  /*3c50*/  @P3 HADD2.F32 R188, -RZ, R177.H1_H1 ;  /* 0x300000b1ffbc3230 */ /* 0x000fe40000004100 */
[----:B------:R-:W-:Y:S02]  /*3c60*/  @P3 HADD2.F32 R191, -RZ, R49.H1_H1 ;  /* 0x30000031ffbf3230 */ /* 0x000fe40000004100 */
[----:B------:R-:W-:-:S04]  /*3c70*/  @P3 F2FP.F16.F32.PACK_AB R189, RZ, R189 ;  /* 0x000000bdffbd323e */ /* 0x000fc800000000ff */
[----:B------:R-:W-:Y:S01]  /*3c80*/  @P3 PRMT R181, R189, 0x7610, R181 ;  /* 0x00007610bdb53816 */ /* 0x000fe200000000b5 */
[----:B-1----:R-:W-:-:S04]  /*3c90*/  @P3 FMUL.FTZ R190, R187, R190 ;  /* 0x000000bebbbe3220 */ /* 0x002fc80000410000 */
[-C--:B------:R-:W-:Y:S01]  /*3ca0*/  @P3 FFMA.FTZ R143, R188, R190.reuse, R143 ;  /* 0x000000bebc8f3223 */ /* 0x080fe2000001008f */
[----:B------:R-:W-:Y:S01]  /*3cb0*/  @P2 FFMA.FTZ R188, R10, R249, R248 ;  /* 0x000000f90abc2223 */ /* 0x000fe200000100f8 */
[----:B------:R-:W-:-:S03]  /*3cc0*/  @P3 FMUL.FTZ R190, R191, R190 ;  /* 0x000000bebfbe3220 */ /* 0x000fc60000410000 */
[----:B------:R-:W-:Y:S01]  /*3cd0*/  @P2 FADD.FTZ R191, R9, -R188 ;  /* 0x800000bc09bf2221 */ /* 0x000fe20000010000 */
[----:B------:R-:W-:Y:S02]  /*3ce0*/  MOV R188, R40 ;  /* 0x0000002800bc7202 */ /* 0x000fe40000000f00 */
[----:B------:R-:W-:Y:S01]  /*3cf0*/  @P3 F2FP.F16.F32.PACK_AB R190, RZ, R190 ;  /* 0x000000beffbe323e */ /* 0x000fe200000000ff */
[----:B------:R-:W-:Y:S02]  /*3d00*/  @P2 FFMA.FTZ R188, R208, R191, R40 ;  /* 0x000000bfd0bc2223 */ /* 0x000fe40000010028 */
[----:B------:R-:W1:Y:S01]  /*3d10*/  @P3 LDC R191, c[0x0][0x40c] ;  /* 0x00010300ffbf3b82 */ /* 0x000e620000000800 */
[----:B------:R-:W-:Y:S01]  /*3d20*/  @P3 PRMT R181, R181, 0x5410, R190 ;  /* 0x00005410b5b53816 */ /* 0x000fe200000000be */
[----:B------:R-:W-:Y:S02]  /*3d30*/  @P3 HADD2.F32 R190, -RZ, R50.H0_H0 ;  /* 0x20000032ffbe3230 */ /* 0x000fe40000004100 */
[----:B-1----:R-:W-:Y:S01]  /*3d40*/  @P3 FMUL.FTZ R189, R188, R191 ;  /* 0x000000bfbcbd3220 */ /* 0x002fe20000410000 */
[----:B------:R-:W-:-:S05]  /*3d50*/  @P3 HADD2.F32 R191, -RZ, R178.H0_H0 ;  /* 0x200000b2ffbf3230 */ /* 0x000fca0000004100 */
[-C--:B------:R-:W-:Y:S01]  /*3d60*/  @P3 FFMA.FTZ R136, R191, R189.reuse, R136 ;  /* 0x000000bdbf883223 */ /* 0x080fe20000010088 */
[----:B------:R-:W-:Y:S01]  /*3d70*/  @P3 FMUL.FTZ R189, R190, R189 ;  /* 0x000000bdbebd3220 */ /* 0x000fe20000410000 */
[----:B------:R-:W-:Y:S01]  /*3d80*/  @P2 FFMA.FTZ R190, R8, R249, R248 ;  /* 0x000000f908be2223 */ /* 0x000fe200000100f8 */
[----:B------:R-:W-:-:S03]  /*3d90*/  @P3 HADD2.F32 R191, -RZ, R50.H1_H1 ;  /* 0x30000032ffbf3230 */ /* 0x000fc60000004100 */
[----:B------:R-:W-:Y:S01]  /*3da0*/  @P3 F2FP.F16.F32.PACK_AB R189, RZ, R189 ;  /* 0x000000bdffbd323e */ /* 0x000fe200000000ff */
        /* <DEDUP_REMOVED lines=8> */
[----:B------:R-:W-:Y:S01]  /*3e30*/  @P2 FFMA.FTZ R191, R6, R249, R248 ;  /* 0x000000f906bf2223 */ /* 0x000fe200000100f8 */
[----:B------:R-:W-:-:S03]  /*3e40*/  @P3 HADD2.F32 R252, -RZ, R51.H0_H0 ;  /* 0x20000033fffc3230 */ /* 0x000fc60000004100 */
        /* <DEDUP_REMOVED lines=18> */
[----:B------:R-:W-:Y:S01]  /*3f70*/  @P3 FFMA.FTZ R139, R251, R252, R139 ;  /* 0x000000fcfb8b3223 */ /* 0x000fe2000001008b */
[----:B------:R-:W-:-:S05]  /*3f80*/  @P3 HADD2.F32 R251, -RZ, R51.H1_H1 ;  /* 0x30000033fffb3230 */ /* 0x000fca0000004100 */
[----:B------:R-:W-:-:S05]  /*3f90*/  @P3 FMUL.FTZ R251, R251, R252 ;  /* 0x000000fcfbfb3220 */ /* 0x000fca0000410000 */
[----:B------:R-:W-:-:S04]  /*3fa0*/  @P3 F2FP.F16.F32.PACK_AB R251, RZ, R251 ;  /* 0x000000fbfffb323e */ /* 0x000fc800000000ff */
[----:B------:R-:W-:-:S07]  /*3fb0*/  @P3 PRMT R183, R183, 0x5410, R251 ;  /* 0x00005410b7b73816 */ /* 0x000fce00000000fb */
.L_x_12075:
[----:B------:R-:W-:Y:S05]  /*3fc0*/  BSYNC.RECONVERGENT B1 ;  /* 0x0000000000017941 */ /* 0x000fea0003800200 */
.L_x_12058:
        /* <DEDUP_REMOVED lines=15> */
.L_x_12092:
[----:B------:R-:W-:Y:S05]  /*40c0*/  BSYNC.RECONVERGENT B1 ;  /* 0x0000000000017941 */ /* 0x000fea0003800200 */
.L_x_12091:
[----:B------:R-:W-:Y:S04]  /*40d0*/  BSSY.RECONVERGENT B1, `(.L_x_12093) ;  /* 0x00001cf000017945 */ /* 0x000fe80003800200 */
[----:B------:R-:W-:Y:S05]  /*40e0*/  @!P0 BRA `(.L_x_12094) ;  /* 0x0000000c000c8947 */ /* 0x000fea0003800000 */
[----:B------:R-:W-:Y:S05]  /*40f0*/  @!P1 BRA `(.L_x_12095) ;  /* 0x0000000400849947 */ /* 0x000fea0003800000 */
[----:B------:R-:W2:Y:S01]  /*4100*/  @P3 LDC R187, c[0x0][0x40c] ;  /* 0x00010300ffbb3b82 */ /* 0x000ea20000000800 */
[-CC-:B------:R-:W-:Y:S01]  /*4110*/  @P2 FFMA.FTZ R184, R2, R249.reuse, R248.reuse ;  /* 0x000000f902b82223 */ /* 0x180fe200000100f8 */
[----:B-----5:R-:W-:Y:S02]  /*4120*/  @P3 HADD2.F32 R189, -RZ, R176.H0_H0 ;  /* 0x200000b0ffbd3230 */ /* 0x020fe40000004100 */
[----:B-1----:R-:W-:Y:S01]  /*4130*/  @P2 FFMA.FTZ R198, R214, R249, R248 ;  /* 0x000000f9d6c62223 */ /* 0x002fe200000100f8 */
[----:B------:R-:W-:Y:S02]  /*4140*/  @P3 HADD2.F32 R199, -RZ, R177.H0_H0 ;  /* 0x200000b1ffc73230 */ /* 0x000fe40000004100 */
[----:B------:R-:W-:Y:S01]  /*4150*/  @P2 FADD.FTZ R185, R211, -R184 ;  /* 0x800000b8d3b92221 */ /* 0x000fe20000010000 */
[----:B------:R-:W-:Y:S01]  /*4160*/  MOV R184, R36 ;  /* 0x0000002400b87202 */ /* 0x000fe20000000f00 */
[----:B------:R-:W-:Y:S01]  /*4170*/  @P2 FADD.FTZ R198, R193, -R198 ;  /* 0x800000c6c1c62221 */ /* 0x000fe20000010000 */
[----:B------:R-:W1:Y:S01]  /*4180*/  @P3 LDC R188, c[0x0][0x40c] ;  /* 0x00010300ffbc3b82 */ /* 0x000e620000000800 */
[----:B------:R-:W-:Y:S01]  /*4190*/  @P2 FFMA.FTZ R184, R208, R185, R36 ;  /* 0x000000b9d0b82223 */ /* 0x000fe20000010024 */
[----:B------:R-:W-:-:S04]  /*41a0*/  @P2 FFMA.FTZ R185, R212, R249, R248 ;  /* 0x000000f9d4b92223 */ /* 0x000fc800000100f8 */
[----:B------:R-:W-:Y:S01]  /*41b0*/  @P2 FADD.FTZ R186, R210, -R185 ;  /* 0x800000b9d2ba2221 */ /* 0x000fe20000010000 */
[----:B------:R-:W-:Y:S01]  /*41c0*/  MOV R185, R37 ;  /* 0x0000002500b97202 */ /* 0x000fe20000000f00 */
[----:B------:R-:W3:Y:S02]  /*41d0*/  @P3 LDC R191, c[0x0][0x40c] ;  /* 0x00010300ffbf3b82 */ /* 0x000ee40000000800 */
[----:B------:R-:W-:Y:S01]  /*41e0*/  @P2 FFMA.FTZ R185, R208, R186, R37 ;  /* 0x000000bad0b92223 */ /* 0x000fe20000010025 */
[----:B------:R-:W-:Y:S02]  /*41f0*/  @P3 HADD2.F32 R186, -RZ, R52.H0_H0 ;  /* 0x20000034ffba3230 */ /* 0x000fe40000004100 */
[----:B--2---:R-:W-:-:S04]  /*4200*/  @P3 FMUL.FTZ R187, R184, R187 ;  /* 0x000000bbb8bb3220 */ /* 0x004fc80000410000 */
[----:B------:R-:W-:Y:S01]  /*4210*/  @P3 FFMA.FTZ R132, R189, R187, R132 ;  /* 0x000000bbbd843223 */ /* 0x000fe20000010084 */
[----:B------:R-:W-:Y:S01]  /*4220*/  @P3 FMUL.FTZ R189, R187, R186 ;  /* 0x000000babbbd3220 */ /* 0x000fe20000410000 */
[----:B------:R-:W-:Y:S02]  /*4230*/  @P3 HADD2.F32 R187, -RZ, R52.H1_H1 ;  /* 0x30000034ffbb3230 */ /* 0x000fe40000004100 */
[----:B-1----:R-:W-:Y:S01]  /*4240*/  @P3 FMUL.FTZ R186, R185, R188 ;  /* 0x000000bcb9ba3220 */ /* 0x002fe20000410000 */
[----:B------:R-:W-:Y:S01]  /*4250*/  @P3 HADD2.F32 R188, -RZ, R176.H1_H1 ;  /* 0x300000b0ffbc3230 */ /* 0x000fe20000004100 */
[----:B------:R-:W-:Y:S02]  /*4260*/  @P3 F2FP.F16.F32.PACK_AB R189, RZ, R189 ;  /* 0x000000bdffbd323e */ /* 0x000fe400000000ff */
[----:B------:R-:W-:Y:S02]  /*4270*/  @P3 FMUL.FTZ R190, R186, R187 ;  /* 0x000000bbbabe3220 */ /* 0x000fe40000410000 */
[----:B------:R-:W-:Y:S01]  /*4280*/  @P3 FFMA.FTZ R133, R188, R186, R133 ;  /* 0x000000babc853223 */ /* 0x000fe20000010085 */
[----:B------:R-:W-:Y:S01]  /*4290*/  @P2 FFMA.FTZ R186, R192, R249, R248 ;  /* 0x000000f9c0ba2223 */ /* 0x000fe200000100f8 */
[----:B------:R-:W1:Y:S01]  /*42a0*/  @P3 LDC R188, c[0x0][0x40c] ;  /* 0x00010300ffbc3b82 */ /* 0x000e620000000800 */
[----:B------:R-:W-:-:S02]  /*42b0*/  @P3 F2FP.F16.F32.PACK_AB R190, RZ, R190 ;  /* 0x000000beffbe323e */ /* 0x000fc400000000ff */
[----:B------:R-:W-:Y:S01]  /*42c0*/  @P2 FADD.FTZ R187, R213, -R186 ;  /* 0x800000bad5bb2221 */ /* 0x000fe20000010000 */
[----:B------:R-:W-:Y:S02]  /*42d0*/  MOV R186, R38 ;  /* 0x0000002600ba7202 */ /* 0x000fe40000000f00 */
[----:B------:R-:W-:Y:S01]  /*42e0*/  @P3 PRMT R180, R189, 0x7610, R180 ;  /* 0x00007610bdb43816 */ /* 0x000fe200000000b4 */
[C---:B------:R-:W-:Y:S01]  /*42f0*/  @P2 FFMA.FTZ R186, R208.reuse, R187, R38 ;  /* 0x000000bbd0ba2223 */ /* 0x040fe20000010026 */
[----:B------:R-:W-:Y:S01]  /*4300*/  MOV R187, R39 ;  /* 0x0000002700bb7202 */ /* 0x000fe20000000f00 */
[----:B------:R-:W-:Y:S01]  /*4310*/  @P2 FFMA.FTZ R187, R208, R198, R39 ;  /* 0x000000c6d0bb2223 */ /* 0x000fe20000010027 */
[----:B------:R-:W-:Y:S02]  /*4320*/  @P3 HADD2.F32 R198, -RZ, R53.H0_H0 ;  /* 0x20000035ffc63230 */ /* 0x000fe40000004100 */
[----:B---3--:R-:W-:Y:S01]  /*4330*/  @P3 FMUL.FTZ R191, R186, R191 ;  /* 0x000000bfbabf3220 */ /* 0x008fe20000410000 */
[----:B------:R-:W-:Y:S01]  /*4340*/  @P2 FFMA.FTZ R189, R218, R249, R248 ;  /* 0x000000f9dabd2223 */ /* 0x000fe200000100f8 */
[----:B------:R-:W-:-:S02]  /*4350*/  @P3 PRMT R180, R180, 0x5410, R190 ;  /* 0x00005410b4b43816 */ /* 0x000fc400000000be */
[----:B------:R-:W-:Y:S01]  /*4360*/  @P3 FFMA.FTZ R134, R199, R191, R134 ;  /* 0x000000bfc7863223 */ /* 0x000fe20000010086 */
[----:B------:R-:W-:Y:S01]  /*4370*/  @P3 FMUL.FTZ R191, R191, R198 ;  /* 0x000000c6bfbf3220 */ /* 0x000fe20000410000 */
[----:B------:R-:W-:Y:S02]  /*4380*/  @P3 HADD2.F32 R198, -RZ, R177.H1_H1 ;  /* 0x300000b1ffc63230 */ /* 0x000fe40000004100 */
[----:B------:R-:W-:Y:S01]  /*4390*/  @P2 FADD.FTZ R190, R216, -R189 ;  /* 0x800000bdd8be2221 */ /* 0x000fe20000010000 */
[----:B------:R-:W-:Y:S01]  /*43a0*/  @P3 HADD2.F32 R199, -RZ, R53.H1_H1 ;  /* 0x30000035ffc73230 */ /* 0x000fe20000004100 */
[----:B------:R-:W-:Y:S02]  /*43b0*/  MOV R189, R33 ;  /* 0x0000002100bd7202 */ /* 0x000fe40000000f00 */
[----:B------:R-:W-:Y:S01]  /*43c0*/  @P2 FFMA.FTZ R189, R208, R190, R33 ;  /* 0x000000bed0bd2223 */ /* 0x000fe20000010021 */
[----:B------:R-:W-:Y:S01]  /*43d0*/  @P3 F2FP.F16.F32.PACK_AB R191, RZ, R191 ;  /* 0x000000bfffbf323e */ /* 0x000fe200000000ff */
[----:B-1----:R-:W-:Y:S01]  /*43e0*/  @P3 FMUL.FTZ R188, R187, R188 ;  /* 0x000000bcbbbc3220 */ /* 0x002fe20000410000 */
[----:B------:R-:W1:Y:S02]  /*43f0*/  @P3 LDC R190, c[0x0][0x40c] ;  /* 0x00010300ffbe3b82 */ /* 0x000e640000000800 */
[----:B------:R-:W-:Y:S01]  /*4400*/  @P3 PRMT R181, R191, 0x7610, R181 ;  /* 0x00007610bfb53816 */ /* 0x000fe200000000b5 */
[----:B------:R-:W-:Y:S01]  /*4410*/  @P3 FFMA.FTZ R135, R198, R188, R135 ;  /* 0x000000bcc6873223 */ /* 0x000fe20000010087 */
[----:B------:R-:W-:Y:S01]  /*4420*/  @P3 FMUL.FTZ R198, R188, R199 ;  /* 0x000000c7bcc63220 */ /* 0x000fe20000410000 */
[----:B------:R-:W-:-:S04]  /*4430*/  @P2 FFMA.FTZ R188, R219, R249, R248 ;  /* 0x000000f9dbbc2223 */ /* 0x000fc800000100f8 */
[----:B------:R-:W-:Y:S01]  /*4440*/  @P2 FADD.FTZ R199, R217, -R188 ;  /* 0x800000bcd9c72221 */ /* 0x000fe20000010000 */
[----:B------:R-:W-:Y:S02]  /*4450*/  MOV R188, R32 ;  /* 0x0000002000bc7202 */ /* 0x000fe40000000f00 */
[----:B------:R-:W-:Y:S01]  /*4460*/  @P3 F2FP.F16.F32.PACK_AB R198, RZ, R198 ;  /* 0x000000c6ffc6323e */ /* 0x000fe200000000ff */
[----:B------:R-:W-:Y:S02]  /*4470*/  @P2 FFMA.FTZ R188, R208, R199, R32 ;  /* 0x000000c7d0bc2223 */ /* 0x000fe40000010020 */
[----:B------:R-:W2:Y:S01]  /*4480*/  @P3 LDC R199, c[0x0][0x40c] ;  /* 0x00010300ffc73b82 */ /* 0x000ea20000000800 */
[----:B------:R-:W-:Y:S01]  /*4490*/  @P3 PRMT R181, R181, 0x5410, R198 ;  /* 0x00005410b5b53816 */ /* 0x000fe200000000c6 */
[----:B------:R-:W-:Y:S02]  /*44a0*/  @P3 HADD2.F32 R198, -RZ, R54.H0_H0 ;  /* 0x20000036ffc63230 */ /* 0x000fe40000004100 */
[----:B-1----:R-:W-:Y:S01]  /*44b0*/  @P3 FMUL.FTZ R190, R189, R190 ;  /* 0x000000bebdbe3220 */ /* 0x002fe20000410000 */
[----:B--2---:R-:W-:Y:S01]  /*44c0*/  @P3 FMUL.FTZ R191, R188, R199 ;  /* 0x000000c7bcbf3220 */ /* 0x004fe20000410000 */
[----:B------:R-:W-:-:S05]  /*44d0*/  @P3 HADD2.F32 R199, -RZ, R178.H0_H0 ;  /* 0x200000b2ffc73230 */ /* 0x000fca0000004100 */
[----:B------:R-:W-:Y:S01]  /*44e0*/  @P3 FFMA.FTZ R128, R199, R191, R128 ;  /* 0x000000bfc7803223 */ /* 0x000fe20000010080 */
[----:B------:R-:W-:Y:S01]  /*44f0*/  @P3 FMUL.FTZ R191, R191, R198 ;  /* 0x000000c6bfbf3220 */ /* 0x000fe20000410000 */
[----:B------:R-:W-:Y:S02]  /*4500*/  @P3 HADD2.F32 R198, -RZ, R178.H1_H1 ;  /* 0x300000b2ffc63230 */ /* 0x000fe40000004100 */
[----:B------:R-:W-:Y:S02]  /*4510*/  @P3 HADD2.F32 R199, -RZ, R54.H1_H1 ;  /* 0x30000036ffc73230 */ /* 0x000fe40000004100 */
[----:B------:R-:W-:Y:S01]  /*4520*/  @P3 F2FP.F16.F32.PACK_AB R191, RZ, R191 ;  /* 0x000000bfffbf323e */ /* 0x000fe200000000ff */
[----:B------:R-:W-:Y:S02]  /*4530*/  @P3 FFMA.FTZ R129, R198, R190, R129 ;  /* 0x000000bec6813223 */ /* 0x000fe40000010081 */
[----:B------:R-:W-:Y:S01]  /*4540*/  @P3 FMUL.FTZ R198, R190, R199 ;  /* 0x000000c7bec63220 */ /* 0x000fe20000410000 */
[----:B------:R-:W-:Y:S01]  /*4550*/  @P2 FFMA.FTZ R199, R215, R249, R248 ;  /* 0x000000f9d7c72223 */ /* 0x000fe200000100f8 */
[----:B------:R-:W-:-:S02]  /*4560*/  MOV R190, R34 ;  /* 0x0000002200be7202 */ /* 0x000fc40000000f00 */
[----:B------:R-:W-:Y:S01]  /*4570*/  @P3 PRMT R182, R191, 0x7610, R182 ;  /* 0x00007610bfb63816 */ /* 0x000fe200000000b6 */
[----:B------:R-:W-:Y:S01]  /*4580*/  @P2 FADD.FTZ R199, R194, -R199 ;  /* 0x800000c7c2c72221 */ /* 0x000fe20000010000 */
[----:B------:R-:W-:-:S03]  /*4590*/  @P3 F2FP.F16.F32.PACK_AB R198, RZ, R198 ;  /* 0x000000c6ffc6323e */ /* 0x000fc600000000ff */
[----:B------:R-:W-:Y:S01]  /*45a0*/  @P2 FFMA.FTZ R190, R208, R199, R34 ;  /* 0x000000c7d0be2223 */ /* 0x000fe20000010022 */
[----:B------:R-:W-:Y:S01]  /*45b0*/  @P3 PRMT R182, R182, 0x5410, R198 ;  /* 0x00005410b6b63816 */ /* 0x000fe200000000c6 */
[----:B------:R-:W1:Y:S01]  /*45c0*/  @P3 LDC R199, c[0x0][0x40c] ;  /* 0x00010300ffc73b82 */ /* 0x000e620000000800 */
[----:B------:R-:W-:Y:S02]  /*45d0*/  @P3 HADD2.F32 R198, -RZ, R55.H0_H0 ;  /* 0x20000037ffc63230 */ /* 0x000fe40000004100 */
[----:B-1----:R-:W-:Y:S01]  /*45e0*/  @P3 FMUL.FTZ R191, R190, R199 ;  /* 0x000000c7bebf3220 */ /* 0x002fe20000410000 */
[----:B------:R-:W-:-:S03]  /*45f0*/  @P3 HADD2.F32 R199, -RZ, R179.H0_H0 ;  /* 0x200000b3ffc73230 */ /* 0x000fc60000004100 */
[----:B------:R-:W-:Y:S02]  /*4600*/  @P3 FMUL.FTZ R198, R191, R198 ;  /* 0x000000c6bfc63220 */ /* 0x000fe40000410000 */
[----:B------:R-:W-:Y:S01]  /*4610*/  @P3 FFMA.FTZ R130, R199, R191, R130 ;  /* 0x000000bfc7823223 */ /* 0x000fe20000010082 */
[----:B------:R-:W-:Y:S02]  /*4620*/  MOV R191, R35 ;  /* 0x0000002300bf7202 */ /* 0x000fe40000000f00 */
[----:B------:R-:W-:-:S04]  /*4630*/  @P3 F2FP.F16.F32.PACK_AB R198, RZ, R198 ;  /* 0x000000c6ffc6323e */ /* 0x000fc800000000ff */
[----:B------:R-:W-:Y:S01]  /*4640*/  @P3 PRMT R183, R198, 0x7610, R183 ;  /* 0x00007610c6b73816 */ /* 0x000fe200000000b7 */
[----:B------:R-:W-:-:S04]  /*4650*/  @P2 FFMA.FTZ R198, R222, R249, R248 ;  /* 0x000000f9dec62223 */ /* 0x000fc800000100f8 */
        /* <DEDUP_REMOVED lines=11> */
.L_x_12095:
[----:B-1----:R-:W-:Y:S01]  /*4710*/  @P2 FFMA.FTZ R198, R2, R249, R248 ;  /* 0x000000f902c62223 */ /* 0x002fe200000100f8 */
[--C-:B-----5:R-:W-:Y:S02]  /*4720*/  @P3 HADD2.F32 R251, -RZ, R176.reuse.H0_H0 ;  /* 0x200000b0fffb3230 */ /* 0x120fe40000004100 */
[----:B------:R-:W-:Y:S02]  /*4730*/  @P3 HADD2.F32 R252, -RZ, R176.H1_H1 ;  /* 0x300000b0fffc3230 */ /* 0x000fe40000004100 */
[----:B------:R-:W-:Y:S01]  /*4740*/  @P2 FADD.FTZ R199, R211, -R198 ;  /* 0x800000c6d3c72221 */ /* 0x000fe20000010000 */
[----:B------:R-:W-:-:S03]  /*4750*/  MOV R198, R36 ;  /* 0x0000002400c67202 */ /* 0x000fc60000000f00 */
[----:B------:R-:W-:Y:S02]  /*4760*/  @P2 FFMA.FTZ R198, R208, R199, R36 ;  /* 0x000000c7d0c62223 */ /* 0x000fe40000010024 */
[----:B------:R-:W1:Y:S02]  /*4770*/  @P3 LDC R199, c[0x0][0x40c] ;  /* 0x00010300ffc73b82 */ /* 0x000e640000000800 */
[----:B-1----:R-:W-:Y:S01]  /*4780*/  @P3 FMUL.FTZ R199, R198, R199 ;  /* 0x000000c7c6c73220 */ /* 0x002fe20000410000 */
        /* <DEDUP_REMOVED lines=71> */
[----:B------:R-:W-:-:S03]  /*4c00*/  @P3 HADD2.F32 R198, -RZ, R55.H0_H0 ;  /* 0x20000037ffc63230 */ /* 0x000fc60000004100 */
[-C--:B------:R-:W-:Y:S02]  /*4c10*/  @P3 FFMA.FTZ R130, R251, R199.reuse, R130 ;  /* 0x000000c7fb823223 */ /* 0x080fe40000010082 */
[----:B------:R-:W-:-:S05]  /*4c20*/  @P3 FMUL.FTZ R199, R198, R199 ;  /* 0x000000c7c6c73220 */ /* 0x000fca0000410000 */
[----:B------:R-:W-:-:S04]  /*4c30*/  @P3 F2FP.F16.F32.PACK_AB R199, RZ, R199 ;  /* 0x000000c7ffc7323e */ /* 0x000fc800000000ff */
[----:B------:R-:W-:Y:S01]  /*4c40*/  @P3 PRMT R183, R199, 0x7610, R183 ;  /* 0x00007610c7b73816 */ /* 0x000fe200000000b7 */
[----:B------:R-:W-:Y:S06]  /*4c50*/  @!P3 BRA `(.L_x_12096) ;  /* 0x000000100058b947 */ /* 0x000fec0003800000 */
[----:B------:R-:W-:Y:S01]  /*4c60*/  @P2 FFMA.FTZ R198, R222, R249, R248 ;  /* 0x000000f9dec62223 */ /* 0x000fe200000100f8 */
[----:B------:R-:W-:-:S03]  /*4c70*/  HADD2.F32 R252, -RZ, R179.H1_H1 ;  /* 0x300000b3fffc7230 */ /* 0x000fc60000004100 */
[----:B------:R-:W-:Y:S01]  /*4c80*/  @P2 FADD.FTZ R199, R221, -R198 ;  /* 0x800000c6ddc72221 */ /* 0x000fe20000010000 */
        /* <DEDUP_REMOVED lines=9> */
.L_x_12094:
        /* <DEDUP_REMOVED lines=9> */
[-CC-:B------:R-:W-:Y:S01]  /*4db0*/  FFMA.FTZ R189, R218, R249.reuse, R248.reuse ;  /* 0x000000f9dabd7223 */ /* 0x180fe200000100f8 */
[-CC-:B------:R-:W-:Y:S01]  /*4dc0*/  FFMA.FTZ R185, R212, R249.reuse, R248.reuse ;  /* 0x000000f9d4b97223 */ /* 0x180fe200000100f8 */
[-CC-:B------:R-:W-:Y:S01]  /*4dd0*/  FFMA.FTZ R184, R2, R249.reuse, R248.reuse ;  /* 0x000000f902b87223 */ /* 0x180fe200000100f8 */
[----:B------:R-:W-:Y:S01]  /*4de0*/  FFMA.FTZ R188, R222, R249, R248 ;  /* 0x000000f9debc7223 */ /* 0x000fe200000100f8 */
[----:B------:R-:W-:Y:S01]  /*4df0*/  FADD.FTZ R189, R216, -R189 ;  /* 0x800000bdd8bd7221 */ /* 0x000fe20000010000 */
[----:B------:R-:W-:Y:S01]  /*4e00*/  FADD.FTZ R185, R210, -R185 ;  /* 0x800000b9d2b97221 */ /* 0x000fe20000010000 */
[----:B-1----:R-:W-:Y:S01]  /*4e10*/  FADD.FTZ R199, R211, -R184 ;  /* 0x800000b8d3c77221 */ /* 0x002fe20000010000 */
        /* <DEDUP_REMOVED lines=32> */
.L_x_12099:
[----:B------:R-:W-:Y:S05]  /*5020*/  BSYNC.RECONVERGENT B2 ;  /* 0x0000000000027941 */ /* 0x000fea0003800200 */
.L_x_12098:
        /* <DEDUP_REMOVED lines=14> */
.L_x_12101:
[----:B------:R-:W-:Y:S05]  /*5110*/  BSYNC.RECONVERGENT B2 ;  /* 0x0000000000027941 */ /* 0x000fea0003800200 */
.L_x_12100:
        /* <DEDUP_REMOVED lines=14> */
.L_x_12103:
[----:B------:R-:W-:Y:S05]  /*5200*/  BSYNC.RECONVERGENT B2 ;  /* 0x0000000000027941 */ /* 0x000fea0003800200 */
.L_x_12102:
        /* <DEDUP_REMOVED lines=14> */
.L_x_12105:
[----:B------:R-:W-:Y:S05]  /*52f0*/  BSYNC.RECONVERGENT B2 ;  /* 0x0000000000027941 */ /* 0x000fea0003800200 */
.L_x_12104:
        /* <DEDUP_REMOVED lines=14> */
.L_x_12107:
[----:B------:R-:W-:Y:S05]  /*53e0*/  BSYNC.RECONVERGENT B2 ;  /* 0x0000000000027941 */ /* 0x000fea0003800200 */
.L_x_12106:
        /* <DEDUP_REMOVED lines=14> */
.L_x_12109:
[----:B------:R-:W-:Y:S05]  /*54d0*/  BSYNC.RECONVERGENT B2 ;  /* 0x0000000000027941 */ /* 0x000fea0003800200 */
.L_x_12108:
        /* <DEDUP_REMOVED lines=14> */
.L_x_12111:
[----:B------:R-:W-:Y:S05]  /*55c0*/  BSYNC.RECONVERGENT B2 ;  /* 0x0000000000027941 */ /* 0x000fea0003800200 */
.L_x_12110:
        /* <DEDUP_REMOVED lines=9> */
.L_x_12097:
[----:B------:R-:W-:Y:S04]  /*5660*/  BSSY.RECONVERGENT B2, `(.L_x_12112) ;  /* 0x000000e000027945 */ /* 0x000fe80003800200 */
[----:B------:R-:W-:Y:S05]  /*5670*/  @!P3 BRA `(.L_x_12113) ;  /* 0x000000000030b947 */ /* 0x000fea0003800000 */
[----:B-1----:R-:W-:Y:S01]  /*5680*/  FFMA.FTZ R198, R2, R249, R248 ;  /* 0x000000f902c67223 */ /* 0x002fe200000100f8 */
        /* <DEDUP_REMOVED lines=11> */
.L_x_12113:
[----:B------:R-:W-:Y:S05]  /*5740*/  BSYNC.RECONVERGENT B2 ;  /* 0x0000000000027941 */ /* 0x000fea0003800200 */
.L_x_12112:
        /* <DEDUP_REMOVED lines=14> */
.L_x_12115:
[----:B------:R-:W-:Y:S05]  /*5830*/  BSYNC.RECONVERGENT B2 ;  /* 0x0000000000027941 */ /* 0x000fea0003800200 */
.L_x_12114:
        /* <DEDUP_REMOVED lines=14> */
.L_x_12117:
[----:B------:R-:W-:Y:S05]  /*5920*/  BSYNC.RECONVERGENT B2 ;  /* 0x0000000000027941 */ /* 0x000fea0003800200 */
.L_x_12116:
        /* <DEDUP_REMOVED lines=14> */
.L_x_12119:
[----:B------:R-:W-:Y:S05]  /*5a10*/  BSYNC.RECONVERGENT B2 ;  /* 0x0000000000027941 */ /* 0x000fea0003800200 */
.L_x_12118:
        /* <DEDUP_REMOVED lines=14> */
.L_x_12121:
[----:B------:R-:W-:Y:S05]  /*5b00*/  BSYNC.RECONVERGENT B2 ;  /* 0x0000000000027941 */ /* 0x000fea0003800200 */
.L_x_12120:
        /* <DEDUP_REMOVED lines=14> */
.L_x_12123:
[----:B------:R-:W-:Y:S05]  /*5bf0*/  BSYNC.RECONVERGENT B2 ;  /* 0x0000000000027941 */ /* 0x000fea0003800200 */
.L_x_12122:
        /* <DEDUP_REMOVED lines=14> */
.L_x_12125:
[----:B------:R-:W-:Y:S05]  /*5ce0*/  BSYNC.RECONVERGENT B2 ;  /* 0x0000000000027941 */ /* 0x000fea0003800200 */
.L_x_12124:
        /* <DEDUP_REMOVED lines=13> */
.L_x_12096:
[----:B------:R-:W-:Y:S05]  /*5dc0*/  BSYNC.RECONVERGENT B1 ;  /* 0x0000000000017941 */ /* 0x000fea0003800200 */
.L_x_12093:
        /* <DEDUP_REMOVED lines=15> */
.L_x_12127:
[----:B------:R-:W-:Y:S05]  /*5ec0*/  BSYNC.RECONVERGENT B1 ;  /* 0x0000000000017941 */ /* 0x000fea0003800200 */
.L_x_12126:
        /* <DEDUP_REMOVED lines=26> */
[----:B------:R-:W-:Y:S01]  /*6070*/  @P3 FMUL.FTZ R190, R186, R187 ;  /* 0x000000bbbabe3220 */ /* 0x000fe20000410000 */
[----:B------:R-:W-:Y:S01]  /*6080*/  @P2 FFMA.FTZ R187, R223, R249, R248 ;  /* 0x000000f9dfbb2223 */ /* 0x000fe200000100f8 */
[----:B------:R-:W-:Y:S01]  /*6090*/  @P3 FFMA.FTZ R125, R188, R186, R125 ;  /* 0x000000babc7d3223 */ /* 0x000fe2000001007d */
[----:B------:R-:W-:Y:S01]  /*60a0*/  MOV R186, R30 ;  /* 0x0000001e00ba7202 */ /* 0x000fe20000000f00 */
[----:B------:R-:W1:Y:S01]  /*60b0*/  @P3 LDC R188, c[0x0][0x40c] ;  /* 0x00010300ffbc3b82 */ /* 0x000e620000000800 */
[----:B------:R-:W-:Y:S01]  /*60c0*/  @P2 FADD.FTZ R187, R196, -R187 ;  /* 0x800000bbc4bb2221 */ /* 0x000fe20000010000 */
[----:B------:R-:W-:-:S02]  /*60d0*/  @P3 F2FP.F16.F32.PACK_AB R190, RZ, R190 ;  /* 0x000000beffbe323e */ /* 0x000fc400000000ff */
[----:B------:R-:W-:Y:S01]  /*60e0*/  @P3 PRMT R180, R189, 0x7610, R180 ;  /* 0x00007610bdb43816 */ /* 0x000fe200000000b4 */
[C---:B------:R-:W-:Y:S01]  /*60f0*/  @P2 FFMA.FTZ R186, R208.reuse, R187, R30 ;  /* 0x000000bbd0ba2223 */ /* 0x040fe2000001001e */
[----:B------:R-:W-:Y:S01]  /*6100*/  MOV R187, R31 ;  /* 0x0000001f00bb7202 */ /* 0x000fe20000000f00 */
[----:B------:R-:W-:Y:S01]  /*6110*/  @P2 FFMA.FTZ R187, R208, R198, R31 ;  /* 0x000000c6d0bb2223 */ /* 0x000fe2000001001f */
[----:B------:R-:W-:Y:S02]  /*6120*/  @P3 HADD2.F32 R198, -RZ, R57.H0_H0 ;  /* 0x20000039ffc63230 */ /* 0x000fe40000004100 */
[----:B---3--:R-:W-:Y:S01]  /*6130*/  @P3 FMUL.FTZ R191, R186, R191 ;  /* 0x000000bfbabf3220 */ /* 0x008fe20000410000 */
[----:B------:R-:W-:Y:S01]  /*6140*/  @P3 PRMT R180, R180, 0x5410, R190 ;  /* 0x00005410b4b43816 */ /* 0x000fe200000000be */
[----:B------:R-:W-:Y:S01]  /*6150*/  @P2 FFMA.FTZ R190, R232, R249, R248 ;  /* 0x000000f9e8be2223 */ /* 0x000fe200000100f8 */
[----:B------:R-:W-:Y:S01]  /*6160*/  MOV R189, R25 ;  /* 0x0000001900bd7202 */ /* 0x000fe20000000f00 */
[----:B------:R-:W-:Y:S01]  /*6170*/  @P3 FFMA.FTZ R126, R199, R191, R126 ;  /* 0x000000bfc77e3223 */ /* 0x000fe2000001007e */
[----:B------:R-:W-:Y:S01]  /*6180*/  @P3 FMUL.FTZ R191, R191, R198 ;  /* 0x000000c6bfbf3220 */ /* 0x000fe20000410000 */
[----:B------:R-:W-:-:S02]  /*6190*/  @P3 HADD2.F32 R198, -RZ, R177.H1_H1 ;  /* 0x300000b1ffc63230 */ /* 0x000fc40000004100 */
[----:B------:R-:W-:Y:S01]  /*61a0*/  @P2 FADD.FTZ R190, R231, -R190 ;  /* 0x800000bee7be2221 */ /* 0x000fe20000010000 */
[----:B------:R-:W-:Y:S01]  /*61b0*/  @P3 HADD2.F32 R199, -RZ, R57.H1_H1 ;  /* 0x30000039ffc73230 */ /* 0x000fe20000004100 */
[----:B------:R-:W-:Y:S02]  /*61c0*/  @P3 F2FP.F16.F32.PACK_AB R191, RZ, R191 ;  /* 0x000000bfffbf323e */ /* 0x000fe400000000ff */
[----:B------:R-:W-:Y:S02]  /*61d0*/  @P2 FFMA.FTZ R189, R208, R190, R25 ;  /* 0x000000bed0bd2223 */ /* 0x000fe40000010019 */
[----:B------:R-:W2:Y:S01]  /*61e0*/  @P3 LDC R190, c[0x0][0x40c] ;  /* 0x00010300ffbe3b82 */ /* 0x000ea20000000800 */
[----:B------:R-:W-:Y:S01]  /*61f0*/  @P3 PRMT R181, R191, 0x7610, R181 ;  /* 0x00007610bfb53816 */ /* 0x000fe200000000b5 */
[----:B-1----:R-:W-:-:S04]  /*6200*/  @P3 FMUL.FTZ R188, R187, R188 ;  /* 0x000000bcbbbc3220 */ /* 0x002fc80000410000 */
[----:B------:R-:W-:Y:S01]  /*6210*/  @P3 FFMA.FTZ R127, R198, R188, R127 ;  /* 0x000000bcc67f3223 */ /* 0x000fe2000001007f */
[----:B------:R-:W-:Y:S01]  /*6220*/  @P3 FMUL.FTZ R198, R188, R199 ;  /* 0x000000c7bcc63220 */ /* 0x000fe20000410000 */
[----:B------:R-:W-:-:S04]  /*6230*/  @P2 FFMA.FTZ R188, R226, R249, R248 ;  /* 0x000000f9e2bc2223 */ /* 0x000fc800000100f8 */
[----:B------:R-:W-:Y:S01]  /*6240*/  @P2 FADD.FTZ R199, R197, -R188 ;  /* 0x800000bcc5c72221 */ /* 0x000fe20000010000 */
[----:B------:R-:W-:Y:S02]  /*6250*/  MOV R188, R24 ;  /* 0x0000001800bc7202 */ /* 0x000fe40000000f00 */
[----:B------:R-:W-:Y:S01]  /*6260*/  @P3 F2FP.F16.F32.PACK_AB R198, RZ, R198 ;  /* 0x000000c6ffc6323e */ /* 0x000fe200000000ff */
[----:B------:R-:W-:Y:S02]  /*6270*/  @P2 FFMA.FTZ R188, R208, R199, R24 ;  /* 0x000000c7d0bc2223 */ /* 0x000fe40000010018 */
[----:B------:R-:W1:Y:S01]  /*6280*/  @P3 LDC R199, c[0x0][0x40c] ;  /* 0x00010300ffc73b82 */ /* 0x000e620000000800 */
[----:B------:R-:W-:Y:S01]  /*6290*/  @P3 PRMT R181, R181, 0x5410, R198 ;  /* 0x00005410b5b53816 */ /* 0x000fe200000000c6 */
[----:B------:R-:W-:Y:S02]  /*62a0*/  @P3 HADD2.F32 R198, -RZ, R58.H0_H0 ;  /* 0x2000003affc63230 */ /* 0x000fe40000004100 */
[----:B--2---:R-:W-:Y:S01]  /*62b0*/  @P3 FMUL.FTZ R190, R189, R190 ;  /* 0x000000bebdbe3220 */ /* 0x004fe20000410000 */
[----:B-1----:R-:W-:Y:S01]  /*62c0*/  @P3 FMUL.FTZ R191, R188, R199 ;  /* 0x000000c7bcbf3220 */ /* 0x002fe20000410000 */
        /* <DEDUP_REMOVED lines=9> */
[----:B------:R-:W-:-:S03]  /*6360*/  @P3 PRMT R182, R191, 0x7610, R182 ;  /* 0x00007610bfb63816 */ /* 0x000fc600000000b6 */
        /* <DEDUP_REMOVED lines=26> */
.L_x_12130:
        /* <DEDUP_REMOVED lines=97> */
.L_x_12129:
[----:B------:R-:W-:Y:S05]  /*6b20*/  @!P1 BRA `(.L_x_12132) ;  /* 0x00000008004c9947 */ /* 0x000fea0003800000 */
[-CC-:B------:R-:W-:Y:S01]  /*6b30*/  FFMA.FTZ R184, R232, R249.reuse, R248.reuse ;  /* 0x000000f9e8b87223 */ /* 0x180fe200000100f8 */
[-CC-:B------:R-:W-:Y:S01]  /*6b40*/  FFMA.FTZ R186, R228, R249.reuse, R248.reuse ;  /* 0x000000f9e4ba7223 */ /* 0x180fe200000100f8 */
[-CC-:B------:R-:W-:Y:S01]  /*6b50*/  FFMA.FTZ R185, R223, R249.reuse, R248.reuse ;  /* 0x000000f9dfb97223 */ /* 0x180fe200000100f8 */
[-C--:B------:R-:W-:Y:S01]  /*6b60*/  FFMA.FTZ R190, R230, R249.reuse, R248 ;  /* 0x000000f9e6be7223 */ /* 0x080fe200000100f8 */
[----:B------:R-:W-:Y:S01]  /*6b70*/  FADD.FTZ R189, R231, -R184 ;  /* 0x800000b8e7bd7221 */ /* 0x000fe20000010000 */
[-C--:B------:R-:W-:Y:S01]  /*6b80*/  FFMA.FTZ R184, R226, R249.reuse, R248 ;  /* 0x000000f9e2b87223 */ /* 0x080fe200000100f8 */
[----:B------:R-:W-:Y:S01]  /*6b90*/  FADD.FTZ R251, R227, -R186 ;  /* 0x800000bae3fb7221 */ /* 0x000fe20000010000 */
[----:B------:R-:W-:Y:S01]  /*6ba0*/  FADD.FTZ R186, R196, -R185 ;  /* 0x800000b9c4ba7221 */ /* 0x000fe20000010000 */
[-C--:B------:R-:W-:Y:S01]  /*6bb0*/  FFMA.FTZ R185, R225, R249.reuse, R248 ;  /* 0x000000f9e1b97223 */ /* 0x080fe200000100f8 */
[----:B------:R-:W-:Y:S01]  /*6bc0*/  FADD.FTZ R187, R197, -R184 ;  /* 0x800000b8c5bb7221 */ /* 0x000fe20000010000 */
        /* <DEDUP_REMOVED lines=37> */
.L_x_12134:
[----:B------:R-:W-:Y:S05]  /*6e20*/  BSYNC.RECONVERGENT B2 ;  /* 0x0000000000027941 */ /* 0x000fea0003800200 */
.L_x_12133:
        /* <DEDUP_REMOVED lines=14> */
.L_x_12136:
[----:B------:R-:W-:Y:S05]  /*6f10*/  BSYNC.RECONVERGENT B2 ;  /* 0x0000000000027941 */ /* 0x000fea0003800200 */
.L_x_12135:
        /* <DEDUP_REMOVED lines=14> */
.L_x_12138:
[----:B------:R-:W-:Y:S05]  /*7000*/  BSYNC.RECONVERGENT B2 ;  /* 0x0000000000027941 */ /* 0x000fea0003800200 */
.L_x_12137:
        /* <DEDUP_REMOVED lines=14> */
.L_x_12140:
[----:B------:R-:W-:Y:S05]  /*70f0*/  BSYNC.RECONVERGENT B2 ;  /* 0x0000000000027941 */ /* 0x000fea0003800200 */
.L_x_12139:
        /* <DEDUP_REMOVED lines=14> */
.L_x_12142:
[----:B------:R-:W-:Y:S05]  /*71e0*/  BSYNC.RECONVERGENT B2 ;  /* 0x0000000000027941 */ /* 0x000fea0003800200 */
.L_x_12141:
        /* <DEDUP_REMOVED lines=14> */
.L_x_12144:
[----:B------:R-:W-:Y:S05]  /*72d0*/  BSYNC.RECONVERGENT B2 ;  /* 0x0000000000027941 */ /* 0x000fea0003800200 */
.L_x_12143:
        /* <DEDUP_REMOVED lines=14> */
.L_x_12146:
[----:B------:R-:W-:Y:S05]  /*73c0*/  BSYNC.RECONVERGENT B2 ;  /* 0x0000000000027941 */ /* 0x000fea0003800200 */
.L_x_12145:
        /* <DEDUP_REMOVED lines=9> */
.L_x_12132:
        /* <DEDUP_REMOVED lines=14> */
.L_x_12148:
[----:B------:R-:W-:Y:S05]  /*7540*/  BSYNC.RECONVERGENT B2 ;  /* 0x0000000000027941 */ /* 0x000fea0003800200 */
.L_x_12147:
        /* <DEDUP_REMOVED lines=14> */
.L_x_12150:
[----:B------:R-:W-:Y:S05]  /*7630*/  BSYNC.RECONVERGENT B2 ;  /* 0x0000000000027941 */ /* 0x000fea0003800200 */
.L_x_12149:
        /* <DEDUP_REMOVED lines=14> */
.L_x_12152:
[----:B------:R-:W-:Y:S05]  /*7720*/  BSYNC.RECONVERGENT B2 ;  /* 0x0000000000027941 */ /* 0x000fea0003800200 */
.L_x_12151:
        /* <DEDUP_REMOVED lines=14> */
.L_x_12154:
[----:B------:R-:W-:Y:S05]  /*7810*/  BSYNC.RECONVERGENT B2 ;  /* 0x0000000000027941 */ /* 0x000fea0003800200 */
.L_x_12153:
        /* <DEDUP_REMOVED lines=14> */
.L_x_12156:
[----:B------:R-:W-:Y:S05]  /*7900*/  BSYNC.RECONVERGENT B2 ;  /* 0x0000000000027941 */ /* 0x000fea0003800200 */
.L_x_12155:
        /* <DEDUP_REMOVED lines=14> */
.L_x_12158:
[----:B------:R-:W-:Y:S05]  /*79f0*/  BSYNC.RECONVERGENT B2 ;  /* 0x0000000000027941 */ /* 0x000fea0003800200 */
.L_x_12157:
        /* <DEDUP_REMOVED lines=14> */
.L_x_12160:
[----:B------:R-:W-:Y:S05]  /*7ae0*/  BSYNC.RECONVERGENT B2 ;  /* 0x0000000000027941 */ /* 0x000fea0003800200 */
.L_x_12159:
        /* <DEDUP_REMOVED lines=13> */
.L_x_12131:
[----:B------:R-:W-:Y:S05]  /*7bc0*/  BSYNC.RECONVERGENT B1 ;  /* 0x0000000000017941 */ /* 0x000fea0003800200 */
.L_x_12128:
        /* <DEDUP_REMOVED lines=15> */
.L_x_12162:
[----:B------:R-:W-:Y:S05]  /*7cc0*/  BSYNC.RECONVERGENT B1 ;  /* 0x0000000000017941 */ /* 0x000fea0003800200 */
.L_x_12161:
[----:B------:R-:W-:Y:S04]  /*7cd0*/  BSSY.RECONVERGENT B1, `(.L_x_12163) ;  /* 0x00001d0000017945 */ /* 0x000fe80003800200 */
[----:B------:R-:W-:Y:S05]  /*7ce0*/  @!P0 BRA `(.L_x_12164) ;  /* 0x0000000c00108947 */ /* 0x000fea0003800000 */
[----:B------:R-:W-:Y:S05]  /*7cf0*/  @!P1 BRA `(.L_x_12165) ;  /* 0x0000000400889947 */ /* 0x000fea0003800000 */
[-CC-:B------:R-:W-:Y:S01]  /*7d00*/  @P2 FFMA.FTZ R184, R234, R249.reuse, R248.reuse ;  /* 0x000000f9eab82223 */ /* 0x180fe200000100f8 */
[----:B------:R-:W2:Y:S01]  /*7d10*/  @P3 LDC R191, c[0x0][0x40c] ;  /* 0x00010300ffbf3b82 */ /* 0x000ea20000000800 */
[-CC-:B------:R-:W-:Y:S01]  /*7d20*/  @P2 FFMA.FTZ R187, R237, R249.reuse, R248.reuse ;  /* 0x000000f9edbb2223 */ /* 0x180fe200000100f8 */
[----:B------:R-:W-:Y:S01]  /*7d30*/  @P2 FFMA.FTZ R188, R242, R249, R248 ;  /* 0x000000f9f2bc2223 */ /* 0x000fe200000100f8 */
[----:B------:R-:W-:Y:S01]  /*7d40*/  @P2 FADD.FTZ R185, R233, -R184 ;  /* 0x800000b8e9b92221 */ /* 0x000fe20000010000 */
[----:B-----5:R-:W-:Y:S01]  /*7d50*/  MOV R184, R20 ;  /* 0x0000001400b87202 */ /* 0x020fe20000000f00 */
[----:B------:R-:W-:Y:S01]  /*7d60*/  @P2 FADD.FTZ R187, R200, -R187 ;  /* 0x800000bbc8bb2221 */ /* 0x000fe20000010000 */
[----:B------:R-:W-:Y:S01]  /*7d70*/  @P2 FADD.FTZ R188, R241, -R188 ;  /* 0x800000bcf1bc2221 */ /* 0x000fe20000010000 */
[----:B------:R-:W-:Y:S01]  /*7d80*/  @P2 FFMA.FTZ R184, R208, R185, R20 ;  /* 0x000000b9d0b82223 */ /* 0x000fe20000010014 */
[----:B------:R-:W-:Y:S01]  /*7d90*/  @P2 FFMA.FTZ R185, R239, R249, R248 ;  /* 0x000000f9efb92223 */ /* 0x000fe200000100f8 */
[----:B-1----:R-:W1:Y:S01]  /*7da0*/  @P3 LDC R198, c[0x0][0x40c] ;  /* 0x00010300ffc63b82 */ /* 0x002e620000000800 */
[----:B------:R-:W-:-:S02]  /*7db0*/  @P3 HADD2.F32 R199, -RZ, R176.H0_H0 ;  /* 0x200000b0ffc73230 */ /* 0x000fc40000004100 */
[----:B------:R-:W-:Y:S01]  /*7dc0*/  @P2 FADD.FTZ R186, R238, -R185 ;  /* 0x800000b9eeba2221 */ /* 0x000fe20000010000 */
[----:B------:R-:W-:Y:S01]  /*7dd0*/  MOV R185, R21 ;  /* 0x0000001500b97202 */ /* 0x000fe20000000f00 */
[----:B------:R-:W-:Y:S02]  /*7de0*/  @P3 HADD2.F32 R190, -RZ, R60.H0_H0 ;  /* 0x2000003cffbe3230 */ /* 0x000fe40000004100 */
[C---:B------:R-:W-:Y:S01]  /*7df0*/  @P2 FFMA.FTZ R185, R208.reuse, R186, R21 ;  /* 0x000000bad0b92223 */ /* 0x040fe20000010015 */
[----:B------:R-:W-:Y:S01]  /*7e00*/  MOV R186, R22 ;  /* 0x0000001600ba7202 */ /* 0x000fe20000000f00 */
[C---:B------:R-:W-:Y:S01]  /*7e10*/  @P2 FFMA.FTZ R186, R208.reuse, R187, R22 ;  /* 0x000000bbd0ba2223 */ /* 0x040fe20000010016 */
[----:B------:R-:W3:Y:S01]  /*7e20*/  @P3 LDC R189, c[0x0][0x40c] ;  /* 0x00010300ffbd3b82 */ /* 0x000ee20000000800 */
[----:B------:R-:W-:Y:S01]  /*7e30*/  MOV R187, R23 ;  /* 0x0000001700bb7202 */ /* 0x000fe20000000f00 */
[----:B------:R-:W-:Y:S01]  /*7e40*/  @P2 FFMA.FTZ R187, R208, R188, R23 ;  /* 0x000000bcd0bb2223 */ /* 0x000fe20000010017 */
[----:B------:R-:W-:-:S02]  /*7e50*/  @P3 HADD2.F32 R252, -RZ, R176.H1_H1 ;  /* 0x300000b0fffc3230 */ /* 0x000fc40000004100 */
[----:B--2---:R-:W-:-:S03]  /*7e60*/  @P3 FMUL.FTZ R191, R184, R191 ;  /* 0x000000bfb8bf3220 */ /* 0x004fc60000410000 */
[----:B------:R-:W2:Y:S01]  /*7e70*/  @P3 LDC R188, c[0x0][0x40c] ;  /* 0x00010300ffbc3b82 */ /* 0x000ea20000000800 */
[----:B------:R-:W-:Y:S01]  /*7e80*/  @P3 FFMA.FTZ R116, R199, R191, R116 ;  /* 0x000000bfc7743223 */ /* 0x000fe20000010074 */
[----:B------:R-:W-:Y:S01]  /*7e90*/  @P3 FMUL.FTZ R190, R191, R190 ;  /* 0x000000bebfbe3220 */ /* 0x000fe20000410000 */
[----:B------:R-:W-:Y:S02]  /*7ea0*/  @P3 HADD2.F32 R191, -RZ, R60.H1_H1 ;  /* 0x3000003cffbf3230 */ /* 0x000fe40000004100 */
[----:B------:R-:W-:Y:S02]  /*7eb0*/  @P3 HADD2.F32 R199, -RZ, R177.H0_H0 ;  /* 0x200000b1ffc73230 */ /* 0x000fe40000004100 */
[----:B-1----:R-:W-:Y:S01]  /*7ec0*/  @P3 FMUL.FTZ R198, R185, R198 ;  /* 0x000000c6b9c63220 */ /* 0x002fe20000410000 */
[----:B------:R-:W-:Y:S01]  /*7ed0*/  @P3 F2FP.F16.F32.PACK_AB R190, RZ, R190 ;  /* 0x000000beffbe323e */ /* 0x000fe200000000ff */
[----:B------:R-:W1:Y:S02]  /*7ee0*/  @P3 LDC R251, c[0x0][0x40c] ;  /* 0x00010300fffb3b82 */ /* 0x000e640000000800 */
[----:B------:R-:W-:Y:S01]  /*7ef0*/  @P3 FFMA.FTZ R117, R252, R198, R117 ;  /* 0x000000c6fc753223 */ /* 0x000fe20000010075 */
[----:B------:R-:W-:Y:S01]  /*7f00*/  @P3 FMUL.FTZ R191, R198, R191 ;  /* 0x000000bfc6bf3220 */ /* 0x000fe20000410000 */
[----:B------:R-:W-:Y:S01]  /*7f10*/  @P3 HADD2.F32 R198, -RZ, R61.H0_H0 ;  /* 0x2000003dffc63230 */ /* 0x000fe20000004100 */
[----:B------:R-:W-:Y:S01]  /*7f20*/  @P3 PRMT R180, R190, 0x7610, R180 ;  /* 0x00007610beb43816 */ /* 0x000fe200000000b4 */
[----:B------:R-:W-:-:S02]  /*7f30*/  @P3 HADD2.F32 R252, -RZ, R177.H1_H1 ;  /* 0x300000b1fffc3230 */ /* 0x000fc40000004100 */
[----:B---3--:R-:W-:Y:S01]  /*7f40*/  @P3 FMUL.FTZ R189, R186, R189 ;  /* 0x000000bdbabd3220 */ /* 0x008fe20000410000 */
[----:B------:R-:W-:Y:S01]  /*7f50*/  @P3 F2FP.F16.F32.PACK_AB R191, RZ, R191 ;  /* 0x000000bfffbf323e */ /* 0x000fe200000000ff */
[----:B------:R-:W-:Y:S02]  /*7f60*/  @P3 HADD2.F32 R190, -RZ, R62.H0_H0 ;  /* 0x2000003effbe3230 */ /* 0x000fe40000004100 */
[----:B------:R-:W-:Y:S01]  /*7f70*/  @P3 FFMA.FTZ R118, R199, R189, R118 ;  /* 0x000000bdc7763223 */ /* 0x000fe20000010076 */
[----:B------:R-:W-:Y:S01]  /*7f80*/  @P3 FMUL.FTZ R198, R189, R198 ;  /* 0x000000c6bdc63220 */ /* 0x000fe20000410000 */
[----:B------:R-:W-:Y:S01]  /*7f90*/  @P3 HADD2.F32 R189, -RZ, R61.H1_H1 ;  /* 0x3000003dffbd3230 */ /* 0x000fe20000004100 */
[----:B------:R-:W-:Y:S01]  /*7fa0*/  @P3 PRMT R180, R180, 0x5410, R191 ;  /* 0x00005410b4b43816 */ /* 0x000fe200000000bf */
[----:B--2---:R-:W-:Y:S02]  /*7fb0*/  @P3 FMUL.FTZ R188, R187, R188 ;  /* 0x000000bcbbbc3220 */ /* 0x004fe40000410000 */
[----:B------:R-:W-:-:S02]  /*7fc0*/  @P3 F2FP.F16.F32.PACK_AB R198, RZ, R198 ;  /* 0x000000c6ffc6323e */ /* 0x000fc400000000ff */
[----:B------:R-:W-:Y:S01]  /*7fd0*/  @P3 FFMA.FTZ R119, R252, R188, R119 ;  /* 0x000000bcfc773223 */ /* 0x000fe20000010077 */
[----:B------:R-:W-:Y:S01]  /*7fe0*/  @P3 FMUL.FTZ R199, R188, R189 ;  /* 0x000000bdbcc73220 */ /* 0x000fe20000410000 */
[----:B------:R-:W2:Y:S01]  /*7ff0*/  @P3 LDC R252, c[0x0][0x40c] ;  /* 0x00010300fffc3b82 */ /* 0x000ea20000000800 */
[----:B------:R-:W-:Y:S01]  /*8000*/  @P2 FFMA.FTZ R188, R240, R249, R248 ;  /* 0x000000f9f0bc2223 */ /* 0x000fe200000100f8 */
[----:B------:R-:W-:Y:S02]  /*8010*/  @P3 PRMT R181, R198, 0x7610, R181 ;  /* 0x00007610c6b53816 */ /* 0x000fe400000000b5 */
[----:B------:R-:W-:Y:S01]  /*8020*/  @P3 F2FP.F16.F32.PACK_AB R199, RZ, R199 ;  /* 0x000000c7ffc7323e */ /* 0x000fe200000000ff */
[----:B------:R-:W-:Y:S01]  /*8030*/  @P2 FADD.FTZ R189, R201, -R188 ;  /* 0x800000bcc9bd2221 */ /* 0x000fe20000010000 */
[----:B------:R-:W-:Y:S02]  /*8040*/  MOV R188, R16 ;  /* 0x0000001000bc7202 */ /* 0x000fe40000000f00 */
[----:B------:R-:W-:Y:S01]  /*8050*/  @P3 PRMT R181, R181, 0x5410, R199 ;  /* 0x00005410b5b53816 */ /* 0x000fe200000000c7 */
[----:B------:R-:W-:Y:S01]  /*8060*/  @P2 FFMA.FTZ R188, R208, R189, R16 ;  /* 0x000000bdd0bc2223 */ /* 0x000fe20000010010 */
[----:B------:R-:W-:Y:S01]  /*8070*/  @P2 FFMA.FTZ R189, R245, R249, R248 ;  /* 0x000000f9f5bd2223 */ /* 0x000fe200000100f8 */
[----:B------:R-:W-:-:S02]  /*8080*/  @P3 HADD2.F32 R199, -RZ, R178.H0_H0 ;  /* 0x200000b2ffc73230 */ /* 0x000fc40000004100 */
[----:B-1----:R-:W-:Y:S01]  /*8090*/  @P3 FMUL.FTZ R191, R188, R251 ;  /* 0x000000fbbcbf3220 */ /* 0x002fe20000410000 */
[----:B------:R-:W-:Y:S01]  /*80a0*/  @P2 FADD.FTZ R209, R244, -R189 ;  /* 0x800000bdf4d12221 */ /* 0x000fe20000010000 */
[----:B------:R-:W-:Y:S02]  /*80b0*/  MOV R189, R17 ;  /* 0x0000001100bd7202 */ /* 0x000fe40000000f00 */
[----:B------:R-:W-:Y:S01]  /*80c0*/  @P3 FFMA.FTZ R112, R199, R191, R112 ;  /* 0x000000bfc7703223 */ /* 0x000fe20000010070 */
[----:B------:R-:W-:Y:S01]  /*80d0*/  @P2 FFMA.FTZ R189, R208, R209, R17 ;  /* 0x000000d1d0bd2223 */ /* 0x000fe20000010011 */
[----:B------:R-:W-:Y:S02]  /*80e0*/  @P3 HADD2.F32 R199, -RZ, R62.H1_H1 ;  /* 0x3000003effc73230 */ /* 0x000fe40000004100 */
[----:B------:R-:W-:Y:S01]  /*80f0*/  @P3 FMUL.FTZ R191, R191, R190 ;  /* 0x000000bebfbf3220 */ /* 0x000fe20000410000 */
[----:B------:R-:W-:Y:S02]  /*8100*/  @P3 HADD2.F32 R190, -RZ, R178.H1_H1 ;  /* 0x300000b2ffbe3230 */ /* 0x000fe40000004100 */
[----:B------:R-:W-:-:S02]  /*8110*/  @P3 HADD2.F32 R209, -RZ, R179.H0_H0 ;  /* 0x200000b3ffd13230 */ /* 0x000fc40000004100 */
[----:B--2---:R-:W-:Y:S01]  /*8120*/  @P3 FMUL.FTZ R252, R189, R252 ;  /* 0x000000fcbdfc3220 */ /* 0x004fe20000410000 */
[----:B------:R-:W-:-:S03]  /*8130*/  @P3 F2FP.F16.F32.PACK_AB R191, RZ, R191 ;  /* 0x000000bfffbf323e */ /* 0x000fc600000000ff */
[----:B------:R-:W-:Y:S01]  /*8140*/  @P3 FMUL.FTZ R198, R252, R199 ;  /* 0x000000c7fcc63220 */ /* 0x000fe20000410000 */
[-CC-:B------:R-:W-:Y:S01]  /*8150*/  @P2 FFMA.FTZ R199, R243, R249.reuse, R248.reuse ;  /* 0x000000f9f3c72223 */ /* 0x180fe200000100f8 */
[----:B------:R-:W-:Y:S01]  /*8160*/  @P3 FFMA.FTZ R113, R190, R252, R113 ;  /* 0x000000fcbe713223 */ /* 0x000fe20000010071 */
[----:B------:R-:W-:Y:S01]  /*8170*/  MOV R190, R18 ;  /* 0x0000001200be7202 */ /* 0x000fe20000000f00 */
[----:B------:R-:W-:Y:S01]  /*8180*/  @P2 FFMA.FTZ R249, R203, R249, R248 ;  /* 0x000000f9cbf92223 */ /* 0x000fe200000100f8 */
[----:B------:R-:W-:Y:S01]  /*8190*/  @P2 FADD.FTZ R199, R202, -R199 ;  /* 0x800000c7cac72221 */ /* 0x000fe20000010000 */
[----:B------:R-:W-:Y:S01]  /*81a0*/  @P3 HADD2.F32 R248, -RZ, R63.H0_H0 ;  /* 0x2000003ffff83230 */ /* 0x000fe20000004100 */
[----:B------:R-:W-:Y:S01]  /*81b0*/  @P3 F2FP.F16.F32.PACK_AB R198, RZ, R198 ;  /* 0x000000c6ffc6323e */ /* 0x000fe200000000ff */
[----:B------:R-:W-:Y:S01]  /*81c0*/  @P2 FADD.FTZ R249, R246, -R249 ;  /* 0x800000f9f6f92221 */ /* 0x000fe20000010000 */
[----:B------:R-:W-:Y:S01]  /*81d0*/  @P2 FFMA.FTZ R190, R208, R199, R18 ;  /* 0x000000c7d0be2223 */ /* 0x000fe20000010012 */
[----:B------:R-:W-:Y:S01]  /*81e0*/  @P3 PRMT R182, R191, 0x7610, R182 ;  /* 0x00007610bfb63816 */ /* 0x000fe200000000b6 */
[----:B------:R-:W1:Y:S03]  /*81f0*/  @P3 LDC R199, c[0x0][0x40c] ;  /* 0x00010300ffc73b82 */ /* 0x000e660000000800 */
[----:B------:R-:W-:Y:S01]  /*8200*/  @P3 PRMT R182, R182, 0x5410, R198 ;  /* 0x00005410b6b63816 */ /* 0x000fe200000000c6 */
[----:B-1----:R-:W-:-:S04]  /*8210*/  @P3 FMUL.FTZ R199, R190, R199 ;  /* 0x000000c7bec73220 */ /* 0x002fc80000410000 */
[----:B------:R-:W-:Y:S01]  /*8220*/  @P3 FMUL.FTZ R248, R199, R248 ;  /* 0x000000f8c7f83220 */ /* 0x000fe20000410000 */
[----:B------:R-:W-:Y:S01]  /*8230*/  @P3 FFMA.FTZ R114, R209, R199, R114 ;  /* 0x000000c7d1723223 */ /* 0x000fe20000010072 */
[----:B------:R-:W-:Y:S01]  /*8240*/  MOV R199, R19 ;  /* 0x0000001300c77202 */ /* 0x000fe20000000f00 */
[----:B------:R-:W-:Y:S02]  /*8250*/  @P2 FFMA.FTZ R199, R208, R249, R19 ;  /* 0x000000f9d0c72223 */ /* 0x000fe40000010013 */
[----:B------:R-:W-:-:S03]  /*8260*/  @P3 F2FP.F16.F32.PACK_AB R248, RZ, R248 ;  /* 0x000000f8fff8323e */ /* 0x000fc600000000ff */
[----:B------:R-:W-:Y:S02]  /*8270*/  MOV R191, R199 ;  /* 0x000000c700bf7202 */ /* 0x000fe40000000f00 */
[----:B------:R-:W-:Y:S01]  /*8280*/  @P3 PRMT R183, R248, 0x7610, R183 ;  /* 0x00007610f8b73816 */ /* 0x000fe200000000b7 */
[----:B------:R-:W-:Y:S06]  /*8290*/  @!P3 BRA `(.L_x_12166) ;  /* 0x0000001400ccb947 */ /* 0x000fec0003800000 */
[----:B------:R-:W-:Y:S01]  /*82a0*/  FMUL.FTZ R198, R199, UR13 ;  /* 0x0000000dc7c67c20 */ /* 0x000fe20008410000 */
[----:B------:R-:W-:Y:S02]  /*82b0*/  HADD2.F32 R199, -RZ, R63.H1_H1 ;  /* 0x3000003fffc77230 */ /* 0x000fe40000004100 */
[----:B------:R-:W-:-:S03]  /*82c0*/  HADD2.F32 R208, -RZ, R179.H1_H1 ;  /* 0x300000b3ffd07230 */ /* 0x000fc60000004100 */
[----:B------:R-:W-:Y:S02]  /*82d0*/  FMUL.FTZ R199, R198, R199 ;  /* 0x000000c7c6c77220 */ /* 0x000fe40000410000 */
[----:B------:R-:W-:-:S03]  /*82e0*/  FFMA.FTZ R115, R208, R198, R115 ;  /* 0x000000c6d0737223 */ /* 0x000fc60000010073 */
[----:B------:R-:W-:-:S04]  /*82f0*/  F2FP.F16.F32.PACK_AB R199, RZ, R199 ;  /* 0x000000c7ffc7723e */ /* 0x000fc800000000ff */
[----:B------:R-:W-:Y:S01]  /*8300*/  PRMT R183, R183, 0x5410, R199 ;  /* 0x00005410b7b77816 */ /* 0x000fe200000000c7 */
[----:B------:R-:W-:Y:S06]  /*8310*/  BRA `(.L_x_12166) ;  /* 0x0000001400ac7947 */ /* 0x000fec0003800000 */
.L_x_12165:
        /* <DEDUP_REMOVED lines=86> */
[----:B------:R-:W-:Y:S01]  /*8880*/  MOV R198, R19 ;  /* 0x0000001300c67202 */ /* 0x000fe20000000f00 */
        /* <DEDUP_REMOVED lines=10> */
.L_x_12164:
[----:B------:R-:W-:Y:S05]  /*8930*/  @!P1 BRA `(.L_x_12167) ;  /* 0x00000008004c9947 */ /* 0x000fea0003800000 */
[----:B------:R-:W-:Y:S01]  /*8940*/  BSSY.RECONVERGENT B2, `(.L_x_12168) ;  /* 0x000000f000027945 */ /* 0x000fe20003800200 */
[----:B------:R-:W-:-:S03]  /*8950*/  ISETP.GT.AND P0, PT, R209, RZ, PT ;  /* 0x000000ffd100720c */ /* 0x000fc60003f04270 */
[----:B------:R-:W-:Y:S10]  /*8960*/  @!P3 BRA `(.L_x_12169) ;  /* 0x000000000030b947 */ /* 0x000ff40003800000 */
[----:B------:R-:W-:Y:S01]  /*8970*/  FFMA.FTZ R184, R234, R249, R248 ;  /* 0x000000f9eab87223 */ /* 0x000fe200000100f8 */
        /* <DEDUP_REMOVED lines=10> */
[----:B-1----:R-:W-:-:S07]  /*8a20*/  PRMT R180, R184, 0x7610, R180 ;  /* 0x00007610b8b47816 */ /* 0x002fce00000000b4 */
.L_x_12169:
[----:B------:R-:W-:Y:S05]  /*8a30*/  BSYNC.RECONVERGENT B2 ;  /* 0x0000000000027941 */ /* 0x000fea0003800200 */
.L_x_12168:
[----:B------:R-:W-:Y:S04]  /*8a40*/  BSSY.RECONVERGENT B2, `(.L_x_12170) ;  /* 0x000000e000027945 */ /* 0x000fe80003800200 */
[----:B------:R-:W-:Y:S05]  /*8a50*/  @!P3 BRA `(.L_x_12171) ;  /* 0x000000000030b947 */ /* 0x000fea0003800000 */
[----:B------:R-:W-:Y:S01]  /*8a60*/  FFMA.FTZ R185, R239, R249, R248 ;  /* 0x000000f9efb97223 */ /* 0x000fe200000100f8 */
        /* <DEDUP_REMOVED lines=10> */
[----:B-1----:R-:W-:-:S07]  /*8b10*/  PRMT R180, R180, 0x5410, R185 ;  /* 0x00005410b4b47816 */ /* 0x002fce00000000b9 */
.L_x_12171:
[----:B------:R-:W-:Y:S05]  /*8b20*/  BSYNC.RECONVERGENT B2 ;  /* 0x0000000000027941 */ /* 0x000fea0003800200 */
.L_x_12170:
        /* <DEDUP_REMOVED lines=14> */
.L_x_12173:
[----:B------:R-:W-:Y:S05]  /*8c10*/  BSYNC.RECONVERGENT B2 ;  /* 0x0000000000027941 */ /* 0x000fea0003800200 */
.L_x_12172:
        /* <DEDUP_REMOVED lines=14> */
.L_x_12175:
[----:B------:R-:W-:Y:S05]  /*8d00*/  BSYNC.RECONVERGENT B2 ;  /* 0x0000000000027941 */ /* 0x000fea0003800200 */
.L_x_12174:
        /* <DEDUP_REMOVED lines=14> */
.L_x_12177:
[----:B------:R-:W-:Y:S05]  /*8df0*/  BSYNC.RECONVERGENT B2 ;  /* 0x0000000000027941 */ /* 0x000fea0003800200 */
.L_x_12176:
        /* <DEDUP_REMOVED lines=14> */
.L_x_12179:
[----:B------:R-:W-:Y:S05]  /*8ee0*/  BSYNC.RECONVERGENT B2 ;  /* 0x0000000000027941 */ /* 0x000fea0003800200 */
.L_x_12178:
        /* <DEDUP_REMOVED lines=14> */
.L_x_12181:
[----:B------:R-:W-:Y:S05]  /*8fd0*/  BSYNC.RECONVERGENT B2 ;  /* 0x0000000000027941 */ /* 0x000fea0003800200 */
.L_x_12180:
        /* <DEDUP_REMOVED lines=12> */
[----:B-1----:R-:W-:Y:S01]  /*90a0*/  FADD.FTZ R199, R241, -R186 ;  /* 0x800000baf1c77221 */ /* 0x002fe20000010000 */
        /* <DEDUP_REMOVED lines=28> */
.L_x_12167:
        /* <DEDUP_REMOVED lines=14> */
.L_x_12183:
[----:B------:R-:W-:Y:S05]  /*9350*/  BSYNC.RECONVERGENT B2 ;  /* 0x0000000000027941 */ /* 0x000fea0003800200 */
.L_x_12182:
        /* <DEDUP_REMOVED lines=14> */
.L_x_12185:
[----:B------:R-:W-:Y:S05]  /*9440*/  BSYNC.RECONVERGENT B2 ;  /* 0x0000000000027941 */ /* 0x000fea0003800200 */
.L_x_12184:
        /* <DEDUP_REMOVED lines=14> */
.L_x_12187:
[----:B------:R-:W-:Y:S05]  /*9530*/  BSYNC.RECONVERGENT B2 ;  /* 0x0000000000027941 */ /* 0x000fea0003800200 */
.L_x_12186:
        /* <DEDUP_REMOVED lines=14> */
.L_x_12189:
[----:B------:R-:W-:Y:S05]  /*9620*/  BSYNC.RECONVERGENT B2 ;  /* 0x0000000000027941 */ /* 0x000fea0003800200 */
.L_x_12188:
        /* <DEDUP_REMOVED lines=14> */
.L_x_12191:
[----:B------:R-:W-:Y:S05]  /*9710*/  BSYNC.RECONVERGENT B2 ;  /* 0x0000000000027941 */ /* 0x000fea0003800200 */
.L_x_12190:
        /* <DEDUP_REMOVED lines=14> */
.L_x_12193:
[----:B------:R-:W-:Y:S05]  /*9800*/  BSYNC.RECONVERGENT B2 ;  /* 0x0000000000027941 */ /* 0x000fea0003800200 */
.L_x_12192:
        /* <DEDUP_REMOVED lines=14> */
.L_x_12195:
[----:B------:R-:W-:Y:S05]  /*98f0*/  BSYNC.RECONVERGENT B2 ;  /* 0x0000000000027941 */ /* 0x000fea0003800200 */
.L_x_12194:
[----:B-1----:R-:W1:Y:S01]  /*9900*/  @P3 LDC R198, c[0x0][0x40c] ;  /* 0x00010300ffc63b82 */ /* 0x002e620000000800 */
[----:B------:R-:W-:Y:S01]  /*9910*/  FFMA.FTZ R249, R203, R249, R248 ;  /* 0x000000f9cbf97223 */ /* 0x000fe200000100f8 */
[----:B------:R-:W-:Y:S01]  /*9920*/  ISETP.GT.AND P0, PT, R209, RZ, PT ;  /* 0x000000ffd100720c */ /* 0x000fe20003f04270 */
[----:B------:R-:W-:Y:S02]  /*9930*/  @P3 HADD2.F32 R199, -RZ, R63.H1_H1 ;  /* 0x3000003fffc73230 */ /* 0x000fe40000004100 */
[----:B------:R-:W-:-:S04]  /*9940*/  FADD.FTZ R249, R246, -R249 ;  /* 0x800000f9f6f97221 */ /* 0x000fc80000010000 */
[----:B-----5:R-:W-:Y:S01]  /*9950*/  FMUL.FTZ R249, R208, R249 ;  /* 0x000000f9d0f97220 */ /* 0x020fe20000410000 */
[----:B------:R-:W-:-:S04]  /*9960*/  @P3 HADD2.F32 R208, -RZ, R179.H1_H1 ;  /* 0x300000b3ffd03230 */ /* 0x000fc80000004100 */
[----:B------:R-:W-:-:S05]  /*9970*/  FSEL R249, R249, RZ, P0 ;  /* 0x000000fff9f97208 */ /* 0x000fca0000000000 */
[----:B-1----:R-:W-:-:S04]  /*9980*/  @P3 FMUL.FTZ R198, R249, R198 ;  /* 0x000000c6f9c63220 */ /* 0x002fc80000410000 */
[-C--:B------:R-:W-:Y:S01]  /*9990*/  @P3 FMUL.FTZ R199, R199, R198.reuse ;  /* 0x000000c6c7c73220 */ /* 0x080fe20000410000 */
[----:B------:R-:W-:-:S04]  /*99a0*/  @P3 FFMA.FTZ R115, R208, R198, R115 ;  /* 0x000000c6d0733223 */ /* 0x000fc80000010073 */
[----:B------:R-:W-:-:S04]  /*99b0*/  @P3 F2FP.F16.F32.PACK_AB R199, RZ, R199 ;  /* 0x000000c7ffc7323e */ /* 0x000fc800000000ff */
[----:B------:R-:W-:-:S07]  /*99c0*/  @P3 PRMT R183, R183, 0x5410, R199 ;  /* 0x00005410b7b73816 */ /* 0x000fce00000000c7 */
.L_x_12166:
[----:B------:R-:W-:Y:S05]  /*99d0*/  BSYNC.RECONVERGENT B1 ;  /* 0x0000000000017941 */ /* 0x000fea0003800200 */
.L_x_12163:
[----:B------:R-:W1:Y:S01]  /*99e0*/  @P1 LDC.64 R208, c[0x0][0x478] ;  /* 0x00011e00ffd01b82 */ /* 0x000e620000000a00 */
[----:B------:R-:W-:-:S07]  /*99f0*/  @P1 IADD3 R247, PT, PT, R247, 0x60, RZ ;  /* 0x00000060f7f71810 */ /* 0x000fce0007ffe0ff */
        /* <DEDUP_REMOVED lines=10> */
.L_x_12053:
[----:B------:R-:W-:Y:S05]  /*9aa0*/  BSYNC B0 ;  /* 0x0000000000007941 */ /* 0x000fea0003800000 */
.L_x_12052:
[----:B0-----:R-:W0:Y:S01]  /*9ab0*/  S2R R5, SR_CgaCtaId ;  /* 0x0000000000057919 */ /* 0x001e220000008800 */
        /* <DEDUP_REMOVED lines=270> */
.L_x_12057:
[----:B------:R-:W-:Y:S01]  /*aba0*/  HFMA2 R250, -RZ, RZ, 0, 5.9604644775390625e-08 ;  /* 0x00000001fffa7431 */ /* 0x000fe200000001ff */
[----:B------:R-:W-:Y:S01]  /*abb0*/  BSSY B1, `(.L_x_12197) ;  /* 0x0000006000017945 */ /* 0x000fe20003800000 */
[----:B------:R-:W-:Y:S02]  /*abc0*/  MOV R249, 0x1f ;  /* 0x0000001f00f97802 */ /* 0x000fe40000000f00 */
[----:B------:R-:W-:-:S07]  /*abd0*/  MOV R248, 0xffffffff ;  /* 0xffffffff00f87802 */ /* 0x000fce0000000f00 */
[----:B0----5:R-:W-:Y:S05]  /*abe0*/  WARPSYNC.COLLECTIVE R248, `(.L_x_12198) ;  /* 0x00000000f8087348 */ /* 0x021fea0003c00000 */
[----:B------:R1:W2:Y:S02]  /*abf0*/  SHFL.BFLY P1, R252, R199, R250, R249 ;  /* 0x0c0000fac7fc7389 */ /* 0x0002a400000200f9 */
[----:B012--5:R-:W-:Y:S05]  /*ac00*/  ENDCOLLECTIVE ;  /* 0x000000000000791b */ /* 0x027fea0003800000 */
.L_x_12198:
[----:B------:R-:W-:Y:S05]  /*ac10*/  BSYNC B1 ;  /* 0x0000000000017941 */ /* 0x000fea0003800000 */
.L_x_12197:
        /* <DEDUP_REMOVED lines=8> */
.L_x_12199:
[----:B------:R-:W-:Y:S01]  /*aca0*/  HFMA2 R250, -RZ, RZ, 0, 1.1920928955078125e-07 ;  /* 0x00000002fffa7431 */ /* 0x000fe200000001ff */
[----:B------:R-:W-:Y:S01]  /*acb0*/  MOV R199, R251 ;  /* 0x000000fb00c77202 */ /* 0x000fe20000000f00 */
[----:B------:R-:W-:-:S07]  /*acc0*/  FADD.FTZ R198, R252, R198 ;  /* 0x000000c6fcc67221 */ /* 0x000fce0000010000 */
[----:B------:R-:W-:Y:S05]  /*acd0*/  WARPSYNC.COLLECTIVE R248, `(.L_x_12200) ;  /* 0x00000000f8087348 */ /* 0x000fea0003c00000 */
[----:B------:R0:W1:Y:S02]  /*ace0*/  SHFL.BFLY P1, R252, R199, R250, R249 ;  /* 0x0c0000fac7fc7389 */ /* 0x00006400000200f9 */
[----:B01----:R-:W-:Y:S05]  /*acf0*/  ENDCOLLECTIVE ;  /* 0x000000000000791b */ /* 0x003fea0003800000 */
.L_x_12200:
[----:B------:R-:W-:Y:S01]  /*ad00*/  MOV R199, R198 ;  /* 0x000000c600c77202 */ /* 0x000fe20000000f00 */
[----:B------:R-:W-:-:S07]  /*ad10*/  FADD.FTZ R251, R251, R252 ;  /* 0x000000fcfbfb7221 */ /* 0x000fce0000010000 */
[----:B------:R-:W-:Y:S05]  /*ad20*/  WARPSYNC.COLLECTIVE R248, `(.L_x_12201) ;  /* 0x00000000f8087348 */ /* 0x000fea0003c00000 */
[----:B------:R0:W1:Y:S02]  /*ad30*/  SHFL.BFLY P1, R252, R199, R250, R249 ;  /* 0x0c0000fac7fc7389 */ /* 0x00006400000200f9 */
[----:B01----:R-:W-:Y:S05]  /*ad40*/  ENDCOLLECTIVE ;  /* 0x000000000000791b */ /* 0x003fea0003800000 */
.L_x_12201:
[----:B------:R-:W-:Y:S01]  /*ad50*/  HFMA2 R250, -RZ, RZ, 0, 2.384185791015625e-07 ;  /* 0x00000004fffa7431 */ /* 0x000fe200000001ff */
[----:B------:R-:W-:Y:S01]  /*ad60*/  MOV R199, R251 ;  /* 0x000000fb00c77202 */ /* 0x000fe20000000f00 */
[----:B------:R-:W-:-:S07]  /*ad70*/  FADD.FTZ R198, R198, R252 ;  /* 0x000000fcc6c67221 */ /* 0x000fce0000010000 */
[----:B------:R-:W-:Y:S05]  /*ad80*/  WARPSYNC.COLLECTIVE R248, `(.L_x_12202) ;  /* 0x00000000f8087348 */ /* 0x000fea0003c00000 */
[----:B------:R0:W1:Y:S02]  /*ad90*/  SHFL.BFLY P1, R252, R199, R250, R249 ;  /* 0x0c0000fac7fc7389 */ /* 0x00006400000200f9 */
[----:B01----:R-:W-:Y:S05]  /*ada0*/  ENDCOLLECTIVE ;  /* 0x000000000000791b */ /* 0x003fea0003800000 */
.L_x_12202:
[----:B------:R-:W-:Y:S01]  /*adb0*/  MOV R199, R198 ;  /* 0x000000c600c77202 */ /* 0x000fe20000000f00 */
[----:B------:R-:W-:-:S07]  /*adc0*/  FADD.FTZ R251, R251, R252 ;  /* 0x000000fcfbfb7221 */ /* 0x000fce0000010000 */
[----:B------:R-:W-:Y:S05]  /*add0*/  WARPSYNC.COLLECTIVE R248, `(.L_x_12203) ;  /* 0x00000000f8087348 */ /* 0x000fea0003c00000 */
[----:B------:R0:W1:Y:S02]  /*ade0*/  SHFL.BFLY P1, R252, R199, R250, R249 ;  /* 0x0c0000fac7fc7389 */ /* 0x00006400000200f9 */
[----:B01----:R-:W-:Y:S05]  /*adf0*/  ENDCOLLECTIVE ;  /* 0x000000000000791b */ /* 0x003fea0003800000 */
.L_x_12203:
[----:B------:R-:W-:Y:S01]  /*ae00*/  HFMA2 R250, -RZ, RZ, 0, 4.76837158203125e-07 ;  /* 0x00000008fffa7431 */ /* 0x000fe200000001ff */
[----:B------:R-:W-:Y:S01]  /*ae10*/  MOV R199, R251 ;  /* 0x000000fb00c77202 */ /* 0x000fe20000000f00 */
[----:B------:R-:W-:-:S07]  /*ae20*/  FADD.FTZ R198, R198, R252 ;  /* 0x000000fcc6c67221 */ /* 0x000fce0000010000 */
[----:B------:R-:W-:Y:S05]  /*ae30*/  WARPSYNC.COLLECTIVE R248, `(.L_x_12204) ;  /* 0x00000000f8087348 */ /* 0x000fea0003c00000 */
[----:B------:R0:W1:Y:S02]  /*ae40*/  SHFL.BFLY P1, R252, R199, R250, R249 ;  /* 0x0c0000fac7fc7389 */ /* 0x00006400000200f9 */
[----:B01----:R-:W-:Y:S05]  /*ae50*/  ENDCOLLECTIVE ;  /* 0x000000000000791b */ /* 0x003fea0003800000 */
.L_x_12204:
[----:B------:R-:W-:Y:S01]  /*ae60*/  MOV R199, R198 ;  /* 0x000000c600c77202 */ /* 0x000fe20000000f00 */
[----:B------:R-:W-:-:S07]  /*ae70*/  FADD.FTZ R251, R251, R252 ;  /* 0x000000fcfbfb7221 */ /* 0x000fce0000010000 */
[----:B------:R-:W-:Y:S05]  /*ae80*/  WARPSYNC.COLLECTIVE R248, `(.L_x_12205) ;  /* 0x00000000f8087348 */ /* 0x000fea0003c00000 */
[----:B------:R0:W1:Y:S02]  /*ae90*/  SHFL.BFLY P1, R252, R199, R250, R249 ;  /* 0x0c0000fac7fc7389 */ /* 0x00006400000200f9 */
[----:B01----:R-:W-:Y:S05]  /*aea0*/  ENDCOLLECTIVE ;  /* 0x000000000000791b */ /* 0x003fea0003800000 */
.L_x_12205:
[----:B------:R-:W-:Y:S01]  /*aeb0*/  HFMA2 R250, -RZ, RZ, 0, 9.5367431640625e-07 ;  /* 0x00000010fffa7431 */ /* 0x000fe200000001ff */
[----:B------:R-:W-:Y:S01]  /*aec0*/  MOV R199, R251 ;  /* 0x000000fb00c77202 */ /* 0x000fe20000000f00 */
[----:B------:R-:W-:-:S07]  /*aed0*/  FADD.FTZ R198, R198, R252 ;  /* 0x000000fcc6c67221 */ /* 0x000fce0000010000 */
[----:B------:R-:W-:Y:S05]  /*aee0*/  WARPSYNC.COLLECTIVE R248, `(.L_x_12206) ;  /* 0x00000000f8087348 */ /* 0x000fea0003c00000 */
[----:B------:R0:W1:Y:S02]  /*aef0*/  SHFL.BFLY P1, R252, R199, R250, R249 ;  /* 0x0c0000fac7fc7389 */ /* 0x00006400000200f9 */
[----:B01----:R-:W-:Y:S05]  /*af00*/  ENDCOLLECTIVE ;  /* 0x000000000000791b */ /* 0x003fea0003800000 */
.L_x_12206:
[----:B------:R-:W-:Y:S01]  /*af10*/  MOV R199, R198 ;  /* 0x000000c600c77202 */ /* 0x000fe20000000f00 */
[----:B------:R0:W-:Y:S06]  /*af20*/  STL [R1], R252 ;  /* 0x000000fc01007387 */ /* 0x0001ec0000100800 */
[----:B0-----:R-:W-:Y:S05]  /*af30*/  WARPSYNC.COLLECTIVE R248, `(.L_x_12207) ;  /* 0x00000000f8087348 */ /* 0x001fea0003c00000 */
[----:B0-----:R0:W1:Y:S02]  /*af40*/  SHFL.BFLY P1, R252, R199, R250, R249 ;  /* 0x0c0000fac7fc7389 */ /* 0x00106400000200f9 */
[----:B01----:R-:W-:Y:S05]  /*af50*/  ENDCOLLECTIVE ;  /* 0x000000000000791b */ /* 0x003fea0003800000 */
.L_x_12207:
[----:B------:R-:W-:Y:S05]  /*af60*/  BRA `(.L_x_12208) ;  /* 0xffffff7000547947 */ /* 0x000fea000383ffff */
.L_x_12209:
        /* <DEDUP_REMOVED lines=9> */
.L_x_20073:


//--------------------- .text._ZN10layer_norm13ln_bwd_kernelINS_13Kernel_traitsI6__halfS2_fS2_fjLj1024ELj1ELj4ELj1ELj16ENS_18Kernel_traits_baseILj1024ES2_S2_fS2_fjLj128EEEEELb1ELb0ELb0ELb0EEEvNS_9BwdParamsE --------------------------
	.section	.text._ZN10layer_norm13ln_bwd_kernelINS_13Kernel_traitsI6__halfS2_fS2_fjLj1024ELj1ELj4ELj1ELj16ENS_18Kernel_traits_baseILj1024ES2_S2_fS2_fjLj128EEEEELb1ELb0ELb0ELb0EEEvNS_9BwdParamsE,"ax",@progbits
	.align	128
        .global         _ZN10layer_norm13ln_bwd_kernelINS_13Kernel_traitsI6__halfS2_fS2_fjLj1024ELj1ELj4ELj1ELj16ENS_18Kernel_traits_baseILj1024ES2_S2_fS2_fjLj128EEEEELb1ELb0ELb0ELb0EEEvNS_9BwdParamsE
        .type           _ZN10layer_norm13ln_bwd_kernelINS_13Kernel_traitsI6__halfS2_fS2_fjLj1024ELj1ELj4ELj1ELj16ENS_18Kernel_traits_baseILj1024ES2_S2_fS2_fjLj128EEEEELb1ELb0ELb0ELb0EEEvNS_9BwdParamsE,@function
        .size           _ZN10layer_norm13ln_bwd_kernelINS_13Kernel_traitsI6__halfS2_fS2_fjLj1024ELj1ELj4ELj1ELj16ENS_18Kernel_traits_baseILj1024ES2_S2_fS2_fjLj128EEEEELb1ELb0ELb0ELb0EEEvNS_9BwdParamsE,(.L_x_20074 - _ZN10layer_norm13ln_bwd_kernelINS_13Kernel_traitsI6__halfS2_fS2_fjLj1024ELj1ELj4ELj1ELj16ENS_18Kernel_traits_baseILj1024ES2_S2_fS2_fjLj128EEEEELb1ELb0ELb0ELb0EEEvNS_9BwdParamsE)
        .other          _ZN10layer_norm13ln_bwd_kernelINS_13Kernel_traitsI6__halfS2_fS2_fjLj1024ELj1ELj4ELj1ELj16ENS_18Kernel_traits_baseILj1024ES2_S2_fS2_fjLj128EEEEELb1ELb0ELb0ELb0EEEvNS_9BwdParamsE,@"STO_CUDA_ENTRY STV_DEFAULT"
_ZN10layer_norm13ln_bwd_kernelINS_13Kernel_traitsI6__halfS2_fS2_fjLj1024ELj1ELj4ELj1ELj16ENS_18Kernel_traits_baseILj1024ES2_S2_fS2_fjLj128EEEEELb1ELb0ELb0ELb0EEEvNS_9BwdParamsE:
.text._ZN10layer_norm13ln_bwd_kernelINS_13Kernel_traitsI6__halfS2_fS2_fjLj1024ELj1ELj4ELj1ELj16ENS_18Kernel_traits_baseILj1024ES2_S2_fS2_fjLj128EEEEELb1ELb0ELb0ELb0EEEvNS_9BwdParamsE:
        /* <DEDUP_REMOVED lines=111> */
.L_x_12251:
        /* <DEDUP_REMOVED lines=35> */
[----:B------:R-:W-:-:S12]  /*0920*/  HADD2.F32 R201, -RZ, R40.H0_H0 ;  /* 0x20000028ffc97230 */ /* 0x000fd80000004100 */
[----:B------:R-:W1:Y:S01]  /*0930*/  @P1 LDC.64 R190, c[0x0][0x438] ;  /* 0x00010e00ffbe1b82 */ /* 0x000e620000000a00 */
[--C-:B------:R-:W-:Y:S02]  /*0940*/  HADD2.F32 R197, -RZ, R41.reuse.H0_H0 ;  /* 0x20000029ffc57230 */ /* 0x100fe40000004100 */
[----:B------:R-:W-:Y:S02]  /*0950*/  HADD2.F32 R198, -RZ, R40.H1_H1 ;  /* 0x30000028ffc67230 */ /* 0x000fe40000004100 */
[----:B------:R-:W-:Y:S02]  /*0960*/  HADD2.F32 R194, -RZ, R41.H1_H1 ;  /* 0x30000029ffc27230 */ /* 0x000fe40000004100 */
[----:B0-----:R-:W-:Y:S02]  /*0970*/  HADD2.F32 R193, -RZ, R42.H0_H0 ;  /* 0x2000002affc17230 */ /* 0x001fe40000004100 */
[----:B--2---:R-:W-:-:S05]  /*0980*/  IMAD.WIDE.U32 R188, R6, 0x8, R188 ;  /* 0x0000000806bc7825 */ /* 0x004fca00078e00bc */
[----:B------:R0:W5:Y:S01]  /*0990*/  LDG.E.64 R212, desc[UR6][R188.64] ;  /* 0x00000006bcd47981 */ /* 0x000162000c1e1b00 */
[----:B-1----:R-:W-:-:S05]  /*09a0*/  @P1 IMAD.WIDE.U32 R190, R6, 0x20, R190 ;  /* 0x0000002006be1825 */ /* 0x002fca00078e00be */
[----:B------:R-:W5:Y:S04]  /*09b0*/  @P1 LDG.E.128 R116, desc[UR6][R190.64] ;  /* 0x00000006be741981 */ /* 0x000f68000c1e1d00 */
[----:B------:R1:W5:Y:S01]  /*09c0*/  @P1 LDG.E.128 R120, desc[UR6][R190.64+0x10] ;  /* 0x00001006be781981 */ /* 0x000362000c1e1d00 */
[----:B0-----:R-:W-:Y:S02]  /*09d0*/  HADD2.F32 R189, -RZ, R43.H0_H0 ;  /* 0x2000002bffbd7230 */ /* 0x001fe40000004100 */
[----:B-1----:R-:W-:Y:S01]  /*09e0*/  HADD2.F32 R190, -RZ, R42.H1_H1 ;  /* 0x3000002affbe7230 */ /* 0x002fe20000004100 */
[----:B------:R-:W-:Y:S01]  /*09f0*/  IADD3 R217, PT, PT, R6, 0x20, RZ ;  /* 0x0000002006d97810 */ /* 0x000fe20007ffe0ff */
[C---:B---3--:R-:W-:Y:S01]  /*0a00*/  FADD.FTZ R200, -R204.reuse, R153 ;  /* 0x00000099ccc87221 */ /* 0x048fe20000010100 */
        /* <DEDUP_REMOVED lines=38> */
[C---:B------:R-:W-:Y:S01]  /*0c70*/  FFMA.FTZ R155, R195.reuse, R193, R154 ;  /* 0x000000c1c39b7223 */ /* 0x040fe2000001009a */
        /* <DEDUP_REMOVED lines=25> */
.L_x_12213:
[----:B------:R-:W-:Y:S05]  /*0e10*/  BSYNC.RECONVERGENT B1 ;  /* 0x0000000000017941 */ /* 0x000fea0003800200 */
.L_x_12212:
        /* <DEDUP_REMOVED lines=13> */
[--C-:B------:R-:W-:Y:S02]  /*0ef0*/  HADD2.F32 R185, -RZ, R44.reuse.H0_H0 ;  /* 0x2000002cffb97230 */ /* 0x100fe40000004100 */
[----:B------:R-:W-:Y:S02]  /*0f00*/  HADD2.F32 R182, -RZ, R44.H1_H1 ;  /* 0x3000002cffb67230 */ /* 0x000fe40000004100 */
[----:B------:R-:W-:Y:S02]  /*0f10*/  HADD2.F32 R181, -RZ, R45.H0_H0 ;  /* 0x2000002dffb57230 */ /* 0x000fe40000004100 */
[----:B--2---:R-:W-:-:S05]  /*0f20*/  IMAD.WIDE.U32 R156, R217, 0x8, R156 ;  /* 0x00000008d99c7825 */ /* 0x004fca00078e009c */
[----:B------:R-:W5:Y:S01]  /*0f30*/  LDG.E.64 R210, desc[UR6][R156.64] ;  /* 0x000000069cd27981 */ /* 0x000f62000c1e1b00 */
[----:B0-----:R-:W-:-:S05]  /*0f40*/  @P1 IMAD.WIDE.U32 R158, R217, 0x20, R158 ;  /* 0x00000020d99e1825 */ /* 0x001fca00078e009e */
[----:B------:R-:W5:Y:S04]  /*0f50*/  @P1 LDG.E.128 R124, desc[UR6][R158.64] ;  /* 0x000000069e7c1981 */ /* 0x000f68000c1e1d00 */
[----:B------:R0:W5:Y:S01]  /*0f60*/  @P1 LDG.E.128 R128, desc[UR6][R158.64+0x10] ;  /* 0x000010069e801981 */ /* 0x000162000c1e1d00 */
[----:B------:R-:W-:Y:S01]  /*0f70*/  IADD3 R217, PT, PT, R217, 0x20, RZ ;  /* 0x00000020d9d97810 */ /* 0x000fe20007ffe0ff */
[C---:B---3--:R-:W-:Y:S01]  /*0f80*/  FADD.FTZ R184, -R204.reuse, R9 ;  /* 0x00000009ccb87221 */ /* 0x048fe20000010100 */
[C---:B------:R-:W-:Y:S01]  /*0f90*/  FADD.FTZ R10, -R204.reuse, R10 ;  /* 0x0000000acc0a7221 */ /* 0x040fe20000010100 */
[C---:B------:R-:W-:Y:S02]  /*0fa0*/  FADD.FTZ R8, -R204.reuse, R8 ;  /* 0x00000008cc087221 */ /* 0x040fe40000010100 */
[C---:B-----5:R-:W-:Y:S01]  /*0fb0*/  FMUL.FTZ R184, R205.reuse, R184 ;  /* 0x000000b8cdb87220 */ /* 0x060fe20000410000 */
[----:B------:R-:W-:Y:S01]  /*0fc0*/  FMUL.FTZ R183, R205, R10 ;  /* 0x0000000acdb77220 */ /* 0x000fe20000410000 */
[----:B----4-:R-:W-:Y:S01]  /*0fd0*/  FADD.FTZ R152, -R204, R152 ;  /* 0x00000098cc987221 */ /* 0x010fe20000010100 */
[----:B------:R-:W-:-:S02]  /*0fe0*/  HADD2.F32 R7, -RZ, R12.H0_H0 ;  /* 0x2000000cff077230 */ /* 0x000fc40000004100 */
[----:B------:R-:W-:Y:S02]  /*0ff0*/  HADD2.F32 R12, -RZ, R12.H1_H1 ;  /* 0x3000000cff0c7230 */ /* 0x000fe40000004100 */
[----:B------:R-:W-:Y:S02]  /*1000*/  HADD2.F32 R9, -RZ, R13.H0_H0 ;  /* 0x2000000dff097230 */ /* 0x000fe40000004100 */
[----:B------:R-:W-:Y:S01]  /*1010*/  FADD.FTZ R16, -R204, R11 ;  /* 0x0000000bcc107221 */ /* 0x000fe20000010100 */
        /* <DEDUP_REMOVED lines=8> */
[----:B------:R-:W-:-:S02]  /*10a0*/  HADD2.F32 R10, -RZ, R46.H0_H0 ;  /* 0x2000002eff0a7230 */ /* 0x000fc40000004100 */
[C---:B------:R-:W-:Y:S01]  /*10b0*/  FMUL.FTZ R187, R205.reuse, R8 ;  /* 0x00000008cdbb7220 */ /* 0x040fe20000410000 */
[----:B0-----:R-:W-:Y:S02]  /*10c0*/  HADD2.F32 R158, -RZ, R14.H1_H1 ;  /* 0x3000000eff9e7230 */ /* 0x001fe40000004100 */
[----:B------:R-:W-:Y:S01]  /*10d0*/  FMUL.FTZ R9, R205, R152 ;  /* 0x00000098cd097220 */ /* 0x000fe20000410000 */
[----:B------:R-:W-:Y:S02]  /*10e0*/  HADD2.F32 R12, -RZ, R46.H1_H1 ;  /* 0x3000002eff0c7230 */ /* 0x000fe40000004100 */
[----:B------:R-:W-:Y:S01]  /*10f0*/  FADD.FTZ R14, -R204, R153 ;  /* 0x00000099cc0e7221 */ /* 0x000fe20000010100 */
[----:B------:R-:W-:Y:S02]  /*1100*/  HADD2.F32 R160, -RZ, R13.H1_H1 ;  /* 0x3000000dffa07230 */ /* 0x000fe40000004100 */
[----:B------:R-:W-:Y:S01]  /*1110*/  FADD.FTZ R215, R215, R185 ;  /* 0x000000b9d7d77221 */ /* 0x000fe20000010000 */
[-C--:B------:R-:W-:Y:S01]  /*1120*/  FMUL.FTZ R10, R10, R11.reuse ;  /* 0x0000000b0a0a7220 */ /* 0x080fe20000410000 */
[----:B------:R-:W-:Y:S01]  /*1130*/  FADD.FTZ R96, R96, R11 ;  /* 0x0000000b60607221 */ /* 0x000fe20000010000 */
[----:B------:R-:W-:Y:S01]  /*1140*/  FFMA.FTZ R68, R9, R11, R68 ;  /* 0x0000000b09447223 */ /* 0x000fe20000010044 */
[C---:B------:R-:W-:Y:S01]  /*1150*/  FFMA.FTZ R13, R187.reuse, R185, R214 ;  /* 0x000000b9bb0d7223 */ /* 0x040fe200000100d6 */
[----:B------:R-:W-:Y:S01]  /*1160*/  FADD.FTZ R92, R92, R7 ;  /* 0x000000075c5c7221 */ /* 0x000fe20000010000 */
[----:B------:R-:W-:Y:S01]  /*1170*/  FFMA.FTZ R64, R187, R7, R64 ;  /* 0x00000007bb407223 */ /* 0x000fe20000010040 */
[----:B------:R-:W-:Y:S01]  /*1180*/  FMUL.FTZ R11, R12, R158 ;  /* 0x0000009e0c0b7220 */ /* 0x000fe20000410000 */
[----:B------:R-:W-:-:S02]  /*1190*/  HADD2.F32 R7, -RZ, R45.H1_H1 ;  /* 0x3000002dff077230 */ /* 0x000fc40000004100 */
[C---:B------:R-:W-:Y:S01]  /*11a0*/  FMUL.FTZ R12, R205.reuse, R14 ;  /* 0x0000000ecd0c7220 */ /* 0x040fe20000410000 */
[----:B------:R-:W-:Y:S01]  /*11b0*/  FMUL.FTZ R8, R205, R16 ;  /* 0x00000010cd087220 */ /* 0x000fe20000410000 */
[----:B------:R-:W-:Y:S01]  /*11c0*/  FADD.FTZ R14, R215, R182 ;  /* 0x000000b6d70e7221 */ /* 0x000fe20000010000 */
[----:B------:R-:W-:Y:S01]  /*11d0*/  FFMA.FTZ R16, R184, R182, R13 ;  /* 0x000000b6b8107223 */ /* 0x000fe2000001000d */
[--C-:B------:R-:W-:Y:S02]  /*11e0*/  HADD2.F32 R157, -RZ, R15.reuse.H0_H0 ;  /* 0x2000000fff9d7230 */ /* 0x100fe40000004100 */
[----:B------:R-:W-:Y:S01]  /*11f0*/  FMUL.FTZ R7, R7, R160 ;  /* 0x000000a007077220 */ /* 0x000fe20000410000 */
[----:B------:R-:W-:Y:S02]  /*1200*/  HADD2.F32 R162, -RZ, R15.H1_H1 ;  /* 0x3000000fffa27230 */ /* 0x000fe40000004100 */
[----:B------:R-:W-:Y:S01]  /*1210*/  FADD.FTZ R14, R14, R181 ;  /* 0x000000b50e0e7221 */ /* 0x000fe20000010000 */
[----:B------:R-:W-:-:S03]  /*1220*/  FFMA.FTZ R15, R183, R181, R16 ;  /* 0x000000b5b70f7223 */ /* 0x000fc60000010010 */
[----:B------:R-:W-:Y:S01]  /*1230*/  FADD.FTZ R153, R14, R7 ;  /* 0x000000070e997221 */ /* 0x000fe20000010000 */
[----:B------:R-:W-:Y:S01]  /*1240*/  FFMA.FTZ R14, R8, R7, R15 ;  /* 0x00000007080e7223 */ /* 0x000fe2000001000f */
[--C-:B------:R-:W-:Y:S02]  /*1250*/  HADD2.F32 R152, -RZ, R47.reuse.H0_H0 ;  /* 0x2000002fff987230 */ /* 0x100fe40000004100 */
[C---:B------:R-:W-:Y:S01]  /*1260*/  FADD.FTZ R154, -R204.reuse, R154 ;  /* 0x0000009acc9a7221 */ /* 0x040fe20000010100 */
[----:B------:R-:W-:Y:S01]  /*1270*/  FADD.FTZ R16, R153, R10 ;  /* 0x0000000a99107221 */ /* 0x000fe20000010000 */
        /* <DEDUP_REMOVED lines=21> */
.L_x_12215:
[----:B------:R-:W-:Y:S05]  /*13d0*/  BSYNC.RECONVERGENT B1 ;  /* 0x0000000000017941 */ /* 0x000fea0003800200 */
.L_x_12214:
        /* <DEDUP_REMOVED lines=21> */
[C---:B---3--:R-:W-:Y:S01]  /*1530*/  FADD.FTZ R20, -R204.reuse, R20 ;  /* 0x00000014cc147221 */ /* 0x048fe20000010100 */
        /* <DEDUP_REMOVED lines=14> */
[C---:B------:R-:W-:Y:S01]  /*1620*/  FADD.FTZ R28, -R204.reuse, R28 ;  /* 0x0000001ccc1c7221 */ /* 0x040fe20000010100 */
        /* <DEDUP_REMOVED lines=54> */
.L_x_12217:
[----:B------:R-:W-:Y:S05]  /*1990*/  BSYNC.RECONVERGENT B1 ;  /* 0x0000000000017941 */ /* 0x000fea0003800200 */
.L_x_12216:
        /* <DEDUP_REMOVED lines=15> */
[----:B0-----:R-:W-:Y:S02]  /*1a90*/  HADD2.F32 R167, -RZ, R52.H1_H1 ;  /* 0x30000034ffa77230 */ /* 0x001fe40000004100 */
[----:B------:R-:W-:-:S02]  /*1aa0*/  HADD2.F32 R171, -RZ, R53.H1_H1 ;  /* 0x30000035ffab7230 */ /* 0x000fc40000004100 */
[----:B-1----:R-:W-:-:S05]  /*1ab0*/  @P1 IMAD.WIDE.U32 R168, R217, 0x20, R168 ;  /* 0x00000020d9a81825 */ /* 0x002fca00078e00a8 */
[----:B------:R-:W5:Y:S04]  /*1ac0*/  @P1 LDG.E.128 R36, desc[UR6][R168.64] ;  /* 0x00000006a8241981 */ /* 0x000f68000c1e1d00 */
[----:B------:R0:W5:Y:S01]  /*1ad0*/  @P1 LDG.E.128 R32, desc[UR6][R168.64+0x10] ;  /* 0x00001006a8201981 */ /* 0x000162000c1e1d00 */
[----:B------:R-:W-:Y:S02]  /*1ae0*/  HADD2.F32 R175, -RZ, R54.H1_H1 ;  /* 0x30000036ffaf7230 */ /* 0x000fe40000004100 */
[----:B------:R-:W-:Y:S02]  /*1af0*/  HADD2.F32 R179, -RZ, R55.H1_H1 ;  /* 0x30000037ffb37230 */ /* 0x000fe40000004100 */
[C---:B---3--:R-:W-:Y:S01]  /*1b00*/  FADD.FTZ R170, -R204.reuse, R153 ;  /* 0x00000099ccaa7221 */ /* 0x048fe20000010100 */
[----:B------:R-:W-:Y:S01]  /*1b10*/  FADD.FTZ R172, -R204, R154 ;  /* 0x0000009accac7221 */ /* 0x000fe20000010100 */
[----:B------:R-:W-:-:S02]  /*1b20*/  HADD2.F32 R153, -RZ, R52.H0_H0 ;  /* 0x20000034ff997230 */ /* 0x000fc40000004100 */
[C---:B------:R-:W-:Y:S01]  /*1b30*/  FADD.FTZ R152, -R204.reuse, R152 ;  /* 0x00000098cc987221 */ /* 0x040fe20000010100 */
[--C-:B----4-:R-:W-:Y:S02]  /*1b40*/  HADD2.F32 R154, -RZ, R160.reuse.H0_H0 ;  /* 0x200000a0ff9a7230 */ /* 0x110fe40000004100 */
[----:B------:R-:W-:Y:S02]  /*1b50*/  HADD2.F32 R160, -RZ, R160.H1_H1 ;  /* 0x300000a0ffa07230 */ /* 0x000fe40000004100 */
[----:B------:R-:W-:Y:S01]  /*1b60*/  FADD.FTZ R174, -R204, R155 ;  /* 0x0000009bccae7221 */ /* 0x000fe20000010100 */
[----:B-----5:R-:W-:Y:S01]  /*1b70*/  FMUL.FTZ R165, R205, R152 ;  /* 0x00000098cda57220 */ /* 0x020fe20000410000 */
[----:B------:R-:W-:Y:S01]  /*1b80*/  FMUL.FTZ R166, R153, R154 ;  /* 0x0000009a99a67220 */ /* 0x000fe20000410000 */
[C---:B0-----:R-:W-:Y:S01]  /*1b90*/  FMUL.FTZ R168, R205.reuse, R170 ;  /* 0x000000aacda87220 */ /* 0x041fe20000410000 */
[----:B------:R-:W-:Y:S02]  /*1ba0*/  HADD2.F32 R155, -RZ, R161.H0_H0 ;  /* 0x200000a1ff9b7230 */ /* 0x000fe40000004100 */
[----:B------:R-:W-:Y:S01]  /*1bb0*/  FMUL.FTZ R169, R205, R172 ;  /* 0x000000accda97220 */ /* 0x000fe20000410000 */
[----:B------:R-:W-:-:S02]  /*1bc0*/  HADD2.F32 R170, -RZ, R53.H0_H0 ;  /* 0x20000035ffaa7230 */ /* 0x000fc40000004100 */
[----:B------:R-:W-:Y:S01]  /*1bd0*/  FMUL.FTZ R167, R167, R160 ;  /* 0x000000a0a7a77220 */ /* 0x000fe20000410000 */
[----:B------:R-:W-:Y:S01]  /*1be0*/  FADD.FTZ R152, R215, R166 ;  /* 0x000000a6d7987221 */ /* 0x000fe20000010000 */
[----:B------:R-:W-:Y:S01]  /*1bf0*/  FFMA.FTZ R153, R165, R166, R214 ;  /* 0x000000a6a5997223 */ /* 0x000fe200000100d6 */
[----:B------:R-:W-:Y:S01]  /*1c00*/  FADD.FTZ R176, -R204, R156 ;  /* 0x0000009cccb07221 */ /* 0x000fe20000010100 */
[-C--:B------:R-:W-:Y:S01]  /*1c10*/  FMUL.FTZ R170, R170, R155.reuse ;  /* 0x0000009baaaa7220 */ /* 0x080fe20000410000 */
[----:B------:R-:W-:Y:S01]  /*1c20*/  FADD.FTZ R142, R142, R155 ;  /* 0x0000009b8e8e7221 */ /* 0x000fe20000010000 */
[----:B------:R-:W-:Y:S01]  /*1c30*/  FFMA.FTZ R110, R169, R155, R110 ;  /* 0x0000009ba96e7223 */ /* 0x000fe2000001006e */
[----:B------:R-:W-:Y:S02]  /*1c40*/  HADD2.F32 R156, -RZ, R161.H1_H1 ;  /* 0x300000a1ff9c7230 */ /* 0x000fe40000004100 */
[----:B------:R-:W-:Y:S01]  /*1c50*/  FADD.FTZ R155, R152, R167 ;  /* 0x000000a7989b7221 */ /* 0x000fe20000010000 */
[----:B------:R-:W-:Y:S01]  /*1c60*/  FFMA.FTZ R152, R168, R167, R153 ;  /* 0x000000a7a8987223 */ /* 0x000fe20000010099 */
[----:B------:R-:W-:Y:S01]  /*1c70*/  FADD.FTZ R178, -R204, R157 ;  /* 0x0000009dccb27221 */ /* 0x000fe20000010100 */
[----:B------:R-:W-:Y:S01]  /*1c80*/  FMUL.FTZ R172, R205, R174 ;  /* 0x000000aecdac7220 */ /* 0x000fe20000410000 */
        /* <DEDUP_REMOVED lines=43> */
.L_x_12219:
[----:B------:R-:W-:Y:S05]  /*1f40*/  BSYNC.RECONVERGENT B1 ;  /* 0x0000000000017941 */ /* 0x000fea0003800200 */
.L_x_12218:
        /* <DEDUP_REMOVED lines=24> */
.L_x_12263:
        /* <DEDUP_REMOVED lines=18> */
[----:B------:R-:W-:Y:S01]  /*21f0*/  FADD.FTZ R154, R189, -R154 ;  /* 0x8000009abd9a7221 */ /* 0x000fe20000010000 */
[----:B------:R-:W-:Y:S01]  /*2200*/  FADD.FTZ R152, R193, -R152 ;  /* 0x80000098c1987221 */ /* 0x000fe20000010000 */
[----:B------:R-:W-:Y:S01]  /*2210*/  ISETP.GE.U32.AND.EX P5, PT, R213, 0x1000000, PT, P5 ;  /* 0x01000000d500780c */ /* 0x000fe20003fa6150 */
[C---:B------:R-:W-:Y:S01]  /*2220*/  FMUL.FTZ R157, R205.reuse, R156 ;  /* 0x0000009ccd9d7220 */ /* 0x040fe20000410000 */
[C---:B------:R-:W-:Y:S01]  /*2230*/  FMUL.FTZ R155, R205.reuse, R154 ;  /* 0x0000009acd9b7220 */ /* 0x040fe20000410000 */
[----:B------:R-:W-:Y:S01]  /*2240*/  FMUL.FTZ R153, R205, R152 ;  /* 0x00000098cd997220 */ /* 0x000fe20000410000 */
[----:B------:R-:W-:Y:S01]  /*2250*/  LOP3.LUT P6, RZ, R213, 0xff0000, RZ, 0xc0, !PT ;  /* 0x00ff0000d5ff7812 */ /* 0x000fe200078cc0ff */
[-C--:B------:R-:W-:Y:S01]  /*2260*/  FMUL.FTZ R157, R157, R160.reuse ;  /* 0x000000a09d9d7220 */ /* 0x080fe20000410000 */
[-C--:B------:R-:W-:Y:S01]  /*2270*/  FMUL.FTZ R155, R155, R160.reuse ;  /* 0x000000a09b9b7220 */ /* 0x080fe20000410000 */
[----:B------:R-:W-:Y:S01]  /*2280*/  FMUL.FTZ R153, R153, R160 ;  /* 0x000000a099997220 */ /* 0x000fe20000410000 */
[-C--:B------:R-:W-:Y:S01]  /*2290*/  FFMA.FTZ R154, R199, R161.reuse, R162 ;  /* 0x000000a1c79a7223 */ /* 0x080fe200000100a2 */
        /* <DEDUP_REMOVED lines=8> */
[----:B------:R-:W-:Y:S01]  /*2320*/  FFMA.FTZ R155, R196, R161, R162 ;  /* 0x000000a1c49b7223 */ /* 0x000fe200000100a2 */
[----:B------:R-:W-:Y:S01]  /*2330*/  LOP3.LUT P6, RZ, R213, 0xff, RZ, 0xc0, !PT ;  /* 0x000000ffd5ff7812 */ /* 0x000fe200078cc0ff */
[----:B0-----:R-:W-:Y:S01]  /*2340*/  FADD.FTZ R158, R190, -R157 ;  /* 0x8000009dbe9e7221 */ /* 0x001fe20000010000 */
[----:B------:R-:W-:Y:S01]  /*2350*/  FADD.FTZ R152, R201, -R152 ;  /* 0x80000098c9987221 */ /* 0x000fe20000010000 */
[----:B------:R-:W-:-:S02]  /*2360*/  LOP3.LUT P5, RZ, R213, 0xff00, RZ, 0xc0, !PT ;  /* 0x0000ff00d5ff7812 */ /* 0x000fc400078ac0ff */
[----:B------:R-:W-:Y:S01]  /*2370*/  FSEL R163, R153, RZ, P6 ;  /* 0x000000ff99a37208 */ /* 0x000fe20003000000 */
[----:B------:R-:W-:Y:S01]  /*2380*/  FFMA.FTZ R153, R200, R161, R162 ;  /* 0x000000a1c8997223 */ /* 0x000fe200000100a2 */
[----:B------:R-:W-:Y:S01]  /*2390*/  FMUL.FTZ R157, R205, R158 ;  /* 0x0000009ecd9d7220 */ /* 0x000fe20000410000 */
[----:B------:R-:W-:Y:S01]  /*23a0*/  FADD.FTZ R158, R194, -R155 ;  /* 0x8000009bc29e7221 */ /* 0x000fe20000010000 */
[----:B------:R-:W-:Y:S01]  /*23b0*/  LOP3.LUT P6, RZ, R212, 0xff0000, RZ, 0xc0, !PT ;  /* 0x00ff0000d4ff7812 */ /* 0x000fe200078cc0ff */
[----:B------:R-:W-:Y:S01]  /*23c0*/  FADD.FTZ R154, R198, -R153 ;  /* 0x80000099c69a7221 */ /* 0x000fe20000010000 */
[----:B------:R-:W-:Y:S01]  /*23d0*/  FMUL.FTZ R155, R157, R160 ;  /* 0x000000a09d9b7220 */ /* 0x000fe20000410000 */
[C---:B------:R-:W-:Y:S01]  /*23e0*/  FMUL.FTZ R153, R205.reuse, R156 ;  /* 0x0000009ccd997220 */ /* 0x040fe20000410000 */
[----:B------:R-:W-:Y:S02]  /*23f0*/  FMUL.FTZ R157, R205, R158 ;  /* 0x0000009ecd9d7220 */ /* 0x000fe40000410000 */
[----:B------:R-:W-:Y:S01]  /*2400*/  FMUL.FTZ R158, R155, UR13 ;  /* 0x0000000d9b9e7c20 */ /* 0x000fe20008410000 */
[-C--:B------:R-:W-:Y:S01]  /*2410*/  FMUL.FTZ R156, R153, R160.reuse ;  /* 0x000000a0999c7220 */ /* 0x080fe20000410000 */
[----:B------:R-:W-:Y:S01]  /*2420*/  FMUL.FTZ R157, R157, R160 ;  /* 0x000000a09d9d7220 */ /* 0x000fe20000410000 */
[C---:B------:R-:W-:Y:S01]  /*2430*/  FMUL.FTZ R155, R205.reuse, R154 ;  /* 0x0000009acd9b7220 */ /* 0x040fe20000410000 */
[----:B------:R-:W-:Y:S01]  /*2440*/  FMUL.FTZ R153, R205, R152 ;  /* 0x00000098cd997220 */ /* 0x000fe20000410000 */
[----:B------:R-:W-:Y:S01]  /*2450*/  FMUL.FTZ R156, R156, UR13 ;  /* 0x0000000d9c9c7c20 */ /* 0x000fe20008410000 */
[----:B------:R-:W-:Y:S01]  /*2460*/  FSEL R154, R158, RZ, P5 ;  /* 0x000000ff9e9a7208 */ /* 0x000fe20002800000 */
[----:B------:R-:W-:Y:S01]  /*2470*/  FMUL.FTZ R157, R157, UR13 ;  /* 0x0000000d9d9d7c20 */ /* 0x000fe20008410000 */
[----:B------:R-:W-:Y:S01]  /*2480*/  LOP3.LUT P5, RZ, R212, 0xff000000, RZ, 0xc0, !PT ;  /* 0xff000000d4ff7812 */ /* 0x000fe200078ac0ff */
[-C--:B------:R-:W-:Y:S01]  /*2490*/  FMUL.FTZ R155, R155, R160.reuse ;  /* 0x000000a09b9b7220 */ /* 0x080fe20000410000 */
[----:B------:R-:W-:Y:S01]  /*24a0*/  FMUL.FTZ R153, R153, R160 ;  /* 0x000000a099997220 */ /* 0x000fe20000410000 */
[----:B------:R-:W-:-:S02]  /*24b0*/  FSEL R156, R156, RZ, P6 ;  /* 0x000000ff9c9c7208 */ /* 0x000fc40003000000 */
[----:B------:R-:W-:Y:S01]  /*24c0*/  FMUL.FTZ R155, R155, UR13 ;  /* 0x0000000d9b9b7c20 */ /* 0x000fe20008410000 */
[----:B------:R-:W-:Y:S01]  /*24d0*/  FMUL.FTZ R153, R153, UR13 ;  /* 0x0000000d99997c20 */ /* 0x000fe20008410000 */
[----:B------:R-:W-:Y:S02]  /*24e0*/  FSEL R159, R157, RZ, P5 ;  /* 0x000000ff9d9f7208 */ /* 0x000fe40002800000 */
[C---:B------:R-:W-:Y:S02]  /*24f0*/  LOP3.LUT P6, RZ, R212.reuse, 0xff00, RZ, 0xc0, !PT ;  /* 0x0000ff00d4ff7812 */ /* 0x040fe400078cc0ff */
[----:B------:R-:W-:Y:S02]  /*2500*/  LOP3.LUT P5, RZ, R212, 0xff, RZ, 0xc0, !PT ;  /* 0x000000ffd4ff7812 */ /* 0x000fe400078ac0ff */
[----:B------:R-:W-:Y:S02]  /*2510*/  FSEL R157, R155, RZ, P6 ;  /* 0x000000ff9b9d7208 */ /* 0x000fe40003000000 */
[----:B------:R-:W-:-:S02]  /*2520*/  FSEL R152, R153, RZ, P5 ;  /* 0x000000ff99987208 */ /* 0x000fc40002800000 */
[----:B------:R-:W-:Y:S02]  /*2530*/  F2FP.F16.F32.PACK_AB R155, R215, R202 ;  /* 0x000000cad79b723e */ /* 0x000fe400000000ff */
[----:B------:R-:W-:Y:S02]  /*2540*/  F2FP.F16.F32.PACK_AB R154, R154, R163 ;  /* 0x000000a39a9a723e */ /* 0x000fe400000000ff */
[----:B------:R-:W-:Y:S02]  /*2550*/  F2FP.F16.F32.PACK_AB R153, R159, R156 ;  /* 0x0000009c9f99723e */ /* 0x000fe400000000ff */
[----:B------:R-:W-:Y:S01]  /*2560*/  F2FP.F16.F32.PACK_AB R152, R157, R152 ;  /* 0x000000989d98723e */ /* 0x000fe200000000ff */
[----:B------:R-:W-:Y:S06]  /*2570*/  BRA `(.L_x_12226) ;  /* 0x0000000000f47947 */ /* 0x000fec0003800000 */
.L_x_12225:
        /* <DEDUP_REMOVED lines=19> */
[-CC-:B0-----:R-:W-:Y:S01]  /*26b0*/  FFMA.FTZ R158, R191, R161.reuse, R162.reuse ;  /* 0x000000a1bf9e7223 */ /* 0x181fe200000100a2 */
        /* <DEDUP_REMOVED lines=15> */
[----:B------:R-:W-:Y:S01]  /*27b0*/  FADD.FTZ R156, R190, -R149 ;  /* 0x80000095be9c7221 */ /* 0x000fe20000010000 */
[----:B------:R-:W-:Y:S01]  /*27c0*/  FMUL.FTZ R151, R148, R160 ;  /* 0x000000a094977220 */ /* 0x000fe20000410000 */
[----:B------:R-:W-:Y:S01]  /*27d0*/  F2FP.F16.F32.PACK_AB R152, R153, R152 ;  /* 0x000000989998723e */ /* 0x000fe200000000ff */
        /* <DEDUP_REMOVED lines=20> */
[----:B------:R-:W-:Y:S02]  /*2920*/  F2FP.F16.F32.PACK_AB R153, R155, R154 ;  /* 0x0000009a9b99723e */ /* 0x000fe400000000ff */
[----:B------:R-:W-:Y:S02]  /*2930*/  F2FP.F16.F32.PACK_AB R154, R157, R156 ;  /* 0x0000009c9d9a723e */ /* 0x000fe400000000ff */
[----:B------:R-:W-:-:S07]  /*2940*/  F2FP.F16.F32.PACK_AB R155, R159, R158 ;  /* 0x0000009e9f9b723e */ /* 0x000fce00000000ff */
.L_x_12226:
        /* <DEDUP_REMOVED lines=8> */
.L_x_12224:
[----:B------:R-:W-:Y:S05]  /*29d0*/  BSYNC.RECONVERGENT B2 ;  /* 0x0000000000027941 */ /* 0x000fea0003800200 */
.L_x_12223:
        /* <DEDUP_REMOVED lines=32> */
[----:B0-----:R-:W-:Y:S01]  /*2be0*/  FADD.FTZ R158, R11, -R156 ;  /* 0x8000009c0b9e7221 */ /* 0x001fe20000010000 */
[----:B------:R-:W-:Y:S01]  /*2bf0*/  FADD.FTZ R150, R10, -R83 ;  /* 0x800000530a967221 */ /* 0x000fe20000010000 */
[----:B------:R-:W-:Y:S01]  /*2c00*/  FADD.FTZ R202, R13, -R202 ;  /* 0x800000ca0dca7221 */ /* 0x000fe20000010000 */
[C---:B------:R-:W-:Y:S01]  /*2c10*/  FMUL.FTZ R83, R205.reuse, R148 ;  /* 0x00000094cd537220 */ /* 0x040fe20000410000 */
[----:B------:R-:W-:Y:S01]  /*2c20*/  FADD.FTZ R204, R14, -R151 ;  /* 0x800000970ecc7221 */ /* 0x000fe20000010000 */
        /* <DEDUP_REMOVED lines=30> */
.L_x_12229:
[-CC-:B--2---:R-:W-:Y:S01]  /*2e10*/  FFMA.FTZ R152, R15, R161.reuse, R162.reuse ;  /* 0x000000a10f987223 */ /* 0x184fe200000100a2 */
[-CC-:B------:R-:W-:Y:S01]  /*2e20*/  FFMA.FTZ R153, R9, R161.reuse, R162.reuse ;  /* 0x000000a109997223 */ /* 0x180fe200000100a2 */
[-C--:B------:R-:W-:Y:S01]  /*2e30*/  FFMA.FTZ R155, R16, R161.reuse, R162 ;  /* 0x000000a1109b7223 */ /* 0x080fe200000100a2 */
[----:B------:R-:W-:Y:S01]  /*2e40*/  LOP3.LUT P6, RZ, R211, 0xff, RZ, 0xc0, !PT ;  /* 0x000000ffd3ff7812 */ /* 0x000fe200078cc0ff */
[----:B------:R-:W-:Y:S01]  /*2e50*/  FADD.FTZ R154, R13, -R152 ;  /* 0x800000980d9a7221 */ /* 0x000fe20000010000 */
[----:B------:R-:W-:Y:S01]  /*2e60*/  FADD.FTZ R152, R10, -R153 ;  /* 0x800000990a987221 */ /* 0x000fe20000010000 */
[----:B------:R-:W-:Y:S01]  /*2e70*/  FADD.FTZ R156, R14, -R155 ;  /* 0x8000009b0e9c7221 */ /* 0x000fe20000010000 */
[----:B------:R-:W-:Y:S01]  /*2e80*/  ISETP.GE.U32.AND P4, PT, R210, RZ, PT ;  /* 0x000000ffd200720c */ /* 0x000fe20003f86070 */
[C---:B------:R-:W-:Y:S01]  /*2e90*/  FMUL.FTZ R155, R205.reuse, R154 ;  /* 0x0000009acd9b7220 */ /* 0x040fe20000410000 */
[C---:B------:R-:W-:Y:S01]  /*2ea0*/  FMUL.FTZ R153, R205.reuse, R152 ;  /* 0x00000098cd997220 */ /* 0x040fe20000410000 */
[----:B------:R-:W-:Y:S01]  /*2eb0*/  FMUL.FTZ R157, R205, R156 ;  /* 0x0000009ccd9d7220 */ /* 0x000fe20000410000 */
[-CC-:B------:R-:W-:Y:S01]  /*2ec0*/  FFMA.FTZ R156, R12, R161.reuse, R162.reuse ;  /* 0x000000a10c9c7223 */ /* 0x180fe200000100a2 */
[-C--:B------:R-:W-:Y:S01]  /*2ed0*/  FFMA.FTZ R154, R183, R161.reuse, R162 ;  /* 0x000000a1b79a7223 */ /* 0x080fe200000100a2 */
[-C--:B------:R-:W-:Y:S01]  /*2ee0*/  FMUL.FTZ R153, R153, R160.reuse ;  /* 0x000000a099997220 */ /* 0x080fe20000410000 */
[-C--:B------:R-:W-:Y:S01]  /*2ef0*/  FMUL.FTZ R157, R157, R160.reuse ;  /* 0x000000a09d9d7220 */ /* 0x080fe20000410000 */
[----:B------:R-:W-:Y:S01]  /*2f00*/  FMUL.FTZ R155, R155, R160 ;  /* 0x000000a09b9b7220 */ /* 0x000fe20000410000 */
[----:B------:R-:W-:Y:S01]  /*2f10*/  ISETP.GE.U32.AND.EX P4, PT, R211, 0x1000000, PT, P4 ;  /* 0x01000000d300780c */ /* 0x000fe20003f86140 */
[----:B------:R-:W-:Y:S01]  /*2f20*/  FMUL.FTZ R153, R153, UR13 ;  /* 0x0000000d99997c20 */ /* 0x000fe20008410000 */
[----:B------:R-:W-:Y:S01]  /*2f30*/  FMUL.FTZ R157, R157, UR13 ;  /* 0x0000000d9d9d7c20 */ /* 0x000fe20008410000 */
[----:B------:R-:W-:Y:S01]  /*2f40*/  FADD.FTZ R202, R11, -R156 ;  /* 0x8000009c0bca7221 */ /* 0x000fe20000010000 */
[----:B------:R-:W-:Y:S01]  /*2f50*/  FADD.FTZ R156, R181, -R154 ;  /* 0x8000009ab59c7221 */ /* 0x000fe20000010000 */
[-CC-:B0-----:R-:W-:Y:S01]  /*2f60*/  FFMA.FTZ R158, R8, R161.reuse, R162.reuse ;  /* 0x000000a1089e7223 */ /* 0x181fe200000100a2 */
[----:B------:R-:W-:Y:S01]  /*2f70*/  FSEL R163, R153, RZ, P6 ;  /* 0x000000ff99a37208 */ /* 0x000fe20003000000 */
[-CC-:B------:R-:W-:Y:S01]  /*2f80*/  FFMA.FTZ R153, R184, R161.reuse, R162.reuse ;  /* 0x000000a1b8997223 */ /* 0x180fe200000100a2 */
[----:B------:R-:W-:Y:S01]  /*2f90*/  FFMA.FTZ R152, R187, R161, R162 ;  /* 0x000000a1bb987223 */ /* 0x000fe200000100a2 */
[----:B------:R-:W-:Y:S01]  /*2fa0*/  FMUL.FTZ R155, R155, UR13 ;  /* 0x0000000d9b9b7c20 */ /* 0x000fe20008410000 */
[----:B------:R-:W-:Y:S01]  /*2fb0*/  FSEL R215, R157, RZ, P4 ;  /* 0x000000ff9dd77208 */ /* 0x000fe20002000000 */
[----:B------:R-:W-:Y:S01]  /*2fc0*/  FADD.FTZ R154, R182, -R153 ;  /* 0x80000099b69a7221 */ /* 0x000fe20000010000 */
[----:B------:R-:W-:Y:S01]  /*2fd0*/  FMUL.FTZ R153, R205, R202 ;  /* 0x000000cacd997220 */ /* 0x000fe20000410000 */
[----:B------:R-:W-:Y:S01]  /*2fe0*/  LOP3.LUT P5, RZ, R211, 0xff0000, RZ, 0xc0, !PT ;  /* 0x00ff0000d3ff7812 */ /* 0x000fe200078ac0ff */
[----:B------:R-:W-:Y:S01]  /*2ff0*/  FMUL.FTZ R157, R205, R156 ;  /* 0x0000009ccd9d7220 */ /* 0x000fe20000410000 */
[----:B------:R-:W-:Y:S01]  /*3000*/  FADD.FTZ R158, R7, -R158 ;  /* 0x8000009e079e7221 */ /* 0x000fe20000010000 */
[----:B------:R-:W-:Y:S01]  /*3010*/  FADD.FTZ R152, R185, -R152 ;  /* 0x80000098b9987221 */ /* 0x000fe20000010000 */
[-C--:B------:R-:W-:Y:S01]  /*3020*/  FMUL.FTZ R156, R153, R160.reuse ;  /* 0x000000a0999c7220 */ /* 0x080fe20000410000 */
[----:B------:R-:W-:Y:S01]  /*3030*/  FSEL R204, R155, RZ, P5 ;  /* 0x000000ff9bcc7208 */ /* 0x000fe20002800000 */
[----:B------:R-:W-:Y:S01]  /*3040*/  FMUL.FTZ R157, R157, R160 ;  /* 0x000000a09d9d7220 */ /* 0x000fe20000410000 */
[C---:B------:R-:W-:Y:S01]  /*3050*/  FMUL.FTZ R159, R205.reuse, R158 ;  /* 0x0000009ecd9f7220 */ /* 0x040fe20000410000 */
[C---:B------:R-:W-:Y:S01]  /*3060*/  FMUL.FTZ R155, R205.reuse, R154 ;  /* 0x0000009acd9b7220 */ /* 0x040fe20000410000 */
[----:B------:R-:W-:Y:S01]  /*3070*/  FMUL.FTZ R153, R205, R152 ;  /* 0x00000098cd997220 */ /* 0x000fe20000410000 */
[----:B------:R-:W-:Y:S01]  /*3080*/  FMUL.FTZ R156, R156, UR13 ;  /* 0x0000000d9c9c7c20 */ /* 0x000fe20008410000 */
[----:B------:R-:W-:Y:S01]  /*3090*/  LOP3.LUT P5, RZ, R211, 0xff00, RZ, 0xc0, !PT ;  /* 0x0000ff00d3ff7812 */ /* 0x000fe200078ac0ff */
[----:B------:R-:W-:Y:S01]  /*30a0*/  FMUL.FTZ R157, R157, UR13 ;  /* 0x0000000d9d9d7c20 */ /* 0x000fe20008410000 */
        /* <DEDUP_REMOVED lines=18> */
[----:B------:R-:W-:-:S07]  /*31d0*/  F2FP.F16.F32.PACK_AB R152, R157, R152 ;  /* 0x000000989d98723e */ /* 0x000fce00000000ff */
.L_x_12230:
        /* <DEDUP_REMOVED lines=8> */
.L_x_12228:
[----:B------:R-:W-:Y:S05]  /*3260*/  BSYNC.RECONVERGENT B2 ;  /* 0x0000000000027941 */ /* 0x000fea0003800200 */
.L_x_12227:
        /* <DEDUP_REMOVED lines=21> */
[----:B------:R-:W-:Y:S01]  /*33c0*/  FMUL.FTZ R148, R80, R160 ;  /* 0x000000a050947220 */ /* 0x000fe20000410000 */
[----:B------:R-:W-:Y:S01]  /*33d0*/  FMUL.FTZ R150, R150, UR13 ;  /* 0x0000000d96967c20 */ /* 0x000fe20008410000 */
        /* <DEDUP_REMOVED lines=18> */
[----:B------:R-:W-:Y:S01]  /*3500*/  ISETP.GE.U32.AND P3, PT, R206, RZ, PT ;  /* 0x000000ffce00720c */ /* 0x000fe20003f66070 */
        /* <DEDUP_REMOVED lines=20> */
[----:B------:R-:W-:Y:S02]  /*3650*/  F2FP.F16.F32.PACK_AB R152, R153, R152 ;  /* 0x000000989998723e */ /* 0x000fe400000000ff */
[----:B------:R-:W-:Y:S02]  /*3660*/  F2FP.F16.F32.PACK_AB R153, R155, R154 ;  /* 0x0000009a9b99723e */ /* 0x000fe400000000ff */
[----:B------:R-:W-:Y:S02]  /*3670*/  F2FP.F16.F32.PACK_AB R154, R157, R156 ;  /* 0x0000009c9d9a723e */ /* 0x000fe400000000ff */
[----:B------:R-:W-:Y:S01]  /*3680*/  F2FP.F16.F32.PACK_AB R155, R159, R158 ;  /* 0x0000009e9f9b723e */ /* 0x000fe200000000ff */
[----:B------:R-:W-:Y:S06]  /*3690*/  BRA `(.L_x_12234) ;  /* 0x0000000000f47947 */ /* 0x000fec0003800000 */
.L_x_12233:
[-CC-:B--23--:R-:W-:Y:S01]  /*36a0*/  FFMA.FTZ R152, R31, R161.reuse, R162.reuse ;  /* 0x000000a11f987223 */ /* 0x18cfe200000100a2 */
        /* <DEDUP_REMOVED lines=10> */
[-CC-:B------:R-:W-:Y:S01]  /*3750*/  FFMA.FTZ R156, R28, R161.reuse, R162.reuse ;  /* 0x000000a11c9c7223 */ /* 0x180fe200000100a2 */
[-C--:B------:R-:W-:Y:S01]  /*3760*/  FMUL.FTZ R155, R155, R160.reuse ;  /* 0x000000a09b9b7220 */ /* 0x080fe20000410000 */
[-C--:B------:R-:W-:Y:S01]  /*3770*/  FMUL.FTZ R153, R153, R160.reuse ;  /* 0x000000a099997220 */ /* 0x080fe20000410000 */
[----:B------:R-:W-:Y:S01]  /*3780*/  FMUL.FTZ R157, R157, R160 ;  /* 0x000000a09d9d7220 */ /* 0x000fe20000410000 */
[----:B------:R-:W-:Y:S01]  /*3790*/  ISETP.GE.U32.AND P3, PT, R206, RZ, PT ;  /* 0x000000ffce00720c */ /* 0x000fe20003f66070 */
        /* <DEDUP_REMOVED lines=9> */
[----:B------:R-:W-:Y:S01]  /*3830*/  FMUL.FTZ R157, R157, UR13 ;  /* 0x0000000d9d9d7c20 */ /* 0x000fe20008410000 */
[----:B------:R-:W-:Y:S01]  /*3840*/  ISETP.GE.U32.AND.EX P3, PT, R207, 0x1000000, PT, P3 ;  /* 0x01000000cf00780c */ /* 0x000fe20003f66130 */
[----:B0-----:R-:W-:Y:S01]  /*3850*/  FADD.FTZ R158, R23, -R154 ;  /* 0x8000009a179e7221 */ /* 0x001fe20000010000 */
[----:B------:R-:W-:Y:S01]  /*3860*/  FADD.FTZ R156, R22, -R155 ;  /* 0x8000009b169c7221 */ /* 0x000fe20000010000 */
[----:B------:R-:W-:Y:S01]  /*3870*/  FADD.FTZ R154, R19, -R152 ;  /* 0x80000098139a7221 */ /* 0x000fe20000010000 */
[----:B------:R-:W-:Y:S01]  /*3880*/  FMUL.FTZ R215, R205, R202 ;  /* 0x000000cacdd77220 */ /* 0x000fe20000410000 */
[----:B------:R-:W-:Y:S01]  /*3890*/  FADD.FTZ R152, R18, -R153 ;  /* 0x8000009912987221 */ /* 0x000fe20000010000 */
[----:B------:R-:W-:Y:S01]  /*38a0*/  FSEL R217, R157, RZ, P3 ;  /* 0x000000ff9dd97208 */ /* 0x000fe20001800000 */
[----:B------:R-:W-:Y:S01]  /*38b0*/  FMUL.FTZ R157, R205, R156 ;  /* 0x0000009ccd9d7220 */ /* 0x000fe20000410000 */
[----:B------:R-:W-:Y:S01]  /*38c0*/  FMUL.FTZ R215, R215, R160 ;  /* 0x000000a0d7d77220 */ /* 0x000fe20000410000 */
        /* <DEDUP_REMOVED lines=26> */
.L_x_12234:
        /* <DEDUP_REMOVED lines=8> */
.L_x_12232:
[----:B------:R-:W-:Y:S05]  /*3af0*/  BSYNC.RECONVERGENT B2 ;  /* 0x0000000000027941 */ /* 0x000fea0003800200 */
.L_x_12231:
        /* <DEDUP_REMOVED lines=45> */
[C---:B------:R-:W-:Y:S01]  /*3dd0*/  ISETP.GE.U32.AND P2, PT, R208.reuse, RZ, PT ;  /* 0x000000ffd000720c */ /* 0x040fe20003f46070 */
        /* <DEDUP_REMOVED lines=20> */
.L_x_12236:
        /* <DEDUP_REMOVED lines=61> */
.L_x_12237:
        /* <DEDUP_REMOVED lines=8> */
.L_x_12222:
        /* <DEDUP_REMOVED lines=13> */
[----:B------:R-:W-:Y:S01]  /*4440*/  LOP3.LUT P6, RZ, R213, 0xff, RZ, 0xc0, !PT ;  /* 0x000000ffd5ff7812 */ /* 0x000fe200078cc0ff */
[C---:B------:R-:W-:Y:S01]  /*4450*/  FFMA.FTZ R157, R205.reuse, R156, R123 ;  /* 0x0000009ccd9d7223 */ /* 0x040fe2000001007b */
[C---:B------:R-:W-:Y:S01]  /*4460*/  FFMA.FTZ R153, R205.reuse, R153, R120 ;  /* 0x00000099cd997223 */ /* 0x040fe20000010078 */
[----:B------:R-:W-:Y:S01]  /*4470*/  FFMA.FTZ R155, R205, R154, R122 ;  /* 0x0000009acd9b7223 */ /* 0x000fe2000001007a */
[-CC-:B0-----:R-:W-:Y:S01]  /*4480*/  FFMA.FTZ R159, R192, R161.reuse, R162.reuse ;  /* 0x000000a1c09f7223 */ /* 0x181fe200000100a2 */
        /* <DEDUP_REMOVED lines=8> */
[----:B------:R-:W-:Y:S01]  /*4510*/  ISETP.GE.U32.AND.EX P1, PT, R213, 0x1000000, PT, P1 ;  /* 0x01000000d500780c */ /* 0x000fe20003f26110 */
[----:B------:R-:W-:Y:S01]  /*4520*/  FADD.FTZ R214, R190, -R159 ;  /* 0x8000009fbed67221 */ /* 0x000fe20000010000 */
[----:B------:R-:W-:Y:S01]  /*4530*/  FSEL R154, R153, RZ, P6 ;  /* 0x000000ff999a7208 */ /* 0x000fe20003000000 */
[-C--:B------:R-:W-:Y:S01]  /*4540*/  FFMA.FTZ R153, R200, R161.reuse, R162 ;  /* 0x000000a1c8997223 */ /* 0x080fe200000100a2 */
[----:B------:R-:W-:Y:S01]  /*4550*/  FSEL R202, R155, RZ, P5 ;  /* 0x000000ff9bca7208 */ /* 0x000fe20002800000 */
[----:B------:R-:W-:Y:S01]  /*4560*/  FADD.FTZ R159, R197, -R158 ;  /* 0x8000009ec59f7221 */ /* 0x000fe20000010000 */
[----:B------:R-:W-:Y:S01]  /*4570*/  FSEL R217, R157, RZ, P1 ;  /* 0x000000ff9dd97208 */ /* 0x000fe20000800000 */
[-CC-:B------:R-:W-:Y:S01]  /*4580*/  FFMA.FTZ R155, R196, R161.reuse, R162.reuse ;  /* 0x000000a1c49b7223 */ /* 0x180fe200000100a2 */
[----:B------:R-:W-:Y:S01]  /*4590*/  FFMA.FTZ R152, R203, R161, R162 ;  /* 0x000000a1cb987223 */ /* 0x000fe200000100a2 */
[----:B------:R-:W0:Y:S01]  /*45a0*/  LDC.64 R156, c[0x0][0x468] ;  /* 0x00011a00ff9c7b82 */ /* 0x000e220000000a00 */
[----:B------:R-:W-:Y:S01]  /*45b0*/  FADD.FTZ R158, R198, -R153 ;  /* 0x80000099c69e7221 */ /* 0x000fe20000010000 */
[C---:B------:R-:W-:Y:S01]  /*45c0*/  FFMA.FTZ R153, R205.reuse, R214, R121 ;  /* 0x000000d6cd997223 */ /* 0x040fe20000010079 */
[----:B------:R-:W-:Y:S01]  /*45d0*/  FFMA.FTZ R159, R205, R159, R118 ;  /* 0x0000009fcd9f7223 */ /* 0x000fe20000010076 */
[----:B------:R-:W-:Y:S01]  /*45e0*/  FADD.FTZ R204, R194, -R155 ;  /* 0x8000009bc2cc7221 */ /* 0x000fe20000010000 */
[----:B------:R-:W-:Y:S01]  /*45f0*/  FADD.FTZ R215, R201, -R152 ;  /* 0x80000098c9d77221 */ /* 0x000fe20000010000 */
[-C--:B------:R-:W-:Y:S01]  /*4600*/  FMUL.FTZ R152, R153, R160.reuse ;  /* 0x000000a099987220 */ /* 0x080fe20000410000 */
[----:B------:R-:W-:Y:S01]  /*4610*/  FMUL.FTZ R159, R159, R160 ;  /* 0x000000a09f9f7220 */ /* 0x000fe20000410000 */
[C---:B------:R-:W-:Y:S01]  /*4620*/  FFMA.FTZ R163, R205.reuse, R204, R119 ;  /* 0x000000cccda37223 */ /* 0x040fe20000010077 */
[C---:B------:R-:W-:Y:S01]  /*4630*/  FFMA.FTZ R155, R205.reuse, R158, R117 ;  /* 0x0000009ecd9b7223 */ /* 0x040fe20000010075 */
[----:B------:R-:W-:Y:S01]  /*4640*/  FFMA.FTZ R153, R205, R215, R116 ;  /* 0x000000d7cd997223 */ /* 0x000fe20000010074 */
        /* <DEDUP_REMOVED lines=12> */
[----:B------:R-:W-:Y:S01]  /*4710*/  LOP3.LUT P6, RZ, R212, 0xff000000, RZ, 0xc0, !PT ;  /* 0xff000000d4ff7812 */ /* 0x000fe200078cc0ff */
        /* <DEDUP_REMOVED lines=12> */
.L_x_12240:
[----:B------:R-:W-:Y:S05]  /*47e0*/  BSYNC.RECONVERGENT B2 ;  /* 0x0000000000027941 */ /* 0x000fea0003800200 */
.L_x_12239:
        /* <DEDUP_REMOVED lines=16> */
[----:B------:R-:W-:Y:S01]  /*48f0*/  ISETP.GE.U32.AND.EX P1, PT, R211, 0x1000000, PT, P1 ;  /* 0x01000000d300780c */ /* 0x000fe20003f26110 */
[----:B------:R-:W-:Y:S01]  /*4900*/  FMUL.FTZ R155, R155, R160 ;  /* 0x000000a09b9b7220 */ /* 0x000fe20000410000 */
[----:B------:R-:W-:Y:S01]  /*4910*/  FMUL.FTZ R153, R153, UR13 ;  /* 0x0000000d99997c20 */ /* 0x000fe20008410000 */
[----:B------:R-:W-:Y:S01]  /*4920*/  FMUL.FTZ R157, R157, UR13 ;  /* 0x0000000d9d9d7c20 */ /* 0x000fe20008410000 */
[-C--:B0-----:R-:W-:Y:S01]  /*4930*/  FFMA.FTZ R158, R183, R161.reuse, R162 ;  /* 0x000000a1b79e7223 */ /* 0x081fe200000100a2 */
[----:B------:R-:W-:Y:S01]  /*4940*/  FADD.FTZ R214, R11, -R214 ;  /* 0x800000d60bd67221 */ /* 0x000fe20000010000 */
[-CC-:B------:R-:W-:Y:S01]  /*4950*/  FFMA.FTZ R204, R8, R161.reuse, R162.reuse ;  /* 0x000000a108cc7223 */ /* 0x180fe200000100a2 */
[----:B------:R-:W-:Y:S01]  /*4960*/  FSEL R154, R153, RZ, P5 ;  /* 0x000000ff999a7208 */ /* 0x000fe20002800000 */
[-CC-:B------:R-:W-:Y:S01]  /*4970*/  FFMA.FTZ R153, R184, R161.reuse, R162.reuse ;  /* 0x000000a1b8997223 */ /* 0x180fe200000100a2 */
[----:B------:R-:W-:Y:S01]  /*4980*/  FSEL R217, R157, RZ, P1 ;  /* 0x000000ff9dd97208 */ /* 0x000fe20000800000 */
[----:B------:R-:W-:Y:S01]  /*4990*/  FFMA.FTZ R152, R187, R161, R162 ;  /* 0x000000a1bb987223 */ /* 0x000fe200000100a2 */
[----:B------:R-:W0:Y:S01]  /*49a0*/  LDC.64 R156, c[0x0][0x468] ;  /* 0x00011a00ff9c7b82 */ /* 0x000e220000000a00 */
[----:B------:R-:W-:Y:S01]  /*49b0*/  FMUL.FTZ R155, R155, UR13 ;  /* 0x0000000d9b9b7c20 */ /* 0x000fe20008410000 */
[----:B------:R-:W-:Y:S01]  /*49c0*/  FADD.FTZ R159, R181, -R158 ;  /* 0x8000009eb59f7221 */ /* 0x000fe20000010000 */
[----:B------:R-:W-:Y:S01]  /*49d0*/  LOP3.LUT P4, RZ, R211, 0xff0000, RZ, 0xc0, !PT ;  /* 0x00ff0000d3ff7812 */ /* 0x000fe2000788c0ff */
[----:B------:R-:W-:Y:S01]  /*49e0*/  FADD.FTZ R158, R182, -R153 ;  /* 0x80000099b69e7221 */ /* 0x000fe20000010000 */
[----:B------:R-:W-:Y:S01]  /*49f0*/  FFMA.FTZ R215, R205, R214, R129 ;  /* 0x000000d6cdd77223 */ /* 0x000fe20000010081 */
[----:B------:R-:W-:Y:S01]  /*4a00*/  FADD.FTZ R204, R7, -R204 ;  /* 0x800000cc07cc7221 */ /* 0x000fe20000010000 */
[----:B------:R-:W-:Y:S01]  /*4a10*/  FADD.FTZ R153, R185, -R152 ;  /* 0x80000098b9997221 */ /* 0x000fe20000010000 */
[----:B------:R-:W-:Y:S01]  /*4a20*/  FSEL R202, R155, RZ, P4 ;  /* 0x000000ff9bca7208 */ /* 0x000fe20002000000 */
[----:B------:R-:W-:Y:S01]  /*4a30*/  FFMA.FTZ R159, R205, R159, R126 ;  /* 0x0000009fcd9f7223 */ /* 0x000fe2000001007e */
[----:B------:R-:W-:Y:S01]  /*4a40*/  FMUL.FTZ R215, R215, R160 ;  /* 0x000000a0d7d77220 */ /* 0x000fe20000410000 */
[C---:B------:R-:W-:Y:S01]  /*4a50*/  FFMA.FTZ R163, R205.reuse, R204, R127 ;  /* 0x000000cccda37223 */ /* 0x040fe2000001007f */
[C---:B------:R-:W-:Y:S01]  /*4a60*/  FFMA.FTZ R155, R205.reuse, R158, R125 ;  /* 0x0000009ecd9b7223 */ /* 0x040fe2000001007d */
[----:B------:R-:W-:Y:S01]  /*4a70*/  FFMA.FTZ R153, R205, R153, R124 ;  /* 0x00000099cd997223 */ /* 0x000fe2000001007c */
        /* <DEDUP_REMOVED lines=26> */
.L_x_12242:
[----:B------:R-:W-:Y:S05]  /*4c20*/  BSYNC.RECONVERGENT B2 ;  /* 0x0000000000027941 */ /* 0x000fea0003800200 */
.L_x_12241:
        /* <DEDUP_REMOVED lines=22> */
[-CC-:B0-----:R-:W-:Y:S01]  /*4d90*/  FFMA.FTZ R158, R24, R161.reuse, R162.reuse ;  /* 0x000000a1189e7223 */ /* 0x181fe200000100a2 */
        /* <DEDUP_REMOVED lines=29> */
[----:B------:R-:W-:Y:S01]  /*4f70*/  LOP3.LUT P3, RZ, R206, 0xff000000, RZ, 0xc0, !PT ;  /* 0xff000000ceff7812 */ /* 0x000fe2000786c0ff */
        /* <DEDUP_REMOVED lines=14> */
.L_x_12244:
[----:B------:R-:W-:Y:S05]  /*5060*/  BSYNC.RECONVERGENT B2 ;  /* 0x0000000000027941 */ /* 0x000fea0003800200 */
.L_x_12243:
        /* <DEDUP_REMOVED lines=66> */
.L_x_12238:
        /* <DEDUP_REMOVED lines=30> */
[----:B0-----:R-:W0:Y:S01]  /*5670*/  LDC.64 R158, c[0x0][0x478] ;  /* 0x00011e00ff9e7b82 */ /* 0x001e220000000a00 */
[----:B------:R-:W-:Y:S01]  /*5680*/  FADD.FTZ R150, R190, -R151 ;  /* 0x80000097be967221 */ /* 0x000fe20000010000 */
[C---:B------:R-:W-:Y:S01]  /*5690*/  FFMA.FTZ R83, R205.reuse, R148, R119 ;  /* 0x00000094cd537223 */ /* 0x040fe20000010077 */
[----:B------:R-:W-:Y:S01]  /*56a0*/  FFMA.FTZ R148, R205, R149, R120 ;  /* 0x00000095cd947223 */ /* 0x000fe20000010078 */
[----:B------:R-:W-:Y:S01]  /*56b0*/  FADD.FTZ R151, R189, -R202 ;  /* 0x800000cabd977221 */ /* 0x000fe20000010000 */
[----:B------:R-:W-:Y:S01]  /*56c0*/  FADD.FTZ R202, R186, -R155 ;  /* 0x8000009bbaca7221 */ /* 0x000fe20000010000 */
[-C--:B------:R-:W-:Y:S01]  /*56d0*/  FMUL.FTZ R149, R83, R160.reuse ;  /* 0x000000a053957220 */ /* 0x080fe20000410000 */
[----:B------:R-:W-:Y:S01]  /*56e0*/  FMUL.FTZ R163, R148, R160 ;  /* 0x000000a094a37220 */ /* 0x000fe20000410000 */
[----:B------:R-:W1:Y:S01]  /*56f0*/  LDC.64 R156, c[0x0][0x468] ;  /* 0x00011a00ff9c7b82 */ /* 0x000e620000000a00 */
        /* <DEDUP_REMOVED lines=17> */
[----:B0-----:R-:W-:Y:S01]  /*5810*/  IMAD.WIDE.U32 R158, R6, 0x20, R158 ;  /* 0x00000020069e7825 */ /* 0x001fe200078e009e */
[----:B------:R-:W-:-:S02]  /*5820*/  LOP3.LUT P5, RZ, R213, 0xff0000, RZ, 0xc0, !PT ;  /* 0x00ff0000d5ff7812 */ /* 0x000fc400078ac0ff */
[----:B------:R-:W-:Y:S02]  /*5830*/  ISETP.GE.U32.AND.EX P1, PT, R213, 0x1000000, PT, P1 ;  /* 0x01000000d500780c */ /* 0x000fe40003f26110 */
[----:B------:R-:W-:Y:S01]  /*5840*/  FSEL R202, R202, RZ, P6 ;  /* 0x000000ffcaca7208 */ /* 0x000fe20003000000 */
[----:B-1----:R-:W-:Y:S01]  /*5850*/  IMAD.WIDE.U32 R156, R6, 0x10, R156 ;  /* 0x00000010069c7825 */ /* 0x002fe200078e009c */
[----:B------:R-:W-:Y:S01]  /*5860*/  FSEL R204, R204, RZ, P5 ;  /* 0x000000ffcccc7208 */ /* 0x000fe20002800000 */
[----:B------:R1:W-:Y:S01]  /*5870*/  STG.E.128 desc[UR6][R158.64], R80 ;  /* 0x000000509e007986 */ /* 0x0003e2000c101d06 */
[----:B------:R-:W-:Y:S02]  /*5880*/  FSEL R215, R214, RZ, P1 ;  /* 0x000000ffd6d77208 */ /* 0x000fe40000800000 */
[----:B------:R-:W-:Y:S01]  /*5890*/  F2FP.F16.F32.PACK_AB R152, R153, R152 ;  /* 0x000000989998723e */ /* 0x000fe200000000ff */
[----:B------:R1:W-:Y:S01]  /*58a0*/  STG.E.128 desc[UR6][R158.64+0x10], R148 ;  /* 0x000010949e007986 */ /* 0x0003e2000c101d06 */
[----:B------:R-:W-:-:S02]  /*58b0*/  F2FP.F16.F32.PACK_AB R153, R155, R154 ;  /* 0x0000009a9b99723e */ /* 0x000fc400000000ff */
[----:B------:R-:W-:Y:S02]  /*58c0*/  F2FP.F16.F32.PACK_AB R154, R202, R163 ;  /* 0x000000a3ca9a723e */ /* 0x000fe400000000ff */
[----:B------:R-:W-:Y:S02]  /*58d0*/  F2FP.F16.F32.PACK_AB R155, R215, R204 ;  /* 0x000000ccd79b723e */ /* 0x000fe400000000ff */
[----:B------:R-:W-:-:S03]  /*58e0*/  IADD3 R6, PT, PT, R6, 0x20, RZ ;  /* 0x0000002006067810 */ /* 0x000fc60007ffe0ff */
[----:B------:R1:W-:Y:S04]  /*58f0*/  STG.E.128 desc[UR6][R156.64], R152 ;  /* 0x000000989c007986 */ /* 0x0003e8000c101d06 */
.L_x_12246:
[----:B------:R-:W-:Y:S05]  /*5900*/  BSYNC.RECONVERGENT B2 ;  /* 0x0000000000027941 */ /* 0x000fea0003800200 */
.L_x_12245:
        /* <DEDUP_REMOVED lines=22> */
[----:B0-----:R-:W0:Y:S01]  /*5a70*/  LDC.64 R158, c[0x0][0x478] ;  /* 0x00011e00ff9e7b82 */ /* 0x001e220000000a00 */
[----:B------:R-:W-:Y:S01]  /*5a80*/  FSEL R148, R148, RZ, P1 ;  /* 0x000000ff94947208 */ /* 0x000fe20000800000 */
[-C--:B------:R-:W-:Y:S01]  /*5a90*/  FMUL.FTZ R150, R82, R160.reuse ;  /* 0x000000a052967220 */ /* 0x080fe20000410000 */
[----:B------:R-:W-:Y:S01]  /*5aa0*/  FSEL R149, R149, RZ, P4 ;  /* 0x000000ff95957208 */ /* 0x000fe20002000000 */
[----:B------:R-:W-:Y:S01]  /*5ab0*/  FMUL.FTZ R151, R83, R160 ;  /* 0x000000a053977220 */ /* 0x000fe20000410000 */
[----:B------:R-:W-:Y:S01]  /*5ac0*/  LOP3.LUT P4, RZ, R210, 0xff0000, RZ, 0xc0, !PT ;  /* 0x00ff0000d2ff7812 */ /* 0x000fe2000788c0ff */
[----:B------:R-:W-:Y:S01]  /*5ad0*/  FMUL.FTZ R150, R150, UR13 ;  /* 0x0000000d96967c20 */ /* 0x000fe20008410000 */
[----:B------:R-:W-:Y:S01]  /*5ae0*/  F2FP.F16.F32.PACK_AB R152, R149, R148 ;  /* 0x000000949598723e */ /* 0x000fe200000000ff */
[----:B------:R-:W-:Y:S01]  /*5af0*/  FMUL.FTZ R151, R151, UR13 ;  /* 0x0000000d97977c20 */ /* 0x000fe20008410000 */
[-CC-:B------:R-:W-:Y:S01]  /*5b00*/  FFMA.FTZ R149, R9, R161.reuse, R162.reuse ;  /* 0x000000a109957223 */ /* 0x180fe200000100a2 */
[----:B------:R-:W-:Y:S01]  /*5b10*/  LOP3.LUT P1, RZ, R210, 0xff000000, RZ, 0xc0, !PT ;  /* 0xff000000d2ff7812 */ /* 0x000fe2000782c0ff */
[----:B------:R-:W-:Y:S01]  /*5b20*/  FFMA.FTZ R148, R12, R161, R162 ;  /* 0x000000a10c947223 */ /* 0x000fe200000100a2 */
[----:B------:R-:W-:Y:S01]  /*5b30*/  FSEL R153, R150, RZ, P4 ;  /* 0x000000ff96997208 */ /* 0x000fe20002000000 */
[----:B------:R-:W1:Y:S01]  /*5b40*/  LDC.64 R156, c[0x0][0x468] ;  /* 0x00011a00ff9c7b82 */ /* 0x000e620000000a00 */
[----:B------:R-:W-:Y:S01]  /*5b50*/  FADD.FTZ R149, R10, -R149 ;  /* 0x800000950a957221 */ /* 0x000fe20000010000 */
[----:B------:R-:W-:Y:S01]  /*5b60*/  FSEL R154, R151, RZ, P1 ;  /* 0x000000ff979a7208 */ /* 0x000fe20000800000 */
        /* <DEDUP_REMOVED lines=19> */
[----:B0-----:R-:W-:Y:S01]  /*5ca0*/  IMAD.WIDE.U32 R158, R6, 0x20, R158 ;  /* 0x00000020069e7825 */ /* 0x001fe200078e009e */
[----:B------:R-:W-:-:S02]  /*5cb0*/  ISETP.GE.U32.AND.EX P1, PT, R211, 0x1000000, PT, P1 ;  /* 0x01000000d300780c */ /* 0x000fc40003f26110 */
[----:B------:R-:W-:Y:S01]  /*5cc0*/  FSEL R155, R155, RZ, P6 ;  /* 0x000000ff9b9b7208 */ /* 0x000fe20003000000 */
[----:B-1----:R-:W-:Y:S01]  /*5cd0*/  IMAD.WIDE.U32 R156, R6, 0x10, R156 ;  /* 0x00000010069c7825 */ /* 0x002fe200078e009c */
[----:B------:R-:W-:Y:S01]  /*5ce0*/  FSEL R202, R163, RZ, P5 ;  /* 0x000000ffa3ca7208 */ /* 0x000fe20002800000 */
[----:B------:R2:W-:Y:S01]  /*5cf0*/  STG.E.128 desc[UR6][R158.64], R80 ;  /* 0x000000509e007986 */ /* 0x0005e2000c101d06 */
[----:B------:R-:W-:Y:S02]  /*5d00*/  FSEL R204, R204, RZ, P4 ;  /* 0x000000ffcccc7208 */ /* 0x000fe40002000000 */
[----:B------:R-:W-:Y:S01]  /*5d10*/  FSEL R163, R214, RZ, P1 ;  /* 0x000000ffd6a37208 */ /* 0x000fe20000800000 */
[----:B------:R2:W-:Y:S01]  /*5d20*/  STG.E.128 desc[UR6][R158.64+0x10], R148 ;  /* 0x000010949e007986 */ /* 0x0005e2000c101d06 */
[----:B------:R-:W-:Y:S02]  /*5d30*/  F2FP.F16.F32.PACK_AB R153, R154, R153 ;  /* 0x000000999a99723e */ /* 0x000fe400000000ff */
[----:B------:R-:W-:-:S02]  /*5d40*/  F2FP.F16.F32.PACK_AB R154, R202, R155 ;  /* 0x0000009bca9a723e */ /* 0x000fc400000000ff */
[----:B------:R-:W-:Y:S02]  /*5d50*/  F2FP.F16.F32.PACK_AB R155, R163, R204 ;  /* 0x000000cca39b723e */ /* 0x000fe400000000ff */
[----:B------:R-:W-:-:S03]  /*5d60*/  IADD3 R6, PT, PT, R6, 0x20, RZ ;  /* 0x0000002006067810 */ /* 0x000fc60007ffe0ff */
[----:B------:R2:W-:Y:S04]  /*5d70*/  STG.E.128 desc[UR6][R156.64], R152 ;  /* 0x000000989c007986 */ /* 0x0005e8000c101d06 */
.L_x_12248:
[----:B------:R-:W-:Y:S05]  /*5d80*/  BSYNC.RECONVERGENT B2 ;  /* 0x0000000000027941 */ /* 0x000fea0003800200 */
.L_x_12247:
        /* <DEDUP_REMOVED lines=21> */
[----:B0-----:R-:W0:Y:S01]  /*5ee0*/  LDC.64 R158, c[0x0][0x478] ;  /* 0x00011e00ff9e7b82 */ /* 0x001e220000000a00 */
[----:B------:R-:W-:Y:S01]  /*5ef0*/  FADD.FTZ R150, R27, -R150 ;  /* 0x800000961b967221 */ /* 0x000fe20000010000 */
[----:B------:R-:W-:Y:S01]  /*5f00*/  FSEL R83, R83, RZ, P1 ;  /* 0x000000ff53537208 */ /* 0x000fe20000800000 */
[----:B------:R-:W-:Y:S01]  /*5f10*/  FMUL.FTZ R149, R149, UR13 ;  /* 0x0000000d95957c20 */ /* 0x000fe20008410000 */
[----:B------:R-:W-:Y:S01]  /*5f20*/  FSEL R148, R148, RZ, P3 ;  /* 0x000000ff94947208 */ /* 0x000fe20001800000 */
[----:B------:R-:W-:Y:S01]  /*5f30*/  FADD.FTZ R151, R29, -R154 ;  /* 0x8000009a1d977221 */ /* 0x000fe20000010000 */
[----:B------:R-:W-:Y:S01]  /*5f40*/  LOP3.LUT P1, RZ, R206, 0xff0000, RZ, 0xc0, !PT ;  /* 0x00ff0000ceff7812 */ /* 0x000fe2000782c0ff */
[----:B------:R-:W-:Y:S01]  /*5f50*/  FADD.FTZ R154, R30, -R155 ;  /* 0x8000009b1e9a7221 */ /* 0x000fe20000010000 */
[----:B------:R-:W-:Y:S01]  /*5f60*/  F2FP.F16.F32.PACK_AB R152, R148, R83 ;  /* 0x000000539498723e */ /* 0x000fe200000000ff */
[-CC-:B------:R-:W-:Y:S01]  /*5f70*/  FFMA.FTZ R148, R24, R161.reuse, R162.reuse ;  /* 0x000000a118947223 */ /* 0x180fe200000100a2 */
[----:B------:R-:W-:Y:S01]  /*5f80*/  FFMA.FTZ R83, R25, R161, R162 ;  /* 0x000000a119537223 */ /* 0x000fe200000100a2 */
[----:B------:R-:W-:Y:S01]  /*5f90*/  FSEL R153, R149, RZ, P1 ;  /* 0x000000ff95997208 */ /* 0x000fe20000800000 */
[----:B------:R-:W1:Y:S01]  /*5fa0*/  LDC.64 R156, c[0x0][0x468] ;  /* 0x00011a00ff9c7b82 */ /* 0x000e620000000a00 */
        /* <DEDUP_REMOVED lines=31> */
[----:B------:R-:W-:Y:S02]  /*61a0*/  FSEL R163, R214, RZ, P1 ;  /* 0x000000ffd6a37208 */ /* 0x000fe40000800000 */
[----:B------:R-:W-:-:S02]  /*61b0*/  F2FP.F16.F32.PACK_AB R153, R154, R153 ;  /* 0x000000999a99723e */ /* 0x000fc400000000ff */
[----:B------:R-:W-:Y:S02]  /*61c0*/  F2FP.F16.F32.PACK_AB R154, R202, R155 ;  /* 0x0000009bca9a723e */ /* 0x000fe400000000ff */
[----:B------:R-:W-:Y:S02]  /*61d0*/  F2FP.F16.F32.PACK_AB R155, R163, R204 ;  /* 0x000000cca39b723e */ /* 0x000fe400000000ff */
[----:B------:R-:W-:-:S03]  /*61e0*/  IADD3 R6, PT, PT, R6, 0x20, RZ ;  /* 0x0000002006067810 */ /* 0x000fc60007ffe0ff */
[----:B------:R3:W-:Y:S04]  /*61f0*/  STG.E.128 desc[UR6][R156.64], R152 ;  /* 0x000000989c007986 */ /* 0x0007e8000c101d06 */
.L_x_12250:
[----:B------:R-:W-:Y:S05]  /*6200*/  BSYNC.RECONVERGENT B2 ;  /* 0x0000000000027941 */ /* 0x000fea0003800200 */
.L_x_12249:
[----:B------:R-:W-:Y:S05]  /*6210*/  @!P2 BRA `(.L_x_12235) ;  /* 0x000000040010a947 */ /* 0x000fea0003800000 */
[----:B-123--:R-:W1:Y:S01]  /*6220*/  LDC.64 R156, c[0x0][0x478] ;  /* 0x00011e00ff9c7b82 */ /* 0x00ee620000000a00 */
[-CC-:B------:R-:W-:Y:S01]  /*6230*/  FFMA.FTZ R81, R165, R161.reuse, R162.reuse ;  /* 0x000000a1a5517223 */ /* 0x180fe200000100a2 */
[-CC-:B------:R-:W-:Y:S01]  /*6240*/  FFMA.FTZ R80, R168, R161.reuse, R162.reuse ;  /* 0x000000a1a8507223 */ /* 0x180fe200000100a2 */
[-CC-:B------:R-:W-:Y:S01]  /*6250*/  FFMA.FTZ R148, R180, R161.reuse, R162.reuse ;  /* 0x000000a1b4947223 */ /* 0x180fe200000100a2 */
[-CC-:B------:R-:W-:Y:S01]  /*6260*/  FFMA.FTZ R83, R169, R161.reuse, R162.reuse ;  /* 0x000000a1a9537223 */ /* 0x180fe200000100a2 */
[----:B------:R-:W-:Y:S01]  /*6270*/  FADD.FTZ R81, R166, -R81 ;  /* 0x80000051a6517221 */ /* 0x000fe20000010000 */
[-C--:B------:R-:W-:Y:S01]  /*6280*/  FFMA.FTZ R82, R172, R161.reuse, R162 ;  /* 0x000000a1ac527223 */ /* 0x080fe200000100a2 */
[----:B------:R-:W-:Y:S01]  /*6290*/  FADD.FTZ R152, R179, -R148 ;  /* 0x80000094b3987221 */ /* 0x000fe20000010000 */
[----:B0-----:R-:W0:Y:S01]  /*62a0*/  LDC.64 R158, c[0x0][0x468] ;  /* 0x00011a00ff9e7b82 */ /* 0x001e220000000a00 */
[-CC-:B------:R-:W-:Y:S01]  /*62b0*/  FFMA.FTZ R149, R173, R161.reuse, R162.reuse ;  /* 0x000000a1ad957223 */ /* 0x180fe200000100a2 */
[-CC-:B------:R-:W-:Y:S01]  /*62c0*/  FFMA.FTZ R150, R176, R161.reuse, R162.reuse ;  /* 0x000000a1b0967223 */ /* 0x180fe200000100a2 */
[----:B------:R-:W-:Y:S01]  /*62d0*/  FFMA.FTZ R161, R177, R161, R162 ;  /* 0x000000a1b1a17223 */ /* 0x000fe200000100a2 */
[----:B------:R-:W-:Y:S01]  /*62e0*/  FADD.FTZ R83, R170, -R83 ;  /* 0x80000053aa537221 */ /* 0x000fe20000010000 */
[----:B------:R-:W-:Y:S01]  /*62f0*/  FFMA.FTZ R151, R205, R152, R35 ;  /* 0x00000098cd977223 */ /* 0x000fe20000010023 */
[----:B------:R-:W-:Y:S01]  /*6300*/  FADD.FTZ R148, R171, -R82 ;  /* 0x80000052ab947221 */ /* 0x000fe20000010000 */
[----:B------:R-:W-:Y:S01]  /*6310*/  FADD.FTZ R149, R174, -R149 ;  /* 0x80000095ae957221 */ /* 0x000fe20000010000 */
[----:B------:R-:W-:Y:S01]  /*6320*/  FADD.FTZ R150, R175, -R150 ;  /* 0x80000096af967221 */ /* 0x000fe20000010000 */
[----:B------:R-:W-:Y:S01]  /*6330*/  FADD.FTZ R161, R178, -R161 ;  /* 0x800000a1b2a17221 */ /* 0x000fe20000010000 */
[C---:B------:R-:W-:Y:S01]  /*6340*/  FFMA.FTZ R82, R205.reuse, R83, R38 ;  /* 0x00000053cd527223 */ /* 0x040fe20000010026 */
[C---:B------:R-:W-:Y:S01]  /*6350*/  FFMA.FTZ R83, R205.reuse, R148, R39 ;  /* 0x00000094cd537223 */ /* 0x040fe20000010027 */
[C---:B------:R-:W-:Y:S01]  /*6360*/  FFMA.FTZ R148, R205.reuse, R149, R32 ;  /* 0x00000095cd947223 */ /* 0x040fe20000010020 */
[----:B------:R-:W-:Y:S01]  /*6370*/  LOP3.LUT P2, RZ, R208, 0xff00, RZ, 0xc0, !PT ;  /* 0x0000ff00d0ff7812 */ /* 0x000fe2000784c0ff */
[C---:B------:R-:W-:Y:S01]  /*6380*/  FFMA.FTZ R149, R205.reuse, R150, R33 ;  /* 0x00000096cd957223 */ /* 0x040fe20000010021 */
[----:B------:R-:W-:Y:S01]  /*6390*/  FFMA.FTZ R150, R205, R161, R34 ;  /* 0x000000a1cd967223 */ /* 0x000fe20000010022 */
[----:B-1----:R-:W-:-:S04]  /*63a0*/  IMAD.WIDE.U32 R156, R6, 0x20, R156 ;  /* 0x00000020069c7825 */ /* 0x002fc800078e009c */
[-C--:B------:R-:W-:Y:S01]  /*63b0*/  FMUL.FTZ R154, R83, R160.reuse ;  /* 0x000000a0539a7220 */ /* 0x080fe20000410000 */
[-C--:B------:R-:W-:Y:S01]  /*63c0*/  FMUL.FTZ R161, R148, R160.reuse ;  /* 0x000000a094a17220 */ /* 0x080fe20000410000 */
[-C--:B------:R-:W-:Y:S01]  /*63d0*/  FMUL.FTZ R162, R149, R160.reuse ;  /* 0x000000a095a27220 */ /* 0x080fe20000410000 */
[----:B------:R-:W-:Y:S01]  /*63e0*/  FMUL.FTZ R163, R151, R160 ;  /* 0x000000a097a37220 */ /* 0x000fe20000410000 */
[----:B------:R-:W-:Y:S01]  /*63f0*/  LOP3.LUT P3, RZ, R208, 0xff, RZ, 0xc0, !PT ;  /* 0x000000ffd0ff7812 */ /* 0x000fe2000786c0ff */
[----:B------:R-:W-:Y:S01]  /*6400*/  FMUL.FTZ R155, R154, UR13 ;  /* 0x0000000d9a9b7c20 */ /* 0x000fe20008410000 */
[----:B------:R-:W-:Y:S01]  /*6410*/  ISETP.GE.U32.AND P1, PT, R208, RZ, PT ;  /* 0x000000ffd000720c */ /* 0x000fe20003f26070 */
[----:B0-----:R-:W-:-:S04]  /*6420*/  IMAD.WIDE.U32 R158, R6, 0x10, R158 ;  /* 0x00000010069e7825 */ /* 0x001fc800078e009e */
[----:B------:R-:W-:Y:S01]  /*6430*/  FADD.FTZ R6, R167, -R80 ;  /* 0x80000050a7067221 */ /* 0x000fe20000010000 */
[----:B------:R-:W-:Y:S01]  /*6440*/  FFMA.FTZ R80, R205, R81, R36 ;  /* 0x00000051cd507223 */ /* 0x000fe20000010024 */
[----:B------:R-:W-:Y:S01]  /*6450*/  LOP3.LUT P6, RZ, R208, 0xff0000, RZ, 0xc0, !PT ;  /* 0x00ff0000d0ff7812 */ /* 0x000fe200078cc0ff */
[----:B------:R-:W-:Y:S01]  /*6460*/  FMUL.FTZ R161, R161, UR13 ;  /* 0x0000000da1a17c20 */ /* 0x000fe20008410000 */
[----:B------:R-:W-:Y:S01]  /*6470*/  FFMA.FTZ R81, R205, R6, R37 ;  /* 0x00000006cd517223 */ /* 0x000fe20000010025 */
[-C--:B------:R-:W-:Y:S01]  /*6480*/  FMUL.FTZ R6, R80, R160.reuse ;  /* 0x000000a050067220 */ /* 0x080fe20000410000 */
[----:B------:R-:W-:Y:S01]  /*6490*/  LOP3.LUT P5, RZ, R208, 0xff000000, RZ, 0xc0, !PT ;  /* 0xff000000d0ff7812 */ /* 0x000fe200078ac0ff */
[----:B------:R-:W-:Y:S01]  /*64a0*/  FMUL.FTZ R162, R162, UR13 ;  /* 0x0000000da2a27c20 */ /* 0x000fe20008410000 */
[----:B------:R-:W-:Y:S01]  /*64b0*/  FMUL.FTZ R152, R81, R160 ;  /* 0x000000a051987220 */ /* 0x000fe20000410000 */
[----:B------:R-:W-:Y:S01]  /*64c0*/  FMUL.FTZ R6, R6, UR13 ;  /* 0x0000000d06067c20 */ /* 0x000fe20008410000 */
[----:B------:R-:W-:Y:S01]  /*64d0*/  FMUL.FTZ R163, R163, UR13 ;  /* 0x0000000da3a37c20 */ /* 0x000fe20008410000 */
[C---:B------:R-:W-:Y:S01]  /*64e0*/  LOP3.LUT P4, RZ, R209.reuse, 0xff, RZ, 0xc0, !PT ;  /* 0x000000ffd1ff7812 */ /* 0x040fe2000788c0ff */
[----:B------:R-:W-:Y:S01]  /*64f0*/  FMUL.FTZ R152, R152, UR13 ;  /* 0x0000000d98987c20 */ /* 0x000fe20008410000 */
[----:B------:R-:W-:Y:S01]  /*6500*/  ISETP.GE.U32.AND.EX P1, PT, R209, 0x1000000, PT, P1 ;  /* 0x01000000d100780c */ /* 0x000fe20003f26110 */
[----:B------:R0:W-:Y:S01]  /*6510*/  STG.E.128 desc[UR6][R156.64], R80 ;  /* 0x000000509c007986 */ /* 0x0001e2000c101d06 */
[----:B------:R-:W-:-:S02]  /*6520*/  FSEL R6, R6, RZ, P3 ;  /* 0x000000ff06067208 */ /* 0x000fc40001800000 */
[----:B------:R-:W-:Y:S01]  /*6530*/  FSEL R153, R152, RZ, P2 ;  /* 0x000000ff98997208 */ /* 0x000fe20001000000 */
[-C--:B------:R-:W-:Y:S01]  /*6540*/  FMUL.FTZ R152, R82, R160.reuse ;  /* 0x000000a052987220 */ /* 0x080fe20000410000 */
[----:B------:R-:W-:Y:S01]  /*6550*/  FMUL.FTZ R160, R150, R160 ;  /* 0x000000a096a07220 */ /* 0x000fe20000410000 */
[C---:B------:R-:W-:Y:S01]  /*6560*/  LOP3.LUT P3, RZ, R209.reuse, 0xff00, RZ, 0xc0, !PT ;  /* 0x0000ff00d1ff7812 */ /* 0x040fe2000786c0ff */
[----:B------:R0:W-:Y:S01]  /*6570*/  STG.E.128 desc[UR6][R156.64+0x10], R148 ;  /* 0x000010949c007986 */ /* 0x0001e2000c101d06 */
[----:B------:R-:W-:Y:S01]  /*6580*/  FMUL.FTZ R152, R152, UR13 ;  /* 0x0000000d98987c20 */ /* 0x000fe20008410000 */
[----:B------:R-:W-:Y:S01]  /*6590*/  FMUL.FTZ R160, R160, UR13 ;  /* 0x0000000da0a07c20 */ /* 0x000fe20008410000 */
        /* <DEDUP_REMOVED lines=9> */
[----:B------:R-:W-:Y:S02]  /*6630*/  F2FP.F16.F32.PACK_AB R154, R162, R161 ;  /* 0x000000a1a29a723e */ /* 0x000fe400000000ff */
[----:B------:R-:W-:-:S05]  /*6640*/  F2FP.F16.F32.PACK_AB R155, R163, R160 ;  /* 0x000000a0a39b723e */ /* 0x000fca00000000ff */
[----:B------:R0:W-:Y:S02]  /*6650*/  STG.E.128 desc[UR6][R158.64], R152 ;  /* 0x000000989e007986 */ /* 0x0001e4000c101d06 */
.L_x_12235:
[----:B------:R-:W-:Y:S05]  /*6660*/  BSYNC.RECONVERGENT B1 ;  /* 0x0000000000017941 */ /* 0x000fea0003800200 */
.L_x_12221:
[----:B01234-:R-:W0:Y:S02]  /*6670*/  LDC.64 R152, c[0x0][0x380] ;  /* 0x0000e000ff987b82 */ /* 0x01fe240000000a00 */
[----:B0-----:R-:W-:-:S04]  /*6680*/  LEA R5, R152, R5, 0x2 ;  /* 0x0000000598057211 */ /* 0x001fc800078e10ff */
[----:B------:R-:W-:-:S13]  /*6690*/  ISETP.GE.AND P1, PT, R5, R153, PT ;  /* 0x000000990500720c */ /* 0x000fda0003f26270 */
[----:B------:R-:W-:Y:S05]  /*66a0*/  @!P1 BRA `(.L_x_12251) ;  /* 0xffffffa000109947 */ /* 0x000fea000383ffff */
.L_x_12211:
[----:B------:R-:W-:Y:S05]  /*66b0*/  BSYNC B0 ;  /* 0x0000000000007941 */ /* 0x000fea0003800000 */
.L_x_12210:
        /* <DEDUP_REMOVED lines=254> */
.L_x_12220:
        /* <DEDUP_REMOVED lines=8> */
.L_x_12253:
[----:B------:R-:W-:Y:S05]  /*7720*/  BSYNC B1 ;  /* 0x0000000000017941 */ /* 0x000fea0003800000 */
.L_x_12252:
        /* <DEDUP_REMOVED lines=8> */
.L_x_12254:
[----:B------:R-:W-:Y:S01]  /*77b0*/  FADD.FTZ R152, R152, R215 ;  /* 0x000000d798987221 */ /* 0x000fe20000010000 */
[----:B------:R-:W-:-:S04]  /*77c0*/  HFMA2 R163, -RZ, RZ, 0, 1.1920928955078125e-07 ;  /* 0x00000002ffa37431 */ /* 0x000fc800000001ff */
[----:B------:R-:W-:Y:S02]  /*77d0*/  MOV R202, R152 ;  /* 0x0000009800ca7202 */ /* 0x000fe40000000f00 */
[----:B------:R-:W-:-:S07]  /*77e0*/  MOV R153, R162 ;  /* 0x000000a200997202 */ /* 0x000fce0000000f00 */
[----:B------:R-:W-:Y:S05]  /*77f0*/  WARPSYNC.COLLECTIVE R161, `(.L_x_12255) ;  /* 0x00000000a1087348 */ /* 0x000fea0003c00000 */
[----:B------:R0:W1:Y:S02]  /*7800*/  SHFL.BFLY P6, R162, R202, R163, R204 ;  /* 0x0c0000a3caa27389 */ /* 0x00006400000c00cc */
[----:B01----:R-:W-:Y:S05]  /*7810*/  ENDCOLLECTIVE ;  /* 0x000000000000791b */ /* 0x003fea0003800000 */
.L_x_12255:
[----:B------:R-:W-:-:S05]  /*7820*/  FADD.FTZ R153, R153, R214 ;  /* 0x000000d699997221 */ /* 0x000fca0000010000 */
[----:B------:R-:W-:Y:S02]  /*7830*/  MOV R202, R153 ;  /* 0x0000009900ca7202 */ /* 0x000fe40000000f00 */
[----:B------:R-:W-:-:S07]  /*7840*/  MOV R155, R162 ;  /* 0x000000a2009b7202 */ /* 0x000fce0000000f00 */
[----:B------:R-:W-:Y:S05]  /*7850*/  WARPSYNC.COLLECTIVE R161, `(.L_x_12256) ;  /* 0x00000000a1087348 */ /* 0x000fea0003c00000 */
[----:B------:R0:W1:Y:S02]  /*7860*/  SHFL.BFLY P6, R162, R202, R163, R204 ;  /* 0x0c0000a3caa27389 */ /* 0x00006400000c00cc */
[----:B01----:R-:W-:Y:S05]  /*7870*/  ENDCOLLECTIVE ;  /* 0x000000000000791b */ /* 0x003fea0003800000 */
.L_x_12256:
[----:B------:R-:W-:Y:S01]  /*7880*/  FADD.FTZ R155, R152, R155 ;  /* 0x0000009b989b7221 */ /* 0x000fe20000010000 */
[----:B------:R-:W-:-:S04]  /*7890*/  HFMA2 R163, -RZ, RZ, 0, 2.384185791015625e-07 ;  /* 0x00000004ffa37431 */ /* 0x000fc800000001ff */
[----:B------:R-:W-:Y:S02]  /*78a0*/  MOV R202, R155 ;  /* 0x0000009b00ca7202 */ /* 0x000fe40000000f00 */
[----:B------:R-:W-:-:S07]  /*78b0*/  MOV R154, R162 ;  /* 0x000000a2009a7202 */ /* 0x000fce0000000f00 */
[----:B------:R-:W-:Y:S05]  /*78c0*/  WARPSYNC.COLLECTIVE R161, `(.L_x_12257) ;  /* 0x00000000a1087348 */ /* 0x000fea0003c00000 */
[----:B------:R0:W1:Y:S02]  /*78d0*/  SHFL.BFLY P6, R162, R202, R163, R204 ;  /* 0x0c0000a3caa27389 */ /* 0x00006400000c00cc */
[----:B01----:R-:W-:Y:S05]  /*78e0*/  ENDCOLLECTIVE ;  /* 0x000000000000791b */ /* 0x003fea0003800000 */
.L_x_12257:
[----:B------:R-:W-:-:S05]  /*78f0*/  FADD.FTZ R154, R153, R154 ;  /* 0x0000009a999a7221 */ /* 0x000fca0000010000 */
[----:B------:R-:W-:Y:S02]  /*7900*/  MOV R202, R154 ;  /* 0x0000009a00ca7202 */ /* 0x000fe40000000f00 */
[----:B------:R-:W-:-:S07]  /*7910*/  MOV R156, R162 ;  /* 0x000000a2009c7202 */ /* 0x000fce0000000f00 */
[----:B------:R-:W-:Y:S05]  /*7920*/  WARPSYNC.COLLECTIVE R161, `(.L_x_12258) ;  /* 0x00000000a1087348 */ /* 0x000fea0003c00000 */
[----:B------:R0:W1:Y:S02]  /*7930*/  SHFL.BFLY P6, R162, R202, R163, R204 ;  /* 0x0c0000a3caa27389 */ /* 0x00006400000c00cc */
[----:B01----:R-:W-:Y:S05]  /*7940*/  ENDCOLLECTIVE ;  /* 0x000000000000791b */ /* 0x003fea0003800000 */
.L_x_12258:
[----:B------:R-:W-:Y:S01]  /*7950*/  FADD.FTZ R156, R155, R156 ;  /* 0x0000009c9b9c7221 */ /* 0x000fe20000010000 */
[----:B------:R-:W-:-:S04]  /*7960*/  HFMA2 R163, -RZ, RZ, 0, 4.76837158203125e-07 ;  /* 0x00000008ffa37431 */ /* 0x000fc800000001ff */
[----:B------:R-:W-:Y:S02]  /*7970*/  MOV R202, R156 ;  /* 0x0000009c00ca7202 */ /* 0x000fe40000000f00 */
[----:B------:R-:W-:-:S07]  /*7980*/  MOV R157, R162 ;  /* 0x000000a2009d7202 */ /* 0x000fce0000000f00 */
[----:B------:R-:W-:Y:S05]  /*7990*/  WARPSYNC.COLLECTIVE R161, `(.L_x_12259) ;  /* 0x00000000a1087348 */ /* 0x000fea0003c00000 */
[----:B------:R0:W1:Y:S02]  /*79a0*/  SHFL.BFLY P6, R162, R202, R163, R204 ;  /* 0x0c0000a3caa27389 */ /* 0x00006400000c00cc */
[----:B01----:R-:W-:Y:S05]  /*79b0*/  ENDCOLLECTIVE ;  /* 0x000000000000791b */ /* 0x003fea0003800000 */
.L_x_12259:
[----:B------:R-:W-:-:S05]  /*79c0*/  FADD.FTZ R157, R154, R157 ;  /* 0x0000009d9a9d7221 */ /* 0x000fca0000010000 */
[----:B------:R-:W-:Y:S02]  /*79d0*/  MOV R202, R157 ;  /* 0x0000009d00ca7202 */ /* 0x000fe40000000f00 */
[----:B------:R-:W-:-:S07]  /*79e0*/  MOV R159, R162 ;  /* 0x000000a2009f7202 */ /* 0x000fce0000000f00 */
[----:B------:R-:W-:Y:S05]  /*79f0*/  WARPSYNC.COLLECTIVE R161, `(.L_x_12260) ;  /* 0x00000000a1087348 */ /* 0x000fea0003c00000 */
[----:B------:R0:W1:Y:S02]  /*7a00*/  SHFL.BFLY P6, R162, R202, R163, R204 ;  /* 0x0c0000a3caa27389 */ /* 0x00006400000c00cc */
[----:B01----:R-:W-:Y:S05]  /*7a10*/  ENDCOLLECTIVE ;  /* 0x000000000000791b */ /* 0x003fea0003800000 */
.L_x_12260:
[----:B------:R-:W-:Y:S01]  /*7a20*/  FADD.FTZ R159, R156, R159 ;  /* 0x0000009f9c9f7221 */ /* 0x000fe20000010000 */
[----:B------:R-:W-:-:S04]  /*7a30*/  HFMA2 R163, -RZ, RZ, 0, 9.5367431640625e-07 ;  /* 0x00000010ffa37431 */ /* 0x000fc800000001ff */
[----:B------:R-:W-:Y:S02]  /*7a40*/  MOV R202, R159 ;  /* 0x0000009f00ca7202 */ /* 0x000fe40000000f00 */
[----:B------:R-:W-:-:S07]  /*7a50*/  MOV R158, R162 ;  /* 0x000000a2009e7202 */ /* 0x000fce0000000f00 */
[----:B------:R-:W-:Y:S05]  /*7a60*/  WARPSYNC.COLLECTIVE R161, `(.L_x_12261) ;  /* 0x00000000a1087348 */ /* 0x000fea0003c00000 */
[----:B------:R0:W1:Y:S02]  /*7a70*/  SHFL.BFLY P6, R162, R202, R163, R204 ;  /* 0x0c0000a3caa27389 */ /* 0x00006400000c00cc */
[----:B01----:R-:W-:Y:S05]  /*7a80*/  ENDCOLLECTIVE ;  /* 0x000000000000791b */ /* 0x003fea0003800000 */
.L_x_12261:
[----:B------:R-:W-:-:S05]  /*7a90*/  FADD.FTZ R158, R157, R158 ;  /* 0x0000009e9d9e7221 */ /* 0x000fca0000010000 */
[----:B------:R-:W-:Y:S02]  /*7aa0*/  MOV R202, R158 ;  /* 0x0000009e00ca7202 */ /* 0x000fe40000000f00 */
[----:B------:R-:W-:-:S07]  /*7ab0*/  MOV R152, R162 ;  /* 0x000000a200987202 */ /* 0x000fce0000000f00 */
[----:B------:R-:W-:Y:S05]  /*7ac0*/  WARPSYNC.COLLECTIVE R161, `(.L_x_12262) ;  /* 0x00000000a1087348 */ /* 0x000fea0003c00000 */
[----:B------:R0:W1:Y:S02]  /*7ad0*/  SHFL.BFLY P6, R162, R202, R163, R204 ;  /* 0x0c0000a3caa27389 */ /* 0x00006400000c00cc */
[----:B01----:R-:W-:Y:S05]  /*7ae0*/  ENDCOLLECTIVE ;  /* 0x000000000000791b */ /* 0x003fea0003800000 */
.L_x_12262:
[----:B------:R-:W-:Y:S01]  /*7af0*/  MOV R153, R162 ;  /* 0x000000a200997202 */ /* 0x000fe20000000f00 */
[----:B------:R-:W-:Y:S06]  /*7b00*/  BRA `(.L_x_12263) ;  /* 0xffffffa400707947 */ /* 0x000fec000383ffff */
.L_x_12264:
        /* <DEDUP_REMOVED lines=15> */
.L_x_20074:


//--------------------- .text._ZN10layer_norm13ln_bwd_kernelINS_13Kernel_traitsI6__halfS2_fS2_fjLj1024ELj1ELj4ELj1ELj16ENS_18Kernel_traits_baseILj1024ES2_S2_fS2_fjLj128EEEEELb1ELb0ELb0ELb1EEEvNS_9BwdParamsE --------------------------
	.section	.text._ZN10layer_norm13ln_bwd_kernelINS_13Kernel_traitsI6__halfS2_fS2_fjLj1024ELj1ELj4ELj1ELj16ENS_18Kernel_traits_baseILj1024ES2_S2_fS2_fjLj128EEEEELb1ELb0ELb0ELb1EEEvNS_9BwdParamsE,"ax",@progbits
	.align	128
        .global         _ZN10layer_norm13ln_bwd_kernelINS_13Kernel_traitsI6__halfS2_fS2_fjLj1024ELj1ELj4ELj1ELj16ENS_18Kernel_traits_baseILj1024ES2_S2_fS2_fjLj128EEEEELb1ELb0ELb0ELb1EEEvNS_9BwdParamsE
        .type           _ZN10layer_norm13ln_bwd_kernelINS_13Kernel_traitsI6__halfS2_fS2_fjLj1024ELj1ELj4ELj1ELj16ENS_18Kernel_traits_baseILj1024ES2_S2_fS2_fjLj128EEEEELb1ELb0ELb0ELb1EEEvNS_9BwdParamsE,@function
        .size           _ZN10layer_norm13ln_bwd_kernelINS_13Kernel_traitsI6__halfS2_fS2_fjLj1024ELj1ELj4ELj1ELj16ENS_18Kernel_traits_baseILj1024ES2_S2_fS2_fjLj128EEEEELb1ELb0ELb0ELb1EEEvNS_9BwdParamsE,(.L_x_20075 - _ZN10layer_norm13ln_bwd_kernelINS_13Kernel_traitsI6__halfS2_fS2_fjLj1024ELj1ELj4ELj1ELj16ENS_18Kernel_traits_baseILj1024ES2_S2_fS2_fjLj128EEEEELb1ELb0ELb0ELb1EEEvNS_9BwdParamsE)
        .other          _ZN10layer_norm13ln_bwd_kernelINS_13Kernel_traitsI6__halfS2_fS2_fjLj1024ELj1ELj4ELj1ELj16ENS_18Kernel_traits_baseILj1024ES2_S2_fS2_fjLj128EEEEELb1ELb0ELb0ELb1EEEvNS_9BwdParamsE,@"STO_CUDA_ENTRY STV_DEFAULT"
_ZN10layer_norm13ln_bwd_kernelINS_13Kernel_traitsI6__halfS2_fS2_fjLj1024ELj1ELj4ELj1ELj16ENS_18Kernel_traits_baseILj1024ES2_S2_fS2_fjLj128EEEEELb1ELb0ELb0ELb1EEEvNS_9BwdParamsE:
.text._ZN10layer_norm13ln_bwd_kernelINS_13Kernel_traitsI6__halfS2_fS2_fjLj1024ELj1ELj4ELj1ELj16ENS_18Kernel_traits_baseILj1024ES2_S2_fS2_fjLj128EEEEELb1ELb0ELb0ELb1EEEvNS_9BwdParamsE:
        /* <DEDUP_REMOVED lines=52> */
[----:B0-----:R-:W-:-:S05]  /*0340*/  IMAD.WIDE.U32 R2, R0, 0x10, R2 ;  /* 0x0000001000027825 */ /* 0x001fca00078e0002 */
[----:B------:R-:W3:Y:S04]  /*0350*/  LDG.E.128 R16, desc[UR6][R2.64] ;  /* 0x0000000602107981 */ /* 0x000ee8000c1e1d00 */
[----:B------:R-:W4:Y:S04]  /*0360*/  LDG.E.128 R12, desc[UR6][R2.64+0x200] ;  /* 0x00020006020c7981 */ /* 0x000f28000c1e1d00 */
[----:B------:R-:W5:Y:S04]  /*0370*/  LDG.E.128 R8, desc[UR6][R2.64+0x400] ;  /* 0x0004000602087981 */ /* 0x000f68000c1e1d00 */
[----:B------:R0:W2:Y:S01]  /*0380*/  LDG.E.128 R4, desc[UR6][R2.64+0x600] ;  /* 0x0006000602047981 */ /* 0x0000a2000c1e1d00 */
        /* <DEDUP_REMOVED lines=9> */
[----:B0-----:R-:W-:-:S02]  /*0420*/  CS2R R2, SRZ ;  /* 0x0000000000027805 */ /* 0x001fc4000001ff00 */
        /* <DEDUP_REMOVED lines=17> */
[----:B------:R-:W-:Y:S01]  /*0540*/  MOV R180, RZ ;  /* 0x000000ff00b47202 */ /* 0x000fe20000000f00 */
[----:B---3--:R-:W-:-:S02]  /*0550*/  HADD2.F32 R186, -RZ, R16.H0_H0 ;  /* 0x20000010ffba7230 */ /* 0x008fc40000004100 */
[----:B------:R-:W-:Y:S02]  /*0560*/  HADD2.F32 R185, -RZ, R16.H1_H1 ;  /* 0x30000010ffb97230 */ /* 0x000fe40000004100 */
[--C-:B------:R-:W-:Y:S02]  /*0570*/  HADD2.F32 R184, -RZ, R17.reuse.H0_H0 ;  /* 0x20000011ffb87230 */ /* 0x100fe40000004100 */
[----:B------:R-:W-:Y:S01]  /*0580*/  HADD2.F32 R183, -RZ, R17.H1_H1 ;  /* 0x30000011ffb77230 */ /* 0x000fe20000004100 */
[----:B------:R-:W-:Y:S01]  /*0590*/  CS2R R16, SRZ ;  /* 0x0000000000107805 */ /* 0x000fe2000001ff00 */
[--C-:B------:R-:W-:Y:S02]  /*05a0*/  HADD2.F32 R182, -RZ, R18.reuse.H0_H0 ;  /* 0x20000012ffb67230 */ /* 0x100fe40000004100 */
[----:B------:R-:W-:Y:S02]  /*05b0*/  HADD2.F32 R181, -RZ, R18.H1_H1 ;  /* 0x30000012ffb57230 */ /* 0x000fe40000004100 */
[----:B------:R-:W-:-:S02]  /*05c0*/  HADD2.F32 R153, -RZ, R19.H0_H0 ;  /* 0x20000013ff997230 */ /* 0x000fc40000004100 */
[----:B------:R-:W-:Y:S01]  /*05d0*/  HADD2.F32 R154, -RZ, R19.H1_H1 ;  /* 0x30000013ff9a7230 */ /* 0x000fe20000004100 */
[----:B------:R-:W-:Y:S01]  /*05e0*/  CS2R R18, SRZ ;  /* 0x0000000000127805 */ /* 0x000fe2000001ff00 */
[--C-:B----4-:R-:W-:Y:S02]  /*05f0*/  HADD2.F32 R155, -RZ, R12.reuse.H0_H0 ;  /* 0x2000000cff9b7230 */ /* 0x110fe40000004100 */
[----:B------:R-:W-:Y:S02]  /*0600*/  HADD2.F32 R156, -RZ, R12.H1_H1 ;  /* 0x3000000cff9c7230 */ /* 0x000fe40000004100 */
[--C-:B------:R-:W-:Y:S02]  /*0610*/  HADD2.F32 R157, -RZ, R13.reuse.H0_H0 ;  /* 0x2000000dff9d7230 */ /* 0x100fe40000004100 */
[----:B------:R-:W-:Y:S01]  /*0620*/  HADD2.F32 R158, -RZ, R13.H1_H1 ;  /* 0x3000000dff9e7230 */ /* 0x000fe20000004100 */
[----:B------:R-:W-:Y:S01]  /*0630*/  CS2R R12, SRZ ;  /* 0x00000000000c7805 */ /* 0x000fe2000001ff00 */
[----:B------:R-:W-:-:S02]  /*0640*/  HADD2.F32 R159, -RZ, R14.H0_H0 ;  /* 0x2000000eff9f7230 */ /* 0x000fc40000004100 */
[----:B------:R-:W-:Y:S02]  /*0650*/  HADD2.F32 R160, -RZ, R14.H1_H1 ;  /* 0x3000000effa07230 */ /* 0x000fe40000004100 */
[--C-:B------:R-:W-:Y:S02]  /*0660*/  HADD2.F32 R161, -RZ, R15.reuse.H0_H0 ;  /* 0x2000000fffa17230 */ /* 0x100fe40000004100 */
[----:B------:R-:W-:Y:S01]  /*0670*/  HADD2.F32 R162, -RZ, R15.H1_H1 ;  /* 0x3000000fffa27230 */ /* 0x000fe20000004100 */
[----:B------:R-:W-:Y:S01]  /*0680*/  CS2R R14, SRZ ;  /* 0x00000000000e7805 */ /* 0x000fe2000001ff00 */
[--C-:B-----5:R-:W-:Y:S02]  /*0690*/  HADD2.F32 R163, -RZ, R8.reuse.H0_H0 ;  /* 0x20000008ffa37230 */ /* 0x120fe40000004100 */
[----:B------:R-:W-:Y:S02]  /*06a0*/  HADD2.F32 R164, -RZ, R8.H1_H1 ;  /* 0x30000008ffa47230 */ /* 0x000fe40000004100 */
[----:B------:R-:W-:-:S02]  /*06b0*/  HADD2.F32 R165, -RZ, R9.H0_H0 ;  /* 0x20000009ffa57230 */ /* 0x000fc40000004100 */
[----:B------:R-:W-:Y:S01]  /*06c0*/  HADD2.F32 R166, -RZ, R9.H1_H1 ;  /* 0x30000009ffa67230 */ /* 0x000fe20000004100 */
[----:B------:R-:W-:Y:S01]  /*06d0*/  CS2R R8, SRZ ;  /* 0x0000000000087805 */ /* 0x000fe2000001ff00 */
[--C-:B------:R-:W-:Y:S02]  /*06e0*/  HADD2.F32 R167, -RZ, R10.reuse.H0_H0 ;  /* 0x2000000affa77230 */ /* 0x100fe40000004100 */
[----:B------:R-:W-:Y:S02]  /*06f0*/  HADD2.F32 R168, -RZ, R10.H1_H1 ;  /* 0x3000000affa87230 */ /* 0x000fe40000004100 */
[--C-:B------:R-:W-:Y:S02]  /*0700*/  HADD2.F32 R169, -RZ, R11.reuse.H0_H0 ;  /* 0x2000000bffa97230 */ /* 0x100fe40000004100 */
[----:B------:R-:W-:Y:S01]  /*0710*/  HADD2.F32 R170, -RZ, R11.H1_H1 ;  /* 0x3000000bffaa7230 */ /* 0x000fe20000004100 */
[----:B------:R-:W-:Y:S01]  /*0720*/  CS2R R10, SRZ ;  /* 0x00000000000a7805 */ /* 0x000fe2000001ff00 */
[----:B--2---:R-:W-:-:S02]  /*0730*/  HADD2.F32 R171, -RZ, R4.H0_H0 ;  /* 0x20000004ffab7230 */ /* 0x004fc40000004100 */
        /* <DEDUP_REMOVED lines=8> */
[----:B------:R-:W-:-:S07]  /*07c0*/  CS2R R6, SRZ ;  /* 0x0000000000067805 */ /* 0x000fce000001ff00 */
.L_x_12280:
        /* <DEDUP_REMOVED lines=10> */
[----:B-1----:R-:W-:Y:S01]  /*0870*/  @P0 IMAD.WIDE R104, R187, 0x2, R104 ;  /* 0x00000002bb680825 */ /* 0x002fe200078e0268 */
[C---:B------:R-:W-:Y:S01]  /*0880*/  IADD3 R203, PT, PT, R205.reuse, 0x20, RZ ;  /* 0x00000020cdcb7810 */ /* 0x040fe20007ffe0ff */
[----:B------:R-:W4:Y:S01]  /*0890*/  LDG.E R202, desc[UR6][R102.64] ;  /* 0x0000000666ca7981 */ /* 0x000f22000c1e1900 */
[C---:B------:R-:W-:Y:S02]  /*08a0*/  IADD3 R199, PT, PT, R205.reuse, 0x40, RZ ;  /* 0x00000040cdc77810 */ /* 0x040fe40007ffe0ff */
[C---:B------:R-:W-:Y:S01]  /*08b0*/  IADD3 R198, PT, PT, R205.reuse, 0x60, RZ ;  /* 0x00000060cdc67810 */ /* 0x040fe20007ffe0ff */
[----:B------:R-:W4:Y:S01]  /*08c0*/  @P0 LDG.E.U16 R204, desc[UR6][R104.64] ;  /* 0x0000000668cc0981 */ /* 0x000f22000c1e1500 */
[----:B--2---:R-:W-:-:S04]  /*08d0*/  IMAD.WIDE.U32 R116, R205, 0x20, R206 ;  /* 0x00000020cd747825 */ /* 0x004fc800078e00ce */
[----:B------:R-:W-:Y:S01]  /*08e0*/  IMAD.WIDE.U32 R130, R203, 0x20, R206 ;  /* 0x00000020cb827825 */ /* 0x000fe200078e00ce */
[----:B------:R-:W2:Y:S03]  /*08f0*/  LDG.E.128 R84, desc[UR6][R116.64] ;  /* 0x0000000674547981 */ /* 0x000ea6000c1e1d00 */
[----:B---3--:R-:W-:Y:S01]  /*0900*/  IMAD.WIDE.U32 R88, R205, 0x10, R128 ;  /* 0x00000010cd587825 */ /* 0x008fe200078e0080 */
[----:B------:R-:W3:Y:S03]  /*0910*/  LDG.E.128 R92, desc[UR6][R116.64+0x10] ;  /* 0x00001006745c7981 */ /* 0x000ee6000c1e1d00 */
[----:B------:R-:W-:Y:S01]  /*0920*/  IMAD.WIDE.U32 R190, R199, 0x20, R206 ;  /* 0x00000020c7be7825 */ /* 0x000fe200078e00ce */
[----:B------:R-:W3:Y:S03]  /*0930*/  LDG.E.128 R96, desc[UR6][R130.64] ;  /* 0x0000000682607981 */ /* 0x000ee6000c1e1d00 */
[----:B0-----:R-:W-:Y:S01]  /*0940*/  IMAD.WIDE R200, R187, 0x4, R188 ;  /* 0x00000004bbc87825 */ /* 0x001fe200078e02bc */
[----:B------:R-:W3:Y:S01]  /*0950*/  LDG.E.128 R88, desc[UR6][R88.64] ;  /* 0x0000000658587981 */ /* 0x000ee2000c1e1d00 */
[----:B------:R-:W-:Y:S01]  /*0960*/  ISETP.NE.U32.AND P1, PT, RZ, UR12, PT ;  /* 0x0000000cff007c0c */ /* 0x000fe2000bf25070 */
[----:B------:R-:W0:Y:S01]  /*0970*/  LDC.64 R188, c[0x0][0x3b0] ;  /* 0x0000ec00ffbc7b82 */ /* 0x000e220000000a00 */
[----:B------:R-:W-:Y:S01]  /*0980*/  IMAD.WIDE.U32 R206, R198, 0x20, R206 ;  /* 0x00000020c6ce7825 */ /* 0x000fe200078e00ce */
[----:B------:R-:W3:Y:S04]  /*0990*/  LDG.E.128 R108, desc[UR6][R190.64] ;  /* 0x00000006be6c7981 */ /* 0x000ee8000c1e1d00 */
[----:B------:R-:W3:Y:S04]  /*09a0*/  LDG.E R201, desc[UR6][R200.64] ;  /* 0x00000006c8c97981 */ /* 0x000ee8000c1e1900 */
[----:B------:R-:W3:Y:S01]  /*09b0*/  LDG.E.128 R124, desc[UR6][R206.64+0x10] ;  /* 0x00001006ce7c7981 */ /* 0x000ee2000c1e1d00 */
[----:B------:R-:W-:-:S03]  /*09c0*/  IMAD.WIDE.U32 R100, R203, 0x10, R128 ;  /* 0x00000010cb647825 */ /* 0x000fc600078e0080 */
[----:B------:R-:W3:Y:S01]  /*09d0*/  LDG.E.128 R104, desc[UR6][R130.64+0x10] ;  /* 0x0000100682687981 */ /* 0x000ee2000c1e1d00 */
[----:B------:R-:W-:-:S03]  /*09e0*/  IMAD.WIDE.U32 R112, R199, 0x10, R128 ;  /* 0x00000010c7707825 */ /* 0x000fc600078e0080 */
[----:B------:R-:W3:Y:S04]  /*09f0*/  LDG.E.128 R100, desc[UR6][R100.64] ;  /* 0x0000000664647981 */ /* 0x000ee8000c1e1d00 */
[----:B------:R1:W3:Y:S04]  /*0a00*/  LDG.E.128 R116, desc[UR6][R190.64+0x10] ;  /* 0x00001006be747981 */ /* 0x0002e8000c1e1d00 */
[----:B------:R0:W3:Y:S04]  /*0a10*/  LDG.E.128 R120, desc[UR6][R206.64] ;  /* 0x00000006ce787981 */ /* 0x0000e8000c1e1d00 */
[----:B------:R-:W3:Y:S01]  /*0a20*/  LDG.E.128 R112, desc[UR6][R112.64] ;  /* 0x0000000670707981 */ /* 0x000ee2000c1e1d00 */
[----:B------:R-:W-:Y:S01]  /*0a30*/  IMAD.WIDE.U32 R128, R198, 0x10, R128 ;  /* 0x00000010c6807825 */ /* 0x000fe200078e0080 */
[----:B------:R-:W-:-:S05]  /*0a40*/  ISETP.NE.AND.EX P1, PT, RZ, UR13, PT, P1 ;  /* 0x0000000dff007c0c */ /* 0x000fca000bf25310 */
[----:B------:R-:W3:Y:S08]  /*0a50*/  LDG.E.128 R128, desc[UR6][R128.64] ;  /* 0x0000000680807981 */ /* 0x000ef0000c1e1d00 */
        /* <DEDUP_REMOVED lines=27> */
[----:B----4-:R-:W-:Y:S01]  /*0c10*/  FSEL R202, R202, RZ, !P2 ;  /* 0x000000ffcaca7208 */ /* 0x010fe20005000000 */
[----:B------:R-:W-:-:S04]  /*0c20*/  @P0 HADD2.F32 R200, -RZ, R204.H0_H0 ;  /* 0x200000ccffc80230 */ /* 0x000fc80000004100 */
[C---:B--2---:R-:W-:Y:S01]  /*0c30*/  FADD.FTZ R204, -R202.reuse, R84 ;  /* 0x00000054cacc7221 */ /* 0x044fe20000010100 */
[C---:B------:R-:W-:Y:S01]  /*0c40*/  FADD.FTZ R84, -R202.reuse, R85 ;  /* 0x00000055ca547221 */ /* 0x040fe20000010100 */
[C---:B0-----:R-:W-:Y:S01]  /*0c50*/  FADD.FTZ R196, -R202.reuse, R87 ;  /* 0x00000057cac47221 */ /* 0x041fe20000010100 */
[C---:B---3--:R-:W-:Y:S01]  /*0c60*/  FADD.FTZ R210, -R202.reuse, R93 ;  /* 0x0000005dcad27221 */ /* 0x048fe20000010100 */
[C---:B------:R-:W-:Y:S01]  /*0c70*/  FADD.FTZ R86, -R202.reuse, R86 ;  /* 0x00000056ca567221 */ /* 0x040fe20000010100 */
[----:B------:R-:W-:Y:S01]  /*0c80*/  FADD.FTZ R212, -R202, R95 ;  /* 0x0000005fcad47221 */ /* 0x000fe20000010100 */
[--C-:B------:R-:W-:Y:S02]  /*0c90*/  HADD2.F32 R87, -RZ, R88.reuse.H0_H0 ;  /* 0x20000058ff577230 */ /* 0x100fe40000004100 */
[----:B------:R-:W-:Y:S02]  /*0ca0*/  HADD2.F32 R88, -RZ, R88.H1_H1 ;  /* 0x30000058ff587230 */ /* 0x000fe40000004100 */
[----:B------:R-:W-:-:S02]  /*0cb0*/  HADD2.F32 R197, -RZ, R89.H0_H0 ;  /* 0x20000059ffc57230 */ /* 0x000fc40000004100 */
[----:B-1----:R-:W-:Y:S02]  /*0cc0*/  HADD2.F32 R208, -RZ, R89.H1_H1 ;  /* 0x30000059ffd07230 */ /* 0x002fe40000004100 */
[C---:B------:R-:W-:Y:S01]  /*0cd0*/  FMUL.FTZ R85, R201.reuse, R204 ;  /* 0x000000ccc9557220 */ /* 0x040fe20000410000 */
[--C-:B------:R-:W-:Y:S02]  /*0ce0*/  HADD2.F32 R89, -RZ, R90.reuse.H1_H1 ;  /* 0x3000005aff597230 */ /* 0x100fe40000004100 */
        /* <DEDUP_REMOVED lines=13> */
[----:B------:R-:W-:Y:S01]  /*0dc0*/  FMUL.FTZ R89, R201, R212 ;  /* 0x000000d4c9597220 */ /* 0x000fe20000410000 */
[----:B------:R-:W-:Y:S01]  /*0dd0*/  FADD.FTZ R212, RZ, R248 ;  /* 0x000000f8ffd47221 */ /* 0x000fe20000010000 */
[----:B------:R-:W-:Y:S01]  /*0de0*/  FFMA.FTZ R209, R85, R248, RZ ;  /* 0x000000f855d17223 */ /* 0x000fe200000100ff */
[----:B------:R-:W-:Y:S01]  /*0df0*/  FADD.FTZ R148, R197, R148 ;  /* 0x00000094c5947221 */ /* 0x000fe20000010000 */
[-C--:B------:R-:W-:Y:S01]  /*0e00*/  FFMA.FTZ R149, R86, R197.reuse, R149 ;  /* 0x000000c556957223 */ /* 0x080fe20000010095 */
[----:B------:R-:W-:Y:S01]  /*0e10*/  FMUL.FTZ R197, R184, R197 ;  /* 0x000000c5b8c57220 */ /* 0x000fe20000410000 */
[----:B------:R-:W-:Y:S01]  /*0e20*/  FADD.FTZ R212, R212, R87 ;  /* 0x00000057d4d47221 */ /* 0x000fe20000010000 */
[----:B------:R-:W-:Y:S01]  /*0e30*/  FADD.FTZ R92, -R202, R92 ;  /* 0x0000005cca5c7221 */ /* 0x000fe20000010100 */
[----:B------:R-:W-:Y:S01]  /*0e40*/  FFMA.FTZ R209, R84, R87, R209 ;  /* 0x0000005754d17223 */ /* 0x000fe200000100d1 */
[----:B------:R-:W-:-:S02]  /*0e50*/  HADD2.F32 R206, -RZ, R90.H0_H0 ;  /* 0x2000005affce7230 */ /* 0x000fc40000004100 */
[C---:B------:R-:W-:Y:S01]  /*0e60*/  FADD.FTZ R214, -R202.reuse, R97 ;  /* 0x00000061cad67221 */ /* 0x040fe20000010100 */
[C---:B------:R-:W-:Y:S01]  /*0e70*/  FADD.FTZ R216, -R202.reuse, R99 ;  /* 0x00000063cad87221 */ /* 0x040fe20000010100 */
[C---:B------:R-:W-:Y:S01]  /*0e80*/  FADD.FTZ R228, -R202.reuse, R111 ;  /* 0x0000006fcae47221 */ /* 0x040fe20000010100 */
[--C-:B------:R-:W-:Y:S02]  /*0e90*/  HADD2.F32 R218, -RZ, R100.reuse.H0_H0 ;  /* 0x20000064ffda7230 */ /* 0x100fe40000004100 */
[----:B------:R-:W-:Y:S01]  /*0ea0*/  FADD.FTZ R106, -R202, R106 ;  /* 0x0000006aca6a7221 */ /* 0x000fe20000010100 */
[----:B------:R-:W-:Y:S02]  /*0eb0*/  HADD2.F32 R93, -RZ, R100.H1_H1 ;  /* 0x30000064ff5d7230 */ /* 0x000fe40000004100 */
[----:B------:R-:W-:Y:S01]  /*0ec0*/  FMUL.FTZ R111, R183, R208 ;  /* 0x000000d0b76f7220 */ /* 0x000fe20000410000 */
[----:B------:R-:W-:Y:S01]  /*0ed0*/  FADD.FTZ R212, R212, R197 ;  /* 0x000000c5d4d47221 */ /* 0x000fe20000010000 */
[----:B------:R-:W-:-:S02]  /*0ee0*/  HADD2.F32 R100, -RZ, R101.H0_H0 ;  /* 0x20000065ff647230 */ /* 0x000fc40000004100 */
[C---:B------:R-:W-:Y:S01]  /*0ef0*/  FMUL.FTZ R196, R201.reuse, R196 ;  /* 0x000000c4c9c47220 */ /* 0x040fe20000410000 */
[----:B------:R-:W-:Y:S01]  /*0f00*/  FMUL.FTZ R92, R201, R92 ;  /* 0x0000005cc95c7220 */ /* 0x000fe20000410000 */
[----:B------:R-:W-:Y:S01]  /*0f10*/  FFMA.FTZ R209, R86, R197, R209 ;  /* 0x000000c556d17223 */ /* 0x000fe200000100d1 */
[C---:B------:R-:W-:Y:S01]  /*0f20*/  FADD.FTZ R96, -R202.reuse, R96 ;  /* 0x00000060ca607221 */ /* 0x040fe20000010100 */
[C---:B------:R-:W-:Y:S01]  /*0f30*/  FADD.FTZ R98, -R202.reuse, R98 ;  /* 0x00000062ca627221 */ /* 0x040fe20000010100 */
[----:B------:R-:W-:Y:S02]  /*0f40*/  HADD2.F32 R101, -RZ, R101.H1_H1 ;  /* 0x30000065ff657230 */ /* 0x000fe40000004100 */
[C---:B------:R-:W-:Y:S01]  /*0f50*/  FADD.FTZ R226, -R202.reuse, R109 ;  /* 0x0000006dcae27221 */ /* 0x040fe20000010100 */
[--C-:B------:R-:W-:Y:S02]  /*0f60*/  HADD2.F32 R220, -RZ, R102.reuse.H0_H0 ;  /* 0x20000066ffdc7230 */ /* 0x100fe40000004100 */
[----:B------:R-:W-:Y:S01]  /*0f70*/  FADD.FTZ R236, -R202, R119 ;  /* 0x00000077caec7221 */ /* 0x000fe20000010100 */
[----:B------:R-:W-:-:S02]  /*0f80*/  HADD2.F32 R95, -RZ, R102.H1_H1 ;  /* 0x30000066ff5f7230 */ /* 0x000fc40000004100 */
[C---:B------:R-:W-:Y:S01]  /*0f90*/  FADD.FTZ R94, -R202.reuse, R94 ;  /* 0x0000005eca5e7221 */ /* 0x040fe20000010100 */
[----:B------:R-:W-:Y:S02]  /*0fa0*/  HADD2.F32 R102, -RZ, R103.H0_H0 ;  /* 0x20000067ff667230 */ /* 0x000fe40000004100 */
[C---:B------:R-:W-:Y:S01]  /*0fb0*/  FADD.FTZ R222, -R202.reuse, R105 ;  /* 0x00000069cade7221 */ /* 0x040fe20000010100 */
[----:B------:R-:W-:Y:S01]  /*0fc0*/  FADD.FTZ R240, -R202, R123 ;  /* 0x0000007bcaf07221 */ /* 0x000fe20000010100 */
[C---:B------:R-:W-:Y:S01]  /*0fd0*/  FMUL.FTZ R109, R201.reuse, R214 ;  /* 0x000000d6c96d7220 */ /* 0x040fe20000410000 */
[C---:B------:R-:W-:Y:S01]  /*0fe0*/  FMUL.FTZ R119, R201.reuse, R216 ;  /* 0x000000d8c9777220 */ /* 0x040fe20000410000 */
[----:B------:R-:W-:Y:S01]  /*0ff0*/  FMUL.FTZ R123, R182, R206 ;  /* 0x000000ceb67b7220 */ /* 0x000fe20000410000 */
        /* <DEDUP_REMOVED lines=14> */
[----:B------:R-:W-:Y:S01]  /*10e0*/  FADD.FTZ R29, R206, R29 ;  /* 0x0000001dce1d7221 */ /* 0x000fe20000010000 */
[----:B------:R-:W-:Y:S01]  /*10f0*/  FFMA.FTZ R145, R92, R206, R145 ;  /* 0x000000ce5c917223 */ /* 0x000fe20000010091 */
[----:B------:R-:W-:Y:S01]  /*1100*/  FFMA.FTZ R209, R196, R111, R209 ;  /* 0x0000006fc4d17223 */ /* 0x000fe200000100d1 */
[----:B------:R-:W-:-:S02]  /*1110*/  HADD2.F32 R90, -RZ, R91.H0_H0 ;  /* 0x2000005bff5a7230 */ /* 0x000fc40000004100 */
[----:B------:R-:W-:Y:S01]  /*1120*/  FADD.FTZ R202, -R202, R127 ;  /* 0x0000007fcaca7221 */ /* 0x000fe20000010100 */
[----:B------:R-:W-:Y:S01]  /*1130*/  FADD.FTZ R146, R208, R146 ;  /* 0x00000092d0927221 */ /* 0x000fe20000010000 */
[----:B------:R-:W-:Y:S01]  /*1140*/  FFMA.FTZ R147, R196, R208, R147 ;  /* 0x000000d0c4937223 */ /* 0x000fe20000010093 */
[C---:B------:R-:W-:Y:S01]  /*1150*/  FMUL.FTZ R204, R201.reuse, R96 ;  /* 0x00000060c9cc7220 */ /* 0x040fe20000410000 */
[C---:B------:R-:W-:Y:S01]  /*1160*/  FMUL.FTZ R206, R201.reuse, R98 ;  /* 0x00000062c9ce7220 */ /* 0x040fe20000410000 */
[----:B------:R-:W-:Y:S02]  /*1170*/  HADD2.F32 R97, -RZ, R112.H1_H1 ;  /* 0x30000070ff617230 */ /* 0x000fe40000004100 */
        /* <DEDUP_REMOVED lines=14> */
[----:B------:R-:W-:-:S02]  /*1260*/  HADD2.F32 R91, -RZ, R91.H1_H1 ;  /* 0x3000005bff5b7230 */ /* 0x000fc40000004100 */
[----:B------:R-:W-:Y:S01]  /*1270*/  FADD.FTZ R27, R90, R27 ;  /* 0x0000001b5a1b7221 */ /* 0x000fe20000010000 */
[-C--:B------:R-:W-:Y:S01]  /*1280*/  FFMA.FTZ R143, R208, R90.reuse, R143 ;  /* 0x0000005ad08f7223 */ /* 0x080fe2000001008f */
        /* <DEDUP_REMOVED lines=95> */
[----:B------:R-:W-:Y:S01]  /*1880*/  FMUL.FTZ R115, R170, R115 ;  /* 0x00000073aa737220 */ /* 0x000fe20000410000 */
[----:B------:R-:W-:Y:S01]  /*1890*/  FADD.FTZ R116, R93, R114 ;  /* 0x000000725d747221 */ /* 0x000fe20000010000 */
[----:B------:R-:W-:Y:S01]  /*18a0*/  FFMA.FTZ R212, R118, R114, R215 ;  /* 0x0000007276d47223 */ /* 0x000fe200000100d7 */
[----:B------:R-:W-:Y:S02]  /*18b0*/  HADD2.F32 R105, -RZ, R128.H1_H1 ;  /* 0x30000080ff697230 */ /* 0x000fe40000004100 */
[----:B------:R-:W-:Y:S01]  /*18c0*/  FMUL.FTZ R99, R201, R238 ;  /* 0x000000eec9637220 */ /* 0x000fe20000410000 */
        /* <DEDUP_REMOVED lines=73> */
.L_x_12292:
        /* <DEDUP_REMOVED lines=11> */
[-CC-:B0-----:R-:W-:Y:S01]  /*1e10*/  FFMA.FTZ R217, R125, R202.reuse, R131.reuse ;  /* 0x000000ca7dd97223 */ /* 0x181fe20000010083 */
        /* <DEDUP_REMOVED lines=31> */
[C---:B-----5:R-:W-:Y:S01]  /*2010*/  FFMA.FTZ R211, R201.reuse, R248, R44 ;  /* 0x000000f8c9d37223 */ /* 0x060fe2000001002c */
[----:B------:R-:W-:Y:S01]  /*2020*/  FFMA.FTZ R131, R201, R212, R45 ;  /* 0x000000d4c9837223 */ /* 0x000fe2000001002d */
[----:B------:R-:W-:Y:S01]  /*2030*/  LOP3.LUT P3, RZ, R194, 0xff, RZ, 0xc0, !PT ;  /* 0x000000ffc2ff7812 */ /* 0x000fe2000786c0ff */
[----:B------:R-:W-:Y:S01]  /*2040*/  FADD.FTZ R85, R94, -R85 ;  /* 0x800000555e557221 */ /* 0x000fe20000010000 */
[-C--:B------:R-:W-:Y:S01]  /*2050*/  FMUL.FTZ R211, R211, R200.reuse ;  /* 0x000000c8d3d37220 */ /* 0x080fe20000410000 */
[----:B------:R-:W-:Y:S01]  /*2060*/  FMUL.FTZ R131, R131, R200 ;  /* 0x000000c883837220 */ /* 0x000fe20000410000 */
[C---:B------:R-:W-:Y:S01]  /*2070*/  LOP3.LUT P4, RZ, R194.reuse, 0xff00, RZ, 0xc0, !PT ;  /* 0x0000ff00c2ff7812 */ /* 0x040fe2000788c0ff */
[----:B------:R-:W-:Y:S01]  /*2080*/  FADD.FTZ R86, R197, -R86 ;  /* 0x80000056c5567221 */ /* 0x000fe20000010000 */
[----:B------:R-:W-:Y:S01]  /*2090*/  FMUL.FTZ R118, R211, UR4 ;  /* 0x00000004d3767c20 */ /* 0x000fe20008410000 */
[----:B------:R-:W-:Y:S01]  /*20a0*/  FMUL.FTZ R131, R131, UR4 ;  /* 0x0000000483837c20 */ /* 0x000fe20008410000 */
[----:B------:R-:W-:Y:S01]  /*20b0*/  ISETP.GE.U32.AND P1, PT, R194, RZ, PT ;  /* 0x000000ffc200720c */ /* 0x000fe20003f26070 */
[----:B------:R-:W-:Y:S01]  /*20c0*/  FADD.FTZ R98, R98, -R119 ;  /* 0x8000007762627221 */ /* 0x000fe20000010000 */
[----:B------:R-:W-:Y:S01]  /*20d0*/  LOP3.LUT P6, RZ, R195, 0xff, RZ, 0xc0, !PT ;  /* 0x000000ffc3ff7812 */ /* 0x000fe200078cc0ff */
[----:B------:R-:W-:Y:S01]  /*20e0*/  FFMA.FTZ R85, R201, R85, R54 ;  /* 0x00000055c9557223 */ /* 0x000fe20000010036 */
[----:B------:R-:W-:Y:S01]  /*20f0*/  FSEL R118, R118, RZ, P3 ;  /* 0x000000ff76767208 */ /* 0x000fe20001800000 */
[----:B------:R-:W-:Y:S01]  /*2100*/  FADD.FTZ R196, R111, -R196 ;  /* 0x800000c46fc47221 */ /* 0x000fe20000010000 */
[----:B------:R-:W-:Y:S01]  /*2110*/  FSEL R131, R131, RZ, P4 ;  /* 0x000000ff83837208 */ /* 0x000fe20002000000 */
[----:B------:R-:W-:Y:S01]  /*2120*/  FFMA.FTZ R111, R201, R86, R46 ;  /* 0x00000056c96f7223 */ /* 0x000fe2000001002e */
[C---:B------:R-:W-:Y:S01]  /*2130*/  LOP3.LUT P3, RZ, R195.reuse, 0xff00, RZ, 0xc0, !PT ;  /* 0x0000ff00c3ff7812 */ /* 0x040fe2000786c0ff */
[----:B------:R-:W-:Y:S01]  /*2140*/  FADD.FTZ R119, R220, -R89 ;  /* 0x80000059dc777221 */ /* 0x000fe20000010000 */
[----:B------:R-:W-:Y:S01]  /*2150*/  LOP3.LUT P4, RZ, R195, 0xff0000, RZ, 0xc0, !PT ;  /* 0x00ff0000c3ff7812 */ /* 0x000fe2000788c0ff */
[----:B------:R-:W-:Y:S01]  /*2160*/  FFMA.FTZ R89, R201, R98, R55 ;  /* 0x00000062c9597223 */ /* 0x000fe20000010037 */
[----:B------:R-:W-:Y:S01]  /*2170*/  ISETP.GE.U32.AND.EX P1, PT, R195, 0x1000000, PT, P1 ;  /* 0x01000000c300780c */ /* 0x000fe20003f26110 */
[----:B------:R-:W-:Y:S01]  /*2180*/  FADD.FTZ R195, R123, -R92 ;  /* 0x8000005c7bc37221 */ /* 0x000fe20000010000 */
[-C--:B------:R-:W-:Y:S01]  /*2190*/  FMUL.FTZ R85, R85, R200.reuse ;  /* 0x000000c855557220 */ /* 0x080fe20000410000 */
[----:B------:R-:W-:Y:S01]  /*21a0*/  FADD.FTZ R219, R218, -R219 ;  /* 0x800000dbdadb7221 */ /* 0x000fe20000010000 */
[-C--:B------:R-:W-:Y:S01]  /*21b0*/  FMUL.FTZ R111, R111, R200.reuse ;  /* 0x000000c86f6f7220 */ /* 0x080fe20000410000 */
[----:B------:R-:W-:Y:S01]  /*21c0*/  FFMA.FTZ R195, R201, R195, R48 ;  /* 0x000000c3c9c37223 */ /* 0x000fe20000010030 */
[-C--:B------:R-:W-:Y:S01]  /*21d0*/  FMUL.FTZ R89, R89, R200.reuse ;  /* 0x000000c859597220 */ /* 0x080fe20000410000 */
[----:B------:R-:W-:Y:S01]  /*21e0*/  FMUL.FTZ R85, R85, UR4 ;  /* 0x0000000455557c20 */ /* 0x000fe20008410000 */
[----:B------:R-:W-:Y:S01]  /*21f0*/  FFMA.FTZ R219, R201, R219, R52 ;  /* 0x000000dbc9db7223 */ /* 0x000fe20000010034 */
[-C--:B------:R-:W-:Y:S01]  /*2200*/  FMUL.FTZ R195, R195, R200.reuse ;  /* 0x000000c8c3c37220 */ /* 0x080fe20000410000 */
[----:B------:R-:W-:Y:S01]  /*2210*/  FADD.FTZ R106, R106, -R127 ;  /* 0x8000007f6a6a7221 */ /* 0x000fe20000010000 */
[----:B------:R-:W-:Y:S01]  /*2220*/  FADD.FTZ R92, R88, -R217 ;  /* 0x800000d9585c7221 */ /* 0x000fe20000010000 */
[----:B------:R-:W-:Y:S01]  /*2230*/  FMUL.FTZ R88, R111, UR4 ;  /* 0x000000046f587c20 */ /* 0x000fe20008410000 */
[----:B------:R-:W-:Y:S01]  /*2240*/  FMUL.FTZ R86, R195, UR4 ;  /* 0x00000004c3567c20 */ /* 0x000fe20008410000 */
[----:B------:R-:W-:Y:S01]  /*2250*/  FMUL.FTZ R94, R89, UR4 ;  /* 0x00000004595e7c20 */ /* 0x000fe20008410000 */
[----:B------:R-:W-:Y:S01]  /*2260*/  LOP3.LUT P5, RZ, R194, 0xff0000, RZ, 0xc0, !PT ;  /* 0x00ff0000c2ff7812 */ /* 0x000fe200078ac0ff */
[----:B------:R-:W-:Y:S01]  /*2270*/  FMUL.FTZ R219, R219, R200 ;  /* 0x000000c8dbdb7220 */ /* 0x000fe20000410000 */
[C---:B------:R-:W-:Y:S01]  /*2280*/  FFMA.FTZ R111, R201.reuse, R92, R49 ;  /* 0x0000005cc96f7223 */ /* 0x040fe20000010031 */
[----:B------:R-:W-:Y:S01]  /*2290*/  FSEL R86, R86, RZ, P6 ;  /* 0x000000ff56567208 */ /* 0x000fe20003000000 */
[----:B------:R-:W-:Y:S01]  /*22a0*/  FFMA.FTZ R123, R201, R196, R47 ;  /* 0x000000c4c97b7223 */ /* 0x000fe2000001002f */
[----:B------:R-:W-:Y:S01]  /*22b0*/  LOP3.LUT P6, RZ, R192, 0xff0000, RZ, 0xc0, !PT ;  /* 0x00ff0000c0ff7812 */ /* 0x000fe200078cc0ff */
[----:B------:R-:W-:Y:S01]  /*22c0*/  FMUL.FTZ R92, R219, UR4 ;  /* 0x00000004db5c7c20 */ /* 0x000fe20008410000 */
[----:B------:R-:W-:Y:S01]  /*22d0*/  FSEL R88, R88, RZ, P5 ;  /* 0x000000ff58587208 */ /* 0x000fe20002800000 */
[----:B------:R-:W-:Y:S01]  /*22e0*/  FMUL.FTZ R123, R123, R200 ;  /* 0x000000c87b7b7220 */ /* 0x000fe20000410000 */
[----:B------:R-:W-:Y:S01]  /*22f0*/  FSEL R89, R85, RZ, P6 ;  /* 0x000000ff55597208 */ /* 0x000fe20003000000 */
[----:B------:R-:W-:Y:S01]  /*2300*/  FFMA.FTZ R85, R201, R106, R57 ;  /* 0x0000006ac9557223 */ /* 0x000fe20000010039 */
[----:B------:R-:W-:Y:S01]  /*2310*/  LOP3.LUT P5, RZ, R192, 0xff, RZ, 0xc0, !PT ;  /* 0x000000ffc0ff7812 */ /* 0x000fe200078ac0ff */
[----:B------:R-:W-:Y:S01]  /*2320*/  FADD.FTZ R96, R96, -R221 ;  /* 0x800000dd60607221 */ /* 0x000fe20000010000 */
[----:B------:R-:W-:Y:S01]  /*2330*/  FADD.FTZ R208, R91, -R208 ;  /* 0x800000d05bd07221 */ /* 0x000fe20000010000 */
[----:B------:R-:W-:Y:S01]  /*2340*/  FMUL.FTZ R85, R85, R200 ;  /* 0x000000c855557220 */ /* 0x000fe20000410000 */
[----:B------:R-:W-:Y:S01]  /*2350*/  FSEL R92, R92, RZ, P5 ;  /* 0x000000ff5c5c7208 */ /* 0x000fe20002800000 */
[----:B------:R-:W-:Y:S01]  /*2360*/  FADD.FTZ R84, R113, -R84 ;  /* 0x8000005471547221 */ /* 0x000fe20000010000 */
[----:B------:R-:W-:Y:S01]  /*2370*/  LOP3.LUT P5, RZ, R193, 0xff00, RZ, 0xc0, !PT ;  /* 0x0000ff00c1ff7812 */ /* 0x000fe200078ac0ff */
[----:B------:R-:W-:Y:S01]  /*2380*/  FMUL.FTZ R85, R85, UR4 ;  /* 0x0000000455557c20 */ /* 0x000fe20008410000 */
[----:B------:R-:W-:Y:S01]  /*2390*/  FMUL.FTZ R91, R123, UR4 ;  /* 0x000000047b5b7c20 */ /* 0x000fe20008410000 */
[----:B------:R-:W-:Y:S01]  /*23a0*/  FFMA.FTZ R195, R201, R96, R53 ;  /* 0x00000060c9c37223 */ /* 0x000fe20000010035 */
[----:B------:R-:W-:Y:S01]  /*23b0*/  FADD.FTZ R204, R117, -R204 ;  /* 0x800000cc75cc7221 */ /* 0x000fe20000010000 */
[----:B------:R-:W-:Y:S01]  /*23c0*/  FADD.FTZ R125, R90, -R125 ;  /* 0x8000007d5a7d7221 */ /* 0x000fe20000010000 */
[----:B------:R-:W-:Y:S01]  /*23d0*/  FFMA.FTZ R123, R201, R208, R51 ;  /* 0x000000d0c97b7223 */ /* 0x000fe20000010033 */
[----:B------:R-:W-:Y:S01]  /*23e0*/  FADD.FTZ R117, R230, -R109 ;  /* 0x8000006de6757221 */ /* 0x000fe20000010000 */
[----:B------:R-:W-:Y:S01]  /*23f0*/  FSEL R96, R85, RZ, P5 ;  /* 0x000000ff55607208 */ /* 0x000fe20002800000 */
[C---:B------:R-:W-:Y:S01]  /*2400*/  FFMA.FTZ R119, R201.reuse, R119, R56 ;  /* 0x00000077c9777223 */ /* 0x040fe20000010038 */
[C---:B------:R-:W-:Y:S01]  /*2410*/  FFMA.FTZ R85, R201.reuse, R84, R63 ;  /* 0x00000054c9557223 */ /* 0x040fe2000001003f */
[----:B------:R-:W-:Y:S01]  /*2420*/  FFMA.FTZ R125, R201, R125, R50 ;  /* 0x0000007dc97d7223 */ /* 0x000fe20000010032 */
[-C--:B------:R-:W-:Y:S01]  /*2430*/  FMUL.FTZ R111, R111, R200.reuse ;  /* 0x000000c86f6f7220 */ /* 0x080fe20000410000 */
[-C--:B------:R-:W-:Y:S01]  /*2440*/  FMUL.FTZ R123, R123, R200.reuse ;  /* 0x000000c87b7b7220 */ /* 0x080fe20000410000 */
[----:B------:R-:W-:Y:S01]  /*2450*/  FADD.FTZ R121, R121, -R210 ;  /* 0x800000d279797221 */ /* 0x000fe20000010000 */
[----:B------:R-:W-:Y:S01]  /*2460*/  FFMA.FTZ R117, R201, R117, R60 ;  /* 0x00000075c9757223 */ /* 0x000fe2000001003c */
[-C--:B------:R-:W-:Y:S01]  /*2470*/  FMUL.FTZ R119, R119, R200.reuse ;  /* 0x000000c877777220 */ /* 0x080fe20000410000 */
[----:B------:R-:W-:Y:S01]  /*2480*/  FADD.FTZ R104, R104, -R97 ;  /* 0x8000006168687221 */ /* 0x000fe20000010000 */
[-C--:B------:R-:W-:Y:S01]  /*2490*/  FMUL.FTZ R85, R85, R200.reuse ;  /* 0x000000c855557220 */ /* 0x080fe20000410000 */
[----:B------:R-:W-:Y:S01]  /*24a0*/  FADD.FTZ R206, R95, -R206 ;  /* 0x800000ce5fce7221 */ /* 0x000fe20000010000 */
[----:B------:R-:W-:Y:S01]  /*24b0*/  LOP3.LUT P2, RZ, R194, 0xff000000, RZ, 0xc0, !PT ;  /* 0xff000000c2ff7812 */ /* 0x000fe2000784c0ff */
[-C--:B------:R-:W-:Y:S01]  /*24c0*/  FMUL.FTZ R195, R195, R200.reuse ;  /* 0x000000c8c3c37220 */ /* 0x080fe20000410000 */
[-C--:B------:R-:W-:Y:S01]  /*24d0*/  FMUL.FTZ R125, R125, R200.reuse ;  /* 0x000000c87d7d7220 */ /* 0x080fe20000410000 */
[----:B------:R-:W-:Y:S01]  /*24e0*/  FMUL.FTZ R111, R111, UR4 ;  /* 0x000000046f6f7c20 */ /* 0x000fe20008410000 */
[----:B------:R-:W-:Y:S01]  /*24f0*/  FMUL.FTZ R123, R123, UR4 ;  /* 0x000000047b7b7c20 */ /* 0x000fe20008410000 */
[----:B------:R-:W-:Y:S01]  /*2500*/  FFMA.FTZ R121, R201, R121, R58 ;  /* 0x00000079c9797223 */ /* 0x000fe2000001003a */
[----:B------:R-:W-:Y:S01]  /*2510*/  FMUL.FTZ R117, R117, R200 ;  /* 0x000000c875757220 */ /* 0x000fe20000410000 */
[----:B------:R-:W-:Y:S01]  /*2520*/  FMUL.FTZ R95, R119, UR4 ;  /* 0x00000004775f7c20 */ /* 0x000fe20008410000 */
[----:B------:R-:W-:Y:S01]  /*2530*/  FFMA.FTZ R109, R201, R204, R59 ;  /* 0x000000ccc96d7223 */ /* 0x000fe2000001003b */
[----:B------:R-:W-:Y:S01]  /*2540*/  FADD.FTZ R87, R232, -R87 ;  /* 0x80000057e8577221 */ /* 0x000fe20000010000 */
[----:B------:R-:W-:Y:S01]  /*2550*/  FMUL.FTZ R85, R85, UR4 ;  /* 0x0000000455557c20 */ /* 0x000fe20008410000 */
[C---:B------:R-:W-:Y:S01]  /*2560*/  FFMA.FTZ R97, R201.reuse, R104, R65 ;  /* 0x00000068c9617223 */ /* 0x040fe20000010041 */
[----:B------:R-:W-:Y:S01]  /*2570*/  FFMA.FTZ R119, R201, R206, R61 ;  /* 0x000000cec9777223 */ /* 0x000fe2000001003d */
[----:B------:R-:W-:Y:S01]  /*2580*/  LOP3.LUT P5, RZ, R190, 0xff000000, RZ, 0xc0, !PT ;  /* 0xff000000beff7812 */ /* 0x000fe200078ac0ff */
[----:B------:R-:W-:Y:S01]  /*2590*/  FMUL.FTZ R195, R195, UR4 ;  /* 0x00000004c3c37c20 */ /* 0x000fe20008410000 */
[----:B------:R-:W-:Y:S01]  /*25a0*/  FSEL R91, R91, RZ, P2 ;  /* 0x000000ff5b5b7208 */ /* 0x000fe20001000000 */
[----:B------:R-:W-:Y:S01]  /*25b0*/  FADD.FTZ R114, R114, -R93 ;  /* 0x8000005d72727221 */ /* 0x000fe20000010000 */
[----:B------:R-:W-:Y:S01]  /*25c0*/  LOP3.LUT P2, RZ, R192, 0xff00, RZ, 0xc0, !PT ;  /* 0x0000ff00c0ff7812 */ /* 0x000fe2000784c0ff */
[----:B------:R-:W-:Y:S01]  /*25d0*/  FMUL.FTZ R90, R125, UR4 ;  /* 0x000000047d5a7c20 */ /* 0x000fe20008410000 */
[-C--:B------:R-:W-:Y:S01]  /*25e0*/  FMUL.FTZ R121, R121, R200.reuse ;  /* 0x000000c879797220 */ /* 0x080fe20000410000 */
[----:B------:R-:W-:Y:S01]  /*25f0*/  FMUL.FTZ R98, R117, UR4 ;  /* 0x0000000475627c20 */ /* 0x000fe20008410000 */
[----:B------:R-:W-:Y:S01]  /*2600*/  FSEL R111, R111, RZ, P3 ;  /* 0x000000ff6f6f7208 */ /* 0x000fe20001800000 */
[----:B------:R-:W-:Y:S01]  /*2610*/  FADD.FTZ R207, R112, -R207 ;  /* 0x800000cf70cf7221 */ /* 0x000fe20000010000 */
[----:B------:R-:W-:Y:S01]  /*2620*/  FSEL R125, R123, RZ, P1 ;  /* 0x000000ff7b7d7208 */ /* 0x000fe20000800000 */
[-C--:B------:R-:W-:Y:S01]  /*2630*/  FMUL.FTZ R109, R109, R200.reuse ;  /* 0x000000c86d6d7220 */ /* 0x080fe20000410000 */
[----:B------:R-:W-:Y:S01]  /*2640*/  LOP3.LUT P6, RZ, R190, 0xff, RZ, 0xc0, !PT ;  /* 0x000000ffbeff7812 */ /* 0x000fe200078cc0ff */
[----:B------:R-:W-:Y:S01]  /*2650*/  FFMA.FTZ R87, R201, R87, R64 ;  /* 0x00000057c9577223 */ /* 0x000fe20000010040 */
[-C--:B------:R-:W-:Y:S01]  /*2660*/  FMUL.FTZ R84, R97, R200.reuse ;  /* 0x000000c861547220 */ /* 0x080fe20000410000 */
[C---:B------:R-:W-:Y:S01]  /*2670*/  LOP3.LUT P3, RZ, R192.reuse, 0xff000000, RZ, 0xc0, !PT ;  /* 0xff000000c0ff7812 */ /* 0x040fe2000786c0ff */
[----:B------:R-:W-:Y:S01]  /*2680*/  FMUL.FTZ R119, R119, R200 ;  /* 0x000000c877777220 */ /* 0x000fe20000410000 */
[----:B------:R-:W-:Y:S01]  /*2690*/  ISETP.GE.U32.AND P1, PT, R192, RZ, PT ;  /* 0x000000ffc000720c */ /* 0x000fe20003f26070 */
[----:B------:R-:W-:Y:S01]  /*26a0*/  FADD.FTZ R99, R128, -R99 ;  /* 0x8000006380637221 */ /* 0x000fe20000010000 */
[----:B------:R-:W-:Y:S01]  /*26b0*/  FSEL R112, R85, RZ, P5 ;  /* 0x000000ff55707208 */ /* 0x000fe20002800000 */
[----:B------:R-:W-:Y:S01]  /*26c0*/  FFMA.FTZ R85, R201, R114, R66 ;  /* 0x00000072c9557223 */ /* 0x000fe20000010042 */
[----:B------:R-:W-:Y:S01]  /*26d0*/  FSEL R123, R195, RZ, P2 ;  /* 0x000000ffc37b7208 */ /* 0x000fe20001000000 */
[----:B------:R-:W-:Y:S01]  /*26e0*/  FMUL.FTZ R106, R121, UR4 ;  /* 0x00000004796a7c20 */ /* 0x000fe20008410000 */
[----:B------:R-:W-:Y:S01]  /*26f0*/  LOP3.LUT P2, RZ, R193, 0xff0000, RZ, 0xc0, !PT ;  /* 0x00ff0000c1ff7812 */ /* 0x000fe2000784c0ff */
[----:B------:R-:W-:Y:S01]  /*2700*/  FMUL.FTZ R109, R109, UR4 ;  /* 0x000000046d6d7c20 */ /* 0x000fe20008410000 */
[----:B------:R-:W-:Y:S01]  /*2710*/  FSEL R98, R98, RZ, P6 ;  /* 0x000000ff62627208 */ /* 0x000fe20003000000 */
[-C--:B------:R-:W-:Y:S01]  /*2720*/  FMUL.FTZ R87, R87, R200.reuse ;  /* 0x000000c857577220 */ /* 0x080fe20000410000 */
[----:B------:R-:W-:Y:S01]  /*2730*/  FMUL.FTZ R84, R84, UR4 ;  /* 0x0000000454547c20 */ /* 0x000fe20008410000 */
[----:B------:R-:W-:Y:S01]  /*2740*/  ISETP.GE.U32.AND.EX P1, PT, R193, 0x1000000, PT, P1 ;  /* 0x01000000c100780c */ /* 0x000fe20003f26110 */
[----:B------:R-:W-:Y:S01]  /*2750*/  FMUL.FTZ R119, R119, UR4 ;  /* 0x0000000477777c20 */ /* 0x000fe20008410000 */
[----:B------:R-:W-:Y:S01]  /*2760*/  FSEL R94, R94, RZ, P3 ;  /* 0x000000ff5e5e7208 */ /* 0x000fe20001800000 */
[-C--:B------:R-:W-:Y:S01]  /*2770*/  FMUL.FTZ R85, R85, R200.reuse ;  /* 0x000000c855557220 */ /* 0x080fe20000410000 */
[----:B------:R-:W-:Y:S01]  /*2780*/  LOP3.LUT P6, RZ, R191, 0xff00, RZ, 0xc0, !PT ;  /* 0x0000ff00bfff7812 */ /* 0x000fe200078cc0ff */
[----:B------:R-:W-:Y:S01]  /*2790*/  FFMA.FTZ R99, R201, R99, R70 ;  /* 0x00000063c9637223 */ /* 0x000fe20000010046 */
[----:B------:R-:W-:Y:S01]  /*27a0*/  LOP3.LUT P3, RZ, R190, 0xff00, RZ, 0xc0, !PT ;  /* 0x0000ff00beff7812 */ /* 0x000fe2000786c0ff */
[----:B------:R-:W-:Y:S01]  /*27b0*/  FMUL.FTZ R87, R87, UR4 ;  /* 0x0000000457577c20 */ /* 0x000fe20008410000 */
[----:B------:R-:W-:Y:S01]  /*27c0*/  FSEL R106, R106, RZ, P2 ;  /* 0x000000ff6a6a7208 */ /* 0x000fe20001000000 */
[----:B------:R-:W-:Y:S01]  /*27d0*/  FADD.FTZ R102, R115, -R102 ;  /* 0x8000006673667221 */ /* 0x000fe20000010000 */
[----:B------:R-:W-:Y:S01]  /*27e0*/  LOP3.LUT P2, RZ, R191, 0xff, RZ, 0xc0, !PT ;  /* 0x000000ffbfff7812 */ /* 0x000fe2000784c0ff */
[----:B------:R-:W-:Y:S01]  /*27f0*/  FMUL.FTZ R85, R85, UR4 ;  /* 0x0000000455557c20 */ /* 0x000fe20008410000 */
[----:B------:R-:W-:Y:S01]  /*2800*/  FSEL R117, R109, RZ, P1 ;  /* 0x000000ff6d757208 */ /* 0x000fe20000800000 */
[----:B------:R-:W-:Y:S01]  /*2810*/  FFMA.FTZ R207, R201, R207, R62 ;  /* 0x000000cfc9cf7223 */ /* 0x000fe2000001003e */
[----:B------:R-:W-:Y:S01]  /*2820*/  FSEL R114, R84, RZ, P6 ;  /* 0x000000ff54727208 */ /* 0x000fe20003000000 */
[-C--:B------:R-:W-:Y:S01]  /*2830*/  FMUL.FTZ R84, R99, R200.reuse ;  /* 0x000000c863547220 */ /* 0x080fe20000410000 */
[----:B------:R-:W-:Y:S01]  /*2840*/  FSEL R109, R119, RZ, P3 ;  /* 0x000000ff776d7208 */ /* 0x000fe20001800000 */
[----:B------:R-:W-:Y:S01]  /*2850*/  FADD.FTZ R101, R244, -R101 ;  /* 0x80000065f4657221 */ /* 0x000fe20000010000 */
[----:B------:R-:W-:Y:S01]  /*2860*/  LOP3.LUT P3, RZ, R191, 0xff0000, RZ, 0xc0, !PT ;  /* 0x00ff0000bfff7812 */ /* 0x000fe2000786c0ff */
[----:B------:R-:W-:Y:S01]  /*2870*/  FMUL.FTZ R207, R207, R200 ;  /* 0x000000c8cfcf7220 */ /* 0x000fe20000410000 */
[----:B------:R-:W-:Y:S01]  /*2880*/  FSEL R97, R87, RZ, P2 ;  /* 0x000000ff57617208 */ /* 0x000fe20001000000 */
[----:B------:R-:W-:Y:S01]  /*2890*/  FFMA.FTZ R87, R201, R102, R67 ;  /* 0x00000066c9577223 */ /* 0x000fe20000010043 */
[----:B------:R-:W-:Y:S01]  /*28a0*/  FSEL R99, R85, RZ, P3 ;  /* 0x000000ff55637208 */ /* 0x000fe20001800000 */
[----:B------:R-:W-:Y:S01]  /*28b0*/  FMUL.FTZ R102, R84, UR4 ;  /* 0x0000000454667c20 */ /* 0x000fe20008410000 */
[----:B------:R-:W-:Y:S01]  /*28c0*/  FSEL R90, R90, RZ, P4 ;  /* 0x000000ff5a5a7208 */ /* 0x000fe20002000000 */
[----:B------:R-:W0:Y:S01]  /*28d0*/  LDC.64 R84, c[0x0][0x468] ;  /* 0x00011a00ff547b82 */ /* 0x000e220000000a00 */
[----:B------:R-:W-:Y:S01]  /*28e0*/  LOP3.LUT P4, RZ, R193, 0xff, RZ, 0xc0, !PT ;  /* 0x000000ffc1ff7812 */ /* 0x000fe2000788c0ff */
[----:B------:R-:W-:Y:S01]  /*28f0*/  FFMA.FTZ R101, R201, R101, R68 ;  /* 0x00000065c9657223 */ /* 0x000fe20000010044 */
[----:B------:R-:W-:Y:S01]  /*2900*/  FMUL.FTZ R207, R207, UR4 ;  /* 0x00000004cfcf7c20 */ /* 0x000fe20008410000 */
[-C--:B------:R-:W-:Y:S01]  /*2910*/  FMUL.FTZ R87, R87, R200.reuse ;  /* 0x000000c857577220 */ /* 0x080fe20000410000 */
[----:B------:R-:W-:Y:S01]  /*2920*/  FSEL R95, R95, RZ, P4 ;  /* 0x000000ff5f5f7208 */ /* 0x000fe20002000000 */
[----:B------:R-:W-:Y:S01]  /*2930*/  FMUL.FTZ R101, R101, R200 ;  /* 0x000000c865657220 */ /* 0x000fe20000410000 */
[C---:B------:R-:W-:Y:S01]  /*2940*/  LOP3.LUT P4, RZ, R190.reuse, 0xff0000, RZ, 0xc0, !PT ;  /* 0x00ff0000beff7812 */ /* 0x040fe2000788c0ff */
[----:B------:R-:W-:Y:S01]  /*2950*/  FMUL.FTZ R87, R87, UR4 ;  /* 0x0000000457577c20 */ /* 0x000fe20008410000 */
[----:B------:R-:W-:Y:S01]  /*2960*/  ISETP.GE.U32.AND P1, PT, R190, RZ, PT ;  /* 0x000000ffbe00720c */ /* 0x000fe20003f26070 */
[----:B------:R-:W-:Y:S01]  /*2970*/  FMUL.FTZ R101, R101, UR4 ;  /* 0x0000000465657c20 */ /* 0x000fe20008410000 */
[----:B------:R-:W-:Y:S01]  /*2980*/  FSEL R93, R207, RZ, P4 ;  /* 0x000000ffcf5d7208 */ /* 0x000fe20002000000 */
[----:B------:R-:W-:Y:S01]  /*2990*/  FADD.FTZ R100, R105, -R100 ;  /* 0x8000006469647221 */ /* 0x000fe20000010000 */
[----:B------:R-:W-:Y:S01]  /*29a0*/  ISETP.GE.U32.AND.EX P1, PT, R191, 0x1000000, PT, P1 ;  /* 0x01000000bf00780c */ /* 0x000fe20003f26110 */
[----:B------:R-:W-:Y:S01]  /*29b0*/  FADD.FTZ R108, R129, -R108 ;  /* 0x8000006c816c7221 */ /* 0x000fe20000010000 */
[----:B------:R-:W-:Y:S01]  /*29c0*/  LOP3.LUT P4, RZ, R188, 0xff, RZ, 0xc0, !PT ;  /* 0x000000ffbcff7812 */ /* 0x000fe2000788c0ff */
[----:B------:R-:W-:Y:S01]  /*29d0*/  FADD.FTZ R103, R246, -R103 ;  /* 0x80000067f6677221 */ /* 0x000fe20000010000 */
[----:B------:R-:W-:Y:S01]  /*29e0*/  FADD.FTZ R110, R107, -R110 ;  /* 0x8000006e6b6e7221 */ /* 0x000fe20000010000 */
[----:B------:R-:W-:Y:S01]  /*29f0*/  FADD.FTZ R209, R130, -R209 ;  /* 0x800000d182d17221 */ /* 0x000fe20000010000 */
[----:B------:R-:W-:Y:S01]  /*2a00*/  FADD.FTZ R116, R116, -R215 ;  /* 0x800000d774747221 */ /* 0x000fe20000010000 */
[----:B------:R-:W-:Y:S01]  /*2a10*/  FSEL R120, R87, RZ, P1 ;  /* 0x000000ff57787208 */ /* 0x000fe20000800000 */
[----:B------:R-:W-:Y:S01]  /*2a20*/  FFMA.FTZ R87, R201, R100, R69 ;  /* 0x00000064c9577223 */ /* 0x000fe20000010045 */
[----:B------:R-:W-:Y:S01]  /*2a30*/  FSEL R113, R101, RZ, P4 ;  /* 0x000000ff65717208 */ /* 0x000fe20002000000 */
[C---:B------:R-:W-:Y:S01]  /*2a40*/  FFMA.FTZ R101, R201.reuse, R108, R71 ;  /* 0x0000006cc9657223 */ /* 0x040fe20000010047 */
[C---:B------:R-:W-:Y:S01]  /*2a50*/  FFMA.FTZ R103, R201.reuse, R103, R72 ;  /* 0x00000067c9677223 */ /* 0x040fe20000010048 */
[C---:B------:R-:W-:Y:S01]  /*2a60*/  FFMA.FTZ R105, R201.reuse, R110, R73 ;  /* 0x0000006ec9697223 */ /* 0x040fe20000010049 */
[C---:B------:R-:W-:Y:S01]  /*2a70*/  FFMA.FTZ R209, R201.reuse, R209, R74 ;  /* 0x000000d1c9d17223 */ /* 0x040fe2000001004a */
[----:B------:R-:W-:Y:S01]  /*2a80*/  FFMA.FTZ R201, R201, R116, R75 ;  /* 0x00000074c9c97223 */ /* 0x000fe2000001004b */
[C---:B------:R-:W-:Y:S01]  /*2a90*/  LOP3.LUT P2, RZ, R188.reuse, 0xff0000, RZ, 0xc0, !PT ;  /* 0x00ff0000bcff7812 */ /* 0x040fe2000784c0ff */
[-C--:B------:R-:W-:Y:S01]  /*2aa0*/  FMUL.FTZ R110, R103, R200.reuse ;  /* 0x000000c8676e7220 */ /* 0x080fe20000410000 */
[-C--:B------:R-:W-:Y:S01]  /*2ab0*/  FMUL.FTZ R116, R105, R200.reuse ;  /* 0x000000c869747220 */ /* 0x080fe20000410000 */
[-C--:B------:R-:W-:Y:S01]  /*2ac0*/  FMUL.FTZ R107, R87, R200.reuse ;  /* 0x000000c8576b7220 */ /* 0x080fe20000410000 */
[-C--:B------:R-:W-:Y:S01]  /*2ad0*/  FMUL.FTZ R108, R101, R200.reuse ;  /* 0x000000c8656c7220 */ /* 0x080fe20000410000 */
[-C--:B------:R-:W-:Y:S01]  /*2ae0*/  FMUL.FTZ R209, R209, R200.reuse ;  /* 0x000000c8d1d17220 */ /* 0x080fe20000410000 */
[----:B------:R-:W-:Y:S01]  /*2af0*/  FMUL.FTZ R201, R201, R200 ;  /* 0x000000c8c9c97220 */ /* 0x000fe20000410000 */
[----:B------:R-:W-:Y:S01]  /*2b00*/  ISETP.GE.U32.AND P1, PT, R188, RZ, PT ;  /* 0x000000ffbc00720c */ /* 0x000fe20003f26070 */
[----:B0-----:R-:W-:Y:S01]  /*2b10*/  IMAD.WIDE.U32 R104, R199, 0x10, R84 ;  /* 0x00000010c7687825 */ /* 0x001fe200078e0054 */
[----:B------:R-:W-:-:S03]  /*2b20*/  FSEL R115, R102, RZ, P2 ;  /* 0x000000ff66737208 */ /* 0x000fc60001000000 */
        /* <DEDUP_REMOVED lines=9> */
[----:B------:R-:W-:Y:S01]  /*2bc0*/  FMUL.FTZ R108, R108, UR4 ;  /* 0x000000046c6c7c20 */ /* 0x000fe20008410000 */
[----:B------:R-:W-:Y:S01]  /*2bd0*/  LOP3.LUT P5, RZ, R188, 0xff00, RZ, 0xc0, !PT ;  /* 0x0000ff00bcff7812 */ /* 0x000fe200078ac0ff */
[----:B------:R-:W-:Y:S01]  /*2be0*/  IMAD.WIDE.U32 R198, R198, 0x10, R84 ;  /* 0x00000010c6c67825 */ /* 0x000fe200078e0054 */
[----:B------:R-:W-:Y:S02]  /*2bf0*/  LOP3.LUT P6, RZ, R188, 0xff000000, RZ, 0xc0, !PT ;  /* 0xff000000bcff7812 */ /* 0x000fe400078cc0ff */
[C---:B------:R-:W-:Y:S02]  /*2c00*/  LOP3.LUT P2, RZ, R189.reuse, 0xff0000, RZ, 0xc0, !PT ;  /* 0x00ff0000bdff7812 */ /* 0x040fe4000784c0ff */
[----:B------:R-:W-:Y:S02]  /*2c10*/  ISETP.GE.U32.AND.EX P1, PT, R189, 0x1000000, PT, P1 ;  /* 0x01000000bd00780c */ /* 0x000fe40003f26110 */
[----:B------:R-:W-:-:S02]  /*2c20*/  F2FP.F16.F32.PACK_AB R85, R91, R88 ;  /* 0x000000585b55723e */ /* 0x000fc400000000ff */
[----:B------:R-:W-:Y:S02]  /*2c30*/  F2FP.F16.F32.PACK_AB R87, R125, R90 ;  /* 0x0000005a7d57723e */ /* 0x000fe400000000ff */
[----:B------:R-:W-:Y:S02]  /*2c40*/  F2FP.F16.F32.PACK_AB R89, R94, R89 ;  /* 0x000000595e59723e */ /* 0x000fe400000000ff */
[----:B------:R-:W-:Y:S02]  /*2c50*/  F2FP.F16.F32.PACK_AB R88, R123, R92 ;  /* 0x0000005c7b58723e */ /* 0x000fe400000000ff */
[----:B------:R-:W-:Y:S02]  /*2c60*/  F2FP.F16.F32.PACK_AB R90, R96, R95 ;  /* 0x0000005f605a723e */ /* 0x000fe400000000ff */
[----:B------:R-:W-:Y:S02]  /*2c70*/  F2FP.F16.F32.PACK_AB R94, R114, R97 ;  /* 0x00000061725e723e */ /* 0x000fe400000000ff */
[----:B------:R-:W-:-:S02]  /*2c80*/  F2FP.F16.F32.PACK_AB R92, R109, R98 ;  /* 0x000000626d5c723e */ /* 0x000fc400000000ff */
[----:B------:R-:W-:Y:S02]  /*2c90*/  F2FP.F16.F32.PACK_AB R91, R117, R106 ;  /* 0x0000006a755b723e */ /* 0x000fe400000000ff */
[----:B------:R-:W-:Y:S02]  /*2ca0*/  F2FP.F16.F32.PACK_AB R95, R120, R99 ;  /* 0x00000063785f723e */ /* 0x000fe400000000ff */
[----:B------:R-:W-:Y:S02]  /*2cb0*/  FSEL R98, R110, RZ, P3 ;  /* 0x000000ff6e627208 */ /* 0x000fe40001800000 */
        /* <DEDUP_REMOVED lines=13> */
[----:B------:R-:W-:-:S03]  /*2d90*/  F2FP.F16.F32.PACK_AB R96, R96, R113 ;  /* 0x000000716060723e */ /* 0x000fc600000000ff */
[----:B------:R1:W-:Y:S04]  /*2da0*/  STG.E.128 desc[UR6][R104.64], R92 ;  /* 0x0000005c68007986 */ /* 0x0003e8000c101d06 */
[----:B------:R1:W-:Y:S01]  /*2db0*/  STG.E.128 desc[UR6][R198.64], R96 ;  /* 0x00000060c6007986 */ /* 0x0003e2000c101d06 */
[----:B------:R-:W-:Y:S05]  /*2dc0*/  BRA `(.L_x_12271) ;  /* 0x0000003000587947 */ /* 0x000fea0003800000 */
.L_x_12270:
[-CC-:B------:R-:W-:Y:S01]  /*2dd0*/  FFMA.FTZ R85, R85, R202.reuse, R131.reuse ;  /* 0x000000ca55557223 */ /* 0x180fe20000010083 */
[-CC-:B------:R-:W-:Y:S01]  /*2de0*/  FFMA.FTZ R84, R84, R202.reuse, R131.reuse ;  /* 0x000000ca54547223 */ /* 0x180fe20000010083 */
[----:B-----5:R-:W-:Y:S01]  /*2df0*/  LOP3.LUT P3, RZ, R194, 0xff, RZ, 0xc0, !PT ;  /* 0x000000ffc2ff7812 */ /* 0x020fe2000786c0ff */
[-C--:B------:R-:W-:Y:S01]  /*2e00*/  FFMA.FTZ R212, R86, R202.reuse, R131 ;  /* 0x000000ca56d47223 */ /* 0x080fe20000010083 */
[----:B------:R-:W-:Y:S01]  /*2e10*/  FADD.FTZ R76, R248, -R85 ;  /* 0x80000055f84c7221 */ /* 0x000fe20000010000 */
[----:B------:R-:W-:Y:S01]  /*2e20*/  FADD.FTZ R78, R87, -R84 ;  /* 0x80000054574e7221 */ /* 0x000fe20000010000 */
[-CC-:B------:R-:W-:Y:S01]  /*2e30*/  FFMA.FTZ R221, R127, R202.reuse, R131.reuse ;  /* 0x000000ca7fdd7223 */ /* 0x180fe20000010083 */
[----:B------:R-:W-:Y:S01]  /*2e40*/  FFMA.FTZ R92, R92, R202, R131 ;  /* 0x000000ca5c5c7223 */ /* 0x000fe20000010083 */
[C---:B------:R-:W-:Y:S01]  /*2e50*/  FFMA.FTZ R76, R201.reuse, R76, R44 ;  /* 0x0000004cc94c7223 */ /* 0x040fe2000001002c */
[----:B------:R-:W-:Y:S01]  /*2e60*/  FFMA.FTZ R77, R201, R78, R45 ;  /* 0x0000004ec94d7223 */ /* 0x000fe2000001002d */
[----:B------:R-:W-:Y:S01]  /*2e70*/  FFMA.FTZ R227, R125, R202, R131 ;  /* 0x000000ca7de37223 */ /* 0x000fe20000010083 */
[----:B------:R-:W-:Y:S01]  /*2e80*/  FADD.FTZ R123, R123, -R92 ;  /* 0x8000005c7b7b7221 */ /* 0x000fe20000010000 */
[-C--:B------:R-:W-:Y:S01]  /*2e90*/  FMUL.FTZ R78, R76, R200.reuse ;  /* 0x000000c84c4e7220 */ /* 0x080fe20000410000 */
[----:B------:R-:W-:Y:S01]  /*2ea0*/  FMUL.FTZ R79, R77, R200 ;  /* 0x000000c84d4f7220 */ /* 0x000fe20000410000 */
[----:B------:R-:W-:Y:S01]  /*2eb0*/  FADD.FTZ R92, R88, -R227 ;  /* 0x800000e3585c7221 */ /* 0x000fe20000010000 */
[-CC-:B------:R-:W-:Y:S01]  /*2ec0*/  FFMA.FTZ R196, R196, R202.reuse, R131.reuse ;  /* 0x000000cac4c47223 */ /* 0x180fe20000010083 */
[----:B------:R-:W-:Y:S01]  /*2ed0*/  FMUL.FTZ R78, R78, UR4 ;  /* 0x000000044e4e7c20 */ /* 0x000fe20008410000 */
[----:B------:R-:W-:Y:S01]  /*2ee0*/  FFMA.FTZ R86, R101, R202, R131 ;  /* 0x000000ca65567223 */ /* 0x000fe20000010083 */
[C---:B------:R-:W-:Y:S01]  /*2ef0*/  LOP3.LUT P5, RZ, R194.reuse, 0xff0000, RZ, 0xc0, !PT ;  /* 0x00ff0000c2ff7812 */ /* 0x040fe200078ac0ff */
[----:B------:R-:W-:Y:S01]  /*2f00*/  FMUL.FTZ R79, R79, UR4 ;  /* 0x000000044f4f7c20 */ /* 0x000fe20008410000 */
[----:B------:R-:W-:Y:S01]  /*2f10*/  LOP3.LUT P4, RZ, R194, 0xff00, RZ, 0xc0, !PT ;  /* 0x0000ff00c2ff7812 */ /* 0x000fe2000788c0ff */
[----:B------:R-:W-:Y:S01]  /*2f20*/  FFMA.FTZ R101, R201, R92, R49 ;  /* 0x0000005cc9657223 */ /* 0x000fe20000010031 */
[----:B------:R-:W-:Y:S01]  /*2f30*/  FSEL R127, R78, RZ, P3 ;  /* 0x000000ff4e7f7208 */ /* 0x000fe20001800000 */
[----:B------:R-:W-:Y:S01]  /*2f40*/  FADD.FTZ R78, R197, -R212 ;  /* 0x800000d4c54e7221 */ /* 0x000fe20000010000 */
[----:B------:R-:W-:Y:S01]  /*2f50*/  FADD.FTZ R196, R111, -R196 ;  /* 0x800000c46fc47221 */ /* 0x000fe20000010000 */
[-CC-:B------:R-:W-:Y:S01]  /*2f60*/  FFMA.FTZ R223, R109, R202.reuse, R131.reuse ;  /* 0x000000ca6ddf7223 */ /* 0x180fe20000010083 */
[--C-:B------:R-:W-:Y:S01]  /*2f70*/  FFMA.FTZ R109, R120, R202, R131.reuse ;  /* 0x000000ca786d7223 */ /* 0x100fe20000010083 */
[----:B------:R-:W-:Y:S01]  /*2f80*/  FFMA.FTZ R78, R201, R78, R46 ;  /* 0x0000004ec94e7223 */ /* 0x000fe2000001002e */
[-CC-:B------:R-:W-:Y:S01]  /*2f90*/  FFMA.FTZ R229, R208, R202.reuse, R131.reuse ;  /* 0x000000cad0e57223 */ /* 0x180fe20000010083 */
[--C-:B0-----:R-:W-:Y:S01]  /*2fa0*/  FFMA.FTZ R93, R119, R202, R131.reuse ;  /* 0x000000ca775d7223 */ /* 0x101fe20000010083 */
[----:B------:R-:W-:Y:S01]  /*2fb0*/  FSEL R120, R79, RZ, P4 ;  /* 0x000000ff4f787208 */ /* 0x000fe20002000000 */
[----:B------:R-:W-:Y:S01]  /*2fc0*/  FMUL.FTZ R88, R78, R200 ;  /* 0x000000c84e587220 */ /* 0x000fe20000410000 */
[----:B------:R-:W-:Y:S01]  /*2fd0*/  FFMA.FTZ R119, R122, R202, R131 ;  /* 0x000000ca7a777223 */ /* 0x000fe20000010083 */
[----:B------:R-:W-:Y:S01]  /*2fe0*/  FFMA.FTZ R79, R201, R196, R47 ;  /* 0x000000c4c94f7223 */ /* 0x000fe2000001002f */
[----:B------:R-:W-:Y:S01]  /*2ff0*/  FADD.FTZ R122, R96, -R223 ;  /* 0x800000df607a7221 */ /* 0x000fe20000010000 */
[----:B------:R-:W-:Y:S01]  /*3000*/  FMUL.FTZ R88, R88, UR4 ;  /* 0x0000000458587c20 */ /* 0x000fe20008410000 */
[-CC-:B------:R-:W-:Y:S01]  /*3010*/  FFMA.FTZ R208, R89, R202.reuse, R131.reuse ;  /* 0x000000ca59d07223 */ /* 0x180fe20000010083 */
[----:B------:R-:W-:Y:S01]  /*3020*/  FFMA.FTZ R217, R100, R202, R131 ;  /* 0x000000ca64d97223 */ /* 0x000fe20000010083 */
[----:B------:R-:W-:Y:S01]  /*3030*/  ISETP.GE.U32.AND P1, PT, R194, RZ, PT ;  /* 0x000000ffc200720c */ /* 0x000fe20003f26070 */
[----:B------:R-:W-:Y:S01]  /*3040*/  FADD.FTZ R229, R90, -R229 ;  /* 0x800000e55ae57221 */ /* 0x000fe20000010000 */
[----:B------:R-:W-:Y:S01]  /*3050*/  FSEL R111, R88, RZ, P5 ;  /* 0x000000ff586f7208 */ /* 0x000fe20002800000 */
[----:B------:R-:W-:Y:S01]  /*3060*/  FMUL.FTZ R88, R101, R200 ;  /* 0x000000c865587220 */ /* 0x000fe20000410000 */
[----:B------:R-:W-:Y:S01]  /*3070*/  FFMA.FTZ R100, R201, R123, R48 ;  /* 0x0000007bc9647223 */ /* 0x000fe20000010030 */
[----:B------:R-:W-:Y:S01]  /*3080*/  FFMA.FTZ R87, R97, R202, R131 ;  /* 0x000000ca61577223 */ /* 0x000fe20000010083 */
[----:B------:R-:W-:Y:S01]  /*3090*/  LOP3.LUT P3, RZ, R195, 0xff00, RZ, 0xc0, !PT ;  /* 0x0000ff00c3ff7812 */ /* 0x000fe2000786c0ff */
[----:B------:R-:W-:Y:S01]  /*30a0*/  FMUL.FTZ R88, R88, UR4 ;  /* 0x0000000458587c20 */ /* 0x000fe20008410000 */
[----:B------:R-:W-:Y:S01]  /*30b0*/  FMUL.FTZ R90, R79, R200 ;  /* 0x000000c84f5a7220 */ /* 0x000fe20000410000 */
[----:B------:R-:W-:Y:S01]  /*30c0*/  FFMA.FTZ R97, R201, R122, R53 ;  /* 0x0000007ac9617223 */ /* 0x000fe20000010035 */
[----:B------:R-:W-:Y:S01]  /*30d0*/  FADD.FTZ R208, R91, -R208 ;  /* 0x800000d05bd07221 */ /* 0x000fe20000010000 */
[--C-:B------:R-:W-:Y:S01]  /*30e0*/  FFMA.FTZ R225, R204, R202, R131.reuse ;  /* 0x000000cacce17223 */ /* 0x100fe20000010083 */
[C---:B------:R-:W-:Y:S01]  /*30f0*/  LOP3.LUT P2, RZ, R195.reuse, 0xff, RZ, 0xc0, !PT ;  /* 0x000000ffc3ff7812 */ /* 0x040fe2000784c0ff */
[----:B------:R-:W-:Y:S01]  /*3100*/  FMUL.FTZ R91, R100, R200 ;  /* 0x000000c8645b7220 */ /* 0x000fe20000410000 */
[C---:B------:R-:W-:Y:S01]  /*3110*/  LOP3.LUT P4, RZ, R195.reuse, 0xff0000, RZ, 0xc0, !PT ;  /* 0x00ff0000c3ff7812 */ /* 0x040fe2000788c0ff */
[----:B------:R-:W-:Y:S01]  /*3120*/  FMUL.FTZ R90, R90, UR4 ;  /* 0x000000045a5a7c20 */ /* 0x000fe20008410000 */
[----:B------:R-:W-:Y:S01]  /*3130*/  ISETP.GE.U32.AND.EX P1, PT, R195, 0x1000000, PT, P1 ;  /* 0x01000000c300780c */ /* 0x000fe20003f26110 */
[----:B------:R-:W-:Y:S01]  /*3140*/  FFMA.FTZ R83, R102, R202, R131 ;  /* 0x000000ca66537223 */ /* 0x000fe20000010083 */
[----:B------:R-:W-:Y:S01]  /*3150*/  FSEL R195, R88, RZ, P3 ;  /* 0x000000ff58c37208 */ /* 0x000fe20001800000 */
[----:B------:R-:W-:Y:S01]  /*3160*/  FMUL.FTZ R88, R97, R200 ;  /* 0x000000c861587220 */ /* 0x000fe20000410000 */
[----:B------:R-:W-:Y:S01]  /*3170*/  LOP3.LUT P6, RZ, R194, 0xff000000, RZ, 0xc0, !PT ;  /* 0xff000000c2ff7812 */ /* 0x000fe200078cc0ff */
[----:B------:R-:W-:Y:S01]  /*3180*/  FADD.FTZ R225, R218, -R225 ;  /* 0x800000e1dae17221 */ /* 0x000fe20000010000 */
[----:B------:R-:W-:Y:S01]  /*3190*/  FMUL.FTZ R91, R91, UR4 ;  /* 0x000000045b5b7c20 */ /* 0x000fe20008410000 */
[-CC-:B------:R-:W-:Y:S01]  /*31a0*/  FFMA.FTZ R80, R103, R202.reuse, R131.reuse ;  /* 0x000000ca67507223 */ /* 0x180fe20000010083 */
[----:B------:R-:W-:Y:S01]  /*31b0*/  FFMA.FTZ R125, R124, R202, R131 ;  /* 0x000000ca7c7d7223 */ /* 0x000fe20000010083 */
[C---:B------:R-:W-:Y:S01]  /*31c0*/  FFMA.FTZ R102, R201.reuse, R229, R50 ;  /* 0x000000e5c9667223 */ /* 0x040fe20000010032 */
[----:B------:R-:W-:Y:S01]  /*31d0*/  FSEL R124, R90, RZ, P6 ;  /* 0x000000ff5a7c7208 */ /* 0x000fe20003000000 */
[----:B------:R-:W-:Y:S01]  /*31e0*/  FFMA.FTZ R103, R201, R208, R51 ;  /* 0x000000d0c9677223 */ /* 0x000fe20000010033 */
[----:B------:R-:W-:Y:S01]  /*31f0*/  FMUL.FTZ R88, R88, UR4 ;  /* 0x0000000458587c20 */ /* 0x000fe20008410000 */
[-CC-:B------:R-:W-:Y:S01]  /*3200*/  FFMA.FTZ R84, R207, R202.reuse, R131.reuse ;  /* 0x000000cacf547223 */ /* 0x180fe20000010083 */
[----:B------:R-:W-:Y:S01]  /*3210*/  LOP3.LUT P6, RZ, R192, 0xff00, RZ, 0xc0, !PT ;  /* 0x0000ff00c0ff7812 */ /* 0x000fe200078cc0ff */
[--C-:B------:R-:W-:Y:S01]  /*3220*/  FFMA.FTZ R207, R126, R202, R131.reuse ;  /* 0x000000ca7ecf7223 */ /* 0x100fe20000010083 */
[----:B------:R-:W-:Y:S01]  /*3230*/  FFMA.FTZ R96, R201, R225, R52 ;  /* 0x000000e1c9607223 */ /* 0x000fe20000010034 */
[----:B------:R-:W-:Y:S01]  /*3240*/  FSEL R126, R91, RZ, P2 ;  /* 0x000000ff5b7e7208 */ /* 0x000fe20001000000 */
[-C--:B------:R-:W-:Y:S01]  /*3250*/  FMUL.FTZ R90, R102, R200.reuse ;  /* 0x000000c8665a7220 */ /* 0x080fe20000410000 */
[----:B------:R-:W-:Y:S01]  /*3260*/  FMUL.FTZ R91, R103, R200 ;  /* 0x000000c8675b7220 */ /* 0x000fe20000410000 */
[----:B------:R-:W-:Y:S01]  /*3270*/  FFMA.FTZ R89, R206, R202, R131 ;  /* 0x000000cace597223 */ /* 0x000fe20000010083 */
[----:B------:R-:W-:Y:S01]  /*3280*/  FSEL R197, R88, RZ, P6 ;  /* 0x000000ff58c57208 */ /* 0x000fe20003000000 */
[----:B------:R-:W-:Y:S01]  /*3290*/  FMUL.FTZ R92, R96, R200 ;  /* 0x000000c8605c7220 */ /* 0x000fe20000410000 */
[----:B------:R-:W-:Y:S01]  /*32a0*/  FADD.FTZ R88, R98, -R93 ;  /* 0x8000005d62587221 */ /* 0x000fe20000010000 */
[----:B------:R-:W-:Y:S01]  /*32b0*/  FMUL.FTZ R90, R90, UR4 ;  /* 0x000000045a5a7c20 */ /* 0x000fe20008410000 */
[-CC-:B------:R-:W-:Y:S01]  /*32c0*/  FFMA.FTZ R81, R110, R202.reuse, R131.reuse ;  /* 0x000000ca6e517223 */ /* 0x180fe20000010083 */
[----:B------:R-:W-:Y:S01]  /*32d0*/  FMUL.FTZ R91, R91, UR4 ;  /* 0x000000045b5b7c20 */ /* 0x000fe20008410000 */
[----:B------:R-:W-:Y:S01]  /*32e0*/  FFMA.FTZ R110, R99, R202, R131 ;  /* 0x000000ca636e7223 */ /* 0x000fe20000010083 */
[----:B------:R-:W-:Y:S01]  /*32f0*/  FADD.FTZ R89, R94, -R89 ;  /* 0x800000595e597221 */ /* 0x000fe20000010000 */
[----:B------:R-:W-:Y:S01]  /*3300*/  FMUL.FTZ R92, R92, UR4 ;  /* 0x000000045c5c7c20 */ /* 0x000fe20008410000 */
[----:B------:R-:W-:Y:S01]  /*3310*/  FFMA.FTZ R99, R201, R88, R55 ;  /* 0x00000058c9637223 */ /* 0x000fe20000010037 */
[----:B------:R-:W-:Y:S01]  /*3320*/  LOP3.LUT P5, RZ, R192, 0xff, RZ, 0xc0, !PT ;  /* 0x000000ffc0ff7812 */ /* 0x000fe200078ac0ff */
[----:B------:R-:W-:Y:S01]  /*3330*/  FFMA.FTZ R82, R209, R202, R131 ;  /* 0x000000cad1527223 */ /* 0x000fe20000010083 */
[----:B------:R-:W-:Y:S01]  /*3340*/  FSEL R194, R90, RZ, P4 ;  /* 0x000000ff5ac27208 */ /* 0x000fe20002000000 */
[----:B------:R-:W-:Y:S01]  /*3350*/  FADD.FTZ R217, R220, -R217 ;  /* 0x800000d9dcd97221 */ /* 0x000fe20000010000 */
[----:B------:R-:W-:Y:S01]  /*3360*/  FSEL R209, R91, RZ, P1 ;  /* 0x000000ff5bd17208 */ /* 0x000fe20000800000 */
[----:B------:R-:W-:Y:S01]  /*3370*/  FFMA.FTZ R98, R201, R89, R54 ;  /* 0x00000059c9627223 */ /* 0x000fe20000010036 */
[----:B------:R-:W-:Y:S01]  /*3380*/  FADD.FTZ R90, R117, -R84 ;  /* 0x80000054755a7221 */ /* 0x000fe20000010000 */
[C---:B------:R-:W-:Y:S01]  /*3390*/  LOP3.LUT P2, RZ, R192.reuse, 0xff0000, RZ, 0xc0, !PT ;  /* 0x00ff0000c0ff7812 */ /* 0x040fe2000784c0ff */
[-C--:B------:R-:W-:Y:S01]  /*33a0*/  FMUL.FTZ R84, R99, R200.reuse ;  /* 0x000000c863547220 */ /* 0x080fe20000410000 */
[----:B------:R-:W-:Y:S01]  /*33b0*/  LOP3.LUT P3, RZ, R192, 0xff000000, RZ, 0xc0, !PT ;  /* 0xff000000c0ff7812 */ /* 0x000fe2000786c0ff */
[----:B------:R-:W-:Y:S01]  /*33c0*/  FADD.FTZ R106, R106, -R221 ;  /* 0x800000dd6a6a7221 */ /* 0x000fe20000010000 */
[----:B------:R-:W-:Y:S01]  /*33d0*/  ISETP.GE.U32.AND P1, PT, R192, RZ, PT ;  /* 0x000000ffc000720c */ /* 0x000fe20003f26070 */
[----:B------:R-:W-:Y:S01]  /*33e0*/  FMUL.FTZ R88, R98, R200 ;  /* 0x000000c862587220 */ /* 0x000fe20000410000 */
[----:B------:R-:W-:Y:S01]  /*33f0*/  FSEL R192, R92, RZ, P5 ;  /* 0x000000ff5cc07208 */ /* 0x000fe20002800000 */
[C---:B------:R-:W-:Y:S01]  /*3400*/  FFMA.FTZ R92, R201.reuse, R217, R56 ;  /* 0x000000d9c95c7223 */ /* 0x040fe20000010038 */
[----:B------:R-:W-:Y:S01]  /*3410*/  FMUL.FTZ R84, R84, UR4 ;  /* 0x0000000454547c20 */ /* 0x000fe20008410000 */
[----:B------:R-:W-:Y:S01]  /*3420*/  FFMA.FTZ R219, R108, R202, R131 ;  /* 0x000000ca6cdb7223 */ /* 0x000fe20000010083 */
[----:B------:R-:W-:Y:S01]  /*3430*/  FFMA.FTZ R93, R201, R106, R57 ;  /* 0x0000006ac95d7223 */ /* 0x000fe20000010039 */
[----:B------:R-:W-:Y:S01]  /*3440*/  FMUL.FTZ R89, R92, R200 ;  /* 0x000000c85c597220 */ /* 0x000fe20000410000 */
[----:B------:R-:W-:Y:S01]  /*3450*/  FFMA.FTZ R210, R210, R202, R131 ;  /* 0x000000cad2d27223 */ /* 0x000fe20000010083 */
[----:B------:R-:W-:Y:S01]  /*3460*/  FMUL.FTZ R88, R88, UR4 ;  /* 0x0000000458587c20 */ /* 0x000fe20008410000 */
[----:B------:R-:W-:Y:S01]  /*3470*/  FADD.FTZ R219, R230, -R219 ;  /* 0x800000dbe6db7221 */ /* 0x000fe20000010000 */
[----:B------:R-:W-:Y:S01]  /*3480*/  FADD.FTZ R122, R95, -R86 ;  /* 0x800000565f7a7221 */ /* 0x000fe20000010000 */
[----:B------:R-:W-:Y:S01]  /*3490*/  FSEL R196, R84, RZ, P3 ;  /* 0x000000ff54c47208 */ /* 0x000fe20001800000 */
[----:B------:R-:W-:Y:S01]  /*34a0*/  FMUL.FTZ R89, R89, UR4 ;  /* 0x0000000459597c20 */ /* 0x000fe20008410000 */
[----:B------:R-:W-:Y:S01]  /*34b0*/  FMUL.FTZ R84, R93, R200 ;  /* 0x000000c85d547220 */ /* 0x000fe20000410000 */
[----:B------:R-:W-:Y:S01]  /*34c0*/  FFMA.FTZ R95, R201, R90, R59 ;  /* 0x0000005ac95f7223 */ /* 0x000fe2000001003b */
[----:B------:R-:W-:Y:S01]  /*34d0*/  LOP3.LUT P4, RZ, R193, 0xff, RZ, 0xc0, !PT ;  /* 0x000000ffc1ff7812 */ /* 0x000fe2000788c0ff */
[----:B------:R-:W-:Y:S01]  /*34e0*/  FADD.FTZ R91, R121, -R210 ;  /* 0x800000d2795b7221 */ /* 0x000fe20000010000 */
[----:B------:R-:W-:Y:S01]  /*34f0*/  FSEL R121, R88, RZ, P2 ;  /* 0x000000ff58797208 */ /* 0x000fe20001000000 */
[----:B------:R-:W-:Y:S01]  /*3500*/  FFMA.FTZ R88, R201, R219, R60 ;  /* 0x000000dbc9587223 */ /* 0x000fe2000001003c */
[C---:B------:R-:W-:Y:S01]  /*3510*/  LOP3.LUT P5, RZ, R193.reuse, 0xff00, RZ, 0xc0, !PT ;  /* 0x0000ff00c1ff7812 */ /* 0x040fe200078ac0ff */
[----:B------:R-:W-:Y:S01]  /*3520*/  FMUL.FTZ R84, R84, UR4 ;  /* 0x0000000454547c20 */ /* 0x000fe20008410000 */
[----:B------:R-:W-:Y:S01]  /*3530*/  LOP3.LUT P6, RZ, R193, 0xff0000, RZ, 0xc0, !PT ;  /* 0x00ff0000c1ff7812 */ /* 0x000fe200078cc0ff */
[----:B------:R-:W-:Y:S01]  /*3540*/  FMUL.FTZ R90, R95, R200 ;  /* 0x000000c85f5a7220 */ /* 0x000fe20000410000 */
[----:B------:R-:W-:Y:S01]  /*3550*/  ISETP.GE.U32.AND.EX P1, PT, R193, 0x1000000, PT, P1 ;  /* 0x01000000c100780c */ /* 0x000fe20003f26110 */
[----:B------:R-:W-:Y:S01]  /*3560*/  FFMA.FTZ R85, R118, R202, R131 ;  /* 0x000000ca76557223 */ /* 0x000fe20000010083 */
[----:B------:R-:W-:Y:S01]  /*3570*/  FSEL R193, R89, RZ, P4 ;  /* 0x000000ff59c17208 */ /* 0x000fe20002000000 */
[C---:B------:R-:W-:Y:S01]  /*3580*/  FFMA.FTZ R94, R201.reuse, R91, R58 ;  /* 0x0000005bc95e7223 */ /* 0x040fe2000001003a */
[----:B------:R-:W-:Y:S01]  /*3590*/  FFMA.FTZ R89, R201, R122, R61 ;  /* 0x0000007ac9597223 */ /* 0x000fe2000001003d */
[-CC-:B------:R-:W-:Y:S01]  /*35a0*/  FFMA.FTZ R108, R211, R202.reuse, R131.reuse ;  /* 0x000000cad36c7223 */ /* 0x180fe20000010083 */
[--C-:B------:R-:W-:Y:S01]  /*35b0*/  FFMA.FTZ R118, R213, R202, R131.reuse ;  /* 0x000000cad5767223 */ /* 0x100fe20000010083 */
[----:B------:R-:W-:Y:S01]  /*35c0*/  FMUL.FTZ R91, R88, R200 ;  /* 0x000000c8585b7220 */ /* 0x000fe20000410000 */
[----:B------:R-:W-:Y:S01]  /*35d0*/  FFMA.FTZ R131, R215, R202, R131 ;  /* 0x000000cad7837223 */ /* 0x000fe20000010083 */
[----:B------:R-:W-:Y:S01]  /*35e0*/  FMUL.FTZ R90, R90, UR4 ;  /* 0x000000045a5a7c20 */ /* 0x000fe20008410000 */
[----:B------:R-:W-:Y:S01]  /*35f0*/  FSEL R202, R84, RZ, P5 ;  /* 0x000000ff54ca7208 */ /* 0x000fe20002800000 */
[----:B------:R-:W-:Y:S01]  /*3600*/  FMUL.FTZ R84, R89, R200 ;  /* 0x000000c859547220 */ /* 0x000fe20000410000 */
[----:B------:R-:W-:Y:S01]  /*3610*/  FADD.FTZ R81, R112, -R81 ;  /* 0x8000005170517221 */ /* 0x000fe20000010000 */
[----:B------:R-:W-:Y:S01]  /*3620*/  FMUL.FTZ R91, R91, UR4 ;  /* 0x000000045b5b7c20 */ /* 0x000fe20008410000 */
[----:B------:R-:W-:Y:S01]  /*3630*/  LOP3.LUT P2, RZ, R190, 0xff, RZ, 0xc0, !PT ;  /* 0x000000ffbeff7812 */ /* 0x000fe2000784c0ff */
[----:B------:R-:W-:Y:S01]  /*3640*/  FADD.FTZ R80, R113, -R80 ;  /* 0x8000005071507221 */ /* 0x000fe20000010000 */
[----:B------:R-:W-:Y:S01]  /*3650*/  FSEL R211, R90, RZ, P1 ;  /* 0x000000ff5ad37208 */ /* 0x000fe20000800000 */
[----:B------:R-:W-:Y:S01]  /*3660*/  FMUL.FTZ R84, R84, UR4 ;  /* 0x0000000454547c20 */ /* 0x000fe20008410000 */
[----:B------:R-:W-:Y:S01]  /*3670*/  FFMA.FTZ R90, R201, R81, R62 ;  /* 0x00000051c95a7223 */ /* 0x000fe2000001003e */
[----:B------:R-:W-:Y:S01]  /*3680*/  LOP3.LUT P3, RZ, R190, 0xff00, RZ, 0xc0, !PT ;  /* 0x0000ff00beff7812 */ /* 0x000fe2000786c0ff */
[----:B------:R-:W-:Y:S01]  /*3690*/  FADD.FTZ R83, R232, -R83 ;  /* 0x80000053e8537221 */ /* 0x000fe20000010000 */
[----:B------:R-:W-:Y:S01]  /*36a0*/  FSEL R123, R91, RZ, P2 ;  /* 0x000000ff5b7b7208 */ /* 0x000fe20001000000 */
[C---:B------:R-:W-:Y:S01]  /*36b0*/  FFMA.FTZ R91, R201.reuse, R80, R63 ;  /* 0x00000050c95b7223 */ /* 0x040fe2000001003f */
[-C--:B------:R-:W-:Y:S01]  /*36c0*/  FMUL.FTZ R86, R94, R200.reuse ;  /* 0x000000c85e567220 */ /* 0x080fe20000410000 */
[-C--:B------:R-:W-:Y:S01]  /*36d0*/  FMUL.FTZ R80, R90, R200.reuse ;  /* 0x000000c85a507220 */ /* 0x080fe20000410000 */
[----:B------:R-:W-:Y:S01]  /*36e0*/  FSEL R122, R84, RZ, P3 ;  /* 0x000000ff547a7208 */ /* 0x000fe20001800000 */
[----:B------:R-:W-:Y:S01]  /*36f0*/  FADD.FTZ R104, R104, -R87 ;  /* 0x8000005768687221 */ /* 0x000fe20000010000 */
[----:B------:R-:W-:Y:S01]  /*3700*/  FFMA.FTZ R84, R201, R83, R64 ;  /* 0x00000053c9547223 */ /* 0x000fe20000010040 */
[----:B------:R-:W-:Y:S01]  /*3710*/  FMUL.FTZ R86, R86, UR4 ;  /* 0x0000000456567c20 */ /* 0x000fe20008410000 */
[-C--:B------:R-:W-:Y:S01]  /*3720*/  FMUL.FTZ R81, R91, R200.reuse ;  /* 0x000000c85b517220 */ /* 0x080fe20000410000 */
[----:B------:R-:W-:Y:S01]  /*3730*/  FMUL.FTZ R80, R80, UR4 ;  /* 0x0000000450507c20 */ /* 0x000fe20008410000 */
[----:B------:R-:W-:Y:S01]  /*3740*/  LOP3.LUT P4, RZ, R190, 0xff0000, RZ, 0xc0, !PT ;  /* 0x00ff0000beff7812 */ /* 0x000fe2000788c0ff */
[----:B------:R-:W-:Y:S01]  /*3750*/  FADD.FTZ R87, R114, -R85 ;  /* 0x8000005572577221 */ /* 0x000fe20000010000 */
[----:B------:R-:W-:Y:S01]  /*3760*/  FADD.FTZ R106, R115, -R82 ;  /* 0x80000052736a7221 */ /* 0x000fe20000010000 */
[----:B------:R-:W-:Y:S01]  /*3770*/  FMUL.FTZ R82, R84, R200 ;  /* 0x000000c854527220 */ /* 0x000fe20000410000 */
[----:B------:R-:W-:Y:S01]  /*3780*/  FFMA.FTZ R85, R201, R104, R65 ;  /* 0x00000068c9557223 */ /* 0x000fe20000010041 */
[----:B------:R-:W-:Y:S01]  /*3790*/  ISETP.GE.U32.AND P1, PT, R190, RZ, PT ;  /* 0x000000ffbe00720c */ /* 0x000fe20003f26070 */
[----:B------:R-:W-:Y:S01]  /*37a0*/  FADD.FTZ R207, R130, -R207 ;  /* 0x800000cf82cf7221 */ /* 0x000fe20000010000 */
[----:B------:R-:W-:Y:S01]  /*37b0*/  FMUL.FTZ R81, R81, UR4 ;  /* 0x0000000451517c20 */ /* 0x000fe20008410000 */
[----:B------:R-:W-:Y:S01]  /*37c0*/  LOP3.LUT P5, RZ, R190, 0xff000000, RZ, 0xc0, !PT ;  /* 0xff000000beff7812 */ /* 0x000fe200078ac0ff */
[----:B------:R-:W-:Y:S01]  /*37d0*/  FMUL.FTZ R82, R82, UR4 ;  /* 0x0000000452527c20 */ /* 0x000fe20008410000 */
[----:B------:R-:W-:Y:S01]  /*37e0*/  FSEL R204, R86, RZ, P6 ;  /* 0x000000ff56cc7208 */ /* 0x000fe20003000000 */
[----:B------:R-:W-:Y:S01]  /*37f0*/  FFMA.FTZ R86, R201, R87, R66 ;  /* 0x00000057c9567223 */ /* 0x000fe20000010042 */
[----:B------:R-:W-:Y:S01]  /*3800*/  FSEL R130, R80, RZ, P4 ;  /* 0x000000ff50827208 */ /* 0x000fe20002000000 */
[----:B------:R-:W-:Y:S01]  /*3810*/  FMUL.FTZ R80, R85, R200 ;  /* 0x000000c855507220 */ /* 0x000fe20000410000 */
[C---:B------:R-:W-:Y:S01]  /*3820*/  LOP3.LUT P6, RZ, R191.reuse, 0xff, RZ, 0xc0, !PT ;  /* 0x000000ffbfff7812 */ /* 0x040fe200078cc0ff */
[----:B------:R-:W0:Y:S01]  /*3830*/  LDC.64 R114, c[0x0][0x478] ;  /* 0x00011e00ff727b82 */ /* 0x000e220000000a00 */
[C---:B------:R-:W-:Y:S01]  /*3840*/  LOP3.LUT P2, RZ, R191.reuse, 0xff00, RZ, 0xc0, !PT ;  /* 0x0000ff00bfff7812 */ /* 0x040fe2000784c0ff */
[----:B------:R-:W-:Y:S01]  /*3850*/  FMUL.FTZ R80, R80, UR4 ;  /* 0x0000000450507c20 */ /* 0x000fe20008410000 */
[----:B------:R-:W-:Y:S01]  /*3860*/  LOP3.LUT P3, RZ, R191, 0xff0000, RZ, 0xc0, !PT ;  /* 0x00ff0000bfff7812 */ /* 0x000fe2000786c0ff */
[----:B------:R-:W-:Y:S01]  /*3870*/  FFMA.FTZ R87, R201, R106, R67 ;  /* 0x0000006ac9577223 */ /* 0x000fe20000010043 */
[----:B------:R-:W-:Y:S01]  /*3880*/  ISETP.GE.U32.AND.EX P1, PT, R191, 0x1000000, PT, P1 ;  /* 0x01000000bf00780c */ /* 0x000fe20003f26110 */
[----:B------:R-:W-:Y:S01]  /*3890*/  FADD.FTZ R116, R116, -R131 ;  /* 0x8000008374747221 */ /* 0x000fe20000010000 */
[----:B------:R-:W-:Y:S01]  /*38a0*/  FSEL R191, R81, RZ, P5 ;  /* 0x000000ff51bf7208 */ /* 0x000fe20002800000 */
[-C--:B------:R-:W-:Y:S01]  /*38b0*/  FMUL.FTZ R81, R86, R200.reuse ;  /* 0x000000c856517220 */ /* 0x080fe20000410000 */
[----:B------:R-:W-:Y:S01]  /*38c0*/  FSEL R190, R82, RZ, P6 ;  /* 0x000000ff52be7208 */ /* 0x000fe20003000000 */
[----:B------:R-:W-:Y:S01]  /*38d0*/  FFMA.FTZ R82, R201, R207, R74 ;  /* 0x000000cfc9527223 */ /* 0x000fe2000001004a */
[----:B------:R-:W-:Y:S01]  /*38e0*/  FSEL R207, R80, RZ, P2 ;  /* 0x000000ff50cf7208 */ /* 0x000fe20001000000 */
[----:B------:R-:W-:Y:S01]  /*38f0*/  FMUL.FTZ R81, R81, UR4 ;  /* 0x0000000451517c20 */ /* 0x000fe20008410000 */
[----:B------:R-:W-:Y:S01]  /*3900*/  LOP3.LUT P4, RZ, R188, 0xff, RZ, 0xc0, !PT ;  /* 0x000000ffbcff7812 */ /* 0x000fe2000788c0ff */
[-C--:B------:R-:W-:Y:S01]  /*3910*/  FMUL.FTZ R80, R82, R200.reuse ;  /* 0x000000c852507220 */ /* 0x080fe20000410000 */
[C---:B------:R-:W-:Y:S01]  /*3920*/  LOP3.LUT P5, RZ, R188.reuse, 0xff00, RZ, 0xc0, !PT ;  /* 0x0000ff00bcff7812 */ /* 0x040fe200078ac0ff */
[----:B------:R-:W-:Y:S01]  /*3930*/  FMUL.FTZ R104, R87, R200 ;  /* 0x000000c857687220 */ /* 0x000fe20000410000 */
[----:B------:R-:W-:Y:S01]  /*3940*/  FSEL R206, R81, RZ, P3 ;  /* 0x000000ff51ce7208 */ /* 0x000fe20001800000 */
[----:B------:R-:W-:Y:S01]  /*3950*/  FFMA.FTZ R83, R201, R116, R75 ;  /* 0x00000074c9537223 */ /* 0x000fe2000001004b */
[----:B------:R-:W-:Y:S01]  /*3960*/  LOP3.LUT P6, RZ, R188, 0xff0000, RZ, 0xc0, !PT ;  /* 0x00ff0000bcff7812 */ /* 0x000fe200078cc0ff */
[----:B------:R-:W-:Y:S01]  /*3970*/  FMUL.FTZ R104, R104, UR4 ;  /* 0x0000000468687c20 */ /* 0x000fe20008410000 */
[C---:B------:R-:W-:Y:S01]  /*3980*/  ISETP.GE.U32.AND P2, PT, R188.reuse, RZ, PT ;  /* 0x000000ffbc00720c */ /* 0x040fe20003f46070 */
[----:B------:R-:W-:Y:S01]  /*3990*/  FMUL.FTZ R106, R83, R200 ;  /* 0x000000c8536a7220 */ /* 0x000fe20000410000 */
[----:B------:R-:W-:Y:S01]  /*39a0*/  LOP3.LUT P3, RZ, R188, 0xff000000, RZ, 0xc0, !PT ;  /* 0xff000000bcff7812 */ /* 0x000fe2000786c0ff */
[----:B------:R-:W-:Y:S01]  /*39b0*/  FMUL.FTZ R188, R80, UR4 ;  /* 0x0000000450bc7c20 */ /* 0x000fe20008410000 */
[----:B------:R-:W-:Y:S01]  /*39c0*/  FSEL R213, R104, RZ, P1 ;  /* 0x000000ff68d57208 */ /* 0x000fe20000800000 */
[----:B------:R-:W1:Y:S01]  /*39d0*/  LDC.64 R80, c[0x0][0x468] ;  /* 0x00011a00ff507b82 */ /* 0x000e620000000a00 */
[----:B------:R-:W-:Y:S01]  /*39e0*/  FMUL.FTZ R106, R106, UR4 ;  /* 0x000000046a6a7c20 */ /* 0x000fe20008410000 */
[----:B------:R-:W-:Y:S01]  /*39f0*/  ISETP.GE.U32.AND.EX P2, PT, R189, 0x1000000, PT, P2 ;  /* 0x01000000bd00780c */ /* 0x000fe20003f46120 */
[----:B0-----:R-:W-:Y:S01]  /*3a00*/  IMAD.WIDE.U32 R116, R205, 0x20, R114 ;  /* 0x00000020cd747825 */ /* 0x001fe200078e0072 */
[----:B------:R-:W-:-:S03]  /*3a10*/  LOP3.LUT P1, RZ, R189, 0xff0000, RZ, 0xc0, !PT ;  /* 0x00ff0000bdff7812 */ /* 0x000fc6000782c0ff */
[----:B------:R-:W-:Y:S01]  /*3a20*/  FADD.FTZ R208, R105, -R110 ;  /* 0x8000006e69d07221 */ /* 0x000fe20000010000 */
[----:B------:R-:W-:Y:S01]  /*3a30*/  FSEL R131, R106, RZ, P2 ;  /* 0x000000ff6a837208 */ /* 0x000fe20001000000 */
[----:B------:R-:W-:Y:S01]  /*3a40*/  FADD.FTZ R210, R107, -R118 ;  /* 0x800000766bd27221 */ /* 0x000fe20000010000 */
[----:B------:R-:W-:Y:S01]  /*3a50*/  FSEL R188, R188, RZ, P1 ;  /* 0x000000ffbcbc7208 */ /* 0x000fe20000800000 */
[----:B------:R1:W-:Y:S01]  /*3a60*/  STG.E.128 desc[UR6][R116.64+0x10], R100 ;  /* 0x0000106474007986 */ /* 0x0003e2000c101d06 */
[C---:B------:R-:W-:Y:S01]  /*3a70*/  LOP3.LUT P2, RZ, R189.reuse, 0xff, RZ, 0xc0, !PT ;  /* 0x000000ffbdff7812 */ /* 0x040fe2000784c0ff */
[----:B------:R-:W-:Y:S01]  /*3a80*/  FADD.FTZ R244, R244, -R109 ;  /* 0x8000006df4f47221 */ /* 0x000fe20000010000 */
[----:B------:R-:W-:Y:S01]  /*3a90*/  LOP3.LUT P1, RZ, R189, 0xff00, RZ, 0xc0, !PT ;  /* 0x0000ff00bdff7812 */ /* 0x000fe2000782c0ff */
[----:B------:R-:W-:Y:S01]  /*3aa0*/  FADD.FTZ R189, R128, -R119 ;  /* 0x8000007780bd7221 */ /* 0x000fe20000010000 */
[----:B------:R-:W-:Y:S01]  /*3ab0*/  F2FP.F16.F32.PACK_AB R107, R209, R194 ;  /* 0x000000c2d16b723e */ /* 0x000fe200000000ff */
[----:B------:R-:W-:Y:S01]  /*3ac0*/  FADD.FTZ R128, R129, -R108 ;  /* 0x8000006c81807221 */ /* 0x000fe20000010000 */
[----:B------:R-:W-:Y:S01]  /*3ad0*/  F2FP.F16.F32.PACK_AB R106, R195, R126 ;  /* 0x0000007ec36a723e */ /* 0x000fe200000000ff */
[----:B------:R-:W-:Y:S01]  /*3ae0*/  FADD.FTZ R125, R246, -R125 ;  /* 0x8000007df67d7221 */ /* 0x000fe20000010000 */
[----:B------:R-:W-:Y:S01]  /*3af0*/  F2FP.F16.F32.PACK_AB R105, R124, R111 ;  /* 0x0000006f7c69723e */ /* 0x000fe200000000ff */
[--C-:B------:R-:W-:Y:S01]  /*3b00*/  IMAD.WIDE.U32 R118, R203, 0x20, R114.reuse ;  /* 0x00000020cb767825 */ /* 0x100fe200078e0072 */
[----:B------:R-:W-:Y:S01]  /*3b10*/  F2FP.F16.F32.PACK_AB R104, R120, R127 ;  /* 0x0000007f7868723e */ /* 0x000fe200000000ff */
[----:B------:R0:W-:Y:S01]  /*3b20*/  STG.E.128 desc[UR6][R116.64], R76 ;  /* 0x0000004c74007986 */ /* 0x0001e2000c101d06 */
[----:B------:R-:W-:Y:S01]  /*3b30*/  F2FP.F16.F32.PACK_AB R109, R196, R121 ;  /* 0x00000079c46d723e */ /* 0x000fe200000000ff */
[----:B------:R-:W-:Y:S01]  /*3b40*/  IMAD.WIDE.U32 R112, R199, 0x20, R114 ;  /* 0x00000020c7707825 */ /* 0x000fe200078e0072 */
[----:B------:R-:W-:-:S02]  /*3b50*/  F2FP.F16.F32.PACK_AB R111, R211, R204 ;  /* 0x000000ccd36f723e */ /* 0x000fc400000000ff */
[----:B------:R-:W-:Y:S01]  /*3b60*/  F2FP.F16.F32.PACK_AB R110, R202, R193 ;  /* 0x000000c1ca6e723e */ /* 0x000fe200000000ff */
[--C-:B-1----:R-:W-:Y:S01]  /*3b70*/  IMAD.WIDE.U32 R100, R205, 0x10, R80.reuse ;  /* 0x00000010cd647825 */ /* 0x102fe200078e0050 */
[----:B------:R-:W-:Y:S02]  /*3b80*/  F2FP.F16.F32.PACK_AB R108, R197, R192 ;  /* 0x000000c0c56c723e */ /* 0x000fe400000000ff */
[----:B------:R-:W-:Y:S01]  /*3b90*/  F2FP.F16.F32.PACK_AB R103, R213, R206 ;  /* 0x000000ced567723e */ /* 0x000fe200000000ff */
[----:B------:R-:W-:Y:S01]  /*3ba0*/  IMAD.WIDE.U32 R120, R203, 0x10, R80 ;  /* 0x00000010cb787825 */ /* 0x000fe200078e0050 */
[----:B------:R1:W-:Y:S01]  /*3bb0*/  STG.E.128 desc[UR6][R100.64], R104 ;  /* 0x0000006864007986 */ /* 0x0003e2000c101d06 */
[----:B------:R-:W-:Y:S02]  /*3bc0*/  F2FP.F16.F32.PACK_AB R102, R207, R190 ;  /* 0x000000becf66723e */ /* 0x000fe400000000ff */
[----:B------:R-:W-:Y:S01]  /*3bd0*/  IMAD.WIDE.U32 R114, R198, 0x20, R114 ;  /* 0x00000020c6727825 */ /* 0x000fe200078e0072 */
[----:B------:R-:W-:Y:S03]  /*3be0*/  STG.E.128 desc[UR6][R118.64], R96 ;  /* 0x0000006076007986 */ /* 0x000fe6000c101d06 */
[----:B0-----:R-:W-:-:S04]  /*3bf0*/  IMAD.WIDE.U32 R116, R199, 0x10, R80 ;  /* 0x00000010c7747825 */ /* 0x001fc800078e0050 */
[C---:B------:R-:W-:Y:S01]  /*3c00*/  FFMA.FTZ R76, R201.reuse, R244, R68 ;  /* 0x000000f4c94c7223 */ /* 0x040fe20000010044 */
[C---:B------:R-:W-:Y:S01]  /*3c10*/  FFMA.FTZ R78, R201.reuse, R189, R70 ;  /* 0x000000bdc94e7223 */ /* 0x040fe20000010046 */
[----:B------:R-:W-:Y:S01]  /*3c20*/  FFMA.FTZ R79, R201, R128, R71 ;  /* 0x00000080c94f7223 */ /* 0x000fe20000010047 */
[----:B------:R-:W-:-:S04]  /*3c30*/  IMAD.WIDE.U32 R198, R198, 0x10, R80 ;  /* 0x00000010c6c67825 */ /* 0x000fc800078e0050 */
[C---:B------:R-:W-:Y:S01]  /*3c40*/  FFMA.FTZ R80, R201.reuse, R125, R72 ;  /* 0x0000007dc9507223 */ /* 0x040fe20000010048 */
[C---:B------:R-:W-:Y:S01]  /*3c50*/  FFMA.FTZ R81, R201.reuse, R210, R73 ;  /* 0x000000d2c9517223 */ /* 0x040fe20000010049 */
[----:B------:R0:W-:Y:S01]  /*3c60*/  STG.E.128 desc[UR6][R118.64+0x10], R92 ;  /* 0x0000105c76007986 */ /* 0x0001e2000c101d06 */
[----:B------:R-:W-:-:S03]  /*3c70*/  FFMA.FTZ R77, R201, R208, R69 ;  /* 0x000000d0c94d7223 */ /* 0x000fc60000010045 */
[----:B------:R-:W-:Y:S01]  /*3c80*/  STG.E.128 desc[UR6][R120.64], R108 ;  /* 0x0000006c78007986 */ /* 0x000fe2000c101d06 */
[----:B-1----:R-:W-:Y:S02]  /*3c90*/  F2FP.F16.F32.PACK_AB R101, R191, R130 ;  /* 0x00000082bf65723e */ /* 0x002fe400000000ff */
[----:B------:R-:W-:Y:S01]  /*3ca0*/  F2FP.F16.F32.PACK_AB R100, R122, R123 ;  /* 0x0000007b7a64723e */ /* 0x000fe200000000ff */
[----:B------:R1:W-:Y:S04]  /*3cb0*/  STG.E.128 desc[UR6][R112.64], R88 ;  /* 0x0000005870007986 */ /* 0x0003e8000c101d06 */
[----:B------:R2:W-:Y:S04]  /*3cc0*/  STG.E.128 desc[UR6][R112.64+0x10], R84 ;  /* 0x0000105470007986 */ /* 0x0005e8000c101d06 */
[----:B------:R2:W-:Y:S01]  /*3cd0*/  STG.E.128 desc[UR6][R116.64], R100 ;  /* 0x0000006474007986 */ /* 0x0005e2000c101d06 */
[----:B0-----:R-:W-:-:S03]  /*3ce0*/  FMUL.FTZ R92, R81, R200 ;  /* 0x000000c8515c7220 */ /* 0x001fc60000410000 */
[----:B------:R2:W-:Y:S01]  /*3cf0*/  STG.E.128 desc[UR6][R114.64], R76 ;  /* 0x0000004c72007986 */ /* 0x0005e2000c101d06 */
[----:B------:R-:W-:-:S03]  /*3d00*/  FMUL.FTZ R92, R92, UR4 ;  /* 0x000000045c5c7c20 */ /* 0x000fc60008410000 */
[----:B------:R2:W-:Y:S01]  /*3d10*/  STG.E.128 desc[UR6][R114.64+0x10], R80 ;  /* 0x0000105072007986 */ /* 0x0005e2000c101d06 */
[-C--:B-1----:R-:W-:Y:S01]  /*3d20*/  FMUL.FTZ R91, R80, R200.reuse ;  /* 0x000000c8505b7220 */ /* 0x082fe20000410000 */
        /* <DEDUP_REMOVED lines=18> */
[----:B------:R-:W-:-:S05]  /*3e50*/  F2FP.F16.F32.PACK_AB R88, R93, R88 ;  /* 0x000000585d58723e */ /* 0x000fca00000000ff */
[----:B------:R2:W-:Y:S01]  /*3e60*/  STG.E.128 desc[UR6][R198.64], R88 ;  /* 0x00000058c6007986 */ /* 0x0005e2000c101d06 */
[----:B------:R-:W-:Y:S05]  /*3e70*/  BRA `(.L_x_12271) ;  /* 0x00000020002c7947 */ /* 0x000fea0003800000 */
.L_x_12269:
[----:B------:R-:W-:-:S04]  /*3e80*/  ISETP.NE.U32.AND P1, PT, RZ, UR16, PT ;  /* 0x00000010ff007c0c */ /* 0x000fc8000bf25070 */
[----:B------:R-:W-:-:S13]  /*3e90*/  ISETP.NE.AND.EX P1, PT, RZ, UR17, PT, P1 ;  /* 0x00000011ff007c0c */ /* 0x000fda000bf25310 */
[----:B------:R-:W-:Y:S05]  /*3ea0*/  @P1 BRA `(.L_x_12272) ;  /* 0x0000000000f81947 */ /* 0x000fea0003800000 */
[-CC-:B------:R-:W-:Y:S01]  /*3eb0*/  FFMA.FTZ R84, R84, R202.reuse, R131.reuse ;  /* 0x000000ca54547223 */ /* 0x180fe20000010083 */
[-CC-:B------:R-:W-:Y:S01]  /*3ec0*/  FFMA.FTZ R86, R86, R202.reuse, R131.reuse ;  /* 0x000000ca56567223 */ /* 0x180fe20000010083 */
[--C-:B------:R-:W-:Y:S01]  /*3ed0*/  FFMA.FTZ R92, R92, R202, R131.reuse ;  /* 0x000000ca5c5c7223 */ /* 0x100fe20000010083 */
[C---:B-----5:R-:W-:Y:S01]  /*3ee0*/  LOP3.LUT P2, RZ, R194.reuse, 0xff00, RZ, 0xc0, !PT ;  /* 0x0000ff00c2ff7812 */ /* 0x060fe2000784c0ff */
[----:B------:R-:W-:Y:S01]  /*3ef0*/  FADD.FTZ R84, R87, -R84 ;  /* 0x8000005457547221 */ /* 0x000fe20000010000 */
[----:B------:R-:W-:Y:S01]  /*3f00*/  FADD.FTZ R86, R197, -R86 ;  /* 0x80000056c5567221 */ /* 0x000fe20000010000 */
[----:B------:R-:W-:Y:S01]  /*3f10*/  FADD.FTZ R92, R123, -R92 ;  /* 0x8000005c7b5c7221 */ /* 0x000fe20000010000 */
[----:B------:R-:W-:Y:S01]  /*3f20*/  LOP3.LUT P6, RZ, R194, 0xff0000, RZ, 0xc0, !PT ;  /* 0x00ff0000c2ff7812 */ /* 0x000fe200078cc0ff */
[C---:B------:R-:W-:Y:S01]  /*3f30*/  FMUL.FTZ R87, R201.reuse, R84 ;  /* 0x00000054c9577220 */ /* 0x040fe20000410000 */
[C---:B0-----:R-:W-:Y:S01]  /*3f40*/  FMUL.FTZ R93, R201.reuse, R86 ;  /* 0x00000056c95d7220 */ /* 0x041fe20000410000 */
[----:B------:R-:W-:Y:S01]  /*3f50*/  FMUL.FTZ R123, R201, R92 ;  /* 0x0000005cc97b7220 */ /* 0x000fe20000410000 */
[--C-:B------:R-:W-:Y:S01]  /*3f60*/  FFMA.FTZ R125, R125, R202, R131.reuse ;  /* 0x000000ca7d7d7223 */ /* 0x100fe20000010083 */
        /* <DEDUP_REMOVED lines=15> */
[----:B------:R-:W-:Y:S01]  /*4060*/  FMUL.FTZ R89, R201, R88 ;  /* 0x00000058c9597220 */ /* 0x000fe20000410000 */
[----:B------:R-:W-:Y:S01]  /*4070*/  FADD.FTZ R84, R91, -R84 ;  /* 0x800000545b547221 */ /* 0x000fe20000010000 */
[C---:B------:R-:W-:Y:S01]  /*4080*/  FMUL.FTZ R87, R201.reuse, R196 ;  /* 0x000000c4c9577220 */ /* 0x040fe20000410000 */
[C---:B------:R-:W-:Y:S01]  /*4090*/  FMUL.FTZ R91, R201.reuse, R90 ;  /* 0x0000005ac95b7220 */ /* 0x040fe20000410000 */
[C---:B------:R-:W-:Y:S01]  /*40a0*/  FMUL.FTZ R85, R201.reuse, R248 ;  /* 0x000000f8c9557220 */ /* 0x040fe20000410000 */
[----:B------:R-:W-:Y:S01]  /*40b0*/  FMUL.FTZ R111, R201, R84 ;  /* 0x00000054c96f7220 */ /* 0x000fe20000410000 */
[----:B------:R-:W-:Y:S01]  /*40c0*/  FMUL.FTZ R123, R123, UR4 ;  /* 0x000000047b7b7c20 */ /* 0x000fe20008410000 */
[-C--:B------:R-:W-:Y:S01]  /*40d0*/  FMUL.FTZ R91, R91, R200.reuse ;  /* 0x000000c85b5b7220 */ /* 0x080fe20000410000 */
[-C--:B------:R-:W-:Y:S01]  /*40e0*/  FMUL.FTZ R89, R89, R200.reuse ;  /* 0x000000c859597220 */ /* 0x080fe20000410000 */
[----:B------:R-:W-:Y:S01]  /*40f0*/  LOP3.LUT P3, RZ, R195, 0xff, RZ, 0xc0, !PT ;  /* 0x000000ffc3ff7812 */ /* 0x000fe2000786c0ff */
        /* <DEDUP_REMOVED lines=25> */
.L_x_12272:
        /* <DEDUP_REMOVED lines=19> */
[----:B------:R-:W-:Y:S01]  /*43c0*/  FFMA.FTZ R85, R85, R202, R131 ;  /* 0x000000ca55557223 */ /* 0x000fe20000010083 */
[----:B------:R-:W-:Y:S01]  /*43d0*/  FMUL.FTZ R77, R77, UR4 ;  /* 0x000000044d4d7c20 */ /* 0x000fe20008410000 */
[----:B------:R-:W-:Y:S01]  /*43e0*/  FMUL.FTZ R78, R78, UR4 ;  /* 0x000000044e4e7c20 */ /* 0x000fe20008410000 */
[C---:B------:R-:W-:Y:S01]  /*43f0*/  LOP3.LUT P6, RZ, R195.reuse, 0xff0000, RZ, 0xc0, !PT ;  /* 0x00ff0000c3ff7812 */ /* 0x040fe200078cc0ff */
[----:B------:R-:W-:Y:S01]  /*4400*/  FADD.FTZ R88, R88, -R125 ;  /* 0x8000007d58587221 */ /* 0x000fe20000010000 */
[----:B------:R-:W-:Y:S01]  /*4410*/  ISETP.GE.U32.AND.EX P2, PT, R195, 0x1000000, PT, P2 ;  /* 0x01000000c300780c */ /* 0x000fe20003f46120 */
[----:B------:R-:W-:Y:S01]  /*4420*/  FADD.FTZ R84, R87, -R84 ;  /* 0x8000005457547221 */ /* 0x000fe20000010000 */
[----:B------:R-:W-:Y:S01]  /*4430*/  FSEL R90, R76, RZ, P5 ;  /* 0x000000ff4c5a7208 */ /* 0x000fe20002800000 */
        /* <DEDUP_REMOVED lines=34> */
.L_x_12273:
        /* <DEDUP_REMOVED lines=9> */
[-CC-:B0-----:R-:W-:Y:S01]  /*46f0*/  FFMA.FTZ R77, R100, R202.reuse, R131.reuse ;  /* 0x000000ca644d7223 */ /* 0x181fe20000010083 */
        /* <DEDUP_REMOVED lines=21> */
[-CC-:B------:R-:W-:Y:S01]  /*4850*/  FFMA.FTZ R119, R119, R202.reuse, R131.reuse ;  /* 0x000000ca77777223 */ /* 0x180fe20000010083 */
[----:B------:R-:W-:Y:S01]  /*4860*/  FFMA.FTZ R77, R204, R202, R131 ;  /* 0x000000cacc4d7223 */ /* 0x000fe20000010083 */
[----:B------:R-:W-:Y:S01]  /*4870*/  FSEL R111, R78, RZ, P2 ;  /* 0x000000ff4e6f7208 */ /* 0x000fe20001000000 */
[----:B------:R-:W-:Y:S01]  /*4880*/  FADD.FTZ R106, R106, -R127 ;  /* 0x8000007f6a6a7221 */ /* 0x000fe20000010000 */
        /* <DEDUP_REMOVED lines=35> */
.L_x_12274:
[-CC-:B------:R-:W-:Y:S01]  /*4ac0*/  FFMA.FTZ R109, R109, R202.reuse, R131.reuse ;  /* 0x000000ca6d6d7223 */ /* 0x180fe20000010083 */
[-CC-:B0-----:R-:W-:Y:S01]  /*4ad0*/  FFMA.FTZ R87, R100, R202.reuse, R131.reuse ;  /* 0x000000ca64577223 */ /* 0x181fe20000010083 */
        /* <DEDUP_REMOVED lines=15> */
[----:B------:R-:W-:Y:S01]  /*4bd0*/  FMUL.FTZ R84, R91, UR4 ;  /* 0x000000045b547c20 */ /* 0x000fe20008410000 */
[-CC-:B------:R-:W-:Y:S01]  /*4be0*/  FFMA.FTZ R119, R119, R202.reuse, R131.reuse ;  /* 0x000000ca77777223 */ /* 0x180fe20000010083 */
[----:B------:R-:W-:Y:S01]  /*4bf0*/  FMUL.FTZ R87, R87, UR4 ;  /* 0x0000000457577c20 */ /* 0x000fe20008410000 */
[----:B------:R-:W-:Y:S01]  /*4c00*/  FADD.FTZ R210, R121, -R210 ;  /* 0x800000d279d27221 */ /* 0x000fe20000010000 */
[----:B------:R-:W-:Y:S01]  /*4c10*/  FSEL R91, R85, RZ, P2 ;  /* 0x000000ff555b7208 */ /* 0x000fe20001000000 */
[-CC-:B------:R-:W-:Y:S01]  /*4c20*/  FFMA.FTZ R85, R204, R202.reuse, R131.reuse ;  /* 0x000000cacc557223 */ /* 0x180fe20000010083 */
[----:B------:R-:W-:Y:S01]  /*4c30*/  FSEL R86, R84, RZ, P3 ;  /* 0x000000ff54567208 */ /* 0x000fe20001800000 */
[----:B------:R-:W-:Y:S01]  /*4c40*/  FFMA.FTZ R84, R207, R202, R131 ;  /* 0x000000cacf547223 */ /* 0x000fe20000010083 */
[----:B------:R-:W-:Y:S01]  /*4c50*/  LOP3.LUT P6, RZ, R192, 0xff0000, RZ, 0xc0, !PT ;  /* 0x00ff0000c0ff7812 */ /* 0x000fe200078cc0ff */
[----:B------:R-:W-:Y:S01]  /*4c60*/  FADD.FTZ R106, R106, -R127 ;  /* 0x8000007f6a6a7221 */ /* 0x000fe20000010000 */
[----:B------:R-:W-:Y:S01]  /*4c70*/  FADD.FTZ R98, R98, -R119 ;  /* 0x8000007762627221 */ /* 0x000fe20000010000 */
[----:B------:R-:W-:Y:S01]  /*4c80*/  FADD.FTZ R84, R117, -R84 ;  /* 0x8000005475547221 */ /* 0x000fe20000010000 */
        /* <DEDUP_REMOVED lines=32> */
.L_x_12275:
        /* <DEDUP_REMOVED lines=9> */
[----:B------:R-:W-:Y:S01]  /*4f20*/  FFMA.FTZ R76, R209, R202, R131 ;  /* 0x000000cad14c7223 */ /* 0x000fe20000010083 */
        /* <DEDUP_REMOVED lines=22> */
[----:B------:R-:W-:Y:S01]  /*5090*/  FFMA.FTZ R77, R108, R202, R131 ;  /* 0x000000ca6c4d7223 */ /* 0x000fe20000010083 */
[----:B------:R-:W-:Y:S01]  /*50a0*/  FSEL R101, R78, RZ, P2 ;  /* 0x000000ff4e657208 */ /* 0x000fe20001000000 */
        /* <DEDUP_REMOVED lines=35> */
.L_x_12276:
        /* <DEDUP_REMOVED lines=39> */
[C---:B------:R-:W-:Y:S01]  /*5550*/  ISETP.GE.U32.AND P2, PT, R190.reuse, RZ, PT ;  /* 0x000000ffbe00720c */ /* 0x040fe20003f46070 */
[-C--:B------:R-:W-:Y:S01]  /*5560*/  FMUL.FTZ R87, R87, R200.reuse ;  /* 0x000000c857577220 */ /* 0x080fe20000410000 */
        /* <DEDUP_REMOVED lines=19> */
[----:B------:R-:W-:-:S07]  /*56a0*/  F2FP.F16.F32.PACK_AB R84, R91, R84 ;  /* 0x000000545b54723e */ /* 0x000fce00000000ff */
.L_x_12277:
        /* <DEDUP_REMOVED lines=69> */
.L_x_12278:
        /* <DEDUP_REMOVED lines=61> */
.L_x_12279:
[----:B------:R-:W0:Y:S01]  /*5ed0*/  @P1 LDC.64 R90, c[0x0][0x478] ;  /* 0x00011e00ff5a1b82 */ /* 0x000e220000000a00 */
[----:B------:R-:W-:-:S04]  /*5ee0*/  IMAD.WIDE.U32 R88, R198, 0x10, R88 ;  /* 0x00000010c6587825 */ /* 0x000fc800078e0058 */
[----:B0-----:R-:W-:-:S05]  /*5ef0*/  @P1 IMAD.WIDE.U32 R90, R198, 0x20, R90 ;  /* 0x00000020c65a1825 */ /* 0x001fca00078e005a */
[----:B------:R0:W-:Y:S04]  /*5f00*/  @P1 STG.E.128 desc[UR6][R90.64], R76 ;  /* 0x0000004c5a001986 */ /* 0x0001e8000c101d06 */
[----:B------:R0:W-:Y:S04]  /*5f10*/  @P1 STG.E.128 desc[UR6][R90.64+0x10], R80 ;  /* 0x000010505a001986 */ /* 0x0001e8000c101d06 */
[----:B------:R0:W-:Y:S02]  /*5f20*/  STG.E.128 desc[UR6][R88.64], R84 ;  /* 0x0000005458007986 */ /* 0x0001e4000c101d06 */
.L_x_12271:
[----:B012---:R-:W0:Y:S02]  /*5f30*/  LDC.64 R84, c[0x0][0x380] ;  /* 0x0000e000ff547b82 */ /* 0x007e240000000a00 */
[----:B0-----:R-:W-:-:S04]  /*5f40*/  LEA R187, R84, R187, 0x2 ;  /* 0x000000bb54bb7211 */ /* 0x001fc800078e10ff */
[----:B------:R-:W-:-:S13]  /*5f50*/  ISETP.GE.AND P1, PT, R187, R85, PT ;  /* 0x00000055bb00720c */ /* 0x000fda0003f26270 */
[----:B------:R-:W-:Y:S05]  /*5f60*/  @!P1 BRA `(.L_x_12280) ;  /* 0xffffffa800189947 */ /* 0x000fea000383ffff */
[----:B------:R-:W-:Y:S05]  /*5f70*/  BSYNC B1 ;  /* 0x0000000000017941 */ /* 0x000fea0003800000 */
.L_x_12267:
        /* <DEDUP_REMOVED lines=64> */
.L_x_12266:
[----:B------:R-:W-:Y:S05]  /*6380*/  BSYNC B0 ;  /* 0x0000000000007941 */ /* 0x000fea0003800000 */
.L_x_12265:
        /* <DEDUP_REMOVED lines=59> */
[----:B------:R-:W-:Y:S01]  /*6740*/  LDS R56, [R6+0x3200] ;  /* 0x0032000006387984 */ /* 0x000fe20000000800 */
[----:B-----5:R-:W-:-:S03]  /*6750*/  FADD.FTZ R30, R30, R37 ;  /* 0x000000251e1e7221 */ /* 0x020fc60000010000 */
[----:B------:R-:W4:Y:S01]  /*6760*/  LDS R57, [R6+0x3400] ;  /* 0x0034000006397984 */ /* 0x000f220000000800 */
[----:B--2---:R-:W-:-:S03]  /*6770*/  FADD.FTZ R2, R2, R39 ;  /* 0x0000002702027221 */ /* 0x004fc60000010000 */
[----:B------:R-:W-:Y:S01]  /*6780*/  LDS R58, [R6+0x3600] ;  /* 0x00360000063a7984 */ /* 0x000fe20000000800 */
        /* <DEDUP_REMOVED lines=13> */
[----:B----4-:R-:W-:Y:S02]  /*6860*/  FADD.FTZ R57, R4, R57 ;  /* 0x0000003904397221 */ /* 0x010fe40000010000 */
        /* <DEDUP_REMOVED lines=12> */
[----:B------:R-:W-:Y:S08]  /*6930*/  BAR.SYNC.DEFER_BLOCKING 0x0 ;  /* 0x0000000000007b1d */ /* 0x000ff00000010000 */
[----:B0-----:R-:W0:Y:S01]  /*6940*/  LDC R10, c[0x0][0x388] ;  /* 0x0000e200ff0a7b82 */ /* 0x001e220000000800 */
[----:B------:R-:W-:Y:S01]  /*6950*/  FADD.FTZ R11, R5, R58 ;  /* 0x0000003a050b7221 */ /* 0x000fe20000010000 */
[----:B------:R-:W-:Y:S01]  /*6960*/  FADD.FTZ R9, R3, R56 ;  /* 0x0000003803097221 */ /* 0x000fe20000010000 */
[----:B------:R-:W1:Y:S04]  /*6970*/  LDS R31, [R6] ;  /* 0x00000000061f7984 */ /* 0x000e680000000800 */
[----:B------:R-:W2:Y:S04]  /*6980*/  LDS R44, [R6+0x1000] ;  /* 0x00100000062c7984 */ /* 0x000ea80000000800 */
[----:B------:R-:W3:Y:S04]  /*6990*/  LDS R67, [R6+0x200] ;  /* 0x0002000006437984 */ /* 0x000ee80000000800 */
[----:B------:R-:W4:Y:S01]  /*69a0*/  LDS R12, [R6+0x2000] ;  /* 0x00200000060c7984 */ /* 0x000f220000000800 */
[----:B0-----:R-:W-:-:S03]  /*69b0*/  IMAD R22, R10, UR8, RZ ;  /* 0x000000080a167c24 */ /* 0x001fc6000f8e02ff */
[----:B------:R-:W0:Y:S02]  /*69c0*/  LDS R24, [R6+0x1200] ;  /* 0x0012000006187984 */ /* 0x000e240000000800 */
[----:B------:R-:W-:Y:S02]  /*69d0*/  IADD3 R22, P0, PT, R22, R81, RZ ;  /* 0x0000005116167210 */ /* 0x000fe40007f1e0ff */
[----:B------:R-:W5:Y:S02]  /*69e0*/  LDS R21, [R6+0x3000] ;  /* 0x0030000006157984 */ /* 0x000f640000000800 */
        /* <DEDUP_REMOVED lines=38> */
[----:B----4-:R-:W-:-:S03]  /*6c50*/  FADD.FTZ R0, R0, R25 ;  /* 0x0000001900007221 */ /* 0x010fc60000010000 */
[----:B------:R-:W4:Y:S01]  /*6c60*/  LDS R33, [R6+0x2a00] ;  /* 0x002a000006217984 */ /* 0x000f220000000800 */
[----:B0-----:R-:W-:-:S03]  /*6c70*/  FADD.FTZ R10, R10, R19 ;  /* 0x000000130a0a7221 */ /* 0x001fc60000010000 */
[----:B------:R-:W0:Y:S01]  /*6c80*/  LDS R23, [R6+0x1e00] ;  /* 0x001e000006177984 */ /* 0x000e220000000800 */
[----:B-----5:R-:W-:-:S03]  /*6c90*/  FADD.FTZ R8, R8, R27 ;  /* 0x0000001b08087221 */ /* 0x020fc60000010000 */
[----:B------:R-:W5:Y:S01]  /*6ca0*/  LDS R45, [R6+0x3800] ;  /* 0x00380000062d7984 */ /* 0x000f620000000800 */
[----:B------:R-:W-:-:S03]  /*6cb0*/  FADD.FTZ R12, RZ, R12 ;  /* 0x0000000cff0c7221 */ /* 0x000fc60000010000 */
[----:B------:R-:W5:Y:S01]  /*6cc0*/  LDS R18, [R6+0x2c00] ;  /* 0x002c000006127984 */ /* 0x000f620000000800 */
        /* <DEDUP_REMOVED lines=36> */
.L_x_12268:
        /* <DEDUP_REMOVED lines=8> */
.L_x_12282:
[----:B------:R-:W-:Y:S05]  /*6f90*/  BSYNC B2 ;  /* 0x0000000000027941 */ /* 0x000fea0003800000 */
.L_x_12281:
        /* <DEDUP_REMOVED lines=8> */
.L_x_12283:
[----:B------:R-:W-:Y:S01]  /*7020*/  FADD.FTZ R202, R93, R202 ;  /* 0x000000ca5dca7221 */ /* 0x000fe20000010000 */
[----:B------:R-:W-:-:S04]  /*7030*/  HFMA2 R223, -RZ, RZ, 0, 1.1920928955078125e-07 ;  /* 0x00000002ffdf7431 */ /* 0x000fc800000001ff */
[----:B------:R-:W-:Y:S02]  /*7040*/  MOV R224, R202 ;  /* 0x000000ca00e07202 */ /* 0x000fe40000000f00 */
[----:B------:R-:W-:-:S07]  /*7050*/  MOV R212, R222 ;  /* 0x000000de00d47202 */ /* 0x000fce0000000f00 */
[----:B------:R-:W-:Y:S05]  /*7060*/  WARPSYNC.COLLECTIVE R221, `(.L_x_12284) ;  /* 0x00000000dd087348 */ /* 0x000fea0003c00000 */
[----:B------:R0:W1:Y:S02]  /*7070*/  SHFL.BFLY P3, R222, R224, R223, R226 ;  /* 0x0c0000dfe0de7389 */ /* 0x00006400000600e2 */
[----:B01----:R-:W-:Y:S05]  /*7080*/  ENDCOLLECTIVE ;  /* 0x000000000000791b */ /* 0x003fea0003800000 */
.L_x_12284:
[----:B------:R-:W-:-:S05]  /*7090*/  FADD.FTZ R212, R217, R212 ;  /* 0x000000d4d9d47221 */ /* 0x000fca0000010000 */
[----:B------:R-:W-:Y:S02]  /*70a0*/  MOV R224, R212 ;  /* 0x000000d400e07202 */ /* 0x000fe40000000f00 */
[----:B------:R-:W-:-:S07]  /*70b0*/  MOV R131, R222 ;  /* 0x000000de00837202 */ /* 0x000fce0000000f00 */
[----:B------:R-:W-:Y:S05]  /*70c0*/  WARPSYNC.COLLECTIVE R221, `(.L_x_12285) ;  /* 0x00000000dd087348 */ /* 0x000fea0003c00000 */
[----:B------:R0:W1:Y:S02]  /*70d0*/  SHFL.BFLY P3, R222, R224, R223, R226 ;  /* 0x0c0000dfe0de7389 */ /* 0x00006400000600e2 */
[----:B01----:R-:W-:Y:S05]  /*70e0*/  ENDCOLLECTIVE ;  /* 0x000000000000791b */ /* 0x003fea0003800000 */
.L_x_12285:
[----:B------:R-:W-:Y:S01]  /*70f0*/  FADD.FTZ R131, R202, R131 ;  /* 0x00000083ca837221 */ /* 0x000fe20000010000 */
[----:B------:R-:W-:-:S04]  /*7100*/  HFMA2 R223, -RZ, RZ, 0, 2.384185791015625e-07 ;  /* 0x00000004ffdf7431 */ /* 0x000fc800000001ff */
[----:B------:R-:W-:Y:S02]  /*7110*/  MOV R224, R131 ;  /* 0x0000008300e07202 */ /* 0x000fe40000000f00 */
[----:B------:R-:W-:-:S07]  /*7120*/  MOV R219, R222 ;  /* 0x000000de00db7202 */ /* 0x000fce0000000f00 */
[----:B------:R-:W-:Y:S05]  /*7130*/  WARPSYNC.COLLECTIVE R221, `(.L_x_12286) ;  /* 0x00000000dd087348 */ /* 0x000fea0003c00000 */
[----:B------:R0:W1:Y:S02]  /*7140*/  SHFL.BFLY P3, R222, R224, R223, R226 ;  /* 0x0c0000dfe0de7389 */ /* 0x00006400000600e2 */
[----:B01----:R-:W-:Y:S05]  /*7150*/  ENDCOLLECTIVE ;  /* 0x000000000000791b */ /* 0x003fea0003800000 */
.L_x_12286:
[----:B------:R-:W-:-:S05]  /*7160*/  FADD.FTZ R219, R212, R219 ;  /* 0x000000dbd4db7221 */ /* 0x000fca0000010000 */
[----:B------:R-:W-:Y:S02]  /*7170*/  MOV R224, R219 ;  /* 0x000000db00e07202 */ /* 0x000fe40000000f00 */
[----:B------:R-:W-:-:S07]  /*7180*/  MOV R214, R222 ;  /* 0x000000de00d67202 */ /* 0x000fce0000000f00 */
[----:B------:R-:W-:Y:S05]  /*7190*/  WARPSYNC.COLLECTIVE R221, `(.L_x_12287) ;  /* 0x00000000dd087348 */ /* 0x000fea0003c00000 */
[----:B------:R0:W1:Y:S02]  /*71a0*/  SHFL.BFLY P3, R222, R224, R223, R226 ;  /* 0x0c0000dfe0de7389 */ /* 0x00006400000600e2 */
[----:B01----:R-:W-:Y:S05]  /*71b0*/  ENDCOLLECTIVE ;  /* 0x000000000000791b */ /* 0x003fea0003800000 */
.L_x_12287:
[----:B------:R-:W-:Y:S01]  /*71c0*/  FADD.FTZ R214, R131, R214 ;  /* 0x000000d683d67221 */ /* 0x000fe20000010000 */
[----:B------:R-:W-:-:S04]  /*71d0*/  HFMA2 R223, -RZ, RZ, 0, 4.76837158203125e-07 ;  /* 0x00000008ffdf7431 */ /* 0x000fc800000001ff */
[----:B------:R-:W-:Y:S02]  /*71e0*/  MOV R224, R214 ;  /* 0x000000d600e07202 */ /* 0x000fe40000000f00 */
[----:B------:R-:W-:-:S07]  /*71f0*/  MOV R216, R222 ;  /* 0x000000de00d87202 */ /* 0x000fce0000000f00 */
[----:B------:R-:W-:Y:S05]  /*7200*/  WARPSYNC.COLLECTIVE R221, `(.L_x_12288) ;  /* 0x00000000dd087348 */ /* 0x000fea0003c00000 */
[----:B------:R0:W1:Y:S02]  /*7210*/  SHFL.BFLY P3, R222, R224, R223, R226 ;  /* 0x0c0000dfe0de7389 */ /* 0x00006400000600e2 */
[----:B01----:R-:W-:Y:S05]  /*7220*/  ENDCOLLECTIVE ;  /* 0x000000000000791b */ /* 0x003fea0003800000 */
.L_x_12288:
[----:B------:R-:W-:-:S05]  /*7230*/  FADD.FTZ R216, R219, R216 ;  /* 0x000000d8dbd87221 */ /* 0x000fca0000010000 */
[----:B------:R-:W-:Y:S02]  /*7240*/  MOV R224, R216 ;  /* 0x000000d800e07202 */ /* 0x000fe40000000f00 */
[----:B------:R-:W-:-:S07]  /*7250*/  MOV R93, R222 ;  /* 0x000000de005d7202 */ /* 0x000fce0000000f00 */
[----:B------:R-:W-:Y:S05]  /*7260*/  WARPSYNC.COLLECTIVE R221, `(.L_x_12289) ;  /* 0x00000000dd087348 */ /* 0x000fea0003c00000 */
[----:B------:R0:W1:Y:S02]  /*7270*/  SHFL.BFLY P3, R222, R224, R223, R226 ;  /* 0x0c0000dfe0de7389 */ /* 0x00006400000600e2 */
[----:B01----:R-:W-:Y:S05]  /*7280*/  ENDCOLLECTIVE ;  /* 0x000000000000791b */ /* 0x003fea0003800000 */
.L_x_12289:
[----:B------:R-:W-:Y:S01]  /*7290*/  FADD.FTZ R93, R214, R93 ;  /* 0x0000005dd65d7221 */ /* 0x000fe20000010000 */
[----:B------:R-:W-:-:S04]  /*72a0*/  HFMA2 R223, -RZ, RZ, 0, 9.5367431640625e-07 ;  /* 0x00000010ffdf7431 */ /* 0x000fc800000001ff */
[----:B------:R-:W-:Y:S02]  /*72b0*/  MOV R224, R93 ;  /* 0x0000005d00e07202 */ /* 0x000fe40000000f00 */
[----:B------:R-:W-:-:S07]  /*72c0*/  MOV R217, R222 ;  /* 0x000000de00d97202 */ /* 0x000fce0000000f00 */
[----:B------:R-:W-:Y:S05]  /*72d0*/  WARPSYNC.COLLECTIVE R221, `(.L_x_12290) ;  /* 0x00000000dd087348 */ /* 0x000fea0003c00000 */
[----:B------:R0:W1:Y:S02]  /*72e0*/  SHFL.BFLY P3, R222, R224, R223, R226 ;  /* 0x0c0000dfe0de7389 */ /* 0x00006400000600e2 */
[----:B01----:R-:W-:Y:S05]  /*72f0*/  ENDCOLLECTIVE ;  /* 0x000000000000791b */ /* 0x003fea0003800000 */
.L_x_12290:
[----:B------:R-:W-:-:S05]  /*7300*/  FADD.FTZ R217, R216, R217 ;  /* 0x000000d9d8d97221 */ /* 0x000fca0000010000 */
[----:B------:R-:W-:Y:S02]  /*7310*/  MOV R224, R217 ;  /* 0x000000d900e07202 */ /* 0x000fe40000000f00 */
[----:B------:R-:W-:-:S07]  /*7320*/  MOV R202, R222 ;  /* 0x000000de00ca7202 */ /* 0x000fce0000000f00 */
[----:B------:R-:W-:Y:S05]  /*7330*/  WARPSYNC.COLLECTIVE R221, `(.L_x_12291) ;  /* 0x00000000dd087348 */ /* 0x000fea0003c00000 */
[----:B------:R0:W1:Y:S02]  /*7340*/  SHFL.BFLY P3, R222, R224, R223, R226 ;  /* 0x0c0000dfe0de7389 */ /* 0x00006400000600e2 */
[----:B01----:R-:W-:Y:S05]  /*7350*/  ENDCOLLECTIVE ;  /* 0x000000000000791b */ /* 0x003fea0003800000 */
.L_x_12291:
[----:B------:R-:W-:Y:S01]  /*7360*/  MOV R212, R222 ;  /* 0x000000de00d47202 */ /* 0x000fe20000000f00 */
[----:B------:R-:W-:Y:S06]  /*7370*/  BRA `(.L_x_12292) ;  /* 0xffffffa800787947 */ /* 0x000fec000383ffff */
.L_x_12293:
        /* <DEDUP_REMOVED lines=16> */
.L_x_20075:


//--------------------- .text._ZN10layer_norm22ln_bwd_finalize_kernelINS_22Kernel_traits_finalizeILj1024E6__halfS2_fS2_fjLb0ELj1024ELj4ENS_18Kernel_traits_baseILj1024ES2_S2_fS2_fjLj1024EEEEELb0ELb0EEEvNS_9BwdParamsE --------------------------
	.section	.text._ZN10layer_norm22ln_bwd_finalize_kernelINS_22Kernel_traits_finalizeILj1024E6__halfS2_fS2_fjLb0ELj1024ELj4ENS_18Kernel_traits_baseILj1024ES2_S2_fS2_fjLj1024EEEEELb0ELb0EEEvNS_9BwdParamsE,"ax",@progbits
	.align	128
        .global         _ZN10layer_norm22ln_bwd_finalize_kernelINS_22Kernel_traits_finalizeILj1024E6__halfS2_fS2_fjLb0ELj1024ELj4ENS_18Kernel_traits_baseILj1024ES2_S2_fS2_fjLj1024EEEEELb0ELb0EEEvNS_9BwdParamsE
        .type           _ZN10layer_norm22ln_bwd_finalize_kernelINS_22Kernel_traits_finalizeILj1024E6__halfS2_fS2_fjLb0ELj1024ELj4ENS_18Kernel_traits_baseILj1024ES2_S2_fS2_fjLj1024EEEEELb0ELb0EEEvNS_9BwdParamsE,@function
        .size           _ZN10layer_norm22ln_bwd_finalize_kernelINS_22Kernel_traits_finalizeILj1024E6__halfS2_fS2_fjLb0ELj1024ELj4ENS_18Kernel_traits_baseILj1024ES2_S2_fS2_fjLj1024EEEEELb0ELb0EEEvNS_9BwdParamsE,(.L_x_20076 - _ZN10layer_norm22ln_bwd_finalize_kernelINS_22Kernel_traits_finalizeILj1024E6__halfS2_fS2_fjLb0ELj1024ELj4ENS_18Kernel_traits_baseILj1024ES2_S2_fS2_fjLj1024EEEEELb0ELb0EEEvNS_9BwdParamsE)
        .other          _ZN10layer_norm22ln_bwd_finalize_kernelINS_22Kernel_traits_finalizeILj1024E6__halfS2_fS2_fjLb0ELj1024ELj4ENS_18Kernel_traits_baseILj1024ES2_S2_fS2_fjLj1024EEEEELb0ELb0EEEvNS_9BwdParamsE,@"STO_CUDA_ENTRY STV_DEFAULT"
_ZN10layer_norm22ln_bwd_finalize_kernelINS_22Kernel_traits_finalizeILj1024E6__halfS2_fS2_fjLb0ELj1024ELj4ENS_18Kernel_traits_baseILj1024ES2_S2_fS2_fjLj1024EEEEELb0ELb0EEEvNS_9BwdParamsE:
.text._ZN10layer_norm22ln_bwd_finalize_kernelINS_22Kernel_traits_finalizeILj1024E6__halfS2_fS2_fjLb0ELj1024ELj4ENS_18Kernel_traits_baseILj1024ES2_S2_fS2_fjLj1024EEEEELb0ELb0EEEvNS_9BwdParamsE:
        /* <DEDUP_REMOVED lines=78> */
.L_x_12298:
        /* <DEDUP_REMOVED lines=118> */
.L_x_12297:
[----:B------:R-:W-:Y:S05]  /*0c40*/  BSYNC.RECONVERGENT B1 ;  /* 0x0000000000017941 */ /* 0x000fea0003800200 */
.L_x_12296:
        /* <DEDUP_REMOVED lines=68> */
.L_x_12300:
[----:B------:R-:W-:Y:S05]  /*1090*/  BSYNC.RECONVERGENT B1 ;  /* 0x0000000000017941 */ /* 0x000fea0003800200 */
.L_x_12299:
        /* <DEDUP_REMOVED lines=37> */
.L_x_12302:
[----:B------:R-:W-:Y:S05]  /*12f0*/  BSYNC.RECONVERGENT B1 ;  /* 0x0000000000017941 */ /* 0x000fea0003800200 */
.L_x_12301:
[----:B------:R-:W-:Y:S05]  /*1300*/  @!P1 BRA `(.L_x_12295) ;  /* 0x00000000003c9947 */ /* 0x000fea0003800000 */
[----:B------:R-:W0:Y:S01]  /*1310*/  LDC.64 R8, c[0x0][0x440] ;  /* 0x00011000ff087b82 */ /* 0x000e220000000a00 */
[----:B------:R-:W-:Y:S01]  /*1320*/  IMAD R2, R2, R54, R7 ;  /* 0x0000003602027224 */ /* 0x000fe200078e0207 */
[----:B------:R-:W-:-:S04]  /*1330*/  IADD3 R0, PT, PT, -R0, RZ, RZ ;  /* 0x000000ff00007210 */ /* 0x000fc80007ffe1ff */
[----:B------:R-:W-:Y:S02]  /*1340*/  IADD3 R13, PT, PT, R57, R2, RZ ;  /* 0x00000002390d7210 */ /* 0x000fe40007ffe0ff */
[----:B------:R-:W1:Y:S05]  /*1350*/  LDC.64 R10, c[0x0][0x448] ;  /* 0x00011200ff0a7b82 */ /* 0x000e6a0000000a00 */
.L_x_12303:
        /* <DEDUP_REMOVED lines=10> */
.L_x_12295:
[----:B------:R-:W-:Y:S05]  /*1400*/  BSYNC.RECONVERGENT B0 ;  /* 0x0000000000007941 */ /* 0x000fea0003800200 */
.L_x_12294:
        /* <DEDUP_REMOVED lines=62> */
.L_x_12304:
        /* <DEDUP_REMOVED lines=9> */
.L_x_20076:


//--------------------- .text._ZN10layer_norm13ln_bwd_kernelINS_13Kernel_traitsI6__halfS2_fS2_fjLj1024ELj1ELj4ELj1ELj16ENS_18Kernel_traits_baseILj1024ES2_S2_fS2_fjLj128EEEEELb1ELb0ELb1ELb0EEEvNS_9BwdParamsE --------------------------
	.section	.text._ZN10layer_norm13ln_bwd_kernelINS_13Kernel_traitsI6__halfS2_fS2_fjLj1024ELj1ELj4ELj1ELj16ENS_18Kernel_traits_baseILj1024ES2_S2_fS2_fjLj128EEEEELb1ELb0ELb1ELb0EEEvNS_9BwdParamsE,"ax",@progbits
	.align	128
        .global         _ZN10layer_norm13ln_bwd_kernelINS_13Kernel_traitsI6__halfS2_fS2_fjLj1024ELj1ELj4ELj1ELj16ENS_18Kernel_traits_baseILj1024ES2_S2_fS2_fjLj128EEEEELb1ELb0ELb1ELb0EEEvNS_9BwdParamsE
        .type           _ZN10layer_norm13ln_bwd_kernelINS_13Kernel_traitsI6__halfS2_fS2_fjLj1024ELj1ELj4ELj1ELj16ENS_18Kernel_traits_baseILj1024ES2_S2_fS2_fjLj128EEEEELb1ELb0ELb1ELb0EEEvNS_9BwdParamsE,@function
        .size           _ZN10layer_norm13ln_bwd_kernelINS_13Kernel_traitsI6__halfS2_fS2_fjLj1024ELj1ELj4ELj1ELj16ENS_18Kernel_traits_baseILj1024ES2_S2_fS2_fjLj128EEEEELb1ELb0ELb1ELb0EEEvNS_9BwdParamsE,(.L_x_20077 - _ZN10layer_norm13ln_bwd_kernelINS_13Kernel_traitsI6__halfS2_fS2_fjLj1024ELj1ELj4ELj1ELj16ENS_18Kernel_traits_baseILj1024ES2_S2_fS2_fjLj128EEEEELb1ELb0ELb1ELb0EEEvNS_9BwdParamsE)
        .other          _ZN10layer_norm13ln_bwd_kernelINS_13Kernel_traitsI6__halfS2_fS2_fjLj1024ELj1ELj4ELj1ELj16ENS_18Kernel_traits_baseILj1024ES2_S2_fS2_fjLj128EEEEELb1ELb0ELb1ELb0EEEvNS_9BwdParamsE,@"STO_CUDA_ENTRY STV_DEFAULT"
_ZN10layer_norm13ln_bwd_kernelINS_13Kernel_traitsI6__halfS2_fS2_fjLj1024ELj1ELj4ELj1ELj16ENS_18Kernel_traits_baseILj1024ES2_S2_fS2_fjLj128EEEEELb1ELb0ELb1ELb0EEEvNS_9BwdParamsE:
.text._ZN10layer_norm13ln_bwd_kernelINS_13Kernel_traitsI6__halfS2_fS2_fjLj1024ELj1ELj4ELj1ELj16ENS_18Kernel_traits_baseILj1024ES2_S2_fS2_fjLj128EEEEELb1ELb0ELb1ELb0EEEvNS_9BwdParamsE:
        /* <DEDUP_REMOVED lines=108> */
.L_x_12402:
        /* <DEDUP_REMOVED lines=55> */
[----:B------:R-:W-:Y:S01]  /*0a30*/  ISETP.NE.AND.EX P0, PT, RZ, UR11, PT, P0 ;  /* 0x0000000bff007c0c */ /* 0x000fe2000bf05300 */
[--C-:B------:R-:W-:Y:S02]  /*0a40*/  HADD2.F32 R211, -RZ, R40.reuse.H0_H0 ;  /* 0x20000028ffd37230 */ /* 0x100fe40000004100 */
[----:B------:R-:W-:-:S10]  /*0a50*/  HADD2.F32 R210, -RZ, R40.H1_H1 ;  /* 0x30000028ffd27230 */ /* 0x000fd40000004100 */
[----:B------:R-:W1:Y:S01]  /*0a60*/  @P0 LDC.64 R200, c[0x0][0x438] ;  /* 0x00010e00ffc80b82 */ /* 0x000e620000000a00 */
[--C-:B------:R-:W-:Y:S02]  /*0a70*/  HADD2.F32 R207, -RZ, R41.reuse.H0_H0 ;  /* 0x20000029ffcf7230 */ /* 0x100fe40000004100 */
[----:B------:R-:W-:Y:S02]  /*0a80*/  HADD2.F32 R206, -RZ, R41.H1_H1 ;  /* 0x30000029ffce7230 */ /* 0x000fe40000004100 */
[--C-:B0-----:R-:W-:Y:S02]  /*0a90*/  HADD2.F32 R203, -RZ, R42.reuse.H0_H0 ;  /* 0x2000002affcb7230 */ /* 0x101fe40000004100 */
[----:B------:R-:W-:Y:S02]  /*0aa0*/  HADD2.F32 R202, -RZ, R42.H1_H1 ;  /* 0x3000002affca7230 */ /* 0x000fe40000004100 */
[----:B------:R-:W-:Y:S02]  /*0ab0*/  HADD2.F32 R199, -RZ, R43.H0_H0 ;  /* 0x2000002bffc77230 */ /* 0x000fe40000004100 */
[----:B-1----:R-:W-:-:S05]  /*0ac0*/  @P0 IMAD.WIDE.U32 R200, R220, 0x20, R200 ;  /* 0x00000020dcc80825 */ /* 0x002fca00078e00c8 */
        /* <DEDUP_REMOVED lines=8> */
[----:B------:R-:W-:Y:S01]  /*0b50*/  FADD.FTZ R159, -R215, R159 ;  /* 0x0000009fd79f7221 */ /* 0x000fe20000010100 */
[----:B------:R-:W-:Y:S01]  /*0b60*/  FMUL.FTZ R213, R6, R213 ;  /* 0x000000d506d57220 */ /* 0x000fe20000410000 */
[----:B----4-:R-:W-:-:S02]  /*0b70*/  HADD2.F32 R156, -RZ, R160.H0_H0 ;  /* 0x200000a0ff9c7230 */ /* 0x010fc40000004100 */
[----:B------:R-:W-:-:S03]  /*0b80*/  HADD2.F32 R160, -RZ, R160.H1_H1 ;  /* 0x300000a0ffa07230 */ /* 0x000fc60000004100 */
[----:B------:R-:W-:Y:S01]  /*0b90*/  FMUL.FTZ R211, R211, R156 ;  /* 0x0000009cd3d37220 */ /* 0x000fe20000410000 */
[--C-:B------:R-:W-:Y:S02]  /*0ba0*/  HADD2.F32 R158, -RZ, R161.reuse.H0_H0 ;  /* 0x200000a1ff9e7230 */ /* 0x100fe40000004100 */
[C---:B------:R-:W-:Y:S01]  /*0bb0*/  FMUL.FTZ R212, R6.reuse, R157 ;  /* 0x0000009d06d47220 */ /* 0x040fe20000410000 */
[C---:B------:R-:W-:Y:S01]  /*0bc0*/  FMUL.FTZ R209, R6.reuse, R209 ;  /* 0x000000d106d17220 */ /* 0x040fe20000410000 */
        /* <DEDUP_REMOVED lines=13> */
[----:B------:R-:W-:Y:S01]  /*0ca0*/  FADD.FTZ R205, -R215, R164 ;  /* 0x000000a4d7cd7221 */ /* 0x000fe20000010100 */
        /* <DEDUP_REMOVED lines=9> */
[----:B0-----:R-:W-:-:S02]  /*0d40*/  HADD2.F32 R200, -RZ, R163.H0_H0 ;  /* 0x200000a3ffc87230 */ /* 0x001fc40000004100 */
        /* <DEDUP_REMOVED lines=30> */
.L_x_12310:
[----:B------:R-:W-:Y:S05]  /*0f30*/  BSYNC.RECONVERGENT B2 ;  /* 0x0000000000027941 */ /* 0x000fea0003800200 */
.L_x_12309:
        /* <DEDUP_REMOVED lines=18> */
[----:B------:R-:W-:Y:S02]  /*1060*/  IADD3 R221, PT, PT, R221, 0x20, RZ ;  /* 0x00000020dddd7810 */ /* 0x000fe40007ffe0ff */
[----:B------:R-:W-:Y:S02]  /*1070*/  IADD3 R219, PT, PT, R219, 0x20, RZ ;  /* 0x00000020dbdb7810 */ /* 0x000fe40007ffe0ff */
[----:B------:R-:W-:Y:S01]  /*1080*/  IADD3 R220, PT, PT, R220, 0x20, RZ ;  /* 0x00000020dcdc7810 */ /* 0x000fe20007ffe0ff */
[C---:B---3--:R-:W-:Y:S01]  /*1090*/  FADD.FTZ R5, -R215.reuse, R8 ;  /* 0x00000008d7057221 */ /* 0x048fe20000010100 */
[----:B------:R-:W-:Y:S01]  /*10a0*/  FADD.FTZ R163, -R215, R9 ;  /* 0x00000009d7a37221 */ /* 0x000fe20000010100 */
[----:B------:R-:W-:-:S02]  /*10b0*/  HADD2.F32 R8, -RZ, R44.H0_H0 ;  /* 0x2000002cff087230 */ /* 0x000fc40000004100 */
[----:B------:R-:W-:Y:S01]  /*10c0*/  FMUL.FTZ R5, R6, R5 ;  /* 0x0000000506057220 */ /* 0x000fe20000410000 */
[----:B------:R-:W-:Y:S02]  /*10d0*/  HADD2.F32 R9, -RZ, R44.H1_H1 ;  /* 0x3000002cff097230 */ /* 0x000fe40000004100 */
[C---:B------:R-:W-:Y:S01]  /*10e0*/  FADD.FTZ R165, -R215.reuse, R10 ;  /* 0x0000000ad7a57221 */ /* 0x040fe20000010100 */
[--C-:B----4-:R-:W-:Y:S02]  /*10f0*/  HADD2.F32 R7, -RZ, R12.reuse.H0_H0 ;  /* 0x2000000cff077230 */ /* 0x110fe40000004100 */
[----:B------:R-:W-:Y:S02]  /*1100*/  HADD2.F32 R12, -RZ, R12.H1_H1 ;  /* 0x3000000cff0c7230 */ /* 0x000fe40000004100 */
[----:B------:R-:W-:Y:S01]  /*1110*/  FADD.FTZ R167, -R215, R11 ;  /* 0x0000000bd7a77221 */ /* 0x000fe20000010100 */
[----:B------:R-:W-:Y:S02]  /*1120*/  HADD2.F32 R20, -RZ, R13.H0_H0 ;  /* 0x2000000dff147230 */ /* 0x000fe40000004100 */
        /* <DEDUP_REMOVED lines=8> */
[--C-:B0-----:R-:W-:Y:S02]  /*11b0*/  HADD2.F32 R159, -RZ, R14.reuse.H0_H0 ;  /* 0x2000000eff9f7230 */ /* 0x101fe40000004100 */
[----:B------:R-:W-:Y:S01]  /*11c0*/  FADD.FTZ R17, -R215, R17 ;  /* 0x00000011d7117221 */ /* 0x000fe20000010100 */
[----:B-1----:R-:W-:Y:S02]  /*11d0*/  HADD2.F32 R156, -RZ, R14.H1_H1 ;  /* 0x3000000eff9c7230 */ /* 0x002fe40000004100 */
[----:B------:R-:W-:Y:S01]  /*11e0*/  FMUL.FTZ R14, R6, R167 ;  /* 0x000000a7060e7220 */ /* 0x000fe20000410000 */
[----:B------:R-:W-:-:S02]  /*11f0*/  HADD2.F32 R13, -RZ, R45.H1_H1 ;  /* 0x3000002dff0d7230 */ /* 0x000fc40000004100 */
[----:B------:R-:W-:Y:S01]  /*1200*/  FADD.FTZ R93, R93, R12 ;  /* 0x0000000c5d5d7221 */ /* 0x000fe20000010000 */
[----:B------:R-:W-:Y:S01]  /*1210*/  FFMA.FTZ R65, R10, R12, R65 ;  /* 0x0000000c0a417223 */ /* 0x000fe20000010041 */
[--C-:B------:R-:W-:Y:S02]  /*1220*/  HADD2.F32 R161, -RZ, R15.reuse.H0_H0 ;  /* 0x2000000fffa17230 */ /* 0x100fe40000004100 */
[----:B------:R-:W-:Y:S01]  /*1230*/  FADD.FTZ R223, -R215, R18 ;  /* 0x00000012d7df7221 */ /* 0x000fe20000010100 */
[----:B------:R-:W-:Y:S02]  /*1240*/  HADD2.F32 R160, -RZ, R15.H1_H1 ;  /* 0x3000000fffa07230 */ /* 0x000fe40000004100 */
[-C--:B------:R-:W-:Y:S01]  /*1250*/  FMUL.FTZ R12, R11, R20.reuse ;  /* 0x000000140b0c7220 */ /* 0x080fe20000410000 */
        /* <DEDUP_REMOVED lines=10> */
[----:B------:R-:W-:Y:S01]  /*1300*/  FADD.FTZ R227, -R215, R19 ;  /* 0x00000013d7e37221 */ /* 0x000fe20000010100 */
[----:B------:R-:W-:Y:S01]  /*1310*/  FMUL.FTZ R13, R6, R15 ;  /* 0x0000000f060d7220 */ /* 0x000fe20000410000 */
[----:B------:R-:W-:Y:S01]  /*1320*/  FADD.FTZ R19, R20, R7 ;  /* 0x0000000714137221 */ /* 0x000fe20000010000 */
[--C-:B------:R-:W-:Y:S02]  /*1330*/  HADD2.F32 R15, -RZ, R46.reuse.H1_H1 ;  /* 0x3000002eff0f7230 */ /* 0x100fe40000004100 */
[----:B------:R-:W-:Y:S01]  /*1340*/  FFMA.FTZ R20, R10, R7, R17 ;  /* 0x000000070a147223 */ /* 0x000fe20000010011 */
[----:B------:R-:W-:Y:S02]  /*1350*/  HADD2.F32 R16, -RZ, R46.H0_H0 ;  /* 0x2000002eff107230 */ /* 0x000fe40000004100 */
        /* <DEDUP_REMOVED lines=9> */
[----:B------:R-:W-:-:S02]  /*13f0*/  HADD2.F32 R156, -RZ, R47.H1_H1 ;  /* 0x3000002fff9c7230 */ /* 0x000fc40000004100 */
        /* <DEDUP_REMOVED lines=17> */
.L_x_12312:
[----:B------:R-:W-:Y:S05]  /*1510*/  BSYNC.RECONVERGENT B2 ;  /* 0x0000000000027941 */ /* 0x000fea0003800200 */
.L_x_12311:
        /* <DEDUP_REMOVED lines=15> */
[----:B------:R-:W-:Y:S02]  /*1610*/  HADD2.F32 R168, -RZ, R50.H0_H0 ;  /* 0x20000032ffa87230 */ /* 0x000fe40000004100 */
[----:B0-----:R-:W-:-:S05]  /*1620*/  @P0 IMAD.WIDE.U32 R160, R220, 0x20, R160 ;  /* 0x00000020dca00825 */ /* 0x001fca00078e00a0 */
[----:B------:R-:W5:Y:S04]  /*1630*/  @P0 LDG.E.128 R132, desc[UR6][R160.64] ;  /* 0x00000006a0840981 */ /* 0x000f68000c1e1d00 */
[----:B------:R0:W5:Y:S01]  /*1640*/  @P0 LDG.E.128 R136, desc[UR6][R160.64+0x10] ;  /* 0x00001006a0880981 */ /* 0x000162000c1e1d00 */
[----:B------:R-:W-:Y:S01]  /*1650*/  HADD2.F32 R172, -RZ, R51.H1_H1 ;  /* 0x30000033ffac7230 */ /* 0x000fe20000004100 */
[----:B------:R-:W-:Y:S02]  /*1660*/  IADD3 R221, PT, PT, R221, 0x20, RZ ;  /* 0x00000020dddd7810 */ /* 0x000fe40007ffe0ff */
[----:B------:R-:W-:Y:S02]  /*1670*/  IADD3 R219, PT, PT, R219, 0x20, RZ ;  /* 0x00000020dbdb7810 */ /* 0x000fe40007ffe0ff */
[----:B------:R-:W-:Y:S01]  /*1680*/  IADD3 R220, PT, PT, R220, 0x20, RZ ;  /* 0x00000020dcdc7810 */ /* 0x000fe20007ffe0ff */
[----:B---3--:R-:W-:Y:S01]  /*1690*/  FADD.FTZ R21, -R215, R24 ;  /* 0x00000018d7157221 */ /* 0x008fe20000010100 */
[----:B------:R-:W-:-:S02]  /*16a0*/  HADD2.F32 R24, -RZ, R48.H0_H0 ;  /* 0x20000030ff187230 */ /* 0x000fc40000004100 */
[C---:B------:R-:W-:Y:S01]  /*16b0*/  FADD.FTZ R167, -R215.reuse, R25 ;  /* 0x00000019d7a77221 */ /* 0x040fe20000010100 */
[----:B------:R-:W-:Y:S02]  /*16c0*/  HADD2.F32 R25, -RZ, R48.H1_H1 ;  /* 0x30000030ff197230 */ /* 0x000fe40000004100 */
[----:B------:R-:W-:Y:S01]  /*16d0*/  FMUL.FTZ R21, R6, R21 ;  /* 0x0000001506157220 */ /* 0x000fe20000410000 */
[--C-:B----4-:R-:W-:Y:S02]  /*16e0*/  HADD2.F32 R23, -RZ, R28.reuse.H0_H0 ;  /* 0x2000001cff177230 */ /* 0x110fe40000004100 */
[----:B------:R-:W-:Y:S01]  /*16f0*/  FADD.FTZ R157, -R215, R157 ;  /* 0x0000009dd79d7221 */ /* 0x000fe20000010100 */
[----:B------:R-:W-:Y:S02]  /*1700*/  HADD2.F32 R28, -RZ, R28.H1_H1 ;  /* 0x3000001cff1c7230 */ /* 0x000fe40000004100 */
[----:B------:R-:W-:Y:S01]  /*1710*/  FMUL.FTZ R24, R24, R23 ;  /* 0x0000001718187220 */ /* 0x000fe20000410000 */
[----:B0-----:R-:W-:-:S02]  /*1720*/  HADD2.F32 R161, -RZ, R31.H0_H0 ;  /* 0x2000001fffa17230 */ /* 0x001fc40000004100 */
[C---:B------:R-:W-:Y:S01]  /*1730*/  FADD.FTZ R169, -R215.reuse, R26 ;  /* 0x0000001ad7a97221 */ /* 0x040fe20000010100 */
[----:B------:R-:W-:Y:S02]  /*1740*/  HADD2.F32 R165, -RZ, R31.H1_H1 ;  /* 0x3000001fffa57230 */ /* 0x000fe40000004100 */
[C---:B------:R-:W-:Y:S01]  /*1750*/  FADD.FTZ R171, -R215.reuse, R27 ;  /* 0x0000001bd7ab7221 */ /* 0x040fe20000010100 */
[----:B------:R-:W-:Y:S01]  /*1760*/  FADD.FTZ R31, -R215, R156 ;  /* 0x0000009cd71f7221 */ /* 0x000fe20000010100 */
[----:B------:R-:W-:Y:S01]  /*1770*/  FADD.FTZ R100, R100, R23 ;  /* 0x0000001764647221 */ /* 0x000fe20000010000 */
[----:B------:R-:W-:Y:S01]  /*1780*/  FFMA.FTZ R72, R21, R23, R72 ;  /* 0x0000001715487223 */ /* 0x000fe20000010048 */
[----:B------:R-:W-:Y:S02]  /*1790*/  HADD2.F32 R162, -RZ, R29.H0_H0 ;  /* 0x2000001dffa27230 */ /* 0x000fe40000004100 */
[----:B------:R-:W-:Y:S01]  /*17a0*/  FMUL.FTZ R26, R6, R167 ;  /* 0x000000a7061a7220 */ /* 0x000fe20000410000 */
[----:B------:R-:W-:-:S02]  /*17b0*/  HADD2.F32 R27, -RZ, R49.H0_H0 ;  /* 0x20000031ff1b7230 */ /* 0x000fc40000004100 */
        /* <DEDUP_REMOVED lines=8> */
[----:B------:R-:W-:Y:S02]  /*1840*/  HADD2.F32 R29, -RZ, R49.H1_H1 ;  /* 0x30000031ff1d7230 */ /* 0x000fe40000004100 */
[----:B------:R-:W-:Y:S01]  /*1850*/  FADD.FTZ R159, R156, R23 ;  /* 0x000000179c9f7221 */ /* 0x000fe20000010000 */
[----:B------:R-:W-:Y:S01]  /*1860*/  FMUL.FTZ R25, R6, R169 ;  /* 0x000000a906197220 */ /* 0x000fe20000410000 */
[----:B------:R-:W-:Y:S01]  /*1870*/  FMUL.FTZ R28, R27, R162 ;  /* 0x000000a21b1c7220 */ /* 0x000fe20000410000 */
[----:B------:R-:W-:Y:S01]  /*1880*/  FFMA.FTZ R156, R26, R23, R157 ;  /* 0x000000171a9c7223 */ /* 0x000fe2000001009d */
[----:B------:R-:W-:-:S02]  /*1890*/  HADD2.F32 R163, -RZ, R30.H0_H0 ;  /* 0x2000001effa37230 */ /* 0x000fc40000004100 */
[----:B------:R-:W-:Y:S01]  /*18a0*/  FADD.FTZ R223, -R215, R158 ;  /* 0x0000009ed7df7221 */ /* 0x000fe20000010100 */
[----:B------:R-:W-:Y:S02]  /*18b0*/  HADD2.F32 R160, -RZ, R30.H1_H1 ;  /* 0x3000001effa07230 */ /* 0x000fe40000004100 */
[C---:B------:R-:W-:Y:S01]  /*18c0*/  FMUL.FTZ R30, R6.reuse, R171 ;  /* 0x000000ab061e7220 */ /* 0x040fe20000410000 */
[----:B------:R-:W-:Y:S01]  /*18d0*/  FMUL.FTZ R27, R29, R164 ;  /* 0x000000a41d1b7220 */ /* 0x000fe20000410000 */
[----:B------:R-:W-:Y:S01]  /*18e0*/  FADD.FTZ R158, R159, R28 ;  /* 0x0000001c9f9e7221 */ /* 0x000fe20000010000 */
[----:B------:R-:W-:Y:S01]  /*18f0*/  FFMA.FTZ R157, R25, R28, R156 ;  /* 0x0000001c199d7223 */ /* 0x000fe2000001009c */
[----:B------:R-:W-:Y:S01]  /*1900*/  FMUL.FTZ R29, R6, R31 ;  /* 0x0000001f061d7220 */ /* 0x000fe20000410000 */
[----:B------:R-:W-:Y:S02]  /*1910*/  HADD2.F32 R31, -RZ, R50.H1_H1 ;  /* 0x30000032ff1f7230 */ /* 0x000fe40000004100 */
        /* <DEDUP_REMOVED lines=29> */
.L_x_12314:
[----:B------:R-:W-:Y:S05]  /*1af0*/  BSYNC.RECONVERGENT B2 ;  /* 0x0000000000027941 */ /* 0x000fea0003800200 */
.L_x_12313:
        /* <DEDUP_REMOVED lines=13> */
[----:B------:R-:W1:Y:S01]  /*1bd0*/  @P0 LDC.64 R178, c[0x0][0x438] ;  /* 0x00010e00ffb20b82 */ /* 0x000e620000000a00 */
[----:B0-----:R-:W-:Y:S02]  /*1be0*/  HADD2.F32 R188, -RZ, R53.H0_H0 ;  /* 0x20000035ffbc7230 */ /* 0x001fe40000004100 */
[----:B------:R-:W-:-:S02]  /*1bf0*/  HADD2.F32 R192, -RZ, R54.H0_H0 ;  /* 0x20000036ffc07230 */ /* 0x000fc40000004100 */
[----:B-1----:R-:W-:-:S05]  /*1c00*/  @P0 IMAD.WIDE.U32 R178, R220, 0x20, R178 ;  /* 0x00000020dcb20825 */ /* 0x002fca00078e00b2 */
[----:B------:R-:W5:Y:S04]  /*1c10*/  @P0 LDG.E.128 R36, desc[UR6][R178.64] ;  /* 0x00000006b2240981 */ /* 0x000f68000c1e1d00 */
[----:B------:R0:W5:Y:S02]  /*1c20*/  @P0 LDG.E.128 R32, desc[UR6][R178.64+0x10] ;  /* 0x00001006b2200981 */ /* 0x000164000c1e1d00 */
[----:B0-----:R-:W-:Y:S02]  /*1c30*/  HADD2.F32 R179, -RZ, R53.H1_H1 ;  /* 0x30000035ffb37230 */ /* 0x001fe40000004100 */
[----:B------:R-:W-:Y:S02]  /*1c40*/  HADD2.F32 R196, -RZ, R55.H0_H0 ;  /* 0x20000037ffc47230 */ /* 0x000fe40000004100 */
[C---:B---3--:R-:W-:Y:S01]  /*1c50*/  FADD.FTZ R173, -R215.reuse, R156 ;  /* 0x0000009cd7ad7221 */ /* 0x048fe20000010100 */
[----:B------:R-:W-:Y:S01]  /*1c60*/  FADD.FTZ R175, -R215, R157 ;  /* 0x0000009dd7af7221 */ /* 0x000fe20000010100 */
[----:B------:R-:W-:-:S02]  /*1c70*/  HADD2.F32 R156, -RZ, R52.H0_H0 ;  /* 0x20000034ff9c7230 */ /* 0x000fc40000004100 */
[C---:B------:R-:W-:Y:S01]  /*1c80*/  FADD.FTZ R189, -R215.reuse, R158 ;  /* 0x0000009ed7bd7221 */ /* 0x040fe20000010100 */
[----:B------:R-:W-:Y:S02]  /*1c90*/  HADD2.F32 R158, -RZ, R52.H1_H1 ;  /* 0x30000034ff9e7230 */ /* 0x000fe40000004100 */
[--C-:B----4-:R-:W-:Y:S02]  /*1ca0*/  HADD2.F32 R157, -RZ, R164.reuse.H0_H0 ;  /* 0x200000a4ff9d7230 */ /* 0x110fe40000004100 */
[----:B------:R-:W-:Y:S01]  /*1cb0*/  FMUL.FTZ R173, R6, R173 ;  /* 0x000000ad06ad7220 */ /* 0x000fe20000410000 */
[----:B------:R-:W-:Y:S02]  /*1cc0*/  HADD2.F32 R164, -RZ, R164.H1_H1 ;  /* 0x300000a4ffa47230 */ /* 0x000fe40000004100 */
[----:B------:R-:W-:Y:S01]  /*1cd0*/  FADD.FTZ R191, -R215, R159 ;  /* 0x0000009fd7bf7221 */ /* 0x000fe20000010100 */
[----:B------:R-:W-:Y:S01]  /*1ce0*/  FMUL.FTZ R176, R156, R157 ;  /* 0x0000009d9cb07220 */ /* 0x000fe20000410000 */
[----:B------:R-:W-:-:S02]  /*1cf0*/  HADD2.F32 R159, -RZ, R165.H0_H0 ;  /* 0x200000a5ff9f7230 */ /* 0x000fc40000004100 */
[C---:B------:R-:W-:Y:S01]  /*1d00*/  FMUL.FTZ R178, R6.reuse, R175 ;  /* 0x000000af06b27220 */ /* 0x040fe20000410000 */
[----:B------:R-:W-:Y:S01]  /*1d10*/  FMUL.FTZ R177, R6, R189 ;  /* 0x000000bd06b17220 */ /* 0x000fe20000410000 */
[----:B------:R-:W-:Y:S01]  /*1d20*/  FADD.FTZ R140, R140, R157 ;  /* 0x0000009d8c8c7221 */ /* 0x000fe20000010000 */
[----:B------:R-:W-:Y:S01]  /*1d30*/  FFMA.FTZ R108, R173, R157, R108 ;  /* 0x0000009dad6c7223 */ /* 0x000fe2000001006c */
[----:B------:R-:W-:Y:S01]  /*1d40*/  FMUL.FTZ R175, R158, R164 ;  /* 0x000000a49eaf7220 */ /* 0x000fe20000410000 */
[----:B------:R-:W-:Y:S01]  /*1d50*/  FADD.FTZ R156, R225, R176 ;  /* 0x000000b0e19c7221 */ /* 0x000fe20000010000 */
[----:B------:R-:W-:Y:S01]  /*1d60*/  FFMA.FTZ R157, R173, R176, R224 ;  /* 0x000000b0ad9d7223 */ /* 0x000fe200000100e0 */
[----:B------:R-:W-:Y:S01]  /*1d70*/  FADD.FTZ R193, -R215, R160 ;  /* 0x000000a0d7c17221 */ /* 0x000fe20000010100 */
[-C--:B------:R-:W-:Y:S01]  /*1d80*/  FMUL.FTZ R188, R188, R159.reuse ;  /* 0x0000009fbcbc7220 */ /* 0x080fe20000410000 */
[----:B------:R-:W-:Y:S01]  /*1d90*/  FADD.FTZ R142, R142, R159 ;  /* 0x0000009f8e8e7221 */ /* 0x000fe20000010000 */
[----:B------:R-:W-:Y:S01]  /*1da0*/  FFMA.FTZ R110, R177, R159, R110 ;  /* 0x0000009fb16e7223 */ /* 0x000fe2000001006e */
[----:B------:R-:W-:-:S02]  /*1db0*/  HADD2.F32 R160, -RZ, R165.H1_H1 ;  /* 0x300000a5ffa07230 */ /* 0x000fc40000004100 */
[----:B------:R-:W-:Y:S01]  /*1dc0*/  FADD.FTZ R159, R156, R175 ;  /* 0x000000af9c9f7221 */ /* 0x000fe20000010000 */
[----:B------:R-:W-:Y:S01]  /*1dd0*/  FFMA.FTZ R156, R178, R175, R157 ;  /* 0x000000afb29c7223 */ /* 0x000fe2000001009d */
[----:B------:R-:W-:Y:S01]  /*1de0*/  FADD.FTZ R195, -R215, R161 ;  /* 0x000000a1d7c37221 */ /* 0x000fe20000010100 */
[--C-:B------:R-:W-:Y:S02]  /*1df0*/  HADD2.F32 R161, -RZ, R166.reuse.H0_H0 ;  /* 0x200000a6ffa17230 */ /* 0x100fe40000004100 */
[C---:B------:R-:W-:Y:S01]  /*1e00*/  FMUL.FTZ R190, R6.reuse, R191 ;  /* 0x000000bf06be7220 */ /* 0x040fe20000410000 */
        /* <DEDUP_REMOVED lines=41> */
.L_x_12308:
        /* <DEDUP_REMOVED lines=38> */
.L_x_12316:
        /* <DEDUP_REMOVED lines=29> */
[C---:B-1----:R-:W-:Y:S01]  /*24d0*/  @P4 IMAD.WIDE.U32 R162, R219.reuse, 0x20, R162 ;  /* 0x00000020dba24825 */ /* 0x042fe200078e00a2 */
[----:B------:R-:W-:-:S04]  /*24e0*/  @P4 IADD3 R219, PT, PT, R219, 0x20, RZ ;  /* 0x00000020dbdb4810 */ /* 0x000fc80007ffe0ff */
        /* <DEDUP_REMOVED lines=8> */
.L_x_12315:
[----:B------:R-:W-:Y:S05]  /*2570*/  BSYNC.RECONVERGENT B1 ;  /* 0x0000000000017941 */ /* 0x000fea0003800200 */
.L_x_12307:
        /* <DEDUP_REMOVED lines=20> */
.L_x_12414:
        /* <DEDUP_REMOVED lines=37> */
.L_x_12324:
[----:B------:R-:W-:Y:S05]  /*2910*/  BSYNC.RECONVERGENT B3 ;  /* 0x0000000000037941 */ /* 0x000fea0003800200 */
.L_x_12323:
        /* <DEDUP_REMOVED lines=13> */
.L_x_12326:
[----:B------:R-:W-:Y:S05]  /*29f0*/  BSYNC.RECONVERGENT B3 ;  /* 0x0000000000037941 */ /* 0x000fea0003800200 */
.L_x_12325:
        /* <DEDUP_REMOVED lines=13> */
.L_x_12328:
[----:B------:R-:W-:Y:S05]  /*2ad0*/  BSYNC.RECONVERGENT B3 ;  /* 0x0000000000037941 */ /* 0x000fea0003800200 */
.L_x_12327:
        /* <DEDUP_REMOVED lines=13> */
.L_x_12330:
[----:B------:R-:W-:Y:S05]  /*2bb0*/  BSYNC.RECONVERGENT B3 ;  /* 0x0000000000037941 */ /* 0x000fea0003800200 */
.L_x_12329:
        /* <DEDUP_REMOVED lines=13> */
.L_x_12332:
[----:B------:R-:W-:Y:S05]  /*2c90*/  BSYNC.RECONVERGENT B3 ;  /* 0x0000000000037941 */ /* 0x000fea0003800200 */
.L_x_12331:
        /* <DEDUP_REMOVED lines=13> */
.L_x_12334:
[----:B------:R-:W-:Y:S05]  /*2d70*/  BSYNC.RECONVERGENT B3 ;  /* 0x0000000000037941 */ /* 0x000fea0003800200 */
.L_x_12333:
        /* <DEDUP_REMOVED lines=13> */
.L_x_12336:
[----:B------:R-:W-:Y:S05]  /*2e50*/  BSYNC.RECONVERGENT B3 ;  /* 0x0000000000037941 */ /* 0x000fea0003800200 */
.L_x_12335:
        /* <DEDUP_REMOVED lines=14> */
.L_x_12322:
[----:B------:R-:W1:Y:S01]  /*2f40*/  @P2 LDC.64 R148, c[0x0][0x408] ;  /* 0x00010200ff942b82 */ /* 0x000e620000000a00 */
[-CC-:B------:R-:W-:Y:S01]  /*2f50*/  FFMA.FTZ R80, R213, R218.reuse, R217.reuse ;  /* 0x000000dad5507223 */ /* 0x180fe200000100d9 */
[----:B------:R-:W-:Y:S01]  /*2f60*/  ISETP.GT.AND P0, PT, R214, RZ, PT ;  /* 0x000000ffd600720c */ /* 0x000fe20003f04270 */
[-CC-:B------:R-:W-:Y:S01]  /*2f70*/  FFMA.FTZ R151, R212, R218.reuse, R217.reuse ;  /* 0x000000dad4977223 */ /* 0x180fe200000100d9 */
[----:B-----5:R-:W-:Y:S01]  /*2f80*/  @P2 LOP3.LUT P6, RZ, R182, 0xff, RZ, 0xc0, !PT ;  /* 0x000000ffb6ff2812 */ /* 0x020fe200078cc0ff */
[----:B------:R-:W-:Y:S01]  /*2f90*/  FADD.FTZ R81, R211, -R80 ;  /* 0x80000050d3517221 */ /* 0x000fe20000010000 */
[-CC-:B------:R-:W-:Y:S01]  /*2fa0*/  FFMA.FTZ R156, R209, R218.reuse, R217.reuse ;  /* 0x000000dad19c7223 */ /* 0x180fe200000100d9 */
[-CC-:B------:R-:W-:Y:S01]  /*2fb0*/  FFMA.FTZ R159, R208, R218.reuse, R217.reuse ;  /* 0x000000dad09f7223 */ /* 0x180fe200000100d9 */
[----:B------:R-:W2:Y:S01]  /*2fc0*/  @P2 LDC.64 R82, c[0x0][0x408] ;  /* 0x00010200ff522b82 */ /* 0x000ea20000000a00 */
[----:B------:R-:W-:Y:S01]  /*2fd0*/  FMUL.FTZ R81, R6, R81 ;  /* 0x0000005106517220 */ /* 0x000fe20000410000 */
[-C--:B------:R-:W-:Y:S01]  /*2fe0*/  FFMA.FTZ R164, R205, R218.reuse, R217 ;  /* 0x000000dacda47223 */ /* 0x080fe200000100d9 */
[----:B------:R-:W-:Y:S01]  /*2ff0*/  FADD.FTZ R159, R206, -R159 ;  /* 0x8000009fce9f7221 */ /* 0x000fe20000010000 */
[----:B------:R-:W-:-:S02]  /*3000*/  FFMA.FTZ R167, R204, R218, R217 ;  /* 0x000000dacca77223 */ /* 0x000fc400000100d9 */
[----:B------:R-:W-:Y:S01]  /*3010*/  FSEL R80, R81, RZ, P0 ;  /* 0x000000ff51507208 */ /* 0x000fe20000000000 */
[----:B------:R-:W-:Y:S01]  /*3020*/  FADD.FTZ R81, R210, -R151 ;  /* 0x80000097d2517221 */ /* 0x000fe20000010000 */
[----:B------:R-:W3:Y:S01]  /*3030*/  @P2 LDC.64 R160, c[0x0][0x408] ;  /* 0x00010200ffa02b82 */ /* 0x000ee20000000a00 */
[C---:B0-----:R-:W-:Y:S01]  /*3040*/  FMUL.FTZ R163, R6.reuse, R159 ;  /* 0x0000009f06a37220 */ /* 0x041fe20000410000 */
[----:B------:R-:W-:Y:S01]  /*3050*/  FADD.FTZ R165, R203, -R164 ;  /* 0x800000a4cba57221 */ /* 0x000fe20000010000 */
[C---:B------:R-:W-:Y:S01]  /*3060*/  FMUL.FTZ R81, R6.reuse, R81 ;  /* 0x0000005106517220 */ /* 0x040fe20000410000 */
[----:B------:R-:W-:Y:S02]  /*3070*/  FFMA.FTZ R164, R201, R218, R217 ;  /* 0x000000dac9a47223 */ /* 0x000fe400000100d9 */
[----:B------:R-:W-:Y:S01]  /*3080*/  FMUL.FTZ R165, R6, R165 ;  /* 0x000000a506a57220 */ /* 0x000fe20000410000 */
[----:B-1----:R-:W-:Y:S01]  /*3090*/  @P2 FMUL.FTZ R149, R80, R149 ;  /* 0x0000009550952220 */ /* 0x002fe20000410000 */
[----:B------:R-:W-:Y:S01]  /*30a0*/  FSEL R81, R81, RZ, P0 ;  /* 0x000000ff51517208 */ /* 0x000fe20000000000 */
[----:B------:R-:W0:Y:S02]  /*30b0*/  @P2 LDC.64 R158, c[0x0][0x408] ;  /* 0x00010200ff9e2b82 */ /* 0x000e240000000a00 */
[----:B------:R-:W-:-:S02]  /*30c0*/  @P2 FMUL.FTZ R150, R149, R148 ;  /* 0x0000009495962220 */ /* 0x000fc40000410000 */
[----:B--2---:R-:W-:-:S03]  /*30d0*/  @P2 FMUL.FTZ R151, R81, R83 ;  /* 0x0000005351972220 */ /* 0x004fc60000410000 */
[----:B------:R-:W-:Y:S01]  /*30e0*/  @P2 FSEL R150, R150, RZ, P6 ;  /* 0x000000ff96962208 */ /* 0x000fe20003000000 */
[----:B------:R-:W1:Y:S01]  /*30f0*/  @P2 LDC.64 R148, c[0x0][0x408] ;  /* 0x00010200ff942b82 */ /* 0x000e620000000a00 */
[----:B------:R-:W-:Y:S01]  /*3100*/  @P2 LOP3.LUT P6, RZ, R182, 0xff00, RZ, 0xc0, !PT ;  /* 0x0000ff00b6ff2812 */ /* 0x000fe200078cc0ff */
[----:B------:R-:W-:Y:S01]  /*3110*/  @P2 FMUL.FTZ R82, R151, R82 ;  /* 0x0000005297522220 */ /* 0x000fe20000410000 */
[----:B------:R-:W-:-:S04]  /*3120*/  @P2 F2FP.F16.F32.PACK_AB R83, RZ, R150 ;  /* 0x00000096ff53223e */ /* 0x000fc800000000ff */
[----:B------:R-:W-:Y:S01]  /*3130*/  @P2 PRMT R152, R83, 0x7610, R152 ;  /* 0x0000761053982816 */ /* 0x000fe20000000098 */
[----:B------:R-:W2:Y:S01]  /*3140*/  @P2 LDC.64 R150, c[0x0][0x408] ;  /* 0x00010200ff962b82 */ /* 0x000ea20000000a00 */
[----:B------:R-:W-:Y:S01]  /*3150*/  FADD.FTZ R83, R207, -R156 ;  /* 0x8000009ccf537221 */ /* 0x000fe20000010000 */
[----:B------:R-:W-:Y:S02]  /*3160*/  @P2 FSEL R82, R82, RZ, P6 ;  /* 0x000000ff52522208 */ /* 0x000fe40003000000 */
[----:B------:R-:W-:Y:S01]  /*3170*/  @P2 LOP3.LUT P6, RZ, R182, 0xff0000, RZ, 0xc0, !PT ;  /* 0x00ff0000b6ff2812 */ /* 0x000fe200078cc0ff */
[----:B------:R-:W-:Y:S01]  /*3180*/  FMUL.FTZ R83, R6, R83 ;  /* 0x0000005306537220 */ /* 0x000fe20000410000 */
[----:B------:R-:W-:Y:S02]  /*3190*/  @P2 F2FP.F16.F32.PACK_AB R162, RZ, R82 ;  /* 0x00000052ffa2223e */ /* 0x000fe400000000ff */
[----:B------:R-:W4:Y:S02]  /*31a0*/  @P2 LDC.64 R156, c[0x0][0x408] ;  /* 0x00010200ff9c2b82 */ /* 0x000f240000000a00 */
[----:B------:R-:W-:-:S02]  /*31b0*/  FSEL R82, R83, RZ, P0 ;  /* 0x000000ff53527208 */ /* 0x000fc40000000000 */
[----:B------:R-:W-:Y:S01]  /*31c0*/  FSEL R83, R163, RZ, P0 ;  /* 0x000000ffa3537208 */ /* 0x000fe20000000000 */
[----:B------:R-:W-:Y:S01]  /*31d0*/  FADD.FTZ R163, R202, -R167 ;  /* 0x800000a7caa37221 */ /* 0x000fe20000010000 */
[----:B------:R-:W-:Y:S01]  /*31e0*/  @P2 PRMT R152, R152, 0x5410, R162 ;  /* 0x0000541098982816 */ /* 0x000fe200000000a2 */
[----:B-1----:R-:W-:Y:S02]  /*31f0*/  @P2 FMUL.FTZ R149, R82, R149 ;  /* 0x0000009552952220 */ /* 0x002fe40000410000 */
[----:B------:R-:W-:Y:S02]  /*3200*/  FMUL.FTZ R163, R6, R163 ;  /* 0x000000a306a37220 */ /* 0x000fe40000410000 */
[----:B------:R-:W-:Y:S01]  /*3210*/  @P2 FMUL.FTZ R162, R149, R148 ;  /* 0x0000009495a22220 */ /* 0x000fe20000410000 */
[----:B------:R-:W-:Y:S01]  /*3220*/  FSEL R148, R165, RZ, P0 ;  /* 0x000000ffa5947208 */ /* 0x000fe20000000000 */
[----:B------:R-:W-:Y:S01]  /*3230*/  FADD.FTZ R165, R199, -R164 ;  /* 0x800000a4c7a57221 */ /* 0x000fe20000010000 */
[----:B------:R-:W-:Y:S01]  /*3240*/  FSEL R149, R163, RZ, P0 ;  /* 0x000000ffa3957208 */ /* 0x000fe20000000000 */
[----:B--2---:R-:W-:Y:S01]  /*3250*/  @P2 FMUL.FTZ R151, R83, R151 ;  /* 0x0000009753972220 */ /* 0x004fe20000410000 */
[----:B------:R-:W-:Y:S01]  /*3260*/  @P2 FSEL R162, R162, RZ, P6 ;  /* 0x000000ffa2a22208 */ /* 0x000fe20003000000 */
[----:B---3--:R-:W-:Y:S01]  /*3270*/  @P2 FMUL.FTZ R161, R148, R161 ;  /* 0x000000a194a12220 */ /* 0x008fe20000410000 */
[----:B------:R-:W-:Y:S01]  /*3280*/  FMUL.FTZ R165, R6, R165 ;  /* 0x000000a506a57220 */ /* 0x000fe20000410000 */
[----:B------:R-:W-:Y:S01]  /*3290*/  @P2 FMUL.FTZ R151, R151, R150 ;  /* 0x0000009697972220 */ /* 0x000fe20000410000 */
[----:B------:R-:W-:Y:S01]  /*32a0*/  @P2 LOP3.LUT P6, RZ, R182, 0xff000000, RZ, 0xc0, !PT ;  /* 0xff000000b6ff2812 */ /* 0x000fe200078cc0ff */
[----:B------:R-:W-:Y:S01]  /*32b0*/  @P2 FMUL.FTZ R160, R161, R160 ;  /* 0x000000a0a1a02220 */ /* 0x000fe20000410000 */
[----:B------:R-:W-:Y:S01]  /*32c0*/  FFMA.FTZ R164, R200, R218, R217 ;  /* 0x000000dac8a47223 */ /* 0x000fe200000100d9 */
[----:B----4-:R-:W-:Y:S01]  /*32d0*/  @P2 FMUL.FTZ R157, R149, R157 ;  /* 0x0000009d959d2220 */ /* 0x010fe20000410000 */
[----:B------:R-:W-:-:S02]  /*32e0*/  @P2 FSEL R151, R151, RZ, P6 ;  /* 0x000000ff97972208 */ /* 0x000fc40003000000 */
[----:B------:R-:W-:Y:S01]  /*32f0*/  FSEL R150, R165, RZ, P0 ;  /* 0x000000ffa5967208 */ /* 0x000fe20000000000 */
[----:B------:R-:W-:Y:S01]  /*3300*/  @P2 FMUL.FTZ R156, R157, R156 ;  /* 0x0000009c9d9c2220 */ /* 0x000fe20000410000 */
[----:B------:R-:W-:Y:S01]  /*3310*/  @P2 LOP3.LUT P6, RZ, R183, 0xff, RZ, 0xc0, !PT ;  /* 0x000000ffb7ff2812 */ /* 0x000fe200078cc0ff */
[----:B------:R-:W-:Y:S01]  /*3320*/  FADD.FTZ R157, R197, -R164 ;  /* 0x800000a4c59d7221 */ /* 0x000fe20000010000 */
[----:B------:R-:W-:Y:S01]  /*3330*/  @P2 F2FP.F16.F32.PACK_AB R162, RZ, R162 ;  /* 0x000000a2ffa2223e */ /* 0x000fe200000000ff */
[----:B0-----:R-:W-:Y:S01]  /*3340*/  @P2 FMUL.FTZ R159, R150, R159 ;  /* 0x0000009f969f2220 */ /* 0x001fe20000410000 */
[----:B------:R-:W-:Y:S01]  /*3350*/  @P2 FSEL R160, R160, RZ, P6 ;  /* 0x000000ffa0a02208 */ /* 0x000fe20003000000 */
[----:B------:R-:W-:Y:S01]  /*3360*/  FMUL.FTZ R157, R6, R157 ;  /* 0x0000009d069d7220 */ /* 0x000fe20000410000 */
[----:B------:R-:W-:Y:S01]  /*3370*/  @P2 LOP3.LUT P6, RZ, R183, 0xff00, RZ, 0xc0, !PT ;  /* 0x0000ff00b7ff2812 */ /* 0x000fe200078cc0ff */
[----:B------:R-:W-:Y:S01]  /*3380*/  @P2 FMUL.FTZ R158, R159, R158 ;  /* 0x0000009e9f9e2220 */ /* 0x000fe20000410000 */
[----:B------:R-:W-:-:S02]  /*3390*/  @P2 F2FP.F16.F32.PACK_AB R160, RZ, R160 ;  /* 0x000000a0ffa0223e */ /* 0x000fc400000000ff */
[----:B------:R-:W-:Y:S02]  /*33a0*/  @P2 FSEL R156, R156, RZ, P6 ;  /* 0x000000ff9c9c2208 */ /* 0x000fe40003000000 */
[----:B------:R-:W-:Y:S02]  /*33b0*/  @P2 LOP3.LUT P6, RZ, R183, 0xff0000, RZ, 0xc0, !PT ;  /* 0x00ff0000b7ff2812 */ /* 0x000fe400078cc0ff */
[----:B------:R-:W-:Y:S02]  /*33c0*/  @P2 PRMT R153, R162, 0x7610, R153 ;  /* 0x00007610a2992816 */ /* 0x000fe40000000099 */
[----:B------:R-:W-:Y:S02]  /*33d0*/  @P2 FSEL R158, R158, RZ, P6 ;  /* 0x000000ff9e9e2208 */ /* 0x000fe40003000000 */
[----:B------:R-:W-:Y:S02]  /*33e0*/  @P2 F2FP.F16.F32.PACK_AB R151, RZ, R151 ;  /* 0x00000097ff97223e */ /* 0x000fe400000000ff */
[----:B------:R-:W-:-:S02]  /*33f0*/  @P2 F2FP.F16.F32.PACK_AB R156, RZ, R156 ;  /* 0x0000009cff9c223e */ /* 0x000fc400000000ff */
[----:B------:R-:W-:Y:S02]  /*3400*/  FSEL R157, R157, RZ, P0 ;  /* 0x000000ff9d9d7208 */ /* 0x000fe40000000000 */
[----:B------:R-:W-:Y:S02]  /*3410*/  @P2 F2FP.F16.F32.PACK_AB R158, RZ, R158 ;  /* 0x0000009eff9e223e */ /* 0x000fe400000000ff */
        /* <DEDUP_REMOVED lines=14> */
.L_x_12321:
        /* <DEDUP_REMOVED lines=45> */
[----:B------:R-:W-:-:S03]  /*37d0*/  @P2 F2FP.F16.F32.PACK_AB R221, RZ, R221 ;  /* 0x000000ddffdd223e */ /* 0x000fc600000000ff */
[----:B------:R-:W-:Y:S01]  /*37e0*/  @P2 FMUL.FTZ R156, R157, R156 ;  /* 0x0000009c9d9c2220 */ /* 0x000fe20000410000 */
[----:B------:R-:W-:Y:S02]  /*37f0*/  @P2 PRMT R152, R221, 0x7610, R152 ;  /* 0x00007610dd982816 */ /* 0x000fe40000000098 */
[----:B------:R-:W0:Y:S01]  /*3800*/  @P2 LDC.64 R164, c[0x0][0x408] ;  /* 0x00010200ffa42b82 */ /* 0x000e220000000a00 */
[----:B--2---:R-:W-:Y:S01]  /*3810*/  @P2 FMUL.FTZ R161, R226, R161 ;  /* 0x000000a1e2a12220 */ /* 0x004fe20000410000 */
[----:B------:R-:W-:Y:S02]  /*3820*/  @P2 FSEL R156, R156, RZ, P0 ;  /* 0x000000ff9c9c2208 */ /* 0x000fe40000000000 */
[----:B------:R-:W-:Y:S01]  /*3830*/  @P2 LOP3.LUT P0, RZ, R182, 0xff000000, RZ, 0xc0, !PT ;  /* 0xff000000b6ff2812 */ /* 0x000fe2000780c0ff */
[----:B------:R-:W-:Y:S01]  /*3840*/  @P2 FMUL.FTZ R160, R161, R160 ;  /* 0x000000a0a1a02220 */ /* 0x000fe20000410000 */
[----:B------:R-:W-:Y:S02]  /*3850*/  @P2 F2FP.F16.F32.PACK_AB R156, RZ, R156 ;  /* 0x0000009cff9c223e */ /* 0x000fe400000000ff */
[----:B------:R-:W2:Y:S01]  /*3860*/  @P2 LDC.64 R166, c[0x0][0x408] ;  /* 0x00010200ffa62b82 */ /* 0x000ea20000000a00 */
[----:B-1----:R-:W-:Y:S01]  /*3870*/  @P2 FMUL.FTZ R159, R224, R159 ;  /* 0x0000009fe09f2220 */ /* 0x002fe20000410000 */
[----:B------:R-:W-:-:S02]  /*3880*/  @P2 FSEL R160, R160, RZ, P0 ;  /* 0x000000ffa0a02208 */ /* 0x000fc40000000000 */
[----:B------:R-:W-:Y:S01]  /*3890*/  @P2 LOP3.LUT P0, RZ, R183, 0xff00, RZ, 0xc0, !PT ;  /* 0x0000ff00b7ff2812 */ /* 0x000fe2000780c0ff */
[----:B------:R-:W-:Y:S01]  /*38a0*/  @P2 FMUL.FTZ R158, R159, R158 ;  /* 0x0000009e9f9e2220 */ /* 0x000fe20000410000 */
[----:B------:R-:W-:Y:S01]  /*38b0*/  @P2 F2FP.F16.F32.PACK_AB R160, RZ, R160 ;  /* 0x000000a0ffa0223e */ /* 0x000fe200000000ff */
[----:B---3--:R-:W-:Y:S01]  /*38c0*/  @P2 FMUL.FTZ R163, R228, R163 ;  /* 0x000000a3e4a32220 */ /* 0x008fe20000410000 */
[----:B------:R-:W-:Y:S02]  /*38d0*/  @P2 PRMT R152, R152, 0x5410, R156 ;  /* 0x0000541098982816 */ /* 0x000fe4000000009c */
        /* <DEDUP_REMOVED lines=17> */
[----:B------:R-:W-:Y:S02]  /*39f0*/  @P2 PRMT R154, R154, 0x5410, R164 ;  /* 0x000054109a9a2816 */ /* 0x000fe400000000a4 */
[----:B------:R-:W-:-:S04]  /*3a00*/  @P2 F2FP.F16.F32.PACK_AB R166, RZ, R166 ;  /* 0x000000a6ffa6223e */ /* 0x000fc800000000ff */
        /* <DEDUP_REMOVED lines=11> */
[----:B------:R-:W-:-:S04]  /*3ac0*/  F2FP.F16.F32.PACK_AB R156, RZ, R156 ;  /* 0x0000009cff9c723e */ /* 0x000fc800000000ff */
[----:B------:R-:W-:Y:S01]  /*3ad0*/  PRMT R155, R155, 0x5410, R156 ;  /* 0x000054109b9b7816 */ /* 0x000fe2000000009c */
[----:B------:R-:W-:Y:S06]  /*3ae0*/  BRA `(.L_x_12337) ;  /* 0x0000000400687947 */ /* 0x000fec0003800000 */
.L_x_12338:
[----:B------:R-:W1:Y:S01]  /*3af0*/  @P2 LDC.64 R164, c[0x0][0x408] ;  /* 0x00010200ffa42b82 */ /* 0x000e620000000a00 */
[-CC-:B------:R-:W-:Y:S01]  /*3b00*/  @P1 FFMA.FTZ R80, R209, R218.reuse, R217.reuse ;  /* 0x000000dad1501223 */ /* 0x180fe200000100d9 */
[-CC-:B------:R-:W-:Y:S01]  /*3b10*/  @P1 FFMA.FTZ R160, R200, R218.reuse, R217.reuse ;  /* 0x000000dac8a01223 */ /* 0x180fe200000100d9 */
[-CC-:B------:R-:W-:Y:S01]  /*3b20*/  @P1 FFMA.FTZ R149, R208, R218.reuse, R217.reuse ;  /* 0x000000dad0951223 */ /* 0x180fe200000100d9 */
[----:B0-----:R-:W-:Y:S01]  /*3b30*/  @P1 FFMA.FTZ R162, R205, R218, R217 ;  /* 0x000000dacda21223 */ /* 0x001fe200000100d9 */
[----:B------:R-:W-:Y:S01]  /*3b40*/  @P1 FADD.FTZ R83, R207, -R80 ;  /* 0x80000050cf531221 */ /* 0x000fe20000010000 */
[----:B------:R-:W-:Y:S01]  /*3b50*/  @P1 FADD.FTZ R161, R197, -R160 ;  /* 0x800000a0c5a11221 */ /* 0x000fe20000010000 */
[----:B------:R-:W-:Y:S01]  /*3b60*/  @P1 FADD.FTZ R160, R206, -R149 ;  /* 0x80000095cea01221 */ /* 0x000fe20000010000 */
[----:B------:R-:W0:Y:S01]  /*3b70*/  @P2 LDC.64 R150, c[0x0][0x408] ;  /* 0x00010200ff962b82 */ /* 0x000e220000000a00 */
[----:B------:R-:W-:Y:S01]  /*3b80*/  @P1 FADD.FTZ R149, R203, -R162 ;  /* 0x800000a2cb951221 */ /* 0x000fe20000010000 */
[----:B-----5:R-:W-:Y:S01]  /*3b90*/  MOV R148, R120 ;  /* 0x0000007800947202 */ /* 0x020fe20000000f00 */
[----:B------:R-:W-:Y:S01]  /*3ba0*/  @P1 FFMA.FTZ R167, R204, R218, R217 ;  /* 0x000000dacca71223 */ /* 0x000fe200000100d9 */
[----:B------:R-:W-:Y:S01]  /*3bb0*/  MOV R82, R118 ;  /* 0x0000007600527202 */ /* 0x000fe20000000f00 */
[C---:B------:R-:W-:Y:S01]  /*3bc0*/  @P1 FFMA.FTZ R148, R6.reuse, R149, R120 ;  /* 0x0000009506941223 */ /* 0x040fe20000010078 */
[C---:B------:R-:W-:Y:S01]  /*3bd0*/  @P1 FFMA.FTZ R82, R6.reuse, R83, R118 ;  /* 0x0000005306521223 */ /* 0x040fe20000010076 */
[----:B------:R-:W-:Y:S01]  /*3be0*/  MOV R166, R123 ;  /* 0x0000007b00a67202 */ /* 0x000fe20000000f00 */
[----:B------:R-:W2:Y:S01]  /*3bf0*/  @P2 LDC.64 R80, c[0x0][0x408] ;  /* 0x00010200ff502b82 */ /* 0x000ea20000000a00 */
[----:B------:R-:W-:Y:S01]  /*3c00*/  MOV R83, R119 ;  /* 0x0000007700537202 */ /* 0x000fe20000000f00 */
        /* <DEDUP_REMOVED lines=60> */
[----:B------:R-:W-:Y:S02]  /*3fd0*/  @P2 F2FP.F16.F32.PACK_AB R167, RZ, R167 ;  /* 0x000000a7ffa7223e */ /* 0x000fe400000000ff */
[----:B------:R-:W-:Y:S02]  /*3fe0*/  @P2 F2FP.F16.F32.PACK_AB R156, RZ, R156 ;  /* 0x0000009cff9c223e */ /* 0x000fe400000000ff */
[----:B------:R-:W-:-:S02]  /*3ff0*/  @P2 F2FP.F16.F32.PACK_AB R160, RZ, R160 ;  /* 0x000000a0ffa0223e */ /* 0x000fc400000000ff */
[----:B------:R-:W-:Y:S02]  /*4000*/  @P2 F2FP.F16.F32.PACK_AB R164, RZ, R164 ;  /* 0x000000a4ffa4223e */ /* 0x000fe400000000ff */
[----:B------:R-:W-:Y:S02]  /*4010*/  @P2 PRMT R154, R221, 0x7610, R154 ;  /* 0x00007610dd9a2816 */ /* 0x000fe4000000009a */
[----:B------:R-:W-:Y:S02]  /*4020*/  @P2 PRMT R155, R158, 0x7610, R155 ;  /* 0x000076109e9b2816 */ /* 0x000fe4000000009b */
[----:B------:R-:W-:Y:S02]  /*4030*/  @P2 PRMT R152, R162, 0x7610, R152 ;  /* 0x00007610a2982816 */ /* 0x000fe40000000098 */
[----:B------:R-:W-:Y:S02]  /*4040*/  MOV R151, R166 ;  /* 0x000000a600977202 */ /* 0x000fe40000000f00 */
[----:B------:R-:W-:-:S02]  /*4050*/  @P2 PRMT R153, R153, 0x5410, R167 ;  /* 0x0000541099992816 */ /* 0x000fc400000000a7 */
[----:B------:R-:W-:Y:S02]  /*4060*/  @P2 PRMT R154, R154, 0x5410, R156 ;  /* 0x000054109a9a2816 */ /* 0x000fe4000000009c */
[----:B------:R-:W-:Y:S02]  /*4070*/  @P2 PRMT R155, R155, 0x5410, R160 ;  /* 0x000054109b9b2816 */ /* 0x000fe400000000a0 */
[----:B------:R-:W-:-:S07]  /*4080*/  @P2 PRMT R152, R152, 0x5410, R164 ;  /* 0x0000541098982816 */ /* 0x000fce00000000a4 */
.L_x_12337:
[----:B------:R-:W-:Y:S05]  /*4090*/  BSYNC.RECONVERGENT B1 ;  /* 0x0000000000017941 */ /* 0x000fea0003800200 */
.L_x_12320:
        /* <DEDUP_REMOVED lines=11> */
.L_x_12319:
[----:B------:R-:W-:Y:S05]  /*4150*/  BSYNC.RECONVERGENT B2 ;  /* 0x0000000000027941 */ /* 0x000fea0003800200 */
.L_x_12318:
        /* <DEDUP_REMOVED lines=21> */
[----:B------:R-:W-:Y:S01]  /*42b0*/  @P1 FFMA.FTZ R162, R6, R83, R131 ;  /* 0x0000005306a21223 */ /* 0x000fe20000010083 */
[----:B------:R-:W-:Y:S01]  /*42c0*/  MOV R83, R127 ;  /* 0x0000007f00537202 */ /* 0x000fe20000000f00 */
[-CC-:B------:R-:W-:Y:S01]  /*42d0*/  @P1 FFMA.FTZ R158, R10, R218.reuse, R217.reuse ;  /* 0x000000da0a9e1223 */ /* 0x180fe200000100d9 */
[----:B------:R-:W-:Y:S01]  /*42e0*/  @P1 FFMA.FTZ R159, R9, R218, R217 ;  /* 0x000000da099f1223 */ /* 0x000fe200000100d9 */
[----:B------:R-:W-:Y:S01]  /*42f0*/  @P1 FFMA.FTZ R83, R6, R164, R127 ;  /* 0x000000a406531223 */ /* 0x000fe2000001007f */
[----:B------:R-:W0:Y:S01]  /*4300*/  @P2 LDC.64 R148, c[0x0][0x408] ;  /* 0x00010200ff942b82 */ /* 0x000e220000000a00 */
[----:B------:R-:W-:Y:S01]  /*4310*/  @P1 FADD.FTZ R158, R7, -R158 ;  /* 0x8000009e079e1221 */ /* 0x000fe20000010000 */
[----:B------:R-:W-:Y:S01]  /*4320*/  @P1 FADD.FTZ R159, R12, -R159 ;  /* 0x8000009f0c9f1221 */ /* 0x000fe20000010000 */
[----:B------:R-:W-:Y:S01]  /*4330*/  MOV R81, R125 ;  /* 0x0000007d00517202 */ /* 0x000fe20000000f00 */
[----:B------:R-:W-:Y:S01]  /*4340*/  @P1 FFMA.FTZ R167, R13, R218, R217 ;  /* 0x000000da0da71223 */ /* 0x000fe200000100d9 */
[----:B------:R-:W-:Y:S01]  /*4350*/  MOV R82, R126 ;  /* 0x0000007e00527202 */ /* 0x000fe20000000f00 */
[C---:B------:R-:W-:Y:S01]  /*4360*/  @P1 FFMA.FTZ R81, R6.reuse, R158, R125 ;  /* 0x0000009e06511223 */ /* 0x040fe2000001007d */
[----:B------:R-:W-:Y:S01]  /*4370*/  @P1 FFMA.FTZ R82, R6, R159, R126 ;  /* 0x0000009f06521223 */ /* 0x000fe2000001007e */
[----:B------:R-:W3:Y:S01]  /*4380*/  @P2 LDC.64 R150, c[0x0][0x408] ;  /* 0x00010200ff962b82 */ /* 0x000ee20000000a00 */
        /* <DEDUP_REMOVED lines=14> */
[----:B------:R-:W-:Y:S01]  /*4470*/  @P2 F2FP.F16.F32.PACK_AB R163, RZ, R163 ;  /* 0x000000a3ffa3223e */ /* 0x000fe200000000ff */
[----:B0-----:R-:W-:Y:S01]  /*4480*/  @P2 FMUL.FTZ R149, R81, R149 ;  /* 0x0000009551952220 */ /* 0x001fe20000410000 */
[----:B------:R-:W0:Y:S01]  /*4490*/  @P2 LDC.64 R158, c[0x0][0x408] ;  /* 0x00010200ff9e2b82 */ /* 0x000e220000000a00 */
[----:B------:R-:W-:-:S02]  /*44a0*/  @P2 FSEL R164, R164, RZ, P6 ;  /* 0x000000ffa4a42208 */ /* 0x000fc40003000000 */
[----:B------:R-:W-:Y:S02]  /*44b0*/  @P2 LOP3.LUT P6, RZ, R185, 0xff00, RZ, 0xc0, !PT ;  /* 0x0000ff00b9ff2812 */ /* 0x000fe400078cc0ff */
[----:B------:R-:W-:Y:S01]  /*44c0*/  @P2 PRMT R152, R163, 0x7610, R152 ;  /* 0x00007610a3982816 */ /* 0x000fe20000000098 */
[----:B---3--:R-:W-:Y:S02]  /*44d0*/  @P2 FMUL.FTZ R165, R82, R151 ;  /* 0x0000009752a52220 */ /* 0x008fe40000410000 */
[----:B------:R-:W2:Y:S01]  /*44e0*/  @P2 LDC.64 R160, c[0x0][0x408] ;  /* 0x00010200ffa02b82 */ /* 0x000ea20000000a00 */
        /* <DEDUP_REMOVED lines=12> */
[----:B------:R-:W-:-:S02]  /*45b0*/  @P2 F2FP.F16.F32.PACK_AB R151, RZ, R151 ;  /* 0x00000097ff97223e */ /* 0x000fc400000000ff */
[----:B------:R-:W-:Y:S01]  /*45c0*/  @P2 FSEL R165, R165, RZ, P0 ;  /* 0x000000ffa5a52208 */ /* 0x000fe20000000000 */
[----:B0-----:R-:W-:Y:S01]  /*45d0*/  @P2 FMUL.FTZ R159, R149, R159 ;  /* 0x0000009f959f2220 */ /* 0x001fe20000410000 */
[----:B------:R-:W-:Y:S02]  /*45e0*/  @P2 LOP3.LUT P0, RZ, R185, 0xff, RZ, 0xc0, !PT ;  /* 0x000000ffb9ff2812 */ /* 0x000fe4000780c0ff */
[----:B------:R-:W-:Y:S01]  /*45f0*/  @P2 F2FP.F16.F32.PACK_AB R165, RZ, R165 ;  /* 0x000000a5ffa5223e */ /* 0x000fe200000000ff */
[----:B------:R-:W-:Y:S01]  /*4600*/  @P2 FMUL.FTZ R158, R159, R158 ;  /* 0x0000009e9f9e2220 */ /* 0x000fe20000410000 */
[----:B------:R-:W-:Y:S02]  /*4610*/  @P2 FSEL R156, R156, RZ, P0 ;  /* 0x000000ff9c9c2208 */ /* 0x000fe40000000000 */
[----:B------:R-:W-:Y:S01]  /*4620*/  @P2 LOP3.LUT P0, RZ, R185, 0xff0000, RZ, 0xc0, !PT ;  /* 0x00ff0000b9ff2812 */ /* 0x000fe2000780c0ff */
[----:B--2---:R-:W-:Y:S01]  /*4630*/  @P2 FMUL.FTZ R161, R150, R161 ;  /* 0x000000a196a12220 */ /* 0x004fe20000410000 */
[----:B------:R-:W-:-:S02]  /*4640*/  @P2 FSEL R158, R158, RZ, P6 ;  /* 0x000000ff9e9e2208 */ /* 0x000fc40003000000 */
[----:B------:R-:W-:Y:S01]  /*4650*/  @P2 F2FP.F16.F32.PACK_AB R156, RZ, R156 ;  /* 0x0000009cff9c223e */ /* 0x000fe200000000ff */
[----:B------:R-:W-:Y:S01]  /*4660*/  @P2 FMUL.FTZ R160, R161, R160 ;  /* 0x000000a0a1a02220 */ /* 0x000fe20000410000 */
[----:B------:R-:W-:Y:S02]  /*4670*/  @P2 F2FP.F16.F32.PACK_AB R164, RZ, R164 ;  /* 0x000000a4ffa4223e */ /* 0x000fe400000000ff */
[----:B------:R-:W-:Y:S02]  /*4680*/  @P2 PRMT R153, R165, 0x7610, R153 ;  /* 0x00007610a5992816 */ /* 0x000fe40000000099 */
[----:B------:R-:W-:Y:S02]  /*4690*/  @P2 FSEL R160, R160, RZ, P0 ;  /* 0x000000ffa0a02208 */ /* 0x000fe40000000000 */
[----:B------:R-:W-:Y:S02]  /*46a0*/  @P2 F2FP.F16.F32.PACK_AB R158, RZ, R158 ;  /* 0x0000009eff9e223e */ /* 0x000fe400000000ff */
[----:B------:R-:W-:-:S02]  /*46b0*/  @P2 F2FP.F16.F32.PACK_AB R160, RZ, R160 ;  /* 0x000000a0ffa0223e */ /* 0x000fc400000000ff */
[----:B------:R-:W-:Y:S02]  /*46c0*/  @P2 PRMT R154, R156, 0x7610, R154 ;  /* 0x000076109c9a2816 */ /* 0x000fe4000000009a */
        /* <DEDUP_REMOVED lines=14> */
.L_x_12343:
        /* <DEDUP_REMOVED lines=30> */
[----:B------:R-:W-:Y:S01]  /*4990*/  MOV R228, R129 ;  /* 0x0000008100e47202 */ /* 0x000fe20000000f00 */
        /* <DEDUP_REMOVED lines=13> */
[----:B-1----:R-:W-:Y:S01]  /*4a70*/  @P2 FMUL.FTZ R161, R224, R161 ;  /* 0x000000a1e0a12220 */ /* 0x002fe20000410000 */
[----:B------:R-:W-:Y:S02]  /*4a80*/  @P2 FSEL R156, R156, RZ, P0 ;  /* 0x000000ff9c9c2208 */ /* 0x000fe40000000000 */
[----:B------:R-:W-:Y:S01]  /*4a90*/  @P2 LOP3.LUT P0, RZ, R184, 0xff000000, RZ, 0xc0, !PT ;  /* 0xff000000b8ff2812 */ /* 0x000fe2000780c0ff */
[----:B------:R-:W-:Y:S01]  /*4aa0*/  @P2 FMUL.FTZ R160, R161, R160 ;  /* 0x000000a0a1a02220 */ /* 0x000fe20000410000 */
[----:B------:R-:W-:Y:S02]  /*4ab0*/  @P2 F2FP.F16.F32.PACK_AB R156, RZ, R156 ;  /* 0x0000009cff9c223e */ /* 0x000fe400000000ff */
[----:B------:R-:W1:Y:S01]  /*4ac0*/  @P2 LDC.64 R166, c[0x0][0x408] ;  /* 0x00010200ffa62b82 */ /* 0x000e620000000a00 */
[----:B--2---:R-:W-:Y:S01]  /*4ad0*/  @P2 FMUL.FTZ R159, R222, R159 ;  /* 0x0000009fde9f2220 */ /* 0x004fe20000410000 */
        /* <DEDUP_REMOVED lines=16> */
[----:B-1----:R-:W-:Y:S01]  /*4be0*/  @P2 FMUL.FTZ R167, R230, R167 ;  /* 0x000000a7e6a72220 */ /* 0x002fe20000410000 */
        /* <DEDUP_REMOVED lines=22> */
.L_x_12342:
[----:B------:R-:W-:-:S04]  /*4d50*/  UISETP.NE.U32.AND UP0, UPT, UR20, URZ, UPT ;  /* 0x000000ff1400728c */ /* 0x000fc8000bf05070 */
[----:B------:R-:W-:-:S06]  /*4d60*/  UISETP.NE.AND.EX UP0, UPT, UR21, URZ, UPT, UP0 ;  /* 0x000000ff1500728c */ /* 0x000fcc000bf05300 */
[----:B------:R-:W-:-:S13]  /*4d70*/  PLOP3.LUT P3, PT, PT, PT, UP0, 0x80, 0x8 ;  /* 0x000000000008781c */ /* 0x000fda0003f6f008 */
[----:B------:R-:W-:Y:S05]  /*4d80*/  @!P3 BRA `(.L_x_12345) ;  /* 0x000000040070b947 */ /* 0x000fea0003800000 */
[----:B-1----:R-:W1:Y:S01]  /*4d90*/  @P2 LDC.64 R148, c[0x0][0x408] ;  /* 0x00010200ff942b82 */ /* 0x002e620000000a00 */
[-CC-:B------:R-:W-:Y:S01]  /*4da0*/  FFMA.FTZ R81, R5, R218.reuse, R217.reuse ;  /* 0x000000da05517223 */ /* 0x180fe200000100d9 */
[----:B------:R-:W-:Y:S01]  /*4db0*/  ISETP.GT.AND P0, PT, R214, RZ, PT ;  /* 0x000000ffd600720c */ /* 0x000fe20003f04270 */
[-C--:B------:R-:W-:Y:S01]  /*4dc0*/  FFMA.FTZ R150, R10, R218.reuse, R217 ;  /* 0x000000da0a967223 */ /* 0x080fe200000100d9 */
[----:B-----5:R-:W-:Y:S01]  /*4dd0*/  @P2 LOP3.LUT P6, RZ, R184, 0xff, RZ, 0xc0, !PT ;  /* 0x000000ffb8ff2812 */ /* 0x020fe200078cc0ff */
[----:B------:R-:W-:Y:S01]  /*4de0*/  FADD.FTZ R81, R8, -R81 ;  /* 0x8000005108517221 */ /* 0x000fe20000010000 */
[-CC-:B------:R-:W-:Y:S01]  /*4df0*/  FFMA.FTZ R157, R9, R218.reuse, R217.reuse ;  /* 0x000000da099d7223 */ /* 0x180fe200000100d9 */
[-CC-:B------:R-:W-:Y:S01]  /*4e00*/  FFMA.FTZ R156, R14, R218.reuse, R217.reuse ;  /* 0x000000da0e9c7223 */ /* 0x180fe200000100d9 */
[----:B------:R-:W2:Y:S01]  /*4e10*/  @P2 LDC.64 R82, c[0x0][0x408] ;  /* 0x00010200ff522b82 */ /* 0x000ea20000000a00 */
[----:B------:R-:W-:Y:S01]  /*4e20*/  FMUL.FTZ R80, R6, R81 ;  /* 0x0000005106507220 */ /* 0x000fe20000410000 */
[----:B------:R-:W-:Y:S01]  /*4e30*/  FADD.FTZ R81, R7, -R150 ;  /* 0x8000009607517221 */ /* 0x000fe20000010000 */
[----:B0-----:R-:W-:Y:S01]  /*4e40*/  FADD.FTZ R163, R11, -R156 ;  /* 0x8000009c0ba37221 */ /* 0x001fe20000010000 */
[-CC-:B------:R-:W-:Y:S01]  /*4e50*/  FFMA.FTZ R165, R13, R218.reuse, R217.reuse ;  /* 0x000000da0da57223 */ /* 0x180fe200000100d9 */
[-C--:B------:R-:W-:Y:S01]  /*4e60*/  FFMA.FTZ R164, R18, R218.reuse, R217 ;  /* 0x000000da12a47223 */ /* 0x080fe200000100d9 */
[----:B------:R-:W-:Y:S01]  /*4e70*/  FSEL R80, R80, RZ, P0 ;  /* 0x000000ff50507208 */ /* 0x000fe20000000000 */
[C---:B------:R-:W-:Y:S01]  /*4e80*/  FMUL.FTZ R81, R6.reuse, R81 ;  /* 0x0000005106517220 */ /* 0x040fe20000410000 */
[----:B------:R-:W0:Y:S01]  /*4e90*/  @P2 LDC.64 R160, c[0x0][0x408] ;  /* 0x00010200ffa02b82 */ /* 0x000e220000000a00 */
[----:B------:R-:W-:Y:S01]  /*4ea0*/  FMUL.FTZ R163, R6, R163 ;  /* 0x000000a306a37220 */ /* 0x000fe20000410000 */
[----:B------:R-:W-:Y:S01]  /*4eb0*/  FADD.FTZ R165, R16, -R165 ;  /* 0x800000a510a57221 */ /* 0x000fe20000010000 */
[----:B------:R-:W-:Y:S01]  /*4ec0*/  FADD.FTZ R167, R15, -R164 ;  /* 0x800000a40fa77221 */ /* 0x000fe20000010000 */
[----:B------:R-:W-:Y:S01]  /*4ed0*/  FSEL R81, R81, RZ, P0 ;  /* 0x000000ff51517208 */ /* 0x000fe20000000000 */
[----:B------:R-:W-:Y:S01]  /*4ee0*/  FFMA.FTZ R164, R19, R218, R217 ;  /* 0x000000da13a47223 */ /* 0x000fe200000100d9 */
[----:B-1----:R-:W-:-:S02]  /*4ef0*/  @P2 FMUL.FTZ R149, R80, R149 ;  /* 0x0000009550952220 */ /* 0x002fc40000410000 */
[----:B------:R-:W1:Y:S02]  /*4f00*/  @P2 LDC.64 R158, c[0x0][0x408] ;  /* 0x00010200ff9e2b82 */ /* 0x000e640000000a00 */
[----:B------:R-:W-:Y:S01]  /*4f10*/  @P2 FMUL.FTZ R150, R149, R148 ;  /* 0x0000009495962220 */ /* 0x000fe20000410000 */
[----:B--2---:R-:W-:-:S04]  /*4f20*/  @P2 FMUL.FTZ R151, R81, R83 ;  /* 0x0000005351972220 */ /* 0x004fc80000410000 */
[----:B------:R-:W-:Y:S01]  /*4f30*/  @P2 FSEL R150, R150, RZ, P6 ;  /* 0x000000ff96962208 */ /* 0x000fe20003000000 */
[----:B------:R-:W2:Y:S01]  /*4f40*/  @P2 LDC.64 R148, c[0x0][0x408] ;  /* 0x00010200ff942b82 */ /* 0x000ea20000000a00 */
[----:B------:R-:W-:Y:S01]  /*4f50*/  @P2 LOP3.LUT P6, RZ, R184, 0xff00, RZ, 0xc0, !PT ;  /* 0x0000ff00b8ff2812 */ /* 0x000fe200078cc0ff */
[----:B------:R-:W-:Y:S01]  /*4f60*/  @P2 FMUL.FTZ R82, R151, R82 ;  /* 0x0000005297522220 */ /* 0x000fe20000410000 */
[----:B------:R-:W-:-:S04]  /*4f70*/  @P2 F2FP.F16.F32.PACK_AB R83, RZ, R150 ;  /* 0x00000096ff53223e */ /* 0x000fc800000000ff */
[----:B------:R-:W-:Y:S01]  /*4f80*/  @P2 PRMT R152, R83, 0x7610, R152 ;  /* 0x0000761053982816 */ /* 0x000fe20000000098 */
[----:B------:R-:W3:Y:S01]  /*4f90*/  @P2 LDC.64 R150, c[0x0][0x408] ;  /* 0x00010200ff962b82 */ /* 0x000ee20000000a00 */
        /* <DEDUP_REMOVED lines=8> */
[----:B------:R-:W-:Y:S01]  /*5020*/  FMUL.FTZ R163, R6, R165 ;  /* 0x000000a506a37220 */ /* 0x000fe20000410000 */
[----:B------:R-:W-:Y:S01]  /*5030*/  @P2 PRMT R152, R152, 0x5410, R162 ;  /* 0x0000541098982816 */ /* 0x000fe200000000a2 */
[----:B--2---:R-:W-:-:S04]  /*5040*/  @P2 FMUL.FTZ R149, R82, R149 ;  /* 0x0000009552952220 */ /* 0x004fc80000410000 */
[----:B------:R-:W-:Y:S01]  /*5050*/  @P2 FMUL.FTZ R162, R149, R148 ;  /* 0x0000009495a22220 */ /* 0x000fe20000410000 */
[----:B------:R-:W-:Y:S01]  /*5060*/  FMUL.FTZ R149, R6, R167 ;  /* 0x000000a706957220 */ /* 0x000fe20000410000 */
[----:B------:R-:W-:Y:S01]  /*5070*/  FSEL R148, R163, RZ, P0 ;  /* 0x000000ffa3947208 */ /* 0x000fe20000000000 */
[----:B------:R-:W-:Y:S01]  /*5080*/  FADD.FTZ R163, R17, -R164 ;  /* 0x800000a411a37221 */ /* 0x000fe20000010000 */
[----:B---3--:R-:W-:Y:S01]  /*5090*/  @P2 FMUL.FTZ R151, R83, R151 ;  /* 0x0000009753972220 */ /* 0x008fe20000410000 */
[----:B------:R-:W-:Y:S02]  /*50a0*/  @P2 FSEL R162, R162, RZ, P6 ;  /* 0x000000ffa2a22208 */ /* 0x000fe40003000000 */
[----:B------:R-:W-:Y:S01]  /*50b0*/  FSEL R149, R149, RZ, P0 ;  /* 0x000000ff95957208 */ /* 0x000fe20000000000 */
[----:B------:R-:W-:Y:S01]  /*50c0*/  @P2 FMUL.FTZ R151, R151, R150 ;  /* 0x0000009697972220 */ /* 0x000fe20000410000 */
[----:B0-----:R-:W-:Y:S01]  /*50d0*/  @P2 FMUL.FTZ R161, R148, R161 ;  /* 0x000000a194a12220 */ /* 0x001fe20000410000 */
[----:B------:R-:W-:Y:S01]  /*50e0*/  FMUL.FTZ R150, R6, R163 ;  /* 0x000000a306967220 */ /* 0x000fe20000410000 */
[----:B------:R-:W-:Y:S01]  /*50f0*/  @P2 LOP3.LUT P6, RZ, R184, 0xff000000, RZ, 0xc0, !PT ;  /* 0xff000000b8ff2812 */ /* 0x000fe200078cc0ff */
[----:B----4-:R-:W-:Y:S01]  /*5100*/  @P2 FMUL.FTZ R157, R149, R157 ;  /* 0x0000009d959d2220 */ /* 0x010fe20000410000 */
[----:B------:R-:W-:Y:S01]  /*5110*/  @P2 FMUL.FTZ R160, R161, R160 ;  /* 0x000000a0a1a02220 */ /* 0x000fe20000410000 */
[----:B------:R-:W-:-:S02]  /*5120*/  @P2 F2FP.F16.F32.PACK_AB R162, RZ, R162 ;  /* 0x000000a2ffa2223e */ /* 0x000fc400000000ff */
[----:B------:R-:W-:Y:S01]  /*5130*/  @P2 FSEL R151, R151, RZ, P6 ;  /* 0x000000ff97972208 */ /* 0x000fe20003000000 */
[----:B------:R-:W-:Y:S01]  /*5140*/  @P2 FMUL.FTZ R156, R157, R156 ;  /* 0x0000009c9d9c2220 */ /* 0x000fe20000410000 */
[----:B------:R-:W-:Y:S01]  /*5150*/  FSEL R150, R150, RZ, P0 ;  /* 0x000000ff96967208 */ /* 0x000fe20000000000 */
[----:B------:R-:W-:Y:S01]  /*5160*/  FFMA.FTZ R157, R22, R218, R217 ;  /* 0x000000da169d7223 */ /* 0x000fe200000100d9 */
[C---:B------:R-:W-:Y:S02]  /*5170*/  @P2 LOP3.LUT P6, RZ, R185.reuse, 0xff, RZ, 0xc0, !PT ;  /* 0x000000ffb9ff2812 */ /* 0x040fe400078cc0ff */
[----:B------:R-:W-:Y:S01]  /*5180*/  @P2 PRMT R153, R162, 0x7610, R153 ;  /* 0x00007610a2992816 */ /* 0x000fe20000000099 */
[----:B-1----:R-:W-:Y:S01]  /*5190*/  @P2 FMUL.FTZ R159, R150, R159 ;  /* 0x0000009f969f2220 */ /* 0x002fe20000410000 */
[----:B------:R-:W-:Y:S01]  /*51a0*/  @P2 FSEL R160, R160, RZ, P6 ;  /* 0x000000ffa0a02208 */ /* 0x000fe20003000000 */
[----:B------:R-:W-:Y:S01]  /*51b0*/  FADD.FTZ R157, R20, -R157 ;  /* 0x8000009d149d7221 */ /* 0x000fe20000010000 */
[----:B------:R-:W-:Y:S01]  /*51c0*/  @P2 LOP3.LUT P6, RZ, R185, 0xff00, RZ, 0xc0, !PT ;  /* 0x0000ff00b9ff2812 */ /* 0x000fe200078cc0ff */
[----:B------:R-:W-:Y:S01]  /*51d0*/  @P2 FMUL.FTZ R158, R159, R158 ;  /* 0x0000009e9f9e2220 */ /* 0x000fe20000410000 */
[----:B------:R-:W-:Y:S01]  /*51e0*/  @P2 F2FP.F16.F32.PACK_AB R160, RZ, R160 ;  /* 0x000000a0ffa0223e */ /* 0x000fe200000000ff */
[----:B------:R-:W-:Y:S01]  /*51f0*/  FMUL.FTZ R157, R6, R157 ;  /* 0x0000009d069d7220 */ /* 0x000fe20000410000 */
[----:B------:R-:W-:-:S02]  /*5200*/  @P2 FSEL R156, R156, RZ, P6 ;  /* 0x000000ff9c9c2208 */ /* 0x000fc40003000000 */
[----:B------:R-:W-:Y:S02]  /*5210*/  @P2 LOP3.LUT P6, RZ, R185, 0xff0000, RZ, 0xc0, !PT ;  /* 0x00ff0000b9ff2812 */ /* 0x000fe400078cc0ff */
[----:B------:R-:W-:Y:S02]  /*5220*/  @P2 F2FP.F16.F32.PACK_AB R151, RZ, R151 ;  /* 0x00000097ff97223e */ /* 0x000fe400000000ff */
[----:B------:R-:W-:Y:S02]  /*5230*/  @P2 FSEL R158, R158, RZ, P6 ;  /* 0x000000ff9e9e2208 */ /* 0x000fe40003000000 */
[----:B------:R-:W-:Y:S02]  /*5240*/  @P2 F2FP.F16.F32.PACK_AB R156, RZ, R156 ;  /* 0x0000009cff9c223e */ /* 0x000fe400000000ff */
[----:B------:R-:W-:Y:S02]  /*5250*/  FSEL R157, R157, RZ, P0 ;  /* 0x000000ff9d9d7208 */ /* 0x000fe40000000000 */
[----:B------:R-:W-:-:S02]  /*5260*/  @P2 F2FP.F16.F32.PACK_AB R158, RZ, R158 ;  /* 0x0000009eff9e223e */ /* 0x000fc400000000ff */
        /* <DEDUP_REMOVED lines=14> */
.L_x_12345:
        /* <DEDUP_REMOVED lines=13> */
.L_x_12347:
[----:B------:R-:W-:Y:S05]  /*5420*/  BSYNC.RECONVERGENT B3 ;  /* 0x0000000000037941 */ /* 0x000fea0003800200 */
.L_x_12346:
        /* <DEDUP_REMOVED lines=13> */
.L_x_12349:
[----:B------:R-:W-:Y:S05]  /*5500*/  BSYNC.RECONVERGENT B3 ;  /* 0x0000000000037941 */ /* 0x000fea0003800200 */
.L_x_12348:
        /* <DEDUP_REMOVED lines=13> */
.L_x_12351:
[----:B------:R-:W-:Y:S05]  /*55e0*/  BSYNC.RECONVERGENT B3 ;  /* 0x0000000000037941 */ /* 0x000fea0003800200 */
.L_x_12350:
        /* <DEDUP_REMOVED lines=13> */
.L_x_12353:
[----:B------:R-:W-:Y:S05]  /*56c0*/  BSYNC.RECONVERGENT B3 ;  /* 0x0000000000037941 */ /* 0x000fea0003800200 */
.L_x_12352:
        /* <DEDUP_REMOVED lines=13> */
.L_x_12355:
[----:B------:R-:W-:Y:S05]  /*57a0*/  BSYNC.RECONVERGENT B3 ;  /* 0x0000000000037941 */ /* 0x000fea0003800200 */
.L_x_12354:
        /* <DEDUP_REMOVED lines=13> */
.L_x_12357:
[----:B------:R-:W-:Y:S05]  /*5880*/  BSYNC.RECONVERGENT B3 ;  /* 0x0000000000037941 */ /* 0x000fea0003800200 */
.L_x_12356:
        /* <DEDUP_REMOVED lines=13> */
.L_x_12359:
[----:B------:R-:W-:Y:S05]  /*5960*/  BSYNC.RECONVERGENT B3 ;  /* 0x0000000000037941 */ /* 0x000fea0003800200 */
.L_x_12358:
        /* <DEDUP_REMOVED lines=13> */
.L_x_12344:
[----:B------:R-:W-:Y:S05]  /*5a40*/  BSYNC.RECONVERGENT B1 ;  /* 0x0000000000017941 */ /* 0x000fea0003800200 */
.L_x_12341:
        /* <DEDUP_REMOVED lines=9> */
.L_x_12340:
[----:B------:R-:W-:Y:S05]  /*5ae0*/  BSYNC.RECONVERGENT B2 ;  /* 0x0000000000027941 */ /* 0x000fea0003800200 */
.L_x_12339:
        /* <DEDUP_REMOVED lines=20> */
[----:B------:R-:W-:Y:S01]  /*5c30*/  @P1 FFMA.FTZ R160, R30, R218, R217 ;  /* 0x000000da1ea01223 */ /* 0x000fe200000100d9 */
[----:B0-----:R-:W-:Y:S01]  /*5c40*/  MOV R162, R139 ;  /* 0x0000008b00a27202 */ /* 0x001fe20000000f00 */
[C---:B------:R-:W-:Y:S01]  /*5c50*/  @P1 FFMA.FTZ R162, R6.reuse, R161, R139 ;  /* 0x000000a106a21223 */ /* 0x040fe2000001008b */
[----:B------:R-:W-:Y:S01]  /*5c60*/  MOV R81, R133 ;  /* 0x0000008500517202 */ /* 0x000fe20000000f00 */
[----:B------:R-:W-:Y:S01]  /*5c70*/  @P1 FFMA.FTZ R81, R6, R82, R133 ;  /* 0x0000005206511223 */ /* 0x000fe20000010085 */
[----:B------:R-:W-:Y:S01]  /*5c80*/  @P1 FFMA.FTZ R161, R25, R218, R217 ;  /* 0x000000da19a11223 */ /* 0x000fe200000100d9 */
[----:B------:R-:W0:Y:S01]  /*5c90*/  @P2 LDC.64 R148, c[0x0][0x408] ;  /* 0x00010200ff942b82 */ /* 0x000e220000000a00 */
        /* <DEDUP_REMOVED lines=21> */
[----:B0-----:R-:W-:Y:S01]  /*5df0*/  @P2 FMUL.FTZ R165, R83, R149 ;  /* 0x0000009553a52220 */ /* 0x001fe20000410000 */
[----:B------:R-:W-:-:S02]  /*5e00*/  @P2 FSEL R149, R160, RZ, P0 ;  /* 0x000000ffa0952208 */ /* 0x000fc40000000000 */
[----:B------:R-:W0:Y:S01]  /*5e10*/  @P2 LDC.64 R158, c[0x0][0x408] ;  /* 0x00010200ff9e2b82 */ /* 0x000e220000000a00 */
        /* <DEDUP_REMOVED lines=10> */
[----:B------:R-:W-:-:S02]  /*5ec0*/  @P2 F2FP.F16.F32.PACK_AB R151, RZ, R149 ;  /* 0x00000095ff97223e */ /* 0x000fc400000000ff */
        /* <DEDUP_REMOVED lines=9> */
[----:B0-----:R-:W-:Y:S01]  /*5f60*/  @P2 FMUL.FTZ R159, R149, R159 ;  /* 0x0000009f959f2220 */ /* 0x001fe20000410000 */
[----:B------:R-:W-:-:S02]  /*5f70*/  @P2 F2FP.F16.F32.PACK_AB R164, RZ, R164 ;  /* 0x000000a4ffa4223e */ /* 0x000fc400000000ff */
[----:B------:R-:W-:Y:S01]  /*5f80*/  @P2 FSEL R156, R156, RZ, P0 ;  /* 0x000000ff9c9c2208 */ /* 0x000fe20000000000 */
[----:B------:R-:W-:Y:S01]  /*5f90*/  @P2 FMUL.FTZ R158, R159, R158 ;  /* 0x0000009e9f9e2220 */ /* 0x000fe20000410000 */
[----:B------:R-:W-:Y:S02]  /*5fa0*/  @P2 F2FP.F16.F32.PACK_AB R163, RZ, R163 ;  /* 0x000000a3ffa3223e */ /* 0x000fe400000000ff */
[----:B------:R-:W-:Y:S01]  /*5fb0*/  @P2 F2FP.F16.F32.PACK_AB R156, RZ, R156 ;  /* 0x0000009cff9c223e */ /* 0x000fe200000000ff */
[----:B--2---:R-:W-:Y:S01]  /*5fc0*/  @P2 FMUL.FTZ R161, R150, R161 ;  /* 0x000000a196a12220 */ /* 0x004fe20000410000 */
[----:B------:R-:W-:Y:S02]  /*5fd0*/  @P2 FSEL R158, R158, RZ, P4 ;  /* 0x000000ff9e9e2208 */ /* 0x000fe40002000000 */
[----:B------:R-:W-:Y:S01]  /*5fe0*/  @P2 PRMT R152, R151, 0x7610, R152 ;  /* 0x0000761097982816 */ /* 0x000fe20000000098 */
[----:B------:R-:W-:Y:S01]  /*5ff0*/  @P2 FMUL.FTZ R160, R161, R160 ;  /* 0x000000a0a1a02220 */ /* 0x000fe20000410000 */
[----:B------:R-:W-:-:S02]  /*6000*/  @P2 F2FP.F16.F32.PACK_AB R165, RZ, R165 ;  /* 0x000000a5ffa5223e */ /* 0x000fc400000000ff */
[----:B------:R-:W-:Y:S02]  /*6010*/  @P2 PRMT R153, R164, 0x7610, R153 ;  /* 0x00007610a4992816 */ /* 0x000fe40000000099 */
[----:B------:R-:W-:Y:S02]  /*6020*/  @P2 FSEL R160, R160, RZ, P6 ;  /* 0x000000ffa0a02208 */ /* 0x000fe40003000000 */
[----:B------:R-:W-:Y:S02]  /*6030*/  @P2 F2FP.F16.F32.PACK_AB R158, RZ, R158 ;  /* 0x0000009eff9e223e */ /* 0x000fe400000000ff */
[----:B------:R-:W-:Y:S02]  /*6040*/  @P2 F2FP.F16.F32.PACK_AB R160, RZ, R160 ;  /* 0x000000a0ffa0223e */ /* 0x000fe400000000ff */
        /* <DEDUP_REMOVED lines=15> */
.L_x_12364:
        /* <DEDUP_REMOVED lines=19> */
[----:B0-----:R-:W0:Y:S01]  /*6270*/  @P2 LDC.64 R162, c[0x0][0x408] ;  /* 0x00010200ffa22b82 */ /* 0x001e220000000a00 */
[C---:B------:R-:W-:Y:S01]  /*6280*/  @P1 FFMA.FTZ R224, R6.reuse, R159, R136 ;  /* 0x0000009f06e01223 */ /* 0x040fe20000010088 */
[----:B------:R-:W-:Y:S01]  /*6290*/  MOV R220, R134 ;  /* 0x0000008600dc7202 */ /* 0x000fe20000000f00 */
[----:B------:R-:W-:Y:S01]  /*62a0*/  @P1 FFMA.FTZ R220, R6, R157, R134 ;  /* 0x0000009d06dc1223 */ /* 0x000fe20000010086 */
[-CC-:B------:R-:W-:Y:S01]  /*62b0*/  @P1 FFMA.FTZ R230, R170, R218.reuse, R217.reuse ;  /* 0x000000daaae61223 */ /* 0x180fe200000100d9 */
[----:B--2---:R-:W-:Y:S01]  /*62c0*/  @P2 FMUL.FTZ R167, R156, R167 ;  /* 0x000000a79ca72220 */ /* 0x004fe20000410000 */
[----:B------:R-:W-:Y:S01]  /*62d0*/  @P1 FFMA.FTZ R232, R171, R218, R217 ;  /* 0x000000daabe81223 */ /* 0x000fe200000100d9 */
[----:B------:R-:W-:Y:S01]  /*62e0*/  @P2 LOP3.LUT P0, RZ, R180, 0xff, RZ, 0xc0, !PT ;  /* 0x000000ffb4ff2812 */ /* 0x000fe2000780c0ff */
        /* <DEDUP_REMOVED lines=9> */
[----:B------:R-:W-:Y:S01]  /*6380*/  @P1 FADD.FTZ R219, R169, -R232 ;  /* 0x800000e8a9db1221 */ /* 0x000fe20000010000 */
[C---:B------:R-:W-:Y:S01]  /*6390*/  @P1 FFMA.FTZ R226, R6.reuse, R230, R137 ;  /* 0x000000e606e21223 */ /* 0x040fe20000010089 */
[----:B------:R-:W-:Y:S02]  /*63a0*/  @P2 FSEL R165, R165, RZ, P0 ;  /* 0x000000ffa5a52208 */ /* 0x000fe40000000000 */
[----:B------:R-:W-:Y:S01]  /*63b0*/  @P1 FFMA.FTZ R228, R6, R219, R138 ;  /* 0x000000db06e41223 */ /* 0x000fe2000001008a */
[----:B------:R-:W-:Y:S01]  /*63c0*/  @P2 FSEL R164, R164, RZ, P4 ;  /* 0x000000ffa4a42208 */ /* 0x000fe20002000000 */
[----:B------:R-:W3:Y:S01]  /*63d0*/  @P2 LDC.64 R156, c[0x0][0x408] ;  /* 0x00010200ff9c2b82 */ /* 0x000ee20000000a00 */
[----:B0-----:R-:W-:Y:S01]  /*63e0*/  @P2 FMUL.FTZ R163, R220, R163 ;  /* 0x000000a3dca32220 */ /* 0x001fe20000410000 */
[----:B------:R-:W-:-:S02]  /*63f0*/  @P2 LOP3.LUT P6, RZ, R180, 0xff0000, RZ, 0xc0, !PT ;  /* 0x00ff0000b4ff2812 */ /* 0x000fc400078cc0ff */
[----:B------:R-:W-:Y:S01]  /*6400*/  @P2 LOP3.LUT P0, RZ, R180, 0xff000000, RZ, 0xc0, !PT ;  /* 0xff000000b4ff2812 */ /* 0x000fe2000780c0ff */
[----:B------:R-:W-:Y:S01]  /*6410*/  @P2 FMUL.FTZ R162, R163, R162 ;  /* 0x000000a2a3a22220 */ /* 0x000fe20000410000 */
[C---:B------:R-:W-:Y:S02]  /*6420*/  @P2 LOP3.LUT P4, RZ, R181.reuse, 0xff, RZ, 0xc0, !PT ;  /* 0x000000ffb5ff2812 */ /* 0x040fe4000788c0ff */
[----:B------:R-:W0:Y:S01]  /*6430*/  @P2 LDC.64 R166, c[0x0][0x408] ;  /* 0x00010200ffa62b82 */ /* 0x000e220000000a00 */
[----:B--2---:R-:W-:Y:S01]  /*6440*/  @P2 FMUL.FTZ R161, R222, R161 ;  /* 0x000000a1dea12220 */ /* 0x004fe20000410000 */
[----:B------:R-:W-:Y:S02]  /*6450*/  @P2 FSEL R162, R162, RZ, P6 ;  /* 0x000000ffa2a22208 */ /* 0x000fe40003000000 */
[----:B------:R-:W-:Y:S01]  /*6460*/  @P2 LOP3.LUT P6, RZ, R181, 0xff00, RZ, 0xc0, !PT ;  /* 0x0000ff00b5ff2812 */ /* 0x000fe200078cc0ff */
[----:B------:R-:W-:Y:S01]  /*6470*/  @P2 FMUL.FTZ R160, R161, R160 ;  /* 0x000000a0a1a02220 */ /* 0x000fe20000410000 */
[----:B------:R-:W-:Y:S01]  /*6480*/  @P2 F2FP.F16.F32.PACK_AB R165, RZ, R165 ;  /* 0x000000a5ffa5223e */ /* 0x000fe200000000ff */
[----:B-1----:R-:W-:Y:S01]  /*6490*/  @P2 FMUL.FTZ R159, R224, R159 ;  /* 0x0000009fe09f2220 */ /* 0x002fe20000410000 */
[----:B------:R-:W-:-:S02]  /*64a0*/  @P2 F2FP.F16.F32.PACK_AB R162, RZ, R162 ;  /* 0x000000a2ffa2223e */ /* 0x000fc400000000ff */
        /* <DEDUP_REMOVED lines=8> */
[----:B------:R-:W-:-:S02]  /*6530*/  @P2 F2FP.F16.F32.PACK_AB R158, RZ, R158 ;  /* 0x0000009eff9e223e */ /* 0x000fc400000000ff */
[----:B------:R-:W-:Y:S01]  /*6540*/  @P2 F2FP.F16.F32.PACK_AB R160, RZ, R160 ;  /* 0x000000a0ffa0223e */ /* 0x000fe200000000ff */
[----:B0-----:R-:W-:Y:S01]  /*6550*/  @P2 FMUL.FTZ R167, R228, R167 ;  /* 0x000000a7e4a72220 */ /* 0x001fe20000410000 */
[----:B------:R-:W-:Y:S02]  /*6560*/  @P2 FSEL R156, R156, RZ, P6 ;  /* 0x000000ff9c9c2208 */ /* 0x000fe40003000000 */
[----:B------:R-:W-:Y:S01]  /*6570*/  @P2 PRMT R153, R162, 0x7610, R153 ;  /* 0x00007610a2992816 */ /* 0x000fe20000000099 */
[----:B------:R-:W-:Y:S01]  /*6580*/  @P2 FMUL.FTZ R166, R167, R166 ;  /* 0x000000a6a7a62220 */ /* 0x000fe20000410000 */
[----:B------:R-:W-:Y:S02]  /*6590*/  @P2 F2FP.F16.F32.PACK_AB R156, RZ, R156 ;  /* 0x0000009cff9c223e */ /* 0x000fe400000000ff */
[----:B------:R-:W-:Y:S02]  /*65a0*/  @P2 PRMT R154, R158, 0x7610, R154 ;  /* 0x000076109e9a2816 */ /* 0x000fe4000000009a */
[----:B------:R-:W-:-:S02]  /*65b0*/  @P2 FSEL R166, R166, RZ, P0 ;  /* 0x000000ffa6a62208 */ /* 0x000fc40000000000 */
[----:B------:R-:W-:Y:S02]  /*65c0*/  @P2 PRMT R152, R152, 0x5410, R164 ;  /* 0x0000541098982816 */ /* 0x000fe400000000a4 */
[----:B------:R-:W-:Y:S02]  /*65d0*/  @P2 F2FP.F16.F32.PACK_AB R166, RZ, R166 ;  /* 0x000000a6ffa6223e */ /* 0x000fe400000000ff */
        /* <DEDUP_REMOVED lines=16> */
.L_x_12363:
        /* <DEDUP_REMOVED lines=33> */
[----:B------:R-:W-:-:S03]  /*68f0*/  @P2 F2FP.F16.F32.PACK_AB R83, RZ, R83 ;  /* 0x00000053ff53223e */ /* 0x000fc600000000ff */
[----:B------:R-:W-:Y:S01]  /*6900*/  @P2 FSEL R150, R150, RZ, P6 ;  /* 0x000000ff96962208 */ /* 0x000fe20003000000 */
[----:B------:R-:W4:Y:S01]  /*6910*/  @P2 LDC.64 R156, c[0x0][0x408] ;  /* 0x00010200ff9c2b82 */ /* 0x000f220000000a00 */
[----:B------:R-:W-:Y:S01]  /*6920*/  FSEL R82, R151, RZ, P0 ;  /* 0x000000ff97527208 */ /* 0x000fe20000000000 */
[----:B------:R-:W-:Y:S01]  /*6930*/  FADD.FTZ R151, R31, -R164 ;  /* 0x800000a41f977221 */ /* 0x000fe20000010000 */
[----:B------:R-:W-:Y:S02]  /*6940*/  @P2 F2FP.F16.F32.PACK_AB R150, RZ, R150 ;  /* 0x00000096ff96223e */ /* 0x000fe400000000ff */
[----:B------:R-:W-:Y:S01]  /*6950*/  @P2 PRMT R152, R83, 0x7610, R152 ;  /* 0x0000761053982816 */ /* 0x000fe20000000098 */
[----:B---3--:R-:W-:Y:S01]  /*6960*/  @P2 FMUL.FTZ R149, R82, R149 ;  /* 0x0000009552952220 */ /* 0x008fe20000410000 */
[----:B------:R-:W-:Y:S01]  /*6970*/  FMUL.FTZ R164, R6, R151 ;  /* 0x0000009706a47220 */ /* 0x000fe20000410000 */
[----:B0-----:R-:W0:Y:S01]  /*6980*/  @P2 LDC.64 R162, c[0x0][0x408] ;  /* 0x00010200ffa22b82 */ /* 0x001e220000000a00 */
        /* <DEDUP_REMOVED lines=13> */
[----:B------:R-:W-:Y:S01]  /*6a60*/  @P2 F2FP.F16.F32.PACK_AB R151, RZ, R149 ;  /* 0x00000095ff97223e */ /* 0x000fe200000000ff */
[----:B----4-:R-:W-:Y:S01]  /*6a70*/  @P2 FMUL.FTZ R157, R83, R157 ;  /* 0x0000009d539d2220 */ /* 0x010fe20000410000 */
[----:B------:R-:W-:Y:S01]  /*6a80*/  FSEL R149, R164, RZ, P0 ;  /* 0x000000ffa4957208 */ /* 0x000fe20000000000 */
[----:B-1----:R-:W-:Y:S01]  /*6a90*/  @P2 FMUL.FTZ R159, R148, R159 ;  /* 0x0000009f949f2220 */ /* 0x002fe20000410000 */
[----:B------:R-:W-:Y:S01]  /*6aa0*/  FSEL R150, R165, RZ, P0 ;  /* 0x000000ffa5967208 */ /* 0x000fe20000000000 */
[----:B------:R-:W-:Y:S01]  /*6ab0*/  @P2 FMUL.FTZ R156, R157, R156 ;  /* 0x0000009c9d9c2220 */ /* 0x000fe20000410000 */
[----:B------:R-:W-:Y:S01]  /*6ac0*/  @P2 PRMT R153, R151, 0x7610, R153 ;  /* 0x0000761097992816 */ /* 0x000fe20000000099 */
        /* <DEDUP_REMOVED lines=10> */
[----:B------:R-:W-:Y:S01]  /*6b70*/  @P2 LOP3.LUT P4, RZ, R181, 0xff0000, RZ, 0xc0, !PT ;  /* 0x00ff0000b5ff2812 */ /* 0x000fe2000788c0ff */
[----:B------:R-:W-:Y:S01]  /*6b80*/  FMUL.FTZ R151, R6, R151 ;  /* 0x0000009706977220 */ /* 0x000fe20000410000 */
[----:B------:R-:W-:Y:S02]  /*6b90*/  @P2 FSEL R160, R160, RZ, P6 ;  /* 0x000000ffa0a02208 */ /* 0x000fe40003000000 */
[----:B------:R-:W-:Y:S02]  /*6ba0*/  @P2 FSEL R162, R162, RZ, P4 ;  /* 0x000000ffa2a22208 */ /* 0x000fe40002000000 */
[----:B------:R-:W-:Y:S02]  /*6bb0*/  @P2 F2FP.F16.F32.PACK_AB R158, RZ, R158 ;  /* 0x0000009eff9e223e */ /* 0x000fe400000000ff */
[----:B------:R-:W-:Y:S02]  /*6bc0*/  @P2 F2FP.F16.F32.PACK_AB R156, RZ, R156 ;  /* 0x0000009cff9c223e */ /* 0x000fe400000000ff */
[----:B------:R-:W-:-:S02]  /*6bd0*/  @P2 F2FP.F16.F32.PACK_AB R160, RZ, R160 ;  /* 0x000000a0ffa0223e */ /* 0x000fc400000000ff */
[----:B------:R-:W-:Y:S02]  /*6be0*/  @P2 F2FP.F16.F32.PACK_AB R162, RZ, R162 ;  /* 0x000000a2ffa2223e */ /* 0x000fe400000000ff */
[----:B------:R-:W-:Y:S02]  /*6bf0*/  @P2 PRMT R154, R158, 0x7610, R154 ;  /* 0x000076109e9a2816 */ /* 0x000fe4000000009a */
        /* <DEDUP_REMOVED lines=13> */
.L_x_12366:
        /* <DEDUP_REMOVED lines=13> */
.L_x_12368:
[----:B------:R-:W-:Y:S05]  /*6da0*/  BSYNC.RECONVERGENT B3 ;  /* 0x0000000000037941 */ /* 0x000fea0003800200 */
.L_x_12367:
        /* <DEDUP_REMOVED lines=13> */
.L_x_12370:
[----:B------:R-:W-:Y:S05]  /*6e80*/  BSYNC.RECONVERGENT B3 ;  /* 0x0000000000037941 */ /* 0x000fea0003800200 */
.L_x_12369:
        /* <DEDUP_REMOVED lines=13> */
.L_x_12372:
[----:B------:R-:W-:Y:S05]  /*6f60*/  BSYNC.RECONVERGENT B3 ;  /* 0x0000000000037941 */ /* 0x000fea0003800200 */
.L_x_12371:
        /* <DEDUP_REMOVED lines=13> */
.L_x_12374:
[----:B------:R-:W-:Y:S05]  /*7040*/  BSYNC.RECONVERGENT B3 ;  /* 0x0000000000037941 */ /* 0x000fea0003800200 */
.L_x_12373:
        /* <DEDUP_REMOVED lines=13> */
.L_x_12376:
[----:B------:R-:W-:Y:S05]  /*7120*/  BSYNC.RECONVERGENT B3 ;  /* 0x0000000000037941 */ /* 0x000fea0003800200 */
.L_x_12375:
        /* <DEDUP_REMOVED lines=13> */
.L_x_12378:
[----:B------:R-:W-:Y:S05]  /*7200*/  BSYNC.RECONVERGENT B3 ;  /* 0x0000000000037941 */ /* 0x000fea0003800200 */
.L_x_12377:
        /* <DEDUP_REMOVED lines=13> */
.L_x_12380:
[----:B------:R-:W-:Y:S05]  /*72e0*/  BSYNC.RECONVERGENT B3 ;  /* 0x0000000000037941 */ /* 0x000fea0003800200 */
.L_x_12379:
        /* <DEDUP_REMOVED lines=13> */
.L_x_12365:
[----:B------:R-:W-:Y:S05]  /*73c0*/  BSYNC.RECONVERGENT B1 ;  /* 0x0000000000017941 */ /* 0x000fea0003800200 */
.L_x_12362:
        /* <DEDUP_REMOVED lines=9> */
.L_x_12361:
[----:B------:R-:W-:Y:S05]  /*7460*/  BSYNC.RECONVERGENT B2 ;  /* 0x0000000000027941 */ /* 0x000fea0003800200 */
.L_x_12360:
        /* <DEDUP_REMOVED lines=68> */
[----:B------:R-:W-:Y:S02]  /*78b0*/  @P2 F2FP.F16.F32.PACK_AB R165, RZ, R165 ;  /* 0x000000a5ffa5223e */ /* 0x000fe400000000ff */
[----:B------:R-:W-:Y:S01]  /*78c0*/  @P2 FSEL R162, R162, RZ, P0 ;  /* 0x000000ffa2a22208 */ /* 0x000fe20000000000 */
[----:B--2---:R-:W-:Y:S01]  /*78d0*/  @P2 FMUL.FTZ R159, R149, R159 ;  /* 0x0000009f959f2220 */ /* 0x004fe20000410000 */
[----:B------:R-:W-:Y:S02]  /*78e0*/  @P2 LOP3.LUT P0, RZ, R187, 0xff00, RZ, 0xc0, !PT ;  /* 0x0000ff00bbff2812 */ /* 0x000fe4000780c0ff */
[----:B------:R-:W-:Y:S01]  /*78f0*/  @P2 FSEL R156, R156, RZ, P1 ;  /* 0x000000ff9c9c2208 */ /* 0x000fe20000800000 */
[----:B------:R-:W-:Y:S01]  /*7900*/  @P2 FMUL.FTZ R158, R159, R158 ;  /* 0x0000009e9f9e2220 */ /* 0x000fe20000410000 */
[----:B------:R-:W-:-:S02]  /*7910*/  @P2 F2FP.F16.F32.PACK_AB R167, RZ, R167 ;  /* 0x000000a7ffa7223e */ /* 0x000fc400000000ff */
[----:B------:R-:W-:Y:S01]  /*7920*/  @P2 F2FP.F16.F32.PACK_AB R156, RZ, R156 ;  /* 0x0000009cff9c223e */ /* 0x000fe200000000ff */
[----:B---3--:R-:W-:Y:S01]  /*7930*/  @P2 FMUL.FTZ R161, R150, R161 ;  /* 0x000000a196a12220 */ /* 0x008fe20000410000 */
[----:B------:R-:W-:Y:S02]  /*7940*/  @P2 FSEL R158, R158, RZ, P0 ;  /* 0x000000ff9e9e2208 */ /* 0x000fe40000000000 */
[----:B------:R-:W-:Y:S01]  /*7950*/  @P2 F2FP.F16.F32.PACK_AB R151, RZ, R151 ;  /* 0x00000097ff97223e */ /* 0x000fe200000000ff */
[----:B------:R-:W-:Y:S01]  /*7960*/  @P2 FMUL.FTZ R160, R161, R160 ;  /* 0x000000a0a1a02220 */ /* 0x000fe20000410000 */
[----:B------:R-:W-:Y:S02]  /*7970*/  @P2 PRMT R152, R165, 0x7610, R152 ;  /* 0x00007610a5982816 */ /* 0x000fe40000000098 */
[----:B------:R-:W-:Y:S02]  /*7980*/  @P2 F2FP.F16.F32.PACK_AB R162, RZ, R162 ;  /* 0x000000a2ffa2223e */ /* 0x000fe400000000ff */
[----:B------:R-:W-:-:S02]  /*7990*/  @P2 FSEL R160, R160, RZ, P4 ;  /* 0x000000ffa0a02208 */ /* 0x000fc40002000000 */
[----:B------:R-:W-:Y:S02]  /*79a0*/  @P2 PRMT R153, R167, 0x7610, R153 ;  /* 0x00007610a7992816 */ /* 0x000fe40000000099 */
[----:B------:R-:W-:Y:S02]  /*79b0*/  @P2 F2FP.F16.F32.PACK_AB R158, RZ, R158 ;  /* 0x0000009eff9e223e */ /* 0x000fe400000000ff */
[----:B------:R-:W-:Y:S02]  /*79c0*/  @P2 F2FP.F16.F32.PACK_AB R160, RZ, R160 ;  /* 0x000000a0ffa0223e */ /* 0x000fe400000000ff */
        /* <DEDUP_REMOVED lines=15> */
.L_x_12385:
        /* <DEDUP_REMOVED lines=50> */
[----:B------:R-:W-:Y:S02]  /*7de0*/  @P2 F2FP.F16.F32.PACK_AB R166, RZ, R166 ;  /* 0x000000a6ffa6223e */ /* 0x000fe400000000ff */
[----:B------:R-:W-:Y:S01]  /*7df0*/  @P2 F2FP.F16.F32.PACK_AB R167, RZ, R167 ;  /* 0x000000a7ffa7223e */ /* 0x000fe200000000ff */
[----:B------:R-:W-:Y:S01]  /*7e00*/  @P2 FMUL.FTZ R156, R157, R156 ;  /* 0x0000009c9d9c2220 */ /* 0x000fe20000410000 */
[----:B------:R-:W-:Y:S01]  /*7e10*/  @P2 PRMT R152, R166, 0x7610, R152 ;  /* 0x00007610a6982816 */ /* 0x000fe20000000098 */
[----:B0-----:R-:W-:-:S03]  /*7e20*/  @P2 FMUL.FTZ R161, R222, R161 ;  /* 0x000000a1dea12220 */ /* 0x001fc60000410000 */
[----:B------:R-:W-:Y:S01]  /*7e30*/  @P2 FSEL R156, R156, RZ, P0 ;  /* 0x000000ff9c9c2208 */ /* 0x000fe20000000000 */
[----:B------:R-:W-:Y:S01]  /*7e40*/  @P2 FMUL.FTZ R160, R161, R160 ;  /* 0x000000a0a1a02220 */ /* 0x000fe20000410000 */
[----:B------:R-:W-:Y:S02]  /*7e50*/  @P2 LOP3.LUT P0, RZ, R186, 0xff000000, RZ, 0xc0, !PT ;  /* 0xff000000baff2812 */ /* 0x000fe4000780c0ff */
[----:B------:R-:W-:Y:S01]  /*7e60*/  @P2 F2FP.F16.F32.PACK_AB R156, RZ, R156 ;  /* 0x0000009cff9c223e */ /* 0x000fe200000000ff */
[----:B---3--:R-:W-:Y:S01]  /*7e70*/  @P2 FMUL.FTZ R163, R224, R163 ;  /* 0x000000a3e0a32220 */ /* 0x008fe20000410000 */
[----:B------:R-:W-:Y:S02]  /*7e80*/  @P2 FSEL R160, R160, RZ, P4 ;  /* 0x000000ffa0a02208 */ /* 0x000fe40002000000 */
[----:B------:R-:W-:Y:S01]  /*7e90*/  @P2 FSEL R158, R158, RZ, P0 ;  /* 0x000000ff9e9e2208 */ /* 0x000fe20000000000 */
[----:B------:R-:W-:Y:S01]  /*7ea0*/  @P2 FMUL.FTZ R162, R163, R162 ;  /* 0x000000a2a3a22220 */ /* 0x000fe20000410000 */
[----:B------:R-:W-:-:S02]  /*7eb0*/  @P2 F2FP.F16.F32.PACK_AB R160, RZ, R160 ;  /* 0x000000a0ffa0223e */ /* 0x000fc400000000ff */
[----:B------:R-:W-:Y:S01]  /*7ec0*/  @P2 F2FP.F16.F32.PACK_AB R158, RZ, R158 ;  /* 0x0000009eff9e223e */ /* 0x000fe200000000ff */
[----:B-1----:R-:W-:Y:S01]  /*7ed0*/  @P2 FMUL.FTZ R165, R226, R165 ;  /* 0x000000a5e2a52220 */ /* 0x002fe20000410000 */
        /* <DEDUP_REMOVED lines=24> */
.L_x_12384:
        /* <DEDUP_REMOVED lines=41> */
[----:B------:R-:W-:Y:S01]  /*82f0*/  @P2 F2FP.F16.F32.PACK_AB R83, RZ, R83 ;  /* 0x00000053ff53223e */ /* 0x000fe200000000ff */
[----:B------:R-:W-:Y:S01]  /*8300*/  @P2 FMUL.FTZ R148, R149, R148 ;  /* 0x0000009495942220 */ /* 0x000fe20000410000 */
[----:B------:R-:W-:Y:S01]  /*8310*/  FADD.FTZ R149, R179, -R164 ;  /* 0x800000a4b3957221 */ /* 0x000fe20000010000 */
[----:B------:R-:W-:Y:S01]  /*8320*/  FADD.FTZ R217, R195, -R218 ;  /* 0x800000dac3d97221 */ /* 0x000fe20000010000 */
[----:B------:R-:W-:Y:S01]  /*8330*/  @P2 FSEL R150, R150, RZ, P4 ;  /* 0x000000ff96962208 */ /* 0x000fe20002000000 */
[C---:B------:R-:W-:Y:S01]  /*8340*/  FMUL.FTZ R151, R6.reuse, R151 ;  /* 0x0000009706977220 */ /* 0x040fe20000410000 */
[----:B0-----:R-:W0:Y:S01]  /*8350*/  @P2 LDC.64 R162, c[0x0][0x408] ;  /* 0x00010200ffa22b82 */ /* 0x001e220000000a00 */
[----:B------:R-:W-:Y:S01]  /*8360*/  FMUL.FTZ R149, R6, R149 ;  /* 0x0000009506957220 */ /* 0x000fe20000410000 */
[----:B------:R-:W-:Y:S01]  /*8370*/  @P2 FSEL R148, R148, RZ, P1 ;  /* 0x000000ff94942208 */ /* 0x000fe20000800000 */
[C---:B------:R-:W-:Y:S01]  /*8380*/  FMUL.FTZ R164, R6.reuse, R165 ;  /* 0x000000a506a47220 */ /* 0x040fe20000410000 */
[C---:B------:R-:W-:Y:S01]  /*8390*/  FMUL.FTZ R165, R6.reuse, R167 ;  /* 0x000000a706a57220 */ /* 0x040fe20000410000 */
[----:B------:R-:W-:Y:S01]  /*83a0*/  FMUL.FTZ R166, R6, R217 ;  /* 0x000000d906a67220 */ /* 0x000fe20000410000 */
[----:B------:R-:W-:-:S02]  /*83b0*/  @P2 PRMT R152, R83, 0x7610, R152 ;  /* 0x0000761053982816 */ /* 0x000fc40000000098 */
[----:B------:R-:W-:Y:S02]  /*83c0*/  @P2 F2FP.F16.F32.PACK_AB R150, RZ, R150 ;  /* 0x00000096ff96223e */ /* 0x000fe400000000ff */
[----:B------:R-:W-:Y:S02]  /*83d0*/  FSEL R83, R149, RZ, P0 ;  /* 0x000000ff95537208 */ /* 0x000fe40000000000 */
[----:B------:R-:W-:Y:S02]  /*83e0*/  @P2 F2FP.F16.F32.PACK_AB R6, RZ, R148 ;  /* 0x00000094ff06223e */ /* 0x000fe400000000ff */
        /* <DEDUP_REMOVED lines=19> */
[----:B------:R-:W-:Y:S02]  /*8520*/  @P2 F2FP.F16.F32.PACK_AB R158, RZ, R158 ;  /* 0x0000009eff9e223e */ /* 0x000fe400000000ff */
[----:B------:R-:W-:Y:S02]  /*8530*/  @P2 PRMT R153, R6, 0x7610, R153 ;  /* 0x0000761006992816 */ /* 0x000fe40000000099 */
[----:B------:R-:W-:-:S02]  /*8540*/  @P2 F2FP.F16.F32.PACK_AB R156, RZ, R156 ;  /* 0x0000009cff9c223e */ /* 0x000fc400000000ff */
[----:B------:R-:W-:Y:S02]  /*8550*/  @P2 F2FP.F16.F32.PACK_AB R160, RZ, R160 ;  /* 0x000000a0ffa0223e */ /* 0x000fe400000000ff */
[----:B------:R-:W-:Y:S02]  /*8560*/  @P2 F2FP.F16.F32.PACK_AB R162, RZ, R162 ;  /* 0x000000a2ffa2223e */ /* 0x000fe400000000ff */
        /* <DEDUP_REMOVED lines=14> */
.L_x_12387:
        /* <DEDUP_REMOVED lines=24> */
.L_x_12389:
[----:B------:R-:W-:Y:S05]  /*87d0*/  BSYNC.RECONVERGENT B3 ;  /* 0x0000000000037941 */ /* 0x000fea0003800200 */
.L_x_12388:
        /* <DEDUP_REMOVED lines=13> */
.L_x_12391:
[----:B------:R-:W-:Y:S05]  /*88b0*/  BSYNC.RECONVERGENT B3 ;  /* 0x0000000000037941 */ /* 0x000fea0003800200 */
.L_x_12390:
        /* <DEDUP_REMOVED lines=13> */
.L_x_12393:
[----:B------:R-:W-:Y:S05]  /*8990*/  BSYNC.RECONVERGENT B3 ;  /* 0x0000000000037941 */ /* 0x000fea0003800200 */
.L_x_12392:
        /* <DEDUP_REMOVED lines=13> */
.L_x_12395:
[----:B------:R-:W-:Y:S05]  /*8a70*/  BSYNC.RECONVERGENT B3 ;  /* 0x0000000000037941 */ /* 0x000fea0003800200 */
.L_x_12394:
        /* <DEDUP_REMOVED lines=13> */
.L_x_12397:
[----:B------:R-:W-:Y:S05]  /*8b50*/  BSYNC.RECONVERGENT B3 ;  /* 0x0000000000037941 */ /* 0x000fea0003800200 */
.L_x_12396:
        /* <DEDUP_REMOVED lines=13> */
.L_x_12399:
[----:B------:R-:W-:Y:S05]  /*8c30*/  BSYNC.RECONVERGENT B3 ;  /* 0x0000000000037941 */ /* 0x000fea0003800200 */
.L_x_12398:
        /* <DEDUP_REMOVED lines=13> */
.L_x_12401:
[----:B------:R-:W-:Y:S05]  /*8d10*/  BSYNC.RECONVERGENT B3 ;  /* 0x0000000000037941 */ /* 0x000fea0003800200 */
.L_x_12400:
[----:B------:R-:W-:-:S04]  /*8d20*/  @P2 F2FP.F16.F32.PACK_AB R156, RZ, R156 ;  /* 0x0000009cff9c223e */ /* 0x000fc800000000ff */
[----:B------:R-:W-:-:S07]  /*8d30*/  @P2 PRMT R155, R155, 0x5410, R156 ;  /* 0x000054109b9b2816 */ /* 0x000fce000000009c */
.L_x_12386:
[----:B------:R-:W-:Y:S05]  /*8d40*/  BSYNC.RECONVERGENT B1 ;  /* 0x0000000000017941 */ /* 0x000fea0003800200 */
.L_x_12383:
[----:B------:R-:W1:Y:S08]  /*8d50*/  @P3 LDC.64 R158, c[0x0][0x478] ;  /* 0x00011e00ff9e3b82 */ /* 0x000e700000000a00 */
[----:B------:R-:W2:Y:S01]  /*8d60*/  @P2 LDC.64 R156, c[0x0][0x468] ;  /* 0x00011a00ff9c2b82 */ /* 0x000ea20000000a00 */
[----:B-1----:R-:W-:-:S05]  /*8d70*/  @P3 IMAD.WIDE.U32 R158, R216, 0x20, R158 ;  /* 0x00000020d89e3825 */ /* 0x002fca00078e009e */
[----:B------:R1:W-:Y:S01]  /*8d80*/  @P3 STG.E.128 desc[UR6][R158.64], R80 ;  /* 0x000000509e003986 */ /* 0x0003e2000c101d06 */
[----:B--2---:R-:W-:-:S03]  /*8d90*/  @P2 IMAD.WIDE.U32 R156, R215, 0x10, R156 ;  /* 0x00000010d79c2825 */ /* 0x004fc600078e009c */
[----:B------:R1:W-:Y:S04]  /*8da0*/  @P3 STG.E.128 desc[UR6][R158.64+0x10], R148 ;  /* 0x000010949e003986 */ /* 0x0003e8000c101d06 */
[----:B------:R1:W-:Y:S02]  /*8db0*/  @P2 STG.E.128 desc[UR6][R156.64], R152 ;  /* 0x000000989c002986 */ /* 0x0003e4000c101d06 */
.L_x_12382:
[----:B------:R-:W-:Y:S05]  /*8dc0*/  BSYNC.RECONVERGENT B2 ;  /* 0x0000000000027941 */ /* 0x000fea0003800200 */
.L_x_12381:
[----:B-1-34-:R-:W1:Y:S02]  /*8dd0*/  LDC.64 R156, c[0x0][0x380] ;  /* 0x0000e000ff9c7b82 */ /* 0x01ae640000000a00 */
[----:B-1----:R-:W-:-:S04]  /*8de0*/  LEA R3, R156, R3, 0x2 ;  /* 0x000000039c037211 */ /* 0x002fc800078e10ff */
[----:B------:R-:W-:-:S13]  /*8df0*/  ISETP.GE.AND P0, PT, R3, R157, PT ;  /* 0x0000009d0300720c */ /* 0x000fda0003f06270 */
[----:B------:R-:W-:Y:S05]  /*8e00*/  @!P0 BRA `(.L_x_12402) ;  /* 0xffffff78002c8947 */ /* 0x000fea000383ffff */
.L_x_12306:
[----:B------:R-:W-:Y:S05]  /*8e10*/  BSYNC B0 ;  /* 0x0000000000007941 */ /* 0x000fea0003800000 */
.L_x_12305:
        /* <DEDUP_REMOVED lines=14> */
[----:B------:R-:W-:Y:S02]  /*8f00*/  IADD3 R35, PT, PT, R33, R0, RZ ;  /* 0x0000000021237210 */ /* 0x000fe40007ffe0ff */
[----:B------:R-:W-:Y:S01]  /*8f10*/  IADD3 R47, P0, PT, R47, R48, RZ ;  /* 0x000000302f2f7210 */ /* 0x000fe20007f1e0ff */
[----:B------:R-:W-:Y:S01]  /*8f20*/  STS.128 [R2], R84 ;  /* 0x0000005402007388 */ /* 0x000fe20000000c00 */
[----:B------:R-:W-:Y:S02]  /*8f30*/  ISETP.GE.U32.AND P5, PT, R35, 0x80, PT ;  /* 0x000000802300780c */ /* 0x000fe40003fa6070 */
[----:B------:R-:W-:Y:S01]  /*8f40*/  SHF.L.U32 R0, R47, 0x2, RZ ;  /* 0x000000022f007819 */ /* 0x000fe200000006ff */
        /* <DEDUP_REMOVED lines=237> */
.L_x_12317:
        /* <DEDUP_REMOVED lines=8> */
.L_x_12404:
[----:B------:R-:W-:Y:S05]  /*9ea0*/  BSYNC B1 ;  /* 0x0000000000017941 */ /* 0x000fea0003800000 */
.L_x_12403:
        /* <DEDUP_REMOVED lines=8> */
.L_x_12405:
[----:B------:R-:W-:Y:S01]  /*9f30*/  FADD.FTZ R156, R156, R225 ;  /* 0x000000e19c9c7221 */ /* 0x000fe20000010000 */
[----:B------:R-:W-:-:S04]  /*9f40*/  HFMA2 R166, -RZ, RZ, 0, 1.1920928955078125e-07 ;  /* 0x00000002ffa67431 */ /* 0x000fc800000001ff */
[----:B------:R-:W-:Y:S02]  /*9f50*/  MOV R167, R156 ;  /* 0x0000009c00a77202 */ /* 0x000fe40000000f00 */
[----:B------:R-:W-:-:S07]  /*9f60*/  MOV R157, R165 ;  /* 0x000000a5009d7202 */ /* 0x000fce0000000f00 */
[----:B------:R-:W-:Y:S05]  /*9f70*/  WARPSYNC.COLLECTIVE R164, `(.L_x_12406) ;  /* 0x00000000a4087348 */ /* 0x000fea0003c00000 */
[----:B------:R0:W1:Y:S02]  /*9f80*/  SHFL.BFLY P0, R165, R167, R166, R215 ;  /* 0x0c0000a6a7a57389 */ /* 0x00006400000000d7 */
[----:B01----:R-:W-:Y:S05]  /*9f90*/  ENDCOLLECTIVE ;  /* 0x000000000000791b */ /* 0x003fea0003800000 */
.L_x_12406:
[----:B------:R-:W-:-:S05]  /*9fa0*/  FADD.FTZ R157, R157, R224 ;  /* 0x000000e09d9d7221 */ /* 0x000fca0000010000 */
[----:B------:R-:W-:Y:S02]  /*9fb0*/  MOV R167, R157 ;  /* 0x0000009d00a77202 */ /* 0x000fe40000000f00 */
[----:B------:R-:W-:-:S07]  /*9fc0*/  MOV R159, R165 ;  /* 0x000000a5009f7202 */ /* 0x000fce0000000f00 */
[----:B------:R-:W-:Y:S05]  /*9fd0*/  WARPSYNC.COLLECTIVE R164, `(.L_x_12407) ;  /* 0x00000000a4087348 */ /* 0x000fea0003c00000 */
[----:B------:R0:W1:Y:S02]  /*9fe0*/  SHFL.BFLY P0, R165, R167, R166, R215 ;  /* 0x0c0000a6a7a57389 */ /* 0x00006400000000d7 */
[----:B01----:R-:W-:Y:S05]  /*9ff0*/  ENDCOLLECTIVE ;  /* 0x000000000000791b */ /* 0x003fea0003800000 */
.L_x_12407:
[----:B------:R-:W-:Y:S01]  /*a000*/  FADD.FTZ R159, R156, R159 ;  /* 0x0000009f9c9f7221 */ /* 0x000fe20000010000 */
[----:B------:R-:W-:-:S04]  /*a010*/  HFMA2 R166, -RZ, RZ, 0, 2.384185791015625e-07 ;  /* 0x00000004ffa67431 */ /* 0x000fc800000001ff */
[----:B------:R-:W-:Y:S02]  /*a020*/  MOV R167, R159 ;  /* 0x0000009f00a77202 */ /* 0x000fe40000000f00 */
[----:B------:R-:W-:-:S07]  /*a030*/  MOV R158, R165 ;  /* 0x000000a5009e7202 */ /* 0x000fce0000000f00 */
[----:B------:R-:W-:Y:S05]  /*a040*/  WARPSYNC.COLLECTIVE R164, `(.L_x_12408) ;  /* 0x00000000a4087348 */ /* 0x000fea0003c00000 */
[----:B------:R0:W1:Y:S02]  /*a050*/  SHFL.BFLY P0, R165, R167, R166, R215 ;  /* 0x0c0000a6a7a57389 */ /* 0x00006400000000d7 */
[----:B01----:R-:W-:Y:S05]  /*a060*/  ENDCOLLECTIVE ;  /* 0x000000000000791b */ /* 0x003fea0003800000 */
.L_x_12408:
[----:B------:R-:W-:-:S05]  /*a070*/  FADD.FTZ R158, R157, R158 ;  /* 0x0000009e9d9e7221 */ /* 0x000fca0000010000 */
[----:B------:R-:W-:Y:S02]  /*a080*/  MOV R167, R158 ;  /* 0x0000009e00a77202 */ /* 0x000fe40000000f00 */
[----:B------:R-:W-:-:S07]  /*a090*/  MOV R160, R165 ;  /* 0x000000a500a07202 */ /* 0x000fce0000000f00 */
[----:B------:R-:W-:Y:S05]  /*a0a0*/  WARPSYNC.COLLECTIVE R164, `(.L_x_12409) ;  /* 0x00000000a4087348 */ /* 0x000fea0003c00000 */
[----:B------:R0:W1:Y:S02]  /*a0b0*/  SHFL.BFLY P0, R165, R167, R166, R215 ;  /* 0x0c0000a6a7a57389 */ /* 0x00006400000000d7 */
[----:B01----:R-:W-:Y:S05]  /*a0c0*/  ENDCOLLECTIVE ;  /* 0x000000000000791b */ /* 0x003fea0003800000 */
.L_x_12409:
[----:B------:R-:W-:Y:S01]  /*a0d0*/  FADD.FTZ R160, R159, R160 ;  /* 0x000000a09fa07221 */ /* 0x000fe20000010000 */
[----:B------:R-:W-:-:S04]  /*a0e0*/  HFMA2 R166, -RZ, RZ, 0, 4.76837158203125e-07 ;  /* 0x00000008ffa67431 */ /* 0x000fc800000001ff */
[----:B------:R-:W-:Y:S02]  /*a0f0*/  MOV R167, R160 ;  /* 0x000000a000a77202 */ /* 0x000fe40000000f00 */
[----:B------:R-:W-:-:S07]  /*a100*/  MOV R161, R165 ;  /* 0x000000a500a17202 */ /* 0x000fce0000000f00 */
[----:B------:R-:W-:Y:S05]  /*a110*/  WARPSYNC.COLLECTIVE R164, `(.L_x_12410) ;  /* 0x00000000a4087348 */ /* 0x000fea0003c00000 */
[----:B------:R0:W1:Y:S02]  /*a120*/  SHFL.BFLY P0, R165, R167, R166, R215 ;  /* 0x0c0000a6a7a57389 */ /* 0x00006400000000d7 */
[----:B01----:R-:W-:Y:S05]  /*a130*/  ENDCOLLECTIVE ;  /* 0x000000000000791b */ /* 0x003fea0003800000 */
.L_x_12410:
[----:B------:R-:W-:-:S05]  /*a140*/  FADD.FTZ R161, R158, R161 ;  /* 0x000000a19ea17221 */ /* 0x000fca0000010000 */
[----:B------:R-:W-:Y:S02]  /*a150*/  MOV R167, R161 ;  /* 0x000000a100a77202 */ /* 0x000fe40000000f00 */
[----:B------:R-:W-:-:S07]  /*a160*/  MOV R163, R165 ;  /* 0x000000a500a37202 */ /* 0x000fce0000000f00 */
[----:B------:R-:W-:Y:S05]  /*a170*/  WARPSYNC.COLLECTIVE R164, `(.L_x_12411) ;  /* 0x00000000a4087348 */ /* 0x000fea0003c00000 */
[----:B------:R0:W1:Y:S02]  /*a180*/  SHFL.BFLY P0, R165, R167, R166, R215 ;  /* 0x0c0000a6a7a57389 */ /* 0x00006400000000d7 */
[----:B01----:R-:W-:Y:S05]  /*a190*/  ENDCOLLECTIVE ;  /* 0x000000000000791b */ /* 0x003fea0003800000 */
.L_x_12411:
[----:B------:R-:W-:Y:S01]  /*a1a0*/  FADD.FTZ R163, R160, R163 ;  /* 0x000000a3a0a37221 */ /* 0x000fe20000010000 */
[----:B------:R-:W-:-:S04]  /*a1b0*/  HFMA2 R166, -RZ, RZ, 0, 9.5367431640625e-07 ;  /* 0x00000010ffa67431 */ /* 0x000fc800000001ff */
[----:B------:R-:W-:Y:S02]  /*a1c0*/  MOV R167, R163 ;  /* 0x000000a300a77202 */ /* 0x000fe40000000f00 */
[----:B------:R-:W-:-:S07]  /*a1d0*/  MOV R162, R165 ;  /* 0x000000a500a27202 */ /* 0x000fce0000000f00 */
[----:B------:R-:W-:Y:S05]  /*a1e0*/  WARPSYNC.COLLECTIVE R164, `(.L_x_12412) ;  /* 0x00000000a4087348 */ /* 0x000fea0003c00000 */
[----:B------:R0:W1:Y:S02]  /*a1f0*/  SHFL.BFLY P0, R165, R167, R166, R215 ;  /* 0x0c0000a6a7a57389 */ /* 0x00006400000000d7 */
[----:B01----:R-:W-:Y:S05]  /*a200*/  ENDCOLLECTIVE ;  /* 0x000000000000791b */ /* 0x003fea0003800000 */
.L_x_12412:
[----:B------:R-:W-:-:S05]  /*a210*/  FADD.FTZ R162, R161, R162 ;  /* 0x000000a2a1a27221 */ /* 0x000fca0000010000 */
[----:B------:R-:W-:Y:S02]  /*a220*/  MOV R167, R162 ;  /* 0x000000a200a77202 */ /* 0x000fe40000000f00 */
[----:B------:R-:W-:-:S07]  /*a230*/  MOV R156, R165 ;  /* 0x000000a5009c7202 */ /* 0x000fce0000000f00 */
[----:B------:R-:W-:Y:S05]  /*a240*/  WARPSYNC.COLLECTIVE R164, `(.L_x_12413) ;  /* 0x00000000a4087348 */ /* 0x000fea0003c00000 */
[----:B------:R0:W1:Y:S02]  /*a250*/  SHFL.BFLY P0, R165, R167, R166, R215 ;  /* 0x0c0000a6a7a57389 */ /* 0x00006400000000d7 */
[----:B01----:R-:W-:Y:S05]  /*a260*/  ENDCOLLECTIVE ;  /* 0x000000000000791b */ /* 0x003fea0003800000 */
.L_x_12413:
[----:B------:R-:W-:Y:S01]  /*a270*/  MOV R157, R165 ;  /* 0x000000a5009d7202 */ /* 0x000fe20000000f00 */
[----:B------:R-:W-:Y:S06]  /*a280*/  BRA `(.L_x_12414) ;  /* 0xffffff84000c7947 */ /* 0x000fec000383ffff */
.L_x_12415:
        /* <DEDUP_REMOVED lines=15> */
.L_x_20077:


//--------------------- .text._ZN10layer_norm22ln_bwd_finalize_kernelINS_22Kernel_traits_finalizeILj1024E6__halfS2_fS2_fjLb0ELj1024ELj4ENS_18Kernel_traits_baseILj1024ES2_S2_fS2_fjLj1024EEEEELb0ELb1EEEvNS_9BwdParamsE --------------------------
	.section	.text._ZN10layer_norm22ln_bwd_finalize_kernelINS_22Kernel_traits_finalizeILj1024E6__halfS2_fS2_fjLb0ELj1024ELj4ENS_18Kernel_traits_baseILj1024ES2_S2_fS2_fjLj1024EEEEELb0ELb1EEEvNS_9BwdParamsE,"ax",@progbits
	.align	128
        .global         _ZN10layer_norm22ln_bwd_finalize_kernelINS_22Kernel_traits_finalizeILj1024E6__halfS2_fS2_fjLb0ELj1024ELj4ENS_18Kernel_traits_baseILj1024ES2_S2_fS2_fjLj1024EEEEELb0ELb1EEEvNS_9BwdParamsE
        .type           _ZN10layer_norm22ln_bwd_finalize_kernelINS_22Kernel_traits_finalizeILj1024E6__halfS2_fS2_fjLb0ELj1024ELj4ENS_18Kernel_traits_baseILj1024ES2_S2_fS2_fjLj1024EEEEELb0ELb1EEEvNS_9BwdParamsE,@function
        .size           _ZN10layer_norm22ln_bwd_finalize_kernelINS_22Kernel_traits_finalizeILj1024E6__halfS2_fS2_fjLb0ELj1024ELj4ENS_18Kernel_traits_baseILj1024ES2_S2_fS2_fjLj1024EEEEELb0ELb1EEEvNS_9BwdParamsE,(.L_x_20078 - _ZN10layer_norm22ln_bwd_finalize_kernelINS_22Kernel_traits_finalizeILj1024E6__halfS2_fS2_fjLb0ELj1024ELj4ENS_18Kernel_traits_baseILj1024ES2_S2_fS2_fjLj1024EEEEELb0ELb1EEEvNS_9BwdParamsE)
        .other          _ZN10layer_norm22ln_bwd_finalize_kernelINS_22Kernel_traits_finalizeILj1024E6__halfS2_fS2_fjLb0ELj1024ELj4ENS_18Kernel_traits_baseILj1024ES2_S2_fS2_fjLj1024EEEEELb0ELb1EEEvNS_9BwdParamsE,@"STO_CUDA_ENTRY STV_DEFAULT"
_ZN10layer_norm22ln_bwd_finalize_kernelINS_22Kernel_traits_finalizeILj1024E6__halfS2_fS2_fjLb0ELj1024ELj4ENS_18Kernel_traits_baseILj1024ES2_S2_fS2_fjLj1024EEEEELb0ELb1EEEvNS_9BwdParamsE:
.text._ZN10layer_norm22ln_bwd_finalize_kernelINS_22Kernel_traits_finalizeILj1024E6__halfS2_fS2_fjLb0ELj1024ELj4ENS_18Kernel_traits_baseILj1024ES2_S2_fS2_fjLj1024EEEEELb0ELb1EEEvNS_9BwdParamsE:
        /* <DEDUP_REMOVED lines=77> */
.L_x_12420:
        /* <DEDUP_REMOVED lines=118> */
.L_x_12419:
[----:B------:R-:W-:Y:S05]  /*0c30*/  BSYNC.RECONVERGENT B1 ;  /* 0x0000000000017941 */ /* 0x000fea0003800200 */
.L_x_12418:
        /* <DEDUP_REMOVED lines=69> */
.L_x_12422:
[----:B------:R-:W-:Y:S05]  /*1090*/  BSYNC.RECONVERGENT B1 ;  /* 0x0000000000017941 */ /* 0x000fea0003800200 */
.L_x_12421:
        /* <DEDUP_REMOVED lines=38> */
.L_x_12424:
[----:B------:R-:W-:Y:S05]  /*1300*/  BSYNC.RECONVERGENT B1 ;  /* 0x0000000000017941 */ /* 0x000fea0003800200 */
.L_x_12423:
[----:B------:R-:W-:Y:S05]  /*1310*/  @!P1 BRA `(.L_x_12417) ;  /* 0x0000000000409947 */ /* 0x000fea0003800000 */
[----:B------:R-:W0:Y:S01]  /*1320*/  LDC R12, c[0x0][0x388] ;  /* 0x0000e200ff0c7b82 */ /* 0x000e220000000800 */
[----:B------:R-:W-:-:S07]  /*1330*/  IADD3 R0, PT, PT, -R0, RZ, RZ ;  /* 0x000000ff00007210 */ /* 0x000fce0007ffe1ff */
[----:B------:R-:W1:Y:S08]  /*1340*/  LDC.64 R8, c[0x0][0x440] ;  /* 0x00011000ff087b82 */ /* 0x000e700000000a00 */
[----:B------:R-:W2:Y:S01]  /*1350*/  LDC.64 R10, c[0x0][0x448] ;  /* 0x00011200ff0a7b82 */ /* 0x000ea20000000a00 */
[----:B0-----:R-:W-:-:S05]  /*1360*/  IMAD R2, R2, R12, R5 ;  /* 0x0000000c02027224 */ /* 0x001fca00078e0205 */
[----:B------:R-:W-:-:S07]  /*1370*/  IADD3 R13, PT, PT, R57, R2, RZ ;  /* 0x00000002390d7210 */ /* 0x000fce0007ffe0ff */
.L_x_12425:
        /* <DEDUP_REMOVED lines=10> */
.L_x_12417:
[----:B------:R-:W-:Y:S05]  /*1420*/  BSYNC.RECONVERGENT B0 ;  /* 0x0000000000007941 */ /* 0x000fea0003800200 */
.L_x_12416:
        /* <DEDUP_REMOVED lines=59> */
.L_x_12426:
        /* <DEDUP_REMOVED lines=10> */
.L_x_20078:


//--------------------- .text._ZN10layer_norm13ln_bwd_kernelINS_13Kernel_traitsI6__halfS2_fS2_fjLj1024ELj1ELj4ELj1ELj16ENS_18Kernel_traits_baseILj1024ES2_S2_fS2_fjLj128EEEEELb1ELb0ELb1ELb1EEEvNS_9BwdParamsE --------------------------
	.section	.text._ZN10layer_norm13ln_bwd_kernelINS_13Kernel_traitsI6__halfS2_fS2_fjLj1024ELj1ELj4ELj1ELj16ENS_18Kernel_traits_baseILj1024ES2_S2_fS2_fjLj128EEEEELb1ELb0ELb1ELb1EEEvNS_9BwdParamsE,"ax",@progbits
	.align	128
        .global         _ZN10layer_norm13ln_bwd_kernelINS_13Kernel_traitsI6__halfS2_fS2_fjLj1024ELj1ELj4ELj1ELj16ENS_18Kernel_traits_baseILj1024ES2_S2_fS2_fjLj128EEEEELb1ELb0ELb1ELb1EEEvNS_9BwdParamsE
        .type           _ZN10layer_norm13ln_bwd_kernelINS_13Kernel_traitsI6__halfS2_fS2_fjLj1024ELj1ELj4ELj1ELj16ENS_18Kernel_traits_baseILj1024ES2_S2_fS2_fjLj128EEEEELb1ELb0ELb1ELb1EEEvNS_9BwdParamsE,@function
        .size           _ZN10layer_norm13ln_bwd_kernelINS_13Kernel_traitsI6__halfS2_fS2_fjLj1024ELj1ELj4ELj1ELj16ENS_18Kernel_traits_baseILj1024ES2_S2_fS2_fjLj128EEEEELb1ELb0ELb1ELb1EEEvNS_9BwdParamsE,(.L_x_20079 - _ZN10layer_norm13ln_bwd_kernelINS_13Kernel_traitsI6__halfS2_fS2_fjLj1024ELj1ELj4ELj1ELj16ENS_18Kernel_traits_baseILj1024ES2_S2_fS2_fjLj128EEEEELb1ELb0ELb1ELb1EEEvNS_9BwdParamsE)
        .other          _ZN10layer_norm13ln_bwd_kernelINS_13Kernel_traitsI6__halfS2_fS2_fjLj1024ELj1ELj4ELj1ELj16ENS_18Kernel_traits_baseILj1024ES2_S2_fS2_fjLj128EEEEELb1ELb0ELb1ELb1EEEvNS_9BwdParamsE,@"STO_CUDA_ENTRY STV_DEFAULT"
_ZN10layer_norm13ln_bwd_kernelINS_13Kernel_traitsI6__halfS2_fS2_fjLj1024ELj1ELj4ELj1ELj16ENS_18Kernel_traits_baseILj1024ES2_S2_fS2_fjLj128EEEEELb1ELb0ELb1ELb1EEEvNS_9BwdParamsE:
.text._ZN10layer_norm13ln_bwd_kernelINS_13Kernel_traitsI6__halfS2_fS2_fjLj1024ELj1ELj4ELj1ELj16ENS_18Kernel_traits_baseILj1024ES2_S2_fS2_fjLj128EEEEELb1ELb0ELb1ELb1EEEvNS_9BwdParamsE:
        /* <DEDUP_REMOVED lines=57> */
.L_x_12510:
        /* <DEDUP_REMOVED lines=26> */
[----:B------:R-:W-:Y:S01]  /*0530*/  LEA.HI R5, R5, R2, RZ, 0x3 ;  /* 0x0000000205057211 */ /* 0x000fe200078f18ff */
[----:B------:R-:W4:Y:S03]  /*0540*/  LDC.64 R210, c[0x0][0x3b0] ;  /* 0x0000ec00ffd27b82 */ /* 0x000f260000000a00 */
[----:B------:R-:W-:-:S02]  /*0550*/  LEA.HI.SX32 R11, R5, R190, 0x1d ;  /* 0x000000be050b7211 */ /* 0x000fc400078feaff */
[----:B------:R-:W-:Y:S02]  /*0560*/  IADD3 R183, PT, PT, R181, 0x20, RZ ;  /* 0x00000020b5b77810 */ /* 0x000fe40007ffe0ff */
[----:B------:R-:W-:Y:S02]  /*0570*/  IADD3 R33, PT, PT, R11, 0x20, RZ ;  /* 0x000000200b217810 */ /* 0x000fe40007ffe0ff */
[----:B------:R-:W-:Y:S02]  /*0580*/  IADD3 R185, PT, PT, R181, 0x40, RZ ;  /* 0x00000040b5b97810 */ /* 0x000fe40007ffe0ff */
[----:B------:R-:W-:Y:S01]  /*0590*/  IADD3 R21, PT, PT, R11, 0x40, RZ ;  /* 0x000000400b157810 */ /* 0x000fe20007ffe0ff */
[----:B0-----:R-:W-:Y:S01]  /*05a0*/  IMAD.WIDE.U32 R4, R183, 0x20, R8 ;  /* 0x00000020b7047825 */ /* 0x001fe200078e0008 */
[----:B--2---:R-:W-:-:S03]  /*05b0*/  IADD3 R187, PT, PT, R181, 0x60, RZ ;  /* 0x00000060b5bb7810 */ /* 0x004fc60007ffe0ff */
[--C-:B-1----:R-:W-:Y:S01]  /*05c0*/  IMAD.WIDE.U32 R164, R11, 0x10, R6.reuse ;  /* 0x000000100ba47825 */ /* 0x102fe200078e0006 */
[----:B------:R-:W2:Y:S03]  /*05d0*/  LDG.E.128 R28, desc[UR6][R4.64+0x10] ;  /* 0x00001006041c7981 */ /* 0x000ea6000c1e1d00 */
[----:B------:R-:W-:Y:S01]  /*05e0*/  IMAD.WIDE.U32 R32, R33, 0x10, R6 ;  /* 0x0000001021207825 */ /* 0x000fe200078e0006 */
[----:B------:R-:W2:Y:S03]  /*05f0*/  LDG.E.128 R160, desc[UR6][R4.64] ;  /* 0x0000000604a07981 */ /* 0x000ea6000c1e1d00 */
[--C-:B------:R-:W-:Y:S01]  /*0600*/  IMAD.WIDE.U32 R2, R181, 0x20, R8.reuse ;  /* 0x00000020b5027825 */ /* 0x100fe200078e0008 */
[----:B------:R-:W2:Y:S03]  /*0610*/  LDG.E.128 R164, desc[UR6][R164.64] ;  /* 0x00000006a4a47981 */ /* 0x000ea6000c1e1d00 */
[----:B------:R-:W-:Y:S01]  /*0620*/  IMAD.WIDE.U32 R172, R185, 0x20, R8 ;  /* 0x00000020b9ac7825 */ /* 0x000fe200078e0008 */
[----:B------:R-:W2:Y:S03]  /*0630*/  LDG.E.128 R248, desc[UR6][R2.64] ;  /* 0x0000000602f87981 */ /* 0x000ea6000c1e1d00 */
[----:B------:R-:W-:Y:S01]  /*0640*/  IMAD.WIDE.U32 R20, R21, 0x10, R6 ;  /* 0x0000001015147825 */ /* 0x000fe200078e0006 */
[----:B------:R0:W2:Y:S04]  /*0650*/  LDG.E.128 R168, desc[UR6][R2.64+0x10] ;  /* 0x0000100602a87981 */ /* 0x0000a8000c1e1d00 */
[----:B------:R-:W2:Y:S04]  /*0660*/  LDG.E.128 R32, desc[UR6][R32.64] ;  /* 0x0000000620207981 */ /* 0x000ea8000c1e1d00 */
[----:B------:R-:W2:Y:S01]  /*0670*/  LDG.E.128 R16, desc[UR6][R172.64+0x10] ;  /* 0x00001006ac107981 */ /* 0x000ea2000c1e1d00 */
[----:B0-----:R-:W-:Y:S01]  /*0680*/  IMAD.WIDE.U32 R2, R187, 0x20, R8 ;  /* 0x00000020bb027825 */ /* 0x001fe200078e0008 */
[----:B------:R-:W-:-:S02]  /*0690*/  IADD3 R9, PT, PT, R11, 0x60, RZ ;  /* 0x000000600b097810 */ /* 0x000fc40007ffe0ff */
[----:B------:R-:W2:Y:S04]  /*06a0*/  LDG.E.128 R20, desc[UR6][R20.64] ;  /* 0x0000000614147981 */ /* 0x000ea8000c1e1d00 */
[----:B------:R0:W2:Y:S01]  /*06b0*/  LDG.E.128 R24, desc[UR6][R172.64] ;  /* 0x00000006ac187981 */ /* 0x0000a2000c1e1d00 */
[----:B------:R-:W-:-:S03]  /*06c0*/  IMAD.WIDE.U32 R6, R9, 0x10, R6 ;  /* 0x0000001009067825 */ /* 0x000fc600078e0006 */
[----:B------:R-:W2:Y:S04]  /*06d0*/  LDG.E.128 R8, desc[UR6][R2.64+0x10] ;  /* 0x0000100602087981 */ /* 0x000ea8000c1e1d00 */
[----:B------:R-:W2:Y:S04]  /*06e0*/  LDG.E.128 R4, desc[UR6][R6.64] ;  /* 0x0000000606047981 */ /* 0x000ea8000c1e1d00 */
[----:B------:R1:W2:Y:S01]  /*06f0*/  LDG.E.128 R12, desc[UR6][R2.64] ;  /* 0x00000006020c7981 */ /* 0x0002a2000c1e1d00 */
[----:B------:R-:W-:Y:S02]  /*0700*/  MOV R216, UR14 ;  /* 0x0000000e00d87c02 */ /* 0x000fe40008000f00 */
[----:B------:R-:W-:-:S02]  /*0710*/  MOV R209, UR15 ;  /* 0x0000000f00d17c02 */ /* 0x000fc40008000f00 */
[----:B------:R-:W-:Y:S02]  /*0720*/  ISETP.NE.U32.AND P0, PT, R216, RZ, PT ;  /* 0x000000ffd800720c */ /* 0x000fe40003f05070 */
[----:B-----5:R-:W-:Y:S02]  /*0730*/  ISETP.GE.AND P3, PT, R191, 0x1, PT ;  /* 0x00000001bf00780c */ /* 0x020fe40003f66270 */
[----:B------:R-:W-:-:S11]  /*0740*/  ISETP.NE.AND.EX P0, PT, R209, RZ, PT, P0 ;  /* 0x000000ffd100720c */ /* 0x000fd60003f05300 */
[----:B------:R-:W-:Y:S02]  /*0750*/  @P3 IADD3 R0, PT, PT, R191, -0x1, RZ ;  /* 0xffffffffbf003810 */ /* 0x000fe40007ffe0ff */
[----:B0-----:R-:W0:Y:S03]  /*0760*/  @P0 LDC.64 R172, c[0x0][0x438] ;  /* 0x00010e00ffac0b82 */ /* 0x001e260000000a00 */
[----:B------:R-:W-:-:S05]  /*0770*/  @P3 IMAD R0, R0, UR9, RZ ;  /* 0x0000000900003c24 */ /* 0x000fca000f8e02ff */
[----:B-1----:R-:W-:Y:S01]  /*0780*/  @P3 SHF.R.S32.HI R3, RZ, 0x1f, R0 ;  /* 0x0000001fff033819 */ /* 0x002fe20000011400 */
[----:B------:R-:W1:Y:S03]  /*0790*/  @P0 LDC.64 R174, c[0x0][0x438] ;  /* 0x00010e00ffae0b82 */ /* 0x000e660000000a00 */
[----:B------:R-:W-:Y:S02]  /*07a0*/  @P3 LEA.HI R3, R3, R0, RZ, 0x3 ;  /* 0x0000000003033211 */ /* 0x000fe400078f18ff */
[----:B------:R-:W-:Y:S02]  /*07b0*/  MOV R193, RZ ;  /* 0x000000ff00c17202 */ /* 0x000fe40000000f00 */
[----:B------:R-:W-:Y:S01]  /*07c0*/  @P3 LEA.HI.SX32 R193, R3, R190, 0x1d ;  /* 0x000000be03c13211 */ /* 0x000fe200078feaff */
[----:B------:R-:W1:Y:S03]  /*07d0*/  @P0 LDC.64 R176, c[0x0][0x438] ;  /* 0x00010e00ffb00b82 */ /* 0x000e660000000a00 */
[----:B------:R-:W-:-:S02]  /*07e0*/  IADD3 R215, PT, PT, R193, 0x20, RZ ;  /* 0x00000020c1d77810 */ /* 0x000fc40007ffe0ff */
[----:B------:R-:W-:Y:S01]  /*07f0*/  IADD3 R213, PT, PT, R193, 0x40, RZ ;  /* 0x00000040c1d57810 */ /* 0x000fe20007ffe0ff */
[----:B0-----:R-:W-:Y:S01]  /*0800*/  @P0 IMAD.WIDE.U32 R2, R181, 0x20, R172 ;  /* 0x00000020b5020825 */ /* 0x001fe200078e00ac */
[C---:B------:R-:W-:Y:S01]  /*0810*/  IADD3 R181, PT, PT, R193.reuse, 0x60, RZ ;  /* 0x00000060c1b57810 */ /* 0x040fe20007ffe0ff */
[----:B------:R-:W0:Y:S02]  /*0820*/  @P0 LDC.64 R178, c[0x0][0x438] ;  /* 0x00010e00ffb20b82 */ /* 0x000e240000000a00 */
[--C-:B----4-:R-:W-:Y:S01]  /*0830*/  IMAD.WIDE.U32 R192, R193, 0x8, R210.reuse ;  /* 0x00000008c1c07825 */ /* 0x110fe200078e00d2 */
[----:B------:R-:W5:Y:S03]  /*0840*/  @P0 LDG.E.128 R64, desc[UR6][R2.64] ;  /* 0x0000000602400981 */ /* 0x000f66000c1e1d00 */
[--C-:B------:R-:W-:Y:S01]  /*0850*/  IMAD.WIDE.U32 R214, R215, 0x8, R210.reuse ;  /* 0x00000008d7d67825 */ /* 0x100fe200078e00d2 */
[----:B------:R4:W5:Y:S03]  /*0860*/  @P0 LDG.E.128 R60, desc[UR6][R2.64+0x10] ;  /* 0x00001006023c0981 */ /* 0x000966000c1e1d00 */
[--C-:B------:R-:W-:Y:S01]  /*0870*/  IMAD.WIDE.U32 R212, R213, 0x8, R210.reuse ;  /* 0x00000008d5d47825 */ /* 0x100fe200078e00d2 */
[----:B------:R-:W5:Y:S03]  /*0880*/  LDG.E.64 R192, desc[UR6][R192.64] ;  /* 0x00000006c0c07981 */ /* 0x000f66000c1e1b00 */
[----:B------:R-:W-:Y:S01]  /*0890*/  IMAD.WIDE.U32 R210, R181, 0x8, R210 ;  /* 0x00000008b5d27825 */ /* 0x000fe200078e00d2 */
[----:B------:R-:W5:Y:S04]  /*08a0*/  LDG.E.64 R214, desc[UR6][R214.64] ;  /* 0x00000006d6d67981 */ /* 0x000f68000c1e1b00 */
[----:B------:R-:W5:Y:S04]  /*08b0*/  LDG.E.64 R212, desc[UR6][R212.64] ;  /* 0x00000006d4d47981 */ /* 0x000f68000c1e1b00 */
[----:B------:R-:W5:Y:S01]  /*08c0*/  LDG.E.64 R210, desc[UR6][R210.64] ;  /* 0x00000006d2d27981 */ /* 0x000f62000c1e1b00 */
[----:B-1----:R-:W-:-:S04]  /*08d0*/  @P0 IMAD.WIDE.U32 R172, R183, 0x20, R174 ;  /* 0x00000020b7ac0825 */ /* 0x002fc800078e00ae */
[----:B------:R-:W-:Y:S01]  /*08e0*/  @P0 IMAD.WIDE.U32 R174, R185, 0x20, R176 ;  /* 0x00000020b9ae0825 */ /* 0x000fe200078e00b0 */
[----:B------:R-:W5:Y:S03]  /*08f0*/  @P0 LDG.E.128 R56, desc[UR6][R172.64] ;  /* 0x00000006ac380981 */ /* 0x000f66000c1e1d00 */
[----:B0-----:R-:W-:Y:S01]  /*0900*/  @P0 IMAD.WIDE.U32 R176, R187, 0x20, R178 ;  /* 0x00000020bbb00825 */ /* 0x001fe200078e00b2 */
[----:B------:R-:W5:Y:S04]  /*0910*/  @P0 LDG.E.128 R52, desc[UR6][R172.64+0x10] ;  /* 0x00001006ac340981 */ /* 0x000f68000c1e1d00 */
[----:B------:R-:W5:Y:S04]  /*0920*/  @P0 LDG.E.128 R48, desc[UR6][R174.64] ;  /* 0x00000006ae300981 */ /* 0x000f68000c1e1d00 */
[----:B------:R-:W5:Y:S04]  /*0930*/  @P0 LDG.E.128 R44, desc[UR6][R174.64+0x10] ;  /* 0x00001006ae2c0981 */ /* 0x000f68000c1e1d00 */
[----:B------:R-:W5:Y:S04]  /*0940*/  @P0 LDG.E.128 R40, desc[UR6][R176.64] ;  /* 0x00000006b0280981 */ /* 0x000f68000c1e1d00 */
[----:B------:R0:W5:Y:S01]  /*0950*/  @P0 LDG.E.128 R36, desc[UR6][R176.64+0x10] ;  /* 0x00001006b0240981 */ /* 0x000162000c1e1d00 */
[----:B------:R-:W-:Y:S01]  /*0960*/  ISETP.NE.AND P0, PT, R202, RZ, PT ;  /* 0x000000ffca00720c */ /* 0x000fe20003f05270 */
[----:B------:R-:W-:-:S03]  /*0970*/  HADD2.F32 R196, -RZ, R69.H0_H0 ;  /* 0x20000045ffc47230 */ /* 0x000fc60000004100 */
[----:B---3--:R-:W-:-:S05]  /*0980*/  FSEL R183, R186, RZ, !P0 ;  /* 0x000000ffbab77208 */ /* 0x008fca0004000000 */
[C---:B--2---:R-:W-:Y:S01]  /*0990*/  FADD.FTZ R247, -R183.reuse, R28 ;  /* 0x0000001cb7f77221 */ /* 0x044fe20000010100 */
[C---:B------:R-:W-:Y:S01]  /*09a0*/  FADD.FTZ R241, -R183.reuse, R160 ;  /* 0x000000a0b7f17221 */ /* 0x040fe20000010100 */
[C---:B------:R-:W-:Y:S01]  /*09b0*/  FADD.FTZ R243, -R183.reuse, R161 ;  /* 0x000000a1b7f37221 */ /* 0x040fe20000010100 */
[--C-:B----4-:R-:W-:Y:S02]  /*09c0*/  HADD2.F32 R3, -RZ, R165.reuse.H0_H0 ;  /* 0x200000a5ff037230 */ /* 0x110fe40000004100 */
[----:B------:R-:W-:Y:S02]  /*09d0*/  HADD2.F32 R2, -RZ, R165.H1_H1 ;  /* 0x300000a5ff027230 */ /* 0x000fe40000004100 */
        /* <DEDUP_REMOVED lines=8> */
[----:B------:R-:W-:Y:S01]  /*0a60*/  FADD.FTZ R165, -R183, R18 ;  /* 0x00000012b7a57221 */ /* 0x000fe20000010100 */
[----:B------:R-:W-:Y:S02]  /*0a70*/  HADD2.F32 R18, -RZ, R74.H0_H0 ;  /* 0x2000004aff127230 */ /* 0x000fe40000004100 */
[--C-:B------:R-:W-:Y:S02]  /*0a80*/  HADD2.F32 R161, -RZ, R21.reuse.H0_H0 ;  /* 0x20000015ffa17230 */ /* 0x100fe40000004100 */
[----:B------:R-:W-:Y:S02]  /*0a90*/  HADD2.F32 R34, -RZ, R21.H1_H1 ;  /* 0x30000015ff227230 */ /* 0x000fe40000004100 */
[----:B------:R-:W-:Y:S01]  /*0aa0*/  FMUL.FTZ R21, R206, R247 ;  /* 0x000000f7ce157220 */ /* 0x000fe20000410000 */
[----:B------:R-:W-:-:S02]  /*0ab0*/  HADD2.F32 R223, -RZ, R33.H0_H0 ;  /* 0x20000021ffdf7230 */ /* 0x000fc40000004100 */
[----:B------:R-:W-:Y:S01]  /*0ac0*/  FADD.FTZ R31, -R183, R25 ;  /* 0x00000019b71f7221 */ /* 0x000fe20000010100 */
[----:B------:R-:W-:Y:S02]  /*0ad0*/  HADD2.F32 R168, -RZ, R33.H1_H1 ;  /* 0x30000021ffa87230 */ /* 0x000fe40000004100 */
[-C--:B------:R-:W-:Y:S01]  /*0ae0*/  FMUL.FTZ R18, R18, R203.reuse ;  /* 0x000000cb12127220 */ /* 0x080fe20000410000 */
[--C-:B------:R-:W-:Y:S02]  /*0af0*/  HADD2.F32 R163, -RZ, R22.reuse.H0_H0 ;  /* 0x20000016ffa37230 */ /* 0x100fe40000004100 */
[----:B------:R-:W-:Y:S01]  /*0b00*/  FADD.FTZ R116, R116, R203 ;  /* 0x000000cb74747221 */ /* 0x000fe20000010000 */
[----:B------:R-:W-:Y:S02]  /*0b10*/  HADD2.F32 R162, -RZ, R22.H1_H1 ;  /* 0x30000016ffa27230 */ /* 0x000fe40000004100 */
[----:B------:R-:W-:Y:S01]  /*0b20*/  FFMA.FTZ R96, R21, R203, R96 ;  /* 0x000000cb15607223 */ /* 0x000fe20000010060 */
[----:B------:R-:W-:-:S02]  /*0b30*/  HADD2.F32 R245, -RZ, R32.H0_H0 ;  /* 0x20000020fff57230 */ /* 0x000fc40000004100 */
[----:B------:R-:W-:Y:S01]  /*0b40*/  FADD.FTZ R225, -R183, R24 ;  /* 0x00000018b7e17221 */ /* 0x000fe20000010100 */
[----:B0-----:R-:W-:Y:S02]  /*0b50*/  HADD2.F32 R176, -RZ, R32.H1_H1 ;  /* 0x30000020ffb07230 */ /* 0x001fe40000004100 */
[C---:B------:R-:W-:Y:S01]  /*0b60*/  FMUL.FTZ R25, R206.reuse, R235 ;  /* 0x000000ebce197220 */ /* 0x040fe20000410000 */
[----:B------:R-:W-:Y:S02]  /*0b70*/  HADD2.F32 R33, -RZ, R35.H0_H0 ;  /* 0x20000023ff217230 */ /* 0x000fe40000004100 */
[----:B------:R-:W-:Y:S02]  /*0b80*/  HADD2.F32 R22, -RZ, R75.H0_H0 ;  /* 0x2000004bff167230 */ /* 0x000fe40000004100 */
[----:B------:R-:W-:Y:S01]  /*0b90*/  FMUL.FTZ R24, R206, R29 ;  /* 0x0000001dce187220 */ /* 0x000fe20000410000 */
[----:B------:R-:W-:Y:S02]  /*0ba0*/  HADD2.F32 R32, -RZ, R35.H1_H1 ;  /* 0x30000023ff207230 */ /* 0x000fe40000004100 */
[----:B------:R-:W-:-:S02]  /*0bb0*/  HADD2.F32 R203, -RZ, R75.H1_H1 ;  /* 0x3000004bffcb7230 */ /* 0x000fc40000004100 */
[C---:B------:R-:W-:Y:S01]  /*0bc0*/  FADD.FTZ R179, -R183.reuse, R9 ;  /* 0x00000009b7b37221 */ /* 0x040fe20000010100 */
[C---:B------:R-:W-:Y:S01]  /*0bd0*/  FADD.FTZ R199, -R183.reuse, R249 ;  /* 0x000000f9b7c77221 */ /* 0x040fe20000010100 */
[----:B------:R-:W-:Y:S02]  /*0be0*/  HADD2.F32 R188, -RZ, R164.H0_H0 ;  /* 0x200000a4ffbc7230 */ /* 0x000fe40000004100 */
[----:B------:R-:W-:Y:S01]  /*0bf0*/  FADD.FTZ R205, -R183, R26 ;  /* 0x0000001ab7cd7221 */ /* 0x000fe20000010100 */
[----:B------:R-:W-:Y:S02]  /*0c00*/  HADD2.F32 R9, -RZ, R68.H0_H0 ;  /* 0x20000044ff097230 */ /* 0x000fe40000004100 */
[-C--:B------:R-:W-:Y:S01]  /*0c10*/  FMUL.FTZ R22, R22, R33.reuse ;  /* 0x0000002116167220 */ /* 0x080fe20000410000 */
[----:B------:R-:W-:Y:S01]  /*0c20*/  FADD.FTZ R118, R118, R33 ;  /* 0x0000002176767221 */ /* 0x000fe20000010000 */
[----:B------:R-:W-:Y:S01]  /*0c30*/  FFMA.FTZ R98, R25, R33, R98 ;  /* 0x0000002119627223 */ /* 0x000fe20000010062 */
[----:B------:R-:W-:Y:S01]  /*0c40*/  FADD.FTZ R201, -R183, R248 ;  /* 0x000000f8b7c97221 */ /* 0x000fe20000010100 */
[----:B------:R-:W-:-:S02]  /*0c50*/  HADD2.F32 R30, -RZ, R20.H1_H1 ;  /* 0x30000014ff1e7230 */ /* 0x000fc40000004100 */
[-C--:B------:R-:W-:Y:S01]  /*0c60*/  FMUL.FTZ R29, R203, R32.reuse ;  /* 0x00000020cb1d7220 */ /* 0x080fe20000410000 */
[----:B------:R-:W-:Y:S01]  /*0c70*/  FADD.FTZ R119, R119, R32 ;  /* 0x0000002077777221 */ /* 0x000fe20000010000 */
[----:B------:R-:W-:Y:S01]  /*0c80*/  FFMA.FTZ R99, R24, R32, R99 ;  /* 0x0000002018637223 */ /* 0x000fe20000010063 */
[----:B------:R-:W-:Y:S02]  /*0c90*/  HADD2.F32 R33, -RZ, R76.H1_H1 ;  /* 0x3000004cff217230 */ /* 0x000fe40000004100 */
[C---:B------:R-:W-:Y:S01]  /*0ca0*/  FMUL.FTZ R28, R206.reuse, R31 ;  /* 0x0000001fce1c7220 */ /* 0x040fe20000410000 */
[--C-:B------:R-:W-:Y:S02]  /*0cb0*/  HADD2.F32 R195, -RZ, R5.reuse.H0_H0 ;  /* 0x20000005ffc37230 */ /* 0x100fe40000004100 */
[C---:B------:R-:W-:Y:S01]  /*0cc0*/  FMUL.FTZ R200, R206.reuse, R199 ;  /* 0x000000c7cec87220 */ /* 0x040fe20000410000 */
[----:B------:R-:W-:Y:S02]  /*0cd0*/  HADD2.F32 R174, -RZ, R5.H1_H1 ;  /* 0x30000005ffae7230 */ /* 0x000fe40000004100 */
[----:B------:R-:W-:Y:S01]  /*0ce0*/  FMUL.FTZ R31, R206, R205 ;  /* 0x000000cdce1f7220 */ /* 0x000fe20000410000 */
[----:B------:R-:W-:-:S02]  /*0cf0*/  HADD2.F32 R32, -RZ, R77.H0_H0 ;  /* 0x2000004dff207230 */ /* 0x000fc40000004100 */
[----:B------:R-:W-:Y:S01]  /*0d00*/  FADD.FTZ R35, -R183, R27 ;  /* 0x0000001bb7237221 */ /* 0x000fe20000010100 */
[----:B------:R-:W-:Y:S02]  /*0d10*/  HADD2.F32 R0, -RZ, R164.H1_H1 ;  /* 0x300000a4ff007230 */ /* 0x000fe40000004100 */
[----:B------:R-:W-:Y:S01]  /*0d20*/  FMUL.FTZ R199, R9, R188 ;  /* 0x000000bc09c77220 */ /* 0x000fe20000410000 */
[----:B------:R-:W-:Y:S02]  /*0d30*/  HADD2.F32 R5, -RZ, R68.H1_H1 ;  /* 0x30000044ff057230 */ /* 0x000fe40000004100 */
[----:B------:R-:W-:Y:S01]  /*0d40*/  FMUL.FTZ R201, R206, R201 ;  /* 0x000000c9cec97220 */ /* 0x000fe20000410000 */
[-C--:B------:R-:W-:Y:S01]  /*0d50*/  FMUL.FTZ R33, R33, R30.reuse ;  /* 0x0000001e21217220 */ /* 0x080fe20000410000 */
[----:B------:R-:W-:Y:S01]  /*0d60*/  FFMA.FTZ R145, R28, R30, R145 ;  /* 0x0000001e1c917223 */ /* 0x000fe20000010091 */
[----:B------:R-:W-:Y:S01]  /*0d70*/  FADD.FTZ R113, R113, R30 ;  /* 0x0000001e71717221 */ /* 0x000fe20000010000 */
[----:B------:R-:W-:Y:S01]  /*0d80*/  FADD.FTZ R197, -R183, R250 ;  /* 0x000000fab7c57221 */ /* 0x000fe20000010100 */
[----:B------:R-:W-:-:S02]  /*0d90*/  HADD2.F32 R205, -RZ, R77.H1_H1 ;  /* 0x3000004dffcd7230 */ /* 0x000fc40000004100 */
[-C--:B------:R-:W-:Y:S01]  /*0da0*/  FMUL.FTZ R30, R32, R161.reuse ;  /* 0x000000a1201e7220 */ /* 0x080fe20000410000 */
[----:B------:R-:W-:Y:S01]  /*0db0*/  FFMA.FTZ R146, R31, R161, R146 ;  /* 0x000000a11f927223 */ /* 0x000fe20000010092 */
[----:B------:R-:W-:Y:S01]  /*0dc0*/  FADD.FTZ R114, R114, R161 ;  /* 0x000000a172727221 */ /* 0x000fe20000010000 */
[--C-:B------:R-:W-:Y:S02]  /*0dd0*/  HADD2.F32 R237, -RZ, R166.reuse.H0_H0 ;  /* 0x200000a6ffed7230 */ /* 0x100fe40000004100 */
[----:B------:R-:W-:Y:S01]  /*0de0*/  FMUL.FTZ R198, R5, R0 ;  /* 0x0000000005c67220 */ /* 0x000fe20000410000 */
[----:B------:R-:W-:Y:S02]  /*0df0*/  HADD2.F32 R172, -RZ, R166.H1_H1 ;  /* 0x300000a6ffac7230 */ /* 0x000fe40000004100 */
[----:B------:R-:W-:Y:S01]  /*0e00*/  FMUL.FTZ R32, R206, R35 ;  /* 0x00000023ce207220 */ /* 0x000fe20000410000 */
[--C-:B------:R-:W-:Y:S02]  /*0e10*/  HADD2.F32 R219, -RZ, R167.reuse.H0_H0 ;  /* 0x200000a7ffdb7230 */ /* 0x100fe40000004100 */
[----:B------:R-:W-:Y:S01]  /*0e20*/  FADD.FTZ R161, RZ, R199 ;  /* 0x000000c7ffa17221 */ /* 0x000fe20000010000 */
[----:B------:R-:W-:-:S02]  /*0e30*/  HADD2.F32 R164, -RZ, R167.H1_H1 ;  /* 0x300000a7ffa47230 */ /* 0x000fc40000004100 */
[C---:B------:R-:W-:Y:S01]  /*0e40*/  FADD.FTZ R184, -R183.reuse, R169 ;  /* 0x000000a9b7b87221 */ /* 0x040fe20000010100 */
[----:B------:R-:W-:Y:S01]  /*0e50*/  FADD.FTZ R249, -R183, R171 ;  /* 0x000000abb7f97221 */ /* 0x000fe20000010100 */
[--C-:B------:R-:W-:Y:S02]  /*0e60*/  HADD2.F32 R167, -RZ, R23.reuse.H0_H0 ;  /* 0x20000017ffa77230 */ /* 0x100fe40000004100 */
[----:B------:R-:W-:Y:S01]  /*0e70*/  FFMA.FTZ R203, R201, R199, RZ ;  /* 0x000000c7c9cb7223 */ /* 0x000fe200000100ff */
[----:B------:R-:W-:Y:S02]  /*0e80*/  HADD2.F32 R166, -RZ, R23.H1_H1 ;  /* 0x30000017ffa67230 */ /* 0x000fe40000004100 */
[C---:B------:R-:W-:Y:S01]  /*0e90*/  FADD.FTZ R251, -R183.reuse, R251 ;  /* 0x000000fbb7fb7221 */ /* 0x040fe20000010100 */
[C---:B------:R-:W-:Y:S01]  /*0ea0*/  FADD.FTZ R180, -R183.reuse, R170 ;  /* 0x000000aab7b47221 */ /* 0x040fe20000010100 */
[----:B------:R-:W-:Y:S02]  /*0eb0*/  HADD2.F32 R227, -RZ, R20.H0_H0 ;  /* 0x20000014ffe37230 */ /* 0x000fe40000004100 */
        /* <DEDUP_REMOVED lines=10> */
[----:B------:R-:W-:Y:S01]  /*0f60*/  FADD.FTZ R183, -R183, R11 ;  /* 0x0000000bb7b77221 */ /* 0x000fe20000010100 */
[C---:B------:R-:W-:Y:S01]  /*0f70*/  FMUL.FTZ R197, R206.reuse, R197 ;  /* 0x000000c5cec57220 */ /* 0x040fe20000410000 */
[----:B------:R-:W-:Y:S02]  /*0f80*/  HADD2.F32 R5, -RZ, R69.H1_H1 ;  /* 0x30000045ff057230 */ /* 0x000fe40000004100 */
[----:B------:R-:W-:Y:S01]  /*0f90*/  FMUL.FTZ R20, R206, R239 ;  /* 0x000000efce147220 */ /* 0x000fe20000410000 */
[----:B------:R-:W-:Y:S01]  /*0fa0*/  FMUL.FTZ R196, R196, R3 ;  /* 0x00000003c4c47220 */ /* 0x000fe20000410000 */
[----:B------:R-:W-:Y:S02]  /*0fb0*/  HADD2.F32 R11, -RZ, R71.H1_H1 ;  /* 0x30000047ff0b7230 */ /* 0x000fe40000004100 */
[-C--:B------:R-:W-:Y:S01]  /*0fc0*/  FMUL.FTZ R35, R205, R34.reuse ;  /* 0x00000022cd237220 */ /* 0x080fe20000410000 */
[----:B------:R-:W-:Y:S01]  /*0fd0*/  FFMA.FTZ R147, R32, R34, R147 ;  /* 0x0000002220937223 */ /* 0x000fe20000010093 */
[----:B------:R-:W-:Y:S01]  /*0fe0*/  FADD.FTZ R115, R115, R34 ;  /* 0x0000002273737221 */ /* 0x000fe20000010000 */
[----:B------:R-:W-:Y:S01]  /*0ff0*/  FADD.FTZ R161, R161, R198 ;  /* 0x000000c6a1a17221 */ /* 0x000fe20000010000 */
[----:B------:R-:W-:Y:S01]  /*1000*/  FMUL.FTZ R8, R206, R249 ;  /* 0x000000f9ce087220 */ /* 0x000fe20000410000 */
[----:B------:R-:W-:Y:S01]  /*1010*/  FFMA.FTZ R34, R200, R198, R203 ;  /* 0x000000c6c8227223 */ /* 0x000fe200000100cb */
[----:B------:R-:W-:-:S02]  /*1020*/  HADD2.F32 R229, -RZ, R4.H0_H0 ;  /* 0x20000004ffe57230 */ /* 0x000fc40000004100 */
[----:B------:R-:W-:Y:S01]  /*1030*/  FFMA.FTZ R85, R200, R0, R85 ;  /* 0x00000000c8557223 */ /* 0x000fe20000010055 */
[----:B------:R-:W-:Y:S02]  /*1040*/  HADD2.F32 R170, -RZ, R4.H1_H1 ;  /* 0x30000004ffaa7230 */ /* 0x000fe40000004100 */
[----:B------:R-:W-:Y:S01]  /*1050*/  FADD.FTZ R129, R129, R0 ;  /* 0x0000000081817221 */ /* 0x000fe20000010000 */
[----:B------:R-:W-:Y:S01]  /*1060*/  FMUL.FTZ R0, R206, R251 ;  /* 0x000000fbce007220 */ /* 0x000fe20000410000 */
[----:B------:R-:W-:Y:S01]  /*1070*/  FFMA.FTZ R86, R197, R3, R86 ;  /* 0x00000003c5567223 */ /* 0x000fe20000010056 */
[----:B------:R-:W-:Y:S01]  /*1080*/  FADD.FTZ R130, R130, R3 ;  /* 0x0000000382827221 */ /* 0x000fe20000010000 */
[----:B------:R-:W-:Y:S02]  /*1090*/  HADD2.F32 R4, -RZ, R70.H0_H0 ;  /* 0x20000046ff047230 */ /* 0x000fe40000004100 */
[-C--:B------:R-:W-:Y:S01]  /*10a0*/  FMUL.FTZ R23, R23, R160.reuse ;  /* 0x000000a017177220 */ /* 0x080fe20000410000 */
[----:B------:R-:W-:Y:S01]  /*10b0*/  FADD.FTZ R117, R117, R160 ;  /* 0x000000a075757221 */ /* 0x000fe20000010000 */
[----:B------:R-:W-:Y:S01]  /*10c0*/  FFMA.FTZ R97, R20, R160, R97 ;  /* 0x000000a014617223 */ /* 0x000fe20000010061 */
[----:B------:R-:W-:Y:S01]  /*10d0*/  FMUL.FTZ R3, R5, R2 ;  /* 0x0000000205037220 */ /* 0x000fe20000410000 */
[----:B------:R-:W-:Y:S01]  /*10e0*/  FADD.FTZ R160, R161, R196 ;  /* 0x000000c4a1a07221 */ /* 0x000fe20000010000 */
[-C--:B------:R-:W-:Y:S01]  /*10f0*/  FMUL.FTZ R11, R11, R164.reuse ;  /* 0x000000a40b0b7220 */ /* 0x080fe20000410000 */
[----:B------:R-:W-:Y:S01]  /*1100*/  FADD.FTZ R127, R127, R164 ;  /* 0x000000a47f7f7221 */ /* 0x000fe20000010000 */
[----:B------:R-:W-:Y:S01]  /*1110*/  FFMA.FTZ R91, R8, R164, R91 ;  /* 0x000000a4085b7223 */ /* 0x000fe2000001005b */
[----:B------:R-:W-:Y:S01]  /*1120*/  FFMA.FTZ R203, R197, R196, R34 ;  /* 0x000000c4c5cb7223 */ /* 0x000fe20000010022 */
[----:B------:R-:W-:-:S02]  /*1130*/  HADD2.F32 R185, -RZ, R7.H0_H0 ;  /* 0x20000007ffb97230 */ /* 0x000fc40000004100 */
[----:B------:R-:W-:Y:S01]  /*1140*/  FFMA.FTZ R87, R0, R2, R87 ;  /* 0x0000000200577223 */ /* 0x000fe20000010057 */
[----:B------:R-:W-:Y:S02]  /*1150*/  HADD2.F32 R182, -RZ, R7.H1_H1 ;  /* 0x30000007ffb67230 */ /* 0x000fe40000004100 */
[----:B------:R-:W-:Y:S01]  /*1160*/  FADD.FTZ R131, R131, R2 ;  /* 0x0000000283837221 */ /* 0x000fe20000010000 */
[----:B------:R-:W-:Y:S02]  /*1170*/  HADD2.F32 R164, -RZ, R78.H0_H0 ;  /* 0x2000004effa47230 */ /* 0x000fe40000004100 */
[----:B------:R-:W-:Y:S01]  /*1180*/  FMUL.FTZ R2, R4, R237 ;  /* 0x000000ed04027220 */ /* 0x000fe20000410000 */
[--C-:B------:R-:W-:Y:S02]  /*1190*/  HADD2.F32 R187, -RZ, R6.reuse.H0_H0 ;  /* 0x20000006ffbb7230 */ /* 0x100fe40000004100 */
[----:B------:R-:W-:Y:S01]  /*11a0*/  FADD.FTZ R205, R160, R3 ;  /* 0x00000003a0cd7221 */ /* 0x000fe20000010000 */
[----:B------:R-:W-:-:S02]  /*11b0*/  HADD2.F32 R178, -RZ, R6.H1_H1 ;  /* 0x30000006ffb27230 */ /* 0x000fc40000004100 */
[----:B------:R-:W-:Y:S02]  /*11c0*/  HADD2.F32 R7, -RZ, R70.H1_H1 ;  /* 0x30000046ff077230 */ /* 0x000fe40000004100 */
[C---:B------:R-:W-:Y:S01]  /*11d0*/  FMUL.FTZ R5, R206.reuse, R186 ;  /* 0x000000bace057220 */ /* 0x040fe20000410000 */
[----:B------:R-:W-:Y:S02]  /*11e0*/  HADD2.F32 R6, -RZ, R71.H0_H0 ;  /* 0x20000047ff067230 */ /* 0x000fe40000004100 */
[----:B------:R-:W-:Y:S01]  /*11f0*/  FMUL.FTZ R9, R206, R180 ;  /* 0x000000b4ce097220 */ /* 0x000fe20000410000 */
[----:B------:R-:W-:Y:S01]  /*1200*/  FFMA.FTZ R160, R0, R3, R203 ;  /* 0x0000000300a07223 */ /* 0x000fe200000100cb */
[----:B------:R-:W-:Y:S01]  /*1210*/  FMUL.FTZ R34, R164, R163 ;  /* 0x000000a3a4227220 */ /* 0x000fe20000410000 */
[----:B------:R-:W-:Y:S01]  /*1220*/  FMUL.FTZ R7, R7, R172 ;  /* 0x000000ac07077220 */ /* 0x000fe20000410000 */
[----:B------:R-:W-:Y:S01]  /*1230*/  FADD.FTZ R164, R205, R2 ;  /* 0x00000002cda47221 */ /* 0x000fe20000010000 */
[----:B------:R-:W-:Y:S01]  /*1240*/  FMUL.FTZ R4, R206, R184 ;  /* 0x000000b8ce047220 */ /* 0x000fe20000410000 */
[-C--:B------:R-:W-:Y:S01]  /*1250*/  FMUL.FTZ R6, R6, R219.reuse ;  /* 0x000000db06067220 */ /* 0x080fe20000410000 */
[----:B------:R-:W-:Y:S01]  /*1260*/  FADD.FTZ R126, R126, R219 ;  /* 0x000000db7e7e7221 */ /* 0x000fe20000010000 */
[----:B------:R-:W-:Y:S01]  /*1270*/  FFMA.FTZ R90, R9, R219, R90 ;  /* 0x000000db095a7223 */ /* 0x000fe2000001005a */
[----:B------:R-:W-:Y:S01]  /*1280*/  FFMA.FTZ R203, R5, R2, R160 ;  /* 0x0000000205cb7223 */ /* 0x000fe200000100a0 */
[----:B------:R-:W-:-:S02]  /*1290*/  HADD2.F32 R219, -RZ, R78.H1_H1 ;  /* 0x3000004effdb7230 */ /* 0x000fc40000004100 */
[C---:B------:R-:W-:Y:S01]  /*12a0*/  FMUL.FTZ R161, R206.reuse, R221 ;  /* 0x000000ddcea17220 */ /* 0x040fe20000410000 */
[----:B------:R-:W-:Y:S01]  /*12b0*/  FMUL.FTZ R160, R206, R217 ;  /* 0x000000d9cea07220 */ /* 0x000fe20000410000 */
[----:B------:R-:W-:Y:S01]  /*12c0*/  FADD.FTZ R205, R164, R7 ;  /* 0x00000007a4cd7221 */ /* 0x000fe20000010000 */
[----:B------:R-:W-:Y:S01]  /*12d0*/  FFMA.FTZ R164, R4, R7, R203 ;  /* 0x0000000704a47223 */ /* 0x000fe200000100cb */
[----:B------:R-:W-:Y:S01]  /*12e0*/  FADD.FTZ R108, R108, R163 ;  /* 0x000000a36c6c7221 */ /* 0x000fe20000010000 */
[----:B------:R-:W-:Y:S01]  /*12f0*/  FFMA.FTZ R140, R161, R163, R140 ;  /* 0x000000a3a18c7223 */ /* 0x000fe2000001008c */
[----:B------:R-:W-:Y:S02]  /*1300*/  HADD2.F32 R12, -RZ, R72.H0_H0 ;  /* 0x20000048ff0c7230 */ /* 0x000fe40000004100 */
        /* <DEDUP_REMOVED lines=16> */
[----:B------:R-:W-:Y:S02]  /*1410*/  HADD2.F32 R16, -RZ, R73.H0_H0 ;  /* 0x20000049ff107230 */ /* 0x000fe40000004100 */
        /* <DEDUP_REMOVED lines=9> */
[----:B------:R-:W-:Y:S01]  /*14b0*/  FADD.FTZ R125, R125, R172 ;  /* 0x000000ac7d7d7221 */ /* 0x000fe20000010000 */
        /* <DEDUP_REMOVED lines=15> */
[----:B------:R-:W-:-:S03]  /*15b0*/  FFMA.FTZ R189, R21, R18, R166 ;  /* 0x0000001215bd7223 */ /* 0x000fc600000100a6 */
        /* <DEDUP_REMOVED lines=10> */
[----:B------:R-:W-:Y:S01]  /*1660*/  FMUL.FTZ R27, R206, R225 ;  /* 0x000000e1ce1b7220 */ /* 0x000fe20000410000 */
[----:B------:R-:W-:Y:S01]  /*1670*/  FFMA.FTZ R172, R24, R29, R189 ;  /* 0x0000001d18ac7223 */ /* 0x000fe200000100bd */
[-C--:B------:R-:W-:Y:S01]  /*1680*/  FMUL.FTZ R171, R205, R170.reuse ;  /* 0x000000aacdab7220 */ /* 0x080fe20000410000 */
[----:B------:R-:W-:Y:S01]  /*1690*/  FFMA.FTZ R137, R168, R170, R137 ;  /* 0x000000aaa8897223 */ /* 0x000fe20000010089 */
[----:B------:R-:W-:Y:S01]  /*16a0*/  FADD.FTZ R105, R105, R170 ;  /* 0x000000aa69697221 */ /* 0x000fe20000010000 */
        /* <DEDUP_REMOVED lines=27> */
[C---:B------:R-:W-:Y:S01]  /*1860*/  FMUL.FTZ R177, R206.reuse, R177 ;  /* 0x000000b1ceb17220 */ /* 0x040fe20000410000 */
[----:B------:R-:W-:Y:S01]  /*1870*/  FMUL.FTZ R169, R206, R169 ;  /* 0x000000a9cea97220 */ /* 0x000fe20000410000 */
[----:B------:R-:W-:Y:S01]  /*1880*/  FADD.FTZ R195, R176, R167 ;  /* 0x000000a7b0c37221 */ /* 0x000fe20000010000 */
[----:B------:R-:W-:Y:S01]  /*1890*/  FFMA.FTZ R176, R164, R167, R189 ;  /* 0x000000a7a4b07223 */ /* 0x000fe200000100bd */
[-C--:B------:R-:W-:Y:S01]  /*18a0*/  FMUL.FTZ R174, R180, R187.reuse ;  /* 0x000000bbb4ae7220 */ /* 0x080fe20000410000 */
        /* <DEDUP_REMOVED lines=22> */
[----:B------:R-:W-:-:S02]  /*1a10*/  HADD2.F32 R195, -RZ, R83.H1_H1 ;  /* 0x30000053ffc37230 */ /* 0x000fc40000004100 */
        /* <DEDUP_REMOVED lines=23> */
.L_x_12430:
        /* <DEDUP_REMOVED lines=28> */
.L_x_12432:
        /* <DEDUP_REMOVED lines=32> */
.L_x_12431:
[----:B------:R-:W-:Y:S05]  /*1f50*/  BSYNC.RECONVERGENT B1 ;  /* 0x0000000000017941 */ /* 0x000fea0003800200 */
.L_x_12429:
        /* <DEDUP_REMOVED lines=20> */
.L_x_12522:
        /* <DEDUP_REMOVED lines=38> */
.L_x_12438:
[----:B------:R-:W-:Y:S05]  /*2300*/  BSYNC.RECONVERGENT B2 ;  /* 0x0000000000027941 */ /* 0x000fea0003800200 */
.L_x_12437:
        /* <DEDUP_REMOVED lines=13> */
.L_x_12440:
[----:B------:R-:W-:Y:S05]  /*23e0*/  BSYNC.RECONVERGENT B2 ;  /* 0x0000000000027941 */ /* 0x000fea0003800200 */
.L_x_12439:
        /* <DEDUP_REMOVED lines=13> */
.L_x_12442:
[----:B------:R-:W-:Y:S05]  /*24c0*/  BSYNC.RECONVERGENT B2 ;  /* 0x0000000000027941 */ /* 0x000fea0003800200 */
.L_x_12441:
        /* <DEDUP_REMOVED lines=13> */
.L_x_12444:
[----:B------:R-:W-:Y:S05]  /*25a0*/  BSYNC.RECONVERGENT B2 ;  /* 0x0000000000027941 */ /* 0x000fea0003800200 */
.L_x_12443:
        /* <DEDUP_REMOVED lines=13> */
.L_x_12446:
[----:B------:R-:W-:Y:S05]  /*2680*/  BSYNC.RECONVERGENT B2 ;  /* 0x0000000000027941 */ /* 0x000fea0003800200 */
.L_x_12445:
        /* <DEDUP_REMOVED lines=13> */
.L_x_12448:
[----:B------:R-:W-:Y:S05]  /*2760*/  BSYNC.RECONVERGENT B2 ;  /* 0x0000000000027941 */ /* 0x000fea0003800200 */
.L_x_12447:
        /* <DEDUP_REMOVED lines=13> */
.L_x_12450:
[----:B------:R-:W-:Y:S05]  /*2840*/  BSYNC.RECONVERGENT B2 ;  /* 0x0000000000027941 */ /* 0x000fea0003800200 */
.L_x_12449:
        /* <DEDUP_REMOVED lines=14> */
.L_x_12436:
        /* <DEDUP_REMOVED lines=32> */
[----:B------:R-:W-:Y:S01]  /*2b30*/  @P3 F2FP.F16.F32.PACK_AB R155, RZ, R155 ;  /* 0x0000009bff9b323e */ /* 0x000fe200000000ff */
[----:B------:R-:W-:Y:S01]  /*2b40*/  FADD.FTZ R159, R7, -R190 ;  /* 0x800000be079f7221 */ /* 0x000fe20000010000 */
[--C-:B------:R-:W-:Y:S01]  /*2b50*/  FFMA.FTZ R190, R8, R208, R205.reuse ;  /* 0x000000d008be7223 */ /* 0x100fe200000100cd */
[----:B----4-:R-:W-:Y:S01]  /*2b60*/  @P3 FMUL.FTZ R157, R154, R157 ;  /* 0x0000009d9a9d3220 */ /* 0x010fe20000410000 */
[----:B------:R-:W-:Y:S01]  /*2b70*/  @P3 FSEL R158, R158, RZ, P4 ;  /* 0x000000ff9e9e3208 */ /* 0x000fe20002000000 */
[----:B------:R-:W4:Y:S01]  /*2b80*/  @P3 LDC.64 R186, c[0x0][0x408] ;  /* 0x00010200ffba3b82 */ /* 0x000f220000000a00 */
[----:B------:R-:W-:Y:S01]  /*2b90*/  @P3 PRMT R148, R155, 0x7610, R148 ;  /* 0x000076109b943816 */ /* 0x000fe20000000094 */
[----:B------:R-:W-:Y:S01]  /*2ba0*/  @P3 FMUL.FTZ R156, R157, R156 ;  /* 0x0000009c9d9c3220 */ /* 0x000fe20000410000 */
[----:B------:R-:W-:Y:S01]  /*2bb0*/  @P3 F2FP.F16.F32.PACK_AB R158, RZ, R158 ;  /* 0x0000009eff9e323e */ /* 0x000fe200000000ff */
        /* <DEDUP_REMOVED lines=10> */
[----:B------:R-:W-:Y:S01]  /*2c60*/  @P3 F2FP.F16.F32.PACK_AB R159, RZ, R156 ;  /* 0x0000009cff9f323e */ /* 0x000fe200000000ff */
        /* <DEDUP_REMOVED lines=21> */
[----:B------:R-:W-:Y:S02]  /*2dc0*/  @P3 F2FP.F16.F32.PACK_AB R184, RZ, R184 ;  /* 0x000000b8ffb8323e */ /* 0x000fe400000000ff */
[----:B------:R-:W-:Y:S02]  /*2dd0*/  @P3 F2FP.F16.F32.PACK_AB R182, RZ, R182 ;  /* 0x000000b6ffb6323e */ /* 0x000fe400000000ff */
[----:B------:R-:W-:Y:S02]  /*2de0*/  @P3 F2FP.F16.F32.PACK_AB R186, RZ, R186 ;  /* 0x000000baffba323e */ /* 0x000fe400000000ff */
[----:B------:R-:W-:Y:S02]  /*2df0*/  @P3 F2FP.F16.F32.PACK_AB R188, RZ, R188 ;  /* 0x000000bcffbc323e */ /* 0x000fe400000000ff */
        /* <DEDUP_REMOVED lines=14> */
.L_x_12435:
        /* <DEDUP_REMOVED lines=55> */
[----:B------:R-:W-:Y:S02]  /*3250*/  @P3 F2FP.F16.F32.PACK_AB R219, RZ, R219 ;  /* 0x000000dbffdb323e */ /* 0x000fe400000000ff */
[----:B------:R-:W-:Y:S01]  /*3260*/  @P3 F2FP.F16.F32.PACK_AB R220, RZ, R220 ;  /* 0x000000dcffdc323e */ /* 0x000fe200000000ff */
[----:B------:R-:W-:Y:S01]  /*3270*/  @P3 FMUL.FTZ R182, R183, R182 ;  /* 0x000000b6b7b63220 */ /* 0x000fe20000410000 */
[----:B------:R-:W-:Y:S01]  /*3280*/  @P3 PRMT R148, R219, 0x7610, R148 ;  /* 0x00007610db943816 */ /* 0x000fe20000000094 */
[----:B-1----:R-:W-:-:S03]  /*3290*/  @P3 FMUL.FTZ R187, R226, R187 ;  /* 0x000000bbe2bb3220 */ /* 0x002fc60000410000 */
[----:B------:R-:W-:Y:S01]  /*32a0*/  @P3 FSEL R182, R182, RZ, P0 ;  /* 0x000000ffb6b63208 */ /* 0x000fe20000000000 */
[----:B------:R-:W-:Y:S01]  /*32b0*/  @P3 FMUL.FTZ R186, R187, R186 ;  /* 0x000000babbba3220 */ /* 0x000fe20000410000 */
[----:B------:R-:W-:Y:S02]  /*32c0*/  @P3 LOP3.LUT P0, RZ, R192, 0xff000000, RZ, 0xc0, !PT ;  /* 0xff000000c0ff3812 */ /* 0x000fe4000780c0ff */
[----:B------:R-:W-:Y:S01]  /*32d0*/  @P3 F2FP.F16.F32.PACK_AB R182, RZ, R182 ;  /* 0x000000b6ffb6323e */ /* 0x000fe200000000ff */
[----:B----4-:R-:W-:Y:S01]  /*32e0*/  @P3 FMUL.FTZ R189, R228, R189 ;  /* 0x000000bde4bd3220 */ /* 0x010fe20000410000 */
[----:B------:R-:W-:Y:S02]  /*32f0*/  @P3 FSEL R186, R186, RZ, P1 ;  /* 0x000000ffbaba3208 */ /* 0x000fe40000800000 */
[----:B------:R-:W-:Y:S01]  /*3300*/  @P3 FSEL R184, R184, RZ, P0 ;  /* 0x000000ffb8b83208 */ /* 0x000fe20000000000 */
[----:B------:R-:W-:Y:S01]  /*3310*/  @P3 FMUL.FTZ R188, R189, R188 ;  /* 0x000000bcbdbc3220 */ /* 0x000fe20000410000 */
[----:B------:R-:W-:-:S02]  /*3320*/  @P3 F2FP.F16.F32.PACK_AB R186, RZ, R186 ;  /* 0x000000baffba323e */ /* 0x000fc400000000ff */
[----:B------:R-:W-:Y:S01]  /*3330*/  @P3 F2FP.F16.F32.PACK_AB R184, RZ, R184 ;  /* 0x000000b8ffb8323e */ /* 0x000fe200000000ff */
[----:B---3--:R-:W-:Y:S01]  /*3340*/  @P3 FMUL.FTZ R191, R230, R191 ;  /* 0x000000bfe6bf3220 */ /* 0x008fe20000410000 */
        /* <DEDUP_REMOVED lines=24> */
.L_x_12452:
        /* <DEDUP_REMOVED lines=49> */
[----:B------:R-:W-:Y:S01]  /*37e0*/  @P3 F2FP.F16.F32.PACK_AB R192, RZ, R156 ;  /* 0x0000009cffc0323e */ /* 0x000fe200000000ff */
        /* <DEDUP_REMOVED lines=12> */
[----:B------:R-:W-:Y:S01]  /*38b0*/  @P3 F2FP.F16.F32.PACK_AB R220, RZ, R220 ;  /* 0x000000dcffdc323e */ /* 0x000fe200000000ff */
        /* <DEDUP_REMOVED lines=12> */
[----:B------:R-:W-:Y:S02]  /*3980*/  @P3 F2FP.F16.F32.PACK_AB R184, RZ, R184 ;  /* 0x000000b8ffb8323e */ /* 0x000fe400000000ff */
[----:B------:R-:W-:-:S02]  /*3990*/  @P3 F2FP.F16.F32.PACK_AB R188, RZ, R188 ;  /* 0x000000bcffbc323e */ /* 0x000fc400000000ff */
[----:B------:R-:W-:Y:S02]  /*39a0*/  @P3 FSEL R190, R190, RZ, P0 ;  /* 0x000000ffbebe3208 */ /* 0x000fe40000000000 */
[----:B------:R-:W-:Y:S02]  /*39b0*/  @P3 F2FP.F16.F32.PACK_AB R219, RZ, R219 ;  /* 0x000000dbffdb323e */ /* 0x000fe400000000ff */
        /* <DEDUP_REMOVED lines=9> */
[----:B------:R-:W-:-:S07]  /*3a50*/  @P3 PRMT R151, R151, 0x5410, R190 ;  /* 0x0000541097973816 */ /* 0x000fce00000000be */
.L_x_12451:
[----:B------:R-:W-:Y:S05]  /*3a60*/  BSYNC.RECONVERGENT B1 ;  /* 0x0000000000017941 */ /* 0x000fea0003800200 */
.L_x_12434:
        /* <DEDUP_REMOVED lines=105> */
.L_x_12455:
        /* <DEDUP_REMOVED lines=53> */
[----:B------:R-:W-:Y:S02]  /*4450*/  @P3 F2FP.F16.F32.PACK_AB R191, RZ, R191 ;  /* 0x000000bfffbf323e */ /* 0x000fe400000000ff */
[----:B------:R-:W-:Y:S01]  /*4460*/  @P3 FSEL R186, R186, RZ, P4 ;  /* 0x000000ffbaba3208 */ /* 0x000fe20002000000 */
[----:B------:R-:W-:Y:S01]  /*4470*/  @P3 FMUL.FTZ R184, R185, R184 ;  /* 0x000000b8b9b83220 */ /* 0x000fe20000410000 */
[----:B------:R-:W-:Y:S02]  /*4480*/  @P3 LOP3.LUT P4, RZ, R215, 0xff0000, RZ, 0xc0, !PT ;  /* 0x00ff0000d7ff3812 */ /* 0x000fe4000788c0ff */
[----:B------:R-:W-:Y:S01]  /*4490*/  @P3 F2FP.F16.F32.PACK_AB R188, RZ, R188 ;  /* 0x000000bcffbc323e */ /* 0x000fe200000000ff */
[----:B----4-:R-:W-:Y:S01]  /*44a0*/  @P3 FMUL.FTZ R183, R222, R183 ;  /* 0x000000b7deb73220 */ /* 0x010fe20000410000 */
[----:B------:R-:W-:-:S02]  /*44b0*/  @P3 FSEL R184, R184, RZ, P5 ;  /* 0x000000ffb8b83208 */ /* 0x000fc40002800000 */
[----:B------:R-:W-:Y:S01]  /*44c0*/  @P3 F2FP.F16.F32.PACK_AB R190, RZ, R190 ;  /* 0x000000beffbe323e */ /* 0x000fe200000000ff */
[----:B------:R-:W-:Y:S01]  /*44d0*/  @P3 FMUL.FTZ R182, R183, R182 ;  /* 0x000000b6b7b63220 */ /* 0x000fe20000410000 */
[----:B------:R-:W-:Y:S02]  /*44e0*/  @P3 F2FP.F16.F32.PACK_AB R184, RZ, R184 ;  /* 0x000000b8ffb8323e */ /* 0x000fe400000000ff */
[----:B------:R-:W-:Y:S01]  /*44f0*/  @P3 PRMT R148, R191, 0x7610, R148 ;  /* 0x00007610bf943816 */ /* 0x000fe20000000094 */
[----:B-1----:R-:W-:Y:S01]  /*4500*/  @P3 FMUL.FTZ R193, R224, R193 ;  /* 0x000000c1e0c13220 */ /* 0x002fe20000410000 */
        /* <DEDUP_REMOVED lines=25> */
.L_x_12454:
        /* <DEDUP_REMOVED lines=30> */
[----:B------:R-:W-:-:S03]  /*4880*/  @P3 F2FP.F16.F32.PACK_AB R155, RZ, R155 ;  /* 0x0000009bff9b323e */ /* 0x000fc600000000ff */
[----:B------:R-:W-:Y:S01]  /*4890*/  @P3 FSEL R158, R158, RZ, P6 ;  /* 0x000000ff9e9e3208 */ /* 0x000fe20003000000 */
[----:B------:R-:W0:Y:S01]  /*48a0*/  @P3 LDC.64 R182, c[0x0][0x408] ;  /* 0x00010200ffb63b82 */ /* 0x000e220000000a00 */
[----:B------:R-:W-:Y:S01]  /*48b0*/  FSEL R154, R159, RZ, P4 ;  /* 0x000000ff9f9a7208 */ /* 0x000fe20002000000 */
[----:B------:R-:W-:Y:S01]  /*48c0*/  FADD.FTZ R159, R23, -R190 ;  /* 0x800000be179f7221 */ /* 0x000fe20000010000 */
[----:B------:R-:W-:Y:S02]  /*48d0*/  @P3 F2FP.F16.F32.PACK_AB R158, RZ, R158 ;  /* 0x0000009eff9e323e */ /* 0x000fe400000000ff */
        /* <DEDUP_REMOVED lines=56> */
.L_x_12457:
        /* <DEDUP_REMOVED lines=13> */
.L_x_12459:
[----:B------:R-:W-:Y:S05]  /*4d30*/  BSYNC.RECONVERGENT B2 ;  /* 0x0000000000027941 */ /* 0x000fea0003800200 */
.L_x_12458:
        /* <DEDUP_REMOVED lines=13> */
.L_x_12461:
[----:B------:R-:W-:Y:S05]  /*4e10*/  BSYNC.RECONVERGENT B2 ;  /* 0x0000000000027941 */ /* 0x000fea0003800200 */
.L_x_12460:
        /* <DEDUP_REMOVED lines=13> */
.L_x_12463:
[----:B------:R-:W-:Y:S05]  /*4ef0*/  BSYNC.RECONVERGENT B2 ;  /* 0x0000000000027941 */ /* 0x000fea0003800200 */
.L_x_12462:
        /* <DEDUP_REMOVED lines=13> */
.L_x_12465:
[----:B------:R-:W-:Y:S05]  /*4fd0*/  BSYNC.RECONVERGENT B2 ;  /* 0x0000000000027941 */ /* 0x000fea0003800200 */
.L_x_12464:
        /* <DEDUP_REMOVED lines=13> */
.L_x_12467:
[----:B------:R-:W-:Y:S05]  /*50b0*/  BSYNC.RECONVERGENT B2 ;  /* 0x0000000000027941 */ /* 0x000fea0003800200 */
.L_x_12466:
        /* <DEDUP_REMOVED lines=13> */
.L_x_12469:
[----:B------:R-:W-:Y:S05]  /*5190*/  BSYNC.RECONVERGENT B2 ;  /* 0x0000000000027941 */ /* 0x000fea0003800200 */
.L_x_12468:
        /* <DEDUP_REMOVED lines=13> */
.L_x_12471:
[----:B------:R-:W-:Y:S05]  /*5270*/  BSYNC.RECONVERGENT B2 ;  /* 0x0000000000027941 */ /* 0x000fea0003800200 */
.L_x_12470:
        /* <DEDUP_REMOVED lines=13> */
.L_x_12456:
[----:B------:R-:W-:Y:S05]  /*5350*/  BSYNC.RECONVERGENT B1 ;  /* 0x0000000000017941 */ /* 0x000fea0003800200 */
.L_x_12453:
        /* <DEDUP_REMOVED lines=103> */
.L_x_12474:
        /* <DEDUP_REMOVED lines=90> */
.L_x_12473:
        /* <DEDUP_REMOVED lines=92> */
.L_x_12476:
        /* <DEDUP_REMOVED lines=13> */
.L_x_12478:
[----:B------:R-:W-:Y:S05]  /*6600*/  BSYNC.RECONVERGENT B2 ;  /* 0x0000000000027941 */ /* 0x000fea0003800200 */
.L_x_12477:
        /* <DEDUP_REMOVED lines=13> */
.L_x_12480:
[----:B------:R-:W-:Y:S05]  /*66e0*/  BSYNC.RECONVERGENT B2 ;  /* 0x0000000000027941 */ /* 0x000fea0003800200 */
.L_x_12479:
        /* <DEDUP_REMOVED lines=13> */
.L_x_12482:
[----:B------:R-:W-:Y:S05]  /*67c0*/  BSYNC.RECONVERGENT B2 ;  /* 0x0000000000027941 */ /* 0x000fea0003800200 */
.L_x_12481:
        /* <DEDUP_REMOVED lines=13> */
.L_x_12484:
[----:B------:R-:W-:Y:S05]  /*68a0*/  BSYNC.RECONVERGENT B2 ;  /* 0x0000000000027941 */ /* 0x000fea0003800200 */
.L_x_12483:
        /* <DEDUP_REMOVED lines=13> */
.L_x_12486:
[----:B------:R-:W-:Y:S05]  /*6980*/  BSYNC.RECONVERGENT B2 ;  /* 0x0000000000027941 */ /* 0x000fea0003800200 */
.L_x_12485:
        /* <DEDUP_REMOVED lines=13> */
.L_x_12488:
[----:B------:R-:W-:Y:S05]  /*6a60*/  BSYNC.RECONVERGENT B2 ;  /* 0x0000000000027941 */ /* 0x000fea0003800200 */
.L_x_12487:
        /* <DEDUP_REMOVED lines=13> */
.L_x_12490:
[----:B------:R-:W-:Y:S05]  /*6b40*/  BSYNC.RECONVERGENT B2 ;  /* 0x0000000000027941 */ /* 0x000fea0003800200 */
.L_x_12489:
        /* <DEDUP_REMOVED lines=13> */
.L_x_12475:
[----:B------:R-:W-:Y:S05]  /*6c20*/  BSYNC.RECONVERGENT B1 ;  /* 0x0000000000017941 */ /* 0x000fea0003800200 */
.L_x_12472:
        /* <DEDUP_REMOVED lines=70> */
[----:B------:R-:W-:Y:S02]  /*7090*/  @P3 F2FP.F16.F32.PACK_AB R191, RZ, R191 ;  /* 0x000000bfffbf323e */ /* 0x000fe400000000ff */
[----:B------:R-:W-:Y:S01]  /*70a0*/  @P3 FSEL R188, R188, RZ, P1 ;  /* 0x000000ffbcbc3208 */ /* 0x000fe20000800000 */
[----:B---3--:R-:W-:Y:S01]  /*70b0*/  @P3 FMUL.FTZ R185, R157, R185 ;  /* 0x000000b99db93220 */ /* 0x008fe20000410000 */
[----:B------:R-:W-:Y:S02]  /*70c0*/  @P3 LOP3.LUT P1, RZ, R211, 0xff00, RZ, 0xc0, !PT ;  /* 0x0000ff00d3ff3812 */ /* 0x000fe4000782c0ff */
[----:B------:R-:W-:Y:S01]  /*70d0*/  @P3 FSEL R182, R182, RZ, P2 ;  /* 0x000000ffb6b63208 */ /* 0x000fe20001000000 */
[----:B------:R-:W-:Y:S01]  /*70e0*/  @P3 FMUL.FTZ R184, R185, R184 ;  /* 0x000000b8b9b83220 */ /* 0x000fe20000410000 */
[----:B------:R-:W-:-:S02]  /*70f0*/  @P3 F2FP.F16.F32.PACK_AB R193, RZ, R193 ;  /* 0x000000c1ffc1323e */ /* 0x000fc400000000ff */
[----:B------:R-:W-:Y:S01]  /*7100*/  @P3 F2FP.F16.F32.PACK_AB R182, RZ, R182 ;  /* 0x000000b6ffb6323e */ /* 0x000fe200000000ff */
[----:B----4-:R-:W-:Y:S01]  /*7110*/  @P3 FMUL.FTZ R187, R158, R187 ;  /* 0x000000bb9ebb3220 */ /* 0x010fe20000410000 */
        /* <DEDUP_REMOVED lines=24> */
.L_x_12493:
        /* <DEDUP_REMOVED lines=90> */
.L_x_12492:
        /* <DEDUP_REMOVED lines=40> */
[----:B------:R-:W-:Y:S01]  /*7ac0*/  @P3 F2FP.F16.F32.PACK_AB R155, RZ, R155 ;  /* 0x0000009bff9b323e */ /* 0x000fe200000000ff */
        /* <DEDUP_REMOVED lines=9> */
[----:B------:R-:W-:-:S02]  /*7b60*/  @P3 F2FP.F16.F32.PACK_AB R158, RZ, R158 ;  /* 0x0000009eff9e323e */ /* 0x000fc400000000ff */
[----:B------:R-:W-:Y:S01]  /*7b70*/  FSEL R155, R157, RZ, P1 ;  /* 0x000000ff9d9b7208 */ /* 0x000fe20000800000 */
[----:B------:R-:W-:Y:S01]  /*7b80*/  FMUL.FTZ R206, R206, R205 ;  /* 0x000000cdcece7220 */ /* 0x000fe20000410000 */
        /* <DEDUP_REMOVED lines=20> */
[----:B------:R-:W-:Y:S02]  /*7cd0*/  @P3 F2FP.F16.F32.PACK_AB R184, RZ, R184 ;  /* 0x000000b8ffb8323e */ /* 0x000fe400000000ff */
[----:B------:R-:W-:Y:S02]  /*7ce0*/  @P3 PRMT R149, R159, 0x7610, R149 ;  /* 0x000076109f953816 */ /* 0x000fe40000000095 */
        /* <DEDUP_REMOVED lines=17> */
.L_x_12495:
        /* <DEDUP_REMOVED lines=24> */
.L_x_12497:
[----:B------:R-:W-:Y:S05]  /*7f80*/  BSYNC.RECONVERGENT B2 ;  /* 0x0000000000027941 */ /* 0x000fea0003800200 */
.L_x_12496:
        /* <DEDUP_REMOVED lines=13> */
.L_x_12499:
[----:B------:R-:W-:Y:S05]  /*8060*/  BSYNC.RECONVERGENT B2 ;  /* 0x0000000000027941 */ /* 0x000fea0003800200 */
.L_x_12498:
        /* <DEDUP_REMOVED lines=13> */
.L_x_12501:
[----:B------:R-:W-:Y:S05]  /*8140*/  BSYNC.RECONVERGENT B2 ;  /* 0x0000000000027941 */ /* 0x000fea0003800200 */
.L_x_12500:
        /* <DEDUP_REMOVED lines=13> */
.L_x_12503:
[----:B------:R-:W-:Y:S05]  /*8220*/  BSYNC.RECONVERGENT B2 ;  /* 0x0000000000027941 */ /* 0x000fea0003800200 */
.L_x_12502:
        /* <DEDUP_REMOVED lines=13> */
.L_x_12505:
[----:B------:R-:W-:Y:S05]  /*8300*/  BSYNC.RECONVERGENT B2 ;  /* 0x0000000000027941 */ /* 0x000fea0003800200 */
.L_x_12504:
        /* <DEDUP_REMOVED lines=13> */
.L_x_12507:
[----:B------:R-:W-:Y:S05]  /*83e0*/  BSYNC.RECONVERGENT B2 ;  /* 0x0000000000027941 */ /* 0x000fea0003800200 */
.L_x_12506:
        /* <DEDUP_REMOVED lines=13> */
.L_x_12509:
[----:B------:R-:W-:Y:S05]  /*84c0*/  BSYNC.RECONVERGENT B2 ;  /* 0x0000000000027941 */ /* 0x000fea0003800200 */
.L_x_12508:
[----:B------:R-:W-:-:S04]  /*84d0*/  @P3 F2FP.F16.F32.PACK_AB R182, RZ, R182 ;  /* 0x000000b6ffb6323e */ /* 0x000fc800000000ff */
[----:B------:R-:W-:-:S07]  /*84e0*/  @P3 PRMT R151, R151, 0x5410, R182 ;  /* 0x0000541097973816 */ /* 0x000fce00000000b6 */
.L_x_12494:
[----:B------:R-:W-:Y:S05]  /*84f0*/  BSYNC.RECONVERGENT B1 ;  /* 0x0000000000017941 */ /* 0x000fea0003800200 */
.L_x_12491:
        /* <DEDUP_REMOVED lines=13> */
.L_x_12428:
[----:B------:R-:W-:Y:S05]  /*85d0*/  BSYNC B0 ;  /* 0x0000000000007941 */ /* 0x000fea0003800000 */
.L_x_12427:
        /* <DEDUP_REMOVED lines=186> */
.L_x_12433:
        /* <DEDUP_REMOVED lines=8> */
.L_x_12512:
[----:B------:R-:W-:Y:S05]  /*9200*/  BSYNC B1 ;  /* 0x0000000000017941 */ /* 0x000fea0003800000 */
.L_x_12511:
        /* <DEDUP_REMOVED lines=8> */
.L_x_12513:
[----:B------:R-:W-:Y:S01]  /*9290*/  FADD.FTZ R183, R183, R194 ;  /* 0x000000c2b7b77221 */ /* 0x000fe20000010000 */
[----:B------:R-:W-:-:S04]  /*92a0*/  HFMA2 R217, -RZ, RZ, 0, 1.1920928955078125e-07 ;  /* 0x00000002ffd97431 */ /* 0x000fc800000001ff */
[----:B------:R-:W-:Y:S02]  /*92b0*/  MOV R218, R183 ;  /* 0x000000b700da7202 */ /* 0x000fe40000000f00 */
[----:B------:R-:W-:-:S07]  /*92c0*/  MOV R182, R208 ;  /* 0x000000d000b67202 */ /* 0x000fce0000000f00 */
[----:B------:R-:W-:Y:S05]  /*92d0*/  WARPSYNC.COLLECTIVE R205, `(.L_x_12514) ;  /* 0x00000000cd087348 */ /* 0x000fea0003c00000 */
[----:B------:R0:W1:Y:S02]  /*92e0*/  SHFL.BFLY P0, R208, R218, R217, R220 ;  /* 0x0c0000d9dad07389 */ /* 0x00006400000000dc */
[----:B01----:R-:W-:Y:S05]  /*92f0*/  ENDCOLLECTIVE ;  /* 0x000000000000791b */ /* 0x003fea0003800000 */
.L_x_12514:
[----:B------:R-:W-:-:S05]  /*9300*/  FADD.FTZ R182, R182, R203 ;  /* 0x000000cbb6b67221 */ /* 0x000fca0000010000 */
[----:B------:R-:W-:Y:S02]  /*9310*/  MOV R218, R182 ;  /* 0x000000b600da7202 */ /* 0x000fe40000000f00 */
[----:B------:R-:W-:-:S07]  /*9320*/  MOV R184, R208 ;  /* 0x000000d000b87202 */ /* 0x000fce0000000f00 */
[----:B------:R-:W-:Y:S05]  /*9330*/  WARPSYNC.COLLECTIVE R205, `(.L_x_12515) ;  /* 0x00000000cd087348 */ /* 0x000fea0003c00000 */
[----:B------:R0:W1:Y:S02]  /*9340*/  SHFL.BFLY P0, R208, R218, R217, R220 ;  /* 0x0c0000d9dad07389 */ /* 0x00006400000000dc */
[----:B01----:R-:W-:Y:S05]  /*9350*/  ENDCOLLECTIVE ;  /* 0x000000000000791b */ /* 0x003fea0003800000 */
.L_x_12515:
[----:B------:R-:W-:Y:S01]  /*9360*/  FADD.FTZ R184, R183, R184 ;  /* 0x000000b8b7b87221 */ /* 0x000fe20000010000 */
[----:B------:R-:W-:-:S04]  /*9370*/  HFMA2 R217, -RZ, RZ, 0, 2.384185791015625e-07 ;  /* 0x00000004ffd97431 */ /* 0x000fc800000001ff */
[----:B------:R-:W-:Y:S02]  /*9380*/  MOV R218, R184 ;  /* 0x000000b800da7202 */ /* 0x000fe40000000f00 */
[----:B------:R-:W-:-:S07]  /*9390*/  MOV R185, R208 ;  /* 0x000000d000b97202 */ /* 0x000fce0000000f00 */
[----:B------:R-:W-:Y:S05]  /*93a0*/  WARPSYNC.COLLECTIVE R205, `(.L_x_12516) ;  /* 0x00000000cd087348 */ /* 0x000fea0003c00000 */
[----:B------:R0:W1:Y:S02]  /*93b0*/  SHFL.BFLY P0, R208, R218, R217, R220 ;  /* 0x0c0000d9dad07389 */ /* 0x00006400000000dc */
[----:B01----:R-:W-:Y:S05]  /*93c0*/  ENDCOLLECTIVE ;  /* 0x000000000000791b */ /* 0x003fea0003800000 */
.L_x_12516:
[----:B------:R-:W-:-:S05]  /*93d0*/  FADD.FTZ R185, R182, R185 ;  /* 0x000000b9b6b97221 */ /* 0x000fca0000010000 */
[----:B------:R-:W-:Y:S02]  /*93e0*/  MOV R218, R185 ;  /* 0x000000b900da7202 */ /* 0x000fe40000000f00 */
[----:B------:R-:W-:-:S07]  /*93f0*/  MOV R187, R208 ;  /* 0x000000d000bb7202 */ /* 0x000fce0000000f00 */
[----:B------:R-:W-:Y:S05]  /*9400*/  WARPSYNC.COLLECTIVE R205, `(.L_x_12517) ;  /* 0x00000000cd087348 */ /* 0x000fea0003c00000 */
[----:B------:R0:W1:Y:S02]  /*9410*/  SHFL.BFLY P0, R208, R218, R217, R220 ;  /* 0x0c0000d9dad07389 */ /* 0x00006400000000dc */
[----:B01----:R-:W-:Y:S05]  /*9420*/  ENDCOLLECTIVE ;  /* 0x000000000000791b */ /* 0x003fea0003800000 */
.L_x_12517:
[----:B------:R-:W-:Y:S01]  /*9430*/  FADD.FTZ R187, R184, R187 ;  /* 0x000000bbb8bb7221 */ /* 0x000fe20000010000 */
[----:B------:R-:W-:-:S04]  /*9440*/  HFMA2 R217, -RZ, RZ, 0, 4.76837158203125e-07 ;  /* 0x00000008ffd97431 */ /* 0x000fc800000001ff */
[----:B------:R-:W-:Y:S02]  /*9450*/  MOV R218, R187 ;  /* 0x000000bb00da7202 */ /* 0x000fe40000000f00 */
[----:B------:R-:W-:-:S07]  /*9460*/  MOV R186, R208 ;  /* 0x000000d000ba7202 */ /* 0x000fce0000000f00 */
[----:B------:R-:W-:Y:S05]  /*9470*/  WARPSYNC.COLLECTIVE R205, `(.L_x_12518) ;  /* 0x00000000cd087348 */ /* 0x000fea0003c00000 */
[----:B------:R0:W1:Y:S02]  /*9480*/  SHFL.BFLY P0, R208, R218, R217, R220 ;  /* 0x0c0000d9dad07389 */ /* 0x00006400000000dc */
[----:B01----:R-:W-:Y:S05]  /*9490*/  ENDCOLLECTIVE ;  /* 0x000000000000791b */ /* 0x003fea0003800000 */
.L_x_12518:
[----:B------:R-:W-:-:S05]  /*94a0*/  FADD.FTZ R186, R185, R186 ;  /* 0x000000bab9ba7221 */ /* 0x000fca0000010000 */
[----:B------:R-:W-:Y:S02]  /*94b0*/  MOV R218, R186 ;  /* 0x000000ba00da7202 */ /* 0x000fe40000000f00 */
[----:B------:R-:W-:-:S07]  /*94c0*/  MOV R188, R208 ;  /* 0x000000d000bc7202 */ /* 0x000fce0000000f00 */
[----:B------:R-:W-:Y:S05]  /*94d0*/  WARPSYNC.COLLECTIVE R205, `(.L_x_12519) ;  /* 0x00000000cd087348 */ /* 0x000fea0003c00000 */
[----:B------:R0:W1:Y:S02]  /*94e0*/  SHFL.BFLY P0, R208, R218, R217, R220 ;  /* 0x0c0000d9dad07389 */ /* 0x00006400000000dc */
[----:B01----:R-:W-:Y:S05]  /*94f0*/  ENDCOLLECTIVE ;  /* 0x000000000000791b */ /* 0x003fea0003800000 */
.L_x_12519:
[----:B------:R-:W-:Y:S01]  /*9500*/  FADD.FTZ R188, R187, R188 ;  /* 0x000000bcbbbc7221 */ /* 0x000fe20000010000 */
[----:B------:R-:W-:-:S04]  /*9510*/  HFMA2 R217, -RZ, RZ, 0, 9.5367431640625e-07 ;  /* 0x00000010ffd97431 */ /* 0x000fc800000001ff */
[----:B------:R-:W-:Y:S02]  /*9520*/  MOV R218, R188 ;  /* 0x000000bc00da7202 */ /* 0x000fe40000000f00 */
[----:B------:R-:W-:-:S07]  /*9530*/  MOV R189, R208 ;  /* 0x000000d000bd7202 */ /* 0x000fce0000000f00 */
[----:B------:R-:W-:Y:S05]  /*9540*/  WARPSYNC.COLLECTIVE R205, `(.L_x_12520) ;  /* 0x00000000cd087348 */ /* 0x000fea0003c00000 */
[----:B------:R0:W1:Y:S02]  /*9550*/  SHFL.BFLY P0, R208, R218, R217, R220 ;  /* 0x0c0000d9dad07389 */ /* 0x00006400000000dc */
[----:B01----:R-:W-:Y:S05]  /*9560*/  ENDCOLLECTIVE ;  /* 0x000000000000791b */ /* 0x003fea0003800000 */
.L_x_12520:
[----:B------:R-:W-:-:S05]  /*9570*/  FADD.FTZ R189, R186, R189 ;  /* 0x000000bdbabd7221 */ /* 0x000fca0000010000 */
[----:B------:R-:W-:Y:S02]  /*9580*/  MOV R218, R189 ;  /* 0x000000bd00da7202 */ /* 0x000fe40000000f00 */
[----:B------:R-:W-:-:S07]  /*9590*/  MOV R183, R208 ;  /* 0x000000d000b77202 */ /* 0x000fce0000000f00 */
[----:B------:R-:W-:Y:S05]  /*95a0*/  WARPSYNC.COLLECTIVE R205, `(.L_x_12521) ;  /* 0x00000000cd087348 */ /* 0x000fea0003c00000 */
[----:B------:R0:W1:Y:S02]  /*95b0*/  SHFL.BFLY P0, R208, R218, R217, R220 ;  /* 0x0c0000d9dad07389 */ /* 0x00006400000000dc */
[----:B01----:R-:W-:Y:S05]  /*95c0*/  ENDCOLLECTIVE ;  /* 0x000000000000791b */ /* 0x003fea0003800000 */
.L_x_12521:
[----:B------:R-:W-:Y:S01]  /*95d0*/  MOV R182, R208 ;  /* 0x000000d000b67202 */ /* 0x000fe20000000f00 */
[----:B------:R-:W-:Y:S06]  /*95e0*/  BRA `(.L_x_12522) ;  /* 0xffffff8800ac7947 */ /* 0x000fec000383ffff */
.L_x_12523:
        /* <DEDUP_REMOVED lines=9> */
.L_x_20079:


//--------------------- .text._ZN10layer_norm13ln_bwd_kernelINS_13Kernel_traitsI6__halfS2_fS2_fjLj1024ELj1ELj4ELj1ELj16ENS_18Kernel_traits_baseILj1024ES2_S2_fS2_fjLj128EEEEELb1ELb1ELb0ELb0EEEvNS_9BwdParamsE --------------------------
	.section	.text._ZN10layer_norm13ln_bwd_kernelINS_13Kernel_traitsI6__halfS2_fS2_fjLj1024ELj1ELj4ELj1ELj16ENS_18Kernel_traits_baseILj1024ES2_S2_fS2_fjLj128EEEEELb1ELb1ELb0ELb0EEEvNS_9BwdParamsE,"ax",@progbits
	.align	128
        .global         _ZN10layer_norm13ln_bwd_kernelINS_13Kernel_traitsI6__halfS2_fS2_fjLj1024ELj1ELj4ELj1ELj16ENS_18Kernel_traits_baseILj1024ES2_S2_fS2_fjLj128EEEEELb1ELb1ELb0ELb0EEEvNS_9BwdParamsE
        .type           _ZN10layer_norm13ln_bwd_kernelINS_13Kernel_traitsI6__halfS2_fS2_fjLj1024ELj1ELj4ELj1ELj16ENS_18Kernel_traits_baseILj1024ES2_S2_fS2_fjLj128EEEEELb1ELb1ELb0ELb0EEEvNS_9BwdParamsE,@function
        .size           _ZN10layer_norm13ln_bwd_kernelINS_13Kernel_traitsI6__halfS2_fS2_fjLj1024ELj1ELj4ELj1ELj16ENS_18Kernel_traits_baseILj1024ES2_S2_fS2_fjLj128EEEEELb1ELb1ELb0ELb0EEEvNS_9BwdParamsE,(.L_x_20080 - _ZN10layer_norm13ln_bwd_kernelINS_13Kernel_traitsI6__halfS2_fS2_fjLj1024ELj1ELj4ELj1ELj16ENS_18Kernel_traits_baseILj1024ES2_S2_fS2_fjLj128EEEEELb1ELb1ELb0ELb0EEEvNS_9BwdParamsE)
        .other          _ZN10layer_norm13ln_bwd_kernelINS_13Kernel_traitsI6__halfS2_fS2_fjLj1024ELj1ELj4ELj1ELj16ENS_18Kernel_traits_baseILj1024ES2_S2_fS2_fjLj128EEEEELb1ELb1ELb0ELb0EEEvNS_9BwdParamsE,@"STO_CUDA_ENTRY STV_DEFAULT"
_ZN10layer_norm13ln_bwd_kernelINS_13Kernel_traitsI6__halfS2_fS2_fjLj1024ELj1ELj4ELj1ELj16ENS_18Kernel_traits_baseILj1024ES2_S2_fS2_fjLj128EEEEELb1ELb1ELb0ELb0EEEvNS_9BwdParamsE:
.text._ZN10layer_norm13ln_bwd_kernelINS_13Kernel_traitsI6__halfS2_fS2_fjLj1024ELj1ELj4ELj1ELj16ENS_18Kernel_traits_baseILj1024ES2_S2_fS2_fjLj128EEEEELb1ELb1ELb0ELb0EEEvNS_9BwdParamsE:
        /* <DEDUP_REMOVED lines=25> */
[----:B------:R-:W2:Y:S08]  /*0190*/  @P0 LDC.64 R4, c[0x0][0x3e8] ;  /* 0x0000fa00ff040b82 */ /* 0x000eb00000000a00 */
[----:B----4-:R-:W4:Y:S08]  /*01a0*/  @P1 LDC.64 R6, c[0x0][0x3d0] ;  /* 0x0000f400ff061b82 */ /* 0x010f300000000a00 */
[----:B------:R-:W1:Y:S01]  /*01b0*/  @P1 LDC.64 R8, c[0x0][0x3e8] ;  /* 0x0000fa00ff081b82 */ /* 0x000e620000000a00 */
[----:B---3--:R-:W-:-:S07]  /*01c0*/  @P0 IMAD.WIDE.U32 R2, R23, 0x10, R2 ;  /* 0x0000001017020825 */ /* 0x008fce00078e0002 */
[----:B------:R-:W3:Y:S01]  /*01d0*/  S2UR UR4, SR_CTAID.X ;  /* 0x00000000000479c3 */ /* 0x000ee20000002500 */
[C---:B--2---:R-:W-:Y:S01]  /*01e0*/  @P0 IMAD.WIDE.U32 R4, R23.reuse, 0x10, R4 ;  /* 0x0000001017040825 */ /* 0x044fe200078e0004 */
[----:B------:R-:W-:Y:S01]  /*01f0*/  @P0 LOP3.LUT R23, R23, 0x20, RZ, 0xfc, !PT ;  /* 0x0000002017170812 */ /* 0x000fe200078efcff */
[----:B0-----:R0:W5:Y:S01]  /*0200*/  @P0 LDG.E.128 R32, desc[UR6][R2.64] ;  /* 0x0000000602200981 */ /* 0x001162000c1e1d00 */
[----:B------:R-:W-:-:S03]  /*0210*/  SHF.R.U32.HI R0, RZ, 0x5, R22 ;  /* 0x00000005ff007819 */ /* 0x000fc60000011616 */
[----:B------:R2:W-:Y:S01]  /*0220*/  STL [R1+0x10], RZ ;  /* 0x000010ff01007387 */ /* 0x0005e20000100800 */
[----:B------:R-:W0:Y:S01]  /*0230*/  @P2 LDC.64 R14, c[0x0][0x3d0] ;  /* 0x0000f400ff0e2b82 */ /* 0x000e220000000a00 */
[C---:B----4-:R-:W-:Y:S02]  /*0240*/  @P1 IMAD.WIDE.U32 R10, R23.reuse, 0x10, R6 ;  /* 0x00000010170a1825 */ /* 0x050fe400078e0006 */
[----:B------:R2:W5:Y:S04]  /*0250*/  @P0 LDG.E.128 R36, desc[UR6][R4.64] ;  /* 0x0000000604240981 */ /* 0x000568000c1e1d00 */
[----:B------:R2:W5:Y:S01]  /*0260*/  @P1 LDG.E.128 R40, desc[UR6][R10.64] ;  /* 0x000000060a281981 */ /* 0x000562000c1e1d00 */
[----:B------:R-:W4:Y:S01]  /*0270*/  @P2 LDC.64 R16, c[0x0][0x3e8] ;  /* 0x0000fa00ff102b82 */ /* 0x000f220000000a00 */
[C---:B-1----:R-:W-:Y:S01]  /*0280*/  @P1 IMAD.WIDE.U32 R12, R23.reuse, 0x10, R8 ;  /* 0x00000010170c1825 */ /* 0x042fe200078e0008 */
[----:B------:R-:W-:-:S04]  /*0290*/  @P1 IADD3 R23, PT, PT, R23, 0x20, RZ ;  /* 0x0000002017171810 */ /* 0x000fc80007ffe0ff */
[----:B------:R2:W5:Y:S02]  /*02a0*/  @P1 LDG.E.128 R44, desc[UR6][R12.64] ;  /* 0x000000060c2c1981 */ /* 0x000564000c1e1d00 */
[----:B------:R-:W1:Y:S08]  /*02b0*/  @P3 LDC.64 R18, c[0x0][0x3d0] ;  /* 0x0000f400ff123b82 */ /* 0x000e700000000a00 */
[----:B------:R-:W3:Y:S01]  /*02c0*/  @P3 LDC.64 R20, c[0x0][0x3e8] ;  /* 0x0000fa00ff143b82 */ /* 0x000ee20000000a00 */
[----:B0-----:R-:W-:-:S05]  /*02d0*/  @P2 IMAD.WIDE.U32 R14, R23, 0x10, R14 ;  /* 0x00000010170e2825 */ /* 0x001fca00078e000e */
[----:B------:R2:W5:Y:S01]  /*02e0*/  @P2 LDG.E.128 R48, desc[UR6][R14.64] ;  /* 0x000000060e302981 */ /* 0x000562000c1e1d00 */
[C---:B----4-:R-:W-:Y:S01]  /*02f0*/  @P2 IMAD.WIDE.U32 R16, R23.reuse, 0x10, R16 ;  /* 0x0000001017102825 */ /* 0x050fe200078e0010 */
[----:B------:R-:W-:-:S04]  /*0300*/  @P2 IADD3 R23, PT, PT, R23, 0x20, RZ ;  /* 0x0000002017172810 */ /* 0x000fc80007ffe0ff */
[----:B------:R2:W5:Y:S01]  /*0310*/  @P2 LDG.E.128 R52, desc[UR6][R16.64] ;  /* 0x0000000610342981 */ /* 0x000562000c1e1d00 */
[----:B-1----:R-:W-:-:S05]  /*0320*/  @P3 IMAD.WIDE.U32 R6, R23, 0x10, R18 ;  /* 0x0000001017063825 */ /* 0x002fca00078e0012 */
[----:B------:R2:W5:Y:S01]  /*0330*/  @P3 LDG.E.128 R56, desc[UR6][R6.64] ;  /* 0x0000000606383981 */ /* 0x000562000c1e1d00 */
[----:B---3--:R-:W-:-:S05]  /*0340*/  @P3 IMAD.WIDE.U32 R8, R23, 0x10, R20 ;  /* 0x0000001017083825 */ /* 0x008fca00078e0014 */
[----:B------:R2:W5:Y:S01]  /*0350*/  @P3 LDG.E.128 R60, desc[UR6][R8.64] ;  /* 0x00000006083c3981 */ /* 0x000562000c1e1d00 */
[----:B------:R-:W-:-:S03]  /*0360*/  USHF.L.U32 UR4, UR4, 0x2, URZ ;  /* 0x0000000204047899 */ /* 0x000fc600080006ff */
[----:B------:R2:W-:Y:S03]  /*0370*/  STL [R1+0x14], RZ ;  /* 0x000014ff01007387 */ /* 0x0005e60000100800 */
[----:B------:R-:W-:Y:S01]  /*0380*/  LOP3.LUT R2, R0, UR4, RZ, 0xfc, !PT ;  /* 0x0000000400027c12 */ /* 0x000fe2000f8efcff */
        /* <DEDUP_REMOVED lines=52> */
[----:B------:R0:W-:Y:S01]  /*06d0*/  STL [R1+0x10], RZ ;  /* 0x000010ff01007387 */ /* 0x0001e20000100800 */
[----:B------:R-:W1:Y:S01]  /*06e0*/  LDCU.64 UR4, c[0x0][0x3e0] ;  /* 0x00007c00ff0477ac */ /* 0x000e620008000a00 */
        /* <DEDUP_REMOVED lines=17> */
[----:B-1----:R-:W-:Y:S02]  /*0800*/  ISETP.NE.U32.AND P0, PT, RZ, UR4, PT ;  /* 0x00000004ff007c0c */ /* 0x002fe4000bf05070 */
[----:B------:R-:W-:Y:S02]  /*0810*/  CS2R R64, SRZ ;  /* 0x0000000000407805 */ /* 0x000fe4000001ff00 */
[----:B------:R-:W-:Y:S02]  /*0820*/  CS2R R66, SRZ ;  /* 0x0000000000427805 */ /* 0x000fe4000001ff00 */
        /* <DEDUP_REMOVED lines=31> */
.L_x_12566:
[----:B------:R-:W2:Y:S01]  /*0a20*/  LDL R191, [R1+0xc] ;  /* 0x00000c0001bf7983 */ /* 0x000ea20000100800 */
[----:B------:R-:W2:Y:S03]  /*0a30*/  @P0 LDC.64 R188, c[0x0][0x3e0] ;  /* 0x0000f800ffbc0b82 */ /* 0x000ea60000000a00 */
[----:B------:R-:W3:Y:S01]  /*0a40*/  LDL R192, [R1+0x20] ;  /* 0x0000200001c07983 */ /* 0x000ee20000100800 */
[----:B--2---:R-:W-:-:S05]  /*0a50*/  @P0 IMAD.WIDE R188, R191, 0x2, R188 ;  /* 0x00000002bfbc0825 */ /* 0x004fca00078e02bc */
[----:B------:R0:W2:Y:S02]  /*0a60*/  @P0 LDG.E.U16 R0, desc[UR6][R188.64] ;  /* 0x00000006bc000981 */ /* 0x0000a4000c1e1500 */
[----:B0-----:R-:W0:Y:S02]  /*0a70*/  LDC.64 R188, c[0x0][0x3c0] ;  /* 0x0000f000ffbc7b82 */ /* 0x001e240000000a00 */
[----:B0-----:R-:W-:-:S05]  /*0a80*/  IMAD.WIDE R188, R191, 0x4, R188 ;  /* 0x00000004bfbc7825 */ /* 0x001fca00078e02bc */
[----:B------:R0:W4:Y:S01]  /*0a90*/  LDG.E R217, desc[UR6][R188.64] ;  /* 0x00000006bcd97981 */ /* 0x000122000c1e1900 */
[----:B-1----:R-:W1:Y:S01]  /*0aa0*/  S2R R190, SR_TID.X ;  /* 0x0000000000be7919 */ /* 0x002e620000002100 */
[----:B0-----:R-:W0:Y:S01]  /*0ab0*/  LDC.64 R188, c[0x0][0x3c8] ;  /* 0x0000f200ffbc7b82 */ /* 0x001e220000000a00 */
[----:B------:R-:W-:Y:S01]  /*0ac0*/  MOV R193, UR15 ;  /* 0x0000000f00c17c02 */ /* 0x000fe20008000f00 */
[----:B------:R-:W-:-:S04]  /*0ad0*/  HFMA2 R3, -RZ, RZ, 1.875, 0 ;  /* 0x3f800000ff037431 */ /* 0x000fc800000001ff */
[----:B------:R0:W-:Y:S01]  /*0ae0*/  STL [R1+0x24], R193 ;  /* 0x000024c101007387 */ /* 0x0001e20000100800 */
[----:B---3--:R-:W-:Y:S01]  /*0af0*/  ISETP.GE.U32.AND P2, PT, R192, 0x20, PT ;  /* 0x00000020c000780c */ /* 0x008fe20003f46070 */
[----:B------:R-:W-:Y:S01]  /*0b00*/  BSSY.RECONVERGENT B1, `(.L_x_12526) ;  /* 0x0000073000017945 */ /* 0x000fe20003800200 */
[----:B------:R-:W-:Y:S01]  /*0b10*/  ISETP.NE.AND P1, PT, RZ, UR8, PT ;  /* 0x00000008ff007c0c */ /* 0x000fe2000bf25270 */
[----:B------:R-:W-:Y:S02]  /*0b20*/  HFMA2 R227, -RZ, RZ, 0, 0 ;  /* 0x00000000ffe37431 */ /* 0x000fe400000001ff */
[----:B0-----:R-:W-:-:S05]  /*0b30*/  IMAD.WIDE R188, R191, 0x4, R188 ;  /* 0x00000004bfbc7825 */ /* 0x001fca00078e02bc */
[----:B-----5:R1:W5:Y:S01]  /*0b40*/  LDG.E R5, desc[UR6][R188.64] ;  /* 0x00000006bc057981 */ /* 0x020362000c1e1900 */
[C---:B------:R-:W-:Y:S02]  /*0b50*/  ISETP.GE.U32.AND P3, PT, R192.reuse, 0x40, PT ;  /* 0x00000040c000780c */ /* 0x040fe40003f66070 */
[C---:B------:R-:W-:Y:S02]  /*0b60*/  ISETP.GE.U32.AND P4, PT, R192.reuse, 0x60, PT ;  /* 0x00000060c000780c */ /* 0x040fe40003f86070 */
[----:B------:R-:W-:Y:S02]  /*0b70*/  ISETP.GE.U32.AND P5, PT, R192, 0x80, PT ;  /* 0x00000080c000780c */ /* 0x000fe40003fa6070 */
[----:B------:R-:W-:Y:S02]  /*0b80*/  MOV R228, RZ ;  /* 0x000000ff00e47202 */ /* 0x000fe40000000f00 */
[----:B-1----:R-:W-:Y:S01]  /*0b90*/  LOP3.LUT R189, R190, 0x1f, RZ, 0xc0, !PT ;  /* 0x0000001fbebd7812 */ /* 0x002fe200078ec0ff */
[----:B--2---:R-:W-:-:S02]  /*0ba0*/  @P0 HADD2.F32 R3, -RZ, R0.H0_H0 ;  /* 0x20000000ff030230 */ /* 0x004fc40000004100 */
[----:B------:R-:W-:-:S05]  /*0bb0*/  IMAD R0, R191, R193, RZ ;  /* 0x000000c1bf007224 */ /* 0x000fca00078e02ff */
[----:B------:R-:W-:-:S04]  /*0bc0*/  SHF.R.S32.HI R191, RZ, 0x1f, R0 ;  /* 0x0000001fffbf7819 */ /* 0x000fc80000011400 */
[----:B------:R-:W-:-:S04]  /*0bd0*/  LEA.HI R0, R191, R0, RZ, 0x3 ;  /* 0x00000000bf007211 */ /* 0x000fc800078f18ff */
[----:B------:R-:W-:-:S04]  /*0be0*/  LEA.HI.SX32 R0, R0, R189, 0x1d ;  /* 0x000000bd00007211 */ /* 0x000fc800078feaff */
[----:B------:R-:W-:Y:S02]  /*0bf0*/  MOV R226, R0 ;  /* 0x0000000000e27202 */ /* 0x000fe40000000f00 */
[----:B----4-:R-:W-:Y:S01]  /*0c00*/  FSEL R217, R217, RZ, !P1 ;  /* 0x000000ffd9d97208 */ /* 0x010fe20004800000 */
[----:B------:R-:W-:Y:S06]  /*0c10*/  @!P2 BRA `(.L_x_12527) ;  /* 0x000000040084a947 */ /* 0x000fec0003800000 */
[----:B------:R-:W0:Y:S01]  /*0c20*/  LDC.64 R16, c[0x0][0x3a8] ;  /* 0x0000ea00ff107b82 */ /* 0x000e220000000a00 */
[----:B------:R-:W2:Y:S04]  /*0c30*/  LDL.LU R232, [R1+0x10] ;  /* 0x0000100001e87983 */ /* 0x000ea80000300800 */
[----:B------:R-:W3:Y:S03]  /*0c40*/  LDL.LU R207, [R1+0x14] ;  /* 0x0000140001cf7983 */ /* 0x000ee60000300800 */
[----:B------:R-:W1:Y:S01]  /*0c50*/  LDC.64 R20, c[0x0][0x428] ;  /* 0x00010a00ff147b82 */ /* 0x000e620000000a00 */
[----:B------:R-:W4:Y:S04]  /*0c60*/  LDL.LU R206, [R1+0x18] ;  /* 0x0000180001ce7983 */ /* 0x000f280000300800 */
[----:B------:R-:W3:Y:S01]  /*0c70*/  LDL.LU R204, [R1+0x1c] ;  /* 0x00001c0001cc7983 */ /* 0x000ee20000300800 */
[----:B0-----:R-:W-:-:S05]  /*0c80*/  IMAD.WIDE.U32 R16, R0, 0x20, R16 ;  /* 0x0000002000107825 */ /* 0x001fca00078e0010 */
[----:B------:R-:W2:Y:S01]  /*0c90*/  LDG.E.128 R196, desc[UR6][R16.64] ;  /* 0x0000000610c47981 */ /* 0x000ea2000c1e1d00 */
[----:B-1----:R-:W-:-:S03]  /*0ca0*/  IMAD.WIDE.U32 R20, R0, 0x10, R20 ;  /* 0x0000001000147825 */ /* 0x002fc600078e0014 */
[----:B------:R-:W4:Y:S04]  /*0cb0*/  LDG.E.128 R192, desc[UR6][R16.64+0x10] ;  /* 0x0000100610c07981 */ /* 0x000f28000c1e1d00 */
[----:B------:R0:W3:Y:S01]  /*0cc0*/  LDG.E.128 R188, desc[UR6][R20.64] ;  /* 0x0000000614bc7981 */ /* 0x0000e2000c1e1d00 */
[----:B------:R-:W-:-:S04]  /*0cd0*/  ISETP.NE.U32.AND P1, PT, RZ, UR10, PT ;  /* 0x0000000aff007c0c */ /* 0x000fc8000bf25070 */
[----:B------:R-:W-:Y:S01]  /*0ce0*/  ISETP.NE.AND.EX P1, PT, RZ, UR11, PT, P1 ;  /* 0x0000000bff007c0c */ /* 0x000fe2000bf25310 */
[----:B0-----:R-:W0:-:S12]  /*0cf0*/  LDC.64 R20, c[0x0][0x3b0] ;  /* 0x0000ec00ff147b82 */ /* 0x001e180000000a00 */
[----:B------:R-:W1:Y:S01]  /*0d00*/  @P1 LDC.64 R16, c[0x0][0x438] ;  /* 0x00010e00ff101b82 */ /* 0x000e620000000a00 */
[--C-:B------:R-:W-:Y:S02]  /*0d10*/  HADD2.F32 R245, -RZ, R33.reuse.H1_H1 ;  /* 0x30000021fff57230 */ /* 0x100fe40000004100 */
[--C-:B------:R-:W-:Y:S02]  /*0d20*/  HADD2.F32 R251, -RZ, R32.reuse.H1_H1 ;  /* 0x30000020fffb7230 */ /* 0x100fe40000004100 */
[----:B------:R-:W-:Y:S02]  /*0d30*/  HADD2.F32 R248, -RZ, R33.H0_H0 ;  /* 0x20000021fff87230 */ /* 0x000fe40000004100 */
[----:B------:R-:W-:Y:S02]  /*0d40*/  HADD2.F32 R244, -RZ, R32.H0_H0 ;  /* 0x20000020fff47230 */ /* 0x000fe40000004100 */
[----:B-1----:R-:W-:-:S05]  /*0d50*/  @P1 IMAD.WIDE.U32 R16, R0, 0x20, R16 ;  /* 0x0000002000101825 */ /* 0x002fca00078e0010 */
[----:B------:R-:W5:Y:S04]  /*0d60*/  @P1 LDG.E.128 R28, desc[UR6][R16.64] ;  /* 0x00000006101c1981 */ /* 0x000f68000c1e1d00 */
[----:B------:R0:W5:Y:S02]  /*0d70*/  @P1 LDG.E.128 R24, desc[UR6][R16.64+0x10] ;  /* 0x0000100610181981 */ /* 0x000164000c1e1d00 */
[----:B0-----:R-:W-:-:S05]  /*0d80*/  IMAD.WIDE.U32 R16, R0, 0x8, R20 ;  /* 0x0000000800107825 */ /* 0x001fca00078e0014 */
[----:B------:R0:W5:Y:S01]  /*0d90*/  LDG.E.64 R20, desc[UR6][R16.64] ;  /* 0x0000000610147981 */ /* 0x000162000c1e1b00 */
[--C-:B------:R-:W-:Y:S02]  /*0da0*/  HADD2.F32 R241, -RZ, R34.reuse.H0_H0 ;  /* 0x20000022fff17230 */ /* 0x100fe40000004100 */
[----:B------:R-:W-:Y:S01]  /*0db0*/  HADD2.F32 R233, -RZ, R34.H1_H1 ;  /* 0x30000022ffe97230 */ /* 0x000fe20000004100 */
[----:B------:R-:W-:Y:S01]  /*0dc0*/  IADD3 R226, PT, PT, R0, 0x20, RZ ;  /* 0x0000002000e27810 */ /* 0x000fe20007ffe0ff */
[C---:B--2---:R-:W-:Y:S01]  /*0dd0*/  FADD.FTZ R198, -R217.reuse, R198 ;  /* 0x000000c6d9c67221 */ /* 0x044fe20000010100 */
[----:B------:R-:W-:-:S03]  /*0de0*/  FADD.FTZ R196, -R217, R196 ;  /* 0x000000c4d9c47221 */ /* 0x000fc60000010100 */
[----:B-----5:R-:W-:Y:S01]  /*0df0*/  FMUL.FTZ R212, R5, R198 ;  /* 0x000000c605d47220 */ /* 0x020fe20000410000 */
[----:B------:R-:W-:Y:S01]  /*0e00*/  FADD.FTZ R198, -R217, R199 ;  /* 0x000000c7d9c67221 */ /* 0x000fe20000010100 */
[----:B------:R-:W-:Y:S01]  /*0e10*/  FMUL.FTZ R213, R5, R196 ;  /* 0x000000c405d57220 */ /* 0x000fe20000410000 */
[--C-:B---3--:R-:W-:Y:S02]  /*0e20*/  HADD2.F32 R205, -RZ, R188.reuse.H0_H0 ;  /* 0x200000bcffcd7230 */ /* 0x108fe40000004100 */
[----:B------:R-:W-:Y:S01]  /*0e30*/  FADD.FTZ R216, -R217, R197 ;  /* 0x000000c5d9d87221 */ /* 0x000fe20000010100 */
[--C-:B0-----:R-:W-:Y:S02]  /*0e40*/  HADD2.F32 R16, -RZ, R189.reuse.H1_H1 ;  /* 0x300000bdff107230 */ /* 0x101fe40000004100 */
[----:B------:R-:W-:Y:S01]  /*0e50*/  FMUL.FTZ R198, R5, R198 ;  /* 0x000000c605c67220 */ /* 0x000fe20000410000 */
[----:B------:R-:W-:Y:S02]  /*0e60*/  HADD2.F32 R188, -RZ, R188.H1_H1 ;  /* 0x300000bcffbc7230 */ /* 0x000fe40000004100 */
[----:B------:R-:W-:Y:S01]  /*0e70*/  FFMA.FTZ R232, R213, R205, R232 ;  /* 0x000000cdd5e87223 */ /* 0x000fe200000100e8 */
[----:B------:R-:W-:Y:S01]  /*0e80*/  FMUL.FTZ R216, R5, R216 ;  /* 0x000000d805d87220 */ /* 0x000fe20000410000 */
[----:B------:R-:W-:-:S02]  /*0e90*/  HADD2.F32 R17, -RZ, R189.H0_H0 ;  /* 0x200000bdff117230 */ /* 0x000fc40000004100 */
[----:B----4-:R-:W-:Y:S01]  /*0ea0*/  FADD.FTZ R192, -R217, R192 ;  /* 0x000000c0d9c07221 */ /* 0x010fe20000010100 */
[----:B------:R-:W-:Y:S01]  /*0eb0*/  FADD.FTZ R67, R67, R16 ;  /* 0x0000001043437221 */ /* 0x000fe20000010000 */
[-C--:B------:R-:W-:Y:S01]  /*0ec0*/  FFMA.FTZ R204, R198, R16.reuse, R204 ;  /* 0x00000010c6cc7223 */ /* 0x080fe200000100cc */
[----:B------:R-:W-:Y:S01]  /*0ed0*/  FMUL.FTZ R245, R245, R16 ;  /* 0x00000010f5f57220 */ /* 0x000fe20000410000 */
[----:B------:R-:W-:Y:S01]  /*0ee0*/  FADD.FTZ R194, -R217, R194 ;  /* 0x000000c2d9c27221 */ /* 0x000fe20000010100 */
[----:B------:R-:W-:Y:S01]  /*0ef0*/  HADD2.F32 R16, -RZ, R190.H0_H0 ;  /* 0x200000beff107230 */ /* 0x000fe20000004100 */
[----:B------:R0:W-:Y:S01]  /*0f00*/  STL [R1+0x10], R232 ;  /* 0x000010e801007387 */ /* 0x0001e20000100800 */
[----:B------:R-:W-:Y:S01]  /*0f10*/  FADD.FTZ R65, R65, R188 ;  /* 0x000000bc41417221 */ /* 0x000fe20000010000 */
[-C--:B------:R-:W-:Y:S01]  /*0f20*/  FFMA.FTZ R207, R216, R188.reuse, R207 ;  /* 0x000000bcd8cf7223 */ /* 0x080fe200000100cf */
[----:B------:R-:W-:Y:S01]  /*0f30*/  FMUL.FTZ R251, R251, R188 ;  /* 0x000000bcfbfb7220 */ /* 0x000fe20000410000 */
[----:B------:R-:W-:Y:S01]  /*0f40*/  FMUL.FTZ R197, R5, R192 ;  /* 0x000000c005c57220 */ /* 0x000fe20000410000 */
[----:B------:R-:W-:Y:S01]  /*0f50*/  FADD.FTZ R66, R66, R17 ;  /* 0x0000001142427221 */ /* 0x000fe20000010000 */
[-C--:B------:R-:W-:Y:S01]  /*0f60*/  FFMA.FTZ R206, R212, R17.reuse, R206 ;  /* 0x00000011d4ce7223 */ /* 0x080fe200000100ce */
[----:B------:R-:W-:Y:S01]  /*0f70*/  FMUL.FTZ R248, R248, R17 ;  /* 0x00000011f8f87220 */ /* 0x000fe20000410000 */
[----:B------:R-:W-:Y:S01]  /*0f80*/  FADD.FTZ R188, -R217, R193 ;  /* 0x000000c1d9bc7221 */ /* 0x000fe20000010100 */
[----:B------:R-:W-:-:S02]  /*0f90*/  HADD2.F32 R189, -RZ, R191.H0_H0 ;  /* 0x200000bfffbd7230 */ /* 0x000fc40000004100 */
[----:B------:R-:W-:Y:S01]  /*0fa0*/  FMUL.FTZ R244, R244, R205 ;  /* 0x000000cdf4f47220 */ /* 0x000fe20000410000 */
[----:B0-----:R-:W-:Y:S02]  /*0fb0*/  HADD2.F32 R232, -RZ, R35.H0_H0 ;  /* 0x20000023ffe87230 */ /* 0x001fe40000004100 */
        /* <DEDUP_REMOVED lines=8> */
[----:B------:R-:W-:Y:S01]  /*1040*/  FADD.FTZ R188, RZ, R244 ;  /* 0x000000f4ffbc7221 */ /* 0x000fe20000010000 */
[----:B------:R-:W-:Y:S01]  /*1050*/  FFMA.FTZ R189, R213, R244, RZ ;  /* 0x000000f4d5bd7223 */ /* 0x000fe200000100ff */
[----:B------:R-:W-:-:S02]  /*1060*/  HADD2.F32 R190, -RZ, R190.H1_H1 ;  /* 0x300000beffbe7230 */ /* 0x000fc40000004100 */
[----:B------:R-:W-:Y:S01]  /*1070*/  FADD.FTZ R193, R188, R251 ;  /* 0x000000fbbcc17221 */ /* 0x000fe20000010000 */
[----:B------:R-:W-:Y:S01]  /*1080*/  FFMA.FTZ R189, R216, R251, R189 ;  /* 0x000000fbd8bd7223 */ /* 0x000fe200000100bd */
[----:B------:R0:W-:Y:S01]  /*1090*/  STL [R1+0x14], R207 ;  /* 0x000014cf01007387 */ /* 0x0001e20000100800 */
[----:B------:R-:W-:Y:S01]  /*10a0*/  FADD.FTZ R69, R69, R190 ;  /* 0x000000be45457221 */ /* 0x000fe20000010000 */
[-C--:B------:R-:W-:Y:S01]  /*10b0*/  FFMA.FTZ R97, R16, R190.reuse, R97 ;  /* 0x000000be10617223 */ /* 0x080fe20000010061 */
[----:B------:R-:W-:Y:S01]  /*10c0*/  FMUL.FTZ R233, R233, R190 ;  /* 0x000000bee9e97220 */ /* 0x000fe20000410000 */
[----:B------:R0:W-:Y:S01]  /*10d0*/  STL [R1+0x18], R206 ;  /* 0x000018ce01007387 */ /* 0x0001e20000100800 */
[----:B------:R-:W-:Y:S01]  /*10e0*/  FADD.FTZ R190, R193, R248 ;  /* 0x000000f8c1be7221 */ /* 0x000fe20000010000 */
[----:B------:R-:W-:Y:S02]  /*10f0*/  FFMA.FTZ R189, R212, R248, R189 ;  /* 0x000000f8d4bd7223 */ /* 0x000fe400000100bd */
[----:B------:R0:W-:Y:S01]  /*1100*/  STL [R1+0x1c], R204 ;  /* 0x00001ccc01007387 */ /* 0x0001e20000100800 */
[----:B------:R-:W-:Y:S01]  /*1110*/  FADD.FTZ R190, R190, R245 ;  /* 0x000000f5bebe7221 */ /* 0x000fe20000010000 */
[----:B------:R-:W-:Y:S01]  /*1120*/  FFMA.FTZ R192, R198, R245, R189 ;  /* 0x000000f5c6c07223 */ /* 0x000fe200000100bd */
[----:B------:R-:W-:-:S02]  /*1130*/  HADD2.F32 R188, -RZ, R191.H1_H1 ;  /* 0x300000bfffbc7230 */ /* 0x000fc40000004100 */
[----:B------:R-:W-:Y:S01]  /*1140*/  FADD.FTZ R190, R190, R241 ;  /* 0x000000f1bebe7221 */ /* 0x000fe20000010000 */
[----:B------:R-:W-:Y:S01]  /*1150*/  FFMA.FTZ R191, R197, R241, R192 ;  /* 0x000000f1c5bf7223 */ /* 0x000fe200000100c0 */
[----:B------:R-:W-:Y:S02]  /*1160*/  HADD2.F32 R199, -RZ, R35.H1_H1 ;  /* 0x30000023ffc77230 */ /* 0x000fe40000004100 */
        /* <DEDUP_REMOVED lines=11> */
[----:B0-----:R-:W-:-:S07]  /*1220*/  FFMA.FTZ R227, R196, R199, R227 ;  /* 0x000000c7c4e37223 */ /* 0x001fce00000100e3 */
.L_x_12527:
[----:B------:R-:W-:Y:S05]  /*1230*/  BSYNC.RECONVERGENT B1 ;  /* 0x0000000000017941 */ /* 0x000fea0003800200 */
.L_x_12526:
[----:B------:R-:W-:Y:S04]  /*1240*/  BSSY.RECONVERGENT B1, `(.L_x_12528) ;  /* 0x000005c000017945 */ /* 0x000fe80003800200 */
[----:B------:R-:W-:Y:S05]  /*1250*/  @!P3 BRA `(.L_x_12529) ;  /* 0x000000040068b947 */ /* 0x000fea0003800000 */
[----:B------:R-:W0:Y:S01]  /*1260*/  LDC.64 R18, c[0x0][0x3a8] ;  /* 0x0000ea00ff127b82 */ /* 0x000e220000000a00 */
[----:B------:R-:W-:-:S04]  /*1270*/  ISETP.NE.U32.AND P1, PT, RZ, UR10, PT ;  /* 0x0000000aff007c0c */ /* 0x000fc8000bf25070 */
[----:B------:R-:W-:-:S03]  /*1280*/  ISETP.NE.AND.EX P1, PT, RZ, UR11, PT, P1 ;  /* 0x0000000bff007c0c */ /* 0x000fc6000bf25310 */
[----:B------:R-:W1:Y:S01]  /*1290*/  LDC.64 R188, c[0x0][0x428] ;  /* 0x00010a00ffbc7b82 */ /* 0x000e620000000a00 */
[----:B0-----:R-:W-:-:S05]  /*12a0*/  IMAD.WIDE.U32 R18, R226, 0x20, R18 ;  /* 0x00000020e2127825 */ /* 0x001fca00078e0012 */
[----:B------:R-:W2:Y:S01]  /*12b0*/  LDG.E.128 R204, desc[UR6][R18.64] ;  /* 0x0000000612cc7981 */ /* 0x000ea2000c1e1d00 */
[----:B-1----:R-:W-:-:S03]  /*12c0*/  IMAD.WIDE.U32 R188, R226, 0x10, R188 ;  /* 0x00000010e2bc7825 */ /* 0x002fc600078e00bc */
[----:B------:R0:W3:Y:S04]  /*12d0*/  LDG.E.128 R192, desc[UR6][R18.64+0x10] ;  /* 0x0000100612c07981 */ /* 0x0000e8000c1e1d00 */
[----:B------:R-:W4:Y:S01]  /*12e0*/  LDG.E.128 R188, desc[UR6][R188.64] ;  /* 0x00000006bcbc7981 */ /* 0x000f22000c1e1d00 */
[----:B0-----:R-:W0:Y:S02]  /*12f0*/  @P1 LDC.64 R18, c[0x0][0x438] ;  /* 0x00010e00ff121b82 */ /* 0x001e240000000a00 */
[----:B0-----:R-:W-:-:S05]  /*1300*/  @P1 IMAD.WIDE.U32 R18, R226, 0x20, R18 ;  /* 0x00000020e2121825 */ /* 0x001fca00078e0012 */
[----:B------:R-:W5:Y:S04]  /*1310*/  @P1 LDG.E.128 R164, desc[UR6][R18.64] ;  /* 0x0000000612a41981 */ /* 0x000f68000c1e1d00 */
[----:B------:R0:W5:Y:S02]  /*1320*/  @P1 LDG.E.128 R168, desc[UR6][R18.64+0x10] ;  /* 0x0000100612a81981 */ /* 0x000164000c1e1d00 */
[----:B0-----:R-:W0:Y:S02]  /*1330*/  LDC.64 R18, c[0x0][0x3b0] ;  /* 0x0000ec00ff127b82 */ /* 0x001e240000000a00 */
[----:B0-----:R-:W-:-:S06]  /*1340*/  IMAD.WIDE.U32 R18, R226, 0x8, R18 ;  /* 0x00000008e2127825 */ /* 0x001fcc00078e0012 */
[----:B------:R-:W5:Y:S01]  /*1350*/  LDG.E.64 R18, desc[UR6][R18.64] ;  /* 0x0000000612127981 */ /* 0x000f62000c1e1b00 */
[--C-:B------:R-:W-:Y:S02]  /*1360*/  HADD2.F32 R9, -RZ, R40.reuse.H0_H0 ;  /* 0x20000028ff097230 */ /* 0x100fe40000004100 */
[----:B------:R-:W-:Y:S02]  /*1370*/  HADD2.F32 R250, -RZ, R40.H1_H1 ;  /* 0x30000028fffa7230 */ /* 0x000fe40000004100 */
[--C-:B------:R-:W-:Y:S02]  /*1380*/  HADD2.F32 R247, -RZ, R41.reuse.H0_H0 ;  /* 0x20000029fff77230 */ /* 0x100fe40000004100 */
[----:B------:R-:W-:Y:S02]  /*1390*/  HADD2.F32 R243, -RZ, R41.H1_H1 ;  /* 0x30000029fff37230 */ /* 0x000fe40000004100 */
[--C-:B------:R-:W-:Y:S02]  /*13a0*/  HADD2.F32 R240, -RZ, R42.reuse.H0_H0 ;  /* 0x2000002afff07230 */ /* 0x100fe40000004100 */
[----:B------:R-:W-:-:S02]  /*13b0*/  HADD2.F32 R237, -RZ, R42.H1_H1 ;  /* 0x3000002affed7230 */ /* 0x000fc40000004100 */
[----:B------:R-:W-:Y:S01]  /*13c0*/  HADD2.F32 R15, -RZ, R43.H0_H0 ;  /* 0x2000002bff0f7230 */ /* 0x000fe20000004100 */
[----:B------:R-:W-:Y:S01]  /*13d0*/  IADD3 R226, PT, PT, R226, 0x20, RZ ;  /* 0x00000020e2e27810 */ /* 0x000fe20007ffe0ff */
[----:B--2---:R-:W-:-:S04]  /*13e0*/  FADD.FTZ R204, -R217, R204 ;  /* 0x000000ccd9cc7221 */ /* 0x004fc80000010100 */
[----:B-----5:R-:W-:Y:S01]  /*13f0*/  FMUL.FTZ R219, R5, R204 ;  /* 0x000000cc05db7220 */ /* 0x020fe20000410000 */
[----:B------:R-:W-:Y:S01]  /*1400*/  FADD.FTZ R204, -R217, R205 ;  /* 0x000000cdd9cc7221 */ /* 0x000fe20000010100 */
[--C-:B----4-:R-:W-:Y:S02]  /*1410*/  HADD2.F32 R11, -RZ, R188.reuse.H0_H0 ;  /* 0x200000bcff0b7230 */ /* 0x110fe40000004100 */
[----:B------:R-:W-:-:S03]  /*1420*/  HADD2.F32 R188, -RZ, R188.H1_H1 ;  /* 0x300000bcffbc7230 */ /* 0x000fc60000004100 */
[----:B------:R-:W-:Y:S01]  /*1430*/  FMUL.FTZ R222, R9, R11 ;  /* 0x0000000b09de7220 */ /* 0x000fe20000410000 */
[----:B------:R-:W-:Y:S01]  /*1440*/  FMUL.FTZ R215, R5, R204 ;  /* 0x000000cc05d77220 */ /* 0x000fe20000410000 */
        /* <DEDUP_REMOVED lines=15> */
[----:B---3--:R-:W-:Y:S01]  /*1540*/  FADD.FTZ R192, -R217, R192 ;  /* 0x000000c0d9c07221 */ /* 0x008fe20000010100 */
[--C-:B------:R-:W-:Y:S02]  /*1550*/  HADD2.F32 R11, -RZ, R190.reuse.H0_H0 ;  /* 0x200000beff0b7230 */ /* 0x100fe40000004100 */
[----:B------:R-:W-:Y:S01]  /*1560*/  FMUL.FTZ R209, R5, R188 ;  /* 0x000000bc05d17220 */ /* 0x000fe20000410000 */
[----:B------:R-:W-:Y:S01]  /*1570*/  FMUL.FTZ R243, R243, R204 ;  /* 0x000000ccf3f37220 */ /* 0x000fe20000410000 */
[----:B------:R-:W-:Y:S01]  /*1580*/  FADD.FTZ R228, R228, R247 ;  /* 0x000000f7e4e47221 */ /* 0x000fe20000010000 */
[C---:B------:R-:W-:Y:S01]  /*1590*/  FFMA.FTZ R227, R211.reuse, R247, R227 ;  /* 0x000000f7d3e37223 */ /* 0x040fe200000100e3 */
[----:B------:R-:W-:Y:S01]  /*15a0*/  FADD.FTZ R102, R102, R9 ;  /* 0x0000000966667221 */ /* 0x000fe20000010000 */
[----:B------:R-:W-:Y:S01]  /*15b0*/  FFMA.FTZ R74, R211, R9, R74 ;  /* 0x00000009d34a7223 */ /* 0x000fe2000001004a */
[----:B------:R-:W-:Y:S01]  /*15c0*/  FADD.FTZ R194, -R217, R194 ;  /* 0x000000c2d9c27221 */ /* 0x000fe20000010100 */
[----:B------:R-:W-:Y:S01]  /*15d0*/  FMUL.FTZ R9, R5, R192 ;  /* 0x000000c005097220 */ /* 0x000fe20000410000 */
[----:B------:R-:W-:-:S02]  /*15e0*/  HADD2.F32 R190, -RZ, R190.H1_H1 ;  /* 0x300000beffbe7230 */ /* 0x000fc40000004100 */
[----:B------:R-:W-:Y:S01]  /*15f0*/  FADD.FTZ R188, -R217, R193 ;  /* 0x000000c1d9bc7221 */ /* 0x000fe20000010100 */
[----:B------:R-:W-:Y:S01]  /*1600*/  FMUL.FTZ R240, R240, R11 ;  /* 0x0000000bf0f07220 */ /* 0x000fe20000410000 */
[----:B------:R-:W-:Y:S01]  /*1610*/  FADD.FTZ R228, R228, R243 ;  /* 0x000000f3e4e47221 */ /* 0x000fe20000010000 */
[----:B------:R-:W-:Y:S01]  /*1620*/  FFMA.FTZ R227, R209, R243, R227 ;  /* 0x000000f3d1e37223 */ /* 0x000fe200000100e3 */
[--C-:B------:R-:W-:Y:S02]  /*1630*/  HADD2.F32 R231, -RZ, R191.reuse.H0_H0 ;  /* 0x200000bfffe77230 */ /* 0x100fe40000004100 */
[----:B------:R-:W-:Y:S01]  /*1640*/  FMUL.FTZ R13, R5, R194 ;  /* 0x000000c2050d7220 */ /* 0x000fe20000410000 */
[----:B------:R-:W-:Y:S01]  /*1650*/  FADD.FTZ R104, R104, R11 ;  /* 0x0000000b68687221 */ /* 0x000fe20000010000 */
[----:B------:R-:W-:Y:S01]  /*1660*/  FFMA.FTZ R76, R9, R11, R76 ;  /* 0x0000000b094c7223 */ /* 0x000fe2000001004c */
[----:B------:R-:W-:Y:S01]  /*1670*/  FMUL.FTZ R11, R5, R188 ;  /* 0x000000bc050b7220 */ /* 0x000fe20000410000 */
[----:B------:R-:W-:Y:S01]  /*1680*/  FMUL.FTZ R237, R237, R190 ;  /* 0x000000beeded7220 */ /* 0x000fe20000410000 */
[----:B------:R-:W-:Y:S01]  /*1690*/  FADD.FTZ R228, R228, R240 ;  /* 0x000000f0e4e47221 */ /* 0x000fe20000010000 */
[----:B------:R-:W-:Y:S01]  /*16a0*/  FFMA.FTZ R227, R9, R240, R227 ;  /* 0x000000f009e37223 */ /* 0x000fe200000100e3 */
[----:B------:R0:W-:Y:S01]  /*16b0*/  STL [R1], R222 ;  /* 0x000000de01007387 */ /* 0x0001e20000100800 */
[----:B------:R-:W-:Y:S01]  /*16c0*/  FADD.FTZ R106, R106, R231 ;  /* 0x000000e76a6a7221 */ /* 0x000fe20000010000 */
[-C--:B------:R-:W-:Y:S01]  /*16d0*/  FFMA.FTZ R78, R13, R231.reuse, R78 ;  /* 0x000000e70d4e7223 */ /* 0x080fe2000001004e */
[----:B------:R-:W-:Y:S01]  /*16e0*/  FMUL.FTZ R231, R15, R231 ;  /* 0x000000e70fe77220 */ /* 0x000fe20000410000 */
[----:B------:R-:W-:-:S02]  /*16f0*/  HADD2.F32 R191, -RZ, R191.H1_H1 ;  /* 0x300000bfffbf7230 */ /* 0x000fc40000004100 */
[----:B------:R-:W-:Y:S01]  /*1700*/  FADD.FTZ R15, -R217, R195 ;  /* 0x000000c3d90f7221 */ /* 0x000fe20000010100 */
[----:B------:R-:W-:Y:S01]  /*1710*/  FADD.FTZ R228, R228, R237 ;  /* 0x000000ede4e47221 */ /* 0x000fe20000010000 */
[----:B------:R-:W-:Y:S01]  /*1720*/  FFMA.FTZ R227, R11, R237, R227 ;  /* 0x000000ed0be37223 */ /* 0x000fe200000100e3 */
[----:B0-----:R-:W-:Y:S02]  /*1730*/  HADD2.F32 R222, -RZ, R43.H1_H1 ;  /* 0x3000002bffde7230 */ /* 0x001fe40000004100 */
        /* <DEDUP_REMOVED lines=12> */
.L_x_12529:
[----:B------:R-:W-:Y:S05]  /*1800*/  BSYNC.RECONVERGENT B1 ;  /* 0x0000000000017941 */ /* 0x000fea0003800200 */
.L_x_12528:
        /* <DEDUP_REMOVED lines=26> */
[C---:B--2---:R-:W-:Y:S01]  /*19b0*/  FADD.FTZ R204, -R217.reuse, R204 ;  /* 0x000000ccd9cc7221 */ /* 0x044fe20000010100 */
[C---:B------:R-:W-:Y:S01]  /*19c0*/  FADD.FTZ R214, -R217.reuse, R205 ;  /* 0x000000cdd9d67221 */ /* 0x040fe20000010100 */
[----:B------:R-:W-:Y:S02]  /*19d0*/  FADD.FTZ R208, -R217, R207 ;  /* 0x000000cfd9d07221 */ /* 0x000fe40000010100 */
[----:B-----5:R-:W-:Y:S01]  /*19e0*/  FMUL.FTZ R218, R5, R204 ;  /* 0x000000cc05da7220 */ /* 0x020fe20000410000 */
[--C-:B----4-:R-:W-:Y:S02]  /*19f0*/  HADD2.F32 R221, -RZ, R188.reuse.H0_H0 ;  /* 0x200000bcffdd7230 */ /* 0x110fe40000004100 */
[----:B------:R-:W-:-:S03]  /*1a00*/  HADD2.F32 R188, -RZ, R188.H1_H1 ;  /* 0x300000bcffbc7230 */ /* 0x000fc60000004100 */
[----:B------:R-:W-:Y:S01]  /*1a10*/  FMUL.FTZ R252, R252, R221 ;  /* 0x000000ddfcfc7220 */ /* 0x000fe20000410000 */
[--C-:B------:R-:W-:Y:S02]  /*1a20*/  HADD2.F32 R205, -RZ, R189.reuse.H0_H0 ;  /* 0x200000bdffcd7230 */ /* 0x100fe40000004100 */
[----:B------:R-:W-:Y:S01]  /*1a30*/  FMUL.FTZ R214, R5, R214 ;  /* 0x000000d605d67220 */ /* 0x000fe20000410000 */
[----:B------:R-:W-:Y:S01]  /*1a40*/  FADD.FTZ R206, -R217, R206 ;  /* 0x000000ced9ce7221 */ /* 0x000fe20000010100 */
[----:B------:R-:W-:Y:S01]  /*1a50*/  FMUL.FTZ R249, R249, R188 ;  /* 0x000000bcf9f97220 */ /* 0x000fe20000410000 */
[----:B------:R-:W-:Y:S01]  /*1a60*/  FADD.FTZ R228, R228, R252 ;  /* 0x000000fce4e47221 */ /* 0x000fe20000010000 */
[----:B------:R-:W-:Y:S01]  /*1a70*/  FFMA.FTZ R227, R218, R252, R227 ;  /* 0x000000fcdae37223 */ /* 0x000fe200000100e3 */
[----:B------:R-:W-:Y:S02]  /*1a80*/  HADD2.F32 R189, -RZ, R189.H1_H1 ;  /* 0x300000bdffbd7230 */ /* 0x000fe40000004100 */
        /* <DEDUP_REMOVED lines=8> */
[----:B------:R-:W-:-:S02]  /*1b10*/  HADD2.F32 R189, -RZ, R190.H0_H0 ;  /* 0x200000beffbd7230 */ /* 0x000fc40000004100 */
[C---:B---3--:R-:W-:Y:S01]  /*1b20*/  FADD.FTZ R8, -R217.reuse, R192 ;  /* 0x000000c0d9087221 */ /* 0x048fe20000010100 */
[----:B------:R-:W-:Y:S01]  /*1b30*/  FADD.FTZ R228, R228, R246 ;  /* 0x000000f6e4e47221 */ /* 0x000fe20000010000 */
[----:B------:R-:W-:Y:S01]  /*1b40*/  FFMA.FTZ R227, R210, R246, R227 ;  /* 0x000000f6d2e37223 */ /* 0x000fe200000100e3 */
[----:B------:R-:W-:Y:S01]  /*1b50*/  FADD.FTZ R12, -R217, R194 ;  /* 0x000000c2d90c7221 */ /* 0x000fe20000010100 */
[----:B------:R-:W-:Y:S02]  /*1b60*/  HADD2.F32 R190, -RZ, R190.H1_H1 ;  /* 0x300000beffbe7230 */ /* 0x000fe40000004100 */
[----:B------:R-:W-:Y:S01]  /*1b70*/  FMUL.FTZ R8, R5, R8 ;  /* 0x0000000805087220 */ /* 0x000fe20000410000 */
[----:B------:R-:W-:Y:S01]  /*1b80*/  FADD.FTZ R10, -R217, R193 ;  /* 0x000000c1d90a7221 */ /* 0x000fe20000010100 */
[----:B------:R-:W-:Y:S01]  /*1b90*/  FMUL.FTZ R239, R239, R189 ;  /* 0x000000bdefef7220 */ /* 0x000fe20000410000 */
[----:B------:R-:W-:Y:S01]  /*1ba0*/  FADD.FTZ R228, R228, R242 ;  /* 0x000000f2e4e47221 */ /* 0x000fe20000010000 */
[----:B------:R-:W-:Y:S01]  /*1bb0*/  FFMA.FTZ R227, R208, R242, R227 ;  /* 0x000000f2d0e37223 */ /* 0x000fe200000100e3 */
[----:B------:R-:W-:-:S02]  /*1bc0*/  HADD2.F32 R230, -RZ, R191.H0_H0 ;  /* 0x200000bfffe67230 */ /* 0x000fc40000004100 */
[C---:B------:R-:W-:Y:S01]  /*1bd0*/  FMUL.FTZ R12, R5.reuse, R12 ;  /* 0x0000000c050c7220 */ /* 0x040fe20000410000 */
        /* <DEDUP_REMOVED lines=10> */
[----:B------:R-:W-:Y:S01]  /*1c80*/  FADD.FTZ R14, -R217, R195 ;  /* 0x000000c3d90e7221 */ /* 0x000fe20000010100 */
        /* <DEDUP_REMOVED lines=19> */
.L_x_12531:
[----:B------:R-:W-:Y:S05]  /*1dc0*/  BSYNC.RECONVERGENT B1 ;  /* 0x0000000000017941 */ /* 0x000fea0003800200 */
.L_x_12530:
        /* <DEDUP_REMOVED lines=14> */
[----:B0-----:R-:W0:Y:S01]  /*1eb0*/  @P1 LDC.64 R6, c[0x0][0x438] ;  /* 0x00010e00ff061b82 */ /* 0x001e220000000a00 */
[--C-:B------:R-:W-:Y:S02]  /*1ec0*/  HADD2.F32 R235, -RZ, R56.reuse.H1_H1 ;  /* 0x30000038ffeb7230 */ /* 0x100fe40000004100 */
[----:B------:R-:W-:Y:S02]  /*1ed0*/  HADD2.F32 R238, -RZ, R56.H0_H0 ;  /* 0x20000038ffee7230 */ /* 0x000fe40000004100 */
[--C-:B------:R-:W-:Y:S02]  /*1ee0*/  HADD2.F32 R229, -RZ, R57.reuse.H1_H1 ;  /* 0x30000039ffe57230 */ /* 0x100fe40000004100 */
[----:B------:R-:W-:Y:S02]  /*1ef0*/  HADD2.F32 R234, -RZ, R57.H0_H0 ;  /* 0x20000039ffea7230 */ /* 0x000fe40000004100 */
[--C-:B------:R-:W-:Y:S02]  /*1f00*/  HADD2.F32 R224, -RZ, R58.reuse.H1_H1 ;  /* 0x3000003affe07230 */ /* 0x100fe40000004100 */
[----:B------:R-:W-:-:S02]  /*1f10*/  HADD2.F32 R225, -RZ, R58.H0_H0 ;  /* 0x2000003affe17230 */ /* 0x000fc40000004100 */
[----:B0-----:R-:W-:-:S05]  /*1f20*/  @P1 IMAD.WIDE.U32 R6, R226, 0x20, R6 ;  /* 0x00000020e2061825 */ /* 0x001fca00078e0006 */
[----:B------:R-:W5:Y:S04]  /*1f30*/  @P1 LDG.E.128 R180, desc[UR6][R6.64] ;  /* 0x0000000606b41981 */ /* 0x000f68000c1e1d00 */
[----:B------:R0:W5:Y:S01]  /*1f40*/  @P1 LDG.E.128 R184, desc[UR6][R6.64+0x10] ;  /* 0x0000100606b81981 */ /* 0x000162000c1e1d00 */
[C---:B---3--:R-:W-:Y:S01]  /*1f50*/  FADD.FTZ R193, -R217.reuse, R193 ;  /* 0x000000c1d9c17221 */ /* 0x048fe20000010100 */
[----:B------:R-:W-:-:S03]  /*1f60*/  FADD.FTZ R4, -R217, R195 ;  /* 0x000000c3d9047221 */ /* 0x000fc60000010100 */
[----:B-----5:R-:W-:Y:S01]  /*1f70*/  FMUL.FTZ R203, R5, R193 ;  /* 0x000000c105cb7220 */ /* 0x020fe20000410000 */
[--C-:B----4-:R-:W-:Y:S02]  /*1f80*/  HADD2.F32 R195, -RZ, R188.reuse.H0_H0 ;  /* 0x200000bcffc37230 */ /* 0x110fe40000004100 */
[----:B------:R-:W-:Y:S02]  /*1f90*/  HADD2.F32 R188, -RZ, R188.H1_H1 ;  /* 0x300000bcffbc7230 */ /* 0x000fe40000004100 */
[C---:B------:R-:W-:Y:S01]  /*1fa0*/  FADD.FTZ R192, -R217.reuse, R192 ;  /* 0x000000c0d9c07221 */ /* 0x040fe20000010100 */
[----:B------:R-:W-:Y:S01]  /*1fb0*/  FADD.FTZ R194, -R217, R194 ;  /* 0x000000c2d9c27221 */ /* 0x000fe20000010100 */
[----:B------:R-:W-:Y:S01]  /*1fc0*/  FMUL.FTZ R4, R5, R4 ;  /* 0x0000000405047220 */ /* 0x000fe20000410000 */
[----:B------:R-:W-:Y:S01]  /*1fd0*/  FADD.FTZ R117, R117, R188 ;  /* 0x000000bc75757221 */ /* 0x000fe20000010000 */
[-C--:B------:R-:W-:Y:S01]  /*1fe0*/  FFMA.FTZ R89, R203, R188.reuse, R89 ;  /* 0x000000bccb597223 */ /* 0x080fe20000010059 */
[----:B------:R-:W-:Y:S01]  /*1ff0*/  FMUL.FTZ R235, R235, R188 ;  /* 0x000000bcebeb7220 */ /* 0x000fe20000410000 */
[----:B------:R-:W-:-:S02]  /*2000*/  HADD2.F32 R188, -RZ, R189.H1_H1 ;  /* 0x300000bdffbc7230 */ /* 0x000fc40000004100 */
[C---:B------:R-:W-:Y:S01]  /*2010*/  FMUL.FTZ R220, R5.reuse, R192 ;  /* 0x000000c005dc7220 */ /* 0x040fe20000410000 */
[----:B------:R-:W-:Y:S01]  /*2020*/  FMUL.FTZ R238, R238, R195 ;  /* 0x000000c3eeee7220 */ /* 0x000fe20000410000 */
[----:B------:R-:W-:Y:S02]  /*2030*/  HADD2.F32 R193, -RZ, R189.H0_H0 ;  /* 0x200000bdffc17230 */ /* 0x000fe40000004100 */
[----:B------:R-:W-:Y:S01]  /*2040*/  FMUL.FTZ R202, R5, R194 ;  /* 0x000000c205ca7220 */ /* 0x000fe20000410000 */
[----:B------:R-:W-:Y:S01]  /*2050*/  FADD.FTZ R119, R119, R188 ;  /* 0x000000bc77777221 */ /* 0x000fe20000010000 */
[-C--:B------:R-:W-:Y:S01]  /*2060*/  FFMA.FTZ R91, R4, R188.reuse, R91 ;  /* 0x000000bc045b7223 */ /* 0x080fe2000001005b */
[----:B------:R-:W-:Y:S01]  /*2070*/  FMUL.FTZ R229, R229, R188 ;  /* 0x000000bce5e57220 */ /* 0x000fe20000410000 */
[C---:B0-----:R-:W-:Y:S01]  /*2080*/  FADD.FTZ R7, -R217.reuse, R205 ;  /* 0x000000cdd9077221 */ /* 0x041fe20000010100 */
[----:B------:R-:W-:Y:S01]  /*2090*/  FFMA.FTZ R188, R220, R238, R227 ;  /* 0x000000eedcbc7223 */ /* 0x000fe200000100e3 */
[----:B------:R-:W-:Y:S01]  /*20a0*/  FADD.FTZ R2, -R217, R204 ;  /* 0x000000ccd9027221 */ /* 0x000fe20000010100 */
[----:B------:R-:W-:-:S02]  /*20b0*/  HADD2.F32 R189, -RZ, R190.H0_H0 ;  /* 0x200000beffbd7230 */ /* 0x000fc40000004100 */
[----:B------:R-:W-:Y:S01]  /*20c0*/  FADD.FTZ R118, R118, R193 ;  /* 0x000000c176767221 */ /* 0x000fe20000010000 */
[-C--:B------:R-:W-:Y:S01]  /*20d0*/  FFMA.FTZ R90, R202, R193.reuse, R90 ;  /* 0x000000c1ca5a7223 */ /* 0x080fe2000001005a */
[----:B------:R-:W-:Y:S01]  /*20e0*/  FMUL.FTZ R234, R234, R193 ;  /* 0x000000c1eaea7220 */ /* 0x000fe20000410000 */
[----:B------:R-:W-:Y:S02]  /*20f0*/  HADD2.F32 R190, -RZ, R190.H1_H1 ;  /* 0x300000beffbe7230 */ /* 0x000fe40000004100 */
[----:B------:R-:W-:Y:S01]  /*2100*/  FMUL.FTZ R7, R5, R7 ;  /* 0x0000000705077220 */ /* 0x000fe20000410000 */
[----:B------:R-:W-:Y:S01]  /*2110*/  FFMA.FTZ R193, R203, R235, R188 ;  /* 0x000000ebcbc17223 */ /* 0x000fe200000100bc */
[C---:B------:R-:W-:Y:S01]  /*2120*/  FADD.FTZ R6, -R217.reuse, R206 ;  /* 0x000000ced9067221 */ /* 0x040fe20000010100 */
[--C-:B------:R-:W-:Y:S02]  /*2130*/  HADD2.F32 R223, -RZ, R191.reuse.H0_H0 ;  /* 0x200000bfffdf7230 */ /* 0x100fe40000004100 */
[----:B------:R-:W-:Y:S01]  /*2140*/  FADD.FTZ R207, -R217, R207 ;  /* 0x000000cfd9cf7221 */ /* 0x000fe20000010100 */
[----:B------:R-:W-:-:S02]  /*2150*/  HADD2.F32 R188, -RZ, R191.H1_H1 ;  /* 0x300000bfffbc7230 */ /* 0x000fc40000004100 */
[----:B------:R-:W-:Y:S01]  /*2160*/  FMUL.FTZ R2, R5, R2 ;  /* 0x0000000205027220 */ /* 0x000fe20000410000 */
[--C-:B------:R-:W-:Y:S02]  /*2170*/  HADD2.F32 R191, -RZ, R59.reuse.H1_H1 ;  /* 0x3000003bffbf7230 */ /* 0x100fe40000004100 */
[----:B------:R-:W-:Y:S01]  /*2180*/  FADD.FTZ R228, R228, R238 ;  /* 0x000000eee4e47221 */ /* 0x000fe20000010000 */
[----:B------:R-:W-:Y:S01]  /*2190*/  FADD.FTZ R121, R121, R190 ;  /* 0x000000be79797221 */ /* 0x000fe20000010000 */
[-C--:B------:R-:W-:Y:S01]  /*21a0*/  FFMA.FTZ R93, R7, R190.reuse, R93 ;  /* 0x000000be075d7223 */ /* 0x080fe2000001005d */
[----:B------:R-:W-:Y:S01]  /*21b0*/  FMUL.FTZ R224, R224, R190 ;  /* 0x000000bee0e07220 */ /* 0x000fe20000410000 */
[----:B------:R-:W-:Y:S01]  /*21c0*/  FMUL.FTZ R6, R5, R6 ;  /* 0x0000000605067220 */ /* 0x000fe20000410000 */
[----:B------:R-:W-:Y:S02]  /*21d0*/  HADD2.F32 R190, -RZ, R59.H0_H0 ;  /* 0x2000003bffbe7230 */ /* 0x000fe40000004100 */
[----:B------:R-:W-:Y:S01]  /*21e0*/  FADD.FTZ R120, R120, R189 ;  /* 0x000000bd78787221 */ /* 0x000fe20000010000 */
[-C--:B------:R-:W-:Y:S01]  /*21f0*/  FFMA.FTZ R92, R2, R189.reuse, R92 ;  /* 0x000000bd025c7223 */ /* 0x080fe2000001005c */
[----:B------:R-:W-:Y:S01]  /*2200*/  FMUL.FTZ R225, R225, R189 ;  /* 0x000000bde1e17220 */ /* 0x000fe20000410000 */
[----:B------:R-:W-:Y:S01]  /*2210*/  FMUL.FTZ R226, R5, R207 ;  /* 0x000000cf05e27220 */ /* 0x000fe20000410000 */
[----:B------:R-:W-:Y:S01]  /*2220*/  FADD.FTZ R189, R228, R235 ;  /* 0x000000ebe4bd7221 */ /* 0x000fe20000010000 */
[----:B------:R-:W-:Y:S01]  /*2230*/  FMUL.FTZ R204, R191, R188 ;  /* 0x000000bcbfcc7220 */ /* 0x000fe20000410000 */
[----:B------:R-:W-:Y:S01]  /*2240*/  FADD.FTZ R122, R122, R223 ;  /* 0x000000df7a7a7221 */ /* 0x000fe20000010000 */
[-C--:B------:R-:W-:Y:S01]  /*2250*/  FFMA.FTZ R94, R6, R223.reuse, R94 ;  /* 0x000000df065e7223 */ /* 0x080fe2000001005e */
[----:B------:R-:W-:Y:S01]  /*2260*/  FMUL.FTZ R223, R190, R223 ;  /* 0x000000dfbedf7220 */ /* 0x000fe20000410000 */
[----:B------:R-:W-:Y:S01]  /*2270*/  FADD.FTZ R190, R189, R234 ;  /* 0x000000eabdbe7221 */ /* 0x000fe20000010000 */
[----:B------:R0:W-:Y:S01]  /*2280*/  STL [R1+0x4], R226 ;  /* 0x000004e201007387 */ /* 0x0001e20000100800 */
[----:B------:R-:W-:-:S03]  /*2290*/  FFMA.FTZ R193, R202, R234, R193 ;  /* 0x000000eacac17223 */ /* 0x000fc600000100c1 */
[----:B------:R0:W-:Y:S01]  /*22a0*/  STL [R1+0x8], R204 ;  /* 0x000008cc01007387 */ /* 0x0001e20000100800 */
        /* <DEDUP_REMOVED lines=14> */
.L_x_12533:
[----:B------:R-:W-:Y:S05]  /*2390*/  BSYNC.RECONVERGENT B1 ;  /* 0x0000000000017941 */ /* 0x000fea0003800200 */
.L_x_12532:
        /* <DEDUP_REMOVED lines=22> */
.L_x_12592:
[----:B------:R-:W-:Y:S01]  /*2500*/  FADD.FTZ R193, R228, R193 ;  /* 0x000000c1e4c17221 */ /* 0x000fe20000010000 */
        /* <DEDUP_REMOVED lines=17> */
[----:B------:R-:W-:-:S11]  /*2620*/  LOP3.LUT P6, RZ, R20, 0xff0000, RZ, 0xc0, !PT ;  /* 0x00ff000014ff7812 */ /* 0x000fd600078cc0ff */
[----:B------:R-:W0:Y:S01]  /*2630*/  @P2 LDC R194, c[0x0][0x408] ;  /* 0x00010200ffc22b82 */ /* 0x000e220000000800 */
[----:B------:R-:W-:Y:S01]  /*2640*/  @P2 FFMA.FTZ R195, R216, R193, R192 ;  /* 0x000000c1d8c32223 */ /* 0x000fe200000100c0 */
[----:B-----5:R-:W-:-:S03]  /*2650*/  @P6 HADD2.F32 R204, -RZ, R189.H0_H0 ;  /* 0x200000bdffcc6230 */ /* 0x020fc60000004100 */
[----:B------:R-:W-:-:S04]  /*2660*/  @P2 FADD.FTZ R195, R251, -R195 ;  /* 0x800000c3fbc32221 */ /* 0x000fc80000010000 */
[----:B------:R-:W-:-:S04]  /*2670*/  @P2 FMUL.FTZ R195, R5, R195 ;  /* 0x000000c305c32220 */ /* 0x000fc80000410000 */
[----:B------:R-:W-:-:S04]  /*2680*/  @P2 FMUL.FTZ R195, R195, R3 ;  /* 0x00000003c3c32220 */ /* 0x000fc80000410000 */
[----:B0-----:R-:W-:Y:S01]  /*2690*/  @P2 FMUL.FTZ R194, R195, R194 ;  /* 0x000000c2c3c22220 */ /* 0x001fe20000410000 */
[----:B------:R-:W-:-:S05]  /*26a0*/  @P2 HADD2.F32 R195, -RZ, R188.H1_H1 ;  /* 0x300000bcffc32230 */ /* 0x000fca0000004100 */
        /* <DEDUP_REMOVED lines=8> */
[----:B------:R-:W-:Y:S01]  /*2730*/  @P2 HADD2.F32 R195, -RZ, R36.H1_H1 ;  /* 0x30000024ffc32230 */ /* 0x000fe20000004100 */
[----:B------:R-:W-:-:S04]  /*2740*/  MOV R194, RZ ;  /* 0x000000ff00c27202 */ /* 0x000fc80000000f00 */
[----:B------:R-:W-:Y:S01]  /*2750*/  @P2 FMUL.FTZ R194, R125, R195 ;  /* 0x000000c37dc22220 */ /* 0x000fe20000410000 */
[----:B------:R-:W-:Y:S01]  /*2760*/  @P6 FFMA.FTZ R195, R212, R193, R192 ;  /* 0x000000c1d4c36223 */ /* 0x000fe200000100c0 */
[----:B------:R-:W0:Y:S01]  /*2770*/  @P6 LDC R125, c[0x0][0x408] ;  /* 0x00010200ff7d6b82 */ /* 0x000e220000000800 */
[----:B------:R-:W-:Y:S02]  /*2780*/  LOP3.LUT P2, RZ, R20, 0xff000000, RZ, 0xc0, !PT ;  /* 0xff00000014ff7812 */ /* 0x000fe4000784c0ff */
[----:B------:R-:W-:-:S04]  /*2790*/  @P6 FADD.FTZ R195, R248, -R195 ;  /* 0x800000c3f8c36221 */ /* 0x000fc80000010000 */
        /* <DEDUP_REMOVED lines=8> */
[----:B------:R-:W-:-:S03]  /*2820*/  @P6 HADD2.F32 R195, -RZ, R37.H0_H0 ;  /* 0x20000025ffc36230 */ /* 0x000fc60000004100 */
[----:B------:R-:W-:-:S04]  /*2830*/  @P6 FADD.FTZ R126, R248, -R126 ;  /* 0x8000007ef87e6221 */ /* 0x000fc80000010000 */
[----:B------:R-:W-:-:S04]  /*2840*/  @P6 FMUL.FTZ R126, R5, R126 ;  /* 0x0000007e057e6220 */ /* 0x000fc80000410000 */
        /* <DEDUP_REMOVED lines=10> */
[----:B------:R-:W-:Y:S02]  /*28f0*/  @P2 HADD2.F32 R195, -RZ, R189.H1_H1 ;  /* 0x300000bdffc32230 */ /* 0x000fe40000004100 */
[----:B------:R-:W-:-:S03]  /*2900*/  HFMA2 R189, -RZ, RZ, 0, 0 ;  /* 0x00000000ffbd7431 */ /* 0x000fc600000001ff */
[----:B------:R-:W-:Y:S02]  /*2910*/  @P2 FMUL.FTZ R189, R195, R126 ;  /* 0x0000007ec3bd2220 */ /* 0x000fe40000410000 */
[----:B------:R-:W0:Y:S02]  /*2920*/  @P2 LDC R126, c[0x0][0x408] ;  /* 0x00010200ff7e2b82 */ /* 0x000e240000000800 */
[----:B------:R-:W-:Y:S01]  /*2930*/  FADD.FTZ R204, R127, R189 ;  /* 0x000000bd7fcc7221 */ /* 0x000fe20000010000 */
[----:B------:R-:W-:Y:S01]  /*2940*/  @P2 FFMA.FTZ R127, R198, R193, R192 ;  /* 0x000000c1c67f2223 */ /* 0x000fe200000100c0 */
[----:B------:R-:W-:-:S03]  /*2950*/  @P2 HADD2.F32 R189, -RZ, R37.H1_H1 ;  /* 0x30000025ffbd2230 */ /* 0x000fc60000004100 */
[----:B------:R-:W-:-:S04]  /*2960*/  @P2 FADD.FTZ R127, R245, -R127 ;  /* 0x8000007ff57f2221 */ /* 0x000fc80000010000 */
[----:B------:R-:W-:-:S04]  /*2970*/  @P2 FMUL.FTZ R127, R5, R127 ;  /* 0x0000007f057f2220 */ /* 0x000fc80000410000 */
[----:B------:R-:W-:-:S04]  /*2980*/  @P2 FMUL.FTZ R127, R127, R3 ;  /* 0x000000037f7f2220 */ /* 0x000fc80000410000 */
[----:B0-----:R-:W-:Y:S01]  /*2990*/  @P2 FMUL.FTZ R127, R127, R126 ;  /* 0x0000007e7f7f2220 */ /* 0x001fe20000410000 */
[----:B------:R-:W-:-:S03]  /*29a0*/  MOV R126, RZ ;  /* 0x000000ff007e7202 */ /* 0x000fc60000000f00 */
[----:B------:R-:W-:Y:S01]  /*29b0*/  @P2 FMUL.FTZ R126, R127, R189 ;  /* 0x000000bd7f7e2220 */ /* 0x000fe20000410000 */
[----:B------:R-:W-:-:S04]  /*29c0*/  LOP3.LUT P2, RZ, R21, 0xff, RZ, 0xc0, !PT ;  /* 0x000000ff15ff7812 */ /* 0x000fc8000784c0ff */
[----:B------:R-:W-:-:S09]  /*29d0*/  F2FP.F16.F32.PACK_AB R125, R126, R125 ;  /* 0x0000007d7e7d723e */ /* 0x000fd200000000ff */
[----:B------:R-:W0:Y:S01]  /*29e0*/  @P2 LDC R127, c[0x0][0x408] ;  /* 0x00010200ff7f2b82 */ /* 0x000e220000000800 */
[----:B------:R-:W-:Y:S01]  /*29f0*/  @P2 FFMA.FTZ R189, R197, R193, R192 ;  /* 0x000000c1c5bd2223 */ /* 0x000fe200000100c0 */
[----:B------:R-:W-:-:S03]  /*2a00*/  @P2 HADD2.F32 R195, -RZ, R190.H0_H0 ;  /* 0x200000beffc32230 */ /* 0x000fc60000004100 */
        /* <DEDUP_REMOVED lines=19> */
[----:B------:R-:W-:-:S03]  /*2b40*/  @P2 HADD2.F32 R190, -RZ, R190.H1_H1 ;  /* 0x300000beffbe2230 */ /* 0x000fc60000004100 */
[----:B------:R-:W-:-:S04]  /*2b50*/  @P2 FADD.FTZ R189, R233, -R189 ;  /* 0x800000bde9bd2221 */ /* 0x000fc80000010000 */
[----:B------:R-:W-:-:S04]  /*2b60*/  @P2 FMUL.FTZ R189, R5, R189 ;  /* 0x000000bd05bd2220 */ /* 0x000fc80000410000 */
[----:B------:R-:W-:-:S04]  /*2b70*/  @P2 FMUL.FTZ R189, R189, R3 ;  /* 0x00000003bdbd2220 */ /* 0x000fc80000410000 */
[----:B0-----:R-:W-:Y:S01]  /*2b80*/  @P2 FMUL.FTZ R128, R189, R128 ;  /* 0x00000080bd802220 */ /* 0x001fe20000410000 */
[----:B------:R-:W-:-:S03]  /*2b90*/  HFMA2 R189, -RZ, RZ, 0, 0 ;  /* 0x00000000ffbd7431 */ /* 0x000fc600000001ff */
[----:B------:R-:W-:Y:S01]  /*2ba0*/  @P2 FMUL.FTZ R189, R190, R128 ;  /* 0x00000080bebd2220 */ /* 0x000fe20000410000 */
[----:B------:R-:W-:Y:S01]  /*2bb0*/  @P2 FFMA.FTZ R128, R16, R193, R192 ;  /* 0x000000c110802223 */ /* 0x000fe200000100c0 */
[----:B------:R-:W-:Y:S02]  /*2bc0*/  @P2 HADD2.F32 R190, -RZ, R38.H1_H1 ;  /* 0x30000026ffbe2230 */ /* 0x000fe40000004100 */
[----:B------:R-:W-:Y:S01]  /*2bd0*/  FADD.FTZ R189, R129, R189 ;  /* 0x000000bd81bd7221 */ /* 0x000fe20000010000 */
[----:B------:R-:W-:Y:S01]  /*2be0*/  @P2 FADD.FTZ R128, R233, -R128 ;  /* 0x80000080e9802221 */ /* 0x000fe20000010000 */
[----:B------:R-:W0:Y:S03]  /*2bf0*/  @P2 LDC R129, c[0x0][0x408] ;  /* 0x00010200ff812b82 */ /* 0x000e260000000800 */
        /* <DEDUP_REMOVED lines=14> */
[----:B------:R-:W-:Y:S01]  /*2ce0*/  @P2 FMUL.FTZ R190, R205, R129 ;  /* 0x00000081cdbe2220 */ /* 0x000fe20000410000 */
[----:B------:R-:W-:Y:S01]  /*2cf0*/  @P2 HADD2.F32 R205, -RZ, R39.H0_H0 ;  /* 0x20000027ffcd2230 */ /* 0x000fe20000004100 */
        /* <DEDUP_REMOVED lines=24> */
[----:B------:R-:W-:-:S03]  /*2e80*/  @P2 HADD2.F32 R205, -RZ, R39.H1_H1 ;  /* 0x30000027ffcd2230 */ /* 0x000fc60000004100 */
        /* <DEDUP_REMOVED lines=9> */
[----:B------:R-:W-:-:S03]  /*2f20*/  @P2 FADD.FTZ R205, R244, -R205 ;  /* 0x800000cdf4cd2221 */ /* 0x000fc60000010000 */
[----:B------:R-:W2:Y:S01]  /*2f30*/  @P2 LDC R126, c[0x0][0x408] ;  /* 0x00010200ff7e2b82 */ /* 0x000ea20000000800 */
[----:B------:R-:W-:-:S04]  /*2f40*/  @P2 FMUL.FTZ R205, R5, R205 ;  /* 0x000000cd05cd2220 */ /* 0x000fc80000410000 */
[----:B------:R-:W-:-:S04]  /*2f50*/  @P2 FMUL.FTZ R205, R205, R3 ;  /* 0x00000003cdcd2220 */ /* 0x000fc80000410000 */
[----:B0-----:R-:W-:Y:S01]  /*2f60*/  @P2 FMUL.FTZ R191, R205, R191 ;  /* 0x000000bfcdbf2220 */ /* 0x001fe20000410000 */
[----:B------:R-:W-:-:S03]  /*2f70*/  HFMA2 R205, -RZ, RZ, 0, 0 ;  /* 0x00000000ffcd7431 */ /* 0x000fc600000001ff */
[----:B------:R-:W-:Y:S01]  /*2f80*/  @P2 FMUL.FTZ R205, R188, R191 ;  /* 0x000000bfbccd2220 */ /* 0x000fe20000410000 */
[----:B------:R-:W-:-:S03]  /*2f90*/  @P2 HADD2.F32 R191, -RZ, R36.H0_H0 ;  /* 0x20000024ffbf2230 */ /* 0x000fc60000004100 */
[----:B------:R-:W-:Y:S01]  /*2fa0*/  FADD.FTZ R188, R124, R205 ;  /* 0x000000cd7cbc7221 */ /* 0x000fe20000010000 */
[----:B------:R-:W-:-:S04]  /*2fb0*/  @P2 FFMA.FTZ R124, R213, R193, R192 ;  /* 0x000000c1d57c2223 */ /* 0x000fc800000100c0 */
[----:B------:R-:W-:-:S04]  /*2fc0*/  @P2 FADD.FTZ R124, R244, -R124 ;  /* 0x8000007cf47c2221 */ /* 0x000fc80000010000 */
[----:B------:R-:W-:-:S04]  /*2fd0*/  @P2 FMUL.FTZ R124, R5, R124 ;  /* 0x0000007c057c2220 */ /* 0x000fc80000410000 */
[----:B------:R-:W-:-:S04]  /*2fe0*/  @P2 FMUL.FTZ R124, R124, R3 ;  /* 0x000000037c7c2220 */ /* 0x000fc80000410000 */
[----:B--2---:R-:W-:Y:S01]  /*2ff0*/  @P2 FMUL.FTZ R126, R124, R126 ;  /* 0x0000007e7c7e2220 */ /* 0x004fe20000410000 */
[----:B------:R-:W-:-:S03]  /*3000*/  MOV R124, RZ ;  /* 0x000000ff007c7202 */ /* 0x000fc60000000f00 */
[----:B------:R-:W-:Y:S01]  /*3010*/  @P2 FMUL.FTZ R124, R126, R191 ;  /* 0x000000bf7e7c2220 */ /* 0x000fe20000410000 */
[----:B------:R-:W-:Y:S02]  /*3020*/  F2FP.F16.F32.PACK_AB R126, R128, R127 ;  /* 0x0000007f807e723e */ /* 0x000fe400000000ff */
[----:B------:R-:W-:Y:S02]  /*3030*/  F2FP.F16.F32.PACK_AB R127, R190, R129 ;  /* 0x00000081be7f723e */ /* 0x000fe400000000ff */
[----:B------:R-:W-:Y:S01]  /*3040*/  F2FP.F16.F32.PACK_AB R124, R194, R124 ;  /* 0x0000007cc27c723e */ /* 0x000fe200000000ff */
[----:B------:R-:W-:Y:S06]  /*3050*/  BRA `(.L_x_12540) ;  /* 0x0000000800347947 */ /* 0x000fec0003800000 */
.L_x_12539:
        /* <DEDUP_REMOVED lines=10> */
[----:B------:R-:W-:-:S07]  /*3100*/  @P2 FMUL.FTZ R158, R157, R3 ;  /* 0x000000039d9e2220 */ /* 0x000fce0000410000 */
[----:B------:R-:W2:Y:S01]  /*3110*/  @P2 LDC R156, c[0x0][0x408] ;  /* 0x00010200ff9c2b82 */ /* 0x000ea20000000800 */
[----:B0-----:R-:W-:Y:S01]  /*3120*/  @P2 FMUL.FTZ R159, R158, R159 ;  /* 0x0000009f9e9f2220 */ /* 0x001fe20000410000 */
[----:B------:R-:W-:-:S05]  /*3130*/  @P2 HADD2.F32 R158, -RZ, R188.H1_H1 ;  /* 0x300000bcff9e2230 */ /* 0x000fca0000004100 */
[----:B------:R-:W-:Y:S01]  /*3140*/  @P2 FMUL.FTZ R160, R158, R159 ;  /* 0x0000009f9ea02220 */ /* 0x000fe20000410000 */
[----:B------:R-:W-:Y:S01]  /*3150*/  @P2 FMUL.FTZ R159, R157, R3 ;  /* 0x000000039d9f2220 */ /* 0x000fe20000410000 */
[----:B------:R-:W-:Y:S02]  /*3160*/  @P2 HADD2.F32 R158, -RZ, R36.H1_H1 ;  /* 0x30000024ff9e2230 */ /* 0x000fe40000004100 */
[----:B------:R-:W-:Y:S01]  /*3170*/  FADD.FTZ R207, R125, R160 ;  /* 0x000000a07dcf7221 */ /* 0x000fe20000010000 */
[----:B--2---:R-:W-:Y:S02]  /*3180*/  @P2 FMUL.FTZ R159, R159, R156 ;  /* 0x0000009c9f9f2220 */ /* 0x004fe40000410000 */
[----:B------:R-:W0:Y:S02]  /*3190*/  @P6 LDC R156, c[0x0][0x408] ;  /* 0x00010200ff9c6b82 */ /* 0x000e240000000800 */
[----:B------:R-:W-:Y:S01]  /*31a0*/  @P2 FMUL.FTZ R194, R159, R158 ;  /* 0x0000009e9fc22220 */ /* 0x000fe20000410000 */
[----:B------:R-:W-:Y:S01]  /*31b0*/  FFMA.FTZ R159, R212, R193, R192 ;  /* 0x000000c1d49f7223 */ /* 0x000fe200000100c0 */
[----:B------:R-:W-:-:S03]  /*31c0*/  LOP3.LUT P2, RZ, R20, 0xff000000, RZ, 0xc0, !PT ;  /* 0xff00000014ff7812 */ /* 0x000fc6000784c0ff */
[----:B------:R-:W-:Y:S02]  /*31d0*/  FADD.FTZ R158, R248, -R159 ;  /* 0x8000009ff89e7221 */ /* 0x000fe40000010000 */
[----:B------:R-:W2:Y:S02]  /*31e0*/  @P6 LDC R159, c[0x0][0x408] ;  /* 0x00010200ff9f6b82 */ /* 0x000ea40000000800 */
[----:B------:R-:W-:-:S04]  /*31f0*/  FMUL.FTZ R158, R5, R158 ;  /* 0x0000009e059e7220 */ /* 0x000fc80000410000 */
[----:B------:R-:W-:Y:S02]  /*3200*/  @P6 FMUL.FTZ R161, R158, R3 ;  /* 0x000000039ea16220 */ /* 0x000fe40000410000 */
[----:B------:R-:W3:Y:S02]  /*3210*/  @P2 LDC R195, c[0x0][0x408] ;  /* 0x00010200ffc32b82 */ /* 0x000ee40000000800 */
[----:B0-----:R-:W-:Y:S01]  /*3220*/  @P6 FMUL.FTZ R156, R161, R156 ;  /* 0x0000009ca19c6220 */ /* 0x001fe20000410000 */
[----:B------:R-:W-:-:S05]  /*3230*/  @P6 HADD2.F32 R161, -RZ, R189.H0_H0 ;  /* 0x200000bdffa16230 */ /* 0x000fca0000004100 */
[----:B------:R-:W0:Y:S01]  /*3240*/  @P2 LDC R163, c[0x0][0x408] ;  /* 0x00010200ffa32b82 */ /* 0x000e220000000800 */
[----:B------:R-:W-:Y:S02]  /*3250*/  @P2 HADD2.F32 R189, -RZ, R189.H1_H1 ;  /* 0x300000bdffbd2230 */ /* 0x000fe40000004100 */
[----:B------:R-:W-:Y:S01]  /*3260*/  @P6 FMUL.FTZ R162, R161, R156 ;  /* 0x0000009ca1a26220 */ /* 0x000fe20000410000 */
[----:B------:R-:W-:Y:S01]  /*3270*/  @P6 FMUL.FTZ R156, R158, R3 ;  /* 0x000000039e9c6220 */ /* 0x000fe20000410000 */
[----:B------:R-:W-:Y:S02]  /*3280*/  @P6 HADD2.F32 R161, -RZ, R37.H0_H0 ;  /* 0x20000025ffa16230 */ /* 0x000fe40000004100 */
[----:B------:R-:W-:Y:S01]  /*3290*/  FADD.FTZ R206, R126, R162 ;  /* 0x000000a27ece7221 */ /* 0x000fe20000010000 */
[----:B--2---:R-:W-:Y:S01]  /*32a0*/  @P6 FMUL.FTZ R159, R156, R159 ;  /* 0x0000009f9c9f6220 */ /* 0x004fe20000410000 */
[----:B------:R-:W-:-:S03]  /*32b0*/  MOV R156, RZ ;  /* 0x000000ff009c7202 */ /* 0x000fc60000000f00 */
[----:B------:R-:W-:Y:S01]  /*32c0*/  @P6 FMUL.FTZ R156, R159, R161 ;  /* 0x000000a19f9c6220 */ /* 0x000fe20000410000 */
[----:B------:R-:W-:Y:S01]  /*32d0*/  FFMA.FTZ R159, R198, R193, R192 ;  /* 0x000000c1c69f7223 */ /* 0x000fe200000100c0 */
[----:B------:R-:W-:-:S03]  /*32e0*/  LOP3.LUT P6, RZ, R21, 0xff, RZ, 0xc0, !PT ;  /* 0x000000ff15ff7812 */ /* 0x000fc600078cc0ff */
[----:B------:R-:W-:-:S04]  /*32f0*/  FADD.FTZ R159, R245, -R159 ;  /* 0x8000009ff59f7221 */ /* 0x000fc80000010000 */
[----:B------:R-:W-:-:S04]  /*3300*/  FMUL.FTZ R159, R5, R159 ;  /* 0x0000009f059f7220 */ /* 0x000fc80000410000 */
[----:B------:R-:W-:Y:S02]  /*3310*/  @P2 FMUL.FTZ R161, R159, R3 ;  /* 0x000000039fa12220 */ /* 0x000fe40000410000 */
[----:B------:R-:W-:Y:S02]  /*3320*/  @P6 HADD2.F32 R126, -RZ, R190.H0_H0 ;  /* 0x200000beff7e6230 */ /* 0x000fe40000004100 */
[----:B---3--:R-:W-:Y:S01]  /*3330*/  @P2 FMUL.FTZ R195, R161, R195 ;  /* 0x000000c3a1c32220 */ /* 0x008fe20000410000 */
[----:B------:R-:W-:-:S03]  /*3340*/  HFMA2 R161, -RZ, RZ, 0, 0 ;  /* 0x00000000ffa17431 */ /* 0x000fc600000001ff */
[----:B------:R-:W-:Y:S01]  /*3350*/  @P2 FMUL.FTZ R161, R189, R195 ;  /* 0x000000c3bda12220 */ /* 0x000fe20000410000 */
[----:B------:R-:W-:-:S03]  /*3360*/  @P2 FMUL.FTZ R189, R159, R3 ;  /* 0x000000039fbd2220 */ /* 0x000fc60000410000 */
[----:B------:R-:W-:Y:S01]  /*3370*/  FADD.FTZ R204, R127, R161 ;  /* 0x000000a17fcc7221 */ /* 0x000fe20000010000 */
[----:B0-----:R-:W-:Y:S01]  /*3380*/  @P2 FMUL.FTZ R163, R189, R163 ;  /* 0x000000a3bda32220 */ /* 0x001fe20000410000 */
[----:B------:R-:W-:Y:S02]  /*3390*/  @P2 HADD2.F32 R189, -RZ, R37.H1_H1 ;  /* 0x30000025ffbd2230 */ /* 0x000fe40000004100 */
[----:B------:R-:W-:-:S03]  /*33a0*/  @P6 HADD2.F32 R161, -RZ, R38.H0_H0 ;  /* 0x20000026ffa16230 */ /* 0x000fc60000004100 */
[----:B------:R-:W-:Y:S01]  /*33b0*/  @P2 FMUL.FTZ R205, R163, R189 ;  /* 0x000000bda3cd2220 */ /* 0x000fe20000410000 */
[----:B------:R-:W-:Y:S01]  /*33c0*/  FFMA.FTZ R189, R197, R193, R192 ;  /* 0x000000c1c5bd7223 */ /* 0x000fe200000100c0 */
[----:B------:R-:W0:Y:S01]  /*33d0*/  @P6 LDC R163, c[0x0][0x408] ;  /* 0x00010200ffa36b82 */ /* 0x000e220000000800 */
[----:B------:R-:W-:Y:S02]  /*33e0*/  LOP3.LUT P2, RZ, R21, 0xff00, RZ, 0xc0, !PT ;  /* 0x0000ff0015ff7812 */ /* 0x000fe4000784c0ff */
[----:B------:R-:W-:-:S04]  /*33f0*/  FADD.FTZ R189, R241, -R189 ;  /* 0x800000bdf1bd7221 */ /* 0x000fc80000010000 */
[----:B------:R-:W-:Y:S01]  /*3400*/  FMUL.FTZ R160, R5, R189 ;  /* 0x000000bd05a07220 */ /* 0x000fe20000410000 */
[----:B------:R-:W-:-:S03]  /*3410*/  HFMA2 R189, -RZ, RZ, 0, 0 ;  /* 0x00000000ffbd7431 */ /* 0x000fc600000001ff */
[CC--:B------:R-:W-:Y:S01]  /*3420*/  @P6 FMUL.FTZ R125, R160.reuse, R3.reuse ;  /* 0x00000003a07d6220 */ /* 0x0c0fe20000410000 */
[----:B------:R-:W-:Y:S02]  /*3430*/  @P6 FMUL.FTZ R127, R160, R3 ;  /* 0x00000003a07f6220 */ /* 0x000fe40000410000 */
[----:B------:R-:W-:Y:S02]  /*3440*/  @P2 HADD2.F32 R190, -RZ, R190.H1_H1 ;  /* 0x300000beffbe2230 */ /* 0x000fe40000004100 */
[----:B0-----:R-:W-:Y:S01]  /*3450*/  @P6 FMUL.FTZ R163, R125, R163 ;  /* 0x000000a37da36220 */ /* 0x001fe20000410000 */
[----:B------:R-:W-:-:S03]  /*3460*/  HFMA2 R125, -RZ, RZ, 0, 0 ;  /* 0x00000000ff7d7431 */ /* 0x000fc600000001ff */
[----:B------:R-:W-:Y:S02]  /*3470*/  @P6 FMUL.FTZ R125, R126, R163 ;  /* 0x000000a37e7d6220 */ /* 0x000fe40000410000 */
[----:B------:R-:W0:Y:S02]  /*3480*/  @P6 LDC R126, c[0x0][0x408] ;  /* 0x00010200ff7e6b82 */ /* 0x000e240000000800 */
[----:B------:R-:W-:Y:S01]  /*3490*/  FADD.FTZ R195, R128, R125 ;  /* 0x0000007d80c37221 */ /* 0x000fe20000010000 */
[----:B------:R-:W-:Y:S02]  /*34a0*/  @P2 HADD2.F32 R128, -RZ, R38.H1_H1 ;  /* 0x30000026ff802230 */ /* 0x000fe40000004100 */
[----:B0-----:R-:W-:Y:S01]  /*34b0*/  @P6 FMUL.FTZ R127, R127, R126 ;  /* 0x0000007e7f7f6220 */ /* 0x001fe20000410000 */
[----:B------:R-:W-:-:S03]  /*34c0*/  MOV R126, RZ ;  /* 0x000000ff007e7202 */ /* 0x000fc60000000f00 */
[----:B------:R-:W-:Y:S01]  /*34d0*/  @P6 FMUL.FTZ R126, R127, R161 ;  /* 0x000000a17f7e6220 */ /* 0x000fe20000410000 */
[----:B------:R-:W-:Y:S01]  /*34e0*/  FFMA.FTZ R161, R16, R193, R192 ;  /* 0x000000c110a17223 */ /* 0x000fe200000100c0 */
[----:B------:R-:W0:Y:S01]  /*34f0*/  @P2 LDC R127, c[0x0][0x408] ;  /* 0x00010200ff7f2b82 */ /* 0x000e220000000800 */
[----:B------:R-:W-:Y:S02]  /*3500*/  LOP3.LUT P6, RZ, R21, 0xff0000, RZ, 0xc0, !PT ;  /* 0x00ff000015ff7812 */ /* 0x000fe400078cc0ff */
[----:B------:R-:W-:-:S04]  /*3510*/  FADD.FTZ R161, R233, -R161 ;  /* 0x800000a1e9a17221 */ /* 0x000fc80000010000 */
[----:B------:R-:W-:-:S04]  /*3520*/  FMUL.FTZ R161, R5, R161 ;  /* 0x000000a105a17220 */ /* 0x000fc80000410000 */
[----:B------:R-:W-:-:S04]  /*3530*/  @P2 FMUL.FTZ R125, R161, R3 ;  /* 0x00000003a17d2220 */ /* 0x000fc80000410000 */
[----:B0-----:R-:W-:Y:S01]  /*3540*/  @P2 FMUL.FTZ R125, R125, R127 ;  /* 0x0000007f7d7d2220 */ /* 0x001fe20000410000 */
[----:B------:R-:W-:-:S03]  /*3550*/  @P2 FMUL.FTZ R127, R161, R3 ;  /* 0x00000003a17f2220 */ /* 0x000fc60000410000 */
[----:B------:R-:W-:Y:S01]  /*3560*/  @P2 FMUL.FTZ R189, R190, R125 ;  /* 0x0000007dbebd2220 */ /* 0x000fe20000410000 */
[----:B------:R-:W-:Y:S01]  /*3570*/  HFMA2 R190, -RZ, RZ, 0, 0 ;  /* 0x00000000ffbe7431 */ /* 0x000fe200000001ff */
[----:B------:R-:W0:Y:S02]  /*3580*/  @P2 LDC R125, c[0x0][0x408] ;  /* 0x00010200ff7d2b82 */ /* 0x000e240000000800 */
[----:B------:R-:W-:Y:S01]  /*3590*/  FADD.FTZ R189, R129, R189 ;  /* 0x000000bd81bd7221 */ /* 0x000fe20000010000 */
[----:B------:R-:W-:Y:S02]  /*35a0*/  @P6 HADD2.F32 R129, -RZ, R191.H0_H0 ;  /* 0x200000bfff816230 */ /* 0x000fe40000004100 */
[----:B0-----:R-:W-:Y:S01]  /*35b0*/  @P2 FMUL.FTZ R125, R127, R125 ;  /* 0x0000007d7f7d2220 */ /* 0x001fe20000410000 */
[----:B------:R-:W-:-:S03]  /*35c0*/  MOV R127, RZ ;  /* 0x000000ff007f7202 */ /* 0x000fc60000000f00 */
[----:B------:R-:W-:Y:S01]  /*35d0*/  @P2 FMUL.FTZ R127, R125, R128 ;  /* 0x000000807d7f2220 */ /* 0x000fe20000410000 */
[----:B------:R-:W-:Y:S01]  /*35e0*/  FFMA.FTZ R128, R17, R193, R192 ;  /* 0x000000c111807223 */ /* 0x000fe200000100c0 */
[----:B------:R-:W0:Y:S01]  /*35f0*/  @P6 LDC R125, c[0x0][0x408] ;  /* 0x00010200ff7d6b82 */ /* 0x000e220000000800 */
[----:B------:R-:W-:Y:S02]  /*3600*/  ISETP.GE.U32.AND P2, PT, R20, RZ, PT ;  /* 0x000000ff1400720c */ /* 0x000fe40003f46070 */
[----:B------:R-:W-:Y:S01]  /*3610*/  FADD.FTZ R128, R232, -R128 ;  /* 0x80000080e8807221 */ /* 0x000fe20000010000 */
[----:B------:R-:W-:Y:S02]  /*3620*/  F2FP.F16.F32.PACK_AB R126, R127, R126 ;  /* 0x0000007e7f7e723e */ /* 0x000fe400000000ff */
[----:B------:R-:W-:Y:S01]  /*3630*/  ISETP.GE.U32.AND.EX P2, PT, R21, 0x1000000, PT, P2 ;  /* 0x010000001500780c */ /* 0x000fe20003f46120 */
[----:B------:R-:W-:-:S04]  /*3640*/  FMUL.FTZ R162, R5, R128 ;  /* 0x0000008005a27220 */ /* 0x000fc80000410000 */
[----:B------:R-:W-:-:S04]  /*3650*/  @P6 FMUL.FTZ R128, R162, R3 ;  /* 0x00000003a2806220 */ /* 0x000fc80000410000 */
[----:B0-----:R-:W-:Y:S01]  /*3660*/  @P6 FMUL.FTZ R125, R128, R125 ;  /* 0x0000007d807d6220 */ /* 0x001fe20000410000 */
[----:B------:R-:W-:-:S03]  /*3670*/  HFMA2 R128, -RZ, RZ, 0, 0 ;  /* 0x00000000ff807431 */ /* 0x000fc600000001ff */
[----:B------:R-:W-:Y:S01]  /*3680*/  @P6 FMUL.FTZ R128, R129, R125 ;  /* 0x0000007d81806220 */ /* 0x000fe20000410000 */
[----:B------:R-:W-:Y:S01]  /*3690*/  @P6 HADD2.F32 R129, -RZ, R39.H0_H0 ;  /* 0x20000027ff816230 */ /* 0x000fe20000004100 */
        /* <DEDUP_REMOVED lines=9> */
[----:B------:R-:W-:-:S04]  /*3730*/  FMUL.FTZ R163, R5, R129 ;  /* 0x0000008105a37220 */ /* 0x000fc80000410000 */
[----:B------:R-:W-:-:S04]  /*3740*/  @P2 FMUL.FTZ R129, R163, R3 ;  /* 0x00000003a3812220 */ /* 0x000fc80000410000 */
[----:B0-----:R-:W-:Y:S01]  /*3750*/  @P2 FMUL.FTZ R125, R129, R125 ;  /* 0x0000007d817d2220 */ /* 0x001fe20000410000 */
[----:B------:R-:W-:-:S05]  /*3760*/  @P2 HADD2.F32 R129, -RZ, R191.H1_H1 ;  /* 0x300000bfff812230 */ /* 0x000fca0000004100 */
[----:B------:R-:W-:Y:S01]  /*3770*/  @P2 FMUL.FTZ R190, R129, R125 ;  /* 0x0000007d81be2220 */ /* 0x000fe20000410000 */
[----:B------:R-:W-:Y:S01]  /*3780*/  @P2 FMUL.FTZ R129, R163, R3 ;  /* 0x00000003a3812220 */ /* 0x000fe20000410000 */
[----:B------:R-:W0:Y:S02]  /*3790*/  @P2 LDC R125, c[0x0][0x408] ;  /* 0x00010200ff7d2b82 */ /* 0x000e240000000800 */
[----:B------:R-:W-:Y:S01]  /*37a0*/  FADD.FTZ R131, R131, R190 ;  /* 0x000000be83837221 */ /* 0x000fe20000010000 */
[----:B------:R-:W-:Y:S02]  /*37b0*/  @P2 HADD2.F32 R190, -RZ, R39.H1_H1 ;  /* 0x30000027ffbe2230 */ /* 0x000fe40000004100 */
[----:B0-----:R-:W-:Y:S01]  /*37c0*/  @P2 FMUL.FTZ R125, R129, R125 ;  /* 0x0000007d817d2220 */ /* 0x001fe20000410000 */
[----:B------:R-:W-:-:S03]  /*37d0*/  MOV R129, RZ ;  /* 0x000000ff00817202 */ /* 0x000fc60000000f00 */
[----:B------:R-:W-:Y:S01]  /*37e0*/  @P2 FMUL.FTZ R129, R125, R190 ;  /* 0x000000be7d812220 */ /* 0x000fe20000410000 */
[----:B------:R-:W-:Y:S02]  /*37f0*/  LOP3.LUT P2, RZ, R20, 0xff, RZ, 0xc0, !PT ;  /* 0x000000ff14ff7812 */ /* 0x000fe4000784c0ff */
[----:B------:R-:W-:Y:S02]  /*3800*/  F2FP.F16.F32.PACK_AB R125, R205, R156 ;  /* 0x0000009ccd7d723e */ /* 0x000fe400000000ff */
[----:B------:R-:W-:Y:S01]  /*3810*/  F2FP.F16.F32.PACK_AB R127, R129, R128 ;  /* 0x00000080817f723e */ /* 0x000fe200000000ff */
[----:B------:R-:W-:Y:S01]  /*3820*/  FFMA.FTZ R128, R213, R193, R192 ;  /* 0x000000c1d5807223 */ /* 0x000fe200000100c0 */
[----:B------:R-:W-:-:S03]  /*3830*/  HFMA2 R129, -RZ, RZ, 0, 0 ;  /* 0x00000000ff817431 */ /* 0x000fc600000001ff */
[----:B------:R-:W-:-:S04]  /*3840*/  FADD.FTZ R128, R244, -R128 ;  /* 0x80000080f4807221 */ /* 0x000fc80000010000 */
[----:B------:R-:W0:Y:S01]  /*3850*/  @P2 LDC R190, c[0x0][0x408] ;  /* 0x00010200ffbe2b82 */ /* 0x000e220000000800 */
[----:B------:R-:W-:Y:S01]  /*3860*/  FMUL.FTZ R156, R5, R128 ;  /* 0x00000080059c7220 */ /* 0x000fe20000410000 */
[----:B------:R-:W-:-:S03]  /*3870*/  @P2 HADD2.F32 R188, -RZ, R188.H0_H0 ;  /* 0x200000bcffbc2230 */ /* 0x000fc60000004100 */
[----:B------:R-:W-:-:S04]  /*3880*/  @P2 FMUL.FTZ R128, R156, R3 ;  /* 0x000000039c802220 */ /* 0x000fc80000410000 */
[----:B0-----:R-:W-:-:S04]  /*3890*/  @P2 FMUL.FTZ R128, R128, R190 ;  /* 0x000000be80802220 */ /* 0x001fc80000410000 */
[----:B------:R-:W-:Y:S02]  /*38a0*/  @P2 FMUL.FTZ R129, R188, R128 ;  /* 0x00000080bc812220 */ /* 0x000fe40000410000 */
[----:B------:R-:W0:Y:S02]  /*38b0*/  @P2 LDC R128, c[0x0][0x408] ;  /* 0x00010200ff802b82 */ /* 0x000e240000000800 */
[----:B------:R-:W-:Y:S01]  /*38c0*/  FADD.FTZ R188, R124, R129 ;  /* 0x000000817cbc7221 */ /* 0x000fe20000010000 */
[----:B------:R-:W-:Y:S01]  /*38d0*/  @P2 FMUL.FTZ R124, R156, R3 ;  /* 0x000000039c7c2220 */ /* 0x000fe20000410000 */
[----:B------:R-:W-:-:S03]  /*38e0*/  @P2 HADD2.F32 R129, -RZ, R36.H0_H0 ;  /* 0x20000024ff812230 */ /* 0x000fc60000004100 */
[----:B0-----:R-:W-:Y:S01]  /*38f0*/  @P2 FMUL.FTZ R124, R124, R128 ;  /* 0x000000807c7c2220 */ /* 0x001fe20000410000 */
[----:B------:R-:W-:-:S03]  /*3900*/  MOV R128, RZ ;  /* 0x000000ff00807202 */ /* 0x000fc60000000f00 */
[----:B------:R-:W-:-:S05]  /*3910*/  @P2 FMUL.FTZ R128, R124, R129 ;  /* 0x000000817c802220 */ /* 0x000fca0000410000 */
[----:B------:R-:W-:-:S07]  /*3920*/  F2FP.F16.F32.PACK_AB R124, R194, R128 ;  /* 0x00000080c27c723e */ /* 0x000fce00000000ff */
.L_x_12540:
        /* <DEDUP_REMOVED lines=14> */
.L_x_12538:
[----:B------:R-:W-:Y:S05]  /*3a10*/  BSYNC.RECONVERGENT B2 ;  /* 0x0000000000027941 */ /* 0x000fea0003800200 */
.L_x_12537:
        /* <DEDUP_REMOVED lines=8> */
[----:B--2---:R-:W-:Y:S05]  /*3aa0*/  @!P1 BRA `(.L_x_12543) ;  /* 0x0000000800389947 */ /* 0x004fea0003800000 */
        /* <DEDUP_REMOVED lines=23> */
[----:B------:R-:W-:Y:S01]  /*3c20*/  FADD.FTZ R158, R247, -R158 ;  /* 0x8000009ef79e7221 */ /* 0x000fe20000010000 */
[----:B------:R-:W2:Y:S03]  /*3c30*/  @P3 LDC R159, c[0x0][0x408] ;  /* 0x00010200ff9f3b82 */ /* 0x000ea60000000800 */
        /* <DEDUP_REMOVED lines=115> */
[----:B------:R-:W-:Y:S01]  /*4370*/  F2FP.F16.F32.PACK_AB R132, R194, R136 ;  /* 0x00000088c284723e */ /* 0x000fe200000000ff */
[----:B------:R-:W-:Y:S06]  /*4380*/  BRA `(.L_x_12544) ;  /* 0x0000000800947947 */ /* 0x000fec0003800000 */
.L_x_12543:
        /* <DEDUP_REMOVED lines=163> */
[----:B------:R-:W-:-:S04]  /*4dc0*/  F2FP.F16.F32.PACK_AB R135, R190, R137 ;  /* 0x00000089be87723e */ /* 0x000fc800000000ff */
[----:B------:R-:W-:-:S07]  /*4dd0*/  F2FP.F16.F32.PACK_AB R132, R194, R132 ;  /* 0x00000084c284723e */ /* 0x000fce00000000ff */
.L_x_12544:
        /* <DEDUP_REMOVED lines=14> */
.L_x_12542:
[----:B------:R-:W-:Y:S05]  /*4ec0*/  BSYNC.RECONVERGENT B2 ;  /* 0x0000000000027941 */ /* 0x000fea0003800200 */
.L_x_12541:
        /* <DEDUP_REMOVED lines=119> */
[----:B------:R-:W-:-:S03]  /*5640*/  @P2 FMUL.FTZ R145, R163, R3 ;  /* 0x00000003a3912220 */ /* 0x000fc60000410000 */
[----:B------:R-:W-:Y:S02]  /*5650*/  @P3 HADD2.F32 R188, -RZ, R188.H0_H0 ;  /* 0x200000bcffbc3230 */ /* 0x000fe40000004100 */
        /* <DEDUP_REMOVED lines=10> */
[----:B------:R-:W-:Y:S01]  /*5700*/  F2FP.F16.F32.PACK_AB R141, R205, R156 ;  /* 0x0000009ccd8d723e */ /* 0x000fe200000000ff */
[----:B------:R-:W0:Y:S03]  /*5710*/  @P3 LDC R190, c[0x0][0x408] ;  /* 0x00010200ffbe3b82 */ /* 0x000e260000000800 */
[----:B------:R-:W-:Y:S01]  /*5720*/  F2FP.F16.F32.PACK_AB R143, R145, R144 ;  /* 0x00000090918f723e */ /* 0x000fe200000000ff */
        /* <DEDUP_REMOVED lines=16> */
.L_x_12547:
        /* <DEDUP_REMOVED lines=47> */
[----:B------:R-:W-:Y:S02]  /*5b20*/  @P3 HADD2.F32 R188, -RZ, R188.H0_H0 ;  /* 0x200000bcffbc3230 */ /* 0x000fe40000004100 */
        /* <DEDUP_REMOVED lines=15> */
[----:B------:R-:W-:Y:S02]  /*5c20*/  F2FP.F16.F32.PACK_AB R141, R143, R141 ;  /* 0x0000008d8f8d723e */ /* 0x000fe400000000ff */
[----:B------:R-:W0:Y:S07]  /*5c30*/  @P3 LDC R143, c[0x0][0x408] ;  /* 0x00010200ff8f3b82 */ /* 0x000e2e0000000800 */
[----:B------:R-:W-:Y:S01]  /*5c40*/  @P2 FFMA.FTZ R189, R8, R193, R192 ;  /* 0x000000c108bd2223 */ /* 0x000fe200000100c0 */
[----:B------:R-:W2:Y:S01]  /*5c50*/  @P2 LDC R142, c[0x0][0x408] ;  /* 0x00010200ff8e2b82 */ /* 0x000ea20000000800 */
[----:B------:R-:W-:-:S02]  /*5c60*/  @P2 HADD2.F32 R195, -RZ, R190.H0_H0 ;  /* 0x200000beffc32230 */ /* 0x000fc40000004100 */
[----:B------:R-:W-:-:S04]  /*5c70*/  @P2 FADD.FTZ R189, R239, -R189 ;  /* 0x800000bdefbd2221 */ /* 0x000fc80000010000 */
[----:B------:R-:W-:-:S04]  /*5c80*/  @P2 FMUL.FTZ R189, R5, R189 ;  /* 0x000000bd05bd2220 */ /* 0x000fc80000410000 */
[----:B------:R-:W-:-:S04]  /*5c90*/  @P2 FMUL.FTZ R189, R189, R3 ;  /* 0x00000003bdbd2220 */ /* 0x000fc80000410000 */
[----:B--2---:R-:W-:Y:S01]  /*5ca0*/  @P2 FMUL.FTZ R142, R189, R142 ;  /* 0x0000008ebd8e2220 */ /* 0x004fe20000410000 */
[----:B------:R-:W-:-:S03]  /*5cb0*/  HFMA2 R189, -RZ, RZ, 0, 0 ;  /* 0x00000000ffbd7431 */ /* 0x000fc600000001ff */
[----:B------:R-:W-:Y:S02]  /*5cc0*/  @P2 FMUL.FTZ R189, R195, R142 ;  /* 0x0000008ec3bd2220 */ /* 0x000fe40000410000 */
[----:B------:R-:W2:Y:S02]  /*5cd0*/  @P2 LDC R142, c[0x0][0x408] ;  /* 0x00010200ff8e2b82 */ /* 0x000ea40000000800 */
[----:B------:R-:W-:Y:S01]  /*5ce0*/  FADD.FTZ R195, R144, R189 ;  /* 0x000000bd90c37221 */ /* 0x000fe20000010000 */
[----:B------:R-:W-:Y:S01]  /*5cf0*/  @P2 FFMA.FTZ R144, R8, R193, R192 ;  /* 0x000000c108902223 */ /* 0x000fe200000100c0 */
[----:B------:R-:W-:-:S03]  /*5d00*/  @P2 HADD2.F32 R189, -RZ, R54.H0_H0 ;  /* 0x20000036ffbd2230 */ /* 0x000fc60000004100 */
[----:B------:R-:W-:-:S04]  /*5d10*/  @P2 FADD.FTZ R144, R239, -R144 ;  /* 0x80000090ef902221 */ /* 0x000fc80000010000 */
[----:B------:R-:W-:-:S04]  /*5d20*/  @P2 FMUL.FTZ R144, R5, R144 ;  /* 0x0000009005902220 */ /* 0x000fc80000410000 */
[----:B------:R-:W-:-:S04]  /*5d30*/  @P2 FMUL.FTZ R144, R144, R3 ;  /* 0x0000000390902220 */ /* 0x000fc80000410000 */
[----:B--2---:R-:W-:Y:S01]  /*5d40*/  @P2 FMUL.FTZ R144, R144, R142 ;  /* 0x0000008e90902220 */ /* 0x004fe20000410000 */
[----:B------:R-:W-:-:S03]  /*5d50*/  MOV R142, RZ ;  /* 0x000000ff008e7202 */ /* 0x000fc60000000f00 */
[----:B------:R-:W-:Y:S01]  /*5d60*/  @P2 FMUL.FTZ R142, R144, R189 ;  /* 0x000000bd908e2220 */ /* 0x000fe20000410000 */
[----:B------:R-:W-:-:S13]  /*5d70*/  LOP3.LUT P2, RZ, R23, 0xff00, RZ, 0xc0, !PT ;  /* 0x0000ff0017ff7812 */ /* 0x000fda000784c0ff */
[----:B------:R-:W2:Y:S01]  /*5d80*/  @P2 LDC R144, c[0x0][0x408] ;  /* 0x00010200ff902b82 */ /* 0x000ea20000000800 */
[----:B------:R-:W-:Y:S01]  /*5d90*/  @P2 FFMA.FTZ R189, R10, R193, R192 ;  /* 0x000000c10abd2223 */ /* 0x000fe200000100c0 */
[----:B------:R-:W-:-:S03]  /*5da0*/  @P2 HADD2.F32 R190, -RZ, R190.H1_H1 ;  /* 0x300000beffbe2230 */ /* 0x000fc60000004100 */
[----:B------:R-:W-:-:S04]  /*5db0*/  @P2 FADD.FTZ R189, R236, -R189 ;  /* 0x800000bdecbd2221 */ /* 0x000fc80000010000 */
[----:B------:R-:W-:-:S04]  /*5dc0*/  @P2 FMUL.FTZ R189, R5, R189 ;  /* 0x000000bd05bd2220 */ /* 0x000fc80000410000 */
[----:B------:R-:W-:-:S04]  /*5dd0*/  @P2 FMUL.FTZ R189, R189, R3 ;  /* 0x00000003bdbd2220 */ /* 0x000fc80000410000 */
[----:B--2---:R-:W-:Y:S01]  /*5de0*/  @P2 FMUL.FTZ R144, R189, R144 ;  /* 0x00000090bd902220 */ /* 0x004fe20000410000 */
[----:B------:R-:W-:-:S03]  /*5df0*/  HFMA2 R189, -RZ, RZ, 0, 0 ;  /* 0x00000000ffbd7431 */ /* 0x000fc600000001ff */
[----:B------:R-:W-:Y:S01]  /*5e00*/  @P2 FMUL.FTZ R189, R190, R144 ;  /* 0x00000090bebd2220 */ /* 0x000fe20000410000 */
[----:B------:R-:W-:Y:S01]  /*5e10*/  @P2 FFMA.FTZ R144, R10, R193, R192 ;  /* 0x000000c10a902223 */ /* 0x000fe200000100c0 */
[----:B------:R-:W-:Y:S02]  /*5e20*/  @P2 HADD2.F32 R190, -RZ, R54.H1_H1 ;  /* 0x30000036ffbe2230 */ /* 0x000fe40000004100 */
[----:B------:R-:W-:Y:S01]  /*5e30*/  FADD.FTZ R189, R145, R189 ;  /* 0x000000bd91bd7221 */ /* 0x000fe20000010000 */
[----:B------:R-:W-:Y:S01]  /*5e40*/  @P2 FADD.FTZ R144, R236, -R144 ;  /* 0x80000090ec902221 */ /* 0x000fe20000010000 */
[----:B------:R-:W2:Y:S03]  /*5e50*/  @P2 LDC R145, c[0x0][0x408] ;  /* 0x00010200ff912b82 */ /* 0x000ea60000000800 */
[----:B------:R-:W-:-:S04]  /*5e60*/  @P2 FMUL.FTZ R144, R5, R144 ;  /* 0x0000009005902220 */ /* 0x000fc80000410000 */
[----:B------:R-:W-:-:S04]  /*5e70*/  @P2 FMUL.FTZ R144, R144, R3 ;  /* 0x0000000390902220 */ /* 0x000fc80000410000 */
[----:B--2---:R-:W-:Y:S01]  /*5e80*/  @P2 FMUL.FTZ R145, R144, R145 ;  /* 0x0000009190912220 */ /* 0x004fe20000410000 */
[----:B------:R-:W-:-:S03]  /*5e90*/  MOV R144, RZ ;  /* 0x000000ff00907202 */ /* 0x000fc60000000f00 */
[----:B------:R-:W-:Y:S01]  /*5ea0*/  @P2 FMUL.FTZ R144, R145, R190 ;  /* 0x000000be91902220 */ /* 0x000fe20000410000 */
[----:B------:R-:W-:-:S04]  /*5eb0*/  LOP3.LUT P2, RZ, R23, 0xff0000, RZ, 0xc0, !PT ;  /* 0x00ff000017ff7812 */ /* 0x000fc8000784c0ff */
[----:B------:R-:W-:-:S09]  /*5ec0*/  F2FP.F16.F32.PACK_AB R142, R144, R142 ;  /* 0x0000008e908e723e */ /* 0x000fd200000000ff */
[----:B------:R-:W2:Y:S01]  /*5ed0*/  @P2 LDC R145, c[0x0][0x408] ;  /* 0x00010200ff912b82 */ /* 0x000ea20000000800 */
[----:B------:R-:W-:Y:S01]  /*5ee0*/  @P2 FFMA.FTZ R190, R12, R193, R192 ;  /* 0x000000c10cbe2223 */ /* 0x000fe200000100c0 */
[----:B------:R-:W-:-:S03]  /*5ef0*/  @P2 HADD2.F32 R205, -RZ, R191.H0_H0 ;  /* 0x200000bfffcd2230 */ /* 0x000fc60000004100 */
[----:B------:R-:W-:-:S04]  /*5f00*/  @P2 FADD.FTZ R190, R230, -R190 ;  /* 0x800000bee6be2221 */ /* 0x000fc80000010000 */
[----:B------:R-:W-:-:S04]  /*5f10*/  @P2 FMUL.FTZ R190, R5, R190 ;  /* 0x000000be05be2220 */ /* 0x000fc80000410000 */
[----:B------:R-:W-:-:S04]  /*5f20*/  @P2 FMUL.FTZ R190, R190, R3 ;  /* 0x00000003bebe2220 */ /* 0x000fc80000410000 */
[----:B--2---:R-:W-:Y:S01]  /*5f30*/  @P2 FMUL.FTZ R145, R190, R145 ;  /* 0x00000091be912220 */ /* 0x004fe20000410000 */
[----:B------:R-:W-:-:S03]  /*5f40*/  HFMA2 R190, -RZ, RZ, 0, 0 ;  /* 0x00000000ffbe7431 */ /* 0x000fc600000001ff */
[----:B------:R-:W-:Y:S01]  /*5f50*/  @P2 FMUL.FTZ R190, R205, R145 ;  /* 0x00000091cdbe2220 */ /* 0x000fe20000410000 */
[----:B------:R-:W-:Y:S01]  /*5f60*/  @P2 HADD2.F32 R205, -RZ, R55.H0_H0 ;  /* 0x20000037ffcd2230 */ /* 0x000fe20000004100 */
[----:B------:R-:W2:Y:S02]  /*5f70*/  @P2 LDC R145, c[0x0][0x408] ;  /* 0x00010200ff912b82 */ /* 0x000ea40000000800 */
        /* <DEDUP_REMOVED lines=8> */
[----:B------:R-:W-:-:S04]  /*6000*/  ISETP.GE.U32.AND P2, PT, R22, RZ, PT ;  /* 0x000000ff1600720c */ /* 0x000fc80003f46070 */
[----:B------:R-:W-:-:S13]  /*6010*/  ISETP.GE.U32.AND.EX P2, PT, R23, 0x1000000, PT, P2 ;  /* 0x010000001700780c */ /* 0x000fda0003f46120 */
        /* <DEDUP_REMOVED lines=10> */
[----:B------:R-:W2:Y:S02]  /*60c0*/  @P2 LDC R191, c[0x0][0x408] ;  /* 0x00010200ffbf2b82 */ /* 0x000ea40000000800 */
[----:B------:R-:W-:Y:S01]  /*60d0*/  FADD.FTZ R147, R147, R205 ;  /* 0x000000cd93937221 */ /* 0x000fe20000010000 */
[----:B------:R-:W-:Y:S01]  /*60e0*/  @P2 FADD.FTZ R190, R221, -R190 ;  /* 0x800000beddbe2221 */ /* 0x000fe20000010000 */
[----:B------:R-:W-:-:S03]  /*60f0*/  @P2 HADD2.F32 R205, -RZ, R55.H1_H1 ;  /* 0x30000037ffcd2230 */ /* 0x000fc60000004100 */
[----:B------:R-:W-:-:S04]  /*6100*/  @P2 FMUL.FTZ R190, R5, R190 ;  /* 0x000000be05be2220 */ /* 0x000fc80000410000 */
[----:B------:R-:W-:-:S04]  /*6110*/  @P2 FMUL.FTZ R190, R190, R3 ;  /* 0x00000003bebe2220 */ /* 0x000fc80000410000 */
[----:B--2---:R-:W-:Y:S01]  /*6120*/  @P2 FMUL.FTZ R191, R190, R191 ;  /* 0x000000bfbebf2220 */ /* 0x004fe20000410000 */
[----:B------:R-:W-:-:S03]  /*6130*/  MOV R190, RZ ;  /* 0x000000ff00be7202 */ /* 0x000fc60000000f00 */
[----:B------:R-:W-:Y:S01]  /*6140*/  @P2 FMUL.FTZ R190, R191, R205 ;  /* 0x000000cdbfbe2220 */ /* 0x000fe20000410000 */
[----:B------:R-:W-:Y:S01]  /*6150*/  @P3 FFMA.FTZ R205, R218, R193, R192 ;  /* 0x000000c1dacd3223 */ /* 0x000fe200000100c0 */
[----:B------:R-:W2:Y:S03]  /*6160*/  @P3 LDC R191, c[0x0][0x408] ;  /* 0x00010200ffbf3b82 */ /* 0x000ea60000000800 */
[----:B------:R-:W-:-:S04]  /*6170*/  @P3 FADD.FTZ R205, R252, -R205 ;  /* 0x800000cdfccd3221 */ /* 0x000fc80000010000 */
[----:B------:R-:W-:-:S04]  /*6180*/  @P3 FMUL.FTZ R205, R5, R205 ;  /* 0x000000cd05cd3220 */ /* 0x000fc80000410000 */
[----:B------:R-:W-:-:S04]  /*6190*/  @P3 FMUL.FTZ R205, R205, R3 ;  /* 0x00000003cdcd3220 */ /* 0x000fc80000410000 */
[----:B--2---:R-:W-:Y:S01]  /*61a0*/  @P3 FMUL.FTZ R191, R205, R191 ;  /* 0x000000bfcdbf3220 */ /* 0x004fe20000410000 */
        /* <DEDUP_REMOVED lines=11> */
[----:B------:R-:W-:-:S04]  /*6260*/  F2FP.F16.F32.PACK_AB R143, R190, R145 ;  /* 0x00000091be8f723e */ /* 0x000fc800000000ff */
[----:B------:R-:W-:-:S07]  /*6270*/  F2FP.F16.F32.PACK_AB R140, R194, R140 ;  /* 0x0000008cc28c723e */ /* 0x000fce00000000ff */
.L_x_12548:
        /* <DEDUP_REMOVED lines=14> */
.L_x_12546:
[----:B------:R-:W-:Y:S05]  /*6360*/  BSYNC.RECONVERGENT B2 ;  /* 0x0000000000027941 */ /* 0x000fea0003800200 */
.L_x_12545:
[----:B------:R-:W-:Y:S05]  /*6370*/  @!P5 BRA `(.L_x_12549) ;  /* 0x00000064005cd947 */ /* 0x000fea0003800000 */
[----:B------:R-:W0:Y:S01]  /*6380*/  LDC.64 R188, c[0x0][0x390] ;  /* 0x0000e400ffbc7b82 */ /* 0x000e220000000a00 */
[----:B-1----:R1:W5:Y:S04]  /*6390*/  LDL R227, [R1+0x4] ;  /* 0x0000040001e37983 */ /* 0x0023680000100800 */
        /* <DEDUP_REMOVED lines=15> */
[----:B------:R-:W-:-:S07]  /*6490*/  @P2 FMUL.FTZ R158, R157, R3 ;  /* 0x000000039d9e2220 */ /* 0x000fce0000410000 */
[----:B------:R-:W1:Y:S01]  /*64a0*/  @P2 LDC R156, c[0x0][0x408] ;  /* 0x00010200ff9c2b82 */ /* 0x000e620000000800 */
[----:B0-----:R-:W-:Y:S01]  /*64b0*/  @P2 FMUL.FTZ R159, R158, R159 ;  /* 0x0000009f9e9f2220 */ /* 0x001fe20000410000 */
[----:B------:R-:W-:-:S05]  /*64c0*/  @P2 HADD2.F32 R158, -RZ, R188.H1_H1 ;  /* 0x300000bcff9e2230 */ /* 0x000fca0000004100 */
[----:B------:R-:W-:Y:S01]  /*64d0*/  @P2 FMUL.FTZ R160, R158, R159 ;  /* 0x0000009f9ea02220 */ /* 0x000fe20000410000 */
[----:B------:R-:W-:-:S03]  /*64e0*/  @P2 FMUL.FTZ R159, R157, R3 ;  /* 0x000000039d9f2220 */ /* 0x000fc60000410000 */
[----:B------:R-:W-:Y:S01]  /*64f0*/  FADD.FTZ R217, R149, R160 ;  /* 0x000000a095d97221 */ /* 0x000fe20000010000 */
[----:B-1----:R-:W-:Y:S01]  /*6500*/  @P2 FMUL.FTZ R161, R159, R156 ;  /* 0x0000009c9fa12220 */ /* 0x002fe20000410000 */
[----:B------:R-:W-:Y:S01]  /*6510*/  @P2 HADD2.F32 R156, -RZ, R60.H1_H1 ;  /* 0x3000003cff9c2230 */ /* 0x000fe20000004100 */
[----:B------:R-:W0:Y:S04]  /*6520*/  @P3 LDC R159, c[0x0][0x408] ;  /* 0x00010200ff9f3b82 */ /* 0x000e280000000800 */
[----:B------:R-:W-:Y:S01]  /*6530*/  @P2 FMUL.FTZ R194, R161, R156 ;  /* 0x0000009ca1c22220 */ /* 0x000fe20000410000 */
[----:B------:R-:W-:Y:S01]  /*6540*/  FFMA.FTZ R161, R202, R193, R192 ;  /* 0x000000c1caa17223 */ /* 0x000fe200000100c0 */
[----:B------:R-:W-:Y:S02]  /*6550*/  LOP3.LUT P2, RZ, R200, 0xff000000, RZ, 0xc0, !PT ;  /* 0xff000000c8ff7812 */ /* 0x000fe4000784c0ff */
[----:B------:R-:W1:Y:S01]  /*6560*/  @P3 LDC R156, c[0x0][0x408] ;  /* 0x00010200ff9c3b82 */ /* 0x000e620000000800 */
[----:B------:R-:W-:Y:S01]  /*6570*/  FADD.FTZ R158, R234, -R161 ;  /* 0x800000a1ea9e7221 */ /* 0x000fe20000010000 */
[----:B------:R-:W-:-:S03]  /*6580*/  HFMA2 R161, -RZ, RZ, 0, 0 ;  /* 0x00000000ffa17431 */ /* 0x000fc600000001ff */
[----:B------:R-:W-:-:S04]  /*6590*/  FMUL.FTZ R158, R5, R158 ;  /* 0x0000009e059e7220 */ /* 0x000fc80000410000 */
[----:B------:R-:W-:Y:S02]  /*65a0*/  @P3 FMUL.FTZ R162, R158, R3 ;  /* 0x000000039ea23220 */ /* 0x000fe40000410000 */
[----:B------:R-:W2:Y:S02]  /*65b0*/  @P2 LDC R163, c[0x0][0x408] ;  /* 0x00010200ffa32b82 */ /* 0x000ea40000000800 */
[----:B0-----:R-:W-:Y:S01]  /*65c0*/  @P3 FMUL.FTZ R159, R162, R159 ;  /* 0x0000009fa29f3220 */ /* 0x001fe20000410000 */
[--C-:B------:R-:W-:Y:S02]  /*65d0*/  @P3 HADD2.F32 R162, -RZ, R189.reuse.H0_H0 ;  /* 0x200000bdffa23230 */ /* 0x100fe40000004100 */
[----:B------:R-:W-:-:S03]  /*65e0*/  @P2 HADD2.F32 R189, -RZ, R189.H1_H1 ;  /* 0x300000bdffbd2230 */ /* 0x000fc60000004100 */
[----:B------:R-:W-:Y:S01]  /*65f0*/  @P3 FMUL.FTZ R161, R162, R159 ;  /* 0x0000009fa2a13220 */ /* 0x000fe20000410000 */
[----:B------:R-:W-:Y:S01]  /*6600*/  @P3 FMUL.FTZ R159, R158, R3 ;  /* 0x000000039e9f3220 */ /* 0x000fe20000410000 */
[----:B------:R-:W0:Y:S02]  /*6610*/  @P2 LDC R162, c[0x0][0x408] ;  /* 0x00010200ffa22b82 */ /* 0x000e240000000800 */
[----:B------:R-:W-:Y:S01]  /*6620*/  FADD.FTZ R207, R150, R161 ;  /* 0x000000a196cf7221 */ /* 0x000fe20000010000 */
[----:B-1----:R-:W-:Y:S01]  /*6630*/  @P3 FMUL.FTZ R156, R159, R156 ;  /* 0x0000009c9f9c3220 */ /* 0x002fe20000410000 */
[----:B------:R-:W-:-:S05]  /*6640*/  @P3 HADD2.F32 R159, -RZ, R61.H0_H0 ;  /* 0x2000003dff9f3230 */ /* 0x000fca0000004100 */
[----:B------:R-:W-:Y:S01]  /*6650*/  @P3 FMUL.FTZ R204, R156, R159 ;  /* 0x0000009f9ccc3220 */ /* 0x000fe20000410000 */
[----:B------:R-:W-:Y:S01]  /*6660*/  FFMA.FTZ R159, R4, R193, R192 ;  /* 0x000000c1049f7223 */ /* 0x000fe200000100c0 */
[----:B------:R-:W-:-:S03]  /*6670*/  LOP3.LUT P3, RZ, R201, 0xff, RZ, 0xc0, !PT ;  /* 0x000000ffc9ff7812 */ /* 0x000fc6000786c0ff */
[----:B------:R-:W-:-:S04]  /*6680*/  FADD.FTZ R159, R229, -R159 ;  /* 0x8000009fe59f7221 */ /* 0x000fc80000010000 */
[----:B------:R-:W-:-:S04]  /*6690*/  FMUL.FTZ R159, R5, R159 ;  /* 0x0000009f059f7220 */ /* 0x000fc80000410000 */
[----:B------:R-:W-:Y:S02]  /*66a0*/  @P2 FMUL.FTZ R156, R159, R3 ;  /* 0x000000039f9c2220 */ /* 0x000fe40000410000 */
[----:B------:R-:W-:Y:S02]  /*66b0*/  @P3 HADD2.F32 R150, -RZ, R190.H0_H0 ;  /* 0x200000beff963230 */ /* 0x000fe40000004100 */
[----:B--2---:R-:W-:Y:S01]  /*66c0*/  @P2 FMUL.FTZ R163, R156, R163 ;  /* 0x000000a39ca32220 */ /* 0x004fe20000410000 */
[----:B------:R-:W-:-:S03]  /*66d0*/  MOV R156, RZ ;  /* 0x000000ff009c7202 */ /* 0x000fc60000000f00 */
[----:B------:R-:W-:Y:S01]  /*66e0*/  @P2 FMUL.FTZ R156, R189, R163 ;  /* 0x000000a3bd9c2220 */ /* 0x000fe20000410000 */
[----:B------:R-:W-:Y:S01]  /*66f0*/  @P2 FMUL.FTZ R163, R159, R3 ;  /* 0x000000039fa32220 */ /* 0x000fe20000410000 */
[----:B------:R-:W-:Y:S02]  /*6700*/  HFMA2 R189, -RZ, RZ, 0, 0 ;  /* 0x00000000ffbd7431 */ /* 0x000fe400000001ff */
        /* <DEDUP_REMOVED lines=9> */
[----:B------:R-:W-:-:S04]  /*67a0*/  FMUL.FTZ R160, R5, R163 ;  /* 0x000000a305a07220 */ /* 0x000fc80000410000 */
        /* <DEDUP_REMOVED lines=17> */
[----:B------:R-:W-:-:S03]  /*68c0*/  HFMA2 R156, -RZ, RZ, 0, 0 ;  /* 0x00000000ff9c7431 */ /* 0x000fc600000001ff */
[----:B------:R-:W-:-:S04]  /*68d0*/  @P2 FMUL.FTZ R149, R161, R3 ;  /* 0x00000003a1952220 */ /* 0x000fc80000410000 */
[----:B0-----:R-:W-:Y:S01]  /*68e0*/  @P2 FMUL.FTZ R149, R149, R151 ;  /* 0x0000009795952220 */ /* 0x001fe20000410000 */
[----:B------:R-:W-:-:S03]  /*68f0*/  @P2 FMUL.FTZ R151, R161, R3 ;  /* 0x00000003a1972220 */ /* 0x000fc60000410000 */
[----:B------:R-:W-:Y:S02]  /*6900*/  @P2 FMUL.FTZ R189, R190, R149 ;  /* 0x00000095bebd2220 */ /* 0x000fe40000410000 */
        /* <DEDUP_REMOVED lines=24> */
[-CC-:B------:R-:W-:Y:S01]  /*6a90*/  FFMA.FTZ R149, R227, R193.reuse, R192.reuse ;  /* 0x000000c1e3957223 */ /* 0x180fe200000100c0 */
[----:B------:R-:W-:Y:S02]  /*6aa0*/  @P2 HADD2.F32 R153, -RZ, R191.H1_H1 ;  /* 0x300000bfff992230 */ /* 0x000fe40000004100 */
[----:B------:R-:W-:Y:S01]  /*6ab0*/  FFMA.FTZ R192, R220, R193, R192 ;  /* 0x000000c1dcc07223 */ /* 0x000fe200000100c0 */
[----:B------:R-:W-:-:S03]  /*6ac0*/  FADD.FTZ R149, R226, -R149 ;  /* 0x80000095e2957221 */ /* 0x000fc60000010000 */
[----:B------:R-:W-:Y:S01]  /*6ad0*/  FADD.FTZ R192, R238, -R192 ;  /* 0x800000c0eec07221 */ /* 0x000fe20000010000 */
[----:B------:R-:W-:-:S04]  /*6ae0*/  FMUL.FTZ R163, R5, R149 ;  /* 0x0000009505a37220 */ /* 0x000fc80000410000 */
[----:B------:R-:W-:-:S04]  /*6af0*/  FMUL.FTZ R149, R163, R3 ;  /* 0x00000003a3957220 */ /* 0x000fc80000410000 */
[----:B------:R-:W-:-:S04]  /*6b00*/  FMUL.FTZ R149, R149, UR14 ;  /* 0x0000000e95957c20 */ /* 0x000fc80008410000 */
[----:B------:R-:W-:Y:S01]  /*6b10*/  @P2 FMUL.FTZ R156, R149, R153 ;  /* 0x00000099959c2220 */ /* 0x000fe20000410000 */
[----:B------:R-:W-:-:S03]  /*6b20*/  MOV R153, RZ ;  /* 0x000000ff00997202 */ /* 0x000fc60000000f00 */
[----:B------:R-:W-:Y:S01]  /*6b30*/  FADD.FTZ R155, R155, R156 ;  /* 0x0000009c9b9b7221 */ /* 0x000fe20000010000 */
[----:B------:R-:W-:-:S05]  /*6b40*/  @P2 HADD2.F32 R156, -RZ, R63.H1_H1 ;  /* 0x3000003fff9c2230 */ /* 0x000fca0000004100 */
[----:B------:R-:W-:Y:S01]  /*6b50*/  @P2 FMUL.FTZ R153, R149, R156 ;  /* 0x0000009c95992220 */ /* 0x000fe20000410000 */
[----:B------:R-:W-:Y:S01]  /*6b60*/  LOP3.LUT P2, RZ, R200, 0xff, RZ, 0xc0, !PT ;  /* 0x000000ffc8ff7812 */ /* 0x000fe2000784c0ff */
[----:B------:R-:W-:-:S03]  /*6b70*/  FMUL.FTZ R156, R5, R192 ;  /* 0x000000c0059c7220 */ /* 0x000fc60000410000 */
[----:B------:R-:W-:-:S09]  /*6b80*/  F2FP.F16.F32.PACK_AB R151, R153, R152 ;  /* 0x000000989997723e */ /* 0x000fd200000000ff */
[CC--:B------:R-:W-:Y:S01]  /*6b90*/  @P2 FMUL.FTZ R149, R156.reuse, R3.reuse ;  /* 0x000000039c952220 */ /* 0x0c0fe20000410000 */
[----:B------:R-:W-:Y:S02]  /*6ba0*/  @P2 HADD2.F32 R5, -RZ, R188.H0_H0 ;  /* 0x200000bcff052230 */ /* 0x000fe40000004100 */
[----:B------:R-:W-:Y:S01]  /*6bb0*/  @P2 FMUL.FTZ R3, R156, R3 ;  /* 0x000000039c032220 */ /* 0x000fe20000410000 */
[----:B------:R-:W-:Y:S01]  /*6bc0*/  @P2 FMUL.FTZ R188, R149, UR14 ;  /* 0x0000000e95bc2c20 */ /* 0x000fe20008410000 */
[----:B------:R-:W-:-:S03]  /*6bd0*/  HFMA2 R149, -RZ, RZ, 0, 0 ;  /* 0x00000000ff957431 */ /* 0x000fc600000001ff */
[----:B------:R-:W-:Y:S01]  /*6be0*/  @P2 FMUL.FTZ R149, R5, R188 ;  /* 0x000000bc05952220 */ /* 0x000fe20000410000 */
[----:B------:R-:W-:Y:S01]  /*6bf0*/  @P2 HADD2.F32 R188, -RZ, R60.H0_H0 ;  /* 0x2000003cffbc2230 */ /* 0x000fe20000004100 */
[----:B------:R-:W0:Y:S02]  /*6c00*/  @P2 LDC R5, c[0x0][0x408] ;  /* 0x00010200ff052b82 */ /* 0x000e240000000800 */
[----:B0-----:R-:W-:Y:S01]  /*6c10*/  @P2 FMUL.FTZ R3, R3, R5 ;  /* 0x0000000503032220 */ /* 0x001fe20000410000 */
[----:B------:R-:W-:-:S03]  /*6c20*/  MOV R5, RZ ;  /* 0x000000ff00057202 */ /* 0x000fc60000000f00 */
[----:B------:R-:W-:Y:S01]  /*6c30*/  @P2 FMUL.FTZ R5, R3, R188 ;  /* 0x000000bc03052220 */ /* 0x000fe20000410000 */
[----:B------:R-:W-:Y:S01]  /*6c40*/  FADD.FTZ R3, R148, R149 ;  /* 0x0000009594037221 */ /* 0x000fe20000010000 */
[----:B------:R-:W-:-:S03]  /*6c50*/  F2FP.F16.F32.PACK_AB R149, R205, R204 ;  /* 0x000000cccd95723e */ /* 0x000fc600000000ff */
[----:B------:R-:W-:Y:S01]  /*6c60*/  F2FP.F16.F32.PACK_AB R148, R194, R5 ;  /* 0x00000005c294723e */ /* 0x000fe200000000ff */
[----:B------:R-:W-:Y:S06]  /*6c70*/  BRA `(.L_x_12551) ;  /* 0x0000000800747947 */ /* 0x000fec0003800000 */
.L_x_12550:
[C---:B------:R-:W-:Y:S01]  /*6c80*/  LOP3.LUT P2, RZ, R200.reuse, 0xff00, RZ, 0xc0, !PT ;  /* 0x0000ff00c8ff7812 */ /* 0x040fe2000784c0ff */
[----:B------:R-:W-:Y:S01]  /*6c90*/  HFMA2 R204, -RZ, RZ, 0, 0 ;  /* 0x00000000ffcc7431 */ /* 0x000fe200000001ff */
[----:B------:R-:W-:-:S11]  /*6ca0*/  LOP3.LUT P3, RZ, R200, 0xff0000, RZ, 0xc0, !PT ;  /* 0x00ff0000c8ff7812 */ /* 0x000fd6000786c0ff */
[----:B------:R-:W0:Y:S01]  /*6cb0*/  @P2 LDC R194, c[0x0][0x408] ;  /* 0x00010200ffc22b82 */ /* 0x000e220000000800 */
[----:B------:R-:W-:-:S04]  /*6cc0*/  @P2 FFMA.FTZ R195, R203, R193, R192 ;  /* 0x000000c1cbc32223 */ /* 0x000fc800000100c0 */
[----:B------:R-:W-:-:S04]  /*6cd0*/  @P2 FADD.FTZ R195, R235, -R195 ;  /* 0x800000c3ebc32221 */ /* 0x000fc80000010000 */
[----:B-----5:R-:W-:-:S04]  /*6ce0*/  @P2 FMUL.FTZ R195, R5, R195 ;  /* 0x000000c305c32220 */ /* 0x020fc80000410000 */
[----:B------:R-:W-:-:S04]  /*6cf0*/  @P2 FMUL.FTZ R195, R3, R195 ;  /* 0x000000c303c32220 */ /* 0x000fc80000410000 */
[----:B0-----:R-:W-:Y:S01]  /*6d00*/  @P2 FMUL.FTZ R194, R195, R194 ;  /* 0x000000c2c3c22220 */ /* 0x001fe20000410000 */
[----:B------:R-:W-:-:S05]  /*6d10*/  @P2 HADD2.F32 R195, -RZ, R188.H1_H1 ;  /* 0x300000bcffc32230 */ /* 0x000fca0000004100 */
[----:B------:R-:W-:Y:S01]  /*6d20*/  @P2 FMUL.FTZ R204, R195, R194 ;  /* 0x000000c2c3cc2220 */ /* 0x000fe20000410000 */
[----:B------:R-:W-:Y:S01]  /*6d30*/  @P2 FFMA.FTZ R195, R203, R193, R192 ;  /* 0x000000c1cbc32223 */ /* 0x000fe200000100c0 */
[----:B------:R-:W0:Y:S02]  /*6d40*/  @P2 LDC R194, c[0x0][0x408] ;  /* 0x00010200ffc22b82 */ /* 0x000e240000000800 */
[----:B------:R-:W-:Y:S01]  /*6d50*/  FADD.FTZ R217, R149, R204 ;  /* 0x000000cc95d97221 */ /* 0x000fe20000010000 */
[----:B------:R-:W-:Y:S01]  /*6d60*/  @P2 FADD.FTZ R195, R235, -R195 ;  /* 0x800000c3ebc32221 */ /* 0x000fe20000010000 */
[----:B------:R-:W-:-:S03]  /*6d70*/  @P3 HADD2.F32 R204, -RZ, R189.H0_H0 ;  /* 0x200000bdffcc3230 */ /* 0x000fc60000004100 */
        /* <DEDUP_REMOVED lines=114> */
[----:B------:R-:W-:Y:S02]  /*74a0*/  @P2 HADD2.F32 R190, -RZ, R191.H1_H1 ;  /* 0x300000bfffbe2230 */ /* 0x000fe40000004100 */
[----:B------:R-:W-:Y:S01]  /*74b0*/  FMUL.FTZ R191, R204, UR14 ;  /* 0x0000000eccbf7c20 */ /* 0x000fe20008410000 */
[----:B------:R-:W-:-:S03]  /*74c0*/  HFMA2 R204, -RZ, RZ, 0, 0 ;  /* 0x00000000ffcc7431 */ /* 0x000fc600000001ff */
[----:B------:R-:W-:Y:S01]  /*74d0*/  @P2 FMUL.FTZ R204, R190, R191 ;  /* 0x000000bfbecc2220 */ /* 0x000fe20000410000 */
[----:B------:R-:W-:-:S03]  /*74e0*/  MOV R190, RZ ;  /* 0x000000ff00be7202 */ /* 0x000fc60000000f00 */
[----:B------:R-:W-:Y:S01]  /*74f0*/  FADD.FTZ R155, R155, R204 ;  /* 0x000000cc9b9b7221 */ /* 0x000fe20000010000 */
[----:B------:R-:W-:-:S05]  /*7500*/  @P2 HADD2.F32 R204, -RZ, R63.H1_H1 ;  /* 0x3000003fffcc2230 */ /* 0x000fca0000004100 */
[----:B------:R-:W-:Y:S01]  /*7510*/  @P2 FMUL.FTZ R190, R204, R191 ;  /* 0x000000bfccbe2220 */ /* 0x000fe20000410000 */
[----:B------:R-:W-:-:S04]  /*7520*/  @P3 FFMA.FTZ R191, R220, R193, R192 ;  /* 0x000000c1dcbf3223 */ /* 0x000fc800000100c0 */
[----:B------:R-:W-:Y:S01]  /*7530*/  @P3 FADD.FTZ R191, R238, -R191 ;  /* 0x800000bfeebf3221 */ /* 0x000fe20000010000 */
[----:B------:R-:W-:-:S03]  /*7540*/  F2FP.F16.F32.PACK_AB R151, R190, R153 ;  /* 0x00000099be97723e */ /* 0x000fc600000000ff */
        /* <DEDUP_REMOVED lines=12> */
[----:B------:R-:W-:-:S05]  /*7610*/  @P3 HADD2.F32 R188, -RZ, R60.H0_H0 ;  /* 0x2000003cffbc3230 */ /* 0x000fca0000004100 */
[----:B------:R-:W-:Y:S01]  /*7620*/  @P3 FMUL.FTZ R5, R188, R3 ;  /* 0x00000003bc053220 */ /* 0x000fe20000410000 */
[----:B------:R-:W-:-:S04]  /*7630*/  FADD.FTZ R3, R148, R191 ;  /* 0x000000bf94037221 */ /* 0x000fc80000010000 */
[----:B------:R-:W-:-:S07]  /*7640*/  F2FP.F16.F32.PACK_AB R148, R194, R5 ;  /* 0x00000005c294723e */ /* 0x000fce00000000ff */
.L_x_12551:
        /* <DEDUP_REMOVED lines=14> */
.L_x_12536:
        /* <DEDUP_REMOVED lines=8> */
[C---:B------:R-:W-:Y:S01]  /*77b0*/  LOP3.LUT P1, RZ, R20.reuse, 0xff00, RZ, 0xc0, !PT ;  /* 0x0000ff0014ff7812 */ /* 0x040fe2000782c0ff */
[----:B------:R-:W-:Y:S01]  /*77c0*/  HFMA2 R207, -RZ, RZ, 0, 0 ;  /* 0x00000000ffcf7431 */ /* 0x000fe200000001ff */
[----:B------:R-:W-:-:S11]  /*77d0*/  LOP3.LUT P2, RZ, R20, 0xff0000, RZ, 0xc0, !PT ;  /* 0x00ff000014ff7812 */ /* 0x000fd6000784c0ff */
[----:B------:R-:W0:Y:S01]  /*77e0*/  @P1 LDC R194, c[0x0][0x408] ;  /* 0x00010200ffc21b82 */ /* 0x000e220000000800 */
[----:B------:R-:W-:Y:S01]  /*77f0*/  @P1 FFMA.FTZ R195, R216, R193, R192 ;  /* 0x000000c1d8c31223 */ /* 0x000fe200000100c0 */
[----:B-----5:R-:W-:-:S03]  /*7800*/  @P2 HADD2.F32 R204, -RZ, R189.H0_H0 ;  /* 0x200000bdffcc2230 */ /* 0x020fc60000004100 */
[----:B------:R-:W-:-:S04]  /*7810*/  @P1 FADD.FTZ R195, R251, -R195 ;  /* 0x800000c3fbc31221 */ /* 0x000fc80000010000 */
[----:B------:R-:W-:-:S04]  /*7820*/  @P1 FFMA.FTZ R195, R5, R195, R29 ;  /* 0x000000c305c31223 */ /* 0x000fc8000001001d */
        /* <DEDUP_REMOVED lines=18> */
[----:B------:R-:W-:-:S04]  /*7950*/  @P2 FFMA.FTZ R195, R5, R195, R30 ;  /* 0x000000c305c32223 */ /* 0x000fc8000001001e */
        /* <DEDUP_REMOVED lines=9> */
[----:B------:R-:W-:-:S04]  /*79f0*/  @P2 FFMA.FTZ R126, R5, R126, R30 ;  /* 0x0000007e057e2223 */ /* 0x000fc8000001001e */
[----:B------:R-:W-:-:S04]  /*7a00*/  @P2 FMUL.FTZ R126, R126, R3 ;  /* 0x000000037e7e2220 */ /* 0x000fc80000410000 */
[----:B0-----:R-:W-:Y:S01]  /*7a10*/  @P2 FMUL.FTZ R126, R126, R125 ;  /* 0x0000007d7e7e2220 */ /* 0x001fe20000410000 */
        /* <DEDUP_REMOVED lines=16> */
[----:B------:R-:W-:-:S04]  /*7b20*/  @P1 FFMA.FTZ R127, R5, R127, R31 ;  /* 0x0000007f057f1223 */ /* 0x000fc8000001001f */
        /* <DEDUP_REMOVED lines=30> */
[----:B------:R-:W-:-:S04]  /*7d10*/  @P1 FFMA.FTZ R189, R5, R189, R25 ;  /* 0x000000bd05bd1223 */ /* 0x000fc80000010019 */
        /* <DEDUP_REMOVED lines=61> */
[----:B------:R-:W-:-:S04]  /*80f0*/  @P1 FFMA.FTZ R205, R5, R205, R28 ;  /* 0x000000cd05cd1223 */ /* 0x000fc8000001001c */
        /* <DEDUP_REMOVED lines=8> */
[----:B------:R-:W-:-:S04]  /*8180*/  @P1 FFMA.FTZ R124, R5, R124, R28 ;  /* 0x0000007c057c1223 */ /* 0x000fc8000001001c */
        /* <DEDUP_REMOVED lines=8> */
.L_x_12554:
        /* <DEDUP_REMOVED lines=25> */
[----:B------:R-:W-:-:S04]  /*83a0*/  FFMA.FTZ R158, R5, R158, R30 ;  /* 0x0000009e059e7223 */ /* 0x000fc8000001001e */
        /* <DEDUP_REMOVED lines=16> */
[----:B------:R-:W-:-:S04]  /*84b0*/  FFMA.FTZ R159, R5, R159, R31 ;  /* 0x0000009f059f7223 */ /* 0x000fc8000001001f */
        /* <DEDUP_REMOVED lines=15> */
[----:B------:R-:W-:Y:S01]  /*85b0*/  FFMA.FTZ R160, R5, R189, R24 ;  /* 0x000000bd05a07223 */ /* 0x000fe20000010018 */
        /* <DEDUP_REMOVED lines=17> */
[----:B------:R-:W-:-:S04]  /*86d0*/  FFMA.FTZ R161, R5, R161, R25 ;  /* 0x000000a105a17223 */ /* 0x000fc80000010019 */
        /* <DEDUP_REMOVED lines=17> */
[----:B------:R-:W-:-:S04]  /*87f0*/  FFMA.FTZ R162, R5, R128, R26 ;  /* 0x0000008005a27223 */ /* 0x000fc8000001001a */
        /* <DEDUP_REMOVED lines=14> */
[----:B------:R-:W-:-:S04]  /*88e0*/  FFMA.FTZ R163, R5, R129, R27 ;  /* 0x0000008105a37223 */ /* 0x000fc8000001001b */
        /* <DEDUP_REMOVED lines=18> */
[----:B------:R-:W-:Y:S01]  /*8a10*/  FFMA.FTZ R156, R5, R128, R28 ;  /* 0x00000080059c7223 */ /* 0x000fe2000001001c */
        /* <DEDUP_REMOVED lines=12> */
.L_x_12555:
        /* <DEDUP_REMOVED lines=16> */
.L_x_12553:
[----:B------:R-:W-:Y:S05]  /*8be0*/  BSYNC.RECONVERGENT B2 ;  /* 0x0000000000027941 */ /* 0x000fea0003800200 */
.L_x_12552:
        /* <DEDUP_REMOVED lines=151> */
.L_x_12558:
        /* <DEDUP_REMOVED lines=163> */
[----:B------:R-:W-:-:S04]  /*9f90*/  F2FP.F16.F32.PACK_AB R135, R190, R137 ;  /* 0x00000089be87723e */ /* 0x000fc800000000ff */
[----:B------:R-:W-:-:S07]  /*9fa0*/  F2FP.F16.F32.PACK_AB R132, R194, R132 ;  /* 0x00000084c284723e */ /* 0x000fce00000000ff */
.L_x_12559:
        /* <DEDUP_REMOVED lines=14> */
.L_x_12557:
[----:B------:R-:W-:Y:S05]  /*a090*/  BSYNC.RECONVERGENT B2 ;  /* 0x0000000000027941 */ /* 0x000fea0003800200 */
.L_x_12556:
        /* <DEDUP_REMOVED lines=150> */
.L_x_12562:
        /* <DEDUP_REMOVED lines=69> */
[----:B------:R-:W-:-:S04]  /*ae50*/  @P2 FFMA.FTZ R189, R5, R189, R176 ;  /* 0x000000bd05bd2223 */ /* 0x000fc800000100b0 */
        /* <DEDUP_REMOVED lines=9> */
[----:B------:R-:W-:-:S04]  /*aef0*/  @P2 FFMA.FTZ R144, R5, R144, R176 ;  /* 0x0000009005902223 */ /* 0x000fc800000100b0 */
        /* <DEDUP_REMOVED lines=9> */
[----:B------:R-:W-:-:S04]  /*af90*/  @P2 FFMA.FTZ R189, R5, R189, R177 ;  /* 0x000000bd05bd2223 */ /* 0x000fc800000100b1 */
        /* <DEDUP_REMOVED lines=9> */
[----:B------:R-:W-:-:S04]  /*b030*/  @P2 FFMA.FTZ R144, R5, R144, R177 ;  /* 0x0000009005902223 */ /* 0x000fc800000100b1 */
        /* <DEDUP_REMOVED lines=10> */
[----:B------:R-:W-:-:S04]  /*b0e0*/  @P2 FFMA.FTZ R190, R5, R190, R178 ;  /* 0x000000be05be2223 */ /* 0x000fc800000100b2 */
        /* <DEDUP_REMOVED lines=30> */
[----:B------:R-:W-:-:S04]  /*b2d0*/  @P2 FFMA.FTZ R190, R5, R190, R179 ;  /* 0x000000be05be2223 */ /* 0x000fc800000100b3 */
[----:B------:R-:W-:-:S04]  /*b2e0*/  @P2 FMUL.FTZ R190, R190, R3 ;  /* 0x00000003bebe2220 */ /* 0x000fc80000410000 */
[----:B--2---:R-:W-:Y:S01]  /*b2f0*/  @P2 FMUL.FTZ R191, R190, R191 ;  /* 0x000000bfbebf2220 */ /* 0x004fe20000410000 */
[----:B------:R-:W-:-:S03]  /*b300*/  MOV R190, RZ ;  /* 0x000000ff00be7202 */ /* 0x000fc60000000f00 */
[----:B------:R-:W-:Y:S01]  /*b310*/  @P2 FMUL.FTZ R190, R205, R191 ;  /* 0x000000bfcdbe2220 */ /* 0x000fe20000410000 */
[----:B------:R-:W-:Y:S01]  /*b320*/  @P3 FFMA.FTZ R205, R218, R193, R192 ;  /* 0x000000c1dacd3223 */ /* 0x000fe200000100c0 */
[----:B------:R-:W2:Y:S03]  /*b330*/  @P3 LDC R191, c[0x0][0x408] ;  /* 0x00010200ffbf3b82 */ /* 0x000ea60000000800 */
[----:B------:R-:W-:-:S04]  /*b340*/  @P3 FADD.FTZ R205, R252, -R205 ;  /* 0x800000cdfccd3221 */ /* 0x000fc80000010000 */
[----:B------:R-:W-:-:S04]  /*b350*/  @P3 FFMA.FTZ R205, R5, R205, R172 ;  /* 0x000000cd05cd3223 */ /* 0x000fc800000100ac */
        /* <DEDUP_REMOVED lines=13> */
[----:B------:R-:W-:-:S04]  /*b430*/  F2FP.F16.F32.PACK_AB R143, R190, R145 ;  /* 0x00000091be8f723e */ /* 0x000fc800000000ff */
[----:B------:R-:W-:-:S07]  /*b440*/  F2FP.F16.F32.PACK_AB R140, R194, R140 ;  /* 0x0000008cc28c723e */ /* 0x000fce00000000ff */
.L_x_12563:
        /* <DEDUP_REMOVED lines=14> */
.L_x_12561:
[----:B------:R-:W-:Y:S05]  /*b530*/  BSYNC.RECONVERGENT B2 ;  /* 0x0000000000027941 */ /* 0x000fea0003800200 */
.L_x_12560:
        /* <DEDUP_REMOVED lines=32> */
[----:B------:R-:W-:-:S04]  /*b740*/  FADD.FTZ R161, R234, -R161 ;  /* 0x800000a1eaa17221 */ /* 0x000fc80000010000 */
[----:B------:R-:W-:Y:S01]  /*b750*/  FFMA.FTZ R158, R5, R161, R182 ;  /* 0x000000a1059e7223 */ /* 0x000fe200000100b6 */
[----:B------:R-:W-:-:S03]  /*b760*/  HFMA2 R161, -RZ, RZ, 0, 0 ;  /* 0x00000000ffa17431 */ /* 0x000fc600000001ff */
        /* <DEDUP_REMOVED lines=15> */
[----:B------:R-:W-:-:S04]  /*b860*/  FFMA.FTZ R159, R5, R159, R183 ;  /* 0x0000009f059f7223 */ /* 0x000fc800000100b7 */
        /* <DEDUP_REMOVED lines=16> */
[----:B------:R-:W-:-:S04]  /*b970*/  FFMA.FTZ R160, R5, R163, R184 ;  /* 0x000000a305a07223 */ /* 0x000fc800000100b8 */
        /* <DEDUP_REMOVED lines=51> */
[----:B------:R-:W-:-:S04]  /*bcb0*/  FFMA.FTZ R163, R5, R149, R187 ;  /* 0x0000009505a37223 */ /* 0x000fc800000100bb */
        /* <DEDUP_REMOVED lines=8> */
[----:B------:R-:W-:-:S03]  /*bd40*/  FFMA.FTZ R156, R5, R192, R180 ;  /* 0x000000c0059c7223 */ /* 0x000fc600000100b4 */
        /* <DEDUP_REMOVED lines=16> */
.L_x_12564:
[C---:B------:R-:W-:Y:S01]  /*be50*/  LOP3.LUT P2, RZ, R200.reuse, 0xff00, RZ, 0xc0, !PT ;  /* 0x0000ff00c8ff7812 */ /* 0x040fe2000784c0ff */
[----:B------:R-:W-:Y:S01]  /*be60*/  HFMA2 R204, -RZ, RZ, 0, 0 ;  /* 0x00000000ffcc7431 */ /* 0x000fe200000001ff */
[----:B------:R-:W-:-:S11]  /*be70*/  LOP3.LUT P3, RZ, R200, 0xff0000, RZ, 0xc0, !PT ;  /* 0x00ff0000c8ff7812 */ /* 0x000fd6000786c0ff */
[----:B------:R-:W0:Y:S01]  /*be80*/  @P2 LDC R194, c[0x0][0x408] ;  /* 0x00010200ffc22b82 */ /* 0x000e220000000800 */
[----:B------:R-:W-:-:S04]  /*be90*/  @P2 FFMA.FTZ R195, R203, R193, R192 ;  /* 0x000000c1cbc32223 */ /* 0x000fc800000100c0 */
[----:B------:R-:W-:-:S04]  /*bea0*/  @P2 FADD.FTZ R195, R235, -R195 ;  /* 0x800000c3ebc32221 */ /* 0x000fc80000010000 */
[----:B-----5:R-:W-:-:S04]  /*beb0*/  @P2 FFMA.FTZ R195, R5, R195, R181 ;  /* 0x000000c305c32223 */ /* 0x020fc800000100b5 */
        /* <DEDUP_REMOVED lines=150> */
.L_x_12565:
        /* <DEDUP_REMOVED lines=13> */
.L_x_12549:
[----:B------:R-:W-:Y:S05]  /*c8f0*/  BSYNC.RECONVERGENT B1 ;  /* 0x0000000000017941 */ /* 0x000fea0003800200 */
.L_x_12535:
[----:B------:R-:W2:Y:S01]  /*c900*/  LDL.LU R0, [R1+0xc] ;  /* 0x00000c0001007983 */ /* 0x000ea20000300800 */
[----:B------:R-:W2:Y:S02]  /*c910*/  LDC.64 R188, c[0x0][0x380] ;  /* 0x0000e000ffbc7b82 */ /* 0x000ea40000000a00 */
[----:B--2---:R-:W-:-:S04]  /*c920*/  LEA R0, R188, R0, 0x2 ;  /* 0x00000000bc007211 */ /* 0x004fc800078e10ff */
[----:B------:R-:W-:Y:S01]  /*c930*/  ISETP.GE.AND P1, PT, R0, R189, PT ;  /* 0x000000bd0000720c */ /* 0x000fe20003f26270 */
[----:B------:R0:W-:-:S12]  /*c940*/  STL [R1+0xc], R0 ;  /* 0x00000c0001007387 */ /* 0x0001d80000100800 */
[----:B0-----:R-:W-:Y:S05]  /*c950*/  @!P1 BRA `(.L_x_12566) ;  /* 0xffffff4000309947 */ /* 0x001fea000383ffff */
.L_x_12525:
[----:B------:R-:W-:Y:S05]  /*c960*/  BSYNC B0 ;  /* 0x0000000000007941 */ /* 0x000fea0003800000 */
.L_x_12524:
[----:B------:R-:W2:Y:S04]  /*c970*/  LDL.LU R188, [R1+0x24] ;  /* 0x0000240001bc7983 */ /* 0x000ea80000300800 */
[----:B------:R-:W3:Y:S04]  /*c980*/  LDL.LU R192, [R1+0x10] ;  /* 0x0000100001c07983 */ /* 0x000ee80000300800 */
[----:B------:R-:W3:Y:S04]  /*c990*/  LDL.LU R193, [R1+0x14] ;  /* 0x0000140001c17983 */ /* 0x000ee80000300800 */
[----:B------:R-:W3:Y:S04]  /*c9a0*/  LDL.LU R194, [R1+0x18] ;  /* 0x0000180001c27983 */ /* 0x000ee80000300800 */
[----:B------:R-:W3:Y:S01]  /*c9b0*/  LDL.LU R195, [R1+0x1c] ;  /* 0x00001c0001c37983 */ /* 0x000ee20000300800 */
[----:B------:R-:W-:Y:S01]  /*c9c0*/  MOV R4, 0x400 ;  /* 0x0000040000047802 */ /* 0x000fe20000000f00 */
[----:B------:R-:W-:Y:S05]  /*c9d0*/  WARPSYNC.ALL ;  /* 0x0000000000007948 */ /* 0x000fea0003800000 */
[----:B------:R-:W0:Y:S01]  /*c9e0*/  S2R R189, SR_TID.X ;  /* 0x0000000000bd7919 */ /* 0x000e220000002100 */
[----:B------:R-:W2:Y:S01]  /*c9f0*/  S2UR UR4, SR_CTAID.X ;  /* 0x00000000000479c3 */ /* 0x000ea20000002500 */
[----:B------:R-:W4:Y:S01]  /*ca00*/  LDCU.128 UR16, c[0x0][0x440] ;  /* 0x00008800ff1077ac */ /* 0x000f220008000c00 */
[----:B------:R-:W-:Y:S01]  /*ca10*/  BSSY.RECONVERGENT B0, `(.L_x_12567) ;  /* 0x0000097000007945 */ /* 0x000fe20003800200 */
        /* <DEDUP_REMOVED lines=14> */
[----:B0-----:R-:W-:-:S03]  /*cb00*/  LOP3.LUT R70, R189, 0x7f, RZ, 0x3c, !PT ;  /* 0x0000007fbd467812 */ /* 0x001fc600078e3cff */
        /* <DEDUP_REMOVED lines=39> */
[----:B------:R-:W-:Y:S04]  /*cd80*/  STS.128 [R0+0x10], R96 ;  /* 0x0000106000007388 */ /* 0x000fe80000000c00 */
[----:B------:R2:W-:Y:S04]  /*cd90*/  STS.128 [R0+0x400], R72 ;  /* 0x0004004800007388 */ /* 0x0005e80000000c00 */
[----:B------:R-:W-:Y:S04]  /*cda0*/  STS.128 [R0+0x410], R76 ;  /* 0x0004104c00007388 */ /* 0x000fe80000000c00 */
[----:B------:R-:W-:Y:S04]  /*cdb0*/  STS.128 [R0+0x800], R80 ;  /* 0x0008005000007388 */ /* 0x000fe80000000c00 */
[----:B------:R-:W-:Y:S04]  /*cdc0*/  STS.128 [R0+0x810], R84 ;  /* 0x0008105400007388 */ /* 0x000fe80000000c00 */
[----:B------:R-:W-:Y:S01]  /*cdd0*/  STS.128 [R0+0xc00], R88 ;  /* 0x000c005800007388 */ /* 0x000fe20000000c00 */
[----:B--2---:R-:W-:Y:S01]  /*cde0*/  IMAD R73, R188, UR4, RZ ;  /* 0x00000004bc497c24 */ /* 0x004fe2000f8e02ff */
[----:B------:R-:W0:Y:S01]  /*cdf0*/  LDCU.64 UR4, c[0x0][0x460] ;  /* 0x00008c00ff0477ac */ /* 0x000e220008000a00 */
[----:B------:R-:W-:Y:S01]  /*ce00*/  IADD3 R70, PT, PT, R70, R188, RZ ;  /* 0x000000bc46467210 */ /* 0x000fe20007ffe0ff */
[----:B------:R-:W-:Y:S02]  /*ce10*/  STS.128 [R0+0xc10], R92 ;  /* 0x000c105c00007388 */ /* 0x000fe40000000c00 */
[----:B------:R-:W-:-:S02]  /*ce20*/  IADD3 R73, P0, PT, R73, R189, RZ ;  /* 0x000000bd49497210 */ /* 0x000fc40007f1e0ff */
[C---:B------:R-:W-:Y:S02]  /*ce30*/  ISETP.GE.U32.AND P6, PT, R70.reuse, 0x100, PT ;  /* 0x000001004600780c */ /* 0x040fe40003fc6070 */
[----:B------:R-:W-:Y:S02]  /*ce40*/  IADD3.X R72, PT, PT, RZ, RZ, RZ, P0, !PT ;  /* 0x000000ffff487210 */ /* 0x000fe400007fe4ff */
[----:B------:R-:W-:Y:S02]  /*ce50*/  ISETP.GE.U32.AND P5, PT, R70, 0x180, PT ;  /* 0x000001804600780c */ /* 0x000fe40003fa6070 */
[----:B------:R-:W-:Y:S01]  /*ce60*/  SHF.L.U64.HI R72, R73, 0x2, R72 ;  /* 0x0000000249487819 */ /* 0x000fe20000010248 */
[----:B---3--:R-:W-:Y:S01]  /*ce70*/  STS.128 [R0], R192 ;  /* 0x000000c000007388 */ /* 0x008fe20000000c00 */
        /* <DEDUP_REMOVED lines=80> */
.L_x_12568:
[----:B------:R-:W-:Y:S05]  /*d380*/  BSYNC.RECONVERGENT B0 ;  /* 0x0000000000007941 */ /* 0x000fea0003800200 */
.L_x_12567:
        /* <DEDUP_REMOVED lines=129> */
.L_x_12570:
[----:B------:R-:W-:Y:S05]  /*dba0*/  BSYNC.RECONVERGENT B0 ;  /* 0x0000000000007941 */ /* 0x000fea0003800200 */
.L_x_12569:
        /* <DEDUP_REMOVED lines=18> */
.L_x_12572:
[----:B------:R-:W-:Y:S05]  /*dcd0*/  BSYNC.RECONVERGENT B0 ;  /* 0x0000000000007941 */ /* 0x000fea0003800200 */
.L_x_12571:
        /* <DEDUP_REMOVED lines=18> */
.L_x_12574:
[----:B------:R-:W-:Y:S05]  /*de00*/  BSYNC.RECONVERGENT B0 ;  /* 0x0000000000007941 */ /* 0x000fea0003800200 */
.L_x_12573:
        /* <DEDUP_REMOVED lines=18> */
.L_x_12576:
[----:B------:R-:W-:Y:S05]  /*df30*/  BSYNC.RECONVERGENT B0 ;  /* 0x0000000000007941 */ /* 0x000fea0003800200 */
.L_x_12575:
        /* <DEDUP_REMOVED lines=18> */
.L_x_12578:
[----:B------:R-:W-:Y:S05]  /*e060*/  BSYNC.RECONVERGENT B0 ;  /* 0x0000000000007941 */ /* 0x000fea0003800200 */
.L_x_12577:
        /* <DEDUP_REMOVED lines=18> */
.L_x_12580:
[----:B------:R-:W-:Y:S05]  /*e190*/  BSYNC.RECONVERGENT B0 ;  /* 0x0000000000007941 */ /* 0x000fea0003800200 */
.L_x_12579:
        /* <DEDUP_REMOVED lines=11> */
.L_x_12534:
        /* <DEDUP_REMOVED lines=8> */
.L_x_12582:
[----:B------:R-:W-:Y:S05]  /*e2d0*/  BSYNC B1 ;  /* 0x0000000000017941 */ /* 0x000fea0003800000 */
.L_x_12581:
        /* <DEDUP_REMOVED lines=8> */
.L_x_12583:
[----:B------:R-:W-:Y:S01]  /*e360*/  HFMA2 R190, -RZ, RZ, 0, 1.1920928955078125e-07 ;  /* 0x00000002ffbe7431 */ /* 0x000fe200000001ff */
[----:B------:R-:W-:Y:S01]  /*e370*/  MOV R191, R228 ;  /* 0x000000e400bf7202 */ /* 0x000fe20000000f00 */
[----:B------:R-:W-:-:S07]  /*e380*/  FADD.FTZ R227, R192, R227 ;  /* 0x000000e3c0e37221 */ /* 0x000fce0000010000 */
[----:B------:R-:W-:Y:S05]  /*e390*/  WARPSYNC.COLLECTIVE R188, `(.L_x_12584) ;  /* 0x00000000bc087348 */ /* 0x000fea0003c00000 */
[----:B------:R0:W1:Y:S02]  /*e3a0*/  SHFL.BFLY P6, R192, R191, R190, R189 ;  /* 0x0c0000bebfc07389 */ /* 0x00006400000c00bd */
[----:B01----:R-:W-:Y:S05]  /*e3b0*/  ENDCOLLECTIVE ;  /* 0x000000000000791b */ /* 0x003fea0003800000 */
.L_x_12584:
[----:B------:R-:W-:Y:S01]  /*e3c0*/  MOV R191, R227 ;  /* 0x000000e300bf7202 */ /* 0x000fe20000000f00 */
[----:B------:R-:W-:-:S07]  /*e3d0*/  FADD.FTZ R228, R228, R192 ;  /* 0x000000c0e4e47221 */ /* 0x000fce0000010000 */
[----:B------:R-:W-:Y:S05]  /*e3e0*/  WARPSYNC.COLLECTIVE R188, `(.L_x_12585) ;  /* 0x00000000bc087348 */ /* 0x000fea0003c00000 */
[----:B------:R0:W1:Y:S02]  /*e3f0*/  SHFL.BFLY P6, R192, R191, R190, R189 ;  /* 0x0c0000bebfc07389 */ /* 0x00006400000c00bd */
[----:B01----:R-:W-:Y:S05]  /*e400*/  ENDCOLLECTIVE ;  /* 0x000000000000791b */ /* 0x003fea0003800000 */
.L_x_12585:
[----:B------:R-:W-:Y:S01]  /*e410*/  HFMA2 R190, -RZ, RZ, 0, 2.384185791015625e-07 ;  /* 0x00000004ffbe7431 */ /* 0x000fe200000001ff */
[----:B------:R-:W-:Y:S01]  /*e420*/  MOV R191, R228 ;  /* 0x000000e400bf7202 */ /* 0x000fe20000000f00 */
[----:B------:R-:W-:-:S07]  /*e430*/  FADD.FTZ R227, R227, R192 ;  /* 0x000000c0e3e37221 */ /* 0x000fce0000010000 */
[----:B------:R-:W-:Y:S05]  /*e440*/  WARPSYNC.COLLECTIVE R188, `(.L_x_12586) ;  /* 0x00000000bc087348 */ /* 0x000fea0003c00000 */
[----:B------:R0:W1:Y:S02]  /*e450*/  SHFL.BFLY P6, R192, R191, R190, R189 ;  /* 0x0c0000bebfc07389 */ /* 0x00006400000c00bd */
[----:B01----:R-:W-:Y:S05]  /*e460*/  ENDCOLLECTIVE ;  /* 0x000000000000791b */ /* 0x003fea0003800000 */
.L_x_12586:
[----:B------:R-:W-:Y:S01]  /*e470*/  MOV R191, R227 ;  /* 0x000000e300bf7202 */ /* 0x000fe20000000f00 */
[----:B------:R-:W-:-:S07]  /*e480*/  FADD.FTZ R228, R228, R192 ;  /* 0x000000c0e4e47221 */ /* 0x000fce0000010000 */
[----:B------:R-:W-:Y:S05]  /*e490*/  WARPSYNC.COLLECTIVE R188, `(.L_x_12587) ;  /* 0x00000000bc087348 */ /* 0x000fea0003c00000 */
[----:B------:R0:W1:Y:S02]  /*e4a0*/  SHFL.BFLY P6, R192, R191, R190, R189 ;  /* 0x0c0000bebfc07389 */ /* 0x00006400000c00bd */
[----:B01----:R-:W-:Y:S05]  /*e4b0*/  ENDCOLLECTIVE ;  /* 0x000000000000791b */ /* 0x003fea0003800000 */
.L_x_12587:
[----:B------:R-:W-:Y:S01]  /*e4c0*/  HFMA2 R190, -RZ, RZ, 0, 4.76837158203125e-07 ;  /* 0x00000008ffbe7431 */ /* 0x000fe200000001ff */
[----:B------:R-:W-:Y:S01]  /*e4d0*/  MOV R191, R228 ;  /* 0x000000e400bf7202 */ /* 0x000fe20000000f00 */
[----:B------:R-:W-:-:S07]  /*e4e0*/  FADD.FTZ R227, R227, R192 ;  /* 0x000000c0e3e37221 */ /* 0x000fce0000010000 */
[----:B------:R-:W-:Y:S05]  /*e4f0*/  WARPSYNC.COLLECTIVE R188, `(.L_x_12588) ;  /* 0x00000000bc087348 */ /* 0x000fea0003c00000 */
[----:B------:R0:W1:Y:S02]  /*e500*/  SHFL.BFLY P6, R192, R191, R190, R189 ;  /* 0x0c0000bebfc07389 */ /* 0x00006400000c00bd */
[----:B01----:R-:W-:Y:S05]  /*e510*/  ENDCOLLECTIVE ;  /* 0x000000000000791b */ /* 0x003fea0003800000 */
.L_x_12588:
[----:B------:R-:W-:Y:S01]  /*e520*/  MOV R191, R227 ;  /* 0x000000e300bf7202 */ /* 0x000fe20000000f00 */
[----:B------:R-:W-:-:S07]  /*e530*/  FADD.FTZ R228, R228, R192 ;  /* 0x000000c0e4e47221 */ /* 0x000fce0000010000 */
[----:B------:R-:W-:Y:S05]  /*e540*/  WARPSYNC.COLLECTIVE R188, `(.L_x_12589) ;  /* 0x00000000bc087348 */ /* 0x000fea0003c00000 */
[----:B------:R0:W1:Y:S02]  /*e550*/  SHFL.BFLY P6, R192, R191, R190, R189 ;  /* 0x0c0000bebfc07389 */ /* 0x00006400000c00bd */
[----:B01----:R-:W-:Y:S05]  /*e560*/  ENDCOLLECTIVE ;  /* 0x000000000000791b */ /* 0x003fea0003800000 */
.L_x_12589:
[----:B------:R-:W-:Y:S01]  /*e570*/  HFMA2 R190, -RZ, RZ, 0, 9.5367431640625e-07 ;  /* 0x00000010ffbe7431 */ /* 0x000fe200000001ff */
[----:B------:R-:W-:Y:S01]  /*e580*/  MOV R191, R228 ;  /* 0x000000e400bf7202 */ /* 0x000fe20000000f00 */
[----:B------:R-:W-:-:S07]  /*e590*/  FADD.FTZ R227, R227, R192 ;  /* 0x000000c0e3e37221 */ /* 0x000fce0000010000 */
[----:B------:R-:W-:Y:S05]  /*e5a0*/  WARPSYNC.COLLECTIVE R188, `(.L_x_12590) ;  /* 0x00000000bc087348 */ /* 0x000fea0003c00000 */
[----:B------:R0:W1:Y:S02]  /*e5b0*/  SHFL.BFLY P6, R192, R191, R190, R189 ;  /* 0x0c0000bebfc07389 */ /* 0x00006400000c00bd */
[----:B01----:R-:W-:Y:S05]  /*e5c0*/  ENDCOLLECTIVE ;  /* 0x000000000000791b */ /* 0x003fea0003800000 */
.L_x_12590:
[----:B------:R-:W-:Y:S02]  /*e5d0*/  MOV R191, R227 ;  /* 0x000000e300bf7202 */ /* 0x000fe40000000f00 */
[----:B------:R-:W-:-:S07]  /*e5e0*/  MOV R193, R192 ;  /* 0x000000c000c17202 */ /* 0x000fce0000000f00 */
[----:B------:R-:W-:Y:S05]  /*e5f0*/  WARPSYNC.COLLECTIVE R188, `(.L_x_12591) ;  /* 0x00000000bc087348 */ /* 0x000fea0003c00000 */
[----:B------:R0:W1:Y:S02]  /*e600*/  SHFL.BFLY P6, R192, R191, R190, R189 ;  /* 0x0c0000bebfc07389 */ /* 0x00006400000c00bd */
[----:B01----:R-:W-:Y:S05]  /*e610*/  ENDCOLLECTIVE ;  /* 0x000000000000791b */ /* 0x003fea0003800000 */
.L_x_12591:
[----:B------:R-:W-:Y:S05]  /*e620*/  BRA `(.L_x_12592) ;  /* 0xffffff3c00b47947 */ /* 0x000fea000383ffff */
.L_x_12593:
        /* <DEDUP_REMOVED lines=13> */
.L_x_20080:


//--------------------- .text._ZN10layer_norm13ln_bwd_kernelINS_13Kernel_traitsI6__halfS2_fS2_fjLj1024ELj1ELj4ELj1ELj16ENS_18Kernel_traits_baseILj1024ES2_S2_fS2_fjLj128EEEEELb1ELb1ELb0ELb1EEEvNS_9BwdParamsE --------------------------
	.section	.text._ZN10layer_norm13ln_bwd_kernelINS_13Kernel_traitsI6__halfS2_fS2_fjLj1024ELj1ELj4ELj1ELj16ENS_18Kernel_traits_baseILj1024ES2_S2_fS2_fjLj128EEEEELb1ELb1ELb0ELb1EEEvNS_9BwdParamsE,"ax",@progbits
	.align	128
        .global         _ZN10layer_norm13ln_bwd_kernelINS_13Kernel_traitsI6__halfS2_fS2_fjLj1024ELj1ELj4ELj1ELj16ENS_18Kernel_traits_baseILj1024ES2_S2_fS2_fjLj128EEEEELb1ELb1ELb0ELb1EEEvNS_9BwdParamsE
        .type           _ZN10layer_norm13ln_bwd_kernelINS_13Kernel_traitsI6__halfS2_fS2_fjLj1024ELj1ELj4ELj1ELj16ENS_18Kernel_traits_baseILj1024ES2_S2_fS2_fjLj128EEEEELb1ELb1ELb0ELb1EEEvNS_9BwdParamsE,@function
        .size           _ZN10layer_norm13ln_bwd_kernelINS_13Kernel_traitsI6__halfS2_fS2_fjLj1024ELj1ELj4ELj1ELj16ENS_18Kernel_traits_baseILj1024ES2_S2_fS2_fjLj128EEEEELb1ELb1ELb0ELb1EEEvNS_9BwdParamsE,(.L_x_20081 - _ZN10layer_norm13ln_bwd_kernelINS_13Kernel_traitsI6__halfS2_fS2_fjLj1024ELj1ELj4ELj1ELj16ENS_18Kernel_traits_baseILj1024ES2_S2_fS2_fjLj128EEEEELb1ELb1ELb0ELb1EEEvNS_9BwdParamsE)
        .other          _ZN10layer_norm13ln_bwd_kernelINS_13Kernel_traitsI6__halfS2_fS2_fjLj1024ELj1ELj4ELj1ELj16ENS_18Kernel_traits_baseILj1024ES2_S2_fS2_fjLj128EEEEELb1ELb1ELb0ELb1EEEvNS_9BwdParamsE,@"STO_CUDA_ENTRY STV_DEFAULT"
_ZN10layer_norm13ln_bwd_kernelINS_13Kernel_traitsI6__halfS2_fS2_fjLj1024ELj1ELj4ELj1ELj16ENS_18Kernel_traits_baseILj1024ES2_S2_fS2_fjLj128EEEEELb1ELb1ELb0ELb1EEEvNS_9BwdParamsE:
.text._ZN10layer_norm13ln_bwd_kernelINS_13Kernel_traitsI6__halfS2_fS2_fjLj1024ELj1ELj4ELj1ELj16ENS_18Kernel_traits_baseILj1024ES2_S2_fS2_fjLj128EEEEELb1ELb1ELb0ELb1EEEvNS_9BwdParamsE:
        /* <DEDUP_REMOVED lines=89> */
[----:B------:R-:W-:Y:S01]  /*0590*/  CS2R R186, SRZ ;  /* 0x0000000000ba7805 */ /* 0x000fe2000001ff00 */
[----:B------:R-:W5:Y:S01]  /*05a0*/  LDG.E.128 R44, desc[UR6][R4.64+0x200] ;  /* 0x00020006042c7981 */ /* 0x000f62000c1e1d00 */
[----:B------:R-:W-:Y:S02]  /*05b0*/  MOV R172, RZ ;  /* 0x000000ff00ac7202 */ /* 0x000fe40000000f00 */
        /* <DEDUP_REMOVED lines=38> */
[----:B------:R0:W-:Y:S04]  /*0820*/  STL [R1+0x64], R3 ;  /* 0x0000640301007387 */ /* 0x0001e80000100800 */
[----:B------:R1:W-:Y:S01]  /*0830*/  STL [R1+0x60], R2 ;  /* 0x0000600201007387 */ /* 0x0003e20000100800 */
[----:B----4-:R-:W-:-:S03]  /*0840*/  HADD2.F32 R252, -RZ, R245.H0_H0 ;  /* 0x200000f5fffc7230 */ /* 0x010fc60000004100 */
[----:B------:R2:W-:Y:S01]  /*0850*/  STL [R1+0x5c], R0 ;  /* 0x00005c0001007387 */ /* 0x0005e20000100800 */
[----:B------:R-:W-:Y:S02]  /*0860*/  HADD2.F32 R251, -RZ, R245.H1_H1 ;  /* 0x300000f5fffb7230 */ /* 0x000fe40000004100 */
[----:B0-----:R-:W-:Y:S01]  /*0870*/  HADD2.F32 R3, -RZ, R17.H1_H1 ;  /* 0x30000011ff037230 */ /* 0x001fe20000004100 */
[----:B------:R-:W-:Y:S01]  /*0880*/  CS2R R16, SRZ ;  /* 0x0000000000107805 */ /* 0x000fe2000001ff00 */
[----:B------:R-:W-:Y:S02]  /*0890*/  HADD2.F32 R250, -RZ, R246.H0_H0 ;  /* 0x200000f6fffa7230 */ /* 0x000fe40000004100 */
[----:B-1----:R-:W-:Y:S01]  /*08a0*/  HADD2.F32 R2, -RZ, R18.H0_H0 ;  /* 0x20000012ff027230 */ /* 0x002fe20000004100 */
[----:B------:R0:W-:Y:S01]  /*08b0*/  STL [R1+0x58], R3 ;  /* 0x0000580301007387 */ /* 0x0001e20000100800 */
[----:B------:R-:W-:Y:S01]  /*08c0*/  HADD2.F32 R249, -RZ, R246.H1_H1 ;  /* 0x300000f6fff97230 */ /* 0x000fe20000004100 */
[----:B------:R-:W-:Y:S01]  /*08d0*/  MOV R246, RZ ;  /* 0x000000ff00f67202 */ /* 0x000fe20000000f00 */
[----:B--2---:R-:W-:Y:S01]  /*08e0*/  HADD2.F32 R0, -RZ, R18.H1_H1 ;  /* 0x30000012ff007230 */ /* 0x004fe20000004100 */
[----:B------:R1:W-:Y:S01]  /*08f0*/  STL [R1+0x54], R2 ;  /* 0x0000540201007387 */ /* 0x0003e20000100800 */
[----:B------:R-:W-:-:S02]  /*0900*/  HADD2.F32 R248, -RZ, R247.H0_H0 ;  /* 0x200000f7fff87230 */ /* 0x000fc40000004100 */
[----:B------:R-:W-:Y:S01]  /*0910*/  HADD2.F32 R247, -RZ, R247.H1_H1 ;  /* 0x300000f7fff77230 */ /* 0x000fe20000004100 */
[----:B------:R2:W-:Y:S01]  /*0920*/  STL [R1+0x50], R0 ;  /* 0x0000500001007387 */ /* 0x0005e20000100800 */
[--C-:B0-----:R-:W-:Y:S02]  /*0930*/  HADD2.F32 R3, -RZ, R19.reuse.H0_H0 ;  /* 0x20000013ff037230 */ /* 0x101fe40000004100 */
[----:B-1----:R-:W-:-:S03]  /*0940*/  HADD2.F32 R2, -RZ, R19.H1_H1 ;  /* 0x30000013ff027230 */ /* 0x002fc60000004100 */
[----:B------:R0:W-:Y:S01]  /*0950*/  STL [R1+0x4c], R3 ;  /* 0x00004c0301007387 */ /* 0x0001e20000100800 */
[----:B------:R-:W-:Y:S01]  /*0960*/  CS2R R18, SRZ ;  /* 0x0000000000127805 */ /* 0x000fe2000001ff00 */
[--C-:B--2---:R-:W-:Y:S02]  /*0970*/  HADD2.F32 R0, -RZ, R12.reuse.H0_H0 ;  /* 0x2000000cff007230 */ /* 0x104fe40000004100 */
[----:B------:R1:W-:Y:S04]  /*0980*/  STL [R1+0x48], R2 ;  /* 0x0000480201007387 */ /* 0x0003e80000100800 */
[----:B------:R2:W-:Y:S01]  /*0990*/  STL [R1+0x44], R0 ;  /* 0x0000440001007387 */ /* 0x0005e20000100800 */
[----:B0-----:R-:W-:Y:S02]  /*09a0*/  HADD2.F32 R3, -RZ, R12.H1_H1 ;  /* 0x3000000cff037230 */ /* 0x001fe40000004100 */
[----:B-1----:R-:W-:-:S03]  /*09b0*/  HADD2.F32 R2, -RZ, R13.H0_H0 ;  /* 0x2000000dff027230 */ /* 0x002fc60000004100 */
[----:B------:R0:W-:Y:S01]  /*09c0*/  STL [R1+0x40], R3 ;  /* 0x0000400301007387 */ /* 0x0001e20000100800 */
[----:B--2---:R-:W-:-:S03]  /*09d0*/  HADD2.F32 R0, -RZ, R13.H1_H1 ;  /* 0x3000000dff007230 */ /* 0x004fc60000004100 */
[----:B------:R1:W-:Y:S01]  /*09e0*/  STL [R1+0x3c], R2 ;  /* 0x00003c0201007387 */ /* 0x0003e20000100800 */
[----:B------:R-:W-:-:S03]  /*09f0*/  CS2R R12, SRZ ;  /* 0x00000000000c7805 */ /* 0x000fc6000001ff00 */
[----:B------:R2:W-:Y:S01]  /*0a00*/  STL [R1+0x38], R0 ;  /* 0x0000380001007387 */ /* 0x0005e20000100800 */
[--C-:B0-----:R-:W-:Y:S02]  /*0a10*/  HADD2.F32 R3, -RZ, R14.reuse.H0_H0 ;  /* 0x2000000eff037230 */ /* 0x101fe40000004100 */
[----:B-1----:R-:W-:-:S03]  /*0a20*/  HADD2.F32 R2, -RZ, R14.H1_H1 ;  /* 0x3000000eff027230 */ /* 0x002fc60000004100 */
[----:B------:R0:W-:Y:S01]  /*0a30*/  STL [R1+0x34], R3 ;  /* 0x0000340301007387 */ /* 0x0001e20000100800 */
[----:B--2---:R-:W-:-:S03]  /*0a40*/  HADD2.F32 R0, -RZ, R15.H0_H0 ;  /* 0x2000000fff007230 */ /* 0x004fc60000004100 */
[----:B------:R1:W-:Y:S04]  /*0a50*/  STL [R1+0x30], R2 ;  /* 0x0000300201007387 */ /* 0x0003e80000100800 */
[----:B------:R2:W-:Y:S01]  /*0a60*/  STL [R1+0x2c], R0 ;  /* 0x00002c0001007387 */ /* 0x0005e20000100800 */
[----:B0-----:R-:W-:Y:S01]  /*0a70*/  HADD2.F32 R3, -RZ, R15.H1_H1 ;  /* 0x3000000fff037230 */ /* 0x001fe20000004100 */
[----:B------:R-:W-:Y:S01]  /*0a80*/  CS2R R14, SRZ ;  /* 0x00000000000e7805 */ /* 0x000fe2000001ff00 */
[----:B-1----:R-:W-:-:S03]  /*0a90*/  HADD2.F32 R2, -RZ, R8.H0_H0 ;  /* 0x20000008ff027230 */ /* 0x002fc60000004100 */
[----:B------:R0:W-:Y:S01]  /*0aa0*/  STL [R1+0x28], R3 ;  /* 0x0000280301007387 */ /* 0x0001e20000100800 */
[----:B--2---:R-:W-:-:S03]  /*0ab0*/  HADD2.F32 R0, -RZ, R8.H1_H1 ;  /* 0x30000008ff007230 */ /* 0x004fc60000004100 */
[----:B------:R1:W-:Y:S04]  /*0ac0*/  STL [R1+0x24], R2 ;  /* 0x0000240201007387 */ /* 0x0003e80000100800 */
        /* <DEDUP_REMOVED lines=10> */
[----:B------:R-:W-:Y:S01]  /*0b70*/  STL [R1+0x10], R3 ;  /* 0x0000100301007387 */ /* 0x000fe20000100800 */
[----:B--2---:R-:W-:-:S03]  /*0b80*/  HADD2.F32 R0, -RZ, R11.H1_H1 ;  /* 0x3000000bff007230 */ /* 0x004fc60000004100 */
[----:B------:R0:W-:Y:S01]  /*0b90*/  STL [R1+0xc], R2 ;  /* 0x00000c0201007387 */ /* 0x0001e20000100800 */
[----:B------:R-:W-:-:S03]  /*0ba0*/  CS2R R10, SRZ ;  /* 0x00000000000a7805 */ /* 0x000fc6000001ff00 */
[----:B------:R1:W-:Y:S01]  /*0bb0*/  STL [R1+0x8], R0 ;  /* 0x0000080001007387 */ /* 0x0003e20000100800 */
[--C-:B0-----:R-:W-:Y:S02]  /*0bc0*/  HADD2.F32 R2, -RZ, R244.reuse.H0_H0 ;  /* 0x200000f4ff027230 */ /* 0x101fe40000004100 */
[----:B-1----:R-:W-:-:S03]  /*0bd0*/  HADD2.F32 R0, -RZ, R244.H1_H1 ;  /* 0x300000f4ff007230 */ /* 0x002fc60000004100 */
[----:B------:R0:W-:Y:S01]  /*0be0*/  STL [R1+0x4], R2 ;  /* 0x0000040201007387 */ /* 0x0001e20000100800 */
[----:B------:R-:W-:-:S03]  /*0bf0*/  CS2R R244, SRZ ;  /* 0x0000000000f47805 */ /* 0x000fc6000001ff00 */
[----:B------:R1:W-:Y:S01]  /*0c00*/  STL [R1], R0 ;  /* 0x0000000001007387 */ /* 0x0003e20000100800 */
[----:B0-----:R-:W-:-:S07]  /*0c10*/  CS2R R2, SRZ ;  /* 0x0000000000027805 */ /* 0x001fce000001ff00 */
.L_x_12616:
        /* <DEDUP_REMOVED lines=16> */
[C---:B------:R-:W-:Y:S01]  /*0d20*/  IADD3 R178, PT, PT, R180.reuse, 0x40, RZ ;  /* 0x00000040b4b27810 */ /* 0x040fe20007ffe0ff */
[----:B------:R-:W1:Y:S01]  /*0d30*/  LDC.64 R204, c[0x0][0x3b0] ;  /* 0x0000ec00ffcc7b82 */ /* 0x000e620000000a00 */
[C---:B------:R-:W-:Y:S01]  /*0d40*/  IADD3 R0, PT, PT, R180.reuse, 0x60, RZ ;  /* 0x00000060b4007810 */ /* 0x040fe20007ffe0ff */
[----:B---3--:R-:W-:-:S04]  /*0d50*/  IMAD.WIDE.U32 R104, R180, 0x20, R128 ;  /* 0x00000020b4687825 */ /* 0x008fc800078e0080 */
[C-C-:B------:R-:W-:Y:S01]  /*0d60*/  IMAD.WIDE.U32 R112, R179.reuse, 0x20, R128.reuse ;  /* 0x00000020b3707825 */ /* 0x140fe200078e0080 */
[----:B------:R3:W3:Y:S03]  /*0d70*/  LDG.E.128 R96, desc[UR6][R104.64] ;  /* 0x0000000668607981 */ /* 0x0006e6000c1e1d00 */
[--C-:B------:R-:W-:Y:S01]  /*0d80*/  IMAD.WIDE.U32 R120, R178, 0x20, R128.reuse ;  /* 0x00000020b2787825 */ /* 0x100fe200078e0080 */
[----:B------:R-:W3:Y:S03]  /*0d90*/  LDG.E.128 R108, desc[UR6][R112.64] ;  /* 0x00000006706c7981 */ /* 0x000ee6000c1e1d00 */
[----:B------:R-:W-:Y:S01]  /*0da0*/  IMAD.WIDE.U32 R128, R0, 0x20, R128 ;  /* 0x0000002000807825 */ /* 0x000fe200078e0080 */
[----:B------:R-:W-:Y:S01]  /*0db0*/  ISETP.NE.AND P2, PT, RZ, UR8, PT ;  /* 0x00000008ff007c0c */ /* 0x000fe2000bf45270 */
[----:B------:R-:W3:Y:S02]  /*0dc0*/  LDG.E.128 R116, desc[UR6][R120.64] ;  /* 0x0000000678747981 */ /* 0x000ee4000c1e1d00 */
[----:B----4-:R-:W-:-:S02]  /*0dd0*/  IMAD.WIDE.U32 R132, R179, 0x10, R140 ;  /* 0x00000010b3847825 */ /* 0x010fc400078e008c */
[----:B------:R-:W4:Y:S02]  /*0de0*/  LDG.E.128 R104, desc[UR6][R104.64+0x10] ;  /* 0x0000100668687981 */ /* 0x000f24000c1e1d00 */
[--C-:B------:R-:W-:Y:S02]  /*0df0*/  IMAD.WIDE.U32 R136, R178, 0x10, R140.reuse ;  /* 0x00000010b2887825 */ /* 0x100fe400078e008c */
[----:B------:R-:W3:Y:S04]  /*0e00*/  LDG.E.128 R124, desc[UR6][R128.64] ;  /* 0x00000006807c7981 */ /* 0x000ee8000c1e1d00 */
[----:B------:R-:W4:Y:S04]  /*0e10*/  LDG.E.128 R132, desc[UR6][R132.64] ;  /* 0x0000000684847981 */ /* 0x000f28000c1e1d00 */
[----:B------:R-:W3:Y:S04]  /*0e20*/  LDG.E.128 R136, desc[UR6][R136.64] ;  /* 0x0000000688887981 */ /* 0x000ee8000c1e1d00 */
[----:B------:R-:W3:Y:S04]  /*0e30*/  LDG.E.128 R112, desc[UR6][R112.64+0x10] ;  /* 0x0000100670707981 */ /* 0x000ee8000c1e1d00 */
[----:B------:R-:W3:Y:S01]  /*0e40*/  LDG.E.128 R128, desc[UR6][R128.64+0x10] ;  /* 0x0000100680807981 */ /* 0x000ee2000c1e1d00 */
[----:B------:R-:W-:-:S03]  /*0e50*/  IMAD.WIDE.U32 R100, R180, 0x10, R140 ;  /* 0x00000010b4647825 */ /* 0x000fc600078e008c */
[----:B------:R-:W3:Y:S01]  /*0e60*/  LDG.E.128 R120, desc[UR6][R120.64+0x10] ;  /* 0x0000100678787981 */ /* 0x000ee2000c1e1d00 */
[----:B------:R-:W-:-:S03]  /*0e70*/  IMAD.WIDE.U32 R140, R0, 0x10, R140 ;  /* 0x00000010008c7825 */ /* 0x000fc600078e008c */
[----:B------:R-:W3:Y:S01]  /*0e80*/  LDG.E.128 R100, desc[UR6][R100.64] ;  /* 0x0000000664647981 */ /* 0x000ee2000c1e1d00 */
[----:B0-----:R-:W-:-:S03]  /*0e90*/  IMAD.WIDE R174, R173, 0x4, R174 ;  /* 0x00000004adae7825 */ /* 0x001fc600078e02ae */
[----:B------:R-:W3:Y:S04]  /*0ea0*/  LDG.E.128 R140, desc[UR6][R140.64] ;  /* 0x000000068c8c7981 */ /* 0x000ee8000c1e1d00 */
[----:B------:R0:W3:Y:S01]  /*0eb0*/  LDG.E R174, desc[UR6][R174.64] ;  /* 0x00000006aeae7981 */ /* 0x0000e2000c1e1900 */
[----:B------:R-:W-:-:S04]  /*0ec0*/  ISETP.NE.U32.AND P1, PT, RZ, UR10, PT ;  /* 0x0000000aff007c0c */ /* 0x000fc8000bf25070 */
[----:B------:R-:W-:-:S13]  /*0ed0*/  ISETP.NE.AND.EX P1, PT, RZ, UR11, PT, P1 ;  /* 0x0000000bff007c0c */ /* 0x000fda000bf25310 */
[----:B------:R-:W0:Y:S08]  /*0ee0*/  @P1 LDC.64 R152, c[0x0][0x438] ;  /* 0x00010e00ff981b82 */ /* 0x000e300000000a00 */
[----:B------:R-:W0:Y:S08]  /*0ef0*/  @P1 LDC.64 R168, c[0x0][0x438] ;  /* 0x00010e00ffa81b82 */ /* 0x000e300000000a00 */
[----:B------:R-:W0:Y:S01]  /*0f00*/  @P1 LDC.64 R158, c[0x0][0x438] ;  /* 0x00010e00ff9e1b82 */ /* 0x000e220000000a00 */
[----:B--2---:R-:W-:Y:S01]  /*0f10*/  FSEL R218, R181, RZ, !P2 ;  /* 0x000000ffb5da7208 */ /* 0x004fe20005000000 */
[----:B-1----:R-:W-:-:S04]  /*0f20*/  IMAD.WIDE.U32 R182, R180, 0x8, R204 ;  /* 0x00000008b4b67825 */ /* 0x002fc800078e00cc */
[--C-:B----4-:R-:W-:Y:S02]  /*0f30*/  HADD2.F32 R234, -RZ, R132.reuse.H0_H0 ;  /* 0x20000084ffea7230 */ /* 0x110fe40000004100 */
[C---:B------:R-:W-:Y:S01]  /*0f40*/  FADD.FTZ R217, -R218.reuse, R105 ;  /* 0x00000069dad97221 */ /* 0x040fe20000010100 */
[C---:B---3--:R-:W-:Y:S01]  /*0f50*/  FADD.FTZ R209, -R218.reuse, R110 ;  /* 0x0000006edad17221 */ /* 0x048fe20000010100 */
[C---:B------:R-:W-:Y:S01]  /*0f60*/  FADD.FTZ R105, -R218.reuse, R106 ;  /* 0x0000006ada697221 */ /* 0x040fe20000010100 */
[C---:B------:R-:W-:Y:S01]  /*0f70*/  FADD.FTZ R110, -R218.reuse, R127 ;  /* 0x0000007fda6e7221 */ /* 0x040fe20000010100 */
[C---:B------:R-:W-:Y:S01]  /*0f80*/  FADD.FTZ R106, -R218.reuse, R107 ;  /* 0x0000006bda6a7221 */ /* 0x040fe20000010100 */
[C---:B------:R-:W-:Y:S01]  /*0f90*/  FADD.FTZ R213, -R218.reuse, R108 ;  /* 0x0000006cdad57221 */ /* 0x040fe20000010100 */
[----:B------:R-:W2:Y:S01]  /*0fa0*/  LDL R127, [R1+0x54] ;  /* 0x00005400017f7983 */ /* 0x000ea20000100800 */
[C---:B------:R-:W-:Y:S01]  /*0fb0*/  FADD.FTZ R107, -R218.reuse, R124 ;  /* 0x0000007cda6b7221 */ /* 0x040fe20000010100 */
[----:B------:R-:W-:Y:S01]  /*0fc0*/  FADD.FTZ R108, -R218, R125 ;  /* 0x0000007dda6c7221 */ /* 0x000fe20000010100 */
[----:B------:R-:W-:Y:S01]  /*0fd0*/  HADD2.F32 R235, -RZ, R132.H1_H1 ;  /* 0x30000084ffeb7230 */ /* 0x000fe20000004100 */
[----:B------:R-:W3:Y:S01]  /*0fe0*/  LDL R124, [R1+0x64] ;  /* 0x00006400017c7983 */ /* 0x000ee20000100800 */
[----:B------:R-:W-:-:S02]  /*0ff0*/  HADD2.F32 R231, -RZ, R134.H0_H0 ;  /* 0x20000086ffe77230 */ /* 0x000fc40000004100 */
[----:B------:R-:W-:Y:S01]  /*1000*/  HADD2.F32 R230, -RZ, R134.H1_H1 ;  /* 0x30000086ffe67230 */ /* 0x000fe20000004100 */
[----:B------:R-:W4:Y:S01]  /*1010*/  LDL R125, [R1+0x50] ;  /* 0x00005000017d7983 */ /* 0x000f220000100800 */
[--C-:B------:R-:W-:Y:S01]  /*1020*/  HADD2.F32 R134, -RZ, R138.reuse.H0_H0 ;  /* 0x2000008aff867230 */ /* 0x100fe20000004100 */
[----:B0-----:R-:W-:Y:S01]  /*1030*/  MOV R175, 0x3f800000 ;  /* 0x3f80000000af7802 */ /* 0x001fe20000000f00 */
[----:B------:R-:W-:Y:S01]  /*1040*/  HADD2.F32 R132, -RZ, R138.H1_H1 ;  /* 0x3000008aff847230 */ /* 0x000fe20000004100 */
[----:B------:R-:W0:Y:S01]  /*1050*/  @P1 LDC.64 R176, c[0x0][0x438] ;  /* 0x00010e00ffb01b82 */ /* 0x000e220000000a00 */
[----:B------:R-:W4:Y:S01]  /*1060*/  LDL R138, [R1+0x48] ;  /* 0x00004800018a7983 */ /* 0x000f220000100800 */
[----:B------:R-:W-:-:S04]  /*1070*/  @P1 IMAD.WIDE.U32 R152, R180, 0x20, R152 ;  /* 0x00000020b4981825 */ /* 0x000fc800078e0098 */
[----:B------:R-:W-:Y:S01]  /*1080*/  @P1 IMAD.WIDE.U32 R168, R179, 0x20, R168 ;  /* 0x00000020b3a81825 */ /* 0x000fe200078e00a8 */
[----:B-----5:R-:W5:Y:S03]  /*1090*/  @P1 LDG.E.128 R56, desc[UR6][R152.64] ;  /* 0x0000000698381981 */ /* 0x020f66000c1e1d00 */
[----:B------:R-:W-:Y:S01]  /*10a0*/  @P1 IMAD.WIDE.U32 R158, R178, 0x20, R158 ;  /* 0x00000020b29e1825 */ /* 0x000fe200078e009e */
[----:B------:R1:W5:Y:S03]  /*10b0*/  @P1 LDG.E.128 R60, desc[UR6][R152.64+0x10] ;  /* 0x00001006983c1981 */ /* 0x000366000c1e1d00 */
[C---:B------:R-:W-:Y:S01]  /*10c0*/  FADD.FTZ R211, -R218.reuse, R109 ;  /* 0x0000006ddad37221 */ /* 0x040fe20000010100 */
[----:B------:R-:W-:Y:S01]  /*10d0*/  @P0 HADD2.F32 R175, -RZ, R184.H0_H0 ;  /* 0x200000b8ffaf0230 */ /* 0x000fe20000004100 */
[----:B------:R-:W5:Y:S01]  /*10e0*/  @P1 LDG.E.128 R64, desc[UR6][R168.64] ;  /* 0x00000006a8401981 */ /* 0x000f62000c1e1d00 */
[----:B------:R-:W-:-:S03]  /*10f0*/  FADD.FTZ R184, -R218, R114 ;  /* 0x00000072dab87221 */ /* 0x000fc60000010100 */
[----:B------:R1:W5:Y:S02]  /*1100*/  @P1 LDG.E.128 R68, desc[UR6][R168.64+0x10] ;  /* 0x00001006a8441981 */ /* 0x000364000c1e1d00 */
[----:B-1----:R-:W-:Y:S02]  /*1110*/  IMAD.WIDE.U32 R152, R0, 0x8, R204 ;  /* 0x0000000800987825 */ /* 0x002fe400078e00cc */
[----:B------:R-:W5:Y:S02]  /*1120*/  @P1 LDG.E.128 R72, desc[UR6][R158.64] ;  /* 0x000000069e481981 */ /* 0x000f64000c1e1d00 */
[----:B------:R-:W-:Y:S02]  /*1130*/  FADD.FTZ R114, -R218, R131 ;  /* 0x00000083da727221 */ /* 0x000fe40000010100 */
[----:B------:R1:W5:Y:S01]  /*1140*/  @P1 LDG.E.128 R76, desc[UR6][R158.64+0x10] ;  /* 0x000010069e4c1981 */ /* 0x000362000c1e1d00 */
[----:B------:R-:W-:-:S04]  /*1150*/  IMAD.WIDE.U32 R168, R179, 0x8, R204 ;  /* 0x00000008b3a87825 */ /* 0x000fc800078e00cc */
[C---:B------:R-:W-:Y:S01]  /*1160*/  FADD.FTZ R109, -R218.reuse, R126 ;  /* 0x0000007eda6d7221 */ /* 0x040fe20000010100 */
[C---:B------:R-:W-:Y:S01]  /*1170*/  FADD.FTZ R219, -R218.reuse, R99 ;  /* 0x00000063dadb7221 */ /* 0x040fe20000010100 */
[----:B------:R-:W-:Y:S01]  /*1180*/  FADD.FTZ R203, -R218, R115 ;  /* 0x00000073dacb7221 */ /* 0x000fe20000010100 */
[----:B------:R-:W-:Y:S02]  /*1190*/  HADD2.F32 R131, -RZ, R136.H1_H1 ;  /* 0x30000088ff837230 */ /* 0x000fe40000004100 */
[----:B0-----:R-:W-:-:S04]  /*11a0*/  @P1 IMAD.WIDE.U32 R176, R0, 0x20, R176 ;  /* 0x0000002000b01825 */ /* 0x001fc800078e00b0 */
[C---:B------:R-:W-:Y:S01]  /*11b0*/  FADD.FTZ R214, -R218.reuse, R96 ;  /* 0x00000060dad67221 */ /* 0x040fe20000010100 */
[--C-:B------:R-:W-:Y:S02]  /*11c0*/  HADD2.F32 R210, -RZ, R101.reuse.H0_H0 ;  /* 0x20000065ffd27230 */ /* 0x100fe40000004100 */
[----:B------:R-:W-:Y:S02]  /*11d0*/  HADD2.F32 R208, -RZ, R101.H1_H1 ;  /* 0x30000065ffd07230 */ /* 0x000fe40000004100 */
[----:B------:R-:W-:Y:S01]  /*11e0*/  FADD.FTZ R104, -R218, R104 ;  /* 0x00000068da687221 */ /* 0x000fe20000010100 */
[----:B-1----:R-:W-:-:S04]  /*11f0*/  IMAD.WIDE.U32 R158, R178, 0x8, R204 ;  /* 0x00000008b29e7825 */ /* 0x002fc800078e00cc */
[C---:B------:R-:W-:Y:S01]  /*1200*/  FADD.FTZ R204, -R218.reuse, R112 ;  /* 0x00000070dacc7221 */ /* 0x040fe20000010100 */
[C---:B------:R-:W-:Y:S01]  /*1210*/  FADD.FTZ R112, -R218.reuse, R129 ;  /* 0x00000081da707221 */ /* 0x040fe20000010100 */
[----:B------:R-:W-:Y:S02]  /*1220*/  HADD2.F32 R206, -RZ, R102.H0_H0 ;  /* 0x20000066ffce7230 */ /* 0x000fe40000004100 */
[C---:B------:R-:W-:Y:S01]  /*1230*/  FADD.FTZ R207, -R218.reuse, R111 ;  /* 0x0000006fdacf7221 */ /* 0x040fe20000010100 */
[----:B------:R-:W-:Y:S02]  /*1240*/  HADD2.F32 R129, -RZ, R136.H0_H0 ;  /* 0x20000088ff817230 */ /* 0x000fe40000004100 */
[--C-:B------:R-:W-:Y:S02]  /*1250*/  HADD2.F32 R222, -RZ, R100.reuse.H0_H0 ;  /* 0x20000064ffde7230 */ /* 0x100fe40000004100 */
[----:B------:R-:W-:Y:S02]  /*1260*/  HADD2.F32 R212, -RZ, R100.H1_H1 ;  /* 0x30000064ffd47230 */ /* 0x000fe40000004100 */
[----:B------:R-:W-:Y:S01]  /*1270*/  FADD.FTZ R221, -R218, R97 ;  /* 0x00000061dadd7221 */ /* 0x000fe20000010100 */
[----:B------:R-:W-:-:S02]  /*1280*/  HADD2.F32 R126, -RZ, R137.H0_H0 ;  /* 0x20000089ff7e7230 */ /* 0x000fc40000004100 */
[----:B------:R-:W-:Y:S01]  /*1290*/  FADD.FTZ R99, -R218, R116 ;  /* 0x00000074da637221 */ /* 0x000fe20000010100 */
[----:B------:R-:W-:Y:S01]  /*12a0*/  HADD2.F32 R136, -RZ, R137.H1_H1 ;  /* 0x30000089ff887230 */ /* 0x000fe20000004100 */
[----:B------:R-:W4:Y:S04]  /*12b0*/  LDL R101, [R1+0x60] ;  /* 0x0000600001657983 */ /* 0x000f280000100800 */
[----:B------:R-:W4:Y:S01]  /*12c0*/  LDL R137, [R1+0x44] ;  /* 0x0000440001897983 */ /* 0x000f220000100800 */
[--C-:B------:R-:W-:Y:S02]  /*12d0*/  HADD2.F32 R115, -RZ, R140.reuse.H0_H0 ;  /* 0x2000008cff737230 */ /* 0x100fe40000004100 */
[----:B------:R-:W-:Y:S01]  /*12e0*/  HADD2.F32 R116, -RZ, R140.H1_H1 ;  /* 0x3000008cff747230 */ /* 0x000fe20000004100 */
[----:B------:R-:W5:Y:S04]  /*12f0*/  @P1 LDG.E.128 R80, desc[UR6][R176.64] ;  /* 0x00000006b0501981 */ /* 0x000f68000c1e1d00 */
[----:B------:R-:W4:Y:S01]  /*1300*/  LDL R140, [R1+0x40] ;  /* 0x00004000018c7983 */ /* 0x000f220000100800 */
[----:B------:R-:W-:-:S02]  /*1310*/  HADD2.F32 R205, -RZ, R102.H1_H1 ;  /* 0x30000066ffcd7230 */ /* 0x000fc40000004100 */
[----:B------:R-:W-:Y:S01]  /*1320*/  FMUL.FTZ R100, R174, R214 ;  /* 0x000000d6ae647220 */ /* 0x000fe20000410000 */
[----:B------:R-:W5:Y:S01]  /*1330*/  @P1 LDG.E.128 R84, desc[UR6][R176.64+0x10] ;  /* 0x00001006b0541981 */ /* 0x000f62000c1e1d00 */
        /* <DEDUP_REMOVED lines=9> */
[----:B------:R0:W5:Y:S01]  /*13d0*/  LDG.E.64 R176, desc[UR6][R182.64] ;  /* 0x00000006b6b07981 */ /* 0x000162000c1e1b00 */
[----:B------:R-:W-:-:S02]  /*13e0*/  HADD2.F32 R181, -RZ, R103.H1_H1 ;  /* 0x30000067ffb57230 */ /* 0x000fc40000004100 */
[----:B------:R-:W-:Y:S01]  /*13f0*/  FADD.FTZ R34, R222, R34 ;  /* 0x00000022de227221 */ /* 0x000fe20000010000 */
[----:B------:R-:W-:Y:S01]  /*1400*/  FFMA.FTZ R2, R100, R222, R2 ;  /* 0x000000de64027223 */ /* 0x000fe20000010002 */
[----:B------:R-:W-:Y:S01]  /*1410*/  FMUL.FTZ R221, R174, R221 ;  /* 0x000000ddaedd7220 */ /* 0x000fe20000410000 */
[----:B------:R-:W-:Y:S01]  /*1420*/  FADD.FTZ R35, R212, R35 ;  /* 0x00000023d4237221 */ /* 0x000fe20000010000 */
[----:B------:R-:W4:Y:S01]  /*1430*/  LDL R102, [R1+0x5c] ;  /* 0x00005c0001667983 */ /* 0x000f220000100800 */
[C---:B0-----:R-:W-:Y:S01]  /*1440*/  FADD.FTZ R183, -R218.reuse, R113 ;  /* 0x00000071dab77221 */ /* 0x041fe20000010100 */
[----:B------:R-:W-:Y:S01]  /*1450*/  FADD.FTZ R113, -R218, R130 ;  /* 0x00000082da717221 */ /* 0x000fe20000010100 */
[C---:B------:R-:W-:Y:S01]  /*1460*/  FMUL.FTZ R218, R174.reuse, R104 ;  /* 0x00000068aeda7220 */ /* 0x040fe20000410000 */
[----:B------:R-:W-:Y:S02]  /*1470*/  HADD2.F32 R182, -RZ, R103.H0_H0 ;  /* 0x20000067ffb67230 */ /* 0x000fe40000004100 */
[----:B------:R-:W-:Y:S01]  /*1480*/  FMUL.FTZ R219, R174, R219 ;  /* 0x000000dbaedb7220 */ /* 0x000fe20000410000 */
[----:B------:R-:W4:Y:S01]  /*1490*/  LDL R103, [R1+0x58] ;  /* 0x0000580001677983 */ /* 0x000f220000100800 */
[----:B------:R-:W-:-:S02]  /*14a0*/  HADD2.F32 R130, -RZ, R139.H0_H0 ;  /* 0x2000008bff827230 */ /* 0x000fc40000004100 */
[----:B------:R-:W-:Y:S02]  /*14b0*/  HADD2.F32 R128, -RZ, R139.H1_H1 ;  /* 0x3000008bff807230 */ /* 0x000fe40000004100 */
[--C-:B------:R-:W-:Y:S01]  /*14c0*/  HADD2.F32 R232, -RZ, R133.reuse.H1_H1 ;  /* 0x30000085ffe87230 */ /* 0x100fe20000004100 */
[----:B------:R-:W4:Y:S01]  /*14d0*/  LDL R139, [R1+0x38] ;  /* 0x00003800018b7983 */ /* 0x000f220000100800 */
[----:B------:R-:W-:Y:S01]  /*14e0*/  FADD.FTZ R37, R208, R37 ;  /* 0x00000025d0257221 */ /* 0x000fe20000010000 */
[----:B------:R-:W-:Y:S02]  /*14f0*/  HADD2.F32 R233, -RZ, R133.H0_H0 ;  /* 0x20000085ffe97230 */ /* 0x000fe40000004100 */
[----:B------:R-:W-:Y:S01]  /*1500*/  FADD.FTZ R229, R231, R229 ;  /* 0x000000e5e7e57221 */ /* 0x000fe20000010000 */
[C---:B------:R-:W-:Y:S01]  /*1510*/  FMUL.FTZ R217, R174.reuse, R217 ;  /* 0x000000d9aed97220 */ /* 0x040fe20000410000 */
[----:B------:R-:W-:Y:S01]  /*1520*/  FMUL.FTZ R184, R174, R184 ;  /* 0x000000b8aeb87220 */ /* 0x000fe20000410000 */
[----:B------:R-:W-:-:S02]  /*1530*/  HADD2.F32 R96, -RZ, R143.H0_H0 ;  /* 0x2000008fff607230 */ /* 0x000fc40000004100 */
[----:B------:R-:W-:Y:S01]  /*1540*/  FADD.FTZ R236, R230, R236 ;  /* 0x000000ece6ec7221 */ /* 0x000fe20000010000 */
[----:B------:R-:W-:Y:S01]  /*1550*/  FADD.FTZ R36, R210, R36 ;  /* 0x00000024d2247221 */ /* 0x000fe20000010000 */
[----:B------:R-:W-:Y:S01]  /*1560*/  FADD.FTZ R240, R131, R240 ;  /* 0x000000f083f07221 */ /* 0x000fe20000010000 */
[----:B------:R-:W5:Y:S04]  /*1570*/  LDG.E.64 R168, desc[UR6][R168.64] ;  /* 0x00000006a8a87981 */ /* 0x000f68000c1e1b00 */
[----:B------:R-:W5:Y:S04]  /*1580*/  LDG.E.64 R158, desc[UR6][R158.64] ;  /* 0x000000069e9e7981 */ /* 0x000f68000c1e1b00 */
[----:B------:R-:W5:Y:S01]  /*1590*/  LDG.E.64 R152, desc[UR6][R152.64] ;  /* 0x0000000698987981 */ /* 0x000f62000c1e1b00 */
[----:B--2---:R-:W-:Y:S01]  /*15a0*/  FMUL.FTZ R104, R127, R206 ;  /* 0x000000ce7f687220 */ /* 0x004fe20000410000 */
[----:B------:R-:W-:Y:S01]  /*15b0*/  FMUL.FTZ R127, R174, R105 ;  /* 0x00000069ae7f7220 */ /* 0x000fe20000410000 */
[----:B---3--:R-:W-:-:S02]  /*15c0*/  FMUL.FTZ R222, R124, R222 ;  /* 0x000000de7cde7220 */ /* 0x008fc40000410000 */
[----:B------:R-:W2:Y:S01]  /*15d0*/  LDL R124, [R1+0x4c] ;  /* 0x00004c00017c7983 */ /* 0x000ea20000100800 */
[----:B----4-:R-:W-:Y:S01]  /*15e0*/  FMUL.FTZ R105, R125, R205 ;  /* 0x000000cd7d697220 */ /* 0x010fe20000410000 */
[----:B------:R-:W-:Y:S01]  /*15f0*/  FMUL.FTZ R125, R174, R106 ;  /* 0x0000006aae7d7220 */ /* 0x000fe20000410000 */
[----:B------:R-:W-:Y:S02]  /*1600*/  FMUL.FTZ R106, R138, R181 ;  /* 0x000000b58a6a7220 */ /* 0x000fe40000410000 */
[----:B------:R-:W3:Y:S01]  /*1610*/  LDL R138, [R1+0x34] ;  /* 0x00003400018a7983 */ /* 0x000ee20000100800 */
[----:B------:R-:W-:-:S03]  /*1620*/  FMUL.FTZ R214, R137, R234 ;  /* 0x000000ea89d67220 */ /* 0x000fc60000410000 */
[----:B------:R-:W4:Y:S01]  /*1630*/  LDL R137, [R1+0x30] ;  /* 0x0000300001897983 */ /* 0x000f220000100800 */
[--C-:B------:R-:W-:Y:S02]  /*1640*/  HADD2.F32 R117, -RZ, R141.reuse.H0_H0 ;  /* 0x2000008dff757230 */ /* 0x100fe40000004100 */
[-C--:B------:R-:W-:Y:S01]  /*1650*/  FFMA.FTZ R3, R221, R212.reuse, R3 ;  /* 0x000000d4dd037223 */ /* 0x080fe20000010003 */
[----:B------:R-:W-:Y:S02]  /*1660*/  HADD2.F32 R118, -RZ, R141.H1_H1 ;  /* 0x3000008dff767230 */ /* 0x000fe40000004100 */
[----:B------:R-:W-:Y:S01]  /*1670*/  FMUL.FTZ R101, R101, R212 ;  /* 0x000000d465657220 */ /* 0x000fe20000410000 */
[----:B------:R-:W4:Y:S01]  /*1680*/  LDL R141, [R1+0x2c] ;  /* 0x00002c00018d7983 */ /* 0x000f220000100800 */
[----:B------:R-:W-:-:S03]  /*1690*/  FMUL.FTZ R212, R140, R235 ;  /* 0x000000eb8cd47220 */ /* 0x000fc60000410000 */
[----:B------:R-:W4:Y:S01]  /*16a0*/  LDL R140, [R1+0x28] ;  /* 0x00002800018c7983 */ /* 0x000f220000100800 */
[--C-:B------:R-:W-:Y:S02]  /*16b0*/  HADD2.F32 R119, -RZ, R142.reuse.H0_H0 ;  /* 0x2000008eff777230 */ /* 0x100fe40000004100 */
[----:B------:R-:W-:Y:S02]  /*16c0*/  HADD2.F32 R98, -RZ, R142.H1_H1 ;  /* 0x3000008eff627230 */ /* 0x000fe40000004100 */
[----:B------:R-:W4:Y:S01]  /*16d0*/  LDL R142, [R1+0x3c] ;  /* 0x00003c00018e7983 */ /* 0x000f220000100800 */
[----:B------:R-:W-:Y:S01]  /*16e0*/  FADD.FTZ R144, R182, R144 ;  /* 0x00000090b6907221 */ /* 0x000fe20000010000 */
[----:B------:R-:W-:Y:S01]  /*16f0*/  FFMA.FTZ R8, R127, R182, R8 ;  /* 0x000000b67f087223 */ /* 0x000fe20000010008 */
[-C--:B------:R-:W-:Y:S01]  /*1700*/  FFMA.FTZ R5, R219, R208.reuse, R5 ;  /* 0x000000d0db057223 */ /* 0x080fe20000010005 */
[----:B------:R-:W-:Y:S01]  /*1710*/  FMUL.FTZ R103, R103, R208 ;  /* 0x000000d067677220 */ /* 0x000fe20000410000 */
[----:B------:R-:W-:-:S02]  /*1720*/  FMUL.FTZ R208, R139, R232 ;  /* 0x000000e88bd07220 */ /* 0x000fc40000410000 */
[----:B------:R-:W4:Y:S01]  /*1730*/  LDL R139, [R1+0x24] ;  /* 0x00002400018b7983 */ /* 0x000f220000100800 */
[----:B--2---:R-:W-:Y:S01]  /*1740*/  FMUL.FTZ R124, R124, R182 ;  /* 0x000000b67c7c7220 */ /* 0x004fe20000410000 */
[----:B------:R-:W-:Y:S01]  /*1750*/  FMUL.FTZ R182, R174, R207 ;  /* 0x000000cfaeb67220 */ /* 0x000fe20000410000 */
[----:B---3--:R-:W-:Y:S02]  /*1760*/  FMUL.FTZ R207, R138, R231 ;  /* 0x000000e78acf7220 */ /* 0x008fe40000410000 */
[----:B------:R-:W2:Y:S01]  /*1770*/  LDL R138, [R1+0x20] ;  /* 0x00002000018a7983 */ /* 0x000ea20000100800 */
[----:B------:R-:W-:Y:S01]  /*1780*/  FADD.FTZ R38, R206, R38 ;  /* 0x00000026ce267221 */ /* 0x000fe20000010000 */
[----:B------:R-:W-:Y:S01]  /*1790*/  FFMA.FTZ R6, R218, R206, R6 ;  /* 0x000000ceda067223 */ /* 0x000fe20000010006 */
[----:B------:R-:W-:Y:S01]  /*17a0*/  FADD.FTZ R145, R181, R145 ;  /* 0x00000091b5917221 */ /* 0x000fe20000010000 */
[----:B------:R-:W-:Y:S01]  /*17b0*/  FFMA.FTZ R9, R125, R181, R9 ;  /* 0x000000b57d097223 */ /* 0x000fe20000010009 */
[C---:B------:R-:W-:Y:S01]  /*17c0*/  FMUL.FTZ R181, R174.reuse, R204 ;  /* 0x000000ccaeb57220 */ /* 0x040fe20000410000 */
[----:B------:R-:W-:Y:S01]  /*17d0*/  FMUL.FTZ R183, R174, R183 ;  /* 0x000000b7aeb77220 */ /* 0x000fe20000410000 */
[----:B----4-:R-:W-:-:S02]  /*17e0*/  FMUL.FTZ R206, R137, R230 ;  /* 0x000000e689ce7220 */ /* 0x010fc40000410000 */
[----:B------:R-:W3:Y:S01]  /*17f0*/  LDL R137, [R1+0x1c] ;  /* 0x00001c0001897983 */ /* 0x000ee20000100800 */
[----:B------:R-:W-:Y:S01]  /*1800*/  FFMA.FTZ R14, R181, R231, R14 ;  /* 0x000000e7b50e7223 */ /* 0x000fe2000001000e */
[--C-:B------:R-:W-:Y:S02]  /*1810*/  HADD2.F32 R133, -RZ, R135.reuse.H0_H0 ;  /* 0x20000087ff857230 */ /* 0x100fe40000004100 */
[----:B------:R-:W4:Y:S01]  /*1820*/  LDL R231, [R1+0x18] ;  /* 0x0000180001e77983 */ /* 0x000f220000100800 */
[----:B------:R-:W-:Y:S02]  /*1830*/  HADD2.F32 R135, -RZ, R135.H1_H1 ;  /* 0x30000087ff877230 */ /* 0x000fe40000004100 */
[----:B------:R-:W-:Y:S01]  /*1840*/  FFMA.FTZ R15, R183, R230, R15 ;  /* 0x000000e6b70f7223 */ /* 0x000fe2000001000f */
[----:B------:R-:W-:Y:S01]  /*1850*/  HADD2.F32 R97, -RZ, R143.H1_H1 ;  /* 0x3000008fff617230 */ /* 0x000fe20000004100 */
[----:B------:R-:W4:Y:S01]  /*1860*/  LDL R230, [R1+0x14] ;  /* 0x0000140001e67983 */ /* 0x000f220000100800 */
[----:B------:R-:W-:Y:S01]  /*1870*/  FMUL.FTZ R143, R174, R99 ;  /* 0x00000063ae8f7220 */ /* 0x000fe20000410000 */
[----:B------:R-:W-:Y:S01]  /*1880*/  FADD.FTZ R39, R205, R39 ;  /* 0x00000027cd277221 */ /* 0x000fe20000010000 */
[----:B------:R-:W-:Y:S01]  /*1890*/  FFMA.FTZ R7, R217, R205, R7 ;  /* 0x000000cdd9077223 */ /* 0x000fe20000010007 */
[----:B------:R-:W-:Y:S01]  /*18a0*/  FADD.FTZ R237, R133, R237 ;  /* 0x000000ed85ed7221 */ /* 0x000fe20000010000 */
[-C--:B------:R-:W-:Y:S01]  /*18b0*/  FFMA.FTZ R16, R184, R133.reuse, R16 ;  /* 0x00000085b8107223 */ /* 0x080fe20000010010 */
[----:B------:R-:W-:Y:S01]  /*18c0*/  FMUL.FTZ R204, R141, R133 ;  /* 0x000000858dcc7220 */ /* 0x000fe20000410000 */
[----:B------:R-:W-:Y:S01]  /*18d0*/  FFMA.FTZ R99, R100, R222, RZ ;  /* 0x000000de64637223 */ /* 0x000fe200000100ff */
[----:B------:R-:W-:Y:S01]  /*18e0*/  FMUL.FTZ R205, R140, R135 ;  /* 0x000000878ccd7220 */ /* 0x000fe20000410000 */
[----:B------:R-:W-:Y:S01]  /*18f0*/  FADD.FTZ R133, RZ, R222 ;  /* 0x000000deff857221 */ /* 0x000fe20000010000 */
[C---:B------:R-:W-:Y:S01]  /*1900*/  FMUL.FTZ R140, R174.reuse, R225 ;  /* 0x000000e1ae8c7220 */ /* 0x040fe20000410000 */
[----:B------:R-:W-:Y:S01]  /*1910*/  FMUL.FTZ R220, R174, R220 ;  /* 0x000000dcaedc7220 */ /* 0x000fe20000410000 */
[----:B------:R-:W4:Y:S01]  /*1920*/  LDL R225, [R1+0x10] ;  /* 0x0000100001e17983 */ /* 0x000f220000100800 */
[----:B------:R-:W-:Y:S01]  /*1930*/  FMUL.FTZ R102, R102, R210 ;  /* 0x000000d266667220 */ /* 0x000fe20000410000 */
[----:B------:R-:W-:Y:S01]  /*1940*/  FFMA.FTZ R99, R221, R101, R99 ;  /* 0x00000065dd637223 */ /* 0x000fe20000010063 */
[----:B------:R-:W-:Y:S01]  /*1950*/  FADD.FTZ R133, R101, R133 ;  /* 0x0000008565857221 */ /* 0x000fe20000010000 */
[----:B------:R-:W-:Y:S01]  /*1960*/  FMUL.FTZ R141, R174, R224 ;  /* 0x000000e0ae8d7220 */ /* 0x000fe20000410000 */
[----:B------:R-:W-:Y:S01]  /*1970*/  FFMA.FTZ R4, R220, R210, R4 ;  /* 0x000000d2dc047223 */ /* 0x000fe20000010004 */
[----:B------:R-:W4:Y:S01]  /*1980*/  LDL R224, [R1+0xc] ;  /* 0x00000c0001e07983 */ /* 0x000f220000100800 */
[----:B------:R-:W-:Y:S01]  /*1990*/  FMUL.FTZ R210, R142, R233 ;  /* 0x000000e98ed27220 */ /* 0x000fe20000410000 */
[----:B------:R-:W-:Y:S01]  /*19a0*/  FFMA.FTZ R99, R220, R102, R99 ;  /* 0x00000066dc637223 */ /* 0x000fe20000010063 */
[----:B------:R-:W-:Y:S01]  /*19b0*/  FMUL.FTZ R142, R174, R223 ;  /* 0x000000dfae8e7220 */ /* 0x000fe20000410000 */
[----:B------:R-:W-:Y:S01]  /*19c0*/  FADD.FTZ R133, R102, R133 ;  /* 0x0000008566857221 */ /* 0x000fe20000010000 */
[----:B------:R-:W4:Y:S01]  /*19d0*/  LDL R223, [R1+0x8] ;  /* 0x0000080001df7983 */ /* 0x000f220000100800 */
[----:B------:R-:W-:Y:S01]  /*19e0*/  FFMA.FTZ R99, R219, R103, R99 ;  /* 0x00000067db637223 */ /* 0x000fe20000010063 */
        /* <DEDUP_REMOVED lines=8> */
[----:B------:R-:W4:Y:S01]  /*1a70*/  LDL R121, [R1] ;  /* 0x0000000001797983 */ /* 0x000f220000100800 */
[----:B--2---:R-:W-:Y:S01]  /*1a80*/  FMUL.FTZ R138, R138, R131 ;  /* 0x000000838a8a7220 */ /* 0x004fe20000410000 */
[----:B------:R-:W-:Y:S02]  /*1a90*/  FMUL.FTZ R131, R174, R122 ;  /* 0x0000007aae837220 */ /* 0x000fe40000410000 */
[----:B------:R-:W2:Y:S01]  /*1aa0*/  LDL R122, [R1+0x4] ;  /* 0x00000400017a7983 */ /* 0x000ea20000100800 */
[----:B------:R-:W-:Y:S01]  /*1ab0*/  FADD.FTZ R241, R126, R241 ;  /* 0x000000f17ef17221 */ /* 0x000fe20000010000 */
[----:B------:R-:W-:Y:S01]  /*1ac0*/  FFMA.FTZ R20, R141, R126, R20 ;  /* 0x0000007e8d147223 */ /* 0x000fe20000010014 */
[----:B------:R-:W-:Y:S01]  /*1ad0*/  FADD.FTZ R99, R105, R99 ;  /* 0x0000006369637221 */ /* 0x000fe20000010000 */
[----:B------:R-:W-:Y:S01]  /*1ae0*/  FMUL.FTZ R203, R174, R203 ;  /* 0x000000cbaecb7220 */ /* 0x000fe20000410000 */
[----:B------:R-:W-:Y:S02]  /*1af0*/  FADD.FTZ R238, R135, R238 ;  /* 0x000000ee87ee7221 */ /* 0x000fe40000010000 */
[----:B------:R-:W-:Y:S01]  /*1b00*/  FADD.FTZ R99, R124, R99 ;  /* 0x000000637c637221 */ /* 0x000fe20000010000 */
[----:B------:R-:W-:Y:S01]  /*1b10*/  FFMA.FTZ R17, R203, R135, R17 ;  /* 0x00000087cb117223 */ /* 0x000fe20000010011 */
[C---:B------:R-:W-:Y:S01]  /*1b20*/  FMUL.FTZ R135, R174.reuse, R120 ;  /* 0x00000078ae877220 */ /* 0x040fe20000410000 */
[----:B------:R-:W-:Y:S01]  /*1b30*/  FMUL.FTZ R213, R174, R213 ;  /* 0x000000d5aed57220 */ /* 0x000fe20000410000 */
[----:B------:R-:W-:Y:S01]  /*1b40*/  FADD.FTZ R99, R106, R99 ;  /* 0x000000636a637221 */ /* 0x000fe20000010000 */
[----:B------:R-:W-:-:S03]  /*1b50*/  FMUL.FTZ R211, R174, R211 ;  /* 0x000000d3aed37220 */ /* 0x000fc60000410000 */
[----:B------:R-:W-:Y:S01]  /*1b60*/  FADD.FTZ R99, R214, R99 ;  /* 0x00000063d6637221 */ /* 0x000fe20000010000 */
[----:B------:R-:W-:-:S03]  /*1b70*/  FMUL.FTZ R209, R174, R209 ;  /* 0x000000d1aed17220 */ /* 0x000fc60000410000 */
[----:B------:R-:W-:-:S04]  /*1b80*/  FADD.FTZ R99, R212, R99 ;  /* 0x00000063d4637221 */ /* 0x000fc80000010000 */
[----:B------:R-:W-:-:S04]  /*1b90*/  FADD.FTZ R99, R210, R99 ;  /* 0x00000063d2637221 */ /* 0x000fc80000010000 */
[----:B------:R-:W-:Y:S01]  /*1ba0*/  FADD.FTZ R99, R208, R99 ;  /* 0x00000063d0637221 */ /* 0x000fe20000010000 */
[----:B---3--:R-:W-:Y:S01]  /*1bb0*/  FMUL.FTZ R137, R137, R126 ;  /* 0x0000007e89897220 */ /* 0x008fe20000410000 */
        /* <DEDUP_REMOVED lines=21> */
[----:B----4-:R-:W-:Y:S01]  /*1d10*/  FMUL.FTZ R136, R231, R136 ;  /* 0x00000088e7887220 */ /* 0x010fe20000410000 */
        /* <DEDUP_REMOVED lines=26> */
[----:B------:R-:W-:Y:S01]  /*1ec0*/  FFMA.FTZ R26, R107, R115, R26 ;  /* 0x000000736b1a7223 */ /* 0x000fe2000001001a */
[----:B------:R-:W-:Y:S01]  /*1ed0*/  FFMA.FTZ R120, R129, R128, R120 ;  /* 0x0000008081787223 */ /* 0x000fe20000010078 */
[----:B------:R-:W-:Y:S01]  /*1ee0*/  FADD.FTZ R99, R128, R99 ;  /* 0x0000006380637221 */ /* 0x000fe20000010000 */
        /* <DEDUP_REMOVED lines=18> */
[C---:B------:R-:W-:Y:S01]  /*2010*/  FMUL.FTZ R113, R174.reuse, R113 ;  /* 0x00000071ae717220 */ /* 0x040fe20000410000 */
[----:B------:R-:W-:Y:S01]  /*2020*/  FMUL.FTZ R114, R174, R114 ;  /* 0x00000072ae727220 */ /* 0x000fe20000410000 */
[----:B------:R-:W-:Y:S01]  /*2030*/  FADD.FTZ R160, R96, R160 ;  /* 0x000000a060a07221 */ /* 0x000fe20000010000 */
[----:B------:R-:W-:Y:S01]  /*2040*/  FADD.FTZ R161, R97, R161 ;  /* 0x000000a161a17221 */ /* 0x000fe20000010000 */
[----:B------:R-:W-:Y:S01]  /*2050*/  FFMA.FTZ R32, R113, R96, R32 ;  /* 0x0000006071207223 */ /* 0x000fe20000010020 */
[----:B------:R-:W-:Y:S01]  /*2060*/  FFMA.FTZ R33, R114, R97, R33 ;  /* 0x0000006172217223 */ /* 0x000fe20000010021 */
        /* <DEDUP_REMOVED lines=9> */
[----:B------:R-:W-:Y:S01]  /*2100*/  FADD.FTZ R149, R232, R149 ;  /* 0x00000095e8957221 */ /* 0x000fe20000010000 */
[----:B------:R-:W-:Y:S01]  /*2110*/  FFMA.FTZ R13, R182, R232, R13 ;  /* 0x000000e8b60d7223 */ /* 0x000fe2000001000d */
        /* <DEDUP_REMOVED lines=39> */
.L_x_12628:
        /* <DEDUP_REMOVED lines=9> */
[----:B------:R-:W-:-:S04]  /*2420*/  ISETP.NE.U32.AND P1, PT, RZ, UR14, PT ;  /* 0x0000000eff007c0c */ /* 0x000fc8000bf25070 */
[----:B------:R-:W-:-:S13]  /*2430*/  ISETP.NE.AND.EX P1, PT, RZ, UR15, PT, P1 ;  /* 0x0000000fff007c0c */ /* 0x000fda000bf25310 */
        /* <DEDUP_REMOVED lines=8> */
[----:B------:R-:W-:Y:S01]  /*24c0*/  MOV R101, RZ ;  /* 0x000000ff00657202 */ /* 0x000fe20000000f00 */
[----:B------:R-:W-:Y:S01]  /*24d0*/  FMUL.FTZ R100, R174, R100 ;  /* 0x00000064ae647220 */ /* 0x000fe20000410000 */
[----:B------:R-:W-:Y:S01]  /*24e0*/  FADD.FTZ R220, R102, -R220 ;  /* 0x800000dc66dc7221 */ /* 0x000fe20000010000 */
[----:B------:R-:W-:Y:S01]  /*24f0*/  FMUL.FTZ R221, R174, R221 ;  /* 0x000000ddaedd7220 */ /* 0x000fe20000410000 */
[----:B------:R-:W-:Y:S01]  /*2500*/  MOV R102, RZ ;  /* 0x000000ff00667202 */ /* 0x000fe20000000f00 */
[----:B------:R-:W-:Y:S01]  /*2510*/  FMUL.FTZ R100, R100, R175 ;  /* 0x000000af64647220 */ /* 0x000fe20000410000 */
[----:B------:R-:W-:Y:S01]  /*2520*/  FMUL.FTZ R220, R174, R220 ;  /* 0x000000dcaedc7220 */ /* 0x000fe20000410000 */
[----:B------:R-:W-:-:S02]  /*2530*/  @P2 HADD2.F32 R222, -RZ, R96.H0_H0 ;  /* 0x20000060ffde2230 */ /* 0x000fc40000004100 */
[-C--:B------:R-:W-:Y:S01]  /*2540*/  FMUL.FTZ R221, R221, R175.reuse ;  /* 0x000000afdddd7220 */ /* 0x080fe20000410000 */
[----:B------:R-:W-:Y:S01]  /*2550*/  FMUL.FTZ R223, R100, UR13 ;  /* 0x0000000d64df7c20 */ /* 0x000fe20008410000 */
[----:B------:R-:W-:Y:S01]  /*2560*/  @P2 HADD2.F32 R224, -RZ, R40.H0_H0 ;  /* 0x20000028ffe02230 */ /* 0x000fe20000004100 */
[----:B------:R-:W-:Y:S01]  /*2570*/  MOV R100, RZ ;  /* 0x000000ff00647202 */ /* 0x000fe20000000f00 */
[----:B------:R-:W-:Y:S01]  /*2580*/  FMUL.FTZ R221, R221, UR13 ;  /* 0x0000000ddddd7c20 */ /* 0x000fe20008410000 */
[C---:B------:R-:W-:Y:S01]  /*2590*/  @P2 FMUL.FTZ R100, R223.reuse, R222 ;  /* 0x000000dedf642220 */ /* 0x040fe20000410000 */
[----:B------:R-:W-:Y:S01]  /*25a0*/  MOV R222, RZ ;  /* 0x000000ff00de7202 */ /* 0x000fe20000000f00 */
[----:B------:R-:W-:Y:S01]  /*25b0*/  @P2 FMUL.FTZ R222, R223, R224 ;  /* 0x000000e0dfde2220 */ /* 0x000fe20000410000 */
[----:B------:R-:W-:Y:S01]  /*25c0*/  LOP3.LUT P2, RZ, R176, 0xff00, RZ, 0xc0, !PT ;  /* 0x0000ff00b0ff7812 */ /* 0x000fe2000784c0ff */
[----:B------:R-:W-:Y:S01]  /*25d0*/  FMUL.FTZ R220, R220, R175 ;  /* 0x000000afdcdc7220 */ /* 0x000fe20000410000 */
[----:B------:R-:W-:Y:S01]  /*25e0*/  FADD.FTZ R219, R103, -R219 ;  /* 0x800000db67db7221 */ /* 0x000fe20000010000 */
[----:B------:R-:W-:Y:S01]  /*25f0*/  MOV R103, RZ ;  /* 0x000000ff00677202 */ /* 0x000fe20000000f00 */
[-CC-:B------:R-:W-:Y:S01]  /*2600*/  FFMA.FTZ R218, R218, R123.reuse, R126.reuse ;  /* 0x0000007bdada7223 */ /* 0x180fe2000001007e */
[----:B------:R-:W-:Y:S01]  /*2610*/  FFMA.FTZ R217, R217, R123, R126 ;  /* 0x0000007bd9d97223 */ /* 0x000fe2000001007e */
[----:B------:R-:W-:Y:S01]  /*2620*/  FMUL.FTZ R219, R174, R219 ;  /* 0x000000dbaedb7220 */ /* 0x000fe20000410000 */
[----:B------:R-:W-:Y:S01]  /*2630*/  LOP3.LUT P3, RZ, R177, 0xff00, RZ, 0xc0, !PT ;  /* 0x0000ff00b1ff7812 */ /* 0x000fe2000786c0ff */
[----:B------:R-:W-:Y:S01]  /*2640*/  FADD.FTZ R218, R104, -R218 ;  /* 0x800000da68da7221 */ /* 0x000fe20000010000 */
[----:B------:R-:W-:Y:S01]  /*2650*/  FADD.FTZ R217, R105, -R217 ;  /* 0x800000d969d97221 */ /* 0x000fe20000010000 */
[----:B------:R-:W-:Y:S01]  /*2660*/  FMUL.FTZ R219, R219, R175 ;  /* 0x000000afdbdb7220 */ /* 0x000fe20000410000 */
[----:B------:R-:W-:Y:S01]  /*2670*/  FFMA.FTZ R127, R127, R123, R126 ;  /* 0x0000007b7f7f7223 */ /* 0x000fe2000001007e */
[----:B------:R-:W-:Y:S01]  /*2680*/  FMUL.FTZ R218, R174, R218 ;  /* 0x000000daaeda7220 */ /* 0x000fe20000410000 */
[----:B------:R-:W-:-:S02]  /*2690*/  @P2 HADD2.F32 R96, -RZ, R96.H1_H1 ;  /* 0x30000060ff602230 */ /* 0x000fc40000004100 */
[----:B------:R-:W-:Y:S01]  /*26a0*/  FMUL.FTZ R219, R219, UR13 ;  /* 0x0000000ddbdb7c20 */ /* 0x000fe20008410000 */
[----:B------:R-:W-:Y:S02]  /*26b0*/  @P2 HADD2.F32 R223, -RZ, R40.H1_H1 ;  /* 0x30000028ffdf2230 */ /* 0x000fe40000004100 */
[----:B------:R-:W-:Y:S01]  /*26c0*/  FMUL.FTZ R218, R218, R175 ;  /* 0x000000afdada7220 */ /* 0x000fe20000410000 */
[----:B------:R-:W-:Y:S01]  /*26d0*/  FMUL.FTZ R217, R174, R217 ;  /* 0x000000d9aed97220 */ /* 0x000fe20000410000 */
[C---:B------:R-:W-:Y:S01]  /*26e0*/  @P2 FMUL.FTZ R101, R221.reuse, R96 ;  /* 0x00000060dd652220 */ /* 0x040fe20000410000 */
[----:B------:R-:W-:Y:S01]  /*26f0*/  MOV R96, RZ ;  /* 0x000000ff00607202 */ /* 0x000fe20000000f00 */
[----:B------:R-:W-:Y:S01]  /*2700*/  @P2 FMUL.FTZ R96, R221, R223 ;  /* 0x000000dfdd602220 */ /* 0x000fe20000410000 */
[----:B------:R-:W-:Y:S01]  /*2710*/  LOP3.LUT P2, RZ, R176, 0xff0000, RZ, 0xc0, !PT ;  /* 0x00ff0000b0ff7812 */ /* 0x000fe2000784c0ff */
[----:B------:R-:W-:Y:S01]  /*2720*/  FMUL.FTZ R221, R220, UR13 ;  /* 0x0000000ddcdd7c20 */ /* 0x000fe20008410000 */
[----:B------:R-:W-:Y:S01]  /*2730*/  LOP3.LUT P4, RZ, R177, 0xff0000, RZ, 0xc0, !PT ;  /* 0x00ff0000b1ff7812 */ /* 0x000fe2000788c0ff */
[----:B------:R-:W-:Y:S01]  /*2740*/  FADD.FTZ R124, R124, -R127 ;  /* 0x8000007f7c7c7221 */ /* 0x000fe20000010000 */
[----:B------:R-:W-:Y:S01]  /*2750*/  MOV R104, RZ ;  /* 0x000000ff00687202 */ /* 0x000fe20000000f00 */
[----:B------:R-:W-:Y:S01]  /*2760*/  FMUL.FTZ R127, R217, R175 ;  /* 0x000000afd97f7220 */ /* 0x000fe20000410000 */
[----:B------:R-:W-:Y:S01]  /*2770*/  MOV R105, RZ ;  /* 0x000000ff00697202 */ /* 0x000fe20000000f00 */
[----:B------:R-:W-:Y:S01]  /*2780*/  FMUL.FTZ R124, R174, R124 ;  /* 0x0000007cae7c7220 */ /* 0x000fe20000410000 */
[----:B------:R-:W-:Y:S01]  /*2790*/  FFMA.FTZ R125, R125, R123, R126 ;  /* 0x0000007b7d7d7223 */ /* 0x000fe2000001007e */
[----:B------:R-:W-:Y:S01]  /*27a0*/  FMUL.FTZ R127, R127, UR13 ;  /* 0x0000000d7f7f7c20 */ /* 0x000fe20008410000 */
[----:B------:R-:W-:Y:S01]  /*27b0*/  F2FP.F16.F32.PACK_AB R96, R96, R222 ;  /* 0x000000de6060723e */ /* 0x000fe200000000ff */
[----:B------:R-:W-:Y:S01]  /*27c0*/  FMUL.FTZ R124, R124, R175 ;  /* 0x000000af7c7c7220 */ /* 0x000fe20000410000 */
[----:B------:R-:W-:Y:S01]  /*27d0*/  FADD.FTZ R125, R106, -R125 ;  /* 0x8000007d6a7d7221 */ /* 0x000fe20000010000 */
[----:B------:R-:W-:Y:S01]  /*27e0*/  @P2 HADD2.F32 R220, -RZ, R97.H0_H0 ;  /* 0x20000061ffdc2230 */ /* 0x000fe20000004100 */
[----:B------:R-:W-:Y:S01]  /*27f0*/  MOV R106, RZ ;  /* 0x000000ff006a7202 */ /* 0x000fe20000000f00 */
[----:B------:R-:W-:-:S02]  /*2800*/  @P2 HADD2.F32 R223, -RZ, R41.H0_H0 ;  /* 0x20000029ffdf2230 */ /* 0x000fc40000004100 */
[----:B------:R-:W-:Y:S01]  /*2810*/  FMUL.FTZ R125, R174, R125 ;  /* 0x0000007dae7d7220 */ /* 0x000fe20000410000 */
[C---:B------:R-:W-:Y:S01]  /*2820*/  @P2 FMUL.FTZ R102, R221.reuse, R220 ;  /* 0x000000dcdd662220 */ /* 0x040fe20000410000 */
[----:B------:R-:W-:Y:S01]  /*2830*/  MOV R220, RZ ;  /* 0x000000ff00dc7202 */ /* 0x000fe20000000f00 */
[----:B------:R-:W-:Y:S01]  /*2840*/  @P2 FMUL.FTZ R220, R221, R223 ;  /* 0x000000dfdddc2220 */ /* 0x000fe20000410000 */
[----:B------:R-:W-:-:S13]  /*2850*/  LOP3.LUT P2, RZ, R176, 0xff000000, RZ, 0xc0, !PT ;  /* 0xff000000b0ff7812 */ /* 0x000fda000784c0ff */
[----:B------:R-:W-:Y:S02]  /*2860*/  @P2 HADD2.F32 R97, -RZ, R97.H1_H1 ;  /* 0x30000061ff612230 */ /* 0x000fe40000004100 */
[----:B------:R-:W-:-:S03]  /*2870*/  @P2 HADD2.F32 R221, -RZ, R41.H1_H1 ;  /* 0x30000029ffdd2230 */ /* 0x000fc60000004100 */
[C---:B------:R-:W-:Y:S01]  /*2880*/  @P2 FMUL.FTZ R103, R219.reuse, R97 ;  /* 0x00000061db672220 */ /* 0x040fe20000410000 */
[----:B------:R-:W-:Y:S01]  /*2890*/  MOV R97, RZ ;  /* 0x000000ff00617202 */ /* 0x000fe20000000f00 */
[----:B------:R-:W-:Y:S01]  /*28a0*/  @P2 FMUL.FTZ R97, R219, R221 ;  /* 0x000000dddb612220 */ /* 0x000fe20000410000 */
[----:B------:R-:W-:Y:S01]  /*28b0*/  LOP3.LUT P2, RZ, R177, 0xff, RZ, 0xc0, !PT ;  /* 0x000000ffb1ff7812 */ /* 0x000fe2000784c0ff */
[----:B------:R-:W-:-:S03]  /*28c0*/  FMUL.FTZ R219, R218, UR13 ;  /* 0x0000000ddadb7c20 */ /* 0x000fc60008410000 */
[----:B------:R-:W-:-:S09]  /*28d0*/  F2FP.F16.F32.PACK_AB R97, R97, R220 ;  /* 0x000000dc6161723e */ /* 0x000fd200000000ff */
[----:B------:R-:W-:Y:S02]  /*28e0*/  @P2 HADD2.F32 R218, -RZ, R98.H0_H0 ;  /* 0x20000062ffda2230 */ /* 0x000fe40000004100 */
[----:B------:R-:W-:Y:S02]  /*28f0*/  @P2 HADD2.F32 R221, -RZ, R42.H0_H0 ;  /* 0x2000002affdd2230 */ /* 0x000fe40000004100 */
[----:B------:R-:W-:Y:S02]  /*2900*/  @P3 HADD2.F32 R98, -RZ, R98.H1_H1 ;  /* 0x30000062ff623230 */ /* 0x000fe40000004100 */
[C---:B------:R-:W-:Y:S01]  /*2910*/  @P2 FMUL.FTZ R104, R219.reuse, R218 ;  /* 0x000000dadb682220 */ /* 0x040fe20000410000 */
[----:B------:R-:W-:Y:S01]  /*2920*/  MOV R218, RZ ;  /* 0x000000ff00da7202 */ /* 0x000fe20000000f00 */
[----:B------:R-:W-:Y:S01]  /*2930*/  @P2 FMUL.FTZ R218, R219, R221 ;  /* 0x000000dddbda2220 */ /* 0x000fe20000410000 */
[----:B------:R-:W-:Y:S01]  /*2940*/  ISETP.GE.U32.AND P2, PT, R176, RZ, PT ;  /* 0x000000ffb000720c */ /* 0x000fe20003f46070 */
[----:B------:R-:W-:-:S02]  /*2950*/  @P3 HADD2.F32 R176, -RZ, R42.H1_H1 ;  /* 0x3000002affb03230 */ /* 0x000fc40000004100 */
[----:B------:R-:W-:Y:S01]  /*2960*/  @P3 FMUL.FTZ R105, R127, R98 ;  /* 0x000000627f693220 */ /* 0x000fe20000410000 */
[----:B------:R-:W-:Y:S02]  /*2970*/  MOV R98, RZ ;  /* 0x000000ff00627202 */ /* 0x000fe40000000f00 */
[----:B------:R-:W-:Y:S01]  /*2980*/  ISETP.GE.U32.AND.EX P2, PT, R177, 0x1000000, PT, P2 ;  /* 0x01000000b100780c */ /* 0x000fe20003f46120 */
[----:B------:R-:W-:Y:S01]  /*2990*/  @P3 FMUL.FTZ R98, R127, R176 ;  /* 0x000000b07f623220 */ /* 0x000fe20000410000 */
[----:B------:R-:W-:Y:S01]  /*29a0*/  FMUL.FTZ R127, R124, UR13 ;  /* 0x0000000d7c7f7c20 */ /* 0x000fe20008410000 */
[----:B------:R-:W-:Y:S02]  /*29b0*/  @P4 HADD2.F32 R124, -RZ, R99.H0_H0 ;  /* 0x20000063ff7c4230 */ /* 0x000fe40000004100 */
[--C-:B------:R-:W-:Y:S01]  /*29c0*/  @P4 HADD2.F32 R176, -RZ, R43.reuse.H0_H0 ;  /* 0x2000002bffb04230 */ /* 0x100fe20000004100 */
[----:B------:R-:W-:Y:S02]  /*29d0*/  F2FP.F16.F32.PACK_AB R98, R98, R218 ;  /* 0x000000da6262723e */ /* 0x000fe400000000ff */
[C---:B------:R-:W-:Y:S01]  /*29e0*/  @P4 FMUL.FTZ R106, R127.reuse, R124 ;  /* 0x0000007c7f6a4220 */ /* 0x040fe20000410000 */
[----:B------:R-:W-:Y:S01]  /*29f0*/  MOV R124, RZ ;  /* 0x000000ff007c7202 */ /* 0x000fe20000000f00 */
[----:B------:R-:W-:Y:S01]  /*2a00*/  @P4 FMUL.FTZ R124, R127, R176 ;  /* 0x000000b07f7c4220 */ /* 0x000fe20000410000 */
[----:B------:R-:W-:Y:S01]  /*2a10*/  FMUL.FTZ R176, R125, R175 ;  /* 0x000000af7db07220 */ /* 0x000fe20000410000 */
[----:B------:R-:W-:Y:S01]  /*2a20*/  MOV R127, RZ ;  /* 0x000000ff007f7202 */ /* 0x000fe20000000f00 */
[----:B------:R-:W-:-:S02]  /*2a30*/  @P2 HADD2.F32 R177, -RZ, R43.H1_H1 ;  /* 0x3000002bffb12230 */ /* 0x000fc40000004100 */
[----:B------:R-:W-:Y:S01]  /*2a40*/  FMUL.FTZ R176, R176, UR13 ;  /* 0x0000000db0b07c20 */ /* 0x000fe20008410000 */
[----:B------:R-:W-:Y:S01]  /*2a50*/  @P2 HADD2.F32 R125, -RZ, R99.H1_H1 ;  /* 0x30000063ff7d2230 */ /* 0x000fe20000004100 */
[----:B------:R-:W-:Y:S02]  /*2a60*/  MOV R99, RZ ;  /* 0x000000ff00637202 */ /* 0x000fe40000000f00 */
[C---:B------:R-:W-:Y:S02]  /*2a70*/  @P2 FMUL.FTZ R99, R176.reuse, R177 ;  /* 0x000000b1b0632220 */ /* 0x040fe40000410000 */
[----:B------:R-:W-:-:S03]  /*2a80*/  @P2 FMUL.FTZ R127, R176, R125 ;  /* 0x0000007db07f2220 */ /* 0x000fc60000410000 */
[----:B------:R-:W-:Y:S01]  /*2a90*/  F2FP.F16.F32.PACK_AB R99, R99, R124 ;  /* 0x0000007c6363723e */ /* 0x000fe200000000ff */
[----:B------:R-:W-:Y:S06]  /*2aa0*/  BRA `(.L_x_12600) ;  /* 0x0000000800047947 */ /* 0x000fec0003800000 */
.L_x_12599:
        /* <DEDUP_REMOVED lines=16> */
[--C-:B------:R-:W-:Y:S02]  /*2bb0*/  @P2 HADD2.F32 R90, -RZ, R96.reuse.H0_H0 ;  /* 0x20000060ff5a2230 */ /* 0x100fe40000004100 */
[----:B------:R-:W-:-:S03]  /*2bc0*/  @P3 HADD2.F32 R96, -RZ, R96.H1_H1 ;  /* 0x30000060ff603230 */ /* 0x000fc60000004100 */
[----:B------:R-:W-:Y:S01]  /*2bd0*/  @P2 FMUL.FTZ R100, R89, R90 ;  /* 0x0000005a59642220 */ /* 0x000fe20000410000 */
[----:B------:R-:W-:Y:S01]  /*2be0*/  FFMA.FTZ R89, R221, R123, R126 ;  /* 0x0000007bdd597223 */ /* 0x000fe2000001007e */
[----:B------:R-:W0:Y:S01]  /*2bf0*/  @P2 LDC R90, c[0x0][0x408] ;  /* 0x00010200ff5a2b82 */ /* 0x000e220000000800 */
[----:B------:R-:W-:Y:S02]  /*2c00*/  MOV R221, RZ ;  /* 0x000000ff00dd7202 */ /* 0x000fe40000000f00 */
[----:B------:R-:W-:Y:S01]  /*2c10*/  FADD.FTZ R89, R101, -R89 ;  /* 0x8000005965597221 */ /* 0x000fe20000010000 */
[----:B------:R-:W-:-:S03]  /*2c20*/  MOV R101, RZ ;  /* 0x000000ff00657202 */ /* 0x000fc60000000f00 */
[----:B------:R-:W-:Y:S01]  /*2c30*/  FMUL.FTZ R89, R174, R89 ;  /* 0x00000059ae597220 */ /* 0x000fe20000410000 */
[----:B0-----:R-:W-:Y:S01]  /*2c40*/  @P2 FMUL.FTZ R90, R91, R90 ;  /* 0x0000005a5b5a2220 */ /* 0x001fe20000410000 */
[----:B------:R-:W-:-:S05]  /*2c50*/  @P2 HADD2.F32 R91, -RZ, R40.H0_H0 ;  /* 0x20000028ff5b2230 */ /* 0x000fca0000004100 */
        /* <DEDUP_REMOVED lines=9> */
[----:B------:R-:W-:-:S05]  /*2cf0*/  @P3 HADD2.F32 R91, -RZ, R40.H1_H1 ;  /* 0x30000028ff5b3230 */ /* 0x000fca0000004100 */
[----:B------:R-:W-:Y:S01]  /*2d00*/  @P3 FMUL.FTZ R96, R90, R91 ;  /* 0x0000005b5a603220 */ /* 0x000fe20000410000 */
[----:B------:R-:W-:Y:S01]  /*2d10*/  FMUL.FTZ R90, R174, R220 ;  /* 0x000000dcae5a7220 */ /* 0x000fe20000410000 */
[----:B------:R-:W0:Y:S03]  /*2d20*/  @P2 LDC R91, c[0x0][0x408] ;  /* 0x00010200ff5b2b82 */ /* 0x000e260000000800 */
[----:B------:R-:W-:Y:S01]  /*2d30*/  @P2 FMUL.FTZ R92, R90, R175 ;  /* 0x000000af5a5c2220 */ /* 0x000fe20000410000 */
[----:B------:R-:W-:-:S03]  /*2d40*/  F2FP.F16.F32.PACK_AB R96, R96, R221 ;  /* 0x000000dd6060723e */ /* 0x000fc600000000ff */
[----:B0-----:R-:W-:Y:S01]  /*2d50*/  @P2 FMUL.FTZ R91, R92, R91 ;  /* 0x0000005b5c5b2220 */ /* 0x001fe20000410000 */
[----:B------:R-:W-:-:S05]  /*2d60*/  @P2 HADD2.F32 R92, -RZ, R97.H0_H0 ;  /* 0x20000061ff5c2230 */ /* 0x000fca0000004100 */
[----:B------:R-:W-:Y:S01]  /*2d70*/  @P2 FMUL.FTZ R102, R91, R92 ;  /* 0x0000005c5b662220 */ /* 0x000fe20000410000 */
[----:B------:R-:W-:Y:S01]  /*2d80*/  @P2 FMUL.FTZ R92, R90, R175 ;  /* 0x000000af5a5c2220 */ /* 0x000fe20000410000 */
[----:B------:R-:W0:Y:S03]  /*2d90*/  @P2 LDC R91, c[0x0][0x408] ;  /* 0x00010200ff5b2b82 */ /* 0x000e260000000800 */
[----:B0-----:R-:W-:Y:S01]  /*2da0*/  @P2 FMUL.FTZ R91, R92, R91 ;  /* 0x0000005b5c5b2220 */ /* 0x001fe20000410000 */
[----:B------:R-:W-:-:S05]  /*2db0*/  @P2 HADD2.F32 R92, -RZ, R41.H0_H0 ;  /* 0x20000029ff5c2230 */ /* 0x000fca0000004100 */
[----:B------:R-:W-:Y:S01]  /*2dc0*/  @P2 FMUL.FTZ R219, R91, R92 ;  /* 0x0000005c5bdb2220 */ /* 0x000fe20000410000 */
[----:B------:R-:W-:Y:S01]  /*2dd0*/  LOP3.LUT P2, RZ, R176, 0xff000000, RZ, 0xc0, !PT ;  /* 0xff000000b0ff7812 */ /* 0x000fe2000784c0ff */
[----:B------:R-:W-:Y:S01]  /*2de0*/  FMUL.FTZ R91, R174, R103 ;  /* 0x00000067ae5b7220 */ /* 0x000fe20000410000 */
[----:B------:R-:W-:-:S11]  /*2df0*/  MOV R103, RZ ;  /* 0x000000ff00677202 */ /* 0x000fd60000000f00 */
[----:B------:R-:W0:Y:S01]  /*2e00*/  @P2 LDC R92, c[0x0][0x408] ;  /* 0x00010200ff5c2b82 */ /* 0x000e220000000800 */
[----:B------:R-:W-:Y:S01]  /*2e10*/  @P2 FMUL.FTZ R93, R91, R175 ;  /* 0x000000af5b5d2220 */ /* 0x000fe20000410000 */
[----:B------:R-:W-:-:S03]  /*2e20*/  @P2 HADD2.F32 R97, -RZ, R97.H1_H1 ;  /* 0x30000061ff612230 */ /* 0x000fc60000004100 */
[----:B0-----:R-:W-:-:S04]  /*2e30*/  @P2 FMUL.FTZ R92, R93, R92 ;  /* 0x0000005c5d5c2220 */ /* 0x001fc80000410000 */
[----:B------:R-:W-:Y:S01]  /*2e40*/  @P2 FMUL.FTZ R103, R92, R97 ;  /* 0x000000615c672220 */ /* 0x000fe20000410000 */
[----:B------:R-:W-:Y:S01]  /*2e50*/  MOV R97, RZ ;  /* 0x000000ff00617202 */ /* 0x000fe20000000f00 */
[----:B------:R-:W0:Y:S02]  /*2e60*/  @P2 LDC R92, c[0x0][0x408] ;  /* 0x00010200ff5c2b82 */ /* 0x000e240000000800 */
[----:B0-----:R-:W-:Y:S01]  /*2e70*/  @P2 FMUL.FTZ R92, R93, R92 ;  /* 0x0000005c5d5c2220 */ /* 0x001fe20000410000 */
[----:B------:R-:W-:-:S05]  /*2e80*/  @P2 HADD2.F32 R93, -RZ, R41.H1_H1 ;  /* 0x30000029ff5d2230 */ /* 0x000fca0000004100 */
        /* <DEDUP_REMOVED lines=8> */
[----:B------:R-:W-:Y:S01]  /*2f10*/  F2FP.F16.F32.PACK_AB R97, R97, R219 ;  /* 0x000000db6161723e */ /* 0x000fe200000000ff */
[C---:B------:R-:W-:Y:S01]  /*2f20*/  FMUL.FTZ R92, R174.reuse, R92 ;  /* 0x0000005cae5c7220 */ /* 0x040fe20000410000 */
[----:B------:R-:W-:-:S02]  /*2f30*/  FMUL.FTZ R93, R174, R93 ;  /* 0x0000005dae5d7220 */ /* 0x000fc40000410000 */
[----:B------:R-:W0:Y:S01]  /*2f40*/  @P2 LDC R94, c[0x0][0x408] ;  /* 0x00010200ff5e2b82 */ /* 0x000e220000000800 */
[----:B------:R-:W-:-:S04]  /*2f50*/  @P2 FMUL.FTZ R95, R92, R175 ;  /* 0x000000af5c5f2220 */ /* 0x000fc80000410000 */
        /* <DEDUP_REMOVED lines=8> */
[----:B------:R-:W-:-:S13]  /*2fe0*/  LOP3.LUT P2, RZ, R177, 0xff00, RZ, 0xc0, !PT ;  /* 0x0000ff00b1ff7812 */ /* 0x000fda000784c0ff */
        /* <DEDUP_REMOVED lines=12> */
[----:B------:R-:W-:Y:S02]  /*30b0*/  FFMA.FTZ R95, R125, R123, R126 ;  /* 0x0000007b7d5f7223 */ /* 0x000fe4000001007e */
[----:B------:R-:W-:Y:S01]  /*30c0*/  F2FP.F16.F32.PACK_AB R98, R98, R217 ;  /* 0x000000d96262723e */ /* 0x000fe200000000ff */
[----:B------:R-:W-:Y:S01]  /*30d0*/  FADD.FTZ R94, R124, -R94 ;  /* 0x8000005e7c5e7221 */ /* 0x000fe20000010000 */
[----:B------:R-:W-:-:S03]  /*30e0*/  FADD.FTZ R95, R106, -R95 ;  /* 0x8000005f6a5f7221 */ /* 0x000fc60000010000 */
[C---:B------:R-:W-:Y:S01]  /*30f0*/  FMUL.FTZ R94, R174.reuse, R94 ;  /* 0x0000005eae5e7220 */ /* 0x040fe20000410000 */
[----:B------:R-:W-:-:S03]  /*3100*/  FMUL.FTZ R95, R174, R95 ;  /* 0x0000005fae5f7220 */ /* 0x000fc60000410000 */
[----:B------:R-:W0:Y:S01]  /*3110*/  @P2 LDC R124, c[0x0][0x408] ;  /* 0x00010200ff7c2b82 */ /* 0x000e220000000800 */
[----:B------:R-:W-:Y:S01]  /*3120*/  @P2 FMUL.FTZ R106, R94, R175 ;  /* 0x000000af5e6a2220 */ /* 0x000fe20000410000 */
[----:B------:R-:W-:Y:S02]  /*3130*/  @P2 HADD2.F32 R125, -RZ, R99.H0_H0 ;  /* 0x20000063ff7d2230 */ /* 0x000fe40000004100 */
[----:B------:R-:W-:Y:S02]  /*3140*/  @P2 HADD2.F32 R127, -RZ, R43.H0_H0 ;  /* 0x2000002bff7f2230 */ /* 0x000fe40000004100 */
        /* <DEDUP_REMOVED lines=11> */
[----:B------:R-:W-:Y:S01]  /*3200*/  @P2 FMUL.FTZ R127, R95, R175 ;  /* 0x000000af5f7f2220 */ /* 0x000fe20000410000 */
[----:B------:R-:W-:Y:S02]  /*3210*/  @P2 HADD2.F32 R99, -RZ, R99.H1_H1 ;  /* 0x30000063ff632230 */ /* 0x000fe40000004100 */
[----:B------:R-:W-:Y:S02]  /*3220*/  @P2 HADD2.F32 R176, -RZ, R43.H1_H1 ;  /* 0x3000002bffb02230 */ /* 0x000fe40000004100 */
        /* <DEDUP_REMOVED lines=8> */
[----:B------:R-:W-:-:S07]  /*32b0*/  F2FP.F16.F32.PACK_AB R99, R99, R124 ;  /* 0x0000007c6363723e */ /* 0x000fce00000000ff */
.L_x_12600:
        /* <DEDUP_REMOVED lines=18> */
[--C-:B------:R-:W-:Y:S01]  /*33e0*/  FFMA.FTZ R209, R209, R123, R126.reuse ;  /* 0x0000007bd1d17223 */ /* 0x100fe2000001007e */
[----:B------:R-:W-:Y:S01]  /*33f0*/  MOV R180, RZ ;  /* 0x000000ff00b47202 */ /* 0x000fe20000000f00 */
[----:B------:R-:W-:Y:S01]  /*3400*/  FMUL.FTZ R88, R174, R213 ;  /* 0x000000d5ae587220 */ /* 0x000fe20000410000 */
[----:B------:R-:W-:Y:S01]  /*3410*/  FADD.FTZ R212, R212, -R211 ;  /* 0x800000d3d4d47221 */ /* 0x000fe20000010000 */
[----:B------:R-:W-:Y:S01]  /*3420*/  FADD.FTZ R209, R210, -R209 ;  /* 0x800000d1d2d17221 */ /* 0x000fe20000010000 */
[----:B------:R-:W-:Y:S01]  /*3430*/  FFMA.FTZ R182, R182, R123, R126 ;  /* 0x0000007bb6b67223 */ /* 0x000fe2000001007e */
[----:B------:R-:W0:Y:S01]  /*3440*/  @P2 LDC R89, c[0x0][0x408] ;  /* 0x00010200ff592b82 */ /* 0x000e220000000800 */
[----:B------:R-:W-:-:S02]  /*3450*/  @P2 FMUL.FTZ R90, R88, R175 ;  /* 0x000000af585a2220 */ /* 0x000fc40000410000 */
[----:B------:R-:W-:Y:S01]  /*3460*/  FADD.FTZ R208, R208, -R182 ;  /* 0x800000b6d0d07221 */ /* 0x000fe20000010000 */
[----:B------:R-:W-:Y:S01]  /*3470*/  MOV R182, RZ ;  /* 0x000000ff00b67202 */ /* 0x000fe20000000f00 */
[----:B0-----:R-:W-:Y:S01]  /*3480*/  @P2 FMUL.FTZ R89, R90, R89 ;  /* 0x000000595a592220 */ /* 0x001fe20000410000 */
[--C-:B-----5:R-:W-:Y:S02]  /*3490*/  @P2 HADD2.F32 R90, -RZ, R96.reuse.H0_H0 ;  /* 0x20000060ff5a2230 */ /* 0x120fe40000004100 */
[----:B------:R-:W-:-:S03]  /*34a0*/  @P3 HADD2.F32 R96, -RZ, R96.H1_H1 ;  /* 0x30000060ff603230 */ /* 0x000fc60000004100 */
[----:B------:R-:W-:Y:S01]  /*34b0*/  @P2 FMUL.FTZ R176, R90, R89 ;  /* 0x000000595ab02220 */ /* 0x000fe20000410000 */
[----:B------:R-:W-:Y:S01]  /*34c0*/  @P2 FMUL.FTZ R90, R88, R175 ;  /* 0x000000af585a2220 */ /* 0x000fe20000410000 */
[----:B------:R-:W0:Y:S03]  /*34d0*/  @P2 LDC R89, c[0x0][0x408] ;  /* 0x00010200ff592b82 */ /* 0x000e260000000800 */
[----:B0-----:R-:W-:Y:S01]  /*34e0*/  @P2 FMUL.FTZ R89, R90, R89 ;  /* 0x000000595a592220 */ /* 0x001fe20000410000 */
[----:B------:R-:W-:-:S05]  /*34f0*/  @P2 HADD2.F32 R90, -RZ, R44.H0_H0 ;  /* 0x2000002cff5a2230 */ /* 0x000fca0000004100 */
[----:B------:R-:W-:Y:S01]  /*3500*/  @P2 FMUL.FTZ R124, R89, R90 ;  /* 0x0000005a597c2220 */ /* 0x000fe20000410000 */
[----:B------:R-:W-:Y:S01]  /*3510*/  FMUL.FTZ R89, R174, R212 ;  /* 0x000000d4ae597220 */ /* 0x000fe20000410000 */
[----:B------:R-:W0:Y:S01]  /*3520*/  @P3 LDC R90, c[0x0][0x408] ;  /* 0x00010200ff5a3b82 */ /* 0x000e220000000800 */
[----:B------:R-:W-:Y:S02]  /*3530*/  LOP3.LUT P2, RZ, R168, 0xff0000, RZ, 0xc0, !PT ;  /* 0x00ff0000a8ff7812 */ /* 0x000fe4000784c0ff */
[----:B------:R-:W-:-:S04]  /*3540*/  @P3 FMUL.FTZ R91, R89, R175 ;  /* 0x000000af595b3220 */ /* 0x000fc80000410000 */
        /* <DEDUP_REMOVED lines=20> */
[----:B------:R-:W-:-:S12]  /*3690*/  FMUL.FTZ R91, R174, R208 ;  /* 0x000000d0ae5b7220 */ /* 0x000fd80000410000 */
        /* <DEDUP_REMOVED lines=12> */
[----:B------:R-:W-:Y:S01]  /*3760*/  MOV R181, RZ ;  /* 0x000000ff00b57202 */ /* 0x000fe20000000f00 */
[----:B------:R-:W-:Y:S01]  /*3770*/  FFMA.FTZ R93, R183, R123, R126 ;  /* 0x0000007bb75d7223 */ /* 0x000fe2000001007e */
[----:B------:R-:W-:Y:S01]  /*3780*/  MOV R183, RZ ;  /* 0x000000ff00b77202 */ /* 0x000fe20000000f00 */
[----:B------:R-:W-:Y:S01]  /*3790*/  FADD.FTZ R92, R207, -R92 ;  /* 0x8000005ccf5c7221 */ /* 0x000fe20000010000 */
[----:B------:R-:W-:Y:S01]  /*37a0*/  F2FP.F16.F32.PACK_AB R97, R97, R125 ;  /* 0x0000007d6161723e */ /* 0x000fe200000000ff */
[----:B------:R-:W-:Y:S01]  /*37b0*/  FADD.FTZ R93, R206, -R93 ;  /* 0x8000005dce5d7221 */ /* 0x000fe20000010000 */
[----:B------:R-:W-:Y:S01]  /*37c0*/  MOV R206, RZ ;  /* 0x000000ff00ce7202 */ /* 0x000fe20000000f00 */
[----:B------:R-:W-:-:S02]  /*37d0*/  FMUL.FTZ R92, R174, R92 ;  /* 0x0000005cae5c7220 */ /* 0x000fc40000410000 */
[----:B------:R-:W-:Y:S02]  /*37e0*/  FMUL.FTZ R93, R174, R93 ;  /* 0x0000005dae5d7220 */ /* 0x000fe40000410000 */
        /* <DEDUP_REMOVED lines=55> */
[----:B------:R-:W-:Y:S01]  /*3b60*/  F2FP.F16.F32.PACK_AB R99, R99, R203 ;  /* 0x000000cb6363723e */ /* 0x000fe200000000ff */
[----:B------:R-:W-:Y:S06]  /*3b70*/  BRA `(.L_x_12602) ;  /* 0x0000000400947947 */ /* 0x000fec0003800000 */
.L_x_12601:
[-CC-:B------:R-:W-:Y:S01]  /*3b80*/  FFMA.FTZ R213, R213, R123.reuse, R126.reuse ;  /* 0x0000007bd5d57223 */ /* 0x180fe2000001007e */
[----:B------:R-:W-:Y:S01]  /*3b90*/  LOP3.LUT P2, RZ, R168, 0xff, RZ, 0xc0, !PT ;  /* 0x000000ffa8ff7812 */ /* 0x000fe2000784c0ff */
[-CC-:B------:R-:W-:Y:S01]  /*3ba0*/  FFMA.FTZ R211, R211, R123.reuse, R126.reuse ;  /* 0x0000007bd3d37223 */ /* 0x180fe2000001007e */
[----:B------:R-:W-:Y:S01]  /*3bb0*/  MOV R176, RZ ;  /* 0x000000ff00b07202 */ /* 0x000fe20000000f00 */
[----:B------:R-:W-:Y:S01]  /*3bc0*/  FADD.FTZ R213, R214, -R213 ;  /* 0x800000d5d6d57221 */ /* 0x000fe20000010000 */
[-CC-:B------:R-:W-:Y:S01]  /*3bd0*/  FFMA.FTZ R209, R209, R123.reuse, R126.reuse ;  /* 0x0000007bd1d17223 */ /* 0x180fe2000001007e */
[----:B------:R-:W-:Y:S01]  /*3be0*/  FADD.FTZ R211, R212, -R211 ;  /* 0x800000d3d4d37221 */ /* 0x000fe20000010000 */
[--C-:B------:R-:W-:Y:S01]  /*3bf0*/  FFMA.FTZ R182, R182, R123, R126.reuse ;  /* 0x0000007bb6b67223 */ /* 0x100fe2000001007e */
[----:B------:R-:W-:Y:S01]  /*3c00*/  FMUL.FTZ R213, R174, R213 ;  /* 0x000000d5aed57220 */ /* 0x000fe20000410000 */
[----:B------:R-:W-:Y:S01]  /*3c10*/  FADD.FTZ R209, R210, -R209 ;  /* 0x800000d1d2d17221 */ /* 0x000fe20000010000 */
[----:B------:R-:W-:Y:S01]  /*3c20*/  FFMA.FTZ R181, R181, R123, R126 ;  /* 0x0000007bb5b57223 */ /* 0x000fe2000001007e */
[----:B------:R-:W-:Y:S01]  /*3c30*/  FADD.FTZ R182, R208, -R182 ;  /* 0x800000b6d0b67221 */ /* 0x000fe20000010000 */
[----:B------:R-:W-:Y:S01]  /*3c40*/  FMUL.FTZ R125, R175, R213 ;  /* 0x000000d5af7d7220 */ /* 0x000fe20000410000 */
[----:B------:R-:W-:Y:S01]  /*3c50*/  FMUL.FTZ R209, R174, R209 ;  /* 0x000000d1aed17220 */ /* 0x000fe20000410000 */
[----:B-----5:R-:W-:-:S02]  /*3c60*/  @P2 HADD2.F32 R124, -RZ, R96.H0_H0 ;  /* 0x20000060ff7c2230 */ /* 0x020fc40000004100 */
[----:B------:R-:W-:Y:S01]  /*3c70*/  FMUL.FTZ R182, R174, R182 ;  /* 0x000000b6aeb67220 */ /* 0x000fe20000410000 */
[----:B------:R-:W-:Y:S01]  /*3c80*/  FMUL.FTZ R125, R125, UR13 ;  /* 0x0000000d7d7d7c20 */ /* 0x000fe20008410000 */
[----:B------:R-:W-:Y:S02]  /*3c90*/  @P2 HADD2.F32 R177, -RZ, R44.H0_H0 ;  /* 0x2000002cffb12230 */ /* 0x000fe40000004100 */
[C---:B------:R-:W-:Y:S01]  /*3ca0*/  FMUL.FTZ R209, R175.reuse, R209 ;  /* 0x000000d1afd17220 */ /* 0x040fe20000410000 */
[----:B------:R-:W-:Y:S01]  /*3cb0*/  FMUL.FTZ R208, R175, R182 ;  /* 0x000000b6afd07220 */ /* 0x000fe20000410000 */
[-C--:B------:R-:W-:Y:S01]  /*3cc0*/  @P2 FMUL.FTZ R176, R124, R125.reuse ;  /* 0x0000007d7cb02220 */ /* 0x080fe20000410000 */
[----:B------:R-:W-:Y:S01]  /*3cd0*/  MOV R124, RZ ;  /* 0x000000ff007c7202 */ /* 0x000fe20000000f00 */
[----:B------:R-:W-:Y:S01]  /*3ce0*/  @P2 FMUL.FTZ R124, R177, R125 ;  /* 0x0000007db17c2220 */ /* 0x000fe20000410000 */
[----:B------:R-:W-:Y:S01]  /*3cf0*/  LOP3.LUT P2, RZ, R168, 0xff00, RZ, 0xc0, !PT ;  /* 0x0000ff00a8ff7812 */ /* 0x000fe2000784c0ff */
[----:B------:R-:W-:Y:S01]  /*3d00*/  FMUL.FTZ R125, R174, R211 ;  /* 0x000000d3ae7d7220 */ /* 0x000fe20000410000 */
[----:B------:R-:W-:Y:S01]  /*3d10*/  MOV R177, RZ ;  /* 0x000000ff00b17202 */ /* 0x000fe20000000f00 */
[----:B------:R-:W-:Y:S01]  /*3d20*/  FMUL.FTZ R209, R209, UR13 ;  /* 0x0000000dd1d17c20 */ /* 0x000fe20008410000 */
[----:B------:R-:W-:Y:S01]  /*3d30*/  FMUL.FTZ R208, R208, UR13 ;  /* 0x0000000dd0d07c20 */ /* 0x000fe20008410000 */
[----:B------:R-:W-:Y:S01]  /*3d40*/  FMUL.FTZ R125, R175, R125 ;  /* 0x0000007daf7d7220 */ /* 0x000fe20000410000 */
[----:B------:R-:W-:Y:S01]  /*3d50*/  MOV R182, RZ ;  /* 0x000000ff00b67202 */ /* 0x000fe20000000f00 */
[----:B------:R-:W-:Y:S01]  /*3d60*/  FADD.FTZ R181, R207, -R181 ;  /* 0x800000b5cfb57221 */ /* 0x000fe20000010000 */
[----:B------:R-:W-:Y:S01]  /*3d70*/  FFMA.FTZ R183, R183, R123, R126 ;  /* 0x0000007bb7b77223 */ /* 0x000fe2000001007e */
[----:B------:R-:W-:Y:S01]  /*3d80*/  FMUL.FTZ R125, R125, UR13 ;  /* 0x0000000d7d7d7c20 */ /* 0x000fe20008410000 */
[----:B------:R-:W-:Y:S01]  /*3d90*/  LOP3.LUT P3, RZ, R169, 0xff00, RZ, 0xc0, !PT ;  /* 0x0000ff00a9ff7812 */ /* 0x000fe2000786c0ff */
[----:B------:R-:W-:Y:S01]  /*3da0*/  FMUL.FTZ R181, R174, R181 ;  /* 0x000000b5aeb57220 */ /* 0x000fe20000410000 */
[----:B------:R-:W-:Y:S01]  /*3db0*/  FADD.FTZ R183, R206, -R183 ;  /* 0x800000b7ceb77221 */ /* 0x000fe20000010000 */
[----:B------:R-:W-:-:S02]  /*3dc0*/  @P2 HADD2.F32 R96, -RZ, R96.H1_H1 ;  /* 0x30000060ff602230 */ /* 0x000fc40000004100 */
[----:B------:R-:W-:Y:S01]  /*3dd0*/  FFMA.FTZ R184, R184, R123, R126 ;  /* 0x0000007bb8b87223 */ /* 0x000fe2000001007e */
[----:B------:R-:W-:Y:S02]  /*3de0*/  @P2 HADD2.F32 R180, -RZ, R44.H1_H1 ;  /* 0x3000002cffb42230 */ /* 0x000fe40000004100 */
[----:B------:R-:W-:Y:S01]  /*3df0*/  FMUL.FTZ R181, R175, R181 ;  /* 0x000000b5afb57220 */ /* 0x000fe20000410000 */
[----:B------:R-:W-:Y:S01]  /*3e00*/  FMUL.FTZ R183, R174, R183 ;  /* 0x000000b7aeb77220 */ /* 0x000fe20000410000 */
[-C--:B------:R-:W-:Y:S01]  /*3e10*/  @P2 FMUL.FTZ R177, R96, R125.reuse ;  /* 0x0000007d60b12220 */ /* 0x080fe20000410000 */
[----:B------:R-:W-:Y:S01]  /*3e20*/  MOV R96, RZ ;  /* 0x000000ff00607202 */ /* 0x000fe20000000f00 */
[----:B------:R-:W-:Y:S01]  /*3e30*/  @P2 FMUL.FTZ R96, R180, R125 ;  /* 0x0000007db4602220 */ /* 0x000fe20000410000 */
[----:B------:R-:W-:Y:S01]  /*3e40*/  LOP3.LUT P2, RZ, R168, 0xff0000, RZ, 0xc0, !PT ;  /* 0x00ff0000a8ff7812 */ /* 0x000fe2000784c0ff */
[----:B------:R-:W-:Y:S01]  /*3e50*/  FADD.FTZ R204, R204, -R184 ;  /* 0x800000b8cccc7221 */ /* 0x000fe20000010000 */
[----:B------:R-:W-:Y:S01]  /*3e60*/  MOV R180, RZ ;  /* 0x000000ff00b47202 */ /* 0x000fe20000000f00 */
[----:B------:R-:W-:Y:S01]  /*3e70*/  FFMA.FTZ R203, R203, R123, R126 ;  /* 0x0000007bcbcb7223 */ /* 0x000fe2000001007e */
[----:B------:R-:W-:Y:S01]  /*3e80*/  LOP3.LUT P4, RZ, R169, 0xff0000, RZ, 0xc0, !PT ;  /* 0x00ff0000a9ff7812 */ /* 0x000fe2000788c0ff */
[----:B------:R-:W-:Y:S01]  /*3e90*/  FMUL.FTZ R204, R174, R204 ;  /* 0x000000ccaecc7220 */ /* 0x000fe20000410000 */
[----:B------:R-:W-:Y:S01]  /*3ea0*/  MOV R184, RZ ;  /* 0x000000ff00b87202 */ /* 0x000fe20000000f00 */
[----:B------:R-:W-:Y:S01]  /*3eb0*/  FADD.FTZ R205, R205, -R203 ;  /* 0x800000cbcdcd7221 */ /* 0x000fe20000010000 */
[----:B------:R-:W-:-:S05]  /*3ec0*/  F2FP.F16.F32.PACK_AB R96, R96, R124 ;  /* 0x0000007c6060723e */ /* 0x000fca00000000ff */
[----:B------:R-:W-:Y:S02]  /*3ed0*/  @P2 HADD2.F32 R125, -RZ, R97.H0_H0 ;  /* 0x20000061ff7d2230 */ /* 0x000fe40000004100 */
[----:B------:R-:W-:Y:S02]  /*3ee0*/  @P2 HADD2.F32 R210, -RZ, R45.H0_H0 ;  /* 0x2000002dffd22230 */ /* 0x000fe40000004100 */
[----:B------:R-:W-:Y:S02]  /*3ef0*/  @P4 HADD2.F32 R203, -RZ, R47.H0_H0 ;  /* 0x2000002fffcb4230 */ /* 0x000fe40000004100 */
[-C--:B------:R-:W-:Y:S01]  /*3f00*/  @P2 FMUL.FTZ R180, R125, R209.reuse ;  /* 0x000000d17db42220 */ /* 0x080fe20000410000 */
[----:B------:R-:W-:Y:S01]  /*3f10*/  MOV R125, RZ ;  /* 0x000000ff007d7202 */ /* 0x000fe20000000f00 */
[----:B------:R-:W-:Y:S01]  /*3f20*/  @P2 FMUL.FTZ R125, R210, R209 ;  /* 0x000000d1d27d2220 */ /* 0x000fe20000410000 */
[----:B------:R-:W-:-:S13]  /*3f30*/  LOP3.LUT P2, RZ, R168, 0xff000000, RZ, 0xc0, !PT ;  /* 0xff000000a8ff7812 */ /* 0x000fda000784c0ff */
[----:B------:R-:W-:Y:S02]  /*3f40*/  @P2 HADD2.F32 R97, -RZ, R97.H1_H1 ;  /* 0x30000061ff612230 */ /* 0x000fe40000004100 */
[----:B------:R-:W-:-:S03]  /*3f50*/  @P2 HADD2.F32 R209, -RZ, R45.H1_H1 ;  /* 0x3000002dffd12230 */ /* 0x000fc60000004100 */
[-C--:B------:R-:W-:Y:S01]  /*3f60*/  @P2 FMUL.FTZ R182, R97, R208.reuse ;  /* 0x000000d061b62220 */ /* 0x080fe20000410000 */
[----:B------:R-:W-:Y:S01]  /*3f70*/  MOV R97, RZ ;  /* 0x000000ff00617202 */ /* 0x000fe20000000f00 */
[----:B------:R-:W-:Y:S01]  /*3f80*/  @P2 FMUL.FTZ R97, R209, R208 ;  /* 0x000000d0d1612220 */ /* 0x000fe20000410000 */
[----:B------:R-:W-:Y:S01]  /*3f90*/  LOP3.LUT P2, RZ, R169, 0xff, RZ, 0xc0, !PT ;  /* 0x000000ffa9ff7812 */ /* 0x000fe2000784c0ff */
[----:B------:R-:W-:Y:S01]  /*3fa0*/  FMUL.FTZ R208, R181, UR13 ;  /* 0x0000000db5d07c20 */ /* 0x000fe20008410000 */
[----:B------:R-:W-:Y:S02]  /*3fb0*/  MOV R181, RZ ;  /* 0x000000ff00b57202 */ /* 0x000fe40000000f00 */
[----:B------:R-:W-:-:S09]  /*3fc0*/  F2FP.F16.F32.PACK_AB R97, R97, R125 ;  /* 0x0000007d6161723e */ /* 0x000fd200000000ff */
[----:B------:R-:W-:Y:S02]  /*3fd0*/  @P2 HADD2.F32 R207, -RZ, R98.H0_H0 ;  /* 0x20000062ffcf2230 */ /* 0x000fe40000004100 */
[----:B------:R-:W-:Y:S02]  /*3fe0*/  @P2 HADD2.F32 R209, -RZ, R46.H0_H0 ;  /* 0x2000002effd12230 */ /* 0x000fe40000004100 */
[----:B------:R-:W-:Y:S02]  /*3ff0*/  @P3 HADD2.F32 R98, -RZ, R98.H1_H1 ;  /* 0x30000062ff623230 */ /* 0x000fe40000004100 */
[-C--:B------:R-:W-:Y:S01]  /*4000*/  @P2 FMUL.FTZ R181, R207, R208.reuse ;  /* 0x000000d0cfb52220 */ /* 0x080fe20000410000 */
[----:B------:R-:W-:Y:S01]  /*4010*/  MOV R207, RZ ;  /* 0x000000ff00cf7202 */ /* 0x000fe20000000f00 */
[----:B------:R-:W-:Y:S01]  /*4020*/  @P2 FMUL.FTZ R207, R209, R208 ;  /* 0x000000d0d1cf2220 */ /* 0x000fe20000410000 */
[----:B------:R-:W-:Y:S01]  /*4030*/  ISETP.GE.U32.AND P2, PT, R168, RZ, PT ;  /* 0x000000ffa800720c */ /* 0x000fe20003f46070 */
[----:B------:R-:W-:Y:S01]  /*4040*/  FMUL.FTZ R168, R175, R183 ;  /* 0x000000b7afa87220 */ /* 0x000fe20000410000 */
[----:B------:R-:W-:-:S02]  /*4050*/  MOV R183, RZ ;  /* 0x000000ff00b77202 */ /* 0x000fc40000000f00 */
[----:B------:R-:W-:Y:S01]  /*4060*/  ISETP.GE.U32.AND.EX P2, PT, R169, 0x1000000, PT, P2 ;  /* 0x01000000a900780c */ /* 0x000fe20003f46120 */
[----:B------:R-:W-:Y:S01]  /*4070*/  FMUL.FTZ R168, R168, UR13 ;  /* 0x0000000da8a87c20 */ /* 0x000fe20008410000 */
[----:B------:R-:W-:-:S03]  /*4080*/  @P3 HADD2.F32 R169, -RZ, R46.H1_H1 ;  /* 0x3000002effa93230 */ /* 0x000fc60000004100 */
[-C--:B------:R-:W-:Y:S01]  /*4090*/  @P3 FMUL.FTZ R183, R98, R168.reuse ;  /* 0x000000a862b73220 */ /* 0x080fe20000410000 */
[----:B------:R-:W-:Y:S01]  /*40a0*/  MOV R98, RZ ;  /* 0x000000ff00627202 */ /* 0x000fe20000000f00 */
[----:B------:R-:W-:Y:S01]  /*40b0*/  @P3 FMUL.FTZ R98, R169, R168 ;  /* 0x000000a8a9623220 */ /* 0x000fe20000410000 */
[C---:B------:R-:W-:Y:S01]  /*40c0*/  FMUL.FTZ R168, R175.reuse, R204 ;  /* 0x000000ccafa87220 */ /* 0x040fe20000410000 */
[----:B------:R-:W-:Y:S01]  /*40d0*/  FMUL.FTZ R204, R174, R205 ;  /* 0x000000cdaecc7220 */ /* 0x000fe20000410000 */
[----:B------:R-:W-:Y:S02]  /*40e0*/  @P4 HADD2.F32 R169, -RZ, R99.H0_H0 ;  /* 0x20000063ffa94230 */ /* 0x000fe40000004100 */
[----:B------:R-:W-:Y:S01]  /*40f0*/  FMUL.FTZ R168, R168, UR13 ;  /* 0x0000000da8a87c20 */ /* 0x000fe20008410000 */
[----:B------:R-:W-:Y:S01]  /*4100*/  FMUL.FTZ R204, R175, R204 ;  /* 0x000000ccafcc7220 */ /* 0x000fe20000410000 */
[----:B------:R-:W-:Y:S01]  /*4110*/  @P2 HADD2.F32 R205, -RZ, R47.H1_H1 ;  /* 0x3000002fffcd2230 */ /* 0x000fe20000004100 */
[----:B------:R-:W-:Y:S01]  /*4120*/  F2FP.F16.F32.PACK_AB R98, R98, R207 ;  /* 0x000000cf6262723e */ /* 0x000fe200000000ff */
[-C--:B------:R-:W-:Y:S01]  /*4130*/  @P4 FMUL.FTZ R184, R169, R168.reuse ;  /* 0x000000a8a9b84220 */ /* 0x080fe20000410000 */
[----:B------:R-:W-:Y:S01]  /*4140*/  MOV R169, RZ ;  /* 0x000000ff00a97202 */ /* 0x000fe20000000f00 */
[----:B------:R-:W-:Y:S01]  /*4150*/  FMUL.FTZ R204, R204, UR13 ;  /* 0x0000000dcccc7c20 */ /* 0x000fe20008410000 */
[----:B------:R-:W-:Y:S01]  /*4160*/  @P4 FMUL.FTZ R169, R203, R168 ;  /* 0x000000a8cba94220 */ /* 0x000fe20000410000 */
[----:B------:R-:W-:Y:S01]  /*4170*/  @P2 HADD2.F32 R203, -RZ, R99.H1_H1 ;  /* 0x30000063ffcb2230 */ /* 0x000fe20000004100 */
[----:B------:R-:W-:Y:S01]  /*4180*/  MOV R99, RZ ;  /* 0x000000ff00637202 */ /* 0x000fe20000000f00 */
[----:B------:R-:W-:Y:S01]  /*4190*/  @P2 FMUL.FTZ R99, R205, R204 ;  /* 0x000000cccd632220 */ /* 0x000fe20000410000 */
[----:B------:R-:W-:-:S02]  /*41a0*/  MOV R168, RZ ;  /* 0x000000ff00a87202 */ /* 0x000fc40000000f00 */
[----:B------:R-:W-:Y:S02]  /*41b0*/  @P2 FMUL.FTZ R168, R203, R204 ;  /* 0x000000cccba82220 */ /* 0x000fe40000410000 */
[----:B------:R-:W-:-:S07]  /*41c0*/  F2FP.F16.F32.PACK_AB R99, R99, R169 ;  /* 0x000000a96363723e */ /* 0x000fce00000000ff */
.L_x_12602:
        /* <DEDUP_REMOVED lines=10> */
[----:B------:R-:W-:Y:S05]  /*4270*/  @!P1 BRA `(.L_x_12603) ;  /* 0x0000000800049947 */ /* 0x000fea0003800000 */
[C---:B------:R-:W-:Y:S01]  /*4280*/  LOP3.LUT P2, RZ, R158.reuse, 0xff, RZ, 0xc0, !PT ;  /* 0x000000ff9eff7812 */ /* 0x040fe2000784c0ff */
[-C--:B------:R-:W-:Y:S01]  /*4290*/  FFMA.FTZ R88, R143, R123.reuse, R126 ;  /* 0x0000007b8f587223 */ /* 0x080fe2000001007e */
[C---:B------:R-:W-:Y:S02]  /*42a0*/  LOP3.LUT P3, RZ, R158.reuse, 0xff00, RZ, 0xc0, !PT ;  /* 0x0000ff009eff7812 */ /* 0x040fe4000786c0ff */
[----:B------:R-:W-:Y:S02]  /*42b0*/  CS2R R124, SRZ ;  /* 0x00000000007c7805 */ /* 0x000fe4000001ff00 */
[----:B------:R-:W-:Y:S01]  /*42c0*/  LOP3.LUT P6, RZ, R158, 0xff000000, RZ, 0xc0, !PT ;  /* 0xff0000009eff7812 */ /* 0x000fe200078cc0ff */
[----:B------:R-:W-:Y:S01]  /*42d0*/  FADD.FTZ R139, R139, -R88 ;  /* 0x800000588b8b7221 */ /* 0x000fe20000010000 */
[----:B------:R-:W-:Y:S01]  /*42e0*/  LOP3.LUT P5, RZ, R159, 0xff, RZ, 0xc0, !PT ;  /* 0x000000ff9fff7812 */ /* 0x000fe200078ac0ff */
[--C-:B------:R-:W-:Y:S01]  /*42f0*/  FFMA.FTZ R135, R135, R123, R126.reuse ;  /* 0x0000007b87877223 */ /* 0x100fe2000001007e */
[----:B------:R-:W-:Y:S01]  /*4300*/  LOP3.LUT P4, RZ, R159, 0xff00, RZ, 0xc0, !PT ;  /* 0x0000ff009fff7812 */ /* 0x000fe2000788c0ff */
[----:B------:R-:W-:Y:S01]  /*4310*/  FMUL.FTZ R88, R174, R139 ;  /* 0x0000008bae587220 */ /* 0x000fe20000410000 */
[----:B------:R-:W-:Y:S01]  /*4320*/  MOV R139, RZ ;  /* 0x000000ff008b7202 */ /* 0x000fe20000000f00 */
[----:B------:R-:W-:Y:S01]  /*4330*/  FADD.FTZ R135, R134, -R135 ;  /* 0x8000008786877221 */ /* 0x000fe20000010000 */
[--C-:B------:R-:W-:Y:S01]  /*4340*/  FFMA.FTZ R133, R133, R123, R126.reuse ;  /* 0x0000007b85857223 */ /* 0x100fe2000001007e */
[----:B------:R-:W0:Y:S01]  /*4350*/  @P2 LDC R90, c[0x0][0x408] ;  /* 0x00010200ff5a2b82 */ /* 0x000e220000000800 */
[----:B------:R-:W-:Y:S01]  /*4360*/  @P2 FMUL.FTZ R89, R88, R175 ;  /* 0x000000af58592220 */ /* 0x000fe20000410000 */
[-CC-:B------:R-:W-:Y:S01]  /*4370*/  FFMA.FTZ R131, R131, R123.reuse, R126.reuse ;  /* 0x0000007b83837223 */ /* 0x180fe2000001007e */
[----:B------:R-:W-:Y:S01]  /*4380*/  FADD.FTZ R133, R132, -R133 ;  /* 0x8000008584857221 */ /* 0x000fe20000010000 */
[----:B------:R-:W-:Y:S01]  /*4390*/  MOV R132, RZ ;  /* 0x000000ff00847202 */ /* 0x000fe20000000f00 */
[----:B------:R-:W-:Y:S01]  /*43a0*/  FFMA.FTZ R129, R129, R123, R126 ;  /* 0x0000007b81817223 */ /* 0x000fe2000001007e */
[----:B------:R-:W-:-:S02]  /*43b0*/  FADD.FTZ R131, R130, -R131 ;  /* 0x8000008382837221 */ /* 0x000fc40000010000 */
[----:B------:R-:W1:Y:S01]  /*43c0*/  @P2 LDC R92, c[0x0][0x408] ;  /* 0x00010200ff5c2b82 */ /* 0x000e620000000800 */
[----:B------:R-:W-:-:S07]  /*43d0*/  FADD.FTZ R129, R128, -R129 ;  /* 0x8000008180817221 */ /* 0x000fce0000010000 */
[----:B------:R-:W2:Y:S01]  /*43e0*/  @P3 LDC R91, c[0x0][0x408] ;  /* 0x00010200ff5b3b82 */ /* 0x000ea20000000800 */
[----:B0-----:R-:W-:Y:S01]  /*43f0*/  @P2 FMUL.FTZ R90, R89, R90 ;  /* 0x0000005a595a2220 */ /* 0x001fe20000410000 */
[----:B-----5:R-:W-:-:S06]  /*4400*/  @P2 HADD2.F32 R89, -RZ, R96.H0_H0 ;  /* 0x20000060ff592230 */ /* 0x020fcc0000004100 */
[----:B------:R-:W0:Y:S01]  /*4410*/  @P3 LDC R93, c[0x0][0x408] ;  /* 0x00010200ff5d3b82 */ /* 0x000e220000000800 */
[----:B------:R-:W-:Y:S02]  /*4420*/  @P3 HADD2.F32 R96, -RZ, R96.H1_H1 ;  /* 0x30000060ff603230 */ /* 0x000fe40000004100 */
[----:B------:R-:W-:Y:S01]  /*4430*/  @P2 FMUL.FTZ R139, R89, R90 ;  /* 0x0000005a598b2220 */ /* 0x000fe20000410000 */
[----:B------:R-:W-:-:S04]  /*4440*/  @P2 FMUL.FTZ R89, R88, R175 ;  /* 0x000000af58592220 */ /* 0x000fc80000410000 */
[----:B------:R-:W3:Y:S01]  /*4450*/  @P6 LDC R95, c[0x0][0x408] ;  /* 0x00010200ff5f6b82 */ /* 0x000ee20000000800 */
[----:B-1----:R-:W-:Y:S01]  /*4460*/  @P2 FMUL.FTZ R92, R89, R92 ;  /* 0x0000005c595c2220 */ /* 0x002fe20000410000 */
[----:B------:R-:W-:-:S05]  /*4470*/  @P2 HADD2.F32 R89, -RZ, R48.H0_H0 ;  /* 0x20000030ff592230 */ /* 0x000fca0000004100 */
[----:B------:R-:W-:Y:S01]  /*4480*/  @P2 FMUL.FTZ R124, R92, R89 ;  /* 0x000000595c7c2220 */ /* 0x000fe20000410000 */
[----:B------:R-:W-:Y:S01]  /*4490*/  FFMA.FTZ R89, R142, R123, R126 ;  /* 0x0000007b8e597223 */ /* 0x000fe2000001007e */
[----:B------:R-:W-:Y:S01]  /*44a0*/  LOP3.LUT P2, RZ, R158, 0xff0000, RZ, 0xc0, !PT ;  /* 0x00ff00009eff7812 */ /* 0x000fe2000784c0ff */
[----:B------:R-:W1:Y:S02]  /*44b0*/  @P5 LDC R142, c[0x0][0x408] ;  /* 0x00010200ff8e5b82 */ /* 0x000e640000000800 */
[----:B------:R-:W-:Y:S01]  /*44c0*/  FADD.FTZ R89, R138, -R89 ;  /* 0x800000598a597221 */ /* 0x000fe20000010000 */
[----:B------:R-:W-:-:S03]  /*44d0*/  MOV R138, RZ ;  /* 0x000000ff008a7202 */ /* 0x000fc60000000f00 */
[----:B------:R-:W-:-:S04]  /*44e0*/  FMUL.FTZ R89, R174, R89 ;  /* 0x00000059ae597220 */ /* 0x000fc80000410000 */
[----:B------:R-:W-:Y:S02]  /*44f0*/  @P3 FMUL.FTZ R90, R89, R175 ;  /* 0x000000af595a3220 */ /* 0x000fe40000410000 */
[----:B------:R-:W4:Y:S02]  /*4500*/  @P2 LDC R92, c[0x0][0x408] ;  /* 0x00010200ff5c2b82 */ /* 0x000f240000000800 */
[C---:B--2---:R-:W-:Y:S01]  /*4510*/  @P3 FMUL.FTZ R91, R90.reuse, R91 ;  /* 0x0000005b5a5b3220 */ /* 0x044fe20000410000 */
[----:B0-----:R-:W-:Y:S01]  /*4520*/  @P3 FMUL.FTZ R93, R90, R93 ;  /* 0x0000005d5a5d3220 */ /* 0x001fe20000410000 */
[----:B------:R-:W-:Y:S02]  /*4530*/  @P3 HADD2.F32 R90, -RZ, R48.H1_H1 ;  /* 0x30000030ff5a3230 */ /* 0x000fe40000004100 */
[----:B------:R-:W-:Y:S01]  /*4540*/  @P3 FMUL.FTZ R138, R96, R91 ;  /* 0x0000005b608a3220 */ /* 0x000fe20000410000 */
[----:B------:R-:W-:Y:S01]  /*4550*/  MOV R96, RZ ;  /* 0x000000ff00607202 */ /* 0x000fe20000000f00 */
[----:B------:R-:W0:Y:S01]  /*4560*/  @P2 LDC R94, c[0x0][0x408] ;  /* 0x00010200ff5e2b82 */ /* 0x000e220000000800 */
[----:B------:R-:W-:Y:S01]  /*4570*/  @P3 FMUL.FTZ R96, R93, R90 ;  /* 0x0000005a5d603220 */ /* 0x000fe20000410000 */
[----:B------:R-:W-:Y:S01]  /*4580*/  FFMA.FTZ R90, R141, R123, R126 ;  /* 0x0000007b8d5a7223 */ /* 0x000fe2000001007e */
[----:B------:R-:W-:-:S03]  /*4590*/  LOP3.LUT P3, RZ, R159, 0xff0000, RZ, 0xc0, !PT ;  /* 0x00ff00009fff7812 */ /* 0x000fc6000786c0ff */
[----:B------:R-:W-:Y:S01]  /*45a0*/  FADD.FTZ R137, R137, -R90 ;  /* 0x8000005a89897221 */ /* 0x000fe20000010000 */
[----:B------:R-:W-:Y:S01]  /*45b0*/  F2FP.F16.F32.PACK_AB R96, R96, R124 ;  /* 0x0000007c6060723e */ /* 0x000fe200000000ff */
[----:B------:R-:W2:Y:S02]  /*45c0*/  @P6 LDC R93, c[0x0][0x408] ;  /* 0x00010200ff5d6b82 */ /* 0x000ea40000000800 */
[----:B------:R-:W-:Y:S01]  /*45d0*/  FMUL.FTZ R90, R174, R137 ;  /* 0x00000089ae5a7220 */ /* 0x000fe20000410000 */
[----:B------:R-:W-:-:S03]  /*45e0*/  MOV R137, RZ ;  /* 0x000000ff00897202 */ /* 0x000fc60000000f00 */
[----:B------:R-:W-:-:S04]  /*45f0*/  @P2 FMUL.FTZ R91, R90, R175 ;  /* 0x000000af5a5b2220 */ /* 0x000fc80000410000 */
[----:B----4-:R-:W-:Y:S01]  /*4600*/  @P2 FMUL.FTZ R92, R91, R92 ;  /* 0x0000005c5b5c2220 */ /* 0x010fe20000410000 */
[--C-:B------:R-:W-:Y:S02]  /*4610*/  @P2 HADD2.F32 R91, -RZ, R97.reuse.H0_H0 ;  /* 0x20000061ff5b2230 */ /* 0x100fe40000004100 */
[----:B------:R-:W-:-:S03]  /*4620*/  @P6 HADD2.F32 R97, -RZ, R97.H1_H1 ;  /* 0x30000061ff616230 */ /* 0x000fc60000004100 */
[----:B------:R-:W-:Y:S01]  /*4630*/  @P2 FMUL.FTZ R137, R91, R92 ;  /* 0x0000005c5b892220 */ /* 0x000fe20000410000 */
[----:B------:R-:W-:-:S04]  /*4640*/  @P2 FMUL.FTZ R91, R90, R175 ;  /* 0x000000af5a5b2220 */ /* 0x000fc80000410000 */
[----:B0-----:R-:W-:Y:S01]  /*4650*/  @P2 FMUL.FTZ R94, R91, R94 ;  /* 0x0000005e5b5e2220 */ /* 0x001fe20000410000 */
[----:B------:R-:W-:-:S05]  /*4660*/  @P2 HADD2.F32 R91, -RZ, R49.H0_H0 ;  /* 0x20000031ff5b2230 */ /* 0x000fca0000004100 */
[----:B------:R-:W-:Y:S01]  /*4670*/  @P2 FMUL.FTZ R125, R94, R91 ;  /* 0x0000005b5e7d2220 */ /* 0x000fe20000410000 */
[----:B------:R-:W-:Y:S01]  /*4680*/  FFMA.FTZ R91, R140, R123, R126 ;  /* 0x0000007b8c5b7223 */ /* 0x000fe2000001007e */
[----:B------:R-:W0:Y:S01]  /*4690*/  @P5 LDC R94, c[0x0][0x408] ;  /* 0x00010200ff5e5b82 */ /* 0x000e220000000800 */
[----:B------:R-:W-:Y:S02]  /*46a0*/  MOV R140, RZ ;  /* 0x000000ff008c7202 */ /* 0x000fe40000000f00 */
[----:B------:R-:W-:Y:S01]  /*46b0*/  FADD.FTZ R91, R136, -R91 ;  /* 0x8000005b885b7221 */ /* 0x000fe20000010000 */
[----:B------:R-:W-:Y:S02]  /*46c0*/  MOV R136, RZ ;  /* 0x000000ff00887202 */ /* 0x000fe40000000f00 */
[----:B------:R-:W-:Y:S01]  /*46d0*/  ISETP.GE.U32.AND P2, PT, R158, RZ, PT ;  /* 0x000000ff9e00720c */ /* 0x000fe20003f46070 */
[----:B------:R-:W-:Y:S01]  /*46e0*/  FMUL.FTZ R91, R174, R91 ;  /* 0x0000005bae5b7220 */ /* 0x000fe20000410000 */
[----:B------:R-:W4:Y:S02]  /*46f0*/  @P3 LDC R158, c[0x0][0x408] ;  /* 0x00010200ff9e3b82 */ /* 0x000f240000000800 */
[----:B------:R-:W-:Y:S01]  /*4700*/  ISETP.GE.U32.AND.EX P2, PT, R159, 0x1000000, PT, P2 ;  /* 0x010000009f00780c */ /* 0x000fe20003f46120 */
[----:B------:R-:W-:-:S04]  /*4710*/  @P6 FMUL.FTZ R92, R91, R175 ;  /* 0x000000af5b5c6220 */ /* 0x000fc80000410000 */
[----:B--2---:R-:W-:-:S04]  /*4720*/  @P6 FMUL.FTZ R92, R92, R93 ;  /* 0x0000005d5c5c6220 */ /* 0x004fc80000410000 */
[----:B------:R-:W-:Y:S01]  /*4730*/  @P6 FMUL.FTZ R136, R97, R92 ;  /* 0x0000005c61886220 */ /* 0x000fe20000410000 */
[----:B------:R-:W-:Y:S01]  /*4740*/  @P6 FMUL.FTZ R92, R91, R175 ;  /* 0x000000af5b5c6220 */ /* 0x000fe20000410000 */
[----:B------:R-:W2:Y:S03]  /*4750*/  @P4 LDC R97, c[0x0][0x408] ;  /* 0x00010200ff614b82 */ /* 0x000ea60000000800 */
[----:B---3--:R-:W-:Y:S01]  /*4760*/  @P6 FMUL.FTZ R95, R92, R95 ;  /* 0x0000005f5c5f6220 */ /* 0x008fe20000410000 */
[----:B------:R-:W-:-:S05]  /*4770*/  @P6 HADD2.F32 R92, -RZ, R49.H1_H1 ;  /* 0x30000031ff5c6230 */ /* 0x000fca0000004100 */
[----:B------:R-:W-:Y:S01]  /*4780*/  @P6 FMUL.FTZ R140, R95, R92 ;  /* 0x0000005c5f8c6220 */ /* 0x000fe20000410000 */
[----:B------:R-:W-:Y:S01]  /*4790*/  FMUL.FTZ R92, R174, R135 ;  /* 0x00000087ae5c7220 */ /* 0x000fe20000410000 */
[----:B------:R-:W3:Y:S01]  /*47a0*/  @P4 LDC R95, c[0x0][0x408] ;  /* 0x00010200ff5f4b82 */ /* 0x000ee20000000800 */
[----:B------:R-:W-:Y:S02]  /*47b0*/  CS2R R134, SRZ ;  /* 0x0000000000867805 */ /* 0x000fe4000001ff00 */
[----:B------:R-:W-:-:S04]  /*47c0*/  @P5 FMUL.FTZ R93, R92, R175 ;  /* 0x000000af5c5d5220 */ /* 0x000fc80000410000 */
[----:B0-----:R-:W-:Y:S01]  /*47d0*/  @P5 FMUL.FTZ R94, R93, R94 ;  /* 0x0000005e5d5e5220 */ /* 0x001fe20000410000 */
[--C-:B------:R-:W-:Y:S02]  /*47e0*/  @P5 HADD2.F32 R93, -RZ, R98.reuse.H0_H0 ;  /* 0x20000062ff5d5230 */ /* 0x100fe40000004100 */
[----:B------:R-:W-:-:S03]  /*47f0*/  @P4 HADD2.F32 R98, -RZ, R98.H1_H1 ;  /* 0x30000062ff624230 */ /* 0x000fc60000004100 */
[----:B------:R-:W-:Y:S01]  /*4800*/  @P5 FMUL.FTZ R134, R93, R94 ;  /* 0x0000005e5d865220 */ /* 0x000fe20000410000 */
[----:B------:R-:W-:-:S04]  /*4810*/  @P5 FMUL.FTZ R93, R92, R175 ;  /* 0x000000af5c5d5220 */ /* 0x000fc80000410000 */
[----:B-1----:R-:W-:Y:S01]  /*4820*/  @P5 FMUL.FTZ R142, R93, R142 ;  /* 0x0000008e5d8e5220 */ /* 0x002fe20000410000 */
[----:B------:R-:W-:-:S05]  /*4830*/  @P5 HADD2.F32 R93, -RZ, R50.H0_H0 ;  /* 0x20000032ff5d5230 */ /* 0x000fca0000004100 */
[----:B------:R-:W-:Y:S01]  /*4840*/  @P5 FMUL.FTZ R135, R142, R93 ;  /* 0x0000005d8e875220 */ /* 0x000fe20000410000 */
[----:B------:R-:W-:Y:S01]  /*4850*/  FMUL.FTZ R93, R174, R133 ;  /* 0x00000085ae5d7220 */ /* 0x000fe20000410000 */
[----:B------:R-:W0:Y:S03]  /*4860*/  @P3 LDC R142, c[0x0][0x408] ;  /* 0x00010200ff8e3b82 */ /* 0x000e260000000800 */
[----:B------:R-:W-:-:S04]  /*4870*/  @P4 FMUL.FTZ R94, R93, R175 ;  /* 0x000000af5d5e4220 */ /* 0x000fc80000410000 */
[C---:B---3--:R-:W-:Y:S01]  /*4880*/  @P4 FMUL.FTZ R95, R94.reuse, R95 ;  /* 0x0000005f5e5f4220 */ /* 0x048fe20000410000 */
[----:B--2---:R-:W-:Y:S01]  /*4890*/  @P4 FMUL.FTZ R97, R94, R97 ;  /* 0x000000615e614220 */ /* 0x004fe20000410000 */
[----:B------:R-:W-:Y:S02]  /*48a0*/  @P4 HADD2.F32 R94, -RZ, R50.H1_H1 ;  /* 0x30000032ff5e4230 */ /* 0x000fe40000004100 */
[----:B------:R-:W-:Y:S01]  /*48b0*/  @P4 FMUL.FTZ R132, R98, R95 ;  /* 0x0000005f62844220 */ /* 0x000fe20000410000 */
[----:B------:R-:W-:Y:S02]  /*48c0*/  MOV R98, RZ ;  /* 0x000000ff00627202 */ /* 0x000fe40000000f00 */
[----:B------:R-:W-:Y:S01]  /*48d0*/  @P4 FMUL.FTZ R98, R97, R94 ;  /* 0x0000005e61624220 */ /* 0x000fe20000410000 */
[----:B------:R-:W-:Y:S01]  /*48e0*/  FMUL.FTZ R94, R174, R131 ;  /* 0x00000083ae5e7220 */ /* 0x000fe20000410000 */
[----:B------:R-:W-:-:S03]  /*48f0*/  CS2R R130, SRZ ;  /* 0x0000000000827805 */ /* 0x000fc6000001ff00 */
[----:B------:R-:W-:Y:S01]  /*4900*/  @P3 FMUL.FTZ R95, R94, R175 ;  /* 0x000000af5e5f3220 */ /* 0x000fe20000410000 */
[----:B------:R-:W-:-:S03]  /*4910*/  F2FP.F16.F32.PACK_AB R98, R98, R135 ;  /* 0x000000876262723e */ /* 0x000fc600000000ff */
[----:B0-----:R-:W-:Y:S01]  /*4920*/  @P3 FMUL.FTZ R142, R95, R142 ;  /* 0x0000008e5f8e3220 */ /* 0x001fe20000410000 */
[--C-:B------:R-:W-:Y:S02]  /*4930*/  @P3 HADD2.F32 R95, -RZ, R99.reuse.H0_H0 ;  /* 0x20000063ff5f3230 */ /* 0x100fe40000004100 */
[----:B------:R-:W-:-:S03]  /*4940*/  @P2 HADD2.F32 R99, -RZ, R99.H1_H1 ;  /* 0x30000063ff632230 */ /* 0x000fc60000004100 */
[----:B------:R-:W-:Y:S01]  /*4950*/  @P3 FMUL.FTZ R130, R95, R142 ;  /* 0x0000008e5f823220 */ /* 0x000fe20000410000 */
[----:B------:R-:W-:Y:S01]  /*4960*/  @P3 FMUL.FTZ R95, R94, R175 ;  /* 0x000000af5e5f3220 */ /* 0x000fe20000410000 */
[----:B------:R-:W0:Y:S03]  /*4970*/  @P2 LDC R142, c[0x0][0x408] ;  /* 0x00010200ff8e2b82 */ /* 0x000e260000000800 */
[----:B----4-:R-:W-:Y:S01]  /*4980*/  @P3 FMUL.FTZ R158, R95, R158 ;  /* 0x0000009e5f9e3220 */ /* 0x010fe20000410000 */
[----:B------:R-:W-:-:S05]  /*4990*/  @P3 HADD2.F32 R95, -RZ, R51.H0_H0 ;  /* 0x20000033ff5f3230 */ /* 0x000fca0000004100 */
[----:B------:R-:W-:Y:S01]  /*49a0*/  @P3 FMUL.FTZ R131, R158, R95 ;  /* 0x0000005f9e833220 */ /* 0x000fe20000410000 */
[----:B------:R-:W-:Y:S01]  /*49b0*/  FMUL.FTZ R95, R174, R129 ;  /* 0x00000081ae5f7220 */ /* 0x000fe20000410000 */
[----:B------:R-:W1:Y:S03]  /*49c0*/  @P2 LDC R158, c[0x0][0x408] ;  /* 0x00010200ff9e2b82 */ /* 0x000e660000000800 */
[----:B------:R-:W-:-:S04]  /*49d0*/  @P2 FMUL.FTZ R97, R95, R175 ;  /* 0x000000af5f612220 */ /* 0x000fc80000410000 */
[----:B-1----:R-:W-:Y:S01]  /*49e0*/  @P2 FMUL.FTZ R128, R97, R158 ;  /* 0x0000009e61802220 */ /* 0x002fe20000410000 */
[----:B------:R-:W-:Y:S01]  /*49f0*/  @P2 HADD2.F32 R97, -RZ, R51.H1_H1 ;  /* 0x30000033ff612230 */ /* 0x000fe20000004100 */
[----:B------:R-:W-:-:S04]  /*4a00*/  MOV R158, RZ ;  /* 0x000000ff009e7202 */ /* 0x000fc80000000f00 */
[----:B------:R-:W-:Y:S01]  /*4a10*/  @P2 FMUL.FTZ R158, R128, R97 ;  /* 0x00000061809e2220 */ /* 0x000fe20000410000 */
[----:B------:R-:W-:Y:S01]  /*4a20*/  @P2 FMUL.FTZ R97, R95, R175 ;  /* 0x000000af5f612220 */ /* 0x000fe20000410000 */
[----:B------:R-:W-:-:S03]  /*4a30*/  MOV R128, RZ ;  /* 0x000000ff00807202 */ /* 0x000fc60000000f00 */
[----:B0-----:R-:W-:Y:S01]  /*4a40*/  @P2 FMUL.FTZ R142, R97, R142 ;  /* 0x0000008e618e2220 */ /* 0x001fe20000410000 */
[----:B------:R-:W-:-:S03]  /*4a50*/  F2FP.F16.F32.PACK_AB R97, R140, R125 ;  /* 0x0000007d8c61723e */ /* 0x000fc600000000ff */
[----:B------:R-:W-:Y:S01]  /*4a60*/  @P2 FMUL.FTZ R128, R99, R142 ;  /* 0x0000008e63802220 */ /* 0x000fe20000410000 */
[----:B------:R-:W-:Y:S01]  /*4a70*/  F2FP.F16.F32.PACK_AB R99, R158, R131 ;  /* 0x000000839e63723e */ /* 0x000fe200000000ff */
[----:B------:R-:W-:Y:S06]  /*4a80*/  BRA `(.L_x_12604) ;  /* 0x0000000400947947 */ /* 0x000fec0003800000 */
.L_x_12603:
[-CC-:B------:R-:W-:Y:S01]  /*4a90*/  FFMA.FTZ R124, R143, R123.reuse, R126.reuse ;  /* 0x0000007b8f7c7223 */ /* 0x180fe2000001007e */
[C---:B------:R-:W-:Y:S01]  /*4aa0*/  LOP3.LUT P2, RZ, R158.reuse, 0xff, RZ, 0xc0, !PT ;  /* 0x000000ff9eff7812 */ /* 0x040fe2000784c0ff */
[-C--:B------:R-:W-:Y:S01]  /*4ab0*/  FFMA.FTZ R135, R135, R123.reuse, R126 ;  /* 0x0000007b87877223 */ /* 0x080fe2000001007e */
[----:B------:R-:W-:Y:S01]  /*4ac0*/  LOP3.LUT P6, RZ, R158, 0xff000000, RZ, 0xc0, !PT ;  /* 0xff0000009eff7812 */ /* 0x000fe200078cc0ff */
[----:B------:R-:W-:Y:S01]  /*4ad0*/  FADD.FTZ R139, R139, -R124 ;  /* 0x8000007c8b8b7221 */ /* 0x000fe20000010000 */
[----:B------:R-:W-:Y:S01]  /*4ae0*/  LOP3.LUT P5, RZ, R159, 0xff, RZ, 0xc0, !PT ;  /* 0x000000ff9fff7812 */ /* 0x000fe200078ac0ff */
[----:B------:R-:W-:Y:S01]  /*4af0*/  FADD.FTZ R135, R134, -R135 ;  /* 0x8000008786877221 */ /* 0x000fe20000010000 */
[--C-:B------:R-:W-:Y:S01]  /*4b00*/  FFMA.FTZ R133, R133, R123, R126.reuse ;  /* 0x0000007b85857223 */ /* 0x100fe2000001007e */
[----:B------:R-:W-:Y:S01]  /*4b10*/  FMUL.FTZ R124, R174, R139 ;  /* 0x0000008bae7c7220 */ /* 0x000fe20000410000 */
[----:B------:R-:W-:Y:S01]  /*4b20*/  MOV R139, RZ ;  /* 0x000000ff008b7202 */ /* 0x000fe20000000f00 */
[----:B------:R-:W-:Y:S01]  /*4b30*/  FFMA.FTZ R131, R131, R123, R126 ;  /* 0x0000007b83837223 */ /* 0x000fe2000001007e */
[----:B------:R-:W-:Y:S01]  /*4b40*/  LOP3.LUT P4, RZ, R159, 0xff00, RZ, 0xc0, !PT ;  /* 0x0000ff009fff7812 */ /* 0x000fe2000788c0ff */
[----:B------:R-:W-:Y:S01]  /*4b50*/  FMUL.FTZ R124, R175, R124 ;  /* 0x0000007caf7c7220 */ /* 0x000fe20000410000 */
[----:B------:R-:W-:Y:S01]  /*4b60*/  LOP3.LUT P3, RZ, R159, 0xff0000, RZ, 0xc0, !PT ;  /* 0x00ff00009fff7812 */ /* 0x000fe2000786c0ff */
[----:B------:R-:W-:-:S02]  /*4b70*/  @P2 HADD2.F32 R204, -RZ, R48.H0_H0 ;  /* 0x20000030ffcc2230 */ /* 0x000fc40000004100 */
[----:B------:R-:W-:Y:S01]  /*4b80*/  FMUL.FTZ R125, R124, UR13 ;  /* 0x0000000d7c7d7c20 */ /* 0x000fe20008410000 */
[----:B-----5:R-:W-:-:S05]  /*4b90*/  @P2 HADD2.F32 R124, -RZ, R96.H0_H0 ;  /* 0x20000060ff7c2230 */ /* 0x020fca0000004100 */
[-C--:B------:R-:W-:Y:S01]  /*4ba0*/  @P2 FMUL.FTZ R139, R124, R125.reuse ;  /* 0x0000007d7c8b2220 */ /* 0x080fe20000410000 */
[----:B------:R-:W-:Y:S01]  /*4bb0*/  MOV R124, RZ ;  /* 0x000000ff007c7202 */ /* 0x000fe20000000f00 */
[----:B------:R-:W-:Y:S01]  /*4bc0*/  @P2 FMUL.FTZ R124, R204, R125 ;  /* 0x0000007dcc7c2220 */ /* 0x000fe20000410000 */
[----:B------:R-:W-:Y:S01]  /*4bd0*/  FFMA.FTZ R125, R142, R123, R126 ;  /* 0x0000007b8e7d7223 */ /* 0x000fe2000001007e */
[----:B------:R-:W-:-:S03]  /*4be0*/  LOP3.LUT P2, RZ, R158, 0xff00, RZ, 0xc0, !PT ;  /* 0x0000ff009eff7812 */ /* 0x000fc6000784c0ff */
[----:B------:R-:W-:-:S04]  /*4bf0*/  FADD.FTZ R125, R138, -R125 ;  /* 0x8000007d8a7d7221 */ /* 0x000fc80000010000 */
[----:B------:R-:W-:-:S04]  /*4c00*/  FMUL.FTZ R138, R174, R125 ;  /* 0x0000007dae8a7220 */ /* 0x000fc80000410000 */
[----:B------:R-:W-:Y:S01]  /*4c10*/  FMUL.FTZ R125, R175, R138 ;  /* 0x0000008aaf7d7220 */ /* 0x000fe20000410000 */
[----:B------:R-:W-:Y:S01]  /*4c20*/  MOV R138, RZ ;  /* 0x000000ff008a7202 */ /* 0x000fe20000000f00 */
[----:B------:R-:W-:Y:S02]  /*4c30*/  @P2 HADD2.F32 R96, -RZ, R96.H1_H1 ;  /* 0x30000060ff602230 */ /* 0x000fe40000004100 */
[----:B------:R-:W-:Y:S01]  /*4c40*/  FMUL.FTZ R125, R125, UR13 ;  /* 0x0000000d7d7d7c20 */ /* 0x000fe20008410000 */
[----:B------:R-:W-:-:S03]  /*4c50*/  @P2 HADD2.F32 R142, -RZ, R48.H1_H1 ;  /* 0x30000030ff8e2230 */ /* 0x000fc60000004100 */
[-C--:B------:R-:W-:Y:S01]  /*4c60*/  @P2 FMUL.FTZ R138, R96, R125.reuse ;  /* 0x0000007d608a2220 */ /* 0x080fe20000410000 */
[----:B------:R-:W-:Y:S01]  /*4c70*/  MOV R96, RZ ;  /* 0x000000ff00607202 */ /* 0x000fe20000000f00 */
[----:B------:R-:W-:Y:S01]  /*4c80*/  @P2 FMUL.FTZ R96, R142, R125 ;  /* 0x0000007d8e602220 */ /* 0x000fe20000410000 */
[----:B------:R-:W-:Y:S01]  /*4c90*/  FFMA.FTZ R142, R141, R123, R126 ;  /* 0x0000007b8d8e7223 */ /* 0x000fe2000001007e */
[----:B------:R-:W-:-:S03]  /*4ca0*/  LOP3.LUT P2, RZ, R158, 0xff0000, RZ, 0xc0, !PT ;  /* 0x00ff00009eff7812 */ /* 0x000fc6000784c0ff */
[----:B------:R-:W-:Y:S01]  /*4cb0*/  FADD.FTZ R137, R137, -R142 ;  /* 0x8000008e89897221 */ /* 0x000fe20000010000 */
[----:B------:R-:W-:-:S03]  /*4cc0*/  F2FP.F16.F32.PACK_AB R96, R96, R124 ;  /* 0x0000007c6060723e */ /* 0x000fc600000000ff */
[----:B------:R-:W-:Y:S01]  /*4cd0*/  FMUL.FTZ R142, R174, R137 ;  /* 0x00000089ae8e7220 */ /* 0x000fe20000410000 */
[----:B------:R-:W-:-:S03]  /*4ce0*/  MOV R137, RZ ;  /* 0x000000ff00897202 */ /* 0x000fc60000000f00 */
[----:B------:R-:W-:Y:S02]  /*4cf0*/  FMUL.FTZ R125, R175, R142 ;  /* 0x0000008eaf7d7220 */ /* 0x000fe40000410000 */
[--C-:B------:R-:W-:Y:S02]  /*4d00*/  @P2 HADD2.F32 R142, -RZ, R97.reuse.H0_H0 ;  /* 0x20000061ff8e2230 */ /* 0x100fe40000004100 */
[----:B------:R-:W-:Y:S01]  /*4d10*/  FMUL.FTZ R141, R125, UR13 ;  /* 0x0000000d7d8d7c20 */ /* 0x000fe20008410000 */
[----:B------:R-:W-:Y:S01]  /*4d20*/  MOV R125, RZ ;  /* 0x000000ff007d7202 */ /* 0x000fe20000000f00 */
[----:B------:R-:W-:Y:S02]  /*4d30*/  @P6 HADD2.F32 R97, -RZ, R97.H1_H1 ;  /* 0x30000061ff616230 */ /* 0x000fe40000004100 */
[----:B------:R-:W-:Y:S01]  /*4d40*/  @P2 FMUL.FTZ R137, R142, R141 ;  /* 0x0000008d8e892220 */ /* 0x000fe20000410000 */
[----:B------:R-:W-:-:S05]  /*4d50*/  @P2 HADD2.F32 R142, -RZ, R49.H0_H0 ;  /* 0x20000031ff8e2230 */ /* 0x000fca0000004100 */
[----:B------:R-:W-:Y:S01]  /*4d60*/  @P2 FMUL.FTZ R125, R142, R141 ;  /* 0x0000008d8e7d2220 */ /* 0x000fe20000410000 */
[----:B------:R-:W-:Y:S01]  /*4d70*/  FFMA.FTZ R141, R140, R123, R126 ;  /* 0x0000007b8c8d7223 */ /* 0x000fe2000001007e */
[----:B------:R-:W-:Y:S02]  /*4d80*/  MOV R140, RZ ;  /* 0x000000ff008c7202 */ /* 0x000fe40000000f00 */
[----:B------:R-:W-:Y:S01]  /*4d90*/  ISETP.GE.U32.AND P2, PT, R158, RZ, PT ;  /* 0x000000ff9e00720c */ /* 0x000fe20003f46070 */
[----:B------:R-:W-:Y:S01]  /*4da0*/  FADD.FTZ R141, R136, -R141 ;  /* 0x8000008d888d7221 */ /* 0x000fe20000010000 */
[----:B------:R-:W-:Y:S02]  /*4db0*/  MOV R142, RZ ;  /* 0x000000ff008e7202 */ /* 0x000fe40000000f00 */
[----:B------:R-:W-:Y:S01]  /*4dc0*/  ISETP.GE.U32.AND.EX P2, PT, R159, 0x1000000, PT, P2 ;  /* 0x010000009f00780c */ /* 0x000fe20003f46120 */
[----:B------:R-:W-:Y:S01]  /*4dd0*/  FMUL.FTZ R136, R174, R141 ;  /* 0x0000008dae887220 */ /* 0x000fe20000410000 */
[----:B------:R-:W-:Y:S01]  /*4de0*/  FADD.FTZ R141, R132, -R133 ;  /* 0x80000085848d7221 */ /* 0x000fe20000010000 */
[----:B------:R-:W-:-:S02]  /*4df0*/  @P5 HADD2.F32 R133, -RZ, R98.H0_H0 ;  /* 0x20000062ff855230 */ /* 0x000fc40000004100 */
[----:B------:R-:W-:Y:S01]  /*4e00*/  FMUL.FTZ R134, R175, R136 ;  /* 0x00000088af867220 */ /* 0x000fe20000410000 */
[----:B------:R-:W-:-:S03]  /*4e10*/  MOV R136, RZ ;  /* 0x000000ff00887202 */ /* 0x000fc60000000f00 */
[----:B------:R-:W-:-:S04]  /*4e20*/  FMUL.FTZ R134, R134, UR13 ;  /* 0x0000000d86867c20 */ /* 0x000fc80008410000 */
[-C--:B------:R-:W-:Y:S01]  /*4e30*/  @P6 FMUL.FTZ R136, R97, R134.reuse ;  /* 0x0000008661886220 */ /* 0x080fe20000410000 */
[----:B------:R-:W-:Y:S02]  /*4e40*/  @P6 HADD2.F32 R97, -RZ, R49.H1_H1 ;  /* 0x30000031ff616230 */ /* 0x000fe40000004100 */
[----:B------:R-:W-:Y:S02]  /*4e50*/  @P2 HADD2.F32 R158, -RZ, R99.H1_H1 ;  /* 0x30000063ff9e2230 */ /* 0x000fe40000004100 */
[----:B------:R-:W-:Y:S02]  /*4e60*/  @P2 HADD2.F32 R204, -RZ, R51.H1_H1 ;  /* 0x30000033ffcc2230 */ /* 0x000fe40000004100 */
[----:B------:R-:W-:Y:S01]  /*4e70*/  @P6 FMUL.FTZ R140, R97, R134 ;  /* 0x00000086618c6220 */ /* 0x000fe20000410000 */
[----:B------:R-:W-:Y:S01]  /*4e80*/  FMUL.FTZ R134, R174, R135 ;  /* 0x00000087ae867220 */ /* 0x000fe20000410000 */
[----:B------:R-:W-:-:S03]  /*4e90*/  @P5 HADD2.F32 R135, -RZ, R50.H0_H0 ;  /* 0x20000032ff875230 */ /* 0x000fc60000004100 */
[----:B------:R-:W-:Y:S01]  /*4ea0*/  FMUL.FTZ R97, R175, R134 ;  /* 0x00000086af617220 */ /* 0x000fe20000410000 */
[----:B------:R-:W-:-:S03]  /*4eb0*/  MOV R134, RZ ;  /* 0x000000ff00867202 */ /* 0x000fc60000000f00 */
[----:B------:R-:W-:Y:S01]  /*4ec0*/  FMUL.FTZ R132, R97, UR13 ;  /* 0x0000000d61847c20 */ /* 0x000fe20008410000 */
[----:B------:R-:W-:-:S03]  /*4ed0*/  MOV R97, RZ ;  /* 0x000000ff00617202 */ /* 0x000fc60000000f00 */
[-C--:B------:R-:W-:Y:S01]  /*4ee0*/  @P5 FMUL.FTZ R134, R133, R132.reuse ;  /* 0x0000008485865220 */ /* 0x080fe20000410000 */
[----:B------:R-:W-:Y:S01]  /*4ef0*/  @P5 FMUL.FTZ R97, R135, R132 ;  /* 0x0000008487615220 */ /* 0x000fe20000410000 */
[----:B------:R-:W-:Y:S01]  /*4f00*/  FMUL.FTZ R132, R174, R141 ;  /* 0x0000008dae847220 */ /* 0x000fe20000410000 */
[----:B------:R-:W-:Y:S01]  /*4f10*/  FADD.FTZ R133, R130, -R131 ;  /* 0x8000008382857221 */ /* 0x000fe20000010000 */
[----:B------:R-:W-:Y:S01]  /*4f20*/  @P4 HADD2.F32 R131, -RZ, R98.H1_H1 ;  /* 0x30000062ff834230 */ /* 0x000fe20000004100 */
[----:B------:R-:W-:Y:S01]  /*4f30*/  MOV R98, RZ ;  /* 0x000000ff00627202 */ /* 0x000fe20000000f00 */
[----:B------:R-:W-:Y:S01]  /*4f40*/  FMUL.FTZ R130, R175, R132 ;  /* 0x00000084af827220 */ /* 0x000fe20000410000 */
[----:B------:R-:W-:-:S03]  /*4f50*/  MOV R132, RZ ;  /* 0x000000ff00847202 */ /* 0x000fc60000000f00 */
[----:B------:R-:W-:-:S04]  /*4f60*/  FMUL.FTZ R130, R130, UR13 ;  /* 0x0000000d82827c20 */ /* 0x000fc80008410000 */
[----:B------:R-:W-:Y:S01]  /*4f70*/  @P4 FMUL.FTZ R132, R131, R130 ;  /* 0x0000008283844220 */ /* 0x000fe20000410000 */
[----:B------:R-:W-:-:S05]  /*4f80*/  @P4 HADD2.F32 R131, -RZ, R50.H1_H1 ;  /* 0x30000032ff834230 */ /* 0x000fca0000004100 */
[----:B------:R-:W-:Y:S01]  /*4f90*/  @P4 FMUL.FTZ R98, R131, R130 ;  /* 0x0000008283624220 */ /* 0x000fe20000410000 */
[----:B------:R-:W-:Y:S01]  /*4fa0*/  FMUL.FTZ R130, R174, R133 ;  /* 0x00000085ae827220 */ /* 0x000fe20000410000 */
[----:B------:R-:W-:Y:S01]  /*4fb0*/  FFMA.FTZ R131, R129, R123, R126 ;  /* 0x0000007b81837223 */ /* 0x000fe2000001007e */
[----:B------:R-:W-:Y:S02]  /*4fc0*/  @P3 HADD2.F32 R133, -RZ, R51.H0_H0 ;  /* 0x20000033ff853230 */ /* 0x000fe40000004100 */
[----:B------:R-:W-:Y:S01]  /*4fd0*/  FMUL.FTZ R129, R175, R130 ;  /* 0x00000082af817220 */ /* 0x000fe20000410000 */
[----:B------:R-:W-:Y:S01]  /*4fe0*/  FADD.FTZ R135, R128, -R131 ;  /* 0x8000008380877221 */ /* 0x000fe20000010000 */
[----:B------:R-:W-:Y:S01]  /*4ff0*/  @P3 HADD2.F32 R131, -RZ, R99.H0_H0 ;  /* 0x20000063ff833230 */ /* 0x000fe20000004100 */
[----:B------:R-:W-:Y:S01]  /*5000*/  MOV R130, RZ ;  /* 0x000000ff00827202 */ /* 0x000fe20000000f00 */
[----:B------:R-:W-:Y:S01]  /*5010*/  FMUL.FTZ R128, R129, UR13 ;  /* 0x0000000d81807c20 */ /* 0x000fe20008410000 */
[----:B------:R-:W-:-:S02]  /*5020*/  MOV R129, RZ ;  /* 0x000000ff00817202 */ /* 0x000fc40000000f00 */
[----:B------:R-:W-:Y:S01]  /*5030*/  F2FP.F16.F32.PACK_AB R98, R98, R97 ;  /* 0x000000616262723e */ /* 0x000fe200000000ff */
[-C--:B------:R-:W-:Y:S01]  /*5040*/  @P3 FMUL.FTZ R130, R131, R128.reuse ;  /* 0x0000008083823220 */ /* 0x080fe20000410000 */
[----:B------:R-:W-:Y:S01]  /*5050*/  @P3 FMUL.FTZ R129, R133, R128 ;  /* 0x0000008085813220 */ /* 0x000fe20000410000 */
[----:B------:R-:W-:Y:S01]  /*5060*/  FMUL.FTZ R128, R174, R135 ;  /* 0x00000087ae807220 */ /* 0x000fe20000410000 */
[----:B------:R-:W-:-:S03]  /*5070*/  F2FP.F16.F32.PACK_AB R97, R140, R125 ;  /* 0x0000007d8c61723e */ /* 0x000fc600000000ff */
[----:B------:R-:W-:-:S04]  /*5080*/  FMUL.FTZ R128, R175, R128 ;  /* 0x00000080af807220 */ /* 0x000fc80000410000 */
[----:B------:R-:W-:Y:S01]  /*5090*/  FMUL.FTZ R99, R128, UR13 ;  /* 0x0000000d80637c20 */ /* 0x000fe20008410000 */
[----:B------:R-:W-:-:S03]  /*50a0*/  MOV R128, RZ ;  /* 0x000000ff00807202 */ /* 0x000fc60000000f00 */
[-C--:B------:R-:W-:Y:S01]  /*50b0*/  @P2 FMUL.FTZ R142, R204, R99.reuse ;  /* 0x00000063cc8e2220 */ /* 0x080fe20000410000 */
[----:B------:R-:W-:-:S04]  /*50c0*/  @P2 FMUL.FTZ R128, R158, R99 ;  /* 0x000000639e802220 */ /* 0x000fc80000410000 */
[----:B------:R-:W-:-:S07]  /*50d0*/  F2FP.F16.F32.PACK_AB R99, R142, R129 ;  /* 0x000000818e63723e */ /* 0x000fce00000000ff */
.L_x_12604:
[----:B------:R-:W0:Y:S01]  /*50e0*/  @P1 LDC.64 R124, c[0x0][0x478] ;  /* 0x00011e00ff7c1b82 */ /* 0x000e220000000a00 */
[----:B------:R-:W-:Y:S01]  /*50f0*/  MOV R179, 0x10 ;  /* 0x0000001000b37802 */ /* 0x000fe20000000f00 */
[----:B------:R-:W-:Y:S02]  /*5100*/  HFMA2 R129, -RZ, RZ, 0, 9.5367431640625e-07 ;  /* 0x00000010ff817431 */ /* 0x000fe400000001ff */
        /* <DEDUP_REMOVED lines=8> */
[C---:B------:R-:W-:Y:S01]  /*5190*/  LOP3.LUT P2, RZ, R152.reuse, 0xff, RZ, 0xc0, !PT ;  /* 0x000000ff98ff7812 */ /* 0x040fe2000784c0ff */
[-CC-:B------:R-:W-:Y:S01]  /*51a0*/  FFMA.FTZ R88, R107, R123.reuse, R126.reuse ;  /* 0x0000007b6b587223 */ /* 0x180fe2000001007e */
[----:B------:R-:W-:Y:S01]  /*51b0*/  LOP3.LUT P5, RZ, R152, 0xff00, RZ, 0xc0, !PT ;  /* 0x0000ff0098ff7812 */ /* 0x000fe200078ac0ff */
[-CC-:B------:R-:W-:Y:S01]  /*51c0*/  FFMA.FTZ R89, R108, R123.reuse, R126.reuse ;  /* 0x0000007b6c597223 */ /* 0x180fe2000001007e */
[----:B------:R-:W-:Y:S01]  /*51d0*/  FFMA.FTZ R92, R111, R123, R126 ;  /* 0x0000007b6f5c7223 */ /* 0x000fe2000001007e */
[----:B------:R-:W-:Y:S01]  /*51e0*/  FADD.FTZ R115, R115, -R88 ;  /* 0x8000005873737221 */ /* 0x000fe20000010000 */
[----:B------:R-:W-:Y:S01]  /*51f0*/  LOP3.LUT P3, RZ, R152, 0xff0000, RZ, 0xc0, !PT ;  /* 0x00ff000098ff7812 */ /* 0x000fe2000786c0ff */
[----:B------:R-:W-:Y:S01]  /*5200*/  FADD.FTZ R125, R116, -R89 ;  /* 0x80000059747d7221 */ /* 0x000fe20000010000 */
[----:B------:R-:W-:Y:S01]  /*5210*/  MOV R107, RZ ;  /* 0x000000ff006b7202 */ /* 0x000fe20000000f00 */
[----:B------:R-:W-:Y:S01]  /*5220*/  FMUL.FTZ R88, R174, R115 ;  /* 0x00000073ae587220 */ /* 0x000fe20000410000 */
[-CC-:B------:R-:W-:Y:S01]  /*5230*/  FFMA.FTZ R116, R109, R123.reuse, R126.reuse ;  /* 0x0000007b6d747223 */ /* 0x180fe2000001007e */
[----:B------:R-:W-:Y:S01]  /*5240*/  FFMA.FTZ R94, R113, R123, R126 ;  /* 0x0000007b715e7223 */ /* 0x000fe2000001007e */
[----:B------:R-:W-:Y:S01]  /*5250*/  LOP3.LUT P4, RZ, R152, 0xff000000, RZ, 0xc0, !PT ;  /* 0xff00000098ff7812 */ /* 0x000fe2000788c0ff */
[----:B------:R-:W0:Y:S01]  /*5260*/  @P2 LDC R108, c[0x0][0x408] ;  /* 0x00010200ff6c2b82 */ /* 0x000e220000000800 */
[----:B------:R-:W-:Y:S01]  /*5270*/  @P2 FMUL.FTZ R89, R88, R175 ;  /* 0x000000af58592220 */ /* 0x000fe20000410000 */
[----:B-----5:R-:W-:-:S02]  /*5280*/  @P2 HADD2.F32 R90, -RZ, R96.H0_H0 ;  /* 0x20000060ff5a2230 */ /* 0x020fc40000004100 */
[--C-:B------:R-:W-:Y:S01]  /*5290*/  FFMA.FTZ R93, R112, R123, R126.reuse ;  /* 0x0000007b705d7223 */ /* 0x100fe2000001007e */
[----:B------:R-:W-:Y:S02]  /*52a0*/  @P5 HADD2.F32 R96, -RZ, R96.H1_H1 ;  /* 0x30000060ff605230 */ /* 0x000fe40000004100 */
[----:B------:R-:W-:Y:S01]  /*52b0*/  @P2 FMUL.FTZ R95, R89, UR13 ;  /* 0x0000000d595f2c20 */ /* 0x000fe20008410000 */
[----:B------:R-:W-:Y:S01]  /*52c0*/  FMUL.FTZ R89, R174, R125 ;  /* 0x0000007dae597220 */ /* 0x000fe20000410000 */
[--C-:B------:R-:W-:Y:S01]  /*52d0*/  FFMA.FTZ R91, R110, R123, R126.reuse ;  /* 0x0000007b6e5b7223 */ /* 0x100fe2000001007e */
[----:B------:R-:W1:Y:S01]  /*52e0*/  @P5 LDC R129, c[0x0][0x408] ;  /* 0x00010200ff815b82 */ /* 0x000e620000000800 */
[----:B------:R-:W-:Y:S01]  /*52f0*/  @P2 FMUL.FTZ R107, R90, R95 ;  /* 0x0000005f5a6b2220 */ /* 0x000fe20000410000 */
[-C--:B------:R-:W-:Y:S01]  /*5300*/  @P2 FMUL.FTZ R95, R88, R175.reuse ;  /* 0x000000af585f2220 */ /* 0x080fe20000410000 */
[----:B------:R-:W-:Y:S01]  /*5310*/  @P5 FMUL.FTZ R90, R89, R175 ;  /* 0x000000af595a5220 */ /* 0x000fe20000410000 */
[----:B------:R-:W-:Y:S01]  /*5320*/  MOV R112, RZ ;  /* 0x000000ff00707202 */ /* 0x000fe20000000f00 */
[----:B------:R-:W-:Y:S01]  /*5330*/  FFMA.FTZ R123, R114, R123, R126 ;  /* 0x0000007b727b7223 */ /* 0x000fe2000001007e */
[----:B------:R-:W-:Y:S01]  /*5340*/  FADD.FTZ R117, R117, -R116 ;  /* 0x8000007475757221 */ /* 0x000fe20000010000 */
[----:B------:R-:W-:Y:S01]  /*5350*/  FADD.FTZ R91, R118, -R91 ;  /* 0x8000005b765b7221 */ /* 0x000fe20000010000 */
[----:B------:R-:W2:Y:S01]  /*5360*/  @P5 LDC R111, c[0x0][0x408] ;  /* 0x00010200ff6f5b82 */ /* 0x000ea20000000800 */
[----:B------:R-:W-:Y:S01]  /*5370*/  FADD.FTZ R123, R122, -R123 ;  /* 0x8000007b7a7b7221 */ /* 0x000fe20000010000 */
[----:B------:R-:W-:Y:S01]  /*5380*/  FADD.FTZ R119, R119, -R92 ;  /* 0x8000005c77777221 */ /* 0x000fe20000010000 */
[----:B------:R-:W-:Y:S01]  /*5390*/  FMUL.FTZ R91, R174, R91 ;  /* 0x0000005bae5b7220 */ /* 0x000fe20000410000 */
[----:B------:R-:W-:Y:S01]  /*53a0*/  LOP3.LUT P6, RZ, R153, 0xff0000, RZ, 0xc0, !PT ;  /* 0x00ff000099ff7812 */ /* 0x000fe200078cc0ff */
[----:B------:R-:W-:Y:S01]  /*53b0*/  FADD.FTZ R93, R120, -R93 ;  /* 0x8000005d785d7221 */ /* 0x000fe20000010000 */
[----:B------:R-:W-:Y:S01]  /*53c0*/  MOV R116, RZ ;  /* 0x000000ff00747202 */ /* 0x000fe20000000f00 */
[----:B------:R-:W-:Y:S01]  /*53d0*/  @P4 FMUL.FTZ R92, R91, R175 ;  /* 0x000000af5b5c4220 */ /* 0x000fe20000410000 */
[----:B------:R-:W3:Y:S01]  /*53e0*/  @P3 LDC R113, c[0x0][0x408] ;  /* 0x00010200ff713b82 */ /* 0x000ee20000000800 */
[----:B0-----:R-:W-:Y:S01]  /*53f0*/  @P2 FMUL.FTZ R109, R95, R108 ;  /* 0x0000006c5f6d2220 */ /* 0x001fe20000410000 */
[----:B------:R-:W-:Y:S01]  /*5400*/  MOV R108, RZ ;  /* 0x000000ff006c7202 */ /* 0x000fe20000000f00 */
[----:B------:R-:W-:Y:S01]  /*5410*/  FADD.FTZ R121, R121, -R94 ;  /* 0x8000005e79797221 */ /* 0x000fe20000010000 */
[----:B------:R-:W-:Y:S01]  /*5420*/  FMUL.FTZ R93, R174, R93 ;  /* 0x0000005dae5d7220 */ /* 0x000fe20000410000 */
[----:B-1----:R-:W-:-:S03]  /*5430*/  @P5 FMUL.FTZ R95, R90, R129 ;  /* 0x000000815a5f5220 */ /* 0x002fc60000410000 */
[----:B------:R-:W0:Y:S01]  /*5440*/  @P3 LDC R114, c[0x0][0x408] ;  /* 0x00010200ff723b82 */ /* 0x000e220000000800 */
[--C-:B------:R-:W-:Y:S02]  /*5450*/  @P2 HADD2.F32 R90, -RZ, R52.reuse.H0_H0 ;  /* 0x20000034ff5a2230 */ /* 0x100fe40000004100 */
[----:B------:R-:W-:Y:S01]  /*5460*/  @P5 FMUL.FTZ R112, R96, R95 ;  /* 0x0000005f60705220 */ /* 0x000fe20000410000 */
[----:B------:R-:W-:Y:S01]  /*5470*/  @P5 FMUL.FTZ R96, R89, R175 ;  /* 0x000000af59605220 */ /* 0x000fe20000410000 */
[----:B------:R-:W-:Y:S02]  /*5480*/  @P5 HADD2.F32 R95, -RZ, R52.H1_H1 ;  /* 0x30000034ff5f5230 */ /* 0x000fe40000004100 */
[----:B------:R-:W-:Y:S01]  /*5490*/  @P2 FMUL.FTZ R108, R109, R90 ;  /* 0x0000005a6d6c2220 */ /* 0x000fe20000410000 */
[----:B------:R-:W-:Y:S01]  /*54a0*/  MOV R109, RZ ;  /* 0x000000ff006d7202 */ /* 0x000fe20000000f00 */
[----:B--2---:R-:W-:Y:S01]  /*54b0*/  @P5 FMUL.FTZ R110, R96, R111 ;  /* 0x0000006f606e5220 */ /* 0x004fe20000410000 */
[----:B------:R-:W1:Y:S01]  /*54c0*/  @P4 LDC R125, c[0x0][0x408] ;  /* 0x00010200ff7d4b82 */ /* 0x000e620000000800 */
[----:B------:R-:W-:Y:S01]  /*54d0*/  FMUL.FTZ R90, R174, R117 ;  /* 0x00000075ae5a7220 */ /* 0x000fe20000410000 */
[----:B------:R-:W-:Y:S01]  /*54e0*/  ISETP.GE.U32.AND P2, PT, R152, RZ, PT ;  /* 0x000000ff9800720c */ /* 0x000fe20003f46070 */
[----:B------:R-:W-:Y:S01]  /*54f0*/  @P5 FMUL.FTZ R109, R110, R95 ;  /* 0x0000005f6e6d5220 */ /* 0x000fe20000410000 */
[C---:B------:R-:W-:Y:S01]  /*5500*/  LOP3.LUT P5, RZ, R153.reuse, 0xff, RZ, 0xc0, !PT ;  /* 0x000000ff99ff7812 */ /* 0x040fe200078ac0ff */
[----:B------:R-:W-:Y:S01]  /*5510*/  @P3 FMUL.FTZ R96, R90, R175 ;  /* 0x000000af5a603220 */ /* 0x000fe20000410000 */
[--C-:B------:R-:W-:Y:S01]  /*5520*/  @P3 HADD2.F32 R95, -RZ, R97.reuse.H0_H0 ;  /* 0x20000061ff5f3230 */ /* 0x100fe20000004100 */
[----:B------:R-:W-:Y:S01]  /*5530*/  ISETP.GE.U32.AND.EX P2, PT, R153, 0x1000000, PT, P2 ;  /* 0x010000009900780c */ /* 0x000fe20003f46120 */
[----:B------:R-:W2:Y:S01]  /*5540*/  @P4 LDC R122, c[0x0][0x408] ;  /* 0x00010200ff7a4b82 */ /* 0x000ea20000000800 */
[----:B---3--:R-:W-:Y:S01]  /*5550*/  @P3 FMUL.FTZ R96, R96, R113 ;  /* 0x0000007160603220 */ /* 0x008fe20000410000 */
[----:B------:R-:W-:Y:S01]  /*5560*/  @P3 FMUL.FTZ R111, R90, R175 ;  /* 0x000000af5a6f3220 */ /* 0x000fe20000410000 */
[----:B------:R-:W-:Y:S01]  /*5570*/  MOV R113, RZ ;  /* 0x000000ff00717202 */ /* 0x000fe20000000f00 */
[----:B------:R-:W-:-:S02]  /*5580*/  @P4 HADD2.F32 R97, -RZ, R97.H1_H1 ;  /* 0x30000061ff614230 */ /* 0x000fc40000004100 */
[----:B------:R-:W-:Y:S01]  /*5590*/  @P3 FMUL.FTZ R113, R95, R96 ;  /* 0x000000605f713220 */ /* 0x000fe20000410000 */
[----:B------:R-:W-:Y:S01]  /*55a0*/  FMUL.FTZ R95, R174, R123 ;  /* 0x0000007bae5f7220 */ /* 0x000fe20000410000 */
[----:B0-----:R-:W-:Y:S01]  /*55b0*/  @P3 FMUL.FTZ R114, R111, R114 ;  /* 0x000000726f723220 */ /* 0x001fe20000410000 */
[----:B------:R-:W-:Y:S01]  /*55c0*/  @P3 HADD2.F32 R111, -RZ, R53.H0_H0 ;  /* 0x20000035ff6f3230 */ /* 0x000fe20000004100 */
[----:B------:R-:W0:Y:S01]  /*55d0*/  @P5 LDC R118, c[0x0][0x408] ;  /* 0x00010200ff765b82 */ /* 0x000e220000000800 */
[----:B------:R-:W-:Y:S01]  /*55e0*/  FMUL.FTZ R96, R95, R175 ;  /* 0x000000af5f607220 */ /* 0x000fe20000410000 */
[----:B------:R-:W-:Y:S01]  /*55f0*/  MOV R110, RZ ;  /* 0x000000ff006e7202 */ /* 0x000fe20000000f00 */
[----:B------:R-:W-:Y:S02]  /*5600*/  @P2 HADD2.F32 R115, -RZ, R99.H1_H1 ;  /* 0x30000063ff732230 */ /* 0x000fe40000004100 */
[----:B------:R-:W-:Y:S01]  /*5610*/  @P3 FMUL.FTZ R110, R114, R111 ;  /* 0x0000006f726e3220 */ /* 0x000fe20000410000 */
[----:B------:R-:W-:Y:S01]  /*5620*/  LOP3.LUT P3, RZ, R153, 0xff00, RZ, 0xc0, !PT ;  /* 0x0000ff0099ff7812 */ /* 0x000fe2000786c0ff */
[----:B------:R-:W-:Y:S01]  /*5630*/  FMUL.FTZ R96, R96, UR13 ;  /* 0x0000000d60607c20 */ /* 0x000fe20008410000 */
[----:B------:R-:W-:Y:S01]  /*5640*/  @P2 HADD2.F32 R117, -RZ, R55.H1_H1 ;  /* 0x30000037ff752230 */ /* 0x000fe20000004100 */
[----:B------:R-:W3:Y:S01]  /*5650*/  @P5 LDC R123, c[0x0][0x408] ;  /* 0x00010200ff7b5b82 */ /* 0x000ee20000000800 */
[----:B-1----:R-:W-:Y:S01]  /*5660*/  @P4 FMUL.FTZ R92, R92, R125 ;  /* 0x0000007d5c5c4220 */ /* 0x002fe20000410000 */
[C---:B------:R-:W-:Y:S01]  /*5670*/  @P2 FMUL.FTZ R116, R96.reuse, R115 ;  /* 0x0000007360742220 */ /* 0x040fe20000410000 */
[----:B------:R-:W-:Y:S01]  /*5680*/  MOV R114, RZ ;  /* 0x000000ff00727202 */ /* 0x000fe20000000f00 */
[----:B------:R-:W-:Y:S01]  /*5690*/  @P4 FMUL.FTZ R115, R91, R175 ;  /* 0x000000af5b734220 */ /* 0x000fe20000410000 */
[----:B------:R-:W-:Y:S01]  /*56a0*/  MOV R111, RZ ;  /* 0x000000ff006f7202 */ /* 0x000fe20000000f00 */
[----:B------:R-:W-:Y:S01]  /*56b0*/  @P4 FMUL.FTZ R114, R97, R92 ;  /* 0x0000005c61724220 */ /* 0x000fe20000410000 */
[----:B------:R-:W-:Y:S01]  /*56c0*/  @P2 FMUL.FTZ R111, R96, R117 ;  /* 0x00000075606f2220 */ /* 0x000fe20000410000 */
[----:B------:R-:W-:Y:S01]  /*56d0*/  FMUL.FTZ R92, R174, R119 ;  /* 0x00000077ae5c7220 */ /* 0x000fe20000410000 */
[----:B------:R-:W-:-:S02]  /*56e0*/  @P4 HADD2.F32 R96, -RZ, R53.H1_H1 ;  /* 0x30000035ff604230 */ /* 0x000fc40000004100 */
[----:B--2---:R-:W-:Y:S01]  /*56f0*/  @P4 FMUL.FTZ R117, R115, R122 ;  /* 0x0000007a73754220 */ /* 0x004fe20000410000 */
[----:B------:R-:W-:Y:S01]  /*5700*/  MOV R97, RZ ;  /* 0x000000ff00617202 */ /* 0x000fe20000000f00 */
[----:B------:R-:W-:Y:S01]  /*5710*/  @P5 FMUL.FTZ R115, R92, R175 ;  /* 0x000000af5c735220 */ /* 0x000fe20000410000 */
[----:B------:R-:W1:Y:S01]  /*5720*/  @P3 LDC R125, c[0x0][0x408] ;  /* 0x00010200ff7d3b82 */ /* 0x000e620000000800 */
[----:B------:R-:W-:Y:S01]  /*5730*/  @P4 FMUL.FTZ R97, R117, R96 ;  /* 0x0000006075614220 */ /* 0x000fe20000410000 */
[----:B------:R-:W-:Y:S02]  /*5740*/  @P5 HADD2.F32 R96, -RZ, R98.H0_H0 ;  /* 0x20000062ff605230 */ /* 0x000fe40000004100 */
[----:B0-----:R-:W-:Y:S01]  /*5750*/  @P5 FMUL.FTZ R117, R115, R118 ;  /* 0x0000007673755220 */ /* 0x001fe20000410000 */
[----:B------:R-:W-:Y:S01]  /*5760*/  MOV R115, RZ ;  /* 0x000000ff00737202 */ /* 0x000fe20000000f00 */
[----:B------:R-:W-:Y:S01]  /*5770*/  @P5 HADD2.F32 R94, -RZ, R54.H0_H0 ;  /* 0x20000036ff5e5230 */ /* 0x000fe20000004100 */
[----:B------:R-:W-:Y:S01]  /*5780*/  CS2R R118, SRZ ;  /* 0x0000000000767805 */ /* 0x000fe2000001ff00 */
[----:B------:R-:W-:Y:S01]  /*5790*/  @P5 FMUL.FTZ R115, R96, R117 ;  /* 0x0000007560735220 */ /* 0x000fe20000410000 */
[----:B------:R-:W0:Y:S01]  /*57a0*/  @P3 LDC R129, c[0x0][0x408] ;  /* 0x00010200ff813b82 */ /* 0x000e220000000800 */
[----:B------:R-:W-:Y:S01]  /*57b0*/  @P5 FMUL.FTZ R96, R92, R175 ;  /* 0x000000af5c605220 */ /* 0x000fe20000410000 */
[----:B------:R-:W-:Y:S01]  /*57c0*/  @P3 HADD2.F32 R98, -RZ, R98.H1_H1 ;  /* 0x30000062ff623230 */ /* 0x000fe20000004100 */
[----:B------:R-:W-:Y:S01]  /*57d0*/  F2FP.F16.F32.PACK_AB R97, R97, R110 ;  /* 0x0000006e6161723e */ /* 0x000fe200000000ff */
[----:B------:R-:W-:-:S02]  /*57e0*/  @P6 HADD2.F32 R99, -RZ, R99.H0_H0 ;  /* 0x20000063ff636230 */ /* 0x000fc40000004100 */
[----:B---3--:R-:W-:Y:S01]  /*57f0*/  @P5 FMUL.FTZ R123, R96, R123 ;  /* 0x0000007b607b5220 */ /* 0x008fe20000410000 */
[----:B------:R-:W-:Y:S01]  /*5800*/  @P3 FMUL.FTZ R96, R93, R175 ;  /* 0x000000af5d603220 */ /* 0x000fe20000410000 */
[----:B------:R-:W2:Y:S02]  /*5810*/  @P6 LDC R122, c[0x0][0x408] ;  /* 0x00010200ff7a6b82 */ /* 0x000ea40000000800 */
[----:B------:R-:W-:Y:S01]  /*5820*/  @P5 FMUL.FTZ R119, R123, R94 ;  /* 0x0000005e7b775220 */ /* 0x000fe20000410000 */
[----:B------:R-:W-:-:S04]  /*5830*/  FMUL.FTZ R94, R174, R121 ;  /* 0x00000079ae5e7220 */ /* 0x000fc80000410000 */
[CC--:B------:R-:W-:Y:S01]  /*5840*/  @P6 FMUL.FTZ R121, R94.reuse, R175.reuse ;  /* 0x000000af5e796220 */ /* 0x0c0fe20000410000 */
[----:B------:R-:W-:Y:S01]  /*5850*/  @P6 FMUL.FTZ R175, R94, R175 ;  /* 0x000000af5eaf6220 */ /* 0x000fe20000410000 */
[----:B------:R-:W3:Y:S01]  /*5860*/  @P6 LDC R120, c[0x0][0x408] ;  /* 0x00010200ff786b82 */ /* 0x000ee20000000800 */
[----:B-1----:R-:W-:-:S04]  /*5870*/  @P3 FMUL.FTZ R117, R96, R125 ;  /* 0x0000007d60753220 */ /* 0x002fc80000410000 */
[----:B------:R-:W-:Y:S01]  /*5880*/  @P3 FMUL.FTZ R118, R98, R117 ;  /* 0x0000007562763220 */ /* 0x000fe20000410000 */
[----:B------:R-:W-:Y:S01]  /*5890*/  MOV R98, RZ ;  /* 0x000000ff00627202 */ /* 0x000fe20000000f00 */
[----:B0-----:R-:W-:Y:S01]  /*58a0*/  @P3 FMUL.FTZ R129, R96, R129 ;  /* 0x0000008160813220 */ /* 0x001fe20000410000 */
[----:B------:R-:W-:Y:S01]  /*58b0*/  @P3 HADD2.F32 R96, -RZ, R54.H1_H1 ;  /* 0x30000036ff603230 */ /* 0x000fe20000004100 */
[----:B------:R-:W-:-:S04]  /*58c0*/  MOV R117, RZ ;  /* 0x000000ff00757202 */ /* 0x000fc80000000f00 */
[----:B------:R-:W-:Y:S01]  /*58d0*/  @P3 FMUL.FTZ R98, R129, R96 ;  /* 0x0000006081623220 */ /* 0x000fe20000410000 */
[----:B------:R-:W-:Y:S01]  /*58e0*/  F2FP.F16.F32.PACK_AB R96, R109, R108 ;  /* 0x0000006c6d60723e */ /* 0x000fe200000000ff */
[----:B--2---:R-:W-:Y:S01]  /*58f0*/  @P6 FMUL.FTZ R124, R121, R122 ;  /* 0x0000007a797c6220 */ /* 0x004fe20000410000 */
[----:B------:R-:W-:Y:S01]  /*5900*/  @P6 HADD2.F32 R121, -RZ, R55.H0_H0 ;  /* 0x20000037ff796230 */ /* 0x000fe20000004100 */
[----:B------:R-:W-:Y:S02]  /*5910*/  MOV R122, RZ ;  /* 0x000000ff007a7202 */ /* 0x000fe40000000f00 */
[----:B------:R-:W-:Y:S02]  /*5920*/  F2FP.F16.F32.PACK_AB R98, R98, R119 ;  /* 0x000000776262723e */ /* 0x000fe400000000ff */
[----:B------:R-:W-:Y:S01]  /*5930*/  @P6 FMUL.FTZ R122, R124, R121 ;  /* 0x000000797c7a6220 */ /* 0x000fe20000410000 */
[----:B---3--:R-:W-:-:S04]  /*5940*/  @P6 FMUL.FTZ R120, R175, R120 ;  /* 0x00000078af786220 */ /* 0x008fc80000410000 */
[----:B------:R-:W-:Y:S01]  /*5950*/  @P6 FMUL.FTZ R117, R99, R120 ;  /* 0x0000007863756220 */ /* 0x000fe20000410000 */
[----:B------:R-:W-:Y:S01]  /*5960*/  F2FP.F16.F32.PACK_AB R99, R111, R122 ;  /* 0x0000007a6f63723e */ /* 0x000fe200000000ff */
[----:B------:R-:W-:Y:S06]  /*5970*/  BRA `(.L_x_12606) ;  /* 0x00000004008c7947 */ /* 0x000fec0003800000 */
.L_x_12605:
[-CC-:B------:R-:W-:Y:S01]  /*5980*/  FFMA.FTZ R142, R107, R123.reuse, R126.reuse ;  /* 0x0000007b6b8e7223 */ /* 0x180fe2000001007e */
[----:B------:R-:W-:Y:S01]  /*5990*/  LOP3.LUT P2, RZ, R152, 0xff, RZ, 0xc0, !PT ;  /* 0x000000ff98ff7812 */ /* 0x000fe2000784c0ff */
[-CC-:B------:R-:W-:Y:S01]  /*59a0*/  FFMA.FTZ R129, R108, R123.reuse, R126.reuse ;  /* 0x0000007b6c817223 */ /* 0x180fe2000001007e */
[-C--:B------:R-:W-:Y:S01]  /*59b0*/  FFMA.FTZ R125, R110, R123.reuse, R126 ;  /* 0x0000007b6e7d7223 */ /* 0x080fe2000001007e */
[----:B------:R-:W-:Y:S01]  /*59c0*/  FADD.FTZ R115, R115, -R142 ;  /* 0x8000008e73737221 */ /* 0x000fe20000010000 */
[-CC-:B------:R-:W-:Y:S01]  /*59d0*/  FFMA.FTZ R110, R111, R123.reuse, R126.reuse ;  /* 0x0000007b6f6e7223 */ /* 0x180fe2000001007e */
[-CC-:B------:R-:W-:Y:S01]  /*59e0*/  FFMA.FTZ R111, R112, R123.reuse, R126.reuse ;  /* 0x0000007b706f7223 */ /* 0x180fe2000001007e */
[--C-:B------:R-:W-:Y:S01]  /*59f0*/  FFMA.FTZ R140, R109, R123, R126.reuse ;  /* 0x0000007b6d8c7223 */ /* 0x100fe2000001007e */
[----:B------:R-:W-:Y:S01]  /*5a00*/  FMUL.FTZ R108, R174, R115 ;  /* 0x00000073ae6c7220 */ /* 0x000fe20000410000 */
[----:B------:R-:W-:Y:S01]  /*5a10*/  LOP3.LUT P3, RZ, R152, 0xff00, RZ, 0xc0, !PT ;  /* 0x0000ff0098ff7812 */ /* 0x000fe2000786c0ff */
[-CC-:B------:R-:W-:Y:S01]  /*5a20*/  FFMA.FTZ R124, R113, R123.reuse, R126.reuse ;  /* 0x0000007b717c7223 */ /* 0x180fe2000001007e */
[----:B------:R-:W-:Y:S01]  /*5a30*/  FADD.FTZ R129, R116, -R129 ;  /* 0x8000008174817221 */ /* 0x000fe20000010000 */
[----:B------:R-:W-:Y:S01]  /*5a40*/  FMUL.FTZ R107, R175, R108 ;  /* 0x0000006caf6b7220 */ /* 0x000fe20000410000 */
[----:B------:R-:W-:Y:S01]  /*5a50*/  FFMA.FTZ R123, R114, R123, R126 ;  /* 0x0000007b727b7223 */ /* 0x000fe2000001007e */
[----:B-----5:R-:W-:Y:S01]  /*5a60*/  @P2 HADD2.F32 R112, -RZ, R96.H0_H0 ;  /* 0x20000060ff702230 */ /* 0x020fe20000004100 */
[----:B------:R-:W-:Y:S01]  /*5a70*/  MOV R108, RZ ;  /* 0x000000ff006c7202 */ /* 0x000fe20000000f00 */
[----:B------:R-:W-:Y:S01]  /*5a80*/  FMUL.FTZ R109, R107, UR13 ;  /* 0x0000000d6b6d7c20 */ /* 0x000fe20008410000 */
[----:B------:R-:W-:Y:S01]  /*5a90*/  MOV R107, RZ ;  /* 0x000000ff006b7202 */ /* 0x000fe20000000f00 */
[----:B------:R-:W-:-:S02]  /*5aa0*/  @P2 HADD2.F32 R114, -RZ, R52.H0_H0 ;  /* 0x20000034ff722230 */ /* 0x000fc40000004100 */
[----:B------:R-:W-:Y:S01]  /*5ab0*/  FADD.FTZ R117, R117, -R140 ;  /* 0x8000008c75757221 */ /* 0x000fe20000010000 */
[----:B------:R-:W-:Y:S01]  /*5ac0*/  @P2 FMUL.FTZ R107, R112, R109 ;  /* 0x0000006d706b2220 */ /* 0x000fe20000410000 */
[----:B------:R-:W-:Y:S01]  /*5ad0*/  FMUL.FTZ R112, R174, R129 ;  /* 0x00000081ae707220 */ /* 0x000fe20000410000 */
[----:B------:R-:W-:Y:S02]  /*5ae0*/  @P3 HADD2.F32 R113, -RZ, R96.H1_H1 ;  /* 0x30000060ff713230 */ /* 0x000fe40000004100 */
[----:B------:R-:W-:Y:S01]  /*5af0*/  @P2 FMUL.FTZ R108, R114, R109 ;  /* 0x0000006d726c2220 */ /* 0x000fe20000410000 */
[----:B------:R-:W-:Y:S01]  /*5b00*/  LOP3.LUT P2, RZ, R152, 0xff0000, RZ, 0xc0, !PT ;  /* 0x00ff000098ff7812 */ /* 0x000fe2000784c0ff */
[----:B------:R-:W-:Y:S01]  /*5b10*/  FMUL.FTZ R109, R175, R112 ;  /* 0x00000070af6d7220 */ /* 0x000fe20000410000 */
[----:B------:R-:W-:Y:S01]  /*5b20*/  MOV R112, RZ ;  /* 0x000000ff00707202 */ /* 0x000fe20000000f00 */
[----:B------:R-:W-:Y:S01]  /*5b30*/  FADD.FTZ R125, R118, -R125 ;  /* 0x8000007d767d7221 */ /* 0x000fe20000010000 */
[----:B------:R-:W-:Y:S01]  /*5b40*/  LOP3.LUT P6, RZ, R152, 0xff000000, RZ, 0xc0, !PT ;  /* 0xff00000098ff7812 */ /* 0x000fe200078cc0ff */
[----:B------:R-:W-:Y:S01]  /*5b50*/  FMUL.FTZ R96, R109, UR13 ;  /* 0x0000000d6d607c20 */ /* 0x000fe20008410000 */
[----:B------:R-:W-:Y:S01]  /*5b60*/  MOV R109, RZ ;  /* 0x000000ff006d7202 */ /* 0x000fe20000000f00 */
[----:B------:R-:W-:Y:S01]  /*5b70*/  FADD.FTZ R119, R119, -R110 ;  /* 0x8000006e77777221 */ /* 0x000fe20000010000 */
[----:B------:R-:W-:Y:S01]  /*5b80*/  LOP3.LUT P5, RZ, R153, 0xff, RZ, 0xc0, !PT ;  /* 0x000000ff99ff7812 */ /* 0x000fe200078ac0ff */
[----:B------:R-:W-:Y:S01]  /*5b90*/  @P3 FMUL.FTZ R112, R113, R96 ;  /* 0x0000006071703220 */ /* 0x000fe20000410000 */
[----:B------:R-:W-:Y:S01]  /*5ba0*/  @P3 HADD2.F32 R113, -RZ, R52.H1_H1 ;  /* 0x30000034ff713230 */ /* 0x000fe20000004100 */
[----:B------:R-:W-:Y:S01]  /*5bb0*/  LOP3.LUT P4, RZ, R153, 0xff00, RZ, 0xc0, !PT ;  /* 0x0000ff0099ff7812 */ /* 0x000fe2000788c0ff */
[----:B------:R-:W-:Y:S01]  /*5bc0*/  FMUL.FTZ R110, R174, R125 ;  /* 0x0000007dae6e7220 */ /* 0x000fe20000410000 */
[----:B------:R-:W-:-:S02]  /*5bd0*/  @P2 HADD2.F32 R115, -RZ, R97.H0_H0 ;  /* 0x20000061ff732230 */ /* 0x000fc40000004100 */
[----:B------:R-:W-:Y:S01]  /*5be0*/  FADD.FTZ R111, R120, -R111 ;  /* 0x8000006f786f7221 */ /* 0x000fe20000010000 */
[----:B------:R-:W-:Y:S01]  /*5bf0*/  @P3 FMUL.FTZ R109, R113, R96 ;  /* 0x00000060716d3220 */ /* 0x000fe20000410000 */
[C---:B------:R-:W-:Y:S01]  /*5c00*/  FMUL.FTZ R96, R174.reuse, R117 ;  /* 0x00000075ae607220 */ /* 0x040fe20000410000 */
[--C-:B------:R-:W-:Y:S01]  /*5c10*/  @P2 HADD2.F32 R117, -RZ, R53.reuse.H0_H0 ;  /* 0x20000035ff752230 */ /* 0x100fe20000004100 */
[----:B------:R-:W-:Y:S01]  /*5c20*/  MOV R113, RZ ;  /* 0x000000ff00717202 */ /* 0x000fe20000000f00 */
[C---:B------:R-:W-:Y:S01]  /*5c30*/  FMUL.FTZ R110, R175.reuse, R110 ;  /* 0x0000006eaf6e7220 */ /* 0x040fe20000410000 */
[----:B------:R-:W-:Y:S01]  /*5c40*/  FMUL.FTZ R96, R175, R96 ;  /* 0x00000060af607220 */ /* 0x000fe20000410000 */
[----:B------:R-:W-:Y:S01]  /*5c50*/  LOP3.LUT P3, RZ, R153, 0xff0000, RZ, 0xc0, !PT ;  /* 0x00ff000099ff7812 */ /* 0x000fe2000786c0ff */
[----:B------:R-:W-:Y:S01]  /*5c60*/  FMUL.FTZ R116, R174, R119 ;  /* 0x00000077ae747220 */ /* 0x000fe20000410000 */
[----:B------:R-:W-:Y:S01]  /*5c70*/  FADD.FTZ R121, R121, -R124 ;  /* 0x8000007c79797221 */ /* 0x000fe20000010000 */
[----:B------:R-:W-:Y:S01]  /*5c80*/  FMUL.FTZ R114, R96, UR13 ;  /* 0x0000000d60727c20 */ /* 0x000fe20008410000 */
[----:B------:R-:W-:Y:S01]  /*5c90*/  MOV R96, RZ ;  /* 0x000000ff00607202 */ /* 0x000fe20000000f00 */
[----:B------:R-:W-:Y:S01]  /*5ca0*/  FMUL.FTZ R110, R110, UR13 ;  /* 0x0000000d6e6e7c20 */ /* 0x000fe20008410000 */
[----:B------:R-:W-:Y:S01]  /*5cb0*/  FADD.FTZ R123, R122, -R123 ;  /* 0x8000007b7a7b7221 */ /* 0x000fe20000010000 */
[-C--:B------:R-:W-:Y:S01]  /*5cc0*/  @P2 FMUL.FTZ R113, R115, R114.reuse ;  /* 0x0000007273712220 */ /* 0x080fe20000410000 */
[----:B------:R-:W-:Y:S01]  /*5cd0*/  @P2 FMUL.FTZ R96, R117, R114 ;  /* 0x0000007275602220 */ /* 0x000fe20000410000 */
[----:B------:R-:W-:Y:S01]  /*5ce0*/  ISETP.GE.U32.AND P2, PT, R152, RZ, PT ;  /* 0x000000ff9800720c */ /* 0x000fe20003f46070 */
[----:B------:R-:W-:-:S02]  /*5cf0*/  @P6 HADD2.F32 R117, -RZ, R53.H1_H1 ;  /* 0x30000035ff756230 */ /* 0x000fc40000004100 */
[C---:B------:R-:W-:Y:S01]  /*5d00*/  FMUL.FTZ R118, R174.reuse, R111 ;  /* 0x0000006fae767220 */ /* 0x040fe20000410000 */
[----:B------:R-:W-:Y:S01]  /*5d10*/  @P6 HADD2.F32 R115, -RZ, R97.H1_H1 ;  /* 0x30000061ff736230 */ /* 0x000fe20000004100 */
[----:B------:R-:W-:Y:S01]  /*5d20*/  ISETP.GE.U32.AND.EX P2, PT, R153, 0x1000000, PT, P2 ;  /* 0x010000009900780c */ /* 0x000fe20003f46120 */
[----:B------:R-:W-:Y:S01]  /*5d30*/  FMUL.FTZ R97, R175, R116 ;  /* 0x00000074af617220 */ /* 0x000fe20000410000 */
[----:B------:R-:W-:Y:S01]  /*5d40*/  MOV R111, RZ ;  /* 0x000000ff006f7202 */ /* 0x000fe20000000f00 */
[C---:B------:R-:W-:Y:S01]  /*5d50*/  FMUL.FTZ R120, R174.reuse, R121 ;  /* 0x00000079ae787220 */ /* 0x040fe20000410000 */
[----:B------:R-:W-:Y:S01]  /*5d60*/  @P6 FMUL.FTZ R111, R117, R110 ;  /* 0x0000006e756f6220 */ /* 0x000fe20000410000 */
[----:B------:R-:W-:Y:S01]  /*5d70*/  FMUL.FTZ R174, R174, R123 ;  /* 0x0000007baeae7220 */ /* 0x000fe20000410000 */
[--C-:B------:R-:W-:Y:S02]  /*5d80*/  @P5 HADD2.F32 R122, -RZ, R98.reuse.H0_H0 ;  /* 0x20000062ff7a5230 */ /* 0x100fe40000004100 */
[----:B------:R-:W-:Y:S01]  /*5d90*/  FMUL.FTZ R97, R97, UR13 ;  /* 0x0000000d61617c20 */ /* 0x000fe20008410000 */
[----:B------:R-:W-:Y:S01]  /*5da0*/  @P4 HADD2.F32 R117, -RZ, R98.H1_H1 ;  /* 0x30000062ff754230 */ /* 0x000fe20000004100 */
[----:B------:R-:W-:Y:S01]  /*5db0*/  MOV R114, RZ ;  /* 0x000000ff00727202 */ /* 0x000fe20000000f00 */
[----:B------:R-:W-:-:S02]  /*5dc0*/  @P5 HADD2.F32 R98, -RZ, R54.H0_H0 ;  /* 0x20000036ff625230 */ /* 0x000fc40000004100 */
[C---:B------:R-:W-:Y:S01]  /*5dd0*/  FMUL.FTZ R116, R175.reuse, R118 ;  /* 0x00000076af747220 */ /* 0x040fe20000410000 */
[C---:B------:R-:W-:Y:S01]  /*5de0*/  FMUL.FTZ R120, R175.reuse, R120 ;  /* 0x00000078af787220 */ /* 0x040fe20000410000 */
[----:B------:R-:W-:Y:S01]  /*5df0*/  FMUL.FTZ R175, R175, R174 ;  /* 0x000000aeafaf7220 */ /* 0x000fe20000410000 */
[----:B------:R-:W-:Y:S01]  /*5e00*/  @P6 FMUL.FTZ R114, R115, R110 ;  /* 0x0000006e73726220 */ /* 0x000fe20000410000 */
[----:B------:R-:W-:Y:S01]  /*5e10*/  MOV R115, RZ ;  /* 0x000000ff00737202 */ /* 0x000fe20000000f00 */
[-C--:B------:R-:W-:Y:S01]  /*5e20*/  @P5 FMUL.FTZ R115, R122, R97.reuse ;  /* 0x000000617a735220 */ /* 0x080fe20000410000 */
[----:B------:R-:W-:Y:S01]  /*5e30*/  MOV R110, RZ ;  /* 0x000000ff006e7202 */ /* 0x000fe20000000f00 */
[----:B------:R-:W-:Y:S01]  /*5e40*/  @P5 FMUL.FTZ R110, R98, R97 ;  /* 0x00000061626e5220 */ /* 0x000fe20000410000 */
[----:B------:R-:W-:Y:S02]  /*5e50*/  @P4 HADD2.F32 R121, -RZ, R54.H1_H1 ;  /* 0x30000036ff794230 */ /* 0x000fe40000004100 */
[----:B------:R-:W-:Y:S01]  /*5e60*/  FMUL.FTZ R116, R116, UR13 ;  /* 0x0000000d74747c20 */ /* 0x000fe20008410000 */
[----:B------:R-:W-:-:S02]  /*5e70*/  @P3 HADD2.F32 R97, -RZ, R55.H0_H0 ;  /* 0x20000037ff613230 */ /* 0x000fc40000004100 */
[----:B------:R-:W-:Y:S01]  /*5e80*/  FMUL.FTZ R120, R120, UR13 ;  /* 0x0000000d78787c20 */ /* 0x000fe20008410000 */
[----:B------:R-:W-:Y:S02]  /*5e90*/  @P2 HADD2.F32 R98, -RZ, R55.H1_H1 ;  /* 0x30000037ff622230 */ /* 0x000fe40000004100 */
[----:B------:R-:W-:Y:S01]  /*5ea0*/  FMUL.FTZ R175, R175, UR13 ;  /* 0x0000000dafaf7c20 */ /* 0x000fe20008410000 */
[----:B------:R-:W-:Y:S01]  /*5eb0*/  CS2R R118, SRZ ;  /* 0x0000000000767805 */ /* 0x000fe2000001ff00 */
[--C-:B------:R-:W-:Y:S01]  /*5ec0*/  @P3 HADD2.F32 R123, -RZ, R99.reuse.H0_H0 ;  /* 0x20000063ff7b3230 */ /* 0x100fe20000004100 */
[----:B------:R-:W-:Y:S01]  /*5ed0*/  MOV R122, RZ ;  /* 0x000000ff007a7202 */ /* 0x000fe20000000f00 */
[----:B------:R-:W-:Y:S01]  /*5ee0*/  @P2 HADD2.F32 R124, -RZ, R99.H1_H1 ;  /* 0x30000063ff7c2230 */ /* 0x000fe20000004100 */
[----:B------:R-:W-:Y:S01]  /*5ef0*/  MOV R99, RZ ;  /* 0x000000ff00637202 */ /* 0x000fe20000000f00 */
[----:B------:R-:W-:Y:S01]  /*5f00*/  @P4 FMUL.FTZ R119, R121, R116 ;  /* 0x0000007479774220 */ /* 0x000fe20000410000 */
[----:B------:R-:W-:Y:S01]  /*5f10*/  @P3 FMUL.FTZ R99, R97, R120 ;  /* 0x0000007861633220 */ /* 0x000fe20000410000 */
[----:B------:R-:W-:Y:S01]  /*5f20*/  @P2 FMUL.FTZ R122, R98, R175 ;  /* 0x000000af627a2220 */ /* 0x000fe20000410000 */
[----:B------:R-:W-:Y:S01]  /*5f30*/  @P4 FMUL.FTZ R118, R117, R116 ;  /* 0x0000007475764220 */ /* 0x000fe20000410000 */
[----:B------:R-:W-:-:S02]  /*5f40*/  CS2R R116, SRZ ;  /* 0x0000000000747805 */ /* 0x000fc4000001ff00 */
[----:B------:R-:W-:Y:S01]  /*5f50*/  F2FP.F16.F32.PACK_AB R97, R111, R96 ;  /* 0x000000606f61723e */ /* 0x000fe200000000ff */
[----:B------:R-:W-:Y:S01]  /*5f60*/  @P3 FMUL.FTZ R117, R123, R120 ;  /* 0x000000787b753220 */ /* 0x000fe20000410000 */
[----:B------:R-:W-:Y:S01]  /*5f70*/  @P2 FMUL.FTZ R116, R124, R175 ;  /* 0x000000af7c742220 */ /* 0x000fe20000410000 */
[----:B------:R-:W-:Y:S02]  /*5f80*/  F2FP.F16.F32.PACK_AB R98, R119, R110 ;  /* 0x0000006e7762723e */ /* 0x000fe400000000ff */
[----:B------:R-:W-:Y:S02]  /*5f90*/  F2FP.F16.F32.PACK_AB R96, R109, R108 ;  /* 0x0000006c6d60723e */ /* 0x000fe400000000ff */
[----:B------:R-:W-:-:S07]  /*5fa0*/  F2FP.F16.F32.PACK_AB R99, R122, R99 ;  /* 0x000000637a63723e */ /* 0x000fce00000000ff */
.L_x_12606:
[----:B------:R-:W0:Y:S01]  /*5fb0*/  @P1 LDC.64 R108, c[0x0][0x478] ;  /* 0x00011e00ff6c1b82 */ /* 0x000e220000000a00 */
[----:B------:R-:W-:-:S05]  /*5fc0*/  MOV R111, 0x10 ;  /* 0x00000010006f7802 */ /* 0x000fca0000000f00 */
[----:B------:R-:W-:-:S04]  /*5fd0*/  IMAD.WIDE.U32 R110, R0, R111, UR18 ;  /* 0x00000012006e7e25 */ /* 0x000fc8000f8e006f */
[----:B0-----:R-:W-:-:S05]  /*5fe0*/  @P1 IMAD.WIDE.U32 R108, R0, 0x20, R108 ;  /* 0x00000020006c1825 */ /* 0x001fca00078e006c */
[----:B------:R1:W-:Y:S04]  /*5ff0*/  @P1 STG.E.128 desc[UR6][R108.64], R88 ;  /* 0x000000586c001986 */ /* 0x0003e8000c101d06 */
[----:B------:R1:W-:Y:S04]  /*6000*/  @P1 STG.E.128 desc[UR6][R108.64+0x10], R92 ;  /* 0x0000105c6c001986 */ /* 0x0003e8000c101d06 */
[----:B------:R1:W-:Y:S01]  /*6010*/  STG.E.128 desc[UR6][R110.64], R96 ;  /* 0x000000606e007986 */ /* 0x0003e2000c101d06 */
[----:B------:R-:W-:Y:S05]  /*6020*/  BRA `(.L_x_12607) ;  /* 0x0000003c00147947 */ /* 0x000fea0003800000 */
.L_x_12598:
[----:B-1----:R-:W-:-:S05]  /*6030*/  HFMA2 R96, -RZ, RZ, 0, 9.5367431640625e-07 ;  /* 0x00000010ff607431 */ /* 0x002fca00000001ff */
[----:B------:R-:W-:-:S06]  /*6040*/  IMAD.WIDE.U32 R96, R180, R96, UR16 ;  /* 0x00000010b4607e25 */ /* 0x000fcc000f8e0060 */
[----:B------:R-:W5:Y:S01]  /*6050*/  LDG.E.128 R96, desc[UR6][R96.64] ;  /* 0x0000000660607981 */ /* 0x000f62000c1e1d00 */
[----:B------:R-:W-:-:S04]  /*6060*/  UISETP.NE.U32.AND UP0, UPT, UR14, URZ, UPT ;  /* 0x000000ff0e00728c */ /* 0x000fc8000bf05070 */
[----:B------:R-:W-:-:S09]  /*6070*/  UISETP.NE.AND.EX UP0, UPT, UR15, URZ, UPT, UP0 ;  /* 0x000000ff0f00728c */ /* 0x000fd2000bf05300 */
        /* <DEDUP_REMOVED lines=9> */
[----:B------:R-:W-:Y:S01]  /*6110*/  FFMA.FTZ R100, R174, R100, R56 ;  /* 0x00000064ae647223 */ /* 0x000fe20000010038 */
[----:B------:R-:W-:Y:S01]  /*6120*/  FADD.FTZ R220, R102, -R220 ;  /* 0x800000dc66dc7221 */ /* 0x000fe20000010000 */
[----:B------:R-:W-:Y:S01]  /*6130*/  FFMA.FTZ R221, R174, R221, R57 ;  /* 0x000000ddaedd7223 */ /* 0x000fe20000010039 */
[----:B------:R-:W-:Y:S01]  /*6140*/  MOV R102, RZ ;  /* 0x000000ff00667202 */ /* 0x000fe20000000f00 */
[----:B------:R-:W-:Y:S01]  /*6150*/  FMUL.FTZ R100, R100, R175 ;  /* 0x000000af64647220 */ /* 0x000fe20000410000 */
[----:B------:R-:W-:Y:S01]  /*6160*/  FFMA.FTZ R220, R174, R220, R58 ;  /* 0x000000dcaedc7223 */ /* 0x000fe2000001003a */
[----:B------:R-:W-:-:S02]  /*6170*/  @P1 HADD2.F32 R222, -RZ, R96.H0_H0 ;  /* 0x20000060ffde1230 */ /* 0x000fc40000004100 */
[----:B------:R-:W-:Y:S01]  /*6180*/  FMUL.FTZ R221, R221, R175 ;  /* 0x000000afdddd7220 */ /* 0x000fe20000410000 */
[----:B------:R-:W-:Y:S01]  /*6190*/  FMUL.FTZ R223, R100, UR13 ;  /* 0x0000000d64df7c20 */ /* 0x000fe20008410000 */
[----:B------:R-:W-:Y:S01]  /*61a0*/  @P1 HADD2.F32 R224, -RZ, R40.H0_H0 ;  /* 0x20000028ffe01230 */ /* 0x000fe20000004100 */
[----:B------:R-:W-:Y:S01]  /*61b0*/  MOV R100, RZ ;  /* 0x000000ff00647202 */ /* 0x000fe20000000f00 */
[----:B------:R-:W-:Y:S01]  /*61c0*/  FMUL.FTZ R221, R221, UR13 ;  /* 0x0000000ddddd7c20 */ /* 0x000fe20008410000 */
[----:B------:R-:W-:Y:S01]  /*61d0*/  @P1 FMUL.FTZ R100, R223, R222 ;  /* 0x000000dedf641220 */ /* 0x000fe20000410000 */
        /* <DEDUP_REMOVED lines=8> */
[----:B------:R-:W-:Y:S01]  /*6260*/  FFMA.FTZ R219, R174, R219, R59 ;  /* 0x000000dbaedb7223 */ /* 0x000fe2000001003b */
[----:B------:R-:W-:Y:S01]  /*6270*/  LOP3.LUT P2, RZ, R177, 0xff00, RZ, 0xc0, !PT ;  /* 0x0000ff00b1ff7812 */ /* 0x000fe2000784c0ff */
[----:B------:R-:W-:Y:S01]  /*6280*/  FADD.FTZ R218, R104, -R218 ;  /* 0x800000da68da7221 */ /* 0x000fe20000010000 */
[----:B------:R-:W-:Y:S01]  /*6290*/  FADD.FTZ R217, R105, -R217 ;  /* 0x800000d969d97221 */ /* 0x000fe20000010000 */
[----:B------:R-:W-:Y:S01]  /*62a0*/  FMUL.FTZ R219, R219, R175 ;  /* 0x000000afdbdb7220 */ /* 0x000fe20000410000 */
[----:B------:R-:W-:Y:S01]  /*62b0*/  FFMA.FTZ R127, R127, R123, R126 ;  /* 0x0000007b7f7f7223 */ /* 0x000fe2000001007e */
[----:B------:R-:W-:Y:S01]  /*62c0*/  FFMA.FTZ R218, R174, R218, R60 ;  /* 0x000000daaeda7223 */ /* 0x000fe2000001003c */
[----:B------:R-:W-:-:S02]  /*62d0*/  @P1 HADD2.F32 R96, -RZ, R96.H1_H1 ;  /* 0x30000060ff601230 */ /* 0x000fc40000004100 */
[----:B------:R-:W-:Y:S01]  /*62e0*/  FMUL.FTZ R219, R219, UR13 ;  /* 0x0000000ddbdb7c20 */ /* 0x000fe20008410000 */
[----:B------:R-:W-:Y:S02]  /*62f0*/  @P1 HADD2.F32 R223, -RZ, R40.H1_H1 ;  /* 0x30000028ffdf1230 */ /* 0x000fe40000004100 */
[----:B------:R-:W-:Y:S01]  /*6300*/  FMUL.FTZ R218, R218, R175 ;  /* 0x000000afdada7220 */ /* 0x000fe20000410000 */
[----:B------:R-:W-:Y:S01]  /*6310*/  FFMA.FTZ R217, R174, R217, R61 ;  /* 0x000000d9aed97223 */ /* 0x000fe2000001003d */
[----:B------:R-:W-:Y:S01]  /*6320*/  @P1 FMUL.FTZ R101, R221, R96 ;  /* 0x00000060dd651220 */ /* 0x000fe20000410000 */
        /* <DEDUP_REMOVED lines=9> */
[----:B------:R-:W-:Y:S01]  /*63c0*/  FFMA.FTZ R124, R174, R124, R62 ;  /* 0x0000007cae7c7223 */ /* 0x000fe2000001003e */
        /* <DEDUP_REMOVED lines=8> */
[----:B------:R-:W-:Y:S01]  /*6450*/  FFMA.FTZ R125, R174, R125, R63 ;  /* 0x0000007dae7d7223 */ /* 0x000fe2000001003f */
[----:B------:R-:W-:Y:S01]  /*6460*/  @P1 FMUL.FTZ R102, R221, R220 ;  /* 0x000000dcdd661220 */ /* 0x000fe20000410000 */
[----:B------:R-:W-:Y:S01]  /*6470*/  MOV R220, RZ ;  /* 0x000000ff00dc7202 */ /* 0x000fe20000000f00 */
[----:B------:R-:W-:Y:S01]  /*6480*/  @P1 FMUL.FTZ R220, R223, R221 ;  /* 0x000000dddfdc1220 */ /* 0x000fe20000410000 */
[----:B------:R-:W-:-:S13]  /*6490*/  LOP3.LUT P1, RZ, R176, 0xff000000, RZ, 0xc0, !PT ;  /* 0xff000000b0ff7812 */ /* 0x000fda000782c0ff */
[----:B------:R-:W-:Y:S02]  /*64a0*/  @P1 HADD2.F32 R97, -RZ, R97.H1_H1 ;  /* 0x30000061ff611230 */ /* 0x000fe40000004100 */
[----:B------:R-:W-:-:S03]  /*64b0*/  @P1 HADD2.F32 R221, -RZ, R41.H1_H1 ;  /* 0x30000029ffdd1230 */ /* 0x000fc60000004100 */
[----:B------:R-:W-:Y:S01]  /*64c0*/  @P1 FMUL.FTZ R103, R219, R97 ;  /* 0x00000061db671220 */ /* 0x000fe20000410000 */
        /* <DEDUP_REMOVED lines=8> */
[----:B------:R-:W-:Y:S01]  /*6550*/  @P1 FMUL.FTZ R104, R219, R218 ;  /* 0x000000dadb681220 */ /* 0x000fe20000410000 */
        /* <DEDUP_REMOVED lines=12> */
[----:B------:R-:W-:Y:S01]  /*6620*/  @P3 FMUL.FTZ R106, R127, R124 ;  /* 0x0000007c7f6a3220 */ /* 0x000fe20000410000 */
        /* <DEDUP_REMOVED lines=8> */
[----:B------:R-:W-:Y:S02]  /*66b0*/  @P1 FMUL.FTZ R99, R177, R176 ;  /* 0x000000b0b1631220 */ /* 0x000fe40000410000 */
[----:B------:R-:W-:-:S03]  /*66c0*/  @P1 FMUL.FTZ R127, R176, R125 ;  /* 0x0000007db07f1220 */ /* 0x000fc60000410000 */
[----:B------:R-:W-:Y:S01]  /*66d0*/  F2FP.F16.F32.PACK_AB R99, R99, R124 ;  /* 0x0000007c6363723e */ /* 0x000fe200000000ff */
[----:B------:R-:W-:Y:S06]  /*66e0*/  BRA `(.L_x_12609) ;  /* 0x0000000800047947 */ /* 0x000fec0003800000 */
.L_x_12608:
        /* <DEDUP_REMOVED lines=24> */
[----:B------:R-:W-:Y:S01]  /*6870*/  FFMA.FTZ R89, R174, R89, R57 ;  /* 0x00000059ae597223 */ /* 0x000fe20000010039 */
        /* <DEDUP_REMOVED lines=13> */
[----:B------:R-:W-:Y:S01]  /*6950*/  FFMA.FTZ R90, R174, R220, R58 ;  /* 0x000000dcae5a7223 */ /* 0x000fe2000001003a */
        /* <DEDUP_REMOVED lines=12> */
[----:B------:R-:W-:Y:S01]  /*6a20*/  FFMA.FTZ R91, R174, R103, R59 ;  /* 0x00000067ae5b7223 */ /* 0x000fe2000001003b */
        /* <DEDUP_REMOVED lines=19> */
[C---:B------:R-:W-:Y:S01]  /*6b60*/  FFMA.FTZ R92, R174.reuse, R92, R60 ;  /* 0x0000005cae5c7223 */ /* 0x040fe2000001003c */
[----:B------:R-:W-:-:S02]  /*6b70*/  FFMA.FTZ R93, R174, R93, R61 ;  /* 0x0000005dae5d7223 */ /* 0x000fc4000001003d */
        /* <DEDUP_REMOVED lines=27> */
[C---:B------:R-:W-:Y:S01]  /*6d30*/  FFMA.FTZ R94, R174.reuse, R94, R62 ;  /* 0x0000005eae5e7223 */ /* 0x040fe2000001003e */
[----:B------:R-:W-:-:S03]  /*6d40*/  FFMA.FTZ R95, R174, R95, R63 ;  /* 0x0000005fae5f7223 */ /* 0x000fc6000001003f */
        /* <DEDUP_REMOVED lines=27> */
.L_x_12609:
[----:B------:R-:W-:-:S04]  /*6f00*/  ISETP.NE.U32.AND P1, PT, RZ, UR14, PT ;  /* 0x0000000eff007c0c */ /* 0x000fc8000bf25070 */
[----:B------:R-:W-:-:S13]  /*6f10*/  ISETP.NE.AND.EX P1, PT, RZ, UR15, PT, P1 ;  /* 0x0000000fff007c0c */ /* 0x000fda000bf25310 */
        /* <DEDUP_REMOVED lines=18> */
[----:B------:R-:W-:Y:S01]  /*7040*/  FFMA.FTZ R209, R209, R123, R126 ;  /* 0x0000007bd1d17223 */ /* 0x000fe2000001007e */
[----:B------:R-:W-:Y:S01]  /*7050*/  MOV R180, RZ ;  /* 0x000000ff00b47202 */ /* 0x000fe20000000f00 */
[----:B------:R-:W-:Y:S01]  /*7060*/  FFMA.FTZ R88, R174, R213, R64 ;  /* 0x000000d5ae587223 */ /* 0x000fe20000010040 */
        /* <DEDUP_REMOVED lines=16> */
[----:B------:R-:W-:Y:S01]  /*7170*/  FFMA.FTZ R89, R174, R212, R65 ;  /* 0x000000d4ae597223 */ /* 0x000fe20000010041 */
        /* <DEDUP_REMOVED lines=23> */
[----:B------:R-:W-:-:S12]  /*72f0*/  FFMA.FTZ R91, R174, R208, R67 ;  /* 0x000000d0ae5b7223 */ /* 0x000fd80000010043 */
        /* <DEDUP_REMOVED lines=19> */
[----:B------:R-:W-:-:S02]  /*7430*/  FFMA.FTZ R92, R174, R92, R68 ;  /* 0x0000005cae5c7223 */ /* 0x000fc40000010044 */
[----:B------:R-:W-:Y:S02]  /*7440*/  FFMA.FTZ R93, R174, R93, R69 ;  /* 0x0000005dae5d7223 */ /* 0x000fe40000010045 */
        /* <DEDUP_REMOVED lines=57> */
.L_x_12610:
[-CC-:B------:R-:W-:Y:S01]  /*77e0*/  FFMA.FTZ R213, R213, R123.reuse, R126.reuse ;  /* 0x0000007bd5d57223 */ /* 0x180fe2000001007e */
[----:B------:R-:W-:Y:S01]  /*77f0*/  LOP3.LUT P2, RZ, R168, 0xff, RZ, 0xc0, !PT ;  /* 0x000000ffa8ff7812 */ /* 0x000fe2000784c0ff */
[-CC-:B------:R-:W-:Y:S01]  /*7800*/  FFMA.FTZ R211, R211, R123.reuse, R126.reuse ;  /* 0x0000007bd3d37223 */ /* 0x180fe2000001007e */
[----:B------:R-:W-:Y:S01]  /*7810*/  MOV R176, RZ ;  /* 0x000000ff00b07202 */ /* 0x000fe20000000f00 */
[----:B------:R-:W-:Y:S01]  /*7820*/  FADD.FTZ R213, R214, -R213 ;  /* 0x800000d5d6d57221 */ /* 0x000fe20000010000 */
[-CC-:B------:R-:W-:Y:S01]  /*7830*/  FFMA.FTZ R209, R209, R123.reuse, R126.reuse ;  /* 0x0000007bd1d17223 */ /* 0x180fe2000001007e */
[----:B------:R-:W-:Y:S01]  /*7840*/  FADD.FTZ R211, R212, -R211 ;  /* 0x800000d3d4d37221 */ /* 0x000fe20000010000 */
[----:B------:R-:W-:Y:S01]  /*7850*/  FFMA.FTZ R182, R182, R123, R126 ;  /* 0x0000007bb6b67223 */ /* 0x000fe2000001007e */
[----:B------:R-:W-:Y:S01]  /*7860*/  FFMA.FTZ R213, R174, R213, R64 ;  /* 0x000000d5aed57223 */ /* 0x000fe20000010040 */
[----:B------:R-:W-:Y:S01]  /*7870*/  FADD.FTZ R209, R210, -R209 ;  /* 0x800000d1d2d17221 */ /* 0x000fe20000010000 */
[----:B------:R-:W-:Y:S01]  /*7880*/  FFMA.FTZ R181, R181, R123, R126 ;  /* 0x0000007bb5b57223 */ /* 0x000fe2000001007e */
[----:B------:R-:W-:Y:S01]  /*7890*/  FADD.FTZ R182, R208, -R182 ;  /* 0x800000b6d0b67221 */ /* 0x000fe20000010000 */
[----:B------:R-:W-:Y:S01]  /*78a0*/  FMUL.FTZ R125, R175, R213 ;  /* 0x000000d5af7d7220 */ /* 0x000fe20000410000 */
[----:B------:R-:W-:Y:S01]  /*78b0*/  FFMA.FTZ R209, R174, R209, R66 ;  /* 0x000000d1aed17223 */ /* 0x000fe20000010042 */
[----:B-----5:R-:W-:-:S02]  /*78c0*/  @P2 HADD2.F32 R124, -RZ, R96.H0_H0 ;  /* 0x20000060ff7c2230 */ /* 0x020fc40000004100 */
[----:B------:R-:W-:Y:S01]  /*78d0*/  FFMA.FTZ R182, R174, R182, R67 ;  /* 0x000000b6aeb67223 */ /* 0x000fe20000010043 */
        /* <DEDUP_REMOVED lines=8> */
[----:B------:R-:W-:Y:S01]  /*7960*/  FFMA.FTZ R125, R174, R211, R65 ;  /* 0x000000d3ae7d7223 */ /* 0x000fe20000010041 */
        /* <DEDUP_REMOVED lines=9> */
[----:B------:R-:W-:Y:S01]  /*7a00*/  FFMA.FTZ R181, R174, R181, R68 ;  /* 0x000000b5aeb57223 */ /* 0x000fe20000010044 */
[----:B------:R-:W-:Y:S01]  /*7a10*/  FADD.FTZ R183, R206, -R183 ;  /* 0x800000b7ceb77221 */ /* 0x000fe20000010000 */
[----:B------:R-:W-:-:S02]  /*7a20*/  @P2 HADD2.F32 R96, -RZ, R96.H1_H1 ;  /* 0x30000060ff602230 */ /* 0x000fc40000004100 */
[----:B------:R-:W-:Y:S01]  /*7a30*/  FFMA.FTZ R184, R184, R123, R126 ;  /* 0x0000007bb8b87223 */ /* 0x000fe2000001007e */
[----:B------:R-:W-:Y:S02]  /*7a40*/  @P2 HADD2.F32 R180, -RZ, R44.H1_H1 ;  /* 0x3000002cffb42230 */ /* 0x000fe40000004100 */
[----:B------:R-:W-:Y:S01]  /*7a50*/  FMUL.FTZ R181, R175, R181 ;  /* 0x000000b5afb57220 */ /* 0x000fe20000410000 */
[----:B------:R-:W-:Y:S01]  /*7a60*/  FFMA.FTZ R183, R174, R183, R69 ;  /* 0x000000b7aeb77223 */ /* 0x000fe20000010045 */
        /* <DEDUP_REMOVED lines=8> */
[----:B------:R-:W-:Y:S01]  /*7af0*/  FFMA.FTZ R204, R174, R204, R70 ;  /* 0x000000ccaecc7223 */ /* 0x000fe20000010046 */
        /* <DEDUP_REMOVED lines=35> */
[----:B------:R-:W-:Y:S01]  /*7d30*/  FFMA.FTZ R204, R174, R205, R71 ;  /* 0x000000cdaecc7223 */ /* 0x000fe20000010047 */
        /* <DEDUP_REMOVED lines=15> */
.L_x_12611:
        /* <DEDUP_REMOVED lines=18> */
[----:B------:R-:W-:Y:S01]  /*7f50*/  FFMA.FTZ R135, R135, R123, R126 ;  /* 0x0000007b87877223 */ /* 0x000fe2000001007e */
[----:B------:R-:W-:Y:S01]  /*7f60*/  LOP3.LUT P4, RZ, R159, 0xff00, RZ, 0xc0, !PT ;  /* 0x0000ff009fff7812 */ /* 0x000fe2000788c0ff */
[----:B------:R-:W-:Y:S01]  /*7f70*/  FFMA.FTZ R88, R174, R139, R72 ;  /* 0x0000008bae587223 */ /* 0x000fe20000010048 */
        /* <DEDUP_REMOVED lines=28> */
[----:B------:R-:W-:-:S04]  /*8140*/  FFMA.FTZ R89, R174, R89, R73 ;  /* 0x00000059ae597223 */ /* 0x000fc80000010049 */
        /* <DEDUP_REMOVED lines=14> */
[----:B------:R-:W-:Y:S01]  /*8230*/  FFMA.FTZ R90, R174, R137, R74 ;  /* 0x00000089ae5a7223 */ /* 0x000fe2000001004a */
        /* <DEDUP_REMOVED lines=16> */
[----:B------:R-:W-:Y:S01]  /*8340*/  FFMA.FTZ R91, R174, R91, R75 ;  /* 0x0000005bae5b7223 */ /* 0x000fe2000001004b */
        /* <DEDUP_REMOVED lines=10> */
[----:B------:R-:W-:Y:S01]  /*83f0*/  FFMA.FTZ R92, R174, R135, R76 ;  /* 0x00000087ae5c7223 */ /* 0x000fe2000001004c */
        /* <DEDUP_REMOVED lines=11> */
[----:B------:R-:W-:Y:S01]  /*84b0*/  FFMA.FTZ R93, R174, R133, R77 ;  /* 0x00000085ae5d7223 */ /* 0x000fe2000001004d */
        /* <DEDUP_REMOVED lines=8> */
[----:B------:R-:W-:Y:S01]  /*8540*/  FFMA.FTZ R94, R174, R131, R78 ;  /* 0x00000083ae5e7223 */ /* 0x000fe2000001004e */
        /* <DEDUP_REMOVED lines=12> */
[----:B------:R-:W-:Y:S01]  /*8610*/  FFMA.FTZ R95, R174, R129, R79 ;  /* 0x00000081ae5f7223 */ /* 0x000fe2000001004f */
        /* <DEDUP_REMOVED lines=13> */
.L_x_12612:
[-CC-:B------:R-:W-:Y:S01]  /*86f0*/  FFMA.FTZ R124, R143, R123.reuse, R126.reuse ;  /* 0x0000007b8f7c7223 */ /* 0x180fe2000001007e */
[C---:B------:R-:W-:Y:S01]  /*8700*/  LOP3.LUT P2, RZ, R158.reuse, 0xff, RZ, 0xc0, !PT ;  /* 0x000000ff9eff7812 */ /* 0x040fe2000784c0ff */
[-C--:B------:R-:W-:Y:S01]  /*8710*/  FFMA.FTZ R135, R135, R123.reuse, R126 ;  /* 0x0000007b87877223 */ /* 0x080fe2000001007e */
[----:B------:R-:W-:Y:S01]  /*8720*/  LOP3.LUT P6, RZ, R158, 0xff000000, RZ, 0xc0, !PT ;  /* 0xff0000009eff7812 */ /* 0x000fe200078cc0ff */
[----:B------:R-:W-:Y:S01]  /*8730*/  FADD.FTZ R139, R139, -R124 ;  /* 0x8000007c8b8b7221 */ /* 0x000fe20000010000 */
[----:B------:R-:W-:Y:S01]  /*8740*/  LOP3.LUT P5, RZ, R159, 0xff, RZ, 0xc0, !PT ;  /* 0x000000ff9fff7812 */ /* 0x000fe200078ac0ff */
[----:B------:R-:W-:Y:S01]  /*8750*/  FADD.FTZ R135, R134, -R135 ;  /* 0x8000008786877221 */ /* 0x000fe20000010000 */
[----:B------:R-:W-:Y:S01]  /*8760*/  FFMA.FTZ R133, R133, R123, R126 ;  /* 0x0000007b85857223 */ /* 0x000fe2000001007e */
[----:B------:R-:W-:Y:S01]  /*8770*/  FFMA.FTZ R124, R174, R139, R72 ;  /* 0x0000008bae7c7223 */ /* 0x000fe20000010048 */
        /* <DEDUP_REMOVED lines=14> */
[----:B------:R-:W-:-:S04]  /*8860*/  FFMA.FTZ R138, R174, R125, R73 ;  /* 0x0000007dae8a7223 */ /* 0x000fc80000010049 */
        /* <DEDUP_REMOVED lines=12> */
[----:B------:R-:W-:Y:S01]  /*8930*/  FFMA.FTZ R142, R174, R137, R74 ;  /* 0x00000089ae8e7223 */ /* 0x000fe2000001004a */
        /* <DEDUP_REMOVED lines=15> */
[----:B------:R-:W-:Y:S01]  /*8a30*/  FFMA.FTZ R136, R174, R141, R75 ;  /* 0x0000008dae887223 */ /* 0x000fe2000001004b */
        /* <DEDUP_REMOVED lines=10> */
[----:B------:R-:W-:Y:S01]  /*8ae0*/  FFMA.FTZ R134, R174, R135, R76 ;  /* 0x00000087ae867223 */ /* 0x000fe2000001004c */
[----:B------:R-:W-:-:S03]  /*8af0*/  @P5 HADD2.F32 R135, -RZ, R50.H0_H0 ;  /* 0x20000032ff875230 */ /* 0x000fc60000004100 */
[----:B------:R-:W-:Y:S01]  /*8b00*/  FMUL.FTZ R97, R175, R134 ;  /* 0x00000086af617220 */ /* 0x000fe20000410000 */
[----:B------:R-:W-:-:S03]  /*8b10*/  MOV R134, RZ ;  /* 0x000000ff00867202 */ /* 0x000fc60000000f00 */
[----:B------:R-:W-:Y:S01]  /*8b20*/  FMUL.FTZ R132, R97, UR13 ;  /* 0x0000000d61847c20 */ /* 0x000fe20008410000 */
[----:B------:R-:W-:-:S03]  /*8b30*/  MOV R97, RZ ;  /* 0x000000ff00617202 */ /* 0x000fc60000000f00 */
[-C--:B------:R-:W-:Y:S01]  /*8b40*/  @P5 FMUL.FTZ R134, R133, R132.reuse ;  /* 0x0000008485865220 */ /* 0x080fe20000410000 */
[----:B------:R-:W-:Y:S01]  /*8b50*/  @P5 FMUL.FTZ R97, R135, R132 ;  /* 0x0000008487615220 */ /* 0x000fe20000410000 */
[----:B------:R-:W-:Y:S01]  /*8b60*/  FFMA.FTZ R132, R174, R141, R77 ;  /* 0x0000008dae847223 */ /* 0x000fe2000001004d */
        /* <DEDUP_REMOVED lines=9> */
[----:B------:R-:W-:Y:S01]  /*8c00*/  FFMA.FTZ R130, R174, R133, R78 ;  /* 0x00000085ae827223 */ /* 0x000fe2000001004e */
        /* <DEDUP_REMOVED lines=11> */
[----:B------:R-:W-:Y:S01]  /*8cc0*/  FFMA.FTZ R128, R174, R135, R79 ;  /* 0x00000087ae807223 */ /* 0x000fe2000001004f */
[----:B------:R-:W-:-:S03]  /*8cd0*/  F2FP.F16.F32.PACK_AB R97, R140, R125 ;  /* 0x0000007d8c61723e */ /* 0x000fc600000000ff */
[----:B------:R-:W-:-:S04]  /*8ce0*/  FMUL.FTZ R128, R175, R128 ;  /* 0x00000080af807220 */ /* 0x000fc80000410000 */
[----:B------:R-:W-:Y:S01]  /*8cf0*/  FMUL.FTZ R99, R128, UR13 ;  /* 0x0000000d80637c20 */ /* 0x000fe20008410000 */
[----:B------:R-:W-:-:S03]  /*8d00*/  MOV R128, RZ ;  /* 0x000000ff00807202 */ /* 0x000fc60000000f00 */
[-C--:B------:R-:W-:Y:S01]  /*8d10*/  @P2 FMUL.FTZ R142, R204, R99.reuse ;  /* 0x00000063cc8e2220 */ /* 0x080fe20000410000 */
[----:B------:R-:W-:-:S04]  /*8d20*/  @P2 FMUL.FTZ R128, R158, R99 ;  /* 0x000000639e802220 */ /* 0x000fc80000410000 */
[----:B------:R-:W-:-:S07]  /*8d30*/  F2FP.F16.F32.PACK_AB R99, R142, R129 ;  /* 0x000000818e63723e */ /* 0x000fce00000000ff */
.L_x_12613:
        /* <DEDUP_REMOVED lines=14> */
[-C--:B------:R-:W-:Y:S01]  /*8e20*/  FFMA.FTZ R89, R108, R123.reuse, R126 ;  /* 0x0000007b6c597223 */ /* 0x080fe2000001007e */
[----:B------:R-:W-:Y:S01]  /*8e30*/  LOP3.LUT P3, RZ, R152, 0xff0000, RZ, 0xc0, !PT ;  /* 0x00ff000098ff7812 */ /* 0x000fe2000786c0ff */
[----:B------:R-:W-:Y:S01]  /*8e40*/  FADD.FTZ R115, R115, -R88 ;  /* 0x8000005873737221 */ /* 0x000fe20000010000 */
[-CC-:B------:R-:W-:Y:S01]  /*8e50*/  FFMA.FTZ R91, R110, R123.reuse, R126.reuse ;  /* 0x0000007b6e5b7223 */ /* 0x180fe2000001007e */
[----:B------:R-:W-:Y:S01]  /*8e60*/  FADD.FTZ R116, R116, -R89 ;  /* 0x8000005974747221 */ /* 0x000fe20000010000 */
[----:B------:R-:W-:Y:S01]  /*8e70*/  FFMA.FTZ R124, R109, R123, R126 ;  /* 0x0000007b6d7c7223 */ /* 0x000fe2000001007e */
[----:B------:R-:W-:Y:S01]  /*8e80*/  FFMA.FTZ R88, R174, R115, R80 ;  /* 0x00000073ae587223 */ /* 0x000fe20000010050 */
[-CC-:B------:R-:W-:Y:S01]  /*8e90*/  FFMA.FTZ R92, R111, R123.reuse, R126.reuse ;  /* 0x0000007b6f5c7223 */ /* 0x180fe2000001007e */
[-CC-:B------:R-:W-:Y:S01]  /*8ea0*/  FFMA.FTZ R93, R112, R123.reuse, R126.reuse ;  /* 0x0000007b705d7223 */ /* 0x180fe2000001007e */
[----:B------:R-:W-:Y:S01]  /*8eb0*/  FFMA.FTZ R94, R113, R123, R126 ;  /* 0x0000007b715e7223 */ /* 0x000fe2000001007e */
[----:B------:R-:W0:Y:S01]  /*8ec0*/  @P2 LDC R108, c[0x0][0x408] ;  /* 0x00010200ff6c2b82 */ /* 0x000e220000000800 */
[----:B------:R-:W-:Y:S01]  /*8ed0*/  @P2 FMUL.FTZ R89, R88, R175 ;  /* 0x000000af58592220 */ /* 0x000fe20000410000 */
[----:B-----5:R-:W-:-:S02]  /*8ee0*/  @P2 HADD2.F32 R90, -RZ, R96.H0_H0 ;  /* 0x20000060ff5a2230 */ /* 0x020fc40000004100 */
[----:B------:R-:W-:Y:S01]  /*8ef0*/  FFMA.FTZ R123, R114, R123, R126 ;  /* 0x0000007b727b7223 */ /* 0x000fe2000001007e */
[----:B------:R-:W-:Y:S01]  /*8f00*/  MOV R107, RZ ;  /* 0x000000ff006b7202 */ /* 0x000fe20000000f00 */
[----:B------:R-:W-:Y:S01]  /*8f10*/  @P2 FMUL.FTZ R95, R89, UR13 ;  /* 0x0000000d595f2c20 */ /* 0x000fe20008410000 */
[----:B------:R-:W-:Y:S01]  /*8f20*/  FFMA.FTZ R89, R174, R116, R81 ;  /* 0x00000074ae597223 */ /* 0x000fe20000010051 */
[----:B------:R-:W-:Y:S01]  /*8f30*/  @P5 HADD2.F32 R96, -RZ, R96.H1_H1 ;  /* 0x30000060ff605230 */ /* 0x000fe20000004100 */
[----:B------:R-:W1:Y:S01]  /*8f40*/  @P5 LDC R125, c[0x0][0x408] ;  /* 0x00010200ff7d5b82 */ /* 0x000e620000000800 */
[----:B------:R-:W-:Y:S01]  /*8f50*/  @P2 FMUL.FTZ R107, R90, R95 ;  /* 0x0000005f5a6b2220 */ /* 0x000fe20000410000 */
[-C--:B------:R-:W-:Y:S01]  /*8f60*/  @P2 FMUL.FTZ R95, R88, R175.reuse ;  /* 0x000000af585f2220 */ /* 0x080fe20000410000 */
[-C--:B------:R-:W-:Y:S01]  /*8f70*/  @P5 FMUL.FTZ R90, R89, R175.reuse ;  /* 0x000000af595a5220 */ /* 0x080fe20000410000 */
[----:B------:R-:W-:Y:S01]  /*8f80*/  LOP3.LUT P4, RZ, R152, 0xff000000, RZ, 0xc0, !PT ;  /* 0xff00000098ff7812 */ /* 0x000fe2000788c0ff */
[----:B------:R-:W-:Y:S01]  /*8f90*/  FADD.FTZ R117, R117, -R124 ;  /* 0x8000007c75757221 */ /* 0x000fe20000010000 */
[----:B------:R-:W-:Y:S01]  /*8fa0*/  MOV R112, RZ ;  /* 0x000000ff00707202 */ /* 0x000fe20000000f00 */
[----:B------:R-:W-:Y:S01]  /*8fb0*/  FADD.FTZ R118, R118, -R91 ;  /* 0x8000005b76767221 */ /* 0x000fe20000010000 */
[----:B------:R-:W2:Y:S01]  /*8fc0*/  @P5 LDC R110, c[0x0][0x408] ;  /* 0x00010200ff6e5b82 */ /* 0x000ea20000000800 */
[----:B------:R-:W-:Y:S01]  /*8fd0*/  MOV R111, RZ ;  /* 0x000000ff006f7202 */ /* 0x000fe20000000f00 */
[----:B------:R-:W-:Y:S01]  /*8fe0*/  FADD.FTZ R119, R119, -R92 ;  /* 0x8000005c77777221 */ /* 0x000fe20000010000 */
[----:B------:R-:W-:Y:S01]  /*8ff0*/  FFMA.FTZ R91, R174, R118, R83 ;  /* 0x00000076ae5b7223 */ /* 0x000fe20000010053 */
[----:B------:R-:W-:Y:S01]  /*9000*/  LOP3.LUT P6, RZ, R153, 0xff0000, RZ, 0xc0, !PT ;  /* 0x00ff000099ff7812 */ /* 0x000fe200078cc0ff */
[----:B------:R-:W-:Y:S01]  /*9010*/  FADD.FTZ R120, R120, -R93 ;  /* 0x8000005d78787221 */ /* 0x000fe20000010000 */
[----:B------:R-:W-:Y:S01]  /*9020*/  MOV R116, RZ ;  /* 0x000000ff00747202 */ /* 0x000fe20000000f00 */
[----:B------:R-:W-:Y:S01]  /*9030*/  FADD.FTZ R121, R121, -R94 ;  /* 0x8000005e79797221 */ /* 0x000fe20000010000 */
[----:B------:R-:W3:Y:S01]  /*9040*/  @P3 LDC R114, c[0x0][0x408] ;  /* 0x00010200ff723b82 */ /* 0x000ee20000000800 */
[----:B0-----:R-:W-:Y:S01]  /*9050*/  @P2 FMUL.FTZ R109, R95, R108 ;  /* 0x0000006c5f6d2220 */ /* 0x001fe20000410000 */
[----:B------:R-:W-:Y:S01]  /*9060*/  MOV R108, RZ ;  /* 0x000000ff006c7202 */ /* 0x000fe20000000f00 */
[----:B------:R-:W-:-:S05]  /*9070*/  @P4 FMUL.FTZ R92, R91, R175 ;  /* 0x000000af5b5c4220 */ /* 0x000fca0000410000 */
[----:B------:R-:W0:Y:S01]  /*9080*/  @P3 LDC R113, c[0x0][0x408] ;  /* 0x00010200ff713b82 */ /* 0x000e220000000800 */
[----:B-1----:R-:W-:Y:S01]  /*9090*/  @P5 FMUL.FTZ R95, R90, R125 ;  /* 0x0000007d5a5f5220 */ /* 0x002fe20000410000 */
[----:B------:R-:W-:-:S03]  /*90a0*/  @P2 HADD2.F32 R90, -RZ, R52.H0_H0 ;  /* 0x20000034ff5a2230 */ /* 0x000fc60000004100 */
[----:B------:R-:W-:Y:S01]  /*90b0*/  @P5 FMUL.FTZ R112, R96, R95 ;  /* 0x0000005f60705220 */ /* 0x000fe20000410000 */
[----:B------:R-:W-:Y:S01]  /*90c0*/  @P5 FMUL.FTZ R95, R89, R175 ;  /* 0x000000af595f5220 */ /* 0x000fe20000410000 */
[----:B------:R-:W-:Y:S01]  /*90d0*/  @P2 FMUL.FTZ R108, R90, R109 ;  /* 0x0000006d5a6c2220 */ /* 0x000fe20000410000 */
[----:B------:R-:W-:Y:S01]  /*90e0*/  FFMA.FTZ R90, R174, R117, R82 ;  /* 0x00000075ae5a7223 */ /* 0x000fe20000010052 */
[----:B------:R-:W-:Y:S02]  /*90f0*/  @P5 HADD2.F32 R96, -RZ, R52.H1_H1 ;  /* 0x30000034ff605230 */ /* 0x000fe40000004100 */
[----:B--2---:R-:W-:Y:S01]  /*9100*/  @P5 FMUL.FTZ R109, R95, R110 ;  /* 0x0000006e5f6d5220 */ /* 0x004fe20000410000 */
[----:B------:R-:W1:Y:S01]  /*9110*/  @P4 LDC R117, c[0x0][0x408] ;  /* 0x00010200ff754b82 */ /* 0x000e620000000800 */
[CC--:B------:R-:W-:Y:S01]  /*9120*/  @P3 FMUL.FTZ R95, R90.reuse, R175.reuse ;  /* 0x000000af5a5f3220 */ /* 0x0c0fe20000410000 */
[----:B------:R-:W-:Y:S01]  /*9130*/  @P3 FMUL.FTZ R110, R90, R175 ;  /* 0x000000af5a6e3220 */ /* 0x000fe20000410000 */
[----:B------:R-:W-:Y:S01]  /*9140*/  @P5 FMUL.FTZ R111, R96, R109 ;  /* 0x0000006d606f5220 */ /* 0x000fe20000410000 */
[----:B------:R-:W-:Y:S01]  /*9150*/  LOP3.LUT P5, RZ, R153, 0xff, RZ, 0xc0, !PT ;  /* 0x000000ff99ff7812 */ /* 0x000fe200078ac0ff */
[----:B---3--:R-:W-:Y:S01]  /*9160*/  @P3 FMUL.FTZ R96, R95, R114 ;  /* 0x000000725f603220 */ /* 0x008fe20000410000 */
[--C-:B------:R-:W-:Y:S01]  /*9170*/  @P3 HADD2.F32 R95, -RZ, R97.reuse.H0_H0 ;  /* 0x20000061ff5f3230 */ /* 0x100fe20000004100 */
[----:B------:R-:W-:Y:S01]  /*9180*/  ISETP.GE.U32.AND P2, PT, R152, RZ, PT ;  /* 0x000000ff9800720c */ /* 0x000fe20003f46070 */
[----:B------:R-:W-:Y:S01]  /*9190*/  @P4 HADD2.F32 R97, -RZ, R97.H1_H1 ;  /* 0x30000061ff614230 */ /* 0x000fe20000004100 */
[----:B------:R-:W-:Y:S01]  /*91a0*/  MOV R109, RZ ;  /* 0x000000ff006d7202 */ /* 0x000fe20000000f00 */
[----:B------:R-:W2:Y:S01]  /*91b0*/  @P6 LDC R140, c[0x0][0x408] ;  /* 0x00010200ff8c6b82 */ /* 0x000ea20000000800 */
[----:B------:R-:W-:Y:S01]  /*91c0*/  ISETP.GE.U32.AND.EX P2, PT, R153, 0x1000000, PT, P2 ;  /* 0x010000009900780c */ /* 0x000fe20003f46120 */
[----:B0-----:R-:W-:Y:S01]  /*91d0*/  @P3 FMUL.FTZ R115, R110, R113 ;  /* 0x000000716e733220 */ /* 0x001fe20000410000 */
[----:B------:R-:W-:Y:S01]  /*91e0*/  MOV R113, RZ ;  /* 0x000000ff00717202 */ /* 0x000fe20000000f00 */
[----:B------:R-:W-:Y:S01]  /*91f0*/  @P3 FMUL.FTZ R113, R95, R96 ;  /* 0x000000605f713220 */ /* 0x000fe20000410000 */
[----:B------:R-:W-:Y:S01]  /*9200*/  FADD.FTZ R95, R122, -R123 ;  /* 0x8000007b7a5f7221 */ /* 0x000fe20000010000 */
[----:B------:R-:W-:-:S02]  /*9210*/  @P3 HADD2.F32 R110, -RZ, R53.H0_H0 ;  /* 0x20000035ff6e3230 */ /* 0x000fc40000004100 */
[----:B------:R-:W0:Y:S01]  /*9220*/  @P4 LDC R123, c[0x0][0x408] ;  /* 0x00010200ff7b4b82 */ /* 0x000e220000000800 */
[----:B------:R-:W-:Y:S01]  /*9230*/  MOV R114, RZ ;  /* 0x000000ff00727202 */ /* 0x000fe20000000f00 */
[----:B------:R-:W-:Y:S01]  /*9240*/  FFMA.FTZ R95, R174, R95, R87 ;  /* 0x0000005fae5f7223 */ /* 0x000fe20000010057 */
[----:B------:R-:W-:Y:S01]  /*9250*/  MOV R122, RZ ;  /* 0x000000ff007a7202 */ /* 0x000fe20000000f00 */
[----:B------:R-:W-:Y:S01]  /*9260*/  @P3 FMUL.FTZ R109, R110, R115 ;  /* 0x000000736e6d3220 */ /* 0x000fe20000410000 */
[----:B------:R-:W-:Y:S01]  /*9270*/  LOP3.LUT P3, RZ, R153, 0xff00, RZ, 0xc0, !PT ;  /* 0x0000ff0099ff7812 */ /* 0x000fe2000786c0ff */
[----:B------:R-:W-:Y:S01]  /*9280*/  FMUL.FTZ R96, R95, R175 ;  /* 0x000000af5f607220 */ /* 0x000fe20000410000 */
[----:B------:R-:W-:Y:S01]  /*9290*/  @P2 HADD2.F32 R115, -RZ, R99.H1_H1 ;  /* 0x30000063ff732230 */ /* 0x000fe20000004100 */
[----:B------:R-:W3:Y:S01]  /*92a0*/  @P5 LDC R125, c[0x0][0x408] ;  /* 0x00010200ff7d5b82 */ /* 0x000ee20000000800 */
[----:B------:R-:W-:Y:S02]  /*92b0*/  @P2 HADD2.F32 R129, -RZ, R55.H1_H1 ;  /* 0x30000037ff812230 */ /* 0x000fe40000004100 */
[----:B------:R-:W-:Y:S01]  /*92c0*/  FMUL.FTZ R96, R96, UR13 ;  /* 0x0000000d60607c20 */ /* 0x000fe20008410000 */
[----:B-1----:R-:W-:Y:S01]  /*92d0*/  @P4 FMUL.FTZ R92, R92, R117 ;  /* 0x000000755c5c4220 */ /* 0x002fe20000410000 */
[----:B------:R-:W-:Y:S01]  /*92e0*/  MOV R110, RZ ;  /* 0x000000ff006e7202 */ /* 0x000fe20000000f00 */
[----:B------:R-:W-:-:S02]  /*92f0*/  @P5 HADD2.F32 R94, -RZ, R54.H0_H0 ;  /* 0x20000036ff5e5230 */ /* 0x000fc40000004100 */
[----:B------:R-:W-:Y:S01]  /*9300*/  @P2 FMUL.FTZ R116, R96, R115 ;  /* 0x0000007360742220 */ /* 0x000fe20000410000 */
[----:B------:R-:W-:Y:S01]  /*9310*/  @P2 FMUL.FTZ R110, R129, R96 ;  /* 0x00000060816e2220 */ /* 0x000fe20000410000 */
[----:B------:R-:W1:Y:S01]  /*9320*/  @P5 LDC R124, c[0x0][0x408] ;  /* 0x00010200ff7c5b82 */ /* 0x000e620000000800 */
[----:B------:R-:W-:Y:S01]  /*9330*/  @P4 FMUL.FTZ R114, R97, R92 ;  /* 0x0000005c61724220 */ /* 0x000fe20000410000 */
[----:B------:R-:W-:Y:S01]  /*9340*/  @P4 FMUL.FTZ R96, R91, R175 ;  /* 0x000000af5b604220 */ /* 0x000fe20000410000 */
[----:B------:R-:W-:Y:S01]  /*9350*/  FFMA.FTZ R92, R174, R119, R84 ;  /* 0x00000077ae5c7223 */ /* 0x000fe20000010054 */
[----:B------:R-:W-:Y:S01]  /*9360*/  @P4 HADD2.F32 R97, -RZ, R53.H1_H1 ;  /* 0x30000035ff614230 */ /* 0x000fe20000004100 */
[----:B------:R-:W-:Y:S01]  /*9370*/  MOV R115, RZ ;  /* 0x000000ff00737202 */ /* 0x000fe20000000f00 */
[----:B------:R-:W-:Y:S02]  /*9380*/  @P6 HADD2.F32 R99, -RZ, R99.H0_H0 ;  /* 0x20000063ff636230 */ /* 0x000fe40000004100 */
[----:B------:R-:W-:Y:S01]  /*9390*/  @P5 FMUL.FTZ R93, R92, R175 ;  /* 0x000000af5c5d5220 */ /* 0x000fe20000410000 */
[----:B------:R-:W4:Y:S01]  /*93a0*/  @P3 LDC R117, c[0x0][0x408] ;  /* 0x00010200ff753b82 */ /* 0x000f220000000800 */
[----:B0-----:R-:W-:Y:S01]  /*93b0*/  @P4 FMUL.FTZ R118, R96, R123 ;  /* 0x0000007b60764220 */ /* 0x001fe20000410000 */
[----:B------:R-:W-:-:S03]  /*93c0*/  @P5 FMUL.FTZ R96, R92, R175 ;  /* 0x000000af5c605220 */ /* 0x000fc60000410000 */
[----:B------:R-:W-:Y:S01]  /*93d0*/  @P4 FMUL.FTZ R122, R97, R118 ;  /* 0x00000076617a4220 */ /* 0x000fe20000410000 */
[----:B------:R-:W-:Y:S02]  /*93e0*/  CS2R R118, SRZ ;  /* 0x0000000000767805 */ /* 0x000fe4000001ff00 */
[----:B------:R-:W0:Y:S01]  /*93f0*/  @P3 LDC R123, c[0x0][0x408] ;  /* 0x00010200ff7b3b82 */ /* 0x000e220000000800 */
[----:B---3--:R-:W-:Y:S01]  /*9400*/  @P5 FMUL.FTZ R97, R96, R125 ;  /* 0x0000007d60615220 */ /* 0x008fe20000410000 */
[--C-:B------:R-:W-:Y:S02]  /*9410*/  @P5 HADD2.F32 R96, -RZ, R98.reuse.H0_H0 ;  /* 0x20000062ff605230 */ /* 0x100fe40000004100 */
[----:B------:R-:W-:-:S03]  /*9420*/  @P3 HADD2.F32 R98, -RZ, R98.H1_H1 ;  /* 0x30000062ff623230 */ /* 0x000fc60000004100 */
[----:B------:R-:W-:Y:S01]  /*9430*/  @P5 FMUL.FTZ R115, R96, R97 ;  /* 0x0000006160735220 */ /* 0x000fe20000410000 */
[----:B------:R-:W3:Y:S01]  /*9440*/  @P6 LDC R126, c[0x0][0x408] ;  /* 0x00010200ff7e6b82 */ /* 0x000ee20000000800 */
[----:B-1----:R-:W-:Y:S01]  /*9450*/  @P5 FMUL.FTZ R97, R93, R124 ;  /* 0x0000007c5d615220 */ /* 0x002fe20000410000 */
[----:B------:R-:W-:-:S03]  /*9460*/  FFMA.FTZ R93, R174, R120, R85 ;  /* 0x00000078ae5d7223 */ /* 0x000fc60000010055 */
[----:B------:R-:W-:Y:S01]  /*9470*/  @P5 FMUL.FTZ R119, R94, R97 ;  /* 0x000000615e775220 */ /* 0x000fe20000410000 */
[----:B------:R-:W-:Y:S01]  /*9480*/  @P3 FMUL.FTZ R96, R93, R175 ;  /* 0x000000af5d603220 */ /* 0x000fe20000410000 */
[----:B------:R-:W-:Y:S01]  /*9490*/  FFMA.FTZ R94, R174, R121, R86 ;  /* 0x00000079ae5e7223 */ /* 0x000fe20000010056 */
[----:B------:R-:W-:Y:S02]  /*94a0*/  MOV R121, RZ ;  /* 0x000000ff00797202 */ /* 0x000fe40000000f00 */
[----:B----4-:R-:W-:Y:S01]  /*94b0*/  @P3 FMUL.FTZ R97, R96, R117 ;  /* 0x0000007560613220 */ /* 0x010fe20000410000 */
[CC--:B------:R-:W-:Y:S01]  /*94c0*/  @P6 FMUL.FTZ R117, R94.reuse, R175.reuse ;  /* 0x000000af5e756220 */ /* 0x0c0fe20000410000 */
[----:B------:R-:W-:Y:S02]  /*94d0*/  @P6 FMUL.FTZ R175, R94, R175 ;  /* 0x000000af5eaf6220 */ /* 0x000fe40000410000 */
[----:B------:R-:W-:Y:S01]  /*94e0*/  @P3 FMUL.FTZ R118, R98, R97 ;  /* 0x0000006162763220 */ /* 0x000fe20000410000 */
[----:B------:R-:W-:-:S02]  /*94f0*/  @P3 HADD2.F32 R97, -RZ, R54.H1_H1 ;  /* 0x30000036ff613230 */ /* 0x000fc40000004100 */
[----:B0-----:R-:W-:Y:S01]  /*9500*/  @P3 FMUL.FTZ R120, R96, R123 ;  /* 0x0000007b60783220 */ /* 0x001fe20000410000 */
[----:B------:R-:W-:Y:S02]  /*9510*/  @P6 HADD2.F32 R123, -RZ, R55.H0_H0 ;  /* 0x20000037ff7b6230 */ /* 0x000fe40000004100 */
[----:B--2---:R-:W-:Y:S01]  /*9520*/  @P6 FMUL.FTZ R140, R117, R140 ;  /* 0x0000008c758c6220 */ /* 0x004fe20000410000 */
[----:B------:R-:W-:Y:S01]  /*9530*/  MOV R98, RZ ;  /* 0x000000ff00627202 */ /* 0x000fe20000000f00 */
[----:B------:R-:W-:Y:S01]  /*9540*/  @P3 FMUL.FTZ R98, R97, R120 ;  /* 0x0000007861623220 */ /* 0x000fe20000410000 */
[----:B------:R-:W-:Y:S01]  /*9550*/  MOV R117, RZ ;  /* 0x000000ff00757202 */ /* 0x000fe20000000f00 */
[----:B------:R-:W-:Y:S01]  /*9560*/  @P6 FMUL.FTZ R121, R123, R140 ;  /* 0x0000008c7b796220 */ /* 0x000fe20000410000 */
[----:B------:R-:W-:Y:S01]  /*9570*/  F2FP.F16.F32.PACK_AB R97, R122, R109 ;  /* 0x0000006d7a61723e */ /* 0x000fe200000000ff */
[----:B---3--:R-:W-:Y:S01]  /*9580*/  @P6 FMUL.FTZ R96, R175, R126 ;  /* 0x0000007eaf606220 */ /* 0x008fe20000410000 */
[----:B------:R-:W-:-:S03]  /*9590*/  F2FP.F16.F32.PACK_AB R98, R98, R119 ;  /* 0x000000776262723e */ /* 0x000fc600000000ff */
[----:B------:R-:W-:Y:S01]  /*95a0*/  @P6 FMUL.FTZ R117, R99, R96 ;  /* 0x0000006063756220 */ /* 0x000fe20000410000 */
[----:B------:R-:W-:Y:S02]  /*95b0*/  F2FP.F16.F32.PACK_AB R96, R111, R108 ;  /* 0x0000006c6f60723e */ /* 0x000fe400000000ff */
[----:B------:R-:W-:Y:S01]  /*95c0*/  F2FP.F16.F32.PACK_AB R99, R110, R121 ;  /* 0x000000796e63723e */ /* 0x000fe200000000ff */
[----:B------:R-:W-:Y:S06]  /*95d0*/  BRA `(.L_x_12615) ;  /* 0x00000004008c7947 */ /* 0x000fec0003800000 */
.L_x_12614:
[-CC-:B------:R-:W-:Y:S01]  /*95e0*/  FFMA.FTZ R142, R107, R123.reuse, R126.reuse ;  /* 0x0000007b6b8e7223 */ /* 0x180fe2000001007e */
[----:B------:R-:W-:Y:S01]  /*95f0*/  LOP3.LUT P2, RZ, R152, 0xff, RZ, 0xc0, !PT ;  /* 0x000000ff98ff7812 */ /* 0x000fe2000784c0ff */
[-CC-:B------:R-:W-:Y:S01]  /*9600*/  FFMA.FTZ R129, R108, R123.reuse, R126.reuse ;  /* 0x0000007b6c817223 */ /* 0x180fe2000001007e */
[-C--:B------:R-:W-:Y:S01]  /*9610*/  FFMA.FTZ R125, R110, R123.reuse, R126 ;  /* 0x0000007b6e7d7223 */ /* 0x080fe2000001007e */
[----:B------:R-:W-:Y:S01]  /*9620*/  FADD.FTZ R115, R115, -R142 ;  /* 0x8000008e73737221 */ /* 0x000fe20000010000 */
[-CC-:B------:R-:W-:Y:S01]  /*9630*/  FFMA.FTZ R110, R111, R123.reuse, R126.reuse ;  /* 0x0000007b6f6e7223 */ /* 0x180fe2000001007e */
[-CC-:B------:R-:W-:Y:S01]  /*9640*/  FFMA.FTZ R111, R112, R123.reuse, R126.reuse ;  /* 0x0000007b706f7223 */ /* 0x180fe2000001007e */
[----:B------:R-:W-:Y:S01]  /*9650*/  FFMA.FTZ R140, R109, R123, R126 ;  /* 0x0000007b6d8c7223 */ /* 0x000fe2000001007e */
[----:B------:R-:W-:Y:S01]  /*9660*/  FFMA.FTZ R108, R174, R115, R80 ;  /* 0x00000073ae6c7223 */ /* 0x000fe20000010050 */
        /* <DEDUP_REMOVED lines=12> */
[----:B------:R-:W-:Y:S01]  /*9730*/  FFMA.FTZ R112, R174, R129, R81 ;  /* 0x00000081ae707223 */ /* 0x000fe20000010051 */
        /* <DEDUP_REMOVED lines=14> */
[----:B------:R-:W-:Y:S01]  /*9820*/  FFMA.FTZ R110, R174, R125, R83 ;  /* 0x0000007dae6e7223 */ /* 0x000fe20000010053 */
[----:B------:R-:W-:-:S02]  /*9830*/  @P2 HADD2.F32 R115, -RZ, R97.H0_H0 ;  /* 0x20000061ff732230 */ /* 0x000fc40000004100 */
[----:B------:R-:W-:Y:S01]  /*9840*/  FADD.FTZ R120, R120, -R111 ;  /* 0x8000006f78787221 */ /* 0x000fe20000010000 */
[----:B------:R-:W-:Y:S01]  /*9850*/  @P3 FMUL.FTZ R109, R113, R96 ;  /* 0x00000060716d3220 */ /* 0x000fe20000410000 */
[----:B------:R-:W-:Y:S01]  /*9860*/  FFMA.FTZ R96, R174, R117, R82 ;  /* 0x00000075ae607223 */ /* 0x000fe20000010052 */
[--C-:B------:R-:W-:Y:S01]  /*9870*/  @P2 HADD2.F32 R117, -RZ, R53.reuse.H0_H0 ;  /* 0x20000035ff752230 */ /* 0x100fe20000004100 */
[----:B------:R-:W-:Y:S01]  /*9880*/  MOV R113, RZ ;  /* 0x000000ff00717202 */ /* 0x000fe20000000f00 */
[----:B------:R-:W-:Y:S01]  /*9890*/  FADD.FTZ R121, R121, -R124 ;  /* 0x8000007c79797221 */ /* 0x000fe20000010000 */
[C---:B------:R-:W-:Y:S01]  /*98a0*/  FMUL.FTZ R96, R175.reuse, R96 ;  /* 0x00000060af607220 */ /* 0x040fe20000410000 */
[----:B------:R-:W-:Y:S01]  /*98b0*/  FADD.FTZ R122, R122, -R123 ;  /* 0x8000007b7a7a7221 */ /* 0x000fe20000010000 */
[----:B------:R-:W-:Y:S01]  /*98c0*/  FMUL.FTZ R110, R175, R110 ;  /* 0x0000006eaf6e7220 */ /* 0x000fe20000410000 */
[----:B------:R-:W-:Y:S01]  /*98d0*/  FFMA.FTZ R116, R174, R119, R84 ;  /* 0x00000077ae747223 */ /* 0x000fe20000010054 */
[----:B------:R-:W-:Y:S01]  /*98e0*/  FMUL.FTZ R114, R96, UR13 ;  /* 0x0000000d60727c20 */ /* 0x000fe20008410000 */
[----:B------:R-:W-:Y:S01]  /*98f0*/  MOV R96, RZ ;  /* 0x000000ff00607202 */ /* 0x000fe20000000f00 */
[----:B------:R-:W-:Y:S01]  /*9900*/  FFMA.FTZ R120, R174, R120, R85 ;  /* 0x00000078ae787223 */ /* 0x000fe20000010055 */
[----:B------:R-:W-:Y:S01]  /*9910*/  LOP3.LUT P3, RZ, R153, 0xff0000, RZ, 0xc0, !PT ;  /* 0x00ff000099ff7812 */ /* 0x000fe2000786c0ff */
[-C--:B------:R-:W-:Y:S01]  /*9920*/  @P2 FMUL.FTZ R113, R115, R114.reuse ;  /* 0x0000007273712220 */ /* 0x080fe20000410000 */
[----:B------:R-:W-:Y:S01]  /*9930*/  @P2 FMUL.FTZ R96, R117, R114 ;  /* 0x0000007275602220 */ /* 0x000fe20000410000 */
[----:B------:R-:W-:Y:S01]  /*9940*/  ISETP.GE.U32.AND P2, PT, R152, RZ, PT ;  /* 0x000000ff9800720c */ /* 0x000fe20003f46070 */
[----:B------:R-:W-:Y:S01]  /*9950*/  FFMA.FTZ R118, R174, R121, R86 ;  /* 0x00000079ae767223 */ /* 0x000fe20000010056 */
[----:B------:R-:W-:-:S02]  /*9960*/  @P6 HADD2.F32 R117, -RZ, R53.H1_H1 ;  /* 0x30000035ff756230 */ /* 0x000fc40000004100 */
[----:B------:R-:W-:Y:S01]  /*9970*/  FFMA.FTZ R122, R174, R122, R87 ;  /* 0x0000007aae7a7223 */ /* 0x000fe20000010057 */
[----:B------:R-:W-:Y:S01]  /*9980*/  ISETP.GE.U32.AND.EX P2, PT, R153, 0x1000000, PT, P2 ;  /* 0x010000009900780c */ /* 0x000fe20003f46120 */
[----:B------:R-:W-:Y:S02]  /*9990*/  @P6 HADD2.F32 R115, -RZ, R97.H1_H1 ;  /* 0x30000061ff736230 */ /* 0x000fe40000004100 */
[----:B------:R-:W-:Y:S01]  /*99a0*/  FMUL.FTZ R110, R110, UR13 ;  /* 0x0000000d6e6e7c20 */ /* 0x000fe20008410000 */
[C---:B------:R-:W-:Y:S01]  /*99b0*/  FMUL.FTZ R97, R175.reuse, R116 ;  /* 0x00000074af617220 */ /* 0x040fe20000410000 */
[C---:B------:R-:W-:Y:S01]  /*99c0*/  FMUL.FTZ R116, R175.reuse, R120 ;  /* 0x00000078af747220 */ /* 0x040fe20000410000 */
[----:B------:R-:W-:Y:S01]  /*99d0*/  MOV R111, RZ ;  /* 0x000000ff006f7202 */ /* 0x000fe20000000f00 */
[C---:B------:R-:W-:Y:S01]  /*99e0*/  FMUL.FTZ R120, R175.reuse, R118 ;  /* 0x00000076af787220 */ /* 0x040fe20000410000 */
[----:B------:R-:W-:Y:S01]  /*99f0*/  FMUL.FTZ R175, R175, R122 ;  /* 0x0000007aafaf7220 */ /* 0x000fe20000410000 */
[----:B------:R-:W-:Y:S01]  /*9a00*/  @P6 FMUL.FTZ R111, R117, R110 ;  /* 0x0000006e756f6220 */ /* 0x000fe20000410000 */
[----:B------:R-:W-:-:S02]  /*9a10*/  @P5 HADD2.F32 R122, -RZ, R98.H0_H0 ;  /* 0x20000062ff7a5230 */ /* 0x000fc40000004100 */
[----:B------:R-:W-:Y:S01]  /*9a20*/  FMUL.FTZ R97, R97, UR13 ;  /* 0x0000000d61617c20 */ /* 0x000fe20008410000 */
[----:B------:R-:W-:Y:S01]  /*9a30*/  @P4 HADD2.F32 R117, -RZ, R98.H1_H1 ;  /* 0x30000062ff754230 */ /* 0x000fe20000004100 */
[----:B------:R-:W-:Y:S01]  /*9a40*/  MOV R114, RZ ;  /* 0x000000ff00727202 */ /* 0x000fe20000000f00 */
[--C-:B------:R-:W-:Y:S02]  /*9a50*/  @P5 HADD2.F32 R98, -RZ, R54.reuse.H0_H0 ;  /* 0x20000036ff625230 */ /* 0x100fe40000004100 */
[----:B------:R-:W-:Y:S01]  /*9a60*/  @P6 FMUL.FTZ R114, R115, R110 ;  /* 0x0000006e73726220 */ /* 0x000fe20000410000 */
[----:B------:R-:W-:Y:S01]  /*9a70*/  MOV R115, RZ ;  /* 0x000000ff00737202 */ /* 0x000fe20000000f00 */
[-C--:B------:R-:W-:Y:S01]  /*9a80*/  @P5 FMUL.FTZ R115, R122, R97.reuse ;  /* 0x000000617a735220 */ /* 0x080fe20000410000 */
[----:B------:R-:W-:Y:S01]  /*9a90*/  MOV R110, RZ ;  /* 0x000000ff006e7202 */ /* 0x000fe20000000f00 */
[----:B------:R-:W-:Y:S01]  /*9aa0*/  @P5 FMUL.FTZ R110, R98, R97 ;  /* 0x00000061626e5220 */ /* 0x000fe20000410000 */
[----:B------:R-:W-:-:S02]  /*9ab0*/  @P4 HADD2.F32 R121, -RZ, R54.H1_H1 ;  /* 0x30000036ff794230 */ /* 0x000fc40000004100 */
[----:B------:R-:W-:Y:S01]  /*9ac0*/  FMUL.FTZ R116, R116, UR13 ;  /* 0x0000000d74747c20 */ /* 0x000fe20008410000 */
[--C-:B------:R-:W-:Y:S02]  /*9ad0*/  @P3 HADD2.F32 R97, -RZ, R55.reuse.H0_H0 ;  /* 0x20000037ff613230 */ /* 0x100fe40000004100 */
        /* <DEDUP_REMOVED lines=19> */
.L_x_12615:
[----:B------:R-:W0:Y:S01]  /*9c10*/  @P1 LDC.64 R108, c[0x0][0x478] ;  /* 0x00011e00ff6c1b82 */ /* 0x000e220000000a00 */
[----:B------:R-:W-:-:S05]  /*9c20*/  MOV R111, 0x10 ;  /* 0x00000010006f7802 */ /* 0x000fca0000000f00 */
[----:B------:R-:W-:-:S04]  /*9c30*/  IMAD.WIDE.U32 R110, R0, R111, UR18 ;  /* 0x00000012006e7e25 */ /* 0x000fc8000f8e006f */
[----:B0-----:R-:W-:-:S05]  /*9c40*/  @P1 IMAD.WIDE.U32 R108, R0, 0x20, R108 ;  /* 0x00000020006c1825 */ /* 0x001fca00078e006c */
[----:B------:R0:W-:Y:S04]  /*9c50*/  @P1 STG.E.128 desc[UR6][R108.64], R88 ;  /* 0x000000586c001986 */ /* 0x0001e8000c101d06 */
[----:B------:R0:W-:Y:S04]  /*9c60*/  @P1 STG.E.128 desc[UR6][R108.64+0x10], R92 ;  /* 0x0000105c6c001986 */ /* 0x0001e8000c101d06 */
[----:B------:R0:W-:Y:S02]  /*9c70*/  STG.E.128 desc[UR6][R110.64], R96 ;  /* 0x000000606e007986 */ /* 0x0001e4000c101d06 */
.L_x_12607:
        /* <DEDUP_REMOVED lines=37> */
.L_x_12596:
        /* <DEDUP_REMOVED lines=89> */
.L_x_12595:
[----:B------:R-:W-:Y:S05]  /*a460*/  BSYNC B0 ;  /* 0x0000000000007941 */ /* 0x000fea0003800000 */
.L_x_12594:
        /* <DEDUP_REMOVED lines=272> */
.L_x_12597:
        /* <DEDUP_REMOVED lines=8> */
.L_x_12618:
[----:B------:R-:W-:Y:S05]  /*b5f0*/  BSYNC B2 ;  /* 0x0000000000027941 */ /* 0x000fea0003800000 */
.L_x_12617:
        /* <DEDUP_REMOVED lines=8> */
.L_x_12619:
[----:B------:R-:W-:Y:S01]  /*b680*/  HFMA2 R126, -RZ, RZ, 0, 1.1920928955078125e-07 ;  /* 0x00000002ff7e7431 */ /* 0x000fe200000001ff */
[----:B------:R-:W-:Y:S01]  /*b690*/  MOV R223, R96 ;  /* 0x0000006000df7202 */ /* 0x000fe20000000f00 */
[----:B------:R-:W-:-:S07]  /*b6a0*/  FADD.FTZ R97, R97, R224 ;  /* 0x000000e061617221 */ /* 0x000fce0000010000 */
[----:B------:R-:W-:Y:S05]  /*b6b0*/  WARPSYNC.COLLECTIVE R99, `(.L_x_12620) ;  /* 0x0000000063087348 */ /* 0x000fea0003c00000 */
[----:B------:R0:W1:Y:S02]  /*b6c0*/  SHFL.BFLY P3, R224, R223, R126, R123 ;  /* 0x0c00007edfe07389 */ /* 0x000064000006007b */
[----:B01----:R-:W-:Y:S05]  /*b6d0*/  ENDCOLLECTIVE ;  /* 0x000000000000791b */ /* 0x003fea0003800000 */
.L_x_12620:
[----:B------:R-:W-:Y:S01]  /*b6e0*/  MOV R223, R97 ;  /* 0x0000006100df7202 */ /* 0x000fe20000000f00 */
[----:B------:R-:W-:-:S07]  /*b6f0*/  FADD.FTZ R96, R96, R224 ;  /* 0x000000e060607221 */ /* 0x000fce0000010000 */
[----:B------:R-:W-:Y:S05]  /*b700*/  WARPSYNC.COLLECTIVE R99, `(.L_x_12621) ;  /* 0x0000000063087348 */ /* 0x000fea0003c00000 */
[----:B------:R0:W1:Y:S02]  /*b710*/  SHFL.BFLY P3, R224, R223, R126, R123 ;  /* 0x0c00007edfe07389 */ /* 0x000064000006007b */
[----:B01----:R-:W-:Y:S05]  /*b720*/  ENDCOLLECTIVE ;  /* 0x000000000000791b */ /* 0x003fea0003800000 */
.L_x_12621:
[----:B------:R-:W-:Y:S01]  /*b730*/  HFMA2 R126, -RZ, RZ, 0, 2.384185791015625e-07 ;  /* 0x00000004ff7e7431 */ /* 0x000fe200000001ff */
[----:B------:R-:W-:Y:S01]  /*b740*/  MOV R223, R96 ;  /* 0x0000006000df7202 */ /* 0x000fe20000000f00 */
[----:B------:R-:W-:-:S07]  /*b750*/  FADD.FTZ R97, R97, R224 ;  /* 0x000000e061617221 */ /* 0x000fce0000010000 */
[----:B------:R-:W-:Y:S05]  /*b760*/  WARPSYNC.COLLECTIVE R99, `(.L_x_12622) ;  /* 0x0000000063087348 */ /* 0x000fea0003c00000 */
[----:B------:R0:W1:Y:S02]  /*b770*/  SHFL.BFLY P3, R224, R223, R126, R123 ;  /* 0x0c00007edfe07389 */ /* 0x000064000006007b */
[----:B01----:R-:W-:Y:S05]  /*b780*/  ENDCOLLECTIVE ;  /* 0x000000000000791b */ /* 0x003fea0003800000 */
.L_x_12622:
[----:B------:R-:W-:Y:S01]  /*b790*/  MOV R223, R97 ;  /* 0x0000006100df7202 */ /* 0x000fe20000000f00 */
[----:B------:R-:W-:-:S07]  /*b7a0*/  FADD.FTZ R96, R96, R224 ;  /* 0x000000e060607221 */ /* 0x000fce0000010000 */
[----:B------:R-:W-:Y:S05]  /*b7b0*/  WARPSYNC.COLLECTIVE R99, `(.L_x_12623) ;  /* 0x0000000063087348 */ /* 0x000fea0003c00000 */
[----:B------:R0:W1:Y:S02]  /*b7c0*/  SHFL.BFLY P3, R224, R223, R126, R123 ;  /* 0x0c00007edfe07389 */ /* 0x000064000006007b */
[----:B01----:R-:W-:Y:S05]  /*b7d0*/  ENDCOLLECTIVE ;  /* 0x000000000000791b */ /* 0x003fea0003800000 */
.L_x_12623:
[----:B------:R-:W-:Y:S01]  /*b7e0*/  HFMA2 R126, -RZ, RZ, 0, 4.76837158203125e-07 ;  /* 0x00000008ff7e7431 */ /* 0x000fe200000001ff */
[----:B------:R-:W-:Y:S01]  /*b7f0*/  MOV R223, R96 ;  /* 0x0000006000df7202 */ /* 0x000fe20000000f00 */
[----:B------:R-:W-:-:S07]  /*b800*/  FADD.FTZ R97, R97, R224 ;  /* 0x000000e061617221 */ /* 0x000fce0000010000 */
[----:B------:R-:W-:Y:S05]  /*b810*/  WARPSYNC.COLLECTIVE R99, `(.L_x_12624) ;  /* 0x0000000063087348 */ /* 0x000fea0003c00000 */
[----:B------:R0:W1:Y:S02]  /*b820*/  SHFL.BFLY P3, R224, R223, R126, R123 ;  /* 0x0c00007edfe07389 */ /* 0x000064000006007b */
[----:B01----:R-:W-:Y:S05]  /*b830*/  ENDCOLLECTIVE ;  /* 0x000000000000791b */ /* 0x003fea0003800000 */
.L_x_12624:
[----:B------:R-:W-:Y:S01]  /*b840*/  MOV R223, R97 ;  /* 0x0000006100df7202 */ /* 0x000fe20000000f00 */
[----:B------:R-:W-:-:S07]  /*b850*/  FADD.FTZ R96, R96, R224 ;  /* 0x000000e060607221 */ /* 0x000fce0000010000 */
[----:B------:R-:W-:Y:S05]  /*b860*/  WARPSYNC.COLLECTIVE R99, `(.L_x_12625) ;  /* 0x0000000063087348 */ /* 0x000fea0003c00000 */
[----:B------:R0:W1:Y:S02]  /*b870*/  SHFL.BFLY P3, R224, R223, R126, R123 ;  /* 0x0c00007edfe07389 */ /* 0x000064000006007b */
[----:B01----:R-:W-:Y:S05]  /*b880*/  ENDCOLLECTIVE ;  /* 0x000000000000791b */ /* 0x003fea0003800000 */
.L_x_12625:
[----:B------:R-:W-:Y:S01]  /*b890*/  HFMA2 R126, -RZ, RZ, 0, 9.5367431640625e-07 ;  /* 0x00000010ff7e7431 */ /* 0x000fe200000001ff */
[----:B------:R-:W-:Y:S01]  /*b8a0*/  MOV R223, R96 ;  /* 0x0000006000df7202 */ /* 0x000fe20000000f00 */
[----:B------:R-:W-:-:S07]  /*b8b0*/  FADD.FTZ R97, R97, R224 ;  /* 0x000000e061617221 */ /* 0x000fce0000010000 */
[----:B------:R-:W-:Y:S05]  /*b8c0*/  WARPSYNC.COLLECTIVE R99, `(.L_x_12626) ;  /* 0x0000000063087348 */ /* 0x000fea0003c00000 */
[----:B------:R0:W1:Y:S02]  /*b8d0*/  SHFL.BFLY P3, R224, R223, R126, R123 ;  /* 0x0c00007edfe07389 */ /* 0x000064000006007b */
[----:B01----:R-:W-:Y:S05]  /*b8e0*/  ENDCOLLECTIVE ;  /* 0x000000000000791b */ /* 0x003fea0003800000 */
.L_x_12626:
[----:B------:R-:W-:Y:S02]  /*b8f0*/  MOV R223, R97 ;  /* 0x0000006100df7202 */ /* 0x000fe40000000f00 */
[----:B------:R-:W-:-:S07]  /*b900*/  MOV R98, R224 ;  /* 0x000000e000627202 */ /* 0x000fce0000000f00 */
[----:B------:R-:W-:Y:S05]  /*b910*/  WARPSYNC.COLLECTIVE R99, `(.L_x_12627) ;  /* 0x0000000063087348 */ /* 0x000fea0003c00000 */
[----:B------:R0:W1:Y:S02]  /*b920*/  SHFL.BFLY P3, R224, R223, R126, R123 ;  /* 0x0c00007edfe07389 */ /* 0x000064000006007b */
[----:B01----:R-:W-:Y:S05]  /*b930*/  ENDCOLLECTIVE ;  /* 0x000000000000791b */ /* 0x003fea0003800000 */
.L_x_12627:
[----:B------:R-:W-:Y:S01]  /*b940*/  MOV R99, R224 ;  /* 0x000000e000637202 */ /* 0x000fe20000000f00 */
[----:B------:R-:W-:Y:S06]  /*b950*/  BRA `(.L_x_12628) ;  /* 0xffffff68008c7947 */ /* 0x000fec000383ffff */
.L_x_12629:
        /* <DEDUP_REMOVED lines=10> */
.L_x_20081:


//--------------------- .text._ZN10layer_norm22ln_bwd_finalize_kernelINS_22Kernel_traits_finalizeILj1024E6__halfS2_fS2_fjLb1ELj1024ELj4ENS_18Kernel_traits_baseILj1024ES2_S2_fS2_fjLj1024EEEEELb1ELb0EEEvNS_9BwdParamsE --------------------------
	.section	.text._ZN10layer_norm22ln_bwd_finalize_kernelINS_22Kernel_traits_finalizeILj1024E6__halfS2_fS2_fjLb1ELj1024ELj4ENS_18Kernel_traits_baseILj1024ES2_S2_fS2_fjLj1024EEEEELb1ELb0EEEvNS_9BwdParamsE,"ax",@progbits
	.align	128
        .global         _ZN10layer_norm22ln_bwd_finalize_kernelINS_22Kernel_traits_finalizeILj1024E6__halfS2_fS2_fjLb1ELj1024ELj4ENS_18Kernel_traits_baseILj1024ES2_S2_fS2_fjLj1024EEEEELb1ELb0EEEvNS_9BwdParamsE
        .type           _ZN10layer_norm22ln_bwd_finalize_kernelINS_22Kernel_traits_finalizeILj1024E6__halfS2_fS2_fjLb1ELj1024ELj4ENS_18Kernel_traits_baseILj1024ES2_S2_fS2_fjLj1024EEEEELb1ELb0EEEvNS_9BwdParamsE,@function
        .size           _ZN10layer_norm22ln_bwd_finalize_kernelINS_22Kernel_traits_finalizeILj1024E6__halfS2_fS2_fjLb1ELj1024ELj4ENS_18Kernel_traits_baseILj1024ES2_S2_fS2_fjLj1024EEEEELb1ELb0EEEvNS_9BwdParamsE,(.L_x_20082 - _ZN10layer_norm22ln_bwd_finalize_kernelINS_22Kernel_traits_finalizeILj1024E6__halfS2_fS2_fjLb1ELj1024ELj4ENS_18Kernel_traits_baseILj1024ES2_S2_fS2_fjLj1024EEEEELb1ELb0EEEvNS_9BwdParamsE)
        .other          _ZN10layer_norm22ln_bwd_finalize_kernelINS_22Kernel_traits_finalizeILj1024E6__halfS2_fS2_fjLb1ELj1024ELj4ENS_18Kernel_traits_baseILj1024ES2_S2_fS2_fjLj1024EEEEELb1ELb0EEEvNS_9BwdParamsE,@"STO_CUDA_ENTRY STV_DEFAULT"
_ZN10layer_norm22ln_bwd_finalize_kernelINS_22Kernel_traits_finalizeILj1024E6__halfS2_fS2_fjLb1ELj1024ELj4ENS_18Kernel_traits_baseILj1024ES2_S2_fS2_fjLj1024EEEEELb1ELb0EEEvNS_9BwdParamsE:
.text._ZN10layer_norm22ln_bwd_finalize_kernelINS_22Kernel_traits_finalizeILj1024E6__halfS2_fS2_fjLb1ELj1024ELj4ENS_18Kernel_traits_baseILj1024ES2_S2_fS2_fjLj1024EEEEELb1ELb0EEEvNS_9BwdParamsE:
        /* <DEDUP_REMOVED lines=57> */
.L_x_12634:
        /* <DEDUP_REMOVED lines=87> */
.L_x_12633:
[----:B------:R-:W-:Y:S05]  /*0900*/  BSYNC.RECONVERGENT B1 ;  /* 0x0000000000017941 */ /* 0x000fea0003800200 */
.L_x_12632:
        /* <DEDUP_REMOVED lines=50> */
.L_x_12636:
[----:B------:R-:W-:Y:S05]  /*0c30*/  BSYNC.RECONVERGENT B1 ;  /* 0x0000000000017941 */ /* 0x000fea0003800200 */
.L_x_12635:
        /* <DEDUP_REMOVED lines=29> */
.L_x_12638:
[----:B------:R-:W-:Y:S05]  /*0e10*/  BSYNC.RECONVERGENT B1 ;  /* 0x0000000000017941 */ /* 0x000fea0003800200 */
.L_x_12637:
        /* <DEDUP_REMOVED lines=14> */
.L_x_12631:
[----:B------:R-:W-:Y:S05]  /*0f00*/  BSYNC.RECONVERGENT B0 ;  /* 0x0000000000007941 */ /* 0x000fea0003800200 */
.L_x_12630:
        /* <DEDUP_REMOVED lines=78> */
.L_x_12639:
        /* <DEDUP_REMOVED lines=9> */
.L_x_20082:


//--------------------- .text._ZN10layer_norm13ln_bwd_kernelINS_13Kernel_traitsI6__halfS2_fS2_fjLj1024ELj1ELj4ELj1ELj16ENS_18Kernel_traits_baseILj1024ES2_S2_fS2_fjLj128EEEEELb1ELb1ELb1ELb0EEEvNS_9BwdParamsE --------------------------
	.section	.text._ZN10layer_norm13ln_bwd_kernelINS_13Kernel_traitsI6__halfS2_fS2_fjLj1024ELj1ELj4ELj1ELj16ENS_18Kernel_traits_baseILj1024ES2_S2_fS2_fjLj128EEEEELb1ELb1ELb1ELb0EEEvNS_9BwdParamsE,"ax",@progbits
	.align	128
        .global         _ZN10layer_norm13ln_bwd_kernelINS_13Kernel_traitsI6__halfS2_fS2_fjLj1024ELj1ELj4ELj1ELj16ENS_18Kernel_traits_baseILj1024ES2_S2_fS2_fjLj128EEEEELb1ELb1ELb1ELb0EEEvNS_9BwdParamsE
        .type           _ZN10layer_norm13ln_bwd_kernelINS_13Kernel_traitsI6__halfS2_fS2_fjLj1024ELj1ELj4ELj1ELj16ENS_18Kernel_traits_baseILj1024ES2_S2_fS2_fjLj128EEEEELb1ELb1ELb1ELb0EEEvNS_9BwdParamsE,@function
        .size           _ZN10layer_norm13ln_bwd_kernelINS_13Kernel_traitsI6__halfS2_fS2_fjLj1024ELj1ELj4ELj1ELj16ENS_18Kernel_traits_baseILj1024ES2_S2_fS2_fjLj128EEEEELb1ELb1ELb1ELb0EEEvNS_9BwdParamsE,(.L_x_20083 - _ZN10layer_norm13ln_bwd_kernelINS_13Kernel_traitsI6__halfS2_fS2_fjLj1024ELj1ELj4ELj1ELj16ENS_18Kernel_traits_baseILj1024ES2_S2_fS2_fjLj128EEEEELb1ELb1ELb1ELb0EEEvNS_9BwdParamsE)
        .other          _ZN10layer_norm13ln_bwd_kernelINS_13Kernel_traitsI6__halfS2_fS2_fjLj1024ELj1ELj4ELj1ELj16ENS_18Kernel_traits_baseILj1024ES2_S2_fS2_fjLj128EEEEELb1ELb1ELb1ELb0EEEvNS_9BwdParamsE,@"STO_CUDA_ENTRY STV_DEFAULT"
_ZN10layer_norm13ln_bwd_kernelINS_13Kernel_traitsI6__halfS2_fS2_fjLj1024ELj1ELj4ELj1ELj16ENS_18Kernel_traits_baseILj1024ES2_S2_fS2_fjLj128EEEEELb1ELb1ELb1ELb0EEEvNS_9BwdParamsE:
.text._ZN10layer_norm13ln_bwd_kernelINS_13Kernel_traitsI6__halfS2_fS2_fjLj1024ELj1ELj4ELj1ELj16ENS_18Kernel_traits_baseILj1024ES2_S2_fS2_fjLj128EEEEELb1ELb1ELb1ELb0EEEvNS_9BwdParamsE:
        /* <DEDUP_REMOVED lines=33> */
[----:B0-----:R0:W5:Y:S01]  /*0210*/  @P0 LDG.E.128 R32, desc[UR6][R2.64] ;  /* 0x0000000602200981 */ /* 0x001162000c1e1d00 */
[----:B------:R-:W4:Y:S01]  /*0220*/  @P2 LDC.64 R16, c[0x0][0x3d0] ;  /* 0x0000f400ff102b82 */ /* 0x000f220000000a00 */
[C---:B--2---:R-:W-:Y:S02]  /*0230*/  @P1 IMAD.WIDE.U32 R12, R25.reuse, 0x10, R8 ;  /* 0x00000010190c1825 */ /* 0x044fe400078e0008 */
[----:B------:R2:W5:Y:S04]  /*0240*/  @P0 LDG.E.128 R36, desc[UR6][R4.64] ;  /* 0x0000000604240981 */ /* 0x000568000c1e1d00 */
[----:B------:R2:W5:Y:S01]  /*0250*/  @P1 LDG.E.128 R40, desc[UR6][R12.64] ;  /* 0x000000060c281981 */ /* 0x000562000c1e1d00 */
[----:B------:R-:W0:Y:S01]  /*0260*/  @P2 LDC.64 R18, c[0x0][0x3e8] ;  /* 0x0000fa00ff122b82 */ /* 0x000e220000000a00 */
[C---:B-1----:R-:W-:Y:S01]  /*0270*/  @P1 IMAD.WIDE.U32 R14, R25.reuse, 0x10, R10 ;  /* 0x00000010190e1825 */ /* 0x042fe200078e000a */
[----:B------:R-:W-:-:S04]  /*0280*/  @P1 IADD3 R25, PT, PT, R25, 0x20, RZ ;  /* 0x0000002019191810 */ /* 0x000fc80007ffe0ff */
[----:B------:R2:W5:Y:S02]  /*0290*/  @P1 LDG.E.128 R44, desc[UR6][R14.64] ;  /* 0x000000060e2c1981 */ /* 0x000564000c1e1d00 */
[----:B------:R-:W1:Y:S08]  /*02a0*/  @P3 LDC.64 R20, c[0x0][0x3d0] ;  /* 0x0000f400ff143b82 */ /* 0x000e700000000a00 */
[----:B------:R-:W3:Y:S01]  /*02b0*/  @P3 LDC.64 R22, c[0x0][0x3e8] ;  /* 0x0000fa00ff163b82 */ /* 0x000ee20000000a00 */
[----:B----4-:R-:W-:-:S05]  /*02c0*/  @P2 IMAD.WIDE.U32 R16, R25, 0x10, R16 ;  /* 0x0000001019102825 */ /* 0x010fca00078e0010 */
[----:B------:R2:W5:Y:S01]  /*02d0*/  @P2 LDG.E.128 R48, desc[UR6][R16.64] ;  /* 0x0000000610302981 */ /* 0x000562000c1e1d00 */
[C---:B0-----:R-:W-:Y:S01]  /*02e0*/  @P2 IMAD.WIDE.U32 R18, R25.reuse, 0x10, R18 ;  /* 0x0000001019122825 */ /* 0x041fe200078e0012 */
        /* <DEDUP_REMOVED lines=114> */
[----:B0-----:R-:W-:-:S07]  /*0a10*/  CS2R R150, SRZ ;  /* 0x0000000000967805 */ /* 0x001fce000001ff00 */
.L_x_13149:
[----:B------:R-:W2:Y:S01]  /*0a20*/  LDL R196, [R1+0x4] ;  /* 0x0000040001c47983 */ /* 0x000ea20000100800 */
[----:B------:R-:W2:Y:S08]  /*0a30*/  LDC.64 R192, c[0x0][0x3f0] ;  /* 0x0000fc00ffc07b82 */ /* 0x000eb00000000a00 */
[----:B------:R-:W0:Y:S01]  /*0a40*/  LDC.64 R2, c[0x0][0x3f8] ;  /* 0x0000fe00ff027b82 */ /* 0x000e220000000a00 */
        /* <DEDUP_REMOVED lines=51> */
[----:B------:R-:W4:Y:S01]  /*0d80*/  LDL.LU R211, [R1+0x54] ;  /* 0x0000540001d37983 */ /* 0x000f220000300800 */
[----:B------:R-:W-:-:S02]  /*0d90*/  ISETP.NE.U32.AND P0, PT, RZ, UR10, PT ;  /* 0x0000000aff007c0c */ /* 0x000fc4000bf05070 */
[----:B------:R-:W1:Y:S01]  /*0da0*/  LDC.64 R226, c[0x0][0x3b0] ;  /* 0x0000ec00ffe27b82 */ /* 0x000e620000000a00 */
[----:B------:R-:W4:Y:S04]  /*0db0*/  LDL.LU R235, [R1+0x38] ;  /* 0x0000380001eb7983 */ /* 0x000f280000300800 */
[----:B------:R-:W4:Y:S01]  /*0dc0*/  LDL.LU R216, [R1+0x3c] ;  /* 0x00003c0001d87983 */ /* 0x000f220000300800 */
[----:B0-----:R-:W-:-:S03]  /*0dd0*/  IMAD.WIDE.U32 R16, R2, 0x20, R16 ;  /* 0x0000002002107825 */ /* 0x001fc600078e0010 */
[----:B------:R-:W4:Y:S04]  /*0de0*/  LDL.LU R234, [R1+0x40] ;  /* 0x0000400001ea7983 */ /* 0x000f280000300800 */
[----:B------:R-:W2:Y:S01]  /*0df0*/  LDG.E.128 R192, desc[UR6][R16.64] ;  /* 0x0000000610c07981 */ /* 0x000ea2000c1e1d00 */
[----:B-1----:R-:W-:-:S03]  /*0e00*/  IMAD.WIDE.U32 R196, R228, 0x10, R196 ;  /* 0x00000010e4c47825 */ /* 0x002fc600078e00c4 */
[----:B------:R0:W4:Y:S04]  /*0e10*/  LDG.E.128 R200, desc[UR6][R16.64+0x10] ;  /* 0x0000100610c87981 */ /* 0x000128000c1e1d00 */
[----:B------:R-:W3:Y:S01]  /*0e20*/  LDG.E.128 R196, desc[UR6][R196.64] ;  /* 0x00000006c4c47981 */ /* 0x000ee2000c1e1d00 */
[----:B------:R-:W-:-:S13]  /*0e30*/  ISETP.NE.AND.EX P0, PT, RZ, UR11, PT, P0 ;  /* 0x0000000bff007c0c */ /* 0x000fda000bf05300 */
[----:B0-----:R-:W0:Y:S02]  /*0e40*/  @P0 LDC.64 R16, c[0x0][0x438] ;  /* 0x00010e00ff100b82 */ /* 0x001e240000000a00 */
[----:B0-----:R-:W-:-:S05]  /*0e50*/  @P0 IMAD.WIDE.U32 R16, R2, 0x20, R16 ;  /* 0x0000002002100825 */ /* 0x001fca00078e0010 */
[----:B------:R-:W5:Y:S04]  /*0e60*/  @P0 LDG.E.128 R152, desc[UR6][R16.64] ;  /* 0x0000000610980981 */ /* 0x000f68000c1e1d00 */
[----:B------:R0:W5:Y:S02]  /*0e70*/  @P0 LDG.E.128 R156, desc[UR6][R16.64+0x10] ;  /* 0x00001006109c0981 */ /* 0x000164000c1e1d00 */
[----:B0-----:R-:W-:-:S06]  /*0e80*/  IMAD.WIDE.U32 R16, R4, 0x8, R226 ;  /* 0x0000000804107825 */ /* 0x001fcc00078e00e2 */
[----:B------:R-:W5:Y:S01]  /*0e90*/  LDG.E.64 R16, desc[UR6][R16.64] ;  /* 0x0000000610107981 */ /* 0x000f62000c1e1b00 */
[----:B--2---:R-:W-:Y:S01]  /*0ea0*/  FADD.FTZ R0, -R3, R192 ;  /* 0x000000c003007221 */ /* 0x004fe20000010100 */
[----:B------:R-:W-:-:S03]  /*0eb0*/  HADD2.F32 R192, -RZ, R32.H0_H0 ;  /* 0x20000020ffc07230 */ /* 0x000fc60000004100 */
[----:B-----5:R-:W-:Y:S01]  /*0ec0*/  FMUL.FTZ R0, R5, R0 ;  /* 0x0000000005007220 */ /* 0x020fe20000410000 */
[----:B------:R-:W-:Y:S01]  /*0ed0*/  FADD.FTZ R12, -R3, R193 ;  /* 0x000000c1030c7221 */ /* 0x000fe20000010100 */
[----:B---3--:R-:W-:-:S03]  /*0ee0*/  HADD2.F32 R23, -RZ, R196.H0_H0 ;  /* 0x200000c4ff177230 */ /* 0x008fc60000004100 */
[----:B------:R-:W-:Y:S02]  /*0ef0*/  FMUL.FTZ R12, R5, R12 ;  /* 0x0000000c050c7220 */ /* 0x000fe40000410000 */
[----:B------:R-:W-:Y:S01]  /*0f00*/  FADD.FTZ R88, R88, R23 ;  /* 0x0000001758587221 */ /* 0x000fe20000010000 */
[-C--:B------:R-:W-:Y:S01]  /*0f10*/  FFMA.FTZ R244, R0, R23.reuse, R244 ;  /* 0x0000001700f47223 */ /* 0x080fe200000100f4 */
[----:B------:R-:W-:Y:S01]  /*0f20*/  FMUL.FTZ R245, R192, R23 ;  /* 0x00000017c0f57220 */ /* 0x000fe20000410000 */
[----:B------:R-:W-:Y:S02]  /*0f30*/  HADD2.F32 R23, -RZ, R196.H1_H1 ;  /* 0x300000c4ff177230 */ /* 0x000fe40000004100 */
[----:B------:R-:W-:Y:S02]  /*0f40*/  HADD2.F32 R192, -RZ, R32.H1_H1 ;  /* 0x30000020ffc07230 */ /* 0x000fe40000004100 */
[----:B------:R-:W-:Y:S01]  /*0f50*/  FADD.FTZ R194, -R3, R194 ;  /* 0x000000c203c27221 */ /* 0x000fe20000010100 */
[----:B------:R-:W-:Y:S01]  /*0f60*/  FADD.FTZ R89, R89, R23 ;  /* 0x0000001759597221 */ /* 0x000fe20000010000 */
[-C--:B------:R-:W-:Y:S01]  /*0f70*/  FFMA.FTZ R209, R12, R23.reuse, R209 ;  /* 0x000000170cd17223 */ /* 0x080fe200000100d1 */
[----:B------:R-:W-:Y:S01]  /*0f80*/  FMUL.FTZ R251, R192, R23 ;  /* 0x00000017c0fb7220 */ /* 0x000fe20000410000 */
[----:B------:R-:W-:-:S02]  /*0f90*/  HADD2.F32 R192, -RZ, R197.H0_H0 ;  /* 0x200000c5ffc07230 */ /* 0x000fc40000004100 */
[----:B------:R-:W-:Y:S01]  /*0fa0*/  FMUL.FTZ R23, R5, R194 ;  /* 0x000000c205177220 */ /* 0x000fe20000410000 */
[----:B------:R-:W-:-:S03]  /*0fb0*/  HADD2.F32 R193, -RZ, R33.H0_H0 ;  /* 0x20000021ffc17230 */ /* 0x000fc60000004100 */
[-C--:B----4-:R-:W-:Y:S01]  /*0fc0*/  FFMA.FTZ R241, R23, R192.reuse, R241 ;  /* 0x000000c017f17223 */ /* 0x090fe200000100f1 */
[----:B------:R0:W-:Y:S01]  /*0fd0*/  STL [R1+0x48], R244 ;  /* 0x000048f401007387 */ /* 0x0001e20000100800 */
[----:B------:R-:W-:Y:S01]  /*0fe0*/  FADD.FTZ R90, R90, R192 ;  /* 0x000000c05a5a7221 */ /* 0x000fe20000010000 */
[----:B------:R-:W-:Y:S01]  /*0ff0*/  FMUL.FTZ R248, R193, R192 ;  /* 0x000000c0c1f87220 */ /* 0x000fe20000410000 */
[----:B------:R-:W-:Y:S01]  /*1000*/  HADD2.F32 R192, -RZ, R197.H1_H1 ;  /* 0x300000c5ffc07230 */ /* 0x000fe20000004100 */
[----:B------:R1:W-:Y:S04]  /*1010*/  STL [R1+0x4c], R209 ;  /* 0x00004cd101007387 */ /* 0x0003e80000100800 */
[----:B------:R2:W-:Y:S04]  /*1020*/  STL [R1+0x50], R241 ;  /* 0x000050f101007387 */ /* 0x0005e80000100800 */
[----:B------:R-:W3:Y:S01]  /*1030*/  LDL.LU R197, [R1+0x44] ;  /* 0x0000440001c57983 */ /* 0x000ee20000300800 */
[----:B------:R-:W-:Y:S01]  /*1040*/  FADD.FTZ R195, -R3, R195 ;  /* 0x000000c303c37221 */ /* 0x000fe20000010100 */
[----:B------:R-:W-:-:S02]  /*1050*/  HADD2.F32 R193, -RZ, R33.H1_H1 ;  /* 0x30000021ffc17230 */ /* 0x000fc40000004100 */
[----:B------:R-:W-:Y:S01]  /*1060*/  FADD.FTZ R194, -R3, R200 ;  /* 0x000000c803c27221 */ /* 0x000fe20000010100 */
[----:B------:R-:W-:Y:S01]  /*1070*/  FMUL.FTZ R206, R5, R195 ;  /* 0x000000c305ce7220 */ /* 0x000fe20000410000 */
[----:B------:R-:W-:Y:S01]  /*1080*/  FADD.FTZ R91, R91, R192 ;  /* 0x000000c05b5b7221 */ /* 0x000fe20000010000 */
[----:B0-----:R-:W-:Y:S01]  /*1090*/  FMUL.FTZ R244, R193, R192 ;  /* 0x000000c0c1f47220 */ /* 0x001fe20000410000 */
[----:B-1----:R-:W-:Y:S01]  /*10a0*/  FMUL.FTZ R209, R5, R194 ;  /* 0x000000c205d17220 */ /* 0x002fe20000410000 */
[----:B------:R-:W-:Y:S01]  /*10b0*/  FFMA.FTZ R211, R206, R192, R211 ;  /* 0x000000c0ced37223 */ /* 0x000fe200000100d3 */
[----:B------:R-:W-:Y:S02]  /*10c0*/  HADD2.F32 R194, -RZ, R198.H0_H0 ;  /* 0x200000c6ffc27230 */ /* 0x000fe40000004100 */
[----:B------:R-:W-:Y:S02]  /*10d0*/  HADD2.F32 R192, -RZ, R34.H0_H0 ;  /* 0x20000022ffc07230 */ /* 0x000fe40000004100 */
[----:B------:R-:W-:Y:S01]  /*10e0*/  FADD.FTZ R193, -R3, R201 ;  /* 0x000000c903c17221 */ /* 0x000fe20000010100 */
[----:B------:R0:W-:Y:S01]  /*10f0*/  STL [R1+0x54], R211 ;  /* 0x000054d301007387 */ /* 0x0001e20000100800 */
[----:B------:R-:W-:Y:S01]  /*1100*/  FADD.FTZ R92, R92, R194 ;  /* 0x000000c25c5c7221 */ /* 0x000fe20000010000 */
[-C--:B------:R-:W-:Y:S01]  /*1110*/  FFMA.FTZ R235, R209, R194.reuse, R235 ;  /* 0x000000c2d1eb7223 */ /* 0x080fe200000100eb */
[----:B--2---:R-:W-:Y:S01]  /*1120*/  FMUL.FTZ R241, R192, R194 ;  /* 0x000000c2c0f17220 */ /* 0x004fe20000410000 */
[----:B------:R-:W-:-:S02]  /*1130*/  HADD2.F32 R194, -RZ, R198.H1_H1 ;  /* 0x300000c6ffc27230 */ /* 0x000fc40000004100 */
[----:B0-----:R-:W-:Y:S01]  /*1140*/  FMUL.FTZ R211, R5, R193 ;  /* 0x000000c105d37220 */ /* 0x001fe20000410000 */
[----:B------:R-:W-:-:S03]  /*1150*/  FADD.FTZ R193, -R3, R202 ;  /* 0x000000ca03c17221 */ /* 0x000fc60000010100 */
[----:B------:R-:W-:Y:S01]  /*1160*/  FFMA.FTZ R216, R211, R194, R216 ;  /* 0x000000c2d3d87223 */ /* 0x000fe200000100d8 */
[----:B------:R-:W-:Y:S01]  /*1170*/  STL [R1+0x38], R235 ;  /* 0x000038eb01007387 */ /* 0x000fe20000100800 */
[----:B------:R-:W-:-:S03]  /*1180*/  HADD2.F32 R192, -RZ, R34.H1_H1 ;  /* 0x30000022ffc07230 */ /* 0x000fc60000004100 */
[----:B------:R0:W-:Y:S02]  /*1190*/  STL [R1+0x3c], R216 ;  /* 0x00003cd801007387 */ /* 0x0001e40000100800 */
[----:B0-----:R-:W-:Y:S01]  /*11a0*/  FMUL.FTZ R216, R5, R193 ;  /* 0x000000c105d87220 */ /* 0x001fe20000410000 */
[----:B------:R-:W-:Y:S02]  /*11b0*/  HADD2.F32 R193, -RZ, R199.H0_H0 ;  /* 0x200000c7ffc17230 */ /* 0x000fe40000004100 */
[----:B------:R-:W-:Y:S01]  /*11c0*/  FMUL.FTZ R235, R192, R194 ;  /* 0x000000c2c0eb7220 */ /* 0x000fe20000410000 */
[----:B------:R-:W-:Y:S02]  /*11d0*/  HADD2.F32 R192, -RZ, R35.H0_H0 ;  /* 0x20000023ffc07230 */ /* 0x000fe40000004100 */
[----:B------:R-:W-:-:S05]  /*11e0*/  FFMA.FTZ R234, R216, R193, R234 ;  /* 0x000000c1d8ea7223 */ /* 0x000fca00000100ea */
[----:B------:R0:W-:Y:S01]  /*11f0*/  STL [R1+0x40], R234 ;  /* 0x000040ea01007387 */ /* 0x0001e20000100800 */
[----:B------:R-:W-:Y:S01]  /*1200*/  FFMA.FTZ R195, R0, R245, RZ ;  /* 0x000000f500c37223 */ /* 0x000fe200000100ff */
[----:B0-----:R-:W-:Y:S01]  /*1210*/  FMUL.FTZ R234, R192, R193 ;  /* 0x000000c1c0ea7220 */ /* 0x001fe20000410000 */
[----:B------:R-:W-:-:S04]  /*1220*/  FADD.FTZ R192, RZ, R245 ;  /* 0x000000f5ffc07221 */ /* 0x000fc80000010000 */
[----:B------:R-:W-:Y:S01]  /*1230*/  FADD.FTZ R192, R192, R251 ;  /* 0x000000fbc0c07221 */ /* 0x000fe20000010000 */
[----:B------:R-:W-:Y:S01]  /*1240*/  FADD.FTZ R94, R94, R193 ;  /* 0x000000c15e5e7221 */ /* 0x000fe20000010000 */
[----:B------:R-:W-:Y:S01]  /*1250*/  FFMA.FTZ R195, R12, R251, R195 ;  /* 0x000000fb0cc37223 */ /* 0x000fe200000100c3 */
[----:B------:R-:W-:Y:S01]  /*1260*/  FADD.FTZ R193, -R3, R203 ;  /* 0x000000cb03c17221 */ /* 0x000fe20000010100 */
[----:B------:R-:W-:Y:S01]  /*1270*/  FADD.FTZ R192, R192, R248 ;  /* 0x000000f8c0c07221 */ /* 0x000fe20000010000 */
[----:B------:R-:W-:Y:S01]  /*1280*/  FADD.FTZ R93, R93, R194 ;  /* 0x000000c25d5d7221 */ /* 0x000fe20000010000 */
[----:B------:R-:W-:Y:S02]  /*1290*/  HADD2.F32 R199, -RZ, R199.H1_H1 ;  /* 0x300000c7ffc77230 */ /* 0x000fe40000004100 */
[----:B------:R-:W-:Y:S01]  /*12a0*/  FFMA.FTZ R195, R23, R248, R195 ;  /* 0x000000f817c37223 */ /* 0x000fe200000100c3 */
[----:B------:R-:W-:Y:S01]  /*12b0*/  FADD.FTZ R194, R192, R244 ;  /* 0x000000f4c0c27221 */ /* 0x000fe20000010000 */
[----:B------:R-:W-:Y:S01]  /*12c0*/  FMUL.FTZ R196, R5, R193 ;  /* 0x000000c105c47220 */ /* 0x000fe20000410000 */
[----:B------:R-:W-:-:S02]  /*12d0*/  HADD2.F32 R192, -RZ, R35.H1_H1 ;  /* 0x30000023ffc07230 */ /* 0x000fc40000004100 */
[----:B------:R-:W-:-:S03]  /*12e0*/  FFMA.FTZ R193, R206, R244, R195 ;  /* 0x000000f4cec17223 */ /* 0x000fc600000100c3 */
[----:B------:R-:W-:Y:S01]  /*12f0*/  FMUL.FTZ R195, R192, R199 ;  /* 0x000000c7c0c37220 */ /* 0x000fe20000410000 */
[----:B------:R0:W-:Y:S01]  /*1300*/  STL [R1+0x18], R196 ;  /* 0x000018c401007387 */ /* 0x0001e20000100800 */
[----:B------:R-:W-:Y:S01]  /*1310*/  FADD.FTZ R194, R194, R241 ;  /* 0x000000f1c2c27221 */ /* 0x000fe20000010000 */
[----:B------:R-:W-:-:S03]  /*1320*/  FFMA.FTZ R193, R209, R241, R193 ;  /* 0x000000f1d1c17223 */ /* 0x000fc600000100c1 */
[----:B------:R-:W-:Y:S01]  /*1330*/  FADD.FTZ R192, R194, R235 ;  /* 0x000000ebc2c07221 */ /* 0x000fe20000010000 */
[----:B------:R-:W-:-:S03]  /*1340*/  FFMA.FTZ R193, R211, R235, R193 ;  /* 0x000000ebd3c17223 */ /* 0x000fc600000100c1 */
[----:B------:R-:W-:Y:S01]  /*1350*/  FADD.FTZ R192, R192, R234 ;  /* 0x000000eac0c07221 */ /* 0x000fe20000010000 */
[----:B------:R-:W-:Y:S01]  /*1360*/  FFMA.FTZ R193, R216, R234, R193 ;  /* 0x000000ead8c17223 */ /* 0x000fe200000100c1 */
[----:B------:R-:W-:Y:S01]  /*1370*/  FADD.FTZ R95, R95, R199 ;  /* 0x000000c75f5f7221 */ /* 0x000fe20000010000 */
[----:B------:R-:W-:Y:S01]  /*1380*/  IADD3 R228, PT, PT, R228, 0x20, RZ ;  /* 0x00000020e4e47810 */ /* 0x000fe20007ffe0ff */
[----:B------:R-:W-:Y:S01]  /*1390*/  FADD.FTZ R227, R192, R195 ;  /* 0x000000c3c0e37221 */ /* 0x000fe20000010000 */
[----:B------:R-:W-:Y:S01]  /*13a0*/  IADD3 R4, PT, PT, R4, 0x20, RZ ;  /* 0x0000002004047810 */ /* 0x000fe20007ffe0ff */
[----:B------:R-:W-:Y:S01]  /*13b0*/  FFMA.FTZ R226, R196, R195, R193 ;  /* 0x000000c3c4e27223 */ /* 0x000fe200000100c1 */
[----:B------:R-:W-:Y:S01]  /*13c0*/  IADD3 R2, PT, PT, R2, 0x20, RZ ;  /* 0x0000002002027810 */ /* 0x000fe20007ffe0ff */
[----:B---3--:R-:W-:-:S05]  /*13d0*/  FFMA.FTZ R197, R196, R199, R197 ;  /* 0x000000c7c4c57223 */ /* 0x008fca00000100c5 */
[----:B------:R0:W-:Y:S04]  /*13e0*/  STL [R1+0x44], R197 ;  /* 0x000044c501007387 */ /* 0x0001e80000100800 */
[----:B------:R0:W-:Y:S02]  /*13f0*/  STL [R1+0x28], R195 ;  /* 0x000028c301007387 */ /* 0x0001e40000100800 */
.L_x_12645:
[----:B------:R-:W-:Y:S05]  /*1400*/  BSYNC.RECONVERGENT B2 ;  /* 0x0000000000027941 */ /* 0x000fea0003800200 */
.L_x_12644:
[----:B------:R-:W-:Y:S04]  /*1410*/  BSSY.RECONVERGENT B2, `(.L_x_12646) ;  /* 0x0000061000027945 */ /* 0x000fe80003800200 */
[----:B------:R-:W-:Y:S05]  /*1420*/  @!P3 BRA `(.L_x_12647) ;  /* 0x00000004007cb947 */ /* 0x000fea0003800000 */
[----:B------:R-:W1:Y:S08]  /*1430*/  LDC.64 R14, c[0x0][0x3a8] ;  /* 0x0000ea00ff0e7b82 */ /* 0x000e700000000a00 */
[----:B0-----:R-:W0:Y:S01]  /*1440*/  LDC.64 R196, c[0x0][0x428] ;  /* 0x00010a00ffc47b82 */ /* 0x001e220000000a00 */
[----:B------:R-:W-:-:S07]  /*1450*/  ISETP.NE.U32.AND P0, PT, RZ, UR10, PT ;  /* 0x0000000aff007c0c */ /* 0x000fce000bf05070 */
[----:B------:R-:W2:Y:S01]  /*1460*/  LDC.64 R232, c[0x0][0x3b0] ;  /* 0x0000ec00ffe87b82 */ /* 0x000ea20000000a00 */
[----:B-1----:R-:W-:-:S05]  /*1470*/  IMAD.WIDE.U32 R14, R2, 0x20, R14 ;  /* 0x00000020020e7825 */ /* 0x002fca00078e000e */
[----:B------:R-:W3:Y:S01]  /*1480*/  LDG.E.128 R192, desc[UR6][R14.64] ;  /* 0x000000060ec07981 */ /* 0x000ee2000c1e1d00 */
[----:B0-----:R-:W-:-:S03]  /*1490*/  IMAD.WIDE.U32 R196, R228, 0x10, R196 ;  /* 0x00000010e4c47825 */ /* 0x001fc600078e00c4 */
[----:B------:R0:W4:Y:S04]  /*14a0*/  LDG.E.128 R200, desc[UR6][R14.64+0x10] ;  /* 0x000010060ec87981 */ /* 0x000128000c1e1d00 */
[----:B------:R-:W4:Y:S01]  /*14b0*/  LDG.E.128 R196, desc[UR6][R196.64] ;  /* 0x00000006c4c47981 */ /* 0x000f22000c1e1d00 */
[----:B------:R-:W-:-:S13]  /*14c0*/  ISETP.NE.AND.EX P0, PT, RZ, UR11, PT, P0 ;  /* 0x0000000bff007c0c */ /* 0x000fda000bf05300 */
[----:B0-----:R-:W0:Y:S02]  /*14d0*/  @P0 LDC.64 R14, c[0x0][0x438] ;  /* 0x00010e00ff0e0b82 */ /* 0x001e240000000a00 */
[----:B0-----:R-:W-:-:S05]  /*14e0*/  @P0 IMAD.WIDE.U32 R14, R2, 0x20, R14 ;  /* 0x00000020020e0825 */ /* 0x001fca00078e000e */
[----:B------:R-:W5:Y:S04]  /*14f0*/  @P0 LDG.E.128 R28, desc[UR6][R14.64] ;  /* 0x000000060e1c0981 */ /* 0x000f68000c1e1d00 */
[----:B------:R2:W5:Y:S02]  /*1500*/  @P0 LDG.E.128 R24, desc[UR6][R14.64+0x10] ;  /* 0x000010060e180981 */ /* 0x000564000c1e1d00 */
[----:B--2---:R-:W-:-:S06]  /*1510*/  IMAD.WIDE.U32 R14, R4, 0x8, R232 ;  /* 0x00000008040e7825 */ /* 0x004fcc00078e00e8 */
[----:B------:R-:W5:Y:S01]  /*1520*/  LDG.E.64 R14, desc[UR6][R14.64] ;  /* 0x000000060e0e7981 */ /* 0x000f62000c1e1b00 */
[----:B------:R-:W-:Y:S01]  /*1530*/  HADD2.F32 R11, -RZ, R40.H0_H0 ;  /* 0x20000028ff0b7230 */ /* 0x000fe20000004100 */
[----:B------:R-:W-:Y:S02]  /*1540*/  IADD3 R228, PT, PT, R228, 0x20, RZ ;  /* 0x00000020e4e47810 */ /* 0x000fe40007ffe0ff */
[----:B------:R-:W-:Y:S02]  /*1550*/  IADD3 R4, PT, PT, R4, 0x20, RZ ;  /* 0x0000002004047810 */ /* 0x000fe40007ffe0ff */
[----:B------:R-:W-:Y:S01]  /*1560*/  IADD3 R2, PT, PT, R2, 0x20, RZ ;  /* 0x0000002002027810 */ /* 0x000fe20007ffe0ff */
[C---:B---3--:R-:W-:Y:S01]  /*1570*/  FADD.FTZ R9, -R3.reuse, R192 ;  /* 0x000000c003097221 */ /* 0x048fe20000010100 */
[----:B------:R-:W-:-:S03]  /*1580*/  FADD.FTZ R22, -R3, R193 ;  /* 0x000000c103167221 */ /* 0x000fc60000010100 */
[----:B-----5:R-:W-:Y:S01]  /*1590*/  FMUL.FTZ R9, R5, R9 ;  /* 0x0000000905097220 */ /* 0x020fe20000410000 */
[----:B----4-:R-:W-:-:S05]  /*15a0*/  HADD2.F32 R192, -RZ, R196.H0_H0 ;  /* 0x200000c4ffc07230 */ /* 0x010fca0000004100 */
[-C--:B------:R-:W-:Y:S01]  /*15b0*/  FMUL.FTZ R205, R11, R192.reuse ;  /* 0x000000c00bcd7220 */ /* 0x080fe20000410000 */
[----:B------:R-:W-:Y:S01]  /*15c0*/  FADD.FTZ R64, R64, R192 ;  /* 0x000000c040407221 */ /* 0x000fe20000010000 */
[----:B------:R-:W-:Y:S01]  /*15d0*/  FFMA.FTZ R96, R9, R192, R96 ;  /* 0x000000c009607223 */ /* 0x000fe20000010060 */
[----:B------:R-:W-:Y:S01]  /*15e0*/  FMUL.FTZ R11, R5, R22 ;  /* 0x00000016050b7220 */ /* 0x000fe20000410000 */
[----:B------:R-:W-:Y:S02]  /*15f0*/  HADD2.F32 R192, -RZ, R196.H1_H1 ;  /* 0x300000c4ffc07230 */ /* 0x000fe40000004100 */
[----:B------:R-:W-:Y:S02]  /*1600*/  HADD2.F32 R22, -RZ, R40.H1_H1 ;  /* 0x30000028ff167230 */ /* 0x000fe40000004100 */
[----:B------:R-:W-:Y:S01]  /*1610*/  FADD.FTZ R194, -R3, R194 ;  /* 0x000000c203c27221 */ /* 0x000fe20000010100 */
[----:B------:R-:W-:Y:S02]  /*1620*/  HADD2.F32 R193, -RZ, R197.H0_H0 ;  /* 0x200000c5ffc17230 */ /* 0x000fe40000004100 */
[----:B------:R-:W-:Y:S01]  /*1630*/  FADD.FTZ R65, R65, R192 ;  /* 0x000000c041417221 */ /* 0x000fe20000010000 */
[-C--:B------:R-:W-:Y:S01]  /*1640*/  FFMA.FTZ R97, R11, R192.reuse, R97 ;  /* 0x000000c00b617223 */ /* 0x080fe20000010061 */
[----:B------:R-:W-:Y:S01]  /*1650*/  FMUL.FTZ R250, R22, R192 ;  /* 0x000000c016fa7220 */ /* 0x000fe20000410000 */
[----:B------:R-:W-:-:S02]  /*1660*/  HADD2.F32 R192, -RZ, R41.H0_H0 ;  /* 0x20000029ffc07230 */ /* 0x000fc40000004100 */
[----:B------:R-:W-:Y:S01]  /*1670*/  FMUL.FTZ R22, R5, R194 ;  /* 0x000000c205167220 */ /* 0x000fe20000410000 */
[C---:B------:R-:W-:Y:S01]  /*1680*/  FADD.FTZ R195, -R3.reuse, R195 ;  /* 0x000000c303c37221 */ /* 0x040fe20000010100 */
[----:B------:R-:W-:Y:S01]  /*1690*/  FADD.FTZ R66, R66, R193 ;  /* 0x000000c142427221 */ /* 0x000fe20000010000 */
[----:B------:R0:W-:Y:S01]  /*16a0*/  STL [R1], R205 ;  /* 0x000000cd01007387 */ /* 0x0001e20000100800 */
[-C--:B------:R-:W-:Y:S01]  /*16b0*/  FFMA.FTZ R98, R22, R193.reuse, R98 ;  /* 0x000000c116627223 */ /* 0x080fe20000010062 */
[----:B------:R-:W-:Y:S01]  /*16c0*/  FMUL.FTZ R247, R192, R193 ;  /* 0x000000c1c0f77220 */ /* 0x000fe20000410000 */
[----:B------:R-:W-:Y:S01]  /*16d0*/  MOV R196, R205 ;  /* 0x000000cd00c47202 */ /* 0x000fe20000000f00 */
[----:B------:R-:W-:Y:S02]  /*16e0*/  HADD2.F32 R194, -RZ, R197.H1_H1 ;  /* 0x300000c5ffc27230 */ /* 0x000fe40000004100 */
[----:B------:R-:W-:Y:S02]  /*16f0*/  HADD2.F32 R193, -RZ, R41.H1_H1 ;  /* 0x30000029ffc17230 */ /* 0x000fe40000004100 */
[----:B------:R-:W-:Y:S01]  /*1700*/  FADD.FTZ R192, -R3, R200 ;  /* 0x000000c803c07221 */ /* 0x000fe20000010100 */
[----:B0-----:R-:W-:Y:S01]  /*1710*/  FMUL.FTZ R205, R5, R195 ;  /* 0x000000c305cd7220 */ /* 0x001fe20000410000 */
[----:B------:R-:W-:Y:S01]  /*1720*/  FADD.FTZ R67, R67, R194 ;  /* 0x000000c243437221 */ /* 0x000fe20000010000 */
[----:B------:R-:W-:Y:S01]  /*1730*/  FMUL.FTZ R243, R193, R194 ;  /* 0x000000c2c1f37220 */ /* 0x000fe20000410000 */
[----:B------:R-:W-:-:S02]  /*1740*/  HADD2.F32 R193, -RZ, R42.H0_H0 ;  /* 0x2000002affc17230 */ /* 0x000fc40000004100 */
[----:B------:R-:W-:Y:S01]  /*1750*/  FFMA.FTZ R99, R205, R194, R99 ;  /* 0x000000c2cd637223 */ /* 0x000fe20000010063 */
[--C-:B------:R-:W-:Y:S02]  /*1760*/  HADD2.F32 R194, -RZ, R198.reuse.H0_H0 ;  /* 0x200000c6ffc27230 */ /* 0x100fe40000004100 */
[----:B------:R-:W-:Y:S01]  /*1770*/  FMUL.FTZ R208, R5, R192 ;  /* 0x000000c005d07220 */ /* 0x000fe20000410000 */
[----:B------:R-:W-:Y:S02]  /*1780*/  FADD.FTZ R192, -R3, R201 ;  /* 0x000000c903c07221 */ /* 0x000fe40000010100 */
[----:B------:R-:W-:Y:S01]  /*1790*/  FADD.FTZ R68, R68, R194 ;  /* 0x000000c244447221 */ /* 0x000fe20000010000 */
[-C--:B------:R-:W-:Y:S01]  /*17a0*/  FFMA.FTZ R100, R208, R194.reuse, R100 ;  /* 0x000000c2d0647223 */ /* 0x080fe20000010064 */
[----:B------:R-:W-:Y:S01]  /*17b0*/  FMUL.FTZ R240, R193, R194 ;  /* 0x000000c2c1f07220 */ /* 0x000fe20000410000 */
[----:B------:R-:W-:Y:S02]  /*17c0*/  HADD2.F32 R194, -RZ, R198.H1_H1 ;  /* 0x300000c6ffc27230 */ /* 0x000fe40000004100 */
[----:B------:R-:W-:Y:S01]  /*17d0*/  FMUL.FTZ R212, R5, R192 ;  /* 0x000000c005d47220 */ /* 0x000fe20000410000 */
[----:B------:R-:W-:-:S02]  /*17e0*/  HADD2.F32 R193, -RZ, R42.H1_H1 ;  /* 0x3000002affc17230 */ /* 0x000fc40000004100 */
[----:B------:R-:W-:-:S03]  /*17f0*/  FADD.FTZ R192, -R3, R202 ;  /* 0x000000ca03c07221 */ /* 0x000fc60000010100 */
[----:B------:R-:W-:Y:S01]  /*1800*/  FMUL.FTZ R233, R193, R194 ;  /* 0x000000c2c1e97220 */ /* 0x000fe20000410000 */
[----:B------:R-:W-:Y:S01]  /*1810*/  FMUL.FTZ R217, R5, R192 ;  /* 0x000000c005d97220 */ /* 0x000fe20000410000 */
[----:B------:R-:W-:Y:S02]  /*1820*/  HADD2.F32 R193, -RZ, R199.H0_H0 ;  /* 0x200000c7ffc17230 */ /* 0x000fe40000004100 */
[----:B------:R-:W-:Y:S02]  /*1830*/  HADD2.F32 R192, -RZ, R43.H0_H0 ;  /* 0x2000002bffc07230 */ /* 0x000fe40000004100 */
[----:B------:R-:W-:Y:S01]  /*1840*/  FADD.FTZ R69, R69, R194 ;  /* 0x000000c245457221 */ /* 0x000fe20000010000 */
[----:B------:R-:W-:Y:S02]  /*1850*/  FFMA.FTZ R101, R212, R194, R101 ;  /* 0x000000c2d4657223 */ /* 0x000fe40000010065 */
[-C--:B------:R-:W-:Y:S01]  /*1860*/  FMUL.FTZ R232, R192, R193.reuse ;  /* 0x000000c1c0e87220 */ /* 0x080fe20000410000 */
[----:B------:R-:W-:Y:S01]  /*1870*/  FADD.FTZ R192, -R3, R203 ;  /* 0x000000cb03c07221 */ /* 0x000fe20000010100 */
[----:B------:R-:W-:Y:S01]  /*1880*/  FADD.FTZ R70, R70, R193 ;  /* 0x000000c146467221 */ /* 0x000fe20000010000 */
[----:B------:R-:W-:Y:S01]  /*1890*/  FFMA.FTZ R102, R217, R193, R102 ;  /* 0x000000c1d9667223 */ /* 0x000fe20000010066 */
[----:B------:R-:W-:Y:S01]  /*18a0*/  FADD.FTZ R194, R227, R196 ;  /* 0x000000c4e3c27221 */ /* 0x000fe20000010000 */
[----:B------:R-:W-:Y:S01]  /*18b0*/  FFMA.FTZ R193, R9, R196, R226 ;  /* 0x000000c409c17223 */ /* 0x000fe200000100e2 */
[----:B------:R-:W-:Y:S01]  /*18c0*/  FMUL.FTZ R196, R5, R192 ;  /* 0x000000c005c47220 */ /* 0x000fe20000410000 */
[----:B------:R-:W-:-:S02]  /*18d0*/  HADD2.F32 R195, -RZ, R199.H1_H1 ;  /* 0x300000c7ffc37230 */ /* 0x000fc40000004100 */
[----:B------:R-:W-:Y:S02]  /*18e0*/  HADD2.F32 R192, -RZ, R43.H1_H1 ;  /* 0x3000002bffc07230 */ /* 0x000fe40000004100 */
[----:B------:R-:W-:Y:S01]  /*18f0*/  FADD.FTZ R194, R194, R250 ;  /* 0x000000fac2c27221 */ /* 0x000fe20000010000 */
[----:B------:R-:W-:Y:S02]  /*1900*/  FFMA.FTZ R193, R11, R250, R193 ;  /* 0x000000fa0bc17223 */ /* 0x000fe400000100c1 */
[----:B------:R-:W-:Y:S01]  /*1910*/  FMUL.FTZ R197, R192, R195 ;  /* 0x000000c3c0c57220 */ /* 0x000fe20000410000 */
[----:B------:R1:W-:Y:S01]  /*1920*/  STL [R1+0x14], R196 ;  /* 0x000014c401007387 */ /* 0x0003e20000100800 */
[----:B------:R-:W-:Y:S01]  /*1930*/  FADD.FTZ R194, R194, R247 ;  /* 0x000000f7c2c27221 */ /* 0x000fe20000010000 */
[----:B------:R-:W-:Y:S02]  /*1940*/  FFMA.FTZ R193, R22, R247, R193 ;  /* 0x000000f716c17223 */ /* 0x000fe400000100c1 */
        /* <DEDUP_REMOVED lines=12> */
[----:B-1----:R-:W-:-:S07]  /*1a10*/  FFMA.FTZ R226, R196, R197, R193 ;  /* 0x000000c5c4e27223 */ /* 0x002fce00000100c1 */
.L_x_12647:
[----:B------:R-:W-:Y:S05]  /*1a20*/  BSYNC.RECONVERGENT B2 ;  /* 0x0000000000027941 */ /* 0x000fea0003800200 */
.L_x_12646:
        /* <DEDUP_REMOVED lines=39> */
[----:B------:R-:W-:Y:S01]  /*1ca0*/  FADD.FTZ R195, -R3, R195 ;  /* 0x000000c303c37221 */ /* 0x000fe20000010100 */
[----:B------:R-:W-:Y:S01]  /*1cb0*/  FADD.FTZ R106, R106, R193 ;  /* 0x000000c16a6a7221 */ /* 0x000fe20000010000 */
[----:B------:R-:W-:Y:S02]  /*1cc0*/  HADD2.F32 R194, -RZ, R197.H1_H1 ;  /* 0x300000c5ffc27230 */ /* 0x000fe40000004100 */
[-C--:B------:R-:W-:Y:S01]  /*1cd0*/  FFMA.FTZ R74, R13, R193.reuse, R74 ;  /* 0x000000c10d4a7223 */ /* 0x080fe2000001004a */
[----:B------:R-:W-:Y:S01]  /*1ce0*/  FMUL.FTZ R246, R192, R193 ;  /* 0x000000c1c0f67220 */ /* 0x000fe20000410000 */
[----:B------:R-:W-:Y:S02]  /*1cf0*/  HADD2.F32 R193, -RZ, R49.H1_H1 ;  /* 0x30000031ffc17230 */ /* 0x000fe40000004100 */
[----:B------:R-:W-:Y:S01]  /*1d00*/  FMUL.FTZ R204, R5, R195 ;  /* 0x000000c305cc7220 */ /* 0x000fe20000410000 */
[----:B------:R-:W-:Y:S01]  /*1d10*/  FADD.FTZ R192, -R3, R200 ;  /* 0x000000c803c07221 */ /* 0x000fe20000010100 */
[----:B------:R-:W-:-:S02]  /*1d20*/  FADD.FTZ R107, R107, R194 ;  /* 0x000000c26b6b7221 */ /* 0x000fc40000010000 */
[-C--:B------:R-:W-:Y:S01]  /*1d30*/  FFMA.FTZ R75, R204, R194.reuse, R75 ;  /* 0x000000c2cc4b7223 */ /* 0x080fe2000001004b */
[----:B------:R-:W-:Y:S01]  /*1d40*/  FMUL.FTZ R242, R193, R194 ;  /* 0x000000c2c1f27220 */ /* 0x000fe20000410000 */
[----:B------:R-:W-:Y:S02]  /*1d50*/  HADD2.F32 R194, -RZ, R198.H0_H0 ;  /* 0x200000c6ffc27230 */ /* 0x000fe40000004100 */
[----:B------:R-:W-:Y:S01]  /*1d60*/  FMUL.FTZ R207, R5, R192 ;  /* 0x000000c005cf7220 */ /* 0x000fe20000410000 */
[----:B------:R-:W-:Y:S02]  /*1d70*/  HADD2.F32 R193, -RZ, R50.H0_H0 ;  /* 0x20000032ffc17230 */ /* 0x000fe40000004100 */
[----:B------:R-:W-:Y:S01]  /*1d80*/  FADD.FTZ R192, -R3, R201 ;  /* 0x000000c903c07221 */ /* 0x000fe20000010100 */
[----:B------:R-:W-:Y:S01]  /*1d90*/  FADD.FTZ R108, R108, R194 ;  /* 0x000000c26c6c7221 */ /* 0x000fe20000010000 */
[-C--:B------:R-:W-:Y:S01]  /*1da0*/  FFMA.FTZ R76, R207, R194.reuse, R76 ;  /* 0x000000c2cf4c7223 */ /* 0x080fe2000001004c */
[----:B------:R-:W-:Y:S01]  /*1db0*/  FMUL.FTZ R239, R193, R194 ;  /* 0x000000c2c1ef7220 */ /* 0x000fe20000410000 */
[----:B------:R-:W-:-:S02]  /*1dc0*/  HADD2.F32 R194, -RZ, R198.H1_H1 ;  /* 0x300000c6ffc27230 */ /* 0x000fc40000004100 */
[----:B------:R-:W-:Y:S01]  /*1dd0*/  FMUL.FTZ R213, R5, R192 ;  /* 0x000000c005d57220 */ /* 0x000fe20000410000 */
[----:B------:R-:W-:Y:S02]  /*1de0*/  HADD2.F32 R193, -RZ, R50.H1_H1 ;  /* 0x30000032ffc17230 */ /* 0x000fe40000004100 */
[----:B------:R-:W-:-:S03]  /*1df0*/  FADD.FTZ R192, -R3, R202 ;  /* 0x000000ca03c07221 */ /* 0x000fc60000010100 */
[----:B------:R-:W-:Y:S01]  /*1e00*/  FMUL.FTZ R231, R193, R194 ;  /* 0x000000c2c1e77220 */ /* 0x000fe20000410000 */
[----:B------:R-:W-:Y:S01]  /*1e10*/  FMUL.FTZ R218, R5, R192 ;  /* 0x000000c005da7220 */ /* 0x000fe20000410000 */
[----:B------:R-:W-:Y:S02]  /*1e20*/  HADD2.F32 R193, -RZ, R199.H0_H0 ;  /* 0x200000c7ffc17230 */ /* 0x000fe40000004100 */
[----:B------:R-:W-:-:S05]  /*1e30*/  HADD2.F32 R192, -RZ, R51.H0_H0 ;  /* 0x20000033ffc07230 */ /* 0x000fca0000004100 */
[-C--:B------:R-:W-:Y:S01]  /*1e40*/  FMUL.FTZ R230, R192, R193.reuse ;  /* 0x000000c1c0e67220 */ /* 0x080fe20000410000 */
[----:B------:R-:W-:Y:S01]  /*1e50*/  FADD.FTZ R192, -R3, R203 ;  /* 0x000000cb03c07221 */ /* 0x000fe20000010100 */
[----:B------:R-:W-:Y:S02]  /*1e60*/  HADD2.F32 R195, -RZ, R199.H1_H1 ;  /* 0x300000c7ffc37230 */ /* 0x000fe40000004100 */
[----:B------:R-:W-:Y:S01]  /*1e70*/  FADD.FTZ R109, R109, R194 ;  /* 0x000000c26d6d7221 */ /* 0x000fe20000010000 */
[----:B------:R-:W-:Y:S01]  /*1e80*/  FMUL.FTZ R196, R5, R192 ;  /* 0x000000c005c47220 */ /* 0x000fe20000410000 */
[----:B------:R-:W-:Y:S02]  /*1e90*/  HADD2.F32 R192, -RZ, R51.H1_H1 ;  /* 0x30000033ffc07230 */ /* 0x000fe40000004100 */
[----:B------:R-:W-:Y:S01]  /*1ea0*/  FFMA.FTZ R77, R213, R194, R77 ;  /* 0x000000c2d54d7223 */ /* 0x000fe2000001004d */
[----:B------:R-:W-:Y:S01]  /*1eb0*/  FADD.FTZ R110, R110, R193 ;  /* 0x000000c16e6e7221 */ /* 0x000fe20000010000 */
[----:B------:R-:W-:Y:S01]  /*1ec0*/  FFMA.FTZ R78, R218, R193, R78 ;  /* 0x000000c1da4e7223 */ /* 0x000fe2000001004e */
[----:B------:R-:W-:Y:S01]  /*1ed0*/  FADD.FTZ R194, R227, R252 ;  /* 0x000000fce3c27221 */ /* 0x000fe20000010000 */
[----:B------:R-:W-:Y:S01]  /*1ee0*/  FFMA.FTZ R193, R8, R252, R226 ;  /* 0x000000fc08c17223 */ /* 0x000fe200000100e2 */
[----:B------:R-:W-:-:S02]  /*1ef0*/  FMUL.FTZ R197, R192, R195 ;  /* 0x000000c3c0c57220 */ /* 0x000fc40000410000 */
[----:B------:R-:W-:Y:S01]  /*1f00*/  FADD.FTZ R194, R194, R249 ;  /* 0x000000f9c2c27221 */ /* 0x000fe20000010000 */
[----:B------:R-:W-:Y:S01]  /*1f10*/  FFMA.FTZ R193, R10, R249, R193 ;  /* 0x000000f90ac17223 */ /* 0x000fe200000100c1 */
[----:B------:R1:W-:Y:S02]  /*1f20*/  STL [R1+0x10], R196 ;  /* 0x000010c401007387 */ /* 0x0003e40000100800 */
[----:B------:R-:W-:Y:S01]  /*1f30*/  FADD.FTZ R194, R194, R246 ;  /* 0x000000f6c2c27221 */ /* 0x000fe20000010000 */
[----:B------:R-:W-:Y:S01]  /*1f40*/  FFMA.FTZ R193, R13, R246, R193 ;  /* 0x000000f60dc17223 */ /* 0x000fe200000100c1 */
[----:B------:R1:W-:Y:S02]  /*1f50*/  STL [R1+0x20], R197 ;  /* 0x000020c501007387 */ /* 0x0003e40000100800 */
        /* <DEDUP_REMOVED lines=12> */
.L_x_12649:
[----:B------:R-:W-:Y:S05]  /*2020*/  BSYNC.RECONVERGENT B2 ;  /* 0x0000000000027941 */ /* 0x000fea0003800200 */
.L_x_12648:
[----:B------:R-:W-:Y:S05]  /*2030*/  @!P5 BRA `(.L_x_12650) ;  /* 0x0000000800bcd947 */ /* 0x000fea0003800000 */
[----:B------:R-:W1:Y:S08]  /*2040*/  LDC.64 R20, c[0x0][0x3a8] ;  /* 0x0000ea00ff147b82 */ /* 0x000e700000000a00 */
[----:B------:R-:W2:Y:S01]  /*2050*/  LDC.64 R200, c[0x0][0x428] ;  /* 0x00010a00ffc87b82 */ /* 0x000ea20000000a00 */
[----:B------:R-:W-:-:S07]  /*2060*/  ISETP.NE.U32.AND P0, PT, RZ, UR10, PT ;  /* 0x0000000aff007c0c */ /* 0x000fce000bf05070 */
[----:B------:R-:W3:Y:S01]  /*2070*/  LDC.64 R214, c[0x0][0x3b0] ;  /* 0x0000ec00ffd67b82 */ /* 0x000ee20000000a00 */
[----:B-1----:R-:W-:-:S05]  /*2080*/  IMAD.WIDE.U32 R20, R2, 0x20, R20 ;  /* 0x0000002002147825 */ /* 0x002fca00078e0014 */
[----:B0-----:R-:W4:Y:S01]  /*2090*/  LDG.E.128 R192, desc[UR6][R20.64] ;  /* 0x0000000614c07981 */ /* 0x001f22000c1e1d00 */
[----:B--2---:R-:W-:-:S03]  /*20a0*/  IMAD.WIDE.U32 R200, R228, 0x10, R200 ;  /* 0x00000010e4c87825 */ /* 0x004fc600078e00c8 */
[----:B------:R0:W2:Y:S04]  /*20b0*/  LDG.E.128 R196, desc[UR6][R20.64+0x10] ;  /* 0x0000100614c47981 */ /* 0x0000a8000c1e1d00 */
[----:B------:R-:W2:Y:S01]  /*20c0*/  LDG.E.128 R200, desc[UR6][R200.64] ;  /* 0x00000006c8c87981 */ /* 0x000ea2000c1e1d00 */
[----:B------:R-:W-:-:S13]  /*20d0*/  ISETP.NE.AND.EX P0, PT, RZ, UR11, PT, P0 ;  /* 0x0000000bff007c0c */ /* 0x000fda000bf05300 */
[----:B0-----:R-:W0:Y:S01]  /*20e0*/  @P0 LDC.64 R20, c[0x0][0x438] ;  /* 0x00010e00ff140b82 */ /* 0x001e220000000a00 */
[----:B---3--:R-:W-:-:S04]  /*20f0*/  IMAD.WIDE.U32 R214, R4, 0x8, R214 ;  /* 0x0000000804d67825 */ /* 0x008fc800078e00d6 */
[----:B0-----:R-:W-:-:S05]  /*2100*/  @P0 IMAD.WIDE.U32 R20, R2, 0x20, R20 ;  /* 0x0000002002140825 */ /* 0x001fca00078e0014 */
[----:B------:R-:W5:Y:S04]  /*2110*/  @P0 LDG.E.128 R180, desc[UR6][R20.64] ;  /* 0x0000000614b40981 */ /* 0x000f68000c1e1d00 */
[----:B------:R-:W5:Y:S04]  /*2120*/  @P0 LDG.E.128 R184, desc[UR6][R20.64+0x10] ;  /* 0x0000100614b80981 */ /* 0x000f68000c1e1d00 */
[----:B------:R0:W5:Y:S01]  /*2130*/  LDG.E.64 R20, desc[UR6][R214.64] ;  /* 0x00000006d6147981 */ /* 0x000162000c1e1b00 */
[C---:B----4-:R-:W-:Y:S01]  /*2140*/  FADD.FTZ R192, -R3.reuse, R192 ;  /* 0x000000c003c07221 */ /* 0x050fe20000010100 */
[C---:B------:R-:W-:Y:S01]  /*2150*/  FADD.FTZ R193, -R3.reuse, R193 ;  /* 0x000000c103c17221 */ /* 0x040fe20000010100 */
[----:B--2---:R-:W-:-:S02]  /*2160*/  FADD.FTZ R4, -R3, R196 ;  /* 0x000000c403047221 */ /* 0x004fc40000010100 */
[C---:B-----5:R-:W-:Y:S01]  /*2170*/  FMUL.FTZ R210, R5.reuse, R192 ;  /* 0x000000c005d27220 */ /* 0x060fe20000410000 */
[----:B------:R-:W-:Y:S02]  /*2180*/  HADD2.F32 R196, -RZ, R56.H0_H0 ;  /* 0x20000038ffc47230 */ /* 0x000fe40000004100 */
[----:B------:R-:W-:Y:S02]  /*2190*/  HADD2.F32 R192, -RZ, R200.H0_H0 ;  /* 0x200000c8ffc07230 */ /* 0x000fe40000004100 */
[----:B0-----:R-:W-:Y:S01]  /*21a0*/  FMUL.FTZ R214, R5, R193 ;  /* 0x000000c105d67220 */ /* 0x001fe20000410000 */
[----:B------:R-:W-:Y:S02]  /*21b0*/  HADD2.F32 R193, -RZ, R56.H1_H1 ;  /* 0x30000038ffc17230 */ /* 0x000fe40000004100 */
[----:B------:R-:W-:Y:S01]  /*21c0*/  FADD.FTZ R112, R112, R192 ;  /* 0x000000c070707221 */ /* 0x000fe20000010000 */
[-C--:B------:R-:W-:Y:S01]  /*21d0*/  FFMA.FTZ R80, R210, R192.reuse, R80 ;  /* 0x000000c0d2507223 */ /* 0x080fe20000010050 */
[----:B------:R-:W-:Y:S01]  /*21e0*/  FMUL.FTZ R238, R196, R192 ;  /* 0x000000c0c4ee7220 */ /* 0x000fe20000410000 */
[----:B------:R-:W-:-:S02]  /*21f0*/  HADD2.F32 R192, -RZ, R200.H1_H1 ;  /* 0x300000c8ffc07230 */ /* 0x000fc40000004100 */
[----:B------:R-:W-:-:S03]  /*2200*/  FADD.FTZ R194, -R3, R194 ;  /* 0x000000c203c27221 */ /* 0x000fc60000010100 */
[----:B------:R-:W-:Y:S01]  /*2210*/  FADD.FTZ R113, R113, R192 ;  /* 0x000000c071717221 */ /* 0x000fe20000010000 */
        /* <DEDUP_REMOVED lines=10> */
[C---:B------:R-:W-:Y:S01]  /*22c0*/  FMUL.FTZ R219, R5.reuse, R195 ;  /* 0x000000c305db7220 */ /* 0x040fe20000410000 */
[----:B------:R-:W-:Y:S02]  /*22d0*/  HADD2.F32 R193, -RZ, R57.H1_H1 ;  /* 0x30000039ffc17230 */ /* 0x000fe40000004100 */
[----:B------:R-:W-:Y:S01]  /*22e0*/  FMUL.FTZ R220, R5, R4 ;  /* 0x0000000405dc7220 */ /* 0x000fe20000410000 */
[----:B------:R-:W-:Y:S02]  /*22f0*/  HADD2.F32 R4, -RZ, R202.H0_H0 ;  /* 0x200000caff047230 */ /* 0x000fe40000004100 */
[----:B------:R-:W-:Y:S01]  /*2300*/  FADD.FTZ R115, R115, R192 ;  /* 0x000000c073737221 */ /* 0x000fe20000010000 */
[-C--:B------:R-:W-:Y:S01]  /*2310*/  FFMA.FTZ R83, R219, R192.reuse, R83 ;  /* 0x000000c0db537223 */ /* 0x080fe20000010053 */
[----:B------:R-:W-:Y:S01]  /*2320*/  FMUL.FTZ R229, R193, R192 ;  /* 0x000000c0c1e57220 */ /* 0x000fe20000410000 */
[----:B------:R-:W-:Y:S02]  /*2330*/  HADD2.F32 R192, -RZ, R58.H0_H0 ;  /* 0x2000003affc07230 */ /* 0x000fe40000004100 */
[----:B------:R-:W-:Y:S01]  /*2340*/  FADD.FTZ R2, -R3, R197 ;  /* 0x000000c503027221 */ /* 0x000fe20000010100 */
[----:B------:R-:W-:Y:S01]  /*2350*/  FADD.FTZ R116, R116, R4 ;  /* 0x0000000474747221 */ /* 0x000fe20000010000 */
[-C--:B------:R-:W-:Y:S01]  /*2360*/  FFMA.FTZ R84, R220, R4.reuse, R84 ;  /* 0x00000004dc547223 */ /* 0x080fe20000010054 */
[----:B------:R-:W-:Y:S01]  /*2370*/  FMUL.FTZ R221, R192, R4 ;  /* 0x00000004c0dd7220 */ /* 0x000fe20000410000 */
[----:B------:R-:W-:Y:S01]  /*2380*/  FMUL.FTZ R222, R5, R2 ;  /* 0x0000000205de7220 */ /* 0x000fe20000410000 */
[----:B------:R-:W-:-:S02]  /*2390*/  HADD2.F32 R4, -RZ, R202.H1_H1 ;  /* 0x300000caff047230 */ /* 0x000fc40000004100 */
[----:B------:R-:W-:Y:S02]  /*23a0*/  HADD2.F32 R2, -RZ, R58.H1_H1 ;  /* 0x3000003aff027230 */ /* 0x000fe40000004100 */
[----:B------:R-:W-:Y:S01]  /*23b0*/  FFMA.FTZ R192, R210, R238, R226 ;  /* 0x000000eed2c07223 */ /* 0x000fe200000100e2 */
[----:B------:R-:W-:Y:S01]  /*23c0*/  FADD.FTZ R117, R117, R4 ;  /* 0x0000000475757221 */ /* 0x000fe20000010000 */
[-C--:B------:R-:W-:Y:S01]  /*23d0*/  FFMA.FTZ R85, R222, R4.reuse, R85 ;  /* 0x00000004de557223 */ /* 0x080fe20000010055 */
[----:B------:R-:W-:Y:S01]  /*23e0*/  FMUL.FTZ R223, R2, R4 ;  /* 0x0000000402df7220 */ /* 0x000fe20000410000 */
[----:B------:R-:W-:Y:S01]  /*23f0*/  FADD.FTZ R4, R227, R238 ;  /* 0x000000eee3047221 */ /* 0x000fe20000010000 */
[----:B------:R-:W-:-:S03]  /*2400*/  FFMA.FTZ R192, R214, R237, R192 ;  /* 0x000000edd6c07223 */ /* 0x000fc600000100c0 */
[----:B------:R-:W-:Y:S01]  /*2410*/  FADD.FTZ R4, R4, R237 ;  /* 0x000000ed04047221 */ /* 0x000fe20000010000 */
[----:B------:R-:W-:Y:S01]  /*2420*/  FADD.FTZ R198, -R3, R198 ;  /* 0x000000c603c67221 */ /* 0x000fe20000010100 */
[----:B------:R-:W-:Y:S02]  /*2430*/  FFMA.FTZ R192, R215, R236, R192 ;  /* 0x000000ecd7c07223 */ /* 0x000fe400000100c0 */
[----:B------:R-:W-:Y:S01]  /*2440*/  FADD.FTZ R4, R4, R236 ;  /* 0x000000ec04047221 */ /* 0x000fe20000010000 */
[----:B------:R-:W-:Y:S01]  /*2450*/  FADD.FTZ R3, -R3, R199 ;  /* 0x000000c703037221 */ /* 0x000fe20000010100 */
[----:B------:R-:W-:Y:S02]  /*2460*/  HADD2.F32 R2, -RZ, R203.H0_H0 ;  /* 0x200000cbff027230 */ /* 0x000fe40000004100 */
[----:B------:R-:W-:Y:S01]  /*2470*/  FMUL.FTZ R224, R5, R198 ;  /* 0x000000c605e07220 */ /* 0x000fe20000410000 */
[----:B------:R-:W-:Y:S02]  /*2480*/  HADD2.F32 R193, -RZ, R59.H0_H0 ;  /* 0x2000003bffc17230 */ /* 0x000fe40000004100 */
[----:B------:R-:W-:Y:S01]  /*2490*/  FADD.FTZ R4, R4, R229 ;  /* 0x000000e504047221 */ /* 0x000fe20000010000 */
[----:B------:R-:W-:Y:S01]  /*24a0*/  FFMA.FTZ R192, R219, R229, R192 ;  /* 0x000000e5dbc07223 */ /* 0x000fe200000100c0 */
[----:B------:R-:W-:Y:S01]  /*24b0*/  FMUL.FTZ R228, R5, R3 ;  /* 0x0000000305e47220 */ /* 0x000fe20000410000 */
[----:B------:R-:W-:Y:S01]  /*24c0*/  FADD.FTZ R118, R118, R2 ;  /* 0x0000000276767221 */ /* 0x000fe20000010000 */
[----:B------:R-:W-:Y:S01]  /*24d0*/  FADD.FTZ R3, R4, R221 ;  /* 0x000000dd04037221 */ /* 0x000fe20000010000 */
[-C--:B------:R-:W-:Y:S01]  /*24e0*/  FFMA.FTZ R86, R224, R2.reuse, R86 ;  /* 0x00000002e0567223 */ /* 0x080fe20000010056 */
[----:B------:R-:W-:Y:S01]  /*24f0*/  FMUL.FTZ R225, R193, R2 ;  /* 0x00000002c1e17220 */ /* 0x000fe20000410000 */
[----:B------:R-:W-:Y:S01]  /*2500*/  FFMA.FTZ R4, R220, R221, R192 ;  /* 0x000000dddc047223 */ /* 0x000fe200000100c0 */
[----:B------:R-:W-:-:S02]  /*2510*/  HADD2.F32 R2, -RZ, R203.H1_H1 ;  /* 0x300000cbff027230 */ /* 0x000fc40000004100 */
[----:B------:R-:W-:Y:S01]  /*2520*/  HADD2.F32 R192, -RZ, R59.H1_H1 ;  /* 0x3000003bffc07230 */ /* 0x000fe20000004100 */
[----:B------:R1:W-:Y:S04]  /*2530*/  STL [R1+0x34], R228 ;  /* 0x000034e401007387 */ /* 0x0003e80000100800 */
[----:B------:R-:W-:-:S05]  /*2540*/  FMUL.FTZ R197, R192, R2 ;  /* 0x00000002c0c57220 */ /* 0x000fca0000410000 */
[----:B------:R1:W-:Y:S01]  /*2550*/  STL [R1+0x30], R197 ;  /* 0x000030c501007387 */ /* 0x0003e20000100800 */
        /* <DEDUP_REMOVED lines=8> */
[----:B-1----:R-:W-:Y:S06]  /*25e0*/  BRA `(.L_x_12650) ;  /* 0x0000000400507947 */ /* 0x002fec0003800000 */
.L_x_12643:
        /* <DEDUP_REMOVED lines=40> */
[----:B--2---:R-:W-:Y:S05]  /*2870*/  @!P5 BRA `(.L_x_12650) ;  /* 0x0000000000acd947 */ /* 0x004fea0003800000 */
[----:B------:R-:W0:Y:S02]  /*2880*/  LDC.64 R2, c[0x0][0x3b0] ;  /* 0x0000ec00ff027b82 */ /* 0x000e240000000a00 */
[----:B0-----:R-:W-:-:S05]  /*2890*/  IMAD.WIDE.U32 R2, R192, 0x8, R2 ;  /* 0x00000008c0027825 */ /* 0x001fca00078e0002 */
[----:B------:R2:W5:Y:S01]  /*28a0*/  LDG.E.64 R20, desc[UR6][R2.64] ;  /* 0x0000000602147981 */ /* 0x000562000c1e1b00 */
[----:B------:R-:W-:Y:S05]  /*28b0*/  BRA `(.L_x_12650) ;  /* 0x00000000009c7947 */ /* 0x000fea0003800000 */
.L_x_12651:
        /* <DEDUP_REMOVED lines=39> */
.L_x_12650:
[----:B------:R-:W-:Y:S05]  /*2b30*/  BSYNC.RECONVERGENT B1 ;  /* 0x0000000000017941 */ /* 0x000fea0003800200 */
.L_x_12642:
        /* <DEDUP_REMOVED lines=20> */
.L_x_13175:
        /* <DEDUP_REMOVED lines=9> */
[----:B0-----:R-:W-:-:S04]  /*2d10*/  FMUL.FTZ R193, R2, UR9 ;  /* 0x0000000902c17c20 */ /* 0x001fc80008410000 */
        /* <DEDUP_REMOVED lines=14> */
.L_x_12656:
[----:B------:R-:W-:Y:S05]  /*2e00*/  BSYNC.RECONVERGENT B1 ;  /* 0x0000000000017941 */ /* 0x000fea0003800200 */
.L_x_12655:
        /* <DEDUP_REMOVED lines=24> */
.L_x_12663:
[----:B------:R-:W-:Y:S05]  /*2f90*/  BSYNC.RECONVERGENT B4 ;  /* 0x0000000000047941 */ /* 0x000fea0003800200 */
.L_x_12662:
[----:B------:R-:W-:Y:S01]  /*2fa0*/  BSSY.RECONVERGENT B4, `(.L_x_12664) ;  /* 0x000000d000047945 */ /* 0x000fe20003800200 */
[----:B------:R-:W-:Y:S01]  /*2fb0*/  FADD.FTZ R120, R120, R2 ;  /* 0x0000000278787221 */ /* 0x000fe20000010000 */
[----:B------:R-:W-:Y:S02]  /*2fc0*/  MOV R2, RZ ;  /* 0x000000ff00027202 */ /* 0x000fe40000000f00 */
        /* <DEDUP_REMOVED lines=10> */
.L_x_12665:
[----:B------:R-:W-:Y:S05]  /*3070*/  BSYNC.RECONVERGENT B4 ;  /* 0x0000000000047941 */ /* 0x000fea0003800200 */
.L_x_12664:
[----:B------:R-:W-:-:S04]  /*3080*/  F2FP.F16.F32.PACK_AB R2, RZ, R2 ;  /* 0x00000002ff02723e */ /* 0x000fc800000000ff */
[----:B------:R-:W-:-:S07]  /*3090*/  PRMT R164, R2, 0x7610, R164 ;  /* 0x0000761002a47816 */ /* 0x000fce00000000a4 */
.L_x_12661:
[----:B------:R-:W-:Y:S05]  /*30a0*/  BSYNC.RECONVERGENT B3 ;  /* 0x0000000000037941 */ /* 0x000fea0003800200 */
.L_x_12660:
        /* <DEDUP_REMOVED lines=15> */
.L_x_12669:
[----:B------:R-:W-:Y:S05]  /*31a0*/  BSYNC.RECONVERGENT B4 ;  /* 0x0000000000047941 */ /* 0x000fea0003800200 */
.L_x_12668:
        /* <DEDUP_REMOVED lines=13> */
.L_x_12671:
[----:B------:R-:W-:Y:S05]  /*3280*/  BSYNC.RECONVERGENT B4 ;  /* 0x0000000000047941 */ /* 0x000fea0003800200 */
.L_x_12670:
[----:B------:R-:W-:-:S04]  /*3290*/  F2FP.F16.F32.PACK_AB R2, RZ, R2 ;  /* 0x00000002ff02723e */ /* 0x000fc800000000ff */
[----:B------:R-:W-:-:S07]  /*32a0*/  PRMT R164, R164, 0x5410, R2 ;  /* 0x00005410a4a47816 */ /* 0x000fce0000000002 */
.L_x_12667:
[----:B------:R-:W-:Y:S05]  /*32b0*/  BSYNC.RECONVERGENT B3 ;  /* 0x0000000000037941 */ /* 0x000fea0003800200 */
.L_x_12666:
        /* <DEDUP_REMOVED lines=15> */
.L_x_12675:
[----:B------:R-:W-:Y:S05]  /*33b0*/  BSYNC.RECONVERGENT B4 ;  /* 0x0000000000047941 */ /* 0x000fea0003800200 */
.L_x_12674:
        /* <DEDUP_REMOVED lines=13> */
.L_x_12677:
[----:B------:R-:W-:Y:S05]  /*3490*/  BSYNC.RECONVERGENT B4 ;  /* 0x0000000000047941 */ /* 0x000fea0003800200 */
.L_x_12676:
[----:B------:R-:W-:-:S04]  /*34a0*/  F2FP.F16.F32.PACK_AB R2, RZ, R2 ;  /* 0x00000002ff02723e */ /* 0x000fc800000000ff */
[----:B------:R-:W-:-:S07]  /*34b0*/  PRMT R165, R2, 0x7610, R165 ;  /* 0x0000761002a57816 */ /* 0x000fce00000000a5 */
.L_x_12673:
[----:B------:R-:W-:Y:S05]  /*34c0*/  BSYNC.RECONVERGENT B3 ;  /* 0x0000000000037941 */ /* 0x000fea0003800200 */
.L_x_12672:
        /* <DEDUP_REMOVED lines=15> */
.L_x_12681:
[----:B------:R-:W-:Y:S05]  /*35c0*/  BSYNC.RECONVERGENT B4 ;  /* 0x0000000000047941 */ /* 0x000fea0003800200 */
.L_x_12680:
        /* <DEDUP_REMOVED lines=13> */
.L_x_12683:
[----:B------:R-:W-:Y:S05]  /*36a0*/  BSYNC.RECONVERGENT B4 ;  /* 0x0000000000047941 */ /* 0x000fea0003800200 */
.L_x_12682:
[----:B------:R-:W-:-:S04]  /*36b0*/  F2FP.F16.F32.PACK_AB R2, RZ, R2 ;  /* 0x00000002ff02723e */ /* 0x000fc800000000ff */
[----:B------:R-:W-:-:S07]  /*36c0*/  PRMT R165, R165, 0x5410, R2 ;  /* 0x00005410a5a57816 */ /* 0x000fce0000000002 */
.L_x_12679:
[----:B------:R-:W-:Y:S05]  /*36d0*/  BSYNC.RECONVERGENT B3 ;  /* 0x0000000000037941 */ /* 0x000fea0003800200 */
.L_x_12678:
        /* <DEDUP_REMOVED lines=15> */
.L_x_12687:
[----:B------:R-:W-:Y:S05]  /*37d0*/  BSYNC.RECONVERGENT B4 ;  /* 0x0000000000047941 */ /* 0x000fea0003800200 */
.L_x_12686:
        /* <DEDUP_REMOVED lines=13> */
.L_x_12689:
[----:B------:R-:W-:Y:S05]  /*38b0*/  BSYNC.RECONVERGENT B4 ;  /* 0x0000000000047941 */ /* 0x000fea0003800200 */
.L_x_12688:
[----:B------:R-:W-:-:S04]  /*38c0*/  F2FP.F16.F32.PACK_AB R2, RZ, R2 ;  /* 0x00000002ff02723e */ /* 0x000fc800000000ff */
[----:B------:R-:W-:-:S07]  /*38d0*/  PRMT R166, R2, 0x7610, R166 ;  /* 0x0000761002a67816 */ /* 0x000fce00000000a6 */
.L_x_12685:
[----:B------:R-:W-:Y:S05]  /*38e0*/  BSYNC.RECONVERGENT B3 ;  /* 0x0000000000037941 */ /* 0x000fea0003800200 */
.L_x_12684:
        /* <DEDUP_REMOVED lines=15> */
.L_x_12693:
[----:B------:R-:W-:Y:S05]  /*39e0*/  BSYNC.RECONVERGENT B4 ;  /* 0x0000000000047941 */ /* 0x000fea0003800200 */
.L_x_12692:
        /* <DEDUP_REMOVED lines=13> */
.L_x_12695:
[----:B------:R-:W-:Y:S05]  /*3ac0*/  BSYNC.RECONVERGENT B4 ;  /* 0x0000000000047941 */ /* 0x000fea0003800200 */
.L_x_12694:
[----:B------:R-:W-:-:S04]  /*3ad0*/  F2FP.F16.F32.PACK_AB R2, RZ, R2 ;  /* 0x00000002ff02723e */ /* 0x000fc800000000ff */
[----:B------:R-:W-:-:S07]  /*3ae0*/  PRMT R166, R166, 0x5410, R2 ;  /* 0x00005410a6a67816 */ /* 0x000fce0000000002 */
.L_x_12691:
[----:B------:R-:W-:Y:S05]  /*3af0*/  BSYNC.RECONVERGENT B3 ;  /* 0x0000000000037941 */ /* 0x000fea0003800200 */
.L_x_12690:
        /* <DEDUP_REMOVED lines=15> */
.L_x_12699:
[----:B------:R-:W-:Y:S05]  /*3bf0*/  BSYNC.RECONVERGENT B4 ;  /* 0x0000000000047941 */ /* 0x000fea0003800200 */
.L_x_12698:
        /* <DEDUP_REMOVED lines=13> */
.L_x_12701:
[----:B------:R-:W-:Y:S05]  /*3cd0*/  BSYNC.RECONVERGENT B4 ;  /* 0x0000000000047941 */ /* 0x000fea0003800200 */
.L_x_12700:
[----:B------:R-:W-:-:S04]  /*3ce0*/  F2FP.F16.F32.PACK_AB R2, RZ, R2 ;  /* 0x00000002ff02723e */ /* 0x000fc800000000ff */
[----:B------:R-:W-:-:S07]  /*3cf0*/  PRMT R167, R2, 0x7610, R167 ;  /* 0x0000761002a77816 */ /* 0x000fce00000000a7 */
.L_x_12697:
[----:B------:R-:W-:Y:S05]  /*3d00*/  BSYNC.RECONVERGENT B3 ;  /* 0x0000000000037941 */ /* 0x000fea0003800200 */
.L_x_12696:
        /* <DEDUP_REMOVED lines=17> */
.L_x_12704:
[----:B------:R-:W-:Y:S05]  /*3e20*/  BSYNC.RECONVERGENT B3 ;  /* 0x0000000000037941 */ /* 0x000fea0003800200 */
.L_x_12703:
        /* <DEDUP_REMOVED lines=13> */
.L_x_12706:
[----:B------:R-:W-:Y:S05]  /*3f00*/  BSYNC.RECONVERGENT B3 ;  /* 0x0000000000037941 */ /* 0x000fea0003800200 */
.L_x_12705:
[----:B------:R-:W-:-:S04]  /*3f10*/  F2FP.F16.F32.PACK_AB R2, RZ, R2 ;  /* 0x00000002ff02723e */ /* 0x000fc800000000ff */
[----:B------:R-:W-:Y:S01]  /*3f20*/  PRMT R167, R167, 0x5410, R2 ;  /* 0x00005410a7a77816 */ /* 0x000fe20000000002 */
[----:B------:R-:W-:Y:S06]  /*3f30*/  BRA `(.L_x_12702) ;  /* 0x0000002400f87947 */ /* 0x000fec0003800000 */
.L_x_12659:
        /* <DEDUP_REMOVED lines=15> */
.L_x_12710:
[----:B------:R-:W-:Y:S05]  /*4030*/  BSYNC.RECONVERGENT B4 ;  /* 0x0000000000047941 */ /* 0x000fea0003800200 */
.L_x_12709:
        /* <DEDUP_REMOVED lines=13> */
.L_x_12712:
[----:B------:R-:W-:Y:S05]  /*4110*/  BSYNC.RECONVERGENT B4 ;  /* 0x0000000000047941 */ /* 0x000fea0003800200 */
.L_x_12711:
[----:B------:R-:W-:Y:S02]  /*4120*/  F2FP.F16.F32.PACK_AB R3, RZ, R3 ;  /* 0x00000003ff03723e */ /* 0x000fe400000000ff */
[----:B------:R-:W-:Y:S02]  /*4130*/  MOV R120, R2 ;  /* 0x0000000200787202 */ /* 0x000fe40000000f00 */
[----:B------:R-:W-:-:S07]  /*4140*/  PRMT R164, R3, 0x7610, R164 ;  /* 0x0000761003a47816 */ /* 0x000fce00000000a4 */
.L_x_12708:
[----:B------:R-:W-:Y:S05]  /*4150*/  BSYNC.RECONVERGENT B3 ;  /* 0x0000000000037941 */ /* 0x000fea0003800200 */
.L_x_12707:
        /* <DEDUP_REMOVED lines=15> */
.L_x_12716:
[----:B------:R-:W-:Y:S05]  /*4250*/  BSYNC.RECONVERGENT B4 ;  /* 0x0000000000047941 */ /* 0x000fea0003800200 */
.L_x_12715:
        /* <DEDUP_REMOVED lines=13> */
.L_x_12718:
[----:B------:R-:W-:Y:S05]  /*4330*/  BSYNC.RECONVERGENT B4 ;  /* 0x0000000000047941 */ /* 0x000fea0003800200 */
.L_x_12717:
[----:B------:R-:W-:Y:S02]  /*4340*/  F2FP.F16.F32.PACK_AB R3, RZ, R3 ;  /* 0x00000003ff03723e */ /* 0x000fe400000000ff */
[----:B------:R-:W-:Y:S02]  /*4350*/  MOV R121, R2 ;  /* 0x0000000200797202 */ /* 0x000fe40000000f00 */
[----:B------:R-:W-:-:S07]  /*4360*/  PRMT R164, R164, 0x5410, R3 ;  /* 0x00005410a4a47816 */ /* 0x000fce0000000003 */
.L_x_12714:
[----:B------:R-:W-:Y:S05]  /*4370*/  BSYNC.RECONVERGENT B3 ;  /* 0x0000000000037941 */ /* 0x000fea0003800200 */
.L_x_12713:
        /* <DEDUP_REMOVED lines=15> */
.L_x_12722:
[----:B------:R-:W-:Y:S05]  /*4470*/  BSYNC.RECONVERGENT B4 ;  /* 0x0000000000047941 */ /* 0x000fea0003800200 */
.L_x_12721:
        /* <DEDUP_REMOVED lines=13> */
.L_x_12724:
[----:B------:R-:W-:Y:S05]  /*4550*/  BSYNC.RECONVERGENT B4 ;  /* 0x0000000000047941 */ /* 0x000fea0003800200 */
.L_x_12723:
[----:B------:R-:W-:Y:S02]  /*4560*/  F2FP.F16.F32.PACK_AB R3, RZ, R3 ;  /* 0x00000003ff03723e */ /* 0x000fe400000000ff */
[----:B------:R-:W-:Y:S02]  /*4570*/  MOV R122, R2 ;  /* 0x00000002007a7202 */ /* 0x000fe40000000f00 */
[----:B------:R-:W-:-:S07]  /*4580*/  PRMT R165, R3, 0x7610, R165 ;  /* 0x0000761003a57816 */ /* 0x000fce00000000a5 */
.L_x_12720:
[----:B------:R-:W-:Y:S05]  /*4590*/  BSYNC.RECONVERGENT B3 ;  /* 0x0000000000037941 */ /* 0x000fea0003800200 */
.L_x_12719:
        /* <DEDUP_REMOVED lines=15> */
.L_x_12728:
[----:B------:R-:W-:Y:S05]  /*4690*/  BSYNC.RECONVERGENT B4 ;  /* 0x0000000000047941 */ /* 0x000fea0003800200 */
.L_x_12727:
        /* <DEDUP_REMOVED lines=13> */
.L_x_12730:
[----:B------:R-:W-:Y:S05]  /*4770*/  BSYNC.RECONVERGENT B4 ;  /* 0x0000000000047941 */ /* 0x000fea0003800200 */
.L_x_12729:
[----:B------:R-:W-:Y:S02]  /*4780*/  F2FP.F16.F32.PACK_AB R3, RZ, R3 ;  /* 0x00000003ff03723e */ /* 0x000fe400000000ff */
[----:B------:R-:W-:Y:S02]  /*4790*/  MOV R123, R2 ;  /* 0x00000002007b7202 */ /* 0x000fe40000000f00 */
[----:B------:R-:W-:-:S07]  /*47a0*/  PRMT R165, R165, 0x5410, R3 ;  /* 0x00005410a5a57816 */ /* 0x000fce0000000003 */
.L_x_12726:
[----:B------:R-:W-:Y:S05]  /*47b0*/  BSYNC.RECONVERGENT B3 ;  /* 0x0000000000037941 */ /* 0x000fea0003800200 */
.L_x_12725:
        /* <DEDUP_REMOVED lines=15> */
.L_x_12734:
[----:B------:R-:W-:Y:S05]  /*48b0*/  BSYNC.RECONVERGENT B4 ;  /* 0x0000000000047941 */ /* 0x000fea0003800200 */
.L_x_12733:
        /* <DEDUP_REMOVED lines=13> */
.L_x_12736:
[----:B------:R-:W-:Y:S05]  /*4990*/  BSYNC.RECONVERGENT B4 ;  /* 0x0000000000047941 */ /* 0x000fea0003800200 */
.L_x_12735:
[----:B------:R-:W-:Y:S02]  /*49a0*/  F2FP.F16.F32.PACK_AB R3, RZ, R3 ;  /* 0x00000003ff03723e */ /* 0x000fe400000000ff */
[----:B------:R-:W-:Y:S02]  /*49b0*/  MOV R124, R2 ;  /* 0x00000002007c7202 */ /* 0x000fe40000000f00 */
[----:B------:R-:W-:-:S07]  /*49c0*/  PRMT R166, R3, 0x7610, R166 ;  /* 0x0000761003a67816 */ /* 0x000fce00000000a6 */
.L_x_12732:
[----:B------:R-:W-:Y:S05]  /*49d0*/  BSYNC.RECONVERGENT B3 ;  /* 0x0000000000037941 */ /* 0x000fea0003800200 */
.L_x_12731:
        /* <DEDUP_REMOVED lines=15> */
.L_x_12740:
[----:B------:R-:W-:Y:S05]  /*4ad0*/  BSYNC.RECONVERGENT B4 ;  /* 0x0000000000047941 */ /* 0x000fea0003800200 */
.L_x_12739:
        /* <DEDUP_REMOVED lines=13> */
.L_x_12742:
[----:B------:R-:W-:Y:S05]  /*4bb0*/  BSYNC.RECONVERGENT B4 ;  /* 0x0000000000047941 */ /* 0x000fea0003800200 */
.L_x_12741:
[----:B------:R-:W-:Y:S02]  /*4bc0*/  F2FP.F16.F32.PACK_AB R3, RZ, R3 ;  /* 0x00000003ff03723e */ /* 0x000fe400000000ff */
[----:B------:R-:W-:Y:S02]  /*4bd0*/  MOV R125, R2 ;  /* 0x00000002007d7202 */ /* 0x000fe40000000f00 */
[----:B------:R-:W-:-:S07]  /*4be0*/  PRMT R166, R166, 0x5410, R3 ;  /* 0x00005410a6a67816 */ /* 0x000fce0000000003 */
.L_x_12738:
[----:B------:R-:W-:Y:S05]  /*4bf0*/  BSYNC.RECONVERGENT B3 ;  /* 0x0000000000037941 */ /* 0x000fea0003800200 */
.L_x_12737:
        /* <DEDUP_REMOVED lines=15> */
.L_x_12746:
[----:B------:R-:W-:Y:S05]  /*4cf0*/  BSYNC.RECONVERGENT B4 ;  /* 0x0000000000047941 */ /* 0x000fea0003800200 */
.L_x_12745:
        /* <DEDUP_REMOVED lines=13> */
.L_x_12748:
[----:B------:R-:W-:Y:S05]  /*4dd0*/  BSYNC.RECONVERGENT B4 ;  /* 0x0000000000047941 */ /* 0x000fea0003800200 */
.L_x_12747:
[----:B------:R-:W-:Y:S02]  /*4de0*/  F2FP.F16.F32.PACK_AB R3, RZ, R3 ;  /* 0x00000003ff03723e */ /* 0x000fe400000000ff */
[----:B------:R-:W-:Y:S02]  /*4df0*/  MOV R126, R2 ;  /* 0x00000002007e7202 */ /* 0x000fe40000000f00 */
[----:B------:R-:W-:-:S07]  /*4e00*/  PRMT R167, R3, 0x7610, R167 ;  /* 0x0000761003a77816 */ /* 0x000fce00000000a7 */
.L_x_12744:
[----:B------:R-:W-:Y:S05]  /*4e10*/  BSYNC.RECONVERGENT B3 ;  /* 0x0000000000037941 */ /* 0x000fea0003800200 */
.L_x_12743:
[----:B------:R-:W2:Y:S04]  /*4e20*/  LDL R170, [R1+0x18] ;  /* 0x0000180001aa7983 */ /* 0x000ea80000100800 */
[----:B------:R-:W3:Y:S01]  /*4e30*/  LDL R169, [R1+0x28] ;  /* 0x0000280001a97983 */ /* 0x000ee20000100800 */
[-CC-:B0-----:R-:W-:Y:S01]  /*4e40*/  FFMA.FTZ R3, R216, R193.reuse, R194.reuse ;  /* 0x000000c1d8037223 */ /* 0x181fe200000100c2 */
[-CC-:B------:R-:W-:Y:S01]  /*4e50*/  FFMA.FTZ R2, R211, R193.reuse, R194.reuse ;  /* 0x000000c1d3027223 */ /* 0x180fe200000100c2 */
[-CC-:B------:R-:W-:Y:S01]  /*4e60*/  FFMA.FTZ R161, R12, R193.reuse, R194.reuse ;  /* 0x000000c10ca17223 */ /* 0x180fe200000100c2 */
[-C--:B------:R-:W-:Y:S01]  /*4e70*/  FFMA.FTZ R160, R209, R193.reuse, R194 ;  /* 0x000000c1d1a07223 */ /* 0x080fe200000100c2 */
[----:B------:R-:W-:Y:S01]  /*4e80*/  FADD.FTZ R162, R234, -R3 ;  /* 0x80000003eaa27221 */ /* 0x000fe20000010000 */
[----:B------:R-:W-:Y:S01]  /*4e90*/  FADD.FTZ R168, R235, -R2 ;  /* 0x80000002eba87221 */ /* 0x000fe20000010000 */
[-CC-:B------:R-:W-:Y:S01]  /*4ea0*/  FFMA.FTZ R3, R206, R193.reuse, R194.reuse ;  /* 0x000000c1ce037223 */ /* 0x180fe200000100c2 */
[-C--:B------:R-:W-:Y:S01]  /*4eb0*/  FFMA.FTZ R2, R23, R193.reuse, R194 ;  /* 0x000000c117027223 */ /* 0x080fe200000100c2 */
[----:B------:R-:W-:Y:S01]  /*4ec0*/  FADD.FTZ R161, R251, -R161 ;  /* 0x800000a1fba17221 */ /* 0x000fe20000010000 */
[----:B------:R-:W-:Y:S01]  /*4ed0*/  FADD.FTZ R160, R241, -R160 ;  /* 0x800000a0f1a07221 */ /* 0x000fe20000010000 */
[----:B------:R-:W-:Y:S01]  /*4ee0*/  FADD.FTZ R171, R244, -R3 ;  /* 0x80000003f4ab7221 */ /* 0x000fe20000010000 */
[----:B------:R-:W-:Y:S01]  /*4ef0*/  FADD.FTZ R163, R248, -R2 ;  /* 0x80000002f8a37221 */ /* 0x000fe20000010000 */
[----:B------:R-:W-:Y:S01]  /*4f00*/  FFMA.FTZ R3, R0, R193, R194 ;  /* 0x000000c100037223 */ /* 0x000fe200000100c2 */
[C---:B-----5:R-:W-:Y:S01]  /*4f10*/  FMUL.FTZ R168, R5.reuse, R168 ;  /* 0x000000a805a87220 */ /* 0x060fe20000410000 */
[----:B------:R-:W-:Y:S01]  /*4f20*/  ISETP.GT.AND P0, PT, R6, RZ, PT ;  /* 0x000000ff0600720c */ /* 0x000fe20003f04270 */
[----:B------:R-:W-:Y:S01]  /*4f30*/  FMUL.FTZ R163, R5, R163 ;  /* 0x000000a305a37220 */ /* 0x000fe20000410000 */
[----:B------:R-:W-:Y:S01]  /*4f40*/  FADD.FTZ R3, R245, -R3 ;  /* 0x80000003f5037221 */ /* 0x000fe20000010000 */
        /* <DEDUP_REMOVED lines=10> */
[----:B--2---:R-:W-:Y:S01]  /*4ff0*/  FFMA.FTZ R2, R170, R193, R194 ;  /* 0x000000c1aa027223 */ /* 0x004fe200000100c2 */
[----:B------:R-:W-:-:S03]  /*5000*/  FSEL R170, R163, RZ, P0 ;  /* 0x000000ffa3aa7208 */ /* 0x000fc60000000000 */
[----:B---3--:R-:W-:Y:S01]  /*5010*/  FADD.FTZ R2, R169, -R2 ;  /* 0x80000002a9027221 */ /* 0x008fe20000010000 */
[----:B------:R-:W-:Y:S02]  /*5020*/  FSEL R169, R161, RZ, P0 ;  /* 0x000000ffa1a97208 */ /* 0x000fe40000000000 */
[----:B------:R-:W-:Y:S01]  /*5030*/  MOV R161, R196 ;  /* 0x000000c400a17202 */ /* 0x000fe20000000f00 */
[----:B------:R-:W-:-:S05]  /*5040*/  FMUL.FTZ R2, R5, R2 ;  /* 0x0000000205027220 */ /* 0x000fca0000410000 */
[----:B------:R-:W-:Y:S01]  /*5050*/  FSEL R163, R2, RZ, P0 ;  /* 0x000000ff02a37208 */ /* 0x000fe20000000000 */
[----:B------:R-:W-:Y:S06]  /*5060*/  @!P2 BRA `(.L_x_12702) ;  /* 0x0000001400aca947 */ /* 0x000fec0003800000 */
[----:B------:R-:W-:-:S04]  /*5070*/  ISETP.GE.U32.AND P0, PT, R16, RZ, PT ;  /* 0x000000ff1000720c */ /* 0x000fc80003f06070 */
[----:B------:R-:W-:-:S13]  /*5080*/  ISETP.GE.U32.AND.EX P0, PT, R17, 0x1000000, PT, P0 ;  /* 0x010000001100780c */ /* 0x000fda0003f06100 */
[----:B------:R-:W0:Y:S01]  /*5090*/  @P0 LDC.64 R2, c[0x0][0x408] ;  /* 0x00010200ff020b82 */ /* 0x000e220000000a00 */
[----:B------:R-:W-:Y:S02]  /*50a0*/  @P0 HADD2.F32 R161, -RZ, R191.H1_H1 ;  /* 0x300000bfffa10230 */ /* 0x000fe40000004100 */
[----:B0-----:R-:W-:-:S04]  /*50b0*/  @P0 FMUL.FTZ R3, R163, R3 ;  /* 0x00000003a3030220 */ /* 0x001fc80000410000 */
[----:B------:R-:W-:Y:S01]  /*50c0*/  @P0 FMUL.FTZ R2, R3, R2 ;  /* 0x0000000203020220 */ /* 0x000fe20000410000 */
[----:B------:R-:W-:-:S03]  /*50d0*/  HFMA2 R3, -RZ, RZ, 0, 0 ;  /* 0x00000000ff037431 */ /* 0x000fc600000001ff */
[----:B------:R-:W-:Y:S01]  /*50e0*/  @P0 FMUL.FTZ R3, R161, R2 ;  /* 0x00000002a1030220 */ /* 0x000fe20000410000 */
[----:B------:R-:W-:-:S03]  /*50f0*/  @P0 HADD2.F32 R161, -RZ, R39.H1_H1 ;  /* 0x30000027ffa10230 */ /* 0x000fc60000004100 */
[----:B------:R-:W-:Y:S02]  /*5100*/  FADD.FTZ R127, R127, R3 ;  /* 0x000000037f7f7221 */ /* 0x000fe40000010000 */
[----:B------:R-:W0:Y:S02]  /*5110*/  @P0 LDC.64 R2, c[0x0][0x408] ;  /* 0x00010200ff020b82 */ /* 0x000e240000000a00 */
[----:B0-----:R-:W-:-:S04]  /*5120*/  @P0 FMUL.FTZ R3, R163, R3 ;  /* 0x00000003a3030220 */ /* 0x001fc80000410000 */
[----:B------:R-:W-:Y:S01]  /*5130*/  @P0 FMUL.FTZ R2, R3, R2 ;  /* 0x0000000203020220 */ /* 0x000fe20000410000 */
[----:B------:R-:W-:-:S03]  /*5140*/  MOV R3, RZ ;  /* 0x000000ff00037202 */ /* 0x000fc60000000f00 */
[----:B------:R-:W-:Y:S01]  /*5150*/  @P0 FMUL.FTZ R3, R161, R2 ;  /* 0x00000002a1030220 */ /* 0x000fe20000410000 */
[----:B------:R-:W-:-:S04]  /*5160*/  MOV R161, R196 ;  /* 0x000000c400a17202 */ /* 0x000fc80000000f00 */
[----:B------:R-:W-:-:S04]  /*5170*/  F2FP.F16.F32.PACK_AB R3, RZ, R3 ;  /* 0x00000003ff03723e */ /* 0x000fc800000000ff */
[----:B------:R-:W-:Y:S01]  /*5180*/  PRMT R167, R167, 0x5410, R3 ;  /* 0x00005410a7a77816 */ /* 0x000fe20000000003 */
[----:B------:R-:W-:Y:S06]  /*5190*/  BRA `(.L_x_12702) ;  /* 0x0000001400607947 */ /* 0x000fec0003800000 */
.L_x_12658:
        /* <DEDUP_REMOVED lines=13> */
[----:B------:R-:W-:Y:S02]  /*5270*/  @P0 HADD2.F32 R3, -RZ, R188.H0_H0 ;  /* 0x200000bcff030230 */ /* 0x000fe40000004100 */
[----:B------:R-:W-:Y:S01]  /*5280*/  FMUL.FTZ R196, R2, UR12 ;  /* 0x0000000c02c47c20 */ /* 0x000fe20008410000 */
[----:B------:R-:W-:-:S03]  /*5290*/  HFMA2 R2, -RZ, RZ, 0, 0 ;  /* 0x00000000ff027431 */ /* 0x000fc600000001ff */
[----:B------:R-:W-:Y:S01]  /*52a0*/  @P0 FMUL.FTZ R2, R3, R196 ;  /* 0x000000c403020220 */ /* 0x000fe20000410000 */
[----:B------:R-:W-:-:S03]  /*52b0*/  @P0 HADD2.F32 R3, -RZ, R36.H0_H0 ;  /* 0x20000024ff030230 */ /* 0x000fc60000004100 */
[----:B------:R-:W-:Y:S01]  /*52c0*/  FADD.FTZ R120, R120, R2 ;  /* 0x0000000278787221 */ /* 0x000fe20000010000 */
[----:B------:R-:W-:Y:S01]  /*52d0*/  MOV R2, RZ ;  /* 0x000000ff00027202 */ /* 0x000fe20000000f00 */
[----:B------:R-:W-:-:S05]  /*52e0*/  @P0 FMUL.FTZ R2, R3, R196 ;  /* 0x000000c403020220 */ /* 0x000fca0000410000 */
[----:B------:R-:W-:-:S04]  /*52f0*/  F2FP.F16.F32.PACK_AB R2, RZ, R2 ;  /* 0x00000002ff02723e */ /* 0x000fc800000000ff */
[----:B------:R-:W-:-:S07]  /*5300*/  PRMT R164, R2, 0x7610, R164 ;  /* 0x0000761002a47816 */ /* 0x000fce00000000a4 */
.L_x_12751:
[----:B------:R-:W-:Y:S05]  /*5310*/  BSYNC.RECONVERGENT B3 ;  /* 0x0000000000037941 */ /* 0x000fea0003800200 */
.L_x_12750:
        /* <DEDUP_REMOVED lines=8> */
[----:B------:R-:W-:Y:S02]  /*53a0*/  @P0 HADD2.F32 R3, -RZ, R188.H1_H1 ;  /* 0x300000bcff030230 */ /* 0x000fe40000004100 */
[----:B------:R-:W-:Y:S01]  /*53b0*/  FMUL.FTZ R196, R2, UR12 ;  /* 0x0000000c02c47c20 */ /* 0x000fe20008410000 */
[----:B------:R-:W-:-:S03]  /*53c0*/  HFMA2 R2, -RZ, RZ, 0, 0 ;  /* 0x00000000ff027431 */ /* 0x000fc600000001ff */
[----:B------:R-:W-:Y:S01]  /*53d0*/  @P0 FMUL.FTZ R2, R3, R196 ;  /* 0x000000c403020220 */ /* 0x000fe20000410000 */
[----:B------:R-:W-:-:S03]  /*53e0*/  @P0 HADD2.F32 R3, -RZ, R36.H1_H1 ;  /* 0x30000024ff030230 */ /* 0x000fc60000004100 */
[----:B------:R-:W-:Y:S01]  /*53f0*/  FADD.FTZ R121, R121, R2 ;  /* 0x0000000279797221 */ /* 0x000fe20000010000 */
[----:B------:R-:W-:Y:S01]  /*5400*/  MOV R2, RZ ;  /* 0x000000ff00027202 */ /* 0x000fe20000000f00 */
[----:B------:R-:W-:-:S05]  /*5410*/  @P0 FMUL.FTZ R2, R3, R196 ;  /* 0x000000c403020220 */ /* 0x000fca0000410000 */
[----:B------:R-:W-:-:S04]  /*5420*/  F2FP.F16.F32.PACK_AB R2, RZ, R2 ;  /* 0x00000002ff02723e */ /* 0x000fc800000000ff */
[----:B------:R-:W-:-:S07]  /*5430*/  PRMT R164, R164, 0x5410, R2 ;  /* 0x00005410a4a47816 */ /* 0x000fce0000000002 */
.L_x_12753:
[----:B------:R-:W-:Y:S05]  /*5440*/  BSYNC.RECONVERGENT B3 ;  /* 0x0000000000037941 */ /* 0x000fea0003800200 */
.L_x_12752:
        /* <DEDUP_REMOVED lines=18> */
.L_x_12755:
[----:B------:R-:W-:Y:S05]  /*5570*/  BSYNC.RECONVERGENT B3 ;  /* 0x0000000000037941 */ /* 0x000fea0003800200 */
.L_x_12754:
        /* <DEDUP_REMOVED lines=18> */
.L_x_12757:
[----:B------:R-:W-:Y:S05]  /*56a0*/  BSYNC.RECONVERGENT B3 ;  /* 0x0000000000037941 */ /* 0x000fea0003800200 */
.L_x_12756:
        /* <DEDUP_REMOVED lines=18> */
.L_x_12759:
[----:B------:R-:W-:Y:S05]  /*57d0*/  BSYNC.RECONVERGENT B3 ;  /* 0x0000000000037941 */ /* 0x000fea0003800200 */
.L_x_12758:
        /* <DEDUP_REMOVED lines=18> */
.L_x_12761:
[----:B------:R-:W-:Y:S05]  /*5900*/  BSYNC.RECONVERGENT B3 ;  /* 0x0000000000037941 */ /* 0x000fea0003800200 */
.L_x_12760:
        /* <DEDUP_REMOVED lines=18> */
.L_x_12763:
[----:B------:R-:W-:Y:S05]  /*5a30*/  BSYNC.RECONVERGENT B3 ;  /* 0x0000000000037941 */ /* 0x000fea0003800200 */
.L_x_12762:
[----:B------:R-:W-:Y:S05]  /*5a40*/  @!P2 BRA `(.L_x_12702) ;  /* 0x0000000c0034a947 */ /* 0x000fea0003800000 */
[----:B0-----:R-:W2:Y:S04]  /*5a50*/  LDL R3, [R1+0x18] ;  /* 0x0000180001037983 */ /* 0x001ea80000100800 */
        /* <DEDUP_REMOVED lines=8> */
[----:B------:R-:W-:-:S03]  /*5ae0*/  @P0 HADD2.F32 R3, -RZ, R191.H1_H1 ;  /* 0x300000bfff030230 */ /* 0x000fc60000004100 */
        /* <DEDUP_REMOVED lines=8> */
[----:B------:R-:W-:Y:S01]  /*5b70*/  PRMT R167, R167, 0x5410, R2 ;  /* 0x00005410a7a77816 */ /* 0x000fe20000000002 */
[----:B------:R-:W-:Y:S06]  /*5b80*/  BRA `(.L_x_12702) ;  /* 0x0000000800e47947 */ /* 0x000fec0003800000 */
.L_x_12749:
        /* <DEDUP_REMOVED lines=8> */
[----:B------:R-:W-:Y:S02]  /*5c10*/  @P0 HADD2.F32 R160, -RZ, R188.H0_H0 ;  /* 0x200000bcffa00230 */ /* 0x000fe40000004100 */
[----:B0-----:R-:W-:-:S04]  /*5c20*/  @P0 FMUL.FTZ R3, R196, R3 ;  /* 0x00000003c4030220 */ /* 0x001fc80000410000 */
[----:B------:R-:W-:Y:S01]  /*5c30*/  @P0 FMUL.FTZ R2, R3, R2 ;  /* 0x0000000203020220 */ /* 0x000fe20000410000 */
[----:B------:R-:W-:-:S03]  /*5c40*/  HFMA2 R3, -RZ, RZ, 0, 0 ;  /* 0x00000000ff037431 */ /* 0x000fc600000001ff */
[----:B------:R-:W-:Y:S01]  /*5c50*/  @P0 FMUL.FTZ R3, R160, R2 ;  /* 0x00000002a0030220 */ /* 0x000fe20000410000 */
[----:B------:R-:W-:-:S03]  /*5c60*/  @P0 HADD2.F32 R160, -RZ, R36.H0_H0 ;  /* 0x20000024ffa00230 */ /* 0x000fc60000004100 */
[----:B------:R-:W-:Y:S02]  /*5c70*/  FADD.FTZ R120, R120, R3 ;  /* 0x0000000378787221 */ /* 0x000fe40000010000 */
[----:B------:R-:W0:Y:S02]  /*5c80*/  @P0 LDC.64 R2, c[0x0][0x408] ;  /* 0x00010200ff020b82 */ /* 0x000e240000000a00 */
[----:B0-----:R-:W-:-:S04]  /*5c90*/  @P0 FMUL.FTZ R3, R196, R3 ;  /* 0x00000003c4030220 */ /* 0x001fc80000410000 */
[----:B------:R-:W-:Y:S01]  /*5ca0*/  @P0 FMUL.FTZ R2, R3, R2 ;  /* 0x0000000203020220 */ /* 0x000fe20000410000 */
[----:B------:R-:W-:-:S03]  /*5cb0*/  MOV R3, RZ ;  /* 0x000000ff00037202 */ /* 0x000fc60000000f00 */
[----:B------:R-:W-:-:S05]  /*5cc0*/  @P0 FMUL.FTZ R3, R160, R2 ;  /* 0x00000002a0030220 */ /* 0x000fca0000410000 */
[----:B------:R-:W-:-:S04]  /*5cd0*/  F2FP.F16.F32.PACK_AB R3, RZ, R3 ;  /* 0x00000003ff03723e */ /* 0x000fc800000000ff */
[----:B------:R-:W-:-:S07]  /*5ce0*/  PRMT R164, R3, 0x7610, R164 ;  /* 0x0000761003a47816 */ /* 0x000fce00000000a4 */
.L_x_12765:
[----:B------:R-:W-:Y:S05]  /*5cf0*/  BSYNC.RECONVERGENT B3 ;  /* 0x0000000000037941 */ /* 0x000fea0003800200 */
.L_x_12764:
        /* <DEDUP_REMOVED lines=22> */
.L_x_12767:
[----:B------:R-:W-:Y:S05]  /*5e60*/  BSYNC.RECONVERGENT B3 ;  /* 0x0000000000037941 */ /* 0x000fea0003800200 */
.L_x_12766:
        /* <DEDUP_REMOVED lines=22> */
.L_x_12769:
[----:B------:R-:W-:Y:S05]  /*5fd0*/  BSYNC.RECONVERGENT B3 ;  /* 0x0000000000037941 */ /* 0x000fea0003800200 */
.L_x_12768:
        /* <DEDUP_REMOVED lines=22> */
.L_x_12771:
[----:B------:R-:W-:Y:S05]  /*6140*/  BSYNC.RECONVERGENT B3 ;  /* 0x0000000000037941 */ /* 0x000fea0003800200 */
.L_x_12770:
        /* <DEDUP_REMOVED lines=22> */
.L_x_12773:
[----:B------:R-:W-:Y:S05]  /*62b0*/  BSYNC.RECONVERGENT B3 ;  /* 0x0000000000037941 */ /* 0x000fea0003800200 */
.L_x_12772:
        /* <DEDUP_REMOVED lines=22> */
.L_x_12775:
[----:B------:R-:W-:Y:S05]  /*6420*/  BSYNC.RECONVERGENT B3 ;  /* 0x0000000000037941 */ /* 0x000fea0003800200 */
.L_x_12774:
        /* <DEDUP_REMOVED lines=10> */
[----:B------:R-:W-:Y:S02]  /*64d0*/  HFMA2 R2, -RZ, RZ, 0, 0 ;  /* 0x00000000ff027431 */ /* 0x000fe400000001ff */
[----:B------:R-:W-:-:S05]  /*64e0*/  @P0 HADD2.F32 R3, -RZ, R191.H0_H0 ;  /* 0x200000bfff030230 */ /* 0x000fca0000004100 */
[----:B------:R-:W-:-:S04]  /*64f0*/  @P0 FMUL.FTZ R2, R3, R170 ;  /* 0x000000aa03020220 */ /* 0x000fc80000410000 */
[----:B------:R-:W-:Y:S02]  /*6500*/  FADD.FTZ R126, R126, R2 ;  /* 0x000000027e7e7221 */ /* 0x000fe40000010000 */
[----:B------:R-:W0:Y:S02]  /*6510*/  @P0 LDC.64 R2, c[0x0][0x408] ;  /* 0x00010200ff020b82 */ /* 0x000e240000000a00 */
[----:B0-----:R-:W-:-:S04]  /*6520*/  @P0 FMUL.FTZ R3, R162, R3 ;  /* 0x00000003a2030220 */ /* 0x001fc80000410000 */
[----:B------:R-:W-:Y:S01]  /*6530*/  @P0 FMUL.FTZ R170, R3, R2 ;  /* 0x0000000203aa0220 */ /* 0x000fe20000410000 */
[----:B------:R-:W-:Y:S01]  /*6540*/  @P0 HADD2.F32 R3, -RZ, R39.H0_H0 ;  /* 0x20000027ff030230 */ /* 0x000fe20000004100 */
[----:B------:R-:W-:-:S04]  /*6550*/  MOV R2, RZ ;  /* 0x000000ff00027202 */ /* 0x000fc80000000f00 */
[----:B------:R-:W-:-:S05]  /*6560*/  @P0 FMUL.FTZ R2, R3, R170 ;  /* 0x000000aa03020220 */ /* 0x000fca0000410000 */
[----:B------:R-:W-:-:S04]  /*6570*/  F2FP.F16.F32.PACK_AB R2, RZ, R2 ;  /* 0x00000002ff02723e */ /* 0x000fc800000000ff */
[----:B------:R-:W-:-:S07]  /*6580*/  PRMT R167, R2, 0x7610, R167 ;  /* 0x0000761002a77816 */ /* 0x000fce00000000a7 */
.L_x_12777:
[----:B------:R-:W-:Y:S05]  /*6590*/  BSYNC.RECONVERGENT B3 ;  /* 0x0000000000037941 */ /* 0x000fea0003800200 */
.L_x_12776:
[----:B------:R-:W2:Y:S04]  /*65a0*/  LDL R3, [R1+0x18] ;  /* 0x0000180001037983 */ /* 0x000ea80000100800 */
[----:B------:R-:W3:Y:S01]  /*65b0*/  LDL R2, [R1+0x28] ;  /* 0x0000280001027983 */ /* 0x000ee20000100800 */
        /* <DEDUP_REMOVED lines=12> */
[----:B------:R-:W-:Y:S01]  /*6680*/  FMUL.FTZ R196, R2, UR12 ;  /* 0x0000000c02c47c20 */ /* 0x000fe20008410000 */
[----:B------:R-:W-:-:S11]  /*6690*/  HFMA2 R2, -RZ, RZ, 0, 0 ;  /* 0x00000000ff027431 */ /* 0x000fd600000001ff */
[----:B------:R-:W-:-:S05]  /*66a0*/  @P0 HADD2.F32 R3, -RZ, R191.H1_H1 ;  /* 0x300000bfff030230 */ /* 0x000fca0000004100 */
[----:B------:R-:W-:Y:S01]  /*66b0*/  @P0 FMUL.FTZ R2, R3, R196 ;  /* 0x000000c403020220 */ /* 0x000fe20000410000 */
[----:B------:R-:W-:-:S03]  /*66c0*/  @P0 HADD2.F32 R3, -RZ, R39.H1_H1 ;  /* 0x30000027ff030230 */ /* 0x000fc60000004100 */
[----:B------:R-:W-:Y:S01]  /*66d0*/  FADD.FTZ R127, R127, R2 ;  /* 0x000000027f7f7221 */ /* 0x000fe20000010000 */
[----:B------:R-:W-:Y:S01]  /*66e0*/  MOV R2, RZ ;  /* 0x000000ff00027202 */ /* 0x000fe20000000f00 */
[----:B------:R-:W-:-:S05]  /*66f0*/  @P0 FMUL.FTZ R2, R3, R196 ;  /* 0x000000c403020220 */ /* 0x000fca0000410000 */
[----:B------:R-:W-:-:S04]  /*6700*/  F2FP.F16.F32.PACK_AB R2, RZ, R2 ;  /* 0x00000002ff02723e */ /* 0x000fc800000000ff */
[----:B------:R-:W-:-:S07]  /*6710*/  PRMT R167, R167, 0x5410, R2 ;  /* 0x00005410a7a77816 */ /* 0x000fce0000000002 */
.L_x_12702:
[----:B------:R-:W-:Y:S05]  /*6720*/  BSYNC.RECONVERGENT B1 ;  /* 0x0000000000017941 */ /* 0x000fea0003800200 */
.L_x_12657:
        /* <DEDUP_REMOVED lines=11> */
.L_x_12654:
[----:B------:R-:W-:Y:S05]  /*67e0*/  BSYNC.RECONVERGENT B2 ;  /* 0x0000000000027941 */ /* 0x000fea0003800200 */
.L_x_12653:
[----:B------:R-:W-:Y:S04]  /*67f0*/  BSSY.RECONVERGENT B2, `(.L_x_12778) ;  /* 0x00003a4000027945 */ /* 0x000fe80003800200 */
[----:B------:R-:W-:Y:S05]  /*6800*/  @!P3 BRA `(.L_x_12779) ;  /* 0x000000380088b947 */ /* 0x000fea0003800000 */
[----:B------:R-:W-:Y:S04]  /*6810*/  BSSY.RECONVERGENT B1, `(.L_x_12780) ;  /* 0x0000005000017945 */ /* 0x000fe80003800200 */
[----:B------:R-:W-:Y:S05]  /*6820*/  @!P2 BRA `(.L_x_12781) ;  /* 0x00000000000ca947 */ /* 0x000fea0003800000 */
[----:B0-----:R-:W0:Y:S02]  /*6830*/  LDC.64 R2, c[0x0][0x390] ;  /* 0x0000e400ff027b82 */ /* 0x001e240000000a00 */
[----:B0-----:R-:W-:-:S05]  /*6840*/  IMAD.WIDE.U32 R2, R4, 0x10, R2 ;  /* 0x0000001004027825 */ /* 0x001fca00078e0002 */
[----:B-----5:R1:W5:Y:S02]  /*6850*/  LDG.E.128 R188, desc[UR6][R2.64] ;  /* 0x0000000602bc7981 */ /* 0x020364000c1e1d00 */
.L_x_12781:
[----:B------:R-:W-:Y:S05]  /*6860*/  BSYNC.RECONVERGENT B1 ;  /* 0x0000000000017941 */ /* 0x000fea0003800200 */
.L_x_12780:
        /* <DEDUP_REMOVED lines=8> */
[----:B01----:R-:W2:Y:S01]  /*68f0*/  LDL R3, [R1] ;  /* 0x0000000001037983 */ /* 0x003ea20000100800 */
[----:B------:R-:W-:Y:S01]  /*6900*/  @P1 FFMA.FTZ R2, R9, R193, R194 ;  /* 0x000000c109021223 */ /* 0x000fe200000100c2 */
[----:B------:R-:W-:Y:S01]  /*6910*/  BSSY.RECONVERGENT B3, `(.L_x_12785) ;  /* 0x0000015000037945 */ /* 0x000fe20003800200 */
[----:B-----5:R-:W-:Y:S02]  /*6920*/  MOV R195, R28 ;  /* 0x0000001c00c37202 */ /* 0x020fe40000000f00 */
[----:B--2---:R-:W-:-:S04]  /*6930*/  @P1 FADD.FTZ R2, R3, -R2 ;  /* 0x8000000203021221 */ /* 0x004fc80000010000 */
        /* <DEDUP_REMOVED lines=18> */
.L_x_12786:
[----:B------:R-:W-:Y:S05]  /*6a60*/  BSYNC.RECONVERGENT B3 ;  /* 0x0000000000037941 */ /* 0x000fea0003800200 */
.L_x_12785:
        /* <DEDUP_REMOVED lines=22> */
.L_x_12788:
[----:B------:R-:W-:Y:S05]  /*6bd0*/  BSYNC.RECONVERGENT B3 ;  /* 0x0000000000037941 */ /* 0x000fea0003800200 */
.L_x_12787:
        /* <DEDUP_REMOVED lines=22> */
.L_x_12790:
[----:B------:R-:W-:Y:S05]  /*6d40*/  BSYNC.RECONVERGENT B3 ;  /* 0x0000000000037941 */ /* 0x000fea0003800200 */
.L_x_12789:
        /* <DEDUP_REMOVED lines=22> */
.L_x_12792:
[----:B------:R-:W-:Y:S05]  /*6eb0*/  BSYNC.RECONVERGENT B3 ;  /* 0x0000000000037941 */ /* 0x000fea0003800200 */
.L_x_12791:
        /* <DEDUP_REMOVED lines=22> */
.L_x_12794:
[----:B------:R-:W-:Y:S05]  /*7020*/  BSYNC.RECONVERGENT B3 ;  /* 0x0000000000037941 */ /* 0x000fea0003800200 */
.L_x_12793:
        /* <DEDUP_REMOVED lines=22> */
.L_x_12796:
[----:B------:R-:W-:Y:S05]  /*7190*/  BSYNC.RECONVERGENT B3 ;  /* 0x0000000000037941 */ /* 0x000fea0003800200 */
.L_x_12795:
        /* <DEDUP_REMOVED lines=22> */
.L_x_12798:
[----:B------:R-:W-:Y:S05]  /*7300*/  BSYNC.RECONVERGENT B3 ;  /* 0x0000000000037941 */ /* 0x000fea0003800200 */
.L_x_12797:
        /* <DEDUP_REMOVED lines=12> */
[----:B------:R-:W-:Y:S01]  /*73d0*/  FMUL.FTZ R2, R2, UR13 ;  /* 0x0000000d02027c20 */ /* 0x000fe20008410000 */
[----:B------:R-:W-:Y:S02]  /*73e0*/  HFMA2 R3, -RZ, RZ, 0, 0 ;  /* 0x00000000ff037431 */ /* 0x000fe400000001ff */
[----:B------:R-:W-:Y:S01]  /*73f0*/  ISETP.GE.U32.AND.EX P0, PT, R15, 0x1000000, PT, P0 ;  /* 0x010000000f00780c */ /* 0x000fe20003f06100 */
[----:B------:R-:W-:-:S12]  /*7400*/  FMUL.FTZ R2, R2, UR12 ;  /* 0x0000000c02027c20 */ /* 0x000fd80008410000 */
[----:B------:R-:W-:-:S05]  /*7410*/  @P0 HADD2.F32 R195, -RZ, R191.H1_H1 ;  /* 0x300000bfffc30230 */ /* 0x000fca0000004100 */
        /* <DEDUP_REMOVED lines=8> */
.L_x_12784:
[----:B------:R-:W-:Y:S04]  /*74a0*/  BSSY.RECONVERGENT B3, `(.L_x_12800) ;  /* 0x0000013000037945 */ /* 0x000fe80003800200 */
[----:B------:R-:W-:Y:S05]  /*74b0*/  @!P2 BRA `(.L_x_12801) ;  /* 0x000000000044a947 */ /* 0x000fea0003800000 */
[----:B01----:R-:W2:Y:S01]  /*74c0*/  LDL R3, [R1] ;  /* 0x0000000001037983 */ /* 0x003ea20000100800 */
[----:B------:R-:W-:Y:S01]  /*74d0*/  @P1 FFMA.FTZ R2, R9, R193, R194 ;  /* 0x000000c109021223 */ /* 0x000fe200000100c2 */
[----:B-----5:R-:W-:-:S13]  /*74e0*/  LOP3.LUT P0, RZ, R14, 0xff, RZ, 0xc0, !PT ;  /* 0x000000ff0eff7812 */ /* 0x020fda000780c0ff */
[----:B------:R-:W-:Y:S02]  /*74f0*/  @P0 HADD2.F32 R195, -RZ, R188.H0_H0 ;  /* 0x200000bcffc30230 */ /* 0x000fe40000004100 */
[----:B--2---:R-:W-:Y:S01]  /*7500*/  @P1 FADD.FTZ R2, R3, -R2 ;  /* 0x8000000203021221 */ /* 0x004fe20000010000 */
[----:B------:R-:W-:-:S03]  /*7510*/  MOV R3, R28 ;  /* 0x0000001c00037202 */ /* 0x000fc60000000f00 */
[----:B------:R-:W-:-:S04]  /*7520*/  @P1 FFMA.FTZ R3, R5, R2, R28 ;  /* 0x0000000205031223 */ /* 0x000fc8000001001c */
[----:B------:R-:W-:Y:S01]  /*7530*/  FMUL.FTZ R2, R3, UR13 ;  /* 0x0000000d03027c20 */ /* 0x000fe20008410000 */
[----:B------:R-:W-:-:S03]  /*7540*/  HFMA2 R3, -RZ, RZ, 0, 0 ;  /* 0x00000000ff037431 */ /* 0x000fc600000001ff */
[----:B------:R-:W-:-:S04]  /*7550*/  FMUL.FTZ R2, R2, UR12 ;  /* 0x0000000c02027c20 */ /* 0x000fc80008410000 */
[----:B------:R-:W-:Y:S01]  /*7560*/  @P0 FMUL.FTZ R3, R195, R2 ;  /* 0x00000002c3030220 */ /* 0x000fe20000410000 */
[----:B------:R-:W-:-:S03]  /*7570*/  @P0 HADD2.F32 R195, -RZ, R44.H0_H0 ;  /* 0x2000002cffc30230 */ /* 0x000fc60000004100 */
[----:B------:R-:W-:Y:S01]  /*7580*/  FADD.FTZ R128, R128, R3 ;  /* 0x0000000380807221 */ /* 0x000fe20000010000 */
[----:B------:R-:W-:Y:S01]  /*7590*/  MOV R3, RZ ;  /* 0x000000ff00037202 */ /* 0x000fe20000000f00 */
[----:B------:R-:W-:-:S05]  /*75a0*/  @P0 FMUL.FTZ R3, R195, R2 ;  /* 0x00000002c3030220 */ /* 0x000fca0000410000 */
[----:B------:R-:W-:-:S04]  /*75b0*/  F2FP.F16.F32.PACK_AB R3, RZ, R3 ;  /* 0x00000003ff03723e */ /* 0x000fc800000000ff */
[----:B------:R-:W-:-:S07]  /*75c0*/  PRMT R164, R3, 0x7610, R164 ;  /* 0x0000761003a47816 */ /* 0x000fce00000000a4 */
.L_x_12801:
[----:B------:R-:W-:Y:S05]  /*75d0*/  BSYNC.RECONVERGENT B3 ;  /* 0x0000000000037941 */ /* 0x000fea0003800200 */
.L_x_12800:
        /* <DEDUP_REMOVED lines=8> */
[----:B------:R-:W-:Y:S02]  /*7660*/  HFMA2 R3, -RZ, RZ, 0, 0 ;  /* 0x00000000ff037431 */ /* 0x000fe400000001ff */
[----:B------:R-:W-:Y:S02]  /*7670*/  @P0 HADD2.F32 R195, -RZ, R188.H1_H1 ;  /* 0x300000bcffc30230 */ /* 0x000fe40000004100 */
[----:B------:R-:W-:-:S04]  /*7680*/  FMUL.FTZ R2, R2, UR12 ;  /* 0x0000000c02027c20 */ /* 0x000fc80008410000 */
[----:B------:R-:W-:Y:S01]  /*7690*/  @P0 FMUL.FTZ R3, R195, R2 ;  /* 0x00000002c3030220 */ /* 0x000fe20000410000 */
[----:B------:R-:W-:-:S03]  /*76a0*/  @P0 HADD2.F32 R195, -RZ, R44.H1_H1 ;  /* 0x3000002cffc30230 */ /* 0x000fc60000004100 */
[----:B------:R-:W-:Y:S01]  /*76b0*/  FADD.FTZ R129, R129, R3 ;  /* 0x0000000381817221 */ /* 0x000fe20000010000 */
[----:B------:R-:W-:Y:S01]  /*76c0*/  MOV R3, RZ ;  /* 0x000000ff00037202 */ /* 0x000fe20000000f00 */
[----:B------:R-:W-:-:S05]  /*76d0*/  @P0 FMUL.FTZ R3, R195, R2 ;  /* 0x00000002c3030220 */ /* 0x000fca0000410000 */
[----:B------:R-:W-:-:S04]  /*76e0*/  F2FP.F16.F32.PACK_AB R3, RZ, R3 ;  /* 0x00000003ff03723e */ /* 0x000fc800000000ff */
[----:B------:R-:W-:-:S07]  /*76f0*/  PRMT R164, R164, 0x5410, R3 ;  /* 0x00005410a4a47816 */ /* 0x000fce0000000003 */
.L_x_12803:
[----:B------:R-:W-:Y:S05]  /*7700*/  BSYNC.RECONVERGENT B3 ;  /* 0x0000000000037941 */ /* 0x000fea0003800200 */
.L_x_12802:
        /* <DEDUP_REMOVED lines=9> */
[----:B------:R-:W-:Y:S02]  /*77a0*/  @P0 HADD2.F32 R195, -RZ, R189.H0_H0 ;  /* 0x200000bdffc30230 */ /* 0x000fe40000004100 */
        /* <DEDUP_REMOVED lines=8> */
.L_x_12805:
[----:B------:R-:W-:Y:S05]  /*7830*/  BSYNC.RECONVERGENT B3 ;  /* 0x0000000000037941 */ /* 0x000fea0003800200 */
.L_x_12804:
        /* <DEDUP_REMOVED lines=18> */
.L_x_12807:
[----:B------:R-:W-:Y:S05]  /*7960*/  BSYNC.RECONVERGENT B3 ;  /* 0x0000000000037941 */ /* 0x000fea0003800200 */
.L_x_12806:
        /* <DEDUP_REMOVED lines=18> */
.L_x_12809:
[----:B------:R-:W-:Y:S05]  /*7a90*/  BSYNC.RECONVERGENT B3 ;  /* 0x0000000000037941 */ /* 0x000fea0003800200 */
.L_x_12808:
        /* <DEDUP_REMOVED lines=18> */
.L_x_12811:
[----:B------:R-:W-:Y:S05]  /*7bc0*/  BSYNC.RECONVERGENT B3 ;  /* 0x0000000000037941 */ /* 0x000fea0003800200 */
.L_x_12810:
        /* <DEDUP_REMOVED lines=18> */
.L_x_12813:
[----:B------:R-:W-:Y:S05]  /*7cf0*/  BSYNC.RECONVERGENT B3 ;  /* 0x0000000000037941 */ /* 0x000fea0003800200 */
.L_x_12812:
[----:B------:R-:W-:Y:S05]  /*7d00*/  @!P2 BRA `(.L_x_12799) ;  /* 0x000000240020a947 */ /* 0x000fea0003800000 */
[----:B01----:R-:W2:Y:S04]  /*7d10*/  LDL R2, [R1+0x14] ;  /* 0x0000140001027983 */ /* 0x003ea80000100800 */
[----:B------:R-:W3:Y:S01]  /*7d20*/  LDL R3, [R1+0x24] ;  /* 0x0000240001037983 */ /* 0x000ee20000100800 */
[----:B-----5:R-:W-:-:S04]  /*7d30*/  ISETP.GE.U32.AND P0, PT, R14, RZ, PT ;  /* 0x000000ff0e00720c */ /* 0x020fc80003f06070 */
[----:B------:R-:W-:-:S13]  /*7d40*/  ISETP.GE.U32.AND.EX P0, PT, R15, 0x1000000, PT, P0 ;  /* 0x010000000f00780c */ /* 0x000fda0003f06100 */
[----:B------:R-:W-:Y:S02]  /*7d50*/  @P0 HADD2.F32 R195, -RZ, R191.H1_H1 ;  /* 0x300000bfffc30230 */ /* 0x000fe40000004100 */
[----:B--2---:R-:W-:-:S04]  /*7d60*/  @P1 FFMA.FTZ R2, R2, R193, R194 ;  /* 0x000000c102021223 */ /* 0x004fc800000100c2 */
[----:B---3--:R-:W-:Y:S01]  /*7d70*/  @P1 FADD.FTZ R2, R3, -R2 ;  /* 0x8000000203021221 */ /* 0x008fe20000010000 */
[----:B------:R-:W-:-:S03]  /*7d80*/  MOV R3, R27 ;  /* 0x0000001b00037202 */ /* 0x000fc60000000f00 */
[----:B------:R-:W-:-:S04]  /*7d90*/  @P1 FFMA.FTZ R3, R5, R2, R27 ;  /* 0x0000000205031223 */ /* 0x000fc8000001001b */
[----:B------:R-:W-:Y:S01]  /*7da0*/  FMUL.FTZ R2, R3, UR13 ;  /* 0x0000000d03027c20 */ /* 0x000fe20008410000 */
[----:B------:R-:W-:-:S03]  /*7db0*/  HFMA2 R3, -RZ, RZ, 0, 0 ;  /* 0x00000000ff037431 */ /* 0x000fc600000001ff */
[----:B------:R-:W-:-:S04]  /*7dc0*/  FMUL.FTZ R2, R2, UR12 ;  /* 0x0000000c02027c20 */ /* 0x000fc80008410000 */
        /* <DEDUP_REMOVED lines=8> */
.L_x_12783:
[----:B------:R2:W5:Y:S01]  /*7e50*/  LDL R195, [R1] ;  /* 0x0000000001c37983 */ /* 0x0005620000100800 */
[----:B------:R-:W-:-:S04]  /*7e60*/  UISETP.NE.U32.AND UP0, UPT, UR20, URZ, UPT ;  /* 0x000000ff1400728c */ /* 0x000fc8000bf05070 */
[----:B------:R-:W-:-:S06]  /*7e70*/  UISETP.NE.AND.EX UP0, UPT, UR21, URZ, UPT, UP0 ;  /* 0x000000ff1500728c */ /* 0x000fcc000bf05300 */
[----:B------:R-:W-:-:S13]  /*7e80*/  PLOP3.LUT P3, PT, PT, PT, UP0, 0x80, 0x8 ;  /* 0x000000000008781c */ /* 0x000fda0003f6f008 */
[----:B--2---:R-:W-:Y:S05]  /*7e90*/  @!P3 BRA `(.L_x_12814) ;  /* 0x000000100074b947 */ /* 0x004fea0003800000 */
        /* <DEDUP_REMOVED lines=15> */
.L_x_12818:
[----:B------:R-:W-:Y:S05]  /*7f90*/  BSYNC.RECONVERGENT B4 ;  /* 0x0000000000047941 */ /* 0x000fea0003800200 */
.L_x_12817:
        /* <DEDUP_REMOVED lines=13> */
.L_x_12820:
[----:B------:R-:W-:Y:S05]  /*8070*/  BSYNC.RECONVERGENT B4 ;  /* 0x0000000000047941 */ /* 0x000fea0003800200 */
.L_x_12819:
[----:B------:R-:W-:-:S04]  /*8080*/  F2FP.F16.F32.PACK_AB R2, RZ, R2 ;  /* 0x00000002ff02723e */ /* 0x000fc800000000ff */
[----:B------:R-:W-:-:S07]  /*8090*/  PRMT R164, R2, 0x7610, R164 ;  /* 0x0000761002a47816 */ /* 0x000fce00000000a4 */
.L_x_12816:
[----:B------:R-:W-:Y:S05]  /*80a0*/  BSYNC.RECONVERGENT B3 ;  /* 0x0000000000037941 */ /* 0x000fea0003800200 */
.L_x_12815:
        /* <DEDUP_REMOVED lines=15> */
.L_x_12824:
[----:B------:R-:W-:Y:S05]  /*81a0*/  BSYNC.RECONVERGENT B4 ;  /* 0x0000000000047941 */ /* 0x000fea0003800200 */
.L_x_12823:
        /* <DEDUP_REMOVED lines=13> */
.L_x_12826:
[----:B------:R-:W-:Y:S05]  /*8280*/  BSYNC.RECONVERGENT B4 ;  /* 0x0000000000047941 */ /* 0x000fea0003800200 */
.L_x_12825:
[----:B------:R-:W-:-:S04]  /*8290*/  F2FP.F16.F32.PACK_AB R2, RZ, R2 ;  /* 0x00000002ff02723e */ /* 0x000fc800000000ff */
[----:B------:R-:W-:-:S07]  /*82a0*/  PRMT R164, R164, 0x5410, R2 ;  /* 0x00005410a4a47816 */ /* 0x000fce0000000002 */
.L_x_12822:
[----:B------:R-:W-:Y:S05]  /*82b0*/  BSYNC.RECONVERGENT B3 ;  /* 0x0000000000037941 */ /* 0x000fea0003800200 */
.L_x_12821:
        /* <DEDUP_REMOVED lines=15> */
.L_x_12830:
[----:B------:R-:W-:Y:S05]  /*83b0*/  BSYNC.RECONVERGENT B4 ;  /* 0x0000000000047941 */ /* 0x000fea0003800200 */
.L_x_12829:
        /* <DEDUP_REMOVED lines=13> */
.L_x_12832:
[----:B------:R-:W-:Y:S05]  /*8490*/  BSYNC.RECONVERGENT B4 ;  /* 0x0000000000047941 */ /* 0x000fea0003800200 */
.L_x_12831:
[----:B------:R-:W-:-:S04]  /*84a0*/  F2FP.F16.F32.PACK_AB R2, RZ, R2 ;  /* 0x00000002ff02723e */ /* 0x000fc800000000ff */
[----:B------:R-:W-:-:S07]  /*84b0*/  PRMT R165, R2, 0x7610, R165 ;  /* 0x0000761002a57816 */ /* 0x000fce00000000a5 */
.L_x_12828:
[----:B------:R-:W-:Y:S05]  /*84c0*/  BSYNC.RECONVERGENT B3 ;  /* 0x0000000000037941 */ /* 0x000fea0003800200 */
.L_x_12827:
        /* <DEDUP_REMOVED lines=15> */
.L_x_12836:
[----:B------:R-:W-:Y:S05]  /*85c0*/  BSYNC.RECONVERGENT B4 ;  /* 0x0000000000047941 */ /* 0x000fea0003800200 */
.L_x_12835:
        /* <DEDUP_REMOVED lines=13> */
.L_x_12838:
[----:B------:R-:W-:Y:S05]  /*86a0*/  BSYNC.RECONVERGENT B4 ;  /* 0x0000000000047941 */ /* 0x000fea0003800200 */
.L_x_12837:
[----:B------:R-:W-:-:S04]  /*86b0*/  F2FP.F16.F32.PACK_AB R2, RZ, R2 ;  /* 0x00000002ff02723e */ /* 0x000fc800000000ff */
[----:B------:R-:W-:-:S07]  /*86c0*/  PRMT R165, R165, 0x5410, R2 ;  /* 0x00005410a5a57816 */ /* 0x000fce0000000002 */
.L_x_12834:
[----:B------:R-:W-:Y:S05]  /*86d0*/  BSYNC.RECONVERGENT B3 ;  /* 0x0000000000037941 */ /* 0x000fea0003800200 */
.L_x_12833:
        /* <DEDUP_REMOVED lines=15> */
.L_x_12842:
[----:B------:R-:W-:Y:S05]  /*87d0*/  BSYNC.RECONVERGENT B4 ;  /* 0x0000000000047941 */ /* 0x000fea0003800200 */
.L_x_12841:
        /* <DEDUP_REMOVED lines=13> */
.L_x_12844:
[----:B------:R-:W-:Y:S05]  /*88b0*/  BSYNC.RECONVERGENT B4 ;  /* 0x0000000000047941 */ /* 0x000fea0003800200 */
.L_x_12843:
[----:B------:R-:W-:-:S04]  /*88c0*/  F2FP.F16.F32.PACK_AB R2, RZ, R2 ;  /* 0x00000002ff02723e */ /* 0x000fc800000000ff */
[----:B------:R-:W-:-:S07]  /*88d0*/  PRMT R166, R2, 0x7610, R166 ;  /* 0x0000761002a67816 */ /* 0x000fce00000000a6 */
.L_x_12840:
[----:B------:R-:W-:Y:S05]  /*88e0*/  BSYNC.RECONVERGENT B3 ;  /* 0x0000000000037941 */ /* 0x000fea0003800200 */
.L_x_12839:
        /* <DEDUP_REMOVED lines=15> */
.L_x_12848:
[----:B------:R-:W-:Y:S05]  /*89e0*/  BSYNC.RECONVERGENT B4 ;  /* 0x0000000000047941 */ /* 0x000fea0003800200 */
.L_x_12847:
        /* <DEDUP_REMOVED lines=13> */
.L_x_12850:
[----:B------:R-:W-:Y:S05]  /*8ac0*/  BSYNC.RECONVERGENT B4 ;  /* 0x0000000000047941 */ /* 0x000fea0003800200 */
.L_x_12849:
[----:B------:R-:W-:-:S04]  /*8ad0*/  F2FP.F16.F32.PACK_AB R2, RZ, R2 ;  /* 0x00000002ff02723e */ /* 0x000fc800000000ff */
[----:B------:R-:W-:-:S07]  /*8ae0*/  PRMT R166, R166, 0x5410, R2 ;  /* 0x00005410a6a67816 */ /* 0x000fce0000000002 */
.L_x_12846:
[----:B------:R-:W-:Y:S05]  /*8af0*/  BSYNC.RECONVERGENT B3 ;  /* 0x0000000000037941 */ /* 0x000fea0003800200 */
.L_x_12845:
        /* <DEDUP_REMOVED lines=15> */
.L_x_12854:
[----:B------:R-:W-:Y:S05]  /*8bf0*/  BSYNC.RECONVERGENT B4 ;  /* 0x0000000000047941 */ /* 0x000fea0003800200 */
.L_x_12853:
        /* <DEDUP_REMOVED lines=13> */
.L_x_12856:
[----:B------:R-:W-:Y:S05]  /*8cd0*/  BSYNC.RECONVERGENT B4 ;  /* 0x0000000000047941 */ /* 0x000fea0003800200 */
.L_x_12855:
[----:B------:R-:W-:-:S04]  /*8ce0*/  F2FP.F16.F32.PACK_AB R2, RZ, R2 ;  /* 0x00000002ff02723e */ /* 0x000fc800000000ff */
[----:B------:R-:W-:-:S07]  /*8cf0*/  PRMT R167, R2, 0x7610, R167 ;  /* 0x0000761002a77816 */ /* 0x000fce00000000a7 */
.L_x_12852:
[----:B------:R-:W-:Y:S05]  /*8d00*/  BSYNC.RECONVERGENT B3 ;  /* 0x0000000000037941 */ /* 0x000fea0003800200 */
.L_x_12851:
        /* <DEDUP_REMOVED lines=32> */
[----:B------:R-:W-:-:S03]  /*8f10*/  FSEL R168, R3, RZ, P0 ;  /* 0x000000ff03a87208 */ /* 0x000fc60000000000 */
        /* <DEDUP_REMOVED lines=19> */
[----:B------:R-:W-:Y:S01]  /*9050*/  PRMT R167, R167, 0x5410, R3 ;  /* 0x00005410a7a77816 */ /* 0x000fe20000000003 */
[----:B------:R-:W-:Y:S06]  /*9060*/  BRA `(.L_x_12799) ;  /* 0x0000001000487947 */ /* 0x000fec0003800000 */
.L_x_12814:
[----:B------:R-:W-:Y:S04]  /*9070*/  BSSY.RECONVERGENT B3, `(.L_x_12857) ;  /* 0x0000022000037945 */ /* 0x000fe80003800200 */
[----:B------:R-:W-:Y:S05]  /*9080*/  @!P2 BRA `(.L_x_12858) ;  /* 0x000000000080a947 */ /* 0x000fea0003800000 */
[----:B-----5:R2:W5:Y:S01]  /*9090*/  LDL R195, [R1] ;  /* 0x0000000001c37983 */ /* 0x0205620000100800 */
[----:B------:R-:W-:Y:S01]  /*90a0*/  LOP3.LUT P0, RZ, R14, 0xff, RZ, 0xc0, !PT ;  /* 0x000000ff0eff7812 */ /* 0x000fe2000780c0ff */
[----:B------:R-:W-:Y:S01]  /*90b0*/  BSSY.RECONVERGENT B4, `(.L_x_12859) ;  /* 0x000000c000047945 */ /* 0x000fe20003800200 */
[----:B01----:R-:W-:-:S11]  /*90c0*/  HFMA2 R2, -RZ, RZ, 0, 0 ;  /* 0x00000000ff027431 */ /* 0x003fd600000001ff */
[----:B--2---:R-:W-:Y:S05]  /*90d0*/  @!P0 BRA `(.L_x_12860) ;  /* 0x0000000000248947 */ /* 0x004fea0003800000 */
[----:B------:R-:W-:Y:S01]  /*90e0*/  FFMA.FTZ R2, R9, R193, R194 ;  /* 0x000000c109027223 */ /* 0x000fe200000100c2 */
[----:B------:R-:W-:Y:S01]  /*90f0*/  ISETP.GT.AND P6, PT, R6, RZ, PT ;  /* 0x000000ff0600720c */ /* 0x000fe20003fc4270 */
[----:B------:R-:W-:Y:S02]  /*9100*/  HADD2.F32 R3, -RZ, R188.H0_H0 ;  /* 0x200000bcff037230 */ /* 0x000fe40000004100 */
[----:B-----5:R-:W-:-:S04]  /*9110*/  FADD.FTZ R2, R195, -R2 ;  /* 0x80000002c3027221 */ /* 0x020fc80000010000 */
[----:B------:R-:W-:-:S05]  /*9120*/  FMUL.FTZ R2, R5, R2 ;  /* 0x0000000205027220 */ /* 0x000fca0000410000 */
[----:B------:R-:W-:-:S05]  /*9130*/  FSEL R2, R2, RZ, P6 ;  /* 0x000000ff02027208 */ /* 0x000fca0003000000 */
[----:B------:R-:W-:-:S04]  /*9140*/  FMUL.FTZ R2, R2, UR13 ;  /* 0x0000000d02027c20 */ /* 0x000fc80008410000 */
[----:B------:R-:W-:-:S04]  /*9150*/  FMUL.FTZ R2, R2, UR12 ;  /* 0x0000000c02027c20 */ /* 0x000fc80008410000 */
[----:B------:R-:W-:-:S07]  /*9160*/  FMUL.FTZ R2, R3, R2 ;  /* 0x0000000203027220 */ /* 0x000fce0000410000 */
.L_x_12860:
[----:B------:R-:W-:Y:S05]  /*9170*/  BSYNC.RECONVERGENT B4 ;  /* 0x0000000000047941 */ /* 0x000fea0003800200 */
.L_x_12859:
[----:B------:R-:W-:Y:S01]  /*9180*/  BSSY.RECONVERGENT B4, `(.L_x_12861) ;  /* 0x000000d000047945 */ /* 0x000fe20003800200 */
[----:B------:R-:W-:Y:S01]  /*9190*/  FADD.FTZ R2, R128, R2 ;  /* 0x0000000280027221 */ /* 0x000fe20000010000 */
[----:B------:R-:W-:Y:S02]  /*91a0*/  MOV R3, RZ ;  /* 0x000000ff00037202 */ /* 0x000fe40000000f00 */
[----:B------:R-:W-:Y:S05]  /*91b0*/  @!P0 BRA `(.L_x_12862) ;  /* 0x0000000000248947 */ /* 0x000fea0003800000 */
        /* <DEDUP_REMOVED lines=9> */
.L_x_12862:
[----:B------:R-:W-:Y:S05]  /*9250*/  BSYNC.RECONVERGENT B4 ;  /* 0x0000000000047941 */ /* 0x000fea0003800200 */
.L_x_12861:
[----:B------:R-:W-:Y:S02]  /*9260*/  F2FP.F16.F32.PACK_AB R3, RZ, R3 ;  /* 0x00000003ff03723e */ /* 0x000fe400000000ff */
[----:B------:R-:W-:Y:S02]  /*9270*/  MOV R128, R2 ;  /* 0x0000000200807202 */ /* 0x000fe40000000f00 */
[----:B------:R-:W-:-:S07]  /*9280*/  PRMT R164, R3, 0x7610, R164 ;  /* 0x0000761003a47816 */ /* 0x000fce00000000a4 */
.L_x_12858:
[----:B------:R-:W-:Y:S05]  /*9290*/  BSYNC.RECONVERGENT B3 ;  /* 0x0000000000037941 */ /* 0x000fea0003800200 */
.L_x_12857:
        /* <DEDUP_REMOVED lines=15> */
.L_x_12866:
[----:B------:R-:W-:Y:S05]  /*9390*/  BSYNC.RECONVERGENT B4 ;  /* 0x0000000000047941 */ /* 0x000fea0003800200 */
.L_x_12865:
        /* <DEDUP_REMOVED lines=13> */
.L_x_12868:
[----:B------:R-:W-:Y:S05]  /*9470*/  BSYNC.RECONVERGENT B4 ;  /* 0x0000000000047941 */ /* 0x000fea0003800200 */
.L_x_12867:
[----:B------:R-:W-:Y:S02]  /*9480*/  F2FP.F16.F32.PACK_AB R3, RZ, R3 ;  /* 0x00000003ff03723e */ /* 0x000fe400000000ff */
[----:B------:R-:W-:Y:S02]  /*9490*/  MOV R129, R2 ;  /* 0x0000000200817202 */ /* 0x000fe40000000f00 */
[----:B------:R-:W-:-:S07]  /*94a0*/  PRMT R164, R164, 0x5410, R3 ;  /* 0x00005410a4a47816 */ /* 0x000fce0000000003 */
.L_x_12864:
[----:B------:R-:W-:Y:S05]  /*94b0*/  BSYNC.RECONVERGENT B3 ;  /* 0x0000000000037941 */ /* 0x000fea0003800200 */
.L_x_12863:
        /* <DEDUP_REMOVED lines=15> */
.L_x_12872:
[----:B------:R-:W-:Y:S05]  /*95b0*/  BSYNC.RECONVERGENT B4 ;  /* 0x0000000000047941 */ /* 0x000fea0003800200 */
.L_x_12871:
        /* <DEDUP_REMOVED lines=13> */
.L_x_12874:
[----:B------:R-:W-:Y:S05]  /*9690*/  BSYNC.RECONVERGENT B4 ;  /* 0x0000000000047941 */ /* 0x000fea0003800200 */
.L_x_12873:
[----:B------:R-:W-:Y:S02]  /*96a0*/  F2FP.F16.F32.PACK_AB R3, RZ, R3 ;  /* 0x00000003ff03723e */ /* 0x000fe400000000ff */
[----:B------:R-:W-:Y:S02]  /*96b0*/  MOV R130, R2 ;  /* 0x0000000200827202 */ /* 0x000fe40000000f00 */
[----:B------:R-:W-:-:S07]  /*96c0*/  PRMT R165, R3, 0x7610, R165 ;  /* 0x0000761003a57816 */ /* 0x000fce00000000a5 */
.L_x_12870:
[----:B------:R-:W-:Y:S05]  /*96d0*/  BSYNC.RECONVERGENT B3 ;  /* 0x0000000000037941 */ /* 0x000fea0003800200 */
.L_x_12869:
        /* <DEDUP_REMOVED lines=15> */
.L_x_12878:
[----:B------:R-:W-:Y:S05]  /*97d0*/  BSYNC.RECONVERGENT B4 ;  /* 0x0000000000047941 */ /* 0x000fea0003800200 */
.L_x_12877:
        /* <DEDUP_REMOVED lines=13> */
.L_x_12880:
[----:B------:R-:W-:Y:S05]  /*98b0*/  BSYNC.RECONVERGENT B4 ;  /* 0x0000000000047941 */ /* 0x000fea0003800200 */
.L_x_12879:
[----:B------:R-:W-:Y:S02]  /*98c0*/  F2FP.F16.F32.PACK_AB R3, RZ, R3 ;  /* 0x00000003ff03723e */ /* 0x000fe400000000ff */
[----:B------:R-:W-:Y:S02]  /*98d0*/  MOV R131, R2 ;  /* 0x0000000200837202 */ /* 0x000fe40000000f00 */
[----:B------:R-:W-:-:S07]  /*98e0*/  PRMT R165, R165, 0x5410, R3 ;  /* 0x00005410a5a57816 */ /* 0x000fce0000000003 */
.L_x_12876:
[----:B------:R-:W-:Y:S05]  /*98f0*/  BSYNC.RECONVERGENT B3 ;  /* 0x0000000000037941 */ /* 0x000fea0003800200 */
.L_x_12875:
        /* <DEDUP_REMOVED lines=15> */
.L_x_12884:
[----:B------:R-:W-:Y:S05]  /*99f0*/  BSYNC.RECONVERGENT B4 ;  /* 0x0000000000047941 */ /* 0x000fea0003800200 */
.L_x_12883:
        /* <DEDUP_REMOVED lines=13> */
.L_x_12886:
[----:B------:R-:W-:Y:S05]  /*9ad0*/  BSYNC.RECONVERGENT B4 ;  /* 0x0000000000047941 */ /* 0x000fea0003800200 */
.L_x_12885:
[----:B------:R-:W-:Y:S02]  /*9ae0*/  F2FP.F16.F32.PACK_AB R3, RZ, R3 ;  /* 0x00000003ff03723e */ /* 0x000fe400000000ff */
[----:B------:R-:W-:Y:S02]  /*9af0*/  MOV R132, R2 ;  /* 0x0000000200847202 */ /* 0x000fe40000000f00 */
[----:B------:R-:W-:-:S07]  /*9b00*/  PRMT R166, R3, 0x7610, R166 ;  /* 0x0000761003a67816 */ /* 0x000fce00000000a6 */
.L_x_12882:
[----:B------:R-:W-:Y:S05]  /*9b10*/  BSYNC.RECONVERGENT B3 ;  /* 0x0000000000037941 */ /* 0x000fea0003800200 */
.L_x_12881:
        /* <DEDUP_REMOVED lines=15> */
.L_x_12890:
[----:B------:R-:W-:Y:S05]  /*9c10*/  BSYNC.RECONVERGENT B4 ;  /* 0x0000000000047941 */ /* 0x000fea0003800200 */
.L_x_12889:
        /* <DEDUP_REMOVED lines=13> */
.L_x_12892:
[----:B------:R-:W-:Y:S05]  /*9cf0*/  BSYNC.RECONVERGENT B4 ;  /* 0x0000000000047941 */ /* 0x000fea0003800200 */
.L_x_12891:
[----:B------:R-:W-:Y:S02]  /*9d00*/  F2FP.F16.F32.PACK_AB R3, RZ, R3 ;  /* 0x00000003ff03723e */ /* 0x000fe400000000ff */
[----:B------:R-:W-:Y:S02]  /*9d10*/  MOV R133, R2 ;  /* 0x0000000200857202 */ /* 0x000fe40000000f00 */
[----:B------:R-:W-:-:S07]  /*9d20*/  PRMT R166, R166, 0x5410, R3 ;  /* 0x00005410a6a67816 */ /* 0x000fce0000000003 */
.L_x_12888:
[----:B------:R-:W-:Y:S05]  /*9d30*/  BSYNC.RECONVERGENT B3 ;  /* 0x0000000000037941 */ /* 0x000fea0003800200 */
.L_x_12887:
        /* <DEDUP_REMOVED lines=15> */
.L_x_12896:
[----:B------:R-:W-:Y:S05]  /*9e30*/  BSYNC.RECONVERGENT B4 ;  /* 0x0000000000047941 */ /* 0x000fea0003800200 */
.L_x_12895:
        /* <DEDUP_REMOVED lines=13> */
.L_x_12898:
[----:B------:R-:W-:Y:S05]  /*9f10*/  BSYNC.RECONVERGENT B4 ;  /* 0x0000000000047941 */ /* 0x000fea0003800200 */
.L_x_12897:
[----:B------:R-:W-:Y:S02]  /*9f20*/  F2FP.F16.F32.PACK_AB R3, RZ, R3 ;  /* 0x00000003ff03723e */ /* 0x000fe400000000ff */
[----:B------:R-:W-:Y:S02]  /*9f30*/  MOV R134, R2 ;  /* 0x0000000200867202 */ /* 0x000fe40000000f00 */
[----:B------:R-:W-:-:S07]  /*9f40*/  PRMT R167, R3, 0x7610, R167 ;  /* 0x0000761003a77816 */ /* 0x000fce00000000a7 */
.L_x_12894:
[----:B------:R-:W-:Y:S05]  /*9f50*/  BSYNC.RECONVERGENT B3 ;  /* 0x0000000000037941 */ /* 0x000fea0003800200 */
.L_x_12893:
[----:B------:R-:W-:Y:S05]  /*9f60*/  @!P2 BRA `(.L_x_12799) ;  /* 0x000000000088a947 */ /* 0x000fea0003800000 */
[----:B------:R2:W5:Y:S04]  /*9f70*/  LDL R196, [R1+0x14] ;  /* 0x0000140001c47983 */ /* 0x0005680000100800 */
[----:B-----5:R2:W5:Y:S01]  /*9f80*/  LDL R195, [R1+0x24] ;  /* 0x0000240001c37983 */ /* 0x0205620000100800 */
[----:B------:R-:W-:Y:S01]  /*9f90*/  ISETP.GE.U32.AND P0, PT, R14, RZ, PT ;  /* 0x000000ff0e00720c */ /* 0x000fe20003f06070 */
[----:B------:R-:W-:Y:S01]  /*9fa0*/  BSSY.RECONVERGENT B3, `(.L_x_12899) ;  /* 0x000000d000037945 */ /* 0x000fe20003800200 */
[----:B01----:R-:W-:Y:S02]  /*9fb0*/  HFMA2 R2, -RZ, RZ, 0, 0 ;  /* 0x00000000ff027431 */ /* 0x003fe400000001ff */
[----:B------:R-:W-:-:S13]  /*9fc0*/  ISETP.GE.U32.AND.EX P0, PT, R15, 0x1000000, PT, P0 ;  /* 0x010000000f00780c */ /* 0x000fda0003f06100 */
[----:B--2---:R-:W-:Y:S05]  /*9fd0*/  @!P0 BRA `(.L_x_12900) ;  /* 0x0000000000248947 */ /* 0x004fea0003800000 */
[----:B------:R-:W-:Y:S01]  /*9fe0*/  FFMA.FTZ R2, R196, R193, R194 ;  /* 0x000000c1c4027223 */ /* 0x000fe200000100c2 */
[----:B------:R-:W-:Y:S01]  /*9ff0*/  ISETP.GT.AND P6, PT, R6, RZ, PT ;  /* 0x000000ff0600720c */ /* 0x000fe20003fc4270 */
[----:B------:R-:W-:Y:S02]  /*a000*/  HADD2.F32 R3, -RZ, R191.H1_H1 ;  /* 0x300000bfff037230 */ /* 0x000fe40000004100 */
[----:B-----5:R-:W-:-:S04]  /*a010*/  FADD.FTZ R2, R195, -R2 ;  /* 0x80000002c3027221 */ /* 0x020fc80000010000 */
[----:B------:R-:W-:-:S05]  /*a020*/  FMUL.FTZ R2, R5, R2 ;  /* 0x0000000205027220 */ /* 0x000fca0000410000 */
[----:B------:R-:W-:-:S05]  /*a030*/  FSEL R2, R2, RZ, P6 ;  /* 0x000000ff02027208 */ /* 0x000fca0003000000 */
[----:B------:R-:W-:-:S04]  /*a040*/  FMUL.FTZ R2, R2, UR13 ;  /* 0x0000000d02027c20 */ /* 0x000fc80008410000 */
[----:B------:R-:W-:-:S04]  /*a050*/  FMUL.FTZ R2, R2, UR12 ;  /* 0x0000000c02027c20 */ /* 0x000fc80008410000 */
[----:B------:R-:W-:-:S07]  /*a060*/  FMUL.FTZ R2, R3, R2 ;  /* 0x0000000203027220 */ /* 0x000fce0000410000 */
.L_x_12900:
[----:B------:R-:W-:Y:S05]  /*a070*/  BSYNC.RECONVERGENT B3 ;  /* 0x0000000000037941 */ /* 0x000fea0003800200 */
.L_x_12899:
[----:B------:R-:W-:Y:S01]  /*a080*/  BSSY.RECONVERGENT B3, `(.L_x_12901) ;  /* 0x000000d000037945 */ /* 0x000fe20003800200 */
[----:B------:R-:W-:Y:S01]  /*a090*/  FADD.FTZ R2, R135, R2 ;  /* 0x0000000287027221 */ /* 0x000fe20000010000 */
[----:B------:R-:W-:Y:S02]  /*a0a0*/  MOV R3, RZ ;  /* 0x000000ff00037202 */ /* 0x000fe40000000f00 */
[----:B------:R-:W-:Y:S05]  /*a0b0*/  @!P0 BRA `(.L_x_12902) ;  /* 0x0000000000248947 */ /* 0x000fea0003800000 */
        /* <DEDUP_REMOVED lines=9> */
.L_x_12902:
[----:B------:R-:W-:Y:S05]  /*a150*/  BSYNC.RECONVERGENT B3 ;  /* 0x0000000000037941 */ /* 0x000fea0003800200 */
.L_x_12901:
[----:B------:R-:W-:Y:S02]  /*a160*/  F2FP.F16.F32.PACK_AB R3, RZ, R3 ;  /* 0x00000003ff03723e */ /* 0x000fe400000000ff */
[----:B------:R-:W-:Y:S02]  /*a170*/  MOV R135, R2 ;  /* 0x0000000200877202 */ /* 0x000fe40000000f00 */
[----:B------:R-:W-:-:S07]  /*a180*/  PRMT R167, R167, 0x5410, R3 ;  /* 0x00005410a7a77816 */ /* 0x000fce0000000003 */
.L_x_12799:
[----:B------:R-:W-:Y:S05]  /*a190*/  BSYNC.RECONVERGENT B1 ;  /* 0x0000000000017941 */ /* 0x000fea0003800200 */
.L_x_12782:
        /* <DEDUP_REMOVED lines=9> */
.L_x_12779:
[----:B------:R-:W-:Y:S05]  /*a230*/  BSYNC.RECONVERGENT B2 ;  /* 0x0000000000027941 */ /* 0x000fea0003800200 */
.L_x_12778:
[----:B------:R-:W-:Y:S04]  /*a240*/  BSSY.RECONVERGENT B2, `(.L_x_12903) ;  /* 0x00003a0000027945 */ /* 0x000fe80003800200 */
[----:B------:R-:W-:Y:S05]  /*a250*/  @!P4 BRA `(.L_x_12904) ;  /* 0x000000380078c947 */ /* 0x000fea0003800000 */
[----:B------:R-:W-:Y:S04]  /*a260*/  BSSY.RECONVERGENT B1, `(.L_x_12905) ;  /* 0x0000005000017945 */ /* 0x000fe80003800200 */
[----:B------:R-:W-:Y:S05]  /*a270*/  @!P2 BRA `(.L_x_12906) ;  /* 0x00000000000ca947 */ /* 0x000fea0003800000 */
[----:B01----:R-:W0:Y:S02]  /*a280*/  LDC.64 R2, c[0x0][0x390] ;  /* 0x0000e400ff027b82 */ /* 0x003e240000000a00 */
[----:B0-----:R-:W-:-:S05]  /*a290*/  IMAD.WIDE.U32 R2, R4, 0x10, R2 ;  /* 0x0000001004027825 */ /* 0x001fca00078e0002 */
[----:B-----5:R2:W5:Y:S02]  /*a2a0*/  LDG.E.128 R188, desc[UR6][R2.64] ;  /* 0x0000000602bc7981 */ /* 0x020564000c1e1d00 */
.L_x_12906:
[----:B------:R-:W-:Y:S05]  /*a2b0*/  BSYNC.RECONVERGENT B1 ;  /* 0x0000000000017941 */ /* 0x000fea0003800200 */
.L_x_12905:
        /* <DEDUP_REMOVED lines=30> */
.L_x_12911:
[----:B------:R-:W-:Y:S05]  /*a4a0*/  BSYNC.RECONVERGENT B3 ;  /* 0x0000000000037941 */ /* 0x000fea0003800200 */
.L_x_12910:
        /* <DEDUP_REMOVED lines=22> */
.L_x_12913:
[----:B------:R-:W-:Y:S05]  /*a610*/  BSYNC.RECONVERGENT B3 ;  /* 0x0000000000037941 */ /* 0x000fea0003800200 */
.L_x_12912:
        /* <DEDUP_REMOVED lines=22> */
.L_x_12915:
[----:B------:R-:W-:Y:S05]  /*a780*/  BSYNC.RECONVERGENT B3 ;  /* 0x0000000000037941 */ /* 0x000fea0003800200 */
.L_x_12914:
        /* <DEDUP_REMOVED lines=22> */
.L_x_12917:
[----:B------:R-:W-:Y:S05]  /*a8f0*/  BSYNC.RECONVERGENT B3 ;  /* 0x0000000000037941 */ /* 0x000fea0003800200 */
.L_x_12916:
        /* <DEDUP_REMOVED lines=22> */
.L_x_12919:
[----:B------:R-:W-:Y:S05]  /*aa60*/  BSYNC.RECONVERGENT B3 ;  /* 0x0000000000037941 */ /* 0x000fea0003800200 */
.L_x_12918:
        /* <DEDUP_REMOVED lines=22> */
.L_x_12921:
[----:B------:R-:W-:Y:S05]  /*abd0*/  BSYNC.RECONVERGENT B3 ;  /* 0x0000000000037941 */ /* 0x000fea0003800200 */
.L_x_12920:
        /* <DEDUP_REMOVED lines=22> */
.L_x_12923:
[----:B------:R-:W-:Y:S05]  /*ad40*/  BSYNC.RECONVERGENT B3 ;  /* 0x0000000000037941 */ /* 0x000fea0003800200 */
.L_x_12922:
        /* <DEDUP_REMOVED lines=25> */
.L_x_12909:
        /* <DEDUP_REMOVED lines=18> */
.L_x_12926:
[----:B------:R-:W-:Y:S05]  /*b000*/  BSYNC.RECONVERGENT B3 ;  /* 0x0000000000037941 */ /* 0x000fea0003800200 */
.L_x_12925:
        /* <DEDUP_REMOVED lines=18> */
.L_x_12928:
[----:B------:R-:W-:Y:S05]  /*b130*/  BSYNC.RECONVERGENT B3 ;  /* 0x0000000000037941 */ /* 0x000fea0003800200 */
.L_x_12927:
        /* <DEDUP_REMOVED lines=18> */
.L_x_12930:
[----:B------:R-:W-:Y:S05]  /*b260*/  BSYNC.RECONVERGENT B3 ;  /* 0x0000000000037941 */ /* 0x000fea0003800200 */
.L_x_12929:
        /* <DEDUP_REMOVED lines=18> */
.L_x_12932:
[----:B------:R-:W-:Y:S05]  /*b390*/  BSYNC.RECONVERGENT B3 ;  /* 0x0000000000037941 */ /* 0x000fea0003800200 */
.L_x_12931:
        /* <DEDUP_REMOVED lines=18> */
.L_x_12934:
[----:B------:R-:W-:Y:S05]  /*b4c0*/  BSYNC.RECONVERGENT B3 ;  /* 0x0000000000037941 */ /* 0x000fea0003800200 */
.L_x_12933:
        /* <DEDUP_REMOVED lines=18> */
.L_x_12936:
[----:B------:R-:W-:Y:S05]  /*b5f0*/  BSYNC.RECONVERGENT B3 ;  /* 0x0000000000037941 */ /* 0x000fea0003800200 */
.L_x_12935:
        /* <DEDUP_REMOVED lines=18> */
.L_x_12938:
[----:B------:R-:W-:Y:S05]  /*b720*/  BSYNC.RECONVERGENT B3 ;  /* 0x0000000000037941 */ /* 0x000fea0003800200 */
.L_x_12937:
[----:B------:R-:W-:Y:S05]  /*b730*/  @!P2 BRA `(.L_x_12924) ;  /* 0x000000240018a947 */ /* 0x000fea0003800000 */
[----:B012---:R-:W2:Y:S04]  /*b740*/  LDL R2, [R1+0x10] ;  /* 0x0000100001027983 */ /* 0x007ea80000100800 */
        /* <DEDUP_REMOVED lines=19> */
.L_x_12908:
        /* <DEDUP_REMOVED lines=19> */
.L_x_12943:
[----:B------:R-:W-:Y:S05]  /*b9b0*/  BSYNC.RECONVERGENT B4 ;  /* 0x0000000000047941 */ /* 0x000fea0003800200 */
.L_x_12942:
        /* <DEDUP_REMOVED lines=13> */
.L_x_12945:
[----:B------:R-:W-:Y:S05]  /*ba90*/  BSYNC.RECONVERGENT B4 ;  /* 0x0000000000047941 */ /* 0x000fea0003800200 */
.L_x_12944:
[----:B------:R-:W-:-:S04]  /*baa0*/  F2FP.F16.F32.PACK_AB R2, RZ, R2 ;  /* 0x00000002ff02723e */ /* 0x000fc800000000ff */
[----:B------:R-:W-:-:S07]  /*bab0*/  PRMT R164, R2, 0x7610, R164 ;  /* 0x0000761002a47816 */ /* 0x000fce00000000a4 */
.L_x_12941:
[----:B------:R-:W-:Y:S05]  /*bac0*/  BSYNC.RECONVERGENT B3 ;  /* 0x0000000000037941 */ /* 0x000fea0003800200 */
.L_x_12940:
        /* <DEDUP_REMOVED lines=15> */
.L_x_12949:
[----:B------:R-:W-:Y:S05]  /*bbc0*/  BSYNC.RECONVERGENT B4 ;  /* 0x0000000000047941 */ /* 0x000fea0003800200 */
.L_x_12948:
        /* <DEDUP_REMOVED lines=13> */
.L_x_12951:
[----:B------:R-:W-:Y:S05]  /*bca0*/  BSYNC.RECONVERGENT B4 ;  /* 0x0000000000047941 */ /* 0x000fea0003800200 */
.L_x_12950:
[----:B------:R-:W-:-:S04]  /*bcb0*/  F2FP.F16.F32.PACK_AB R2, RZ, R2 ;  /* 0x00000002ff02723e */ /* 0x000fc800000000ff */
[----:B------:R-:W-:-:S07]  /*bcc0*/  PRMT R164, R164, 0x5410, R2 ;  /* 0x00005410a4a47816 */ /* 0x000fce0000000002 */
.L_x_12947:
[----:B------:R-:W-:Y:S05]  /*bcd0*/  BSYNC.RECONVERGENT B3 ;  /* 0x0000000000037941 */ /* 0x000fea0003800200 */
.L_x_12946:
        /* <DEDUP_REMOVED lines=15> */
.L_x_12955:
[----:B------:R-:W-:Y:S05]  /*bdd0*/  BSYNC.RECONVERGENT B4 ;  /* 0x0000000000047941 */ /* 0x000fea0003800200 */
.L_x_12954:
        /* <DEDUP_REMOVED lines=13> */
.L_x_12957:
[----:B------:R-:W-:Y:S05]  /*beb0*/  BSYNC.RECONVERGENT B4 ;  /* 0x0000000000047941 */ /* 0x000fea0003800200 */
.L_x_12956:
[----:B------:R-:W-:-:S04]  /*bec0*/  F2FP.F16.F32.PACK_AB R2, RZ, R2 ;  /* 0x00000002ff02723e */ /* 0x000fc800000000ff */
[----:B------:R-:W-:-:S07]  /*bed0*/  PRMT R165, R2, 0x7610, R165 ;  /* 0x0000761002a57816 */ /* 0x000fce00000000a5 */
.L_x_12953:
[----:B------:R-:W-:Y:S05]  /*bee0*/  BSYNC.RECONVERGENT B3 ;  /* 0x0000000000037941 */ /* 0x000fea0003800200 */
.L_x_12952:
        /* <DEDUP_REMOVED lines=15> */
.L_x_12961:
[----:B------:R-:W-:Y:S05]  /*bfe0*/  BSYNC.RECONVERGENT B4 ;  /* 0x0000000000047941 */ /* 0x000fea0003800200 */
.L_x_12960:
        /* <DEDUP_REMOVED lines=13> */
.L_x_12963:
[----:B------:R-:W-:Y:S05]  /*c0c0*/  BSYNC.RECONVERGENT B4 ;  /* 0x0000000000047941 */ /* 0x000fea0003800200 */
.L_x_12962:
[----:B------:R-:W-:-:S04]  /*c0d0*/  F2FP.F16.F32.PACK_AB R2, RZ, R2 ;  /* 0x00000002ff02723e */ /* 0x000fc800000000ff */
[----:B------:R-:W-:-:S07]  /*c0e0*/  PRMT R165, R165, 0x5410, R2 ;  /* 0x00005410a5a57816 */ /* 0x000fce0000000002 */
.L_x_12959:
[----:B------:R-:W-:Y:S05]  /*c0f0*/  BSYNC.RECONVERGENT B3 ;  /* 0x0000000000037941 */ /* 0x000fea0003800200 */
.L_x_12958:
        /* <DEDUP_REMOVED lines=15> */
.L_x_12967:
[----:B------:R-:W-:Y:S05]  /*c1f0*/  BSYNC.RECONVERGENT B4 ;  /* 0x0000000000047941 */ /* 0x000fea0003800200 */
.L_x_12966:
        /* <DEDUP_REMOVED lines=13> */
.L_x_12969:
[----:B------:R-:W-:Y:S05]  /*c2d0*/  BSYNC.RECONVERGENT B4 ;  /* 0x0000000000047941 */ /* 0x000fea0003800200 */
.L_x_12968:
[----:B------:R-:W-:-:S04]  /*c2e0*/  F2FP.F16.F32.PACK_AB R2, RZ, R2 ;  /* 0x00000002ff02723e */ /* 0x000fc800000000ff */
[----:B------:R-:W-:-:S07]  /*c2f0*/  PRMT R166, R2, 0x7610, R166 ;  /* 0x0000761002a67816 */ /* 0x000fce00000000a6 */
.L_x_12965:
[----:B------:R-:W-:Y:S05]  /*c300*/  BSYNC.RECONVERGENT B3 ;  /* 0x0000000000037941 */ /* 0x000fea0003800200 */
.L_x_12964:
        /* <DEDUP_REMOVED lines=15> */
.L_x_12973:
[----:B------:R-:W-:Y:S05]  /*c400*/  BSYNC.RECONVERGENT B4 ;  /* 0x0000000000047941 */ /* 0x000fea0003800200 */
.L_x_12972:
        /* <DEDUP_REMOVED lines=13> */
.L_x_12975:
[----:B------:R-:W-:Y:S05]  /*c4e0*/  BSYNC.RECONVERGENT B4 ;  /* 0x0000000000047941 */ /* 0x000fea0003800200 */
.L_x_12974:
[----:B------:R-:W-:-:S04]  /*c4f0*/  F2FP.F16.F32.PACK_AB R2, RZ, R2 ;  /* 0x00000002ff02723e */ /* 0x000fc800000000ff */
[----:B------:R-:W-:-:S07]  /*c500*/  PRMT R166, R166, 0x5410, R2 ;  /* 0x00005410a6a67816 */ /* 0x000fce0000000002 */
.L_x_12971:
[----:B------:R-:W-:Y:S05]  /*c510*/  BSYNC.RECONVERGENT B3 ;  /* 0x0000000000037941 */ /* 0x000fea0003800200 */
.L_x_12970:
        /* <DEDUP_REMOVED lines=15> */
.L_x_12979:
[----:B------:R-:W-:Y:S05]  /*c610*/  BSYNC.RECONVERGENT B4 ;  /* 0x0000000000047941 */ /* 0x000fea0003800200 */
.L_x_12978:
        /* <DEDUP_REMOVED lines=13> */
.L_x_12981:
[----:B------:R-:W-:Y:S05]  /*c6f0*/  BSYNC.RECONVERGENT B4 ;  /* 0x0000000000047941 */ /* 0x000fea0003800200 */
.L_x_12980:
[----:B------:R-:W-:-:S04]  /*c700*/  F2FP.F16.F32.PACK_AB R2, RZ, R2 ;  /* 0x00000002ff02723e */ /* 0x000fc800000000ff */
[----:B------:R-:W-:-:S07]  /*c710*/  PRMT R167, R2, 0x7610, R167 ;  /* 0x0000761002a77816 */ /* 0x000fce00000000a7 */
.L_x_12977:
[----:B------:R-:W-:Y:S05]  /*c720*/  BSYNC.RECONVERGENT B3 ;  /* 0x0000000000037941 */ /* 0x000fea0003800200 */
.L_x_12976:
        /* <DEDUP_REMOVED lines=17> */
[C---:B------:R-:W-:Y:S01]  /*c840*/  FMUL.FTZ R162, R5.reuse, R162 ;  /* 0x000000a205a27220 */ /* 0x040fe20000410000 */
        /* <DEDUP_REMOVED lines=11> */
[----:B---3--:R-:W-:Y:S01]  /*c900*/  FFMA.FTZ R2, R169, R193, R194 ;  /* 0x000000c1a9027223 */ /* 0x008fe200000100c2 */
[----:B------:R-:W-:-:S03]  /*c910*/  FSEL R169, R163, RZ, P0 ;  /* 0x000000ffa3a97208 */ /* 0x000fc60000000000 */
[----:B----4-:R-:W-:Y:S01]  /*c920*/  FADD.FTZ R2, R168, -R2 ;  /* 0x80000002a8027221 */ /* 0x010fe20000010000 */
        /* <DEDUP_REMOVED lines=22> */
.L_x_12939:
        /* <DEDUP_REMOVED lines=15> */
.L_x_12985:
[----:B------:R-:W-:Y:S05]  /*cb80*/  BSYNC.RECONVERGENT B4 ;  /* 0x0000000000047941 */ /* 0x000fea0003800200 */
.L_x_12984:
        /* <DEDUP_REMOVED lines=13> */
.L_x_12987:
[----:B------:R-:W-:Y:S05]  /*cc60*/  BSYNC.RECONVERGENT B4 ;  /* 0x0000000000047941 */ /* 0x000fea0003800200 */
.L_x_12986:
[----:B------:R-:W-:Y:S02]  /*cc70*/  F2FP.F16.F32.PACK_AB R3, RZ, R3 ;  /* 0x00000003ff03723e */ /* 0x000fe400000000ff */
[----:B------:R-:W-:Y:S02]  /*cc80*/  MOV R136, R2 ;  /* 0x0000000200887202 */ /* 0x000fe40000000f00 */
[----:B------:R-:W-:-:S07]  /*cc90*/  PRMT R164, R3, 0x7610, R164 ;  /* 0x0000761003a47816 */ /* 0x000fce00000000a4 */
.L_x_12983:
[----:B------:R-:W-:Y:S05]  /*cca0*/  BSYNC.RECONVERGENT B3 ;  /* 0x0000000000037941 */ /* 0x000fea0003800200 */
.L_x_12982:
        /* <DEDUP_REMOVED lines=15> */
.L_x_12991:
[----:B------:R-:W-:Y:S05]  /*cda0*/  BSYNC.RECONVERGENT B4 ;  /* 0x0000000000047941 */ /* 0x000fea0003800200 */
.L_x_12990:
        /* <DEDUP_REMOVED lines=13> */
.L_x_12993:
[----:B------:R-:W-:Y:S05]  /*ce80*/  BSYNC.RECONVERGENT B4 ;  /* 0x0000000000047941 */ /* 0x000fea0003800200 */
.L_x_12992:
[----:B------:R-:W-:Y:S02]  /*ce90*/  F2FP.F16.F32.PACK_AB R3, RZ, R3 ;  /* 0x00000003ff03723e */ /* 0x000fe400000000ff */
[----:B------:R-:W-:Y:S02]  /*cea0*/  MOV R137, R2 ;  /* 0x0000000200897202 */ /* 0x000fe40000000f00 */
[----:B------:R-:W-:-:S07]  /*ceb0*/  PRMT R164, R164, 0x5410, R3 ;  /* 0x00005410a4a47816 */ /* 0x000fce0000000003 */
.L_x_12989:
[----:B------:R-:W-:Y:S05]  /*cec0*/  BSYNC.RECONVERGENT B3 ;  /* 0x0000000000037941 */ /* 0x000fea0003800200 */
.L_x_12988:
        /* <DEDUP_REMOVED lines=15> */
.L_x_12997:
[----:B------:R-:W-:Y:S05]  /*cfc0*/  BSYNC.RECONVERGENT B4 ;  /* 0x0000000000047941 */ /* 0x000fea0003800200 */
.L_x_12996:
        /* <DEDUP_REMOVED lines=13> */
.L_x_12999:
[----:B------:R-:W-:Y:S05]  /*d0a0*/  BSYNC.RECONVERGENT B4 ;  /* 0x0000000000047941 */ /* 0x000fea0003800200 */
.L_x_12998:
[----:B------:R-:W-:Y:S02]  /*d0b0*/  F2FP.F16.F32.PACK_AB R3, RZ, R3 ;  /* 0x00000003ff03723e */ /* 0x000fe400000000ff */
[----:B------:R-:W-:Y:S02]  /*d0c0*/  MOV R138, R2 ;  /* 0x00000002008a7202 */ /* 0x000fe40000000f00 */
[----:B------:R-:W-:-:S07]  /*d0d0*/  PRMT R165, R3, 0x7610, R165 ;  /* 0x0000761003a57816 */ /* 0x000fce00000000a5 */
.L_x_12995:
[----:B------:R-:W-:Y:S05]  /*d0e0*/  BSYNC.RECONVERGENT B3 ;  /* 0x0000000000037941 */ /* 0x000fea0003800200 */
.L_x_12994:
        /* <DEDUP_REMOVED lines=15> */
.L_x_13003:
[----:B------:R-:W-:Y:S05]  /*d1e0*/  BSYNC.RECONVERGENT B4 ;  /* 0x0000000000047941 */ /* 0x000fea0003800200 */
.L_x_13002:
        /* <DEDUP_REMOVED lines=13> */
.L_x_13005:
[----:B------:R-:W-:Y:S05]  /*d2c0*/  BSYNC.RECONVERGENT B4 ;  /* 0x0000000000047941 */ /* 0x000fea0003800200 */
.L_x_13004:
[----:B------:R-:W-:Y:S02]  /*d2d0*/  F2FP.F16.F32.PACK_AB R3, RZ, R3 ;  /* 0x00000003ff03723e */ /* 0x000fe400000000ff */
[----:B------:R-:W-:Y:S02]  /*d2e0*/  MOV R139, R2 ;  /* 0x00000002008b7202 */ /* 0x000fe40000000f00 */
[----:B------:R-:W-:-:S07]  /*d2f0*/  PRMT R165, R165, 0x5410, R3 ;  /* 0x00005410a5a57816 */ /* 0x000fce0000000003 */
.L_x_13001:
[----:B------:R-:W-:Y:S05]  /*d300*/  BSYNC.RECONVERGENT B3 ;  /* 0x0000000000037941 */ /* 0x000fea0003800200 */
.L_x_13000:
        /* <DEDUP_REMOVED lines=15> */
.L_x_13009:
[----:B------:R-:W-:Y:S05]  /*d400*/  BSYNC.RECONVERGENT B4 ;  /* 0x0000000000047941 */ /* 0x000fea0003800200 */
.L_x_13008:
        /* <DEDUP_REMOVED lines=13> */
.L_x_13011:
[----:B------:R-:W-:Y:S05]  /*d4e0*/  BSYNC.RECONVERGENT B4 ;  /* 0x0000000000047941 */ /* 0x000fea0003800200 */
.L_x_13010:
[----:B------:R-:W-:Y:S02]  /*d4f0*/  F2FP.F16.F32.PACK_AB R3, RZ, R3 ;  /* 0x00000003ff03723e */ /* 0x000fe400000000ff */
[----:B------:R-:W-:Y:S02]  /*d500*/  MOV R140, R2 ;  /* 0x00000002008c7202 */ /* 0x000fe40000000f00 */
[----:B------:R-:W-:-:S07]  /*d510*/  PRMT R166, R3, 0x7610, R166 ;  /* 0x0000761003a67816 */ /* 0x000fce00000000a6 */
.L_x_13007:
[----:B------:R-:W-:Y:S05]  /*d520*/  BSYNC.RECONVERGENT B3 ;  /* 0x0000000000037941 */ /* 0x000fea0003800200 */
.L_x_13006:
        /* <DEDUP_REMOVED lines=15> */
.L_x_13015:
[----:B------:R-:W-:Y:S05]  /*d620*/  BSYNC.RECONVERGENT B4 ;  /* 0x0000000000047941 */ /* 0x000fea0003800200 */
.L_x_13014:
        /* <DEDUP_REMOVED lines=13> */
.L_x_13017:
[----:B------:R-:W-:Y:S05]  /*d700*/  BSYNC.RECONVERGENT B4 ;  /* 0x0000000000047941 */ /* 0x000fea0003800200 */
.L_x_13016:
[----:B------:R-:W-:Y:S02]  /*d710*/  F2FP.F16.F32.PACK_AB R3, RZ, R3 ;  /* 0x00000003ff03723e */ /* 0x000fe400000000ff */
[----:B------:R-:W-:Y:S02]  /*d720*/  MOV R141, R2 ;  /* 0x00000002008d7202 */ /* 0x000fe40000000f00 */
[----:B------:R-:W-:-:S07]  /*d730*/  PRMT R166, R166, 0x5410, R3 ;  /* 0x00005410a6a67816 */ /* 0x000fce0000000003 */
.L_x_13013:
[----:B------:R-:W-:Y:S05]  /*d740*/  BSYNC.RECONVERGENT B3 ;  /* 0x0000000000037941 */ /* 0x000fea0003800200 */
.L_x_13012:
        /* <DEDUP_REMOVED lines=15> */
.L_x_13021:
[----:B------:R-:W-:Y:S05]  /*d840*/  BSYNC.RECONVERGENT B4 ;  /* 0x0000000000047941 */ /* 0x000fea0003800200 */
.L_x_13020:
        /* <DEDUP_REMOVED lines=13> */
.L_x_13023:
[----:B------:R-:W-:Y:S05]  /*d920*/  BSYNC.RECONVERGENT B4 ;  /* 0x0000000000047941 */ /* 0x000fea0003800200 */
.L_x_13022:
[----:B------:R-:W-:Y:S02]  /*d930*/  F2FP.F16.F32.PACK_AB R3, RZ, R3 ;  /* 0x00000003ff03723e */ /* 0x000fe400000000ff */
[----:B------:R-:W-:Y:S02]  /*d940*/  MOV R142, R2 ;  /* 0x00000002008e7202 */ /* 0x000fe40000000f00 */
[----:B------:R-:W-:-:S07]  /*d950*/  PRMT R167, R3, 0x7610, R167 ;  /* 0x0000761003a77816 */ /* 0x000fce00000000a7 */
.L_x_13019:
[----:B------:R-:W-:Y:S05]  /*d960*/  BSYNC.RECONVERGENT B3 ;  /* 0x0000000000037941 */ /* 0x000fea0003800200 */
.L_x_13018:
[----:B------:R-:W-:Y:S05]  /*d970*/  @!P2 BRA `(.L_x_12924) ;  /* 0x000000000088a947 */ /* 0x000fea0003800000 */
[----:B------:R3:W5:Y:S04]  /*d980*/  LDL R196, [R1+0x10] ;  /* 0x0000100001c47983 */ /* 0x0007680000100800 */
[----:B-----5:R3:W5:Y:S01]  /*d990*/  LDL R195, [R1+0x20] ;  /* 0x0000200001c37983 */ /* 0x0207620000100800 */
[----:B------:R-:W-:Y:S01]  /*d9a0*/  ISETP.GE.U32.AND P0, PT, R18, RZ, PT ;  /* 0x000000ff1200720c */ /* 0x000fe20003f06070 */
[----:B------:R-:W-:Y:S01]  /*d9b0*/  BSSY.RECONVERGENT B3, `(.L_x_13024) ;  /* 0x000000d000037945 */ /* 0x000fe20003800200 */
[----:B012---:R-:W-:Y:S02]  /*d9c0*/  HFMA2 R2, -RZ, RZ, 0, 0 ;  /* 0x00000000ff027431 */ /* 0x007fe400000001ff */
[----:B------:R-:W-:-:S13]  /*d9d0*/  ISETP.GE.U32.AND.EX P0, PT, R19, 0x1000000, PT, P0 ;  /* 0x010000001300780c */ /* 0x000fda0003f06100 */
[----:B---3--:R-:W-:Y:S05]  /*d9e0*/  @!P0 BRA `(.L_x_13025) ;  /* 0x0000000000248947 */ /* 0x008fea0003800000 */
        /* <DEDUP_REMOVED lines=9> */
.L_x_13025:
[----:B------:R-:W-:Y:S05]  /*da80*/  BSYNC.RECONVERGENT B3 ;  /* 0x0000000000037941 */ /* 0x000fea0003800200 */
.L_x_13024:
        /* <DEDUP_REMOVED lines=13> */
.L_x_13027:
[----:B------:R-:W-:Y:S05]  /*db60*/  BSYNC.RECONVERGENT B3 ;  /* 0x0000000000037941 */ /* 0x000fea0003800200 */
.L_x_13026:
[----:B------:R-:W-:Y:S02]  /*db70*/  F2FP.F16.F32.PACK_AB R3, RZ, R3 ;  /* 0x00000003ff03723e */ /* 0x000fe400000000ff */
[----:B------:R-:W-:Y:S02]  /*db80*/  MOV R143, R2 ;  /* 0x00000002008f7202 */ /* 0x000fe40000000f00 */
[----:B------:R-:W-:-:S07]  /*db90*/  PRMT R167, R167, 0x5410, R3 ;  /* 0x00005410a7a77816 */ /* 0x000fce0000000003 */
.L_x_12924:
[----:B------:R-:W-:Y:S05]  /*dba0*/  BSYNC.RECONVERGENT B1 ;  /* 0x0000000000017941 */ /* 0x000fea0003800200 */
.L_x_12907:
        /* <DEDUP_REMOVED lines=9> */
.L_x_12904:
[----:B------:R-:W-:Y:S05]  /*dc40*/  BSYNC.RECONVERGENT B2 ;  /* 0x0000000000027941 */ /* 0x000fea0003800200 */
.L_x_12903:
[----:B------:R-:W-:Y:S04]  /*dc50*/  BSSY.RECONVERGENT B2, `(.L_x_13028) ;  /* 0x000038f000027945 */ /* 0x000fe80003800200 */
[----:B------:R-:W-:Y:S05]  /*dc60*/  @!P5 BRA `(.L_x_13029) ;  /* 0x000000380034d947 */ /* 0x000fea0003800000 */
[----:B------:R-:W-:Y:S04]  /*dc70*/  BSSY.RECONVERGENT B1, `(.L_x_13030) ;  /* 0x0000005000017945 */ /* 0x000fe80003800200 */
[----:B------:R-:W-:Y:S05]  /*dc80*/  @!P2 BRA `(.L_x_13031) ;  /* 0x00000000000ca947 */ /* 0x000fea0003800000 */
[----:B012---:R-:W0:Y:S02]  /*dc90*/  LDC.64 R2, c[0x0][0x390] ;  /* 0x0000e400ff027b82 */ /* 0x007e240000000a00 */
[----:B0-----:R-:W-:-:S05]  /*dca0*/  IMAD.WIDE.U32 R2, R4, 0x10, R2 ;  /* 0x0000001004027825 */ /* 0x001fca00078e0002 */
[----:B-----5:R3:W5:Y:S02]  /*dcb0*/  LDG.E.128 R188, desc[UR6][R2.64] ;  /* 0x0000000602bc7981 */ /* 0x020764000c1e1d00 */
.L_x_13031:
[----:B------:R-:W-:Y:S05]  /*dcc0*/  BSYNC.RECONVERGENT B1 ;  /* 0x0000000000017941 */ /* 0x000fea0003800200 */
.L_x_13030:
        /* <DEDUP_REMOVED lines=30> */
.L_x_13036:
[----:B------:R-:W-:Y:S05]  /*deb0*/  BSYNC.RECONVERGENT B3 ;  /* 0x0000000000037941 */ /* 0x000fea0003800200 */
.L_x_13035:
        /* <DEDUP_REMOVED lines=22> */
.L_x_13038:
[----:B------:R-:W-:Y:S05]  /*e020*/  BSYNC.RECONVERGENT B3 ;  /* 0x0000000000037941 */ /* 0x000fea0003800200 */
.L_x_13037:
        /* <DEDUP_REMOVED lines=22> */
.L_x_13040:
[----:B------:R-:W-:Y:S05]  /*e190*/  BSYNC.RECONVERGENT B3 ;  /* 0x0000000000037941 */ /* 0x000fea0003800200 */
.L_x_13039:
        /* <DEDUP_REMOVED lines=22> */
.L_x_13042:
[----:B------:R-:W-:Y:S05]  /*e300*/  BSYNC.RECONVERGENT B3 ;  /* 0x0000000000037941 */ /* 0x000fea0003800200 */
.L_x_13041:
[----:B------:R-:W2:Y:S04]  /*e310*/  LDL R2, [R1+0x30] ;  /* 0x0000300001027983 */ /* 0x000ea80000100800 */
[----:B------:R-:W3:Y:S01]  /*e320*/  LDL R169, [R1+0x34] ;  /* 0x0000340001a97983 */ /* 0x000ee20000100800 */
[----:B------:R-:W-:Y:S01]  /*e330*/  MOV R160, R184 ;  /* 0x000000b800a07202 */ /* 0x000fe20000000f00 */
[----:B------:R-:W-:Y:S01]  /*e340*/  BSSY.RECONVERGENT B3, `(.L_x_13043) ;  /* 0x0000022000037945 */ /* 0x000fe20003800200 */
[----:B------:R-:W-:Y:S02]  /*e350*/  MOV R161, R185 ;  /* 0x000000b900a17202 */ /* 0x000fe40000000f00 */
[----:B------:R-:W-:Y:S02]  /*e360*/  MOV R162, R186 ;  /* 0x000000ba00a27202 */ /* 0x000fe40000000f00 */
[----:B--2---:R-:W-:Y:S01]  /*e370*/  MOV R3, R2 ;  /* 0x0000000200037202 */ /* 0x004fe20000000f00 */
        /* <DEDUP_REMOVED lines=9> */
[----:B---3--:R-:W-:Y:S01]  /*e410*/  @P1 FFMA.FTZ R2, R169, R193, R194 ;  /* 0x000000c1a9021223 */ /* 0x008fe200000100c2 */
[----:B------:R-:W-:-:S03]  /*e420*/  MOV R193, R187 ;  /* 0x000000bb00c17202 */ /* 0x000fc60000000f00 */
        /* <DEDUP_REMOVED lines=19> */
.L_x_13044:
[----:B------:R-:W-:Y:S05]  /*e560*/  BSYNC.RECONVERGENT B3 ;  /* 0x0000000000037941 */ /* 0x000fea0003800200 */
.L_x_13043:
[----:B------:R-:W-:Y:S04]  /*e570*/  BSSY.RECONVERGENT B3, `(.L_x_13045) ;  /* 0x0000012000037945 */ /* 0x000fe80003800200 */
[----:B------:R-:W-:Y:S05]  /*e580*/  @!P2 BRA `(.L_x_13046) ;  /* 0x000000000040a947 */ /* 0x000fea0003800000 */
        /* <DEDUP_REMOVED lines=16> */
.L_x_13046:
[----:B------:R-:W-:Y:S05]  /*e690*/  BSYNC.RECONVERGENT B3 ;  /* 0x0000000000037941 */ /* 0x000fea0003800200 */
.L_x_13045:
[----:B------:R-:W-:Y:S04]  /*e6a0*/  BSSY.RECONVERGENT B3, `(.L_x_13047) ;  /* 0x0000012000037945 */ /* 0x000fe80003800200 */
[----:B------:R-:W-:Y:S05]  /*e6b0*/  @!P2 BRA `(.L_x_13048) ;  /* 0x000000000040a947 */ /* 0x000fea0003800000 */
        /* <DEDUP_REMOVED lines=16> */
.L_x_13048:
[----:B------:R-:W-:Y:S05]  /*e7c0*/  BSYNC.RECONVERGENT B3 ;  /* 0x0000000000037941 */ /* 0x000fea0003800200 */
.L_x_13047:
[----:B------:R-:W-:Y:S02]  /*e7d0*/  MOV R171, R163 ;  /* 0x000000a300ab7202 */ /* 0x000fe40000000f00 */
[----:B------:R-:W-:Y:S02]  /*e7e0*/  MOV R169, R168 ;  /* 0x000000a800a97202 */ /* 0x000fe40000000f00 */
        /* <DEDUP_REMOVED lines=18> */
.L_x_13034:
        /* <DEDUP_REMOVED lines=18> */
.L_x_13051:
[----:B------:R-:W-:Y:S05]  /*ea30*/  BSYNC.RECONVERGENT B3 ;  /* 0x0000000000037941 */ /* 0x000fea0003800200 */
.L_x_13050:
        /* <DEDUP_REMOVED lines=18> */
.L_x_13053:
[----:B------:R-:W-:Y:S05]  /*eb60*/  BSYNC.RECONVERGENT B3 ;  /* 0x0000000000037941 */ /* 0x000fea0003800200 */
.L_x_13052:
        /* <DEDUP_REMOVED lines=18> */
.L_x_13055:
[----:B------:R-:W-:Y:S05]  /*ec90*/  BSYNC.RECONVERGENT B3 ;  /* 0x0000000000037941 */ /* 0x000fea0003800200 */
.L_x_13054:
        /* <DEDUP_REMOVED lines=18> */
.L_x_13057:
[----:B------:R-:W-:Y:S05]  /*edc0*/  BSYNC.RECONVERGENT B3 ;  /* 0x0000000000037941 */ /* 0x000fea0003800200 */
.L_x_13056:
        /* <DEDUP_REMOVED lines=18> */
.L_x_13059:
[----:B------:R-:W-:Y:S05]  /*eef0*/  BSYNC.RECONVERGENT B3 ;  /* 0x0000000000037941 */ /* 0x000fea0003800200 */
.L_x_13058:
        /* <DEDUP_REMOVED lines=18> */
.L_x_13061:
[----:B------:R-:W-:Y:S05]  /*f020*/  BSYNC.RECONVERGENT B3 ;  /* 0x0000000000037941 */ /* 0x000fea0003800200 */
.L_x_13060:
        /* <DEDUP_REMOVED lines=18> */
.L_x_13063:
[----:B------:R-:W-:Y:S05]  /*f150*/  BSYNC.RECONVERGENT B3 ;  /* 0x0000000000037941 */ /* 0x000fea0003800200 */
.L_x_13062:
        /* <DEDUP_REMOVED lines=9> */
[----:B------:R-:W-:Y:S02]  /*f1f0*/  @P0 HADD2.F32 R5, -RZ, R191.H1_H1 ;  /* 0x300000bfff050230 */ /* 0x000fe40000004100 */
        /* <DEDUP_REMOVED lines=11> */
.L_x_13033:
        /* <DEDUP_REMOVED lines=19> */
.L_x_13068:
[----:B------:R-:W-:Y:S05]  /*f3e0*/  BSYNC.RECONVERGENT B4 ;  /* 0x0000000000047941 */ /* 0x000fea0003800200 */
.L_x_13067:
        /* <DEDUP_REMOVED lines=13> */
.L_x_13070:
[----:B------:R-:W-:Y:S05]  /*f4c0*/  BSYNC.RECONVERGENT B4 ;  /* 0x0000000000047941 */ /* 0x000fea0003800200 */
.L_x_13069:
[----:B------:R-:W-:-:S04]  /*f4d0*/  F2FP.F16.F32.PACK_AB R2, RZ, R2 ;  /* 0x00000002ff02723e */ /* 0x000fc800000000ff */
[----:B------:R-:W-:-:S07]  /*f4e0*/  PRMT R164, R2, 0x7610, R164 ;  /* 0x0000761002a47816 */ /* 0x000fce00000000a4 */
.L_x_13066:
[----:B------:R-:W-:Y:S05]  /*f4f0*/  BSYNC.RECONVERGENT B3 ;  /* 0x0000000000037941 */ /* 0x000fea0003800200 */
.L_x_13065:
        /* <DEDUP_REMOVED lines=15> */
.L_x_13074:
[----:B------:R-:W-:Y:S05]  /*f5f0*/  BSYNC.RECONVERGENT B4 ;  /* 0x0000000000047941 */ /* 0x000fea0003800200 */
.L_x_13073:
        /* <DEDUP_REMOVED lines=13> */
.L_x_13076:
[----:B------:R-:W-:Y:S05]  /*f6d0*/  BSYNC.RECONVERGENT B4 ;  /* 0x0000000000047941 */ /* 0x000fea0003800200 */
.L_x_13075:
[----:B------:R-:W-:-:S04]  /*f6e0*/  F2FP.F16.F32.PACK_AB R2, RZ, R2 ;  /* 0x00000002ff02723e */ /* 0x000fc800000000ff */
[----:B------:R-:W-:-:S07]  /*f6f0*/  PRMT R164, R164, 0x5410, R2 ;  /* 0x00005410a4a47816 */ /* 0x000fce0000000002 */
.L_x_13072:
[----:B------:R-:W-:Y:S05]  /*f700*/  BSYNC.RECONVERGENT B3 ;  /* 0x0000000000037941 */ /* 0x000fea0003800200 */
.L_x_13071:
        /* <DEDUP_REMOVED lines=15> */
.L_x_13080:
[----:B------:R-:W-:Y:S05]  /*f800*/  BSYNC.RECONVERGENT B4 ;  /* 0x0000000000047941 */ /* 0x000fea0003800200 */
.L_x_13079:
        /* <DEDUP_REMOVED lines=13> */
.L_x_13082:
[----:B------:R-:W-:Y:S05]  /*f8e0*/  BSYNC.RECONVERGENT B4 ;  /* 0x0000000000047941 */ /* 0x000fea0003800200 */
.L_x_13081:
[----:B------:R-:W-:-:S04]  /*f8f0*/  F2FP.F16.F32.PACK_AB R2, RZ, R2 ;  /* 0x00000002ff02723e */ /* 0x000fc800000000ff */
[----:B------:R-:W-:-:S07]  /*f900*/  PRMT R165, R2, 0x7610, R165 ;  /* 0x0000761002a57816 */ /* 0x000fce00000000a5 */
.L_x_13078:
[----:B------:R-:W-:Y:S05]  /*f910*/  BSYNC.RECONVERGENT B3 ;  /* 0x0000000000037941 */ /* 0x000fea0003800200 */
.L_x_13077:
        /* <DEDUP_REMOVED lines=15> */
.L_x_13086:
[----:B------:R-:W-:Y:S05]  /*fa10*/  BSYNC.RECONVERGENT B4 ;  /* 0x0000000000047941 */ /* 0x000fea0003800200 */
.L_x_13085:
        /* <DEDUP_REMOVED lines=13> */
.L_x_13088:
[----:B------:R-:W-:Y:S05]  /*faf0*/  BSYNC.RECONVERGENT B4 ;  /* 0x0000000000047941 */ /* 0x000fea0003800200 */
.L_x_13087:
[----:B------:R-:W-:-:S04]  /*fb00*/  F2FP.F16.F32.PACK_AB R2, RZ, R2 ;  /* 0x00000002ff02723e */ /* 0x000fc800000000ff */
[----:B------:R-:W-:-:S07]  /*fb10*/  PRMT R165, R165, 0x5410, R2 ;  /* 0x00005410a5a57816 */ /* 0x000fce0000000002 */
.L_x_13084:
[----:B------:R-:W-:Y:S05]  /*fb20*/  BSYNC.RECONVERGENT B3 ;  /* 0x0000000000037941 */ /* 0x000fea0003800200 */
.L_x_13083:
        /* <DEDUP_REMOVED lines=15> */
.L_x_13092:
[----:B------:R-:W-:Y:S05]  /*fc20*/  BSYNC.RECONVERGENT B4 ;  /* 0x0000000000047941 */ /* 0x000fea0003800200 */
.L_x_13091:
        /* <DEDUP_REMOVED lines=13> */
.L_x_13094:
[----:B------:R-:W-:Y:S05]  /*fd00*/  BSYNC.RECONVERGENT B4 ;  /* 0x0000000000047941 */ /* 0x000fea0003800200 */
.L_x_13093:
[----:B------:R-:W-:-:S04]  /*fd10*/  F2FP.F16.F32.PACK_AB R2, RZ, R2 ;  /* 0x00000002ff02723e */ /* 0x000fc800000000ff */
[----:B------:R-:W-:-:S07]  /*fd20*/  PRMT R166, R2, 0x7610, R166 ;  /* 0x0000761002a67816 */ /* 0x000fce00000000a6 */
.L_x_13090:
[----:B------:R-:W-:Y:S05]  /*fd30*/  BSYNC.RECONVERGENT B3 ;  /* 0x0000000000037941 */ /* 0x000fea0003800200 */
.L_x_13089:
        /* <DEDUP_REMOVED lines=15> */
.L_x_13098:
[----:B------:R-:W-:Y:S05]  /*fe30*/  BSYNC.RECONVERGENT B4 ;  /* 0x0000000000047941 */ /* 0x000fea0003800200 */
.L_x_13097:
        /* <DEDUP_REMOVED lines=13> */
.L_x_13100:
[----:B------:R-:W-:Y:S05]  /*ff10*/  BSYNC.RECONVERGENT B4 ;  /* 0x0000000000047941 */ /* 0x000fea0003800200 */
.L_x_13099:
[----:B------:R-:W-:-:S04]  /*ff20*/  F2FP.F16.F32.PACK_AB R2, RZ, R2 ;  /* 0x00000002ff02723e */ /* 0x000fc800000000ff */
[----:B------:R-:W-:-:S07]  /*ff30*/  PRMT R166, R166, 0x5410, R2 ;  /* 0x00005410a6a67816 */ /* 0x000fce0000000002 */
.L_x_13096:
[----:B------:R-:W-:Y:S05]  /*ff40*/  BSYNC.RECONVERGENT B3 ;  /* 0x0000000000037941 */ /* 0x000fea0003800200 */
.L_x_13095:
        /* <DEDUP_REMOVED lines=15> */
.L_x_13104:
[----:B------:R-:W-:Y:S05]  /*10040*/  BSYNC.RECONVERGENT B4 ;  /* 0x0000000000047941 */ /* 0x000fea0003800200 */
.L_x_13103:
        /* <DEDUP_REMOVED lines=13> */
.L_x_13106:
[----:B------:R-:W-:Y:S05]  /*10120*/  BSYNC.RECONVERGENT B4 ;  /* 0x0000000000047941 */ /* 0x000fea0003800200 */
.L_x_13105:
[----:B------:R-:W-:-:S04]  /*10130*/  F2FP.F16.F32.PACK_AB R2, RZ, R2 ;  /* 0x00000002ff02723e */ /* 0x000fc800000000ff */
[----:B------:R-:W-:-:S07]  /*10140*/  PRMT R167, R2, 0x7610, R167 ;  /* 0x0000761002a77816 */ /* 0x000fce00000000a7 */
.L_x_13102:
[----:B------:R-:W-:Y:S05]  /*10150*/  BSYNC.RECONVERGENT B3 ;  /* 0x0000000000037941 */ /* 0x000fea0003800200 */
.L_x_13101:
        /* <DEDUP_REMOVED lines=30> */
[----:B------:R-:W-:-:S03]  /*10340*/  FSEL R169, R3, RZ, P0 ;  /* 0x000000ff03a97208 */ /* 0x000fc60000000000 */
[C---:B------:R-:W-:Y:S01]  /*10350*/  FMUL.FTZ R2, R5.reuse, R2 ;  /* 0x0000000205027220 */ /* 0x040fe20000410000 */
[----:B------:R-:W-:-:S04]  /*10360*/  FMUL.FTZ R5, R5, R168 ;  /* 0x000000a805057220 */ /* 0x000fc80000410000 */
        /* <DEDUP_REMOVED lines=18> */
.L_x_13064:
        /* <DEDUP_REMOVED lines=15> */
.L_x_13110:
[----:B------:R-:W-:Y:S05]  /*10580*/  BSYNC.RECONVERGENT B4 ;  /* 0x0000000000047941 */ /* 0x000fea0003800200 */
.L_x_13109:
        /* <DEDUP_REMOVED lines=13> */
.L_x_13112:
[----:B------:R-:W-:Y:S05]  /*10660*/  BSYNC.RECONVERGENT B4 ;  /* 0x0000000000047941 */ /* 0x000fea0003800200 */
.L_x_13111:
[----:B------:R-:W-:Y:S02]  /*10670*/  F2FP.F16.F32.PACK_AB R3, RZ, R3 ;  /* 0x00000003ff03723e */ /* 0x000fe400000000ff */
[----:B------:R-:W-:Y:S02]  /*10680*/  MOV R144, R2 ;  /* 0x0000000200907202 */ /* 0x000fe40000000f00 */
[----:B------:R-:W-:-:S07]  /*10690*/  PRMT R164, R3, 0x7610, R164 ;  /* 0x0000761003a47816 */ /* 0x000fce00000000a4 */
.L_x_13108:
[----:B------:R-:W-:Y:S05]  /*106a0*/  BSYNC.RECONVERGENT B3 ;  /* 0x0000000000037941 */ /* 0x000fea0003800200 */
.L_x_13107:
        /* <DEDUP_REMOVED lines=15> */
.L_x_13116:
[----:B------:R-:W-:Y:S05]  /*107a0*/  BSYNC.RECONVERGENT B4 ;  /* 0x0000000000047941 */ /* 0x000fea0003800200 */
.L_x_13115:
        /* <DEDUP_REMOVED lines=13> */
.L_x_13118:
[----:B------:R-:W-:Y:S05]  /*10880*/  BSYNC.RECONVERGENT B4 ;  /* 0x0000000000047941 */ /* 0x000fea0003800200 */
.L_x_13117:
[----:B------:R-:W-:Y:S02]  /*10890*/  F2FP.F16.F32.PACK_AB R3, RZ, R3 ;  /* 0x00000003ff03723e */ /* 0x000fe400000000ff */
[----:B------:R-:W-:Y:S02]  /*108a0*/  MOV R145, R2 ;  /* 0x0000000200917202 */ /* 0x000fe40000000f00 */
[----:B------:R-:W-:-:S07]  /*108b0*/  PRMT R164, R164, 0x5410, R3 ;  /* 0x00005410a4a47816 */ /* 0x000fce0000000003 */
.L_x_13114:
[----:B------:R-:W-:Y:S05]  /*108c0*/  BSYNC.RECONVERGENT B3 ;  /* 0x0000000000037941 */ /* 0x000fea0003800200 */
.L_x_13113:
        /* <DEDUP_REMOVED lines=15> */
.L_x_13122:
[----:B------:R-:W-:Y:S05]  /*109c0*/  BSYNC.RECONVERGENT B4 ;  /* 0x0000000000047941 */ /* 0x000fea0003800200 */
.L_x_13121:
        /* <DEDUP_REMOVED lines=13> */
.L_x_13124:
[----:B------:R-:W-:Y:S05]  /*10aa0*/  BSYNC.RECONVERGENT B4 ;  /* 0x0000000000047941 */ /* 0x000fea0003800200 */
.L_x_13123:
[----:B------:R-:W-:Y:S02]  /*10ab0*/  F2FP.F16.F32.PACK_AB R3, RZ, R3 ;  /* 0x00000003ff03723e */ /* 0x000fe400000000ff */
[----:B------:R-:W-:Y:S02]  /*10ac0*/  MOV R146, R2 ;  /* 0x0000000200927202 */ /* 0x000fe40000000f00 */
[----:B------:R-:W-:-:S07]  /*10ad0*/  PRMT R165, R3, 0x7610, R165 ;  /* 0x0000761003a57816 */ /* 0x000fce00000000a5 */
.L_x_13120:
[----:B------:R-:W-:Y:S05]  /*10ae0*/  BSYNC.RECONVERGENT B3 ;  /* 0x0000000000037941 */ /* 0x000fea0003800200 */
.L_x_13119:
        /* <DEDUP_REMOVED lines=15> */
.L_x_13128:
[----:B------:R-:W-:Y:S05]  /*10be0*/  BSYNC.RECONVERGENT B4 ;  /* 0x0000000000047941 */ /* 0x000fea0003800200 */
.L_x_13127:
        /* <DEDUP_REMOVED lines=13> */
.L_x_13130:
[----:B------:R-:W-:Y:S05]  /*10cc0*/  BSYNC.RECONVERGENT B4 ;  /* 0x0000000000047941 */ /* 0x000fea0003800200 */
.L_x_13129:
[----:B------:R-:W-:Y:S02]  /*10cd0*/  F2FP.F16.F32.PACK_AB R3, RZ, R3 ;  /* 0x00000003ff03723e */ /* 0x000fe400000000ff */
[----:B------:R-:W-:Y:S02]  /*10ce0*/  MOV R147, R2 ;  /* 0x0000000200937202 */ /* 0x000fe40000000f00 */
[----:B------:R-:W-:-:S07]  /*10cf0*/  PRMT R165, R165, 0x5410, R3 ;  /* 0x00005410a5a57816 */ /* 0x000fce0000000003 */
.L_x_13126:
[----:B------:R-:W-:Y:S05]  /*10d00*/  BSYNC.RECONVERGENT B3 ;  /* 0x0000000000037941 */ /* 0x000fea0003800200 */
.L_x_13125:
        /* <DEDUP_REMOVED lines=15> */
.L_x_13134:
[----:B------:R-:W-:Y:S05]  /*10e00*/  BSYNC.RECONVERGENT B4 ;  /* 0x0000000000047941 */ /* 0x000fea0003800200 */
.L_x_13133:
        /* <DEDUP_REMOVED lines=13> */
.L_x_13136:
[----:B------:R-:W-:Y:S05]  /*10ee0*/  BSYNC.RECONVERGENT B4 ;  /* 0x0000000000047941 */ /* 0x000fea0003800200 */
.L_x_13135:
[----:B------:R-:W-:Y:S02]  /*10ef0*/  F2FP.F16.F32.PACK_AB R3, RZ, R3 ;  /* 0x00000003ff03723e */ /* 0x000fe400000000ff */
[----:B------:R-:W-:Y:S02]  /*10f00*/  MOV R148, R2 ;  /* 0x0000000200947202 */ /* 0x000fe40000000f00 */
[----:B------:R-:W-:-:S07]  /*10f10*/  PRMT R166, R3, 0x7610, R166 ;  /* 0x0000761003a67816 */ /* 0x000fce00000000a6 */
.L_x_13132:
[----:B------:R-:W-:Y:S05]  /*10f20*/  BSYNC.RECONVERGENT B3 ;  /* 0x0000000000037941 */ /* 0x000fea0003800200 */
.L_x_13131:
        /* <DEDUP_REMOVED lines=15> */
.L_x_13140:
[----:B------:R-:W-:Y:S05]  /*11020*/  BSYNC.RECONVERGENT B4 ;  /* 0x0000000000047941 */ /* 0x000fea0003800200 */
.L_x_13139:
        /* <DEDUP_REMOVED lines=13> */
.L_x_13142:
[----:B------:R-:W-:Y:S05]  /*11100*/  BSYNC.RECONVERGENT B4 ;  /* 0x0000000000047941 */ /* 0x000fea0003800200 */
.L_x_13141:
[----:B------:R-:W-:Y:S02]  /*11110*/  F2FP.F16.F32.PACK_AB R3, RZ, R3 ;  /* 0x00000003ff03723e */ /* 0x000fe400000000ff */
[----:B------:R-:W-:Y:S02]  /*11120*/  MOV R149, R2 ;  /* 0x0000000200957202 */ /* 0x000fe40000000f00 */
[----:B------:R-:W-:-:S07]  /*11130*/  PRMT R166, R166, 0x5410, R3 ;  /* 0x00005410a6a67816 */ /* 0x000fce0000000003 */
.L_x_13138:
[----:B------:R-:W-:Y:S05]  /*11140*/  BSYNC.RECONVERGENT B3 ;  /* 0x0000000000037941 */ /* 0x000fea0003800200 */
.L_x_13137:
        /* <DEDUP_REMOVED lines=15> */
.L_x_13146:
[----:B------:R-:W-:Y:S05]  /*11240*/  BSYNC.RECONVERGENT B4 ;  /* 0x0000000000047941 */ /* 0x000fea0003800200 */
.L_x_13145:
        /* <DEDUP_REMOVED lines=13> */
.L_x_13148:
[----:B------:R-:W-:Y:S05]  /*11320*/  BSYNC.RECONVERGENT B4 ;  /* 0x0000000000047941 */ /* 0x000fea0003800200 */
.L_x_13147:
[----:B------:R-:W-:Y:S02]  /*11330*/  F2FP.F16.F32.PACK_AB R3, RZ, R3 ;  /* 0x00000003ff03723e */ /* 0x000fe400000000ff */
[----:B------:R-:W-:Y:S02]  /*11340*/  MOV R150, R2 ;  /* 0x0000000200967202 */ /* 0x000fe40000000f00 */
[----:B------:R-:W-:-:S07]  /*11350*/  PRMT R167, R3, 0x7610, R167 ;  /* 0x0000761003a77816 */ /* 0x000fce00000000a7 */
.L_x_13144:
[----:B------:R-:W-:Y:S05]  /*11360*/  BSYNC.RECONVERGENT B3 ;  /* 0x0000000000037941 */ /* 0x000fea0003800200 */
.L_x_13143:
[----:B------:R-:W-:Y:S05]  /*11370*/  @!P2 BRA `(.L_x_13049) ;  /* 0x000000000050a947 */ /* 0x000fea0003800000 */
[----:B0123--:R-:W2:Y:S04]  /*11380*/  LDL R2, [R1+0x34] ;  /* 0x0000340001027983 */ /* 0x00fea80000100800 */
[----:B------:R-:W3:Y:S01]  /*11390*/  LDL R3, [R1+0x30] ;  /* 0x0000300001037983 */ /* 0x000ee20000100800 */
[----:B-----5:R-:W-:Y:S02]  /*113a0*/  ISETP.GE.U32.AND P0, PT, R20, RZ, PT ;  /* 0x000000ff1400720c */ /* 0x020fe40003f06070 */
[----:B------:R-:W-:Y:S02]  /*113b0*/  ISETP.GT.AND P1, PT, R6, RZ, PT ;  /* 0x000000ff0600720c */ /* 0x000fe40003f24270 */
[----:B------:R-:W-:Y:S01]  /*113c0*/  ISETP.GE.U32.AND.EX P0, PT, R21, 0x1000000, PT, P0 ;  /* 0x010000001500780c */ /* 0x000fe20003f06100 */
[----:B--2---:R-:W-:-:S04]  /*113d0*/  FFMA.FTZ R2, R2, R193, R194 ;  /* 0x000000c102027223 */ /* 0x004fc800000100c2 */
[----:B---3--:R-:W-:Y:S01]  /*113e0*/  FADD.FTZ R2, R3, -R2 ;  /* 0x8000000203027221 */ /* 0x008fe20000010000 */
[----:B------:R-:W-:-:S03]  /*113f0*/  HFMA2 R3, -RZ, RZ, 0, 0 ;  /* 0x00000000ff037431 */ /* 0x000fc600000001ff */
[----:B------:R-:W-:-:S04]  /*11400*/  FMUL.FTZ R2, R5, R2 ;  /* 0x0000000205027220 */ /* 0x000fc80000410000 */
[----:B------:R-:W-:Y:S01]  /*11410*/  @P0 HADD2.F32 R5, -RZ, R191.H1_H1 ;  /* 0x300000bfff050230 */ /* 0x000fe20000004100 */
[----:B------:R-:W-:-:S05]  /*11420*/  FSEL R2, R2, RZ, P1 ;  /* 0x000000ff02027208 */ /* 0x000fca0000800000 */
[----:B------:R-:W-:-:S04]  /*11430*/  FMUL.FTZ R2, R2, UR13 ;  /* 0x0000000d02027c20 */ /* 0x000fc80008410000 */
        /* <DEDUP_REMOVED lines=8> */
.L_x_13049:
[----:B------:R-:W-:Y:S05]  /*114c0*/  BSYNC.RECONVERGENT B1 ;  /* 0x0000000000017941 */ /* 0x000fea0003800200 */
.L_x_13032:
[----:B0123--:R-:W0:Y:S02]  /*114d0*/  @P3 LDC.64 R2, c[0x0][0x478] ;  /* 0x00011e00ff023b82 */ /* 0x00fe240000000a00 */
[----:B0-----:R-:W-:-:S05]  /*114e0*/  @P3 IMAD.WIDE.U32 R2, R192, 0x20, R2 ;  /* 0x00000020c0023825 */ /* 0x001fca00078e0002 */
[----:B------:R-:W-:Y:S04]  /*114f0*/  @P3 STG.E.128 desc[UR6][R2.64], R168 ;  /* 0x000000a802003986 */ /* 0x000fe8000c101d06 */
[----:B------:R0:W-:Y:S02]  /*11500*/  @P3 STG.E.128 desc[UR6][R2.64+0x10], R160 ;  /* 0x000010a002003986 */ /* 0x0001e4000c101d06 */
[----:B0-----:R-:W0:Y:S02]  /*11510*/  @P2 LDC.64 R2, c[0x0][0x468] ;  /* 0x00011a00ff022b82 */ /* 0x001e240000000a00 */
[----:B0-----:R-:W-:-:S05]  /*11520*/  @P2 IMAD.WIDE.U32 R2, R4, 0x10, R2 ;  /* 0x0000001004022825 */ /* 0x001fca00078e0002 */
[----:B------:R3:W-:Y:S02]  /*11530*/  @P2 STG.E.128 desc[UR6][R2.64], R164 ;  /* 0x000000a402002986 */ /* 0x0007e4000c101d06 */
.L_x_13029:
[----:B------:R-:W-:Y:S05]  /*11540*/  BSYNC.RECONVERGENT B2 ;  /* 0x0000000000027941 */ /* 0x000fea0003800200 */
.L_x_13028:
[----:B------:R-:W4:Y:S01]  /*11550*/  LDL.LU R4, [R1+0x4] ;  /* 0x0000040001047983 */ /* 0x000f220000300800 */
[----:B0123--:R-:W4:Y:S02]  /*11560*/  LDC.64 R2, c[0x0][0x380] ;  /* 0x0000e000ff027b82 */ /* 0x00ff240000000a00 */
[----:B----4-:R-:W-:-:S04]  /*11570*/  LEA R4, R2, R4, 0x2 ;  /* 0x0000000402047211 */ /* 0x010fc800078e10ff */
[----:B------:R-:W-:Y:S01]  /*11580*/  ISETP.GE.AND P0, PT, R4, R3, PT ;  /* 0x000000030400720c */ /* 0x000fe20003f06270 */
[----:B------:R0:W-:-:S12]  /*11590*/  STL [R1+0x4], R4 ;  /* 0x0000040401007387 */ /* 0x0001d80000100800 */
[----:B0-----:R-:W-:Y:S05]  /*115a0*/  @!P0 BRA `(.L_x_13149) ;  /* 0xfffffef4001c8947 */ /* 0x001fea000383ffff */
.L_x_12641:
[----:B------:R-:W-:Y:S05]  /*115b0*/  BSYNC B0 ;  /* 0x0000000000007941 */ /* 0x000fea0003800000 */
.L_x_12640:
        /* <DEDUP_REMOVED lines=11> */
[----:B------:R-:W0:Y:S01]  /*11670*/  S2R R193, SR_TID.X ;  /* 0x0000000000c17919 */ /* 0x000e220000002100 */
[----:B------:R-:W1:Y:S01]  /*11680*/  S2UR UR4, SR_CTAID.X ;  /* 0x00000000000479c3 */ /* 0x000e620000002500 */
        /* <DEDUP_REMOVED lines=18> */
[----:B0-----:R-:W-:Y:S01]  /*117b0*/  LOP3.LUT R70, R193, 0x7f, RZ, 0x3c, !PT ;  /* 0x0000007fc1467812 */ /* 0x001fe200078e3cff */
        /* <DEDUP_REMOVED lines=38> */
[----:B------:R-:W-:Y:S01]  /*11a20*/  STS.128 [R0+0x410], R100 ;  /* 0x0004106400007388 */ /* 0x000fe20000000c00 */
[----:B--2---:R-:W-:-:S03]  /*11a30*/  MOV R192, R6 ;  /* 0x0000000600c07202 */ /* 0x004fc60000000f00 */
[----:B------:R0:W-:Y:S01]  /*11a40*/  STS.128 [R0+0x800], R72 ;  /* 0x0008004800007388 */ /* 0x0001e20000000c00 */
[----:B------:R-:W-:-:S03]  /*11a50*/  IADD3 R70, PT, PT, R70, R192, RZ ;  /* 0x000000c046467210 */ /* 0x000fc60007ffe0ff */
[----:B------:R-:W-:Y:S01]  /*11a60*/  STS.128 [R0+0x810], R76 ;  /* 0x0008104c00007388 */ /* 0x000fe20000000c00 */
[C---:B------:R-:W-:Y:S02]  /*11a70*/  ISETP.GE.U32.AND P6, PT, R70.reuse, 0x100, PT ;  /* 0x000001004600780c */ /* 0x040fe40003fc6070 */
[----:B------:R-:W-:Y:S01]  /*11a80*/  ISETP.GE.U32.AND P5, PT, R70, 0x180, PT ;  /* 0x000001804600780c */ /* 0x000fe20003fa6070 */
[----:B------:R-:W-:Y:S04]  /*11a90*/  STS.128 [R0+0xc00], R80 ;  /* 0x000c005000007388 */ /* 0x000fe80000000c00 */
[----:B---3--:R-:W-:Y:S04]  /*11aa0*/  STS.128 [R0+0x10], R196 ;  /* 0x000010c400007388 */ /* 0x008fe80000000c00 */
[----:B------:R-:W-:Y:S01]  /*11ab0*/  STS.128 [R0+0xc10], R84 ;  /* 0x000c105400007388 */ /* 0x000fe20000000c00 */
[----:B0-----:R-:W-:Y:S01]  /*11ac0*/  IMAD R73, R192, UR4, RZ ;  /* 0x00000004c0497c24 */ /* 0x001fe2000f8e02ff */
[----:B------:R-:W0:Y:S04]  /*11ad0*/  LDCU.64 UR4, c[0x0][0x460] ;  /* 0x00008c00ff0477ac */ /* 0x000e280008000a00 */
[----:B------:R-:W-:-:S04]  /*11ae0*/  IADD3 R73, P0, PT, R73, R193, RZ ;  /* 0x000000c149497210 */ /* 0x000fc80007f1e0ff */
[----:B------:R-:W-:Y:S01]  /*11af0*/  IADD3.X R72, PT, PT, RZ, RZ, RZ, P0, !PT ;  /* 0x000000ffff487210 */ /* 0x000fe200007fe4ff */
[----:B----4-:R-:W-:Y:S03]  /*11b00*/  STS.128 [R0], R200 ;  /* 0x000000c800007388 */ /* 0x010fe60000000c00 */
[----:B------:R-:W-:Y:S01]  /*11b10*/  SHF.L.U64.HI R72, R73, 0x2, R72 ;  /* 0x0000000249487819 */ /* 0x000fe20000010248 */
        /* <DEDUP_REMOVED lines=49> */
[C---:B------:R-:W-:Y:S02]  /*11e30*/  IADD3 R75, P0, PT, R0.reuse, UR18, RZ ;  /* 0x00000012004b7c10 */ /* 0x040fe4000ff1e0ff */
        /* <DEDUP_REMOVED lines=30> */
.L_x_13151:
[----:B------:R-:W-:Y:S05]  /*12020*/  BSYNC.RECONVERGENT B0 ;  /* 0x0000000000007941 */ /* 0x000fea0003800200 */
.L_x_13150:
        /* <DEDUP_REMOVED lines=129> */
.L_x_13153:
[----:B------:R-:W-:Y:S05]  /*12840*/  BSYNC.RECONVERGENT B0 ;  /* 0x0000000000007941 */ /* 0x000fea0003800200 */
.L_x_13152:
        /* <DEDUP_REMOVED lines=18> */
.L_x_13155:
[----:B------:R-:W-:Y:S05]  /*12970*/  BSYNC.RECONVERGENT B0 ;  /* 0x0000000000007941 */ /* 0x000fea0003800200 */
.L_x_13154:
        /* <DEDUP_REMOVED lines=18> */
.L_x_13157:
[----:B------:R-:W-:Y:S05]  /*12aa0*/  BSYNC.RECONVERGENT B0 ;  /* 0x0000000000007941 */ /* 0x000fea0003800200 */
.L_x_13156:
        /* <DEDUP_REMOVED lines=18> */
.L_x_13159:
[----:B------:R-:W-:Y:S05]  /*12bd0*/  BSYNC.RECONVERGENT B0 ;  /* 0x0000000000007941 */ /* 0x000fea0003800200 */
.L_x_13158:
        /* <DEDUP_REMOVED lines=18> */
.L_x_13161:
[----:B------:R-:W-:Y:S05]  /*12d00*/  BSYNC.RECONVERGENT B0 ;  /* 0x0000000000007941 */ /* 0x000fea0003800200 */
.L_x_13160:
        /* <DEDUP_REMOVED lines=18> */
.L_x_13163:
[----:B------:R-:W-:Y:S05]  /*12e30*/  BSYNC.RECONVERGENT B0 ;  /* 0x0000000000007941 */ /* 0x000fea0003800200 */
.L_x_13162:
        /* <DEDUP_REMOVED lines=11> */
.L_x_12652:
[----:B------:R-:W-:Y:S01]  /*12ef0*/  HFMA2 R4, -RZ, RZ, 0, 5.9604644775390625e-08 ;  /* 0x00000001ff047431 */ /* 0x000fe200000001ff */
[----:B------:R-:W-:Y:S01]  /*12f00*/  BSSY B1, `(.L_x_13164) ;  /* 0x0000007000017945 */ /* 0x000fe20003800000 */
[----:B-1----:R-:W-:Y:S02]  /*12f10*/  MOV R192, R227 ;  /* 0x000000e300c07202 */ /* 0x002fe40000000f00 */
[----:B--2---:R-:W-:Y:S02]  /*12f20*/  MOV R3, 0x1f ;  /* 0x0000001f00037802 */ /* 0x004fe40000000f00 */
[----:B------:R-:W-:-:S07]  /*12f30*/  MOV R2, 0xffffffff ;  /* 0xffffffff00027802 */ /* 0x000fce0000000f00 */
[----:B0----5:R-:W-:Y:S05]  /*12f40*/  WARPSYNC.COLLECTIVE R2, `(.L_x_13165) ;  /* 0x0000000002087348 */ /* 0x021fea0003c00000 */
[----:B0-----:R0:W1:Y:S02]  /*12f50*/  SHFL.BFLY P0, R195, R192, R4, R3 ;  /* 0x0c000004c0c37389 */ /* 0x0010640000000003 */
[----:B01---5:R-:W-:Y:S05]  /*12f60*/  ENDCOLLECTIVE ;  /* 0x000000000000791b */ /* 0x023fea0003800000 */
.L_x_13165:
[----:B------:R-:W-:Y:S05]  /*12f70*/  BSYNC B1 ;  /* 0x0000000000017941 */ /* 0x000fea0003800000 */
.L_x_13164:
        /* <DEDUP_REMOVED lines=9> */
.L_x_13166:
        /* <DEDUP_REMOVED lines=8> */
.L_x_13167:
[----:B------:R-:W-:Y:S02]  /*13090*/  MOV R192, R194 ;  /* 0x000000c200c07202 */ /* 0x000fe40000000f00 */
[----:B------:R-:W-:-:S05]  /*130a0*/  MOV R2, R195 ;  /* 0x000000c300027202 */ /* 0x000fca0000000f00 */
[----:B------:R-:W-:Y:S01]  /*130b0*/  FADD.FTZ R193, R193, R2 ;  /* 0x00000002c1c17221 */ /* 0x000fe20000010000 */
[----:B------:R-:W-:-:S07]  /*130c0*/  MOV R2, 0xffffffff ;  /* 0xffffffff00027802 */ /* 0x000fce0000000f00 */
[----:B------:R-:W-:Y:S05]  /*130d0*/  WARPSYNC.COLLECTIVE R2, `(.L_x_13168) ;  /* 0x0000000002087348 */ /* 0x000fea0003c00000 */
[----:B------:R0:W1:Y:S02]  /*130e0*/  SHFL.BFLY P0, R195, R192, R4, R3 ;  /* 0x0c000004c0c37389 */ /* 0x0000640000000003 */
[----:B01----:R-:W-:Y:S05]  /*130f0*/  ENDCOLLECTIVE ;  /* 0x000000000000791b */ /* 0x003fea0003800000 */
.L_x_13168:
        /* <DEDUP_REMOVED lines=8> */
.L_x_13169:
[----:B------:R-:W-:Y:S02]  /*13180*/  MOV R192, R194 ;  /* 0x000000c200c07202 */ /* 0x000fe40000000f00 */
[----:B------:R-:W-:-:S05]  /*13190*/  MOV R2, R195 ;  /* 0x000000c300027202 */ /* 0x000fca0000000f00 */
[----:B------:R-:W-:Y:S01]  /*131a0*/  FADD.FTZ R193, R193, R2 ;  /* 0x00000002c1c17221 */ /* 0x000fe20000010000 */
[----:B------:R-:W-:-:S07]  /*131b0*/  MOV R2, 0xffffffff ;  /* 0xffffffff00027802 */ /* 0x000fce0000000f00 */
[----:B------:R-:W-:Y:S05]  /*131c0*/  WARPSYNC.COLLECTIVE R2, `(.L_x_13170) ;  /* 0x0000000002087348 */ /* 0x000fea0003c00000 */
[----:B------:R0:W1:Y:S02]  /*131d0*/  SHFL.BFLY P0, R195, R192, R4, R3 ;  /* 0x0c000004c0c37389 */ /* 0x0000640000000003 */
[----:B01----:R-:W-:Y:S05]  /*131e0*/  ENDCOLLECTIVE ;  /* 0x000000000000791b */ /* 0x003fea0003800000 */
.L_x_13170:
        /* <DEDUP_REMOVED lines=8> */
.L_x_13171:
[----:B------:R-:W-:Y:S02]  /*13270*/  MOV R192, R194 ;  /* 0x000000c200c07202 */ /* 0x000fe40000000f00 */
[----:B------:R-:W-:-:S05]  /*13280*/  MOV R2, R195 ;  /* 0x000000c300027202 */ /* 0x000fca0000000f00 */
[----:B------:R-:W-:Y:S01]  /*13290*/  FADD.FTZ R193, R193, R2 ;  /* 0x00000002c1c17221 */ /* 0x000fe20000010000 */
[----:B------:R-:W-:-:S07]  /*132a0*/  MOV R2, 0xffffffff ;  /* 0xffffffff00027802 */ /* 0x000fce0000000f00 */
[----:B------:R-:W-:Y:S05]  /*132b0*/  WARPSYNC.COLLECTIVE R2, `(.L_x_13172) ;  /* 0x0000000002087348 */ /* 0x000fea0003c00000 */
[----:B------:R0:W1:Y:S02]  /*132c0*/  SHFL.BFLY P0, R195, R192, R4, R3 ;  /* 0x0c000004c0c37389 */ /* 0x0000640000000003 */
[----:B01----:R-:W-:Y:S05]  /*132d0*/  ENDCOLLECTIVE ;  /* 0x000000000000791b */ /* 0x003fea0003800000 */
.L_x_13172:
        /* <DEDUP_REMOVED lines=8> */
.L_x_13173:
[----:B------:R-:W-:Y:S02]  /*13360*/  MOV R192, R194 ;  /* 0x000000c200c07202 */ /* 0x000fe40000000f00 */
[----:B------:R-:W-:-:S07]  /*13370*/  MOV R196, R195 ;  /* 0x000000c300c47202 */ /* 0x000fce0000000f00 */
[----:B------:R-:W-:Y:S05]  /*13380*/  WARPSYNC.COLLECTIVE R2, `(.L_x_13174) ;  /* 0x0000000002087348 */ /* 0x000fea0003c00000 */
[----:B------:R0:W1:Y:S02]  /*13390*/  SHFL.BFLY P0, R195, R192, R4, R3 ;  /* 0x0c000004c0c37389 */ /* 0x0000640000000003 */
[----:B01----:R-:W-:Y:S05]  /*133a0*/  ENDCOLLECTIVE ;  /* 0x000000000000791b */ /* 0x003fea0003800000 */
.L_x_13174:
[----:B------:R-:W-:Y:S01]  /*133b0*/  MOV R2, R195 ;  /* 0x000000c300027202 */ /* 0x000fe20000000f00 */
[----:B------:R-:W-:Y:S06]  /*133c0*/  BRA `(.L_x_13175) ;  /* 0xfffffef8002c7947 */ /* 0x000fec000383ffff */
.L_x_13176:
        /* <DEDUP_REMOVED lines=11> */
.L_x_20083:


//--------------------- .text._ZN10layer_norm22ln_bwd_finalize_kernelINS_22Kernel_traits_finalizeILj1024E6__halfS2_fS2_fjLb1ELj1024ELj4ENS_18Kernel_traits_baseILj1024ES2_S2_fS2_fjLj1024EEEEELb1ELb1EEEvNS_9BwdParamsE --------------------------
	.section	.text._ZN10layer_norm22ln_bwd_finalize_kernelINS_22Kernel_traits_finalizeILj1024E6__halfS2_fS2_fjLb1ELj1024ELj4ENS_18Kernel_traits_baseILj1024ES2_S2_fS2_fjLj1024EEEEELb1ELb1EEEvNS_9BwdParamsE,"ax",@progbits
	.align	128
        .global         _ZN10layer_norm22ln_bwd_finalize_kernelINS_22Kernel_traits_finalizeILj1024E6__halfS2_fS2_fjLb1ELj1024ELj4ENS_18Kernel_traits_baseILj1024ES2_S2_fS2_fjLj1024EEEEELb1ELb1EEEvNS_9BwdParamsE
        .type           _ZN10layer_norm22ln_bwd_finalize_kernelINS_22Kernel_traits_finalizeILj1024E6__halfS2_fS2_fjLb1ELj1024ELj4ENS_18Kernel_traits_baseILj1024ES2_S2_fS2_fjLj1024EEEEELb1ELb1EEEvNS_9BwdParamsE,@function
        .size           _ZN10layer_norm22ln_bwd_finalize_kernelINS_22Kernel_traits_finalizeILj1024E6__halfS2_fS2_fjLb1ELj1024ELj4ENS_18Kernel_traits_baseILj1024ES2_S2_fS2_fjLj1024EEEEELb1ELb1EEEvNS_9BwdParamsE,(.L_x_20084 - _ZN10layer_norm22ln_bwd_finalize_kernelINS_22Kernel_traits_finalizeILj1024E6__halfS2_fS2_fjLb1ELj1024ELj4ENS_18Kernel_traits_baseILj1024ES2_S2_fS2_fjLj1024EEEEELb1ELb1EEEvNS_9BwdParamsE)
        .other          _ZN10layer_norm22ln_bwd_finalize_kernelINS_22Kernel_traits_finalizeILj1024E6__halfS2_fS2_fjLb1ELj1024ELj4ENS_18Kernel_traits_baseILj1024ES2_S2_fS2_fjLj1024EEEEELb1ELb1EEEvNS_9BwdParamsE,@"STO_CUDA_ENTRY STV_DEFAULT"
_ZN10layer_norm22ln_bwd_finalize_kernelINS_22Kernel_traits_finalizeILj1024E6__halfS2_fS2_fjLb1ELj1024ELj4ENS_18Kernel_traits_baseILj1024ES2_S2_fS2_fjLj1024EEEEELb1ELb1EEEvNS_9BwdParamsE:
.text._ZN10layer_norm22ln_bwd_finalize_kernelINS_22Kernel_traits_finalizeILj1024E6__halfS2_fS2_fjLb1ELj1024ELj4ENS_18Kernel_traits_baseILj1024ES2_S2_fS2_fjLj1024EEEEELb1ELb1EEEvNS_9BwdParamsE:
        /* <DEDUP_REMOVED lines=56> */
.L_x_13181:
        /* <DEDUP_REMOVED lines=87> */
.L_x_13180:
[----:B------:R-:W-:Y:S05]  /*08f0*/  BSYNC.RECONVERGENT B1 ;  /* 0x0000000000017941 */ /* 0x000fea0003800200 */
.L_x_13179:
        /* <DEDUP_REMOVED lines=51> */
.L_x_13183:
[----:B------:R-:W-:Y:S05]  /*0c30*/  BSYNC.RECONVERGENT B1 ;  /* 0x0000000000017941 */ /* 0x000fea0003800200 */
.L_x_13182:
        /* <DEDUP_REMOVED lines=30> */
.L_x_13185:
[----:B------:R-:W-:Y:S05]  /*0e20*/  BSYNC.RECONVERGENT B1 ;  /* 0x0000000000017941 */ /* 0x000fea0003800200 */
.L_x_13184:
        /* <DEDUP_REMOVED lines=15> */
.L_x_13178:
[----:B------:R-:W-:Y:S05]  /*0f20*/  BSYNC.RECONVERGENT B0 ;  /* 0x0000000000007941 */ /* 0x000fea0003800200 */
.L_x_13177:
        /* <DEDUP_REMOVED lines=75> */
.L_x_13186:
        /* <DEDUP_REMOVED lines=10> */
.L_x_20084:


//--------------------- .text._ZN10layer_norm13ln_bwd_kernelINS_13Kernel_traitsI6__halfS2_fS2_fjLj1024ELj1ELj4ELj1ELj16ENS_18Kernel_traits_baseILj1024ES2_S2_fS2_fjLj128EEEEELb1ELb1ELb1ELb1EEEvNS_9BwdParamsE --------------------------
	.section	.text._ZN10layer_norm13ln_bwd_kernelINS_13Kernel_traitsI6__halfS2_fS2_fjLj1024ELj1ELj4ELj1ELj16ENS_18Kernel_traits_baseILj1024ES2_S2_fS2_fjLj128EEEEELb1ELb1ELb1ELb1EEEvNS_9BwdParamsE,"ax",@progbits
	.align	128
        .global         _ZN10layer_norm13ln_bwd_kernelINS_13Kernel_traitsI6__halfS2_fS2_fjLj1024ELj1ELj4ELj1ELj16ENS_18Kernel_traits_baseILj1024ES2_S2_fS2_fjLj128EEEEELb1ELb1ELb1ELb1EEEvNS_9BwdParamsE
        .type           _ZN10layer_norm13ln_bwd_kernelINS_13Kernel_traitsI6__halfS2_fS2_fjLj1024ELj1ELj4ELj1ELj16ENS_18Kernel_traits_baseILj1024ES2_S2_fS2_fjLj128EEEEELb1ELb1ELb1ELb1EEEvNS_9BwdParamsE,@function
        .size           _ZN10layer_norm13ln_bwd_kernelINS_13Kernel_traitsI6__halfS2_fS2_fjLj1024ELj1ELj4ELj1ELj16ENS_18Kernel_traits_baseILj1024ES2_S2_fS2_fjLj128EEEEELb1ELb1ELb1ELb1EEEvNS_9BwdParamsE,(.L_x_20085 - _ZN10layer_norm13ln_bwd_kernelINS_13Kernel_traitsI6__halfS2_fS2_fjLj1024ELj1ELj4ELj1ELj16ENS_18Kernel_traits_baseILj1024ES2_S2_fS2_fjLj128EEEEELb1ELb1ELb1ELb1EEEvNS_9BwdParamsE)
        .other          _ZN10layer_norm13ln_bwd_kernelINS_13Kernel_traitsI6__halfS2_fS2_fjLj1024ELj1ELj4ELj1ELj16ENS_18Kernel_traits_baseILj1024ES2_S2_fS2_fjLj128EEEEELb1ELb1ELb1ELb1EEEvNS_9BwdParamsE,@"STO_CUDA_ENTRY STV_DEFAULT"
_ZN10layer_norm13ln_bwd_kernelINS_13Kernel_traitsI6__halfS2_fS2_fjLj1024ELj1ELj4ELj1ELj16ENS_18Kernel_traits_baseILj1024ES2_S2_fS2_fjLj128EEEEELb1ELb1ELb1ELb1EEEvNS_9BwdParamsE:
.text._ZN10layer_norm13ln_bwd_kernelINS_13Kernel_traitsI6__halfS2_fS2_fjLj1024ELj1ELj4ELj1ELj16ENS_18Kernel_traits_baseILj1024ES2_S2_fS2_fjLj128EEEEELb1ELb1ELb1ELb1EEEvNS_9BwdParamsE:
        /* <DEDUP_REMOVED lines=82> */
.L_x_13680:
[----:B------:R-:W1:Y:S08]  /*0520*/  LDC.64 R214, c[0x0][0x3f0] ;  /* 0x0000fc00ffd67b82 */ /* 0x000e700000000a00 */
[----:B--2---:R-:W2:Y:S08]  /*0530*/  LDC.64 R18, c[0x0][0x3f8] ;  /* 0x0000fe00ff127b82 */ /* 0x004eb00000000a00 */
[----:B------:R-:W3:Y:S01]  /*0540*/  LDC.64 R212, c[0x0][0x3c8] ;  /* 0x0000f200ffd47b82 */ /* 0x000ee20000000a00 */
[----:B-1----:R-:W-:-:S05]  /*0550*/  IMAD.WIDE R214, R204, 0x4, R214 ;  /* 0x00000004ccd67825 */ /* 0x002fca00078e02d6 */
[----:B----4-:R-:W4:Y:S01]  /*0560*/  LDG.E R247, desc[UR6][R214.64] ;  /* 0x00000006d6f77981 */ /* 0x010f22000c1e1900 */
[----:B--2---:R-:W-:-:S06]  /*0570*/  IMAD.WIDE R18, R204, 0x4, R18 ;  /* 0x00000004cc127825 */ /* 0x004fcc00078e0212 */
[----:B------:R-:W2:Y:S01]  /*0580*/  LDG.E R18, desc[UR6][R18.64] ;  /* 0x0000000612127981 */ /* 0x000ea2000c1e1900 */
[----:B---3--:R-:W-:-:S05]  /*0590*/  IMAD.WIDE R212, R204, 0x4, R212 ;  /* 0x00000004ccd47825 */ /* 0x008fca00078e02d4 */
[----:B-----5:R1:W5:Y:S02]  /*05a0*/  LDG.E R19, desc[UR6][R212.64] ;  /* 0x00000006d4137981 */ /* 0x020364000c1e1900 */
[----:B-1----:R-:W1:Y:S01]  /*05b0*/  LDC.64 R212, c[0x0][0x3c0] ;  /* 0x0000f000ffd47b82 */ /* 0x002e620000000a00 */
[----:B------:R-:W-:Y:S01]  /*05c0*/  BSSY.RECONVERGENT B1, `(.L_x_13189) ;  /* 0x00001e4000017945 */ /* 0x000fe20003800200 */
[----:B----4-:R3:W-:Y:S01]  /*05d0*/  STL [R1], R247 ;  /* 0x000000f701007387 */ /* 0x0107e20000100800 */
[----:B--2---:R-:W-:-:S13]  /*05e0*/  ISETP.GE.AND P2, PT, R18, 0x1, PT ;  /* 0x000000011200780c */ /* 0x004fda0003f46270 */
[----:B-1-3--:R-:W-:Y:S05]  /*05f0*/  @!P2 BRA `(.L_x_13190) ;  /* 0x000000180074a947 */ /* 0x00afea0003800000 */
[----:B0-----:R-:W0:Y:S01]  /*0600*/  S2R R2, SR_TID.X ;  /* 0x0000000000027919 */ /* 0x001e220000002100 */
[----:B------:R-:W1:Y:S01]  /*0610*/  LDC.64 R200, c[0x0][0x3a8] ;  /* 0x0000ea00ffc87b82 */ /* 0x000e620000000a00 */
[C---:B------:R-:W-:Y:S02]  /*0620*/  IMAD R0, R204.reuse, UR8, RZ ;  /* 0x00000008cc007c24 */ /* 0x040fe4000f8e02ff */
[----:B------:R-:W-:-:S03]  /*0630*/  IMAD.WIDE R212, R204, 0x4, R212 ;  /* 0x00000004ccd47825 */ /* 0x000fc600078e02d4 */
[----:B------:R-:W-:Y:S02]  /*0640*/  SHF.R.S32.HI R3, RZ, 0x1f, R0 ;  /* 0x0000001fff037819 */ /* 0x000fe40000011400 */
[----:B------:R-:W2:Y:S01]  /*0650*/  LDG.E R236, desc[UR6][R212.64] ;  /* 0x00000006d4ec7981 */ /* 0x000ea2000c1e1900 */
[----:B------:R-:W3:Y:S01]  /*0660*/  LDC.64 R16, c[0x0][0x428] ;  /* 0x00010a00ff107b82 */ /* 0x000ee20000000a00 */
[----:B------:R-:W-:Y:S02]  /*0670*/  LEA.HI R3, R3, R0, RZ, 0x3 ;  /* 0x0000000003037211 */ /* 0x000fe400078f18ff */
[----:B------:R-:W-:Y:S02]  /*0680*/  IADD3 R198, PT, PT, R18, -0x1, RZ ;  /* 0xffffffff12c67810 */ /* 0x000fe40007ffe0ff */
[----:B------:R-:W-:Y:S02]  /*0690*/  MOV R205, UR15 ;  /* 0x0000000f00cd7c02 */ /* 0x000fe40008000f00 */
[----:B------:R-:W-:Y:S01]  /*06a0*/  ISETP.GE.AND P3, PT, R247, 0x1, PT ;  /* 0x00000001f700780c */ /* 0x000fe20003f66270 */
[----:B------:R-:W4:Y:S01]  /*06b0*/  LDC.64 R234, c[0x0][0x3b0] ;  /* 0x0000ec00ffea7b82 */ /* 0x000f220000000a00 */
[----:B0-----:R-:W-:-:S04]  /*06c0*/  LOP3.LUT R2, R2, 0x1f, RZ, 0xc0, !PT ;  /* 0x0000001f02027812 */ /* 0x001fc800078ec0ff */
[----:B------:R-:W-:-:S04]  /*06d0*/  LEA.HI.SX32 R3, R3, R2, 0x1d ;  /* 0x0000000203037211 */ /* 0x000fc800078feaff */
[C---:B------:R-:W-:Y:S01]  /*06e0*/  IADD3 R237, PT, PT, R3.reuse, 0x20, RZ ;  /* 0x0000002003ed7810 */ /* 0x040fe20007ffe0ff */
[----:B-1----:R-:W-:-:S04]  /*06f0*/  IMAD.WIDE.U32 R192, R3, 0x20, R200 ;  /* 0x0000002003c07825 */ /* 0x002fc800078e00c8 */
[----:B------:R-:W-:Y:S01]  /*0700*/  IMAD.WIDE.U32 R194, R237, 0x20, R200 ;  /* 0x00000020edc27825 */ /* 0x000fe200078e00c8 */
[----:B------:R-:W4:Y:S04]  /*0710*/  LDG.E.128 R4, desc[UR6][R192.64+0x10] ;  /* 0x00001006c0047981 */ /* 0x000f28000c1e1d00 */
[----:B------:R0:W4:Y:S04]  /*0720*/  LDG.E.128 R228, desc[UR6][R192.64] ;  /* 0x00000006c0e47981 */ /* 0x000128000c1e1d00 */
[----:B------:R-:W4:Y:S01]  /*0730*/  LDG.E.128 R8, desc[UR6][R194.64] ;  /* 0x00000006c2087981 */ /* 0x000f22000c1e1d00 */
[----:B------:R-:W-:-:S03]  /*0740*/  IMAD R198, R198, UR8, RZ ;  /* 0x00000008c6c67c24 */ /* 0x000fc6000f8e02ff */
[----:B------:R-:W4:Y:S02]  /*0750*/  LDG.E.128 R12, desc[UR6][R194.64+0x10] ;  /* 0x00001006c20c7981 */ /* 0x000f24000c1e1d00 */
[----:B0-----:R-:W-:Y:S02]  /*0760*/  SHF.R.S32.HI R193, RZ, 0x1f, R198 ;  /* 0x0000001fffc17819 */ /* 0x001fe400000114c6 */
[C---:B------:R-:W-:Y:S02]  /*0770*/  IADD3 R207, PT, PT, R3.reuse, 0x40, RZ ;  /* 0x0000004003cf7810 */ /* 0x040fe40007ffe0ff */
[----:B------:R-:W-:Y:S02]  /*0780*/  IADD3 R0, PT, PT, R3, 0x60, RZ ;  /* 0x0000006003007810 */ /* 0x000fe40007ffe0ff */
[----:B------:R-:W-:Y:S01]  /*0790*/  LEA.HI R193, R193, R198, RZ, 0x3 ;  /* 0x000000c6c1c17211 */ /* 0x000fe200078f18ff */
[----:B------:R-:W-:-:S03]  /*07a0*/  IMAD.WIDE.U32 R196, R207, 0x20, R200 ;  /* 0x00000020cfc47825 */ /* 0x000fc600078e00c8 */
[----:B------:R-:W-:Y:S01]  /*07b0*/  LEA.HI.SX32 R203, R193, R2, 0x1d ;  /* 0x00000002c1cb7211 */ /* 0x000fe200078feaff */
[----:B------:R-:W-:Y:S01]  /*07c0*/  IMAD.WIDE.U32 R200, R0, 0x20, R200 ;  /* 0x0000002000c87825 */ /* 0x000fe200078e00c8 */
[----:B------:R-:W4:Y:S03]  /*07d0*/  LDG.E.128 R208, desc[UR6][R196.64] ;  /* 0x00000006c4d07981 */ /* 0x000f26000c1e1d00 */
[C---:B---3--:R-:W-:Y:S01]  /*07e0*/  IMAD.WIDE.U32 R224, R203.reuse, 0x10, R16 ;  /* 0x00000010cbe07825 */ /* 0x048fe200078e0010 */
[----:B------:R-:W3:Y:S01]  /*07f0*/  LDG.E.128 R220, desc[UR6][R200.64+0x10] ;  /* 0x00001006c8dc7981 */ /* 0x000ee2000c1e1d00 */
[----:B------:R-:W-:-:S03]  /*0800*/  IADD3 R193, PT, PT, R203, 0x20, RZ ;  /* 0x00000020cbc17810 */ /* 0x000fc60007ffe0ff */
[----:B------:R0:W3:Y:S04]  /*0810*/  LDG.E.128 R212, desc[UR6][R196.64+0x10] ;  /* 0x00001006c4d47981 */ /* 0x0000e8000c1e1d00 */
[----:B------:R-:W3:Y:S04]  /*0820*/  LDG.E.128 R224, desc[UR6][R224.64] ;  /* 0x00000006e0e07981 */ /* 0x000ee8000c1e1d00 */
[----:B------:R1:W3:Y:S01]  /*0830*/  LDG.E.128 R216, desc[UR6][R200.64] ;  /* 0x00000006c8d87981 */ /* 0x0002e2000c1e1d00 */
[C---:B0-----:R-:W-:Y:S02]  /*0840*/  IADD3 R197, PT, PT, R203.reuse, 0x40, RZ ;  /* 0x00000040cbc57810 */ /* 0x041fe40007ffe0ff */
[----:B------:R-:W-:Y:S01]  /*0850*/  IADD3 R203, PT, PT, R203, 0x60, RZ ;  /* 0x00000060cbcb7810 */ /* 0x000fe20007ffe0ff */
[----:B------:R-:W-:-:S04]  /*0860*/  IMAD.WIDE.U32 R192, R193, 0x10, R16 ;  /* 0x00000010c1c07825 */ /* 0x000fc800078e0010 */
[--C-:B------:R-:W-:Y:S01]  /*0870*/  IMAD.WIDE.U32 R196, R197, 0x10, R16.reuse ;  /* 0x00000010c5c47825 */ /* 0x100fe200078e0010 */
[----:B------:R0:W-:Y:S03]  /*0880*/  STL [R1+0x4], R205 ;  /* 0x000004cd01007387 */ /* 0x0001e60000100800 */
[----:B-1----:R-:W-:Y:S01]  /*0890*/  IMAD.WIDE.U32 R200, R203, 0x10, R16 ;  /* 0x00000010cbc87825 */ /* 0x002fe200078e0010 */
[----:B------:R-:W-:Y:S01]  /*08a0*/  MOV R17, UR14 ;  /* 0x0000000e00117c02 */ /* 0x000fe20008000f00 */
[----:B------:R-:W3:Y:S03]  /*08b0*/  LDG.E.128 R192, desc[UR6][R192.64] ;  /* 0x00000006c0c07981 */ /* 0x000ee6000c1e1d00 */
[----:B------:R-:W-:Y:S01]  /*08c0*/  ISETP.NE.U32.AND P0, PT, R17, RZ, PT ;  /* 0x000000ff1100720c */ /* 0x000fe20003f05070 */
[----:B------:R-:W3:Y:S03]  /*08d0*/  LDG.E.128 R196, desc[UR6][R196.64] ;  /* 0x00000006c4c47981 */ /* 0x000ee6000c1e1d00 */
[----:B------:R-:W-:Y:S01]  /*08e0*/  ISETP.NE.AND.EX P0, PT, R205, RZ, PT, P0 ;  /* 0x000000ffcd00720c */ /* 0x000fe20003f05300 */
[----:B------:R-:W3:Y:S01]  /*08f0*/  LDG.E.128 R200, desc[UR6][R200.64] ;  /* 0x00000006c8c87981 */ /* 0x000ee2000c1e1d00 */
[----:B------:R-:W-:-:S05]  /*0900*/  @P3 IADD3 R16, PT, PT, R247, -0x1, RZ ;  /* 0xfffffffff7103810 */ /* 0x000fca0007ffe0ff */
[----:B------:R-:W-:-:S06]  /*0910*/  @P3 IMAD R16, R16, UR8, RZ ;  /* 0x0000000810103c24 */ /* 0x000fcc000f8e02ff */
[----:B------:R-:W1:Y:S01]  /*0920*/  @P0 LDC.64 R232, c[0x0][0x438] ;  /* 0x00010e00ffe80b82 */ /* 0x000e620000000a00 */
[----:B0-----:R-:W-:Y:S02]  /*0930*/  @P3 SHF.R.S32.HI R205, RZ, 0x1f, R16 ;  /* 0x0000001fffcd3819 */ /* 0x001fe40000011410 */
[----:B------:R-:W-:Y:S02]  /*0940*/  ISETP.NE.AND P1, PT, RZ, UR9, PT ;  /* 0x00000009ff007c0c */ /* 0x000fe4000bf25270 */
[----:B------:R-:W-:Y:S02]  /*0950*/  @P3 LEA.HI R205, R205, R16, RZ, 0x3 ;  /* 0x00000010cdcd3211 */ /* 0x000fe400078f18ff */
[----:B------:R-:W-:Y:S02]  /*0960*/  MOV R243, RZ ;  /* 0x000000ff00f37202 */ /* 0x000fe40000000f00 */
[----:B------:R-:W-:-:S04]  /*0970*/  @P3 LEA.HI.SX32 R243, R205, R2, 0x1d ;  /* 0x00000002cdf33211 */ /* 0x000fc800078feaff */
[----:B------:R-:W-:Y:S01]  /*0980*/  IADD3 R245, PT, PT, R243, 0x60, RZ ;  /* 0x00000060f3f57810 */ /* 0x000fe20007ffe0ff */
[----:B-1----:R-:W-:-:S05]  /*0990*/  @P0 IMAD.WIDE.U32 R232, R3, 0x20, R232 ;  /* 0x0000002003e80825 */ /* 0x002fca00078e00e8 */
[----:B------:R-:W5:Y:S04]  /*09a0*/  @P0 LDG.E.128 R144, desc[UR6][R232.64] ;  /* 0x00000006e8900981 */ /* 0x000f68000c1e1d00 */
[----:B------:R-:W5:Y:S04]  /*09b0*/  @P0 LDG.E.128 R148, desc[UR6][R232.64+0x10] ;  /* 0x00001006e8940981 */ /* 0x000f68000c1e1d00 */
[----:B------:R-:W3:Y:S01]  /*09c0*/  LDL.LU R232, [R1+0x24] ;  /* 0x0000240001e87983 */ /* 0x000ee20000300800 */
[----:B--2---:R-:W-:-:S05]  /*09d0*/  FSEL R236, R236, RZ, !P1 ;  /* 0x000000ffecec7208 */ /* 0x004fca0004800000 */
[C---:B----4-:R-:W-:Y:S01]  /*09e0*/  FADD.FTZ R2, -R236.reuse, R7 ;  /* 0x00000007ec027221 */ /* 0x050fe20000010100 */
[C---:B------:R-:W-:Y:S01]  /*09f0*/  IADD3 R7, PT, PT, R243.reuse, 0x20, RZ ;  /* 0x00000020f3077810 */ /* 0x040fe20007ffe0ff */
[C---:B------:R-:W-:Y:S01]  /*0a00*/  FADD.FTZ R205, -R236.reuse, R231 ;  /* 0x000000e7eccd7221 */ /* 0x040fe20000010100 */
[----:B------:R-:W-:Y:S01]  /*0a10*/  IADD3 R231, PT, PT, R243, 0x40, RZ ;  /* 0x00000040f3e77810 */ /* 0x000fe20007ffe0ff */
        /* <DEDUP_REMOVED lines=8> */
[----:B------:R-:W-:-:S04]  /*0aa0*/  IMAD.WIDE.U32 R10, R7, 0x8, R234 ;  /* 0x00000008070a7825 */ /* 0x000fc800078e00ea */
[----:B------:R-:W-:Y:S01]  /*0ab0*/  FADD.FTZ R244, -R236, R12 ;  /* 0x0000000cecf47221 */ /* 0x000fe20000010100 */
[----:B------:R-:W-:-:S04]  /*0ac0*/  IMAD.WIDE.U32 R228, R243, 0x8, R234 ;  /* 0x00000008f3e47825 */ /* 0x000fc800078e00ea */
[----:B------:R-:W-:Y:S02]  /*0ad0*/  FADD.FTZ R243, -R236, R13 ;  /* 0x0000000decf37221 */ /* 0x000fe40000010100 */
[----:B------:R-:W0:Y:S01]  /*0ae0*/  @P0 LDC.64 R12, c[0x0][0x438] ;  /* 0x00010e00ff0c0b82 */ /* 0x000e220000000a00 */
[----:B------:R-:W-:-:S04]  /*0af0*/  IMAD.WIDE.U32 R8, R231, 0x8, R234 ;  /* 0x00000008e7087825 */ /* 0x000fc800078e00ea */
[----:B------:R-:W-:-:S03]  /*0b00*/  IMAD.WIDE.U32 R6, R245, 0x8, R234 ;  /* 0x00000008f5067825 */ /* 0x000fc600078e00ea */
[----:B------:R-:W1:Y:S01]  /*0b10*/  @P0 LDC.64 R234, c[0x0][0x438] ;  /* 0x00010e00ffea0b82 */ /* 0x000e620000000a00 */
[C---:B------:R-:W-:Y:S01]  /*0b20*/  FADD.FTZ R249, -R236.reuse, R210 ;  /* 0x000000d2ecf97221 */ /* 0x040fe20000010100 */
[C---:B---3--:R-:W-:Y:S01]  /*0b30*/  FADD.FTZ R210, -R236.reuse, R222 ;  /* 0x000000deecd27221 */ /* 0x048fe20000010100 */
[C---:B------:R-:W-:Y:S01]  /*0b40*/  FADD.FTZ R247, -R236.reuse, R208 ;  /* 0x000000d0ecf77221 */ /* 0x040fe20000010100 */
[----:B------:R-:W-:Y:S01]  /*0b50*/  FADD.FTZ R248, -R236, R209 ;  /* 0x000000d1ecf87221 */ /* 0x000fe20000010100 */
[----:B0-----:R-:W-:-:S04]  /*0b60*/  @P0 IMAD.WIDE.U32 R12, R207, 0x20, R12 ;  /* 0x00000020cf0c0825 */ /* 0x001fc800078e000c */
[----:B------:R-:W-:Y:S02]  /*0b70*/  HADD2.F32 R207, -RZ, R227.H0_H0 ;  /* 0x200000e3ffcf7230 */ /* 0x000fe40000004100 */
[C---:B------:R-:W-:Y:S01]  /*0b80*/  FADD.FTZ R206, -R236.reuse, R230 ;  /* 0x000000e6ecce7221 */ /* 0x040fe20000010100 */
[----:B------:R-:W-:Y:S01]  /*0b90*/  FADD.FTZ R245, -R236, R14 ;  /* 0x0000000eecf57221 */ /* 0x000fe20000010100 */
[----:B------:R-:W0:Y:S01]  /*0ba0*/  @P0 LDC.64 R230, c[0x0][0x438] ;  /* 0x00010e00ffe60b82 */ /* 0x000e220000000a00 */
[----:B-1----:R-:W-:Y:S01]  /*0bb0*/  @P0 IMAD.WIDE.U32 R208, R0, 0x20, R234 ;  /* 0x0000002000d00825 */ /* 0x002fe200078e00ea */
[----:B------:R-:W-:-:S03]  /*0bc0*/  MOV R234, R210 ;  /* 0x000000d200ea7202 */ /* 0x000fc60000000f00 */
[----:B-----5:R-:W-:Y:S01]  /*0bd0*/  FMUL.FTZ R0, R19, R238 ;  /* 0x000000ee13007220 */ /* 0x020fe20000410000 */
[C---:B------:R-:W-:Y:S01]  /*0be0*/  FADD.FTZ R246, -R236.reuse, R15 ;  /* 0x0000000fecf67221 */ /* 0x040fe20000010100 */
[----:B------:R-:W-:Y:S01]  /*0bf0*/  HADD2.F32 R210, -RZ, R227.H1_H1 ;  /* 0x300000e3ffd27230 */ /* 0x000fe20000004100 */
[----:B------:R-:W5:Y:S04]  /*0c00*/  @P0 LDG.E.128 R168, desc[UR6][R208.64] ;  /* 0x00000006d0a80981 */ /* 0x000f68000c1e1d00 */
[----:B------:R-:W2:Y:S04]  /*0c10*/  LDL.LU R227, [R1+0x28] ;  /* 0x0000280001e37983 */ /* 0x000ea80000300800 */
        /* <DEDUP_REMOVED lines=10> */
[----:B------:R-:W3:Y:S04]  /*0cc0*/  LDL.LU R209, [R1+0x20] ;  /* 0x0000200001d17983 */ /* 0x000ee80000300800 */
[----:B------:R-:W4:Y:S01]  /*0cd0*/  LDL.LU R238, [R1+0x1c] ;  /* 0x00001c0001ee7983 */ /* 0x000f220000300800 */
[----:B0-----:R-:W-:-:S04]  /*0ce0*/  @P0 IMAD.WIDE.U32 R14, R237, 0x20, R230 ;  /* 0x00000020ed0e0825 */ /* 0x001fc800078e00e6 */
[C---:B------:R-:W-:Y:S01]  /*0cf0*/  FADD.FTZ R211, -R236.reuse, R221 ;  /* 0x000000ddecd37221 */ /* 0x040fe20000010100 */
[C---:B------:R-:W-:Y:S01]  /*0d00*/  FADD.FTZ R218, -R236.reuse, R218 ;  /* 0x000000daecda7221 */ /* 0x040fe20000010100 */
[C---:B------:R-:W-:Y:S01]  /*0d10*/  FADD.FTZ R219, -R236.reuse, R219 ;  /* 0x000000dbecdb7221 */ /* 0x040fe20000010100 */
[----:B------:R-:W-:Y:S01]  /*0d20*/  FADD.FTZ R212, -R236, R223 ;  /* 0x000000dfecd47221 */ /* 0x000fe20000010100 */
[----:B------:R-:W5:Y:S01]  /*0d30*/  @P0 LDG.E.128 R152, desc[UR6][R14.64] ;  /* 0x000000060e980981 */ /* 0x000f62000c1e1d00 */
[--C-:B------:R-:W-:Y:S01]  /*0d40*/  HADD2.F32 R221, -RZ, R225.reuse.H0_H0 ;  /* 0x200000e1ffdd7230 */ /* 0x100fe20000004100 */
[----:B------:R-:W-:Y:S01]  /*0d50*/  MOV R236, R220 ;  /* 0x000000dc00ec7202 */ /* 0x000fe20000000f00 */
[----:B------:R-:W-:Y:S01]  /*0d60*/  HADD2.F32 R222, -RZ, R225.H1_H1 ;  /* 0x300000e1ffde7230 */ /* 0x000fe20000004100 */
[----:B------:R0:W5:Y:S01]  /*0d70*/  @P0 LDG.E.128 R156, desc[UR6][R14.64+0x10] ;  /* 0x000010060e9c0981 */ /* 0x000162000c1e1d00 */
[----:B------:R-:W-:Y:S01]  /*0d80*/  MOV R225, R211 ;  /* 0x000000d300e17202 */ /* 0x000fe20000000f00 */
[----:B------:R-:W-:-:S02]  /*0d90*/  HADD2.F32 R220, -RZ, R226.H0_H0 ;  /* 0x200000e2ffdc7230 */ /* 0x000fc40000004100 */
[----:B------:R-:W5:Y:S01]  /*0da0*/  @P0 LDG.E.128 R160, desc[UR6][R12.64] ;  /* 0x000000060ca00981 */ /* 0x000f62000c1e1d00 */
[----:B------:R-:W-:Y:S02]  /*0db0*/  HADD2.F32 R223, -RZ, R224.H1_H1 ;  /* 0x300000e0ffdf7230 */ /* 0x000fe40000004100 */
[----:B------:R-:W-:Y:S01]  /*0dc0*/  HADD2.F32 R211, -RZ, R226.H1_H1 ;  /* 0x300000e2ffd37230 */ /* 0x000fe20000004100 */
[----:B------:R1:W5:Y:S01]  /*0dd0*/  @P0 LDG.E.128 R164, desc[UR6][R12.64+0x10] ;  /* 0x000010060ca40981 */ /* 0x000362000c1e1d00 */
[----:B0-----:R-:W-:Y:S02]  /*0de0*/  HADD2.F32 R14, -RZ, R224.H0_H0 ;  /* 0x200000e0ff0e7230 */ /* 0x001fe40000004100 */
[--C-:B------:R-:W-:Y:S01]  /*0df0*/  HADD2.F32 R15, -RZ, R36.reuse.H0_H0 ;  /* 0x20000024ff0f7230 */ /* 0x100fe20000004100 */
[----:B------:R-:W-:Y:S02]  /*0e00*/  MOV R235, R212 ;  /* 0x000000d400eb7202 */ /* 0x000fe40000000f00 */
[----:B------:R-:W-:Y:S01]  /*0e10*/  MOV R230, R215 ;  /* 0x000000d700e67202 */ /* 0x000fe20000000f00 */
[----:B------:R0:W5:Y:S01]  /*0e20*/  LDG.E.64 R212, desc[UR6][R6.64] ;  /* 0x0000000606d47981 */ /* 0x000162000c1e1b00 */
[----:B-1----:R-:W-:Y:S01]  /*0e30*/  HADD2.F32 R12, -RZ, R36.H1_H1 ;  /* 0x30000024ff0c7230 */ /* 0x002fe20000004100 */
[----:B------:R-:W-:Y:S01]  /*0e40*/  MOV R231, R214 ;  /* 0x000000d600e77202 */ /* 0x000fe20000000f00 */
[-C--:B------:R-:W-:Y:S01]  /*0e50*/  FMUL.FTZ R15, R15, R14.reuse ;  /* 0x0000000e0f0f7220 */ /* 0x080fe20000410000 */
[----:B------:R-:W-:Y:S01]  /*0e60*/  FFMA.FTZ R52, R0, R14, R52 ;  /* 0x0000000e00347223 */ /* 0x000fe20000010034 */
[----:B------:R-:W-:Y:S01]  /*0e70*/  FADD.FTZ R140, R140, R14 ;  /* 0x0000000e8c8c7221 */ /* 0x000fe20000010000 */
[----:B------:R1:W5:Y:S01]  /*0e80*/  LDG.E.64 R214, desc[UR6][R8.64] ;  /* 0x0000000608d67981 */ /* 0x000362000c1e1b00 */
[----:B------:R-:W-:Y:S01]  /*0e90*/  FMUL.FTZ R14, R12, R223 ;  /* 0x000000df0c0e7220 */ /* 0x000fe20000410000 */
[----:B------:R-:W-:Y:S01]  /*0ea0*/  FMUL.FTZ R13, R19, R206 ;  /* 0x000000ce130d7220 */ /* 0x000fe20000410000 */
[----:B0-----:R-:W-:-:S02]  /*0eb0*/  HADD2.F32 R7, -RZ, R38.H0_H0 ;  /* 0x20000026ff077230 */ /* 0x001fc40000004100 */
[----:B------:R-:W-:Y:S01]  /*0ec0*/  FMUL.FTZ R12, R19, R205 ;  /* 0x000000cd130c7220 */ /* 0x000fe20000410000 */
[--C-:B------:R-:W-:Y:S02]  /*0ed0*/  HADD2.F32 R206, -RZ, R39.reuse.H0_H0 ;  /* 0x20000027ffce7230 */ /* 0x100fe40000004100 */
[----:B------:R-:W-:Y:S01]  /*0ee0*/  FADD.FTZ R232, R232, R207 ;  /* 0x000000cfe8e87221 */ /* 0x000fe20000010000 */
[----:B------:R-:W-:Y:S02]  /*0ef0*/  HADD2.F32 R205, -RZ, R39.H1_H1 ;  /* 0x30000027ffcd7230 */ /* 0x000fe40000004100 */
[--C-:B-1----:R-:W-:Y:S01]  /*0f00*/  HADD2.F32 R9, -RZ, R37.reuse.H1_H1 ;  /* 0x30000025ff097230 */ /* 0x102fe20000004100 */
[----:B------:R-:W-:Y:S01]  /*0f10*/  MOV R224, R217 ;  /* 0x000000d900e07202 */ /* 0x000fe20000000f00 */
[----:B------:R-:W-:Y:S01]  /*0f20*/  HADD2.F32 R208, -RZ, R37.H0_H0 ;  /* 0x20000025ffd07230 */ /* 0x000fe20000004100 */
[----:B------:R-:W-:Y:S01]  /*0f30*/  MOV R233, R216 ;  /* 0x000000d800e97202 */ /* 0x000fe20000000f00 */
[----:B------:R-:W-:Y:S01]  /*0f40*/  FMUL.FTZ R8, R7, R220 ;  /* 0x000000dc07087220 */ /* 0x000fe20000410000 */
[----:B------:R0:W5:Y:S01]  /*0f50*/  LDG.E.64 R216, desc[UR6][R10.64] ;  /* 0x000000060ad87981 */ /* 0x000162000c1e1b00 */
[C---:B------:R-:W-:Y:S01]  /*0f60*/  FMUL.FTZ R7, R19.reuse, R3 ;  /* 0x0000000313077220 */ /* 0x040fe20000410000 */
[----:B------:R-:W-:Y:S01]  /*0f70*/  FMUL.FTZ R5, R19, R5 ;  /* 0x0000000513057220 */ /* 0x000fe20000410000 */
[----:B------:R-:W-:Y:S01]  /*0f80*/  FMUL.FTZ R3, R206, R207 ;  /* 0x000000cfce037220 */ /* 0x000fe20000410000 */
[----:B------:R-:W-:-:S02]  /*0f90*/  HADD2.F32 R206, -RZ, R40.H0_H0 ;  /* 0x20000028ffce7230 */ /* 0x000fc40000004100 */
[----:B------:R-:W-:Y:S02]  /*0fa0*/  HADD2.F32 R6, -RZ, R38.H1_H1 ;  /* 0x30000026ff067230 */ /* 0x000fe40000004100 */
[----:B0-----:R-:W-:Y:S01]  /*0fb0*/  FMUL.FTZ R10, R9, R222 ;  /* 0x000000de090a7220 */ /* 0x001fe20000410000 */
[C---:B------:R-:W-:Y:S01]  /*0fc0*/  FMUL.FTZ R9, R19.reuse, R4 ;  /* 0x0000000413097220 */ /* 0x040fe20000410000 */
[----:B------:R-:W-:Y:S01]  /*0fd0*/  FMUL.FTZ R11, R208, R221 ;  /* 0x000000ddd00b7220 */ /* 0x000fe20000410000 */
[C---:B------:R-:W-:Y:S01]  /*0fe0*/  FMUL.FTZ R4, R19.reuse, R2 ;  /* 0x0000000213047220 */ /* 0x040fe20000410000 */
[----:B------:R-:W-:Y:S02]  /*0ff0*/  HADD2.F32 R208, -RZ, R40.H1_H1 ;  /* 0x30000028ffd07230 */ /* 0x000fe40000004100 */
[----:B------:R-:W-:Y:S01]  /*1000*/  FMUL.FTZ R2, R19, R240 ;  /* 0x000000f013027220 */ /* 0x000fe20000410000 */
[----:B------:R-:W-:Y:S01]  /*1010*/  FFMA.FTZ R58, R5, R207, R58 ;  /* 0x000000cf053a7223 */ /* 0x000fe2000001003a */
[----:B------:R-:W-:Y:S01]  /*1020*/  FMUL.FTZ R207, R19, R239 ;  /* 0x000000ef13cf7220 */ /* 0x000fe20000410000 */
[----:B------:R-:W-:Y:S01]  /*1030*/  FFMA.FTZ R56, R9, R220, R56 ;  /* 0x000000dc09387223 */ /* 0x000fe20000010038 */
[-C--:B------:R-:W-:Y:S01]  /*1040*/  FMUL.FTZ R6, R6, R211.reuse ;  /* 0x000000d306067220 */ /* 0x080fe20000410000 */
[----:B------:R-:W-:Y:S01]  /*1050*/  FFMA.FTZ R57, R7, R211, R57 ;  /* 0x000000d307397223 */ /* 0x000fe20000010039 */
[----:B------:R-:W-:Y:S01]  /*1060*/  FFMA.FTZ R59, R4, R210, R59 ;  /* 0x000000d2043b7223 */ /* 0x000fe2000001003b */
[----:B------:R-:W-:Y:S01]  /*1070*/  MOV R226, R219 ;  /* 0x000000db00e27202 */ /* 0x000fe20000000f00 */
[----:B------:R-:W-:Y:S01]  /*1080*/  FFMA.FTZ R55, R12, R222, R55 ;  /* 0x000000de0c377223 */ /* 0x000fe20000010037 */
[----:B------:R-:W-:Y:S01]  /*1090*/  FADD.FTZ R143, R143, R222 ;  /* 0x000000de8f8f7221 */ /* 0x000fe20000010000 */
[C---:B------:R-:W-:Y:S01]  /*10a0*/  FMUL.FTZ R222, R19.reuse, R244 ;  /* 0x000000f413de7220 */ /* 0x040fe20000410000 */
[----:B------:R-:W-:Y:S01]  /*10b0*/  FMUL.FTZ R16, R19, R16 ;  /* 0x0000001013107220 */ /* 0x000fe20000410000 */
[----:B------:R-:W-:Y:S01]  /*10c0*/  FFMA.FTZ R54, R13, R221, R54 ;  /* 0x000000dd0d367223 */ /* 0x000fe20000010036 */
[----:B------:R-:W-:Y:S01]  /*10d0*/  FADD.FTZ R142, R142, R221 ;  /* 0x000000dd8e8e7221 */ /* 0x000fe20000010000 */
[----:B------:R-:W-:Y:S01]  /*10e0*/  MOV R239, R226 ;  /* 0x000000e200ef7202 */ /* 0x000fe20000000f00 */
[----:B------:R-:W-:Y:S01]  /*10f0*/  FMUL.FTZ R221, R19, R243 ;  /* 0x000000f313dd7220 */ /* 0x000fe20000410000 */
[----:B------:R-:W-:Y:S01]  /*1100*/  MOV R240, R224 ;  /* 0x000000e000f07202 */ /* 0x000fe20000000f00 */
[----:B------:R-:W-:-:S02]  /*1110*/  HADD2.F32 R226, -RZ, R195.H1_H1 ;  /* 0x300000c3ffe27230 */ /* 0x000fc40000004100 */
[----:B------:R-:W-:Y:S02]  /*1120*/  HADD2.F32 R224, -RZ, R43.H1_H1 ;  /* 0x3000002bffe07230 */ /* 0x000fe40000004100 */
[----:B------:R-:W-:Y:S01]  /*1130*/  FFMA.FTZ R53, R16, R223, R53 ;  /* 0x000000df10357223 */ /* 0x000fe20000010035 */
[----:B------:R-:W-:Y:S01]  /*1140*/  FADD.FTZ R141, R141, R223 ;  /* 0x000000df8d8d7221 */ /* 0x000fe20000010000 */
[----:B------:R-:W-:Y:S02]  /*1150*/  HADD2.F32 R223, -RZ, R195.H0_H0 ;  /* 0x200000c3ffdf7230 */ /* 0x000fe40000004100 */
[----:B------:R-:W-:Y:S01]  /*1160*/  FADD.FTZ R135, R135, R226 ;  /* 0x000000e287877221 */ /* 0x000fe20000010000 */
[----:B------:R-:W-:Y:S01]  /*1170*/  FMUL.FTZ R224, R224, R226 ;  /* 0x000000e2e0e07220 */ /* 0x000fe20000410000 */
[----:B------:R-:W-:Y:S01]  /*1180*/  MOV R237, R218 ;  /* 0x000000da00ed7202 */ /* 0x000fe20000000f00 */
[----:B------:R-:W-:Y:S01]  /*1190*/  HADD2.F32 R195, -RZ, R44.H0_H0 ;  /* 0x2000002cffc37230 */ /* 0x000fe20000004100 */
[----:B------:R0:W5:Y:S01]  /*11a0*/  LDG.E.64 R218, desc[UR6][R228.64] ;  /* 0x00000006e4da7981 */ /* 0x000162000c1e1b00 */
[----:B------:R-:W-:Y:S01]  /*11b0*/  FADD.FTZ R134, R134, R223 ;  /* 0x000000df86867221 */ /* 0x000fe20000010000 */
[----:B0-----:R-:W-:Y:S01]  /*11c0*/  FMUL.FTZ R228, R19, R248 ;  /* 0x000000f813e47220 */ /* 0x001fe20000410000 */
[----:B------:R-:W-:Y:S01]  /*11d0*/  HADD2.F32 R229, -RZ, R197.H0_H0 ;  /* 0x200000c5ffe57230 */ /* 0x000fe20000004100 */
[----:B------:R-:W-:Y:S01]  /*11e0*/  MOV R244, R233 ;  /* 0x000000e900f47202 */ /* 0x000fe20000000f00 */
[----:B------:R-:W-:Y:S01]  /*11f0*/  HADD2.F32 R233, -RZ, R46.H1_H1 ;  /* 0x3000002effe97230 */ /* 0x000fe20000004100 */
[----:B------:R-:W-:-:S02]  /*1200*/  MOV R243, R234 ;  /* 0x000000ea00f37202 */ /* 0x000fc40000000f00 */
[----:B------:R-:W-:Y:S01]  /*1210*/  FADD.FTZ R130, R130, R229 ;  /* 0x000000e582827221 */ /* 0x000fe20000010000 */
[C---:B------:R-:W-:Y:S01]  /*1220*/  FMUL.FTZ R234, R19.reuse, R252 ;  /* 0x000000fc13ea7220 */ /* 0x040fe20000410000 */
[----:B------:R-:W-:Y:S01]  /*1230*/  FMUL.FTZ R240, R19, R240 ;  /* 0x000000f013f07220 */ /* 0x000fe20000410000 */
[----:B--2---:R-:W-:Y:S01]  /*1240*/  FADD.FTZ R227, R227, R210 ;  /* 0x000000d2e3e37221 */ /* 0x004fe20000010000 */
[----:B---3--:R-:W-:Y:S01]  /*1250*/  FADD.FTZ R209, R209, R211 ;  /* 0x000000d3d1d17221 */ /* 0x008fe20000010000 */
[----:B----4-:R-:W-:-:S05]  /*1260*/  FADD.FTZ R238, R238, R220 ;  /* 0x000000dceeee7221 */ /* 0x010fca0000010000 */
[----:B------:R-:W-:Y:S04]  /*1270*/  STL [R1+0x1c], R238 ;  /* 0x00001cee01007387 */ /* 0x000fe80000100800 */
[----:B------:R-:W-:Y:S04]  /*1280*/  STL [R1+0x20], R209 ;  /* 0x000020d101007387 */ /* 0x000fe80000100800 */
[----:B------:R0:W-:Y:S01]  /*1290*/  STL [R1+0x24], R232 ;  /* 0x000024e801007387 */ /* 0x0001e20000100800 */
[----:B------:R-:W-:Y:S02]  /*12a0*/  HADD2.F32 R211, -RZ, R193.H0_H0 ;  /* 0x200000c1ffd37230 */ /* 0x000fe40000004100 */
[----:B0-----:R-:W-:Y:S01]  /*12b0*/  FMUL.FTZ R232, R205, R210 ;  /* 0x000000d2cde87220 */ /* 0x001fe20000410000 */
[----:B------:R-:W-:-:S02]  /*12c0*/  HADD2.F32 R205, -RZ, R192.H0_H0 ;  /* 0x200000c0ffcd7230 */ /* 0x000fc40000004100 */
[----:B------:R-:W-:-:S03]  /*12d0*/  HADD2.F32 R192, -RZ, R192.H1_H1 ;  /* 0x300000c0ffc07230 */ /* 0x000fc60000004100 */
[-C--:B------:R-:W-:Y:S01]  /*12e0*/  FMUL.FTZ R206, R206, R205.reuse ;  /* 0x000000cdcece7220 */ /* 0x080fe20000410000 */
[----:B------:R-:W-:Y:S01]  /*12f0*/  FFMA.FTZ R60, R2, R205, R60 ;  /* 0x000000cd023c7223 */ /* 0x000fe2000001003c */
[----:B------:R-:W-:Y:S01]  /*1300*/  FADD.FTZ R136, R136, R205 ;  /* 0x000000cd88887221 */ /* 0x000fe20000010000 */
[-C--:B------:R-:W-:Y:S01]  /*1310*/  FMUL.FTZ R205, R208, R192.reuse ;  /* 0x000000c0d0cd7220 */ /* 0x080fe20000410000 */
[----:B------:R-:W-:Y:S01]  /*1320*/  FFMA.FTZ R61, R207, R192, R61 ;  /* 0x000000c0cf3d7223 */ /* 0x000fe2000001003d */
[----:B------:R-:W-:Y:S01]  /*1330*/  FADD.FTZ R137, R137, R192 ;  /* 0x000000c089897221 */ /* 0x000fe20000010000 */
[--C-:B------:R-:W-:Y:S02]  /*1340*/  HADD2.F32 R208, -RZ, R41.reuse.H0_H0 ;  /* 0x20000029ffd07230 */ /* 0x100fe40000004100 */
[C---:B------:R-:W-:Y:S01]  /*1350*/  FMUL.FTZ R192, R19.reuse, R242 ;  /* 0x000000f213c07220 */ /* 0x040fe20000410000 */
[----:B------:R-:W-:Y:S02]  /*1360*/  HADD2.F32 R210, -RZ, R41.H1_H1 ;  /* 0x30000029ffd27230 */ /* 0x000fe40000004100 */
[----:B------:R-:W-:Y:S01]  /*1370*/  FMUL.FTZ R209, R19, R241 ;  /* 0x000000f113d17220 */ /* 0x000fe20000410000 */
[----:B------:R-:W-:-:S02]  /*1380*/  HADD2.F32 R220, -RZ, R193.H1_H1 ;  /* 0x300000c1ffdc7230 */ /* 0x000fc40000004100 */
[-C--:B------:R-:W-:Y:S01]  /*1390*/  FMUL.FTZ R208, R208, R211.reuse ;  /* 0x000000d3d0d07220 */ /* 0x080fe20000410000 */
[----:B------:R-:W-:Y:S01]  /*13a0*/  FFMA.FTZ R62, R192, R211, R62 ;  /* 0x000000d3c03e7223 */ /* 0x000fe2000001003e */
[----:B------:R-:W-:Y:S01]  /*13b0*/  FADD.FTZ R138, R138, R211 ;  /* 0x000000d38a8a7221 */ /* 0x000fe20000010000 */
[----:B------:R-:W-:Y:S02]  /*13c0*/  HADD2.F32 R211, -RZ, R194.H0_H0 ;  /* 0x200000c2ffd37230 */ /* 0x000fe40000004100 */
[-C--:B------:R-:W-:Y:S01]  /*13d0*/  FMUL.FTZ R193, R210, R220.reuse ;  /* 0x000000dcd2c17220 */ /* 0x080fe20000410000 */
[----:B------:R-:W-:Y:S01]  /*13e0*/  FFMA.FTZ R63, R209, R220, R63 ;  /* 0x000000dcd13f7223 */ /* 0x000fe2000001003f */
[----:B------:R-:W-:Y:S01]  /*13f0*/  FADD.FTZ R139, R139, R220 ;  /* 0x000000dc8b8b7221 */ /* 0x000fe20000010000 */
[----:B------:R-:W-:Y:S02]  /*1400*/  HADD2.F32 R220, -RZ, R42.H0_H0 ;  /* 0x2000002affdc7230 */ /* 0x000fe40000004100 */
[----:B------:R-:W-:-:S02]  /*1410*/  HADD2.F32 R210, -RZ, R194.H1_H1 ;  /* 0x300000c2ffd27230 */ /* 0x000fc40000004100 */
[----:B------:R-:W-:Y:S01]  /*1420*/  HADD2.F32 R194, -RZ, R42.H1_H1 ;  /* 0x3000002affc27230 */ /* 0x000fe20000004100 */
[----:B------:R-:W-:Y:S01]  /*1430*/  MOV R242, R225 ;  /* 0x000000e100f27202 */ /* 0x000fe20000000f00 */
[----:B------:R-:W-:Y:S01]  /*1440*/  FADD.FTZ R132, R132, R211 ;  /* 0x000000d384847221 */ /* 0x000fe20000010000 */
[-C--:B------:R-:W-:Y:S01]  /*1450*/  FFMA.FTZ R64, R222, R211.reuse, R64 ;  /* 0x000000d3de407223 */ /* 0x080fe20000010040 */
[----:B------:R-:W-:Y:S01]  /*1460*/  FMUL.FTZ R220, R220, R211 ;  /* 0x000000d3dcdc7220 */ /* 0x000fe20000410000 */
[----:B------:R-:W-:Y:S01]  /*1470*/  FMUL.FTZ R225, R19, R246 ;  /* 0x000000f613e17220 */ /* 0x000fe20000410000 */
[-C--:B------:R-:W-:Y:S01]  /*1480*/  FMUL.FTZ R211, R194, R210.reuse ;  /* 0x000000d2c2d37220 */ /* 0x080fe20000410000 */
[----:B------:R-:W-:Y:S01]  /*1490*/  FADD.FTZ R133, R133, R210 ;  /* 0x000000d285857221 */ /* 0x000fe20000010000 */
[----:B------:R-:W-:Y:S01]  /*14a0*/  FFMA.FTZ R65, R221, R210, R65 ;  /* 0x000000d2dd417223 */ /* 0x000fe20000010041 */
[----:B------:R-:W-:Y:S02]  /*14b0*/  HADD2.F32 R194, -RZ, R43.H0_H0 ;  /* 0x2000002bffc27230 */ /* 0x000fe40000004100 */
[----:B------:R-:W-:Y:S01]  /*14c0*/  FMUL.FTZ R210, R19, R245 ;  /* 0x000000f513d27220 */ /* 0x000fe20000410000 */
[----:B------:R-:W-:Y:S01]  /*14d0*/  STL [R1+0x8], R232 ;  /* 0x000008e801007387 */ /* 0x000fe20000100800 */
[----:B------:R-:W-:Y:S01]  /*14e0*/  FFMA.FTZ R67, R225, R226, R67 ;  /* 0x000000e2e1437223 */ /* 0x000fe20000010043 */
[----:B------:R-:W-:-:S02]  /*14f0*/  HADD2.F32 R226, -RZ, R196.H0_H0 ;  /* 0x200000c4ffe27230 */ /* 0x000fc40000004100 */
[----:B------:R0:W-:Y:S01]  /*1500*/  STL [R1+0x28], R227 ;  /* 0x000028e301007387 */ /* 0x0001e20000100800 */
[----:B------:R-:W-:Y:S02]  /*1510*/  HADD2.F32 R196, -RZ, R196.H1_H1 ;  /* 0x300000c4ffc47230 */ /* 0x000fe40000004100 */
[-C--:B------:R-:W-:Y:S01]  /*1520*/  FFMA.FTZ R66, R210, R223.reuse, R66 ;  /* 0x000000dfd2427223 */ /* 0x080fe20000010042 */
[----:B------:R-:W-:Y:S01]  /*1530*/  FMUL.FTZ R194, R194, R223 ;  /* 0x000000dfc2c27220 */ /* 0x000fe20000410000 */
[----:B------:R-:W-:Y:S01]  /*1540*/  FMUL.FTZ R223, R19, R247 ;  /* 0x000000f713df7220 */ /* 0x000fe20000410000 */
[----:B------:R-:W-:Y:S01]  /*1550*/  MOV R246, R237 ;  /* 0x000000ed00f67202 */ /* 0x000fe20000000f00 */
[----:B0-----:R-:W-:Y:S01]  /*1560*/  HADD2.F32 R227, -RZ, R44.H1_H1 ;  /* 0x3000002cffe37230 */ /* 0x001fe20000004100 */
[----:B------:R-:W-:Y:S01]  /*1570*/  MOV R241, R232 ;  /* 0x000000e800f17202 */ /* 0x000fe20000000f00 */
[----:B------:R-:W-:Y:S01]  /*1580*/  FFMA.FTZ R69, R228, R196, R69 ;  /* 0x000000c4e4457223 */ /* 0x000fe20000010045 */
[----:B------:R-:W-:Y:S01]  /*1590*/  MOV R245, R235 ;  /* 0x000000eb00f57202 */ /* 0x000fe20000000f00 */
[----:B------:R-:W-:Y:S01]  /*15a0*/  FADD.FTZ R129, R129, R196 ;  /* 0x000000c481817221 */ /* 0x000fe20000010000 */
[----:B------:R-:W-:Y:S01]  /*15b0*/  MOV R237, R230 ;  /* 0x000000e600ed7202 */ /* 0x000fe20000000f00 */
[----:B------:R-:W-:Y:S01]  /*15c0*/  FMUL.FTZ R227, R227, R196 ;  /* 0x000000c4e3e37220 */ /* 0x000fe20000410000 */
[----:B------:R-:W-:Y:S01]  /*15d0*/  MOV R235, R231 ;  /* 0x000000e700eb7202 */ /* 0x000fe20000000f00 */
[----:B------:R-:W-:-:S02]  /*15e0*/  HADD2.F32 R232, -RZ, R197.H1_H1 ;  /* 0x300000c5ffe87230 */ /* 0x000fc40000004100 */
[-C--:B------:R-:W-:Y:S01]  /*15f0*/  FFMA.FTZ R68, R223, R226.reuse, R68 ;  /* 0x000000e2df447223 */ /* 0x080fe20000010044 */
[--C-:B------:R-:W-:Y:S02]  /*1600*/  HADD2.F32 R230, -RZ, R45.reuse.H1_H1 ;  /* 0x3000002dffe67230 */ /* 0x100fe40000004100 */
[----:B------:R-:W-:Y:S01]  /*1610*/  FADD.FTZ R128, R128, R226 ;  /* 0x000000e280807221 */ /* 0x000fe20000010000 */
[----:B------:R-:W-:Y:S01]  /*1620*/  FMUL.FTZ R195, R195, R226 ;  /* 0x000000e2c3c37220 */ /* 0x000fe20000410000 */
[----:B------:R-:W-:Y:S02]  /*1630*/  HADD2.F32 R196, -RZ, R45.H0_H0 ;  /* 0x2000002dffc47230 */ /* 0x000fe40000004100 */
[C---:B------:R-:W-:Y:S01]  /*1640*/  FMUL.FTZ R231, R19.reuse, R250 ;  /* 0x000000fa13e77220 */ /* 0x040fe20000410000 */
[----:B------:R-:W-:Y:S01]  /*1650*/  FMUL.FTZ R226, R19, R249 ;  /* 0x000000f913e27220 */ /* 0x000fe20000410000 */
[----:B------:R-:W-:Y:S01]  /*1660*/  FADD.FTZ R131, R131, R232 ;  /* 0x000000e883837221 */ /* 0x000fe20000010000 */
[-C--:B------:R-:W-:Y:S01]  /*1670*/  FMUL.FTZ R230, R230, R232.reuse ;  /* 0x000000e8e6e67220 */ /* 0x080fe20000410000 */
[----:B------:R-:W-:Y:S01]  /*1680*/  FFMA.FTZ R71, R231, R232, R71 ;  /* 0x000000e8e7477223 */ /* 0x000fe20000010047 */
[-C--:B------:R-:W-:Y:S01]  /*1690*/  FFMA.FTZ R70, R226, R229.reuse, R70 ;  /* 0x000000e5e2467223 */ /* 0x080fe20000010046 */
[----:B------:R-:W-:Y:S01]  /*16a0*/  FMUL.FTZ R196, R196, R229 ;  /* 0x000000e5c4c47220 */ /* 0x000fe20000410000 */
[----:B------:R-:W-:-:S02]  /*16b0*/  HADD2.F32 R232, -RZ, R198.H0_H0 ;  /* 0x200000c6ffe87230 */ /* 0x000fc40000004100 */
[----:B------:R-:W-:Y:S01]  /*16c0*/  FMUL.FTZ R229, R19, R251 ;  /* 0x000000fb13e57220 */ /* 0x000fe20000410000 */
[----:B------:R-:W-:Y:S02]  /*16d0*/  HADD2.F32 R197, -RZ, R46.H0_H0 ;  /* 0x2000002effc57230 */ /* 0x000fe40000004100 */
[----:B------:R-:W-:Y:S02]  /*16e0*/  HADD2.F32 R198, -RZ, R198.H1_H1 ;  /* 0x300000c6ffc67230 */ /* 0x000fe40000004100 */
        /* <DEDUP_REMOVED lines=8> */
[----:B------:R-:W-:Y:S01]  /*1770*/  HADD2.F32 R198, -RZ, R47.H0_H0 ;  /* 0x2000002fffc67230 */ /* 0x000fe20000004100 */
[----:B------:R-:W-:Y:S02]  /*1780*/  MOV R249, R241 ;  /* 0x000000f100f97202 */ /* 0x000fe40000000f00 */
[----:B------:R-:W-:Y:S01]  /*1790*/  FADD.FTZ R126, R126, R235 ;  /* 0x000000eb7e7e7221 */ /* 0x000fe20000010000 */
[-C--:B------:R-:W-:Y:S01]  /*17a0*/  FFMA.FTZ R74, R232, R235.reuse, R74 ;  /* 0x000000ebe84a7223 */ /* 0x080fe2000001004a */
[----:B------:R-:W-:Y:S01]  /*17b0*/  FMUL.FTZ R198, R198, R235 ;  /* 0x000000ebc6c67220 */ /* 0x000fe20000410000 */
[----:B------:R-:W-:Y:S01]  /*17c0*/  FMUL.FTZ R235, R19, R244 ;  /* 0x000000f413eb7220 */ /* 0x000fe20000410000 */
[----:B------:R-:W-:Y:S01]  /*17d0*/  MOV R244, R242 ;  /* 0x000000f200f47202 */ /* 0x000fe20000000f00 */
[----:B------:R-:W-:Y:S01]  /*17e0*/  FFMA.FTZ R241, R0, R15, RZ ;  /* 0x0000000f00f17223 */ /* 0x000fe200000100ff */
[----:B------:R-:W-:-:S03]  /*17f0*/  FADD.FTZ R242, RZ, R15 ;  /* 0x0000000ffff27221 */ /* 0x000fc60000010000 */
[----:B------:R-:W-:Y:S01]  /*1800*/  FFMA.FTZ R241, R16, R14, R241 ;  /* 0x0000000e10f17223 */ /* 0x000fe200000100f1 */
[----:B------:R-:W-:-:S03]  /*1810*/  FADD.FTZ R242, R14, R242 ;  /* 0x000000f20ef27221 */ /* 0x000fc60000010000 */
[----:B------:R-:W-:Y:S01]  /*1820*/  FFMA.FTZ R241, R13, R11, R241 ;  /* 0x0000000b0df17223 */ /* 0x000fe200000100f1 */
[----:B------:R-:W-:-:S03]  /*1830*/  FADD.FTZ R242, R11, R242 ;  /* 0x000000f20bf27221 */ /* 0x000fc60000010000 */
[----:B------:R-:W-:Y:S01]  /*1840*/  FFMA.FTZ R241, R12, R10, R241 ;  /* 0x0000000a0cf17223 */ /* 0x000fe200000100f1 */
[----:B------:R-:W-:Y:S01]  /*1850*/  FADD.FTZ R242, R10, R242 ;  /* 0x000000f20af27221 */ /* 0x000fe20000010000 */
[----:B------:R-:W-:Y:S02]  /*1860*/  MOV R248, R246 ;  /* 0x000000f600f87202 */ /* 0x000fe40000000f00 */
[----:B------:R-:W-:Y:S01]  /*1870*/  MOV R246, R243 ;  /* 0x000000f300f67202 */ /* 0x000fe20000000f00 */
[----:B------:R-:W-:Y:S01]  /*1880*/  FFMA.FTZ R241, R9, R8, R241 ;  /* 0x0000000809f17223 */ /* 0x000fe200000100f1 */
[----:B------:R-:W-:Y:S01]  /*1890*/  MOV R243, R236 ;  /* 0x000000ec00f37202 */ /* 0x000fe20000000f00 */
[----:B------:R-:W-:Y:S01]  /*18a0*/  FADD.FTZ R242, R8, R242 ;  /* 0x000000f208f27221 */ /* 0x000fe20000010000 */
[----:B------:R-:W-:Y:S02]  /*18b0*/  HADD2.F32 R238, -RZ, R199.H1_H1 ;  /* 0x300000c7ffee7230 */ /* 0x000fe40000004100 */
[----:B------:R-:W-:Y:S01]  /*18c0*/  FMUL.FTZ R237, R19, R237 ;  /* 0x000000ed13ed7220 */ /* 0x000fe20000410000 */
[----:B------:R-:W-:-:S02]  /*18d0*/  HADD2.F32 R236, -RZ, R47.H1_H1 ;  /* 0x3000002fffec7230 */ /* 0x000fc40000004100 */
[----:B------:R-:W-:Y:S01]  /*18e0*/  FFMA.FTZ R241, R7, R6, R241 ;  /* 0x0000000607f17223 */ /* 0x000fe200000100f1 */
[----:B------:R-:W-:Y:S01]  /*18f0*/  FADD.FTZ R242, R6, R242 ;  /* 0x000000f206f27221 */ /* 0x000fe20000010000 */
[----:B------:R-:W-:Y:S01]  /*1900*/  FADD.FTZ R127, R127, R238 ;  /* 0x000000ee7f7f7221 */ /* 0x000fe20000010000 */
[-C--:B------:R-:W-:Y:S01]  /*1910*/  FFMA.FTZ R75, R237, R238.reuse, R75 ;  /* 0x000000eeed4b7223 */ /* 0x080fe2000001004b */
[----:B------:R-:W-:Y:S01]  /*1920*/  FMUL.FTZ R236, R236, R238 ;  /* 0x000000eeecec7220 */ /* 0x000fe20000410000 */
[----:B------:R-:W-:Y:S01]  /*1930*/  HADD2.F32 R238, -RZ, R200.H0_H0 ;  /* 0x200000c8ffee7230 */ /* 0x000fe20000004100 */
[----:B------:R-:W-:Y:S01]  /*1940*/  MOV R247, R239 ;  /* 0x000000ef00f77202 */ /* 0x000fe20000000f00 */
[----:B------:R-:W-:Y:S02]  /*1950*/  HADD2.F32 R199, -RZ, R48.H0_H0 ;  /* 0x20000030ffc77230 */ /* 0x000fe40000004100 */
[----:B------:R-:W-:Y:S01]  /*1960*/  FFMA.FTZ R241, R5, R3, R241 ;  /* 0x0000000305f17223 */ /* 0x000fe200000100f1 */
[----:B------:R-:W-:-:S02]  /*1970*/  HADD2.F32 R200, -RZ, R200.H1_H1 ;  /* 0x300000c8ffc87230 */ /* 0x000fc40000004100 */
[----:B------:R-:W-:Y:S01]  /*1980*/  FADD.FTZ R242, R3, R242 ;  /* 0x000000f203f27221 */ /* 0x000fe20000010000 */
[----:B------:R-:W-:Y:S02]  /*1990*/  HADD2.F32 R239, -RZ, R48.H1_H1 ;  /* 0x30000030ffef7230 */ /* 0x000fe40000004100 */
[----:B------:R-:W-:Y:S01]  /*19a0*/  FFMA.FTZ R241, R4, R249, R241 ;  /* 0x000000f904f17223 */ /* 0x000fe200000100f1 */
[-C--:B------:R-:W-:Y:S01]  /*19b0*/  FFMA.FTZ R76, R235, R238.reuse, R76 ;  /* 0x000000eeeb4c7223 */ /* 0x080fe2000001004c */
[----:B------:R-:W-:Y:S01]  /*19c0*/  FADD.FTZ R120, R120, R238 ;  /* 0x000000ee78787221 */ /* 0x000fe20000010000 */
[----:B------:R-:W-:Y:S01]  /*19d0*/  FMUL.FTZ R199, R199, R238 ;  /* 0x000000eec7c77220 */ /* 0x000fe20000410000 */
[----:B------:R-:W-:Y:S01]  /*19e0*/  FADD.FTZ R242, R249, R242 ;  /* 0x000000f2f9f27221 */ /* 0x000fe20000010000 */
[-C--:B------:R-:W-:Y:S01]  /*19f0*/  FFMA.FTZ R77, R240, R200.reuse, R77 ;  /* 0x000000c8f04d7223 */ /* 0x080fe2000001004d */
[----:B------:R-:W-:Y:S01]  /*1a00*/  FADD.FTZ R121, R121, R200 ;  /* 0x000000c879797221 */ /* 0x000fe20000010000 */
[----:B------:R-:W-:Y:S01]  /*1a10*/  FMUL.FTZ R239, R239, R200 ;  /* 0x000000c8efef7220 */ /* 0x000fe20000410000 */
[----:B------:R-:W-:Y:S01]  /*1a20*/  FMUL.FTZ R238, R19, R248 ;  /* 0x000000f813ee7220 */ /* 0x000fe20000410000 */
[----:B------:R-:W-:Y:S01]  /*1a30*/  MOV R248, R243 ;  /* 0x000000f300f87202 */ /* 0x000fe20000000f00 */
[----:B------:R-:W-:-:S02]  /*1a40*/  HADD2.F32 R200, -RZ, R201.H0_H0 ;  /* 0x200000c9ffc87230 */ /* 0x000fc40000004100 */
[----:B------:R-:W-:Y:S01]  /*1a50*/  FFMA.FTZ R241, R2, R206, R241 ;  /* 0x000000ce02f17223 */ /* 0x000fe200000100f1 */
[----:B------:R-:W-:Y:S02]  /*1a60*/  HADD2.F32 R243, -RZ, R49.H0_H0 ;  /* 0x20000031fff37230 */ /* 0x000fe40000004100 */
[----:B------:R-:W-:Y:S01]  /*1a70*/  FADD.FTZ R242, R206, R242 ;  /* 0x000000f2cef27221 */ /* 0x000fe20000010000 */
[-C--:B------:R-:W-:Y:S01]  /*1a80*/  FFMA.FTZ R78, R238, R200.reuse, R78 ;  /* 0x000000c8ee4e7223 */ /* 0x080fe2000001004e */
[----:B------:R-:W-:Y:S01]  /*1a90*/  FADD.FTZ R122, R122, R200 ;  /* 0x000000c87a7a7221 */ /* 0x000fe20000010000 */
[----:B------:R-:W-:Y:S01]  /*1aa0*/  FFMA.FTZ R241, R207, R205, R241 ;  /* 0x000000cdcff17223 */ /* 0x000fe200000100f1 */
[----:B------:R-:W-:Y:S01]  /*1ab0*/  FMUL.FTZ R200, R243, R200 ;  /* 0x000000c8f3c87220 */ /* 0x000fe20000410000 */
[----:B------:R-:W-:Y:S01]  /*1ac0*/  FADD.FTZ R242, R205, R242 ;  /* 0x000000f2cdf27221 */ /* 0x000fe20000010000 */
[----:B------:R-:W-:Y:S01]  /*1ad0*/  FMUL.FTZ R243, R19, R247 ;  /* 0x000000f713f37220 */ /* 0x000fe20000410000 */
[----:B------:R-:W-:Y:S01]  /*1ae0*/  MOV R247, R244 ;  /* 0x000000f400f77202 */ /* 0x000fe20000000f00 */
[----:B------:R-:W-:Y:S01]  /*1af0*/  FFMA.FTZ R244, R192, R208, R241 ;  /* 0x000000d0c0f47223 */ /* 0x000fe200000100f1 */
[----:B------:R-:W-:Y:S01]  /*1b00*/  FADD.FTZ R241, R208, R242 ;  /* 0x000000f2d0f17221 */ /* 0x000fe20000010000 */
[----:B------:R-:W-:-:S02]  /*1b10*/  HADD2.F32 R201, -RZ, R201.H1_H1 ;  /* 0x300000c9ffc97230 */ /* 0x000fc40000004100 */
[----:B------:R-:W-:Y:S02]  /*1b20*/  HADD2.F32 R242, -RZ, R49.H1_H1 ;  /* 0x30000031fff27230 */ /* 0x000fe40000004100 */
[----:B------:R-:W-:Y:S01]  /*1b30*/  FFMA.FTZ R244, R209, R193, R244 ;  /* 0x000000c1d1f47223 */ /* 0x000fe200000100f4 */
[----:B------:R-:W-:Y:S01]  /*1b40*/  FADD.FTZ R241, R193, R241 ;  /* 0x000000f1c1f17221 */ /* 0x000fe20000010000 */
[-C--:B------:R-:W-:Y:S01]  /*1b50*/  FFMA.FTZ R79, R243, R201.reuse, R79 ;  /* 0x000000c9f34f7223 */ /* 0x080fe2000001004f */
[----:B------:R-:W-:Y:S01]  /*1b60*/  FADD.FTZ R123, R123, R201 ;  /* 0x000000c97b7b7221 */ /* 0x000fe20000010000 */
[----:B------:R-:W-:Y:S01]  /*1b70*/  FMUL.FTZ R242, R242, R201 ;  /* 0x000000c9f2f27220 */ /* 0x000fe20000410000 */
[----:B------:R-:W-:Y:S01]  /*1b80*/  FFMA.FTZ R244, R222, R220, R244 ;  /* 0x000000dcdef47223 */ /* 0x000fe200000100f4 */
[----:B------:R-:W-:Y:S01]  /*1b90*/  FADD.FTZ R201, R220, R241 ;  /* 0x000000f1dcc97221 */ /* 0x000fe20000010000 */
[----:B------:R-:W-:Y:S02]  /*1ba0*/  MOV R250, R245 ;  /* 0x000000f500fa7202 */ /* 0x000fe40000000f00 */
        /* <DEDUP_REMOVED lines=8> */
[----:B------:R-:W-:Y:S01]  /*1c30*/  FMUL.FTZ R241, R19, R248 ;  /* 0x000000f813f17220 */ /* 0x000fe20000410000 */
[----:B------:R-:W-:Y:S01]  /*1c40*/  MOV R248, R246 ;  /* 0x000000f600f87202 */ /* 0x000fe20000000f00 */
[----:B------:R-:W-:Y:S02]  /*1c50*/  HADD2.F32 R201, -RZ, R202.H0_H0 ;  /* 0x200000caffc97230 */ /* 0x000fe40000004100 */
[----:B------:R-:W-:Y:S01]  /*1c60*/  FFMA.FTZ R244, R228, R227, R244 ;  /* 0x000000e3e4f47223 */ /* 0x000fe200000100f4 */
[----:B------:R-:W-:Y:S02]  /*1c70*/  HADD2.F32 R246, -RZ, R50.H0_H0 ;  /* 0x20000032fff67230 */ /* 0x000fe40000004100 */
[----:B------:R-:W-:Y:S01]  /*1c80*/  FADD.FTZ R245, R227, R245 ;  /* 0x000000f5e3f57221 */ /* 0x000fe20000010000 */
[----:B------:R-:W-:Y:S01]  /*1c90*/  FFMA.FTZ R244, R226, R196, R244 ;  /* 0x000000c4e2f47223 */ /* 0x000fe200000100f4 */
[-C--:B------:R-:W-:Y:S01]  /*1ca0*/  FFMA.FTZ R80, R241, R201.reuse, R80 ;  /* 0x000000c9f1507223 */ /* 0x080fe20000010050 */
[----:B------:R-:W-:Y:S01]  /*1cb0*/  FADD.FTZ R116, R116, R201 ;  /* 0x000000c974747221 */ /* 0x000fe20000010000 */
[----:B------:R-:W-:Y:S01]  /*1cc0*/  FADD.FTZ R245, R196, R245 ;  /* 0x000000f5c4f57221 */ /* 0x000fe20000010000 */
[----:B------:R-:W-:Y:S01]  /*1cd0*/  FMUL.FTZ R201, R246, R201 ;  /* 0x000000c9f6c97220 */ /* 0x000fe20000410000 */
[----:B------:R-:W-:Y:S01]  /*1ce0*/  FMUL.FTZ R246, R19, R247 ;  /* 0x000000f713f67220 */ /* 0x000fe20000410000 */
        /* <DEDUP_REMOVED lines=18> */
[----:B------:R-:W-:Y:S02]  /*1e10*/  HADD2.F32 R202, -RZ, R203.H0_H0 ;  /* 0x200000cbffca7230 */ /* 0x000fe40000004100 */
[----:B------:R-:W-:Y:S01]  /*1e20*/  FFMA.FTZ R248, R240, R239, R248 ;  /* 0x000000eff0f87223 */ /* 0x000fe200000100f8 */
[----:B------:R-:W-:Y:S02]  /*1e30*/  HADD2.F32 R249, -RZ, R51.H0_H0 ;  /* 0x20000033fff97230 */ /* 0x000fe40000004100 */
[----:B------:R-:W-:Y:S01]  /*1e40*/  FADD.FTZ R247, R247, R239 ;  /* 0x000000eff7f77221 */ /* 0x000fe20000010000 */
[----:B------:R-:W-:Y:S01]  /*1e50*/  FFMA.FTZ R82, R244, R202, R82 ;  /* 0x000000caf4527223 */ /* 0x000fe20000010052 */
[----:B------:R-:W-:Y:S01]  /*1e60*/  FFMA.FTZ R248, R238, R200, R248 ;  /* 0x000000c8eef87223 */ /* 0x000fe200000100f8 */
[----:B------:R-:W-:Y:S01]  /*1e70*/  FADD.FTZ R118, R118, R202 ;  /* 0x000000ca76767221 */ /* 0x000fe20000010000 */
[----:B------:R-:W-:Y:S01]  /*1e80*/  FADD.FTZ R247, R247, R200 ;  /* 0x000000c8f7f77221 */ /* 0x000fe20000010000 */
[----:B------:R-:W-:Y:S01]  /*1e90*/  FMUL.FTZ R202, R249, R202 ;  /* 0x000000caf9ca7220 */ /* 0x000fe20000410000 */
[----:B------:R-:W-:-:S02]  /*1ea0*/  HADD2.F32 R249, -RZ, R203.H1_H1 ;  /* 0x300000cbfff97230 */ /* 0x000fc40000004100 */
[----:B------:R-:W-:Y:S01]  /*1eb0*/  FFMA.FTZ R203, R243, R242, R248 ;  /* 0x000000f2f3cb7223 */ /* 0x000fe200000100f8 */
[----:B------:R-:W-:Y:S01]  /*1ec0*/  FADD.FTZ R247, R247, R242 ;  /* 0x000000f2f7f77221 */ /* 0x000fe20000010000 */
[----:B------:R-:W-:Y:S02]  /*1ed0*/  FMUL.FTZ R252, R19, R250 ;  /* 0x000000fa13fc7220 */ /* 0x000fe40000410000 */
[----:B------:R-:W-:Y:S01]  /*1ee0*/  FFMA.FTZ R203, R241, R201, R203 ;  /* 0x000000c9f1cb7223 */ /* 0x000fe200000100cb */
[----:B------:R-:W-:Y:S01]  /*1ef0*/  FADD.FTZ R248, R247, R201 ;  /* 0x000000c9f7f87221 */ /* 0x000fe20000010000 */
[----:B------:R-:W-:Y:S02]  /*1f00*/  HADD2.F32 R250, -RZ, R51.H1_H1 ;  /* 0x30000033fffa7230 */ /* 0x000fe40000004100 */
[----:B------:R-:W-:Y:S01]  /*1f10*/  FFMA.FTZ R247, R246, R245, R203 ;  /* 0x000000f5f6f77223 */ /* 0x000fe200000100cb */
[----:B------:R-:W-:Y:S02]  /*1f20*/  FADD.FTZ R203, R248, R245 ;  /* 0x000000f5f8cb7221 */ /* 0x000fe40000010000 */
[-C--:B------:R-:W-:Y:S01]  /*1f30*/  FMUL.FTZ R251, R250, R249.reuse ;  /* 0x000000f9fafb7220 */ /* 0x080fe20000410000 */
[----:B------:R-:W-:Y:S01]  /*1f40*/  FFMA.FTZ R247, R244, R202, R247 ;  /* 0x000000caf4f77223 */ /* 0x000fe200000100f7 */
[----:B------:R-:W-:Y:S01]  /*1f50*/  FADD.FTZ R203, R203, R202 ;  /* 0x000000cacbcb7221 */ /* 0x000fe20000010000 */
[----:B------:R-:W-:Y:S01]  /*1f60*/  STL [R1+0x10], R252 ;  /* 0x000010fc01007387 */ /* 0x000fe20000100800 */
[C---:B------:R-:W-:Y:S01]  /*1f70*/  FFMA.FTZ R83, R252.reuse, R249, R83 ;  /* 0x000000f9fc537223 */ /* 0x040fe20000010053 */
[----:B------:R-:W-:Y:S01]  /*1f80*/  FFMA.FTZ R250, R252, R251, R247 ;  /* 0x000000fbfcfa7223 */ /* 0x000fe200000100f7 */
[----:B------:R-:W-:Y:S01]  /*1f90*/  FADD.FTZ R119, R119, R249 ;  /* 0x000000f977777221 */ /* 0x000fe20000010000 */
[----:B------:R0:W-:Y:S02]  /*1fa0*/  STL [R1+0xc], R251 ;  /* 0x00000cfb01007387 */ /* 0x0001e40000100800 */
[----:B0-----:R-:W-:Y:S01]  /*1fb0*/  FADD.FTZ R251, R203, R251 ;  /* 0x000000fbcbfb7221 */ /* 0x001fe20000010000 */
[----:B------:R-:W-:Y:S06]  /*1fc0*/  BRA `(.L_x_13191) ;  /* 0x00000004000c7947 */ /* 0x000fec0003800000 */
.L_x_13190:
[----:B------:R-:W2:Y:S01]  /*1fd0*/  LDL R247, [R1] ;  /* 0x0000000001f77983 */ /* 0x000ea20000100800 */
[----:B------:R-:W-:Y:S02]  /*1fe0*/  MOV R213, UR15 ;  /* 0x0000000f00d57c02 */ /* 0x000fe40008000f00 */
[----:B------:R-:W-:-:S03]  /*1ff0*/  CS2R R250, SRZ ;  /* 0x0000000000fa7805 */ /* 0x000fc6000001ff00 */
[----:B------:R1:W-:Y:S01]  /*2000*/  STL [R1+0x4], R213 ;  /* 0x000004d501007387 */ /* 0x0003e20000100800 */
[----:B--2---:R-:W-:-:S13]  /*2010*/  ISETP.GE.AND P3, PT, R247, 0x1, PT ;  /* 0x00000001f700780c */ /* 0x004fda0003f66270 */
[----:B------:R-:W2:Y:S01]  /*2020*/  @P3 LDC R212, c[0x0][0x388] ;  /* 0x0000e200ffd43b82 */ /* 0x000ea20000000800 */
[----:B------:R-:W3:Y:S01]  /*2030*/  @P3 S2R R203, SR_TID.X ;  /* 0x0000000000cb3919 */ /* 0x000ee20000002100 */
[----:B------:R-:W-:-:S05]  /*2040*/  @P3 IADD3 R17, PT, PT, R247, -0x1, RZ ;  /* 0xfffffffff7113810 */ /* 0x000fca0007ffe0ff */
[----:B--2---:R-:W-:-:S05]  /*2050*/  @P3 IMAD R17, R17, R212, RZ ;  /* 0x000000d411113224 */ /* 0x004fca00078e02ff */
[----:B------:R-:W-:-:S04]  /*2060*/  @P3 SHF.R.S32.HI R212, RZ, 0x1f, R17 ;  /* 0x0000001fffd43819 */ /* 0x000fc80000011411 */
[----:B------:R-:W-:Y:S01]  /*2070*/  @P3 LEA.HI R17, R212, R17, RZ, 0x3 ;  /* 0x00000011d4113211 */ /* 0x000fe200078f18ff */
[----:B------:R-:W-:Y:S01]  /*2080*/  HFMA2 R212, -RZ, RZ, 0, 0 ;  /* 0x00000000ffd47431 */ /* 0x000fe200000001ff */
[----:B---3--:R-:W-:-:S04]  /*2090*/  @P3 LOP3.LUT R214, R203, 0x1f, RZ, 0xc0, !PT ;  /* 0x0000001fcbd63812 */ /* 0x008fc800078ec0ff */
[----:B------:R-:W-:Y:S02]  /*20a0*/  @P3 LEA.HI.SX32 R212, R17, R214, 0x1d ;  /* 0x000000d611d43211 */ /* 0x000fe400078feaff */
[----:B------:R-:W-:-:S04]  /*20b0*/  MOV R17, UR14 ;  /* 0x0000000e00117c02 */ /* 0x000fc80008000f00 */
[----:B------:R-:W-:-:S04]  /*20c0*/  ISETP.NE.U32.AND P0, PT, R17, RZ, PT ;  /* 0x000000ff1100720c */ /* 0x000fc80003f05070 */
[----:B------:R-:W-:-:S13]  /*20d0*/  ISETP.NE.AND.EX P0, PT, R213, RZ, PT, P0 ;  /* 0x000000ffd500720c */ /* 0x000fda0003f05300 */
[----:B-1----:R-:W-:Y:S05]  /*20e0*/  @P0 BRA `(.L_x_13192) ;  /* 0x00000000003c0947 */ /* 0x002fea0003800000 */
[----:B------:R-:W1:Y:S01]  /*20f0*/  LDC.64 R218, c[0x0][0x3b0] ;  /* 0x0000ec00ffda7b82 */ /* 0x000e620000000a00 */
[C---:B------:R-:W-:Y:S02]  /*2100*/  IADD3 R216, PT, PT, R212.reuse, 0x40, RZ ;  /* 0x00000040d4d87810 */ /* 0x040fe40007ffe0ff */
[C---:B------:R-:W-:Y:S02]  /*2110*/  IADD3 R203, PT, PT, R212.reuse, 0x60, RZ ;  /* 0x00000060d4cb7810 */ /* 0x040fe40007ffe0ff */
[C---:B------:R-:W-:Y:S01]  /*2120*/  IADD3 R214, PT, PT, R212.reuse, 0x20, RZ ;  /* 0x00000020d4d67810 */ /* 0x040fe20007ffe0ff */
[----:B-1----:R-:W-:-:S04]  /*2130*/  IMAD.WIDE.U32 R212, R212, 0x8, R218 ;  /* 0x00000008d4d47825 */ /* 0x002fc800078e00da */
[----:B------:R-:W-:-:S04]  /*2140*/  IMAD.WIDE.U32 R248, R216, 0x8, R218 ;  /* 0x00000008d8f87825 */ /* 0x000fc800078e00da */
[----:B------:R-:W-:-:S04]  /*2150*/  IMAD.WIDE.U32 R216, R203, 0x8, R218 ;  /* 0x00000008cbd87825 */ /* 0x000fc800078e00da */
[----:B------:R-:W-:Y:S02]  /*2160*/  IMAD.WIDE.U32 R214, R214, 0x8, R218 ;  /* 0x00000008d6d67825 */ /* 0x000fe400078e00da */
[----:B------:R1:W5:Y:S02]  /*2170*/  LDG.E.64 R218, desc[UR6][R212.64] ;  /* 0x00000006d4da7981 */ /* 0x000364000c1e1b00 */
[----:B-1----:R-:W-:Y:S02]  /*2180*/  MOV R212, R216 ;  /* 0x000000d800d47202 */ /* 0x002fe40000000f00 */
[----:B------:R-:W-:Y:S02]  /*2190*/  MOV R213, R217 ;  /* 0x000000d900d57202 */ /* 0x000fe40000000f00 */
[----:B------:R1:W5:Y:S04]  /*21a0*/  LDG.E.64 R216, desc[UR6][R214.64] ;  /* 0x00000006d6d87981 */ /* 0x000368000c1e1b00 */
[----:B------:R-:W5:Y:S04]  /*21b0*/  LDG.E.64 R212, desc[UR6][R212.64] ;  /* 0x00000006d4d47981 */ /* 0x000f68000c1e1b00 */
[----:B------:R1:W5:Y:S01]  /*21c0*/  LDG.E.64 R214, desc[UR6][R248.64] ;  /* 0x00000006f8d67981 */ /* 0x000362000c1e1b00 */
[----:B------:R-:W-:Y:S05]  /*21d0*/  BRA `(.L_x_13191) ;  /* 0x0000000000887947 */ /* 0x000fea0003800000 */
.L_x_13192:
        /* <DEDUP_REMOVED lines=9> */
[----:B--2---:R-:W-:-:S05]  /*2270*/  IMAD.WIDE.U32 R150, R151, 0x8, R152 ;  /* 0x0000000897967825 */ /* 0x004fca00078e0098 */
[----:B------:R2:W5:Y:S01]  /*2280*/  LDG.E.64 R214, desc[UR6][R150.64] ;  /* 0x0000000696d67981 */ /* 0x000562000c1e1b00 */
[----:B-1----:R-:W-:-:S04]  /*2290*/  LOP3.LUT R146, R146, 0x1f, RZ, 0xc0, !PT ;  /* 0x0000001f92927812 */ /* 0x002fc800078ec0ff */
[----:B------:R-:W-:Y:S01]  /*22a0*/  LEA.HI.SX32 R149, R145, R146, 0x1d ;  /* 0x0000009291957211 */ /* 0x000fe200078feaff */
[----:B------:R-:W-:-:S03]  /*22b0*/  IMAD.WIDE.U32 R144, R212, 0x8, R152 ;  /* 0x00000008d4907825 */ /* 0x000fc600078e0098 */
[----:B------:R-:W-:Y:S01]  /*22c0*/  IADD3 R157, PT, PT, R149, 0x20, RZ ;  /* 0x00000020959d7810 */ /* 0x000fe20007ffe0ff */
[--C-:B------:R-:W-:Y:S01]  /*22d0*/  IMAD.WIDE.U32 R146, R147, 0x8, R152.reuse ;  /* 0x0000000893927825 */ /* 0x100fe200078e0098 */
[C---:B------:R-:W-:Y:S01]  /*22e0*/  IADD3 R165, PT, PT, R149.reuse, 0x40, RZ ;  /* 0x0000004095a57810 */ /* 0x040fe20007ffe0ff */
[----:B------:R2:W5:Y:S01]  /*22f0*/  LDG.E.64 R218, desc[UR6][R144.64] ;  /* 0x0000000690da7981 */ /* 0x000562000c1e1b00 */
[----:B------:R-:W-:Y:S01]  /*2300*/  IADD3 R155, PT, PT, R149, 0x60, RZ ;  /* 0x00000060959b7810 */ /* 0x000fe20007ffe0ff */
[----:B------:R-:W-:Y:S02]  /*2310*/  IMAD.WIDE.U32 R152, R159, 0x8, R152 ;  /* 0x000000089f987825 */ /* 0x000fe400078e0098 */
[----:B------:R2:W5:Y:S02]  /*2320*/  LDG.E.64 R216, desc[UR6][R146.64] ;  /* 0x0000000692d87981 */ /* 0x000564000c1e1b00 */
[--C-:B---3--:R-:W-:Y:S02]  /*2330*/  IMAD.WIDE.U32 R148, R149, 0x20, R172.reuse ;  /* 0x0000002095947825 */ /* 0x108fe400078e00ac */
[----:B------:R2:W5:Y:S02]  /*2340*/  LDG.E.64 R212, desc[UR6][R152.64] ;  /* 0x0000000698d47981 */ /* 0x000564000c1e1b00 */
[----:B------:R-:W-:-:S04]  /*2350*/  IMAD.WIDE.U32 R156, R157, 0x20, R172 ;  /* 0x000000209d9c7825 */ /* 0x000fc800078e00ac */
[--C-:B------:R-:W-:Y:S01]  /*2360*/  IMAD.WIDE.U32 R164, R165, 0x20, R172.reuse ;  /* 0x00000020a5a47825 */ /* 0x100fe200078e00ac */
[----:B------:R2:W5:Y:S03]  /*2370*/  LDG.E.128 R144, desc[UR6][R148.64] ;  /* 0x0000000694907981 */ /* 0x000566000c1e1d00 */
[----:B------:R-:W-:Y:S01]  /*2380*/  IMAD.WIDE.U32 R172, R155, 0x20, R172 ;  /* 0x000000209bac7825 */ /* 0x000fe200078e00ac */
[----:B------:R2:W5:Y:S04]  /*2390*/  LDG.E.128 R160, desc[UR6][R164.64] ;  /* 0x00000006a4a07981 */ /* 0x000568000c1e1d00 */
[----:B------:R2:W5:Y:S04]  /*23a0*/  LDG.E.128 R152, desc[UR6][R156.64] ;  /* 0x000000069c987981 */ /* 0x000568000c1e1d00 */
[----:B------:R2:W5:Y:S04]  /*23b0*/  LDG.E.128 R168, desc[UR6][R172.64] ;  /* 0x00000006aca87981 */ /* 0x000568000c1e1d00 */
[----:B------:R-:W5:Y:S04]  /*23c0*/  LDG.E.128 R148, desc[UR6][R148.64+0x10] ;  /* 0x0000100694947981 */ /* 0x000f68000c1e1d00 */
[----:B------:R-:W5:Y:S04]  /*23d0*/  LDG.E.128 R156, desc[UR6][R156.64+0x10] ;  /* 0x000010069c9c7981 */ /* 0x000f68000c1e1d00 */
[----:B------:R-:W5:Y:S04]  /*23e0*/  LDG.E.128 R164, desc[UR6][R164.64+0x10] ;  /* 0x00001006a4a47981 */ /* 0x000f68000c1e1d00 */
[----:B--2---:R-:W5:Y:S02]  /*23f0*/  LDG.E.128 R172, desc[UR6][R172.64+0x10] ;  /* 0x00001006acac7981 */ /* 0x004f64000c1e1d00 */
.L_x_13191:
[----:B------:R-:W-:Y:S05]  /*2400*/  BSYNC.RECONVERGENT B1 ;  /* 0x0000000000017941 */ /* 0x000fea0003800200 */
.L_x_13189:
        /* <DEDUP_REMOVED lines=17> */
[----:B------:R-:W3:Y:S01]  /*2520*/  SHFL.BFLY PT, R247, R251, 0x10, 0x1f ;  /* 0x0e001f00fbf77f89 */ /* 0x000ee200000e0000 */
[----:B--2---:R-:W-:-:S03]  /*2530*/  FADD.FTZ R250, R250, R203 ;  /* 0x000000cbfafa7221 */ /* 0x004fc60000010000 */
[----:B---3--:R2:W-:Y:S04]  /*2540*/  STL [R1+0x14], R247 ;  /* 0x000014f701007387 */ /* 0x0085e80000100800 */
[----:B------:R2:W3:Y:S02]  /*2550*/  SHFL.BFLY PT, R203, R250, 0x10, 0x1f ;  /* 0x0e001f00facb7f89 */ /* 0x0004e400000e0000 */
.L_x_13692:
[----:B-1----:R-:W4:Y:S04]  /*2560*/  LDL.LU R248, [R1+0x14] ;  /* 0x0000140001f87983 */ /* 0x002f280000300800 */
[----:B--2---:R-:W2:Y:S04]  /*2570*/  LDL.LU R247, [R1] ;  /* 0x0000000001f77983 */ /* 0x004ea80000300800 */
[----:B------:R-:W2:Y:S01]  /*2580*/  LDL R252, [R1+0x4] ;  /* 0x0000040001fc7983 */ /* 0x000ea20000100800 */
[----:B---3--:R-:W-:Y:S01]  /*2590*/  FADD.FTZ R250, R250, R203 ;  /* 0x000000cbfafa7221 */ /* 0x008fe20000010000 */
[----:B------:R-:W-:Y:S01]  /*25a0*/  IMAD R203, R204, UR8, RZ ;  /* 0x00000008cccb7c24 */ /* 0x000fe2000f8e02ff */
[----:B------:R-:W1:Y:S01]  /*25b0*/  S2R R249, SR_TID.X ;  /* 0x0000000000f97919 */ /* 0x000e620000002100 */
[----:B------:R-:W-:-:S02]  /*25c0*/  ISETP.NE.U32.AND P0, PT, R17, RZ, PT ;  /* 0x000000ff1100720c */ /* 0x000fc40003f05070 */
[----:B-1----:R-:W-:Y:S01]  /*25d0*/  LOP3.LUT R249, R249, 0x1f, RZ, 0xc0, !PT ;  /* 0x0000001ff9f97812 */ /* 0x002fe200078ec0ff */
[----:B------:R-:W-:Y:S01]  /*25e0*/  BSSY.RECONVERGENT B1, `(.L_x_13194) ;  /* 0x00003bf000017945 */ /* 0x000fe20003800200 */
[----:B------:R-:W-:Y:S01]  /*25f0*/  ISETP.NE.AND P1, PT, RZ, UR9, PT ;  /* 0x00000009ff007c0c */ /* 0x000fe2000bf25270 */
[----:B----4-:R-:W-:Y:S01]  /*2600*/  FADD.FTZ R251, R251, R248 ;  /* 0x000000f8fbfb7221 */ /* 0x010fe20000010000 */
[----:B------:R-:W-:Y:S02]  /*2610*/  SHF.R.S32.HI R248, RZ, 0x1f, R203 ;  /* 0x0000001ffff87819 */ /* 0x000fe400000114cb */
[----:B--2---:R-:W-:Y:S02]  /*2620*/  @P3 IADD3 R247, PT, PT, R247, -0x1, RZ ;  /* 0xfffffffff7f73810 */ /* 0x004fe40007ffe0ff */
[----:B------:R-:W-:-:S03]  /*2630*/  LEA.HI R203, R248, R203, RZ, 0x3 ;  /* 0x000000cbf8cb7211 */ /* 0x000fc600078f18ff */
[----:B------:R-:W-:Y:S01]  /*2640*/  @P3 IMAD R247, R247, UR8, RZ ;  /* 0x00000008f7f73c24 */ /* 0x000fe2000f8e02ff */
[----:B------:R-:W-:-:S04]  /*2650*/  LEA.HI.SX32 R203, R203, R249, 0x1d ;  /* 0x000000f9cbcb7211 */ /* 0x000fc800078feaff */
[----:B------:R-:W-:Y:S01]  /*2660*/  @P3 SHF.R.S32.HI R248, RZ, 0x1f, R247 ;  /* 0x0000001ffff83819 */ /* 0x000fe200000114f7 */
[----:B------:R1:W-:Y:S03]  /*2670*/  STL [R1+0x14], R203 ;  /* 0x000014cb01007387 */ /* 0x0003e60000100800 */
[----:B------:R-:W-:Y:S01]  /*2680*/  @P3 LEA.HI R248, R248, R247, RZ, 0x3 ;  /* 0x000000f7f8f83211 */ /* 0x000fe200078f18ff */
[----:B------:R-:W-:-:S03]  /*2690*/  HFMA2 R247, -RZ, RZ, 0, 0 ;  /* 0x00000000fff77431 */ /* 0x000fc600000001ff */
[----:B------:R-:W-:Y:S02]  /*26a0*/  @P3 LEA.HI.SX32 R247, R248, R249, 0x1d ;  /* 0x000000f9f8f73211 */ /* 0x000fe400078feaff */
[----:B------:R-:W2:Y:S01]  /*26b0*/  @P3 LDC.64 R248, c[0x0][0x390] ;  /* 0x0000e400fff83b82 */ /* 0x000ea20000000a00 */
[----:B------:R-:W-:Y:S01]  /*26c0*/  ISETP.NE.AND.EX P0, PT, R252, RZ, PT, P0 ;  /* 0x000000fffc00720c */ /* 0x000fe20003f05300 */
[----:B-1----:R-:W-:Y:S01]  /*26d0*/  FMUL.FTZ R203, R250, UR10 ;  /* 0x0000000afacb7c20 */ /* 0x002fe20008410000 */
[----:B--2---:R-:W-:-:S05]  /*26e0*/  @P3 IMAD.WIDE.U32 R248, R247, 0x10, R248 ;  /* 0x00000010f7f83825 */ /* 0x004fca00078e00f8 */
        /* <DEDUP_REMOVED lines=24> */
.L_x_13200:
[----:B------:R-:W-:Y:S05]  /*2870*/  BSYNC.RECONVERGENT B3 ;  /* 0x0000000000037941 */ /* 0x000fea0003800200 */
.L_x_13199:
[----:B------:R-:W-:Y:S01]  /*2880*/  FADD.FTZ R249, R112, R249 ;  /* 0x000000f970f97221 */ /* 0x000fe20000010000 */
[----:B------:R-:W-:Y:S01]  /*2890*/  BSSY.RECONVERGENT B3, `(.L_x_13201) ;  /* 0x000000c000037945 */ /* 0x000fe20003800200 */
[----:B------:R-:W-:-:S03]  /*28a0*/  HFMA2 R112, -RZ, RZ, 0, 0 ;  /* 0x00000000ff707431 */ /* 0x000fc600000001ff */
        /* <DEDUP_REMOVED lines=10> */
.L_x_13202:
[----:B------:R-:W-:Y:S05]  /*2950*/  BSYNC.RECONVERGENT B3 ;  /* 0x0000000000037941 */ /* 0x000fea0003800200 */
.L_x_13201:
[----:B------:R-:W-:-:S04]  /*2960*/  F2FP.F16.F32.PACK_AB R112, RZ, R112 ;  /* 0x00000070ff70723e */ /* 0x000fc800000000ff */
[----:B------:R-:W-:Y:S02]  /*2970*/  PRMT R180, R112, 0x7610, R180 ;  /* 0x0000761070b47816 */ /* 0x000fe400000000b4 */
[----:B------:R-:W-:-:S07]  /*2980*/  MOV R112, R249 ;  /* 0x000000f900707202 */ /* 0x000fce0000000f00 */
.L_x_13198:
[----:B------:R-:W-:Y:S05]  /*2990*/  BSYNC.RECONVERGENT B2 ;  /* 0x0000000000027941 */ /* 0x000fea0003800200 */
.L_x_13197:
        /* <DEDUP_REMOVED lines=15> */
.L_x_13206:
[----:B------:R-:W-:Y:S05]  /*2a90*/  BSYNC.RECONVERGENT B3 ;  /* 0x0000000000037941 */ /* 0x000fea0003800200 */
.L_x_13205:
        /* <DEDUP_REMOVED lines=13> */
.L_x_13208:
[----:B------:R-:W-:Y:S05]  /*2b70*/  BSYNC.RECONVERGENT B3 ;  /* 0x0000000000037941 */ /* 0x000fea0003800200 */
.L_x_13207:
[----:B------:R-:W-:-:S04]  /*2b80*/  F2FP.F16.F32.PACK_AB R113, RZ, R113 ;  /* 0x00000071ff71723e */ /* 0x000fc800000000ff */
[----:B------:R-:W-:Y:S02]  /*2b90*/  PRMT R180, R180, 0x5410, R113 ;  /* 0x00005410b4b47816 */ /* 0x000fe40000000071 */
[----:B------:R-:W-:-:S07]  /*2ba0*/  MOV R113, R249 ;  /* 0x000000f900717202 */ /* 0x000fce0000000f00 */
.L_x_13204:
[----:B------:R-:W-:Y:S05]  /*2bb0*/  BSYNC.RECONVERGENT B2 ;  /* 0x0000000000027941 */ /* 0x000fea0003800200 */
.L_x_13203:
        /* <DEDUP_REMOVED lines=15> */
.L_x_13212:
[----:B------:R-:W-:Y:S05]  /*2cb0*/  BSYNC.RECONVERGENT B3 ;  /* 0x0000000000037941 */ /* 0x000fea0003800200 */
.L_x_13211:
        /* <DEDUP_REMOVED lines=13> */
.L_x_13214:
[----:B------:R-:W-:Y:S05]  /*2d90*/  BSYNC.RECONVERGENT B3 ;  /* 0x0000000000037941 */ /* 0x000fea0003800200 */
.L_x_13213:
[----:B------:R-:W-:-:S04]  /*2da0*/  F2FP.F16.F32.PACK_AB R114, RZ, R114 ;  /* 0x00000072ff72723e */ /* 0x000fc800000000ff */
[----:B------:R-:W-:Y:S02]  /*2db0*/  PRMT R181, R114, 0x7610, R181 ;  /* 0x0000761072b57816 */ /* 0x000fe400000000b5 */
[----:B------:R-:W-:-:S07]  /*2dc0*/  MOV R114, R249 ;  /* 0x000000f900727202 */ /* 0x000fce0000000f00 */
.L_x_13210:
[----:B------:R-:W-:Y:S05]  /*2dd0*/  BSYNC.RECONVERGENT B2 ;  /* 0x0000000000027941 */ /* 0x000fea0003800200 */
.L_x_13209:
        /* <DEDUP_REMOVED lines=15> */
.L_x_13218:
[----:B------:R-:W-:Y:S05]  /*2ed0*/  BSYNC.RECONVERGENT B3 ;  /* 0x0000000000037941 */ /* 0x000fea0003800200 */
.L_x_13217:
        /* <DEDUP_REMOVED lines=13> */
.L_x_13220:
[----:B------:R-:W-:Y:S05]  /*2fb0*/  BSYNC.RECONVERGENT B3 ;  /* 0x0000000000037941 */ /* 0x000fea0003800200 */
.L_x_13219:
[----:B------:R-:W-:-:S04]  /*2fc0*/  F2FP.F16.F32.PACK_AB R115, RZ, R115 ;  /* 0x00000073ff73723e */ /* 0x000fc800000000ff */
[----:B------:R-:W-:Y:S02]  /*2fd0*/  PRMT R181, R181, 0x5410, R115 ;  /* 0x00005410b5b57816 */ /* 0x000fe40000000073 */
[----:B------:R-:W-:-:S07]  /*2fe0*/  MOV R115, R249 ;  /* 0x000000f900737202 */ /* 0x000fce0000000f00 */
.L_x_13216:
[----:B------:R-:W-:Y:S05]  /*2ff0*/  BSYNC.RECONVERGENT B2 ;  /* 0x0000000000027941 */ /* 0x000fea0003800200 */
.L_x_13215:
        /* <DEDUP_REMOVED lines=15> */
.L_x_13224:
[----:B------:R-:W-:Y:S05]  /*30f0*/  BSYNC.RECONVERGENT B3 ;  /* 0x0000000000037941 */ /* 0x000fea0003800200 */
.L_x_13223:
        /* <DEDUP_REMOVED lines=13> */
.L_x_13226:
[----:B------:R-:W-:Y:S05]  /*31d0*/  BSYNC.RECONVERGENT B3 ;  /* 0x0000000000037941 */ /* 0x000fea0003800200 */
.L_x_13225:
[----:B------:R-:W-:-:S04]  /*31e0*/  F2FP.F16.F32.PACK_AB R108, RZ, R108 ;  /* 0x0000006cff6c723e */ /* 0x000fc800000000ff */
[----:B------:R-:W-:Y:S02]  /*31f0*/  PRMT R182, R108, 0x7610, R182 ;  /* 0x000076106cb67816 */ /* 0x000fe400000000b6 */
[----:B------:R-:W-:-:S07]  /*3200*/  MOV R108, R249 ;  /* 0x000000f9006c7202 */ /* 0x000fce0000000f00 */
.L_x_13222:
[----:B------:R-:W-:Y:S05]  /*3210*/  BSYNC.RECONVERGENT B2 ;  /* 0x0000000000027941 */ /* 0x000fea0003800200 */
.L_x_13221:
        /* <DEDUP_REMOVED lines=15> */
.L_x_13230:
[----:B------:R-:W-:Y:S05]  /*3310*/  BSYNC.RECONVERGENT B3 ;  /* 0x0000000000037941 */ /* 0x000fea0003800200 */
.L_x_13229:
        /* <DEDUP_REMOVED lines=13> */
.L_x_13232:
[----:B------:R-:W-:Y:S05]  /*33f0*/  BSYNC.RECONVERGENT B3 ;  /* 0x0000000000037941 */ /* 0x000fea0003800200 */
.L_x_13231:
[----:B------:R-:W-:-:S04]  /*3400*/  F2FP.F16.F32.PACK_AB R109, RZ, R109 ;  /* 0x0000006dff6d723e */ /* 0x000fc800000000ff */
[----:B------:R-:W-:Y:S02]  /*3410*/  PRMT R182, R182, 0x5410, R109 ;  /* 0x00005410b6b67816 */ /* 0x000fe4000000006d */
[----:B------:R-:W-:-:S07]  /*3420*/  MOV R109, R249 ;  /* 0x000000f9006d7202 */ /* 0x000fce0000000f00 */
.L_x_13228:
[----:B------:R-:W-:Y:S05]  /*3430*/  BSYNC.RECONVERGENT B2 ;  /* 0x0000000000027941 */ /* 0x000fea0003800200 */
.L_x_13227:
        /* <DEDUP_REMOVED lines=15> */
.L_x_13236:
[----:B------:R-:W-:Y:S05]  /*3530*/  BSYNC.RECONVERGENT B3 ;  /* 0x0000000000037941 */ /* 0x000fea0003800200 */
.L_x_13235:
        /* <DEDUP_REMOVED lines=13> */
.L_x_13238:
[----:B------:R-:W-:Y:S05]  /*3610*/  BSYNC.RECONVERGENT B3 ;  /* 0x0000000000037941 */ /* 0x000fea0003800200 */
.L_x_13237:
[----:B------:R-:W-:-:S04]  /*3620*/  F2FP.F16.F32.PACK_AB R110, RZ, R110 ;  /* 0x0000006eff6e723e */ /* 0x000fc800000000ff */
[----:B------:R-:W-:Y:S02]  /*3630*/  PRMT R183, R110, 0x7610, R183 ;  /* 0x000076106eb77816 */ /* 0x000fe400000000b7 */
[----:B------:R-:W-:-:S07]  /*3640*/  MOV R110, R249 ;  /* 0x000000f9006e7202 */ /* 0x000fce0000000f00 */
.L_x_13234:
[----:B------:R-:W-:Y:S05]  /*3650*/  BSYNC.RECONVERGENT B2 ;  /* 0x0000000000027941 */ /* 0x000fea0003800200 */
.L_x_13233:
        /* <DEDUP_REMOVED lines=16> */
.L_x_13241:
[----:B------:R-:W-:Y:S05]  /*3760*/  BSYNC.RECONVERGENT B2 ;  /* 0x0000000000027941 */ /* 0x000fea0003800200 */
.L_x_13240:
        /* <DEDUP_REMOVED lines=13> */
.L_x_13243:
[----:B------:R-:W-:Y:S05]  /*3840*/  BSYNC.RECONVERGENT B2 ;  /* 0x0000000000027941 */ /* 0x000fea0003800200 */
.L_x_13242:
[----:B------:R-:W-:-:S04]  /*3850*/  F2FP.F16.F32.PACK_AB R111, RZ, R111 ;  /* 0x0000006fff6f723e */ /* 0x000fc800000000ff */
[----:B------:R-:W-:Y:S02]  /*3860*/  PRMT R183, R183, 0x5410, R111 ;  /* 0x00005410b7b77816 */ /* 0x000fe4000000006f */
[----:B------:R-:W-:Y:S01]  /*3870*/  MOV R111, R218 ;  /* 0x000000da006f7202 */ /* 0x000fe20000000f00 */
[----:B------:R-:W-:Y:S06]  /*3880*/  BRA `(.L_x_13239) ;  /* 0x0000002800507947 */ /* 0x000fec0003800000 */
.L_x_13196:
        /* <DEDUP_REMOVED lines=15> */
.L_x_13247:
[----:B------:R-:W-:Y:S05]  /*3980*/  BSYNC.RECONVERGENT B3 ;  /* 0x0000000000037941 */ /* 0x000fea0003800200 */
.L_x_13246:
        /* <DEDUP_REMOVED lines=13> */
.L_x_13249:
[----:B------:R-:W-:Y:S05]  /*3a60*/  BSYNC.RECONVERGENT B3 ;  /* 0x0000000000037941 */ /* 0x000fea0003800200 */
.L_x_13248:
[----:B------:R-:W-:-:S04]  /*3a70*/  F2FP.F16.F32.PACK_AB R184, RZ, R184 ;  /* 0x000000b8ffb8723e */ /* 0x000fc800000000ff */
[----:B------:R-:W-:-:S07]  /*3a80*/  PRMT R180, R184, 0x7610, R180 ;  /* 0x00007610b8b47816 */ /* 0x000fce00000000b4 */
.L_x_13245:
[----:B------:R-:W-:Y:S05]  /*3a90*/  BSYNC.RECONVERGENT B2 ;  /* 0x0000000000027941 */ /* 0x000fea0003800200 */
.L_x_13244:
        /* <DEDUP_REMOVED lines=15> */
.L_x_13253:
[----:B------:R-:W-:Y:S05]  /*3b90*/  BSYNC.RECONVERGENT B3 ;  /* 0x0000000000037941 */ /* 0x000fea0003800200 */
.L_x_13252:
        /* <DEDUP_REMOVED lines=13> */
.L_x_13255:
[----:B------:R-:W-:Y:S05]  /*3c70*/  BSYNC.RECONVERGENT B3 ;  /* 0x0000000000037941 */ /* 0x000fea0003800200 */
.L_x_13254:
[----:B------:R-:W-:-:S04]  /*3c80*/  F2FP.F16.F32.PACK_AB R184, RZ, R184 ;  /* 0x000000b8ffb8723e */ /* 0x000fc800000000ff */
[----:B------:R-:W-:-:S07]  /*3c90*/  PRMT R180, R180, 0x5410, R184 ;  /* 0x00005410b4b47816 */ /* 0x000fce00000000b8 */
.L_x_13251:
[----:B------:R-:W-:Y:S05]  /*3ca0*/  BSYNC.RECONVERGENT B2 ;  /* 0x0000000000027941 */ /* 0x000fea0003800200 */
.L_x_13250:
        /* <DEDUP_REMOVED lines=15> */
.L_x_13259:
[----:B------:R-:W-:Y:S05]  /*3da0*/  BSYNC.RECONVERGENT B3 ;  /* 0x0000000000037941 */ /* 0x000fea0003800200 */
.L_x_13258:
        /* <DEDUP_REMOVED lines=13> */
.L_x_13261:
[----:B------:R-:W-:Y:S05]  /*3e80*/  BSYNC.RECONVERGENT B3 ;  /* 0x0000000000037941 */ /* 0x000fea0003800200 */
.L_x_13260:
[----:B------:R-:W-:-:S04]  /*3e90*/  F2FP.F16.F32.PACK_AB R184, RZ, R184 ;  /* 0x000000b8ffb8723e */ /* 0x000fc800000000ff */
[----:B------:R-:W-:-:S07]  /*3ea0*/  PRMT R181, R184, 0x7610, R181 ;  /* 0x00007610b8b57816 */ /* 0x000fce00000000b5 */
.L_x_13257:
[----:B------:R-:W-:Y:S05]  /*3eb0*/  BSYNC.RECONVERGENT B2 ;  /* 0x0000000000027941 */ /* 0x000fea0003800200 */
.L_x_13256:
        /* <DEDUP_REMOVED lines=15> */
.L_x_13265:
[----:B------:R-:W-:Y:S05]  /*3fb0*/  BSYNC.RECONVERGENT B3 ;  /* 0x0000000000037941 */ /* 0x000fea0003800200 */
.L_x_13264:
        /* <DEDUP_REMOVED lines=13> */
.L_x_13267:
[----:B------:R-:W-:Y:S05]  /*4090*/  BSYNC.RECONVERGENT B3 ;  /* 0x0000000000037941 */ /* 0x000fea0003800200 */
.L_x_13266:
[----:B------:R-:W-:-:S04]  /*40a0*/  F2FP.F16.F32.PACK_AB R184, RZ, R184 ;  /* 0x000000b8ffb8723e */ /* 0x000fc800000000ff */
[----:B------:R-:W-:-:S07]  /*40b0*/  PRMT R181, R181, 0x5410, R184 ;  /* 0x00005410b5b57816 */ /* 0x000fce00000000b8 */
.L_x_13263:
[----:B------:R-:W-:Y:S05]  /*40c0*/  BSYNC.RECONVERGENT B2 ;  /* 0x0000000000027941 */ /* 0x000fea0003800200 */
.L_x_13262:
        /* <DEDUP_REMOVED lines=15> */
.L_x_13271:
[----:B------:R-:W-:Y:S05]  /*41c0*/  BSYNC.RECONVERGENT B3 ;  /* 0x0000000000037941 */ /* 0x000fea0003800200 */
.L_x_13270:
        /* <DEDUP_REMOVED lines=13> */
.L_x_13273:
[----:B------:R-:W-:Y:S05]  /*42a0*/  BSYNC.RECONVERGENT B3 ;  /* 0x0000000000037941 */ /* 0x000fea0003800200 */
.L_x_13272:
[----:B------:R-:W-:-:S04]  /*42b0*/  F2FP.F16.F32.PACK_AB R184, RZ, R184 ;  /* 0x000000b8ffb8723e */ /* 0x000fc800000000ff */
[----:B------:R-:W-:-:S07]  /*42c0*/  PRMT R182, R184, 0x7610, R182 ;  /* 0x00007610b8b67816 */ /* 0x000fce00000000b6 */
.L_x_13269:
[----:B------:R-:W-:Y:S05]  /*42d0*/  BSYNC.RECONVERGENT B2 ;  /* 0x0000000000027941 */ /* 0x000fea0003800200 */
.L_x_13268:
        /* <DEDUP_REMOVED lines=15> */
.L_x_13277:
[----:B------:R-:W-:Y:S05]  /*43d0*/  BSYNC.RECONVERGENT B3 ;  /* 0x0000000000037941 */ /* 0x000fea0003800200 */
.L_x_13276:
        /* <DEDUP_REMOVED lines=13> */
.L_x_13279:
[----:B------:R-:W-:Y:S05]  /*44b0*/  BSYNC.RECONVERGENT B3 ;  /* 0x0000000000037941 */ /* 0x000fea0003800200 */
.L_x_13278:
[----:B------:R-:W-:-:S04]  /*44c0*/  F2FP.F16.F32.PACK_AB R184, RZ, R184 ;  /* 0x000000b8ffb8723e */ /* 0x000fc800000000ff */
[----:B------:R-:W-:-:S07]  /*44d0*/  PRMT R182, R182, 0x5410, R184 ;  /* 0x00005410b6b67816 */ /* 0x000fce00000000b8 */
.L_x_13275:
[----:B------:R-:W-:Y:S05]  /*44e0*/  BSYNC.RECONVERGENT B2 ;  /* 0x0000000000027941 */ /* 0x000fea0003800200 */
.L_x_13274:
        /* <DEDUP_REMOVED lines=15> */
.L_x_13283:
[----:B------:R-:W-:Y:S05]  /*45e0*/  BSYNC.RECONVERGENT B3 ;  /* 0x0000000000037941 */ /* 0x000fea0003800200 */
.L_x_13282:
        /* <DEDUP_REMOVED lines=13> */
.L_x_13285:
[----:B------:R-:W-:Y:S05]  /*46c0*/  BSYNC.RECONVERGENT B3 ;  /* 0x0000000000037941 */ /* 0x000fea0003800200 */
.L_x_13284:
[----:B------:R-:W-:-:S04]  /*46d0*/  F2FP.F16.F32.PACK_AB R184, RZ, R184 ;  /* 0x000000b8ffb8723e */ /* 0x000fc800000000ff */
[----:B------:R-:W-:-:S07]  /*46e0*/  PRMT R183, R184, 0x7610, R183 ;  /* 0x00007610b8b77816 */ /* 0x000fce00000000b7 */
.L_x_13281:
[----:B------:R-:W-:Y:S05]  /*46f0*/  BSYNC.RECONVERGENT B2 ;  /* 0x0000000000027941 */ /* 0x000fea0003800200 */
.L_x_13280:
        /* <DEDUP_REMOVED lines=14> */
[----:B-----5:R-:W-:Y:S01]  /*47e0*/  FMUL.FTZ R185, R19, R185 ;  /* 0x000000b913b97220 */ /* 0x020fe20000410000 */
[----:B------:R-:W-:Y:S01]  /*47f0*/  ISETP.GT.AND P0, PT, R18, RZ, PT ;  /* 0x000000ff1200720c */ /* 0x000fe20003f04270 */
[----:B------:R-:W-:Y:S01]  /*4800*/  FADD.FTZ R187, R14, -R187 ;  /* 0x800000bb0ebb7221 */ /* 0x000fe20000010000 */
[----:B------:R-:W-:Y:S01]  /*4810*/  FADD.FTZ R188, R15, -R188 ;  /* 0x800000bc0fbc7221 */ /* 0x000fe20000010000 */
[----:B------:R-:W-:Y:S01]  /*4820*/  FMUL.FTZ R186, R19, R186 ;  /* 0x000000ba13ba7220 */ /* 0x000fe20000410000 */
[----:B------:R-:W-:Y:S01]  /*4830*/  FSEL R251, R185, RZ, P0 ;  /* 0x000000ffb9fb7208 */ /* 0x000fe20000000000 */
[C---:B------:R-:W-:Y:S01]  /*4840*/  FMUL.FTZ R187, R19.reuse, R187 ;  /* 0x000000bb13bb7220 */ /* 0x040fe20000410000 */
[C---:B------:R-:W-:Y:S01]  /*4850*/  FMUL.FTZ R188, R19.reuse, R188 ;  /* 0x000000bc13bc7220 */ /* 0x040fe20000410000 */
[----:B------:R-:W-:Y:S01]  /*4860*/  FMUL.FTZ R190, R19, R190 ;  /* 0x000000be13be7220 */ /* 0x000fe20000410000 */
[----:B------:R-:W-:Y:S01]  /*4870*/  FSEL R185, R186, RZ, P0 ;  /* 0x000000ffbab97208 */ /* 0x000fe20000000000 */
[----:B------:R1:W-:Y:S03]  /*4880*/  STL [R1+0x18], R251 ;  /* 0x000018fb01007387 */ /* 0x0003e60000100800 */
[----:B------:R-:W-:Y:S01]  /*4890*/  FSEL R190, R190, RZ, P0 ;  /* 0x000000ffbebe7208 */ /* 0x000fe20000000000 */
[----:B------:R3:W-:Y:S01]  /*48a0*/  STL [R1], R185 ;  /* 0x000000b901007387 */ /* 0x0007e20000100800 */
[----:B--2---:R-:W-:Y:S01]  /*48b0*/  FADD.FTZ R191, R191, -R189 ;  /* 0x800000bdbfbf7221 */ /* 0x004fe20000010000 */
[C---:B------:R-:W-:Y:S01]  /*48c0*/  FMUL.FTZ R189, R19.reuse, R184 ;  /* 0x000000b813bd7220 */ /* 0x040fe20000410000 */
[C---:B------:R-:W-:Y:S01]  /*48d0*/  FMUL.FTZ R184, R19.reuse, R249 ;  /* 0x000000f913b87220 */ /* 0x040fe20000410000 */
[----:B------:R-:W-:Y:S01]  /*48e0*/  FSEL R249, R188, RZ, P0 ;  /* 0x000000ffbcf97208 */ /* 0x000fe20000000000 */
[----:B------:R-:W-:-:S02]  /*48f0*/  FMUL.FTZ R191, R19, R191 ;  /* 0x000000bf13bf7220 */ /* 0x000fc40000410000 */
[----:B------:R-:W-:Y:S02]  /*4900*/  FSEL R189, R189, RZ, P0 ;  /* 0x000000ffbdbd7208 */ /* 0x000fe40000000000 */
[----:B------:R-:W-:Y:S02]  /*4910*/  FSEL R186, R184, RZ, P0 ;  /* 0x000000ffb8ba7208 */ /* 0x000fe40000000000 */
[----:B------:R-:W-:Y:S02]  /*4920*/  MOV R184, R251 ;  /* 0x000000fb00b87202 */ /* 0x000fe40000000f00 */
[----:B-1----:R-:W-:Y:S02]  /*4930*/  FSEL R251, R187, RZ, P0 ;  /* 0x000000ffbbfb7208 */ /* 0x002fe40000000000 */
[----:B------:R-:W-:Y:S02]  /*4940*/  MOV R188, R184 ;  /* 0x000000b800bc7202 */ /* 0x000fe40000000f00 */
[----:B------:R-:W-:-:S02]  /*4950*/  MOV R187, R185 ;  /* 0x000000b900bb7202 */ /* 0x000fc40000000f00 */
[----:B------:R-:W-:Y:S02]  /*4960*/  FSEL R191, R191, RZ, P0 ;  /* 0x000000ffbfbf7208 */ /* 0x000fe40000000000 */
[----:B---3--:R-:W-:Y:S02]  /*4970*/  MOV R185, R251 ;  /* 0x000000fb00b97202 */ /* 0x008fe40000000f00 */
[----:B------:R-:W-:Y:S01]  /*4980*/  MOV R184, R249 ;  /* 0x000000f900b87202 */ /* 0x000fe20000000f00 */
[----:B------:R-:W-:Y:S06]  /*4990*/  @!P3 BRA `(.L_x_13239) ;  /* 0x00000018000cb947 */ /* 0x000fec0003800000 */
[----:B------:R-:W2:Y:S04]  /*49a0*/  LDL.LU R184, [R1] ;  /* 0x0000000001b87983 */ /* 0x000ea80000300800 */
[----:B------:R1:W5:Y:S01]  /*49b0*/  LDL.LU R188, [R1+0x18] ;  /* 0x0000180001bc7983 */ /* 0x0003620000300800 */
[----:B------:R-:W-:-:S04]  /*49c0*/  ISETP.GE.U32.AND P0, PT, R218, RZ, PT ;  /* 0x000000ffda00720c */ /* 0x000fc80003f06070 */
[----:B------:R-:W-:-:S13]  /*49d0*/  ISETP.GE.U32.AND.EX P0, PT, R219, 0x1000000, PT, P0 ;  /* 0x01000000db00780c */ /* 0x000fda0003f06100 */
[----:B------:R-:W-:Y:S01]  /*49e0*/  @P0 HADD2.F32 R187, -RZ, R179.H1_H1 ;  /* 0x300000b3ffbb0230 */ /* 0x000fe20000004100 */
[----:B--2---:R-:W-:Y:S02]  /*49f0*/  MOV R219, R184 ;  /* 0x000000b800db7202 */ /* 0x004fe40000000f00 */
[----:B------:R-:W2:Y:S02]  /*4a00*/  @P0 LDC.64 R184, c[0x0][0x408] ;  /* 0x00010200ffb80b82 */ /* 0x000ea40000000a00 */
[----:B--2---:R-:W-:-:S04]  /*4a10*/  @P0 FMUL.FTZ R185, R191, R185 ;  /* 0x000000b9bfb90220 */ /* 0x004fc80000410000 */
[----:B------:R-:W-:Y:S01]  /*4a20*/  @P0 FMUL.FTZ R184, R185, R184 ;  /* 0x000000b8b9b80220 */ /* 0x000fe20000410000 */
[----:B------:R-:W-:-:S03]  /*4a30*/  HFMA2 R185, -RZ, RZ, 0, 0 ;  /* 0x00000000ffb97431 */ /* 0x000fc600000001ff */
[----:B------:R-:W-:Y:S01]  /*4a40*/  @P0 FMUL.FTZ R185, R187, R184 ;  /* 0x000000b8bbb90220 */ /* 0x000fe20000410000 */
[----:B------:R-:W-:-:S03]  /*4a50*/  @P0 HADD2.F32 R187, -RZ, R23.H1_H1 ;  /* 0x30000017ffbb0230 */ /* 0x000fc60000004100 */
[----:B------:R-:W-:Y:S02]  /*4a60*/  FADD.FTZ R111, R111, R185 ;  /* 0x000000b96f6f7221 */ /* 0x000fe40000010000 */
[----:B------:R-:W2:Y:S02]  /*4a70*/  @P0 LDC.64 R184, c[0x0][0x408] ;  /* 0x00010200ffb80b82 */ /* 0x000ea40000000a00 */
[----:B--2---:R-:W-:-:S04]  /*4a80*/  @P0 FMUL.FTZ R185, R191, R185 ;  /* 0x000000b9bfb90220 */ /* 0x004fc80000410000 */
[----:B------:R-:W-:Y:S01]  /*4a90*/  @P0 FMUL.FTZ R184, R185, R184 ;  /* 0x000000b8b9b80220 */ /* 0x000fe20000410000 */
[----:B------:R-:W-:-:S03]  /*4aa0*/  MOV R185, RZ ;  /* 0x000000ff00b97202 */ /* 0x000fc60000000f00 */
[----:B------:R-:W-:Y:S01]  /*4ab0*/  @P0 FMUL.FTZ R185, R187, R184 ;  /* 0x000000b8bbb90220 */ /* 0x000fe20000410000 */
[----:B------:R-:W-:Y:S02]  /*4ac0*/  MOV R184, R249 ;  /* 0x000000f900b87202 */ /* 0x000fe40000000f00 */
[----:B------:R-:W-:Y:S02]  /*4ad0*/  MOV R187, R219 ;  /* 0x000000db00bb7202 */ /* 0x000fe40000000f00 */
[----:B------:R-:W-:-:S04]  /*4ae0*/  F2FP.F16.F32.PACK_AB R185, RZ, R185 ;  /* 0x000000b9ffb9723e */ /* 0x000fc800000000ff */
[----:B------:R-:W-:Y:S02]  /*4af0*/  PRMT R183, R183, 0x5410, R185 ;  /* 0x00005410b7b77816 */ /* 0x000fe400000000b9 */
[----:B------:R-:W-:Y:S01]  /*4b00*/  MOV R185, R251 ;  /* 0x000000fb00b97202 */ /* 0x000fe20000000f00 */
[----:B-1----:R-:W-:Y:S06]  /*4b10*/  BRA `(.L_x_13239) ;  /* 0x0000001400ac7947 */ /* 0x002fec0003800000 */
.L_x_13195:
        /* <DEDUP_REMOVED lines=8> */
[----:B-----5:R-:W-:Y:S01]  /*4ba0*/  LOP3.LUT P0, RZ, R218, 0xff, RZ, 0xc0, !PT ;  /* 0x000000ffdaff7812 */ /* 0x020fe2000780c0ff */
[----:B------:R0:W-:Y:S02]  /*4bb0*/  STL [R1+0x2c], R2 ;  /* 0x00002c0201007387 */ /* 0x0001e40000100800 */
[----:B------:R-:W-:Y:S01]  /*4bc0*/  @P2 FADD.FTZ R251, R15, -R249 ;  /* 0x800000f90ffb2221 */ /* 0x000fe20000010000 */
[----:B------:R-:W-:-:S03]  /*4bd0*/  MOV R249, R144 ;  /* 0x0000009000f97202 */ /* 0x000fc60000000f00 */
[----:B------:R-:W-:-:S04]  /*4be0*/  @P2 FFMA.FTZ R249, R19, R251, R144 ;  /* 0x000000fb13f92223 */ /* 0x000fc80000010090 */
[----:B------:R-:W-:Y:S02]  /*4bf0*/  FMUL.FTZ R249, R249, UR13 ;  /* 0x0000000df9f97c20 */ /* 0x000fe40008410000 */
[----:B------:R-:W-:Y:S02]  /*4c00*/  @P0 HADD2.F32 R251, -RZ, R176.H0_H0 ;  /* 0x200000b0fffb0230 */ /* 0x000fe40000004100 */
[----:B0-----:R-:W-:Y:S01]  /*4c10*/  FMUL.FTZ R2, R249, UR12 ;  /* 0x0000000cf9027c20 */ /* 0x001fe20008410000 */
[----:B------:R-:W-:-:S03]  /*4c20*/  HFMA2 R249, -RZ, RZ, 0, 0 ;  /* 0x00000000fff97431 */ /* 0x000fc600000001ff */
[----:B------:R-:W-:Y:S01]  /*4c30*/  @P0 FMUL.FTZ R249, R251, R2 ;  /* 0x00000002fbf90220 */ /* 0x000fe20000410000 */
[----:B------:R-:W-:-:S03]  /*4c40*/  @P0 HADD2.F32 R251, -RZ, R20.H0_H0 ;  /* 0x20000014fffb0230 */ /* 0x000fc60000004100 */
[----:B------:R-:W-:Y:S01]  /*4c50*/  FADD.FTZ R112, R112, R249 ;  /* 0x000000f970707221 */ /* 0x000fe20000010000 */
[----:B------:R-:W-:Y:S01]  /*4c60*/  MOV R249, RZ ;  /* 0x000000ff00f97202 */ /* 0x000fe20000000f00 */
[----:B------:R-:W-:Y:S02]  /*4c70*/  @P0 FMUL.FTZ R249, R251, R2 ;  /* 0x00000002fbf90220 */ /* 0x000fe40000410000 */
[----:B------:R1:W5:Y:S03]  /*4c80*/  LDL.LU R2, [R1+0x2c] ;  /* 0x00002c0001027983 */ /* 0x0003660000300800 */
[----:B------:R-:W-:-:S04]  /*4c90*/  F2FP.F16.F32.PACK_AB R249, RZ, R249 ;  /* 0x000000f9fff9723e */ /* 0x000fc800000000ff */
[----:B------:R-:W-:-:S07]  /*4ca0*/  PRMT R180, R249, 0x7610, R180 ;  /* 0x00007610f9b47816 */ /* 0x000fce00000000b4 */
.L_x_13288:
[----:B------:R-:W-:Y:S05]  /*4cb0*/  BSYNC.RECONVERGENT B2 ;  /* 0x0000000000027941 */ /* 0x000fea0003800200 */
.L_x_13287:
        /* <DEDUP_REMOVED lines=9> */
[----:B------:R-:W-:Y:S02]  /*4d50*/  @P0 HADD2.F32 R251, -RZ, R176.H1_H1 ;  /* 0x300000b0fffb0230 */ /* 0x000fe40000004100 */
[----:B--2---:R-:W-:Y:S01]  /*4d60*/  FMUL.FTZ R0, R249, UR12 ;  /* 0x0000000cf9007c20 */ /* 0x004fe20008410000 */
[----:B------:R-:W-:-:S03]  /*4d70*/  HFMA2 R249, -RZ, RZ, 0, 0 ;  /* 0x00000000fff97431 */ /* 0x000fc600000001ff */
[----:B------:R-:W-:Y:S01]  /*4d80*/  @P0 FMUL.FTZ R249, R251, R0 ;  /* 0x00000000fbf90220 */ /* 0x000fe20000410000 */
[----:B------:R-:W-:-:S03]  /*4d90*/  @P0 HADD2.F32 R251, -RZ, R20.H1_H1 ;  /* 0x30000014fffb0230 */ /* 0x000fc60000004100 */
[----:B------:R-:W-:Y:S01]  /*4da0*/  FADD.FTZ R113, R113, R249 ;  /* 0x000000f971717221 */ /* 0x000fe20000010000 */
[----:B------:R-:W-:Y:S01]  /*4db0*/  MOV R249, RZ ;  /* 0x000000ff00f97202 */ /* 0x000fe20000000f00 */
[----:B------:R-:W-:Y:S02]  /*4dc0*/  @P0 FMUL.FTZ R249, R251, R0 ;  /* 0x00000000fbf90220 */ /* 0x000fe40000410000 */
[----:B------:R2:W5:Y:S03]  /*4dd0*/  LDL.LU R0, [R1+0x2c] ;  /* 0x00002c0001007983 */ /* 0x0005660000300800 */
[----:B------:R-:W-:-:S04]  /*4de0*/  F2FP.F16.F32.PACK_AB R249, RZ, R249 ;  /* 0x000000f9fff9723e */ /* 0x000fc800000000ff */
[----:B------:R-:W-:-:S07]  /*4df0*/  PRMT R180, R180, 0x5410, R249 ;  /* 0x00005410b4b47816 */ /* 0x000fce00000000f9 */
.L_x_13290:
[----:B------:R-:W-:Y:S05]  /*4e00*/  BSYNC.RECONVERGENT B2 ;  /* 0x0000000000027941 */ /* 0x000fea0003800200 */
.L_x_13289:
        /* <DEDUP_REMOVED lines=10> */
[----:B---3--:R-:W-:Y:S01]  /*4eb0*/  FMUL.FTZ R0, R249, UR12 ;  /* 0x0000000cf9007c20 */ /* 0x008fe20008410000 */
        /* <DEDUP_REMOVED lines=9> */
.L_x_13292:
[----:B------:R-:W-:Y:S05]  /*4f50*/  BSYNC.RECONVERGENT B2 ;  /* 0x0000000000027941 */ /* 0x000fea0003800200 */
.L_x_13291:
        /* <DEDUP_REMOVED lines=10> */
[----:B----4-:R-:W-:Y:S01]  /*5000*/  FMUL.FTZ R0, R249, UR12 ;  /* 0x0000000cf9007c20 */ /* 0x010fe20008410000 */
        /* <DEDUP_REMOVED lines=9> */
.L_x_13294:
[----:B------:R-:W-:Y:S05]  /*50a0*/  BSYNC.RECONVERGENT B2 ;  /* 0x0000000000027941 */ /* 0x000fea0003800200 */
.L_x_13293:
        /* <DEDUP_REMOVED lines=20> */
.L_x_13296:
[----:B------:R-:W-:Y:S05]  /*51f0*/  BSYNC.RECONVERGENT B2 ;  /* 0x0000000000027941 */ /* 0x000fea0003800200 */
.L_x_13295:
        /* <DEDUP_REMOVED lines=10> */
[----:B0-----:R-:W-:Y:S01]  /*52a0*/  FMUL.FTZ R0, R249, UR12 ;  /* 0x0000000cf9007c20 */ /* 0x001fe20008410000 */
        /* <DEDUP_REMOVED lines=9> */
.L_x_13298:
[----:B------:R-:W-:Y:S05]  /*5340*/  BSYNC.RECONVERGENT B2 ;  /* 0x0000000000027941 */ /* 0x000fea0003800200 */
.L_x_13297:
        /* <DEDUP_REMOVED lines=20> */
.L_x_13300:
[----:B------:R-:W-:Y:S05]  /*5490*/  BSYNC.RECONVERGENT B2 ;  /* 0x0000000000027941 */ /* 0x000fea0003800200 */
.L_x_13299:
[----:B------:R-:W-:Y:S05]  /*54a0*/  @!P3 BRA `(.L_x_13239) ;  /* 0x0000000c0048b947 */ /* 0x000fea0003800000 */
[----:B------:R-:W2:Y:S01]  /*54b0*/  LDL R249, [R1+0x8] ;  /* 0x0000080001f97983 */ /* 0x000ea20000100800 */
[----:B-----5:R-:W-:Y:S01]  /*54c0*/  ISETP.GE.U32.AND P0, PT, R218, RZ, PT ;  /* 0x000000ffda00720c */ /* 0x020fe20003f06070 */
[----:B------:R-:W-:-:S03]  /*54d0*/  @P2 FFMA.FTZ R218, R4, R203, R248 ;  /* 0x000000cb04da2223 */ /* 0x000fc600000100f8 */
[----:B------:R-:W-:Y:S01]  /*54e0*/  ISETP.GE.U32.AND.EX P0, PT, R219, 0x1000000, PT, P0 ;  /* 0x01000000db00780c */ /* 0x000fe20003f06100 */
[----:B--2---:R-:W-:Y:S01]  /*54f0*/  @P2 FADD.FTZ R219, R249, -R218 ;  /* 0x800000daf9db2221 */ /* 0x004fe20000010000 */
[----:B------:R-:W-:-:S03]  /*5500*/  MOV R218, R151 ;  /* 0x0000009700da7202 */ /* 0x000fc60000000f00 */
[----:B------:R-:W-:-:S08]  /*5510*/  @P2 FFMA.FTZ R218, R19, R219, R151 ;  /* 0x000000db13da2223 */ /* 0x000fd00000010097 */
[----:B------:R-:W-:Y:S02]  /*5520*/  @P0 HADD2.F32 R219, -RZ, R179.H1_H1 ;  /* 0x300000b3ffdb0230 */ /* 0x000fe40000004100 */
[----:B------:R-:W-:-:S04]  /*5530*/  FMUL.FTZ R218, R218, UR13 ;  /* 0x0000000ddada7c20 */ /* 0x000fc80008410000 */
        /* <DEDUP_REMOVED lines=10> */
.L_x_13286:
        /* <DEDUP_REMOVED lines=8> */
[----:B------:R-:W-:Y:S02]  /*5660*/  @P0 HADD2.F32 R186, -RZ, R176.H0_H0 ;  /* 0x200000b0ffba0230 */ /* 0x000fe40000004100 */
[----:B-1----:R-:W-:-:S04]  /*5670*/  @P0 FMUL.FTZ R185, R251, R185 ;  /* 0x000000b9fbb90220 */ /* 0x002fc80000410000 */
[----:B------:R-:W-:Y:S01]  /*5680*/  @P0 FMUL.FTZ R184, R185, R184 ;  /* 0x000000b8b9b80220 */ /* 0x000fe20000410000 */
[----:B------:R-:W-:-:S03]  /*5690*/  HFMA2 R185, -RZ, RZ, 0, 0 ;  /* 0x00000000ffb97431 */ /* 0x000fc600000001ff */
[----:B------:R-:W-:Y:S01]  /*56a0*/  @P0 FMUL.FTZ R185, R186, R184 ;  /* 0x000000b8bab90220 */ /* 0x000fe20000410000 */
[----:B------:R-:W-:-:S03]  /*56b0*/  @P0 HADD2.F32 R186, -RZ, R20.H0_H0 ;  /* 0x20000014ffba0230 */ /* 0x000fc60000004100 */
[----:B------:R-:W-:Y:S02]  /*56c0*/  FADD.FTZ R112, R112, R185 ;  /* 0x000000b970707221 */ /* 0x000fe40000010000 */
[----:B------:R-:W1:Y:S02]  /*56d0*/  @P0 LDC.64 R184, c[0x0][0x408] ;  /* 0x00010200ffb80b82 */ /* 0x000e640000000a00 */
[----:B-1----:R-:W-:-:S04]  /*56e0*/  @P0 FMUL.FTZ R185, R251, R185 ;  /* 0x000000b9fbb90220 */ /* 0x002fc80000410000 */
[----:B------:R-:W-:Y:S01]  /*56f0*/  @P0 FMUL.FTZ R184, R185, R184 ;  /* 0x000000b8b9b80220 */ /* 0x000fe20000410000 */
[----:B------:R-:W-:-:S03]  /*5700*/  MOV R185, RZ ;  /* 0x000000ff00b97202 */ /* 0x000fc60000000f00 */
[----:B------:R-:W-:-:S05]  /*5710*/  @P0 FMUL.FTZ R185, R186, R184 ;  /* 0x000000b8bab90220 */ /* 0x000fca0000410000 */
[----:B------:R-:W-:-:S04]  /*5720*/  F2FP.F16.F32.PACK_AB R185, RZ, R185 ;  /* 0x000000b9ffb9723e */ /* 0x000fc800000000ff */
[----:B------:R-:W-:-:S07]  /*5730*/  PRMT R180, R185, 0x7610, R180 ;  /* 0x00007610b9b47816 */ /* 0x000fce00000000b4 */
.L_x_13302:
[----:B------:R-:W-:Y:S05]  /*5740*/  BSYNC.RECONVERGENT B2 ;  /* 0x0000000000027941 */ /* 0x000fea0003800200 */
.L_x_13301:
        /* <DEDUP_REMOVED lines=8> */
[----:B------:R-:W-:Y:S02]  /*57d0*/  @P0 HADD2.F32 R186, -RZ, R176.H1_H1 ;  /* 0x300000b0ffba0230 */ /* 0x000fe40000004100 */
[----:B-1----:R-:W-:-:S04]  /*57e0*/  @P0 FMUL.FTZ R185, R249, R185 ;  /* 0x000000b9f9b90220 */ /* 0x002fc80000410000 */
[----:B------:R-:W-:Y:S01]  /*57f0*/  @P0 FMUL.FTZ R184, R185, R184 ;  /* 0x000000b8b9b80220 */ /* 0x000fe20000410000 */
[----:B------:R-:W-:-:S03]  /*5800*/  HFMA2 R185, -RZ, RZ, 0, 0 ;  /* 0x00000000ffb97431 */ /* 0x000fc600000001ff */
[----:B------:R-:W-:Y:S01]  /*5810*/  @P0 FMUL.FTZ R185, R186, R184 ;  /* 0x000000b8bab90220 */ /* 0x000fe20000410000 */
[----:B------:R-:W-:-:S03]  /*5820*/  @P0 HADD2.F32 R186, -RZ, R20.H1_H1 ;  /* 0x30000014ffba0230 */ /* 0x000fc60000004100 */
        /* <DEDUP_REMOVED lines=8> */
.L_x_13304:
[----:B------:R-:W-:Y:S05]  /*58b0*/  BSYNC.RECONVERGENT B2 ;  /* 0x0000000000027941 */ /* 0x000fea0003800200 */
.L_x_13303:
        /* <DEDUP_REMOVED lines=10> */
[----:B------:R-:W-:Y:S02]  /*5960*/  HFMA2 R184, -RZ, RZ, 0, 0 ;  /* 0x00000000ffb87431 */ /* 0x000fe400000001ff */
[----:B------:R-:W-:-:S05]  /*5970*/  @P0 HADD2.F32 R185, -RZ, R177.H0_H0 ;  /* 0x200000b1ffb90230 */ /* 0x000fca0000004100 */
        /* <DEDUP_REMOVED lines=10> */
.L_x_13306:
[----:B------:R-:W-:Y:S05]  /*5a20*/  BSYNC.RECONVERGENT B2 ;  /* 0x0000000000027941 */ /* 0x000fea0003800200 */
.L_x_13305:
        /* <DEDUP_REMOVED lines=11> */
[----:B------:R-:W-:-:S05]  /*5ae0*/  @P0 HADD2.F32 R185, -RZ, R177.H1_H1 ;  /* 0x300000b1ffb90230 */ /* 0x000fca0000004100 */
        /* <DEDUP_REMOVED lines=10> */
.L_x_13308:
[----:B------:R-:W-:Y:S05]  /*5b90*/  BSYNC.RECONVERGENT B2 ;  /* 0x0000000000027941 */ /* 0x000fea0003800200 */
.L_x_13307:
        /* <DEDUP_REMOVED lines=22> */
.L_x_13310:
[----:B------:R-:W-:Y:S05]  /*5d00*/  BSYNC.RECONVERGENT B2 ;  /* 0x0000000000027941 */ /* 0x000fea0003800200 */
.L_x_13309:
        /* <DEDUP_REMOVED lines=22> */
.L_x_13312:
[----:B------:R-:W-:Y:S05]  /*5e70*/  BSYNC.RECONVERGENT B2 ;  /* 0x0000000000027941 */ /* 0x000fea0003800200 */
.L_x_13311:
        /* <DEDUP_REMOVED lines=22> */
.L_x_13314:
[----:B------:R-:W-:Y:S05]  /*5fe0*/  BSYNC.RECONVERGENT B2 ;  /* 0x0000000000027941 */ /* 0x000fea0003800200 */
.L_x_13313:
[----:B------:R-:W2:Y:S01]  /*5ff0*/  LDL R185, [R1+0x8] ;  /* 0x0000080001b97983 */ /* 0x000ea20000100800 */
[----:B------:R-:W-:Y:S01]  /*6000*/  @P2 FFMA.FTZ R184, R4, R203, R248 ;  /* 0x000000cb04b82223 */ /* 0x000fe200000100f8 */
[----:B------:R-:W-:Y:S02]  /*6010*/  MOV R190, R189 ;  /* 0x000000bd00be7202 */ /* 0x000fe40000000f00 */
[----:B------:R1:W-:Y:S01]  /*6020*/  STL [R1+0x2c], R0 ;  /* 0x00002c0001007387 */ /* 0x0003e20000100800 */
[----:B------:R-:W-:Y:S02]  /*6030*/  MOV R189, R188 ;  /* 0x000000bc00bd7202 */ /* 0x000fe40000000f00 */
[----:B------:R-:W-:Y:S02]  /*6040*/  MOV R188, R187 ;  /* 0x000000bb00bc7202 */ /* 0x000fe40000000f00 */
[----:B------:R-:W-:Y:S02]  /*6050*/  MOV R187, R186 ;  /* 0x000000ba00bb7202 */ /* 0x000fe40000000f00 */
[----:B------:R-:W-:-:S02]  /*6060*/  MOV R186, R191 ;  /* 0x000000bf00ba7202 */ /* 0x000fc40000000f00 */
[----:B-1----:R-:W-:Y:S01]  /*6070*/  MOV R0, R151 ;  /* 0x0000009700007202 */ /* 0x002fe20000000f00 */
[----:B--2---:R-:W-:Y:S01]  /*6080*/  @P2 FADD.FTZ R184, R185, -R184 ;  /* 0x800000b8b9b82221 */ /* 0x004fe20000010000 */
[----:B------:R-:W-:-:S03]  /*6090*/  MOV R185, R249 ;  /* 0x000000f900b97202 */ /* 0x000fc60000000f00 */
[----:B------:R-:W-:-:S05]  /*60a0*/  @P2 FFMA.FTZ R0, R19, R184, R151 ;  /* 0x000000b813002223 */ /* 0x000fca0000010097 */
[----:B------:R-:W-:Y:S02]  /*60b0*/  MOV R249, R0 ;  /* 0x0000000000f97202 */ /* 0x000fe40000000f00 */
[----:B------:R1:W5:Y:S01]  /*60c0*/  LDL.LU R0, [R1+0x2c] ;  /* 0x00002c0001007983 */ /* 0x0003620000300800 */
[----:B------:R-:W-:Y:S02]  /*60d0*/  MOV R184, R251 ;  /* 0x000000fb00b87202 */ /* 0x000fe40000000f00 */
        /* <DEDUP_REMOVED lines=15> */
.L_x_13239:
[----:B------:R-:W-:Y:S05]  /*61d0*/  BSYNC.RECONVERGENT B1 ;  /* 0x0000000000017941 */ /* 0x000fea0003800200 */
.L_x_13194:
[----:B------:R-:W2:Y:S04]  /*61e0*/  LDL.LU R249, [R1+0x4] ;  /* 0x0000040001f97983 */ /* 0x000ea80000300800 */
[----:B------:R-:W3:Y:S01]  /*61f0*/  LDL R251, [R1+0x14] ;  /* 0x0000140001fb7983 */ /* 0x000ee20000100800 */
[----:B------:R-:W-:Y:S01]  /*6200*/  ISETP.NE.U32.AND P0, PT, R250, RZ, PT ;  /* 0x000000fffa00720c */ /* 0x000fe20003f05070 */
[----:B------:R-:W-:Y:S01]  /*6210*/  BSSY.RECONVERGENT B1, `(.L_x_13315) ;  /* 0x0000010000017945 */ /* 0x000fe20003800200 */
[----:B------:R-:W-:Y:S02]  /*6220*/  ISETP.NE.U32.AND P1, PT, R17, RZ, PT ;  /* 0x000000ff1100720c */ /* 0x000fe40003f25070 */
[----:B------:R-:W-:-:S13]  /*6230*/  ISETP.NE.AND.EX P0, PT, R252, RZ, PT, P0 ;  /* 0x000000fffc00720c */ /* 0x000fda0003f05300 */
[----:B-----5:R-:W3:Y:S01]  /*6240*/  @P0 LDC.64 R218, c[0x0][0x478] ;  /* 0x00011e00ffda0b82 */ /* 0x020ee20000000a00 */
[----:B--2---:R-:W-:Y:S01]  /*6250*/  ISETP.NE.AND.EX P1, PT, R249, RZ, PT, P1 ;  /* 0x000000fff900720c */ /* 0x004fe20003f25310 */
[----:B---3--:R-:W-:-:S05]  /*6260*/  @P0 IMAD.WIDE.U32 R218, R251, 0x20, R218 ;  /* 0x00000020fbda0825 */ /* 0x008fca00078e00da */
[----:B------:R-:W-:Y:S04]  /*6270*/  @P0 STG.E.128 desc[UR6][R218.64], R184 ;  /* 0x000000b8da000986 */ /* 0x000fe8000c101d06 */
[----:B------:R2:W-:Y:S02]  /*6280*/  @P0 STG.E.128 desc[UR6][R218.64+0x10], R188 ;  /* 0x000010bcda000986 */ /* 0x0005e4000c101d06 */
[----:B--2---:R-:W2:Y:S02]  /*6290*/  @P3 LDC.64 R218, c[0x0][0x468] ;  /* 0x00011a00ffda3b82 */ /* 0x004ea40000000a00 */
[----:B--2---:R-:W-:-:S05]  /*62a0*/  @P3 IMAD.WIDE.U32 R218, R247, 0x10, R218 ;  /* 0x00000010f7da3825 */ /* 0x004fca00078e00da */
[----:B------:R2:W-:Y:S01]  /*62b0*/  @P3 STG.E.128 desc[UR6][R218.64], R180 ;  /* 0x000000b4da003986 */ /* 0x0005e2000c101d06 */
[----:B------:R-:W-:Y:S05]  /*62c0*/  @!P3 BRA `(.L_x_13316) ;  /* 0x000000000010b947 */ /* 0x000fea0003800000 */
[----:B------:R-:W3:Y:S01]  /*62d0*/  LDC.64 R176, c[0x0][0x390] ;  /* 0x0000e400ffb07b82 */ /* 0x000ee20000000a00 */
[----:B------:R-:W-:-:S05]  /*62e0*/  IADD3 R17, PT, PT, R247, 0x20, RZ ;  /* 0x00000020f7117810 */ /* 0x000fca0007ffe0ff */
[----:B---3--:R-:W-:-:S06]  /*62f0*/  IMAD.WIDE.U32 R176, R17, 0x10, R176 ;  /* 0x0000001011b07825 */ /* 0x008fcc00078e00b0 */
[----:B------:R-:W5:Y:S02]  /*6300*/  LDG.E.128 R176, desc[UR6][R176.64] ;  /* 0x00000006b0b07981 */ /* 0x000f64000c1e1d00 */
.L_x_13316:
[----:B------:R-:W-:Y:S05]  /*6310*/  BSYNC.RECONVERGENT B1 ;  /* 0x0000000000017941 */ /* 0x000fea0003800200 */
.L_x_13315:
[----:B------:R-:W-:Y:S04]  /*6320*/  BSSY.RECONVERGENT B1, `(.L_x_13317) ;  /* 0x0000388000017945 */ /* 0x000fe80003800200 */
[----:B------:R-:W-:Y:S05]  /*6330*/  @!P1 BRA `(.L_x_13318) ;  /* 0x0000001400549947 */ /* 0x000fea0003800000 */
[----:B------:R-:W-:Y:S05]  /*6340*/  @!P0 BRA `(.L_x_13319) ;  /* 0x0000000800f08947 */ /* 0x000fea0003800000 */
[----:B------:R-:W-:Y:S01]  /*6350*/  @P2 FFMA.FTZ R17, R2, R203, R248 ;  /* 0x000000cb02112223 */ /* 0x000fe200000100f8 */
[----:B------:R-:W-:Y:S01]  /*6360*/  BSSY.RECONVERGENT B2, `(.L_x_13320) ;  /* 0x0000015000027945 */ /* 0x000fe20003800200 */
[----:B--2---:R-:W-:Y:S02]  /*6370*/  MOV R219, R152 ;  /* 0x0000009800db7202 */ /* 0x004fe40000000f00 */
[----:B------:R-:W-:-:S04]  /*6380*/  @P2 FADD.FTZ R17, R206, -R17 ;  /* 0x80000011ce112221 */ /* 0x000fc80000010000 */
[----:B------:R-:W-:Y:S01]  /*6390*/  @P2 FFMA.FTZ R219, R19, R17, R152 ;  /* 0x0000001113db2223 */ /* 0x000fe20000010098 */
[----:B------:R-:W-:Y:S06]  /*63a0*/  @!P3 BRA `(.L_x_13321) ;  /* 0x000000000040b947 */ /* 0x000fec0003800000 */
[----:B------:R-:W-:Y:S01]  /*63b0*/  LOP3.LUT P4, RZ, R216, 0xff, RZ, 0xc0, !PT ;  /* 0x000000ffd8ff7812 */ /* 0x000fe2000788c0ff */
[----:B------:R-:W-:-:S12]  /*63c0*/  HFMA2 R17, -RZ, RZ, 0, 0 ;  /* 0x00000000ff117431 */ /* 0x000fd800000001ff */
[----:B------:R-:W2:Y:S02]  /*63d0*/  @P4 LDC.64 R184, c[0x0][0x408] ;  /* 0x00010200ffb84b82 */ /* 0x000ea40000000a00 */
[----:B--2---:R-:W-:-:S04]  /*63e0*/  @P4 FMUL.FTZ R185, R219, R185 ;  /* 0x000000b9dbb94220 */ /* 0x004fc80000410000 */
[----:B------:R-:W-:Y:S01]  /*63f0*/  @P4 FMUL.FTZ R184, R185, R184 ;  /* 0x000000b8b9b84220 */ /* 0x000fe20000410000 */
[----:B-----5:R-:W-:-:S05]  /*6400*/  @P4 HADD2.F32 R185, -RZ, R176.H0_H0 ;  /* 0x200000b0ffb94230 */ /* 0x020fca0000004100 */
[----:B------:R-:W-:Y:S02]  /*6410*/  @P4 FMUL.FTZ R17, R185, R184 ;  /* 0x000000b8b9114220 */ /* 0x000fe40000410000 */
[----:B------:R-:W2:Y:S02]  /*6420*/  @P4 LDC.64 R184, c[0x0][0x408] ;  /* 0x00010200ffb84b82 */ /* 0x000ea40000000a00 */
[----:B------:R-:W-:Y:S01]  /*6430*/  FADD.FTZ R104, R104, R17 ;  /* 0x0000001168687221 */ /* 0x000fe20000010000 */
[----:B------:R-:W-:Y:S01]  /*6440*/  MOV R17, RZ ;  /* 0x000000ff00117202 */ /* 0x000fe20000000f00 */
[----:B--2---:R-:W-:-:S04]  /*6450*/  @P4 FMUL.FTZ R185, R219, R185 ;  /* 0x000000b9dbb94220 */ /* 0x004fc80000410000 */
[----:B------:R-:W-:Y:S01]  /*6460*/  @P4 FMUL.FTZ R185, R185, R184 ;  /* 0x000000b8b9b94220 */ /* 0x000fe20000410000 */
[----:B------:R-:W-:-:S05]  /*6470*/  @P4 HADD2.F32 R184, -RZ, R24.H0_H0 ;  /* 0x20000018ffb84230 */ /* 0x000fca0000004100 */
[----:B------:R-:W-:-:S05]  /*6480*/  @P4 FMUL.FTZ R17, R185, R184 ;  /* 0x000000b8b9114220 */ /* 0x000fca0000410000 */
[----:B------:R-:W-:-:S04]  /*6490*/  F2FP.F16.F32.PACK_AB R17, RZ, R17 ;  /* 0x00000011ff11723e */ /* 0x000fc800000000ff */
[----:B------:R-:W-:-:S07]  /*64a0*/  PRMT R180, R17, 0x7610, R180 ;  /* 0x0000761011b47816 */ /* 0x000fce00000000b4 */
.L_x_13321:
[----:B------:R-:W-:Y:S05]  /*64b0*/  BSYNC.RECONVERGENT B2 ;  /* 0x0000000000027941 */ /* 0x000fea0003800200 */
.L_x_13320:
[----:B------:R-:W-:Y:S01]  /*64c0*/  @P2 FFMA.FTZ R184, R207, R203, R248 ;  /* 0x000000cbcfb82223 */ /* 0x000fe200000100f8 */
[----:B------:R-:W-:Y:S01]  /*64d0*/  BSSY.RECONVERGENT B2, `(.L_x_13322) ;  /* 0x0000015000027945 */ /* 0x000fe20003800200 */
[----:B------:R-:W-:Y:S02]  /*64e0*/  MOV R218, R153 ;  /* 0x0000009900da7202 */ /* 0x000fe40000000f00 */
[----:B------:R-:W-:-:S04]  /*64f0*/  @P2 FADD.FTZ R184, R205, -R184 ;  /* 0x800000b8cdb82221 */ /* 0x000fc80000010000 */
[----:B------:R-:W-:Y:S01]  /*6500*/  @P2 FFMA.FTZ R218, R19, R184, R153 ;  /* 0x000000b813da2223 */ /* 0x000fe20000010099 */
[----:B------:R-:W-:Y:S06]  /*6510*/  @!P3 BRA `(.L_x_13323) ;  /* 0x000000000040b947 */ /* 0x000fec0003800000 */
[----:B------:R-:W-:Y:S02]  /*6520*/  LOP3.LUT P4, RZ, R216, 0xff00, RZ, 0xc0, !PT ;  /* 0x0000ff00d8ff7812 */ /* 0x000fe4000788c0ff */
[----:B------:R-:W-:-:S11]  /*6530*/  MOV R17, RZ ;  /* 0x000000ff00117202 */ /* 0x000fd60000000f00 */
[----:B------:R-:W2:Y:S01]  /*6540*/  @P4 LDC.64 R184, c[0x0][0x408] ;  /* 0x00010200ffb84b82 */ /* 0x000ea20000000a00 */
[----:B-----5:R-:W-:Y:S02]  /*6550*/  @P4 HADD2.F32 R186, -RZ, R176.H1_H1 ;  /* 0x300000b0ffba4230 */ /* 0x020fe40000004100 */
[----:B--2---:R-:W-:-:S04]  /*6560*/  @P4 FMUL.FTZ R185, R218, R185 ;  /* 0x000000b9dab94220 */ /* 0x004fc80000410000 */
[----:B------:R-:W-:Y:S01]  /*6570*/  @P4 FMUL.FTZ R185, R185, R184 ;  /* 0x000000b8b9b94220 */ /* 0x000fe20000410000 */
[----:B------:R-:W-:-:S03]  /*6580*/  HFMA2 R184, -RZ, RZ, 0, 0 ;  /* 0x00000000ffb87431 */ /* 0x000fc600000001ff */
[----:B------:R-:W-:-:S04]  /*6590*/  @P4 FMUL.FTZ R184, R186, R185 ;  /* 0x000000b9bab84220 */ /* 0x000fc80000410000 */
[----:B------:R-:W-:Y:S02]  /*65a0*/  FADD.FTZ R105, R105, R184 ;  /* 0x000000b869697221 */ /* 0x000fe40000010000 */
[----:B------:R-:W2:Y:S02]  /*65b0*/  @P4 LDC.64 R184, c[0x0][0x408] ;  /* 0x00010200ffb84b82 */ /* 0x000ea40000000a00 */
[----:B--2---:R-:W-:-:S04]  /*65c0*/  @P4 FMUL.FTZ R185, R218, R185 ;  /* 0x000000b9dab94220 */ /* 0x004fc80000410000 */
[----:B------:R-:W-:Y:S01]  /*65d0*/  @P4 FMUL.FTZ R185, R185, R184 ;  /* 0x000000b8b9b94220 */ /* 0x000fe20000410000 */
[----:B------:R-:W-:-:S05]  /*65e0*/  @P4 HADD2.F32 R184, -RZ, R24.H1_H1 ;  /* 0x30000018ffb84230 */ /* 0x000fca0000004100 */
[----:B------:R-:W-:-:S05]  /*65f0*/  @P4 FMUL.FTZ R17, R185, R184 ;  /* 0x000000b8b9114220 */ /* 0x000fca0000410000 */
[----:B------:R-:W-:-:S04]  /*6600*/  F2FP.F16.F32.PACK_AB R17, RZ, R17 ;  /* 0x00000011ff11723e */ /* 0x000fc800000000ff */
[----:B------:R-:W-:-:S07]  /*6610*/  PRMT R180, R180, 0x5410, R17 ;  /* 0x00005410b4b47816 */ /* 0x000fce0000000011 */
.L_x_13323:
[----:B------:R-:W-:Y:S05]  /*6620*/  BSYNC.RECONVERGENT B2 ;  /* 0x0000000000027941 */ /* 0x000fea0003800200 */
.L_x_13322:
        /* <DEDUP_REMOVED lines=22> */
.L_x_13325:
[----:B------:R-:W-:Y:S05]  /*6790*/  BSYNC.RECONVERGENT B2 ;  /* 0x0000000000027941 */ /* 0x000fea0003800200 */
.L_x_13324:
        /* <DEDUP_REMOVED lines=11> */
[----:B-----5:R-:W-:-:S05]  /*6850*/  @P4 HADD2.F32 R185, -RZ, R177.H1_H1 ;  /* 0x300000b1ffb94230 */ /* 0x020fca0000004100 */
[----:B------:R-:W-:Y:S02]  /*6860*/  @P4 FMUL.FTZ R17, R185, R184 ;  /* 0x000000b8b9114220 */ /* 0x000fe40000410000 */
[----:B------:R-:W2:Y:S02]  /*6870*/  @P4 LDC.64 R184, c[0x0][0x408] ;  /* 0x00010200ffb84b82 */ /* 0x000ea40000000a00 */
[----:B------:R-:W-:Y:S01]  /*6880*/  FADD.FTZ R107, R107, R17 ;  /* 0x000000116b6b7221 */ /* 0x000fe20000010000 */
[----:B------:R-:W-:Y:S01]  /*6890*/  MOV R17, RZ ;  /* 0x000000ff00117202 */ /* 0x000fe20000000f00 */
[----:B--2---:R-:W-:-:S04]  /*68a0*/  @P4 FMUL.FTZ R185, R186, R185 ;  /* 0x000000b9bab94220 */ /* 0x004fc80000410000 */
[----:B------:R-:W-:Y:S01]  /*68b0*/  @P4 FMUL.FTZ R184, R185, R184 ;  /* 0x000000b8b9b84220 */ /* 0x000fe20000410000 */
[----:B------:R-:W-:-:S05]  /*68c0*/  @P4 HADD2.F32 R185, -RZ, R25.H1_H1 ;  /* 0x30000019ffb94230 */ /* 0x000fca0000004100 */
[----:B------:R-:W-:-:S05]  /*68d0*/  @P4 FMUL.FTZ R17, R184, R185 ;  /* 0x000000b9b8114220 */ /* 0x000fca0000410000 */
[----:B------:R-:W-:-:S04]  /*68e0*/  F2FP.F16.F32.PACK_AB R17, RZ, R17 ;  /* 0x00000011ff11723e */ /* 0x000fc800000000ff */
[----:B------:R-:W-:-:S07]  /*68f0*/  PRMT R181, R181, 0x5410, R17 ;  /* 0x00005410b5b57816 */ /* 0x000fce0000000011 */
.L_x_13327:
[----:B------:R-:W-:Y:S05]  /*6900*/  BSYNC.RECONVERGENT B2 ;  /* 0x0000000000027941 */ /* 0x000fea0003800200 */
.L_x_13326:
[----:B------:R-:W-:Y:S01]  /*6910*/  @P2 FFMA.FTZ R17, R222, R203, R248 ;  /* 0x000000cbde112223 */ /* 0x000fe200000100f8 */
[----:B------:R-:W-:Y:S03]  /*6920*/  BSSY.RECONVERGENT B2, `(.L_x_13328) ;  /* 0x0000015000027945 */ /* 0x000fe60003800200 */
[----:B------:R-:W-:Y:S01]  /*6930*/  @P2 FADD.FTZ R184, R220, -R17 ;  /* 0x80000011dcb82221 */ /* 0x000fe20000010000 */
[----:B------:R-:W-:-:S03]  /*6940*/  MOV R17, R156 ;  /* 0x0000009c00117202 */ /* 0x000fc60000000f00 */
[----:B------:R-:W-:Y:S01]  /*6950*/  @P2 FFMA.FTZ R17, R19, R184, R156 ;  /* 0x000000b813112223 */ /* 0x000fe2000001009c */
[----:B------:R-:W-:Y:S06]  /*6960*/  @!P3 BRA `(.L_x_13329) ;  /* 0x000000000040b947 */ /* 0x000fec0003800000 */
[----:B------:R-:W-:-:S13]  /*6970*/  LOP3.LUT P4, RZ, R217, 0xff, RZ, 0xc0, !PT ;  /* 0x000000ffd9ff7812 */ /* 0x000fda000788c0ff */
[----:B------:R-:W2:Y:S01]  /*6980*/  @P4 LDC.64 R184, c[0x0][0x408] ;  /* 0x00010200ffb84b82 */ /* 0x000ea20000000a00 */
[----:B-----5:R-:W-:Y:S02]  /*6990*/  @P4 HADD2.F32 R187, -RZ, R178.H0_H0 ;  /* 0x200000b2ffbb4230 */ /* 0x020fe40000004100 */
[----:B--2---:R-:W-:-:S04]  /*69a0*/  @P4 FMUL.FTZ R185, R17, R185 ;  /* 0x000000b911b94220 */ /* 0x004fc80000410000 */
[----:B------:R-:W-:Y:S01]  /*69b0*/  @P4 FMUL.FTZ R184, R185, R184 ;  /* 0x000000b8b9b84220 */ /* 0x000fe20000410000 */
[----:B------:R-:W-:-:S03]  /*69c0*/  HFMA2 R185, -RZ, RZ, 0, 0 ;  /* 0x00000000ffb97431 */ /* 0x000fc600000001ff */
[----:B------:R-:W-:Y:S01]  /*69d0*/  @P4 FMUL.FTZ R185, R187, R184 ;  /* 0x000000b8bbb94220 */ /* 0x000fe20000410000 */
[----:B------:R-:W-:-:S03]  /*69e0*/  @P4 HADD2.F32 R187, -RZ, R26.H0_H0 ;  /* 0x2000001affbb4230 */ /* 0x000fc60000004100 */
[----:B------:R-:W-:Y:S02]  /*69f0*/  FADD.FTZ R100, R100, R185 ;  /* 0x000000b964647221 */ /* 0x000fe40000010000 */
[----:B------:R-:W2:Y:S02]  /*6a00*/  @P4 LDC.64 R184, c[0x0][0x408] ;  /* 0x00010200ffb84b82 */ /* 0x000ea40000000a00 */
[----:B--2---:R-:W-:-:S04]  /*6a10*/  @P4 FMUL.FTZ R185, R17, R185 ;  /* 0x000000b911b94220 */ /* 0x004fc80000410000 */
[----:B------:R-:W-:Y:S01]  /*6a20*/  @P4 FMUL.FTZ R184, R185, R184 ;  /* 0x000000b8b9b84220 */ /* 0x000fe20000410000 */
[----:B------:R-:W-:-:S03]  /*6a30*/  MOV R185, RZ ;  /* 0x000000ff00b97202 */ /* 0x000fc60000000f00 */
[----:B------:R-:W-:-:S05]  /*6a40*/  @P4 FMUL.FTZ R185, R184, R187 ;  /* 0x000000bbb8b94220 */ /* 0x000fca0000410000 */
[----:B------:R-:W-:-:S04]  /*6a50*/  F2FP.F16.F32.PACK_AB R185, RZ, R185 ;  /* 0x000000b9ffb9723e */ /* 0x000fc800000000ff */
[----:B------:R-:W-:-:S07]  /*6a60*/  PRMT R182, R185, 0x7610, R182 ;  /* 0x00007610b9b67816 */ /* 0x000fce00000000b6 */
.L_x_13329:
[----:B------:R-:W-:Y:S05]  /*6a70*/  BSYNC.RECONVERGENT B2 ;  /* 0x0000000000027941 */ /* 0x000fea0003800200 */
.L_x_13328:
[----:B------:R-:W-:Y:S01]  /*6a80*/  @P2 FFMA.FTZ R184, R221, R203, R248 ;  /* 0x000000cbddb82223 */ /* 0x000fe200000100f8 */
[----:B------:R-:W-:Y:S01]  /*6a90*/  BSSY.RECONVERGENT B2, `(.L_x_13330) ;  /* 0x0000015000027945 */ /* 0x000fe20003800200 */
[----:B------:R-:W-:Y:S02]  /*6aa0*/  MOV R187, R157 ;  /* 0x0000009d00bb7202 */ /* 0x000fe40000000f00 */
[----:B------:R-:W-:-:S04]  /*6ab0*/  @P2 FADD.FTZ R184, R211, -R184 ;  /* 0x800000b8d3b82221 */ /* 0x000fc80000010000 */
[----:B------:R-:W-:Y:S01]  /*6ac0*/  @P2 FFMA.FTZ R187, R19, R184, R157 ;  /* 0x000000b813bb2223 */ /* 0x000fe2000001009d */
[----:B------:R-:W-:Y:S06]  /*6ad0*/  @!P3 BRA `(.L_x_13331) ;  /* 0x000000000040b947 */ /* 0x000fec0003800000 */
[----:B------:R-:W-:-:S13]  /*6ae0*/  LOP3.LUT P4, RZ, R217, 0xff00, RZ, 0xc0, !PT ;  /* 0x0000ff00d9ff7812 */ /* 0x000fda000788c0ff */
[----:B------:R-:W2:Y:S01]  /*6af0*/  @P4 LDC.64 R184, c[0x0][0x408] ;  /* 0x00010200ffb84b82 */ /* 0x000ea20000000a00 */
[----:B-----5:R-:W-:Y:S02]  /*6b00*/  @P4 HADD2.F32 R188, -RZ, R178.H1_H1 ;  /* 0x300000b2ffbc4230 */ /* 0x020fe40000004100 */
        /* <DEDUP_REMOVED lines=13> */
.L_x_13331:
[----:B------:R-:W-:Y:S05]  /*6be0*/  BSYNC.RECONVERGENT B2 ;  /* 0x0000000000027941 */ /* 0x000fea0003800200 */
.L_x_13330:
        /* <DEDUP_REMOVED lines=22> */
.L_x_13333:
[----:B------:R-:W-:Y:S05]  /*6d50*/  BSYNC.RECONVERGENT B2 ;  /* 0x0000000000027941 */ /* 0x000fea0003800200 */
.L_x_13332:
[----:B------:R-:W-:Y:S01]  /*6d60*/  @P2 FFMA.FTZ R184, R225, R203, R248 ;  /* 0x000000cbe1b82223 */ /* 0x000fe200000100f8 */
[----:B------:R-:W-:Y:S02]  /*6d70*/  MOV R249, R159 ;  /* 0x0000009f00f97202 */ /* 0x000fe40000000f00 */
[----:B------:R-:W-:Y:S01]  /*6d80*/  MOV R189, R187 ;  /* 0x000000bb00bd7202 */ /* 0x000fe20000000f00 */
[----:B------:R-:W-:Y:S01]  /*6d90*/  @P2 FADD.FTZ R184, R224, -R184 ;  /* 0x800000b8e0b82221 */ /* 0x000fe20000010000 */
[----:B------:R-:W-:Y:S02]  /*6da0*/  MOV R187, R186 ;  /* 0x000000ba00bb7202 */ /* 0x000fe40000000f00 */
[----:B------:R-:W-:Y:S01]  /*6db0*/  MOV R190, R188 ;  /* 0x000000bc00be7202 */ /* 0x000fe20000000f00 */
[----:B------:R-:W-:Y:S01]  /*6dc0*/  @P2 FFMA.FTZ R249, R19, R184, R159 ;  /* 0x000000b813f92223 */ /* 0x000fe2000001009f */
[----:B------:R-:W-:Y:S02]  /*6dd0*/  MOV R186, R191 ;  /* 0x000000bf00ba7202 */ /* 0x000fe40000000f00 */
[----:B------:R-:W-:-:S02]  /*6de0*/  MOV R188, R17 ;  /* 0x0000001100bc7202 */ /* 0x000fc40000000f00 */
        /* <DEDUP_REMOVED lines=9> */
[----:B-----5:R-:W-:-:S05]  /*6e80*/  @P4 HADD2.F32 R217, -RZ, R179.H1_H1 ;  /* 0x300000b3ffd94230 */ /* 0x020fca0000004100 */
        /* <DEDUP_REMOVED lines=8> */
.L_x_13319:
        /* <DEDUP_REMOVED lines=8> */
[----:B------:R-:W-:Y:S02]  /*6f90*/  HFMA2 R218, -RZ, RZ, 0, 0 ;  /* 0x00000000ffda7431 */ /* 0x000fe400000001ff */
[----:B-----5:R-:W-:Y:S02]  /*6fa0*/  @P4 HADD2.F32 R219, -RZ, R176.H0_H0 ;  /* 0x200000b0ffdb4230 */ /* 0x020fe40000004100 */
        /* <DEDUP_REMOVED lines=8> */
.L_x_13336:
[----:B------:R-:W-:Y:S05]  /*7030*/  BSYNC.RECONVERGENT B2 ;  /* 0x0000000000027941 */ /* 0x000fea0003800200 */
.L_x_13335:
        /* <DEDUP_REMOVED lines=9> */
[----:B-----5:R-:W-:Y:S02]  /*70d0*/  @P4 HADD2.F32 R219, -RZ, R176.H1_H1 ;  /* 0x300000b0ffdb4230 */ /* 0x020fe40000004100 */
        /* <DEDUP_REMOVED lines=8> */
.L_x_13338:
[----:B------:R-:W-:Y:S05]  /*7160*/  BSYNC.RECONVERGENT B2 ;  /* 0x0000000000027941 */ /* 0x000fea0003800200 */
.L_x_13337:
        /* <DEDUP_REMOVED lines=18> */
.L_x_13340:
[----:B------:R-:W-:Y:S05]  /*7290*/  BSYNC.RECONVERGENT B2 ;  /* 0x0000000000027941 */ /* 0x000fea0003800200 */
.L_x_13339:
        /* <DEDUP_REMOVED lines=18> */
.L_x_13342:
[----:B------:R-:W-:Y:S05]  /*73c0*/  BSYNC.RECONVERGENT B2 ;  /* 0x0000000000027941 */ /* 0x000fea0003800200 */
.L_x_13341:
        /* <DEDUP_REMOVED lines=18> */
.L_x_13344:
[----:B------:R-:W-:Y:S05]  /*74f0*/  BSYNC.RECONVERGENT B2 ;  /* 0x0000000000027941 */ /* 0x000fea0003800200 */
.L_x_13343:
        /* <DEDUP_REMOVED lines=18> */
.L_x_13346:
[----:B------:R-:W-:Y:S05]  /*7620*/  BSYNC.RECONVERGENT B2 ;  /* 0x0000000000027941 */ /* 0x000fea0003800200 */
.L_x_13345:
        /* <DEDUP_REMOVED lines=18> */
.L_x_13348:
[----:B------:R-:W-:Y:S05]  /*7750*/  BSYNC.RECONVERGENT B2 ;  /* 0x0000000000027941 */ /* 0x000fea0003800200 */
.L_x_13347:
[----:B------:R-:W-:Y:S05]  /*7760*/  @!P3 BRA `(.L_x_13334) ;  /* 0x00000024000cb947 */ /* 0x000fea0003800000 */
[----:B------:R-:W-:Y:S01]  /*7770*/  ISETP.GE.U32.AND P4, PT, R216, RZ, PT ;  /* 0x000000ffd800720c */ /* 0x000fe20003f86070 */
[----:B------:R-:W-:Y:S01]  /*7780*/  @P2 FFMA.FTZ R17, R225, R203, R248 ;  /* 0x000000cbe1112223 */ /* 0x000fe200000100f8 */
[----:B------:R-:W-:Y:S02]  /*7790*/  MOV R216, R159 ;  /* 0x0000009f00d87202 */ /* 0x000fe40000000f00 */
[----:B------:R-:W-:Y:S01]  /*77a0*/  ISETP.GE.U32.AND.EX P4, PT, R217, 0x1000000, PT, P4 ;  /* 0x01000000d900780c */ /* 0x000fe20003f86140 */
[----:B------:R-:W-:-:S04]  /*77b0*/  @P2 FADD.FTZ R17, R224, -R17 ;  /* 0x80000011e0112221 */ /* 0x000fc80000010000 */
[----:B------:R-:W-:-:S04]  /*77c0*/  @P2 FFMA.FTZ R216, R19, R17, R159 ;  /* 0x0000001113d82223 */ /* 0x000fc8000001009f */
[----:B------:R-:W-:Y:S01]  /*77d0*/  FMUL.FTZ R17, R216, UR13 ;  /* 0x0000000dd8117c20 */ /* 0x000fe20008410000 */
[----:B------:R-:W-:-:S03]  /*77e0*/  HFMA2 R216, -RZ, RZ, 0, 0 ;  /* 0x00000000ffd87431 */ /* 0x000fc600000001ff */
        /* <DEDUP_REMOVED lines=8> */
[----:B--2---:R-:W-:Y:S01]  /*7870*/  PRMT R183, R183, 0x5410, R17 ;  /* 0x00005410b7b77816 */ /* 0x004fe20000000011 */
[----:B------:R-:W-:Y:S06]  /*7880*/  BRA `(.L_x_13334) ;  /* 0x0000002000c47947 */ /* 0x000fec0003800000 */
.L_x_13318:
        /* <DEDUP_REMOVED lines=8> */
[----:B------:R-:W-:-:S03]  /*7910*/  ISETP.GT.AND P5, PT, R18, RZ, PT ;  /* 0x000000ff1200720c */ /* 0x000fc60003fa4270 */
[----:B------:R-:W-:-:S04]  /*7920*/  FADD.FTZ R184, R206, -R17 ;  /* 0x80000011ceb87221 */ /* 0x000fc80000010000 */
[----:B------:R-:W-:Y:S01]  /*7930*/  FMUL.FTZ R17, R19, R184 ;  /* 0x000000b813117220 */ /* 0x000fe20000410000 */
[----:B-----5:R-:W-:-:S04]  /*7940*/  HADD2.F32 R184, -RZ, R176.H0_H0 ;  /* 0x200000b0ffb87230 */ /* 0x020fc80000004100 */
[----:B------:R-:W-:-:S05]  /*7950*/  FSEL R17, R17, RZ, P5 ;  /* 0x000000ff11117208 */ /* 0x000fca0002800000 */
[----:B------:R-:W-:-:S04]  /*7960*/  FMUL.FTZ R17, R17, UR13 ;  /* 0x0000000d11117c20 */ /* 0x000fc80008410000 */
[----:B------:R-:W-:-:S04]  /*7970*/  FMUL.FTZ R17, R17, UR12 ;  /* 0x0000000c11117c20 */ /* 0x000fc80008410000 */
[----:B------:R-:W-:-:S07]  /*7980*/  FMUL.FTZ R17, R184, R17 ;  /* 0x00000011b8117220 */ /* 0x000fce0000410000 */
.L_x_13353:
[----:B------:R-:W-:Y:S05]  /*7990*/  BSYNC.RECONVERGENT B3 ;  /* 0x0000000000037941 */ /* 0x000fea0003800200 */
.L_x_13352:
[----:B------:R-:W-:Y:S01]  /*79a0*/  BSSY.RECONVERGENT B3, `(.L_x_13354) ;  /* 0x000000d000037945 */ /* 0x000fe20003800200 */
[----:B------:R-:W-:Y:S01]  /*79b0*/  FADD.FTZ R104, R104, R17 ;  /* 0x0000001168687221 */ /* 0x000fe20000010000 */
[----:B------:R-:W-:Y:S02]  /*79c0*/  MOV R17, RZ ;  /* 0x000000ff00117202 */ /* 0x000fe40000000f00 */
        /* <DEDUP_REMOVED lines=10> */
.L_x_13355:
[----:B------:R-:W-:Y:S05]  /*7a70*/  BSYNC.RECONVERGENT B3 ;  /* 0x0000000000037941 */ /* 0x000fea0003800200 */
.L_x_13354:
[----:B------:R-:W-:-:S04]  /*7a80*/  F2FP.F16.F32.PACK_AB R17, RZ, R17 ;  /* 0x00000011ff11723e */ /* 0x000fc800000000ff */
[----:B--2---:R-:W-:-:S07]  /*7a90*/  PRMT R180, R17, 0x7610, R180 ;  /* 0x0000761011b47816 */ /* 0x004fce00000000b4 */
.L_x_13351:
[----:B------:R-:W-:Y:S05]  /*7aa0*/  BSYNC.RECONVERGENT B2 ;  /* 0x0000000000027941 */ /* 0x000fea0003800200 */
.L_x_13350:
        /* <DEDUP_REMOVED lines=10> */
[----:B-----5:R-:W-:-:S04]  /*7b50*/  HADD2.F32 R184, -RZ, R176.H1_H1 ;  /* 0x300000b0ffb87230 */ /* 0x020fc80000004100 */
[----:B------:R-:W-:-:S05]  /*7b60*/  FSEL R17, R17, RZ, P5 ;  /* 0x000000ff11117208 */ /* 0x000fca0002800000 */
[----:B------:R-:W-:-:S04]  /*7b70*/  FMUL.FTZ R17, R17, UR13 ;  /* 0x0000000d11117c20 */ /* 0x000fc80008410000 */
[----:B------:R-:W-:-:S04]  /*7b80*/  FMUL.FTZ R17, R17, UR12 ;  /* 0x0000000c11117c20 */ /* 0x000fc80008410000 */
[----:B------:R-:W-:-:S07]  /*7b90*/  FMUL.FTZ R184, R184, R17 ;  /* 0x00000011b8b87220 */ /* 0x000fce0000410000 */
.L_x_13359:
[----:B------:R-:W-:Y:S05]  /*7ba0*/  BSYNC.RECONVERGENT B3 ;  /* 0x0000000000037941 */ /* 0x000fea0003800200 */
.L_x_13358:
        /* <DEDUP_REMOVED lines=13> */
.L_x_13361:
[----:B------:R-:W-:Y:S05]  /*7c80*/  BSYNC.RECONVERGENT B3 ;  /* 0x0000000000037941 */ /* 0x000fea0003800200 */
.L_x_13360:
[----:B------:R-:W-:-:S04]  /*7c90*/  F2FP.F16.F32.PACK_AB R17, RZ, R17 ;  /* 0x00000011ff11723e */ /* 0x000fc800000000ff */
[----:B--2---:R-:W-:-:S07]  /*7ca0*/  PRMT R180, R180, 0x5410, R17 ;  /* 0x00005410b4b47816 */ /* 0x004fce0000000011 */
.L_x_13357:
[----:B------:R-:W-:Y:S05]  /*7cb0*/  BSYNC.RECONVERGENT B2 ;  /* 0x0000000000027941 */ /* 0x000fea0003800200 */
.L_x_13356:
        /* <DEDUP_REMOVED lines=15> */
.L_x_13365:
[----:B------:R-:W-:Y:S05]  /*7db0*/  BSYNC.RECONVERGENT B3 ;  /* 0x0000000000037941 */ /* 0x000fea0003800200 */
.L_x_13364:
        /* <DEDUP_REMOVED lines=13> */
.L_x_13367:
[----:B------:R-:W-:Y:S05]  /*7e90*/  BSYNC.RECONVERGENT B3 ;  /* 0x0000000000037941 */ /* 0x000fea0003800200 */
.L_x_13366:
[----:B------:R-:W-:-:S04]  /*7ea0*/  F2FP.F16.F32.PACK_AB R17, RZ, R17 ;  /* 0x00000011ff11723e */ /* 0x000fc800000000ff */
[----:B--2---:R-:W-:-:S07]  /*7eb0*/  PRMT R181, R17, 0x7610, R181 ;  /* 0x0000761011b57816 */ /* 0x004fce00000000b5 */
.L_x_13363:
[----:B------:R-:W-:Y:S05]  /*7ec0*/  BSYNC.RECONVERGENT B2 ;  /* 0x0000000000027941 */ /* 0x000fea0003800200 */
.L_x_13362:
        /* <DEDUP_REMOVED lines=15> */
.L_x_13371:
[----:B------:R-:W-:Y:S05]  /*7fc0*/  BSYNC.RECONVERGENT B3 ;  /* 0x0000000000037941 */ /* 0x000fea0003800200 */
.L_x_13370:
        /* <DEDUP_REMOVED lines=13> */
.L_x_13373:
[----:B------:R-:W-:Y:S05]  /*80a0*/  BSYNC.RECONVERGENT B3 ;  /* 0x0000000000037941 */ /* 0x000fea0003800200 */
.L_x_13372:
[----:B------:R-:W-:-:S04]  /*80b0*/  F2FP.F16.F32.PACK_AB R17, RZ, R17 ;  /* 0x00000011ff11723e */ /* 0x000fc800000000ff */
[----:B--2---:R-:W-:-:S07]  /*80c0*/  PRMT R181, R181, 0x5410, R17 ;  /* 0x00005410b5b57816 */ /* 0x004fce0000000011 */
.L_x_13369:
[----:B------:R-:W-:Y:S05]  /*80d0*/  BSYNC.RECONVERGENT B2 ;  /* 0x0000000000027941 */ /* 0x000fea0003800200 */
.L_x_13368:
        /* <DEDUP_REMOVED lines=15> */
.L_x_13377:
[----:B------:R-:W-:Y:S05]  /*81d0*/  BSYNC.RECONVERGENT B3 ;  /* 0x0000000000037941 */ /* 0x000fea0003800200 */
.L_x_13376:
        /* <DEDUP_REMOVED lines=13> */
.L_x_13379:
[----:B------:R-:W-:Y:S05]  /*82b0*/  BSYNC.RECONVERGENT B3 ;  /* 0x0000000000037941 */ /* 0x000fea0003800200 */
.L_x_13378:
[----:B------:R-:W-:-:S04]  /*82c0*/  F2FP.F16.F32.PACK_AB R17, RZ, R17 ;  /* 0x00000011ff11723e */ /* 0x000fc800000000ff */
[----:B--2---:R-:W-:-:S07]  /*82d0*/  PRMT R182, R17, 0x7610, R182 ;  /* 0x0000761011b67816 */ /* 0x004fce00000000b6 */
.L_x_13375:
[----:B------:R-:W-:Y:S05]  /*82e0*/  BSYNC.RECONVERGENT B2 ;  /* 0x0000000000027941 */ /* 0x000fea0003800200 */
.L_x_13374:
        /* <DEDUP_REMOVED lines=15> */
.L_x_13383:
[----:B------:R-:W-:Y:S05]  /*83e0*/  BSYNC.RECONVERGENT B3 ;  /* 0x0000000000037941 */ /* 0x000fea0003800200 */
.L_x_13382:
        /* <DEDUP_REMOVED lines=13> */
.L_x_13385:
[----:B------:R-:W-:Y:S05]  /*84c0*/  BSYNC.RECONVERGENT B3 ;  /* 0x0000000000037941 */ /* 0x000fea0003800200 */
.L_x_13384:
[----:B------:R-:W-:-:S04]  /*84d0*/  F2FP.F16.F32.PACK_AB R17, RZ, R17 ;  /* 0x00000011ff11723e */ /* 0x000fc800000000ff */
[----:B--2---:R-:W-:-:S07]  /*84e0*/  PRMT R182, R182, 0x5410, R17 ;  /* 0x00005410b6b67816 */ /* 0x004fce0000000011 */
.L_x_13381:
[----:B------:R-:W-:Y:S05]  /*84f0*/  BSYNC.RECONVERGENT B2 ;  /* 0x0000000000027941 */ /* 0x000fea0003800200 */
.L_x_13380:
        /* <DEDUP_REMOVED lines=15> */
.L_x_13389:
[----:B------:R-:W-:Y:S05]  /*85f0*/  BSYNC.RECONVERGENT B3 ;  /* 0x0000000000037941 */ /* 0x000fea0003800200 */
.L_x_13388:
        /* <DEDUP_REMOVED lines=13> */
.L_x_13391:
[----:B------:R-:W-:Y:S05]  /*86d0*/  BSYNC.RECONVERGENT B3 ;  /* 0x0000000000037941 */ /* 0x000fea0003800200 */
.L_x_13390:
[----:B------:R-:W-:-:S04]  /*86e0*/  F2FP.F16.F32.PACK_AB R17, RZ, R17 ;  /* 0x00000011ff11723e */ /* 0x000fc800000000ff */
[----:B--2---:R-:W-:-:S07]  /*86f0*/  PRMT R183, R17, 0x7610, R183 ;  /* 0x0000761011b77816 */ /* 0x004fce00000000b7 */
.L_x_13387:
[----:B------:R-:W-:Y:S05]  /*8700*/  BSYNC.RECONVERGENT B2 ;  /* 0x0000000000027941 */ /* 0x000fea0003800200 */
.L_x_13386:
[-CC-:B------:R-:W-:Y:S01]  /*8710*/  FFMA.FTZ R17, R210, R203.reuse, R248.reuse ;  /* 0x000000cbd2117223 */ /* 0x180fe200000100f8 */
[-CC-:B------:R-:W-:Y:S01]  /*8720*/  FFMA.FTZ R184, R221, R203.reuse, R248.reuse ;  /* 0x000000cbddb87223 */ /* 0x180fe200000100f8 */
[-C--:B------:R-:W-:Y:S01]  /*8730*/  FFMA.FTZ R185, R222, R203.reuse, R248 ;  /* 0x000000cbdeb97223 */ /* 0x080fe200000100f8 */
[----:B------:R-:W-:Y:S01]  /*8740*/  ISETP.GT.AND P4, PT, R18, RZ, PT ;  /* 0x000000ff1200720c */ /* 0x000fe20003f84270 */
[----:B------:R-:W-:Y:S01]  /*8750*/  FADD.FTZ R190, R194, -R17 ;  /* 0x80000011c2be7221 */ /* 0x000fe20000010000 */
[----:B------:R-:W-:Y:S01]  /*8760*/  FADD.FTZ R189, R211, -R184 ;  /* 0x800000b8d3bd7221 */ /* 0x000fe20000010000 */
[-CC-:B------:R-:W-:Y:S01]  /*8770*/  FFMA.FTZ R184, R209, R203.reuse, R248.reuse ;  /* 0x000000cbd1b87223 */ /* 0x180fe200000100f8 */
[-CC-:B------:R-:W-:Y:S01]  /*8780*/  FFMA.FTZ R17, R192, R203.reuse, R248.reuse ;  /* 0x000000cbc0117223 */ /* 0x180fe200000100f8 */
[----:B------:R-:W-:Y:S01]  /*8790*/  FADD.FTZ R188, R220, -R185 ;  /* 0x800000b9dcbc7221 */ /* 0x000fe20000010000 */
[-C--:B------:R-:W-:Y:S01]  /*87a0*/  FFMA.FTZ R185, R207, R203.reuse, R248 ;  /* 0x000000cbcfb97223 */ /* 0x080fe200000100f8 */
[----:B------:R-:W-:Y:S01]  /*87b0*/  FADD.FTZ R187, R193, -R184 ;  /* 0x800000b8c1bb7221 */ /* 0x000fe20000010000 */
[----:B------:R-:W-:Y:S01]  /*87c0*/  FADD.FTZ R186, R208, -R17 ;  /* 0x80000011d0ba7221 */ /* 0x000fe20000010000 */
[-CC-:B------:R-:W-:Y:S01]  /*87d0*/  FFMA.FTZ R184, R2, R203.reuse, R248.reuse ;  /* 0x000000cb02b87223 */ /* 0x180fe200000100f8 */
[----:B------:R-:W-:Y:S01]  /*87e0*/  FFMA.FTZ R17, R225, R203, R248 ;  /* 0x000000cbe1117223 */ /* 0x000fe200000100f8 */
[----:B------:R-:W-:Y:S01]  /*87f0*/  FADD.FTZ R185, R205, -R185 ;  /* 0x800000b9cdb97221 */ /* 0x000fe20000010000 */
[C---:B------:R-:W-:Y:S01]  /*8800*/  FMUL.FTZ R190, R19.reuse, R190 ;  /* 0x000000be13be7220 */ /* 0x040fe20000410000 */
        /* <DEDUP_REMOVED lines=8> */
[----:B------:R-:W-:Y:S01]  /*8890*/  FMUL.FTZ R186, R19, R186 ;  /* 0x000000ba13ba7220 */ /* 0x000fe20000410000 */
[----:B--2---:R-:W-:-:S02]  /*88a0*/  FSEL R219, R185, RZ, P4 ;  /* 0x000000ffb9db7208 */ /* 0x004fc40002000000 */
[----:B------:R-:W-:Y:S02]  /*88b0*/  FSEL R218, R184, RZ, P4 ;  /* 0x000000ffb8da7208 */ /* 0x000fe40002000000 */
[----:B------:R-:W-:Y:S02]  /*88c0*/  FSEL R17, R17, RZ, P4 ;  /* 0x000000ff11117208 */ /* 0x000fe40002000000 */
[----:B------:R-:W-:Y:S02]  /*88d0*/  FSEL R190, R190, RZ, P4 ;  /* 0x000000ffbebe7208 */ /* 0x000fe40002000000 */
[----:B------:R-:W-:Y:S02]  /*88e0*/  FSEL R189, R189, RZ, P4 ;  /* 0x000000ffbdbd7208 */ /* 0x000fe40002000000 */
[----:B------:R-:W-:Y:S02]  /*88f0*/  FSEL R188, R188, RZ, P4 ;  /* 0x000000ffbcbc7208 */ /* 0x000fe40002000000 */
[----:B------:R-:W-:-:S02]  /*8900*/  FSEL R187, R187, RZ, P4 ;  /* 0x000000ffbbbb7208 */ /* 0x000fc40002000000 */
[----:B------:R-:W-:Y:S02]  /*8910*/  FSEL R186, R186, RZ, P4 ;  /* 0x000000ffbaba7208 */ /* 0x000fe40002000000 */
[----:B------:R-:W-:Y:S02]  /*8920*/  MOV R185, R219 ;  /* 0x000000db00b97202 */ /* 0x000fe40000000f00 */
[----:B------:R-:W-:Y:S02]  /*8930*/  MOV R184, R218 ;  /* 0x000000da00b87202 */ /* 0x000fe40000000f00 */
[----:B------:R-:W-:Y:S01]  /*8940*/  MOV R191, R17 ;  /* 0x0000001100bf7202 */ /* 0x000fe20000000f00 */
[----:B------:R-:W-:Y:S06]  /*8950*/  @!P3 BRA `(.L_x_13334) ;  /* 0x000000100090b947 */ /* 0x000fec0003800000 */
[----:B------:R-:W-:-:S04]  /*8960*/  ISETP.GE.U32.AND P4, PT, R216, RZ, PT ;  /* 0x000000ffd800720c */ /* 0x000fc80003f86070 */
[----:B------:R-:W-:-:S13]  /*8970*/  ISETP.GE.U32.AND.EX P4, PT, R217, 0x1000000, PT, P4 ;  /* 0x01000000d900780c */ /* 0x000fda0003f86140 */
        /* <DEDUP_REMOVED lines=18> */
[----:B------:R-:W-:Y:S06]  /*8aa0*/  BRA `(.L_x_13334) ;  /* 0x00000010003c7947 */ /* 0x000fec0003800000 */
.L_x_13349:
        /* <DEDUP_REMOVED lines=8> */
[----:B--2--5:R-:W-:Y:S02]  /*8b30*/  HADD2.F32 R218, -RZ, R176.H0_H0 ;  /* 0x200000b0ffda7230 */ /* 0x024fe40000004100 */
[----:B------:R-:W-:-:S04]  /*8b40*/  FADD.FTZ R17, R206, -R17 ;  /* 0x80000011ce117221 */ /* 0x000fc80000010000 */
[----:B------:R-:W-:-:S05]  /*8b50*/  FMUL.FTZ R17, R19, R17 ;  /* 0x0000001113117220 */ /* 0x000fca0000410000 */
[----:B------:R-:W-:-:S05]  /*8b60*/  FSEL R17, R17, RZ, P5 ;  /* 0x000000ff11117208 */ /* 0x000fca0002800000 */
[----:B------:R-:W-:-:S04]  /*8b70*/  FMUL.FTZ R17, R17, UR13 ;  /* 0x0000000d11117c20 */ /* 0x000fc80008410000 */
[----:B------:R-:W-:-:S04]  /*8b80*/  FMUL.FTZ R17, R17, UR12 ;  /* 0x0000000c11117c20 */ /* 0x000fc80008410000 */
[----:B------:R-:W-:-:S07]  /*8b90*/  FMUL.FTZ R17, R218, R17 ;  /* 0x00000011da117220 */ /* 0x000fce0000410000 */
.L_x_13395:
[----:B------:R-:W-:Y:S05]  /*8ba0*/  BSYNC.RECONVERGENT B3 ;  /* 0x0000000000037941 */ /* 0x000fea0003800200 */
.L_x_13394:
[----:B------:R-:W-:Y:S01]  /*8bb0*/  BSSY.RECONVERGENT B3, `(.L_x_13396) ;  /* 0x000000d000037945 */ /* 0x000fe20003800200 */
[----:B------:R-:W-:Y:S01]  /*8bc0*/  FADD.FTZ R17, R104, R17 ;  /* 0x0000001168117221 */ /* 0x000fe20000010000 */
[----:B------:R-:W-:Y:S02]  /*8bd0*/  MOV R104, RZ ;  /* 0x000000ff00687202 */ /* 0x000fe40000000f00 */
[----:B------:R-:W-:Y:S05]  /*8be0*/  @!P4 BRA `(.L_x_13397) ;  /* 0x000000000024c947 */ /* 0x000fea0003800000 */
[----:B------:R-:W-:Y:S01]  /*8bf0*/  FFMA.FTZ R104, R2, R203, R248 ;  /* 0x000000cb02687223 */ /* 0x000fe200000100f8 */
[----:B------:R-:W-:Y:S01]  /*8c00*/  ISETP.GT.AND P4, PT, R18, RZ, PT ;  /* 0x000000ff1200720c */ /* 0x000fe20003f84270 */
[----:B--2---:R-:W-:Y:S02]  /*8c10*/  HADD2.F32 R218, -RZ, R24.H0_H0 ;  /* 0x20000018ffda7230 */ /* 0x004fe40000004100 */
[----:B------:R-:W-:-:S04]  /*8c20*/  FADD.FTZ R104, R206, -R104 ;  /* 0x80000068ce687221 */ /* 0x000fc80000010000 */
[----:B------:R-:W-:-:S05]  /*8c30*/  FMUL.FTZ R104, R19, R104 ;  /* 0x0000006813687220 */ /* 0x000fca0000410000 */
[----:B------:R-:W-:-:S05]  /*8c40*/  FSEL R104, R104, RZ, P4 ;  /* 0x000000ff68687208 */ /* 0x000fca0002000000 */
[----:B------:R-:W-:-:S04]  /*8c50*/  FMUL.FTZ R104, R104, UR13 ;  /* 0x0000000d68687c20 */ /* 0x000fc80008410000 */
[----:B------:R-:W-:-:S04]  /*8c60*/  FMUL.FTZ R104, R104, UR12 ;  /* 0x0000000c68687c20 */ /* 0x000fc80008410000 */
[----:B------:R-:W-:-:S07]  /*8c70*/  FMUL.FTZ R104, R218, R104 ;  /* 0x00000068da687220 */ /* 0x000fce0000410000 */
.L_x_13397:
[----:B------:R-:W-:Y:S05]  /*8c80*/  BSYNC.RECONVERGENT B3 ;  /* 0x0000000000037941 */ /* 0x000fea0003800200 */
.L_x_13396:
[----:B------:R-:W-:-:S04]  /*8c90*/  F2FP.F16.F32.PACK_AB R104, RZ, R104 ;  /* 0x00000068ff68723e */ /* 0x000fc800000000ff */
[----:B--2---:R-:W-:Y:S02]  /*8ca0*/  PRMT R180, R104, 0x7610, R180 ;  /* 0x0000761068b47816 */ /* 0x004fe400000000b4 */
[----:B------:R-:W-:-:S07]  /*8cb0*/  MOV R104, R17 ;  /* 0x0000001100687202 */ /* 0x000fce0000000f00 */
.L_x_13393:
[----:B------:R-:W-:Y:S05]  /*8cc0*/  BSYNC.RECONVERGENT B2 ;  /* 0x0000000000027941 */ /* 0x000fea0003800200 */
.L_x_13392:
        /* <DEDUP_REMOVED lines=8> */
[----:B--2--5:R-:W-:Y:S02]  /*8d50*/  HADD2.F32 R218, -RZ, R176.H1_H1 ;  /* 0x300000b0ffda7230 */ /* 0x024fe40000004100 */
[----:B------:R-:W-:-:S04]  /*8d60*/  FADD.FTZ R17, R205, -R17 ;  /* 0x80000011cd117221 */ /* 0x000fc80000010000 */
[----:B------:R-:W-:-:S05]  /*8d70*/  FMUL.FTZ R17, R19, R17 ;  /* 0x0000001113117220 */ /* 0x000fca0000410000 */
[----:B------:R-:W-:-:S05]  /*8d80*/  FSEL R17, R17, RZ, P5 ;  /* 0x000000ff11117208 */ /* 0x000fca0002800000 */
[----:B------:R-:W-:-:S04]  /*8d90*/  FMUL.FTZ R17, R17, UR13 ;  /* 0x0000000d11117c20 */ /* 0x000fc80008410000 */
[----:B------:R-:W-:-:S04]  /*8da0*/  FMUL.FTZ R17, R17, UR12 ;  /* 0x0000000c11117c20 */ /* 0x000fc80008410000 */
[----:B------:R-:W-:-:S07]  /*8db0*/  FMUL.FTZ R17, R218, R17 ;  /* 0x00000011da117220 */ /* 0x000fce0000410000 */
.L_x_13401:
[----:B------:R-:W-:Y:S05]  /*8dc0*/  BSYNC.RECONVERGENT B3 ;  /* 0x0000000000037941 */ /* 0x000fea0003800200 */
.L_x_13400:
[----:B------:R-:W-:Y:S01]  /*8dd0*/  BSSY.RECONVERGENT B3, `(.L_x_13402) ;  /* 0x000000d000037945 */ /* 0x000fe20003800200 */
[----:B------:R-:W-:Y:S01]  /*8de0*/  FADD.FTZ R17, R105, R17 ;  /* 0x0000001169117221 */ /* 0x000fe20000010000 */
[----:B------:R-:W-:Y:S02]  /*8df0*/  MOV R105, RZ ;  /* 0x000000ff00697202 */ /* 0x000fe40000000f00 */
[----:B------:R-:W-:Y:S05]  /*8e00*/  @!P4 BRA `(.L_x_13403) ;  /* 0x000000000024c947 */ /* 0x000fea0003800000 */
[----:B------:R-:W-:Y:S01]  /*8e10*/  FFMA.FTZ R105, R207, R203, R248 ;  /* 0x000000cbcf697223 */ /* 0x000fe200000100f8 */
[----:B------:R-:W-:Y:S01]  /*8e20*/  ISETP.GT.AND P4, PT, R18, RZ, PT ;  /* 0x000000ff1200720c */ /* 0x000fe20003f84270 */
[----:B--2---:R-:W-:Y:S02]  /*8e30*/  HADD2.F32 R218, -RZ, R24.H1_H1 ;  /* 0x30000018ffda7230 */ /* 0x004fe40000004100 */
[----:B------:R-:W-:-:S04]  /*8e40*/  FADD.FTZ R105, R205, -R105 ;  /* 0x80000069cd697221 */ /* 0x000fc80000010000 */
[----:B------:R-:W-:-:S05]  /*8e50*/  FMUL.FTZ R105, R19, R105 ;  /* 0x0000006913697220 */ /* 0x000fca0000410000 */
[----:B------:R-:W-:-:S05]  /*8e60*/  FSEL R105, R105, RZ, P4 ;  /* 0x000000ff69697208 */ /* 0x000fca0002000000 */
[----:B------:R-:W-:-:S04]  /*8e70*/  FMUL.FTZ R105, R105, UR13 ;  /* 0x0000000d69697c20 */ /* 0x000fc80008410000 */
[----:B------:R-:W-:-:S04]  /*8e80*/  FMUL.FTZ R105, R105, UR12 ;  /* 0x0000000c69697c20 */ /* 0x000fc80008410000 */
[----:B------:R-:W-:-:S07]  /*8e90*/  FMUL.FTZ R105, R218, R105 ;  /* 0x00000069da697220 */ /* 0x000fce0000410000 */
.L_x_13403:
[----:B------:R-:W-:Y:S05]  /*8ea0*/  BSYNC.RECONVERGENT B3 ;  /* 0x0000000000037941 */ /* 0x000fea0003800200 */
.L_x_13402:
[----:B------:R-:W-:-:S04]  /*8eb0*/  F2FP.F16.F32.PACK_AB R105, RZ, R105 ;  /* 0x00000069ff69723e */ /* 0x000fc800000000ff */
[----:B--2---:R-:W-:Y:S02]  /*8ec0*/  PRMT R180, R180, 0x5410, R105 ;  /* 0x00005410b4b47816 */ /* 0x004fe40000000069 */
[----:B------:R-:W-:-:S07]  /*8ed0*/  MOV R105, R17 ;  /* 0x0000001100697202 */ /* 0x000fce0000000f00 */
.L_x_13399:
[----:B------:R-:W-:Y:S05]  /*8ee0*/  BSYNC.RECONVERGENT B2 ;  /* 0x0000000000027941 */ /* 0x000fea0003800200 */
.L_x_13398:
        /* <DEDUP_REMOVED lines=15> */
.L_x_13407:
[----:B------:R-:W-:Y:S05]  /*8fe0*/  BSYNC.RECONVERGENT B3 ;  /* 0x0000000000037941 */ /* 0x000fea0003800200 */
.L_x_13406:
        /* <DEDUP_REMOVED lines=13> */
.L_x_13409:
[----:B------:R-:W-:Y:S05]  /*90c0*/  BSYNC.RECONVERGENT B3 ;  /* 0x0000000000037941 */ /* 0x000fea0003800200 */
.L_x_13408:
[----:B------:R-:W-:-:S04]  /*90d0*/  F2FP.F16.F32.PACK_AB R106, RZ, R106 ;  /* 0x0000006aff6a723e */ /* 0x000fc800000000ff */
[----:B--2---:R-:W-:Y:S02]  /*90e0*/  PRMT R181, R106, 0x7610, R181 ;  /* 0x000076106ab57816 */ /* 0x004fe400000000b5 */
[----:B------:R-:W-:-:S07]  /*90f0*/  MOV R106, R17 ;  /* 0x00000011006a7202 */ /* 0x000fce0000000f00 */
.L_x_13405:
[----:B------:R-:W-:Y:S05]  /*9100*/  BSYNC.RECONVERGENT B2 ;  /* 0x0000000000027941 */ /* 0x000fea0003800200 */
.L_x_13404:
        /* <DEDUP_REMOVED lines=15> */
.L_x_13413:
[----:B------:R-:W-:Y:S05]  /*9200*/  BSYNC.RECONVERGENT B3 ;  /* 0x0000000000037941 */ /* 0x000fea0003800200 */
.L_x_13412:
        /* <DEDUP_REMOVED lines=13> */
.L_x_13415:
[----:B------:R-:W-:Y:S05]  /*92e0*/  BSYNC.RECONVERGENT B3 ;  /* 0x0000000000037941 */ /* 0x000fea0003800200 */
.L_x_13414:
[----:B------:R-:W-:-:S04]  /*92f0*/  F2FP.F16.F32.PACK_AB R107, RZ, R107 ;  /* 0x0000006bff6b723e */ /* 0x000fc800000000ff */
[----:B--2---:R-:W-:Y:S02]  /*9300*/  PRMT R181, R181, 0x5410, R107 ;  /* 0x00005410b5b57816 */ /* 0x004fe4000000006b */
[----:B------:R-:W-:-:S07]  /*9310*/  MOV R107, R17 ;  /* 0x00000011006b7202 */ /* 0x000fce0000000f00 */
.L_x_13411:
[----:B------:R-:W-:Y:S05]  /*9320*/  BSYNC.RECONVERGENT B2 ;  /* 0x0000000000027941 */ /* 0x000fea0003800200 */
.L_x_13410:
        /* <DEDUP_REMOVED lines=15> */
.L_x_13419:
[----:B------:R-:W-:Y:S05]  /*9420*/  BSYNC.RECONVERGENT B3 ;  /* 0x0000000000037941 */ /* 0x000fea0003800200 */
.L_x_13418:
        /* <DEDUP_REMOVED lines=13> */
.L_x_13421:
[----:B------:R-:W-:Y:S05]  /*9500*/  BSYNC.RECONVERGENT B3 ;  /* 0x0000000000037941 */ /* 0x000fea0003800200 */
.L_x_13420:
[----:B------:R-:W-:-:S04]  /*9510*/  F2FP.F16.F32.PACK_AB R100, RZ, R100 ;  /* 0x00000064ff64723e */ /* 0x000fc800000000ff */
[----:B--2---:R-:W-:Y:S02]  /*9520*/  PRMT R182, R100, 0x7610, R182 ;  /* 0x0000761064b67816 */ /* 0x004fe400000000b6 */
[----:B------:R-:W-:-:S07]  /*9530*/  MOV R100, R17 ;  /* 0x0000001100647202 */ /* 0x000fce0000000f00 */
.L_x_13417:
[----:B------:R-:W-:Y:S05]  /*9540*/  BSYNC.RECONVERGENT B2 ;  /* 0x0000000000027941 */ /* 0x000fea0003800200 */
.L_x_13416:
        /* <DEDUP_REMOVED lines=15> */
.L_x_13425:
[----:B------:R-:W-:Y:S05]  /*9640*/  BSYNC.RECONVERGENT B3 ;  /* 0x0000000000037941 */ /* 0x000fea0003800200 */
.L_x_13424:
        /* <DEDUP_REMOVED lines=13> */
.L_x_13427:
[----:B------:R-:W-:Y:S05]  /*9720*/  BSYNC.RECONVERGENT B3 ;  /* 0x0000000000037941 */ /* 0x000fea0003800200 */
.L_x_13426:
[----:B------:R-:W-:-:S04]  /*9730*/  F2FP.F16.F32.PACK_AB R101, RZ, R101 ;  /* 0x00000065ff65723e */ /* 0x000fc800000000ff */
[----:B--2---:R-:W-:Y:S02]  /*9740*/  PRMT R182, R182, 0x5410, R101 ;  /* 0x00005410b6b67816 */ /* 0x004fe40000000065 */
[----:B------:R-:W-:-:S07]  /*9750*/  MOV R101, R17 ;  /* 0x0000001100657202 */ /* 0x000fce0000000f00 */
.L_x_13423:
[----:B------:R-:W-:Y:S05]  /*9760*/  BSYNC.RECONVERGENT B2 ;  /* 0x0000000000027941 */ /* 0x000fea0003800200 */
.L_x_13422:
        /* <DEDUP_REMOVED lines=15> */
.L_x_13431:
[----:B------:R-:W-:Y:S05]  /*9860*/  BSYNC.RECONVERGENT B3 ;  /* 0x0000000000037941 */ /* 0x000fea0003800200 */
.L_x_13430:
        /* <DEDUP_REMOVED lines=13> */
.L_x_13433:
[----:B------:R-:W-:Y:S05]  /*9940*/  BSYNC.RECONVERGENT B3 ;  /* 0x0000000000037941 */ /* 0x000fea0003800200 */
.L_x_13432:
[----:B------:R-:W-:-:S04]  /*9950*/  F2FP.F16.F32.PACK_AB R102, RZ, R102 ;  /* 0x00000066ff66723e */ /* 0x000fc800000000ff */
[----:B--2---:R-:W-:Y:S02]  /*9960*/  PRMT R183, R102, 0x7610, R183 ;  /* 0x0000761066b77816 */ /* 0x004fe400000000b7 */
[----:B------:R-:W-:-:S07]  /*9970*/  MOV R102, R17 ;  /* 0x0000001100667202 */ /* 0x000fce0000000f00 */
.L_x_13429:
[----:B------:R-:W-:Y:S05]  /*9980*/  BSYNC.RECONVERGENT B2 ;  /* 0x0000000000027941 */ /* 0x000fea0003800200 */
.L_x_13428:
        /* <DEDUP_REMOVED lines=15> */
.L_x_13435:
[----:B------:R-:W-:Y:S05]  /*9a80*/  BSYNC.RECONVERGENT B2 ;  /* 0x0000000000027941 */ /* 0x000fea0003800200 */
.L_x_13434:
        /* <DEDUP_REMOVED lines=13> */
.L_x_13437:
[----:B------:R-:W-:Y:S05]  /*9b60*/  BSYNC.RECONVERGENT B2 ;  /* 0x0000000000027941 */ /* 0x000fea0003800200 */
.L_x_13436:
[----:B------:R-:W-:-:S04]  /*9b70*/  F2FP.F16.F32.PACK_AB R103, RZ, R103 ;  /* 0x00000067ff67723e */ /* 0x000fc800000000ff */
[----:B--2---:R-:W-:Y:S02]  /*9b80*/  PRMT R183, R183, 0x5410, R103 ;  /* 0x00005410b7b77816 */ /* 0x004fe40000000067 */
[----:B------:R-:W-:-:S07]  /*9b90*/  MOV R103, R17 ;  /* 0x0000001100677202 */ /* 0x000fce0000000f00 */
.L_x_13334:
[----:B------:R-:W-:Y:S05]  /*9ba0*/  BSYNC.RECONVERGENT B1 ;  /* 0x0000000000017941 */ /* 0x000fea0003800200 */
.L_x_13317:
        /* <DEDUP_REMOVED lines=9> */
[----:B------:R3:W-:Y:S01]  /*9c40*/  @P3 STG.E.128 desc[UR6][R216.64], R180 ;  /* 0x000000b4d8003986 */ /* 0x0007e2000c101d06 */
[----:B------:R-:W-:Y:S05]  /*9c50*/  @!P3 BRA `(.L_x_13439) ;  /* 0x000000000010b947 */ /* 0x000fea0003800000 */
[----:B-----5:R-:W0:Y:S01]  /*9c60*/  LDC.64 R176, c[0x0][0x390] ;  /* 0x0000e400ffb07b82 */ /* 0x020e220000000a00 */
[----:B------:R-:W-:-:S05]  /*9c70*/  IADD3 R17, PT, PT, R247, 0x40, RZ ;  /* 0x00000040f7117810 */ /* 0x000fca0007ffe0ff */
[----:B0-----:R-:W-:-:S06]  /*9c80*/  IMAD.WIDE.U32 R176, R17, 0x10, R176 ;  /* 0x0000001011b07825 */ /* 0x001fcc00078e00b0 */
[----:B------:R-:W5:Y:S02]  /*9c90*/  LDG.E.128 R176, desc[UR6][R176.64] ;  /* 0x00000006b0b07981 */ /* 0x000f64000c1e1d00 */
.L_x_13439:
[----:B------:R-:W-:Y:S05]  /*9ca0*/  BSYNC.RECONVERGENT B1 ;  /* 0x0000000000017941 */ /* 0x000fea0003800200 */
.L_x_13438:
[----:B------:R-:W-:Y:S04]  /*9cb0*/  BSSY.RECONVERGENT B1, `(.L_x_13440) ;  /* 0x0000384000017945 */ /* 0x000fe80003800200 */
[----:B------:R-:W-:Y:S05]  /*9cc0*/  @!P1 BRA `(.L_x_13441) ;  /* 0x0000001400509947 */ /* 0x000fea0003800000 */
[----:B------:R-:W-:Y:S05]  /*9cd0*/  @!P0 BRA `(.L_x_13442) ;  /* 0x0000000800ec8947 */ /* 0x000fea0003800000 */
[----:B------:R-:W-:Y:S01]  /*9ce0*/  @P2 FFMA.FTZ R184, R223, R203, R248 ;  /* 0x000000cbdfb82223 */ /* 0x000fe200000100f8 */
[----:B------:R-:W-:Y:S01]  /*9cf0*/  BSSY.RECONVERGENT B2, `(.L_x_13443) ;  /* 0x0000015000027945 */ /* 0x000fe20003800200 */
[----:B---3--:R-:W-:Y:S02]  /*9d00*/  MOV R216, R160 ;  /* 0x000000a000d87202 */ /* 0x008fe40000000f00 */
[----:B------:R-:W-:-:S04]  /*9d10*/  @P2 FADD.FTZ R184, R195, -R184 ;  /* 0x800000b8c3b82221 */ /* 0x000fc80000010000 */
[----:B------:R-:W-:Y:S01]  /*9d20*/  @P2 FFMA.FTZ R216, R19, R184, R160 ;  /* 0x000000b813d82223 */ /* 0x000fe200000100a0 */
[----:B------:R-:W-:Y:S06]  /*9d30*/  @!P3 BRA `(.L_x_13444) ;  /* 0x000000000040b947 */ /* 0x000fec0003800000 */
[----:B------:R-:W-:Y:S01]  /*9d40*/  LOP3.LUT P4, RZ, R214, 0xff, RZ, 0xc0, !PT ;  /* 0x000000ffd6ff7812 */ /* 0x000fe2000788c0ff */
[----:B------:R-:W-:-:S12]  /*9d50*/  HFMA2 R17, -RZ, RZ, 0, 0 ;  /* 0x00000000ff117431 */ /* 0x000fd800000001ff */
[----:B------:R-:W3:Y:S02]  /*9d60*/  @P4 LDC.64 R184, c[0x0][0x408] ;  /* 0x00010200ffb84b82 */ /* 0x000ee40000000a00 */
[----:B---3--:R-:W-:-:S04]  /*9d70*/  @P4 FMUL.FTZ R185, R216, R185 ;  /* 0x000000b9d8b94220 */ /* 0x008fc80000410000 */
[----:B------:R-:W-:Y:S01]  /*9d80*/  @P4 FMUL.FTZ R184, R185, R184 ;  /* 0x000000b8b9b84220 */ /* 0x000fe20000410000 */
[----:B-----5:R-:W-:-:S05]  /*9d90*/  @P4 HADD2.F32 R185, -RZ, R176.H0_H0 ;  /* 0x200000b0ffb94230 */ /* 0x020fca0000004100 */
[----:B------:R-:W-:Y:S02]  /*9da0*/  @P4 FMUL.FTZ R17, R185, R184 ;  /* 0x000000b8b9114220 */ /* 0x000fe40000410000 */
[----:B------:R-:W3:Y:S02]  /*9db0*/  @P4 LDC.64 R184, c[0x0][0x408] ;  /* 0x00010200ffb84b82 */ /* 0x000ee40000000a00 */
[----:B------:R-:W-:Y:S01]  /*9dc0*/  FADD.FTZ R96, R96, R17 ;  /* 0x0000001160607221 */ /* 0x000fe20000010000 */
[----:B---3--:R-:W-:-:S04]  /*9dd0*/  @P4 FMUL.FTZ R185, R216, R185 ;  /* 0x000000b9d8b94220 */ /* 0x008fc80000410000 */
[----:B------:R-:W-:Y:S01]  /*9de0*/  @P4 FMUL.FTZ R186, R185, R184 ;  /* 0x000000b8b9ba4220 */ /* 0x000fe20000410000 */
[----:B------:R-:W-:Y:S01]  /*9df0*/  @P4 HADD2.F32 R185, -RZ, R28.H0_H0 ;  /* 0x2000001cffb94230 */ /* 0x000fe20000004100 */
[----:B------:R-:W-:-:S04]  /*9e00*/  MOV R184, RZ ;  /* 0x000000ff00b87202 */ /* 0x000fc80000000f00 */
[----:B------:R-:W-:-:S05]  /*9e10*/  @P4 FMUL.FTZ R184, R186, R185 ;  /* 0x000000b9bab84220 */ /* 0x000fca0000410000 */
[----:B------:R-:W-:-:S04]  /*9e20*/  F2FP.F16.F32.PACK_AB R184, RZ, R184 ;  /* 0x000000b8ffb8723e */ /* 0x000fc800000000ff */
[----:B--2---:R-:W-:-:S07]  /*9e30*/  PRMT R180, R184, 0x7610, R180 ;  /* 0x00007610b8b47816 */ /* 0x004fce00000000b4 */
.L_x_13444:
[----:B------:R-:W-:Y:S05]  /*9e40*/  BSYNC.RECONVERGENT B2 ;  /* 0x0000000000027941 */ /* 0x000fea0003800200 */
.L_x_13443:
        /* <DEDUP_REMOVED lines=8> */
[----:B------:R-:W3:Y:S01]  /*9ed0*/  @P4 LDC.64 R184, c[0x0][0x408] ;  /* 0x00010200ffb84b82 */ /* 0x000ee20000000a00 */
[----:B-----5:R-:W-:Y:S02]  /*9ee0*/  @P4 HADD2.F32 R17, -RZ, R176.H1_H1 ;  /* 0x300000b0ff114230 */ /* 0x020fe40000004100 */
[----:B---3--:R-:W-:-:S04]  /*9ef0*/  @P4 FMUL.FTZ R185, R191, R185 ;  /* 0x000000b9bfb94220 */ /* 0x008fc80000410000 */
[----:B------:R-:W-:-:S04]  /*9f00*/  @P4 FMUL.FTZ R184, R185, R184 ;  /* 0x000000b8b9b84220 */ /* 0x000fc80000410000 */
[----:B------:R-:W-:Y:S01]  /*9f10*/  @P4 FMUL.FTZ R186, R17, R184 ;  /* 0x000000b811ba4220 */ /* 0x000fe20000410000 */
[----:B------:R-:W-:Y:S01]  /*9f20*/  MOV R17, RZ ;  /* 0x000000ff00117202 */ /* 0x000fe20000000f00 */
[----:B------:R-:W3:Y:S02]  /*9f30*/  @P4 LDC.64 R184, c[0x0][0x408] ;  /* 0x00010200ffb84b82 */ /* 0x000ee40000000a00 */
[----:B------:R-:W-:Y:S01]  /*9f40*/  FADD.FTZ R97, R97, R186 ;  /* 0x000000ba61617221 */ /* 0x000fe20000010000 */
[----:B---3--:R-:W-:-:S04]  /*9f50*/  @P4 FMUL.FTZ R185, R191, R185 ;  /* 0x000000b9bfb94220 */ /* 0x008fc80000410000 */
[----:B------:R-:W-:Y:S01]  /*9f60*/  @P4 FMUL.FTZ R185, R185, R184 ;  /* 0x000000b8b9b94220 */ /* 0x000fe20000410000 */
[----:B------:R-:W-:-:S05]  /*9f70*/  @P4 HADD2.F32 R184, -RZ, R28.H1_H1 ;  /* 0x3000001cffb84230 */ /* 0x000fca0000004100 */
[----:B------:R-:W-:-:S05]  /*9f80*/  @P4 FMUL.FTZ R17, R185, R184 ;  /* 0x000000b8b9114220 */ /* 0x000fca0000410000 */
[----:B------:R-:W-:-:S04]  /*9f90*/  F2FP.F16.F32.PACK_AB R17, RZ, R17 ;  /* 0x00000011ff11723e */ /* 0x000fc800000000ff */
[----:B--2---:R-:W-:-:S07]  /*9fa0*/  PRMT R180, R180, 0x5410, R17 ;  /* 0x00005410b4b47816 */ /* 0x004fce0000000011 */
.L_x_13446:
[----:B------:R-:W-:Y:S05]  /*9fb0*/  BSYNC.RECONVERGENT B2 ;  /* 0x0000000000027941 */ /* 0x000fea0003800200 */
.L_x_13445:
        /* <DEDUP_REMOVED lines=15> */
[----:B------:R-:W-:Y:S01]  /*a0b0*/  MOV R17, RZ ;  /* 0x000000ff00117202 */ /* 0x000fe20000000f00 */
[----:B---3--:R-:W-:-:S04]  /*a0c0*/  @P4 FMUL.FTZ R185, R186, R185 ;  /* 0x000000b9bab94220 */ /* 0x008fc80000410000 */
[----:B------:R-:W-:Y:S01]  /*a0d0*/  @P4 FMUL.FTZ R185, R185, R184 ;  /* 0x000000b8b9b94220 */ /* 0x000fe20000410000 */
[----:B------:R-:W-:-:S05]  /*a0e0*/  @P4 HADD2.F32 R184, -RZ, R29.H0_H0 ;  /* 0x2000001dffb84230 */ /* 0x000fca0000004100 */
[----:B------:R-:W-:-:S05]  /*a0f0*/  @P4 FMUL.FTZ R17, R185, R184 ;  /* 0x000000b8b9114220 */ /* 0x000fca0000410000 */
[----:B------:R-:W-:-:S04]  /*a100*/  F2FP.F16.F32.PACK_AB R17, RZ, R17 ;  /* 0x00000011ff11723e */ /* 0x000fc800000000ff */
[----:B--2---:R-:W-:-:S07]  /*a110*/  PRMT R181, R17, 0x7610, R181 ;  /* 0x0000761011b57816 */ /* 0x004fce00000000b5 */
.L_x_13448:
[----:B------:R-:W-:Y:S05]  /*a120*/  BSYNC.RECONVERGENT B2 ;  /* 0x0000000000027941 */ /* 0x000fea0003800200 */
.L_x_13447:
[----:B------:R-:W-:Y:S01]  /*a130*/  @P2 FFMA.FTZ R17, R231, R203, R248 ;  /* 0x000000cbe7112223 */ /* 0x000fe200000100f8 */
[----:B------:R-:W-:Y:S03]  /*a140*/  BSSY.RECONVERGENT B2, `(.L_x_13449) ;  /* 0x0000015000027945 */ /* 0x000fe60003800200 */
[----:B------:R-:W-:Y:S01]  /*a150*/  @P2 FADD.FTZ R184, R230, -R17 ;  /* 0x80000011e6b82221 */ /* 0x000fe20000010000 */
[----:B------:R-:W-:-:S03]  /*a160*/  MOV R17, R163 ;  /* 0x000000a300117202 */ /* 0x000fc60000000f00 */
[----:B------:R-:W-:Y:S01]  /*a170*/  @P2 FFMA.FTZ R17, R19, R184, R163 ;  /* 0x000000b813112223 */ /* 0x000fe200000100a3 */
[----:B------:R-:W-:Y:S06]  /*a180*/  @!P3 BRA `(.L_x_13450) ;  /* 0x000000000040b947 */ /* 0x000fec0003800000 */
[----:B------:R-:W-:-:S13]  /*a190*/  LOP3.LUT P4, RZ, R214, 0xff000000, RZ, 0xc0, !PT ;  /* 0xff000000d6ff7812 */ /* 0x000fda000788c0ff */
[----:B------:R-:W3:Y:S01]  /*a1a0*/  @P4 LDC.64 R184, c[0x0][0x408] ;  /* 0x00010200ffb84b82 */ /* 0x000ee20000000a00 */
[----:B-----5:R-:W-:Y:S02]  /*a1b0*/  @P4 HADD2.F32 R188, -RZ, R177.H1_H1 ;  /* 0x300000b1ffbc4230 */ /* 0x020fe40000004100 */
[----:B---3--:R-:W-:-:S04]  /*a1c0*/  @P4 FMUL.FTZ R185, R17, R185 ;  /* 0x000000b911b94220 */ /* 0x008fc80000410000 */
[----:B------:R-:W-:Y:S01]  /*a1d0*/  @P4 FMUL.FTZ R185, R185, R184 ;  /* 0x000000b8b9b94220 */ /* 0x000fe20000410000 */
[----:B------:R-:W-:-:S03]  /*a1e0*/  HFMA2 R184, -RZ, RZ, 0, 0 ;  /* 0x00000000ffb87431 */ /* 0x000fc600000001ff */
[----:B------:R-:W-:-:S04]  /*a1f0*/  @P4 FMUL.FTZ R184, R188, R185 ;  /* 0x000000b9bcb84220 */ /* 0x000fc80000410000 */
[----:B------:R-:W-:Y:S02]  /*a200*/  FADD.FTZ R99, R99, R184 ;  /* 0x000000b863637221 */ /* 0x000fe40000010000 */
[----:B------:R-:W3:Y:S02]  /*a210*/  @P4 LDC.64 R184, c[0x0][0x408] ;  /* 0x00010200ffb84b82 */ /* 0x000ee40000000a00 */
[----:B---3--:R-:W-:-:S04]  /*a220*/  @P4 FMUL.FTZ R185, R17, R185 ;  /* 0x000000b911b94220 */ /* 0x008fc80000410000 */
[----:B------:R-:W-:Y:S01]  /*a230*/  @P4 FMUL.FTZ R188, R185, R184 ;  /* 0x000000b8b9bc4220 */ /* 0x000fe20000410000 */
[----:B------:R-:W-:Y:S01]  /*a240*/  @P4 HADD2.F32 R185, -RZ, R29.H1_H1 ;  /* 0x3000001dffb94230 */ /* 0x000fe20000004100 */
[----:B------:R-:W-:-:S04]  /*a250*/  MOV R184, RZ ;  /* 0x000000ff00b87202 */ /* 0x000fc80000000f00 */
[----:B------:R-:W-:-:S05]  /*a260*/  @P4 FMUL.FTZ R184, R188, R185 ;  /* 0x000000b9bcb84220 */ /* 0x000fca0000410000 */
[----:B------:R-:W-:-:S04]  /*a270*/  F2FP.F16.F32.PACK_AB R184, RZ, R184 ;  /* 0x000000b8ffb8723e */ /* 0x000fc800000000ff */
[----:B--2---:R-:W-:-:S07]  /*a280*/  PRMT R181, R181, 0x5410, R184 ;  /* 0x00005410b5b57816 */ /* 0x004fce00000000b8 */
.L_x_13450:
[----:B------:R-:W-:Y:S05]  /*a290*/  BSYNC.RECONVERGENT B2 ;  /* 0x0000000000027941 */ /* 0x000fea0003800200 */
.L_x_13449:
[----:B------:R-:W-:Y:S01]  /*a2a0*/  @P2 FFMA.FTZ R184, R229, R203, R248 ;  /* 0x000000cbe5b82223 */ /* 0x000fe200000100f8 */
[----:B------:R-:W-:Y:S01]  /*a2b0*/  BSSY.RECONVERGENT B2, `(.L_x_13451) ;  /* 0x0000015000027945 */ /* 0x000fe20003800200 */
[----:B------:R-:W-:Y:S02]  /*a2c0*/  MOV R187, R164 ;  /* 0x000000a400bb7202 */ /* 0x000fe40000000f00 */
[----:B------:R-:W-:-:S04]  /*a2d0*/  @P2 FADD.FTZ R184, R197, -R184 ;  /* 0x800000b8c5b82221 */ /* 0x000fc80000010000 */
[----:B------:R-:W-:Y:S01]  /*a2e0*/  @P2 FFMA.FTZ R187, R19, R184, R164 ;  /* 0x000000b813bb2223 */ /* 0x000fe200000100a4 */
[----:B------:R-:W-:Y:S06]  /*a2f0*/  @!P3 BRA `(.L_x_13452) ;  /* 0x000000000040b947 */ /* 0x000fec0003800000 */
[----:B------:R-:W-:-:S13]  /*a300*/  LOP3.LUT P4, RZ, R215, 0xff, RZ, 0xc0, !PT ;  /* 0x000000ffd7ff7812 */ /* 0x000fda000788c0ff */
[----:B------:R-:W3:Y:S01]  /*a310*/  @P4 LDC.64 R184, c[0x0][0x408] ;  /* 0x00010200ffb84b82 */ /* 0x000ee20000000a00 */
[----:B-----5:R-:W-:Y:S02]  /*a320*/  @P4 HADD2.F32 R189, -RZ, R178.H0_H0 ;  /* 0x200000b2ffbd4230 */ /* 0x020fe40000004100 */
        /* <DEDUP_REMOVED lines=8> */
[----:B------:R-:W-:Y:S01]  /*a3b0*/  @P4 HADD2.F32 R185, -RZ, R30.H0_H0 ;  /* 0x2000001effb94230 */ /* 0x000fe20000004100 */
[----:B------:R-:W-:-:S04]  /*a3c0*/  MOV R184, RZ ;  /* 0x000000ff00b87202 */ /* 0x000fc80000000f00 */
[----:B------:R-:W-:-:S05]  /*a3d0*/  @P4 FMUL.FTZ R184, R188, R185 ;  /* 0x000000b9bcb84220 */ /* 0x000fca0000410000 */
[----:B------:R-:W-:-:S04]  /*a3e0*/  F2FP.F16.F32.PACK_AB R184, RZ, R184 ;  /* 0x000000b8ffb8723e */ /* 0x000fc800000000ff */
[----:B--2---:R-:W-:-:S07]  /*a3f0*/  PRMT R182, R184, 0x7610, R182 ;  /* 0x00007610b8b67816 */ /* 0x004fce00000000b6 */
.L_x_13452:
[----:B------:R-:W-:Y:S05]  /*a400*/  BSYNC.RECONVERGENT B2 ;  /* 0x0000000000027941 */ /* 0x000fea0003800200 */
.L_x_13451:
        /* <DEDUP_REMOVED lines=12> */
[----:B------:R-:W-:Y:S01]  /*a4d0*/  @P4 FMUL.FTZ R185, R189, R184 ;  /* 0x000000b8bdb94220 */ /* 0x000fe20000410000 */
[----:B------:R-:W-:-:S03]  /*a4e0*/  @P4 HADD2.F32 R189, -RZ, R30.H1_H1 ;  /* 0x3000001effbd4230 */ /* 0x000fc60000004100 */
[----:B------:R-:W-:Y:S02]  /*a4f0*/  FADD.FTZ R93, R93, R185 ;  /* 0x000000b95d5d7221 */ /* 0x000fe40000010000 */
[----:B------:R-:W3:Y:S02]  /*a500*/  @P4 LDC.64 R184, c[0x0][0x408] ;  /* 0x00010200ffb84b82 */ /* 0x000ee40000000a00 */
[----:B---3--:R-:W-:-:S04]  /*a510*/  @P4 FMUL.FTZ R185, R188, R185 ;  /* 0x000000b9bcb94220 */ /* 0x008fc80000410000 */
[----:B------:R-:W-:Y:S01]  /*a520*/  @P4 FMUL.FTZ R184, R185, R184 ;  /* 0x000000b8b9b84220 */ /* 0x000fe20000410000 */
[----:B------:R-:W-:-:S03]  /*a530*/  MOV R185, RZ ;  /* 0x000000ff00b97202 */ /* 0x000fc60000000f00 */
[----:B------:R-:W-:-:S05]  /*a540*/  @P4 FMUL.FTZ R185, R184, R189 ;  /* 0x000000bdb8b94220 */ /* 0x000fca0000410000 */
[----:B------:R-:W-:-:S04]  /*a550*/  F2FP.F16.F32.PACK_AB R185, RZ, R185 ;  /* 0x000000b9ffb9723e */ /* 0x000fc800000000ff */
[----:B--2---:R-:W-:-:S07]  /*a560*/  PRMT R182, R182, 0x5410, R185 ;  /* 0x00005410b6b67816 */ /* 0x004fce00000000b9 */
.L_x_13454:
[----:B------:R-:W-:Y:S05]  /*a570*/  BSYNC.RECONVERGENT B2 ;  /* 0x0000000000027941 */ /* 0x000fea0003800200 */
.L_x_13453:
        /* <DEDUP_REMOVED lines=12> */
[----:B------:R-:W-:Y:S01]  /*a640*/  @P4 FMUL.FTZ R185, R190, R184 ;  /* 0x000000b8beb94220 */ /* 0x000fe20000410000 */
[----:B------:R-:W-:-:S03]  /*a650*/  @P4 HADD2.F32 R190, -RZ, R31.H0_H0 ;  /* 0x2000001fffbe4230 */ /* 0x000fc60000004100 */
        /* <DEDUP_REMOVED lines=8> */
.L_x_13456:
[----:B------:R-:W-:Y:S05]  /*a6e0*/  BSYNC.RECONVERGENT B2 ;  /* 0x0000000000027941 */ /* 0x000fea0003800200 */
.L_x_13455:
        /* <DEDUP_REMOVED lines=10> */
[----:B------:R-:W-:Y:S01]  /*a790*/  MOV R191, R217 ;  /* 0x000000d900bf7202 */ /* 0x000fe20000000f00 */
[----:B------:R-:W-:Y:S06]  /*a7a0*/  @!P3 BRA `(.L_x_13457) ;  /* 0x0000002c0050b947 */ /* 0x000fec0003800000 */
[----:B------:R-:W-:Y:S01]  /*a7b0*/  ISETP.GE.U32.AND P4, PT, R214, RZ, PT ;  /* 0x000000ffd600720c */ /* 0x000fe20003f86070 */
[----:B------:R-:W-:-:S03]  /*a7c0*/  HFMA2 R17, -RZ, RZ, 0, 0 ;  /* 0x00000000ff117431 */ /* 0x000fc600000001ff */
[----:B------:R-:W-:Y:S01]  /*a7d0*/  ISETP.GE.U32.AND.EX P4, PT, R215, 0x1000000, PT, P4 ;  /* 0x01000000d700780c */ /* 0x000fe20003f86140 */
[----:B------:R-:W-:-:S04]  /*a7e0*/  FMUL.FTZ R215, R217, UR13 ;  /* 0x0000000dd9d77c20 */ /* 0x000fc80008410000 */
[----:B------:R-:W-:-:S08]  /*a7f0*/  FMUL.FTZ R215, R215, UR12 ;  /* 0x0000000cd7d77c20 */ /* 0x000fd00008410000 */
[----:B-----5:R-:W-:-:S05]  /*a800*/  @P4 HADD2.F32 R214, -RZ, R179.H1_H1 ;  /* 0x300000b3ffd64230 */ /* 0x020fca0000004100 */
        /* <DEDUP_REMOVED lines=8> */
.L_x_13442:
[----:B------:R-:W-:Y:S04]  /*a890*/  BSSY.RECONVERGENT B2, `(.L_x_13458) ;  /* 0x0000012000027945 */ /* 0x000fe80003800200 */
[----:B------:R-:W-:Y:S05]  /*a8a0*/  @!P3 BRA `(.L_x_13459) ;  /* 0x000000000040b947 */ /* 0x000fea0003800000 */
[----:B------:R-:W-:Y:S01]  /*a8b0*/  @P2 FFMA.FTZ R17, R223, R203, R248 ;  /* 0x000000cbdf112223 */ /* 0x000fe200000100f8 */
[----:B------:R-:W-:Y:S02]  /*a8c0*/  LOP3.LUT P4, RZ, R214, 0xff, RZ, 0xc0, !PT ;  /* 0x000000ffd6ff7812 */ /* 0x000fe4000788c0ff */
[----:B---3--:R-:W-:Y:S01]  /*a8d0*/  MOV R216, R160 ;  /* 0x000000a000d87202 */ /* 0x008fe20000000f00 */
        /* <DEDUP_REMOVED lines=12> */
[----:B--2---:R-:W-:-:S07]  /*a9a0*/  PRMT R180, R17, 0x7610, R180 ;  /* 0x0000761011b47816 */ /* 0x004fce00000000b4 */
.L_x_13459:
[----:B------:R-:W-:Y:S05]  /*a9b0*/  BSYNC.RECONVERGENT B2 ;  /* 0x0000000000027941 */ /* 0x000fea0003800200 */
.L_x_13458:
        /* <DEDUP_REMOVED lines=17> */
[----:B--2---:R-:W-:-:S07]  /*aad0*/  PRMT R180, R180, 0x5410, R17 ;  /* 0x00005410b4b47816 */ /* 0x004fce0000000011 */
.L_x_13461:
[----:B------:R-:W-:Y:S05]  /*aae0*/  BSYNC.RECONVERGENT B2 ;  /* 0x0000000000027941 */ /* 0x000fea0003800200 */
.L_x_13460:
        /* <DEDUP_REMOVED lines=18> */
.L_x_13463:
[----:B------:R-:W-:Y:S05]  /*ac10*/  BSYNC.RECONVERGENT B2 ;  /* 0x0000000000027941 */ /* 0x000fea0003800200 */
.L_x_13462:
        /* <DEDUP_REMOVED lines=18> */
.L_x_13465:
[----:B------:R-:W-:Y:S05]  /*ad40*/  BSYNC.RECONVERGENT B2 ;  /* 0x0000000000027941 */ /* 0x000fea0003800200 */
.L_x_13464:
        /* <DEDUP_REMOVED lines=18> */
.L_x_13467:
[----:B------:R-:W-:Y:S05]  /*ae70*/  BSYNC.RECONVERGENT B2 ;  /* 0x0000000000027941 */ /* 0x000fea0003800200 */
.L_x_13466:
        /* <DEDUP_REMOVED lines=18> */
.L_x_13469:
[----:B------:R-:W-:Y:S05]  /*afa0*/  BSYNC.RECONVERGENT B2 ;  /* 0x0000000000027941 */ /* 0x000fea0003800200 */
.L_x_13468:
        /* <DEDUP_REMOVED lines=18> */
.L_x_13471:
[----:B------:R-:W-:Y:S05]  /*b0d0*/  BSYNC.RECONVERGENT B2 ;  /* 0x0000000000027941 */ /* 0x000fea0003800200 */
.L_x_13470:
[----:B------:R-:W-:Y:S05]  /*b0e0*/  @!P3 BRA `(.L_x_13457) ;  /* 0x000000240000b947 */ /* 0x000fea0003800000 */
[----:B------:R-:W-:Y:S01]  /*b0f0*/  ISETP.GE.U32.AND P4, PT, R214, RZ, PT ;  /* 0x000000ffd600720c */ /* 0x000fe20003f86070 */
[----:B------:R-:W-:-:S03]  /*b100*/  @P2 FFMA.FTZ R17, R237, R203, R248 ;  /* 0x000000cbed112223 */ /* 0x000fc600000100f8 */
[----:B------:R-:W-:Y:S01]  /*b110*/  ISETP.GE.U32.AND.EX P4, PT, R215, 0x1000000, PT, P4 ;  /* 0x01000000d700780c */ /* 0x000fe20003f86140 */
[----:B------:R-:W-:Y:S01]  /*b120*/  @P2 FADD.FTZ R214, R236, -R17 ;  /* 0x80000011ecd62221 */ /* 0x000fe20000010000 */
[----:B------:R-:W-:-:S03]  /*b130*/  MOV R17, R167 ;  /* 0x000000a700117202 */ /* 0x000fc60000000f00 */
        /* <DEDUP_REMOVED lines=11> */
[----:B--23--:R-:W-:Y:S01]  /*b1f0*/  PRMT R183, R183, 0x5410, R17 ;  /* 0x00005410b7b77816 */ /* 0x00cfe20000000011 */
[----:B------:R-:W-:Y:S06]  /*b200*/  BRA `(.L_x_13457) ;  /* 0x0000002000b87947 */ /* 0x000fec0003800000 */
.L_x_13441:
        /* <DEDUP_REMOVED lines=16> */
.L_x_13476:
[----:B------:R-:W-:Y:S05]  /*b310*/  BSYNC.RECONVERGENT B3 ;  /* 0x0000000000037941 */ /* 0x000fea0003800200 */
.L_x_13475:
        /* <DEDUP_REMOVED lines=13> */
.L_x_13478:
[----:B------:R-:W-:Y:S05]  /*b3f0*/  BSYNC.RECONVERGENT B3 ;  /* 0x0000000000037941 */ /* 0x000fea0003800200 */
.L_x_13477:
[----:B------:R-:W-:-:S04]  /*b400*/  F2FP.F16.F32.PACK_AB R17, RZ, R17 ;  /* 0x00000011ff11723e */ /* 0x000fc800000000ff */
[----:B--23--:R-:W-:-:S07]  /*b410*/  PRMT R180, R17, 0x7610, R180 ;  /* 0x0000761011b47816 */ /* 0x00cfce00000000b4 */
.L_x_13474:
[----:B------:R-:W-:Y:S05]  /*b420*/  BSYNC.RECONVERGENT B2 ;  /* 0x0000000000027941 */ /* 0x000fea0003800200 */
.L_x_13473:
        /* <DEDUP_REMOVED lines=15> */
.L_x_13482:
[----:B------:R-:W-:Y:S05]  /*b520*/  BSYNC.RECONVERGENT B3 ;  /* 0x0000000000037941 */ /* 0x000fea0003800200 */
.L_x_13481:
        /* <DEDUP_REMOVED lines=13> */
.L_x_13484:
[----:B------:R-:W-:Y:S05]  /*b600*/  BSYNC.RECONVERGENT B3 ;  /* 0x0000000000037941 */ /* 0x000fea0003800200 */
.L_x_13483:
[----:B------:R-:W-:-:S04]  /*b610*/  F2FP.F16.F32.PACK_AB R17, RZ, R17 ;  /* 0x00000011ff11723e */ /* 0x000fc800000000ff */
[----:B--23--:R-:W-:-:S07]  /*b620*/  PRMT R180, R180, 0x5410, R17 ;  /* 0x00005410b4b47816 */ /* 0x00cfce0000000011 */
.L_x_13480:
[----:B------:R-:W-:Y:S05]  /*b630*/  BSYNC.RECONVERGENT B2 ;  /* 0x0000000000027941 */ /* 0x000fea0003800200 */
.L_x_13479:
        /* <DEDUP_REMOVED lines=15> */
.L_x_13488:
[----:B------:R-:W-:Y:S05]  /*b730*/  BSYNC.RECONVERGENT B3 ;  /* 0x0000000000037941 */ /* 0x000fea0003800200 */
.L_x_13487:
        /* <DEDUP_REMOVED lines=13> */
.L_x_13490:
[----:B------:R-:W-:Y:S05]  /*b810*/  BSYNC.RECONVERGENT B3 ;  /* 0x0000000000037941 */ /* 0x000fea0003800200 */
.L_x_13489:
[----:B------:R-:W-:-:S04]  /*b820*/  F2FP.F16.F32.PACK_AB R17, RZ, R17 ;  /* 0x00000011ff11723e */ /* 0x000fc800000000ff */
[----:B--23--:R-:W-:-:S07]  /*b830*/  PRMT R181, R17, 0x7610, R181 ;  /* 0x0000761011b57816 */ /* 0x00cfce00000000b5 */
.L_x_13486:
[----:B------:R-:W-:Y:S05]  /*b840*/  BSYNC.RECONVERGENT B2 ;  /* 0x0000000000027941 */ /* 0x000fea0003800200 */
.L_x_13485:
        /* <DEDUP_REMOVED lines=15> */
.L_x_13494:
[----:B------:R-:W-:Y:S05]  /*b940*/  BSYNC.RECONVERGENT B3 ;  /* 0x0000000000037941 */ /* 0x000fea0003800200 */
.L_x_13493:
        /* <DEDUP_REMOVED lines=13> */
.L_x_13496:
[----:B------:R-:W-:Y:S05]  /*ba20*/  BSYNC.RECONVERGENT B3 ;  /* 0x0000000000037941 */ /* 0x000fea0003800200 */
.L_x_13495:
[----:B------:R-:W-:-:S04]  /*ba30*/  F2FP.F16.F32.PACK_AB R17, RZ, R17 ;  /* 0x00000011ff11723e */ /* 0x000fc800000000ff */
[----:B--23--:R-:W-:-:S07]  /*ba40*/  PRMT R181, R181, 0x5410, R17 ;  /* 0x00005410b5b57816 */ /* 0x00cfce0000000011 */
.L_x_13492:
[----:B------:R-:W-:Y:S05]  /*ba50*/  BSYNC.RECONVERGENT B2 ;  /* 0x0000000000027941 */ /* 0x000fea0003800200 */
.L_x_13491:
        /* <DEDUP_REMOVED lines=15> */
.L_x_13500:
[----:B------:R-:W-:Y:S05]  /*bb50*/  BSYNC.RECONVERGENT B3 ;  /* 0x0000000000037941 */ /* 0x000fea0003800200 */
.L_x_13499:
        /* <DEDUP_REMOVED lines=13> */
.L_x_13502:
[----:B------:R-:W-:Y:S05]  /*bc30*/  BSYNC.RECONVERGENT B3 ;  /* 0x0000000000037941 */ /* 0x000fea0003800200 */
.L_x_13501:
[----:B------:R-:W-:-:S04]  /*bc40*/  F2FP.F16.F32.PACK_AB R17, RZ, R17 ;  /* 0x00000011ff11723e */ /* 0x000fc800000000ff */
[----:B--23--:R-:W-:-:S07]  /*bc50*/  PRMT R182, R17, 0x7610, R182 ;  /* 0x0000761011b67816 */ /* 0x00cfce00000000b6 */
.L_x_13498:
[----:B------:R-:W-:Y:S05]  /*bc60*/  BSYNC.RECONVERGENT B2 ;  /* 0x0000000000027941 */ /* 0x000fea0003800200 */
.L_x_13497:
        /* <DEDUP_REMOVED lines=15> */
.L_x_13506:
[----:B------:R-:W-:Y:S05]  /*bd60*/  BSYNC.RECONVERGENT B3 ;  /* 0x0000000000037941 */ /* 0x000fea0003800200 */
.L_x_13505:
        /* <DEDUP_REMOVED lines=13> */
.L_x_13508:
[----:B------:R-:W-:Y:S05]  /*be40*/  BSYNC.RECONVERGENT B3 ;  /* 0x0000000000037941 */ /* 0x000fea0003800200 */
.L_x_13507:
[----:B------:R-:W-:-:S04]  /*be50*/  F2FP.F16.F32.PACK_AB R17, RZ, R17 ;  /* 0x00000011ff11723e */ /* 0x000fc800000000ff */
[----:B--23--:R-:W-:-:S07]  /*be60*/  PRMT R182, R182, 0x5410, R17 ;  /* 0x00005410b6b67816 */ /* 0x00cfce0000000011 */
.L_x_13504:
[----:B------:R-:W-:Y:S05]  /*be70*/  BSYNC.RECONVERGENT B2 ;  /* 0x0000000000027941 */ /* 0x000fea0003800200 */
.L_x_13503:
        /* <DEDUP_REMOVED lines=15> */
.L_x_13512:
[----:B------:R-:W-:Y:S05]  /*bf70*/  BSYNC.RECONVERGENT B3 ;  /* 0x0000000000037941 */ /* 0x000fea0003800200 */
.L_x_13511:
        /* <DEDUP_REMOVED lines=13> */
.L_x_13514:
[----:B------:R-:W-:Y:S05]  /*c050*/  BSYNC.RECONVERGENT B3 ;  /* 0x0000000000037941 */ /* 0x000fea0003800200 */
.L_x_13513:
[----:B------:R-:W-:-:S04]  /*c060*/  F2FP.F16.F32.PACK_AB R17, RZ, R17 ;  /* 0x00000011ff11723e */ /* 0x000fc800000000ff */
[----:B--23--:R-:W-:-:S07]  /*c070*/  PRMT R183, R17, 0x7610, R183 ;  /* 0x0000761011b77816 */ /* 0x00cfce00000000b7 */
.L_x_13510:
[----:B------:R-:W-:Y:S05]  /*c080*/  BSYNC.RECONVERGENT B2 ;  /* 0x0000000000027941 */ /* 0x000fea0003800200 */
.L_x_13509:
[-CC-:B------:R-:W-:Y:S01]  /*c090*/  FFMA.FTZ R17, R232, R203.reuse, R248.reuse ;  /* 0x000000cbe8117223 */ /* 0x180fe200000100f8 */
[-CC-:B---3--:R-:W-:Y:S01]  /*c0a0*/  FFMA.FTZ R216, R228, R203.reuse, R248.reuse ;  /* 0x000000cbe4d87223 */ /* 0x188fe200000100f8 */
[-CC-:B--2---:R-:W-:Y:S01]  /*c0b0*/  FFMA.FTZ R218, R223, R203.reuse, R248.reuse ;  /* 0x000000cbdfda7223 */ /* 0x184fe200000100f8 */
[-CC-:B------:R-:W-:Y:S01]  /*c0c0*/  FFMA.FTZ R252, R234, R203.reuse, R248.reuse ;  /* 0x000000cbeafc7223 */ /* 0x180fe200000100f8 */
        /* <DEDUP_REMOVED lines=47> */
[----:B------:R-:W-:-:S04]  /*c3c0*/  MOV R184, R17 ;  /* 0x0000001100b87202 */ /* 0x000fc80000000f00 */
[----:B------:R-:W-:-:S04]  /*c3d0*/  F2FP.F16.F32.PACK_AB R185, RZ, R185 ;  /* 0x000000b9ffb9723e */ /* 0x000fc800000000ff */
[----:B------:R-:W-:Y:S02]  /*c3e0*/  PRMT R183, R183, 0x5410, R185 ;  /* 0x00005410b7b77816 */ /* 0x000fe400000000b9 */
[----:B------:R-:W-:Y:S01]  /*c3f0*/  MOV R185, R216 ;  /* 0x000000d800b97202 */ /* 0x000fe20000000f00 */
[----:B------:R-:W-:Y:S06]  /*c400*/  BRA `(.L_x_13457) ;  /* 0x0000001000387947 */ /* 0x000fec0003800000 */
.L_x_13472:
        /* <DEDUP_REMOVED lines=8> */
[----:B---3-5:R-:W-:Y:S02]  /*c490*/  HADD2.F32 R216, -RZ, R176.H0_H0 ;  /* 0x200000b0ffd87230 */ /* 0x028fe40000004100 */
[----:B------:R-:W-:-:S04]  /*c4a0*/  FADD.FTZ R17, R195, -R17 ;  /* 0x80000011c3117221 */ /* 0x000fc80000010000 */
[----:B------:R-:W-:-:S05]  /*c4b0*/  FMUL.FTZ R17, R19, R17 ;  /* 0x0000001113117220 */ /* 0x000fca0000410000 */
[----:B------:R-:W-:-:S05]  /*c4c0*/  FSEL R17, R17, RZ, P5 ;  /* 0x000000ff11117208 */ /* 0x000fca0002800000 */
[----:B------:R-:W-:-:S04]  /*c4d0*/  FMUL.FTZ R17, R17, UR13 ;  /* 0x0000000d11117c20 */ /* 0x000fc80008410000 */
[----:B------:R-:W-:-:S04]  /*c4e0*/  FMUL.FTZ R17, R17, UR12 ;  /* 0x0000000c11117c20 */ /* 0x000fc80008410000 */
[----:B------:R-:W-:-:S07]  /*c4f0*/  FMUL.FTZ R17, R216, R17 ;  /* 0x00000011d8117220 */ /* 0x000fce0000410000 */
.L_x_13518:
[----:B------:R-:W-:Y:S05]  /*c500*/  BSYNC.RECONVERGENT B3 ;  /* 0x0000000000037941 */ /* 0x000fea0003800200 */
.L_x_13517:
[----:B------:R-:W-:Y:S01]  /*c510*/  BSSY.RECONVERGENT B3, `(.L_x_13519) ;  /* 0x000000d000037945 */ /* 0x000fe20003800200 */
[----:B------:R-:W-:Y:S01]  /*c520*/  FADD.FTZ R17, R96, R17 ;  /* 0x0000001160117221 */ /* 0x000fe20000010000 */
[----:B------:R-:W-:Y:S02]  /*c530*/  MOV R96, RZ ;  /* 0x000000ff00607202 */ /* 0x000fe40000000f00 */
[----:B------:R-:W-:Y:S05]  /*c540*/  @!P4 BRA `(.L_x_13520) ;  /* 0x000000000024c947 */ /* 0x000fea0003800000 */
[----:B------:R-:W-:Y:S01]  /*c550*/  FFMA.FTZ R96, R223, R203, R248 ;  /* 0x000000cbdf607223 */ /* 0x000fe200000100f8 */
[----:B------:R-:W-:Y:S01]  /*c560*/  ISETP.GT.AND P4, PT, R18, RZ, PT ;  /* 0x000000ff1200720c */ /* 0x000fe20003f84270 */
[----:B---3--:R-:W-:Y:S02]  /*c570*/  HADD2.F32 R216, -RZ, R28.H0_H0 ;  /* 0x2000001cffd87230 */ /* 0x008fe40000004100 */
[----:B------:R-:W-:-:S04]  /*c580*/  FADD.FTZ R96, R195, -R96 ;  /* 0x80000060c3607221 */ /* 0x000fc80000010000 */
[----:B------:R-:W-:-:S05]  /*c590*/  FMUL.FTZ R96, R19, R96 ;  /* 0x0000006013607220 */ /* 0x000fca0000410000 */
[----:B------:R-:W-:-:S05]  /*c5a0*/  FSEL R96, R96, RZ, P4 ;  /* 0x000000ff60607208 */ /* 0x000fca0002000000 */
[----:B------:R-:W-:-:S04]  /*c5b0*/  FMUL.FTZ R96, R96, UR13 ;  /* 0x0000000d60607c20 */ /* 0x000fc80008410000 */
[----:B------:R-:W-:-:S04]  /*c5c0*/  FMUL.FTZ R96, R96, UR12 ;  /* 0x0000000c60607c20 */ /* 0x000fc80008410000 */
[----:B------:R-:W-:-:S07]  /*c5d0*/  FMUL.FTZ R96, R216, R96 ;  /* 0x00000060d8607220 */ /* 0x000fce0000410000 */
.L_x_13520:
[----:B------:R-:W-:Y:S05]  /*c5e0*/  BSYNC.RECONVERGENT B3 ;  /* 0x0000000000037941 */ /* 0x000fea0003800200 */
.L_x_13519:
[----:B------:R-:W-:-:S04]  /*c5f0*/  F2FP.F16.F32.PACK_AB R96, RZ, R96 ;  /* 0x00000060ff60723e */ /* 0x000fc800000000ff */
[----:B--23--:R-:W-:Y:S02]  /*c600*/  PRMT R180, R96, 0x7610, R180 ;  /* 0x0000761060b47816 */ /* 0x00cfe400000000b4 */
[----:B------:R-:W-:-:S07]  /*c610*/  MOV R96, R17 ;  /* 0x0000001100607202 */ /* 0x000fce0000000f00 */
.L_x_13516:
[----:B------:R-:W-:Y:S05]  /*c620*/  BSYNC.RECONVERGENT B2 ;  /* 0x0000000000027941 */ /* 0x000fea0003800200 */
.L_x_13515:
        /* <DEDUP_REMOVED lines=8> */
[----:B---3-5:R-:W-:Y:S02]  /*c6b0*/  HADD2.F32 R216, -RZ, R176.H1_H1 ;  /* 0x300000b0ffd87230 */ /* 0x028fe40000004100 */
[----:B------:R-:W-:-:S04]  /*c6c0*/  FADD.FTZ R17, R227, -R17 ;  /* 0x80000011e3117221 */ /* 0x000fc80000010000 */
[----:B------:R-:W-:-:S05]  /*c6d0*/  FMUL.FTZ R17, R19, R17 ;  /* 0x0000001113117220 */ /* 0x000fca0000410000 */
[----:B------:R-:W-:-:S05]  /*c6e0*/  FSEL R17, R17, RZ, P5 ;  /* 0x000000ff11117208 */ /* 0x000fca0002800000 */
[----:B------:R-:W-:-:S04]  /*c6f0*/  FMUL.FTZ R17, R17, UR13 ;  /* 0x0000000d11117c20 */ /* 0x000fc80008410000 */
[----:B------:R-:W-:-:S04]  /*c700*/  FMUL.FTZ R17, R17, UR12 ;  /* 0x0000000c11117c20 */ /* 0x000fc80008410000 */
[----:B------:R-:W-:-:S07]  /*c710*/  FMUL.FTZ R17, R216, R17 ;  /* 0x00000011d8117220 */ /* 0x000fce0000410000 */
.L_x_13524:
[----:B------:R-:W-:Y:S05]  /*c720*/  BSYNC.RECONVERGENT B3 ;  /* 0x0000000000037941 */ /* 0x000fea0003800200 */
.L_x_13523:
[----:B------:R-:W-:Y:S01]  /*c730*/  BSSY.RECONVERGENT B3, `(.L_x_13525) ;  /* 0x000000d000037945 */ /* 0x000fe20003800200 */
[----:B------:R-:W-:Y:S01]  /*c740*/  FADD.FTZ R17, R97, R17 ;  /* 0x0000001161117221 */ /* 0x000fe20000010000 */
[----:B------:R-:W-:Y:S02]  /*c750*/  MOV R97, RZ ;  /* 0x000000ff00617202 */ /* 0x000fe40000000f00 */
[----:B------:R-:W-:Y:S05]  /*c760*/  @!P4 BRA `(.L_x_13526) ;  /* 0x000000000024c947 */ /* 0x000fea0003800000 */
[----:B------:R-:W-:Y:S01]  /*c770*/  FFMA.FTZ R97, R228, R203, R248 ;  /* 0x000000cbe4617223 */ /* 0x000fe200000100f8 */
[----:B------:R-:W-:Y:S01]  /*c780*/  ISETP.GT.AND P4, PT, R18, RZ, PT ;  /* 0x000000ff1200720c */ /* 0x000fe20003f84270 */
[----:B---3--:R-:W-:Y:S02]  /*c790*/  HADD2.F32 R216, -RZ, R28.H1_H1 ;  /* 0x3000001cffd87230 */ /* 0x008fe40000004100 */
[----:B------:R-:W-:-:S04]  /*c7a0*/  FADD.FTZ R97, R227, -R97 ;  /* 0x80000061e3617221 */ /* 0x000fc80000010000 */
[----:B------:R-:W-:-:S05]  /*c7b0*/  FMUL.FTZ R97, R19, R97 ;  /* 0x0000006113617220 */ /* 0x000fca0000410000 */
[----:B------:R-:W-:-:S05]  /*c7c0*/  FSEL R97, R97, RZ, P4 ;  /* 0x000000ff61617208 */ /* 0x000fca0002000000 */
[----:B------:R-:W-:-:S04]  /*c7d0*/  FMUL.FTZ R97, R97, UR13 ;  /* 0x0000000d61617c20 */ /* 0x000fc80008410000 */
[----:B------:R-:W-:-:S04]  /*c7e0*/  FMUL.FTZ R97, R97, UR12 ;  /* 0x0000000c61617c20 */ /* 0x000fc80008410000 */
[----:B------:R-:W-:-:S07]  /*c7f0*/  FMUL.FTZ R97, R216, R97 ;  /* 0x00000061d8617220 */ /* 0x000fce0000410000 */
.L_x_13526:
[----:B------:R-:W-:Y:S05]  /*c800*/  BSYNC.RECONVERGENT B3 ;  /* 0x0000000000037941 */ /* 0x000fea0003800200 */
.L_x_13525:
[----:B------:R-:W-:-:S04]  /*c810*/  F2FP.F16.F32.PACK_AB R97, RZ, R97 ;  /* 0x00000061ff61723e */ /* 0x000fc800000000ff */
[----:B--23--:R-:W-:Y:S02]  /*c820*/  PRMT R180, R180, 0x5410, R97 ;  /* 0x00005410b4b47816 */ /* 0x00cfe40000000061 */
[----:B------:R-:W-:-:S07]  /*c830*/  MOV R97, R17 ;  /* 0x0000001100617202 */ /* 0x000fce0000000f00 */
.L_x_13522:
[----:B------:R-:W-:Y:S05]  /*c840*/  BSYNC.RECONVERGENT B2 ;  /* 0x0000000000027941 */ /* 0x000fea0003800200 */
.L_x_13521:
        /* <DEDUP_REMOVED lines=15> */
.L_x_13530:
[----:B------:R-:W-:Y:S05]  /*c940*/  BSYNC.RECONVERGENT B3 ;  /* 0x0000000000037941 */ /* 0x000fea0003800200 */
.L_x_13529:
        /* <DEDUP_REMOVED lines=13> */
.L_x_13532:
[----:B------:R-:W-:Y:S05]  /*ca20*/  BSYNC.RECONVERGENT B3 ;  /* 0x0000000000037941 */ /* 0x000fea0003800200 */
.L_x_13531:
[----:B------:R-:W-:-:S04]  /*ca30*/  F2FP.F16.F32.PACK_AB R98, RZ, R98 ;  /* 0x00000062ff62723e */ /* 0x000fc800000000ff */
[----:B--23--:R-:W-:Y:S02]  /*ca40*/  PRMT R181, R98, 0x7610, R181 ;  /* 0x0000761062b57816 */ /* 0x00cfe400000000b5 */
[----:B------:R-:W-:-:S07]  /*ca50*/  MOV R98, R17 ;  /* 0x0000001100627202 */ /* 0x000fce0000000f00 */
.L_x_13528:
[----:B------:R-:W-:Y:S05]  /*ca60*/  BSYNC.RECONVERGENT B2 ;  /* 0x0000000000027941 */ /* 0x000fea0003800200 */
.L_x_13527:
        /* <DEDUP_REMOVED lines=15> */
.L_x_13536:
[----:B------:R-:W-:Y:S05]  /*cb60*/  BSYNC.RECONVERGENT B3 ;  /* 0x0000000000037941 */ /* 0x000fea0003800200 */
.L_x_13535:
        /* <DEDUP_REMOVED lines=13> */
.L_x_13538:
[----:B------:R-:W-:Y:S05]  /*cc40*/  BSYNC.RECONVERGENT B3 ;  /* 0x0000000000037941 */ /* 0x000fea0003800200 */
.L_x_13537:
[----:B------:R-:W-:-:S04]  /*cc50*/  F2FP.F16.F32.PACK_AB R99, RZ, R99 ;  /* 0x00000063ff63723e */ /* 0x000fc800000000ff */
[----:B--23--:R-:W-:Y:S02]  /*cc60*/  PRMT R181, R181, 0x5410, R99 ;  /* 0x00005410b5b57816 */ /* 0x00cfe40000000063 */
[----:B------:R-:W-:-:S07]  /*cc70*/  MOV R99, R17 ;  /* 0x0000001100637202 */ /* 0x000fce0000000f00 */
.L_x_13534:
[----:B------:R-:W-:Y:S05]  /*cc80*/  BSYNC.RECONVERGENT B2 ;  /* 0x0000000000027941 */ /* 0x000fea0003800200 */
.L_x_13533:
        /* <DEDUP_REMOVED lines=15> */
.L_x_13542:
[----:B------:R-:W-:Y:S05]  /*cd80*/  BSYNC.RECONVERGENT B3 ;  /* 0x0000000000037941 */ /* 0x000fea0003800200 */
.L_x_13541:
        /* <DEDUP_REMOVED lines=13> */
.L_x_13544:
[----:B------:R-:W-:Y:S05]  /*ce60*/  BSYNC.RECONVERGENT B3 ;  /* 0x0000000000037941 */ /* 0x000fea0003800200 */
.L_x_13543:
[----:B------:R-:W-:-:S04]  /*ce70*/  F2FP.F16.F32.PACK_AB R92, RZ, R92 ;  /* 0x0000005cff5c723e */ /* 0x000fc800000000ff */
[----:B--23--:R-:W-:Y:S02]  /*ce80*/  PRMT R182, R92, 0x7610, R182 ;  /* 0x000076105cb67816 */ /* 0x00cfe400000000b6 */
[----:B------:R-:W-:-:S07]  /*ce90*/  MOV R92, R17 ;  /* 0x00000011005c7202 */ /* 0x000fce0000000f00 */
.L_x_13540:
[----:B------:R-:W-:Y:S05]  /*cea0*/  BSYNC.RECONVERGENT B2 ;  /* 0x0000000000027941 */ /* 0x000fea0003800200 */
.L_x_13539:
        /* <DEDUP_REMOVED lines=15> */
.L_x_13548:
[----:B------:R-:W-:Y:S05]  /*cfa0*/  BSYNC.RECONVERGENT B3 ;  /* 0x0000000000037941 */ /* 0x000fea0003800200 */
.L_x_13547:
        /* <DEDUP_REMOVED lines=13> */
.L_x_13550:
[----:B------:R-:W-:Y:S05]  /*d080*/  BSYNC.RECONVERGENT B3 ;  /* 0x0000000000037941 */ /* 0x000fea0003800200 */
.L_x_13549:
[----:B------:R-:W-:-:S04]  /*d090*/  F2FP.F16.F32.PACK_AB R93, RZ, R93 ;  /* 0x0000005dff5d723e */ /* 0x000fc800000000ff */
[----:B--23--:R-:W-:Y:S02]  /*d0a0*/  PRMT R182, R182, 0x5410, R93 ;  /* 0x00005410b6b67816 */ /* 0x00cfe4000000005d */
[----:B------:R-:W-:-:S07]  /*d0b0*/  MOV R93, R17 ;  /* 0x00000011005d7202 */ /* 0x000fce0000000f00 */
.L_x_13546:
[----:B------:R-:W-:Y:S05]  /*d0c0*/  BSYNC.RECONVERGENT B2 ;  /* 0x0000000000027941 */ /* 0x000fea0003800200 */
.L_x_13545:
        /* <DEDUP_REMOVED lines=15> */
.L_x_13554:
[----:B------:R-:W-:Y:S05]  /*d1c0*/  BSYNC.RECONVERGENT B3 ;  /* 0x0000000000037941 */ /* 0x000fea0003800200 */
.L_x_13553:
        /* <DEDUP_REMOVED lines=13> */
.L_x_13556:
[----:B------:R-:W-:Y:S05]  /*d2a0*/  BSYNC.RECONVERGENT B3 ;  /* 0x0000000000037941 */ /* 0x000fea0003800200 */
.L_x_13555:
[----:B------:R-:W-:-:S04]  /*d2b0*/  F2FP.F16.F32.PACK_AB R94, RZ, R94 ;  /* 0x0000005eff5e723e */ /* 0x000fc800000000ff */
[----:B--23--:R-:W-:Y:S02]  /*d2c0*/  PRMT R183, R94, 0x7610, R183 ;  /* 0x000076105eb77816 */ /* 0x00cfe400000000b7 */
[----:B------:R-:W-:-:S07]  /*d2d0*/  MOV R94, R17 ;  /* 0x00000011005e7202 */ /* 0x000fce0000000f00 */
.L_x_13552:
[----:B------:R-:W-:Y:S05]  /*d2e0*/  BSYNC.RECONVERGENT B2 ;  /* 0x0000000000027941 */ /* 0x000fea0003800200 */
.L_x_13551:
        /* <DEDUP_REMOVED lines=15> */
.L_x_13558:
[----:B------:R-:W-:Y:S05]  /*d3e0*/  BSYNC.RECONVERGENT B2 ;  /* 0x0000000000027941 */ /* 0x000fea0003800200 */
.L_x_13557:
        /* <DEDUP_REMOVED lines=13> */
.L_x_13560:
[----:B------:R-:W-:Y:S05]  /*d4c0*/  BSYNC.RECONVERGENT B2 ;  /* 0x0000000000027941 */ /* 0x000fea0003800200 */
.L_x_13559:
[----:B------:R-:W-:-:S04]  /*d4d0*/  F2FP.F16.F32.PACK_AB R17, RZ, R17 ;  /* 0x00000011ff11723e */ /* 0x000fc800000000ff */
[----:B--23--:R-:W-:-:S07]  /*d4e0*/  PRMT R183, R183, 0x5410, R17 ;  /* 0x00005410b7b77816 */ /* 0x00cfce0000000011 */
.L_x_13457:
[----:B------:R-:W-:Y:S05]  /*d4f0*/  BSYNC.RECONVERGENT B1 ;  /* 0x0000000000017941 */ /* 0x000fea0003800200 */
.L_x_13440:
[----:B------:R-:W0:Y:S01]  /*d500*/  @P0 LDC.64 R214, c[0x0][0x478] ;  /* 0x00011e00ffd60b82 */ /* 0x000e220000000a00 */
[----:B------:R-:W-:Y:S01]  /*d510*/  @P0 IADD3 R17, PT, PT, R251, 0x40, RZ ;  /* 0x00000040fb110810 */ /* 0x000fe20007ffe0ff */
[----:B------:R-:W-:Y:S01]  /*d520*/  BSSY.RECONVERGENT B1, `(.L_x_13561) ;  /* 0x000000d000017945 */ /* 0x000fe20003800200 */
[----:B---3--:R-:W-:-:S03]  /*d530*/  IADD3 R216, PT, PT, R247, 0x60, RZ ;  /* 0x00000060f7d87810 */ /* 0x008fc60007ffe0ff */
        /* <DEDUP_REMOVED lines=8> */
[----:B-----5:R-:W3:Y:S02]  /*d5c0*/  LDC.64 R176, c[0x0][0x390] ;  /* 0x0000e400ffb07b82 */ /* 0x020ee40000000a00 */
[----:B---3--:R-:W-:-:S06]  /*d5d0*/  IMAD.WIDE.U32 R176, R216, 0x10, R176 ;  /* 0x00000010d8b07825 */ /* 0x008fcc00078e00b0 */
[----:B------:R-:W5:Y:S02]  /*d5e0*/  LDG.E.128 R176, desc[UR6][R176.64] ;  /* 0x00000006b0b07981 */ /* 0x000f64000c1e1d00 */
.L_x_13562:
[----:B------:R-:W-:Y:S05]  /*d5f0*/  BSYNC.RECONVERGENT B1 ;  /* 0x0000000000017941 */ /* 0x000fea0003800200 */
.L_x_13561:
[----:B------:R-:W-:Y:S04]  /*d600*/  BSSY.RECONVERGENT B1, `(.L_x_13563) ;  /* 0x0000371000017945 */ /* 0x000fe80003800200 */
[----:B------:R-:W-:Y:S05]  /*d610*/  @!P1 BRA `(.L_x_13564) ;  /* 0x0000001400649947 */ /* 0x000fea0003800000 */
[----:B------:R-:W-:Y:S05]  /*d620*/  @!P0 BRA `(.L_x_13565) ;  /* 0x0000000800f88947 */ /* 0x000fea0003800000 */
[----:B------:R-:W-:Y:S01]  /*d630*/  @P2 FFMA.FTZ R18, R235, R203, R248 ;  /* 0x000000cbeb122223 */ /* 0x000fe200000100f8 */
[----:B------:R-:W-:Y:S01]  /*d640*/  BSSY.RECONVERGENT B2, `(.L_x_13566) ;  /* 0x0000015000027945 */ /* 0x000fe20003800200 */
[----:B0-----:R-:W-:Y:S02]  /*d650*/  MOV R214, R168 ;  /* 0x000000a800d67202 */ /* 0x001fe40000000f00 */
[----:B------:R-:W-:-:S04]  /*d660*/  @P2 FADD.FTZ R18, R199, -R18 ;  /* 0x80000012c7122221 */ /* 0x000fc80000010000 */
[----:B------:R-:W-:Y:S01]  /*d670*/  @P2 FFMA.FTZ R214, R19, R18, R168 ;  /* 0x0000001213d62223 */ /* 0x000fe200000100a8 */
[----:B------:R-:W-:Y:S06]  /*d680*/  @!P3 BRA `(.L_x_13567) ;  /* 0x000000000040b947 */ /* 0x000fec0003800000 */
[----:B------:R-:W-:Y:S01]  /*d690*/  LOP3.LUT P1, RZ, R212, 0xff, RZ, 0xc0, !PT ;  /* 0x000000ffd4ff7812 */ /* 0x000fe2000782c0ff */
[----:B------:R-:W-:Y:S01]  /*d6a0*/  HFMA2 R17, -RZ, RZ, 0, 0 ;  /* 0x00000000ff117431 */ /* 0x000fe200000001ff */
[----:B------:R-:W-:-:S11]  /*d6b0*/  MOV R18, RZ ;  /* 0x000000ff00127202 */ /* 0x000fd60000000f00 */
[----:B------:R-:W0:Y:S08]  /*d6c0*/  @P1 LDC.64 R184, c[0x0][0x408] ;  /* 0x00010200ffb81b82 */ /* 0x000e300000000a00 */
[----:B------:R-:W3:Y:S01]  /*d6d0*/  @P1 LDC.64 R186, c[0x0][0x408] ;  /* 0x00010200ffba1b82 */ /* 0x000ee20000000a00 */
[----:B0-----:R-:W-:-:S04]  /*d6e0*/  @P1 FMUL.FTZ R185, R214, R185 ;  /* 0x000000b9d6b91220 */ /* 0x001fc80000410000 */
[----:B------:R-:W-:Y:S01]  /*d6f0*/  @P1 FMUL.FTZ R185, R185, R184 ;  /* 0x000000b8b9b91220 */ /* 0x000fe20000410000 */
[----:B------:R-:W-:Y:S02]  /*d700*/  @P1 HADD2.F32 R184, -RZ, R32.H0_H0 ;  /* 0x20000020ffb81230 */ /* 0x000fe40000004100 */
[----:B---3--:R-:W-:-:S03]  /*d710*/  @P1 FMUL.FTZ R187, R214, R187 ;  /* 0x000000bbd6bb1220 */ /* 0x008fc60000410000 */
[----:B------:R-:W-:Y:S01]  /*d720*/  @P1 FMUL.FTZ R18, R185, R184 ;  /* 0x000000b8b9121220 */ /* 0x000fe20000410000 */
[----:B------:R-:W-:Y:S01]  /*d730*/  @P1 FMUL.FTZ R186, R187, R186 ;  /* 0x000000babbba1220 */ /* 0x000fe20000410000 */
[----:B-----5:R-:W-:-:S03]  /*d740*/  @P1 HADD2.F32 R187, -RZ, R176.H0_H0 ;  /* 0x200000b0ffbb1230 */ /* 0x020fc60000004100 */
[----:B------:R-:W-:Y:S02]  /*d750*/  F2FP.F16.F32.PACK_AB R18, RZ, R18 ;  /* 0x00000012ff12723e */ /* 0x000fe400000000ff */
[----:B------:R-:W-:Y:S02]  /*d760*/  @P1 FMUL.FTZ R17, R187, R186 ;  /* 0x000000babb111220 */ /* 0x000fe40000410000 */
[----:B--2---:R-:W-:Y:S02]  /*d770*/  PRMT R180, R18, 0x7610, R180 ;  /* 0x0000761012b47816 */ /* 0x004fe400000000b4 */
[----:B------:R-:W-:-:S07]  /*d780*/  FADD.FTZ R88, R88, R17 ;  /* 0x0000001158587221 */ /* 0x000fce0000010000 */
.L_x_13567:
[----:B------:R-:W-:Y:S05]  /*d790*/  BSYNC.RECONVERGENT B2 ;  /* 0x0000000000027941 */ /* 0x000fea0003800200 */
.L_x_13566:
        /* <DEDUP_REMOVED lines=8> */
[----:B------:R-:W0:Y:S01]  /*d820*/  @P1 LDC.64 R186, c[0x0][0x408] ;  /* 0x00010200ffba1b82 */ /* 0x000e220000000a00 */
[----:B-----5:R-:W-:-:S07]  /*d830*/  @P1 HADD2.F32 R17, -RZ, R176.H1_H1 ;  /* 0x300000b0ff111230 */ /* 0x020fce0000004100 */
[----:B------:R-:W3:Y:S01]  /*d840*/  @P1 LDC.64 R184, c[0x0][0x408] ;  /* 0x00010200ffb81b82 */ /* 0x000ee20000000a00 */
[----:B0-----:R-:W-:-:S04]  /*d850*/  @P1 FMUL.FTZ R187, R191, R187 ;  /* 0x000000bbbfbb1220 */ /* 0x001fc80000410000 */
[----:B------:R-:W-:Y:S01]  /*d860*/  @P1 FMUL.FTZ R186, R187, R186 ;  /* 0x000000babbba1220 */ /* 0x000fe20000410000 */
[----:B---3--:R-:W-:-:S03]  /*d870*/  @P1 FMUL.FTZ R185, R191, R185 ;  /* 0x000000b9bfb91220 */ /* 0x008fc60000410000 */
[----:B------:R-:W-:Y:S01]  /*d880*/  @P1 FMUL.FTZ R18, R17, R186 ;  /* 0x000000ba11121220 */ /* 0x000fe20000410000 */
[----:B------:R-:W-:Y:S01]  /*d890*/  MOV R17, RZ ;  /* 0x000000ff00117202 */ /* 0x000fe20000000f00 */
[----:B------:R-:W-:Y:S01]  /*d8a0*/  @P1 FMUL.FTZ R185, R185, R184 ;  /* 0x000000b8b9b91220 */ /* 0x000fe20000410000 */
[----:B------:R-:W-:Y:S02]  /*d8b0*/  @P1 HADD2.F32 R184, -RZ, R32.H1_H1 ;  /* 0x30000020ffb81230 */ /* 0x000fe40000004100 */
[----:B------:R-:W-:-:S03]  /*d8c0*/  FADD.FTZ R89, R89, R18 ;  /* 0x0000001259597221 */ /* 0x000fc60000010000 */
[----:B------:R-:W-:-:S05]  /*d8d0*/  @P1 FMUL.FTZ R17, R185, R184 ;  /* 0x000000b8b9111220 */ /* 0x000fca0000410000 */
[----:B------:R-:W-:-:S04]  /*d8e0*/  F2FP.F16.F32.PACK_AB R17, RZ, R17 ;  /* 0x00000011ff11723e */ /* 0x000fc800000000ff */
[----:B--2---:R-:W-:-:S07]  /*d8f0*/  PRMT R180, R180, 0x5410, R17 ;  /* 0x00005410b4b47816 */ /* 0x004fce0000000011 */
.L_x_13569:
[----:B------:R-:W-:Y:S05]  /*d900*/  BSYNC.RECONVERGENT B2 ;  /* 0x0000000000027941 */ /* 0x000fea0003800200 */
.L_x_13568:
[----:B------:R-:W-:Y:S01]  /*d910*/  @P2 FFMA.FTZ R17, R238, R203, R248 ;  /* 0x000000cbee112223 */ /* 0x000fe200000100f8 */
[----:B------:R-:W-:Y:S03]  /*d920*/  BSSY.RECONVERGENT B2, `(.L_x_13570) ;  /* 0x0000015000027945 */ /* 0x000fe60003800200 */
[----:B------:R-:W-:Y:S01]  /*d930*/  @P2 FADD.FTZ R18, R200, -R17 ;  /* 0x80000011c8122221 */ /* 0x000fe20000010000 */
[----:B------:R-:W-:-:S03]  /*d940*/  MOV R17, R170 ;  /* 0x000000aa00117202 */ /* 0x000fc60000000f00 */
[----:B------:R-:W-:Y:S01]  /*d950*/  @P2 FFMA.FTZ R17, R19, R18, R170 ;  /* 0x0000001213112223 */ /* 0x000fe200000100aa */
[----:B------:R-:W-:Y:S06]  /*d960*/  @!P3 BRA `(.L_x_13571) ;  /* 0x000000000040b947 */ /* 0x000fec0003800000 */
[----:B------:R-:W-:Y:S02]  /*d970*/  LOP3.LUT P1, RZ, R212, 0xff0000, RZ, 0xc0, !PT ;  /* 0x00ff0000d4ff7812 */ /* 0x000fe4000782c0ff */
[----:B------:R-:W-:-:S11]  /*d980*/  MOV R18, RZ ;  /* 0x000000ff00127202 */ /* 0x000fd60000000f00 */
[----:B------:R-:W0:Y:S01]  /*d990*/  @P1 LDC.64 R184, c[0x0][0x408] ;  /* 0x00010200ffb81b82 */ /* 0x000e220000000a00 */
[----:B-----5:R-:W-:-:S07]  /*d9a0*/  @P1 HADD2.F32 R189, -RZ, R177.H0_H0 ;  /* 0x200000b1ffbd1230 */ /* 0x020fce0000004100 */
[----:B------:R-:W3:Y:S01]  /*d9b0*/  @P1 LDC.64 R186, c[0x0][0x408] ;  /* 0x00010200ffba1b82 */ /* 0x000ee20000000a00 */
[----:B0-----:R-:W-:-:S04]  /*d9c0*/  @P1 FMUL.FTZ R185, R17, R185 ;  /* 0x000000b911b91220 */ /* 0x001fc80000410000 */
[----:B------:R-:W-:Y:S01]  /*d9d0*/  @P1 FMUL.FTZ R185, R185, R184 ;  /* 0x000000b8b9b91220 */ /* 0x000fe20000410000 */
[----:B------:R-:W-:Y:S02]  /*d9e0*/  @P1 HADD2.F32 R184, -RZ, R33.H0_H0 ;  /* 0x20000021ffb81230 */ /* 0x000fe40000004100 */
[----:B---3--:R-:W-:-:S03]  /*d9f0*/  @P1 FMUL.FTZ R187, R17, R187 ;  /* 0x000000bb11bb1220 */ /* 0x008fc60000410000 */
[----:B------:R-:W-:Y:S01]  /*da00*/  @P1 FMUL.FTZ R18, R185, R184 ;  /* 0x000000b8b9121220 */ /* 0x000fe20000410000 */
[----:B------:R-:W-:Y:S01]  /*da10*/  @P1 FMUL.FTZ R186, R187, R186 ;  /* 0x000000babbba1220 */ /* 0x000fe20000410000 */
[----:B------:R-:W-:-:S03]  /*da20*/  HFMA2 R187, -RZ, RZ, 0, 0 ;  /* 0x00000000ffbb7431 */ /* 0x000fc600000001ff */
[----:B------:R-:W-:Y:S01]  /*da30*/  F2FP.F16.F32.PACK_AB R18, RZ, R18 ;  /* 0x00000012ff12723e */ /* 0x000fe200000000ff */
[----:B------:R-:W-:-:S03]  /*da40*/  @P1 FMUL.FTZ R187, R189, R186 ;  /* 0x000000babdbb1220 */ /* 0x000fc60000410000 */
[----:B--2---:R-:W-:Y:S01]  /*da50*/  PRMT R181, R18, 0x7610, R181 ;  /* 0x0000761012b57816 */ /* 0x004fe200000000b5 */
[----:B------:R-:W-:-:S07]  /*da60*/  FADD.FTZ R90, R90, R187 ;  /* 0x000000bb5a5a7221 */ /* 0x000fce0000010000 */
.L_x_13571:
[----:B------:R-:W-:Y:S05]  /*da70*/  BSYNC.RECONVERGENT B2 ;  /* 0x0000000000027941 */ /* 0x000fea0003800200 */
.L_x_13570:
        /* <DEDUP_REMOVED lines=11> */
[----:B-----5:R-:W-:-:S05]  /*db30*/  @P1 HADD2.F32 R185, -RZ, R177.H1_H1 ;  /* 0x300000b1ffb91230 */ /* 0x020fca0000004100 */
[----:B------:R-:W-:Y:S02]  /*db40*/  @P1 FMUL.FTZ R18, R185, R184 ;  /* 0x000000b8b9121220 */ /* 0x000fe40000410000 */
[----:B------:R-:W0:Y:S02]  /*db50*/  @P1 LDC.64 R184, c[0x0][0x408] ;  /* 0x00010200ffb81b82 */ /* 0x000e240000000a00 */
[----:B------:R-:W-:Y:S01]  /*db60*/  FADD.FTZ R91, R91, R18 ;  /* 0x000000125b5b7221 */ /* 0x000fe20000010000 */
[----:B0-----:R-:W-:-:S04]  /*db70*/  @P1 FMUL.FTZ R185, R186, R185 ;  /* 0x000000b9bab91220 */ /* 0x001fc80000410000 */
[----:B------:R-:W-:Y:S01]  /*db80*/  @P1 FMUL.FTZ R188, R185, R184 ;  /* 0x000000b8b9bc1220 */ /* 0x000fe20000410000 */
[----:B------:R-:W-:Y:S01]  /*db90*/  @P1 HADD2.F32 R185, -RZ, R33.H1_H1 ;  /* 0x30000021ffb91230 */ /* 0x000fe20000004100 */
[----:B------:R-:W-:-:S04]  /*dba0*/  MOV R184, RZ ;  /* 0x000000ff00b87202 */ /* 0x000fc80000000f00 */
[----:B------:R-:W-:-:S05]  /*dbb0*/  @P1 FMUL.FTZ R184, R188, R185 ;  /* 0x000000b9bcb81220 */ /* 0x000fca0000410000 */
[----:B------:R-:W-:-:S04]  /*dbc0*/  F2FP.F16.F32.PACK_AB R184, RZ, R184 ;  /* 0x000000b8ffb8723e */ /* 0x000fc800000000ff */
[----:B--2---:R-:W-:-:S07]  /*dbd0*/  PRMT R181, R181, 0x5410, R184 ;  /* 0x00005410b5b57816 */ /* 0x004fce00000000b8 */
.L_x_13573:
[----:B------:R-:W-:Y:S05]  /*dbe0*/  BSYNC.RECONVERGENT B2 ;  /* 0x0000000000027941 */ /* 0x000fea0003800200 */
.L_x_13572:
[----:B------:R-:W3:Y:S04]  /*dbf0*/  LDL R184, [R1+0x10] ;  /* 0x0000100001b87983 */ /* 0x000ee80000100800 */
[----:B------:R-:W2:Y:S01]  /*dc00*/  LDL R190, [R1+0xc] ;  /* 0x00000c0001be7983 */ /* 0x000ea20000100800 */
[-CC-:B------:R-:W-:Y:S01]  /*dc10*/  @P2 FFMA.FTZ R18, R241, R203.reuse, R248.reuse ;  /* 0x000000cbf1122223 */ /* 0x180fe200000100f8 */
[-CC-:B------:R-:W-:Y:S01]  /*dc20*/  @P2 FFMA.FTZ R188, R246, R203.reuse, R248.reuse ;  /* 0x000000cbf6bc2223 */ /* 0x180fe200000100f8 */
[----:B------:R-:W-:Y:S01]  /*dc30*/  @P2 FFMA.FTZ R187, R244, R203, R248 ;  /* 0x000000cbf4bb2223 */ /* 0x000fe200000100f8 */
[----:B------:R-:W-:Y:S01]  /*dc40*/  BSSY.RECONVERGENT B2, `(.L_x_13574) ;  /* 0x000001f000027945 */ /* 0x000fe20003800200 */
[----:B------:R-:W-:Y:S01]  /*dc50*/  @P2 FADD.FTZ R18, R201, -R18 ;  /* 0x80000012c9122221 */ /* 0x000fe20000010000 */
[----:B------:R-:W-:Y:S01]  /*dc60*/  @P2 FADD.FTZ R188, R245, -R188 ;  /* 0x800000bcf5bc2221 */ /* 0x000fe20000010000 */
[----:B------:R-:W-:Y:S01]  /*dc70*/  @P2 FADD.FTZ R189, R202, -R187 ;  /* 0x800000bbcabd2221 */ /* 0x000fe20000010000 */
[----:B------:R-:W-:-:S02]  /*dc80*/  MOV R185, R173 ;  /* 0x000000ad00b97202 */ /* 0x000fc40000000f00 */
[----:B------:R-:W-:Y:S01]  /*dc90*/  MOV R187, R174 ;  /* 0x000000ae00bb7202 */ /* 0x000fe20000000f00 */
[C---:B------:R-:W-:Y:S01]  /*dca0*/  @P2 FFMA.FTZ R185, R19.reuse, R188, R173 ;  /* 0x000000bc13b92223 */ /* 0x040fe200000100ad */
[C---:B------:R-:W-:Y:S01]  /*dcb0*/  @P2 FFMA.FTZ R187, R19.reuse, R189, R174 ;  /* 0x000000bd13bb2223 */ /* 0x040fe200000100ae */
[----:B---3--:R-:W-:Y:S01]  /*dcc0*/  @P2 FFMA.FTZ R203, R184, R203, R248 ;  /* 0x000000cbb8cb2223 */ /* 0x008fe200000100f8 */
[----:B------:R-:W-:Y:S01]  /*dcd0*/  MOV R184, R172 ;  /* 0x000000ac00b87202 */ /* 0x000fe20000000f00 */
[----:B------:R-:W-:Y:S02]  /*dce0*/  @P2 FFMA.FTZ R184, R19, R18, R172 ;  /* 0x0000001213b82223 */ /* 0x000fe400000100ac */
[----:B--2---:R-:W-:Y:S01]  /*dcf0*/  @P2 FADD.FTZ R18, R190, -R203 ;  /* 0x800000cbbe122221 */ /* 0x004fe20000010000 */
[----:B------:R-:W-:-:S03]  /*dd00*/  MOV R203, R175 ;  /* 0x000000af00cb7202 */ /* 0x000fc60000000f00 */
[----:B------:R-:W-:Y:S01]  /*dd10*/  @P2 FFMA.FTZ R203, R19, R18, R175 ;  /* 0x0000001213cb2223 */ /* 0x000fe200000100af */
[----:B------:R-:W-:Y:S06]  /*dd20*/  @!P3 BRA `(.L_x_13575) ;  /* 0x000000000040b947 */ /* 0x000fec0003800000 */
[----:B------:R-:W-:Y:S01]  /*dd30*/  LOP3.LUT P1, RZ, R213, 0xff, RZ, 0xc0, !PT ;  /* 0x000000ffd5ff7812 */ /* 0x000fe2000782c0ff */
[----:B------:R-:W-:-:S12]  /*dd40*/  HFMA2 R189, -RZ, RZ, 0, 0 ;  /* 0x00000000ffbd7431 */ /* 0x000fd800000001ff */
[----:B------:R-:W0:Y:S02]  /*dd50*/  @P1 LDC.64 R18, c[0x0][0x408] ;  /* 0x00010200ff121b82 */ /* 0x000e240000000a00 */
[----:B0-----:R-:W-:-:S04]  /*dd60*/  @P1 FMUL.FTZ R19, R184, R19 ;  /* 0x00000013b8131220 */ /* 0x001fc80000410000 */
[----:B------:R-:W-:Y:S01]  /*dd70*/  @P1 FMUL.FTZ R18, R19, R18 ;  /* 0x0000001213121220 */ /* 0x000fe20000410000 */
[----:B-----5:R-:W-:-:S05]  /*dd80*/  @P1 HADD2.F32 R19, -RZ, R178.H0_H0 ;  /* 0x200000b2ff131230 */ /* 0x020fca0000004100 */
[----:B------:R-:W-:Y:S02]  /*dd90*/  @P1 FMUL.FTZ R189, R19, R18 ;  /* 0x0000001213bd1220 */ /* 0x000fe40000410000 */
[----:B------:R-:W0:Y:S02]  /*dda0*/  @P1 LDC.64 R18, c[0x0][0x408] ;  /* 0x00010200ff121b82 */ /* 0x000e240000000a00 */
[----:B------:R-:W-:Y:S01]  /*ddb0*/  FADD.FTZ R84, R84, R189 ;  /* 0x000000bd54547221 */ /* 0x000fe20000010000 */
[----:B0-----:R-:W-:-:S04]  /*ddc0*/  @P1 FMUL.FTZ R19, R184, R19 ;  /* 0x00000013b8131220 */ /* 0x001fc80000410000 */
[----:B------:R-:W-:Y:S01]  /*ddd0*/  @P1 FMUL.FTZ R188, R19, R18 ;  /* 0x0000001213bc1220 */ /* 0x000fe20000410000 */
[----:B------:R-:W-:Y:S01]  /*dde0*/  @P1 HADD2.F32 R19, -RZ, R34.H0_H0 ;  /* 0x20000022ff131230 */ /* 0x000fe20000004100 */
[----:B------:R-:W-:-:S04]  /*ddf0*/  MOV R18, RZ ;  /* 0x000000ff00127202 */ /* 0x000fc80000000f00 */
[----:B------:R-:W-:-:S05]  /*de00*/  @P1 FMUL.FTZ R18, R188, R19 ;  /* 0x00000013bc121220 */ /* 0x000fca0000410000 */
[----:B------:R-:W-:-:S04]  /*de10*/  F2FP.F16.F32.PACK_AB R18, RZ, R18 ;  /* 0x00000012ff12723e */ /* 0x000fc800000000ff */
[----:B------:R-:W-:-:S07]  /*de20*/  PRMT R182, R18, 0x7610, R182 ;  /* 0x0000761012b67816 */ /* 0x000fce00000000b6 */
.L_x_13575:
[----:B------:R-:W-:Y:S05]  /*de30*/  BSYNC.RECONVERGENT B2 ;  /* 0x0000000000027941 */ /* 0x000fea0003800200 */
.L_x_13574:
[----:B------:R-:W-:Y:S04]  /*de40*/  BSSY.RECONVERGENT B2, `(.L_x_13576) ;  /* 0x0000012000027945 */ /* 0x000fe80003800200 */
[----:B------:R-:W-:Y:S05]  /*de50*/  @!P3 BRA `(.L_x_13577) ;  /* 0x000000000040b947 */ /* 0x000fea0003800000 */
        /* <DEDUP_REMOVED lines=15> */
[----:B------:R-:W-:-:S07]  /*df50*/  PRMT R182, R182, 0x5410, R18 ;  /* 0x00005410b6b67816 */ /* 0x000fce0000000012 */
.L_x_13577:
[----:B------:R-:W-:Y:S05]  /*df60*/  BSYNC.RECONVERGENT B2 ;  /* 0x0000000000027941 */ /* 0x000fea0003800200 */
.L_x_13576:
[----:B------:R-:W-:Y:S04]  /*df70*/  BSSY.RECONVERGENT B2, `(.L_x_13578) ;  /* 0x0000012000027945 */ /* 0x000fe80003800200 */
[----:B------:R-:W-:Y:S05]  /*df80*/  @!P3 BRA `(.L_x_13579) ;  /* 0x000000000040b947 */ /* 0x000fea0003800000 */
        /* <DEDUP_REMOVED lines=16> */
.L_x_13579:
[----:B------:R-:W-:Y:S05]  /*e090*/  BSYNC.RECONVERGENT B2 ;  /* 0x0000000000027941 */ /* 0x000fea0003800200 */
.L_x_13578:
        /* <DEDUP_REMOVED lines=14> */
[----:B------:R-:W-:Y:S02]  /*e180*/  @P1 HADD2.F32 R18, -RZ, R35.H1_H1 ;  /* 0x30000023ff121230 */ /* 0x000fe40000004100 */
[----:B-----5:R-:W-:-:S03]  /*e190*/  @P1 HADD2.F32 R212, -RZ, R179.H1_H1 ;  /* 0x300000b3ffd41230 */ /* 0x020fc60000004100 */
[----:B------:R-:W-:Y:S01]  /*e1a0*/  @P1 FMUL.FTZ R17, R19, R18 ;  /* 0x0000001213111220 */ /* 0x000fe20000410000 */
[----:B------:R-:W-:Y:S01]  /*e1b0*/  MOV R18, RZ ;  /* 0x000000ff00127202 */ /* 0x000fe20000000f00 */
[----:B------:R-:W-:-:S03]  /*e1c0*/  @P1 FMUL.FTZ R18, R212, R19 ;  /* 0x00000013d4121220 */ /* 0x000fc60000410000 */
[----:B------:R-:W-:Y:S01]  /*e1d0*/  F2FP.F16.F32.PACK_AB R17, RZ, R17 ;  /* 0x00000011ff11723e */ /* 0x000fe200000000ff */
[----:B------:R-:W-:-:S03]  /*e1e0*/  FADD.FTZ R87, R87, R18 ;  /* 0x0000001257577221 */ /* 0x000fc60000010000 */
[----:B------:R-:W-:Y:S01]  /*e1f0*/  PRMT R183, R183, 0x5410, R17 ;  /* 0x00005410b7b77816 */ /* 0x000fe20000000011 */
[----:B------:R-:W-:Y:S06]  /*e200*/  BRA `(.L_x_13580) ;  /* 0x0000002800c07947 */ /* 0x000fec0003800000 */
.L_x_13565:
[----:B------:R-:W-:Y:S04]  /*e210*/  BSSY.RECONVERGENT B2, `(.L_x_13581) ;  /* 0x0000012000027945 */ /* 0x000fe80003800200 */
[----:B------:R-:W-:Y:S05]  /*e220*/  @!P3 BRA `(.L_x_13582) ;  /* 0x000000000040b947 */ /* 0x000fea0003800000 */
[----:B------:R-:W-:Y:S01]  /*e230*/  @P2 FFMA.FTZ R18, R235, R203, R248 ;  /* 0x000000cbeb122223 */ /* 0x000fe200000100f8 */
[----:B------:R-:W-:Y:S01]  /*e240*/  LOP3.LUT P1, RZ, R212, 0xff, RZ, 0xc0, !PT ;  /* 0x000000ffd4ff7812 */ /* 0x000fe2000782c0ff */
[----:B0-----:R-:W-:Y:S01]  /*e250*/  HFMA2 R215, -RZ, RZ, 0, 0 ;  /* 0x00000000ffd77431 */ /* 0x001fe200000001ff */
[----:B------:R-:W-:Y:S01]  /*e260*/  MOV R17, R168 ;  /* 0x000000a800117202 */ /* 0x000fe20000000f00 */
[----:B------:R-:W-:-:S04]  /*e270*/  @P2 FADD.FTZ R18, R199, -R18 ;  /* 0x80000012c7122221 */ /* 0x000fc80000010000 */
[----:B------:R-:W-:-:S04]  /*e280*/  @P2 FFMA.FTZ R17, R19, R18, R168 ;  /* 0x0000001213112223 */ /* 0x000fc800000100a8 */
[----:B------:R-:W-:Y:S02]  /*e290*/  FMUL.FTZ R17, R17, UR13 ;  /* 0x0000000d11117c20 */ /* 0x000fe40008410000 */
[----:B-----5:R-:W-:Y:S02]  /*e2a0*/  @P1 HADD2.F32 R18, -RZ, R176.H0_H0 ;  /* 0x200000b0ff121230 */ /* 0x020fe40000004100 */
[----:B------:R-:W-:Y:S01]  /*e2b0*/  FMUL.FTZ R17, R17, UR12 ;  /* 0x0000000c11117c20 */ /* 0x000fe20008410000 */
[----:B------:R-:W-:-:S03]  /*e2c0*/  @P1 HADD2.F32 R214, -RZ, R32.H0_H0 ;  /* 0x20000020ffd61230 */ /* 0x000fc60000004100 */
[-C--:B------:R-:W-:Y:S01]  /*e2d0*/  @P1 FMUL.FTZ R215, R18, R17.reuse ;  /* 0x0000001112d71220 */ /* 0x080fe20000410000 */
[----:B------:R-:W-:Y:S01]  /*e2e0*/  MOV R18, RZ ;  /* 0x000000ff00127202 */ /* 0x000fe20000000f00 */
[----:B------:R-:W-:Y:S02]  /*e2f0*/  @P1 FMUL.FTZ R18, R214, R17 ;  /* 0x00000011d6121220 */ /* 0x000fe40000410000 */
[----:B------:R-:W-:-:S03]  /*e300*/  FADD.FTZ R88, R88, R215 ;  /* 0x000000d758587221 */ /* 0x000fc60000010000 */
[----:B------:R-:W-:-:S04]  /*e310*/  F2FP.F16.F32.PACK_AB R18, RZ, R18 ;  /* 0x00000012ff12723e */ /* 0x000fc800000000ff */
[----:B--2---:R-:W-:-:S07]  /*e320*/  PRMT R180, R18, 0x7610, R180 ;  /* 0x0000761012b47816 */ /* 0x004fce00000000b4 */
.L_x_13582:
[----:B------:R-:W-:Y:S05]  /*e330*/  BSYNC.RECONVERGENT B2 ;  /* 0x0000000000027941 */ /* 0x000fea0003800200 */
.L_x_13581:
[----:B------:R-:W-:Y:S04]  /*e340*/  BSSY.RECONVERGENT B2, `(.L_x_13583) ;  /* 0x0000012000027945 */ /* 0x000fe80003800200 */
[----:B------:R-:W-:Y:S05]  /*e350*/  @!P3 BRA `(.L_x_13584) ;  /* 0x000000000040b947 */ /* 0x000fea0003800000 */
[----:B------:R-:W-:Y:S01]  /*e360*/  @P2 FFMA.FTZ R18, R240, R203, R248 ;  /* 0x000000cbf0122223 */ /* 0x000fe200000100f8 */
[----:B------:R-:W-:Y:S02]  /*e370*/  LOP3.LUT P1, RZ, R212, 0xff00, RZ, 0xc0, !PT ;  /* 0x0000ff00d4ff7812 */ /* 0x000fe4000782c0ff */
[----:B------:R-:W-:Y:S01]  /*e380*/  MOV R17, R169 ;  /* 0x000000a900117202 */ /* 0x000fe20000000f00 */
[----:B------:R-:W-:-:S04]  /*e390*/  @P2 FADD.FTZ R18, R239, -R18 ;  /* 0x80000012ef122221 */ /* 0x000fc80000010000 */
[----:B------:R-:W-:Y:S01]  /*e3a0*/  @P2 FFMA.FTZ R17, R19, R18, R169 ;  /* 0x0000001213112223 */ /* 0x000fe200000100a9 */
[----:B------:R-:W-:-:S03]  /*e3b0*/  HFMA2 R18, -RZ, RZ, 0, 0 ;  /* 0x00000000ff127431 */ /* 0x000fc600000001ff */
[----:B------:R-:W-:Y:S02]  /*e3c0*/  FMUL.FTZ R17, R17, UR13 ;  /* 0x0000000d11117c20 */ /* 0x000fe40008410000 */
[----:B0----5:R-:W-:Y:S02]  /*e3d0*/  @P1 HADD2.F32 R214, -RZ, R176.H1_H1 ;  /* 0x300000b0ffd61230 */ /* 0x021fe40000004100 */
        /* <DEDUP_REMOVED lines=8> */
.L_x_13584:
[----:B------:R-:W-:Y:S05]  /*e460*/  BSYNC.RECONVERGENT B2 ;  /* 0x0000000000027941 */ /* 0x000fea0003800200 */
.L_x_13583:
[----:B------:R-:W-:Y:S04]  /*e470*/  BSSY.RECONVERGENT B2, `(.L_x_13585) ;  /* 0x0000012000027945 */ /* 0x000fe80003800200 */
[----:B------:R-:W-:Y:S05]  /*e480*/  @!P3 BRA `(.L_x_13586) ;  /* 0x000000000040b947 */ /* 0x000fea0003800000 */
[----:B------:R-:W-:Y:S01]  /*e490*/  @P2 FFMA.FTZ R17, R238, R203, R248 ;  /* 0x000000cbee112223 */ /* 0x000fe200000100f8 */
[----:B------:R-:W-:Y:S01]  /*e4a0*/  LOP3.LUT P1, RZ, R212, 0xff0000, RZ, 0xc0, !PT ;  /* 0x00ff0000d4ff7812 */ /* 0x000fe2000782c0ff */
[----:B0-----:R-:W-:Y:S02]  /*e4b0*/  HFMA2 R215, -RZ, RZ, 0, 0 ;  /* 0x00000000ffd77431 */ /* 0x001fe400000001ff */
[----:B------:R-:W-:Y:S01]  /*e4c0*/  @P2 FADD.FTZ R18, R200, -R17 ;  /* 0x80000011c8122221 */ /* 0x000fe20000010000 */
[----:B------:R-:W-:-:S03]  /*e4d0*/  MOV R17, R170 ;  /* 0x000000aa00117202 */ /* 0x000fc60000000f00 */
        /* <DEDUP_REMOVED lines=11> */
.L_x_13586:
[----:B------:R-:W-:Y:S05]  /*e590*/  BSYNC.RECONVERGENT B2 ;  /* 0x0000000000027941 */ /* 0x000fea0003800200 */
.L_x_13585:
[----:B------:R-:W-:Y:S04]  /*e5a0*/  BSSY.RECONVERGENT B2, `(.L_x_13587) ;  /* 0x0000012000027945 */ /* 0x000fe80003800200 */
[----:B------:R-:W-:Y:S05]  /*e5b0*/  @!P3 BRA `(.L_x_13588) ;  /* 0x000000000040b947 */ /* 0x000fea0003800000 */
[----:B------:R-:W-:Y:S01]  /*e5c0*/  @P2 FFMA.FTZ R17, R243, R203, R248 ;  /* 0x000000cbf3112223 */ /* 0x000fe200000100f8 */
[----:B------:R-:W-:-:S03]  /*e5d0*/  LOP3.LUT P1, RZ, R212, 0xff000000, RZ, 0xc0, !PT ;  /* 0xff000000d4ff7812 */ /* 0x000fc6000782c0ff */
[----:B------:R-:W-:Y:S01]  /*e5e0*/  @P2 FADD.FTZ R18, R242, -R17 ;  /* 0x80000011f2122221 */ /* 0x000fe20000010000 */
[----:B------:R-:W-:-:S03]  /*e5f0*/  MOV R17, R171 ;  /* 0x000000ab00117202 */ /* 0x000fc60000000f00 */
        /* <DEDUP_REMOVED lines=12> */
.L_x_13588:
[----:B------:R-:W-:Y:S05]  /*e6c0*/  BSYNC.RECONVERGENT B2 ;  /* 0x0000000000027941 */ /* 0x000fea0003800200 */
.L_x_13587:
        /* <DEDUP_REMOVED lines=18> */
.L_x_13590:
[----:B------:R-:W-:Y:S05]  /*e7f0*/  BSYNC.RECONVERGENT B2 ;  /* 0x0000000000027941 */ /* 0x000fea0003800200 */
.L_x_13589:
        /* <DEDUP_REMOVED lines=18> */
.L_x_13592:
[----:B------:R-:W-:Y:S05]  /*e920*/  BSYNC.RECONVERGENT B2 ;  /* 0x0000000000027941 */ /* 0x000fea0003800200 */
.L_x_13591:
        /* <DEDUP_REMOVED lines=18> */
.L_x_13594:
[----:B------:R-:W-:Y:S05]  /*ea50*/  BSYNC.RECONVERGENT B2 ;  /* 0x0000000000027941 */ /* 0x000fea0003800200 */
.L_x_13593:
[----:B------:R-:W-:Y:S05]  /*ea60*/  @!P3 BRA `(.L_x_13580) ;  /* 0x0000002000a8b947 */ /* 0x000fea0003800000 */
[----:B------:R-:W3:Y:S04]  /*ea70*/  LDL R18, [R1+0x10] ;  /* 0x0000100001127983 */ /* 0x000ee80000100800 */
[----:B------:R-:W2:Y:S01]  /*ea80*/  LDL R17, [R1+0xc] ;  /* 0x00000c0001117983 */ /* 0x000ea20000100800 */
[----:B------:R-:W-:-:S04]  /*ea90*/  ISETP.GE.U32.AND P1, PT, R212, RZ, PT ;  /* 0x000000ffd400720c */ /* 0x000fc80003f26070 */
[----:B------:R-:W-:-:S13]  /*eaa0*/  ISETP.GE.U32.AND.EX P1, PT, R213, 0x1000000, PT, P1 ;  /* 0x01000000d500780c */ /* 0x000fda0003f26110 */
[----:B-----5:R-:W-:Y:S02]  /*eab0*/  @P1 HADD2.F32 R212, -RZ, R179.H1_H1 ;  /* 0x300000b3ffd41230 */ /* 0x020fe40000004100 */
[----:B---3--:R-:W-:-:S04]  /*eac0*/  @P2 FFMA.FTZ R203, R18, R203, R248 ;  /* 0x000000cb12cb2223 */ /* 0x008fc800000100f8 */
[----:B--2---:R-:W-:Y:S01]  /*ead0*/  @P2 FADD.FTZ R18, R17, -R203 ;  /* 0x800000cb11122221 */ /* 0x004fe20000010000 */
[----:B------:R-:W-:-:S03]  /*eae0*/  MOV R17, R175 ;  /* 0x000000af00117202 */ /* 0x000fc60000000f00 */
[----:B------:R-:W-:-:S04]  /*eaf0*/  @P2 FFMA.FTZ R17, R19, R18, R175 ;  /* 0x0000001213112223 */ /* 0x000fc800000100af */
[----:B------:R-:W-:Y:S01]  /*eb00*/  FMUL.FTZ R17, R17, UR13 ;  /* 0x0000000d11117c20 */ /* 0x000fe20008410000 */
[----:B------:R-:W-:-:S03]  /*eb10*/  @P1 HADD2.F32 R18, -RZ, R35.H1_H1 ;  /* 0x30000023ff121230 */ /* 0x000fc60000004100 */
[----:B------:R-:W-:Y:S01]  /*eb20*/  FMUL.FTZ R19, R17, UR12 ;  /* 0x0000000c11137c20 */ /* 0x000fe20008410000 */
[----:B------:R-:W-:-:S03]  /*eb30*/  HFMA2 R17, -RZ, RZ, 0, 0 ;  /* 0x00000000ff117431 */ /* 0x000fc600000001ff */
[-C--:B------:R-:W-:Y:S01]  /*eb40*/  @P1 FMUL.FTZ R17, R18, R19.reuse ;  /* 0x0000001312111220 */ /* 0x080fe20000410000 */
[----:B------:R-:W-:Y:S01]  /*eb50*/  MOV R18, RZ ;  /* 0x000000ff00127202 */ /* 0x000fe20000000f00 */
[----:B------:R-:W-:-:S03]  /*eb60*/  @P1 FMUL.FTZ R18, R212, R19 ;  /* 0x00000013d4121220 */ /* 0x000fc60000410000 */
[----:B------:R-:W-:Y:S01]  /*eb70*/  F2FP.F16.F32.PACK_AB R17, RZ, R17 ;  /* 0x00000011ff11723e */ /* 0x000fe200000000ff */
[----:B------:R-:W-:-:S03]  /*eb80*/  FADD.FTZ R87, R87, R18 ;  /* 0x0000001257577221 */ /* 0x000fc60000010000 */
[----:B0-----:R-:W-:Y:S01]  /*eb90*/  PRMT R183, R183, 0x5410, R17 ;  /* 0x00005410b7b77816 */ /* 0x001fe20000000011 */
[----:B------:R-:W-:Y:S06]  /*eba0*/  BRA `(.L_x_13580) ;  /* 0x0000002000587947 */ /* 0x000fec0003800000 */
.L_x_13564:
        /* <DEDUP_REMOVED lines=16> */
.L_x_13599:
[----:B------:R-:W-:Y:S05]  /*ecb0*/  BSYNC.RECONVERGENT B3 ;  /* 0x0000000000037941 */ /* 0x000fea0003800200 */
.L_x_13598:
        /* <DEDUP_REMOVED lines=13> */
.L_x_13601:
[----:B------:R-:W-:Y:S05]  /*ed90*/  BSYNC.RECONVERGENT B3 ;  /* 0x0000000000037941 */ /* 0x000fea0003800200 */
.L_x_13600:
[----:B------:R-:W-:-:S04]  /*eda0*/  F2FP.F16.F32.PACK_AB R17, RZ, R17 ;  /* 0x00000011ff11723e */ /* 0x000fc800000000ff */
[----:B0-2---:R-:W-:-:S07]  /*edb0*/  PRMT R180, R17, 0x7610, R180 ;  /* 0x0000761011b47816 */ /* 0x005fce00000000b4 */
.L_x_13597:
[----:B------:R-:W-:Y:S05]  /*edc0*/  BSYNC.RECONVERGENT B2 ;  /* 0x0000000000027941 */ /* 0x000fea0003800200 */
.L_x_13596:
        /* <DEDUP_REMOVED lines=15> */
.L_x_13605:
[----:B------:R-:W-:Y:S05]  /*eec0*/  BSYNC.RECONVERGENT B3 ;  /* 0x0000000000037941 */ /* 0x000fea0003800200 */
.L_x_13604:
        /* <DEDUP_REMOVED lines=13> */
.L_x_13607:
[----:B------:R-:W-:Y:S05]  /*efa0*/  BSYNC.RECONVERGENT B3 ;  /* 0x0000000000037941 */ /* 0x000fea0003800200 */
.L_x_13606:
[----:B------:R-:W-:-:S04]  /*efb0*/  F2FP.F16.F32.PACK_AB R17, RZ, R17 ;  /* 0x00000011ff11723e */ /* 0x000fc800000000ff */
[----:B0-2---:R-:W-:-:S07]  /*efc0*/  PRMT R180, R180, 0x5410, R17 ;  /* 0x00005410b4b47816 */ /* 0x005fce0000000011 */
.L_x_13603:
[----:B------:R-:W-:Y:S05]  /*efd0*/  BSYNC.RECONVERGENT B2 ;  /* 0x0000000000027941 */ /* 0x000fea0003800200 */
.L_x_13602:
        /* <DEDUP_REMOVED lines=15> */
.L_x_13611:
[----:B------:R-:W-:Y:S05]  /*f0d0*/  BSYNC.RECONVERGENT B3 ;  /* 0x0000000000037941 */ /* 0x000fea0003800200 */
.L_x_13610:
        /* <DEDUP_REMOVED lines=13> */
.L_x_13613:
[----:B------:R-:W-:Y:S05]  /*f1b0*/  BSYNC.RECONVERGENT B3 ;  /* 0x0000000000037941 */ /* 0x000fea0003800200 */
.L_x_13612:
[----:B------:R-:W-:-:S04]  /*f1c0*/  F2FP.F16.F32.PACK_AB R17, RZ, R17 ;  /* 0x00000011ff11723e */ /* 0x000fc800000000ff */
[----:B0-2---:R-:W-:-:S07]  /*f1d0*/  PRMT R181, R17, 0x7610, R181 ;  /* 0x0000761011b57816 */ /* 0x005fce00000000b5 */
.L_x_13609:
[----:B------:R-:W-:Y:S05]  /*f1e0*/  BSYNC.RECONVERGENT B2 ;  /* 0x0000000000027941 */ /* 0x000fea0003800200 */
.L_x_13608:
        /* <DEDUP_REMOVED lines=15> */
.L_x_13617:
[----:B------:R-:W-:Y:S05]  /*f2e0*/  BSYNC.RECONVERGENT B3 ;  /* 0x0000000000037941 */ /* 0x000fea0003800200 */
.L_x_13616:
        /* <DEDUP_REMOVED lines=13> */
.L_x_13619:
[----:B------:R-:W-:Y:S05]  /*f3c0*/  BSYNC.RECONVERGENT B3 ;  /* 0x0000000000037941 */ /* 0x000fea0003800200 */
.L_x_13618:
[----:B------:R-:W-:-:S04]  /*f3d0*/  F2FP.F16.F32.PACK_AB R17, RZ, R17 ;  /* 0x00000011ff11723e */ /* 0x000fc800000000ff */
[----:B0-2---:R-:W-:-:S07]  /*f3e0*/  PRMT R181, R181, 0x5410, R17 ;  /* 0x00005410b5b57816 */ /* 0x005fce0000000011 */
.L_x_13615:
[----:B------:R-:W-:Y:S05]  /*f3f0*/  BSYNC.RECONVERGENT B2 ;  /* 0x0000000000027941 */ /* 0x000fea0003800200 */
.L_x_13614:
        /* <DEDUP_REMOVED lines=15> */
.L_x_13623:
[----:B------:R-:W-:Y:S05]  /*f4f0*/  BSYNC.RECONVERGENT B3 ;  /* 0x0000000000037941 */ /* 0x000fea0003800200 */
.L_x_13622:
        /* <DEDUP_REMOVED lines=13> */
.L_x_13625:
[----:B------:R-:W-:Y:S05]  /*f5d0*/  BSYNC.RECONVERGENT B3 ;  /* 0x0000000000037941 */ /* 0x000fea0003800200 */
.L_x_13624:
[----:B------:R-:W-:-:S04]  /*f5e0*/  F2FP.F16.F32.PACK_AB R17, RZ, R17 ;  /* 0x00000011ff11723e */ /* 0x000fc800000000ff */
[----:B0-2---:R-:W-:-:S07]  /*f5f0*/  PRMT R182, R17, 0x7610, R182 ;  /* 0x0000761011b67816 */ /* 0x005fce00000000b6 */
.L_x_13621:
[----:B------:R-:W-:Y:S05]  /*f600*/  BSYNC.RECONVERGENT B2 ;  /* 0x0000000000027941 */ /* 0x000fea0003800200 */
.L_x_13620:
        /* <DEDUP_REMOVED lines=15> */
.L_x_13629:
[----:B------:R-:W-:Y:S05]  /*f700*/  BSYNC.RECONVERGENT B3 ;  /* 0x0000000000037941 */ /* 0x000fea0003800200 */
.L_x_13628:
        /* <DEDUP_REMOVED lines=13> */
.L_x_13631:
[----:B------:R-:W-:Y:S05]  /*f7e0*/  BSYNC.RECONVERGENT B3 ;  /* 0x0000000000037941 */ /* 0x000fea0003800200 */
.L_x_13630:
[----:B------:R-:W-:-:S04]  /*f7f0*/  F2FP.F16.F32.PACK_AB R17, RZ, R17 ;  /* 0x00000011ff11723e */ /* 0x000fc800000000ff */
[----:B0-2---:R-:W-:-:S07]  /*f800*/  PRMT R182, R182, 0x5410, R17 ;  /* 0x00005410b6b67816 */ /* 0x005fce0000000011 */
.L_x_13627:
[----:B------:R-:W-:Y:S05]  /*f810*/  BSYNC.RECONVERGENT B2 ;  /* 0x0000000000027941 */ /* 0x000fea0003800200 */
.L_x_13626:
        /* <DEDUP_REMOVED lines=15> */
.L_x_13635:
[----:B------:R-:W-:Y:S05]  /*f910*/  BSYNC.RECONVERGENT B3 ;  /* 0x0000000000037941 */ /* 0x000fea0003800200 */
.L_x_13634:
        /* <DEDUP_REMOVED lines=13> */
.L_x_13637:
[----:B------:R-:W-:Y:S05]  /*f9f0*/  BSYNC.RECONVERGENT B3 ;  /* 0x0000000000037941 */ /* 0x000fea0003800200 */
.L_x_13636:
[----:B------:R-:W-:-:S04]  /*fa00*/  F2FP.F16.F32.PACK_AB R17, RZ, R17 ;  /* 0x00000011ff11723e */ /* 0x000fc800000000ff */
[----:B0-2---:R-:W-:-:S07]  /*fa10*/  PRMT R183, R17, 0x7610, R183 ;  /* 0x0000761011b77816 */ /* 0x005fce00000000b7 */
.L_x_13633:
[----:B------:R-:W-:Y:S05]  /*fa20*/  BSYNC.RECONVERGENT B2 ;  /* 0x0000000000027941 */ /* 0x000fea0003800200 */
.L_x_13632:
[----:B------:R-:W3:Y:S04]  /*fa30*/  LDL R17, [R1+0x10] ;  /* 0x0000100001117983 */ /* 0x000ee80000100800 */
[----:B------:R-:W4:Y:S01]  /*fa40*/  LDL R186, [R1+0xc] ;  /* 0x00000c0001ba7983 */ /* 0x000f220000100800 */
[----:B------:R-:W-:Y:S01]  /*fa50*/  ISETP.GT.AND P1, PT, R18, RZ, PT ;  /* 0x000000ff1200720c */ /* 0x000fe20003f24270 */
[-CC-:B------:R-:W-:Y:S01]  /*fa60*/  FFMA.FTZ R187, R244, R203.reuse, R248.reuse ;  /* 0x000000cbf4bb7223 */ /* 0x180fe200000100f8 */
[-CC-:B--2---:R-:W-:Y:S01]  /*fa70*/  FFMA.FTZ R218, R246, R203.reuse, R248.reuse ;  /* 0x000000cbf6da7223 */ /* 0x184fe200000100f8 */
        /* <DEDUP_REMOVED lines=9> */
[C---:B------:R-:W-:Y:S01]  /*fb10*/  FMUL.FTZ R189, R19.reuse, R218 ;  /* 0x000000da13bd7220 */ /* 0x040fe20000410000 */
[C---:B------:R-:W-:Y:S01]  /*fb20*/  FMUL.FTZ R188, R19.reuse, R188 ;  /* 0x000000bc13bc7220 */ /* 0x040fe20000410000 */
[----:B------:R-:W-:-:S03]  /*fb30*/  FMUL.FTZ R185, R19, R184 ;  /* 0x000000b813b97220 */ /* 0x000fc60000410000 */
[----:B------:R-:W-:Y:S02]  /*fb40*/  FSEL R189, R189, RZ, P1 ;  /* 0x000000ffbdbd7208 */ /* 0x000fe40000800000 */
[----:B------:R-:W-:Y:S02]  /*fb50*/  FSEL R188, R188, RZ, P1 ;  /* 0x000000ffbcbc7208 */ /* 0x000fe40000800000 */
[----:B------:R-:W-:Y:S01]  /*fb60*/  FSEL R185, R185, RZ, P1 ;  /* 0x000000ffb9b97208 */ /* 0x000fe20000800000 */
[-CC-:B---3--:R-:W-:Y:S01]  /*fb70*/  FFMA.FTZ R190, R17, R203.reuse, R248.reuse ;  /* 0x000000cb11be7223 */ /* 0x188fe200000100f8 */
[----:B------:R-:W-:Y:S01]  /*fb80*/  FFMA.FTZ R17, R238, R203, R248 ;  /* 0x000000cbee117223 */ /* 0x000fe200000100f8 */
[----:B------:R-:W-:Y:S01]  /*fb90*/  FADD.FTZ R248, R202, -R187 ;  /* 0x800000bbcaf87221 */ /* 0x000fe20000010000 */
[----:B------:R-:W-:Y:S01]  /*fba0*/  FMUL.FTZ R187, R19, R214 ;  /* 0x000000d613bb7220 */ /* 0x000fe20000410000 */
[----:B----4-:R-:W-:Y:S01]  /*fbb0*/  FADD.FTZ R190, R186, -R190 ;  /* 0x800000bebabe7221 */ /* 0x010fe20000010000 */
[----:B------:R-:W-:-:S03]  /*fbc0*/  FADD.FTZ R186, R200, -R17 ;  /* 0x80000011c8ba7221 */ /* 0x000fc60000010000 */
[C---:B------:R-:W-:Y:S01]  /*fbd0*/  FMUL.FTZ R191, R19.reuse, R190 ;  /* 0x000000be13bf7220 */ /* 0x040fe20000410000 */
[C---:B------:R-:W-:Y:S01]  /*fbe0*/  FMUL.FTZ R190, R19.reuse, R248 ;  /* 0x000000f813be7220 */ /* 0x040fe20000410000 */
[C---:B------:R-:W-:Y:S01]  /*fbf0*/  FMUL.FTZ R186, R19.reuse, R186 ;  /* 0x000000ba13ba7220 */ /* 0x040fe20000410000 */
[----:B------:R-:W-:Y:S01]  /*fc00*/  FMUL.FTZ R19, R19, R18 ;  /* 0x0000001213137220 */ /* 0x000fe20000410000 */
[----:B------:R-:W-:Y:S02]  /*fc10*/  FSEL R187, R187, RZ, P1 ;  /* 0x000000ffbbbb7208 */ /* 0x000fe40000800000 */
[----:B------:R-:W-:Y:S02]  /*fc20*/  FSEL R191, R191, RZ, P1 ;  /* 0x000000ffbfbf7208 */ /* 0x000fe40000800000 */
[----:B------:R-:W-:Y:S02]  /*fc30*/  FSEL R190, R190, RZ, P1 ;  /* 0x000000ffbebe7208 */ /* 0x000fe40000800000 */
[----:B------:R-:W-:-:S02]  /*fc40*/  FSEL R186, R186, RZ, P1 ;  /* 0x000000ffbaba7208 */ /* 0x000fc40000800000 */
[----:B------:R-:W-:Y:S01]  /*fc50*/  FSEL R184, R19, RZ, P1 ;  /* 0x000000ff13b87208 */ /* 0x000fe20000800000 */
        /* <DEDUP_REMOVED lines=8> */
[-C--:B------:R-:W-:Y:S01]  /*fce0*/  @P1 FMUL.FTZ R17, R18, R19.reuse ;  /* 0x0000001312111220 */ /* 0x080fe20000410000 */
[----:B------:R-:W-:Y:S01]  /*fcf0*/  MOV R18, RZ ;  /* 0x000000ff00127202 */ /* 0x000fe20000000f00 */
[----:B------:R-:W-:-:S03]  /*fd00*/  @P1 FMUL.FTZ R18, R212, R19 ;  /* 0x00000013d4121220 */ /* 0x000fc60000410000 */
[----:B------:R-:W-:Y:S01]  /*fd10*/  F2FP.F16.F32.PACK_AB R17, RZ, R17 ;  /* 0x00000011ff11723e */ /* 0x000fe200000000ff */
[----:B------:R-:W-:-:S03]  /*fd20*/  FADD.FTZ R87, R87, R18 ;  /* 0x0000001257577221 */ /* 0x000fc60000010000 */
[----:B------:R-:W-:Y:S01]  /*fd30*/  PRMT R183, R183, 0x5410, R17 ;  /* 0x00005410b7b77816 */ /* 0x000fe20000000011 */
[----:B------:R-:W-:Y:S06]  /*fd40*/  BRA `(.L_x_13580) ;  /* 0x0000000c00f07947 */ /* 0x000fec0003800000 */
.L_x_13595:
[----:B------:R-:W-:Y:S04]  /*fd50*/  BSSY.RECONVERGENT B2, `(.L_x_13638) ;  /* 0x0000020000027945 */ /* 0x000fe80003800200 */
[----:B------:R-:W-:Y:S05]  /*fd60*/  @!P3 BRA `(.L_x_13639) ;  /* 0x000000000078b947 */ /* 0x000fea0003800000 */
[----:B------:R-:W-:Y:S01]  /*fd70*/  LOP3.LUT P1, RZ, R212, 0xff, RZ, 0xc0, !PT ;  /* 0x000000ffd4ff7812 */ /* 0x000fe2000782c0ff */
[----:B------:R-:W-:Y:S01]  /*fd80*/  BSSY.RECONVERGENT B3, `(.L_x_13640) ;  /* 0x000000c000037945 */ /* 0x000fe20003800200 */
[----:B------:R-:W-:-:S11]  /*fd90*/  HFMA2 R17, -RZ, RZ, 0, 0 ;  /* 0x00000000ff117431 */ /* 0x000fd600000001ff */
[----:B------:R-:W-:Y:S05]  /*fda0*/  @!P1 BRA `(.L_x_13641) ;  /* 0x0000000000249947 */ /* 0x000fea0003800000 */
[----:B0-----:R-:W-:Y:S01]  /*fdb0*/  FFMA.FTZ R214, R235, R203, R248 ;  /* 0x000000cbebd67223 */ /* 0x001fe200000100f8 */
        /* <DEDUP_REMOVED lines=8> */
.L_x_13641:
[----:B------:R-:W-:Y:S05]  /*fe40*/  BSYNC.RECONVERGENT B3 ;  /* 0x0000000000037941 */ /* 0x000fea0003800200 */
.L_x_13640:
[----:B------:R-:W-:Y:S01]  /*fe50*/  BSSY.RECONVERGENT B3, `(.L_x_13642) ;  /* 0x000000d000037945 */ /* 0x000fe20003800200 */
[----:B------:R-:W-:Y:S01]  /*fe60*/  FADD.FTZ R88, R88, R17 ;  /* 0x0000001158587221 */ /* 0x000fe20000010000 */
[----:B------:R-:W-:Y:S02]  /*fe70*/  MOV R17, RZ ;  /* 0x000000ff00117202 */ /* 0x000fe40000000f00 */
[----:B------:R-:W-:Y:S05]  /*fe80*/  @!P1 BRA `(.L_x_13643) ;  /* 0x0000000000249947 */ /* 0x000fea0003800000 */
[----:B0-----:R-:W-:Y:S01]  /*fe90*/  FFMA.FTZ R214, R235, R203, R248 ;  /* 0x000000cbebd67223 */ /* 0x001fe200000100f8 */
        /* <DEDUP_REMOVED lines=8> */
.L_x_13643:
[----:B------:R-:W-:Y:S05]  /*ff20*/  BSYNC.RECONVERGENT B3 ;  /* 0x0000000000037941 */ /* 0x000fea0003800200 */
.L_x_13642:
[----:B------:R-:W-:-:S04]  /*ff30*/  F2FP.F16.F32.PACK_AB R17, RZ, R17 ;  /* 0x00000011ff11723e */ /* 0x000fc800000000ff */
[----:B0-2---:R-:W-:-:S07]  /*ff40*/  PRMT R180, R17, 0x7610, R180 ;  /* 0x0000761011b47816 */ /* 0x005fce00000000b4 */
.L_x_13639:
[----:B------:R-:W-:Y:S05]  /*ff50*/  BSYNC.RECONVERGENT B2 ;  /* 0x0000000000027941 */ /* 0x000fea0003800200 */
.L_x_13638:
        /* <DEDUP_REMOVED lines=13> */
[----:B-----5:R-:W-:-:S05]  /*10030*/  HADD2.F32 R214, -RZ, R176.H1_H1 ;  /* 0x300000b0ffd67230 */ /* 0x020fca0000004100 */
[----:B------:R-:W-:-:S07]  /*10040*/  FMUL.FTZ R214, R214, R17 ;  /* 0x00000011d6d67220 */ /* 0x000fce0000410000 */
.L_x_13647:
[----:B------:R-:W-:Y:S05]  /*10050*/  BSYNC.RECONVERGENT B3 ;  /* 0x0000000000037941 */ /* 0x000fea0003800200 */
.L_x_13646:
        /* <DEDUP_REMOVED lines=13> */
.L_x_13649:
[----:B------:R-:W-:Y:S05]  /*10130*/  BSYNC.RECONVERGENT B3 ;  /* 0x0000000000037941 */ /* 0x000fea0003800200 */
.L_x_13648:
[----:B------:R-:W-:-:S04]  /*10140*/  F2FP.F16.F32.PACK_AB R17, RZ, R17 ;  /* 0x00000011ff11723e */ /* 0x000fc800000000ff */
[----:B--2---:R-:W-:-:S07]  /*10150*/  PRMT R180, R180, 0x5410, R17 ;  /* 0x00005410b4b47816 */ /* 0x004fce0000000011 */
.L_x_13645:
[----:B------:R-:W-:Y:S05]  /*10160*/  BSYNC.RECONVERGENT B2 ;  /* 0x0000000000027941 */ /* 0x000fea0003800200 */
.L_x_13644:
        /* <DEDUP_REMOVED lines=8> */
[----:B0-----:R-:W-:Y:S01]  /*101f0*/  FADD.FTZ R214, R200, -R17 ;  /* 0x80000011c8d67221 */ /* 0x001fe20000010000 */
[----:B-----5:R-:W-:-:S03]  /*10200*/  HADD2.F32 R17, -RZ, R177.H0_H0 ;  /* 0x200000b1ff117230 */ /* 0x020fc60000004100 */
[----:B------:R-:W-:-:S05]  /*10210*/  FMUL.FTZ R214, R19, R214 ;  /* 0x000000d613d67220 */ /* 0x000fca0000410000 */
[----:B------:R-:W-:-:S05]  /*10220*/  FSEL R214, R214, RZ, P2 ;  /* 0x000000ffd6d67208 */ /* 0x000fca0001000000 */
[----:B------:R-:W-:-:S04]  /*10230*/  FMUL.FTZ R214, R214, UR13 ;  /* 0x0000000dd6d67c20 */ /* 0x000fc80008410000 */
[----:B------:R-:W-:-:S04]  /*10240*/  FMUL.FTZ R214, R214, UR12 ;  /* 0x0000000cd6d67c20 */ /* 0x000fc80008410000 */
[----:B------:R-:W-:-:S07]  /*10250*/  FMUL.FTZ R17, R17, R214 ;  /* 0x000000d611117220 */ /* 0x000fce0000410000 */
.L_x_13653:
[----:B------:R-:W-:Y:S05]  /*10260*/  BSYNC.RECONVERGENT B3 ;  /* 0x0000000000037941 */ /* 0x000fea0003800200 */
.L_x_13652:
[----:B------:R-:W-:Y:S01]  /*10270*/  BSSY.RECONVERGENT B3, `(.L_x_13654) ;  /* 0x000000d000037945 */ /* 0x000fe20003800200 */
[----:B------:R-:W-:Y:S01]  /*10280*/  FADD.FTZ R90, R90, R17 ;  /* 0x000000115a5a7221 */ /* 0x000fe20000010000 */
[----:B------:R-:W-:Y:S02]  /*10290*/  MOV R17, RZ ;  /* 0x000000ff00117202 */ /* 0x000fe40000000f00 */
[----:B------:R-:W-:Y:S05]  /*102a0*/  @!P1 BRA `(.L_x_13655) ;  /* 0x0000000000249947 */ /* 0x000fea0003800000 */
[----:B------:R-:W-:Y:S01]  /*102b0*/  FFMA.FTZ R17, R238, R203, R248 ;  /* 0x000000cbee117223 */ /* 0x000fe200000100f8 */
[----:B------:R-:W-:-:S03]  /*102c0*/  ISETP.GT.AND P1, PT, R18, RZ, PT ;  /* 0x000000ff1200720c */ /* 0x000fc60003f24270 */
[----:B0-----:R-:W-:Y:S01]  /*102d0*/  FADD.FTZ R214, R200, -R17 ;  /* 0x80000011c8d67221 */ /* 0x001fe20000010000 */
[----:B------:R-:W-:-:S03]  /*102e0*/  HADD2.F32 R17, -RZ, R33.H0_H0 ;  /* 0x20000021ff117230 */ /* 0x000fc60000004100 */
[----:B------:R-:W-:-:S05]  /*102f0*/  FMUL.FTZ R214, R19, R214 ;  /* 0x000000d613d67220 */ /* 0x000fca0000410000 */
[----:B------:R-:W-:-:S05]  /*10300*/  FSEL R214, R214, RZ, P1 ;  /* 0x000000ffd6d67208 */ /* 0x000fca0000800000 */
[----:B------:R-:W-:-:S04]  /*10310*/  FMUL.FTZ R214, R214, UR13 ;  /* 0x0000000dd6d67c20 */ /* 0x000fc80008410000 */
[----:B------:R-:W-:-:S04]  /*10320*/  FMUL.FTZ R214, R214, UR12 ;  /* 0x0000000cd6d67c20 */ /* 0x000fc80008410000 */
[----:B------:R-:W-:-:S07]  /*10330*/  FMUL.FTZ R17, R17, R214 ;  /* 0x000000d611117220 */ /* 0x000fce0000410000 */
.L_x_13655:
[----:B------:R-:W-:Y:S05]  /*10340*/  BSYNC.RECONVERGENT B3 ;  /* 0x0000000000037941 */ /* 0x000fea0003800200 */
.L_x_13654:
[----:B------:R-:W-:-:S04]  /*10350*/  F2FP.F16.F32.PACK_AB R17, RZ, R17 ;  /* 0x00000011ff11723e */ /* 0x000fc800000000ff */
[----:B0-2---:R-:W-:-:S07]  /*10360*/  PRMT R181, R17, 0x7610, R181 ;  /* 0x0000761011b57816 */ /* 0x005fce00000000b5 */
.L_x_13651:
[----:B------:R-:W-:Y:S05]  /*10370*/  BSYNC.RECONVERGENT B2 ;  /* 0x0000000000027941 */ /* 0x000fea0003800200 */
.L_x_13650:
        /* <DEDUP_REMOVED lines=15> */
.L_x_13659:
[----:B------:R-:W-:Y:S05]  /*10470*/  BSYNC.RECONVERGENT B3 ;  /* 0x0000000000037941 */ /* 0x000fea0003800200 */
.L_x_13658:
        /* <DEDUP_REMOVED lines=13> */
.L_x_13661:
[----:B------:R-:W-:Y:S05]  /*10550*/  BSYNC.RECONVERGENT B3 ;  /* 0x0000000000037941 */ /* 0x000fea0003800200 */
.L_x_13660:
[----:B------:R-:W-:-:S04]  /*10560*/  F2FP.F16.F32.PACK_AB R17, RZ, R17 ;  /* 0x00000011ff11723e */ /* 0x000fc800000000ff */
[----:B--2---:R-:W-:-:S07]  /*10570*/  PRMT R181, R181, 0x5410, R17 ;  /* 0x00005410b5b57816 */ /* 0x004fce0000000011 */
.L_x_13657:
[----:B------:R-:W-:Y:S05]  /*10580*/  BSYNC.RECONVERGENT B2 ;  /* 0x0000000000027941 */ /* 0x000fea0003800200 */
.L_x_13656:
        /* <DEDUP_REMOVED lines=15> */
.L_x_13665:
[----:B------:R-:W-:Y:S05]  /*10680*/  BSYNC.RECONVERGENT B3 ;  /* 0x0000000000037941 */ /* 0x000fea0003800200 */
.L_x_13664:
        /* <DEDUP_REMOVED lines=13> */
.L_x_13667:
[----:B------:R-:W-:Y:S05]  /*10760*/  BSYNC.RECONVERGENT B3 ;  /* 0x0000000000037941 */ /* 0x000fea0003800200 */
.L_x_13666:
[----:B------:R-:W-:-:S04]  /*10770*/  F2FP.F16.F32.PACK_AB R17, RZ, R17 ;  /* 0x00000011ff11723e */ /* 0x000fc800000000ff */
[----:B0-2---:R-:W-:-:S07]  /*10780*/  PRMT R182, R17, 0x7610, R182 ;  /* 0x0000761011b67816 */ /* 0x005fce00000000b6 */
.L_x_13663:
[----:B------:R-:W-:Y:S05]  /*10790*/  BSYNC.RECONVERGENT B2 ;  /* 0x0000000000027941 */ /* 0x000fea0003800200 */
.L_x_13662:
        /* <DEDUP_REMOVED lines=15> */
.L_x_13671:
[----:B------:R-:W-:Y:S05]  /*10890*/  BSYNC.RECONVERGENT B3 ;  /* 0x0000000000037941 */ /* 0x000fea0003800200 */
.L_x_13670:
        /* <DEDUP_REMOVED lines=13> */
.L_x_13673:
[----:B------:R-:W-:Y:S05]  /*10970*/  BSYNC.RECONVERGENT B3 ;  /* 0x0000000000037941 */ /* 0x000fea0003800200 */
.L_x_13672:
[----:B------:R-:W-:-:S04]  /*10980*/  F2FP.F16.F32.PACK_AB R17, RZ, R17 ;  /* 0x00000011ff11723e */ /* 0x000fc800000000ff */
[----:B--2---:R-:W-:-:S07]  /*10990*/  PRMT R182, R182, 0x5410, R17 ;  /* 0x00005410b6b67816 */ /* 0x004fce0000000011 */
.L_x_13669:
[----:B------:R-:W-:Y:S05]  /*109a0*/  BSYNC.RECONVERGENT B2 ;  /* 0x0000000000027941 */ /* 0x000fea0003800200 */
.L_x_13668:
        /* <DEDUP_REMOVED lines=15> */
.L_x_13677:
[----:B------:R-:W-:Y:S05]  /*10aa0*/  BSYNC.RECONVERGENT B3 ;  /* 0x0000000000037941 */ /* 0x000fea0003800200 */
.L_x_13676:
        /* <DEDUP_REMOVED lines=13> */
.L_x_13679:
[----:B------:R-:W-:Y:S05]  /*10b80*/  BSYNC.RECONVERGENT B3 ;  /* 0x0000000000037941 */ /* 0x000fea0003800200 */
.L_x_13678:
[----:B------:R-:W-:-:S04]  /*10b90*/  F2FP.F16.F32.PACK_AB R17, RZ, R17 ;  /* 0x00000011ff11723e */ /* 0x000fc800000000ff */
[----:B0-2---:R-:W-:-:S07]  /*10ba0*/  PRMT R183, R17, 0x7610, R183 ;  /* 0x0000761011b77816 */ /* 0x005fce00000000b7 */
.L_x_13675:
[----:B------:R-:W-:Y:S05]  /*10bb0*/  BSYNC.RECONVERGENT B2 ;  /* 0x0000000000027941 */ /* 0x000fea0003800200 */
.L_x_13674:
[----:B------:R-:W-:Y:S05]  /*10bc0*/  @!P3 BRA `(.L_x_13580) ;  /* 0x000000000050b947 */ /* 0x000fea0003800000 */
[----:B0-----:R-:W3:Y:S04]  /*10bd0*/  LDL R214, [R1+0x10] ;  /* 0x0000100001d67983 */ /* 0x001ee80000100800 */
[----:B------:R-:W2:Y:S01]  /*10be0*/  LDL R17, [R1+0xc] ;  /* 0x00000c0001117983 */ /* 0x000ea20000100800 */
[----:B------:R-:W-:Y:S02]  /*10bf0*/  ISETP.GE.U32.AND P1, PT, R212, RZ, PT ;  /* 0x000000ffd400720c */ /* 0x000fe40003f26070 */
[----:B------:R-:W-:Y:S02]  /*10c00*/  ISETP.GT.AND P2, PT, R18, RZ, PT ;  /* 0x000000ff1200720c */ /* 0x000fe40003f44270 */
[----:B------:R-:W-:Y:S01]  /*10c10*/  ISETP.GE.U32.AND.EX P1, PT, R213, 0x1000000, PT, P1 ;  /* 0x01000000d500780c */ /* 0x000fe20003f26110 */
[----:B------:R-:W-:-:S12]  /*10c20*/  HFMA2 R18, -RZ, RZ, 0, 0 ;  /* 0x00000000ff127431 */ /* 0x000fd800000001ff */
[----:B-----5:R-:W-:Y:S02]  /*10c30*/  @P1 HADD2.F32 R212, -RZ, R179.H1_H1 ;  /* 0x300000b3ffd41230 */ /* 0x020fe40000004100 */
[----:B---3--:R-:W-:-:S04]  /*10c40*/  FFMA.FTZ R203, R214, R203, R248 ;  /* 0x000000cbd6cb7223 */ /* 0x008fc800000100f8 */
[----:B--2---:R-:W-:-:S04]  /*10c50*/  FADD.FTZ R214, R17, -R203 ;  /* 0x800000cb11d67221 */ /* 0x004fc80000010000 */
[----:B------:R-:W-:-:S05]  /*10c60*/  FMUL.FTZ R214, R19, R214 ;  /* 0x000000d613d67220 */ /* 0x000fca0000410000 */
[----:B------:R-:W-:Y:S01]  /*10c70*/  FSEL R17, R214, RZ, P2 ;  /* 0x000000ffd6117208 */ /* 0x000fe20001000000 */
[----:B------:R-:W-:-:S04]  /*10c80*/  @P1 HADD2.F32 R214, -RZ, R35.H1_H1 ;  /* 0x30000023ffd61230 */ /* 0x000fc80000004100 */
[----:B------:R-:W-:-:S04]  /*10c90*/  FMUL.FTZ R17, R17, UR13 ;  /* 0x0000000d11117c20 */ /* 0x000fc80008410000 */
[----:B------:R-:W-:Y:S01]  /*10ca0*/  FMUL.FTZ R19, R17, UR12 ;  /* 0x0000000c11137c20 */ /* 0x000fe20008410000 */
[----:B------:R-:W-:-:S03]  /*10cb0*/  MOV R17, RZ ;  /* 0x000000ff00117202 */ /* 0x000fc60000000f00 */
[-C--:B------:R-:W-:Y:S01]  /*10cc0*/  @P1 FMUL.FTZ R17, R214, R19.reuse ;  /* 0x00000013d6111220 */ /* 0x080fe20000410000 */
[----:B------:R-:W-:-:S04]  /*10cd0*/  @P1 FMUL.FTZ R18, R212, R19 ;  /* 0x00000013d4121220 */ /* 0x000fc80000410000 */
[----:B------:R-:W-:Y:S01]  /*10ce0*/  F2FP.F16.F32.PACK_AB R17, RZ, R17 ;  /* 0x00000011ff11723e */ /* 0x000fe200000000ff */
[----:B------:R-:W-:-:S03]  /*10cf0*/  FADD.FTZ R87, R87, R18 ;  /* 0x0000001257577221 */ /* 0x000fc60000010000 */
[----:B------:R-:W-:-:S07]  /*10d00*/  PRMT R183, R183, 0x5410, R17 ;  /* 0x00005410b7b77816 */ /* 0x000fce0000000011 */
.L_x_13580:
[----:B------:R-:W-:Y:S05]  /*10d10*/  BSYNC.RECONVERGENT B1 ;  /* 0x0000000000017941 */ /* 0x000fea0003800200 */
.L_x_13563:
[----:B------:R-:W3:Y:S01]  /*10d20*/  @P0 LDC.64 R18, c[0x0][0x478] ;  /* 0x00011e00ff120b82 */ /* 0x000ee20000000a00 */
[----:B------:R-:W-:-:S07]  /*10d30*/  @P0 IADD3 R213, PT, PT, R251, 0x60, RZ ;  /* 0x00000060fbd50810 */ /* 0x000fce0007ffe0ff */
[----:B0-----:R-:W0:Y:S01]  /*10d40*/  @P3 LDC.64 R214, c[0x0][0x468] ;  /* 0x00011a00ffd63b82 */ /* 0x001e220000000a00 */
[----:B---3--:R-:W-:-:S07]  /*10d50*/  @P0 IMAD.WIDE.U32 R212, R213, 0x20, R18 ;  /* 0x00000020d5d40825 */ /* 0x008fce00078e0012 */
[----:B------:R-:W3:Y:S01]  /*10d60*/  LDC.64 R18, c[0x0][0x380] ;  /* 0x0000e000ff127b82 */ /* 0x000ee20000000a00 */
[----:B------:R1:W-:Y:S01]  /*10d70*/  @P0 STG.E.128 desc[UR6][R212.64], R184 ;  /* 0x000000b8d4000986 */ /* 0x0003e2000c101d06 */
[----:B0-----:R-:W-:-:S03]  /*10d80*/  @P3 IMAD.WIDE.U32 R214, R216, 0x10, R214 ;  /* 0x00000010d8d63825 */ /* 0x001fc600078e00d6 */
[----:B------:R1:W-:Y:S04]  /*10d90*/  @P0 STG.E.128 desc[UR6][R212.64+0x10], R188 ;  /* 0x000010bcd4000986 */ /* 0x0003e8000c101d06 */
[----:B------:R1:W-:Y:S01]  /*10da0*/  @P3 STG.E.128 desc[UR6][R214.64], R180 ;  /* 0x000000b4d6003986 */ /* 0x0003e2000c101d06 */
[----:B---3--:R-:W-:-:S04]  /*10db0*/  LEA R204, R18, R204, 0x2 ;  /* 0x000000cc12cc7211 */ /* 0x008fc800078e10ff */
[----:B------:R-:W-:-:S13]  /*10dc0*/  ISETP.GE.AND P0, PT, R204, R19, PT ;  /* 0x00000013cc00720c */ /* 0x000fda0003f06270 */
[----:B-1----:R-:W-:Y:S05]  /*10dd0*/  @!P0 BRA `(.L_x_13680) ;  /* 0xfffffef400d08947 */ /* 0x002fea000383ffff */
.L_x_13188:
[----:B------:R-:W-:Y:S05]  /*10de0*/  BSYNC B0 ;  /* 0x0000000000007941 */ /* 0x000fea0003800000 */
.L_x_13187:
[----:B------:R-:W3:Y:S04]  /*10df0*/  LDL.LU R212, [R1+0x1c] ;  /* 0x00001c0001d47983 */ /* 0x000ee80000300800 */
[----:B------:R-:W3:Y:S04]  /*10e00*/  LDL.LU R213, [R1+0x20] ;  /* 0x0000200001d57983 */ /* 0x000ee80000300800 */
[----:B------:R-:W3:Y:S04]  /*10e10*/  LDL.LU R214, [R1+0x24] ;  /* 0x0000240001d67983 */ /* 0x000ee80000300800 */
[----:B------:R-:W3:Y:S01]  /*10e20*/  LDL.LU R215, [R1+0x28] ;  /* 0x0000280001d77983 */ /* 0x000ee20000300800 */
[----:B------:R-:W-:Y:S01]  /*10e30*/  MOV R4, 0x400 ;  /* 0x0000040000047802 */ /* 0x000fe20000000f00 */
[----:B------:R-:W-:Y:S05]  /*10e40*/  WARPSYNC.ALL ;  /* 0x0000000000007948 */ /* 0x000fea0003800000 */
[----:B------:R-:W0:Y:S01]  /*10e50*/  S2R R203, SR_TID.X ;  /* 0x0000000000cb7919 */ /* 0x000e220000002100 */
[----:B------:R-:W1:Y:S01]  /*10e60*/  S2UR UR4, SR_CTAID.X ;  /* 0x00000000000479c3 */ /* 0x000e620000002500 */
[----:B------:R-:W2:Y:S01]  /*10e70*/  LDCU.128 UR16, c[0x0][0x440] ;  /* 0x00008800ff1077ac */ /* 0x000ea20008000c00 */
        /* <DEDUP_REMOVED lines=15> */
[----:B---3--:R-:W-:Y:S01]  /*10f70*/  STS.128 [R0+0x10], R212 ;  /* 0x000010d400007388 */ /* 0x008fe20000000c00 */
        /* <DEDUP_REMOVED lines=251> */
.L_x_13193:
[----:B-1----:R-:W-:Y:S01]  /*11f30*/  HFMA2 R248, -RZ, RZ, 0, 5.9604644775390625e-08 ;  /* 0x00000001fff87431 */ /* 0x002fe200000001ff */
[----:B------:R-:W-:Y:S01]  /*11f40*/  BSSY B1, `(.L_x_13681) ;  /* 0x0000007000017945 */ /* 0x000fe20003800000 */
[----:B------:R-:W-:Y:S02]  /*11f50*/  MOV R249, R251 ;  /* 0x000000fb00f97202 */ /* 0x000fe40000000f00 */
[----:B------:R-:W-:Y:S02]  /*11f60*/  MOV R247, 0x1f ;  /* 0x0000001f00f77802 */ /* 0x000fe40000000f00 */
[----:B------:R-:W-:-:S07]  /*11f70*/  MOV R203, 0xffffffff ;  /* 0xffffffff00cb7802 */ /* 0x000fce0000000f00 */
[----:B0----5:R-:W-:Y:S05]  /*11f80*/  WARPSYNC.COLLECTIVE R203, `(.L_x_13682) ;  /* 0x00000000cb087348 */ /* 0x021fea0003c00000 */
[----:B------:R1:W2:Y:S02]  /*11f90*/  SHFL.BFLY P0, R252, R249, R248, R247 ;  /* 0x0c0000f8f9fc7389 */ /* 0x0002a400000000f7 */
[----:B012--5:R-:W-:Y:S05]  /*11fa0*/  ENDCOLLECTIVE ;  /* 0x000000000000791b */ /* 0x027fea0003800000 */
.L_x_13682:
[----:B------:R-:W-:Y:S05]  /*11fb0*/  BSYNC B1 ;  /* 0x0000000000017941 */ /* 0x000fea0003800000 */
.L_x_13681:
        /* <DEDUP_REMOVED lines=9> */
.L_x_13683:
        /* <DEDUP_REMOVED lines=8> */
.L_x_13684:
[----:B------:R-:W-:Y:S02]  /*120d0*/  MOV R249, R250 ;  /* 0x000000fa00f97202 */ /* 0x000fe40000000f00 */
[----:B------:R-:W-:-:S05]  /*120e0*/  MOV R203, R252 ;  /* 0x000000fc00cb7202 */ /* 0x000fca0000000f00 */
[----:B------:R-:W-:Y:S01]  /*120f0*/  FADD.FTZ R251, R251, R203 ;  /* 0x000000cbfbfb7221 */ /* 0x000fe20000010000 */
[----:B------:R-:W-:-:S07]  /*12100*/  MOV R203, 0xffffffff ;  /* 0xffffffff00cb7802 */ /* 0x000fce0000000f00 */
[----:B------:R-:W-:Y:S05]  /*12110*/  WARPSYNC.COLLECTIVE R203, `(.L_x_13685) ;  /* 0x00000000cb087348 */ /* 0x000fea0003c00000 */
[----:B------:R0:W1:Y:S02]  /*12120*/  SHFL.BFLY P0, R252, R249, R248, R247 ;  /* 0x0c0000f8f9fc7389 */ /* 0x00006400000000f7 */
[----:B01----:R-:W-:Y:S05]  /*12130*/  ENDCOLLECTIVE ;  /* 0x000000000000791b */ /* 0x003fea0003800000 */
.L_x_13685:
        /* <DEDUP_REMOVED lines=8> */
.L_x_13686:
[----:B------:R-:W-:Y:S02]  /*121c0*/  MOV R249, R250 ;  /* 0x000000fa00f97202 */ /* 0x000fe40000000f00 */
[----:B------:R-:W-:-:S05]  /*121d0*/  MOV R203, R252 ;  /* 0x000000fc00cb7202 */ /* 0x000fca0000000f00 */
[----:B------:R-:W-:Y:S01]  /*121e0*/  FADD.FTZ R251, R251, R203 ;  /* 0x000000cbfbfb7221 */ /* 0x000fe20000010000 */
[----:B------:R-:W-:-:S07]  /*121f0*/  MOV R203, 0xffffffff ;  /* 0xffffffff00cb7802 */ /* 0x000fce0000000f00 */
[----:B------:R-:W-:Y:S05]  /*12200*/  WARPSYNC.COLLECTIVE R203, `(.L_x_13687) ;  /* 0x00000000cb087348 */ /* 0x000fea0003c00000 */
[----:B------:R0:W1:Y:S02]  /*12210*/  SHFL.BFLY P0, R252, R249, R248, R247 ;  /* 0x0c0000f8f9fc7389 */ /* 0x00006400000000f7 */
[----:B01----:R-:W-:Y:S05]  /*12220*/  ENDCOLLECTIVE ;  /* 0x000000000000791b */ /* 0x003fea0003800000 */
.L_x_13687:
        /* <DEDUP_REMOVED lines=8> */
.L_x_13688:
[----:B------:R-:W-:Y:S02]  /*122b0*/  MOV R249, R250 ;  /* 0x000000fa00f97202 */ /* 0x000fe40000000f00 */
[----:B------:R-:W-:-:S05]  /*122c0*/  MOV R203, R252 ;  /* 0x000000fc00cb7202 */ /* 0x000fca0000000f00 */
[----:B------:R-:W-:Y:S01]  /*122d0*/  FADD.FTZ R251, R251, R203 ;  /* 0x000000cbfbfb7221 */ /* 0x000fe20000010000 */
[----:B------:R-:W-:-:S07]  /*122e0*/  MOV R203, 0xffffffff ;  /* 0xffffffff00cb7802 */ /* 0x000fce0000000f00 */
[----:B------:R-:W-:Y:S05]  /*122f0*/  WARPSYNC.COLLECTIVE R203, `(.L_x_13689) ;  /* 0x00000000cb087348 */ /* 0x000fea0003c00000 */
[----:B------:R0:W1:Y:S02]  /*12300*/  SHFL.BFLY P0, R252, R249, R248, R247 ;  /* 0x0c0000f8f9fc7389 */ /* 0x00006400000000f7 */
[----:B01----:R-:W-:Y:S05]  /*12310*/  ENDCOLLECTIVE ;  /* 0x000000000000791b */ /* 0x003fea0003800000 */
.L_x_13689:
        /* <DEDUP_REMOVED lines=8> */
.L_x_13690:
[----:B------:R-:W-:Y:S01]  /*123a0*/  MOV R249, R250 ;  /* 0x000000fa00f97202 */ /* 0x000fe20000000f00 */
[----:B------:R0:W-:Y:S06]  /*123b0*/  STL [R1+0x14], R252 ;  /* 0x000014fc01007387 */ /* 0x0001ec0000100800 */
[----:B0-----:R-:W-:Y:S05]  /*123c0*/  WARPSYNC.COLLECTIVE R203, `(.L_x_13691) ;  /* 0x00000000cb087348 */ /* 0x001fea0003c00000 */
[----:B0-----:R0:W1:Y:S02]  /*123d0*/  SHFL.BFLY P0, R252, R249, R248, R247 ;  /* 0x0c0000f8f9fc7389 */ /* 0x00106400000000f7 */
[----:B01----:R-:W-:Y:S05]  /*123e0*/  ENDCOLLECTIVE ;  /* 0x000000000000791b */ /* 0x003fea0003800000 */
.L_x_13691:
[----:B------:R-:W-:Y:S01]  /*123f0*/  MOV R203, R252 ;  /* 0x000000fc00cb7202 */ /* 0x000fe20000000f00 */
[----:B------:R-:W-:Y:S06]  /*12400*/  BRA `(.L_x_13692) ;  /* 0xffffff0000547947 */ /* 0x000fec000383ffff */
.L_x_13693:
        /* <DEDUP_REMOVED lines=15> */
.L_x_20085:


//--------------------- .text._ZN10layer_norm13ln_bwd_kernelINS_13Kernel_traitsIf6__halffS2_fjLj1024ELj1ELj4ELj1ELj16ENS_18Kernel_traits_baseILj1024EfS2_fS2_fjLj128EEEEELb0ELb0ELb0ELb0EEEvNS_9BwdParamsE --------------------------
	.section	.text._ZN10layer_norm13ln_bwd_kernelINS_13Kernel_traitsIf6__halffS2_fjLj1024ELj1ELj4ELj1ELj16ENS_18Kernel_traits_baseILj1024EfS2_fS2_fjLj128EEEEELb0ELb0ELb0ELb0EEEvNS_9BwdParamsE,"ax",@progbits
	.align	128
        .global         _ZN10layer_norm13ln_bwd_kernelINS_13Kernel_traitsIf6__halffS2_fjLj1024ELj1ELj4ELj1ELj16ENS_18Kernel_traits_baseILj1024EfS2_fS2_fjLj128EEEEELb0ELb0ELb0ELb0EEEvNS_9BwdParamsE
        .type           _ZN10layer_norm13ln_bwd_kernelINS_13Kernel_traitsIf6__halffS2_fjLj1024ELj1ELj4ELj1ELj16ENS_18Kernel_traits_baseILj1024EfS2_fS2_fjLj128EEEEELb0ELb0ELb0ELb0EEEvNS_9BwdParamsE,@function
        .size           _ZN10layer_norm13ln_bwd_kernelINS_13Kernel_traitsIf6__halffS2_fjLj1024ELj1ELj4ELj1ELj16ENS_18Kernel_traits_baseILj1024EfS2_fS2_fjLj128EEEEELb0ELb0ELb0ELb0EEEvNS_9BwdParamsE,(.L_x_20086 - _ZN10layer_norm13ln_bwd_kernelINS_13Kernel_traitsIf6__halffS2_fjLj1024ELj1ELj4ELj1ELj16ENS_18Kernel_traits_baseILj1024EfS2_fS2_fjLj128EEEEELb0ELb0ELb0ELb0EEEvNS_9BwdParamsE)
        .other          _ZN10layer_norm13ln_bwd_kernelINS_13Kernel_traitsIf6__halffS2_fjLj1024ELj1ELj4ELj1ELj16ENS_18Kernel_traits_baseILj1024EfS2_fS2_fjLj128EEEEELb0ELb0ELb0ELb0EEEvNS_9BwdParamsE,@"STO_CUDA_ENTRY STV_DEFAULT"
_ZN10layer_norm13ln_bwd_kernelINS_13Kernel_traitsIf6__halffS2_fjLj1024ELj1ELj4ELj1ELj16ENS_18Kernel_traits_baseILj1024EfS2_fS2_fjLj128EEEEELb0ELb0ELb0ELb0EEEvNS_9BwdParamsE:
.text._ZN10layer_norm13ln_bwd_kernelINS_13Kernel_traitsIf6__halffS2_fjLj1024ELj1ELj4ELj1ELj16ENS_18Kernel_traits_baseILj1024EfS2_fS2_fjLj128EEEEELb0ELb0ELb0ELb0EEEvNS_9BwdParamsE:
        /* <DEDUP_REMOVED lines=113> */
.L_x_13735:
        /* <DEDUP_REMOVED lines=41> */
[----:B--2---:R-:W-:-:S04]  /*09a0*/  FADD.FTZ R164, -R218, R164 ;  /* 0x000000a4daa47221 */ /* 0x004fc80000010100 */
[----:B-----5:R-:W-:Y:S01]  /*09b0*/  FMUL.FTZ R217, R219, R164 ;  /* 0x000000a4dbd97220 */ /* 0x020fe20000410000 */
[--C-:B----4-:R-:W-:Y:S02]  /*09c0*/  HADD2.F32 R215, -RZ, R168.reuse.H0_H0 ;  /* 0x200000a8ffd77230 */ /* 0x110fe40000004100 */
[C---:B------:R-:W-:Y:S01]  /*09d0*/  FADD.FTZ R166, -R218.reuse, R166 ;  /* 0x000000a6daa67221 */ /* 0x040fe20000010100 */
[----:B------:R-:W-:Y:S02]  /*09e0*/  HADD2.F32 R168, -RZ, R168.H1_H1 ;  /* 0x300000a8ffa87230 */ /* 0x000fe40000004100 */
[----:B------:R-:W-:Y:S01]  /*09f0*/  FADD.FTZ R216, -R218, R165 ;  /* 0x000000a5dad87221 */ /* 0x000fe20000010100 */
[----:B------:R-:W-:Y:S01]  /*0a00*/  FADD.FTZ R100, R100, R215 ;  /* 0x000000d764647221 */ /* 0x000fe20000010000 */
[-C--:B------:R-:W-:Y:S01]  /*0a10*/  FFMA.FTZ R68, R217, R215.reuse, R68 ;  /* 0x000000d7d9447223 */ /* 0x080fe20000010044 */
[----:B------:R-:W-:Y:S01]  /*0a20*/  FMUL.FTZ R215, R36, R215 ;  /* 0x000000d724d77220 */ /* 0x000fe20000410000 */
[----:B------:R-:W-:-:S02]  /*0a30*/  HADD2.F32 R211, -RZ, R169.H0_H0 ;  /* 0x200000a9ffd37230 */ /* 0x000fc40000004100 */
[C---:B------:R-:W-:Y:S01]  /*0a40*/  FADD.FTZ R212, -R218.reuse, R167 ;  /* 0x000000a7dad47221 */ /* 0x040fe20000010100 */
[C---:B------:R-:W-:Y:S01]  /*0a50*/  FMUL.FTZ R213, R219.reuse, R166 ;  /* 0x000000a6dbd57220 */ /* 0x040fe20000410000 */
[----:B------:R-:W-:Y:S01]  /*0a60*/  FMUL.FTZ R216, R219, R216 ;  /* 0x000000d8dbd87220 */ /* 0x000fe20000410000 */
[----:B------:R-:W-:Y:S01]  /*0a70*/  FMUL.FTZ R214, R37, R168 ;  /* 0x000000a825d67220 */ /* 0x000fe20000410000 */
[----:B------:R-:W-:Y:S01]  /*0a80*/  FADD.FTZ R165, RZ, R215 ;  /* 0x000000d7ffa57221 */ /* 0x000fe20000010000 */
[----:B------:R-:W-:Y:S01]  /*0a90*/  FFMA.FTZ R167, R217, R215, RZ ;  /* 0x000000d7d9a77223 */ /* 0x000fe200000100ff */
[----:B------:R-:W-:Y:S02]  /*0aa0*/  HADD2.F32 R210, -RZ, R169.H1_H1 ;  /* 0x300000a9ffd27230 */ /* 0x000fe40000004100 */
[----:B---3--:R-:W-:Y:S01]  /*0ab0*/  FADD.FTZ R172, -R218, R172 ;  /* 0x000000acdaac7221 */ /* 0x008fe20000010100 */
        /* <DEDUP_REMOVED lines=16> */
[-C--:B------:R-:W-:Y:S01]  /*0bc0*/  FFMA.FTZ R72, R209, R207.reuse, R72 ;  /* 0x000000cfd1487223 */ /* 0x080fe20000010048 */
[----:B------:R-:W-:Y:S01]  /*0bd0*/  FADD.FTZ R208, -R218, R173 ;  /* 0x000000addad07221 */ /* 0x000fe20000010100 */
[----:B------:R-:W-:Y:S01]  /*0be0*/  FMUL.FTZ R207, R40, R207 ;  /* 0x000000cf28cf7220 */ /* 0x000fe20000410000 */
[----:B------:R-:W-:Y:S01]  /*0bf0*/  FADD.FTZ R164, R165, R210 ;  /* 0x000000d2a5a47221 */ /* 0x000fe20000010000 */
[----:B------:R-:W-:Y:S01]  /*0c00*/  FFMA.FTZ R166, R212, R210, R167 ;  /* 0x000000d2d4a67223 */ /* 0x000fe200000100a7 */
[----:B0-----:R-:W-:-:S02]  /*0c10*/  HADD2.F32 R203, -RZ, R171.H0_H0 ;  /* 0x200000abffcb7230 */ /* 0x001fc40000004100 */
[C---:B------:R-:W-:Y:S01]  /*0c20*/  FMUL.FTZ R205, R219.reuse, R174 ;  /* 0x000000aedbcd7220 */ /* 0x040fe20000410000 */
        /* <DEDUP_REMOVED lines=23> */
.L_x_13697:
[----:B------:R-:W-:Y:S05]  /*0da0*/  BSYNC.RECONVERGENT B1 ;  /* 0x0000000000017941 */ /* 0x000fea0003800200 */
.L_x_13696:
        /* <DEDUP_REMOVED lines=27> */
[----:B------:R-:W-:Y:S01]  /*0f60*/  FMUL.FTZ R197, R219, R166 ;  /* 0x000000a6dbc57220 */ /* 0x000fe20000410000 */
[----:B------:R-:W-:Y:S01]  /*0f70*/  FMUL.FTZ R198, R45, R168 ;  /* 0x000000a82dc67220 */ /* 0x000fe20000410000 */
[----:B------:R-:W-:Y:S01]  /*0f80*/  FADD.FTZ R221, R221, R199 ;  /* 0x000000c7dddd7221 */ /* 0x000fe20000010000 */
[----:B------:R-:W-:Y:S01]  /*0f90*/  FMUL.FTZ R200, R219, R200 ;  /* 0x000000c8dbc87220 */ /* 0x000fe20000410000 */
[----:B------:R-:W-:Y:S01]  /*0fa0*/  FFMA.FTZ R165, R201, R199, R222 ;  /* 0x000000c7c9a57223 */ /* 0x000fe200000100de */
        /* <DEDUP_REMOVED lines=20> */
[----:B------:R-:W-:Y:S01]  /*10f0*/  FADD.FTZ R192, -R218, R173 ;  /* 0x000000addac07221 */ /* 0x000fe20000010100 */
[----:B------:R-:W-:Y:S01]  /*1100*/  FFMA.FTZ R166, R196, R194, R167 ;  /* 0x000000c2c4a67223 */ /* 0x000fe200000100a7 */
[----:B------:R-:W-:-:S02]  /*1110*/  HADD2.F32 R169, -RZ, R171.H0_H0 ;  /* 0x200000abffa97230 */ /* 0x000fc40000004100 */
[----:B------:R-:W-:Y:S01]  /*1120*/  FMUL.FTZ R189, R49, R170 ;  /* 0x000000aa31bd7220 */ /* 0x000fe20000410000 */
[----:B------:R-:W-:Y:S01]  /*1130*/  FADD.FTZ R164, R164, R191 ;  /* 0x000000bfa4a47221 */ /* 0x000fe20000010000 */
[----:B------:R-:W-:Y:S01]  /*1140*/  FADD.FTZ R174, -R218, R174 ;  /* 0x000000aedaae7221 */ /* 0x000fe20000010100 */
[----:B------:R-:W-:Y:S01]  /*1150*/  FMUL.FTZ R192, R219, R192 ;  /* 0x000000c0dbc07220 */ /* 0x000fe20000410000 */
[----:B------:R-:W-:Y:S01]  /*1160*/  FFMA.FTZ R165, R193, R191, R166 ;  /* 0x000000bfc1a57223 */ /* 0x000fe200000100a6 */
[----:B------:R-:W-:Y:S02]  /*1170*/  HADD2.F32 R224, -RZ, R171.H1_H1 ;  /* 0x300000abffe07230 */ /* 0x000fe40000004100 */
[----:B------:R-:W-:Y:S01]  /*1180*/  FADD.FTZ R167, R164, R189 ;  /* 0x000000bda4a77221 */ /* 0x000fe20000010000 */
[----:B------:R-:W-:Y:S01]  /*1190*/  FADD.FTZ R190, -R218, R175 ;  /* 0x000000afdabe7221 */ /* 0x000fe20000010100 */
[----:B0-----:R-:W-:Y:S01]  /*11a0*/  FMUL.FTZ R187, R219, R174 ;  /* 0x000000aedbbb7220 */ /* 0x001fe20000410000 */
        /* <DEDUP_REMOVED lines=16> */
.L_x_13699:
[----:B------:R-:W-:Y:S05]  /*12b0*/  BSYNC.RECONVERGENT B1 ;  /* 0x0000000000017941 */ /* 0x000fea0003800200 */
.L_x_13698:
        /* <DEDUP_REMOVED lines=19> */
[----:B0----5:R-:W-:Y:S01]  /*13f0*/  FMUL.FTZ R23, R219, R24 ;  /* 0x00000018db177220 */ /* 0x021fe20000410000 */
[----:B----4-:R-:W-:-:S02]  /*1400*/  HADD2.F32 R27, -RZ, R164.H0_H0 ;  /* 0x200000a4ff1b7230 */ /* 0x010fc40000004100 */
[----:B------:R-:W-:Y:S01]  /*1410*/  FMUL.FTZ R20, R219, R20 ;  /* 0x00000014db147220 */ /* 0x000fe20000410000 */
[----:B------:R-:W-:Y:S02]  /*1420*/  HADD2.F32 R164, -RZ, R164.H1_H1 ;  /* 0x300000a4ffa47230 */ /* 0x000fe40000004100 */
[-C--:B------:R-:W-:Y:S01]  /*1430*/  FMUL.FTZ R24, R52, R27.reuse ;  /* 0x0000001b34187220 */ /* 0x080fe20000410000 */
[----:B------:R-:W-:Y:S01]  /*1440*/  FADD.FTZ R112, R112, R27 ;  /* 0x0000001b70707221 */ /* 0x000fe20000010000 */
[----:B------:R-:W-:Y:S01]  /*1450*/  FFMA.FTZ R84, R23, R27, R84 ;  /* 0x0000001b17547223 */ /* 0x000fe20000010054 */
[----:B------:R-:W-:Y:S01]  /*1460*/  FADD.FTZ R113, R113, R164 ;  /* 0x000000a471717221 */ /* 0x000fe20000010000 */
[-C--:B------:R-:W-:Y:S01]  /*1470*/  FFMA.FTZ R85, R20, R164.reuse, R85 ;  /* 0x000000a414557223 */ /* 0x080fe20000010055 */
[----:B------:R-:W-:Y:S01]  /*1480*/  FMUL.FTZ R27, R53, R164 ;  /* 0x000000a4351b7220 */ /* 0x000fe20000410000 */
[----:B------:R-:W-:Y:S01]  /*1490*/  FADD.FTZ R26, -R218, R26 ;  /* 0x0000001ada1a7221 */ /* 0x000fe20000010100 */
[----:B------:R-:W-:-:S02]  /*14a0*/  HADD2.F32 R173, -RZ, R165.H0_H0 ;  /* 0x200000a5ffad7230 */ /* 0x000fc40000004100 */
[----:B------:R-:W-:Y:S01]  /*14b0*/  FADD.FTZ R164, R221, R24 ;  /* 0x00000018dda47221 */ /* 0x000fe20000010000 */
[----:B------:R-:W-:Y:S02]  /*14c0*/  HADD2.F32 R172, -RZ, R165.H1_H1 ;  /* 0x300000a5ffac7230 */ /* 0x000fe40000004100 */
[----:B------:R-:W-:Y:S01]  /*14d0*/  FFMA.FTZ R165, R23, R24, R222 ;  /* 0x0000001817a57223 */ /* 0x000fe200000100de */
[--C-:B------:R-:W-:Y:S02]  /*14e0*/  HADD2.F32 R225, -RZ, R167.reuse.H0_H0 ;  /* 0x200000a7ffe17230 */ /* 0x100fe40000004100 */
[----:B------:R-:W-:Y:S01]  /*14f0*/  FMUL.FTZ R25, R219, R26 ;  /* 0x0000001adb197220 */ /* 0x000fe20000410000 */
[----:B------:R-:W-:Y:S02]  /*1500*/  HADD2.F32 R224, -RZ, R167.H1_H1 ;  /* 0x300000a7ffe07230 */ /* 0x000fe40000004100 */
[----:B------:R-:W-:Y:S01]  /*1510*/  FADD.FTZ R167, R164, R27 ;  /* 0x0000001ba4a77221 */ /* 0x000fe20000010000 */
[----:B------:R-:W-:Y:S01]  /*1520*/  FMUL.FTZ R26, R54, R173 ;  /* 0x000000ad361a7220 */ /* 0x000fe20000410000 */
[----:B------:R-:W-:Y:S01]  /*1530*/  FFMA.FTZ R164, R20, R27, R165 ;  /* 0x0000001b14a47223 */ /* 0x000fe200000100a5 */
[----:B------:R-:W-:-:S02]  /*1540*/  HADD2.F32 R175, -RZ, R166.H0_H0 ;  /* 0x200000a6ffaf7230 */ /* 0x000fc40000004100 */
[C---:B---3--:R-:W-:Y:S01]  /*1550*/  FADD.FTZ R168, -R218.reuse, R168 ;  /* 0x000000a8daa87221 */ /* 0x048fe20000010100 */
[----:B------:R-:W-:Y:S02]  /*1560*/  HADD2.F32 R174, -RZ, R166.H1_H1 ;  /* 0x300000a6ffae7230 */ /* 0x000fe40000004100 */
        /* <DEDUP_REMOVED lines=9> */
[C---:B------:R-:W-:Y:S01]  /*1600*/  FADD.FTZ R170, -R218.reuse, R170 ;  /* 0x000000aadaaa7221 */ /* 0x040fe20000010100 */
        /* <DEDUP_REMOVED lines=27> */
.L_x_13701:
[----:B------:R-:W-:Y:S05]  /*17c0*/  BSYNC.RECONVERGENT B1 ;  /* 0x0000000000017941 */ /* 0x000fea0003800200 */
.L_x_13700:
        /* <DEDUP_REMOVED lines=23> */
[----:B-----5:R-:W-:Y:S01]  /*1940*/  FMUL.FTZ R9, R219, R8 ;  /* 0x00000008db097220 */ /* 0x020fe20000410000 */
[----:B----4-:R-:W-:-:S02]  /*1950*/  HADD2.F32 R21, -RZ, R16.H0_H0 ;  /* 0x20000010ff157230 */ /* 0x010fc40000004100 */
[C---:B------:R-:W-:Y:S01]  /*1960*/  FMUL.FTZ R8, R219.reuse, R4 ;  /* 0x00000004db087220 */ /* 0x040fe20000410000 */
[----:B------:R-:W-:Y:S02]  /*1970*/  HADD2.F32 R16, -RZ, R16.H1_H1 ;  /* 0x30000010ff107230 */ /* 0x000fe40000004100 */
[C---:B------:R-:W-:Y:S01]  /*1980*/  FMUL.FTZ R15, R219.reuse, R14 ;  /* 0x0000000edb0f7220 */ /* 0x040fe20000410000 */
[--C-:B-1----:R-:W-:Y:S02]  /*1990*/  HADD2.F32 R7, -RZ, R17.reuse.H0_H0 ;  /* 0x20000011ff077230 */ /* 0x102fe40000004100 */
[----:B------:R-:W-:Y:S01]  /*19a0*/  FMUL.FTZ R11, R219, R10 ;  /* 0x0000000adb0b7220 */ /* 0x000fe20000410000 */
[----:B------:R-:W-:Y:S01]  /*19b0*/  FMUL.FTZ R14, R60, R21 ;  /* 0x000000153c0e7220 */ /* 0x000fe20000410000 */
        /* <DEDUP_REMOVED lines=14> */
[----:B------:R-:W-:-:S02]  /*1aa0*/  HADD2.F32 R165, -RZ, R18.H0_H0 ;  /* 0x20000012ffa57230 */ /* 0x000fc40000004100 */
[----:B------:R-:W-:Y:S01]  /*1ab0*/  FMUL.FTZ R13, R219, R12 ;  /* 0x0000000cdb0d7220 */ /* 0x000fe20000410000 */
[--C-:B------:R-:W-:Y:S02]  /*1ac0*/  HADD2.F32 R167, -RZ, R19.reuse.H0_H0 ;  /* 0x20000013ffa77230 */ /* 0x100fe40000004100 */
[----:B------:R-:W-:Y:S01]  /*1ad0*/  FADD.FTZ R123, R123, R6 ;  /* 0x000000067b7b7221 */ /* 0x000fe20000010000 */
[----:B------:R-:W-:Y:S02]  /*1ae0*/  HADD2.F32 R170, -RZ, R19.H1_H1 ;  /* 0x30000013ffaa7230 */ /* 0x000fe40000004100 */
        /* <DEDUP_REMOVED lines=26> */
[C---:B------:R-:W-:Y:S01]  /*1c90*/  FFMA.FTZ R99, R6.reuse, R170, R99 ;  /* 0x000000aa06637223 */ /* 0x040fe20000010063 */
[----:B------:R-:W-:Y:S01]  /*1ca0*/  FADD.FTZ R221, R221, R4 ;  /* 0x00000004dddd7221 */ /* 0x000fe20000010000 */
[----:B------:R-:W-:-:S07]  /*1cb0*/  FFMA.FTZ R222, R6, R4, R165 ;  /* 0x0000000406de7223 */ /* 0x000fce00000100a5 */
.L_x_13703:
[----:B------:R-:W-:Y:S05]  /*1cc0*/  BSYNC.RECONVERGENT B1 ;  /* 0x0000000000017941 */ /* 0x000fea0003800200 */
.L_x_13702:
        /* <DEDUP_REMOVED lines=24> */
.L_x_13747:
        /* <DEDUP_REMOVED lines=50> */
.L_x_13709:
        /* <DEDUP_REMOVED lines=36> */
.L_x_13710:
        /* <DEDUP_REMOVED lines=8> */
.L_x_13708:
[----:B------:R-:W-:Y:S05]  /*2430*/  BSYNC.RECONVERGENT B2 ;  /* 0x0000000000027941 */ /* 0x000fea0003800200 */
.L_x_13707:
        /* <DEDUP_REMOVED lines=42> */
.L_x_13713:
        /* <DEDUP_REMOVED lines=36> */
.L_x_13714:
        /* <DEDUP_REMOVED lines=8> */
.L_x_13712:
[----:B------:R-:W-:Y:S05]  /*29a0*/  BSYNC.RECONVERGENT B2 ;  /* 0x0000000000027941 */ /* 0x000fea0003800200 */
.L_x_13711:
        /* <DEDUP_REMOVED lines=42> */
.L_x_13717:
        /* <DEDUP_REMOVED lines=36> */
.L_x_13718:
        /* <DEDUP_REMOVED lines=8> */
.L_x_13716:
[----:B------:R-:W-:Y:S05]  /*2f10*/  BSYNC.RECONVERGENT B2 ;  /* 0x0000000000027941 */ /* 0x000fea0003800200 */
.L_x_13715:
        /* <DEDUP_REMOVED lines=41> */
.L_x_13720:
        /* <DEDUP_REMOVED lines=36> */
.L_x_13721:
        /* <DEDUP_REMOVED lines=8> */
.L_x_13706:
        /* <DEDUP_REMOVED lines=46> */
.L_x_13724:
[----:B------:R-:W-:Y:S05]  /*3750*/  BSYNC.RECONVERGENT B2 ;  /* 0x0000000000027941 */ /* 0x000fea0003800200 */
.L_x_13723:
        /* <DEDUP_REMOVED lines=42> */
.L_x_13726:
[----:B------:R-:W-:Y:S05]  /*3a00*/  BSYNC.RECONVERGENT B2 ;  /* 0x0000000000027941 */ /* 0x000fea0003800200 */
.L_x_13725:
        /* <DEDUP_REMOVED lines=42> */
.L_x_13728:
[----:B------:R-:W-:Y:S05]  /*3cb0*/  BSYNC.RECONVERGENT B2 ;  /* 0x0000000000027941 */ /* 0x000fea0003800200 */
.L_x_13727:
        /* <DEDUP_REMOVED lines=41> */
.L_x_13722:
        /* <DEDUP_REMOVED lines=46> */
.L_x_13730:
[----:B------:R-:W-:Y:S05]  /*4230*/  BSYNC.RECONVERGENT B2 ;  /* 0x0000000000027941 */ /* 0x000fea0003800200 */
.L_x_13729:
        /* <DEDUP_REMOVED lines=46> */
.L_x_13732:
[----:B------:R-:W-:Y:S05]  /*4520*/  BSYNC.RECONVERGENT B2 ;  /* 0x0000000000027941 */ /* 0x000fea0003800200 */
.L_x_13731:
        /* <DEDUP_REMOVED lines=46> */
.L_x_13734:
[----:B------:R-:W-:Y:S05]  /*4810*/  BSYNC.RECONVERGENT B2 ;  /* 0x0000000000027941 */ /* 0x000fea0003800200 */
.L_x_13733:
        /* <DEDUP_REMOVED lines=44> */
.L_x_13719:
[----:B------:R-:W-:Y:S05]  /*4ae0*/  BSYNC.RECONVERGENT B1 ;  /* 0x0000000000017941 */ /* 0x000fea0003800200 */
.L_x_13705:
[----:B01234-:R-:W0:Y:S02]  /*4af0*/  LDC.64 R164, c[0x0][0x380] ;  /* 0x0000e000ffa47b82 */ /* 0x01fe240000000a00 */
[----:B0-----:R-:W-:-:S04]  /*4b00*/  LEA R5, R164, R5, 0x2 ;  /* 0x00000005a4057211 */ /* 0x001fc800078e10ff */
[----:B------:R-:W-:-:S13]  /*4b10*/  ISETP.GE.AND P1, PT, R5, R165, PT ;  /* 0x000000a50500720c */ /* 0x000fda0003f26270 */
[----:B------:R-:W-:Y:S05]  /*4b20*/  @!P1 BRA `(.L_x_13735) ;  /* 0xffffffb800f89947 */ /* 0x000fea000383ffff */
.L_x_13695:
[----:B------:R-:W-:Y:S05]  /*4b30*/  BSYNC B0 ;  /* 0x0000000000007941 */ /* 0x000fea0003800000 */
.L_x_13694:
        /* <DEDUP_REMOVED lines=256> */
.L_x_13704:
        /* <DEDUP_REMOVED lines=8> */
.L_x_13737:
[----:B------:R-:W-:Y:S05]  /*5bc0*/  BSYNC B1 ;  /* 0x0000000000017941 */ /* 0x000fea0003800000 */
.L_x_13736:
        /* <DEDUP_REMOVED lines=8> */
.L_x_13738:
[----:B------:R-:W-:Y:S01]  /*5c50*/  FADD.FTZ R164, R164, R221 ;  /* 0x000000dda4a47221 */ /* 0x000fe20000010000 */
[----:B------:R-:W-:-:S04]  /*5c60*/  HFMA2 R175, -RZ, RZ, 0, 1.1920928955078125e-07 ;  /* 0x00000002ffaf7431 */ /* 0x000fc800000001ff */
[----:B------:R-:W-:Y:S02]  /*5c70*/  MOV R218, R164 ;  /* 0x000000a400da7202 */ /* 0x000fe40000000f00 */
[----:B------:R-:W-:-:S07]  /*5c80*/  MOV R165, R174 ;  /* 0x000000ae00a57202 */ /* 0x000fce0000000f00 */
[----:B------:R-:W-:Y:S05]  /*5c90*/  WARPSYNC.COLLECTIVE R173, `(.L_x_13739) ;  /* 0x00000000ad087348 */ /* 0x000fea0003c00000 */
[----:B------:R0:W1:Y:S02]  /*5ca0*/  SHFL.BFLY P6, R174, R218, R175, R220 ;  /* 0x0c0000afdaae7389 */ /* 0x00006400000c00dc */
[----:B01----:R-:W-:Y:S05]  /*5cb0*/  ENDCOLLECTIVE ;  /* 0x000000000000791b */ /* 0x003fea0003800000 */
.L_x_13739:
[----:B------:R-:W-:-:S05]  /*5cc0*/  FADD.FTZ R165, R165, R222 ;  /* 0x000000dea5a57221 */ /* 0x000fca0000010000 */
[----:B------:R-:W-:Y:S02]  /*5cd0*/  MOV R218, R165 ;  /* 0x000000a500da7202 */ /* 0x000fe40000000f00 */
[----:B------:R-:W-:-:S07]  /*5ce0*/  MOV R167, R174 ;  /* 0x000000ae00a77202 */ /* 0x000fce0000000f00 */
[----:B------:R-:W-:Y:S05]  /*5cf0*/  WARPSYNC.COLLECTIVE R173, `(.L_x_13740) ;  /* 0x00000000ad087348 */ /* 0x000fea0003c00000 */
[----:B------:R0:W1:Y:S02]  /*5d00*/  SHFL.BFLY P6, R174, R218, R175, R220 ;  /* 0x0c0000afdaae7389 */ /* 0x00006400000c00dc */
[----:B01----:R-:W-:Y:S05]  /*5d10*/  ENDCOLLECTIVE ;  /* 0x000000000000791b */ /* 0x003fea0003800000 */
.L_x_13740:
[----:B------:R-:W-:Y:S01]  /*5d20*/  FADD.FTZ R167, R164, R167 ;  /* 0x000000a7a4a77221 */ /* 0x000fe20000010000 */
[----:B------:R-:W-:-:S04]  /*5d30*/  HFMA2 R175, -RZ, RZ, 0, 2.384185791015625e-07 ;  /* 0x00000004ffaf7431 */ /* 0x000fc800000001ff */
[----:B------:R-:W-:Y:S02]  /*5d40*/  MOV R218, R167 ;  /* 0x000000a700da7202 */ /* 0x000fe40000000f00 */
[----:B------:R-:W-:-:S07]  /*5d50*/  MOV R166, R174 ;  /* 0x000000ae00a67202 */ /* 0x000fce0000000f00 */
[----:B------:R-:W-:Y:S05]  /*5d60*/  WARPSYNC.COLLECTIVE R173, `(.L_x_13741) ;  /* 0x00000000ad087348 */ /* 0x000fea0003c00000 */
[----:B------:R0:W1:Y:S02]  /*5d70*/  SHFL.BFLY P6, R174, R218, R175, R220 ;  /* 0x0c0000afdaae7389 */ /* 0x00006400000c00dc */
[----:B01----:R-:W-:Y:S05]  /*5d80*/  ENDCOLLECTIVE ;  /* 0x000000000000791b */ /* 0x003fea0003800000 */
.L_x_13741:
[----:B------:R-:W-:-:S05]  /*5d90*/  FADD.FTZ R166, R165, R166 ;  /* 0x000000a6a5a67221 */ /* 0x000fca0000010000 */
[----:B------:R-:W-:Y:S02]  /*5da0*/  MOV R218, R166 ;  /* 0x000000a600da7202 */ /* 0x000fe40000000f00 */
[----:B------:R-:W-:-:S07]  /*5db0*/  MOV R168, R174 ;  /* 0x000000ae00a87202 */ /* 0x000fce0000000f00 */
[----:B------:R-:W-:Y:S05]  /*5dc0*/  WARPSYNC.COLLECTIVE R173, `(.L_x_13742) ;  /* 0x00000000ad087348 */ /* 0x000fea0003c00000 */
[----:B------:R0:W1:Y:S02]  /*5dd0*/  SHFL.BFLY P6, R174, R218, R175, R220 ;  /* 0x0c0000afdaae7389 */ /* 0x00006400000c00dc */
[----:B01----:R-:W-:Y:S05]  /*5de0*/  ENDCOLLECTIVE ;  /* 0x000000000000791b */ /* 0x003fea0003800000 */
.L_x_13742:
[----:B------:R-:W-:Y:S01]  /*5df0*/  FADD.FTZ R168, R167, R168 ;  /* 0x000000a8a7a87221 */ /* 0x000fe20000010000 */
[----:B------:R-:W-:-:S04]  /*5e00*/  HFMA2 R175, -RZ, RZ, 0, 4.76837158203125e-07 ;  /* 0x00000008ffaf7431 */ /* 0x000fc800000001ff */
[----:B------:R-:W-:Y:S02]  /*5e10*/  MOV R218, R168 ;  /* 0x000000a800da7202 */ /* 0x000fe40000000f00 */
[----:B------:R-:W-:-:S07]  /*5e20*/  MOV R169, R174 ;  /* 0x000000ae00a97202 */ /* 0x000fce0000000f00 */
[----:B------:R-:W-:Y:S05]  /*5e30*/  WARPSYNC.COLLECTIVE R173, `(.L_x_13743) ;  /* 0x00000000ad087348 */ /* 0x000fea0003c00000 */
[----:B------:R0:W1:Y:S02]  /*5e40*/  SHFL.BFLY P6, R174, R218, R175, R220 ;  /* 0x0c0000afdaae7389 */ /* 0x00006400000c00dc */
[----:B01----:R-:W-:Y:S05]  /*5e50*/  ENDCOLLECTIVE ;  /* 0x000000000000791b */ /* 0x003fea0003800000 */
.L_x_13743:
[----:B------:R-:W-:-:S05]  /*5e60*/  FADD.FTZ R169, R166, R169 ;  /* 0x000000a9a6a97221 */ /* 0x000fca0000010000 */
[----:B------:R-:W-:Y:S02]  /*5e70*/  MOV R218, R169 ;  /* 0x000000a900da7202 */ /* 0x000fe40000000f00 */
[----:B------:R-:W-:-:S07]  /*5e80*/  MOV R171, R174 ;  /* 0x000000ae00ab7202 */ /* 0x000fce0000000f00 */
[----:B------:R-:W-:Y:S05]  /*5e90*/  WARPSYNC.COLLECTIVE R173, `(.L_x_13744) ;  /* 0x00000000ad087348 */ /* 0x000fea0003c00000 */
[----:B------:R0:W1:Y:S02]  /*5ea0*/  SHFL.BFLY P6, R174, R218, R175, R220 ;  /* 0x0c0000afdaae7389 */ /* 0x00006400000c00dc */
[----:B01----:R-:W-:Y:S05]  /*5eb0*/  ENDCOLLECTIVE ;  /* 0x000000000000791b */ /* 0x003fea0003800000 */
.L_x_13744:
[----:B------:R-:W-:Y:S01]  /*5ec0*/  FADD.FTZ R171, R168, R171 ;  /* 0x000000aba8ab7221 */ /* 0x000fe20000010000 */
[----:B------:R-:W-:-:S04]  /*5ed0*/  HFMA2 R175, -RZ, RZ, 0, 9.5367431640625e-07 ;  /* 0x00000010ffaf7431 */ /* 0x000fc800000001ff */
[----:B------:R-:W-:Y:S02]  /*5ee0*/  MOV R218, R171 ;  /* 0x000000ab00da7202 */ /* 0x000fe40000000f00 */
[----:B------:R-:W-:-:S07]  /*5ef0*/  MOV R170, R174 ;  /* 0x000000ae00aa7202 */ /* 0x000fce0000000f00 */
[----:B------:R-:W-:Y:S05]  /*5f00*/  WARPSYNC.COLLECTIVE R173, `(.L_x_13745) ;  /* 0x00000000ad087348 */ /* 0x000fea0003c00000 */
[----:B------:R0:W1:Y:S02]  /*5f10*/  SHFL.BFLY P6, R174, R218, R175, R220 ;  /* 0x0c0000afdaae7389 */ /* 0x00006400000c00dc */
[----:B01----:R-:W-:Y:S05]  /*5f20*/  ENDCOLLECTIVE ;  /* 0x000000000000791b */ /* 0x003fea0003800000 */
.L_x_13745:
[----:B------:R-:W-:-:S05]  /*5f30*/  FADD.FTZ R170, R169, R170 ;  /* 0x000000aaa9aa7221 */ /* 0x000fca0000010000 */
[----:B------:R-:W-:Y:S02]  /*5f40*/  MOV R218, R170 ;  /* 0x000000aa00da7202 */ /* 0x000fe40000000f00 */
[----:B------:R-:W-:-:S07]  /*5f50*/  MOV R164, R174 ;  /* 0x000000ae00a47202 */ /* 0x000fce0000000f00 */
[----:B------:R-:W-:Y:S05]  /*5f60*/  WARPSYNC.COLLECTIVE R173, `(.L_x_13746) ;  /* 0x00000000ad087348 */ /* 0x000fea0003c00000 */
[----:B------:R0:W1:Y:S02]  /*5f70*/  SHFL.BFLY P6, R174, R218, R175, R220 ;  /* 0x0c0000afdaae7389 */ /* 0x00006400000c00dc */
[----:B01----:R-:W-:Y:S05]  /*5f80*/  ENDCOLLECTIVE ;  /* 0x000000000000791b */ /* 0x003fea0003800000 */
.L_x_13746:
[----:B------:R-:W-:Y:S01]  /*5f90*/  MOV R165, R174 ;  /* 0x000000ae00a57202 */ /* 0x000fe20000000f00 */
[----:B------:R-:W-:Y:S06]  /*5fa0*/  BRA `(.L_x_13747) ;  /* 0xffffffbc00a87947 */ /* 0x000fec000383ffff */
.L_x_13748:
        /* <DEDUP_REMOVED lines=13> */
.L_x_20086:


//--------------------- .text._ZN10layer_norm13ln_bwd_kernelINS_13Kernel_traitsIf6__halffS2_fjLj1024ELj1ELj4ELj1ELj16ENS_18Kernel_traits_baseILj1024EfS2_fS2_fjLj128EEEEELb0ELb0ELb0ELb1EEEvNS_9BwdParamsE --------------------------
	.section	.text._ZN10layer_norm13ln_bwd_kernelINS_13Kernel_traitsIf6__halffS2_fjLj1024ELj1ELj4ELj1ELj16ENS_18Kernel_traits_baseILj1024EfS2_fS2_fjLj128EEEEELb0ELb0ELb0ELb1EEEvNS_9BwdParamsE,"ax",@progbits
	.align	128
        .global         _ZN10layer_norm13ln_bwd_kernelINS_13Kernel_traitsIf6__halffS2_fjLj1024ELj1ELj4ELj1ELj16ENS_18Kernel_traits_baseILj1024EfS2_fS2_fjLj128EEEEELb0ELb0ELb0ELb1EEEvNS_9BwdParamsE
        .type           _ZN10layer_norm13ln_bwd_kernelINS_13Kernel_traitsIf6__halffS2_fjLj1024ELj1ELj4ELj1ELj16ENS_18Kernel_traits_baseILj1024EfS2_fS2_fjLj128EEEEELb0ELb0ELb0ELb1EEEvNS_9BwdParamsE,@function
        .size           _ZN10layer_norm13ln_bwd_kernelINS_13Kernel_traitsIf6__halffS2_fjLj1024ELj1ELj4ELj1ELj16ENS_18Kernel_traits_baseILj1024EfS2_fS2_fjLj128EEEEELb0ELb0ELb0ELb1EEEvNS_9BwdParamsE,(.L_x_20087 - _ZN10layer_norm13ln_bwd_kernelINS_13Kernel_traitsIf6__halffS2_fjLj1024ELj1ELj4ELj1ELj16ENS_18Kernel_traits_baseILj1024EfS2_fS2_fjLj128EEEEELb0ELb0ELb0ELb1EEEvNS_9BwdParamsE)
        .other          _ZN10layer_norm13ln_bwd_kernelINS_13Kernel_traitsIf6__halffS2_fjLj1024ELj1ELj4ELj1ELj16ENS_18Kernel_traits_baseILj1024EfS2_fS2_fjLj128EEEEELb0ELb0ELb0ELb1EEEvNS_9BwdParamsE,@"STO_CUDA_ENTRY STV_DEFAULT"
_ZN10layer_norm13ln_bwd_kernelINS_13Kernel_traitsIf6__halffS2_fjLj1024ELj1ELj4ELj1ELj16ENS_18Kernel_traits_baseILj1024EfS2_fS2_fjLj128EEEEELb0ELb0ELb0ELb1EEEvNS_9BwdParamsE:
.text._ZN10layer_norm13ln_bwd_kernelINS_13Kernel_traitsIf6__halffS2_fjLj1024ELj1ELj4ELj1ELj16ENS_18Kernel_traits_baseILj1024EfS2_fS2_fjLj128EEEEELb0ELb0ELb0ELb1EEEvNS_9BwdParamsE:
        /* <DEDUP_REMOVED lines=95> */
.L_x_13764:
        /* <DEDUP_REMOVED lines=12> */
[----:B------:R-:W-:-:S05]  /*06b0*/  LEA.HI.SX32 R205, R109, R108, 0x1d ;  /* 0x0000006c6dcd7211 */ /* 0x000fca00078feaff */
[C---:B--2---:R-:W-:Y:S01]  /*06c0*/  IMAD.WIDE.U32 R140, R205.reuse, 0x20, R198 ;  /* 0x00000020cd8c7825 */ /* 0x044fe200078e00c6 */
[C---:B------:R-:W-:Y:S02]  /*06d0*/  IADD3 R203, PT, PT, R205.reuse, 0x20, RZ ;  /* 0x00000020cdcb7810 */ /* 0x040fe40007ffe0ff */
[C---:B------:R-:W-:Y:S01]  /*06e0*/  IADD3 R201, PT, PT, R205.reuse, 0x40, RZ ;  /* 0x00000040cdc97810 */ /* 0x040fe20007ffe0ff */
[C---:B---3--:R-:W-:Y:S01]  /*06f0*/  IMAD.WIDE.U32 R112, R205.reuse, 0x10, R152 ;  /* 0x00000010cd707825 */ /* 0x048fe200078e0098 */
[----:B------:R-:W-:Y:S01]  /*0700*/  IADD3 R187, PT, PT, R205, 0x60, RZ ;  /* 0x00000060cdbb7810 */ /* 0x000fe20007ffe0ff */
[----:B------:R-:W2:Y:S02]  /*0710*/  LDG.E.128 R108, desc[UR6][R140.64] ;  /* 0x000000068c6c7981 */ /* 0x000ea4000c1e1d00 */
[----:B----4-:R-:W-:Y:S02]  /*0720*/  IMAD.WIDE R196, R186, 0x4, R188 ;  /* 0x00000004bac47825 */ /* 0x010fe400078e02bc */
[----:B------:R-:W3:Y:S02]  /*0730*/  LDG.E.128 R112, desc[UR6][R112.64] ;  /* 0x0000000670707981 */ /* 0x000ee4000c1e1d00 */
[----:B------:R-:W-:-:S02]  /*0740*/  IMAD.WIDE.U32 R154, R203, 0x20, R198 ;  /* 0x00000020cb9a7825 */ /* 0x000fc400078e00c6 */
[----:B------:R-:W4:Y:S02]  /*0750*/  LDG.E R197, desc[UR6][R196.64] ;  /* 0x00000006c4c57981 */ /* 0x000f24000c1e1900 */
[--C-:B------:R-:W-:Y:S02]  /*0760*/  IMAD.WIDE.U32 R190, R201, 0x20, R198.reuse ;  /* 0x00000020c9be7825 */ /* 0x100fe400078e00c6 */
[----:B------:R-:W4:Y:S02]  /*0770*/  LDG.E.128 R116, desc[UR6][R140.64+0x10] ;  /* 0x000010068c747981 */ /* 0x000f24000c1e1d00 */
[----:B------:R-:W-:Y:S02]  /*0780*/  IMAD.WIDE.U32 R198, R187, 0x20, R198 ;  /* 0x00000020bbc67825 */ /* 0x000fe400078e00c6 */
[----:B------:R-:W4:Y:S02]  /*0790*/  LDG.E.128 R120, desc[UR6][R154.64] ;  /* 0x000000069a787981 */ /* 0x000f24000c1e1d00 */
[----:B0-----:R-:W-:-:S02]  /*07a0*/  @P0 IMAD.WIDE R128, R186, 0x2, R128 ;  /* 0x00000002ba800825 */ /* 0x001fc400078e0280 */
[----:B------:R-:W4:Y:S02]  /*07b0*/  LDG.E.128 R148, desc[UR6][R198.64+0x10] ;  /* 0x00001006c6947981 */ /* 0x000f24000c1e1d00 */
[--C-:B------:R-:W-:Y:S02]  /*07c0*/  IMAD.WIDE.U32 R136, R201, 0x10, R152.reuse ;  /* 0x00000010c9887825 */ /* 0x100fe400078e0098 */
[----:B------:R-:W4:Y:S02]  /*07d0*/  @P0 LDG.E.U16 R200, desc[UR6][R128.64] ;  /* 0x0000000680c80981 */ /* 0x000f24000c1e1500 */
[--C-:B------:R-:W-:Y:S02]  /*07e0*/  IMAD.WIDE.U32 R126, R203, 0x10, R152.reuse ;  /* 0x00000010cb7e7825 */ /* 0x100fe400078e0098 */
[----:B------:R-:W4:Y:S04]  /*07f0*/  LDG.E.128 R136, desc[UR6][R136.64] ;  /* 0x0000000688887981 */ /* 0x000f28000c1e1d00 */
[----:B------:R-:W4:Y:S04]  /*0800*/  LDG.E.128 R140, desc[UR6][R190.64+0x10] ;  /* 0x00001006be8c7981 */ /* 0x000f28000c1e1d00 */
[----:B------:R-:W4:Y:S04]  /*0810*/  LDG.E.128 R128, desc[UR6][R154.64+0x10] ;  /* 0x000010069a807981 */ /* 0x000f28000c1e1d00 */
[----:B------:R-:W4:Y:S04]  /*0820*/  LDG.E.128 R144, desc[UR6][R198.64] ;  /* 0x00000006c6907981 */ /* 0x000f28000c1e1d00 */
[----:B------:R-:W4:Y:S01]  /*0830*/  LDG.E.128 R124, desc[UR6][R126.64] ;  /* 0x000000067e7c7981 */ /* 0x000f22000c1e1d00 */
[----:B------:R-:W-:-:S03]  /*0840*/  IMAD.WIDE.U32 R152, R187, 0x10, R152 ;  /* 0x00000010bb987825 */ /* 0x000fc600078e0098 */
[----:B------:R0:W4:Y:S04]  /*0850*/  LDG.E.128 R132, desc[UR6][R190.64] ;  /* 0x00000006be847981 */ /* 0x000128000c1e1d00 */
[----:B------:R-:W4:Y:S01]  /*0860*/  LDG.E.128 R152, desc[UR6][R152.64] ;  /* 0x0000000698987981 */ /* 0x000f22000c1e1d00 */
[----:B------:R-:W-:-:S04]  /*0870*/  ISETP.NE.U32.AND P1, PT, RZ, UR10, PT ;  /* 0x0000000aff007c0c */ /* 0x000fc8000bf25070 */
[----:B------:R-:W-:-:S13]  /*0880*/  ISETP.NE.AND.EX P1, PT, RZ, UR11, PT, P1 ;  /* 0x0000000bff007c0c */ /* 0x000fda000bf25310 */
[----:B------:R-:W1:Y:S08]  /*0890*/  @P1 LDC.64 R194, c[0x0][0x438] ;  /* 0x00010e00ffc21b82 */ /* 0x000e700000000a00 */
[----:B------:R-:W1:Y:S08]  /*08a0*/  @P1 LDC.64 R192, c[0x0][0x438] ;  /* 0x00010e00ffc01b82 */ /* 0x000e700000000a00 */
[----:B------:R-:W1:Y:S01]  /*08b0*/  @P1 LDC.64 R188, c[0x0][0x438] ;  /* 0x00010e00ffbc1b82 */ /* 0x000e620000000a00 */
[----:B------:R-:W-:-:S07]  /*08c0*/  ISETP.NE.AND P2, PT, RZ, UR8, PT ;  /* 0x00000008ff007c0c */ /* 0x000fce000bf45270 */
[----:B0-----:R-:W0:Y:S01]  /*08d0*/  @P1 LDC.64 R190, c[0x0][0x438] ;  /* 0x00010e00ffbe1b82 */ /* 0x001e220000000a00 */
[----:B-1----:R-:W-:-:S05]  /*08e0*/  @P1 IMAD.WIDE.U32 R194, R205, 0x20, R194 ;  /* 0x00000020cdc21825 */ /* 0x002fca00078e00c2 */
[----:B-----5:R-:W5:Y:S01]  /*08f0*/  @P1 LDG.E.128 R68, desc[UR6][R194.64] ;  /* 0x00000006c2441981 */ /* 0x020f62000c1e1d00 */
[----:B------:R-:W-:-:S03]  /*0900*/  @P1 IMAD.WIDE.U32 R192, R203, 0x20, R192 ;  /* 0x00000020cbc01825 */ /* 0x000fc600078e00c0 */
[----:B------:R1:W5:Y:S01]  /*0910*/  @P1 LDG.E.128 R72, desc[UR6][R194.64+0x10] ;  /* 0x00001006c2481981 */ /* 0x000362000c1e1d00 */
[----:B------:R-:W-:-:S03]  /*0920*/  HFMA2 R196, -RZ, RZ, 1.875, 0 ;  /* 0x3f800000ffc47431 */ /* 0x000fc600000001ff */
[----:B------:R-:W5:Y:S01]  /*0930*/  @P1 LDG.E.128 R76, desc[UR6][R192.64] ;  /* 0x00000006c04c1981 */ /* 0x000f62000c1e1d00 */
[----:B------:R-:W-:-:S03]  /*0940*/  @P1 IMAD.WIDE.U32 R188, R187, 0x20, R188 ;  /* 0x00000020bbbc1825 */ /* 0x000fc600078e00bc */
[----:B------:R4:W5:Y:S04]  /*0950*/  @P1 LDG.E.128 R80, desc[UR6][R192.64+0x10] ;  /* 0x00001006c0501981 */ /* 0x000968000c1e1d00 */
[----:B------:R-:W5:Y:S01]  /*0960*/  @P1 LDG.E.128 R92, desc[UR6][R188.64] ;  /* 0x00000006bc5c1981 */ /* 0x000f62000c1e1d00 */
[----:B0-----:R-:W-:-:S03]  /*0970*/  @P1 IMAD.WIDE.U32 R190, R201, 0x20, R190 ;  /* 0x00000020c9be1825 */ /* 0x001fc600078e00be */
[----:B------:R0:W5:Y:S04]  /*0980*/  @P1 LDG.E.128 R96, desc[UR6][R188.64+0x10] ;  /* 0x00001006bc601981 */ /* 0x000168000c1e1d00 */
[----:B------:R-:W5:Y:S04]  /*0990*/  @P1 LDG.E.128 R84, desc[UR6][R190.64] ;  /* 0x00000006be541981 */ /* 0x000f68000c1e1d00 */
[----:B------:R0:W5:Y:S01]  /*09a0*/  @P1 LDG.E.128 R88, desc[UR6][R190.64+0x10] ;  /* 0x00001006be581981 */ /* 0x000162000c1e1d00 */
[----:B------:R-:W-:Y:S01]  /*09b0*/  UMOV UR4, 0xffffffff ;  /* 0xffffffff00047882 */ /* 0x000fe20000000000 */
[----:B------:R-:W-:-:S05]  /*09c0*/  FSEL R232, R202, RZ, !P2 ;  /* 0x000000ffcae87208 */ /* 0x000fca0005000000 */
[C---:B--2---:R-:W-:Y:S01]  /*09d0*/  FADD.FTZ R108, -R232.reuse, R108 ;  /* 0x0000006ce86c7221 */ /* 0x044fe20000010100 */
[C---:B-1----:R-:W-:Y:S01]  /*09e0*/  FADD.FTZ R194, -R232.reuse, R109 ;  /* 0x0000006de8c27221 */ /* 0x042fe20000010100 */
[C---:B------:R-:W-:Y:S01]  /*09f0*/  FADD.FTZ R110, -R232.reuse, R110 ;  /* 0x0000006ee86e7221 */ /* 0x040fe20000010100 */
[--C-:B---3--:R-:W-:Y:S02]  /*0a00*/  HADD2.F32 R109, -RZ, R112.reuse.H0_H0 ;  /* 0x20000070ff6d7230 */ /* 0x108fe40000004100 */
[----:B----4-:R-:W-:Y:S01]  /*0a10*/  FMUL.FTZ R108, R197, R108 ;  /* 0x0000006cc56c7220 */ /* 0x010fe20000410000 */
[C---:B------:R-:W-:Y:S01]  /*0a20*/  FADD.FTZ R192, -R232.reuse, R111 ;  /* 0x0000006fe8c07221 */ /* 0x040fe20000010100 */
[----:B------:R-:W-:Y:S02]  /*0a30*/  HADD2.F32 R112, -RZ, R112.H1_H1 ;  /* 0x30000070ff707230 */ /* 0x000fe40000004100 */
[----:B------:R-:W-:Y:S01]  /*0a40*/  FADD.FTZ R116, -R232, R116 ;  /* 0x00000074e8747221 */ /* 0x000fe20000010100 */
[----:B0-----:R-:W-:-:S02]  /*0a50*/  HADD2.F32 R188, -RZ, R113.H0_H0 ;  /* 0x20000071ffbc7230 */ /* 0x001fc40000004100 */
[----:B------:R-:W-:Y:S01]  /*0a60*/  FADD.FTZ R184, R109, R184 ;  /* 0x000000b86db87221 */ /* 0x000fe20000010000 */
[-C--:B------:R-:W-:Y:S01]  /*0a70*/  FFMA.FTZ R185, R108, R109.reuse, R185 ;  /* 0x0000006d6cb97223 */ /* 0x080fe200000100b9 */
[----:B------:R-:W-:Y:S02]  /*0a80*/  HADD2.F32 R111, -RZ, R114.H0_H0 ;  /* 0x20000072ff6f7230 */ /* 0x000fe40000004100 */
[C---:B------:R-:W-:Y:S01]  /*0a90*/  FMUL.FTZ R110, R197.reuse, R110 ;  /* 0x0000006ec56e7220 */ /* 0x040fe20000410000 */
[----:B------:R-:W-:Y:S01]  /*0aa0*/  FMUL.FTZ R109, R64, R109 ;  /* 0x0000006d406d7220 */ /* 0x000fe20000410000 */
[C---:B------:R-:W-:Y:S01]  /*0ab0*/  FADD.FTZ R198, -R232.reuse, R117 ;  /* 0x00000075e8c67221 */ /* 0x040fe20000010100 */
[C---:B------:R-:W-:Y:S01]  /*0ac0*/  FADD.FTZ R230, -R232.reuse, R149 ;  /* 0x00000095e8e67221 */ /* 0x040fe20000010100 */
[----:B------:R-:W-:Y:S01]  /*0ad0*/  FMUL.FTZ R149, R197, R116 ;  /* 0x00000074c5957220 */ /* 0x000fe20000410000 */
[----:B------:R-:W-:Y:S01]  /*0ae0*/  FADD.FTZ R118, -R232, R118 ;  /* 0x00000076e8767221 */ /* 0x000fe20000010100 */
[----:B------:R-:W-:-:S02]  /*0af0*/  HADD2.F32 R113, -RZ, R113.H1_H1 ;  /* 0x30000071ff717230 */ /* 0x000fc40000004100 */
[----:B------:R-:W-:Y:S01]  /*0b00*/  FMUL.FTZ R194, R197, R194 ;  /* 0x000000c2c5c27220 */ /* 0x000fe20000410000 */
[----:B------:R-:W-:Y:S02]  /*0b10*/  @P0 HADD2.F32 R196, -RZ, R200.H0_H0 ;  /* 0x200000c8ffc40230 */ /* 0x000fe40000004100 */
[C---:B------:R-:W-:Y:S01]  /*0b20*/  FADD.FTZ R200, -R232.reuse, R119 ;  /* 0x00000077e8c87221 */ /* 0x040fe20000010100 */
[----:B------:R-:W-:Y:S02]  /*0b30*/  HADD2.F32 R114, -RZ, R114.H1_H1 ;  /* 0x30000072ff727230 */ /* 0x000fe40000004100 */
[----:B------:R-:W-:Y:S01]  /*0b40*/  FADD.FTZ R202, -R232, R120 ;  /* 0x00000078e8ca7221 */ /* 0x000fe20000010100 */
[--C-:B------:R-:W-:Y:S02]  /*0b50*/  HADD2.F32 R220, -RZ, R139.reuse.H1_H1 ;  /* 0x3000008bffdc7230 */ /* 0x100fe40000004100 */
[----:B------:R-:W-:Y:S01]  /*0b60*/  FADD.FTZ R179, R188, R179 ;  /* 0x000000b3bcb37221 */ /* 0x000fe20000010000 */
[----:B------:R-:W-:Y:S01]  /*0b70*/  FFMA.FTZ R181, R110, R188, R181 ;  /* 0x000000bc6eb57223 */ /* 0x000fe200000100b5 */
[----:B------:R-:W-:Y:S01]  /*0b80*/  FADD.FTZ R224, -R232, R143 ;  /* 0x0000008fe8e07221 */ /* 0x000fe20000010100 */
[----:B------:R-:W-:Y:S01]  /*0b90*/  FMUL.FTZ R143, R65, R112 ;  /* 0x00000070418f7220 */ /* 0x000fe20000410000 */
[----:B------:R-:W-:Y:S01]  /*0ba0*/  FFMA.FTZ R195, R108, R109, RZ ;  /* 0x0000006d6cc37223 */ /* 0x000fe200000100ff */
[----:B------:R-:W-:Y:S01]  /*0bb0*/  FADD.FTZ R210, -R232, R129 ;  /* 0x00000081e8d27221 */ /* 0x000fe20000010100 */
[----:B------:R-:W-:-:S02]  /*0bc0*/  HADD2.F32 R129, -RZ, R139.H0_H0 ;  /* 0x2000008bff817230 */ /* 0x000fc40000004100 */
[----:B------:R-:W-:Y:S01]  /*0bd0*/  FMUL.FTZ R139, R197, R192 ;  /* 0x000000c0c58b7220 */ /* 0x000fe20000410000 */
[----:B------:R-:W-:Y:S01]  /*0be0*/  FADD.FTZ R228, -R232, R147 ;  /* 0x00000093e8e47221 */ /* 0x000fe20000010100 */
[----:B------:R-:W-:Y:S01]  /*0bf0*/  FMUL.FTZ R147, R66, R188 ;  /* 0x000000bc42937220 */ /* 0x000fe20000410000 */
[--C-:B------:R-:W-:Y:S02]  /*0c00*/  HADD2.F32 R189, -RZ, R115.reuse.H0_H0 ;  /* 0x20000073ffbd7230 */ /* 0x100fe40000004100 */
[----:B------:R-:W-:Y:S01]  /*0c10*/  FADD.FTZ R29, R111, R29 ;  /* 0x0000001d6f1d7221 */ /* 0x000fe20000010000 */
[----:B------:R-:W-:Y:S02]  /*0c20*/  HADD2.F32 R119, -RZ, R126.H0_H0 ;  /* 0x2000007eff777230 */ /* 0x000fe40000004100 */
[----:B------:R-:W-:Y:S01]  /*0c30*/  FMUL.FTZ R198, R197, R198 ;  /* 0x000000c6c5c67220 */ /* 0x000fe20000410000 */
[-C--:B------:R-:W-:Y:S01]  /*0c40*/  FFMA.FTZ R178, R149, R111.reuse, R178 ;  /* 0x0000006f95b27223 */ /* 0x080fe200000100b2 */
[----:B------:R-:W-:Y:S01]  /*0c50*/  FMUL.FTZ R116, R60, R111 ;  /* 0x0000006f3c747220 */ /* 0x000fe20000410000 */
[----:B------:R-:W-:Y:S01]  /*0c60*/  FADD.FTZ R188, RZ, R109 ;  /* 0x0000006dffbc7221 */ /* 0x000fe20000010000 */
[----:B------:R-:W-:-:S02]  /*0c70*/  HADD2.F32 R190, -RZ, R115.H1_H1 ;  /* 0x30000073ffbe7230 */ /* 0x000fc40000004100 */
[C---:B------:R-:W-:Y:S01]  /*0c80*/  FMUL.FTZ R111, R197.reuse, R118 ;  /* 0x00000076c56f7220 */ /* 0x040fe20000410000 */
[----:B------:R-:W-:Y:S02]  /*0c90*/  HADD2.F32 R126, -RZ, R126.H1_H1 ;  /* 0x3000007eff7e7230 */ /* 0x000fe40000004100 */
[C---:B------:R-:W-:Y:S01]  /*0ca0*/  FADD.FTZ R122, -R232.reuse, R122 ;  /* 0x0000007ae87a7221 */ /* 0x040fe20000010100 */
[----:B------:R-:W-:Y:S02]  /*0cb0*/  HADD2.F32 R115, -RZ, R124.H0_H0 ;  /* 0x2000007cff737230 */ /* 0x000fe40000004100 */
[----:B------:R-:W-:Y:S01]  /*0cc0*/  FADD.FTZ R222, -R232, R141 ;  /* 0x0000008de8de7221 */ /* 0x000fe20000010100 */
[----:B------:R-:W-:Y:S01]  /*0cd0*/  FADD.FTZ R182, R112, R182 ;  /* 0x000000b670b67221 */ /* 0x000fe20000010000 */
[C---:B------:R-:W-:Y:S01]  /*0ce0*/  FFMA.FTZ R183, R194.reuse, R112, R183 ;  /* 0x00000070c2b77223 */ /* 0x040fe200000100b7 */
[----:B------:R-:W-:Y:S01]  /*0cf0*/  FMUL.FTZ R210, R197, R210 ;  /* 0x000000d2c5d27220 */ /* 0x000fe20000410000 */
[----:B------:R-:W-:Y:S01]  /*0d00*/  FADD.FTZ R30, R113, R30 ;  /* 0x0000001e711e7221 */ /* 0x000fe20000010000 */
[-C--:B------:R-:W-:Y:S01]  /*0d10*/  FFMA.FTZ R180, R139, R113.reuse, R180 ;  /* 0x000000718bb47223 */ /* 0x080fe200000100b4 */
[----:B------:R-:W-:Y:S01]  /*0d20*/  FMUL.FTZ R112, R67, R113 ;  /* 0x0000007143707220 */ /* 0x000fe20000410000 */
[----:B------:R-:W-:Y:S01]  /*0d30*/  FMUL.FTZ R141, R197, R202 ;  /* 0x000000cac58d7220 */ /* 0x000fe20000410000 */
[----:B------:R-:W-:Y:S01]  /*0d40*/  FFMA.FTZ R195, R194, R143, R195 ;  /* 0x0000008fc2c37223 */ /* 0x000fe200000100c3 */
[----:B------:R-:W-:Y:S01]  /*0d50*/  FADD.FTZ R28, R114, R28 ;  /* 0x0000001c721c7221 */ /* 0x000fe20000010000 */
[-C--:B------:R-:W-:Y:S01]  /*0d60*/  FFMA.FTZ R177, R198, R114.reuse, R177 ;  /* 0x00000072c6b17223 */ /* 0x080fe200000100b1 */
[----:B------:R-:W-:Y:S01]  /*0d70*/  FMUL.FTZ R113, R61, R114 ;  /* 0x000000723d717220 */ /* 0x000fe20000410000 */
[----:B------:R-:W-:Y:S01]  /*0d80*/  FADD.FTZ R188, R143, R188 ;  /* 0x000000bc8fbc7221 */ /* 0x000fe20000010000 */
[----:B------:R-:W-:Y:S01]  /*0d90*/  FADD.FTZ R226, -R232, R145 ;  /* 0x00000091e8e27221 */ /* 0x000fe20000010100 */
[----:B------:R-:W-:Y:S01]  /*0da0*/  FADD.FTZ R27, R189, R27 ;  /* 0x0000001bbd1b7221 */ /* 0x000fe20000010000 */
[-C--:B------:R-:W-:Y:S01]  /*0db0*/  FFMA.FTZ R176, R111, R189.reuse, R176 ;  /* 0x000000bd6fb07223 */ /* 0x080fe200000100b0 */
[----:B------:R-:W-:Y:S01]  /*0dc0*/  FMUL.FTZ R114, R62, R189 ;  /* 0x000000bd3e727220 */ /* 0x000fe20000410000 */
[----:B------:R-:W-:-:S02]  /*0dd0*/  HADD2.F32 R117, -RZ, R125.H0_H0 ;  /* 0x2000007dff757230 */ /* 0x000fc40000004100 */
[----:B------:R-:W-:Y:S01]  /*0de0*/  FMUL.FTZ R145, R197, R122 ;  /* 0x0000007ac5917220 */ /* 0x000fe20000410000 */
        /* <DEDUP_REMOVED lines=8> */
[----:B------:R-:W-:Y:S01]  /*0e70*/  FADD.FTZ R128, -R232, R128 ;  /* 0x00000080e8807221 */ /* 0x000fe20000010100 */
[----:B------:R-:W-:Y:S01]  /*0e80*/  FADD.FTZ R23, R117, R23 ;  /* 0x0000001775177221 */ /* 0x000fe20000010000 */
[-C--:B------:R-:W-:Y:S01]  /*0e90*/  FFMA.FTZ R172, R145, R117.reuse, R172 ;  /* 0x0000007591ac7223 */ /* 0x080fe200000100ac */
[----:B------:R-:W-:Y:S01]  /*0ea0*/  FMUL.FTZ R118, R58, R117 ;  /* 0x000000753a767220 */ /* 0x000fe20000410000 */
[----:B------:R-:W-:Y:S01]  /*0eb0*/  FFMA.FTZ R126, R139, R112, R126 ;  /* 0x000000708b7e7223 */ /* 0x000fe2000001007e */
[----:B------:R-:W-:-:S02]  /*0ec0*/  HADD2.F32 R120, -RZ, R125.H1_H1 ;  /* 0x3000007dff787230 */ /* 0x000fc40000004100 */
[----:B------:R-:W-:Y:S01]  /*0ed0*/  FADD.FTZ R117, R112, R115 ;  /* 0x0000007370757221 */ /* 0x000fe20000010000 */
[----:B------:R-:W-:Y:S01]  /*0ee0*/  FADD.FTZ R204, -R232, R121 ;  /* 0x00000079e8cc7221 */ /* 0x000fe20000010100 */
[--C-:B------:R-:W-:Y:S02]  /*0ef0*/  HADD2.F32 R125, -RZ, R137.reuse.H0_H0 ;  /* 0x20000089ff7d7230 */ /* 0x100fe40000004100 */
[----:B------:R-:W-:Y:S02]  /*0f00*/  HADD2.F32 R218, -RZ, R137.H1_H1 ;  /* 0x30000089ffda7230 */ /* 0x000fe40000004100 */
[----:B------:R-:W-:Y:S01]  /*0f10*/  FFMA.FTZ R115, R149, R116, R126 ;  /* 0x0000007495737223 */ /* 0x000fe2000001007e */
[--C-:B------:R-:W-:Y:S02]  /*0f20*/  HADD2.F32 R137, -RZ, R155.reuse.H0_H0 ;  /* 0x2000009bff897230 */ /* 0x100fe40000004100 */
[----:B------:R-:W-:Y:S02]  /*0f30*/  HADD2.F32 R236, -RZ, R155.H1_H1 ;  /* 0x3000009bffec7230 */ /* 0x000fe40000004100 */
[----:B------:R-:W-:Y:S01]  /*0f40*/  FMUL.FTZ R155, R197, R128 ;  /* 0x00000080c59b7220 */ /* 0x000fe20000410000 */
[----:B------:R-:W-:-:S02]  /*0f50*/  HADD2.F32 R124, -RZ, R124.H1_H1 ;  /* 0x3000007cff7c7230 */ /* 0x000fc40000004100 */
[----:B------:R-:W-:Y:S01]  /*0f60*/  FADD.FTZ R128, R116, R117 ;  /* 0x0000007574807221 */ /* 0x000fe20000010000 */
        /* <DEDUP_REMOVED lines=15> */
[----:B------:R-:W-:Y:S01]  /*1060*/  FADD.FTZ R232, -R232, R151 ;  /* 0x00000097e8e87221 */ /* 0x000fe20000010100 */
[----:B------:R-:W-:Y:S01]  /*1070*/  FADD.FTZ R117, R113, R128 ;  /* 0x0000008071757221 */ /* 0x000fe20000010000 */
        /* <DEDUP_REMOVED lines=8> */
[----:B------:R-:W-:Y:S01]  /*1100*/  FMUL.FTZ R119, R197, R132 ;  /* 0x00000084c5777220 */ /* 0x000fe20000410000 */
[----:B------:R-:W-:Y:S01]  /*1110*/  FFMA.FTZ R115, R111, R114, R126 ;  /* 0x000000726f737223 */ /* 0x000fe2000001007e */
[----:B------:R-:W-:Y:S01]  /*1120*/  FADD.FTZ R132, R114, R117 ;  /* 0x0000007572847221 */ /* 0x000fe20000010000 */
[----:B------:R-:W-:-:S02]  /*1130*/  HADD2.F32 R121, -RZ, R127.H0_H0 ;  /* 0x2000007fff797230 */ /* 0x000fc40000004100 */
        /* <DEDUP_REMOVED lines=8> */
[----:B------:R-:W-:-:S03]  /*11c0*/  FADD.FTZ R134, R122, R117 ;  /* 0x000000757a867221 */ /* 0x000fc60000010000 */
[----:B------:R-:W-:Y:S01]  /*11d0*/  FFMA.FTZ R126, R204, R151, R115 ;  /* 0x00000097cc7e7223 */ /* 0x000fe20000010073 */
[----:B------:R-:W-:Y:S01]  /*11e0*/  FADD.FTZ R117, R151, R134 ;  /* 0x0000008697757221 */ /* 0x000fe20000010000 */
[--C-:B------:R-:W-:Y:S02]  /*11f0*/  HADD2.F32 R133, -RZ, R153.reuse.H0_H0 ;  /* 0x20000099ff857230 */ /* 0x100fe40000004100 */
[----:B------:R-:W-:Y:S01]  /*1200*/  FMUL.FTZ R206, R197, R206 ;  /* 0x000000cec5ce7220 */ /* 0x000fe20000410000 */
[----:B------:R-:W-:Y:S02]  /*1210*/  HADD2.F32 R234, -RZ, R153.H1_H1 ;  /* 0x30000099ffea7230 */ /* 0x000fe40000004100 */
        /* <DEDUP_REMOVED lines=11> */
[----:B------:R-:W-:-:S02]  /*12d0*/  HADD2.F32 R123, -RZ, R136.H0_H0 ;  /* 0x20000088ff7b7230 */ /* 0x000fc40000004100 */
[----:B------:R-:W-:Y:S01]  /*12e0*/  FADD.FTZ R18, R208, R18 ;  /* 0x00000012d0127221 */ /* 0x000fe20000010000 */
[-C--:B------:R-:W-:Y:S01]  /*12f0*/  FFMA.FTZ R167, R212, R208.reuse, R167 ;  /* 0x000000d0d4a77223 */ /* 0x080fe200000100a7 */
[----:B------:R-:W-:Y:S01]  /*1300*/  FMUL.FTZ R208, R55, R208 ;  /* 0x000000d037d07220 */ /* 0x000fe20000410000 */
[----:B------:R-:W-:Y:S01]  /*1310*/  FFMA.FTZ R115, R191, R130, R126 ;  /* 0x00000082bf737223 */ /* 0x000fe2000001007e */
[----:B------:R-:W-:Y:S01]  /*1320*/  FADD.FTZ R117, R130, R117 ;  /* 0x0000007582757221 */ /* 0x000fe20000010000 */
[----:B------:R-:W-:Y:S02]  /*1330*/  HADD2.F32 R136, -RZ, R136.H1_H1 ;  /* 0x30000088ff887230 */ /* 0x000fe40000004100 */
[----:B------:R-:W-:Y:S01]  /*1340*/  FADD.FTZ R22, R120, R22 ;  /* 0x0000001678167221 */ /* 0x000fe20000010000 */
[----:B------:R-:W-:Y:S01]  /*1350*/  FFMA.FTZ R171, R206, R120, R171 ;  /* 0x00000078ceab7223 */ /* 0x000fe200000100ab */
[-C--:B------:R-:W-:Y:S01]  /*1360*/  FMUL.FTZ R120, R48, R123.reuse ;  /* 0x0000007b30787220 */ /* 0x080fe20000410000 */
        /* <DEDUP_REMOVED lines=8> */
[----:B------:R-:W-:-:S02]  /*13f0*/  FMUL.FTZ R128, R50, R125 ;  /* 0x0000007d32807220 */ /* 0x000fc40000410000 */
[----:B------:R-:W-:Y:S01]  /*1400*/  FFMA.FTZ R126, R214, R123, R115 ;  /* 0x0000007bd67e7223 */ /* 0x000fe20000010073 */
[----:B------:R-:W-:Y:S01]  /*1410*/  FADD.FTZ R117, R123, R134 ;  /* 0x000000867b757221 */ /* 0x000fe20000010000 */
[--C-:B------:R-:W-:Y:S02]  /*1420*/  HADD2.F32 R127, -RZ, R138.reuse.H0_H0 ;  /* 0x2000008aff7f7230 */ /* 0x100fe40000004100 */
[----:B------:R-:W-:Y:S01]  /*1430*/  FADD.FTZ R15, R125, R15 ;  /* 0x0000000f7d0f7221 */ /* 0x000fe20000010000 */
[----:B------:R-:W-:Y:S01]  /*1440*/  FFMA.FTZ R164, R121, R125, R164 ;  /* 0x0000007d79a47223 */ /* 0x000fe200000100a4 */
[----:B------:R-:W-:Y:S01]  /*1450*/  FMUL.FTZ R216, R197, R216 ;  /* 0x000000d8c5d87220 */ /* 0x000fe20000410000 */
[----:B------:R-:W-:Y:S01]  /*1460*/  FMUL.FTZ R125, R51, R218 ;  /* 0x000000da337d7220 */ /* 0x000fe20000410000 */
[----:B------:R-:W-:Y:S01]  /*1470*/  FFMA.FTZ R115, R121, R128, R126 ;  /* 0x0000008079737223 */ /* 0x000fe2000001007e */
[----:B------:R-:W-:Y:S01]  /*1480*/  FADD.FTZ R134, R128, R117 ;  /* 0x0000007580867221 */ /* 0x000fe20000010000 */
[----:B------:R-:W-:-:S02]  /*1490*/  HADD2.F32 R138, -RZ, R138.H1_H1 ;  /* 0x3000008aff8a7230 */ /* 0x000fc40000004100 */
        /* <DEDUP_REMOVED lines=23> */
[----:B------:R-:W-:Y:S01]  /*1610*/  FADD.FTZ R13, R127, R13 ;  /* 0x0000000d7f0d7221 */ /* 0x000fe20000010000 */
[----:B------:R-:W-:Y:S01]  /*1620*/  FFMA.FTZ R162, R195, R127, R162 ;  /* 0x0000007fc3a27223 */ /* 0x000fe200000100a2 */
[----:B------:R-:W-:Y:S02]  /*1630*/  HADD2.F32 R152, -RZ, R152.H1_H1 ;  /* 0x30000098ff987230 */ /* 0x000fe40000004100 */
[----:B------:R-:W-:Y:S01]  /*1640*/  FMUL.FTZ R127, R197, R144 ;  /* 0x00000090c57f7220 */ /* 0x000fe20000410000 */
        /* <DEDUP_REMOVED lines=11> */
[----:B------:R-:W-:Y:S01]  /*1700*/  FMUL.FTZ R129, R197, R146 ;  /* 0x00000092c5817220 */ /* 0x000fe20000410000 */
[----:B------:R-:W-:Y:S01]  /*1710*/  FFMA.FTZ R144, R226, R131, R115 ;  /* 0x00000083e2907223 */ /* 0x000fe20000010073 */
[----:B------:R-:W-:Y:S01]  /*1720*/  FMUL.FTZ R140, R42, R133 ;  /* 0x000000852a8c7220 */ /* 0x000fe20000410000 */
[----:B------:R-:W-:Y:S01]  /*1730*/  FADD.FTZ R115, R126, R131 ;  /* 0x000000837e737221 */ /* 0x000fe20000010000 */
[----:B------:R-:W-:-:S02]  /*1740*/  HADD2.F32 R135, -RZ, R154.H0_H0 ;  /* 0x2000009aff877230 */ /* 0x000fc40000004100 */
[----:B------:R-:W-:Y:S01]  /*1750*/  FADD.FTZ R7, R133, R7 ;  /* 0x0000000785077221 */ /* 0x000fe20000010000 */
[----:B------:R-:W-:Y:S01]  /*1760*/  FFMA.FTZ R156, R129, R133, R156 ;  /* 0x00000085819c7223 */ /* 0x000fe2000001009c */
[----:B------:R-:W-:Y:S01]  /*1770*/  FMUL.FTZ R228, R197, R228 ;  /* 0x000000e4c5e47220 */ /* 0x000fe20000410000 */
[----:B------:R-:W-:Y:S01]  /*1780*/  FMUL.FTZ R133, R43, R234 ;  /* 0x000000ea2b857220 */ /* 0x000fe20000410000 */
[----:B------:R-:W-:Y:S01]  /*1790*/  FFMA.FTZ R117, R129, R140, R144 ;  /* 0x0000008c81757223 */ /* 0x000fe20000010090 */
[----:B------:R-:W-:Y:S01]  /*17a0*/  FADD.FTZ R126, R115, R140 ;  /* 0x0000008c737e7221 */ /* 0x000fe20000010000 */
[----:B------:R-:W-:Y:S02]  /*17b0*/  HADD2.F32 R154, -RZ, R154.H1_H1 ;  /* 0x3000009aff9a7230 */ /* 0x000fe40000004100 */
        /* <DEDUP_REMOVED lines=53> */
.L_x_13776:
        /* <DEDUP_REMOVED lines=163> */
.L_x_13754:
        /* <DEDUP_REMOVED lines=48> */
[C---:B-----5:R-:W-:Y:S01]  /*2840*/  FFMA.FTZ R103, R197.reuse, R104, R71 ;  /* 0x00000068c5677223 */ /* 0x060fe20000010047 */
[----:B------:R-:W-:Y:S01]  /*2850*/  FADD.FTZ R112, R122, -R141 ;  /* 0x8000008d7a707221 */ /* 0x000fe20000010000 */
[C---:B------:R-:W-:Y:S01]  /*2860*/  FFMA.FTZ R100, R197.reuse, R100, R68 ;  /* 0x00000064c5647223 */ /* 0x040fe20000010044 */
[C---:B------:R-:W-:Y:S01]  /*2870*/  FFMA.FTZ R101, R197.reuse, R194, R69 ;  /* 0x000000c2c5657223 */ /* 0x040fe20000010045 */
[C---:B------:R-:W-:Y:S01]  /*2880*/  FFMA.FTZ R102, R197.reuse, R147, R70 ;  /* 0x00000093c5667223 */ /* 0x040fe20000010046 */
[C---:B------:R-:W-:Y:S01]  /*2890*/  FFMA.FTZ R104, R197.reuse, R149, R72 ;  /* 0x00000095c5687223 */ /* 0x040fe20000010048 */
[----:B------:R-:W-:Y:S01]  /*28a0*/  FFMA.FTZ R105, R197, R198, R73 ;  /* 0x000000c6c5697223 */ /* 0x000fe20000010049 */
[----:B------:R-:W-:Y:S01]  /*28b0*/  FADD.FTZ R141, R134, -R107 ;  /* 0x8000006b868d7221 */ /* 0x000fe20000010000 */
[----:B------:R-:W-:Y:S01]  /*28c0*/  FADD.FTZ R204, R151, -R204 ;  /* 0x800000cc97cc7221 */ /* 0x000fe20000010000 */
[----:B0-----:R-:W-:-:S04]  /*28d0*/  IMAD.WIDE.U32 R108, R205, 0x20, R126 ;  /* 0x00000020cd6c7825 */ /* 0x001fc800078e007e */
[C---:B------:R-:W-:Y:S01]  /*28e0*/  FFMA.FTZ R106, R197.reuse, R111, R74 ;  /* 0x0000006fc56a7223 */ /* 0x040fe2000001004a */
[----:B------:R-:W-:Y:S01]  /*28f0*/  FFMA.FTZ R107, R197, R200, R75 ;  /* 0x000000c8c56b7223 */ /* 0x000fe2000001004b */
[----:B------:R-:W-:Y:S01]  /*2900*/  FADD.FTZ R145, R118, -R145 ;  /* 0x8000009176917221 */ /* 0x000fe20000010000 */
[----:B------:R-:W-:Y:S01]  /*2910*/  FADD.FTZ R206, R153, -R206 ;  /* 0x800000ce99ce7221 */ /* 0x000fe20000010000 */
[----:B------:R-:W-:Y:S01]  /*2920*/  FADD.FTZ R155, R124, -R155 ;  /* 0x8000009b7c9b7221 */ /* 0x000fe20000010000 */
[----:B------:R-:W-:Y:S01]  /*2930*/  FADD.FTZ R210, R189, -R210 ;  /* 0x800000d2bdd27221 */ /* 0x000fe20000010000 */
[----:B------:R-:W-:Y:S01]  /*2940*/  FADD.FTZ R199, R142, -R199 ;  /* 0x800000c78ec77221 */ /* 0x000fe20000010000 */
[-C--:B------:R-:W-:Y:S01]  /*2950*/  FMUL.FTZ R110, R104, R196.reuse ;  /* 0x000000c4686e7220 */ /* 0x080fe20000410000 */
[-C--:B------:R-:W-:Y:S01]  /*2960*/  FMUL.FTZ R117, R105, R196.reuse ;  /* 0x000000c469757220 */ /* 0x080fe20000410000 */
[----:B------:R-:W-:Y:S01]  /*2970*/  FADD.FTZ R207, R144, -R207 ;  /* 0x800000cf90cf7221 */ /* 0x000fe20000010000 */
[----:B------:R0:W-:Y:S01]  /*2980*/  STG.E.128 desc[UR6][R108.64], R100 ;  /* 0x000000646c007986 */ /* 0x0001e2000c101d06 */
[-C--:B------:R-:W-:Y:S01]  /*2990*/  FMUL.FTZ R113, R100, R196.reuse ;  /* 0x000000c464717220 */ /* 0x080fe20000410000 */
[-C--:B------:R-:W-:Y:S01]  /*29a0*/  FMUL.FTZ R114, R101, R196.reuse ;  /* 0x000000c465727220 */ /* 0x080fe20000410000 */
[-C--:B------:R-:W-:Y:S01]  /*29b0*/  FMUL.FTZ R115, R102, R196.reuse ;  /* 0x000000c466737220 */ /* 0x080fe20000410000 */
[-C--:B------:R-:W-:Y:S01]  /*29c0*/  FMUL.FTZ R142, R103, R196.reuse ;  /* 0x000000c4678e7220 */ /* 0x080fe20000410000 */
[-C--:B------:R-:W-:Y:S01]  /*29d0*/  FMUL.FTZ R111, R106, R196.reuse ;  /* 0x000000c46a6f7220 */ /* 0x080fe20000410000 */
[----:B------:R-:W-:Y:S01]  /*29e0*/  FMUL.FTZ R144, R107, R196 ;  /* 0x000000c46b907220 */ /* 0x000fe20000410000 */
[----:B------:R2:W-:Y:S01]  /*29f0*/  STG.E.128 desc[UR6][R108.64+0x10], R104 ;  /* 0x000010686c007986 */ /* 0x0005e2000c101d06 */
[----:B------:R-:W-:Y:S01]  /*2a00*/  FADD.FTZ R116, R120, -R119 ;  /* 0x8000007778747221 */ /* 0x000fe20000010000 */
[----:B------:R-:W-:Y:S01]  /*2a10*/  F2FP.F16.F32.PACK_AB R110, R117, R110 ;  /* 0x0000006e756e723e */ /* 0x000fe200000000ff */
[----:B------:R-:W-:Y:S01]  /*2a20*/  FADD.FTZ R118, R123, -R214 ;  /* 0x800000d67b767221 */ /* 0x000fe20000010000 */
[----:B------:R-:W-:Y:S01]  /*2a30*/  FADD.FTZ R119, R128, -R121 ;  /* 0x8000007980777221 */ /* 0x000fe20000010000 */
[----:B------:R-:W-:Y:S01]  /*2a40*/  FADD.FTZ R232, R137, -R232 ;  /* 0x800000e889e87221 */ /* 0x000fe20000010000 */
[----:B-1----:R-:W-:Y:S01]  /*2a50*/  IMAD.WIDE.U32 R122, R205, 0x10, R130 ;  /* 0x00000010cd7a7825 */ /* 0x002fe200078e0082 */
[----:B------:R-:W-:-:S03]  /*2a60*/  F2FP.F16.F32.PACK_AB R111, R144, R111 ;  /* 0x0000006f906f723e */ /* 0x000fc600000000ff */
[----:B------:R-:W-:Y:S01]  /*2a70*/  FADD.FTZ R120, R132, -R195 ;  /* 0x800000c384787221 */ /* 0x000fe20000010000 */
[----:B------:R-:W-:Y:S01]  /*2a80*/  FADD.FTZ R228, R133, -R228 ;  /* 0x800000e485e47221 */ /* 0x000fe20000010000 */
[----:B------:R-:W-:Y:S01]  /*2a90*/  FADD.FTZ R146, R125, -R146 ;  /* 0x800000927d927221 */ /* 0x000fe20000010000 */
[C---:B0-----:R-:W-:Y:S01]  /*2aa0*/  FFMA.FTZ R100, R197.reuse, R112, R76 ;  /* 0x00000070c5647223 */ /* 0x041fe2000001004c */
[C---:B------:R-:W-:Y:S01]  /*2ab0*/  FFMA.FTZ R101, R197.reuse, R204, R77 ;  /* 0x000000ccc5657223 */ /* 0x040fe2000001004d */
[C---:B------:R-:W-:Y:S01]  /*2ac0*/  FFMA.FTZ R102, R197.reuse, R145, R78 ;  /* 0x00000091c5667223 */ /* 0x040fe2000001004e */
[----:B------:R-:W-:Y:S01]  /*2ad0*/  FFMA.FTZ R103, R197, R206, R79 ;  /* 0x000000cec5677223 */ /* 0x000fe2000001004f */
[-C--:B------:R-:W-:Y:S01]  /*2ae0*/  FMUL.FTZ R112, R100, R196.reuse ;  /* 0x000000c464707220 */ /* 0x080fe20000410000 */
[-C--:B------:R-:W-:Y:S01]  /*2af0*/  FMUL.FTZ R117, R101, R196.reuse ;  /* 0x000000c465757220 */ /* 0x080fe20000410000 */
[----:B------:R-:W-:Y:S01]  /*2b00*/  FMUL.FTZ R121, R102, R196 ;  /* 0x000000c466797220 */ /* 0x000fe20000410000 */
[C---:B--2---:R-:W-:Y:S01]  /*2b10*/  FFMA.FTZ R104, R197.reuse, R155, R80 ;  /* 0x0000009bc5687223 */ /* 0x044fe20000010050 */
[C---:B------:R-:W-:Y:S01]  /*2b20*/  FFMA.FTZ R105, R197.reuse, R210, R81 ;  /* 0x000000d2c5697223 */ /* 0x040fe20000010051 */
[C---:B------:R-:W-:Y:S01]  /*2b30*/  FFMA.FTZ R106, R197.reuse, R191, R82 ;  /* 0x000000bfc56a7223 */ /* 0x040fe20000010052 */
[----:B------:R-:W-:Y:S01]  /*2b40*/  FFMA.FTZ R107, R197, R208, R83 ;  /* 0x000000d0c56b7223 */ /* 0x000fe20000010053 */
[----:B------:R-:W-:Y:S01]  /*2b50*/  F2FP.F16.F32.PACK_AB R109, R142, R115 ;  /* 0x000000738e6d723e */ /* 0x000fe200000000ff */
[-C--:B------:R-:W-:Y:S01]  /*2b60*/  FMUL.FTZ R142, R103, R196.reuse ;  /* 0x000000c4678e7220 */ /* 0x080fe20000410000 */
[----:B------:R-:W-:Y:S01]  /*2b70*/  F2FP.F16.F32.PACK_AB R108, R114, R113 ;  /* 0x00000071726c723e */ /* 0x000fe200000000ff */
[-C--:B------:R-:W-:Y:S01]  /*2b80*/  FMUL.FTZ R137, R104, R196.reuse ;  /* 0x000000c468897220 */ /* 0x080fe20000410000 */
[-C--:B------:R-:W-:Y:S01]  /*2b90*/  FMUL.FTZ R115, R106, R196.reuse ;  /* 0x000000c46a737220 */ /* 0x080fe20000410000 */
[-C--:B------:R-:W-:Y:S01]  /*2ba0*/  FMUL.FTZ R148, R107, R196.reuse ;  /* 0x000000c46b947220 */ /* 0x080fe20000410000 */
[----:B------:R-:W-:Y:S01]  /*2bb0*/  FMUL.FTZ R144, R105, R196 ;  /* 0x000000c469907220 */ /* 0x000fe20000410000 */
[----:B------:R-:W-:-:S04]  /*2bc0*/  IMAD.WIDE.U32 R132, R203, 0x20, R126 ;  /* 0x00000020cb847825 */ /* 0x000fc800078e007e */
[----:B------:R-:W-:Y:S01]  /*2bd0*/  FADD.FTZ R151, R140, -R129 ;  /* 0x800000818c977221 */ /* 0x000fe20000010000 */
[----:B------:R-:W-:Y:S01]  /*2be0*/  F2FP.F16.F32.PACK_AB R112, R117, R112 ;  /* 0x000000707570723e */ /* 0x000fe200000000ff */
[----:B------:R-:W-:Y:S01]  /*2bf0*/  FADD.FTZ R140, R135, -R230 ;  /* 0x800000e6878c7221 */ /* 0x000fe20000010000 */
[----:B------:R-:W-:Y:S01]  /*2c00*/  F2FP.F16.F32.PACK_AB R113, R142, R121 ;  /* 0x000000798e71723e */ /* 0x000fe200000000ff */
[----:B------:R-:W-:Y:S01]  /*2c10*/  FFMA.FTZ R117, R197, R118, R85 ;  /* 0x00000076c5757223 */ /* 0x000fe20000010055 */
[----:B------:R0:W-:Y:S01]  /*2c20*/  STG.E.128 desc[UR6][R122.64], R108 ;  /* 0x0000006c7a007986 */ /* 0x0001e2000c101d06 */
[----:B------:R-:W-:Y:S01]  /*2c30*/  IMAD.WIDE.U32 R134, R203, 0x10, R130 ;  /* 0x00000010cb867825 */ /* 0x000fe200078e0082 */
[----:B------:R-:W-:-:S03]  /*2c40*/  F2FP.F16.F32.PACK_AB R115, R148, R115 ;  /* 0x000000739473723e */ /* 0x000fc600000000ff */
[C---:B------:R-:W-:Y:S01]  /*2c50*/  FFMA.FTZ R118, R197.reuse, R119, R86 ;  /* 0x00000077c5767223 */ /* 0x040fe20000010056 */
[----:B------:R-:W-:Y:S01]  /*2c60*/  F2FP.F16.F32.PACK_AB R114, R144, R137 ;  /* 0x000000899072723e */ /* 0x000fe200000000ff */
        /* <DEDUP_REMOVED lines=52> */
.L_x_13753:
        /* <DEDUP_REMOVED lines=40> */
.L_x_13756:
        /* <DEDUP_REMOVED lines=36> */
.L_x_13757:
        /* <DEDUP_REMOVED lines=45> */
.L_x_13758:
        /* <DEDUP_REMOVED lines=36> */
.L_x_13759:
        /* <DEDUP_REMOVED lines=44> */
.L_x_13760:
        /* <DEDUP_REMOVED lines=36> */
.L_x_13761:
        /* <DEDUP_REMOVED lines=44> */
.L_x_13762:
        /* <DEDUP_REMOVED lines=36> */
.L_x_13763:
[----:B------:R-:W0:Y:S01]  /*4380*/  @P1 LDC.64 R114, c[0x0][0x478] ;  /* 0x00011e00ff721b82 */ /* 0x000e220000000a00 */
[----:B------:R-:W-:-:S04]  /*4390*/  IMAD.WIDE.U32 R112, R187, 0x10, R112 ;  /* 0x00000010bb707825 */ /* 0x000fc800078e0070 */
[----:B0-----:R-:W-:-:S05]  /*43a0*/  @P1 IMAD.WIDE.U32 R114, R187, 0x20, R114 ;  /* 0x00000020bb721825 */ /* 0x001fca00078e0072 */
[----:B------:R0:W-:Y:S04]  /*43b0*/  @P1 STG.E.128 desc[UR6][R114.64], R100 ;  /* 0x0000006472001986 */ /* 0x0001e8000c101d06 */
[----:B------:R0:W-:Y:S04]  /*43c0*/  @P1 STG.E.128 desc[UR6][R114.64+0x10], R104 ;  /* 0x0000106872001986 */ /* 0x0001e8000c101d06 */
[----:B------:R0:W-:Y:S02]  /*43d0*/  STG.E.128 desc[UR6][R112.64], R108 ;  /* 0x0000006c70007986 */ /* 0x0001e4000c101d06 */
.L_x_13755:
[----:B012---:R-:W0:Y:S02]  /*43e0*/  LDC.64 R108, c[0x0][0x380] ;  /* 0x0000e000ff6c7b82 */ /* 0x007e240000000a00 */
[----:B0-----:R-:W-:-:S04]  /*43f0*/  LEA R186, R108, R186, 0x2 ;  /* 0x000000ba6cba7211 */ /* 0x001fc800078e10ff */
[----:B------:R-:W-:-:S13]  /*4400*/  ISETP.GE.AND P1, PT, R186, R109, PT ;  /* 0x0000006dba00720c */ /* 0x000fda0003f26270 */
[----:B------:R-:W-:Y:S05]  /*4410*/  @!P1 BRA `(.L_x_13764) ;  /* 0xffffffc000749947 */ /* 0x000fea000383ffff */
[----:B------:R-:W-:Y:S05]  /*4420*/  BSYNC B1 ;  /* 0x0000000000017941 */ /* 0x000fea0003800000 */
.L_x_13751:
        /* <DEDUP_REMOVED lines=63> */
.L_x_13750:
[----:B------:R-:W-:Y:S05]  /*4820*/  BSYNC B0 ;  /* 0x0000000000007941 */ /* 0x000fea0003800000 */
.L_x_13749:
        /* <DEDUP_REMOVED lines=186> */
.L_x_13752:
        /* <DEDUP_REMOVED lines=8> */
.L_x_13766:
[----:B------:R-:W-:Y:S05]  /*5450*/  BSYNC B2 ;  /* 0x0000000000027941 */ /* 0x000fea0003800000 */
.L_x_13765:
        /* <DEDUP_REMOVED lines=8> */
.L_x_13767:
[----:B------:R-:W-:Y:S01]  /*54e0*/  FADD.FTZ R115, R126, R115 ;  /* 0x000000737e737221 */ /* 0x000fe20000010000 */
[----:B------:R-:W-:-:S04]  /*54f0*/  HFMA2 R188, -RZ, RZ, 0, 1.1920928955078125e-07 ;  /* 0x00000002ffbc7431 */ /* 0x000fc800000001ff */
[----:B------:R-:W-:Y:S02]  /*5500*/  MOV R215, R115 ;  /* 0x0000007300d77202 */ /* 0x000fe40000000f00 */
[----:B------:R-:W-:-:S07]  /*5510*/  MOV R117, R154 ;  /* 0x0000009a00757202 */ /* 0x000fce0000000f00 */
[----:B------:R-:W-:Y:S05]  /*5520*/  WARPSYNC.COLLECTIVE R152, `(.L_x_13768) ;  /* 0x0000000098087348 */ /* 0x000fea0003c00000 */
[----:B------:R0:W1:Y:S02]  /*5530*/  SHFL.BFLY P3, R154, R215, R188, R217 ;  /* 0x0c0000bcd79a7389 */ /* 0x00006400000600d9 */
[----:B01----:R-:W-:Y:S05]  /*5540*/  ENDCOLLECTIVE ;  /* 0x000000000000791b */ /* 0x003fea0003800000 */
.L_x_13768:
[----:B------:R-:W-:-:S05]  /*5550*/  FADD.FTZ R117, R146, R117 ;  /* 0x0000007592757221 */ /* 0x000fca0000010000 */
[----:B------:R-:W-:Y:S02]  /*5560*/  MOV R215, R117 ;  /* 0x0000007500d77202 */ /* 0x000fe40000000f00 */
[----:B------:R-:W-:-:S07]  /*5570*/  MOV R148, R154 ;  /* 0x0000009a00947202 */ /* 0x000fce0000000f00 */
[----:B------:R-:W-:Y:S05]  /*5580*/  WARPSYNC.COLLECTIVE R152, `(.L_x_13769) ;  /* 0x0000000098087348 */ /* 0x000fea0003c00000 */
[----:B------:R0:W1:Y:S02]  /*5590*/  SHFL.BFLY P3, R154, R215, R188, R217 ;  /* 0x0c0000bcd79a7389 */ /* 0x00006400000600d9 */
[----:B01----:R-:W-:Y:S05]  /*55a0*/  ENDCOLLECTIVE ;  /* 0x000000000000791b */ /* 0x003fea0003800000 */
.L_x_13769:
[----:B------:R-:W-:Y:S01]  /*55b0*/  FADD.FTZ R148, R115, R148 ;  /* 0x0000009473947221 */ /* 0x000fe20000010000 */
[----:B------:R-:W-:-:S04]  /*55c0*/  HFMA2 R188, -RZ, RZ, 0, 2.384185791015625e-07 ;  /* 0x00000004ffbc7431 */ /* 0x000fc800000001ff */
[----:B------:R-:W-:Y:S02]  /*55d0*/  MOV R215, R148 ;  /* 0x0000009400d77202 */ /* 0x000fe40000000f00 */
[----:B------:R-:W-:-:S07]  /*55e0*/  MOV R150, R154 ;  /* 0x0000009a00967202 */ /* 0x000fce0000000f00 */
[----:B------:R-:W-:Y:S05]  /*55f0*/  WARPSYNC.COLLECTIVE R152, `(.L_x_13770) ;  /* 0x0000000098087348 */ /* 0x000fea0003c00000 */
[----:B------:R0:W1:Y:S02]  /*5600*/  SHFL.BFLY P3, R154, R215, R188, R217 ;  /* 0x0c0000bcd79a7389 */ /* 0x00006400000600d9 */
[----:B01----:R-:W-:Y:S05]  /*5610*/  ENDCOLLECTIVE ;  /* 0x000000000000791b */ /* 0x003fea0003800000 */
.L_x_13770:
[----:B------:R-:W-:-:S05]  /*5620*/  FADD.FTZ R150, R117, R150 ;  /* 0x0000009675967221 */ /* 0x000fca0000010000 */
[----:B------:R-:W-:Y:S02]  /*5630*/  MOV R215, R150 ;  /* 0x0000009600d77202 */ /* 0x000fe40000000f00 */
[----:B------:R-:W-:-:S07]  /*5640*/  MOV R211, R154 ;  /* 0x0000009a00d37202 */ /* 0x000fce0000000f00 */
[----:B------:R-:W-:Y:S05]  /*5650*/  WARPSYNC.COLLECTIVE R152, `(.L_x_13771) ;  /* 0x0000000098087348 */ /* 0x000fea0003c00000 */
[----:B------:R0:W1:Y:S02]  /*5660*/  SHFL.BFLY P3, R154, R215, R188, R217 ;  /* 0x0c0000bcd79a7389 */ /* 0x00006400000600d9 */
[----:B01----:R-:W-:Y:S05]  /*5670*/  ENDCOLLECTIVE ;  /* 0x000000000000791b */ /* 0x003fea0003800000 */
.L_x_13771:
[----:B------:R-:W-:Y:S01]  /*5680*/  FADD.FTZ R211, R148, R211 ;  /* 0x000000d394d37221 */ /* 0x000fe20000010000 */
[----:B------:R-:W-:-:S04]  /*5690*/  HFMA2 R188, -RZ, RZ, 0, 4.76837158203125e-07 ;  /* 0x00000008ffbc7431 */ /* 0x000fc800000001ff */
[----:B------:R-:W-:Y:S02]  /*56a0*/  MOV R215, R211 ;  /* 0x000000d300d77202 */ /* 0x000fe40000000f00 */
[----:B------:R-:W-:-:S07]  /*56b0*/  MOV R213, R154 ;  /* 0x0000009a00d57202 */ /* 0x000fce0000000f00 */
[----:B------:R-:W-:Y:S05]  /*56c0*/  WARPSYNC.COLLECTIVE R152, `(.L_x_13772) ;  /* 0x0000000098087348 */ /* 0x000fea0003c00000 */
[----:B------:R0:W1:Y:S02]  /*56d0*/  SHFL.BFLY P3, R154, R215, R188, R217 ;  /* 0x0c0000bcd79a7389 */ /* 0x00006400000600d9 */
[----:B01----:R-:W-:Y:S05]  /*56e0*/  ENDCOLLECTIVE ;  /* 0x000000000000791b */ /* 0x003fea0003800000 */
.L_x_13772:
[----:B------:R-:W-:-:S05]  /*56f0*/  FADD.FTZ R213, R150, R213 ;  /* 0x000000d596d57221 */ /* 0x000fca0000010000 */
[----:B------:R-:W-:Y:S02]  /*5700*/  MOV R215, R213 ;  /* 0x000000d500d77202 */ /* 0x000fe40000000f00 */
[----:B------:R-:W-:-:S07]  /*5710*/  MOV R126, R154 ;  /* 0x0000009a007e7202 */ /* 0x000fce0000000f00 */
[----:B------:R-:W-:Y:S05]  /*5720*/  WARPSYNC.COLLECTIVE R152, `(.L_x_13773) ;  /* 0x0000000098087348 */ /* 0x000fea0003c00000 */
[----:B------:R0:W1:Y:S02]  /*5730*/  SHFL.BFLY P3, R154, R215, R188, R217 ;  /* 0x0c0000bcd79a7389 */ /* 0x00006400000600d9 */
[----:B01----:R-:W-:Y:S05]  /*5740*/  ENDCOLLECTIVE ;  /* 0x000000000000791b */ /* 0x003fea0003800000 */
.L_x_13773:
[----:B------:R-:W-:Y:S01]  /*5750*/  FADD.FTZ R126, R211, R126 ;  /* 0x0000007ed37e7221 */ /* 0x000fe20000010000 */
[----:B------:R-:W-:-:S04]  /*5760*/  HFMA2 R188, -RZ, RZ, 0, 9.5367431640625e-07 ;  /* 0x00000010ffbc7431 */ /* 0x000fc800000001ff */
[----:B------:R-:W-:Y:S02]  /*5770*/  MOV R215, R126 ;  /* 0x0000007e00d77202 */ /* 0x000fe40000000f00 */
[----:B------:R-:W-:-:S07]  /*5780*/  MOV R146, R154 ;  /* 0x0000009a00927202 */ /* 0x000fce0000000f00 */
[----:B------:R-:W-:Y:S05]  /*5790*/  WARPSYNC.COLLECTIVE R152, `(.L_x_13774) ;  /* 0x0000000098087348 */ /* 0x000fea0003c00000 */
[----:B------:R0:W1:Y:S02]  /*57a0*/  SHFL.BFLY P3, R154, R215, R188, R217 ;  /* 0x0c0000bcd79a7389 */ /* 0x00006400000600d9 */
[----:B01----:R-:W-:Y:S05]  /*57b0*/  ENDCOLLECTIVE ;  /* 0x000000000000791b */ /* 0x003fea0003800000 */
.L_x_13774:
[----:B------:R-:W-:-:S05]  /*57c0*/  FADD.FTZ R146, R213, R146 ;  /* 0x00000092d5927221 */ /* 0x000fca0000010000 */
[----:B------:R-:W-:Y:S02]  /*57d0*/  MOV R215, R146 ;  /* 0x0000009200d77202 */ /* 0x000fe40000000f00 */
[----:B------:R-:W-:-:S07]  /*57e0*/  MOV R115, R154 ;  /* 0x0000009a00737202 */ /* 0x000fce0000000f00 */
[----:B------:R-:W-:Y:S05]  /*57f0*/  WARPSYNC.COLLECTIVE R152, `(.L_x_13775) ;  /* 0x0000000098087348 */ /* 0x000fea0003c00000 */
[----:B------:R0:W1:Y:S02]  /*5800*/  SHFL.BFLY P3, R154, R215, R188, R217 ;  /* 0x0c0000bcd79a7389 */ /* 0x00006400000600d9 */
[----:B01----:R-:W-:Y:S05]  /*5810*/  ENDCOLLECTIVE ;  /* 0x000000000000791b */ /* 0x003fea0003800000 */
.L_x_13775:
[----:B------:R-:W-:Y:S01]  /*5820*/  MOV R117, R154 ;  /* 0x0000009a00757202 */ /* 0x000fe20000000f00 */
[----:B------:R-:W-:Y:S06]  /*5830*/  BRA `(.L_x_13776) ;  /* 0xffffffc000b47947 */ /* 0x000fec000383ffff */
.L_x_13777:
        /* <DEDUP_REMOVED lines=12> */
.L_x_20087:


//--------------------- .text._ZN10layer_norm13ln_bwd_kernelINS_13Kernel_traitsIf6__halffS2_fjLj1024ELj1ELj4ELj1ELj16ENS_18Kernel_traits_baseILj1024EfS2_fS2_fjLj128EEEEELb0ELb0ELb1ELb0EEEvNS_9BwdParamsE --------------------------
	.section	.text._ZN10layer_norm13ln_bwd_kernelINS_13Kernel_traitsIf6__halffS2_fjLj1024ELj1ELj4ELj1ELj16ENS_18Kernel_traits_baseILj1024EfS2_fS2_fjLj128EEEEELb0ELb0ELb1ELb0EEEvNS_9BwdParamsE,"ax",@progbits
	.align	128
        .global         _ZN10layer_norm13ln_bwd_kernelINS_13Kernel_traitsIf6__halffS2_fjLj1024ELj1ELj4ELj1ELj16ENS_18Kernel_traits_baseILj1024EfS2_fS2_fjLj128EEEEELb0ELb0ELb1ELb0EEEvNS_9BwdParamsE
        .type           _ZN10layer_norm13ln_bwd_kernelINS_13Kernel_traitsIf6__halffS2_fjLj1024ELj1ELj4ELj1ELj16ENS_18Kernel_traits_baseILj1024EfS2_fS2_fjLj128EEEEELb0ELb0ELb1ELb0EEEvNS_9BwdParamsE,@function
        .size           _ZN10layer_norm13ln_bwd_kernelINS_13Kernel_traitsIf6__halffS2_fjLj1024ELj1ELj4ELj1ELj16ENS_18Kernel_traits_baseILj1024EfS2_fS2_fjLj128EEEEELb0ELb0ELb1ELb0EEEvNS_9BwdParamsE,(.L_x_20088 - _ZN10layer_norm13ln_bwd_kernelINS_13Kernel_traitsIf6__halffS2_fjLj1024ELj1ELj4ELj1ELj16ENS_18Kernel_traits_baseILj1024EfS2_fS2_fjLj128EEEEELb0ELb0ELb1ELb0EEEvNS_9BwdParamsE)
        .other          _ZN10layer_norm13ln_bwd_kernelINS_13Kernel_traitsIf6__halffS2_fjLj1024ELj1ELj4ELj1ELj16ENS_18Kernel_traits_baseILj1024EfS2_fS2_fjLj128EEEEELb0ELb0ELb1ELb0EEEvNS_9BwdParamsE,@"STO_CUDA_ENTRY STV_DEFAULT"
_ZN10layer_norm13ln_bwd_kernelINS_13Kernel_traitsIf6__halffS2_fjLj1024ELj1ELj4ELj1ELj16ENS_18Kernel_traits_baseILj1024EfS2_fS2_fjLj128EEEEELb0ELb0ELb1ELb0EEEvNS_9BwdParamsE:
.text._ZN10layer_norm13ln_bwd_kernelINS_13Kernel_traitsIf6__halffS2_fjLj1024ELj1ELj4ELj1ELj16ENS_18Kernel_traits_baseILj1024EfS2_fS2_fjLj128EEEEELb0ELb0ELb1ELb0EEEvNS_9BwdParamsE:
        /* <DEDUP_REMOVED lines=111> */
.L_x_13930:
        /* <DEDUP_REMOVED lines=55> */
[----:B--2---:R-:W-:-:S04]  /*0a60*/  FADD.FTZ R12, -R6, R12 ;  /* 0x0000000c060c7221 */ /* 0x004fc80000010100 */
[----:B-----5:R-:W-:Y:S01]  /*0a70*/  FMUL.FTZ R229, R11, R12 ;  /* 0x0000000c0be57220 */ /* 0x020fe20000410000 */
[--C-:B----4-:R-:W-:Y:S02]  /*0a80*/  HADD2.F32 R227, -RZ, R16.reuse.H0_H0 ;  /* 0x20000010ffe37230 */ /* 0x110fe40000004100 */
[----:B------:R-:W-:Y:S01]  /*0a90*/  FADD.FTZ R170, -R6, R13 ;  /* 0x0000000d06aa7221 */ /* 0x000fe20000010100 */
[----:B------:R-:W-:Y:S02]  /*0aa0*/  HADD2.F32 R16, -RZ, R16.H1_H1 ;  /* 0x30000010ff107230 */ /* 0x000fe40000004100 */
[----:B------:R-:W-:Y:S01]  /*0ab0*/  FADD.FTZ R96, R96, R227 ;  /* 0x000000e360607221 */ /* 0x000fe20000010000 */
[-C--:B------:R-:W-:Y:S01]  /*0ac0*/  FFMA.FTZ R68, R229, R227.reuse, R68 ;  /* 0x000000e3e5447223 */ /* 0x080fe20000010044 */
[----:B------:R-:W-:Y:S01]  /*0ad0*/  FMUL.FTZ R227, R36, R227 ;  /* 0x000000e324e37220 */ /* 0x000fe20000410000 */
[C---:B------:R-:W-:Y:S01]  /*0ae0*/  FADD.FTZ R172, -R6.reuse, R14 ;  /* 0x0000000e06ac7221 */ /* 0x040fe20000010100 */
[----:B------:R-:W-:Y:S01]  /*0af0*/  FADD.FTZ R174, -R6, R15 ;  /* 0x0000000f06ae7221 */ /* 0x000fe20000010100 */
[----:B0-----:R-:W-:-:S02]  /*0b00*/  HADD2.F32 R169, -RZ, R17.H0_H0 ;  /* 0x20000011ffa97230 */ /* 0x001fc40000004100 */
[C---:B---3--:R-:W-:Y:S01]  /*0b10*/  FADD.FTZ R178, -R6.reuse, R22 ;  /* 0x0000001606b27221 */ /* 0x048fe20000010100 */
[----:B------:R-:W-:Y:S01]  /*0b20*/  FMUL.FTZ R14, R11, R170 ;  /* 0x000000aa0b0e7220 */ /* 0x000fe20000410000 */
[C---:B-1----:R-:W-:Y:S01]  /*0b30*/  FADD.FTZ R24, -R6.reuse, R21 ;  /* 0x0000001506187221 */ /* 0x042fe20000010100 */
[-C--:B------:R-:W-:Y:S01]  /*0b40*/  FMUL.FTZ R15, R37, R16.reuse ;  /* 0x00000010250f7220 */ /* 0x080fe20000410000 */
[----:B------:R-:W-:Y:S01]  /*0b50*/  FADD.FTZ R22, RZ, R227 ;  /* 0x000000e3ff167221 */ /* 0x000fe20000010000 */
[----:B------:R-:W-:Y:S01]  /*0b60*/  FFMA.FTZ R21, R229, R227, RZ ;  /* 0x000000e3e5157223 */ /* 0x000fe200000100ff */
[C---:B------:R-:W-:Y:S01]  /*0b70*/  FADD.FTZ R20, -R6.reuse, R20 ;  /* 0x0000001406147221 */ /* 0x040fe20000010100 */
[----:B------:R-:W-:Y:S02]  /*0b80*/  HADD2.F32 R168, -RZ, R17.H1_H1 ;  /* 0x30000011ffa87230 */ /* 0x000fe40000004100 */
[----:B------:R-:W-:Y:S01]  /*0b90*/  FADD.FTZ R228, -R6, R23 ;  /* 0x0000001706e47221 */ /* 0x000fe20000010100 */
[----:B------:R-:W-:Y:S01]  /*0ba0*/  FADD.FTZ R97, R97, R16 ;  /* 0x0000001061617221 */ /* 0x000fe20000010000 */
[----:B------:R-:W-:Y:S01]  /*0bb0*/  FFMA.FTZ R69, R14, R16, R69 ;  /* 0x000000100e457223 */ /* 0x000fe20000010045 */
[----:B------:R-:W-:Y:S01]  /*0bc0*/  FMUL.FTZ R16, R38, R169 ;  /* 0x000000a926107220 */ /* 0x000fe20000410000 */
[----:B------:R-:W-:Y:S01]  /*0bd0*/  FADD.FTZ R23, R22, R15 ;  /* 0x0000000f16177221 */ /* 0x000fe20000010000 */
[C---:B------:R-:W-:Y:S01]  /*0be0*/  FMUL.FTZ R13, R11.reuse, R172 ;  /* 0x000000ac0b0d7220 */ /* 0x040fe20000410000 */
[----:B------:R-:W-:Y:S01]  /*0bf0*/  FFMA.FTZ R22, R14, R15, R21 ;  /* 0x0000000f0e167223 */ /* 0x000fe20000010015 */
[----:B------:R-:W-:Y:S01]  /*0c00*/  FMUL.FTZ R17, R11, R20 ;  /* 0x000000140b117220 */ /* 0x000fe20000410000 */
[----:B------:R-:W-:-:S02]  /*0c10*/  HADD2.F32 R171, -RZ, R18.H0_H0 ;  /* 0x20000012ffab7230 */ /* 0x000fc40000004100 */
[----:B------:R-:W-:Y:S01]  /*0c20*/  FMUL.FTZ R20, R11, R24 ;  /* 0x000000180b147220 */ /* 0x000fe20000410000 */
[--C-:B------:R-:W-:Y:S02]  /*0c30*/  HADD2.F32 R173, -RZ, R19.reuse.H0_H0 ;  /* 0x20000013ffad7230 */ /* 0x100fe40000004100 */
[----:B------:R-:W-:Y:S01]  /*0c40*/  FADD.FTZ R24, R23, R16 ;  /* 0x0000001017187221 */ /* 0x000fe20000010000 */
[----:B------:R-:W-:Y:S02]  /*0c50*/  HADD2.F32 R230, -RZ, R19.H1_H1 ;  /* 0x30000013ffe67230 */ /* 0x000fe40000004100 */
[----:B------:R-:W-:Y:S01]  /*0c60*/  FMUL.FTZ R19, R39, R168 ;  /* 0x000000a827137220 */ /* 0x000fe20000410000 */
[----:B------:R-:W-:Y:S01]  /*0c70*/  FMUL.FTZ R12, R11, R174 ;  /* 0x000000ae0b0c7220 */ /* 0x000fe20000410000 */
[C---:B------:R-:W-:Y:S01]  /*0c80*/  FFMA.FTZ R25, R13.reuse, R16, R22 ;  /* 0x000000100d197223 */ /* 0x040fe20000010016 */
[----:B------:R-:W-:Y:S02]  /*0c90*/  HADD2.F32 R176, -RZ, R18.H1_H1 ;  /* 0x30000012ffb07230 */ /* 0x000fe40000004100 */
[----:B------:R-:W-:Y:S01]  /*0ca0*/  FADD.FTZ R98, R98, R169 ;  /* 0x000000a962627221 */ /* 0x000fe20000010000 */
[----:B------:R-:W-:Y:S01]  /*0cb0*/  FFMA.FTZ R70, R13, R169, R70 ;  /* 0x000000a90d467223 */ /* 0x000fe20000010046 */
[----:B------:R-:W-:Y:S01]  /*0cc0*/  FMUL.FTZ R18, R40, R171 ;  /* 0x000000ab28127220 */ /* 0x000fe20000410000 */
[----:B------:R-:W-:Y:S01]  /*0cd0*/  FADD.FTZ R169, R24, R19 ;  /* 0x0000001318a97221 */ /* 0x000fe20000010000 */
[C---:B------:R-:W-:Y:S01]  /*0ce0*/  FFMA.FTZ R24, R12.reuse, R19, R25 ;  /* 0x000000130c187223 */ /* 0x040fe20000010019 */
[----:B------:R-:W-:Y:S01]  /*0cf0*/  FADD.FTZ R99, R99, R168 ;  /* 0x000000a863637221 */ /* 0x000fe20000010000 */
[----:B------:R-:W-:Y:S01]  /*0d00*/  FFMA.FTZ R71, R12, R168, R71 ;  /* 0x000000a80c477223 */ /* 0x000fe20000010047 */
        /* <DEDUP_REMOVED lines=21> */
.L_x_13783:
[----:B------:R-:W-:Y:S05]  /*0e60*/  BSYNC.RECONVERGENT B2 ;  /* 0x0000000000027941 */ /* 0x000fea0003800200 */
.L_x_13782:
        /* <DEDUP_REMOVED lines=20> */
[----:B------:R-:W-:-:S02]  /*0fb0*/  FADD.FTZ R170, -R6, R170 ;  /* 0x000000aa06aa7221 */ /* 0x000fc40000010100 */
[C---:B-----5:R-:W-:Y:S01]  /*0fc0*/  FMUL.FTZ R27, R11.reuse, R184 ;  /* 0x000000b80b1b7220 */ /* 0x060fe20000410000 */
[--C-:B----4-:R-:W-:Y:S02]  /*0fd0*/  HADD2.F32 R169, -RZ, R172.reuse.H0_H0 ;  /* 0x200000acffa97230 */ /* 0x110fe40000004100 */
[C---:B0-----:R-:W-:Y:S01]  /*0fe0*/  FMUL.FTZ R182, R11.reuse, R188 ;  /* 0x000000bc0bb67220 */ /* 0x041fe20000410000 */
[--C-:B------:R-:W-:Y:S02]  /*0ff0*/  HADD2.F32 R168, -RZ, R173.reuse.H1_H1 ;  /* 0x300000adffa87230 */ /* 0x100fe40000004100 */
[----:B------:R-:W-:Y:S02]  /*1000*/  HADD2.F32 R172, -RZ, R172.H1_H1 ;  /* 0x300000acffac7230 */ /* 0x000fe40000004100 */
[-C--:B------:R-:W-:Y:S01]  /*1010*/  FMUL.FTZ R184, R44, R169.reuse ;  /* 0x000000a92cb87220 */ /* 0x080fe20000410000 */
[----:B------:R-:W-:Y:S02]  /*1020*/  HADD2.F32 R171, -RZ, R173.H0_H0 ;  /* 0x200000adffab7230 */ /* 0x000fe40000004100 */
[----:B-1----:R-:W-:Y:S01]  /*1030*/  FMUL.FTZ R181, R11, R170 ;  /* 0x000000aa0bb57220 */ /* 0x002fe20000410000 */
[----:B------:R-:W-:Y:S01]  /*1040*/  FADD.FTZ R107, R107, R168 ;  /* 0x000000a86b6b7221 */ /* 0x000fe20000010000 */
[-C--:B------:R-:W-:Y:S01]  /*1050*/  FFMA.FTZ R79, R182, R168.reuse, R79 ;  /* 0x000000a8b64f7223 */ /* 0x080fe2000001004f */
        /* <DEDUP_REMOVED lines=12> */
[----:B------:R-:W-:-:S02]  /*1120*/  HADD2.F32 R173, -RZ, R174.H0_H0 ;  /* 0x200000aeffad7230 */ /* 0x000fc40000004100 */
[C---:B---3--:R-:W-:Y:S01]  /*1130*/  FADD.FTZ R176, -R6.reuse, R176 ;  /* 0x000000b006b07221 */ /* 0x048fe20000010100 */
        /* <DEDUP_REMOVED lines=9> */
[C---:B------:R-:W-:Y:S01]  /*11d0*/  FADD.FTZ R178, -R6.reuse, R178 ;  /* 0x000000b206b27221 */ /* 0x040fe20000010100 */
[----:B------:R-:W-:Y:S01]  /*11e0*/  FMUL.FTZ R190, R11, R190 ;  /* 0x000000be0bbe7220 */ /* 0x000fe20000410000 */
[----:B------:R-:W-:Y:S01]  /*11f0*/  FMUL.FTZ R189, R49, R174 ;  /* 0x000000ae31bd7220 */ /* 0x000fe20000410000 */
[----:B------:R-:W-:Y:S01]  /*1200*/  FADD.FTZ R170, R171, R188 ;  /* 0x000000bcabaa7221 */ /* 0x000fe20000010000 */
[----:B------:R-:W-:Y:S01]  /*1210*/  FFMA.FTZ R169, R185, R188, R168 ;  /* 0x000000bcb9a97223 */ /* 0x000fe200000100a8 */
[----:B------:R-:W-:Y:S02]  /*1220*/  HADD2.F32 R230, -RZ, R175.H1_H1 ;  /* 0x300000afffe67230 */ /* 0x000fe40000004100 */
        /* <DEDUP_REMOVED lines=21> */
.L_x_13785:
[----:B------:R-:W-:Y:S05]  /*1380*/  BSYNC.RECONVERGENT B2 ;  /* 0x0000000000027941 */ /* 0x000fea0003800200 */
.L_x_13784:
        /* <DEDUP_REMOVED lines=81> */
.L_x_13787:
[----:B------:R-:W-:Y:S05]  /*18a0*/  BSYNC.RECONVERGENT B2 ;  /* 0x0000000000027941 */ /* 0x000fea0003800200 */
.L_x_13786:
        /* <DEDUP_REMOVED lines=14> */
[C---:B--2---:R-:W-:Y:S01]  /*1990*/  FADD.FTZ R216, -R6.reuse, R172 ;  /* 0x000000ac06d87221 */ /* 0x044fe20000010100 */
[C---:B------:R-:W-:Y:S01]  /*19a0*/  FADD.FTZ R218, -R6.reuse, R173 ;  /* 0x000000ad06da7221 */ /* 0x040fe20000010100 */
[----:B---3--:R-:W-:Y:S02]  /*19b0*/  FADD.FTZ R168, -R6, R168 ;  /* 0x000000a806a87221 */ /* 0x008fe40000010100 */
[----:B-----5:R-:W-:Y:S01]  /*19c0*/  FMUL.FTZ R215, R11, R216 ;  /* 0x000000d80bd77220 */ /* 0x020fe20000410000 */
[----:B----4-:R-:W-:-:S02]  /*19d0*/  HADD2.F32 R5, -RZ, R176.H0_H0 ;  /* 0x200000b0ff057230 */ /* 0x010fc40000004100 */
[----:B------:R-:W-:Y:S01]  /*19e0*/  FADD.FTZ R170, -R6, R170 ;  /* 0x000000aa06aa7221 */ /* 0x000fe20000010100 */
[----:B------:R-:W-:Y:S02]  /*19f0*/  HADD2.F32 R176, -RZ, R176.H1_H1 ;  /* 0x300000b0ffb07230 */ /* 0x000fe40000004100 */
[C---:B------:R-:W-:Y:S01]  /*1a00*/  FMUL.FTZ R216, R11.reuse, R218 ;  /* 0x000000da0bd87220 */ /* 0x040fe20000410000 */
[C---:B------:R-:W-:Y:S01]  /*1a10*/  FMUL.FTZ R211, R11.reuse, R168 ;  /* 0x000000a80bd37220 */ /* 0x040fe20000410000 */
[-C--:B------:R-:W-:Y:S01]  /*1a20*/  FMUL.FTZ R218, R60, R5.reuse ;  /* 0x000000053cda7220 */ /* 0x080fe20000410000 */
[C---:B------:R-:W-:Y:S01]  /*1a30*/  FADD.FTZ R26, -R6.reuse, R169 ;  /* 0x000000a9061a7221 */ /* 0x040fe20000010100 */
[--C-:B------:R-:W-:Y:S02]  /*1a40*/  HADD2.F32 R169, -RZ, R177.reuse.H0_H0 ;  /* 0x200000b1ffa97230 */ /* 0x100fe40000004100 */
[C---:B------:R-:W-:Y:S01]  /*1a50*/  FADD.FTZ R214, -R6.reuse, R171 ;  /* 0x000000ab06d67221 */ /* 0x040fe20000010100 */
[C---:B------:R-:W-:Y:S01]  /*1a60*/  FADD.FTZ R174, -R6.reuse, R174 ;  /* 0x000000ae06ae7221 */ /* 0x040fe20000010100 */
[----:B------:R-:W-:Y:S01]  /*1a70*/  FADD.FTZ R226, -R6, R175 ;  /* 0x000000af06e27221 */ /* 0x000fe20000010100 */
[----:B0-----:R-:W-:Y:S01]  /*1a80*/  FMUL.FTZ R213, R11, R170 ;  /* 0x000000aa0bd57220 */ /* 0x001fe20000410000 */
        /* <DEDUP_REMOVED lines=12> */
[--C-:B------:R-:W-:Y:S02]  /*1b50*/  HADD2.F32 R171, -RZ, R178.reuse.H0_H0 ;  /* 0x200000b2ffab7230 */ /* 0x100fe40000004100 */
        /* <DEDUP_REMOVED lines=36> */
.L_x_13781:
        /* <DEDUP_REMOVED lines=34> */
.L_x_13788:
[----:B------:R-:W-:Y:S05]  /*1fc0*/  BSYNC.RECONVERGENT B1 ;  /* 0x0000000000017941 */ /* 0x000fea0003800200 */
.L_x_13780:
        /* <DEDUP_REMOVED lines=21> */
.L_x_13942:
        /* <DEDUP_REMOVED lines=35> */
.L_x_13796:
[----:B------:R-:W-:Y:S05]  /*2350*/  BSYNC.RECONVERGENT B3 ;  /* 0x0000000000037941 */ /* 0x000fea0003800200 */
.L_x_13795:
        /* <DEDUP_REMOVED lines=10> */
.L_x_13798:
[----:B------:R-:W-:Y:S05]  /*2400*/  BSYNC.RECONVERGENT B3 ;  /* 0x0000000000037941 */ /* 0x000fea0003800200 */
.L_x_13797:
        /* <DEDUP_REMOVED lines=10> */
.L_x_13800:
[----:B------:R-:W-:Y:S05]  /*24b0*/  BSYNC.RECONVERGENT B3 ;  /* 0x0000000000037941 */ /* 0x000fea0003800200 */
.L_x_13799:
        /* <DEDUP_REMOVED lines=10> */
.L_x_13802:
[----:B------:R-:W-:Y:S05]  /*2560*/  BSYNC.RECONVERGENT B3 ;  /* 0x0000000000037941 */ /* 0x000fea0003800200 */
.L_x_13801:
        /* <DEDUP_REMOVED lines=10> */
.L_x_13804:
[----:B------:R-:W-:Y:S05]  /*2610*/  BSYNC.RECONVERGENT B3 ;  /* 0x0000000000037941 */ /* 0x000fea0003800200 */
.L_x_13803:
        /* <DEDUP_REMOVED lines=10> */
.L_x_13806:
[----:B------:R-:W-:Y:S05]  /*26c0*/  BSYNC.RECONVERGENT B3 ;  /* 0x0000000000037941 */ /* 0x000fea0003800200 */
.L_x_13805:
        /* <DEDUP_REMOVED lines=10> */
.L_x_13808:
[----:B------:R-:W-:Y:S05]  /*2770*/  BSYNC.RECONVERGENT B3 ;  /* 0x0000000000037941 */ /* 0x000fea0003800200 */
.L_x_13807:
        /* <DEDUP_REMOVED lines=10> */
.L_x_13794:
        /* <DEDUP_REMOVED lines=43> */
.L_x_13811:
[----:B------:R-:W-:Y:S05]  /*2ad0*/  BSYNC.RECONVERGENT B3 ;  /* 0x0000000000037941 */ /* 0x000fea0003800200 */
.L_x_13810:
        /* <DEDUP_REMOVED lines=10> */
.L_x_13813:
[----:B------:R-:W-:Y:S05]  /*2b80*/  BSYNC.RECONVERGENT B3 ;  /* 0x0000000000037941 */ /* 0x000fea0003800200 */
.L_x_13812:
        /* <DEDUP_REMOVED lines=10> */
.L_x_13815:
[----:B------:R-:W-:Y:S05]  /*2c30*/  BSYNC.RECONVERGENT B3 ;  /* 0x0000000000037941 */ /* 0x000fea0003800200 */
.L_x_13814:
        /* <DEDUP_REMOVED lines=10> */
.L_x_13817:
[----:B------:R-:W-:Y:S05]  /*2ce0*/  BSYNC.RECONVERGENT B3 ;  /* 0x0000000000037941 */ /* 0x000fea0003800200 */
.L_x_13816:
        /* <DEDUP_REMOVED lines=10> */
.L_x_13819:
[----:B------:R-:W-:Y:S05]  /*2d90*/  BSYNC.RECONVERGENT B3 ;  /* 0x0000000000037941 */ /* 0x000fea0003800200 */
.L_x_13818:
        /* <DEDUP_REMOVED lines=10> */
.L_x_13821:
[----:B------:R-:W-:Y:S05]  /*2e40*/  BSYNC.RECONVERGENT B3 ;  /* 0x0000000000037941 */ /* 0x000fea0003800200 */
.L_x_13820:
        /* <DEDUP_REMOVED lines=10> */
.L_x_13823:
[----:B------:R-:W-:Y:S05]  /*2ef0*/  BSYNC.RECONVERGENT B3 ;  /* 0x0000000000037941 */ /* 0x000fea0003800200 */
.L_x_13822:
[----:B------:R-:W-:Y:S05]  /*2f00*/  @!P2 BRA `(.L_x_13809) ;  /* 0x000000080028a947 */ /* 0x000fea0003800000 */
[----:B------:R-:W-:-:S05]  /*2f10*/  FMUL.FTZ R6, R151, UR12 ;  /* 0x0000000c97067c20 */ /* 0x000fca0008410000 */
[----:B------:R-:W-:-:S04]  /*2f20*/  F2FP.F16.F32.PACK_AB R6, RZ, R6 ;  /* 0x00000006ff06723e */ /* 0x000fc800000000ff */
[----:B------:R-:W-:Y:S01]  /*2f30*/  PRMT R167, R167, 0x5410, R6 ;  /* 0x00005410a7a77816 */ /* 0x000fe20000000006 */
[----:B------:R-:W-:Y:S06]  /*2f40*/  BRA `(.L_x_13809) ;  /* 0x0000000800187947 */ /* 0x000fec0003800000 */
.L_x_13793:
        /* <DEDUP_REMOVED lines=70> */
.L_x_13824:
        /* <DEDUP_REMOVED lines=27> */
[----:B------:R-:W-:Y:S02]  /*3560*/  @P2 F2FP.F16.F32.PACK_AB R7, RZ, R6 ;  /* 0x00000006ff07223e */ /* 0x000fe400000000ff */
[----:B------:R-:W1:Y:S01]  /*3570*/  @P2 LDC R172, c[0x0][0x40c] ;  /* 0x00010300ffac2b82 */ /* 0x000e620000000800 */
[----:B--2---:R-:W-:Y:S01]  /*3580*/  @P2 FMUL.FTZ R85, R151, R84 ;  /* 0x0000005497552220 */ /* 0x004fe20000410000 */
[----:B------:R-:W-:Y:S01]  /*3590*/  MOV R84, R128 ;  /* 0x0000008000547202 */ /* 0x000fe20000000f00 */
[----:B------:R-:W-:Y:S01]  /*35a0*/  @P1 FFMA.FTZ R84, R11, R86, R128 ;  /* 0x000000560b541223 */ /* 0x000fe20000010080 */
[----:B------:R-:W-:Y:S01]  /*35b0*/  @P1 FFMA.FTZ R86, R14, R171, R26 ;  /* 0x000000ab0e561223 */ /* 0x000fe2000001001a */
[----:B------:R-:W-:Y:S02]  /*35c0*/  @P2 PRMT R167, R7, 0x7610, R167 ;  /* 0x0000761007a72816 */ /* 0x000fe400000000a7 */
[----:B------:R-:W-:Y:S01]  /*35d0*/  @P2 F2FP.F16.F32.PACK_AB R174, RZ, R85 ;  /* 0x00000055ffae223e */ /* 0x000fe200000000ff */
        /* <DEDUP_REMOVED lines=11> */
[----:B------:R-:W-:Y:S02]  /*3690*/  @P2 F2FP.F16.F32.PACK_AB R6, RZ, R6 ;  /* 0x00000006ff06223e */ /* 0x000fe400000000ff */
[----:B------:R-:W-:Y:S02]  /*36a0*/  @P2 PRMT R167, R167, 0x5410, R174 ;  /* 0x00005410a7a72816 */ /* 0x000fe400000000ae */
[----:B------:R-:W3:Y:S01]  /*36b0*/  @P2 LDC R178, c[0x0][0x40c] ;  /* 0x00010300ffb22b82 */ /* 0x000ee20000000800 */
[----:B-1----:R-:W-:Y:S01]  /*36c0*/  @P2 FMUL.FTZ R170, R87, R172 ;  /* 0x000000ac57aa2220 */ /* 0x002fe20000410000 */
[----:B------:R-:W-:-:S02]  /*36d0*/  @P2 F2FP.F16.F32.PACK_AB R7, RZ, R7 ;  /* 0x00000007ff07223e */ /* 0x000fc400000000ff */
[----:B------:R-:W-:Y:S02]  /*36e0*/  @P2 PRMT R164, R6, 0x7610, R164 ;  /* 0x0000761006a42816 */ /* 0x000fe400000000a4 */
[----:B------:R-:W-:Y:S01]  /*36f0*/  @P2 F2FP.F16.F32.PACK_AB R170, RZ, R170 ;  /* 0x000000aaffaa223e */ /* 0x000fe200000000ff */
[----:B--2---:R-:W-:Y:S01]  /*3700*/  @P2 FMUL.FTZ R168, R86, R175 ;  /* 0x000000af56a82220 */ /* 0x004fe20000410000 */
[----:B------:R-:W-:-:S04]  /*3710*/  @P2 PRMT R164, R164, 0x5410, R7 ;  /* 0x00005410a4a42816 */ /* 0x000fc80000000007 */
[----:B------:R-:W-:Y:S01]  /*3720*/  @P2 F2FP.F16.F32.PACK_AB R168, RZ, R168 ;  /* 0x000000a8ffa8223e */ /* 0x000fe200000000ff */
[----:B0-----:R-:W-:-:S03]  /*3730*/  @P2 FMUL.FTZ R172, R148, R179 ;  /* 0x000000b394ac2220 */ /* 0x001fc60000410000 */
[----:B------:R-:W-:Y:S02]  /*3740*/  @P2 PRMT R165, R168, 0x7610, R165 ;  /* 0x00007610a8a52816 */ /* 0x000fe400000000a5 */
[----:B------:R-:W-:Y:S02]  /*3750*/  @P2 F2FP.F16.F32.PACK_AB R172, RZ, R172 ;  /* 0x000000acffac223e */ /* 0x000fe400000000ff */
[----:B------:R-:W-:Y:S01]  /*3760*/  @P2 PRMT R165, R165, 0x5410, R170 ;  /* 0x00005410a5a52816 */ /* 0x000fe200000000aa */
[----:B---3--:R-:W-:Y:S01]  /*3770*/  @P2 FMUL.FTZ R173, R149, R178 ;  /* 0x000000b295ad2220 */ /* 0x008fe20000410000 */
[----:B------:R-:W-:-:S04]  /*3780*/  @P2 PRMT R166, R172, 0x7610, R166 ;  /* 0x00007610aca62816 */ /* 0x000fc800000000a6 */
[----:B------:R-:W-:-:S04]  /*3790*/  @P2 F2FP.F16.F32.PACK_AB R173, RZ, R173 ;  /* 0x000000adffad223e */ /* 0x000fc800000000ff */
[----:B------:R-:W-:-:S07]  /*37a0*/  @P2 PRMT R166, R166, 0x5410, R173 ;  /* 0x00005410a6a62816 */ /* 0x000fce00000000ad */
.L_x_13809:
[----:B------:R-:W-:Y:S05]  /*37b0*/  BSYNC.RECONVERGENT B1 ;  /* 0x0000000000017941 */ /* 0x000fea0003800200 */
.L_x_13792:
        /* <DEDUP_REMOVED lines=11> */
.L_x_13791:
[----:B------:R-:W-:Y:S05]  /*3870*/  BSYNC.RECONVERGENT B2 ;  /* 0x0000000000027941 */ /* 0x000fea0003800200 */
.L_x_13790:
        /* <DEDUP_REMOVED lines=41> */
[----:B------:R-:W-:Y:S01]  /*3b10*/  @P2 F2FP.F16.F32.PACK_AB R6, RZ, R6 ;  /* 0x00000006ff06223e */ /* 0x000fe200000000ff */
[----:B------:R-:W1:Y:S01]  /*3b20*/  @P2 LDC R172, c[0x0][0x40c] ;  /* 0x00010300ffac2b82 */ /* 0x000e620000000800 */
[----:B--2---:R-:W-:Y:S01]  /*3b30*/  @P2 FMUL.FTZ R7, R85, R86 ;  /* 0x0000005655072220 */ /* 0x004fe20000410000 */
[----:B------:R-:W-:Y:S01]  /*3b40*/  MOV R86, R138 ;  /* 0x0000008a00567202 */ /* 0x000fe20000000f00 */
[----:B------:R-:W-:Y:S01]  /*3b50*/  @P1 FFMA.FTZ R86, R11, R9, R138 ;  /* 0x000000090b561223 */ /* 0x000fe2000001008a */
[----:B------:R-:W-:Y:S01]  /*3b60*/  @P1 FFMA.FTZ R9, R185, R171, R26 ;  /* 0x000000abb9091223 */ /* 0x000fe2000001001a */
[----:B------:R-:W-:-:S02]  /*3b70*/  @P2 PRMT R164, R6, 0x7610, R164 ;  /* 0x0000761006a42816 */ /* 0x000fc400000000a4 */
[----:B------:R-:W-:Y:S01]  /*3b80*/  @P2 F2FP.F16.F32.PACK_AB R7, RZ, R7 ;  /* 0x00000007ff07223e */ /* 0x000fe200000000ff */
        /* <DEDUP_REMOVED lines=9> */
[----:B------:R-:W-:-:S04]  /*3c20*/  @P2 F2FP.F16.F32.PACK_AB R8, RZ, R8 ;  /* 0x00000008ff08223e */ /* 0x000fc800000000ff */
        /* <DEDUP_REMOVED lines=8> */
[----:B0-----:R-:W-:-:S03]  /*3cb0*/  @P2 FMUL.FTZ R151, R150, R177 ;  /* 0x000000b196972220 */ /* 0x001fc60000410000 */
        /* <DEDUP_REMOVED lines=9> */
.L_x_13829:
        /* <DEDUP_REMOVED lines=30> */
[----:B------:R-:W-:Y:S01]  /*3f30*/  @P2 F2FP.F16.F32.PACK_AB R6, RZ, R6 ;  /* 0x00000006ff06223e */ /* 0x000fe200000000ff */
[----:B------:R-:W-:Y:S01]  /*3f40*/  @P1 FFMA.FTZ R172, R11, R231, R142 ;  /* 0x000000e70bac1223 */ /* 0x000fe2000001008e */
[----:B------:R-:W1:Y:S01]  /*3f50*/  @P2 LDC R174, c[0x0][0x40c] ;  /* 0x00010300ffae2b82 */ /* 0x000e620000000800 */
[----:B0-----:R-:W-:Y:S01]  /*3f60*/  @P2 FMUL.FTZ R7, R7, R170 ;  /* 0x000000aa07072220 */ /* 0x001fe20000410000 */
[----:B------:R-:W-:-:S02]  /*3f70*/  @P2 PRMT R164, R6, 0x7610, R164 ;  /* 0x0000761006a42816 */ /* 0x000fc400000000a4 */
[----:B------:R-:W-:Y:S01]  /*3f80*/  MOV R170, R141 ;  /* 0x0000008d00aa7202 */ /* 0x000fe20000000f00 */
[----:B------:R-:W-:Y:S01]  /*3f90*/  @P1 FFMA.FTZ R170, R11, R176, R141 ;  /* 0x000000b00baa1223 */ /* 0x000fe2000001008d */
[----:B------:R-:W-:Y:S02]  /*3fa0*/  @P2 F2FP.F16.F32.PACK_AB R7, RZ, R7 ;  /* 0x00000007ff07223e */ /* 0x000fe400000000ff */
[----:B------:R-:W0:Y:S01]  /*3fb0*/  @P2 LDC R179, c[0x0][0x40c] ;  /* 0x00010300ffb32b82 */ /* 0x000e220000000800 */
[----:B--2---:R-:W-:Y:S01]  /*3fc0*/  @P2 FMUL.FTZ R6, R8, R175 ;  /* 0x000000af08062220 */ /* 0x004fe20000410000 */
[----:B------:R-:W-:-:S04]  /*3fd0*/  @P2 PRMT R164, R164, 0x5410, R7 ;  /* 0x00005410a4a42816 */ /* 0x000fc80000000007 */
[----:B------:R-:W-:Y:S02]  /*3fe0*/  @P2 F2FP.F16.F32.PACK_AB R6, RZ, R6 ;  /* 0x00000006ff06223e */ /* 0x000fe400000000ff */
[----:B------:R-:W2:Y:S01]  /*3ff0*/  @P2 LDC R233, c[0x0][0x40c] ;  /* 0x00010300ffe92b82 */ /* 0x000ea20000000800 */
[----:B---3--:R-:W-:Y:S01]  /*4000*/  @P2 FMUL.FTZ R8, R168, R177 ;  /* 0x000000b1a8082220 */ /* 0x008fe20000410000 */
[----:B------:R-:W-:-:S04]  /*4010*/  @P2 PRMT R165, R6, 0x7610, R165 ;  /* 0x0000761006a52816 */ /* 0x000fc800000000a5 */
[----:B------:R-:W-:Y:S01]  /*4020*/  @P2 F2FP.F16.F32.PACK_AB R8, RZ, R8 ;  /* 0x00000008ff08223e */ /* 0x000fe200000000ff */
[----:B-1----:R-:W-:-:S03]  /*4030*/  @P2 FMUL.FTZ R7, R9, R174 ;  /* 0x000000ae09072220 */ /* 0x002fc60000410000 */
[----:B------:R-:W-:Y:S02]  /*4040*/  @P2 PRMT R166, R8, 0x7610, R166 ;  /* 0x0000761008a62816 */ /* 0x000fe400000000a6 */
[----:B------:R-:W-:Y:S01]  /*4050*/  @P2 F2FP.F16.F32.PACK_AB R7, RZ, R7 ;  /* 0x00000007ff07223e */ /* 0x000fe200000000ff */
[----:B0-----:R-:W-:-:S03]  /*4060*/  @P2 FMUL.FTZ R9, R170, R179 ;  /* 0x000000b3aa092220 */ /* 0x001fc60000410000 */
        /* <DEDUP_REMOVED lines=15> */
.L_x_13828:
        /* <DEDUP_REMOVED lines=47> */
.L_x_13833:
[----:B------:R-:W-:Y:S05]  /*4450*/  BSYNC.RECONVERGENT B3 ;  /* 0x0000000000037941 */ /* 0x000fea0003800200 */
.L_x_13832:
        /* <DEDUP_REMOVED lines=10> */
.L_x_13835:
[----:B------:R-:W-:Y:S05]  /*4500*/  BSYNC.RECONVERGENT B3 ;  /* 0x0000000000037941 */ /* 0x000fea0003800200 */
.L_x_13834:
        /* <DEDUP_REMOVED lines=10> */
.L_x_13837:
[----:B------:R-:W-:Y:S05]  /*45b0*/  BSYNC.RECONVERGENT B3 ;  /* 0x0000000000037941 */ /* 0x000fea0003800200 */
.L_x_13836:
        /* <DEDUP_REMOVED lines=10> */
.L_x_13839:
[----:B------:R-:W-:Y:S05]  /*4660*/  BSYNC.RECONVERGENT B3 ;  /* 0x0000000000037941 */ /* 0x000fea0003800200 */
.L_x_13838:
        /* <DEDUP_REMOVED lines=10> */
.L_x_13841:
[----:B------:R-:W-:Y:S05]  /*4710*/  BSYNC.RECONVERGENT B3 ;  /* 0x0000000000037941 */ /* 0x000fea0003800200 */
.L_x_13840:
        /* <DEDUP_REMOVED lines=10> */
.L_x_13843:
[----:B------:R-:W-:Y:S05]  /*47c0*/  BSYNC.RECONVERGENT B3 ;  /* 0x0000000000037941 */ /* 0x000fea0003800200 */
.L_x_13842:
        /* <DEDUP_REMOVED lines=10> */
.L_x_13845:
[----:B------:R-:W-:Y:S05]  /*4870*/  BSYNC.RECONVERGENT B3 ;  /* 0x0000000000037941 */ /* 0x000fea0003800200 */
.L_x_13844:
[----:B------:R-:W-:Y:S05]  /*4880*/  @!P2 BRA `(.L_x_13830) ;  /* 0x000000040068a947 */ /* 0x000fea0003800000 */
[----:B------:R-:W-:-:S05]  /*4890*/  FMUL.FTZ R6, R151, UR12 ;  /* 0x0000000c97067c20 */ /* 0x000fca0008410000 */
[----:B------:R-:W-:-:S04]  /*48a0*/  F2FP.F16.F32.PACK_AB R6, RZ, R6 ;  /* 0x00000006ff06723e */ /* 0x000fc800000000ff */
[----:B------:R-:W-:Y:S01]  /*48b0*/  PRMT R167, R167, 0x5410, R6 ;  /* 0x00005410a7a77816 */ /* 0x000fe20000000006 */
[----:B------:R-:W-:Y:S06]  /*48c0*/  BRA `(.L_x_13830) ;  /* 0x0000000400587947 */ /* 0x000fec0003800000 */
.L_x_13831:
        /* <DEDUP_REMOVED lines=8> */
[----:B------:R-:W-:-:S04]  /*4950*/  F2FP.F16.F32.PACK_AB R6, RZ, R6 ;  /* 0x00000006ff06723e */ /* 0x000fc800000000ff */
[----:B------:R-:W-:-:S07]  /*4960*/  PRMT R164, R6, 0x7610, R164 ;  /* 0x0000761006a47816 */ /* 0x000fce00000000a4 */
.L_x_13847:
[----:B------:R-:W-:Y:S05]  /*4970*/  BSYNC.RECONVERGENT B3 ;  /* 0x0000000000037941 */ /* 0x000fea0003800200 */
.L_x_13846:
        /* <DEDUP_REMOVED lines=10> */
.L_x_13849:
[----:B------:R-:W-:Y:S05]  /*4a20*/  BSYNC.RECONVERGENT B3 ;  /* 0x0000000000037941 */ /* 0x000fea0003800200 */
.L_x_13848:
        /* <DEDUP_REMOVED lines=10> */
.L_x_13851:
[----:B------:R-:W-:Y:S05]  /*4ad0*/  BSYNC.RECONVERGENT B3 ;  /* 0x0000000000037941 */ /* 0x000fea0003800200 */
.L_x_13850:
        /* <DEDUP_REMOVED lines=10> */
.L_x_13853:
[----:B------:R-:W-:Y:S05]  /*4b80*/  BSYNC.RECONVERGENT B3 ;  /* 0x0000000000037941 */ /* 0x000fea0003800200 */
.L_x_13852:
        /* <DEDUP_REMOVED lines=10> */
.L_x_13855:
[----:B------:R-:W-:Y:S05]  /*4c30*/  BSYNC.RECONVERGENT B3 ;  /* 0x0000000000037941 */ /* 0x000fea0003800200 */
.L_x_13854:
        /* <DEDUP_REMOVED lines=10> */
.L_x_13857:
[----:B------:R-:W-:Y:S05]  /*4ce0*/  BSYNC.RECONVERGENT B3 ;  /* 0x0000000000037941 */ /* 0x000fea0003800200 */
.L_x_13856:
        /* <DEDUP_REMOVED lines=10> */
.L_x_13859:
[----:B------:R-:W-:Y:S05]  /*4d90*/  BSYNC.RECONVERGENT B3 ;  /* 0x0000000000037941 */ /* 0x000fea0003800200 */
.L_x_13858:
        /* <DEDUP_REMOVED lines=9> */
.L_x_13830:
[----:B------:R-:W-:Y:S05]  /*4e30*/  BSYNC.RECONVERGENT B1 ;  /* 0x0000000000017941 */ /* 0x000fea0003800200 */
.L_x_13827:
        /* <DEDUP_REMOVED lines=9> */
.L_x_13826:
[----:B------:R-:W-:Y:S05]  /*4ed0*/  BSYNC.RECONVERGENT B2 ;  /* 0x0000000000027941 */ /* 0x000fea0003800200 */
.L_x_13825:
        /* <DEDUP_REMOVED lines=77> */
.L_x_13864:
        /* <DEDUP_REMOVED lines=65> */
.L_x_13863:
        /* <DEDUP_REMOVED lines=47> */
.L_x_13868:
[----:B------:R-:W-:Y:S05]  /*5ab0*/  BSYNC.RECONVERGENT B3 ;  /* 0x0000000000037941 */ /* 0x000fea0003800200 */
.L_x_13867:
        /* <DEDUP_REMOVED lines=10> */
.L_x_13870:
[----:B------:R-:W-:Y:S05]  /*5b60*/  BSYNC.RECONVERGENT B3 ;  /* 0x0000000000037941 */ /* 0x000fea0003800200 */
.L_x_13869:
        /* <DEDUP_REMOVED lines=10> */
.L_x_13872:
[----:B------:R-:W-:Y:S05]  /*5c10*/  BSYNC.RECONVERGENT B3 ;  /* 0x0000000000037941 */ /* 0x000fea0003800200 */
.L_x_13871:
        /* <DEDUP_REMOVED lines=10> */
.L_x_13874:
[----:B------:R-:W-:Y:S05]  /*5cc0*/  BSYNC.RECONVERGENT B3 ;  /* 0x0000000000037941 */ /* 0x000fea0003800200 */
.L_x_13873:
        /* <DEDUP_REMOVED lines=10> */
.L_x_13876:
[----:B------:R-:W-:Y:S05]  /*5d70*/  BSYNC.RECONVERGENT B3 ;  /* 0x0000000000037941 */ /* 0x000fea0003800200 */
.L_x_13875:
        /* <DEDUP_REMOVED lines=10> */
.L_x_13878:
[----:B------:R-:W-:Y:S05]  /*5e20*/  BSYNC.RECONVERGENT B3 ;  /* 0x0000000000037941 */ /* 0x000fea0003800200 */
.L_x_13877:
        /* <DEDUP_REMOVED lines=10> */
.L_x_13880:
[----:B------:R-:W-:Y:S05]  /*5ed0*/  BSYNC.RECONVERGENT B3 ;  /* 0x0000000000037941 */ /* 0x000fea0003800200 */
.L_x_13879:
[----:B------:R-:W-:Y:S05]  /*5ee0*/  @!P2 BRA `(.L_x_13865) ;  /* 0x000000040068a947 */ /* 0x000fea0003800000 */
[----:B------:R-:W-:-:S05]  /*5ef0*/  FMUL.FTZ R6, R151, UR12 ;  /* 0x0000000c97067c20 */ /* 0x000fca0008410000 */
[----:B------:R-:W-:-:S04]  /*5f00*/  F2FP.F16.F32.PACK_AB R6, RZ, R6 ;  /* 0x00000006ff06723e */ /* 0x000fc800000000ff */
[----:B------:R-:W-:Y:S01]  /*5f10*/  PRMT R167, R167, 0x5410, R6 ;  /* 0x00005410a7a77816 */ /* 0x000fe20000000006 */
[----:B------:R-:W-:Y:S06]  /*5f20*/  BRA `(.L_x_13865) ;  /* 0x0000000400587947 */ /* 0x000fec0003800000 */
.L_x_13866:
        /* <DEDUP_REMOVED lines=8> */
[----:B------:R-:W-:-:S04]  /*5fb0*/  F2FP.F16.F32.PACK_AB R6, RZ, R6 ;  /* 0x00000006ff06723e */ /* 0x000fc800000000ff */
[----:B------:R-:W-:-:S07]  /*5fc0*/  PRMT R164, R6, 0x7610, R164 ;  /* 0x0000761006a47816 */ /* 0x000fce00000000a4 */
.L_x_13882:
[----:B------:R-:W-:Y:S05]  /*5fd0*/  BSYNC.RECONVERGENT B3 ;  /* 0x0000000000037941 */ /* 0x000fea0003800200 */
.L_x_13881:
        /* <DEDUP_REMOVED lines=10> */
.L_x_13884:
[----:B------:R-:W-:Y:S05]  /*6080*/  BSYNC.RECONVERGENT B3 ;  /* 0x0000000000037941 */ /* 0x000fea0003800200 */
.L_x_13883:
        /* <DEDUP_REMOVED lines=10> */
.L_x_13886:
[----:B------:R-:W-:Y:S05]  /*6130*/  BSYNC.RECONVERGENT B3 ;  /* 0x0000000000037941 */ /* 0x000fea0003800200 */
.L_x_13885:
        /* <DEDUP_REMOVED lines=10> */
.L_x_13888:
[----:B------:R-:W-:Y:S05]  /*61e0*/  BSYNC.RECONVERGENT B3 ;  /* 0x0000000000037941 */ /* 0x000fea0003800200 */
.L_x_13887:
        /* <DEDUP_REMOVED lines=10> */
.L_x_13890:
[----:B------:R-:W-:Y:S05]  /*6290*/  BSYNC.RECONVERGENT B3 ;  /* 0x0000000000037941 */ /* 0x000fea0003800200 */
.L_x_13889:
        /* <DEDUP_REMOVED lines=10> */
.L_x_13892:
[----:B------:R-:W-:Y:S05]  /*6340*/  BSYNC.RECONVERGENT B3 ;  /* 0x0000000000037941 */ /* 0x000fea0003800200 */
.L_x_13891:
        /* <DEDUP_REMOVED lines=10> */
.L_x_13894:
[----:B------:R-:W-:Y:S05]  /*63f0*/  BSYNC.RECONVERGENT B3 ;  /* 0x0000000000037941 */ /* 0x000fea0003800200 */
.L_x_13893:
        /* <DEDUP_REMOVED lines=9> */
.L_x_13865:
[----:B------:R-:W-:Y:S05]  /*6490*/  BSYNC.RECONVERGENT B1 ;  /* 0x0000000000017941 */ /* 0x000fea0003800200 */
.L_x_13862:
        /* <DEDUP_REMOVED lines=9> */
.L_x_13861:
[----:B------:R-:W-:Y:S05]  /*6530*/  BSYNC.RECONVERGENT B2 ;  /* 0x0000000000027941 */ /* 0x000fea0003800200 */
.L_x_13860:
        /* <DEDUP_REMOVED lines=41> */
[----:B------:R-:W-:Y:S01]  /*67d0*/  @P2 F2FP.F16.F32.PACK_AB R6, RZ, R6 ;  /* 0x00000006ff06223e */ /* 0x000fe200000000ff */
[----:B------:R-:W-:Y:S01]  /*67e0*/  @P1 FFMA.FTZ R148, R11, R151, R160 ;  /* 0x000000970b941223 */ /* 0x000fe200000100a0 */
[----:B------:R-:W1:Y:S01]  /*67f0*/  @P2 LDC R168, c[0x0][0x40c] ;  /* 0x00010300ffa82b82 */ /* 0x000e620000000800 */
[----:B--2---:R-:W-:Y:S01]  /*6800*/  @P2 FMUL.FTZ R7, R85, R150 ;  /* 0x0000009655072220 */ /* 0x004fe20000410000 */
[----:B------:R-:W-:-:S02]  /*6810*/  @P2 PRMT R164, R6, 0x7610, R164 ;  /* 0x0000761006a42816 */ /* 0x000fc400000000a4 */
[----:B------:R-:W-:Y:S01]  /*6820*/  MOV R87, R159 ;  /* 0x0000009f00577202 */ /* 0x000fe20000000f00 */
[C---:B------:R-:W-:Y:S01]  /*6830*/  @P1 FFMA.FTZ R87, R11.reuse, R8, R159 ;  /* 0x000000080b571223 */ /* 0x040fe2000001009f */
[----:B------:R-:W-:Y:S02]  /*6840*/  @P2 F2FP.F16.F32.PACK_AB R7, RZ, R7 ;  /* 0x00000007ff07223e */ /* 0x000fe400000000ff */
        /* <DEDUP_REMOVED lines=10> */
[----:B------:R-:W-:-:S03]  /*68f0*/  @P2 F2FP.F16.F32.PACK_AB R8, RZ, R8 ;  /* 0x00000008ff08223e */ /* 0x000fc600000000ff */
        /* <DEDUP_REMOVED lines=17> */
.L_x_13899:
        /* <DEDUP_REMOVED lines=65> */
.L_x_13898:
        /* <DEDUP_REMOVED lines=39> */
.L_x_13903:
[----:B------:R-:W-:Y:S05]  /*7090*/  BSYNC.RECONVERGENT B3 ;  /* 0x0000000000037941 */ /* 0x000fea0003800200 */
.L_x_13902:
        /* <DEDUP_REMOVED lines=10> */
.L_x_13905:
[----:B------:R-:W-:Y:S05]  /*7140*/  BSYNC.RECONVERGENT B3 ;  /* 0x0000000000037941 */ /* 0x000fea0003800200 */
.L_x_13904:
        /* <DEDUP_REMOVED lines=10> */
.L_x_13907:
[----:B------:R-:W-:Y:S05]  /*71f0*/  BSYNC.RECONVERGENT B3 ;  /* 0x0000000000037941 */ /* 0x000fea0003800200 */
.L_x_13906:
        /* <DEDUP_REMOVED lines=10> */
.L_x_13909:
[----:B------:R-:W-:Y:S05]  /*72a0*/  BSYNC.RECONVERGENT B3 ;  /* 0x0000000000037941 */ /* 0x000fea0003800200 */
.L_x_13908:
        /* <DEDUP_REMOVED lines=10> */
.L_x_13911:
[----:B------:R-:W-:Y:S05]  /*7350*/  BSYNC.RECONVERGENT B3 ;  /* 0x0000000000037941 */ /* 0x000fea0003800200 */
.L_x_13910:
        /* <DEDUP_REMOVED lines=10> */
.L_x_13913:
[----:B------:R-:W-:Y:S05]  /*7400*/  BSYNC.RECONVERGENT B3 ;  /* 0x0000000000037941 */ /* 0x000fea0003800200 */
.L_x_13912:
        /* <DEDUP_REMOVED lines=10> */
.L_x_13915:
[----:B------:R-:W-:Y:S05]  /*74b0*/  BSYNC.RECONVERGENT B3 ;  /* 0x0000000000037941 */ /* 0x000fea0003800200 */
.L_x_13914:
        /* <DEDUP_REMOVED lines=13> */
.L_x_13901:
        /* <DEDUP_REMOVED lines=17> */
.L_x_13917:
[----:B------:R-:W-:Y:S05]  /*76a0*/  BSYNC.RECONVERGENT B3 ;  /* 0x0000000000037941 */ /* 0x000fea0003800200 */
.L_x_13916:
        /* <DEDUP_REMOVED lines=10> */
.L_x_13919:
[----:B------:R-:W-:Y:S05]  /*7750*/  BSYNC.RECONVERGENT B3 ;  /* 0x0000000000037941 */ /* 0x000fea0003800200 */
.L_x_13918:
        /* <DEDUP_REMOVED lines=10> */
.L_x_13921:
[----:B------:R-:W-:Y:S05]  /*7800*/  BSYNC.RECONVERGENT B3 ;  /* 0x0000000000037941 */ /* 0x000fea0003800200 */
.L_x_13920:
        /* <DEDUP_REMOVED lines=10> */
.L_x_13923:
[----:B------:R-:W-:Y:S05]  /*78b0*/  BSYNC.RECONVERGENT B3 ;  /* 0x0000000000037941 */ /* 0x000fea0003800200 */
.L_x_13922:
        /* <DEDUP_REMOVED lines=10> */
.L_x_13925:
[----:B------:R-:W-:Y:S05]  /*7960*/  BSYNC.RECONVERGENT B3 ;  /* 0x0000000000037941 */ /* 0x000fea0003800200 */
.L_x_13924:
        /* <DEDUP_REMOVED lines=10> */
.L_x_13927:
[----:B------:R-:W-:Y:S05]  /*7a10*/  BSYNC.RECONVERGENT B3 ;  /* 0x0000000000037941 */ /* 0x000fea0003800200 */
.L_x_13926:
        /* <DEDUP_REMOVED lines=10> */
.L_x_13929:
[----:B------:R-:W-:Y:S05]  /*7ac0*/  BSYNC.RECONVERGENT B3 ;  /* 0x0000000000037941 */ /* 0x000fea0003800200 */
.L_x_13928:
[----:B------:R-:W-:-:S04]  /*7ad0*/  @P2 F2FP.F16.F32.PACK_AB R6, RZ, R6 ;  /* 0x00000006ff06223e */ /* 0x000fc800000000ff */
[----:B------:R-:W-:-:S07]  /*7ae0*/  @P2 PRMT R167, R167, 0x5410, R6 ;  /* 0x00005410a7a72816 */ /* 0x000fce0000000006 */
.L_x_13900:
[----:B------:R-:W-:Y:S05]  /*7af0*/  BSYNC.RECONVERGENT B1 ;  /* 0x0000000000017941 */ /* 0x000fea0003800200 */
.L_x_13897:
[----:B------:R-:W1:Y:S08]  /*7b00*/  @P0 LDC.64 R8, c[0x0][0x478] ;  /* 0x00011e00ff080b82 */ /* 0x000e700000000a00 */
[----:B------:R-:W2:Y:S01]  /*7b10*/  @P2 LDC.64 R6, c[0x0][0x468] ;  /* 0x00011a00ff062b82 */ /* 0x000ea20000000a00 */
[----:B-1----:R-:W-:-:S05]  /*7b20*/  @P0 IMAD.WIDE.U32 R8, R169, 0x20, R8 ;  /* 0x00000020a9080825 */ /* 0x002fca00078e0008 */
[----:B------:R1:W-:Y:S01]  /*7b30*/  @P0 STG.E.128 desc[UR6][R8.64], R84 ;  /* 0x0000005408000986 */ /* 0x0003e2000c101d06 */
[----:B--2---:R-:W-:-:S03]  /*7b40*/  @P2 IMAD.WIDE.U32 R6, R5, 0x10, R6 ;  /* 0x0000001005062825 */ /* 0x004fc600078e0006 */
[----:B------:R1:W-:Y:S04]  /*7b50*/  @P0 STG.E.128 desc[UR6][R8.64+0x10], R148 ;  /* 0x0000109408000986 */ /* 0x0003e8000c101d06 */
[----:B------:R1:W-:Y:S02]  /*7b60*/  @P2 STG.E.128 desc[UR6][R6.64], R164 ;  /* 0x000000a406002986 */ /* 0x0003e4000c101d06 */
.L_x_13896:
[----:B------:R-:W-:Y:S05]  /*7b70*/  BSYNC.RECONVERGENT B2 ;  /* 0x0000000000027941 */ /* 0x000fea0003800200 */
.L_x_13895:
[----:B-1-34-:R-:W1:Y:S02]  /*7b80*/  LDC.64 R6, c[0x0][0x380] ;  /* 0x0000e000ff067b82 */ /* 0x01ae640000000a00 */
[----:B-1----:R-:W-:-:S04]  /*7b90*/  LEA R0, R6, R0, 0x2 ;  /* 0x0000000006007211 */ /* 0x002fc800078e10ff */
[----:B------:R-:W-:-:S13]  /*7ba0*/  ISETP.GE.AND P0, PT, R0, R7, PT ;  /* 0x000000070000720c */ /* 0x000fda0003f06270 */
[----:B------:R-:W-:Y:S05]  /*7bb0*/  @!P0 BRA `(.L_x_13930) ;  /* 0xffffff8800cc8947 */ /* 0x000fea000383ffff */
.L_x_13779:
[----:B------:R-:W-:Y:S05]  /*7bc0*/  BSYNC B0 ;  /* 0x0000000000007941 */ /* 0x000fea0003800000 */
.L_x_13778:
        /* <DEDUP_REMOVED lines=256> */
.L_x_13789:
[----:B0-----:R-:W-:Y:S01]  /*8bd0*/  HFMA2 R175, -RZ, RZ, 0, 5.9604644775390625e-08 ;  /* 0x00000001ffaf7431 */ /* 0x001fe200000001ff */
[----:B------:R-:W-:Y:S01]  /*8be0*/  BSSY B1, `(.L_x_13931) ;  /* 0x0000006000017945 */ /* 0x000fe20003800000 */
[----:B------:R-:W-:Y:S02]  /*8bf0*/  MOV R176, 0x1f ;  /* 0x0000001f00b07802 */ /* 0x000fe40000000f00 */
[----:B------:R-:W-:-:S07]  /*8c00*/  MOV R172, 0xffffffff ;  /* 0xffffffff00ac7802 */ /* 0x000fce0000000f00 */
[----:B------:R-:W-:Y:S05]  /*8c10*/  WARPSYNC.COLLECTIVE R172, `(.L_x_13932) ;  /* 0x00000000ac087348 */ /* 0x000fea0003c00000 */
[----:B------:R0:W1:Y:S02]  /*8c20*/  SHFL.BFLY P0, R174, R231, R175, R176 ;  /* 0x0c0000afe7ae7389 */ /* 0x00006400000000b0 */
[----:B01----:R-:W-:Y:S05]  /*8c30*/  ENDCOLLECTIVE ;  /* 0x000000000000791b */ /* 0x003fea0003800000 */
.L_x_13932:
[----:B------:R-:W-:Y:S05]  /*8c40*/  BSYNC B1 ;  /* 0x0000000000017941 */ /* 0x000fea0003800000 */
.L_x_13931:
        /* <DEDUP_REMOVED lines=9> */
.L_x_13933:
[----:B------:R-:W-:Y:S01]  /*8ce0*/  HFMA2 R175, -RZ, RZ, 0, 1.1920928955078125e-07 ;  /* 0x00000002ffaf7431 */ /* 0x000fe200000001ff */
[----:B------:R-:W-:Y:S02]  /*8cf0*/  MOV R231, R6 ;  /* 0x0000000600e77202 */ /* 0x000fe40000000f00 */
[----:B------:R-:W-:-:S07]  /*8d00*/  MOV R5, R174 ;  /* 0x000000ae00057202 */ /* 0x000fce0000000f00 */
[----:B------:R-:W-:Y:S05]  /*8d10*/  WARPSYNC.COLLECTIVE R172, `(.L_x_13934) ;  /* 0x00000000ac087348 */ /* 0x000fea0003c00000 */
[----:B------:R0:W1:Y:S02]  /*8d20*/  SHFL.BFLY P0, R174, R231, R175, R176 ;  /* 0x0c0000afe7ae7389 */ /* 0x00006400000000b0 */
[----:B01----:R-:W-:Y:S05]  /*8d30*/  ENDCOLLECTIVE ;  /* 0x000000000000791b */ /* 0x003fea0003800000 */
.L_x_13934:
[----:B------:R-:W-:-:S05]  /*8d40*/  FADD.FTZ R5, R5, R228 ;  /* 0x000000e405057221 */ /* 0x000fca0000010000 */
[----:B------:R-:W-:Y:S02]  /*8d50*/  MOV R231, R5 ;  /* 0x0000000500e77202 */ /* 0x000fe40000000f00 */
[----:B------:R-:W-:-:S07]  /*8d60*/  MOV R169, R174 ;  /* 0x000000ae00a97202 */ /* 0x000fce0000000f00 */
[----:B------:R-:W-:Y:S05]  /*8d70*/  WARPSYNC.COLLECTIVE R172, `(.L_x_13935) ;  /* 0x00000000ac087348 */ /* 0x000fea0003c00000 */
[----:B------:R0:W1:Y:S02]  /*8d80*/  SHFL.BFLY P0, R174, R231, R175, R176 ;  /* 0x0c0000afe7ae7389 */ /* 0x00006400000000b0 */
[----:B01----:R-:W-:Y:S05]  /*8d90*/  ENDCOLLECTIVE ;  /* 0x000000000000791b */ /* 0x003fea0003800000 */
.L_x_13935:
[----:B------:R-:W-:Y:S01]  /*8da0*/  FADD.FTZ R169, R6, R169 ;  /* 0x000000a906a97221 */ /* 0x000fe20000010000 */
[----:B------:R-:W-:-:S04]  /*8db0*/  HFMA2 R175, -RZ, RZ, 0, 2.384185791015625e-07 ;  /* 0x00000004ffaf7431 */ /* 0x000fc800000001ff */
[----:B------:R-:W-:Y:S02]  /*8dc0*/  MOV R231, R169 ;  /* 0x000000a900e77202 */ /* 0x000fe40000000f00 */
[----:B------:R-:W-:-:S07]  /*8dd0*/  MOV R26, R174 ;  /* 0x000000ae001a7202 */ /* 0x000fce0000000f00 */
[----:B------:R-:W-:Y:S05]  /*8de0*/  WARPSYNC.COLLECTIVE R172, `(.L_x_13936) ;  /* 0x00000000ac087348 */ /* 0x000fea0003c00000 */
[----:B------:R0:W1:Y:S02]  /*8df0*/  SHFL.BFLY P0, R174, R231, R175, R176 ;  /* 0x0c0000afe7ae7389 */ /* 0x00006400000000b0 */
[----:B01----:R-:W-:Y:S05]  /*8e00*/  ENDCOLLECTIVE ;  /* 0x000000000000791b */ /* 0x003fea0003800000 */
.L_x_13936:
[----:B------:R-:W-:-:S05]  /*8e10*/  FADD.FTZ R26, R5, R26 ;  /* 0x0000001a051a7221 */ /* 0x000fca0000010000 */
[----:B------:R-:W-:Y:S02]  /*8e20*/  MOV R231, R26 ;  /* 0x0000001a00e77202 */ /* 0x000fe40000000f00 */
[----:B------:R-:W-:-:S07]  /*8e30*/  MOV R168, R174 ;  /* 0x000000ae00a87202 */ /* 0x000fce0000000f00 */
[----:B------:R-:W-:Y:S05]  /*8e40*/  WARPSYNC.COLLECTIVE R172, `(.L_x_13937) ;  /* 0x00000000ac087348 */ /* 0x000fea0003c00000 */
[----:B------:R0:W1:Y:S02]  /*8e50*/  SHFL.BFLY P0, R174, R231, R175, R176 ;  /* 0x0c0000afe7ae7389 */ /* 0x00006400000000b0 */
[----:B01----:R-:W-:Y:S05]  /*8e60*/  ENDCOLLECTIVE ;  /* 0x000000000000791b */ /* 0x003fea0003800000 */
.L_x_13937:
[----:B------:R-:W-:Y:S01]  /*8e70*/  FADD.FTZ R168, R169, R168 ;  /* 0x000000a8a9a87221 */ /* 0x000fe20000010000 */
[----:B------:R-:W-:-:S04]  /*8e80*/  HFMA2 R175, -RZ, RZ, 0, 4.76837158203125e-07 ;  /* 0x00000008ffaf7431 */ /* 0x000fc800000001ff */
[----:B------:R-:W-:Y:S02]  /*8e90*/  MOV R231, R168 ;  /* 0x000000a800e77202 */ /* 0x000fe40000000f00 */
[----:B------:R-:W-:-:S07]  /*8ea0*/  MOV R171, R174 ;  /* 0x000000ae00ab7202 */ /* 0x000fce0000000f00 */
[----:B------:R-:W-:Y:S05]  /*8eb0*/  WARPSYNC.COLLECTIVE R172, `(.L_x_13938) ;  /* 0x00000000ac087348 */ /* 0x000fea0003c00000 */
[----:B------:R0:W1:Y:S02]  /*8ec0*/  SHFL.BFLY P0, R174, R231, R175, R176 ;  /* 0x0c0000afe7ae7389 */ /* 0x00006400000000b0 */
[----:B01----:R-:W-:Y:S05]  /*8ed0*/  ENDCOLLECTIVE ;  /* 0x000000000000791b */ /* 0x003fea0003800000 */
.L_x_13938:
[----:B------:R-:W-:-:S05]  /*8ee0*/  FADD.FTZ R171, R26, R171 ;  /* 0x000000ab1aab7221 */ /* 0x000fca0000010000 */
[----:B------:R-:W-:Y:S02]  /*8ef0*/  MOV R231, R171 ;  /* 0x000000ab00e77202 */ /* 0x000fe40000000f00 */
[----:B------:R-:W-:-:S07]  /*8f00*/  MOV R173, R174 ;  /* 0x000000ae00ad7202 */ /* 0x000fce0000000f00 */
[----:B------:R-:W-:Y:S05]  /*8f10*/  WARPSYNC.COLLECTIVE R172, `(.L_x_13939) ;  /* 0x00000000ac087348 */ /* 0x000fea0003c00000 */
[----:B------:R0:W1:Y:S02]  /*8f20*/  SHFL.BFLY P0, R174, R231, R175, R176 ;  /* 0x0c0000afe7ae7389 */ /* 0x00006400000000b0 */
[----:B01----:R-:W-:Y:S05]  /*8f30*/  ENDCOLLECTIVE ;  /* 0x000000000000791b */ /* 0x003fea0003800000 */
.L_x_13939:
[----:B------:R-:W-:Y:S01]  /*8f40*/  FADD.FTZ R173, R168, R173 ;  /* 0x000000ada8ad7221 */ /* 0x000fe20000010000 */
[----:B------:R-:W-:-:S04]  /*8f50*/  HFMA2 R175, -RZ, RZ, 0, 9.5367431640625e-07 ;  /* 0x00000010ffaf7431 */ /* 0x000fc800000001ff */
[----:B------:R-:W-:Y:S02]  /*8f60*/  MOV R231, R173 ;  /* 0x000000ad00e77202 */ /* 0x000fe40000000f00 */
[----:B------:R-:W-:-:S07]  /*8f70*/  MOV R170, R174 ;  /* 0x000000ae00aa7202 */ /* 0x000fce0000000f00 */
[----:B------:R-:W-:Y:S05]  /*8f80*/  WARPSYNC.COLLECTIVE R172, `(.L_x_13940) ;  /* 0x00000000ac087348 */ /* 0x000fea0003c00000 */
[----:B------:R0:W1:Y:S02]  /*8f90*/  SHFL.BFLY P0, R174, R231, R175, R176 ;  /* 0x0c0000afe7ae7389 */ /* 0x00006400000000b0 */
[----:B01----:R-:W-:Y:S05]  /*8fa0*/  ENDCOLLECTIVE ;  /* 0x000000000000791b */ /* 0x003fea0003800000 */
.L_x_13940:
[----:B------:R-:W-:-:S05]  /*8fb0*/  FADD.FTZ R170, R171, R170 ;  /* 0x000000aaabaa7221 */ /* 0x000fca0000010000 */
[----:B------:R-:W-:Y:S02]  /*8fc0*/  MOV R231, R170 ;  /* 0x000000aa00e77202 */ /* 0x000fe40000000f00 */
[----:B------:R-:W-:-:S07]  /*8fd0*/  MOV R6, R174 ;  /* 0x000000ae00067202 */ /* 0x000fce0000000f00 */
[----:B------:R-:W-:Y:S05]  /*8fe0*/  WARPSYNC.COLLECTIVE R172, `(.L_x_13941) ;  /* 0x00000000ac087348 */ /* 0x000fea0003c00000 */
[----:B------:R0:W1:Y:S02]  /*8ff0*/  SHFL.BFLY P0, R174, R231, R175, R176 ;  /* 0x0c0000afe7ae7389 */ /* 0x00006400000000b0 */
[----:B01----:R-:W-:Y:S05]  /*9000*/  ENDCOLLECTIVE ;  /* 0x000000000000791b */ /* 0x003fea0003800000 */
.L_x_13941:
[----:B------:R-:W-:Y:S01]  /*9010*/  MOV R5, R174 ;  /* 0x000000ae00057202 */ /* 0x000fe20000000f00 */
[----:B------:R-:W-:Y:S06]  /*9020*/  BRA `(.L_x_13942) ;  /* 0xffffff90003c7947 */ /* 0x000fec000383ffff */
.L_x_13943:
        /* <DEDUP_REMOVED lines=13> */
.L_x_20088:


//--------------------- .text._ZN10layer_norm13ln_bwd_kernelINS_13Kernel_traitsIf6__halffS2_fjLj1024ELj1ELj4ELj1ELj16ENS_18Kernel_traits_baseILj1024EfS2_fS2_fjLj128EEEEELb0ELb0ELb1ELb1EEEvNS_9BwdParamsE --------------------------
	.section	.text._ZN10layer_norm13ln_bwd_kernelINS_13Kernel_traitsIf6__halffS2_fjLj1024ELj1ELj4ELj1ELj16ENS_18Kernel_traits_baseILj1024EfS2_fS2_fjLj128EEEEELb0ELb0ELb1ELb1EEEvNS_9BwdParamsE,"ax",@progbits
	.align	128
        .global         _ZN10layer_norm13ln_bwd_kernelINS_13Kernel_traitsIf6__halffS2_fjLj1024ELj1ELj4ELj1ELj16ENS_18Kernel_traits_baseILj1024EfS2_fS2_fjLj128EEEEELb0ELb0ELb1ELb1EEEvNS_9BwdParamsE
        .type           _ZN10layer_norm13ln_bwd_kernelINS_13Kernel_traitsIf6__halffS2_fjLj1024ELj1ELj4ELj1ELj16ENS_18Kernel_traits_baseILj1024EfS2_fS2_fjLj128EEEEELb0ELb0ELb1ELb1EEEvNS_9BwdParamsE,@function
        .size           _ZN10layer_norm13ln_bwd_kernelINS_13Kernel_traitsIf6__halffS2_fjLj1024ELj1ELj4ELj1ELj16ENS_18Kernel_traits_baseILj1024EfS2_fS2_fjLj128EEEEELb0ELb0ELb1ELb1EEEvNS_9BwdParamsE,(.L_x_20089 - _ZN10layer_norm13ln_bwd_kernelINS_13Kernel_traitsIf6__halffS2_fjLj1024ELj1ELj4ELj1ELj16ENS_18Kernel_traits_baseILj1024EfS2_fS2_fjLj128EEEEELb0ELb0ELb1ELb1EEEvNS_9BwdParamsE)
        .other          _ZN10layer_norm13ln_bwd_kernelINS_13Kernel_traitsIf6__halffS2_fjLj1024ELj1ELj4ELj1ELj16ENS_18Kernel_traits_baseILj1024EfS2_fS2_fjLj128EEEEELb0ELb0ELb1ELb1EEEvNS_9BwdParamsE,@"STO_CUDA_ENTRY STV_DEFAULT"
_ZN10layer_norm13ln_bwd_kernelINS_13Kernel_traitsIf6__halffS2_fjLj1024ELj1ELj4ELj1ELj16ENS_18Kernel_traits_baseILj1024EfS2_fS2_fjLj128EEEEELb0ELb0ELb1ELb1EEEvNS_9BwdParamsE:
.text._ZN10layer_norm13ln_bwd_kernelINS_13Kernel_traitsIf6__halffS2_fjLj1024ELj1ELj4ELj1ELj16ENS_18Kernel_traits_baseILj1024EfS2_fS2_fjLj128EEEEELb0ELb0ELb1ELb1EEEvNS_9BwdParamsE:
        /* <DEDUP_REMOVED lines=61> */
.L_x_14082:
[----:B------:R-:W1:Y:S08]  /*03d0*/  LDC.64 R170, c[0x0][0x3f8] ;  /* 0x0000fe00ffaa7b82 */ /* 0x000e700000000a00 */
[----:B------:R-:W2:Y:S08]  /*03e0*/  LDC.64 R6, c[0x0][0x3c8] ;  /* 0x0000f200ff067b82 */ /* 0x000eb00000000a00 */
[----:B------:R-:W3:Y:S01]  /*03f0*/  LDC.64 R164, c[0x0][0x3f0] ;  /* 0x0000fc00ffa47b82 */ /* 0x000ee20000000a00 */
[----:B-1----:R-:W-:-:S05]  /*0400*/  IMAD.WIDE R170, R0, 0x4, R170 ;  /* 0x0000000400aa7825 */ /* 0x002fca00078e02aa */
[----:B0-----:R-:W4:Y:S01]  /*0410*/  LDG.E R2, desc[UR6][R170.64] ;  /* 0x00000006aa027981 */ /* 0x001f22000c1e1900 */
        /* <DEDUP_REMOVED lines=20> */
[----:B0-----:R-:W-:Y:S01]  /*0560*/  LOP3.LUT R11, R11, 0x1f, RZ, 0xc0, !PT ;  /* 0x0000001f0b0b7812 */ /* 0x001fe200078ec0ff */
[----:B--2---:R-:W-:-:S03]  /*0570*/  IMAD.WIDE R8, R0, 0x4, R8 ;  /* 0x0000000400087825 */ /* 0x004fc600078e0208 */
[-C--:B------:R-:W-:Y:S02]  /*0580*/  LEA.HI.SX32 R23, R6, R11.reuse, 0x1d ;  /* 0x0000000b06177211 */ /* 0x080fe400078feaff */
[----:B------:R-:W-:Y:S01]  /*0590*/  LEA.HI.SX32 R167, R10, R11, 0x1d ;  /* 0x0000000b0aa77211 */ /* 0x000fe200078feaff */
[----:B------:R-:W2:Y:S01]  /*05a0*/  LDG.E R9, desc[UR6][R8.64] ;  /* 0x0000000608097981 */ /* 0x000ea2000c1e1900 */
[C---:B------:R-:W-:Y:S01]  /*05b0*/  IADD3 R3, PT, PT, R23.reuse, 0x20, RZ ;  /* 0x0000002017037810 */ /* 0x040fe20007ffe0ff */
[C-C-:B-1----:R-:W-:Y:S01]  /*05c0*/  IMAD.WIDE.U32 R10, R23.reuse, 0x20, R20.reuse ;  /* 0x00000020170a7825 */ /* 0x142fe200078e0014 */
[C---:B------:R-:W-:Y:S02]  /*05d0*/  IADD3 R5, PT, PT, R23.reuse, 0x40, RZ ;  /* 0x0000004017057810 */ /* 0x040fe40007ffe0ff */
[----:B------:R-:W-:Y:S01]  /*05e0*/  IADD3 R211, PT, PT, R23, 0x60, RZ ;  /* 0x0000006017d37810 */ /* 0x000fe20007ffe0ff */
[----:B------:R-:W-:Y:S01]  /*05f0*/  IMAD.WIDE.U32 R16, R3, 0x20, R20 ;  /* 0x0000002003107825 */ /* 0x000fe200078e0014 */
[----:B------:R-:W4:Y:S01]  /*0600*/  LDG.E.128 R12, desc[UR6][R10.64] ;  /* 0x000000060a0c7981 */ /* 0x000f22000c1e1d00 */
[----:B------:R-:W-:-:S02]  /*0610*/  IADD3 R173, PT, PT, R167, 0x20, RZ ;  /* 0x00000020a7ad7810 */ /* 0x000fc40007ffe0ff */
[----:B------:R-:W-:Y:S01]  /*0620*/  IADD3 R169, PT, PT, R167, 0x40, RZ ;  /* 0x00000040a7a97810 */ /* 0x000fe20007ffe0ff */
[----:B------:R0:W4:Y:S01]  /*0630*/  LDG.E.128 R176, desc[UR6][R10.64+0x10] ;  /* 0x000010060ab07981 */ /* 0x000122000c1e1d00 */
[----:B------:R-:W-:-:S03]  /*0640*/  IMAD.WIDE.U32 R18, R5, 0x20, R20 ;  /* 0x0000002005127825 */ /* 0x000fc600078e0014 */
[----:B------:R-:W4:Y:S01]  /*0650*/  LDG.E.128 R180, desc[UR6][R16.64] ;  /* 0x0000000610b47981 */ /* 0x000f22000c1e1d00 */
[----:B---3--:R-:W-:-:S03]  /*0660*/  IMAD.WIDE.U32 R204, R167, 0x10, R164 ;  /* 0x00000010a7cc7825 */ /* 0x008fc600078e00a4 */
[----:B------:R1:W3:Y:S01]  /*0670*/  LDG.E.128 R196, desc[UR6][R16.64+0x10] ;  /* 0x0000100610c47981 */ /* 0x0002e2000c1e1d00 */
[----:B0-----:R-:W-:Y:S01]  /*0680*/  IMAD.WIDE.U32 R10, R211, 0x20, R20 ;  /* 0x00000020d30a7825 */ /* 0x001fe200078e0014 */
[----:B------:R-:W-:Y:S02]  /*0690*/  IADD3 R21, PT, PT, R167, 0x60, RZ ;  /* 0x00000060a7157810 */ /* 0x000fe40007ffe0ff */
[----:B------:R-:W3:Y:S01]  /*06a0*/  LDG.E.128 R204, desc[UR6][R204.64] ;  /* 0x00000006cccc7981 */ /* 0x000ee2000c1e1d00 */
[----:B------:R-:W-:-:S03]  /*06b0*/  IMAD.WIDE.U32 R172, R173, 0x10, R164 ;  /* 0x00000010adac7825 */ /* 0x000fc600078e00a4 */
[----:B------:R-:W3:Y:S01]  /*06c0*/  LDG.E.128 R188, desc[UR6][R10.64] ;  /* 0x000000060abc7981 */ /* 0x000ee2000c1e1d00 */
[----:B------:R-:W-:-:S03]  /*06d0*/  IMAD.WIDE.U32 R168, R169, 0x10, R164 ;  /* 0x00000010a9a87825 */ /* 0x000fc600078e00a4 */
[----:B------:R-:W3:Y:S01]  /*06e0*/  LDG.E.128 R172, desc[UR6][R172.64] ;  /* 0x00000006acac7981 */ /* 0x000ee2000c1e1d00 */
[----:B------:R-:W-:-:S03]  /*06f0*/  IMAD.WIDE.U32 R164, R21, 0x10, R164 ;  /* 0x0000001015a47825 */ /* 0x000fc600078e00a4 */
[----:B------:R-:W3:Y:S04]  /*0700*/  LDG.E.128 R184, desc[UR6][R18.64] ;  /* 0x0000000612b87981 */ /* 0x000ee8000c1e1d00 */
[----:B------:R-:W3:Y:S04]  /*0710*/  LDG.E.128 R164, desc[UR6][R164.64] ;  /* 0x00000006a4a47981 */ /* 0x000ee8000c1e1d00 */
[----:B------:R-:W3:Y:S04]  /*0720*/  LDG.E.128 R168, desc[UR6][R168.64] ;  /* 0x00000006a8a87981 */ /* 0x000ee8000c1e1d00 */
[----:B------:R-:W3:Y:S04]  /*0730*/  LDG.E.128 R192, desc[UR6][R10.64+0x10] ;  /* 0x000010060ac07981 */ /* 0x000ee8000c1e1d00 */
[----:B------:R0:W3:Y:S01]  /*0740*/  LDG.E.128 R200, desc[UR6][R18.64+0x10] ;  /* 0x0000100612c87981 */ /* 0x0000e2000c1e1d00 */
[----:B------:R-:W-:-:S02]  /*0750*/  MOV R6, UR16 ;  /* 0x0000001000067c02 */ /* 0x000fc40008000f00 */
[----:B------:R-:W-:Y:S02]  /*0760*/  MOV R8, UR17 ;  /* 0x0000001100087c02 */ /* 0x000fe40008000f00 */
[----:B------:R-:W-:-:S04]  /*0770*/  ISETP.NE.U32.AND P0, PT, R6, RZ, PT ;  /* 0x000000ff0600720c */ /* 0x000fc80003f05070 */
[----:B------:R-:W-:-:S13]  /*0780*/  ISETP.NE.AND.EX P0, PT, R8, RZ, PT, P0 ;  /* 0x000000ff0800720c */ /* 0x000fda0003f05300 */
[----:B------:R-:W0:Y:S08]  /*0790*/  @P0 LDC.64 R208, c[0x0][0x438] ;  /* 0x00010e00ffd00b82 */ /* 0x000e300000000a00 */
[----:B-1----:R-:W1:Y:S08]  /*07a0*/  @P0 LDC.64 R16, c[0x0][0x438] ;  /* 0x00010e00ff100b82 */ /* 0x002e700000000a00 */
[----:B------:R-:W1:Y:S08]  /*07b0*/  @P0 LDC.64 R20, c[0x0][0x438] ;  /* 0x00010e00ff140b82 */ /* 0x000e700000000a00 */
[----:B0-----:R-:W0:Y:S01]  /*07c0*/  @P0 LDC.64 R18, c[0x0][0x438] ;  /* 0x00010e00ff120b82 */ /* 0x001e220000000a00 */
[----:B------:R-:W-:Y:S01]  /*07d0*/  ISETP.NE.AND P1, PT, RZ, UR8, PT ;  /* 0x00000008ff007c0c */ /* 0x000fe2000bf25270 */
[----:B------:R-:W-:-:S05]  /*07e0*/  @P0 IMAD.WIDE.U32 R208, R211, 0x20, R208 ;  /* 0x00000020d3d00825 */ /* 0x000fca00078e00d0 */
[----:B------:R-:W5:Y:S01]  /*07f0*/  @P0 LDG.E.128 R28, desc[UR6][R208.64] ;  /* 0x00000006d01c0981 */ /* 0x000f62000c1e1d00 */
[----:B-1----:R-:W-:-:S03]  /*0800*/  @P0 IMAD.WIDE.U32 R16, R23, 0x20, R16 ;  /* 0x0000002017100825 */ /* 0x002fc600078e0010 */
[----:B------:R1:W5:Y:S04]  /*0810*/  @P0 LDG.E.128 R24, desc[UR6][R208.64+0x10] ;  /* 0x00001006d0180981 */ /* 0x000368000c1e1d00 */
[----:B------:R-:W5:Y:S01]  /*0820*/  @P0 LDG.E.128 R52, desc[UR6][R16.64] ;  /* 0x0000000610340981 */ /* 0x000f62000c1e1d00 */
[----:B------:R-:W-:-:S03]  /*0830*/  @P0 IMAD.WIDE.U32 R20, R5, 0x20, R20 ;  /* 0x0000002005140825 */ /* 0x000fc600078e0014 */
[----:B------:R3:W5:Y:S04]  /*0840*/  @P0 LDG.E.128 R48, desc[UR6][R16.64+0x10] ;  /* 0x0000100610300981 */ /* 0x000768000c1e1d00 */
[----:B------:R-:W5:Y:S01]  /*0850*/  @P0 LDG.E.128 R36, desc[UR6][R20.64] ;  /* 0x0000000614240981 */ /* 0x000f62000c1e1d00 */
[----:B0-----:R-:W-:-:S03]  /*0860*/  @P0 IMAD.WIDE.U32 R18, R3, 0x20, R18 ;  /* 0x0000002003120825 */ /* 0x001fc600078e0012 */
[----:B------:R-:W5:Y:S04]  /*0870*/  @P0 LDG.E.128 R32, desc[UR6][R20.64+0x10] ;  /* 0x0000100614200981 */ /* 0x000f68000c1e1d00 */
[----:B------:R-:W5:Y:S04]  /*0880*/  @P0 LDG.E.128 R44, desc[UR6][R18.64] ;  /* 0x00000006122c0981 */ /* 0x000f68000c1e1d00 */
[----:B------:R0:W5:Y:S01]  /*0890*/  @P0 LDG.E.128 R40, desc[UR6][R18.64+0x10] ;  /* 0x0000100612280981 */ /* 0x000162000c1e1d00 */
[----:B--2---:R-:W-:-:S05]  /*08a0*/  FSEL R240, R9, RZ, !P1 ;  /* 0x000000ff09f07208 */ /* 0x004fca0004800000 */
[C---:B----4-:R-:W-:Y:S01]  /*08b0*/  FADD.FTZ R22, -R240.reuse, R12 ;  /* 0x0000000cf0167221 */ /* 0x050fe20000010100 */
[C---:B------:R-:W-:Y:S01]  /*08c0*/  FADD.FTZ R12, -R240.reuse, R14 ;  /* 0x0000000ef00c7221 */ /* 0x040fe20000010100 */
[C---:B------:R-:W-:Y:S01]  /*08d0*/  FADD.FTZ R10, -R240.reuse, R13 ;  /* 0x0000000df00a7221 */ /* 0x040fe20000010100 */
[C---:B-1----:R-:W-:Y:S01]  /*08e0*/  FADD.FTZ R208, -R240.reuse, R179 ;  /* 0x000000b3f0d07221 */ /* 0x042fe20000010100 */
[----:B-----5:R-:W-:Y:S01]  /*08f0*/  FMUL.FTZ R3, R7, R22 ;  /* 0x0000001607037220 */ /* 0x020fe20000410000 */
[C---:B------:R-:W-:Y:S01]  /*0900*/  FADD.FTZ R176, -R240.reuse, R176 ;  /* 0x000000b0f0b07221 */ /* 0x040fe20000010100 */
[C---:B------:R-:W-:Y:S01]  /*0910*/  FADD.FTZ R178, -R240.reuse, R178 ;  /* 0x000000b2f0b27221 */ /* 0x040fe20000010100 */
[----:B------:R-:W-:Y:S01]  /*0920*/  FADD.FTZ R210, -R240, R181 ;  /* 0x000000b5f0d27221 */ /* 0x000fe20000010100 */
[--C-:B---3--:R-:W-:Y:S02]  /*0930*/  HADD2.F32 R5, -RZ, R204.reuse.H0_H0 ;  /* 0x200000ccff057230 */ /* 0x108fe40000004100 */
[----:B------:R-:W-:-:S02]  /*0940*/  HADD2.F32 R16, -RZ, R204.H1_H1 ;  /* 0x300000ccff107230 */ /* 0x000fc40000004100 */
[----:B------:R-:W-:Y:S01]  /*0950*/  FADD.FTZ R196, -R240, R196 ;  /* 0x000000c4f0c47221 */ /* 0x000fe20000010100 */
[----:B------:R-:W-:Y:S02]  /*0960*/  HADD2.F32 R9, -RZ, R205.H0_H0 ;  /* 0x200000cdff097230 */ /* 0x000fe40000004100 */
[----:B------:R-:W-:Y:S01]  /*0970*/  FMUL.FTZ R10, R7, R10 ;  /* 0x0000000a070a7220 */ /* 0x000fe20000410000 */
[-C--:B------:R-:W-:Y:S01]  /*0980*/  FFMA.FTZ R152, R3, R5.reuse, R152 ;  /* 0x0000000503987223 */ /* 0x080fe20000010098 */
[----:B------:R-:W-:Y:S01]  /*0990*/  FADD.FTZ R104, R104, R5 ;  /* 0x0000000568687221 */ /* 0x000fe20000010000 */
[C---:B------:R-:W-:Y:S01]  /*09a0*/  FMUL.FTZ R181, R7.reuse, R176 ;  /* 0x000000b007b57220 */ /* 0x040fe20000410000 */
[--C-:B------:R-:W-:Y:S02]  /*09b0*/  HADD2.F32 R179, -RZ, R167.reuse.H0_H0 ;  /* 0x200000a7ffb37230 */ /* 0x100fe40000004100 */
[----:B------:R-:W-:Y:S02]  /*09c0*/  HADD2.F32 R244, -RZ, R167.H1_H1 ;  /* 0x300000a7fff47230 */ /* 0x000fe40000004100 */
[----:B------:R-:W-:Y:S01]  /*09d0*/  FMUL.FTZ R167, R7, R12 ;  /* 0x0000000c07a77220 */ /* 0x000fe20000410000 */
[----:B------:R-:W-:Y:S01]  /*09e0*/  FMUL.FTZ R12, R108, R5 ;  /* 0x000000056c0c7220 */ /* 0x000fe20000410000 */
[----:B------:R-:W-:Y:S01]  /*09f0*/  FMUL.FTZ R5, R109, R16 ;  /* 0x000000106d057220 */ /* 0x000fe20000410000 */
[----:B------:R-:W-:-:S02]  /*0a00*/  FADD.FTZ R212, -R240, R183 ;  /* 0x000000b7f0d47221 */ /* 0x000fc40000010100 */
[----:B------:R-:W-:Y:S01]  /*0a10*/  FFMA.FTZ R209, R3, R12, RZ ;  /* 0x0000000c03d17223 */ /* 0x000fe200000100ff */
[----:B------:R-:W-:Y:S01]  /*0a20*/  FADD.FTZ R176, RZ, R12 ;  /* 0x0000000cffb07221 */ /* 0x000fe20000010000 */
[----:B0-----:R-:W-:Y:S02]  /*0a30*/  HADD2.F32 R19, -RZ, R174.H0_H0 ;  /* 0x200000aeff137230 */ /* 0x001fe40000004100 */
[C---:B------:R-:W-:Y:S01]  /*0a40*/  FADD.FTZ R234, -R240.reuse, R189 ;  /* 0x000000bdf0ea7221 */ /* 0x040fe20000010100 */
[----:B------:R-:W-:Y:S01]  /*0a50*/  FADD.FTZ R14, -R240, R15 ;  /* 0x0000000ff00e7221 */ /* 0x000fe20000010100 */
[----:B------:R-:W-:Y:S02]  /*0a60*/  HADD2.F32 R18, -RZ, R205.H1_H1 ;  /* 0x300000cdff127230 */ /* 0x000fe40000004100 */
        /* <DEDUP_REMOVED lines=8> */
[----:B------:R-:W-:-:S02]  /*0af0*/  HADD2.F32 R11, -RZ, R206.H0_H0 ;  /* 0x200000ceff0b7230 */ /* 0x000fc40000004100 */
[----:B------:R-:W-:Y:S01]  /*0b00*/  FADD.FTZ R222, -R240, R185 ;  /* 0x000000b9f0de7221 */ /* 0x000fe20000010100 */
[----:B------:R-:W-:Y:S01]  /*0b10*/  FMUL.FTZ R14, R7, R14 ;  /* 0x0000000e070e7220 */ /* 0x000fe20000410000 */
[----:B------:R-:W-:Y:S01]  /*0b20*/  FFMA.FTZ R154, R167, R9, R154 ;  /* 0x00000009a79a7223 */ /* 0x000fe2000001009a */
[----:B------:R-:W-:Y:S01]  /*0b30*/  FADD.FTZ R106, R106, R9 ;  /* 0x000000096a6a7221 */ /* 0x000fe20000010000 */
[----:B------:R-:W-:Y:S01]  /*0b40*/  FADD.FTZ R144, R144, R19 ;  /* 0x0000001390907221 */ /* 0x000fe20000010000 */
[-C--:B------:R-:W-:Y:S01]  /*0b50*/  FFMA.FTZ R92, R189, R19.reuse, R92 ;  /* 0x00000013bd5c7223 */ /* 0x080fe2000001005c */
[----:B------:R-:W-:Y:S01]  /*0b60*/  FMUL.FTZ R176, R120, R19 ;  /* 0x0000001378b07220 */ /* 0x000fe20000410000 */
[----:B------:R-:W-:Y:S01]  /*0b70*/  FMUL.FTZ R9, R111, R18 ;  /* 0x000000126f097220 */ /* 0x000fe20000410000 */
[----:B------:R-:W-:Y:S01]  /*0b80*/  FMUL.FTZ R185, R7, R180 ;  /* 0x000000b407b97220 */ /* 0x000fe20000410000 */
[----:B------:R-:W-:Y:S01]  /*0b90*/  FFMA.FTZ R19, R167, R16, R178 ;  /* 0x00000010a7137223 */ /* 0x000fe200000100b2 */
[----:B------:R-:W-:Y:S01]  /*0ba0*/  FADD.FTZ R180, R16, R209 ;  /* 0x000000d110b47221 */ /* 0x000fe20000010000 */
[----:B------:R-:W-:-:S02]  /*0bb0*/  HADD2.F32 R20, -RZ, R206.H1_H1 ;  /* 0x300000ceff147230 */ /* 0x000fc40000004100 */
[C---:B------:R-:W-:Y:S01]  /*0bc0*/  FADD.FTZ R206, -R240.reuse, R177 ;  /* 0x000000b1f0ce7221 */ /* 0x040fe20000010100 */
[----:B------:R-:W-:Y:S01]  /*0bd0*/  FADD.FTZ R218, -R240, R197 ;  /* 0x000000c5f0da7221 */ /* 0x000fe20000010100 */
[----:B------:R-:W-:Y:S01]  /*0be0*/  FFMA.FTZ R155, R14, R18, R155 ;  /* 0x000000120e9b7223 */ /* 0x000fe2000001009b */
[----:B------:R-:W-:Y:S01]  /*0bf0*/  FADD.FTZ R107, R107, R18 ;  /* 0x000000126b6b7221 */ /* 0x000fe20000010000 */
[----:B------:R-:W-:Y:S01]  /*0c00*/  FADD.FTZ R198, -R240, R198 ;  /* 0x000000c6f0c67221 */ /* 0x000fe20000010100 */
[----:B------:R-:W-:Y:S01]  /*0c10*/  FMUL.FTZ R18, R112, R11 ;  /* 0x0000000b70127220 */ /* 0x000fe20000410000 */
[----:B------:R-:W-:Y:S01]  /*0c20*/  FFMA.FTZ R178, R14, R9, R19 ;  /* 0x000000090eb27223 */ /* 0x000fe20000010013 */
[----:B------:R-:W-:Y:S01]  /*0c30*/  FADD.FTZ R211, R9, R180 ;  /* 0x000000b409d37221 */ /* 0x000fe20000010000 */
[----:B------:R-:W-:Y:S02]  /*0c40*/  HADD2.F32 R174, -RZ, R174.H1_H1 ;  /* 0x300000aeffae7230 */ /* 0x000fe40000004100 */
[----:B------:R-:W-:Y:S01]  /*0c50*/  FADD.FTZ R236, -R240, R191 ;  /* 0x000000bff0ec7221 */ /* 0x000fe20000010100 */
[----:B------:R-:W-:-:S02]  /*0c60*/  HADD2.F32 R13, -RZ, R207.H0_H0 ;  /* 0x200000cfff0d7230 */ /* 0x000fc40000004100 */
[----:B------:R-:W-:Y:S01]  /*0c70*/  FMUL.FTZ R206, R7, R206 ;  /* 0x000000ce07ce7220 */ /* 0x000fe20000410000 */
[----:B------:R-:W-:Y:S02]  /*0c80*/  HADD2.F32 R21, -RZ, R175.H0_H0 ;  /* 0x200000afff157230 */ /* 0x000fe40000004100 */
[----:B------:R-:W-:Y:S01]  /*0c90*/  FADD.FTZ R156, R156, R11 ;  /* 0x0000000b9c9c7221 */ /* 0x000fe20000010000 */
[----:B------:R-:W-:Y:S01]  /*0ca0*/  FFMA.FTZ R56, R181, R11, R56 ;  /* 0x0000000bb5387223 */ /* 0x000fe20000010038 */
[----:B------:R-:W-:Y:S01]  /*0cb0*/  FMUL.FTZ R218, R7, R218 ;  /* 0x000000da07da7220 */ /* 0x000fe20000410000 */
[----:B------:R-:W-:Y:S01]  /*0cc0*/  FMUL.FTZ R11, R113, R20 ;  /* 0x00000014710b7220 */ /* 0x000fe20000410000 */
[----:B------:R-:W-:Y:S01]  /*0cd0*/  FMUL.FTZ R191, R7, R198 ;  /* 0x000000c607bf7220 */ /* 0x000fe20000410000 */
[----:B------:R-:W-:Y:S01]  /*0ce0*/  FFMA.FTZ R209, R181, R18, R178 ;  /* 0x00000012b5d17223 */ /* 0x000fe200000100b2 */
[----:B------:R-:W-:Y:S01]  /*0cf0*/  FADD.FTZ R180, R18, R211 ;  /* 0x000000d312b47221 */ /* 0x000fe20000010000 */
[----:B------:R-:W-:-:S02]  /*0d00*/  HADD2.F32 R204, -RZ, R207.H1_H1 ;  /* 0x300000cfffcc7230 */ /* 0x000fc40000004100 */
        /* <DEDUP_REMOVED lines=9> */
[----:B------:R-:W-:Y:S01]  /*0da0*/  FFMA.FTZ R178, R206, R11, R209 ;  /* 0x0000000bceb27223 */ /* 0x000fe200000100d1 */
[----:B------:R-:W-:Y:S01]  /*0db0*/  FADD.FTZ R21, R11, R180 ;  /* 0x000000b40b157221 */ /* 0x000fe20000010000 */
[----:B------:R-:W-:-:S02]  /*0dc0*/  HADD2.F32 R15, -RZ, R172.H0_H0 ;  /* 0x200000acff0f7230 */ /* 0x000fc40000004100 */
[----:B------:R-:W-:Y:S01]  /*0dd0*/  FADD.FTZ R184, -R240, R184 ;  /* 0x000000b8f0b87221 */ /* 0x000fe20000010100 */
[----:B------:R-:W-:Y:S01]  /*0de0*/  FADD.FTZ R158, R158, R13 ;  /* 0x0000000d9e9e7221 */ /* 0x000fe20000010000 */
[----:B------:R-:W-:Y:S01]  /*0df0*/  FFMA.FTZ R58, R183, R13, R58 ;  /* 0x0000000db73a7223 */ /* 0x000fe2000001003a */
[----:B------:R-:W-:Y:S01]  /*0e00*/  FMUL.FTZ R208, R7, R208 ;  /* 0x000000d007d07220 */ /* 0x000fe20000410000 */
[----:B------:R-:W-:Y:S01]  /*0e10*/  FMUL.FTZ R13, R115, R204 ;  /* 0x000000cc730d7220 */ /* 0x000fe20000410000 */
[----:B------:R-:W-:Y:S01]  /*0e20*/  FFMA.FTZ R209, R183, R20, R178 ;  /* 0x00000014b7d17223 */ /* 0x000fe200000100b2 */
[----:B------:R-:W-:Y:S01]  /*0e30*/  FADD.FTZ R178, R20, R21 ;  /* 0x0000001514b27221 */ /* 0x000fe20000010000 */
[----:B------:R-:W-:Y:S02]  /*0e40*/  HADD2.F32 R23, -RZ, R168.H0_H0 ;  /* 0x200000a8ff177230 */ /* 0x000fe40000004100 */
[----:B------:R-:W-:Y:S01]  /*0e50*/  FADD.FTZ R238, -R240, R193 ;  /* 0x000000c1f0ee7221 */ /* 0x000fe20000010100 */
[----:B------:R-:W-:-:S02]  /*0e60*/  HADD2.F32 R172, -RZ, R172.H1_H1 ;  /* 0x300000acffac7230 */ /* 0x000fc40000004100 */
[----:B------:R-:W-:Y:S01]  /*0e70*/  FMUL.FTZ R193, R7, R184 ;  /* 0x000000b807c17220 */ /* 0x000fe20000410000 */
[----:B------:R-:W-:Y:S01]  /*0e80*/  FADD.FTZ R182, -R240, R182 ;  /* 0x000000b6f0b67221 */ /* 0x000fe20000010100 */
[----:B------:R-:W-:Y:S01]  /*0e90*/  FMUL.FTZ R22, R116, R15 ;  /* 0x0000000f74167220 */ /* 0x000fe20000410000 */
[----:B------:R-:W-:Y:S01]  /*0ea0*/  FFMA.FTZ R180, R208, R13, R209 ;  /* 0x0000000dd0b47223 */ /* 0x000fe200000100d1 */
[----:B------:R-:W-:Y:S01]  /*0eb0*/  FADD.FTZ R209, R13, R178 ;  /* 0x000000b20dd17221 */ /* 0x000fe20000010000 */
[--C-:B------:R-:W-:Y:S02]  /*0ec0*/  HADD2.F32 R17, -RZ, R173.reuse.H0_H0 ;  /* 0x200000adff117230 */ /* 0x100fe40000004100 */
[----:B------:R-:W-:Y:S01]  /*0ed0*/  FADD.FTZ R224, -R240, R187 ;  /* 0x000000bbf0e07221 */ /* 0x000fe20000010100 */
[----:B------:R-:W-:Y:S01]  /*0ee0*/  FMUL.FTZ R210, R7, R210 ;  /* 0x000000d207d27220 */ /* 0x000fe20000410000 */
[----:B------:R-:W-:Y:S01]  /*0ef0*/  FFMA.FTZ R100, R185, R15, R100 ;  /* 0x0000000fb9647223 */ /* 0x000fe20000010064 */
[----:B------:R-:W-:Y:S01]  /*0f00*/  FADD.FTZ R96, R96, R15 ;  /* 0x0000000f60607221 */ /* 0x000fe20000010000 */
[-C--:B------:R-:W-:Y:S01]  /*0f10*/  FFMA.FTZ R72, R193, R23.reuse, R72 ;  /* 0x00000017c1487223 */ /* 0x080fe20000010048 */
[----:B------:R-:W-:Y:S01]  /*0f20*/  FADD.FTZ R68, R68, R23 ;  /* 0x0000001744447221 */ /* 0x000fe20000010000 */
[----:B------:R-:W-:Y:S01]  /*0f30*/  FMUL.FTZ R178, R124, R23 ;  /* 0x000000177cb27220 */ /* 0x000fe20000410000 */
[----:B------:R-:W-:Y:S01]  /*0f40*/  FMUL.FTZ R187, R7, R182 ;  /* 0x000000b607bb7220 */ /* 0x000fe20000410000 */
[----:B------:R-:W-:Y:S01]  /*0f50*/  FMUL.FTZ R15, R117, R172 ;  /* 0x000000ac750f7220 */ /* 0x000fe20000410000 */
[----:B------:R-:W-:Y:S01]  /*0f60*/  FFMA.FTZ R23, R185, R22, R180 ;  /* 0x00000016b9177223 */ /* 0x000fe200000100b4 */
[----:B------:R-:W-:Y:S01]  /*0f70*/  FADD.FTZ R182, R22, R209 ;  /* 0x000000d116b67221 */ /* 0x000fe20000010000 */
[----:B------:R-:W-:-:S02]  /*0f80*/  HADD2.F32 R214, -RZ, R173.H1_H1 ;  /* 0x300000adffd67230 */ /* 0x000fc40000004100 */
[----:B------:R-:W-:Y:S01]  /*0f90*/  FFMA.FTZ R101, R210, R172, R101 ;  /* 0x000000acd2657223 */ /* 0x000fe20000010065 */
[----:B------:R-:W-:Y:S01]  /*0fa0*/  FADD.FTZ R97, R97, R172 ;  /* 0x000000ac61617221 */ /* 0x000fe20000010000 */
[----:B------:R-:W-:Y:S01]  /*0fb0*/  FADD.FTZ R186, -R240, R186 ;  /* 0x000000baf0ba7221 */ /* 0x000fe20000010100 */
[----:B------:R-:W-:Y:S01]  /*0fc0*/  FMUL.FTZ R172, R118, R17 ;  /* 0x0000001176ac7220 */ /* 0x000fe20000410000 */
[----:B------:R-:W-:Y:S01]  /*0fd0*/  FFMA.FTZ R180, R210, R15, R23 ;  /* 0x0000000fd2b47223 */ /* 0x000fe20000010017 */
[----:B------:R-:W-:Y:S01]  /*0fe0*/  FADD.FTZ R211, R15, R182 ;  /* 0x000000b60fd37221 */ /* 0x000fe20000010000 */
        /* <DEDUP_REMOVED lines=11> */
[----:B------:R-:W-:Y:S01]  /*10a0*/  FADD.FTZ R240, -R240, R195 ;  /* 0x000000c3f0f07221 */ /* 0x000fe20000010100 */
        /* <DEDUP_REMOVED lines=11> */
[-C--:B------:R-:W-:Y:S01]  /*1160*/  FFMA.FTZ R74, R195, R173.reuse, R74 ;  /* 0x000000adc34a7223 */ /* 0x080fe2000001004a */
[----:B------:R-:W-:Y:S01]  /*1170*/  FADD.FTZ R70, R70, R173 ;  /* 0x000000ad46467221 */ /* 0x000fe20000010000 */
[----:B------:R-:W-:Y:S01]  /*1180*/  FMUL.FTZ R168, R126, R173 ;  /* 0x000000ad7ea87220 */ /* 0x000fe20000410000 */
[----:B------:R-:W-:Y:S01]  /*1190*/  FFMA.FTZ R180, R212, R17, R209 ;  /* 0x00000011d4b47223 */ /* 0x000fe200000100d1 */
[----:B------:R-:W-:Y:S01]  /*11a0*/  FADD.FTZ R173, R17, R182 ;  /* 0x000000b611ad7221 */ /* 0x000fe20000010000 */
[----:B------:R-:W-:-:S02]  /*11b0*/  HADD2.F32 R226, -RZ, R169.H1_H1 ;  /* 0x300000a9ffe27230 */ /* 0x000fc40000004100 */
[----:B------:R-:W-:Y:S01]  /*11c0*/  FFMA.FTZ R209, R189, R176, R180 ;  /* 0x000000b0bdd17223 */ /* 0x000fe200000100b4 */
[----:B------:R-:W-:Y:S01]  /*11d0*/  FADD.FTZ R180, R176, R173 ;  /* 0x000000adb0b47221 */ /* 0x000fe20000010000 */
[--C-:B------:R-:W-:Y:S02]  /*11e0*/  HADD2.F32 R169, -RZ, R170.reuse.H0_H0 ;  /* 0x200000aaffa97230 */ /* 0x100fe40000004100 */
[----:B------:R-:W-:Y:S01]  /*11f0*/  FMUL.FTZ R197, R7, R200 ;  /* 0x000000c807c57220 */ /* 0x000fe20000410000 */
[----:B------:R-:W-:Y:S02]  /*1200*/  HADD2.F32 R216, -RZ, R175.H1_H1 ;  /* 0x300000afffd87230 */ /* 0x000fe40000004100 */
        /* <DEDUP_REMOVED lines=12> */
[--C-:B------:R-:W-:Y:S02]  /*12d0*/  HADD2.F32 R175, -RZ, R171.reuse.H0_H0 ;  /* 0x200000abffaf7230 */ /* 0x100fe40000004100 */
[C---:B------:R-:W-:Y:S01]  /*12e0*/  FMUL.FTZ R230, R7.reuse, R230 ;  /* 0x000000e607e67220 */ /* 0x040fe20000410000 */
[----:B------:R-:W-:Y:S01]  /*12f0*/  FMUL.FTZ R199, R7, R202 ;  /* 0x000000ca07c77220 */ /* 0x000fe20000410000 */
[----:B------:R-:W-:Y:S01]  /*1300*/  FFMA.FTZ R209, R193, R178, R184 ;  /* 0x000000b2c1d17223 */ /* 0x000fe200000100b8 */
        /* <DEDUP_REMOVED lines=12> */
[----:B------:R-:W-:-:S02]  /*13d0*/  HADD2.F32 R228, -RZ, R171.H1_H1 ;  /* 0x300000abffe47230 */ /* 0x000fc40000004100 */
[----:B------:R-:W-:Y:S01]  /*13e0*/  FADD.FTZ R184, R168, R175 ;  /* 0x000000afa8b87221 */ /* 0x000fe20000010000 */
[--C-:B------:R-:W-:Y:S02]  /*13f0*/  HADD2.F32 R171, -RZ, R164.reuse.H0_H0 ;  /* 0x200000a4ffab7230 */ /* 0x100fe40000004100 */
[----:B------:R-:W-:Y:S01]  /*1400*/  FMUL.FTZ R201, R7, R188 ;  /* 0x000000bc07c97220 */ /* 0x000fe20000410000 */
[----:B------:R-:W-:Y:S01]  /*1410*/  FFMA.FTZ R170, R224, R173, R209 ;  /* 0x000000ade0aa7223 */ /* 0x000fe200000100d1 */
[----:B------:R-:W-:Y:S02]  /*1420*/  FADD.FTZ R209, R173, R184 ;  /* 0x000000b8add17221 */ /* 0x000fe40000010000 */
[-C--:B------:R-:W-:Y:S01]  /*1430*/  FFMA.FTZ R160, R201, R171.reuse, R160 ;  /* 0x000000abc9a07223 */ /* 0x080fe200000100a0 */
[----:B------:R-:W-:Y:S01]  /*1440*/  FADD.FTZ R76, R76, R171 ;  /* 0x000000ab4c4c7221 */ /* 0x000fe20000010000 */
[----:B------:R-:W-:Y:S01]  /*1450*/  FMUL.FTZ R184, R132, R171 ;  /* 0x000000ab84b87220 */ /* 0x000fe20000410000 */
[----:B------:R-:W-:Y:S01]  /*1460*/  FFMA.FTZ R171, R197, R180, R170 ;  /* 0x000000b4c5ab7223 */ /* 0x000fe200000100aa */
[----:B------:R-:W-:Y:S01]  /*1470*/  FADD.FTZ R186, R180, R209 ;  /* 0x000000d1b4ba7221 */ /* 0x000fe20000010000 */
[----:B------:R-:W-:-:S02]  /*1480*/  HADD2.F32 R164, -RZ, R164.H1_H1 ;  /* 0x300000a4ffa47230 */ /* 0x000fc40000004100 */
[----:B------:R-:W-:Y:S01]  /*1490*/  FMUL.FTZ R234, R7, R234 ;  /* 0x000000ea07ea7220 */ /* 0x000fe20000410000 */
        /* <DEDUP_REMOVED lines=8> */
[----:B------:R-:W-:-:S03]  /*1520*/  FADD.FTZ R164, R182, R211 ;  /* 0x000000d3b6a47221 */ /* 0x000fc60000010000 */
[----:B------:R-:W-:Y:S01]  /*1530*/  FFMA.FTZ R170, R232, R175, R171 ;  /* 0x000000afe8aa7223 */ /* 0x000fe200000100ab */
[----:B------:R-:W-:Y:S01]  /*1540*/  FADD.FTZ R171, R175, R164 ;  /* 0x000000a4afab7221 */ /* 0x000fe20000010000 */
[--C-:B------:R-:W-:Y:S02]  /*1550*/  HADD2.F32 R177, -RZ, R165.reuse.H0_H0 ;  /* 0x200000a5ffb17230 */ /* 0x100fe40000004100 */
[----:B------:R-:W-:Y:S01]  /*1560*/  FFMA.FTZ R211, R201, R184, R170 ;  /* 0x000000b8c9d37223 */ /* 0x000fe200000100aa */
[----:B------:R-:W-:Y:S02]  /*1570*/  HADD2.F32 R242, -RZ, R165.H1_H1 ;  /* 0x300000a5fff27230 */ /* 0x000fe40000004100 */
[----:B------:R-:W-:Y:S01]  /*1580*/  FADD.FTZ R164, R184, R171 ;  /* 0x000000abb8a47221 */ /* 0x000fe20000010000 */
[--C-:B------:R-:W-:Y:S02]  /*1590*/  HADD2.F32 R165, -RZ, R166.reuse.H0_H0 ;  /* 0x200000a6ffa57230 */ /* 0x100fe40000004100 */
[C---:B------:R-:W-:Y:S01]  /*15a0*/  FMUL.FTZ R203, R7.reuse, R190 ;  /* 0x000000be07cb7220 */ /* 0x040fe20000410000 */
[----:B------:R-:W-:Y:S01]  /*15b0*/  FMUL.FTZ R205, R7, R192 ;  /* 0x000000c007cd7220 */ /* 0x000fe20000410000 */
[----:B------:R-:W-:Y:S01]  /*15c0*/  FMUL.FTZ R186, R134, R177 ;  /* 0x000000b186ba7220 */ /* 0x000fe20000410000 */
[----:B------:R-:W-:Y:S01]  /*15d0*/  FFMA.FTZ R170, R234, R209, R211 ;  /* 0x000000d1eaaa7223 */ /* 0x000fe200000100d3 */
[----:B------:R-:W-:Y:S01]  /*15e0*/  FADD.FTZ R171, R164, R209 ;  /* 0x000000d1a4ab7221 */ /* 0x000fe20000010000 */
        /* <DEDUP_REMOVED lines=42> */
[----:B------:R-:W-:Y:S01]  /*1890*/  FFMA.FTZ R192, R240, R179, R170 ;  /* 0x000000b3f0c07223 */ /* 0x000fe200000100aa */
[----:B------:R-:W-:Y:S01]  /*18a0*/  FADD.FTZ R190, R190, R179 ;  /* 0x000000b3bebe7221 */ /* 0x000fe20000010000 */
[----:B------:R-:W-:Y:S06]  /*18b0*/  BRA `(.L_x_13948) ;  /* 0x00000000006c7947 */ /* 0x000fec0003800000 */
.L_x_13947:
        /* <DEDUP_REMOVED lines=27> */
.L_x_13948:
[----:B------:R-:W-:Y:S05]  /*1a70*/  BSYNC.RECONVERGENT B1 ;  /* 0x0000000000017941 */ /* 0x000fea0003800200 */
.L_x_13946:
        /* <DEDUP_REMOVED lines=21> */
.L_x_14094:
[----:B------:R-:W3:Y:S01]  /*1bd0*/  S2R R190, SR_TID.X ;  /* 0x0000000000be7919 */ /* 0x000ee20000002100 */
[----:B------:R-:W-:Y:S01]  /*1be0*/  @P3 IADD3 R4, PT, PT, R4, -0x1, RZ ;  /* 0xffffffff04043810 */ /* 0x000fe20007ffe0ff */
[----:B------:R-:W-:Y:S01]  /*1bf0*/  IMAD R164, R0, UR9, RZ ;  /* 0x0000000900a47c24 */ /* 0x000fe2000f8e02ff */
[----:B------:R-:W-:Y:S01]  /*1c00*/  ISETP.NE.U32.AND P1, PT, R6, RZ, PT ;  /* 0x000000ff0600720c */ /* 0x000fe20003f25070 */
[----:B01----:R-:W-:Y:S01]  /*1c10*/  FADD.FTZ R194, R194, R165 ;  /* 0x000000a5c2c27221 */ /* 0x003fe20000010000 */
[----:B------:R-:W-:Y:S02]  /*1c20*/  HFMA2 R215, -RZ, RZ, 0, 0 ;  /* 0x00000000ffd77431 */ /* 0x000fe400000001ff */
[----:B------:R-:W-:Y:S01]  /*1c30*/  @P3 IMAD R4, R4, UR9, RZ ;  /* 0x0000000904043c24 */ /* 0x000fe2000f8e02ff */
[----:B------:R-:W-:Y:S01]  /*1c40*/  ISETP.NE.AND.EX P1, PT, R8, RZ, PT, P1 ;  /* 0x000000ff0800720c */ /* 0x000fe20003f25310 */
[----:B--2---:R-:W-:Y:S01]  /*1c50*/  FADD.FTZ R171, R192, R171 ;  /* 0x000000abc0ab7221 */ /* 0x004fe20000010000 */
[----:B------:R-:W-:Y:S01]  /*1c60*/  SHF.R.S32.HI R213, RZ, 0x1f, R164 ;  /* 0x0000001fffd57819 */ /* 0x000fe200000114a4 */
[----:B------:R-:W-:Y:S01]  /*1c70*/  BSSY.RECONVERGENT B1, `(.L_x_13950) ;  /* 0x0000161000017945 */ /* 0x000fe20003800200 */
[----:B------:R-:W-:Y:S01]  /*1c80*/  @P3 SHF.R.S32.HI R165, RZ, 0x1f, R4 ;  /* 0x0000001fffa53819 */ /* 0x000fe20000011404 */
[----:B------:R-:W-:Y:S01]  /*1c90*/  FMUL.FTZ R217, R171, UR10 ;  /* 0x0000000aabd97c20 */ /* 0x000fe20008410000 */
[----:B------:R-:W-:-:S02]  /*1ca0*/  LEA.HI R213, R213, R164, RZ, 0x3 ;  /* 0x000000a4d5d57211 */ /* 0x000fc400078f18ff */
        /* <DEDUP_REMOVED lines=23> */
.L_x_13954:
[----:B------:R-:W-:Y:S05]  /*1e20*/  BSYNC.RECONVERGENT B2 ;  /* 0x0000000000027941 */ /* 0x000fea0003800200 */
.L_x_13953:
        /* <DEDUP_REMOVED lines=10> */
.L_x_13956:
[----:B------:R-:W-:Y:S05]  /*1ed0*/  BSYNC.RECONVERGENT B2 ;  /* 0x0000000000027941 */ /* 0x000fea0003800200 */
.L_x_13955:
        /* <DEDUP_REMOVED lines=10> */
.L_x_13958:
[----:B------:R-:W-:Y:S05]  /*1f80*/  BSYNC.RECONVERGENT B2 ;  /* 0x0000000000027941 */ /* 0x000fea0003800200 */
.L_x_13957:
        /* <DEDUP_REMOVED lines=10> */
.L_x_13960:
[----:B------:R-:W-:Y:S05]  /*2030*/  BSYNC.RECONVERGENT B2 ;  /* 0x0000000000027941 */ /* 0x000fea0003800200 */
.L_x_13959:
        /* <DEDUP_REMOVED lines=10> */
.L_x_13962:
[----:B------:R-:W-:Y:S05]  /*20e0*/  BSYNC.RECONVERGENT B2 ;  /* 0x0000000000027941 */ /* 0x000fea0003800200 */
.L_x_13961:
        /* <DEDUP_REMOVED lines=10> */
.L_x_13964:
[----:B------:R-:W-:Y:S05]  /*2190*/  BSYNC.RECONVERGENT B2 ;  /* 0x0000000000027941 */ /* 0x000fea0003800200 */
.L_x_13963:
        /* <DEDUP_REMOVED lines=10> */
.L_x_13966:
[----:B------:R-:W-:Y:S05]  /*2240*/  BSYNC.RECONVERGENT B2 ;  /* 0x0000000000027941 */ /* 0x000fea0003800200 */
.L_x_13965:
        /* <DEDUP_REMOVED lines=10> */
.L_x_13952:
        /* <DEDUP_REMOVED lines=43> */
.L_x_13969:
[----:B------:R-:W-:Y:S05]  /*25a0*/  BSYNC.RECONVERGENT B2 ;  /* 0x0000000000027941 */ /* 0x000fea0003800200 */
.L_x_13968:
        /* <DEDUP_REMOVED lines=10> */
.L_x_13971:
[----:B------:R-:W-:Y:S05]  /*2650*/  BSYNC.RECONVERGENT B2 ;  /* 0x0000000000027941 */ /* 0x000fea0003800200 */
.L_x_13970:
        /* <DEDUP_REMOVED lines=10> */
.L_x_13973:
[----:B------:R-:W-:Y:S05]  /*2700*/  BSYNC.RECONVERGENT B2 ;  /* 0x0000000000027941 */ /* 0x000fea0003800200 */
.L_x_13972:
        /* <DEDUP_REMOVED lines=10> */
.L_x_13975:
[----:B------:R-:W-:Y:S05]  /*27b0*/  BSYNC.RECONVERGENT B2 ;  /* 0x0000000000027941 */ /* 0x000fea0003800200 */
.L_x_13974:
        /* <DEDUP_REMOVED lines=10> */
.L_x_13977:
[----:B------:R-:W-:Y:S05]  /*2860*/  BSYNC.RECONVERGENT B2 ;  /* 0x0000000000027941 */ /* 0x000fea0003800200 */
.L_x_13976:
        /* <DEDUP_REMOVED lines=10> */
.L_x_13979:
[----:B------:R-:W-:Y:S05]  /*2910*/  BSYNC.RECONVERGENT B2 ;  /* 0x0000000000027941 */ /* 0x000fea0003800200 */
.L_x_13978:
        /* <DEDUP_REMOVED lines=10> */
.L_x_13981:
[----:B------:R-:W-:Y:S05]  /*29c0*/  BSYNC.RECONVERGENT B2 ;  /* 0x0000000000027941 */ /* 0x000fea0003800200 */
.L_x_13980:
[----:B------:R-:W-:Y:S05]  /*29d0*/  @!P3 BRA `(.L_x_13967) ;  /* 0x000000080028b947 */ /* 0x000fea0003800000 */
[----:B------:R-:W-:-:S05]  /*29e0*/  FMUL.FTZ R6, R87, UR11 ;  /* 0x0000000b57067c20 */ /* 0x000fca0008410000 */
[----:B------:R-:W-:-:S04]  /*29f0*/  F2FP.F16.F32.PACK_AB R6, RZ, R6 ;  /* 0x00000006ff06723e */ /* 0x000fc800000000ff */
[----:B------:R-:W-:Y:S01]  /*2a00*/  PRMT R63, R63, 0x5410, R6 ;  /* 0x000054103f3f7816 */ /* 0x000fe20000000006 */
[----:B------:R-:W-:Y:S06]  /*2a10*/  BRA `(.L_x_13967) ;  /* 0x0000000800187947 */ /* 0x000fec0003800000 */
.L_x_13951:
        /* <DEDUP_REMOVED lines=70> */
.L_x_13982:
        /* <DEDUP_REMOVED lines=28> */
[C---:B------:R-:W-:Y:S01]  /*3040*/  @P2 FFMA.FTZ R84, R7.reuse, R221, R48 ;  /* 0x000000dd07542223 */ /* 0x040fe20000010030 */
[----:B------:R-:W-:Y:S01]  /*3050*/  MOV R67, R55 ;  /* 0x0000003700437202 */ /* 0x000fe20000000f00 */
[C---:B------:R-:W-:Y:S01]  /*3060*/  @P2 FFMA.FTZ R67, R7.reuse, R192, R55 ;  /* 0x000000c007432223 */ /* 0x040fe20000010037 */
        /* <DEDUP_REMOVED lines=9> */
[----:B--2---:R-:W-:Y:S01]  /*3100*/  @P3 FMUL.FTZ R6, R64, R85 ;  /* 0x0000005540063220 */ /* 0x004fe20000410000 */
[----:B------:R-:W-:Y:S02]  /*3110*/  @P3 PRMT R63, R165, 0x7610, R63 ;  /* 0x00007610a53f3816 */ /* 0x000fe4000000003f */
[----:B------:R-:W-:Y:S01]  /*3120*/  MOV R85, R49 ;  /* 0x0000003100557202 */ /* 0x000fe20000000f00 */
[----:B------:R-:W-:Y:S01]  /*3130*/  @P2 FFMA.FTZ R85, R7, R198, R49 ;  /* 0x000000c607552223 */ /* 0x000fe20000010031 */
[----:B------:R-:W-:Y:S02]  /*3140*/  @P3 F2FP.F16.F32.PACK_AB R6, RZ, R6 ;  /* 0x00000006ff06323e */ /* 0x000fe400000000ff */
[----:B------:R-:W2:Y:S01]  /*3150*/  @P3 LDC R194, c[0x0][0x40c] ;  /* 0x00010300ffc23b82 */ /* 0x000ea20000000800 */
[----:B---3--:R-:W-:Y:S01]  /*3160*/  @P3 FMUL.FTZ R165, R65, R170 ;  /* 0x000000aa41a53220 */ /* 0x008fe20000410000 */
[----:B------:R-:W-:-:S02]  /*3170*/  @P3 PRMT R60, R6, 0x7610, R60 ;  /* 0x00007610063c3816 */ /* 0x000fc4000000003c */
[----:B------:R-:W-:Y:S02]  /*3180*/  @P3 PRMT R63, R63, 0x5410, R196 ;  /* 0x000054103f3f3816 */ /* 0x000fe400000000c4 */
[----:B------:R-:W-:Y:S02]  /*3190*/  @P3 F2FP.F16.F32.PACK_AB R165, RZ, R165 ;  /* 0x000000a5ffa5323e */ /* 0x000fe400000000ff */
[----:B------:R-:W3:Y:S01]  /*31a0*/  @P3 LDC R200, c[0x0][0x40c] ;  /* 0x00010300ffc83b82 */ /* 0x000ee20000000800 */
[----:B0-----:R-:W-:Y:S01]  /*31b0*/  @P3 FMUL.FTZ R170, R66, R219 ;  /* 0x000000db42aa3220 */ /* 0x001fe20000410000 */
[----:B------:R-:W-:-:S04]  /*31c0*/  @P3 PRMT R60, R60, 0x5410, R165 ;  /* 0x000054103c3c3816 */ /* 0x000fc800000000a5 */
[----:B------:R-:W-:Y:S01]  /*31d0*/  @P3 F2FP.F16.F32.PACK_AB R170, RZ, R170 ;  /* 0x000000aaffaa323e */ /* 0x000fe200000000ff */
[----:B-1----:R-:W-:-:S03]  /*31e0*/  @P3 FMUL.FTZ R192, R84, R223 ;  /* 0x000000df54c03220 */ /* 0x002fc60000410000 */
        /* <DEDUP_REMOVED lines=9> */
.L_x_13967:
[----:B------:R-:W-:Y:S05]  /*3280*/  BSYNC.RECONVERGENT B1 ;  /* 0x0000000000017941 */ /* 0x000fea0003800200 */
.L_x_13950:
[----:B------:R-:W-:Y:S01]  /*3290*/  ISETP.NE.U32.AND P1, PT, R8, RZ, PT ;  /* 0x000000ff0800720c */ /* 0x000fe20003f25070 */
[----:B------:R-:W-:Y:S03]  /*32a0*/  BSSY.RECONVERGENT B1, `(.L_x_13983) ;  /* 0x0000158000017945 */ /* 0x000fe60003800200 */
[----:B------:R-:W-:Y:S02]  /*32b0*/  ISETP.NE.AND.EX P1, PT, R164, RZ, PT, P1 ;  /* 0x000000ffa400720c */ /* 0x000fe40003f25310 */
[----:B------:R-:W0:Y:S11]  /*32c0*/  @P3 LDC.64 R164, c[0x0][0x468] ;  /* 0x00011a00ffa43b82 */ /* 0x000e360000000a00 */
        /* <DEDUP_REMOVED lines=30> */
[----:B------:R-:W-:Y:S01]  /*34b0*/  @P2 FADD.FTZ R170, R19, -R170 ;  /* 0x800000aa13aa2221 */ /* 0x000fe20000010000 */
[----:B------:R-:W-:Y:S01]  /*34c0*/  @P2 FADD.FTZ R165, R174, -R165 ;  /* 0x800000a5aea52221 */ /* 0x000fe20000010000 */
[----:B------:R-:W3:Y:S01]  /*34d0*/  @P3 LDC R221, c[0x0][0x40c] ;  /* 0x00010300ffdd3b82 */ /* 0x000ee20000000800 */
[----:B0-----:R-:W-:Y:S01]  /*34e0*/  @P3 FMUL.FTZ R6, R64, R67 ;  /* 0x0000004340063220 */ /* 0x001fe20000410000 */
[----:B------:R-:W-:Y:S01]  /*34f0*/  @P2 FFMA.FTZ R67, R187, R217, R4 ;  /* 0x000000d9bb432223 */ /* 0x000fe20000010004 */
[----:B------:R-:W-:Y:S01]  /*3500*/  MOV R85, R41 ;  /* 0x0000002900557202 */ /* 0x000fe20000000f00 */
[----:B------:R-:W-:Y:S01]  /*3510*/  @P2 FFMA.FTZ R85, R7, R170, R41 ;  /* 0x000000aa07552223 */ /* 0x000fe20000010029 */
[----:B------:R-:W-:Y:S01]  /*3520*/  MOV R86, R42 ;  /* 0x0000002a00567202 */ /* 0x000fe20000000f00 */
[----:B------:R-:W-:Y:S01]  /*3530*/  @P2 FADD.FTZ R67, R172, -R67 ;  /* 0x80000043ac432221 */ /* 0x000fe20000010000 */
[----:B------:R-:W-:Y:S01]  /*3540*/  @P3 F2FP.F16.F32.PACK_AB R6, RZ, R6 ;  /* 0x00000006ff06323e */ /* 0x000fe200000000ff */
[----:B------:R-:W0:Y:S01]  /*3550*/  @P3 LDC R192, c[0x0][0x40c] ;  /* 0x00010300ffc03b82 */ /* 0x000e220000000800 */
[----:B-1----:R-:W-:Y:S01]  /*3560*/  @P3 FMUL.FTZ R8, R65, R84 ;  /* 0x0000005441083220 */ /* 0x002fe20000410000 */
[----:B------:R-:W-:Y:S01]  /*3570*/  MOV R84, R40 ;  /* 0x0000002800547202 */ /* 0x000fe20000000f00 */
[C---:B------:R-:W-:Y:S01]  /*3580*/  @P2 FFMA.FTZ R66, R7.reuse, R67, R46 ;  /* 0x0000004307422223 */ /* 0x040fe2000001002e */
[----:B------:R-:W-:Y:S01]  /*3590*/  @P3 PRMT R60, R6, 0x7610, R60 ;  /* 0x00007610063c3816 */ /* 0x000fe2000000003c */
[C---:B------:R-:W-:Y:S01]  /*35a0*/  @P2 FFMA.FTZ R84, R7.reuse, R87, R40 ;  /* 0x0000005707542223 */ /* 0x040fe20000010028 */
[----:B------:R-:W-:Y:S01]  /*35b0*/  @P3 F2FP.F16.F32.PACK_AB R8, RZ, R8 ;  /* 0x00000008ff08323e */ /* 0x000fe200000000ff */
[C---:B------:R-:W-:Y:S01]  /*35c0*/  @P2 FFMA.FTZ R86, R7.reuse, R165, R42 ;  /* 0x000000a507562223 */ /* 0x040fe2000001002a */
[----:B------:R-:W1:Y:S01]  /*35d0*/  @P3 LDC R194, c[0x0][0x40c] ;  /* 0x00010300ffc23b82 */ /* 0x000e620000000800 */
[----:B------:R-:W-:Y:S01]  /*35e0*/  MOV R67, R47 ;  /* 0x0000002f00437202 */ /* 0x000fe20000000f00 */
[----:B------:R-:W-:Y:S01]  /*35f0*/  @P2 FFMA.FTZ R67, R7, R164, R47 ;  /* 0x000000a407432223 */ /* 0x000fe2000001002f */
[----:B------:R-:W-:Y:S01]  /*3600*/  @P3 PRMT R60, R60, 0x5410, R8 ;  /* 0x000054103c3c3816 */ /* 0x000fe20000000008 */
[----:B--2---:R-:W-:-:S04]  /*3610*/  @P3 FMUL.FTZ R87, R66, R219 ;  /* 0x000000db42573220 */ /* 0x004fc80000410000 */
[----:B------:R-:W2:Y:S01]  /*3620*/  @P3 LDC R223, c[0x0][0x40c] ;  /* 0x00010300ffdf3b82 */ /* 0x000ea20000000800 */
[----:B---3--:R-:W-:Y:S01]  /*3630*/  @P3 FMUL.FTZ R8, R84, R221 ;  /* 0x000000dd54083220 */ /* 0x008fe20000410000 */
[----:B------:R-:W-:-:S04]  /*3640*/  @P3 F2FP.F16.F32.PACK_AB R87, RZ, R87 ;  /* 0x00000057ff57323e */ /* 0x000fc800000000ff */
        /* <DEDUP_REMOVED lines=18> */
.L_x_13985:
        /* <DEDUP_REMOVED lines=65> */
.L_x_13984:
        /* <DEDUP_REMOVED lines=44> */
.L_x_13989:
[----:B------:R-:W-:Y:S05]  /*3e40*/  BSYNC.RECONVERGENT B2 ;  /* 0x0000000000027941 */ /* 0x000fea0003800200 */
.L_x_13988:
        /* <DEDUP_REMOVED lines=10> */
.L_x_13991:
[----:B------:R-:W-:Y:S05]  /*3ef0*/  BSYNC.RECONVERGENT B2 ;  /* 0x0000000000027941 */ /* 0x000fea0003800200 */
.L_x_13990:
        /* <DEDUP_REMOVED lines=10> */
.L_x_13993:
[----:B------:R-:W-:Y:S05]  /*3fa0*/  BSYNC.RECONVERGENT B2 ;  /* 0x0000000000027941 */ /* 0x000fea0003800200 */
.L_x_13992:
        /* <DEDUP_REMOVED lines=10> */
.L_x_13995:
[----:B------:R-:W-:Y:S05]  /*4050*/  BSYNC.RECONVERGENT B2 ;  /* 0x0000000000027941 */ /* 0x000fea0003800200 */
.L_x_13994:
        /* <DEDUP_REMOVED lines=10> */
.L_x_13997:
[----:B------:R-:W-:Y:S05]  /*4100*/  BSYNC.RECONVERGENT B2 ;  /* 0x0000000000027941 */ /* 0x000fea0003800200 */
.L_x_13996:
        /* <DEDUP_REMOVED lines=10> */
.L_x_13999:
[----:B------:R-:W-:Y:S05]  /*41b0*/  BSYNC.RECONVERGENT B2 ;  /* 0x0000000000027941 */ /* 0x000fea0003800200 */
.L_x_13998:
        /* <DEDUP_REMOVED lines=10> */
.L_x_14001:
[----:B------:R-:W-:Y:S05]  /*4260*/  BSYNC.RECONVERGENT B2 ;  /* 0x0000000000027941 */ /* 0x000fea0003800200 */
.L_x_14000:
[----:B------:R-:W-:Y:S05]  /*4270*/  @!P3 BRA `(.L_x_13986) ;  /* 0x000000040068b947 */ /* 0x000fea0003800000 */
[----:B------:R-:W-:-:S05]  /*4280*/  FMUL.FTZ R6, R87, UR11 ;  /* 0x0000000b57067c20 */ /* 0x000fca0008410000 */
[----:B------:R-:W-:-:S04]  /*4290*/  F2FP.F16.F32.PACK_AB R6, RZ, R6 ;  /* 0x00000006ff06723e */ /* 0x000fc800000000ff */
[----:B------:R-:W-:Y:S01]  /*42a0*/  PRMT R63, R63, 0x5410, R6 ;  /* 0x000054103f3f7816 */ /* 0x000fe20000000006 */
[----:B------:R-:W-:Y:S06]  /*42b0*/  BRA `(.L_x_13986) ;  /* 0x0000000400587947 */ /* 0x000fec0003800000 */
.L_x_13987:
        /* <DEDUP_REMOVED lines=10> */
.L_x_14003:
[----:B------:R-:W-:Y:S05]  /*4360*/  BSYNC.RECONVERGENT B2 ;  /* 0x0000000000027941 */ /* 0x000fea0003800200 */
.L_x_14002:
        /* <DEDUP_REMOVED lines=10> */
.L_x_14005:
[----:B------:R-:W-:Y:S05]  /*4410*/  BSYNC.RECONVERGENT B2 ;  /* 0x0000000000027941 */ /* 0x000fea0003800200 */
.L_x_14004:
        /* <DEDUP_REMOVED lines=10> */
.L_x_14007:
[----:B------:R-:W-:Y:S05]  /*44c0*/  BSYNC.RECONVERGENT B2 ;  /* 0x0000000000027941 */ /* 0x000fea0003800200 */
.L_x_14006:
        /* <DEDUP_REMOVED lines=10> */
.L_x_14009:
[----:B------:R-:W-:Y:S05]  /*4570*/  BSYNC.RECONVERGENT B2 ;  /* 0x0000000000027941 */ /* 0x000fea0003800200 */
.L_x_14008:
        /* <DEDUP_REMOVED lines=10> */
.L_x_14011:
[----:B------:R-:W-:Y:S05]  /*4620*/  BSYNC.RECONVERGENT B2 ;  /* 0x0000000000027941 */ /* 0x000fea0003800200 */
.L_x_14010:
        /* <DEDUP_REMOVED lines=10> */
.L_x_14013:
[----:B------:R-:W-:Y:S05]  /*46d0*/  BSYNC.RECONVERGENT B2 ;  /* 0x0000000000027941 */ /* 0x000fea0003800200 */
.L_x_14012:
        /* <DEDUP_REMOVED lines=10> */
.L_x_14015:
[----:B------:R-:W-:Y:S05]  /*4780*/  BSYNC.RECONVERGENT B2 ;  /* 0x0000000000027941 */ /* 0x000fea0003800200 */
.L_x_14014:
        /* <DEDUP_REMOVED lines=9> */
.L_x_13986:
[----:B------:R-:W-:Y:S05]  /*4820*/  BSYNC.RECONVERGENT B1 ;  /* 0x0000000000017941 */ /* 0x000fea0003800200 */
.L_x_13983:
        /* <DEDUP_REMOVED lines=78> */
.L_x_14018:
        /* <DEDUP_REMOVED lines=65> */
.L_x_14017:
        /* <DEDUP_REMOVED lines=44> */
.L_x_14022:
[----:B------:R-:W-:Y:S05]  /*53e0*/  BSYNC.RECONVERGENT B2 ;  /* 0x0000000000027941 */ /* 0x000fea0003800200 */
.L_x_14021:
        /* <DEDUP_REMOVED lines=10> */
.L_x_14024:
[----:B------:R-:W-:Y:S05]  /*5490*/  BSYNC.RECONVERGENT B2 ;  /* 0x0000000000027941 */ /* 0x000fea0003800200 */
.L_x_14023:
        /* <DEDUP_REMOVED lines=10> */
.L_x_14026:
[----:B------:R-:W-:Y:S05]  /*5540*/  BSYNC.RECONVERGENT B2 ;  /* 0x0000000000027941 */ /* 0x000fea0003800200 */
.L_x_14025:
        /* <DEDUP_REMOVED lines=10> */
.L_x_14028:
[----:B------:R-:W-:Y:S05]  /*55f0*/  BSYNC.RECONVERGENT B2 ;  /* 0x0000000000027941 */ /* 0x000fea0003800200 */
.L_x_14027:
        /* <DEDUP_REMOVED lines=10> */
.L_x_14030:
[----:B------:R-:W-:Y:S05]  /*56a0*/  BSYNC.RECONVERGENT B2 ;  /* 0x0000000000027941 */ /* 0x000fea0003800200 */
.L_x_14029:
        /* <DEDUP_REMOVED lines=10> */
.L_x_14032:
[----:B------:R-:W-:Y:S05]  /*5750*/  BSYNC.RECONVERGENT B2 ;  /* 0x0000000000027941 */ /* 0x000fea0003800200 */
.L_x_14031:
        /* <DEDUP_REMOVED lines=10> */
.L_x_14034:
[----:B------:R-:W-:Y:S05]  /*5800*/  BSYNC.RECONVERGENT B2 ;  /* 0x0000000000027941 */ /* 0x000fea0003800200 */
.L_x_14033:
[----:B------:R-:W-:Y:S05]  /*5810*/  @!P3 BRA `(.L_x_14019) ;  /* 0x000000040068b947 */ /* 0x000fea0003800000 */
[----:B------:R-:W-:-:S05]  /*5820*/  FMUL.FTZ R6, R87, UR11 ;  /* 0x0000000b57067c20 */ /* 0x000fca0008410000 */
[----:B------:R-:W-:-:S04]  /*5830*/  F2FP.F16.F32.PACK_AB R6, RZ, R6 ;  /* 0x00000006ff06723e */ /* 0x000fc800000000ff */
[----:B------:R-:W-:Y:S01]  /*5840*/  PRMT R63, R63, 0x5410, R6 ;  /* 0x000054103f3f7816 */ /* 0x000fe20000000006 */
[----:B------:R-:W-:Y:S06]  /*5850*/  BRA `(.L_x_14019) ;  /* 0x0000000400587947 */ /* 0x000fec0003800000 */
.L_x_14020:
        /* <DEDUP_REMOVED lines=10> */
.L_x_14036:
[----:B------:R-:W-:Y:S05]  /*5900*/  BSYNC.RECONVERGENT B2 ;  /* 0x0000000000027941 */ /* 0x000fea0003800200 */
.L_x_14035:
        /* <DEDUP_REMOVED lines=10> */
.L_x_14038:
[----:B------:R-:W-:Y:S05]  /*59b0*/  BSYNC.RECONVERGENT B2 ;  /* 0x0000000000027941 */ /* 0x000fea0003800200 */
.L_x_14037:
        /* <DEDUP_REMOVED lines=10> */
.L_x_14040:
[----:B------:R-:W-:Y:S05]  /*5a60*/  BSYNC.RECONVERGENT B2 ;  /* 0x0000000000027941 */ /* 0x000fea0003800200 */
.L_x_14039:
        /* <DEDUP_REMOVED lines=10> */
.L_x_14042:
[----:B------:R-:W-:Y:S05]  /*5b10*/  BSYNC.RECONVERGENT B2 ;  /* 0x0000000000027941 */ /* 0x000fea0003800200 */
.L_x_14041:
        /* <DEDUP_REMOVED lines=10> */
.L_x_14044:
[----:B------:R-:W-:Y:S05]  /*5bc0*/  BSYNC.RECONVERGENT B2 ;  /* 0x0000000000027941 */ /* 0x000fea0003800200 */
.L_x_14043:
        /* <DEDUP_REMOVED lines=10> */
.L_x_14046:
[----:B------:R-:W-:Y:S05]  /*5c70*/  BSYNC.RECONVERGENT B2 ;  /* 0x0000000000027941 */ /* 0x000fea0003800200 */
.L_x_14045:
        /* <DEDUP_REMOVED lines=10> */
.L_x_14048:
[----:B------:R-:W-:Y:S05]  /*5d20*/  BSYNC.RECONVERGENT B2 ;  /* 0x0000000000027941 */ /* 0x000fea0003800200 */
.L_x_14047:
        /* <DEDUP_REMOVED lines=9> */
.L_x_14019:
[----:B------:R-:W-:Y:S05]  /*5dc0*/  BSYNC.RECONVERGENT B1 ;  /* 0x0000000000017941 */ /* 0x000fea0003800200 */
.L_x_14016:
        /* <DEDUP_REMOVED lines=39> */
[----:B------:R-:W-:Y:S01]  /*6040*/  @P2 FFMA.FTZ R66, R7, R85, R30 ;  /* 0x0000005507422223 */ /* 0x000fe2000001001e */
[----:B------:R-:W-:Y:S01]  /*6050*/  @P2 FADD.FTZ R8, R211, -R8 ;  /* 0x80000008d3082221 */ /* 0x000fe20000010000 */
[----:B------:R-:W-:Y:S01]  /*6060*/  @P2 FADD.FTZ R217, R166, -R217 ;  /* 0x800000d9a6d92221 */ /* 0x000fe20000010000 */
[----:B------:R-:W-:Y:S01]  /*6070*/  @P3 F2FP.F16.F32.PACK_AB R2, RZ, R2 ;  /* 0x00000002ff02323e */ /* 0x000fe200000000ff */
[----:B------:R-:W-:Y:S01]  /*6080*/  @P2 FFMA.FTZ R84, R7, R87, R24 ;  /* 0x0000005707542223 */ /* 0x000fe20000010018 */
[----:B------:R-:W0:Y:S01]  /*6090*/  @P3 LDC R170, c[0x0][0x40c] ;  /* 0x00010300ffaa3b82 */ /* 0x000e220000000800 */
[----:B-1----:R-:W-:Y:S01]  /*60a0*/  @P3 FMUL.FTZ R4, R65, R86 ;  /* 0x0000005641043220 */ /* 0x002fe20000410000 */
[----:B------:R-:W-:-:S02]  /*60b0*/  @P3 PRMT R60, R2, 0x7610, R60 ;  /* 0x00007610023c3816 */ /* 0x000fc4000000003c */
        /* <DEDUP_REMOVED lines=13> */
[----:B------:R-:W-:-:S03]  /*6190*/  @P3 F2FP.F16.F32.PACK_AB R6, RZ, R6 ;  /* 0x00000006ff06323e */ /* 0x000fc600000000ff */
        /* <DEDUP_REMOVED lines=17> */
.L_x_14051:
[----:B------:R-:W1:Y:S01]  /*62b0*/  @P3 LDC R219, c[0x0][0x40c] ;  /* 0x00010300ffdb3b82 */ /* 0x000e620000000800 */
[-CC-:B------:R-:W-:Y:S01]  /*62c0*/  @P2 FFMA.FTZ R8, R234, R217.reuse, R4.reuse ;  /* 0x000000d9ea082223 */ /* 0x180fe20000010004 */
[--C-:B0-----:R-:W-:Y:S01]  /*62d0*/  @P2 FFMA.FTZ R165, R201, R217, R4.reuse ;  /* 0x000000d9c9a52223 */ /* 0x101fe20000010004 */
[----:B------:R-:W-:Y:S01]  /*62e0*/  MOV R6, R29 ;  /* 0x0000001d00067202 */ /* 0x000fe20000000f00 */
[----:B------:R-:W-:Y:S01]  /*62f0*/  @P2 FFMA.FTZ R170, R236, R217, R4 ;  /* 0x000000d9ecaa2223 */ /* 0x000fe20000010004 */
        /* <DEDUP_REMOVED lines=8> */
[----:B------:R-:W-:Y:S01]  /*6380*/  @P2 FFMA.FTZ R227, R207, R217, R4 ;  /* 0x000000d9cfe32223 */ /* 0x000fe20000010004 */
[----:B------:R-:W-:Y:S01]  /*6390*/  MOV R8, R30 ;  /* 0x0000001e00087202 */ /* 0x000fe20000000f00 */
[----:B------:R-:W-:Y:S01]  /*63a0*/  @P2 FADD.FTZ R165, R186, -R165 ;  /* 0x800000a5baa52221 */ /* 0x000fe20000010000 */
[----:B------:R-:W2:Y:S01]  /*63b0*/  @P3 LDC R221, c[0x0][0x40c] ;  /* 0x00010300ffdd3b82 */ /* 0x000ea20000000800 */
[----:B------:R-:W-:Y:S01]  /*63c0*/  @P2 FADD.FTZ R170, R177, -R170 ;  /* 0x800000aab1aa2221 */ /* 0x000fe20000010000 */
[----:B------:R-:W-:Y:S01]  /*63d0*/  @P2 FADD.FTZ R194, R211, -R194 ;  /* 0x800000c2d3c22221 */ /* 0x000fe20000010000 */
[C---:B------:R-:W-:Y:S01]  /*63e0*/  @P2 FFMA.FTZ R8, R7.reuse, R165, R30 ;  /* 0x000000a507082223 */ /* 0x040fe2000001001e */
[----:B------:R-:W-:Y:S01]  /*63f0*/  MOV R165, R24 ;  /* 0x0000001800a57202 */ /* 0x000fe20000000f00 */
[----:B------:R-:W-:Y:S01]  /*6400*/  @P2 FADD.FTZ R227, R166, -R227 ;  /* 0x800000e3a6e32221 */ /* 0x000fe20000010000 */
[----:B------:R-:W-:Y:S01]  /*6410*/  MOV R164, R31 ;  /* 0x0000001f00a47202 */ /* 0x000fe20000000f00 */
[----:B------:R-:W-:Y:S01]  /*6420*/  @P2 FFMA.FTZ R164, R7, R170, R31 ;  /* 0x000000aa07a42223 */ /* 0x000fe2000001001f */
[----:B------:R-:W3:Y:S01]  /*6430*/  @P3 LDC R192, c[0x0][0x40c] ;  /* 0x00010300ffc03b82 */ /* 0x000ee20000000800 */
[----:B-1----:R-:W-:Y:S01]  /*6440*/  @P3 FMUL.FTZ R6, R6, R219 ;  /* 0x000000db06063220 */ /* 0x002fe20000410000 */
[----:B------:R-:W-:Y:S01]  /*6450*/  @P2 FFMA.FTZ R219, R205, R217, R4 ;  /* 0x000000d9cddb2223 */ /* 0x000fe20000010004 */
[----:B------:R-:W-:Y:S01]  /*6460*/  MOV R170, R25 ;  /* 0x0000001900aa7202 */ /* 0x000fe20000000f00 */
[----:B------:R-:W-:-:S02]  /*6470*/  @P2 FFMA.FTZ R170, R7, R194, R25 ;  /* 0x000000c207aa2223 */ /* 0x000fc40000010019 */
[----:B------:R-:W-:Y:S01]  /*6480*/  @P2 FADD.FTZ R219, R188, -R219 ;  /* 0x800000dbbcdb2221 */ /* 0x000fe20000010000 */
[----:B------:R-:W-:Y:S01]  /*6490*/  @P3 F2FP.F16.F32.PACK_AB R6, RZ, R6 ;  /* 0x00000006ff06323e */ /* 0x000fe200000000ff */
[----:B------:R-:W1:Y:S01]  /*64a0*/  @P3 LDC R223, c[0x0][0x40c] ;  /* 0x00010300ffdf3b82 */ /* 0x000e620000000800 */
[----:B0-----:R-:W-:Y:S01]  /*64b0*/  @P3 FMUL.FTZ R2, R2, R171 ;  /* 0x000000ab02023220 */ /* 0x001fe20000410000 */
[C---:B------:R-:W-:Y:S01]  /*64c0*/  @P2 FFMA.FTZ R165, R7.reuse, R219, R24 ;  /* 0x000000db07a52223 */ /* 0x040fe20000010018 */
[----:B------:R-:W-:Y:S01]  /*64d0*/  MOV R171, R26 ;  /* 0x0000001a00ab7202 */ /* 0x000fe20000000f00 */
[----:B------:R-:W-:Y:S02]  /*64e0*/  @P2 FFMA.FTZ R171, R7, R227, R26 ;  /* 0x000000e307ab2223 */ /* 0x000fe4000001001a */
[----:B------:R-:W-:Y:S02]  /*64f0*/  @P3 F2FP.F16.F32.PACK_AB R2, RZ, R2 ;  /* 0x00000002ff02323e */ /* 0x000fe400000000ff */
[----:B------:R-:W0:Y:S02]  /*6500*/  @P3 LDC R225, c[0x0][0x40c] ;  /* 0x00010300ffe13b82 */ /* 0x000e240000000800 */
[----:B------:R-:W-:Y:S01]  /*6510*/  @P3 PRMT R60, R2, 0x7610, R60 ;  /* 0x00007610023c3816 */ /* 0x000fe2000000003c */
[----:B--2---:R-:W-:-:S03]  /*6520*/  @P3 FMUL.FTZ R2, R8, R221 ;  /* 0x000000dd08023220 */ /* 0x004fc60000410000 */
[----:B------:R-:W-:Y:S02]  /*6530*/  @P3 PRMT R60, R60, 0x5410, R6 ;  /* 0x000054103c3c3816 */ /* 0x000fe40000000006 */
[----:B------:R-:W2:Y:S01]  /*6540*/  @P3 LDC R196, c[0x0][0x40c] ;  /* 0x00010300ffc43b82 */ /* 0x000ea20000000800 */
[----:B---3--:R-:W-:Y:S01]  /*6550*/  @P3 FMUL.FTZ R8, R165, R192 ;  /* 0x000000c0a5083220 */ /* 0x008fe20000410000 */
[----:B------:R-:W-:-:S04]  /*6560*/  @P3 F2FP.F16.F32.PACK_AB R2, RZ, R2 ;  /* 0x00000002ff02323e */ /* 0x000fc800000000ff */
[----:B------:R-:W-:Y:S01]  /*6570*/  @P3 F2FP.F16.F32.PACK_AB R8, RZ, R8 ;  /* 0x00000008ff08323e */ /* 0x000fe200000000ff */
[----:B-1----:R-:W-:Y:S01]  /*6580*/  @P3 FMUL.FTZ R6, R164, R223 ;  /* 0x000000dfa4063220 */ /* 0x002fe20000410000 */
[----:B------:R-:W-:Y:S02]  /*6590*/  @P3 PRMT R61, R2, 0x7610, R61 ;  /* 0x00007610023d3816 */ /* 0x000fe4000000003d */
        /* <DEDUP_REMOVED lines=18> */
.L_x_14050:
        /* <DEDUP_REMOVED lines=36> */
.L_x_14055:
[----:B------:R-:W-:Y:S05]  /*6900*/  BSYNC.RECONVERGENT B2 ;  /* 0x0000000000027941 */ /* 0x000fea0003800200 */
.L_x_14054:
        /* <DEDUP_REMOVED lines=10> */
.L_x_14057:
[----:B------:R-:W-:Y:S05]  /*69b0*/  BSYNC.RECONVERGENT B2 ;  /* 0x0000000000027941 */ /* 0x000fea0003800200 */
.L_x_14056:
        /* <DEDUP_REMOVED lines=10> */
.L_x_14059:
[----:B------:R-:W-:Y:S05]  /*6a60*/  BSYNC.RECONVERGENT B2 ;  /* 0x0000000000027941 */ /* 0x000fea0003800200 */
.L_x_14058:
        /* <DEDUP_REMOVED lines=10> */
.L_x_14061:
[----:B------:R-:W-:Y:S05]  /*6b10*/  BSYNC.RECONVERGENT B2 ;  /* 0x0000000000027941 */ /* 0x000fea0003800200 */
.L_x_14060:
        /* <DEDUP_REMOVED lines=10> */
.L_x_14063:
[----:B------:R-:W-:Y:S05]  /*6bc0*/  BSYNC.RECONVERGENT B2 ;  /* 0x0000000000027941 */ /* 0x000fea0003800200 */
.L_x_14062:
        /* <DEDUP_REMOVED lines=10> */
.L_x_14065:
[----:B------:R-:W-:Y:S05]  /*6c70*/  BSYNC.RECONVERGENT B2 ;  /* 0x0000000000027941 */ /* 0x000fea0003800200 */
.L_x_14064:
        /* <DEDUP_REMOVED lines=10> */
.L_x_14067:
[----:B------:R-:W-:Y:S05]  /*6d20*/  BSYNC.RECONVERGENT B2 ;  /* 0x0000000000027941 */ /* 0x000fea0003800200 */
.L_x_14066:
        /* <DEDUP_REMOVED lines=13> */
.L_x_14053:
        /* <DEDUP_REMOVED lines=17> */
.L_x_14069:
[----:B------:R-:W-:Y:S05]  /*6f10*/  BSYNC.RECONVERGENT B2 ;  /* 0x0000000000027941 */ /* 0x000fea0003800200 */
.L_x_14068:
        /* <DEDUP_REMOVED lines=10> */
.L_x_14071:
[----:B------:R-:W-:Y:S05]  /*6fc0*/  BSYNC.RECONVERGENT B2 ;  /* 0x0000000000027941 */ /* 0x000fea0003800200 */
.L_x_14070:
        /* <DEDUP_REMOVED lines=10> */
.L_x_14073:
[----:B------:R-:W-:Y:S05]  /*7070*/  BSYNC.RECONVERGENT B2 ;  /* 0x0000000000027941 */ /* 0x000fea0003800200 */
.L_x_14072:
        /* <DEDUP_REMOVED lines=10> */
.L_x_14075:
[----:B------:R-:W-:Y:S05]  /*7120*/  BSYNC.RECONVERGENT B2 ;  /* 0x0000000000027941 */ /* 0x000fea0003800200 */
.L_x_14074:
        /* <DEDUP_REMOVED lines=10> */
.L_x_14077:
[----:B------:R-:W-:Y:S05]  /*71d0*/  BSYNC.RECONVERGENT B2 ;  /* 0x0000000000027941 */ /* 0x000fea0003800200 */
.L_x_14076:
        /* <DEDUP_REMOVED lines=10> */
.L_x_14079:
[----:B------:R-:W-:Y:S05]  /*7280*/  BSYNC.RECONVERGENT B2 ;  /* 0x0000000000027941 */ /* 0x000fea0003800200 */
.L_x_14078:
        /* <DEDUP_REMOVED lines=10> */
.L_x_14081:
[----:B------:R-:W-:Y:S05]  /*7330*/  BSYNC.RECONVERGENT B2 ;  /* 0x0000000000027941 */ /* 0x000fea0003800200 */
.L_x_14080:
[----:B------:R-:W-:-:S04]  /*7340*/  @P3 F2FP.F16.F32.PACK_AB R6, RZ, R6 ;  /* 0x00000006ff06323e */ /* 0x000fc800000000ff */
[----:B------:R-:W-:-:S07]  /*7350*/  @P3 PRMT R63, R63, 0x5410, R6 ;  /* 0x000054103f3f3816 */ /* 0x000fce0000000006 */
.L_x_14052:
[----:B------:R-:W-:Y:S05]  /*7360*/  BSYNC.RECONVERGENT B1 ;  /* 0x0000000000017941 */ /* 0x000fea0003800200 */
.L_x_14049:
        /* <DEDUP_REMOVED lines=13> */
.L_x_13945:
[----:B------:R-:W-:Y:S05]  /*7440*/  BSYNC B0 ;  /* 0x0000000000007941 */ /* 0x000fea0003800000 */
.L_x_13944:
        /* <DEDUP_REMOVED lines=186> */
.L_x_13949:
        /* <DEDUP_REMOVED lines=8> */
.L_x_14084:
[----:B------:R-:W-:Y:S05]  /*8070*/  BSYNC B1 ;  /* 0x0000000000017941 */ /* 0x000fea0003800000 */
.L_x_14083:
        /* <DEDUP_REMOVED lines=8> */
.L_x_14085:
[----:B------:R-:W-:Y:S01]  /*8100*/  FADD.FTZ R165, R165, R190 ;  /* 0x000000bea5a57221 */ /* 0x000fe20000010000 */
[----:B------:R-:W-:-:S04]  /*8110*/  HFMA2 R200, -RZ, RZ, 0, 1.1920928955078125e-07 ;  /* 0x00000002ffc87431 */ /* 0x000fc800000001ff */
[----:B------:R-:W-:Y:S02]  /*8120*/  MOV R217, R165 ;  /* 0x000000a500d97202 */ /* 0x000fe40000000f00 */
[----:B------:R-:W-:-:S07]  /*8130*/  MOV R171, R198 ;  /* 0x000000c600ab7202 */ /* 0x000fce0000000f00 */
[----:B------:R-:W-:Y:S05]  /*8140*/  WARPSYNC.COLLECTIVE R196, `(.L_x_14086) ;  /* 0x00000000c4087348 */ /* 0x000fea0003c00000 */
[----:B------:R0:W1:Y:S02]  /*8150*/  SHFL.BFLY P1, R198, R217, R200, R219 ;  /* 0x0c0000c8d9c67389 */ /* 0x00006400000200db */
[----:B01----:R-:W-:Y:S05]  /*8160*/  ENDCOLLECTIVE ;  /* 0x000000000000791b */ /* 0x003fea0003800000 */
.L_x_14086:
[----:B------:R-:W-:-:S05]  /*8170*/  FADD.FTZ R171, R171, R192 ;  /* 0x000000c0abab7221 */ /* 0x000fca0000010000 */
[----:B------:R-:W-:Y:S02]  /*8180*/  MOV R217, R171 ;  /* 0x000000ab00d97202 */ /* 0x000fe40000000f00 */
[----:B------:R-:W-:-:S07]  /*8190*/  MOV R164, R198 ;  /* 0x000000c600a47202 */ /* 0x000fce0000000f00 */
[----:B------:R-:W-:Y:S05]  /*81a0*/  WARPSYNC.COLLECTIVE R196, `(.L_x_14087) ;  /* 0x00000000c4087348 */ /* 0x000fea0003c00000 */
[----:B------:R0:W1:Y:S02]  /*81b0*/  SHFL.BFLY P1, R198, R217, R200, R219 ;  /* 0x0c0000c8d9c67389 */ /* 0x00006400000200db */
[----:B01----:R-:W-:Y:S05]  /*81c0*/  ENDCOLLECTIVE ;  /* 0x000000000000791b */ /* 0x003fea0003800000 */
.L_x_14087:
[----:B------:R-:W-:Y:S01]  /*81d0*/  FADD.FTZ R164, R165, R164 ;  /* 0x000000a4a5a47221 */ /* 0x000fe20000010000 */
[----:B------:R-:W-:-:S04]  /*81e0*/  HFMA2 R200, -RZ, RZ, 0, 2.384185791015625e-07 ;  /* 0x00000004ffc87431 */ /* 0x000fc800000001ff */
[----:B------:R-:W-:Y:S02]  /*81f0*/  MOV R217, R164 ;  /* 0x000000a400d97202 */ /* 0x000fe40000000f00 */
[----:B------:R-:W-:-:S07]  /*8200*/  MOV R170, R198 ;  /* 0x000000c600aa7202 */ /* 0x000fce0000000f00 */
[----:B------:R-:W-:Y:S05]  /*8210*/  WARPSYNC.COLLECTIVE R196, `(.L_x_14088) ;  /* 0x00000000c4087348 */ /* 0x000fea0003c00000 */
[----:B------:R0:W1:Y:S02]  /*8220*/  SHFL.BFLY P1, R198, R217, R200, R219 ;  /* 0x0c0000c8d9c67389 */ /* 0x00006400000200db */
[----:B01----:R-:W-:Y:S05]  /*8230*/  ENDCOLLECTIVE ;  /* 0x000000000000791b */ /* 0x003fea0003800000 */
.L_x_14088:
[----:B------:R-:W-:-:S05]  /*8240*/  FADD.FTZ R170, R171, R170 ;  /* 0x000000aaabaa7221 */ /* 0x000fca0000010000 */
[----:B------:R-:W-:Y:S02]  /*8250*/  MOV R217, R170 ;  /* 0x000000aa00d97202 */ /* 0x000fe40000000f00 */
[----:B------:R-:W-:-:S07]  /*8260*/  MOV R213, R198 ;  /* 0x000000c600d57202 */ /* 0x000fce0000000f00 */
[----:B------:R-:W-:Y:S05]  /*8270*/  WARPSYNC.COLLECTIVE R196, `(.L_x_14089) ;  /* 0x00000000c4087348 */ /* 0x000fea0003c00000 */
[----:B------:R0:W1:Y:S02]  /*8280*/  SHFL.BFLY P1, R198, R217, R200, R219 ;  /* 0x0c0000c8d9c67389 */ /* 0x00006400000200db */
[----:B01----:R-:W-:Y:S05]  /*8290*/  ENDCOLLECTIVE ;  /* 0x000000000000791b */ /* 0x003fea0003800000 */
.L_x_14089:
[----:B------:R-:W-:Y:S01]  /*82a0*/  FADD.FTZ R213, R164, R213 ;  /* 0x000000d5a4d57221 */ /* 0x000fe20000010000 */
[----:B------:R-:W-:-:S04]  /*82b0*/  HFMA2 R200, -RZ, RZ, 0, 4.76837158203125e-07 ;  /* 0x00000008ffc87431 */ /* 0x000fc800000001ff */
[----:B------:R-:W-:Y:S02]  /*82c0*/  MOV R217, R213 ;  /* 0x000000d500d97202 */ /* 0x000fe40000000f00 */
[----:B------:R-:W-:-:S07]  /*82d0*/  MOV R215, R198 ;  /* 0x000000c600d77202 */ /* 0x000fce0000000f00 */
[----:B------:R-:W-:Y:S05]  /*82e0*/  WARPSYNC.COLLECTIVE R196, `(.L_x_14090) ;  /* 0x00000000c4087348 */ /* 0x000fea0003c00000 */
[----:B------:R0:W1:Y:S02]  /*82f0*/  SHFL.BFLY P1, R198, R217, R200, R219 ;  /* 0x0c0000c8d9c67389 */ /* 0x00006400000200db */
[----:B01----:R-:W-:Y:S05]  /*8300*/  ENDCOLLECTIVE ;  /* 0x000000000000791b */ /* 0x003fea0003800000 */
.L_x_14090:
[----:B------:R-:W-:-:S05]  /*8310*/  FADD.FTZ R215, R170, R215 ;  /* 0x000000d7aad77221 */ /* 0x000fca0000010000 */
[----:B------:R-:W-:Y:S02]  /*8320*/  MOV R217, R215 ;  /* 0x000000d700d97202 */ /* 0x000fe40000000f00 */
[----:B------:R-:W-:-:S07]  /*8330*/  MOV R190, R198 ;  /* 0x000000c600be7202 */ /* 0x000fce0000000f00 */
[----:B------:R-:W-:Y:S05]  /*8340*/  WARPSYNC.COLLECTIVE R196, `(.L_x_14091) ;  /* 0x00000000c4087348 */ /* 0x000fea0003c00000 */
[----:B------:R0:W1:Y:S02]  /*8350*/  SHFL.BFLY P1, R198, R217, R200, R219 ;  /* 0x0c0000c8d9c67389 */ /* 0x00006400000200db */
[----:B01----:R-:W-:Y:S05]  /*8360*/  ENDCOLLECTIVE ;  /* 0x000000000000791b */ /* 0x003fea0003800000 */
.L_x_14091:
[----:B------:R-:W-:Y:S01]  /*8370*/  FADD.FTZ R194, R213, R190 ;  /* 0x000000bed5c27221 */ /* 0x000fe20000010000 */
[----:B------:R-:W-:-:S04]  /*8380*/  HFMA2 R200, -RZ, RZ, 0, 9.5367431640625e-07 ;  /* 0x00000010ffc87431 */ /* 0x000fc800000001ff */
[----:B------:R-:W-:Y:S02]  /*8390*/  MOV R217, R194 ;  /* 0x000000c200d97202 */ /* 0x000fe40000000f00 */
[----:B------:R-:W-:-:S07]  /*83a0*/  MOV R192, R198 ;  /* 0x000000c600c07202 */ /* 0x000fce0000000f00 */
[----:B------:R-:W-:Y:S05]  /*83b0*/  WARPSYNC.COLLECTIVE R196, `(.L_x_14092) ;  /* 0x00000000c4087348 */ /* 0x000fea0003c00000 */
[----:B------:R0:W1:Y:S02]  /*83c0*/  SHFL.BFLY P1, R198, R217, R200, R219 ;  /* 0x0c0000c8d9c67389 */ /* 0x00006400000200db */
[----:B01----:R-:W-:Y:S05]  /*83d0*/  ENDCOLLECTIVE ;  /* 0x000000000000791b */ /* 0x003fea0003800000 */
.L_x_14092:
[----:B------:R-:W-:-:S05]  /*83e0*/  FADD.FTZ R192, R215, R192 ;  /* 0x000000c0d7c07221 */ /* 0x000fca0000010000 */
[----:B------:R-:W-:Y:S02]  /*83f0*/  MOV R217, R192 ;  /* 0x000000c000d97202 */ /* 0x000fe40000000f00 */
[----:B------:R-:W-:-:S07]  /*8400*/  MOV R165, R198 ;  /* 0x000000c600a57202 */ /* 0x000fce0000000f00 */
[----:B------:R-:W-:Y:S05]  /*8410*/  WARPSYNC.COLLECTIVE R196, `(.L_x_14093) ;  /* 0x00000000c4087348 */ /* 0x000fea0003c00000 */
[----:B------:R0:W1:Y:S02]  /*8420*/  SHFL.BFLY P1, R198, R217, R200, R219 ;  /* 0x0c0000c8d9c67389 */ /* 0x00006400000200db */
[----:B01----:R-:W-:Y:S05]  /*8430*/  ENDCOLLECTIVE ;  /* 0x000000000000791b */ /* 0x003fea0003800000 */
.L_x_14093:
[----:B------:R-:W-:Y:S01]  /*8440*/  MOV R171, R198 ;  /* 0x000000c600ab7202 */ /* 0x000fe20000000f00 */
[----:B------:R-:W-:Y:S06]  /*8450*/  BRA `(.L_x_14094) ;  /* 0xffffff9400dc7947 */ /* 0x000fec000383ffff */
.L_x_14095:
        /* <DEDUP_REMOVED lines=10> */
.L_x_20089:


//--------------------- .text._ZN10layer_norm13ln_bwd_kernelINS_13Kernel_traitsIf6__halffS2_fjLj1024ELj1ELj4ELj1ELj16ENS_18Kernel_traits_baseILj1024EfS2_fS2_fjLj128EEEEELb0ELb1ELb0ELb0EEEvNS_9BwdParamsE --------------------------
	.section	.text._ZN10layer_norm13ln_bwd_kernelINS_13Kernel_traitsIf6__halffS2_fjLj1024ELj1ELj4ELj1ELj16ENS_18Kernel_traits_baseILj1024EfS2_fS2_fjLj128EEEEELb0ELb1ELb0ELb0EEEvNS_9BwdParamsE,"ax",@progbits
	.align	128
        .global         _ZN10layer_norm13ln_bwd_kernelINS_13Kernel_traitsIf6__halffS2_fjLj1024ELj1ELj4ELj1ELj16ENS_18Kernel_traits_baseILj1024EfS2_fS2_fjLj128EEEEELb0ELb1ELb0ELb0EEEvNS_9BwdParamsE
        .type           _ZN10layer_norm13ln_bwd_kernelINS_13Kernel_traitsIf6__halffS2_fjLj1024ELj1ELj4ELj1ELj16ENS_18Kernel_traits_baseILj1024EfS2_fS2_fjLj128EEEEELb0ELb1ELb0ELb0EEEvNS_9BwdParamsE,@function
        .size           _ZN10layer_norm13ln_bwd_kernelINS_13Kernel_traitsIf6__halffS2_fjLj1024ELj1ELj4ELj1ELj16ENS_18Kernel_traits_baseILj1024EfS2_fS2_fjLj128EEEEELb0ELb1ELb0ELb0EEEvNS_9BwdParamsE,(.L_x_20090 - _ZN10layer_norm13ln_bwd_kernelINS_13Kernel_traitsIf6__halffS2_fjLj1024ELj1ELj4ELj1ELj16ENS_18Kernel_traits_baseILj1024EfS2_fS2_fjLj128EEEEELb0ELb1ELb0ELb0EEEvNS_9BwdParamsE)
        .other          _ZN10layer_norm13ln_bwd_kernelINS_13Kernel_traitsIf6__halffS2_fjLj1024ELj1ELj4ELj1ELj16ENS_18Kernel_traits_baseILj1024EfS2_fS2_fjLj128EEEEELb0ELb1ELb0ELb0EEEvNS_9BwdParamsE,@"STO_CUDA_ENTRY STV_DEFAULT"
_ZN10layer_norm13ln_bwd_kernelINS_13Kernel_traitsIf6__halffS2_fjLj1024ELj1ELj4ELj1ELj16ENS_18Kernel_traits_baseILj1024EfS2_fS2_fjLj128EEEEELb0ELb1ELb0ELb0EEEvNS_9BwdParamsE:
.text._ZN10layer_norm13ln_bwd_kernelINS_13Kernel_traitsIf6__halffS2_fjLj1024ELj1ELj4ELj1ELj16ENS_18Kernel_traits_baseILj1024EfS2_fS2_fjLj128EEEEELb0ELb1ELb0ELb0EEEvNS_9BwdParamsE:
        /* <DEDUP_REMOVED lines=197> */
.L_x_14138:
        /* <DEDUP_REMOVED lines=11> */
[----:B------:R0:W-:Y:S01]  /*0d00*/  STL [R1+0x8], R191 ;  /* 0x000008bf01007387 */ /* 0x0001e20000100800 */
[----:B---3--:R-:W-:Y:S01]  /*0d10*/  ISETP.GE.U32.AND P2, PT, R190, 0x20, PT ;  /* 0x00000020be00780c */ /* 0x008fe20003f46070 */
[----:B0-----:R-:W-:-:S06]  /*0d20*/  IMAD.WIDE R2, R188, 0x4, R2 ;  /* 0x00000004bc027825 */ /* 0x001fcc00078e0202 */
[----:B-----5:R0:W5:Y:S01]  /*0d30*/  LDG.E R2, desc[UR6][R2.64] ;  /* 0x0000000602027981 */ /* 0x020162000c1e1900 */
[----:B------:R-:W-:Y:S01]  /*0d40*/  ISETP.NE.AND P1, PT, RZ, UR8, PT ;  /* 0x00000008ff007c0c */ /* 0x000fe2000bf25270 */
[----:B------:R-:W-:Y:S01]  /*0d50*/  BSSY.RECONVERGENT B1, `(.L_x_14098) ;  /* 0x0000065000017945 */ /* 0x000fe20003800200 */
[C---:B------:R-:W-:Y:S02]  /*0d60*/  ISETP.GE.U32.AND P3, PT, R190.reuse, 0x40, PT ;  /* 0x00000040be00780c */ /* 0x040fe40003f66070 */
[----:B------:R-:W-:Y:S02]  /*0d70*/  CS2R R224, SRZ ;  /* 0x0000000000e07805 */ /* 0x000fe4000001ff00 */
[C---:B------:R-:W-:Y:S02]  /*0d80*/  ISETP.GE.U32.AND P4, PT, R190.reuse, 0x60, PT ;  /* 0x00000060be00780c */ /* 0x040fe40003f86070 */
[----:B------:R-:W-:Y:S01]  /*0d90*/  ISETP.GE.U32.AND P5, PT, R190, 0x80, PT ;  /* 0x00000080be00780c */ /* 0x000fe20003fa6070 */
[----:B0-----:R-:W-:-:S02]  /*0da0*/  HFMA2 R3, -RZ, RZ, 1.875, 0 ;  /* 0x3f800000ff037431 */ /* 0x001fc400000001ff */
[----:B--2---:R-:W-:Y:S02]  /*0db0*/  @P0 HADD2.F32 R3, -RZ, R4.H0_H0 ;  /* 0x20000004ff030230 */ /* 0x004fe40000004100 */
        /* <DEDUP_REMOVED lines=32> */
[C---:B------:R-:W-:Y:S01]  /*0fc0*/  FADD.FTZ R212, -R217.reuse, R191 ;  /* 0x000000bfd9d47221 */ /* 0x040fe20000010100 */
[----:B------:R-:W-:Y:S02]  /*0fd0*/  FADD.FTZ R213, -R217, R190 ;  /* 0x000000bed9d57221 */ /* 0x000fe40000010100 */
[----:B-----5:R-:W-:Y:S01]  /*0fe0*/  FMUL.FTZ R214, R2, R211 ;  /* 0x000000d302d67220 */ /* 0x020fe20000410000 */
[----:B---3--:R-:W-:-:S02]  /*0ff0*/  HADD2.F32 R188, -RZ, R195.H0_H0 ;  /* 0x200000c3ffbc7230 */ /* 0x008fc40000004100 */
[----:B------:R-:W-:Y:S02]  /*1000*/  HADD2.F32 R19, -RZ, R195.H1_H1 ;  /* 0x300000c3ff137230 */ /* 0x000fe40000004100 */
[----:B0-----:R-:W-:Y:S02]  /*1010*/  HADD2.F32 R209, -RZ, R192.H0_H0 ;  /* 0x200000c0ffd17230 */ /* 0x001fe40000004100 */
[----:B----4-:R-:W-:Y:S01]  /*1020*/  FADD.FTZ R195, -R217, R196 ;  /* 0x000000c4d9c37221 */ /* 0x010fe20000010100 */
[----:B------:R-:W-:Y:S02]  /*1030*/  HADD2.F32 R191, -RZ, R193.H1_H1 ;  /* 0x300000c1ffbf7230 */ /* 0x000fe40000004100 */
[C---:B------:R-:W-:Y:S01]  /*1040*/  FMUL.FTZ R212, R2.reuse, R212 ;  /* 0x000000d402d47220 */ /* 0x040fe20000410000 */
[----:B------:R-:W-:Y:S02]  /*1050*/  HADD2.F32 R190, -RZ, R194.H0_H0 ;  /* 0x200000c2ffbe7230 */ /* 0x000fe40000004100 */
[----:B------:R-:W-:Y:S01]  /*1060*/  FMUL.FTZ R211, R2, R195 ;  /* 0x000000c302d37220 */ /* 0x000fe20000410000 */
[----:B------:R-:W-:-:S02]  /*1070*/  HADD2.F32 R210, -RZ, R192.H1_H1 ;  /* 0x300000c0ffd27230 */ /* 0x000fc40000004100 */
[----:B------:R-:W-:Y:S01]  /*1080*/  FMUL.FTZ R0, R2, R0 ;  /* 0x0000000002007220 */ /* 0x000fe20000410000 */
[----:B------:R-:W-:Y:S01]  /*1090*/  FMUL.FTZ R218, R218, R209 ;  /* 0x000000d1dada7220 */ /* 0x000fe20000410000 */
[----:B------:R-:W-:Y:S02]  /*10a0*/  HADD2.F32 R189, -RZ, R194.H1_H1 ;  /* 0x300000c2ffbd7230 */ /* 0x000fe40000004100 */
[----:B------:R-:W-:Y:S01]  /*10b0*/  FADD.FTZ R194, -R217, R197 ;  /* 0x000000c5d9c27221 */ /* 0x000fe20000010100 */
[----:B------:R-:W-:Y:S02]  /*10c0*/  HADD2.F32 R208, -RZ, R193.H0_H0 ;  /* 0x200000c1ffd07230 */ /* 0x000fe40000004100 */
        /* <DEDUP_REMOVED lines=8> */
[----:B------:R-:W-:Y:S01]  /*1150*/  FFMA.FTZ R190, R0, R218, RZ ;  /* 0x000000da00be7223 */ /* 0x000fe200000100ff */
        /* <DEDUP_REMOVED lines=36> */
.L_x_14099:
[----:B------:R-:W-:Y:S05]  /*13a0*/  BSYNC.RECONVERGENT B1 ;  /* 0x0000000000017941 */ /* 0x000fea0003800200 */
.L_x_14098:
        /* <DEDUP_REMOVED lines=12> */
[----:B-1----:R-:W-:-:S06]  /*1470*/  IMAD.WIDE.U32 R192, R223, 0x10, R192 ;  /* 0x00000010dfc07825 */ /* 0x002fcc00078e00c0 */
        /* <DEDUP_REMOVED lines=8> */
[C---:B--2---:R-:W-:Y:S01]  /*1500*/  FADD.FTZ R200, -R217.reuse, R189 ;  /* 0x000000bdd9c87221 */ /* 0x044fe20000010100 */
[--C-:B---3--:R-:W-:Y:S02]  /*1510*/  HADD2.F32 R189, -RZ, R193.reuse.H0_H0 ;  /* 0x200000c1ffbd7230 */ /* 0x108fe40000004100 */
[----:B------:R-:W-:Y:S02]  /*1520*/  HADD2.F32 R19, -RZ, R193.H1_H1 ;  /* 0x300000c1ff137230 */ /* 0x000fe40000004100 */
[----:B----4-:R-:W-:-:S02]  /*1530*/  FADD.FTZ R193, -R217, R197 ;  /* 0x000000c5d9c17221 */ /* 0x010fc40000010100 */
[----:B------:R-:W2:Y:S01]  /*1540*/  LDL R197, [R1+0x58] ;  /* 0x0000580001c57983 */ /* 0x000ea20000100800 */
[--C-:B------:R-:W-:Y:S02]  /*1550*/  HADD2.F32 R5, -RZ, R194.reuse.H0_H0 ;  /* 0x200000c2ff057230 */ /* 0x100fe40000004100 */
[----:B------:R-:W-:Y:S02]  /*1560*/  HADD2.F32 R238, -RZ, R194.H1_H1 ;  /* 0x300000c2ffee7230 */ /* 0x000fe40000004100 */
[C---:B------:R-:W-:Y:S02]  /*1570*/  FADD.FTZ R194, -R217.reuse, R196 ;  /* 0x000000c4d9c27221 */ /* 0x040fe40000010100 */
[----:B------:R-:W3:Y:S01]  /*1580*/  LDL R196, [R1+0x5c] ;  /* 0x00005c0001c47983 */ /* 0x000ee20000100800 */
[C---:B------:R-:W-:Y:S01]  /*1590*/  FADD.FTZ R202, -R217.reuse, R188 ;  /* 0x000000bcd9ca7221 */ /* 0x040fe20000010100 */
[----:B------:R-:W-:Y:S01]  /*15a0*/  FADD.FTZ R203, -R217, R191 ;  /* 0x000000bfd9cb7221 */ /* 0x000fe20000010100 */
[----:B------:R-:W-:-:S02]  /*15b0*/  HADD2.F32 R191, -RZ, R192.H0_H0 ;  /* 0x200000c0ffbf7230 */ /* 0x000fc40000004100 */
[C---:B-----5:R-:W-:Y:S01]  /*15c0*/  FMUL.FTZ R207, R2.reuse, R202 ;  /* 0x000000ca02cf7220 */ /* 0x060fe20000410000 */
[----:B------:R-:W-:Y:S02]  /*15d0*/  HADD2.F32 R192, -RZ, R192.H1_H1 ;  /* 0x300000c0ffc07230 */ /* 0x000fe40000004100 */
[C---:B------:R-:W-:Y:S01]  /*15e0*/  FMUL.FTZ R203, R2.reuse, R203 ;  /* 0x000000cb02cb7220 */ /* 0x040fe20000410000 */
        /* <DEDUP_REMOVED lines=22> */
[--C-:B------:R-:W-:Y:S02]  /*1750*/  HADD2.F32 R239, -RZ, R195.reuse.H0_H0 ;  /* 0x200000c3ffef7230 */ /* 0x100fe40000004100 */
[----:B------:R-:W-:Y:S01]  /*1760*/  FADD.FTZ R106, R106, R189 ;  /* 0x000000bd6a6a7221 */ /* 0x000fe20000010000 */
[----:B------:R-:W-:Y:S01]  /*1770*/  FFMA.FTZ R138, R204, R189, R138 ;  /* 0x000000bdcc8a7223 */ /* 0x000fe2000001008a */
[C---:B------:R-:W-:Y:S01]  /*1780*/  FMUL.FTZ R200, R2.reuse, R190 ;  /* 0x000000be02c87220 */ /* 0x040fe20000410000 */
        /* <DEDUP_REMOVED lines=19> */
[----:B------:R-:W-:Y:S01]  /*18c0*/  IADD3 R223, PT, PT, R223, 0x20, RZ ;  /* 0x00000020dfdf7810 */ /* 0x000fe20007ffe0ff */
[----:B--2---:R-:W-:-:S04]  /*18d0*/  FMUL.FTZ R239, R197, R239 ;  /* 0x000000efc5ef7220 */ /* 0x004fc80000410000 */
[----:B------:R-:W-:Y:S01]  /*18e0*/  FADD.FTZ R189, R189, R239 ;  /* 0x000000efbdbd7221 */ /* 0x000fe20000010000 */
[----:B------:R-:W-:Y:S01]  /*18f0*/  FFMA.FTZ R19, R200, R239, R19 ;  /* 0x000000efc8137223 */ /* 0x000fe20000010013 */
[----:B---3--:R-:W-:-:S04]  /*1900*/  FMUL.FTZ R238, R196, R195 ;  /* 0x000000c3c4ee7220 */ /* 0x008fc80000410000 */
[----:B------:R-:W-:Y:S01]  /*1910*/  FADD.FTZ R225, R189, R238 ;  /* 0x000000eebde17221 */ /* 0x000fe20000010000 */
[----:B------:R-:W-:-:S07]  /*1920*/  FFMA.FTZ R224, R5, R238, R19 ;  /* 0x000000ee05e07223 */ /* 0x000fce0000010013 */
.L_x_14101:
[----:B------:R-:W-:Y:S05]  /*1930*/  BSYNC.RECONVERGENT B1 ;  /* 0x0000000000017941 */ /* 0x000fea0003800200 */
.L_x_14100:
        /* <DEDUP_REMOVED lines=16> */
[----:B------:R-:W3:Y:S01]  /*1a40*/  LDG.E.128 R188, desc[UR6][R188.64] ;  /* 0x00000006bcbc7981 */ /* 0x000ee2000c1e1d00 */
        /* <DEDUP_REMOVED lines=10> */
[----:B------:R-:W-:Y:S01]  /*1af0*/  FADD.FTZ R7, -R217, R10 ;  /* 0x0000000ad9077221 */ /* 0x000fe20000010100 */
[C---:B-----5:R-:W-:Y:S01]  /*1b00*/  FMUL.FTZ R206, R2.reuse, R197 ;  /* 0x000000c502ce7220 */ /* 0x060fe20000410000 */
[C---:B------:R-:W-:Y:S01]  /*1b10*/  FMUL.FTZ R6, R2.reuse, R6 ;  /* 0x0000000602067220 */ /* 0x040fe20000410000 */
[----:B------:R-:W-:Y:S01]  /*1b20*/  FMUL.FTZ R8, R2, R8 ;  /* 0x0000000802087220 */ /* 0x000fe20000410000 */
[----:B---3--:R-:W-:-:S02]  /*1b30*/  HADD2.F32 R196, -RZ, R188.H0_H0 ;  /* 0x200000bcffc47230 */ /* 0x008fc40000004100 */
[----:B------:R-:W-:Y:S02]  /*1b40*/  HADD2.F32 R188, -RZ, R188.H1_H1 ;  /* 0x300000bcffbc7230 */ /* 0x000fe40000004100 */
[--C-:B------:R-:W-:Y:S02]  /*1b50*/  HADD2.F32 R11, -RZ, R189.reuse.H1_H1 ;  /* 0x300000bdff0b7230 */ /* 0x100fe40000004100 */
[----:B------:R-:W-:Y:S01]  /*1b60*/  FMUL.FTZ R237, R237, R196 ;  /* 0x000000c4eded7220 */ /* 0x000fe20000410000 */
[----:B------:R-:W-:Y:S02]  /*1b70*/  HADD2.F32 R9, -RZ, R189.H0_H0 ;  /* 0x200000bdff097230 */ /* 0x000fe40000004100 */
[----:B------:R-:W-:Y:S01]  /*1b80*/  FMUL.FTZ R7, R2, R7 ;  /* 0x0000000702077220 */ /* 0x000fe20000410000 */
[--C-:B------:R-:W-:Y:S02]  /*1b90*/  HADD2.F32 R10, -RZ, R190.reuse.H0_H0 ;  /* 0x200000beff0a7230 */ /* 0x100fe40000004100 */
        /* <DEDUP_REMOVED lines=8> */
[----:B------:R-:W-:Y:S01]  /*1c20*/  FADD.FTZ R11, R225, R237 ;  /* 0x000000ede10b7221 */ /* 0x000fe20000010000 */
[----:B------:R-:W-:Y:S01]  /*1c30*/  FFMA.FTZ R188, R206, R237, R224 ;  /* 0x000000edcebc7223 */ /* 0x000fe200000100e0 */
[----:B------:R-:W-:Y:S01]  /*1c40*/  FADD.FTZ R98, R98, R9 ;  /* 0x0000000962627221 */ /* 0x000fe20000010000 */
        /* <DEDUP_REMOVED lines=9> */
[----:B------:R-:W-:Y:S01]  /*1ce0*/  FADD.FTZ R19, -R217, R194 ;  /* 0x000000c2d9137221 */ /* 0x000fe20000010100 */
        /* <DEDUP_REMOVED lines=29> */
.L_x_14103:
[----:B------:R-:W-:Y:S05]  /*1ec0*/  BSYNC.RECONVERGENT B1 ;  /* 0x0000000000017941 */ /* 0x000fea0003800200 */
.L_x_14102:
        /* <DEDUP_REMOVED lines=22> */
[----:B------:R2:W5:Y:S02]  /*2030*/  @P1 LDG.E.128 R24, desc[UR6][R14.64+0x10] ;  /* 0x000010060e181981 */ /* 0x000564000c1e1d00 */
[C---:B--2---:R-:W-:Y:S01]  /*2040*/  FADD.FTZ R14, -R217.reuse, R17 ;  /* 0x00000011d90e7221 */ /* 0x044fe20000010100 */
[C---:B------:R-:W-:Y:S01]  /*2050*/  FADD.FTZ R13, -R217.reuse, R16 ;  /* 0x00000010d90d7221 */ /* 0x040fe20000010100 */
[C---:B------:R-:W-:Y:S01]  /*2060*/  FADD.FTZ R15, -R217.reuse, R18 ;  /* 0x00000012d90f7221 */ /* 0x040fe20000010100 */
[C---:B------:R-:W-:Y:S01]  /*2070*/  FADD.FTZ R16, -R217.reuse, R19 ;  /* 0x00000013d9107221 */ /* 0x040fe20000010100 */
[C---:B---3--:R-:W-:Y:S01]  /*2080*/  FADD.FTZ R197, -R217.reuse, R191 ;  /* 0x000000bfd9c57221 */ /* 0x048fe20000010100 */
[C---:B------:R-:W-:Y:S01]  /*2090*/  FADD.FTZ R196, -R217.reuse, R190 ;  /* 0x000000bed9c47221 */ /* 0x040fe20000010100 */
[C---:B-----5:R-:W-:Y:S01]  /*20a0*/  FMUL.FTZ R216, R2.reuse, R14 ;  /* 0x0000000e02d87220 */ /* 0x060fe20000410000 */
[----:B------:R-:W-:Y:S01]  /*20b0*/  FADD.FTZ R18, -R217, R189 ;  /* 0x000000bdd9127221 */ /* 0x000fe20000010100 */
[----:B------:R-:W-:Y:S01]  /*20c0*/  FMUL.FTZ R14, R2, R15 ;  /* 0x0000000f020e7220 */ /* 0x000fe20000410000 */
[----:B----4-:R-:W-:-:S02]  /*20d0*/  HADD2.F32 R191, -RZ, R192.H0_H0 ;  /* 0x200000c0ffbf7230 */ /* 0x010fc40000004100 */
[----:B------:R-:W-:Y:S02]  /*20e0*/  HADD2.F32 R192, -RZ, R192.H1_H1 ;  /* 0x300000c0ffc07230 */ /* 0x000fe40000004100 */
[C---:B------:R-:W-:Y:S01]  /*20f0*/  FMUL.FTZ R15, R2.reuse, R16 ;  /* 0x00000010020f7220 */ /* 0x040fe20000410000 */
[--C-:B------:R-:W-:Y:S02]  /*2100*/  HADD2.F32 R190, -RZ, R193.reuse.H1_H1 ;  /* 0x300000c1ffbe7230 */ /* 0x100fe40000004100 */
[----:B------:R-:W-:Y:S01]  /*2110*/  FMUL.FTZ R235, R233, R191 ;  /* 0x000000bfe9eb7220 */ /* 0x000fe20000410000 */
[----:B------:R-:W-:Y:S02]  /*2120*/  HADD2.F32 R189, -RZ, R193.H0_H0 ;  /* 0x200000c1ffbd7230 */ /* 0x000fe40000004100 */
[----:B------:R-:W-:Y:S01]  /*2130*/  FMUL.FTZ R13, R2, R13 ;  /* 0x0000000d020d7220 */ /* 0x000fe20000410000 */
        /* <DEDUP_REMOVED lines=48> */
.L_x_14105:
[----:B------:R-:W-:Y:S05]  /*2440*/  BSYNC.RECONVERGENT B1 ;  /* 0x0000000000017941 */ /* 0x000fea0003800200 */
.L_x_14104:
        /* <DEDUP_REMOVED lines=22> */
.L_x_14164:
        /* <DEDUP_REMOVED lines=17> */
[--C-:B-----5:R-:W-:Y:S02]  /*26c0*/  HADD2.F32 R194, -RZ, R191.reuse.H0_H0 ;  /* 0x200000bfffc27230 */ /* 0x120fe40000004100 */
[----:B------:R-:W-:Y:S02]  /*26d0*/  HADD2.F32 R191, -RZ, R191.H1_H1 ;  /* 0x300000bfffbf7230 */ /* 0x000fe40000004100 */
        /* <DEDUP_REMOVED lines=13> */
[----:B------:R-:W-:Y:S01]  /*27b0*/  F2FP.F16.F32.PACK_AB R191, R194, R191 ;  /* 0x000000bfc2bf723e */ /* 0x000fe200000000ff */
[--C-:B------:R-:W-:Y:S02]  /*27c0*/  HADD2.F32 R194, -RZ, R190.reuse.H0_H0 ;  /* 0x200000beffc27230 */ /* 0x100fe40000004100 */
[----:B------:R-:W-:Y:S01]  /*27d0*/  FMUL.FTZ R193, R2, R193 ;  /* 0x000000c102c17220 */ /* 0x000fe20000410000 */
[----:B------:R-:W-:-:S03]  /*27e0*/  HADD2.F32 R190, -RZ, R190.H1_H1 ;  /* 0x300000beffbe7230 */ /* 0x000fc60000004100 */
        /* <DEDUP_REMOVED lines=41> */
.L_x_14111:
[-CC-:B------:R-:W-:Y:S01]  /*2a80*/  FFMA.FTZ R180, R0, R19.reuse, R192.reuse ;  /* 0x0000001300b47223 */ /* 0x180fe200000100c0 */
[----:B------:R-:W-:Y:S01]  /*2a90*/  FFMA.FTZ R181, R214, R19, R192 ;  /* 0x00000013d6b57223 */ /* 0x000fe200000100c0 */
[----:B-----5:R-:W-:Y:S02]  /*2aa0*/  HADD2.F32 R183, -RZ, R188.H0_H0 ;  /* 0x200000bcffb77230 */ /* 0x020fe40000004100 */
[----:B------:R-:W-:Y:S01]  /*2ab0*/  FADD.FTZ R180, R218, -R180 ;  /* 0x800000b4dab47221 */ /* 0x000fe20000010000 */
[----:B------:R-:W-:Y:S01]  /*2ac0*/  FADD.FTZ R181, R252, -R181 ;  /* 0x800000b5fcb57221 */ /* 0x000fe20000010000 */
[----:B------:R-:W-:Y:S02]  /*2ad0*/  HADD2.F32 R184, -RZ, R189.H1_H1 ;  /* 0x300000bdffb87230 */ /* 0x000fe40000004100 */
[C---:B------:R-:W-:Y:S01]  /*2ae0*/  FMUL.FTZ R180, R2.reuse, R180 ;  /* 0x000000b402b47220 */ /* 0x040fe20000410000 */
[----:B------:R-:W-:Y:S01]  /*2af0*/  FMUL.FTZ R181, R2, R181 ;  /* 0x000000b502b57220 */ /* 0x000fe20000410000 */
[----:B------:R-:W-:-:S02]  /*2b00*/  HADD2.F32 R186, -RZ, R190.H1_H1 ;  /* 0x300000beffba7230 */ /* 0x000fc40000004100 */
[----:B------:R-:W-:-:S04]  /*2b10*/  FMUL.FTZ R182, R180, R3 ;  /* 0x00000003b4b67220 */ /* 0x000fc80000410000 */
[----:B------:R-:W-:Y:S01]  /*2b20*/  FFMA.FTZ R194, R182, R183, R20 ;  /* 0x000000b7b6c27223 */ /* 0x000fe20000010014 */
[----:B------:R-:W-:Y:S02]  /*2b30*/  HADD2.F32 R183, -RZ, R188.H1_H1 ;  /* 0x300000bcffb77230 */ /* 0x000fe40000004100 */
[----:B------:R-:W-:-:S04]  /*2b40*/  FMUL.FTZ R20, R181, R3 ;  /* 0x00000003b5147220 */ /* 0x000fc80000410000 */
[----:B------:R-:W-:Y:S01]  /*2b50*/  FFMA.FTZ R193, R20, R183, R21 ;  /* 0x000000b714c17223 */ /* 0x000fe20000010015 */
[----:B------:R-:W-:Y:S01]  /*2b60*/  FMUL.FTZ R21, R176, R182 ;  /* 0x000000b6b0157220 */ /* 0x000fe20000410000 */
[----:B------:R-:W-:-:S05]  /*2b70*/  FMUL.FTZ R20, R177, R20 ;  /* 0x00000014b1147220 */ /* 0x000fca0000410000 */
[----:B------:R-:W-:Y:S01]  /*2b80*/  F2FP.F16.F32.PACK_AB R188, R20, R21 ;  /* 0x0000001514bc723e */ /* 0x000fe200000000ff */
[-CC-:B------:R-:W-:Y:S01]  /*2b90*/  FFMA.FTZ R21, R213, R19.reuse, R192.reuse ;  /* 0x00000013d5157223 */ /* 0x180fe200000100c0 */
[----:B------:R-:W-:-:S03]  /*2ba0*/  FFMA.FTZ R20, R212, R19, R192 ;  /* 0x00000013d4147223 */ /* 0x000fc600000100c0 */
[----:B------:R-:W-:Y:S01]  /*2bb0*/  FADD.FTZ R21, R251, -R21 ;  /* 0x80000015fb157221 */ /* 0x000fe20000010000 */
[----:B------:R-:W-:-:S03]  /*2bc0*/  FADD.FTZ R183, R250, -R20 ;  /* 0x80000014fab77221 */ /* 0x000fc60000010000 */
[C---:B------:R-:W-:Y:S01]  /*2bd0*/  FMUL.FTZ R182, R2.reuse, R21 ;  /* 0x0000001502b67220 */ /* 0x040fe20000410000 */
[----:B------:R-:W-:Y:S02]  /*2be0*/  HADD2.F32 R21, -RZ, R189.H0_H0 ;  /* 0x200000bdff157230 */ /* 0x000fe40000004100 */
[----:B------:R-:W-:Y:S01]  /*2bf0*/  FMUL.FTZ R183, R2, R183 ;  /* 0x000000b702b77220 */ /* 0x000fe20000410000 */
[----:B------:R-:W-:-:S04]  /*2c00*/  FMUL.FTZ R20, R182, R3 ;  /* 0x00000003b6147220 */ /* 0x000fc80000410000 */
[----:B------:R-:W-:Y:S01]  /*2c10*/  FFMA.FTZ R22, R20, R21, R22 ;  /* 0x0000001514167223 */ /* 0x000fe20000010016 */
[----:B------:R-:W-:Y:S01]  /*2c20*/  FMUL.FTZ R21, R183, R3 ;  /* 0x00000003b7157220 */ /* 0x000fe20000410000 */
[----:B------:R-:W-:-:S03]  /*2c30*/  FMUL.FTZ R20, R178, R20 ;  /* 0x00000014b2147220 */ /* 0x000fc60000410000 */
[----:B------:R-:W-:Y:S01]  /*2c40*/  FFMA.FTZ R23, R21, R184, R23 ;  /* 0x000000b815177223 */ /* 0x000fe20000010017 */
[----:B------:R-:W-:Y:S01]  /*2c50*/  FFMA.FTZ R184, R211, R19, R192 ;  /* 0x00000013d3b87223 */ /* 0x000fe200000100c0 */
[----:B------:R-:W-:-:S03]  /*2c60*/  FMUL.FTZ R21, R179, R21 ;  /* 0x00000015b3157220 */ /* 0x000fc60000410000 */
[----:B------:R-:W-:Y:S02]  /*2c70*/  FADD.FTZ R184, R249, -R184 ;  /* 0x800000b8f9b87221 */ /* 0x000fe40000010000 */
[----:B------:R-:W-:Y:S01]  /*2c80*/  F2FP.F16.F32.PACK_AB R189, R21, R20 ;  /* 0x0000001415bd723e */ /* 0x000fe200000000ff */
[----:B------:R-:W-:Y:S02]  /*2c90*/  HADD2.F32 R21, -RZ, R190.H0_H0 ;  /* 0x200000beff157230 */ /* 0x000fe40000004100 */
        /* <DEDUP_REMOVED lines=10> */
[----:B------:R-:W-:Y:S01]  /*2d40*/  F2FP.F16.F32.PACK_AB R190, R21, R20 ;  /* 0x0000001415be723e */ /* 0x000fe200000000ff */
[----:B------:R-:W-:Y:S01]  /*2d50*/  FFMA.FTZ R20, R209, R19, R192 ;  /* 0x00000013d1147223 */ /* 0x000fe200000100c0 */
[--C-:B------:R-:W-:Y:S02]  /*2d60*/  HADD2.F32 R21, -RZ, R191.reuse.H0_H0 ;  /* 0x200000bfff157230 */ /* 0x100fe40000004100 */
[----:B------:R-:W-:Y:S02]  /*2d70*/  HADD2.F32 R191, -RZ, R191.H1_H1 ;  /* 0x300000bfffbf7230 */ /* 0x000fe40000004100 */
        /* <DEDUP_REMOVED lines=12> */
.L_x_14112:
        /* <DEDUP_REMOVED lines=10> */
.L_x_14110:
[----:B------:R-:W-:Y:S05]  /*2ee0*/  BSYNC.RECONVERGENT B2 ;  /* 0x0000000000027941 */ /* 0x000fea0003800200 */
.L_x_14109:
        /* <DEDUP_REMOVED lines=17> */
[----:B------:R-:W-:Y:S01]  /*3000*/  FMUL.FTZ R182, R180, R3 ;  /* 0x00000003b4b67220 */ /* 0x000fe20000410000 */
[----:B------:R-:W-:Y:S02]  /*3010*/  HADD2.F32 R186, -RZ, R189.H1_H1 ;  /* 0x300000bdffba7230 */ /* 0x000fe40000004100 */
[----:B------:R-:W-:Y:S02]  /*3020*/  HADD2.F32 R187, -RZ, R190.H1_H1 ;  /* 0x300000beffbb7230 */ /* 0x000fe40000004100 */
[----:B------:R-:W-:Y:S01]  /*3030*/  FFMA.FTZ R76, R182, R183, R76 ;  /* 0x000000b7b64c7223 */ /* 0x000fe2000001004c */
[----:B------:R-:W-:Y:S01]  /*3040*/  FMUL.FTZ R183, R181, R3 ;  /* 0x00000003b5b77220 */ /* 0x000fe20000410000 */
[----:B------:R-:W-:-:S03]  /*3050*/  FMUL.FTZ R182, R168, R182 ;  /* 0x000000b6a8b67220 */ /* 0x000fc60000410000 */
[----:B------:R-:W-:Y:S01]  /*3060*/  FFMA.FTZ R77, R183, R184, R77 ;  /* 0x000000b8b74d7223 */ /* 0x000fe2000001004d */
[----:B------:R-:W-:-:S05]  /*3070*/  FMUL.FTZ R183, R169, R183 ;  /* 0x000000b7a9b77220 */ /* 0x000fca0000410000 */
[----:B------:R-:W-:Y:S01]  /*3080*/  F2FP.F16.F32.PACK_AB R188, R183, R182 ;  /* 0x000000b6b7bc723e */ /* 0x000fe200000000ff */
        /* <DEDUP_REMOVED lines=42> */
[----:B------:R-:W-:Y:S06]  /*3330*/  BRA `(.L_x_14116) ;  /* 0x0000000000f07947 */ /* 0x000fec0003800000 */
.L_x_14115:
        /* <DEDUP_REMOVED lines=60> */
.L_x_14116:
        /* <DEDUP_REMOVED lines=10> */
.L_x_14114:
[----:B------:R-:W-:Y:S05]  /*37a0*/  BSYNC.RECONVERGENT B2 ;  /* 0x0000000000027941 */ /* 0x000fea0003800200 */
.L_x_14113:
        /* <DEDUP_REMOVED lines=69> */
.L_x_14119:
        /* <DEDUP_REMOVED lines=60> */
.L_x_14120:
        /* <DEDUP_REMOVED lines=10> */
.L_x_14118:
[----:B------:R-:W-:Y:S05]  /*4060*/  BSYNC.RECONVERGENT B2 ;  /* 0x0000000000027941 */ /* 0x000fea0003800200 */
.L_x_14117:
        /* <DEDUP_REMOVED lines=17> */
[----:B------:R-:W-:-:S03]  /*4180*/  HADD2.F32 R186, -RZ, R189.H1_H1 ;  /* 0x300000bdffba7230 */ /* 0x000fc60000004100 */
        /* <DEDUP_REMOVED lines=36> */
[----:B------:R-:W-:Y:S01]  /*43d0*/  F2FP.F16.F32.PACK_AB R190, R187, R186 ;  /* 0x000000babbbe723e */ /* 0x000fe200000000ff */
[----:B------:R-:W-:Y:S02]  /*43e0*/  HADD2.F32 R186, -RZ, R191.H1_H1 ;  /* 0x300000bfffba7230 */ /* 0x000fe40000004100 */
[----:B------:R-:W-:Y:S01]  /*43f0*/  FMUL.FTZ R187, R2, R193 ;  /* 0x000000c102bb7220 */ /* 0x000fe20000410000 */
[----:B------:R-:W-:-:S03]  /*4400*/  FADD.FTZ R19, R220, -R19 ;  /* 0x80000013dc137221 */ /* 0x000fc60000010000 */
[----:B------:R-:W-:-:S04]  /*4410*/  FMUL.FTZ R193, R187, R3 ;  /* 0x00000003bbc17220 */ /* 0x000fc80000410000 */
[----:B------:R-:W-:Y:S01]  /*4420*/  FFMA.FTZ R59, R193, R186, R59 ;  /* 0x000000bac13b7223 */ /* 0x000fe2000001003b */
[----:B------:R-:W-:Y:S01]  /*4430*/  FMUL.FTZ R186, R2, R19 ;  /* 0x0000001302ba7220 */ /* 0x000fe20000410000 */
[----:B------:R-:W-:-:S03]  /*4440*/  HADD2.F32 R2, -RZ, R191.H0_H0 ;  /* 0x200000bfff027230 */ /* 0x000fc60000004100 */
[----:B------:R-:W-:-:S04]  /*4450*/  FMUL.FTZ R3, R186, R3 ;  /* 0x00000003ba037220 */ /* 0x000fc80000410000 */
[----:B------:R-:W-:Y:S01]  /*4460*/  FFMA.FTZ R58, R3, R2, R58 ;  /* 0x00000002033a7223 */ /* 0x000fe2000001003a */
[----:B------:R-:W-:Y:S01]  /*4470*/  FMUL.FTZ R2, R151, R193 ;  /* 0x000000c197027220 */ /* 0x000fe20000410000 */
[----:B------:R-:W-:-:S05]  /*4480*/  FMUL.FTZ R3, R150, R3 ;  /* 0x0000000396037220 */ /* 0x000fca0000410000 */
[----:B------:R-:W-:Y:S01]  /*4490*/  F2FP.F16.F32.PACK_AB R191, R2, R3 ;  /* 0x0000000302bf723e */ /* 0x000fe200000000ff */
[----:B------:R-:W-:Y:S06]  /*44a0*/  BRA `(.L_x_14123) ;  /* 0x0000000000f07947 */ /* 0x000fec0003800000 */
.L_x_14122:
        /* <DEDUP_REMOVED lines=48> */
[----:B------:R-:W-:Y:S01]  /*47b0*/  F2FP.F16.F32.PACK_AB R189, R194, R189 ;  /* 0x000000bdc2bd723e */ /* 0x000fe200000000ff */
[C---:B------:R-:W-:Y:S01]  /*47c0*/  FMUL.FTZ R193, R2.reuse, R193 ;  /* 0x000000c102c17220 */ /* 0x040fe20000410000 */
[----:B------:R-:W-:Y:S01]  /*47d0*/  FMUL.FTZ R2, R2, R19 ;  /* 0x0000001302027220 */ /* 0x000fe20000410000 */
[----:B------:R-:W-:-:S02]  /*47e0*/  HADD2.F32 R194, -RZ, R188.H0_H0 ;  /* 0x200000bcffc27230 */ /* 0x000fc40000004100 */
[-C--:B------:R-:W-:Y:S01]  /*47f0*/  FMUL.FTZ R193, R193, R3.reuse ;  /* 0x00000003c1c17220 */ /* 0x080fe20000410000 */
[----:B------:R-:W-:Y:S01]  /*4800*/  FMUL.FTZ R3, R2, R3 ;  /* 0x0000000302037220 */ /* 0x000fe20000410000 */
[----:B------:R-:W-:Y:S02]  /*4810*/  HADD2.F32 R2, -RZ, R188.H1_H1 ;  /* 0x300000bcff027230 */ /* 0x000fe40000004100 */
[----:B------:R-:W-:-:S03]  /*4820*/  FFMA.FTZ R60, R193, R194, R60 ;  /* 0x000000c2c13c7223 */ /* 0x000fc6000001003c */
[----:B------:R-:W-:Y:S01]  /*4830*/  FFMA.FTZ R61, R3, R2, R61 ;  /* 0x00000002033d7223 */ /* 0x000fe2000001003d */
[----:B------:R-:W-:Y:S01]  /*4840*/  FMUL.FTZ R2, R152, R193 ;  /* 0x000000c198027220 */ /* 0x000fe20000410000 */
[----:B------:R-:W-:-:S05]  /*4850*/  FMUL.FTZ R3, R153, R3 ;  /* 0x0000000399037220 */ /* 0x000fca0000410000 */
[----:B------:R-:W-:-:S07]  /*4860*/  F2FP.F16.F32.PACK_AB R188, R3, R2 ;  /* 0x0000000203bc723e */ /* 0x000fce00000000ff */
.L_x_14123:
        /* <DEDUP_REMOVED lines=8> */
.L_x_14108:
        /* <DEDUP_REMOVED lines=9> */
[--C-:B-----5:R-:W-:Y:S02]  /*4980*/  HADD2.F32 R194, -RZ, R191.reuse.H0_H0 ;  /* 0x200000bfffc27230 */ /* 0x120fe40000004100 */
[----:B------:R-:W-:Y:S02]  /*4990*/  HADD2.F32 R191, -RZ, R191.H1_H1 ;  /* 0x300000bfffbf7230 */ /* 0x000fe40000004100 */
[----:B------:R-:W-:-:S04]  /*49a0*/  FADD.FTZ R193, R247, -R193 ;  /* 0x800000c1f7c17221 */ /* 0x000fc80000010000 */
        /* <DEDUP_REMOVED lines=14> */
[----:B------:R-:W-:Y:S01]  /*4a90*/  FFMA.FTZ R193, R2, R193, R48 ;  /* 0x000000c102c17223 */ /* 0x000fe20000010030 */
[----:B------:R-:W-:-:S03]  /*4aa0*/  HADD2.F32 R190, -RZ, R190.H1_H1 ;  /* 0x300000beffbe7230 */ /* 0x000fc60000004100 */
        /* <DEDUP_REMOVED lines=39> */
[----:B------:R-:W-:Y:S01]  /*4d20*/  F2FP.F16.F32.PACK_AB R188, R20, R21 ;  /* 0x0000001514bc723e */ /* 0x000fe200000000ff */
[----:B------:R-:W-:Y:S06]  /*4d30*/  BRA `(.L_x_14127) ;  /* 0x0000000000f07947 */ /* 0x000fec0003800000 */
.L_x_14126:
[-CC-:B------:R-:W-:Y:S01]  /*4d40*/  FFMA.FTZ R180, R0, R19.reuse, R192.reuse ;  /* 0x0000001300b47223 */ /* 0x180fe200000100c0 */
[----:B------:R-:W-:Y:S01]  /*4d50*/  FFMA.FTZ R181, R214, R19, R192 ;  /* 0x00000013d6b57223 */ /* 0x000fe200000100c0 */
[----:B-----5:R-:W-:Y:S02]  /*4d60*/  HADD2.F32 R183, -RZ, R188.H0_H0 ;  /* 0x200000bcffb77230 */ /* 0x020fe40000004100 */
[----:B------:R-:W-:Y:S01]  /*4d70*/  FADD.FTZ R180, R218, -R180 ;  /* 0x800000b4dab47221 */ /* 0x000fe20000010000 */
[----:B------:R-:W-:Y:S01]  /*4d80*/  FADD.FTZ R181, R252, -R181 ;  /* 0x800000b5fcb57221 */ /* 0x000fe20000010000 */
[----:B------:R-:W-:Y:S02]  /*4d90*/  HADD2.F32 R184, -RZ, R189.H1_H1 ;  /* 0x300000bdffb87230 */ /* 0x000fe40000004100 */
[C---:B------:R-:W-:Y:S01]  /*4da0*/  FFMA.FTZ R180, R2.reuse, R180, R52 ;  /* 0x000000b402b47223 */ /* 0x040fe20000010034 */
[----:B------:R-:W-:Y:S01]  /*4db0*/  FFMA.FTZ R181, R2, R181, R53 ;  /* 0x000000b502b57223 */ /* 0x000fe20000010035 */
        /* <DEDUP_REMOVED lines=13> */
[C---:B------:R-:W-:Y:S01]  /*4e90*/  FFMA.FTZ R182, R2.reuse, R21, R54 ;  /* 0x0000001502b67223 */ /* 0x040fe20000010036 */
[----:B------:R-:W-:Y:S02]  /*4ea0*/  HADD2.F32 R21, -RZ, R189.H0_H0 ;  /* 0x200000bdff157230 */ /* 0x000fe40000004100 */
[----:B------:R-:W-:Y:S01]  /*4eb0*/  FFMA.FTZ R183, R2, R183, R55 ;  /* 0x000000b702b77223 */ /* 0x000fe20000010037 */
        /* <DEDUP_REMOVED lines=35> */
[----:B------:R-:W-:-:S07]  /*50f0*/  F2FP.F16.F32.PACK_AB R191, R21, R20 ;  /* 0x0000001415bf723e */ /* 0x000fce00000000ff */
.L_x_14127:
        /* <DEDUP_REMOVED lines=12> */
.L_x_14125:
[----:B------:R-:W-:Y:S05]  /*51c0*/  BSYNC.RECONVERGENT B2 ;  /* 0x0000000000027941 */ /* 0x000fea0003800200 */
.L_x_14124:
        /* <DEDUP_REMOVED lines=14> */
[C---:B------:R-:W-:Y:S01]  /*52b0*/  FFMA.FTZ R180, R2.reuse, R180, R44 ;  /* 0x000000b402b47223 */ /* 0x040fe2000001002c */
[----:B------:R-:W-:Y:S01]  /*52c0*/  FFMA.FTZ R181, R2, R181, R45 ;  /* 0x000000b502b57223 */ /* 0x000fe2000001002d */
        /* <DEDUP_REMOVED lines=52> */
[----:B------:R-:W-:Y:S06]  /*5610*/  BRA `(.L_x_14131) ;  /* 0x0000000000f07947 */ /* 0x000fec0003800000 */
.L_x_14130:
        /* <DEDUP_REMOVED lines=60> */
.L_x_14131:
        /* <DEDUP_REMOVED lines=10> */
.L_x_14129:
[----:B------:R-:W-:Y:S05]  /*5a80*/  BSYNC.RECONVERGENT B2 ;  /* 0x0000000000027941 */ /* 0x000fea0003800200 */
.L_x_14128:
        /* <DEDUP_REMOVED lines=69> */
.L_x_14134:
        /* <DEDUP_REMOVED lines=60> */
.L_x_14135:
        /* <DEDUP_REMOVED lines=10> */
.L_x_14133:
[----:B------:R-:W-:Y:S05]  /*6340*/  BSYNC.RECONVERGENT B2 ;  /* 0x0000000000027941 */ /* 0x000fea0003800200 */
.L_x_14132:
        /* <DEDUP_REMOVED lines=56> */
[----:B------:R-:W-:Y:S01]  /*66d0*/  FFMA.FTZ R187, R2, R193, R27 ;  /* 0x000000c102bb7223 */ /* 0x000fe2000001001b */
[----:B------:R-:W-:-:S03]  /*66e0*/  FADD.FTZ R19, R220, -R19 ;  /* 0x80000013dc137221 */ /* 0x000fc60000010000 */
[----:B------:R-:W-:-:S04]  /*66f0*/  FMUL.FTZ R193, R187, R3 ;  /* 0x00000003bbc17220 */ /* 0x000fc80000410000 */
[----:B------:R-:W-:Y:S01]  /*6700*/  FFMA.FTZ R59, R193, R186, R59 ;  /* 0x000000bac13b7223 */ /* 0x000fe2000001003b */
[----:B------:R-:W-:Y:S01]  /*6710*/  FFMA.FTZ R186, R2, R19, R26 ;  /* 0x0000001302ba7223 */ /* 0x000fe2000001001a */
[----:B------:R-:W-:-:S03]  /*6720*/  HADD2.F32 R2, -RZ, R191.H0_H0 ;  /* 0x200000bfff027230 */ /* 0x000fc60000004100 */
[----:B------:R-:W-:-:S04]  /*6730*/  FMUL.FTZ R3, R186, R3 ;  /* 0x00000003ba037220 */ /* 0x000fc80000410000 */
[----:B------:R-:W-:Y:S01]  /*6740*/  FFMA.FTZ R58, R3, R2, R58 ;  /* 0x00000002033a7223 */ /* 0x000fe2000001003a */
[----:B------:R-:W-:Y:S01]  /*6750*/  FMUL.FTZ R2, R151, R193 ;  /* 0x000000c197027220 */ /* 0x000fe20000410000 */
[----:B------:R-:W-:-:S05]  /*6760*/  FMUL.FTZ R3, R150, R3 ;  /* 0x0000000396037220 */ /* 0x000fca0000410000 */
[----:B------:R-:W-:Y:S01]  /*6770*/  F2FP.F16.F32.PACK_AB R191, R2, R3 ;  /* 0x0000000302bf723e */ /* 0x000fe200000000ff */
[----:B------:R-:W-:Y:S06]  /*6780*/  BRA `(.L_x_14137) ;  /* 0x0000000000f07947 */ /* 0x000fec0003800000 */
.L_x_14136:
[----:B------:R-:W-:Y:S01]  /*6790*/  FFMA.FTZ R193, R18, R19, R192 ;  /* 0x0000001312c17223 */ /* 0x000fe200000100c0 */
[--C-:B-----5:R-:W-:Y:S02]  /*67a0*/  HADD2.F32 R194, -RZ, R191.reuse.H1_H1 ;  /* 0x300000bfffc27230 */ /* 0x120fe40000004100 */
[----:B------:R-:W-:Y:S02]  /*67b0*/  HADD2.F32 R191, -RZ, R191.H0_H0 ;  /* 0x200000bfffbf7230 */ /* 0x000fe40000004100 */
        /* <DEDUP_REMOVED lines=46> */
[C---:B------:R-:W-:Y:S01]  /*6aa0*/  FFMA.FTZ R193, R2.reuse, R193, R28 ;  /* 0x000000c102c17223 */ /* 0x040fe2000001001c */
[----:B------:R-:W-:Y:S01]  /*6ab0*/  FFMA.FTZ R2, R2, R19, R29 ;  /* 0x0000001302027223 */ /* 0x000fe2000001001d */
        /* <DEDUP_REMOVED lines=9> */
.L_x_14137:
[----:B------:R-:W0:Y:S02]  /*6b50*/  @P1 LDC.64 R2, c[0x0][0x478] ;  /* 0x00011e00ff021b82 */ /* 0x000e240000000a00 */
[----:B0-----:R-:W-:-:S05]  /*6b60*/  @P1 IMAD.WIDE.U32 R2, R4, 0x20, R2 ;  /* 0x0000002004021825 */ /* 0x001fca00078e0002 */
[----:B------:R-:W-:Y:S04]  /*6b70*/  @P1 STG.E.128 desc[UR6][R2.64], R180 ;  /* 0x000000b402001986 */ /* 0x000fe8000c101d06 */
[----:B------:R0:W-:Y:S02]  /*6b80*/  @P1 STG.E.128 desc[UR6][R2.64+0x10], R184 ;  /* 0x000010b802001986 */ /* 0x0001e4000c101d06 */
[----:B0-----:R-:W0:Y:S02]  /*6b90*/  LDC.64 R2, c[0x0][0x468] ;  /* 0x00011a00ff027b82 */ /* 0x001e240000000a00 */
[----:B0-----:R-:W-:-:S05]  /*6ba0*/  IMAD.WIDE.U32 R2, R4, 0x10, R2 ;  /* 0x0000001004027825 */ /* 0x001fca00078e0002 */
[----:B------:R0:W-:Y:S02]  /*6bb0*/  STG.E.128 desc[UR6][R2.64], R188 ;  /* 0x000000bc02007986 */ /* 0x0001e4000c101d06 */
.L_x_14121:
[----:B------:R-:W-:Y:S05]  /*6bc0*/  BSYNC.RECONVERGENT B1 ;  /* 0x0000000000017941 */ /* 0x000fea0003800200 */
.L_x_14107:
[----:B------:R-:W2:Y:S01]  /*6bd0*/  LDL.LU R4, [R1] ;  /* 0x0000000001047983 */ /* 0x000ea20000300800 */
[----:B01---5:R-:W2:Y:S02]  /*6be0*/  LDC.64 R2, c[0x0][0x380] ;  /* 0x0000e000ff027b82 */ /* 0x023ea40000000a00 */
[----:B--2---:R-:W-:-:S04]  /*6bf0*/  LEA R4, R2, R4, 0x2 ;  /* 0x0000000402047211 */ /* 0x004fc800078e10ff */
[----:B------:R-:W-:Y:S01]  /*6c00*/  ISETP.GE.AND P1, PT, R4, R3, PT ;  /* 0x000000030400720c */ /* 0x000fe20003f26270 */
[----:B------:R0:W-:-:S12]  /*6c10*/  STL [R1], R4 ;  /* 0x0000000401007387 */ /* 0x0001d80000100800 */
[----:B0-----:R-:W-:Y:S05]  /*6c20*/  @!P1 BRA `(.L_x_14138) ;  /* 0xffffffa000089947 */ /* 0x001fea000383ffff */
.L_x_14097:
[----:B------:R-:W-:Y:S05]  /*6c30*/  BSYNC B0 ;  /* 0x0000000000007941 */ /* 0x000fea0003800000 */
.L_x_14096:
        /* <DEDUP_REMOVED lines=158> */
.L_x_14140:
[----:B------:R-:W-:Y:S05]  /*7620*/  BSYNC.RECONVERGENT B0 ;  /* 0x0000000000007941 */ /* 0x000fea0003800200 */
.L_x_14139:
        /* <DEDUP_REMOVED lines=129> */
.L_x_14142:
[----:B------:R-:W-:Y:S05]  /*7e40*/  BSYNC.RECONVERGENT B0 ;  /* 0x0000000000007941 */ /* 0x000fea0003800200 */
.L_x_14141:
        /* <DEDUP_REMOVED lines=18> */
.L_x_14144:
[----:B------:R-:W-:Y:S05]  /*7f70*/  BSYNC.RECONVERGENT B0 ;  /* 0x0000000000007941 */ /* 0x000fea0003800200 */
.L_x_14143:
        /* <DEDUP_REMOVED lines=18> */
.L_x_14146:
[----:B------:R-:W-:Y:S05]  /*80a0*/  BSYNC.RECONVERGENT B0 ;  /* 0x0000000000007941 */ /* 0x000fea0003800200 */
.L_x_14145:
        /* <DEDUP_REMOVED lines=18> */
.L_x_14148:
[----:B------:R-:W-:Y:S05]  /*81d0*/  BSYNC.RECONVERGENT B0 ;  /* 0x0000000000007941 */ /* 0x000fea0003800200 */
.L_x_14147:
        /* <DEDUP_REMOVED lines=18> */
.L_x_14150:
[----:B------:R-:W-:Y:S05]  /*8300*/  BSYNC.RECONVERGENT B0 ;  /* 0x0000000000007941 */ /* 0x000fea0003800200 */
.L_x_14149:
        /* <DEDUP_REMOVED lines=18> */
.L_x_14152:
[----:B------:R-:W-:Y:S05]  /*8430*/  BSYNC.RECONVERGENT B0 ;  /* 0x0000000000007941 */ /* 0x000fea0003800200 */
.L_x_14151:
        /* <DEDUP_REMOVED lines=11> */
.L_x_14106:
        /* <DEDUP_REMOVED lines=8> */
.L_x_14154:
[----:B------:R-:W-:Y:S05]  /*8570*/  BSYNC B1 ;  /* 0x0000000000017941 */ /* 0x000fea0003800000 */
.L_x_14153:
        /* <DEDUP_REMOVED lines=9> */
.L_x_14155:
        /* <DEDUP_REMOVED lines=8> */
.L_x_14156:
[----:B------:R-:W-:Y:S02]  /*8690*/  MOV R190, R192 ;  /* 0x000000c000be7202 */ /* 0x000fe40000000f00 */
[----:B------:R-:W-:-:S05]  /*86a0*/  MOV R19, R193 ;  /* 0x000000c100137202 */ /* 0x000fca0000000f00 */
[----:B------:R-:W-:Y:S01]  /*86b0*/  FADD.FTZ R191, R191, R19 ;  /* 0x00000013bfbf7221 */ /* 0x000fe20000010000 */
[----:B------:R-:W-:-:S07]  /*86c0*/  MOV R19, 0xffffffff ;  /* 0xffffffff00137802 */ /* 0x000fce0000000f00 */
[----:B------:R-:W-:Y:S05]  /*86d0*/  WARPSYNC.COLLECTIVE R19, `(.L_x_14157) ;  /* 0x0000000013087348 */ /* 0x000fea0003c00000 */
[----:B------:R0:W1:Y:S02]  /*86e0*/  SHFL.BFLY P6, R193, R190, R189, R188 ;  /* 0x0c0000bdbec17389 */ /* 0x00006400000c00bc */
[----:B01----:R-:W-:Y:S05]  /*86f0*/  ENDCOLLECTIVE ;  /* 0x000000000000791b */ /* 0x003fea0003800000 */
.L_x_14157:
        /* <DEDUP_REMOVED lines=8> */
.L_x_14158:
[----:B------:R-:W-:Y:S02]  /*8780*/  MOV R190, R192 ;  /* 0x000000c000be7202 */ /* 0x000fe40000000f00 */
[----:B------:R-:W-:-:S05]  /*8790*/  MOV R19, R193 ;  /* 0x000000c100137202 */ /* 0x000fca0000000f00 */
[----:B------:R-:W-:Y:S01]  /*87a0*/  FADD.FTZ R191, R191, R19 ;  /* 0x00000013bfbf7221 */ /* 0x000fe20000010000 */
[----:B------:R-:W-:-:S07]  /*87b0*/  MOV R19, 0xffffffff ;  /* 0xffffffff00137802 */ /* 0x000fce0000000f00 */
[----:B------:R-:W-:Y:S05]  /*87c0*/  WARPSYNC.COLLECTIVE R19, `(.L_x_14159) ;  /* 0x0000000013087348 */ /* 0x000fea0003c00000 */
[----:B------:R0:W1:Y:S02]  /*87d0*/  SHFL.BFLY P6, R193, R190, R189, R188 ;  /* 0x0c0000bdbec17389 */ /* 0x00006400000c00bc */
[----:B01----:R-:W-:Y:S05]  /*87e0*/  ENDCOLLECTIVE ;  /* 0x000000000000791b */ /* 0x003fea0003800000 */
.L_x_14159:
        /* <DEDUP_REMOVED lines=8> */
.L_x_14160:
[----:B------:R-:W-:Y:S02]  /*8870*/  MOV R190, R192 ;  /* 0x000000c000be7202 */ /* 0x000fe40000000f00 */
[----:B------:R-:W-:-:S05]  /*8880*/  MOV R19, R193 ;  /* 0x000000c100137202 */ /* 0x000fca0000000f00 */
[----:B------:R-:W-:Y:S01]  /*8890*/  FADD.FTZ R191, R191, R19 ;  /* 0x00000013bfbf7221 */ /* 0x000fe20000010000 */
[----:B------:R-:W-:-:S07]  /*88a0*/  MOV R19, 0xffffffff ;  /* 0xffffffff00137802 */ /* 0x000fce0000000f00 */
[----:B------:R-:W-:Y:S05]  /*88b0*/  WARPSYNC.COLLECTIVE R19, `(.L_x_14161) ;  /* 0x0000000013087348 */ /* 0x000fea0003c00000 */
[----:B------:R0:W1:Y:S02]  /*88c0*/  SHFL.BFLY P6, R193, R190, R189, R188 ;  /* 0x0c0000bdbec17389 */ /* 0x00006400000c00bc */
[----:B01----:R-:W-:Y:S05]  /*88d0*/  ENDCOLLECTIVE ;  /* 0x000000000000791b */ /* 0x003fea0003800000 */
.L_x_14161:
        /* <DEDUP_REMOVED lines=8> */
.L_x_14162:
[----:B------:R-:W-:Y:S02]  /*8960*/  MOV R190, R192 ;  /* 0x000000c000be7202 */ /* 0x000fe40000000f00 */
[----:B------:R-:W-:-:S07]  /*8970*/  MOV R194, R193 ;  /* 0x000000c100c27202 */ /* 0x000fce0000000f00 */
[----:B------:R-:W-:Y:S05]  /*8980*/  WARPSYNC.COLLECTIVE R19, `(.L_x_14163) ;  /* 0x0000000013087348 */ /* 0x000fea0003c00000 */
[----:B------:R0:W1:Y:S02]  /*8990*/  SHFL.BFLY P6, R193, R190, R189, R188 ;  /* 0x0c0000bdbec17389 */ /* 0x00006400000c00bc */
[----:B01----:R-:W-:Y:S05]  /*89a0*/  ENDCOLLECTIVE ;  /* 0x000000000000791b */ /* 0x003fea0003800000 */
.L_x_14163:
[----:B------:R-:W-:Y:S01]  /*89b0*/  MOV R19, R193 ;  /* 0x000000c100137202 */ /* 0x000fe20000000f00 */
[----:B------:R-:W-:Y:S06]  /*89c0*/  BRA `(.L_x_14164) ;  /* 0xffffff9800f87947 */ /* 0x000fec000383ffff */
.L_x_14165:
        /* <DEDUP_REMOVED lines=11> */
.L_x_20090:


//--------------------- .text._ZN10layer_norm13ln_bwd_kernelINS_13Kernel_traitsIf6__halffS2_fjLj1024ELj1ELj4ELj1ELj16ENS_18Kernel_traits_baseILj1024EfS2_fS2_fjLj128EEEEELb0ELb1ELb0ELb1EEEvNS_9BwdParamsE --------------------------
	.section	.text._ZN10layer_norm13ln_bwd_kernelINS_13Kernel_traitsIf6__halffS2_fjLj1024ELj1ELj4ELj1ELj16ENS_18Kernel_traits_baseILj1024EfS2_fS2_fjLj128EEEEELb0ELb1ELb0ELb1EEEvNS_9BwdParamsE,"ax",@progbits
	.align	128
        .global         _ZN10layer_norm13ln_bwd_kernelINS_13Kernel_traitsIf6__halffS2_fjLj1024ELj1ELj4ELj1ELj16ENS_18Kernel_traits_baseILj1024EfS2_fS2_fjLj128EEEEELb0ELb1ELb0ELb1EEEvNS_9BwdParamsE
        .type           _ZN10layer_norm13ln_bwd_kernelINS_13Kernel_traitsIf6__halffS2_fjLj1024ELj1ELj4ELj1ELj16ENS_18Kernel_traits_baseILj1024EfS2_fS2_fjLj128EEEEELb0ELb1ELb0ELb1EEEvNS_9BwdParamsE,@function
        .size           _ZN10layer_norm13ln_bwd_kernelINS_13Kernel_traitsIf6__halffS2_fjLj1024ELj1ELj4ELj1ELj16ENS_18Kernel_traits_baseILj1024EfS2_fS2_fjLj128EEEEELb0ELb1ELb0ELb1EEEvNS_9BwdParamsE,(.L_x_20091 - _ZN10layer_norm13ln_bwd_kernelINS_13Kernel_traitsIf6__halffS2_fjLj1024ELj1ELj4ELj1ELj16ENS_18Kernel_traits_baseILj1024EfS2_fS2_fjLj128EEEEELb0ELb1ELb0ELb1EEEvNS_9BwdParamsE)
        .other          _ZN10layer_norm13ln_bwd_kernelINS_13Kernel_traitsIf6__halffS2_fjLj1024ELj1ELj4ELj1ELj16ENS_18Kernel_traits_baseILj1024EfS2_fS2_fjLj128EEEEELb0ELb1ELb0ELb1EEEvNS_9BwdParamsE,@"STO_CUDA_ENTRY STV_DEFAULT"
_ZN10layer_norm13ln_bwd_kernelINS_13Kernel_traitsIf6__halffS2_fjLj1024ELj1ELj4ELj1ELj16ENS_18Kernel_traits_baseILj1024EfS2_fS2_fjLj128EEEEELb0ELb1ELb0ELb1EEEvNS_9BwdParamsE:
.text._ZN10layer_norm13ln_bwd_kernelINS_13Kernel_traitsIf6__halffS2_fjLj1024ELj1ELj4ELj1ELj16ENS_18Kernel_traits_baseILj1024EfS2_fS2_fjLj128EEEEELb0ELb1ELb0ELb1EEEvNS_9BwdParamsE:
        /* <DEDUP_REMOVED lines=107> */
[----:B------:R-:W-:Y:S01]  /*06b0*/  HFMA2 R192, -RZ, RZ, 0, 0 ;  /* 0x00000000ffc07431 */ /* 0x000fe200000001ff */
[----:B------:R-:W-:-:S02]  /*06c0*/  ISETP.NE.AND.EX P0, PT, RZ, UR5, PT, P0 ;  /* 0x00000005ff007c0c */ /* 0x000fc4000bf05300 */
        /* <DEDUP_REMOVED lines=38> */
[----:B------:R-:W-:Y:S02]  /*0930*/  CS2R R8, SRZ ;  /* 0x0000000000087805 */ /* 0x000fe4000001ff00 */
[----:B------:R-:W-:-:S02]  /*0940*/  CS2R R6, SRZ ;  /* 0x0000000000067805 */ /* 0x000fc4000001ff00 */
[----:B-1----:R-:W-:Y:S01]  /*0950*/  CS2R R2, SRZ ;  /* 0x0000000000027805 */ /* 0x002fe2000001ff00 */
[----:B------:R-:W5:Y:S04]  /*0960*/  LDG.E.128 R44, desc[UR6][R4.64+0x800] ;  /* 0x00080006042c7981 */ /* 0x000f68000c1e1d00 */
[----:B------:R-:W5:Y:S04]  /*0970*/  LDG.E.128 R40, desc[UR6][R4.64+0x410] ;  /* 0x0004100604287981 */ /* 0x000f68000c1e1d00 */
[----:B------:R-:W5:Y:S04]  /*0980*/  LDG.E.128 R36, desc[UR6][R4.64+0x400] ;  /* 0x0004000604247981 */ /* 0x000f68000c1e1d00 */
[----:B------:R-:W5:Y:S04]  /*0990*/  LDG.E.128 R32, desc[UR6][R4.64+0x10] ;  /* 0x0000100604207981 */ /* 0x000f68000c1e1d00 */
[----:B------:R1:W5:Y:S02]  /*09a0*/  LDG.E.128 R28, desc[UR6][R4.64] ;  /* 0x00000006041c7981 */ /* 0x000364000c1e1d00 */
[----:B01----:R-:W-:-:S07]  /*09b0*/  CS2R R4, SRZ ;  /* 0x0000000000047805 */ /* 0x003fce000001ff00 */
.L_x_14188:
[----:B01----:R-:W0:Y:S01]  /*09c0*/  S2R R134, SR_TID.X ;  /* 0x0000000000867919 */ /* 0x003e220000002100 */
[----:B------:R-:W1:Y:S01]  /*09d0*/  LDC.64 R214, c[0x0][0x3c0] ;  /* 0x0000f000ffd67b82 */ /* 0x000e620000000a00 */
[----:B------:R-:W-:-:S05]  /*09e0*/  IMAD R0, R185, UR9, RZ ;  /* 0x00000009b9007c24 */ /* 0x000fca000f8e02ff */
[----:B------:R-:W-:Y:S02]  /*09f0*/  SHF.R.S32.HI R135, RZ, 0x1f, R0 ;  /* 0x0000001fff877819 */ /* 0x000fe40000011400 */
[----:B------:R-:W2:Y:S02]  /*0a00*/  @P0 LDC.64 R132, c[0x0][0x3e0] ;  /* 0x0000f800ff840b82 */ /* 0x000ea40000000a00 */
[----:B------:R-:W-:-:S06]  /*0a10*/  LEA.HI R135, R135, R0, RZ, 0x3 ;  /* 0x0000000087877211 */ /* 0x000fcc00078f18ff */
[----:B------:R-:W3:Y:S08]  /*0a20*/  LDC.64 R164, c[0x0][0x3a8] ;  /* 0x0000ea00ffa47b82 */ /* 0x000ef00000000a00 */
[----:B------:R-:W4:Y:S01]  /*0a30*/  LDC.64 R176, c[0x0][0x428] ;  /* 0x00010a00ffb07b82 */ /* 0x000f220000000a00 */
[----:B-1----:R-:W-:Y:S01]  /*0a40*/  IMAD.WIDE R214, R185, 0x4, R214 ;  /* 0x00000004b9d67825 */ /* 0x002fe200078e02d6 */
[----:B0-----:R-:W-:-:S03]  /*0a50*/  LOP3.LUT R190, R134, 0x1f, RZ, 0xc0, !PT ;  /* 0x0000001f86be7812 */ /* 0x001fc600078ec0ff */
[----:B--2---:R-:W-:Y:S02]  /*0a60*/  @P0 IMAD.WIDE R132, R185, 0x2, R132 ;  /* 0x00000002b9840825 */ /* 0x004fe400078e0284 */
[----:B------:R-:W2:Y:S01]  /*0a70*/  LDG.E R214, desc[UR6][R214.64] ;  /* 0x00000006d6d67981 */ /* 0x000ea2000c1e1900 */
[----:B------:R-:W0:Y:S01]  /*0a80*/  LDC.64 R186, c[0x0][0x3c8] ;  /* 0x0000f200ffba7b82 */ /* 0x000e220000000a00 */
[----:B------:R-:W-:Y:S02]  /*0a90*/  LEA.HI.SX32 R190, R135, R190, 0x1d ;  /* 0x000000be87be7211 */ /* 0x000fe400078feaff */
[----:B------:R-:W2:Y:S02]  /*0aa0*/  @P0 LDG.E.U16 R191, desc[UR6][R132.64] ;  /* 0x0000000684bf0981 */ /* 0x000ea4000c1e1500 */
[C---:B------:R-:W-:Y:S02]  /*0ab0*/  IADD3 R189, PT, PT, R190.reuse, 0x20, RZ ;  /* 0x00000020bebd7810 */ /* 0x040fe40007ffe0ff */
[----:B------:R-:W-:-:S02]  /*0ac0*/  IADD3 R188, PT, PT, R190, 0x40, RZ ;  /* 0x00000040bebc7810 */ /* 0x000fc40007ffe0ff */
[C---:B------:R-:W-:Y:S01]  /*0ad0*/  IADD3 R0, PT, PT, R190.reuse, 0x60, RZ ;  /* 0x00000060be007810 */ /* 0x040fe20007ffe0ff */
[----:B---3--:R-:W-:-:S04]  /*0ae0*/  IMAD.WIDE.U32 R140, R190, 0x20, R164 ;  /* 0x00000020be8c7825 */ /* 0x008fc800078e00a4 */
[----:B----4-:R-:W-:Y:S01]  /*0af0*/  IMAD.WIDE.U32 R136, R190, 0x10, R176 ;  /* 0x00000010be887825 */ /* 0x010fe200078e00b0 */
[----:B------:R-:W3:Y:S03]  /*0b00*/  LDG.E.128 R132, desc[UR6][R140.64] ;  /* 0x000000068c847981 */ /* 0x000ee6000c1e1d00 */
        /* <DEDUP_REMOVED lines=12> */
[----:B------:R-:W4:Y:S04]  /*0bd0*/  LDG.E.128 R156, desc[UR6][R156.64+0x10] ;  /* 0x000010069c9c7981 */ /* 0x000f28000c1e1d00 */
[----:B------:R-:W4:Y:S04]  /*0be0*/  LDG.E.128 R168, desc[UR6][R168.64] ;  /* 0x00000006a8a87981 */ /* 0x000f28000c1e1d00 */
[----:B------:R-:W4:Y:S04]  /*0bf0*/  LDG.E.128 R164, desc[UR6][R164.64+0x10] ;  /* 0x00001006a4a47981 */ /* 0x000f28000c1e1d00 */
[----:B------:R-:W4:Y:S04]  /*0c00*/  LDG.E.128 R172, desc[UR6][R172.64] ;  /* 0x00000006acac7981 */ /* 0x000f28000c1e1d00 */
[----:B------:R-:W4:Y:S01]  /*0c10*/  LDG.E.128 R176, desc[UR6][R176.64] ;  /* 0x00000006b0b07981 */ /* 0x000f22000c1e1d00 */
[----:B------:R-:W-:-:S04]  /*0c20*/  ISETP.NE.U32.AND P1, PT, RZ, UR10, PT ;  /* 0x0000000aff007c0c */ /* 0x000fc8000bf25070 */
[----:B------:R-:W-:-:S13]  /*0c30*/  ISETP.NE.AND.EX P1, PT, RZ, UR11, PT, P1 ;  /* 0x0000000bff007c0c */ /* 0x000fda000bf25310 */
[----:B------:R-:W1:Y:S08]  /*0c40*/  @P1 LDC.64 R194, c[0x0][0x438] ;  /* 0x00010e00ffc21b82 */ /* 0x000e700000000a00 */
[----:B------:R-:W0:Y:S08]  /*0c50*/  @P1 LDC.64 R196, c[0x0][0x438] ;  /* 0x00010e00ffc41b82 */ /* 0x000e300000000a00 */
[----:B------:R-:W0:Y:S08]  /*0c60*/  @P1 LDC.64 R208, c[0x0][0x438] ;  /* 0x00010e00ffd01b82 */ /* 0x000e300000000a00 */
[----:B------:R-:W0:Y:S01]  /*0c70*/  @P1 LDC.64 R210, c[0x0][0x438] ;  /* 0x00010e00ffd21b82 */ /* 0x000e220000000a00 */
[----:B-1----:R-:W-:Y:S01]  /*0c80*/  @P1 IMAD.WIDE.U32 R194, R190, 0x20, R194 ;  /* 0x00000020bec21825 */ /* 0x002fe200078e00c2 */
[----:B------:R-:W-:-:S03]  /*0c90*/  ISETP.NE.AND P2, PT, RZ, UR8, PT ;  /* 0x00000008ff007c0c */ /* 0x000fc6000bf45270 */
[----:B0-----:R-:W-:Y:S01]  /*0ca0*/  IMAD.WIDE R186, R185, 0x4, R186 ;  /* 0x00000004b9ba7825 */ /* 0x001fe200078e02ba */
[----:B-----5:R-:W5:Y:S04]  /*0cb0*/  @P1 LDG.E.128 R92, desc[UR6][R194.64] ;  /* 0x00000006c25c1981 */ /* 0x020f68000c1e1d00 */
[----:B------:R0:W5:Y:S04]  /*0cc0*/  @P1 LDG.E.128 R96, desc[UR6][R194.64+0x10] ;  /* 0x00001006c2601981 */ /* 0x000168000c1e1d00 */
[----:B------:R1:W4:Y:S01]  /*0cd0*/  LDG.E R187, desc[UR6][R186.64] ;  /* 0x00000006babb7981 */ /* 0x000322000c1e1900 */
[----:B0-----:R-:W-:-:S04]  /*0ce0*/  @P1 IMAD.WIDE.U32 R194, R189, 0x20, R196 ;  /* 0x00000020bdc21825 */ /* 0x001fc800078e00c4 */
[----:B------:R-:W-:Y:S01]  /*0cf0*/  @P1 IMAD.WIDE.U32 R196, R188, 0x20, R208 ;  /* 0x00000020bcc41825 */ /* 0x000fe200078e00d0 */
[----:B-1----:R-:W-:Y:S01]  /*0d00*/  MOV R186, 0x3f800000 ;  /* 0x3f80000000ba7802 */ /* 0x002fe20000000f00 */
[----:B------:R-:W5:Y:S02]  /*0d10*/  @P1 LDG.E.128 R100, desc[UR6][R194.64] ;  /* 0x00000006c2641981 */ /* 0x000f64000c1e1d00 */
[----:B------:R-:W-:Y:S02]  /*0d20*/  @P1 IMAD.WIDE.U32 R208, R0, 0x20, R210 ;  /* 0x0000002000d01825 */ /* 0x000fe400078e00d2 */
[----:B------:R-:W5:Y:S04]  /*0d30*/  @P1 LDG.E.128 R104, desc[UR6][R194.64+0x10] ;  /* 0x00001006c2681981 */ /* 0x000f68000c1e1d00 */
[----:B------:R-:W5:Y:S04]  /*0d40*/  @P1 LDG.E.128 R116, desc[UR6][R208.64] ;  /* 0x00000006d0741981 */ /* 0x000f68000c1e1d00 */
[----:B------:R0:W5:Y:S04]  /*0d50*/  @P1 LDG.E.128 R120, desc[UR6][R208.64+0x10] ;  /* 0x00001006d0781981 */ /* 0x000168000c1e1d00 */
[----:B------:R-:W5:Y:S04]  /*0d60*/  @P1 LDG.E.128 R108, desc[UR6][R196.64] ;  /* 0x00000006c46c1981 */ /* 0x000f68000c1e1d00 */
[----:B------:R1:W5:Y:S01]  /*0d70*/  @P1 LDG.E.128 R112, desc[UR6][R196.64+0x10] ;  /* 0x00001006c4701981 */ /* 0x000362000c1e1d00 */
[----:B--2---:R-:W-:Y:S01]  /*0d80*/  FSEL R214, R214, RZ, !P2 ;  /* 0x000000ffd6d67208 */ /* 0x004fe20005000000 */
[----:B------:R-:W-:-:S04]  /*0d90*/  @P0 HADD2.F32 R186, -RZ, R191.H0_H0 ;  /* 0x200000bfffba0230 */ /* 0x000fc80000004100 */
[C---:B---3--:R-:W-:Y:S01]  /*0da0*/  FADD.FTZ R221, -R214.reuse, R134 ;  /* 0x00000086d6dd7221 */ /* 0x048fe20000010100 */
[C---:B------:R-:W-:Y:S01]  /*0db0*/  FADD.FTZ R220, -R214.reuse, R135 ;  /* 0x00000087d6dc7221 */ /* 0x040fe20000010100 */
[C---:B------:R-:W-:Y:S01]  /*0dc0*/  FADD.FTZ R210, -R214.reuse, R132 ;  /* 0x00000084d6d27221 */ /* 0x040fe20000010100 */
[--C-:B----4-:R-:W-:Y:S02]  /*0dd0*/  HADD2.F32 R191, -RZ, R137.reuse.H0_H0 ;  /* 0x20000089ffbf7230 */ /* 0x110fe40000004100 */
[----:B0-----:R-:W-:Y:S02]  /*0de0*/  HADD2.F32 R208, -RZ, R137.H1_H1 ;  /* 0x30000089ffd07230 */ /* 0x001fe40000004100 */
[--C-:B------:R-:W-:Y:S02]  /*0df0*/  HADD2.F32 R194, -RZ, R138.reuse.H0_H0 ;  /* 0x2000008affc27230 */ /* 0x100fe40000004100 */
[----:B------:R-:W-:Y:S02]  /*0e00*/  HADD2.F32 R193, -RZ, R138.H1_H1 ;  /* 0x3000008affc17230 */ /* 0x000fe40000004100 */
[----:B------:R-:W-:Y:S01]  /*0e10*/  FADD.FTZ R212, -R214, R140 ;  /* 0x0000008cd6d47221 */ /* 0x000fe20000010100 */
[----:B------:R-:W-:-:S02]  /*0e20*/  HADD2.F32 R138, -RZ, R139.H0_H0 ;  /* 0x2000008bff8a7230 */ /* 0x000fc40000004100 */
[C---:B------:R-:W-:Y:S01]  /*0e30*/  FADD.FTZ R140, -R214.reuse, R141 ;  /* 0x0000008dd68c7221 */ /* 0x040fe20000010100 */
[----:B------:R-:W-:Y:S02]  /*0e40*/  HADD2.F32 R137, -RZ, R139.H1_H1 ;  /* 0x3000008bff897230 */ /* 0x000fe40000004100 */
        /* <DEDUP_REMOVED lines=33> */
[--C-:B------:R-:W-:Y:S01]  /*1060*/  HADD2.F32 R170, -RZ, R173.reuse.H0_H0 ;  /* 0x200000adffaa7230 */ /* 0x100fe20000004100 */
[----:B------:R-:W2:Y:S01]  /*1070*/  LDL.LU R172, [R1+0x50] ;  /* 0x0000500001ac7983 */ /* 0x000ea20000300800 */
[----:B------:R-:W-:-:S02]  /*1080*/  HADD2.F32 R171, -RZ, R173.H1_H1 ;  /* 0x300000adffab7230 */ /* 0x000fc40000004100 */
[--C-:B------:R-:W-:Y:S02]  /*1090*/  HADD2.F32 R173, -RZ, R174.reuse.H0_H0 ;  /* 0x200000aeffad7230 */ /* 0x100fe40000004100 */
[----:B------:R-:W-:Y:S02]  /*10a0*/  HADD2.F32 R227, -RZ, R174.H1_H1 ;  /* 0x300000aeffe37230 */ /* 0x000fe40000004100 */
[----:B------:R-:W3:Y:S01]  /*10b0*/  LDL.LU R174, [R1+0x58] ;  /* 0x0000580001ae7983 */ /* 0x000ee20000300800 */
[--C-:B------:R-:W-:Y:S02]  /*10c0*/  HADD2.F32 R226, -RZ, R175.reuse.H0_H0 ;  /* 0x200000afffe27230 */ /* 0x100fe40000004100 */
[----:B------:R-:W-:Y:S02]  /*10d0*/  HADD2.F32 R225, -RZ, R175.H1_H1 ;  /* 0x300000afffe17230 */ /* 0x000fe40000004100 */
[----:B------:R-:W4:Y:S01]  /*10e0*/  LDL.LU R175, [R1+0x4c] ;  /* 0x00004c0001af7983 */ /* 0x000f220000300800 */
[----:B------:R-:W-:-:S02]  /*10f0*/  HADD2.F32 R150, -RZ, R176.H0_H0 ;  /* 0x200000b0ff967230 */ /* 0x000fc40000004100 */
[----:B------:R-:W-:Y:S02]  /*1100*/  HADD2.F32 R151, -RZ, R176.H1_H1 ;  /* 0x300000b0ff977230 */ /* 0x000fe40000004100 */
[----:B------:R-:W3:Y:S01]  /*1110*/  LDL.LU R176, [R1+0x54] ;  /* 0x0000540001b07983 */ /* 0x000ee20000300800 */
[--C-:B------:R-:W-:Y:S02]  /*1120*/  HADD2.F32 R152, -RZ, R177.reuse.H0_H0 ;  /* 0x200000b1ff987230 */ /* 0x100fe40000004100 */
[----:B------:R-:W-:Y:S02]  /*1130*/  HADD2.F32 R153, -RZ, R177.H1_H1 ;  /* 0x300000b1ff997230 */ /* 0x000fe40000004100 */
[----:B------:R-:W2:Y:S01]  /*1140*/  LDL.LU R177, [R1+0x48] ;  /* 0x0000480001b17983 */ /* 0x000ea20000300800 */
[----:B------:R-:W-:Y:S02]  /*1150*/  HADD2.F32 R163, -RZ, R169.H1_H1 ;  /* 0x300000a9ffa37230 */ /* 0x000fe40000004100 */
[----:B----4-:R-:W-:-:S03]  /*1160*/  FADD.FTZ R175, R162, R175 ;  /* 0x000000afa2af7221 */ /* 0x010fc60000010000 */
[----:B--2---:R-:W-:-:S05]  /*1170*/  FADD.FTZ R177, R163, R177 ;  /* 0x000000b1a3b17221 */ /* 0x004fca0000010000 */
[----:B------:R-:W-:Y:S04]  /*1180*/  STL [R1+0x48], R177 ;  /* 0x000048b101007387 */ /* 0x000fe80000100800 */
[----:B------:R0:W-:Y:S04]  /*1190*/  STL [R1+0x4c], R175 ;  /* 0x00004caf01007387 */ /* 0x0001e80000100800 */
[----:B0-----:R-:W2:Y:S01]  /*11a0*/  LDL.LU R175, [R1+0x5c] ;  /* 0x00005c0001af7983 */ /* 0x001ea20000300800 */
[----:B------:R-:W-:Y:S01]  /*11b0*/  FADD.FTZ R172, R214, R172 ;  /* 0x000000acd6ac7221 */ /* 0x000fe20000010000 */
[----:B---3--:R-:W-:Y:S01]  /*11c0*/  FADD.FTZ R176, R216, R176 ;  /* 0x000000b0d8b07221 */ /* 0x008fe20000010000 */
[----:B------:R-:W-:Y:S01]  /*11d0*/  FADD.FTZ R174, R217, R174 ;  /* 0x000000aed9ae7221 */ /* 0x000fe20000010000 */
[----:B------:R-:W-:-:S02]  /*11e0*/  HADD2.F32 R154, -RZ, R178.H0_H0 ;  /* 0x200000b2ff9a7230 */ /* 0x000fc40000004100 */
[----:B------:R0:W-:Y:S01]  /*11f0*/  STL [R1+0x50], R172 ;  /* 0x000050ac01007387 */ /* 0x0001e20000100800 */
[----:B------:R-:W-:-:S03]  /*1200*/  HADD2.F32 R155, -RZ, R178.H1_H1 ;  /* 0x300000b2ff9b7230 */ /* 0x000fc60000004100 */
[----:B0-----:R-:W3:Y:S04]  /*1210*/  LDL.LU R172, [R1+0x60] ;  /* 0x0000600001ac7983 */ /* 0x001ee80000300800 */
[----:B------:R0:W-:Y:S04]  /*1220*/  STL [R1+0x54], R176 ;  /* 0x000054b001007387 */ /* 0x0001e80000100800 */
[----:B------:R-:W4:Y:S04]  /*1230*/  LDL.LU R178, [R1+0x64] ;  /* 0x0000640001b27983 */ /* 0x000f280000300800 */
[----:B0-----:R-:W4:Y:S04]  /*1240*/  LDL.LU R176, [R1+0x68] ;  /* 0x0000680001b07983 */ /* 0x001f280000300800 */
[----:B------:R0:W-:Y:S04]  /*1250*/  STL [R1+0x58], R174 ;  /* 0x000058ae01007387 */ /* 0x0001e80000100800 */
[----:B0-----:R-:W4:Y:S01]  /*1260*/  LDL.LU R174, [R1+0x6c] ;  /* 0x00006c0001ae7983 */ /* 0x001f220000300800 */
[----:B--2---:R-:W-:-:S05]  /*1270*/  FADD.FTZ R175, R166, R175 ;  /* 0x000000afa6af7221 */ /* 0x004fca0000010000 */
[----:B------:R0:W-:Y:S04]  /*1280*/  STL [R1+0x5c], R175 ;  /* 0x00005caf01007387 */ /* 0x0001e80000100800 */
[----:B0-----:R-:W2:Y:S04]  /*1290*/  LDL.LU R175, [R1+0x70] ;  /* 0x0000700001af7983 */ /* 0x001ea80000300800 */
[----:B------:R-:W2:Y:S01]  /*12a0*/  LDL.LU R177, [R1+0x74] ;  /* 0x0000740001b17983 */ /* 0x000ea20000300800 */
[----:B---3--:R-:W-:Y:S01]  /*12b0*/  FADD.FTZ R172, R167, R172 ;  /* 0x000000aca7ac7221 */ /* 0x008fe20000010000 */
[----:B----4-:R-:W-:-:S04]  /*12c0*/  FADD.FTZ R178, R170, R178 ;  /* 0x000000b2aab27221 */ /* 0x010fc80000010000 */
[----:B------:R-:W-:Y:S01]  /*12d0*/  STL [R1+0x60], R172 ;  /* 0x000060ac01007387 */ /* 0x000fe20000100800 */
[----:B------:R-:W-:-:S03]  /*12e0*/  FADD.FTZ R176, R171, R176 ;  /* 0x000000b0abb07221 */ /* 0x000fc60000010000 */
[----:B------:R-:W-:Y:S04]  /*12f0*/  STL [R1+0x64], R178 ;  /* 0x000064b201007387 */ /* 0x000fe80000100800 */
[----:B------:R-:W-:Y:S01]  /*1300*/  STL [R1+0x68], R176 ;  /* 0x000068b001007387 */ /* 0x000fe20000100800 */
[----:B------:R-:W-:-:S05]  /*1310*/  FADD.FTZ R174, R173, R174 ;  /* 0x000000aeadae7221 */ /* 0x000fca0000010000 */
[----:B------:R0:W-:Y:S02]  /*1320*/  STL [R1+0x6c], R174 ;  /* 0x00006cae01007387 */ /* 0x0001e40000100800 */
[----:B0-----:R-:W-:-:S04]  /*1330*/  FMUL.FTZ R174, R187, R157 ;  /* 0x0000009dbbae7220 */ /* 0x001fc80000410000 */
[----:B------:R-:W-:Y:S01]  /*1340*/  FFMA.FTZ R204, R174, R227, R204 ;  /* 0x000000e3aecc7223 */ /* 0x000fe200000100cc */
[----:B------:R-:W-:Y:S02]  /*1350*/  HADD2.F32 R164, -RZ, R169.H0_H0 ;  /* 0x200000a9ffa47230 */ /* 0x000fe40000004100 */
[C---:B------:R-:W-:Y:S01]  /*1360*/  FMUL.FTZ R169, R187.reuse, R212 ;  /* 0x000000d4bba97220 */ /* 0x040fe20000410000 */
[--C-:B------:R-:W-:Y:S02]  /*1370*/  HADD2.F32 R219, -RZ, R136.reuse.H0_H0 ;  /* 0x20000088ffdb7230 */ /* 0x100fe40000004100 */
[----:B------:R-:W-:Y:S02]  /*1380*/  HADD2.F32 R218, -RZ, R136.H1_H1 ;  /* 0x30000088ffda7230 */ /* 0x000fe40000004100 */
        /* <DEDUP_REMOVED lines=8> */
[-C--:B------:R-:W-:Y:S01]  /*1410*/  FFMA.FTZ R2, R136, R219.reuse, R2 ;  /* 0x000000db88027223 */ /* 0x080fe20000010002 */
[----:B------:R-:W-:Y:S01]  /*1420*/  FMUL.FTZ R196, R187, R198 ;  /* 0x000000c6bbc47220 */ /* 0x000fe20000410000 */
[----:B------:R-:W-:Y:S01]  /*1430*/  FMUL.FTZ R219, R88, R219 ;  /* 0x000000db58db7220 */ /* 0x000fe20000410000 */
[-C--:B------:R-:W-:Y:S01]  /*1440*/  FFMA.FTZ R14, R209, R162.reuse, R14 ;  /* 0x000000a2d10e7223 */ /* 0x080fe2000001000e */
[----:B------:R-:W-:Y:S01]  /*1450*/  FMUL.FTZ R212, R76, R162 ;  /* 0x000000a24cd47220 */ /* 0x000fe20000410000 */
[----:B------:R-:W-:Y:S01]  /*1460*/  FMUL.FTZ R221, R187, R221 ;  /* 0x000000ddbbdd7220 */ /* 0x000fe20000410000 */
[----:B------:R-:W-:Y:S01]  /*1470*/  FADD.FTZ R228, R218, R228 ;  /* 0x000000e4dae47221 */ /* 0x000fe20000010000 */
[----:B------:R-:W-:Y:S01]  /*1480*/  FFMA.FTZ R3, R222, R218, R3 ;  /* 0x000000dade037223 */ /* 0x000fe20000010003 */
[-C--:B------:R-:W-:Y:S01]  /*1490*/  FFMA.FTZ R13, R196, R163.reuse, R13 ;  /* 0x000000a3c40d7223 */ /* 0x080fe2000001000d */
[----:B------:R-:W-:Y:S01]  /*14a0*/  FMUL.FTZ R210, R83, R163 ;  /* 0x000000a353d27220 */ /* 0x000fe20000410000 */
[----:B------:R-:W-:Y:S01]  /*14b0*/  FMUL.FTZ R162, R187, R134 ;  /* 0x00000086bba27220 */ /* 0x000fe20000410000 */
[----:B------:R-:W-:Y:S01]  /*14c0*/  FMUL.FTZ R218, R89, R218 ;  /* 0x000000da59da7220 */ /* 0x000fe20000410000 */
[----:B------:R-:W-:Y:S01]  /*14d0*/  FMUL.FTZ R163, R187, R135 ;  /* 0x00000087bba37220 */ /* 0x000fe20000410000 */
[----:B------:R-:W-:Y:S01]  /*14e0*/  FFMA.FTZ R134, R136, R219, RZ ;  /* 0x000000db88867223 */ /* 0x000fe200000100ff */
[----:B------:R-:W-:Y:S01]  /*14f0*/  FADD.FTZ R135, RZ, R219 ;  /* 0x000000dbff877221 */ /* 0x000fe20000010000 */
[----:B------:R-:W-:Y:S01]  /*1500*/  FADD.FTZ R229, R191, R229 ;  /* 0x000000e5bfe57221 */ /* 0x000fe20000010000 */
[-C--:B------:R-:W-:Y:S01]  /*1510*/  FFMA.FTZ R4, R221, R191.reuse, R4 ;  /* 0x000000bfdd047223 */ /* 0x080fe20000010004 */
[----:B------:R-:W-:Y:S01]  /*1520*/  FMUL.FTZ R191, R90, R191 ;  /* 0x000000bf5abf7220 */ /* 0x000fe20000410000 */
[----:B------:R-:W-:Y:S01]  /*1530*/  FFMA.FTZ R134, R222, R218, R134 ;  /* 0x000000dade867223 */ /* 0x000fe20000010086 */
[----:B------:R-:W-:Y:S01]  /*1540*/  FADD.FTZ R135, R218, R135 ;  /* 0x00000087da877221 */ /* 0x000fe20000010000 */
[----:B------:R-:W-:-:S02]  /*1550*/  HADD2.F32 R165, -RZ, R168.H0_H0 ;  /* 0x200000a8ffa57230 */ /* 0x000fc40000004100 */
[----:B------:R-:W-:Y:S01]  /*1560*/  FMUL.FTZ R220, R187, R220 ;  /* 0x000000dcbbdc7220 */ /* 0x000fe20000410000 */
[----:B------:R-:W-:Y:S02]  /*1570*/  HADD2.F32 R232, -RZ, R168.H1_H1 ;  /* 0x300000a8ffe87230 */ /* 0x000fe40000004100 */
[----:B------:R-:W-:Y:S01]  /*1580*/  FMUL.FTZ R168, R91, R208 ;  /* 0x000000d05ba87220 */ /* 0x000fe20000410000 */
[----:B--2---:R-:W-:-:S05]  /*1590*/  FADD.FTZ R175, R227, R175 ;  /* 0x000000afe3af7221 */ /* 0x004fca0000010000 */
[----:B------:R0:W-:Y:S02]  /*15a0*/  STL [R1+0x70], R175 ;  /* 0x000070af01007387 */ /* 0x0001e40000100800 */
[----:B0-----:R-:W-:Y:S02]  /*15b0*/  FMUL.FTZ R175, R69, R227 ;  /* 0x000000e345af7220 */ /* 0x001fe40000410000 */
[----:B------:R-:W2:Y:S01]  /*15c0*/  LDL.LU R227, [R1+0x78] ;  /* 0x0000780001e37983 */ /* 0x000ea20000300800 */
[----:B------:R-:W-:Y:S01]  /*15d0*/  FFMA.FTZ R134, R221, R191, R134 ;  /* 0x000000bfdd867223 */ /* 0x000fe20000010086 */
[----:B------:R-:W-:-:S03]  /*15e0*/  FADD.FTZ R135, R191, R135 ;  /* 0x00000087bf877221 */ /* 0x000fc60000010000 */
[----:B------:R-:W-:Y:S01]  /*15f0*/  FFMA.FTZ R134, R220, R168, R134 ;  /* 0x000000a8dc867223 */ /* 0x000fe20000010086 */
[----:B------:R-:W-:Y:S01]  /*1600*/  FADD.FTZ R172, R168, R135 ;  /* 0x00000087a8ac7221 */ /* 0x000fe20000010000 */
[C---:B------:R-:W-:Y:S01]  /*1610*/  FMUL.FTZ R161, R187.reuse, R140 ;  /* 0x0000008cbba17220 */ /* 0x040fe20000410000 */
[----:B------:R-:W-:Y:S01]  /*1620*/  FMUL.FTZ R141, R187, R141 ;  /* 0x0000008dbb8d7220 */ /* 0x000fe20000410000 */
[----:B------:R-:W-:Y:S01]  /*1630*/  FFMA.FTZ R135, R169, R160, R134 ;  /* 0x000000a0a9877223 */ /* 0x000fe20000010086 */
[----:B------:R-:W-:Y:S01]  /*1640*/  FMUL.FTZ R140, R85, R193 ;  /* 0x000000c1558c7220 */ /* 0x000fe20000410000 */
[----:B------:R-:W-:Y:S01]  /*1650*/  FADD.FTZ R134, R160, R172 ;  /* 0x000000aca0867221 */ /* 0x000fe20000010000 */
[----:B------:R-:W-:Y:S01]  /*1660*/  FADD.FTZ R234, R138, R234 ;  /* 0x000000ea8aea7221 */ /* 0x000fe20000010000 */
[----:B------:R-:W-:Y:S01]  /*1670*/  FMUL.FTZ R139, R187, R139 ;  /* 0x0000008bbb8b7220 */ /* 0x000fe20000410000 */
        /* <DEDUP_REMOVED lines=16> */
[----:B------:R-:W-:-:S02]  /*1780*/  FMUL.FTZ R198, R81, R232 ;  /* 0x000000e851c67220 */ /* 0x000fc40000410000 */
[----:B------:R-:W-:Y:S01]  /*1790*/  FFMA.FTZ R135, R193, R197, R135 ;  /* 0x000000c5c1877223 */ /* 0x000fe20000010087 */
[----:B------:R-:W-:Y:S01]  /*17a0*/  FADD.FTZ R134, R197, R134 ;  /* 0x00000086c5867221 */ /* 0x000fe20000010000 */
[----:B------:R-:W-:Y:S01]  /*17b0*/  FADD.FTZ R230, R208, R230 ;  /* 0x000000e6d0e67221 */ /* 0x000fe20000010000 */
[----:B------:R-:W-:Y:S01]  /*17c0*/  FFMA.FTZ R5, R220, R208, R5 ;  /* 0x000000d0dc057223 */ /* 0x000fe20000010005 */
[----:B------:R-:W-:Y:S01]  /*17d0*/  FMUL.FTZ R208, R82, R164 ;  /* 0x000000a452d07220 */ /* 0x000fe20000410000 */
[----:B------:R-:W-:Y:S01]  /*17e0*/  FFMA.FTZ R135, R194, R198, R135 ;  /* 0x000000c6c2877223 */ /* 0x000fe20000010087 */
[----:B------:R-:W-:-:S03]  /*17f0*/  FADD.FTZ R134, R198, R134 ;  /* 0x00000086c6867221 */ /* 0x000fc60000010000 */
[----:B------:R-:W-:Y:S01]  /*1800*/  FFMA.FTZ R135, R195, R208, R135 ;  /* 0x000000d0c3877223 */ /* 0x000fe20000010087 */
[----:B------:R-:W-:Y:S01]  /*1810*/  FADD.FTZ R134, R208, R134 ;  /* 0x00000086d0867221 */ /* 0x000fe20000010000 */
[C---:B------:R-:W-:Y:S02]  /*1820*/  FMUL.FTZ R211, R187.reuse, R211 ;  /* 0x000000d3bbd37220 */ /* 0x040fe40000410000 */
        /* <DEDUP_REMOVED lines=43> */
[----:B------:R-:W-:-:S02]  /*1ae0*/  FADD.FTZ R177, R226, R177 ;  /* 0x000000b1e2b17221 */ /* 0x000fc40000010000 */
[----:B------:R-:W-:Y:S01]  /*1af0*/  FFMA.FTZ R135, R172, R173, R135 ;  /* 0x000000adac877223 */ /* 0x000fe20000010087 */
[----:B------:R-:W-:Y:S01]  /*1b00*/  FADD.FTZ R134, R173, R134 ;  /* 0x00000086ad867221 */ /* 0x000fe20000010000 */
[----:B------:R-:W-:Y:S01]  /*1b10*/  FMUL.FTZ R176, R187, R158 ;  /* 0x0000009ebbb07220 */ /* 0x000fe20000410000 */
[----:B------:R0:W-:Y:S01]  /*1b20*/  STL [R1+0x74], R177 ;  /* 0x000074b101007387 */ /* 0x0001e20000100800 */
[----:B------:R-:W-:Y:S01]  /*1b30*/  FFMA.FTZ R135, R174, R175, R135 ;  /* 0x000000afae877223 */ /* 0x000fe20000010087 */
[----:B------:R-:W-:Y:S01]  /*1b40*/  FADD.FTZ R134, R175, R134 ;  /* 0x00000086af867221 */ /* 0x000fe20000010000 */
[--C-:B------:R-:W-:Y:S02]  /*1b50*/  HADD2.F32 R132, -RZ, R179.reuse.H0_H0 ;  /* 0x200000b3ff847230 */ /* 0x100fe40000004100 */
[C---:B------:R-:W-:Y:S01]  /*1b60*/  FMUL.FTZ R142, R187.reuse, R142 ;  /* 0x0000008ebb8e7220 */ /* 0x040fe20000410000 */
[----:B------:R-:W-:Y:S02]  /*1b70*/  HADD2.F32 R133, -RZ, R179.H1_H1 ;  /* 0x300000b3ff857230 */ /* 0x000fe40000004100 */
[----:B------:R-:W-:Y:S01]  /*1b80*/  FMUL.FTZ R178, R187, R159 ;  /* 0x0000009fbbb27220 */ /* 0x000fe20000410000 */
[----:B0-----:R-:W-:Y:S01]  /*1b90*/  FMUL.FTZ R177, R70, R226 ;  /* 0x000000e246b17220 */ /* 0x001fe20000410000 */
[----:B------:R-:W-:-:S03]  /*1ba0*/  FMUL.FTZ R179, R71, R225 ;  /* 0x000000e147b37220 */ /* 0x000fc60000410000 */
        /* <DEDUP_REMOVED lines=39> */
[-C--:B------:R-:W-:Y:S01]  /*1e20*/  FMUL.FTZ R156, R62, R132.reuse ;  /* 0x000000843e9c7220 */ /* 0x080fe20000410000 */
[----:B------:R-:W-:Y:S01]  /*1e30*/  FFMA.FTZ R135, R147, R155, R135 ;  /* 0x0000009b93877223 */ /* 0x000fe20000010087 */
[----:B------:R-:W-:Y:S01]  /*1e40*/  FADD.FTZ R134, R134, R155 ;  /* 0x0000009b86867221 */ /* 0x000fe20000010000 */
[----:B------:R-:W-:Y:S01]  /*1e50*/  FADD.FTZ R183, R132, R183 ;  /* 0x000000b784b77221 */ /* 0x000fe20000010000 */
[C---:B------:R-:W-:Y:S01]  /*1e60*/  FFMA.FTZ R23, R148.reuse, R132, R23 ;  /* 0x0000008494177223 */ /* 0x040fe20000010017 */
[----:B------:R-:W-:Y:S01]  /*1e70*/  FADD.FTZ R184, R133, R184 ;  /* 0x000000b885b87221 */ /* 0x000fe20000010000 */
[-C--:B------:R-:W-:Y:S01]  /*1e80*/  FFMA.FTZ R24, R149, R133.reuse, R24 ;  /* 0x0000008595187223 */ /* 0x080fe20000010018 */
[----:B------:R-:W-:Y:S01]  /*1e90*/  FMUL.FTZ R157, R63, R133 ;  /* 0x000000853f9d7220 */ /* 0x000fe20000410000 */
[----:B------:R-:W-:Y:S01]  /*1ea0*/  UMOV UR4, 0xffffffff ;  /* 0xffffffff00047882 */ /* 0x000fe20000000000 */
[----:B------:R-:W-:Y:S01]  /*1eb0*/  ISETP.NE.U32.AND P1, PT, RZ, UR10, PT ;  /* 0x0000000aff007c0c */ /* 0x000fe2000bf25070 */
[----:B------:R-:W-:Y:S01]  /*1ec0*/  FFMA.FTZ R133, R148, R156, R135 ;  /* 0x0000009c94857223 */ /* 0x000fe20000010087 */
[----:B------:R-:W-:Y:S01]  /*1ed0*/  FADD.FTZ R132, R134, R156 ;  /* 0x0000009c86847221 */ /* 0x000fe20000010000 */
[----:B------:R-:W-:Y:S01]  /*1ee0*/  FADD.FTZ R237, R232, R237 ;  /* 0x000000ede8ed7221 */ /* 0x000fe20000010000 */
[----:B------:R-:W-:Y:S01]  /*1ef0*/  ISETP.NE.AND.EX P1, PT, RZ, UR11, PT, P1 ;  /* 0x0000000bff007c0c */ /* 0x000fe2000bf25310 */
[----:B------:R-:W-:Y:S01]  /*1f00*/  FFMA.FTZ R11, R194, R232, R11 ;  /* 0x000000e8c20b7223 */ /* 0x000fe2000001000b */
[----:B------:R-:W-:Y:S01]  /*1f10*/  FFMA.FTZ R205, R176, R226, R205 ;  /* 0x000000e2b0cd7223 */ /* 0x000fe200000100cd */
[----:B------:R-:W-:Y:S01]  /*1f20*/  FFMA.FTZ R206, R178, R225, R206 ;  /* 0x000000e1b2ce7223 */ /* 0x000fe200000100ce */
[----:B------:R-:W-:Y:S01]  /*1f30*/  FFMA.FTZ R133, R149, R157, R133 ;  /* 0x0000009d95857223 */ /* 0x000fe20000010085 */
[----:B------:R-:W-:Y:S01]  /*1f40*/  FADD.FTZ R132, R132, R157 ;  /* 0x0000009d84847221 */ /* 0x000fe20000010000 */
[----:B--2---:R-:W-:-:S05]  /*1f50*/  FADD.FTZ R227, R225, R227 ;  /* 0x000000e3e1e37221 */ /* 0x004fca0000010000 */
[----:B------:R0:W-:Y:S01]  /*1f60*/  STL [R1+0x78], R227 ;  /* 0x000078e301007387 */ /* 0x0001e20000100800 */
        /* <DEDUP_REMOVED lines=18> */
[----:B---3--:R2:W1:Y:S02]  /*2090*/  SHFL.BFLY PT, R135, R133, 0x10, 0x1f ;  /* 0x0e001f0085877f89 */ /* 0x00846400000e0000 */
.L_x_14200:
[----:B------:R-:W-:Y:S01]  /*20a0*/  FADD.FTZ R134, R132, R134 ;  /* 0x0000008684867221 */ /* 0x000fe20000010000 */
[----:B-1----:R-:W-:-:S03]  /*20b0*/  FADD.FTZ R135, R133, R135 ;  /* 0x0000008785877221 */ /* 0x002fc60000010000 */
[----:B------:R-:W-:Y:S01]  /*20c0*/  FMUL.FTZ R134, R134, UR12 ;  /* 0x0000000c86867c20 */ /* 0x000fe20008410000 */
[----:B------:R-:W-:-:S04]  /*20d0*/  FMUL.FTZ R158, R135, UR12 ;  /* 0x0000000c879e7c20 */ /* 0x000fc80008410000 */
[----:B------:R-:W-:Y:S01]  /*20e0*/  FSEL R159, R134, RZ, !P2 ;  /* 0x000000ff869f7208 */ /* 0x000fe20005000000 */
[----:B------:R-:W-:Y:S06]  /*20f0*/  @P1 BRA `(.L_x_14170) ;  /* 0x0000002000341947 */ /* 0x000fec0003800000 */
[----:B------:R-:W2:Y:S02]  /*2100*/  LDC.64 R224, c[0x0][0x390] ;  /* 0x0000e400ffe07b82 */ /* 0x000ea40000000a00 */
[----:B--2---:R-:W-:-:S06]  /*2110*/  IMAD.WIDE.U32 R132, R190, 0x10, R224 ;  /* 0x00000010be847825 */ /* 0x004fcc00078e00e0 */
[----:B------:R-:W5:Y:S01]  /*2120*/  LDG.E.128 R132, desc[UR6][R132.64] ;  /* 0x0000000684847981 */ /* 0x000f62000c1e1d00 */
        /* <DEDUP_REMOVED lines=11> */
[----:B------:R-:W-:Y:S01]  /*21e0*/  FMUL.FTZ R136, R187, R136 ;  /* 0x00000088bb887220 */ /* 0x000fe20000410000 */
[----:B------:R-:W-:Y:S01]  /*21f0*/  FFMA.FTZ R161, R161, R158, R159 ;  /* 0x0000009ea1a17223 */ /* 0x000fe2000001009f */
[----:B------:R-:W-:Y:S01]  /*2200*/  FADD.FTZ R138, R138, -R141 ;  /* 0x8000008d8a8a7221 */ /* 0x000fe20000010000 */
[----:B------:R-:W-:Y:S01]  /*2210*/  FMUL.FTZ R137, R187, R218 ;  /* 0x000000dabb897220 */ /* 0x000fe20000410000 */
[--C-:B------:R-:W-:Y:S01]  /*2220*/  FFMA.FTZ R220, R220, R158, R159.reuse ;  /* 0x0000009edcdc7223 */ /* 0x100fe2000001009f */
[----:B------:R-:W-:Y:S01]  /*2230*/  FMUL.FTZ R141, R136, R186 ;  /* 0x000000ba888d7220 */ /* 0x000fe20000410000 */
[----:B------:R-:W-:Y:S01]  /*2240*/  FFMA.FTZ R169, R169, R158, R159 ;  /* 0x0000009ea9a97223 */ /* 0x000fe2000001009f */
[----:B-----5:R-:W-:-:S02]  /*2250*/  HADD2.F32 R136, -RZ, R132.H0_H0 ;  /* 0x20000084ff887230 */ /* 0x020fc40000004100 */
[----:B------:R-:W-:Y:S01]  /*2260*/  FADD.FTZ R191, R191, -R221 ;  /* 0x800000ddbfbf7221 */ /* 0x000fe20000010000 */
[----:B------:R-:W-:Y:S01]  /*2270*/  FADD.FTZ R140, R140, -R161 ;  /* 0x800000a18c8c7221 */ /* 0x000fe20000010000 */
[----:B------:R-:W-:Y:S01]  /*2280*/  FMUL.FTZ R137, R137, R186 ;  /* 0x000000ba89897220 */ /* 0x000fe20000410000 */
[----:B------:R-:W-:Y:S01]  /*2290*/  FADD.FTZ R168, R168, -R220 ;  /* 0x800000dca8a87221 */ /* 0x000fe20000010000 */
[----:B------:R-:W-:Y:S02]  /*22a0*/  HADD2.F32 R161, -RZ, R132.H1_H1 ;  /* 0x30000084ffa17230 */ /* 0x000fe40000004100 */
[----:B------:R-:W-:Y:S01]  /*22b0*/  FADD.FTZ R160, R160, -R169 ;  /* 0x800000a9a0a07221 */ /* 0x000fe20000010000 */
[----:B------:R-:W-:Y:S01]  /*22c0*/  FMUL.FTZ R136, R141, R136 ;  /* 0x000000888d887220 */ /* 0x000fe20000410000 */
[----:B------:R-:W-:Y:S01]  /*22d0*/  FMUL.FTZ R132, R28, R141 ;  /* 0x0000008d1c847220 */ /* 0x000fe20000410000 */
[----:B------:R-:W-:Y:S01]  /*22e0*/  FMUL.FTZ R141, R29, R137 ;  /* 0x000000891d8d7220 */ /* 0x000fe20000410000 */
[C---:B------:R-:W-:Y:S01]  /*22f0*/  FMUL.FTZ R191, R187.reuse, R191 ;  /* 0x000000bfbbbf7220 */ /* 0x040fe20000410000 */
[----:B------:R-:W-:Y:S01]  /*2300*/  FMUL.FTZ R168, R187, R168 ;  /* 0x000000a8bba87220 */ /* 0x000fe20000410000 */
[----:B------:R-:W-:Y:S01]  /*2310*/  FMUL.FTZ R137, R137, R161 ;  /* 0x000000a189897220 */ /* 0x000fe20000410000 */
[----:B------:R-:W-:Y:S01]  /*2320*/  FMUL.FTZ R160, R187, R160 ;  /* 0x000000a0bba07220 */ /* 0x000fe20000410000 */
[----:B------:R-:W-:-:S02]  /*2330*/  HADD2.F32 R161, -RZ, R133.H0_H0 ;  /* 0x20000085ffa17230 */ /* 0x000fc40000004100 */
[C---:B------:R-:W-:Y:S01]  /*2340*/  FMUL.FTZ R219, R187.reuse, R140 ;  /* 0x0000008cbbdb7220 */ /* 0x040fe20000410000 */
[C---:B------:R-:W-:Y:S01]  /*2350*/  FMUL.FTZ R138, R187.reuse, R138 ;  /* 0x0000008abb8a7220 */ /* 0x040fe20000410000 */
[----:B------:R-:W-:Y:S01]  /*2360*/  FMUL.FTZ R220, R187, R139 ;  /* 0x0000008bbbdc7220 */ /* 0x000fe20000410000 */
[----:B------:R-:W-:Y:S02]  /*2370*/  HADD2.F32 R169, -RZ, R133.H1_H1 ;  /* 0x30000085ffa97230 */ /* 0x000fe40000004100 */
[----:B------:R-:W-:Y:S01]  /*2380*/  FMUL.FTZ R139, R191, R186 ;  /* 0x000000babf8b7220 */ /* 0x000fe20000410000 */
[----:B------:R-:W-:Y:S01]  /*2390*/  F2FP.F16.F32.PACK_AB R132, R141, R132 ;  /* 0x000000848d84723e */ /* 0x000fe200000000ff */
[-C--:B------:R-:W-:Y:S01]  /*23a0*/  FMUL.FTZ R140, R168, R186.reuse ;  /* 0x000000baa88c7220 */ /* 0x080fe20000410000 */
[--C-:B------:R-:W-:Y:S02]  /*23b0*/  HADD2.F32 R141, -RZ, R134.reuse.H0_H0 ;  /* 0x20000086ff8d7230 */ /* 0x100fe40000004100 */
[----:B------:R-:W-:Y:S01]  /*23c0*/  FMUL.FTZ R218, R160, R186 ;  /* 0x000000baa0da7220 */ /* 0x000fe20000410000 */
[----:B------:R-:W-:-:S02]  /*23d0*/  HADD2.F32 R134, -RZ, R134.H1_H1 ;  /* 0x30000086ff867230 */ /* 0x000fc40000004100 */
[-C--:B------:R-:W-:Y:S01]  /*23e0*/  FMUL.FTZ R160, R219, R186.reuse ;  /* 0x000000badba07220 */ /* 0x080fe20000410000 */
[-C--:B------:R-:W-:Y:S01]  /*23f0*/  FMUL.FTZ R191, R138, R186.reuse ;  /* 0x000000ba8abf7220 */ /* 0x080fe20000410000 */
[--C-:B------:R-:W-:Y:S02]  /*2400*/  HADD2.F32 R133, -RZ, R135.reuse.H0_H0 ;  /* 0x20000087ff857230 */ /* 0x100fe40000004100 */
[----:B------:R-:W-:Y:S01]  /*2410*/  FMUL.FTZ R138, R139, R161 ;  /* 0x000000a18b8a7220 */ /* 0x000fe20000410000 */
        /* <DEDUP_REMOVED lines=17> */
.L_x_14171:
        /* <DEDUP_REMOVED lines=10> */
[----:B------:R-:W-:Y:S01]  /*25d0*/  FMUL.FTZ R125, R187, R125 ;  /* 0x0000007dbb7d7220 */ /* 0x000fe20000410000 */
[----:B------:R-:W-:Y:S01]  /*25e0*/  FFMA.FTZ R128, R169, R158, R159 ;  /* 0x0000009ea9807223 */ /* 0x000fe2000001009f */
[----:B------:R-:W-:Y:S01]  /*25f0*/  FMUL.FTZ R124, R187, R124 ;  /* 0x0000007cbb7c7220 */ /* 0x000fe20000410000 */
[----:B-----5:R-:W-:-:S02]  /*2600*/  HADD2.F32 R136, -RZ, R132.H0_H0 ;  /* 0x20000084ff887230 */ /* 0x020fc40000004100 */
[C---:B------:R-:W-:Y:S01]  /*2610*/  FMUL.FTZ R126, R187.reuse, R126 ;  /* 0x0000007ebb7e7220 */ /* 0x040fe20000410000 */
[----:B------:R-:W-:Y:S01]  /*2620*/  FMUL.FTZ R127, R187, R127 ;  /* 0x0000007fbb7f7220 */ /* 0x000fe20000410000 */
[----:B------:R-:W-:Y:S01]  /*2630*/  FFMA.FTZ R131, R139, R158, R159 ;  /* 0x0000009e8b837223 */ /* 0x000fe2000001009f */
[----:B------:R-:W-:Y:S01]  /*2640*/  FADD.FTZ R130, R138, -R130 ;  /* 0x800000828a827221 */ /* 0x000fe20000010000 */
[----:B------:R-:W-:Y:S02]  /*2650*/  HADD2.F32 R132, -RZ, R132.H1_H1 ;  /* 0x30000084ff847230 */ /* 0x000fe40000004100 */
[----:B------:R-:W-:Y:S01]  /*2660*/  FADD.FTZ R129, R140, -R129 ;  /* 0x800000818c817221 */ /* 0x000fe20000010000 */
[--C-:B------:R-:W-:Y:S02]  /*2670*/  HADD2.F32 R138, -RZ, R133.reuse.H0_H0 ;  /* 0x20000085ff8a7230 */ /* 0x100fe40000004100 */
[----:B------:R-:W-:Y:S01]  /*2680*/  FMUL.FTZ R139, R125, R186 ;  /* 0x000000ba7d8b7220 */ /* 0x000fe20000410000 */
[----:B------:R-:W-:Y:S01]  /*2690*/  FADD.FTZ R128, R160, -R128 ;  /* 0x80000080a0807221 */ /* 0x000fe20000010000 */
[----:B------:R-:W-:-:S02]  /*26a0*/  HADD2.F32 R133, -RZ, R133.H1_H1 ;  /* 0x30000085ff857230 */ /* 0x000fc40000004100 */
[-C--:B------:R-:W-:Y:S01]  /*26b0*/  FMUL.FTZ R140, R124, R186.reuse ;  /* 0x000000ba7c8c7220 */ /* 0x080fe20000410000 */
[-C--:B------:R-:W-:Y:S01]  /*26c0*/  FMUL.FTZ R160, R126, R186.reuse ;  /* 0x000000ba7ea07220 */ /* 0x080fe20000410000 */
[----:B------:R-:W-:Y:S01]  /*26d0*/  FMUL.FTZ R141, R127, R186 ;  /* 0x000000ba7f8d7220 */ /* 0x000fe20000410000 */
[----:B------:R-:W-:Y:S01]  /*26e0*/  FADD.FTZ R131, R137, -R131 ;  /* 0x8000008389837221 */ /* 0x000fe20000010000 */
        /* <DEDUP_REMOVED lines=16> */
[C---:B------:R-:W-:Y:S01]  /*27f0*/  FMUL.FTZ R130, R187.reuse, R130 ;  /* 0x00000082bb827220 */ /* 0x040fe20000410000 */
[----:B------:R-:W-:Y:S01]  /*2800*/  FMUL.FTZ R131, R187, R131 ;  /* 0x00000083bb837220 */ /* 0x000fe20000410000 */
[----:B------:R-:W-:Y:S01]  /*2810*/  FMUL.FTZ R140, R160, R140 ;  /* 0x0000008ca08c7220 */ /* 0x000fe20000410000 */
[----:B------:R-:W-:Y:S01]  /*2820*/  FMUL.FTZ R141, R134, R141 ;  /* 0x0000008d868d7220 */ /* 0x000fe20000410000 */
[----:B------:R-:W-:Y:S01]  /*2830*/  FMUL.FTZ R160, R32, R160 ;  /* 0x000000a020a07220 */ /* 0x000fe20000410000 */
[----:B------:R-:W-:Y:S01]  /*2840*/  FMUL.FTZ R134, R33, R134 ;  /* 0x0000008621867220 */ /* 0x000fe20000410000 */
[----:B------:R-:W-:Y:S02]  /*2850*/  HADD2.F32 R161, -RZ, R135.H1_H1 ;  /* 0x30000087ffa17230 */ /* 0x000fe40000004100 */
[----:B------:R-:W-:-:S02]  /*2860*/  FMUL.FTZ R168, R130, R186 ;  /* 0x000000ba82a87220 */ /* 0x000fc40000410000 */
[----:B------:R-:W-:Y:S01]  /*2870*/  F2FP.F16.F32.PACK_AB R134, R134, R160 ;  /* 0x000000a08686723e */ /* 0x000fe200000000ff */
[----:B------:R-:W-:Y:S02]  /*2880*/  HADD2.F32 R160, -RZ, R135.H0_H0 ;  /* 0x20000087ffa07230 */ /* 0x000fe40000004100 */
[----:B------:R-:W-:-:S03]  /*2890*/  FMUL.FTZ R135, R131, R186 ;  /* 0x000000ba83877220 */ /* 0x000fc60000410000 */
[----:B------:R-:W-:Y:S01]  /*28a0*/  FMUL.FTZ R160, R168, R160 ;  /* 0x000000a0a8a07220 */ /* 0x000fe20000410000 */
[----:B------:R-:W-:Y:S01]  /*28b0*/  FMUL.FTZ R161, R135, R161 ;  /* 0x000000a187a17220 */ /* 0x000fe20000410000 */
[----:B------:R-:W-:Y:S01]  /*28c0*/  FMUL.FTZ R168, R34, R168 ;  /* 0x000000a822a87220 */ /* 0x000fe20000410000 */
[----:B------:R-:W-:-:S05]  /*28d0*/  FMUL.FTZ R135, R35, R135 ;  /* 0x0000008723877220 */ /* 0x000fca0000410000 */
[----:B------:R-:W-:-:S07]  /*28e0*/  F2FP.F16.F32.PACK_AB R135, R135, R168 ;  /* 0x000000a88787723e */ /* 0x000fce00000000ff */
.L_x_14172:
[----:B------:R-:W1:Y:S08]  /*28f0*/  @P1 LDC.64 R168, c[0x0][0x478] ;  /* 0x00011e00ffa81b82 */ /* 0x000e700000000a00 */
[----:B------:R-:W2:Y:S01]  /*2900*/  LDC.64 R218, c[0x0][0x468] ;  /* 0x00011a00ffda7b82 */ /* 0x000ea20000000a00 */
[----:B-1----:R-:W-:-:S05]  /*2910*/  @P1 IMAD.WIDE.U32 R168, R190, 0x20, R168 ;  /* 0x00000020bea81825 */ /* 0x002fca00078e00a8 */
[----:B------:R-:W-:Y:S01]  /*2920*/  @P1 STG.E.128 desc[UR6][R168.64], R124 ;  /* 0x0000007ca8001986 */ /* 0x000fe2000c101d06 */
[----:B--2---:R-:W-:-:S03]  /*2930*/  IMAD.WIDE.U32 R190, R190, 0x10, R218 ;  /* 0x00000010bebe7825 */ /* 0x004fc600078e00da */
[----:B------:R-:W-:Y:S04]  /*2940*/  @P1 STG.E.128 desc[UR6][R168.64+0x10], R128 ;  /* 0x00001080a8001986 */ /* 0x000fe8000c101d06 */
[----:B------:R1:W-:Y:S02]  /*2950*/  STG.E.128 desc[UR6][R190.64], R132 ;  /* 0x00000084be007986 */ /* 0x0003e4000c101d06 */
[----:B-1----:R-:W-:-:S06]  /*2960*/  IMAD.WIDE.U32 R132, R189, 0x10, R224 ;  /* 0x00000010bd847825 */ /* 0x002fcc00078e00e0 */
        /* <DEDUP_REMOVED lines=9> */
[--C-:B-----5:R-:W-:Y:S02]  /*2a00*/  HADD2.F32 R190, -RZ, R132.reuse.H0_H0 ;  /* 0x20000084ffbe7230 */ /* 0x120fe40000004100 */
[----:B------:R-:W-:Y:S01]  /*2a10*/  FMUL.FTZ R125, R187, R125 ;  /* 0x0000007dbb7d7220 */ /* 0x000fe20000410000 */
[----:B------:R-:W-:Y:S01]  /*2a20*/  FADD.FTZ R124, R197, -R124 ;  /* 0x8000007cc57c7221 */ /* 0x000fe20000010000 */
[----:B------:R-:W-:-:S02]  /*2a30*/  HADD2.F32 R132, -RZ, R132.H1_H1 ;  /* 0x30000084ff847230 */ /* 0x000fc40000004100 */
[----:B------:R-:W-:Y:S01]  /*2a40*/  FMUL.FTZ R126, R187, R126 ;  /* 0x0000007ebb7e7220 */ /* 0x000fe20000410000 */
[----:B------:R-:W-:Y:S01]  /*2a50*/  FMUL.FTZ R169, R125, R186 ;  /* 0x000000ba7da97220 */ /* 0x000fe20000410000 */
[C---:B------:R-:W-:Y:S01]  /*2a60*/  FMUL.FTZ R127, R187.reuse, R127 ;  /* 0x0000007fbb7f7220 */ /* 0x040fe20000410000 */
[----:B------:R-:W-:Y:S01]  /*2a70*/  FMUL.FTZ R124, R187, R124 ;  /* 0x0000007cbb7c7220 */ /* 0x000fe20000410000 */
[--C-:B------:R-:W-:Y:S02]  /*2a80*/  HADD2.F32 R193, -RZ, R133.reuse.H0_H0 ;  /* 0x20000085ffc17230 */ /* 0x100fe40000004100 */
[----:B------:R-:W-:Y:S01]  /*2a90*/  FMUL.FTZ R191, R169, R132 ;  /* 0x00000084a9bf7220 */ /* 0x000fe20000410000 */
[----:B------:R-:W-:Y:S02]  /*2aa0*/  HADD2.F32 R133, -RZ, R133.H1_H1 ;  /* 0x30000085ff857230 */ /* 0x000fe40000004100 */
[----:B------:R-:W-:Y:S01]  /*2ab0*/  FMUL.FTZ R132, R37, R169 ;  /* 0x000000a925847220 */ /* 0x000fe20000410000 */
[-CC-:B------:R-:W-:Y:S01]  /*2ac0*/  FFMA.FTZ R128, R209, R158.reuse, R159.reuse ;  /* 0x0000009ed1807223 */ /* 0x180fe2000001009f */
[----:B------:R-:W-:Y:S01]  /*2ad0*/  FFMA.FTZ R129, R211, R158, R159 ;  /* 0x0000009ed3817223 */ /* 0x000fe2000001009f */
[-C--:B------:R-:W-:Y:S01]  /*2ae0*/  FMUL.FTZ R195, R126, R186.reuse ;  /* 0x000000ba7ec37220 */ /* 0x080fe20000410000 */
[-C--:B------:R-:W-:Y:S01]  /*2af0*/  FMUL.FTZ R169, R127, R186.reuse ;  /* 0x000000ba7fa97220 */ /* 0x080fe20000410000 */
[----:B------:R-:W-:Y:S01]  /*2b00*/  FMUL.FTZ R168, R124, R186 ;  /* 0x000000ba7ca87220 */ /* 0x000fe20000410000 */
        /* <DEDUP_REMOVED lines=10> */
[-CC-:B------:R-:W-:Y:S01]  /*2bb0*/  FFMA.FTZ R130, R213, R158.reuse, R159.reuse ;  /* 0x0000009ed5827223 */ /* 0x180fe2000001009f */
[----:B------:R-:W-:Y:S01]  /*2bc0*/  F2FP.F16.F32.PACK_AB R133, R133, R195 ;  /* 0x000000c38585723e */ /* 0x000fe200000000ff */
[----:B------:R-:W-:Y:S01]  /*2bd0*/  FFMA.FTZ R131, R215, R158, R159 ;  /* 0x0000009ed7837223 */ /* 0x000fe2000001009f */
[----:B------:R-:W-:Y:S01]  /*2be0*/  F2FP.F16.F32.PACK_AB R132, R132, R168 ;  /* 0x000000a88484723e */ /* 0x000fe200000000ff */
[----:B------:R-:W-:-:S02]  /*2bf0*/  HADD2.F32 R195, -RZ, R134.H0_H0 ;  /* 0x20000086ffc37230 */ /* 0x000fc40000004100 */
[-C--:B------:R-:W-:Y:S01]  /*2c00*/  FMUL.FTZ R168, R128, R186.reuse ;  /* 0x000000ba80a87220 */ /* 0x080fe20000410000 */
[----:B------:R-:W-:Y:S02]  /*2c10*/  HADD2.F32 R196, -RZ, R134.H1_H1 ;  /* 0x30000086ffc47230 */ /* 0x000fe40000004100 */
[----:B------:R-:W-:Y:S01]  /*2c20*/  FMUL.FTZ R134, R129, R186 ;  /* 0x000000ba81867220 */ /* 0x000fe20000410000 */
[----:B------:R-:W-:Y:S01]  /*2c30*/  FADD.FTZ R130, R216, -R130 ;  /* 0x80000082d8827221 */ /* 0x000fe20000010000 */
[----:B------:R-:W-:Y:S01]  /*2c40*/  FADD.FTZ R131, R217, -R131 ;  /* 0x80000083d9837221 */ /* 0x000fe20000010000 */
[----:B------:R-:W-:Y:S01]  /*2c50*/  FMUL.FTZ R195, R168, R195 ;  /* 0x000000c3a8c37220 */ /* 0x000fe20000410000 */
[----:B------:R-:W-:Y:S01]  /*2c60*/  FMUL.FTZ R196, R134, R196 ;  /* 0x000000c486c47220 */ /* 0x000fe20000410000 */
[----:B------:R-:W-:Y:S01]  /*2c70*/  FMUL.FTZ R168, R40, R168 ;  /* 0x000000a828a87220 */ /* 0x000fe20000410000 */
[----:B------:R-:W-:Y:S01]  /*2c80*/  FMUL.FTZ R134, R41, R134 ;  /* 0x0000008629867220 */ /* 0x000fe20000410000 */
[C---:B------:R-:W-:Y:S01]  /*2c90*/  FMUL.FTZ R130, R187.reuse, R130 ;  /* 0x00000082bb827220 */ /* 0x040fe20000410000 */
[----:B------:R-:W-:Y:S01]  /*2ca0*/  FMUL.FTZ R131, R187, R131 ;  /* 0x00000083bb837220 */ /* 0x000fe20000410000 */
[----:B------:R-:W-:-:S02]  /*2cb0*/  HADD2.F32 R197, -RZ, R135.H0_H0 ;  /* 0x20000087ffc57230 */ /* 0x000fc40000004100 */
[----:B------:R-:W-:Y:S01]  /*2cc0*/  F2FP.F16.F32.PACK_AB R134, R134, R168 ;  /* 0x000000a88686723e */ /* 0x000fe200000000ff */
[----:B------:R-:W-:Y:S02]  /*2cd0*/  HADD2.F32 R198, -RZ, R135.H1_H1 ;  /* 0x30000087ffc67230 */ /* 0x000fe40000004100 */
[-C--:B------:R-:W-:Y:S01]  /*2ce0*/  FMUL.FTZ R168, R130, R186.reuse ;  /* 0x000000ba82a87220 */ /* 0x080fe20000410000 */
[----:B------:R-:W-:-:S03]  /*2cf0*/  FMUL.FTZ R135, R131, R186 ;  /* 0x000000ba83877220 */ /* 0x000fc60000410000 */
[----:B------:R-:W-:Y:S01]  /*2d00*/  FMUL.FTZ R197, R168, R197 ;  /* 0x000000c5a8c57220 */ /* 0x000fe20000410000 */
[----:B------:R-:W-:Y:S01]  /*2d10*/  FMUL.FTZ R198, R135, R198 ;  /* 0x000000c687c67220 */ /* 0x000fe20000410000 */
[----:B------:R-:W-:Y:S01]  /*2d20*/  FMUL.FTZ R168, R42, R168 ;  /* 0x000000a82aa87220 */ /* 0x000fe20000410000 */
[----:B------:R-:W-:-:S05]  /*2d30*/  FMUL.FTZ R135, R43, R135 ;  /* 0x000000872b877220 */ /* 0x000fca0000410000 */
[----:B------:R-:W-:Y:S01]  /*2d40*/  F2FP.F16.F32.PACK_AB R135, R135, R168 ;  /* 0x000000a88787723e */ /* 0x000fe200000000ff */
[----:B------:R-:W-:Y:S06]  /*2d50*/  BRA `(.L_x_14174) ;  /* 0x0000000000f07947 */ /* 0x000fec0003800000 */
.L_x_14173:
        /* <DEDUP_REMOVED lines=8> */
[C---:B------:R-:W-:Y:S01]  /*2de0*/  FMUL.FTZ R168, R187.reuse, R193 ;  /* 0x000000c1bba87220 */ /* 0x040fe20000410000 */
[----:B------:R-:W-:Y:S01]  /*2df0*/  FMUL.FTZ R191, R187, R198 ;  /* 0x000000c6bbbf7220 */ /* 0x000fe20000410000 */
[----:B------:R-:W-:Y:S01]  /*2e00*/  FADD.FTZ R208, R208, -R195 ;  /* 0x800000c3d0d07221 */ /* 0x000fe20000010000 */
[--C-:B------:R-:W-:Y:S01]  /*2e10*/  FFMA.FTZ R211, R211, R158, R159.reuse ;  /* 0x0000009ed3d37223 */ /* 0x100fe2000001009f */
[-C--:B------:R-:W-:Y:S01]  /*2e20*/  FMUL.FTZ R168, R168, R186.reuse ;  /* 0x000000baa8a87220 */ /* 0x080fe20000410000 */
[----:B------:R-:W-:Y:S01]  /*2e30*/  FMUL.FTZ R191, R191, R186 ;  /* 0x000000babfbf7220 */ /* 0x000fe20000410000 */
[----:B------:R-:W-:Y:S01]  /*2e40*/  FADD.FTZ R210, R210, -R196 ;  /* 0x800000c4d2d27221 */ /* 0x000fe20000010000 */
[-CC-:B------:R-:W-:Y:S01]  /*2e50*/  FFMA.FTZ R213, R213, R158.reuse, R159.reuse ;  /* 0x0000009ed5d57223 */ /* 0x180fe2000001009f */
[----:B------:R-:W-:Y:S01]  /*2e60*/  FFMA.FTZ R215, R215, R158, R159 ;  /* 0x0000009ed7d77223 */ /* 0x000fe2000001009f */
[----:B------:R-:W-:-:S02]  /*2e70*/  HADD2.F32 R169, -RZ, R132.H1_H1 ;  /* 0x30000084ffa97230 */ /* 0x000fc40000004100 */
[----:B------:R-:W-:Y:S01]  /*2e80*/  FADD.FTZ R212, R212, -R209 ;  /* 0x800000d1d4d47221 */ /* 0x000fe20000010000 */
[----:B------:R-:W-:Y:S01]  /*2e90*/  FMUL.FTZ R190, R168, R190 ;  /* 0x000000bea8be7220 */ /* 0x000fe20000410000 */
[----:B------:R-:W-:Y:S01]  /*2ea0*/  FMUL.FTZ R132, R36, R168 ;  /* 0x000000a824847220 */ /* 0x000fe20000410000 */
[----:B------:R-:W-:Y:S01]  /*2eb0*/  FADD.FTZ R214, R214, -R211 ;  /* 0x800000d3d6d67221 */ /* 0x000fe20000010000 */
[----:B------:R-:W-:Y:S01]  /*2ec0*/  FMUL.FTZ R168, R37, R191 ;  /* 0x000000bf25a87220 */ /* 0x000fe20000410000 */
[C---:B------:R-:W-:Y:S01]  /*2ed0*/  FMUL.FTZ R194, R187.reuse, R208 ;  /* 0x000000d0bbc27220 */ /* 0x040fe20000410000 */
[----:B------:R-:W-:Y:S01]  /*2ee0*/  FMUL.FTZ R208, R187, R210 ;  /* 0x000000d2bbd07220 */ /* 0x000fe20000410000 */
[----:B------:R-:W-:Y:S01]  /*2ef0*/  FADD.FTZ R216, R216, -R213 ;  /* 0x800000d5d8d87221 */ /* 0x000fe20000010000 */
[----:B------:R-:W-:Y:S01]  /*2f00*/  FADD.FTZ R217, R217, -R215 ;  /* 0x800000d7d9d97221 */ /* 0x000fe20000010000 */
        /* <DEDUP_REMOVED lines=33> */
.L_x_14174:
[----:B------:R-:W1:Y:S02]  /*3120*/  @P1 LDC.64 R168, c[0x0][0x478] ;  /* 0x00011e00ffa81b82 */ /* 0x000e640000000a00 */
[----:B-1----:R-:W-:-:S05]  /*3130*/  @P1 IMAD.WIDE.U32 R168, R189, 0x20, R168 ;  /* 0x00000020bda81825 */ /* 0x002fca00078e00a8 */
[----:B------:R-:W-:Y:S04]  /*3140*/  @P1 STG.E.128 desc[UR6][R168.64], R124 ;  /* 0x0000007ca8001986 */ /* 0x000fe8000c101d06 */
[----:B------:R1:W-:Y:S02]  /*3150*/  @P1 STG.E.128 desc[UR6][R168.64+0x10], R128 ;  /* 0x00001080a8001986 */ /* 0x0003e4000c101d06 */
[----:B-1----:R-:W-:-:S05]  /*3160*/  IMAD.WIDE.U32 R168, R189, 0x10, R218 ;  /* 0x00000010bda87825 */ /* 0x002fca00078e00da */
        /* <DEDUP_REMOVED lines=38> */
[--C-:B------:R-:W-:Y:S01]  /*33d0*/  FFMA.FTZ R130, R176, R158, R159.reuse ;  /* 0x0000009eb0827223 */ /* 0x100fe2000001009f */
        /* <DEDUP_REMOVED lines=26> */
.L_x_14175:
        /* <DEDUP_REMOVED lines=10> */
[----:B-----5:R-:W-:-:S02]  /*3620*/  HADD2.F32 R165, -RZ, R132.H0_H0 ;  /* 0x20000084ffa57230 */ /* 0x020fc40000004100 */
[--C-:B------:R-:W-:Y:S01]  /*3630*/  FFMA.FTZ R172, R172, R158, R159.reuse ;  /* 0x0000009eacac7223 */ /* 0x100fe2000001009f */
[----:B------:R-:W-:Y:S01]  /*3640*/  FMUL.FTZ R162, R162, R186 ;  /* 0x000000baa2a27220 */ /* 0x000fe20000410000 */
[--C-:B------:R-:W-:Y:S01]  /*3650*/  FFMA.FTZ R174, R174, R158, R159.reuse ;  /* 0x0000009eaeae7223 */ /* 0x100fe2000001009f */
[----:B------:R-:W-:Y:S01]  /*3660*/  FMUL.FTZ R164, R164, R186 ;  /* 0x000000baa4a47220 */ /* 0x000fe20000410000 */
[-CC-:B------:R-:W-:Y:S01]  /*3670*/  FFMA.FTZ R176, R176, R158.reuse, R159.reuse ;  /* 0x0000009eb0b07223 */ /* 0x180fe2000001009f */
[----:B------:R-:W-:Y:S01]  /*3680*/  FFMA.FTZ R178, R178, R158, R159 ;  /* 0x0000009eb2b27223 */ /* 0x000fe2000001009f */
[----:B------:R-:W-:Y:S02]  /*3690*/  HADD2.F32 R163, -RZ, R132.H1_H1 ;  /* 0x30000084ffa37230 */ /* 0x000fe40000004100 */
[----:B------:R-:W-:Y:S01]  /*36a0*/  FADD.FTZ R173, R173, -R172 ;  /* 0x800000acadad7221 */ /* 0x000fe20000010000 */
[----:B------:R-:W-:Y:S01]  /*36b0*/  FMUL.FTZ R165, R162, R165 ;  /* 0x000000a5a2a57220 */ /* 0x000fe20000410000 */
[----:B------:R-:W-:Y:S01]  /*36c0*/  FMUL.FTZ R132, R44, R162 ;  /* 0x000000a22c847220 */ /* 0x000fe20000410000 */
[----:B------:R-:W-:Y:S01]  /*36d0*/  FADD.FTZ R175, R175, -R174 ;  /* 0x800000aeafaf7221 */ /* 0x000fe20000010000 */
[----:B------:R-:W-:Y:S01]  /*36e0*/  FMUL.FTZ R162, R45, R164 ;  /* 0x000000a42da27220 */ /* 0x000fe20000410000 */
[----:B------:R-:W-:Y:S01]  /*36f0*/  FADD.FTZ R177, R177, -R176 ;  /* 0x800000b0b1b17221 */ /* 0x000fe20000010000 */
[----:B------:R-:W-:Y:S01]  /*3700*/  FADD.FTZ R179, R179, -R178 ;  /* 0x800000b2b3b37221 */ /* 0x000fe20000010000 */
[C---:B------:R-:W-:Y:S01]  /*3710*/  FMUL.FTZ R170, R187.reuse, R170 ;  /* 0x000000aabbaa7220 */ /* 0x040fe20000410000 */
[C---:B------:R-:W-:Y:S01]  /*3720*/  FMUL.FTZ R168, R187.reuse, R173 ;  /* 0x000000adbba87220 */ /* 0x040fe20000410000 */
[C---:B------:R-:W-:Y:S01]  /*3730*/  FMUL.FTZ R175, R187.reuse, R175 ;  /* 0x000000afbbaf7220 */ /* 0x040fe20000410000 */
[----:B------:R-:W-:Y:S01]  /*3740*/  FMUL.FTZ R164, R164, R163 ;  /* 0x000000a3a4a47220 */ /* 0x000fe20000410000 */
[----:B------:R-:W-:Y:S01]  /*3750*/  F2FP.F16.F32.PACK_AB R132, R162, R132 ;  /* 0x00000084a284723e */ /* 0x000fe200000000ff */
[----:B------:R-:W-:Y:S01]  /*3760*/  FMUL.FTZ R171, R187, R171 ;  /* 0x000000abbbab7220 */ /* 0x000fe20000410000 */
[----:B------:R-:W-:-:S02]  /*3770*/  HADD2.F32 R169, -RZ, R134.H0_H0 ;  /* 0x20000086ffa97230 */ /* 0x000fc40000004100 */
[C---:B------:R-:W-:Y:S01]  /*3780*/  FMUL.FTZ R163, R187.reuse, R177 ;  /* 0x000000b1bba37220 */ /* 0x040fe20000410000 */
[----:B------:R-:W-:Y:S01]  /*3790*/  FMUL.FTZ R162, R187, R179 ;  /* 0x000000b3bba27220 */ /* 0x000fe20000410000 */
[--C-:B------:R-:W-:Y:S02]  /*37a0*/  HADD2.F32 R167, -RZ, R133.reuse.H0_H0 ;  /* 0x20000085ffa77230 */ /* 0x100fe40000004100 */
[-C--:B------:R-:W-:Y:S01]  /*37b0*/  FMUL.FTZ R172, R170, R186.reuse ;  /* 0x000000baaaac7220 */ /* 0x080fe20000410000 */
[----:B------:R-:W-:Y:S02]  /*37c0*/  HADD2.F32 R166, -RZ, R133.H1_H1 ;  /* 0x30000085ffa67230 */ /* 0x000fe40000004100 */
[-C--:B------:R-:W-:Y:S01]  /*37d0*/  FMUL.FTZ R168, R168, R186.reuse ;  /* 0x000000baa8a87220 */ /* 0x080fe20000410000 */
[----:B------:R-:W-:Y:S02]  /*37e0*/  HADD2.F32 R134, -RZ, R134.H1_H1 ;  /* 0x30000086ff867230 */ /* 0x000fe40000004100 */
[----:B------:R-:W-:Y:S01]  /*37f0*/  FMUL.FTZ R170, R175, R186 ;  /* 0x000000baafaa7220 */ /* 0x000fe20000410000 */
[----:B------:R-:W-:-:S02]  /*3800*/  HADD2.F32 R133, -RZ, R135.H0_H0 ;  /* 0x20000087ff857230 */ /* 0x000fc40000004100 */
[-C--:B------:R-:W-:Y:S01]  /*3810*/  FMUL.FTZ R171, R171, R186.reuse ;  /* 0x000000baabab7220 */ /* 0x080fe20000410000 */
[----:B------:R-:W-:Y:S02]  /*3820*/  HADD2.F32 R135, -RZ, R135.H1_H1 ;  /* 0x30000087ff877230 */ /* 0x000fe40000004100 */
        /* <DEDUP_REMOVED lines=17> */
.L_x_14176:
[----:B------:R-:W1:Y:S02]  /*3940*/  @P1 LDC.64 R162, c[0x0][0x478] ;  /* 0x00011e00ffa21b82 */ /* 0x000e640000000a00 */
[----:B-1----:R-:W-:-:S04]  /*3950*/  @P1 IMAD.WIDE.U32 R162, R188, 0x20, R162 ;  /* 0x00000020bca21825 */ /* 0x002fc800078e00a2 */
[----:B------:R-:W-:Y:S01]  /*3960*/  IMAD.WIDE.U32 R188, R188, 0x10, R218 ;  /* 0x00000010bcbc7825 */ /* 0x000fe200078e00da */
        /* <DEDUP_REMOVED lines=12> */
[--C-:B------:R-:W-:Y:S01]  /*3a30*/  FFMA.FTZ R129, R146, R158, R159.reuse ;  /* 0x0000009e92817223 */ /* 0x100fe2000001009f */
[----:B------:R-:W-:Y:S01]  /*3a40*/  FADD.FTZ R130, R153, -R128 ;  /* 0x8000008099827221 */ /* 0x000fe20000010000 */
[C---:B------:R-:W-:Y:S01]  /*3a50*/  FMUL.FTZ R124, R187.reuse, R124 ;  /* 0x0000007cbb7c7220 */ /* 0x040fe20000410000 */
[----:B------:R-:W-:Y:S01]  /*3a60*/  FMUL.FTZ R125, R187, R126 ;  /* 0x0000007ebb7d7220 */ /* 0x000fe20000410000 */
[-CC-:B------:R-:W-:Y:S01]  /*3a70*/  FFMA.FTZ R142, R147, R158.reuse, R159.reuse ;  /* 0x0000009e938e7223 */ /* 0x180fe2000001009f */
[-C--:B------:R-:W-:Y:S01]  /*3a80*/  FFMA.FTZ R131, R148, R158.reuse, R159 ;  /* 0x0000009e94837223 */ /* 0x080fe2000001009f */
[----:B------:R-:W-:Y:S01]  /*3a90*/  FADD.FTZ R152, R152, -R127 ;  /* 0x8000007f98987221 */ /* 0x000fe20000010000 */
[----:B------:R-:W-:Y:S01]  /*3aa0*/  FFMA.FTZ R158, R149, R158, R159 ;  /* 0x0000009e959e7223 */ /* 0x000fe2000001009f */
[----:B------:R-:W-:Y:S01]  /*3ab0*/  FADD.FTZ R128, R154, -R129 ;  /* 0x800000819a807221 */ /* 0x000fe20000010000 */
[----:B------:R-:W-:Y:S01]  /*3ac0*/  FMUL.FTZ R127, R187, R130 ;  /* 0x00000082bb7f7220 */ /* 0x000fe20000410000 */
[-C--:B------:R-:W-:Y:S01]  /*3ad0*/  FMUL.FTZ R129, R124, R186.reuse ;  /* 0x000000ba7c817220 */ /* 0x080fe20000410000 */
[----:B------:R-:W-:Y:S01]  /*3ae0*/  FMUL.FTZ R130, R125, R186 ;  /* 0x000000ba7d827220 */ /* 0x000fe20000410000 */
[----:B-----5:R-:W-:-:S02]  /*3af0*/  HADD2.F32 R146, -RZ, R132.H0_H0 ;  /* 0x20000084ff927230 */ /* 0x020fc40000004100 */
[----:B------:R-:W-:Y:S01]  /*3b00*/  FADD.FTZ R142, R155, -R142 ;  /* 0x8000008e9b8e7221 */ /* 0x000fe20000010000 */
[----:B------:R-:W-:Y:S02]  /*3b10*/  HADD2.F32 R147, -RZ, R132.H1_H1 ;  /* 0x30000084ff937230 */ /* 0x000fe40000004100 */
[----:B------:R-:W-:Y:S01]  /*3b20*/  FADD.FTZ R158, R157, -R158 ;  /* 0x8000009e9d9e7221 */ /* 0x000fe20000010000 */
[----:B------:R-:W-:Y:S01]  /*3b30*/  FADD.FTZ R156, R156, -R131 ;  /* 0x800000839c9c7221 */ /* 0x000fe20000010000 */
[----:B------:R-:W-:Y:S01]  /*3b40*/  FMUL.FTZ R132, R52, R129 ;  /* 0x0000008134847220 */ /* 0x000fe20000410000 */
[----:B------:R-:W-:Y:S01]  /*3b50*/  FMUL.FTZ R143, R53, R130 ;  /* 0x00000082358f7220 */ /* 0x000fe20000410000 */
[----:B------:R-:W-:Y:S01]  /*3b60*/  FMUL.FTZ R126, R187, R152 ;  /* 0x00000098bb7e7220 */ /* 0x000fe20000410000 */
[----:B------:R-:W-:Y:S01]  /*3b70*/  FMUL.FTZ R146, R129, R146 ;  /* 0x0000009281927220 */ /* 0x000fe20000410000 */
[----:B------:R-:W-:Y:S01]  /*3b80*/  FMUL.FTZ R147, R130, R147 ;  /* 0x0000009382937220 */ /* 0x000fe20000410000 */
[C---:B------:R-:W-:Y:S01]  /*3b90*/  FMUL.FTZ R128, R187.reuse, R128 ;  /* 0x00000080bb807220 */ /* 0x040fe20000410000 */
[C---:B------:R-:W-:Y:S01]  /*3ba0*/  FMUL.FTZ R129, R187.reuse, R142 ;  /* 0x0000008ebb817220 */ /* 0x040fe20000410000 */
[C---:B------:R-:W-:Y:S01]  /*3bb0*/  FMUL.FTZ R131, R187.reuse, R158 ;  /* 0x0000009ebb837220 */ /* 0x040fe20000410000 */
        /* <DEDUP_REMOVED lines=8> */
[--C-:B------:R-:W-:Y:S02]  /*3c40*/  HADD2.F32 R150, -RZ, R134.reuse.H0_H0 ;  /* 0x20000086ff967230 */ /* 0x100fe40000004100 */
[----:B------:R-:W-:Y:S01]  /*3c50*/  FMUL.FTZ R154, R129, R186 ;  /* 0x000000ba819a7220 */ /* 0x000fe20000410000 */
[----:B------:R-:W-:-:S02]  /*3c60*/  HADD2.F32 R151, -RZ, R134.H1_H1 ;  /* 0x30000086ff977230 */ /* 0x000fc40000004100 */
[-C--:B------:R-:W-:Y:S01]  /*3c70*/  FMUL.FTZ R134, R131, R186.reuse ;  /* 0x000000ba83867220 */ /* 0x080fe20000410000 */
        /* <DEDUP_REMOVED lines=18> */
.L_x_14177:
[----:B------:R-:W-:-:S04]  /*3da0*/  FFMA.FTZ R142, R142, R158, R159 ;  /* 0x0000009e8e8e7223 */ /* 0x000fc8000001009f */
[----:B------:R-:W-:Y:S01]  /*3db0*/  FADD.FTZ R142, R150, -R142 ;  /* 0x8000008e968e7221 */ /* 0x000fe20000010000 */
        /* <DEDUP_REMOVED lines=16> */
[----:B------:R-:W-:Y:S01]  /*3ec0*/  FFMA.FTZ R158, R149, R158, R159 ;  /* 0x0000009e959e7223 */ /* 0x000fe2000001009f */
[----:B------:R-:W-:Y:S01]  /*3ed0*/  FMUL.FTZ R155, R187, R146 ;  /* 0x00000092bb9b7220 */ /* 0x000fe20000410000 */
[-C--:B------:R-:W-:Y:S01]  /*3ee0*/  FMUL.FTZ R147, R143, R186.reuse ;  /* 0x000000ba8f937220 */ /* 0x080fe20000410000 */
[-C--:B------:R-:W-:Y:S01]  /*3ef0*/  FMUL.FTZ R148, R145, R186.reuse ;  /* 0x000000ba91947220 */ /* 0x080fe20000410000 */
[----:B------:R-:W-:Y:S01]  /*3f00*/  FMUL.FTZ R144, R151, R186 ;  /* 0x000000ba97907220 */ /* 0x000fe20000410000 */
[----:B-----5:R-:W-:-:S02]  /*3f10*/  HADD2.F32 R146, -RZ, R132.H0_H0 ;  /* 0x20000084ff927230 */ /* 0x020fc40000004100 */
[----:B------:R-:W-:Y:S01]  /*3f20*/  FMUL.FTZ R145, R153, R186 ;  /* 0x000000ba99917220 */ /* 0x000fe20000410000 */
[----:B------:R-:W-:Y:S02]  /*3f30*/  HADD2.F32 R151, -RZ, R132.H1_H1 ;  /* 0x30000084ff977230 */ /* 0x000fe40000004100 */
[----:B------:R-:W-:Y:S01]  /*3f40*/  FADD.FTZ R158, R157, -R158 ;  /* 0x8000009e9d9e7221 */ /* 0x000fe20000010000 */
[----:B------:R-:W-:Y:S01]  /*3f50*/  FMUL.FTZ R132, R52, R147 ;  /* 0x0000009334847220 */ /* 0x000fe20000410000 */
[----:B------:R-:W-:Y:S01]  /*3f60*/  FMUL.FTZ R153, R53, R148 ;  /* 0x0000009435997220 */ /* 0x000fe20000410000 */
[----:B------:R-:W-:Y:S01]  /*3f70*/  FMUL.FTZ R149, R187, R152 ;  /* 0x00000098bb957220 */ /* 0x000fe20000410000 */
[----:B------:R-:W-:Y:S01]  /*3f80*/  FMUL.FTZ R146, R147, R146 ;  /* 0x0000009293927220 */ /* 0x000fe20000410000 */
[C---:B------:R-:W-:Y:S01]  /*3f90*/  FMUL.FTZ R157, R187.reuse, R156 ;  /* 0x0000009cbb9d7220 */ /* 0x040fe20000410000 */
[----:B------:R-:W-:Y:S01]  /*3fa0*/  FMUL.FTZ R147, R148, R151 ;  /* 0x0000009794937220 */ /* 0x000fe20000410000 */
[----:B------:R-:W-:Y:S01]  /*3fb0*/  FMUL.FTZ R187, R187, R158 ;  /* 0x0000009ebbbb7220 */ /* 0x000fe20000410000 */
[----:B------:R-:W-:-:S02]  /*3fc0*/  HADD2.F32 R148, -RZ, R133.H0_H0 ;  /* 0x20000085ff947230 */ /* 0x000fc40000004100 */
[----:B------:R-:W-:Y:S01]  /*3fd0*/  FMUL.FTZ R149, R149, R186 ;  /* 0x000000ba95957220 */ /* 0x000fe20000410000 */
[----:B------:R-:W-:Y:S01]  /*3fe0*/  F2FP.F16.F32.PACK_AB R132, R153, R132 ;  /* 0x000000849984723e */ /* 0x000fe200000000ff */
        /* <DEDUP_REMOVED lines=20> */
[----:B------:R-:W-:Y:S02]  /*4130*/  F2FP.F16.F32.PACK_AB R133, R144, R133 ;  /* 0x000000859085723e */ /* 0x000fe400000000ff */
[----:B------:R-:W-:Y:S02]  /*4140*/  F2FP.F16.F32.PACK_AB R134, R145, R134 ;  /* 0x000000869186723e */ /* 0x000fe400000000ff */
[----:B------:R-:W-:-:S07]  /*4150*/  F2FP.F16.F32.PACK_AB R135, R186, R143 ;  /* 0x0000008fba87723e */ /* 0x000fce00000000ff */
.L_x_14178:
[----:B------:R-:W1:Y:S01]  /*4160*/  @P1 LDC.64 R142, c[0x0][0x478] ;  /* 0x00011e00ff8e1b82 */ /* 0x000e620000000a00 */
[----:B------:R-:W-:-:S04]  /*4170*/  IMAD.WIDE.U32 R144, R0, 0x10, R218 ;  /* 0x0000001000907825 */ /* 0x000fc800078e00da */
[----:B-1----:R-:W-:-:S05]  /*4180*/  @P1 IMAD.WIDE.U32 R142, R0, 0x20, R142 ;  /* 0x00000020008e1825 */ /* 0x002fca00078e008e */
[----:B------:R2:W-:Y:S04]  /*4190*/  @P1 STG.E.128 desc[UR6][R142.64], R124 ;  /* 0x0000007c8e001986 */ /* 0x0005e8000c101d06 */
[----:B------:R2:W-:Y:S04]  /*41a0*/  @P1 STG.E.128 desc[UR6][R142.64+0x10], R128 ;  /* 0x000010808e001986 */ /* 0x0005e8000c101d06 */
[----:B------:R2:W-:Y:S01]  /*41b0*/  STG.E.128 desc[UR6][R144.64], R132 ;  /* 0x0000008490007986 */ /* 0x0005e2000c101d06 */
[----:B------:R-:W-:Y:S05]  /*41c0*/  BRA `(.L_x_14179) ;  /* 0x0000002000387947 */ /* 0x000fea0003800000 */
.L_x_14170:
[----:B------:R-:W2:Y:S02]  /*41d0*/  LDC.64 R224, c[0x0][0x390] ;  /* 0x0000e400ffe07b82 */ /* 0x000ea40000000a00 */
[----:B--2---:R-:W-:-:S06]  /*41e0*/  IMAD.WIDE.U32 R132, R190, 0x10, R224 ;  /* 0x00000010be847825 */ /* 0x004fcc00078e00e0 */
[----:B------:R-:W5:Y:S01]  /*41f0*/  LDG.E.128 R132, desc[UR6][R132.64] ;  /* 0x0000000684847981 */ /* 0x000f62000c1e1d00 */
        /* <DEDUP_REMOVED lines=11> */
[----:B-----5:R-:W-:Y:S01]  /*42b0*/  FFMA.FTZ R136, R187, R136, R92 ;  /* 0x00000088bb887223 */ /* 0x020fe2000001005c */
[----:B------:R-:W-:Y:S01]  /*42c0*/  FFMA.FTZ R161, R161, R158, R159 ;  /* 0x0000009ea1a17223 */ /* 0x000fe2000001009f */
[----:B------:R-:W-:Y:S01]  /*42d0*/  FADD.FTZ R138, R138, -R141 ;  /* 0x8000008d8a8a7221 */ /* 0x000fe20000010000 */
[----:B------:R-:W-:Y:S01]  /*42e0*/  FFMA.FTZ R137, R187, R218, R93 ;  /* 0x000000dabb897223 */ /* 0x000fe2000001005d */
[--C-:B------:R-:W-:Y:S01]  /*42f0*/  FFMA.FTZ R220, R220, R158, R159.reuse ;  /* 0x0000009edcdc7223 */ /* 0x100fe2000001009f */
[----:B------:R-:W-:Y:S01]  /*4300*/  FMUL.FTZ R141, R136, R186 ;  /* 0x000000ba888d7220 */ /* 0x000fe20000410000 */
[----:B------:R-:W-:Y:S01]  /*4310*/  FFMA.FTZ R169, R169, R158, R159 ;  /* 0x0000009ea9a97223 */ /* 0x000fe2000001009f */
[----:B------:R-:W-:-:S02]  /*4320*/  HADD2.F32 R136, -RZ, R132.H0_H0 ;  /* 0x20000084ff887230 */ /* 0x000fc40000004100 */
        /* <DEDUP_REMOVED lines=9> */
[C---:B------:R-:W-:Y:S01]  /*43c0*/  FFMA.FTZ R191, R187.reuse, R191, R94 ;  /* 0x000000bfbbbf7223 */ /* 0x040fe2000001005e */
[----:B------:R-:W-:Y:S01]  /*43d0*/  FFMA.FTZ R168, R187, R168, R95 ;  /* 0x000000a8bba87223 */ /* 0x000fe2000001005f */
[----:B------:R-:W-:Y:S01]  /*43e0*/  FMUL.FTZ R137, R137, R161 ;  /* 0x000000a189897220 */ /* 0x000fe20000410000 */
[----:B------:R-:W-:Y:S01]  /*43f0*/  FFMA.FTZ R160, R187, R160, R96 ;  /* 0x000000a0bba07223 */ /* 0x000fe20000010060 */
[----:B------:R-:W-:-:S02]  /*4400*/  HADD2.F32 R161, -RZ, R133.H0_H0 ;  /* 0x20000085ffa17230 */ /* 0x000fc40000004100 */
[C---:B------:R-:W-:Y:S01]  /*4410*/  FFMA.FTZ R219, R187.reuse, R140, R97 ;  /* 0x0000008cbbdb7223 */ /* 0x040fe20000010061 */
[C---:B------:R-:W-:Y:S01]  /*4420*/  FFMA.FTZ R138, R187.reuse, R138, R98 ;  /* 0x0000008abb8a7223 */ /* 0x040fe20000010062 */
[----:B------:R-:W-:Y:S01]  /*4430*/  FFMA.FTZ R220, R187, R139, R99 ;  /* 0x0000008bbbdc7223 */ /* 0x000fe20000010063 */
        /* <DEDUP_REMOVED lines=28> */
.L_x_14180:
        /* <DEDUP_REMOVED lines=9> */
[-C--:B------:R-:W-:Y:S01]  /*4690*/  FFMA.FTZ R129, R161, R158.reuse, R159 ;  /* 0x0000009ea1817223 */ /* 0x080fe2000001009f */
[----:B-----5:R-:W-:Y:S01]  /*46a0*/  FFMA.FTZ R125, R187, R125, R93 ;  /* 0x0000007dbb7d7223 */ /* 0x020fe2000001005d */
[----:B------:R-:W-:Y:S01]  /*46b0*/  FFMA.FTZ R128, R169, R158, R159 ;  /* 0x0000009ea9807223 */ /* 0x000fe2000001009f */
[----:B------:R-:W-:Y:S01]  /*46c0*/  FFMA.FTZ R124, R187, R124, R92 ;  /* 0x0000007cbb7c7223 */ /* 0x000fe2000001005c */
[----:B------:R-:W-:-:S02]  /*46d0*/  HADD2.F32 R136, -RZ, R132.H0_H0 ;  /* 0x20000084ff887230 */ /* 0x000fc40000004100 */
[C---:B------:R-:W-:Y:S01]  /*46e0*/  FFMA.FTZ R126, R187.reuse, R126, R94 ;  /* 0x0000007ebb7e7223 */ /* 0x040fe2000001005e */
[----:B------:R-:W-:Y:S01]  /*46f0*/  FFMA.FTZ R127, R187, R127, R95 ;  /* 0x0000007fbb7f7223 */ /* 0x000fe2000001005f */
        /* <DEDUP_REMOVED lines=21> */
[----:B------:R-:W-:Y:S01]  /*4850*/  FFMA.FTZ R129, R187, R129, R97 ;  /* 0x00000081bb817223 */ /* 0x000fe20000010061 */
[----:B------:R-:W-:Y:S01]  /*4860*/  F2FP.F16.F32.PACK_AB R132, R132, R140 ;  /* 0x0000008c8484723e */ /* 0x000fe200000000ff */
[--C-:B------:R-:W-:Y:S01]  /*4870*/  HADD2.F32 R140, -RZ, R134.reuse.H0_H0 ;  /* 0x20000086ff8c7230 */ /* 0x100fe20000004100 */
[----:B------:R-:W-:Y:S01]  /*4880*/  F2FP.F16.F32.PACK_AB R133, R133, R160 ;  /* 0x000000a08585723e */ /* 0x000fe200000000ff */
[----:B------:R-:W-:-:S02]  /*4890*/  HADD2.F32 R141, -RZ, R134.H1_H1 ;  /* 0x30000086ff8d7230 */ /* 0x000fc40000004100 */
[-C--:B------:R-:W-:Y:S01]  /*48a0*/  FMUL.FTZ R160, R128, R186.reuse ;  /* 0x000000ba80a07220 */ /* 0x080fe20000410000 */
[----:B------:R-:W-:Y:S01]  /*48b0*/  FMUL.FTZ R134, R129, R186 ;  /* 0x000000ba81867220 */ /* 0x000fe20000410000 */
[C---:B------:R-:W-:Y:S01]  /*48c0*/  FFMA.FTZ R130, R187.reuse, R130, R98 ;  /* 0x00000082bb827223 */ /* 0x040fe20000010062 */
[----:B------:R-:W-:Y:S01]  /*48d0*/  FFMA.FTZ R131, R187, R131, R99 ;  /* 0x00000083bb837223 */ /* 0x000fe20000010063 */
        /* <DEDUP_REMOVED lines=14> */
.L_x_14181:
[----:B------:R-:W-:Y:S01]  /*49c0*/  ISETP.NE.U32.AND P1, PT, RZ, UR14, PT ;  /* 0x0000000eff007c0c */ /* 0x000fe2000bf25070 */
[----:B------:R-:W1:Y:S03]  /*49d0*/  LDC.64 R218, c[0x0][0x468] ;  /* 0x00011a00ffda7b82 */ /* 0x000e660000000a00 */
[----:B------:R-:W-:-:S13]  /*49e0*/  ISETP.NE.AND.EX P1, PT, RZ, UR15, PT, P1 ;  /* 0x0000000fff007c0c */ /* 0x000fda000bf25310 */
[----:B------:R-:W2:Y:S02]  /*49f0*/  @P1 LDC.64 R168, c[0x0][0x478] ;  /* 0x00011e00ffa81b82 */ /* 0x000ea40000000a00 */
[----:B--2---:R-:W-:-:S04]  /*4a00*/  @P1 IMAD.WIDE.U32 R168, R190, 0x20, R168 ;  /* 0x00000020bea81825 */ /* 0x004fc800078e00a8 */
[----:B-1----:R-:W-:Y:S01]  /*4a10*/  IMAD.WIDE.U32 R190, R190, 0x10, R218 ;  /* 0x00000010bebe7825 */ /* 0x002fe200078e00da */
        /* <DEDUP_REMOVED lines=14> */
[----:B------:R-:W-:Y:S01]  /*4b00*/  FFMA.FTZ R125, R187, R125, R101 ;  /* 0x0000007dbb7d7223 */ /* 0x000fe20000010065 */
[----:B------:R-:W-:Y:S01]  /*4b10*/  FADD.FTZ R124, R197, -R124 ;  /* 0x8000007cc57c7221 */ /* 0x000fe20000010000 */
[----:B------:R-:W-:-:S02]  /*4b20*/  HADD2.F32 R132, -RZ, R132.H1_H1 ;  /* 0x30000084ff847230 */ /* 0x000fc40000004100 */
[----:B------:R-:W-:Y:S01]  /*4b30*/  FFMA.FTZ R126, R187, R126, R102 ;  /* 0x0000007ebb7e7223 */ /* 0x000fe20000010066 */
[----:B------:R-:W-:Y:S01]  /*4b40*/  FMUL.FTZ R169, R125, R186 ;  /* 0x000000ba7da97220 */ /* 0x000fe20000410000 */
[C---:B------:R-:W-:Y:S01]  /*4b50*/  FFMA.FTZ R127, R187.reuse, R127, R103 ;  /* 0x0000007fbb7f7223 */ /* 0x040fe20000010067 */
[----:B------:R-:W-:Y:S01]  /*4b60*/  FFMA.FTZ R124, R187, R124, R100 ;  /* 0x0000007cbb7c7223 */ /* 0x000fe20000010064 */
        /* <DEDUP_REMOVED lines=33> */
[C---:B------:R-:W-:Y:S01]  /*4d80*/  FFMA.FTZ R130, R187.reuse, R130, R106 ;  /* 0x00000082bb827223 */ /* 0x040fe2000001006a */
[----:B------:R-:W-:Y:S01]  /*4d90*/  FFMA.FTZ R131, R187, R131, R107 ;  /* 0x00000083bb837223 */ /* 0x000fe2000001006b */
        /* <DEDUP_REMOVED lines=11> */
.L_x_14182:
        /* <DEDUP_REMOVED lines=8> */
[C---:B------:R-:W-:Y:S01]  /*4ed0*/  FFMA.FTZ R168, R187.reuse, R193, R100 ;  /* 0x000000c1bba87223 */ /* 0x040fe20000010064 */
[----:B------:R-:W-:Y:S01]  /*4ee0*/  FFMA.FTZ R191, R187, R198, R101 ;  /* 0x000000c6bbbf7223 */ /* 0x000fe20000010065 */
        /* <DEDUP_REMOVED lines=13> */
[C---:B------:R-:W-:Y:S01]  /*4fc0*/  FFMA.FTZ R194, R187.reuse, R208, R102 ;  /* 0x000000d0bbc27223 */ /* 0x040fe20000010066 */
[----:B------:R-:W-:Y:S01]  /*4fd0*/  FFMA.FTZ R208, R187, R210, R103 ;  /* 0x000000d2bbd07223 */ /* 0x000fe20000010067 */
[----:B------:R-:W-:Y:S01]  /*4fe0*/  FADD.FTZ R216, R216, -R213 ;  /* 0x800000d5d8d87221 */ /* 0x000fe20000010000 */
[----:B------:R-:W-:Y:S01]  /*4ff0*/  FADD.FTZ R217, R217, -R215 ;  /* 0x800000d7d9d97221 */ /* 0x000fe20000010000 */
[--C-:B------:R-:W-:Y:S02]  /*5000*/  HADD2.F32 R193, -RZ, R133.reuse.H0_H0 ;  /* 0x20000085ffc17230 */ /* 0x100fe40000004100 */
[----:B------:R-:W-:Y:S01]  /*5010*/  FFMA.FTZ R196, R187, R212, R104 ;  /* 0x000000d4bbc47223 */ /* 0x000fe20000010068 */
[----:B------:R-:W-:-:S02]  /*5020*/  HADD2.F32 R133, -RZ, R133.H1_H1 ;  /* 0x30000085ff857230 */ /* 0x000fc40000004100 */
[----:B------:R-:W-:Y:S01]  /*5030*/  FFMA.FTZ R198, R187, R214, R105 ;  /* 0x000000d6bbc67223 */ /* 0x000fe20000010069 */
[----:B------:R-:W-:Y:S01]  /*5040*/  FMUL.FTZ R194, R194, R186 ;  /* 0x000000bac2c27220 */ /* 0x000fe20000410000 */
[----:B------:R-:W-:Y:S01]  /*5050*/  FMUL.FTZ R191, R191, R169 ;  /* 0x000000a9bfbf7220 */ /* 0x000fe20000410000 */
[----:B------:R-:W-:Y:S01]  /*5060*/  F2FP.F16.F32.PACK_AB R132, R168, R132 ;  /* 0x00000084a884723e */ /* 0x000fe200000000ff */
[----:B------:R-:W-:Y:S01]  /*5070*/  FMUL.FTZ R208, R208, R186 ;  /* 0x000000bad0d07220 */ /* 0x000fe20000410000 */
[--C-:B------:R-:W-:Y:S02]  /*5080*/  HADD2.F32 R195, -RZ, R134.reuse.H0_H0 ;  /* 0x20000086ffc37230 */ /* 0x100fe40000004100 */
[C---:B------:R-:W-:Y:S01]  /*5090*/  FFMA.FTZ R169, R187.reuse, R216, R106 ;  /* 0x000000d8bba97223 */ /* 0x040fe2000001006a */
[----:B------:R-:W-:Y:S01]  /*50a0*/  FFMA.FTZ R168, R187, R217, R107 ;  /* 0x000000d9bba87223 */ /* 0x000fe2000001006b */
        /* <DEDUP_REMOVED lines=22> */
.L_x_14183:
        /* <DEDUP_REMOVED lines=70> */
.L_x_14184:
        /* <DEDUP_REMOVED lines=25> */
[C---:B------:R-:W-:Y:S01]  /*5800*/  FFMA.FTZ R170, R187.reuse, R170, R110 ;  /* 0x000000aabbaa7223 */ /* 0x040fe2000001006e */
[C---:B------:R-:W-:Y:S01]  /*5810*/  FFMA.FTZ R168, R187.reuse, R173, R112 ;  /* 0x000000adbba87223 */ /* 0x040fe20000010070 */
[C---:B------:R-:W-:Y:S01]  /*5820*/  FFMA.FTZ R175, R187.reuse, R175, R113 ;  /* 0x000000afbbaf7223 */ /* 0x040fe20000010071 */
[----:B------:R-:W-:Y:S01]  /*5830*/  FMUL.FTZ R164, R164, R163 ;  /* 0x000000a3a4a47220 */ /* 0x000fe20000410000 */
[----:B------:R-:W-:Y:S01]  /*5840*/  F2FP.F16.F32.PACK_AB R132, R162, R132 ;  /* 0x00000084a284723e */ /* 0x000fe200000000ff */
[----:B------:R-:W-:Y:S01]  /*5850*/  FFMA.FTZ R171, R187, R171, R111 ;  /* 0x000000abbbab7223 */ /* 0x000fe2000001006f */
[----:B------:R-:W-:-:S02]  /*5860*/  HADD2.F32 R169, -RZ, R134.H0_H0 ;  /* 0x20000086ffa97230 */ /* 0x000fc40000004100 */
[C---:B------:R-:W-:Y:S01]  /*5870*/  FFMA.FTZ R163, R187.reuse, R177, R114 ;  /* 0x000000b1bba37223 */ /* 0x040fe20000010072 */
[----:B------:R-:W-:Y:S01]  /*5880*/  FFMA.FTZ R162, R187, R179, R115 ;  /* 0x000000b3bba27223 */ /* 0x000fe20000010073 */
        /* <DEDUP_REMOVED lines=26> */
.L_x_14185:
        /* <DEDUP_REMOVED lines=18> */
[C---:B------:R-:W-:Y:S01]  /*5b50*/  FFMA.FTZ R124, R187.reuse, R125, R116 ;  /* 0x0000007dbb7c7223 */ /* 0x040fe20000010074 */
[----:B------:R-:W-:Y:S01]  /*5b60*/  FFMA.FTZ R125, R187, R126, R117 ;  /* 0x0000007ebb7d7223 */ /* 0x000fe20000010075 */
[-CC-:B------:R-:W-:Y:S01]  /*5b70*/  FFMA.FTZ R142, R147, R158.reuse, R159.reuse ;  /* 0x0000009e938e7223 */ /* 0x180fe2000001009f */
[-CC-:B------:R-:W-:Y:S01]  /*5b80*/  FFMA.FTZ R131, R148, R158.reuse, R159.reuse ;  /* 0x0000009e94837223 */ /* 0x180fe2000001009f */
[----:B------:R-:W-:Y:S01]  /*5b90*/  FFMA.FTZ R126, R187, R127, R118 ;  /* 0x0000007fbb7e7223 */ /* 0x000fe20000010076 */
[----:B------:R-:W-:Y:S01]  /*5ba0*/  FFMA.FTZ R158, R149, R158, R159 ;  /* 0x0000009e959e7223 */ /* 0x000fe2000001009f */
[----:B------:R-:W-:Y:S01]  /*5bb0*/  FADD.FTZ R128, R154, -R129 ;  /* 0x800000819a807221 */ /* 0x000fe20000010000 */
[----:B------:R-:W-:Y:S01]  /*5bc0*/  FFMA.FTZ R127, R187, R130, R119 ;  /* 0x00000082bb7f7223 */ /* 0x000fe20000010077 */
[----:B-----5:R-:W-:-:S02]  /*5bd0*/  HADD2.F32 R147, -RZ, R132.H1_H1 ;  /* 0x30000084ff937230 */ /* 0x020fc40000004100 */
[-C--:B------:R-:W-:Y:S01]  /*5be0*/  FMUL.FTZ R129, R124, R186.reuse ;  /* 0x000000ba7c817220 */ /* 0x080fe20000410000 */
[----:B------:R-:W-:Y:S01]  /*5bf0*/  FMUL.FTZ R130, R125, R186 ;  /* 0x000000ba7d827220 */ /* 0x000fe20000410000 */
[----:B------:R-:W-:Y:S02]  /*5c00*/  HADD2.F32 R146, -RZ, R132.H0_H0 ;  /* 0x20000084ff927230 */ /* 0x000fe40000004100 */
[----:B------:R-:W-:Y:S01]  /*5c10*/  FADD.FTZ R131, R156, -R131 ;  /* 0x800000839c837221 */ /* 0x000fe20000010000 */
[----:B------:R-:W-:Y:S01]  /*5c20*/  FADD.FTZ R142, R155, -R142 ;  /* 0x8000008e9b8e7221 */ /* 0x000fe20000010000 */
[----:B------:R-:W-:Y:S01]  /*5c30*/  FADD.FTZ R158, R157, -R158 ;  /* 0x8000009e9d9e7221 */ /* 0x000fe20000010000 */
[----:B------:R-:W-:Y:S01]  /*5c40*/  FMUL.FTZ R132, R52, R129 ;  /* 0x0000008134847220 */ /* 0x000fe20000410000 */
[----:B------:R-:W-:Y:S01]  /*5c50*/  FMUL.FTZ R143, R53, R130 ;  /* 0x00000082358f7220 */ /* 0x000fe20000410000 */
[----:B------:R-:W-:Y:S01]  /*5c60*/  FMUL.FTZ R147, R130, R147 ;  /* 0x0000009382937220 */ /* 0x000fe20000410000 */
[----:B------:R-:W-:Y:S01]  /*5c70*/  FMUL.FTZ R146, R129, R146 ;  /* 0x0000009281927220 */ /* 0x000fe20000410000 */
[C---:B------:R-:W-:Y:S01]  /*5c80*/  FFMA.FTZ R130, R187.reuse, R131, R122 ;  /* 0x00000083bb827223 */ /* 0x040fe2000001007a */
[C---:B------:R-:W-:Y:S01]  /*5c90*/  FFMA.FTZ R128, R187.reuse, R128, R120 ;  /* 0x00000080bb807223 */ /* 0x040fe20000010078 */
[C---:B------:R-:W-:Y:S01]  /*5ca0*/  FFMA.FTZ R129, R187.reuse, R142, R121 ;  /* 0x0000008ebb817223 */ /* 0x040fe20000010079 */
[----:B------:R-:W-:Y:S01]  /*5cb0*/  FFMA.FTZ R131, R187, R158, R123 ;  /* 0x0000009ebb837223 */ /* 0x000fe2000001007b */
        /* <DEDUP_REMOVED lines=29> */
.L_x_14186:
[----:B------:R-:W-:-:S04]  /*5e90*/  FFMA.FTZ R142, R142, R158, R159 ;  /* 0x0000009e8e8e7223 */ /* 0x000fc8000001009f */
[----:B------:R-:W-:Y:S01]  /*5ea0*/  FADD.FTZ R142, R150, -R142 ;  /* 0x8000008e968e7221 */ /* 0x000fe20000010000 */
[-CC-:B------:R-:W-:Y:S01]  /*5eb0*/  FFMA.FTZ R150, R143, R158.reuse, R159.reuse ;  /* 0x0000009e8f967223 */ /* 0x180fe2000001009f */
[-CC-:B------:R-:W-:Y:S01]  /*5ec0*/  FFMA.FTZ R143, R144, R158.reuse, R159.reuse ;  /* 0x0000009e908f7223 */ /* 0x180fe2000001009f */
[-CC-:B------:R-:W-:Y:S01]  /*5ed0*/  FFMA.FTZ R144, R145, R158.reuse, R159.reuse ;  /* 0x0000009e91907223 */ /* 0x180fe2000001009f */
        /* <DEDUP_REMOVED lines=8> */
[C---:B------:R-:W-:Y:S01]  /*5f60*/  FFMA.FTZ R147, R187.reuse, R142, R116 ;  /* 0x0000008ebb937223 */ /* 0x040fe20000010074 */
[C---:B------:R-:W-:Y:S01]  /*5f70*/  FFMA.FTZ R149, R187.reuse, R150, R117 ;  /* 0x00000096bb957223 */ /* 0x040fe20000010075 */
[C---:B------:R-:W-:Y:S01]  /*5f80*/  FFMA.FTZ R151, R187.reuse, R144, R119 ;  /* 0x00000090bb977223 */ /* 0x040fe20000010077 */
[----:B------:R-:W-:Y:S01]  /*5f90*/  FFMA.FTZ R153, R187, R146, R121 ;  /* 0x00000092bb997223 */ /* 0x000fe20000010079 */
[-C--:B------:R-:W-:Y:S01]  /*5fa0*/  FMUL.FTZ R147, R147, R186.reuse ;  /* 0x000000ba93937220 */ /* 0x080fe20000410000 */
[-C--:B------:R-:W-:Y:S01]  /*5fb0*/  FMUL.FTZ R148, R149, R186.reuse ;  /* 0x000000ba95947220 */ /* 0x080fe20000410000 */
[----:B------:R-:W-:Y:S01]  /*5fc0*/  FADD.FTZ R143, R152, -R143 ;  /* 0x8000008f988f7221 */ /* 0x000fe20000010000 */
[----:B------:R-:W-:Y:S01]  /*5fd0*/  FMUL.FTZ R144, R151, R186 ;  /* 0x000000ba97907220 */ /* 0x000fe20000410000 */
[----:B-----5:R-:W-:-:S02]  /*5fe0*/  HADD2.F32 R146, -RZ, R132.H0_H0 ;  /* 0x20000084ff927230 */ /* 0x020fc40000004100 */
[----:B------:R-:W-:Y:S01]  /*5ff0*/  FADD.FTZ R145, R154, -R145 ;  /* 0x800000919a917221 */ /* 0x000fe20000010000 */
[----:B------:R-:W-:Y:S02]  /*6000*/  HADD2.F32 R151, -RZ, R132.H1_H1 ;  /* 0x30000084ff977230 */ /* 0x000fe40000004100 */
[----:B------:R-:W-:Y:S01]  /*6010*/  FMUL.FTZ R142, R153, R186 ;  /* 0x000000ba998e7220 */ /* 0x000fe20000410000 */
[----:B------:R-:W-:Y:S01]  /*6020*/  FADD.FTZ R158, R157, -R158 ;  /* 0x8000009e9d9e7221 */ /* 0x000fe20000010000 */
[----:B------:R-:W-:Y:S01]  /*6030*/  FMUL.FTZ R132, R52, R147 ;  /* 0x0000009334847220 */ /* 0x000fe20000410000 */
[----:B------:R-:W-:Y:S01]  /*6040*/  FMUL.FTZ R153, R53, R148 ;  /* 0x0000009435997220 */ /* 0x000fe20000410000 */
[----:B------:R-:W-:Y:S01]  /*6050*/  FFMA.FTZ R143, R187, R143, R118 ;  /* 0x0000008fbb8f7223 */ /* 0x000fe20000010076 */
[----:B------:R-:W-:Y:S01]  /*6060*/  FMUL.FTZ R146, R147, R146 ;  /* 0x0000009293927220 */ /* 0x000fe20000410000 */
[C---:B------:R-:W-:Y:S01]  /*6070*/  FFMA.FTZ R145, R187.reuse, R145, R120 ;  /* 0x00000091bb917223 */ /* 0x040fe20000010078 */
[C---:B------:R-:W-:Y:S01]  /*6080*/  FFMA.FTZ R155, R187.reuse, R155, R122 ;  /* 0x0000009bbb9b7223 */ /* 0x040fe2000001007a */
[----:B------:R-:W-:Y:S01]  /*6090*/  FMUL.FTZ R147, R148, R151 ;  /* 0x0000009794937220 */ /* 0x000fe20000410000 */
[----:B------:R-:W-:Y:S01]  /*60a0*/  FFMA.FTZ R187, R187, R158, R123 ;  /* 0x0000009ebbbb7223 */ /* 0x000fe2000001007b */
        /* <DEDUP_REMOVED lines=26> */
.L_x_14187:
[----:B------:R-:W1:Y:S01]  /*6250*/  @P1 LDC.64 R142, c[0x0][0x478] ;  /* 0x00011e00ff8e1b82 */ /* 0x000e620000000a00 */
[----:B------:R-:W-:-:S04]  /*6260*/  IMAD.WIDE.U32 R144, R0, 0x10, R218 ;  /* 0x0000001000907825 */ /* 0x000fc800078e00da */
[----:B-1----:R-:W-:-:S05]  /*6270*/  @P1 IMAD.WIDE.U32 R142, R0, 0x20, R142 ;  /* 0x00000020008e1825 */ /* 0x002fca00078e008e */
[----:B------:R1:W-:Y:S04]  /*6280*/  @P1 STG.E.128 desc[UR6][R142.64], R124 ;  /* 0x0000007c8e001986 */ /* 0x0003e8000c101d06 */
[----:B------:R1:W-:Y:S04]  /*6290*/  @P1 STG.E.128 desc[UR6][R142.64+0x10], R128 ;  /* 0x000010808e001986 */ /* 0x0003e8000c101d06 */
[----:B------:R1:W-:Y:S02]  /*62a0*/  STG.E.128 desc[UR6][R144.64], R132 ;  /* 0x0000008490007986 */ /* 0x0003e4000c101d06 */
.L_x_14179:
[----:B------:R-:W3:Y:S01]  /*62b0*/  LDL.LU R174, [R1+0x8] ;  /* 0x0000080001ae7983 */ /* 0x000ee20000300800 */
[----:B-12---:R-:W1:Y:S03]  /*62c0*/  LDC.64 R132, c[0x0][0x380] ;  /* 0x0000e000ff847b82 */ /* 0x006e660000000a00 */
[----:B------:R-:W2:Y:S04]  /*62d0*/  LDL.LU R173, [R1+0x4] ;  /* 0x0000040001ad7983 */ /* 0x000ea80000300800 */
        /* <DEDUP_REMOVED lines=16> */
[----:B-1----:R-:W-:Y:S01]  /*63e0*/  LEA R185, R132, R185, 0x2 ;  /* 0x000000b984b97211 */ /* 0x002fe200078e10ff */
        /* <DEDUP_REMOVED lines=53> */
.L_x_14168:
[----:B------:R-:W-:Y:S02]  /*6740*/  MOV R48, R239 ;  /* 0x000000ef00307202 */ /* 0x000fe40000000f00 */
        /* <DEDUP_REMOVED lines=86> */
[----:B--2---:R-:W-:-:S07]  /*6cb0*/  MOV R79, R184 ;  /* 0x000000b8004f7202 */ /* 0x004fce0000000f00 */
.L_x_14167:
[----:B------:R-:W-:Y:S05]  /*6cc0*/  BSYNC B0 ;  /* 0x0000000000007941 */ /* 0x000fea0003800000 */
.L_x_14166:
[----:B------:R-:W2:Y:S01]  /*6cd0*/  S2R R88, SR_TID.X ;  /* 0x0000000000587919 */ /* 0x000ea20000002100 */
[----:B------:R-:W-:Y:S01]  /*6ce0*/  MOV R24, 0x400 ;  /* 0x0000040000187802 */ /* 0x000fe20000000f00 */
[----:B------:R-:W-:Y:S05]  /*6cf0*/  WARPSYNC.ALL ;  /* 0x0000000000007948 */ /* 0x000fea0003800000 */
[----:B------:R-:W3:Y:S01]  /*6d00*/  S2R R25, SR_CgaCtaId ;  /* 0x0000000000197919 */ /* 0x000ee20000008800 */
[----:B------:R-:W4:Y:S01]  /*6d10*/  S2UR UR4, SR_CTAID.X ;  /* 0x00000000000479c3 */ /* 0x000f220000002500 */
[----:B------:R-:W0:Y:S01]  /*6d20*/  LDCU.128 UR16, c[0x0][0x440] ;  /* 0x00008800ff1077ac */ /* 0x000e220008000c00 */
[----:B--2---:R-:W-:-:S02]  /*6d30*/  SHF.L.U32 R2, R88, 0x7, RZ ;  /* 0x0000000758027819 */ /* 0x004fc400000006ff */
[----:B-1----:R-:W-:Y:S02]  /*6d40*/  SHF.L.U32 R0, R88, 0x5, RZ ;  /* 0x0000000558007819 */ /* 0x002fe400000006ff */
[----:B------:R-:W-:Y:S02]  /*6d50*/  LOP3.LUT R3, R2, 0x3000, RZ, 0xc0, !PT ;  /* 0x0000300002037812 */ /* 0x000fe400078ec0ff */
[----:B---3--:R-:W-:Y:S02]  /*6d60*/  LEA R25, R25, R24, 0x18 ;  /* 0x0000001819197211 */ /* 0x008fe400078ec0ff */
        /* <DEDUP_REMOVED lines=15> */
[----:B------:R-:W0:Y:S04]  /*6e60*/  LDS R59, [R25+0x1000] ;  /* 0x00100000193b7984 */ /* 0x000e280000000800 */
[----:B------:R-:W4:Y:S04]  /*6e70*/  LDS R60, [R25+0x1200] ;  /* 0x00120000193c7984 */ /* 0x000f280000000800 */
[----:B------:R-:W4:Y:S04]  /*6e80*/  LDS R61, [R25+0x1400] ;  /* 0x00140000193d7984 */ /* 0x000f280000000800 */
[----:B------:R-:W4:Y:S04]  /*6e90*/  LDS R77, [R25+0x2000] ;  /* 0x00200000194d7984 */ /* 0x000f280000000800 */
[----:B------:R-:W4:Y:S04]  /*6ea0*/  LDS R70, [R25+0x2200] ;  /* 0x0022000019467984 */ /* 0x000f280000000800 */
[----:B------:R-:W4:Y:S04]  /*6eb0*/  LDS R79, [R25+0x2400] ;  /* 0x00240000194f7984 */ /* 0x000f280000000800 */
[----:B------:R-:W4:Y:S04]  /*6ec0*/  LDS R87, [R25+0x3000] ;  /* 0x0030000019577984 */ /* 0x000f280000000800 */
[----:B------:R-:W4:Y:S01]  /*6ed0*/  LDS R80, [R25+0x3200] ;  /* 0x0032000019507984 */ /* 0x000f220000000800 */
[----:B-1----:R-:W-:-:S03]  /*6ee0*/  FADD.FTZ R2, RZ, R2 ;  /* 0x00000002ff027221 */ /* 0x002fc60000010000 */
[----:B------:R-:W1:Y:S01]  /*6ef0*/  LDS R89, [R25+0x3400] ;  /* 0x0034000019597984 */ /* 0x000e620000000800 */
[----:B--2---:R-:W-:Y:S01]  /*6f00*/  FADD.FTZ R3, RZ, R3 ;  /* 0x00000003ff037221 */ /* 0x004fe20000010000 */
[----:B---3--:R-:W-:Y:S02]  /*6f10*/  FADD.FTZ R24, RZ, R24 ;  /* 0x00000018ff187221 */ /* 0x008fe40000010000 */
[----:B------:R-:W2:Y:S01]  /*6f20*/  LDS R26, [R25+0x600] ;  /* 0x00060000191a7984 */ /* 0x000ea20000000800 */
[----:B0-----:R-:W-:-:S03]  /*6f30*/  FADD.FTZ R2, R2, R59 ;  /* 0x0000003b02027221 */ /* 0x001fc60000010000 */
[----:B------:R-:W0:Y:S01]  /*6f40*/  LDS R63, [R25+0x1600] ;  /* 0x00160000193f7984 */ /* 0x000e220000000800 */
[----:B----4-:R-:W-:-:S03]  /*6f50*/  FADD.FTZ R3, R3, R60 ;  /* 0x0000003c03037221 */ /* 0x010fc60000010000 */
        /* <DEDUP_REMOVED lines=13> */
[----:B-1----:R-:W-:-:S03]  /*7030*/  FADD.FTZ R89, R24, R89 ;  /* 0x0000005918597221 */ /* 0x002fc60000010000 */
[----:B------:R-:W1:Y:S04]  /*7040*/  LDS R71, [R25+0x1e00] ;  /* 0x001e000019477984 */ /* 0x000e680000000800 */
[----:B------:R-:W1:Y:S01]  /*7050*/  LDS R81, [R25+0x2600] ;  /* 0x0026000019517984 */ /* 0x000e620000000800 */
[----:B--2---:R-:W-:-:S03]  /*7060*/  FADD.FTZ R26, RZ, R26 ;  /* 0x0000001aff1a7221 */ /* 0x004fc60000010000 */
[----:B------:R-:W2:Y:S01]  /*7070*/  LDS R76, [R25+0x2800] ;  /* 0x00280000194c7984 */ /* 0x000ea20000000800 */
[----:B0-----:R-:W-:-:S03]  /*7080*/  FADD.FTZ R26, R26, R63 ;  /* 0x0000003f1a1a7221 */ /* 0x001fc60000010000 */
[----:B------:R-:W0:Y:S01]  /*7090*/  LDS R83, [R25+0x2a00] ;  /* 0x002a000019537984 */ /* 0x000e220000000800 */
        /* <DEDUP_REMOVED lines=14> */
[----:B-1----:R-:W-:Y:S01]  /*7180*/  FADD.FTZ R58, R58, R71 ;  /* 0x000000473a3a7221 */ /* 0x002fe20000010000 */
[----:B------:R-:W-:Y:S01]  /*7190*/  BAR.SYNC.DEFER_BLOCKING 0x0 ;  /* 0x0000000000007b1d */ /* 0x000fe20000010000 */
[----:B------:R-:W-:Y:S01]  /*71a0*/  FADD.FTZ R26, R26, R81 ;  /* 0x000000511a1a7221 */ /* 0x000fe20000010000 */
[----:B--2---:R-:W-:Y:S01]  /*71b0*/  FADD.FTZ R27, R27, R76 ;  /* 0x0000004c1b1b7221 */ /* 0x004fe20000010000 */
[----:B0-----:R-:W-:Y:S01]  /*71c0*/  FADD.FTZ R56, R56, R83 ;  /* 0x0000005338387221 */ /* 0x001fe20000010000 */
        /* <DEDUP_REMOVED lines=192> */
.L_x_14169:
        /* <DEDUP_REMOVED lines=8> */
.L_x_14190:
[----:B------:R-:W-:Y:S05]  /*7e50*/  BSYNC B2 ;  /* 0x0000000000027941 */ /* 0x000fea0003800000 */
.L_x_14189:
        /* <DEDUP_REMOVED lines=8> */
.L_x_14191:
[----:B------:R-:W-:Y:S01]  /*7ee0*/  HFMA2 R159, -RZ, RZ, 0, 1.1920928955078125e-07 ;  /* 0x00000002ff9f7431 */ /* 0x000fe200000001ff */
[----:B------:R-:W-:Y:S01]  /*7ef0*/  MOV R223, R132 ;  /* 0x0000008400df7202 */ /* 0x000fe20000000f00 */
[----:B------:R-:W-:-:S07]  /*7f00*/  FADD.FTZ R133, R133, R224 ;  /* 0x000000e085857221 */ /* 0x000fce0000010000 */
[----:B------:R-:W-:Y:S05]  /*7f10*/  WARPSYNC.COLLECTIVE R135, `(.L_x_14192) ;  /* 0x0000000087087348 */ /* 0x000fea0003c00000 */
[----:B------:R0:W1:Y:S02]  /*7f20*/  SHFL.BFLY P3, R224, R223, R159, R158 ;  /* 0x0c00009fdfe07389 */ /* 0x000064000006009e */
[----:B01----:R-:W-:Y:S05]  /*7f30*/  ENDCOLLECTIVE ;  /* 0x000000000000791b */ /* 0x003fea0003800000 */
.L_x_14192:
[----:B------:R-:W-:Y:S01]  /*7f40*/  MOV R223, R133 ;  /* 0x0000008500df7202 */ /* 0x000fe20000000f00 */
[----:B------:R-:W-:-:S07]  /*7f50*/  FADD.FTZ R132, R132, R224 ;  /* 0x000000e084847221 */ /* 0x000fce0000010000 */
[----:B------:R-:W-:Y:S05]  /*7f60*/  WARPSYNC.COLLECTIVE R135, `(.L_x_14193) ;  /* 0x0000000087087348 */ /* 0x000fea0003c00000 */
[----:B------:R0:W1:Y:S02]  /*7f70*/  SHFL.BFLY P3, R224, R223, R159, R158 ;  /* 0x0c00009fdfe07389 */ /* 0x000064000006009e */
[----:B01----:R-:W-:Y:S05]  /*7f80*/  ENDCOLLECTIVE ;  /* 0x000000000000791b */ /* 0x003fea0003800000 */
.L_x_14193:
[----:B------:R-:W-:Y:S01]  /*7f90*/  HFMA2 R159, -RZ, RZ, 0, 2.384185791015625e-07 ;  /* 0x00000004ff9f7431 */ /* 0x000fe200000001ff */
[----:B------:R-:W-:Y:S01]  /*7fa0*/  MOV R223, R132 ;  /* 0x0000008400df7202 */ /* 0x000fe20000000f00 */
[----:B------:R-:W-:-:S07]  /*7fb0*/  FADD.FTZ R133, R133, R224 ;  /* 0x000000e085857221 */ /* 0x000fce0000010000 */
[----:B------:R-:W-:Y:S05]  /*7fc0*/  WARPSYNC.COLLECTIVE R135, `(.L_x_14194) ;  /* 0x0000000087087348 */ /* 0x000fea0003c00000 */
[----:B------:R0:W1:Y:S02]  /*7fd0*/  SHFL.BFLY P3, R224, R223, R159, R158 ;  /* 0x0c00009fdfe07389 */ /* 0x000064000006009e */
[----:B01----:R-:W-:Y:S05]  /*7fe0*/  ENDCOLLECTIVE ;  /* 0x000000000000791b */ /* 0x003fea0003800000 */
.L_x_14194:
[----:B------:R-:W-:Y:S01]  /*7ff0*/  MOV R223, R133 ;  /* 0x0000008500df7202 */ /* 0x000fe20000000f00 */
[----:B------:R-:W-:-:S07]  /*8000*/  FADD.FTZ R132, R132, R224 ;  /* 0x000000e084847221 */ /* 0x000fce0000010000 */
[----:B------:R-:W-:Y:S05]  /*8010*/  WARPSYNC.COLLECTIVE R135, `(.L_x_14195) ;  /* 0x0000000087087348 */ /* 0x000fea0003c00000 */
[----:B------:R0:W1:Y:S02]  /*8020*/  SHFL.BFLY P3, R224, R223, R159, R158 ;  /* 0x0c00009fdfe07389 */ /* 0x000064000006009e */
[----:B01----:R-:W-:Y:S05]  /*8030*/  ENDCOLLECTIVE ;  /* 0x000000000000791b */ /* 0x003fea0003800000 */
.L_x_14195:
[----:B------:R-:W-:Y:S01]  /*8040*/  HFMA2 R159, -RZ, RZ, 0, 4.76837158203125e-07 ;  /* 0x00000008ff9f7431 */ /* 0x000fe200000001ff */
[----:B------:R-:W-:Y:S01]  /*8050*/  MOV R223, R132 ;  /* 0x0000008400df7202 */ /* 0x000fe20000000f00 */
[----:B------:R-:W-:-:S07]  /*8060*/  FADD.FTZ R133, R133, R224 ;  /* 0x000000e085857221 */ /* 0x000fce0000010000 */
[----:B------:R-:W-:Y:S05]  /*8070*/  WARPSYNC.COLLECTIVE R135, `(.L_x_14196) ;  /* 0x0000000087087348 */ /* 0x000fea0003c00000 */
[----:B------:R0:W1:Y:S02]  /*8080*/  SHFL.BFLY P3, R224, R223, R159, R158 ;  /* 0x0c00009fdfe07389 */ /* 0x000064000006009e */
[----:B01----:R-:W-:Y:S05]  /*8090*/  ENDCOLLECTIVE ;  /* 0x000000000000791b */ /* 0x003fea0003800000 */
.L_x_14196:
[----:B------:R-:W-:Y:S01]  /*80a0*/  MOV R223, R133 ;  /* 0x0000008500df7202 */ /* 0x000fe20000000f00 */
[----:B------:R-:W-:-:S07]  /*80b0*/  FADD.FTZ R132, R132, R224 ;  /* 0x000000e084847221 */ /* 0x000fce0000010000 */
[----:B------:R-:W-:Y:S05]  /*80c0*/  WARPSYNC.COLLECTIVE R135, `(.L_x_14197) ;  /* 0x0000000087087348 */ /* 0x000fea0003c00000 */
[----:B------:R0:W1:Y:S02]  /*80d0*/  SHFL.BFLY P3, R224, R223, R159, R158 ;  /* 0x0c00009fdfe07389 */ /* 0x000064000006009e */
[----:B01----:R-:W-:Y:S05]  /*80e0*/  ENDCOLLECTIVE ;  /* 0x000000000000791b */ /* 0x003fea0003800000 */
.L_x_14197:
[----:B------:R-:W-:Y:S01]  /*80f0*/  HFMA2 R159, -RZ, RZ, 0, 9.5367431640625e-07 ;  /* 0x00000010ff9f7431 */ /* 0x000fe200000001ff */
[----:B------:R-:W-:Y:S01]  /*8100*/  MOV R223, R132 ;  /* 0x0000008400df7202 */ /* 0x000fe20000000f00 */
[----:B------:R-:W-:-:S07]  /*8110*/  FADD.FTZ R133, R133, R224 ;  /* 0x000000e085857221 */ /* 0x000fce0000010000 */
[----:B------:R-:W-:Y:S05]  /*8120*/  WARPSYNC.COLLECTIVE R135, `(.L_x_14198) ;  /* 0x0000000087087348 */ /* 0x000fea0003c00000 */
[----:B------:R0:W1:Y:S02]  /*8130*/  SHFL.BFLY P3, R224, R223, R159, R158 ;  /* 0x0c00009fdfe07389 */ /* 0x000064000006009e */
[----:B01----:R-:W-:Y:S05]  /*8140*/  ENDCOLLECTIVE ;  /* 0x000000000000791b */ /* 0x003fea0003800000 */
.L_x_14198:
[----:B------:R-:W-:Y:S02]  /*8150*/  MOV R223, R133 ;  /* 0x0000008500df7202 */ /* 0x000fe40000000f00 */
[----:B------:R-:W-:-:S07]  /*8160*/  MOV R134, R224 ;  /* 0x000000e000867202 */ /* 0x000fce0000000f00 */
[----:B------:R-:W-:Y:S05]  /*8170*/  WARPSYNC.COLLECTIVE R135, `(.L_x_14199) ;  /* 0x0000000087087348 */ /* 0x000fea0003c00000 */
[----:B------:R0:W1:Y:S02]  /*8180*/  SHFL.BFLY P3, R224, R223, R159, R158 ;  /* 0x0c00009fdfe07389 */ /* 0x000064000006009e */
[----:B01----:R-:W-:Y:S05]  /*8190*/  ENDCOLLECTIVE ;  /* 0x000000000000791b */ /* 0x003fea0003800000 */
.L_x_14199:
[----:B------:R-:W-:Y:S01]  /*81a0*/  MOV R135, R224 ;  /* 0x000000e000877202 */ /* 0x000fe20000000f00 */
[----:B------:R-:W-:Y:S06]  /*81b0*/  BRA `(.L_x_14200) ;  /* 0xffffff9c00b87947 */ /* 0x000fec000383ffff */
.L_x_14201:
        /* <DEDUP_REMOVED lines=12> */
.L_x_20091:


//--------------------- .text._ZN10layer_norm13ln_bwd_kernelINS_13Kernel_traitsIf6__halffS2_fjLj1024ELj1ELj4ELj1ELj16ENS_18Kernel_traits_baseILj1024EfS2_fS2_fjLj128EEEEELb0ELb1ELb1ELb0EEEvNS_9BwdParamsE --------------------------
	.section	.text._ZN10layer_norm13ln_bwd_kernelINS_13Kernel_traitsIf6__halffS2_fjLj1024ELj1ELj4ELj1ELj16ENS_18Kernel_traits_baseILj1024EfS2_fS2_fjLj128EEEEELb0ELb1ELb1ELb0EEEvNS_9BwdParamsE,"ax",@progbits
	.align	128
        .global         _ZN10layer_norm13ln_bwd_kernelINS_13Kernel_traitsIf6__halffS2_fjLj1024ELj1ELj4ELj1ELj16ENS_18Kernel_traits_baseILj1024EfS2_fS2_fjLj128EEEEELb0ELb1ELb1ELb0EEEvNS_9BwdParamsE
        .type           _ZN10layer_norm13ln_bwd_kernelINS_13Kernel_traitsIf6__halffS2_fjLj1024ELj1ELj4ELj1ELj16ENS_18Kernel_traits_baseILj1024EfS2_fS2_fjLj128EEEEELb0ELb1ELb1ELb0EEEvNS_9BwdParamsE,@function
        .size           _ZN10layer_norm13ln_bwd_kernelINS_13Kernel_traitsIf6__halffS2_fjLj1024ELj1ELj4ELj1ELj16ENS_18Kernel_traits_baseILj1024EfS2_fS2_fjLj128EEEEELb0ELb1ELb1ELb0EEEvNS_9BwdParamsE,(.L_x_20092 - _ZN10layer_norm13ln_bwd_kernelINS_13Kernel_traitsIf6__halffS2_fjLj1024ELj1ELj4ELj1ELj16ENS_18Kernel_traits_baseILj1024EfS2_fS2_fjLj128EEEEELb0ELb1ELb1ELb0EEEvNS_9BwdParamsE)
        .other          _ZN10layer_norm13ln_bwd_kernelINS_13Kernel_traitsIf6__halffS2_fjLj1024ELj1ELj4ELj1ELj16ENS_18Kernel_traits_baseILj1024EfS2_fS2_fjLj128EEEEELb0ELb1ELb1ELb0EEEvNS_9BwdParamsE,@"STO_CUDA_ENTRY STV_DEFAULT"
_ZN10layer_norm13ln_bwd_kernelINS_13Kernel_traitsIf6__halffS2_fjLj1024ELj1ELj4ELj1ELj16ENS_18Kernel_traits_baseILj1024EfS2_fS2_fjLj128EEEEELb0ELb1ELb1ELb0EEEvNS_9BwdParamsE:
.text._ZN10layer_norm13ln_bwd_kernelINS_13Kernel_traitsIf6__halffS2_fjLj1024ELj1ELj4ELj1ELj16ENS_18Kernel_traits_baseILj1024EfS2_fS2_fjLj128EEEEELb0ELb1ELb1ELb0EEEvNS_9BwdParamsE:
        /* <DEDUP_REMOVED lines=193> */
.L_x_14362:
        /* <DEDUP_REMOVED lines=63> */
[C---:B----4-:R-:W-:Y:S02]  /*1000*/  FADD.FTZ R192, -R3.reuse, R203 ;  /* 0x000000cb03c07221 */ /* 0x050fe40000010100 */
[----:B------:R-:W2:Y:S01]  /*1010*/  LDL R203, [R1+0xa8] ;  /* 0x0000a80001cb7983 */ /* 0x000ea20000100800 */
[----:B------:R-:W-:-:S03]  /*1020*/  FADD.FTZ R193, -R3, R202 ;  /* 0x000000ca03c17221 */ /* 0x000fc60000010100 */
[----:B------:R-:W4:Y:S01]  /*1030*/  LDL R202, [R1+0xac] ;  /* 0x0000ac0001ca7983 */ /* 0x000f220000100800 */
[--C-:B---3--:R-:W-:Y:S02]  /*1040*/  HADD2.F32 R220, -RZ, R196.reuse.H0_H0 ;  /* 0x200000c4ffdc7230 */ /* 0x108fe40000004100 */
[----:B0-----:R-:W-:Y:S02]  /*1050*/  HADD2.F32 R219, -RZ, R196.H1_H1 ;  /* 0x300000c4ffdb7230 */ /* 0x001fe40000004100 */
[C---:B------:R-:W-:Y:S02]  /*1060*/  FADD.FTZ R196, -R3.reuse, R200 ;  /* 0x000000c803c47221 */ /* 0x040fe40000010100 */
[----:B------:R-:W3:Y:S01]  /*1070*/  LDL R200, [R1+0xa4] ;  /* 0x0000a40001c87983 */ /* 0x000ee20000100800 */
[C---:B------:R-:W-:Y:S01]  /*1080*/  FADD.FTZ R218, -R3.reuse, R194 ;  /* 0x000000c203da7221 */ /* 0x040fe20000010100 */
[C---:B------:R-:W-:Y:S02]  /*1090*/  FADD.FTZ R194, -R3.reuse, R201 ;  /* 0x000000c903c27221 */ /* 0x040fe40000010100 */
[----:B------:R-:W3:Y:S01]  /*10a0*/  LDL R201, [R1+0xa0] ;  /* 0x0000a00001c97983 */ /* 0x000ee20000100800 */
[----:B-----5:R-:W-:Y:S01]  /*10b0*/  FMUL.FTZ R0, R4, R0 ;  /* 0x0000000004007220 */ /* 0x020fe20000410000 */
[----:B------:R-:W-:Y:S01]  /*10c0*/  FADD.FTZ R195, -R3, R195 ;  /* 0x000000c303c37221 */ /* 0x000fe20000010100 */
[----:B------:R-:W-:-:S02]  /*10d0*/  FADD.FTZ R100, R100, R220 ;  /* 0x000000dc64647221 */ /* 0x000fc40000010000 */
[----:B------:R-:W-:Y:S01]  /*10e0*/  FFMA.FTZ R132, R0, R220, R132 ;  /* 0x000000dc00847223 */ /* 0x000fe20000010084 */
[--C-:B------:R-:W-:Y:S02]  /*10f0*/  HADD2.F32 R225, -RZ, R197.reuse.H0_H0 ;  /* 0x200000c5ffe17230 */ /* 0x100fe40000004100 */
[C---:B------:R-:W-:Y:S01]  /*1100*/  FMUL.FTZ R221, R4.reuse, R195 ;  /* 0x000000c304dd7220 */ /* 0x040fe20000410000 */
[----:B------:R-:W-:Y:S02]  /*1110*/  HADD2.F32 R197, -RZ, R197.H1_H1 ;  /* 0x300000c5ffc57230 */ /* 0x000fe40000004100 */
[----:B------:R-:W-:Y:S01]  /*1120*/  FMUL.FTZ R223, R4, R217 ;  /* 0x000000d904df7220 */ /* 0x000fe20000410000 */
[----:B------:R-:W-:Y:S01]  /*1130*/  FMUL.FTZ R252, R252, R225 ;  /* 0x000000e1fcfc7220 */ /* 0x000fe20000410000 */
[--C-:B------:R-:W-:Y:S02]  /*1140*/  HADD2.F32 R248, -RZ, R199.reuse.H0_H0 ;  /* 0x200000c7fff87230 */ /* 0x100fe40000004100 */
[----:B------:R-:W-:Y:S01]  /*1150*/  FMUL.FTZ R222, R4, R218 ;  /* 0x000000da04de7220 */ /* 0x000fe20000410000 */
[----:B------:R-:W-:-:S02]  /*1160*/  HADD2.F32 R199, -RZ, R199.H1_H1 ;  /* 0x300000c7ffc77230 */ /* 0x000fc40000004100 */
[----:B------:R-:W-:Y:S01]  /*1170*/  FMUL.FTZ R251, R251, R197 ;  /* 0x000000c5fbfb7220 */ /* 0x000fe20000410000 */
[C---:B------:R-:W-:Y:S01]  /*1180*/  FMUL.FTZ R218, R4.reuse, R194 ;  /* 0x000000c204da7220 */ /* 0x040fe20000410000 */
[----:B------:R-:W-:Y:S01]  /*1190*/  FADD.FTZ R101, R101, R219 ;  /* 0x000000db65657221 */ /* 0x000fe20000010000 */
[----:B------:R-:W-:Y:S01]  /*11a0*/  FFMA.FTZ R133, R223, R219, R133 ;  /* 0x000000dbdf857223 */ /* 0x000fe20000010085 */
[----:B------:R-:W-:Y:S01]  /*11b0*/  FMUL.FTZ R217, R4, R193 ;  /* 0x000000c104d97220 */ /* 0x000fe20000410000 */
[--C-:B------:R-:W-:Y:S02]  /*11c0*/  HADD2.F32 R226, -RZ, R198.reuse.H0_H0 ;  /* 0x200000c6ffe27230 */ /* 0x100fe40000004100 */
[----:B------:R-:W-:-:S03]  /*11d0*/  HADD2.F32 R198, -RZ, R198.H1_H1 ;  /* 0x300000c6ffc67230 */ /* 0x000fc60000004100 */
[----:B------:R-:W-:Y:S02]  /*11e0*/  FMUL.FTZ R250, R250, R226 ;  /* 0x000000e2fafa7220 */ /* 0x000fe40000410000 */
        /* <DEDUP_REMOVED lines=11> */
[----:B------:R-:W-:-:S02]  /*12a0*/  IADD3 R224, PT, PT, R224, 0x20, RZ ;  /* 0x00000020e0e07810 */ /* 0x000fc40007ffe0ff */
[----:B------:R-:W-:Y:S01]  /*12b0*/  IADD3 R2, PT, PT, R2, 0x20, RZ ;  /* 0x0000002002027810 */ /* 0x000fe20007ffe0ff */
[----:B--2---:R-:W-:Y:S01]  /*12c0*/  FMUL.FTZ R220, R203, R220 ;  /* 0x000000dccbdc7220 */ /* 0x004fe20000410000 */
[----:B----4-:R-:W-:-:S03]  /*12d0*/  FMUL.FTZ R202, R202, R219 ;  /* 0x000000dbcaca7220 */ /* 0x010fc60000410000 */
[----:B------:R-:W-:-:S04]  /*12e0*/  FADD.FTZ R195, RZ, R220 ;  /* 0x000000dcffc37221 */ /* 0x000fc80000010000 */
[----:B------:R-:W-:Y:S01]  /*12f0*/  FADD.FTZ R195, R195, R202 ;  /* 0x000000cac3c37221 */ /* 0x000fe20000010000 */
[----:B------:R-:W-:-:S03]  /*1300*/  FFMA.FTZ R194, R0, R220, RZ ;  /* 0x000000dc00c27223 */ /* 0x000fc600000100ff */
[----:B------:R-:W-:Y:S01]  /*1310*/  FADD.FTZ R195, R195, R252 ;  /* 0x000000fcc3c37221 */ /* 0x000fe20000010000 */
[C---:B------:R-:W-:Y:S01]  /*1320*/  FMUL.FTZ R219, R4.reuse, R196 ;  /* 0x000000c404db7220 */ /* 0x040fe20000410000 */
[----:B------:R-:W-:Y:S02]  /*1330*/  FMUL.FTZ R196, R4, R192 ;  /* 0x000000c004c47220 */ /* 0x000fe40000410000 */
[----:B------:R-:W-:Y:S01]  /*1340*/  FADD.FTZ R193, R195, R251 ;  /* 0x000000fbc3c17221 */ /* 0x000fe20000010000 */
[----:B---3--:R-:W-:Y:S01]  /*1350*/  FMUL.FTZ R195, R200, R199 ;  /* 0x000000c7c8c37220 */ /* 0x008fe20000410000 */
[----:B------:R-:W-:Y:S01]  /*1360*/  FFMA.FTZ R194, R223, R202, R194 ;  /* 0x000000cadfc27223 */ /* 0x000fe200000100c2 */
[----:B------:R0:W-:Y:S03]  /*1370*/  STL [R1], R202 ;  /* 0x000000ca01007387 */ /* 0x0001e60000100800 */
[----:B------:R-:W-:Y:S01]  /*1380*/  FFMA.FTZ R194, R222, R252, R194 ;  /* 0x000000fcdec27223 */ /* 0x000fe200000100c2 */
[----:B------:R0:W-:Y:S04]  /*1390*/  STL [R1+0xc], R196 ;  /* 0x00000cc401007387 */ /* 0x0001e80000100800 */
[----:B------:R0:W-:Y:S01]  /*13a0*/  STL [R1+0x20], R195 ;  /* 0x000020c301007387 */ /* 0x0001e20000100800 */
[----:B------:R-:W-:Y:S01]  /*13b0*/  FFMA.FTZ R194, R221, R251, R194 ;  /* 0x000000fbddc27223 */ /* 0x000fe200000100c2 */
[----:B------:R-:W-:-:S03]  /*13c0*/  FADD.FTZ R193, R193, R250 ;  /* 0x000000fac1c17221 */ /* 0x000fc60000010000 */
[----:B------:R-:W-:Y:S01]  /*13d0*/  FFMA.FTZ R194, R219, R250, R194 ;  /* 0x000000fadbc27223 */ /* 0x000fe200000100c2 */
[----:B------:R-:W-:Y:S01]  /*13e0*/  FMUL.FTZ R248, R201, R248 ;  /* 0x000000f8c9f87220 */ /* 0x000fe20000410000 */
[----:B------:R-:W-:Y:S02]  /*13f0*/  FADD.FTZ R193, R193, R249 ;  /* 0x000000f9c1c17221 */ /* 0x000fe40000010000 */
[----:B------:R-:W-:Y:S02]  /*1400*/  FFMA.FTZ R192, R218, R249, R194 ;  /* 0x000000f9dac07223 */ /* 0x000fe400000100c2 */
[----:B------:R-:W-:Y:S02]  /*1410*/  FADD.FTZ R193, R193, R248 ;  /* 0x000000f8c1c17221 */ /* 0x000fe40000010000 */
[----:B------:R-:W-:Y:S01]  /*1420*/  FFMA.FTZ R192, R217, R248, R192 ;  /* 0x000000f8d9c07223 */ /* 0x000fe200000100c0 */
[----:B------:R-:W-:Y:S01]  /*1430*/  FFMA.FTZ R128, R219, R226, R128 ;  /* 0x000000e2db807223 */ /* 0x000fe20000010080 */
[C---:B------:R-:W-:Y:S01]  /*1440*/  FFMA.FTZ R131, R196.reuse, R199, R131 ;  /* 0x000000c7c4837223 */ /* 0x040fe20000010083 */
[----:B------:R-:W-:Y:S01]  /*1450*/  FADD.FTZ R226, R193, R195 ;  /* 0x000000c3c1e27221 */ /* 0x000fe20000010000 */
[----:B0-----:R-:W-:-:S07]  /*1460*/  FFMA.FTZ R225, R196, R195, R192 ;  /* 0x000000c3c4e17223 */ /* 0x001fce00000100c0 */
.L_x_14207:
[----:B------:R-:W-:Y:S05]  /*1470*/  BSYNC.RECONVERGENT B2 ;  /* 0x0000000000027941 */ /* 0x000fea0003800200 */
.L_x_14206:
        /* <DEDUP_REMOVED lines=8> */
[----:B------:R-:W4:Y:S01]  /*1500*/  LDL R244, [R1+0x94] ;  /* 0x0000940001f47983 */ /* 0x000f220000100800 */
        /* <DEDUP_REMOVED lines=9> */
[----:B------:R0:W5:Y:S01]  /*15a0*/  @P0 LDG.E.128 R24, desc[UR6][R210.64+0x10] ;  /* 0x00001006d2180981 */ /* 0x000162000c1e1d00 */
[----:B--2---:R-:W-:-:S04]  /*15b0*/  FADD.FTZ R193, -R3, R193 ;  /* 0x000000c103c17221 */ /* 0x004fc80000010100 */
[----:B-----5:R-:W-:Y:S02]  /*15c0*/  FMUL.FTZ R215, R4, R193 ;  /* 0x000000c104d77220 */ /* 0x020fe40000410000 */
[----:B------:R-:W2:Y:S01]  /*15d0*/  LDL R193, [R1+0x78] ;  /* 0x0000780001c17983 */ /* 0x000ea20000100800 */
[--C-:B---3--:R-:W-:Y:S02]  /*15e0*/  HADD2.F32 R212, -RZ, R196.reuse.H0_H0 ;  /* 0x200000c4ffd47230 */ /* 0x108fe40000004100 */
[----:B0-----:R-:W-:Y:S02]  /*15f0*/  HADD2.F32 R211, -RZ, R196.H1_H1 ;  /* 0x300000c4ffd37230 */ /* 0x001fe40000004100 */
[----:B----4-:R-:W-:Y:S02]  /*1600*/  FADD.FTZ R196, -R3, R200 ;  /* 0x000000c803c47221 */ /* 0x010fe40000010100 */
[----:B------:R-:W3:Y:S01]  /*1610*/  LDL R200, [R1+0x84] ;  /* 0x0000840001c87983 */ /* 0x000ee20000100800 */
[----:B------:R-:W-:-:S02]  /*1620*/  HADD2.F32 R243, -RZ, R198.H0_H0 ;  /* 0x200000c6fff37230 */ /* 0x000fc40000004100 */
[----:B------:R-:W-:Y:S02]  /*1630*/  HADD2.F32 R213, -RZ, R198.H1_H1 ;  /* 0x300000c6ffd57230 */ /* 0x000fe40000004100 */
[C---:B------:R-:W-:Y:S02]  /*1640*/  FADD.FTZ R198, -R3.reuse, R203 ;  /* 0x000000cb03c67221 */ /* 0x040fe40000010100 */
[----:B------:R-:W4:Y:S01]  /*1650*/  LDL R203, [R1+0x7c] ;  /* 0x00007c0001cb7983 */ /* 0x000f220000100800 */
[C---:B------:R-:W-:Y:S01]  /*1660*/  FADD.FTZ R210, -R3.reuse, R192 ;  /* 0x000000c003d27221 */ /* 0x040fe20000010100 */
[----:B------:R-:W-:Y:S02]  /*1670*/  FADD.FTZ R192, -R3, R201 ;  /* 0x000000c903c07221 */ /* 0x000fe40000010100 */
[----:B------:R-:W4:Y:S01]  /*1680*/  LDL R201, [R1+0x80] ;  /* 0x0000800001c97983 */ /* 0x000f220000100800 */
[----:B------:R-:W-:Y:S01]  /*1690*/  FMUL.FTZ R216, R4, R210 ;  /* 0x000000d204d87220 */ /* 0x000fe20000410000 */
[----:B------:R-:W-:-:S02]  /*16a0*/  HADD2.F32 R214, -RZ, R199.H0_H0 ;  /* 0x200000c7ffd67230 */ /* 0x000fc40000004100 */
[----:B------:R-:W-:Y:S01]  /*16b0*/  FADD.FTZ R194, -R3, R194 ;  /* 0x000000c203c27221 */ /* 0x000fe20000010100 */
[--C-:B------:R-:W-:Y:S02]  /*16c0*/  HADD2.F32 R241, -RZ, R197.reuse.H0_H0 ;  /* 0x200000c5fff17230 */ /* 0x100fe40000004100 */
[----:B------:R-:W-:Y:S01]  /*16d0*/  FADD.FTZ R92, R92, R212 ;  /* 0x000000d45c5c7221 */ /* 0x000fe20000010000 */
[----:B------:R-:W-:Y:S02]  /*16e0*/  HADD2.F32 R242, -RZ, R197.H1_H1 ;  /* 0x300000c5fff27230 */ /* 0x000fe40000004100 */
[-C--:B------:R-:W-:Y:S01]  /*16f0*/  FFMA.FTZ R124, R216, R212.reuse, R124 ;  /* 0x000000d4d87c7223 */ /* 0x080fe2000001007c */
[----:B------:R-:W-:Y:S01]  /*1700*/  FMUL.FTZ R247, R247, R212 ;  /* 0x000000d4f7f77220 */ /* 0x000fe20000410000 */
[C---:B------:R-:W-:Y:S01]  /*1710*/  FADD.FTZ R197, -R3.reuse, R202 ;  /* 0x000000ca03c57221 */ /* 0x040fe20000010100 */
[C---:B------:R-:W-:Y:S01]  /*1720*/  FMUL.FTZ R212, R4.reuse, R196 ;  /* 0x000000c404d47220 */ /* 0x040fe20000410000 */
[----:B------:R-:W-:Y:S01]  /*1730*/  MOV R202, R214 ;  /* 0x000000d600ca7202 */ /* 0x000fe20000000f00 */
[----:B------:R-:W-:Y:S01]  /*1740*/  FMUL.FTZ R214, R4, R194 ;  /* 0x000000c204d67220 */ /* 0x000fe20000410000 */
[----:B------:R-:W-:Y:S01]  /*1750*/  FMUL.FTZ R246, R246, R211 ;  /* 0x000000d3f6f67220 */ /* 0x000fe20000410000 */
[----:B------:R-:W-:Y:S01]  /*1760*/  FFMA.FTZ R194, R216, R247, R225 ;  /* 0x000000f7d8c27223 */ /* 0x000fe200000100e1 */
[----:B------:R-:W-:Y:S01]  /*1770*/  FADD.FTZ R195, -R3, R195 ;  /* 0x000000c303c37221 */ /* 0x000fe20000010100 */
[----:B------:R-:W-:-:S02]  /*1780*/  HADD2.F32 R199, -RZ, R199.H1_H1 ;  /* 0x300000c7ffc77230 */ /* 0x000fc40000004100 */
[----:B------:R-:W-:Y:S01]  /*1790*/  FADD.FTZ R88, R88, R243 ;  /* 0x000000f358587221 */ /* 0x000fe20000010000 */
[----:B------:R-:W-:Y:S01]  /*17a0*/  FFMA.FTZ R120, R212, R243, R120 ;  /* 0x000000f3d4787223 */ /* 0x000fe20000010078 */
[----:B------:R-:W-:Y:S01]  /*17b0*/  FADD.FTZ R93, R93, R211 ;  /* 0x000000d35d5d7221 */ /* 0x000fe20000010000 */
[C---:B------:R-:W-:Y:S01]  /*17c0*/  FFMA.FTZ R125, R215.reuse, R211, R125 ;  /* 0x000000d3d77d7223 */ /* 0x040fe2000001007d */
[C---:B------:R-:W-:Y:S01]  /*17d0*/  FMUL.FTZ R211, R4.reuse, R192 ;  /* 0x000000c004d37220 */ /* 0x040fe20000410000 */
[----:B------:R-:W-:Y:S01]  /*17e0*/  MOV R210, R213 ;  /* 0x000000d500d27202 */ /* 0x000fe20000000f00 */
[----:B------:R-:W-:Y:S01]  /*17f0*/  FFMA.FTZ R192, R215, R246, R194 ;  /* 0x000000f6d7c07223 */ /* 0x000fe200000100c2 */
[C---:B------:R-:W-:Y:S01]  /*1800*/  FMUL.FTZ R213, R4.reuse, R195 ;  /* 0x000000c304d57220 */ /* 0x040fe20000410000 */
[----:B------:R-:W-:Y:S01]  /*1810*/  FMUL.FTZ R194, R4, R198 ;  /* 0x000000c604c27220 */ /* 0x000fe20000410000 */
[----:B------:R-:W-:Y:S01]  /*1820*/  FMUL.FTZ R245, R245, R241 ;  /* 0x000000f1f5f57220 */ /* 0x000fe20000410000 */
[----:B------:R-:W-:-:S03]  /*1830*/  FMUL.FTZ R244, R244, R242 ;  /* 0x000000f2f4f47220 */ /* 0x000fc60000410000 */
[----:B------:R0:W-:Y:S01]  /*1840*/  STL [R1+0x8], R194 ;  /* 0x000008c201007387 */ /* 0x0001e20000100800 */
[----:B------:R-:W-:Y:S01]  /*1850*/  FFMA.FTZ R192, R214, R245, R192 ;  /* 0x000000f5d6c07223 */ /* 0x000fe200000100c0 */
[----:B------:R-:W-:-:S03]  /*1860*/  FADD.FTZ R95, R95, R242 ;  /* 0x000000f25f5f7221 */ /* 0x000fc60000010000 */
[C---:B------:R-:W-:Y:S01]  /*1870*/  FFMA.FTZ R192, R213.reuse, R244, R192 ;  /* 0x000000f4d5c07223 */ /* 0x040fe200000100c0 */
        /* <DEDUP_REMOVED lines=10> */
[----:B--2---:R-:W-:Y:S01]  /*1920*/  FMUL.FTZ R243, R193, R243 ;  /* 0x000000f3c1f37220 */ /* 0x004fe20000410000 */
[----:B------:R-:W-:-:S04]  /*1930*/  FADD.FTZ R193, R226, R247 ;  /* 0x000000f7e2c17221 */ /* 0x000fc80000010000 */
[----:B------:R-:W-:Y:S01]  /*1940*/  FADD.FTZ R193, R193, R246 ;  /* 0x000000f6c1c17221 */ /* 0x000fe20000010000 */
[----:B---3--:R-:W-:-:S03]  /*1950*/  FMUL.FTZ R195, R200, R199 ;  /* 0x000000c7c8c37220 */ /* 0x008fc60000410000 */
[----:B------:R-:W-:Y:S02]  /*1960*/  FADD.FTZ R193, R193, R245 ;  /* 0x000000f5c1c17221 */ /* 0x000fe40000010000 */
[----:B------:R0:W-:Y:S02]  /*1970*/  STL [R1+0x1c], R195 ;  /* 0x00001cc301007387 */ /* 0x0001e40000100800 */
[----:B------:R-:W-:Y:S01]  /*1980*/  FADD.FTZ R193, R193, R244 ;  /* 0x000000f4c1c17221 */ /* 0x000fe20000010000 */
[----:B----4-:R-:W-:Y:S01]  /*1990*/  FMUL.FTZ R242, R203, R210 ;  /* 0x000000d2cbf27220 */ /* 0x010fe20000410000 */
[----:B------:R-:W-:Y:S02]  /*19a0*/  FFMA.FTZ R192, R212, R243, R192 ;  /* 0x000000f3d4c07223 */ /* 0x000fe400000100c0 */
[----:B------:R-:W-:Y:S01]  /*19b0*/  FADD.FTZ R193, R193, R243 ;  /* 0x000000f3c1c17221 */ /* 0x000fe20000010000 */
[----:B------:R-:W-:Y:S01]  /*19c0*/  FMUL.FTZ R210, R4, R197 ;  /* 0x000000c504d27220 */ /* 0x000fe20000410000 */
[----:B------:R-:W-:Y:S01]  /*19d0*/  FMUL.FTZ R241, R201, R202 ;  /* 0x000000cac9f17220 */ /* 0x000fe20000410000 */
[----:B------:R-:W-:Y:S01]  /*19e0*/  FFMA.FTZ R192, R211, R242, R192 ;  /* 0x000000f2d3c07223 */ /* 0x000fe200000100c0 */
[----:B------:R-:W-:-:S03]  /*19f0*/  FADD.FTZ R193, R193, R242 ;  /* 0x000000f2c1c17221 */ /* 0x000fc60000010000 */
[C---:B------:R-:W-:Y:S01]  /*1a00*/  FFMA.FTZ R192, R210.reuse, R241, R192 ;  /* 0x000000f1d2c07223 */ /* 0x040fe200000100c0 */
[----:B------:R-:W-:Y:S01]  /*1a10*/  FADD.FTZ R193, R193, R241 ;  /* 0x000000f1c1c17221 */ /* 0x000fe20000010000 */
[----:B------:R-:W-:Y:S02]  /*1a20*/  FFMA.FTZ R122, R210, R202, R122 ;  /* 0x000000cad27a7223 */ /* 0x000fe4000001007a */
[----:B------:R-:W-:Y:S01]  /*1a30*/  FFMA.FTZ R225, R194, R195, R192 ;  /* 0x000000c3c2e17223 */ /* 0x000fe200000100c0 */
[----:B0-----:R-:W-:-:S07]  /*1a40*/  FADD.FTZ R226, R193, R195 ;  /* 0x000000c3c1e27221 */ /* 0x001fce0000010000 */
.L_x_14209:
[----:B------:R-:W-:Y:S05]  /*1a50*/  BSYNC.RECONVERGENT B2 ;  /* 0x0000000000027941 */ /* 0x000fea0003800200 */
.L_x_14208:
        /* <DEDUP_REMOVED lines=23> */
[----:B------:R-:W-:Y:S02]  /*1bd0*/  HADD2.F32 R206, -RZ, R198.H1_H1 ;  /* 0x300000c6ffce7230 */ /* 0x000fe40000004100 */
[----:B----4-:R-:W-:Y:S01]  /*1be0*/  FADD.FTZ R198, -R3, R203 ;  /* 0x000000cb03c67221 */ /* 0x010fe20000010100 */
[--C-:B0-----:R-:W-:Y:S01]  /*1bf0*/  HADD2.F32 R205, -RZ, R196.reuse.H0_H0 ;  /* 0x200000c4ffcd7230 */ /* 0x101fe20000004100 */
[----:B------:R-:W3:Y:S01]  /*1c00*/  LDL R203, [R1+0x5c] ;  /* 0x00005c0001cb7983 */ /* 0x000ee20000100800 */
[----:B------:R-:W-:-:S02]  /*1c10*/  HADD2.F32 R204, -RZ, R196.H1_H1 ;  /* 0x300000c4ffcc7230 */ /* 0x000fc40000004100 */
[C---:B------:R-:W-:Y:S02]  /*1c20*/  FADD.FTZ R196, -R3.reuse, R200 ;  /* 0x000000c803c47221 */ /* 0x040fe40000010100 */
[----:B------:R-:W4:Y:S01]  /*1c30*/  LDL R200, [R1+0x64] ;  /* 0x0000640001c87983 */ /* 0x000f220000100800 */
[----:B------:R-:W-:-:S03]  /*1c40*/  FADD.FTZ R15, -R3, R201 ;  /* 0x000000c9030f7221 */ /* 0x000fc60000010100 */
[----:B------:R-:W4:Y:S01]  /*1c50*/  LDL R201, [R1+0x60] ;  /* 0x0000600001c97983 */ /* 0x000f220000100800 */
[C---:B------:R-:W-:Y:S01]  /*1c60*/  FADD.FTZ R193, -R3.reuse, R193 ;  /* 0x000000c103c17221 */ /* 0x040fe20000010100 */
[----:B------:R-:W-:Y:S02]  /*1c70*/  HADD2.F32 R207, -RZ, R199.H0_H0 ;  /* 0x200000c7ffcf7230 */ /* 0x000fe40000004100 */
[C---:B------:R-:W-:Y:S01]  /*1c80*/  FADD.FTZ R194, -R3.reuse, R194 ;  /* 0x000000c203c27221 */ /* 0x040fe20000010100 */
[--C-:B------:R-:W-:Y:S02]  /*1c90*/  HADD2.F32 R234, -RZ, R197.reuse.H0_H0 ;  /* 0x200000c5ffea7230 */ /* 0x100fe40000004100 */
[C---:B------:R-:W-:Y:S01]  /*1ca0*/  FADD.FTZ R195, -R3.reuse, R195 ;  /* 0x000000c303c37221 */ /* 0x040fe20000010100 */
[----:B------:R-:W-:Y:S02]  /*1cb0*/  HADD2.F32 R235, -RZ, R197.H1_H1 ;  /* 0x300000c5ffeb7230 */ /* 0x000fe40000004100 */
[----:B------:R-:W-:Y:S01]  /*1cc0*/  FADD.FTZ R197, -R3, R202 ;  /* 0x000000ca03c57221 */ /* 0x000fe20000010100 */
[----:B------:R-:W-:Y:S01]  /*1cd0*/  FMUL.FTZ R208, R4, R193 ;  /* 0x000000c104d07220 */ /* 0x000fe20000410000 */
[----:B------:R-:W-:Y:S01]  /*1ce0*/  FADD.FTZ R84, R84, R205 ;  /* 0x000000cd54547221 */ /* 0x000fe20000010000 */
[-C--:B------:R-:W-:Y:S01]  /*1cf0*/  FFMA.FTZ R116, R209, R205.reuse, R116 ;  /* 0x000000cdd1747223 */ /* 0x080fe20000010074 */
[----:B------:R-:W-:Y:S01]  /*1d00*/  FMUL.FTZ R240, R240, R205 ;  /* 0x000000cdf0f07220 */ /* 0x000fe20000410000 */
[----:B------:R-:W-:Y:S01]  /*1d10*/  MOV R202, R207 ;  /* 0x000000cf00ca7202 */ /* 0x000fe20000000f00 */
[C---:B------:R-:W-:Y:S01]  /*1d20*/  FMUL.FTZ R205, R4.reuse, R196 ;  /* 0x000000c404cd7220 */ /* 0x040fe20000410000 */
[C---:B------:R-:W-:Y:S01]  /*1d30*/  FMUL.FTZ R207, R4.reuse, R194 ;  /* 0x000000c204cf7220 */ /* 0x040fe20000410000 */
[----:B------:R-:W-:Y:S01]  /*1d40*/  MOV R194, R206 ;  /* 0x000000ce00c27202 */ /* 0x000fe20000000f00 */
[----:B------:R-:W-:Y:S01]  /*1d50*/  FMUL.FTZ R206, R4, R195 ;  /* 0x000000c304ce7220 */ /* 0x000fe20000410000 */
[----:B------:R-:W-:Y:S01]  /*1d60*/  FADD.FTZ R85, R85, R204 ;  /* 0x000000cc55557221 */ /* 0x000fe20000010000 */
[-C--:B------:R-:W-:Y:S01]  /*1d70*/  FFMA.FTZ R117, R208, R204.reuse, R117 ;  /* 0x000000ccd0757223 */ /* 0x080fe20000010075 */
[----:B------:R-:W-:Y:S01]  /*1d80*/  FMUL.FTZ R239, R239, R204 ;  /* 0x000000ccefef7220 */ /* 0x000fe20000410000 */
[----:B------:R-:W-:Y:S01]  /*1d90*/  FADD.FTZ R80, R80, R236 ;  /* 0x000000ec50507221 */ /* 0x000fe20000010000 */
[----:B------:R-:W-:Y:S01]  /*1da0*/  FFMA.FTZ R112, R205, R236, R112 ;  /* 0x000000eccd707223 */ /* 0x000fe20000010070 */
[----:B------:R-:W-:Y:S01]  /*1db0*/  FMUL.FTZ R204, R4, R15 ;  /* 0x0000000f04cc7220 */ /* 0x000fe20000410000 */
[----:B------:R-:W-:-:S02]  /*1dc0*/  HADD2.F32 R199, -RZ, R199.H1_H1 ;  /* 0x300000c7ffc77230 */ /* 0x000fc40000004100 */
[----:B------:R-:W-:Y:S01]  /*1dd0*/  FADD.FTZ R87, R87, R235 ;  /* 0x000000eb57577221 */ /* 0x000fe20000010000 */
[-C--:B------:R-:W-:Y:S01]  /*1de0*/  FFMA.FTZ R119, R206, R235.reuse, R119 ;  /* 0x000000ebce777223 */ /* 0x080fe20000010077 */
        /* <DEDUP_REMOVED lines=8> */
[----:B------:R-:W-:Y:S01]  /*1e70*/  FADD.FTZ R83, R83, R199 ;  /* 0x000000c753537221 */ /* 0x000fe20000010000 */
[----:B------:R-:W-:-:S02]  /*1e80*/  IADD3 R224, PT, PT, R224, 0x20, RZ ;  /* 0x00000020e0e07810 */ /* 0x000fc40007ffe0ff */
[----:B------:R-:W-:Y:S01]  /*1e90*/  IADD3 R2, PT, PT, R2, 0x20, RZ ;  /* 0x0000002002027810 */ /* 0x000fe20007ffe0ff */
[----:B--2---:R-:W-:Y:S01]  /*1ea0*/  FMUL.FTZ R236, R192, R236 ;  /* 0x000000ecc0ec7220 */ /* 0x004fe20000410000 */
[----:B------:R-:W-:-:S04]  /*1eb0*/  FADD.FTZ R192, R226, R240 ;  /* 0x000000f0e2c07221 */ /* 0x000fc80000010000 */
[----:B------:R-:W-:Y:S01]  /*1ec0*/  FADD.FTZ R15, R192, R239 ;  /* 0x000000efc00f7221 */ /* 0x000fe20000010000 */
[----:B------:R-:W-:Y:S01]  /*1ed0*/  FFMA.FTZ R192, R208, R239, R193 ;  /* 0x000000efd0c07223 */ /* 0x000fe200000100c1 */
[----:B---3--:R-:W-:Y:S01]  /*1ee0*/  FMUL.FTZ R235, R203, R194 ;  /* 0x000000c2cbeb7220 */ /* 0x008fe20000410000 */
[----:B------:R-:W-:Y:S01]  /*1ef0*/  FMUL.FTZ R194, R4, R198 ;  /* 0x000000c604c27220 */ /* 0x000fe20000410000 */
[----:B----4-:R-:W-:Y:S01]  /*1f00*/  FMUL.FTZ R195, R200, R199 ;  /* 0x000000c7c8c37220 */ /* 0x010fe20000410000 */
[----:B------:R-:W-:-:S03]  /*1f10*/  FADD.FTZ R193, R15, R238 ;  /* 0x000000ee0fc17221 */ /* 0x000fc60000010000 */
[----:B------:R0:W-:Y:S01]  /*1f20*/  STL [R1+0x4], R194 ;  /* 0x000004c201007387 */ /* 0x0001e20000100800 */
[----:B------:R-:W-:-:S03]  /*1f30*/  FFMA.FTZ R192, R207, R238, R192 ;  /* 0x000000eecfc07223 */ /* 0x000fc600000100c0 */
[----:B------:R0:W-:Y:S01]  /*1f40*/  STL [R1+0x18], R195 ;  /* 0x000018c301007387 */ /* 0x0001e20000100800 */
        /* <DEDUP_REMOVED lines=9> */
[C---:B------:R-:W-:Y:S01]  /*1fe0*/  FFMA.FTZ R192, R15.reuse, R234, R192 ;  /* 0x000000ea0fc07223 */ /* 0x040fe200000100c0 */
[----:B------:R-:W-:Y:S01]  /*1ff0*/  FFMA.FTZ R114, R15, R202, R114 ;  /* 0x000000ca0f727223 */ /* 0x000fe20000010072 */
[C---:B------:R-:W-:Y:S01]  /*2000*/  FFMA.FTZ R115, R194.reuse, R199, R115 ;  /* 0x000000c7c2737223 */ /* 0x040fe20000010073 */
[----:B------:R-:W-:Y:S01]  /*2010*/  FADD.FTZ R226, R193, R195 ;  /* 0x000000c3c1e27221 */ /* 0x000fe20000010000 */
[----:B0-----:R-:W-:-:S07]  /*2020*/  FFMA.FTZ R225, R194, R195, R192 ;  /* 0x000000c3c2e17223 */ /* 0x001fce00000100c0 */
.L_x_14211:
[----:B------:R-:W-:Y:S05]  /*2030*/  BSYNC.RECONVERGENT B2 ;  /* 0x0000000000027941 */ /* 0x000fea0003800200 */
.L_x_14210:
        /* <DEDUP_REMOVED lines=30> */
[----:B----4-:R-:W-:-:S02]  /*2220*/  HADD2.F32 R195, -RZ, R196.H0_H0 ;  /* 0x200000c4ffc37230 */ /* 0x010fc40000004100 */
[C---:B-----5:R-:W-:Y:S01]  /*2230*/  FMUL.FTZ R14, R4.reuse, R2 ;  /* 0x00000002040e7220 */ /* 0x060fe20000410000 */
[----:B------:R-:W-:Y:S02]  /*2240*/  HADD2.F32 R192, -RZ, R196.H1_H1 ;  /* 0x300000c4ffc07230 */ /* 0x000fe40000004100 */
[C---:B0-----:R-:W-:Y:S01]  /*2250*/  FMUL.FTZ R13, R4.reuse, R9 ;  /* 0x00000009040d7220 */ /* 0x041fe20000410000 */
[--C-:B------:R-:W-:Y:S02]  /*2260*/  HADD2.F32 R201, -RZ, R199.reuse.H0_H0 ;  /* 0x200000c7ffc97230 */ /* 0x100fe40000004100 */
[----:B------:R-:W-:Y:S01]  /*2270*/  FMUL.FTZ R233, R233, R195 ;  /* 0x000000c3e9e97220 */ /* 0x000fe20000410000 */
[----:B------:R-:W-:Y:S02]  /*2280*/  HADD2.F32 R199, -RZ, R199.H1_H1 ;  /* 0x300000c7ffc77230 */ /* 0x000fe40000004100 */
[----:B------:R-:W-:Y:S01]  /*2290*/  FMUL.FTZ R202, R4, R3 ;  /* 0x0000000304ca7220 */ /* 0x000fe20000410000 */
[----:B------:R-:W-:-:S02]  /*22a0*/  HADD2.F32 R196, -RZ, R197.H0_H0 ;  /* 0x200000c5ffc47230 */ /* 0x000fc40000004100 */
[-C--:B------:R-:W-:Y:S01]  /*22b0*/  FMUL.FTZ R232, R232, R192.reuse ;  /* 0x000000c0e8e87220 */ /* 0x080fe20000410000 */
[----:B------:R-:W-:Y:S01]  /*22c0*/  FADD.FTZ R2, R226, R233 ;  /* 0x000000e9e2027221 */ /* 0x000fe20000010000 */
[----:B------:R-:W-:Y:S01]  /*22d0*/  FFMA.FTZ R3, R14, R233, R225 ;  /* 0x000000e90e037223 */ /* 0x000fe200000100e1 */
[----:B------:R-:W-:Y:S01]  /*22e0*/  FADD.FTZ R77, R77, R192 ;  /* 0x000000c04d4d7221 */ /* 0x000fe20000010000 */
[----:B------:R-:W-:Y:S01]  /*22f0*/  FFMA.FTZ R109, R13, R192, R109 ;  /* 0x000000c00d6d7223 */ /* 0x000fe2000001006d */
[----:B------:R-:W-:Y:S02]  /*2300*/  HADD2.F32 R197, -RZ, R197.H1_H1 ;  /* 0x300000c5ffc57230 */ /* 0x000fe40000004100 */
[----:B------:R-:W-:Y:S01]  /*2310*/  FMUL.FTZ R192, R203, R199 ;  /* 0x000000c7cbc07220 */ /* 0x000fe20000410000 */
[----:B------:R-:W-:Y:S01]  /*2320*/  FMUL.FTZ R12, R4, R10 ;  /* 0x0000000a040c7220 */ /* 0x000fe20000410000 */
[----:B------:R-:W-:Y:S01]  /*2330*/  FMUL.FTZ R231, R231, R196 ;  /* 0x000000c4e7e77220 */ /* 0x000fe20000410000 */
[----:B------:R-:W-:Y:S01]  /*2340*/  FADD.FTZ R2, R2, R232 ;  /* 0x000000e802027221 */ /* 0x000fe20000010000 */
[----:B------:R-:W-:Y:S01]  /*2350*/  FFMA.FTZ R3, R13, R232, R3 ;  /* 0x000000e80d037223 */ /* 0x000fe20000010003 */
[--C-:B------:R-:W-:Y:S01]  /*2360*/  HADD2.F32 R200, -RZ, R198.reuse.H0_H0 ;  /* 0x200000c6ffc87230 */ /* 0x100fe20000004100 */
[----:B------:R0:W-:Y:S01]  /*2370*/  STL [R1+0x10], R202 ;  /* 0x000010ca01007387 */ /* 0x0001e20000100800 */
[----:B------:R-:W-:Y:S01]  /*2380*/  FMUL.FTZ R11, R4, R11 ;  /* 0x0000000b040b7220 */ /* 0x000fe20000410000 */
[----:B------:R-:W-:Y:S01]  /*2390*/  FMUL.FTZ R230, R230, R197 ;  /* 0x000000c5e6e67220 */ /* 0x000fe20000410000 */
[----:B------:R-:W-:Y:S01]  /*23a0*/  FADD.FTZ R2, R2, R231 ;  /* 0x000000e702027221 */ /* 0x000fe20000010000 */
[----:B------:R-:W-:Y:S01]  /*23b0*/  FFMA.FTZ R3, R12, R231, R3 ;  /* 0x000000e70c037223 */ /* 0x000fe20000010003 */
[----:B------:R0:W-:Y:S01]  /*23c0*/  STL [R1+0x14], R192 ;  /* 0x000014c001007387 */ /* 0x0001e20000100800 */
        /* <DEDUP_REMOVED lines=32> */
.L_x_14205:
        /* <DEDUP_REMOVED lines=36> */
.L_x_14212:
[----:B------:R-:W-:Y:S05]  /*2810*/  BSYNC.RECONVERGENT B1 ;  /* 0x0000000000017941 */ /* 0x000fea0003800200 */
.L_x_14204:
[----:B------:R-:W2:Y:S01]  /*2820*/  LDL R199, [R1+0x30] ;  /* 0x0000300001c77983 */ /* 0x000ea20000100800 */
[----:B------:R-:W-:Y:S01]  /*2830*/  UMOV UR4, 0xffffffff ;  /* 0xffffffff00047882 */ /* 0x000fe20000000000 */
[----:B--2---:R-:W-:Y:S02]  /*2840*/  ISETP.GE.AND P2, PT, R199, 0x1, PT ;  /* 0x00000001c700780c */ /* 0x004fe40003f46270 */
[----:B------:R-:W-:Y:S11]  /*2850*/  BRA.DIV UR4, `(.L_x_14213) ;  /* 0x0000009204407947 */ /* 0x000ff6000b800000 */
        /* <DEDUP_REMOVED lines=18> */
.L_x_14388:
        /* <DEDUP_REMOVED lines=24> */
.L_x_14217:
[----:B------:R-:W-:Y:S05]  /*2b00*/  BSYNC.RECONVERGENT B2 ;  /* 0x0000000000027941 */ /* 0x000fea0003800200 */
.L_x_14216:
        /* <DEDUP_REMOVED lines=22> */
.L_x_14222:
[----:B------:R-:W-:Y:S05]  /*2c70*/  BSYNC.RECONVERGENT B3 ;  /* 0x0000000000037941 */ /* 0x000fea0003800200 */
.L_x_14221:
[----:B------:R-:W-:Y:S04]  /*2c80*/  BSSY.RECONVERGENT B3, `(.L_x_14223) ;  /* 0x000000e000037945 */ /* 0x000fe80003800200 */
[----:B------:R-:W-:Y:S05]  /*2c90*/  @!P2 BRA `(.L_x_14224) ;  /* 0x000000000030a947 */ /* 0x000fea0003800000 */
[----:B------:R-:W2:Y:S01]  /*2ca0*/  LDL R197, [R1] ;  /* 0x0000000001c57983 */ /* 0x000ea20000100800 */
[----:B------:R-:W-:Y:S01]  /*2cb0*/  FFMA.FTZ R196, R223, R193, R194 ;  /* 0x000000c1dfc47223 */ /* 0x000fe200000100c2 */
[----:B------:R-:W-:-:S03]  /*2cc0*/  ISETP.GT.AND P0, PT, R5, RZ, PT ;  /* 0x000000ff0500720c */ /* 0x000fc60003f04270 */
[----:B--2---:R-:W-:Y:S01]  /*2cd0*/  FADD.FTZ R196, R197, -R196 ;  /* 0x800000c4c5c47221 */ /* 0x004fe20000010000 */
[----:B-----5:R-:W-:-:S03]  /*2ce0*/  HADD2.F32 R197, -RZ, R176.H1_H1 ;  /* 0x300000b0ffc57230 */ /* 0x020fc60000004100 */
[----:B------:R-:W-:-:S05]  /*2cf0*/  FMUL.FTZ R196, R4, R196 ;  /* 0x000000c404c47220 */ /* 0x000fca0000410000 */
[----:B------:R-:W-:-:S05]  /*2d00*/  FSEL R196, R196, RZ, P0 ;  /* 0x000000ffc4c47208 */ /* 0x000fca0000000000 */
[----:B------:R-:W-:-:S04]  /*2d10*/  FMUL.FTZ R196, R196, UR12 ;  /* 0x0000000cc4c47c20 */ /* 0x000fc80008410000 */
[----:B------:R-:W-:Y:S01]  /*2d20*/  FFMA.FTZ R69, R196, R197, R69 ;  /* 0x000000c5c4457223 */ /* 0x000fe20000010045 */
[----:B------:R-:W-:-:S05]  /*2d30*/  FMUL.FTZ R196, R165, R196 ;  /* 0x000000c4a5c47220 */ /* 0x000fca0000410000 */
[----:B------:R-:W-:-:S04]  /*2d40*/  F2FP.F16.F32.PACK_AB R196, RZ, R196 ;  /* 0x000000c4ffc4723e */ /* 0x000fc800000000ff */
[----:B------:R-:W-:-:S07]  /*2d50*/  PRMT R180, R180, 0x5410, R196 ;  /* 0x00005410b4b47816 */ /* 0x000fce00000000c4 */
.L_x_14224:
[----:B------:R-:W-:Y:S05]  /*2d60*/  BSYNC.RECONVERGENT B3 ;  /* 0x0000000000037941 */ /* 0x000fea0003800200 */
.L_x_14223:
        /* <DEDUP_REMOVED lines=13> */
.L_x_14226:
[----:B------:R-:W-:Y:S05]  /*2e40*/  BSYNC.RECONVERGENT B3 ;  /* 0x0000000000037941 */ /* 0x000fea0003800200 */
.L_x_14225:
        /* <DEDUP_REMOVED lines=13> */
.L_x_14228:
[----:B------:R-:W-:Y:S05]  /*2f20*/  BSYNC.RECONVERGENT B3 ;  /* 0x0000000000037941 */ /* 0x000fea0003800200 */
.L_x_14227:
        /* <DEDUP_REMOVED lines=13> */
.L_x_14230:
[----:B------:R-:W-:Y:S05]  /*3000*/  BSYNC.RECONVERGENT B3 ;  /* 0x0000000000037941 */ /* 0x000fea0003800200 */
.L_x_14229:
        /* <DEDUP_REMOVED lines=13> */
.L_x_14232:
[----:B------:R-:W-:Y:S05]  /*30e0*/  BSYNC.RECONVERGENT B3 ;  /* 0x0000000000037941 */ /* 0x000fea0003800200 */
.L_x_14231:
        /* <DEDUP_REMOVED lines=13> */
.L_x_14234:
[----:B------:R-:W-:Y:S05]  /*31c0*/  BSYNC.RECONVERGENT B3 ;  /* 0x0000000000037941 */ /* 0x000fea0003800200 */
.L_x_14233:
        /* <DEDUP_REMOVED lines=11> */
[----:B------:R-:W-:-:S05]  /*3280*/  FMUL.FTZ R196, R163, R196 ;  /* 0x000000c4a3c47220 */ /* 0x000fca0000410000 */
[----:B------:R-:W-:-:S04]  /*3290*/  F2FP.F16.F32.PACK_AB R196, RZ, R196 ;  /* 0x000000c4ffc4723e */ /* 0x000fc800000000ff */
[----:B------:R-:W-:Y:S01]  /*32a0*/  PRMT R183, R183, 0x5410, R196 ;  /* 0x00005410b7b77816 */ /* 0x000fe200000000c4 */
[----:B------:R-:W-:Y:S06]  /*32b0*/  BRA `(.L_x_14235) ;  /* 0x0000001400287947 */ /* 0x000fec0003800000 */
.L_x_14220:
        /* <DEDUP_REMOVED lines=49> */
.L_x_14237:
[----:B------:R-:W-:Y:S05]  /*35d0*/  BSYNC.RECONVERGENT B3 ;  /* 0x0000000000037941 */ /* 0x000fea0003800200 */
.L_x_14236:
        /* <DEDUP_REMOVED lines=13> */
.L_x_14239:
[----:B------:R-:W-:Y:S05]  /*36b0*/  BSYNC.RECONVERGENT B3 ;  /* 0x0000000000037941 */ /* 0x000fea0003800200 */
.L_x_14238:
        /* <DEDUP_REMOVED lines=13> */
.L_x_14241:
[----:B------:R-:W-:Y:S05]  /*3790*/  BSYNC.RECONVERGENT B3 ;  /* 0x0000000000037941 */ /* 0x000fea0003800200 */
.L_x_14240:
        /* <DEDUP_REMOVED lines=13> */
.L_x_14243:
[----:B------:R-:W-:Y:S05]  /*3870*/  BSYNC.RECONVERGENT B3 ;  /* 0x0000000000037941 */ /* 0x000fea0003800200 */
.L_x_14242:
        /* <DEDUP_REMOVED lines=13> */
.L_x_14245:
[----:B------:R-:W-:Y:S05]  /*3950*/  BSYNC.RECONVERGENT B3 ;  /* 0x0000000000037941 */ /* 0x000fea0003800200 */
.L_x_14244:
        /* <DEDUP_REMOVED lines=13> */
.L_x_14247:
[----:B------:R-:W-:Y:S05]  /*3a30*/  BSYNC.RECONVERGENT B3 ;  /* 0x0000000000037941 */ /* 0x000fea0003800200 */
.L_x_14246:
        /* <DEDUP_REMOVED lines=13> */
.L_x_14249:
[----:B------:R-:W-:Y:S05]  /*3b10*/  BSYNC.RECONVERGENT B3 ;  /* 0x0000000000037941 */ /* 0x000fea0003800200 */
.L_x_14248:
[----:B------:R-:W-:Y:S05]  /*3b20*/  @!P2 BRA `(.L_x_14235) ;  /* 0x0000000c000ca947 */ /* 0x000fea0003800000 */
[----:B------:R-:W-:Y:S02]  /*3b30*/  HADD2.F32 R197, -RZ, R179.H1_H1 ;  /* 0x300000b3ffc57230 */ /* 0x000fe40000004100 */
[----:B------:R-:W-:-:S04]  /*3b40*/  FMUL.FTZ R196, R191, UR12 ;  /* 0x0000000cbfc47c20 */ /* 0x000fc80008410000 */
[-C--:B------:R-:W-:Y:S01]  /*3b50*/  FFMA.FTZ R67, R197, R196.reuse, R67 ;  /* 0x000000c4c5437223 */ /* 0x080fe20000010043 */
[----:B------:R-:W-:-:S05]  /*3b60*/  FMUL.FTZ R196, R163, R196 ;  /* 0x000000c4a3c47220 */ /* 0x000fca0000410000 */
[----:B------:R-:W-:-:S04]  /*3b70*/  F2FP.F16.F32.PACK_AB R196, RZ, R196 ;  /* 0x000000c4ffc4723e */ /* 0x000fc800000000ff */
[----:B------:R-:W-:Y:S01]  /*3b80*/  PRMT R183, R183, 0x5410, R196 ;  /* 0x00005410b7b77816 */ /* 0x000fe200000000c4 */
[----:B------:R-:W-:Y:S06]  /*3b90*/  BRA `(.L_x_14235) ;  /* 0x0000000800f07947 */ /* 0x000fec0003800000 */
.L_x_14219:
        /* <DEDUP_REMOVED lines=12> */
[----:B------:R-:W-:-:S05]  /*3c60*/  @P2 HADD2.F32 R197, -RZ, R176.H0_H0 ;  /* 0x200000b0ffc52230 */ /* 0x000fca0000004100 */
[-C--:B------:R-:W-:Y:S01]  /*3c70*/  @P2 FFMA.FTZ R68, R197, R196.reuse, R68 ;  /* 0x000000c4c5442223 */ /* 0x080fe20000010044 */
[----:B------:R-:W-:Y:S01]  /*3c80*/  @P2 FMUL.FTZ R196, R164, R196 ;  /* 0x000000c4a4c42220 */ /* 0x000fe20000410000 */
[----:B------:R-:W-:-:S04]  /*3c90*/  @P1 FFMA.FTZ R197, R223, R193, R194 ;  /* 0x000000c1dfc51223 */ /* 0x000fc800000100c2 */
[----:B------:R-:W-:-:S04]  /*3ca0*/  @P2 F2FP.F16.F32.PACK_AB R196, RZ, R196 ;  /* 0x000000c4ffc4223e */ /* 0x000fc800000000ff */
[----:B------:R-:W-:Y:S02]  /*3cb0*/  @P2 PRMT R180, R196, 0x7610, R180 ;  /* 0x00007610c4b42816 */ /* 0x000fe400000000b4 */
[----:B------:R-:W-:Y:S01]  /*3cc0*/  MOV R196, R37 ;  /* 0x0000002500c47202 */ /* 0x000fe20000000f00 */
[----:B--2---:R-:W-:-:S04]  /*3cd0*/  @P1 FADD.FTZ R197, R198, -R197 ;  /* 0x800000c5c6c51221 */ /* 0x004fc80000010000 */
        /* <DEDUP_REMOVED lines=77> */
.L_x_14250:
[----:B------:R-:W2:Y:S01]  /*41b0*/  LDL R198, [R1+0xc] ;  /* 0x00000c0001c67983 */ /* 0x000ea20000100800 */
[----:B------:R-:W0:Y:S03]  /*41c0*/  @P2 LDC R185, c[0x0][0x40c] ;  /* 0x00010300ffb92b82 */ /* 0x000e260000000800 */
[----:B------:R-:W3:Y:S04]  /*41d0*/  LDL R197, [R1+0x20] ;  /* 0x0000200001c57983 */ /* 0x000ee80000100800 */
[----:B------:R-:W4:Y:S01]  /*41e0*/  LDL R196, [R1] ;  /* 0x0000000001c47983 */ /* 0x000f220000100800 */
[----:B------:R-:W-:Y:S01]  /*41f0*/  @P1 FFMA.FTZ R186, R217, R193, R194 ;  /* 0x000000c1d9ba1223 */ /* 0x000fe200000100c2 */
[----:B------:R-:W1:Y:S01]  /*4200*/  @P2 LDC R184, c[0x0][0x40c] ;  /* 0x00010300ffb82b82 */ /* 0x000e620000000800 */
[----:B-----5:R-:W-:Y:S01]  /*4210*/  MOV R190, R34 ;  /* 0x0000002200be7202 */ /* 0x020fe20000000f00 */
[----:B------:R-:W-:-:S02]  /*4220*/  @P2 HADD2.F32 R187, -RZ, R179.H1_H1 ;  /* 0x300000b3ffbb2230 */ /* 0x000fc40000004100 */
[----:B------:R-:W-:Y:S01]  /*4230*/  @P1 FADD.FTZ R186, R248, -R186 ;  /* 0x800000baf8ba1221 */ /* 0x000fe20000010000 */
[----:B------:R-:W-:-:S03]  /*4240*/  MOV R191, R35 ;  /* 0x0000002300bf7202 */ /* 0x000fc60000000f00 */
[----:B------:R-:W-:Y:S01]  /*4250*/  @P1 FFMA.FTZ R190, R4, R186, R34 ;  /* 0x000000ba04be1223 */ /* 0x000fe20000010022 */
[----:B------:R-:W4:Y:S03]  /*4260*/  @P2 LDC R189, c[0x0][0x40c] ;  /* 0x00010300ffbd2b82 */ /* 0x000f260000000800 */
[----:B-1----:R-:W-:Y:S01]  /*4270*/  @P2 FMUL.FTZ R184, R190, R184 ;  /* 0x000000b8beb82220 */ /* 0x002fe20000410000 */
[----:B--2---:R-:W-:-:S04]  /*4280*/  @P1 FFMA.FTZ R186, R198, R193, R194 ;  /* 0x000000c1c6ba1223 */ /* 0x004fc800000100c2 */
[----:B---3--:R-:W-:Y:S01]  /*4290*/  @P1 FADD.FTZ R186, R197, -R186 ;  /* 0x800000bac5ba1221 */ /* 0x008fe20000010000 */
[----:B------:R-:W-:-:S03]  /*42a0*/  @P2 HADD2.F32 R197, -RZ, R178.H1_H1 ;  /* 0x300000b2ffc52230 */ /* 0x000fc60000004100 */
[----:B------:R-:W-:Y:S01]  /*42b0*/  @P1 FFMA.FTZ R191, R4, R186, R35 ;  /* 0x000000ba04bf1223 */ /* 0x000fe20000010023 */
[----:B------:R-:W-:-:S03]  /*42c0*/  @P2 HADD2.F32 R186, -RZ, R179.H0_H0 ;  /* 0x200000b3ffba2230 */ /* 0x000fc60000004100 */
[----:B0-----:R-:W-:Y:S02]  /*42d0*/  @P2 FMUL.FTZ R185, R191, R185 ;  /* 0x000000b9bfb92220 */ /* 0x001fe40000410000 */
[-C--:B------:R-:W-:Y:S01]  /*42e0*/  @P2 FFMA.FTZ R66, R186, R184.reuse, R66 ;  /* 0x000000b8ba422223 */ /* 0x080fe20000010042 */
[----:B------:R-:W-:Y:S01]  /*42f0*/  @P2 FMUL.FTZ R186, R162, R184 ;  /* 0x000000b8a2ba2220 */ /* 0x000fe20000410000 */
[-C--:B------:R-:W-:Y:S01]  /*4300*/  @P2 FFMA.FTZ R67, R187, R185.reuse, R67 ;  /* 0x000000b9bb432223 */ /* 0x080fe20000010043 */
[----:B------:R-:W-:Y:S01]  /*4310*/  @P2 FMUL.FTZ R187, R163, R185 ;  /* 0x000000b9a3bb2220 */ /* 0x000fe20000410000 */
[----:B------:R-:W-:Y:S01]  /*4320*/  @P1 FFMA.FTZ R185, R0, R193, R194 ;  /* 0x000000c100b91223 */ /* 0x000fe200000100c2 */
[----:B------:R-:W-:Y:S02]  /*4330*/  MOV R184, R36 ;  /* 0x0000002400b87202 */ /* 0x000fe40000000f00 */
[----:B------:R-:W-:Y:S01]  /*4340*/  @P2 F2FP.F16.F32.PACK_AB R186, RZ, R186 ;  /* 0x000000baffba223e */ /* 0x000fe200000000ff */
[----:B------:R-:W-:Y:S01]  /*4350*/  @P1 FADD.FTZ R185, R220, -R185 ;  /* 0x800000b9dcb91221 */ /* 0x000fe20000010000 */
[----:B------:R-:W-:-:S02]  /*4360*/  @P2 F2FP.F16.F32.PACK_AB R187, RZ, R187 ;  /* 0x000000bbffbb223e */ /* 0x000fc400000000ff */
[----:B------:R-:W-:Y:S01]  /*4370*/  @P2 PRMT R183, R186, 0x7610, R183 ;  /* 0x00007610bab72816 */ /* 0x000fe200000000b7 */
[----:B------:R-:W-:Y:S01]  /*4380*/  @P1 FFMA.FTZ R184, R4, R185, R36 ;  /* 0x000000b904b81223 */ /* 0x000fe20000010024 */
[----:B------:R-:W-:Y:S02]  /*4390*/  @P1 FFMA.FTZ R185, R223, R193, R194 ;  /* 0x000000c1dfb91223 */ /* 0x000fe400000100c2 */
[----:B------:R-:W-:Y:S01]  /*43a0*/  @P2 PRMT R183, R183, 0x5410, R187 ;  /* 0x00005410b7b72816 */ /* 0x000fe200000000bb */
[----:B------:R-:W-:Y:S02]  /*43b0*/  @P2 HADD2.F32 R187, -RZ, R176.H0_H0 ;  /* 0x200000b0ffbb2230 */ /* 0x000fe40000004100 */
[----:B----4-:R-:W-:Y:S01]  /*43c0*/  @P1 FADD.FTZ R188, R196, -R185 ;  /* 0x800000b9c4bc1221 */ /* 0x010fe20000010000 */
[----:B------:R-:W-:Y:S01]  /*43d0*/  MOV R185, R37 ;  /* 0x0000002500b97202 */ /* 0x000fe20000000f00 */
[----:B------:R-:W-:Y:S01]  /*43e0*/  @P2 FMUL.FTZ R186, R184, R189 ;  /* 0x000000bdb8ba2220 */ /* 0x000fe20000410000 */
[----:B------:R-:W-:-:S02]  /*43f0*/  @P2 HADD2.F32 R196, -RZ, R178.H0_H0 ;  /* 0x200000b2ffc42230 */ /* 0x000fc40000004100 */
[----:B------:R-:W-:Y:S02]  /*4400*/  @P1 FFMA.FTZ R185, R4, R188, R37 ;  /* 0x000000bc04b91223 */ /* 0x000fe40000010025 */
[----:B------:R-:W0:Y:S01]  /*4410*/  @P2 LDC R188, c[0x0][0x40c] ;  /* 0x00010300ffbc2b82 */ /* 0x000e220000000800 */
[-C--:B------:R-:W-:Y:S01]  /*4420*/  @P2 FFMA.FTZ R68, R187, R186.reuse, R68 ;  /* 0x000000babb442223 */ /* 0x080fe20000010044 */
[----:B------:R-:W-:Y:S01]  /*4430*/  @P2 FMUL.FTZ R186, R164, R186 ;  /* 0x000000baa4ba2220 */ /* 0x000fe20000410000 */
[----:B0-----:R-:W-:Y:S01]  /*4440*/  @P2 FMUL.FTZ R187, R185, R188 ;  /* 0x000000bcb9bb2220 */ /* 0x001fe20000410000 */
[----:B------:R-:W-:-:S05]  /*4450*/  @P2 HADD2.F32 R188, -RZ, R176.H1_H1 ;  /* 0x300000b0ffbc2230 */ /* 0x000fca0000004100 */
[----:B------:R-:W-:Y:S01]  /*4460*/  @P2 FFMA.FTZ R69, R188, R187, R69 ;  /* 0x000000bbbc452223 */ /* 0x000fe20000010045 */
[----:B------:R-:W-:Y:S01]  /*4470*/  @P2 F2FP.F16.F32.PACK_AB R188, RZ, R186 ;  /* 0x000000baffbc223e */ /* 0x000fe200000000ff */
[----:B------:R-:W-:Y:S01]  /*4480*/  @P1 FFMA.FTZ R186, R222, R193, R194 ;  /* 0x000000c1deba1223 */ /* 0x000fe200000100c2 */
[----:B------:R-:W-:Y:S02]  /*4490*/  @P2 FMUL.FTZ R187, R165, R187 ;  /* 0x000000bba5bb2220 */ /* 0x000fe40000410000 */
[----:B------:R-:W-:Y:S01]  /*44a0*/  @P2 PRMT R180, R188, 0x7610, R180 ;  /* 0x00007610bcb42816 */ /* 0x000fe200000000b4 */
[----:B------:R-:W-:Y:S01]  /*44b0*/  @P1 FADD.FTZ R189, R252, -R186 ;  /* 0x800000bafcbd1221 */ /* 0x000fe20000010000 */
[----:B------:R-:W-:Y:S01]  /*44c0*/  MOV R186, R38 ;  /* 0x0000002600ba7202 */ /* 0x000fe20000000f00 */
[----:B------:R-:W-:Y:S01]  /*44d0*/  @P2 HADD2.F32 R188, -RZ, R177.H0_H0 ;  /* 0x200000b1ffbc2230 */ /* 0x000fe20000004100 */
[----:B------:R-:W-:Y:S01]  /*44e0*/  @P2 F2FP.F16.F32.PACK_AB R187, RZ, R187 ;  /* 0x000000bbffbb223e */ /* 0x000fe200000000ff */
[----:B------:R-:W-:-:S02]  /*44f0*/  @P1 FFMA.FTZ R186, R4, R189, R38 ;  /* 0x000000bd04ba1223 */ /* 0x000fc40000010026 */
[----:B------:R-:W0:Y:S01]  /*4500*/  @P2 LDC R189, c[0x0][0x40c] ;  /* 0x00010300ffbd2b82 */ /* 0x000e220000000800 */
[----:B------:R-:W-:Y:S01]  /*4510*/  @P2 PRMT R180, R180, 0x5410, R187 ;  /* 0x00005410b4b42816 */ /* 0x000fe200000000bb */
[----:B0-----:R-:W-:Y:S01]  /*4520*/  @P2 FMUL.FTZ R187, R186, R189 ;  /* 0x000000bdbabb2220 */ /* 0x001fe20000410000 */
[----:B------:R-:W-:-:S03]  /*4530*/  @P2 HADD2.F32 R189, -RZ, R177.H1_H1 ;  /* 0x300000b1ffbd2230 */ /* 0x000fc60000004100 */
[-C--:B------:R-:W-:Y:S01]  /*4540*/  @P2 FFMA.FTZ R70, R188, R187.reuse, R70 ;  /* 0x000000bbbc462223 */ /* 0x080fe20000010046 */
        /* <DEDUP_REMOVED lines=18> */
[----:B0-----:R-:W-:-:S04]  /*4670*/  @P2 FMUL.FTZ R189, R188, R189 ;  /* 0x000000bdbcbd2220 */ /* 0x001fc80000410000 */
        /* <DEDUP_REMOVED lines=11> */
[----:B------:R-:W-:-:S05]  /*4730*/  @P2 FMUL.FTZ R196, R161, R196 ;  /* 0x000000c4a1c42220 */ /* 0x000fca0000410000 */
[----:B------:R-:W-:-:S04]  /*4740*/  @P2 F2FP.F16.F32.PACK_AB R196, RZ, R196 ;  /* 0x000000c4ffc4223e */ /* 0x000fc800000000ff */
[----:B------:R-:W-:-:S07]  /*4750*/  @P2 PRMT R182, R182, 0x5410, R196 ;  /* 0x00005410b6b62816 */ /* 0x000fce00000000c4 */
.L_x_14235:
[----:B------:R-:W-:Y:S05]  /*4760*/  BSYNC.RECONVERGENT B2 ;  /* 0x0000000000027941 */ /* 0x000fea0003800200 */
.L_x_14218:
        /* <DEDUP_REMOVED lines=11> */
.L_x_14215:
[----:B------:R-:W-:Y:S05]  /*4820*/  BSYNC.RECONVERGENT B1 ;  /* 0x0000000000017941 */ /* 0x000fea0003800200 */
.L_x_14214:
        /* <DEDUP_REMOVED lines=8> */
.L_x_14254:
[----:B------:R-:W-:Y:S05]  /*48b0*/  BSYNC.RECONVERGENT B2 ;  /* 0x0000000000027941 */ /* 0x000fea0003800200 */
.L_x_14253:
        /* <DEDUP_REMOVED lines=11> */
[----:B------:R-:W-:Y:S01]  /*4970*/  @P1 FFMA.FTZ R3, R216, R193, R194 ;  /* 0x000000c1d8031223 */ /* 0x000fe200000100c2 */
[----:B-----5:R-:W-:-:S03]  /*4980*/  MOV R184, R28 ;  /* 0x0000001c00b87202 */ /* 0x020fc60000000f00 */
[----:B------:R-:W-:-:S04]  /*4990*/  @P1 FADD.FTZ R3, R247, -R3 ;  /* 0x80000003f7031221 */ /* 0x000fc80000010000 */
[----:B------:R-:W-:Y:S01]  /*49a0*/  @P1 FFMA.FTZ R184, R4, R3, R28 ;  /* 0x0000000304b81223 */ /* 0x000fe2000001001c */
[----:B------:R-:W-:Y:S01]  /*49b0*/  @P1 FFMA.FTZ R3, R215, R193, R194 ;  /* 0x000000c1d7031223 */ /* 0x000fe200000100c2 */
[----:B------:R-:W-:-:S03]  /*49c0*/  MOV R185, R29 ;  /* 0x0000001d00b97202 */ /* 0x000fc60000000f00 */
[----:B------:R-:W-:-:S04]  /*49d0*/  @P1 FADD.FTZ R3, R246, -R3 ;  /* 0x80000003f6031221 */ /* 0x000fc80000010000 */
[----:B------:R-:W-:Y:S01]  /*49e0*/  @P1 FFMA.FTZ R185, R4, R3, R29 ;  /* 0x0000000304b91223 */ /* 0x000fe2000001001d */
[----:B0-----:R-:W-:Y:S01]  /*49f0*/  @P2 FMUL.FTZ R187, R184, R2 ;  /* 0x00000002b8bb2220 */ /* 0x001fe20000410000 */
[----:B------:R-:W-:Y:S02]  /*4a00*/  @P2 HADD2.F32 R2, -RZ, R176.H0_H0 ;  /* 0x200000b0ff022230 */ /* 0x000fe40000004100 */
[----:B------:R-:W-:-:S03]  /*4a10*/  @P1 FFMA.FTZ R3, R214, R193, R194 ;  /* 0x000000c1d6031223 */ /* 0x000fc600000100c2 */
[----:B------:R-:W-:Y:S01]  /*4a20*/  @P2 FFMA.FTZ R60, R2, R187, R60 ;  /* 0x000000bb023c2223 */ /* 0x000fe2000001003c */
[----:B------:R-:W-:Y:S01]  /*4a30*/  @P1 FADD.FTZ R3, R245, -R3 ;  /* 0x80000003f5031221 */ /* 0x000fe20000010000 */
[----:B------:R-:W0:Y:S01]  /*4a40*/  @P2 LDC R2, c[0x0][0x40c] ;  /* 0x00010300ff022b82 */ /* 0x000e220000000800 */
[----:B------:R-:W-:Y:S02]  /*4a50*/  MOV R186, R30 ;  /* 0x0000001e00ba7202 */ /* 0x000fe40000000f00 */
[----:B------:R-:W-:-:S05]  /*4a60*/  @P1 FFMA.FTZ R186, R4, R3, R30 ;  /* 0x0000000304ba1223 */ /* 0x000fca000001001e */
[----:B------:R-:W1:Y:S01]  /*4a70*/  @P2 LDC R3, c[0x0][0x40c] ;  /* 0x00010300ff032b82 */ /* 0x000e620000000800 */
[----:B------:R-:W-:-:S05]  /*4a80*/  @P2 FMUL.FTZ R187, R156, R187 ;  /* 0x000000bb9cbb2220 */ /* 0x000fca0000410000 */
[----:B------:R-:W-:-:S04]  /*4a90*/  @P2 F2FP.F16.F32.PACK_AB R187, RZ, R187 ;  /* 0x000000bbffbb223e */ /* 0x000fc800000000ff */
[----:B------:R-:W-:Y:S01]  /*4aa0*/  @P2 PRMT R180, R187, 0x7610, R180 ;  /* 0x00007610bbb42816 */ /* 0x000fe200000000b4 */
[----:B------:R-:W-:Y:S02]  /*4ab0*/  @P2 HADD2.F32 R187, -RZ, R176.H1_H1 ;  /* 0x300000b0ffbb2230 */ /* 0x000fe40000004100 */
[----:B0-----:R-:W-:-:S04]  /*4ac0*/  @P2 FMUL.FTZ R2, R185, R2 ;  /* 0x00000002b9022220 */ /* 0x001fc80000410000 */
[----:B------:R-:W-:Y:S01]  /*4ad0*/  @P2 FFMA.FTZ R61, R187, R2, R61 ;  /* 0x00000002bb3d2223 */ /* 0x000fe2000001003d */
[----:B------:R-:W-:Y:S02]  /*4ae0*/  @P2 HADD2.F32 R187, -RZ, R177.H0_H0 ;  /* 0x200000b1ffbb2230 */ /* 0x000fe40000004100 */
[----:B-1----:R-:W-:-:S04]  /*4af0*/  @P2 FMUL.FTZ R3, R186, R3 ;  /* 0x00000003ba032220 */ /* 0x002fc80000410000 */
        /* <DEDUP_REMOVED lines=8> */
[----:B------:R-:W-:Y:S02]  /*4b80*/  @P2 F2FP.F16.F32.PACK_AB R3, RZ, R3 ;  /* 0x00000003ff03223e */ /* 0x000fe400000000ff */
[----:B------:R-:W-:Y:S02]  /*4b90*/  @P2 F2FP.F16.F32.PACK_AB R2, RZ, R2 ;  /* 0x00000002ff02223e */ /* 0x000fe400000000ff */
[----:B------:R-:W-:Y:S01]  /*4ba0*/  @P2 PRMT R181, R3, 0x7610, R181 ;  /* 0x0000761003b52816 */ /* 0x000fe200000000b5 */
[----:B------:R-:W-:Y:S01]  /*4bb0*/  @P2 HADD2.F32 R3, -RZ, R177.H1_H1 ;  /* 0x300000b1ff032230 */ /* 0x000fe20000004100 */
[----:B------:R-:W-:Y:S01]  /*4bc0*/  @P2 PRMT R180, R180, 0x5410, R2 ;  /* 0x00005410b4b42816 */ /* 0x000fe20000000002 */
        /* <DEDUP_REMOVED lines=9> */
[----:B------:R-:W0:Y:S01]  /*4c60*/  @P2 LDC R2, c[0x0][0x40c] ;  /* 0x00010300ff022b82 */ /* 0x000e220000000800 */
[----:B------:R-:W-:Y:S02]  /*4c70*/  @P2 HADD2.F32 R3, -RZ, R178.H0_H0 ;  /* 0x200000b2ff032230 */ /* 0x000fe40000004100 */
        /* <DEDUP_REMOVED lines=10> */
[----:B------:R-:W-:Y:S02]  /*4d20*/  @P2 HADD2.F32 R3, -RZ, R178.H1_H1 ;  /* 0x300000b2ff032230 */ /* 0x000fe40000004100 */
        /* <DEDUP_REMOVED lines=15> */
[----:B------:R-:W-:Y:S02]  /*4e20*/  @P2 PRMT R183, R2, 0x7610, R183 ;  /* 0x0000761002b72816 */ /* 0x000fe400000000b7 */
[----:B------:R-:W-:Y:S01]  /*4e30*/  MOV R2, R27 ;  /* 0x0000001b00027202 */ /* 0x000fe20000000f00 */
[----:B--2---:R-:W-:-:S04]  /*4e40*/  @P1 FFMA.FTZ R3, R197, R193, R194 ;  /* 0x000000c1c5031223 */ /* 0x004fc800000100c2 */
[----:B---3--:R-:W-:-:S04]  /*4e50*/  @P1 FADD.FTZ R3, R196, -R3 ;  /* 0x80000003c4031221 */ /* 0x008fc80000010000 */
[----:B------:R-:W-:-:S05]  /*4e60*/  @P1 FFMA.FTZ R2, R4, R3, R27 ;  /* 0x0000000304021223 */ /* 0x000fca000001001b */
[----:B------:R-:W-:Y:S01]  /*4e70*/  MOV R191, R2 ;  /* 0x0000000200bf7202 */ /* 0x000fe20000000f00 */
        /* <DEDUP_REMOVED lines=8> */
.L_x_14257:
[----:B01----:R-:W-:Y:S01]  /*4f00*/  @P1 FFMA.FTZ R3, R216, R193, R194 ;  /* 0x000000c1d8031223 */ /* 0x003fe200000100c2 */
        /* <DEDUP_REMOVED lines=82> */
[----:B------:R-:W-:-:S04]  /*5430*/  @P1 FFMA.FTZ R3, R4, R2, R27 ;  /* 0x0000000204031223 */ /* 0x000fc8000001001b */
[----:B------:R-:W-:Y:S01]  /*5440*/  FMUL.FTZ R2, R3, UR12 ;  /* 0x0000000c03027c20 */ /* 0x000fe20008410000 */
[----:B------:R-:W-:-:S05]  /*5450*/  HADD2.F32 R3, -RZ, R179.H1_H1 ;  /* 0x300000b3ff037230 */ /* 0x000fca0000004100 */
[-C--:B------:R-:W-:Y:S01]  /*5460*/  FFMA.FTZ R59, R3, R2.reuse, R59 ;  /* 0x00000002033b7223 */ /* 0x080fe2000001003b */
[----:B------:R-:W-:-:S05]  /*5470*/  FMUL.FTZ R2, R155, R2 ;  /* 0x000000029b027220 */ /* 0x000fca0000410000 */
[----:B------:R-:W-:-:S04]  /*5480*/  F2FP.F16.F32.PACK_AB R2, RZ, R2 ;  /* 0x00000002ff02723e */ /* 0x000fc800000000ff */
[----:B------:R-:W-:Y:S01]  /*5490*/  PRMT R183, R183, 0x5410, R2 ;  /* 0x00005410b7b77816 */ /* 0x000fe20000000002 */
[----:B------:R-:W-:Y:S06]  /*54a0*/  BRA `(.L_x_14258) ;  /* 0x0000001000147947 */ /* 0x000fec0003800000 */
.L_x_14256:
        /* <DEDUP_REMOVED lines=52> */
.L_x_14261:
[----:B------:R-:W-:Y:S05]  /*57f0*/  BSYNC.RECONVERGENT B3 ;  /* 0x0000000000037941 */ /* 0x000fea0003800200 */
.L_x_14260:
        /* <DEDUP_REMOVED lines=13> */
.L_x_14263:
[----:B------:R-:W-:Y:S05]  /*58d0*/  BSYNC.RECONVERGENT B3 ;  /* 0x0000000000037941 */ /* 0x000fea0003800200 */
.L_x_14262:
        /* <DEDUP_REMOVED lines=13> */
.L_x_14265:
[----:B------:R-:W-:Y:S05]  /*59b0*/  BSYNC.RECONVERGENT B3 ;  /* 0x0000000000037941 */ /* 0x000fea0003800200 */
.L_x_14264:
        /* <DEDUP_REMOVED lines=13> */
.L_x_14267:
[----:B------:R-:W-:Y:S05]  /*5a90*/  BSYNC.RECONVERGENT B3 ;  /* 0x0000000000037941 */ /* 0x000fea0003800200 */
.L_x_14266:
        /* <DEDUP_REMOVED lines=13> */
.L_x_14269:
[----:B------:R-:W-:Y:S05]  /*5b70*/  BSYNC.RECONVERGENT B3 ;  /* 0x0000000000037941 */ /* 0x000fea0003800200 */
.L_x_14268:
        /* <DEDUP_REMOVED lines=13> */
.L_x_14271:
[----:B------:R-:W-:Y:S05]  /*5c50*/  BSYNC.RECONVERGENT B3 ;  /* 0x0000000000037941 */ /* 0x000fea0003800200 */
.L_x_14270:
        /* <DEDUP_REMOVED lines=13> */
.L_x_14273:
[----:B------:R-:W-:Y:S05]  /*5d30*/  BSYNC.RECONVERGENT B3 ;  /* 0x0000000000037941 */ /* 0x000fea0003800200 */
.L_x_14272:
[----:B------:R-:W-:Y:S02]  /*5d40*/  MOV R186, R2 ;  /* 0x0000000200ba7202 */ /* 0x000fe40000000f00 */
[----:B------:R-:W-:Y:S01]  /*5d50*/  MOV R185, R3 ;  /* 0x0000000300b97202 */ /* 0x000fe20000000f00 */
[----:B------:R-:W-:Y:S06]  /*5d60*/  @!P2 BRA `(.L_x_14258) ;  /* 0x0000000400e4a947 */ /* 0x000fec0003800000 */
[----:B------:R-:W-:Y:S02]  /*5d70*/  HADD2.F32 R185, -RZ, R179.H1_H1 ;  /* 0x300000b3ffb97230 */ /* 0x000fe40000004100 */
[----:B------:R-:W-:-:S04]  /*5d80*/  FMUL.FTZ R186, R191, UR12 ;  /* 0x0000000cbfba7c20 */ /* 0x000fc80008410000 */
[-C--:B------:R-:W-:Y:S01]  /*5d90*/  FFMA.FTZ R59, R185, R186.reuse, R59 ;  /* 0x000000bab93b7223 */ /* 0x080fe2000001003b */
[----:B------:R-:W-:Y:S01]  /*5da0*/  FMUL.FTZ R185, R155, R186 ;  /* 0x000000ba9bb97220 */ /* 0x000fe20000410000 */
[----:B------:R-:W-:-:S04]  /*5db0*/  MOV R186, R2 ;  /* 0x0000000200ba7202 */ /* 0x000fc80000000f00 */
[----:B------:R-:W-:-:S04]  /*5dc0*/  F2FP.F16.F32.PACK_AB R185, RZ, R185 ;  /* 0x000000b9ffb9723e */ /* 0x000fc800000000ff */
[----:B------:R-:W-:Y:S02]  /*5dd0*/  PRMT R183, R183, 0x5410, R185 ;  /* 0x00005410b7b77816 */ /* 0x000fe400000000b9 */
[----:B------:R-:W-:Y:S01]  /*5de0*/  MOV R185, R3 ;  /* 0x0000000300b97202 */ /* 0x000fe20000000f00 */
[----:B------:R-:W-:Y:S06]  /*5df0*/  BRA `(.L_x_14258) ;  /* 0x0000000400c07947 */ /* 0x000fec0003800000 */
.L_x_14259:
        /* <DEDUP_REMOVED lines=13> */
.L_x_14275:
[----:B------:R-:W-:Y:S05]  /*5ed0*/  BSYNC.RECONVERGENT B3 ;  /* 0x0000000000037941 */ /* 0x000fea0003800200 */
.L_x_14274:
        /* <DEDUP_REMOVED lines=13> */
.L_x_14277:
[----:B------:R-:W-:Y:S05]  /*5fb0*/  BSYNC.RECONVERGENT B3 ;  /* 0x0000000000037941 */ /* 0x000fea0003800200 */
.L_x_14276:
        /* <DEDUP_REMOVED lines=13> */
.L_x_14279:
[----:B------:R-:W-:Y:S05]  /*6090*/  BSYNC.RECONVERGENT B3 ;  /* 0x0000000000037941 */ /* 0x000fea0003800200 */
.L_x_14278:
        /* <DEDUP_REMOVED lines=13> */
.L_x_14281:
[----:B------:R-:W-:Y:S05]  /*6170*/  BSYNC.RECONVERGENT B3 ;  /* 0x0000000000037941 */ /* 0x000fea0003800200 */
.L_x_14280:
        /* <DEDUP_REMOVED lines=13> */
.L_x_14283:
[----:B------:R-:W-:Y:S05]  /*6250*/  BSYNC.RECONVERGENT B3 ;  /* 0x0000000000037941 */ /* 0x000fea0003800200 */
.L_x_14282:
        /* <DEDUP_REMOVED lines=13> */
.L_x_14285:
[----:B------:R-:W-:Y:S05]  /*6330*/  BSYNC.RECONVERGENT B3 ;  /* 0x0000000000037941 */ /* 0x000fea0003800200 */
.L_x_14284:
        /* <DEDUP_REMOVED lines=13> */
.L_x_14287:
[----:B------:R-:W-:Y:S05]  /*6410*/  BSYNC.RECONVERGENT B3 ;  /* 0x0000000000037941 */ /* 0x000fea0003800200 */
.L_x_14286:
[----:B------:R-:W-:Y:S05]  /*6420*/  @!P2 BRA `(.L_x_14258) ;  /* 0x000000000034a947 */ /* 0x000fea0003800000 */
[----:B01----:R-:W2:Y:S04]  /*6430*/  LDL R2, [R1+0x8] ;  /* 0x0000080001027983 */ /* 0x003ea80000100800 */
        /* <DEDUP_REMOVED lines=8> */
[-C--:B------:R-:W-:Y:S01]  /*64c0*/  FFMA.FTZ R59, R3, R2.reuse, R59 ;  /* 0x00000002033b7223 */ /* 0x080fe2000001003b */
[----:B------:R-:W-:-:S05]  /*64d0*/  FMUL.FTZ R2, R155, R2 ;  /* 0x000000029b027220 */ /* 0x000fca0000410000 */
[----:B------:R-:W-:-:S04]  /*64e0*/  F2FP.F16.F32.PACK_AB R2, RZ, R2 ;  /* 0x00000002ff02723e */ /* 0x000fc800000000ff */
[----:B------:R-:W-:-:S07]  /*64f0*/  PRMT R183, R183, 0x5410, R2 ;  /* 0x00005410b7b77816 */ /* 0x000fce0000000002 */
.L_x_14258:
[----:B------:R-:W-:Y:S05]  /*6500*/  BSYNC.RECONVERGENT B2 ;  /* 0x0000000000027941 */ /* 0x000fea0003800200 */
.L_x_14255:
        /* <DEDUP_REMOVED lines=9> */
.L_x_14252:
[----:B------:R-:W-:Y:S05]  /*65a0*/  BSYNC.RECONVERGENT B1 ;  /* 0x0000000000017941 */ /* 0x000fea0003800200 */
.L_x_14251:
        /* <DEDUP_REMOVED lines=8> */
.L_x_14291:
[----:B------:R-:W-:Y:S05]  /*6630*/  BSYNC.RECONVERGENT B2 ;  /* 0x0000000000027941 */ /* 0x000fea0003800200 */
.L_x_14290:
        /* <DEDUP_REMOVED lines=9> */
[----:B012---:R-:W0:Y:S03]  /*66d0*/  @P2 LDC R2, c[0x0][0x40c] ;  /* 0x00010300ff022b82 */ /* 0x007e260000000800 */
[----:B------:R-:W2:Y:S01]  /*66e0*/  LDL R196, [R1+0x18] ;  /* 0x0000180001c47983 */ /* 0x000ea20000100800 */
        /* <DEDUP_REMOVED lines=77> */
[----:B---3--:R-:W-:-:S04]  /*6bc0*/  @P1 FFMA.FTZ R3, R197, R193, R194 ;  /* 0x000000c1c5031223 */ /* 0x008fc800000100c2 */
[----:B--2---:R-:W-:-:S04]  /*6bd0*/  @P1 FADD.FTZ R3, R196, -R3 ;  /* 0x80000003c4031221 */ /* 0x004fc80000010000 */
        /* <DEDUP_REMOVED lines=10> */
.L_x_14294:
[----:B012---:R-:W-:Y:S01]  /*6c80*/  @P1 FFMA.FTZ R3, R209, R193, R194 ;  /* 0x000000c1d1031223 */ /* 0x007fe200000100c2 */
        /* <DEDUP_REMOVED lines=90> */
.L_x_14293:
        /* <DEDUP_REMOVED lines=52> */
.L_x_14298:
[----:B------:R-:W-:Y:S05]  /*7570*/  BSYNC.RECONVERGENT B3 ;  /* 0x0000000000037941 */ /* 0x000fea0003800200 */
.L_x_14297:
        /* <DEDUP_REMOVED lines=13> */
.L_x_14300:
[----:B------:R-:W-:Y:S05]  /*7650*/  BSYNC.RECONVERGENT B3 ;  /* 0x0000000000037941 */ /* 0x000fea0003800200 */
.L_x_14299:
        /* <DEDUP_REMOVED lines=13> */
.L_x_14302:
[----:B------:R-:W-:Y:S05]  /*7730*/  BSYNC.RECONVERGENT B3 ;  /* 0x0000000000037941 */ /* 0x000fea0003800200 */
.L_x_14301:
        /* <DEDUP_REMOVED lines=13> */
.L_x_14304:
[----:B------:R-:W-:Y:S05]  /*7810*/  BSYNC.RECONVERGENT B3 ;  /* 0x0000000000037941 */ /* 0x000fea0003800200 */
.L_x_14303:
        /* <DEDUP_REMOVED lines=13> */
.L_x_14306:
[----:B------:R-:W-:Y:S05]  /*78f0*/  BSYNC.RECONVERGENT B3 ;  /* 0x0000000000037941 */ /* 0x000fea0003800200 */
.L_x_14305:
        /* <DEDUP_REMOVED lines=13> */
.L_x_14308:
[----:B------:R-:W-:Y:S05]  /*79d0*/  BSYNC.RECONVERGENT B3 ;  /* 0x0000000000037941 */ /* 0x000fea0003800200 */
.L_x_14307:
        /* <DEDUP_REMOVED lines=13> */
.L_x_14310:
[----:B------:R-:W-:Y:S05]  /*7ab0*/  BSYNC.RECONVERGENT B3 ;  /* 0x0000000000037941 */ /* 0x000fea0003800200 */
.L_x_14309:
        /* <DEDUP_REMOVED lines=12> */
.L_x_14296:
        /* <DEDUP_REMOVED lines=13> */
.L_x_14312:
[----:B------:R-:W-:Y:S05]  /*7c50*/  BSYNC.RECONVERGENT B3 ;  /* 0x0000000000037941 */ /* 0x000fea0003800200 */
.L_x_14311:
        /* <DEDUP_REMOVED lines=13> */
.L_x_14314:
[----:B------:R-:W-:Y:S05]  /*7d30*/  BSYNC.RECONVERGENT B3 ;  /* 0x0000000000037941 */ /* 0x000fea0003800200 */
.L_x_14313:
        /* <DEDUP_REMOVED lines=13> */
.L_x_14316:
[----:B------:R-:W-:Y:S05]  /*7e10*/  BSYNC.RECONVERGENT B3 ;  /* 0x0000000000037941 */ /* 0x000fea0003800200 */
.L_x_14315:
        /* <DEDUP_REMOVED lines=13> */
.L_x_14318:
[----:B------:R-:W-:Y:S05]  /*7ef0*/  BSYNC.RECONVERGENT B3 ;  /* 0x0000000000037941 */ /* 0x000fea0003800200 */
.L_x_14317:
        /* <DEDUP_REMOVED lines=13> */
.L_x_14320:
[----:B------:R-:W-:Y:S05]  /*7fd0*/  BSYNC.RECONVERGENT B3 ;  /* 0x0000000000037941 */ /* 0x000fea0003800200 */
.L_x_14319:
        /* <DEDUP_REMOVED lines=13> */
.L_x_14322:
[----:B------:R-:W-:Y:S05]  /*80b0*/  BSYNC.RECONVERGENT B3 ;  /* 0x0000000000037941 */ /* 0x000fea0003800200 */
.L_x_14321:
        /* <DEDUP_REMOVED lines=13> */
.L_x_14324:
[----:B------:R-:W-:Y:S05]  /*8190*/  BSYNC.RECONVERGENT B3 ;  /* 0x0000000000037941 */ /* 0x000fea0003800200 */
.L_x_14323:
[----:B------:R-:W-:Y:S05]  /*81a0*/  @!P2 BRA `(.L_x_14295) ;  /* 0x000000000034a947 */ /* 0x000fea0003800000 */
[----:B012---:R-:W2:Y:S04]  /*81b0*/  LDL R2, [R1+0x4] ;  /* 0x0000040001027983 */ /* 0x007ea80000100800 */
        /* <DEDUP_REMOVED lines=12> */
.L_x_14295:
[----:B------:R-:W-:Y:S05]  /*8280*/  BSYNC.RECONVERGENT B2 ;  /* 0x0000000000027941 */ /* 0x000fea0003800200 */
.L_x_14292:
        /* <DEDUP_REMOVED lines=9> */
.L_x_14289:
[----:B------:R-:W-:Y:S05]  /*8320*/  BSYNC.RECONVERGENT B1 ;  /* 0x0000000000017941 */ /* 0x000fea0003800200 */
.L_x_14288:
        /* <DEDUP_REMOVED lines=8> */
.L_x_14328:
[----:B------:R-:W-:Y:S05]  /*83b0*/  BSYNC.RECONVERGENT B2 ;  /* 0x0000000000027941 */ /* 0x000fea0003800200 */
.L_x_14327:
        /* <DEDUP_REMOVED lines=11> */
[----:B------:R-:W-:Y:S01]  /*8470*/  @P1 FFMA.FTZ R186, R13, R193, R194 ;  /* 0x000000c10dba1223 */ /* 0x000fe200000100c2 */
[----:B-----5:R-:W-:-:S03]  /*8480*/  MOV R184, R168 ;  /* 0x000000a800b87202 */ /* 0x020fc60000000f00 */
[----:B------:R-:W-:Y:S01]  /*8490*/  @P1 FADD.FTZ R186, R232, -R186 ;  /* 0x800000bae8ba1221 */ /* 0x000fe20000010000 */
        /* <DEDUP_REMOVED lines=10> */
[----:B------:R-:W-:Y:S02]  /*8540*/  @P1 FADD.FTZ R185, R233, -R3 ;  /* 0x80000003e9b91221 */ /* 0x000fe40000010000 */
[----:B------:R-:W1:Y:S02]  /*8550*/  @P2 LDC R3, c[0x0][0x40c] ;  /* 0x00010300ff032b82 */ /* 0x000e640000000800 */
[C---:B------:R-:W-:Y:S01]  /*8560*/  @P1 FFMA.FTZ R184, R4.reuse, R185, R168 ;  /* 0x000000b904b81223 */ /* 0x040fe200000100a8 */
[----:B------:R-:W-:Y:S01]  /*8570*/  MOV R185, R169 ;  /* 0x000000a900b97202 */ /* 0x000fe20000000f00 */
[----:B------:R-:W-:Y:S01]  /*8580*/  @P1 FFMA.FTZ R185, R4, R186, R169 ;  /* 0x000000ba04b91223 */ /* 0x000fe200000100a9 */
[----:B------:R-:W-:Y:S02]  /*8590*/  @P2 HADD2.F32 R186, -RZ, R176.H0_H0 ;  /* 0x200000b0ffba2230 */ /* 0x000fe40000004100 */
[----:B0-----:R-:W-:-:S04]  /*85a0*/  @P2 FMUL.FTZ R5, R184, R5 ;  /* 0x00000005b8052220 */ /* 0x001fc80000410000 */
[----:B------:R-:W-:Y:S01]  /*85b0*/  @P2 FFMA.FTZ R44, R186, R5, R44 ;  /* 0x00000005ba2c2223 */ /* 0x000fe2000001002c */
[----:B------:R-:W-:Y:S02]  /*85c0*/  @P2 HADD2.F32 R186, -RZ, R176.H1_H1 ;  /* 0x300000b0ffba2230 */ /* 0x000fe40000004100 */
[----:B-1----:R-:W-:-:S04]  /*85d0*/  @P2 FMUL.FTZ R3, R185, R3 ;  /* 0x00000003b9032220 */ /* 0x002fc80000410000 */
[----:B------:R-:W-:Y:S01]  /*85e0*/  @P2 FFMA.FTZ R45, R186, R3, R45 ;  /* 0x00000003ba2d2223 */ /* 0x000fe2000001002d */
[----:B------:R-:W-:Y:S01]  /*85f0*/  MOV R186, R170 ;  /* 0x000000aa00ba7202 */ /* 0x000fe20000000f00 */
[----:B------:R-:W-:Y:S02]  /*8600*/  @P1 FFMA.FTZ R186, R4, R187, R170 ;  /* 0x000000bb04ba1223 */ /* 0x000fe400000100aa */
[----:B------:R-:W0:Y:S01]  /*8610*/  @P2 LDC R187, c[0x0][0x40c] ;  /* 0x00010300ffbb2b82 */ /* 0x000e220000000800 */
[----:B------:R-:W-:Y:S01]  /*8620*/  @P2 FMUL.FTZ R5, R140, R5 ;  /* 0x000000058c052220 */ /* 0x000fe20000410000 */
[----:B------:R-:W-:-:S04]  /*8630*/  @P2 FMUL.FTZ R3, R141, R3 ;  /* 0x000000038d032220 */ /* 0x000fc80000410000 */
[----:B------:R-:W-:Y:S02]  /*8640*/  @P2 F2FP.F16.F32.PACK_AB R5, RZ, R5 ;  /* 0x00000005ff05223e */ /* 0x000fe400000000ff */
[----:B------:R-:W-:Y:S02]  /*8650*/  @P2 F2FP.F16.F32.PACK_AB R3, RZ, R3 ;  /* 0x00000003ff03223e */ /* 0x000fe400000000ff */
[----:B------:R-:W-:Y:S01]  /*8660*/  @P2 PRMT R180, R5, 0x7610, R180 ;  /* 0x0000761005b42816 */ /* 0x000fe200000000b4 */
[----:B------:R-:W-:-:S03]  /*8670*/  @P2 HADD2.F32 R5, -RZ, R177.H0_H0 ;  /* 0x200000b1ff052230 */ /* 0x000fc60000004100 */
        /* <DEDUP_REMOVED lines=18> */
[----:B------:R-:W-:-:S04]  /*87a0*/  @P1 FADD.FTZ R3, R229, -R3 ;  /* 0x80000003e5031221 */ /* 0x000fc80000010000 */
        /* <DEDUP_REMOVED lines=22> */
[----:B------:R-:W-:Y:S01]  /*8910*/  @P2 HADD2.F32 R4, -RZ, R179.H0_H0 ;  /* 0x200000b3ff042230 */ /* 0x000fe20000004100 */
[----:B------:R-:W-:Y:S01]  /*8920*/  MOV R191, R2 ;  /* 0x0000000200bf7202 */ /* 0x000fe20000000f00 */
        /* <DEDUP_REMOVED lines=13> */
.L_x_14331:
[----:B0123--:R-:W-:Y:S01]  /*8a00*/  @P1 FFMA.FTZ R3, R14, R193, R194 ;  /* 0x000000c10e031223 */ /* 0x00ffe200000100c2 */
        /* <DEDUP_REMOVED lines=90> */
.L_x_14330:
        /* <DEDUP_REMOVED lines=18> */
.L_x_14335:
[----:B------:R-:W-:Y:S05]  /*90d0*/  BSYNC.RECONVERGENT B3 ;  /* 0x0000000000037941 */ /* 0x000fea0003800200 */
.L_x_14334:
        /* <DEDUP_REMOVED lines=13> */
.L_x_14337:
[----:B------:R-:W-:Y:S05]  /*91b0*/  BSYNC.RECONVERGENT B3 ;  /* 0x0000000000037941 */ /* 0x000fea0003800200 */
.L_x_14336:
        /* <DEDUP_REMOVED lines=13> */
.L_x_14339:
[----:B------:R-:W-:Y:S05]  /*9290*/  BSYNC.RECONVERGENT B3 ;  /* 0x0000000000037941 */ /* 0x000fea0003800200 */
.L_x_14338:
        /* <DEDUP_REMOVED lines=13> */
.L_x_14341:
[----:B------:R-:W-:Y:S05]  /*9370*/  BSYNC.RECONVERGENT B3 ;  /* 0x0000000000037941 */ /* 0x000fea0003800200 */
.L_x_14340:
        /* <DEDUP_REMOVED lines=13> */
.L_x_14343:
[----:B------:R-:W-:Y:S05]  /*9450*/  BSYNC.RECONVERGENT B3 ;  /* 0x0000000000037941 */ /* 0x000fea0003800200 */
.L_x_14342:
        /* <DEDUP_REMOVED lines=13> */
.L_x_14345:
[----:B------:R-:W-:Y:S05]  /*9530*/  BSYNC.RECONVERGENT B3 ;  /* 0x0000000000037941 */ /* 0x000fea0003800200 */
.L_x_14344:
        /* <DEDUP_REMOVED lines=13> */
.L_x_14347:
[----:B------:R-:W-:Y:S05]  /*9610*/  BSYNC.RECONVERGENT B3 ;  /* 0x0000000000037941 */ /* 0x000fea0003800200 */
.L_x_14346:
        /* <DEDUP_REMOVED lines=44> */
.L_x_14333:
        /* <DEDUP_REMOVED lines=13> */
.L_x_14349:
[----:B------:R-:W-:Y:S05]  /*99b0*/  BSYNC.RECONVERGENT B3 ;  /* 0x0000000000037941 */ /* 0x000fea0003800200 */
.L_x_14348:
        /* <DEDUP_REMOVED lines=13> */
.L_x_14351:
[----:B------:R-:W-:Y:S05]  /*9a90*/  BSYNC.RECONVERGENT B3 ;  /* 0x0000000000037941 */ /* 0x000fea0003800200 */
.L_x_14350:
        /* <DEDUP_REMOVED lines=13> */
.L_x_14353:
[----:B------:R-:W-:Y:S05]  /*9b70*/  BSYNC.RECONVERGENT B3 ;  /* 0x0000000000037941 */ /* 0x000fea0003800200 */
.L_x_14352:
        /* <DEDUP_REMOVED lines=13> */
.L_x_14355:
[----:B------:R-:W-:Y:S05]  /*9c50*/  BSYNC.RECONVERGENT B3 ;  /* 0x0000000000037941 */ /* 0x000fea0003800200 */
.L_x_14354:
        /* <DEDUP_REMOVED lines=13> */
.L_x_14357:
[----:B------:R-:W-:Y:S05]  /*9d30*/  BSYNC.RECONVERGENT B3 ;  /* 0x0000000000037941 */ /* 0x000fea0003800200 */
.L_x_14356:
        /* <DEDUP_REMOVED lines=13> */
.L_x_14359:
[----:B------:R-:W-:Y:S05]  /*9e10*/  BSYNC.RECONVERGENT B3 ;  /* 0x0000000000037941 */ /* 0x000fea0003800200 */
.L_x_14358:
        /* <DEDUP_REMOVED lines=13> */
.L_x_14361:
[----:B------:R-:W-:Y:S05]  /*9ef0*/  BSYNC.RECONVERGENT B3 ;  /* 0x0000000000037941 */ /* 0x000fea0003800200 */
.L_x_14360:
        /* <DEDUP_REMOVED lines=9> */
[----:B------:R-:W-:-:S05]  /*9f90*/  @P2 HADD2.F32 R3, -RZ, R179.H1_H1 ;  /* 0x300000b3ff032230 */ /* 0x000fca0000004100 */
[-C--:B------:R-:W-:Y:S01]  /*9fa0*/  @P2 FFMA.FTZ R43, R3, R2.reuse, R43 ;  /* 0x00000002032b2223 */ /* 0x080fe2000001002b */
[----:B------:R-:W-:-:S05]  /*9fb0*/  @P2 FMUL.FTZ R2, R139, R2 ;  /* 0x000000028b022220 */ /* 0x000fca0000410000 */
[----:B------:R-:W-:-:S04]  /*9fc0*/  @P2 F2FP.F16.F32.PACK_AB R2, RZ, R2 ;  /* 0x00000002ff02223e */ /* 0x000fc800000000ff */
[----:B------:R-:W-:-:S07]  /*9fd0*/  @P2 PRMT R183, R183, 0x5410, R2 ;  /* 0x00005410b7b72816 */ /* 0x000fce0000000002 */
.L_x_14332:
[----:B------:R-:W-:Y:S05]  /*9fe0*/  BSYNC.RECONVERGENT B2 ;  /* 0x0000000000027941 */ /* 0x000fea0003800200 */
.L_x_14329:
[----:B------:R-:W0:Y:S02]  /*9ff0*/  @P0 LDC.64 R2, c[0x0][0x478] ;  /* 0x00011e00ff020b82 */ /* 0x000e240000000a00 */
[----:B0-----:R-:W-:-:S05]  /*a000*/  @P0 IMAD.WIDE.U32 R2, R195, 0x20, R2 ;  /* 0x00000020c3020825 */ /* 0x001fca00078e0002 */
[----:B------:R-:W-:Y:S04]  /*a010*/  @P0 STG.E.128 desc[UR6][R2.64], R184 ;  /* 0x000000b802000986 */ /* 0x000fe8000c101d06 */
[----:B------:R0:W-:Y:S02]  /*a020*/  @P0 STG.E.128 desc[UR6][R2.64+0x10], R188 ;  /* 0x000010bc02000986 */ /* 0x0001e4000c101d06 */
[----:B0-----:R-:W0:Y:S02]  /*a030*/  @P2 LDC.64 R2, c[0x0][0x468] ;  /* 0x00011a00ff022b82 */ /* 0x001e240000000a00 */
[----:B0-----:R-:W-:-:S05]  /*a040*/  @P2 IMAD.WIDE.U32 R2, R192, 0x10, R2 ;  /* 0x00000010c0022825 */ /* 0x001fca00078e0002 */
[----:B------:R3:W-:Y:S02]  /*a050*/  @P2 STG.E.128 desc[UR6][R2.64], R180 ;  /* 0x000000b402002986 */ /* 0x0007e4000c101d06 */
.L_x_14326:
[----:B------:R-:W-:Y:S05]  /*a060*/  BSYNC.RECONVERGENT B1 ;  /* 0x0000000000017941 */ /* 0x000fea0003800200 */
.L_x_14325:
[----:B0123--:R-:W0:Y:S02]  /*a070*/  LDC.64 R2, c[0x0][0x380] ;  /* 0x0000e000ff027b82 */ /* 0x00fe240000000a00 */
[----:B0-----:R-:W-:-:S04]  /*a080*/  LEA R6, R2, R6, 0x2 ;  /* 0x0000000602067211 */ /* 0x001fc800078e10ff */
[----:B------:R-:W-:-:S13]  /*a090*/  ISETP.GE.AND P0, PT, R6, R3, PT ;  /* 0x000000030600720c */ /* 0x000fda0003f06270 */
[----:B------:R-:W-:Y:S05]  /*a0a0*/  @!P0 BRA `(.L_x_14362) ;  /* 0xffffff6800d88947 */ /* 0x000fea000383ffff */
.L_x_14203:
[----:B------:R-:W-:Y:S05]  /*a0b0*/  BSYNC B0 ;  /* 0x0000000000007941 */ /* 0x000fea0003800000 */
.L_x_14202:
        /* <DEDUP_REMOVED lines=157> */
.L_x_14364:
[----:B------:R-:W-:Y:S05]  /*aa90*/  BSYNC.RECONVERGENT B0 ;  /* 0x0000000000007941 */ /* 0x000fea0003800200 */
.L_x_14363:
        /* <DEDUP_REMOVED lines=129> */
.L_x_14366:
[----:B------:R-:W-:Y:S05]  /*b2b0*/  BSYNC.RECONVERGENT B0 ;  /* 0x0000000000007941 */ /* 0x000fea0003800200 */
.L_x_14365:
        /* <DEDUP_REMOVED lines=18> */
.L_x_14368:
[----:B------:R-:W-:Y:S05]  /*b3e0*/  BSYNC.RECONVERGENT B0 ;  /* 0x0000000000007941 */ /* 0x000fea0003800200 */
.L_x_14367:
        /* <DEDUP_REMOVED lines=18> */
.L_x_14370:
[----:B------:R-:W-:Y:S05]  /*b510*/  BSYNC.RECONVERGENT B0 ;  /* 0x0000000000007941 */ /* 0x000fea0003800200 */
.L_x_14369:
        /* <DEDUP_REMOVED lines=18> */
.L_x_14372:
[----:B------:R-:W-:Y:S05]  /*b640*/  BSYNC.RECONVERGENT B0 ;  /* 0x0000000000007941 */ /* 0x000fea0003800200 */
.L_x_14371:
        /* <DEDUP_REMOVED lines=18> */
.L_x_14374:
[----:B------:R-:W-:Y:S05]  /*b770*/  BSYNC.RECONVERGENT B0 ;  /* 0x0000000000007941 */ /* 0x000fea0003800200 */
.L_x_14373:
        /* <DEDUP_REMOVED lines=18> */
.L_x_14376:
[----:B------:R-:W-:Y:S05]  /*b8a0*/  BSYNC.RECONVERGENT B0 ;  /* 0x0000000000007941 */ /* 0x000fea0003800200 */
.L_x_14375:
        /* <DEDUP_REMOVED lines=11> */
.L_x_14213:
        /* <DEDUP_REMOVED lines=8> */
.L_x_14378:
[----:B------:R-:W-:Y:S05]  /*b9e0*/  BSYNC B1 ;  /* 0x0000000000017941 */ /* 0x000fea0003800000 */
.L_x_14377:
        /* <DEDUP_REMOVED lines=9> */
.L_x_14379:
        /* <DEDUP_REMOVED lines=8> */
.L_x_14380:
[----:B------:R-:W-:Y:S02]  /*bb00*/  MOV R193, R195 ;  /* 0x000000c300c17202 */ /* 0x000fe40000000f00 */
[----:B------:R-:W-:-:S05]  /*bb10*/  MOV R2, R196 ;  /* 0x000000c400027202 */ /* 0x000fca0000000f00 */
[----:B------:R-:W-:Y:S01]  /*bb20*/  FADD.FTZ R194, R194, R2 ;  /* 0x00000002c2c27221 */ /* 0x000fe20000010000 */
[----:B------:R-:W-:-:S07]  /*bb30*/  MOV R2, 0xffffffff ;  /* 0xffffffff00027802 */ /* 0x000fce0000000f00 */
[----:B------:R-:W-:Y:S05]  /*bb40*/  WARPSYNC.COLLECTIVE R2, `(.L_x_14381) ;  /* 0x0000000002087348 */ /* 0x000fea0003c00000 */
[----:B------:R0:W1:Y:S02]  /*bb50*/  SHFL.BFLY P0, R196, R193, R192, R3 ;  /* 0x0c0000c0c1c47389 */ /* 0x0000640000000003 */
[----:B01----:R-:W-:Y:S05]  /*bb60*/  ENDCOLLECTIVE ;  /* 0x000000000000791b */ /* 0x003fea0003800000 */
.L_x_14381:
        /* <DEDUP_REMOVED lines=8> */
.L_x_14382:
[----:B------:R-:W-:Y:S02]  /*bbf0*/  MOV R193, R195 ;  /* 0x000000c300c17202 */ /* 0x000fe40000000f00 */
[----:B------:R-:W-:-:S05]  /*bc00*/  MOV R2, R196 ;  /* 0x000000c400027202 */ /* 0x000fca0000000f00 */
[----:B------:R-:W-:Y:S01]  /*bc10*/  FADD.FTZ R194, R194, R2 ;  /* 0x00000002c2c27221 */ /* 0x000fe20000010000 */
[----:B------:R-:W-:-:S07]  /*bc20*/  MOV R2, 0xffffffff ;  /* 0xffffffff00027802 */ /* 0x000fce0000000f00 */
[----:B------:R-:W-:Y:S05]  /*bc30*/  WARPSYNC.COLLECTIVE R2, `(.L_x_14383) ;  /* 0x0000000002087348 */ /* 0x000fea0003c00000 */
[----:B------:R0:W1:Y:S02]  /*bc40*/  SHFL.BFLY P0, R196, R193, R192, R3 ;  /* 0x0c0000c0c1c47389 */ /* 0x0000640000000003 */
[----:B01----:R-:W-:Y:S05]  /*bc50*/  ENDCOLLECTIVE ;  /* 0x000000000000791b */ /* 0x003fea0003800000 */
.L_x_14383:
        /* <DEDUP_REMOVED lines=8> */
.L_x_14384:
[----:B------:R-:W-:Y:S02]  /*bce0*/  MOV R193, R195 ;  /* 0x000000c300c17202 */ /* 0x000fe40000000f00 */
[----:B------:R-:W-:-:S05]  /*bcf0*/  MOV R2, R196 ;  /* 0x000000c400027202 */ /* 0x000fca0000000f00 */
[----:B------:R-:W-:Y:S01]  /*bd00*/  FADD.FTZ R194, R194, R2 ;  /* 0x00000002c2c27221 */ /* 0x000fe20000010000 */
[----:B------:R-:W-:-:S07]  /*bd10*/  MOV R2, 0xffffffff ;  /* 0xffffffff00027802 */ /* 0x000fce0000000f00 */
[----:B------:R-:W-:Y:S05]  /*bd20*/  WARPSYNC.COLLECTIVE R2, `(.L_x_14385) ;  /* 0x0000000002087348 */ /* 0x000fea0003c00000 */
[----:B------:R0:W1:Y:S02]  /*bd30*/  SHFL.BFLY P0, R196, R193, R192, R3 ;  /* 0x0c0000c0c1c47389 */ /* 0x0000640000000003 */
[----:B01----:R-:W-:Y:S05]  /*bd40*/  ENDCOLLECTIVE ;  /* 0x000000000000791b */ /* 0x003fea0003800000 */
.L_x_14385:
        /* <DEDUP_REMOVED lines=8> */
.L_x_14386:
[----:B------:R-:W-:Y:S02]  /*bdd0*/  MOV R193, R195 ;  /* 0x000000c300c17202 */ /* 0x000fe40000000f00 */
[----:B------:R-:W-:-:S07]  /*bde0*/  MOV R197, R196 ;  /* 0x000000c400c57202 */ /* 0x000fce0000000f00 */
[----:B------:R-:W-:Y:S05]  /*bdf0*/  WARPSYNC.COLLECTIVE R2, `(.L_x_14387) ;  /* 0x0000000002087348 */ /* 0x000fea0003c00000 */
[----:B------:R0:W1:Y:S02]  /*be00*/  SHFL.BFLY P0, R196, R193, R192, R3 ;  /* 0x0c0000c0c1c47389 */ /* 0x0000640000000003 */
[----:B01----:R-:W-:Y:S05]  /*be10*/  ENDCOLLECTIVE ;  /* 0x000000000000791b */ /* 0x003fea0003800000 */
.L_x_14387:
[----:B------:R-:W-:Y:S01]  /*be20*/  MOV R2, R196 ;  /* 0x000000c400027202 */ /* 0x000fe20000000f00 */
[----:B------:R-:W-:Y:S06]  /*be30*/  BRA `(.L_x_14388) ;  /* 0xffffff6800d07947 */ /* 0x000fec000383ffff */
.L_x_14389:
        /* <DEDUP_REMOVED lines=12> */
.L_x_20092:


//--------------------- .text._ZN10layer_norm13ln_bwd_kernelINS_13Kernel_traitsIf6__halffS2_fjLj1024ELj1ELj4ELj1ELj16ENS_18Kernel_traits_baseILj1024EfS2_fS2_fjLj128EEEEELb0ELb1ELb1ELb1EEEvNS_9BwdParamsE --------------------------
	.section	.text._ZN10layer_norm13ln_bwd_kernelINS_13Kernel_traitsIf6__halffS2_fjLj1024ELj1ELj4ELj1ELj16ENS_18Kernel_traits_baseILj1024EfS2_fS2_fjLj128EEEEELb0ELb1ELb1ELb1EEEvNS_9BwdParamsE,"ax",@progbits
	.align	128
        .global         _ZN10layer_norm13ln_bwd_kernelINS_13Kernel_traitsIf6__halffS2_fjLj1024ELj1ELj4ELj1ELj16ENS_18Kernel_traits_baseILj1024EfS2_fS2_fjLj128EEEEELb0ELb1ELb1ELb1EEEvNS_9BwdParamsE
        .type           _ZN10layer_norm13ln_bwd_kernelINS_13Kernel_traitsIf6__halffS2_fjLj1024ELj1ELj4ELj1ELj16ENS_18Kernel_traits_baseILj1024EfS2_fS2_fjLj128EEEEELb0ELb1ELb1ELb1EEEvNS_9BwdParamsE,@function
        .size           _ZN10layer_norm13ln_bwd_kernelINS_13Kernel_traitsIf6__halffS2_fjLj1024ELj1ELj4ELj1ELj16ENS_18Kernel_traits_baseILj1024EfS2_fS2_fjLj128EEEEELb0ELb1ELb1ELb1EEEvNS_9BwdParamsE,(.L_x_20093 - _ZN10layer_norm13ln_bwd_kernelINS_13Kernel_traitsIf6__halffS2_fjLj1024ELj1ELj4ELj1ELj16ENS_18Kernel_traits_baseILj1024EfS2_fS2_fjLj128EEEEELb0ELb1ELb1ELb1EEEvNS_9BwdParamsE)
        .other          _ZN10layer_norm13ln_bwd_kernelINS_13Kernel_traitsIf6__halffS2_fjLj1024ELj1ELj4ELj1ELj16ENS_18Kernel_traits_baseILj1024EfS2_fS2_fjLj128EEEEELb0ELb1ELb1ELb1EEEvNS_9BwdParamsE,@"STO_CUDA_ENTRY STV_DEFAULT"
_ZN10layer_norm13ln_bwd_kernelINS_13Kernel_traitsIf6__halffS2_fjLj1024ELj1ELj4ELj1ELj16ENS_18Kernel_traits_baseILj1024EfS2_fS2_fjLj128EEEEELb0ELb1ELb1ELb1EEEvNS_9BwdParamsE:
.text._ZN10layer_norm13ln_bwd_kernelINS_13Kernel_traitsIf6__halffS2_fjLj1024ELj1ELj4ELj1ELj16ENS_18Kernel_traits_baseILj1024EfS2_fS2_fjLj128EEEEELb0ELb1ELb1ELb1EEEvNS_9BwdParamsE:
        /* <DEDUP_REMOVED lines=105> */
.L_x_14534:
        /* <DEDUP_REMOVED lines=18> */
[----:B------:R-:W-:Y:S02]  /*07b0*/  SHF.R.S32.HI R5, RZ, 0x1f, R2 ;  /* 0x0000001fff057819 */ /* 0x000fe40000011402 */
[C---:B------:R-:W-:Y:S01]  /*07c0*/  LEA R4, P0, R2.reuse, UR10, 0x2 ;  /* 0x0000000a02047c11 */ /* 0x040fe2000f8010ff */
[----:B------:R-:W-:Y:S01]  /*07d0*/  IMAD R8, R3, UR9, RZ ;  /* 0x0000000903087c24 */ /* 0x000fe2000f8e02ff */
[----:B------:R-:W-:Y:S01]  /*07e0*/  SHF.R.S32.HI R3, RZ, 0x1f, R0 ;  /* 0x0000001fff037819 */ /* 0x000fe20000011400 */
[----:B------:R-:W2:Y:S01]  /*07f0*/  LDC.64 R10, c[0x0][0x428] ;  /* 0x00010a00ff0a7b82 */ /* 0x000ea20000000a00 */
[----:B------:R-:W-:-:S02]  /*0800*/  LEA.HI.X R5, R2, UR11, R5, 0x2, P0 ;  /* 0x0000000b02057c11 */ /* 0x000fc400080f1405 */
[----:B------:R-:W-:Y:S02]  /*0810*/  LEA.HI R3, R3, R0, RZ, 0x3 ;  /* 0x0000000003037211 */ /* 0x000fe400078f18ff */
[----:B------:R-:W-:Y:S01]  /*0820*/  SHF.R.S32.HI R9, RZ, 0x1f, R8 ;  /* 0x0000001fff097819 */ /* 0x000fe20000011408 */
[----:B------:R1:W3:Y:S03]  /*0830*/  LDG.E R0, desc[UR6][R4.64] ;  /* 0x0000000604007981 */ /* 0x0002e6000c1e1900 */
[----:B------:R-:W-:Y:S02]  /*0840*/  LEA.HI R8, R9, R8, RZ, 0x3 ;  /* 0x0000000809087211 */ /* 0x000fe400078f18ff */
[----:B0-----:R-:W-:-:S04]  /*0850*/  LOP3.LUT R12, R12, 0x1f, RZ, 0xc0, !PT ;  /* 0x0000001f0c0c7812 */ /* 0x001fc800078ec0ff */
[----:B------:R-:W-:-:S04]  /*0860*/  LEA.HI.SX32 R234, R3, R12, 0x1d ;  /* 0x0000000c03ea7211 */ /* 0x000fc800078feaff */
[C---:B------:R-:W-:Y:S02]  /*0870*/  IADD3 R232, PT, PT, R234.reuse, 0x40, RZ ;  /* 0x00000040eae87810 */ /* 0x040fe40007ffe0ff */
[----:B------:R-:W-:Y:S02]  /*0880*/  IADD3 R233, PT, PT, R234, 0x20, RZ ;  /* 0x00000020eae97810 */ /* 0x000fe40007ffe0ff */
[----:B------:R-:W-:Y:S01]  /*0890*/  LEA.HI.SX32 R8, R8, R12, 0x1d ;  /* 0x0000000c08087211 */ /* 0x000fe200078feaff */
[----:B-1----:R-:W-:Y:S01]  /*08a0*/  IMAD.WIDE.U32 R4, R232, 0x20, R6 ;  /* 0x00000020e8047825 */ /* 0x002fe200078e0006 */
[----:B------:R-:W-:-:S03]  /*08b0*/  IADD3 R3, PT, PT, R234, 0x60, RZ ;  /* 0x00000060ea037810 */ /* 0x000fc60007ffe0ff */
[--C-:B------:R-:W-:Y:S01]  /*08c0*/  IMAD.WIDE.U32 R216, R234, 0x20, R6.reuse ;  /* 0x00000020ead87825 */ /* 0x100fe200078e0006 */
[----:B------:R-:W4:Y:S03]  /*08d0*/  LDG.E.128 R204, desc[UR6][R4.64] ;  /* 0x0000000604cc7981 */ /* 0x000f26000c1e1d00 */
[----:B------:R-:W-:Y:S01]  /*08e0*/  IMAD.WIDE.U32 R220, R233, 0x20, R6 ;  /* 0x00000020e9dc7825 */ /* 0x000fe200078e0006 */
[----:B------:R0:W4:Y:S03]  /*08f0*/  LDG.E.128 R208, desc[UR6][R4.64+0x10] ;  /* 0x0000100604d07981 */ /* 0x000126000c1e1d00 */
[C---:B--2---:R-:W-:Y:S01]  /*0900*/  IMAD.WIDE.U32 R16, R8.reuse, 0x10, R10 ;  /* 0x0000001008107825 */ /* 0x044fe200078e000a */
[----:B------:R-:W2:Y:S03]  /*0910*/  LDG.E.128 R236, desc[UR6][R216.64] ;  /* 0x00000006d8ec7981 */ /* 0x000ea6000c1e1d00 */
[----:B------:R-:W-:Y:S01]  /*0920*/  IMAD.WIDE.U32 R6, R3, 0x20, R6 ;  /* 0x0000002003067825 */ /* 0x000fe200078e0006 */
[----:B------:R-:W4:Y:S01]  /*0930*/  LDG.E.128 R12, desc[UR6][R216.64+0x10] ;  /* 0x00001006d80c7981 */ /* 0x000f22000c1e1d00 */
[----:B0-----:R-:W-:-:S03]  /*0940*/  IADD3 R4, PT, PT, R8, 0x20, RZ ;  /* 0x0000002008047810 */ /* 0x001fc60007ffe0ff */
[----:B------:R-:W4:Y:S02]  /*0950*/  LDG.E.128 R212, desc[UR6][R6.64] ;  /* 0x0000000606d47981 */ /* 0x000f24000c1e1d00 */
[----:B------:R-:W-:Y:S02]  /*0960*/  IMAD.WIDE.U32 R4, R4, 0x10, R10 ;  /* 0x0000001004047825 */ /* 0x000fe400078e000a */
[----:B------:R-:W4:Y:S04]  /*0970*/  LDG.E.128 R16, desc[UR6][R16.64] ;  /* 0x0000000610107981 */ /* 0x000f28000c1e1d00 */
[----:B------:R0:W4:Y:S04]  /*0980*/  LDG.E.128 R216, desc[UR6][R6.64+0x10] ;  /* 0x0000100606d87981 */ /* 0x000128000c1e1d00 */
[----:B------:R-:W4:Y:S04]  /*0990*/  LDG.E.128 R196, desc[UR6][R220.64] ;  /* 0x00000006dcc47981 */ /* 0x000f28000c1e1d00 */
[----:B------:R-:W4:Y:S01]  /*09a0*/  LDG.E.128 R200, desc[UR6][R220.64+0x10] ;  /* 0x00001006dcc87981 */ /* 0x000f22000c1e1d00 */
[----:B0-----:R-:W-:-:S02]  /*09b0*/  IADD3 R6, PT, PT, R8, 0x40, RZ ;  /* 0x0000004008067810 */ /* 0x001fc40007ffe0ff */
[----:B------:R-:W-:Y:S01]  /*09c0*/  IADD3 R8, PT, PT, R8, 0x60, RZ ;  /* 0x0000006008087810 */ /* 0x000fe20007ffe0ff */
[----:B------:R0:W4:Y:S04]  /*09d0*/  LDG.E.128 R224, desc[UR6][R4.64] ;  /* 0x0000000604e07981 */ /* 0x000128000c1e1d00 */
[----:B------:R-:W-:-:S04]  /*09e0*/  IMAD.WIDE.U32 R8, R8, 0x10, R10 ;  /* 0x0000001008087825 */ /* 0x000fc800078e000a */
[----:B0-----:R-:W-:Y:S02]  /*09f0*/  IMAD.WIDE.U32 R4, R6, 0x10, R10 ;  /* 0x0000001006047825 */ /* 0x001fe400078e000a */
        /* <DEDUP_REMOVED lines=13> */
[----:B-1----:R-:W-:-:S03]  /*0ad0*/  @P0 IMAD.WIDE.U32 R230, R234, 0x20, R230 ;  /* 0x00000020eae60825 */ /* 0x002fc600078e00e6 */
        /* <DEDUP_REMOVED lines=9> */
[----:B---3--:R-:W-:-:S05]  /*0b70*/  FSEL R223, R0, RZ, !P1 ;  /* 0x000000ff00df7208 */ /* 0x008fca0004800000 */
[C---:B--2---:R-:W-:Y:S01]  /*0b80*/  FADD.FTZ R240, -R223.reuse, R238 ;  /* 0x000000eedff07221 */ /* 0x044fe20000010100 */
[--C-:B----4-:R-:W-:Y:S02]  /*0b90*/  HADD2.F32 R232, -RZ, R16.reuse.H0_H0 ;  /* 0x20000010ffe87230 */ /* 0x110fe40000004100 */
[----:B0-----:R-:W-:Y:S02]  /*0ba0*/  HADD2.F32 R231, -RZ, R16.H1_H1 ;  /* 0x30000010ffe77230 */ /* 0x001fe40000004100 */
[--C-:B-1----:R-:W-:Y:S02]  /*0bb0*/  HADD2.F32 R221, -RZ, R17.reuse.H0_H0 ;  /* 0x20000011ffdd7230 */ /* 0x102fe40000004100 */
[----:B------:R-:W-:Y:S02]  /*0bc0*/  HADD2.F32 R222, -RZ, R17.H1_H1 ;  /* 0x30000011ffde7230 */ /* 0x000fe40000004100 */
[--C-:B------:R-:W-:Y:S02]  /*0bd0*/  HADD2.F32 R16, -RZ, R19.reuse.H0_H0 ;  /* 0x20000013ff107230 */ /* 0x100fe40000004100 */
[----:B------:R-:W-:Y:S01]  /*0be0*/  FADD.FTZ R228, -R223, R196 ;  /* 0x000000c4dfe47221 */ /* 0x000fe20000010100 */
        /* <DEDUP_REMOVED lines=21> */
[----:B------:R0:W-:Y:S01]  /*0d40*/  STL [R1], R228 ;  /* 0x000000e401007387 */ /* 0x0001e20000100800 */
[----:B------:R-:W-:-:S02]  /*0d50*/  HADD2.F32 R250, -RZ, R10.H0_H0 ;  /* 0x2000000afffa7230 */ /* 0x000fc40000004100 */
[--C-:B------:R-:W-:Y:S02]  /*0d60*/  HADD2.F32 R215, -RZ, R4.reuse.H0_H0 ;  /* 0x20000004ffd77230 */ /* 0x100fe40000004100 */
[----:B------:R-:W-:Y:S02]  /*0d70*/  HADD2.F32 R214, -RZ, R4.H1_H1 ;  /* 0x30000004ffd67230 */ /* 0x000fe40000004100 */
[----:B-----5:R-:W-:Y:S01]  /*0d80*/  FMUL.FTZ R4, R244, R240 ;  /* 0x000000f0f4047220 */ /* 0x020fe20000410000 */
[----:B------:R-:W-:Y:S02]  /*0d90*/  HADD2.F32 R249, -RZ, R10.H1_H1 ;  /* 0x3000000afff97230 */ /* 0x000fe40000004100 */
[--C-:B------:R-:W-:Y:S01]  /*0da0*/  HADD2.F32 R252, -RZ, R11.reuse.H0_H0 ;  /* 0x2000000bfffc7230 */ /* 0x100fe20000004100 */
[----:B------:R-:W2:Y:S01]  /*0db0*/  LDL R10, [R1+0x78] ;  /* 0x00007800010a7983 */ /* 0x000ea20000100800 */
[----:B------:R-:W-:Y:S02]  /*0dc0*/  HADD2.F32 R251, -RZ, R11.H1_H1 ;  /* 0x3000000bfffb7230 */ /* 0x000fe40000004100 */
[--C-:B------:R-:W-:Y:S01]  /*0dd0*/  HADD2.F32 R242, -RZ, R8.reuse.H0_H0 ;  /* 0x20000008fff27230 */ /* 0x100fe20000004100 */
[----:B------:R-:W3:Y:S01]  /*0de0*/  LDL R11, [R1+0x7c] ;  /* 0x00007c00010b7983 */ /* 0x000ee20000100800 */
[----:B------:R-:W-:-:S02]  /*0df0*/  HADD2.F32 R241, -RZ, R8.H1_H1 ;  /* 0x30000008fff17230 */ /* 0x000fc40000004100 */
[----:B------:R-:W-:Y:S01]  /*0e00*/  FMUL.FTZ R8, R244, R14 ;  /* 0x0000000ef4087220 */ /* 0x000fe20000410000 */
[----:B------:R-:W4:Y:S04]  /*0e10*/  LDL.LU R240, [R1] ;  /* 0x0000000001f07983 */ /* 0x000f280000300800 */
[----:B------:R-:W2:Y:S01]  /*0e20*/  LDL R14, [R1+0x68] ;  /* 0x00006800010e7983 */ /* 0x000ea20000100800 */
[C---:B------:R-:W-:Y:S01]  /*0e30*/  FADD.FTZ R15, -R223.reuse, R15 ;  /* 0x0000000fdf0f7221 */ /* 0x040fe20000010100 */
[C---:B------:R-:W-:Y:S01]  /*0e40*/  FADD.FTZ R12, -R223.reuse, R12 ;  /* 0x0000000cdf0c7221 */ /* 0x040fe20000010100 */
[C---:B------:R-:W-:Y:S01]  /*0e50*/  FADD.FTZ R0, -R223.reuse, R236 ;  /* 0x000000ecdf007221 */ /* 0x040fe20000010100 */
[----:B------:R-:W-:Y:S01]  /*0e60*/  FADD.FTZ R13, -R223, R13 ;  /* 0x0000000ddf0d7221 */ /* 0x000fe20000010100 */
[----:B------:R-:W-:-:S02]  /*0e70*/  HADD2.F32 R248, -RZ, R9.H0_H0 ;  /* 0x20000009fff87230 */ /* 0x000fc40000004100 */
[----:B------:R-:W-:Y:S02]  /*0e80*/  HADD2.F32 R243, -RZ, R9.H1_H1 ;  /* 0x30000009fff37230 */ /* 0x000fe40000004100 */
[C---:B------:R-:W-:Y:S01]  /*0e90*/  FMUL.FTZ R9, R244.reuse, R15 ;  /* 0x0000000ff4097220 */ /* 0x040fe20000410000 */
[----:B------:R-:W-:Y:S01]  /*0ea0*/  HADD2.F32 R220, -RZ, R18.H0_H0 ;  /* 0x20000012ffdc7230 */ /* 0x000fe20000004100 */
[----:B------:R-:W3:Y:S01]  /*0eb0*/  LDL R15, [R1+0x6c] ;  /* 0x00006c00010f7983 */ /* 0x000ee20000100800 */
[--C-:B------:R-:W-:Y:S02]  /*0ec0*/  HADD2.F32 R236, -RZ, R6.reuse.H0_H0 ;  /* 0x20000006ffec7230 */ /* 0x100fe40000004100 */
[----:B------:R-:W-:Y:S02]  /*0ed0*/  HADD2.F32 R235, -RZ, R6.H1_H1 ;  /* 0x30000006ffeb7230 */ /* 0x000fe40000004100 */
[----:B------:R-:W-:Y:S01]  /*0ee0*/  FMUL.FTZ R6, R244, R12 ;  /* 0x0000000cf4067220 */ /* 0x000fe20000410000 */
[----:B------:R-:W-:Y:S01]  /*0ef0*/  FADD.FTZ R3, -R223, R237 ;  /* 0x000000eddf037221 */ /* 0x000fe20000010100 */
[--C-:B------:R-:W-:Y:S01]  /*0f00*/  HADD2.F32 R238, -RZ, R7.reuse.H0_H0 ;  /* 0x20000007ffee7230 */ /* 0x100fe20000004100 */
[----:B------:R-:W4:Y:S01]  /*0f10*/  LDL R12, [R1+0x80] ;  /* 0x00008000010c7983 */ /* 0x000f220000100800 */
[----:B------:R-:W-:-:S02]  /*0f20*/  HADD2.F32 R237, -RZ, R7.H1_H1 ;  /* 0x30000007ffed7230 */ /* 0x000fc40000004100 */
[----:B------:R-:W-:Y:S01]  /*0f30*/  FMUL.FTZ R7, R244, R13 ;  /* 0x0000000df4077220 */ /* 0x000fe20000410000 */
[----:B------:R-:W-:Y:S01]  /*0f40*/  FADD.FTZ R120, R120, R220 ;  /* 0x000000dc78787221 */ /* 0x000fe20000010000 */
[----:B------:R-:W4:Y:S01]  /*0f50*/  LDL R13, [R1+0x84] ;  /* 0x00008400010d7983 */ /* 0x000f220000100800 */
[-C--:B------:R-:W-:Y:S01]  /*0f60*/  FFMA.FTZ R88, R6, R220.reuse, R88 ;  /* 0x000000dc06587223 */ /* 0x080fe20000010058 */
[----:B--2---:R-:W-:Y:S02]  /*0f70*/  FMUL.FTZ R14, R14, R220 ;  /* 0x000000dc0e0e7220 */ /* 0x004fe40000410000 */
[----:B------:R-:W2:Y:S01]  /*0f80*/  LDL R220, [R1+0x58] ;  /* 0x0000580001dc7983 */ /* 0x000ea20000100800 */
[----:B------:R-:W-:Y:S02]  /*0f90*/  HADD2.F32 R18, -RZ, R18.H1_H1 ;  /* 0x30000012ff127230 */ /* 0x000fe40000004100 */
[----:B------:R-:W-:Y:S01]  /*0fa0*/  FADD.FTZ R239, -R223, R239 ;  /* 0x000000efdfef7221 */ /* 0x000fe20000010100 */
[----:B------:R-:W-:-:S02]  /*0fb0*/  HADD2.F32 R234, -RZ, R5.H0_H0 ;  /* 0x20000005ffea7230 */ /* 0x000fc40000004100 */
[----:B------:R-:W-:Y:S02]  /*0fc0*/  HADD2.F32 R233, -RZ, R5.H1_H1 ;  /* 0x30000005ffe97230 */ /* 0x000fe40000004100 */
[C---:B------:R-:W-:Y:S01]  /*0fd0*/  FMUL.FTZ R5, R244.reuse, R239 ;  /* 0x000000eff4057220 */ /* 0x040fe20000410000 */
[----:B------:R-:W-:Y:S02]  /*0fe0*/  HADD2.F32 R230, -RZ, R224.H0_H0 ;  /* 0x200000e0ffe67230 */ /* 0x000fe40000004100 */
[----:B------:R-:W-:Y:S01]  /*0ff0*/  FADD.FTZ R121, R121, R18 ;  /* 0x0000001279797221 */ /* 0x000fe20000010000 */
[-C--:B------:R-:W-:Y:S01]  /*1000*/  FFMA.FTZ R89, R7, R18.reuse, R89 ;  /* 0x0000001207597223 */ /* 0x080fe20000010059 */
[----:B---3--:R-:W-:Y:S01]  /*1010*/  FMUL.FTZ R15, R15, R18 ;  /* 0x000000120f0f7220 */ /* 0x008fe20000410000 */
[----:B----4-:R-:W-:Y:S01]  /*1020*/  FMUL.FTZ R18, R244, R240 ;  /* 0x000000f0f4127220 */ /* 0x010fe20000410000 */
[-C--:B------:R-:W-:Y:S01]  /*1030*/  FFMA.FTZ R86, R4, R221.reuse, R86 ;  /* 0x000000dd04567223 */ /* 0x080fe20000010056 */
[----:B------:R-:W-:Y:S01]  /*1040*/  FADD.FTZ R118, R118, R221 ;  /* 0x000000dd76767221 */ /* 0x000fe20000010000 */
[----:B------:R-:W-:Y:S01]  /*1050*/  FMUL.FTZ R12, R12, R221 ;  /* 0x000000dd0c0c7220 */ /* 0x000fe20000410000 */
[-C--:B------:R-:W-:Y:S01]  /*1060*/  FFMA.FTZ R87, R5, R222.reuse, R87 ;  /* 0x000000de05577223 */ /* 0x080fe20000010057 */
[----:B------:R-:W3:Y:S01]  /*1070*/  LDL R221, [R1+0x5c] ;  /* 0x00005c0001dd7983 */ /* 0x000ee20000100800 */
[----:B------:R-:W-:Y:S01]  /*1080*/  FADD.FTZ R119, R119, R222 ;  /* 0x000000de77777221 */ /* 0x000fe20000010000 */
[----:B------:R-:W-:Y:S01]  /*1090*/  FMUL.FTZ R13, R13, R222 ;  /* 0x000000de0d0d7220 */ /* 0x000fe20000410000 */
[----:B------:R-:W-:Y:S01]  /*10a0*/  FFMA.FTZ R92, R18, R230, R92 ;  /* 0x000000e6125c7223 */ /* 0x000fe2000001005c */
[----:B------:R-:W4:Y:S01]  /*10b0*/  LDL R222, [R1+0x60] ;  /* 0x0000600001de7983 */ /* 0x000f220000100800 */
[----:B------:R-:W-:Y:S01]  /*10c0*/  FADD.FTZ R124, R124, R230 ;  /* 0x000000e67c7c7221 */ /* 0x000fe20000010000 */
[----:B------:R-:W-:Y:S01]  /*10d0*/  FMUL.FTZ R0, R244, R0 ;  /* 0x00000000f4007220 */ /* 0x000fe20000410000 */
[----:B------:R-:W-:Y:S01]  /*10e0*/  FADD.FTZ R116, R116, R232 ;  /* 0x000000e874747221 */ /* 0x000fe20000010000 */
[-C--:B------:R-:W-:Y:S01]  /*10f0*/  FMUL.FTZ R10, R10, R232.reuse ;  /* 0x000000e80a0a7220 */ /* 0x080fe20000410000 */
[----:B------:R-:W4:Y:S01]  /*1100*/  LDL R239, [R1+0x74] ;  /* 0x0000740001ef7983 */ /* 0x000f220000100800 */
[----:B------:R-:W-:-:S03]  /*1110*/  FFMA.FTZ R84, R0, R232, R84 ;  /* 0x000000e800547223 */ /* 0x000fc60000010054 */
[----:B------:R-:W4:Y:S01]  /*1120*/  LDL R232, [R1+0x70] ;  /* 0x0000700001e87983 */ /* 0x000f220000100800 */
[----:B------:R-:W-:Y:S02]  /*1130*/  HADD2.F32 R229, -RZ, R224.H1_H1 ;  /* 0x300000e0ffe57230 */ /* 0x000fe40000004100 */
[C---:B------:R-:W-:Y:S01]  /*1140*/  FADD.FTZ R216, -R223.reuse, R216 ;  /* 0x000000d8dfd87221 */ /* 0x040fe20000010100 */
[C---:B------:R-:W-:Y:S01]  /*1150*/  FADD.FTZ R217, -R223.reuse, R217 ;  /* 0x000000d9dfd97221 */ /* 0x040fe20000010100 */
[C---:B------:R-:W-:Y:S01]  /*1160*/  FADD.FTZ R218, -R223.reuse, R218 ;  /* 0x000000dadfda7221 */ /* 0x040fe20000010100 */
[----:B------:R-:W-:Y:S01]  /*1170*/  FADD.FTZ R219, -R223, R219 ;  /* 0x000000dbdfdb7221 */ /* 0x000fe20000010100 */
[----:B--2---:R-:W-:Y:S01]  /*1180*/  FMUL.FTZ R220, R220, R230 ;  /* 0x000000e6dcdc7220 */ /* 0x004fe20000410000 */
[----:B------:R-:W-:Y:S01]  /*1190*/  FMUL.FTZ R19, R244, R19 ;  /* 0x00000013f4137220 */ /* 0x000fe20000410000 */
[----:B------:R-:W2:Y:S01]  /*11a0*/  LDL R230, [R1+0x64] ;  /* 0x0000640001e67983 */ /* 0x000ea20000100800 */
[----:B------:R-:W-:-:S02]  /*11b0*/  HADD2.F32 R223, -RZ, R225.H0_H0 ;  /* 0x200000e1ffdf7230 */ /* 0x000fc40000004100 */
[C---:B------:R-:W-:Y:S01]  /*11c0*/  FMUL.FTZ R196, R244.reuse, R196 ;  /* 0x000000c4f4c47220 */ /* 0x040fe20000410000 */
[----:B0-----:R-:W-:Y:S02]  /*11d0*/  HADD2.F32 R228, -RZ, R225.H1_H1 ;  /* 0x300000e1ffe47230 */ /* 0x001fe40000004100 */
[C---:B------:R-:W-:Y:S01]  /*11e0*/  FMUL.FTZ R197, R244.reuse, R197 ;  /* 0x000000c5f4c57220 */ /* 0x040fe20000410000 */
[----:B------:R-:W-:Y:S01]  /*11f0*/  FFMA.FTZ R93, R19, R229, R93 ;  /* 0x000000e5135d7223 */ /* 0x000fe2000001005d */
[----:B------:R-:W-:Y:S01]  /*1200*/  FADD.FTZ R125, R125, R229 ;  /* 0x000000e57d7d7221 */ /* 0x000fe20000010000 */
        /* <DEDUP_REMOVED lines=8> */
[----:B---3--:R-:W-:Y:S01]  /*1290*/  FMUL.FTZ R221, R221, R229 ;  /* 0x000000e5dddd7220 */ /* 0x008fe20000410000 */
[----:B------:R-:W-:Y:S01]  /*12a0*/  FFMA.FTZ R229, R0, R10, RZ ;  /* 0x0000000a00e57223 */ /* 0x000fe200000100ff */
[----:B------:R-:W-:Y:S01]  /*12b0*/  FADD.FTZ R123, R123, R17 ;  /* 0x000000117b7b7221 */ /* 0x000fe20000010000 */
[----:B------:R-:W-:Y:S01]  /*12c0*/  FFMA.FTZ R91, R9, R17, R91 ;  /* 0x00000011095b7223 */ /* 0x000fe2000001005b */
[----:B----4-:R-:W-:Y:S01]  /*12d0*/  FMUL.FTZ R222, R222, R223 ;  /* 0x000000dfdede7220 */ /* 0x010fe20000410000 */
[----:B------:R-:W-:Y:S01]  /*12e0*/  FFMA.FTZ R229, R3, R11, R229 ;  /* 0x0000000b03e57223 */ /* 0x000fe200000100e5 */
[C---:B------:R-:W-:Y:S01]  /*12f0*/  FMUL.FTZ R202, R244.reuse, R202 ;  /* 0x000000caf4ca7220 */ /* 0x040fe20000410000 */
[----:B------:R-:W-:Y:S01]  /*1300*/  FMUL.FTZ R199, R244, R199 ;  /* 0x000000c7f4c77220 */ /* 0x000fe20000410000 */
[----:B------:R-:W-:Y:S01]  /*1310*/  FADD.FTZ R132, R132, R215 ;  /* 0x000000d784847221 */ /* 0x000fe20000010000 */
[----:B------:R-:W-:Y:S01]  /*1320*/  FFMA.FTZ R229, R4, R12, R229 ;  /* 0x0000000c04e57223 */ /* 0x000fe200000100e5 */
[----:B------:R-:W-:Y:S01]  /*1330*/  FADD.FTZ R117, R117, R231 ;  /* 0x000000e775757221 */ /* 0x000fe20000010000 */
[----:B------:R-:W3:Y:S02]  /*1340*/  LDL R240, [R1+0x48] ;  /* 0x0000480001f07983 */ /* 0x000ee40000100800 */
[----:B------:R-:W-:Y:S01]  /*1350*/  FFMA.FTZ R229, R5, R13, R229 ;  /* 0x0000000d05e57223 */ /* 0x000fe200000100e5 */
[----:B------:R-:W-:Y:S01]  /*1360*/  FMUL.FTZ R16, R232, R16 ;  /* 0x00000010e8107220 */ /* 0x000fe20000410000 */
[----:B------:R-:W-:Y:S01]  /*1370*/  FMUL.FTZ R17, R239, R17 ;  /* 0x00000011ef117220 */ /* 0x000fe20000410000 */
[----:B--2---:R-:W-:Y:S01]  /*1380*/  FMUL.FTZ R223, R230, R228 ;  /* 0x000000e4e6df7220 */ /* 0x004fe20000410000 */
[----:B------:R-:W-:Y:S01]  /*1390*/  FADD.FTZ R228, RZ, R10 ;  /* 0x0000000affe47221 */ /* 0x000fe20000010000 */
[----:B------:R-:W2:Y:S03]  /*13a0*/  LDL R239, [R1+0x4c] ;  /* 0x00004c0001ef7983 */ /* 0x000ea60000100800 */
[----:B------:R-:W-:Y:S01]  /*13b0*/  FADD.FTZ R228, R11, R228 ;  /* 0x000000e40be47221 */ /* 0x000fe20000010000 */
[----:B------:R-:W-:-:S02]  /*13c0*/  HADD2.F32 R225, -RZ, R226.H1_H1 ;  /* 0x300000e2ffe17230 */ /* 0x000fc40000004100 */
[----:B------:R-:W-:Y:S01]  /*13d0*/  FFMA.FTZ R100, R202, R215, R100 ;  /* 0x000000d7ca647223 */ /* 0x000fe20000010064 */
[----:B------:R-:W-:Y:S01]  /*13e0*/  FFMA.FTZ R85, R3, R231, R85 ;  /* 0x000000e703557223 */ /* 0x000fe20000010055 */
[----:B------:R-:W-:Y:S01]  /*13f0*/  FADD.FTZ R228, R12, R228 ;  /* 0x000000e40ce47221 */ /* 0x000fe20000010000 */
[----:B------:R-:W4:Y:S03]  /*1400*/  LDL R231, [R1+0x54] ;  /* 0x0000540001e77983 */ /* 0x000f260000100800 */
[----:B------:R-:W-:Y:S01]  /*1410*/  FADD.FTZ R230, R13, R228 ;  /* 0x000000e40de67221 */ /* 0x000fe20000010000 */
[----:B------:R-:W-:Y:S01]  /*1420*/  FFMA.FTZ R228, R6, R14, R229 ;  /* 0x0000000e06e47223 */ /* 0x000fe200000100e5 */
[----:B------:R-:W3:Y:S02]  /*1430*/  LDL R232, [R1+0x50] ;  /* 0x0000500001e87983 */ /* 0x000ee40000100800 */
[----:B------:R-:W-:Y:S01]  /*1440*/  FADD.FTZ R229, R14, R230 ;  /* 0x000000e60ee57221 */ /* 0x000fe20000010000 */
[----:B------:R-:W-:-:S03]  /*1450*/  FFMA.FTZ R228, R7, R15, R228 ;  /* 0x0000000f07e47223 */ /* 0x000fc600000100e4 */
[----:B------:R-:W-:Y:S01]  /*1460*/  FADD.FTZ R229, R15, R229 ;  /* 0x000000e50fe57221 */ /* 0x000fe20000010000 */
[----:B------:R-:W-:-:S03]  /*1470*/  FFMA.FTZ R228, R8, R16, R228 ;  /* 0x0000001008e47223 */ /* 0x000fc600000100e4 */
[----:B------:R-:W-:Y:S01]  /*1480*/  FADD.FTZ R230, R16, R229 ;  /* 0x000000e510e67221 */ /* 0x000fe20000010000 */
[----:B------:R-:W-:Y:S02]  /*1490*/  FFMA.FTZ R229, R9, R17, R228 ;  /* 0x0000001109e57223 */ /* 0x000fe400000100e4 */
[----:B------:R-:W4:Y:S01]  /*14a0*/  LDL R228, [R1+0x38] ;  /* 0x0000380001e47983 */ /* 0x000f220000100800 */
[----:B------:R-:W-:Y:S01]  /*14b0*/  FADD.FTZ R129, R129, R225 ;  /* 0x000000e181817221 */ /* 0x000fe20000010000 */
[-C--:B------:R-:W-:Y:S01]  /*14c0*/  FFMA.FTZ R97, R199, R225.reuse, R97 ;  /* 0x000000e1c7617223 */ /* 0x080fe20000010061 */
[----:B--2---:R-:W-:Y:S02]  /*14d0*/  FMUL.FTZ R225, R239, R225 ;  /* 0x000000e1efe17220 */ /* 0x004fe40000410000 */
[----:B------:R-:W2:Y:S01]  /*14e0*/  LDL R239, [R1+0x40] ;  /* 0x0000400001ef7983 */ /* 0x000ea20000100800 */
[----:B----4-:R-:W-:Y:S01]  /*14f0*/  FMUL.FTZ R228, R228, R215 ;  /* 0x000000d7e4e47220 */ /* 0x010fe20000410000 */
[----:B------:R-:W-:-:S02]  /*1500*/  FFMA.FTZ R215, R18, R220, R229 ;  /* 0x000000dc12d77223 */ /* 0x000fc400000100e5 */
[----:B------:R-:W4:Y:S01]  /*1510*/  LDL R229, [R1+0x3c] ;  /* 0x00003c0001e57983 */ /* 0x000f220000100800 */
[----:B------:R-:W-:Y:S02]  /*1520*/  HADD2.F32 R224, -RZ, R226.H0_H0 ;  /* 0x200000e2ffe07230 */ /* 0x000fe40000004100 */
[----:B------:R-:W-:Y:S01]  /*1530*/  FADD.FTZ R230, R17, R230 ;  /* 0x000000e611e67221 */ /* 0x000fe20000010000 */
[--C-:B------:R-:W-:Y:S02]  /*1540*/  HADD2.F32 R226, -RZ, R227.reuse.H0_H0 ;  /* 0x200000e3ffe27230 */ /* 0x100fe40000004100 */
[C---:B------:R-:W-:Y:S01]  /*1550*/  FMUL.FTZ R201, R244.reuse, R201 ;  /* 0x000000c9f4c97220 */ /* 0x040fe20000410000 */
[----:B------:R-:W-:Y:S02]  /*1560*/  HADD2.F32 R227, -RZ, R227.H1_H1 ;  /* 0x300000e3ffe37230 */ /* 0x000fe40000004100 */
[C---:B------:R-:W-:Y:S01]  /*1570*/  FMUL.FTZ R203, R244.reuse, R203 ;  /* 0x000000cbf4cb7220 */ /* 0x040fe20000410000 */
[----:B------:R-:W-:Y:S01]  /*1580*/  FMUL.FTZ R198, R244, R198 ;  /* 0x000000c6f4c67220 */ /* 0x000fe20000410000 */
[----:B------:R-:W-:Y:S01]  /*1590*/  FADD.FTZ R230, R220, R230 ;  /* 0x000000e6dce67221 */ /* 0x000fe20000010000 */
[----:B------:R-:W-:Y:S01]  /*15a0*/  FADD.FTZ R133, R133, R214 ;  /* 0x000000d685857221 */ /* 0x000fe20000010000 */
[----:B------:R-:W-:Y:S01]  /*15b0*/  FADD.FTZ R131, R131, R227 ;  /* 0x000000e383837221 */ /* 0x000fe20000010000 */
[-C--:B------:R-:W-:Y:S01]  /*15c0*/  FFMA.FTZ R99, R201, R227.reuse, R99 ;  /* 0x000000e3c9637223 */ /* 0x080fe20000010063 */
[----:B------:R-:W-:Y:S01]  /*15d0*/  FFMA.FTZ R101, R203, R214, R101 ;  /* 0x000000d6cb657223 */ /* 0x000fe20000010065 */
[----:B------:R-:W-:Y:S01]  /*15e0*/  FADD.FTZ R128, R128, R224 ;  /* 0x000000e080807221 */ /* 0x000fe20000010000 */
[----:B------:R-:W-:Y:S01]  /*15f0*/  FFMA.FTZ R96, R198, R224, R96 ;  /* 0x000000e0c6607223 */ /* 0x000fe20000010060 */
[----:B------:R-:W-:Y:S01]  /*1600*/  FMUL.FTZ R227, R231, R227 ;  /* 0x000000e3e7e37220 */ /* 0x000fe20000410000 */
[----:B------:R-:W-:Y:S01]  /*1610*/  FMUL.FTZ R200, R244, R200 ;  /* 0x000000c8f4c87220 */ /* 0x000fe20000410000 */
[----:B---3--:R-:W-:Y:S01]  /*1620*/  FMUL.FTZ R224, R240, R224 ;  /* 0x000000e0f0e07220 */ /* 0x008fe20000410000 */
[----:B------:R-:W3:Y:S01]  /*1630*/  LDL R231, [R1+0x44] ;  /* 0x0000440001e77983 */ /* 0x000ee20000100800 */
[----:B------:R-:W-:-:S03]  /*1640*/  FADD.FTZ R130, R130, R226 ;  /* 0x000000e282827221 */ /* 0x000fc60000010000 */
[----:B------:R-:W3:Y:S01]  /*1650*/  LDL R240, [R1+0x2c] ;  /* 0x00002c0001f07983 */ /* 0x000ee20000100800 */
[----:B------:R-:W-:Y:S01]  /*1660*/  FFMA.FTZ R98, R200, R226, R98 ;  /* 0x000000e2c8627223 */ /* 0x000fe20000010062 */
[----:B------:R-:W-:Y:S01]  /*1670*/  FMUL.FTZ R204, R244, R204 ;  /* 0x000000ccf4cc7220 */ /* 0x000fe20000410000 */
[----:B------:R-:W-:Y:S02]  /*1680*/  FMUL.FTZ R226, R232, R226 ;  /* 0x000000e2e8e27220 */ /* 0x000fe40000410000 */
[----:B------:R-:W3:Y:S01]  /*1690*/  LDL R232, [R1+0x28] ;  /* 0x0000280001e87983 */ /* 0x000ee20000100800 */
[----:B------:R-:W-:Y:S01]  /*16a0*/  FFMA.FTZ R102, R204, R234, R102 ;  /* 0x000000eacc667223 */ /* 0x000fe20000010066 */
[----:B------:R-:W-:Y:S01]  /*16b0*/  FADD.FTZ R134, R134, R234 ;  /* 0x000000ea86867221 */ /* 0x000fe20000010000 */
[----:B----4-:R-:W-:Y:S01]  /*16c0*/  FMUL.FTZ R229, R229, R214 ;  /* 0x000000d6e5e57220 */ /* 0x010fe20000410000 */
[----:B------:R-:W-:Y:S01]  /*16d0*/  FFMA.FTZ R214, R19, R221, R215 ;  /* 0x000000dd13d67223 */ /* 0x000fe200000100d7 */
[----:B------:R-:W-:Y:S01]  /*16e0*/  FADD.FTZ R215, R221, R230 ;  /* 0x000000e6ddd77221 */ /* 0x000fe20000010000 */
[----:B--2---:R-:W-:-:S02]  /*16f0*/  FMUL.FTZ R230, R239, R234 ;  /* 0x000000eaefe67220 */ /* 0x004fc40000410000 */
[----:B------:R-:W2:Y:S04]  /*1700*/  LDL R239, [R1+0x34] ;  /* 0x0000340001ef7983 */ /* 0x000ea80000100800 */
[----:B------:R-:W4:Y:S01]  /*1710*/  LDL R234, [R1+0x30] ;  /* 0x0000300001ea7983 */ /* 0x000f220000100800 */
[C---:B------:R-:W-:Y:S01]  /*1720*/  FMUL.FTZ R205, R244.reuse, R205 ;  /* 0x000000cdf4cd7220 */ /* 0x040fe20000410000 */
[C---:B------:R-:W-:Y:S01]  /*1730*/  FMUL.FTZ R207, R244.reuse, R207 ;  /* 0x000000cff4cf7220 */ /* 0x040fe20000410000 */
[C---:B------:R-:W-:Y:S01]  /*1740*/  FMUL.FTZ R209, R244.reuse, R209 ;  /* 0x000000d1f4d17220 */ /* 0x040fe20000410000 */
[----:B------:R-:W-:Y:S01]  /*1750*/  FADD.FTZ R135, R135, R233 ;  /* 0x000000e987877221 */ /* 0x000fe20000010000 */
[----:B------:R-:W-:Y:S01]  /*1760*/  FFMA.FTZ R103, R205, R233, R103 ;  /* 0x000000e9cd677223 */ /* 0x000fe20000010067 */
[----:B------:R-:W-:Y:S01]  /*1770*/  FADD.FTZ R137, R137, R235 ;  /* 0x000000eb89897221 */ /* 0x000fe20000010000 */
[----:B------:R-:W-:Y:S01]  /*1780*/  FFMA.FTZ R105, R207, R235, R105 ;  /* 0x000000ebcf697223 */ /* 0x000fe20000010069 */
[----:B---3--:R-:W-:Y:S01]  /*1790*/  FMUL.FTZ R231, R231, R233 ;  /* 0x000000e9e7e77220 */ /* 0x008fe20000410000 */
[----:B------:R-:W-:Y:S01]  /*17a0*/  FMUL.FTZ R206, R244, R206 ;  /* 0x000000cef4ce7220 */ /* 0x000fe20000410000 */
[----:B------:R-:W-:Y:S01]  /*17b0*/  FADD.FTZ R139, R139, R237 ;  /* 0x000000ed8b8b7221 */ /* 0x000fe20000010000 */
[----:B------:R-:W-:Y:S01]  /*17c0*/  FFMA.FTZ R107, R209, R237, R107 ;  /* 0x000000edd16b7223 */ /* 0x000fe2000001006b */
[----:B------:R-:W-:Y:S01]  /*17d0*/  FMUL.FTZ R233, R240, R235 ;  /* 0x000000ebf0e97220 */ /* 0x000fe20000410000 */
[----:B------:R-:W-:Y:S01]  /*17e0*/  FMUL.FTZ R208, R244, R208 ;  /* 0x000000d0f4d07220 */ /* 0x000fe20000410000 */
[----:B------:R-:W-:Y:S01]  /*17f0*/  FADD.FTZ R136, R136, R236 ;  /* 0x000000ec88887221 */ /* 0x000fe20000010000 */
[-C--:B------:R-:W-:Y:S01]  /*1800*/  FFMA.FTZ R104, R206, R236.reuse, R104 ;  /* 0x000000ecce687223 */ /* 0x080fe20000010068 */
[----:B------:R-:W-:Y:S01]  /*1810*/  FADD.FTZ R138, R138, R238 ;  /* 0x000000ee8a8a7221 */ /* 0x000fe20000010000 */
[----:B------:R-:W-:Y:S01]  /*1820*/  FMUL.FTZ R232, R232, R236 ;  /* 0x000000ece8e87220 */ /* 0x000fe20000410000 */
[----:B------:R-:W-:Y:S01]  /*1830*/  FMUL.FTZ R211, R244, R211 ;  /* 0x000000d3f4d37220 */ /* 0x000fe20000410000 */
[----:B------:R-:W3:Y:S01]  /*1840*/  LDL R236, [R1+0x18] ;  /* 0x0000180001ec7983 */ /* 0x000ee20000100800 */
[----:B------:R-:W-:-:S03]  /*1850*/  FFMA.FTZ R106, R208, R238, R106 ;  /* 0x000000eed06a7223 */ /* 0x000fc6000001006a */
[----:B------:R-:W3:Y:S01]  /*1860*/  LDL R240, [R1+0x8] ;  /* 0x0000080001f07983 */ /* 0x000ee20000100800 */
[----:B--2---:R-:W-:-:S03]  /*1870*/  FMUL.FTZ R235, R239, R237 ;  /* 0x000000edefeb7220 */ /* 0x004fc60000410000 */
[----:B------:R-:W2:Y:S01]  /*1880*/  LDL R237, [R1+0x1c] ;  /* 0x00001c0001ed7983 */ /* 0x000ea20000100800 */
[----:B----4-:R-:W-:-:S03]  /*1890*/  FMUL.FTZ R234, R234, R238 ;  /* 0x000000eeeaea7220 */ /* 0x010fc60000410000 */
[----:B------:R-:W4:Y:S04]  /*18a0*/  LDL R238, [R1+0x20] ;  /* 0x0000200001ee7983 */ /* 0x000f280000100800 */
[----:B------:R-:W4:Y:S01]  /*18b0*/  LDL R239, [R1+0x24] ;  /* 0x0000240001ef7983 */ /* 0x000f220000100800 */
[C---:B------:R-:W-:Y:S01]  /*18c0*/  FMUL.FTZ R210, R244.reuse, R210 ;  /* 0x000000d2f4d27220 */ /* 0x040fe20000410000 */
[----:B------:R-:W-:Y:S01]  /*18d0*/  FFMA.FTZ R109, R211, R241, R109 ;  /* 0x000000f1d36d7223 */ /* 0x000fe2000001006d */
[----:B------:R-:W-:Y:S01]  /*18e0*/  FADD.FTZ R141, R141, R241 ;  /* 0x000000f18d8d7221 */ /* 0x000fe20000010000 */
[----:B------:R-:W-:Y:S01]  /*18f0*/  FMUL.FTZ R212, R244, R212 ;  /* 0x000000d4f4d47220 */ /* 0x000fe20000410000 */
[----:B------:R-:W-:Y:S01]  /*1900*/  FFMA.FTZ R108, R210, R242, R108 ;  /* 0x000000f2d26c7223 */ /* 0x000fe2000001006c */
[----:B------:R-:W-:Y:S01]  /*1910*/  FADD.FTZ R140, R140, R242 ;  /* 0x000000f28c8c7221 */ /* 0x000fe20000010000 */
[----:B------:R-:W-:Y:S01]  /*1920*/  FADD.FTZ R142, R142, R248 ;  /* 0x000000f88e8e7221 */ /* 0x000fe20000010000 */
[----:B------:R-:W-:Y:S01]  /*1930*/  FFMA.FTZ R110, R212, R248, R110 ;  /* 0x000000f8d46e7223 */ /* 0x000fe2000001006e */
[----:B---3--:R-:W-:-:S02]  /*1940*/  FMUL.FTZ R236, R236, R242 ;  /* 0x000000f2ecec7220 */ /* 0x008fc40000410000 */
[----:B------:R-:W3:Y:S01]  /*1950*/  LDL R242, [R1+0x10] ;  /* 0x0000100001f27983 */ /* 0x000ee20000100800 */
        /* <DEDUP_REMOVED lines=12> */
[----:B--2---:R-:W-:Y:S02]  /*1a20*/  FMUL.FTZ R237, R237, R241 ;  /* 0x000000f1eded7220 */ /* 0x004fe40000410000 */
[----:B------:R-:W2:Y:S01]  /*1a30*/  LDL R241, [R1+0xc] ;  /* 0x00000c0001f17983 */ /* 0x000ea20000100800 */
[----:B----4-:R-:W-:-:S03]  /*1a40*/  FMUL.FTZ R238, R238, R248 ;  /* 0x000000f8eeee7220 */ /* 0x010fc60000410000 */
[----:B------:R-:W4:Y:S01]  /*1a50*/  LDL R248, [R1+0x14] ;  /* 0x0000140001f87983 */ /* 0x000f220000100800 */
        /* <DEDUP_REMOVED lines=28> */
[----:B------:R-:W-:-:S02]  /*1c20*/  FMUL.FTZ R217, R244, R217 ;  /* 0x000000d9f4d97220 */ /* 0x000fc40000410000 */
[----:B------:R-:W-:Y:S01]  /*1c30*/  FFMA.FTZ R214, R216, R240, R214 ;  /* 0x000000f0d8d67223 */ /* 0x000fe200000100d6 */
[----:B------:R-:W-:Y:S01]  /*1c40*/  FADD.FTZ R215, R215, R240 ;  /* 0x000000f0d7d77221 */ /* 0x000fe20000010000 */
[----:B------:R-:W-:Y:S01]  /*1c50*/  FMUL.FTZ R218, R244, R218 ;  /* 0x000000daf4da7220 */ /* 0x000fe20000410000 */
[----:B---3--:R-:W-:Y:S01]  /*1c60*/  FMUL.FTZ R242, R242, R252 ;  /* 0x000000fcf2f27220 */ /* 0x008fe20000410000 */
        /* <DEDUP_REMOVED lines=11> */
[----:B--2---:R-:W-:-:S04]  /*1d20*/  FMUL.FTZ R241, R241, R249 ;  /* 0x000000f9f1f17220 */ /* 0x004fc80000410000 */
[----:B------:R-:W-:Y:S01]  /*1d30*/  FFMA.FTZ R214, R217, R241, R214 ;  /* 0x000000f1d9d67223 */ /* 0x000fe200000100d6 */
[----:B------:R-:W-:Y:S01]  /*1d40*/  FADD.FTZ R215, R215, R241 ;  /* 0x000000f1d7d77221 */ /* 0x000fe20000010000 */
[----:B----4-:R-:W-:Y:S02]  /*1d50*/  FMUL.FTZ R243, R248, R251 ;  /* 0x000000fbf8f37220 */ /* 0x010fe40000410000 */
[----:B------:R-:W-:Y:S01]  /*1d60*/  FFMA.FTZ R214, R218, R242, R214 ;  /* 0x000000f2dad67223 */ /* 0x000fe200000100d6 */
[----:B------:R-:W-:-:S03]  /*1d70*/  FADD.FTZ R248, R215, R242 ;  /* 0x000000f2d7f87221 */ /* 0x000fc60000010000 */
[----:B------:R-:W-:Y:S01]  /*1d80*/  FFMA.FTZ R215, R219, R243, R214 ;  /* 0x000000f3dbd77223 */ /* 0x000fe200000100d6 */
[----:B------:R-:W-:Y:S01]  /*1d90*/  FADD.FTZ R214, R248, R243 ;  /* 0x000000f3f8d67221 */ /* 0x000fe20000010000 */
[----:B------:R-:W-:Y:S06]  /*1da0*/  BRA `(.L_x_14394) ;  /* 0x00000000006c7947 */ /* 0x000fec0003800000 */
.L_x_14393:
        /* <DEDUP_REMOVED lines=27> */
.L_x_14394:
[----:B------:R-:W-:Y:S05]  /*1f60*/  BSYNC.RECONVERGENT B1 ;  /* 0x0000000000017941 */ /* 0x000fea0003800200 */
.L_x_14392:
        /* <DEDUP_REMOVED lines=23> */
.L_x_14546:
        /* <DEDUP_REMOVED lines=45> */
.L_x_14400:
[----:B------:R-:W-:Y:S05]  /*23b0*/  BSYNC.RECONVERGENT B2 ;  /* 0x0000000000027941 */ /* 0x000fea0003800200 */
.L_x_14399:
        /* <DEDUP_REMOVED lines=13> */
.L_x_14402:
[----:B------:R-:W-:Y:S05]  /*2490*/  BSYNC.RECONVERGENT B2 ;  /* 0x0000000000027941 */ /* 0x000fea0003800200 */
.L_x_14401:
        /* <DEDUP_REMOVED lines=13> */
.L_x_14404:
[----:B------:R-:W-:Y:S05]  /*2570*/  BSYNC.RECONVERGENT B2 ;  /* 0x0000000000027941 */ /* 0x000fea0003800200 */
.L_x_14403:
        /* <DEDUP_REMOVED lines=13> */
.L_x_14406:
[----:B------:R-:W-:Y:S05]  /*2650*/  BSYNC.RECONVERGENT B2 ;  /* 0x0000000000027941 */ /* 0x000fea0003800200 */
.L_x_14405:
        /* <DEDUP_REMOVED lines=13> */
.L_x_14408:
[----:B------:R-:W-:Y:S05]  /*2730*/  BSYNC.RECONVERGENT B2 ;  /* 0x0000000000027941 */ /* 0x000fea0003800200 */
.L_x_14407:
        /* <DEDUP_REMOVED lines=13> */
.L_x_14410:
[----:B------:R-:W-:Y:S05]  /*2810*/  BSYNC.RECONVERGENT B2 ;  /* 0x0000000000027941 */ /* 0x000fea0003800200 */
.L_x_14409:
        /* <DEDUP_REMOVED lines=13> */
.L_x_14412:
[----:B------:R-:W-:Y:S05]  /*28f0*/  BSYNC.RECONVERGENT B2 ;  /* 0x0000000000027941 */ /* 0x000fea0003800200 */
.L_x_14411:
        /* <DEDUP_REMOVED lines=13> */
.L_x_14398:
        /* <DEDUP_REMOVED lines=46> */
.L_x_14415:
[----:B------:R-:W-:Y:S05]  /*2cb0*/  BSYNC.RECONVERGENT B2 ;  /* 0x0000000000027941 */ /* 0x000fea0003800200 */
.L_x_14414:
        /* <DEDUP_REMOVED lines=13> */
.L_x_14417:
[----:B------:R-:W-:Y:S05]  /*2d90*/  BSYNC.RECONVERGENT B2 ;  /* 0x0000000000027941 */ /* 0x000fea0003800200 */
.L_x_14416:
        /* <DEDUP_REMOVED lines=13> */
.L_x_14419:
[----:B------:R-:W-:Y:S05]  /*2e70*/  BSYNC.RECONVERGENT B2 ;  /* 0x0000000000027941 */ /* 0x000fea0003800200 */
.L_x_14418:
        /* <DEDUP_REMOVED lines=13> */
.L_x_14421:
[----:B------:R-:W-:Y:S05]  /*2f50*/  BSYNC.RECONVERGENT B2 ;  /* 0x0000000000027941 */ /* 0x000fea0003800200 */
.L_x_14420:
        /* <DEDUP_REMOVED lines=13> */
.L_x_14423:
[----:B------:R-:W-:Y:S05]  /*3030*/  BSYNC.RECONVERGENT B2 ;  /* 0x0000000000027941 */ /* 0x000fea0003800200 */
.L_x_14422:
        /* <DEDUP_REMOVED lines=13> */
.L_x_14425:
[----:B------:R-:W-:Y:S05]  /*3110*/  BSYNC.RECONVERGENT B2 ;  /* 0x0000000000027941 */ /* 0x000fea0003800200 */
.L_x_14424:
        /* <DEDUP_REMOVED lines=13> */
.L_x_14427:
[----:B------:R-:W-:Y:S05]  /*31f0*/  BSYNC.RECONVERGENT B2 ;  /* 0x0000000000027941 */ /* 0x000fea0003800200 */
.L_x_14426:
        /* <DEDUP_REMOVED lines=8> */
.L_x_14397:
        /* <DEDUP_REMOVED lines=94> */
.L_x_14428:
[----:B------:R-:W1:Y:S01]  /*3860*/  @P3 LDC R189, c[0x0][0x40c] ;  /* 0x00010300ffbd3b82 */ /* 0x000e620000000800 */
[----:B------:R-:W-:Y:S01]  /*3870*/  @P2 FFMA.FTZ R190, R8, R249, R248 ;  /* 0x000000f908be2223 */ /* 0x000fe200000100f8 */
[----:B-----5:R-:W-:Y:S01]  /*3880*/  MOV R194, R46 ;  /* 0x0000002e00c27202 */ /* 0x020fe20000000f00 */
[----:B------:R-:W-:Y:S01]  /*3890*/  @P3 HADD2.F32 R191, -RZ, R183.H1_H1 ;  /* 0x300000b7ffbf3230 */ /* 0x000fe20000004100 */
[----:B------:R-:W-:Y:S01]  /*38a0*/  MOV R195, R47 ;  /* 0x0000002f00c37202 */ /* 0x000fe20000000f00 */
[----:B------:R-:W-:Y:S01]  /*38b0*/  @P2 FADD.FTZ R190, R16, -R190 ;  /* 0x800000be10be2221 */ /* 0x000fe20000010000 */
[--C-:B------:R-:W-:Y:S02]  /*38c0*/  @P3 HADD2.F32 R250, -RZ, R182.reuse.H0_H0 ;  /* 0x200000b6fffa3230 */ /* 0x100fe40000004100 */
[----:B------:R-:W2:Y:S01]  /*38d0*/  @P3 LDC R188, c[0x0][0x40c] ;  /* 0x00010300ffbc3b82 */ /* 0x000ea20000000800 */
[----:B------:R-:W-:Y:S01]  /*38e0*/  @P2 FFMA.FTZ R194, R244, R190, R46 ;  /* 0x000000bef4c22223 */ /* 0x000fe2000001002e */
[----:B------:R-:W-:Y:S01]  /*38f0*/  @P2 FFMA.FTZ R190, R9, R249, R248 ;  /* 0x000000f909be2223 */ /* 0x000fe200000100f8 */
[----:B------:R-:W-:-:S03]  /*3900*/  @P3 HADD2.F32 R251, -RZ, R182.H1_H1 ;  /* 0x300000b6fffb3230 */ /* 0x000fc60000004100 */
[----:B------:R-:W-:Y:S02]  /*3910*/  @P2 FADD.FTZ R190, R17, -R190 ;  /* 0x800000be11be2221 */ /* 0x000fe40000010000 */
[----:B------:R-:W3:Y:S02]  /*3920*/  @P3 LDC R192, c[0x0][0x40c] ;  /* 0x00010300ffc03b82 */ /* 0x000ee40000000800 */
[----:B------:R-:W-:Y:S01]  /*3930*/  @P2 FFMA.FTZ R195, R244, R190, R47 ;  /* 0x000000bef4c32223 */ /* 0x000fe2000001002f */
[----:B------:R-:W-:-:S03]  /*3940*/  @P3 HADD2.F32 R190, -RZ, R183.H0_H0 ;  /* 0x200000b7ffbe3230 */ /* 0x000fc60000004100 */
[----:B-1----:R-:W-:-:S04]  /*3950*/  @P3 FMUL.FTZ R189, R195, R189 ;  /* 0x000000bdc3bd3220 */ /* 0x002fc80000410000 */
[-C--:B------:R-:W-:Y:S01]  /*3960*/  @P3 FFMA.FTZ R175, R191, R189.reuse, R175 ;  /* 0x000000bdbfaf3223 */ /* 0x080fe200000100af */
[----:B------:R-:W-:Y:S01]  /*3970*/  @P3 FMUL.FTZ R191, R59, R189 ;  /* 0x000000bd3bbf3220 */ /* 0x000fe20000410000 */
[----:B------:R-:W-:Y:S01]  /*3980*/  @P2 FFMA.FTZ R189, R0, R249, R248 ;  /* 0x000000f900bd2223 */ /* 0x000fe200000100f8 */
[----:B--2---:R-:W-:-:S03]  /*3990*/  @P3 FMUL.FTZ R188, R194, R188 ;  /* 0x000000bcc2bc3220 */ /* 0x004fc60000410000 */
[----:B------:R-:W-:Y:S01]  /*39a0*/  @P2 FADD.FTZ R189, R10, -R189 ;  /* 0x800000bd0abd2221 */ /* 0x000fe20000010000 */
[----:B------:R-:W-:Y:S01]  /*39b0*/  @P3 F2FP.F16.F32.PACK_AB R191, RZ, R191 ;  /* 0x000000bfffbf323e */ /* 0x000fe200000000ff */
[-C--:B------:R-:W-:Y:S01]  /*39c0*/  @P3 FFMA.FTZ R174, R190, R188.reuse, R174 ;  /* 0x000000bcbeae3223 */ /* 0x080fe200000100ae */
[----:B------:R-:W-:Y:S01]  /*39d0*/  @P3 FMUL.FTZ R190, R58, R188 ;  /* 0x000000bc3abe3220 */ /* 0x000fe20000410000 */
[----:B------:R-:W-:Y:S01]  /*39e0*/  MOV R188, R48 ;  /* 0x0000003000bc7202 */ /* 0x000fe20000000f00 */
[----:B------:R-:W-:Y:S01]  /*39f0*/  @P2 FFMA.FTZ R188, R244, R189, R48 ;  /* 0x000000bdf4bc2223 */ /* 0x000fe20000010030 */
[----:B------:R-:W-:Y:S02]  /*3a00*/  @P2 FFMA.FTZ R189, R3, R249, R248 ;  /* 0x000000f903bd2223 */ /* 0x000fe400000100f8 */
[----:B------:R-:W-:Y:S02]  /*3a10*/  @P3 F2FP.F16.F32.PACK_AB R190, RZ, R190 ;  /* 0x000000beffbe323e */ /* 0x000fe400000000ff */
[----:B------:R-:W-:Y:S01]  /*3a20*/  @P2 FADD.FTZ R193, R11, -R189 ;  /* 0x800000bd0bc12221 */ /* 0x000fe20000010000 */
[----:B------:R-:W-:-:S02]  /*3a30*/  MOV R189, R49 ;  /* 0x0000003100bd7202 */ /* 0x000fc40000000f00 */
[----:B------:R-:W-:Y:S01]  /*3a40*/  @P3 PRMT R187, R190, 0x7610, R187 ;  /* 0x00007610bebb3816 */ /* 0x000fe200000000bb */
[----:B------:R-:W-:Y:S01]  /*3a50*/  @P2 FFMA.FTZ R189, R244, R193, R49 ;  /* 0x000000c1f4bd2223 */ /* 0x000fe20000010031 */
[----:B---3--:R-:W-:Y:S01]  /*3a60*/  @P3 FMUL.FTZ R190, R188, R192 ;  /* 0x000000c0bcbe3220 */ /* 0x008fe20000410000 */
[----:B------:R-:W1:Y:S01]  /*3a70*/  @P3 LDC R193, c[0x0][0x40c] ;  /* 0x00010300ffc13b82 */ /* 0x000e620000000800 */
[----:B------:R-:W-:Y:S01]  /*3a80*/  @P3 PRMT R187, R187, 0x5410, R191 ;  /* 0x00005410bbbb3816 */ /* 0x000fe200000000bf */
[--C-:B------:R-:W-:Y:S02]  /*3a90*/  @P3 HADD2.F32 R191, -RZ, R180.reuse.H0_H0 ;  /* 0x200000b4ffbf3230 */ /* 0x100fe40000004100 */
[----:B------:R-:W-:-:S03]  /*3aa0*/  @P3 HADD2.F32 R192, -RZ, R180.H1_H1 ;  /* 0x300000b4ffc03230 */ /* 0x000fc60000004100 */
[-C--:B------:R-:W-:Y:S01]  /*3ab0*/  @P3 FFMA.FTZ R176, R191, R190.reuse, R176 ;  /* 0x000000bebfb03223 */ /* 0x080fe200000100b0 */
[----:B------:R-:W-:Y:S01]  /*3ac0*/  @P3 FMUL.FTZ R190, R52, R190 ;  /* 0x000000be34be3220 */ /* 0x000fe20000410000 */
[----:B-1----:R-:W-:-:S04]  /*3ad0*/  @P3 FMUL.FTZ R191, R189, R193 ;  /* 0x000000c1bdbf3220 */ /* 0x002fc80000410000 */
[-C--:B------:R-:W-:Y:S01]  /*3ae0*/  @P3 FFMA.FTZ R177, R192, R191.reuse, R177 ;  /* 0x000000bfc0b13223 */ /* 0x080fe200000100b1 */
[----:B------:R-:W-:Y:S01]  /*3af0*/  @P3 FMUL.FTZ R192, R53, R191 ;  /* 0x000000bf35c03220 */ /* 0x000fe20000410000 */
[----:B------:R-:W-:Y:S01]  /*3b00*/  @P3 F2FP.F16.F32.PACK_AB R191, RZ, R190 ;  /* 0x000000beffbf323e */ /* 0x000fe200000000ff */
[----:B------:R-:W-:-:S03]  /*3b10*/  @P2 FFMA.FTZ R190, R4, R249, R248 ;  /* 0x000000f904be2223 */ /* 0x000fc600000100f8 */
[----:B------:R-:W-:Y:S01]  /*3b20*/  @P3 F2FP.F16.F32.PACK_AB R192, RZ, R192 ;  /* 0x000000c0ffc0323e */ /* 0x000fe200000000ff */
[----:B------:R-:W-:Y:S01]  /*3b30*/  @P2 FADD.FTZ R193, R12, -R190 ;  /* 0x800000be0cc12221 */ /* 0x000fe20000010000 */
[----:B------:R-:W-:Y:S02]  /*3b40*/  MOV R190, R50 ;  /* 0x0000003200be7202 */ /* 0x000fe40000000f00 */
[----:B------:R-:W-:Y:S01]  /*3b50*/  @P3 PRMT R184, R191, 0x7610, R184 ;  /* 0x00007610bfb83816 */ /* 0x000fe200000000b8 */
[----:B------:R-:W-:Y:S02]  /*3b60*/  @P2 FFMA.FTZ R190, R244, R193, R50 ;  /* 0x000000c1f4be2223 */ /* 0x000fe40000010032 */
[----:B------:R-:W1:Y:S01]  /*3b70*/  @P3 LDC R193, c[0x0][0x40c] ;  /* 0x00010300ffc13b82 */ /* 0x000e620000000800 */
[----:B------:R-:W-:Y:S01]  /*3b80*/  @P3 PRMT R184, R184, 0x5410, R192 ;  /* 0x00005410b8b83816 */ /* 0x000fe200000000c0 */
[--C-:B------:R-:W-:Y:S02]  /*3b90*/  @P3 HADD2.F32 R192, -RZ, R181.reuse.H0_H0 ;  /* 0x200000b5ffc03230 */ /* 0x100fe40000004100 */
[----:B-1----:R-:W-:Y:S01]  /*3ba0*/  @P3 FMUL.FTZ R191, R190, R193 ;  /* 0x000000c1bebf3220 */ /* 0x002fe20000410000 */
        /* <DEDUP_REMOVED lines=33> */
[----:B------:R-:W-:-:S04]  /*3dc0*/  @P3 F2FP.F16.F32.PACK_AB R250, RZ, R250 ;  /* 0x000000fafffa323e */ /* 0x000fc800000000ff */
[----:B------:R-:W-:-:S07]  /*3dd0*/  @P3 PRMT R186, R186, 0x5410, R250 ;  /* 0x00005410baba3816 */ /* 0x000fce00000000fa */
.L_x_14413:
[----:B------:R-:W-:Y:S05]  /*3de0*/  BSYNC.RECONVERGENT B1 ;  /* 0x0000000000017941 */ /* 0x000fea0003800200 */
.L_x_14396:
        /* <DEDUP_REMOVED lines=15> */
.L_x_14430:
[----:B------:R-:W-:Y:S05]  /*3ee0*/  BSYNC.RECONVERGENT B1 ;  /* 0x0000000000017941 */ /* 0x000fea0003800200 */
.L_x_14429:
[----:B------:R-:W-:Y:S04]  /*3ef0*/  BSSY.RECONVERGENT B1, `(.L_x_14431) ;  /* 0x00001af000017945 */ /* 0x000fe80003800200 */
[----:B------:R-:W-:Y:S05]  /*3f00*/  @!P0 BRA `(.L_x_14432) ;  /* 0x0000000800cc8947 */ /* 0x000fea0003800000 */
[----:B------:R-:W-:Y:S05]  /*3f10*/  @!P1 BRA `(.L_x_14433) ;  /* 0x0000000400649947 */ /* 0x000fea0003800000 */
[----:B------:R-:W2:Y:S01]  /*3f20*/  @P3 LDC R190, c[0x0][0x40c] ;  /* 0x00010300ffbe3b82 */ /* 0x000ea20000000800 */
[-CC-:B------:R-:W-:Y:S01]  /*3f30*/  @P2 FFMA.FTZ R189, R18, R249.reuse, R248.reuse ;  /* 0x000000f912bd2223 */ /* 0x180fe200000100f8 */
[----:B------:R-:W-:Y:S01]  /*3f40*/  @P2 FFMA.FTZ R191, R19, R249, R248 ;  /* 0x000000f913bf2223 */ /* 0x000fe200000100f8 */
[----:B-----5:R-:W-:Y:S01]  /*3f50*/  MOV R188, R40 ;  /* 0x0000002800bc7202 */ /* 0x020fe20000000f00 */
[----:B------:R-:W-:Y:S02]  /*3f60*/  @P3 HADD2.F32 R195, -RZ, R182.H1_H1 ;  /* 0x300000b6ffc33230 */ /* 0x000fe40000004100 */
[----:B------:R-:W-:Y:S01]  /*3f70*/  @P2 FADD.FTZ R189, R220, -R189 ;  /* 0x800000bddcbd2221 */ /* 0x000fe20000010000 */
[----:B------:R-:W-:Y:S01]  /*3f80*/  @P2 FADD.FTZ R191, R221, -R191 ;  /* 0x800000bfddbf2221 */ /* 0x000fe20000010000 */
[----:B-1----:R-:W-:Y:S01]  /*3f90*/  @P3 HADD2.F32 R214, -RZ, R183.H0_H0 ;  /* 0x200000b7ffd63230 */ /* 0x002fe20000004100 */
[----:B------:R-:W1:Y:S01]  /*3fa0*/  @P3 LDC R192, c[0x0][0x40c] ;  /* 0x00010300ffc03b82 */ /* 0x000e620000000800 */
[C---:B------:R-:W-:Y:S01]  /*3fb0*/  @P2 FFMA.FTZ R188, R244.reuse, R189, R40 ;  /* 0x000000bdf4bc2223 */ /* 0x040fe20000010028 */
[----:B------:R-:W-:Y:S01]  /*3fc0*/  MOV R189, R41 ;  /* 0x0000002900bd7202 */ /* 0x000fe20000000f00 */
[----:B------:R-:W-:Y:S01]  /*3fd0*/  @P2 FFMA.FTZ R189, R244, R191, R41 ;  /* 0x000000bff4bd2223 */ /* 0x000fe20000010029 */
[----:B------:R-:W-:-:S04]  /*3fe0*/  @P2 FFMA.FTZ R191, R196, R249, R248 ;  /* 0x000000f9c4bf2223 */ /* 0x000fc800000100f8 */
[----:B------:R-:W-:Y:S01]  /*3ff0*/  @P2 FADD.FTZ R191, R222, -R191 ;  /* 0x800000bfdebf2221 */ /* 0x000fe20000010000 */
[----:B--2---:R-:W-:Y:S01]  /*4000*/  @P3 FMUL.FTZ R193, R188, R190 ;  /* 0x000000bebcc13220 */ /* 0x004fe20000410000 */
[----:B------:R-:W-:-:S05]  /*4010*/  @P3 HADD2.F32 R190, -RZ, R180.H0_H0 ;  /* 0x200000b4ffbe3230 */ /* 0x000fca0000004100 */
[----:B------:R-:W-:Y:S01]  /*4020*/  @P3 FFMA.FTZ R168, R190, R193, R168 ;  /* 0x000000c1bea83223 */ /* 0x000fe200000100a8 */
[----:B------:R-:W-:Y:S01]  /*4030*/  MOV R190, R42 ;  /* 0x0000002a00be7202 */ /* 0x000fe20000000f00 */
[----:B------:R-:W-:Y:S01]  /*4040*/  @P2 FFMA.FTZ R190, R244, R191, R42 ;  /* 0x000000bff4be2223 */ /* 0x000fe2000001002a */
[----:B------:R-:W-:Y:S01]  /*4050*/  @P3 FMUL.FTZ R193, R60, R193 ;  /* 0x000000c13cc13220 */ /* 0x000fe20000410000 */
[----:B------:R-:W2:Y:S01]  /*4060*/  @P3 LDC R191, c[0x0][0x40c] ;  /* 0x00010300ffbf3b82 */ /* 0x000ea20000000800 */
[----:B-1----:R-:W-:-:S03]  /*4070*/  @P3 FMUL.FTZ R192, R189, R192 ;  /* 0x000000c0bdc03220 */ /* 0x002fc60000410000 */
[----:B------:R-:W-:-:S04]  /*4080*/  @P3 F2FP.F16.F32.PACK_AB R193, RZ, R193 ;  /* 0x000000c1ffc1323e */ /* 0x000fc800000000ff */
[----:B------:R-:W-:Y:S01]  /*4090*/  @P3 PRMT R184, R193, 0x7610, R184 ;  /* 0x00007610c1b83816 */ /* 0x000fe200000000b8 */
[----:B------:R-:W-:-:S05]  /*40a0*/  @P3 HADD2.F32 R193, -RZ, R180.H1_H1 ;  /* 0x300000b4ffc13230 */ /* 0x000fca0000004100 */
[-C--:B------:R-:W-:Y:S01]  /*40b0*/  @P3 FFMA.FTZ R169, R193, R192.reuse, R169 ;  /* 0x000000c0c1a93223 */ /* 0x080fe200000100a9 */
[----:B------:R-:W-:Y:S02]  /*40c0*/  @P3 HADD2.F32 R193, -RZ, R181.H0_H0 ;  /* 0x200000b5ffc13230 */ /* 0x000fe40000004100 */
[----:B------:R-:W-:-:S05]  /*40d0*/  @P3 FMUL.FTZ R192, R61, R192 ;  /* 0x000000c03dc03220 */ /* 0x000fca0000410000 */
[----:B------:R-:W-:Y:S01]  /*40e0*/  @P3 F2FP.F16.F32.PACK_AB R192, RZ, R192 ;  /* 0x000000c0ffc0323e */ /* 0x000fe200000000ff */
[----:B--2---:R-:W-:-:S03]  /*40f0*/  @P3 FMUL.FTZ R191, R190, R191 ;  /* 0x000000bfbebf3220 */ /* 0x004fc60000410000 */
[----:B------:R-:W-:Y:S01]  /*4100*/  @P3 PRMT R184, R184, 0x5410, R192 ;  /* 0x00005410b8b83816 */ /* 0x000fe200000000c0 */
[----:B------:R-:W-:Y:S02]  /*4110*/  @P3 HADD2.F32 R192, -RZ, R181.H1_H1 ;  /* 0x300000b5ffc03230 */ /* 0x000fe40000004100 */
[-C--:B------:R-:W-:Y:S01]  /*4120*/  @P3 FFMA.FTZ R170, R193, R191.reuse, R170 ;  /* 0x000000bfc1aa3223 */ /* 0x080fe200000100aa */
[----:B------:R-:W-:-:S05]  /*4130*/  @P3 FMUL.FTZ R191, R62, R191 ;  /* 0x000000bf3ebf3220 */ /* 0x000fca0000410000 */
[----:B------:R-:W-:Y:S01]  /*4140*/  @P3 F2FP.F16.F32.PACK_AB R193, RZ, R191 ;  /* 0x000000bfffc1323e */ /* 0x000fe200000000ff */
[----:B------:R-:W-:-:S03]  /*4150*/  @P2 FFMA.FTZ R191, R197, R249, R248 ;  /* 0x000000f9c5bf2223 */ /* 0x000fc600000100f8 */
        /* <DEDUP_REMOVED lines=8> */
[-C--:B------:R-:W-:Y:S01]  /*41e0*/  @P3 FFMA.FTZ R171, R192, R194.reuse, R171 ;  /* 0x000000c2c0ab3223 */ /* 0x080fe200000100ab */
[----:B------:R-:W-:Y:S01]  /*41f0*/  @P3 FMUL.FTZ R192, R63, R194 ;  /* 0x000000c23fc03220 */ /* 0x000fe20000410000 */
[----:B------:R-:W-:-:S04]  /*4200*/  @P3 HADD2.F32 R194, -RZ, R182.H0_H0 ;  /* 0x200000b6ffc23230 */ /* 0x000fc80000004100 */
[----:B------:R-:W-:-:S04]  /*4210*/  @P3 F2FP.F16.F32.PACK_AB R192, RZ, R192 ;  /* 0x000000c0ffc0323e */ /* 0x000fc800000000ff */
        /* <DEDUP_REMOVED lines=32> */
[----:B------:R-:W-:Y:S01]  /*4420*/  @P2 FFMA.FTZ R195, R244, R214, R39 ;  /* 0x000000d6f4c32223 */ /* 0x000fe20000010027 */
        /* <DEDUP_REMOVED lines=8> */
.L_x_14433:
[----:B-1----:R-:W-:Y:S01]  /*44b0*/  @P2 FFMA.FTZ R215, R18, R249, R248 ;  /* 0x000000f912d72223 */ /* 0x002fe200000100f8 */
        /* <DEDUP_REMOVED lines=88> */
.L_x_14432:
        /* <DEDUP_REMOVED lines=47> */
.L_x_14437:
[----:B------:R-:W-:Y:S05]  /*4d30*/  BSYNC.RECONVERGENT B2 ;  /* 0x0000000000027941 */ /* 0x000fea0003800200 */
.L_x_14436:
        /* <DEDUP_REMOVED lines=13> */
.L_x_14439:
[----:B------:R-:W-:Y:S05]  /*4e10*/  BSYNC.RECONVERGENT B2 ;  /* 0x0000000000027941 */ /* 0x000fea0003800200 */
.L_x_14438:
        /* <DEDUP_REMOVED lines=13> */
.L_x_14441:
[----:B------:R-:W-:Y:S05]  /*4ef0*/  BSYNC.RECONVERGENT B2 ;  /* 0x0000000000027941 */ /* 0x000fea0003800200 */
.L_x_14440:
        /* <DEDUP_REMOVED lines=13> */
.L_x_14443:
[----:B------:R-:W-:Y:S05]  /*4fd0*/  BSYNC.RECONVERGENT B2 ;  /* 0x0000000000027941 */ /* 0x000fea0003800200 */
.L_x_14442:
        /* <DEDUP_REMOVED lines=13> */
.L_x_14445:
[----:B------:R-:W-:Y:S05]  /*50b0*/  BSYNC.RECONVERGENT B2 ;  /* 0x0000000000027941 */ /* 0x000fea0003800200 */
.L_x_14444:
        /* <DEDUP_REMOVED lines=13> */
.L_x_14447:
[----:B------:R-:W-:Y:S05]  /*5190*/  BSYNC.RECONVERGENT B2 ;  /* 0x0000000000027941 */ /* 0x000fea0003800200 */
.L_x_14446:
        /* <DEDUP_REMOVED lines=13> */
.L_x_14449:
[----:B------:R-:W-:Y:S05]  /*5270*/  BSYNC.RECONVERGENT B2 ;  /* 0x0000000000027941 */ /* 0x000fea0003800200 */
.L_x_14448:
[----:B------:R-:W-:Y:S05]  /*5280*/  @!P3 BRA `(.L_x_14434) ;  /* 0x0000000400d4b947 */ /* 0x000fea0003800000 */
[----:B-1----:R-:W-:Y:S02]  /*5290*/  HADD2.F32 R214, -RZ, R183.H1_H1 ;  /* 0x300000b7ffd67230 */ /* 0x002fe40000004100 */
[----:B------:R-:W-:-:S04]  /*52a0*/  FMUL.FTZ R215, R195, UR13 ;  /* 0x0000000dc3d77c20 */ /* 0x000fc80008410000 */
[-C--:B------:R-:W-:Y:S01]  /*52b0*/  FFMA.FTZ R167, R214, R215.reuse, R167 ;  /* 0x000000d7d6a77223 */ /* 0x080fe200000100a7 */
[----:B------:R-:W-:-:S05]  /*52c0*/  FMUL.FTZ R214, R67, R215 ;  /* 0x000000d743d67220 */ /* 0x000fca0000410000 */
[----:B------:R-:W-:-:S04]  /*52d0*/  F2FP.F16.F32.PACK_AB R214, RZ, R214 ;  /* 0x000000d6ffd6723e */ /* 0x000fc800000000ff */
[----:B------:R-:W-:Y:S01]  /*52e0*/  PRMT R187, R187, 0x5410, R214 ;  /* 0x00005410bbbb7816 */ /* 0x000fe200000000d6 */
[----:B------:R-:W-:Y:S06]  /*52f0*/  BRA `(.L_x_14434) ;  /* 0x0000000400b87947 */ /* 0x000fec0003800000 */
.L_x_14435:
        /* <DEDUP_REMOVED lines=13> */
.L_x_14451:
[----:B------:R-:W-:Y:S05]  /*53d0*/  BSYNC.RECONVERGENT B2 ;  /* 0x0000000000027941 */ /* 0x000fea0003800200 */
.L_x_14450:
        /* <DEDUP_REMOVED lines=13> */
.L_x_14453:
[----:B------:R-:W-:Y:S05]  /*54b0*/  BSYNC.RECONVERGENT B2 ;  /* 0x0000000000027941 */ /* 0x000fea0003800200 */
.L_x_14452:
        /* <DEDUP_REMOVED lines=13> */
.L_x_14455:
[----:B------:R-:W-:Y:S05]  /*5590*/  BSYNC.RECONVERGENT B2 ;  /* 0x0000000000027941 */ /* 0x000fea0003800200 */
.L_x_14454:
        /* <DEDUP_REMOVED lines=13> */
.L_x_14457:
[----:B------:R-:W-:Y:S05]  /*5670*/  BSYNC.RECONVERGENT B2 ;  /* 0x0000000000027941 */ /* 0x000fea0003800200 */
.L_x_14456:
        /* <DEDUP_REMOVED lines=13> */
.L_x_14459:
[----:B------:R-:W-:Y:S05]  /*5750*/  BSYNC.RECONVERGENT B2 ;  /* 0x0000000000027941 */ /* 0x000fea0003800200 */
.L_x_14458:
        /* <DEDUP_REMOVED lines=13> */
.L_x_14461:
[----:B------:R-:W-:Y:S05]  /*5830*/  BSYNC.RECONVERGENT B2 ;  /* 0x0000000000027941 */ /* 0x000fea0003800200 */
.L_x_14460:
        /* <DEDUP_REMOVED lines=13> */
.L_x_14463:
[----:B------:R-:W-:Y:S05]  /*5910*/  BSYNC.RECONVERGENT B2 ;  /* 0x0000000000027941 */ /* 0x000fea0003800200 */
.L_x_14462:
        /* <DEDUP_REMOVED lines=12> */
.L_x_14434:
[----:B------:R-:W-:Y:S05]  /*59e0*/  BSYNC.RECONVERGENT B1 ;  /* 0x0000000000017941 */ /* 0x000fea0003800200 */
.L_x_14431:
        /* <DEDUP_REMOVED lines=15> */
.L_x_14465:
[----:B------:R-:W-:Y:S05]  /*5ae0*/  BSYNC.RECONVERGENT B1 ;  /* 0x0000000000017941 */ /* 0x000fea0003800200 */
.L_x_14464:
        /* <DEDUP_REMOVED lines=92> */
.L_x_14468:
        /* <DEDUP_REMOVED lines=89> */
.L_x_14467:
        /* <DEDUP_REMOVED lines=47> */
.L_x_14472:
[----:B------:R-:W-:Y:S05]  /*6930*/  BSYNC.RECONVERGENT B2 ;  /* 0x0000000000027941 */ /* 0x000fea0003800200 */
.L_x_14471:
        /* <DEDUP_REMOVED lines=13> */
.L_x_14474:
[----:B------:R-:W-:Y:S05]  /*6a10*/  BSYNC.RECONVERGENT B2 ;  /* 0x0000000000027941 */ /* 0x000fea0003800200 */
.L_x_14473:
        /* <DEDUP_REMOVED lines=13> */
.L_x_14476:
[----:B------:R-:W-:Y:S05]  /*6af0*/  BSYNC.RECONVERGENT B2 ;  /* 0x0000000000027941 */ /* 0x000fea0003800200 */
.L_x_14475:
        /* <DEDUP_REMOVED lines=13> */
.L_x_14478:
[----:B------:R-:W-:Y:S05]  /*6bd0*/  BSYNC.RECONVERGENT B2 ;  /* 0x0000000000027941 */ /* 0x000fea0003800200 */
.L_x_14477:
        /* <DEDUP_REMOVED lines=13> */
.L_x_14480:
[----:B------:R-:W-:Y:S05]  /*6cb0*/  BSYNC.RECONVERGENT B2 ;  /* 0x0000000000027941 */ /* 0x000fea0003800200 */
.L_x_14479:
        /* <DEDUP_REMOVED lines=13> */
.L_x_14482:
[----:B------:R-:W-:Y:S05]  /*6d90*/  BSYNC.RECONVERGENT B2 ;  /* 0x0000000000027941 */ /* 0x000fea0003800200 */
.L_x_14481:
        /* <DEDUP_REMOVED lines=13> */
.L_x_14484:
[----:B------:R-:W-:Y:S05]  /*6e70*/  BSYNC.RECONVERGENT B2 ;  /* 0x0000000000027941 */ /* 0x000fea0003800200 */
.L_x_14483:
        /* <DEDUP_REMOVED lines=8> */
.L_x_14470:
        /* <DEDUP_REMOVED lines=13> */
.L_x_14486:
[----:B------:R-:W-:Y:S05]  /*6fd0*/  BSYNC.RECONVERGENT B2 ;  /* 0x0000000000027941 */ /* 0x000fea0003800200 */
.L_x_14485:
        /* <DEDUP_REMOVED lines=13> */
.L_x_14488:
[----:B------:R-:W-:Y:S05]  /*70b0*/  BSYNC.RECONVERGENT B2 ;  /* 0x0000000000027941 */ /* 0x000fea0003800200 */
.L_x_14487:
        /* <DEDUP_REMOVED lines=13> */
.L_x_14490:
[----:B------:R-:W-:Y:S05]  /*7190*/  BSYNC.RECONVERGENT B2 ;  /* 0x0000000000027941 */ /* 0x000fea0003800200 */
.L_x_14489:
        /* <DEDUP_REMOVED lines=13> */
.L_x_14492:
[----:B------:R-:W-:Y:S05]  /*7270*/  BSYNC.RECONVERGENT B2 ;  /* 0x0000000000027941 */ /* 0x000fea0003800200 */
.L_x_14491:
        /* <DEDUP_REMOVED lines=13> */
.L_x_14494:
[----:B------:R-:W-:Y:S05]  /*7350*/  BSYNC.RECONVERGENT B2 ;  /* 0x0000000000027941 */ /* 0x000fea0003800200 */
.L_x_14493:
        /* <DEDUP_REMOVED lines=13> */
.L_x_14496:
[----:B------:R-:W-:Y:S05]  /*7430*/  BSYNC.RECONVERGENT B2 ;  /* 0x0000000000027941 */ /* 0x000fea0003800200 */
.L_x_14495:
        /* <DEDUP_REMOVED lines=13> */
.L_x_14498:
[----:B------:R-:W-:Y:S05]  /*7510*/  BSYNC.RECONVERGENT B2 ;  /* 0x0000000000027941 */ /* 0x000fea0003800200 */
.L_x_14497:
        /* <DEDUP_REMOVED lines=12> */
.L_x_14469:
[----:B------:R-:W-:Y:S05]  /*75e0*/  BSYNC.RECONVERGENT B1 ;  /* 0x0000000000017941 */ /* 0x000fea0003800200 */
.L_x_14466:
        /* <DEDUP_REMOVED lines=15> */
.L_x_14500:
[----:B------:R-:W-:Y:S05]  /*76e0*/  BSYNC.RECONVERGENT B1 ;  /* 0x0000000000017941 */ /* 0x000fea0003800200 */
.L_x_14499:
[----:B------:R-:W-:Y:S04]  /*76f0*/  BSSY.RECONVERGENT B1, `(.L_x_14501) ;  /* 0x00001af000017945 */ /* 0x000fe80003800200 */
[----:B------:R-:W-:Y:S05]  /*7700*/  @!P0 BRA `(.L_x_14502) ;  /* 0x0000000800cc8947 */ /* 0x000fea0003800000 */
[----:B------:R-:W-:Y:S05]  /*7710*/  @!P1 BRA `(.L_x_14503) ;  /* 0x0000000400649947 */ /* 0x000fea0003800000 */
[----:B------:R-:W2:Y:S01]  /*7720*/  @P3 LDC R191, c[0x0][0x40c] ;  /* 0x00010300ffbf3b82 */ /* 0x000ea20000000800 */
[-CC-:B------:R-:W-:Y:S01]  /*7730*/  @P2 FFMA.FTZ R188, R219, R249.reuse, R248.reuse ;  /* 0x000000f9dbbc2223 */ /* 0x180fe200000100f8 */
[----:B------:R-:W-:Y:S01]  /*7740*/  @P2 FFMA.FTZ R189, R210, R249, R248 ;  /* 0x000000f9d2bd2223 */ /* 0x000fe200000100f8 */
[----:B-----5:R-:W-:Y:S01]  /*7750*/  MOV R195, R23 ;  /* 0x0000001700c37202 */ /* 0x020fe20000000f00 */
[--C-:B------:R-:W-:Y:S02]  /*7760*/  @P3 HADD2.F32 R194, -RZ, R182.reuse.H0_H0 ;  /* 0x200000b6ffc23230 */ /* 0x100fe40000004100 */
[----:B------:R-:W-:Y:S01]  /*7770*/  @P2 FADD.FTZ R188, R243, -R188 ;  /* 0x800000bcf3bc2221 */ /* 0x000fe20000010000 */
[----:B------:R-:W-:Y:S01]  /*7780*/  @P2 FADD.FTZ R189, R236, -R189 ;  /* 0x800000bdecbd2221 */ /* 0x000fe20000010000 */
[----:B-1----:R-:W-:Y:S01]  /*7790*/  @P3 HADD2.F32 R214, -RZ, R182.H1_H1 ;  /* 0x300000b6ffd63230 */ /* 0x002fe20000004100 */
[----:B------:R-:W1:Y:S01]  /*77a0*/  @P3 LDC R190, c[0x0][0x40c] ;  /* 0x00010300ffbe3b82 */ /* 0x000e620000000800 */
[C---:B------:R-:W-:Y:S01]  /*77b0*/  @P2 FFMA.FTZ R195, R244.reuse, R188, R23 ;  /* 0x000000bcf4c32223 */ /* 0x040fe20000010017 */
[----:B------:R-:W-:Y:S01]  /*77c0*/  MOV R188, R24 ;  /* 0x0000001800bc7202 */ /* 0x000fe20000000f00 */
[----:B------:R-:W-:Y:S01]  /*77d0*/  @P2 FFMA.FTZ R188, R244, R189, R24 ;  /* 0x000000bdf4bc2223 */ /* 0x000fe20000010018 */
[----:B------:R-:W-:Y:S01]  /*77e0*/  @P2 FFMA.FTZ R189, R211, R249, R248 ;  /* 0x000000f9d3bd2223 */ /* 0x000fe200000100f8 */
[----:B------:R-:W-:-:S03]  /*77f0*/  @P3 HADD2.F32 R215, -RZ, R183.H0_H0 ;  /* 0x200000b7ffd73230 */ /* 0x000fc60000004100 */
[----:B------:R-:W-:Y:S01]  /*7800*/  @P2 FADD.FTZ R192, R237, -R189 ;  /* 0x800000bdedc02221 */ /* 0x000fe20000010000 */
[----:B------:R-:W-:-:S03]  /*7810*/  MOV R189, R25 ;  /* 0x0000001900bd7202 */ /* 0x000fc60000000f00 */
[----:B------:R-:W-:Y:S01]  /*7820*/  @P2 FFMA.FTZ R189, R244, R192, R25 ;  /* 0x000000c0f4bd2223 */ /* 0x000fe20000010019 */
[----:B------:R-:W-:Y:S02]  /*7830*/  @P3 HADD2.F32 R192, -RZ, R180.H0_H0 ;  /* 0x200000b4ffc03230 */ /* 0x000fe40000004100 */
[----:B--2---:R-:W-:-:S04]  /*7840*/  @P3 FMUL.FTZ R191, R188, R191 ;  /* 0x000000bfbcbf3220 */ /* 0x004fc80000410000 */
[-C--:B------:R-:W-:Y:S01]  /*7850*/  @P3 FFMA.FTZ R152, R192, R191.reuse, R152 ;  /* 0x000000bfc0983223 */ /* 0x080fe20000010098 */
[----:B------:R-:W-:Y:S02]  /*7860*/  @P3 HADD2.F32 R192, -RZ, R180.H1_H1 ;  /* 0x300000b4ffc03230 */ /* 0x000fe40000004100 */
[----:B------:R-:W-:Y:S01]  /*7870*/  @P3 FMUL.FTZ R191, R76, R191 ;  /* 0x000000bf4cbf3220 */ /* 0x000fe20000410000 */
[----:B-1----:R-:W-:-:S04]  /*7880*/  @P3 FMUL.FTZ R190, R189, R190 ;  /* 0x000000bebdbe3220 */ /* 0x002fc80000410000 */
[----:B------:R-:W-:Y:S01]  /*7890*/  @P3 F2FP.F16.F32.PACK_AB R191, RZ, R191 ;  /* 0x000000bfffbf323e */ /* 0x000fe200000000ff */
[-C--:B------:R-:W-:Y:S01]  /*78a0*/  @P3 FFMA.FTZ R153, R192, R190.reuse, R153 ;  /* 0x000000bec0993223 */ /* 0x080fe20000010099 */
[----:B------:R-:W-:Y:S02]  /*78b0*/  @P3 FMUL.FTZ R190, R77, R190 ;  /* 0x000000be4dbe3220 */ /* 0x000fe40000410000 */
[----:B------:R-:W-:-:S03]  /*78c0*/  @P3 PRMT R184, R191, 0x7610, R184 ;  /* 0x00007610bfb83816 */ /* 0x000fc600000000b8 */
[----:B------:R-:W-:Y:S01]  /*78d0*/  @P3 F2FP.F16.F32.PACK_AB R192, RZ, R190 ;  /* 0x000000beffc0323e */ /* 0x000fe200000000ff */
[----:B------:R-:W-:-:S03]  /*78e0*/  @P2 FFMA.FTZ R190, R212, R249, R248 ;  /* 0x000000f9d4be2223 */ /* 0x000fc600000100f8 */
[----:B------:R-:W-:Y:S01]  /*78f0*/  @P3 PRMT R184, R184, 0x5410, R192 ;  /* 0x00005410b8b83816 */ /* 0x000fe200000000c0 */
[----:B------:R-:W-:Y:S01]  /*7900*/  @P2 FADD.FTZ R193, R238, -R190 ;  /* 0x800000beeec12221 */ /* 0x000fe20000010000 */
[----:B------:R-:W-:Y:S01]  /*7910*/  MOV R190, R26 ;  /* 0x0000001a00be7202 */ /* 0x000fe20000000f00 */
[--C-:B------:R-:W-:Y:S02]  /*7920*/  @P3 HADD2.F32 R192, -RZ, R181.reuse.H0_H0 ;  /* 0x200000b5ffc03230 */ /* 0x100fe40000004100 */
[----:B------:R-:W-:Y:S02]  /*7930*/  @P2 FFMA.FTZ R190, R244, R193, R26 ;  /* 0x000000c1f4be2223 */ /* 0x000fe4000001001a */
[----:B------:R-:W1:Y:S02]  /*7940*/  @P3 LDC R193, c[0x0][0x40c] ;  /* 0x00010300ffc13b82 */ /* 0x000e640000000800 */
        /* <DEDUP_REMOVED lines=54> */
.L_x_14503:
        /* <DEDUP_REMOVED lines=89> */
.L_x_14502:
        /* <DEDUP_REMOVED lines=14> */
[----:B-1----:R-:W-:-:S07]  /*8320*/  PRMT R184, R188, 0x7610, R184 ;  /* 0x00007610bcb87816 */ /* 0x002fce00000000b8 */
.L_x_14507:
[----:B------:R-:W-:Y:S05]  /*8330*/  BSYNC.RECONVERGENT B2 ;  /* 0x0000000000027941 */ /* 0x000fea0003800200 */
.L_x_14506:
        /* <DEDUP_REMOVED lines=13> */
.L_x_14509:
[----:B------:R-:W-:Y:S05]  /*8410*/  BSYNC.RECONVERGENT B2 ;  /* 0x0000000000027941 */ /* 0x000fea0003800200 */
.L_x_14508:
        /* <DEDUP_REMOVED lines=13> */
.L_x_14511:
[----:B------:R-:W-:Y:S05]  /*84f0*/  BSYNC.RECONVERGENT B2 ;  /* 0x0000000000027941 */ /* 0x000fea0003800200 */
.L_x_14510:
        /* <DEDUP_REMOVED lines=13> */
.L_x_14513:
[----:B------:R-:W-:Y:S05]  /*85d0*/  BSYNC.RECONVERGENT B2 ;  /* 0x0000000000027941 */ /* 0x000fea0003800200 */
.L_x_14512:
        /* <DEDUP_REMOVED lines=13> */
.L_x_14515:
[----:B------:R-:W-:Y:S05]  /*86b0*/  BSYNC.RECONVERGENT B2 ;  /* 0x0000000000027941 */ /* 0x000fea0003800200 */
.L_x_14514:
        /* <DEDUP_REMOVED lines=13> */
.L_x_14517:
[----:B------:R-:W-:Y:S05]  /*8790*/  BSYNC.RECONVERGENT B2 ;  /* 0x0000000000027941 */ /* 0x000fea0003800200 */
.L_x_14516:
        /* <DEDUP_REMOVED lines=13> */
.L_x_14519:
[----:B------:R-:W-:Y:S05]  /*8870*/  BSYNC.RECONVERGENT B2 ;  /* 0x0000000000027941 */ /* 0x000fea0003800200 */
.L_x_14518:
        /* <DEDUP_REMOVED lines=33> */
[----:B-1----:R-:W-:Y:S02]  /*8a90*/  HADD2.F32 R215, -RZ, R183.H1_H1 ;  /* 0x300000b7ffd77230 */ /* 0x002fe40000004100 */
[----:B------:R-:W-:-:S04]  /*8aa0*/  FMUL.FTZ R214, R195, UR13 ;  /* 0x0000000dc3d67c20 */ /* 0x000fc80008410000 */
[-C--:B------:R-:W-:Y:S01]  /*8ab0*/  FFMA.FTZ R151, R215, R214.reuse, R151 ;  /* 0x000000d6d7977223 */ /* 0x080fe20000010097 */
[----:B------:R-:W-:-:S05]  /*8ac0*/  FMUL.FTZ R214, R83, R214 ;  /* 0x000000d653d67220 */ /* 0x000fca0000410000 */
[----:B------:R-:W-:-:S04]  /*8ad0*/  F2FP.F16.F32.PACK_AB R214, RZ, R214 ;  /* 0x000000d6ffd6723e */ /* 0x000fc800000000ff */
[----:B------:R-:W-:Y:S01]  /*8ae0*/  PRMT R187, R187, 0x5410, R214 ;  /* 0x00005410bbbb7816 */ /* 0x000fe200000000d6 */
[----:B------:R-:W-:Y:S06]  /*8af0*/  BRA `(.L_x_14504) ;  /* 0x0000000400b87947 */ /* 0x000fec0003800000 */
.L_x_14505:
        /* <DEDUP_REMOVED lines=13> */
.L_x_14521:
[----:B------:R-:W-:Y:S05]  /*8bd0*/  BSYNC.RECONVERGENT B2 ;  /* 0x0000000000027941 */ /* 0x000fea0003800200 */
.L_x_14520:
        /* <DEDUP_REMOVED lines=13> */
.L_x_14523:
[----:B------:R-:W-:Y:S05]  /*8cb0*/  BSYNC.RECONVERGENT B2 ;  /* 0x0000000000027941 */ /* 0x000fea0003800200 */
.L_x_14522:
        /* <DEDUP_REMOVED lines=13> */
.L_x_14525:
[----:B------:R-:W-:Y:S05]  /*8d90*/  BSYNC.RECONVERGENT B2 ;  /* 0x0000000000027941 */ /* 0x000fea0003800200 */
.L_x_14524:
        /* <DEDUP_REMOVED lines=13> */
.L_x_14527:
[----:B------:R-:W-:Y:S05]  /*8e70*/  BSYNC.RECONVERGENT B2 ;  /* 0x0000000000027941 */ /* 0x000fea0003800200 */
.L_x_14526:
        /* <DEDUP_REMOVED lines=13> */
.L_x_14529:
[----:B------:R-:W-:Y:S05]  /*8f50*/  BSYNC.RECONVERGENT B2 ;  /* 0x0000000000027941 */ /* 0x000fea0003800200 */
.L_x_14528:
        /* <DEDUP_REMOVED lines=13> */
.L_x_14531:
[----:B------:R-:W-:Y:S05]  /*9030*/  BSYNC.RECONVERGENT B2 ;  /* 0x0000000000027941 */ /* 0x000fea0003800200 */
.L_x_14530:
        /* <DEDUP_REMOVED lines=13> */
.L_x_14533:
[----:B------:R-:W-:Y:S05]  /*9110*/  BSYNC.RECONVERGENT B2 ;  /* 0x0000000000027941 */ /* 0x000fea0003800200 */
.L_x_14532:
[----:B-1----:R-:W-:Y:S01]  /*9120*/  FFMA.FTZ R214, R219, R249, R248 ;  /* 0x000000f9dbd67223 */ /* 0x002fe200000100f8 */
        /* <DEDUP_REMOVED lines=11> */
.L_x_14504:
[----:B------:R-:W-:Y:S05]  /*91e0*/  BSYNC.RECONVERGENT B1 ;  /* 0x0000000000017941 */ /* 0x000fea0003800200 */
.L_x_14501:
        /* <DEDUP_REMOVED lines=12> */
.L_x_14391:
[----:B------:R-:W-:Y:S05]  /*92b0*/  BSYNC B0 ;  /* 0x0000000000007941 */ /* 0x000fea0003800000 */
.L_x_14390:
        /* <DEDUP_REMOVED lines=271> */
.L_x_14395:
[----:B------:R-:W-:Y:S01]  /*a3b0*/  HFMA2 R250, -RZ, RZ, 0, 5.9604644775390625e-08 ;  /* 0x00000001fffa7431 */ /* 0x000fe200000001ff */
[----:B------:R-:W-:Y:S01]  /*a3c0*/  BSSY B1, `(.L_x_14535) ;  /* 0x0000006000017945 */ /* 0x000fe20003800000 */
[----:B------:R-:W-:Y:S02]  /*a3d0*/  MOV R249, 0x1f ;  /* 0x0000001f00f97802 */ /* 0x000fe40000000f00 */
[----:B------:R-:W-:-:S07]  /*a3e0*/  MOV R248, 0xffffffff ;  /* 0xffffffff00f87802 */ /* 0x000fce0000000f00 */
[----:B0----5:R-:W-:Y:S05]  /*a3f0*/  WARPSYNC.COLLECTIVE R248, `(.L_x_14536) ;  /* 0x00000000f8087348 */ /* 0x021fea0003c00000 */
[----:B------:R1:W2:Y:S02]  /*a400*/  SHFL.BFLY P1, R252, R214, R250, R249 ;  /* 0x0c0000fad6fc7389 */ /* 0x0002a400000200f9 */
[----:B012--5:R-:W-:Y:S05]  /*a410*/  ENDCOLLECTIVE ;  /* 0x000000000000791b */ /* 0x027fea0003800000 */
.L_x_14536:
[----:B------:R-:W-:Y:S05]  /*a420*/  BSYNC B1 ;  /* 0x0000000000017941 */ /* 0x000fea0003800000 */
.L_x_14535:
        /* <DEDUP_REMOVED lines=9> */
.L_x_14537:
[----:B------:R-:W-:Y:S01]  /*a4c0*/  HFMA2 R250, -RZ, RZ, 0, 1.1920928955078125e-07 ;  /* 0x00000002fffa7431 */ /* 0x000fe200000001ff */
[----:B------:R-:W-:-:S05]  /*a4d0*/  MOV R214, R252 ;  /* 0x000000fc00d67202 */ /* 0x000fca0000000f00 */
[----:B------:R-:W-:Y:S01]  /*a4e0*/  FADD.FTZ R215, R214, R215 ;  /* 0x000000d7d6d77221 */ /* 0x000fe20000010000 */
[----:B------:R-:W-:-:S07]  /*a4f0*/  MOV R214, R251 ;  /* 0x000000fb00d67202 */ /* 0x000fce0000000f00 */
[----:B------:R-:W-:Y:S05]  /*a500*/  WARPSYNC.COLLECTIVE R248, `(.L_x_14538) ;  /* 0x00000000f8087348 */ /* 0x000fea0003c00000 */
[----:B------:R0:W1:Y:S02]  /*a510*/  SHFL.BFLY P1, R252, R214, R250, R249 ;  /* 0x0c0000fad6fc7389 */ /* 0x00006400000200f9 */
[----:B01----:R-:W-:Y:S05]  /*a520*/  ENDCOLLECTIVE ;  /* 0x000000000000791b */ /* 0x003fea0003800000 */
.L_x_14538:
[----:B------:R-:W-:-:S05]  /*a530*/  MOV R214, R252 ;  /* 0x000000fc00d67202 */ /* 0x000fca0000000f00 */
[----:B------:R-:W-:Y:S01]  /*a540*/  FADD.FTZ R251, R251, R214 ;  /* 0x000000d6fbfb7221 */ /* 0x000fe20000010000 */
[----:B------:R-:W-:-:S07]  /*a550*/  MOV R214, R215 ;  /* 0x000000d700d67202 */ /* 0x000fce0000000f00 */
[----:B------:R-:W-:Y:S05]  /*a560*/  WARPSYNC.COLLECTIVE R248, `(.L_x_14539) ;  /* 0x00000000f8087348 */ /* 0x000fea0003c00000 */
[----:B------:R0:W1:Y:S02]  /*a570*/  SHFL.BFLY P1, R252, R214, R250, R249 ;  /* 0x0c0000fad6fc7389 */ /* 0x00006400000200f9 */
[----:B01----:R-:W-:Y:S05]  /*a580*/  ENDCOLLECTIVE ;  /* 0x000000000000791b */ /* 0x003fea0003800000 */
.L_x_14539:
[----:B------:R-:W-:Y:S01]  /*a590*/  HFMA2 R250, -RZ, RZ, 0, 2.384185791015625e-07 ;  /* 0x00000004fffa7431 */ /* 0x000fe200000001ff */
[----:B------:R-:W-:-:S05]  /*a5a0*/  MOV R214, R252 ;  /* 0x000000fc00d67202 */ /* 0x000fca0000000f00 */
[----:B------:R-:W-:Y:S01]  /*a5b0*/  FADD.FTZ R215, R215, R214 ;  /* 0x000000d6d7d77221 */ /* 0x000fe20000010000 */
[----:B------:R-:W-:-:S07]  /*a5c0*/  MOV R214, R251 ;  /* 0x000000fb00d67202 */ /* 0x000fce0000000f00 */
[----:B------:R-:W-:Y:S05]  /*a5d0*/  WARPSYNC.COLLECTIVE R248, `(.L_x_14540) ;  /* 0x00000000f8087348 */ /* 0x000fea0003c00000 */
[----:B------:R0:W1:Y:S02]  /*a5e0*/  SHFL.BFLY P1, R252, R214, R250, R249 ;  /* 0x0c0000fad6fc7389 */ /* 0x00006400000200f9 */
[----:B01----:R-:W-:Y:S05]  /*a5f0*/  ENDCOLLECTIVE ;  /* 0x000000000000791b */ /* 0x003fea0003800000 */
.L_x_14540:
[----:B------:R-:W-:-:S05]  /*a600*/  MOV R214, R252 ;  /* 0x000000fc00d67202 */ /* 0x000fca0000000f00 */
[----:B------:R-:W-:Y:S01]  /*a610*/  FADD.FTZ R251, R251, R214 ;  /* 0x000000d6fbfb7221 */ /* 0x000fe20000010000 */
[----:B------:R-:W-:-:S07]  /*a620*/  MOV R214, R215 ;  /* 0x000000d700d67202 */ /* 0x000fce0000000f00 */
[----:B------:R-:W-:Y:S05]  /*a630*/  WARPSYNC.COLLECTIVE R248, `(.L_x_14541) ;  /* 0x00000000f8087348 */ /* 0x000fea0003c00000 */
[----:B------:R0:W1:Y:S02]  /*a640*/  SHFL.BFLY P1, R252, R214, R250, R249 ;  /* 0x0c0000fad6fc7389 */ /* 0x00006400000200f9 */
[----:B01----:R-:W-:Y:S05]  /*a650*/  ENDCOLLECTIVE ;  /* 0x000000000000791b */ /* 0x003fea0003800000 */
.L_x_14541:
[----:B------:R-:W-:Y:S01]  /*a660*/  HFMA2 R250, -RZ, RZ, 0, 4.76837158203125e-07 ;  /* 0x00000008fffa7431 */ /* 0x000fe200000001ff */
[----:B------:R-:W-:-:S05]  /*a670*/  MOV R214, R252 ;  /* 0x000000fc00d67202 */ /* 0x000fca0000000f00 */
[----:B------:R-:W-:Y:S01]  /*a680*/  FADD.FTZ R215, R215, R214 ;  /* 0x000000d6d7d77221 */ /* 0x000fe20000010000 */
[----:B------:R-:W-:-:S07]  /*a690*/  MOV R214, R251 ;  /* 0x000000fb00d67202 */ /* 0x000fce0000000f00 */
[----:B------:R-:W-:Y:S05]  /*a6a0*/  WARPSYNC.COLLECTIVE R248, `(.L_x_14542) ;  /* 0x00000000f8087348 */ /* 0x000fea0003c00000 */
[----:B------:R0:W1:Y:S02]  /*a6b0*/  SHFL.BFLY P1, R252, R214, R250, R249 ;  /* 0x0c0000fad6fc7389 */ /* 0x00006400000200f9 */
[----:B01----:R-:W-:Y:S05]  /*a6c0*/  ENDCOLLECTIVE ;  /* 0x000000000000791b */ /* 0x003fea0003800000 */
.L_x_14542:
[----:B------:R-:W-:-:S05]  /*a6d0*/  MOV R214, R252 ;  /* 0x000000fc00d67202 */ /* 0x000fca0000000f00 */
[----:B------:R-:W-:Y:S01]  /*a6e0*/  FADD.FTZ R251, R251, R214 ;  /* 0x000000d6fbfb7221 */ /* 0x000fe20000010000 */
[----:B------:R-:W-:-:S07]  /*a6f0*/  MOV R214, R215 ;  /* 0x000000d700d67202 */ /* 0x000fce0000000f00 */
[----:B------:R-:W-:Y:S05]  /*a700*/  WARPSYNC.COLLECTIVE R248, `(.L_x_14543) ;  /* 0x00000000f8087348 */ /* 0x000fea0003c00000 */
[----:B------:R0:W1:Y:S02]  /*a710*/  SHFL.BFLY P1, R252, R214, R250, R249 ;  /* 0x0c0000fad6fc7389 */ /* 0x00006400000200f9 */
[----:B01----:R-:W-:Y:S05]  /*a720*/  ENDCOLLECTIVE ;  /* 0x000000000000791b */ /* 0x003fea0003800000 */
.L_x_14543:
[----:B------:R-:W-:Y:S01]  /*a730*/  HFMA2 R250, -RZ, RZ, 0, 9.5367431640625e-07 ;  /* 0x00000010fffa7431 */ /* 0x000fe200000001ff */
[----:B------:R-:W-:-:S05]  /*a740*/  MOV R214, R252 ;  /* 0x000000fc00d67202 */ /* 0x000fca0000000f00 */
[----:B------:R-:W-:Y:S01]  /*a750*/  FADD.FTZ R215, R215, R214 ;  /* 0x000000d6d7d77221 */ /* 0x000fe20000010000 */
[----:B------:R-:W-:-:S07]  /*a760*/  MOV R214, R251 ;  /* 0x000000fb00d67202 */ /* 0x000fce0000000f00 */
[----:B------:R-:W-:Y:S05]  /*a770*/  WARPSYNC.COLLECTIVE R248, `(.L_x_14544) ;  /* 0x00000000f8087348 */ /* 0x000fea0003c00000 */
[----:B------:R0:W1:Y:S02]  /*a780*/  SHFL.BFLY P1, R252, R214, R250, R249 ;  /* 0x0c0000fad6fc7389 */ /* 0x00006400000200f9 */
[----:B01----:R-:W-:Y:S05]  /*a790*/  ENDCOLLECTIVE ;  /* 0x000000000000791b */ /* 0x003fea0003800000 */
.L_x_14544:
[----:B------:R-:W-:Y:S01]  /*a7a0*/  MOV R214, R215 ;  /* 0x000000d700d67202 */ /* 0x000fe20000000f00 */
[----:B------:R0:W-:Y:S06]  /*a7b0*/  STL [R1], R252 ;  /* 0x000000fc01007387 */ /* 0x0001ec0000100800 */
[----:B0-----:R-:W-:Y:S05]  /*a7c0*/  WARPSYNC.COLLECTIVE R248, `(.L_x_14545) ;  /* 0x00000000f8087348 */ /* 0x001fea0003c00000 */
[----:B0-----:R0:W1:Y:S02]  /*a7d0*/  SHFL.BFLY P1, R252, R214, R250, R249 ;  /* 0x0c0000fad6fc7389 */ /* 0x00106400000200f9 */
[----:B01----:R-:W-:Y:S05]  /*a7e0*/  ENDCOLLECTIVE ;  /* 0x000000000000791b */ /* 0x003fea0003800000 */
.L_x_14545:
[----:B------:R-:W-:Y:S01]  /*a7f0*/  MOV R214, R252 ;  /* 0x000000fc00d67202 */ /* 0x000fe20000000f00 */
[----:B------:R-:W-:Y:S06]  /*a800*/  BRA `(.L_x_14546) ;  /* 0xffffff7800347947 */ /* 0x000fec000383ffff */
.L_x_14547:
        /* <DEDUP_REMOVED lines=15> */
.L_x_20093:


//--------------------- .text._ZN10layer_norm13ln_bwd_kernelINS_13Kernel_traitsIf6__halffS2_fjLj1024ELj1ELj4ELj1ELj16ENS_18Kernel_traits_baseILj1024EfS2_fS2_fjLj128EEEEELb1ELb0ELb0ELb0EEEvNS_9BwdParamsE --------------------------
	.section	.text._ZN10layer_norm13ln_bwd_kernelINS_13Kernel_traitsIf6__halffS2_fjLj1024ELj1ELj4ELj1ELj16ENS_18Kernel_traits_baseILj1024EfS2_fS2_fjLj128EEEEELb1ELb0ELb0ELb0EEEvNS_9BwdParamsE,"ax",@progbits
	.align	128
        .global         _ZN10layer_norm13ln_bwd_kernelINS_13Kernel_traitsIf6__halffS2_fjLj1024ELj1ELj4ELj1ELj16ENS_18Kernel_traits_baseILj1024EfS2_fS2_fjLj128EEEEELb1ELb0ELb0ELb0EEEvNS_9BwdParamsE
        .type           _ZN10layer_norm13ln_bwd_kernelINS_13Kernel_traitsIf6__halffS2_fjLj1024ELj1ELj4ELj1ELj16ENS_18Kernel_traits_baseILj1024EfS2_fS2_fjLj128EEEEELb1ELb0ELb0ELb0EEEvNS_9BwdParamsE,@function
        .size           _ZN10layer_norm13ln_bwd_kernelINS_13Kernel_traitsIf6__halffS2_fjLj1024ELj1ELj4ELj1ELj16ENS_18Kernel_traits_baseILj1024EfS2_fS2_fjLj128EEEEELb1ELb0ELb0ELb0EEEvNS_9BwdParamsE,(.L_x_20094 - _ZN10layer_norm13ln_bwd_kernelINS_13Kernel_traitsIf6__halffS2_fjLj1024ELj1ELj4ELj1ELj16ENS_18Kernel_traits_baseILj1024EfS2_fS2_fjLj128EEEEELb1ELb0ELb0ELb0EEEvNS_9BwdParamsE)
        .other          _ZN10layer_norm13ln_bwd_kernelINS_13Kernel_traitsIf6__halffS2_fjLj1024ELj1ELj4ELj1ELj16ENS_18Kernel_traits_baseILj1024EfS2_fS2_fjLj128EEEEELb1ELb0ELb0ELb0EEEvNS_9BwdParamsE,@"STO_CUDA_ENTRY STV_DEFAULT"
_ZN10layer_norm13ln_bwd_kernelINS_13Kernel_traitsIf6__halffS2_fjLj1024ELj1ELj4ELj1ELj16ENS_18Kernel_traits_baseILj1024EfS2_fS2_fjLj128EEEEELb1ELb0ELb0ELb0EEEvNS_9BwdParamsE:
.text._ZN10layer_norm13ln_bwd_kernelINS_13Kernel_traitsIf6__halffS2_fjLj1024ELj1ELj4ELj1ELj16ENS_18Kernel_traits_baseILj1024EfS2_fS2_fjLj128EEEEELb1ELb0ELb0ELb0EEEvNS_9BwdParamsE:
        /* <DEDUP_REMOVED lines=25> */
[----:B------:R-:W1:Y:S01]  /*0190*/  @P3 LDC.64 R12, c[0x0][0x3d0] ;  /* 0x0000f400ff0c3b82 */ /* 0x000e620000000a00 */
[C---:B0-----:R-:W-:Y:S01]  /*01a0*/  @P1 IMAD.WIDE.U32 R6, R15.reuse, 0x20, R6 ;  /* 0x000000200f061825 */ /* 0x041fe200078e0006 */
[----:B------:R-:W-:-:S06]  /*01b0*/  @P1 IADD3 R15, PT, PT, R15, 0x20, RZ ;  /* 0x000000200f0f1810 */ /* 0x000fcc0007ffe0ff */
[----:B------:R-:W0:Y:S01]  /*01c0*/  @P0 LDC.64 R4, c[0x0][0x3d0] ;  /* 0x0000f400ff040b82 */ /* 0x000e220000000a00 */
[----:B---3--:R-:W-:Y:S01]  /*01d0*/  USHF.L.U32 UR4, UR5, 0x2, URZ ;  /* 0x0000000205047899 */ /* 0x008fe200080006ff */
[----:B--2---:R-:W5:Y:S01]  /*01e0*/  @P1 LDG.E.128 R44, desc[UR6][R6.64] ;  /* 0x00000006062c1981 */ /* 0x004f62000c1e1d00 */
        /* <DEDUP_REMOVED lines=8> */
[----:B--2---:R-:W-:Y:S01]  /*0270*/  SHF.R.U32.HI R7, RZ, 0x5, R14 ;  /* 0x00000005ff077819 */ /* 0x004fe2000001160e */
[----:B0-----:R-:W-:-:S03]  /*0280*/  @P0 IMAD.WIDE.U32 R4, R3, 0x20, R4 ;  /* 0x0000002003040825 */ /* 0x001fc600078e0004 */
[----:B------:R-:W-:Y:S02]  /*0290*/  LOP3.LUT R7, R7, UR4, RZ, 0xfc, !PT ;  /* 0x0000000407077c12 */ /* 0x000fe4000f8efcff */
        /* <DEDUP_REMOVED lines=36> */
[----:B---3--:R-:W-:Y:S06]  /*04e0*/  @P0 BRA `(.L_x_14549) ;  /* 0x0000006000000947 */ /* 0x008fec0003800000 */
        /* <DEDUP_REMOVED lines=36> */
.L_x_14589:
        /* <DEDUP_REMOVED lines=37> */
[----:B------:R1:W5:Y:S01]  /*0980*/  LDG.E.64 R232, desc[UR6][R204.64] ;  /* 0x00000006cce87981 */ /* 0x000362000c1e1b00 */
[----:B0-----:R-:W-:-:S05]  /*0990*/  @P1 IMAD.WIDE.U32 R206, R185, 0x20, R206 ;  /* 0x00000020b9ce1825 */ /* 0x001fca00078e00ce */
[----:B------:R-:W5:Y:S04]  /*09a0*/  @P1 LDG.E.128 R128, desc[UR6][R206.64] ;  /* 0x00000006ce801981 */ /* 0x000f68000c1e1d00 */
[----:B------:R0:W5:Y:S01]  /*09b0*/  @P1 LDG.E.128 R132, desc[UR6][R206.64+0x10] ;  /* 0x00001006ce841981 */ /* 0x000162000c1e1d00 */
[----:B------:R-:W-:Y:S01]  /*09c0*/  IADD3 R228, PT, PT, R185, 0x20, RZ ;  /* 0x00000020b9e47810 */ /* 0x000fe20007ffe0ff */
[----:B---3--:R-:W-:-:S04]  /*09d0*/  FADD.FTZ R164, -R218, R164 ;  /* 0x000000a4daa47221 */ /* 0x008fc80000010100 */
        /* <DEDUP_REMOVED lines=16> */
[----:B------:R-:W-:Y:S01]  /*0ae0*/  FADD.FTZ R172, -R218, R172 ;  /* 0x000000acdaac7221 */ /* 0x000fe20000010100 */
        /* <DEDUP_REMOVED lines=21> */
[----:B-1----:R-:W-:-:S02]  /*0c40*/  HADD2.F32 R205, -RZ, R171.H0_H0 ;  /* 0x200000abffcd7230 */ /* 0x002fc40000004100 */
[C---:B0-----:R-:W-:Y:S01]  /*0c50*/  FMUL.FTZ R207, R221.reuse, R174 ;  /* 0x000000aeddcf7220 */ /* 0x041fe20000410000 */
        /* <DEDUP_REMOVED lines=23> */
.L_x_14551:
[----:B------:R-:W-:Y:S05]  /*0dd0*/  BSYNC.RECONVERGENT B1 ;  /* 0x0000000000017941 */ /* 0x000fea0003800200 */
.L_x_14550:
        /* <DEDUP_REMOVED lines=13> */
[----:B--2---:R-:W-:-:S05]  /*0eb0*/  IMAD.WIDE.U32 R188, R228, 0x8, R188 ;  /* 0x00000008e4bc7825 */ /* 0x004fca00078e00bc */
[----:B------:R-:W5:Y:S01]  /*0ec0*/  LDG.E.64 R230, desc[UR6][R188.64] ;  /* 0x00000006bce67981 */ /* 0x000f62000c1e1b00 */
[----:B-1----:R-:W-:-:S05]  /*0ed0*/  @P1 IMAD.WIDE.U32 R190, R228, 0x20, R190 ;  /* 0x00000020e4be1825 */ /* 0x002fca00078e00be */
[----:B------:R-:W5:Y:S04]  /*0ee0*/  @P1 LDG.E.128 R32, desc[UR6][R190.64] ;  /* 0x00000006be201981 */ /* 0x000f68000c1e1d00 */
[----:B------:R1:W5:Y:S01]  /*0ef0*/  @P1 LDG.E.128 R28, desc[UR6][R190.64+0x10] ;  /* 0x00001006be1c1981 */ /* 0x000362000c1e1d00 */
[----:B------:R-:W-:Y:S01]  /*0f00*/  IADD3 R228, PT, PT, R228, 0x20, RZ ;  /* 0x00000020e4e47810 */ /* 0x000fe20007ffe0ff */
[----:B---3--:R-:W-:-:S04]  /*0f10*/  FADD.FTZ R194, -R218, R164 ;  /* 0x000000a4dac27221 */ /* 0x008fc80000010100 */
[----:B-----5:R-:W-:Y:S01]  /*0f20*/  FMUL.FTZ R203, R221, R194 ;  /* 0x000000c2ddcb7220 */ /* 0x020fe20000410000 */
[--C-:B----4-:R-:W-:Y:S02]  /*0f30*/  HADD2.F32 R201, -RZ, R168.reuse.H0_H0 ;  /* 0x200000a8ffc97230 */ /* 0x110fe40000004100 */
[C---:B------:R-:W-:Y:S01]  /*0f40*/  FADD.FTZ R200, -R218.reuse, R165 ;  /* 0x000000a5dac87221 */ /* 0x040fe20000010100 */
[----:B------:R-:W-:Y:S01]  /*0f50*/  FADD.FTZ R166, -R218, R166 ;  /* 0x000000a6daa67221 */ /* 0x000fe20000010100 */
[----:B------:R-:W-:Y:S02]  /*0f60*/  HADD2.F32 R168, -RZ, R168.H1_H1 ;  /* 0x300000a8ffa87230 */ /* 0x000fe40000004100 */
[----:B------:R-:W-:Y:S01]  /*0f70*/  FADD.FTZ R136, R136, R201 ;  /* 0x000000c988887221 */ /* 0x000fe20000010000 */
[-C--:B------:R-:W-:Y:S01]  /*0f80*/  FFMA.FTZ R108, R203, R201.reuse, R108 ;  /* 0x000000c9cb6c7223 */ /* 0x080fe2000001006c */
[----:B------:R-:W-:Y:S01]  /*0f90*/  FMUL.FTZ R201, R44, R201 ;  /* 0x000000c92cc97220 */ /* 0x000fe20000410000 */
[----:B------:R-:W-:-:S02]  /*0fa0*/  HADD2.F32 R197, -RZ, R169.H0_H0 ;  /* 0x200000a9ffc57230 */ /* 0x000fc40000004100 */
[C---:B------:R-:W-:Y:S01]  /*0fb0*/  FMUL.FTZ R200, R221.reuse, R200 ;  /* 0x000000c8ddc87220 */ /* 0x040fe20000410000 */
[----:B------:R-:W-:Y:S01]  /*0fc0*/  FMUL.FTZ R199, R221, R166 ;  /* 0x000000a6ddc77220 */ /* 0x000fe20000410000 */
[-C--:B------:R-:W-:Y:S01]  /*0fd0*/  FMUL.FTZ R198, R45, R168.reuse ;  /* 0x000000a82dc67220 */ /* 0x080fe20000410000 */
[----:B------:R-:W-:Y:S01]  /*0fe0*/  FADD.FTZ R227, R227, R201 ;  /* 0x000000c9e3e37221 */ /* 0x000fe20000010000 */
[----:B------:R-:W-:Y:S01]  /*0ff0*/  FFMA.FTZ R165, R203, R201, R226 ;  /* 0x000000c9cba57223 */ /* 0x000fe200000100e2 */
[----:B0-----:R-:W-:Y:S02]  /*1000*/  HADD2.F32 R192, -RZ, R169.H1_H1 ;  /* 0x300000a9ffc07230 */ /* 0x001fe40000004100 */
[----:B------:R-:W-:Y:S01]  /*1010*/  FADD.FTZ R172, -R218, R172 ;  /* 0x000000acdaac7221 */ /* 0x000fe20000010100 */
[----:B------:R-:W-:Y:S01]  /*1020*/  FADD.FTZ R137, R137, R168 ;  /* 0x000000a889897221 */ /* 0x000fe20000010000 */
[----:B------:R-:W-:Y:S01]  /*1030*/  FFMA.FTZ R109, R200, R168, R109 ;  /* 0x000000a8c86d7223 */ /* 0x000fe2000001006d */
[----:B------:R-:W-:Y:S01]  /*1040*/  FADD.FTZ R138, R138, R197 ;  /* 0x000000c58a8a7221 */ /* 0x000fe20000010000 */
[-C--:B------:R-:W-:Y:S01]  /*1050*/  FFMA.FTZ R110, R199, R197.reuse, R110 ;  /* 0x000000c5c76e7223 */ /* 0x080fe2000001006e */
        /* <DEDUP_REMOVED lines=10> */
[----:B-1----:R-:W-:Y:S02]  /*1100*/  HADD2.F32 R190, -RZ, R170.H1_H1 ;  /* 0x300000aaffbe7230 */ /* 0x002fe40000004100 */
[----:B------:R-:W-:Y:S01]  /*1110*/  FADD.FTZ R174, -R218, R174 ;  /* 0x000000aedaae7221 */ /* 0x000fe20000010100 */
[----:B------:R-:W-:Y:S01]  /*1120*/  FADD.FTZ R140, R140, R193 ;  /* 0x000000c18c8c7221 */ /* 0x000fe20000010000 */
[-C--:B------:R-:W-:Y:S01]  /*1130*/  FFMA.FTZ R80, R195, R193.reuse, R80 ;  /* 0x000000c1c3507223 */ /* 0x080fe20000010050 */
[----:B------:R-:W-:Y:S01]  /*1140*/  FADD.FTZ R170, -R218, R173 ;  /* 0x000000addaaa7221 */ /* 0x000fe20000010100 */
[----:B------:R-:W-:Y:S01]  /*1150*/  FMUL.FTZ R193, R48, R193 ;  /* 0x000000c130c17220 */ /* 0x000fe20000410000 */
[----:B------:R-:W-:Y:S01]  /*1160*/  FADD.FTZ R166, R165, R194 ;  /* 0x000000c2a5a67221 */ /* 0x000fe20000010000 */
[----:B------:R-:W-:Y:S01]  /*1170*/  FFMA.FTZ R168, R196, R194, R167 ;  /* 0x000000c2c4a87223 */ /* 0x000fe200000100a7 */
[----:B------:R-:W-:-:S02]  /*1180*/  HADD2.F32 R187, -RZ, R171.H0_H0 ;  /* 0x200000abffbb7230 */ /* 0x000fc40000004100 */
[----:B------:R-:W-:Y:S01]  /*1190*/  FADD.FTZ R139, R139, R192 ;  /* 0x000000c08b8b7221 */ /* 0x000fe20000010000 */
[----:B------:R-:W-:Y:S01]  /*11a0*/  FFMA.FTZ R111, R196, R192, R111 ;  /* 0x000000c0c46f7223 */ /* 0x000fe2000001006f */
[C---:B------:R-:W-:Y:S01]  /*11b0*/  FMUL.FTZ R189, R221.reuse, R174 ;  /* 0x000000aeddbd7220 */ /* 0x040fe20000410000 */
[----:B------:R-:W-:Y:S01]  /*11c0*/  FMUL.FTZ R192, R221, R170 ;  /* 0x000000aaddc07220 */ /* 0x000fe20000410000 */
[-C--:B------:R-:W-:Y:S01]  /*11d0*/  FMUL.FTZ R191, R49, R190.reuse ;  /* 0x000000be31bf7220 */ /* 0x080fe20000410000 */
[----:B------:R-:W-:Y:S01]  /*11e0*/  FADD.FTZ R166, R166, R193 ;  /* 0x000000c1a6a67221 */ /* 0x000fe20000010000 */
[----:B------:R-:W-:Y:S01]  /*11f0*/  FFMA.FTZ R165, R195, R193, R168 ;  /* 0x000000c1c3a57223 */ /* 0x000fe200000100a8 */
[----:B------:R-:W-:Y:S02]  /*1200*/  HADD2.F32 R164, -RZ, R171.H1_H1 ;  /* 0x300000abffa47230 */ /* 0x000fe40000004100 */
[----:B------:R-:W-:Y:S01]  /*1210*/  FADD.FTZ R142, R142, R187 ;  /* 0x000000bb8e8e7221 */ /* 0x000fe20000010000 */
[-C--:B------:R-:W-:Y:S01]  /*1220*/  FFMA.FTZ R82, R189, R187.reuse, R82 ;  /* 0x000000bbbd527223 */ /* 0x080fe20000010052 */
[----:B------:R-:W-:Y:S01]  /*1230*/  FADD.FTZ R234, -R218, R175 ;  /* 0x000000afdaea7221 */ /* 0x000fe20000010100 */
        /* <DEDUP_REMOVED lines=13> */
.L_x_14553:
[----:B------:R-:W-:Y:S05]  /*1310*/  BSYNC.RECONVERGENT B1 ;  /* 0x0000000000017941 */ /* 0x000fea0003800200 */
.L_x_14552:
        /* <DEDUP_REMOVED lines=18> */
[----:B------:R-:W-:Y:S01]  /*1440*/  IADD3 R228, PT, PT, R228, 0x20, RZ ;  /* 0x00000020e4e47810 */ /* 0x000fe20007ffe0ff */
[C---:B---3--:R-:W-:Y:S01]  /*1450*/  FADD.FTZ R178, -R218.reuse, R27 ;  /* 0x0000001bdab27221 */ /* 0x048fe20000010100 */
[C---:B------:R-:W-:Y:S01]  /*1460*/  FADD.FTZ R24, -R218.reuse, R24 ;  /* 0x00000018da187221 */ /* 0x040fe20000010100 */
[C---:B------:R-:W-:Y:S01]  /*1470*/  FADD.FTZ R26, -R218.reuse, R26 ;  /* 0x0000001ada1a7221 */ /* 0x040fe20000010100 */
[----:B------:R-:W-:Y:S02]  /*1480*/  FADD.FTZ R176, -R218, R25 ;  /* 0x00000019dab07221 */ /* 0x000fe40000010100 */
[----:B0----5:R-:W-:Y:S01]  /*1490*/  FMUL.FTZ R23, R221, R24 ;  /* 0x00000018dd177220 */ /* 0x021fe20000410000 */
[----:B----4-:R-:W-:-:S02]  /*14a0*/  HADD2.F32 R27, -RZ, R164.H0_H0 ;  /* 0x200000a4ff1b7230 */ /* 0x010fc40000004100 */
[----:B------:R-:W-:Y:S01]  /*14b0*/  FMUL.FTZ R25, R221, R26 ;  /* 0x0000001add197220 */ /* 0x000fe20000410000 */
[----:B------:R-:W-:Y:S02]  /*14c0*/  HADD2.F32 R172, -RZ, R164.H1_H1 ;  /* 0x300000a4ffac7230 */ /* 0x000fe40000004100 */
[-C--:B------:R-:W-:Y:S01]  /*14d0*/  FMUL.FTZ R26, R52, R27.reuse ;  /* 0x0000001b341a7220 */ /* 0x080fe20000410000 */
[--C-:B------:R-:W-:Y:S02]  /*14e0*/  HADD2.F32 R175, -RZ, R166.reuse.H0_H0 ;  /* 0x200000a6ffaf7230 */ /* 0x100fe40000004100 */
[----:B------:R-:W-:Y:S01]  /*14f0*/  FADD.FTZ R112, R112, R27 ;  /* 0x0000001b70707221 */ /* 0x000fe20000010000 */
[----:B------:R-:W-:Y:S02]  /*1500*/  HADD2.F32 R182, -RZ, R166.H1_H1 ;  /* 0x300000a6ffb67230 */ /* 0x000fe40000004100 */
[----:B------:R-:W-:Y:S01]  /*1510*/  FFMA.FTZ R84, R23, R27, R84 ;  /* 0x0000001b17547223 */ /* 0x000fe20000010054 */
[----:B------:R-:W-:-:S02]  /*1520*/  HADD2.F32 R173, -RZ, R165.H0_H0 ;  /* 0x200000a5ffad7230 */ /* 0x000fc40000004100 */
[----:B------:R-:W-:Y:S01]  /*1530*/  FMUL.FTZ R27, R53, R172 ;  /* 0x000000ac351b7220 */ /* 0x000fe20000410000 */
[----:B------:R-:W-:Y:S02]  /*1540*/  HADD2.F32 R174, -RZ, R165.H1_H1 ;  /* 0x300000a5ffae7230 */ /* 0x000fe40000004100 */
[----:B------:R-:W-:Y:S01]  /*1550*/  FADD.FTZ R166, R227, R26 ;  /* 0x0000001ae3a67221 */ /* 0x000fe20000010000 */
[----:B------:R-:W-:Y:S01]  /*1560*/  FMUL.FTZ R22, R221, R176 ;  /* 0x000000b0dd167220 */ /* 0x000fe20000410000 */
[----:B------:R-:W-:Y:S01]  /*1570*/  FFMA.FTZ R165, R23, R26, R226 ;  /* 0x0000001a17a57223 */ /* 0x000fe200000100e2 */
[--C-:B------:R-:W-:Y:S02]  /*1580*/  HADD2.F32 R229, -RZ, R167.reuse.H0_H0 ;  /* 0x200000a7ffe57230 */ /* 0x100fe40000004100 */
[----:B------:R-:W-:Y:S01]  /*1590*/  FADD.FTZ R168, -R218, R168 ;  /* 0x000000a8daa87221 */ /* 0x000fe20000010100 */
[----:B------:R-:W-:Y:S02]  /*15a0*/  HADD2.F32 R164, -RZ, R167.H1_H1 ;  /* 0x300000a7ffa47230 */ /* 0x000fe40000004100 */
[----:B------:R-:W-:Y:S01]  /*15b0*/  FADD.FTZ R167, R166, R27 ;  /* 0x0000001ba6a77221 */ /* 0x000fe20000010000 */
[----:B------:R-:W-:Y:S01]  /*15c0*/  FMUL.FTZ R176, R54, R173 ;  /* 0x000000ad36b07220 */ /* 0x000fe20000410000 */
[----:B------:R-:W-:Y:S01]  /*15d0*/  FFMA.FTZ R166, R22, R27, R165 ;  /* 0x0000001b16a67223 */ /* 0x000fe200000100a5 */
[C---:B------:R-:W-:Y:S01]  /*15e0*/  FMUL.FTZ R179, R221.reuse, R168 ;  /* 0x000000a8ddb37220 */ /* 0x040fe20000410000 */
        /* <DEDUP_REMOVED lines=38> */
.L_x_14555:
[----:B------:R-:W-:Y:S05]  /*1850*/  BSYNC.RECONVERGENT B1 ;  /* 0x0000000000017941 */ /* 0x000fea0003800200 */
.L_x_14554:
        /* <DEDUP_REMOVED lines=18> */
[--C-:B---3--:R-:W-:Y:S02]  /*1980*/  HADD2.F32 R9, -RZ, R164.reuse.H0_H0 ;  /* 0x200000a4ff097230 */ /* 0x108fe40000004100 */
[----:B------:R-:W-:Y:S02]  /*1990*/  HADD2.F32 R164, -RZ, R164.H1_H1 ;  /* 0x300000a4ffa47230 */ /* 0x000fe40000004100 */
[C---:B----4-:R-:W-:Y:S01]  /*19a0*/  FADD.FTZ R16, -R218.reuse, R16 ;  /* 0x00000010da107221 */ /* 0x050fe20000010100 */
[C---:B------:R-:W-:Y:S01]  /*19b0*/  FADD.FTZ R18, -R218.reuse, R18 ;  /* 0x00000012da127221 */ /* 0x040fe20000010100 */
[C---:B------:R-:W-:Y:S01]  /*19c0*/  FADD.FTZ R14, -R218.reuse, R14 ;  /* 0x0000000eda0e7221 */ /* 0x040fe20000010100 */
[C---:B------:R-:W-:Y:S01]  /*19d0*/  FADD.FTZ R12, -R218.reuse, R12 ;  /* 0x0000000cda0c7221 */ /* 0x040fe20000010100 */
[C---:B------:R-:W-:Y:S01]  /*19e0*/  FADD.FTZ R20, -R218.reuse, R15 ;  /* 0x0000000fda147221 */ /* 0x040fe20000010100 */
[----:B------:R-:W-:Y:S01]  /*19f0*/  FADD.FTZ R6, -R218, R13 ;  /* 0x0000000dda067221 */ /* 0x000fe20000010100 */
[----:B-1----:R-:W-:-:S02]  /*1a00*/  HADD2.F32 R5, -RZ, R165.H0_H0 ;  /* 0x200000a5ff057230 */ /* 0x002fc40000004100 */
[C---:B-----5:R-:W-:Y:S01]  /*1a10*/  FMUL.FTZ R15, R221.reuse, R16 ;  /* 0x00000010dd0f7220 */ /* 0x060fe20000410000 */
[C---:B------:R-:W-:Y:S01]  /*1a20*/  FMUL.FTZ R13, R221.reuse, R14 ;  /* 0x0000000edd0d7220 */ /* 0x040fe20000410000 */
[----:B------:R-:W-:Y:S01]  /*1a30*/  FMUL.FTZ R16, R60, R9 ;  /* 0x000000093c107220 */ /* 0x000fe20000410000 */
[C---:B0-----:R-:W-:Y:S01]  /*1a40*/  FMUL.FTZ R11, R221.reuse, R12 ;  /* 0x0000000cdd0b7220 */ /* 0x041fe20000410000 */
[C---:B------:R-:W-:Y:S01]  /*1a50*/  FADD.FTZ R170, -R218.reuse, R17 ;  /* 0x00000011daaa7221 */ /* 0x040fe20000010100 */
[----:B------:R-:W-:Y:S01]  /*1a60*/  FADD.FTZ R218, -R218, R19 ;  /* 0x00000013dada7221 */ /* 0x000fe20000010100 */
[----:B------:R-:W-:Y:S01]  /*1a70*/  FMUL.FTZ R17, R221, R18 ;  /* 0x00000012dd117220 */ /* 0x000fe20000410000 */
[----:B------:R-:W-:Y:S01]  /*1a80*/  FMUL.FTZ R19, R61, R164 ;  /* 0x000000a43d137220 */ /* 0x000fe20000410000 */
[----:B------:R-:W-:Y:S01]  /*1a90*/  FADD.FTZ R122, R122, R5 ;  /* 0x000000057a7a7221 */ /* 0x000fe20000010000 */
[-C--:B------:R-:W-:Y:S01]  /*1aa0*/  FFMA.FTZ R94, R13, R5.reuse, R94 ;  /* 0x000000050d5e7223 */ /* 0x080fe2000001005e */
[----:B------:R-:W-:Y:S01]  /*1ab0*/  FMUL.FTZ R18, R62, R5 ;  /* 0x000000053e127220 */ /* 0x000fe20000410000 */
[----:B------:R-:W-:Y:S01]  /*1ac0*/  FADD.FTZ R4, R227, R16 ;  /* 0x00000010e3047221 */ /* 0x000fe20000010000 */
[----:B------:R-:W-:Y:S01]  /*1ad0*/  FMUL.FTZ R10, R221, R6 ;  /* 0x00000006dd0a7220 */ /* 0x000fe20000410000 */
[C---:B------:R-:W-:Y:S01]  /*1ae0*/  FFMA.FTZ R5, R11.reuse, R16, R226 ;  /* 0x000000100b057223 */ /* 0x040fe200000100e2 */
[----:B------:R-:W-:Y:S01]  /*1af0*/  FADD.FTZ R120, R120, R9 ;  /* 0x0000000978787221 */ /* 0x000fe20000010000 */
[----:B------:R-:W-:Y:S01]  /*1b00*/  FFMA.FTZ R92, R11, R9, R92 ;  /* 0x000000090b5c7223 */ /* 0x000fe2000001005c */
        /* <DEDUP_REMOVED lines=39> */
.L_x_14557:
[----:B------:R-:W-:Y:S05]  /*1d80*/  BSYNC.RECONVERGENT B1 ;  /* 0x0000000000017941 */ /* 0x000fea0003800200 */
.L_x_14556:
        /* <DEDUP_REMOVED lines=24> */
.L_x_14601:
        /* <DEDUP_REMOVED lines=70> */
[----:B------:R-:W-:Y:S02]  /*2370*/  F2FP.F16.F32.PACK_AB R167, R218, R167 ;  /* 0x000000a7daa7723e */ /* 0x000fe400000000ff */
[----:B------:R-:W-:Y:S02]  /*2380*/  F2FP.F16.F32.PACK_AB R166, R166, R175 ;  /* 0x000000afa6a6723e */ /* 0x000fe400000000ff */
[----:B------:R-:W-:-:S02]  /*2390*/  F2FP.F16.F32.PACK_AB R165, R173, R172 ;  /* 0x000000acada5723e */ /* 0x000fc400000000ff */
[----:B------:R-:W-:Y:S01]  /*23a0*/  F2FP.F16.F32.PACK_AB R164, R171, R164 ;  /* 0x000000a4aba4723e */ /* 0x000fe200000000ff */
[----:B------:R-:W-:Y:S06]  /*23b0*/  BRA `(.L_x_14564) ;  /* 0x0000000000f47947 */ /* 0x000fec0003800000 */
.L_x_14563:
        /* <DEDUP_REMOVED lines=57> */
[----:B------:R-:W-:Y:S02]  /*2750*/  F2FP.F16.F32.PACK_AB R164, R165, R164 ;  /* 0x000000a4a5a4723e */ /* 0x000fe400000000ff */
[----:B------:R-:W-:Y:S02]  /*2760*/  F2FP.F16.F32.PACK_AB R165, R167, R166 ;  /* 0x000000a6a7a5723e */ /* 0x000fe400000000ff */
[----:B------:R-:W-:-:S02]  /*2770*/  F2FP.F16.F32.PACK_AB R166, R172, R171 ;  /* 0x000000abaca6723e */ /* 0x000fc400000000ff */
[----:B------:R-:W-:-:S07]  /*2780*/  F2FP.F16.F32.PACK_AB R167, R174, R173 ;  /* 0x000000adaea7723e */ /* 0x000fce00000000ff */
.L_x_14564:
        /* <DEDUP_REMOVED lines=8> */
.L_x_14562:
[----:B------:R-:W-:Y:S05]  /*2810*/  BSYNC.RECONVERGENT B2 ;  /* 0x0000000000027941 */ /* 0x000fea0003800200 */
.L_x_14561:
        /* <DEDUP_REMOVED lines=67> */
.L_x_14567:
        /* <DEDUP_REMOVED lines=14> */
[----:B------:R-:W-:Y:S01]  /*2d30*/  ISETP.GE.U32.AND.EX P4, PT, R231, 0x1000000, PT, P4 ;  /* 0x01000000e700780c */ /* 0x000fe20003f86140 */
        /* <DEDUP_REMOVED lines=46> */
.L_x_14568:
        /* <DEDUP_REMOVED lines=8> */
.L_x_14566:
[----:B------:R-:W-:Y:S05]  /*30a0*/  BSYNC.RECONVERGENT B2 ;  /* 0x0000000000027941 */ /* 0x000fea0003800200 */
.L_x_14565:
        /* <DEDUP_REMOVED lines=28> */
[-CC-:B0-----:R-:W-:Y:S01]  /*3270*/  FFMA.FTZ R171, R186, R169.reuse, R170.reuse ;  /* 0x000000a9baab7223 */ /* 0x181fe200000100aa */
[----:B------:R-:W-:Y:S01]  /*3280*/  FSEL R166, R78, RZ, P5 ;  /* 0x000000ff4ea67208 */ /* 0x000fe20002800000 */
[-CC-:B------:R-:W-:Y:S01]  /*3290*/  FFMA.FTZ R78, R180, R169.reuse, R170.reuse ;  /* 0x000000a9b44e7223 */ /* 0x180fe200000100aa */
        /* <DEDUP_REMOVED lines=36> */
.L_x_14571:
[-CC-:B0-----:R-:W-:Y:S01]  /*34e0*/  FFMA.FTZ R171, R186, R169.reuse, R170.reuse ;  /* 0x000000a9baab7223 */ /* 0x181fe200000100aa */
[-CC-:B--23--:R-:W-:Y:S01]  /*34f0*/  FFMA.FTZ R165, R179, R169.reuse, R170.reuse ;  /* 0x000000a9b3a57223 */ /* 0x18cfe200000100aa */
[-CC-:B------:R-:W-:Y:S01]  /*3500*/  FFMA.FTZ R167, R183, R169.reuse, R170.reuse ;  /* 0x000000a9b7a77223 */ /* 0x180fe200000100aa */
[----:B------:R-:W-:Y:S01]  /*3510*/  ISETP.GE.U32.AND P3, PT, R222, RZ, PT ;  /* 0x000000ffde00720c */ /* 0x000fe20003f66070 */
[----:B------:R-:W-:Y:S01]  /*3520*/  FADD.FTZ R172, R184, -R171 ;  /* 0x800000abb8ac7221 */ /* 0x000fe20000010000 */
        /* <DEDUP_REMOVED lines=56> */
.L_x_14572:
        /* <DEDUP_REMOVED lines=8> */
.L_x_14570:
[----:B------:R-:W-:Y:S05]  /*3930*/  BSYNC.RECONVERGENT B2 ;  /* 0x0000000000027941 */ /* 0x000fea0003800200 */
.L_x_14569:
        /* <DEDUP_REMOVED lines=66> */
.L_x_14574:
        /* <DEDUP_REMOVED lines=61> */
.L_x_14575:
        /* <DEDUP_REMOVED lines=8> */
.L_x_14560:
        /* <DEDUP_REMOVED lines=55> */
[C---:B------:R-:W-:Y:S01]  /*4520*/  LOP3.LUT P5, RZ, R232.reuse, 0xff00, RZ, 0xc0, !PT ;  /* 0x0000ff00e8ff7812 */ /* 0x040fe200078ac0ff */
        /* <DEDUP_REMOVED lines=9> */
[----:B------:R-:W-:Y:S02]  /*45c0*/  F2FP.F16.F32.PACK_AB R167, R164, R167 ;  /* 0x000000a7a4a7723e */ /* 0x000fe400000000ff */
[----:B------:R-:W-:-:S02]  /*45d0*/  F2FP.F16.F32.PACK_AB R166, R229, R166 ;  /* 0x000000a6e5a6723e */ /* 0x000fc400000000ff */
[----:B------:R-:W-:Y:S02]  /*45e0*/  F2FP.F16.F32.PACK_AB R165, R218, R175 ;  /* 0x000000afdaa5723e */ /* 0x000fe400000000ff */
[----:B------:R-:W-:Y:S02]  /*45f0*/  F2FP.F16.F32.PACK_AB R164, R174, R171 ;  /* 0x000000abaea4723e */ /* 0x000fe400000000ff */
[----:B------:R-:W-:-:S03]  /*4600*/  IADD3 R185, PT, PT, R185, 0x20, RZ ;  /* 0x00000020b9b97810 */ /* 0x000fc60007ffe0ff */
[----:B------:R1:W-:Y:S04]  /*4610*/  STG.E.128 desc[UR6][R172.64], R164 ;  /* 0x000000a4ac007986 */ /* 0x0003e8000c101d06 */
.L_x_14578:
[----:B------:R-:W-:Y:S05]  /*4620*/  BSYNC.RECONVERGENT B2 ;  /* 0x0000000000027941 */ /* 0x000fea0003800200 */
.L_x_14577:
        /* <DEDUP_REMOVED lines=50> */
[C---:B------:R-:W-:Y:S01]  /*4950*/  LOP3.LUT P5, RZ, R230.reuse, 0xff00, RZ, 0xc0, !PT ;  /* 0x0000ff00e6ff7812 */ /* 0x040fe200078ac0ff */
        /* <DEDUP_REMOVED lines=16> */
.L_x_14580:
[----:B------:R-:W-:Y:S05]  /*4a60*/  BSYNC.RECONVERGENT B2 ;  /* 0x0000000000027941 */ /* 0x000fea0003800200 */
.L_x_14579:
[----:B------:R-:W-:Y:S04]  /*4a70*/  BSSY.RECONVERGENT B2, `(.L_x_14581) ;  /* 0x0000043000027945 */ /* 0x000fe80003800200 */
[----:B------:R-:W-:Y:S05]  /*4a80*/  @!P3 BRA `(.L_x_14582) ;  /* 0x000000040004b947 */ /* 0x000fea0003800000 */
[-CC-:B-12---:R-:W-:Y:S01]  /*4a90*/  FFMA.FTZ R165, R179, R169.reuse, R170.reuse ;  /* 0x000000a9b3a57223 */ /* 0x186fe200000100aa */
[-CC-:B0-----:R-:W-:Y:S01]  /*4aa0*/  FFMA.FTZ R171, R186, R169.reuse, R170.reuse ;  /* 0x000000a9baab7223 */ /* 0x181fe200000100aa */
[-CC-:B------:R-:W-:Y:S01]  /*4ab0*/  FFMA.FTZ R167, R183, R169.reuse, R170.reuse ;  /* 0x000000a9b7a77223 */ /* 0x180fe200000100aa */
[----:B------:R-:W-:Y:S01]  /*4ac0*/  LOP3.LUT P4, RZ, R223, 0xff, RZ, 0xc0, !PT ;  /* 0x000000ffdfff7812 */ /* 0x000fe2000788c0ff */
[----:B------:R-:W-:Y:S01]  /*4ad0*/  FADD.FTZ R165, R178, -R165 ;  /* 0x800000a5b2a57221 */ /* 0x000fe20000010000 */
[----:B------:R-:W-:Y:S01]  /*4ae0*/  FADD.FTZ R164, R184, -R171 ;  /* 0x800000abb8a47221 */ /* 0x000fe20000010000 */
[----:B------:R-:W-:Y:S01]  /*4af0*/  FADD.FTZ R167, R182, -R167 ;  /* 0x800000a7b6a77221 */ /* 0x000fe20000010000 */
[----:B------:R-:W-:Y:S01]  /*4b00*/  FFMA.FTZ R174, R22, R169, R170 ;  /* 0x000000a916ae7223 */ /* 0x000fe200000100aa */
[C---:B------:R-:W-:Y:S01]  /*4b10*/  FFMA.FTZ R165, R221.reuse, R165, R152 ;  /* 0x000000a5dda57223 */ /* 0x040fe20000010098 */
[----:B------:R-:W-:Y:S01]  /*4b20*/  FFMA.FTZ R171, R221, R164, R155 ;  /* 0x000000a4ddab7223 */ /* 0x000fe2000001009b */
        /* <DEDUP_REMOVED lines=35> */
[C---:B------:R-:W-:Y:S01]  /*4d60*/  LOP3.LUT P1, RZ, R222.reuse, 0xff00, RZ, 0xc0, !PT ;  /* 0x0000ff00deff7812 */ /* 0x040fe2000782c0ff */
        /* <DEDUP_REMOVED lines=19> */
.L_x_14582:
[----:B------:R-:W-:Y:S05]  /*4ea0*/  BSYNC.RECONVERGENT B2 ;  /* 0x0000000000027941 */ /* 0x000fea0003800200 */
.L_x_14581:
        /* <DEDUP_REMOVED lines=66> */
.L_x_14576:
        /* <DEDUP_REMOVED lines=71> */
.L_x_14584:
[----:B------:R-:W-:Y:S05]  /*5740*/  BSYNC.RECONVERGENT B2 ;  /* 0x0000000000027941 */ /* 0x000fea0003800200 */
.L_x_14583:
        /* <DEDUP_REMOVED lines=10> */
[----:B------:R-:W-:Y:S01]  /*57f0*/  FFMA.FTZ R145, R221, R78, R33 ;  /* 0x0000004edd917223 */ /* 0x000fe20000010021 */
[-C--:B------:R-:W-:Y:S01]  /*5800*/  FFMA.FTZ R78, R199, R169.reuse, R170 ;  /* 0x000000a9c74e7223 */ /* 0x080fe200000100aa */
[C---:B------:R-:W-:Y:S01]  /*5810*/  FFMA.FTZ R144, R221.reuse, R76, R32 ;  /* 0x0000004cdd907223 */ /* 0x040fe20000010020 */
[----:B------:R-:W-:Y:S01]  /*5820*/  FFMA.FTZ R147, R221, R164, R35 ;  /* 0x000000a4dd937223 */ /* 0x000fe20000010023 */
[-C--:B------:R-:W-:Y:S01]  /*5830*/  FMUL.FTZ R77, R145, R168.reuse ;  /* 0x000000a8914d7220 */ /* 0x080fe20000410000 */
[----:B------:R-:W-:Y:S01]  /*5840*/  FADD.FTZ R78, R197, -R78 ;  /* 0x8000004ec54e7221 */ /* 0x000fe20000010000 */
[-C--:B------:R-:W-:Y:S01]  /*5850*/  FMUL.FTZ R76, R144, R168.reuse ;  /* 0x000000a8904c7220 */ /* 0x080fe20000410000 */
[----:B------:R-:W-:Y:S01]  /*5860*/  FMUL.FTZ R79, R147, R168 ;  /* 0x000000a8934f7220 */ /* 0x000fe20000410000 */
[----:B------:R-:W-:Y:S01]  /*5870*/  FMUL.FTZ R77, R77, UR13 ;  /* 0x0000000d4d4d7c20 */ /* 0x000fe20008410000 */
[----:B------:R-:W-:Y:S01]  /*5880*/  FFMA.FTZ R146, R221, R78, R34 ;  /* 0x0000004edd927223 */ /* 0x000fe20000010022 */
[----:B------:R-:W-:Y:S01]  /*5890*/  FMUL.FTZ R76, R76, UR13 ;  /* 0x0000000d4c4c7c20 */ /* 0x000fe20008410000 */
[----:B------:R-:W-:Y:S01]  /*58a0*/  FMUL.FTZ R79, R79, UR13 ;  /* 0x0000000d4f4f7c20 */ /* 0x000fe20008410000 */
[----:B------:R-:W-:Y:S01]  /*58b0*/  FFMA.FTZ R218, R189, R169, R170 ;  /* 0x000000a9bdda7223 */ /* 0x000fe200000100aa */
[----:B------:R-:W-:Y:S01]  /*58c0*/  FMUL.FTZ R78, R146, R168 ;  /* 0x000000a8924e7220 */ /* 0x000fe20000410000 */
[----:B------:R-:W-:Y:S01]  /*58d0*/  FSEL R77, R77, RZ, P4 ;  /* 0x000000ff4d4d7208 */ /* 0x000fe20002000000 */
[----:B------:R-:W1:Y:S01]  /*58e0*/  LDC.64 R174, c[0x0][0x478] ;  /* 0x00011e00ffae7b82 */ /* 0x000e620000000a00 */
[----:B------:R-:W-:Y:S01]  /*58f0*/  LOP3.LUT P4, RZ, R230, 0xff0000, RZ, 0xc0, !PT ;  /* 0x00ff0000e6ff7812 */ /* 0x000fe2000788c0ff */
[----:B------:R-:W-:Y:S01]  /*5900*/  FMUL.FTZ R78, R78, UR13 ;  /* 0x0000000d4e4e7c20 */ /* 0x000fe20008410000 */
[----:B------:R-:W-:-:S02]  /*5910*/  FSEL R76, R76, RZ, P1 ;  /* 0x000000ff4c4c7208 */ /* 0x000fc40000800000 */
[----:B------:R-:W-:Y:S02]  /*5920*/  LOP3.LUT P1, RZ, R230, 0xff000000, RZ, 0xc0, !PT ;  /* 0xff000000e6ff7812 */ /* 0x000fe4000782c0ff */
[----:B------:R-:W-:Y:S01]  /*5930*/  FSEL R165, R78, RZ, P4 ;  /* 0x000000ff4ea57208 */ /* 0x000fe20002000000 */
[-CC-:B------:R-:W-:Y:S01]  /*5940*/  FFMA.FTZ R78, R192, R169.reuse, R170.reuse ;  /* 0x000000a9c04e7223 */ /* 0x180fe200000100aa */
[----:B------:R-:W-:Y:S01]  /*5950*/  F2FP.F16.F32.PACK_AB R164, R77, R76 ;  /* 0x0000004c4da4723e */ /* 0x000fe200000000ff */
[-CC-:B------:R-:W-:Y:S01]  /*5960*/  FFMA.FTZ R76, R195, R169.reuse, R170.reuse ;  /* 0x000000a9c34c7223 */ /* 0x180fe200000100aa */
[----:B------:R-:W-:Y:S01]  /*5970*/  FFMA.FTZ R77, R190, R169, R170 ;  /* 0x000000a9be4d7223 */ /* 0x000fe200000100aa */
        /* <DEDUP_REMOVED lines=21> */
[----:B------:R-:W-:Y:S01]  /*5ad0*/  LOP3.LUT P4, RZ, R231, 0xff0000, RZ, 0xc0, !PT ;  /* 0x00ff0000e7ff7812 */ /* 0x000fe2000788c0ff */
        /* <DEDUP_REMOVED lines=14> */
.L_x_14586:
[----:B------:R-:W-:Y:S05]  /*5bc0*/  BSYNC.RECONVERGENT B2 ;  /* 0x0000000000027941 */ /* 0x000fea0003800200 */
.L_x_14585:
        /* <DEDUP_REMOVED lines=27> */
[----:B------:R-:W-:Y:S01]  /*5d80*/  F2FP.F16.F32.PACK_AB R164, R77, R76 ;  /* 0x0000004c4da4723e */ /* 0x000fe200000000ff */
        /* <DEDUP_REMOVED lines=43> */
.L_x_14588:
[----:B------:R-:W-:Y:S05]  /*6040*/  BSYNC.RECONVERGENT B2 ;  /* 0x0000000000027941 */ /* 0x000fea0003800200 */
.L_x_14587:
        /* <DEDUP_REMOVED lines=51> */
[----:B------:R-:W-:Y:S01]  /*6380*/  LOP3.LUT P4, RZ, R225, 0xff, RZ, 0xc0, !PT ;  /* 0x000000ffe1ff7812 */ /* 0x000fe2000788c0ff */
        /* <DEDUP_REMOVED lines=15> */
[----:B------:R-:W-:-:S05]  /*6480*/  F2FP.F16.F32.PACK_AB R167, R175, R168 ;  /* 0x000000a8afa7723e */ /* 0x000fca00000000ff */
[----:B------:R0:W-:Y:S02]  /*6490*/  STG.E.128 desc[UR6][R172.64], R164 ;  /* 0x000000a4ac007986 */ /* 0x0001e4000c101d06 */
.L_x_14573:
[----:B------:R-:W-:Y:S05]  /*64a0*/  BSYNC.RECONVERGENT B1 ;  /* 0x0000000000017941 */ /* 0x000fea0003800200 */
.L_x_14559:
[----:B01234-:R-:W0:Y:S02]  /*64b0*/  LDC.64 R164, c[0x0][0x380] ;  /* 0x0000e000ffa47b82 */ /* 0x01fe240000000a00 */
[----:B0-----:R-:W-:-:S04]  /*64c0*/  LEA R7, R164, R7, 0x2 ;  /* 0x00000007a4077211 */ /* 0x001fc800078e10ff */
[----:B------:R-:W-:-:S13]  /*64d0*/  ISETP.GE.AND P1, PT, R7, R165, PT ;  /* 0x000000a50700720c */ /* 0x000fda0003f26270 */
[----:B------:R-:W-:Y:S05]  /*64e0*/  @!P1 BRA `(.L_x_14589) ;  /* 0xffffffa000909947 */ /* 0x000fea000383ffff */
.L_x_14549:
[----:B------:R-:W-:Y:S05]  /*64f0*/  BSYNC B0 ;  /* 0x0000000000007941 */ /* 0x000fea0003800000 */
.L_x_14548:
        /* <DEDUP_REMOVED lines=254> */
.L_x_14558:
        /* <DEDUP_REMOVED lines=8> */
.L_x_14591:
[----:B------:R-:W-:Y:S05]  /*7560*/  BSYNC B1 ;  /* 0x0000000000017941 */ /* 0x000fea0003800000 */
.L_x_14590:
        /* <DEDUP_REMOVED lines=8> */
.L_x_14592:
[----:B------:R-:W-:Y:S01]  /*75f0*/  FADD.FTZ R164, R164, R227 ;  /* 0x000000e3a4a47221 */ /* 0x000fe20000010000 */
[----:B------:R-:W-:-:S04]  /*7600*/  HFMA2 R175, -RZ, RZ, 0, 1.1920928955078125e-07 ;  /* 0x00000002ffaf7431 */ /* 0x000fc800000001ff */
[----:B------:R-:W-:Y:S02]  /*7610*/  MOV R218, R164 ;  /* 0x000000a400da7202 */ /* 0x000fe40000000f00 */
[----:B------:R-:W-:-:S07]  /*7620*/  MOV R165, R174 ;  /* 0x000000ae00a57202 */ /* 0x000fce0000000f00 */
[----:B------:R-:W-:Y:S05]  /*7630*/  WARPSYNC.COLLECTIVE R173, `(.L_x_14593) ;  /* 0x00000000ad087348 */ /* 0x000fea0003c00000 */
[----:B------:R0:W1:Y:S02]  /*7640*/  SHFL.BFLY P6, R174, R218, R175, R220 ;  /* 0x0c0000afdaae7389 */ /* 0x00006400000c00dc */
[----:B01----:R-:W-:Y:S05]  /*7650*/  ENDCOLLECTIVE ;  /* 0x000000000000791b */ /* 0x003fea0003800000 */
.L_x_14593:
[----:B------:R-:W-:-:S05]  /*7660*/  FADD.FTZ R165, R165, R226 ;  /* 0x000000e2a5a57221 */ /* 0x000fca0000010000 */
[----:B------:R-:W-:Y:S02]  /*7670*/  MOV R218, R165 ;  /* 0x000000a500da7202 */ /* 0x000fe40000000f00 */
[----:B------:R-:W-:-:S07]  /*7680*/  MOV R167, R174 ;  /* 0x000000ae00a77202 */ /* 0x000fce0000000f00 */
[----:B------:R-:W-:Y:S05]  /*7690*/  WARPSYNC.COLLECTIVE R173, `(.L_x_14594) ;  /* 0x00000000ad087348 */ /* 0x000fea0003c00000 */
[----:B------:R0:W1:Y:S02]  /*76a0*/  SHFL.BFLY P6, R174, R218, R175, R220 ;  /* 0x0c0000afdaae7389 */ /* 0x00006400000c00dc */
[----:B01----:R-:W-:Y:S05]  /*76b0*/  ENDCOLLECTIVE ;  /* 0x000000000000791b */ /* 0x003fea0003800000 */
.L_x_14594:
[----:B------:R-:W-:Y:S01]  /*76c0*/  FADD.FTZ R167, R164, R167 ;  /* 0x000000a7a4a77221 */ /* 0x000fe20000010000 */
[----:B------:R-:W-:-:S04]  /*76d0*/  HFMA2 R175, -RZ, RZ, 0, 2.384185791015625e-07 ;  /* 0x00000004ffaf7431 */ /* 0x000fc800000001ff */
[----:B------:R-:W-:Y:S02]  /*76e0*/  MOV R218, R167 ;  /* 0x000000a700da7202 */ /* 0x000fe40000000f00 */
[----:B------:R-:W-:-:S07]  /*76f0*/  MOV R166, R174 ;  /* 0x000000ae00a67202 */ /* 0x000fce0000000f00 */
[----:B------:R-:W-:Y:S05]  /*7700*/  WARPSYNC.COLLECTIVE R173, `(.L_x_14595) ;  /* 0x00000000ad087348 */ /* 0x000fea0003c00000 */
[----:B------:R0:W1:Y:S02]  /*7710*/  SHFL.BFLY P6, R174, R218, R175, R220 ;  /* 0x0c0000afdaae7389 */ /* 0x00006400000c00dc */
[----:B01----:R-:W-:Y:S05]  /*7720*/  ENDCOLLECTIVE ;  /* 0x000000000000791b */ /* 0x003fea0003800000 */
.L_x_14595:
[----:B------:R-:W-:-:S05]  /*7730*/  FADD.FTZ R166, R165, R166 ;  /* 0x000000a6a5a67221 */ /* 0x000fca0000010000 */
[----:B------:R-:W-:Y:S02]  /*7740*/  MOV R218, R166 ;  /* 0x000000a600da7202 */ /* 0x000fe40000000f00 */
[----:B------:R-:W-:-:S07]  /*7750*/  MOV R170, R174 ;  /* 0x000000ae00aa7202 */ /* 0x000fce0000000f00 */
[----:B------:R-:W-:Y:S05]  /*7760*/  WARPSYNC.COLLECTIVE R173, `(.L_x_14596) ;  /* 0x00000000ad087348 */ /* 0x000fea0003c00000 */
[----:B------:R0:W1:Y:S02]  /*7770*/  SHFL.BFLY P6, R174, R218, R175, R220 ;  /* 0x0c0000afdaae7389 */ /* 0x00006400000c00dc */
[----:B01----:R-:W-:Y:S05]  /*7780*/  ENDCOLLECTIVE ;  /* 0x000000000000791b */ /* 0x003fea0003800000 */
.L_x_14596:
[----:B------:R-:W-:Y:S01]  /*7790*/  FADD.FTZ R170, R167, R170 ;  /* 0x000000aaa7aa7221 */ /* 0x000fe20000010000 */
[----:B------:R-:W-:-:S04]  /*77a0*/  HFMA2 R175, -RZ, RZ, 0, 4.76837158203125e-07 ;  /* 0x00000008ffaf7431 */ /* 0x000fc800000001ff */
[----:B------:R-:W-:Y:S02]  /*77b0*/  MOV R218, R170 ;  /* 0x000000aa00da7202 */ /* 0x000fe40000000f00 */
[----:B------:R-:W-:-:S07]  /*77c0*/  MOV R169, R174 ;  /* 0x000000ae00a97202 */ /* 0x000fce0000000f00 */
[----:B------:R-:W-:Y:S05]  /*77d0*/  WARPSYNC.COLLECTIVE R173, `(.L_x_14597) ;  /* 0x00000000ad087348 */ /* 0x000fea0003c00000 */
[----:B------:R0:W1:Y:S02]  /*77e0*/  SHFL.BFLY P6, R174, R218, R175, R220 ;  /* 0x0c0000afdaae7389 */ /* 0x00006400000c00dc */
[----:B01----:R-:W-:Y:S05]  /*77f0*/  ENDCOLLECTIVE ;  /* 0x000000000000791b */ /* 0x003fea0003800000 */
.L_x_14597:
[----:B------:R-:W-:-:S05]  /*7800*/  FADD.FTZ R169, R166, R169 ;  /* 0x000000a9a6a97221 */ /* 0x000fca0000010000 */
[----:B------:R-:W-:Y:S02]  /*7810*/  MOV R218, R169 ;  /* 0x000000a900da7202 */ /* 0x000fe40000000f00 */
[----:B------:R-:W-:-:S07]  /*7820*/  MOV R171, R174 ;  /* 0x000000ae00ab7202 */ /* 0x000fce0000000f00 */
[----:B------:R-:W-:Y:S05]  /*7830*/  WARPSYNC.COLLECTIVE R173, `(.L_x_14598) ;  /* 0x00000000ad087348 */ /* 0x000fea0003c00000 */
[----:B------:R0:W1:Y:S02]  /*7840*/  SHFL.BFLY P6, R174, R218, R175, R220 ;  /* 0x0c0000afdaae7389 */ /* 0x00006400000c00dc */
[----:B01----:R-:W-:Y:S05]  /*7850*/  ENDCOLLECTIVE ;  /* 0x000000000000791b */ /* 0x003fea0003800000 */
.L_x_14598:
[----:B------:R-:W-:Y:S01]  /*7860*/  FADD.FTZ R171, R170, R171 ;  /* 0x000000abaaab7221 */ /* 0x000fe20000010000 */
[----:B------:R-:W-:-:S04]  /*7870*/  HFMA2 R175, -RZ, RZ, 0, 9.5367431640625e-07 ;  /* 0x00000010ffaf7431 */ /* 0x000fc800000001ff */
[----:B------:R-:W-:Y:S02]  /*7880*/  MOV R218, R171 ;  /* 0x000000ab00da7202 */ /* 0x000fe40000000f00 */
[----:B------:R-:W-:-:S07]  /*7890*/  MOV R172, R174 ;  /* 0x000000ae00ac7202 */ /* 0x000fce0000000f00 */
[----:B------:R-:W-:Y:S05]  /*78a0*/  WARPSYNC.COLLECTIVE R173, `(.L_x_14599) ;  /* 0x00000000ad087348 */ /* 0x000fea0003c00000 */
[----:B------:R0:W1:Y:S02]  /*78b0*/  SHFL.BFLY P6, R174, R218, R175, R220 ;  /* 0x0c0000afdaae7389 */ /* 0x00006400000c00dc */
[----:B01----:R-:W-:Y:S05]  /*78c0*/  ENDCOLLECTIVE ;  /* 0x000000000000791b */ /* 0x003fea0003800000 */
.L_x_14599:
[----:B------:R-:W-:-:S05]  /*78d0*/  FADD.FTZ R172, R169, R172 ;  /* 0x000000aca9ac7221 */ /* 0x000fca0000010000 */
[----:B------:R-:W-:Y:S02]  /*78e0*/  MOV R218, R172 ;  /* 0x000000ac00da7202 */ /* 0x000fe40000000f00 */
[----:B------:R-:W-:-:S07]  /*78f0*/  MOV R164, R174 ;  /* 0x000000ae00a47202 */ /* 0x000fce0000000f00 */
[----:B------:R-:W-:Y:S05]  /*7900*/  WARPSYNC.COLLECTIVE R173, `(.L_x_14600) ;  /* 0x00000000ad087348 */ /* 0x000fea0003c00000 */
[----:B------:R0:W1:Y:S02]  /*7910*/  SHFL.BFLY P6, R174, R218, R175, R220 ;  /* 0x0c0000afdaae7389 */ /* 0x00006400000c00dc */
[----:B01----:R-:W-:Y:S05]  /*7920*/  ENDCOLLECTIVE ;  /* 0x000000000000791b */ /* 0x003fea0003800000 */
.L_x_14600:
[----:B------:R-:W-:Y:S01]  /*7930*/  MOV R165, R174 ;  /* 0x000000ae00a57202 */ /* 0x000fe20000000f00 */
[----:B------:R-:W-:Y:S06]  /*7940*/  BRA `(.L_x_14601) ;  /* 0xffffffa400707947 */ /* 0x000fec000383ffff */
.L_x_14602:
        /* <DEDUP_REMOVED lines=11> */
.L_x_20094:


//--------------------- .text._ZN10layer_norm13ln_bwd_kernelINS_13Kernel_traitsIf6__halffS2_fjLj1024ELj1ELj4ELj1ELj16ENS_18Kernel_traits_baseILj1024EfS2_fS2_fjLj128EEEEELb1ELb0ELb0ELb1EEEvNS_9BwdParamsE --------------------------
	.section	.text._ZN10layer_norm13ln_bwd_kernelINS_13Kernel_traitsIf6__halffS2_fjLj1024ELj1ELj4ELj1ELj16ENS_18Kernel_traits_baseILj1024EfS2_fS2_fjLj128EEEEELb1ELb0ELb0ELb1EEEvNS_9BwdParamsE,"ax",@progbits
	.align	128
        .global         _ZN10layer_norm13ln_bwd_kernelINS_13Kernel_traitsIf6__halffS2_fjLj1024ELj1ELj4ELj1ELj16ENS_18Kernel_traits_baseILj1024EfS2_fS2_fjLj128EEEEELb1ELb0ELb0ELb1EEEvNS_9BwdParamsE
        .type           _ZN10layer_norm13ln_bwd_kernelINS_13Kernel_traitsIf6__halffS2_fjLj1024ELj1ELj4ELj1ELj16ENS_18Kernel_traits_baseILj1024EfS2_fS2_fjLj128EEEEELb1ELb0ELb0ELb1EEEvNS_9BwdParamsE,@function
        .size           _ZN10layer_norm13ln_bwd_kernelINS_13Kernel_traitsIf6__halffS2_fjLj1024ELj1ELj4ELj1ELj16ENS_18Kernel_traits_baseILj1024EfS2_fS2_fjLj128EEEEELb1ELb0ELb0ELb1EEEvNS_9BwdParamsE,(.L_x_20095 - _ZN10layer_norm13ln_bwd_kernelINS_13Kernel_traitsIf6__halffS2_fjLj1024ELj1ELj4ELj1ELj16ENS_18Kernel_traits_baseILj1024EfS2_fS2_fjLj128EEEEELb1ELb0ELb0ELb1EEEvNS_9BwdParamsE)
        .other          _ZN10layer_norm13ln_bwd_kernelINS_13Kernel_traitsIf6__halffS2_fjLj1024ELj1ELj4ELj1ELj16ENS_18Kernel_traits_baseILj1024EfS2_fS2_fjLj128EEEEELb1ELb0ELb0ELb1EEEvNS_9BwdParamsE,@"STO_CUDA_ENTRY STV_DEFAULT"
_ZN10layer_norm13ln_bwd_kernelINS_13Kernel_traitsIf6__halffS2_fjLj1024ELj1ELj4ELj1ELj16ENS_18Kernel_traits_baseILj1024EfS2_fS2_fjLj128EEEEELb1ELb0ELb0ELb1EEEvNS_9BwdParamsE:
.text._ZN10layer_norm13ln_bwd_kernelINS_13Kernel_traitsIf6__halffS2_fjLj1024ELj1ELj4ELj1ELj16ENS_18Kernel_traits_baseILj1024EfS2_fS2_fjLj128EEEEELb1ELb0ELb0ELb1EEEvNS_9BwdParamsE:
        /* <DEDUP_REMOVED lines=97> */
.L_x_14618:
[----:B------:R-:W0:Y:S01]  /*0610*/  LDC.64 R124, c[0x0][0x3c0] ;  /* 0x0000f000ff7c7b82 */ /* 0x000e220000000a00 */
[----:B------:R-:W-:-:S05]  /*0620*/  IMAD R108, R187, UR14, RZ ;  /* 0x0000000ebb6c7c24 */ /* 0x000fca000f8e02ff */
[----:B------:R-:W-:Y:S02]  /*0630*/  SHF.R.S32.HI R109, RZ, 0x1f, R108 ;  /* 0x0000001fff6d7819 */ /* 0x000fe4000001146c */
[----:B------:R-:W1:Y:S02]  /*0640*/  LDC.64 R206, c[0x0][0x3a8] ;  /* 0x0000ea00ffce7b82 */ /* 0x000e640000000a00 */
[----:B------:R-:W-:-:S04]  /*0650*/  LEA.HI R109, R109, R108, RZ, 0x3 ;  /* 0x0000006c6d6d7211 */ /* 0x000fc800078f18ff */
[----:B------:R-:W-:Y:S02]  /*0660*/  LEA.HI.SX32 R205, R109, R0, 0x1d ;  /* 0x000000006dcd7211 */ /* 0x000fe400078feaff */
[----:B------:R-:W2:Y:S08]  /*0670*/  LDC.64 R152, c[0x0][0x428] ;  /* 0x00010a00ff987b82 */ /* 0x000eb00000000a00 */
[----:B------:R-:W3:Y:S01]  /*0680*/  @P0 LDC.64 R128, c[0x0][0x3e0] ;  /* 0x0000f800ff800b82 */ /* 0x000ee20000000a00 */
[----:B0-----:R-:W-:-:S07]  /*0690*/  IMAD.WIDE R124, R187, 0x4, R124 ;  /* 0x00000004bb7c7825 */ /* 0x001fce00078e027c */
[----:B------:R-:W0:Y:S01]  /*06a0*/  LDC.64 R188, c[0x0][0x3c8] ;  /* 0x0000f200ffbc7b82 */ /* 0x000e220000000a00 */
[C---:B------:R-:W-:Y:S01]  /*06b0*/  IADD3 R203, PT, PT, R205.reuse, 0x20, RZ ;  /* 0x00000020cdcb7810 */ /* 0x040fe20007ffe0ff */
[----:B------:R-:W4:Y:S01]  /*06c0*/  LDG.E R202, desc[UR6][R124.64] ;  /* 0x000000067cca7981 */ /* 0x000f22000c1e1900 */
[C---:B------:R-:W-:Y:S02]  /*06d0*/  IADD3 R199, PT, PT, R205.reuse, 0x40, RZ ;  /* 0x00000040cdc77810 */ /* 0x040fe40007ffe0ff */
[C---:B------:R-:W-:Y:S01]  /*06e0*/  IADD3 R198, PT, PT, R205.reuse, 0x60, RZ ;  /* 0x00000060cdc67810 */ /* 0x040fe20007ffe0ff */
[----:B-1----:R-:W-:-:S04]  /*06f0*/  IMAD.WIDE.U32 R140, R205, 0x20, R206 ;  /* 0x00000020cd8c7825 */ /* 0x002fc800078e00ce */
[----:B--2---:R-:W-:Y:S01]  /*0700*/  IMAD.WIDE.U32 R112, R205, 0x10, R152 ;  /* 0x00000010cd707825 */ /* 0x004fe200078e0098 */
[----:B------:R-:W2:Y:S03]  /*0710*/  LDG.E.128 R108, desc[UR6][R140.64] ;  /* 0x000000068c6c7981 */ /* 0x000ea6000c1e1d00 */
[----:B------:R-:W-:Y:S01]  /*0720*/  IMAD.WIDE.U32 R154, R203, 0x20, R206 ;  /* 0x00000020cb9a7825 */ /* 0x000fe200078e00ce */
[----:B------:R-:W2:Y:S03]  /*0730*/  LDG.E.128 R116, desc[UR6][R140.64+0x10] ;  /* 0x000010068c747981 */ /* 0x000ea6000c1e1d00 */
[----:B---3--:R-:W-:Y:S01]  /*0740*/  @P0 IMAD.WIDE R128, R187, 0x2, R128 ;  /* 0x00000002bb800825 */ /* 0x008fe200078e0280 */
[----:B------:R-:W3:Y:S03]  /*0750*/  LDG.E.128 R112, desc[UR6][R112.64] ;  /* 0x0000000670707981 */ /* 0x000ee6000c1e1d00 */
[C---:B------:R-:W-:Y:S01]  /*0760*/  IMAD.WIDE.U32 R190, R199.reuse, 0x20, R206 ;  /* 0x00000020c7be7825 */ /* 0x040fe200078e00ce */
[----:B------:R-:W3:Y:S03]  /*0770*/  @P0 LDG.E.U16 R204, desc[UR6][R128.64] ;  /* 0x0000000680cc0981 */ /* 0x000ee6000c1e1500 */
[----:B------:R-:W-:Y:S01]  /*0780*/  IMAD.WIDE.U32 R136, R199, 0x10, R152 ;  /* 0x00000010c7887825 */ /* 0x000fe200078e0098 */
[----:B------:R-:W3:Y:S03]  /*0790*/  LDG.E.128 R140, desc[UR6][R190.64+0x10] ;  /* 0x00001006be8c7981 */ /* 0x000ee6000c1e1d00 */
[----:B------:R-:W-:Y:S01]  /*07a0*/  IMAD.WIDE.U32 R206, R198, 0x20, R206 ;  /* 0x00000020c6ce7825 */ /* 0x000fe200078e00ce */
[----:B------:R-:W3:Y:S03]  /*07b0*/  LDG.E.128 R120, desc[UR6][R154.64] ;  /* 0x000000069a787981 */ /* 0x000ee6000c1e1d00 */
[----:B0-----:R-:W-:Y:S01]  /*07c0*/  IMAD.WIDE R200, R187, 0x4, R188 ;  /* 0x00000004bbc87825 */ /* 0x001fe200078e02bc */
[----:B------:R-:W3:Y:S01]  /*07d0*/  LDG.E.128 R128, desc[UR6][R154.64+0x10] ;  /* 0x000010069a807981 */ /* 0x000ee2000c1e1d00 */
[----:B------:R-:W-:Y:S01]  /*07e0*/  ISETP.NE.U32.AND P1, PT, RZ, UR12, PT ;  /* 0x0000000cff007c0c */ /* 0x000fe2000bf25070 */
[----:B------:R-:W0:Y:S02]  /*07f0*/  LDC.64 R188, c[0x0][0x3b0] ;  /* 0x0000ec00ffbc7b82 */ /* 0x000e240000000a00 */
[----:B------:R-:W3:Y:S01]  /*0800*/  LDG.E.128 R144, desc[UR6][R206.64] ;  /* 0x00000006ce907981 */ /* 0x000ee2000c1e1d00 */
[----:B------:R-:W-:-:S03]  /*0810*/  IMAD.WIDE.U32 R126, R203, 0x10, R152 ;  /* 0x00000010cb7e7825 */ /* 0x000fc600078e0098 */
[----:B------:R-:W3:Y:S04]  /*0820*/  LDG.E.128 R136, desc[UR6][R136.64] ;  /* 0x0000000688887981 */ /* 0x000ee8000c1e1d00 */
[----:B------:R-:W3:Y:S04]  /*0830*/  LDG.E R201, desc[UR6][R200.64] ;  /* 0x00000006c8c97981 */ /* 0x000ee8000c1e1900 */
[----:B------:R-:W3:Y:S01]  /*0840*/  LDG.E.128 R124, desc[UR6][R126.64] ;  /* 0x000000067e7c7981 */ /* 0x000ee2000c1e1d00 */
[----:B------:R-:W-:-:S03]  /*0850*/  IMAD.WIDE.U32 R152, R198, 0x10, R152 ;  /* 0x00000010c6987825 */ /* 0x000fc600078e0098 */
[----:B------:R-:W3:Y:S04]  /*0860*/  LDG.E.128 R148, desc[UR6][R206.64+0x10] ;  /* 0x00001006ce947981 */ /* 0x000ee8000c1e1d00 */
        /* <DEDUP_REMOVED lines=32> */
[C---:B------:R-:W-:Y:S01]  /*0a70*/  FADD.FTZ R116, -R202.reuse, R116 ;  /* 0x00000074ca747221 */ /* 0x040fe20000010100 */
[C---:B------:R-:W-:Y:S01]  /*0a80*/  FADD.FTZ R210, -R202.reuse, R117 ;  /* 0x00000075cad27221 */ /* 0x040fe20000010100 */
[--C-:B---3--:R-:W-:Y:S02]  /*0a90*/  HADD2.F32 R111, -RZ, R112.reuse.H0_H0 ;  /* 0x20000070ff6f7230 */ /* 0x108fe40000004100 */
[----:B------:R-:W-:Y:S02]  /*0aa0*/  HADD2.F32 R206, -RZ, R112.H1_H1 ;  /* 0x30000070ffce7230 */ /* 0x000fe40000004100 */
[----:B------:R-:W-:Y:S02]  /*0ab0*/  @P0 HADD2.F32 R200, -RZ, R204.H0_H0 ;  /* 0x200000ccffc80230 */ /* 0x000fe40000004100 */
[----:B------:R-:W-:Y:S01]  /*0ac0*/  FADD.FTZ R204, -R202, R108 ;  /* 0x0000006ccacc7221 */ /* 0x000fe20000010100 */
[----:B------:R-:W-:-:S02]  /*0ad0*/  HADD2.F32 R112, -RZ, R113.H0_H0 ;  /* 0x20000071ff707230 */ /* 0x000fc40000004100 */
[----:B------:R-:W-:Y:S02]  /*0ae0*/  HADD2.F32 R197, -RZ, R113.H1_H1 ;  /* 0x30000071ffc57230 */ /* 0x000fe40000004100 */
[--C-:B------:R-:W-:Y:S02]  /*0af0*/  HADD2.F32 R113, -RZ, R114.reuse.H0_H0 ;  /* 0x20000072ff717230 */ /* 0x100fe40000004100 */
[----:B------:R-:W-:Y:S02]  /*0b00*/  HADD2.F32 R114, -RZ, R114.H1_H1 ;  /* 0x30000072ff727230 */ /* 0x000fe40000004100 */
[C---:B------:R-:W-:Y:S01]  /*0b10*/  FADD.FTZ R108, -R202.reuse, R109 ;  /* 0x0000006dca6c7221 */ /* 0x040fe20000010100 */
[C---:B------:R-:W-:Y:S01]  /*0b20*/  FADD.FTZ R222, -R202.reuse, R129 ;  /* 0x00000081cade7221 */ /* 0x040fe20000010100 */
[----:B------:R-:W-:Y:S01]  /*0b30*/  FADD.FTZ R240, -R202, R147 ;  /* 0x00000093caf07221 */ /* 0x000fe20000010100 */
[--C-:B------:R-:W-:Y:S02]  /*0b40*/  HADD2.F32 R129, -RZ, R139.reuse.H0_H0 ;  /* 0x2000008bff817230 */ /* 0x100fe40000004100 */
[----:B------:R-:W-:-:S02]  /*0b50*/  HADD2.F32 R232, -RZ, R139.H1_H1 ;  /* 0x3000008bffe87230 */ /* 0x000fc40000004100 */
[C---:B------:R-:W-:Y:S01]  /*0b60*/  FMUL.FTZ R147, R201.reuse, R116 ;  /* 0x00000074c9937220 */ /* 0x040fe20000410000 */
[C---:B------:R-:W-:Y:S01]  /*0b70*/  FMUL.FTZ R139, R201.reuse, R196 ;  /* 0x000000c4c98b7220 */ /* 0x040fe20000410000 */
[C---:B------:R-:W-:Y:S01]  /*0b80*/  FMUL.FTZ R210, R201.reuse, R210 ;  /* 0x000000d2c9d27220 */ /* 0x040fe20000410000 */
[----:B------:R-:W-:Y:S01]  /*0b90*/  FMUL.FTZ R196, R64, R111 ;  /* 0x0000006f40c47220 */ /* 0x000fe20000410000 */
[----:B------:R-:W-:Y:S01]  /*0ba0*/  FMUL.FTZ R109, R201, R204 ;  /* 0x000000ccc96d7220 */ /* 0x000fe20000410000 */
[----:B------:R-:W-:Y:S01]  /*0bb0*/  FADD.FTZ R29, R113, R29 ;  /* 0x0000001d711d7221 */ /* 0x000fe20000010000 */
[-C--:B------:R-:W-:Y:S01]  /*0bc0*/  FFMA.FTZ R178, R147, R113.reuse, R178 ;  /* 0x0000007193b27223 */ /* 0x080fe200000100b2 */
[----:B------:R-:W-:Y:S01]  /*0bd0*/  FMUL.FTZ R204, R60, R113 ;  /* 0x000000713ccc7220 */ /* 0x000fe20000410000 */
[C---:B------:R-:W-:Y:S01]  /*0be0*/  FADD.FTZ R110, -R202.reuse, R110 ;  /* 0x0000006eca6e7221 */ /* 0x040fe20000010100 */
[C---:B------:R-:W-:Y:S01]  /*0bf0*/  FADD.FTZ R130, -R202.reuse, R130 ;  /* 0x00000082ca827221 */ /* 0x040fe20000010100 */
[----:B------:R-:W-:Y:S01]  /*0c00*/  FADD.FTZ R236, -R202, R143 ;  /* 0x0000008fcaec7221 */ /* 0x000fe20000010100 */
[----:B------:R-:W-:Y:S01]  /*0c10*/  FADD.FTZ R28, R114, R28 ;  /* 0x0000001c721c7221 */ /* 0x000fe20000010000 */
[-C--:B------:R-:W-:Y:S01]  /*0c20*/  FFMA.FTZ R177, R210, R114.reuse, R177 ;  /* 0x00000072d2b17223 */ /* 0x080fe200000100b1 */
[----:B------:R-:W-:Y:S01]  /*0c30*/  FMUL.FTZ R113, R61, R114 ;  /* 0x000000723d717220 */ /* 0x000fe20000410000 */
[----:B------:R-:W-:Y:S01]  /*0c40*/  FMUL.FTZ R143, R65, R206 ;  /* 0x000000ce418f7220 */ /* 0x000fe20000410000 */
[----:B------:R-:W-:Y:S01]  /*0c50*/  FADD.FTZ R114, RZ, R196 ;  /* 0x000000c4ff727221 */ /* 0x000fe20000010000 */
[----:B------:R-:W-:Y:S01]  /*0c60*/  FADD.FTZ R214, -R202, R121 ;  /* 0x00000079cad67221 */ /* 0x000fe20000010100 */
[----:B------:R-:W-:Y:S01]  /*0c70*/  FMUL.FTZ R108, R201, R108 ;  /* 0x0000006cc96c7220 */ /* 0x000fe20000410000 */
[----:B------:R-:W-:Y:S01]  /*0c80*/  FFMA.FTZ R211, R109, R196, RZ ;  /* 0x000000c46dd37223 */ /* 0x000fe200000100ff */
[----:B------:R-:W-:-:S02]  /*0c90*/  HADD2.F32 R121, -RZ, R127.H0_H0 ;  /* 0x2000007fff797230 */ /* 0x000fc40000004100 */
[----:B------:R-:W-:Y:S01]  /*0ca0*/  FMUL.FTZ R110, R201, R110 ;  /* 0x0000006ec96e7220 */ /* 0x000fe20000410000 */
[----:B------:R-:W-:Y:S01]  /*0cb0*/  FADD.FTZ R184, R111, R184 ;  /* 0x000000b86fb87221 */ /* 0x000fe20000010000 */
[----:B------:R-:W-:Y:S01]  /*0cc0*/  FFMA.FTZ R186, R109, R111, R186 ;  /* 0x0000006f6dba7223 */ /* 0x000fe200000100ba */
[----:B0-----:R-:W-:Y:S01]  /*0cd0*/  FMUL.FTZ R209, R201, R130 ;  /* 0x00000082c9d17220 */ /* 0x001fe20000410000 */
[-C--:B------:R-:W-:Y:S01]  /*0ce0*/  FMUL.FTZ R111, R66, R112.reuse ;  /* 0x00000070426f7220 */ /* 0x080fe20000410000 */
[----:B------:R-:W-:Y:S01]  /*0cf0*/  FADD.FTZ R114, R114, R143 ;  /* 0x0000008f72727221 */ /* 0x000fe20000010000 */
[----:B------:R-:W-:Y:S01]  /*0d00*/  FFMA.FTZ R211, R108, R143, R211 ;  /* 0x0000008f6cd37223 */ /* 0x000fe200000100d3 */
[----:B------:R-:W-:Y:S01]  /*0d10*/  FADD.FTZ R242, -R202, R149 ;  /* 0x00000095caf27221 */ /* 0x000fe20000010100 */
        /* <DEDUP_REMOVED lines=8> */
[C---:B------:R-:W-:Y:S01]  /*0da0*/  FADD.FTZ R120, -R202.reuse, R120 ;  /* 0x00000078ca787221 */ /* 0x040fe20000010100 */
[----:B------:R-:W-:Y:S01]  /*0db0*/  FADD.FTZ R118, -R202, R118 ;  /* 0x00000076ca767221 */ /* 0x000fe20000010100 */
[----:B------:R-:W-:Y:S01]  /*0dc0*/  FADD.FTZ R121, R121, R112 ;  /* 0x0000007079797221 */ /* 0x000fe20000010000 */
[----:B------:R-:W-:-:S02]  /*0dd0*/  HADD2.F32 R117, -RZ, R125.H0_H0 ;  /* 0x2000007dff757230 */ /* 0x000fc40000004100 */
[----:B------:R-:W-:Y:S01]  /*0de0*/  FFMA.FTZ R114, R139, R112, R114 ;  /* 0x000000708b727223 */ /* 0x000fe20000010072 */
        /* <DEDUP_REMOVED lines=8> */
[--C-:B------:R-:W-:Y:S02]  /*0e70*/  HADD2.F32 R137, -RZ, R155.reuse.H0_H0 ;  /* 0x2000009bff897230 */ /* 0x100fe40000004100 */
[C---:B------:R-:W-:Y:S01]  /*0e80*/  FADD.FTZ R132, -R202.reuse, R132 ;  /* 0x00000084ca847221 */ /* 0x040fe20000010100 */
[----:B------:R-:W-:Y:S02]  /*0e90*/  HADD2.F32 R246, -RZ, R155.H1_H1 ;  /* 0x3000009bfff67230 */ /* 0x000fe40000004100 */
        /* <DEDUP_REMOVED lines=18> */
[----:B------:R-:W-:Y:S02]  /*0fc0*/  HADD2.F32 R123, -RZ, R136.H0_H0 ;  /* 0x20000088ff7b7230 */ /* 0x000fe40000004100 */
        /* <DEDUP_REMOVED lines=8> */
[----:B------:R-:W-:-:S02]  /*1050*/  HADD2.F32 R115, -RZ, R124.H0_H0 ;  /* 0x2000007cff737230 */ /* 0x000fc40000004100 */
        /* <DEDUP_REMOVED lines=26> */
[--C-:B------:R-:W-:Y:S02]  /*1200*/  HADD2.F32 R133, -RZ, R153.reuse.H0_H0 ;  /* 0x20000099ff857230 */ /* 0x100fe40000004100 */
[----:B------:R-:W-:Y:S01]  /*1210*/  FFMA.FTZ R171, R216, R218, R171 ;  /* 0x000000dad8ab7223 */ /* 0x000fe200000100ab */
[----:B------:R-:W-:Y:S02]  /*1220*/  HADD2.F32 R244, -RZ, R153.H1_H1 ;  /* 0x30000099fff47230 */ /* 0x000fe40000004100 */
[----:B------:R-:W-:Y:S01]  /*1230*/  FMUL.FTZ R153, R201, R128 ;  /* 0x00000080c9997220 */ /* 0x000fe20000410000 */
        /* <DEDUP_REMOVED lines=150> */
.L_x_14630:
        /* <DEDUP_REMOVED lines=16> */
[----:B------:R-:W-:Y:S01]  /*1ca0*/  FADD.FTZ R196, R196, -R109 ;  /* 0x8000006dc4c47221 */ /* 0x000fe20000010000 */
[----:B------:R-:W-:Y:S01]  /*1cb0*/  FFMA.FTZ R109, R216, R219, R124 ;  /* 0x000000dbd86d7223 */ /* 0x000fe2000001007c */
[----:B-----5:R-:W-:Y:S01]  /*1cc0*/  FFMA.FTZ R147, R201, R147, R72 ;  /* 0x00000093c9937223 */ /* 0x020fe20000010048 */
[----:B------:R-:W-:Y:S01]  /*1cd0*/  FADD.FTZ R108, R117, -R108 ;  /* 0x8000006c756c7221 */ /* 0x000fe20000010000 */
[----:B------:R-:W-:Y:S01]  /*1ce0*/  FADD.FTZ R110, R111, -R110 ;  /* 0x8000006e6f6e7221 */ /* 0x000fe20000010000 */
[-CC-:B------:R-:W-:Y:S01]  /*1cf0*/  FFMA.FTZ R140, R155, R219.reuse, R124.reuse ;  /* 0x000000db9b8c7223 */ /* 0x180fe2000001007c */
[----:B------:R-:W-:Y:S01]  /*1d00*/  FMUL.FTZ R147, R147, R200 ;  /* 0x000000c893937220 */ /* 0x000fe20000410000 */
[----:B------:R-:W-:Y:S01]  /*1d10*/  FADD.FTZ R218, R218, -R109 ;  /* 0x8000006ddada7221 */ /* 0x000fe20000010000 */
[-CC-:B------:R-:W-:Y:S01]  /*1d20*/  FFMA.FTZ R139, R139, R219.reuse, R124.reuse ;  /* 0x000000db8b8b7223 */ /* 0x180fe2000001007c */
[-C--:B------:R-:W-:Y:S01]  /*1d30*/  FFMA.FTZ R155, R212, R219.reuse, R124 ;  /* 0x000000dbd49b7223 */ /* 0x080fe2000001007c */
[----:B------:R-:W-:Y:S01]  /*1d40*/  FFMA.FTZ R109, R201, R108, R78 ;  /* 0x0000006cc96d7223 */ /* 0x000fe2000001004e */
[-C--:B------:R-:W-:Y:S01]  /*1d50*/  FFMA.FTZ R142, R141, R219.reuse, R124 ;  /* 0x000000db8d8e7223 */ /* 0x080fe2000001007c */
[----:B------:R-:W-:Y:S01]  /*1d60*/  FFMA.FTZ R111, R201, R110, R70 ;  /* 0x0000006ec96f7223 */ /* 0x000fe20000010046 */
[-CC-:B------:R-:W-:Y:S01]  /*1d70*/  FFMA.FTZ R221, R214, R219.reuse, R124.reuse ;  /* 0x000000dbd6dd7223 */ /* 0x180fe2000001007c */
[----:B------:R-:W-:Y:S01]  /*1d80*/  FMUL.FTZ R110, R147, UR4 ;  /* 0x00000004936e7c20 */ /* 0x000fe20008410000 */
[----:B------:R-:W-:Y:S01]  /*1d90*/  LOP3.LUT P6, RZ, R195, 0xff, RZ, 0xc0, !PT ;  /* 0x000000ffc3ff7812 */ /* 0x000fe200078cc0ff */
[----:B------:R-:W-:Y:S01]  /*1da0*/  FADD.FTZ R112, R112, -R139 ;  /* 0x8000008b70707221 */ /* 0x000fe20000010000 */
[----:B------:R-:W-:Y:S01]  /*1db0*/  FADD.FTZ R208, R208, -R155 ;  /* 0x8000009bd0d07221 */ /* 0x000fe20000010000 */
[----:B------:R-:W-:Y:S01]  /*1dc0*/  FFMA.FTZ R117, R201, R218, R79 ;  /* 0x000000dac9757223 */ /* 0x000fe2000001004f */
[-C--:B------:R-:W-:Y:S01]  /*1dd0*/  FMUL.FTZ R109, R109, R200.reuse ;  /* 0x000000c86d6d7220 */ /* 0x080fe20000410000 */
[-C--:B------:R-:W-:Y:S01]  /*1de0*/  FFMA.FTZ R120, R153, R219.reuse, R124 ;  /* 0x000000db99787223 */ /* 0x080fe2000001007c */
[----:B------:R-:W-:Y:S01]  /*1df0*/  FADD.FTZ R139, R115, -R142 ;  /* 0x8000008e738b7221 */ /* 0x000fe20000010000 */
[-CC-:B------:R-:W-:Y:S01]  /*1e00*/  FFMA.FTZ R141, R222, R219.reuse, R124.reuse ;  /* 0x000000dbde8d7223 */ /* 0x180fe2000001007c */
[----:B------:R-:W-:Y:S01]  /*1e10*/  FFMA.FTZ R151, R151, R219, R124 ;  /* 0x000000db97977223 */ /* 0x000fe2000001007c */
[----:B------:R-:W-:Y:S01]  /*1e20*/  FADD.FTZ R116, R116, -R221 ;  /* 0x800000dd74747221 */ /* 0x000fe20000010000 */
[----:B------:R-:W-:Y:S01]  /*1e30*/  FMUL.FTZ R111, R111, R200 ;  /* 0x000000c86f6f7220 */ /* 0x000fe20000410000 */
[----:B------:R-:W-:Y:S01]  /*1e40*/  FSEL R110, R110, RZ, P6 ;  /* 0x000000ff6e6e7208 */ /* 0x000fe20003000000 */
[----:B------:R-:W-:Y:S01]  /*1e50*/  FFMA.FTZ R115, R201, R208, R75 ;  /* 0x000000d0c9737223 */ /* 0x000fe2000001004b */
[----:B------:R-:W-:Y:S01]  /*1e60*/  FMUL.FTZ R117, R117, R200 ;  /* 0x000000c875757220 */ /* 0x000fe20000410000 */
[----:B------:R-:W-:Y:S01]  /*1e70*/  FMUL.FTZ R109, R109, UR4 ;  /* 0x000000046d6d7c20 */ /* 0x000fe20008410000 */
[----:B------:R-:W-:Y:S01]  /*1e80*/  LOP3.LUT P6, RZ, R192, 0xff0000, RZ, 0xc0, !PT ;  /* 0x00ff0000c0ff7812 */ /* 0x000fe200078cc0ff */
[----:B------:R-:W-:Y:S01]  /*1e90*/  FFMA.FTZ R139, R201, R139, R76 ;  /* 0x0000008bc98b7223 */ /* 0x000fe2000001004c */
[----:B------:R-:W-:Y:S01]  /*1ea0*/  FADD.FTZ R119, R119, -R120 ;  /* 0x8000007877777221 */ /* 0x000fe20000010000 */
[----:B------:R-:W-:Y:S01]  /*1eb0*/  FADD.FTZ R130, R130, -R141 ;  /* 0x8000008d82827221 */ /* 0x000fe20000010000 */
[----:B------:R-:W-:Y:S01]  /*1ec0*/  FFMA.FTZ R210, R210, R219, R124 ;  /* 0x000000dbd2d27223 */ /* 0x000fe2000001007c */
[----:B------:R-:W-:Y:S01]  /*1ed0*/  FFMA.FTZ R147, R201, R116, R77 ;  /* 0x00000074c9937223 */ /* 0x000fe2000001004d */
[----:B------:R-:W-:Y:S01]  /*1ee0*/  FADD.FTZ R151, R118, -R151 ;  /* 0x8000009776977221 */ /* 0x000fe20000010000 */
[----:B------:R-:W-:Y:S01]  /*1ef0*/  FMUL.FTZ R111, R111, UR4 ;  /* 0x000000046f6f7c20 */ /* 0x000fe20008410000 */
[-C--:B------:R-:W-:Y:S01]  /*1f00*/  FMUL.FTZ R116, R115, R200.reuse ;  /* 0x000000c873747220 */ /* 0x080fe20000410000 */
[----:B------:R-:W-:Y:S01]  /*1f10*/  FMUL.FTZ R118, R117, UR4 ;  /* 0x0000000475767c20 */ /* 0x000fe20008410000 */
[C---:B------:R-:W-:Y:S01]  /*1f20*/  LOP3.LUT P5, RZ, R194.reuse, 0xff0000, RZ, 0xc0, !PT ;  /* 0x00ff0000c2ff7812 */ /* 0x040fe200078ac0ff */
[----:B------:R-:W-:Y:S01]  /*1f30*/  FMUL.FTZ R139, R139, R200 ;  /* 0x000000c88b8b7220 */ /* 0x000fe20000410000 */
[----:B------:R-:W-:Y:S01]  /*1f40*/  ISETP.GE.U32.AND P1, PT, R194, RZ, PT ;  /* 0x000000ffc200720c */ /* 0x000fe20003f26070 */
[----:B------:R-:W-:Y:S01]  /*1f50*/  FFMA.FTZ R119, R201, R119, R80 ;  /* 0x00000077c9777223 */ /* 0x000fe20000010050 */
[----:B------:R-:W-:Y:S01]  /*1f60*/  FSEL R117, R109, RZ, P6 ;  /* 0x000000ff6d757208 */ /* 0x000fe20003000000 */
[-C--:B------:R-:W-:Y:S01]  /*1f70*/  FFMA.FTZ R143, R224, R219.reuse, R124 ;  /* 0x000000dbe08f7223 */ /* 0x080fe2000001007c */
[----:B------:R-:W-:Y:S01]  /*1f80*/  FFMA.FTZ R109, R201, R130, R81 ;  /* 0x00000082c96d7223 */ /* 0x000fe20000010051 */
[----:B------:R-:W-:Y:S01]  /*1f90*/  FADD.FTZ R210, R113, -R210 ;  /* 0x800000d271d27221 */ /* 0x000fe20000010000 */
[-CC-:B------:R-:W-:Y:S01]  /*1fa0*/  FFMA.FTZ R197, R197, R219.reuse, R124.reuse ;  /* 0x000000dbc5c57223 */ /* 0x180fe2000001007c */
[----:B------:R-:W-:Y:S01]  /*1fb0*/  FFMA.FTZ R113, R201, R112, R71 ;  /* 0x00000070c9717223 */ /* 0x000fe20000010047 */
[----:B------:R-:W-:Y:S01]  /*1fc0*/  FMUL.FTZ R116, R116, UR4 ;  /* 0x0000000474747c20 */ /* 0x000fe20008410000 */
[----:B------:R-:W-:Y:S01]  /*1fd0*/  ISETP.GE.U32.AND.EX P1, PT, R195, 0x1000000, PT, P1 ;  /* 0x01000000c300780c */ /* 0x000fe20003f26110 */
[----:B------:R-:W-:Y:S01]  /*1fe0*/  FMUL.FTZ R139, R139, UR4 ;  /* 0x000000048b8b7c20 */ /* 0x000fe20008410000 */
[----:B------:R-:W-:Y:S01]  /*1ff0*/  FSEL R112, R111, RZ, P5 ;  /* 0x000000ff6f707208 */ /* 0x000fe20002800000 */
[-C--:B------:R-:W-:Y:S01]  /*2000*/  FMUL.FTZ R119, R119, R200.reuse ;  /* 0x000000c877777220 */ /* 0x080fe20000410000 */
[----:B------:R-:W-:Y:S01]  /*2010*/  LOP3.LUT P5, RZ, R192, 0xff, RZ, 0xc0, !PT ;  /* 0x000000ffc0ff7812 */ /* 0x000fe200078ac0ff */
[----:B------:R-:W-:Y:S01]  /*2020*/  FADD.FTZ R220, R220, -R143 ;  /* 0x8000008fdcdc7221 */ /* 0x000fe20000010000 */
[----:B------:R-:W-:Y:S01]  /*2030*/  FMUL.FTZ R109, R109, R200 ;  /* 0x000000c86d6d7220 */ /* 0x000fe20000410000 */
[-C--:B0-----:R-:W-:Y:S01]  /*2040*/  FFMA.FTZ R121, R228, R219.reuse, R124 ;  /* 0x000000dbe4797223 */ /* 0x081fe2000001007c */
[----:B------:R-:W-:Y:S01]  /*2050*/  FADD.FTZ R207, R207, -R140 ;  /* 0x8000008ccfcf7221 */ /* 0x000fe20000010000 */
[----:B------:R-:W-:Y:S01]  /*2060*/  FADD.FTZ R197, R114, -R197 ;  /* 0x800000c572c57221 */ /* 0x000fe20000010000 */
[-C--:B------:R-:W-:Y:S01]  /*2070*/  FFMA.FTZ R144, R213, R219.reuse, R124 ;  /* 0x000000dbd5907223 */ /* 0x080fe2000001007c */
[----:B------:R-:W-:Y:S01]  /*2080*/  FSEL R140, R116, RZ, P1 ;  /* 0x000000ff748c7208 */ /* 0x000fe20000800000 */
[----:B------:R-:W-:Y:S01]  /*2090*/  FMUL.FTZ R114, R119, UR4 ;  /* 0x0000000477727c20 */ /* 0x000fe20008410000 */
[----:B------:R-:W-:Y:S01]  /*20a0*/  FFMA.FTZ R213, R201, R196, R68 ;  /* 0x000000c4c9d57223 */ /* 0x000fe20000010044 */
[----:B------:R-:W-:Y:S01]  /*20b0*/  FSEL R116, R139, RZ, P5 ;  /* 0x000000ff8b747208 */ /* 0x000fe20002800000 */
[----:B------:R-:W-:Y:S01]  /*20c0*/  FFMA.FTZ R119, R201, R220, R83 ;  /* 0x000000dcc9777223 */ /* 0x000fe20000010053 */
[----:B------:R-:W-:Y:S01]  /*20d0*/  FMUL.FTZ R109, R109, UR4 ;  /* 0x000000046d6d7c20 */ /* 0x000fe20008410000 */
[----:B------:R-:W-:Y:S01]  /*20e0*/  LOP3.LUT P5, RZ, R193, 0xff00, RZ, 0xc0, !PT ;  /* 0x0000ff00c1ff7812 */ /* 0x000fe200078ac0ff */
[----:B------:R-:W-:Y:S01]  /*20f0*/  FADD.FTZ R230, R230, -R121 ;  /* 0x80000079e6e67221 */ /* 0x000fe20000010000 */
[-C--:B------:R-:W-:Y:S01]  /*2100*/  FMUL.FTZ R213, R213, R200.reuse ;  /* 0x000000c8d5d57220 */ /* 0x080fe20000410000 */
[----:B------:R-:W-:Y:S01]  /*2110*/  FMUL.FTZ R108, R119, R200 ;  /* 0x000000c8776c7220 */ /* 0x000fe20000410000 */
[----:B------:R-:W-:Y:S01]  /*2120*/  FFMA.FTZ R111, R201, R210, R73 ;  /* 0x000000d2c96f7223 */ /* 0x000fe20000010049 */
[----:B------:R-:W-:Y:S01]  /*2130*/  FSEL R119, R109, RZ, P5 ;  /* 0x000000ff6d777208 */ /* 0x000fe20002800000 */
[-CC-:B------:R-:W-:Y:S01]  /*2140*/  FFMA.FTZ R122, R209, R219.reuse, R124.reuse ;  /* 0x000000dbd17a7223 */ /* 0x180fe2000001007c */
[-CC-:B------:R-:W-:Y:S01]  /*2150*/  FFMA.FTZ R123, R234, R219.reuse, R124.reuse ;  /* 0x000000dbea7b7223 */ /* 0x180fe2000001007c */
[-CC-:B------:R-:W-:Y:S01]  /*2160*/  FFMA.FTZ R146, R215, R219.reuse, R124.reuse ;  /* 0x000000dbd7927223 */ /* 0x180fe2000001007c */
[C---:B------:R-:W-:Y:S01]  /*2170*/  FFMA.FTZ R109, R201.reuse, R230, R87 ;  /* 0x000000e6c96d7223 */ /* 0x040fe20000010057 */
[----:B------:R-:W-:Y:S01]  /*2180*/  FFMA.FTZ R209, R226, R219, R124 ;  /* 0x000000dbe2d17223 */ /* 0x000fe2000001007c */
[----:B------:R-:W-:Y:S01]  /*2190*/  FFMA.FTZ R215, R201, R148, R69 ;  /* 0x00000094c9d77223 */ /* 0x000fe20000010045 */
[----:B------:R-:W-:Y:S01]  /*21a0*/  FMUL.FTZ R148, R213, UR4 ;  /* 0x00000004d5947c20 */ /* 0x000fe20008410000 */
[----:B------:R-:W-:Y:S01]  /*21b0*/  LOP3.LUT P3, RZ, R194, 0xff, RZ, 0xc0, !PT ;  /* 0x000000ffc2ff7812 */ /* 0x000fe2000786c0ff */
[-C--:B------:R-:W-:Y:S01]  /*21c0*/  FMUL.FTZ R111, R111, R200.reuse ;  /* 0x000000c86f6f7220 */ /* 0x080fe20000410000 */
[----:B------:R-:W-:Y:S01]  /*21d0*/  ISETP.GE.U32.AND P1, PT, R192, RZ, PT ;  /* 0x000000ffc000720c */ /* 0x000fe20003f26070 */
[----:B------:R-:W-:Y:S01]  /*21e0*/  FFMA.FTZ R151, R201, R151, R84 ;  /* 0x00000097c9977223 */ /* 0x000fe20000010054 */
[----:B------:R-:W-:Y:S01]  /*21f0*/  FADD.FTZ R138, R138, -R123 ;  /* 0x8000007b8a8a7221 */ /* 0x000fe20000010000 */
[-C--:B------:R-:W-:Y:S01]  /*2200*/  FMUL.FTZ R109, R109, R200.reuse ;  /* 0x000000c86d6d7220 */ /* 0x080fe20000410000 */
[----:B------:R-:W-:Y:S01]  /*2210*/  FADD.FTZ R136, R136, -R209 ;  /* 0x800000d188887221 */ /* 0x000fe20000010000 */
[-CC-:B------:R-:W-:Y:S01]  /*2220*/  FFMA.FTZ R126, R127, R219.reuse, R124.reuse ;  /* 0x000000db7f7e7223 */ /* 0x180fe2000001007c */
[-C--:B------:R-:W-:Y:S01]  /*2230*/  FFMA.FTZ R145, R236, R219.reuse, R124 ;  /* 0x000000dbec917223 */ /* 0x080fe2000001007c */
[----:B------:R-:W-:Y:S01]  /*2240*/  FMUL.FTZ R108, R108, UR4 ;  /* 0x000000046c6c7c20 */ /* 0x000fe20008410000 */
[----:B------:R-:W-:Y:S01]  /*2250*/  FSEL R148, R148, RZ, P3 ;  /* 0x000000ff94947208 */ /* 0x000fe20001800000 */
[----:B------:R-:W-:Y:S01]  /*2260*/  FMUL.FTZ R111, R111, UR4 ;  /* 0x000000046f6f7c20 */ /* 0x000fe20008410000 */
[----:B------:R-:W-:Y:S01]  /*2270*/  ISETP.GE.U32.AND.EX P1, PT, R193, 0x1000000, PT, P1 ;  /* 0x01000000c100780c */ /* 0x000fe20003f26110 */
[----:B------:R-:W-:Y:S01]  /*2280*/  FMUL.FTZ R151, R151, R200 ;  /* 0x000000c897977220 */ /* 0x000fe20000410000 */
[----:B------:R-:W-:Y:S01]  /*2290*/  LOP3.LUT P3, RZ, R195, 0xff00, RZ, 0xc0, !PT ;  /* 0x0000ff00c3ff7812 */ /* 0x000fe2000786c0ff */
        /* <DEDUP_REMOVED lines=9> */
[----:B------:R-:W-:Y:S01]  /*2330*/  FSEL R115, R111, RZ, P3 ;  /* 0x000000ff6f737208 */ /* 0x000fe20001800000 */
[----:B------:R-:W-:Y:S01]  /*2340*/  FMUL.FTZ R141, R141, R200 ;  /* 0x000000c88d8d7220 */ /* 0x000fe20000410000 */
[----:B------:R-:W-:Y:S01]  /*2350*/  LOP3.LUT P6, RZ, R190, 0xff, RZ, 0xc0, !PT ;  /* 0x000000ffbeff7812 */ /* 0x000fe200078cc0ff */
[----:B------:R-:W-:Y:S01]  /*2360*/  FFMA.FTZ R123, R201, R232, R91 ;  /* 0x000000e8c97b7223 */ /* 0x000fe2000001005b */
[----:B------:R-:W-:Y:S01]  /*2370*/  LOP3.LUT P3, RZ, R192, 0xff000000, RZ, 0xc0, !PT ;  /* 0xff000000c0ff7812 */ /* 0x000fe2000786c0ff */
[-C--:B------:R-:W-:Y:S01]  /*2380*/  FFMA.FTZ R134, R211, R219.reuse, R124 ;  /* 0x000000dbd3867223 */ /* 0x080fe2000001007c */
[----:B------:R-:W-:Y:S01]  /*2390*/  FSEL R130, R109, RZ, P5 ;  /* 0x000000ff6d827208 */ /* 0x000fe20002800000 */
[----:B------:R-:W-:Y:S01]  /*23a0*/  FFMA.FTZ R109, R201, R126, R90 ;  /* 0x0000007ec96d7223 */ /* 0x000fe2000001005a */
[----:B------:R-:W-:Y:S01]  /*23b0*/  FSEL R120, R120, RZ, P6 ;  /* 0x000000ff78787208 */ /* 0x000fe20003000000 */
[----:B------:R-:W-:Y:S01]  /*23c0*/  FMUL.FTZ R108, R108, UR4 ;  /* 0x000000046c6c7c20 */ /* 0x000fe20008410000 */
[----:B------:R-:W-:Y:S01]  /*23d0*/  FSEL R118, R118, RZ, P3 ;  /* 0x000000ff76767208 */ /* 0x000fe20001800000 */
[----:B------:R-:W-:Y:S01]  /*23e0*/  FMUL.FTZ R141, R141, UR4 ;  /* 0x000000048d8d7c20 */ /* 0x000fe20008410000 */
[----:B------:R-:W-:Y:S01]  /*23f0*/  LOP3.LUT P6, RZ, R191, 0xff00, RZ, 0xc0, !PT ;  /* 0x0000ff00bfff7812 */ /* 0x000fe200078cc0ff */
[-C--:B------:R-:W-:Y:S01]  /*2400*/  FMUL.FTZ R113, R113, R200.reuse ;  /* 0x000000c871717220 */ /* 0x080fe20000410000 */
[C---:B------:R-:W-:Y:S01]  /*2410*/  LOP3.LUT P3, RZ, R190.reuse, 0xff00, RZ, 0xc0, !PT ;  /* 0x0000ff00beff7812 */ /* 0x040fe2000786c0ff */
[-C--:B------:R-:W-:Y:S01]  /*2420*/  FMUL.FTZ R109, R109, R200.reuse ;  /* 0x000000c86d6d7220 */ /* 0x080fe20000410000 */
[-C--:B------:R-:W-:Y:S01]  /*2430*/  FMUL.FTZ R123, R123, R200.reuse ;  /* 0x000000c87b7b7220 */ /* 0x080fe20000410000 */
[----:B------:R-:W-:Y:S01]  /*2440*/  ISETP.GE.U32.AND P1, PT, R190, RZ, PT ;  /* 0x000000ffbe00720c */ /* 0x000fe20003f26070 */
[----:B------:R-:W-:Y:S01]  /*2450*/  FADD.FTZ R149, R149, -R122 ;  /* 0x8000007a95957221 */ /* 0x000fe20000010000 */
[----:B------:R-:W-:Y:S01]  /*2460*/  FADD.FTZ R131, R131, -R134 ;  /* 0x8000008683837221 */ /* 0x000fe20000010000 */
[----:B------:R-:W-:Y:S01]  /*2470*/  FFMA.FTZ R125, R125, R219, R124 ;  /* 0x000000db7d7d7223 */ /* 0x000fe2000001007c */
[----:B------:R-:W-:Y:S01]  /*2480*/  FSEL R134, R108, RZ, P6 ;  /* 0x000000ff6c867208 */ /* 0x000fe20003000000 */
[----:B------:R-:W-:Y:S01]  /*2490*/  FMUL.FTZ R113, R113, UR4 ;  /* 0x0000000471717c20 */ /* 0x000fe20008410000 */
[----:B------:R-:W-:Y:S01]  /*24a0*/  FSEL R141, R141, RZ, P3 ;  /* 0x000000ff8d8d7208 */ /* 0x000fe20001800000 */
[----:B------:R-:W-:Y:S01]  /*24b0*/  FMUL.FTZ R109, R109, UR4 ;  /* 0x000000046d6d7c20 */ /* 0x000fe20008410000 */
[----:B------:R-:W-:Y:S01]  /*24c0*/  FMUL.FTZ R108, R123, UR4 ;  /* 0x000000047b6c7c20 */ /* 0x000fe20008410000 */
[-C--:B------:R-:W-:Y:S01]  /*24d0*/  FMUL.FTZ R215, R215, R200.reuse ;  /* 0x000000c8d7d77220 */ /* 0x080fe20000410000 */
[----:B------:R-:W-:Y:S01]  /*24e0*/  LOP3.LUT P2, RZ, R194, 0xff000000, RZ, 0xc0, !PT ;  /* 0xff000000c2ff7812 */ /* 0x000fe2000784c0ff */
[-C--:B------:R-:W-:Y:S01]  /*24f0*/  FMUL.FTZ R147, R147, R200.reuse ;  /* 0x000000c893937220 */ /* 0x080fe20000410000 */
[----:B------:R-:W-:Y:S01]  /*2500*/  LOP3.LUT P3, RZ, R191, 0xff0000, RZ, 0xc0, !PT ;  /* 0x00ff0000bfff7812 */ /* 0x000fe2000786c0ff */
[----:B------:R-:W-:Y:S01]  /*2510*/  FFMA.FTZ R207, R201, R207, R74 ;  /* 0x000000cfc9cf7223 */ /* 0x000fe2000001004a */
[----:B------:R-:W-:Y:S01]  /*2520*/  ISETP.GE.U32.AND.EX P1, PT, R191, 0x1000000, PT, P1 ;  /* 0x01000000bf00780c */ /* 0x000fe20003f26110 */
[----:B------:R-:W-:Y:S01]  /*2530*/  FFMA.FTZ R149, R201, R149, R82 ;  /* 0x00000095c9957223 */ /* 0x000fe20000010052 */
[----:B------:R-:W-:Y:S01]  /*2540*/  FADD.FTZ R125, R128, -R125 ;  /* 0x8000007d807d7221 */ /* 0x000fe20000010000 */
[----:B------:R-:W-:Y:S01]  /*2550*/  FMUL.FTZ R213, R215, UR4 ;  /* 0x00000004d7d57c20 */ /* 0x000fe20008410000 */
[----:B------:R-:W-:Y:S01]  /*2560*/  FSEL R113, R113, RZ, P2 ;  /* 0x000000ff71717208 */ /* 0x000fe20001000000 */
[----:B------:R-:W-:Y:S01]  /*2570*/  FMUL.FTZ R147, R147, UR4 ;  /* 0x0000000493937c20 */ /* 0x000fe20008410000 */
[----:B------:R-:W-:Y:S01]  /*2580*/  FSEL R123, R109, RZ, P3 ;  /* 0x000000ff6d7b7208 */ /* 0x000fe20001800000 */
[-C--:B------:R-:W-:Y:S01]  /*2590*/  FMUL.FTZ R207, R207, R200.reuse ;  /* 0x000000c8cfcf7220 */ /* 0x080fe20000410000 */
[----:B------:R-:W-:Y:S01]  /*25a0*/  FSEL R136, R108, RZ, P1 ;  /* 0x000000ff6c887208 */ /* 0x000fe20000800000 */
[-C--:B------:R-:W-:Y:S01]  /*25b0*/  FMUL.FTZ R149, R149, R200.reuse ;  /* 0x000000c895957220 */ /* 0x080fe20000410000 */
[----:B------:R-:W-:Y:S01]  /*25c0*/  LOP3.LUT P4, RZ, R194, 0xff00, RZ, 0xc0, !PT ;  /* 0x0000ff00c2ff7812 */ /* 0x000fe2000788c0ff */
[----:B------:R-:W0:Y:S01]  /*25d0*/  LDC.64 R108, c[0x0][0x468] ;  /* 0x00011a00ff6c7b82 */ /* 0x000e220000000a00 */
[----:B------:R-:W-:Y:S01]  /*25e0*/  LOP3.LUT P2, RZ, R192, 0xff00, RZ, 0xc0, !PT ;  /* 0x0000ff00c0ff7812 */ /* 0x000fe2000784c0ff */
[----:B------:R-:W-:Y:S01]  /*25f0*/  FFMA.FTZ R125, R201, R125, R88 ;  /* 0x0000007dc97d7223 */ /* 0x000fe20000010058 */
[----:B------:R-:W-:Y:S01]  /*2600*/  FSEL R213, R213, RZ, P4 ;  /* 0x000000ffd5d57208 */ /* 0x000fe20002000000 */
[----:B------:R-:W-:Y:S01]  /*2610*/  FMUL.FTZ R207, R207, UR4 ;  /* 0x00000004cfcf7c20 */ /* 0x000fe20008410000 */
[----:B------:R-:W-:Y:S01]  /*2620*/  FSEL R139, R147, RZ, P2 ;  /* 0x000000ff938b7208 */ /* 0x000fe20001000000 */
[----:B------:R-:W-:Y:S01]  /*2630*/  FMUL.FTZ R122, R149, UR4 ;  /* 0x00000004957a7c20 */ /* 0x000fe20008410000 */
[----:B------:R-:W-:Y:S01]  /*2640*/  LOP3.LUT P4, RZ, R195, 0xff0000, RZ, 0xc0, !PT ;  /* 0x00ff0000c3ff7812 */ /* 0x000fe2000788c0ff */
[-C--:B------:R-:W-:Y:S01]  /*2650*/  FMUL.FTZ R125, R125, R200.reuse ;  /* 0x000000c87d7d7220 */ /* 0x080fe20000410000 */
[----:B------:R-:W-:Y:S01]  /*2660*/  LOP3.LUT P2, RZ, R193, 0xff0000, RZ, 0xc0, !PT ;  /* 0x00ff0000c1ff7812 */ /* 0x000fe2000784c0ff */
[----:B------:R-:W-:Y:S01]  /*2670*/  FFMA.FTZ R197, R201, R197, R86 ;  /* 0x000000c5c9c57223 */ /* 0x000fe20000010056 */
[-CC-:B------:R-:W-:Y:S01]  /*2680*/  FFMA.FTZ R127, R238, R219.reuse, R124.reuse ;  /* 0x000000dbee7f7223 */ /* 0x180fe2000001007c */
[-CC-:B------:R-:W-:Y:S01]  /*2690*/  FFMA.FTZ R153, R240, R219.reuse, R124.reuse ;  /* 0x000000dbf0997223 */ /* 0x180fe2000001007c */
[-CC-:B------:R-:W-:Y:S01]  /*26a0*/  FFMA.FTZ R211, R242, R219.reuse, R124.reuse ;  /* 0x000000dbf2d37223 */ /* 0x180fe2000001007c */
[-C--:B------:R-:W-:Y:S01]  /*26b0*/  FFMA.FTZ R150, R217, R219.reuse, R124 ;  /* 0x000000dbd9967223 */ /* 0x080fe2000001007c */
[----:B------:R-:W-:Y:S01]  /*26c0*/  FADD.FTZ R133, R133, -R144 ;  /* 0x8000009085857221 */ /* 0x000fe20000010000 */
[----:B------:R-:W-:Y:S01]  /*26d0*/  FFMA.FTZ R219, R202, R219, R124 ;  /* 0x000000dbcadb7223 */ /* 0x000fe2000001007c */
[----:B------:R-:W-:Y:S01]  /*26e0*/  FSEL R111, R207, RZ, P4 ;  /* 0x000000ffcf6f7208 */ /* 0x000fe20002000000 */
[----:B------:R-:W-:Y:S01]  /*26f0*/  FMUL.FTZ R125, R125, UR4 ;  /* 0x000000047d7d7c20 */ /* 0x000fe20008410000 */
[----:B------:R-:W-:Y:S01]  /*2700*/  FSEL R122, R122, RZ, P2 ;  /* 0x000000ff7a7a7208 */ /* 0x000fe20001000000 */
[-C--:B------:R-:W-:Y:S01]  /*2710*/  FMUL.FTZ R197, R197, R200.reuse ;  /* 0x000000c8c5c57220 */ /* 0x080fe20000410000 */
[----:B------:R-:W-:Y:S01]  /*2720*/  LOP3.LUT P4, RZ, R193, 0xff, RZ, 0xc0, !PT ;  /* 0x000000ffc1ff7812 */ /* 0x000fe2000788c0ff */
[----:B------:R-:W-:Y:S01]  /*2730*/  FFMA.FTZ R131, R201, R131, R92 ;  /* 0x00000083c9837223 */ /* 0x000fe2000001005c */
[----:B------:R-:W-:Y:S01]  /*2740*/  LOP3.LUT P2, RZ, R191, 0xff, RZ, 0xc0, !PT ;  /* 0x000000ffbfff7812 */ /* 0x000fe2000784c0ff */
[----:B------:R-:W-:Y:S01]  /*2750*/  FFMA.FTZ R133, R201, R133, R94 ;  /* 0x00000085c9857223 */ /* 0x000fe2000001005e */
[----:B------:R-:W-:Y:S01]  /*2760*/  FADD.FTZ R152, R152, -R127 ;  /* 0x8000007f98987221 */ /* 0x000fe20000010000 */
[----:B------:R-:W-:Y:S01]  /*2770*/  FADD.FTZ R244, R244, -R153 ;  /* 0x80000099f4f47221 */ /* 0x000fe20000010000 */
[----:B------:R-:W-:Y:S01]  /*2780*/  FADD.FTZ R135, R135, -R146 ;  /* 0x8000009287877221 */ /* 0x000fe20000010000 */
[----:B------:R-:W-:Y:S01]  /*2790*/  FADD.FTZ R154, R154, -R211 ;  /* 0x800000d39a9a7221 */ /* 0x000fe20000010000 */
[----:B------:R-:W-:Y:S01]  /*27a0*/  FADD.FTZ R137, R137, -R150 ;  /* 0x8000009689897221 */ /* 0x000fe20000010000 */
[----:B------:R-:W-:Y:S01]  /*27b0*/  FADD.FTZ R132, R132, -R219 ;  /* 0x800000db84847221 */ /* 0x000fe20000010000 */
[----:B------:R-:W-:Y:S01]  /*27c0*/  FSEL R114, R114, RZ, P4 ;  /* 0x000000ff72727208 */ /* 0x000fe20002000000 */
[----:B------:R-:W-:Y:S01]  /*27d0*/  FMUL.FTZ R197, R197, UR4 ;  /* 0x00000004c5c57c20 */ /* 0x000fe20008410000 */
[----:B------:R-:W-:Y:S01]  /*27e0*/  FSEL R121, R125, RZ, P2 ;  /* 0x000000ff7d797208 */ /* 0x000fe20001000000 */
[-C--:B------:R-:W-:Y:S01]  /*27f0*/  FMUL.FTZ R131, R131, R200.reuse ;  /* 0x000000c883837220 */ /* 0x080fe20000410000 */
[----:B------:R-:W-:Y:S01]  /*2800*/  LOP3.LUT P4, RZ, R190, 0xff0000, RZ, 0xc0, !PT ;  /* 0x00ff0000beff7812 */ /* 0x000fe2000788c0ff */
[----:B------:R-:W-:Y:S01]  /*2810*/  FMUL.FTZ R133, R133, R200 ;  /* 0x000000c885857220 */ /* 0x000fe20000410000 */
        /* <DEDUP_REMOVED lines=8> */
[----:B------:R-:W-:Y:S01]  /*28a0*/  FMUL.FTZ R133, R133, UR4 ;  /* 0x0000000485857c20 */ /* 0x000fe20008410000 */
[C---:B------:R-:W-:Y:S01]  /*28b0*/  LOP3.LUT P4, RZ, R188.reuse, 0xff, RZ, 0xc0, !PT ;  /* 0x000000ffbcff7812 */ /* 0x040fe2000788c0ff */
        /* <DEDUP_REMOVED lines=11> */
[----:B------:R-:W-:Y:S01]  /*2970*/  FSEL R133, R133, RZ, P2 ;  /* 0x000000ff85857208 */ /* 0x000fe20001000000 */
[----:B------:R-:W-:Y:S01]  /*2980*/  FMUL.FTZ R137, R137, UR4 ;  /* 0x0000000489897c20 */ /* 0x000fe20008410000 */
[----:B------:R-:W-:Y:S01]  /*2990*/  FMUL.FTZ R147, R147, UR4 ;  /* 0x0000000493937c20 */ /* 0x000fe20008410000 */
[----:B------:R-:W-:Y:S01]  /*29a0*/  FMUL.FTZ R201, R201, UR4 ;  /* 0x00000004c9c97c20 */ /* 0x000fe20008410000 */
[----:B------:R-:W-:Y:S01]  /*29b0*/  FMUL.FTZ R145, R145, UR4 ;  /* 0x0000000491917c20 */ /* 0x000fe20008410000 */
[----:B------:R-:W-:Y:S01]  /*29c0*/  FMUL.FTZ R135, R135, UR4 ;  /* 0x0000000487877c20 */ /* 0x000fe20008410000 */
[C---:B------:R-:W-:Y:S01]  /*29d0*/  LOP3.LUT P5, RZ, R188.reuse, 0xff00, RZ, 0xc0, !PT ;  /* 0x0000ff00bcff7812 */ /* 0x040fe200078ac0ff */
[--C-:B------:R-:W-:Y:S01]  /*29e0*/  IMAD.WIDE.U32 R124, R205, 0x10, R108.reuse ;  /* 0x00000010cd7c7825 */ /* 0x100fe200078e006c */
[----:B------:R-:W-:Y:S02]  /*29f0*/  LOP3.LUT P6, RZ, R188, 0xff000000, RZ, 0xc0, !PT ;  /* 0xff000000bcff7812 */ /* 0x000fe400078cc0ff */
[----:B------:R-:W-:Y:S01]  /*2a00*/  LOP3.LUT P3, RZ, R189, 0xff, RZ, 0xc0, !PT ;  /* 0x000000ffbdff7812 */ /* 0x000fe2000786c0ff */
[----:B------:R-:W-:Y:S01]  /*2a10*/  IMAD.WIDE.U32 R126, R203, 0x10, R108 ;  /* 0x00000010cb7e7825 */ /* 0x000fe200078e006c */
[----:B------:R-:W-:-:S02]  /*2a20*/  LOP3.LUT P4, RZ, R189, 0xff00, RZ, 0xc0, !PT ;  /* 0x0000ff00bdff7812 */ /* 0x000fc4000788c0ff */
[C---:B------:R-:W-:Y:S01]  /*2a30*/  LOP3.LUT P2, RZ, R189.reuse, 0xff0000, RZ, 0xc0, !PT ;  /* 0x00ff0000bdff7812 */ /* 0x040fe2000784c0ff */
[----:B------:R-:W-:Y:S01]  /*2a40*/  IMAD.WIDE.U32 R198, R198, 0x10, R108 ;  /* 0x00000010c6c67825 */ /* 0x000fe200078e006c */
[----:B------:R-:W-:Y:S02]  /*2a50*/  ISETP.GE.U32.AND.EX P1, PT, R189, 0x1000000, PT, P1 ;  /* 0x01000000bd00780c */ /* 0x000fe40003f26110 */
[----:B------:R-:W-:Y:S02]  /*2a60*/  F2FP.F16.F32.PACK_AB R109, R113, R112 ;  /* 0x00000070716d723e */ /* 0x000fe400000000ff */
[----:B------:R-:W-:Y:S02]  /*2a70*/  F2FP.F16.F32.PACK_AB R110, R115, R110 ;  /* 0x0000006e736e723e */ /* 0x000fe400000000ff */
[----:B------:R-:W-:Y:S02]  /*2a80*/  F2FP.F16.F32.PACK_AB R114, R119, R114 ;  /* 0x000000727772723e */ /* 0x000fe400000000ff */
[----:B------:R-:W-:-:S02]  /*2a90*/  F2FP.F16.F32.PACK_AB R113, R118, R117 ;  /* 0x000000757671723e */ /* 0x000fc400000000ff */
[----:B------:R-:W-:Y:S02]  /*2aa0*/  F2FP.F16.F32.PACK_AB R112, R139, R116 ;  /* 0x000000748b70723e */ /* 0x000fe400000000ff */
[----:B------:R-:W-:Y:S02]  /*2ab0*/  F2FP.F16.F32.PACK_AB R115, R143, R122 ;  /* 0x0000007a8f73723e */ /* 0x000fe400000000ff */
[----:B------:R-:W-:Y:S02]  /*2ac0*/  F2FP.F16.F32.PACK_AB R119, R136, R123 ;  /* 0x0000007b8877723e */ /* 0x000fe400000000ff */
[----:B------:R-:W-:Y:S02]  /*2ad0*/  F2FP.F16.F32.PACK_AB R118, R134, R121 ;  /* 0x000000798676723e */ /* 0x000fe400000000ff */
[----:B------:R-:W-:Y:S02]  /*2ae0*/  F2FP.F16.F32.PACK_AB R117, R130, R197 ;  /* 0x000000c58275723e */ /* 0x000fe400000000ff */
[----:B------:R-:W-:-:S02]  /*2af0*/  F2FP.F16.F32.PACK_AB R116, R141, R120 ;  /* 0x000000788d74723e */ /* 0x000fc400000000ff */
[----:B------:R-:W-:Y:S02]  /*2b00*/  FSEL R122, R137, RZ, P3 ;  /* 0x000000ff897a7208 */ /* 0x000fe40001800000 */
        /* <DEDUP_REMOVED lines=9> */
[----:B------:R1:W-:Y:S01]  /*2ba0*/  STG.E.128 desc[UR6][R124.64], R108 ;  /* 0x0000006c7c007986 */ /* 0x0003e2000c101d06 */
[----:B------:R-:W-:Y:S02]  /*2bb0*/  F2FP.F16.F32.PACK_AB R121, R130, R133 ;  /* 0x000000858279723e */ /* 0x000fe400000000ff */
[----:B------:R-:W-:Y:S01]  /*2bc0*/  F2FP.F16.F32.PACK_AB R120, R120, R131 ;  /* 0x000000837878723e */ /* 0x000fe200000000ff */
[----:B------:R1:W-:Y:S04]  /*2bd0*/  STG.E.128 desc[UR6][R126.64], R112 ;  /* 0x000000707e007986 */ /* 0x0003e8000c101d06 */
[----:B------:R1:W-:Y:S04]  /*2be0*/  STG.E.128 desc[UR6][R128.64], R116 ;  /* 0x0000007480007986 */ /* 0x0003e8000c101d06 */
[----:B------:R1:W-:Y:S01]  /*2bf0*/  STG.E.128 desc[UR6][R198.64], R120 ;  /* 0x00000078c6007986 */ /* 0x0003e2000c101d06 */
[----:B------:R-:W-:Y:S05]  /*2c00*/  BRA `(.L_x_14609) ;  /* 0x0000003000587947 */ /* 0x000fea0003800000 */
.L_x_14608:
[-CC-:B------:R-:W-:Y:S01]  /*2c10*/  FFMA.FTZ R109, R109, R219.reuse, R124.reuse ;  /* 0x000000db6d6d7223 */ /* 0x180fe2000001007c */
[-CC-:B------:R-:W-:Y:S01]  /*2c20*/  FFMA.FTZ R108, R108, R219.reuse, R124.reuse ;  /* 0x000000db6c6c7223 */ /* 0x180fe2000001007c */
[----:B-----5:R-:W-:Y:S01]  /*2c30*/  LOP3.LUT P3, RZ, R194, 0xff, RZ, 0xc0, !PT ;  /* 0x000000ffc2ff7812 */ /* 0x020fe2000786c0ff */
[-C--:B------:R-:W-:Y:S01]  /*2c40*/  FFMA.FTZ R122, R110, R219.reuse, R124 ;  /* 0x000000db6e7a7223 */ /* 0x080fe2000001007c */
[----:B------:R-:W-:Y:S01]  /*2c50*/  FADD.FTZ R100, R196, -R109 ;  /* 0x8000006dc4647221 */ /* 0x000fe20000010000 */
[----:B------:R-:W-:Y:S01]  /*2c60*/  FADD.FTZ R102, R143, -R108 ;  /* 0x8000006c8f667221 */ /* 0x000fe20000010000 */
[-CC-:B------:R-:W-:Y:S01]  /*2c70*/  FFMA.FTZ R223, R147, R219.reuse, R124.reuse ;  /* 0x000000db93df7223 */ /* 0x180fe2000001007c */
[-C--:B------:R-:W-:Y:S01]  /*2c80*/  FFMA.FTZ R221, R139, R219.reuse, R124 ;  /* 0x000000db8bdd7223 */ /* 0x080fe2000001007c */
[C---:B------:R-:W-:Y:S01]  /*2c90*/  FFMA.FTZ R100, R201.reuse, R100, R68 ;  /* 0x00000064c9647223 */ /* 0x040fe20000010044 */
[----:B------:R-:W-:Y:S01]  /*2ca0*/  FFMA.FTZ R101, R201, R102, R69 ;  /* 0x00000066c9657223 */ /* 0x000fe20000010045 */
[-CC-:B------:R-:W-:Y:S01]  /*2cb0*/  FFMA.FTZ R210, R210, R219.reuse, R124.reuse ;  /* 0x000000dbd2d27223 */ /* 0x180fe2000001007c */
[----:B------:R-:W-:Y:S01]  /*2cc0*/  FADD.FTZ R223, R204, -R223 ;  /* 0x800000dfccdf7221 */ /* 0x000fe20000010000 */
[-C--:B------:R-:W-:Y:S01]  /*2cd0*/  FMUL.FTZ R102, R100, R200.reuse ;  /* 0x000000c864667220 */ /* 0x080fe20000410000 */
[----:B------:R-:W-:Y:S01]  /*2ce0*/  FMUL.FTZ R103, R101, R200 ;  /* 0x000000c865677220 */ /* 0x000fe20000410000 */
[-CC-:B------:R-:W-:Y:S01]  /*2cf0*/  FFMA.FTZ R126, R155, R219.reuse, R124.reuse ;  /* 0x000000db9b7e7223 */ /* 0x180fe2000001007c */
[-CC-:B------:R-:W-:Y:S01]  /*2d00*/  FFMA.FTZ R120, R141, R219.reuse, R124.reuse ;  /* 0x000000db8d787223 */ /* 0x180fe2000001007c */
[----:B------:R-:W-:Y:S01]  /*2d10*/  FMUL.FTZ R102, R102, UR4 ;  /* 0x0000000466667c20 */ /* 0x000fe20008410000 */
[-CC-:B------:R-:W-:Y:S01]  /*2d20*/  FFMA.FTZ R106, R145, R219.reuse, R124.reuse ;  /* 0x000000db916a7223 */ /* 0x180fe2000001007c */
[-CC-:B------:R-:W-:Y:S01]  /*2d30*/  FFMA.FTZ R108, R153, R219.reuse, R124.reuse ;  /* 0x000000db996c7223 */ /* 0x180fe2000001007c */
[-CC-:B------:R-:W-:Y:S01]  /*2d40*/  FFMA.FTZ R140, R209, R219.reuse, R124.reuse ;  /* 0x000000dbd18c7223 */ /* 0x180fe2000001007c */
[-C--:B------:R-:W-:Y:S01]  /*2d50*/  FFMA.FTZ R225, R212, R219.reuse, R124 ;  /* 0x000000dbd4e17223 */ /* 0x080fe2000001007c */
[----:B------:R-:W-:Y:S01]  /*2d60*/  FSEL R147, R102, RZ, P3 ;  /* 0x000000ff66937208 */ /* 0x000fe20001800000 */
[----:B------:R-:W-:Y:S01]  /*2d70*/  FADD.FTZ R102, R111, -R122 ;  /* 0x8000007a6f667221 */ /* 0x000fe20000010000 */
[-CC-:B0-----:R-:W-:Y:S01]  /*2d80*/  FFMA.FTZ R121, R214, R219.reuse, R124.reuse ;  /* 0x000000dbd6797223 */ /* 0x181fe2000001007c */
[-CC-:B------:R-:W-:Y:S01]  /*2d90*/  FFMA.FTZ R123, R216, R219.reuse, R124.reuse ;  /* 0x000000dbd87b7223 */ /* 0x180fe2000001007c */
[-C--:B------:R-:W-:Y:S01]  /*2da0*/  FFMA.FTZ R155, R222, R219.reuse, R124 ;  /* 0x000000dbde9b7223 */ /* 0x080fe2000001007c */
        /* <DEDUP_REMOVED lines=17> */
[----:B------:R-:W-:Y:S01]  /*2ec0*/  FMUL.FTZ R103, R103, UR4 ;  /* 0x0000000467677c20 */ /* 0x000fe20008410000 */
[----:B------:R-:W-:Y:S01]  /*2ed0*/  FMUL.FTZ R111, R102, R200 ;  /* 0x000000c8666f7220 */ /* 0x000fe20000410000 */
[----:B------:R-:W-:Y:S01]  /*2ee0*/  FFMA.FTZ R219, R202, R219, R124 ;  /* 0x000000dbcadb7223 */ /* 0x000fe2000001007c */
[----:B------:R-:W-:Y:S01]  /*2ef0*/  LOP3.LUT P4, RZ, R194, 0xff00, RZ, 0xc0, !PT ;  /* 0x0000ff00c2ff7812 */ /* 0x000fe2000788c0ff */
[----:B------:R-:W-:Y:S01]  /*2f00*/  FADD.FTZ R112, R112, -R221 ;  /* 0x800000dd70707221 */ /* 0x000fe20000010000 */
[----:B------:R-:W-:Y:S01]  /*2f10*/  FADD.FTZ R210, R113, -R210 ;  /* 0x800000d271d27221 */ /* 0x000fe20000010000 */
[----:B------:R-:W-:Y:S01]  /*2f20*/  FFMA.FTZ R124, R201, R223, R72 ;  /* 0x000000dfc97c7223 */ /* 0x000fe20000010048 */
[----:B------:R-:W-:Y:S01]  /*2f30*/  FMUL.FTZ R111, R111, UR4 ;  /* 0x000000046f6f7c20 */ /* 0x000fe20008410000 */
[----:B------:R-:W-:Y:S01]  /*2f40*/  LOP3.LUT P5, RZ, R194, 0xff0000, RZ, 0xc0, !PT ;  /* 0x00ff0000c2ff7812 */ /* 0x000fe200078ac0ff */
[----:B------:R-:W-:Y:S01]  /*2f50*/  FFMA.FTZ R125, R201, R210, R73 ;  /* 0x000000d2c97d7223 */ /* 0x000fe20000010049 */
[----:B------:R-:W-:Y:S01]  /*2f60*/  FSEL R146, R103, RZ, P4 ;  /* 0x000000ff67927208 */ /* 0x000fe20002000000 */
[----:B------:R-:W-:Y:S01]  /*2f70*/  FFMA.FTZ R103, R201, R112, R71 ;  /* 0x00000070c9677223 */ /* 0x000fe20000010047 */
[-C--:B------:R-:W-:Y:S01]  /*2f80*/  FMUL.FTZ R113, R124, R200.reuse ;  /* 0x000000c87c717220 */ /* 0x080fe20000410000 */
[----:B------:R-:W-:Y:S01]  /*2f90*/  FADD.FTZ R208, R208, -R225 ;  /* 0x800000e1d0d07221 */ /* 0x000fe20000010000 */
[----:B------:R-:W-:Y:S01]  /*2fa0*/  FSEL R150, R111, RZ, P5 ;  /* 0x000000ff6f967208 */ /* 0x000fe20002800000 */
[-C--:B------:R-:W-:Y:S01]  /*2fb0*/  FMUL.FTZ R112, R103, R200.reuse ;  /* 0x000000c867707220 */ /* 0x080fe20000410000 */
[----:B------:R-:W-:Y:S01]  /*2fc0*/  FMUL.FTZ R113, R113, UR4 ;  /* 0x0000000471717c20 */ /* 0x000fe20008410000 */
[----:B------:R-:W-:Y:S01]  /*2fd0*/  FMUL.FTZ R111, R125, R200 ;  /* 0x000000c87d6f7220 */ /* 0x000fe20000410000 */
[----:B------:R-:W-:Y:S01]  /*2fe0*/  FADD.FTZ R106, R117, -R106 ;  /* 0x8000006a756a7221 */ /* 0x000fe20000010000 */
[----:B------:R-:W-:Y:S01]  /*2ff0*/  LOP3.LUT P2, RZ, R195, 0xff, RZ, 0xc0, !PT ;  /* 0x000000ffc3ff7812 */ /* 0x000fe2000784c0ff */
[----:B------:R-:W-:Y:S01]  /*3000*/  FADD.FTZ R207, R207, -R126 ;  /* 0x8000007ecfcf7221 */ /* 0x000fe20000010000 */
[----:B------:R-:W-:Y:S01]  /*3010*/  FADD.FTZ R116, R116, -R121 ;  /* 0x8000007974747221 */ /* 0x000fe20000010000 */
[----:B------:R-:W-:Y:S01]  /*3020*/  FFMA.FTZ R127, R201, R208, R75 ;  /* 0x000000d0c97f7223 */ /* 0x000fe2000001004b */
[----:B------:R-:W-:Y:S01]  /*3030*/  LOP3.LUT P6, RZ, R194, 0xff000000, RZ, 0xc0, !PT ;  /* 0xff000000c2ff7812 */ /* 0x000fe200078cc0ff */
[----:B------:R-:W-:Y:S01]  /*3040*/  FMUL.FTZ R112, R112, UR4 ;  /* 0x0000000470707c20 */ /* 0x000fe20008410000 */
[----:B------:R-:W-:Y:S01]  /*3050*/  ISETP.GE.U32.AND P1, PT, R194, RZ, PT ;  /* 0x000000ffc200720c */ /* 0x000fe20003f26070 */
[----:B------:R-:W-:Y:S01]  /*3060*/  FMUL.FTZ R111, R111, UR4 ;  /* 0x000000046f6f7c20 */ /* 0x000fe20008410000 */
[----:B------:R-:W-:Y:S01]  /*3070*/  FFMA.FTZ R122, R201, R106, R78 ;  /* 0x0000006ac97a7223 */ /* 0x000fe2000001004e */
[----:B------:R-:W-:Y:S01]  /*3080*/  LOP3.LUT P3, RZ, R195, 0xff00, RZ, 0xc0, !PT ;  /* 0x0000ff00c3ff7812 */ /* 0x000fe2000786c0ff */
[----:B------:R-:W-:Y:S01]  /*3090*/  FADD.FTZ R115, R115, -R120 ;  /* 0x8000007873737221 */ /* 0x000fe20000010000 */
[----:B------:R-:W-:Y:S01]  /*30a0*/  FSEL R194, R113, RZ, P2 ;  /* 0x000000ff71c27208 */ /* 0x000fe20001000000 */
[C---:B------:R-:W-:Y:S01]  /*30b0*/  FFMA.FTZ R126, R201.reuse, R207, R74 ;  /* 0x000000cfc97e7223 */ /* 0x040fe2000001004a */
[----:B------:R-:W-:Y:S01]  /*30c0*/  FFMA.FTZ R121, R201, R116, R77 ;  /* 0x00000074c9797223 */ /* 0x000fe2000001004d */
[-C--:B------:R-:W-:Y:S01]  /*30d0*/  FMUL.FTZ R113, R127, R200.reuse ;  /* 0x000000c87f717220 */ /* 0x080fe20000410000 */
[----:B------:R-:W-:Y:S01]  /*30e0*/  FADD.FTZ R218, R218, -R123 ;  /* 0x8000007bdada7221 */ /* 0x000fe20000010000 */
[C---:B------:R-:W-:Y:S01]  /*30f0*/  LOP3.LUT P4, RZ, R195.reuse, 0xff0000, RZ, 0xc0, !PT ;  /* 0x00ff0000c3ff7812 */ /* 0x040fe2000788c0ff */
[-C--:B------:R-:W-:Y:S01]  /*3100*/  FMUL.FTZ R106, R122, R200.reuse ;  /* 0x000000c87a6a7220 */ /* 0x080fe20000410000 */
[----:B------:R-:W-:Y:S01]  /*3110*/  ISETP.GE.U32.AND.EX P1, PT, R195, 0x1000000, PT, P1 ;  /* 0x01000000c300780c */ /* 0x000fe20003f26110 */
[----:B------:R-:W-:Y:S01]  /*3120*/  FFMA.FTZ R120, R201, R115, R76 ;  /* 0x00000073c9787223 */ /* 0x000fe2000001004c */
[----:B------:R-:W-:Y:S01]  /*3130*/  FSEL R195, R112, RZ, P6 ;  /* 0x000000ff70c37208 */ /* 0x000fe20003000000 */
[-C--:B------:R-:W-:Y:S01]  /*3140*/  FMUL.FTZ R112, R126, R200.reuse ;  /* 0x000000c87e707220 */ /* 0x080fe20000410000 */
[----:B------:R-:W-:Y:S01]  /*3150*/  FSEL R207, R111, RZ, P3 ;  /* 0x000000ff6fcf7208 */ /* 0x000fe20001800000 */
[----:B------:R-:W-:Y:S01]  /*3160*/  FMUL.FTZ R111, R121, R200 ;  /* 0x000000c8796f7220 */ /* 0x000fe20000410000 */
[----:B------:R-:W-:Y:S01]  /*3170*/  FMUL.FTZ R113, R113, UR4 ;  /* 0x0000000471717c20 */ /* 0x000fe20008410000 */
[----:B------:R-:W-:Y:S01]  /*3180*/  FADD.FTZ R130, R130, -R155 ;  /* 0x8000009b82827221 */ /* 0x000fe20000010000 */
[----:B------:R-:W-:Y:S01]  /*3190*/  FFMA.FTZ R123, R201, R218, R79 ;  /* 0x000000dac97b7223 */ /* 0x000fe2000001004f */
[----:B------:R-:W-:Y:S01]  /*31a0*/  FADD.FTZ R119, R119, -R108 ;  /* 0x8000006c77777221 */ /* 0x000fe20000010000 */
[----:B------:R-:W-:Y:S01]  /*31b0*/  FMUL.FTZ R106, R106, UR4 ;  /* 0x000000046a6a7c20 */ /* 0x000fe20008410000 */
[----:B------:R-:W-:Y:S01]  /*31c0*/  LOP3.LUT P2, RZ, R192, 0xff0000, RZ, 0xc0, !PT ;  /* 0x00ff0000c0ff7812 */ /* 0x000fe2000784c0ff */
[-C--:B------:R-:W-:Y:S01]  /*31d0*/  FMUL.FTZ R115, R120, R200.reuse ;  /* 0x000000c878737220 */ /* 0x080fe20000410000 */
[----:B------:R-:W-:Y:S01]  /*31e0*/  FMUL.FTZ R112, R112, UR4 ;  /* 0x0000000470707c20 */ /* 0x000fe20008410000 */
[----:B------:R-:W-:Y:S01]  /*31f0*/  FMUL.FTZ R111, R111, UR4 ;  /* 0x000000046f6f7c20 */ /* 0x000fe20008410000 */
[----:B------:R-:W-:Y:S01]  /*3200*/  FMUL.FTZ R108, R123, R200 ;  /* 0x000000c87b6c7220 */ /* 0x000fe20000410000 */
[----:B------:R-:W-:Y:S01]  /*3210*/  FFMA.FTZ R117, R201, R130, R81 ;  /* 0x00000082c9757223 */ /* 0x000fe20000010051 */
[----:B------:R-:W-:Y:S01]  /*3220*/  LOP3.LUT P6, RZ, R192, 0xff00, RZ, 0xc0, !PT ;  /* 0x0000ff00c0ff7812 */ /* 0x000fe200078cc0ff */
[----:B------:R-:W-:Y:S01]  /*3230*/  FADD.FTZ R149, R149, -R140 ;  /* 0x8000008c95957221 */ /* 0x000fe20000010000 */
[----:B------:R-:W-:Y:S01]  /*3240*/  FSEL R213, R113, RZ, P1 ;  /* 0x000000ff71d57208 */ /* 0x000fe20000800000 */
[----:B------:R-:W-:Y:S01]  /*3250*/  FFMA.FTZ R116, R201, R119, R80 ;  /* 0x00000077c9747223 */ /* 0x000fe20000010050 */
[----:B------:R-:W-:Y:S01]  /*3260*/  FADD.FTZ R113, R118, -R151 ;  /* 0x8000009776717221 */ /* 0x000fe20000010000 */
[----:B------:R-:W-:Y:S01]  /*3270*/  FADD.FTZ R140, R136, -R209 ;  /* 0x800000d1888c7221 */ /* 0x000fe20000010000 */
[----:B------:R-:W-:Y:S01]  /*3280*/  FMUL.FTZ R115, R115, UR4 ;  /* 0x0000000473737c20 */ /* 0x000fe20008410000 */
[----:B------:R-:W-:Y:S01]  /*3290*/  FSEL R136, R106, RZ, P2 ;  /* 0x000000ff6a887208 */ /* 0x000fe20001000000 */
[----:B------:R-:W-:Y:S01]  /*32a0*/  FMUL.FTZ R108, R108, UR4 ;  /* 0x000000046c6c7c20 */ /* 0x000fe20008410000 */
[C---:B------:R-:W-:Y:S01]  /*32b0*/  LOP3.LUT P5, RZ, R192.reuse, 0xff, RZ, 0xc0, !PT ;  /* 0x000000ffc0ff7812 */ /* 0x040fe200078ac0ff */
[-C--:B------:R-:W-:Y:S01]  /*32c0*/  FMUL.FTZ R106, R117, R200.reuse ;  /* 0x000000c8756a7220 */ /* 0x080fe20000410000 */
[----:B------:R-:W-:Y:S01]  /*32d0*/  LOP3.LUT P3, RZ, R192, 0xff000000, RZ, 0xc0, !PT ;  /* 0xff000000c0ff7812 */ /* 0x000fe2000786c0ff */
[C---:B------:R-:W-:Y:S01]  /*32e0*/  FFMA.FTZ R118, R201.reuse, R149, R82 ;  /* 0x00000095c9767223 */ /* 0x040fe20000010052 */
[----:B------:R-:W-:Y:S01]  /*32f0*/  FSEL R196, R112, RZ, P4 ;  /* 0x000000ff70c47208 */ /* 0x000fe20002000000 */
[----:B------:R-:W-:Y:S01]  /*3300*/  FFMA.FTZ R112, R201, R113, R84 ;  /* 0x00000071c9707223 */ /* 0x000fe20000010054 */
[----:B------:R-:W-:Y:S01]  /*3310*/  FSEL R211, R111, RZ, P6 ;  /* 0x000000ff6fd37208 */ /* 0x000fe20003000000 */
[-C--:B------:R-:W-:Y:S01]  /*3320*/  FMUL.FTZ R111, R116, R200.reuse ;  /* 0x000000c8746f7220 */ /* 0x080fe20000410000 */
[----:B------:R-:W-:Y:S01]  /*3330*/  ISETP.GE.U32.AND P1, PT, R192, RZ, PT ;  /* 0x000000ffc000720c */ /* 0x000fe20003f26070 */
[----:B------:R-:W-:Y:S01]  /*3340*/  FADD.FTZ R220, R220, -R153 ;  /* 0x80000099dcdc7221 */ /* 0x000fe20000010000 */
[----:B------:R-:W-:Y:S01]  /*3350*/  FSEL R192, R115, RZ, P5 ;  /* 0x000000ff73c07208 */ /* 0x000fe20002800000 */
[----:B------:R-:W-:Y:S01]  /*3360*/  FMUL.FTZ R106, R106, UR4 ;  /* 0x000000046a6a7c20 */ /* 0x000fe20008410000 */
[----:B------:R-:W-:Y:S01]  /*3370*/  LOP3.LUT P5, RZ, R193, 0xff00, RZ, 0xc0, !PT ;  /* 0x0000ff00c1ff7812 */ /* 0x000fe200078ac0ff */
[----:B------:R-:W-:Y:S01]  /*3380*/  FMUL.FTZ R111, R111, UR4 ;  /* 0x000000046f6f7c20 */ /* 0x000fe20008410000 */
[----:B------:R-:W-:Y:S01]  /*3390*/  FSEL R151, R108, RZ, P3 ;  /* 0x000000ff6c977208 */ /* 0x000fe20001800000 */
[----:B------:R-:W-:Y:S01]  /*33a0*/  FMUL.FTZ R108, R118, R200 ;  /* 0x000000c8766c7220 */ /* 0x000fe20000410000 */
[----:B------:R-:W-:Y:S01]  /*33b0*/  FFMA.FTZ R113, R201, R140, R85 ;  /* 0x0000008cc9717223 */ /* 0x000fe20000010055 */
[----:B------:R-:W-:Y:S01]  /*33c0*/  FMUL.FTZ R115, R112, R200 ;  /* 0x000000c870737220 */ /* 0x000fe20000410000 */
[----:B------:R-:W-:Y:S01]  /*33d0*/  FADD.FTZ R114, R114, -R197 ;  /* 0x800000c572727221 */ /* 0x000fe20000010000 */
[----:B------:R-:W-:Y:S01]  /*33e0*/  LOP3.LUT P4, RZ, R193, 0xff, RZ, 0xc0, !PT ;  /* 0x000000ffc1ff7812 */ /* 0x000fe2000788c0ff */
[----:B------:R-:W-:Y:S01]  /*33f0*/  FFMA.FTZ R119, R201, R220, R83 ;  /* 0x000000dcc9777223 */ /* 0x000fe20000010053 */
[----:B------:R-:W-:Y:S01]  /*3400*/  FSEL R202, R106, RZ, P5 ;  /* 0x000000ff6aca7208 */ /* 0x000fe20002800000 */
[----:B------:R-:W-:Y:S01]  /*3410*/  FMUL.FTZ R108, R108, UR4 ;  /* 0x000000046c6c7c20 */ /* 0x000fe20008410000 */
[----:B------:R-:W-:Y:S01]  /*3420*/  FMUL.FTZ R106, R113, R200 ;  /* 0x000000c8716a7220 */ /* 0x000fe20000410000 */
[----:B------:R-:W-:Y:S01]  /*3430*/  FMUL.FTZ R115, R115, UR4 ;  /* 0x0000000473737c20 */ /* 0x000fe20008410000 */
[----:B------:R-:W-:Y:S01]  /*3440*/  FFMA.FTZ R114, R201, R114, R86 ;  /* 0x00000072c9727223 */ /* 0x000fe20000010056 */
[----:B------:R-:W-:Y:S01]  /*3450*/  LOP3.LUT P6, RZ, R193, 0xff0000, RZ, 0xc0, !PT ;  /* 0x00ff0000c1ff7812 */ /* 0x000fe200078cc0ff */
[----:B------:R-:W-:Y:S01]  /*3460*/  FADD.FTZ R230, R230, -R105 ;  /* 0x80000069e6e67221 */ /* 0x000fe20000010000 */
[----:B------:R-:W-:Y:S01]  /*3470*/  LOP3.LUT P2, RZ, R190, 0xff, RZ, 0xc0, !PT ;  /* 0x000000ffbeff7812 */ /* 0x000fe2000784c0ff */
[----:B------:R-:W-:Y:S01]  /*3480*/  FADD.FTZ R109, R128, -R109 ;  /* 0x8000006d806d7221 */ /* 0x000fe20000010000 */
[----:B------:R-:W-:Y:S01]  /*3490*/  FSEL R153, R111, RZ, P4 ;  /* 0x000000ff6f997208 */ /* 0x000fe20002000000 */
[-C--:B------:R-:W-:Y:S01]  /*34a0*/  FMUL.FTZ R111, R119, R200.reuse ;  /* 0x000000c8776f7220 */ /* 0x080fe20000410000 */
[----:B------:R-:W-:Y:S01]  /*34b0*/  FADD.FTZ R129, R129, -R104 ;  /* 0x8000006881817221 */ /* 0x000fe20000010000 */
[----:B------:R-:W-:Y:S01]  /*34c0*/  FMUL.FTZ R106, R106, UR4 ;  /* 0x000000046a6a7c20 */ /* 0x000fe20008410000 */
[----:B------:R-:W-:Y:S01]  /*34d0*/  FMUL.FTZ R104, R114, R200 ;  /* 0x000000c872687220 */ /* 0x000fe20000410000 */
[----:B------:R-:W-:Y:S01]  /*34e0*/  LOP3.LUT P3, RZ, R190, 0xff00, RZ, 0xc0, !PT ;  /* 0x0000ff00beff7812 */ /* 0x000fe2000786c0ff */
[----:B------:R-:W-:Y:S01]  /*34f0*/  FMUL.FTZ R111, R111, UR4 ;  /* 0x000000046f6f7c20 */ /* 0x000fe20008410000 */
[----:B------:R-:W-:Y:S01]  /*3500*/  FSEL R155, R108, RZ, P6 ;  /* 0x000000ff6c9b7208 */ /* 0x000fe20003000000 */
[----:B------:R-:W-:Y:S01]  /*3510*/  FADD.FTZ R138, R138, -R139 ;  /* 0x8000008b8a8a7221 */ /* 0x000fe20000010000 */
[----:B------:R-:W-:Y:S01]  /*3520*/  FSEL R149, R115, RZ, P2 ;  /* 0x000000ff73957208 */ /* 0x000fe20001000000 */
[C---:B------:R-:W-:Y:S01]  /*3530*/  FFMA.FTZ R115, R201.reuse, R230, R87 ;  /* 0x000000e6c9737223 */ /* 0x040fe20000010057 */
[----:B------:R-:W-:Y:S01]  /*3540*/  FFMA.FTZ R108, R201, R109, R88 ;  /* 0x0000006dc96c7223 */ /* 0x000fe20000010058 */
[----:B------:R-:W-:Y:S01]  /*3550*/  ISETP.GE.U32.AND.EX P1, PT, R193, 0x1000000, PT, P1 ;  /* 0x01000000c100780c */ /* 0x000fe20003f26110 */
[----:B------:R-:W-:Y:S01]  /*3560*/  FMUL.FTZ R104, R104, UR4 ;  /* 0x0000000468687c20 */ /* 0x000fe20008410000 */
[----:B------:R-:W-:Y:S01]  /*3570*/  LOP3.LUT P4, RZ, R190, 0xff0000, RZ, 0xc0, !PT ;  /* 0x00ff0000beff7812 */ /* 0x000fe2000788c0ff */
[-C--:B------:R-:W-:Y:S01]  /*3580*/  FMUL.FTZ R105, R115, R200.reuse ;  /* 0x000000c873697220 */ /* 0x080fe20000410000 */
[----:B------:R-:W-:Y:S01]  /*3590*/  FSEL R148, R106, RZ, P3 ;  /* 0x000000ff6a947208 */ /* 0x000fe20001800000 */
[----:B------:R-:W-:Y:S01]  /*35a0*/  FMUL.FTZ R106, R108, R200 ;  /* 0x000000c86c6a7220 */ /* 0x000fe20000410000 */
[----:B------:R-:W-:Y:S01]  /*35b0*/  FFMA.FTZ R109, R201, R138, R89 ;  /* 0x0000008ac96d7223 */ /* 0x000fe20000010059 */
[----:B------:R-:W-:Y:S01]  /*35c0*/  FSEL R204, R111, RZ, P1 ;  /* 0x000000ff6fcc7208 */ /* 0x000fe20000800000 */
[----:B------:R-:W-:Y:S01]  /*35d0*/  FMUL.FTZ R105, R105, UR4 ;  /* 0x0000000469697c20 */ /* 0x000fe20008410000 */
[----:B------:R-:W-:Y:S01]  /*35e0*/  LOP3.LUT P5, RZ, R190, 0xff000000, RZ, 0xc0, !PT ;  /* 0xff000000beff7812 */ /* 0x000fe200078ac0ff */
[----:B------:R-:W-:Y:S01]  /*35f0*/  FMUL.FTZ R106, R106, UR4 ;  /* 0x000000046a6a7c20 */ /* 0x000fe20008410000 */
[----:B------:R-:W-:Y:S01]  /*3600*/  ISETP.GE.U32.AND P1, PT, R190, RZ, PT ;  /* 0x000000ffbe00720c */ /* 0x000fe20003f26070 */
[----:B------:R-:W-:Y:S01]  /*3610*/  FADD.FTZ R137, R137, -R110 ;  /* 0x8000006e89897221 */ /* 0x000fe20000010000 */
[----:B------:R-:W-:Y:S01]  /*3620*/  FSEL R190, R104, RZ, P4 ;  /* 0x000000ff68be7208 */ /* 0x000fe20002000000 */
[-C--:B------:R-:W-:Y:S01]  /*3630*/  FMUL.FTZ R104, R109, R200.reuse ;  /* 0x000000c86d687220 */ /* 0x080fe20000410000 */
[----:B------:R-:W-:Y:S01]  /*3640*/  LOP3.LUT P6, RZ, R191, 0xff, RZ, 0xc0, !PT ;  /* 0x000000ffbfff7812 */ /* 0x000fe200078cc0ff */
[----:B------:R-:W-:Y:S01]  /*3650*/  FFMA.FTZ R110, R201, R129, R90 ;  /* 0x00000081c96e7223 */ /* 0x000fe2000001005a */
[----:B------:R-:W-:Y:S01]  /*3660*/  LOP3.LUT P2, RZ, R191, 0xff00, RZ, 0xc0, !PT ;  /* 0x0000ff00bfff7812 */ /* 0x000fe2000784c0ff */
[----:B------:R-:W-:Y:S01]  /*3670*/  FMUL.FTZ R104, R104, UR4 ;  /* 0x0000000468687c20 */ /* 0x000fe20008410000 */
[----:B------:R-:W-:Y:S01]  /*3680*/  FSEL R193, R105, RZ, P5 ;  /* 0x000000ff69c17208 */ /* 0x000fe20002800000 */
[-C--:B------:R-:W-:Y:S01]  /*3690*/  FMUL.FTZ R105, R110, R200.reuse ;  /* 0x000000c86e697220 */ /* 0x080fe20000410000 */
[----:B------:R-:W-:Y:S01]  /*36a0*/  FSEL R197, R106, RZ, P6 ;  /* 0x000000ff6ac57208 */ /* 0x000fe20003000000 */
[----:B------:R-:W-:Y:S01]  /*36b0*/  FFMA.FTZ R106, R201, R137, R98 ;  /* 0x00000089c96a7223 */ /* 0x000fe20000010062 */
[----:B------:R-:W-:Y:S01]  /*36c0*/  FSEL R206, R104, RZ, P2 ;  /* 0x000000ff68ce7208 */ /* 0x000fe20001000000 */
[----:B------:R-:W0:Y:S01]  /*36d0*/  LDC.64 R138, c[0x0][0x478] ;  /* 0x00011e00ff8a7b82 */ /* 0x000e220000000a00 */
[----:B------:R-:W-:Y:S01]  /*36e0*/  FMUL.FTZ R105, R105, UR4 ;  /* 0x0000000469697c20 */ /* 0x000fe20008410000 */
[----:B------:R-:W-:Y:S01]  /*36f0*/  FMUL.FTZ R104, R106, R200 ;  /* 0x000000c86a687220 */ /* 0x000fe20000410000 */
[C---:B------:R-:W-:Y:S01]  /*3700*/  LOP3.LUT P3, RZ, R191.reuse, 0xff0000, RZ, 0xc0, !PT ;  /* 0x00ff0000bfff7812 */ /* 0x040fe2000786c0ff */
[----:B------:R-:W-:Y:S01]  /*3710*/  FADD.FTZ R232, R232, -R107 ;  /* 0x8000006be8e87221 */ /* 0x000fe20000010000 */
[----:B------:R-:W-:Y:S01]  /*3720*/  ISETP.GE.U32.AND.EX P1, PT, R191, 0x1000000, PT, P1 ;  /* 0x01000000bf00780c */ /* 0x000fe20003f26110 */
[----:B------:R-:W-:Y:S01]  /*3730*/  FMUL.FTZ R191, R104, UR4 ;  /* 0x0000000468bf7c20 */ /* 0x000fe20008410000 */
[----:B------:R-:W-:Y:S01]  /*3740*/  FSEL R208, R105, RZ, P3 ;  /* 0x000000ff69d07208 */ /* 0x000fe20001800000 */
[----:B------:R-:W-:Y:S01]  /*3750*/  FFMA.FTZ R111, R201, R232, R91 ;  /* 0x000000e8c96f7223 */ /* 0x000fe2000001005b */
[----:B------:R-:W1:Y:S01]  /*3760*/  LDC.64 R104, c[0x0][0x468] ;  /* 0x00011a00ff687b82 */ /* 0x000e620000000a00 */
[----:B------:R-:W-:Y:S01]  /*3770*/  FADD.FTZ R132, R132, -R219 ;  /* 0x800000db84847221 */ /* 0x000fe20000010000 */
[----:B------:R-:W-:Y:S01]  /*3780*/  ISETP.GE.U32.AND P2, PT, R188, RZ, PT ;  /* 0x000000ffbc00720c */ /* 0x000fe20003f46070 */
[----:B------:R-:W-:Y:S01]  /*3790*/  FMUL.FTZ R128, R111, R200 ;  /* 0x000000c86f807220 */ /* 0x000fe20000410000 */
[----:B------:R-:W-:Y:S01]  /*37a0*/  FADD.FTZ R152, R152, -R141 ;  /* 0x8000008d98987221 */ /* 0x000fe20000010000 */
[----:B------:R-:W-:Y:S01]  /*37b0*/  FFMA.FTZ R107, R201, R132, R99 ;  /* 0x00000084c96b7223 */ /* 0x000fe20000010063 */
[----:B------:R-:W-:Y:S01]  /*37c0*/  ISETP.GE.U32.AND.EX P2, PT, R189, 0x1000000, PT, P2 ;  /* 0x01000000bd00780c */ /* 0x000fe20003f46120 */
[----:B------:R-:W-:Y:S01]  /*37d0*/  FMUL.FTZ R128, R128, UR4 ;  /* 0x0000000480807c20 */ /* 0x000fe20008410000 */
[C---:B------:R-:W-:Y:S01]  /*37e0*/  LOP3.LUT P4, RZ, R188.reuse, 0xff, RZ, 0xc0, !PT ;  /* 0x000000ffbcff7812 */ /* 0x040fe2000788c0ff */
[----:B------:R-:W-:Y:S01]  /*37f0*/  FMUL.FTZ R129, R107, R200 ;  /* 0x000000c86b817220 */ /* 0x000fe20000410000 */
[----:B------:R-:W-:Y:S01]  /*3800*/  LOP3.LUT P5, RZ, R188, 0xff00, RZ, 0xc0, !PT ;  /* 0x0000ff00bcff7812 */ /* 0x000fe200078ac0ff */
[----:B------:R-:W-:Y:S01]  /*3810*/  FADD.FTZ R215, R133, -R142 ;  /* 0x8000008e85d77221 */ /* 0x000fe20000010000 */
[----:B------:R-:W-:Y:S01]  /*3820*/  FSEL R209, R128, RZ, P1 ;  /* 0x000000ff80d17208 */ /* 0x000fe20000800000 */
[----:B------:R-:W-:Y:S01]  /*3830*/  FMUL.FTZ R129, R129, UR4 ;  /* 0x0000000481817c20 */ /* 0x000fe20008410000 */
[----:B------:R-:W-:Y:S01]  /*3840*/  LOP3.LUT P1, RZ, R189, 0xff0000, RZ, 0xc0, !PT ;  /* 0x00ff0000bdff7812 */ /* 0x000fe2000782c0ff */
[----:B0-----:R-:W-:Y:S01]  /*3850*/  IMAD.WIDE.U32 R140, R205, 0x20, R138 ;  /* 0x00000020cd8c7825 */ /* 0x001fe200078e008a */
[----:B------:R-:W-:-:S03]  /*3860*/  LOP3.LUT P6, RZ, R188, 0xff0000, RZ, 0xc0, !PT ;  /* 0x00ff0000bcff7812 */ /* 0x000fc600078cc0ff */
[----:B------:R-:W-:Y:S01]  /*3870*/  FADD.FTZ R244, R244, -R143 ;  /* 0x8000008ff4f47221 */ /* 0x000fe20000010000 */
[----:B------:R-:W-:Y:S01]  /*3880*/  LOP3.LUT P3, RZ, R188, 0xff000000, RZ, 0xc0, !PT ;  /* 0xff000000bcff7812 */ /* 0x000fe2000786c0ff */
[----:B------:R-:W-:Y:S01]  /*3890*/  FADD.FTZ R217, R135, -R144 ;  /* 0x8000009087d97221 */ /* 0x000fe20000010000 */
[----:B------:R-:W-:Y:S01]  /*38a0*/  FSEL R188, R129, RZ, P2 ;  /* 0x000000ff81bc7208 */ /* 0x000fe20001000000 */
[----:B------:R0:W-:Y:S01]  /*38b0*/  STG.E.128 desc[UR6][R140.64+0x10], R124 ;  /* 0x0000107c8c007986 */ /* 0x0001e2000c101d06 */
[----:B------:R-:W-:Y:S01]  /*38c0*/  FSEL R191, R191, RZ, P1 ;  /* 0x000000ffbfbf7208 */ /* 0x000fe20000800000 */
[----:B------:R-:W-:Y:S01]  /*38d0*/  FADD.FTZ R154, R154, -R145 ;  /* 0x800000919a9a7221 */ /* 0x000fe20000010000 */
[----:B------:R-:W-:Y:S01]  /*38e0*/  LOP3.LUT P2, RZ, R189, 0xff, RZ, 0xc0, !PT ;  /* 0x000000ffbdff7812 */ /* 0x000fe2000784c0ff */
[----:B------:R-:W-:Y:S01]  /*38f0*/  IMAD.WIDE.U32 R142, R203, 0x20, R138 ;  /* 0x00000020cb8e7825 */ /* 0x000fe200078e008a */
[----:B------:R-:W-:-:S03]  /*3900*/  LOP3.LUT P1, RZ, R189, 0xff00, RZ, 0xc0, !PT ;  /* 0x0000ff00bdff7812 */ /* 0x000fc6000782c0ff */
[----:B------:R-:W-:Y:S01]  /*3910*/  FADD.FTZ R189, R131, -R134 ;  /* 0x8000008683bd7221 */ /* 0x000fe20000010000 */
[----:B------:R-:W-:Y:S01]  /*3920*/  F2FP.F16.F32.PACK_AB R131, R213, R196 ;  /* 0x000000c4d583723e */ /* 0x000fe200000000ff */
[----:B------:R2:W-:Y:S01]  /*3930*/  STG.E.128 desc[UR6][R140.64], R100 ;  /* 0x000000648c007986 */ /* 0x0005e2000c101d06 */
[----:B------:R-:W-:Y:S01]  /*3940*/  F2FP.F16.F32.PACK_AB R130, R207, R194 ;  /* 0x000000c2cf82723e */ /* 0x000fe200000000ff */
[----:B-1----:R-:W-:Y:S01]  /*3950*/  IMAD.WIDE.U32 R144, R203, 0x10, R104 ;  /* 0x00000010cb907825 */ /* 0x002fe200078e0068 */
[----:B------:R-:W-:Y:S02]  /*3960*/  F2FP.F16.F32.PACK_AB R129, R195, R150 ;  /* 0x00000096c381723e */ /* 0x000fe400000000ff */
[----:B------:R-:W-:Y:S02]  /*3970*/  F2FP.F16.F32.PACK_AB R128, R146, R147 ;  /* 0x000000939280723e */ /* 0x000fe400000000ff */
[----:B------:R-:W-:Y:S01]  /*3980*/  F2FP.F16.F32.PACK_AB R133, R151, R136 ;  /* 0x000000889785723e */ /* 0x000fe200000000ff */
[----:B------:R-:W-:Y:S01]  /*3990*/  IMAD.WIDE.U32 R136, R199, 0x20, R138 ;  /* 0x00000020c7887825 */ /* 0x000fe200078e008a */
[----:B------:R-:W-:-:S02]  /*39a0*/  F2FP.F16.F32.PACK_AB R135, R204, R155 ;  /* 0x0000009bcc87723e */ /* 0x000fc400000000ff */
[----:B------:R-:W-:Y:S01]  /*39b0*/  F2FP.F16.F32.PACK_AB R134, R202, R153 ;  /* 0x00000099ca86723e */ /* 0x000fe200000000ff */
[----:B0-----:R-:W-:Y:S01]  /*39c0*/  IMAD.WIDE.U32 R124, R205, 0x10, R104 ;  /* 0x00000010cd7c7825 */ /* 0x001fe200078e0068 */
[----:B------:R-:W-:Y:S02]  /*39d0*/  F2FP.F16.F32.PACK_AB R132, R211, R192 ;  /* 0x000000c0d384723e */ /* 0x000fe400000000ff */
[----:B------:R-:W-:Y:S01]  /*39e0*/  F2FP.F16.F32.PACK_AB R127, R209, R208 ;  /* 0x000000d0d17f723e */ /* 0x000fe200000000ff */
        /* <DEDUP_REMOVED lines=11> */
[----:B------:R1:W-:Y:S01]  /*3aa0*/  STG.E.128 desc[UR6][R142.64+0x10], R116 ;  /* 0x000010748e007986 */ /* 0x0003e2000c101d06 */
[----:B------:R-:W-:-:S03]  /*3ab0*/  F2FP.F16.F32.PACK_AB R126, R206, R197 ;  /* 0x000000c5ce7e723e */ /* 0x000fc600000000ff */
[----:B------:R-:W-:Y:S04]  /*3ac0*/  STG.E.128 desc[UR6][R144.64], R132 ;  /* 0x0000008490007986 */ /* 0x000fe8000c101d06 */
[----:B------:R2:W-:Y:S01]  /*3ad0*/  STG.E.128 desc[UR6][R136.64], R112 ;  /* 0x0000007088007986 */ /* 0x0005e2000c101d06 */
[----:B0-----:R-:W-:Y:S02]  /*3ae0*/  F2FP.F16.F32.PACK_AB R125, R193, R190 ;  /* 0x000000bec17d723e */ /* 0x001fe400000000ff */
[----:B------:R-:W-:Y:S01]  /*3af0*/  F2FP.F16.F32.PACK_AB R124, R148, R149 ;  /* 0x00000095947c723e */ /* 0x000fe200000000ff */
        /* <DEDUP_REMOVED lines=28> */
.L_x_14607:
[----:B------:R-:W-:-:S04]  /*3cc0*/  ISETP.NE.U32.AND P1, PT, RZ, UR16, PT ;  /* 0x00000010ff007c0c */ /* 0x000fc8000bf25070 */
[----:B------:R-:W-:-:S13]  /*3cd0*/  ISETP.NE.AND.EX P1, PT, RZ, UR17, PT, P1 ;  /* 0x00000011ff007c0c */ /* 0x000fda000bf25310 */
[----:B------:R-:W-:Y:S05]  /*3ce0*/  @P1 BRA `(.L_x_14610) ;  /* 0x0000000000f81947 */ /* 0x000fea0003800000 */
        /* <DEDUP_REMOVED lines=8> */
[C---:B0-----:R-:W-:Y:S01]  /*3d70*/  FMUL.FTZ R121, R201.reuse, R110 ;  /* 0x0000006ec9797220 */ /* 0x041fe20000410000 */
        /* <DEDUP_REMOVED lines=53> */
.L_x_14610:
[-CC-:B------:R-:W-:Y:S01]  /*40d0*/  FFMA.FTZ R147, R147, R219.reuse, R124.reuse ;  /* 0x000000db93937223 */ /* 0x180fe2000001007c */
[-CC-:B------:R-:W-:Y:S01]  /*40e0*/  FFMA.FTZ R100, R155, R219.reuse, R124.reuse ;  /* 0x000000db9b647223 */ /* 0x180fe2000001007c */
[-C--:B------:R-:W-:Y:S01]  /*40f0*/  FFMA.FTZ R101, R212, R219.reuse, R124 ;  /* 0x000000dbd4657223 */ /* 0x080fe2000001007c */
        /* <DEDUP_REMOVED lines=19> */
[----:B------:R-:W-:Y:S01]  /*4230*/  LOP3.LUT P6, RZ, R195, 0xff0000, RZ, 0xc0, !PT ;  /* 0x00ff0000c3ff7812 */ /* 0x000fe200078cc0ff */
        /* <DEDUP_REMOVED lines=38> */
.L_x_14611:
        /* <DEDUP_REMOVED lines=33> */
[----:B------:R-:W-:Y:S01]  /*46b0*/  FSEL R122, R102, RZ, P2 ;  /* 0x000000ff667a7208 */ /* 0x000fe20001000000 */
        /* <DEDUP_REMOVED lines=36> */
.L_x_14612:
[-CC-:B0-----:R-:W-:Y:S01]  /*4900*/  FFMA.FTZ R109, R214, R219.reuse, R124.reuse ;  /* 0x000000dbd66d7223 */ /* 0x181fe2000001007c */
        /* <DEDUP_REMOVED lines=60> */
.L_x_14613:
        /* <DEDUP_REMOVED lines=22> */
[----:B------:R-:W-:Y:S01]  /*4e30*/  FADD.FTZ R136, R136, -R103 ;  /* 0x8000006788887221 */ /* 0x000fe20000010000 */
[----:B------:R-:W-:Y:S01]  /*4e40*/  FMUL.FTZ R101, R101, UR4 ;  /* 0x0000000465657c20 */ /* 0x000fe20008410000 */
[----:B------:R-:W-:Y:S01]  /*4e50*/  FMUL.FTZ R100, R100, UR4 ;  /* 0x0000000464647c20 */ /* 0x000fe20008410000 */
[----:B------:R-:W-:Y:S01]  /*4e60*/  FMUL.FTZ R102, R102, UR4 ;  /* 0x0000000466667c20 */ /* 0x000fe20008410000 */
[C---:B------:R-:W-:Y:S01]  /*4e70*/  LOP3.LUT P5, RZ, R191.reuse, 0xff, RZ, 0xc0, !PT ;  /* 0x000000ffbfff7812 */ /* 0x040fe200078ac0ff */
[-CC-:B------:R-:W-:Y:S01]  /*4e80*/  FFMA.FTZ R103, R234, R219.reuse, R124.reuse ;  /* 0x000000dbea677223 */ /* 0x180fe2000001007c */
[----:B------:R-:W-:Y:S01]  /*4e90*/  ISETP.GE.U32.AND.EX P2, PT, R191, 0x1000000, PT, P2 ;  /* 0x01000000bf00780c */ /* 0x000fe20003f46120 */
[-CC-:B------:R-:W-:Y:S01]  /*4ea0*/  FFMA.FTZ R197, R197, R219.reuse, R124.reuse ;  /* 0x000000dbc5c57223 */ /* 0x180fe2000001007c */
[----:B------:R-:W-:Y:S01]  /*4eb0*/  FSEL R120, R101, RZ, P6 ;  /* 0x000000ff65787208 */ /* 0x000fe20003000000 */
        /* <DEDUP_REMOVED lines=38> */
.L_x_14614:
[-CC-:B------:R-:W-:Y:S01]  /*5120*/  FFMA.FTZ R125, R125, R219.reuse, R124.reuse ;  /* 0x000000db7d7d7223 */ /* 0x180fe2000001007c */
[-CC-:B0-----:R-:W-:Y:S01]  /*5130*/  FFMA.FTZ R109, R226, R219.reuse, R124.reuse ;  /* 0x000000dbe26d7223 */ /* 0x181fe2000001007c */
[-CC-:B------:R-:W-:Y:S01]  /*5140*/  FFMA.FTZ R197, R197, R219.reuse, R124.reuse ;  /* 0x000000dbc5c57223 */ /* 0x180fe2000001007c */
        /* <DEDUP_REMOVED lines=58> */
.L_x_14615:
        /* <DEDUP_REMOVED lines=23> */
[----:B------:R-:W-:Y:S01]  /*5660*/  FFMA.FTZ R124, R211, R219, R124 ;  /* 0x000000dbd37c7223 */ /* 0x000fe2000001007c */
[----:B------:R-:W-:Y:S01]  /*5670*/  FMUL.FTZ R103, R103, UR4 ;  /* 0x0000000467677c20 */ /* 0x000fe20008410000 */
[----:B------:R-:W-:Y:S01]  /*5680*/  FMUL.FTZ R105, R105, UR4 ;  /* 0x0000000469697c20 */ /* 0x000fe20008410000 */
[----:B------:R-:W-:Y:S01]  /*5690*/  LOP3.LUT P5, RZ, R188, 0xff0000, RZ, 0xc0, !PT ;  /* 0x00ff0000bcff7812 */ /* 0x000fe200078ac0ff */
[----:B------:R-:W-:Y:S01]  /*56a0*/  FMUL.FTZ R100, R100, UR4 ;  /* 0x0000000464647c20 */ /* 0x000fe20008410000 */
[----:B------:R-:W-:Y:S01]  /*56b0*/  LOP3.LUT P6, RZ, R189, 0xff, RZ, 0xc0, !PT ;  /* 0x000000ffbdff7812 */ /* 0x000fe200078cc0ff */
[----:B------:R-:W-:Y:S01]  /*56c0*/  FADD.FTZ R106, R137, -R106 ;  /* 0x8000006a896a7221 */ /* 0x000fe20000010000 */
[----:B------:R-:W-:Y:S01]  /*56d0*/  LOP3.LUT P2, RZ, R188, 0xff00, RZ, 0xc0, !PT ;  /* 0x0000ff00bcff7812 */ /* 0x000fe2000784c0ff */
[----:B------:R-:W-:Y:S01]  /*56e0*/  FADD.FTZ R244, R244, -R107 ;  /* 0x8000006bf4f47221 */ /* 0x000fe20000010000 */
[----:B------:R-:W-:Y:S01]  /*56f0*/  FADD.FTZ R154, R154, -R111 ;  /* 0x8000006f9a9a7221 */ /* 0x000fe20000010000 */
[----:B------:R-:W-:Y:S01]  /*5700*/  FADD.FTZ R132, R132, -R117 ;  /* 0x8000007584847221 */ /* 0x000fe20000010000 */
[----:B------:R-:W-:Y:S01]  /*5710*/  FADD.FTZ R124, R131, -R124 ;  /* 0x8000007c837c7221 */ /* 0x000fe20000010000 */
[----:B------:R-:W-:Y:S01]  /*5720*/  FSEL R109, R103, RZ, P5 ;  /* 0x000000ff676d7208 */ /* 0x000fe20002800000 */
[----:B------:R-:W-:Y:S01]  /*5730*/  FMUL.FTZ R106, R201, R106 ;  /* 0x0000006ac96a7220 */ /* 0x000fe20000410000 */
[----:B------:R-:W-:Y:S01]  /*5740*/  FSEL R110, R105, RZ, P6 ;  /* 0x000000ff696e7208 */ /* 0x000fe20003000000 */
[C---:B------:R-:W-:Y:S01]  /*5750*/  FMUL.FTZ R103, R201.reuse, R244 ;  /* 0x000000f4c9677220 */ /* 0x040fe20000410000 */
        /* <DEDUP_REMOVED lines=30> */
.L_x_14616:
        /* <DEDUP_REMOVED lines=61> */
.L_x_14617:
[----:B------:R-:W0:Y:S01]  /*5d10*/  @P1 LDC.64 R114, c[0x0][0x478] ;  /* 0x00011e00ff721b82 */ /* 0x000e220000000a00 */
[----:B------:R-:W-:-:S04]  /*5d20*/  IMAD.WIDE.U32 R112, R198, 0x10, R112 ;  /* 0x00000010c6707825 */ /* 0x000fc800078e0070 */
[----:B0-----:R-:W-:-:S05]  /*5d30*/  @P1 IMAD.WIDE.U32 R114, R198, 0x20, R114 ;  /* 0x00000020c6721825 */ /* 0x001fca00078e0072 */
[----:B------:R0:W-:Y:S04]  /*5d40*/  @P1 STG.E.128 desc[UR6][R114.64], R100 ;  /* 0x0000006472001986 */ /* 0x0001e8000c101d06 */
[----:B------:R0:W-:Y:S04]  /*5d50*/  @P1 STG.E.128 desc[UR6][R114.64+0x10], R104 ;  /* 0x0000106872001986 */ /* 0x0001e8000c101d06 */
[----:B------:R0:W-:Y:S02]  /*5d60*/  STG.E.128 desc[UR6][R112.64], R108 ;  /* 0x0000006c70007986 */ /* 0x0001e4000c101d06 */
.L_x_14609:
[----:B01-3--:R-:W0:Y:S02]  /*5d70*/  LDC.64 R108, c[0x0][0x380] ;  /* 0x0000e000ff6c7b82 */ /* 0x00be240000000a00 */
[----:B0-----:R-:W-:-:S04]  /*5d80*/  LEA R187, R108, R187, 0x2 ;  /* 0x000000bb6cbb7211 */ /* 0x001fc800078e10ff */
[----:B------:R-:W-:-:S13]  /*5d90*/  ISETP.GE.AND P1, PT, R187, R109, PT ;  /* 0x0000006dbb00720c */ /* 0x000fda0003f26270 */
[----:B------:R-:W-:Y:S05]  /*5da0*/  @!P1 BRA `(.L_x_14618) ;  /* 0xffffffa800189947 */ /* 0x000fea000383ffff */
[----:B------:R-:W-:Y:S05]  /*5db0*/  BSYNC B1 ;  /* 0x0000000000017941 */ /* 0x000fea0003800000 */
.L_x_14605:
        /* <DEDUP_REMOVED lines=63> */
.L_x_14604:
[----:B------:R-:W-:Y:S05]  /*61b0*/  BSYNC B0 ;  /* 0x0000000000007941 */ /* 0x000fea0003800000 */
.L_x_14603:
        /* <DEDUP_REMOVED lines=184> */
.L_x_14606:
        /* <DEDUP_REMOVED lines=8> */
.L_x_14620:
[----:B------:R-:W-:Y:S05]  /*6dc0*/  BSYNC B2 ;  /* 0x0000000000027941 */ /* 0x000fea0003800000 */
.L_x_14619:
        /* <DEDUP_REMOVED lines=8> */
.L_x_14621:
[----:B------:R-:W-:Y:S01]  /*6e50*/  FADD.FTZ R120, R121, R120 ;  /* 0x0000007879787221 */ /* 0x000fe20000010000 */
[----:B------:R-:W-:-:S04]  /*6e60*/  HFMA2 R142, -RZ, RZ, 0, 1.1920928955078125e-07 ;  /* 0x00000002ff8e7431 */ /* 0x000fc800000001ff */
[----:B------:R-:W-:Y:S02]  /*6e70*/  MOV R223, R120 ;  /* 0x0000007800df7202 */ /* 0x000fe40000000f00 */
[----:B------:R-:W-:-:S07]  /*6e80*/  MOV R122, R140 ;  /* 0x0000008c007a7202 */ /* 0x000fce0000000f00 */
[----:B------:R-:W-:Y:S05]  /*6e90*/  WARPSYNC.COLLECTIVE R134, `(.L_x_14622) ;  /* 0x0000000086087348 */ /* 0x000fea0003c00000 */
[----:B------:R0:W1:Y:S02]  /*6ea0*/  SHFL.BFLY P3, R140, R223, R142, R225 ;  /* 0x0c00008edf8c7389 */ /* 0x00006400000600e1 */
[----:B01----:R-:W-:Y:S05]  /*6eb0*/  ENDCOLLECTIVE ;  /* 0x000000000000791b */ /* 0x003fea0003800000 */
.L_x_14622:
[----:B------:R-:W-:-:S05]  /*6ec0*/  FADD.FTZ R122, R123, R122 ;  /* 0x0000007a7b7a7221 */ /* 0x000fca0000010000 */
[----:B------:R-:W-:Y:S02]  /*6ed0*/  MOV R223, R122 ;  /* 0x0000007a00df7202 */ /* 0x000fe40000000f00 */
[----:B------:R-:W-:-:S07]  /*6ee0*/  MOV R219, R140 ;  /* 0x0000008c00db7202 */ /* 0x000fce0000000f00 */
[----:B------:R-:W-:Y:S05]  /*6ef0*/  WARPSYNC.COLLECTIVE R134, `(.L_x_14623) ;  /* 0x0000000086087348 */ /* 0x000fea0003c00000 */
[----:B------:R0:W1:Y:S02]  /*6f00*/  SHFL.BFLY P3, R140, R223, R142, R225 ;  /* 0x0c00008edf8c7389 */ /* 0x00006400000600e1 */
[----:B01----:R-:W-:Y:S05]  /*6f10*/  ENDCOLLECTIVE ;  /* 0x000000000000791b */ /* 0x003fea0003800000 */
.L_x_14623:
[----:B------:R-:W-:Y:S01]  /*6f20*/  FADD.FTZ R219, R120, R219 ;  /* 0x000000db78db7221 */ /* 0x000fe20000010000 */
[----:B------:R-:W-:-:S04]  /*6f30*/  HFMA2 R142, -RZ, RZ, 0, 2.384185791015625e-07 ;  /* 0x00000004ff8e7431 */ /* 0x000fc800000001ff */
[----:B------:R-:W-:Y:S02]  /*6f40*/  MOV R223, R219 ;  /* 0x000000db00df7202 */ /* 0x000fe40000000f00 */
[----:B------:R-:W-:-:S07]  /*6f50*/  MOV R221, R140 ;  /* 0x0000008c00dd7202 */ /* 0x000fce0000000f00 */
[----:B------:R-:W-:Y:S05]  /*6f60*/  WARPSYNC.COLLECTIVE R134, `(.L_x_14624) ;  /* 0x0000000086087348 */ /* 0x000fea0003c00000 */
[----:B------:R0:W1:Y:S02]  /*6f70*/  SHFL.BFLY P3, R140, R223, R142, R225 ;  /* 0x0c00008edf8c7389 */ /* 0x00006400000600e1 */
[----:B01----:R-:W-:Y:S05]  /*6f80*/  ENDCOLLECTIVE ;  /* 0x000000000000791b */ /* 0x003fea0003800000 */
.L_x_14624:
[----:B------:R-:W-:-:S05]  /*6f90*/  FADD.FTZ R221, R122, R221 ;  /* 0x000000dd7add7221 */ /* 0x000fca0000010000 */
[----:B------:R-:W-:Y:S02]  /*6fa0*/  MOV R223, R221 ;  /* 0x000000dd00df7202 */ /* 0x000fe40000000f00 */
[----:B------:R-:W-:-:S07]  /*6fb0*/  MOV R124, R140 ;  /* 0x0000008c007c7202 */ /* 0x000fce0000000f00 */
[----:B------:R-:W-:Y:S05]  /*6fc0*/  WARPSYNC.COLLECTIVE R134, `(.L_x_14625) ;  /* 0x0000000086087348 */ /* 0x000fea0003c00000 */
[----:B------:R0:W1:Y:S02]  /*6fd0*/  SHFL.BFLY P3, R140, R223, R142, R225 ;  /* 0x0c00008edf8c7389 */ /* 0x00006400000600e1 */
[----:B01----:R-:W-:Y:S05]  /*6fe0*/  ENDCOLLECTIVE ;  /* 0x000000000000791b */ /* 0x003fea0003800000 */
.L_x_14625:
[----:B------:R-:W-:Y:S01]  /*6ff0*/  FADD.FTZ R124, R219, R124 ;  /* 0x0000007cdb7c7221 */ /* 0x000fe20000010000 */
[----:B------:R-:W-:-:S04]  /*7000*/  HFMA2 R142, -RZ, RZ, 0, 4.76837158203125e-07 ;  /* 0x00000008ff8e7431 */ /* 0x000fc800000001ff */
[----:B------:R-:W-:Y:S02]  /*7010*/  MOV R223, R124 ;  /* 0x0000007c00df7202 */ /* 0x000fe40000000f00 */
[----:B------:R-:W-:-:S07]  /*7020*/  MOV R126, R140 ;  /* 0x0000008c007e7202 */ /* 0x000fce0000000f00 */
[----:B------:R-:W-:Y:S05]  /*7030*/  WARPSYNC.COLLECTIVE R134, `(.L_x_14626) ;  /* 0x0000000086087348 */ /* 0x000fea0003c00000 */
[----:B------:R0:W1:Y:S02]  /*7040*/  SHFL.BFLY P3, R140, R223, R142, R225 ;  /* 0x0c00008edf8c7389 */ /* 0x00006400000600e1 */
[----:B01----:R-:W-:Y:S05]  /*7050*/  ENDCOLLECTIVE ;  /* 0x000000000000791b */ /* 0x003fea0003800000 */
.L_x_14626:
[----:B------:R-:W-:-:S05]  /*7060*/  FADD.FTZ R126, R221, R126 ;  /* 0x0000007edd7e7221 */ /* 0x000fca0000010000 */
[----:B------:R-:W-:Y:S02]  /*7070*/  MOV R223, R126 ;  /* 0x0000007e00df7202 */ /* 0x000fe40000000f00 */
[----:B------:R-:W-:-:S07]  /*7080*/  MOV R121, R140 ;  /* 0x0000008c00797202 */ /* 0x000fce0000000f00 */
[----:B------:R-:W-:Y:S05]  /*7090*/  WARPSYNC.COLLECTIVE R134, `(.L_x_14627) ;  /* 0x0000000086087348 */ /* 0x000fea0003c00000 */
[----:B------:R0:W1:Y:S02]  /*70a0*/  SHFL.BFLY P3, R140, R223, R142, R225 ;  /* 0x0c00008edf8c7389 */ /* 0x00006400000600e1 */
[----:B01----:R-:W-:Y:S05]  /*70b0*/  ENDCOLLECTIVE ;  /* 0x000000000000791b */ /* 0x003fea0003800000 */
.L_x_14627:
[----:B------:R-:W-:Y:S01]  /*70c0*/  FADD.FTZ R121, R124, R121 ;  /* 0x000000797c797221 */ /* 0x000fe20000010000 */
[----:B------:R-:W-:-:S04]  /*70d0*/  HFMA2 R142, -RZ, RZ, 0, 9.5367431640625e-07 ;  /* 0x00000010ff8e7431 */ /* 0x000fc800000001ff */
[----:B------:R-:W-:Y:S02]  /*70e0*/  MOV R223, R121 ;  /* 0x0000007900df7202 */ /* 0x000fe40000000f00 */
[----:B------:R-:W-:-:S07]  /*70f0*/  MOV R123, R140 ;  /* 0x0000008c007b7202 */ /* 0x000fce0000000f00 */
[----:B------:R-:W-:Y:S05]  /*7100*/  WARPSYNC.COLLECTIVE R134, `(.L_x_14628) ;  /* 0x0000000086087348 */ /* 0x000fea0003c00000 */
[----:B------:R0:W1:Y:S02]  /*7110*/  SHFL.BFLY P3, R140, R223, R142, R225 ;  /* 0x0c00008edf8c7389 */ /* 0x00006400000600e1 */
[----:B01----:R-:W-:Y:S05]  /*7120*/  ENDCOLLECTIVE ;  /* 0x000000000000791b */ /* 0x003fea0003800000 */
.L_x_14628:
[----:B------:R-:W-:-:S05]  /*7130*/  FADD.FTZ R123, R126, R123 ;  /* 0x0000007b7e7b7221 */ /* 0x000fca0000010000 */
[----:B------:R-:W-:Y:S02]  /*7140*/  MOV R223, R123 ;  /* 0x0000007b00df7202 */ /* 0x000fe40000000f00 */
[----:B------:R-:W-:-:S07]  /*7150*/  MOV R120, R140 ;  /* 0x0000008c00787202 */ /* 0x000fce0000000f00 */
[----:B------:R-:W-:Y:S05]  /*7160*/  WARPSYNC.COLLECTIVE R134, `(.L_x_14629) ;  /* 0x0000000086087348 */ /* 0x000fea0003c00000 */
[----:B------:R0:W1:Y:S02]  /*7170*/  SHFL.BFLY P3, R140, R223, R142, R225 ;  /* 0x0c00008edf8c7389 */ /* 0x00006400000600e1 */
[----:B01----:R-:W-:Y:S05]  /*7180*/  ENDCOLLECTIVE ;  /* 0x000000000000791b */ /* 0x003fea0003800000 */
.L_x_14629:
[----:B------:R-:W-:Y:S01]  /*7190*/  MOV R122, R140 ;  /* 0x0000008c007a7202 */ /* 0x000fe20000000f00 */
[----:B------:R-:W-:Y:S06]  /*71a0*/  BRA `(.L_x_14630) ;  /* 0xffffffa8007c7947 */ /* 0x000fec000383ffff */
.L_x_14631:
        /* <DEDUP_REMOVED lines=13> */
.L_x_20095:


//--------------------- .text._ZN10layer_norm22ln_bwd_finalize_kernelINS_22Kernel_traits_finalizeILj1024Ef6__halffS2_fjLb0ELj1024ELj4ENS_18Kernel_traits_baseILj1024EfS2_fS2_fjLj1024EEEEELb0ELb0EEEvNS_9BwdParamsE --------------------------
	.section	.text._ZN10layer_norm22ln_bwd_finalize_kernelINS_22Kernel_traits_finalizeILj1024Ef6__halffS2_fjLb0ELj1024ELj4ENS_18Kernel_traits_baseILj1024EfS2_fS2_fjLj1024EEEEELb0ELb0EEEvNS_9BwdParamsE,"ax",@progbits
	.align	128
        .global         _ZN10layer_norm22ln_bwd_finalize_kernelINS_22Kernel_traits_finalizeILj1024Ef6__halffS2_fjLb0ELj1024ELj4ENS_18Kernel_traits_baseILj1024EfS2_fS2_fjLj1024EEEEELb0ELb0EEEvNS_9BwdParamsE
        .type           _ZN10layer_norm22ln_bwd_finalize_kernelINS_22Kernel_traits_finalizeILj1024Ef6__halffS2_fjLb0ELj1024ELj4ENS_18Kernel_traits_baseILj1024EfS2_fS2_fjLj1024EEEEELb0ELb0EEEvNS_9BwdParamsE,@function
        .size           _ZN10layer_norm22ln_bwd_finalize_kernelINS_22Kernel_traits_finalizeILj1024Ef6__halffS2_fjLb0ELj1024ELj4ENS_18Kernel_traits_baseILj1024EfS2_fS2_fjLj1024EEEEELb0ELb0EEEvNS_9BwdParamsE,(.L_x_20096 - _ZN10layer_norm22ln_bwd_finalize_kernelINS_22Kernel_traits_finalizeILj1024Ef6__halffS2_fjLb0ELj1024ELj4ENS_18Kernel_traits_baseILj1024EfS2_fS2_fjLj1024EEEEELb0ELb0EEEvNS_9BwdParamsE)
        .other          _ZN10layer_norm22ln_bwd_finalize_kernelINS_22Kernel_traits_finalizeILj1024Ef6__halffS2_fjLb0ELj1024ELj4ENS_18Kernel_traits_baseILj1024EfS2_fS2_fjLj1024EEEEELb0ELb0EEEvNS_9BwdParamsE,@"STO_CUDA_ENTRY STV_DEFAULT"
_ZN10layer_norm22ln_bwd_finalize_kernelINS_22Kernel_traits_finalizeILj1024Ef6__halffS2_fjLb0ELj1024ELj4ENS_18Kernel_traits_baseILj1024EfS2_fS2_fjLj1024EEEEELb0ELb0EEEvNS_9BwdParamsE:
.text._ZN10layer_norm22ln_bwd_finalize_kernelINS_22Kernel_traits_finalizeILj1024Ef6__halffS2_fjLb0ELj1024ELj4ENS_18Kernel_traits_baseILj1024EfS2_fS2_fjLj1024EEEEELb0ELb0EEEvNS_9BwdParamsE:
        /* <DEDUP_REMOVED lines=78> */
.L_x_14636:
        /* <DEDUP_REMOVED lines=118> */
.L_x_14635:
[----:B------:R-:W-:Y:S05]  /*0c40*/  BSYNC.RECONVERGENT B1 ;  /* 0x0000000000017941 */ /* 0x000fea0003800200 */
.L_x_14634:
        /* <DEDUP_REMOVED lines=68> */
.L_x_14638:
[----:B------:R-:W-:Y:S05]  /*1090*/  BSYNC.RECONVERGENT B1 ;  /* 0x0000000000017941 */ /* 0x000fea0003800200 */
.L_x_14637:
        /* <DEDUP_REMOVED lines=37> */
.L_x_14640:
[----:B------:R-:W-:Y:S05]  /*12f0*/  BSYNC.RECONVERGENT B1 ;  /* 0x0000000000017941 */ /* 0x000fea0003800200 */
.L_x_14639:
[----:B------:R-:W-:Y:S05]  /*1300*/  @!P1 BRA `(.L_x_14633) ;  /* 0x00000000003c9947 */ /* 0x000fea0003800000 */
[----:B------:R-:W0:Y:S01]  /*1310*/  LDC.64 R8, c[0x0][0x440] ;  /* 0x00011000ff087b82 */ /* 0x000e220000000a00 */
[----:B------:R-:W-:Y:S01]  /*1320*/  IMAD R0, R3, R54, R0 ;  /* 0x0000003603007224 */ /* 0x000fe200078e0200 */
[----:B------:R-:W-:-:S04]  /*1330*/  IADD3 R12, PT, PT, -R55, RZ, RZ ;  /* 0x000000ff370c7210 */ /* 0x000fc80007ffe1ff */
[----:B------:R-:W-:Y:S02]  /*1340*/  IADD3 R3, PT, PT, R57, R0, RZ ;  /* 0x0000000039037210 */ /* 0x000fe40007ffe0ff */
[----:B------:R-:W1:Y:S05]  /*1350*/  LDC.64 R10, c[0x0][0x448] ;  /* 0x00011200ff0a7b82 */ /* 0x000e6a0000000a00 */
.L_x_14641:
        /* <DEDUP_REMOVED lines=10> */
.L_x_14633:
[----:B------:R-:W-:Y:S05]  /*1400*/  BSYNC.RECONVERGENT B0 ;  /* 0x0000000000007941 */ /* 0x000fea0003800200 */
.L_x_14632:
        /* <DEDUP_REMOVED lines=60> */
.L_x_14642:
        /* <DEDUP_REMOVED lines=11> */
.L_x_20096:


//--------------------- .text._ZN10layer_norm13ln_bwd_kernelINS_13Kernel_traitsIf6__halffS2_fjLj1024ELj1ELj4ELj1ELj16ENS_18Kernel_traits_baseILj1024EfS2_fS2_fjLj128EEEEELb1ELb0ELb1ELb0EEEvNS_9BwdParamsE --------------------------
	.section	.text._ZN10layer_norm13ln_bwd_kernelINS_13Kernel_traitsIf6__halffS2_fjLj1024ELj1ELj4ELj1ELj16ENS_18Kernel_traits_baseILj1024EfS2_fS2_fjLj128EEEEELb1ELb0ELb1ELb0EEEvNS_9BwdParamsE,"ax",@progbits
	.align	128
        .global         _ZN10layer_norm13ln_bwd_kernelINS_13Kernel_traitsIf6__halffS2_fjLj1024ELj1ELj4ELj1ELj16ENS_18Kernel_traits_baseILj1024EfS2_fS2_fjLj128EEEEELb1ELb0ELb1ELb0EEEvNS_9BwdParamsE
        .type           _ZN10layer_norm13ln_bwd_kernelINS_13Kernel_traitsIf6__halffS2_fjLj1024ELj1ELj4ELj1ELj16ENS_18Kernel_traits_baseILj1024EfS2_fS2_fjLj128EEEEELb1ELb0ELb1ELb0EEEvNS_9BwdParamsE,@function
        .size           _ZN10layer_norm13ln_bwd_kernelINS_13Kernel_traitsIf6__halffS2_fjLj1024ELj1ELj4ELj1ELj16ENS_18Kernel_traits_baseILj1024EfS2_fS2_fjLj128EEEEELb1ELb0ELb1ELb0EEEvNS_9BwdParamsE,(.L_x_20097 - _ZN10layer_norm13ln_bwd_kernelINS_13Kernel_traitsIf6__halffS2_fjLj1024ELj1ELj4ELj1ELj16ENS_18Kernel_traits_baseILj1024EfS2_fS2_fjLj128EEEEELb1ELb0ELb1ELb0EEEvNS_9BwdParamsE)
        .other          _ZN10layer_norm13ln_bwd_kernelINS_13Kernel_traitsIf6__halffS2_fjLj1024ELj1ELj4ELj1ELj16ENS_18Kernel_traits_baseILj1024EfS2_fS2_fjLj128EEEEELb1ELb0ELb1ELb0EEEvNS_9BwdParamsE,@"STO_CUDA_ENTRY STV_DEFAULT"
_ZN10layer_norm13ln_bwd_kernelINS_13Kernel_traitsIf6__halffS2_fjLj1024ELj1ELj4ELj1ELj16ENS_18Kernel_traits_baseILj1024EfS2_fS2_fjLj128EEEEELb1ELb0ELb1ELb0EEEvNS_9BwdParamsE:
.text._ZN10layer_norm13ln_bwd_kernelINS_13Kernel_traitsIf6__halffS2_fjLj1024ELj1ELj4ELj1ELj16ENS_18Kernel_traits_baseILj1024EfS2_fS2_fjLj128EEEEELb1ELb0ELb1ELb0EEEvNS_9BwdParamsE:
        /* <DEDUP_REMOVED lines=112> */
.L_x_14740:
        /* <DEDUP_REMOVED lines=63> */
[----:B---3--:R-:W-:-:S04]  /*0af0*/  FADD.FTZ R168, -R231, R168 ;  /* 0x000000a8e7a87221 */ /* 0x008fc80000010100 */
[----:B------:R-:W-:Y:S01]  /*0b00*/  FMUL.FTZ R229, R5, R168 ;  /* 0x000000a805e57220 */ /* 0x000fe20000410000 */
        /* <DEDUP_REMOVED lines=8> */
[----:B------:R-:W-:Y:S01]  /*0b90*/  FADD.FTZ R224, -R231, R171 ;  /* 0x000000abe7e07221 */ /* 0x000fe20000010100 */
        /* <DEDUP_REMOVED lines=29> */
[----:B------:R-:W-:Y:S01]  /*0d70*/  FADD.FTZ R216, -R231, R179 ;  /* 0x000000b3e7d87221 */ /* 0x000fe20000010100 */
[C---:B------:R-:W-:Y:S01]  /*0d80*/  FMUL.FTZ R217, R5.reuse, R178 ;  /* 0x000000b205d97220 */ /* 0x040fe20000410000 */
        /* <DEDUP_REMOVED lines=22> */
.L_x_14648:
[----:B------:R-:W-:Y:S05]  /*0ef0*/  BSYNC.RECONVERGENT B2 ;  /* 0x0000000000027941 */ /* 0x000fea0003800200 */
.L_x_14647:
        /* <DEDUP_REMOVED lines=25> */
[C---:B0-----:R-:W-:Y:S01]  /*1090*/  FMUL.FTZ R7, R5.reuse, R8 ;  /* 0x0000000805077220 */ /* 0x041fe20000410000 */
[----:B------:R-:W-:Y:S01]  /*10a0*/  FMUL.FTZ R8, R5, R206 ;  /* 0x000000ce05087220 */ /* 0x000fe20000410000 */
[----:B----4-:R-:W-:-:S02]  /*10b0*/  HADD2.F32 R11, -RZ, R168.H0_H0 ;  /* 0x200000a8ff0b7230 */ /* 0x010fc40000004100 */
[--C-:B------:R-:W-:Y:S02]  /*10c0*/  HADD2.F32 R12, -RZ, R169.reuse.H1_H1 ;  /* 0x300000a9ff0c7230 */ /* 0x100fe40000004100 */
[C---:B------:R-:W-:Y:S01]  /*10d0*/  FMUL.FTZ R9, R5.reuse, R178 ;  /* 0x000000b205097220 */ /* 0x040fe20000410000 */
[----:B------:R-:W-:Y:S02]  /*10e0*/  HADD2.F32 R10, -RZ, R168.H1_H1 ;  /* 0x300000a8ff0a7230 */ /* 0x000fe40000004100 */
[----:B------:R-:W-:Y:S01]  /*10f0*/  FMUL.FTZ R212, R44, R11 ;  /* 0x0000000b2cd47220 */ /* 0x000fe20000410000 */
[----:B------:R-:W-:Y:S02]  /*1100*/  HADD2.F32 R13, -RZ, R169.H0_H0 ;  /* 0x200000a9ff0d7230 */ /* 0x000fe40000004100 */
[----:B------:R-:W-:Y:S01]  /*1110*/  FMUL.FTZ R6, R5, R176 ;  /* 0x000000b005067220 */ /* 0x000fe20000410000 */
        /* <DEDUP_REMOVED lines=9> */
[----:B------:R-:W-:-:S02]  /*11b0*/  HADD2.F32 R177, -RZ, R170.H0_H0 ;  /* 0x200000aaffb17230 */ /* 0x000fc40000004100 */
[----:B------:R-:W-:Y:S01]  /*11c0*/  FFMA.FTZ R13, R7, R212, R238 ;  /* 0x000000d4070d7223 */ /* 0x000fe200000100ee */
[----:B------:R-:W-:Y:S02]  /*11d0*/  HADD2.F32 R170, -RZ, R170.H1_H1 ;  /* 0x300000aaffaa7230 */ /* 0x000fe40000004100 */
[----:B------:R-:W-:Y:S01]  /*11e0*/  FADD.FTZ R109, R109, R10 ;  /* 0x0000000a6d6d7221 */ /* 0x000fe20000010000 */
[----:B------:R-:W-:Y:S01]  /*11f0*/  FFMA.FTZ R77, R6, R10, R77 ;  /* 0x0000000a064d7223 */ /* 0x000fe2000001004d */
[--C-:B------:R-:W-:Y:S02]  /*1200*/  HADD2.F32 R169, -RZ, R171.reuse.H0_H0 ;  /* 0x200000abffa97230 */ /* 0x100fe40000004100 */
[----:B------:R-:W-:Y:S01]  /*1210*/  FMUL.FTZ R10, R5, R240 ;  /* 0x000000f0050a7220 */ /* 0x000fe20000410000 */
[----:B------:R-:W-:Y:S02]  /*1220*/  HADD2.F32 R168, -RZ, R171.H1_H1 ;  /* 0x300000abffa87230 */ /* 0x000fe40000004100 */
[----:B------:R-:W-:Y:S01]  /*1230*/  FADD.FTZ R171, R12, R213 ;  /* 0x000000d50cab7221 */ /* 0x000fe20000010000 */
[----:B------:R-:W-:Y:S01]  /*1240*/  FFMA.FTZ R12, R6, R213, R13 ;  /* 0x000000d5060c7223 */ /* 0x000fe2000001000d */
[----:B------:R-:W-:Y:S01]  /*1250*/  FADD.FTZ R113, R113, R170 ;  /* 0x000000aa71717221 */ /* 0x000fe20000010000 */
[-C--:B------:R-:W-:Y:S01]  /*1260*/  FFMA.FTZ R81, R10, R170.reuse, R81 ;  /* 0x000000aa0a517223 */ /* 0x080fe20000010051 */
[----:B------:R-:W-:Y:S01]  /*1270*/  FMUL.FTZ R209, R49, R170 ;  /* 0x000000aa31d17220 */ /* 0x000fe20000410000 */
[----:B------:R-:W-:Y:S01]  /*1280*/  FADD.FTZ R174, -R231, R174 ;  /* 0x000000aee7ae7221 */ /* 0x000fe20000010100 */
[----:B------:R-:W-:Y:S01]  /*1290*/  FADD.FTZ R170, R171, R210 ;  /* 0x000000d2abaa7221 */ /* 0x000fe20000010000 */
[----:B------:R-:W-:Y:S01]  /*12a0*/  FADD.FTZ R172, -R231, R172 ;  /* 0x000000ace7ac7221 */ /* 0x000fe20000010100 */
[----:B------:R-:W-:Y:S01]  /*12b0*/  FFMA.FTZ R171, R9, R210, R12 ;  /* 0x000000d209ab7223 */ /* 0x000fe2000001000c */
[----:B------:R-:W-:Y:S01]  /*12c0*/  FADD.FTZ R108, R108, R11 ;  /* 0x0000000b6c6c7221 */ /* 0x000fe20000010000 */
[----:B------:R-:W-:Y:S01]  /*12d0*/  FFMA.FTZ R76, R7, R11, R76 ;  /* 0x0000000b074c7223 */ /* 0x000fe2000001004c */
[----:B------:R-:W-:Y:S01]  /*12e0*/  FMUL.FTZ R208, R48, R177 ;  /* 0x000000b130d07220 */ /* 0x000fe20000410000 */
[C---:B------:R-:W-:Y:S01]  /*12f0*/  FMUL.FTZ R13, R5.reuse, R174 ;  /* 0x000000ae050d7220 */ /* 0x040fe20000410000 */
        /* <DEDUP_REMOVED lines=21> */
.L_x_14650:
[----:B------:R-:W-:Y:S05]  /*1450*/  BSYNC.RECONVERGENT B2 ;  /* 0x0000000000027941 */ /* 0x000fea0003800200 */
.L_x_14649:
        /* <DEDUP_REMOVED lines=24> */
[----:B------:R-:W-:-:S02]  /*15e0*/  FADD.FTZ R174, -R231, R17 ;  /* 0x00000011e7ae7221 */ /* 0x000fc40000010100 */
[C---:B0-----:R-:W-:Y:S01]  /*15f0*/  FMUL.FTZ R15, R5.reuse, R16 ;  /* 0x00000010050f7220 */ /* 0x041fe20000410000 */
[--C-:B----4-:R-:W-:Y:S02]  /*1600*/  HADD2.F32 R19, -RZ, R20.reuse.H0_H0 ;  /* 0x20000014ff137230 */ /* 0x110fe40000004100 */
[----:B------:R-:W-:Y:S01]  /*1610*/  FMUL.FTZ R17, R5, R18 ;  /* 0x0000001205117220 */ /* 0x000fe20000410000 */
[----:B------:R-:W-:Y:S02]  /*1620*/  HADD2.F32 R20, -RZ, R20.H1_H1 ;  /* 0x30000014ff147230 */ /* 0x000fe40000004100 */
[-C--:B------:R-:W-:Y:S01]  /*1630*/  FMUL.FTZ R18, R52, R19.reuse ;  /* 0x0000001334127220 */ /* 0x080fe20000410000 */
[--C-:B------:R-:W-:Y:S02]  /*1640*/  HADD2.F32 R171, -RZ, R21.reuse.H0_H0 ;  /* 0x20000015ffab7230 */ /* 0x100fe40000004100 */
[----:B------:R-:W-:Y:S01]  /*1650*/  FADD.FTZ R180, -R231, R26 ;  /* 0x0000001ae7b47221 */ /* 0x000fe20000010100 */
[----:B------:R-:W-:Y:S01]  /*1660*/  FMUL.FTZ R14, R5, R174 ;  /* 0x000000ae050e7220 */ /* 0x000fe20000410000 */
[----:B------:R-:W-:Y:S01]  /*1670*/  FADD.FTZ R116, R116, R19 ;  /* 0x0000001374747221 */ /* 0x000fe20000010000 */
[----:B------:R-:W-:Y:S01]  /*1680*/  FFMA.FTZ R84, R15, R19, R84 ;  /* 0x000000130f547223 */ /* 0x000fe20000010054 */
[----:B------:R-:W-:Y:S01]  /*1690*/  FADD.FTZ R178, -R231, R25 ;  /* 0x00000019e7b27221 */ /* 0x000fe20000010100 */
[----:B------:R-:W-:Y:S01]  /*16a0*/  FMUL.FTZ R19, R53, R20 ;  /* 0x0000001435137220 */ /* 0x000fe20000410000 */
[----:B------:R-:W-:Y:S01]  /*16b0*/  FADD.FTZ R26, R239, R18 ;  /* 0x00000012ef1a7221 */ /* 0x000fe20000010000 */
[----:B------:R-:W-:Y:S01]  /*16c0*/  FFMA.FTZ R25, R15, R18, R238 ;  /* 0x000000120f197223 */ /* 0x000fe200000100ee */
[----:B------:R-:W-:-:S02]  /*16d0*/  HADD2.F32 R170, -RZ, R21.H1_H1 ;  /* 0x30000015ffaa7230 */ /* 0x000fc40000004100 */
[C---:B------:R-:W-:Y:S01]  /*16e0*/  FADD.FTZ R24, -R231.reuse, R24 ;  /* 0x00000018e7187221 */ /* 0x040fe20000010100 */
[----:B------:R-:W-:Y:S01]  /*16f0*/  FADD.FTZ R240, -R231, R27 ;  /* 0x0000001be7f07221 */ /* 0x000fe20000010100 */
[----:B------:R-:W-:Y:S01]  /*1700*/  FMUL.FTZ R16, R5, R176 ;  /* 0x000000b005107220 */ /* 0x000fe20000410000 */
[----:B------:R-:W-:Y:S01]  /*1710*/  FADD.FTZ R117, R117, R20 ;  /* 0x0000001475757221 */ /* 0x000fe20000010000 */
[----:B------:R-:W-:Y:S01]  /*1720*/  FFMA.FTZ R85, R14, R20, R85 ;  /* 0x000000140e557223 */ /* 0x000fe20000010055 */
[----:B------:R-:W-:Y:S01]  /*1730*/  FMUL.FTZ R20, R54, R171 ;  /* 0x000000ab36147220 */ /* 0x000fe20000410000 */
[----:B------:R-:W-:Y:S01]  /*1740*/  FADD.FTZ R27, R26, R19 ;  /* 0x000000131a1b7221 */ /* 0x000fe20000010000 */
[----:B------:R-:W-:Y:S01]  /*1750*/  FFMA.FTZ R26, R14, R19, R25 ;  /* 0x000000130e1a7223 */ /* 0x000fe20000010019 */
[----:B------:R-:W-:Y:S02]  /*1760*/  HADD2.F32 R173, -RZ, R22.H0_H0 ;  /* 0x20000016ffad7230 */ /* 0x000fe40000004100 */
[----:B------:R-:W-:Y:S01]  /*1770*/  FMUL.FTZ R21, R5, R24 ;  /* 0x0000001805157220 */ /* 0x000fe20000410000 */
[----:B------:R-:W-:-:S02]  /*1780*/  HADD2.F32 R169, -RZ, R23.H0_H0 ;  /* 0x20000017ffa97230 */ /* 0x000fc40000004100 */
[----:B------:R-:W-:Y:S01]  /*1790*/  FADD.FTZ R119, R119, R170 ;  /* 0x000000aa77777221 */ /* 0x000fe20000010000 */
[----:B------:R-:W-:Y:S02]  /*17a0*/  HADD2.F32 R168, -RZ, R23.H1_H1 ;  /* 0x30000017ffa87230 */ /* 0x000fe40000004100 */
[-C--:B------:R-:W-:Y:S01]  /*17b0*/  FFMA.FTZ R87, R16, R170.reuse, R87 ;  /* 0x000000aa10577223 */ /* 0x080fe20000010057 */
[----:B------:R-:W-:Y:S01]  /*17c0*/  FMUL.FTZ R23, R55, R170 ;  /* 0x000000aa37177220 */ /* 0x000fe20000410000 */
[----:B------:R-:W-:Y:S01]  /*17d0*/  FADD.FTZ R118, R118, R171 ;  /* 0x000000ab76767221 */ /* 0x000fe20000010000 */
[----:B------:R-:W-:Y:S01]  /*17e0*/  FFMA.FTZ R86, R17, R171, R86 ;  /* 0x000000ab11567223 */ /* 0x000fe20000010056 */
[----:B------:R-:W-:Y:S01]  /*17f0*/  FADD.FTZ R170, R27, R20 ;  /* 0x000000141baa7221 */ /* 0x000fe20000010000 */
[----:B------:R-:W-:Y:S01]  /*1800*/  FFMA.FTZ R171, R17, R20, R26 ;  /* 0x0000001411ab7223 */ /* 0x000fe2000001001a */
[----:B------:R-:W-:Y:S02]  /*1810*/  HADD2.F32 R172, -RZ, R22.H1_H1 ;  /* 0x30000016ffac7230 */ /* 0x000fe40000004100 */
        /* <DEDUP_REMOVED lines=25> */
.L_x_14652:
[----:B------:R-:W-:Y:S05]  /*19b0*/  BSYNC.RECONVERGENT B2 ;  /* 0x0000000000027941 */ /* 0x000fea0003800200 */
.L_x_14651:
        /* <DEDUP_REMOVED lines=12> */
[----:B------:R1:W5:Y:S07]  /*1a80*/  LDG.E.64 R186, desc[UR6][R182.64] ;  /* 0x00000006b6ba7981 */ /* 0x00036e000c1e1b00 */
[----:B------:R-:W2:Y:S02]  /*1a90*/  @P0 LDC.64 R184, c[0x0][0x438] ;  /* 0x00010e00ffb80b82 */ /* 0x000ea40000000a00 */
[----:B--2---:R-:W-:-:S05]  /*1aa0*/  @P0 IMAD.WIDE.U32 R184, R236, 0x20, R184 ;  /* 0x00000020ecb80825 */ /* 0x004fca00078e00b8 */
[----:B------:R-:W5:Y:S04]  /*1ab0*/  @P0 LDG.E.128 R32, desc[UR6][R184.64] ;  /* 0x00000006b8200981 */ /* 0x000f68000c1e1d00 */
[----:B------:R2:W5:Y:S01]  /*1ac0*/  @P0 LDG.E.128 R28, desc[UR6][R184.64+0x10] ;  /* 0x00001006b81c0981 */ /* 0x000562000c1e1d00 */
[C---:B---3--:R-:W-:Y:S01]  /*1ad0*/  FADD.FTZ R196, -R231.reuse, R169 ;  /* 0x000000a9e7c47221 */ /* 0x048fe20000010100 */
[C---:B0-----:R-:W-:Y:S01]  /*1ae0*/  FADD.FTZ R194, -R231.reuse, R168 ;  /* 0x000000a8e7c27221 */ /* 0x041fe20000010100 */
[----:B------:R-:W-:Y:S02]  /*1af0*/  FADD.FTZ R170, -R231, R170 ;  /* 0x000000aae7aa7221 */ /* 0x000fe40000010100 */
[----:B-1----:R-:W-:Y:S01]  /*1b00*/  FMUL.FTZ R182, R5, R196 ;  /* 0x000000c405b67220 */ /* 0x002fe20000410000 */
[----:B----4-:R-:W-:-:S02]  /*1b10*/  HADD2.F32 R169, -RZ, R176.H0_H0 ;  /* 0x200000b0ffa97230 */ /* 0x010fc40000004100 */
[----:B------:R-:W-:Y:S01]  /*1b20*/  FMUL.FTZ R183, R5, R194 ;  /* 0x000000c205b77220 */ /* 0x000fe20000410000 */
[----:B------:R-:W-:Y:S02]  /*1b30*/  HADD2.F32 R176, -RZ, R176.H1_H1 ;  /* 0x300000b0ffb07230 */ /* 0x000fe40000004100 */
[----:B------:R-:W-:Y:S01]  /*1b40*/  FADD.FTZ R198, -R231, R171 ;  /* 0x000000abe7c67221 */ /* 0x000fe20000010100 */
[-C--:B------:R-:W-:Y:S01]  /*1b50*/  FMUL.FTZ R196, R60, R169.reuse ;  /* 0x000000a93cc47220 */ /* 0x080fe20000410000 */
[--C-:B------:R-:W-:Y:S02]  /*1b60*/  HADD2.F32 R171, -RZ, R177.reuse.H0_H0 ;  /* 0x200000b1ffab7230 */ /* 0x100fe40000004100 */
[----:B--2---:R-:W-:Y:S01]  /*1b70*/  FMUL.FTZ R185, R5, R170 ;  /* 0x000000aa05b97220 */ /* 0x004fe20000410000 */
[----:B------:R-:W-:Y:S01]  /*1b80*/  FADD.FTZ R156, R156, R169 ;  /* 0x000000a99c9c7221 */ /* 0x000fe20000010000 */
[----:B------:R-:W-:Y:S01]  /*1b90*/  FFMA.FTZ R124, R183, R169, R124 ;  /* 0x000000a9b77c7223 */ /* 0x000fe2000001007c */
[----:B------:R-:W-:Y:S01]  /*1ba0*/  FMUL.FTZ R199, R61, R176 ;  /* 0x000000b03dc77220 */ /* 0x000fe20000410000 */
[----:B------:R-:W-:Y:S01]  /*1bb0*/  FADD.FTZ R170, R239, R196 ;  /* 0x000000c4efaa7221 */ /* 0x000fe20000010000 */
[----:B------:R-:W-:Y:S01]  /*1bc0*/  FFMA.FTZ R169, R183, R196, R238 ;  /* 0x000000c4b7a97223 */ /* 0x000fe200000100ee */
[----:B------:R-:W-:Y:S01]  /*1bd0*/  FADD.FTZ R200, -R231, R172 ;  /* 0x000000ace7c87221 */ /* 0x000fe20000010100 */
[----:B------:R-:W-:Y:S01]  /*1be0*/  FMUL.FTZ R184, R5, R198 ;  /* 0x000000c605b87220 */ /* 0x000fe20000410000 */
        /* <DEDUP_REMOVED lines=8> */
[----:B------:R-:W-:Y:S01]  /*1c70*/  FADD.FTZ R159, R159, R172 ;  /* 0x000000ac9f9f7221 */ /* 0x000fe20000010000 */
[-C--:B------:R-:W-:Y:S01]  /*1c80*/  FFMA.FTZ R127, R184, R172.reuse, R127 ;  /* 0x000000acb87f7223 */ /* 0x080fe2000001007f */
        /* <DEDUP_REMOVED lines=8> */
[C---:B------:R-:W-:Y:S01]  /*1d10*/  FADD.FTZ R204, -R231.reuse, R175 ;  /* 0x000000afe7cc7221 */ /* 0x040fe20000010100 */
[--C-:B------:R-:W-:Y:S02]  /*1d20*/  HADD2.F32 R175, -RZ, R179.reuse.H0_H0 ;  /* 0x200000b3ffaf7230 */ /* 0x100fe40000004100 */
[----:B------:R-:W-:Y:S01]  /*1d30*/  FADD.FTZ R174, -R231, R174 ;  /* 0x000000aee7ae7221 */ /* 0x000fe20000010100 */
[----:B------:R-:W-:Y:S01]  /*1d40*/  FMUL.FTZ R194, R5, R202 ;  /* 0x000000ca05c27220 */ /* 0x000fe20000410000 */
[----:B------:R-:W-:Y:S01]  /*1d50*/  FMUL.FTZ R203, R65, R178 ;  /* 0x000000b241cb7220 */ /* 0x000fe20000410000 */
[----:B------:R-:W-:Y:S01]  /*1d60*/  FADD.FTZ R172, R171, R200 ;  /* 0x000000c8abac7221 */ /* 0x000fe20000010000 */
[----:B------:R-:W-:Y:S01]  /*1d70*/  FFMA.FTZ R169, R195, R200, R170 ;  /* 0x000000c8c3a97223 */ /* 0x000fe200000100aa */
[----:B------:R-:W-:-:S02]  /*1d80*/  HADD2.F32 R168, -RZ, R179.H1_H1 ;  /* 0x300000b3ffa87230 */ /* 0x000fc40000004100 */
        /* <DEDUP_REMOVED lines=21> */
.L_x_14646:
        /* <DEDUP_REMOVED lines=38> */
.L_x_14654:
        /* <DEDUP_REMOVED lines=14> */
[----:B------:R-:W1:Y:S01]  /*2220*/  @P5 LDC.64 R168, c[0x0][0x3b0] ;  /* 0x0000ec00ffa85b82 */ /* 0x000e620000000a00 */
[----:B------:R-:W-:Y:S01]  /*2230*/  @P6 IADD3 R235, PT, PT, R235, 0x20, RZ ;  /* 0x00000020ebeb6810 */ /* 0x000fe20007ffe0ff */
[----:B--2---:R-:W-:-:S06]  /*2240*/  @P3 IMAD.WIDE.U32 R236, R231, 0x8, R236 ;  /* 0x00000008e7ec3825 */ /* 0x004fcc00078e00ec */
[----:B------:R-:W2:Y:S01]  /*2250*/  @P5 LDC.64 R170, c[0x0][0x438] ;  /* 0x00010e00ffaa5b82 */ /* 0x000ea20000000a00 */
[----:B---3--:R-:W-:Y:S01]  /*2260*/  @P3 IMAD.WIDE.U32 R176, R235, 0x20, R176 ;  /* 0x00000020ebb03825 */ /* 0x008fe200078e00b0 */
[----:B------:R-:W-:Y:S01]  /*2270*/  @P3 IADD3 R231, PT, PT, R231, 0x20, RZ ;  /* 0x00000020e7e73810 */ /* 0x000fe20007ffe0ff */
[----:B------:R3:W5:Y:S01]  /*2280*/  @P3 LDG.E.64 R190, desc[UR6][R236.64] ;  /* 0x00000006ecbe3981 */ /* 0x000762000c1e1b00 */
[----:B------:R-:W-:-:S03]  /*2290*/  @P3 IADD3 R235, PT, PT, R235, 0x20, RZ ;  /* 0x00000020ebeb3810 */ /* 0x000fc60007ffe0ff */
[C---:B----4-:R-:W-:Y:S01]  /*22a0*/  @P4 IMAD.WIDE.U32 R172, R231.reuse, 0x8, R172 ;  /* 0x00000008e7ac4825 */ /* 0x050fe200078e00ac */
[----:B------:R-:W-:Y:S01]  /*22b0*/  @P4 IADD3 R231, PT, PT, R231, 0x20, RZ ;  /* 0x00000020e7e74810 */ /* 0x000fe20007ffe0ff */
[----:B------:R3:W5:Y:S02]  /*22c0*/  @P6 LDG.E.128 R128, desc[UR6][R178.64] ;  /* 0x00000006b2806981 */ /* 0x000764000c1e1d00 */
[C---:B0-----:R-:W-:Y:S01]  /*22d0*/  @P4 IMAD.WIDE.U32 R174, R235.reuse, 0x20, R174 ;  /* 0x00000020ebae4825 */ /* 0x041fe200078e00ae */
[----:B------:R-:W-:Y:S01]  /*22e0*/  @P4 IADD3 R235, PT, PT, R235, 0x20, RZ ;  /* 0x00000020ebeb4810 */ /* 0x000fe20007ffe0ff */
[----:B------:R3:W5:Y:S02]  /*22f0*/  @P4 LDG.E.64 R188, desc[UR6][R172.64] ;  /* 0x00000006acbc4981 */ /* 0x000764000c1e1b00 */
[----:B-1----:R-:W-:Y:S02]  /*2300*/  @P5 IMAD.WIDE.U32 R168, R231, 0x8, R168 ;  /* 0x00000008e7a85825 */ /* 0x002fe400078e00a8 */
[----:B------:R3:W5:Y:S04]  /*2310*/  @P6 LDG.E.128 R132, desc[UR6][R178.64+0x10] ;  /* 0x00001006b2846981 */ /* 0x000768000c1e1d00 */
[----:B------:R3:W5:Y:S01]  /*2320*/  @P5 LDG.E.64 R186, desc[UR6][R168.64] ;  /* 0x00000006a8ba5981 */ /* 0x000762000c1e1b00 */
[----:B--2---:R-:W-:-:S03]  /*2330*/  @P5 IMAD.WIDE.U32 R170, R235, 0x20, R170 ;  /* 0x00000020ebaa5825 */ /* 0x004fc600078e00aa */
[----:B------:R3:W5:Y:S04]  /*2340*/  @P3 LDG.E.128 R136, desc[UR6][R176.64] ;  /* 0x00000006b0883981 */ /* 0x000768000c1e1d00 */
[----:B------:R3:W5:Y:S04]  /*2350*/  @P3 LDG.E.128 R140, desc[UR6][R176.64+0x10] ;  /* 0x00001006b08c3981 */ /* 0x000768000c1e1d00 */
[----:B------:R3:W5:Y:S04]  /*2360*/  @P4 LDG.E.128 R144, desc[UR6][R174.64] ;  /* 0x00000006ae904981 */ /* 0x000768000c1e1d00 */
[----:B------:R3:W5:Y:S04]  /*2370*/  @P4 LDG.E.128 R148, desc[UR6][R174.64+0x10] ;  /* 0x00001006ae944981 */ /* 0x000768000c1e1d00 */
[----:B------:R3:W5:Y:S04]  /*2380*/  @P5 LDG.E.128 R32, desc[UR6][R170.64] ;  /* 0x00000006aa205981 */ /* 0x000768000c1e1d00 */
[----:B------:R3:W5:Y:S01]  /*2390*/  @P5 LDG.E.128 R28, desc[UR6][R170.64+0x10] ;  /* 0x00001006aa1c5981 */ /* 0x000762000c1e1d00 */
[----:B------:R-:W-:-:S07]  /*23a0*/  CS2R R238, SRZ ;  /* 0x0000000000ee7805 */ /* 0x000fce000001ff00 */
.L_x_14653:
[----:B------:R-:W-:Y:S05]  /*23b0*/  BSYNC.RECONVERGENT B1 ;  /* 0x0000000000017941 */ /* 0x000fea0003800200 */
.L_x_14645:
[----:B------:R-:W-:-:S03]  /*23c0*/  UMOV UR4, 0xffffffff ;  /* 0xffffffff00047882 */ /* 0x000fc60000000000 */
[----:B------:R-:W-:Y:S05]  /*23d0*/  BRA.DIV UR4, `(.L_x_14655) ;  /* 0x0000007a04207947 */ /* 0x000fea000b800000 */
[----:B0--3--:R-:W0:Y:S04]  /*23e0*/  SHFL.BFLY PT, R168, R239, 0x1, 0x1f ;  /* 0x0c201f00efa87f89 */ /* 0x009e2800000e0000 */
        /* <DEDUP_REMOVED lines=17> */
.L_x_14752:
        /* <DEDUP_REMOVED lines=37> */
.L_x_14662:
[----:B------:R-:W-:Y:S05]  /*2750*/  BSYNC.RECONVERGENT B3 ;  /* 0x0000000000037941 */ /* 0x000fea0003800200 */
.L_x_14661:
        /* <DEDUP_REMOVED lines=13> */
.L_x_14664:
[----:B------:R-:W-:Y:S05]  /*2830*/  BSYNC.RECONVERGENT B3 ;  /* 0x0000000000037941 */ /* 0x000fea0003800200 */
.L_x_14663:
        /* <DEDUP_REMOVED lines=13> */
.L_x_14666:
[----:B------:R-:W-:Y:S05]  /*2910*/  BSYNC.RECONVERGENT B3 ;  /* 0x0000000000037941 */ /* 0x000fea0003800200 */
.L_x_14665:
        /* <DEDUP_REMOVED lines=13> */
.L_x_14668:
[----:B------:R-:W-:Y:S05]  /*29f0*/  BSYNC.RECONVERGENT B3 ;  /* 0x0000000000037941 */ /* 0x000fea0003800200 */
.L_x_14667:
        /* <DEDUP_REMOVED lines=13> */
.L_x_14670:
[----:B------:R-:W-:Y:S05]  /*2ad0*/  BSYNC.RECONVERGENT B3 ;  /* 0x0000000000037941 */ /* 0x000fea0003800200 */
.L_x_14669:
        /* <DEDUP_REMOVED lines=13> */
.L_x_14672:
[----:B------:R-:W-:Y:S05]  /*2bb0*/  BSYNC.RECONVERGENT B3 ;  /* 0x0000000000037941 */ /* 0x000fea0003800200 */
.L_x_14671:
        /* <DEDUP_REMOVED lines=13> */
.L_x_14674:
[----:B------:R-:W-:Y:S05]  /*2c90*/  BSYNC.RECONVERGENT B3 ;  /* 0x0000000000037941 */ /* 0x000fea0003800200 */
.L_x_14673:
        /* <DEDUP_REMOVED lines=14> */
.L_x_14660:
        /* <DEDUP_REMOVED lines=30> */
[----:B------:R-:W-:Y:S01]  /*2f60*/  @P2 F2FP.F16.F32.PACK_AB R154, RZ, R154 ;  /* 0x0000009aff9a223e */ /* 0x000fe200000000ff */
[----:B------:R-:W2:Y:S03]  /*2f70*/  @P2 LDC.64 R94, c[0x0][0x408] ;  /* 0x00010200ff5e2b82 */ /* 0x000ea60000000a00 */
[----:B------:R-:W-:Y:S01]  /*2f80*/  @P2 PRMT R164, R154, 0x7610, R164 ;  /* 0x000076109aa42816 */ /* 0x000fe200000000a4 */
[----:B------:R-:W-:Y:S01]  /*2f90*/  FADD.FTZ R154, R223, -R168 ;  /* 0x800000a8df9a7221 */ /* 0x000fe20000010000 */
[----:B------:R-:W-:-:S02]  /*2fa0*/  @P2 FSEL R155, R155, RZ, P6 ;  /* 0x000000ff9b9b2208 */ /* 0x000fc40003000000 */
[----:B------:R-:W-:Y:S01]  /*2fb0*/  @P2 LOP3.LUT P6, RZ, R192, 0xff0000, RZ, 0xc0, !PT ;  /* 0x00ff0000c0ff2812 */ /* 0x000fe200078cc0ff */
[C---:B------:R-:W-:Y:S01]  /*2fc0*/  FMUL.FTZ R154, R5.reuse, R154 ;  /* 0x0000009a059a7220 */ /* 0x040fe20000410000 */
[----:B------:R-:W-:Y:S01]  /*2fd0*/  @P2 F2FP.F16.F32.PACK_AB R174, RZ, R155 ;  /* 0x0000009bffae223e */ /* 0x000fe200000000ff */
        /* <DEDUP_REMOVED lines=24> */
[----:B------:R-:W-:Y:S01]  /*3160*/  @P2 F2FP.F16.F32.PACK_AB R174, RZ, R174 ;  /* 0x000000aeffae223e */ /* 0x000fe200000000ff */
[----:B----4-:R-:W-:Y:S01]  /*3170*/  @P2 FMUL.FTZ R171, R94, R171 ;  /* 0x000000ab5eab2220 */ /* 0x010fe20000410000 */
        /* <DEDUP_REMOVED lines=8> */
[----:B------:R-:W-:Y:S02]  /*3200*/  @P2 PRMT R165, R174, 0x7610, R165 ;  /* 0x00007610aea52816 */ /* 0x000fe400000000a5 */
[----:B------:R-:W-:Y:S02]  /*3210*/  @P2 FSEL R170, R170, RZ, P6 ;  /* 0x000000ffaaaa2208 */ /* 0x000fe40003000000 */
[----:B------:R-:W-:Y:S02]  /*3220*/  @P2 F2FP.F16.F32.PACK_AB R95, RZ, R95 ;  /* 0x0000005fff5f223e */ /* 0x000fe400000000ff */
[----:B------:R-:W-:Y:S02]  /*3230*/  @P2 F2FP.F16.F32.PACK_AB R168, RZ, R168 ;  /* 0x000000a8ffa8223e */ /* 0x000fe400000000ff */
[----:B------:R-:W-:-:S02]  /*3240*/  FSEL R176, R176, RZ, P0 ;  /* 0x000000ffb0b07208 */ /* 0x000fc40000000000 */
[----:B------:R-:W-:Y:S02]  /*3250*/  @P2 F2FP.F16.F32.PACK_AB R170, RZ, R170 ;  /* 0x000000aaffaa223e */ /* 0x000fe400000000ff */
        /* <DEDUP_REMOVED lines=14> */
.L_x_14659:
[----:B------:R-:W-:Y:S02]  /*3340*/  MOV R236, UR20 ;  /* 0x0000001400ec7c02 */ /* 0x000fe40008000f00 */
[----:B------:R-:W-:Y:S02]  /*3350*/  MOV R235, UR21 ;  /* 0x0000001500eb7c02 */ /* 0x000fe40008000f00 */
[----:B------:R-:W-:-:S04]  /*3360*/  ISETP.NE.U32.AND P0, PT, R236, RZ, PT ;  /* 0x000000ffec00720c */ /* 0x000fc80003f05070 */
[----:B------:R-:W-:-:S13]  /*3370*/  ISETP.NE.AND.EX P0, PT, R235, RZ, PT, P0 ;  /* 0x000000ffeb00720c */ /* 0x000fda0003f05300 */
[----:B------:R-:W-:Y:S05]  /*3380*/  @P0 BRA `(.L_x_14676) ;  /* 0x0000000400680947 */ /* 0x000fea0003800000 */
[----:B------:R-:W1:Y:S01]  /*3390*/  @P2 LDC.64 R168, c[0x0][0x408] ;  /* 0x00010200ffa82b82 */ /* 0x000e620000000a00 */
[--C-:B------:R-:W-:Y:S01]  /*33a0*/  @P1 FFMA.FTZ R172, R229, R234, R233.reuse ;  /* 0x000000eae5ac1223 */ /* 0x100fe200000100e9 */
[----:B-----5:R-:W-:Y:S01]  /*33b0*/  MOV R170, R128 ;  /* 0x0000008000aa7202 */ /* 0x020fe20000000f00 */
        /* <DEDUP_REMOVED lines=36> */
[----:B------:R-:W-:-:S03]  /*3600*/  @P2 F2FP.F16.F32.PACK_AB R237, RZ, R237 ;  /* 0x000000edffed223e */ /* 0x000fc600000000ff */
        /* <DEDUP_REMOVED lines=13> */
[----:B------:R-:W-:Y:S01]  /*36e0*/  @P2 F2FP.F16.F32.PACK_AB R168, RZ, R168 ;  /* 0x000000a8ffa8223e */ /* 0x000fe200000000ff */
        /* <DEDUP_REMOVED lines=36> */
.L_x_14676:
        /* <DEDUP_REMOVED lines=10> */
[----:B------:R-:W-:Y:S01]  /*39d0*/  MOV R154, R130 ;  /* 0x00000082009a7202 */ /* 0x000fe20000000f00 */
        /* <DEDUP_REMOVED lines=52> */
[----:B------:R-:W-:Y:S01]  /*3d20*/  @P2 F2FP.F16.F32.PACK_AB R176, RZ, R176 ;  /* 0x000000b0ffb0223e */ /* 0x000fe200000000ff */
[----:B------:R-:W-:Y:S01]  /*3d30*/  @P1 FADD.FTZ R238, R226, -R171 ;  /* 0x800000abe2ee1221 */ /* 0x000fe20000010000 */
[----:B--2---:R-:W-:Y:S01]  /*3d40*/  @P2 FMUL.FTZ R173, R152, R173 ;  /* 0x000000ad98ad2220 */ /* 0x004fe20000410000 */
[----:B------:R-:W-:Y:S02]  /*3d50*/  @P2 FSEL R170, R170, RZ, P0 ;  /* 0x000000ffaaaa2208 */ /* 0x000fe40000000000 */
[----:B------:R-:W-:Y:S01]  /*3d60*/  @P1 FFMA.FTZ R153, R5, R238, R129 ;  /* 0x000000ee05991223 */ /* 0x000fe20000010081 */
[----:B------:R-:W-:Y:S01]  /*3d70*/  @P2 FMUL.FTZ R172, R173, R172 ;  /* 0x000000acadac2220 */ /* 0x000fe20000410000 */
[----:B------:R-:W-:-:S02]  /*3d80*/  @P2 LOP3.LUT P0, RZ, R192, 0xff00, RZ, 0xc0, !PT ;  /* 0x0000ff00c0ff2812 */ /* 0x000fc4000780c0ff */
[----:B------:R-:W-:Y:S02]  /*3d90*/  @P2 F2FP.F16.F32.PACK_AB R178, RZ, R178 ;  /* 0x000000b2ffb2223e */ /* 0x000fe400000000ff */
[----:B------:R-:W-:Y:S02]  /*3da0*/  @P2 FSEL R172, R172, RZ, P6 ;  /* 0x000000ffacac2208 */ /* 0x000fe40003000000 */
[----:B------:R-:W-:Y:S01]  /*3db0*/  @P2 PRMT R165, R176, 0x7610, R165 ;  /* 0x00007610b0a52816 */ /* 0x000fe200000000a5 */
[----:B-1----:R-:W-:Y:S01]  /*3dc0*/  @P2 FMUL.FTZ R169, R153, R169 ;  /* 0x000000a999a92220 */ /* 0x002fe20000410000 */
[----:B------:R-:W-:Y:S02]  /*3dd0*/  @P2 F2FP.F16.F32.PACK_AB R172, RZ, R172 ;  /* 0x000000acffac223e */ /* 0x000fe400000000ff */
[----:B------:R-:W-:Y:S01]  /*3de0*/  @P2 F2FP.F16.F32.PACK_AB R175, RZ, R175 ;  /* 0x000000afffaf223e */ /* 0x000fe200000000ff */
[----:B------:R-:W-:Y:S01]  /*3df0*/  @P2 FMUL.FTZ R168, R169, R168 ;  /* 0x000000a8a9a82220 */ /* 0x000fe20000410000 */
[----:B------:R-:W-:-:S02]  /*3e00*/  @P2 F2FP.F16.F32.PACK_AB R169, RZ, R95 ;  /* 0x0000005fffa9223e */ /* 0x000fc400000000ff */
[----:B------:R-:W-:Y:S02]  /*3e10*/  @P2 F2FP.F16.F32.PACK_AB R177, RZ, R177 ;  /* 0x000000b1ffb1223e */ /* 0x000fe400000000ff */
        /* <DEDUP_REMOVED lines=11> */
.L_x_14675:
[----:B------:R-:W-:Y:S05]  /*3ed0*/  BSYNC.RECONVERGENT B1 ;  /* 0x0000000000017941 */ /* 0x000fea0003800200 */
.L_x_14658:
        /* <DEDUP_REMOVED lines=11> */
.L_x_14657:
[----:B------:R-:W-:Y:S05]  /*3f90*/  BSYNC.RECONVERGENT B2 ;  /* 0x0000000000027941 */ /* 0x000fea0003800200 */
.L_x_14656:
        /* <DEDUP_REMOVED lines=53> */
[----:B------:R-:W-:Y:S01]  /*42f0*/  @P2 F2FP.F16.F32.PACK_AB R175, RZ, R175 ;  /* 0x000000afffaf223e */ /* 0x000fe200000000ff */
[----:B---3--:R-:W-:Y:S01]  /*4300*/  @P2 FMUL.FTZ R93, R155, R95 ;  /* 0x0000005f9b5d2220 */ /* 0x008fe20000410000 */
[----:B------:R-:W-:Y:S01]  /*4310*/  @P2 FMUL.FTZ R95, R173, R172 ;  /* 0x000000acad5f2220 */ /* 0x000fe20000410000 */
[----:B------:R-:W-:Y:S01]  /*4320*/  @P2 F2FP.F16.F32.PACK_AB R176, RZ, R176 ;  /* 0x000000b0ffb0223e */ /* 0x000fe200000000ff */
        /* <DEDUP_REMOVED lines=18> */
[----:B------:R-:W-:Y:S02]  /*4450*/  @P2 F2FP.F16.F32.PACK_AB R95, RZ, R95 ;  /* 0x0000005fff5f223e */ /* 0x000fe400000000ff */
[----:B------:R-:W-:Y:S01]  /*4460*/  @P2 FSEL R170, R170, RZ, P6 ;  /* 0x000000ffaaaa2208 */ /* 0x000fe20003000000 */
[----:B--2---:R-:W-:Y:S01]  /*4470*/  @P2 FMUL.FTZ R173, R94, R173 ;  /* 0x000000ad5ead2220 */ /* 0x004fe20000410000 */
[----:B------:R-:W-:Y:S02]  /*4480*/  @P2 F2FP.F16.F32.PACK_AB R168, RZ, R168 ;  /* 0x000000a8ffa8223e */ /* 0x000fe400000000ff */
        /* <DEDUP_REMOVED lines=22> */
.L_x_14681:
        /* <DEDUP_REMOVED lines=8> */
[----:B------:R-:W-:Y:S01]  /*4670*/  @P1 FADD.FTZ R173, R208, -R173 ;  /* 0x800000add0ad1221 */ /* 0x000fe20000010000 */
[C---:B------:R-:W-:Y:S01]  /*4680*/  @P1 FFMA.FTZ R236, R5.reuse, R172, R137 ;  /* 0x000000ac05ec1223 */ /* 0x040fe20000010089 */
[-CC-:B------:R-:W-:Y:S01]  /*4690*/  @P1 FFMA.FTZ R172, R8, R234.reuse, R233.reuse ;  /* 0x000000ea08ac1223 */ /* 0x180fe200000100e9 */
[----:B------:R-:W-:Y:S01]  /*46a0*/  @P1 FFMA.FTZ R170, R5, R171, R136 ;  /* 0x000000ab05aa1223 */ /* 0x000fe20000010088 */
[----:B------:R-:W-:Y:S01]  /*46b0*/  @P1 FFMA.FTZ R171, R9, R234, R233 ;  /* 0x000000ea09ab1223 */ /* 0x000fe200000100e9 */
[----:B------:R-:W-:Y:S01]  /*46c0*/  MOV R240, R139 ;  /* 0x0000008b00f07202 */ /* 0x000fe20000000f00 */
[----:B------:R-:W-:Y:S01]  /*46d0*/  @P1 FADD.FTZ R172, R211, -R172 ;  /* 0x800000acd3ac1221 */ /* 0x000fe20000010000 */
[----:B------:R-:W-:Y:S01]  /*46e0*/  MOV R238, R138 ;  /* 0x0000008a00ee7202 */ /* 0x000fe20000000f00 */
        /* <DEDUP_REMOVED lines=21> */
[----:B------:R-:W-:-:S03]  /*4840*/  @P2 F2FP.F16.F32.PACK_AB R235, RZ, R235 ;  /* 0x000000ebffeb223e */ /* 0x000fc600000000ff */
        /* <DEDUP_REMOVED lines=10> */
[----:B------:R-:W-:Y:S02]  /*48f0*/  @P2 F2FP.F16.F32.PACK_AB R170, RZ, R170 ;  /* 0x000000aaffaa223e */ /* 0x000fe400000000ff */
[----:B------:R-:W0:Y:S01]  /*4900*/  @P2 LDC.64 R178, c[0x0][0x408] ;  /* 0x00010200ffb22b82 */ /* 0x000e220000000a00 */
        /* <DEDUP_REMOVED lines=15> */
[----:B------:R-:W-:Y:S02]  /*4a00*/  @P2 F2FP.F16.F32.PACK_AB R174, RZ, R174 ;  /* 0x000000aeffae223e */ /* 0x000fe400000000ff */
[----:B------:R-:W-:Y:S01]  /*4a10*/  @P2 PRMT R164, R164, 0x5410, R168 ;  /* 0x00005410a4a42816 */ /* 0x000fe200000000a8 */
[----:B0-----:R-:W-:Y:S01]  /*4a20*/  @P2 FMUL.FTZ R179, R246, R179 ;  /* 0x000000b3f6b32220 */ /* 0x001fe20000410000 */
        /* <DEDUP_REMOVED lines=22> */
.L_x_14680:
        /* <DEDUP_REMOVED lines=62> */
[----:B------:R-:W-:Y:S01]  /*4f70*/  @P2 F2FP.F16.F32.PACK_AB R174, RZ, R174 ;  /* 0x000000aeffae223e */ /* 0x000fe200000000ff */
        /* <DEDUP_REMOVED lines=11> */
[----:B------:R-:W-:-:S02]  /*5030*/  @P2 F2FP.F16.F32.PACK_AB R172, RZ, R172 ;  /* 0x000000acffac223e */ /* 0x000fc400000000ff */
[----:B------:R-:W-:Y:S02]  /*5040*/  @P2 FSEL R168, R168, RZ, P6 ;  /* 0x000000ffa8a82208 */ /* 0x000fe40003000000 */
[----:B------:R-:W-:Y:S02]  /*5050*/  @P2 LOP3.LUT P6, RZ, R191, 0xff0000, RZ, 0xc0, !PT ;  /* 0x00ff0000bfff2812 */ /* 0x000fe400078cc0ff */
[----:B------:R-:W-:Y:S02]  /*5060*/  @P2 F2FP.F16.F32.PACK_AB R95, RZ, R95 ;  /* 0x0000005fff5f223e */ /* 0x000fe400000000ff */
[----:B------:R-:W-:Y:S02]  /*5070*/  @P2 FSEL R170, R170, RZ, P6 ;  /* 0x000000ffaaaa2208 */ /* 0x000fe40003000000 */
        /* <DEDUP_REMOVED lines=17> */
.L_x_14683:
        /* <DEDUP_REMOVED lines=13> */
.L_x_14685:
[----:B------:R-:W-:Y:S05]  /*5260*/  BSYNC.RECONVERGENT B3 ;  /* 0x0000000000037941 */ /* 0x000fea0003800200 */
.L_x_14684:
        /* <DEDUP_REMOVED lines=13> */
.L_x_14687:
[----:B------:R-:W-:Y:S05]  /*5340*/  BSYNC.RECONVERGENT B3 ;  /* 0x0000000000037941 */ /* 0x000fea0003800200 */
.L_x_14686:
        /* <DEDUP_REMOVED lines=13> */
.L_x_14689:
[----:B------:R-:W-:Y:S05]  /*5420*/  BSYNC.RECONVERGENT B3 ;  /* 0x0000000000037941 */ /* 0x000fea0003800200 */
.L_x_14688:
        /* <DEDUP_REMOVED lines=13> */
.L_x_14691:
[----:B------:R-:W-:Y:S05]  /*5500*/  BSYNC.RECONVERGENT B3 ;  /* 0x0000000000037941 */ /* 0x000fea0003800200 */
.L_x_14690:
        /* <DEDUP_REMOVED lines=13> */
.L_x_14693:
[----:B------:R-:W-:Y:S05]  /*55e0*/  BSYNC.RECONVERGENT B3 ;  /* 0x0000000000037941 */ /* 0x000fea0003800200 */
.L_x_14692:
        /* <DEDUP_REMOVED lines=13> */
.L_x_14695:
[----:B------:R-:W-:Y:S05]  /*56c0*/  BSYNC.RECONVERGENT B3 ;  /* 0x0000000000037941 */ /* 0x000fea0003800200 */
.L_x_14694:
        /* <DEDUP_REMOVED lines=13> */
.L_x_14697:
[----:B------:R-:W-:Y:S05]  /*57a0*/  BSYNC.RECONVERGENT B3 ;  /* 0x0000000000037941 */ /* 0x000fea0003800200 */
.L_x_14696:
        /* <DEDUP_REMOVED lines=13> */
.L_x_14682:
[----:B------:R-:W-:Y:S05]  /*5880*/  BSYNC.RECONVERGENT B1 ;  /* 0x0000000000017941 */ /* 0x000fea0003800200 */
.L_x_14679:
        /* <DEDUP_REMOVED lines=9> */
.L_x_14678:
[----:B------:R-:W-:Y:S05]  /*5920*/  BSYNC.RECONVERGENT B2 ;  /* 0x0000000000027941 */ /* 0x000fea0003800200 */
.L_x_14677:
        /* <DEDUP_REMOVED lines=73> */
[----:B------:R-:W-:Y:S02]  /*5dc0*/  @P2 F2FP.F16.F32.PACK_AB R175, RZ, R175 ;  /* 0x000000afffaf223e */ /* 0x000fe400000000ff */
[----:B------:R-:W-:Y:S01]  /*5dd0*/  @P2 F2FP.F16.F32.PACK_AB R95, RZ, R95 ;  /* 0x0000005fff5f223e */ /* 0x000fe200000000ff */
        /* <DEDUP_REMOVED lines=8> */
[----:B------:R-:W-:-:S02]  /*5e60*/  @P2 PRMT R165, R95, 0x7610, R165 ;  /* 0x000076105fa52816 */ /* 0x000fc400000000a5 */
[----:B------:R-:W-:Y:S02]  /*5e70*/  @P2 F2FP.F16.F32.PACK_AB R170, RZ, R170 ;  /* 0x000000aaffaa223e */ /* 0x000fe400000000ff */
[----:B------:R-:W-:Y:S02]  /*5e80*/  @P2 F2FP.F16.F32.PACK_AB R172, RZ, R172 ;  /* 0x000000acffac223e */ /* 0x000fe400000000ff */
        /* <DEDUP_REMOVED lines=15> */
.L_x_14702:
[----:B-1-3--:R-:W1:Y:S01]  /*5f80*/  @P2 LDC.64 R170, c[0x0][0x408] ;  /* 0x00010200ffaa2b82 */ /* 0x00ae620000000a00 */
[-CC-:B------:R-:W-:Y:S01]  /*5f90*/  @P1 FFMA.FTZ R176, R14, R234.reuse, R233.reuse ;  /* 0x000000ea0eb01223 */ /* 0x180fe200000100e9 */
[-CC-:B------:R-:W-:Y:S01]  /*5fa0*/  @P1 FFMA.FTZ R173, R15, R234.reuse, R233.reuse ;  /* 0x000000ea0fad1223 */ /* 0x180fe200000100e9 */
[----:B0----5:R-:W-:Y:S01]  /*5fb0*/  MOV R174, R145 ;  /* 0x0000009100ae7202 */ /* 0x021fe20000000f00 */
[----:B------:R-:W-:Y:S01]  /*5fc0*/  @P1 FFMA.FTZ R175, R17, R234, R233 ;  /* 0x000000ea11af1223 */ /* 0x000fe200000100e9 */
[----:B------:R-:W-:Y:S01]  /*5fd0*/  @P1 FADD.FTZ R176, R19, -R176 ;  /* 0x800000b013b01221 */ /* 0x000fe20000010000 */
[----:B------:R-:W-:Y:S01]  /*5fe0*/  @P1 FADD.FTZ R173, R18, -R173 ;  /* 0x800000ad12ad1221 */ /* 0x000fe20000010000 */
[----:B------:R-:W-:Y:S01]  /*5ff0*/  MOV R172, R144 ;  /* 0x0000009000ac7202 */ /* 0x000fe20000000f00 */
[----:B------:R-:W0:Y:S01]  /*6000*/  @P2 LDC.64 R168, c[0x0][0x408] ;  /* 0x00010200ffa82b82 */ /* 0x000e220000000a00 */
[C---:B------:R-:W-:Y:S01]  /*6010*/  @P1 FFMA.FTZ R174, R5.reuse, R176, R145 ;  /* 0x000000b005ae1223 */ /* 0x040fe20000010091 */
[----:B------:R-:W-:Y:S01]  /*6020*/  @P1 FFMA.FTZ R172, R5, R173, R144 ;  /* 0x000000ad05ac1223 */ /* 0x000fe20000010090 */
[C---:B------:R-:W-:Y:S01]  /*6030*/  @P2 LOP3.LUT P0, RZ, R188.reuse, 0xff, RZ, 0xc0, !PT ;  /* 0x000000ffbcff2812 */ /* 0x040fe2000780c0ff */
[-CC-:B------:R-:W-:Y:S01]  /*6040*/  @P1 FFMA.FTZ R173, R21, R234.reuse, R233.reuse ;  /* 0x000000ea15ad1223 */ /* 0x180fe200000100e9 */
[----:B------:R-:W-:Y:S01]  /*6050*/  @P2 LOP3.LUT P4, RZ, R188, 0xff00, RZ, 0xc0, !PT ;  /* 0x0000ff00bcff2812 */ /* 0x000fe2000788c0ff */
[----:B------:R-:W-:Y:S01]  /*6060*/  @P1 FFMA.FTZ R176, R16, R234, R233 ;  /* 0x000000ea10b01223 */ /* 0x000fe200000100e9 */
[----:B------:R-:W-:Y:S01]  /*6070*/  @P1 FADD.FTZ R175, R20, -R175 ;  /* 0x800000af14af1221 */ /* 0x000fe20000010000 */
[----:B------:R-:W-:Y:S01]  /*6080*/  @P1 FADD.FTZ R173, R22, -R173 ;  /* 0x800000ad16ad1221 */ /* 0x000fe20000010000 */
[----:B------:R-:W-:Y:S01]  /*6090*/  MOV R178, R148 ;  /* 0x0000009400b27202 */ /* 0x000fe20000000f00 */
[----:B------:R-:W-:Y:S01]  /*60a0*/  @P1 FADD.FTZ R176, R23, -R176 ;  /* 0x800000b017b01221 */ /* 0x000fe20000010000 */
[----:B------:R-:W-:Y:S01]  /*60b0*/  MOV R236, R146 ;  /* 0x0000009200ec7202 */ /* 0x000fe20000000f00 */
[C---:B------:R-:W-:Y:S01]  /*60c0*/  @P1 FFMA.FTZ R178, R5.reuse, R173, R148 ;  /* 0x000000ad05b21223 */ /* 0x040fe20000010094 */
[----:B------:R-:W-:Y:S01]  /*60d0*/  MOV R238, R147 ;  /* 0x0000009300ee7202 */ /* 0x000fe20000000f00 */
[C---:B------:R-:W-:Y:S01]  /*60e0*/  @P1 FFMA.FTZ R236, R5.reuse, R175, R146 ;  /* 0x000000af05ec1223 */ /* 0x040fe20000010092 */
[----:B------:R-:W-:Y:S01]  /*60f0*/  MOV R240, R149 ;  /* 0x0000009500f07202 */ /* 0x000fe20000000f00 */
[----:B-1----:R-:W-:Y:S01]  /*6100*/  @P2 FMUL.FTZ R171, R174, R171 ;  /* 0x000000abaeab2220 */ /* 0x002fe20000410000 */
[----:B------:R-:W-:Y:S01]  /*6110*/  @P1 FFMA.FTZ R238, R5, R176, R147 ;  /* 0x000000b005ee1223 */ /* 0x000fe20000010093 */
[--C-:B------:R-:W-:Y:S01]  /*6120*/  @P1 FFMA.FTZ R237, R27, R234, R233.reuse ;  /* 0x000000ea1bed1223 */ /* 0x100fe200000100e9 */
[----:B------:R-:W1:Y:S01]  /*6130*/  @P2 LDC.64 R176, c[0x0][0x408] ;  /* 0x00010200ffb02b82 */ /* 0x000e620000000a00 */
[----:B------:R-:W-:Y:S01]  /*6140*/  @P2 FMUL.FTZ R171, R171, R170 ;  /* 0x000000aaabab2220 */ /* 0x000fe20000410000 */
[----:B------:R-:W-:Y:S01]  /*6150*/  @P1 FFMA.FTZ R170, R24, R234, R233 ;  /* 0x000000ea18aa1223 */ /* 0x000fe200000100e9 */
[----:B------:R-:W-:Y:S01]  /*6160*/  @P1 FADD.FTZ R237, R26, -R237 ;  /* 0x800000ed1aed1221 */ /* 0x000fe20000010000 */
[----:B------:R-:W-:Y:S01]  /*6170*/  MOV R242, R150 ;  /* 0x0000009600f27202 */ /* 0x000fe20000000f00 */
[----:B0-----:R-:W-:Y:S01]  /*6180*/  @P2 FMUL.FTZ R169, R172, R169 ;  /* 0x000000a9aca92220 */ /* 0x001fe20000410000 */
[----:B------:R-:W-:Y:S01]  /*6190*/  @P1 FADD.FTZ R174, R25, -R170 ;  /* 0x800000aa19ae1221 */ /* 0x000fe20000010000 */
[----:B------:R-:W-:Y:S01]  /*61a0*/  @P2 FSEL R172, R171, RZ, P4 ;  /* 0x000000ffabac2208 */ /* 0x000fe20002000000 */
[----:B------:R-:W-:Y:S01]  /*61b0*/  @P1 FFMA.FTZ R242, R5, R237, R150 ;  /* 0x000000ed05f21223 */ /* 0x000fe20000010096 */
[----:B------:R-:W-:Y:S01]  /*61c0*/  @P2 FMUL.FTZ R168, R169, R168 ;  /* 0x000000a8a9a82220 */ /* 0x000fe20000410000 */
[----:B------:R-:W-:Y:S01]  /*61d0*/  @P1 FFMA.FTZ R240, R5, R174, R149 ;  /* 0x000000ae05f01223 */ /* 0x000fe20000010095 */
[----:B------:R-:W-:Y:S01]  /*61e0*/  @P2 F2FP.F16.F32.PACK_AB R235, RZ, R172 ;  /* 0x000000acffeb223e */ /* 0x000fe200000000ff */
[----:B------:R-:W0:Y:S01]  /*61f0*/  @P2 LDC.64 R174, c[0x0][0x408] ;  /* 0x00010200ffae2b82 */ /* 0x000e220000000a00 */
[----:B------:R-:W-:-:S02]  /*6200*/  @P2 LOP3.LUT P6, RZ, R188, 0xff0000, RZ, 0xc0, !PT ;  /* 0x00ff0000bcff2812 */ /* 0x000fc400078cc0ff */
[----:B------:R-:W-:Y:S02]  /*6210*/  @P2 FSEL R170, R168, RZ, P0 ;  /* 0x000000ffa8aa2208 */ /* 0x000fe40000000000 */
[----:B------:R-:W-:Y:S02]  /*6220*/  @P2 LOP3.LUT P0, RZ, R188, 0xff000000, RZ, 0xc0, !PT ;  /* 0xff000000bcff2812 */ /* 0x000fe4000780c0ff */
[----:B------:R-:W-:Y:S01]  /*6230*/  @P2 F2FP.F16.F32.PACK_AB R179, RZ, R170 ;  /* 0x000000aaffb3223e */ /* 0x000fe200000000ff */
[----:B------:R-:W2:Y:S01]  /*6240*/  @P2 LDC.64 R168, c[0x0][0x408] ;  /* 0x00010200ffa82b82 */ /* 0x000ea20000000a00 */
[----:B------:R-:W-:Y:S02]  /*6250*/  @P2 LOP3.LUT P4, RZ, R189, 0xff, RZ, 0xc0, !PT ;  /* 0x000000ffbdff2812 */ /* 0x000fe4000788c0ff */
[----:B------:R-:W-:Y:S01]  /*6260*/  @P2 PRMT R164, R179, 0x7610, R164 ;  /* 0x00007610b3a42816 */ /* 0x000fe200000000a4 */
[----:B-1----:R-:W-:-:S03]  /*6270*/  @P2 FMUL.FTZ R177, R242, R177 ;  /* 0x000000b1f2b12220 */ /* 0x002fc60000410000 */
[----:B------:R-:W-:Y:S01]  /*6280*/  @P2 PRMT R164, R164, 0x5410, R235 ;  /* 0x00005410a4a42816 */ /* 0x000fe200000000eb */
[----:B------:R-:W1:Y:S01]  /*6290*/  @P2 LDC.64 R170, c[0x0][0x408] ;  /* 0x00010200ffaa2b82 */ /* 0x000e620000000a00 */
[----:B------:R-:W-:-:S07]  /*62a0*/  @P2 FMUL.FTZ R176, R177, R176 ;  /* 0x000000b0b1b02220 */ /* 0x000fce0000410000 */
        /* <DEDUP_REMOVED lines=9> */
[----:B------:R-:W-:Y:S02]  /*6340*/  @P2 F2FP.F16.F32.PACK_AB R168, RZ, R168 ;  /* 0x000000a8ffa8223e */ /* 0x000fe400000000ff */
[----:B------:R-:W-:Y:S01]  /*6350*/  @P2 FSEL R174, R174, RZ, P6 ;  /* 0x000000ffaeae2208 */ /* 0x000fe20003000000 */
[----:B---3--:R-:W-:Y:S01]  /*6360*/  @P2 FMUL.FTZ R173, R178, R173 ;  /* 0x000000adb2ad2220 */ /* 0x008fe20000410000 */
[----:B------:R-:W-:Y:S02]  /*6370*/  @P2 FSEL R170, R170, RZ, P0 ;  /* 0x000000ffaaaa2208 */ /* 0x000fe40000000000 */
[----:B------:R-:W-:Y:S01]  /*6380*/  @P2 LOP3.LUT P0, RZ, R189, 0xff0000, RZ, 0xc0, !PT ;  /* 0x00ff0000bdff2812 */ /* 0x000fe2000780c0ff */
[----:B------:R-:W-:Y:S01]  /*6390*/  @P2 FMUL.FTZ R172, R173, R172 ;  /* 0x000000acadac2220 */ /* 0x000fe20000410000 */
[----:B------:R-:W-:-:S02]  /*63a0*/  @P2 F2FP.F16.F32.PACK_AB R170, RZ, R170 ;  /* 0x000000aaffaa223e */ /* 0x000fc400000000ff */
[----:B------:R-:W-:Y:S02]  /*63b0*/  @P2 FSEL R176, R176, RZ, P0 ;  /* 0x000000ffb0b02208 */ /* 0x000fe40000000000 */
[----:B------:R-:W-:Y:S02]  /*63c0*/  @P2 FSEL R172, R172, RZ, P4 ;  /* 0x000000ffacac2208 */ /* 0x000fe40002000000 */
[----:B------:R-:W-:Y:S02]  /*63d0*/  @P2 F2FP.F16.F32.PACK_AB R174, RZ, R174 ;  /* 0x000000aeffae223e */ /* 0x000fe400000000ff */
[----:B------:R-:W-:Y:S02]  /*63e0*/  @P2 F2FP.F16.F32.PACK_AB R172, RZ, R172 ;  /* 0x000000acffac223e */ /* 0x000fe400000000ff */
[----:B------:R-:W-:Y:S02]  /*63f0*/  @P2 F2FP.F16.F32.PACK_AB R176, RZ, R176 ;  /* 0x000000b0ffb0223e */ /* 0x000fe400000000ff */
        /* <DEDUP_REMOVED lines=18> */
.L_x_14701:
        /* <DEDUP_REMOVED lines=33> */
[----:B------:R-:W-:Y:S01]  /*6730*/  @P2 F2FP.F16.F32.PACK_AB R95, RZ, R95 ;  /* 0x0000005fff5f223e */ /* 0x000fe200000000ff */
[----:B---3--:R-:W-:Y:S01]  /*6740*/  @P2 FMUL.FTZ R93, R154, R93 ;  /* 0x0000005d9a5d2220 */ /* 0x008fe20000410000 */
[----:B------:R-:W-:-:S02]  /*6750*/  @P2 F2FP.F16.F32.PACK_AB R94, RZ, R94 ;  /* 0x0000005eff5e223e */ /* 0x000fc400000000ff */
        /* <DEDUP_REMOVED lines=15> */
[----:B------:R-:W-:Y:S01]  /*6850*/  @P2 F2FP.F16.F32.PACK_AB R95, RZ, R93 ;  /* 0x0000005dff5f223e */ /* 0x000fe200000000ff */
        /* <DEDUP_REMOVED lines=23> */
[----:B------:R-:W-:-:S02]  /*69d0*/  @P2 F2FP.F16.F32.PACK_AB R170, RZ, R170 ;  /* 0x000000aaffaa223e */ /* 0x000fc400000000ff */
[----:B------:R-:W-:Y:S01]  /*69e0*/  @P2 PRMT R165, R95, 0x7610, R165 ;  /* 0x000076105fa52816 */ /* 0x000fe200000000a5 */
[----:B------:R-:W-:Y:S01]  /*69f0*/  FMUL.FTZ R95, R5, R176 ;  /* 0x000000b0055f7220 */ /* 0x000fe20000410000 */
[----:B------:R-:W-:Y:S02]  /*6a00*/  @P2 F2FP.F16.F32.PACK_AB R168, RZ, R168 ;  /* 0x000000a8ffa8223e */ /* 0x000fe400000000ff */
[----:B------:R-:W-:Y:S02]  /*6a10*/  @P2 F2FP.F16.F32.PACK_AB R172, RZ, R172 ;  /* 0x000000acffac223e */ /* 0x000fe400000000ff */
[----:B------:R-:W-:Y:S02]  /*6a20*/  @P2 F2FP.F16.F32.PACK_AB R174, RZ, R174 ;  /* 0x000000aeffae223e */ /* 0x000fe400000000ff */
        /* <DEDUP_REMOVED lines=14> */
.L_x_14704:
        /* <DEDUP_REMOVED lines=13> */
.L_x_14706:
[----:B------:R-:W-:Y:S05]  /*6be0*/  BSYNC.RECONVERGENT B3 ;  /* 0x0000000000037941 */ /* 0x000fea0003800200 */
.L_x_14705:
        /* <DEDUP_REMOVED lines=13> */
.L_x_14708:
[----:B------:R-:W-:Y:S05]  /*6cc0*/  BSYNC.RECONVERGENT B3 ;  /* 0x0000000000037941 */ /* 0x000fea0003800200 */
.L_x_14707:
        /* <DEDUP_REMOVED lines=13> */
.L_x_14710:
[----:B------:R-:W-:Y:S05]  /*6da0*/  BSYNC.RECONVERGENT B3 ;  /* 0x0000000000037941 */ /* 0x000fea0003800200 */
.L_x_14709:
        /* <DEDUP_REMOVED lines=13> */
.L_x_14712:
[----:B------:R-:W-:Y:S05]  /*6e80*/  BSYNC.RECONVERGENT B3 ;  /* 0x0000000000037941 */ /* 0x000fea0003800200 */
.L_x_14711:
        /* <DEDUP_REMOVED lines=13> */
.L_x_14714:
[----:B------:R-:W-:Y:S05]  /*6f60*/  BSYNC.RECONVERGENT B3 ;  /* 0x0000000000037941 */ /* 0x000fea0003800200 */
.L_x_14713:
        /* <DEDUP_REMOVED lines=13> */
.L_x_14716:
[----:B------:R-:W-:Y:S05]  /*7040*/  BSYNC.RECONVERGENT B3 ;  /* 0x0000000000037941 */ /* 0x000fea0003800200 */
.L_x_14715:
        /* <DEDUP_REMOVED lines=13> */
.L_x_14718:
[----:B------:R-:W-:Y:S05]  /*7120*/  BSYNC.RECONVERGENT B3 ;  /* 0x0000000000037941 */ /* 0x000fea0003800200 */
.L_x_14717:
        /* <DEDUP_REMOVED lines=13> */
.L_x_14703:
[----:B------:R-:W-:Y:S05]  /*7200*/  BSYNC.RECONVERGENT B1 ;  /* 0x0000000000017941 */ /* 0x000fea0003800200 */
.L_x_14700:
        /* <DEDUP_REMOVED lines=9> */
.L_x_14699:
[----:B------:R-:W-:Y:S05]  /*72a0*/  BSYNC.RECONVERGENT B2 ;  /* 0x0000000000027941 */ /* 0x000fea0003800200 */
.L_x_14698:
        /* <DEDUP_REMOVED lines=101> */
.L_x_14723:
[----:B-1-34-:R-:W1:Y:S01]  /*7900*/  @P2 LDC.64 R168, c[0x0][0x408] ;  /* 0x00010200ffa82b82 */ /* 0x01ae620000000a00 */
[-CC-:B------:R-:W-:Y:S01]  /*7910*/  @P1 FFMA.FTZ R173, R183, R234.reuse, R233.reuse ;  /* 0x000000eab7ad1223 */ /* 0x180fe200000100e9 */
[--C-:B------:R-:W-:Y:S01]  /*7920*/  @P1 FFMA.FTZ R176, R182, R234, R233.reuse ;  /* 0x000000eab6b01223 */ /* 0x100fe200000100e9 */
[----:B-----5:R-:W-:Y:S01]  /*7930*/  MOV R172, R32 ;  /* 0x0000002000ac7202 */ /* 0x020fe20000000f00 */
[-C--:B0-----:R-:W-:Y:S01]  /*7940*/  @P1 FFMA.FTZ R175, R195, R234.reuse, R233 ;  /* 0x000000eac3af1223 */ /* 0x081fe200000100e9 */
[----:B------:R-:W-:Y:S01]  /*7950*/  @P1 FADD.FTZ R173, R196, -R173 ;  /* 0x800000adc4ad1221 */ /* 0x000fe20000010000 */
[----:B------:R-:W-:Y:S01]  /*7960*/  @P1 FADD.FTZ R176, R199, -R176 ;  /* 0x800000b0c7b01221 */ /* 0x000fe20000010000 */
[----:B------:R-:W-:Y:S01]  /*7970*/  MOV R174, R33 ;  /* 0x0000002100ae7202 */ /* 0x000fe20000000f00 */
[----:B------:R-:W0:Y:S01]  /*7980*/  @P2 LDC.64 R170, c[0x0][0x408] ;  /* 0x00010200ffaa2b82 */ /* 0x000e220000000a00 */
[----:B------:R-:W-:Y:S01]  /*7990*/  @P1 FFMA.FTZ R172, R5, R173, R32 ;  /* 0x000000ad05ac1223 */ /* 0x000fe20000010020 */
[----:B------:R-:W-:Y:S01]  /*79a0*/  @P1 FFMA.FTZ R173, R185, R234, R233 ;  /* 0x000000eab9ad1223 */ /* 0x000fe200000100e9 */
[C---:B------:R-:W-:Y:S01]  /*79b0*/  @P1 FFMA.FTZ R174, R5.reuse, R176, R33 ;  /* 0x000000b005ae1223 */ /* 0x040fe20000010021 */
[----:B------:R-:W-:Y:S01]  /*79c0*/  MOV R230, R34 ;  /* 0x0000002200e67202 */ /* 0x000fe20000000f00 */
[-C--:B------:R-:W-:Y:S01]  /*79d0*/  @P1 FFMA.FTZ R176, R184, R234.reuse, R233 ;  /* 0x000000eab8b01223 */ /* 0x080fe200000100e9 */
[----:B------:R-:W-:Y:S01]  /*79e0*/  @P1 FADD.FTZ R173, R198, -R173 ;  /* 0x800000adc6ad1221 */ /* 0x000fe20000010000 */
[----:B------:R-:W-:Y:S01]  /*79f0*/  @P2 LOP3.LUT P0, RZ, R186, 0xff, RZ, 0xc0, !PT ;  /* 0x000000ffbaff2812 */ /* 0x000fe2000780c0ff */
[----:B------:R-:W-:Y:S01]  /*7a00*/  @P1 FADD.FTZ R175, R200, -R175 ;  /* 0x800000afc8af1221 */ /* 0x000fe20000010000 */
[----:B------:R-:W-:Y:S01]  /*7a10*/  @P2 LOP3.LUT P4, RZ, R186, 0xff00, RZ, 0xc0, !PT ;  /* 0x0000ff00baff2812 */ /* 0x000fe2000788c0ff */
[----:B------:R-:W-:Y:S01]  /*7a20*/  @P1 FFMA.FTZ R230, R5, R173, R34 ;  /* 0x000000ad05e61223 */ /* 0x000fe20000010022 */
[----:B------:R-:W-:Y:S01]  /*7a30*/  @P1 FADD.FTZ R176, R201, -R176 ;  /* 0x800000b0c9b01221 */ /* 0x000fe20000010000 */
[----:B------:R-:W-:Y:S01]  /*7a40*/  MOV R178, R35 ;  /* 0x0000002300b27202 */ /* 0x000fe20000000f00 */
[----:B------:R-:W-:Y:S01]  /*7a50*/  @P1 FFMA.FTZ R237, R197, R234, R233 ;  /* 0x000000eac5ed1223 */ /* 0x000fe200000100e9 */
[----:B------:R-:W-:Y:S01]  /*7a60*/  MOV R238, R28 ;  /* 0x0000001c00ee7202 */ /* 0x000fe20000000f00 */
[C---:B------:R-:W-:Y:S01]  /*7a70*/  @P1 FFMA.FTZ R178, R5.reuse, R176, R35 ;  /* 0x000000b005b21223 */ /* 0x040fe20000010023 */
[----:B-1----:R-:W-:Y:S01]  /*7a80*/  @P2 FMUL.FTZ R169, R172, R169 ;  /* 0x000000a9aca92220 */ /* 0x002fe20000410000 */
[----:B------:R-:W-:Y:S01]  /*7a90*/  MOV R236, R29 ;  /* 0x0000001d00ec7202 */ /* 0x000fe20000000f00 */
[----:B------:R-:W-:Y:S01]  /*7aa0*/  @P1 FFMA.FTZ R238, R5, R175, R28 ;  /* 0x000000af05ee1223 */ /* 0x000fe2000001001c */
[----:B------:R-:W1:Y:S01]  /*7ab0*/  @P2 LDC.64 R176, c[0x0][0x408] ;  /* 0x00010200ffb02b82 */ /* 0x000e620000000a00 */
[----:B------:R-:W-:Y:S01]  /*7ac0*/  @P2 FMUL.FTZ R172, R169, R168 ;  /* 0x000000a8a9ac2220 */ /* 0x000fe20000410000 */
[----:B------:R-:W-:Y:S01]  /*7ad0*/  @P1 FADD.FTZ R237, R202, -R237 ;  /* 0x800000edcaed1221 */ /* 0x000fe20000010000 */
[----:B------:R-:W-:Y:S01]  /*7ae0*/  MOV R240, R30 ;  /* 0x0000001e00f07202 */ /* 0x000fe20000000f00 */
[----:B0-----:R-:W-:Y:S01]  /*7af0*/  @P2 FMUL.FTZ R171, R174, R171 ;  /* 0x000000abaeab2220 */ /* 0x001fe20000410000 */
[----:B------:R-:W-:Y:S01]  /*7b00*/  @P1 FFMA.FTZ R174, R194, R234, R233 ;  /* 0x000000eac2ae1223 */ /* 0x000fe200000100e9 */
[----:B------:R-:W-:-:S02]  /*7b10*/  @P2 FSEL R172, R172, RZ, P0 ;  /* 0x000000ffacac2208 */ /* 0x000fc40000000000 */
[----:B------:R-:W0:Y:S01]  /*7b20*/  @P2 LDC.64 R168, c[0x0][0x408] ;  /* 0x00010200ffa82b82 */ /* 0x000e220000000a00 */
[----:B------:R-:W-:Y:S01]  /*7b30*/  @P2 FMUL.FTZ R173, R171, R170 ;  /* 0x000000aaabad2220 */ /* 0x000fe20000410000 */
[----:B------:R-:W-:Y:S01]  /*7b40*/  @P1 FADD.FTZ R174, R203, -R174 ;  /* 0x800000aecbae1221 */ /* 0x000fe20000010000 */
[----:B------:R-:W-:Y:S01]  /*7b50*/  @P2 F2FP.F16.F32.PACK_AB R179, RZ, R172 ;  /* 0x000000acffb3223e */ /* 0x000fe200000000ff */
[C---:B------:R-:W-:Y:S01]  /*7b60*/  @P1 FFMA.FTZ R240, R5.reuse, R237, R30 ;  /* 0x000000ed05f01223 */ /* 0x040fe2000001001e */
[----:B------:R-:W-:Y:S01]  /*7b70*/  @P2 LOP3.LUT P0, RZ, R186, 0xff0000, RZ, 0xc0, !PT ;  /* 0x00ff0000baff2812 */ /* 0x000fe2000780c0ff */
[----:B------:R-:W-:Y:S01]  /*7b80*/  @P1 FFMA.FTZ R236, R5, R174, R29 ;  /* 0x000000ae05ec1223 */ /* 0x000fe2000001001d */
[----:B------:R-:W-:Y:S01]  /*7b90*/  @P2 FSEL R173, R173, RZ, P4 ;  /* 0x000000ffadad2208 */ /* 0x000fe20002000000 */
[----:B------:R-:W2:Y:S01]  /*7ba0*/  @P2 LDC.64 R170, c[0x0][0x408] ;  /* 0x00010200ffaa2b82 */ /* 0x000ea20000000a00 */
[----:B------:R-:W-:Y:S02]  /*7bb0*/  @P2 LOP3.LUT P4, RZ, R187, 0xff, RZ, 0xc0, !PT ;  /* 0x000000ffbbff2812 */ /* 0x000fe4000788c0ff */
[----:B------:R-:W-:-:S02]  /*7bc0*/  @P2 F2FP.F16.F32.PACK_AB R235, RZ, R173 ;  /* 0x000000adffeb223e */ /* 0x000fc400000000ff */
[C---:B------:R-:W-:Y:S02]  /*7bd0*/  @P2 LOP3.LUT P5, RZ, R187.reuse, 0xff00, RZ, 0xc0, !PT ;  /* 0x0000ff00bbff2812 */ /* 0x040fe400078ac0ff */
[----:B------:R-:W-:Y:S01]  /*7be0*/  @P2 LOP3.LUT P6, RZ, R187, 0xff0000, RZ, 0xc0, !PT ;  /* 0x00ff0000bbff2812 */ /* 0x000fe200078cc0ff */
[----:B------:R-:W3:Y:S01]  /*7bf0*/  @P2 LDC.64 R172, c[0x0][0x408] ;  /* 0x00010200ffac2b82 */ /* 0x000ee20000000a00 */
[----:B-1----:R-:W-:Y:S01]  /*7c00*/  @P2 FMUL.FTZ R177, R240, R177 ;  /* 0x000000b1f0b12220 */ /* 0x002fe20000410000 */
[----:B------:R-:W-:-:S03]  /*7c10*/  @P2 PRMT R164, R179, 0x7610, R164 ;  /* 0x00007610b3a42816 */ /* 0x000fc600000000a4 */
[----:B------:R-:W-:Y:S01]  /*7c20*/  @P2 FMUL.FTZ R176, R177, R176 ;  /* 0x000000b0b1b02220 */ /* 0x000fe20000410000 */
[----:B------:R-:W-:Y:S02]  /*7c30*/  @P2 PRMT R164, R164, 0x5410, R235 ;  /* 0x00005410a4a42816 */ /* 0x000fe400000000eb */
[----:B------:R-:W1:Y:S01]  /*7c40*/  @P2 LDC.64 R174, c[0x0][0x408] ;  /* 0x00010200ffae2b82 */ /* 0x000e620000000a00 */
[----:B0-----:R-:W-:Y:S01]  /*7c50*/  @P2 FMUL.FTZ R169, R230, R169 ;  /* 0x000000a9e6a92220 */ /* 0x001fe20000410000 */
[----:B------:R-:W-:-:S03]  /*7c60*/  @P2 FSEL R176, R176, RZ, P6 ;  /* 0x000000ffb0b02208 */ /* 0x000fc60003000000 */
[----:B------:R-:W-:Y:S01]  /*7c70*/  @P2 FMUL.FTZ R168, R169, R168 ;  /* 0x000000a8a9a82220 */ /* 0x000fe20000410000 */
[----:B------:R-:W-:Y:S01]  /*7c80*/  @P2 F2FP.F16.F32.PACK_AB R176, RZ, R176 ;  /* 0x000000b0ffb0223e */ /* 0x000fe200000000ff */
[----:B--2---:R-:W-:-:S03]  /*7c90*/  @P2 FMUL.FTZ R171, R178, R171 ;  /* 0x000000abb2ab2220 */ /* 0x004fc60000410000 */
        /* <DEDUP_REMOVED lines=9> */
[----:B------:R-:W-:Y:S01]  /*7d30*/  @P2 PRMT R167, R176, 0x7610, R167 ;  /* 0x00007610b0a72816 */ /* 0x000fe200000000a7 */
[----:B-1----:R-:W-:Y:S01]  /*7d40*/  @P2 FMUL.FTZ R175, R236, R175 ;  /* 0x000000afecaf2220 */ /* 0x002fe20000410000 */
        /* <DEDUP_REMOVED lines=21> */
.L_x_14722:
        /* <DEDUP_REMOVED lines=38> */
[----:B------:R-:W-:Y:S01]  /*8100*/  @P2 F2FP.F16.F32.PACK_AB R155, RZ, R155 ;  /* 0x0000009bff9b223e */ /* 0x000fe200000000ff */
        /* <DEDUP_REMOVED lines=8> */
[----:B------:R-:W-:Y:S01]  /*8190*/  @P2 F2FP.F16.F32.PACK_AB R94, RZ, R94 ;  /* 0x0000005eff5e223e */ /* 0x000fe200000000ff */
[C---:B------:R-:W-:Y:S01]  /*81a0*/  FMUL.FTZ R95, R5.reuse, R178 ;  /* 0x000000b2055f7220 */ /* 0x040fe20000410000 */
[----:B0-----:R-:W0:Y:S01]  /*81b0*/  @P2 LDC.64 R174, c[0x0][0x408] ;  /* 0x00010200ffae2b82 */ /* 0x001e220000000a00 */
[----:B------:R-:W-:Y:S01]  /*81c0*/  @P2 FSEL R92, R92, RZ, P1 ;  /* 0x000000ff5c5c2208 */ /* 0x000fe20000800000 */
[C---:B------:R-:W-:Y:S01]  /*81d0*/  FMUL.FTZ R176, R5.reuse, R230 ;  /* 0x000000e605b07220 */ /* 0x040fe20000410000 */
[----:B------:R-:W-:Y:S01]  /*81e0*/  @P2 PRMT R164, R94, 0x7610, R164 ;  /* 0x000076105ea42816 */ /* 0x000fe200000000a4 */
[C---:B------:R-:W-:Y:S01]  /*81f0*/  FMUL.FTZ R177, R5.reuse, R234 ;  /* 0x000000ea05b17220 */ /* 0x040fe20000410000 */
[----:B------:R-:W-:Y:S01]  /*8200*/  FMUL.FTZ R178, R5, R236 ;  /* 0x000000ec05b27220 */ /* 0x000fe20000410000 */
[----:B------:R-:W-:-:S02]  /*8210*/  @P2 F2FP.F16.F32.PACK_AB R5, RZ, R92 ;  /* 0x0000005cff05223e */ /* 0x000fc400000000ff */
        /* <DEDUP_REMOVED lines=20> */
[----:B------:R-:W-:Y:S02]  /*8360*/  @P2 F2FP.F16.F32.PACK_AB R170, RZ, R170 ;  /* 0x000000aaffaa223e */ /* 0x000fe400000000ff */
[----:B------:R-:W-:-:S02]  /*8370*/  @P2 PRMT R165, R5, 0x7610, R165 ;  /* 0x0000761005a52816 */ /* 0x000fc400000000a5 */
[----:B------:R-:W-:Y:S02]  /*8380*/  @P2 F2FP.F16.F32.PACK_AB R168, RZ, R168 ;  /* 0x000000a8ffa8223e */ /* 0x000fe400000000ff */
[----:B------:R-:W-:Y:S02]  /*8390*/  @P2 F2FP.F16.F32.PACK_AB R172, RZ, R172 ;  /* 0x000000acffac223e */ /* 0x000fe400000000ff */
[----:B------:R-:W-:Y:S02]  /*83a0*/  @P2 F2FP.F16.F32.PACK_AB R174, RZ, R174 ;  /* 0x000000aeffae223e */ /* 0x000fe400000000ff */
        /* <DEDUP_REMOVED lines=14> */
.L_x_14725:
        /* <DEDUP_REMOVED lines=24> */
.L_x_14727:
[----:B------:R-:W-:Y:S05]  /*8610*/  BSYNC.RECONVERGENT B3 ;  /* 0x0000000000037941 */ /* 0x000fea0003800200 */
.L_x_14726:
        /* <DEDUP_REMOVED lines=13> */
.L_x_14729:
[----:B------:R-:W-:Y:S05]  /*86f0*/  BSYNC.RECONVERGENT B3 ;  /* 0x0000000000037941 */ /* 0x000fea0003800200 */
.L_x_14728:
        /* <DEDUP_REMOVED lines=13> */
.L_x_14731:
[----:B------:R-:W-:Y:S05]  /*87d0*/  BSYNC.RECONVERGENT B3 ;  /* 0x0000000000037941 */ /* 0x000fea0003800200 */
.L_x_14730:
        /* <DEDUP_REMOVED lines=13> */
.L_x_14733:
[----:B------:R-:W-:Y:S05]  /*88b0*/  BSYNC.RECONVERGENT B3 ;  /* 0x0000000000037941 */ /* 0x000fea0003800200 */
.L_x_14732:
        /* <DEDUP_REMOVED lines=13> */
.L_x_14735:
[----:B------:R-:W-:Y:S05]  /*8990*/  BSYNC.RECONVERGENT B3 ;  /* 0x0000000000037941 */ /* 0x000fea0003800200 */
.L_x_14734:
        /* <DEDUP_REMOVED lines=13> */
.L_x_14737:
[----:B------:R-:W-:Y:S05]  /*8a70*/  BSYNC.RECONVERGENT B3 ;  /* 0x0000000000037941 */ /* 0x000fea0003800200 */
.L_x_14736:
        /* <DEDUP_REMOVED lines=13> */
.L_x_14739:
[----:B------:R-:W-:Y:S05]  /*8b50*/  BSYNC.RECONVERGENT B3 ;  /* 0x0000000000037941 */ /* 0x000fea0003800200 */
.L_x_14738:
[----:B------:R-:W-:-:S04]  /*8b60*/  @P2 F2FP.F16.F32.PACK_AB R168, RZ, R168 ;  /* 0x000000a8ffa8223e */ /* 0x000fc800000000ff */
[----:B------:R-:W-:-:S07]  /*8b70*/  @P2 PRMT R167, R167, 0x5410, R168 ;  /* 0x00005410a7a72816 */ /* 0x000fce00000000a8 */
.L_x_14724:
[----:B------:R-:W-:Y:S05]  /*8b80*/  BSYNC.RECONVERGENT B1 ;  /* 0x0000000000017941 */ /* 0x000fea0003800200 */
.L_x_14721:
[----:B------:R-:W1:Y:S08]  /*8b90*/  @P3 LDC.64 R170, c[0x0][0x478] ;  /* 0x00011e00ffaa3b82 */ /* 0x000e700000000a00 */
[----:B------:R-:W2:Y:S01]  /*8ba0*/  @P2 LDC.64 R168, c[0x0][0x468] ;  /* 0x00011a00ffa82b82 */ /* 0x000ea20000000a00 */
[----:B-1----:R-:W-:-:S05]  /*8bb0*/  @P3 IMAD.WIDE.U32 R170, R232, 0x20, R170 ;  /* 0x00000020e8aa3825 */ /* 0x002fca00078e00aa */
[----:B------:R1:W-:Y:S01]  /*8bc0*/  @P3 STG.E.128 desc[UR6][R170.64], R152 ;  /* 0x00000098aa003986 */ /* 0x0003e2000c101d06 */
[----:B--2---:R-:W-:-:S03]  /*8bd0*/  @P2 IMAD.WIDE.U32 R168, R231, 0x10, R168 ;  /* 0x00000010e7a82825 */ /* 0x004fc600078e00a8 */
[----:B------:R1:W-:Y:S04]  /*8be0*/  @P3 STG.E.128 desc[UR6][R170.64+0x10], R92 ;  /* 0x0000105caa003986 */ /* 0x0003e8000c101d06 */
[----:B------:R1:W-:Y:S02]  /*8bf0*/  @P2 STG.E.128 desc[UR6][R168.64], R164 ;  /* 0x000000a4a8002986 */ /* 0x0003e4000c101d06 */
.L_x_14720:
[----:B------:R-:W-:Y:S05]  /*8c00*/  BSYNC.RECONVERGENT B2 ;  /* 0x0000000000027941 */ /* 0x000fea0003800200 */
.L_x_14719:
[----:B-1-34-:R-:W1:Y:S02]  /*8c10*/  LDC.64 R168, c[0x0][0x380] ;  /* 0x0000e000ffa87b82 */ /* 0x01ae640000000a00 */
[----:B-1----:R-:W-:-:S04]  /*8c20*/  LEA R3, R168, R3, 0x2 ;  /* 0x00000003a8037211 */ /* 0x002fc800078e10ff */
[----:B------:R-:W-:-:S13]  /*8c30*/  ISETP.GE.AND P0, PT, R3, R169, PT ;  /* 0x000000a90300720c */ /* 0x000fda0003f06270 */
[----:B------:R-:W-:Y:S05]  /*8c40*/  @!P0 BRA `(.L_x_14740) ;  /* 0xffffff7800ac8947 */ /* 0x000fea000383ffff */
.L_x_14644:
[----:B------:R-:W-:Y:S05]  /*8c50*/  BSYNC B0 ;  /* 0x0000000000007941 */ /* 0x000fea0003800000 */
.L_x_14643:
        /* <DEDUP_REMOVED lines=256> */
.L_x_14655:
[----:B---3--:R-:W-:Y:S01]  /*9c60*/  HFMA2 R178, -RZ, RZ, 0, 5.9604644775390625e-08 ;  /* 0x00000001ffb27431 */ /* 0x008fe200000001ff */
[----:B------:R-:W-:Y:S01]  /*9c70*/  BSSY B1, `(.L_x_14741) ;  /* 0x0000006000017945 */ /* 0x000fe20003800000 */
[----:B------:R-:W-:Y:S02]  /*9c80*/  MOV R179, 0x1f ;  /* 0x0000001f00b37802 */ /* 0x000fe40000000f00 */
[----:B------:R-:W-:-:S07]  /*9c90*/  MOV R176, 0xffffffff ;  /* 0xffffffff00b07802 */ /* 0x000fce0000000f00 */
[----:B0----5:R-:W-:Y:S05]  /*9ca0*/  WARPSYNC.COLLECTIVE R176, `(.L_x_14742) ;  /* 0x00000000b0087348 */ /* 0x021fea0003c00000 */
[----:B------:R1:W2:Y:S02]  /*9cb0*/  SHFL.BFLY P0, R177, R239, R178, R179 ;  /* 0x0c0000b2efb17389 */ /* 0x0002a400000000b3 */
[----:B012--5:R-:W-:Y:S05]  /*9cc0*/  ENDCOLLECTIVE ;  /* 0x000000000000791b */ /* 0x027fea0003800000 */
.L_x_14742:
[----:B------:R-:W-:Y:S05]  /*9cd0*/  BSYNC B1 ;  /* 0x0000000000017941 */ /* 0x000fea0003800000 */
.L_x_14741:
        /* <DEDUP_REMOVED lines=9> */
.L_x_14743:
[----:B------:R-:W-:Y:S01]  /*9d70*/  HFMA2 R178, -RZ, RZ, 0, 1.1920928955078125e-07 ;  /* 0x00000002ffb27431 */ /* 0x000fe200000001ff */
[----:B------:R-:W-:Y:S02]  /*9d80*/  MOV R239, R168 ;  /* 0x000000a800ef7202 */ /* 0x000fe40000000f00 */
[----:B------:R-:W-:-:S07]  /*9d90*/  MOV R169, R177 ;  /* 0x000000b100a97202 */ /* 0x000fce0000000f00 */
[----:B------:R-:W-:Y:S05]  /*9da0*/  WARPSYNC.COLLECTIVE R176, `(.L_x_14744) ;  /* 0x00000000b0087348 */ /* 0x000fea0003c00000 */
[----:B------:R0:W1:Y:S02]  /*9db0*/  SHFL.BFLY P0, R177, R239, R178, R179 ;  /* 0x0c0000b2efb17389 */ /* 0x00006400000000b3 */
[----:B01----:R-:W-:Y:S05]  /*9dc0*/  ENDCOLLECTIVE ;  /* 0x000000000000791b */ /* 0x003fea0003800000 */
.L_x_14744:
[----:B------:R-:W-:-:S05]  /*9dd0*/  FADD.FTZ R169, R169, R238 ;  /* 0x000000eea9a97221 */ /* 0x000fca0000010000 */
[----:B------:R-:W-:Y:S02]  /*9de0*/  MOV R239, R169 ;  /* 0x000000a900ef7202 */ /* 0x000fe40000000f00 */
[----:B------:R-:W-:-:S07]  /*9df0*/  MOV R171, R177 ;  /* 0x000000b100ab7202 */ /* 0x000fce0000000f00 */
[----:B------:R-:W-:Y:S05]  /*9e00*/  WARPSYNC.COLLECTIVE R176, `(.L_x_14745) ;  /* 0x00000000b0087348 */ /* 0x000fea0003c00000 */
[----:B------:R0:W1:Y:S02]  /*9e10*/  SHFL.BFLY P0, R177, R239, R178, R179 ;  /* 0x0c0000b2efb17389 */ /* 0x00006400000000b3 */
[----:B01----:R-:W-:Y:S05]  /*9e20*/  ENDCOLLECTIVE ;  /* 0x000000000000791b */ /* 0x003fea0003800000 */
.L_x_14745:
[----:B------:R-:W-:Y:S01]  /*9e30*/  FADD.FTZ R171, R168, R171 ;  /* 0x000000aba8ab7221 */ /* 0x000fe20000010000 */
[----:B------:R-:W-:-:S04]  /*9e40*/  HFMA2 R178, -RZ, RZ, 0, 2.384185791015625e-07 ;  /* 0x00000004ffb27431 */ /* 0x000fc800000001ff */
[----:B------:R-:W-:Y:S02]  /*9e50*/  MOV R239, R171 ;  /* 0x000000ab00ef7202 */ /* 0x000fe40000000f00 */
[----:B------:R-:W-:-:S07]  /*9e60*/  MOV R170, R177 ;  /* 0x000000b100aa7202 */ /* 0x000fce0000000f00 */
[----:B------:R-:W-:Y:S05]  /*9e70*/  WARPSYNC.COLLECTIVE R176, `(.L_x_14746) ;  /* 0x00000000b0087348 */ /* 0x000fea0003c00000 */
[----:B------:R0:W1:Y:S02]  /*9e80*/  SHFL.BFLY P0, R177, R239, R178, R179 ;  /* 0x0c0000b2efb17389 */ /* 0x00006400000000b3 */
[----:B01----:R-:W-:Y:S05]  /*9e90*/  ENDCOLLECTIVE ;  /* 0x000000000000791b */ /* 0x003fea0003800000 */
.L_x_14746:
[----:B------:R-:W-:-:S05]  /*9ea0*/  FADD.FTZ R170, R169, R170 ;  /* 0x000000aaa9aa7221 */ /* 0x000fca0000010000 */
[----:B------:R-:W-:Y:S02]  /*9eb0*/  MOV R239, R170 ;  /* 0x000000aa00ef7202 */ /* 0x000fe40000000f00 */
[----:B------:R-:W-:-:S07]  /*9ec0*/  MOV R172, R177 ;  /* 0x000000b100ac7202 */ /* 0x000fce0000000f00 */
[----:B------:R-:W-:Y:S05]  /*9ed0*/  WARPSYNC.COLLECTIVE R176, `(.L_x_14747) ;  /* 0x00000000b0087348 */ /* 0x000fea0003c00000 */
[----:B------:R0:W1:Y:S02]  /*9ee0*/  SHFL.BFLY P0, R177, R239, R178, R179 ;  /* 0x0c0000b2efb17389 */ /* 0x00006400000000b3 */
[----:B01----:R-:W-:Y:S05]  /*9ef0*/  ENDCOLLECTIVE ;  /* 0x000000000000791b */ /* 0x003fea0003800000 */
.L_x_14747:
[----:B------:R-:W-:Y:S01]  /*9f00*/  FADD.FTZ R172, R171, R172 ;  /* 0x000000acabac7221 */ /* 0x000fe20000010000 */
[----:B------:R-:W-:-:S04]  /*9f10*/  HFMA2 R178, -RZ, RZ, 0, 4.76837158203125e-07 ;  /* 0x00000008ffb27431 */ /* 0x000fc800000001ff */
[----:B------:R-:W-:Y:S02]  /*9f20*/  MOV R239, R172 ;  /* 0x000000ac00ef7202 */ /* 0x000fe40000000f00 */
[----:B------:R-:W-:-:S07]  /*9f30*/  MOV R173, R177 ;  /* 0x000000b100ad7202 */ /* 0x000fce0000000f00 */
[----:B------:R-:W-:Y:S05]  /*9f40*/  WARPSYNC.COLLECTIVE R176, `(.L_x_14748) ;  /* 0x00000000b0087348 */ /* 0x000fea0003c00000 */
[----:B------:R0:W1:Y:S02]  /*9f50*/  SHFL.BFLY P0, R177, R239, R178, R179 ;  /* 0x0c0000b2efb17389 */ /* 0x00006400000000b3 */
[----:B01----:R-:W-:Y:S05]  /*9f60*/  ENDCOLLECTIVE ;  /* 0x000000000000791b */ /* 0x003fea0003800000 */
.L_x_14748:
[----:B------:R-:W-:-:S05]  /*9f70*/  FADD.FTZ R173, R170, R173 ;  /* 0x000000adaaad7221 */ /* 0x000fca0000010000 */
[----:B------:R-:W-:Y:S02]  /*9f80*/  MOV R239, R173 ;  /* 0x000000ad00ef7202 */ /* 0x000fe40000000f00 */
[----:B------:R-:W-:-:S07]  /*9f90*/  MOV R175, R177 ;  /* 0x000000b100af7202 */ /* 0x000fce0000000f00 */
[----:B------:R-:W-:Y:S05]  /*9fa0*/  WARPSYNC.COLLECTIVE R176, `(.L_x_14749) ;  /* 0x00000000b0087348 */ /* 0x000fea0003c00000 */
[----:B------:R0:W1:Y:S02]  /*9fb0*/  SHFL.BFLY P0, R177, R239, R178, R179 ;  /* 0x0c0000b2efb17389 */ /* 0x00006400000000b3 */
[----:B01----:R-:W-:Y:S05]  /*9fc0*/  ENDCOLLECTIVE ;  /* 0x000000000000791b */ /* 0x003fea0003800000 */
.L_x_14749:
[----:B------:R-:W-:Y:S01]  /*9fd0*/  FADD.FTZ R175, R172, R175 ;  /* 0x000000afacaf7221 */ /* 0x000fe20000010000 */
[----:B------:R-:W-:-:S04]  /*9fe0*/  HFMA2 R178, -RZ, RZ, 0, 9.5367431640625e-07 ;  /* 0x00000010ffb27431 */ /* 0x000fc800000001ff */
[----:B------:R-:W-:Y:S02]  /*9ff0*/  MOV R239, R175 ;  /* 0x000000af00ef7202 */ /* 0x000fe40000000f00 */
[----:B------:R-:W-:-:S07]  /*a000*/  MOV R174, R177 ;  /* 0x000000b100ae7202 */ /* 0x000fce0000000f00 */
[----:B------:R-:W-:Y:S05]  /*a010*/  WARPSYNC.COLLECTIVE R176, `(.L_x_14750) ;  /* 0x00000000b0087348 */ /* 0x000fea0003c00000 */
[----:B------:R0:W1:Y:S02]  /*a020*/  SHFL.BFLY P0, R177, R239, R178, R179 ;  /* 0x0c0000b2efb17389 */ /* 0x00006400000000b3 */
[----:B01----:R-:W-:Y:S05]  /*a030*/  ENDCOLLECTIVE ;  /* 0x000000000000791b */ /* 0x003fea0003800000 */
.L_x_14750:
[----:B------:R-:W-:-:S05]  /*a040*/  FADD.FTZ R174, R173, R174 ;  /* 0x000000aeadae7221 */ /* 0x000fca0000010000 */
[----:B------:R-:W-:Y:S02]  /*a050*/  MOV R239, R174 ;  /* 0x000000ae00ef7202 */ /* 0x000fe40000000f00 */
[----:B------:R-:W-:-:S07]  /*a060*/  MOV R168, R177 ;  /* 0x000000b100a87202 */ /* 0x000fce0000000f00 */
[----:B------:R-:W-:Y:S05]  /*a070*/  WARPSYNC.COLLECTIVE R176, `(.L_x_14751) ;  /* 0x00000000b0087348 */ /* 0x000fea0003c00000 */
[----:B------:R0:W1:Y:S02]  /*a080*/  SHFL.BFLY P0, R177, R239, R178, R179 ;  /* 0x0c0000b2efb17389 */ /* 0x00006400000000b3 */
[----:B01----:R-:W-:Y:S05]  /*a090*/  ENDCOLLECTIVE ;  /* 0x000000000000791b */ /* 0x003fea0003800000 */
.L_x_14751:
[----:B------:R-:W-:Y:S01]  /*a0a0*/  MOV R169, R177 ;  /* 0x000000b100a97202 */ /* 0x000fe20000000f00 */
[----:B------:R-:W-:Y:S06]  /*a0b0*/  BRA `(.L_x_14752) ;  /* 0xffffff8400107947 */ /* 0x000fec000383ffff */
.L_x_14753:
        /* <DEDUP_REMOVED lines=12> */
.L_x_20097:


//--------------------- .text._ZN10layer_norm22ln_bwd_finalize_kernelINS_22Kernel_traits_finalizeILj1024Ef6__halffS2_fjLb0ELj1024ELj4ENS_18Kernel_traits_baseILj1024EfS2_fS2_fjLj1024EEEEELb0ELb1EEEvNS_9BwdParamsE --------------------------
	.section	.text._ZN10layer_norm22ln_bwd_finalize_kernelINS_22Kernel_traits_finalizeILj1024Ef6__halffS2_fjLb0ELj1024ELj4ENS_18Kernel_traits_baseILj1024EfS2_fS2_fjLj1024EEEEELb0ELb1EEEvNS_9BwdParamsE,"ax",@progbits
	.align	128
        .global         _ZN10layer_norm22ln_bwd_finalize_kernelINS_22Kernel_traits_finalizeILj1024Ef6__halffS2_fjLb0ELj1024ELj4ENS_18Kernel_traits_baseILj1024EfS2_fS2_fjLj1024EEEEELb0ELb1EEEvNS_9BwdParamsE
        .type           _ZN10layer_norm22ln_bwd_finalize_kernelINS_22Kernel_traits_finalizeILj1024Ef6__halffS2_fjLb0ELj1024ELj4ENS_18Kernel_traits_baseILj1024EfS2_fS2_fjLj1024EEEEELb0ELb1EEEvNS_9BwdParamsE,@function
        .size           _ZN10layer_norm22ln_bwd_finalize_kernelINS_22Kernel_traits_finalizeILj1024Ef6__halffS2_fjLb0ELj1024ELj4ENS_18Kernel_traits_baseILj1024EfS2_fS2_fjLj1024EEEEELb0ELb1EEEvNS_9BwdParamsE,(.L_x_20098 - _ZN10layer_norm22ln_bwd_finalize_kernelINS_22Kernel_traits_finalizeILj1024Ef6__halffS2_fjLb0ELj1024ELj4ENS_18Kernel_traits_baseILj1024EfS2_fS2_fjLj1024EEEEELb0ELb1EEEvNS_9BwdParamsE)
        .other          _ZN10layer_norm22ln_bwd_finalize_kernelINS_22Kernel_traits_finalizeILj1024Ef6__halffS2_fjLb0ELj1024ELj4ENS_18Kernel_traits_baseILj1024EfS2_fS2_fjLj1024EEEEELb0ELb1EEEvNS_9BwdParamsE,@"STO_CUDA_ENTRY STV_DEFAULT"
_ZN10layer_norm22ln_bwd_finalize_kernelINS_22Kernel_traits_finalizeILj1024Ef6__halffS2_fjLb0ELj1024ELj4ENS_18Kernel_traits_baseILj1024EfS2_fS2_fjLj1024EEEEELb0ELb1EEEvNS_9BwdParamsE:
.text._ZN10layer_norm22ln_bwd_finalize_kernelINS_22Kernel_traits_finalizeILj1024Ef6__halffS2_fjLb0ELj1024ELj4ENS_18Kernel_traits_baseILj1024EfS2_fS2_fjLj1024EEEEELb0ELb1EEEvNS_9BwdParamsE:
        /* <DEDUP_REMOVED lines=77> */
.L_x_14758:
        /* <DEDUP_REMOVED lines=118> */
.L_x_14757:
[----:B------:R-:W-:Y:S05]  /*0c30*/  BSYNC.RECONVERGENT B1 ;  /* 0x0000000000017941 */ /* 0x000fea0003800200 */
.L_x_14756:
        /* <DEDUP_REMOVED lines=69> */
.L_x_14760:
[----:B------:R-:W-:Y:S05]  /*1090*/  BSYNC.RECONVERGENT B1 ;  /* 0x0000000000017941 */ /* 0x000fea0003800200 */
.L_x_14759:
        /* <DEDUP_REMOVED lines=38> */
.L_x_14762:
[----:B------:R-:W-:Y:S05]  /*1300*/  BSYNC.RECONVERGENT B1 ;  /* 0x0000000000017941 */ /* 0x000fea0003800200 */
.L_x_14761:
[----:B------:R-:W-:Y:S05]  /*1310*/  @!P1 BRA `(.L_x_14755) ;  /* 0x0000000000409947 */ /* 0x000fea0003800000 */
[----:B------:R-:W0:Y:S01]  /*1320*/  LDC R14, c[0x0][0x388] ;  /* 0x0000e200ff0e7b82 */ /* 0x000e220000000800 */
[----:B------:R-:W-:-:S07]  /*1330*/  IADD3 R12, PT, PT, -R54, RZ, RZ ;  /* 0x000000ff360c7210 */ /* 0x000fce0007ffe1ff */
[----:B------:R-:W1:Y:S08]  /*1340*/  LDC.64 R8, c[0x0][0x440] ;  /* 0x00011000ff087b82 */ /* 0x000e700000000a00 */
[----:B------:R-:W2:Y:S01]  /*1350*/  LDC.64 R10, c[0x0][0x448] ;  /* 0x00011200ff0a7b82 */ /* 0x000ea20000000a00 */
[----:B0-----:R-:W-:-:S05]  /*1360*/  IMAD R0, R3, R14, R0 ;  /* 0x0000000e03007224 */ /* 0x001fca00078e0200 */
[----:B------:R-:W-:-:S07]  /*1370*/  IADD3 R3, PT, PT, R57, R0, RZ ;  /* 0x0000000039037210 */ /* 0x000fce0007ffe0ff */
.L_x_14763:
        /* <DEDUP_REMOVED lines=10> */
.L_x_14755:
[----:B------:R-:W-:Y:S05]  /*1420*/  BSYNC.RECONVERGENT B0 ;  /* 0x0000000000007941 */ /* 0x000fea0003800200 */
.L_x_14754:
        /* <DEDUP_REMOVED lines=57> */
.L_x_14764:
        /* <DEDUP_REMOVED lines=12> */
.L_x_20098:


//--------------------- .text._ZN10layer_norm13ln_bwd_kernelINS_13Kernel_traitsIf6__halffS2_fjLj1024ELj1ELj4ELj1ELj16ENS_18Kernel_traits_baseILj1024EfS2_fS2_fjLj128EEEEELb1ELb0ELb1ELb1EEEvNS_9BwdParamsE --------------------------
	.section	.text._ZN10layer_norm13ln_bwd_kernelINS_13Kernel_traitsIf6__halffS2_fjLj1024ELj1ELj4ELj1ELj16ENS_18Kernel_traits_baseILj1024EfS2_fS2_fjLj128EEEEELb1ELb0ELb1ELb1EEEvNS_9BwdParamsE,"ax",@progbits
	.align	128
        .global         _ZN10layer_norm13ln_bwd_kernelINS_13Kernel_traitsIf6__halffS2_fjLj1024ELj1ELj4ELj1ELj16ENS_18Kernel_traits_baseILj1024EfS2_fS2_fjLj128EEEEELb1ELb0ELb1ELb1EEEvNS_9BwdParamsE
        .type           _ZN10layer_norm13ln_bwd_kernelINS_13Kernel_traitsIf6__halffS2_fjLj1024ELj1ELj4ELj1ELj16ENS_18Kernel_traits_baseILj1024EfS2_fS2_fjLj128EEEEELb1ELb0ELb1ELb1EEEvNS_9BwdParamsE,@function
        .size           _ZN10layer_norm13ln_bwd_kernelINS_13Kernel_traitsIf6__halffS2_fjLj1024ELj1ELj4ELj1ELj16ENS_18Kernel_traits_baseILj1024EfS2_fS2_fjLj128EEEEELb1ELb0ELb1ELb1EEEvNS_9BwdParamsE,(.L_x_20099 - _ZN10layer_norm13ln_bwd_kernelINS_13Kernel_traitsIf6__halffS2_fjLj1024ELj1ELj4ELj1ELj16ENS_18Kernel_traits_baseILj1024EfS2_fS2_fjLj128EEEEELb1ELb0ELb1ELb1EEEvNS_9BwdParamsE)
        .other          _ZN10layer_norm13ln_bwd_kernelINS_13Kernel_traitsIf6__halffS2_fjLj1024ELj1ELj4ELj1ELj16ENS_18Kernel_traits_baseILj1024EfS2_fS2_fjLj128EEEEELb1ELb0ELb1ELb1EEEvNS_9BwdParamsE,@"STO_CUDA_ENTRY STV_DEFAULT"
_ZN10layer_norm13ln_bwd_kernelINS_13Kernel_traitsIf6__halffS2_fjLj1024ELj1ELj4ELj1ELj16ENS_18Kernel_traits_baseILj1024EfS2_fS2_fjLj128EEEEELb1ELb0ELb1ELb1EEEvNS_9BwdParamsE:
.text._ZN10layer_norm13ln_bwd_kernelINS_13Kernel_traitsIf6__halffS2_fjLj1024ELj1ELj4ELj1ELj16ENS_18Kernel_traits_baseILj1024EfS2_fS2_fjLj128EEEEELb1ELb0ELb1ELb1EEEvNS_9BwdParamsE:
        /* <DEDUP_REMOVED lines=61> */
.L_x_14848:
        /* <DEDUP_REMOVED lines=30> */
[C---:B------:R-:W-:Y:S02]  /*05b0*/  IADD3 R173, PT, PT, R17.reuse, 0x20, RZ ;  /* 0x0000002011ad7810 */ /* 0x040fe40007ffe0ff */
[----:B------:R-:W4:Y:S01]  /*05c0*/  LDG.E.128 R196, desc[UR6][R2.64] ;  /* 0x0000000602c47981 */ /* 0x000f22000c1e1d00 */
[C---:B0-----:R-:W-:Y:S01]  /*05d0*/  IMAD.WIDE.U32 R184, R17.reuse, 0x10, R6 ;  /* 0x0000001011b87825 */ /* 0x041fe200078e0006 */
[----:B------:R-:W-:Y:S02]  /*05e0*/  IADD3 R21, PT, PT, R17, 0x40, RZ ;  /* 0x0000004011157810 */ /* 0x000fe40007ffe0ff */
[----:B------:R0:W4:Y:S01]  /*05f0*/  LDG.E.128 R24, desc[UR6][R2.64+0x10] ;  /* 0x0000100602187981 */ /* 0x000122000c1e1d00 */
[----:B------:R-:W-:-:S02]  /*0600*/  IADD3 R211, PT, PT, R207, 0x40, RZ ;  /* 0x00000040cfd37810 */ /* 0x000fc40007ffe0ff */
[----:B------:R-:W-:Y:S01]  /*0610*/  IADD3 R17, PT, PT, R17, 0x60, RZ ;  /* 0x0000006011117810 */ /* 0x000fe20007ffe0ff */
[----:B------:R-:W4:Y:S01]  /*0620*/  LDG.E.128 R184, desc[UR6][R184.64] ;  /* 0x00000006b8b87981 */ /* 0x000f22000c1e1d00 */
[----:B------:R-:W-:Y:S01]  /*0630*/  IMAD.WIDE.U32 R4, R209, 0x20, R8 ;  /* 0x00000020d1047825 */ /* 0x000fe200078e0008 */
[----:B------:R-:W-:-:S03]  /*0640*/  IADD3 R213, PT, PT, R207, 0x60, RZ ;  /* 0x00000060cfd57810 */ /* 0x000fc60007ffe0ff */
[--C-:B------:R-:W-:Y:S01]  /*0650*/  IMAD.WIDE.U32 R172, R173, 0x10, R6.reuse ;  /* 0x00000010adac7825 */ /* 0x100fe200078e0006 */
[----:B------:R-:W4:Y:S03]  /*0660*/  LDG.E.128 R176, desc[UR6][R4.64+0x10] ;  /* 0x0000100604b07981 */ /* 0x000f26000c1e1d00 */
[----:B------:R-:W-:Y:S01]  /*0670*/  IMAD.WIDE.U32 R20, R21, 0x10, R6 ;  /* 0x0000001015147825 */ /* 0x000fe200078e0006 */
[----:B------:R-:W4:Y:S03]  /*0680*/  LDG.E.128 R168, desc[UR6][R4.64] ;  /* 0x0000000604a87981 */ /* 0x000f26000c1e1d00 */
[----:B--2---:R-:W-:Y:S01]  /*0690*/  IMAD.WIDE.U32 R194, R211, 0x20, R8 ;  /* 0x00000020d3c27825 */ /* 0x004fe200078e0008 */
[----:B------:R-:W2:Y:S03]  /*06a0*/  LDG.E.128 R172, desc[UR6][R172.64] ;  /* 0x00000006acac7981 */ /* 0x000ea6000c1e1d00 */
[----:B------:R-:W-:Y:S01]  /*06b0*/  IMAD.WIDE.U32 R6, R17, 0x10, R6 ;  /* 0x0000001011067825 */ /* 0x000fe200078e0006 */
[----:B------:R-:W2:Y:S03]  /*06c0*/  LDG.E.128 R180, desc[UR6][R194.64] ;  /* 0x00000006c2b47981 */ /* 0x000ea6000c1e1d00 */
[----:B0-----:R-:W-:Y:S01]  /*06d0*/  IMAD.WIDE.U32 R2, R213, 0x20, R8 ;  /* 0x00000020d5027825 */ /* 0x001fe200078e0008 */
[----:B------:R-:W2:Y:S04]  /*06e0*/  LDG.E.128 R20, desc[UR6][R20.64] ;  /* 0x0000000614147981 */ /* 0x000ea8000c1e1d00 */
[----:B------:R-:W2:Y:S04]  /*06f0*/  LDG.E.128 R8, desc[UR6][R194.64+0x10] ;  /* 0x00001006c2087981 */ /* 0x000ea8000c1e1d00 */
[----:B------:R-:W2:Y:S04]  /*0700*/  LDG.E.128 R4, desc[UR6][R6.64] ;  /* 0x0000000606047981 */ /* 0x000ea8000c1e1d00 */
[----:B------:R-:W2:Y:S04]  /*0710*/  LDG.E.128 R12, desc[UR6][R2.64] ;  /* 0x00000006020c7981 */ /* 0x000ea8000c1e1d00 */
[----:B------:R0:W2:Y:S01]  /*0720*/  LDG.E.128 R16, desc[UR6][R2.64+0x10] ;  /* 0x0000100602107981 */ /* 0x0000a2000c1e1d00 */
        /* <DEDUP_REMOVED lines=28> */
[----:B------:R0:W5:Y:S04]  /*08f0*/  @P0 LDG.E.128 R52, desc[UR6][R194.64+0x10] ;  /* 0x00001006c2340981 */ /* 0x000168000c1e1d00 */
        /* <DEDUP_REMOVED lines=15> */
[--C-:B------:R-:W-:Y:S02]  /*09f0*/  HADD2.F32 R214, -RZ, R184.reuse.H0_H0 ;  /* 0x200000b8ffd67230 */ /* 0x100fe40000004100 */
[----:B------:R-:W-:Y:S01]  /*0a00*/  FADD.FTZ R211, -R189, R198 ;  /* 0x000000c6bdd37221 */ /* 0x000fe20000010100 */
[----:B------:R-:W-:Y:S02]  /*0a10*/  HADD2.F32 R212, -RZ, R184.H1_H1 ;  /* 0x300000b8ffd47230 */ /* 0x000fe40000004100 */
[----:B------:R-:W-:Y:S01]  /*0a20*/  FMUL.FTZ R213, R219, R213 ;  /* 0x000000d5dbd57220 */ /* 0x000fe20000410000 */
[-C--:B------:R-:W-:Y:S01]  /*0a30*/  FFMA.FTZ R92, R215, R214.reuse, R92 ;  /* 0x000000d6d75c7223 */ /* 0x080fe2000001005c */
[C---:B0-----:R-:W-:Y:S01]  /*0a40*/  FADD.FTZ R195, -R189.reuse, R177 ;  /* 0x000000b1bdc37221 */ /* 0x041fe20000010100 */
[----:B------:R-:W-:Y:S01]  /*0a50*/  FADD.FTZ R152, R152, R214 ;  /* 0x000000d698987221 */ /* 0x000fe20000010000 */
[----:B------:R-:W-:Y:S01]  /*0a60*/  FMUL.FTZ R214, R88, R214 ;  /* 0x000000d658d67220 */ /* 0x000fe20000410000 */
[----:B------:R-:W-:Y:S01]  /*0a70*/  FADD.FTZ R190, -R189, R171 ;  /* 0x000000abbdbe7221 */ /* 0x000fe20000010100 */
[----:B------:R-:W-:-:S02]  /*0a80*/  HADD2.F32 R210, -RZ, R185.H0_H0 ;  /* 0x200000b9ffd27230 */ /* 0x000fc40000004100 */
[----:B------:R-:W-:Y:S01]  /*0a90*/  FADD.FTZ R209, -R189, R199 ;  /* 0x000000c7bdd17221 */ /* 0x000fe20000010100 */
[--C-:B------:R-:W-:Y:S02]  /*0aa0*/  HADD2.F32 R206, -RZ, R186.reuse.H0_H0 ;  /* 0x200000baffce7230 */ /* 0x100fe40000004100 */
[----:B------:R-:W-:Y:S01]  /*0ab0*/  FMUL.FTZ R211, R219, R211 ;  /* 0x000000d3dbd37220 */ /* 0x000fe20000410000 */
[----:B-1----:R-:W-:Y:S02]  /*0ac0*/  HADD2.F32 R204, -RZ, R186.H1_H1 ;  /* 0x300000baffcc7230 */ /* 0x002fe40000004100 */
[----:B------:R-:W-:Y:S01]  /*0ad0*/  FFMA.FTZ R93, R213, R212, R93 ;  /* 0x000000d4d55d7223 */ /* 0x000fe2000001005d */
[--C-:B------:R-:W-:Y:S02]  /*0ae0*/  HADD2.F32 R202, -RZ, R187.reuse.H0_H0 ;  /* 0x200000bbffca7230 */ /* 0x100fe40000004100 */
[----:B------:R-:W-:Y:S01]  /*0af0*/  FADD.FTZ R153, R153, R212 ;  /* 0x000000d499997221 */ /* 0x000fe20000010000 */
[----:B------:R-:W-:-:S02]  /*0b00*/  HADD2.F32 R2, -RZ, R187.H1_H1 ;  /* 0x300000bbff027230 */ /* 0x000fc40000004100 */
[----:B------:R-:W-:Y:S01]  /*0b10*/  FMUL.FTZ R212, R89, R212 ;  /* 0x000000d459d47220 */ /* 0x000fe20000410000 */
[----:B------:R-:W-:Y:S02]  /*0b20*/  HADD2.F32 R208, -RZ, R185.H1_H1 ;  /* 0x300000b9ffd07230 */ /* 0x000fe40000004100 */
[----:B--2---:R-:W-:Y:S01]  /*0b30*/  FADD.FTZ R234, -R189, R8 ;  /* 0x00000008bdea7221 */ /* 0x004fe20000010100 */
[C---:B------:R-:W-:Y:S01]  /*0b40*/  FMUL.FTZ R8, R219.reuse, R195 ;  /* 0x000000c3db087220 */ /* 0x040fe20000410000 */
[----:B------:R-:W-:Y:S01]  /*0b50*/  FADD.FTZ R195, RZ, R214 ;  /* 0x000000d6ffc37221 */ /* 0x000fe20000010000 */
[--C-:B------:R-:W-:Y:S02]  /*0b60*/  HADD2.F32 R186, -RZ, R6.reuse.H0_H0 ;  /* 0x20000006ffba7230 */ /* 0x100fe40000004100 */
[----:B------:R-:W-:Y:S02]  /*0b70*/  HADD2.F32 R187, -RZ, R6.H1_H1 ;  /* 0x30000006ffbb7230 */ /* 0x000fe40000004100 */
[----:B------:R-:W-:Y:S01]  /*0b80*/  FMUL.FTZ R6, R219, R190 ;  /* 0x000000bedb067220 */ /* 0x000fe20000410000 */
[----:B------:R-:W-:Y:S01]  /*0b90*/  FFMA.FTZ R190, R215, R214, RZ ;  /* 0x000000d6d7be7223 */ /* 0x000fe200000100ff */
[----:B------:R-:W-:Y:S01]  /*0ba0*/  FADD.FTZ R207, -R189, R24 ;  /* 0x00000018bdcf7221 */ /* 0x000fe20000010100 */
[----:B------:R-:W-:Y:S01]  /*0bb0*/  FMUL.FTZ R209, R219, R209 ;  /* 0x000000d1dbd17220 */ /* 0x000fe20000410000 */
[-C--:B------:R-:W-:Y:S01]  /*0bc0*/  FFMA.FTZ R94, R211, R210.reuse, R94 ;  /* 0x000000d2d35e7223 */ /* 0x080fe2000001005e */
[----:B------:R-:W-:Y:S01]  /*0bd0*/  FADD.FTZ R154, R154, R210 ;  /* 0x000000d29a9a7221 */ /* 0x000fe20000010000 */
[----:B------:R-:W-:Y:S01]  /*0be0*/  FMUL.FTZ R210, R90, R210 ;  /* 0x000000d25ad27220 */ /* 0x000fe20000410000 */
[----:B------:R-:W-:Y:S01]  /*0bf0*/  FADD.FTZ R195, R195, R212 ;  /* 0x000000d4c3c37221 */ /* 0x000fe20000010000 */
[----:B------:R-:W-:Y:S01]  /*0c00*/  FFMA.FTZ R190, R213, R212, R190 ;  /* 0x000000d4d5be7223 */ /* 0x000fe200000100be */
        /* <DEDUP_REMOVED lines=25> */
[----:B------:R-:W-:Y:S01]  /*0da0*/  FADD.FTZ R197, -R189, R179 ;  /* 0x000000b3bdc57221 */ /* 0x000fe20000010100 */
[----:B------:R-:W-:Y:S01]  /*0db0*/  FMUL.FTZ R202, R86, R202 ;  /* 0x000000ca56ca7220 */ /* 0x000fe20000410000 */
[----:B------:R-:W-:Y:S01]  /*0dc0*/  FADD.FTZ R195, R195, R204 ;  /* 0x000000ccc3c37221 */ /* 0x000fe20000010000 */
[----:B------:R-:W-:Y:S01]  /*0dd0*/  FFMA.FTZ R190, R205, R204, R190 ;  /* 0x000000cccdbe7223 */ /* 0x000fe200000100be */
[----:B------:R-:W-:-:S02]  /*0de0*/  HADD2.F32 R26, -RZ, R172.H0_H0 ;  /* 0x200000acff1a7230 */ /* 0x000fc40000004100 */
[C---:B------:R-:W-:Y:S01]  /*0df0*/  FADD.FTZ R24, -R189.reuse, R169 ;  /* 0x000000a9bd187221 */ /* 0x040fe20000010100 */
[----:B------:R-:W-:Y:S01]  /*0e00*/  FADD.FTZ R224, -R189, R10 ;  /* 0x0000000abde07221 */ /* 0x000fe20000010100 */
[----:B------:R-:W-:Y:S01]  /*0e10*/  FADD.FTZ R151, R151, R2 ;  /* 0x0000000297977221 */ /* 0x000fe20000010000 */
[-C--:B------:R-:W-:Y:S01]  /*0e20*/  FFMA.FTZ R99, R0, R2.reuse, R99 ;  /* 0x0000000200637223 */ /* 0x080fe20000010063 */
[----:B------:R-:W-:Y:S01]  /*0e30*/  FMUL.FTZ R3, R219, R3 ;  /* 0x00000003db037220 */ /* 0x000fe20000410000 */
[----:B------:R-:W-:Y:S01]  /*0e40*/  FADD.FTZ R194, -R189, R176 ;  /* 0x000000b0bdc27221 */ /* 0x000fe20000010100 */
[----:B------:R-:W-:Y:S01]  /*0e50*/  FMUL.FTZ R2, R87, R2 ;  /* 0x0000000257027220 */ /* 0x000fe20000410000 */
[----:B------:R-:W-:Y:S01]  /*0e60*/  FMUL.FTZ R10, R219, R197 ;  /* 0x000000c5db0a7220 */ /* 0x000fe20000410000 */
[----:B------:R-:W-:Y:S01]  /*0e70*/  FADD.FTZ R195, R195, R202 ;  /* 0x000000cac3c37221 */ /* 0x000fe20000010000 */
[C---:B------:R-:W-:Y:S01]  /*0e80*/  FADD.FTZ R200, -R189.reuse, R182 ;  /* 0x000000b6bdc87221 */ /* 0x040fe20000010100 */
[----:B------:R-:W-:Y:S01]  /*0e90*/  FADD.FTZ R201, -R189, R183 ;  /* 0x000000b7bdc97221 */ /* 0x000fe20000010100 */
[----:B------:R-:W-:Y:S01]  /*0ea0*/  FFMA.FTZ R197, R203, R202, R190 ;  /* 0x000000cacbc57223 */ /* 0x000fe200000100be */
[----:B------:R-:W-:-:S02]  /*0eb0*/  HADD2.F32 R27, -RZ, R172.H1_H1 ;  /* 0x300000acff1b7230 */ /* 0x000fc40000004100 */
[----:B------:R-:W-:Y:S01]  /*0ec0*/  FADD.FTZ R25, -R189, R170 ;  /* 0x000000aabd197221 */ /* 0x000fe20000010100 */
[--C-:B------:R-:W-:Y:S02]  /*0ed0*/  HADD2.F32 R182, -RZ, R4.reuse.H0_H0 ;  /* 0x20000004ffb67230 */ /* 0x100fe40000004100 */
[----:B------:R-:W-:Y:S01]  /*0ee0*/  FFMA.FTZ R100, R3, R26, R100 ;  /* 0x0000001a03647223 */ /* 0x000fe20000010064 */
[----:B------:R-:W-:Y:S02]  /*0ef0*/  HADD2.F32 R183, -RZ, R4.H1_H1 ;  /* 0x30000004ffb77230 */ /* 0x000fe40000004100 */
[----:B------:R-:W-:Y:S01]  /*0f00*/  FMUL.FTZ R4, R219, R24 ;  /* 0x00000018db047220 */ /* 0x000fe20000410000 */
[--C-:B------:R-:W-:Y:S02]  /*0f10*/  HADD2.F32 R188, -RZ, R7.reuse.H0_H0 ;  /* 0x20000007ffbc7230 */ /* 0x100fe40000004100 */
[----:B------:R-:W-:Y:S01]  /*0f20*/  FADD.FTZ R144, R144, R26 ;  /* 0x0000001a90907221 */ /* 0x000fe20000010000 */
[----:B------:R-:W-:-:S02]  /*0f30*/  HADD2.F32 R193, -RZ, R7.H1_H1 ;  /* 0x30000007ffc17230 */ /* 0x000fc40000004100 */
[----:B------:R-:W-:Y:S01]  /*0f40*/  FMUL.FTZ R7, R219, R194 ;  /* 0x000000c2db077220 */ /* 0x000fe20000410000 */
[----:B------:R-:W-:Y:S01]  /*0f50*/  FMUL.FTZ R26, R80, R26 ;  /* 0x0000001a501a7220 */ /* 0x000fe20000410000 */
[----:B------:R-:W-:Y:S01]  /*0f60*/  FADD.FTZ R195, R195, R2 ;  /* 0x00000002c3c37221 */ /* 0x000fe20000010000 */
[----:B------:R-:W-:Y:S01]  /*0f70*/  FFMA.FTZ R194, R0, R2, R197 ;  /* 0x0000000200c27223 */ /* 0x000fe200000100c5 */
[----:B------:R-:W-:Y:S02]  /*0f80*/  HADD2.F32 R168, -RZ, R173.H0_H0 ;  /* 0x200000adffa87230 */ /* 0x000fe40000004100 */
[----:B------:R-:W-:Y:S01]  /*0f90*/  FFMA.FTZ R101, R4, R27, R101 ;  /* 0x0000001b04657223 */ /* 0x000fe20000010065 */
[--C-:B------:R-:W-:Y:S02]  /*0fa0*/  HADD2.F32 R184, -RZ, R5.reuse.H0_H0 ;  /* 0x20000005ffb87230 */ /* 0x100fe40000004100 */
[----:B------:R-:W-:Y:S01]  /*0fb0*/  FADD.FTZ R145, R145, R27 ;  /* 0x0000001b91917221 */ /* 0x000fe20000010000 */
[----:B------:R-:W-:-:S02]  /*0fc0*/  HADD2.F32 R185, -RZ, R5.H1_H1 ;  /* 0x30000005ffb97230 */ /* 0x000fc40000004100 */
[----:B------:R-:W-:Y:S01]  /*0fd0*/  FMUL.FTZ R5, R219, R25 ;  /* 0x00000019db057220 */ /* 0x000fe20000410000 */
[----:B------:R-:W-:Y:S01]  /*0fe0*/  FMUL.FTZ R27, R81, R27 ;  /* 0x0000001b511b7220 */ /* 0x000fe20000410000 */
[----:B------:R-:W-:Y:S01]  /*0ff0*/  FADD.FTZ R190, R195, R26 ;  /* 0x0000001ac3be7221 */ /* 0x000fe20000010000 */
[----:B------:R-:W-:Y:S01]  /*1000*/  FFMA.FTZ R195, R3, R26, R194 ;  /* 0x0000001a03c37223 */ /* 0x000fe200000100c2 */
[----:B------:R-:W-:Y:S02]  /*1010*/  HADD2.F32 R169, -RZ, R173.H1_H1 ;  /* 0x300000adffa97230 */ /* 0x000fe40000004100 */
[-C--:B------:R-:W-:Y:S01]  /*1020*/  FFMA.FTZ R102, R5, R168.reuse, R102 ;  /* 0x000000a805667223 */ /* 0x080fe20000010066 */
[----:B------:R-:W-:Y:S01]  /*1030*/  FADD.FTZ R146, R146, R168 ;  /* 0x000000a892927221 */ /* 0x000fe20000010000 */
[----:B------:R-:W-:Y:S01]  /*1040*/  FMUL.FTZ R168, R82, R168 ;  /* 0x000000a852a87220 */ /* 0x000fe20000410000 */
[----:B------:R-:W-:Y:S01]  /*1050*/  FADD.FTZ R197, R190, R27 ;  /* 0x0000001bbec57221 */ /* 0x000fe20000010000 */
[----:B------:R-:W-:Y:S01]  /*1060*/  FFMA.FTZ R190, R4, R27, R195 ;  /* 0x0000001b04be7223 */ /* 0x000fe200000100c3 */
[----:B------:R-:W-:-:S02]  /*1070*/  HADD2.F32 R170, -RZ, R174.H0_H0 ;  /* 0x200000aeffaa7230 */ /* 0x000fc40000004100 */
[-C--:B------:R-:W-:Y:S01]  /*1080*/  FFMA.FTZ R103, R6, R169.reuse, R103 ;  /* 0x000000a906677223 */ /* 0x080fe20000010067 */
[----:B------:R-:W-:Y:S01]  /*1090*/  FADD.FTZ R147, R147, R169 ;  /* 0x000000a993937221 */ /* 0x000fe20000010000 */
        /* <DEDUP_REMOVED lines=26> */
[C---:B------:R-:W-:Y:S01]  /*1240*/  FADD.FTZ R223, -R189.reuse, R11 ;  /* 0x0000000bbddf7221 */ /* 0x040fe20000010100 */
        /* <DEDUP_REMOVED lines=9> */
[----:B------:R-:W-:Y:S01]  /*12e0*/  FMUL.FTZ R12, R219, R199 ;  /* 0x000000c7db0c7220 */ /* 0x000fe20000410000 */
[-C--:B------:R-:W-:Y:S01]  /*12f0*/  FFMA.FTZ R108, R11, R174.reuse, R108 ;  /* 0x000000ae0b6c7223 */ /* 0x080fe2000001006c */
[----:B------:R-:W-:Y:S01]  /*1300*/  FADD.FTZ R136, R136, R174 ;  /* 0x000000ae88887221 */ /* 0x000fe20000010000 */
[----:B------:R-:W-:Y:S01]  /*1310*/  FMUL.FTZ R174, R72, R174 ;  /* 0x000000ae48ae7220 */ /* 0x000fe20000410000 */
[----:B------:R-:W-:Y:S01]  /*1320*/  FADD.FTZ R197, R194, R173 ;  /* 0x000000adc2c57221 */ /* 0x000fe20000010000 */
[----:B------:R-:W-:Y:S01]  /*1330*/  FFMA.FTZ R194, R10, R173, R195 ;  /* 0x000000ad0ac27223 */ /* 0x000fe200000100c3 */
[----:B------:R-:W-:-:S02]  /*1340*/  HADD2.F32 R176, -RZ, R21.H0_H0 ;  /* 0x20000015ffb07230 */ /* 0x000fc40000004100 */
[----:B------:R-:W-:Y:S01]  /*1350*/  FADD.FTZ R20, -R189, R13 ;  /* 0x0000000dbd147221 */ /* 0x000fe20000010100 */
[----:B------:R-:W-:Y:S01]  /*1360*/  FMUL.FTZ R13, R219, R200 ;  /* 0x000000c8db0d7220 */ /* 0x000fe20000410000 */
[-C--:B------:R-:W-:Y:S01]  /*1370*/  FFMA.FTZ R109, R12, R175.reuse, R109 ;  /* 0x000000af0c6d7223 */ /* 0x080fe2000001006d */
[----:B------:R-:W-:Y:S01]  /*1380*/  FADD.FTZ R137, R137, R175 ;  /* 0x000000af89897221 */ /* 0x000fe20000010000 */
[----:B------:R-:W-:Y:S01]  /*1390*/  FMUL.FTZ R175, R73, R175 ;  /* 0x000000af49af7220 */ /* 0x000fe20000410000 */
[----:B------:R-:W-:Y:S01]  /*13a0*/  FADD.FTZ R190, R197, R174 ;  /* 0x000000aec5be7221 */ /* 0x000fe20000010000 */
[----:B------:R-:W-:Y:S02]  /*13b0*/  HADD2.F32 R177, -RZ, R21.H1_H1 ;  /* 0x30000015ffb17230 */ /* 0x000fe40000004100 */
[----:B------:R-:W-:Y:S01]  /*13c0*/  FFMA.FTZ R195, R11, R174, R194 ;  /* 0x000000ae0bc37223 */ /* 0x000fe200000100c2 */
[----:B------:R-:W-:Y:S01]  /*13d0*/  FADD.FTZ R21, -R189, R14 ;  /* 0x0000000ebd157221 */ /* 0x000fe20000010100 */
[----:B------:R-:W-:Y:S01]  /*13e0*/  FMUL.FTZ R14, R219, R201 ;  /* 0x000000c9db0e7220 */ /* 0x000fe20000410000 */
[-C--:B------:R-:W-:Y:S01]  /*13f0*/  FFMA.FTZ R110, R13, R176.reuse, R110 ;  /* 0x000000b00d6e7223 */ /* 0x080fe2000001006e */
[----:B------:R-:W-:Y:S01]  /*1400*/  FADD.FTZ R138, R138, R176 ;  /* 0x000000b08a8a7221 */ /* 0x000fe20000010000 */
[----:B------:R-:W-:Y:S01]  /*1410*/  FMUL.FTZ R176, R74, R176 ;  /* 0x000000b04ab07220 */ /* 0x000fe20000410000 */
[----:B------:R-:W-:Y:S01]  /*1420*/  FADD.FTZ R197, R190, R175 ;  /* 0x000000afbec57221 */ /* 0x000fe20000010000 */
[----:B------:R-:W-:-:S02]  /*1430*/  HADD2.F32 R178, -RZ, R22.H0_H0 ;  /* 0x20000016ffb27230 */ /* 0x000fc40000004100 */
        /* <DEDUP_REMOVED lines=8> */
[--C-:B------:R-:W-:Y:S02]  /*14c0*/  HADD2.F32 R180, -RZ, R23.reuse.H0_H0 ;  /* 0x20000017ffb47230 */ /* 0x100fe40000004100 */
[----:B------:R-:W-:Y:S01]  /*14d0*/  FFMA.FTZ R195, R13, R176, R190 ;  /* 0x000000b00dc37223 */ /* 0x000fe200000100be */
[----:B------:R-:W-:-:S02]  /*14e0*/  HADD2.F32 R181, -RZ, R23.H1_H1 ;  /* 0x30000017ffb57230 */ /* 0x000fc40000004100 */
        /* <DEDUP_REMOVED lines=61> */
[----:B------:R-:W-:Y:S01]  /*18c0*/  FMUL.FTZ R187, R61, R187 ;  /* 0x000000bb3dbb7220 */ /* 0x000fe20000410000 */
[----:B------:R-:W-:Y:S01]  /*18d0*/  FADD.FTZ R194, R197, R186 ;  /* 0x000000bac5c27221 */ /* 0x000fe20000010000 */
[----:B------:R-:W-:Y:S01]  /*18e0*/  FFMA.FTZ R195, R23, R186, R190 ;  /* 0x000000ba17c37223 */ /* 0x000fe200000100be */
[-C--:B------:R-:W-:Y:S01]  /*18f0*/  FFMA.FTZ R122, R25, R188.reuse, R122 ;  /* 0x000000bc197a7223 */ /* 0x080fe2000001007a */
[----:B------:R-:W-:Y:S01]  /*1900*/  FADD.FTZ R126, R126, R188 ;  /* 0x000000bc7e7e7221 */ /* 0x000fe20000010000 */
[----:B------:R-:W-:Y:S01]  /*1910*/  FADD.FTZ R197, R194, R187 ;  /* 0x000000bbc2c57221 */ /* 0x000fe20000010000 */
[----:B------:R-:W-:Y:S01]  /*1920*/  FMUL.FTZ R188, R62, R188 ;  /* 0x000000bc3ebc7220 */ /* 0x000fe20000410000 */
        /* <DEDUP_REMOVED lines=9> */
[----:B------:R-:W-:Y:S06]  /*19c0*/  BRA `(.L_x_14769) ;  /* 0x0000000000f07947 */ /* 0x000fec0003800000 */
.L_x_14768:
        /* <DEDUP_REMOVED lines=28> */
.L_x_14770:
        /* <DEDUP_REMOVED lines=32> */
.L_x_14769:
[----:B------:R-:W-:Y:S05]  /*1d90*/  BSYNC.RECONVERGENT B1 ;  /* 0x0000000000017941 */ /* 0x000fea0003800200 */
.L_x_14767:
        /* <DEDUP_REMOVED lines=20> */
.L_x_14860:
        /* <DEDUP_REMOVED lines=38> */
.L_x_14776:
[----:B------:R-:W-:Y:S05]  /*2140*/  BSYNC.RECONVERGENT B2 ;  /* 0x0000000000027941 */ /* 0x000fea0003800200 */
.L_x_14775:
        /* <DEDUP_REMOVED lines=13> */
.L_x_14778:
[----:B------:R-:W-:Y:S05]  /*2220*/  BSYNC.RECONVERGENT B2 ;  /* 0x0000000000027941 */ /* 0x000fea0003800200 */
.L_x_14777:
        /* <DEDUP_REMOVED lines=13> */
.L_x_14780:
[----:B------:R-:W-:Y:S05]  /*2300*/  BSYNC.RECONVERGENT B2 ;  /* 0x0000000000027941 */ /* 0x000fea0003800200 */
.L_x_14779:
        /* <DEDUP_REMOVED lines=13> */
.L_x_14782:
[----:B------:R-:W-:Y:S05]  /*23e0*/  BSYNC.RECONVERGENT B2 ;  /* 0x0000000000027941 */ /* 0x000fea0003800200 */
.L_x_14781:
        /* <DEDUP_REMOVED lines=13> */
.L_x_14784:
[----:B------:R-:W-:Y:S05]  /*24c0*/  BSYNC.RECONVERGENT B2 ;  /* 0x0000000000027941 */ /* 0x000fea0003800200 */
.L_x_14783:
        /* <DEDUP_REMOVED lines=13> */
.L_x_14786:
[----:B------:R-:W-:Y:S05]  /*25a0*/  BSYNC.RECONVERGENT B2 ;  /* 0x0000000000027941 */ /* 0x000fea0003800200 */
.L_x_14785:
        /* <DEDUP_REMOVED lines=13> */
.L_x_14788:
[----:B------:R-:W-:Y:S05]  /*2680*/  BSYNC.RECONVERGENT B2 ;  /* 0x0000000000027941 */ /* 0x000fea0003800200 */
.L_x_14787:
        /* <DEDUP_REMOVED lines=14> */
.L_x_14774:
        /* <DEDUP_REMOVED lines=31> */
[----:B------:R-:W-:Y:S01]  /*2960*/  @P3 F2FP.F16.F32.PACK_AB R163, RZ, R163 ;  /* 0x000000a3ffa3323e */ /* 0x000fe200000000ff */
[----:B------:R-:W-:Y:S01]  /*2970*/  FFMA.FTZ R167, R205, R221, R220 ;  /* 0x000000ddcda77223 */ /* 0x000fe200000100dc */
[----:B---3--:R-:W-:Y:S02]  /*2980*/  @P3 FMUL.FTZ R165, R162, R165 ;  /* 0x000000a5a2a53220 */ /* 0x008fe40000410000 */
[----:B------:R-:W-:Y:S01]  /*2990*/  @P3 FSEL R166, R166, RZ, P4 ;  /* 0x000000ffa6a63208 */ /* 0x000fe20002000000 */
[----:B------:R-:W3:Y:S01]  /*29a0*/  @P3 LDC.64 R196, c[0x0][0x408] ;  /* 0x00010200ffc43b82 */ /* 0x000ee20000000a00 */
[----:B------:R-:W-:Y:S01]  /*29b0*/  @P3 PRMT R156, R163, 0x7610, R156 ;  /* 0x00007610a39c3816 */ /* 0x000fe2000000009c */
[----:B------:R-:W-:Y:S01]  /*29c0*/  @P3 FMUL.FTZ R164, R165, R164 ;  /* 0x000000a4a5a43220 */ /* 0x000fe20000410000 */
[-CC-:B------:R-:W-:Y:S01]  /*29d0*/  FFMA.FTZ R165, R207, R221.reuse, R220.reuse ;  /* 0x000000ddcfa57223 */ /* 0x180fe200000100dc */
[----:B------:R-:W-:Y:S01]  /*29e0*/  @P3 F2FP.F16.F32.PACK_AB R166, RZ, R166 ;  /* 0x000000a6ffa6323e */ /* 0x000fe200000000ff */
        /* <DEDUP_REMOVED lines=11> */
[----:B------:R-:W-:Y:S02]  /*2aa0*/  @P3 F2FP.F16.F32.PACK_AB R167, RZ, R164 ;  /* 0x000000a4ffa7323e */ /* 0x000fe400000000ff */
[----:B------:R-:W-:Y:S02]  /*2ab0*/  FSEL R164, R200, RZ, P0 ;  /* 0x000000ffc8a47208 */ /* 0x000fe40000000000 */
[----:B------:R-:W-:Y:S02]  /*2ac0*/  FSEL R163, R166, RZ, P0 ;  /* 0x000000ffa6a37208 */ /* 0x000fe40000000000 */
[----:B------:R-:W-:Y:S01]  /*2ad0*/  FSEL R165, R234, RZ, P0 ;  /* 0x000000ffeaa57208 */ /* 0x000fe20000000000 */
[----:B--2---:R-:W-:Y:S01]  /*2ae0*/  @P3 FMUL.FTZ R195, R164, R195 ;  /* 0x000000c3a4c33220 */ /* 0x004fe20000410000 */
[----:B------:R-:W-:Y:S01]  /*2af0*/  FSEL R166, R238, RZ, P0 ;  /* 0x000000ffeea67208 */ /* 0x000fe20000000000 */
[----:B-1----:R-:W-:Y:S01]  /*2b00*/  @P3 FMUL.FTZ R193, R163, R193 ;  /* 0x000000c1a3c13220 */ /* 0x002fe20000410000 */
[----:B------:R-:W-:Y:S01]  /*2b10*/  @P3 PRMT R157, R167, 0x7610, R157 ;  /* 0x00007610a79d3816 */ /* 0x000fe2000000009d */
[----:B---3--:R-:W-:Y:S01]  /*2b20*/  @P3 FMUL.FTZ R197, R165, R197 ;  /* 0x000000c5a5c53220 */ /* 0x008fe20000410000 */
[----:B------:R-:W-:Y:S01]  /*2b30*/  @P3 FMUL.FTZ R194, R195, R194 ;  /* 0x000000c2c3c23220 */ /* 0x000fe20000410000 */
[----:B------:R-:W-:Y:S01]  /*2b40*/  @P3 FMUL.FTZ R192, R193, R192 ;  /* 0x000000c0c1c03220 */ /* 0x000fe20000410000 */
[----:B------:R-:W-:Y:S01]  /*2b50*/  FFMA.FTZ R167, R0, R221, R220 ;  /* 0x000000dd00a77223 */ /* 0x000fe200000100dc */
[----:B----4-:R-:W-:Y:S01]  /*2b60*/  @P3 FMUL.FTZ R199, R166, R199 ;  /* 0x000000c7a6c73220 */ /* 0x010fe20000410000 */
[----:B------:R-:W-:Y:S01]  /*2b70*/  @P3 FMUL.FTZ R196, R197, R196 ;  /* 0x000000c4c5c43220 */ /* 0x000fe20000410000 */
[----:B------:R-:W-:Y:S01]  /*2b80*/  @P3 LOP3.LUT P1, RZ, R236, 0xff000000, RZ, 0xc0, !PT ;  /* 0xff000000ecff3812 */ /* 0x000fe2000782c0ff */
[----:B------:R-:W-:Y:S01]  /*2b90*/  FADD.FTZ R200, R2, -R167 ;  /* 0x800000a702c87221 */ /* 0x000fe20000010000 */
[----:B------:R-:W-:Y:S01]  /*2ba0*/  @P3 FMUL.FTZ R198, R199, R198 ;  /* 0x000000c6c7c63220 */ /* 0x000fe20000410000 */
[----:B------:R-:W-:-:S02]  /*2bb0*/  @P3 FSEL R194, R194, RZ, P4 ;  /* 0x000000ffc2c23208 */ /* 0x000fc40002000000 */
[----:B------:R-:W-:Y:S01]  /*2bc0*/  @P3 FSEL R192, R192, RZ, P1 ;  /* 0x000000ffc0c03208 */ /* 0x000fe20000800000 */
        /* <DEDUP_REMOVED lines=21> */
.L_x_14773:
        /* <DEDUP_REMOVED lines=46> */
[----:B------:R-:W-:Y:S01]  /*3000*/  @P3 F2FP.F16.F32.PACK_AB R227, RZ, R196 ;  /* 0x000000c4ffe3323e */ /* 0x000fe200000000ff */
[----:B------:R-:W3:Y:S01]  /*3010*/  @P3 LDC.64 R192, c[0x0][0x408] ;  /* 0x00010200ffc03b82 */ /* 0x000ee20000000a00 */
[----:B------:R-:W-:Y:S02]  /*3020*/  @P3 F2FP.F16.F32.PACK_AB R235, RZ, R197 ;  /* 0x000000c5ffeb323e */ /* 0x000fe400000000ff */
        /* <DEDUP_REMOVED lines=20> */
[----:B------:R-:W-:Y:S01]  /*3170*/  @P3 LOP3.LUT P0, RZ, R236, 0xff000000, RZ, 0xc0, !PT ;  /* 0xff000000ecff3812 */ /* 0x000fe2000780c0ff */
        /* <DEDUP_REMOVED lines=9> */
[----:B------:R-:W-:Y:S02]  /*3210*/  @P3 F2FP.F16.F32.PACK_AB R194, RZ, R194 ;  /* 0x000000c2ffc2323e */ /* 0x000fe400000000ff */
        /* <DEDUP_REMOVED lines=15> */
.L_x_14790:
        /* <DEDUP_REMOVED lines=36> */
[----:B------:R-:W-:Y:S01]  /*3550*/  @P3 F2FP.F16.F32.PACK_AB R201, RZ, R201 ;  /* 0x000000c9ffc9323e */ /* 0x000fe200000000ff */
[----:B------:R-:W-:-:S03]  /*3560*/  @P3 FMUL.FTZ R234, R195, R194 ;  /* 0x000000c2c3ea3220 */ /* 0x000fc60000410000 */
[----:B------:R-:W-:Y:S01]  /*3570*/  @P3 PRMT R157, R201, 0x7610, R157 ;  /* 0x00007610c99d3816 */ /* 0x000fe2000000009d */
[----:B----4-:R-:W-:Y:S02]  /*3580*/  @P3 FMUL.FTZ R167, R161, R167 ;  /* 0x000000a7a1a73220 */ /* 0x010fe40000410000 */
[----:B------:R-:W3:Y:S01]  /*3590*/  @P3 LDC.64 R194, c[0x0][0x408] ;  /* 0x00010200ffc23b82 */ /* 0x000ee20000000a00 */
[----:B------:R-:W-:Y:S01]  /*35a0*/  @P3 FSEL R234, R234, RZ, P6 ;  /* 0x000000ffeaea3208 */ /* 0x000fe20003000000 */
[----:B------:R-:W-:Y:S01]  /*35b0*/  @P3 FMUL.FTZ R167, R167, R166 ;  /* 0x000000a6a7a73220 */ /* 0x000fe20000410000 */
[----:B------:R-:W-:Y:S01]  /*35c0*/  @P3 FSEL R166, R164, RZ, P4 ;  /* 0x000000ffa4a63208 */ /* 0x000fe20002000000 */
[----:B------:R-:W-:Y:S01]  /*35d0*/  @P2 FADD.FTZ R164, R2, -R165 ;  /* 0x800000a502a42221 */ /* 0x000fe20000010000 */
[-CC-:B------:R-:W-:Y:S01]  /*35e0*/  @P2 FFMA.FTZ R165, R207, R221.reuse, R220.reuse ;  /* 0x000000ddcfa52223 */ /* 0x180fe200000100dc */
[----:B------:R-:W-:Y:S02]  /*35f0*/  @P3 LOP3.LUT P4, RZ, R237, 0xff00, RZ, 0xc0, !PT ;  /* 0x0000ff00edff3812 */ /* 0x000fe4000788c0ff */
        /* <DEDUP_REMOVED lines=10> */
[----:B------:R-:W-:Y:S01]  /*36a0*/  @P2 FFMA.FTZ R164, R219, R227, R52 ;  /* 0x000000e3dba42223 */ /* 0x000fe20000010034 */
[----:B------:R-:W-:-:S02]  /*36b0*/  @P3 F2FP.F16.F32.PACK_AB R227, RZ, R166 ;  /* 0x000000a6ffe3323e */ /* 0x000fc400000000ff */
[----:B------:R-:W-:Y:S01]  /*36c0*/  MOV R166, R54 ;  /* 0x0000003600a67202 */ /* 0x000fe20000000f00 */
[C---:B------:R-:W-:Y:S01]  /*36d0*/  @P2 FFMA.FTZ R166, R219.reuse, R235, R54 ;  /* 0x000000ebdba62223 */ /* 0x040fe20000010036 */
[----:B------:R-:W-:Y:S01]  /*36e0*/  MOV R165, R53 ;  /* 0x0000003500a57202 */ /* 0x000fe20000000f00 */
[----:B------:R-:W-:Y:S01]  /*36f0*/  @P2 FFMA.FTZ R165, R219, R236, R53 ;  /* 0x000000ecdba52223 */ /* 0x000fe20000010035 */
[----:B--2---:R-:W-:Y:S01]  /*3700*/  @P3 FMUL.FTZ R193, R164, R193 ;  /* 0x000000c1a4c13220 */ /* 0x004fe20000410000 */
[----:B-1----:R-:W-:Y:S01]  /*3710*/  @P3 FMUL.FTZ R197, R166, R197 ;  /* 0x000000c5a6c53220 */ /* 0x002fe20000410000 */
[----:B------:R-:W-:Y:S01]  /*3720*/  @P3 ISETP.GE.U32.AND.EX P0, PT, R237, 0x1000000, PT, P0 ;  /* 0x01000000ed00380c */ /* 0x000fe20003f06100 */
[----:B---3--:R-:W-:Y:S01]  /*3730*/  @P3 FMUL.FTZ R195, R165, R195 ;  /* 0x000000c3a5c33220 */ /* 0x008fe20000410000 */
[----:B------:R-:W-:Y:S01]  /*3740*/  @P3 FMUL.FTZ R192, R193, R192 ;  /* 0x000000c0c1c03220 */ /* 0x000fe20000410000 */
[----:B------:R-:W-:Y:S01]  /*3750*/  @P3 FMUL.FTZ R196, R197, R196 ;  /* 0x000000c4c5c43220 */ /* 0x000fe20000410000 */
[----:B------:R-:W-:Y:S01]  /*3760*/  @P3 PRMT R156, R227, 0x7610, R156 ;  /* 0x00007610e39c3816 */ /* 0x000fe2000000009c */
[----:B----4-:R-:W-:Y:S01]  /*3770*/  @P3 FMUL.FTZ R199, R167, R199 ;  /* 0x000000c7a7c73220 */ /* 0x010fe20000410000 */
[----:B------:R-:W-:Y:S01]  /*3780*/  @P3 FMUL.FTZ R194, R195, R194 ;  /* 0x000000c2c3c23220 */ /* 0x000fe20000410000 */
[----:B------:R-:W-:-:S02]  /*3790*/  @P3 FSEL R192, R192, RZ, P5 ;  /* 0x000000ffc0c03208 */ /* 0x000fc40002800000 */
[----:B------:R-:W-:Y:S01]  /*37a0*/  @P3 FMUL.FTZ R198, R199, R198 ;  /* 0x000000c6c7c63220 */ /* 0x000fe20000410000 */
[----:B------:R-:W-:Y:S02]  /*37b0*/  @P3 FSEL R196, R196, RZ, P1 ;  /* 0x000000ffc4c43208 */ /* 0x000fe40000800000 */
[----:B------:R-:W-:Y:S02]  /*37c0*/  @P3 FSEL R194, R194, RZ, P4 ;  /* 0x000000ffc2c23208 */ /* 0x000fe40002000000 */
[----:B------:R-:W-:Y:S02]  /*37d0*/  @P3 FSEL R198, R198, RZ, P0 ;  /* 0x000000ffc6c63208 */ /* 0x000fe40000000000 */
[----:B------:R-:W-:Y:S02]  /*37e0*/  @P3 F2FP.F16.F32.PACK_AB R192, RZ, R192 ;  /* 0x000000c0ffc0323e */ /* 0x000fe400000000ff */
[----:B------:R-:W-:Y:S02]  /*37f0*/  @P3 F2FP.F16.F32.PACK_AB R196, RZ, R196 ;  /* 0x000000c4ffc4323e */ /* 0x000fe400000000ff */
[----:B------:R-:W-:-:S02]  /*3800*/  @P3 F2FP.F16.F32.PACK_AB R200, RZ, R200 ;  /* 0x000000c8ffc8323e */ /* 0x000fc400000000ff */
[----:B------:R-:W-:Y:S02]  /*3810*/  @P3 F2FP.F16.F32.PACK_AB R234, RZ, R234 ;  /* 0x000000eaffea323e */ /* 0x000fe400000000ff */
[----:B------:R-:W-:Y:S02]  /*3820*/  @P3 F2FP.F16.F32.PACK_AB R194, RZ, R194 ;  /* 0x000000c2ffc2323e */ /* 0x000fe400000000ff */
[----:B------:R-:W-:Y:S02]  /*3830*/  @P3 F2FP.F16.F32.PACK_AB R198, RZ, R198 ;  /* 0x000000c6ffc6323e */ /* 0x000fe400000000ff */
[----:B------:R-:W-:Y:S02]  /*3840*/  @P3 PRMT R158, R192, 0x7610, R158 ;  /* 0x00007610c09e3816 */ /* 0x000fe4000000009e */
[----:B------:R-:W-:Y:S02]  /*3850*/  @P3 PRMT R159, R196, 0x7610, R159 ;  /* 0x00007610c49f3816 */ /* 0x000fe4000000009f */
[----:B------:R-:W-:-:S02]  /*3860*/  @P3 PRMT R156, R156, 0x5410, R200 ;  /* 0x000054109c9c3816 */ /* 0x000fc400000000c8 */
[----:B------:R-:W-:Y:S02]  /*3870*/  @P3 PRMT R157, R157, 0x5410, R234 ;  /* 0x000054109d9d3816 */ /* 0x000fe400000000ea */
[----:B------:R-:W-:Y:S02]  /*3880*/  @P3 PRMT R158, R158, 0x5410, R194 ;  /* 0x000054109e9e3816 */ /* 0x000fe400000000c2 */
[----:B------:R-:W-:-:S07]  /*3890*/  @P3 PRMT R159, R159, 0x5410, R198 ;  /* 0x000054109f9f3816 */ /* 0x000fce00000000c6 */
.L_x_14789:
[----:B------:R-:W-:Y:S05]  /*38a0*/  BSYNC.RECONVERGENT B1 ;  /* 0x0000000000017941 */ /* 0x000fea0003800200 */
.L_x_14772:
        /* <DEDUP_REMOVED lines=23> */
[----:B------:R-:W-:Y:S01]  /*3a20*/  @P2 FFMA.FTZ R198, R219, R196, R47 ;  /* 0x000000c4dbc62223 */ /* 0x000fe2000001002f */
[----:B------:R-:W-:Y:S01]  /*3a30*/  @P2 FADD.FTZ R162, R27, -R162 ;  /* 0x800000a21ba22221 */ /* 0x000fe20000010000 */
[C---:B------:R-:W-:Y:S01]  /*3a40*/  @P2 FFMA.FTZ R160, R219.reuse, R163, R48 ;  /* 0x000000a3dba02223 */ /* 0x040fe20000010030 */
[--C-:B------:R-:W-:Y:S01]  /*3a50*/  @P2 FFMA.FTZ R196, R6, R221, R220.reuse ;  /* 0x000000dd06c42223 */ /* 0x100fe200000100dc */
        /* <DEDUP_REMOVED lines=78> */
.L_x_14793:
[----:B-1----:R-:W1:Y:S01]  /*3f40*/  @P3 LDC.64 R192, c[0x0][0x408] ;  /* 0x00010200ffc03b82 */ /* 0x002e620000000a00 */
[-CC-:B------:R-:W-:Y:S01]  /*3f50*/  @P2 FFMA.FTZ R200, R4, R221.reuse, R220.reuse ;  /* 0x000000dd04c82223 */ /* 0x180fe200000100dc */
[--C-:B------:R-:W-:Y:S01]  /*3f60*/  @P2 FFMA.FTZ R197, R3, R221, R220.reuse ;  /* 0x000000dd03c52223 */ /* 0x100fe200000100dc */
        /* <DEDUP_REMOVED lines=9> */
[-C--:B------:R-:W-:Y:S01]  /*4000*/  @P2 FFMA.FTZ R197, R7, R221.reuse, R220 ;  /* 0x000000dd07c52223 */ /* 0x080fe200000100dc */
[----:B------:R-:W-:Y:S01]  /*4010*/  @P2 FADD.FTZ R234, R169, -R234 ;  /* 0x800000eaa9ea2221 */ /* 0x000fe20000010000 */
[----:B------:R-:W-:Y:S01]  /*4020*/  @P2 FFMA.FTZ R199, R5, R221, R220 ;  /* 0x000000dd05c72223 */ /* 0x000fe200000100dc */
[----:B------:R-:W-:Y:S01]  /*4030*/  @P2 FADD.FTZ R200, R171, -R200 ;  /* 0x800000c8abc82221 */ /* 0x000fe20000010000 */
[----:B------:R-:W-:Y:S01]  /*4040*/  MOV R224, R51 ;  /* 0x0000003300e07202 */ /* 0x000fe20000000f00 */
[----:B------:R-:W-:Y:S01]  /*4050*/  @P2 FADD.FTZ R197, R170, -R197 ;  /* 0x800000c5aac52221 */ /* 0x000fe20000010000 */
[C---:B------:R-:W-:Y:S01]  /*4060*/  @P2 FFMA.FTZ R224, R219.reuse, R234, R51 ;  /* 0x000000eadbe02223 */ /* 0x040fe20000010033 */
[----:B------:R-:W-:Y:S01]  /*4070*/  MOV R234, R45 ;  /* 0x0000002d00ea7202 */ /* 0x000fe20000000f00 */
[C---:B------:R-:W-:Y:S01]  /*4080*/  @P2 FFMA.FTZ R234, R219.reuse, R200, R45 ;  /* 0x000000c8dbea2223 */ /* 0x040fe2000001002d */
[----:B------:R-:W-:Y:S01]  /*4090*/  @P2 FADD.FTZ R199, R168, -R199 ;  /* 0x800000c7a8c72221 */ /* 0x000fe20000010000 */
        /* <DEDUP_REMOVED lines=22> */
[----:B------:R-:W-:Y:S01]  /*4200*/  @P3 F2FP.F16.F32.PACK_AB R223, RZ, R223 ;  /* 0x000000dfffdf323e */ /* 0x000fe200000000ff */
[----:B------:R-:W4:Y:S01]  /*4210*/  @P3 LDC.64 R198, c[0x0][0x408] ;  /* 0x00010200ffc63b82 */ /* 0x000f220000000a00 */
[----:B-1----:R-:W-:Y:S01]  /*4220*/  @P3 FMUL.FTZ R197, R236, R197 ;  /* 0x000000c5ecc53220 */ /* 0x002fe20000410000 */
[----:B------:R-:W-:-:S02]  /*4230*/  @P3 F2FP.F16.F32.PACK_AB R225, RZ, R225 ;  /* 0x000000e1ffe1323e */ /* 0x000fc400000000ff */
[----:B------:R-:W-:Y:S01]  /*4240*/  @P3 PRMT R156, R223, 0x7610, R156 ;  /* 0x00007610df9c3816 */ /* 0x000fe2000000009c */
[----:B------:R-:W-:-:S03]  /*4250*/  @P3 FMUL.FTZ R196, R197, R196 ;  /* 0x000000c4c5c43220 */ /* 0x000fc60000410000 */
[----:B------:R-:W1:Y:S01]  /*4260*/  @P3 LDC.64 R200, c[0x0][0x408] ;  /* 0x00010200ffc83b82 */ /* 0x000e620000000a00 */
[----:B--2---:R-:W-:Y:S01]  /*4270*/  @P3 FMUL.FTZ R193, R226, R193 ;  /* 0x000000c1e2c13220 */ /* 0x004fe20000410000 */
[----:B------:R-:W-:Y:S02]  /*4280*/  @P3 FSEL R196, R196, RZ, P5 ;  /* 0x000000ffc4c43208 */ /* 0x000fe40002800000 */
[----:B------:R-:W-:Y:S01]  /*4290*/  @P3 PRMT R156, R156, 0x5410, R225 ;  /* 0x000054109c9c3816 */ /* 0x000fe200000000e1 */
[----:B------:R-:W-:Y:S01]  /*42a0*/  @P3 FMUL.FTZ R192, R193, R192 ;  /* 0x000000c0c1c03220 */ /* 0x000fe20000410000 */
[----:B------:R-:W-:Y:S01]  /*42b0*/  @P3 F2FP.F16.F32.PACK_AB R196, RZ, R196 ;  /* 0x000000c4ffc4323e */ /* 0x000fe200000000ff */
[----:B---3--:R-:W-:-:S03]  /*42c0*/  @P3 FMUL.FTZ R195, R224, R195 ;  /* 0x000000c3e0c33220 */ /* 0x008fc60000410000 */
[----:B------:R-:W-:Y:S01]  /*42d0*/  @P3 FSEL R192, R192, RZ, P6 ;  /* 0x000000ffc0c03208 */ /* 0x000fe20003000000 */
[----:B------:R-:W-:Y:S01]  /*42e0*/  @P3 FMUL.FTZ R194, R195, R194 ;  /* 0x000000c2c3c23220 */ /* 0x000fe20000410000 */
[C---:B------:R-:W-:Y:S02]  /*42f0*/  @P3 LOP3.LUT P6, RZ, R233.reuse, 0xff00, RZ, 0xc0, !PT ;  /* 0x0000ff00e9ff3812 */ /* 0x040fe400078cc0ff */
[----:B------:R-:W-:Y:S01]  /*4300*/  @P3 F2FP.F16.F32.PACK_AB R192, RZ, R192 ;  /* 0x000000c0ffc0323e */ /* 0x000fe200000000ff */
[----:B----4-:R-:W-:Y:S01]  /*4310*/  @P3 FMUL.FTZ R199, R234, R199 ;  /* 0x000000c7eac73220 */ /* 0x010fe20000410000 */
[----:B------:R-:W-:Y:S02]  /*4320*/  @P3 FSEL R194, R194, RZ, P4 ;  /* 0x000000ffc2c23208 */ /* 0x000fe40002000000 */
[----:B------:R-:W-:Y:S01]  /*4330*/  @P3 LOP3.LUT P4, RZ, R233, 0xff0000, RZ, 0xc0, !PT ;  /* 0x00ff0000e9ff3812 */ /* 0x000fe2000788c0ff */
[----:B------:R-:W-:Y:S01]  /*4340*/  @P3 FMUL.FTZ R198, R199, R198 ;  /* 0x000000c6c7c63220 */ /* 0x000fe20000410000 */
[----:B------:R-:W-:-:S02]  /*4350*/  @P3 F2FP.F16.F32.PACK_AB R194, RZ, R194 ;  /* 0x000000c2ffc2323e */ /* 0x000fc400000000ff */
[----:B------:R-:W-:Y:S01]  /*4360*/  @P3 PRMT R157, R192, 0x7610, R157 ;  /* 0x00007610c09d3816 */ /* 0x000fe2000000009d */
        /* <DEDUP_REMOVED lines=23> */
.L_x_14792:
        /* <DEDUP_REMOVED lines=22> */
[----:B--2---:R-:W-:-:S04]  /*4640*/  @P3 FMUL.FTZ R167, R161, R167 ;  /* 0x000000a7a1a73220 */ /* 0x004fc80000410000 */
[----:B------:R-:W-:Y:S02]  /*4650*/  @P3 FSEL R163, R162, RZ, P5 ;  /* 0x000000ffa2a33208 */ /* 0x000fe40002800000 */
[----:B------:R-:W2:Y:S01]  /*4660*/  @P3 LDC.64 R196, c[0x0][0x408] ;  /* 0x00010200ffc43b82 */ /* 0x000ea20000000a00 */
[----:B------:R-:W-:Y:S01]  /*4670*/  @P3 LOP3.LUT P5, RZ, R232, 0xff0000, RZ, 0xc0, !PT ;  /* 0x00ff0000e8ff3812 */ /* 0x000fe200078ac0ff */
[----:B------:R-:W-:Y:S01]  /*4680*/  @P3 FMUL.FTZ R166, R167, R166 ;  /* 0x000000a6a7a63220 */ /* 0x000fe20000410000 */
[----:B------:R-:W-:Y:S01]  /*4690*/  FMUL.FTZ R167, R219, R192 ;  /* 0x000000c0dba77220 */ /* 0x000fe20000410000 */
[----:B------:R-:W-:-:S03]  /*46a0*/  @P3 F2FP.F16.F32.PACK_AB R163, RZ, R163 ;  /* 0x000000a3ffa3323e */ /* 0x000fc600000000ff */
[----:B------:R-:W-:Y:S01]  /*46b0*/  @P3 FSEL R166, R166, RZ, P6 ;  /* 0x000000ffa6a63208 */ /* 0x000fe20003000000 */
[----:B------:R-:W4:Y:S01]  /*46c0*/  @P3 LDC.64 R192, c[0x0][0x408] ;  /* 0x00010200ffc03b82 */ /* 0x000f220000000a00 */
[----:B------:R-:W-:Y:S01]  /*46d0*/  @P3 PRMT R156, R163, 0x7610, R156 ;  /* 0x00007610a39c3816 */ /* 0x000fe2000000009c */
[-C--:B------:R-:W-:Y:S01]  /*46e0*/  FFMA.FTZ R163, R7, R221.reuse, R220 ;  /* 0x000000dd07a37223 */ /* 0x080fe200000100dc */
[----:B------:R-:W-:Y:S02]  /*46f0*/  @P3 F2FP.F16.F32.PACK_AB R166, RZ, R166 ;  /* 0x000000a6ffa6323e */ /* 0x000fe400000000ff */
        /* <DEDUP_REMOVED lines=11> */
[C---:B------:R-:W-:Y:S01]  /*47b0*/  FMUL.FTZ R166, R219.reuse, R200 ;  /* 0x000000c8dba67220 */ /* 0x040fe20000410000 */
[----:B------:R-:W-:Y:S01]  /*47c0*/  FMUL.FTZ R200, R219, R224 ;  /* 0x000000e0dbc87220 */ /* 0x000fe20000410000 */
[----:B------:R-:W-:Y:S01]  /*47d0*/  FADD.FTZ R226, R172, -R165 ;  /* 0x800000a5ace27221 */ /* 0x000fe20000010000 */
[----:B------:R-:W-:Y:S02]  /*47e0*/  @P3 FSEL R165, R164, RZ, P5 ;  /* 0x000000ffa4a53208 */ /* 0x000fe40002800000 */
[----:B------:R-:W-:Y:S01]  /*47f0*/  FSEL R163, R163, RZ, P4 ;  /* 0x000000ffa3a37208 */ /* 0x000fe20002000000 */
[----:B------:R-:W-:Y:S01]  /*4800*/  FMUL.FTZ R201, R219, R226 ;  /* 0x000000e2dbc97220 */ /* 0x000fe20000410000 */
[----:B------:R-:W-:-:S02]  /*4810*/  FSEL R164, R166, RZ, P4 ;  /* 0x000000ffa6a47208 */ /* 0x000fc40002000000 */
[----:B------:R-:W-:Y:S01]  /*4820*/  @P3 F2FP.F16.F32.PACK_AB R167, RZ, R165 ;  /* 0x000000a5ffa7323e */ /* 0x000fe200000000ff */
        /* <DEDUP_REMOVED lines=19> */
[----:B------:R-:W-:Y:S02]  /*4960*/  @P3 F2FP.F16.F32.PACK_AB R194, RZ, R194 ;  /* 0x000000c2ffc2323e */ /* 0x000fe400000000ff */
[----:B------:R-:W-:Y:S01]  /*4970*/  @P3 PRMT R157, R167, 0x7610, R157 ;  /* 0x00007610a79d3816 */ /* 0x000fe2000000009d */
[----:B------:R-:W-:Y:S01]  /*4980*/  FMUL.FTZ R167, R219, R200 ;  /* 0x000000c8dba77220 */ /* 0x000fe20000410000 */
        /* <DEDUP_REMOVED lines=17> */
.L_x_14795:
        /* <DEDUP_REMOVED lines=13> */
.L_x_14797:
[----:B------:R-:W-:Y:S05]  /*4b70*/  BSYNC.RECONVERGENT B2 ;  /* 0x0000000000027941 */ /* 0x000fea0003800200 */
.L_x_14796:
        /* <DEDUP_REMOVED lines=13> */
.L_x_14799:
[----:B------:R-:W-:Y:S05]  /*4c50*/  BSYNC.RECONVERGENT B2 ;  /* 0x0000000000027941 */ /* 0x000fea0003800200 */
.L_x_14798:
        /* <DEDUP_REMOVED lines=13> */
.L_x_14801:
[----:B------:R-:W-:Y:S05]  /*4d30*/  BSYNC.RECONVERGENT B2 ;  /* 0x0000000000027941 */ /* 0x000fea0003800200 */
.L_x_14800:
        /* <DEDUP_REMOVED lines=13> */
.L_x_14803:
[----:B------:R-:W-:Y:S05]  /*4e10*/  BSYNC.RECONVERGENT B2 ;  /* 0x0000000000027941 */ /* 0x000fea0003800200 */
.L_x_14802:
        /* <DEDUP_REMOVED lines=13> */
.L_x_14805:
[----:B------:R-:W-:Y:S05]  /*4ef0*/  BSYNC.RECONVERGENT B2 ;  /* 0x0000000000027941 */ /* 0x000fea0003800200 */
.L_x_14804:
        /* <DEDUP_REMOVED lines=13> */
.L_x_14807:
[----:B------:R-:W-:Y:S05]  /*4fd0*/  BSYNC.RECONVERGENT B2 ;  /* 0x0000000000027941 */ /* 0x000fea0003800200 */
.L_x_14806:
        /* <DEDUP_REMOVED lines=13> */
.L_x_14809:
[----:B------:R-:W-:Y:S05]  /*50b0*/  BSYNC.RECONVERGENT B2 ;  /* 0x0000000000027941 */ /* 0x000fea0003800200 */
.L_x_14808:
        /* <DEDUP_REMOVED lines=13> */
.L_x_14794:
[----:B------:R-:W-:Y:S05]  /*5190*/  BSYNC.RECONVERGENT B1 ;  /* 0x0000000000017941 */ /* 0x000fea0003800200 */
.L_x_14791:
        /* <DEDUP_REMOVED lines=103> */
.L_x_14812:
        /* <DEDUP_REMOVED lines=11> */
[----:B------:R-:W-:Y:S01]  /*58c0*/  @P2 FADD.FTZ R199, R176, -R199 ;  /* 0x800000c7b0c72221 */ /* 0x000fe20000010000 */
[-CC-:B------:R-:W-:Y:S01]  /*58d0*/  @P2 FFMA.FTZ R200, R14, R221.reuse, R220.reuse ;  /* 0x000000dd0ec82223 */ /* 0x180fe200000100dc */
[----:B------:R-:W-:Y:S01]  /*58e0*/  MOV R224, R42 ;  /* 0x0000002a00e07202 */ /* 0x000fe20000000f00 */
[----:B------:R-:W-:Y:S01]  /*58f0*/  @P2 FFMA.FTZ R227, R15, R221, R220 ;  /* 0x000000dd0fe32223 */ /* 0x000fe200000100dc */
[----:B------:R-:W-:Y:S01]  /*5900*/  @P2 FFMA.FTZ R224, R219, R199, R42 ;  /* 0x000000c7dbe02223 */ /* 0x000fe2000001002a */
[----:B------:R-:W-:Y:S01]  /*5910*/  @P2 FADD.FTZ R234, R177, -R200 ;  /* 0x800000c8b1ea2221 */ /* 0x000fe20000010000 */
[----:B------:R-:W-:Y:S01]  /*5920*/  MOV R232, R36 ;  /* 0x0000002400e87202 */ /* 0x000fe20000000f00 */
[----:B------:R-:W3:Y:S01]  /*5930*/  @P3 LDC.64 R200, c[0x0][0x408] ;  /* 0x00010200ffc83b82 */ /* 0x000ee20000000a00 */
[----:B------:R-:W-:Y:S01]  /*5940*/  @P2 FADD.FTZ R227, R178, -R227 ;  /* 0x800000e3b2e32221 */ /* 0x000fe20000010000 */
[----:B------:R-:W-:Y:S01]  /*5950*/  @P2 FFMA.FTZ R236, R16, R221, R220 ;  /* 0x000000dd10ec2223 */ /* 0x000fe200000100dc */
[----:B------:R-:W-:Y:S01]  /*5960*/  MOV R226, R43 ;  /* 0x0000002b00e27202 */ /* 0x000fe20000000f00 */
[C---:B------:R-:W-:Y:S01]  /*5970*/  @P2 FFMA.FTZ R226, R219.reuse, R234, R43 ;  /* 0x000000eadbe22223 */ /* 0x040fe2000001002b */
[----:B------:R-:W-:Y:S01]  /*5980*/  @P2 FFMA.FTZ R232, R219, R227, R36 ;  /* 0x000000e3dbe82223 */ /* 0x000fe20000010024 */
        /* <DEDUP_REMOVED lines=25> */
[----:B------:R-:W-:Y:S02]  /*5b20*/  @P3 F2FP.F16.F32.PACK_AB R223, RZ, R223 ;  /* 0x000000dfffdf323e */ /* 0x000fe400000000ff */
[----:B------:R-:W-:Y:S01]  /*5b30*/  @P3 F2FP.F16.F32.PACK_AB R225, RZ, R225 ;  /* 0x000000e1ffe1323e */ /* 0x000fe200000000ff */
[----:B------:R-:W-:Y:S01]  /*5b40*/  @P3 FMUL.FTZ R196, R197, R196 ;  /* 0x000000c4c5c43220 */ /* 0x000fe20000410000 */
[----:B------:R-:W-:Y:S01]  /*5b50*/  @P3 PRMT R156, R223, 0x7610, R156 ;  /* 0x00007610df9c3816 */ /* 0x000fe2000000009c */
[----:B--2---:R-:W-:-:S03]  /*5b60*/  @P3 FMUL.FTZ R193, R224, R193 ;  /* 0x000000c1e0c13220 */ /* 0x004fc60000410000 */
        /* <DEDUP_REMOVED lines=8> */
[----:B------:R-:W-:-:S02]  /*5bf0*/  @P3 F2FP.F16.F32.PACK_AB R192, RZ, R192 ;  /* 0x000000c0ffc0323e */ /* 0x000fc400000000ff */
[----:B------:R-:W-:Y:S01]  /*5c00*/  @P3 PRMT R158, R196, 0x7610, R158 ;  /* 0x00007610c49e3816 */ /* 0x000fe2000000009e */
        /* <DEDUP_REMOVED lines=26> */
.L_x_14811:
        /* <DEDUP_REMOVED lines=92> */
.L_x_14814:
        /* <DEDUP_REMOVED lines=13> */
.L_x_14816:
[----:B------:R-:W-:Y:S05]  /*6440*/  BSYNC.RECONVERGENT B2 ;  /* 0x0000000000027941 */ /* 0x000fea0003800200 */
.L_x_14815:
        /* <DEDUP_REMOVED lines=13> */
.L_x_14818:
[----:B------:R-:W-:Y:S05]  /*6520*/  BSYNC.RECONVERGENT B2 ;  /* 0x0000000000027941 */ /* 0x000fea0003800200 */
.L_x_14817:
        /* <DEDUP_REMOVED lines=13> */
.L_x_14820:
[----:B------:R-:W-:Y:S05]  /*6600*/  BSYNC.RECONVERGENT B2 ;  /* 0x0000000000027941 */ /* 0x000fea0003800200 */
.L_x_14819:
        /* <DEDUP_REMOVED lines=13> */
.L_x_14822:
[----:B------:R-:W-:Y:S05]  /*66e0*/  BSYNC.RECONVERGENT B2 ;  /* 0x0000000000027941 */ /* 0x000fea0003800200 */
.L_x_14821:
        /* <DEDUP_REMOVED lines=13> */
.L_x_14824:
[----:B------:R-:W-:Y:S05]  /*67c0*/  BSYNC.RECONVERGENT B2 ;  /* 0x0000000000027941 */ /* 0x000fea0003800200 */
.L_x_14823:
        /* <DEDUP_REMOVED lines=13> */
.L_x_14826:
[----:B------:R-:W-:Y:S05]  /*68a0*/  BSYNC.RECONVERGENT B2 ;  /* 0x0000000000027941 */ /* 0x000fea0003800200 */
.L_x_14825:
        /* <DEDUP_REMOVED lines=13> */
.L_x_14828:
[----:B------:R-:W-:Y:S05]  /*6980*/  BSYNC.RECONVERGENT B2 ;  /* 0x0000000000027941 */ /* 0x000fea0003800200 */
.L_x_14827:
        /* <DEDUP_REMOVED lines=13> */
.L_x_14813:
[----:B------:R-:W-:Y:S05]  /*6a60*/  BSYNC.RECONVERGENT B1 ;  /* 0x0000000000017941 */ /* 0x000fea0003800200 */
.L_x_14810:
        /* <DEDUP_REMOVED lines=103> */
.L_x_14831:
        /* <DEDUP_REMOVED lines=90> */
.L_x_14830:
        /* <DEDUP_REMOVED lines=11> */
[C---:B------:R-:W-:Y:S01]  /*7730*/  FMUL.FTZ R161, R219.reuse, R192 ;  /* 0x000000c0dba17220 */ /* 0x040fe20000410000 */
[----:B------:R-:W-:Y:S01]  /*7740*/  FADD.FTZ R192, R184, -R193 ;  /* 0x800000c1b8c07221 */ /* 0x000fe20000010000 */
[-CC-:B------:R-:W-:Y:S01]  /*7750*/  FFMA.FTZ R200, R22, R221.reuse, R220.reuse ;  /* 0x000000dd16c87223 */ /* 0x180fe200000100dc */
[-CC-:B------:R-:W-:Y:S01]  /*7760*/  FFMA.FTZ R222, R24, R221.reuse, R220.reuse ;  /* 0x000000dd18de7223 */ /* 0x180fe200000100dc */
[----:B------:R-:W-:Y:S01]  /*7770*/  FSEL R160, R160, RZ, P1 ;  /* 0x000000ffa0a07208 */ /* 0x000fe20000800000 */
[----:B------:R-:W-:Y:S01]  /*7780*/  FMUL.FTZ R192, R219, R192 ;  /* 0x000000c0dbc07220 */ /* 0x000fe20000410000 */
[----:B------:R-:W3:Y:S01]  /*7790*/  @P3 LDC.64 R164, c[0x0][0x408] ;  /* 0x00010200ffa43b82 */ /* 0x000ee20000000a00 */
[----:B------:R-:W-:Y:S01]  /*77a0*/  FSEL R161, R161, RZ, P1 ;  /* 0x000000ffa1a17208 */ /* 0x000fe20000800000 */
[----:B------:R-:W-:Y:S01]  /*77b0*/  FFMA.FTZ R201, R25, R221, R220 ;  /* 0x000000dd19c97223 */ /* 0x000fe200000100dc */
[----:B------:R-:W-:Y:S01]  /*77c0*/  FADD.FTZ R200, R185, -R200 ;  /* 0x800000c8b9c87221 */ /* 0x000fe20000010000 */
[----:B------:R-:W-:Y:S01]  /*77d0*/  @P3 LOP3.LUT P4, RZ, R228, 0xff00, RZ, 0xc0, !PT ;  /* 0x0000ff00e4ff3812 */ /* 0x000fe2000788c0ff */
[----:B------:R-:W-:Y:S01]  /*77e0*/  FADD.FTZ R222, R187, -R222 ;  /* 0x800000debbde7221 */ /* 0x000fe20000010000 */
[----:B------:R-:W-:Y:S01]  /*77f0*/  FADD.FTZ R224, R188, -R201 ;  /* 0x800000c9bce07221 */ /* 0x000fe20000010000 */
[----:B------:R-:W-:Y:S01]  /*7800*/  @P3 LOP3.LUT P5, RZ, R229, 0xff00, RZ, 0xc0, !PT ;  /* 0x0000ff00e5ff3812 */ /* 0x000fe200078ac0ff */
[----:B-1----:R-:W-:Y:S01]  /*7810*/  @P3 FMUL.FTZ R163, R160, R163 ;  /* 0x000000a3a0a33220 */ /* 0x002fe20000410000 */
[----:B------:R-:W1:Y:S01]  /*7820*/  @P3 LDC.64 R194, c[0x0][0x408] ;  /* 0x00010200ffc23b82 */ /* 0x000e620000000a00 */
[----:B------:R-:W-:-:S02]  /*7830*/  FMUL.FTZ R201, R219, R222 ;  /* 0x000000dedbc97220 */ /* 0x000fc40000410000 */
        /* <DEDUP_REMOVED lines=14> */
[C---:B------:R-:W-:Y:S01]  /*7920*/  FMUL.FTZ R165, R219.reuse, R200 ;  /* 0x000000c8dba57220 */ /* 0x040fe20000410000 */
[----:B------:R-:W-:Y:S01]  /*7930*/  @P3 FSEL R166, R166, RZ, P4 ;  /* 0x000000ffa6a63208 */ /* 0x000fe20002000000 */
[----:B------:R-:W-:Y:S01]  /*7940*/  FMUL.FTZ R200, R219, R220 ;  /* 0x000000dcdbc87220 */ /* 0x000fe20000410000 */
[----:B------:R-:W-:Y:S01]  /*7950*/  @P3 PRMT R156, R163, 0x7610, R156 ;  /* 0x00007610a39c3816 */ /* 0x000fe2000000009c */
[----:B------:R-:W4:Y:S01]  /*7960*/  @P3 LDC.64 R198, c[0x0][0x408] ;  /* 0x00010200ffc63b82 */ /* 0x000f220000000a00 */
[----:B------:R-:W-:Y:S01]  /*7970*/  @P3 FSEL R164, R164, RZ, P2 ;  /* 0x000000ffa4a43208 */ /* 0x000fe20001000000 */
[----:B------:R-:W-:Y:S01]  /*7980*/  FMUL.FTZ R220, R219, R224 ;  /* 0x000000e0dbdc7220 */ /* 0x000fe20000410000 */
[----:B------:R-:W-:Y:S01]  /*7990*/  @P3 F2FP.F16.F32.PACK_AB R166, RZ, R166 ;  /* 0x000000a6ffa6323e */ /* 0x000fe200000000ff */
[----:B------:R-:W-:Y:S01]  /*79a0*/  FADD.FTZ R226, R190, -R221 ;  /* 0x800000ddbee27221 */ /* 0x000fe20000010000 */
[----:B------:R-:W-:-:S02]  /*79b0*/  FSEL R163, R165, RZ, P1 ;  /* 0x000000ffa5a37208 */ /* 0x000fc40000800000 */
[----:B------:R-:W-:Y:S01]  /*79c0*/  @P3 F2FP.F16.F32.PACK_AB R167, RZ, R164 ;  /* 0x000000a4ffa7323e */ /* 0x000fe200000000ff */
        /* <DEDUP_REMOVED lines=13> */
[----:B------:R-:W-:Y:S01]  /*7aa0*/  @P3 FSEL R192, R192, RZ, P2 ;  /* 0x000000ffc0c03208 */ /* 0x000fe20001000000 */
[----:B----4-:R-:W-:Y:S01]  /*7ab0*/  @P3 FMUL.FTZ R199, R166, R199 ;  /* 0x000000c7a6c73220 */ /* 0x010fe20000410000 */
[----:B------:R-:W-:Y:S02]  /*7ac0*/  @P3 LOP3.LUT P2, RZ, R229, 0xff0000, RZ, 0xc0, !PT ;  /* 0x00ff0000e5ff3812 */ /* 0x000fe4000784c0ff */
[----:B------:R-:W-:Y:S01]  /*7ad0*/  @P3 FSEL R194, R194, RZ, P4 ;  /* 0x000000ffc2c23208 */ /* 0x000fe20002000000 */
[----:B------:R-:W-:Y:S01]  /*7ae0*/  @P3 FMUL.FTZ R198, R199, R198 ;  /* 0x000000c6c7c63220 */ /* 0x000fe20000410000 */
[----:B------:R-:W-:Y:S02]  /*7af0*/  @P3 FSEL R196, R196, RZ, P5 ;  /* 0x000000ffc4c43208 */ /* 0x000fe40002800000 */
[----:B------:R-:W-:Y:S02]  /*7b00*/  @P3 F2FP.F16.F32.PACK_AB R194, RZ, R194 ;  /* 0x000000c2ffc2323e */ /* 0x000fe400000000ff */
[----:B------:R-:W-:-:S02]  /*7b10*/  @P3 FSEL R198, R198, RZ, P2 ;  /* 0x000000ffc6c63208 */ /* 0x000fc40001000000 */
[----:B------:R-:W-:Y:S02]  /*7b20*/  @P3 PRMT R157, R167, 0x7610, R157 ;  /* 0x00007610a79d3816 */ /* 0x000fe4000000009d */
        /* <DEDUP_REMOVED lines=17> */
.L_x_14833:
        /* <DEDUP_REMOVED lines=24> */
.L_x_14835:
[----:B------:R-:W-:Y:S05]  /*7dc0*/  BSYNC.RECONVERGENT B2 ;  /* 0x0000000000027941 */ /* 0x000fea0003800200 */
.L_x_14834:
        /* <DEDUP_REMOVED lines=13> */
.L_x_14837:
[----:B------:R-:W-:Y:S05]  /*7ea0*/  BSYNC.RECONVERGENT B2 ;  /* 0x0000000000027941 */ /* 0x000fea0003800200 */
.L_x_14836:
        /* <DEDUP_REMOVED lines=13> */
.L_x_14839:
[----:B------:R-:W-:Y:S05]  /*7f80*/  BSYNC.RECONVERGENT B2 ;  /* 0x0000000000027941 */ /* 0x000fea0003800200 */
.L_x_14838:
        /* <DEDUP_REMOVED lines=13> */
.L_x_14841:
[----:B------:R-:W-:Y:S05]  /*8060*/  BSYNC.RECONVERGENT B2 ;  /* 0x0000000000027941 */ /* 0x000fea0003800200 */
.L_x_14840:
        /* <DEDUP_REMOVED lines=13> */
.L_x_14843:
[----:B------:R-:W-:Y:S05]  /*8140*/  BSYNC.RECONVERGENT B2 ;  /* 0x0000000000027941 */ /* 0x000fea0003800200 */
.L_x_14842:
        /* <DEDUP_REMOVED lines=13> */
.L_x_14845:
[----:B------:R-:W-:Y:S05]  /*8220*/  BSYNC.RECONVERGENT B2 ;  /* 0x0000000000027941 */ /* 0x000fea0003800200 */
.L_x_14844:
        /* <DEDUP_REMOVED lines=13> */
.L_x_14847:
[----:B------:R-:W-:Y:S05]  /*8300*/  BSYNC.RECONVERGENT B2 ;  /* 0x0000000000027941 */ /* 0x000fea0003800200 */
.L_x_14846:
[----:B------:R-:W-:-:S04]  /*8310*/  @P3 F2FP.F16.F32.PACK_AB R192, RZ, R192 ;  /* 0x000000c0ffc0323e */ /* 0x000fc800000000ff */
[----:B------:R-:W-:-:S07]  /*8320*/  @P3 PRMT R159, R159, 0x5410, R192 ;  /* 0x000054109f9f3816 */ /* 0x000fce00000000c0 */
.L_x_14832:
[----:B------:R-:W-:Y:S05]  /*8330*/  BSYNC.RECONVERGENT B1 ;  /* 0x0000000000017941 */ /* 0x000fea0003800200 */
.L_x_14829:
        /* <DEDUP_REMOVED lines=13> */
.L_x_14766:
[----:B------:R-:W-:Y:S05]  /*8410*/  BSYNC B0 ;  /* 0x0000000000007941 */ /* 0x000fea0003800000 */
.L_x_14765:
        /* <DEDUP_REMOVED lines=186> */
.L_x_14771:
        /* <DEDUP_REMOVED lines=8> */
.L_x_14850:
[----:B------:R-:W-:Y:S05]  /*9040*/  BSYNC B1 ;  /* 0x0000000000017941 */ /* 0x000fea0003800000 */
.L_x_14849:
        /* <DEDUP_REMOVED lines=8> */
.L_x_14851:
[----:B------:R-:W-:Y:S01]  /*90d0*/  FADD.FTZ R196, R196, R193 ;  /* 0x000000c1c4c47221 */ /* 0x000fe20000010000 */
[----:B------:R-:W-:-:S04]  /*90e0*/  HFMA2 R221, -RZ, RZ, 0, 1.1920928955078125e-07 ;  /* 0x00000002ffdd7431 */ /* 0x000fc800000001ff */
[----:B------:R-:W-:Y:S02]  /*90f0*/  MOV R220, R196 ;  /* 0x000000c400dc7202 */ /* 0x000fe40000000f00 */
[----:B------:R-:W-:-:S07]  /*9100*/  MOV R195, R217 ;  /* 0x000000d900c37202 */ /* 0x000fce0000000f00 */
[----:B------:R-:W-:Y:S05]  /*9110*/  WARPSYNC.COLLECTIVE R201, `(.L_x_14852) ;  /* 0x00000000c9087348 */ /* 0x000fea0003c00000 */
[----:B------:R0:W1:Y:S02]  /*9120*/  SHFL.BFLY P0, R217, R220, R221, R224 ;  /* 0x0c0000dddcd97389 */ /* 0x00006400000000e0 */
[----:B01----:R-:W-:Y:S05]  /*9130*/  ENDCOLLECTIVE ;  /* 0x000000000000791b */ /* 0x003fea0003800000 */
.L_x_14852:
[----:B------:R-:W-:-:S05]  /*9140*/  FADD.FTZ R195, R195, R194 ;  /* 0x000000c2c3c37221 */ /* 0x000fca0000010000 */
[----:B------:R-:W-:Y:S02]  /*9150*/  MOV R220, R195 ;  /* 0x000000c300dc7202 */ /* 0x000fe40000000f00 */
[----:B------:R-:W-:-:S07]  /*9160*/  MOV R197, R217 ;  /* 0x000000d900c57202 */ /* 0x000fce0000000f00 */
[----:B------:R-:W-:Y:S05]  /*9170*/  WARPSYNC.COLLECTIVE R201, `(.L_x_14853) ;  /* 0x00000000c9087348 */ /* 0x000fea0003c00000 */
[----:B------:R0:W1:Y:S02]  /*9180*/  SHFL.BFLY P0, R217, R220, R221, R224 ;  /* 0x0c0000dddcd97389 */ /* 0x00006400000000e0 */
[----:B01----:R-:W-:Y:S05]  /*9190*/  ENDCOLLECTIVE ;  /* 0x000000000000791b */ /* 0x003fea0003800000 */
.L_x_14853:
[----:B------:R-:W-:Y:S01]  /*91a0*/  FADD.FTZ R197, R196, R197 ;  /* 0x000000c5c4c57221 */ /* 0x000fe20000010000 */
[----:B------:R-:W-:-:S04]  /*91b0*/  HFMA2 R221, -RZ, RZ, 0, 2.384185791015625e-07 ;  /* 0x00000004ffdd7431 */ /* 0x000fc800000001ff */
[----:B------:R-:W-:Y:S02]  /*91c0*/  MOV R220, R197 ;  /* 0x000000c500dc7202 */ /* 0x000fe40000000f00 */
[----:B------:R-:W-:-:S07]  /*91d0*/  MOV R198, R217 ;  /* 0x000000d900c67202 */ /* 0x000fce0000000f00 */
[----:B------:R-:W-:Y:S05]  /*91e0*/  WARPSYNC.COLLECTIVE R201, `(.L_x_14854) ;  /* 0x00000000c9087348 */ /* 0x000fea0003c00000 */
[----:B------:R0:W1:Y:S02]  /*91f0*/  SHFL.BFLY P0, R217, R220, R221, R224 ;  /* 0x0c0000dddcd97389 */ /* 0x00006400000000e0 */
[----:B01----:R-:W-:Y:S05]  /*9200*/  ENDCOLLECTIVE ;  /* 0x000000000000791b */ /* 0x003fea0003800000 */
.L_x_14854:
[----:B------:R-:W-:-:S05]  /*9210*/  FADD.FTZ R198, R195, R198 ;  /* 0x000000c6c3c67221 */ /* 0x000fca0000010000 */
[----:B------:R-:W-:Y:S02]  /*9220*/  MOV R220, R198 ;  /* 0x000000c600dc7202 */ /* 0x000fe40000000f00 */
[----:B------:R-:W-:-:S07]  /*9230*/  MOV R200, R217 ;  /* 0x000000d900c87202 */ /* 0x000fce0000000f00 */
[----:B------:R-:W-:Y:S05]  /*9240*/  WARPSYNC.COLLECTIVE R201, `(.L_x_14855) ;  /* 0x00000000c9087348 */ /* 0x000fea0003c00000 */
[----:B------:R0:W1:Y:S02]  /*9250*/  SHFL.BFLY P0, R217, R220, R221, R224 ;  /* 0x0c0000dddcd97389 */ /* 0x00006400000000e0 */
[----:B01----:R-:W-:Y:S05]  /*9260*/  ENDCOLLECTIVE ;  /* 0x000000000000791b */ /* 0x003fea0003800000 */
.L_x_14855:
[----:B------:R-:W-:Y:S01]  /*9270*/  FADD.FTZ R200, R197, R200 ;  /* 0x000000c8c5c87221 */ /* 0x000fe20000010000 */
[----:B------:R-:W-:-:S04]  /*9280*/  HFMA2 R221, -RZ, RZ, 0, 4.76837158203125e-07 ;  /* 0x00000008ffdd7431 */ /* 0x000fc800000001ff */
[----:B------:R-:W-:Y:S02]  /*9290*/  MOV R220, R200 ;  /* 0x000000c800dc7202 */ /* 0x000fe40000000f00 */
[----:B------:R-:W-:-:S07]  /*92a0*/  MOV R199, R217 ;  /* 0x000000d900c77202 */ /* 0x000fce0000000f00 */
[----:B------:R-:W-:Y:S05]  /*92b0*/  WARPSYNC.COLLECTIVE R201, `(.L_x_14856) ;  /* 0x00000000c9087348 */ /* 0x000fea0003c00000 */
[----:B------:R0:W1:Y:S02]  /*92c0*/  SHFL.BFLY P0, R217, R220, R221, R224 ;  /* 0x0c0000dddcd97389 */ /* 0x00006400000000e0 */
[----:B01----:R-:W-:Y:S05]  /*92d0*/  ENDCOLLECTIVE ;  /* 0x000000000000791b */ /* 0x003fea0003800000 */
.L_x_14856:
[----:B------:R-:W-:-:S05]  /*92e0*/  FADD.FTZ R199, R198, R199 ;  /* 0x000000c7c6c77221 */ /* 0x000fca0000010000 */
[----:B------:R-:W-:Y:S02]  /*92f0*/  MOV R220, R199 ;  /* 0x000000c700dc7202 */ /* 0x000fe40000000f00 */
[----:B------:R-:W-:-:S07]  /*9300*/  MOV R193, R217 ;  /* 0x000000d900c17202 */ /* 0x000fce0000000f00 */
[----:B------:R-:W-:Y:S05]  /*9310*/  WARPSYNC.COLLECTIVE R201, `(.L_x_14857) ;  /* 0x00000000c9087348 */ /* 0x000fea0003c00000 */
[----:B------:R0:W1:Y:S02]  /*9320*/  SHFL.BFLY P0, R217, R220, R221, R224 ;  /* 0x0c0000dddcd97389 */ /* 0x00006400000000e0 */
[----:B01----:R-:W-:Y:S05]  /*9330*/  ENDCOLLECTIVE ;  /* 0x000000000000791b */ /* 0x003fea0003800000 */
.L_x_14857:
[----:B------:R-:W-:Y:S01]  /*9340*/  FADD.FTZ R193, R200, R193 ;  /* 0x000000c1c8c17221 */ /* 0x000fe20000010000 */
[----:B------:R-:W-:-:S04]  /*9350*/  HFMA2 R221, -RZ, RZ, 0, 9.5367431640625e-07 ;  /* 0x00000010ffdd7431 */ /* 0x000fc800000001ff */
[----:B------:R-:W-:Y:S02]  /*9360*/  MOV R220, R193 ;  /* 0x000000c100dc7202 */ /* 0x000fe40000000f00 */
[----:B------:R-:W-:-:S07]  /*9370*/  MOV R194, R217 ;  /* 0x000000d900c27202 */ /* 0x000fce0000000f00 */
[----:B------:R-:W-:Y:S05]  /*9380*/  WARPSYNC.COLLECTIVE R201, `(.L_x_14858) ;  /* 0x00000000c9087348 */ /* 0x000fea0003c00000 */
[----:B------:R0:W1:Y:S02]  /*9390*/  SHFL.BFLY P0, R217, R220, R221, R224 ;  /* 0x0c0000dddcd97389 */ /* 0x00006400000000e0 */
[----:B01----:R-:W-:Y:S05]  /*93a0*/  ENDCOLLECTIVE ;  /* 0x000000000000791b */ /* 0x003fea0003800000 */
.L_x_14858:
[----:B------:R-:W-:-:S05]  /*93b0*/  FADD.FTZ R194, R199, R194 ;  /* 0x000000c2c7c27221 */ /* 0x000fca0000010000 */
[----:B------:R-:W-:Y:S02]  /*93c0*/  MOV R220, R194 ;  /* 0x000000c200dc7202 */ /* 0x000fe40000000f00 */
[----:B------:R-:W-:-:S07]  /*93d0*/  MOV R196, R217 ;  /* 0x000000d900c47202 */ /* 0x000fce0000000f00 */
[----:B------:R-:W-:Y:S05]  /*93e0*/  WARPSYNC.COLLECTIVE R201, `(.L_x_14859) ;  /* 0x00000000c9087348 */ /* 0x000fea0003c00000 */
[----:B------:R0:W1:Y:S02]  /*93f0*/  SHFL.BFLY P0, R217, R220, R221, R224 ;  /* 0x0c0000dddcd97389 */ /* 0x00006400000000e0 */
[----:B01----:R-:W-:Y:S05]  /*9400*/  ENDCOLLECTIVE ;  /* 0x000000000000791b */ /* 0x003fea0003800000 */
.L_x_14859:
[----:B------:R-:W-:Y:S01]  /*9410*/  MOV R195, R217 ;  /* 0x000000d900c37202 */ /* 0x000fe20000000f00 */
[----:B------:R-:W-:Y:S06]  /*9420*/  BRA `(.L_x_14860) ;  /* 0xffffff8800ac7947 */ /* 0x000fec000383ffff */
.L_x_14861:
        /* <DEDUP_REMOVED lines=13> */
.L_x_20099:


//--------------------- .text._ZN10layer_norm13ln_bwd_kernelINS_13Kernel_traitsIf6__halffS2_fjLj1024ELj1ELj4ELj1ELj16ENS_18Kernel_traits_baseILj1024EfS2_fS2_fjLj128EEEEELb1ELb1ELb0ELb0EEEvNS_9BwdParamsE --------------------------
	.section	.text._ZN10layer_norm13ln_bwd_kernelINS_13Kernel_traitsIf6__halffS2_fjLj1024ELj1ELj4ELj1ELj16ENS_18Kernel_traits_baseILj1024EfS2_fS2_fjLj128EEEEELb1ELb1ELb0ELb0EEEvNS_9BwdParamsE,"ax",@progbits
	.align	128
        .global         _ZN10layer_norm13ln_bwd_kernelINS_13Kernel_traitsIf6__halffS2_fjLj1024ELj1ELj4ELj1ELj16ENS_18Kernel_traits_baseILj1024EfS2_fS2_fjLj128EEEEELb1ELb1ELb0ELb0EEEvNS_9BwdParamsE
        .type           _ZN10layer_norm13ln_bwd_kernelINS_13Kernel_traitsIf6__halffS2_fjLj1024ELj1ELj4ELj1ELj16ENS_18Kernel_traits_baseILj1024EfS2_fS2_fjLj128EEEEELb1ELb1ELb0ELb0EEEvNS_9BwdParamsE,@function
        .size           _ZN10layer_norm13ln_bwd_kernelINS_13Kernel_traitsIf6__halffS2_fjLj1024ELj1ELj4ELj1ELj16ENS_18Kernel_traits_baseILj1024EfS2_fS2_fjLj128EEEEELb1ELb1ELb0ELb0EEEvNS_9BwdParamsE,(.L_x_20100 - _ZN10layer_norm13ln_bwd_kernelINS_13Kernel_traitsIf6__halffS2_fjLj1024ELj1ELj4ELj1ELj16ENS_18Kernel_traits_baseILj1024EfS2_fS2_fjLj128EEEEELb1ELb1ELb0ELb0EEEvNS_9BwdParamsE)
        .other          _ZN10layer_norm13ln_bwd_kernelINS_13Kernel_traitsIf6__halffS2_fjLj1024ELj1ELj4ELj1ELj16ENS_18Kernel_traits_baseILj1024EfS2_fS2_fjLj128EEEEELb1ELb1ELb0ELb0EEEvNS_9BwdParamsE,@"STO_CUDA_ENTRY STV_DEFAULT"
_ZN10layer_norm13ln_bwd_kernelINS_13Kernel_traitsIf6__halffS2_fjLj1024ELj1ELj4ELj1ELj16ENS_18Kernel_traits_baseILj1024EfS2_fS2_fjLj128EEEEELb1ELb1ELb0ELb0EEEvNS_9BwdParamsE:
.text._ZN10layer_norm13ln_bwd_kernelINS_13Kernel_traitsIf6__halffS2_fjLj1024ELj1ELj4ELj1ELj16ENS_18Kernel_traits_baseILj1024EfS2_fS2_fjLj128EEEEELb1ELb1ELb0ELb0EEEvNS_9BwdParamsE:
        /* <DEDUP_REMOVED lines=198> */
.L_x_14904:
        /* <DEDUP_REMOVED lines=30> */
[----:B--2---:R-:W-:Y:S01]  /*0e40*/  @P0 HADD2.F32 R15, -RZ, R192.H0_H0 ;  /* 0x200000c0ff0f0230 */ /* 0x004fe20000004100 */
[----:B------:R-:W-:-:S05]  /*0e50*/  P2R R192, PR, RZ, 0x20 ;  /* 0x00000020ffc07803 */ /* 0x000fca0000000000 */
[----:B------:R3:W-:Y:S01]  /*0e60*/  STL [R1+0x2c], R192 ;  /* 0x00002cc001007387 */ /* 0x0007e20000100800 */
[----:B----4-:R-:W-:Y:S02]  /*0e70*/  FSEL R13, R14, RZ, !P4 ;  /* 0x000000ff0e0d7208 */ /* 0x010fe40006000000 */
[----:B------:R-:W-:Y:S01]  /*0e80*/  MOV R14, R12 ;  /* 0x0000000c000e7202 */ /* 0x000fe20000000f00 */
[----:B---3--:R-:W-:Y:S06]  /*0e90*/  @!P3 BRA `(.L_x_14865) ;  /* 0x000000040080b947 */ /* 0x008fec0003800000 */
[----:B------:R-:W0:Y:S01]  /*0ea0*/  LDC.64 R196, c[0x0][0x3a8] ;  /* 0x0000ea00ffc47b82 */ /* 0x000e220000000a00 */
[----:B------:R-:W2:Y:S04]  /*0eb0*/  LDL R220, [R1+0xa8] ;  /* 0x0000a80001dc7983 */ /* 0x000ea80000100800 */
[----:B------:R-:W3:Y:S03]  /*0ec0*/  LDL R227, [R1+0xa0] ;  /* 0x0000a00001e37983 */ /* 0x000ee60000100800 */
[----:B------:R-:W1:Y:S01]  /*0ed0*/  LDC.64 R200, c[0x0][0x428] ;  /* 0x00010a00ffc87b82 */ /* 0x000e620000000a00 */
[----:B------:R-:W-:-:S07]  /*0ee0*/  ISETP.NE.U32.AND P2, PT, RZ, UR10, PT ;  /* 0x0000000aff007c0c */ /* 0x000fce000bf45070 */
[----:B------:R-:W4:Y:S01]  /*0ef0*/  LDC.64 R218, c[0x0][0x3b0] ;  /* 0x0000ec00ffda7b82 */ /* 0x000f220000000a00 */
[----:B0-----:R-:W-:-:S05]  /*0f00*/  IMAD.WIDE.U32 R196, R12, 0x20, R196 ;  /* 0x000000200cc47825 */ /* 0x001fca00078e00c4 */
[----:B------:R-:W4:Y:S04]  /*0f10*/  LDG.E.128 R192, desc[UR6][R196.64] ;  /* 0x00000006c4c07981 */ /* 0x000f28000c1e1d00 */
[----:B------:R0:W2:Y:S01]  /*0f20*/  LDG.E.128 R204, desc[UR6][R196.64+0x10] ;  /* 0x00001006c4cc7981 */ /* 0x0000a2000c1e1d00 */
[----:B-1----:R-:W-:-:S06]  /*0f30*/  IMAD.WIDE.U32 R200, R12, 0x10, R200 ;  /* 0x000000100cc87825 */ /* 0x002fcc00078e00c8 */
[----:B------:R-:W3:Y:S01]  /*0f40*/  LDG.E.128 R200, desc[UR6][R200.64] ;  /* 0x00000006c8c87981 */ /* 0x000ee2000c1e1d00 */
[----:B------:R-:W-:-:S13]  /*0f50*/  ISETP.NE.AND.EX P2, PT, RZ, UR11, PT, P2 ;  /* 0x0000000bff007c0c */ /* 0x000fda000bf45320 */
[----:B0-----:R-:W0:Y:S01]  /*0f60*/  @P2 LDC.64 R196, c[0x0][0x438] ;  /* 0x00010e00ffc42b82 */ /* 0x001e220000000a00 */
[C---:B----4-:R-:W-:Y:S01]  /*0f70*/  FADD.FTZ R221, -R13.reuse, R195 ;  /* 0x000000c30ddd7221 */ /* 0x050fe20000010100 */
[----:B--2---:R-:W-:Y:S02]  /*0f80*/  FADD.FTZ R195, -R13, R206 ;  /* 0x000000ce0dc37221 */ /* 0x004fe40000010100 */
[----:B------:R-:W2:Y:S01]  /*0f90*/  LDL R206, [R1+0xa4] ;  /* 0x0000a40001ce7983 */ /* 0x000ea20000100800 */
[----:B0-----:R-:W-:-:S04]  /*0fa0*/  @P2 IMAD.WIDE.U32 R196, R12, 0x20, R196 ;  /* 0x000000200cc42825 */ /* 0x001fc800078e00c4 */
[--C-:B---3--:R-:W-:Y:S01]  /*0fb0*/  HADD2.F32 R217, -RZ, R200.reuse.H0_H0 ;  /* 0x200000c8ffd97230 */ /* 0x108fe20000004100 */
[----:B------:R-:W5:Y:S01]  /*0fc0*/  @P2 LDG.E.128 R60, desc[UR6][R196.64] ;  /* 0x00000006c43c2981 */ /* 0x000f62000c1e1d00 */
[----:B------:R-:W-:-:S03]  /*0fd0*/  HADD2.F32 R200, -RZ, R200.H1_H1 ;  /* 0x300000c8ffc87230 */ /* 0x000fc60000004100 */
[----:B------:R0:W5:Y:S01]  /*0fe0*/  @P2 LDG.E.128 R56, desc[UR6][R196.64+0x10] ;  /* 0x00001006c4382981 */ /* 0x000162000c1e1d00 */
[----:B------:R-:W-:Y:S01]  /*0ff0*/  FADD.FTZ R0, -R13, R192 ;  /* 0x000000c00d007221 */ /* 0x000fe20000010100 */
[----:B------:R-:W-:Y:S02]  /*1000*/  HADD2.F32 R192, -RZ, R201.H1_H1 ;  /* 0x300000c9ffc07230 */ /* 0x000fe40000004100 */
[----:B0-----:R-:W-:-:S04]  /*1010*/  IMAD.WIDE.U32 R196, R12, 0x8, R218 ;  /* 0x000000080cc47825 */ /* 0x001fc800078e00da */
[C---:B------:R-:W-:Y:S01]  /*1020*/  FADD.FTZ R218, -R13.reuse, R193 ;  /* 0x000000c10dda7221 */ /* 0x040fe20000010100 */
[C---:B------:R-:W-:Y:S01]  /*1030*/  FADD.FTZ R219, -R13.reuse, R194 ;  /* 0x000000c20ddb7221 */ /* 0x040fe20000010100 */
[----:B------:R-:W-:Y:S02]  /*1040*/  HADD2.F32 R194, -RZ, R201.H0_H0 ;  /* 0x200000c9ffc27230 */ /* 0x000fe40000004100 */
[C---:B-----5:R-:W-:Y:S01]  /*1050*/  FMUL.FTZ R223, R16.reuse, R218 ;  /* 0x000000da10df7220 */ /* 0x060fe20000410000 */
[----:B------:R-:W-:Y:S01]  /*1060*/  FMUL.FTZ R222, R16, R219 ;  /* 0x000000db10de7220 */ /* 0x000fe20000410000 */
[--C-:B------:R-:W-:Y:S02]  /*1070*/  HADD2.F32 R14, -RZ, R202.reuse.H0_H0 ;  /* 0x200000caff0e7230 */ /* 0x100fe40000004100 */
[C---:B------:R-:W-:Y:S01]  /*1080*/  FADD.FTZ R201, -R13.reuse, R205 ;  /* 0x000000cd0dc97221 */ /* 0x040fe20000010100 */
[----:B------:R-:W-:Y:S01]  /*1090*/  HADD2.F32 R225, -RZ, R202.H1_H1 ;  /* 0x300000caffe17230 */ /* 0x000fe20000004100 */
[----:B------:R-:W3:Y:S01]  /*10a0*/  LDL R219, [R1+0x90] ;  /* 0x0000900001db7983 */ /* 0x000ee20000100800 */
[C---:B------:R-:W-:Y:S01]  /*10b0*/  FADD.FTZ R202, -R13.reuse, R204 ;  /* 0x000000cc0dca7221 */ /* 0x040fe20000010100 */
[----:B------:R-:W-:-:S02]  /*10c0*/  FADD.FTZ R193, -R13, R207 ;  /* 0x000000cf0dc17221 */ /* 0x000fc40000010100 */
[----:B------:R-:W4:Y:S01]  /*10d0*/  LDL R205, [R1+0xac] ;  /* 0x0000ac0001cd7983 */ /* 0x000f220000100800 */
[----:B------:R-:W-:Y:S01]  /*10e0*/  FADD.FTZ R125, R125, R200 ;  /* 0x000000c87d7d7221 */ /* 0x000fe20000010000 */
[-C--:B------:R-:W-:Y:S02]  /*10f0*/  FFMA.FTZ R157, R223, R200.reuse, R157 ;  /* 0x000000c8df9d7223 */ /* 0x080fe4000001009d */
[----:B------:R-:W4:Y:S04]  /*1100*/  LDL R204, [R1+0x98] ;  /* 0x0000980001cc7983 */ /* 0x000f280000100800 */
[----:B------:R-:W4:Y:S04]  /*1110*/  LDL R207, [R1+0x94] ;  /* 0x0000940001cf7983 */ /* 0x000f280000100800 */
[----:B------:R-:W5:Y:S01]  /*1120*/  LDG.E.64 R196, desc[UR6][R196.64] ;  /* 0x00000006c4c47981 */ /* 0x000f62000c1e1b00 */
[----:B--2---:R-:W-:Y:S01]  /*1130*/  FMUL.FTZ R218, R206, R200 ;  /* 0x000000c8ceda7220 */ /* 0x004fe20000410000 */
[----:B------:R-:W-:-:S04]  /*1140*/  FMUL.FTZ R206, R220, R194 ;  /* 0x000000c2dcce7220 */ /* 0x000fc80000410000 */
[----:B------:R0:W-:Y:S04]  /*1150*/  STL [R1+0x18], R218 ;  /* 0x000018da01007387 */ /* 0x0001e80000100800 */
[----:B------:R1:W-:Y:S04]  /*1160*/  STL [R1+0x14], R206 ;  /* 0x000014ce01007387 */ /* 0x0003e80000100800 */
[----:B------:R-:W2:Y:S01]  /*1170*/  LDL R200, [R1+0x9c] ;  /* 0x00009c0001c87983 */ /* 0x000ea20000100800 */
[C---:B------:R-:W-:Y:S01]  /*1180*/  FMUL.FTZ R220, R16.reuse, R202 ;  /* 0x000000ca10dc7220 */ /* 0x040fe20000410000 */
[C---:B------:R-:W-:Y:S01]  /*1190*/  FMUL.FTZ R221, R16.reuse, R221 ;  /* 0x000000dd10dd7220 */ /* 0x040fe20000410000 */
[----:B------:R-:W-:Y:S01]  /*11a0*/  FMUL.FTZ R227, R227, R217 ;  /* 0x000000d9e3e37220 */ /* 0x000fe20000410000 */
[----:B------:R-:W-:Y:S01]  /*11b0*/  FMUL.FTZ R0, R16, R0 ;  /* 0x0000000010007220 */ /* 0x000fe20000410000 */
[----:B------:R-:W-:-:S02]  /*11c0*/  HADD2.F32 R226, -RZ, R203.H0_H0 ;  /* 0x200000cbffe27230 */ /* 0x000fc40000004100 */
[----:B------:R-:W-:Y:S01]  /*11d0*/  FADD.FTZ R120, R120, R14 ;  /* 0x0000000e78787221 */ /* 0x000fe20000010000 */
[----:B------:R-:W-:Y:S02]  /*11e0*/  HADD2.F32 R203, -RZ, R203.H1_H1 ;  /* 0x300000cbffcb7230 */ /* 0x000fe40000004100 */
[----:B------:R-:W-:Y:S01]  /*11f0*/  FFMA.FTZ R152, R220, R14, R152 ;  /* 0x0000000edc987223 */ /* 0x000fe20000010098 */
[----:B------:R-:W-:Y:S01]  /*1200*/  FADD.FTZ R127, R127, R192 ;  /* 0x000000c07f7f7221 */ /* 0x000fe20000010000 */
[----:B------:R-:W-:Y:S01]  /*1210*/  FFMA.FTZ R159, R221, R192, R159 ;  /* 0x000000c0dd9f7223 */ /* 0x000fe2000001009f */
[----:B------:R-:W-:Y:S01]  /*1220*/  FADD.FTZ R124, R124, R217 ;  /* 0x000000d97c7c7221 */ /* 0x000fe20000010000 */
[----:B------:R-:W-:Y:S01]  /*1230*/  FFMA.FTZ R156, R0, R217, R156 ;  /* 0x000000d9009c7223 */ /* 0x000fe2000001009c */
[----:B------:R-:W-:Y:S01]  /*1240*/  FADD.FTZ R126, R126, R194 ;  /* 0x000000c27e7e7221 */ /* 0x000fe20000010000 */
[----:B------:R-:W-:Y:S01]  /*1250*/  FFMA.FTZ R158, R222, R194, R158 ;  /* 0x000000c2de9e7223 */ /* 0x000fe2000001009e */
[----:B---3--:R-:W-:Y:S01]  /*1260*/  FMUL.FTZ R202, R219, R14 ;  /* 0x0000000edbca7220 */ /* 0x008fe20000410000 */
[----:B------:R-:W-:Y:S01]  /*1270*/  FADD.FTZ R14, RZ, R227 ;  /* 0x000000e3ff0e7221 */ /* 0x000fe20000010000 */
[----:B------:R-:W-:Y:S01]  /*1280*/  FMUL.FTZ R219, R16, R201 ;  /* 0x000000c910db7220 */ /* 0x000fe20000410000 */
[----:B----4-:R-:W-:Y:S01]  /*1290*/  FMUL.FTZ R205, R205, R192 ;  /* 0x000000c0cdcd7220 */ /* 0x010fe20000410000 */
[----:B------:R-:W-:Y:S01]  /*12a0*/  FFMA.FTZ R192, R0, R227, RZ ;  /* 0x000000e300c07223 */ /* 0x000fe200000100ff */
[----:B------:R-:W-:Y:S01]  /*12b0*/  FMUL.FTZ R217, R16, R193 ;  /* 0x000000c110d97220 */ /* 0x000fe20000410000 */
[----:B------:R-:W-:Y:S01]  /*12c0*/  FADD.FTZ R14, R14, R218 ;  /* 0x000000da0e0e7221 */ /* 0x000fe20000010000 */
[----:B------:R-:W-:Y:S01]  /*12d0*/  FMUL.FTZ R194, R204, R226 ;  /* 0x000000e2ccc27220 */ /* 0x000fe20000410000 */
[----:B------:R1:W-:Y:S01]  /*12e0*/  STL [R1+0x10], R205 ;  /* 0x000010cd01007387 */ /* 0x0003e20000100800 */
[----:B------:R-:W-:Y:S01]  /*12f0*/  FMUL.FTZ R201, R207, R225 ;  /* 0x000000e1cfc97220 */ /* 0x000fe20000410000 */
[----:B------:R-:W-:-:S02]  /*1300*/  FFMA.FTZ R192, R223, R218, R192 ;  /* 0x000000dadfc07223 */ /* 0x000fc400000100c0 */
[----:B------:R1:W-:Y:S01]  /*1310*/  STL [R1+0xc], R202 ;  /* 0x00000cca01007387 */ /* 0x0003e20000100800 */
        /* <DEDUP_REMOVED lines=8> */
[----:B0-----:R-:W-:Y:S02]  /*13a0*/  FMUL.FTZ R218, R16, R195 ;  /* 0x000000c310da7220 */ /* 0x001fe40000410000 */
        /* <DEDUP_REMOVED lines=10> */
[----:B--2---:R-:W-:-:S05]  /*1450*/  FMUL.FTZ R193, R200, R203 ;  /* 0x000000cbc8c17220 */ /* 0x004fca0000410000 */
[----:B------:R1:W-:Y:S01]  /*1460*/  STL [R1], R193 ;  /* 0x000000c101007387 */ /* 0x0003e20000100800 */
[----:B------:R-:W-:Y:S01]  /*1470*/  FADD.FTZ R226, R14, R193 ;  /* 0x000000c10ee27221 */ /* 0x000fe20000010000 */
[----:B------:R-:W-:Y:S01]  /*1480*/  FFMA.FTZ R225, R217, R193, R192 ;  /* 0x000000c1d9e17223 */ /* 0x000fe200000100c0 */
[----:B------:R-:W-:-:S07]  /*1490*/  IADD3 R14, PT, PT, R12, 0x20, RZ ;  /* 0x000000200c0e7810 */ /* 0x000fce0007ffe0ff */
.L_x_14865:
[----:B------:R-:W-:Y:S05]  /*14a0*/  BSYNC.RECONVERGENT B1 ;  /* 0x0000000000017941 */ /* 0x000fea0003800200 */
.L_x_14864:
[----:B------:R-:W-:Y:S04]  /*14b0*/  BSSY.RECONVERGENT B1, `(.L_x_14866) ;  /* 0x000005c000017945 */ /* 0x000fe80003800200 */
[----:B------:R-:W-:Y:S05]  /*14c0*/  @!P6 BRA `(.L_x_14867) ;  /* 0x000000040068e947 */ /* 0x000fea0003800000 */
[----:B------:R-:W0:Y:S01]  /*14d0*/  LDC.64 R22, c[0x0][0x3a8] ;  /* 0x0000ea00ff167b82 */ /* 0x000e220000000a00 */
[----:B------:R-:W2:Y:S04]  /*14e0*/  LDL R252, [R1+0x80] ;  /* 0x0000800001fc7983 */ /* 0x000ea80000100800 */
[----:B------:R-:W3:Y:S03]  /*14f0*/  LDL R251, [R1+0x84] ;  /* 0x0000840001fb7983 */ /* 0x000ee60000100800 */
[----:B-1----:R-:W1:Y:S01]  /*1500*/  LDC.64 R200, c[0x0][0x428] ;  /* 0x00010a00ffc87b82 */ /* 0x002e620000000a00 */
[----:B------:R-:W-:Y:S01]  /*1510*/  ISETP.NE.U32.AND P2, PT, RZ, UR10, PT ;  /* 0x0000000aff007c0c */ /* 0x000fe2000bf45070 */
[----:B------:R-:W4:Y:S04]  /*1520*/  LDL R250, [R1+0x88] ;  /* 0x0000880001fa7983 */ /* 0x000f280000100800 */
[----:B------:R-:W4:Y:S02]  /*1530*/  LDL R249, [R1+0x8c] ;  /* 0x00008c0001f97983 */ /* 0x000f240000100800 */
[----:B------:R-:W1:Y:S02]  /*1540*/  LDC.64 R212, c[0x0][0x3b0] ;  /* 0x0000ec00ffd47b82 */ /* 0x000e640000000a00 */
[----:B------:R-:W4:Y:S04]  /*1550*/  LDL R248, [R1+0x70] ;  /* 0x0000700001f87983 */ /* 0x000f280000100800 */
        /* <DEDUP_REMOVED lines=13> */
[C---:B--2---:R-:W-:Y:S01]  /*1630*/  FADD.FTZ R214, -R13.reuse, R194 ;  /* 0x000000c20dd67221 */ /* 0x044fe20000010100 */
[C---:B------:R-:W-:Y:S01]  /*1640*/  FADD.FTZ R212, -R13.reuse, R192 ;  /* 0x000000c00dd47221 */ /* 0x040fe20000010100 */
[C---:B------:R-:W-:Y:S01]  /*1650*/  FADD.FTZ R198, -R13.reuse, R193 ;  /* 0x000000c10dc67221 */ /* 0x040fe20000010100 */
[C---:B---3--:R-:W-:Y:S02]  /*1660*/  FADD.FTZ R194, -R13.reuse, R205 ;  /* 0x000000cd0dc27221 */ /* 0x048fe40000010100 */
[----:B------:R-:W2:Y:S01]  /*1670*/  LDL R205, [R1+0x78] ;  /* 0x0000780001cd7983 */ /* 0x000ea20000100800 */
[--C-:B----4-:R-:W-:Y:S02]  /*1680*/  HADD2.F32 R192, -RZ, R200.reuse.H0_H0 ;  /* 0x200000c8ffc07230 */ /* 0x110fe40000004100 */
[----:B------:R-:W-:Y:S02]  /*1690*/  HADD2.F32 R193, -RZ, R200.H1_H1 ;  /* 0x300000c8ffc17230 */ /* 0x000fe40000004100 */
[----:B------:R-:W-:-:S02]  /*16a0*/  FADD.FTZ R200, -R13, R204 ;  /* 0x000000cc0dc87221 */ /* 0x000fc40000010100 */
[----:B------:R-:W3:Y:S01]  /*16b0*/  LDL R204, [R1+0x7c] ;  /* 0x00007c0001cc7983 */ /* 0x000ee20000100800 */
[C---:B-----5:R-:W-:Y:S01]  /*16c0*/  FMUL.FTZ R216, R16.reuse, R212 ;  /* 0x000000d410d87220 */ /* 0x060fe20000410000 */
[----:B------:R-:W-:Y:S01]  /*16d0*/  FMUL.FTZ R215, R16, R198 ;  /* 0x000000c610d77220 */ /* 0x000fe20000410000 */
[-C--:B------:R-:W-:Y:S01]  /*16e0*/  FMUL.FTZ R252, R252, R192.reuse ;  /* 0x000000c0fcfc7220 */ /* 0x080fe20000410000 */
[--C-:B------:R-:W-:Y:S02]  /*16f0*/  HADD2.F32 R245, -RZ, R201.reuse.H0_H0 ;  /* 0x200000c9fff57230 */ /* 0x100fe40000004100 */
        /* <DEDUP_REMOVED lines=24> */
[----:B------:R-:W-:Y:S01]  /*1880*/  FADD.FTZ R17, -R13, R206 ;  /* 0x000000ce0d117221 */ /* 0x000fe20000010100 */
[----:B------:R-:W-:Y:S01]  /*1890*/  MOV R206, R11 ;  /* 0x0000000b00ce7202 */ /* 0x000fe20000000f00 */
        /* <DEDUP_REMOVED lines=29> */
.L_x_14867:
[----:B------:R-:W-:Y:S05]  /*1a70*/  BSYNC.RECONVERGENT B1 ;  /* 0x0000000000017941 */ /* 0x000fea0003800200 */
.L_x_14866:
[----:B------:R-:W-:Y:S04]  /*1a80*/  BSSY.RECONVERGENT B1, `(.L_x_14868) ;  /* 0x000005b000017945 */ /* 0x000fe80003800200 */
[----:B------:R-:W-:Y:S05]  /*1a90*/  @!P5 BRA `(.L_x_14869) ;  /* 0x000000040064d947 */ /* 0x000fea0003800000 */
[----:B------:R-:W0:Y:S01]  /*1aa0*/  LDC.64 R6, c[0x0][0x3a8] ;  /* 0x0000ea00ff067b82 */ /* 0x000e220000000a00 */
[----:B------:R-:W2:Y:S04]  /*1ab0*/  LDL R244, [R1+0x60] ;  /* 0x0000600001f47983 */ /* 0x000ea80000100800 */
[----:B------:R-:W3:Y:S03]  /*1ac0*/  LDL R243, [R1+0x64] ;  /* 0x0000640001f37983 */ /* 0x000ee60000100800 */
[----:B------:R-:W4:Y:S01]  /*1ad0*/  LDC.64 R8, c[0x0][0x428] ;  /* 0x00010a00ff087b82 */ /* 0x000f220000000a00 */
[----:B------:R-:W3:Y:S04]  /*1ae0*/  LDL R242, [R1+0x68] ;  /* 0x0000680001f27983 */ /* 0x000ee80000100800 */
[----:B------:R-:W3:Y:S04]  /*1af0*/  LDL R241, [R1+0x6c] ;  /* 0x00006c0001f17983 */ /* 0x000ee80000100800 */
[----:B------:R-:W3:Y:S04]  /*1b00*/  LDL R240, [R1+0x50] ;  /* 0x0000500001f07983 */ /* 0x000ee80000100800 */
[----:B------:R-:W3:Y:S01]  /*1b10*/  LDL R232, [R1+0x54] ;  /* 0x0000540001e87983 */ /* 0x000ee20000100800 */
[----:B0-----:R-:W-:-:S03]  /*1b20*/  IMAD.WIDE.U32 R6, R14, 0x20, R6 ;  /* 0x000000200e067825 */ /* 0x001fc600078e0006 */
[----:B------:R-:W3:Y:S04]  /*1b30*/  LDL R230, [R1+0x5c] ;  /* 0x00005c0001e67983 */ /* 0x000ee80000100800 */
[----:B-1----:R-:W2:Y:S01]  /*1b40*/  LDG.E.128 R192, desc[UR6][R6.64] ;  /* 0x0000000606c07981 */ /* 0x002ea2000c1e1d00 */
[----:B------:R-:W-:Y:S01]  /*1b50*/  ISETP.NE.U32.AND P2, PT, RZ, UR10, PT ;  /* 0x0000000aff007c0c */ /* 0x000fe2000bf45070 */
[----:B----4-:R-:W-:Y:S02]  /*1b60*/  IMAD.WIDE.U32 R8, R14, 0x10, R8 ;  /* 0x000000100e087825 */ /* 0x010fe400078e0008 */
[----:B------:R0:W4:Y:S01]  /*1b70*/  LDG.E.128 R204, desc[UR6][R6.64+0x10] ;  /* 0x0000100606cc7981 */ /* 0x000122000c1e1d00 */
[----:B------:R-:W-:-:S03]  /*1b80*/  ISETP.NE.AND.EX P2, PT, RZ, UR11, PT, P2 ;  /* 0x0000000bff007c0c */ /* 0x000fc6000bf45320 */
[----:B------:R1:W3:Y:S10]  /*1b90*/  LDG.E.128 R200, desc[UR6][R8.64] ;  /* 0x0000000608c87981 */ /* 0x0002f4000c1e1d00 */
[----:B0-----:R-:W0:Y:S08]  /*1ba0*/  @P2 LDC.64 R6, c[0x0][0x438] ;  /* 0x00010e00ff062b82 */ /* 0x001e300000000a00 */
[----:B-1----:R-:W1:Y:S01]  /*1bb0*/  LDC.64 R8, c[0x0][0x3b0] ;  /* 0x0000ec00ff087b82 */ /* 0x002e620000000a00 */
[----:B0-----:R-:W-:-:S05]  /*1bc0*/  @P2 IMAD.WIDE.U32 R6, R14, 0x20, R6 ;  /* 0x000000200e062825 */ /* 0x001fca00078e0006 */
[----:B------:R-:W5:Y:S04]  /*1bd0*/  @P2 LDG.E.128 R44, desc[UR6][R6.64] ;  /* 0x00000006062c2981 */ /* 0x000f68000c1e1d00 */
[----:B------:R1:W5:Y:S02]  /*1be0*/  @P2 LDG.E.128 R40, desc[UR6][R6.64+0x10] ;  /* 0x0000100606282981 */ /* 0x000364000c1e1d00 */
[----:B-1----:R-:W-:-:S05]  /*1bf0*/  IMAD.WIDE.U32 R6, R14, 0x8, R8 ;  /* 0x000000080e067825 */ /* 0x002fca00078e0008 */
[----:B------:R3:W5:Y:S01]  /*1c00*/  LDG.E.64 R20, desc[UR6][R6.64] ;  /* 0x0000000606147981 */ /* 0x000762000c1e1b00 */
[C---:B--2---:R-:W-:Y:S01]  /*1c10*/  FADD.FTZ R9, -R13.reuse, R193 ;  /* 0x000000c10d097221 */ /* 0x044fe20000010100 */
[C---:B----4-:R-:W-:Y:S02]  /*1c20*/  FADD.FTZ R193, -R13.reuse, R204 ;  /* 0x000000cc0dc17221 */ /* 0x050fe40000010100 */
[----:B------:R-:W2:Y:S01]  /*1c30*/  LDL R204, [R1+0x58] ;  /* 0x0000580001cc7983 */ /* 0x000ea20000100800 */
[C---:B------:R-:W-:Y:S01]  /*1c40*/  FADD.FTZ R10, -R13.reuse, R194 ;  /* 0x000000c20d0a7221 */ /* 0x040fe20000010100 */
[--C-:B---3--:R-:W-:Y:S02]  /*1c50*/  HADD2.F32 R7, -RZ, R200.reuse.H0_H0 ;  /* 0x200000c8ff077230 */ /* 0x108fe40000004100 */
[----:B------:R-:W-:Y:S01]  /*1c60*/  FADD.FTZ R211, -R13, R192 ;  /* 0x000000c00dd37221 */ /* 0x000fe20000010100 */
[----:B------:R-:W-:Y:S02]  /*1c70*/  HADD2.F32 R8, -RZ, R200.H1_H1 ;  /* 0x300000c8ff087230 */ /* 0x000fe40000004100 */
[----:B-----5:R-:W-:Y:S01]  /*1c80*/  FMUL.FTZ R210, R16, R9 ;  /* 0x0000000910d27220 */ /* 0x020fe20000410000 */
[----:B------:R-:W-:-:S02]  /*1c90*/  HADD2.F32 R194, -RZ, R201.H0_H0 ;  /* 0x200000c9ffc27230 */ /* 0x000fc40000004100 */
        /* <DEDUP_REMOVED lines=22> */
[C---:B------:R-:W-:Y:S01]  /*1e00*/  FADD.FTZ R6, -R13.reuse, R206 ;  /* 0x000000ce0d067221 */ /* 0x040fe20000010100 */
        /* <DEDUP_REMOVED lines=9> */
[----:B------:R-:W-:Y:S01]  /*1ea0*/  FMUL.FTZ R232, R232, R202 ;  /* 0x000000cae8e87220 */ /* 0x000fe20000410000 */
[----:B------:R-:W-:Y:S01]  /*1eb0*/  FADD.FTZ R193, R193, R240 ;  /* 0x000000f0c1c17221 */ /* 0x000fe20000010000 */
[----:B------:R-:W-:Y:S01]  /*1ec0*/  FFMA.FTZ R194, R8, R240, R194 ;  /* 0x000000f008c27223 */ /* 0x000fe200000100c2 */
[----:B------:R-:W-:Y:S02]  /*1ed0*/  HADD2.F32 R203, -RZ, R203.H1_H1 ;  /* 0x300000cbffcb7230 */ /* 0x000fe40000004100 */
        /* <DEDUP_REMOVED lines=18> */
[----:B------:R-:W-:-:S03]  /*2000*/  FFMA.FTZ R194, R6, R231, R194 ;  /* 0x000000e706c27223 */ /* 0x000fc600000100c2 */
[----:B------:R-:W-:Y:S01]  /*2010*/  FADD.FTZ R226, R193, R230 ;  /* 0x000000e6c1e27221 */ /* 0x000fe20000010000 */
[----:B------:R-:W-:-:S07]  /*2020*/  FFMA.FTZ R225, R5, R230, R194 ;  /* 0x000000e605e17223 */ /* 0x000fce00000100c2 */
.L_x_14869:
[----:B------:R-:W-:Y:S05]  /*2030*/  BSYNC.RECONVERGENT B1 ;  /* 0x0000000000017941 */ /* 0x000fea0003800200 */
.L_x_14868:
        /* <DEDUP_REMOVED lines=13> */
[----:B----4-:R-:W-:-:S03]  /*2110*/  IMAD.WIDE.U32 R18, R14, 0x10, R18 ;  /* 0x000000100e127825 */ /* 0x010fc600078e0012 */
[----:B------:R-:W4:Y:S04]  /*2120*/  LDG.E.128 R200, desc[UR6][R2.64+0x10] ;  /* 0x0000100602c87981 */ /* 0x000f28000c1e1d00 */
[----:B------:R0:W3:Y:S04]  /*2130*/  LDG.E.128 R204, desc[UR6][R18.64] ;  /* 0x0000000612cc7981 */ /* 0x0000e8000c1e1d00 */
[----:B------:R-:W3:Y:S01]  /*2140*/  LDL R228, [R1+0x3c] ;  /* 0x00003c0001e47983 */ /* 0x000ee20000100800 */
[----:B0-----:R-:W0:Y:S02]  /*2150*/  LDC.64 R18, c[0x0][0x3b0] ;  /* 0x0000ec00ff127b82 */ /* 0x001e240000000a00 */
[----:B0-----:R-:W-:-:S06]  /*2160*/  IMAD.WIDE.U32 R18, R14, 0x8, R18 ;  /* 0x000000080e127825 */ /* 0x001fcc00078e0012 */
[----:B------:R-:W5:Y:S01]  /*2170*/  LDG.E.64 R18, desc[UR6][R18.64] ;  /* 0x0000000612127981 */ /* 0x000f62000c1e1b00 */
[----:B------:R-:W-:-:S04]  /*2180*/  ISETP.NE.U32.AND P2, PT, RZ, UR10, PT ;  /* 0x0000000aff007c0c */ /* 0x000fc8000bf45070 */
[----:B------:R-:W-:-:S13]  /*2190*/  ISETP.NE.AND.EX P2, PT, RZ, UR11, PT, P2 ;  /* 0x0000000bff007c0c */ /* 0x000fda000bf45320 */
[----:B------:R-:W0:Y:S02]  /*21a0*/  @P2 LDC.64 R2, c[0x0][0x438] ;  /* 0x00010e00ff022b82 */ /* 0x000e240000000a00 */
[----:B0-----:R-:W-:-:S05]  /*21b0*/  @P2 IMAD.WIDE.U32 R2, R14, 0x20, R2 ;  /* 0x000000200e022825 */ /* 0x001fca00078e0002 */
[----:B------:R-:W5:Y:S04]  /*21c0*/  @P2 LDG.E.128 R36, desc[UR6][R2.64] ;  /* 0x0000000602242981 */ /* 0x000f68000c1e1d00 */
[----:B------:R0:W5:Y:S01]  /*21d0*/  @P2 LDG.E.128 R32, desc[UR6][R2.64+0x10] ;  /* 0x0000100602202981 */ /* 0x000162000c1e1d00 */
[C---:B--2---:R-:W-:Y:S01]  /*21e0*/  FADD.FTZ R14, -R13.reuse, R195 ;  /* 0x000000c30d0e7221 */ /* 0x044fe20000010100 */
[C---:B0-----:R-:W-:Y:S01]  /*21f0*/  FADD.FTZ R2, -R13.reuse, R192 ;  /* 0x000000c00d027221 */ /* 0x041fe20000010100 */
[C---:B------:R-:W-:Y:S01]  /*2200*/  FADD.FTZ R3, -R13.reuse, R193 ;  /* 0x000000c10d037221 */ /* 0x040fe20000010100 */
[C---:B------:R-:W-:Y:S01]  /*2210*/  FADD.FTZ R4, -R13.reuse, R194 ;  /* 0x000000c20d047221 */ /* 0x040fe20000010100 */
[C---:B----4-:R-:W-:Y:S01]  /*2220*/  FADD.FTZ R192, -R13.reuse, R200 ;  /* 0x000000c80dc07221 */ /* 0x050fe20000010100 */
[C---:B------:R-:W-:Y:S01]  /*2230*/  FADD.FTZ R193, -R13.reuse, R201 ;  /* 0x000000c90dc17221 */ /* 0x040fe20000010100 */
[----:B------:R-:W-:Y:S01]  /*2240*/  FADD.FTZ R194, -R13, R202 ;  /* 0x000000ca0dc27221 */ /* 0x000fe20000010100 */
[----:B---3--:R-:W-:-:S02]  /*2250*/  HADD2.F32 R195, -RZ, R204.H0_H0 ;  /* 0x200000ccffc37230 */ /* 0x008fc40000004100 */
[----:B------:R-:W-:Y:S01]  /*2260*/  FADD.FTZ R203, -R13, R203 ;  /* 0x000000cb0dcb7221 */ /* 0x000fe20000010100 */
[--C-:B------:R-:W-:Y:S02]  /*2270*/  HADD2.F32 R13, -RZ, R205.reuse.H1_H1 ;  /* 0x300000cdff0d7230 */ /* 0x100fe40000004100 */
[C---:B-----5:R-:W-:Y:S01]  /*2280*/  FMUL.FTZ R208, R16.reuse, R14 ;  /* 0x0000000e10d07220 */ /* 0x060fe20000410000 */
[----:B------:R-:W-:Y:S02]  /*2290*/  HADD2.F32 R200, -RZ, R204.H1_H1 ;  /* 0x300000ccffc87230 */ /* 0x000fe40000004100 */
[----:B------:R-:W-:Y:S01]  /*22a0*/  FMUL.FTZ R224, R16, R2 ;  /* 0x0000000210e07220 */ /* 0x000fe20000410000 */
[----:B------:R-:W-:Y:S01]  /*22b0*/  FMUL.FTZ R239, R239, R195 ;  /* 0x000000c3efef7220 */ /* 0x000fe20000410000 */
[----:B------:R-:W-:Y:S02]  /*22c0*/  HADD2.F32 R201, -RZ, R205.H0_H0 ;  /* 0x200000cdffc97230 */ /* 0x000fe40000004100 */
        /* <DEDUP_REMOVED lines=14> */
[----:B------:R-:W-:Y:S02]  /*23b0*/  HADD2.F32 R202, -RZ, R206.H1_H1 ;  /* 0x300000ceffca7230 */ /* 0x000fe40000004100 */
        /* <DEDUP_REMOVED lines=34> */
.L_x_14871:
[----:B------:R-:W-:Y:S05]  /*25e0*/  BSYNC.RECONVERGENT B1 ;  /* 0x0000000000017941 */ /* 0x000fea0003800200 */
.L_x_14870:
[----:B------:R-:W-:Y:S01]  /*25f0*/  UMOV UR4, 0xffffffff ;  /* 0xffffffff00047882 */ /* 0x000fe20000000000 */
[----:B------:R-:W-:-:S04]  /*2600*/  ISETP.NE.U32.AND P2, PT, RZ, UR10, PT ;  /* 0x0000000aff007c0c */ /* 0x000fc8000bf45070 */
[----:B------:R-:W-:Y:S01]  /*2610*/  ISETP.NE.AND.EX P2, PT, RZ, UR11, PT, P2 ;  /* 0x0000000bff007c0c */ /* 0x000fe2000bf45320 */
[----:B------:R-:W-:-:S12]  /*2620*/  BRA.DIV UR4, `(.L_x_14872) ;  /* 0x0000008e04687947 */ /* 0x000fd8000b800000 */
[----:B------:R-:W1:Y:S02]  /*2630*/  SHFL.BFLY PT, R13, R226, 0x1, 0x1f ;  /* 0x0c201f00e20d7f89 */ /* 0x000e6400000e0000 */
        /* <DEDUP_REMOVED lines=17> */
.L_x_14930:
        /* <DEDUP_REMOVED lines=23> */
[C---:B-----5:R-:W-:Y:S02]  /*28c0*/  LOP3.LUT P4, RZ, R196.reuse, 0xff0000, RZ, 0xc0, !PT ;  /* 0x00ff0000c4ff7812 */ /* 0x060fe4000788c0ff */
[----:B------:R-:W-:Y:S02]  /*28d0*/  LOP3.LUT P3, RZ, R196, 0xff000000, RZ, 0xc0, !PT ;  /* 0xff000000c4ff7812 */ /* 0x000fe4000786c0ff */
[C---:B------:R-:W-:Y:S02]  /*28e0*/  LOP3.LUT P5, RZ, R197.reuse, 0xff, RZ, 0xc0, !PT ;  /* 0x000000ffc5ff7812 */ /* 0x040fe400078ac0ff */
[----:B------:R-:W-:Y:S01]  /*28f0*/  LOP3.LUT P6, RZ, R197, 0xff0000, RZ, 0xc0, !PT ;  /* 0x00ff0000c5ff7812 */ /* 0x000fe200078cc0ff */
[----:B--2---:R-:W-:-:S04]  /*2900*/  FADD.FTZ R200, R203, -R200 ;  /* 0x800000c8cbc87221 */ /* 0x004fc80000010000 */
[----:B------:R-:W-:-:S04]  /*2910*/  FMUL.FTZ R200, R16, R200 ;  /* 0x000000c810c87220 */ /* 0x000fc80000410000 */
[----:B------:R-:W-:Y:S01]  /*2920*/  FMUL.FTZ R200, R200, R15 ;  /* 0x0000000fc8c87220 */ /* 0x000fe20000410000 */
[----:B------:R-:W-:-:S03]  /*2930*/  HFMA2 R203, -RZ, RZ, 0, 0 ;  /* 0x00000000ffcb7431 */ /* 0x000fc600000001ff */
[----:B------:R-:W-:Y:S01]  /*2940*/  FMUL.FTZ R206, R200, UR14 ;  /* 0x0000000ec8ce7c20 */ /* 0x000fe20008410000 */
[----:B------:R-:W-:-:S05]  /*2950*/  @P4 HADD2.F32 R200, -RZ, R193.H0_H0 ;  /* 0x200000c1ffc84230 */ /* 0x000fca0000004100 */
[----:B------:R-:W-:-:S04]  /*2960*/  @P4 FMUL.FTZ R203, R200, R206 ;  /* 0x000000cec8cb4220 */ /* 0x000fc80000410000 */
[----:B------:R-:W-:Y:S01]  /*2970*/  FADD.FTZ R203, R94, R203 ;  /* 0x000000cb5ecb7221 */ /* 0x000fe20000010000 */
[----:B------:R-:W-:-:S04]  /*2980*/  FFMA.FTZ R94, R221, R14, R13 ;  /* 0x0000000edd5e7223 */ /* 0x000fc8000001000d */
[----:B---3--:R-:W-:-:S04]  /*2990*/  FADD.FTZ R94, R202, -R94 ;  /* 0x8000005eca5e7221 */ /* 0x008fc80000010000 */
[----:B------:R-:W-:-:S04]  /*29a0*/  FMUL.FTZ R94, R16, R94 ;  /* 0x0000005e105e7220 */ /* 0x000fc80000410000 */
[----:B------:R-:W-:Y:S01]  /*29b0*/  FMUL.FTZ R200, R94, R15 ;  /* 0x0000000f5ec87220 */ /* 0x000fe20000410000 */
[----:B------:R-:W-:-:S03]  /*29c0*/  @P3 HADD2.F32 R94, -RZ, R193.H1_H1 ;  /* 0x300000c1ff5e3230 */ /* 0x000fc60000004100 */
        /* <DEDUP_REMOVED lines=9> */
[----:B------:R-:W-:-:S03]  /*2a60*/  @P5 HADD2.F32 R193, -RZ, R194.H0_H0 ;  /* 0x200000c2ffc15230 */ /* 0x000fc60000004100 */
        /* <DEDUP_REMOVED lines=10> */
[----:B------:R-:W-:Y:S02]  /*2b10*/  @P5 HADD2.F32 R94, -RZ, R194.H1_H1 ;  /* 0x300000c2ff5e5230 */ /* 0x000fe40000004100 */
[----:B------:R-:W-:Y:S01]  /*2b20*/  FMUL.FTZ R204, R95, UR14 ;  /* 0x0000000e5fcc7c20 */ /* 0x000fe20008410000 */
        /* <DEDUP_REMOVED lines=8> */
[----:B------:R-:W-:-:S03]  /*2bb0*/  @P6 HADD2.F32 R95, -RZ, R195.H0_H0 ;  /* 0x200000c3ff5f6230 */ /* 0x000fc60000004100 */
        /* <DEDUP_REMOVED lines=31> */
[----:B------:R-:W-:Y:S01]  /*2db0*/  F2FP.F16.F32.PACK_AB R89, R94, R89 ;  /* 0x000000595e59723e */ /* 0x000fe200000000ff */
[----:B------:R-:W-:Y:S01]  /*2dc0*/  FMUL.FTZ R195, R88, UR14 ;  /* 0x0000000e58c37c20 */ /* 0x000fe20008410000 */
[----:B------:R-:W-:Y:S02]  /*2dd0*/  HFMA2 R88, -RZ, RZ, 0, 0 ;  /* 0x00000000ff587431 */ /* 0x000fe400000001ff */
[----:B------:R-:W-:-:S05]  /*2de0*/  @P4 HADD2.F32 R94, -RZ, R192.H0_H0 ;  /* 0x200000c0ff5e4230 */ /* 0x000fca0000004100 */
[----:B------:R-:W-:Y:S01]  /*2df0*/  @P4 FMUL.FTZ R88, R94, R195 ;  /* 0x000000c35e584220 */ /* 0x000fe20000410000 */
[----:B------:R-:W-:-:S03]  /*2e00*/  LOP3.LUT P3, RZ, R196, 0xff00, RZ, 0xc0, !PT ;  /* 0x0000ff00c4ff7812 */ /* 0x000fc6000786c0ff */
[----:B------:R-:W-:Y:S01]  /*2e10*/  FADD.FTZ R94, R92, R88 ;  /* 0x000000585c5e7221 */ /* 0x000fe20000010000 */
[----:B------:R-:W-:-:S04]  /*2e20*/  FFMA.FTZ R88, R223, R14, R13 ;  /* 0x0000000edf587223 */ /* 0x000fc8000001000d */
[----:B------:R-:W-:-:S04]  /*2e30*/  FADD.FTZ R88, R207, -R88 ;  /* 0x80000058cf587221 */ /* 0x000fc80000010000 */
[----:B------:R-:W-:-:S04]  /*2e40*/  FMUL.FTZ R88, R16, R88 ;  /* 0x0000005810587220 */ /* 0x000fc80000410000 */
[----:B------:R-:W-:Y:S01]  /*2e50*/  FMUL.FTZ R92, R88, R15 ;  /* 0x0000000f585c7220 */ /* 0x000fe20000410000 */
[----:B------:R-:W-:-:S03]  /*2e60*/  @P3 HADD2.F32 R88, -RZ, R192.H1_H1 ;  /* 0x300000c0ff583230 */ /* 0x000fc60000004100 */
        /* <DEDUP_REMOVED lines=8> */
[----:B------:R-:W-:Y:S01]  /*2ef0*/  F2FP.F16.F32.PACK_AB R88, R92, R88 ;  /* 0x000000585c58723e */ /* 0x000fe200000000ff */
[----:B------:R-:W-:Y:S06]  /*2f00*/  BRA `(.L_x_14878) ;  /* 0x0000000400a07947 */ /* 0x000fec0003800000 */
.L_x_14877:
[----:B------:R-:W2:Y:S04]  /*2f10*/  LDL R25, [R1+0xc] ;  /* 0x00000c0001197983 */ /* 0x000ea80000100800 */
[----:B------:R-:W3:Y:S04]  /*2f20*/  LDL R204, [R1+0x14] ;  /* 0x0000140001cc7983 */ /* 0x000ee80000100800 */
[----:B------:R-:W4:Y:S04]  /*2f30*/  LDL R206, [R1+0x10] ;  /* 0x0000100001ce7983 */ /* 0x000f280000100800 */
[----:B------:R-:W4:Y:S01]  /*2f40*/  LDL R205, [R1+0x8] ;  /* 0x0000080001cd7983 */ /* 0x000f220000100800 */
[-CC-:B------:R-:W-:Y:S01]  /*2f50*/  FFMA.FTZ R24, R220, R14.reuse, R13.reuse ;  /* 0x0000000edc187223 */ /* 0x180fe2000001000d */
[----:B-----5:R-:W-:Y:S01]  /*2f60*/  LOP3.LUT P3, RZ, R197, 0xff, RZ, 0xc0, !PT ;  /* 0x000000ffc5ff7812 */ /* 0x020fe2000786c0ff */
[----:B------:R-:W-:Y:S01]  /*2f70*/  FFMA.FTZ R26, R222, R14, R13 ;  /* 0x0000000ede1a7223 */ /* 0x000fe2000001000d */
[----:B------:R-:W-:-:S02]  /*2f80*/  LOP3.LUT P4, RZ, R196, 0xff0000, RZ, 0xc0, !PT ;  /* 0x00ff0000c4ff7812 */ /* 0x000fc4000788c0ff */
[----:B------:R-:W-:Y:S02]  /*2f90*/  CS2R R30, SRZ ;  /* 0x00000000001e7805 */ /* 0x000fe4000001ff00 */
[C---:B------:R-:W-:Y:S02]  /*2fa0*/  LOP3.LUT P5, RZ, R197.reuse, 0xff00, RZ, 0xc0, !PT ;  /* 0x0000ff00c5ff7812 */ /* 0x040fe400078ac0ff */
[----:B------:R-:W-:-:S07]  /*2fb0*/  LOP3.LUT P6, RZ, R197, 0xff0000, RZ, 0xc0, !PT ;  /* 0x00ff0000c5ff7812 */ /* 0x000fce00078cc0ff */
[----:B------:R-:W-:Y:S02]  /*2fc0*/  @P4 HADD2.F32 R29, -RZ, R193.H0_H0 ;  /* 0x200000c1ff1d4230 */ /* 0x000fe40000004100 */
[----:B--2---:R-:W-:Y:S01]  /*2fd0*/  FADD.FTZ R24, R25, -R24 ;  /* 0x8000001819187221 */ /* 0x004fe20000010000 */
[----:B------:R-:W-:-:S03]  /*2fe0*/  HFMA2 R25, -RZ, RZ, 0, 0 ;  /* 0x00000000ff197431 */ /* 0x000fc600000001ff */
[----:B------:R-:W-:Y:S01]  /*2ff0*/  FMUL.FTZ R28, R16, R24 ;  /* 0x00000018101c7220 */ /* 0x000fe20000410000 */
[----:B------:R-:W-:Y:S02]  /*3000*/  @P3 HADD2.F32 R24, -RZ, R194.H0_H0 ;  /* 0x200000c2ff183230 */ /* 0x000fe40000004100 */
[----:B---3--:R-:W-:Y:S01]  /*3010*/  FADD.FTZ R26, R204, -R26 ;  /* 0x8000001acc1a7221 */ /* 0x008fe20000010000 */
[----:B------:R-:W-:-:S03]  /*3020*/  FMUL.FTZ R27, R28, R15 ;  /* 0x0000000f1c1b7220 */ /* 0x000fc60000410000 */
[----:B------:R-:W-:Y:S01]  /*3030*/  FMUL.FTZ R26, R16, R26 ;  /* 0x0000001a101a7220 */ /* 0x000fe20000410000 */
[----:B------:R-:W-:-:S04]  /*3040*/  FMUL.FTZ R27, R27, UR14 ;  /* 0x0000000e1b1b7c20 */ /* 0x000fc80008410000 */
[-C--:B------:R-:W-:Y:S01]  /*3050*/  @P3 FMUL.FTZ R30, R24, R27.reuse ;  /* 0x0000001b181e3220 */ /* 0x080fe20000410000 */
[----:B------:R-:W-:Y:S01]  /*3060*/  FMUL.FTZ R27, R184, R27 ;  /* 0x0000001bb81b7220 */ /* 0x000fe20000410000 */
[----:B------:R-:W-:Y:S02]  /*3070*/  FMUL.FTZ R24, R26, R15 ;  /* 0x0000000f1a187220 */ /* 0x000fe40000410000 */
[----:B------:R-:W-:Y:S01]  /*3080*/  FADD.FTZ R201, R88, R30 ;  /* 0x0000001e58c97221 */ /* 0x000fe20000010000 */
[----:B------:R-:W-:Y:S01]  /*3090*/  @P5 HADD2.F32 R30, -RZ, R194.H1_H1 ;  /* 0x300000c2ff1e5230 */ /* 0x000fe20000004100 */
[----:B------:R-:W-:Y:S01]  /*30a0*/  FSEL R204, R27, RZ, P3 ;  /* 0x000000ff1bcc7208 */ /* 0x000fe20001800000 */
[----:B------:R-:W-:Y:S01]  /*30b0*/  FFMA.FTZ R27, R221, R14, R13 ;  /* 0x0000000edd1b7223 */ /* 0x000fe2000001000d */
[----:B------:R-:W-:Y:S01]  /*30c0*/  LOP3.LUT P3, RZ, R196, 0xff000000, RZ, 0xc0, !PT ;  /* 0xff000000c4ff7812 */ /* 0x000fe2000786c0ff */
[----:B------:R-:W-:Y:S02]  /*30d0*/  FMUL.FTZ R24, R24, UR14 ;  /* 0x0000000e18187c20 */ /* 0x000fe40008410000 */
[----:B----4-:R-:W-:-:S02]  /*30e0*/  FADD.FTZ R27, R206, -R27 ;  /* 0x8000001bce1b7221 */ /* 0x010fc40000010000 */
[-C--:B------:R-:W-:Y:S01]  /*30f0*/  @P4 FMUL.FTZ R25, R29, R24.reuse ;  /* 0x000000181d194220 */ /* 0x080fe20000410000 */
[----:B------:R-:W-:Y:S01]  /*3100*/  FMUL.FTZ R24, R190, R24 ;  /* 0x00000018be187220 */ /* 0x000fe20000410000 */
[----:B------:R-:W-:Y:S02]  /*3110*/  FMUL.FTZ R27, R16, R27 ;  /* 0x0000001b101b7220 */ /* 0x000fe40000410000 */
[----:B------:R-:W-:Y:S01]  /*3120*/  FADD.FTZ R203, R94, R25 ;  /* 0x000000195ecb7221 */ /* 0x000fe20000010000 */
[----:B------:R-:W-:Y:S02]  /*3130*/  @P6 HADD2.F32 R94, -RZ, R195.H0_H0 ;  /* 0x200000c3ff5e6230 */ /* 0x000fe40000004100 */
[----:B------:R-:W-:Y:S01]  /*3140*/  FMUL.FTZ R25, R27, R15 ;  /* 0x0000000f1b197220 */ /* 0x000fe20000410000 */
[----:B------:R-:W-:-:S03]  /*3150*/  @P3 HADD2.F32 R29, -RZ, R193.H1_H1 ;  /* 0x300000c1ff1d3230 */ /* 0x000fc60000004100 */
[----:B------:R-:W-:-:S04]  /*3160*/  FMUL.FTZ R25, R25, UR14 ;  /* 0x0000000e19197c20 */ /* 0x000fc80008410000 */
[-C--:B------:R-:W-:Y:S01]  /*3170*/  @P3 FMUL.FTZ R31, R29, R25.reuse ;  /* 0x000000191d1f3220 */ /* 0x080fe20000410000 */
[----:B------:R-:W-:Y:S01]  /*3180*/  FFMA.FTZ R29, R219, R14, R13 ;  /* 0x0000000edb1d7223 */ /* 0x000fe2000001000d */
[----:B------:R-:W-:Y:S02]  /*3190*/  FMUL.FTZ R25, R191, R25 ;  /* 0x00000019bf197220 */ /* 0x000fe40000410000 */
[----:B------:R-:W-:Y:S01]  /*31a0*/  FADD.FTZ R202, R95, R31 ;  /* 0x0000001f5fca7221 */ /* 0x000fe20000010000 */
[----:B------:R-:W-:Y:S01]  /*31b0*/  FADD.FTZ R29, R205, -R29 ;  /* 0x8000001dcd1d7221 */ /* 0x000fe20000010000 */
[----:B------:R-:W-:Y:S02]  /*31c0*/  MOV R95, RZ ;  /* 0x000000ff005f7202 */ /* 0x000fe40000000f00 */
[----:B------:R-:W-:Y:S01]  /*31d0*/  FSEL R25, R25, RZ, P3 ;  /* 0x000000ff19197208 */ /* 0x000fe20001800000 */
[----:B------:R-:W-:Y:S01]  /*31e0*/  FMUL.FTZ R29, R16, R29 ;  /* 0x0000001d101d7220 */ /* 0x000fe20000410000 */
[----:B------:R-:W-:-:S03]  /*31f0*/  LOP3.LUT P3, RZ, R196, 0xff00, RZ, 0xc0, !PT ;  /* 0x0000ff00c4ff7812 */ /* 0x000fc6000786c0ff */
[----:B------:R-:W-:-:S04]  /*3200*/  FMUL.FTZ R31, R29, R15 ;  /* 0x0000000f1d1f7220 */ /* 0x000fc80000410000 */
[----:B------:R-:W-:Y:S01]  /*3210*/  FMUL.FTZ R88, R31, UR14 ;  /* 0x0000000e1f587c20 */ /* 0x000fe20008410000 */
[----:B------:R-:W-:-:S03]  /*3220*/  MOV R31, RZ ;  /* 0x000000ff001f7202 */ /* 0x000fc60000000f00 */
[----:B------:R-:W-:Y:S01]  /*3230*/  @P5 FMUL.FTZ R31, R30, R88 ;  /* 0x000000581e1f5220 */ /* 0x000fe20000410000 */
[----:B------:R-:W-:-:S03]  /*3240*/  FFMA.FTZ R30, R218, R14, R13 ;  /* 0x0000000eda1e7223 */ /* 0x000fc6000001000d */
[----:B------:R-:W-:Y:S01]  /*3250*/  FADD.FTZ R200, R89, R31 ;  /* 0x0000001f59c87221 */ /* 0x000fe20000010000 */
[----:B------:R-:W-:Y:S01]  /*3260*/  FADD.FTZ R30, R226, -R30 ;  /* 0x8000001ee21e7221 */ /* 0x000fe20000010000 */
[----:B------:R-:W-:-:S03]  /*3270*/  HFMA2 R89, -RZ, RZ, 0, 0 ;  /* 0x00000000ff597431 */ /* 0x000fc600000001ff */
[----:B------:R-:W-:-:S04]  /*3280*/  FMUL.FTZ R30, R16, R30 ;  /* 0x0000001e101e7220 */ /* 0x000fc80000410000 */
[----:B------:R-:W-:-:S04]  /*3290*/  FMUL.FTZ R31, R30, R15 ;  /* 0x0000000f1e1f7220 */ /* 0x000fc80000410000 */
[----:B------:R-:W-:-:S04]  /*32a0*/  FMUL.FTZ R31, R31, UR14 ;  /* 0x0000000e1f1f7c20 */ /* 0x000fc80008410000 */
        /* <DEDUP_REMOVED lines=11> */
[----:B------:R-:W-:-:S05]  /*3360*/  @P6 HADD2.F32 R94, -RZ, R195.H1_H1 ;  /* 0x300000c3ff5e6230 */ /* 0x000fca0000004100 */
[----:B------:R-:W-:-:S04]  /*3370*/  @P6 FMUL.FTZ R95, R94, R90 ;  /* 0x0000005a5e5f6220 */ /* 0x000fc80000410000 */
[----:B------:R-:W-:Y:S01]  /*3380*/  FADD.FTZ R193, R91, R95 ;  /* 0x0000005f5bc17221 */ /* 0x000fe20000010000 */
[----:B------:R-:W-:Y:S01]  /*3390*/  FMUL.FTZ R91, R187, R90 ;  /* 0x0000005abb5b7220 */ /* 0x000fe20000410000 */
[----:B------:R-:W-:Y:S01]  /*33a0*/  FMUL.FTZ R90, R185, R88 ;  /* 0x00000058b95a7220 */ /* 0x000fe20000410000 */
[----:B------:R-:W-:Y:S01]  /*33b0*/  FFMA.FTZ R88, R0, R14, R13 ;  /* 0x0000000e00587223 */ /* 0x000fe2000001000d */
[----:B------:R-:W-:Y:S02]  /*33c0*/  MOV R95, RZ ;  /* 0x000000ff005f7202 */ /* 0x000fe40000000f00 */
[----:B------:R-:W-:Y:S01]  /*33d0*/  FSEL R91, R91, RZ, P6 ;  /* 0x000000ff5b5b7208 */ /* 0x000fe20003000000 */
[----:B------:R-:W-:Y:S01]  /*33e0*/  FADD.FTZ R88, R227, -R88 ;  /* 0x80000058e3587221 */ /* 0x000fe20000010000 */
[----:B------:R-:W-:Y:S02]  /*33f0*/  FSEL R90, R90, RZ, P5 ;  /* 0x000000ff5a5a7208 */ /* 0x000fe40002800000 */
[----:B------:R-:W-:-:S02]  /*3400*/  F2FP.F16.F32.PACK_AB R91, R91, R89 ;  /* 0x000000595b5b723e */ /* 0x000fc400000000ff */
[----:B------:R-:W-:Y:S01]  /*3410*/  FSEL R89, R24, RZ, P4 ;  /* 0x000000ff18597208 */ /* 0x000fe20002000000 */
[----:B------:R-:W-:Y:S01]  /*3420*/  FMUL.FTZ R24, R16, R88 ;  /* 0x0000005810187220 */ /* 0x000fe20000410000 */
[----:B------:R-:W-:Y:S02]  /*3430*/  LOP3.LUT P4, RZ, R196, 0xff, RZ, 0xc0, !PT ;  /* 0x000000ffc4ff7812 */ /* 0x000fe4000788c0ff */
[----:B------:R-:W-:Y:S01]  /*3440*/  F2FP.F16.F32.PACK_AB R89, R25, R89 ;  /* 0x000000591959723e */ /* 0x000fe200000000ff */
[----:B------:R-:W-:Y:S01]  /*3450*/  FMUL.FTZ R25, R24, R15 ;  /* 0x0000000f18197220 */ /* 0x000fe20000410000 */
[----:B------:R-:W-:-:S03]  /*3460*/  F2FP.F16.F32.PACK_AB R90, R90, R204 ;  /* 0x000000cc5a5a723e */ /* 0x000fc600000000ff */
[----:B------:R-:W-:Y:S01]  /*3470*/  FMUL.FTZ R88, R25, UR14 ;  /* 0x0000000e19587c20 */ /* 0x000fe20008410000 */
[----:B------:R-:W-:-:S05]  /*3480*/  HFMA2 R25, -RZ, RZ, 0, 0 ;  /* 0x00000000ff197431 */ /* 0x000fca00000001ff */
[--C-:B------:R-:W-:Y:S02]  /*3490*/  @P4 HADD2.F32 R94, -RZ, R192.reuse.H0_H0 ;  /* 0x200000c0ff5e4230 */ /* 0x100fe40000004100 */
[----:B------:R-:W-:-:S03]  /*34a0*/  @P3 HADD2.F32 R192, -RZ, R192.H1_H1 ;  /* 0x300000c0ffc03230 */ /* 0x000fc60000004100 */
[-C--:B------:R-:W-:Y:S01]  /*34b0*/  @P4 FMUL.FTZ R25, R94, R88.reuse ;  /* 0x000000585e194220 */ /* 0x080fe20000410000 */
[----:B------:R-:W-:-:S03]  /*34c0*/  FMUL.FTZ R88, R188, R88 ;  /* 0x00000058bc587220 */ /* 0x000fc60000410000 */
[----:B------:R-:W-:Y:S01]  /*34d0*/  FADD.FTZ R94, R92, R25 ;  /* 0x000000195c5e7221 */ /* 0x000fe20000010000 */
[----:B------:R-:W-:Y:S01]  /*34e0*/  FFMA.FTZ R25, R223, R14, R13 ;  /* 0x0000000edf197223 */ /* 0x000fe2000001000d */
[----:B------:R-:W-:-:S03]  /*34f0*/  FSEL R88, R88, RZ, P4 ;  /* 0x000000ff58587208 */ /* 0x000fc60002000000 */
        /* <DEDUP_REMOVED lines=8> */
[----:B------:R-:W-:-:S07]  /*3580*/  F2FP.F16.F32.PACK_AB R88, R92, R88 ;  /* 0x000000585c58723e */ /* 0x000fce00000000ff */
.L_x_14878:
        /* <DEDUP_REMOVED lines=16> */
.L_x_14876:
[----:B------:R-:W-:Y:S05]  /*3690*/  BSYNC.RECONVERGENT B2 ;  /* 0x0000000000027941 */ /* 0x000fea0003800200 */
.L_x_14875:
        /* <DEDUP_REMOVED lines=22> */
[----:B------:R-:W-:-:S03]  /*3800*/  @P4 HADD2.F32 R25, -RZ, R193.H0_H0 ;  /* 0x200000c1ff194230 */ /* 0x000fc60000004100 */
[----:B------:R-:W-:Y:S01]  /*3810*/  FMUL.FTZ R24, R24, UR14 ;  /* 0x0000000e18187c20 */ /* 0x000fe20008410000 */
[----:B------:R-:W-:-:S03]  /*3820*/  @P5 HADD2.F32 R28, -RZ, R193.H1_H1 ;  /* 0x300000c1ff1c5230 */ /* 0x000fc60000004100 */
[-C--:B------:R-:W-:Y:S01]  /*3830*/  @P4 FMUL.FTZ R30, R25, R24.reuse ;  /* 0x00000018191e4220 */ /* 0x080fe20000410000 */
[----:B------:R-:W-:Y:S01]  /*3840*/  FMUL.FTZ R25, R27, R15 ;  /* 0x0000000f1b197220 */ /* 0x000fe20000410000 */
[----:B------:R-:W-:Y:S02]  /*3850*/  FMUL.FTZ R24, R182, R24 ;  /* 0x00000018b6187220 */ /* 0x000fe40000410000 */
[----:B------:R-:W-:Y:S01]  /*3860*/  FADD.FTZ R203, R86, R30 ;  /* 0x0000001e56cb7221 */ /* 0x000fe20000010000 */
[----:B------:R-:W-:Y:S01]  /*3870*/  FMUL.FTZ R25, R25, UR14 ;  /* 0x0000000e19197c20 */ /* 0x000fe20008410000 */
[----:B------:R-:W-:Y:S02]  /*3880*/  HFMA2 R30, -RZ, RZ, 0, 0 ;  /* 0x00000000ff1e7431 */ /* 0x000fe400000001ff */
[----:B------:R-:W-:Y:S02]  /*3890*/  @P3 HADD2.F32 R86, -RZ, R194.H0_H0 ;  /* 0x200000c2ff563230 */ /* 0x000fe40000004100 */
[-C--:B------:R-:W-:Y:S01]  /*38a0*/  @P5 FMUL.FTZ R29, R28, R25.reuse ;  /* 0x000000191c1d5220 */ /* 0x080fe20000410000 */
[----:B------:R-:W-:Y:S01]  /*38b0*/  FFMA.FTZ R28, R212, R14, R13 ;  /* 0x0000000ed41c7223 */ /* 0x000fe2000001000d */
[----:B------:R-:W-:-:S02]  /*38c0*/  FMUL.FTZ R25, R183, R25 ;  /* 0x00000019b7197220 */ /* 0x000fc40000410000 */
[----:B------:R-:W-:Y:S01]  /*38d0*/  FADD.FTZ R202, R87, R29 ;  /* 0x0000001d57ca7221 */ /* 0x000fe20000010000 */
[----:B------:R-:W-:Y:S01]  /*38e0*/  FADD.FTZ R28, R248, -R28 ;  /* 0x8000001cf81c7221 */ /* 0x000fe20000010000 */
[----:B------:R-:W-:Y:S02]  /*38f0*/  MOV R87, RZ ;  /* 0x000000ff00577202 */ /* 0x000fe40000000f00 */
[----:B------:R-:W-:Y:S01]  /*3900*/  FSEL R25, R25, RZ, P5 ;  /* 0x000000ff19197208 */ /* 0x000fe20002800000 */
        /* <DEDUP_REMOVED lines=8> */
[----:B------:R-:W-:-:S03]  /*3990*/  LOP3.LUT P3, RZ, R23, 0xff00, RZ, 0xc0, !PT ;  /* 0x0000ff0017ff7812 */ /* 0x000fc6000786c0ff */
[----:B------:R-:W-:-:S04]  /*39a0*/  FADD.FTZ R31, R247, -R31 ;  /* 0x8000001ff71f7221 */ /* 0x000fc80000010000 */
[----:B------:R-:W-:-:S04]  /*39b0*/  FMUL.FTZ R29, R16, R31 ;  /* 0x0000001f101d7220 */ /* 0x000fc80000410000 */
[----:B------:R-:W-:Y:S02]  /*39c0*/  FMUL.FTZ R31, R29, R15 ;  /* 0x0000000f1d1f7220 */ /* 0x000fe40000410000 */
[----:B------:R-:W-:Y:S02]  /*39d0*/  @P3 HADD2.F32 R30, -RZ, R194.H1_H1 ;  /* 0x300000c2ff1e3230 */ /* 0x000fe40000004100 */
[----:B------:R-:W-:Y:S01]  /*39e0*/  FMUL.FTZ R80, R31, UR14 ;  /* 0x0000000e1f507c20 */ /* 0x000fe20008410000 */
[----:B------:R-:W-:-:S03]  /*39f0*/  MOV R31, RZ ;  /* 0x000000ff001f7202 */ /* 0x000fc60000000f00 */
[-C--:B------:R-:W-:Y:S01]  /*3a00*/  @P3 FMUL.FTZ R31, R30, R80.reuse ;  /* 0x000000501e1f3220 */ /* 0x080fe20000410000 */
[----:B------:R-:W-:Y:S01]  /*3a10*/  FMUL.FTZ R80, R177, R80 ;  /* 0x00000050b1507220 */ /* 0x000fe20000410000 */
[----:B------:R-:W-:Y:S02]  /*3a20*/  FFMA.FTZ R30, R17, R14, R13 ;  /* 0x0000000e111e7223 */ /* 0x000fe4000001000d */
[----:B------:R-:W-:Y:S01]  /*3a30*/  FADD.FTZ R200, R81, R31 ;  /* 0x0000001f51c87221 */ /* 0x000fe20000010000 */
[----:B------:R-:W-:Y:S01]  /*3a40*/  HFMA2 R81, -RZ, RZ, 0, 0 ;  /* 0x00000000ff517431 */ /* 0x000fe200000001ff */
        /* <DEDUP_REMOVED lines=19> */
[-C--:B------:R-:W-:Y:S01]  /*3b80*/  @P3 FMUL.FTZ R87, R86, R82.reuse ;  /* 0x0000005256573220 */ /* 0x080fe20000410000 */
[----:B------:R-:W-:-:S03]  /*3b90*/  FMUL.FTZ R82, R179, R82 ;  /* 0x00000052b3527220 */ /* 0x000fc60000410000 */
[----:B------:R-:W-:Y:S01]  /*3ba0*/  FADD.FTZ R193, R83, R87 ;  /* 0x0000005753c17221 */ /* 0x000fe20000010000 */
[----:B------:R-:W-:Y:S02]  /*3bb0*/  MOV R87, RZ ;  /* 0x000000ff00577202 */ /* 0x000fe40000000f00 */
[----:B------:R-:W-:Y:S02]  /*3bc0*/  FSEL R82, R82, RZ, P3 ;  /* 0x000000ff52527208 */ /* 0x000fe40001800000 */
[----:B------:R-:W-:Y:S02]  /*3bd0*/  LOP3.LUT P3, RZ, R22, 0xff, RZ, 0xc0, !PT ;  /* 0x000000ff16ff7812 */ /* 0x000fe4000786c0ff */
[----:B------:R-:W-:Y:S02]  /*3be0*/  F2FP.F16.F32.PACK_AB R83, R82, R81 ;  /* 0x000000515253723e */ /* 0x000fe400000000ff */
[----:B------:R-:W-:Y:S01]  /*3bf0*/  F2FP.F16.F32.PACK_AB R82, R80, R204 ;  /* 0x000000cc5052723e */ /* 0x000fe200000000ff */
[----:B------:R-:W-:Y:S01]  /*3c00*/  FFMA.FTZ R80, R216, R14, R13 ;  /* 0x0000000ed8507223 */ /* 0x000fe2000001000d */
[----:B------:R-:W-:-:S02]  /*3c10*/  FSEL R81, R24, RZ, P4 ;  /* 0x000000ff18517208 */ /* 0x000fc40002000000 */
[----:B------:R-:W-:Y:S01]  /*3c20*/  LOP3.LUT P4, RZ, R22, 0xff00, RZ, 0xc0, !PT ;  /* 0x0000ff0016ff7812 */ /* 0x000fe2000788c0ff */
[----:B------:R-:W-:Y:S01]  /*3c30*/  FADD.FTZ R80, R252, -R80 ;  /* 0x80000050fc507221 */ /* 0x000fe20000010000 */
[----:B------:R-:W-:-:S03]  /*3c40*/  F2FP.F16.F32.PACK_AB R81, R25, R81 ;  /* 0x000000511951723e */ /* 0x000fc600000000ff */
[----:B------:R-:W-:Y:S01]  /*3c50*/  FMUL.FTZ R24, R16, R80 ;  /* 0x0000005010187220 */ /* 0x000fe20000410000 */
[----:B------:R-:W-:-:S03]  /*3c60*/  @P3 HADD2.F32 R86, -RZ, R192.H0_H0 ;  /* 0x200000c0ff563230 */ /* 0x000fc60000004100 */
[----:B------:R-:W-:-:S04]  /*3c70*/  FMUL.FTZ R25, R24, R15 ;  /* 0x0000000f18197220 */ /* 0x000fc80000410000 */
[----:B------:R-:W-:Y:S01]  /*3c80*/  FMUL.FTZ R80, R25, UR14 ;  /* 0x0000000e19507c20 */ /* 0x000fe20008410000 */
[----:B------:R-:W-:Y:S02]  /*3c90*/  HFMA2 R25, -RZ, RZ, 0, 0 ;  /* 0x00000000ff197431 */ /* 0x000fe400000001ff */
[----:B------:R-:W-:Y:S02]  /*3ca0*/  @P4 HADD2.F32 R192, -RZ, R192.H1_H1 ;  /* 0x300000c0ffc04230 */ /* 0x000fe40000004100 */
        /* <DEDUP_REMOVED lines=13> */
[----:B------:R-:W-:Y:S01]  /*3d80*/  F2FP.F16.F32.PACK_AB R80, R84, R80 ;  /* 0x000000505450723e */ /* 0x000fe200000000ff */
[----:B------:R-:W-:Y:S06]  /*3d90*/  BRA `(.L_x_14882) ;  /* 0x0000000400947947 */ /* 0x000fec0003800000 */
.L_x_14881:
        /* <DEDUP_REMOVED lines=9> */
[----:B------:R-:W-:-:S05]  /*3e30*/  @P4 HADD2.F32 R200, -RZ, R193.H0_H0 ;  /* 0x200000c1ffc84230 */ /* 0x000fca0000004100 */
[----:B------:R-:W-:-:S04]  /*3e40*/  @P4 FMUL.FTZ R203, R200, R205 ;  /* 0x000000cdc8cb4220 */ /* 0x000fc80000410000 */
[----:B------:R-:W-:Y:S01]  /*3e50*/  FADD.FTZ R203, R86, R203 ;  /* 0x000000cb56cb7221 */ /* 0x000fe20000010000 */
[----:B------:R-:W-:-:S04]  /*3e60*/  FFMA.FTZ R86, R213, R14, R13 ;  /* 0x0000000ed5567223 */ /* 0x000fc8000001000d */
[----:B------:R-:W-:-:S04]  /*3e70*/  FADD.FTZ R86, R249, -R86 ;  /* 0x80000056f9567221 */ /* 0x000fc80000010000 */
[----:B------:R-:W-:-:S04]  /*3e80*/  FMUL.FTZ R86, R16, R86 ;  /* 0x0000005610567220 */ /* 0x000fc80000410000 */
[----:B------:R-:W-:Y:S01]  /*3e90*/  FMUL.FTZ R200, R86, R15 ;  /* 0x0000000f56c87220 */ /* 0x000fe20000410000 */
[----:B------:R-:W-:Y:S01]  /*3ea0*/  @P5 HADD2.F32 R86, -RZ, R193.H1_H1 ;  /* 0x300000c1ff565230 */ /* 0x000fe20000004100 */
[----:B------:R-:W-:Y:S02]  /*3eb0*/  MOV R193, RZ ;  /* 0x000000ff00c17202 */ /* 0x000fe40000000f00 */
[----:B------:R-:W-:-:S04]  /*3ec0*/  FMUL.FTZ R204, R200, UR14 ;  /* 0x0000000ec8cc7c20 */ /* 0x000fc80008410000 */
[----:B------:R-:W-:Y:S01]  /*3ed0*/  @P5 FMUL.FTZ R193, R86, R204 ;  /* 0x000000cc56c15220 */ /* 0x000fe20000410000 */
[----:B------:R-:W-:-:S03]  /*3ee0*/  FFMA.FTZ R86, R212, R14, R13 ;  /* 0x0000000ed4567223 */ /* 0x000fc6000001000d */
[----:B------:R-:W-:Y:S01]  /*3ef0*/  FADD.FTZ R202, R87, R193 ;  /* 0x000000c157ca7221 */ /* 0x000fe20000010000 */
[----:B------:R-:W-:Y:S01]  /*3f00*/  FADD.FTZ R86, R248, -R86 ;  /* 0x80000056f8567221 */ /* 0x000fe20000010000 */
[----:B------:R-:W-:Y:S02]  /*3f10*/  HFMA2 R87, -RZ, RZ, 0, 0 ;  /* 0x00000000ff577431 */ /* 0x000fe400000001ff */
[----:B------:R-:W-:Y:S02]  /*3f20*/  @P3 HADD2.F32 R193, -RZ, R194.H0_H0 ;  /* 0x200000c2ffc13230 */ /* 0x000fe40000004100 */
[----:B------:R-:W-:-:S04]  /*3f30*/  FMUL.FTZ R86, R16, R86 ;  /* 0x0000005610567220 */ /* 0x000fc80000410000 */
[----:B------:R-:W-:-:S04]  /*3f40*/  FMUL.FTZ R86, R86, R15 ;  /* 0x0000000f56567220 */ /* 0x000fc80000410000 */
[----:B------:R-:W-:-:S04]  /*3f50*/  FMUL.FTZ R86, R86, UR14 ;  /* 0x0000000e56567c20 */ /* 0x000fc80008410000 */
[----:B------:R-:W-:Y:S01]  /*3f60*/  @P3 FMUL.FTZ R87, R193, R86 ;  /* 0x00000056c1573220 */ /* 0x000fe20000410000 */
[----:B------:R-:W-:-:S03]  /*3f70*/  MOV R193, RZ ;  /* 0x000000ff00c17202 */ /* 0x000fc60000000f00 */
[----:B------:R-:W-:Y:S01]  /*3f80*/  FADD.FTZ R201, R80, R87 ;  /* 0x0000005750c97221 */ /* 0x000fe20000010000 */
[----:B------:R-:W-:-:S05]  /*3f90*/  FMUL.FTZ R80, R176, R86 ;  /* 0x00000056b0507220 */ /* 0x000fca0000410000 */
[----:B------:R-:W-:Y:S01]  /*3fa0*/  FSEL R86, R80, RZ, P3 ;  /* 0x000000ff50567208 */ /* 0x000fe20001800000 */
[----:B------:R-:W-:Y:S01]  /*3fb0*/  FFMA.FTZ R80, R198, R14, R13 ;  /* 0x0000000ec6507223 */ /* 0x000fe2000001000d */
[----:B------:R-:W-:-:S03]  /*3fc0*/  LOP3.LUT P3, RZ, R23, 0xff00, RZ, 0xc0, !PT ;  /* 0x0000ff0017ff7812 */ /* 0x000fc6000786c0ff */
[----:B------:R-:W-:-:S04]  /*3fd0*/  FADD.FTZ R80, R247, -R80 ;  /* 0x80000050f7507221 */ /* 0x000fc80000010000 */
[----:B------:R-:W-:-:S04]  /*3fe0*/  FMUL.FTZ R80, R16, R80 ;  /* 0x0000005010507220 */ /* 0x000fc80000410000 */
[----:B------:R-:W-:Y:S02]  /*3ff0*/  FMUL.FTZ R80, R80, R15 ;  /* 0x0000000f50507220 */ /* 0x000fe40000410000 */
[----:B------:R-:W-:Y:S02]  /*4000*/  @P3 HADD2.F32 R87, -RZ, R194.H1_H1 ;  /* 0x300000c2ff573230 */ /* 0x000fe40000004100 */
[----:B------:R-:W-:-:S04]  /*4010*/  FMUL.FTZ R80, R80, UR14 ;  /* 0x0000000e50507c20 */ /* 0x000fc80008410000 */
[-C--:B------:R-:W-:Y:S01]  /*4020*/  @P3 FMUL.FTZ R193, R87, R80.reuse ;  /* 0x0000005057c13220 */ /* 0x080fe20000410000 */
[----:B------:R-:W-:-:S03]  /*4030*/  FMUL.FTZ R80, R177, R80 ;  /* 0x00000050b1507220 */ /* 0x000fc60000410000 */
[----:B------:R-:W-:Y:S01]  /*4040*/  FADD.FTZ R200, R81, R193 ;  /* 0x000000c151c87221 */ /* 0x000fe20000010000 */
[----:B------:R-:W-:Y:S01]  /*4050*/  FFMA.FTZ R81, R17, R14, R13 ;  /* 0x0000000e11517223 */ /* 0x000fe2000001000d */
[----:B------:R-:W-:Y:S02]  /*4060*/  FSEL R80, R80, RZ, P3 ;  /* 0x000000ff50507208 */ /* 0x000fe40001800000 */
[----:B------:R-:W-:Y:S01]  /*4070*/  LOP3.LUT P3, RZ, R23, 0xff0000, RZ, 0xc0, !PT ;  /* 0x00ff000017ff7812 */ /* 0x000fe2000786c0ff */
[----:B------:R-:W-:-:S04]  /*4080*/  FADD.FTZ R81, R246, -R81 ;  /* 0x80000051f6517221 */ /* 0x000fc80000010000 */
[----:B------:R-:W-:-:S04]  /*4090*/  FMUL.FTZ R81, R16, R81 ;  /* 0x0000005110517220 */ /* 0x000fc80000410000 */
[----:B------:R-:W-:-:S04]  /*40a0*/  FMUL.FTZ R81, R81, R15 ;  /* 0x0000000f51517220 */ /* 0x000fc80000410000 */
[----:B------:R-:W-:Y:S01]  /*40b0*/  FMUL.FTZ R193, R81, UR14 ;  /* 0x0000000e51c17c20 */ /* 0x000fe20008410000 */
[----:B------:R-:W-:Y:S02]  /*40c0*/  HFMA2 R81, -RZ, RZ, 0, 0 ;  /* 0x00000000ff517431 */ /* 0x000fe400000001ff */
[----:B------:R-:W-:-:S05]  /*40d0*/  @P3 HADD2.F32 R87, -RZ, R195.H0_H0 ;  /* 0x200000c3ff573230 */ /* 0x000fca0000004100 */
[----:B------:R-:W-:-:S04]  /*40e0*/  @P3 FMUL.FTZ R81, R87, R193 ;  /* 0x000000c157513220 */ /* 0x000fc80000410000 */
        /* <DEDUP_REMOVED lines=8> */
[----:B------:R-:W-:-:S10]  /*4170*/  FMUL.FTZ R82, R82, R15 ;  /* 0x0000000f52527220 */ /* 0x000fd40000410000 */
[----:B------:R-:W-:Y:S02]  /*4180*/  @P3 HADD2.F32 R87, -RZ, R195.H1_H1 ;  /* 0x300000c3ff573230 */ /* 0x000fe40000004100 */
[----:B------:R-:W-:Y:S01]  /*4190*/  FMUL.FTZ R195, R82, UR14 ;  /* 0x0000000e52c37c20 */ /* 0x000fe20008410000 */
[----:B------:R-:W-:-:S03]  /*41a0*/  MOV R82, RZ ;  /* 0x000000ff00527202 */ /* 0x000fc60000000f00 */
[----:B------:R-:W-:Y:S01]  /*41b0*/  @P3 FMUL.FTZ R82, R87, R195 ;  /* 0x000000c357523220 */ /* 0x000fe20000410000 */
[----:B------:R-:W-:-:S03]  /*41c0*/  MOV R87, RZ ;  /* 0x000000ff00577202 */ /* 0x000fc60000000f00 */
[----:B------:R-:W-:Y:S01]  /*41d0*/  FADD.FTZ R193, R83, R82 ;  /* 0x0000005253c17221 */ /* 0x000fe20000010000 */
[----:B------:R-:W-:-:S05]  /*41e0*/  FMUL.FTZ R82, R179, R195 ;  /* 0x000000c3b3527220 */ /* 0x000fca0000410000 */
[----:B------:R-:W-:Y:S02]  /*41f0*/  FSEL R82, R82, RZ, P3 ;  /* 0x000000ff52527208 */ /* 0x000fe40001800000 */
[----:B------:R-:W-:Y:S02]  /*4200*/  LOP3.LUT P3, RZ, R22, 0xff, RZ, 0xc0, !PT ;  /* 0x000000ff16ff7812 */ /* 0x000fe4000786c0ff */
[----:B------:R-:W-:Y:S01]  /*4210*/  F2FP.F16.F32.PACK_AB R83, R82, R81 ;  /* 0x000000515253723e */ /* 0x000fe200000000ff */
[----:B------:R-:W-:Y:S01]  /*4220*/  FMUL.FTZ R81, R182, R205 ;  /* 0x000000cdb6517220 */ /* 0x000fe20000410000 */
[----:B------:R-:W-:Y:S01]  /*4230*/  F2FP.F16.F32.PACK_AB R82, R80, R86 ;  /* 0x000000565052723e */ /* 0x000fe200000000ff */
[----:B------:R-:W-:Y:S01]  /*4240*/  FFMA.FTZ R80, R216, R14, R13 ;  /* 0x0000000ed8507223 */ /* 0x000fe2000001000d */
[----:B------:R-:W-:Y:S02]  /*4250*/  FMUL.FTZ R86, R183, R204 ;  /* 0x000000ccb7567220 */ /* 0x000fe40000410000 */
[----:B------:R-:W-:Y:S01]  /*4260*/  FSEL R81, R81, RZ, P4 ;  /* 0x000000ff51517208 */ /* 0x000fe20002000000 */
[----:B------:R-:W-:Y:S01]  /*4270*/  FADD.FTZ R80, R252, -R80 ;  /* 0x80000050fc507221 */ /* 0x000fe20000010000 */
[----:B------:R-:W-:-:S02]  /*4280*/  LOP3.LUT P4, RZ, R22, 0xff00, RZ, 0xc0, !PT ;  /* 0x0000ff0016ff7812 */ /* 0x000fc4000788c0ff */
[----:B------:R-:W-:Y:S01]  /*4290*/  FSEL R86, R86, RZ, P5 ;  /* 0x000000ff56567208 */ /* 0x000fe20002800000 */
[----:B------:R-:W-:-:S03]  /*42a0*/  FMUL.FTZ R80, R16, R80 ;  /* 0x0000005010507220 */ /* 0x000fc60000410000 */
[----:B------:R-:W-:Y:S01]  /*42b0*/  F2FP.F16.F32.PACK_AB R81, R86, R81 ;  /* 0x000000515651723e */ /* 0x000fe200000000ff */
[----:B------:R-:W-:Y:S01]  /*42c0*/  FMUL.FTZ R80, R80, R15 ;  /* 0x0000000f50507220 */ /* 0x000fe20000410000 */
[----:B------:R-:W-:-:S03]  /*42d0*/  @P3 HADD2.F32 R86, -RZ, R192.H0_H0 ;  /* 0x200000c0ff563230 */ /* 0x000fc60000004100 */
[----:B------:R-:W-:Y:S01]  /*42e0*/  FMUL.FTZ R195, R80, UR14 ;  /* 0x0000000e50c37c20 */ /* 0x000fe20008410000 */
[----:B------:R-:W-:-:S03]  /*42f0*/  HFMA2 R80, -RZ, RZ, 0, 0 ;  /* 0x00000000ff507431 */ /* 0x000fc600000001ff */
[----:B------:R-:W-:-:S04]  /*4300*/  @P3 FMUL.FTZ R80, R86, R195 ;  /* 0x000000c356503220 */ /* 0x000fc80000410000 */
[----:B------:R-:W-:Y:S01]  /*4310*/  FADD.FTZ R86, R84, R80 ;  /* 0x0000005054567221 */ /* 0x000fe20000010000 */
[----:B------:R-:W-:-:S04]  /*4320*/  FFMA.FTZ R80, R215, R14, R13 ;  /* 0x0000000ed7507223 */ /* 0x000fc8000001000d */
[----:B------:R-:W-:-:S04]  /*4330*/  FADD.FTZ R80, R251, -R80 ;  /* 0x80000050fb507221 */ /* 0x000fc80000010000 */
[----:B------:R-:W-:-:S04]  /*4340*/  FMUL.FTZ R80, R16, R80 ;  /* 0x0000005010507220 */ /* 0x000fc80000410000 */
[----:B------:R-:W-:Y:S01]  /*4350*/  FMUL.FTZ R84, R80, R15 ;  /* 0x0000000f50547220 */ /* 0x000fe20000410000 */
[----:B------:R-:W-:-:S03]  /*4360*/  @P4 HADD2.F32 R80, -RZ, R192.H1_H1 ;  /* 0x300000c0ff504230 */ /* 0x000fc60000004100 */
[----:B------:R-:W-:-:S04]  /*4370*/  FMUL.FTZ R84, R84, UR14 ;  /* 0x0000000e54547c20 */ /* 0x000fc80008410000 */
[-C--:B------:R-:W-:Y:S01]  /*4380*/  @P4 FMUL.FTZ R87, R80, R84.reuse ;  /* 0x0000005450574220 */ /* 0x080fe20000410000 */
[----:B------:R-:W-:Y:S01]  /*4390*/  FMUL.FTZ R80, R180, R195 ;  /* 0x000000c3b4507220 */ /* 0x000fe20000410000 */
[----:B------:R-:W-:Y:S02]  /*43a0*/  FMUL.FTZ R84, R181, R84 ;  /* 0x00000054b5547220 */ /* 0x000fe40000410000 */
[----:B------:R-:W-:Y:S02]  /*43b0*/  FADD.FTZ R87, R85, R87 ;  /* 0x0000005755577221 */ /* 0x000fe40000010000 */
[----:B------:R-:W-:Y:S02]  /*43c0*/  FSEL R80, R80, RZ, P3 ;  /* 0x000000ff50507208 */ /* 0x000fe40001800000 */
[----:B------:R-:W-:-:S04]  /*43d0*/  FSEL R84, R84, RZ, P4 ;  /* 0x000000ff54547208 */ /* 0x000fc80002000000 */
[----:B------:R-:W-:-:S07]  /*43e0*/  F2FP.F16.F32.PACK_AB R80, R84, R80 ;  /* 0x000000505450723e */ /* 0x000fce00000000ff */
.L_x_14882:
        /* <DEDUP_REMOVED lines=16> */
.L_x_14880:
[----:B------:R-:W-:Y:S05]  /*44f0*/  BSYNC.RECONVERGENT B2 ;  /* 0x0000000000027941 */ /* 0x000fea0003800200 */
.L_x_14879:
        /* <DEDUP_REMOVED lines=30> */
[-CC-:B------:R-:W-:Y:S01]  /*46e0*/  FFMA.FTZ R28, R8, R14.reuse, R13.reuse ;  /* 0x0000000e081c7223 */ /* 0x180fe2000001000d */
[----:B------:R-:W-:Y:S01]  /*46f0*/  FMUL.FTZ R25, R25, UR14 ;  /* 0x0000000e19197c20 */ /* 0x000fe20008410000 */
[----:B------:R-:W-:Y:S02]  /*4700*/  FFMA.FTZ R78, R7, R14, R13 ;  /* 0x0000000e074e7223 */ /* 0x000fe4000001000d */
[----:B------:R-:W-:Y:S01]  /*4710*/  FADD.FTZ R28, R240, -R28 ;  /* 0x8000001cf01c7221 */ /* 0x000fe20000010000 */
[-C--:B------:R-:W-:Y:S01]  /*4720*/  @P5 FMUL.FTZ R29, R30, R25.reuse ;  /* 0x000000191e1d5220 */ /* 0x080fe20000410000 */
[----:B------:R-:W-:Y:S01]  /*4730*/  FADD.FTZ R78, R232, -R78 ;  /* 0x8000004ee84e7221 */ /* 0x000fe20000010000 */
[----:B------:R-:W-:Y:S01]  /*4740*/  FMUL.FTZ R25, R175, R25 ;  /* 0x00000019af197220 */ /* 0x000fe20000410000 */
[----:B------:R-:W-:Y:S01]  /*4750*/  FMUL.FTZ R28, R16, R28 ;  /* 0x0000001c101c7220 */ /* 0x000fe20000410000 */
[----:B------:R-:W-:Y:S01]  /*4760*/  FADD.FTZ R202, R79, R29 ;  /* 0x0000001d4fca7221 */ /* 0x000fe20000010000 */
[----:B------:R-:W-:Y:S01]  /*4770*/  @P3 HADD2.F32 R29, -RZ, R194.H0_H0 ;  /* 0x200000c2ff1d3230 */ /* 0x000fe20000004100 */
[----:B------:R-:W-:Y:S01]  /*4780*/  MOV R79, RZ ;  /* 0x000000ff004f7202 */ /* 0x000fe20000000f00 */
[----:B------:R-:W-:Y:S01]  /*4790*/  FMUL.FTZ R30, R28, R15 ;  /* 0x0000000f1c1e7220 */ /* 0x000fe20000410000 */
[----:B------:R-:W-:-:S03]  /*47a0*/  FSEL R25, R25, RZ, P5 ;  /* 0x000000ff19197208 */ /* 0x000fc60002800000 */
[----:B------:R-:W-:-:S04]  /*47b0*/  FMUL.FTZ R30, R30, UR14 ;  /* 0x0000000e1e1e7c20 */ /* 0x000fc80008410000 */
[----:B------:R-:W-:Y:S01]  /*47c0*/  @P3 FMUL.FTZ R31, R29, R30 ;  /* 0x0000001e1d1f3220 */ /* 0x000fe20000410000 */
[----:B------:R-:W-:Y:S01]  /*47d0*/  FMUL.FTZ R29, R16, R78 ;  /* 0x0000004e101d7220 */ /* 0x000fe20000410000 */
[----:B------:R-:W-:Y:S02]  /*47e0*/  @P6 HADD2.F32 R78, -RZ, R194.H1_H1 ;  /* 0x300000c2ff4e6230 */ /* 0x000fe40000004100 */
[----:B------:R-:W-:Y:S01]  /*47f0*/  FADD.FTZ R201, R72, R31 ;  /* 0x0000001f48c97221 */ /* 0x000fe20000010000 */
        /* <DEDUP_REMOVED lines=63> */
.L_x_14885:
        /* <DEDUP_REMOVED lines=29> */
[----:B------:R-:W-:-:S04]  /*4dc0*/  @P3 FMUL.FTZ R79, R193, R78 ;  /* 0x0000004ec14f3220 */ /* 0x000fc80000410000 */
        /* <DEDUP_REMOVED lines=18> */
[----:B------:R-:W-:Y:S02]  /*4ef0*/  @P3 HADD2.F32 R79, -RZ, R195.H0_H0 ;  /* 0x200000c3ff4f3230 */ /* 0x000fe40000004100 */
        /* <DEDUP_REMOVED lines=14> */
[-C--:B------:R-:W-:Y:S01]  /*4fe0*/  @P3 FMUL.FTZ R79, R78, R74.reuse ;  /* 0x0000004a4e4f3220 */ /* 0x080fe20000410000 */
[----:B------:R-:W-:-:S03]  /*4ff0*/  FMUL.FTZ R74, R171, R74 ;  /* 0x0000004aab4a7220 */ /* 0x000fc60000410000 */
[----:B------:R-:W-:Y:S01]  /*5000*/  FADD.FTZ R193, R75, R79 ;  /* 0x0000004f4bc17221 */ /* 0x000fe20000010000 */
[----:B------:R-:W-:Y:S01]  /*5010*/  FMUL.FTZ R75, R169, R204 ;  /* 0x000000cca94b7220 */ /* 0x000fe20000410000 */
[----:B------:R-:W-:Y:S02]  /*5020*/  FSEL R74, R74, RZ, P3 ;  /* 0x000000ff4a4a7208 */ /* 0x000fe40001800000 */
[----:B------:R-:W-:Y:S02]  /*5030*/  LOP3.LUT P3, RZ, R20, 0xff, RZ, 0xc0, !PT ;  /* 0x000000ff14ff7812 */ /* 0x000fe4000786c0ff */
[----:B------:R-:W-:Y:S02]  /*5040*/  FSEL R78, R75, RZ, P6 ;  /* 0x000000ff4b4e7208 */ /* 0x000fe40003000000 */
[----:B------:R-:W-:Y:S01]  /*5050*/  F2FP.F16.F32.PACK_AB R75, R74, R73 ;  /* 0x000000494a4b723e */ /* 0x000fe200000000ff */
[----:B------:R-:W-:Y:S01]  /*5060*/  FMUL.FTZ R73, R174, R206 ;  /* 0x000000ceae497220 */ /* 0x000fe20000410000 */
[----:B------:R-:W-:Y:S01]  /*5070*/  F2FP.F16.F32.PACK_AB R74, R78, R72 ;  /* 0x000000484e4a723e */ /* 0x000fe200000000ff */
[----:B------:R-:W-:Y:S01]  /*5080*/  FFMA.FTZ R72, R211, R14, R13 ;  /* 0x0000000ed3487223 */ /* 0x000fe2000001000d */
[----:B------:R-:W-:Y:S01]  /*5090*/  FMUL.FTZ R78, R175, R205 ;  /* 0x000000cdaf4e7220 */ /* 0x000fe20000410000 */
[----:B------:R-:W-:-:S02]  /*50a0*/  MOV R79, RZ ;  /* 0x000000ff004f7202 */ /* 0x000fc40000000f00 */
[----:B------:R-:W-:Y:S01]  /*50b0*/  FADD.FTZ R72, R244, -R72 ;  /* 0x80000048f4487221 */ /* 0x000fe20000010000 */
[----:B------:R-:W-:Y:S02]  /*50c0*/  FSEL R73, R73, RZ, P4 ;  /* 0x000000ff49497208 */ /* 0x000fe40002000000 */
[----:B------:R-:W-:Y:S01]  /*50d0*/  FSEL R78, R78, RZ, P5 ;  /* 0x000000ff4e4e7208 */ /* 0x000fe20002800000 */
[----:B------:R-:W-:Y:S01]  /*50e0*/  FMUL.FTZ R72, R16, R72 ;  /* 0x0000004810487220 */ /* 0x000fe20000410000 */
[----:B------:R-:W-:Y:S02]  /*50f0*/  LOP3.LUT P4, RZ, R20, 0xff00, RZ, 0xc0, !PT ;  /* 0x0000ff0014ff7812 */ /* 0x000fe4000788c0ff */
        /* <DEDUP_REMOVED lines=20> */
.L_x_14886:
        /* <DEDUP_REMOVED lines=16> */
.L_x_14884:
[----:B------:R-:W-:Y:S05]  /*5340*/  BSYNC.RECONVERGENT B2 ;  /* 0x0000000000027941 */ /* 0x000fea0003800200 */
.L_x_14883:
        /* <DEDUP_REMOVED lines=20> */
[--C-:B------:R-:W-:Y:S02]  /*5490*/  @P3 HADD2.F32 R25, -RZ, R193.reuse.H0_H0 ;  /* 0x200000c1ff193230 */ /* 0x100fe40000004100 */
[----:B------:R-:W-:Y:S01]  /*54a0*/  FMUL.FTZ R24, R24, UR14 ;  /* 0x0000000e18187c20 */ /* 0x000fe20008410000 */
[----:B------:R-:W-:Y:S02]  /*54b0*/  @P4 HADD2.F32 R30, -RZ, R193.H1_H1 ;  /* 0x300000c1ff1e4230 */ /* 0x000fe40000004100 */
[----:B------:R-:W-:Y:S01]  /*54c0*/  FFMA.FTZ R193, R4, R14, R13 ;  /* 0x0000000e04c17223 */ /* 0x000fe2000001000d */
[-C--:B------:R-:W-:Y:S01]  /*54d0*/  @P3 FMUL.FTZ R28, R25, R24.reuse ;  /* 0x00000018191c3220 */ /* 0x080fe20000410000 */
[----:B------:R-:W-:Y:S02]  /*54e0*/  FMUL.FTZ R25, R27, R15 ;  /* 0x0000000f1b197220 */ /* 0x000fe40000410000 */
[----:B------:R-:W-:Y:S01]  /*54f0*/  FADD.FTZ R193, R233, -R193 ;  /* 0x800000c1e9c17221 */ /* 0x000fe20000010000 */
        /* <DEDUP_REMOVED lines=10> */
[----:B------:R-:W-:Y:S02]  /*55a0*/  @P2 HADD2.F32 R29, -RZ, R194.H0_H0 ;  /* 0x200000c2ff1d2230 */ /* 0x000fe40000004100 */
[----:B------:R-:W-:Y:S01]  /*55b0*/  FMUL.FTZ R31, R28, R15 ;  /* 0x0000000f1c1f7220 */ /* 0x000fe20000410000 */
[----:B------:R-:W-:-:S03]  /*55c0*/  FSEL R25, R25, RZ, P4 ;  /* 0x000000ff19197208 */ /* 0x000fc60002000000 */
[----:B------:R-:W-:-:S04]  /*55d0*/  FMUL.FTZ R31, R31, UR14 ;  /* 0x0000000e1f1f7c20 */ /* 0x000fc80008410000 */
[----:B------:R-:W-:Y:S01]  /*55e0*/  @P2 FMUL.FTZ R30, R29, R31 ;  /* 0x0000001f1d1e2220 */ /* 0x000fe20000410000 */
[----:B------:R-:W-:Y:S01]  /*55f0*/  FMUL.FTZ R29, R16, R193 ;  /* 0x000000c1101d7220 */ /* 0x000fe20000410000 */
[----:B------:R-:W-:Y:S01]  /*5600*/  MOV R193, RZ ;  /* 0x000000ff00c17202 */ /* 0x000fe20000000f00 */
[----:B------:R-:W-:Y:S01]  /*5610*/  FMUL.FTZ R31, R160, R31 ;  /* 0x0000001fa01f7220 */ /* 0x000fe20000410000 */
[----:B------:R-:W-:Y:S01]  /*5620*/  FADD.FTZ R201, R64, R30 ;  /* 0x0000001e40c97221 */ /* 0x000fe20000010000 */
[----:B------:R-:W-:Y:S01]  /*5630*/  FMUL.FTZ R64, R29, R15 ;  /* 0x0000000f1d407220 */ /* 0x000fe20000410000 */
[----:B------:R-:W-:Y:S02]  /*5640*/  @P5 HADD2.F32 R30, -RZ, R194.H1_H1 ;  /* 0x300000c2ff1e5230 */ /* 0x000fe40000004100 */
[----:B------:R-:W-:Y:S01]  /*5650*/  HFMA2 R194, -RZ, RZ, 0, 0 ;  /* 0x00000000ffc27431 */ /* 0x000fe200000001ff */
[----:B------:R-:W-:Y:S01]  /*5660*/  FSEL R202, R31, RZ, P2 ;  /* 0x000000ff1fca7208 */ /* 0x000fe20001000000 */
[----:B------:R-:W-:Y:S01]  /*5670*/  FMUL.FTZ R64, R64, UR14 ;  /* 0x0000000e40407c20 */ /* 0x000fe20008410000 */
[----:B------:R-:W-:Y:S01]  /*5680*/  ISETP.GE.U32.AND P2, PT, R18, RZ, PT ;  /* 0x000000ff1200720c */ /* 0x000fe20003f46070 */
[----:B------:R-:W-:-:S02]  /*5690*/  FFMA.FTZ R31, R2, R14, R13 ;  /* 0x0000000e021f7223 */ /* 0x000fc4000001000d */
[----:B------:R-:W-:Y:S01]  /*56a0*/  @P5 FMUL.FTZ R193, R30, R64 ;  /* 0x000000401ec15220 */ /* 0x000fe20000410000 */
[----:B------:R-:W-:Y:S01]  /*56b0*/  FFMA.FTZ R30, R3, R14, R13 ;  /* 0x0000000e031e7223 */ /* 0x000fe2000001000d */
[----:B------:R-:W-:Y:S01]  /*56c0*/  ISETP.GE.U32.AND.EX P2, PT, R19, 0x1000000, PT, P2 ;  /* 0x010000001300780c */ /* 0x000fe20003f46120 */
[----:B------:R-:W-:Y:S01]  /*56d0*/  FADD.FTZ R31, R228, -R31 ;  /* 0x8000001fe41f7221 */ /* 0x000fe20000010000 */
[----:B------:R-:W-:Y:S01]  /*56e0*/  FADD.FTZ R200, R65, R193 ;  /* 0x000000c141c87221 */ /* 0x000fe20000010000 */
[----:B------:R-:W-:Y:S01]  /*56f0*/  FADD.FTZ R30, R229, -R30 ;  /* 0x8000001ee51e7221 */ /* 0x000fe20000010000 */
[----:B------:R-:W-:Y:S02]  /*5700*/  @P6 HADD2.F32 R193, -RZ, R195.H0_H0 ;  /* 0x200000c3ffc16230 */ /* 0x000fe40000004100 */
[C---:B------:R-:W-:Y:S01]  /*5710*/  FMUL.FTZ R31, R16.reuse, R31 ;  /* 0x0000001f101f7220 */ /* 0x040fe20000410000 */
[----:B------:R-:W-:Y:S01]  /*5720*/  FMUL.FTZ R64, R161, R64 ;  /* 0x00000040a1407220 */ /* 0x000fe20000410000 */
[----:B------:R-:W-:-:S04]  /*5730*/  FMUL.FTZ R30, R16, R30 ;  /* 0x0000001e101e7220 */ /* 0x000fc80000410000 */
[----:B------:R-:W-:Y:S01]  /*5740*/  FMUL.FTZ R65, R30, R15 ;  /* 0x0000000f1e417220 */ /* 0x000fe20000410000 */
[----:B------:R-:W-:Y:S01]  /*5750*/  FSEL R64, R64, RZ, P5 ;  /* 0x000000ff40407208 */ /* 0x000fe20002800000 */
[----:B------:R-:W-:Y:S02]  /*5760*/  @P2 HADD2.F32 R195, -RZ, R195.H1_H1 ;  /* 0x300000c3ffc32230 */ /* 0x000fe40000004100 */
[----:B------:R-:W-:-:S04]  /*5770*/  FMUL.FTZ R65, R65, UR14 ;  /* 0x0000000e41417c20 */ /* 0x000fc80008410000 */
[-C--:B------:R-:W-:Y:S01]  /*5780*/  @P6 FMUL.FTZ R194, R193, R65.reuse ;  /* 0x00000041c1c26220 */ /* 0x080fe20000410000 */
[----:B------:R-:W-:Y:S01]  /*5790*/  MOV R193, RZ ;  /* 0x000000ff00c17202 */ /* 0x000fe20000000f00 */
[----:B------:R-:W-:Y:S02]  /*57a0*/  FMUL.FTZ R65, R162, R65 ;  /* 0x00000041a2417220 */ /* 0x000fe40000410000 */
[----:B------:R-:W-:Y:S01]  /*57b0*/  FADD.FTZ R194, R66, R194 ;  /* 0x000000c242c27221 */ /* 0x000fe20000010000 */
[----:B------:R-:W-:Y:S02]  /*57c0*/  FMUL.FTZ R66, R31, R15 ;  /* 0x0000000f1f427220 */ /* 0x000fe40000410000 */
[----:B------:R-:W-:Y:S02]  /*57d0*/  FSEL R65, R65, RZ, P6 ;  /* 0x000000ff41417208 */ /* 0x000fe40003000000 */
[----:B------:R-:W-:-:S04]  /*57e0*/  FMUL.FTZ R66, R66, UR14 ;  /* 0x0000000e42427c20 */ /* 0x000fc80008410000 */
[----:B------:R-:W-:Y:S01]  /*57f0*/  @P2 FMUL.FTZ R193, R66, R195 ;  /* 0x000000c342c12220 */ /* 0x000fe20000410000 */
[----:B------:R-:W-:Y:S01]  /*5800*/  FMUL.FTZ R66, R163, R66 ;  /* 0x00000042a3427220 */ /* 0x000fe20000410000 */
[----:B------:R-:W-:Y:S02]  /*5810*/  HFMA2 R195, -RZ, RZ, 0, 0 ;  /* 0x00000000ffc37431 */ /* 0x000fe400000001ff */
[----:B------:R-:W-:Y:S02]  /*5820*/  FADD.FTZ R193, R67, R193 ;  /* 0x000000c143c17221 */ /* 0x000fe40000010000 */
[----:B------:R-:W-:Y:S02]  /*5830*/  FSEL R66, R66, RZ, P2 ;  /* 0x000000ff42427208 */ /* 0x000fe40001000000 */
[----:B------:R-:W-:Y:S02]  /*5840*/  LOP3.LUT P2, RZ, R18, 0xff, RZ, 0xc0, !PT ;  /* 0x000000ff12ff7812 */ /* 0x000fe4000784c0ff */
[----:B------:R-:W-:-:S02]  /*5850*/  F2FP.F16.F32.PACK_AB R67, R66, R65 ;  /* 0x000000414243723e */ /* 0x000fc400000000ff */
[----:B------:R-:W-:Y:S01]  /*5860*/  F2FP.F16.F32.PACK_AB R66, R64, R202 ;  /* 0x000000ca4042723e */ /* 0x000fe200000000ff */
[-CC-:B------:R-:W-:Y:S01]  /*5870*/  FFMA.FTZ R64, R224, R14.reuse, R13.reuse ;  /* 0x0000000ee0407223 */ /* 0x180fe2000001000d */
[----:B------:R-:W-:Y:S01]  /*5880*/  FSEL R65, R24, RZ, P3 ;  /* 0x000000ff18417208 */ /* 0x000fe20001800000 */
[----:B------:R-:W-:Y:S01]  /*5890*/  FFMA.FTZ R13, R238, R14, R13 ;  /* 0x0000000eee0d7223 */ /* 0x000fe2000001000d */
[----:B------:R-:W-:Y:S01]  /*58a0*/  LOP3.LUT P3, RZ, R18, 0xff00, RZ, 0xc0, !PT ;  /* 0x0000ff0012ff7812 */ /* 0x000fe2000786c0ff */
[----:B------:R-:W-:Y:S01]  /*58b0*/  FADD.FTZ R64, R239, -R64 ;  /* 0x80000040ef407221 */ /* 0x000fe20000010000 */
[----:B------:R-:W-:Y:S01]  /*58c0*/  F2FP.F16.F32.PACK_AB R65, R25, R65 ;  /* 0x000000411941723e */ /* 0x000fe200000000ff */
[----:B------:R-:W-:Y:S02]  /*58d0*/  FADD.FTZ R13, R237, -R13 ;  /* 0x8000000ded0d7221 */ /* 0x000fe40000010000 */
[----:B------:R-:W-:-:S04]  /*58e0*/  FMUL.FTZ R24, R16, R64 ;  /* 0x0000004010187220 */ /* 0x000fc80000410000 */
[----:B------:R-:W-:-:S04]  /*58f0*/  FMUL.FTZ R25, R24, R15 ;  /* 0x0000000f18197220 */ /* 0x000fc80000410000 */
[----:B------:R-:W-:Y:S01]  /*5900*/  FMUL.FTZ R64, R25, UR14 ;  /* 0x0000000e19407c20 */ /* 0x000fe20008410000 */
[----:B------:R-:W-:-:S05]  /*5910*/  @P2 HADD2.F32 R25, -RZ, R192.H0_H0 ;  /* 0x200000c0ff192230 */ /* 0x000fca0000004100 */
[----:B------:R-:W-:Y:S01]  /*5920*/  @P2 FMUL.FTZ R195, R25, R64 ;  /* 0x0000004019c32220 */ /* 0x000fe20000410000 */
[----:B------:R-:W-:Y:S01]  /*5930*/  FMUL.FTZ R25, R16, R13 ;  /* 0x0000000d10197220 */ /* 0x000fe20000410000 */
[----:B------:R-:W-:Y:S02]  /*5940*/  MOV R13, RZ ;  /* 0x000000ff000d7202 */ /* 0x000fe40000000f00 */
[----:B------:R-:W-:Y:S01]  /*5950*/  FADD.FTZ R68, R68, R195 ;  /* 0x000000c344447221 */ /* 0x000fe20000010000 */
[----:B------:R-:W-:Y:S01]  /*5960*/  FMUL.FTZ R14, R25, R15 ;  /* 0x0000000f190e7220 */ /* 0x000fe20000410000 */
[----:B------:R-:W-:-:S03]  /*5970*/  @P3 HADD2.F32 R15, -RZ, R192.H1_H1 ;  /* 0x300000c0ff0f3230 */ /* 0x000fc60000004100 */
[----:B------:R-:W-:-:S04]  /*5980*/  FMUL.FTZ R14, R14, UR14 ;  /* 0x0000000e0e0e7c20 */ /* 0x000fc80008410000 */
[----:B------:R-:W-:Y:S01]  /*5990*/  @P3 FMUL.FTZ R13, R15, R14 ;  /* 0x0000000e0f0d3220 */ /* 0x000fe20000410000 */
[----:B------:R-:W-:Y:S01]  /*59a0*/  FMUL.FTZ R15, R164, R64 ;  /* 0x00000040a40f7220 */ /* 0x000fe20000410000 */
[----:B------:R-:W-:-:S04]  /*59b0*/  FMUL.FTZ R16, R165, R14 ;  /* 0x0000000ea5107220 */ /* 0x000fc80000410000 */
[----:B------:R-:W-:Y:S02]  /*59c0*/  FSEL R14, R15, RZ, P2 ;  /* 0x000000ff0f0e7208 */ /* 0x000fe40001000000 */
[----:B------:R-:W-:Y:S01]  /*59d0*/  FSEL R15, R16, RZ, P3 ;  /* 0x000000ff100f7208 */ /* 0x000fe20001800000 */
[----:B------:R-:W-:-:S03]  /*59e0*/  FADD.FTZ R16, R69, R13 ;  /* 0x0000000d45107221 */ /* 0x000fc60000010000 */
[----:B------:R-:W-:Y:S01]  /*59f0*/  F2FP.F16.F32.PACK_AB R64, R15, R14 ;  /* 0x0000000e0f40723e */ /* 0x000fe200000000ff */
[----:B------:R-:W-:Y:S06]  /*5a00*/  BRA `(.L_x_14889) ;  /* 0x0000000400947947 */ /* 0x000fec0003800000 */
.L_x_14888:
        /* <DEDUP_REMOVED lines=31> */
[----:B------:R-:W-:-:S04]  /*5c00*/  @P6 FMUL.FTZ R193, R200, R202 ;  /* 0x000000cac8c16220 */ /* 0x000fc80000410000 */
[----:B------:R-:W-:Y:S01]  /*5c10*/  FADD.FTZ R201, R64, R193 ;  /* 0x000000c140c97221 */ /* 0x000fe20000010000 */
[----:B------:R-:W-:Y:S01]  /*5c20*/  FFMA.FTZ R64, R4, R14, R13 ;  /* 0x0000000e04407223 */ /* 0x000fe2000001000d */
[----:B------:R-:W-:-:S03]  /*5c30*/  MOV R193, RZ ;  /* 0x000000ff00c17202 */ /* 0x000fc60000000f00 */
        /* <DEDUP_REMOVED lines=8> */
[----:B------:R-:W-:Y:S01]  /*5cc0*/  FFMA.FTZ R65, R3, R14, R13 ;  /* 0x0000000e03417223 */ /* 0x000fe2000001000d */
[----:B------:R-:W-:-:S03]  /*5cd0*/  @P2 HADD2.F32 R193, -RZ, R195.H0_H0 ;  /* 0x200000c3ffc12230 */ /* 0x000fc60000004100 */
        /* <DEDUP_REMOVED lines=30> */
[----:B------:R-:W-:Y:S01]  /*5ec0*/  F2FP.F16.F32.PACK_AB R66, R65, R66 ;  /* 0x000000424142723e */ /* 0x000fe200000000ff */
[----:B------:R-:W-:Y:S01]  /*5ed0*/  FMUL.FTZ R65, R167, R203 ;  /* 0x000000cba7417220 */ /* 0x000fe20000410000 */
[----:B------:R-:W-:Y:S01]  /*5ee0*/  FADD.FTZ R13, R237, -R13 ;  /* 0x8000000ded0d7221 */ /* 0x000fe20000010000 */
[----:B------:R-:W-:Y:S01]  /*5ef0*/  FMUL.FTZ R14, R16, R14 ;  /* 0x0000000e100e7220 */ /* 0x000fe20000410000 */
[----:B------:R-:W-:-:S02]  /*5f00*/  FSEL R64, R64, RZ, P3 ;  /* 0x000000ff40407208 */ /* 0x000fc40001800000 */
[----:B------:R-:W-:Y:S01]  /*5f10*/  LOP3.LUT P3, RZ, R18, 0xff00, RZ, 0xc0, !PT ;  /* 0x0000ff0012ff7812 */ /* 0x000fe2000786c0ff */
[----:B------:R-:W-:Y:S01]  /*5f20*/  FMUL.FTZ R13, R16, R13 ;  /* 0x0000000d100d7220 */ /* 0x000fe20000410000 */
[----:B------:R-:W-:Y:S01]  /*5f30*/  FSEL R65, R65, RZ, P4 ;  /* 0x000000ff41417208 */ /* 0x000fe20002000000 */
[C---:B------:R-:W-:Y:S01]  /*5f40*/  FMUL.FTZ R14, R15.reuse, R14 ;  /* 0x0000000e0f0e7220 */ /* 0x040fe20000410000 */
[--C-:B------:R-:W-:Y:S02]  /*5f50*/  @P2 HADD2.F32 R195, -RZ, R192.reuse.H0_H0 ;  /* 0x200000c0ffc32230 */ /* 0x100fe40000004100 */
[----:B------:R-:W-:Y:S01]  /*5f60*/  FMUL.FTZ R13, R15, R13 ;  /* 0x0000000d0f0d7220 */ /* 0x000fe20000410000 */
[----:B------:R-:W-:Y:S01]  /*5f70*/  F2FP.F16.F32.PACK_AB R65, R65, R64 ;  /* 0x000000404141723e */ /* 0x000fe200000000ff */
[----:B------:R-:W-:Y:S02]  /*5f80*/  HFMA2 R64, -RZ, RZ, 0, 0 ;  /* 0x00000000ff407431 */ /* 0x000fe400000001ff */
[----:B------:R-:W-:Y:S01]  /*5f90*/  FMUL.FTZ R14, R14, UR14 ;  /* 0x0000000e0e0e7c20 */ /* 0x000fe20008410000 */
[----:B------:R-:W-:Y:S01]  /*5fa0*/  FMUL.FTZ R16, R13, UR14 ;  /* 0x0000000e0d107c20 */ /* 0x000fe20008410000 */
[----:B------:R-:W-:Y:S01]  /*5fb0*/  MOV R13, RZ ;  /* 0x000000ff000d7202 */ /* 0x000fe20000000f00 */
[----:B------:R-:W-:-:S02]  /*5fc0*/  @P3 HADD2.F32 R15, -RZ, R192.H1_H1 ;  /* 0x300000c0ff0f3230 */ /* 0x000fc40000004100 */
[-C--:B------:R-:W-:Y:S01]  /*5fd0*/  @P2 FMUL.FTZ R64, R195, R14.reuse ;  /* 0x0000000ec3402220 */ /* 0x080fe20000410000 */
[----:B------:R-:W-:Y:S02]  /*5fe0*/  FMUL.FTZ R14, R164, R14 ;  /* 0x0000000ea40e7220 */ /* 0x000fe40000410000 */
[-C--:B------:R-:W-:Y:S01]  /*5ff0*/  @P3 FMUL.FTZ R13, R15, R16.reuse ;  /* 0x000000100f0d3220 */ /* 0x080fe20000410000 */
[----:B------:R-:W-:Y:S02]  /*6000*/  FMUL.FTZ R15, R165, R16 ;  /* 0x00000010a50f7220 */ /* 0x000fe40000410000 */
[----:B------:R-:W-:Y:S01]  /*6010*/  FSEL R14, R14, RZ, P2 ;  /* 0x000000ff0e0e7208 */ /* 0x000fe20001000000 */
[----:B------:R-:W-:Y:S01]  /*6020*/  FADD.FTZ R68, R68, R64 ;  /* 0x0000004044447221 */ /* 0x000fe20000010000 */
[----:B------:R-:W-:Y:S01]  /*6030*/  FADD.FTZ R16, R69, R13 ;  /* 0x0000000d45107221 */ /* 0x000fe20000010000 */
[----:B------:R-:W-:-:S04]  /*6040*/  FSEL R15, R15, RZ, P3 ;  /* 0x000000ff0f0f7208 */ /* 0x000fc80001800000 */
[----:B------:R-:W-:-:S07]  /*6050*/  F2FP.F16.F32.PACK_AB R64, R15, R14 ;  /* 0x0000000e0f40723e */ /* 0x000fce00000000ff */
.L_x_14889:
        /* <DEDUP_REMOVED lines=13> */
.L_x_14874:
[----:B------:R-:W-:Y:S04]  /*6130*/  BSSY.RECONVERGENT B2, `(.L_x_14890) ;  /* 0x00000ef000027945 */ /* 0x000fe80003800200 */
[----:B------:R-:W-:Y:S05]  /*6140*/  @!P3 BRA `(.L_x_14891) ;  /* 0x0000000c00b4b947 */ /* 0x000fea0003800000 */
[----:B------:R-:W1:Y:S01]  /*6150*/  LDC.64 R192, c[0x0][0x390] ;  /* 0x0000e400ffc07b82 */ /* 0x000e620000000a00 */
[----:B------:R2:W5:Y:S04]  /*6160*/  LDL R226, [R1+0x8] ;  /* 0x0000080001e27983 */ /* 0x0005680000100800 */
        /* <DEDUP_REMOVED lines=11> */
[----:B------:R-:W-:Y:S01]  /*6220*/  FFMA.FTZ R200, R222, R14, R13 ;  /* 0x0000000edec87223 */ /* 0x000fe2000001000d */
[----:B-----5:R-:W-:-:S02]  /*6230*/  LOP3.LUT P3, RZ, R196, 0xff0000, RZ, 0xc0, !PT ;  /* 0x00ff0000c4ff7812 */ /* 0x020fc4000786c0ff */
[----:B------:R-:W-:Y:S02]  /*6240*/  LOP3.LUT P4, RZ, R196, 0xff000000, RZ, 0xc0, !PT ;  /* 0xff000000c4ff7812 */ /* 0x000fe4000788c0ff */
[----:B------:R-:W-:Y:S01]  /*6250*/  LOP3.LUT P2, RZ, R197, 0xff, RZ, 0xc0, !PT ;  /* 0x000000ffc5ff7812 */ /* 0x000fe2000784c0ff */
[----:B--2---:R-:W-:Y:S01]  /*6260*/  FADD.FTZ R200, R203, -R200 ;  /* 0x800000c8cbc87221 */ /* 0x004fe20000010000 */
[----:B------:R-:W-:-:S03]  /*6270*/  HFMA2 R203, -RZ, RZ, 0, 0 ;  /* 0x00000000ffcb7431 */ /* 0x000fc600000001ff */
[----:B------:R-:W-:-:S04]  /*6280*/  FFMA.FTZ R200, R16, R200, R62 ;  /* 0x000000c810c87223 */ /* 0x000fc8000001003e */
[----:B------:R-:W-:-:S04]  /*6290*/  FMUL.FTZ R200, R200, R15 ;  /* 0x0000000fc8c87220 */ /* 0x000fc80000410000 */
[----:B------:R-:W-:Y:S01]  /*62a0*/  FMUL.FTZ R205, R200, UR14 ;  /* 0x0000000ec8cd7c20 */ /* 0x000fe20008410000 */
[----:B------:R-:W-:-:S05]  /*62b0*/  @P3 HADD2.F32 R200, -RZ, R193.H0_H0 ;  /* 0x200000c1ffc83230 */ /* 0x000fca0000004100 */
[----:B------:R-:W-:-:S04]  /*62c0*/  @P3 FMUL.FTZ R203, R200, R205 ;  /* 0x000000cdc8cb3220 */ /* 0x000fc80000410000 */
[----:B------:R-:W-:Y:S01]  /*62d0*/  FADD.FTZ R203, R94, R203 ;  /* 0x000000cb5ecb7221 */ /* 0x000fe20000010000 */
[----:B------:R-:W-:-:S04]  /*62e0*/  FFMA.FTZ R94, R221, R14, R13 ;  /* 0x0000000edd5e7223 */ /* 0x000fc8000001000d */
[----:B---3--:R-:W-:-:S04]  /*62f0*/  FADD.FTZ R94, R202, -R94 ;  /* 0x8000005eca5e7221 */ /* 0x008fc80000010000 */
[----:B------:R-:W-:-:S04]  /*6300*/  FFMA.FTZ R94, R16, R94, R63 ;  /* 0x0000005e105e7223 */ /* 0x000fc8000001003f */
[----:B------:R-:W-:Y:S01]  /*6310*/  FMUL.FTZ R200, R94, R15 ;  /* 0x0000000f5ec87220 */ /* 0x000fe20000410000 */
[----:B------:R-:W-:Y:S01]  /*6320*/  @P4 HADD2.F32 R94, -RZ, R193.H1_H1 ;  /* 0x300000c1ff5e4230 */ /* 0x000fe20000004100 */
[----:B------:R-:W-:Y:S02]  /*6330*/  MOV R193, RZ ;  /* 0x000000ff00c17202 */ /* 0x000fe40000000f00 */
[----:B------:R-:W-:-:S04]  /*6340*/  FMUL.FTZ R204, R200, UR14 ;  /* 0x0000000ec8cc7c20 */ /* 0x000fc80008410000 */
[----:B------:R-:W-:Y:S01]  /*6350*/  @P4 FMUL.FTZ R193, R94, R204 ;  /* 0x000000cc5ec14220 */ /* 0x000fe20000410000 */
[----:B------:R-:W-:-:S03]  /*6360*/  FFMA.FTZ R94, R220, R14, R13 ;  /* 0x0000000edc5e7223 */ /* 0x000fc6000001000d */
[----:B------:R-:W-:Y:S01]  /*6370*/  FADD.FTZ R202, R95, R193 ;  /* 0x000000c15fca7221 */ /* 0x000fe20000010000 */
[----:B----4-:R-:W-:Y:S01]  /*6380*/  FADD.FTZ R94, R201, -R94 ;  /* 0x8000005ec95e7221 */ /* 0x010fe20000010000 */
[----:B------:R-:W-:Y:S02]  /*6390*/  HFMA2 R95, -RZ, RZ, 0, 0 ;  /* 0x00000000ff5f7431 */ /* 0x000fe400000001ff */
[----:B------:R-:W-:Y:S02]  /*63a0*/  @P2 HADD2.F32 R193, -RZ, R194.H0_H0 ;  /* 0x200000c2ffc12230 */ /* 0x000fe40000004100 */
[----:B------:R-:W-:-:S04]  /*63b0*/  FFMA.FTZ R94, R16, R94, R56 ;  /* 0x0000005e105e7223 */ /* 0x000fc80000010038 */
        /* <DEDUP_REMOVED lines=10> */
[----:B------:R-:W-:-:S04]  /*6460*/  FFMA.FTZ R88, R16, R88, R57 ;  /* 0x0000005810587223 */ /* 0x000fc80000010039 */
        /* <DEDUP_REMOVED lines=10> */
[----:B------:R-:W-:-:S04]  /*6510*/  FFMA.FTZ R89, R16, R89, R58 ;  /* 0x0000005910597223 */ /* 0x000fc8000001003a */
        /* <DEDUP_REMOVED lines=11> */
[----:B------:R-:W-:Y:S01]  /*65d0*/  FFMA.FTZ R90, R16, R90, R59 ;  /* 0x0000005a105a7223 */ /* 0x000fe2000001003b */
        /* <DEDUP_REMOVED lines=20> */
[----:B------:R-:W-:-:S03]  /*6720*/  FFMA.FTZ R88, R16, R88, R60 ;  /* 0x0000005810587223 */ /* 0x000fc6000001003c */
        /* <DEDUP_REMOVED lines=9> */
[----:B------:R-:W-:-:S04]  /*67c0*/  FFMA.FTZ R88, R16, R88, R61 ;  /* 0x0000005810587223 */ /* 0x000fc8000001003d */
        /* <DEDUP_REMOVED lines=9> */
[----:B------:R-:W-:Y:S01]  /*6860*/  F2FP.F16.F32.PACK_AB R88, R92, R88 ;  /* 0x000000585c58723e */ /* 0x000fe200000000ff */
[----:B------:R-:W-:Y:S06]  /*6870*/  BRA `(.L_x_14893) ;  /* 0x0000000400a07947 */ /* 0x000fec0003800000 */
.L_x_14892:
[----:B------:R-:W2:Y:S04]  /*6880*/  LDL R200, [R1+0x14] ;  /* 0x0000140001c87983 */ /* 0x000ea80000100800 */
[----:B------:R-:W3:Y:S04]  /*6890*/  LDL R205, [R1+0x10] ;  /* 0x0000100001cd7983 */ /* 0x000ee80000100800 */
[----:B------:R-:W4:Y:S01]  /*68a0*/  LDL R204, [R1+0xc] ;  /* 0x00000c0001cc7983 */ /* 0x000f220000100800 */
[-CC-:B------:R-:W-:Y:S01]  /*68b0*/  FFMA.FTZ R24, R222, R14.reuse, R13.reuse ;  /* 0x0000000ede187223 */ /* 0x180fe2000001000d */
[C---:B-----5:R-:W-:Y:S01]  /*68c0*/  LOP3.LUT P3, RZ, R196.reuse, 0xff0000, RZ, 0xc0, !PT ;  /* 0x00ff0000c4ff7812 */ /* 0x060fe2000786c0ff */
[----:B------:R-:W-:Y:S01]  /*68d0*/  FFMA.FTZ R27, R221, R14, R13 ;  /* 0x0000000edd1b7223 */ /* 0x000fe2000001000d */
[----:B------:R-:W-:Y:S01]  /*68e0*/  LOP3.LUT P4, RZ, R196, 0xff000000, RZ, 0xc0, !PT ;  /* 0xff000000c4ff7812 */ /* 0x000fe2000788c0ff */
[----:B------:R-:W-:Y:S01]  /*68f0*/  HFMA2 R30, -RZ, RZ, 0, 0 ;  /* 0x00000000ff1e7431 */ /* 0x000fe200000001ff */
[----:B------:R-:W-:-:S02]  /*6900*/  MOV R29, RZ ;  /* 0x000000ff001d7202 */ /* 0x000fc40000000f00 */
[----:B------:R-:W-:-:S07]  /*6910*/  LOP3.LUT P2, RZ, R197, 0xff, RZ, 0xc0, !PT ;  /* 0x000000ffc5ff7812 */ /* 0x000fce000784c0ff */
[--C-:B------:R-:W-:Y:S02]  /*6920*/  @P3 HADD2.F32 R25, -RZ, R193.reuse.H0_H0 ;  /* 0x200000c1ff193230 */ /* 0x100fe40000004100 */
[----:B------:R-:W-:Y:S02]  /*6930*/  @P4 HADD2.F32 R28, -RZ, R193.H1_H1 ;  /* 0x300000c1ff1c4230 */ /* 0x000fe40000004100 */
[----:B--2---:R-:W-:-:S04]  /*6940*/  FADD.FTZ R24, R200, -R24 ;  /* 0x80000018c8187221 */ /* 0x004fc80000010000 */
[----:B------:R-:W-:Y:S01]  /*6950*/  FFMA.FTZ R26, R16, R24, R62 ;  /* 0x00000018101a7223 */ /* 0x000fe2000001003e */
[----:B---3--:R-:W-:-:S03]  /*6960*/  FADD.FTZ R27, R205, -R27 ;  /* 0x8000001bcd1b7221 */ /* 0x008fc60000010000 */
[----:B------:R-:W-:Y:S01]  /*6970*/  FMUL.FTZ R24, R26, R15 ;  /* 0x0000000f1a187220 */ /* 0x000fe20000410000 */
[----:B------:R-:W-:-:S03]  /*6980*/  FFMA.FTZ R27, R16, R27, R63 ;  /* 0x0000001b101b7223 */ /* 0x000fc6000001003f */
[----:B------:R-:W-:-:S04]  /*6990*/  FMUL.FTZ R24, R24, UR14 ;  /* 0x0000000e18187c20 */ /* 0x000fc80008410000 */
        /* <DEDUP_REMOVED lines=11> */
[----:B----4-:R-:W-:Y:S01]  /*6a50*/  FADD.FTZ R28, R204, -R28 ;  /* 0x8000001ccc1c7221 */ /* 0x010fe20000010000 */
[----:B------:R-:W-:Y:S02]  /*6a60*/  MOV R95, RZ ;  /* 0x000000ff005f7202 */ /* 0x000fe40000000f00 */
[----:B------:R-:W-:Y:S01]  /*6a70*/  FSEL R25, R25, RZ, P4 ;  /* 0x000000ff19197208 */ /* 0x000fe20002000000 */
[----:B------:R-:W-:-:S04]  /*6a80*/  FFMA.FTZ R28, R16, R28, R56 ;  /* 0x0000001c101c7223 */ /* 0x000fc80000010038 */
        /* <DEDUP_REMOVED lines=9> */
[----:B------:R-:W-:-:S04]  /*6b20*/  FFMA.FTZ R29, R16, R31, R57 ;  /* 0x0000001f101d7223 */ /* 0x000fc80000010039 */
        /* <DEDUP_REMOVED lines=12> */
[----:B------:R-:W-:-:S04]  /*6bf0*/  FFMA.FTZ R30, R16, R30, R58 ;  /* 0x0000001e101e7223 */ /* 0x000fc8000001003a */
        /* <DEDUP_REMOVED lines=28> */
[----:B------:R-:W-:Y:S01]  /*6dc0*/  FFMA.FTZ R24, R16, R88, R60 ;  /* 0x0000005810187223 */ /* 0x000fe2000001003c */
        /* <DEDUP_REMOVED lines=18> */
[----:B------:R-:W-:-:S07]  /*6ef0*/  F2FP.F16.F32.PACK_AB R88, R92, R88 ;  /* 0x000000585c58723e */ /* 0x000fce00000000ff */
.L_x_14893:
        /* <DEDUP_REMOVED lines=18> */
.L_x_14891:
[----:B------:R-:W-:Y:S05]  /*7020*/  BSYNC.RECONVERGENT B2 ;  /* 0x0000000000027941 */ /* 0x000fea0003800200 */
.L_x_14890:
        /* <DEDUP_REMOVED lines=112> */
.L_x_14896:
        /* <DEDUP_REMOVED lines=9> */
[----:B------:R-:W-:-:S05]  /*77c0*/  @P4 HADD2.F32 R200, -RZ, R193.H0_H0 ;  /* 0x200000c1ffc84230 */ /* 0x000fca0000004100 */
[----:B------:R-:W-:-:S04]  /*77d0*/  @P4 FMUL.FTZ R203, R200, R205 ;  /* 0x000000cdc8cb4220 */ /* 0x000fc80000410000 */
[----:B------:R-:W-:Y:S01]  /*77e0*/  FADD.FTZ R203, R86, R203 ;  /* 0x000000cb56cb7221 */ /* 0x000fe20000010000 */
[----:B------:R-:W-:-:S04]  /*77f0*/  FFMA.FTZ R86, R213, R14, R13 ;  /* 0x0000000ed5567223 */ /* 0x000fc8000001000d */
[----:B------:R-:W-:-:S04]  /*7800*/  FADD.FTZ R86, R249, -R86 ;  /* 0x80000056f9567221 */ /* 0x000fc80000010000 */
        /* <DEDUP_REMOVED lines=87> */
.L_x_14897:
        /* <DEDUP_REMOVED lines=16> */
.L_x_14895:
[----:B------:R-:W-:Y:S05]  /*7e80*/  BSYNC.RECONVERGENT B2 ;  /* 0x0000000000027941 */ /* 0x000fea0003800200 */
.L_x_14894:
        /* <DEDUP_REMOVED lines=37> */
[----:B------:R-:W-:Y:S01]  /*80e0*/  FFMA.FTZ R28, R16, R28, R40 ;  /* 0x0000001c101c7223 */ /* 0x000fe20000010028 */
[----:B------:R-:W-:Y:S01]  /*80f0*/  FADD.FTZ R202, R79, R29 ;  /* 0x0000001d4fca7221 */ /* 0x000fe20000010000 */
[----:B------:R-:W-:Y:S01]  /*8100*/  @P3 HADD2.F32 R29, -RZ, R194.H0_H0 ;  /* 0x200000c2ff1d3230 */ /* 0x000fe20000004100 */
[----:B------:R-:W-:Y:S01]  /*8110*/  MOV R79, RZ ;  /* 0x000000ff004f7202 */ /* 0x000fe20000000f00 */
[----:B------:R-:W-:Y:S01]  /*8120*/  FMUL.FTZ R30, R28, R15 ;  /* 0x0000000f1c1e7220 */ /* 0x000fe20000410000 */
[----:B------:R-:W-:-:S03]  /*8130*/  FSEL R25, R25, RZ, P5 ;  /* 0x000000ff19197208 */ /* 0x000fc60002800000 */
[----:B------:R-:W-:-:S04]  /*8140*/  FMUL.FTZ R30, R30, UR14 ;  /* 0x0000000e1e1e7c20 */ /* 0x000fc80008410000 */
[----:B------:R-:W-:Y:S01]  /*8150*/  @P3 FMUL.FTZ R31, R29, R30 ;  /* 0x0000001e1d1f3220 */ /* 0x000fe20000410000 */
[----:B------:R-:W-:Y:S01]  /*8160*/  FFMA.FTZ R29, R16, R78, R41 ;  /* 0x0000004e101d7223 */ /* 0x000fe20000010029 */
        /* <DEDUP_REMOVED lines=65> */
.L_x_14900:
        /* <DEDUP_REMOVED lines=29> */
[----:B------:R-:W-:-:S04]  /*8750*/  @P3 FMUL.FTZ R79, R193, R78 ;  /* 0x0000004ec14f3220 */ /* 0x000fc80000410000 */
[----:B------:R-:W-:Y:S01]  /*8760*/  FADD.FTZ R201, R72, R79 ;  /* 0x0000004f48c97221 */ /* 0x000fe20000010000 */
[----:B------:R-:W-:-:S04]  /*8770*/  FFMA.FTZ R72, R7, R14, R13 ;  /* 0x0000000e07487223 */ /* 0x000fc8000001000d */
[----:B------:R-:W-:-:S04]  /*8780*/  FADD.FTZ R72, R232, -R72 ;  /* 0x80000048e8487221 */ /* 0x000fc80000010000 */
[----:B------:R-:W-:-:S04]  /*8790*/  FFMA.FTZ R72, R16, R72, R41 ;  /* 0x0000004810487223 */ /* 0x000fc80000010029 */
        /* <DEDUP_REMOVED lines=45> */
[----:B------:R-:W-:Y:S01]  /*8a70*/  FFMA.FTZ R72, R16, R72, R44 ;  /* 0x0000004810487223 */ /* 0x000fe2000001002c */
        /* <DEDUP_REMOVED lines=21> */
.L_x_14901:
        /* <DEDUP_REMOVED lines=16> */
.L_x_14899:
[----:B------:R-:W-:Y:S05]  /*8cd0*/  BSYNC.RECONVERGENT B2 ;  /* 0x0000000000027941 */ /* 0x000fea0003800200 */
.L_x_14898:
        /* <DEDUP_REMOVED lines=37> */
[----:B------:R-:W-:Y:S02]  /*8f30*/  @P2 HADD2.F32 R29, -RZ, R194.H0_H0 ;  /* 0x200000c2ff1d2230 */ /* 0x000fe40000004100 */
[----:B------:R-:W-:Y:S01]  /*8f40*/  FMUL.FTZ R31, R28, R15 ;  /* 0x0000000f1c1f7220 */ /* 0x000fe20000410000 */
[----:B------:R-:W-:-:S03]  /*8f50*/  FSEL R25, R25, RZ, P4 ;  /* 0x000000ff19197208 */ /* 0x000fc60002000000 */
[----:B------:R-:W-:-:S04]  /*8f60*/  FMUL.FTZ R31, R31, UR14 ;  /* 0x0000000e1f1f7c20 */ /* 0x000fc80008410000 */
[----:B------:R-:W-:Y:S01]  /*8f70*/  @P2 FMUL.FTZ R30, R29, R31 ;  /* 0x0000001f1d1e2220 */ /* 0x000fe20000410000 */
[----:B------:R-:W-:Y:S01]  /*8f80*/  FFMA.FTZ R29, R16, R193, R33 ;  /* 0x000000c1101d7223 */ /* 0x000fe20000010021 */
        /* <DEDUP_REMOVED lines=17> */
[C---:B------:R-:W-:Y:S01]  /*90a0*/  FFMA.FTZ R31, R16.reuse, R31, R35 ;  /* 0x0000001f101f7223 */ /* 0x040fe20000010023 */
[----:B------:R-:W-:Y:S01]  /*90b0*/  FMUL.FTZ R64, R161, R64 ;  /* 0x00000040a1407220 */ /* 0x000fe20000410000 */
[----:B------:R-:W-:-:S04]  /*90c0*/  FFMA.FTZ R30, R16, R30, R34 ;  /* 0x0000001e101e7223 */ /* 0x000fc80000010022 */
        /* <DEDUP_REMOVED lines=26> */
[----:B------:R-:W-:-:S04]  /*9270*/  FFMA.FTZ R24, R16, R64, R36 ;  /* 0x0000004010187223 */ /* 0x000fc80000010024 */
[----:B------:R-:W-:-:S04]  /*9280*/  FMUL.FTZ R25, R24, R15 ;  /* 0x0000000f18197220 */ /* 0x000fc80000410000 */
[----:B------:R-:W-:Y:S01]  /*9290*/  FMUL.FTZ R64, R25, UR14 ;  /* 0x0000000e19407c20 */ /* 0x000fe20008410000 */
[----:B------:R-:W-:-:S05]  /*92a0*/  @P2 HADD2.F32 R25, -RZ, R192.H0_H0 ;  /* 0x200000c0ff192230 */ /* 0x000fca0000004100 */
[----:B------:R-:W-:Y:S01]  /*92b0*/  @P2 FMUL.FTZ R195, R25, R64 ;  /* 0x0000004019c32220 */ /* 0x000fe20000410000 */
[----:B------:R-:W-:Y:S01]  /*92c0*/  FFMA.FTZ R25, R16, R13, R37 ;  /* 0x0000000d10197223 */ /* 0x000fe20000010025 */
        /* <DEDUP_REMOVED lines=13> */
.L_x_14902:
        /* <DEDUP_REMOVED lines=17> */
[----:B------:R-:W-:-:S04]  /*94b0*/  FFMA.FTZ R200, R16, R200, R39 ;  /* 0x000000c810c87223 */ /* 0x000fc80000010027 */
        /* <DEDUP_REMOVED lines=9> */
[----:B------:R-:W-:-:S04]  /*9550*/  FFMA.FTZ R193, R16, R193, R32 ;  /* 0x000000c110c17223 */ /* 0x000fc80000010020 */
        /* <DEDUP_REMOVED lines=8> */
[----:B------:R-:W-:-:S04]  /*95e0*/  FFMA.FTZ R64, R16, R64, R33 ;  /* 0x0000004010407223 */ /* 0x000fc80000010021 */
        /* <DEDUP_REMOVED lines=9> */
[----:B------:R-:W-:-:S04]  /*9680*/  FFMA.FTZ R65, R16, R65, R34 ;  /* 0x0000004110417223 */ /* 0x000fc80000010022 */
        /* <DEDUP_REMOVED lines=31> */
[----:B------:R-:W-:Y:S01]  /*9880*/  FFMA.FTZ R14, R16, R14, R36 ;  /* 0x0000000e100e7223 */ /* 0x000fe20000010024 */
[----:B------:R-:W-:-:S02]  /*9890*/  FSEL R64, R64, RZ, P3 ;  /* 0x000000ff40407208 */ /* 0x000fc40001800000 */
[----:B------:R-:W-:Y:S01]  /*98a0*/  LOP3.LUT P3, RZ, R18, 0xff00, RZ, 0xc0, !PT ;  /* 0x0000ff0012ff7812 */ /* 0x000fe2000786c0ff */
[----:B------:R-:W-:Y:S01]  /*98b0*/  FFMA.FTZ R13, R16, R13, R37 ;  /* 0x0000000d100d7223 */ /* 0x000fe20000010025 */
        /* <DEDUP_REMOVED lines=19> */
.L_x_14903:
        /* <DEDUP_REMOVED lines=12> */
.L_x_14887:
[----:B------:R-:W-:Y:S05]  /*9ab0*/  BSYNC.RECONVERGENT B1 ;  /* 0x0000000000017941 */ /* 0x000fea0003800200 */
.L_x_14873:
[----:B------:R-:W2:Y:S01]  /*9ac0*/  LDL.LU R14, [R1+0x1c] ;  /* 0x00001c00010e7983 */ /* 0x000ea20000300800 */
[----:B------:R-:W2:Y:S02]  /*9ad0*/  LDC.64 R12, c[0x0][0x380] ;  /* 0x0000e000ff0c7b82 */ /* 0x000ea40000000a00 */
[----:B--2---:R-:W-:-:S04]  /*9ae0*/  LEA R14, R12, R14, 0x2 ;  /* 0x0000000e0c0e7211 */ /* 0x004fc800078e10ff */
[----:B------:R-:W-:Y:S01]  /*9af0*/  ISETP.GE.AND P1, PT, R14, R13, PT ;  /* 0x0000000d0e00720c */ /* 0x000fe20003f26270 */
[----:B------:R1:W-:-:S12]  /*9b00*/  STL [R1+0x1c], R14 ;  /* 0x00001c0e01007387 */ /* 0x0003d80000100800 */
[----:B-1----:R-:W-:Y:S05]  /*9b10*/  @!P1 BRA `(.L_x_14904) ;  /* 0xffffff7000509947 */ /* 0x002fea000383ffff */
.L_x_14863:
[----:B------:R-:W-:Y:S05]  /*9b20*/  BSYNC B0 ;  /* 0x0000000000007941 */ /* 0x000fea0003800000 */
.L_x_14862:
        /* <DEDUP_REMOVED lines=157> */
.L_x_14906:
[----:B------:R-:W-:Y:S05]  /*a500*/  BSYNC.RECONVERGENT B0 ;  /* 0x0000000000007941 */ /* 0x000fea0003800200 */
.L_x_14905:
        /* <DEDUP_REMOVED lines=129> */
.L_x_14908:
[----:B------:R-:W-:Y:S05]  /*ad20*/  BSYNC.RECONVERGENT B0 ;  /* 0x0000000000007941 */ /* 0x000fea0003800200 */
.L_x_14907:
        /* <DEDUP_REMOVED lines=18> */
.L_x_14910:
[----:B------:R-:W-:Y:S05]  /*ae50*/  BSYNC.RECONVERGENT B0 ;  /* 0x0000000000007941 */ /* 0x000fea0003800200 */
.L_x_14909:
        /* <DEDUP_REMOVED lines=18> */
.L_x_14912:
[----:B------:R-:W-:Y:S05]  /*af80*/  BSYNC.RECONVERGENT B0 ;  /* 0x0000000000007941 */ /* 0x000fea0003800200 */
.L_x_14911:
        /* <DEDUP_REMOVED lines=18> */
.L_x_14914:
[----:B------:R-:W-:Y:S05]  /*b0b0*/  BSYNC.RECONVERGENT B0 ;  /* 0x0000000000007941 */ /* 0x000fea0003800200 */
.L_x_14913:
        /* <DEDUP_REMOVED lines=18> */
.L_x_14916:
[----:B------:R-:W-:Y:S05]  /*b1e0*/  BSYNC.RECONVERGENT B0 ;  /* 0x0000000000007941 */ /* 0x000fea0003800200 */
.L_x_14915:
        /* <DEDUP_REMOVED lines=18> */
.L_x_14918:
[----:B------:R-:W-:Y:S05]  /*b310*/  BSYNC.RECONVERGENT B0 ;  /* 0x0000000000007941 */ /* 0x000fea0003800200 */
.L_x_14917:
        /* <DEDUP_REMOVED lines=11> */
.L_x_14872:
[----:B------:R-:W-:Y:S01]  /*b3d0*/  HFMA2 R192, -RZ, RZ, 0, 5.9604644775390625e-08 ;  /* 0x00000001ffc07431 */ /* 0x000fe200000001ff */
[----:B------:R-:W-:Y:S01]  /*b3e0*/  BSSY B1, `(.L_x_14919) ;  /* 0x0000007000017945 */ /* 0x000fe20003800000 */
[----:B-1----:R-:W-:Y:S02]  /*b3f0*/  MOV R193, R226 ;  /* 0x000000e200c17202 */ /* 0x002fe40000000f00 */
[----:B------:R-:W-:Y:S02]  /*b400*/  MOV R14, 0x1f ;  /* 0x0000001f000e7802 */ /* 0x000fe40000000f00 */
[----:B------:R-:W-:-:S07]  /*b410*/  MOV R13, 0xffffffff ;  /* 0xffffffff000d7802 */ /* 0x000fce0000000f00 */
[----:B-----5:R-:W-:Y:S05]  /*b420*/  WARPSYNC.COLLECTIVE R13, `(.L_x_14920) ;  /* 0x000000000d087348 */ /* 0x020fea0003c00000 */
[----:B------:R0:W1:Y:S02]  /*b430*/  SHFL.BFLY P5, R201, R193, R192, R14 ;  /* 0x0c0000c0c1c97389 */ /* 0x00006400000a000e */
[----:B01---5:R-:W-:Y:S05]  /*b440*/  ENDCOLLECTIVE ;  /* 0x000000000000791b */ /* 0x023fea0003800000 */
.L_x_14920:
[----:B------:R-:W-:Y:S05]  /*b450*/  BSYNC B1 ;  /* 0x0000000000017941 */ /* 0x000fea0003800000 */
.L_x_14919:
        /* <DEDUP_REMOVED lines=9> */
.L_x_14921:
        /* <DEDUP_REMOVED lines=8> */
.L_x_14922:
[----:B------:R-:W-:Y:S02]  /*b570*/  MOV R193, R195 ;  /* 0x000000c300c17202 */ /* 0x000fe40000000f00 */
[----:B------:R-:W-:-:S05]  /*b580*/  MOV R13, R201 ;  /* 0x000000c9000d7202 */ /* 0x000fca0000000f00 */
[----:B------:R-:W-:Y:S01]  /*b590*/  FADD.FTZ R194, R194, R13 ;  /* 0x0000000dc2c27221 */ /* 0x000fe20000010000 */
[----:B------:R-:W-:-:S07]  /*b5a0*/  MOV R13, 0xffffffff ;  /* 0xffffffff000d7802 */ /* 0x000fce0000000f00 */
[----:B------:R-:W-:Y:S05]  /*b5b0*/  WARPSYNC.COLLECTIVE R13, `(.L_x_14923) ;  /* 0x000000000d087348 */ /* 0x000fea0003c00000 */
[----:B------:R0:W1:Y:S02]  /*b5c0*/  SHFL.BFLY P5, R201, R193, R192, R14 ;  /* 0x0c0000c0c1c97389 */ /* 0x00006400000a000e */
[----:B01----:R-:W-:Y:S05]  /*b5d0*/  ENDCOLLECTIVE ;  /* 0x000000000000791b */ /* 0x003fea0003800000 */
.L_x_14923:
        /* <DEDUP_REMOVED lines=8> */
.L_x_14924:
[----:B------:R-:W-:Y:S02]  /*b660*/  MOV R193, R195 ;  /* 0x000000c300c17202 */ /* 0x000fe40000000f00 */
[----:B------:R-:W-:-:S05]  /*b670*/  MOV R13, R201 ;  /* 0x000000c9000d7202 */ /* 0x000fca0000000f00 */
[----:B------:R-:W-:Y:S01]  /*b680*/  FADD.FTZ R194, R194, R13 ;  /* 0x0000000dc2c27221 */ /* 0x000fe20000010000 */
[----:B------:R-:W-:-:S07]  /*b690*/  MOV R13, 0xffffffff ;  /* 0xffffffff000d7802 */ /* 0x000fce0000000f00 */
[----:B------:R-:W-:Y:S05]  /*b6a0*/  WARPSYNC.COLLECTIVE R13, `(.L_x_14925) ;  /* 0x000000000d087348 */ /* 0x000fea0003c00000 */
[----:B------:R0:W1:Y:S02]  /*b6b0*/  SHFL.BFLY P5, R201, R193, R192, R14 ;  /* 0x0c0000c0c1c97389 */ /* 0x00006400000a000e */
[----:B01----:R-:W-:Y:S05]  /*b6c0*/  ENDCOLLECTIVE ;  /* 0x000000000000791b */ /* 0x003fea0003800000 */
.L_x_14925:
        /* <DEDUP_REMOVED lines=8> */
.L_x_14926:
[----:B------:R-:W-:Y:S02]  /*b750*/  MOV R193, R195 ;  /* 0x000000c300c17202 */ /* 0x000fe40000000f00 */
[----:B------:R-:W-:-:S05]  /*b760*/  MOV R13, R201 ;  /* 0x000000c9000d7202 */ /* 0x000fca0000000f00 */
[----:B------:R-:W-:Y:S01]  /*b770*/  FADD.FTZ R194, R194, R13 ;  /* 0x0000000dc2c27221 */ /* 0x000fe20000010000 */
[----:B------:R-:W-:-:S07]  /*b780*/  MOV R13, 0xffffffff ;  /* 0xffffffff000d7802 */ /* 0x000fce0000000f00 */
[----:B------:R-:W-:Y:S05]  /*b790*/  WARPSYNC.COLLECTIVE R13, `(.L_x_14927) ;  /* 0x000000000d087348 */ /* 0x000fea0003c00000 */
[----:B------:R0:W1:Y:S02]  /*b7a0*/  SHFL.BFLY P5, R201, R193, R192, R14 ;  /* 0x0c0000c0c1c97389 */ /* 0x00006400000a000e */
[----:B01----:R-:W-:Y:S05]  /*b7b0*/  ENDCOLLECTIVE ;  /* 0x000000000000791b */ /* 0x003fea0003800000 */
.L_x_14927:
        /* <DEDUP_REMOVED lines=8> */
.L_x_14928:
[----:B------:R-:W-:Y:S02]  /*b840*/  MOV R193, R200 ;  /* 0x000000c800c17202 */ /* 0x000fe40000000f00 */
[----:B------:R-:W-:-:S07]  /*b850*/  MOV R195, R201 ;  /* 0x000000c900c37202 */ /* 0x000fce0000000f00 */
[----:B------:R-:W-:Y:S05]  /*b860*/  WARPSYNC.COLLECTIVE R13, `(.L_x_14929) ;  /* 0x000000000d087348 */ /* 0x000fea0003c00000 */
[----:B------:R0:W1:Y:S02]  /*b870*/  SHFL.BFLY P5, R201, R193, R192, R14 ;  /* 0x0c0000c0c1c97389 */ /* 0x00006400000a000e */
[----:B01----:R-:W-:Y:S05]  /*b880*/  ENDCOLLECTIVE ;  /* 0x000000000000791b */ /* 0x003fea0003800000 */
.L_x_14929:
[----:B------:R-:W-:Y:S01]  /*b890*/  MOV R13, R201 ;  /* 0x000000c9000d7202 */ /* 0x000fe20000000f00 */
[----:B------:R-:W-:Y:S06]  /*b8a0*/  BRA `(.L_x_14930) ;  /* 0xffffff6c00a87947 */ /* 0x000fec000383ffff */
.L_x_14931:
        /* <DEDUP_REMOVED lines=13> */
.L_x_20100:


//--------------------- .text._ZN10layer_norm13ln_bwd_kernelINS_13Kernel_traitsIf6__halffS2_fjLj1024ELj1ELj4ELj1ELj16ENS_18Kernel_traits_baseILj1024EfS2_fS2_fjLj128EEEEELb1ELb1ELb0ELb1EEEvNS_9BwdParamsE --------------------------
	.section	.text._ZN10layer_norm13ln_bwd_kernelINS_13Kernel_traitsIf6__halffS2_fjLj1024ELj1ELj4ELj1ELj16ENS_18Kernel_traits_baseILj1024EfS2_fS2_fjLj128EEEEELb1ELb1ELb0ELb1EEEvNS_9BwdParamsE,"ax",@progbits
	.align	128
        .global         _ZN10layer_norm13ln_bwd_kernelINS_13Kernel_traitsIf6__halffS2_fjLj1024ELj1ELj4ELj1ELj16ENS_18Kernel_traits_baseILj1024EfS2_fS2_fjLj128EEEEELb1ELb1ELb0ELb1EEEvNS_9BwdParamsE
        .type           _ZN10layer_norm13ln_bwd_kernelINS_13Kernel_traitsIf6__halffS2_fjLj1024ELj1ELj4ELj1ELj16ENS_18Kernel_traits_baseILj1024EfS2_fS2_fjLj128EEEEELb1ELb1ELb0ELb1EEEvNS_9BwdParamsE,@function
        .size           _ZN10layer_norm13ln_bwd_kernelINS_13Kernel_traitsIf6__halffS2_fjLj1024ELj1ELj4ELj1ELj16ENS_18Kernel_traits_baseILj1024EfS2_fS2_fjLj128EEEEELb1ELb1ELb0ELb1EEEvNS_9BwdParamsE,(.L_x_20101 - _ZN10layer_norm13ln_bwd_kernelINS_13Kernel_traitsIf6__halffS2_fjLj1024ELj1ELj4ELj1ELj16ENS_18Kernel_traits_baseILj1024EfS2_fS2_fjLj128EEEEELb1ELb1ELb0ELb1EEEvNS_9BwdParamsE)
        .other          _ZN10layer_norm13ln_bwd_kernelINS_13Kernel_traitsIf6__halffS2_fjLj1024ELj1ELj4ELj1ELj16ENS_18Kernel_traits_baseILj1024EfS2_fS2_fjLj128EEEEELb1ELb1ELb0ELb1EEEvNS_9BwdParamsE,@"STO_CUDA_ENTRY STV_DEFAULT"
_ZN10layer_norm13ln_bwd_kernelINS_13Kernel_traitsIf6__halffS2_fjLj1024ELj1ELj4ELj1ELj16ENS_18Kernel_traits_baseILj1024EfS2_fS2_fjLj128EEEEELb1ELb1ELb0ELb1EEEvNS_9BwdParamsE:
.text._ZN10layer_norm13ln_bwd_kernelINS_13Kernel_traitsIf6__halffS2_fjLj1024ELj1ELj4ELj1ELj16ENS_18Kernel_traits_baseILj1024EfS2_fS2_fjLj128EEEEELb1ELb1ELb0ELb1EEEvNS_9BwdParamsE:
        /* <DEDUP_REMOVED lines=132> */
[----:B------:R-:W-:Y:S01]  /*0840*/  HFMA2 R201, -RZ, RZ, 0, 0 ;  /* 0x00000000ffc97431 */ /* 0x000fe200000001ff */
        /* <DEDUP_REMOVED lines=24> */
[----:B------:R-:W-:-:S02]  /*09d0*/  MOV R229, RZ ;  /* 0x000000ff00e57202 */ /* 0x000fc40000000f00 */
[----:B------:R-:W-:Y:S01]  /*09e0*/  CS2R R216, SRZ ;  /* 0x0000000000d87805 */ /* 0x000fe2000001ff00 */
[----:B------:R1:W5:Y:S01]  /*09f0*/  LDG.E.128 R28, desc[UR6][R4.64] ;  /* 0x00000006041c7981 */ /* 0x000362000c1e1d00 */
[----:B------:R-:W-:Y:S02]  /*0a00*/  MOV R199, RZ ;  /* 0x000000ff00c77202 */ /* 0x000fe40000000f00 */
[----:B------:R-:W-:Y:S02]  /*0a10*/  CS2R R196, SRZ ;  /* 0x0000000000c47805 */ /* 0x000fe4000001ff00 */
[----:B------:R-:W-:Y:S02]  /*0a20*/  CS2R R194, SRZ ;  /* 0x0000000000c27805 */ /* 0x000fe4000001ff00 */
[----:B------:R-:W-:Y:S02]  /*0a30*/  CS2R R192, SRZ ;  /* 0x0000000000c07805 */ /* 0x000fe4000001ff00 */
[----:B------:R-:W-:-:S02]  /*0a40*/  CS2R R8, SRZ ;  /* 0x0000000000087805 */ /* 0x000fc4000001ff00 */
[----:B------:R-:W-:Y:S02]  /*0a50*/  CS2R R6, SRZ ;  /* 0x0000000000067805 */ /* 0x000fe4000001ff00 */
[----:B01----:R-:W-:-:S07]  /*0a60*/  CS2R R4, SRZ ;  /* 0x0000000000047805 */ /* 0x003fce000001ff00 */
.L_x_14954:
[----:B------:R-:W2:Y:S01]  /*0a70*/  LDL R0, [R1+0xa8] ;  /* 0x0000a80001007983 */ /* 0x000ea20000100800 */
[----:B0-----:R-:W0:Y:S01]  /*0a80*/  LDC.64 R132, c[0x0][0x3c0] ;  /* 0x0000f000ff847b82 */ /* 0x001e220000000a00 */
[----:B------:R-:W1:Y:S07]  /*0a90*/  S2R R134, SR_TID.X ;  /* 0x0000000000867919 */ /* 0x000e6e0000002100 */
[----:B------:R-:W3:Y:S08]  /*0aa0*/  LDC.64 R164, c[0x0][0x3a8] ;  /* 0x0000ea00ffa47b82 */ /* 0x000ef00000000a00 */
[----:B------:R-:W4:Y:S01]  /*0ab0*/  LDC.64 R176, c[0x0][0x428] ;  /* 0x00010a00ffb07b82 */ /* 0x000f220000000a00 */
[----:B0-----:R-:W-:-:S07]  /*0ac0*/  IMAD.WIDE R132, R27, 0x4, R132 ;  /* 0x000000041b847825 */ /* 0x001fce00078e0284 */
[----:B------:R-:W0:Y:S01]  /*0ad0*/  LDC.64 R184, c[0x0][0x3c8] ;  /* 0x0000f200ffb87b82 */ /* 0x000e220000000a00 */
[----:B------:R-:W4:Y:S01]  /*0ae0*/  LDG.E R225, desc[UR6][R132.64] ;  /* 0x0000000684e17981 */ /* 0x000f22000c1e1900 */
[----:B------:R-:W-:-:S06]  /*0af0*/  ISETP.NE.U32.AND P0, PT, RZ, UR12, PT ;  /* 0x0000000cff007c0c */ /* 0x000fcc000bf05070 */
        /* <DEDUP_REMOVED lines=12> */
[----:B------:R-:W2:Y:S03]  /*0bc0*/  LDG.E.128 R132, desc[UR6][R140.64] ;  /* 0x000000068c847981 */ /* 0x000ea6000c1e1d00 */
[----:B-1----:R-:W-:Y:S01]  /*0bd0*/  @P2 IMAD.WIDE R2, R27, 0x2, R2 ;  /* 0x000000021b022825 */ /* 0x002fe200078e0202 */
[----:B------:R-:W3:Y:S04]  /*0be0*/  LDG.E.128 R140, desc[UR6][R140.64+0x10] ;  /* 0x000010068c8c7981 */ /* 0x000ee8000c1e1d00 */
[----:B------:R1:W2:Y:S01]  /*0bf0*/  @P2 LDG.E.U16 R183, desc[UR6][R2.64] ;  /* 0x0000000602b72981 */ /* 0x0002a2000c1e1500 */
[----:B------:R-:W-:-:S03]  /*0c00*/  IMAD.WIDE.U32 R156, R180, 0x20, R164 ;  /* 0x00000020b49c7825 */ /* 0x000fc600078e00a4 */
[----:B------:R-:W2:Y:S01]  /*0c10*/  LDG.E.128 R144, desc[UR6][R148.64] ;  /* 0x0000000694907981 */ /* 0x000ea2000c1e1d00 */
[----:B----4-:R-:W-:-:S03]  /*0c20*/  IMAD.WIDE.U32 R136, R182, 0x10, R176 ;  /* 0x00000010b6887825 */ /* 0x010fc600078e00b0 */
[----:B------:R-:W4:Y:S01]  /*0c30*/  LDG.E.128 R152, desc[UR6][R156.64] ;  /* 0x000000069c987981 */ /* 0x000f22000c1e1d00 */
[----:B-1----:R-:W-:Y:S01]  /*0c40*/  IADD3 R2, PT, PT, R182, 0x60, RZ ;  /* 0x00000060b6027810 */ /* 0x002fe20007ffe0ff */
[----:B------:R-:W-:Y:S01]  /*0c50*/  IMAD.WIDE.U32 R168, R181, 0x10, R176 ;  /* 0x00000010b5a87825 */ /* 0x000fe200078e00b0 */
[----:B------:R-:W-:Y:S01]  /*0c60*/  ISETP.NE.AND P1, PT, RZ, UR10, PT ;  /* 0x0000000aff007c0c */ /* 0x000fe2000bf25270 */
[----:B------:R-:W4:Y:S02]  /*0c70*/  LDG.E.128 R136, desc[UR6][R136.64] ;  /* 0x0000000688887981 */ /* 0x000f24000c1e1d00 */
[----:B------:R-:W-:Y:S02]  /*0c80*/  IMAD.WIDE.U32 R164, R2, 0x20, R164 ;  /* 0x0000002002a47825 */ /* 0x000fe400078e00a4 */
[----:B------:R-:W4:Y:S02]  /*0c90*/  LDG.E.128 R148, desc[UR6][R148.64+0x10] ;  /* 0x0000100694947981 */ /* 0x000f24000c1e1d00 */
[----:B------:R-:W-:-:S02]  /*0ca0*/  IMAD.WIDE.U32 R172, R180, 0x10, R176 ;  /* 0x00000010b4ac7825 */ /* 0x000fc400078e00b0 */
[----:B------:R-:W4:Y:S02]  /*0cb0*/  LDG.E.128 R160, desc[UR6][R164.64] ;  /* 0x00000006a4a07981 */ /* 0x000f24000c1e1d00 */
[----:B------:R-:W-:Y:S02]  /*0cc0*/  IMAD.WIDE.U32 R176, R2, 0x10, R176 ;  /* 0x0000001002b07825 */ /* 0x000fe400078e00b0 */
[----:B------:R-:W4:Y:S04]  /*0cd0*/  LDG.E.128 R172, desc[UR6][R172.64] ;  /* 0x00000006acac7981 */ /* 0x000f28000c1e1d00 */
[----:B------:R-:W4:Y:S04]  /*0ce0*/  LDG.E.128 R176, desc[UR6][R176.64] ;  /* 0x00000006b0b07981 */ /* 0x000f28000c1e1d00 */
[----:B------:R-:W4:Y:S01]  /*0cf0*/  LDG.E.128 R164, desc[UR6][R164.64+0x10] ;  /* 0x00001006a4a47981 */ /* 0x000f22000c1e1d00 */
[----:B0-----:R-:W-:-:S03]  /*0d00*/  IMAD.WIDE R184, R27, 0x4, R184 ;  /* 0x000000041bb87825 */ /* 0x001fc600078e02b8 */
[----:B------:R-:W4:Y:S04]  /*0d10*/  LDG.E.128 R168, desc[UR6][R168.64] ;  /* 0x00000006a8a87981 */ /* 0x000f28000c1e1d00 */
[----:B------:R0:W4:Y:S01]  /*0d20*/  LDG.E R3, desc[UR6][R184.64] ;  /* 0x00000006b8037981 */ /* 0x000122000c1e1900 */
[----:B------:R-:W-:-:S03]  /*0d30*/  FSEL R225, R225, RZ, !P1 ;  /* 0x000000ffe1e17208 */ /* 0x000fc60004800000 */
[----:B------:R-:W4:Y:S02]  /*0d40*/  LDG.E.128 R156, desc[UR6][R156.64+0x10] ;  /* 0x000010069c9c7981 */ /* 0x000f24000c1e1d00 */
[C---:B---3--:R-:W-:Y:S01]  /*0d50*/  FADD.FTZ R214, -R225.reuse, R142 ;  /* 0x0000008ee1d67221 */ /* 0x048fe20000010100 */
[C---:B------:R-:W-:Y:S01]  /*0d60*/  FADD.FTZ R213, -R225.reuse, R143 ;  /* 0x0000008fe1d57221 */ /* 0x040fe20000010100 */
[C---:B--2---:R-:W-:Y:S01]  /*0d70*/  FADD.FTZ R208, -R225.reuse, R144 ;  /* 0x00000090e1d07221 */ /* 0x044fe20000010100 */
[C---:B------:R-:W-:Y:S01]  /*0d80*/  FADD.FTZ R210, -R225.reuse, R145 ;  /* 0x00000091e1d27221 */ /* 0x040fe20000010100 */
[C---:B------:R-:W-:Y:S01]  /*0d90*/  FADD.FTZ R211, -R225.reuse, R146 ;  /* 0x00000092e1d37221 */ /* 0x040fe20000010100 */
[C---:B------:R-:W-:Y:S01]  /*0da0*/  FADD.FTZ R212, -R225.reuse, R147 ;  /* 0x00000093e1d47221 */ /* 0x040fe20000010100 */
[C---:B----4-:R-:W-:Y:S01]  /*0db0*/  FADD.FTZ R206, -R225.reuse, R148 ;  /* 0x00000094e1ce7221 */ /* 0x050fe20000010100 */
[----:B------:R-:W-:Y:S01]  /*0dc0*/  FADD.FTZ R207, -R225, R149 ;  /* 0x00000095e1cf7221 */ /* 0x000fe20000010100 */
[----:B------:R-:W-:-:S02]  /*0dd0*/  HADD2.F32 R144, -RZ, R176.H0_H0 ;  /* 0x200000b0ff907230 */ /* 0x000fc40000004100 */
[----:B------:R-:W-:Y:S02]  /*0de0*/  HADD2.F32 R145, -RZ, R176.H1_H1 ;  /* 0x300000b0ff917230 */ /* 0x000fe40000004100 */
[C---:B------:R-:W-:Y:S01]  /*0df0*/  FADD.FTZ R142, -R225.reuse, R166 ;  /* 0x000000a6e18e7221 */ /* 0x040fe20000010100 */
[----:B------:R-:W-:Y:S01]  /*0e00*/  FADD.FTZ R143, -R225, R167 ;  /* 0x000000a7e18f7221 */ /* 0x000fe20000010100 */
[--C-:B------:R-:W-:Y:S02]  /*0e10*/  HADD2.F32 R166, -RZ, R172.reuse.H0_H0 ;  /* 0x200000acffa67230 */ /* 0x100fe40000004100 */
[----:B------:R-:W-:Y:S02]  /*0e20*/  HADD2.F32 R167, -RZ, R172.H1_H1 ;  /* 0x300000acffa77230 */ /* 0x000fe40000004100 */
[----:B------:R-:W2:Y:S01]  /*0e30*/  LDL.LU R172, [R1+0x80] ;  /* 0x0000800001ac7983 */ /* 0x000ea20000300800 */
[--C-:B------:R-:W-:Y:S02]  /*0e40*/  HADD2.F32 R146, -RZ, R177.reuse.H0_H0 ;  /* 0x200000b1ff927230 */ /* 0x100fe40000004100 */
[----:B------:R-:W-:Y:S01]  /*0e50*/  HADD2.F32 R147, -RZ, R177.H1_H1 ;  /* 0x300000b1ff937230 */ /* 0x000fe20000004100 */
[----:B------:R-:W3:Y:S01]  /*0e60*/  LDL.LU R176, [R1+0x7c] ;  /* 0x00007c0001b07983 */ /* 0x000ee20000300800 */
[----:B------:R-:W-:-:S02]  /*0e70*/  HADD2.F32 R148, -RZ, R178.H0_H0 ;  /* 0x200000b2ff947230 */ /* 0x000fc40000004100 */
[----:B------:R-:W-:Y:S01]  /*0e80*/  HADD2.F32 R149, -RZ, R178.H1_H1 ;  /* 0x300000b2ff957230 */ /* 0x000fe20000004100 */
[----:B------:R-:W4:Y:S04]  /*0e90*/  LDL.LU R177, [R1+0x78] ;  /* 0x0000780001b17983 */ /* 0x000f280000300800 */
[----:B------:R-:W4:Y:S01]  /*0ea0*/  LDL.LU R178, [R1+0x74] ;  /* 0x0000740001b27983 */ /* 0x000f220000300800 */
[----:B------:R-:W-:-:S13]  /*0eb0*/  ISETP.NE.AND.EX P0, PT, RZ, UR13, PT, P0 ;  /* 0x0000000dff007c0c */ /* 0x000fda000bf05300 */
[----:B0-----:R-:W0:Y:S08]  /*0ec0*/  @P0 LDC.64 R184, c[0x0][0x438] ;  /* 0x00010e00ffb80b82 */ /* 0x001e300000000a00 */
[----:B------:R-:W1:Y:S08]  /*0ed0*/  @P0 LDC.64 R188, c[0x0][0x438] ;  /* 0x00010e00ffbc0b82 */ /* 0x000e700000000a00 */
[----:B------:R-:W1:Y:S08]  /*0ee0*/  @P0 LDC.64 R186, c[0x0][0x438] ;  /* 0x00010e00ffba0b82 */ /* 0x000e700000000a00 */
[----:B------:R-:W1:Y:S01]  /*0ef0*/  @P0 LDC.64 R190, c[0x0][0x438] ;  /* 0x00010e00ffbe0b82 */ /* 0x000e620000000a00 */
[C---:B------:R-:W-:Y:S01]  /*0f00*/  FADD.FTZ R218, -R225.reuse, R132 ;  /* 0x00000084e1da7221 */ /* 0x040fe20000010100 */
[C---:B------:R-:W-:Y:S01]  /*0f10*/  FADD.FTZ R228, -R225.reuse, R140 ;  /* 0x0000008ce1e47221 */ /* 0x040fe20000010100 */
[----:B------:R-:W-:-:S02]  /*0f20*/  FADD.FTZ R223, -R225, R154 ;  /* 0x0000009ae1df7221 */ /* 0x000fc40000010100 */
[C---:B------:R-:W-:Y:S01]  /*0f30*/  FMUL.FTZ R154, R3.reuse, R218 ;  /* 0x000000da039a7220 */ /* 0x040fe20000410000 */
[----:B------:R-:W-:Y:S02]  /*0f40*/  FMUL.FTZ R218, R3, R228 ;  /* 0x000000e403da7220 */ /* 0x000fe40000410000 */
[----:B------:R-:W4:Y:S01]  /*0f50*/  LDL.LU R228, [R1+0x84] ;  /* 0x0000840001e47983 */ /* 0x000f220000300800 */
[----:B0-----:R-:W-:-:S04]  /*0f60*/  @P0 IMAD.WIDE.U32 R184, R182, 0x20, R184 ;  /* 0x00000020b6b80825 */ /* 0x001fc800078e00b8 */
[C---:B------:R-:W-:Y:S01]  /*0f70*/  FADD.FTZ R227, -R225.reuse, R141 ;  /* 0x0000008de1e37221 */ /* 0x040fe20000010100 */
[----:B------:R-:W-:Y:S01]  /*0f80*/  FADD.FTZ R220, -R225, R134 ;  /* 0x00000086e1dc7221 */ /* 0x000fe20000010100 */
[----:B-1----:R-:W-:-:S04]  /*0f90*/  @P0 IMAD.WIDE.U32 R188, R181, 0x20, R188 ;  /* 0x00000020b5bc0825 */ /* 0x002fc800078e00bc */
[C---:B------:R-:W-:Y:S01]  /*0fa0*/  FADD.FTZ R219, -R225.reuse, R135 ;  /* 0x00000087e1db7221 */ /* 0x040fe20000010100 */
[----:B------:R-:W-:Y:S01]  /*0fb0*/  FADD.FTZ R141, -R225, R165 ;  /* 0x000000a5e18d7221 */ /* 0x000fe20000010100 */
[----:B------:R-:W-:-:S04]  /*0fc0*/  @P0 IMAD.WIDE.U32 R186, R180, 0x20, R186 ;  /* 0x00000020b4ba0825 */ /* 0x000fc800078e00ba */
[C---:B------:R-:W-:Y:S01]  /*0fd0*/  FADD.FTZ R134, -R225.reuse, R162 ;  /* 0x000000a2e1867221 */ /* 0x040fe20000010100 */
[----:B------:R-:W-:Y:S01]  /*0fe0*/  FADD.FTZ R135, -R225, R163 ;  /* 0x000000a3e1877221 */ /* 0x000fe20000010100 */
[----:B-----5:R-:W5:Y:S01]  /*0ff0*/  @P0 LDG.E.128 R92, desc[UR6][R184.64] ;  /* 0x00000006b85c0981 */ /* 0x020f62000c1e1d00 */
[----:B------:R-:W-:Y:S01]  /*1000*/  IMAD.WIDE.U32 R202, R182, 0x8, R204 ;  /* 0x00000008b6ca7825 */ /* 0x000fe200078e00cc */
[----:B------:R-:W-:Y:S02]  /*1010*/  MOV R0, 0x3f800000 ;  /* 0x3f80000000007802 */ /* 0x000fe40000000f00 */
[----:B------:R-:W5:Y:S01]  /*1020*/  @P0 LDG.E.128 R96, desc[UR6][R184.64+0x10] ;  /* 0x00001006b8600981 */ /* 0x000f62000c1e1d00 */
[----:B------:R-:W-:-:S04]  /*1030*/  @P0 IMAD.WIDE.U32 R190, R2, 0x20, R190 ;  /* 0x0000002002be0825 */ /* 0x000fc800078e00be */
[--C-:B------:R-:W-:Y:S01]  /*1040*/  HADD2.F32 R234, -RZ, R168.reuse.H0_H0 ;  /* 0x200000a8ffea7230 */ /* 0x100fe20000004100 */
[----:B------:R-:W5:Y:S01]  /*1050*/  @P0 LDG.E.128 R100, desc[UR6][R188.64] ;  /* 0x00000006bc640981 */ /* 0x000f62000c1e1d00 */
[----:B------:R-:W-:Y:S02]  /*1060*/  HADD2.F32 R235, -RZ, R168.H1_H1 ;  /* 0x300000a8ffeb7230 */ /* 0x000fe40000004100 */
[--C-:B------:R-:W-:Y:S01]  /*1070*/  HADD2.F32 R233, -RZ, R169.reuse.H0_H0 ;  /* 0x200000a9ffe97230 */ /* 0x100fe20000004100 */
[----:B------:R0:W5:Y:S01]  /*1080*/  @P0 LDG.E.128 R104, desc[UR6][R188.64+0x10] ;  /* 0x00001006bc680981 */ /* 0x000162000c1e1d00 */
[----:B------:R-:W-:Y:S02]  /*1090*/  HADD2.F32 R165, -RZ, R169.H1_H1 ;  /* 0x300000a9ffa57230 */ /* 0x000fe40000004100 */
[--C-:B------:R-:W-:Y:S01]  /*10a0*/  HADD2.F32 R162, -RZ, R171.reuse.H0_H0 ;  /* 0x200000abffa27230 */ /* 0x100fe20000004100 */
[----:B------:R-:W5:Y:S01]  /*10b0*/  @P0 LDG.E.128 R108, desc[UR6][R186.64] ;  /* 0x00000006ba6c0981 */ /* 0x000f62000c1e1d00 */
[----:B------:R-:W-:-:S02]  /*10c0*/  HADD2.F32 R163, -RZ, R171.H1_H1 ;  /* 0x300000abffa37230 */ /* 0x000fc40000004100 */
[--C-:B------:R-:W-:Y:S01]  /*10d0*/  HADD2.F32 R168, -RZ, R173.reuse.H0_H0 ;  /* 0x200000adffa87230 */ /* 0x100fe20000004100 */
[----:B------:R1:W5:Y:S01]  /*10e0*/  @P0 LDG.E.128 R112, desc[UR6][R186.64+0x10] ;  /* 0x00001006ba700981 */ /* 0x000362000c1e1d00 */
[----:B------:R-:W-:Y:S02]  /*10f0*/  HADD2.F32 R169, -RZ, R173.H1_H1 ;  /* 0x300000adffa97230 */ /* 0x000fe40000004100 */
[----:B------:R-:W-:Y:S01]  /*1100*/  HADD2.F32 R200, -RZ, R139.H1_H1 ;  /* 0x3000008bffc87230 */ /* 0x000fe20000004100 */
[----:B------:R-:W5:Y:S01]  /*1110*/  @P0 LDG.E.128 R116, desc[UR6][R190.64] ;  /* 0x00000006be740981 */ /* 0x000f62000c1e1d00 */
[--C-:B------:R-:W-:Y:S02]  /*1120*/  HADD2.F32 R171, -RZ, R174.reuse.H0_H0 ;  /* 0x200000aeffab7230 */ /* 0x100fe40000004100 */
[----:B------:R-:W-:Y:S01]  /*1130*/  HADD2.F32 R173, -RZ, R174.H1_H1 ;  /* 0x300000aeffad7230 */ /* 0x000fe20000004100 */
[----:B------:R-:W5:Y:S01]  /*1140*/  @P0 LDG.E.128 R120, desc[UR6][R190.64+0x10] ;  /* 0x00001006be780981 */ /* 0x000f62000c1e1d00 */
[----:B0-----:R-:W-:-:S04]  /*1150*/  IMAD.WIDE.U32 R188, R181, 0x8, R204 ;  /* 0x00000008b5bc7825 */ /* 0x001fc800078e00cc */
[----:B------:R-:W-:Y:S01]  /*1160*/  FMUL.FTZ R174, R3, R213 ;  /* 0x000000d503ae7220 */ /* 0x000fe20000410000 */
[----:B------:R-:W-:Y:S01]  /*1170*/  FADD.FTZ R222, -R225, R133 ;  /* 0x00000085e1de7221 */ /* 0x000fe20000010100 */
[----:B-1----:R-:W-:-:S04]  /*1180*/  IMAD.WIDE.U32 R186, R180, 0x8, R204 ;  /* 0x00000008b4ba7825 */ /* 0x002fc800078e00cc */
[C---:B------:R-:W-:Y:S01]  /*1190*/  FADD.FTZ R198, -R225.reuse, R150 ;  /* 0x00000096e1c67221 */ /* 0x040fe20000010100 */
[C---:B------:R-:W-:Y:S01]  /*11a0*/  FADD.FTZ R152, -R225.reuse, R152 ;  /* 0x00000098e1987221 */ /* 0x040fe20000010100 */
[----:B------:R-:W-:Y:S01]  /*11b0*/  IMAD.WIDE.U32 R184, R2, 0x8, R204 ;  /* 0x0000000802b87825 */ /* 0x000fe200078e00cc */
[----:B------:R0:W5:Y:S03]  /*11c0*/  LDG.E.64 R190, desc[UR6][R202.64] ;  /* 0x00000006cabe7981 */ /* 0x000166000c1e1b00 */
[C---:B------:R-:W-:Y:S01]  /*11d0*/  FADD.FTZ R153, -R225.reuse, R153 ;  /* 0x00000099e1997221 */ /* 0x040fe20000010100 */
[----:B------:R-:W-:Y:S02]  /*11e0*/  @P2 HADD2.F32 R0, -RZ, R183.H0_H0 ;  /* 0x200000b7ff002230 */ /* 0x000fe40000004100 */
[----:B------:R-:W-:Y:S01]  /*11f0*/  FADD.FTZ R224, -R225, R155 ;  /* 0x0000009be1e07221 */ /* 0x000fe20000010100 */
[----:B------:R-:W-:-:S02]  /*1200*/  HADD2.F32 R215, -RZ, R136.H0_H0 ;  /* 0x20000088ffd77230 */ /* 0x000fc40000004100 */
[C---:B------:R-:W-:Y:S01]  /*1210*/  FADD.FTZ R132, -R225.reuse, R160 ;  /* 0x000000a0e1847221 */ /* 0x040fe20000010100 */
[----:B------:R-:W-:Y:S02]  /*1220*/  HADD2.F32 R221, -RZ, R136.H1_H1 ;  /* 0x30000088ffdd7230 */ /* 0x000fe40000004100 */
[C---:B------:R-:W-:Y:S01]  /*1230*/  FADD.FTZ R136, -R225.reuse, R159 ;  /* 0x0000009fe1887221 */ /* 0x040fe20000010100 */
[--C-:B------:R-:W-:Y:S02]  /*1240*/  HADD2.F32 R209, -RZ, R137.reuse.H0_H0 ;  /* 0x20000089ffd17230 */ /* 0x100fe40000004100 */
[C---:B0-----:R-:W-:Y:S01]  /*1250*/  FADD.FTZ R203, -R225.reuse, R151 ;  /* 0x00000097e1cb7221 */ /* 0x041fe20000010100 */
[----:B------:R-:W-:Y:S02]  /*1260*/  HADD2.F32 R183, -RZ, R137.H1_H1 ;  /* 0x30000089ffb77230 */ /* 0x000fe40000004100 */
[----:B------:R-:W-:Y:S01]  /*1270*/  FADD.FTZ R137, -R225, R158 ;  /* 0x0000009ee1897221 */ /* 0x000fe20000010100 */
[----:B------:R-:W-:-:S02]  /*1280*/  HADD2.F32 R205, -RZ, R138.H0_H0 ;  /* 0x2000008affcd7230 */ /* 0x000fc40000004100 */
[C---:B------:R-:W-:Y:S01]  /*1290*/  FADD.FTZ R133, -R225.reuse, R161 ;  /* 0x000000a1e1857221 */ /* 0x040fe20000010100 */
[----:B------:R-:W-:Y:S02]  /*12a0*/  HADD2.F32 R204, -RZ, R138.H1_H1 ;  /* 0x3000008affcc7230 */ /* 0x000fe40000004100 */
[C---:B------:R-:W-:Y:S01]  /*12b0*/  FADD.FTZ R138, -R225.reuse, R157 ;  /* 0x0000009de18a7221 */ /* 0x040fe20000010100 */
[----:B------:R-:W-:Y:S02]  /*12c0*/  HADD2.F32 R202, -RZ, R139.H0_H0 ;  /* 0x2000008bffca7230 */ /* 0x000fe40000004100 */
[C---:B------:R-:W-:Y:S01]  /*12d0*/  FADD.FTZ R139, -R225.reuse, R156 ;  /* 0x0000009ce18b7221 */ /* 0x040fe20000010100 */
[----:B------:R-:W-:Y:S01]  /*12e0*/  FADD.FTZ R140, -R225, R164 ;  /* 0x000000a4e18c7221 */ /* 0x000fe20000010100 */
[--C-:B------:R-:W-:Y:S02]  /*12f0*/  HADD2.F32 R226, -RZ, R175.reuse.H0_H0 ;  /* 0x200000afffe27230 */ /* 0x100fe40000004100 */
[----:B------:R-:W-:Y:S01]  /*1300*/  FMUL.FTZ R219, R3, R219 ;  /* 0x000000db03db7220 */ /* 0x000fe20000410000 */
[----:B------:R-:W-:-:S02]  /*1310*/  HADD2.F32 R225, -RZ, R175.H1_H1 ;  /* 0x300000afffe17230 */ /* 0x000fc40000004100 */
[----:B------:R-:W-:Y:S01]  /*1320*/  FMUL.FTZ R175, R3, R214 ;  /* 0x000000d603af7220 */ /* 0x000fe20000410000 */
[--C-:B------:R-:W-:Y:S02]  /*1330*/  HADD2.F32 R164, -RZ, R170.reuse.H0_H0 ;  /* 0x200000aaffa47230 */ /* 0x100fe40000004100 */
[----:B------:R-:W-:Y:S01]  /*1340*/  FADD.FTZ R246, R200, R246 ;  /* 0x000000f6c8f67221 */ /* 0x000fe20000010000 */
[-C--:B------:R-:W-:Y:S01]  /*1350*/  FFMA.FTZ R192, R174, R200.reuse, R192 ;  /* 0x000000c8aec07223 */ /* 0x080fe200000100c0 */
[----:B------:R-:W-:Y:S01]  /*1360*/  FMUL.FTZ R161, R87, R200 ;  /* 0x000000c857a17220 */ /* 0x000fe20000410000 */
[C---:B------:R-:W-:Y:S01]  /*1370*/  FMUL.FTZ R200, R3.reuse, R208 ;  /* 0x000000d003c87220 */ /* 0x040fe20000410000 */
[----:B------:R-:W-:Y:S01]  /*1380*/  FMUL.FTZ R210, R3, R210 ;  /* 0x000000d203d27220 */ /* 0x000fe20000410000 */
[----:B------:R-:W-:Y:S02]  /*1390*/  HADD2.F32 R170, -RZ, R170.H1_H1 ;  /* 0x300000aaffaa7230 */ /* 0x000fe40000004100 */
[----:B------:R-:W-:Y:S01]  /*13a0*/  FADD.FTZ R242, R183, R242 ;  /* 0x000000f2b7f27221 */ /* 0x000fe20000010000 */
[-C--:B------:R-:W-:Y:S01]  /*13b0*/  FFMA.FTZ R7, R219, R183.reuse, R7 ;  /* 0x000000b7db077223 */ /* 0x080fe20000010007 */
[----:B------:R-:W-:Y:S01]  /*13c0*/  FMUL.FTZ R155, R91, R183 ;  /* 0x000000b75b9b7220 */ /* 0x000fe20000410000 */
[C---:B------:R-:W-:Y:S01]  /*13d0*/  FMUL.FTZ R211, R3.reuse, R211 ;  /* 0x000000d303d37220 */ /* 0x040fe20000410000 */
        /* <DEDUP_REMOVED lines=8> */
[----:B------:R-:W-:Y:S01]  /*1460*/  FADD.FTZ R248, R235, R248 ;  /* 0x000000f8ebf87221 */ /* 0x000fe20000010000 */
[----:B------:R-:W4:Y:S01]  /*1470*/  LDL.LU R234, [R1+0x9c] ;  /* 0x00009c0001ea7983 */ /* 0x000f220000300800 */
[-C--:B------:R-:W-:Y:S01]  /*1480*/  FFMA.FTZ R194, R210, R235.reuse, R194 ;  /* 0x000000ebd2c27223 */ /* 0x080fe200000100c2 */
[----:B------:R-:W-:Y:S01]  /*1490*/  FMUL.FTZ R213, R81, R235 ;  /* 0x000000eb51d57220 */ /* 0x000fe20000410000 */
[----:B------:R-:W-:Y:S01]  /*14a0*/  FADD.FTZ R249, R233, R249 ;  /* 0x000000f9e9f97221 */ /* 0x000fe20000010000 */
[----:B------:R-:W4:Y:S01]  /*14b0*/  LDL.LU R235, [R1+0xa0] ;  /* 0x0000a00001eb7983 */ /* 0x000f220000300800 */
[-C--:B------:R-:W-:Y:S01]  /*14c0*/  FFMA.FTZ R195, R211, R233.reuse, R195 ;  /* 0x000000e9d3c37223 */ /* 0x080fe200000100c3 */
[----:B------:R-:W-:-:S02]  /*14d0*/  FMUL.FTZ R214, R82, R233 ;  /* 0x000000e952d67220 */ /* 0x000fc40000410000 */
[----:B------:R-:W4:Y:S04]  /*14e0*/  LDL.LU R233, [R1+0x98] ;  /* 0x0000980001e97983 */ /* 0x000f280000300800 */
[----:B------:R-:W5:Y:S04]  /*14f0*/  LDG.E.64 R188, desc[UR6][R188.64] ;  /* 0x00000006bcbc7981 */ /* 0x000f68000c1e1b00 */
[----:B------:R-:W5:Y:S04]  /*1500*/  LDG.E.64 R186, desc[UR6][R186.64] ;  /* 0x00000006baba7981 */ /* 0x000f68000c1e1b00 */
[----:B------:R-:W5:Y:S01]  /*1510*/  LDG.E.64 R184, desc[UR6][R184.64] ;  /* 0x00000006b8b87981 */ /* 0x000f62000c1e1b00 */
[----:B--2---:R-:W-:Y:S01]  /*1520*/  FADD.FTZ R172, R162, R172 ;  /* 0x000000aca2ac7221 */ /* 0x004fe20000010000 */
[----:B---3--:R-:W-:Y:S01]  /*1530*/  FADD.FTZ R176, R170, R176 ;  /* 0x000000b0aab07221 */ /* 0x008fe20000010000 */
[----:B----4-:R-:W-:Y:S01]  /*1540*/  FADD.FTZ R177, R164, R177 ;  /* 0x000000b1a4b17221 */ /* 0x010fe20000010000 */
[----:B------:R-:W-:-:S05]  /*1550*/  FADD.FTZ R178, R165, R178 ;  /* 0x000000b2a5b27221 */ /* 0x000fca0000010000 */
[----:B------:R0:W-:Y:S04]  /*1560*/  STL [R1+0x74], R178 ;  /* 0x000074b201007387 */ /* 0x0001e80000100800 */
[----:B------:R1:W-:Y:S04]  /*1570*/  STL [R1+0x78], R177 ;  /* 0x000078b101007387 */ /* 0x0003e80000100800 */
[----:B0-----:R-:W2:Y:S04]  /*1580*/  LDL.LU R178, [R1+0x88] ;  /* 0x0000880001b27983 */ /* 0x001ea80000300800 */
[----:B-1----:R-:W3:Y:S04]  /*1590*/  LDL.LU R177, [R1+0x8c] ;  /* 0x00008c0001b17983 */ /* 0x002ee80000300800 */
[----:B------:R0:W-:Y:S04]  /*15a0*/  STL [R1+0x7c], R176 ;  /* 0x00007cb001007387 */ /* 0x0001e80000100800 */
[----:B0-----:R-:W4:Y:S04]  /*15b0*/  LDL.LU R176, [R1+0x90] ;  /* 0x0000900001b07983 */ /* 0x001f280000300800 */
[----:B------:R0:W-:Y:S04]  /*15c0*/  STL [R1+0x80], R172 ;  /* 0x000080ac01007387 */ /* 0x0001e80000100800 */
[----:B0-----:R-:W4:Y:S01]  /*15d0*/  LDL.LU R172, [R1+0x94] ;  /* 0x0000940001ac7983 */ /* 0x001f220000300800 */
[C---:B------:R-:W-:Y:S01]  /*15e0*/  FMUL.FTZ R198, R3.reuse, R198 ;  /* 0x000000c603c67220 */ /* 0x040fe20000410000 */
        /* <DEDUP_REMOVED lines=17> */
[----:B------:R-:W-:Y:S01]  /*1700*/  FMUL.FTZ R221, R89, R221 ;  /* 0x000000dd59dd7220 */ /* 0x000fe20000410000 */
[C---:B------:R-:W-:Y:S01]  /*1710*/  FMUL.FTZ R163, R3.reuse, R153 ;  /* 0x0000009903a37220 */ /* 0x040fe20000410000 */
[----:B------:R-:W-:Y:S01]  /*1720*/  FFMA.FTZ R152, R154, R156, RZ ;  /* 0x0000009c9a987223 */ /* 0x000fe200000100ff */
[----:B------:R-:W-:Y:S01]  /*1730*/  FADD.FTZ R153, RZ, R156 ;  /* 0x0000009cff997221 */ /* 0x000fe20000010000 */
[----:B------:R-:W-:Y:S01]  /*1740*/  FMUL.FTZ R220, R3, R220 ;  /* 0x000000dc03dc7220 */ /* 0x000fe20000410000 */
[----:B------:R-:W-:Y:S01]  /*1750*/  FMUL.FTZ R157, R90, R209 ;  /* 0x000000d15a9d7220 */ /* 0x000fe20000410000 */
[----:B------:R-:W-:Y:S01]  /*1760*/  FFMA.FTZ R152, R222, R221, R152 ;  /* 0x000000ddde987223 */ /* 0x000fe20000010098 */
[----:B------:R-:W-:Y:S01]  /*1770*/  FADD.FTZ R153, R221, R153 ;  /* 0x00000099dd997221 */ /* 0x000fe20000010000 */
[----:B------:R-:W-:-:S02]  /*1780*/  FMUL.FTZ R207, R3, R207 ;  /* 0x000000cf03cf7220 */ /* 0x000fc40000410000 */
[C---:B------:R-:W-:Y:S01]  /*1790*/  FFMA.FTZ R152, R220.reuse, R157, R152 ;  /* 0x0000009ddc987223 */ /* 0x040fe20000010098 */
[----:B------:R-:W-:Y:S01]  /*17a0*/  FADD.FTZ R153, R157, R153 ;  /* 0x000000999d997221 */ /* 0x000fe20000010000 */
[----:B------:R-:W-:Y:S01]  /*17b0*/  FADD.FTZ R241, R209, R241 ;  /* 0x000000f1d1f17221 */ /* 0x000fe20000010000 */
[----:B------:R-:W-:Y:S01]  /*17c0*/  FFMA.FTZ R6, R220, R209, R6 ;  /* 0x000000d1dc067223 */ /* 0x000fe20000010006 */
        /* <DEDUP_REMOVED lines=13> */
[----:B------:R-:W-:Y:S02]  /*18a0*/  STL [R1+0x84], R228 ;  /* 0x000084e401007387 */ /* 0x000fe40000100800 */
[----:B------:R-:W-:Y:S01]  /*18b0*/  FFMA.FTZ R139, R200, R202, R139 ;  /* 0x000000cac88b7223 */ /* 0x000fe2000001008b */
[----:B------:R-:W-:-:S03]  /*18c0*/  FADD.FTZ R152, R202, R152 ;  /* 0x00000098ca987221 */ /* 0x000fc60000010000 */
[----:B------:R-:W-:Y:S01]  /*18d0*/  FFMA.FTZ R139, R210, R213, R139 ;  /* 0x000000d5d28b7223 */ /* 0x000fe2000001008b */
[----:B------:R-:W-:Y:S01]  /*18e0*/  FADD.FTZ R239, R215, R239 ;  /* 0x000000efd7ef7221 */ /* 0x000fe20000010000 */
[----:B------:R-:W-:Y:S01]  /*18f0*/  FFMA.FTZ R4, R154, R215, R4 ;  /* 0x000000d79a047223 */ /* 0x000fe20000010004 */
[----:B------:R-:W-:Y:S01]  /*1900*/  FMUL.FTZ R212, R3, R212 ;  /* 0x000000d403d47220 */ /* 0x000fe20000410000 */
[----:B------:R-:W-:Y:S01]  /*1910*/  FMUL.FTZ R215, R83, R165 ;  /* 0x000000a553d77220 */ /* 0x000fe20000410000 */
[----:B------:R-:W-:Y:S01]  /*1920*/  FFMA.FTZ R139, R211, R214, R139 ;  /* 0x000000d6d38b7223 */ /* 0x000fe2000001008b */
[----:B------:R-:W-:Y:S01]  /*1930*/  FMUL.FTZ R206, R3, R206 ;  /* 0x000000ce03ce7220 */ /* 0x000fe20000410000 */
[----:B------:R-:W-:Y:S01]  /*1940*/  FMUL.FTZ R208, R76, R164 ;  /* 0x000000a44cd07220 */ /* 0x000fe20000410000 */
[----:B------:R-:W-:Y:S01]  /*1950*/  FFMA.FTZ R217, R162, R166, R217 ;  /* 0x000000a6a2d97223 */ /* 0x000fe200000100d9 */
[----:B------:R-:W-:Y:S01]  /*1960*/  FFMA.FTZ R229, R163, R167, R229 ;  /* 0x000000a7a3e57223 */ /* 0x000fe200000100e5 */
[----:B------:R-:W-:Y:S01]  /*1970*/  FFMA.FTZ R197, R206, R164, R197 ;  /* 0x000000a4cec57223 */ /* 0x000fe200000100c5 */
[C---:B------:R-:W-:Y:S01]  /*1980*/  FMUL.FTZ R164, R3.reuse, R223 ;  /* 0x000000df03a47220 */ /* 0x040fe20000410000 */
[----:B------:R-:W-:Y:S01]  /*1990*/  FFMA.FTZ R196, R212, R165, R196 ;  /* 0x000000a5d4c47223 */ /* 0x000fe200000100c4 */
[----:B------:R-:W-:-:S02]  /*19a0*/  FMUL.FTZ R165, R3, R224 ;  /* 0x000000e003a57220 */ /* 0x000fc40000410000 */
[----:B------:R-:W-:Y:S02]  /*19b0*/  FFMA.FTZ R230, R164, R168, R230 ;  /* 0x000000a8a4e67223 */ /* 0x000fe400000100e6 */
[----:B------:R-:W-:Y:S01]  /*19c0*/  FFMA.FTZ R231, R165, R169, R231 ;  /* 0x000000a9a5e77223 */ /* 0x000fe200000100e7 */
[----:B------:R-:W-:Y:S01]  /*19d0*/  FFMA.FTZ R232, R170, R171, R232 ;  /* 0x000000abaae87223 */ /* 0x000fe200000100e8 */
[--C-:B------:R-:W-:Y:S02]  /*19e0*/  HADD2.F32 R150, -RZ, R179.reuse.H0_H0 ;  /* 0x200000b3ff967230 */ /* 0x100fe40000004100 */
[----:B------:R-:W-:Y:S01]  /*19f0*/  FMUL.FTZ R132, R3, R132 ;  /* 0x0000008403847220 */ /* 0x000fe20000410000 */
[----:B------:R-:W-:Y:S02]  /*1a00*/  HADD2.F32 R151, -RZ, R179.H1_H1 ;  /* 0x300000b3ff977230 */ /* 0x000fe40000004100 */
[----:B------:R-:W-:Y:S01]  /*1a10*/  FMUL.FTZ R179, R71, R225 ;  /* 0x000000e147b37220 */ /* 0x000fe20000410000 */
[----:B------:R-:W-:Y:S01]  /*1a20*/  FMUL.FTZ R133, R3, R133 ;  /* 0x0000008503857220 */ /* 0x000fe20000410000 */
[----:B------:R-:W-:Y:S01]  /*1a30*/  FADD.FTZ R19, R144, R19 ;  /* 0x0000001390137221 */ /* 0x000fe20000010000 */
[----:B------:R-:W-:Y:S01]  /*1a40*/  FADD.FTZ R234, R173, R234 ;  /* 0x000000eaadea7221 */ /* 0x000fe20000010000 */
[----:B------:R-:W-:Y:S01]  /*1a50*/  FADD.FTZ R233, R171, R233 ;  /* 0x000000e9abe97221 */ /* 0x000fe20000010000 */
[----:B------:R-:W-:Y:S01]  /*1a60*/  FMUL.FTZ R171, R68, R171 ;  /* 0x000000ab44ab7220 */ /* 0x000fe20000410000 */
[-C--:B------:R-:W-:Y:S01]  /*1a70*/  FFMA.FTZ R11, R132, R144.reuse, R11 ;  /* 0x00000090840b7223 */ /* 0x080fe2000001000b */
[----:B------:R-:W-:Y:S01]  /*1a80*/  FMUL.FTZ R144, R64, R144 ;  /* 0x0000009040907220 */ /* 0x000fe20000410000 */
[----:B------:R-:W-:Y:S01]  /*1a90*/  FMUL.FTZ R134, R3, R134 ;  /* 0x0000008603867220 */ /* 0x000fe20000410000 */
[----:B------:R-:W-:Y:S01]  /*1aa0*/  FADD.FTZ R20, R145, R20 ;  /* 0x0000001491147221 */ /* 0x000fe20000010000 */
[-C--:B------:R-:W-:Y:S01]  /*1ab0*/  FFMA.FTZ R12, R133, R145.reuse, R12 ;  /* 0x00000091850c7223 */ /* 0x080fe2000001000c */
[----:B------:R-:W-:Y:S01]  /*1ac0*/  FMUL.FTZ R145, R65, R145 ;  /* 0x0000009141917220 */ /* 0x000fe20000410000 */
[----:B------:R-:W-:Y:S01]  /*1ad0*/  FADD.FTZ R235, R226, R235 ;  /* 0x000000ebe2eb7221 */ /* 0x000fe20000010000 */
[----:B------:R-:W-:Y:S01]  /*1ae0*/  FADD.FTZ R227, R225, R227 ;  /* 0x000000e3e1e37221 */ /* 0x000fe20000010000 */
        /* <DEDUP_REMOVED lines=22> */
[----:B------:R-:W-:Y:S01]  /*1c50*/  UMOV UR4, 0xffffffff ;  /* 0xffffffff00047882 */ /* 0x000fe20000000000 */
[----:B------:R-:W-:Y:S01]  /*1c60*/  ISETP.NE.U32.AND P0, PT, RZ, UR12, PT ;  /* 0x0000000cff007c0c */ /* 0x000fe2000bf05070 */
[----:B------:R-:W-:-:S03]  /*1c70*/  FMUL.FTZ R151, R63, R151 ;  /* 0x000000973f977220 */ /* 0x000fc60000410000 */
[----:B------:R-:W-:Y:S01]  /*1c80*/  ISETP.NE.AND.EX P0, PT, RZ, UR13, PT, P0 ;  /* 0x0000000dff007c0c */ /* 0x000fe2000bf05300 */
[----:B--2---:R-:W-:Y:S01]  /*1c90*/  FADD.FTZ R178, R166, R178 ;  /* 0x000000b2a6b27221 */ /* 0x004fe20000010000 */
[----:B---3--:R-:W-:-:S04]  /*1ca0*/  FADD.FTZ R177, R167, R177 ;  /* 0x000000b1a7b17221 */ /* 0x008fc80000010000 */
[----:B------:R-:W-:Y:S04]  /*1cb0*/  STL [R1+0x88], R178 ;  /* 0x000088b201007387 */ /* 0x000fe80000100800 */
[----:B------:R-:W-:Y:S01]  /*1cc0*/  STL [R1+0x8c], R177 ;  /* 0x00008cb101007387 */ /* 0x000fe20000100800 */
[----:B----4-:R-:W-:-:S05]  /*1cd0*/  FADD.FTZ R176, R168, R176 ;  /* 0x000000b0a8b07221 */ /* 0x010fca0000010000 */
[----:B------:R0:W-:Y:S01]  /*1ce0*/  STL [R1+0x90], R176 ;  /* 0x000090b001007387 */ /* 0x0001e20000100800 */
[----:B------:R-:W-:-:S05]  /*1cf0*/  FADD.FTZ R172, R169, R172 ;  /* 0x000000aca9ac7221 */ /* 0x000fca0000010000 */
[----:B------:R1:W-:Y:S01]  /*1d00*/  STL [R1+0x94], R172 ;  /* 0x000094ac01007387 */ /* 0x0003e20000100800 */
[C---:B0-----:R-:W-:Y:S01]  /*1d10*/  FMUL.FTZ R176, R3.reuse, R137 ;  /* 0x0000008903b07220 */ /* 0x041fe20000410000 */
[----:B-1----:R-:W-:Y:S01]  /*1d20*/  FMUL.FTZ R172, R3, R138 ;  /* 0x0000008a03ac7220 */ /* 0x002fe20000410000 */
[----:B------:R-:W-:-:S04]  /*1d30*/  FADD.FTZ R138, R213, R152 ;  /* 0x00000098d58a7221 */ /* 0x000fc80000010000 */
[----:B------:R-:W-:Y:S01]  /*1d40*/  FADD.FTZ R138, R214, R138 ;  /* 0x0000008ad68a7221 */ /* 0x000fe20000010000 */
[----:B------:R-:W-:-:S03]  /*1d50*/  FFMA.FTZ R137, R212, R215, R139 ;  /* 0x000000d7d4897223 */ /* 0x000fc6000001008b */
[----:B------:R-:W-:Y:S01]  /*1d60*/  FADD.FTZ R138, R215, R138 ;  /* 0x0000008ad78a7221 */ /* 0x000fe20000010000 */
[----:B------:R-:W-:-:S03]  /*1d70*/  FFMA.FTZ R137, R206, R208, R137 ;  /* 0x000000d0ce897223 */ /* 0x000fc60000010089 */
[----:B------:R-:W-:Y:S01]  /*1d80*/  FADD.FTZ R138, R208, R138 ;  /* 0x0000008ad08a7221 */ /* 0x000fe20000010000 */
[----:B------:R-:W-:Y:S01]  /*1d90*/  FMUL.FTZ R178, R3, R136 ;  /* 0x0000008803b27220 */ /* 0x000fe20000410000 */
[----:B------:R-:W-:Y:S02]  /*1da0*/  FFMA.FTZ R137, R207, R209, R137 ;  /* 0x000000d1cf897223 */ /* 0x000fe40000010089 */
[----:B------:R-:W-:Y:S02]  /*1db0*/  FADD.FTZ R136, R209, R138 ;  /* 0x0000008ad1887221 */ /* 0x000fe40000010000 */
[----:B------:R-:W-:Y:S02]  /*1dc0*/  FFMA.FTZ R137, R198, R204, R137 ;  /* 0x000000ccc6897223 */ /* 0x000fe40000010089 */
[----:B------:R-:W-:Y:S01]  /*1dd0*/  FADD.FTZ R136, R204, R136 ;  /* 0x00000088cc887221 */ /* 0x000fe20000010000 */
[----:B------:R-:W-:Y:S01]  /*1de0*/  FMUL.FTZ R166, R72, R166 ;  /* 0x000000a648a67220 */ /* 0x000fe20000410000 */
[----:B------:R-:W-:-:S02]  /*1df0*/  FFMA.FTZ R137, R203, R205, R137 ;  /* 0x000000cdcb897223 */ /* 0x000fc40000010089 */
[----:B------:R-:W-:Y:S01]  /*1e00*/  FADD.FTZ R136, R205, R136 ;  /* 0x00000088cd887221 */ /* 0x000fe20000010000 */
[----:B------:R-:W-:Y:S01]  /*1e10*/  FMUL.FTZ R167, R73, R167 ;  /* 0x000000a749a77220 */ /* 0x000fe20000410000 */
[----:B------:R-:W-:Y:S02]  /*1e20*/  FFMA.FTZ R137, R162, R166, R137 ;  /* 0x000000a6a2897223 */ /* 0x000fe40000010089 */
[----:B------:R-:W-:Y:S01]  /*1e30*/  FADD.FTZ R136, R166, R136 ;  /* 0x00000088a6887221 */ /* 0x000fe20000010000 */
[----:B------:R-:W-:Y:S01]  /*1e40*/  FMUL.FTZ R168, R74, R168 ;  /* 0x000000a84aa87220 */ /* 0x000fe20000410000 */
[----:B------:R-:W-:Y:S02]  /*1e50*/  FFMA.FTZ R137, R163, R167, R137 ;  /* 0x000000a7a3897223 */ /* 0x000fe40000010089 */
[----:B------:R-:W-:Y:S01]  /*1e60*/  FADD.FTZ R136, R167, R136 ;  /* 0x00000088a7887221 */ /* 0x000fe20000010000 */
[----:B------:R-:W-:Y:S01]  /*1e70*/  FMUL.FTZ R169, R75, R169 ;  /* 0x000000a94ba97220 */ /* 0x000fe20000410000 */
[----:B------:R-:W-:-:S02]  /*1e80*/  FFMA.FTZ R137, R164, R168, R137 ;  /* 0x000000a8a4897223 */ /* 0x000fc40000010089 */
[----:B------:R-:W-:Y:S02]  /*1e90*/  FADD.FTZ R136, R168, R136 ;  /* 0x00000088a8887221 */ /* 0x000fe40000010000 */
[----:B------:R-:W-:Y:S02]  /*1ea0*/  FFMA.FTZ R137, R165, R169, R137 ;  /* 0x000000a9a5897223 */ /* 0x000fe40000010089 */
        /* <DEDUP_REMOVED lines=19> */
[----:B------:R-:W-:Y:S01]  /*1fe0*/  FADD.FTZ R136, R136, R146 ;  /* 0x0000009288887221 */ /* 0x000fe20000010000 */
[----:B------:R0:W-:Y:S04]  /*1ff0*/  STL [R1+0xa0], R235 ;  /* 0x0000a0eb01007387 */ /* 0x0001e80000100800 */
        /* <DEDUP_REMOVED lines=10> */
[----:B------:R-:W-:Y:S01]  /*20a0*/  FFMA.FTZ R238, R178, R225, R238 ;  /* 0x000000e1b2ee7223 */ /* 0x000fe200000100ee */
        /* <DEDUP_REMOVED lines=21> */
.L_x_14966:
        /* <DEDUP_REMOVED lines=15> */
[----:B------:R-:W-:Y:S01]  /*22f0*/  LOP3.LUT P2, RZ, R191, 0xff00, RZ, 0xc0, !PT ;  /* 0x0000ff00bfff7812 */ /* 0x000fe2000784c0ff */
[----:B------:R-:W-:Y:S01]  /*2300*/  FADD.FTZ R159, R159, -R218 ;  /* 0x800000da9f9f7221 */ /* 0x000fe20000010000 */
[----:B------:R-:W-:Y:S01]  /*2310*/  UMOV UR4, UR5 ;  /* 0x0000000500047c82 */ /* 0x000fe20008000000 */
[-CC-:B------:R-:W-:Y:S01]  /*2320*/  FFMA.FTZ R175, R175, R152.reuse, R153.reuse ;  /* 0x00000098afaf7223 */ /* 0x180fe20000010099 */
[----:B------:R-:W-:Y:S01]  /*2330*/  FFMA.FTZ R174, R174, R152, R153 ;  /* 0x00000098aeae7223 */ /* 0x000fe20000010099 */
[----:B------:R-:W-:Y:S01]  /*2340*/  FMUL.FTZ R159, R3, R159 ;  /* 0x0000009f039f7220 */ /* 0x000fe20000410000 */
[----:B------:R-:W-:Y:S01]  /*2350*/  LOP3.LUT P3, RZ, R191, 0xff0000, RZ, 0xc0, !PT ;  /* 0x00ff0000bfff7812 */ /* 0x000fe2000786c0ff */
[----:B------:R-:W-:Y:S01]  /*2360*/  FADD.FTZ R160, R160, -R175 ;  /* 0x800000afa0a07221 */ /* 0x000fe20000010000 */
[----:B------:R-:W-:Y:S01]  /*2370*/  FADD.FTZ R161, R161, -R174 ;  /* 0x800000aea1a17221 */ /* 0x000fe20000010000 */
[----:B------:R-:W-:Y:S01]  /*2380*/  FMUL.FTZ R218, R159, R0 ;  /* 0x000000009fda7220 */ /* 0x000fe20000410000 */
[----:B------:R-:W-:Y:S01]  /*2390*/  FADD.FTZ R159, R158, -R183 ;  /* 0x800000b79e9f7221 */ /* 0x000fe20000010000 */
[----:B------:R-:W-:Y:S01]  /*23a0*/  MOV R158, RZ ;  /* 0x000000ff009e7202 */ /* 0x000fe20000000f00 */
[C---:B------:R-:W-:Y:S01]  /*23b0*/  FMUL.FTZ R160, R3.reuse, R160 ;  /* 0x000000a003a07220 */ /* 0x040fe20000410000 */
[----:B------:R-:W-:Y:S01]  /*23c0*/  FMUL.FTZ R183, R218, UR4 ;  /* 0x00000004dab77c20 */ /* 0x000fe20008410000 */
[----:B------:R-:W-:Y:S01]  /*23d0*/  FMUL.FTZ R159, R3, R159 ;  /* 0x0000009f039f7220 */ /* 0x000fe20000410000 */
[----:B------:R-:W-:-:S02]  /*23e0*/  @P0 HADD2.F32 R218, -RZ, R138.H0_H0 ;  /* 0x2000008affda0230 */ /* 0x000fc40000004100 */
[-C--:B------:R-:W-:Y:S01]  /*23f0*/  FMUL.FTZ R160, R160, R0.reuse ;  /* 0x00000000a0a07220 */ /* 0x080fe20000410000 */
[----:B------:R-:W-:Y:S01]  /*2400*/  FMUL.FTZ R174, R32, R183 ;  /* 0x000000b720ae7220 */ /* 0x000fe20000410000 */
[----:B------:R-:W-:Y:S01]  /*2410*/  FMUL.FTZ R159, R159, R0 ;  /* 0x000000009f9f7220 */ /* 0x000fe20000410000 */
[--C-:B------:R-:W-:Y:S01]  /*2420*/  FFMA.FTZ R154, R154, R152, R153.reuse ;  /* 0x000000989a9a7223 */ /* 0x100fe20000010099 */
[----:B------:R-:W-:Y:S01]  /*2430*/  @P0 FMUL.FTZ R158, R183, R218 ;  /* 0x000000dab79e0220 */ /* 0x000fe20000410000 */
[----:B------:R-:W-:Y:S02]  /*2440*/  @P2 HADD2.F32 R218, -RZ, R138.H1_H1 ;  /* 0x3000008affda2230 */ /* 0x000fe40000004100 */
[----:B------:R-:W-:Y:S01]  /*2450*/  FMUL.FTZ R138, R159, UR4 ;  /* 0x000000049f8a7c20 */ /* 0x000fe20008410000 */
[----:B------:R-:W-:Y:S01]  /*2460*/  MOV R159, RZ ;  /* 0x000000ff009f7202 */ /* 0x000fe20000000f00 */
[--C-:B------:R-:W-:Y:S01]  /*2470*/  @P3 HADD2.F32 R183, -RZ, R139.reuse.H0_H0 ;  /* 0x2000008bffb73230 */ /* 0x100fe20000004100 */
[----:B------:R-:W-:Y:S01]  /*2480*/  FSEL R174, R174, RZ, P0 ;  /* 0x000000ffaeae7208 */ /* 0x000fe20000000000 */
[----:B------:R-:W-:Y:S01]  /*2490*/  @P2 FMUL.FTZ R159, R138, R218 ;  /* 0x000000da8a9f2220 */ /* 0x000fe20000410000 */
[----:B------:R-:W-:Y:S01]  /*24a0*/  ISETP.GE.U32.AND P0, PT, R190, RZ, PT ;  /* 0x000000ffbe00720c */ /* 0x000fe20003f06070 */
[----:B------:R-:W-:Y:S01]  /*24b0*/  FMUL.FTZ R138, R33, R138 ;  /* 0x0000008a218a7220 */ /* 0x000fe20000410000 */
[----:B------:R-:W-:Y:S01]  /*24c0*/  FMUL.FTZ R175, R160, UR4 ;  /* 0x00000004a0af7c20 */ /* 0x000fe20008410000 */
[----:B------:R-:W-:Y:S01]  /*24d0*/  FADD.FTZ R156, R156, -R154 ;  /* 0x8000009a9c9c7221 */ /* 0x000fe20000010000 */
[----:B------:R-:W-:Y:S01]  /*24e0*/  ISETP.GE.U32.AND.EX P0, PT, R191, 0x1000000, PT, P0 ;  /* 0x01000000bf00780c */ /* 0x000fe20003f06100 */
[--C-:B------:R-:W-:Y:S01]  /*24f0*/  FFMA.FTZ R220, R220, R152, R153.reuse ;  /* 0x00000098dcdc7223 */ /* 0x100fe20000010099 */
[----:B------:R-:W-:Y:S01]  /*2500*/  FSEL R138, R138, RZ, P2 ;  /* 0x000000ff8a8a7208 */ /* 0x000fe20001000000 */
[C---:B------:R-:W-:Y:S01]  /*2510*/  FMUL.FTZ R161, R3.reuse, R161 ;  /* 0x000000a103a17220 */ /* 0x040fe20000410000 */
[C---:B------:R-:W-:Y:S01]  /*2520*/  LOP3.LUT P2, RZ, R190.reuse, 0xff, RZ, 0xc0, !PT ;  /* 0x000000ffbeff7812 */ /* 0x040fe2000784c0ff */
[----:B------:R-:W-:Y:S01]  /*2530*/  FMUL.FTZ R156, R3, R156 ;  /* 0x0000009c039c7220 */ /* 0x000fe20000410000 */
[----:B------:R-:W-:Y:S01]  /*2540*/  MOV R160, RZ ;  /* 0x000000ff00a07202 */ /* 0x000fe20000000f00 */
[----:B------:R-:W-:Y:S01]  /*2550*/  @P3 FMUL.FTZ R160, R175, R183 ;  /* 0x000000b7afa03220 */ /* 0x000fe20000410000 */
[----:B------:R-:W-:Y:S01]  /*2560*/  LOP3.LUT P5, RZ, R190, 0xff0000, RZ, 0xc0, !PT ;  /* 0x00ff0000beff7812 */ /* 0x000fe200078ac0ff */
[----:B------:R-:W-:Y:S01]  /*2570*/  FMUL.FTZ R175, R34, R175 ;  /* 0x000000af22af7220 */ /* 0x000fe20000410000 */
[----:B------:R-:W-:Y:S01]  /*2580*/  FADD.FTZ R220, R157, -R220 ;  /* 0x800000dc9ddc7221 */ /* 0x000fe20000010000 */
[-CC-:B------:R-:W-:Y:S01]  /*2590*/  FFMA.FTZ R222, R222, R152.reuse, R153.reuse ;  /* 0x00000098dede7223 */ /* 0x180fe20000010099 */
[----:B------:R-:W-:Y:S01]  /*25a0*/  FFMA.FTZ R157, R219, R152, R153 ;  /* 0x00000098db9d7223 */ /* 0x000fe20000010099 */
[-C--:B------:R-:W-:Y:S01]  /*25b0*/  FMUL.FTZ R161, R161, R0.reuse ;  /* 0x00000000a1a17220 */ /* 0x080fe20000410000 */
[----:B------:R-:W-:Y:S01]  /*25c0*/  FSEL R175, R175, RZ, P3 ;  /* 0x000000ffafaf7208 */ /* 0x000fe20001800000 */
[----:B------:R-:W-:Y:S01]  /*25d0*/  FMUL.FTZ R156, R156, R0 ;  /* 0x000000009c9c7220 */ /* 0x000fe20000410000 */
[----:B------:R-:W-:Y:S01]  /*25e0*/  FMUL.FTZ R220, R3, R220 ;  /* 0x000000dc03dc7220 */ /* 0x000fe20000410000 */
[C---:B------:R-:W-:Y:S01]  /*25f0*/  LOP3.LUT P4, RZ, R190.reuse, 0xff000000, RZ, 0xc0, !PT ;  /* 0xff000000beff7812 */ /* 0x040fe2000788c0ff */
[----:B------:R-:W-:Y:S01]  /*2600*/  FADD.FTZ R221, R221, -R222 ;  /* 0x800000dedddd7221 */ /* 0x000fe20000010000 */
[----:B------:R-:W-:Y:S01]  /*2610*/  LOP3.LUT P3, RZ, R190, 0xff00, RZ, 0xc0, !PT ;  /* 0x0000ff00beff7812 */ /* 0x000fe2000786c0ff */
[----:B------:R-:W-:Y:S01]  /*2620*/  FADD.FTZ R157, R155, -R157 ;  /* 0x8000009d9b9d7221 */ /* 0x000fe20000010000 */
[----:B------:R-:W-:-:S02]  /*2630*/  @P0 HADD2.F32 R154, -RZ, R139.H1_H1 ;  /* 0x3000008bff9a0230 */ /* 0x000fc40000004100 */
[----:B------:R-:W-:Y:S01]  /*2640*/  FMUL.FTZ R139, R161, UR4 ;  /* 0x00000004a18b7c20 */ /* 0x000fe20008410000 */
[----:B------:R-:W-:Y:S01]  /*2650*/  FMUL.FTZ R183, R156, UR4 ;  /* 0x000000049cb77c20 */ /* 0x000fe20008410000 */
[----:B------:R-:W-:Y:S01]  /*2660*/  FMUL.FTZ R219, R220, R0 ;  /* 0x00000000dcdb7220 */ /* 0x000fe20000410000 */
[----:B------:R-:W-:Y:S02]  /*2670*/  @P2 HADD2.F32 R156, -RZ, R136.H0_H0 ;  /* 0x20000088ff9c2230 */ /* 0x000fe40000004100 */
[C---:B------:R-:W-:Y:S01]  /*2680*/  FMUL.FTZ R157, R3.reuse, R157 ;  /* 0x0000009d039d7220 */ /* 0x040fe20000410000 */
[----:B------:R-:W-:Y:S01]  /*2690*/  MOV R161, RZ ;  /* 0x000000ff00a17202 */ /* 0x000fe20000000f00 */
[----:B------:R-:W-:Y:S01]  /*26a0*/  FMUL.FTZ R221, R3, R221 ;  /* 0x000000dd03dd7220 */ /* 0x000fe20000410000 */
[--C-:B------:R-:W-:Y:S02]  /*26b0*/  @P5 HADD2.F32 R220, -RZ, R137.reuse.H0_H0 ;  /* 0x20000089ffdc5230 */ /* 0x100fe40000004100 */
[----:B------:R-:W-:Y:S01]  /*26c0*/  @P0 FMUL.FTZ R161, R139, R154 ;  /* 0x0000009a8ba10220 */ /* 0x000fe20000410000 */
[----:B------:R-:W-:Y:S01]  /*26d0*/  FMUL.FTZ R219, R219, UR4 ;  /* 0x00000004dbdb7c20 */ /* 0x000fe20008410000 */
[----:B------:R-:W-:Y:S01]  /*26e0*/  MOV R154, RZ ;  /* 0x000000ff009a7202 */ /* 0x000fe20000000f00 */
[----:B------:R-:W-:Y:S01]  /*26f0*/  @P2 FMUL.FTZ R154, R183, R156 ;  /* 0x0000009cb79a2220 */ /* 0x000fe20000410000 */
[-C--:B------:R-:W-:Y:S01]  /*2700*/  FMUL.FTZ R157, R157, R0.reuse ;  /* 0x000000009d9d7220 */ /* 0x080fe20000410000 */
[----:B------:R-:W-:Y:S01]  /*2710*/  FMUL.FTZ R156, R221, R0 ;  /* 0x00000000dd9c7220 */ /* 0x000fe20000410000 */
[----:B------:R-:W-:Y:S01]  /*2720*/  MOV R155, RZ ;  /* 0x000000ff009b7202 */ /* 0x000fe20000000f00 */
[----:B------:R-:W-:Y:S01]  /*2730*/  @P5 FMUL.FTZ R155, R219, R220 ;  /* 0x000000dcdb9b5220 */ /* 0x000fe20000410000 */
[----:B------:R-:W-:-:S02]  /*2740*/  @P4 HADD2.F32 R220, -RZ, R137.H1_H1 ;  /* 0x30000089ffdc4230 */ /* 0x000fc40000004100 */
[----:B------:R-:W-:Y:S01]  /*2750*/  FMUL.FTZ R137, R157, UR4 ;  /* 0x000000049d897c20 */ /* 0x000fe20008410000 */
[----:B------:R-:W-:Y:S02]  /*2760*/  @P3 HADD2.F32 R190, -RZ, R136.H1_H1 ;  /* 0x30000088ffbe3230 */ /* 0x000fe40000004100 */
[----:B------:R-:W-:Y:S01]  /*2770*/  FMUL.FTZ R136, R156, UR4 ;  /* 0x000000049c887c20 */ /* 0x000fe20008410000 */
        /* <DEDUP_REMOVED lines=17> */
[----:B------:R-:W-:Y:S01]  /*2890*/  F2FP.F16.F32.PACK_AB R136, R136, R183 ;  /* 0x000000b78888723e */ /* 0x000fe200000000ff */
[----:B------:R-:W-:Y:S06]  /*28a0*/  BRA `(.L_x_14938) ;  /* 0x0000000400987947 */ /* 0x000fec0003800000 */
.L_x_14937:
[-CC-:B------:R-:W-:Y:S01]  /*28b0*/  FFMA.FTZ R154, R154, R152.reuse, R153.reuse ;  /* 0x000000989a9a7223 */ /* 0x180fe20000010099 */
[----:B-----5:R-:W-:Y:S01]  /*28c0*/  LOP3.LUT P4, RZ, R190, 0xff, RZ, 0xc0, !PT ;  /* 0x000000ffbeff7812 */ /* 0x020fe2000788c0ff */
[-CC-:B------:R-:W-:Y:S01]  /*28d0*/  FFMA.FTZ R125, R222, R152.reuse, R153.reuse ;  /* 0x00000098de7d7223 */ /* 0x180fe20000010099 */
[----:B------:R-:W-:Y:S01]  /*28e0*/  LOP3.LUT P3, RZ, R190, 0xff00, RZ, 0xc0, !PT ;  /* 0x0000ff00beff7812 */ /* 0x000fe2000786c0ff */
[----:B------:R-:W-:Y:S01]  /*28f0*/  FADD.FTZ R154, R156, -R154 ;  /* 0x8000009a9c9a7221 */ /* 0x000fe20000010000 */
[----:B------:R-:W-:Y:S01]  /*2900*/  FFMA.FTZ R220, R220, R152, R153 ;  /* 0x00000098dcdc7223 */ /* 0x000fe20000010099 */
[----:B------:R-:W-:Y:S01]  /*2910*/  FADD.FTZ R125, R221, -R125 ;  /* 0x8000007ddd7d7221 */ /* 0x000fe20000010000 */
[----:B------:R-:W-:Y:S01]  /*2920*/  UMOV UR4, UR5 ;  /* 0x0000000500047c82 */ /* 0x000fe20008000000 */
[C---:B------:R-:W-:Y:S01]  /*2930*/  FMUL.FTZ R124, R3.reuse, R154 ;  /* 0x0000009a037c7220 */ /* 0x040fe20000410000 */
[----:B------:R-:W-:Y:S01]  /*2940*/  MOV R154, RZ ;  /* 0x000000ff009a7202 */ /* 0x000fe20000000f00 */
[----:B------:R-:W-:Y:S01]  /*2950*/  FMUL.FTZ R125, R3, R125 ;  /* 0x0000007d037d7220 */ /* 0x000fe20000410000 */
[----:B------:R-:W-:Y:S01]  /*2960*/  LOP3.LUT P5, RZ, R190, 0xff0000, RZ, 0xc0, !PT ;  /* 0x00ff0000beff7812 */ /* 0x000fe200078ac0ff */
[----:B------:R-:W-:Y:S01]  /*2970*/  FMUL.FTZ R221, R124, R0 ;  /* 0x000000007cdd7220 */ /* 0x000fe20000410000 */
[----:B------:R-:W-:Y:S01]  /*2980*/  FADD.FTZ R220, R157, -R220 ;  /* 0x800000dc9ddc7221 */ /* 0x000fe20000010000 */
[----:B------:R-:W-:-:S02]  /*2990*/  @P4 HADD2.F32 R126, -RZ, R136.H0_H0 ;  /* 0x20000088ff7e4230 */ /* 0x000fc40000004100 */
[----:B------:R-:W-:Y:S01]  /*29a0*/  FMUL.FTZ R222, R125, R0 ;  /* 0x000000007dde7220 */ /* 0x000fe20000410000 */
[----:B------:R-:W-:Y:S01]  /*29b0*/  @P4 FMUL.FTZ R127, R221, UR5 ;  /* 0x00000005dd7f4c20 */ /* 0x000fe20008410000 */
[----:B------:R-:W-:Y:S01]  /*29c0*/  @P3 HADD2.F32 R136, -RZ, R136.H1_H1 ;  /* 0x30000088ff883230 */ /* 0x000fe20000004100 */
[----:B------:R-:W-:Y:S01]  /*29d0*/  MOV R156, RZ ;  /* 0x000000ff009c7202 */ /* 0x000fe20000000f00 */
[--C-:B------:R-:W-:Y:S01]  /*29e0*/  FFMA.FTZ R218, R218, R152, R153.reuse ;  /* 0x00000098dada7223 */ /* 0x100fe20000010099 */
[----:B------:R-:W-:Y:S01]  /*29f0*/  @P4 FMUL.FTZ R154, R127, R126 ;  /* 0x0000007e7f9a4220 */ /* 0x000fe20000410000 */
[----:B------:R-:W-:Y:S01]  /*2a00*/  @P3 FMUL.FTZ R126, R222, UR4 ;  /* 0x00000004de7e3c20 */ /* 0x000fe20008410000 */
[----:B------:R-:W-:Y:S01]  /*2a10*/  FFMA.FTZ R127, R219, R152, R153 ;  /* 0x00000098db7f7223 */ /* 0x000fe20000010099 */
[----:B------:R-:W-:Y:S01]  /*2a20*/  LOP3.LUT P2, RZ, R190, 0xff000000, RZ, 0xc0, !PT ;  /* 0xff000000beff7812 */ /* 0x000fe2000784c0ff */
[--C-:B------:R-:W-:Y:S02]  /*2a30*/  @P5 HADD2.F32 R129, -RZ, R137.reuse.H0_H0 ;  /* 0x20000089ff815230 */ /* 0x100fe40000004100 */
[----:B------:R-:W-:Y:S01]  /*2a40*/  @P3 FMUL.FTZ R156, R126, R136 ;  /* 0x000000887e9c3220 */ /* 0x000fe20000410000 */
[----:B------:R-:W-:Y:S01]  /*2a50*/  FMUL.FTZ R126, R3, R220 ;  /* 0x000000dc037e7220 */ /* 0x000fe20000410000 */
[----:B------:R-:W-:Y:S01]  /*2a60*/  FADD.FTZ R127, R155, -R127 ;  /* 0x8000007f9b7f7221 */ /* 0x000fe20000010000 */
[----:B------:R-:W-:Y:S01]  /*2a70*/  MOV R155, RZ ;  /* 0x000000ff009b7202 */ /* 0x000fe20000000f00 */
[----:B------:R-:W-:Y:S01]  /*2a80*/  FADD.FTZ R218, R159, -R218 ;  /* 0x800000da9fda7221 */ /* 0x000fe20000010000 */
[----:B------:R-:W-:Y:S01]  /*2a90*/  FMUL.FTZ R128, R126, R0 ;  /* 0x000000007e807220 */ /* 0x000fe20000410000 */
[----:B------:R-:W-:Y:S01]  /*2aa0*/  FMUL.FTZ R127, R3, R127 ;  /* 0x0000007f037f7220 */ /* 0x000fe20000410000 */
[----:B------:R-:W-:Y:S01]  /*2ab0*/  MOV R157, RZ ;  /* 0x000000ff009d7202 */ /* 0x000fe20000000f00 */
[----:B------:R-:W-:Y:S01]  /*2ac0*/  FFMA.FTZ R175, R175, R152, R153 ;  /* 0x00000098afaf7223 */ /* 0x000fe20000010099 */
[----:B------:R-:W-:Y:S01]  /*2ad0*/  @P5 FMUL.FTZ R130, R128, UR4 ;  /* 0x0000000480825c20 */ /* 0x000fe20008410000 */
[----:B------:R-:W-:Y:S01]  /*2ae0*/  LOP3.LUT P0, RZ, R191, 0xff, RZ, 0xc0, !PT ;  /* 0x000000ffbfff7812 */ /* 0x000fe2000780c0ff */
[----:B------:R-:W-:-:S02]  /*2af0*/  @P2 HADD2.F32 R137, -RZ, R137.H1_H1 ;  /* 0x30000089ff892230 */ /* 0x000fc40000004100 */
[----:B------:R-:W-:Y:S01]  /*2b00*/  FADD.FTZ R160, R160, -R175 ;  /* 0x800000afa0a07221 */ /* 0x000fe20000010000 */
[----:B------:R-:W-:Y:S01]  /*2b10*/  @P5 FMUL.FTZ R155, R130, R129 ;  /* 0x00000081829b5220 */ /* 0x000fe20000410000 */
[----:B------:R-:W-:Y:S01]  /*2b20*/  FMUL.FTZ R130, R127, R0 ;  /* 0x000000007f827220 */ /* 0x000fe20000410000 */
[----:B------:R-:W-:Y:S01]  /*2b30*/  FMUL.FTZ R221, R221, UR4 ;  /* 0x00000004dddd7c20 */ /* 0x000fe20008410000 */
[----:B------:R-:W-:Y:S02]  /*2b40*/  FMUL.FTZ R222, R222, UR4 ;  /* 0x00000004dede7c20 */ /* 0x000fe40008410000 */
[C---:B------:R-:W-:Y:S01]  /*2b50*/  @P2 FMUL.FTZ R129, R130.reuse, UR4 ;  /* 0x0000000482812c20 */ /* 0x040fe20008410000 */
[----:B------:R-:W-:Y:S01]  /*2b60*/  FMUL.FTZ R130, R130, UR4 ;  /* 0x0000000482827c20 */ /* 0x000fe20008410000 */
[----:B------:R-:W-:Y:S01]  /*2b70*/  FMUL.FTZ R221, R28, R221 ;  /* 0x000000dd1cdd7220 */ /* 0x000fe20000410000 */
[----:B------:R-:W-:Y:S01]  /*2b80*/  FMUL.FTZ R222, R29, R222 ;  /* 0x000000de1dde7220 */ /* 0x000fe20000410000 */
[----:B------:R-:W-:Y:S01]  /*2b90*/  @P2 FMUL.FTZ R157, R129, R137 ;  /* 0x00000089819d2220 */ /* 0x000fe20000410000 */
[----:B------:R-:W-:Y:S01]  /*2ba0*/  FMUL.FTZ R137, R128, UR4 ;  /* 0x0000000480897c20 */ /* 0x000fe20008410000 */
[----:B------:R-:W-:Y:S01]  /*2bb0*/  FMUL.FTZ R128, R3, R218 ;  /* 0x000000da03807220 */ /* 0x000fe20000410000 */
[----:B------:R-:W-:Y:S01]  /*2bc0*/  FFMA.FTZ R129, R183, R152, R153 ;  /* 0x00000098b7817223 */ /* 0x000fe20000010099 */
[----:B------:R-:W-:-:S02]  /*2bd0*/  @P0 HADD2.F32 R136, -RZ, R138.H0_H0 ;  /* 0x2000008aff880230 */ /* 0x000fc40000004100 */
[----:B------:R-:W-:Y:S01]  /*2be0*/  FMUL.FTZ R137, R30, R137 ;  /* 0x000000891e897220 */ /* 0x000fe20000410000 */
[----:B------:R-:W-:Y:S01]  /*2bf0*/  FMUL.FTZ R131, R128, R0 ;  /* 0x0000000080837220 */ /* 0x000fe20000410000 */
[----:B------:R-:W-:Y:S01]  /*2c00*/  FADD.FTZ R129, R158, -R129 ;  /* 0x800000819e817221 */ /* 0x000fe20000010000 */
[----:B------:R-:W-:Y:S01]  /*2c10*/  MOV R158, RZ ;  /* 0x000000ff009e7202 */ /* 0x000fe20000000f00 */
[----:B------:R-:W-:Y:S01]  /*2c20*/  FMUL.FTZ R130, R31, R130 ;  /* 0x000000821f827220 */ /* 0x000fe20000410000 */
[----:B------:R-:W-:Y:S01]  /*2c30*/  FSEL R137, R137, RZ, P5 ;  /* 0x000000ff89897208 */ /* 0x000fe20002800000 */
[----:B------:R-:W-:Y:S01]  /*2c40*/  @P0 FMUL.FTZ R159, R131, UR4 ;  /* 0x00000004839f0c20 */ /* 0x000fe20008410000 */
[----:B------:R-:W-:Y:S01]  /*2c50*/  LOP3.LUT P5, RZ, R191, 0xff00, RZ, 0xc0, !PT ;  /* 0x0000ff00bfff7812 */ /* 0x000fe200078ac0ff */
[----:B------:R-:W-:Y:S01]  /*2c60*/  FMUL.FTZ R129, R3, R129 ;  /* 0x0000008103817220 */ /* 0x000fe20000410000 */
[----:B------:R-:W-:Y:S01]  /*2c70*/  FMUL.FTZ R131, R131, UR4 ;  /* 0x0000000483837c20 */ /* 0x000fe20008410000 */
[----:B------:R-:W-:Y:S01]  /*2c80*/  @P0 FMUL.FTZ R158, R159, R136 ;  /* 0x000000889f9e0220 */ /* 0x000fe20000410000 */
[----:B------:R-:W-:Y:S01]  /*2c90*/  FSEL R175, R130, RZ, P2 ;  /* 0x000000ff82af7208 */ /* 0x000fe20001000000 */
[----:B------:R-:W-:Y:S01]  /*2ca0*/  FMUL.FTZ R136, R129, R0 ;  /* 0x0000000081887220 */ /* 0x000fe20000410000 */
[----:B------:R-:W-:Y:S01]  /*2cb0*/  FMUL.FTZ R131, R32, R131 ;  /* 0x0000008320837220 */ /* 0x000fe20000410000 */
[----:B------:R-:W-:Y:S01]  /*2cc0*/  LOP3.LUT P2, RZ, R191, 0xff0000, RZ, 0xc0, !PT ;  /* 0x00ff0000bfff7812 */ /* 0x000fe2000784c0ff */
[----:B------:R-:W-:Y:S01]  /*2cd0*/  FMUL.FTZ R130, R3, R160 ;  /* 0x000000a003827220 */ /* 0x000fe20000410000 */
[----:B------:R-:W-:-:S02]  /*2ce0*/  MOV R159, RZ ;  /* 0x000000ff009f7202 */ /* 0x000fc40000000f00 */
[----:B------:R-:W-:Y:S02]  /*2cf0*/  MOV R160, RZ ;  /* 0x000000ff00a07202 */ /* 0x000fe40000000f00 */
[----:B------:R-:W-:Y:S02]  /*2d00*/  @P5 HADD2.F32 R138, -RZ, R138.H1_H1 ;  /* 0x3000008aff8a5230 */ /* 0x000fe40000004100 */
[C---:B------:R-:W-:Y:S01]  /*2d10*/  @P5 FMUL.FTZ R183, R136.reuse, UR4 ;  /* 0x0000000488b75c20 */ /* 0x040fe20008410000 */
[----:B------:R-:W-:Y:S01]  /*2d20*/  FMUL.FTZ R136, R136, UR4 ;  /* 0x0000000488887c20 */ /* 0x000fe20008410000 */
[----:B------:R-:W-:Y:S02]  /*2d30*/  FSEL R222, R222, RZ, P3 ;  /* 0x000000ffdede7208 */ /* 0x000fe40001800000 */
        /* <DEDUP_REMOVED lines=8> */
[----:B------:R-:W-:-:S02]  /*2dc0*/  @P2 HADD2.F32 R161, -RZ, R139.H0_H0 ;  /* 0x2000008bffa12230 */ /* 0x000fc40000004100 */
[C---:B------:R-:W-:Y:S01]  /*2dd0*/  @P2 FMUL.FTZ R183, R174.reuse, UR4 ;  /* 0x00000004aeb72c20 */ /* 0x040fe20008410000 */
[----:B------:R-:W-:Y:S01]  /*2de0*/  FMUL.FTZ R131, R3, R131 ;  /* 0x0000008303837220 */ /* 0x000fe20000410000 */
[----:B------:R-:W-:Y:S01]  /*2df0*/  FMUL.FTZ R174, R174, UR4 ;  /* 0x00000004aeae7c20 */ /* 0x000fe20008410000 */
[----:B------:R-:W-:Y:S01]  /*2e00*/  FSEL R136, R136, RZ, P5 ;  /* 0x000000ff88887208 */ /* 0x000fe20002800000 */
[----:B------:R-:W-:Y:S01]  /*2e10*/  @P2 FMUL.FTZ R160, R183, R161 ;  /* 0x000000a1b7a02220 */ /* 0x000fe20000410000 */
[----:B------:R-:W-:Y:S01]  /*2e20*/  FMUL.FTZ R183, R131, R0 ;  /* 0x0000000083b77220 */ /* 0x000fe20000410000 */
[----:B------:R-:W-:Y:S01]  /*2e30*/  FMUL.FTZ R174, R34, R174 ;  /* 0x000000ae22ae7220 */ /* 0x000fe20000410000 */
[----:B------:R-:W-:Y:S02]  /*2e40*/  MOV R161, RZ ;  /* 0x000000ff00a17202 */ /* 0x000fe40000000f00 */
[----:B------:R-:W-:Y:S01]  /*2e50*/  F2FP.F16.F32.PACK_AB R138, R136, R138 ;  /* 0x0000008a888a723e */ /* 0x000fe200000000ff */
[C---:B------:R-:W-:Y:S01]  /*2e60*/  @P0 FMUL.FTZ R190, R183.reuse, UR4 ;  /* 0x00000004b7be0c20 */ /* 0x040fe20008410000 */
[----:B------:R-:W-:Y:S01]  /*2e70*/  FMUL.FTZ R183, R183, UR4 ;  /* 0x00000004b7b77c20 */ /* 0x000fe20008410000 */
[----:B------:R-:W-:Y:S01]  /*2e80*/  @P0 HADD2.F32 R139, -RZ, R139.H1_H1 ;  /* 0x3000008bff8b0230 */ /* 0x000fe20000004100 */
[----:B------:R-:W-:-:S02]  /*2e90*/  FSEL R136, R221, RZ, P4 ;  /* 0x000000ffdd887208 */ /* 0x000fc40002000000 */
[----:B------:R-:W-:Y:S01]  /*2ea0*/  FMUL.FTZ R183, R35, R183 ;  /* 0x000000b723b77220 */ /* 0x000fe20000410000 */
[----:B------:R-:W-:Y:S01]  /*2eb0*/  F2FP.F16.F32.PACK_AB R137, R175, R137 ;  /* 0x00000089af89723e */ /* 0x000fe200000000ff */
[----:B------:R-:W-:Y:S01]  /*2ec0*/  @P0 FMUL.FTZ R161, R190, R139 ;  /* 0x0000008bbea10220 */ /* 0x000fe20000410000 */
[----:B------:R-:W-:Y:S02]  /*2ed0*/  FSEL R139, R174, RZ, P2 ;  /* 0x000000ffae8b7208 */ /* 0x000fe40001000000 */
[----:B------:R-:W-:Y:S02]  /*2ee0*/  FSEL R183, R183, RZ, P0 ;  /* 0x000000ffb7b77208 */ /* 0x000fe40000000000 */
[----:B------:R-:W-:Y:S02]  /*2ef0*/  F2FP.F16.F32.PACK_AB R136, R222, R136 ;  /* 0x00000088de88723e */ /* 0x000fe400000000ff */
[----:B------:R-:W-:-:S07]  /*2f00*/  F2FP.F16.F32.PACK_AB R139, R183, R139 ;  /* 0x0000008bb78b723e */ /* 0x000fce00000000ff */
.L_x_14938:
[----:B------:R-:W0:Y:S01]  /*2f10*/  @P1 LDC.64 R174, c[0x0][0x478] ;  /* 0x00011e00ffae1b82 */ /* 0x000e220000000a00 */
[----:B------:R-:W-:Y:S01]  /*2f20*/  MOV R183, 0x10 ;  /* 0x0000001000b77802 */ /* 0x000fe20000000f00 */
        /* <DEDUP_REMOVED lines=17> */
[----:B------:R-:W-:Y:S01]  /*3040*/  FMUL.FTZ R126, R3, R211 ;  /* 0x000000d3037e7220 */ /* 0x000fe20000410000 */
[----:B------:R-:W-:Y:S01]  /*3050*/  LOP3.LUT P4, RZ, R189, 0xff, RZ, 0xc0, !PT ;  /* 0x000000ffbdff7812 */ /* 0x000fe2000788c0ff */
[----:B------:R-:W-:Y:S01]  /*3060*/  FMUL.FTZ R127, R3, R127 ;  /* 0x0000007f037f7220 */ /* 0x000fe20000410000 */
[----:B------:R-:W-:Y:S01]  /*3070*/  FADD.FTZ R206, R208, -R206 ;  /* 0x800000ced0ce7221 */ /* 0x000fe20000010000 */
[----:B------:R-:W-:Y:S01]  /*3080*/  FMUL.FTZ R124, R126, R0 ;  /* 0x000000007e7c7220 */ /* 0x000fe20000410000 */
[----:B------:R-:W-:Y:S01]  /*3090*/  CS2R R190, SRZ ;  /* 0x0000000000be7805 */ /* 0x000fe2000001ff00 */
[----:B-----5:R-:W-:-:S02]  /*30a0*/  @P2 HADD2.F32 R128, -RZ, R137.H0_H0 ;  /* 0x20000089ff802230 */ /* 0x020fc40000004100 */
[----:B------:R-:W-:Y:S01]  /*30b0*/  FMUL.FTZ R129, R127, R0 ;  /* 0x000000007f817220 */ /* 0x000fe20000410000 */
[----:B------:R-:W-:Y:S01]  /*30c0*/  FMUL.FTZ R124, R124, UR4 ;  /* 0x000000047c7c7c20 */ /* 0x000fe20008410000 */
[C---:B------:R-:W-:Y:S01]  /*30d0*/  LOP3.LUT P5, RZ, R189.reuse, 0xff00, RZ, 0xc0, !PT ;  /* 0x0000ff00bdff7812 */ /* 0x040fe200078ac0ff */
[--C-:B------:R-:W-:Y:S01]  /*30e0*/  FFMA.FTZ R198, R198, R152, R153.reuse ;  /* 0x00000098c6c67223 */ /* 0x100fe20000010099 */
[----:B------:R-:W-:Y:S01]  /*30f0*/  LOP3.LUT P6, RZ, R189, 0xff0000, RZ, 0xc0, !PT ;  /* 0x00ff0000bdff7812 */ /* 0x000fe200078cc0ff */
[----:B------:R-:W-:Y:S01]  /*3100*/  @P2 FMUL.FTZ R182, R128, R124 ;  /* 0x0000007c80b62220 */ /* 0x000fe20000410000 */
[----:B------:R-:W-:Y:S02]  /*3110*/  @P3 HADD2.F32 R128, -RZ, R137.H1_H1 ;  /* 0x30000089ff803230 */ /* 0x000fe40000004100 */
[----:B------:R-:W-:Y:S01]  /*3120*/  FMUL.FTZ R137, R129, UR4 ;  /* 0x0000000481897c20 */ /* 0x000fe20008410000 */
[----:B------:R-:W-:Y:S01]  /*3130*/  FFMA.FTZ R129, R207, R152, R153 ;  /* 0x00000098cf817223 */ /* 0x000fe20000010099 */
[----:B------:R-:W-:-:S02]  /*3140*/  @P4 HADD2.F32 R131, -RZ, R138.H0_H0 ;  /* 0x2000008aff834230 */ /* 0x000fc40000004100 */
[----:B------:R-:W-:Y:S01]  /*3150*/  FADD.FTZ R204, R204, -R198 ;  /* 0x800000c6cccc7221 */ /* 0x000fe20000010000 */
[----:B------:R-:W-:Y:S01]  /*3160*/  @P3 FMUL.FTZ R190, R128, R137 ;  /* 0x0000008980be3220 */ /* 0x000fe20000410000 */
[----:B------:R-:W-:Y:S01]  /*3170*/  FMUL.FTZ R128, R3, R206 ;  /* 0x000000ce03807220 */ /* 0x000fe20000410000 */
[----:B------:R-:W-:Y:S01]  /*3180*/  FADD.FTZ R129, R209, -R129 ;  /* 0x80000081d1817221 */ /* 0x000fe20000010000 */
[----:B------:R-:W-:Y:S01]  /*3190*/  ISETP.GE.U32.AND P0, PT, R188, RZ, PT ;  /* 0x000000ffbc00720c */ /* 0x000fe20003f06070 */
[----:B------:R-:W-:Y:S02]  /*31a0*/  @P5 HADD2.F32 R138, -RZ, R138.H1_H1 ;  /* 0x3000008aff8a5230 */ /* 0x000fe40000004100 */
[----:B------:R-:W-:Y:S01]  /*31b0*/  FMUL.FTZ R130, R128, R0 ;  /* 0x0000000080827220 */ /* 0x000fe20000410000 */
[----:B------:R-:W-:Y:S01]  /*31c0*/  FMUL.FTZ R129, R3, R129 ;  /* 0x0000008103817220 */ /* 0x000fe20000410000 */
[----:B------:R-:W-:Y:S01]  /*31d0*/  FFMA.FTZ R203, R203, R152, R153 ;  /* 0x00000098cbcb7223 */ /* 0x000fe20000010099 */
[----:B------:R-:W-:-:S02]  /*31e0*/  @P6 HADD2.F32 R175, -RZ, R139.H0_H0 ;  /* 0x2000008bffaf6230 */ /* 0x000fc40000004100 */
[----:B------:R-:W-:Y:S01]  /*31f0*/  FMUL.FTZ R130, R130, UR4 ;  /* 0x0000000482827c20 */ /* 0x000fe20008410000 */
[----:B------:R-:W-:Y:S01]  /*3200*/  ISETP.GE.U32.AND.EX P0, PT, R189, 0x1000000, PT, P0 ;  /* 0x01000000bd00780c */ /* 0x000fe20003f06100 */
[----:B------:R-:W-:Y:S01]  /*3210*/  FADD.FTZ R205, R205, -R203 ;  /* 0x800000cbcdcd7221 */ /* 0x000fe20000010000 */
[----:B------:R-:W-:Y:S01]  /*3220*/  MOV R198, RZ ;  /* 0x000000ff00c67202 */ /* 0x000fe20000000f00 */
[----:B------:R-:W-:Y:S01]  /*3230*/  @P4 FMUL.FTZ R183, R131, R130 ;  /* 0x0000008283b74220 */ /* 0x000fe20000410000 */
[----:B------:R-:W-:Y:S01]  /*3240*/  FMUL.FTZ R131, R129, R0 ;  /* 0x0000000081837220 */ /* 0x000fe20000410000 */
[--C-:B------:R-:W-:Y:S01]  /*3250*/  FFMA.FTZ R200, R200, R152, R153.reuse ;  /* 0x00000098c8c87223 */ /* 0x100fe20000010099 */
[----:B------:R-:W-:Y:S01]  /*3260*/  FMUL.FTZ R124, R38, R124 ;  /* 0x0000007c267c7220 */ /* 0x000fe20000410000 */
[----:B------:R-:W-:Y:S01]  /*3270*/  FMUL.FTZ R137, R39, R137 ;  /* 0x0000008927897220 */ /* 0x000fe20000410000 */
[----:B------:R-:W-:Y:S01]  /*3280*/  FMUL.FTZ R131, R131, UR4 ;  /* 0x0000000483837c20 */ /* 0x000fe20008410000 */
[----:B------:R-:W-:Y:S01]  /*3290*/  FADD.FTZ R200, R202, -R200 ;  /* 0x800000c8cac87221 */ /* 0x000fe20000010000 */
[----:B------:R-:W-:-:S02]  /*32a0*/  FFMA.FTZ R125, R210, R152, R153 ;  /* 0x00000098d27d7223 */ /* 0x000fc40000010099 */
[-C--:B------:R-:W-:Y:S01]  /*32b0*/  @P5 FMUL.FTZ R191, R138, R131.reuse ;  /* 0x000000838abf5220 */ /* 0x080fe20000410000 */
[----:B------:R-:W-:Y:S01]  /*32c0*/  FMUL.FTZ R138, R40, R130 ;  /* 0x00000082288a7220 */ /* 0x000fe20000410000 */
[----:B------:R-:W-:Y:S01]  /*32d0*/  FMUL.FTZ R130, R3, R204 ;  /* 0x000000cc03827220 */ /* 0x000fe20000410000 */
[----:B------:R-:W-:Y:S01]  /*32e0*/  FMUL.FTZ R174, R41, R131 ;  /* 0x0000008329ae7220 */ /* 0x000fe20000410000 */
[----:B------:R-:W-:Y:S01]  /*32f0*/  @P0 HADD2.F32 R139, -RZ, R139.H1_H1 ;  /* 0x3000008bff8b0230 */ /* 0x000fe20000004100 */
[----:B------:R-:W-:Y:S01]  /*3300*/  FSEL R137, R137, RZ, P3 ;  /* 0x000000ff89897208 */ /* 0x000fe20001800000 */
[----:B------:R-:W-:Y:S01]  /*3310*/  FMUL.FTZ R131, R130, R0 ;  /* 0x0000000082837220 */ /* 0x000fe20000410000 */
[----:B------:R-:W-:Y:S01]  /*3320*/  FSEL R138, R138, RZ, P4 ;  /* 0x000000ff8a8a7208 */ /* 0x000fe20002000000 */
[----:B------:R-:W-:Y:S01]  /*3330*/  FADD.FTZ R125, R213, -R125 ;  /* 0x8000007dd57d7221 */ /* 0x000fe20000010000 */
[----:B------:R-:W-:Y:S01]  /*3340*/  FSEL R174, R174, RZ, P5 ;  /* 0x000000ffaeae7208 */ /* 0x000fe20002800000 */
[----:B------:R-:W-:Y:S01]  /*3350*/  FMUL.FTZ R131, R131, UR4 ;  /* 0x0000000483837c20 */ /* 0x000fe20008410000 */
[C---:B------:R-:W-:Y:S01]  /*3360*/  LOP3.LUT P4, RZ, R188.reuse, 0xff, RZ, 0xc0, !PT ;  /* 0x000000ffbcff7812 */ /* 0x040fe2000788c0ff */
[----:B------:R-:W-:Y:S01]  /*3370*/  FMUL.FTZ R125, R3, R125 ;  /* 0x0000007d037d7220 */ /* 0x000fe20000410000 */
[----:B------:R-:W-:Y:S01]  /*3380*/  LOP3.LUT P5, RZ, R188, 0xff00, RZ, 0xc0, !PT ;  /* 0x0000ff00bcff7812 */ /* 0x000fe200078ac0ff */
[-C--:B------:R-:W-:Y:S01]  /*3390*/  @P6 FMUL.FTZ R198, R175, R131.reuse ;  /* 0x00000083afc66220 */ /* 0x080fe20000410000 */
[----:B------:R-:W-:Y:S01]  /*33a0*/  FMUL.FTZ R175, R42, R131 ;  /* 0x000000832aaf7220 */ /* 0x000fe20000410000 */
[----:B------:R-:W-:Y:S01]  /*33b0*/  FMUL.FTZ R131, R3, R205 ;  /* 0x000000cd03837220 */ /* 0x000fe20000410000 */
[----:B------:R-:W-:-:S02]  /*33c0*/  F2FP.F16.F32.PACK_AB R138, R174, R138 ;  /* 0x0000008aae8a723e */ /* 0x000fc400000000ff */
[----:B------:R-:W-:Y:S01]  /*33d0*/  FSEL R174, R124, RZ, P2 ;  /* 0x000000ff7cae7208 */ /* 0x000fe20001000000 */
[----:B------:R-:W-:Y:S01]  /*33e0*/  FMUL.FTZ R188, R131, R0 ;  /* 0x0000000083bc7220 */ /* 0x000fe20000410000 */
[----:B------:R-:W-:Y:S01]  /*33f0*/  FMUL.FTZ R124, R3, R200 ;  /* 0x000000c8037c7220 */ /* 0x000fe20000410000 */
[----:B------:R-:W-:Y:S02]  /*3400*/  FSEL R175, R175, RZ, P6 ;  /* 0x000000ffafaf7208 */ /* 0x000fe40003000000 */
[----:B------:R-:W-:Y:S01]  /*3410*/  FMUL.FTZ R189, R188, UR4 ;  /* 0x00000004bcbd7c20 */ /* 0x000fe20008410000 */
[----:B------:R-:W-:Y:S02]  /*3420*/  MOV R188, RZ ;  /* 0x000000ff00bc7202 */ /* 0x000fe40000000f00 */
[----:B------:R-:W-:Y:S01]  /*3430*/  F2FP.F16.F32.PACK_AB R137, R137, R174 ;  /* 0x000000ae8989723e */ /* 0x000fe200000000ff */
[-C--:B------:R-:W-:Y:S01]  /*3440*/  @P0 FMUL.FTZ R188, R139, R189.reuse ;  /* 0x000000bd8bbc0220 */ /* 0x080fe20000410000 */
[----:B------:R-:W-:Y:S01]  /*3450*/  FMUL.FTZ R189, R43, R189 ;  /* 0x000000bd2bbd7220 */ /* 0x000fe20000410000 */
[----:B------:R-:W-:Y:S01]  /*3460*/  FMUL.FTZ R174, R124, R0 ;  /* 0x000000007cae7220 */ /* 0x000fe20000410000 */
[----:B------:R-:W-:-:S03]  /*3470*/  MOV R200, RZ ;  /* 0x000000ff00c87202 */ /* 0x000fc60000000f00 */
[----:B------:R-:W-:Y:S01]  /*3480*/  FSEL R139, R189, RZ, P0 ;  /* 0x000000ffbd8b7208 */ /* 0x000fe20000000000 */
[----:B------:R-:W-:Y:S01]  /*3490*/  FMUL.FTZ R174, R174, UR4 ;  /* 0x00000004aeae7c20 */ /* 0x000fe20008410000 */
[----:B------:R-:W-:Y:S02]  /*34a0*/  MOV R189, RZ ;  /* 0x000000ff00bd7202 */ /* 0x000fe40000000f00 */
[----:B------:R-:W-:Y:S01]  /*34b0*/  F2FP.F16.F32.PACK_AB R139, R139, R175 ;  /* 0x000000af8b8b723e */ /* 0x000fe200000000ff */
[--C-:B------:R-:W-:Y:S02]  /*34c0*/  @P4 HADD2.F32 R175, -RZ, R136.reuse.H0_H0 ;  /* 0x20000088ffaf4230 */ /* 0x100fe40000004100 */
[----:B------:R-:W-:-:S03]  /*34d0*/  @P5 HADD2.F32 R136, -RZ, R136.H1_H1 ;  /* 0x30000088ff885230 */ /* 0x000fc60000004100 */
[----:B------:R-:W-:Y:S01]  /*34e0*/  @P4 FMUL.FTZ R189, R175, R174 ;  /* 0x000000aeafbd4220 */ /* 0x000fe20000410000 */
[----:B------:R-:W-:Y:S01]  /*34f0*/  FMUL.FTZ R175, R125, R0 ;  /* 0x000000007daf7220 */ /* 0x000fe20000410000 */
[----:B------:R-:W-:-:S03]  /*3500*/  FMUL.FTZ R174, R36, R174 ;  /* 0x000000ae24ae7220 */ /* 0x000fc60000410000 */
[----:B------:R-:W-:-:S04]  /*3510*/  FMUL.FTZ R175, R175, UR4 ;  /* 0x00000004afaf7c20 */ /* 0x000fc80008410000 */
[-C--:B------:R-:W-:Y:S01]  /*3520*/  @P5 FMUL.FTZ R200, R136, R175.reuse ;  /* 0x000000af88c85220 */ /* 0x080fe20000410000 */
[----:B------:R-:W-:Y:S01]  /*3530*/  FMUL.FTZ R175, R37, R175 ;  /* 0x000000af25af7220 */ /* 0x000fe20000410000 */
[----:B------:R-:W-:-:S04]  /*3540*/  FSEL R136, R174, RZ, P4 ;  /* 0x000000ffae887208 */ /* 0x000fc80002000000 */
[----:B------:R-:W-:-:S04]  /*3550*/  FSEL R175, R175, RZ, P5 ;  /* 0x000000ffafaf7208 */ /* 0x000fc80002800000 */
[----:B------:R-:W-:Y:S01]  /*3560*/  F2FP.F16.F32.PACK_AB R136, R175, R136 ;  /* 0x00000088af88723e */ /* 0x000fe200000000ff */
[----:B------:R-:W-:Y:S06]  /*3570*/  BRA `(.L_x_14940) ;  /* 0x0000000400747947 */ /* 0x000fec0003800000 */
.L_x_14939:
[-CC-:B------:R-:W-:Y:S01]  /*3580*/  FFMA.FTZ R211, R211, R152.reuse, R153.reuse ;  /* 0x00000098d3d37223 */ /* 0x180fe20000010099 */
[----:B------:R-:W-:Y:S01]  /*3590*/  LOP3.LUT P5, RZ, R188, 0xff0000, RZ, 0xc0, !PT ;  /* 0x00ff0000bcff7812 */ /* 0x000fe200078ac0ff */
[-C--:B------:R-:W-:Y:S01]  /*35a0*/  FFMA.FTZ R212, R212, R152.reuse, R153 ;  /* 0x00000098d4d47223 */ /* 0x080fe20000010099 */
[----:B------:R-:W-:Y:S01]  /*35b0*/  LOP3.LUT P4, RZ, R188, 0xff000000, RZ, 0xc0, !PT ;  /* 0xff000000bcff7812 */ /* 0x000fe2000788c0ff */
[----:B------:R-:W-:Y:S01]  /*35c0*/  FADD.FTZ R211, R214, -R211 ;  /* 0x800000d3d6d37221 */ /* 0x000fe20000010000 */
[----:B------:R-:W-:Y:S01]  /*35d0*/  MOV R182, RZ ;  /* 0x000000ff00b67202 */ /* 0x000fe20000000f00 */
[----:B------:R-:W-:Y:S01]  /*35e0*/  FADD.FTZ R215, R215, -R212 ;  /* 0x800000d4d7d77221 */ /* 0x000fe20000010000 */
[-CC-:B------:R-:W-:Y:S01]  /*35f0*/  FFMA.FTZ R206, R206, R152.reuse, R153.reuse ;  /* 0x00000098cece7223 */ /* 0x180fe20000010099 */
[C---:B------:R-:W-:Y:S01]  /*3600*/  FMUL.FTZ R211, R3.reuse, R211 ;  /* 0x000000d303d37220 */ /* 0x040fe20000410000 */
[----:B------:R-:W-:Y:S01]  /*3610*/  MOV R190, RZ ;  /* 0x000000ff00be7202 */ /* 0x000fe20000000f00 */
        /* <DEDUP_REMOVED lines=8> */
[----:B------:R-:W-:Y:S01]  /*36a0*/  FADD.FTZ R209, R209, -R207 ;  /* 0x800000cfd1d17221 */ /* 0x000fe20000010000 */
[--C-:B------:R-:W-:Y:S01]  /*36b0*/  FFMA.FTZ R198, R198, R152, R153.reuse ;  /* 0x00000098c6c67223 */ /* 0x100fe20000010099 */
[----:B------:R-:W-:Y:S01]  /*36c0*/  @P5 FMUL.FTZ R182, R175, R174 ;  /* 0x000000aeafb65220 */ /* 0x000fe20000410000 */
[----:B------:R-:W-:Y:S02]  /*36d0*/  @P4 HADD2.F32 R175, -RZ, R137.H1_H1 ;  /* 0x30000089ffaf4230 */ /* 0x000fe40000004100 */
[----:B------:R-:W-:Y:S01]  /*36e0*/  FMUL.FTZ R137, R183, UR4 ;  /* 0x00000004b7897c20 */ /* 0x000fe20008410000 */
[----:B------:R-:W-:Y:S01]  /*36f0*/  MOV R183, RZ ;  /* 0x000000ff00b77202 */ /* 0x000fe20000000f00 */
[--C-:B------:R-:W-:Y:S01]  /*3700*/  @P0 HADD2.F32 R191, -RZ, R138.reuse.H0_H0 ;  /* 0x2000008affbf0230 */ /* 0x100fe20000004100 */
[----:B------:R-:W-:Y:S01]  /*3710*/  LOP3.LUT P3, RZ, R189, 0xff0000, RZ, 0xc0, !PT ;  /* 0x00ff0000bdff7812 */ /* 0x000fe2000786c0ff */
[----:B------:R-:W-:Y:S01]  /*3720*/  @P4 FMUL.FTZ R190, R175, R137 ;  /* 0x00000089afbe4220 */ /* 0x000fe20000410000 */
[----:B------:R-:W-:Y:S01]  /*3730*/  FADD.FTZ R175, R208, -R206 ;  /* 0x800000ced0af7221 */ /* 0x000fe20000010000 */
[----:B------:R-:W-:Y:S01]  /*3740*/  FADD.FTZ R198, R204, -R198 ;  /* 0x800000c6ccc67221 */ /* 0x000fe20000010000 */
[----:B------:R-:W-:Y:S01]  /*3750*/  FFMA.FTZ R203, R203, R152, R153 ;  /* 0x00000098cbcb7223 */ /* 0x000fe20000010099 */
[----:B------:R-:W-:-:S02]  /*3760*/  @P2 HADD2.F32 R206, -RZ, R138.H1_H1 ;  /* 0x3000008affce2230 */ /* 0x000fc40000004100 */
[C---:B------:R-:W-:Y:S01]  /*3770*/  FMUL.FTZ R175, R3.reuse, R175 ;  /* 0x000000af03af7220 */ /* 0x040fe20000410000 */
[----:B------:R-:W-:Y:S01]  /*3780*/  FMUL.FTZ R198, R3, R198 ;  /* 0x000000c603c67220 */ /* 0x000fe20000410000 */
[----:B------:R-:W-:Y:S01]  /*3790*/  FFMA.FTZ R200, R200, R152, R153 ;  /* 0x00000098c8c87223 */ /* 0x000fe20000010099 */
[----:B------:R-:W-:Y:S01]  /*37a0*/  FADD.FTZ R205, R205, -R203 ;  /* 0x800000cbcdcd7221 */ /* 0x000fe20000010000 */
[C---:B------:R-:W-:Y:S01]  /*37b0*/  FMUL.FTZ R175, R0.reuse, R175 ;  /* 0x000000af00af7220 */ /* 0x040fe20000410000 */
[----:B------:R-:W-:Y:S01]  /*37c0*/  FMUL.FTZ R198, R0, R198 ;  /* 0x000000c600c67220 */ /* 0x000fe20000410000 */
[----:B------:R-:W-:Y:S01]  /*37d0*/  FADD.FTZ R200, R202, -R200 ;  /* 0x800000c8cac87221 */ /* 0x000fe20000010000 */
[----:B------:R-:W-:Y:S02]  /*37e0*/  @P3 HADD2.F32 R204, -RZ, R139.H0_H0 ;  /* 0x2000008bffcc3230 */ /* 0x000fe40000004100 */
[----:B------:R-:W-:Y:S01]  /*37f0*/  FMUL.FTZ R175, R175, UR4 ;  /* 0x00000004afaf7c20 */ /* 0x000fe20008410000 */
[----:B------:R-:W-:Y:S01]  /*3800*/  FMUL.FTZ R203, R198, UR4 ;  /* 0x00000004c6cb7c20 */ /* 0x000fe20008410000 */
[----:B------:R-:W-:Y:S01]  /*3810*/  MOV R198, RZ ;  /* 0x000000ff00c67202 */ /* 0x000fe20000000f00 */
[----:B------:R-:W-:Y:S01]  /*3820*/  FMUL.FTZ R205, R3, R205 ;  /* 0x000000cd03cd7220 */ /* 0x000fe20000410000 */
[----:B------:R-:W-:Y:S01]  /*3830*/  @P0 FMUL.FTZ R183, R191, R175 ;  /* 0x000000afbfb70220 */ /* 0x000fe20000410000 */
[C---:B------:R-:W-:Y:S01]  /*3840*/  FMUL.FTZ R191, R3.reuse, R209 ;  /* 0x000000d103bf7220 */ /* 0x040fe20000410000 */
[----:B------:R-:W-:Y:S01]  /*3850*/  FMUL.FTZ R175, R40, R175 ;  /* 0x000000af28af7220 */ /* 0x000fe20000410000 */
[-C--:B------:R-:W-:Y:S01]  /*3860*/  @P3 FMUL.FTZ R198, R204, R203.reuse ;  /* 0x000000cbccc63220 */ /* 0x080fe20000410000 */
[----:B------:R-:W-:Y:S01]  /*3870*/  FMUL.FTZ R203, R42, R203 ;  /* 0x000000cb2acb7220 */ /* 0x000fe20000410000 */
[----:B------:R-:W-:Y:S01]  /*3880*/  FMUL.FTZ R191, R0, R191 ;  /* 0x000000bf00bf7220 */ /* 0x000fe20000410000 */
[----:B------:R-:W-:Y:S01]  /*3890*/  FMUL.FTZ R200, R3, R200 ;  /* 0x000000c803c87220 */ /* 0x000fe20000410000 */
[----:B------:R-:W-:Y:S01]  /*38a0*/  FSEL R175, R175, RZ, P0 ;  /* 0x000000ffafaf7208 */ /* 0x000fe20000000000 */
[----:B------:R-:W-:Y:S01]  /*38b0*/  FFMA.FTZ R210, R210, R152, R153 ;  /* 0x00000098d2d27223 */ /* 0x000fe20000010099 */
[----:B------:R-:W-:Y:S01]  /*38c0*/  FMUL.FTZ R138, R191, UR4 ;  /* 0x00000004bf8a7c20 */ /* 0x000fe20008410000 */
[----:B------:R-:W-:Y:S01]  /*38d0*/  MOV R191, RZ ;  /* 0x000000ff00bf7202 */ /* 0x000fe20000000f00 */
[----:B------:R-:W-:Y:S01]  /*38e0*/  FMUL.FTZ R205, R0, R205 ;  /* 0x000000cd00cd7220 */ /* 0x000fe20000410000 */
[----:B------:R-:W-:Y:S01]  /*38f0*/  ISETP.GE.U32.AND P0, PT, R188, RZ, PT ;  /* 0x000000ffbc00720c */ /* 0x000fe20003f06070 */
[-C--:B------:R-:W-:Y:S01]  /*3900*/  @P2 FMUL.FTZ R191, R206, R138.reuse ;  /* 0x0000008acebf2220 */ /* 0x080fe20000410000 */
[----:B------:R-:W-:Y:S01]  /*3910*/  FMUL.FTZ R138, R41, R138 ;  /* 0x0000008a298a7220 */ /* 0x000fe20000410000 */
[----:B------:R-:W-:Y:S01]  /*3920*/  FSEL R203, R203, RZ, P3 ;  /* 0x000000ffcbcb7208 */ /* 0x000fe20001800000 */
[----:B------:R-:W-:Y:S01]  /*3930*/  FMUL.FTZ R200, R0, R200 ;  /* 0x000000c800c87220 */ /* 0x000fe20000410000 */
[----:B------:R-:W-:Y:S01]  /*3940*/  ISETP.GE.U32.AND.EX P0, PT, R189, 0x1000000, PT, P0 ;  /* 0x01000000bd00780c */ /* 0x000fe20003f06100 */
[----:B------:R-:W-:Y:S01]  /*3950*/  FADD.FTZ R213, R213, -R210 ;  /* 0x800000d2d5d57221 */ /* 0x000fe20000010000 */
[----:B------:R-:W-:Y:S01]  /*3960*/  FSEL R138, R138, RZ, P2 ;  /* 0x000000ff8a8a7208 */ /* 0x000fe20001000000 */
[----:B------:R-:W-:Y:S01]  /*3970*/  FMUL.FTZ R202, R200, UR4 ;  /* 0x00000004c8ca7c20 */ /* 0x000fe20008410000 */
[C---:B------:R-:W-:Y:S01]  /*3980*/  LOP3.LUT P2, RZ, R188.reuse, 0xff, RZ, 0xc0, !PT ;  /* 0x000000ffbcff7812 */ /* 0x040fe2000784c0ff */
[----:B------:R-:W-:Y:S01]  /*3990*/  FMUL.FTZ R213, R3, R213 ;  /* 0x000000d503d57220 */ /* 0x000fe20000410000 */
[----:B------:R-:W-:Y:S01]  /*39a0*/  LOP3.LUT P3, RZ, R188, 0xff00, RZ, 0xc0, !PT ;  /* 0x0000ff00bcff7812 */ /* 0x000fe2000786c0ff */
[----:B------:R-:W-:Y:S01]  /*39b0*/  FMUL.FTZ R174, R38, R174 ;  /* 0x000000ae26ae7220 */ /* 0x000fe20000410000 */
[----:B------:R-:W-:Y:S01]  /*39c0*/  MOV R188, RZ ;  /* 0x000000ff00bc7202 */ /* 0x000fe20000000f00 */
[----:B------:R-:W-:Y:S01]  /*39d0*/  FMUL.FTZ R137, R39, R137 ;  /* 0x0000008927897220 */ /* 0x000fe20000410000 */
[----:B------:R-:W-:-:S02]  /*39e0*/  F2FP.F16.F32.PACK_AB R138, R138, R175 ;  /* 0x000000af8a8a723e */ /* 0x000fc400000000ff */
[----:B------:R-:W-:Y:S01]  /*39f0*/  FSEL R174, R174, RZ, P5 ;  /* 0x000000ffaeae7208 */ /* 0x000fe20002800000 */
[----:B------:R-:W-:Y:S02]  /*3a00*/  @P0 HADD2.F32 R189, -RZ, R139.H1_H1 ;  /* 0x3000008bffbd0230 */ /* 0x000fe40000004100 */
[----:B------:R-:W-:Y:S01]  /*3a10*/  FMUL.FTZ R139, R205, UR4 ;  /* 0x00000004cd8b7c20 */ /* 0x000fe20008410000 */
[----:B------:R-:W-:Y:S01]  /*3a20*/  FSEL R137, R137, RZ, P4 ;  /* 0x000000ff89897208 */ /* 0x000fe20002000000 */
[--C-:B------:R-:W-:Y:S02]  /*3a30*/  @P2 HADD2.F32 R200, -RZ, R136.reuse.H0_H0 ;  /* 0x20000088ffc82230 */ /* 0x100fe40000004100 */
[-C--:B------:R-:W-:Y:S01]  /*3a40*/  @P0 FMUL.FTZ R188, R189, R139.reuse ;  /* 0x0000008bbdbc0220 */ /* 0x080fe20000410000 */
[----:B------:R-:W-:Y:S01]  /*3a50*/  MOV R189, RZ ;  /* 0x000000ff00bd7202 */ /* 0x000fe20000000f00 */
[----:B------:R-:W-:Y:S02]  /*3a60*/  @P3 HADD2.F32 R204, -RZ, R136.H1_H1 ;  /* 0x30000088ffcc3230 */ /* 0x000fe40000004100 */
[----:B------:R-:W-:Y:S01]  /*3a70*/  FMUL.FTZ R139, R43, R139 ;  /* 0x0000008b2b8b7220 */ /* 0x000fe20000410000 */
[-C--:B------:R-:W-:Y:S01]  /*3a80*/  @P2 FMUL.FTZ R189, R200, R202.reuse ;  /* 0x000000cac8bd2220 */ /* 0x080fe20000410000 */
[----:B------:R-:W-:Y:S01]  /*3a90*/  FMUL.FTZ R200, R0, R213 ;  /* 0x000000d500c87220 */ /* 0x000fe20000410000 */
[----:B------:R-:W-:Y:S01]  /*3aa0*/  FMUL.FTZ R202, R36, R202 ;  /* 0x000000ca24ca7220 */ /* 0x000fe20000410000 */
[----:B------:R-:W-:-:S02]  /*3ab0*/  F2FP.F16.F32.PACK_AB R137, R137, R174 ;  /* 0x000000ae8989723e */ /* 0x000fc400000000ff */
[----:B------:R-:W-:Y:S01]  /*3ac0*/  FMUL.FTZ R136, R200, UR4 ;  /* 0x00000004c8887c20 */ /* 0x000fe20008410000 */
[----:B------:R-:W-:Y:S02]  /*3ad0*/  MOV R200, RZ ;  /* 0x000000ff00c87202 */ /* 0x000fe40000000f00 */
[----:B------:R-:W-:Y:S01]  /*3ae0*/  FSEL R139, R139, RZ, P0 ;  /* 0x000000ff8b8b7208 */ /* 0x000fe20000000000 */
[-C--:B------:R-:W-:Y:S01]  /*3af0*/  @P3 FMUL.FTZ R200, R204, R136.reuse ;  /* 0x00000088ccc83220 */ /* 0x080fe20000410000 */
[----:B------:R-:W-:Y:S01]  /*3b00*/  FMUL.FTZ R136, R37, R136 ;  /* 0x0000008825887220 */ /* 0x000fe20000410000 */
[----:B------:R-:W-:Y:S02]  /*3b10*/  FSEL R202, R202, RZ, P2 ;  /* 0x000000ffcaca7208 */ /* 0x000fe40001000000 */
[----:B------:R-:W-:Y:S02]  /*3b20*/  F2FP.F16.F32.PACK_AB R139, R139, R203 ;  /* 0x000000cb8b8b723e */ /* 0x000fe400000000ff */
[----:B------:R-:W-:-:S04]  /*3b30*/  FSEL R136, R136, RZ, P3 ;  /* 0x000000ff88887208 */ /* 0x000fc80001800000 */
[----:B------:R-:W-:-:S07]  /*3b40*/  F2FP.F16.F32.PACK_AB R136, R136, R202 ;  /* 0x000000ca8888723e */ /* 0x000fce00000000ff */
.L_x_14940:
        /* <DEDUP_REMOVED lines=18> */
[----:B------:R-:W-:Y:S01]  /*3c70*/  LOP3.LUT P4, RZ, R187, 0xff, RZ, 0xc0, !PT ;  /* 0x000000ffbbff7812 */ /* 0x000fe2000788c0ff */
[C---:B------:R-:W-:Y:S01]  /*3c80*/  FMUL.FTZ R126, R3.reuse, R164 ;  /* 0x000000a4037e7220 */ /* 0x040fe20000410000 */
[----:B------:R-:W-:Y:S01]  /*3c90*/  CS2R R164, SRZ ;  /* 0x0000000000a47805 */ /* 0x000fe2000001ff00 */
[----:B------:R-:W-:Y:S01]  /*3ca0*/  FMUL.FTZ R127, R3, R127 ;  /* 0x0000007f037f7220 */ /* 0x000fe20000410000 */
[----:B------:R-:W-:Y:S01]  /*3cb0*/  FADD.FTZ R170, R171, -R170 ;  /* 0x800000aaabaa7221 */ /* 0x000fe20000010000 */
[----:B------:R-:W-:Y:S01]  /*3cc0*/  FMUL.FTZ R124, R126, R0 ;  /* 0x000000007e7c7220 */ /* 0x000fe20000410000 */
[----:B------:R-:W-:Y:S01]  /*3cd0*/  LOP3.LUT P5, RZ, R187, 0xff00, RZ, 0xc0, !PT ;  /* 0x0000ff00bbff7812 */ /* 0x000fe200078ac0ff */
[----:B-----5:R-:W-:-:S02]  /*3ce0*/  @P2 HADD2.F32 R128, -RZ, R137.H0_H0 ;  /* 0x20000089ff802230 */ /* 0x020fc40000004100 */
[----:B------:R-:W-:Y:S01]  /*3cf0*/  FMUL.FTZ R129, R127, R0 ;  /* 0x000000007f817220 */ /* 0x000fe20000410000 */
[----:B------:R-:W-:Y:S01]  /*3d00*/  FMUL.FTZ R124, R124, UR4 ;  /* 0x000000047c7c7c20 */ /* 0x000fe20008410000 */
[-CC-:B------:R-:W-:Y:S01]  /*3d10*/  FFMA.FTZ R125, R163, R152.reuse, R153.reuse ;  /* 0x00000098a37d7223 */ /* 0x180fe20000010099 */
        /* <DEDUP_REMOVED lines=11> */
[----:B------:R-:W-:Y:S01]  /*3dd0*/  MOV R167, RZ ;  /* 0x000000ff00a77202 */ /* 0x000fe20000000f00 */
[----:B------:R-:W-:Y:S02]  /*3de0*/  @P5 HADD2.F32 R138, -RZ, R138.H1_H1 ;  /* 0x3000008aff8a5230 */ /* 0x000fe40000004100 */
[----:B------:R-:W-:Y:S01]  /*3df0*/  FMUL.FTZ R130, R128, R0 ;  /* 0x0000000080827220 */ /* 0x000fe20000410000 */
[----:B------:R-:W-:Y:S01]  /*3e00*/  FMUL.FTZ R129, R3, R129 ;  /* 0x0000008103817220 */ /* 0x000fe20000410000 */
[----:B------:R-:W-:Y:S01]  /*3e10*/  CS2R R168, SRZ ;  /* 0x0000000000a87805 */ /* 0x000fe2000001ff00 */
[----:B------:R-:W-:Y:S01]  /*3e20*/  FADD.FTZ R177, R177, -R176 ;  /* 0x800000b0b1b17221 */ /* 0x000fe20000010000 */
[----:B------:R-:W-:Y:S01]  /*3e30*/  FMUL.FTZ R130, R130, UR4 ;  /* 0x0000000482827c20 */ /* 0x000fe20008410000 */
[----:B------:R-:W-:Y:S01]  /*3e40*/  ISETP.GE.U32.AND P0, PT, R186, RZ, PT ;  /* 0x000000ffba00720c */ /* 0x000fe20003f06070 */
[----:B------:R-:W-:Y:S01]  /*3e50*/  FFMA.FTZ R178, R178, R152, R153 ;  /* 0x00000098b2b27223 */ /* 0x000fe20000010099 */
[----:B------:R-:W-:-:S02]  /*3e60*/  @P6 HADD2.F32 R170, -RZ, R139.H0_H0 ;  /* 0x2000008bffaa6230 */ /* 0x000fc40000004100 */
[----:B------:R-:W-:Y:S01]  /*3e70*/  @P4 FMUL.FTZ R167, R131, R130 ;  /* 0x0000008283a74220 */ /* 0x000fe20000410000 */
[----:B------:R-:W-:Y:S01]  /*3e80*/  FMUL.FTZ R131, R129, R0 ;  /* 0x0000000081837220 */ /* 0x000fe20000410000 */
[----:B------:R-:W-:Y:S01]  /*3e90*/  ISETP.GE.U32.AND.EX P0, PT, R187, 0x1000000, PT, P0 ;  /* 0x01000000bb00780c */ /* 0x000fe20003f06100 */
[----:B------:R-:W-:Y:S01]  /*3ea0*/  FFMA.FTZ R162, R162, R152, R153 ;  /* 0x00000098a2a27223 */ /* 0x000fe20000010099 */
[----:B------:R-:W-:Y:S01]  /*3eb0*/  FADD.FTZ R179, R179, -R178 ;  /* 0x800000b2b3b37221 */ /* 0x000fe20000010000 */
[----:B------:R-:W-:Y:S01]  /*3ec0*/  FMUL.FTZ R131, R131, UR4 ;  /* 0x0000000483837c20 */ /* 0x000fe20008410000 */
[----:B------:R-:W-:Y:S01]  /*3ed0*/  FMUL.FTZ R124, R46, R124 ;  /* 0x0000007c2e7c7220 */ /* 0x000fe20000410000 */
[----:B------:R-:W-:Y:S01]  /*3ee0*/  FADD.FTZ R162, R166, -R162 ;  /* 0x800000a2a6a27221 */ /* 0x000fe20000010000 */
[----:B------:R-:W-:Y:S01]  /*3ef0*/  FMUL.FTZ R137, R47, R137 ;  /* 0x000000892f897220 */ /* 0x000fe20000410000 */
[----:B------:R-:W-:Y:S01]  /*3f00*/  @P5 FMUL.FTZ R168, R138, R131 ;  /* 0x000000838aa85220 */ /* 0x000fe20000410000 */
[----:B------:R-:W-:Y:S01]  /*3f10*/  FMUL.FTZ R138, R48, R130 ;  /* 0x00000082308a7220 */ /* 0x000fe20000410000 */
[----:B------:R-:W-:Y:S01]  /*3f20*/  FMUL.FTZ R130, R3, R177 ;  /* 0x000000b103827220 */ /* 0x000fe20000410000 */
[----:B------:R-:W-:Y:S01]  /*3f30*/  FMUL.FTZ R163, R49, R131 ;  /* 0x0000008331a37220 */ /* 0x000fe20000410000 */
[----:B------:R-:W-:Y:S01]  /*3f40*/  FSEL R137, R137, RZ, P3 ;  /* 0x000000ff89897208 */ /* 0x000fe20001800000 */
[----:B------:R-:W-:Y:S01]  /*3f50*/  FMUL.FTZ R125, R3, R125 ;  /* 0x0000007d037d7220 */ /* 0x000fe20000410000 */
[----:B------:R-:W-:Y:S01]  /*3f60*/  FMUL.FTZ R131, R130, R0 ;  /* 0x0000000082837220 */ /* 0x000fe20000410000 */
[----:B------:R-:W-:Y:S01]  /*3f70*/  FSEL R138, R138, RZ, P4 ;  /* 0x000000ff8a8a7208 */ /* 0x000fe20002000000 */
[----:B------:R-:W-:Y:S01]  /*3f80*/  @P0 HADD2.F32 R139, -RZ, R139.H1_H1 ;  /* 0x3000008bff8b0230 */ /* 0x000fe20000004100 */
[----:B------:R-:W-:Y:S01]  /*3f90*/  LOP3.LUT P4, RZ, R186, 0xff, RZ, 0xc0, !PT ;  /* 0x000000ffbaff7812 */ /* 0x000fe2000788c0ff */
[----:B------:R-:W-:Y:S01]  /*3fa0*/  FMUL.FTZ R131, R131, UR4 ;  /* 0x0000000483837c20 */ /* 0x000fe20008410000 */
[----:B------:R-:W-:-:S02]  /*3fb0*/  FSEL R163, R163, RZ, P5 ;  /* 0x000000ffa3a37208 */ /* 0x000fc40002800000 */
[----:B------:R-:W-:Y:S01]  /*3fc0*/  LOP3.LUT P5, RZ, R186, 0xff00, RZ, 0xc0, !PT ;  /* 0x0000ff00baff7812 */ /* 0x000fe200078ac0ff */
[-C--:B------:R-:W-:Y:S01]  /*3fd0*/  @P6 FMUL.FTZ R169, R170, R131.reuse ;  /* 0x00000083aaa96220 */ /* 0x080fe20000410000 */
[----:B------:R-:W-:Y:S01]  /*3fe0*/  FMUL.FTZ R171, R50, R131 ;  /* 0x0000008332ab7220 */ /* 0x000fe20000410000 */
[----:B------:R-:W-:Y:S01]  /*3ff0*/  FMUL.FTZ R131, R3, R179 ;  /* 0x000000b303837220 */ /* 0x000fe20000410000 */
[----:B------:R-:W-:Y:S02]  /*4000*/  F2FP.F16.F32.PACK_AB R138, R163, R138 ;  /* 0x0000008aa38a723e */ /* 0x000fe400000000ff */
[----:B------:R-:W-:Y:S01]  /*4010*/  FSEL R163, R124, RZ, P2 ;  /* 0x000000ff7ca37208 */ /* 0x000fe20001000000 */
[----:B------:R-:W-:Y:S01]  /*4020*/  FMUL.FTZ R124, R3, R162 ;  /* 0x000000a2037c7220 */ /* 0x000fe20000410000 */
[-C--:B------:R-:W-:Y:S01]  /*4030*/  FMUL.FTZ R170, R131, R0.reuse ;  /* 0x0000000083aa7220 */ /* 0x080fe20000410000 */
[----:B------:R-:W-:Y:S02]  /*4040*/  MOV R166, RZ ;  /* 0x000000ff00a67202 */ /* 0x000fe40000000f00 */
[----:B------:R-:W-:Y:S01]  /*4050*/  FMUL.FTZ R162, R124, R0 ;  /* 0x000000007ca27220 */ /* 0x000fe20000410000 */
[----:B------:R-:W-:Y:S01]  /*4060*/  FMUL.FTZ R172, R170, UR4 ;  /* 0x00000004aaac7c20 */ /* 0x000fe20008410000 */
[----:B------:R-:W-:Y:S01]  /*4070*/  F2FP.F16.F32.PACK_AB R137, R137, R163 ;  /* 0x000000a38989723e */ /* 0x000fe200000000ff */
[--C-:B------:R-:W-:Y:S01]  /*4080*/  @P4 HADD2.F32 R163, -RZ, R136.reuse.H0_H0 ;  /* 0x20000088ffa34230 */ /* 0x100fe20000004100 */
[----:B------:R-:W-:Y:S01]  /*4090*/  MOV R170, RZ ;  /* 0x000000ff00aa7202 */ /* 0x000fe20000000f00 */
[----:B------:R-:W-:Y:S01]  /*40a0*/  FMUL.FTZ R162, R162, UR4 ;  /* 0x00000004a2a27c20 */ /* 0x000fe20008410000 */
[-C--:B------:R-:W-:Y:S01]  /*40b0*/  @P0 FMUL.FTZ R170, R139, R172.reuse ;  /* 0x000000ac8baa0220 */ /* 0x080fe20000410000 */
[----:B------:R-:W-:Y:S01]  /*40c0*/  FMUL.FTZ R172, R51, R172 ;  /* 0x000000ac33ac7220 */ /* 0x000fe20000410000 */
[----:B------:R-:W-:Y:S01]  /*40d0*/  FSEL R171, R171, RZ, P6 ;  /* 0x000000ffabab7208 */ /* 0x000fe20003000000 */
[----:B------:R-:W-:Y:S01]  /*40e0*/  @P4 FMUL.FTZ R166, R163, R162 ;  /* 0x000000a2a3a64220 */ /* 0x000fe20000410000 */
[----:B------:R-:W-:Y:S01]  /*40f0*/  FMUL.FTZ R163, R125, R0 ;  /* 0x000000007da37220 */ /* 0x000fe20000410000 */
[----:B------:R-:W-:Y:S01]  /*4100*/  @P5 HADD2.F32 R136, -RZ, R136.H1_H1 ;  /* 0x30000088ff885230 */ /* 0x000fe20000004100 */
[----:B------:R-:W-:Y:S01]  /*4110*/  FSEL R139, R172, RZ, P0 ;  /* 0x000000ffac8b7208 */ /* 0x000fe20000000000 */
[----:B------:R-:W-:Y:S01]  /*4120*/  FMUL.FTZ R162, R44, R162 ;  /* 0x000000a22ca27220 */ /* 0x000fe20000410000 */
[----:B------:R-:W-:-:S02]  /*4130*/  FMUL.FTZ R163, R163, UR4 ;  /* 0x00000004a3a37c20 */ /* 0x000fc40008410000 */
[----:B------:R-:W-:Y:S02]  /*4140*/  F2FP.F16.F32.PACK_AB R139, R139, R171 ;  /* 0x000000ab8b8b723e */ /* 0x000fe400000000ff */
[----:B------:R-:W-:Y:S01]  /*4150*/  MOV R171, RZ ;  /* 0x000000ff00ab7202 */ /* 0x000fe20000000f00 */
[-C--:B------:R-:W-:Y:S01]  /*4160*/  @P5 FMUL.FTZ R171, R136, R163.reuse ;  /* 0x000000a388ab5220 */ /* 0x080fe20000410000 */
[----:B------:R-:W-:Y:S01]  /*4170*/  FMUL.FTZ R163, R45, R163 ;  /* 0x000000a32da37220 */ /* 0x000fe20000410000 */
[----:B------:R-:W-:-:S04]  /*4180*/  FSEL R136, R162, RZ, P4 ;  /* 0x000000ffa2887208 */ /* 0x000fc80002000000 */
[----:B------:R-:W-:-:S04]  /*4190*/  FSEL R163, R163, RZ, P5 ;  /* 0x000000ffa3a37208 */ /* 0x000fc80002800000 */
[----:B------:R-:W-:Y:S01]  /*41a0*/  F2FP.F16.F32.PACK_AB R136, R163, R136 ;  /* 0x00000088a388723e */ /* 0x000fe200000000ff */
[----:B------:R-:W-:Y:S06]  /*41b0*/  BRA `(.L_x_14942) ;  /* 0x0000000400747947 */ /* 0x000fec0003800000 */
.L_x_14941:
        /* <DEDUP_REMOVED lines=10> */
[C---:B------:R-:W-:Y:S01]  /*4260*/  LOP3.LUT P0, RZ, R187.reuse, 0xff, RZ, 0xc0, !PT ;  /* 0x000000ffbbff7812 */ /* 0x040fe2000780c0ff */
[----:B------:R-:W-:Y:S01]  /*4270*/  FFMA.FTZ R172, R172, R152, R153 ;  /* 0x00000098acac7223 */ /* 0x000fe20000010099 */
[----:B------:R-:W-:Y:S01]  /*4280*/  FMUL.FTZ R164, R0, R164 ;  /* 0x000000a400a47220 */ /* 0x000fe20000410000 */
[----:B------:R-:W-:Y:S01]  /*4290*/  LOP3.LUT P2, RZ, R187, 0xff00, RZ, 0xc0, !PT ;  /* 0x0000ff00bbff7812 */ /* 0x000fe2000784c0ff */
[----:B-----5:R-:W-:-:S02]  /*42a0*/  @P5 HADD2.F32 R165, -RZ, R137.H0_H0 ;  /* 0x20000089ffa55230 */ /* 0x020fc40000004100 */
[----:B------:R-:W-:Y:S01]  /*42b0*/  FADD.FTZ R173, R173, -R172 ;  /* 0x800000acadad7221 */ /* 0x000fe20000010000 */
[----:B------:R-:W-:Y:S01]  /*42c0*/  FMUL.FTZ R174, R164, UR4 ;  /* 0x00000004a4ae7c20 */ /* 0x000fe20008410000 */
[----:B------:R-:W-:Y:S01]  /*42d0*/  MOV R164, RZ ;  /* 0x000000ff00a47202 */ /* 0x000fe20000000f00 */
[----:B------:R-:W-:Y:S02]  /*42e0*/  @P4 HADD2.F32 R167, -RZ, R137.H1_H1 ;  /* 0x30000089ffa74230 */ /* 0x000fe40000004100 */
[--C-:B------:R-:W-:Y:S01]  /*42f0*/  FFMA.FTZ R176, R176, R152, R153.reuse ;  /* 0x00000098b0b07223 */ /* 0x100fe20000010099 */
[----:B------:R-:W-:Y:S01]  /*4300*/  @P5 FMUL.FTZ R164, R165, R174 ;  /* 0x000000aea5a45220 */ /* 0x000fe20000410000 */
[----:B------:R-:W-:Y:S01]  /*4310*/  FMUL.FTZ R165, R3, R169 ;  /* 0x000000a903a57220 */ /* 0x000fe20000410000 */
[----:B------:R-:W-:Y:S01]  /*4320*/  LOP3.LUT P3, RZ, R187, 0xff0000, RZ, 0xc0, !PT ;  /* 0x00ff0000bbff7812 */ /* 0x000fe2000786c0ff */
[--C-:B------:R-:W-:Y:S02]  /*4330*/  @P0 HADD2.F32 R168, -RZ, R138.reuse.H0_H0 ;  /* 0x2000008affa80230 */ /* 0x100fe40000004100 */
[-CC-:B------:R-:W-:Y:S01]  /*4340*/  FFMA.FTZ R178, R178, R152.reuse, R153.reuse ;  /* 0x00000098b2b27223 */ /* 0x180fe20000010099 */
[----:B------:R-:W-:Y:S01]  /*4350*/  FMUL.FTZ R165, R0, R165 ;  /* 0x000000a500a57220 */ /* 0x000fe20000410000 */
[----:B------:R-:W-:Y:S01]  /*4360*/  FFMA.FTZ R162, R162, R152, R153 ;  /* 0x00000098a2a27223 */ /* 0x000fe20000010099 */
[----:B------:R-:W-:Y:S01]  /*4370*/  FMUL.FTZ R163, R3, R163 ;  /* 0x000000a303a37220 */ /* 0x000fe20000410000 */
[----:B------:R-:W-:Y:S01]  /*4380*/  FADD.FTZ R179, R179, -R178 ;  /* 0x800000b2b3b37221 */ /* 0x000fe20000010000 */
[----:B------:R-:W-:Y:S01]  /*4390*/  FMUL.FTZ R137, R165, UR4 ;  /* 0x00000004a5897c20 */ /* 0x000fe20008410000 */
[----:B------:R-:W-:Y:S01]  /*43a0*/  MOV R165, RZ ;  /* 0x000000ff00a57202 */ /* 0x000fe20000000f00 */
[----:B------:R-:W-:Y:S01]  /*43b0*/  FADD.FTZ R166, R166, -R162 ;  /* 0x800000a2a6a67221 */ /* 0x000fe20000010000 */
[----:B------:R-:W-:Y:S01]  /*43c0*/  FMUL.FTZ R179, R3, R179 ;  /* 0x000000b303b37220 */ /* 0x000fe20000410000 */
[----:B------:R-:W-:Y:S01]  /*43d0*/  @P4 FMUL.FTZ R165, R167, R137 ;  /* 0x00000089a7a54220 */ /* 0x000fe20000410000 */
[----:B------:R-:W-:Y:S01]  /*43e0*/  FADD.FTZ R167, R171, -R170 ;  /* 0x800000aaaba77221 */ /* 0x000fe20000010000 */
[----:B------:R-:W-:-:S02]  /*43f0*/  @P2 HADD2.F32 R170, -RZ, R138.H1_H1 ;  /* 0x3000008affaa2230 */ /* 0x000fc40000004100 */
[----:B------:R-:W-:Y:S01]  /*4400*/  FMUL.FTZ R179, R0, R179 ;  /* 0x000000b300b37220 */ /* 0x000fe20000410000 */
[----:B------:R-:W-:Y:S02]  /*4410*/  @P3 HADD2.F32 R171, -RZ, R139.H0_H0 ;  /* 0x2000008bffab3230 */ /* 0x000fe40000004100 */
[C---:B------:R-:W-:Y:S01]  /*4420*/  FMUL.FTZ R167, R3.reuse, R167 ;  /* 0x000000a703a77220 */ /* 0x040fe20000410000 */
[----:B------:R-:W-:Y:S01]  /*4430*/  FMUL.FTZ R166, R3, R166 ;  /* 0x000000a603a67220 */ /* 0x000fe20000410000 */
[----:B------:R-:W-:Y:S01]  /*4440*/  FMUL.FTZ R174, R46, R174 ;  /* 0x000000ae2eae7220 */ /* 0x000fe20000410000 */
[----:B------:R-:W-:Y:S01]  /*4450*/  FMUL.FTZ R137, R47, R137 ;  /* 0x000000892f897220 */ /* 0x000fe20000410000 */
[C---:B------:R-:W-:Y:S01]  /*4460*/  FMUL.FTZ R167, R0.reuse, R167 ;  /* 0x000000a700a77220 */ /* 0x040fe20000410000 */
[----:B------:R-:W-:Y:S02]  /*4470*/  FMUL.FTZ R166, R0, R166 ;  /* 0x000000a600a67220 */ /* 0x000fe40000410000 */
[----:B------:R-:W-:Y:S01]  /*4480*/  FSEL R174, R174, RZ, P5 ;  /* 0x000000ffaeae7208 */ /* 0x000fe20002800000 */
[----:B------:R-:W-:Y:S01]  /*4490*/  FMUL.FTZ R169, R167, UR4 ;  /* 0x00000004a7a97c20 */ /* 0x000fe20008410000 */
[----:B------:R-:W-:-:S02]  /*44a0*/  MOV R167, RZ ;  /* 0x000000ff00a77202 */ /* 0x000fc40000000f00 */
[----:B------:R-:W-:Y:S01]  /*44b0*/  FSEL R137, R137, RZ, P4 ;  /* 0x000000ff89897208 */ /* 0x000fe20002000000 */
[----:B------:R-:W-:Y:S01]  /*44c0*/  @P0 FMUL.FTZ R167, R168, R169 ;  /* 0x000000a9a8a70220 */ /* 0x000fe20000410000 */
[----:B------:R-:W-:Y:S01]  /*44d0*/  FMUL.FTZ R168, R3, R173 ;  /* 0x000000ad03a87220 */ /* 0x000fe20000410000 */
[----:B------:R-:W-:Y:S01]  /*44e0*/  FMUL.FTZ R172, R48, R169 ;  /* 0x000000a930ac7220 */ /* 0x000fe20000410000 */
[----:B------:R-:W-:Y:S02]  /*44f0*/  MOV R169, RZ ;  /* 0x000000ff00a97202 */ /* 0x000fe40000000f00 */
[----:B------:R-:W-:Y:S01]  /*4500*/  FMUL.FTZ R168, R0, R168 ;  /* 0x000000a800a87220 */ /* 0x000fe20000410000 */
[----:B------:R-:W-:Y:S02]  /*4510*/  F2FP.F16.F32.PACK_AB R137, R137, R174 ;  /* 0x000000ae8989723e */ /* 0x000fe400000000ff */
[----:B------:R-:W-:Y:S01]  /*4520*/  FSEL R172, R172, RZ, P0 ;  /* 0x000000ffacac7208 */ /* 0x000fe20000000000 */
[----:B------:R-:W-:Y:S01]  /*4530*/  FMUL.FTZ R138, R168, UR4 ;  /* 0x00000004a88a7c20 */ /* 0x000fe20008410000 */
[----:B------:R-:W-:-:S02]  /*4540*/  MOV R168, RZ ;  /* 0x000000ff00a87202 */ /* 0x000fc40000000f00 */
[----:B------:R-:W-:Y:S01]  /*4550*/  ISETP.GE.U32.AND P0, PT, R186, RZ, PT ;  /* 0x000000ffba00720c */ /* 0x000fe20003f06070 */
[-C--:B------:R-:W-:Y:S01]  /*4560*/  @P2 FMUL.FTZ R168, R170, R138.reuse ;  /* 0x0000008aaaa82220 */ /* 0x080fe20000410000 */
[----:B------:R-:W-:Y:S01]  /*4570*/  FADD.FTZ R170, R177, -R176 ;  /* 0x800000b0b1aa7221 */ /* 0x000fe20000010000 */
[----:B------:R-:W-:Y:S01]  /*4580*/  FMUL.FTZ R138, R49, R138 ;  /* 0x0000008a318a7220 */ /* 0x000fe20000410000 */
[----:B------:R-:W-:Y:S02]  /*4590*/  ISETP.GE.U32.AND.EX P0, PT, R187, 0x1000000, PT, P0 ;  /* 0x01000000bb00780c */ /* 0x000fe40003f06100 */
[----:B------:R-:W-:Y:S02]  /*45a0*/  FMUL.FTZ R170, R3, R170 ;  /* 0x000000aa03aa7220 */ /* 0x000fe40000410000 */
[----:B------:R-:W-:Y:S02]  /*45b0*/  FSEL R138, R138, RZ, P2 ;  /* 0x000000ff8a8a7208 */ /* 0x000fe40001000000 */
[----:B------:R-:W-:Y:S01]  /*45c0*/  FMUL.FTZ R170, R0, R170 ;  /* 0x000000aa00aa7220 */ /* 0x000fe20000410000 */
[----:B------:R-:W-:-:S02]  /*45d0*/  LOP3.LUT P2, RZ, R186, 0xff, RZ, 0xc0, !PT ;  /* 0x000000ffbaff7812 */ /* 0x000fc4000784c0ff */
[----:B------:R-:W-:Y:S01]  /*45e0*/  F2FP.F16.F32.PACK_AB R138, R138, R172 ;  /* 0x000000ac8a8a723e */ /* 0x000fe200000000ff */
[----:B------:R-:W-:-:S03]  /*45f0*/  FMUL.FTZ R170, R170, UR4 ;  /* 0x00000004aaaa7c20 */ /* 0x000fc60008410000 */
[----:B------:R-:W-:Y:S02]  /*4600*/  @P0 HADD2.F32 R162, -RZ, R139.H1_H1 ;  /* 0x3000008bffa20230 */ /* 0x000fe40000004100 */
[-C--:B------:R-:W-:Y:S01]  /*4610*/  FMUL.FTZ R173, R50, R170.reuse ;  /* 0x000000aa32ad7220 */ /* 0x080fe20000410000 */
[----:B------:R-:W-:Y:S01]  /*4620*/  @P3 FMUL.FTZ R169, R171, R170 ;  /* 0x000000aaaba93220 */ /* 0x000fe20000410000 */
[----:B------:R-:W-:Y:S01]  /*4630*/  FMUL.FTZ R139, R179, UR4 ;  /* 0x00000004b38b7c20 */ /* 0x000fe20008410000 */
[----:B------:R-:W-:Y:S02]  /*4640*/  MOV R170, RZ ;  /* 0x000000ff00aa7202 */ /* 0x000fe40000000f00 */
[----:B------:R-:W-:Y:S01]  /*4650*/  FSEL R173, R173, RZ, P3 ;  /* 0x000000ffadad7208 */ /* 0x000fe20001800000 */
[----:B------:R-:W-:Y:S01]  /*4660*/  @P0 FMUL.FTZ R170, R162, R139 ;  /* 0x0000008ba2aa0220 */ /* 0x000fe20000410000 */
[----:B------:R-:W-:Y:S01]  /*4670*/  LOP3.LUT P3, RZ, R186, 0xff00, RZ, 0xc0, !PT ;  /* 0x0000ff00baff7812 */ /* 0x000fe2000786c0ff */
[----:B------:R-:W-:-:S02]  /*4680*/  @P2 HADD2.F32 R171, -RZ, R136.H0_H0 ;  /* 0x20000088ffab2230 */ /* 0x000fc40000004100 */
[----:B------:R-:W-:Y:S01]  /*4690*/  FMUL.FTZ R162, R166, UR4 ;  /* 0x00000004a6a27c20 */ /* 0x000fe20008410000 */
[----:B------:R-:W-:Y:S01]  /*46a0*/  MOV R166, RZ ;  /* 0x000000ff00a67202 */ /* 0x000fe20000000f00 */
[----:B------:R-:W-:Y:S02]  /*46b0*/  FMUL.FTZ R139, R51, R139 ;  /* 0x0000008b338b7220 */ /* 0x000fe40000410000 */
[-C--:B------:R-:W-:Y:S01]  /*46c0*/  @P2 FMUL.FTZ R166, R171, R162.reuse ;  /* 0x000000a2aba62220 */ /* 0x080fe20000410000 */
[----:B------:R-:W-:Y:S01]  /*46d0*/  FMUL.FTZ R171, R0, R163 ;  /* 0x000000a300ab7220 */ /* 0x000fe20000410000 */
[----:B------:R-:W-:Y:S01]  /*46e0*/  FMUL.FTZ R162, R44, R162 ;  /* 0x000000a22ca27220 */ /* 0x000fe20000410000 */
[----:B------:R-:W-:-:S03]  /*46f0*/  FSEL R139, R139, RZ, P0 ;  /* 0x000000ff8b8b7208 */ /* 0x000fc60000000000 */
[----:B------:R-:W-:Y:S02]  /*4700*/  @P3 HADD2.F32 R163, -RZ, R136.H1_H1 ;  /* 0x30000088ffa33230 */ /* 0x000fe40000004100 */
        /* <DEDUP_REMOVED lines=8> */
.L_x_14942:
        /* <DEDUP_REMOVED lines=19> */
[C---:B------:R-:W-:Y:S01]  /*48c0*/  FMUL.FTZ R128, R3.reuse, R128 ;  /* 0x0000008003807220 */ /* 0x040fe20000410000 */
[----:B------:R-:W-:Y:S01]  /*48d0*/  FADD.FTZ R150, R150, -R127 ;  /* 0x8000007f96967221 */ /* 0x000fe20000010000 */
[----:B------:R-:W-:Y:S01]  /*48e0*/  FMUL.FTZ R129, R3, R130 ;  /* 0x0000008203817220 */ /* 0x000fe20000410000 */
[----:B------:R-:W-:Y:S01]  /*48f0*/  LOP3.LUT P2, RZ, R185, 0xff0000, RZ, 0xc0, !PT ;  /* 0x00ff0000b9ff7812 */ /* 0x000fe2000784c0ff */
[----:B------:R-:W-:Y:S01]  /*4900*/  FMUL.FTZ R125, R128, R0 ;  /* 0x00000000807d7220 */ /* 0x000fe20000410000 */
[----:B------:R-:W-:Y:S01]  /*4910*/  FMUL.FTZ R130, R3, R150 ;  /* 0x0000009603827220 */ /* 0x000fe20000410000 */
[----:B-----5:R-:W-:-:S02]  /*4920*/  @P0 HADD2.F32 R126, -RZ, R138.H0_H0 ;  /* 0x2000008aff7e0230 */ /* 0x020fc40000004100 */
[----:B------:R-:W-:Y:S01]  /*4930*/  FMUL.FTZ R127, R129, R0 ;  /* 0x00000000817f7220 */ /* 0x000fe20000410000 */
[----:B------:R-:W-:Y:S01]  /*4940*/  FMUL.FTZ R125, R125, UR4 ;  /* 0x000000047d7d7c20 */ /* 0x000fe20008410000 */
[-CC-:B------:R-:W-:Y:S01]  /*4950*/  FFMA.FTZ R124, R143, R152.reuse, R153.reuse ;  /* 0x000000988f7c7223 */ /* 0x180fe20000010099 */
[-CC-:B------:R-:W-:Y:S01]  /*4960*/  FFMA.FTZ R133, R133, R152.reuse, R153.reuse ;  /* 0x0000009885857223 */ /* 0x180fe20000010099 */
[----:B------:R-:W-:Y:S01]  /*4970*/  FMUL.FTZ R127, R127, UR4 ;  /* 0x000000047f7f7c20 */ /* 0x000fe20008410000 */
[----:B------:R-:W-:Y:S01]  /*4980*/  @P0 FMUL.FTZ R140, R126, R125 ;  /* 0x0000007d7e8c0220 */ /* 0x000fe20000410000 */
[----:B------:R-:W-:Y:S01]  /*4990*/  @P3 HADD2.F32 R126, -RZ, R138.H1_H1 ;  /* 0x3000008aff7e3230 */ /* 0x000fe20000004100 */
[----:B------:R-:W-:Y:S01]  /*49a0*/  MOV R138, RZ ;  /* 0x000000ff008a7202 */ /* 0x000fe20000000f00 */
[-CC-:B------:R-:W-:Y:S01]  /*49b0*/  FFMA.FTZ R134, R134, R152.reuse, R153.reuse ;  /* 0x0000009886867223 */ /* 0x180fe20000010099 */
[-CC-:B------:R-:W-:Y:S01]  /*49c0*/  FFMA.FTZ R135, R135, R152.reuse, R153.reuse ;  /* 0x0000009887877223 */ /* 0x180fe20000010099 */
[----:B------:R-:W-:Y:S01]  /*49d0*/  FFMA.FTZ R153, R132, R152, R153 ;  /* 0x0000009884997223 */ /* 0x000fe20000010099 */
[-C--:B------:R-:W-:Y:S01]  /*49e0*/  @P3 FMUL.FTZ R138, R126, R127.reuse ;  /* 0x0000007f7e8a3220 */ /* 0x080fe20000410000 */
[----:B------:R-:W-:Y:S01]  /*49f0*/  FMUL.FTZ R126, R130, R0 ;  /* 0x00000000827e7220 */ /* 0x000fe20000410000 */
[----:B------:R-:W-:Y:S01]  /*4a00*/  FMUL.FTZ R143, R57, R127 ;  /* 0x0000007f398f7220 */ /* 0x000fe20000410000 */
[----:B------:R-:W-:Y:S01]  /*4a10*/  FMUL.FTZ R132, R56, R125 ;  /* 0x0000007d38847220 */ /* 0x000fe20000410000 */
[----:B------:R-:W-:Y:S01]  /*4a20*/  FADD.FTZ R150, R151, -R124 ;  /* 0x8000007c97967221 */ /* 0x000fe20000010000 */
[----:B------:R-:W-:Y:S01]  /*4a30*/  FMUL.FTZ R131, R126, UR4 ;  /* 0x000000047e837c20 */ /* 0x000fe20008410000 */
[----:B------:R-:W-:Y:S01]  /*4a40*/  @P2 HADD2.F32 R126, -RZ, R139.H0_H0 ;  /* 0x2000008bff7e2230 */ /* 0x000fe20000004100 */
[----:B------:R-:W-:Y:S01]  /*4a50*/  LOP3.LUT P5, RZ, R184, 0xff0000, RZ, 0xc0, !PT ;  /* 0x00ff0000b8ff7812 */ /* 0x000fe200078ac0ff */
[----:B------:R-:W-:Y:S01]  /*4a60*/  FADD.FTZ R124, R144, -R153 ;  /* 0x80000099907c7221 */ /* 0x000fe20000010000 */
[-C--:B------:R-:W-:Y:S01]  /*4a70*/  FMUL.FTZ R148, R58, R131.reuse ;  /* 0x000000833a947220 */ /* 0x080fe20000410000 */
[----:B------:R-:W-:Y:S01]  /*4a80*/  LOP3.LUT P4, RZ, R184, 0xff000000, RZ, 0xc0, !PT ;  /* 0xff000000b8ff7812 */ /* 0x000fe2000788c0ff */
[----:B------:R-:W-:Y:S01]  /*4a90*/  @P2 FMUL.FTZ R141, R126, R131 ;  /* 0x000000837e8d2220 */ /* 0x000fe20000410000 */
[----:B------:R-:W-:Y:S01]  /*4aa0*/  FADD.FTZ R126, R146, -R134 ;  /* 0x80000086927e7221 */ /* 0x000fe20000010000 */
[----:B------:R-:W-:Y:S01]  /*4ab0*/  FSEL R143, R143, RZ, P3 ;  /* 0x000000ff8f8f7208 */ /* 0x000fe20001800000 */
[----:B------:R-:W-:Y:S01]  /*4ac0*/  FADD.FTZ R146, R147, -R135 ;  /* 0x8000008793927221 */ /* 0x000fe20000010000 */
[----:B------:R-:W-:Y:S01]  /*4ad0*/  FMUL.FTZ R131, R3, R150 ;  /* 0x0000009603837220 */ /* 0x000fe20000410000 */
[----:B------:R-:W-:Y:S01]  /*4ae0*/  FSEL R132, R132, RZ, P0 ;  /* 0x000000ff84847208 */ /* 0x000fe20000000000 */
[----:B------:R-:W-:Y:S01]  /*4af0*/  FADD.FTZ R134, R145, -R133 ;  /* 0x8000008591867221 */ /* 0x000fe20000010000 */
[C---:B------:R-:W-:Y:S01]  /*4b00*/  LOP3.LUT P3, RZ, R184.reuse, 0xff, RZ, 0xc0, !PT ;  /* 0x000000ffb8ff7812 */ /* 0x040fe2000786c0ff */
[----:B------:R-:W-:Y:S01]  /*4b10*/  FMUL.FTZ R127, R3, R146 ;  /* 0x00000092037f7220 */ /* 0x000fe20000410000 */
[----:B------:R-:W-:Y:S01]  /*4b20*/  ISETP.GE.U32.AND P0, PT, R184, RZ, PT ;  /* 0x000000ffb800720c */ /* 0x000fe20003f06070 */
[----:B------:R-:W-:Y:S01]  /*4b30*/  FMUL.FTZ R125, R131, R0 ;  /* 0x00000000837d7220 */ /* 0x000fe20000410000 */
[----:B------:R-:W-:Y:S01]  /*4b40*/  FSEL R148, R148, RZ, P2 ;  /* 0x000000ff94947208 */ /* 0x000fe20001000000 */
[C---:B------:R-:W-:Y:S01]  /*4b50*/  FMUL.FTZ R126, R3.reuse, R126 ;  /* 0x0000007e037e7220 */ /* 0x040fe20000410000 */
[----:B------:R-:W-:Y:S01]  /*4b60*/  LOP3.LUT P2, RZ, R184, 0xff00, RZ, 0xc0, !PT ;  /* 0x0000ff00b8ff7812 */ /* 0x000fe2000784c0ff */
[----:B------:R-:W-:Y:S01]  /*4b70*/  FMUL.FTZ R124, R3, R124 ;  /* 0x0000007c037c7220 */ /* 0x000fe20000410000 */
[----:B------:R-:W-:Y:S01]  /*4b80*/  ISETP.GE.U32.AND.EX P0, PT, R185, 0x1000000, PT, P0 ;  /* 0x01000000b900780c */ /* 0x000fe20003f06100 */
[-C--:B------:R-:W-:Y:S01]  /*4b90*/  FMUL.FTZ R144, R127, R0.reuse ;  /* 0x000000007f907220 */ /* 0x080fe20000410000 */
[----:B------:R-:W-:Y:S01]  /*4ba0*/  FMUL.FTZ R150, R125, UR4 ;  /* 0x000000047d967c20 */ /* 0x000fe20008410000 */
[----:B------:R-:W-:Y:S01]  /*4bb0*/  FMUL.FTZ R133, R126, R0 ;  /* 0x000000007e857220 */ /* 0x000fe20000410000 */
[----:B------:R-:W-:Y:S01]  /*4bc0*/  FMUL.FTZ R125, R3, R134 ;  /* 0x00000086037d7220 */ /* 0x000fe20000410000 */
[----:B------:R-:W-:-:S02]  /*4bd0*/  @P5 HADD2.F32 R142, -RZ, R137.H0_H0 ;  /* 0x20000089ff8e5230 */ /* 0x000fc40000004100 */
[-C--:B------:R-:W-:Y:S01]  /*4be0*/  FMUL.FTZ R3, R124, R0.reuse ;  /* 0x000000007c037220 */ /* 0x080fe20000410000 */
[----:B------:R-:W-:Y:S02]  /*4bf0*/  @P4 HADD2.F32 R137, -RZ, R137.H1_H1 ;  /* 0x30000089ff894230 */ /* 0x000fe40000004100 */
[----:B------:R-:W-:Y:S01]  /*4c00*/  FMUL.FTZ R144, R144, UR4 ;  /* 0x0000000490907c20 */ /* 0x000fe20008410000 */
[----:B------:R-:W-:Y:S01]  /*4c10*/  FMUL.FTZ R133, R133, UR4 ;  /* 0x0000000485857c20 */ /* 0x000fe20008410000 */
[----:B------:R-:W-:Y:S01]  /*4c20*/  FMUL.FTZ R0, R125, R0 ;  /* 0x000000007d007220 */ /* 0x000fe20000410000 */
[--C-:B------:R-:W-:Y:S01]  /*4c30*/  @P3 HADD2.F32 R134, -RZ, R136.reuse.H0_H0 ;  /* 0x20000088ff863230 */ /* 0x100fe20000004100 */
[----:B------:R-:W-:Y:S01]  /*4c40*/  MOV R146, RZ ;  /* 0x000000ff00927202 */ /* 0x000fe20000000f00 */
[----:B------:R-:W-:Y:S01]  /*4c50*/  FMUL.FTZ R3, R3, UR4 ;  /* 0x0000000403037c20 */ /* 0x000fe20008410000 */
[----:B------:R-:W-:Y:S01]  /*4c60*/  MOV R145, RZ ;  /* 0x000000ff00917202 */ /* 0x000fe20000000f00 */
[----:B------:R-:W-:Y:S01]  /*4c70*/  @P4 FMUL.FTZ R146, R137, R144 ;  /* 0x0000009089924220 */ /* 0x000fe20000410000 */
[----:B------:R-:W-:-:S02]  /*4c80*/  @P2 HADD2.F32 R136, -RZ, R136.H1_H1 ;  /* 0x30000088ff882230 */ /* 0x000fc40000004100 */
[----:B------:R-:W-:Y:S01]  /*4c90*/  @P5 FMUL.FTZ R145, R142, R133 ;  /* 0x000000858e915220 */ /* 0x000fe20000410000 */
[----:B------:R-:W-:Y:S01]  /*4ca0*/  FMUL.FTZ R137, R0, UR4 ;  /* 0x0000000400897c20 */ /* 0x000fe20008410000 */
[----:B------:R-:W-:Y:S01]  /*4cb0*/  MOV R142, RZ ;  /* 0x000000ff008e7202 */ /* 0x000fe20000000f00 */
[----:B------:R-:W-:Y:S02]  /*4cc0*/  @P0 HADD2.F32 R135, -RZ, R139.H1_H1 ;  /* 0x3000008bff870230 */ /* 0x000fe40000004100 */
[----:B------:R-:W-:Y:S01]  /*4cd0*/  @P3 FMUL.FTZ R142, R134, R3 ;  /* 0x00000003868e3220 */ /* 0x000fe20000410000 */
[----:B------:R-:W-:Y:S01]  /*4ce0*/  FMUL.FTZ R134, R59, R150 ;  /* 0x000000963b867220 */ /* 0x000fe20000410000 */
[----:B------:R-:W-:Y:S01]  /*4cf0*/  MOV R0, RZ ;  /* 0x000000ff00007202 */ /* 0x000fe20000000f00 */
[----:B------:R-:W-:Y:S01]  /*4d00*/  @P2 FMUL.FTZ R0, R136, R137 ;  /* 0x0000008988002220 */ /* 0x000fe20000410000 */
[----:B------:R-:W-:Y:S01]  /*4d10*/  FMUL.FTZ R133, R54, R133 ;  /* 0x0000008536857220 */ /* 0x000fe20000410000 */
[----:B------:R-:W-:Y:S01]  /*4d20*/  FMUL.FTZ R144, R55, R144 ;  /* 0x0000009037907220 */ /* 0x000fe20000410000 */
[----:B------:R-:W-:Y:S01]  /*4d30*/  FMUL.FTZ R3, R52, R3 ;  /* 0x0000000334037220 */ /* 0x000fe20000410000 */
[----:B------:R-:W-:Y:S01]  /*4d40*/  FMUL.FTZ R137, R53, R137 ;  /* 0x0000008935897220 */ /* 0x000fe20000410000 */
[----:B------:R-:W-:Y:S01]  /*4d50*/  MOV R139, RZ ;  /* 0x000000ff008b7202 */ /* 0x000fe20000000f00 */
[----:B------:R-:W-:Y:S01]  /*4d60*/  @P0 FMUL.FTZ R139, R150, R135 ;  /* 0x00000087968b0220 */ /* 0x000fe20000410000 */
[----:B------:R-:W-:-:S02]  /*4d70*/  FSEL R135, R134, RZ, P0 ;  /* 0x000000ff86877208 */ /* 0x000fc40000000000 */
[----:B------:R-:W-:Y:S02]  /*4d80*/  F2FP.F16.F32.PACK_AB R134, R143, R132 ;  /* 0x000000848f86723e */ /* 0x000fe400000000ff */
[----:B------:R-:W-:Y:S02]  /*4d90*/  FSEL R133, R133, RZ, P5 ;  /* 0x000000ff85857208 */ /* 0x000fe40002800000 */
[----:B------:R-:W-:Y:S02]  /*4da0*/  FSEL R144, R144, RZ, P4 ;  /* 0x000000ff90907208 */ /* 0x000fe40002000000 */
[----:B------:R-:W-:Y:S02]  /*4db0*/  FSEL R3, R3, RZ, P3 ;  /* 0x000000ff03037208 */ /* 0x000fe40001800000 */
[----:B------:R-:W-:Y:S02]  /*4dc0*/  FSEL R132, R137, RZ, P2 ;  /* 0x000000ff89847208 */ /* 0x000fe40001000000 */
[----:B------:R-:W-:-:S02]  /*4dd0*/  F2FP.F16.F32.PACK_AB R135, R135, R148 ;  /* 0x000000948787723e */ /* 0x000fc400000000ff */
[----:B------:R-:W-:Y:S02]  /*4de0*/  F2FP.F16.F32.PACK_AB R133, R144, R133 ;  /* 0x000000859085723e */ /* 0x000fe400000000ff */
[----:B------:R-:W-:Y:S01]  /*4df0*/  F2FP.F16.F32.PACK_AB R132, R132, R3 ;  /* 0x000000038484723e */ /* 0x000fe200000000ff */
[----:B------:R-:W-:Y:S06]  /*4e00*/  BRA `(.L_x_14944) ;  /* 0x0000000400747947 */ /* 0x000fec0003800000 */
.L_x_14943:
        /* <DEDUP_REMOVED lines=8> */
[----:B------:R-:W-:Y:S01]  /*4e90*/  FMUL.FTZ R133, R3, R134 ;  /* 0x0000008603857220 */ /* 0x000fe20000410000 */
[----:B------:R-:W-:Y:S01]  /*4ea0*/  FADD.FTZ R147, R147, -R146 ;  /* 0x8000009293937221 */ /* 0x000fe20000010000 */
[----:B------:R-:W-:-:S02]  /*4eb0*/  MOV R146, RZ ;  /* 0x000000ff00927202 */ /* 0x000fc40000000f00 */
[C---:B------:R-:W-:Y:S01]  /*4ec0*/  FMUL.FTZ R133, R0.reuse, R133 ;  /* 0x0000008500857220 */ /* 0x040fe20000410000 */
[----:B------:R-:W-:Y:S01]  /*4ed0*/  FMUL.FTZ R135, R3, R147 ;  /* 0x0000009303877220 */ /* 0x000fe20000410000 */
[--C-:B-----5:R-:W-:Y:S01]  /*4ee0*/  @P5 HADD2.F32 R134, -RZ, R137.reuse.H0_H0 ;  /* 0x20000089ff865230 */ /* 0x120fe20000004100 */
[----:B------:R-:W-:Y:S01]  /*4ef0*/  LOP3.LUT P3, RZ, R185, 0xff00, RZ, 0xc0, !PT ;  /* 0x0000ff00b9ff7812 */ /* 0x000fe2000786c0ff */
[----:B------:R-:W-:Y:S01]  /*4f00*/  FMUL.FTZ R133, R133, UR4 ;  /* 0x0000000485857c20 */ /* 0x000fe20008410000 */
[----:B------:R-:W-:Y:S01]  /*4f10*/  FMUL.FTZ R135, R0, R135 ;  /* 0x0000008700877220 */ /* 0x000fe20000410000 */
[----:B------:R-:W-:Y:S02]  /*4f20*/  LOP3.LUT P0, RZ, R185, 0xff, RZ, 0xc0, !PT ;  /* 0x000000ffb9ff7812 */ /* 0x000fe4000780c0ff */
[-C--:B------:R-:W-:Y:S01]  /*4f30*/  @P5 FMUL.FTZ R145, R134, R133.reuse ;  /* 0x0000008586915220 */ /* 0x080fe20000410000 */
[----:B------:R-:W-:Y:S02]  /*4f40*/  @P4 HADD2.F32 R134, -RZ, R137.H1_H1 ;  /* 0x30000089ff864230 */ /* 0x000fe40000004100 */
[----:B------:R-:W-:Y:S01]  /*4f50*/  FMUL.FTZ R137, R135, UR4 ;  /* 0x0000000487897c20 */ /* 0x000fe20008410000 */
[-CC-:B------:R-:W-:Y:S01]  /*4f60*/  FFMA.FTZ R135, R140, R152.reuse, R153.reuse ;  /* 0x000000988c877223 */ /* 0x180fe20000010099 */
[----:B------:R-:W-:Y:S01]  /*4f70*/  LOP3.LUT P2, RZ, R185, 0xff0000, RZ, 0xc0, !PT ;  /* 0x00ff0000b9ff7812 */ /* 0x000fe2000784c0ff */
[----:B------:R-:W-:Y:S01]  /*4f80*/  FMUL.FTZ R133, R54, R133 ;  /* 0x0000008536857220 */ /* 0x000fe20000410000 */
[----:B------:R-:W-:Y:S01]  /*4f90*/  @P4 FMUL.FTZ R146, R134, R137 ;  /* 0x0000008986924220 */ /* 0x000fe20000410000 */
[-C--:B------:R-:W-:Y:S01]  /*4fa0*/  FFMA.FTZ R134, R141, R152.reuse, R153 ;  /* 0x000000988d867223 */ /* 0x080fe20000010099 */
[----:B------:R-:W-:Y:S01]  /*4fb0*/  FADD.FTZ R148, R148, -R135 ;  /* 0x8000008794947221 */ /* 0x000fe20000010000 */
[----:B------:R-:W-:Y:S01]  /*4fc0*/  FFMA.FTZ R141, R142, R152, R153 ;  /* 0x000000988e8d7223 */ /* 0x000fe20000010099 */
[----:B------:R-:W-:Y:S01]  /*4fd0*/  MOV R140, RZ ;  /* 0x000000ff008c7202 */ /* 0x000fe20000000f00 */
[----:B------:R-:W-:Y:S01]  /*4fe0*/  FADD.FTZ R134, R149, -R134 ;  /* 0x8000008695867221 */ /* 0x000fe20000010000 */
[----:B------:R-:W-:Y:S01]  /*4ff0*/  FMUL.FTZ R135, R3, R148 ;  /* 0x0000009403877220 */ /* 0x000fe20000410000 */
[----:B------:R-:W-:Y:S01]  /*5000*/  FADD.FTZ R150, R150, -R141 ;  /* 0x8000008d96967221 */ /* 0x000fe20000010000 */
[----:B------:R-:W-:-:S02]  /*5010*/  @P0 HADD2.F32 R148, -RZ, R138.H0_H0 ;  /* 0x2000008aff940230 */ /* 0x000fc40000004100 */
[C---:B------:R-:W-:Y:S01]  /*5020*/  FMUL.FTZ R147, R3.reuse, R134 ;  /* 0x0000008603937220 */ /* 0x040fe20000410000 */
[C---:B------:R-:W-:Y:S01]  /*5030*/  FMUL.FTZ R135, R0.reuse, R135 ;  /* 0x0000008700877220 */ /* 0x040fe20000410000 */
[----:B------:R-:W-:Y:S02]  /*5040*/  @P3 HADD2.F32 R134, -RZ, R138.H1_H1 ;  /* 0x3000008aff863230 */ /* 0x000fe40000004100 */
[----:B------:R-:W-:Y:S01]  /*5050*/  FMUL.FTZ R141, R3, R150 ;  /* 0x00000096038d7220 */ /* 0x000fe20000410000 */
[----:B------:R-:W-:Y:S01]  /*5060*/  FMUL.FTZ R147, R0, R147 ;  /* 0x0000009300937220 */ /* 0x000fe20000410000 */
[----:B------:R-:W-:Y:S01]  /*5070*/  FMUL.FTZ R135, R135, UR4 ;  /* 0x0000000487877c20 */ /* 0x000fe20008410000 */
[----:B------:R-:W-:Y:S01]  /*5080*/  MOV R138, RZ ;  /* 0x000000ff008a7202 */ /* 0x000fe20000000f00 */
[----:B------:R-:W-:Y:S02]  /*5090*/  @P2 HADD2.F32 R149, -RZ, R139.H0_H0 ;  /* 0x2000008bff952230 */ /* 0x000fe40000004100 */
[----:B------:R-:W-:Y:S01]  /*50a0*/  FMUL.FTZ R147, R147, UR4 ;  /* 0x0000000493937c20 */ /* 0x000fe20008410000 */
[-C--:B------:R-:W-:Y:S01]  /*50b0*/  @P0 FMUL.FTZ R140, R148, R135.reuse ;  /* 0x00000087948c0220 */ /* 0x080fe20000410000 */
[----:B------:R-:W-:Y:S01]  /*50c0*/  FMUL.FTZ R135, R56, R135 ;  /* 0x0000008738877220 */ /* 0x000fe20000410000 */
[----:B------:R-:W-:Y:S01]  /*50d0*/  FMUL.FTZ R137, R55, R137 ;  /* 0x0000008937897220 */ /* 0x000fe20000410000 */
[----:B------:R-:W-:Y:S01]  /*50e0*/  @P3 FMUL.FTZ R138, R134, R147 ;  /* 0x00000093868a3220 */ /* 0x000fe20000410000 */
[----:B------:R-:W-:Y:S01]  /*50f0*/  FMUL.FTZ R134, R0, R141 ;  /* 0x0000008d00867220 */ /* 0x000fe20000410000 */
[----:B------:R-:W-:Y:S01]  /*5100*/  FMUL.FTZ R142, R57, R147 ;  /* 0x00000093398e7220 */ /* 0x000fe20000410000 */
[----:B------:R-:W-:-:S02]  /*5110*/  MOV R141, RZ ;  /* 0x000000ff008d7202 */ /* 0x000fc40000000f00 */
[----:B------:R-:W-:Y:S01]  /*5120*/  FMUL.FTZ R134, R134, UR4 ;  /* 0x0000000486867c20 */ /* 0x000fe20008410000 */
[----:B------:R-:W-:Y:S02]  /*5130*/  FSEL R147, R135, RZ, P0 ;  /* 0x000000ff87937208 */ /* 0x000fe40000000000 */
[----:B------:R-:W-:Y:S01]  /*5140*/  ISETP.GE.U32.AND P0, PT, R184, RZ, PT ;  /* 0x000000ffb800720c */ /* 0x000fe20003f06070 */
[-C--:B------:R-:W-:Y:S01]  /*5150*/  @P2 FMUL.FTZ R141, R149, R134.reuse ;  /* 0x00000086958d2220 */ /* 0x080fe20000410000 */
[----:B------:R-:W-:Y:S01]  /*5160*/  FMUL.FTZ R148, R58, R134 ;  /* 0x000000863a947220 */ /* 0x000fe20000410000 */
[----:B------:R-:W-:Y:S01]  /*5170*/  FSEL R134, R142, RZ, P3 ;  /* 0x000000ff8e867208 */ /* 0x000fe20001800000 */
[-CC-:B------:R-:W-:Y:S01]  /*5180*/  FFMA.FTZ R142, R143, R152.reuse, R153.reuse ;  /* 0x000000988f8e7223 */ /* 0x180fe20000010099 */
[----:B------:R-:W-:Y:S01]  /*5190*/  ISETP.GE.U32.AND.EX P0, PT, R185, 0x1000000, PT, P0 ;  /* 0x01000000b900780c */ /* 0x000fe20003f06100 */
[----:B------:R-:W-:Y:S01]  /*51a0*/  FFMA.FTZ R153, R132, R152, R153 ;  /* 0x0000009884997223 */ /* 0x000fe20000010099 */
[----:B------:R-:W-:Y:S01]  /*51b0*/  FSEL R135, R148, RZ, P2 ;  /* 0x000000ff94877208 */ /* 0x000fe20001000000 */
[----:B------:R-:W-:Y:S01]  /*51c0*/  FADD.FTZ R142, R151, -R142 ;  /* 0x8000008e978e7221 */ /* 0x000fe20000010000 */
[C---:B------:R-:W-:Y:S01]  /*51d0*/  FMUL.FTZ R143, R3.reuse, R162 ;  /* 0x000000a2038f7220 */ /* 0x040fe20000410000 */
[----:B------:R-:W-:Y:S01]  /*51e0*/  FADD.FTZ R144, R144, -R153 ;  /* 0x8000009990907221 */ /* 0x000fe20000010000 */
[C---:B------:R-:W-:Y:S01]  /*51f0*/  LOP3.LUT P3, RZ, R184.reuse, 0xff, RZ, 0xc0, !PT ;  /* 0x000000ffb8ff7812 */ /* 0x040fe2000786c0ff */
[C---:B------:R-:W-:Y:S01]  /*5200*/  FMUL.FTZ R149, R3.reuse, R142 ;  /* 0x0000008e03957220 */ /* 0x040fe20000410000 */
[----:B------:R-:W-:Y:S01]  /*5210*/  LOP3.LUT P2, RZ, R184, 0xff00, RZ, 0xc0, !PT ;  /* 0x0000ff00b8ff7812 */ /* 0x000fe2000784c0ff */
[----:B------:R-:W-:Y:S01]  /*5220*/  FMUL.FTZ R3, R3, R144 ;  /* 0x0000009003037220 */ /* 0x000fe20000410000 */
[C---:B------:R-:W-:Y:S01]  /*5230*/  FMUL.FTZ R132, R0.reuse, R143 ;  /* 0x0000008f00847220 */ /* 0x040fe20000410000 */
[C---:B------:R-:W-:Y:S01]  /*5240*/  FMUL.FTZ R142, R0.reuse, R149 ;  /* 0x00000095008e7220 */ /* 0x040fe20000410000 */
[----:B------:R-:W-:Y:S01]  /*5250*/  FSEL R133, R133, RZ, P5 ;  /* 0x000000ff85857208 */ /* 0x000fe20002800000 */
[----:B------:R-:W-:Y:S01]  /*5260*/  FMUL.FTZ R3, R0, R3 ;  /* 0x0000000300037220 */ /* 0x000fe20000410000 */
[----:B------:R-:W-:-:S02]  /*5270*/  @P0 HADD2.F32 R143, -RZ, R139.H1_H1 ;  /* 0x3000008bff8f0230 */ /* 0x000fc40000004100 */
[----:B------:R-:W-:Y:S01]  /*5280*/  FMUL.FTZ R0, R142, UR4 ;  /* 0x000000048e007c20 */ /* 0x000fe20008410000 */
[----:B------:R-:W-:Y:S01]  /*5290*/  MOV R139, RZ ;  /* 0x000000ff008b7202 */ /* 0x000fe20000000f00 */
[----:B------:R-:W-:Y:S01]  /*52a0*/  FMUL.FTZ R3, R3, UR4 ;  /* 0x0000000403037c20 */ /* 0x000fe20008410000 */
[----:B------:R-:W-:Y:S01]  /*52b0*/  MOV R142, RZ ;  /* 0x000000ff008e7202 */ /* 0x000fe20000000f00 */
[-C--:B------:R-:W-:Y:S01]  /*52c0*/  @P0 FMUL.FTZ R139, R143, R0.reuse ;  /* 0x000000008f8b0220 */ /* 0x080fe20000410000 */
[----:B------:R-:W-:Y:S01]  /*52d0*/  FMUL.FTZ R143, R59, R0 ;  /* 0x000000003b8f7220 */ /* 0x000fe20000410000 */
[--C-:B------:R-:W-:Y:S01]  /*52e0*/  @P3 HADD2.F32 R144, -RZ, R136.reuse.H0_H0 ;  /* 0x20000088ff903230 */ /* 0x100fe20000004100 */
[----:B------:R-:W-:Y:S01]  /*52f0*/  MOV R0, RZ ;  /* 0x000000ff00007202 */ /* 0x000fe20000000f00 */
[----:B------:R-:W-:Y:S02]  /*5300*/  @P2 HADD2.F32 R149, -RZ, R136.H1_H1 ;  /* 0x30000088ff952230 */ /* 0x000fe40000004100 */
[----:B------:R-:W-:Y:S01]  /*5310*/  FMUL.FTZ R136, R132, UR4 ;  /* 0x0000000484887c20 */ /* 0x000fe20008410000 */
[----:B------:R-:W-:Y:S01]  /*5320*/  FSEL R132, R143, RZ, P0 ;  /* 0x000000ff8f847208 */ /* 0x000fe20000000000 */
[-C--:B------:R-:W-:Y:S01]  /*5330*/  @P3 FMUL.FTZ R142, R144, R3.reuse ;  /* 0x00000003908e3220 */ /* 0x080fe20000410000 */
[----:B------:R-:W-:Y:S01]  /*5340*/  FMUL.FTZ R3, R52, R3 ;  /* 0x0000000334037220 */ /* 0x000fe20000410000 */
[-C--:B------:R-:W-:Y:S01]  /*5350*/  @P2 FMUL.FTZ R0, R149, R136.reuse ;  /* 0x0000008895002220 */ /* 0x080fe20000410000 */
[----:B------:R-:W-:Y:S01]  /*5360*/  F2FP.F16.F32.PACK_AB R135, R132, R135 ;  /* 0x000000878487723e */ /* 0x000fe200000000ff */
[----:B------:R-:W-:Y:S01]  /*5370*/  FMUL.FTZ R132, R53, R136 ;  /* 0x0000008835847220 */ /* 0x000fe20000410000 */
[----:B------:R-:W-:-:S02]  /*5380*/  FSEL R136, R137, RZ, P4 ;  /* 0x000000ff89887208 */ /* 0x000fc40002000000 */
[----:B------:R-:W-:Y:S02]  /*5390*/  FSEL R3, R3, RZ, P3 ;  /* 0x000000ff03037208 */ /* 0x000fe40001800000 */
[----:B------:R-:W-:Y:S02]  /*53a0*/  FSEL R132, R132, RZ, P2 ;  /* 0x000000ff84847208 */ /* 0x000fe40001000000 */
[----:B------:R-:W-:Y:S02]  /*53b0*/  F2FP.F16.F32.PACK_AB R134, R134, R147 ;  /* 0x000000938686723e */ /* 0x000fe400000000ff */
[----:B------:R-:W-:Y:S02]  /*53c0*/  F2FP.F16.F32.PACK_AB R133, R136, R133 ;  /* 0x000000858885723e */ /* 0x000fe400000000ff */
[----:B------:R-:W-:-:S07]  /*53d0*/  F2FP.F16.F32.PACK_AB R132, R132, R3 ;  /* 0x000000038484723e */ /* 0x000fce00000000ff */
.L_x_14944:
        /* <DEDUP_REMOVED lines=8> */
.L_x_14936:
        /* <DEDUP_REMOVED lines=9> */
[----:B------:R-:W-:Y:S01]  /*54f0*/  UMOV UR4, UR5 ;  /* 0x0000000500047c82 */ /* 0x000fe20008000000 */
[----:B------:R-:W-:Y:S01]  /*5500*/  FADD.FTZ R159, R159, -R218 ;  /* 0x800000da9f9f7221 */ /* 0x000fe20000010000 */
[----:B------:R-:W-:Y:S01]  /*5510*/  LOP3.LUT P5, RZ, R191, 0xff00, RZ, 0xc0, !PT ;  /* 0x0000ff00bfff7812 */ /* 0x000fe200078ac0ff */
[-CC-:B------:R-:W-:Y:S01]  /*5520*/  FFMA.FTZ R175, R175, R152.reuse, R153.reuse ;  /* 0x00000098afaf7223 */ /* 0x180fe20000010099 */
[----:B------:R-:W-:Y:S01]  /*5530*/  FFMA.FTZ R154, R154, R152, R153 ;  /* 0x000000989a9a7223 */ /* 0x000fe20000010099 */
[----:B------:R-:W-:Y:S01]  /*5540*/  FFMA.FTZ R159, R3, R159, R96 ;  /* 0x0000009f039f7223 */ /* 0x000fe20000010060 */
[----:B------:R-:W-:Y:S01]  /*5550*/  LOP3.LUT P4, RZ, R190, 0xff, RZ, 0xc0, !PT ;  /* 0x000000ffbeff7812 */ /* 0x000fe2000788c0ff */
[----:B------:R-:W-:Y:S01]  /*5560*/  FADD.FTZ R160, R160, -R175 ;  /* 0x800000afa0a07221 */ /* 0x000fe20000010000 */
[----:B------:R-:W-:Y:S01]  /*5570*/  FADD.FTZ R154, R156, -R154 ;  /* 0x8000009a9c9a7221 */ /* 0x000fe20000010000 */
[----:B------:R-:W-:Y:S01]  /*5580*/  FMUL.FTZ R218, R159, R0 ;  /* 0x000000009fda7220 */ /* 0x000fe20000410000 */
[----:B------:R-:W-:Y:S01]  /*5590*/  FADD.FTZ R159, R158, -R183 ;  /* 0x800000b79e9f7221 */ /* 0x000fe20000010000 */
[----:B------:R-:W-:Y:S01]  /*55a0*/  MOV R158, RZ ;  /* 0x000000ff009e7202 */ /* 0x000fe20000000f00 */
[----:B------:R-:W-:Y:S01]  /*55b0*/  FFMA.FTZ R160, R3, R160, R98 ;  /* 0x000000a003a07223 */ /* 0x000fe20000010062 */
[----:B------:R-:W-:Y:S01]  /*55c0*/  FMUL.FTZ R183, R218, UR4 ;  /* 0x00000004dab77c20 */ /* 0x000fe20008410000 */
[----:B------:R-:W-:-:S02]  /*55d0*/  @P0 HADD2.F32 R218, -RZ, R138.H0_H0 ;  /* 0x2000008affda0230 */ /* 0x000fc40000004100 */
[C---:B------:R-:W-:Y:S01]  /*55e0*/  FFMA.FTZ R159, R3.reuse, R159, R97 ;  /* 0x0000009f039f7223 */ /* 0x040fe20000010061 */
[----:B------:R-:W-:Y:S01]  /*55f0*/  FMUL.FTZ R160, R160, R0 ;  /* 0x00000000a0a07220 */ /* 0x000fe20000410000 */
[--C-:B------:R-:W-:Y:S01]  /*5600*/  FFMA.FTZ R220, R220, R152, R153.reuse ;  /* 0x00000098dcdc7223 */ /* 0x100fe20000010099 */
[----:B------:R-:W-:Y:S01]  /*5610*/  FFMA.FTZ R154, R3, R154, R92 ;  /* 0x0000009a039a7223 */ /* 0x000fe2000001005c */
[----:B------:R-:W-:Y:S01]  /*5620*/  @P0 FMUL.FTZ R158, R183, R218 ;  /* 0x000000dab79e0220 */ /* 0x000fe20000410000 */
[----:B------:R-:W-:Y:S01]  /*5630*/  FMUL.FTZ R183, R32, R183 ;  /* 0x000000b720b77220 */ /* 0x000fe20000410000 */
[----:B------:R-:W-:Y:S01]  /*5640*/  FMUL.FTZ R159, R159, R0 ;  /* 0x000000009f9f7220 */ /* 0x000fe20000410000 */
[----:B------:R-:W-:Y:S01]  /*5650*/  @P5 HADD2.F32 R218, -RZ, R138.H1_H1 ;  /* 0x3000008affda5230 */ /* 0x000fe20000004100 */
[----:B------:R-:W-:Y:S01]  /*5660*/  LOP3.LUT P3, RZ, R190, 0xff0000, RZ, 0xc0, !PT ;  /* 0x00ff0000beff7812 */ /* 0x000fe2000786c0ff */
[--C-:B------:R-:W-:Y:S01]  /*5670*/  FFMA.FTZ R222, R222, R152, R153.reuse ;  /* 0x00000098dede7223 */ /* 0x100fe20000010099 */
[----:B------:R-:W-:Y:S01]  /*5680*/  FSEL R175, R183, RZ, P0 ;  /* 0x000000ffb7af7208 */ /* 0x000fe20000000000 */
[----:B------:R-:W-:Y:S01]  /*5690*/  FMUL.FTZ R138, R159, UR4 ;  /* 0x000000049f8a7c20 */ /* 0x000fe20008410000 */
[----:B------:R-:W-:Y:S01]  /*56a0*/  LOP3.LUT P0, RZ, R191, 0xff0000, RZ, 0xc0, !PT ;  /* 0x00ff0000bfff7812 */ /* 0x000fe2000780c0ff */
[----:B------:R-:W-:Y:S01]  /*56b0*/  FMUL.FTZ R183, R160, UR4 ;  /* 0x00000004a0b77c20 */ /* 0x000fe20008410000 */
[----:B------:R-:W-:Y:S01]  /*56c0*/  MOV R159, RZ ;  /* 0x000000ff009f7202 */ /* 0x000fe20000000f00 */
[----:B------:R-:W-:Y:S01]  /*56d0*/  @P5 FMUL.FTZ R159, R138, R218 ;  /* 0x000000da8a9f5220 */ /* 0x000fe20000410000 */
[----:B------:R-:W-:Y:S01]  /*56e0*/  MOV R160, RZ ;  /* 0x000000ff00a07202 */ /* 0x000fe20000000f00 */
[----:B------:R-:W-:Y:S01]  /*56f0*/  FADD.FTZ R220, R157, -R220 ;  /* 0x800000dc9ddc7221 */ /* 0x000fe20000010000 */
[----:B------:R-:W-:Y:S01]  /*5700*/  FMUL.FTZ R154, R154, R0 ;  /* 0x000000009a9a7220 */ /* 0x000fe20000410000 */
[-CC-:B------:R-:W-:Y:S01]  /*5710*/  FFMA.FTZ R157, R219, R152.reuse, R153.reuse ;  /* 0x00000098db9d7223 */ /* 0x180fe20000010099 */
[----:B------:R-:W-:Y:S01]  /*5720*/  FFMA.FTZ R174, R174, R152, R153 ;  /* 0x00000098aeae7223 */ /* 0x000fe20000010099 */
[----:B------:R-:W-:Y:S01]  /*5730*/  FADD.FTZ R222, R221, -R222 ;  /* 0x800000deddde7221 */ /* 0x000fe20000010000 */
[----:B------:R-:W-:Y:S01]  /*5740*/  @P4 HADD2.F32 R156, -RZ, R136.H0_H0 ;  /* 0x20000088ff9c4230 */ /* 0x000fe20000004100 */
[C---:B------:R-:W-:Y:S01]  /*5750*/  LOP3.LUT P1, RZ, R190.reuse, 0xff00, RZ, 0xc0, !PT ;  /* 0x0000ff00beff7812 */ /* 0x040fe2000782c0ff */
[----:B------:R-:W-:Y:S01]  /*5760*/  FFMA.FTZ R220, R3, R220, R94 ;  /* 0x000000dc03dc7223 */ /* 0x000fe2000001005e */
[----:B------:R-:W-:Y:S01]  /*5770*/  @P0 HADD2.F32 R218, -RZ, R139.H0_H0 ;  /* 0x2000008bffda0230 */ /* 0x000fe20000004100 */
[----:B------:R-:W-:Y:S01]  /*5780*/  LOP3.LUT P2, RZ, R190, 0xff000000, RZ, 0xc0, !PT ;  /* 0xff000000beff7812 */ /* 0x000fe2000784c0ff */
[----:B------:R-:W-:Y:S01]  /*5790*/  FMUL.FTZ R221, R154, UR4 ;  /* 0x000000049add7c20 */ /* 0x000fe20008410000 */
[----:B------:R-:W-:Y:S01]  /*57a0*/  FADD.FTZ R157, R155, -R157 ;  /* 0x8000009d9b9d7221 */ /* 0x000fe20000010000 */
[----:B------:R-:W-:Y:S01]  /*57b0*/  FADD.FTZ R174, R161, -R174 ;  /* 0x800000aea1ae7221 */ /* 0x000fe20000010000 */
[----:B------:R-:W-:Y:S01]  /*57c0*/  @P0 FMUL.FTZ R160, R183, R218 ;  /* 0x000000dab7a00220 */ /* 0x000fe20000410000 */
[----:B------:R-:W-:Y:S01]  /*57d0*/  FMUL.FTZ R183, R34, R183 ;  /* 0x000000b722b77220 */ /* 0x000fe20000410000 */
[----:B------:R-:W-:Y:S01]  /*57e0*/  MOV R154, RZ ;  /* 0x000000ff009a7202 */ /* 0x000fe20000000f00 */
[----:B------:R-:W-:Y:S01]  /*57f0*/  FMUL.FTZ R219, R220, R0 ;  /* 0x00000000dcdb7220 */ /* 0x000fe20000410000 */
[----:B------:R-:W-:Y:S01]  /*5800*/  @P4 FMUL.FTZ R154, R221, R156 ;  /* 0x0000009cdd9a4220 */ /* 0x000fe20000410000 */
[----:B------:R-:W-:Y:S01]  /*5810*/  FFMA.FTZ R156, R3, R222, R93 ;  /* 0x000000de039c7223 */ /* 0x000fe2000001005d */
[----:B------:R-:W-:Y:S01]  /*5820*/  FSEL R183, R183, RZ, P0 ;  /* 0x000000ffb7b77208 */ /* 0x000fe20000000000 */
[C---:B------:R-:W-:Y:S01]  /*5830*/  FFMA.FTZ R157, R3.reuse, R157, R95 ;  /* 0x0000009d039d7223 */ /* 0x040fe2000001005f */
[----:B------:R-:W-:Y:S01]  /*5840*/  ISETP.GE.U32.AND P0, PT, R190, RZ, PT ;  /* 0x000000ffbe00720c */ /* 0x000fe20003f06070 */
[----:B------:R-:W-:Y:S01]  /*5850*/  FFMA.FTZ R161, R3, R174, R99 ;  /* 0x000000ae03a17223 */ /* 0x000fe20000010063 */
[----:B------:R-:W-:-:S02]  /*5860*/  @P3 HADD2.F32 R220, -RZ, R137.H0_H0 ;  /* 0x20000089ffdc3230 */ /* 0x000fc40000004100 */
[----:B------:R-:W-:Y:S01]  /*5870*/  FMUL.FTZ R219, R219, UR4 ;  /* 0x00000004dbdb7c20 */ /* 0x000fe20008410000 */
[----:B------:R-:W-:Y:S01]  /*5880*/  ISETP.GE.U32.AND.EX P0, PT, R191, 0x1000000, PT, P0 ;  /* 0x01000000bf00780c */ /* 0x000fe20003f06100 */
[-C--:B------:R-:W-:Y:S01]  /*5890*/  FMUL.FTZ R156, R156, R0.reuse ;  /* 0x000000009c9c7220 */ /* 0x080fe20000410000 */
[-C--:B------:R-:W-:Y:S01]  /*58a0*/  FMUL.FTZ R157, R157, R0.reuse ;  /* 0x000000009d9d7220 */ /* 0x080fe20000410000 */
[----:B------:R-:W-:Y:S01]  /*58b0*/  FMUL.FTZ R161, R161, R0 ;  /* 0x00000000a1a17220 */ /* 0x000fe20000410000 */
[----:B------:R-:W-:Y:S01]  /*58c0*/  MOV R155, RZ ;  /* 0x000000ff009b7202 */ /* 0x000fe20000000f00 */
[----:B------:R-:W-:Y:S01]  /*58d0*/  @P3 FMUL.FTZ R155, R219, R220 ;  /* 0x000000dcdb9b3220 */ /* 0x000fe20000410000 */
[----:B------:R-:W-:Y:S02]  /*58e0*/  @P1 HADD2.F32 R222, -RZ, R136.H1_H1 ;  /* 0x30000088ffde1230 */ /* 0x000fe40000004100 */
[----:B------:R-:W-:Y:S01]  /*58f0*/  FMUL.FTZ R136, R156, UR4 ;  /* 0x000000049c887c20 */ /* 0x000fe20008410000 */
[----:B------:R-:W-:-:S02]  /*5900*/  @P2 HADD2.F32 R220, -RZ, R137.H1_H1 ;  /* 0x30000089ffdc2230 */ /* 0x000fc40000004100 */
[----:B------:R-:W-:Y:S01]  /*5910*/  FMUL.FTZ R137, R157, UR4 ;  /* 0x000000049d897c20 */ /* 0x000fe20008410000 */
[----:B------:R-:W-:Y:S01]  /*5920*/  FMUL.FTZ R174, R161, UR4 ;  /* 0x00000004a1ae7c20 */ /* 0x000fe20008410000 */
[----:B------:R-:W-:Y:S01]  /*5930*/  MOV R156, RZ ;  /* 0x000000ff009c7202 */ /* 0x000fe20000000f00 */
[----:B------:R-:W-:Y:S01]  /*5940*/  @P1 FMUL.FTZ R156, R136, R222 ;  /* 0x000000de889c1220 */ /* 0x000fe20000410000 */
[----:B------:R-:W-:Y:S01]  /*5950*/  @P0 HADD2.F32 R139, -RZ, R139.H1_H1 ;  /* 0x3000008bff8b0230 */ /* 0x000fe20000004100 */
[----:B------:R-:W-:Y:S01]  /*5960*/  MOV R157, RZ ;  /* 0x000000ff009d7202 */ /* 0x000fe20000000f00 */
[----:B------:R-:W-:Y:S01]  /*5970*/  @P2 FMUL.FTZ R157, R137, R220 ;  /* 0x000000dc899d2220 */ /* 0x000fe20000410000 */
[----:B------:R-:W-:Y:S01]  /*5980*/  MOV R161, RZ ;  /* 0x000000ff00a17202 */ /* 0x000fe20000000f00 */
[----:B------:R-:W-:Y:S01]  /*5990*/  FMUL.FTZ R138, R33, R138 ;  /* 0x0000008a218a7220 */ /* 0x000fe20000410000 */
        /* <DEDUP_REMOVED lines=17> */
.L_x_14946:
        /* <DEDUP_REMOVED lines=8> */
[C---:B------:R-:W-:Y:S01]  /*5b30*/  FFMA.FTZ R124, R3.reuse, R154, R92 ;  /* 0x0000009a037c7223 */ /* 0x040fe2000001005c */
[----:B------:R-:W-:Y:S01]  /*5b40*/  MOV R154, RZ ;  /* 0x000000ff009a7202 */ /* 0x000fe20000000f00 */
[----:B------:R-:W-:Y:S01]  /*5b50*/  FFMA.FTZ R125, R3, R125, R93 ;  /* 0x0000007d037d7223 */ /* 0x000fe2000001005d */
        /* <DEDUP_REMOVED lines=8> */
[-CC-:B------:R-:W-:Y:S01]  /*5be0*/  FFMA.FTZ R218, R218, R152.reuse, R153.reuse ;  /* 0x00000098dada7223 */ /* 0x180fe20000010099 */
[----:B------:R-:W-:Y:S01]  /*5bf0*/  @P3 FMUL.FTZ R154, R126, R127 ;  /* 0x0000007f7e9a3220 */ /* 0x000fe20000410000 */
[----:B------:R-:W-:Y:S01]  /*5c00*/  @P2 FMUL.FTZ R126, R222, UR4 ;  /* 0x00000004de7e2c20 */ /* 0x000fe20008410000 */
[----:B------:R-:W-:Y:S01]  /*5c10*/  FFMA.FTZ R127, R219, R152, R153 ;  /* 0x00000098db7f7223 */ /* 0x000fe20000010099 */
[----:B------:R-:W-:Y:S01]  /*5c20*/  LOP3.LUT P4, RZ, R190, 0xff000000, RZ, 0xc0, !PT ;  /* 0xff000000beff7812 */ /* 0x000fe2000788c0ff */
[--C-:B------:R-:W-:Y:S02]  /*5c30*/  @P1 HADD2.F32 R128, -RZ, R137.reuse.H0_H0 ;  /* 0x20000089ff801230 */ /* 0x100fe40000004100 */
[----:B------:R-:W-:Y:S01]  /*5c40*/  @P2 FMUL.FTZ R156, R136, R126 ;  /* 0x0000007e889c2220 */ /* 0x000fe20000410000 */
[----:B------:R-:W-:Y:S01]  /*5c50*/  FFMA.FTZ R126, R3, R220, R94 ;  /* 0x000000dc037e7223 */ /* 0x000fe2000001005e */
[----:B------:R-:W-:Y:S01]  /*5c60*/  FADD.FTZ R127, R155, -R127 ;  /* 0x8000007f9b7f7221 */ /* 0x000fe20000010000 */
[----:B------:R-:W-:Y:S01]  /*5c70*/  MOV R155, RZ ;  /* 0x000000ff009b7202 */ /* 0x000fe20000000f00 */
[----:B------:R-:W-:Y:S01]  /*5c80*/  FADD.FTZ R218, R159, -R218 ;  /* 0x800000da9fda7221 */ /* 0x000fe20000010000 */
[----:B------:R-:W-:Y:S01]  /*5c90*/  FMUL.FTZ R130, R126, R0 ;  /* 0x000000007e827220 */ /* 0x000fe20000410000 */
[----:B------:R-:W-:Y:S01]  /*5ca0*/  FFMA.FTZ R127, R3, R127, R95 ;  /* 0x0000007f037f7223 */ /* 0x000fe2000001005f */
[----:B------:R-:W-:Y:S01]  /*5cb0*/  LOP3.LUT P0, RZ, R191, 0xff, RZ, 0xc0, !PT ;  /* 0x000000ffbfff7812 */ /* 0x000fe2000780c0ff */
[--C-:B------:R-:W-:Y:S01]  /*5cc0*/  FFMA.FTZ R175, R175, R152, R153.reuse ;  /* 0x00000098afaf7223 */ /* 0x100fe20000010099 */
[----:B------:R-:W-:Y:S01]  /*5cd0*/  @P1 FMUL.FTZ R129, R130, UR4 ;  /* 0x0000000482811c20 */ /* 0x000fe20008410000 */
[----:B------:R-:W-:Y:S01]  /*5ce0*/  FMUL.FTZ R136, R127, R0 ;  /* 0x000000007f887220 */ /* 0x000fe20000410000 */
[----:B------:R-:W-:Y:S01]  /*5cf0*/  @P4 HADD2.F32 R137, -RZ, R137.H1_H1 ;  /* 0x30000089ff894230 */ /* 0x000fe20000004100 */
[----:B------:R-:W-:Y:S01]  /*5d00*/  MOV R157, RZ ;  /* 0x000000ff009d7202 */ /* 0x000fe20000000f00 */
[----:B------:R-:W-:Y:S01]  /*5d10*/  @P1 FMUL.FTZ R155, R128, R129 ;  /* 0x00000081809b1220 */ /* 0x000fe20000410000 */
[----:B------:R-:W-:Y:S01]  /*5d20*/  @P4 FMUL.FTZ R128, R136, UR4 ;  /* 0x0000000488804c20 */ /* 0x000fe20008410000 */
[----:B------:R-:W-:Y:S01]  /*5d30*/  FFMA.FTZ R129, R183, R152, R153 ;  /* 0x00000098b7817223 */ /* 0x000fe20000010099 */
[----:B------:R-:W-:Y:S01]  /*5d40*/  LOP3.LUT P5, RZ, R191, 0xff00, RZ, 0xc0, !PT ;  /* 0x0000ff00bfff7812 */ /* 0x000fe200078ac0ff */
[----:B------:R-:W-:Y:S01]  /*5d50*/  FMUL.FTZ R130, R130, UR4 ;  /* 0x0000000482827c20 */ /* 0x000fe20008410000 */
[----:B------:R-:W-:Y:S01]  /*5d60*/  @P4 FMUL.FTZ R157, R137, R128 ;  /* 0x00000080899d4220 */ /* 0x000fe20000410000 */
[C---:B------:R-:W-:Y:S01]  /*5d70*/  FFMA.FTZ R128, R3.reuse, R218, R96 ;  /* 0x000000da03807223 */ /* 0x040fe20000010060 */
[----:B------:R-:W-:Y:S01]  /*5d80*/  FADD.FTZ R129, R158, -R129 ;  /* 0x800000819e817221 */ /* 0x000fe20000010000 */
[--C-:B------:R-:W-:Y:S01]  /*5d90*/  @P0 HADD2.F32 R137, -RZ, R138.reuse.H0_H0 ;  /* 0x2000008aff890230 */ /* 0x100fe20000004100 */
[----:B------:R-:W-:Y:S01]  /*5da0*/  MOV R158, RZ ;  /* 0x000000ff009e7202 */ /* 0x000fe20000000f00 */
[----:B------:R-:W-:Y:S01]  /*5db0*/  FMUL.FTZ R131, R128, R0 ;  /* 0x0000000080837220 */ /* 0x000fe20000410000 */
[----:B------:R-:W-:Y:S01]  /*5dc0*/  FFMA.FTZ R129, R3, R129, R97 ;  /* 0x0000008103817223 */ /* 0x000fe20000010061 */
[----:B------:R-:W-:Y:S01]  /*5dd0*/  FMUL.FTZ R130, R30, R130 ;  /* 0x000000821e827220 */ /* 0x000fe20000410000 */
[----:B------:R-:W-:Y:S01]  /*5de0*/  FADD.FTZ R160, R160, -R175 ;  /* 0x800000afa0a07221 */ /* 0x000fe20000010000 */
[C---:B------:R-:W-:Y:S01]  /*5df0*/  @P0 FMUL.FTZ R159, R131.reuse, UR4 ;  /* 0x00000004839f0c20 */ /* 0x040fe20008410000 */
[----:B------:R-:W-:Y:S01]  /*5e00*/  FMUL.FTZ R131, R131, UR4 ;  /* 0x0000000483837c20 */ /* 0x000fe20008410000 */
[----:B------:R-:W-:Y:S01]  /*5e10*/  @P5 HADD2.F32 R138, -RZ, R138.H1_H1 ;  /* 0x3000008aff8a5230 */ /* 0x000fe20000004100 */
[----:B------:R-:W-:Y:S01]  /*5e20*/  FSEL R175, R130, RZ, P1 ;  /* 0x000000ff82af7208 */ /* 0x000fe20000800000 */
[----:B------:R-:W-:Y:S01]  /*5e30*/  @P0 FMUL.FTZ R158, R137, R159 ;  /* 0x0000009f899e0220 */ /* 0x000fe20000410000 */
[----:B------:R-:W-:Y:S01]  /*5e40*/  FMUL.FTZ R137, R129, R0 ;  /* 0x0000000081897220 */ /* 0x000fe20000410000 */
[----:B------:R-:W-:Y:S01]  /*5e50*/  FMUL.FTZ R131, R32, R131 ;  /* 0x0000008320837220 */ /* 0x000fe20000410000 */
[----:B------:R-:W-:Y:S01]  /*5e60*/  LOP3.LUT P1, RZ, R191, 0xff0000, RZ, 0xc0, !PT ;  /* 0x00ff0000bfff7812 */ /* 0x000fe2000782c0ff */
[----:B------:R-:W-:Y:S01]  /*5e70*/  FFMA.FTZ R130, R3, R160, R98 ;  /* 0x000000a003827223 */ /* 0x000fe20000010062 */
[C---:B------:R-:W-:Y:S01]  /*5e80*/  @P5 FMUL.FTZ R183, R137.reuse, UR4 ;  /* 0x0000000489b75c20 */ /* 0x040fe20008410000 */
[----:B------:R-:W-:Y:S01]  /*5e90*/  MOV R159, RZ ;  /* 0x000000ff009f7202 */ /* 0x000fe20000000f00 */
[----:B------:R-:W-:Y:S01]  /*5ea0*/  FMUL.FTZ R137, R137, UR4 ;  /* 0x0000000489897c20 */ /* 0x000fe20008410000 */
[----:B------:R-:W-:Y:S01]  /*5eb0*/  MOV R160, RZ ;  /* 0x000000ff00a07202 */ /* 0x000fe20000000f00 */
[----:B------:R-:W-:Y:S01]  /*5ec0*/  @P5 FMUL.FTZ R159, R138, R183 ;  /* 0x000000b78a9f5220 */ /* 0x000fe20000410000 */
[----:B------:R-:W-:Y:S01]  /*5ed0*/  FSEL R138, R131, RZ, P0 ;  /* 0x000000ff838a7208 */ /* 0x000fe20000000000 */
[----:B------:R-:W-:Y:S01]  /*5ee0*/  FFMA.FTZ R131, R174, R152, R153 ;  /* 0x00000098ae837223 */ /* 0x000fe20000010099 */
[----:B------:R-:W-:Y:S01]  /*5ef0*/  ISETP.GE.U32.AND P0, PT, R190, RZ, PT ;  /* 0x000000ffbe00720c */ /* 0x000fe20003f06070 */
[----:B------:R-:W-:Y:S01]  /*5f00*/  FMUL.FTZ R174, R130, R0 ;  /* 0x0000000082ae7220 */ /* 0x000fe20000410000 */
[----:B------:R-:W-:Y:S01]  /*5f10*/  FMUL.FTZ R136, R136, UR4 ;  /* 0x0000000488887c20 */ /* 0x000fe20008410000 */
[----:B------:R-:W-:Y:S01]  /*5f20*/  FADD.FTZ R131, R161, -R131 ;  /* 0x80000083a1837221 */ /* 0x000fe20000010000 */
[----:B------:R-:W-:Y:S01]  /*5f30*/  ISETP.GE.U32.AND.EX P0, PT, R191, 0x1000000, PT, P0 ;  /* 0x01000000bf00780c */ /* 0x000fe20003f06100 */
[----:B------:R-:W-:-:S02]  /*5f40*/  @P1 HADD2.F32 R161, -RZ, R139.H0_H0 ;  /* 0x2000008bffa11230 */ /* 0x000fc40000004100 */
[----:B------:R-:W-:Y:S01]  /*5f50*/  @P1 FMUL.FTZ R183, R174, UR4 ;  /* 0x00000004aeb71c20 */ /* 0x000fe20008410000 */
[----:B------:R-:W-:Y:S01]  /*5f60*/  FFMA.FTZ R131, R3, R131, R99 ;  /* 0x0000008303837223 */ /* 0x000fe20000010063 */
[----:B------:R-:W-:Y:S01]  /*5f70*/  FMUL.FTZ R137, R33, R137 ;  /* 0x0000008921897220 */ /* 0x000fe20000410000 */
[----:B------:R-:W-:Y:S01]  /*5f80*/  FMUL.FTZ R136, R31, R136 ;  /* 0x000000881f887220 */ /* 0x000fe20000410000 */
[----:B------:R-:W-:Y:S01]  /*5f90*/  @P1 FMUL.FTZ R160, R161, R183 ;  /* 0x000000b7a1a01220 */ /* 0x000fe20000410000 */
[----:B------:R-:W-:Y:S01]  /*5fa0*/  FMUL.FTZ R183, R131, R0 ;  /* 0x0000000083b77220 */ /* 0x000fe20000410000 */
[----:B------:R-:W-:Y:S01]  /*5fb0*/  FMUL.FTZ R221, R221, UR4 ;  /* 0x00000004dddd7c20 */ /* 0x000fe20008410000 */
[----:B------:R-:W-:Y:S01]  /*5fc0*/  FMUL.FTZ R222, R222, UR4 ;  /* 0x00000004dede7c20 */ /* 0x000fe20008410000 */
[----:B------:R-:W-:Y:S01]  /*5fd0*/  FMUL.FTZ R174, R174, UR4 ;  /* 0x00000004aeae7c20 */ /* 0x000fe20008410000 */
[----:B------:R-:W-:Y:S01]  /*5fe0*/  FSEL R137, R137, RZ, P5 ;  /* 0x000000ff89897208 */ /* 0x000fe20002800000 */
[----:B------:R-:W-:Y:S01]  /*5ff0*/  FMUL.FTZ R221, R28, R221 ;  /* 0x000000dd1cdd7220 */ /* 0x000fe20000410000 */
[C---:B------:R-:W-:Y:S01]  /*6000*/  @P0 FMUL.FTZ R190, R183.reuse, UR4 ;  /* 0x00000004b7be0c20 */ /* 0x040fe20008410000 */
[----:B------:R-:W-:Y:S01]  /*6010*/  FMUL.FTZ R183, R183, UR4 ;  /* 0x00000004b7b77c20 */ /* 0x000fe20008410000 */
[----:B------:R-:W-:Y:S01]  /*6020*/  @P0 HADD2.F32 R139, -RZ, R139.H1_H1 ;  /* 0x3000008bff8b0230 */ /* 0x000fe20000004100 */
[----:B------:R-:W-:Y:S01]  /*6030*/  FSEL R136, R136, RZ, P4 ;  /* 0x000000ff88887208 */ /* 0x000fe20002000000 */
[----:B------:R-:W-:Y:S01]  /*6040*/  FMUL.FTZ R222, R29, R222 ;  /* 0x000000de1dde7220 */ /* 0x000fe20000410000 */
[----:B------:R-:W-:Y:S01]  /*6050*/  FMUL.FTZ R174, R34, R174 ;  /* 0x000000ae22ae7220 */ /* 0x000fe20000410000 */
[----:B------:R-:W-:Y:S01]  /*6060*/  FMUL.FTZ R183, R35, R183 ;  /* 0x000000b723b77220 */ /* 0x000fe20000410000 */
[----:B------:R-:W-:Y:S01]  /*6070*/  MOV R161, RZ ;  /* 0x000000ff00a17202 */ /* 0x000fe20000000f00 */
[----:B------:R-:W-:Y:S01]  /*6080*/  @P0 FMUL.FTZ R161, R139, R190 ;  /* 0x000000be8ba10220 */ /* 0x000fe20000410000 */
[----:B------:R-:W-:-:S02]  /*6090*/  F2FP.F16.F32.PACK_AB R138, R137, R138 ;  /* 0x0000008a898a723e */ /* 0x000fc400000000ff */
[----:B------:R-:W-:Y:S02]  /*60a0*/  F2FP.F16.F32.PACK_AB R137, R136, R175 ;  /* 0x000000af8889723e */ /* 0x000fe400000000ff */
[----:B------:R-:W-:Y:S02]  /*60b0*/  FSEL R136, R221, RZ, P3 ;  /* 0x000000ffdd887208 */ /* 0x000fe40001800000 */
[----:B------:R-:W-:Y:S02]  /*60c0*/  FSEL R222, R222, RZ, P2 ;  /* 0x000000ffdede7208 */ /* 0x000fe40001000000 */
[----:B------:R-:W-:Y:S02]  /*60d0*/  FSEL R139, R174, RZ, P1 ;  /* 0x000000ffae8b7208 */ /* 0x000fe40000800000 */
[----:B------:R-:W-:Y:S02]  /*60e0*/  FSEL R183, R183, RZ, P0 ;  /* 0x000000ffb7b77208 */ /* 0x000fe40000000000 */
[----:B------:R-:W-:-:S02]  /*60f0*/  F2FP.F16.F32.PACK_AB R136, R222, R136 ;  /* 0x00000088de88723e */ /* 0x000fc400000000ff */
[----:B------:R-:W-:-:S07]  /*6100*/  F2FP.F16.F32.PACK_AB R139, R183, R139 ;  /* 0x0000008bb78b723e */ /* 0x000fce00000000ff */
.L_x_14947:
        /* <DEDUP_REMOVED lines=21> */
[----:B------:R-:W-:Y:S01]  /*6260*/  FFMA.FTZ R126, R3, R211, R102 ;  /* 0x000000d3037e7223 */ /* 0x000fe20000010066 */
[----:B------:R-:W-:Y:S01]  /*6270*/  LOP3.LUT P4, RZ, R189, 0xff, RZ, 0xc0, !PT ;  /* 0x000000ffbdff7812 */ /* 0x000fe2000788c0ff */
[----:B------:R-:W-:Y:S01]  /*6280*/  FFMA.FTZ R127, R3, R127, R103 ;  /* 0x0000007f037f7223 */ /* 0x000fe20000010067 */
        /* <DEDUP_REMOVED lines=16> */
[----:B------:R-:W-:Y:S01]  /*6390*/  FFMA.FTZ R128, R3, R206, R104 ;  /* 0x000000ce03807223 */ /* 0x000fe20000010068 */
[----:B------:R-:W-:Y:S01]  /*63a0*/  FADD.FTZ R129, R209, -R129 ;  /* 0x80000081d1817221 */ /* 0x000fe20000010000 */
[----:B------:R-:W-:Y:S01]  /*63b0*/  ISETP.GE.U32.AND P0, PT, R188, RZ, PT ;  /* 0x000000ffbc00720c */ /* 0x000fe20003f06070 */
[----:B------:R-:W-:Y:S02]  /*63c0*/  @P5 HADD2.F32 R138, -RZ, R138.H1_H1 ;  /* 0x3000008aff8a5230 */ /* 0x000fe40000004100 */
[----:B------:R-:W-:Y:S01]  /*63d0*/  FMUL.FTZ R130, R128, R0 ;  /* 0x0000000080827220 */ /* 0x000fe20000410000 */
[----:B------:R-:W-:Y:S01]  /*63e0*/  FFMA.FTZ R129, R3, R129, R105 ;  /* 0x0000008103817223 */ /* 0x000fe20000010069 */
        /* <DEDUP_REMOVED lines=16> */
[----:B------:R-:W-:Y:S01]  /*64f0*/  FFMA.FTZ R130, R3, R204, R106 ;  /* 0x000000cc03827223 */ /* 0x000fe2000001006a */
        /* <DEDUP_REMOVED lines=9> */
[----:B------:R-:W-:Y:S01]  /*6590*/  FFMA.FTZ R125, R3, R125, R101 ;  /* 0x0000007d037d7223 */ /* 0x000fe20000010065 */
[----:B------:R-:W-:Y:S01]  /*65a0*/  LOP3.LUT P5, RZ, R188, 0xff00, RZ, 0xc0, !PT ;  /* 0x0000ff00bcff7812 */ /* 0x000fe200078ac0ff */
[-C--:B------:R-:W-:Y:S01]  /*65b0*/  @P6 FMUL.FTZ R198, R175, R131.reuse ;  /* 0x00000083afc66220 */ /* 0x080fe20000410000 */
[----:B------:R-:W-:Y:S01]  /*65c0*/  FMUL.FTZ R175, R42, R131 ;  /* 0x000000832aaf7220 */ /* 0x000fe20000410000 */
[----:B------:R-:W-:Y:S01]  /*65d0*/  FFMA.FTZ R131, R3, R205, R107 ;  /* 0x000000cd03837223 */ /* 0x000fe2000001006b */
[----:B------:R-:W-:-:S02]  /*65e0*/  F2FP.F16.F32.PACK_AB R138, R174, R138 ;  /* 0x0000008aae8a723e */ /* 0x000fc400000000ff */
[----:B------:R-:W-:Y:S01]  /*65f0*/  FSEL R174, R124, RZ, P2 ;  /* 0x000000ff7cae7208 */ /* 0x000fe20001000000 */
[----:B------:R-:W-:Y:S01]  /*6600*/  FMUL.FTZ R188, R131, R0 ;  /* 0x0000000083bc7220 */ /* 0x000fe20000410000 */
[----:B------:R-:W-:Y:S01]  /*6610*/  FFMA.FTZ R124, R3, R200, R100 ;  /* 0x000000c8037c7223 */ /* 0x000fe20000010064 */
        /* <DEDUP_REMOVED lines=24> */
.L_x_14948:
[-CC-:B------:R-:W-:Y:S01]  /*67a0*/  FFMA.FTZ R211, R211, R152.reuse, R153.reuse ;  /* 0x00000098d3d37223 */ /* 0x180fe20000010099 */
[----:B------:R-:W-:Y:S01]  /*67b0*/  LOP3.LUT P5, RZ, R188, 0xff0000, RZ, 0xc0, !PT ;  /* 0x00ff0000bcff7812 */ /* 0x000fe200078ac0ff */
[-C--:B------:R-:W-:Y:S01]  /*67c0*/  FFMA.FTZ R212, R212, R152.reuse, R153 ;  /* 0x00000098d4d47223 */ /* 0x080fe20000010099 */
[----:B------:R-:W-:Y:S01]  /*67d0*/  LOP3.LUT P4, RZ, R188, 0xff000000, RZ, 0xc0, !PT ;  /* 0xff000000bcff7812 */ /* 0x000fe2000788c0ff */
[----:B------:R-:W-:Y:S01]  /*67e0*/  FADD.FTZ R211, R214, -R211 ;  /* 0x800000d3d6d37221 */ /* 0x000fe20000010000 */
[----:B------:R-:W-:Y:S01]  /*67f0*/  MOV R182, RZ ;  /* 0x000000ff00b67202 */ /* 0x000fe20000000f00 */
[----:B------:R-:W-:Y:S01]  /*6800*/  FADD.FTZ R215, R215, -R212 ;  /* 0x800000d4d7d77221 */ /* 0x000fe20000010000 */
[-C--:B------:R-:W-:Y:S01]  /*6810*/  FFMA.FTZ R206, R206, R152.reuse, R153 ;  /* 0x00000098cece7223 */ /* 0x080fe20000010099 */
[C---:B------:R-:W-:Y:S01]  /*6820*/  FFMA.FTZ R211, R3.reuse, R211, R102 ;  /* 0x000000d303d37223 */ /* 0x040fe20000010066 */
[----:B------:R-:W-:Y:S01]  /*6830*/  MOV R190, RZ ;  /* 0x000000ff00be7202 */ /* 0x000fe20000000f00 */
[----:B------:R-:W-:Y:S01]  /*6840*/  FFMA.FTZ R183, R3, R215, R103 ;  /* 0x000000d703b77223 */ /* 0x000fe20000010067 */
        /* <DEDUP_REMOVED lines=20> */
[C---:B------:R-:W-:Y:S01]  /*6990*/  FFMA.FTZ R175, R3.reuse, R175, R104 ;  /* 0x000000af03af7223 */ /* 0x040fe20000010068 */
[----:B------:R-:W-:Y:S01]  /*69a0*/  FFMA.FTZ R198, R3, R198, R106 ;  /* 0x000000c603c67223 */ /* 0x000fe2000001006a */
        /* <DEDUP_REMOVED lines=9> */
[----:B------:R-:W-:Y:S01]  /*6a40*/  FFMA.FTZ R205, R3, R205, R107 ;  /* 0x000000cd03cd7223 */ /* 0x000fe2000001006b */
[----:B------:R-:W-:Y:S01]  /*6a50*/  @P0 FMUL.FTZ R183, R191, R175 ;  /* 0x000000afbfb70220 */ /* 0x000fe20000410000 */
[C---:B------:R-:W-:Y:S01]  /*6a60*/  FFMA.FTZ R191, R3.reuse, R209, R105 ;  /* 0x000000d103bf7223 */ /* 0x040fe20000010069 */
[----:B------:R-:W-:Y:S01]  /*6a70*/  FMUL.FTZ R175, R40, R175 ;  /* 0x000000af28af7220 */ /* 0x000fe20000410000 */
[-C--:B------:R-:W-:Y:S01]  /*6a80*/  @P3 FMUL.FTZ R198, R204, R203.reuse ;  /* 0x000000cbccc63220 */ /* 0x080fe20000410000 */
[----:B------:R-:W-:Y:S01]  /*6a90*/  FMUL.FTZ R203, R42, R203 ;  /* 0x000000cb2acb7220 */ /* 0x000fe20000410000 */
[----:B------:R-:W-:Y:S01]  /*6aa0*/  FMUL.FTZ R191, R0, R191 ;  /* 0x000000bf00bf7220 */ /* 0x000fe20000410000 */
[----:B------:R-:W-:Y:S01]  /*6ab0*/  FFMA.FTZ R200, R3, R200, R100 ;  /* 0x000000c803c87223 */ /* 0x000fe20000010064 */
        /* <DEDUP_REMOVED lines=15> */
[----:B------:R-:W-:Y:S01]  /*6bb0*/  FFMA.FTZ R213, R3, R213, R101 ;  /* 0x000000d503d57223 */ /* 0x000fe20000010065 */
        /* <DEDUP_REMOVED lines=27> */
.L_x_14949:
        /* <DEDUP_REMOVED lines=19> */
[C---:B------:R-:W-:Y:S01]  /*6ea0*/  FFMA.FTZ R126, R3.reuse, R164, R110 ;  /* 0x000000a4037e7223 */ /* 0x040fe2000001006e */
[----:B------:R-:W-:Y:S01]  /*6eb0*/  CS2R R164, SRZ ;  /* 0x0000000000a47805 */ /* 0x000fe2000001ff00 */
[----:B------:R-:W-:Y:S01]  /*6ec0*/  FFMA.FTZ R127, R3, R127, R111 ;  /* 0x0000007f037f7223 */ /* 0x000fe2000001006f */
        /* <DEDUP_REMOVED lines=18> */
[----:B------:R-:W-:Y:S01]  /*6ff0*/  MOV R167, RZ ;  /* 0x000000ff00a77202 */ /* 0x000fe20000000f00 */
[----:B------:R-:W-:Y:S02]  /*7000*/  @P5 HADD2.F32 R138, -RZ, R138.H1_H1 ;  /* 0x3000008aff8a5230 */ /* 0x000fe40000004100 */
[----:B------:R-:W-:Y:S01]  /*7010*/  FMUL.FTZ R130, R128, R0 ;  /* 0x0000000080827220 */ /* 0x000fe20000410000 */
[----:B------:R-:W-:Y:S01]  /*7020*/  FFMA.FTZ R129, R3, R129, R113 ;  /* 0x0000008103817223 */ /* 0x000fe20000010071 */
        /* <DEDUP_REMOVED lines=17> */
[----:B------:R-:W-:Y:S01]  /*7140*/  FFMA.FTZ R130, R3, R177, R114 ;  /* 0x000000b103827223 */ /* 0x000fe20000010072 */
[----:B------:R-:W-:Y:S01]  /*7150*/  FMUL.FTZ R163, R49, R131 ;  /* 0x0000008331a37220 */ /* 0x000fe20000410000 */
[----:B------:R-:W-:Y:S01]  /*7160*/  FSEL R137, R137, RZ, P3 ;  /* 0x000000ff89897208 */ /* 0x000fe20001800000 */
[----:B------:R-:W-:Y:S01]  /*7170*/  FFMA.FTZ R125, R3, R125, R109 ;  /* 0x0000007d037d7223 */ /* 0x000fe2000001006d */
        /* <DEDUP_REMOVED lines=9> */
[----:B------:R-:W-:Y:S01]  /*7210*/  FFMA.FTZ R131, R3, R179, R115 ;  /* 0x000000b303837223 */ /* 0x000fe20000010073 */
[----:B------:R-:W-:Y:S02]  /*7220*/  F2FP.F16.F32.PACK_AB R138, R163, R138 ;  /* 0x0000008aa38a723e */ /* 0x000fe400000000ff */
[----:B------:R-:W-:Y:S01]  /*7230*/  FSEL R163, R124, RZ, P2 ;  /* 0x000000ff7ca37208 */ /* 0x000fe20001000000 */
[----:B------:R-:W-:Y:S01]  /*7240*/  FFMA.FTZ R124, R3, R162, R108 ;  /* 0x000000a2037c7223 */ /* 0x000fe2000001006c */
        /* <DEDUP_REMOVED lines=25> */
.L_x_14950:
        /* <DEDUP_REMOVED lines=19> */
[----:B------:R-:W-:Y:S01]  /*7510*/  FFMA.FTZ R176, R176, R152, R153 ;  /* 0x00000098b0b07223 */ /* 0x000fe20000010099 */
[----:B------:R-:W-:Y:S01]  /*7520*/  @P5 FMUL.FTZ R164, R165, R174 ;  /* 0x000000aea5a45220 */ /* 0x000fe20000410000 */
[----:B------:R-:W-:Y:S01]  /*7530*/  FFMA.FTZ R165, R3, R169, R111 ;  /* 0x000000a903a57223 */ /* 0x000fe2000001006f */
[----:B------:R-:W-:Y:S01]  /*7540*/  LOP3.LUT P3, RZ, R187, 0xff0000, RZ, 0xc0, !PT ;  /* 0x00ff0000bbff7812 */ /* 0x000fe2000786c0ff */
[--C-:B------:R-:W-:Y:S02]  /*7550*/  @P0 HADD2.F32 R168, -RZ, R138.reuse.H0_H0 ;  /* 0x2000008affa80230 */ /* 0x100fe40000004100 */
[-CC-:B------:R-:W-:Y:S01]  /*7560*/  FFMA.FTZ R178, R178, R152.reuse, R153.reuse ;  /* 0x00000098b2b27223 */ /* 0x180fe20000010099 */
[----:B------:R-:W-:Y:S01]  /*7570*/  FMUL.FTZ R165, R0, R165 ;  /* 0x000000a500a57220 */ /* 0x000fe20000410000 */
[----:B------:R-:W-:Y:S01]  /*7580*/  FFMA.FTZ R162, R162, R152, R153 ;  /* 0x00000098a2a27223 */ /* 0x000fe20000010099 */
[----:B------:R-:W-:Y:S01]  /*7590*/  FFMA.FTZ R163, R3, R163, R109 ;  /* 0x000000a303a37223 */ /* 0x000fe2000001006d */
[----:B------:R-:W-:Y:S01]  /*75a0*/  FADD.FTZ R179, R179, -R178 ;  /* 0x800000b2b3b37221 */ /* 0x000fe20000010000 */
[----:B------:R-:W-:Y:S01]  /*75b0*/  FMUL.FTZ R137, R165, UR4 ;  /* 0x00000004a5897c20 */ /* 0x000fe20008410000 */
[----:B------:R-:W-:Y:S01]  /*75c0*/  MOV R165, RZ ;  /* 0x000000ff00a57202 */ /* 0x000fe20000000f00 */
[----:B------:R-:W-:Y:S01]  /*75d0*/  FADD.FTZ R166, R166, -R162 ;  /* 0x800000a2a6a67221 */ /* 0x000fe20000010000 */
[----:B------:R-:W-:Y:S01]  /*75e0*/  FFMA.FTZ R179, R3, R179, R115 ;  /* 0x000000b303b37223 */ /* 0x000fe20000010073 */
[----:B------:R-:W-:Y:S01]  /*75f0*/  @P4 FMUL.FTZ R165, R167, R137 ;  /* 0x00000089a7a54220 */ /* 0x000fe20000410000 */
[----:B------:R-:W-:Y:S01]  /*7600*/  FADD.FTZ R167, R171, -R170 ;  /* 0x800000aaaba77221 */ /* 0x000fe20000010000 */
[----:B------:R-:W-:-:S02]  /*7610*/  @P2 HADD2.F32 R170, -RZ, R138.H1_H1 ;  /* 0x3000008affaa2230 */ /* 0x000fc40000004100 */
[----:B------:R-:W-:Y:S01]  /*7620*/  FMUL.FTZ R179, R0, R179 ;  /* 0x000000b300b37220 */ /* 0x000fe20000410000 */
[----:B------:R-:W-:Y:S02]  /*7630*/  @P3 HADD2.F32 R171, -RZ, R139.H0_H0 ;  /* 0x2000008bffab3230 */ /* 0x000fe40000004100 */
[C---:B------:R-:W-:Y:S01]  /*7640*/  FFMA.FTZ R167, R3.reuse, R167, R112 ;  /* 0x000000a703a77223 */ /* 0x040fe20000010070 */
[----:B------:R-:W-:Y:S01]  /*7650*/  FFMA.FTZ R166, R3, R166, R108 ;  /* 0x000000a603a67223 */ /* 0x000fe2000001006c */
        /* <DEDUP_REMOVED lines=9> */
[----:B------:R-:W-:Y:S01]  /*76f0*/  FFMA.FTZ R168, R3, R173, R113 ;  /* 0x000000ad03a87223 */ /* 0x000fe20000010071 */
        /* <DEDUP_REMOVED lines=12> */
[----:B------:R-:W-:Y:S02]  /*77c0*/  FFMA.FTZ R170, R3, R170, R114 ;  /* 0x000000aa03aa7223 */ /* 0x000fe40000010072 */
        /* <DEDUP_REMOVED lines=30> */
.L_x_14951:
        /* <DEDUP_REMOVED lines=19> */
[C---:B------:R-:W-:Y:S01]  /*7ae0*/  FFMA.FTZ R128, R3.reuse, R125, R120 ;  /* 0x0000007d03807223 */ /* 0x040fe20000010078 */
[----:B------:R-:W-:Y:S01]  /*7af0*/  FADD.FTZ R150, R150, -R127 ;  /* 0x8000007f96967221 */ /* 0x000fe20000010000 */
[----:B------:R-:W-:Y:S01]  /*7b00*/  FFMA.FTZ R129, R3, R130, R121 ;  /* 0x0000008203817223 */ /* 0x000fe20000010079 */
[----:B------:R-:W-:Y:S01]  /*7b10*/  LOP3.LUT P2, RZ, R185, 0xff0000, RZ, 0xc0, !PT ;  /* 0x00ff0000b9ff7812 */ /* 0x000fe2000784c0ff */
[----:B------:R-:W-:Y:S01]  /*7b20*/  FMUL.FTZ R125, R128, R0 ;  /* 0x00000000807d7220 */ /* 0x000fe20000410000 */
[----:B------:R-:W-:Y:S01]  /*7b30*/  FFMA.FTZ R130, R3, R150, R122 ;  /* 0x0000009603827223 */ /* 0x000fe2000001007a */
        /* <DEDUP_REMOVED lines=12> */
[----:B------:R-:W-:Y:S01]  /*7c00*/  @P3 FMUL.FTZ R138, R126, R127 ;  /* 0x0000007f7e8a3220 */ /* 0x000fe20000410000 */
[----:B------:R-:W-:Y:S01]  /*7c10*/  FMUL.FTZ R126, R130, R0 ;  /* 0x00000000827e7220 */ /* 0x000fe20000410000 */
[----:B------:R-:W-:Y:S01]  /*7c20*/  FMUL.FTZ R132, R56, R125 ;  /* 0x0000007d38847220 */ /* 0x000fe20000410000 */
[----:B------:R-:W-:Y:S01]  /*7c30*/  LOP3.LUT P5, RZ, R184, 0xff0000, RZ, 0xc0, !PT ;  /* 0x00ff0000b8ff7812 */ /* 0x000fe200078ac0ff */
[----:B------:R-:W-:Y:S01]  /*7c40*/  FADD.FTZ R150, R151, -R124 ;  /* 0x8000007c97967221 */ /* 0x000fe20000010000 */
[----:B------:R-:W-:Y:S01]  /*7c50*/  FMUL.FTZ R131, R126, UR4 ;  /* 0x000000047e837c20 */ /* 0x000fe20008410000 */
[----:B------:R-:W-:Y:S01]  /*7c60*/  @P2 HADD2.F32 R126, -RZ, R139.H0_H0 ;  /* 0x2000008bff7e2230 */ /* 0x000fe20000004100 */
[----:B------:R-:W-:Y:S01]  /*7c70*/  FSEL R132, R132, RZ, P0 ;  /* 0x000000ff84847208 */ /* 0x000fe20000000000 */
[----:B------:R-:W-:Y:S01]  /*7c80*/  FMUL.FTZ R143, R57, R127 ;  /* 0x0000007f398f7220 */ /* 0x000fe20000410000 */
[----:B------:R-:W-:Y:S01]  /*7c90*/  ISETP.GE.U32.AND P0, PT, R184, RZ, PT ;  /* 0x000000ffb800720c */ /* 0x000fe20003f06070 */
[-C--:B------:R-:W-:Y:S01]  /*7ca0*/  FMUL.FTZ R148, R58, R131.reuse ;  /* 0x000000833a947220 */ /* 0x080fe20000410000 */
[----:B------:R-:W-:Y:S01]  /*7cb0*/  @P2 FMUL.FTZ R141, R126, R131 ;  /* 0x000000837e8d2220 */ /* 0x000fe20000410000 */
[----:B------:R-:W-:Y:S01]  /*7cc0*/  FADD.FTZ R126, R146, -R134 ;  /* 0x80000086927e7221 */ /* 0x000fe20000010000 */
[----:B------:R-:W-:Y:S01]  /*7cd0*/  ISETP.GE.U32.AND.EX P0, PT, R185, 0x1000000, PT, P0 ;  /* 0x01000000b900780c */ /* 0x000fe20003f06100 */
[----:B------:R-:W-:Y:S01]  /*7ce0*/  FADD.FTZ R134, R145, -R133 ;  /* 0x8000008591867221 */ /* 0x000fe20000010000 */
[C---:B------:R-:W-:Y:S01]  /*7cf0*/  FFMA.FTZ R131, R3.reuse, R150, R123 ;  /* 0x0000009603837223 */ /* 0x040fe2000001007b */
[----:B------:R-:W-:Y:S01]  /*7d00*/  FFMA.FTZ R126, R3, R126, R118 ;  /* 0x0000007e037e7223 */ /* 0x000fe20000010076 */
[----:B------:R-:W-:Y:S01]  /*7d10*/  @P5 HADD2.F32 R124, -RZ, R137.H0_H0 ;  /* 0x20000089ff7c5230 */ /* 0x000fe20000004100 */
[----:B------:R-:W-:Y:S01]  /*7d20*/  LOP3.LUT P4, RZ, R184, 0xff000000, RZ, 0xc0, !PT ;  /* 0xff000000b8ff7812 */ /* 0x000fe2000788c0ff */
[----:B------:R-:W-:Y:S01]  /*7d30*/  FADD.FTZ R142, R147, -R135 ;  /* 0x80000087938e7221 */ /* 0x000fe20000010000 */
[-C--:B------:R-:W-:Y:S01]  /*7d40*/  FMUL.FTZ R133, R126, R0.reuse ;  /* 0x000000007e857220 */ /* 0x080fe20000410000 */
[----:B------:R-:W-:Y:S01]  /*7d50*/  MOV R145, RZ ;  /* 0x000000ff00917202 */ /* 0x000fe20000000f00 */
[----:B------:R-:W-:Y:S01]  /*7d60*/  FADD.FTZ R153, R144, -R153 ;  /* 0x8000009990997221 */ /* 0x000fe20000010000 */
[----:B------:R-:W-:Y:S01]  /*7d70*/  FSEL R143, R143, RZ, P3 ;  /* 0x000000ff8f8f7208 */ /* 0x000fe20001800000 */
[----:B------:R-:W-:Y:S01]  /*7d80*/  FMUL.FTZ R133, R133, UR4 ;  /* 0x0000000485857c20 */ /* 0x000fe20008410000 */
[----:B------:R-:W-:Y:S01]  /*7d90*/  LOP3.LUT P3, RZ, R184, 0xff, RZ, 0xc0, !PT ;  /* 0x000000ffb8ff7812 */ /* 0x000fe2000786c0ff */
[----:B------:R-:W-:Y:S01]  /*7da0*/  @P0 HADD2.F32 R125, -RZ, R139.H1_H1 ;  /* 0x3000008bff7d0230 */ /* 0x000fe20000004100 */
[----:B------:R-:W-:Y:S01]  /*7db0*/  FSEL R148, R148, RZ, P2 ;  /* 0x000000ff94947208 */ /* 0x000fe20001000000 */
[----:B------:R-:W-:Y:S01]  /*7dc0*/  @P5 FMUL.FTZ R145, R124, R133 ;  /* 0x000000857c915220 */ /* 0x000fe20000410000 */
[----:B------:R-:W-:Y:S01]  /*7dd0*/  FMUL.FTZ R124, R131, R0 ;  /* 0x00000000837c7220 */ /* 0x000fe20000410000 */
[----:B------:R-:W-:Y:S01]  /*7de0*/  LOP3.LUT P2, RZ, R184, 0xff00, RZ, 0xc0, !PT ;  /* 0x0000ff00b8ff7812 */ /* 0x000fe2000784c0ff */
[C---:B------:R-:W-:Y:S01]  /*7df0*/  FFMA.FTZ R127, R3.reuse, R142, R119 ;  /* 0x0000008e037f7223 */ /* 0x040fe20000010077 */
[----:B------:R-:W-:Y:S01]  /*7e00*/  MOV R139, RZ ;  /* 0x000000ff008b7202 */ /* 0x000fe20000000f00 */
[----:B------:R-:W-:Y:S01]  /*7e10*/  FMUL.FTZ R150, R124, UR4 ;  /* 0x000000047c967c20 */ /* 0x000fe20008410000 */
[----:B------:R-:W-:Y:S01]  /*7e20*/  FFMA.FTZ R124, R3, R153, R116 ;  /* 0x00000099037c7223 */ /* 0x000fe20000010074 */
[----:B------:R-:W-:Y:S01]  /*7e30*/  FMUL.FTZ R144, R127, R0 ;  /* 0x000000007f907220 */ /* 0x000fe20000410000 */
[----:B------:R-:W-:-:S02]  /*7e40*/  @P4 HADD2.F32 R137, -RZ, R137.H1_H1 ;  /* 0x30000089ff894230 */ /* 0x000fc40000004100 */
[----:B------:R-:W-:Y:S01]  /*7e50*/  @P0 FMUL.FTZ R139, R150, R125 ;  /* 0x0000007d968b0220 */ /* 0x000fe20000410000 */
[----:B------:R-:W-:Y:S01]  /*7e60*/  FFMA.FTZ R125, R3, R134, R117 ;  /* 0x00000086037d7223 */ /* 0x000fe20000010075 */
[-C--:B------:R-:W-:Y:S01]  /*7e70*/  FMUL.FTZ R3, R124, R0.reuse ;  /* 0x000000007c037220 */ /* 0x080fe20000410000 */
[----:B------:R-:W-:Y:S01]  /*7e80*/  FMUL.FTZ R144, R144, UR4 ;  /* 0x0000000490907c20 */ /* 0x000fe20008410000 */
[--C-:B------:R-:W-:Y:S02]  /*7e90*/  @P3 HADD2.F32 R134, -RZ, R136.reuse.H0_H0 ;  /* 0x20000088ff863230 */ /* 0x100fe40000004100 */
[----:B------:R-:W-:Y:S01]  /*7ea0*/  FMUL.FTZ R0, R125, R0 ;  /* 0x000000007d007220 */ /* 0x000fe20000410000 */
[----:B------:R-:W-:Y:S01]  /*7eb0*/  MOV R146, RZ ;  /* 0x000000ff00927202 */ /* 0x000fe20000000f00 */
[----:B------:R-:W-:Y:S01]  /*7ec0*/  FMUL.FTZ R3, R3, UR4 ;  /* 0x0000000403037c20 */ /* 0x000fe20008410000 */
[----:B------:R-:W-:Y:S01]  /*7ed0*/  @P4 FMUL.FTZ R146, R137, R144 ;  /* 0x0000009089924220 */ /* 0x000fe20000410000 */
[----:B------:R-:W-:-:S02]  /*7ee0*/  @P2 HADD2.F32 R136, -RZ, R136.H1_H1 ;  /* 0x30000088ff882230 */ /* 0x000fc40000004100 */
[----:B------:R-:W-:Y:S01]  /*7ef0*/  FMUL.FTZ R137, R0, UR4 ;  /* 0x0000000400897c20 */ /* 0x000fe20008410000 */
[----:B------:R-:W-:Y:S01]  /*7f00*/  MOV R142, RZ ;  /* 0x000000ff008e7202 */ /* 0x000fe20000000f00 */
        /* <DEDUP_REMOVED lines=18> */
.L_x_14952:
        /* <DEDUP_REMOVED lines=8> */
[----:B------:R-:W-:Y:S01]  /*80b0*/  FFMA.FTZ R133, R3, R134, R118 ;  /* 0x0000008603857223 */ /* 0x000fe20000010076 */
[----:B------:R-:W-:Y:S01]  /*80c0*/  FADD.FTZ R147, R147, -R146 ;  /* 0x8000009293937221 */ /* 0x000fe20000010000 */
[----:B------:R-:W-:-:S02]  /*80d0*/  MOV R146, RZ ;  /* 0x000000ff00927202 */ /* 0x000fc40000000f00 */
[C---:B------:R-:W-:Y:S01]  /*80e0*/  FMUL.FTZ R133, R0.reuse, R133 ;  /* 0x0000008500857220 */ /* 0x040fe20000410000 */
[----:B------:R-:W-:Y:S01]  /*80f0*/  FFMA.FTZ R135, R3, R147, R119 ;  /* 0x0000009303877223 */ /* 0x000fe20000010077 */
        /* <DEDUP_REMOVED lines=17> */
[----:B------:R-:W-:Y:S01]  /*8210*/  FFMA.FTZ R135, R3, R135, R120 ;  /* 0x0000008703877223 */ /* 0x000fe20000010078 */
[----:B------:R-:W-:Y:S01]  /*8220*/  FADD.FTZ R141, R150, -R141 ;  /* 0x8000008d968d7221 */ /* 0x000fe20000010000 */
[----:B------:R-:W-:-:S02]  /*8230*/  @P0 HADD2.F32 R148, -RZ, R138.H0_H0 ;  /* 0x2000008aff940230 */ /* 0x000fc40000004100 */
[C---:B------:R-:W-:Y:S01]  /*8240*/  FFMA.FTZ R147, R3.reuse, R134, R121 ;  /* 0x0000008603937223 */ /* 0x040fe20000010079 */
[C---:B------:R-:W-:Y:S01]  /*8250*/  FMUL.FTZ R135, R0.reuse, R135 ;  /* 0x0000008700877220 */ /* 0x040fe20000410000 */
[----:B------:R-:W-:Y:S02]  /*8260*/  @P3 HADD2.F32 R134, -RZ, R138.H1_H1 ;  /* 0x3000008aff863230 */ /* 0x000fe40000004100 */
[----:B------:R-:W-:Y:S01]  /*8270*/  FFMA.FTZ R141, R3, R141, R122 ;  /* 0x0000008d038d7223 */ /* 0x000fe2000001007a */
        /* <DEDUP_REMOVED lines=23> */
[C---:B------:R-:W-:Y:S01]  /*83f0*/  FFMA.FTZ R143, R3.reuse, R162, R117 ;  /* 0x000000a2038f7223 */ /* 0x040fe20000010075 */
[----:B------:R-:W-:Y:S01]  /*8400*/  FADD.FTZ R153, R144, -R153 ;  /* 0x8000009990997221 */ /* 0x000fe20000010000 */
[C---:B------:R-:W-:Y:S01]  /*8410*/  LOP3.LUT P3, RZ, R184.reuse, 0xff, RZ, 0xc0, !PT ;  /* 0x000000ffb8ff7812 */ /* 0x040fe2000786c0ff */
[C---:B------:R-:W-:Y:S01]  /*8420*/  FFMA.FTZ R149, R3.reuse, R142, R123 ;  /* 0x0000008e03957223 */ /* 0x040fe2000001007b */
[----:B------:R-:W-:Y:S01]  /*8430*/  LOP3.LUT P2, RZ, R184, 0xff00, RZ, 0xc0, !PT ;  /* 0x0000ff00b8ff7812 */ /* 0x000fe2000784c0ff */
[----:B------:R-:W-:Y:S01]  /*8440*/  FFMA.FTZ R3, R3, R153, R116 ;  /* 0x0000009903037223 */ /* 0x000fe20000010074 */
        /* <DEDUP_REMOVED lines=27> */
.L_x_14953:
[----:B------:R-:W0:Y:S01]  /*8600*/  @P1 LDC.64 R136, c[0x0][0x478] ;  /* 0x00011e00ff881b82 */ /* 0x000e220000000a00 */
[----:B------:R-:W-:Y:S01]  /*8610*/  MOV R3, 0x10 ;  /* 0x0000001000037802 */ /* 0x000fe20000000f00 */
[----:B0-----:R-:W-:-:S04]  /*8620*/  @P1 IMAD.WIDE.U32 R136, R2, 0x20, R136 ;  /* 0x0000002002881825 */ /* 0x001fc800078e0088 */
[----:B------:R-:W-:Y:S01]  /*8630*/  IMAD.WIDE.U32 R2, R2, R3, UR20 ;  /* 0x0000001402027e25 */ /* 0x000fe2000f8e0003 */
[----:B------:R0:W-:Y:S04]  /*8640*/  @P1 STG.E.128 desc[UR6][R136.64], R124 ;  /* 0x0000007c88001986 */ /* 0x0001e8000c101d06 */
[----:B------:R0:W-:Y:S04]  /*8650*/  @P1 STG.E.128 desc[UR6][R136.64+0x10], R128 ;  /* 0x0000108088001986 */ /* 0x0001e8000c101d06 */
[----:B------:R0:W-:Y:S02]  /*8660*/  STG.E.128 desc[UR6][R2.64], R132 ;  /* 0x0000008402007986 */ /* 0x0001e4000c101d06 */
.L_x_14945:
        /* <DEDUP_REMOVED lines=95> */
.L_x_14934:
        /* <DEDUP_REMOVED lines=88> */
.L_x_14933:
[----:B------:R-:W-:Y:S05]  /*91e0*/  BSYNC B0 ;  /* 0x0000000000007941 */ /* 0x000fea0003800000 */
.L_x_14932:
        /* <DEDUP_REMOVED lines=272> */
.L_x_14935:
        /* <DEDUP_REMOVED lines=8> */
.L_x_14956:
[----:B------:R-:W-:Y:S05]  /*a370*/  BSYNC B2 ;  /* 0x0000000000027941 */ /* 0x000fea0003800000 */
.L_x_14955:
        /* <DEDUP_REMOVED lines=8> */
.L_x_14957:
[----:B------:R-:W-:Y:S01]  /*a400*/  HFMA2 R153, -RZ, RZ, 0, 1.1920928955078125e-07 ;  /* 0x00000002ff997431 */ /* 0x000fe200000001ff */
[----:B------:R-:W-:Y:S01]  /*a410*/  MOV R223, R136 ;  /* 0x0000008800df7202 */ /* 0x000fe20000000f00 */
[----:B------:R-:W-:-:S07]  /*a420*/  FADD.FTZ R137, R137, R224 ;  /* 0x000000e089897221 */ /* 0x000fce0000010000 */
[----:B------:R-:W-:Y:S05]  /*a430*/  WARPSYNC.COLLECTIVE R139, `(.L_x_14958) ;  /* 0x000000008b087348 */ /* 0x000fea0003c00000 */
[----:B------:R0:W1:Y:S02]  /*a440*/  SHFL.BFLY P2, R224, R223, R153, R152 ;  /* 0x0c000099dfe07389 */ /* 0x0000640000040098 */
[----:B01----:R-:W-:Y:S05]  /*a450*/  ENDCOLLECTIVE ;  /* 0x000000000000791b */ /* 0x003fea0003800000 */
.L_x_14958:
[----:B------:R-:W-:Y:S01]  /*a460*/  MOV R223, R137 ;  /* 0x0000008900df7202 */ /* 0x000fe20000000f00 */
[----:B------:R-:W-:-:S07]  /*a470*/  FADD.FTZ R136, R136, R224 ;  /* 0x000000e088887221 */ /* 0x000fce0000010000 */
[----:B------:R-:W-:Y:S05]  /*a480*/  WARPSYNC.COLLECTIVE R139, `(.L_x_14959) ;  /* 0x000000008b087348 */ /* 0x000fea0003c00000 */
[----:B------:R0:W1:Y:S02]  /*a490*/  SHFL.BFLY P2, R224, R223, R153, R152 ;  /* 0x0c000099dfe07389 */ /* 0x0000640000040098 */
[----:B01----:R-:W-:Y:S05]  /*a4a0*/  ENDCOLLECTIVE ;  /* 0x000000000000791b */ /* 0x003fea0003800000 */
.L_x_14959:
[----:B------:R-:W-:Y:S01]  /*a4b0*/  HFMA2 R153, -RZ, RZ, 0, 2.384185791015625e-07 ;  /* 0x00000004ff997431 */ /* 0x000fe200000001ff */
[----:B------:R-:W-:Y:S01]  /*a4c0*/  MOV R223, R136 ;  /* 0x0000008800df7202 */ /* 0x000fe20000000f00 */
[----:B------:R-:W-:-:S07]  /*a4d0*/  FADD.FTZ R137, R137, R224 ;  /* 0x000000e089897221 */ /* 0x000fce0000010000 */
[----:B------:R-:W-:Y:S05]  /*a4e0*/  WARPSYNC.COLLECTIVE R139, `(.L_x_14960) ;  /* 0x000000008b087348 */ /* 0x000fea0003c00000 */
[----:B------:R0:W1:Y:S02]  /*a4f0*/  SHFL.BFLY P2, R224, R223, R153, R152 ;  /* 0x0c000099dfe07389 */ /* 0x0000640000040098 */
[----:B01----:R-:W-:Y:S05]  /*a500*/  ENDCOLLECTIVE ;  /* 0x000000000000791b */ /* 0x003fea0003800000 */
.L_x_14960:
[----:B------:R-:W-:Y:S01]  /*a510*/  MOV R223, R137 ;  /* 0x0000008900df7202 */ /* 0x000fe20000000f00 */
[----:B------:R-:W-:-:S07]  /*a520*/  FADD.FTZ R136, R136, R224 ;  /* 0x000000e088887221 */ /* 0x000fce0000010000 */
[----:B------:R-:W-:Y:S05]  /*a530*/  WARPSYNC.COLLECTIVE R139, `(.L_x_14961) ;  /* 0x000000008b087348 */ /* 0x000fea0003c00000 */
[----:B------:R0:W1:Y:S02]  /*a540*/  SHFL.BFLY P2, R224, R223, R153, R152 ;  /* 0x0c000099dfe07389 */ /* 0x0000640000040098 */
[----:B01----:R-:W-:Y:S05]  /*a550*/  ENDCOLLECTIVE ;  /* 0x000000000000791b */ /* 0x003fea0003800000 */
.L_x_14961:
[----:B------:R-:W-:Y:S01]  /*a560*/  HFMA2 R153, -RZ, RZ, 0, 4.76837158203125e-07 ;  /* 0x00000008ff997431 */ /* 0x000fe200000001ff */
[----:B------:R-:W-:Y:S01]  /*a570*/  MOV R223, R136 ;  /* 0x0000008800df7202 */ /* 0x000fe20000000f00 */
[----:B------:R-:W-:-:S07]  /*a580*/  FADD.FTZ R137, R137, R224 ;  /* 0x000000e089897221 */ /* 0x000fce0000010000 */
[----:B------:R-:W-:Y:S05]  /*a590*/  WARPSYNC.COLLECTIVE R139, `(.L_x_14962) ;  /* 0x000000008b087348 */ /* 0x000fea0003c00000 */
[----:B------:R0:W1:Y:S02]  /*a5a0*/  SHFL.BFLY P2, R224, R223, R153, R152 ;  /* 0x0c000099dfe07389 */ /* 0x0000640000040098 */
[----:B01----:R-:W-:Y:S05]  /*a5b0*/  ENDCOLLECTIVE ;  /* 0x000000000000791b */ /* 0x003fea0003800000 */
.L_x_14962:
[----:B------:R-:W-:Y:S01]  /*a5c0*/  MOV R223, R137 ;  /* 0x0000008900df7202 */ /* 0x000fe20000000f00 */
[----:B------:R-:W-:-:S07]  /*a5d0*/  FADD.FTZ R136, R136, R224 ;  /* 0x000000e088887221 */ /* 0x000fce0000010000 */
[----:B------:R-:W-:Y:S05]  /*a5e0*/  WARPSYNC.COLLECTIVE R139, `(.L_x_14963) ;  /* 0x000000008b087348 */ /* 0x000fea0003c00000 */
[----:B------:R0:W1:Y:S02]  /*a5f0*/  SHFL.BFLY P2, R224, R223, R153, R152 ;  /* 0x0c000099dfe07389 */ /* 0x0000640000040098 */
[----:B01----:R-:W-:Y:S05]  /*a600*/  ENDCOLLECTIVE ;  /* 0x000000000000791b */ /* 0x003fea0003800000 */
.L_x_14963:
[----:B------:R-:W-:Y:S01]  /*a610*/  HFMA2 R153, -RZ, RZ, 0, 9.5367431640625e-07 ;  /* 0x00000010ff997431 */ /* 0x000fe200000001ff */
[----:B------:R-:W-:Y:S01]  /*a620*/  MOV R223, R136 ;  /* 0x0000008800df7202 */ /* 0x000fe20000000f00 */
[----:B------:R-:W-:-:S07]  /*a630*/  FADD.FTZ R137, R137, R224 ;  /* 0x000000e089897221 */ /* 0x000fce0000010000 */
[----:B------:R-:W-:Y:S05]  /*a640*/  WARPSYNC.COLLECTIVE R139, `(.L_x_14964) ;  /* 0x000000008b087348 */ /* 0x000fea0003c00000 */
[----:B------:R0:W1:Y:S02]  /*a650*/  SHFL.BFLY P2, R224, R223, R153, R152 ;  /* 0x0c000099dfe07389 */ /* 0x0000640000040098 */
[----:B01----:R-:W-:Y:S05]  /*a660*/  ENDCOLLECTIVE ;  /* 0x000000000000791b */ /* 0x003fea0003800000 */
.L_x_14964:
[----:B------:R-:W-:Y:S02]  /*a670*/  MOV R223, R137 ;  /* 0x0000008900df7202 */ /* 0x000fe40000000f00 */
[----:B------:R-:W-:-:S07]  /*a680*/  MOV R138, R224 ;  /* 0x000000e0008a7202 */ /* 0x000fce0000000f00 */
[----:B------:R-:W-:Y:S05]  /*a690*/  WARPSYNC.COLLECTIVE R139, `(.L_x_14965) ;  /* 0x000000008b087348 */ /* 0x000fea0003c00000 */
[----:B------:R0:W1:Y:S02]  /*a6a0*/  SHFL.BFLY P2, R224, R223, R153, R152 ;  /* 0x0c000099dfe07389 */ /* 0x0000640000040098 */
[----:B01----:R-:W-:Y:S05]  /*a6b0*/  ENDCOLLECTIVE ;  /* 0x000000000000791b */ /* 0x003fea0003800000 */
.L_x_14965:
[----:B------:R-:W-:Y:S01]  /*a6c0*/  MOV R139, R224 ;  /* 0x000000e0008b7202 */ /* 0x000fe20000000f00 */
[----:B------:R-:W-:Y:S06]  /*a6d0*/  BRA `(.L_x_14966) ;  /* 0xffffff7800c87947 */ /* 0x000fec000383ffff */
.L_x_14967:
        /* <DEDUP_REMOVED lines=10> */
.L_x_20101:


//--------------------- .text._ZN10layer_norm22ln_bwd_finalize_kernelINS_22Kernel_traits_finalizeILj1024Ef6__halffS2_fjLb1ELj1024ELj4ENS_18Kernel_traits_baseILj1024EfS2_fS2_fjLj1024EEEEELb1ELb0EEEvNS_9BwdParamsE --------------------------
	.section	.text._ZN10layer_norm22ln_bwd_finalize_kernelINS_22Kernel_traits_finalizeILj1024Ef6__halffS2_fjLb1ELj1024ELj4ENS_18Kernel_traits_baseILj1024EfS2_fS2_fjLj1024EEEEELb1ELb0EEEvNS_9BwdParamsE,"ax",@progbits
	.align	128
        .global         _ZN10layer_norm22ln_bwd_finalize_kernelINS_22Kernel_traits_finalizeILj1024Ef6__halffS2_fjLb1ELj1024ELj4ENS_18Kernel_traits_baseILj1024EfS2_fS2_fjLj1024EEEEELb1ELb0EEEvNS_9BwdParamsE
        .type           _ZN10layer_norm22ln_bwd_finalize_kernelINS_22Kernel_traits_finalizeILj1024Ef6__halffS2_fjLb1ELj1024ELj4ENS_18Kernel_traits_baseILj1024EfS2_fS2_fjLj1024EEEEELb1ELb0EEEvNS_9BwdParamsE,@function
        .size           _ZN10layer_norm22ln_bwd_finalize_kernelINS_22Kernel_traits_finalizeILj1024Ef6__halffS2_fjLb1ELj1024ELj4ENS_18Kernel_traits_baseILj1024EfS2_fS2_fjLj1024EEEEELb1ELb0EEEvNS_9BwdParamsE,(.L_x_20102 - _ZN10layer_norm22ln_bwd_finalize_kernelINS_22Kernel_traits_finalizeILj1024Ef6__halffS2_fjLb1ELj1024ELj4ENS_18Kernel_traits_baseILj1024EfS2_fS2_fjLj1024EEEEELb1ELb0EEEvNS_9BwdParamsE)
        .other          _ZN10layer_norm22ln_bwd_finalize_kernelINS_22Kernel_traits_finalizeILj1024Ef6__halffS2_fjLb1ELj1024ELj4ENS_18Kernel_traits_baseILj1024EfS2_fS2_fjLj1024EEEEELb1ELb0EEEvNS_9BwdParamsE,@"STO_CUDA_ENTRY STV_DEFAULT"
_ZN10layer_norm22ln_bwd_finalize_kernelINS_22Kernel_traits_finalizeILj1024Ef6__halffS2_fjLb1ELj1024ELj4ENS_18Kernel_traits_baseILj1024EfS2_fS2_fjLj1024EEEEELb1ELb0EEEvNS_9BwdParamsE:
.text._ZN10layer_norm22ln_bwd_finalize_kernelINS_22Kernel_traits_finalizeILj1024Ef6__halffS2_fjLb1ELj1024ELj4ENS_18Kernel_traits_baseILj1024EfS2_fS2_fjLj1024EEEEELb1ELb0EEEvNS_9BwdParamsE:
        /* <DEDUP_REMOVED lines=57> */
.L_x_14972:
        /* <DEDUP_REMOVED lines=87> */
.L_x_14971:
[----:B------:R-:W-:Y:S05]  /*0900*/  BSYNC.RECONVERGENT B1 ;  /* 0x0000000000017941 */ /* 0x000fea0003800200 */
.L_x_14970:
        /* <DEDUP_REMOVED lines=50> */
.L_x_14974:
[----:B------:R-:W-:Y:S05]  /*0c30*/  BSYNC.RECONVERGENT B1 ;  /* 0x0000000000017941 */ /* 0x000fea0003800200 */
.L_x_14973:
        /* <DEDUP_REMOVED lines=29> */
.L_x_14976:
[----:B------:R-:W-:Y:S05]  /*0e10*/  BSYNC.RECONVERGENT B1 ;  /* 0x0000000000017941 */ /* 0x000fea0003800200 */
.L_x_14975:
        /* <DEDUP_REMOVED lines=14> */
.L_x_14969:
[----:B------:R-:W-:Y:S05]  /*0f00*/  BSYNC.RECONVERGENT B0 ;  /* 0x0000000000007941 */ /* 0x000fea0003800200 */
.L_x_14968:
        /* <DEDUP_REMOVED lines=75> */
.L_x_14977:
        /* <DEDUP_REMOVED lines=12> */
.L_x_20102:


//--------------------- .text._ZN10layer_norm13ln_bwd_kernelINS_13Kernel_traitsIf6__halffS2_fjLj1024ELj1ELj4ELj1ELj16ENS_18Kernel_traits_baseILj1024EfS2_fS2_fjLj128EEEEELb1ELb1ELb1ELb0EEEvNS_9BwdParamsE --------------------------
	.section	.text._ZN10layer_norm13ln_bwd_kernelINS_13Kernel_traitsIf6__halffS2_fjLj1024ELj1ELj4ELj1ELj16ENS_18Kernel_traits_baseILj1024EfS2_fS2_fjLj128EEEEELb1ELb1ELb1ELb0EEEvNS_9BwdParamsE,"ax",@progbits
	.align	128
        .global         _ZN10layer_norm13ln_bwd_kernelINS_13Kernel_traitsIf6__halffS2_fjLj1024ELj1ELj4ELj1ELj16ENS_18Kernel_traits_baseILj1024EfS2_fS2_fjLj128EEEEELb1ELb1ELb1ELb0EEEvNS_9BwdParamsE
        .type           _ZN10layer_norm13ln_bwd_kernelINS_13Kernel_traitsIf6__halffS2_fjLj1024ELj1ELj4ELj1ELj16ENS_18Kernel_traits_baseILj1024EfS2_fS2_fjLj128EEEEELb1ELb1ELb1ELb0EEEvNS_9BwdParamsE,@function
        .size           _ZN10layer_norm13ln_bwd_kernelINS_13Kernel_traitsIf6__halffS2_fjLj1024ELj1ELj4ELj1ELj16ENS_18Kernel_traits_baseILj1024EfS2_fS2_fjLj128EEEEELb1ELb1ELb1ELb0EEEvNS_9BwdParamsE,(.L_x_20103 - _ZN10layer_norm13ln_bwd_kernelINS_13Kernel_traitsIf6__halffS2_fjLj1024ELj1ELj4ELj1ELj16ENS_18Kernel_traits_baseILj1024EfS2_fS2_fjLj128EEEEELb1ELb1ELb1ELb0EEEvNS_9BwdParamsE)
        .other          _ZN10layer_norm13ln_bwd_kernelINS_13Kernel_traitsIf6__halffS2_fjLj1024ELj1ELj4ELj1ELj16ENS_18Kernel_traits_baseILj1024EfS2_fS2_fjLj128EEEEELb1ELb1ELb1ELb0EEEvNS_9BwdParamsE,@"STO_CUDA_ENTRY STV_DEFAULT"
_ZN10layer_norm13ln_bwd_kernelINS_13Kernel_traitsIf6__halffS2_fjLj1024ELj1ELj4ELj1ELj16ENS_18Kernel_traits_baseILj1024EfS2_fS2_fjLj128EEEEELb1ELb1ELb1ELb0EEEvNS_9BwdParamsE:
.text._ZN10layer_norm13ln_bwd_kernelINS_13Kernel_traitsIf6__halffS2_fjLj1024ELj1ELj4ELj1ELj16ENS_18Kernel_traits_baseILj1024EfS2_fS2_fjLj128EEEEELb1ELb1ELb1ELb0EEEvNS_9BwdParamsE:
        /* <DEDUP_REMOVED lines=123> */
[----:B------:R-:W-:Y:S04]  /*07b0*/  @P1 STL.64 [R1+0x98], R76 ;  /* 0x0000984c01001387 */ /* 0x000fe80000100a00 */
[----:B------:R-:W-:Y:S04]  /*07c0*/  @P1 STL.64 [R1+0xa0], R78 ;  /* 0x0000a04e01001387 */ /* 0x000fe80000100a00 */
        /* <DEDUP_REMOVED lines=80> */
.L_x_15369:
        /* <DEDUP_REMOVED lines=58> */
[----:B------:R-:W4:Y:S04]  /*1070*/  LDL R179, [R1+0xbc] ;  /* 0x0000bc0001b37983 */ /* 0x000f280000100800 */
[----:B------:R-:W3:Y:S04]  /*1080*/  LDG.E.128 R12, desc[UR6][R12.64] ;  /* 0x000000060c0c7981 */ /* 0x000ee8000c1e1d00 */
[----:B------:R-:W4:Y:S02]  /*1090*/  LDG.E.128 R16, desc[UR6][R16.64+0x10] ;  /* 0x0000100610107981 */ /* 0x000f24000c1e1d00 */
[----:B------:R-:W0:Y:S02]  /*10a0*/  @P0 LDC.64 R20, c[0x0][0x438] ;  /* 0x00010e00ff140b82 */ /* 0x000e240000000a00 */
[----:B------:R-:W4:Y:S04]  /*10b0*/  LDL R178, [R1+0xc0] ;  /* 0x0000c00001b27983 */ /* 0x000f280000100800 */
[----:B------:R-:W4:Y:S01]  /*10c0*/  LDL R177, [R1+0xc4] ;  /* 0x0000c40001b17983 */ /* 0x000f220000100800 */
[----:B0-----:R-:W-:-:S05]  /*10d0*/  @P0 IMAD.WIDE.U32 R20, R2, 0x20, R20 ;  /* 0x0000002002140825 */ /* 0x001fca00078e0014 */
[----:B------:R-:W5:Y:S04]  /*10e0*/  @P0 LDG.E.128 R128, desc[UR6][R20.64] ;  /* 0x0000000614800981 */ /* 0x000f68000c1e1d00 */
[----:B------:R1:W5:Y:S02]  /*10f0*/  @P0 LDG.E.128 R132, desc[UR6][R20.64+0x10] ;  /* 0x0000100614840981 */ /* 0x000364000c1e1d00 */
[----:B-1----:R-:W-:-:S05]  /*1100*/  IMAD.WIDE.U32 R20, R4, 0x8, R168 ;  /* 0x0000000804147825 */ /* 0x002fca00078e00a8 */
[----:B------:R3:W5:Y:S01]  /*1110*/  LDG.E.64 R188, desc[UR6][R20.64] ;  /* 0x0000000614bc7981 */ /* 0x000762000c1e1b00 */
[C---:B--2---:R-:W-:Y:S01]  /*1120*/  FADD.FTZ R173, -R3.reuse, R9 ;  /* 0x0000000903ad7221 */ /* 0x044fe20000010100 */
[--C-:B---3--:R-:W-:Y:S02]  /*1130*/  HADD2.F32 R20, -RZ, R13.reuse.H0_H0 ;  /* 0x2000000dff147230 */ /* 0x108fe40000004100 */
[----:B------:R-:W-:Y:S02]  /*1140*/  HADD2.F32 R9, -RZ, R13.H1_H1 ;  /* 0x3000000dff097230 */ /* 0x000fe40000004100 */
[----:B------:R-:W2:Y:S01]  /*1150*/  LDL R13, [R1+0xc8] ;  /* 0x0000c800010d7983 */ /* 0x000ea20000100800 */
[C---:B------:R-:W-:Y:S01]  /*1160*/  FADD.FTZ R0, -R3.reuse, R8 ;  /* 0x0000000803007221 */ /* 0x040fe20000010100 */
[----:B------:R-:W-:Y:S02]  /*1170*/  HADD2.F32 R21, -RZ, R12.H0_H0 ;  /* 0x2000000cff157230 */ /* 0x000fe40000004100 */
[----:B------:R-:W-:Y:S01]  /*1180*/  FADD.FTZ R172, -R3, R10 ;  /* 0x0000000a03ac7221 */ /* 0x000fe20000010100 */
[----:B-----5:R-:W-:Y:S01]  /*1190*/  FMUL.FTZ R0, R5, R0 ;  /* 0x0000000005007220 */ /* 0x020fe20000410000 */
[----:B------:R-:W-:Y:S01]  /*11a0*/  FADD.FTZ R171, -R3, R11 ;  /* 0x0000000b03ab7221 */ /* 0x000fe20000010100 */
[----:B------:R-:W-:-:S02]  /*11b0*/  HADD2.F32 R8, -RZ, R14.H0_H0 ;  /* 0x2000000eff087230 */ /* 0x000fc40000004100 */
[C---:B----4-:R-:W-:Y:S01]  /*11c0*/  FADD.FTZ R174, -R3.reuse, R17 ;  /* 0x0000001103ae7221 */ /* 0x050fe20000010100 */
[----:B------:R-:W-:Y:S02]  /*11d0*/  HADD2.F32 R168, -RZ, R14.H1_H1 ;  /* 0x3000000effa87230 */ /* 0x000fe40000004100 */
[C---:B------:R-:W-:Y:S01]  /*11e0*/  FADD.FTZ R175, -R3.reuse, R18 ;  /* 0x0000001203af7221 */ /* 0x040fe20000010100 */
[--C-:B------:R-:W-:Y:S01]  /*11f0*/  HADD2.F32 R169, -RZ, R15.reuse.H0_H0 ;  /* 0x2000000fffa97230 */ /* 0x100fe20000004100 */
[----:B------:R-:W3:Y:S01]  /*1200*/  LDL R14, [R1+0xcc] ;  /* 0x0000cc00010e7983 */ /* 0x000ee20000100800 */
[----:B------:R-:W-:Y:S02]  /*1210*/  HADD2.F32 R170, -RZ, R15.H1_H1 ;  /* 0x3000000fffaa7230 */ /* 0x000fe40000004100 */
[----:B------:R-:W-:Y:S01]  /*1220*/  FADD.FTZ R176, -R3, R19 ;  /* 0x0000001303b07221 */ /* 0x000fe20000010100 */
[----:B------:R-:W-:Y:S01]  /*1230*/  FFMA.FTZ R6, R0, R21, R6 ;  /* 0x0000001500067223 */ /* 0x000fe20000010006 */
[----:B------:R-:W4:Y:S01]  /*1240*/  LDL R15, [R1+0xd0] ;  /* 0x0000d000010f7983 */ /* 0x000f220000100800 */
[----:B------:R-:W-:Y:S01]  /*1250*/  FMUL.FTZ R10, R5, R173 ;  /* 0x000000ad050a7220 */ /* 0x000fe20000410000 */
[----:B------:R-:W-:-:S02]  /*1260*/  HADD2.F32 R22, -RZ, R12.H1_H1 ;  /* 0x3000000cff167230 */ /* 0x000fc40000004100 */
[----:B------:R-:W4:Y:S01]  /*1270*/  LDL R17, [R1+0xd4] ;  /* 0x0000d40001117983 */ /* 0x000f220000100800 */
[----:B------:R-:W-:-:S03]  /*1280*/  FMUL.FTZ R11, R5, R172 ;  /* 0x000000ac050b7220 */ /* 0x000fc60000410000 */
[----:B------:R-:W4:Y:S01]  /*1290*/  LDL R18, [R1+0xb8] ;  /* 0x0000b80001127983 */ /* 0x000f220000100800 */
[----:B------:R-:W-:-:S03]  /*12a0*/  FMUL.FTZ R12, R5, R171 ;  /* 0x000000ab050c7220 */ /* 0x000fc60000410000 */
[----:B------:R-:W4:Y:S04]  /*12b0*/  LDL.LU R19, [R1+0x38] ;  /* 0x0000380001137983 */ /* 0x000f280000300800 */
[----:B------:R-:W4:Y:S01]  /*12c0*/  LDL.LU R173, [R1+0x3c] ;  /* 0x00003c0001ad7983 */ /* 0x000f220000300800 */
[----:B------:R-:W-:-:S03]  /*12d0*/  FADD.FTZ R228, R228, R21 ;  /* 0x00000015e4e47221 */ /* 0x000fc60000010000 */
[----:B------:R-:W4:Y:S04]  /*12e0*/  LDL.LU R172, [R1+0x54] ;  /* 0x0000540001ac7983 */ /* 0x000f280000300800 */
[----:B------:R-:W4:Y:S04]  /*12f0*/  LDL.LU R171, [R1+0x50] ;  /* 0x0000500001ab7983 */ /* 0x000f280000300800 */
[----:B------:R0:W-:Y:S04]  /*1300*/  STL [R1+0x48], R6 ;  /* 0x0000480601007387 */ /* 0x0001e80000100800 */
[----:B0-----:R0:W5:Y:S01]  /*1310*/  LDL.LU R6, [R1+0xd8] ;  /* 0x0000d80001067983 */ /* 0x0011620000300800 */
[----:B--2---:R-:W-:-:S03]  /*1320*/  FMUL.FTZ R13, R13, R21 ;  /* 0x000000150d0d7220 */ /* 0x004fc60000410000 */
[----:B------:R-:W2:Y:S01]  /*1330*/  LDL.LU R21, [R1+0x4c] ;  /* 0x00004c0001157983 */ /* 0x000ea20000300800 */
[----:B------:R-:W-:Y:S01]  /*1340*/  FADD.FTZ R229, R229, R22 ;  /* 0x00000016e5e57221 */ /* 0x000fe20000010000 */
[----:B---3--:R-:W-:Y:S01]  /*1350*/  FMUL.FTZ R14, R14, R22 ;  /* 0x000000160e0e7220 */ /* 0x008fe20000410000 */
[----:B----4-:R-:W-:Y:S01]  /*1360*/  FFMA.FTZ R171, R11, R20, R171 ;  /* 0x000000140bab7223 */ /* 0x010fe200000100ab */
[----:B------:R-:W-:Y:S01]  /*1370*/  FFMA.FTZ R172, R12, R9, R172 ;  /* 0x000000090cac7223 */ /* 0x000fe200000100ac */
[----:B--2---:R-:W-:-:S05]  /*1380*/  FFMA.FTZ R21, R10, R22, R21 ;  /* 0x000000160a157223 */ /* 0x004fca0000010015 */
[----:B------:R-:W-:Y:S04]  /*1390*/  STL [R1+0x4c], R21 ;  /* 0x00004c1501007387 */ /* 0x000fe80000100800 */
[----:B------:R-:W-:Y:S04]  /*13a0*/  STL [R1+0x50], R171 ;  /* 0x000050ab01007387 */ /* 0x000fe80000100800 */
[----:B------:R-:W2:Y:S04]  /*13b0*/  LDL.LU R22, [R1+0x40] ;  /* 0x0000400001167983 */ /* 0x000ea80000300800 */
[----:B------:R1:W-:Y:S04]  /*13c0*/  STL [R1+0x54], R172 ;  /* 0x000054ac01007387 */ /* 0x0003e80000100800 */
[----:B-1----:R-:W3:Y:S01]  /*13d0*/  LDL.LU R172, [R1+0x44] ;  /* 0x0000440001ac7983 */ /* 0x002ee20000300800 */
[----:B------:R-:W-:-:S04]  /*13e0*/  FADD.FTZ R16, -R3, R16 ;  /* 0x0000001003107221 */ /* 0x000fc80000010100 */
[----:B------:R-:W-:-:S04]  /*13f0*/  FMUL.FTZ R16, R5, R16 ;  /* 0x0000001005107220 */ /* 0x000fc80000410000 */
[----:B------:R-:W-:Y:S01]  /*1400*/  FFMA.FTZ R19, R16, R8, R19 ;  /* 0x0000000810137223 */ /* 0x000fe20000010013 */
[----:B------:R-:W-:-:S04]  /*1410*/  FMUL.FTZ R21, R5, R175 ;  /* 0x000000af05157220 */ /* 0x000fc80000410000 */
[----:B------:R1:W-:Y:S01]  /*1420*/  STL [R1+0x38], R19 ;  /* 0x0000381301007387 */ /* 0x0003e20000100800 */
[----:B------:R-:W-:Y:S01]  /*1430*/  FADD.FTZ R231, R231, R9 ;  /* 0x00000009e7e77221 */ /* 0x000fe20000010000 */
[----:B------:R-:W-:Y:S01]  /*1440*/  FMUL.FTZ R17, R17, R9 ;  /* 0x0000000911117220 */ /* 0x000fe20000410000 */
[C---:B------:R-:W-:Y:S01]  /*1450*/  FMUL.FTZ R171, R5.reuse, R176 ;  /* 0x000000b005ab7220 */ /* 0x040fe20000410000 */
[----:B-1----:R-:W-:-:S04]  /*1460*/  FMUL.FTZ R19, R5, R174 ;  /* 0x000000ae05137220 */ /* 0x002fc80000410000 */
[----:B------:R-:W-:Y:S01]  /*1470*/  FFMA.FTZ R173, R19, R168, R173 ;  /* 0x000000a813ad7223 */ /* 0x000fe200000100ad */
[----:B------:R-:W-:Y:S01]  /*1480*/  FADD.FTZ R72, R72, R8 ;  /* 0x0000000848487221 */ /* 0x000fe20000010000 */
[----:B------:R-:W-:Y:S01]  /*1490*/  FMUL.FTZ R18, R18, R8 ;  /* 0x0000000812127220 */ /* 0x000fe20000410000 */
[----:B------:R-:W-:Y:S01]  /*14a0*/  FADD.FTZ R9, RZ, R13 ;  /* 0x0000000dff097221 */ /* 0x000fe20000010000 */
[----:B------:R-:W-:Y:S01]  /*14b0*/  FFMA.FTZ R8, R0, R13, RZ ;  /* 0x0000000d00087223 */ /* 0x000fe200000100ff */
[----:B------:R-:W-:Y:S01]  /*14c0*/  STL [R1+0x3c], R173 ;  /* 0x00003cad01007387 */ /* 0x000fe20000100800 */
        /* <DEDUP_REMOVED lines=9> */
[----:B------:R-:W-:Y:S01]  /*1560*/  FMUL.FTZ R20, R179, R168 ;  /* 0x000000a8b3147220 */ /* 0x000fe20000410000 */
[----:B------:R-:W-:Y:S01]  /*1570*/  FADD.FTZ R9, R9, R18 ;  /* 0x0000001209097221 */ /* 0x000fe20000010000 */
[----:B------:R-:W-:Y:S01]  /*1580*/  FFMA.FTZ R8, R16, R18, R8 ;  /* 0x0000001210087223 */ /* 0x000fe20000010008 */
[----:B------:R-:W-:Y:S02]  /*1590*/  FADD.FTZ R73, R73, R168 ;  /* 0x000000a849497221 */ /* 0x000fe40000010000 */
[----:B------:R-:W-:Y:S01]  /*15a0*/  FADD.FTZ R168, R9, R20 ;  /* 0x0000001409a87221 */ /* 0x000fe20000010000 */
[----:B------:R-:W-:Y:S01]  /*15b0*/  FFMA.FTZ R9, R19, R20, R8 ;  /* 0x0000001413097223 */ /* 0x000fe20000010008 */
[----:B------:R-:W-:Y:S01]  /*15c0*/  IADD3 R185, PT, PT, R185, 0x20, RZ ;  /* 0x00000020b9b97810 */ /* 0x000fe20007ffe0ff */
[----:B------:R-:W-:Y:S01]  /*15d0*/  FADD.FTZ R75, R75, R170 ;  /* 0x000000aa4b4b7221 */ /* 0x000fe20000010000 */
[----:B------:R-:W-:-:S02]  /*15e0*/  IADD3 R4, PT, PT, R4, 0x20, RZ ;  /* 0x0000002004047810 */ /* 0x000fc40007ffe0ff */
[----:B------:R-:W-:Y:S01]  /*15f0*/  IADD3 R2, PT, PT, R2, 0x20, RZ ;  /* 0x0000002002027810 */ /* 0x000fe20007ffe0ff */
[----:B--2---:R-:W-:-:S05]  /*1600*/  FFMA.FTZ R22, R21, R169, R22 ;  /* 0x000000a915167223 */ /* 0x004fca0000010016 */
[----:B------:R1:W-:Y:S04]  /*1610*/  STL [R1+0x40], R22 ;  /* 0x0000401601007387 */ /* 0x0003e80000100800 */
[----:B------:R0:W-:Y:S01]  /*1620*/  STL [R1+0x10], R171 ;  /* 0x000010ab01007387 */ /* 0x0001e20000100800 */
[-C--:B---3--:R-:W-:Y:S01]  /*1630*/  FFMA.FTZ R172, R171, R170.reuse, R172 ;  /* 0x000000aaabac7223 */ /* 0x088fe200000100ac */
[----:B-1----:R-:W-:Y:S01]  /*1640*/  FMUL.FTZ R22, R178, R169 ;  /* 0x000000a9b2167220 */ /* 0x002fe20000410000 */
[----:B------:R-:W-:-:S03]  /*1650*/  FMUL.FTZ R169, R177, R170 ;  /* 0x000000aab1a97220 */ /* 0x000fc60000410000 */
[----:B------:R0:W-:Y:S04]  /*1660*/  STL [R1+0x44], R172 ;  /* 0x000044ac01007387 */ /* 0x0001e80000100800 */
[----:B------:R0:W-:Y:S01]  /*1670*/  STL [R1+0x20], R169 ;  /* 0x000020a901007387 */ /* 0x0001e20000100800 */
[----:B------:R-:W-:Y:S01]  /*1680*/  FADD.FTZ R8, R168, R22 ;  /* 0x00000016a8087221 */ /* 0x000fe20000010000 */
[----:B------:R-:W-:-:S03]  /*1690*/  FFMA.FTZ R9, R21, R22, R9 ;  /* 0x0000001615097223 */ /* 0x000fc60000010009 */
[----:B------:R-:W-:Y:S01]  /*16a0*/  FADD.FTZ R8, R8, R169 ;  /* 0x000000a908087221 */ /* 0x000fe20000010000 */
[----:B------:R-:W-:-:S07]  /*16b0*/  FFMA.FTZ R9, R171, R169, R9 ;  /* 0x000000a9ab097223 */ /* 0x000fce0000010009 */
.L_x_14983:
[----:B------:R-:W-:Y:S05]  /*16c0*/  BSYNC.RECONVERGENT B2 ;  /* 0x0000000000027941 */ /* 0x000fea0003800200 */
.L_x_14982:
[----:B------:R-:W-:Y:S04]  /*16d0*/  BSSY.RECONVERGENT B2, `(.L_x_14984) ;  /* 0x0000066000027945 */ /* 0x000fe80003800200 */
[----:B------:R-:W-:Y:S05]  /*16e0*/  @!P5 BRA `(.L_x_14985) ;  /* 0x000000040090d947 */ /* 0x000fea0003800000 */
[----:B------:R-:W-:Y:S01]  /*16f0*/  ISETP.NE.U32.AND P0, PT, RZ, UR10, PT ;  /* 0x0000000aff007c0c */ /* 0x000fe2000bf05070 */
[----:B0-----:R-:W0:Y:S01]  /*1700*/  LDC.64 R172, c[0x0][0x3a8] ;  /* 0x0000ea00ffac7b82 */ /* 0x001e220000000a00 */
[----:B------:R-:W2:Y:S02]  /*1710*/  LDL R180, [R1+0xa8] ;  /* 0x0000a80001b47983 */ /* 0x000ea40000100800 */
[----:B------:R-:W-:Y:S02]  /*1720*/  ISETP.NE.AND.EX P0, PT, RZ, UR11, PT, P0 ;  /* 0x0000000bff007c0c */ /* 0x000fe4000bf05300 */
[----:B------:R-:W3:Y:S03]  /*1730*/  LDL.LU R181, [R1+0x4] ;  /* 0x0000040001b57983 */ /* 0x000ee60000300800 */
[----:B------:R-:W1:Y:S01]  /*1740*/  LDC.64 R168, c[0x0][0x428] ;  /* 0x00010a00ffa87b82 */ /* 0x000e620000000a00 */
[----:B------:R-:W4:Y:S04]  /*1750*/  LDL R182, [R1+0xac] ;  /* 0x0000ac0001b67983 */ /* 0x000f280000100800 */
[----:B------:R-:W2:Y:S03]  /*1760*/  LDL.LU R183, [R1+0x8] ;  /* 0x0000080001b77983 */ /* 0x000ea60000300800 */
[----:B------:R-:W1:Y:S01]  /*1770*/  @P0 LDC.64 R176, c[0x0][0x438] ;  /* 0x00010e00ffb00b82 */ /* 0x000e620000000a00 */
[----:B------:R-:W4:Y:S04]  /*1780*/  LDL R184, [R1+0xb0] ;  /* 0x0000b00001b87983 */ /* 0x000f280000100800 */
[----:B------:R-:W4:Y:S03]  /*1790*/  LDL.LU R194, [R1+0xc] ;  /* 0x00000c0001c27983 */ /* 0x000f260000300800 */
[----:B------:R-:W1:Y:S01]  /*17a0*/  LDC.64 R178, c[0x0][0x3b0] ;  /* 0x0000ec00ffb27b82 */ /* 0x000e620000000a00 */
[----:B0-----:R-:W-:Y:S01]  /*17b0*/  IMAD.WIDE.U32 R172, R2, 0x20, R172 ;  /* 0x0000002002ac7825 */ /* 0x001fe200078e00ac */
[----:B------:R-:W4:Y:S04]  /*17c0*/  LDL R195, [R1+0xb4] ;  /* 0x0000b40001c37983 */ /* 0x000f280000100800 */
[----:B------:R-:W3:Y:S01]  /*17d0*/  LDG.E.128 R24, desc[UR6][R172.64] ;  /* 0x00000006ac187981 */ /* 0x000ee2000c1e1d00 */
[----:B-1----:R-:W-:-:S03]  /*17e0*/  IMAD.WIDE.U32 R168, R185, 0x10, R168 ;  /* 0x00000010b9a87825 */ /* 0x002fc600078e00a8 */
[----:B------:R-:W4:Y:S04]  /*17f0*/  LDL R196, [R1+0x98] ;  /* 0x0000980001c47983 */ /* 0x000f280000100800 */
[----:B------:R-:W2:Y:S01]  /*1800*/  LDG.E.128 R168, desc[UR6][R168.64] ;  /* 0x00000006a8a87981 */ /* 0x000ea2000c1e1d00 */
[----:B------:R-:W-:-:S03]  /*1810*/  @P0 IMAD.WIDE.U32 R176, R2, 0x20, R176 ;  /* 0x0000002002b00825 */ /* 0x000fc600078e00b0 */
[----:B------:R-:W4:Y:S04]  /*1820*/  LDL R197, [R1+0x9c] ;  /* 0x00009c0001c57983 */ /* 0x000f280000100800 */
[----:B------:R-:W5:Y:S04]  /*1830*/  @P0 LDG.E.128 R136, desc[UR6][R176.64] ;  /* 0x00000006b0880981 */ /* 0x000f68000c1e1d00 */
[----:B------:R0:W5:Y:S04]  /*1840*/  @P0 LDG.E.128 R140, desc[UR6][R176.64+0x10] ;  /* 0x00001006b08c0981 */ /* 0x000168000c1e1d00 */
[----:B------:R-:W4:Y:S04]  /*1850*/  LDL R252, [R1+0xa0] ;  /* 0x0000a00001fc7983 */ /* 0x000f280000100800 */
[----:B------:R-:W4:Y:S01]  /*1860*/  LDG.E.128 R172, desc[UR6][R172.64+0x10] ;  /* 0x00001006acac7981 */ /* 0x000f22000c1e1d00 */
[----:B0-----:R-:W-:-:S03]  /*1870*/  IMAD.WIDE.U32 R176, R4, 0x8, R178 ;  /* 0x0000000804b07825 */ /* 0x001fc600078e00b2 */
[----:B------:R-:W4:Y:S04]  /*1880*/  LDL.LU R179, [R1] ;  /* 0x0000000001b37983 */ /* 0x000f280000300800 */
[----:B------:R0:W5:Y:S01]  /*1890*/  LDG.E.64 R186, desc[UR6][R176.64] ;  /* 0x00000006b0ba7981 */ /* 0x000162000c1e1b00 */
[C---:B---3--:R-:W-:Y:S01]  /*18a0*/  FADD.FTZ R23, -R3.reuse, R24 ;  /* 0x0000001803177221 */ /* 0x048fe20000010100 */
[C---:B------:R-:W-:Y:S01]  /*18b0*/  FADD.FTZ R24, -R3.reuse, R25 ;  /* 0x0000001903187221 */ /* 0x040fe20000010100 */
[C---:B------:R-:W-:Y:S01]  /*18c0*/  FADD.FTZ R25, -R3.reuse, R26 ;  /* 0x0000001a03197221 */ /* 0x040fe20000010100 */
[----:B------:R-:W-:Y:S01]  /*18d0*/  FADD.FTZ R26, -R3, R27 ;  /* 0x0000001b031a7221 */ /* 0x000fe20000010100 */
[C---:B-----5:R-:W-:Y:S01]  /*18e0*/  FMUL.FTZ R23, R5.reuse, R23 ;  /* 0x0000001705177220 */ /* 0x060fe20000410000 */
[----:B------:R-:W-:Y:S01]  /*18f0*/  FMUL.FTZ R24, R5, R24 ;  /* 0x0000001805187220 */ /* 0x000fe20000410000 */
[----:B--2---:R-:W-:-:S02]  /*1900*/  HADD2.F32 R27, -RZ, R168.H0_H0 ;  /* 0x200000a8ff1b7230 */ /* 0x004fc40000004100 */
[----:B0-----:R-:W-:Y:S02]  /*1910*/  HADD2.F32 R176, -RZ, R168.H1_H1 ;  /* 0x300000a8ffb07230 */ /* 0x001fe40000004100 */
[----:B------:R-:W-:Y:S01]  /*1920*/  FMUL.FTZ R25, R5, R25 ;  /* 0x0000001905197220 */ /* 0x000fe20000410000 */
[----:B------:R-:W-:Y:S02]  /*1930*/  HADD2.F32 R168, -RZ, R169.H0_H0 ;  /* 0x200000a9ffa87230 */ /* 0x000fe40000004100 */
[----:B------:R-:W-:-:S03]  /*1940*/  FFMA.FTZ R181, R24, R176, R181 ;  /* 0x000000b018b57223 */ /* 0x000fc600000100b5 */
[----:B------:R-:W-:Y:S01]  /*1950*/  FFMA.FTZ R183, R25, R168, R183 ;  /* 0x000000a819b77223 */ /* 0x000fe200000100b7 */
[----:B------:R-:W-:Y:S01]  /*1960*/  FADD.FTZ R76, R76, R27 ;  /* 0x0000001b4c4c7221 */ /* 0x000fe20000010000 */
[----:B----4-:R-:W-:Y:S01]  /*1970*/  FADD.FTZ R172, -R3, R172 ;  /* 0x000000ac03ac7221 */ /* 0x010fe20000010100 */
[-C--:B------:R-:W-:Y:S01]  /*1980*/  FFMA.FTZ R179, R23, R27.reuse, R179 ;  /* 0x0000001b17b37223 */ /* 0x080fe200000100b3 */
[----:B------:R-:W-:Y:S01]  /*1990*/  FMUL.FTZ R27, R180, R27 ;  /* 0x0000001bb41b7220 */ /* 0x000fe20000410000 */
[----:B------:R-:W-:Y:S01]  /*19a0*/  FMUL.FTZ R180, R182, R176 ;  /* 0x000000b0b6b47220 */ /* 0x000fe20000410000 */
[----:B------:R-:W-:Y:S02]  /*19b0*/  FMUL.FTZ R182, R5, R172 ;  /* 0x000000ac05b67220 */ /* 0x000fe40000410000 */
[----:B------:R-:W-:Y:S04]  /*19c0*/  STL [R1], R179 ;  /* 0x000000b301007387 */ /* 0x000fe80000100800 */
[----:B------:R0:W-:Y:S04]  /*19d0*/  STL [R1+0x4], R181 ;  /* 0x000004b501007387 */ /* 0x0001e80000100800 */
[----:B------:R1:W-:Y:S04]  /*19e0*/  STL [R1+0x8], R183 ;  /* 0x000008b701007387 */ /* 0x0003e80000100800 */
[----:B------:R-:W2:Y:S01]  /*19f0*/  LDL R172, [R1+0xa4] ;  /* 0x0000a40001ac7983 */ /* 0x000ea20000100800 */
[----:B------:R-:W-:-:S02]  /*1a00*/  HADD2.F32 R169, -RZ, R169.H1_H1 ;  /* 0x300000a9ffa97230 */ /* 0x000fc40000004100 */
[----:B------:R-:W-:Y:S01]  /*1a10*/  FMUL.FTZ R26, R5, R26 ;  /* 0x0000001a051a7220 */ /* 0x000fe20000410000 */
[--C-:B------:R-:W-:Y:S02]  /*1a20*/  HADD2.F32 R178, -RZ, R171.reuse.H0_H0 ;  /* 0x200000abffb27230 */ /* 0x100fe40000004100 */
[----:B------:R-:W-:Y:S01]  /*1a30*/  FADD.FTZ R8, R8, R27 ;  /* 0x0000001b08087221 */ /* 0x000fe20000010000 */
[----:B------:R-:W-:Y:S02]  /*1a40*/  HADD2.F32 R171, -RZ, R171.H1_H1 ;  /* 0x300000abffab7230 */ /* 0x000fe40000004100 */
[----:B------:R-:W-:Y:S01]  /*1a50*/  FFMA.FTZ R9, R23, R27, R9 ;  /* 0x0000001b17097223 */ /* 0x000fe20000010009 */
[----:B------:R-:W-:Y:S01]  /*1a60*/  FADD.FTZ R78, R78, R168 ;  /* 0x000000a84e4e7221 */ /* 0x000fe20000010000 */
[----:B0-----:R-:W-:Y:S01]  /*1a70*/  FMUL.FTZ R181, R184, R168 ;  /* 0x000000a8b8b57220 */ /* 0x001fe20000410000 */
[----:B------:R-:W-:Y:S01]  /*1a80*/  FADD.FTZ R79, R79, R169 ;  /* 0x000000a94f4f7221 */ /* 0x000fe20000010000 */
[-C--:B------:R-:W-:Y:S01]  /*1a90*/  FFMA.FTZ R194, R26, R169.reuse, R194 ;  /* 0x000000a91ac27223 */ /* 0x080fe200000100c2 */
[----:B-1----:R-:W-:Y:S01]  /*1aa0*/  FMUL.FTZ R183, R195, R169 ;  /* 0x000000a9c3b77220 */ /* 0x002fe20000410000 */
[----:B------:R-:W-:Y:S01]  /*1ab0*/  FADD.FTZ R168, R8, R180 ;  /* 0x000000b408a87221 */ /* 0x000fe20000010000 */
[----:B------:R-:W-:Y:S01]  /*1ac0*/  FFMA.FTZ R8, R24, R180, R9 ;  /* 0x000000b418087223 */ /* 0x000fe20000010009 */
[--C-:B------:R-:W-:Y:S01]  /*1ad0*/  HADD2.F32 R177, -RZ, R170.reuse.H0_H0 ;  /* 0x200000aaffb17230 */ /* 0x100fe20000004100 */
[----:B------:R0:W-:Y:S01]  /*1ae0*/  STL [R1+0xc], R194 ;  /* 0x00000cc201007387 */ /* 0x0001e20000100800 */
[----:B------:R-:W-:Y:S01]  /*1af0*/  FADD.FTZ R9, R168, R181 ;  /* 0x000000b5a8097221 */ /* 0x000fe20000010000 */
[----:B------:R-:W-:Y:S01]  /*1b00*/  FFMA.FTZ R8, R25, R181, R8 ;  /* 0x000000b519087223 */ /* 0x000fe20000010008 */
[----:B------:R-:W-:-:S02]  /*1b10*/  HADD2.F32 R170, -RZ, R170.H1_H1 ;  /* 0x300000aaffaa7230 */ /* 0x000fc40000004100 */
[----:B------:R-:W-:Y:S01]  /*1b20*/  FMUL.FTZ R184, R196, R177 ;  /* 0x000000b1c4b87220 */ /* 0x000fe20000410000 */
[----:B------:R-:W-:Y:S01]  /*1b30*/  FADD.FTZ R9, R9, R183 ;  /* 0x000000b709097221 */ /* 0x000fe20000010000 */
[----:B------:R-:W-:Y:S01]  /*1b40*/  FADD.FTZ R173, -R3, R173 ;  /* 0x000000ad03ad7221 */ /* 0x000fe20000010100 */
[----:B------:R-:W-:Y:S01]  /*1b50*/  FFMA.FTZ R8, R26, R183, R8 ;  /* 0x000000b71a087223 */ /* 0x000fe20000010008 */
[----:B------:R-:W-:Y:S01]  /*1b60*/  FMUL.FTZ R195, R197, R170 ;  /* 0x000000aac5c37220 */ /* 0x000fe20000410000 */
[----:B------:R-:W-:Y:S01]  /*1b70*/  FADD.FTZ R9, R9, R184 ;  /* 0x000000b809097221 */ /* 0x000fe20000010000 */
[----:B------:R-:W-:Y:S01]  /*1b80*/  FADD.FTZ R174, -R3, R174 ;  /* 0x000000ae03ae7221 */ /* 0x000fe20000010100 */
[----:B0-----:R-:W-:Y:S01]  /*1b90*/  FMUL.FTZ R194, R5, R173 ;  /* 0x000000ad05c27220 */ /* 0x001fe20000410000 */
[----:B------:R-:W-:Y:S01]  /*1ba0*/  FFMA.FTZ R8, R182, R184, R8 ;  /* 0x000000b8b6087223 */ /* 0x000fe20000010008 */
[----:B------:R-:W-:Y:S01]  /*1bb0*/  FADD.FTZ R168, R9, R195 ;  /* 0x000000c309a87221 */ /* 0x000fe20000010000 */
[----:B------:R-:W-:Y:S01]  /*1bc0*/  FADD.FTZ R175, -R3, R175 ;  /* 0x000000af03af7221 */ /* 0x000fe20000010100 */
[C---:B------:R-:W-:Y:S01]  /*1bd0*/  FMUL.FTZ R196, R5.reuse, R174 ;  /* 0x000000ae05c47220 */ /* 0x040fe20000410000 */
[----:B------:R-:W-:Y:S01]  /*1be0*/  FMUL.FTZ R197, R252, R178 ;  /* 0x000000b2fcc57220 */ /* 0x000fe20000410000 */
[----:B------:R-:W-:Y:S01]  /*1bf0*/  FFMA.FTZ R9, R194, R195, R8 ;  /* 0x000000c3c2097223 */ /* 0x000fe20000010008 */
[----:B------:R-:W-:-:S02]  /*1c00*/  FMUL.FTZ R252, R5, R175 ;  /* 0x000000af05fc7220 */ /* 0x000fc40000410000 */
[----:B------:R-:W-:Y:S01]  /*1c10*/  FADD.FTZ R8, R168, R197 ;  /* 0x000000c5a8087221 */ /* 0x000fe20000010000 */
[----:B------:R-:W-:Y:S01]  /*1c20*/  FFMA.FTZ R9, R196, R197, R9 ;  /* 0x000000c5c4097223 */ /* 0x000fe20000010009 */
[----:B------:R-:W-:Y:S01]  /*1c30*/  IADD3 R185, PT, PT, R185, 0x20, RZ ;  /* 0x00000020b9b97810 */ /* 0x000fe20007ffe0ff */
        /* <DEDUP_REMOVED lines=11> */
[----:B--2---:R-:W-:-:S05]  /*1cf0*/  FMUL.FTZ R169, R172, R171 ;  /* 0x000000abaca97220 */ /* 0x004fca0000410000 */
[----:B------:R1:W-:Y:S01]  /*1d00*/  STL [R1+0x1c], R169 ;  /* 0x00001ca901007387 */ /* 0x0003e20000100800 */
[----:B------:R-:W-:Y:S01]  /*1d10*/  FADD.FTZ R8, R8, R169 ;  /* 0x000000a908087221 */ /* 0x000fe20000010000 */
[----:B------:R-:W-:-:S07]  /*1d20*/  FFMA.FTZ R9, R252, R169, R9 ;  /* 0x000000a9fc097223 */ /* 0x000fce0000010009 */
.L_x_14985:
[----:B------:R-:W-:Y:S05]  /*1d30*/  BSYNC.RECONVERGENT B2 ;  /* 0x0000000000027941 */ /* 0x000fea0003800200 */
.L_x_14984:
[----:B------:R-:W-:Y:S04]  /*1d40*/  BSSY.RECONVERGENT B2, `(.L_x_14986) ;  /* 0x000005e000027945 */ /* 0x000fe80003800200 */
[----:B------:R-:W-:Y:S05]  /*1d50*/  @!P3 BRA `(.L_x_14987) ;  /* 0x000000040070b947 */ /* 0x000fea0003800000 */
[----:B------:R-:W2:Y:S01]  /*1d60*/  LDC.64 R176, c[0x0][0x3a8] ;  /* 0x0000ea00ffb07b82 */ /* 0x000ea20000000a00 */
[----:B------:R-:W3:Y:S04]  /*1d70*/  LDL R206, [R1+0x88] ;  /* 0x0000880001ce7983 */ /* 0x000ee80000100800 */
[----:B------:R-:W4:Y:S03]  /*1d80*/  LDL R207, [R1+0x8c] ;  /* 0x00008c0001cf7983 */ /* 0x000f260000100800 */
[----:B0-----:R-:W0:Y:S01]  /*1d90*/  LDC.64 R172, c[0x0][0x428] ;  /* 0x00010a00ffac7b82 */ /* 0x001e220000000a00 */
[----:B------:R-:W-:Y:S01]  /*1da0*/  ISETP.NE.U32.AND P0, PT, RZ, UR10, PT ;  /* 0x0000000aff007c0c */ /* 0x000fe2000bf05070 */
[----:B------:R-:W4:Y:S04]  /*1db0*/  LDL R208, [R1+0x90] ;  /* 0x0000900001d07983 */ /* 0x000f280000100800 */
[----:B------:R-:W4:Y:S02]  /*1dc0*/  LDL R209, [R1+0x94] ;  /* 0x0000940001d17983 */ /* 0x000f240000100800 */
[----:B------:R-:W0:Y:S02]  /*1dd0*/  LDC.64 R198, c[0x0][0x3b0] ;  /* 0x0000ec00ffc67b82 */ /* 0x000e240000000a00 */
[----:B------:R-:W4:Y:S04]  /*1de0*/  LDL R210, [R1+0x78] ;  /* 0x0000780001d27983 */ /* 0x000f280000100800 */
[----:B------:R-:W4:Y:S01]  /*1df0*/  LDL R211, [R1+0x7c] ;  /* 0x00007c0001d37983 */ /* 0x000f220000100800 */
[----:B--2---:R-:W-:-:S03]  /*1e00*/  IMAD.WIDE.U32 R176, R2, 0x20, R176 ;  /* 0x0000002002b07825 */ /* 0x004fc600078e00b0 */
[----:B------:R-:W2:Y:S04]  /*1e10*/  LDL R227, [R1+0x80] ;  /* 0x0000800001e37983 */ /* 0x000ea80000100800 */
[----:B-1----:R-:W3:Y:S01]  /*1e20*/  LDG.E.128 R168, desc[UR6][R176.64] ;  /* 0x00000006b0a87981 */ /* 0x002ee2000c1e1d00 */
[----:B0-----:R-:W-:-:S06]  /*1e30*/  IMAD.WIDE.U32 R172, R185, 0x10, R172 ;  /* 0x00000010b9ac7825 */ /* 0x001fcc00078e00ac */
[----:B------:R-:W4:Y:S01]  /*1e40*/  LDG.E.128 R172, desc[UR6][R172.64] ;  /* 0x00000006acac7981 */ /* 0x000f22000c1e1d00 */
[----:B------:R-:W-:-:S03]  /*1e50*/  ISETP.NE.AND.EX P0, PT, RZ, UR11, PT, P0 ;  /* 0x0000000bff007c0c */ /* 0x000fc6000bf05300 */
[----:B------:R-:W2:Y:S10]  /*1e60*/  LDG.E.128 R176, desc[UR6][R176.64+0x10] ;  /* 0x00001006b0b07981 */ /* 0x000eb4000c1e1d00 */
[----:B------:R-:W0:Y:S02]  /*1e70*/  @P0 LDC.64 R190, c[0x0][0x438] ;  /* 0x00010e00ffbe0b82 */ /* 0x000e240000000a00 */
[----:B0-----:R-:W-:-:S05]  /*1e80*/  @P0 IMAD.WIDE.U32 R190, R2, 0x20, R190 ;  /* 0x0000002002be0825 */ /* 0x001fca00078e00be */
[----:B------:R-:W5:Y:S04]  /*1e90*/  @P0 LDG.E.128 R144, desc[UR6][R190.64] ;  /* 0x00000006be900981 */ /* 0x000f68000c1e1d00 */
[----:B------:R0:W5:Y:S02]  /*1ea0*/  @P0 LDG.E.128 R148, desc[UR6][R190.64+0x10] ;  /* 0x00001006be940981 */ /* 0x000164000c1e1d00 */
[----:B0-----:R-:W-:-:S06]  /*1eb0*/  IMAD.WIDE.U32 R190, R4, 0x8, R198 ;  /* 0x0000000804be7825 */ /* 0x001fcc00078e00c6 */
[----:B------:R-:W5:Y:S01]  /*1ec0*/  LDG.E.64 R190, desc[UR6][R190.64] ;  /* 0x00000006bebe7981 */ /* 0x000f62000c1e1b00 */
[C---:B---3--:R-:W-:Y:S01]  /*1ed0*/  FADD.FTZ R198, -R3.reuse, R168 ;  /* 0x000000a803c67221 */ /* 0x048fe20000010100 */
[----:B------:R-:W-:-:S03]  /*1ee0*/  FADD.FTZ R199, -R3, R169 ;  /* 0x000000a903c77221 */ /* 0x000fc60000010100 */
[----:B-----5:R-:W-:Y:S01]  /*1ef0*/  FMUL.FTZ R198, R5, R198 ;  /* 0x000000c605c67220 */ /* 0x020fe20000410000 */
[----:B----4-:R-:W-:-:S05]  /*1f00*/  HADD2.F32 R169, -RZ, R172.H0_H0 ;  /* 0x200000acffa97230 */ /* 0x010fca0000004100 */
[----:B------:R-:W-:Y:S01]  /*1f10*/  FADD.FTZ R84, R84, R169 ;  /* 0x000000a954547221 */ /* 0x000fe20000010000 */
[-C--:B------:R-:W-:Y:S01]  /*1f20*/  FFMA.FTZ R244, R198, R169.reuse, R244 ;  /* 0x000000a9c6f47223 */ /* 0x080fe200000100f4 */
[----:B------:R-:W-:Y:S02]  /*1f30*/  FMUL.FTZ R202, R206, R169 ;  /* 0x000000a9ceca7220 */ /* 0x000fe40000410000 */
[----:B------:R-:W3:Y:S01]  /*1f40*/  LDL R169, [R1+0x84] ;  /* 0x0000840001a97983 */ /* 0x000ee20000100800 */
[C---:B------:R-:W-:Y:S01]  /*1f50*/  FADD.FTZ R200, -R3.reuse, R170 ;  /* 0x000000aa03c87221 */ /* 0x040fe20000010100 */
[----:B------:R-:W-:Y:S02]  /*1f60*/  HADD2.F32 R170, -RZ, R172.H1_H1 ;  /* 0x300000acffaa7230 */ /* 0x000fe40000004100 */
[----:B------:R-:W-:Y:S01]  /*1f70*/  FADD.FTZ R201, -R3, R171 ;  /* 0x000000ab03c97221 */ /* 0x000fe20000010100 */
[--C-:B------:R-:W-:Y:S02]  /*1f80*/  HADD2.F32 R168, -RZ, R173.reuse.H0_H0 ;  /* 0x200000adffa87230 */ /* 0x100fe40000004100 */
[----:B------:R-:W-:-:S02]  /*1f90*/  HADD2.F32 R171, -RZ, R173.H1_H1 ;  /* 0x300000adffab7230 */ /* 0x000fc40000004100 */
[----:B------:R-:W-:Y:S01]  /*1fa0*/  FMUL.FTZ R200, R5, R200 ;  /* 0x000000c805c87220 */ /* 0x000fe20000410000 */
[--C-:B------:R-:W-:Y:S02]  /*1fb0*/  HADD2.F32 R173, -RZ, R175.reuse.H0_H0 ;  /* 0x200000afffad7230 */ /* 0x100fe40000004100 */
[----:B------:R-:W-:Y:S01]  /*1fc0*/  FMUL.FTZ R203, R207, R170 ;  /* 0x000000aacfcb7220 */ /* 0x000fe20000410000 */
[----:B------:R-:W-:Y:S02]  /*1fd0*/  HADD2.F32 R175, -RZ, R175.H1_H1 ;  /* 0x300000afffaf7230 */ /* 0x000fe40000004100 */
        /* <DEDUP_REMOVED lines=11> */
[----:B--2---:R-:W-:Y:S01]  /*2090*/  FADD.FTZ R176, -R3, R176 ;  /* 0x000000b003b07221 */ /* 0x004fe20000010100 */
[----:B------:R-:W-:Y:S01]  /*20a0*/  FMUL.FTZ R201, R5, R201 ;  /* 0x000000c905c97220 */ /* 0x000fe20000410000 */
[----:B------:R-:W-:Y:S01]  /*20b0*/  FFMA.FTZ R8, R200, R204, R8 ;  /* 0x000000ccc8087223 */ /* 0x000fe20000010008 */
[----:B------:R-:W-:Y:S02]  /*20c0*/  HADD2.F32 R174, -RZ, R174.H1_H1 ;  /* 0x300000aeffae7230 */ /* 0x000fe40000004100 */
[----:B------:R-:W-:Y:S01]  /*20d0*/  FMUL.FTZ R207, R210, R172 ;  /* 0x000000acd2cf7220 */ /* 0x000fe20000410000 */
[----:B------:R-:W-:Y:S01]  /*20e0*/  FADD.FTZ R9, R9, R206 ;  /* 0x000000ce09097221 */ /* 0x000fe20000010000 */
[----:B------:R-:W-:Y:S01]  /*20f0*/  FADD.FTZ R177, -R3, R177 ;  /* 0x000000b103b17221 */ /* 0x000fe20000010100 */
        /* <DEDUP_REMOVED lines=8> */
[----:B------:R-:W-:Y:S01]  /*2180*/  FADD.FTZ R179, -R3, R179 ;  /* 0x000000b303b37221 */ /* 0x000fe20000010100 */
[----:B------:R-:W-:Y:S01]  /*2190*/  FMUL.FTZ R210, R5, R178 ;  /* 0x000000b205d27220 */ /* 0x000fe20000410000 */
[----:B------:R-:W-:Y:S01]  /*21a0*/  FMUL.FTZ R211, R227, R173 ;  /* 0x000000ade3d37220 */ /* 0x000fe20000410000 */
[----:B------:R-:W-:Y:S01]  /*21b0*/  FFMA.FTZ R9, R208, R209, R8 ;  /* 0x000000d1d0097223 */ /* 0x000fe20000010008 */
[----:B------:R-:W-:-:S02]  /*21c0*/  FMUL.FTZ R227, R5, R179 ;  /* 0x000000b305e37220 */ /* 0x000fc40000410000 */
[----:B------:R-:W-:Y:S01]  /*21d0*/  FADD.FTZ R8, R168, R211 ;  /* 0x000000d3a8087221 */ /* 0x000fe20000010000 */
[----:B------:R-:W-:Y:S01]  /*21e0*/  FFMA.FTZ R9, R210, R211, R9 ;  /* 0x000000d3d2097223 */ /* 0x000fe20000010009 */
[----:B------:R-:W-:Y:S01]  /*21f0*/  IADD3 R185, PT, PT, R185, 0x20, RZ ;  /* 0x00000020b9b97810 */ /* 0x000fe20007ffe0ff */
        /* <DEDUP_REMOVED lines=14> */
[----:B---3--:R-:W-:-:S05]  /*22e0*/  FMUL.FTZ R169, R169, R175 ;  /* 0x000000afa9a97220 */ /* 0x008fca0000410000 */
[----:B------:R2:W-:Y:S01]  /*22f0*/  STL [R1+0x18], R169 ;  /* 0x000018a901007387 */ /* 0x0005e20000100800 */
[----:B------:R-:W-:Y:S01]  /*2300*/  FADD.FTZ R8, R8, R169 ;  /* 0x000000a908087221 */ /* 0x000fe20000010000 */
[----:B------:R-:W-:-:S07]  /*2310*/  FFMA.FTZ R9, R227, R169, R9 ;  /* 0x000000a9e3097223 */ /* 0x000fce0000010009 */
.L_x_14987:
[----:B------:R-:W-:Y:S05]  /*2320*/  BSYNC.RECONVERGENT B2 ;  /* 0x0000000000027941 */ /* 0x000fea0003800200 */
.L_x_14986:
[----:B------:R-:W-:Y:S05]  /*2330*/  @!P4 BRA `(.L_x_14988) ;  /* 0x0000000800b4c947 */ /* 0x000fea0003800000 */
[----:B0-----:R-:W0:Y:S01]  /*2340*/  LDC.64 R172, c[0x0][0x3a8] ;  /* 0x0000ea00ffac7b82 */ /* 0x001e220000000a00 */
[----:B------:R-:W3:Y:S04]  /*2350*/  LDL R219, [R1+0x68] ;  /* 0x0000680001db7983 */ /* 0x000ee80000100800 */
[----:B------:R-:W4:Y:S03]  /*2360*/  LDL R220, [R1+0x6c] ;  /* 0x00006c0001dc7983 */ /* 0x000f260000100800 */
[----:B------:R-:W1:Y:S01]  /*2370*/  LDC.64 R176, c[0x0][0x428] ;  /* 0x00010a00ffb07b82 */ /* 0x000e620000000a00 */
[----:B------:R-:W4:Y:S04]  /*2380*/  LDL R221, [R1+0x70] ;  /* 0x0000700001dd7983 */ /* 0x000f280000100800 */
[----:B------:R-:W4:Y:S03]  /*2390*/  LDL R222, [R1+0x74] ;  /* 0x0000740001de7983 */ /* 0x000f260000100800 */
[----:B------:R-:W1:Y:S01]  /*23a0*/  LDC.64 R212, c[0x0][0x3b0] ;  /* 0x0000ec00ffd47b82 */ /* 0x000e620000000a00 */
[----:B------:R-:W4:Y:S04]  /*23b0*/  LDL R223, [R1+0x58] ;  /* 0x0000580001df7983 */ /* 0x000f280000100800 */
[----:B------:R-:W4:Y:S01]  /*23c0*/  LDL R224, [R1+0x5c] ;  /* 0x00005c0001e07983 */ /* 0x000f220000100800 */
[----:B0-----:R-:W-:-:S03]  /*23d0*/  IMAD.WIDE.U32 R172, R2, 0x20, R172 ;  /* 0x0000002002ac7825 */ /* 0x001fc600078e00ac */
[----:B------:R-:W4:Y:S04]  /*23e0*/  LDL R225, [R1+0x60] ;  /* 0x0000600001e17983 */ /* 0x000f280000100800 */
[----:B-12---:R-:W2:Y:S01]  /*23f0*/  LDG.E.128 R168, desc[UR6][R172.64] ;  /* 0x00000006aca87981 */ /* 0x006ea2000c1e1d00 */
[----:B------:R-:W-:-:S06]  /*2400*/  IMAD.WIDE.U32 R176, R185, 0x10, R176 ;  /* 0x00000010b9b07825 */ /* 0x000fcc00078e00b0 */
[----:B------:R-:W3:Y:S04]  /*2410*/  LDG.E.128 R176, desc[UR6][R176.64] ;  /* 0x00000006b0b07981 */ /* 0x000ee8000c1e1d00 */
[----:B------:R-:W4:Y:S01]  /*2420*/  LDG.E.128 R172, desc[UR6][R172.64+0x10] ;  /* 0x00001006acac7981 */ /* 0x000f22000c1e1d00 */
[----:B------:R-:W-:Y:S01]  /*2430*/  IMAD.WIDE.U32 R212, R4, 0x8, R212 ;  /* 0x0000000804d47825 */ /* 0x000fe200078e00d4 */
[----:B------:R-:W-:-:S04]  /*2440*/  ISETP.NE.U32.AND P0, PT, RZ, UR10, PT ;  /* 0x0000000aff007c0c */ /* 0x000fc8000bf05070 */
[----:B------:R-:W-:-:S13]  /*2450*/  ISETP.NE.AND.EX P0, PT, RZ, UR11, PT, P0 ;  /* 0x0000000bff007c0c */ /* 0x000fda000bf05300 */
[----:B------:R-:W0:Y:S01]  /*2460*/  @P0 LDC.64 R192, c[0x0][0x438] ;  /* 0x00010e00ffc00b82 */ /* 0x000e220000000a00 */
[----:B--2---:R-:W-:-:S04]  /*2470*/  FADD.FTZ R4, -R3, R170 ;  /* 0x000000aa03047221 */ /* 0x004fc80000010100 */
[----:B-----5:R-:W-:Y:S02]  /*2480*/  FMUL.FTZ R214, R5, R4 ;  /* 0x0000000405d67220 */ /* 0x020fe40000410000 */
[----:B------:R-:W2:Y:S01]  /*2490*/  LDL R4, [R1+0x64] ;  /* 0x0000640001047983 */ /* 0x000ea20000100800 */
[----:B0-----:R-:W-:-:S04]  /*24a0*/  @P0 IMAD.WIDE.U32 R192, R2, 0x20, R192 ;  /* 0x0000002002c00825 */ /* 0x001fc800078e00c0 */
[C---:B------:R-:W-:Y:S01]  /*24b0*/  FADD.FTZ R2, -R3.reuse, R169 ;  /* 0x000000a903027221 */ /* 0x040fe20000010100 */
[C---:B------:R-:W-:Y:S01]  /*24c0*/  FADD.FTZ R185, -R3.reuse, R168 ;  /* 0x000000a803b97221 */ /* 0x040fe20000010100 */
[C---:B------:R-:W-:Y:S01]  /*24d0*/  FADD.FTZ R171, -R3.reuse, R171 ;  /* 0x000000ab03ab7221 */ /* 0x040fe20000010100 */
[----:B------:R-:W5:Y:S01]  /*24e0*/  @P0 LDG.E.128 R32, desc[UR6][R192.64] ;  /* 0x00000006c0200981 */ /* 0x000f62000c1e1d00 */
[C---:B----4-:R-:W-:Y:S01]  /*24f0*/  FADD.FTZ R169, -R3.reuse, R173 ;  /* 0x000000ad03a97221 */ /* 0x050fe20000010100 */
[--C-:B---3--:R-:W-:Y:S02]  /*2500*/  HADD2.F32 R173, -RZ, R176.reuse.H0_H0 ;  /* 0x200000b0ffad7230 */ /* 0x108fe40000004100 */
[C---:B------:R-:W-:Y:S01]  /*2510*/  FADD.FTZ R168, -R3.reuse, R172 ;  /* 0x000000ac03a87221 */ /* 0x040fe20000010100 */
[----:B------:R-:W5:Y:S01]  /*2520*/  @P0 LDG.E.128 R28, desc[UR6][R192.64+0x10] ;  /* 0x00001006c01c0981 */ /* 0x000f62000c1e1d00 */
[C---:B------:R-:W-:Y:S01]  /*2530*/  FADD.FTZ R170, -R3.reuse, R174 ;  /* 0x000000ae03aa7221 */ /* 0x040fe20000010100 */
[----:B------:R-:W-:Y:S01]  /*2540*/  FADD.FTZ R3, -R3, R175 ;  /* 0x000000af03037221 */ /* 0x000fe20000010100 */
[----:B------:R-:W-:-:S02]  /*2550*/  HADD2.F32 R172, -RZ, R176.H1_H1 ;  /* 0x300000b0ffac7230 */ /* 0x000fc40000004100 */
[----:B------:R-:W-:Y:S01]  /*2560*/  FMUL.FTZ R219, R219, R173 ;  /* 0x000000addbdb7220 */ /* 0x000fe20000410000 */
[--C-:B------:R-:W-:Y:S02]  /*2570*/  HADD2.F32 R175, -RZ, R177.reuse.H0_H0 ;  /* 0x200000b1ffaf7230 */ /* 0x100fe40000004100 */
[----:B------:R-:W-:Y:S01]  /*2580*/  HADD2.F32 R174, -RZ, R177.H1_H1 ;  /* 0x300000b1ffae7230 */ /* 0x000fe20000004100 */
[----:B------:R0:W5:Y:S01]  /*2590*/  LDG.E.64 R192, desc[UR6][R212.64] ;  /* 0x00000006d4c07981 */ /* 0x000162000c1e1b00 */
[--C-:B------:R-:W-:Y:S02]  /*25a0*/  HADD2.F32 R177, -RZ, R179.reuse.H0_H0 ;  /* 0x200000b3ffb17230 */ /* 0x100fe40000004100 */
[----:B------:R-:W-:Y:S02]  /*25b0*/  HADD2.F32 R179, -RZ, R179.H1_H1 ;  /* 0x300000b3ffb37230 */ /* 0x000fe40000004100 */
[----:B------:R-:W-:Y:S01]  /*25c0*/  FMUL.FTZ R220, R220, R172 ;  /* 0x000000acdcdc7220 */ /* 0x000fe20000410000 */
[C---:B0-----:R-:W-:Y:S01]  /*25d0*/  FMUL.FTZ R212, R5.reuse, R185 ;  /* 0x000000b905d47220 */ /* 0x041fe20000410000 */
[C---:B------:R-:W-:Y:S01]  /*25e0*/  FMUL.FTZ R213, R5.reuse, R2 ;  /* 0x0000000205d57220 */ /* 0x040fe20000410000 */
[----:B------:R-:W-:Y:S01]  /*25f0*/  FMUL.FTZ R185, R5, R3 ;  /* 0x0000000305b97220 */ /* 0x000fe20000410000 */
[----:B------:R-:W-:Y:S01]  /*2600*/  FADD.FTZ R2, R8, R219 ;  /* 0x000000db08027221 */ /* 0x000fe20000010000 */
[----:B------:R-:W-:Y:S01]  /*2610*/  FFMA.FTZ R3, R212, R219, R9 ;  /* 0x000000dbd4037223 */ /* 0x000fe20000010009 */
[----:B------:R-:W-:-:S02]  /*2620*/  FMUL.FTZ R221, R221, R175 ;  /* 0x000000afdddd7220 */ /* 0x000fc40000410000 */
[----:B------:R-:W-:Y:S01]  /*2630*/  FADD.FTZ R2, R2, R220 ;  /* 0x000000dc02027221 */ /* 0x000fe20000010000 */
[----:B------:R-:W-:Y:S01]  /*2640*/  FFMA.FTZ R3, R213, R220, R3 ;  /* 0x000000dcd5037223 */ /* 0x000fe20000010003 */
[--C-:B------:R-:W-:Y:S01]  /*2650*/  HADD2.F32 R176, -RZ, R178.reuse.H0_H0 ;  /* 0x200000b2ffb07230 */ /* 0x100fe20000004100 */
[----:B------:R3:W-:Y:S01]  /*2660*/  STL [R1+0x2c], R185 ;  /* 0x00002cb901007387 */ /* 0x0007e20000100800 */
        /* <DEDUP_REMOVED lines=36> */
[----:B------:R3:W-:Y:S01]  /*28b0*/  STL [R1+0x28], R4 ;  /* 0x0000280401007387 */ /* 0x0007e20000100800 */
[----:B------:R-:W-:Y:S01]  /*28c0*/  FADD.FTZ R8, R2, R4 ;  /* 0x0000000402087221 */ /* 0x000fe20000010000 */
[----:B------:R-:W-:Y:S01]  /*28d0*/  FFMA.FTZ R9, R185, R4, R3 ;  /* 0x00000004b9097223 */ /* 0x000fe20000010003 */
[----:B------:R-:W-:Y:S06]  /*28e0*/  BRA `(.L_x_14988) ;  /* 0x0000000400487947 */ /* 0x000fec0003800000 */
.L_x_14981:
        /* <DEDUP_REMOVED lines=43> */
.L_x_14989:
        /* <DEDUP_REMOVED lines=39> */
.L_x_14988:
[----:B------:R-:W-:Y:S05]  /*2e10*/  BSYNC.RECONVERGENT B1 ;  /* 0x0000000000017941 */ /* 0x000fea0003800200 */
.L_x_14980:
[----:B------:R-:W-:-:S03]  /*2e20*/  UMOV UR4, 0xffffffff ;  /* 0xffffffff00047882 */ /* 0x000fc60000000000 */
[----:B------:R-:W-:Y:S05]  /*2e30*/  BRA.DIV UR4, `(.L_x_14990) ;  /* 0x000000e604d87947 */ /* 0x000fea000b800000 */
[----:B0---4-:R-:W0:Y:S02]  /*2e40*/  SHFL.BFLY PT, R2, R8, 0x1, 0x1f ;  /* 0x0c201f0008027f89 */ /* 0x011e2400000e0000 */
        /* <DEDUP_REMOVED lines=14> */
[----:B------:R4:W1:Y:S01]  /*2f30*/  SHFL.BFLY PT, R170, R168, 0x10, 0x1f ;  /* 0x0e001f00a8aa7f89 */ /* 0x00086200000e0000 */
[----:B0-----:R-:W-:-:S05]  /*2f40*/  FADD.FTZ R9, R9, R2 ;  /* 0x0000000209097221 */ /* 0x001fca0000010000 */
[----:B-1----:R4:W0:Y:S02]  /*2f50*/  SHFL.BFLY PT, R2, R9, 0x10, 0x1f ;  /* 0x0e001f0009027f89 */ /* 0x00282400000e0000 */
.L_x_15395:
[----:B---3--:R-:W3:Y:S04]  /*2f60*/  LDL.LU R4, [R1+0x30] ;  /* 0x0000300001047983 */ /* 0x008ee80000300800 */
[----:B------:R-:W3:Y:S04]  /*2f70*/  LDL R8, [R1+0x14] ;  /* 0x0000140001087983 */ /* 0x000ee80000100800 */
[----:B------:R-:W3:Y:S04]  /*2f80*/  LDL.LU R171, [R1+0x24] ;  /* 0x0000240001ab7983 */ /* 0x000ee80000300800 */
[----:B--2---:R-:W2:Y:S01]  /*2f90*/  LDL.LU R169, [R1+0x34] ;  /* 0x0000340001a97983 */ /* 0x004ea20000300800 */
[----:B------:R-:W-:Y:S01]  /*2fa0*/  FADD.FTZ R3, R168, R170 ;  /* 0x000000aaa8037221 */ /* 0x000fe20000010000 */
[----:B0-----:R-:W-:Y:S01]  /*2fb0*/  FADD.FTZ R2, R9, R2 ;  /* 0x0000000209027221 */ /* 0x001fe20000010000 */
[----:B------:R-:W-:Y:S01]  /*2fc0*/  ISETP.NE.AND P0, PT, RZ, UR8, PT ;  /* 0x00000008ff007c0c */ /* 0x000fe2000bf05270 */
[----:B------:R-:W-:Y:S01]  /*2fd0*/  BSSY.RECONVERGENT B1, `(.L_x_14991) ;  /* 0x000033c000017945 */ /* 0x000fe20003800200 */
[----:B------:R-:W-:Y:S01]  /*2fe0*/  FMUL.FTZ R3, R3, UR9 ;  /* 0x0000000903037c20 */ /* 0x000fe20008410000 */
[----:B----4-:R-:W-:Y:S01]  /*2ff0*/  FMUL.FTZ R9, R2, UR9 ;  /* 0x0000000902097c20 */ /* 0x010fe20008410000 */
[----:B---3--:R-:W-:-:S05]  /*3000*/  @P1 IADD3 R4, PT, PT, R4, -0x1, RZ ;  /* 0xffffffff04041810 */ /* 0x008fca0007ffe0ff */
[----:B------:R-:W-:-:S05]  /*3010*/  @P1 IMAD R4, R4, R8, RZ ;  /* 0x0000000804041224 */ /* 0x000fca00078e02ff */
[----:B------:R-:W-:Y:S02]  /*3020*/  @P1 SHF.R.S32.HI R8, RZ, 0x1f, R4 ;  /* 0x0000001fff081819 */ /* 0x000fe40000011404 */
[----:B--2---:R-:W-:Y:S02]  /*3030*/  MOV R168, R169 ;  /* 0x000000a900a87202 */ /* 0x004fe40000000f00 */
        /* <DEDUP_REMOVED lines=10> */
.L_x_14994:
[----:B------:R-:W-:Y:S05]  /*30e0*/  BSYNC.RECONVERGENT B2 ;  /* 0x0000000000027941 */ /* 0x000fea0003800200 */
.L_x_14993:
        /* <DEDUP_REMOVED lines=24> */
.L_x_15001:
[----:B------:R-:W-:Y:S05]  /*3270*/  BSYNC.RECONVERGENT B4 ;  /* 0x0000000000047941 */ /* 0x000fea0003800200 */
.L_x_15000:
        /* <DEDUP_REMOVED lines=12> */
.L_x_14999:
[----:B------:R-:W-:Y:S05]  /*3340*/  BSYNC.RECONVERGENT B3 ;  /* 0x0000000000037941 */ /* 0x000fea0003800200 */
.L_x_14998:
        /* <DEDUP_REMOVED lines=15> */
.L_x_15005:
[----:B------:R-:W-:Y:S05]  /*3440*/  BSYNC.RECONVERGENT B4 ;  /* 0x0000000000047941 */ /* 0x000fea0003800200 */
.L_x_15004:
        /* <DEDUP_REMOVED lines=12> */
.L_x_15003:
[----:B------:R-:W-:Y:S05]  /*3510*/  BSYNC.RECONVERGENT B3 ;  /* 0x0000000000037941 */ /* 0x000fea0003800200 */
.L_x_15002:
        /* <DEDUP_REMOVED lines=15> */
.L_x_15009:
[----:B------:R-:W-:Y:S05]  /*3610*/  BSYNC.RECONVERGENT B4 ;  /* 0x0000000000047941 */ /* 0x000fea0003800200 */
.L_x_15008:
        /* <DEDUP_REMOVED lines=12> */
.L_x_15007:
[----:B------:R-:W-:Y:S05]  /*36e0*/  BSYNC.RECONVERGENT B3 ;  /* 0x0000000000037941 */ /* 0x000fea0003800200 */
.L_x_15006:
        /* <DEDUP_REMOVED lines=15> */
.L_x_15013:
[----:B------:R-:W-:Y:S05]  /*37e0*/  BSYNC.RECONVERGENT B4 ;  /* 0x0000000000047941 */ /* 0x000fea0003800200 */
.L_x_15012:
        /* <DEDUP_REMOVED lines=12> */
.L_x_15011:
[----:B------:R-:W-:Y:S05]  /*38b0*/  BSYNC.RECONVERGENT B3 ;  /* 0x0000000000037941 */ /* 0x000fea0003800200 */
.L_x_15010:
        /* <DEDUP_REMOVED lines=15> */
.L_x_15017:
[----:B------:R-:W-:Y:S05]  /*39b0*/  BSYNC.RECONVERGENT B4 ;  /* 0x0000000000047941 */ /* 0x000fea0003800200 */
.L_x_15016:
        /* <DEDUP_REMOVED lines=12> */
.L_x_15015:
[----:B------:R-:W-:Y:S05]  /*3a80*/  BSYNC.RECONVERGENT B3 ;  /* 0x0000000000037941 */ /* 0x000fea0003800200 */
.L_x_15014:
        /* <DEDUP_REMOVED lines=15> */
.L_x_15021:
[----:B------:R-:W-:Y:S05]  /*3b80*/  BSYNC.RECONVERGENT B4 ;  /* 0x0000000000047941 */ /* 0x000fea0003800200 */
.L_x_15020:
        /* <DEDUP_REMOVED lines=12> */
.L_x_15019:
[----:B------:R-:W-:Y:S05]  /*3c50*/  BSYNC.RECONVERGENT B3 ;  /* 0x0000000000037941 */ /* 0x000fea0003800200 */
.L_x_15018:
        /* <DEDUP_REMOVED lines=15> */
.L_x_15025:
[----:B------:R-:W-:Y:S05]  /*3d50*/  BSYNC.RECONVERGENT B4 ;  /* 0x0000000000047941 */ /* 0x000fea0003800200 */
.L_x_15024:
        /* <DEDUP_REMOVED lines=12> */
.L_x_15023:
[----:B------:R-:W-:Y:S05]  /*3e20*/  BSYNC.RECONVERGENT B3 ;  /* 0x0000000000037941 */ /* 0x000fea0003800200 */
.L_x_15022:
        /* <DEDUP_REMOVED lines=17> */
.L_x_15028:
[----:B------:R-:W-:Y:S05]  /*3f40*/  BSYNC.RECONVERGENT B3 ;  /* 0x0000000000037941 */ /* 0x000fea0003800200 */
.L_x_15027:
        /* <DEDUP_REMOVED lines=13> */
.L_x_14997:
        /* <DEDUP_REMOVED lines=15> */
.L_x_15032:
[----:B------:R-:W-:Y:S05]  /*4110*/  BSYNC.RECONVERGENT B4 ;  /* 0x0000000000047941 */ /* 0x000fea0003800200 */
.L_x_15031:
        /* <DEDUP_REMOVED lines=12> */
.L_x_15030:
[----:B------:R-:W-:Y:S05]  /*41e0*/  BSYNC.RECONVERGENT B3 ;  /* 0x0000000000037941 */ /* 0x000fea0003800200 */
.L_x_15029:
        /* <DEDUP_REMOVED lines=15> */
.L_x_15036:
[----:B------:R-:W-:Y:S05]  /*42e0*/  BSYNC.RECONVERGENT B4 ;  /* 0x0000000000047941 */ /* 0x000fea0003800200 */
.L_x_15035:
        /* <DEDUP_REMOVED lines=12> */
.L_x_15034:
[----:B------:R-:W-:Y:S05]  /*43b0*/  BSYNC.RECONVERGENT B3 ;  /* 0x0000000000037941 */ /* 0x000fea0003800200 */
.L_x_15033:
        /* <DEDUP_REMOVED lines=15> */
.L_x_15040:
[----:B------:R-:W-:Y:S05]  /*44b0*/  BSYNC.RECONVERGENT B4 ;  /* 0x0000000000047941 */ /* 0x000fea0003800200 */
.L_x_15039:
        /* <DEDUP_REMOVED lines=12> */
.L_x_15038:
[----:B------:R-:W-:Y:S05]  /*4580*/  BSYNC.RECONVERGENT B3 ;  /* 0x0000000000037941 */ /* 0x000fea0003800200 */
.L_x_15037:
        /* <DEDUP_REMOVED lines=15> */
.L_x_15044:
[----:B------:R-:W-:Y:S05]  /*4680*/  BSYNC.RECONVERGENT B4 ;  /* 0x0000000000047941 */ /* 0x000fea0003800200 */
.L_x_15043:
        /* <DEDUP_REMOVED lines=12> */
.L_x_15042:
[----:B------:R-:W-:Y:S05]  /*4750*/  BSYNC.RECONVERGENT B3 ;  /* 0x0000000000037941 */ /* 0x000fea0003800200 */
.L_x_15041:
        /* <DEDUP_REMOVED lines=15> */
.L_x_15048:
[----:B------:R-:W-:Y:S05]  /*4850*/  BSYNC.RECONVERGENT B4 ;  /* 0x0000000000047941 */ /* 0x000fea0003800200 */
.L_x_15047:
        /* <DEDUP_REMOVED lines=12> */
.L_x_15046:
[----:B------:R-:W-:Y:S05]  /*4920*/  BSYNC.RECONVERGENT B3 ;  /* 0x0000000000037941 */ /* 0x000fea0003800200 */
.L_x_15045:
        /* <DEDUP_REMOVED lines=15> */
.L_x_15052:
[----:B------:R-:W-:Y:S05]  /*4a20*/  BSYNC.RECONVERGENT B4 ;  /* 0x0000000000047941 */ /* 0x000fea0003800200 */
.L_x_15051:
        /* <DEDUP_REMOVED lines=12> */
.L_x_15050:
[----:B------:R-:W-:Y:S05]  /*4af0*/  BSYNC.RECONVERGENT B3 ;  /* 0x0000000000037941 */ /* 0x000fea0003800200 */
.L_x_15049:
        /* <DEDUP_REMOVED lines=15> */
.L_x_15056:
[----:B------:R-:W-:Y:S05]  /*4bf0*/  BSYNC.RECONVERGENT B4 ;  /* 0x0000000000047941 */ /* 0x000fea0003800200 */
.L_x_15055:
        /* <DEDUP_REMOVED lines=12> */
.L_x_15054:
[----:B------:R-:W-:Y:S05]  /*4cc0*/  BSYNC.RECONVERGENT B3 ;  /* 0x0000000000037941 */ /* 0x000fea0003800200 */
.L_x_15053:
        /* <DEDUP_REMOVED lines=45> */
[-C--:B------:R-:W-:Y:S01]  /*4fa0*/  @P0 FMUL.FTZ R157, R158, R68.reuse ;  /* 0x000000449e9d0220 */ /* 0x080fe20000410000 */
[----:B------:R-:W-:Y:S01]  /*4fb0*/  FMUL.FTZ R68, R43, R68 ;  /* 0x000000442b447220 */ /* 0x000fe20000410000 */
[----:B------:R-:W-:Y:S02]  /*4fc0*/  MOV R158, R171 ;  /* 0x000000ab009e7202 */ /* 0x000fe40000000f00 */
[----:B------:R-:W-:Y:S01]  /*4fd0*/  FADD.FTZ R103, R103, R157 ;  /* 0x0000009d67677221 */ /* 0x000fe20000010000 */
[----:B------:R-:W-:Y:S02]  /*4fe0*/  MOV R157, R170 ;  /* 0x000000aa009d7202 */ /* 0x000fe40000000f00 */
[----:B------:R-:W-:-:S04]  /*4ff0*/  FSEL R68, R68, RZ, P0 ;  /* 0x000000ff44447208 */ /* 0x000fc80000000000 */
[----:B------:R-:W-:-:S04]  /*5000*/  F2FP.F16.F32.PACK_AB R68, RZ, R68 ;  /* 0x00000044ff44723e */ /* 0x000fc800000000ff */
[----:B------:R-:W-:Y:S02]  /*5010*/  PRMT R167, R167, 0x5410, R68 ;  /* 0x00005410a7a77816 */ /* 0x000fe40000000044 */
[----:B------:R-:W-:Y:S01]  /*5020*/  MOV R68, R2 ;  /* 0x0000000200447202 */ /* 0x000fe20000000f00 */
[----:B------:R-:W-:Y:S06]  /*5030*/  BRA `(.L_x_15026) ;  /* 0x0000001000a47947 */ /* 0x000fec0003800000 */
.L_x_14996:
        /* <DEDUP_REMOVED lines=13> */
[----:B------:R-:W-:Y:S02]  /*5110*/  @P0 HADD2.F32 R170, -RZ, R160.H0_H0 ;  /* 0x200000a0ffaa0230 */ /* 0x000fe40000004100 */
[----:B------:R-:W-:Y:S01]  /*5120*/  FMUL.FTZ R171, R2, UR12 ;  /* 0x0000000c02ab7c20 */ /* 0x000fe20008410000 */
[----:B------:R-:W-:-:S03]  /*5130*/  HFMA2 R2, -RZ, RZ, 0, 0 ;  /* 0x00000000ff027431 */ /* 0x000fc600000001ff */
[----:B------:R-:W-:-:S04]  /*5140*/  @P0 FMUL.FTZ R2, R170, R171 ;  /* 0x000000abaa020220 */ /* 0x000fc80000410000 */
[----:B------:R-:W-:Y:S01]  /*5150*/  FADD.FTZ R96, R96, R2 ;  /* 0x0000000260607221 */ /* 0x000fe20000010000 */
[----:B------:R-:W-:-:S05]  /*5160*/  FMUL.FTZ R2, R36, R171 ;  /* 0x000000ab24027220 */ /* 0x000fca0000410000 */
[----:B------:R-:W-:-:S04]  /*5170*/  FSEL R2, R2, RZ, P0 ;  /* 0x000000ff02027208 */ /* 0x000fc80000000000 */
[----:B------:R-:W-:-:S04]  /*5180*/  F2FP.F16.F32.PACK_AB R2, RZ, R2 ;  /* 0x00000002ff02723e */ /* 0x000fc800000000ff */
[----:B------:R-:W-:-:S07]  /*5190*/  PRMT R164, R2, 0x7610, R164 ;  /* 0x0000761002a47816 */ /* 0x000fce00000000a4 */
.L_x_15059:
[----:B------:R-:W-:Y:S05]  /*51a0*/  BSYNC.RECONVERGENT B3 ;  /* 0x0000000000037941 */ /* 0x000fea0003800200 */
.L_x_15058:
        /* <DEDUP_REMOVED lines=8> */
[----:B------:R-:W-:Y:S02]  /*5230*/  @P0 HADD2.F32 R170, -RZ, R160.H1_H1 ;  /* 0x300000a0ffaa0230 */ /* 0x000fe40000004100 */
        /* <DEDUP_REMOVED lines=8> */
.L_x_15061:
[----:B------:R-:W-:Y:S05]  /*52c0*/  BSYNC.RECONVERGENT B3 ;  /* 0x0000000000037941 */ /* 0x000fea0003800200 */
.L_x_15060:
        /* <DEDUP_REMOVED lines=17> */
.L_x_15063:
[----:B------:R-:W-:Y:S05]  /*53e0*/  BSYNC.RECONVERGENT B3 ;  /* 0x0000000000037941 */ /* 0x000fea0003800200 */
.L_x_15062:
        /* <DEDUP_REMOVED lines=17> */
.L_x_15065:
[----:B------:R-:W-:Y:S05]  /*5500*/  BSYNC.RECONVERGENT B3 ;  /* 0x0000000000037941 */ /* 0x000fea0003800200 */
.L_x_15064:
        /* <DEDUP_REMOVED lines=17> */
.L_x_15067:
[----:B------:R-:W-:Y:S05]  /*5620*/  BSYNC.RECONVERGENT B3 ;  /* 0x0000000000037941 */ /* 0x000fea0003800200 */
.L_x_15066:
        /* <DEDUP_REMOVED lines=17> */
.L_x_15069:
[----:B------:R-:W-:Y:S05]  /*5740*/  BSYNC.RECONVERGENT B3 ;  /* 0x0000000000037941 */ /* 0x000fea0003800200 */
.L_x_15068:
        /* <DEDUP_REMOVED lines=17> */
.L_x_15071:
[----:B------:R-:W-:Y:S05]  /*5860*/  BSYNC.RECONVERGENT B3 ;  /* 0x0000000000037941 */ /* 0x000fea0003800200 */
.L_x_15070:
        /* <DEDUP_REMOVED lines=13> */
[----:B------:R-:W-:-:S04]  /*5940*/  @P0 FMUL.FTZ R2, R170, R171 ;  /* 0x000000abaa020220 */ /* 0x000fc80000410000 */
[----:B------:R-:W-:Y:S01]  /*5950*/  FADD.FTZ R103, R103, R2 ;  /* 0x0000000267677221 */ /* 0x000fe20000010000 */
[----:B------:R-:W-:-:S05]  /*5960*/  FMUL.FTZ R2, R43, R171 ;  /* 0x000000ab2b027220 */ /* 0x000fca0000410000 */
[----:B------:R-:W-:-:S04]  /*5970*/  FSEL R2, R2, RZ, P0 ;  /* 0x000000ff02027208 */ /* 0x000fc80000000000 */
[----:B------:R-:W-:-:S04]  /*5980*/  F2FP.F16.F32.PACK_AB R2, RZ, R2 ;  /* 0x00000002ff02723e */ /* 0x000fc800000000ff */
[----:B------:R-:W-:Y:S01]  /*5990*/  PRMT R167, R167, 0x5410, R2 ;  /* 0x00005410a7a77816 */ /* 0x000fe20000000002 */
[----:B------:R-:W-:Y:S06]  /*59a0*/  BRA `(.L_x_15026) ;  /* 0x0000000800487947 */ /* 0x000fec0003800000 */
.L_x_15057:
        /* <DEDUP_REMOVED lines=25> */
.L_x_15073:
[----:B------:R-:W-:Y:S05]  /*5b40*/  BSYNC.RECONVERGENT B3 ;  /* 0x0000000000037941 */ /* 0x000fea0003800200 */
.L_x_15072:
        /* <DEDUP_REMOVED lines=13> */
.L_x_15075:
[----:B------:R-:W-:Y:S05]  /*5c20*/  BSYNC.RECONVERGENT B3 ;  /* 0x0000000000037941 */ /* 0x000fea0003800200 */
.L_x_15074:
[----:B------:R-:W-:Y:S04]  /*5c30*/  BSSY.RECONVERGENT B3, `(.L_x_15076) ;  /* 0x000000d000037945 */ /* 0x000fe80003800200 */
[----:B------:R-:W-:Y:S05]  /*5c40*/  @!P1 BRA `(.L_x_15077) ;  /* 0x00000000002c9947 */ /* 0x000fea0003800000 */
        /* <DEDUP_REMOVED lines=11> */
.L_x_15077:
[----:B------:R-:W-:Y:S05]  /*5d00*/  BSYNC.RECONVERGENT B3 ;  /* 0x0000000000037941 */ /* 0x000fea0003800200 */
.L_x_15076:
        /* <DEDUP_REMOVED lines=17> */
.L_x_15079:
[----:B------:R-:W-:Y:S05]  /*5e20*/  BSYNC.RECONVERGENT B3 ;  /* 0x0000000000037941 */ /* 0x000fea0003800200 */
.L_x_15078:
        /* <DEDUP_REMOVED lines=17> */
.L_x_15081:
[----:B------:R-:W-:Y:S05]  /*5f40*/  BSYNC.RECONVERGENT B3 ;  /* 0x0000000000037941 */ /* 0x000fea0003800200 */
.L_x_15080:
        /* <DEDUP_REMOVED lines=17> */
.L_x_15083:
[----:B------:R-:W-:Y:S05]  /*6060*/  BSYNC.RECONVERGENT B3 ;  /* 0x0000000000037941 */ /* 0x000fea0003800200 */
.L_x_15082:
        /* <DEDUP_REMOVED lines=17> */
.L_x_15085:
[----:B------:R-:W-:Y:S05]  /*6180*/  BSYNC.RECONVERGENT B3 ;  /* 0x0000000000037941 */ /* 0x000fea0003800200 */
.L_x_15084:
        /* <DEDUP_REMOVED lines=14> */
[----:B------:R-:W-:-:S04]  /*6270*/  @P0 FMUL.FTZ R2, R170, R171 ;  /* 0x000000abaa020220 */ /* 0x000fc80000410000 */
[----:B------:R-:W-:Y:S01]  /*6280*/  FADD.FTZ R103, R103, R2 ;  /* 0x0000000267677221 */ /* 0x000fe20000010000 */
[----:B------:R-:W-:-:S05]  /*6290*/  FMUL.FTZ R2, R43, R171 ;  /* 0x000000ab2b027220 */ /* 0x000fca0000410000 */
[----:B------:R-:W-:-:S04]  /*62a0*/  FSEL R2, R2, RZ, P0 ;  /* 0x000000ff02027208 */ /* 0x000fc80000000000 */
[----:B------:R-:W-:-:S04]  /*62b0*/  F2FP.F16.F32.PACK_AB R2, RZ, R2 ;  /* 0x00000002ff02723e */ /* 0x000fc800000000ff */
[----:B------:R-:W-:-:S07]  /*62c0*/  PRMT R167, R167, 0x5410, R2 ;  /* 0x00005410a7a77816 */ /* 0x000fce0000000002 */
.L_x_15026:
[----:B------:R-:W-:Y:S05]  /*62d0*/  BSYNC.RECONVERGENT B2 ;  /* 0x0000000000027941 */ /* 0x000fea0003800200 */
.L_x_14995:
        /* <DEDUP_REMOVED lines=11> */
.L_x_14992:
[----:B------:R-:W-:Y:S05]  /*6390*/  BSYNC.RECONVERGENT B1 ;  /* 0x0000000000017941 */ /* 0x000fea0003800200 */
.L_x_14991:
[----:B------:R-:W-:Y:S04]  /*63a0*/  BSSY.RECONVERGENT B1, `(.L_x_15086) ;  /* 0x000032f000017945 */ /* 0x000fe80003800200 */
[----:B------:R-:W-:Y:S05]  /*63b0*/  @!P5 BRA `(.L_x_15087) ;  /* 0x0000003000b4d947 */ /* 0x000fea0003800000 */
[----:B------:R-:W-:Y:S04]  /*63c0*/  BSSY.RECONVERGENT B2, `(.L_x_15088) ;  /* 0x0000005000027945 */ /* 0x000fe80003800200 */
[----:B------:R-:W-:Y:S05]  /*63d0*/  @!P1 BRA `(.L_x_15089) ;  /* 0x00000000000c9947 */ /* 0x000fea0003800000 */
[----:B0-----:R-:W0:Y:S02]  /*63e0*/  LDC.64 R2, c[0x0][0x390] ;  /* 0x0000e400ff027b82 */ /* 0x001e240000000a00 */
[----:B0-----:R-:W-:-:S05]  /*63f0*/  IMAD.WIDE.U32 R2, R4, 0x10, R2 ;  /* 0x0000001004027825 */ /* 0x001fca00078e0002 */
[----:B-----5:R1:W5:Y:S02]  /*6400*/  LDG.E.128 R160, desc[UR6][R2.64] ;  /* 0x0000000602a07981 */ /* 0x020364000c1e1d00 */
.L_x_15089:
[----:B------:R-:W-:Y:S05]  /*6410*/  BSYNC.RECONVERGENT B2 ;  /* 0x0000000000027941 */ /* 0x000fea0003800200 */
.L_x_15088:
        /* <DEDUP_REMOVED lines=33> */
.L_x_15094:
[----:B------:R-:W-:Y:S05]  /*6630*/  BSYNC.RECONVERGENT B3 ;  /* 0x0000000000037941 */ /* 0x000fea0003800200 */
.L_x_15093:
        /* <DEDUP_REMOVED lines=13> */
.L_x_15096:
[----:B------:R-:W-:Y:S05]  /*6710*/  BSYNC.RECONVERGENT B3 ;  /* 0x0000000000037941 */ /* 0x000fea0003800200 */
.L_x_15095:
        /* <DEDUP_REMOVED lines=13> */
.L_x_15098:
[----:B------:R-:W-:Y:S05]  /*67f0*/  BSYNC.RECONVERGENT B3 ;  /* 0x0000000000037941 */ /* 0x000fea0003800200 */
.L_x_15097:
        /* <DEDUP_REMOVED lines=17> */
.L_x_15100:
[----:B------:R-:W-:Y:S05]  /*6910*/  BSYNC.RECONVERGENT B3 ;  /* 0x0000000000037941 */ /* 0x000fea0003800200 */
.L_x_15099:
        /* <DEDUP_REMOVED lines=17> */
.L_x_15102:
[----:B------:R-:W-:Y:S05]  /*6a30*/  BSYNC.RECONVERGENT B3 ;  /* 0x0000000000037941 */ /* 0x000fea0003800200 */
.L_x_15101:
        /* <DEDUP_REMOVED lines=17> */
.L_x_15104:
[----:B------:R-:W-:Y:S05]  /*6b50*/  BSYNC.RECONVERGENT B3 ;  /* 0x0000000000037941 */ /* 0x000fea0003800200 */
.L_x_15103:
        /* <DEDUP_REMOVED lines=17> */
.L_x_15106:
[----:B------:R-:W-:Y:S05]  /*6c70*/  BSYNC.RECONVERGENT B3 ;  /* 0x0000000000037941 */ /* 0x000fea0003800200 */
.L_x_15105:
        /* <DEDUP_REMOVED lines=27> */
.L_x_15092:
        /* <DEDUP_REMOVED lines=17> */
.L_x_15109:
[----:B------:R-:W-:Y:S05]  /*6f40*/  BSYNC.RECONVERGENT B3 ;  /* 0x0000000000037941 */ /* 0x000fea0003800200 */
.L_x_15108:
        /* <DEDUP_REMOVED lines=17> */
.L_x_15111:
[----:B------:R-:W-:Y:S05]  /*7060*/  BSYNC.RECONVERGENT B3 ;  /* 0x0000000000037941 */ /* 0x000fea0003800200 */
.L_x_15110:
        /* <DEDUP_REMOVED lines=17> */
.L_x_15113:
[----:B------:R-:W-:Y:S05]  /*7180*/  BSYNC.RECONVERGENT B3 ;  /* 0x0000000000037941 */ /* 0x000fea0003800200 */
.L_x_15112:
        /* <DEDUP_REMOVED lines=17> */
.L_x_15115:
[----:B------:R-:W-:Y:S05]  /*72a0*/  BSYNC.RECONVERGENT B3 ;  /* 0x0000000000037941 */ /* 0x000fea0003800200 */
.L_x_15114:
        /* <DEDUP_REMOVED lines=17> */
.L_x_15117:
[----:B------:R-:W-:Y:S05]  /*73c0*/  BSYNC.RECONVERGENT B3 ;  /* 0x0000000000037941 */ /* 0x000fea0003800200 */
.L_x_15116:
        /* <DEDUP_REMOVED lines=17> */
.L_x_15119:
[----:B------:R-:W-:Y:S05]  /*74e0*/  BSYNC.RECONVERGENT B3 ;  /* 0x0000000000037941 */ /* 0x000fea0003800200 */
.L_x_15118:
        /* <DEDUP_REMOVED lines=17> */
.L_x_15121:
[----:B------:R-:W-:Y:S05]  /*7600*/  BSYNC.RECONVERGENT B3 ;  /* 0x0000000000037941 */ /* 0x000fea0003800200 */
.L_x_15120:
[----:B------:R-:W-:Y:S05]  /*7610*/  @!P1 BRA `(.L_x_15107) ;  /* 0x0000001c00f49947 */ /* 0x000fea0003800000 */
[----:B01----:R-:W2:Y:S01]  /*7620*/  LDL R3, [R1+0x1c] ;  /* 0x00001c0001037983 */ /* 0x003ea20000100800 */
[----:B-----5:R-:W-:Y:S01]  /*7630*/  ISETP.GE.U32.AND P0, PT, R186, RZ, PT ;  /* 0x000000ffba00720c */ /* 0x020fe20003f06070 */
[----:B------:R-:W-:-:S03]  /*7640*/  @P2 FFMA.FTZ R2, R252, R9, R8 ;  /* 0x00000009fc022223 */ /* 0x000fc60000010008 */
[----:B------:R-:W-:-:S13]  /*7650*/  ISETP.GE.U32.AND.EX P0, PT, R187, 0x1000000, PT, P0 ;  /* 0x01000000bb00780c */ /* 0x000fda0003f06100 */
[----:B------:R-:W-:Y:S02]  /*7660*/  @P0 HADD2.F32 R169, -RZ, R163.H1_H1 ;  /* 0x300000a3ffa90230 */ /* 0x000fe40000004100 */
[----:B--2---:R-:W-:Y:S01]  /*7670*/  @P2 FADD.FTZ R2, R3, -R2 ;  /* 0x8000000203022221 */ /* 0x004fe20000010000 */
[----:B------:R-:W-:-:S03]  /*7680*/  MOV R3, R143 ;  /* 0x0000008f00037202 */ /* 0x000fc60000000f00 */
[----:B------:R-:W-:-:S04]  /*7690*/  @P2 FFMA.FTZ R3, R5, R2, R143 ;  /* 0x0000000205032223 */ /* 0x000fc8000001008f */
[----:B------:R-:W-:Y:S01]  /*76a0*/  FMUL.FTZ R2, R3, UR13 ;  /* 0x0000000d03027c20 */ /* 0x000fe20008410000 */
[----:B------:R-:W-:-:S03]  /*76b0*/  HFMA2 R3, -RZ, RZ, 0, 0 ;  /* 0x00000000ff037431 */ /* 0x000fc600000001ff */
        /* <DEDUP_REMOVED lines=8> */
.L_x_15091:
        /* <DEDUP_REMOVED lines=19> */
.L_x_15126:
[----:B------:R-:W-:Y:S05]  /*7870*/  BSYNC.RECONVERGENT B4 ;  /* 0x0000000000047941 */ /* 0x000fea0003800200 */
.L_x_15125:
        /* <DEDUP_REMOVED lines=12> */
.L_x_15124:
[----:B------:R-:W-:Y:S05]  /*7940*/  BSYNC.RECONVERGENT B3 ;  /* 0x0000000000037941 */ /* 0x000fea0003800200 */
.L_x_15123:
        /* <DEDUP_REMOVED lines=15> */
.L_x_15130:
[----:B------:R-:W-:Y:S05]  /*7a40*/  BSYNC.RECONVERGENT B4 ;  /* 0x0000000000047941 */ /* 0x000fea0003800200 */
.L_x_15129:
        /* <DEDUP_REMOVED lines=12> */
.L_x_15128:
[----:B------:R-:W-:Y:S05]  /*7b10*/  BSYNC.RECONVERGENT B3 ;  /* 0x0000000000037941 */ /* 0x000fea0003800200 */
.L_x_15127:
        /* <DEDUP_REMOVED lines=15> */
.L_x_15134:
[----:B------:R-:W-:Y:S05]  /*7c10*/  BSYNC.RECONVERGENT B4 ;  /* 0x0000000000047941 */ /* 0x000fea0003800200 */
.L_x_15133:
        /* <DEDUP_REMOVED lines=12> */
.L_x_15132:
[----:B------:R-:W-:Y:S05]  /*7ce0*/  BSYNC.RECONVERGENT B3 ;  /* 0x0000000000037941 */ /* 0x000fea0003800200 */
.L_x_15131:
        /* <DEDUP_REMOVED lines=15> */
.L_x_15138:
[----:B------:R-:W-:Y:S05]  /*7de0*/  BSYNC.RECONVERGENT B4 ;  /* 0x0000000000047941 */ /* 0x000fea0003800200 */
.L_x_15137:
        /* <DEDUP_REMOVED lines=12> */
.L_x_15136:
[----:B------:R-:W-:Y:S05]  /*7eb0*/  BSYNC.RECONVERGENT B3 ;  /* 0x0000000000037941 */ /* 0x000fea0003800200 */
.L_x_15135:
        /* <DEDUP_REMOVED lines=15> */
.L_x_15142:
[----:B------:R-:W-:Y:S05]  /*7fb0*/  BSYNC.RECONVERGENT B4 ;  /* 0x0000000000047941 */ /* 0x000fea0003800200 */
.L_x_15141:
        /* <DEDUP_REMOVED lines=12> */
.L_x_15140:
[----:B------:R-:W-:Y:S05]  /*8080*/  BSYNC.RECONVERGENT B3 ;  /* 0x0000000000037941 */ /* 0x000fea0003800200 */
.L_x_15139:
        /* <DEDUP_REMOVED lines=15> */
.L_x_15146:
[----:B------:R-:W-:Y:S05]  /*8180*/  BSYNC.RECONVERGENT B4 ;  /* 0x0000000000047941 */ /* 0x000fea0003800200 */
.L_x_15145:
        /* <DEDUP_REMOVED lines=12> */
.L_x_15144:
[----:B------:R-:W-:Y:S05]  /*8250*/  BSYNC.RECONVERGENT B3 ;  /* 0x0000000000037941 */ /* 0x000fea0003800200 */
.L_x_15143:
        /* <DEDUP_REMOVED lines=15> */
.L_x_15150:
[----:B------:R-:W-:Y:S05]  /*8350*/  BSYNC.RECONVERGENT B4 ;  /* 0x0000000000047941 */ /* 0x000fea0003800200 */
.L_x_15149:
        /* <DEDUP_REMOVED lines=12> */
.L_x_15148:
[----:B------:R-:W-:Y:S05]  /*8420*/  BSYNC.RECONVERGENT B3 ;  /* 0x0000000000037941 */ /* 0x000fea0003800200 */
.L_x_15147:
        /* <DEDUP_REMOVED lines=45> */
[----:B------:R-:W-:Y:S01]  /*8700*/  FADD.FTZ R111, R111, R70 ;  /* 0x000000466f6f7221 */ /* 0x000fe20000010000 */
[----:B------:R-:W-:Y:S02]  /*8710*/  MOV R70, R2 ;  /* 0x0000000200467202 */ /* 0x000fe40000000f00 */
[----:B------:R-:W-:-:S04]  /*8720*/  FSEL R69, R69, RZ, P0 ;  /* 0x000000ff45457208 */ /* 0x000fc80000000000 */
[----:B------:R-:W-:-:S04]  /*8730*/  F2FP.F16.F32.PACK_AB R69, RZ, R69 ;  /* 0x00000045ff45723e */ /* 0x000fc800000000ff */
[----:B------:R-:W-:Y:S02]  /*8740*/  PRMT R167, R167, 0x5410, R69 ;  /* 0x00005410a7a77816 */ /* 0x000fe40000000045 */
[----:B------:R-:W-:Y:S01]  /*8750*/  MOV R69, R3 ;  /* 0x0000000300457202 */ /* 0x000fe20000000f00 */
[----:B------:R-:W-:Y:S06]  /*8760*/  BRA `(.L_x_15107) ;  /* 0x0000000c00a07947 */ /* 0x000fec0003800000 */
.L_x_15122:
        /* <DEDUP_REMOVED lines=15> */
.L_x_15154:
[----:B------:R-:W-:Y:S05]  /*8860*/  BSYNC.RECONVERGENT B4 ;  /* 0x0000000000047941 */ /* 0x000fea0003800200 */
.L_x_15153:
        /* <DEDUP_REMOVED lines=12> */
.L_x_15152:
[----:B------:R-:W-:Y:S05]  /*8930*/  BSYNC.RECONVERGENT B3 ;  /* 0x0000000000037941 */ /* 0x000fea0003800200 */
.L_x_15151:
        /* <DEDUP_REMOVED lines=15> */
.L_x_15158:
[----:B------:R-:W-:Y:S05]  /*8a30*/  BSYNC.RECONVERGENT B4 ;  /* 0x0000000000047941 */ /* 0x000fea0003800200 */
.L_x_15157:
        /* <DEDUP_REMOVED lines=12> */
.L_x_15156:
[----:B------:R-:W-:Y:S05]  /*8b00*/  BSYNC.RECONVERGENT B3 ;  /* 0x0000000000037941 */ /* 0x000fea0003800200 */
.L_x_15155:
        /* <DEDUP_REMOVED lines=15> */
.L_x_15162:
[----:B------:R-:W-:Y:S05]  /*8c00*/  BSYNC.RECONVERGENT B4 ;  /* 0x0000000000047941 */ /* 0x000fea0003800200 */
.L_x_15161:
        /* <DEDUP_REMOVED lines=12> */
.L_x_15160:
[----:B------:R-:W-:Y:S05]  /*8cd0*/  BSYNC.RECONVERGENT B3 ;  /* 0x0000000000037941 */ /* 0x000fea0003800200 */
.L_x_15159:
        /* <DEDUP_REMOVED lines=15> */
.L_x_15166:
[----:B------:R-:W-:Y:S05]  /*8dd0*/  BSYNC.RECONVERGENT B4 ;  /* 0x0000000000047941 */ /* 0x000fea0003800200 */
.L_x_15165:
        /* <DEDUP_REMOVED lines=12> */
.L_x_15164:
[----:B------:R-:W-:Y:S05]  /*8ea0*/  BSYNC.RECONVERGENT B3 ;  /* 0x0000000000037941 */ /* 0x000fea0003800200 */
.L_x_15163:
        /* <DEDUP_REMOVED lines=15> */
.L_x_15170:
[----:B------:R-:W-:Y:S05]  /*8fa0*/  BSYNC.RECONVERGENT B4 ;  /* 0x0000000000047941 */ /* 0x000fea0003800200 */
.L_x_15169:
        /* <DEDUP_REMOVED lines=12> */
.L_x_15168:
[----:B------:R-:W-:Y:S05]  /*9070*/  BSYNC.RECONVERGENT B3 ;  /* 0x0000000000037941 */ /* 0x000fea0003800200 */
.L_x_15167:
        /* <DEDUP_REMOVED lines=15> */
.L_x_15174:
[----:B------:R-:W-:Y:S05]  /*9170*/  BSYNC.RECONVERGENT B4 ;  /* 0x0000000000047941 */ /* 0x000fea0003800200 */
.L_x_15173:
        /* <DEDUP_REMOVED lines=12> */
.L_x_15172:
[----:B------:R-:W-:Y:S05]  /*9240*/  BSYNC.RECONVERGENT B3 ;  /* 0x0000000000037941 */ /* 0x000fea0003800200 */
.L_x_15171:
        /* <DEDUP_REMOVED lines=15> */
.L_x_15178:
[----:B------:R-:W-:Y:S05]  /*9340*/  BSYNC.RECONVERGENT B4 ;  /* 0x0000000000047941 */ /* 0x000fea0003800200 */
.L_x_15177:
        /* <DEDUP_REMOVED lines=12> */
.L_x_15176:
[----:B------:R-:W-:Y:S05]  /*9410*/  BSYNC.RECONVERGENT B3 ;  /* 0x0000000000037941 */ /* 0x000fea0003800200 */
.L_x_15175:
        /* <DEDUP_REMOVED lines=16> */
.L_x_15180:
[----:B------:R-:W-:Y:S05]  /*9520*/  BSYNC.RECONVERGENT B3 ;  /* 0x0000000000037941 */ /* 0x000fea0003800200 */
.L_x_15179:
        /* <DEDUP_REMOVED lines=12> */
.L_x_15107:
[----:B------:R-:W-:Y:S05]  /*95f0*/  BSYNC.RECONVERGENT B2 ;  /* 0x0000000000027941 */ /* 0x000fea0003800200 */
.L_x_15090:
        /* <DEDUP_REMOVED lines=9> */
.L_x_15087:
[----:B------:R-:W-:Y:S05]  /*9690*/  BSYNC.RECONVERGENT B1 ;  /* 0x0000000000017941 */ /* 0x000fea0003800200 */
.L_x_15086:
[----:B------:R-:W-:Y:S04]  /*96a0*/  BSSY.RECONVERGENT B1, `(.L_x_15181) ;  /* 0x000032f000017945 */ /* 0x000fe80003800200 */
[----:B------:R-:W-:Y:S05]  /*96b0*/  @!P3 BRA `(.L_x_15182) ;  /* 0x0000003000b4b947 */ /* 0x000fea0003800000 */
[----:B------:R-:W-:Y:S04]  /*96c0*/  BSSY.RECONVERGENT B2, `(.L_x_15183) ;  /* 0x0000005000027945 */ /* 0x000fe80003800200 */
[----:B------:R-:W-:Y:S05]  /*96d0*/  @!P1 BRA `(.L_x_15184) ;  /* 0x00000000000c9947 */ /* 0x000fea0003800000 */
[----:B01----:R-:W0:Y:S02]  /*96e0*/  LDC.64 R2, c[0x0][0x390] ;  /* 0x0000e400ff027b82 */ /* 0x003e240000000a00 */
[----:B0-----:R-:W-:-:S05]  /*96f0*/  IMAD.WIDE.U32 R2, R4, 0x10, R2 ;  /* 0x0000001004027825 */ /* 0x001fca00078e0002 */
[----:B-----5:R2:W5:Y:S02]  /*9700*/  LDG.E.128 R160, desc[UR6][R2.64] ;  /* 0x0000000602a07981 */ /* 0x020564000c1e1d00 */
.L_x_15184:
[----:B------:R-:W-:Y:S05]  /*9710*/  BSYNC.RECONVERGENT B2 ;  /* 0x0000000000027941 */ /* 0x000fea0003800200 */
.L_x_15183:
        /* <DEDUP_REMOVED lines=33> */
.L_x_15189:
[----:B------:R-:W-:Y:S05]  /*9930*/  BSYNC.RECONVERGENT B3 ;  /* 0x0000000000037941 */ /* 0x000fea0003800200 */
.L_x_15188:
        /* <DEDUP_REMOVED lines=13> */
.L_x_15191:
[----:B------:R-:W-:Y:S05]  /*9a10*/  BSYNC.RECONVERGENT B3 ;  /* 0x0000000000037941 */ /* 0x000fea0003800200 */
.L_x_15190:
        /* <DEDUP_REMOVED lines=13> */
.L_x_15193:
[----:B------:R-:W-:Y:S05]  /*9af0*/  BSYNC.RECONVERGENT B3 ;  /* 0x0000000000037941 */ /* 0x000fea0003800200 */
.L_x_15192:
        /* <DEDUP_REMOVED lines=17> */
.L_x_15195:
[----:B------:R-:W-:Y:S05]  /*9c10*/  BSYNC.RECONVERGENT B3 ;  /* 0x0000000000037941 */ /* 0x000fea0003800200 */
.L_x_15194:
        /* <DEDUP_REMOVED lines=17> */
.L_x_15197:
[----:B------:R-:W-:Y:S05]  /*9d30*/  BSYNC.RECONVERGENT B3 ;  /* 0x0000000000037941 */ /* 0x000fea0003800200 */
.L_x_15196:
        /* <DEDUP_REMOVED lines=17> */
.L_x_15199:
[----:B------:R-:W-:Y:S05]  /*9e50*/  BSYNC.RECONVERGENT B3 ;  /* 0x0000000000037941 */ /* 0x000fea0003800200 */
.L_x_15198:
        /* <DEDUP_REMOVED lines=17> */
.L_x_15201:
[----:B------:R-:W-:Y:S05]  /*9f70*/  BSYNC.RECONVERGENT B3 ;  /* 0x0000000000037941 */ /* 0x000fea0003800200 */
.L_x_15200:
        /* <DEDUP_REMOVED lines=27> */
.L_x_15187:
        /* <DEDUP_REMOVED lines=17> */
.L_x_15204:
[----:B------:R-:W-:Y:S05]  /*a240*/  BSYNC.RECONVERGENT B3 ;  /* 0x0000000000037941 */ /* 0x000fea0003800200 */
.L_x_15203:
        /* <DEDUP_REMOVED lines=17> */
.L_x_15206:
[----:B------:R-:W-:Y:S05]  /*a360*/  BSYNC.RECONVERGENT B3 ;  /* 0x0000000000037941 */ /* 0x000fea0003800200 */
.L_x_15205:
        /* <DEDUP_REMOVED lines=17> */
.L_x_15208:
[----:B------:R-:W-:Y:S05]  /*a480*/  BSYNC.RECONVERGENT B3 ;  /* 0x0000000000037941 */ /* 0x000fea0003800200 */
.L_x_15207:
        /* <DEDUP_REMOVED lines=17> */
.L_x_15210:
[----:B------:R-:W-:Y:S05]  /*a5a0*/  BSYNC.RECONVERGENT B3 ;  /* 0x0000000000037941 */ /* 0x000fea0003800200 */
.L_x_15209:
        /* <DEDUP_REMOVED lines=17> */
.L_x_15212:
[----:B------:R-:W-:Y:S05]  /*a6c0*/  BSYNC.RECONVERGENT B3 ;  /* 0x0000000000037941 */ /* 0x000fea0003800200 */
.L_x_15211:
        /* <DEDUP_REMOVED lines=17> */
.L_x_15214:
[----:B------:R-:W-:Y:S05]  /*a7e0*/  BSYNC.RECONVERGENT B3 ;  /* 0x0000000000037941 */ /* 0x000fea0003800200 */
.L_x_15213:
        /* <DEDUP_REMOVED lines=17> */
.L_x_15216:
[----:B------:R-:W-:Y:S05]  /*a900*/  BSYNC.RECONVERGENT B3 ;  /* 0x0000000000037941 */ /* 0x000fea0003800200 */
.L_x_15215:
[----:B------:R-:W-:Y:S05]  /*a910*/  @!P1 BRA `(.L_x_15202) ;  /* 0x0000001c00f49947 */ /* 0x000fea0003800000 */
[----:B012---:R-:W2:Y:S01]  /*a920*/  LDL R3, [R1+0x18] ;  /* 0x0000180001037983 */ /* 0x007ea20000100800 */
        /* <DEDUP_REMOVED lines=17> */
.L_x_15186:
        /* <DEDUP_REMOVED lines=19> */
.L_x_15221:
[----:B------:R-:W-:Y:S05]  /*ab70*/  BSYNC.RECONVERGENT B4 ;  /* 0x0000000000047941 */ /* 0x000fea0003800200 */
.L_x_15220:
        /* <DEDUP_REMOVED lines=12> */
.L_x_15219:
[----:B------:R-:W-:Y:S05]  /*ac40*/  BSYNC.RECONVERGENT B3 ;  /* 0x0000000000037941 */ /* 0x000fea0003800200 */
.L_x_15218:
        /* <DEDUP_REMOVED lines=15> */
.L_x_15225:
[----:B------:R-:W-:Y:S05]  /*ad40*/  BSYNC.RECONVERGENT B4 ;  /* 0x0000000000047941 */ /* 0x000fea0003800200 */
.L_x_15224:
        /* <DEDUP_REMOVED lines=12> */
.L_x_15223:
[----:B------:R-:W-:Y:S05]  /*ae10*/  BSYNC.RECONVERGENT B3 ;  /* 0x0000000000037941 */ /* 0x000fea0003800200 */
.L_x_15222:
        /* <DEDUP_REMOVED lines=15> */
.L_x_15229:
[----:B------:R-:W-:Y:S05]  /*af10*/  BSYNC.RECONVERGENT B4 ;  /* 0x0000000000047941 */ /* 0x000fea0003800200 */
.L_x_15228:
        /* <DEDUP_REMOVED lines=12> */
.L_x_15227:
[----:B------:R-:W-:Y:S05]  /*afe0*/  BSYNC.RECONVERGENT B3 ;  /* 0x0000000000037941 */ /* 0x000fea0003800200 */
.L_x_15226:
        /* <DEDUP_REMOVED lines=15> */
.L_x_15233:
[----:B------:R-:W-:Y:S05]  /*b0e0*/  BSYNC.RECONVERGENT B4 ;  /* 0x0000000000047941 */ /* 0x000fea0003800200 */
.L_x_15232:
        /* <DEDUP_REMOVED lines=12> */
.L_x_15231:
[----:B------:R-:W-:Y:S05]  /*b1b0*/  BSYNC.RECONVERGENT B3 ;  /* 0x0000000000037941 */ /* 0x000fea0003800200 */
.L_x_15230:
        /* <DEDUP_REMOVED lines=15> */
.L_x_15237:
[----:B------:R-:W-:Y:S05]  /*b2b0*/  BSYNC.RECONVERGENT B4 ;  /* 0x0000000000047941 */ /* 0x000fea0003800200 */
.L_x_15236:
        /* <DEDUP_REMOVED lines=12> */
.L_x_15235:
[----:B------:R-:W-:Y:S05]  /*b380*/  BSYNC.RECONVERGENT B3 ;  /* 0x0000000000037941 */ /* 0x000fea0003800200 */
.L_x_15234:
        /* <DEDUP_REMOVED lines=15> */
.L_x_15241:
[----:B------:R-:W-:Y:S05]  /*b480*/  BSYNC.RECONVERGENT B4 ;  /* 0x0000000000047941 */ /* 0x000fea0003800200 */
.L_x_15240:
        /* <DEDUP_REMOVED lines=12> */
.L_x_15239:
[----:B------:R-:W-:Y:S05]  /*b550*/  BSYNC.RECONVERGENT B3 ;  /* 0x0000000000037941 */ /* 0x000fea0003800200 */
.L_x_15238:
        /* <DEDUP_REMOVED lines=15> */
.L_x_15245:
[----:B------:R-:W-:Y:S05]  /*b650*/  BSYNC.RECONVERGENT B4 ;  /* 0x0000000000047941 */ /* 0x000fea0003800200 */
.L_x_15244:
        /* <DEDUP_REMOVED lines=12> */
.L_x_15243:
[----:B------:R-:W-:Y:S05]  /*b720*/  BSYNC.RECONVERGENT B3 ;  /* 0x0000000000037941 */ /* 0x000fea0003800200 */
.L_x_15242:
        /* <DEDUP_REMOVED lines=52> */
.L_x_15217:
        /* <DEDUP_REMOVED lines=15> */
.L_x_15249:
[----:B------:R-:W-:Y:S05]  /*bb60*/  BSYNC.RECONVERGENT B4 ;  /* 0x0000000000047941 */ /* 0x000fea0003800200 */
.L_x_15248:
        /* <DEDUP_REMOVED lines=12> */
.L_x_15247:
[----:B------:R-:W-:Y:S05]  /*bc30*/  BSYNC.RECONVERGENT B3 ;  /* 0x0000000000037941 */ /* 0x000fea0003800200 */
.L_x_15246:
        /* <DEDUP_REMOVED lines=15> */
.L_x_15253:
[----:B------:R-:W-:Y:S05]  /*bd30*/  BSYNC.RECONVERGENT B4 ;  /* 0x0000000000047941 */ /* 0x000fea0003800200 */
.L_x_15252:
        /* <DEDUP_REMOVED lines=12> */
.L_x_15251:
[----:B------:R-:W-:Y:S05]  /*be00*/  BSYNC.RECONVERGENT B3 ;  /* 0x0000000000037941 */ /* 0x000fea0003800200 */
.L_x_15250:
        /* <DEDUP_REMOVED lines=15> */
.L_x_15257:
[----:B------:R-:W-:Y:S05]  /*bf00*/  BSYNC.RECONVERGENT B4 ;  /* 0x0000000000047941 */ /* 0x000fea0003800200 */
.L_x_15256:
        /* <DEDUP_REMOVED lines=12> */
.L_x_15255:
[----:B------:R-:W-:Y:S05]  /*bfd0*/  BSYNC.RECONVERGENT B3 ;  /* 0x0000000000037941 */ /* 0x000fea0003800200 */
.L_x_15254:
        /* <DEDUP_REMOVED lines=15> */
.L_x_15261:
[----:B------:R-:W-:Y:S05]  /*c0d0*/  BSYNC.RECONVERGENT B4 ;  /* 0x0000000000047941 */ /* 0x000fea0003800200 */
.L_x_15260:
        /* <DEDUP_REMOVED lines=12> */
.L_x_15259:
[----:B------:R-:W-:Y:S05]  /*c1a0*/  BSYNC.RECONVERGENT B3 ;  /* 0x0000000000037941 */ /* 0x000fea0003800200 */
.L_x_15258:
        /* <DEDUP_REMOVED lines=15> */
.L_x_15265:
[----:B------:R-:W-:Y:S05]  /*c2a0*/  BSYNC.RECONVERGENT B4 ;  /* 0x0000000000047941 */ /* 0x000fea0003800200 */
.L_x_15264:
        /* <DEDUP_REMOVED lines=12> */
.L_x_15263:
[----:B------:R-:W-:Y:S05]  /*c370*/  BSYNC.RECONVERGENT B3 ;  /* 0x0000000000037941 */ /* 0x000fea0003800200 */
.L_x_15262:
        /* <DEDUP_REMOVED lines=15> */
.L_x_15269:
[----:B------:R-:W-:Y:S05]  /*c470*/  BSYNC.RECONVERGENT B4 ;  /* 0x0000000000047941 */ /* 0x000fea0003800200 */
.L_x_15268:
        /* <DEDUP_REMOVED lines=12> */
.L_x_15267:
[----:B------:R-:W-:Y:S05]  /*c540*/  BSYNC.RECONVERGENT B3 ;  /* 0x0000000000037941 */ /* 0x000fea0003800200 */
.L_x_15266:
        /* <DEDUP_REMOVED lines=15> */
.L_x_15273:
[----:B------:R-:W-:Y:S05]  /*c640*/  BSYNC.RECONVERGENT B4 ;  /* 0x0000000000047941 */ /* 0x000fea0003800200 */
.L_x_15272:
        /* <DEDUP_REMOVED lines=12> */
.L_x_15271:
[----:B------:R-:W-:Y:S05]  /*c710*/  BSYNC.RECONVERGENT B3 ;  /* 0x0000000000037941 */ /* 0x000fea0003800200 */
.L_x_15270:
        /* <DEDUP_REMOVED lines=16> */
.L_x_15275:
[----:B------:R-:W-:Y:S05]  /*c820*/  BSYNC.RECONVERGENT B3 ;  /* 0x0000000000037941 */ /* 0x000fea0003800200 */
.L_x_15274:
        /* <DEDUP_REMOVED lines=12> */
.L_x_15202:
[----:B------:R-:W-:Y:S05]  /*c8f0*/  BSYNC.RECONVERGENT B2 ;  /* 0x0000000000027941 */ /* 0x000fea0003800200 */
.L_x_15185:
        /* <DEDUP_REMOVED lines=9> */
.L_x_15182:
[----:B------:R-:W-:Y:S05]  /*c990*/  BSYNC.RECONVERGENT B1 ;  /* 0x0000000000017941 */ /* 0x000fea0003800200 */
.L_x_15181:
[----:B------:R-:W-:Y:S04]  /*c9a0*/  BSSY.RECONVERGENT B1, `(.L_x_15276) ;  /* 0x0000324000017945 */ /* 0x000fe80003800200 */
[----:B------:R-:W-:Y:S05]  /*c9b0*/  @!P4 BRA `(.L_x_15277) ;  /* 0x000000300088c947 */ /* 0x000fea0003800000 */
[----:B------:R-:W-:Y:S04]  /*c9c0*/  BSSY.RECONVERGENT B2, `(.L_x_15278) ;  /* 0x0000005000027945 */ /* 0x000fe80003800200 */
[----:B------:R-:W-:Y:S05]  /*c9d0*/  @!P1 BRA `(.L_x_15279) ;  /* 0x00000000000c9947 */ /* 0x000fea0003800000 */
[----:B012---:R-:W0:Y:S02]  /*c9e0*/  LDC.64 R2, c[0x0][0x390] ;  /* 0x0000e400ff027b82 */ /* 0x007e240000000a00 */
[----:B0-----:R-:W-:-:S05]  /*c9f0*/  IMAD.WIDE.U32 R2, R4, 0x10, R2 ;  /* 0x0000001004027825 */ /* 0x001fca00078e0002 */
[----:B-----5:R3:W5:Y:S02]  /*ca00*/  LDG.E.128 R160, desc[UR6][R2.64] ;  /* 0x0000000602a07981 */ /* 0x020764000c1e1d00 */
.L_x_15279:
[----:B------:R-:W-:Y:S05]  /*ca10*/  BSYNC.RECONVERGENT B2 ;  /* 0x0000000000027941 */ /* 0x000fea0003800200 */
.L_x_15278:
        /* <DEDUP_REMOVED lines=29> */
.L_x_15284:
[----:B------:R-:W-:Y:S05]  /*cbf0*/  BSYNC.RECONVERGENT B3 ;  /* 0x0000000000037941 */ /* 0x000fea0003800200 */
.L_x_15283:
        /* <DEDUP_REMOVED lines=13> */
.L_x_15286:
[----:B------:R-:W-:Y:S05]  /*ccd0*/  BSYNC.RECONVERGENT B3 ;  /* 0x0000000000037941 */ /* 0x000fea0003800200 */
.L_x_15285:
        /* <DEDUP_REMOVED lines=17> */
.L_x_15288:
[----:B------:R-:W-:Y:S05]  /*cdf0*/  BSYNC.RECONVERGENT B3 ;  /* 0x0000000000037941 */ /* 0x000fea0003800200 */
.L_x_15287:
        /* <DEDUP_REMOVED lines=17> */
.L_x_15290:
[----:B------:R-:W-:Y:S05]  /*cf10*/  BSYNC.RECONVERGENT B3 ;  /* 0x0000000000037941 */ /* 0x000fea0003800200 */
.L_x_15289:
        /* <DEDUP_REMOVED lines=31> */
.L_x_15292:
[----:B------:R-:W-:Y:S05]  /*d110*/  BSYNC.RECONVERGENT B3 ;  /* 0x0000000000037941 */ /* 0x000fea0003800200 */
.L_x_15291:
        /* <DEDUP_REMOVED lines=13> */
.L_x_15294:
[----:B------:R-:W-:Y:S05]  /*d1f0*/  BSYNC.RECONVERGENT B3 ;  /* 0x0000000000037941 */ /* 0x000fea0003800200 */
.L_x_15293:
        /* <DEDUP_REMOVED lines=13> */
.L_x_15296:
[----:B------:R-:W-:Y:S05]  /*d2d0*/  BSYNC.RECONVERGENT B3 ;  /* 0x0000000000037941 */ /* 0x000fea0003800200 */
.L_x_15295:
        /* <DEDUP_REMOVED lines=22> */
.L_x_15282:
        /* <DEDUP_REMOVED lines=17> */
.L_x_15299:
[----:B------:R-:W-:Y:S05]  /*d550*/  BSYNC.RECONVERGENT B3 ;  /* 0x0000000000037941 */ /* 0x000fea0003800200 */
.L_x_15298:
        /* <DEDUP_REMOVED lines=17> */
.L_x_15301:
[----:B------:R-:W-:Y:S05]  /*d670*/  BSYNC.RECONVERGENT B3 ;  /* 0x0000000000037941 */ /* 0x000fea0003800200 */
.L_x_15300:
        /* <DEDUP_REMOVED lines=17> */
.L_x_15303:
[----:B------:R-:W-:Y:S05]  /*d790*/  BSYNC.RECONVERGENT B3 ;  /* 0x0000000000037941 */ /* 0x000fea0003800200 */
.L_x_15302:
        /* <DEDUP_REMOVED lines=17> */
.L_x_15305:
[----:B------:R-:W-:Y:S05]  /*d8b0*/  BSYNC.RECONVERGENT B3 ;  /* 0x0000000000037941 */ /* 0x000fea0003800200 */
.L_x_15304:
        /* <DEDUP_REMOVED lines=17> */
.L_x_15307:
[----:B------:R-:W-:Y:S05]  /*d9d0*/  BSYNC.RECONVERGENT B3 ;  /* 0x0000000000037941 */ /* 0x000fea0003800200 */
.L_x_15306:
        /* <DEDUP_REMOVED lines=17> */
.L_x_15309:
[----:B------:R-:W-:Y:S05]  /*daf0*/  BSYNC.RECONVERGENT B3 ;  /* 0x0000000000037941 */ /* 0x000fea0003800200 */
.L_x_15308:
        /* <DEDUP_REMOVED lines=17> */
.L_x_15311:
[----:B------:R-:W-:Y:S05]  /*dc10*/  BSYNC.RECONVERGENT B3 ;  /* 0x0000000000037941 */ /* 0x000fea0003800200 */
.L_x_15310:
        /* <DEDUP_REMOVED lines=13> */
[-C--:B------:R-:W-:Y:S01]  /*dcf0*/  @P0 FMUL.FTZ R3, R5, R2.reuse ;  /* 0x0000000205030220 */ /* 0x080fe20000410000 */
[----:B------:R-:W-:-:S05]  /*dd00*/  FMUL.FTZ R2, R67, R2 ;  /* 0x0000000243027220 */ /* 0x000fca0000410000 */
[----:B------:R-:W-:-:S04]  /*dd10*/  FSEL R2, R2, RZ, P0 ;  /* 0x000000ff02027208 */ /* 0x000fc80000000000 */
[----:B------:R-:W-:Y:S01]  /*dd20*/  F2FP.F16.F32.PACK_AB R2, RZ, R2 ;  /* 0x00000002ff02723e */ /* 0x000fe200000000ff */
[----:B------:R-:W-:-:S03]  /*dd30*/  FADD.FTZ R127, R127, R3 ;  /* 0x000000037f7f7221 */ /* 0x000fc60000010000 */
[----:B------:R-:W-:Y:S01]  /*dd40*/  PRMT R167, R167, 0x5410, R2 ;  /* 0x00005410a7a77816 */ /* 0x000fe20000000002 */
[----:B------:R-:W-:Y:S06]  /*dd50*/  BRA `(.L_x_15297) ;  /* 0x0000001c00807947 */ /* 0x000fec0003800000 */
.L_x_15281:
        /* <DEDUP_REMOVED lines=19> */
.L_x_15316:
[----:B------:R-:W-:Y:S05]  /*de90*/  BSYNC.RECONVERGENT B4 ;  /* 0x0000000000047941 */ /* 0x000fea0003800200 */
.L_x_15315:
        /* <DEDUP_REMOVED lines=12> */
.L_x_15314:
[----:B------:R-:W-:Y:S05]  /*df60*/  BSYNC.RECONVERGENT B3 ;  /* 0x0000000000037941 */ /* 0x000fea0003800200 */
.L_x_15313:
        /* <DEDUP_REMOVED lines=15> */
.L_x_15320:
[----:B------:R-:W-:Y:S05]  /*e060*/  BSYNC.RECONVERGENT B4 ;  /* 0x0000000000047941 */ /* 0x000fea0003800200 */
.L_x_15319:
        /* <DEDUP_REMOVED lines=12> */
.L_x_15318:
[----:B------:R-:W-:Y:S05]  /*e130*/  BSYNC.RECONVERGENT B3 ;  /* 0x0000000000037941 */ /* 0x000fea0003800200 */
.L_x_15317:
        /* <DEDUP_REMOVED lines=15> */
.L_x_15324:
[----:B------:R-:W-:Y:S05]  /*e230*/  BSYNC.RECONVERGENT B4 ;  /* 0x0000000000047941 */ /* 0x000fea0003800200 */
.L_x_15323:
        /* <DEDUP_REMOVED lines=12> */
.L_x_15322:
[----:B------:R-:W-:Y:S05]  /*e300*/  BSYNC.RECONVERGENT B3 ;  /* 0x0000000000037941 */ /* 0x000fea0003800200 */
.L_x_15321:
        /* <DEDUP_REMOVED lines=15> */
.L_x_15328:
[----:B------:R-:W-:Y:S05]  /*e400*/  BSYNC.RECONVERGENT B4 ;  /* 0x0000000000047941 */ /* 0x000fea0003800200 */
.L_x_15327:
        /* <DEDUP_REMOVED lines=12> */
.L_x_15326:
[----:B------:R-:W-:Y:S05]  /*e4d0*/  BSYNC.RECONVERGENT B3 ;  /* 0x0000000000037941 */ /* 0x000fea0003800200 */
.L_x_15325:
        /* <DEDUP_REMOVED lines=15> */
.L_x_15332:
[----:B------:R-:W-:Y:S05]  /*e5d0*/  BSYNC.RECONVERGENT B4 ;  /* 0x0000000000047941 */ /* 0x000fea0003800200 */
.L_x_15331:
        /* <DEDUP_REMOVED lines=12> */
.L_x_15330:
[----:B------:R-:W-:Y:S05]  /*e6a0*/  BSYNC.RECONVERGENT B3 ;  /* 0x0000000000037941 */ /* 0x000fea0003800200 */
.L_x_15329:
        /* <DEDUP_REMOVED lines=15> */
.L_x_15336:
[----:B------:R-:W-:Y:S05]  /*e7a0*/  BSYNC.RECONVERGENT B4 ;  /* 0x0000000000047941 */ /* 0x000fea0003800200 */
.L_x_15335:
        /* <DEDUP_REMOVED lines=12> */
.L_x_15334:
[----:B------:R-:W-:Y:S05]  /*e870*/  BSYNC.RECONVERGENT B3 ;  /* 0x0000000000037941 */ /* 0x000fea0003800200 */
.L_x_15333:
        /* <DEDUP_REMOVED lines=15> */
.L_x_15340:
[----:B------:R-:W-:Y:S05]  /*e970*/  BSYNC.RECONVERGENT B4 ;  /* 0x0000000000047941 */ /* 0x000fea0003800200 */
.L_x_15339:
        /* <DEDUP_REMOVED lines=12> */
.L_x_15338:
[----:B------:R-:W-:Y:S05]  /*ea40*/  BSYNC.RECONVERGENT B3 ;  /* 0x0000000000037941 */ /* 0x000fea0003800200 */
.L_x_15337:
        /* <DEDUP_REMOVED lines=50> */
.L_x_15312:
        /* <DEDUP_REMOVED lines=15> */
.L_x_15344:
[----:B------:R-:W-:Y:S05]  /*ee60*/  BSYNC.RECONVERGENT B4 ;  /* 0x0000000000047941 */ /* 0x000fea0003800200 */
.L_x_15343:
        /* <DEDUP_REMOVED lines=12> */
.L_x_15342:
[----:B------:R-:W-:Y:S05]  /*ef30*/  BSYNC.RECONVERGENT B3 ;  /* 0x0000000000037941 */ /* 0x000fea0003800200 */
.L_x_15341:
        /* <DEDUP_REMOVED lines=15> */
.L_x_15348:
[----:B------:R-:W-:Y:S05]  /*f030*/  BSYNC.RECONVERGENT B4 ;  /* 0x0000000000047941 */ /* 0x000fea0003800200 */
.L_x_15347:
        /* <DEDUP_REMOVED lines=12> */
.L_x_15346:
[----:B------:R-:W-:Y:S05]  /*f100*/  BSYNC.RECONVERGENT B3 ;  /* 0x0000000000037941 */ /* 0x000fea0003800200 */
.L_x_15345:
        /* <DEDUP_REMOVED lines=15> */
.L_x_15352:
[----:B------:R-:W-:Y:S05]  /*f200*/  BSYNC.RECONVERGENT B4 ;  /* 0x0000000000047941 */ /* 0x000fea0003800200 */
.L_x_15351:
        /* <DEDUP_REMOVED lines=12> */
.L_x_15350:
[----:B------:R-:W-:Y:S05]  /*f2d0*/  BSYNC.RECONVERGENT B3 ;  /* 0x0000000000037941 */ /* 0x000fea0003800200 */
.L_x_15349:
        /* <DEDUP_REMOVED lines=15> */
.L_x_15356:
[----:B------:R-:W-:Y:S05]  /*f3d0*/  BSYNC.RECONVERGENT B4 ;  /* 0x0000000000047941 */ /* 0x000fea0003800200 */
.L_x_15355:
        /* <DEDUP_REMOVED lines=12> */
.L_x_15354:
[----:B------:R-:W-:Y:S05]  /*f4a0*/  BSYNC.RECONVERGENT B3 ;  /* 0x0000000000037941 */ /* 0x000fea0003800200 */
.L_x_15353:
        /* <DEDUP_REMOVED lines=15> */
.L_x_15360:
[----:B------:R-:W-:Y:S05]  /*f5a0*/  BSYNC.RECONVERGENT B4 ;  /* 0x0000000000047941 */ /* 0x000fea0003800200 */
.L_x_15359:
        /* <DEDUP_REMOVED lines=12> */
.L_x_15358:
[----:B------:R-:W-:Y:S05]  /*f670*/  BSYNC.RECONVERGENT B3 ;  /* 0x0000000000037941 */ /* 0x000fea0003800200 */
.L_x_15357:
        /* <DEDUP_REMOVED lines=15> */
.L_x_15364:
[----:B------:R-:W-:Y:S05]  /*f770*/  BSYNC.RECONVERGENT B4 ;  /* 0x0000000000047941 */ /* 0x000fea0003800200 */
.L_x_15363:
        /* <DEDUP_REMOVED lines=12> */
.L_x_15362:
[----:B------:R-:W-:Y:S05]  /*f840*/  BSYNC.RECONVERGENT B3 ;  /* 0x0000000000037941 */ /* 0x000fea0003800200 */
.L_x_15361:
        /* <DEDUP_REMOVED lines=15> */
.L_x_15368:
[----:B------:R-:W-:Y:S05]  /*f940*/  BSYNC.RECONVERGENT B4 ;  /* 0x0000000000047941 */ /* 0x000fea0003800200 */
.L_x_15367:
        /* <DEDUP_REMOVED lines=12> */
.L_x_15366:
[----:B------:R-:W-:Y:S05]  /*fa10*/  BSYNC.RECONVERGENT B3 ;  /* 0x0000000000037941 */ /* 0x000fea0003800200 */
.L_x_15365:
        /* <DEDUP_REMOVED lines=14> */
[-C--:B------:R-:W-:Y:S01]  /*fb00*/  @P0 FMUL.FTZ R3, R5, R2.reuse ;  /* 0x0000000205030220 */ /* 0x080fe20000410000 */
[----:B------:R-:W-:-:S03]  /*fb10*/  FMUL.FTZ R2, R67, R2 ;  /* 0x0000000243027220 */ /* 0x000fc60000410000 */
[----:B------:R-:W-:Y:S02]  /*fb20*/  FADD.FTZ R127, R127, R3 ;  /* 0x000000037f7f7221 */ /* 0x000fe40000010000 */
[----:B------:R-:W-:-:S04]  /*fb30*/  FSEL R2, R2, RZ, P0 ;  /* 0x000000ff02027208 */ /* 0x000fc80000000000 */
[----:B------:R-:W-:-:S04]  /*fb40*/  F2FP.F16.F32.PACK_AB R2, RZ, R2 ;  /* 0x00000002ff02723e */ /* 0x000fc800000000ff */
[----:B------:R-:W-:-:S07]  /*fb50*/  PRMT R167, R167, 0x5410, R2 ;  /* 0x00005410a7a77816 */ /* 0x000fce0000000002 */
.L_x_15297:
[----:B------:R-:W-:Y:S05]  /*fb60*/  BSYNC.RECONVERGENT B2 ;  /* 0x0000000000027941 */ /* 0x000fea0003800200 */
.L_x_15280:
[----:B0123--:R-:W0:Y:S02]  /*fb70*/  @P3 LDC.64 R2, c[0x0][0x478] ;  /* 0x00011e00ff023b82 */ /* 0x00fe240000000a00 */
[----:B0-----:R-:W-:-:S05]  /*fb80*/  @P3 IMAD.WIDE.U32 R2, R168, 0x20, R2 ;  /* 0x00000020a8023825 */ /* 0x001fca00078e0002 */
[----:B------:R-:W-:Y:S04]  /*fb90*/  @P3 STG.E.128 desc[UR6][R2.64], R68 ;  /* 0x0000004402003986 */ /* 0x000fe8000c101d06 */
[----:B------:R0:W-:Y:S02]  /*fba0*/  @P3 STG.E.128 desc[UR6][R2.64+0x10], R156 ;  /* 0x0000109c02003986 */ /* 0x0001e4000c101d06 */
[----:B0-----:R-:W0:Y:S02]  /*fbb0*/  @P1 LDC.64 R2, c[0x0][0x468] ;  /* 0x00011a00ff021b82 */ /* 0x001e240000000a00 */
[----:B0-----:R-:W-:-:S05]  /*fbc0*/  @P1 IMAD.WIDE.U32 R2, R4, 0x10, R2 ;  /* 0x0000001004021825 */ /* 0x001fca00078e0002 */
[----:B------:R3:W-:Y:S02]  /*fbd0*/  @P1 STG.E.128 desc[UR6][R2.64], R164 ;  /* 0x000000a402001986 */ /* 0x0007e4000c101d06 */
.L_x_15277:
[----:B------:R-:W-:Y:S05]  /*fbe0*/  BSYNC.RECONVERGENT B1 ;  /* 0x0000000000017941 */ /* 0x000fea0003800200 */
.L_x_15276:
[----:B0123--:R-:W0:Y:S02]  /*fbf0*/  LDC.64 R2, c[0x0][0x380] ;  /* 0x0000e000ff027b82 */ /* 0x00fe240000000a00 */
[----:B0-----:R-:W-:-:S04]  /*fc00*/  LEA R226, R2, R226, 0x2 ;  /* 0x000000e202e27211 */ /* 0x001fc800078e10ff */
[----:B------:R-:W-:-:S13]  /*fc10*/  ISETP.GE.AND P0, PT, R226, R3, PT ;  /* 0x00000003e200720c */ /* 0x000fda0003f06270 */
[----:B------:R-:W-:Y:S05]  /*fc20*/  @!P0 BRA `(.L_x_15369) ;  /* 0xffffff1000288947 */ /* 0x000fea000383ffff */
.L_x_14979:
[----:B------:R-:W-:Y:S05]  /*fc30*/  BSYNC B0 ;  /* 0x0000000000007941 */ /* 0x000fea0003800000 */
.L_x_14978:
        /* <DEDUP_REMOVED lines=169> */
.L_x_15371:
[----:B------:R-:W-:Y:S05]  /*106d0*/  BSYNC.RECONVERGENT B0 ;  /* 0x0000000000007941 */ /* 0x000fea0003800200 */
.L_x_15370:
        /* <DEDUP_REMOVED lines=129> */
.L_x_15373:
[----:B------:R-:W-:Y:S05]  /*10ef0*/  BSYNC.RECONVERGENT B0 ;  /* 0x0000000000007941 */ /* 0x000fea0003800200 */
.L_x_15372:
        /* <DEDUP_REMOVED lines=18> */
.L_x_15375:
[----:B------:R-:W-:Y:S05]  /*11020*/  BSYNC.RECONVERGENT B0 ;  /* 0x0000000000007941 */ /* 0x000fea0003800200 */
.L_x_15374:
        /* <DEDUP_REMOVED lines=18> */
.L_x_15377:
[----:B------:R-:W-:Y:S05]  /*11150*/  BSYNC.RECONVERGENT B0 ;  /* 0x0000000000007941 */ /* 0x000fea0003800200 */
.L_x_15376:
        /* <DEDUP_REMOVED lines=18> */
.L_x_15379:
[----:B------:R-:W-:Y:S05]  /*11280*/  BSYNC.RECONVERGENT B0 ;  /* 0x0000000000007941 */ /* 0x000fea0003800200 */
.L_x_15378:
        /* <DEDUP_REMOVED lines=18> */
.L_x_15381:
[----:B------:R-:W-:Y:S05]  /*113b0*/  BSYNC.RECONVERGENT B0 ;  /* 0x0000000000007941 */ /* 0x000fea0003800200 */
.L_x_15380:
        /* <DEDUP_REMOVED lines=18> */
.L_x_15383:
[----:B------:R-:W-:Y:S05]  /*114e0*/  BSYNC.RECONVERGENT B0 ;  /* 0x0000000000007941 */ /* 0x000fea0003800200 */
.L_x_15382:
        /* <DEDUP_REMOVED lines=11> */
.L_x_14990:
[----:B---3--:R-:W-:Y:S01]  /*115a0*/  HFMA2 R4, -RZ, RZ, 0, 5.9604644775390625e-08 ;  /* 0x00000001ff047431 */ /* 0x008fe200000001ff */
[----:B------:R-:W-:Y:S01]  /*115b0*/  BSSY B1, `(.L_x_15384) ;  /* 0x0000006000017945 */ /* 0x000fe20003800000 */
[----:B0---4-:R-:W-:Y:S02]  /*115c0*/  MOV R3, 0x1f ;  /* 0x0000001f00037802 */ /* 0x011fe40000000f00 */
[----:B------:R-:W-:-:S07]  /*115d0*/  MOV R2, 0xffffffff ;  /* 0xffffffff00027802 */ /* 0x000fce0000000f00 */
[----:B-12--5:R-:W-:Y:S05]  /*115e0*/  WARPSYNC.COLLECTIVE R2, `(.L_x_15385) ;  /* 0x0000000002087348 */ /* 0x026fea0003c00000 */
[----:B-12---:R0:W1:Y:S02]  /*115f0*/  SHFL.BFLY P0, R169, R8, R4, R3 ;  /* 0x0c00000408a97389 */ /* 0x0060640000000003 */
[----:B01---5:R-:W-:Y:S05]  /*11600*/  ENDCOLLECTIVE ;  /* 0x000000000000791b */ /* 0x023fea0003800000 */
.L_x_15385:
[----:B------:R-:W-:Y:S05]  /*11610*/  BSYNC B1 ;  /* 0x0000000000017941 */ /* 0x000fea0003800000 */
.L_x_15384:
        /* <DEDUP_REMOVED lines=9> */
.L_x_15386:
        /* <DEDUP_REMOVED lines=8> */
.L_x_15387:
[----:B------:R-:W-:Y:S02]  /*11730*/  MOV R8, R9 ;  /* 0x0000000900087202 */ /* 0x000fe40000000f00 */
[----:B------:R-:W-:-:S05]  /*11740*/  MOV R2, R169 ;  /* 0x000000a900027202 */ /* 0x000fca0000000f00 */
[----:B------:R-:W-:Y:S01]  /*11750*/  FADD.FTZ R168, R168, R2 ;  /* 0x00000002a8a87221 */ /* 0x000fe20000010000 */
[----:B------:R-:W-:-:S07]  /*11760*/  MOV R2, 0xffffffff ;  /* 0xffffffff00027802 */ /* 0x000fce0000000f00 */
[----:B------:R-:W-:Y:S05]  /*11770*/  WARPSYNC.COLLECTIVE R2, `(.L_x_15388) ;  /* 0x0000000002087348 */ /* 0x000fea0003c00000 */
[----:B------:R0:W1:Y:S02]  /*11780*/  SHFL.BFLY P0, R169, R8, R4, R3 ;  /* 0x0c00000408a97389 */ /* 0x0000640000000003 */
[----:B01----:R-:W-:Y:S05]  /*11790*/  ENDCOLLECTIVE ;  /* 0x000000000000791b */ /* 0x003fea0003800000 */
.L_x_15388:
        /* <DEDUP_REMOVED lines=8> */
.L_x_15389:
[----:B------:R-:W-:Y:S02]  /*11820*/  MOV R8, R9 ;  /* 0x0000000900087202 */ /* 0x000fe40000000f00 */
[----:B------:R-:W-:-:S05]  /*11830*/  MOV R2, R169 ;  /* 0x000000a900027202 */ /* 0x000fca0000000f00 */
[----:B------:R-:W-:Y:S01]  /*11840*/  FADD.FTZ R168, R168, R2 ;  /* 0x00000002a8a87221 */ /* 0x000fe20000010000 */
[----:B------:R-:W-:-:S07]  /*11850*/  MOV R2, 0xffffffff ;  /* 0xffffffff00027802 */ /* 0x000fce0000000f00 */
[----:B------:R-:W-:Y:S05]  /*11860*/  WARPSYNC.COLLECTIVE R2, `(.L_x_15390) ;  /* 0x0000000002087348 */ /* 0x000fea0003c00000 */
[----:B------:R0:W1:Y:S02]  /*11870*/  SHFL.BFLY P0, R169, R8, R4, R3 ;  /* 0x0c00000408a97389 */ /* 0x0000640000000003 */
[----:B01----:R-:W-:Y:S05]  /*11880*/  ENDCOLLECTIVE ;  /* 0x000000000000791b */ /* 0x003fea0003800000 */
.L_x_15390:
        /* <DEDUP_REMOVED lines=8> */
.L_x_15391:
[----:B------:R-:W-:Y:S02]  /*11910*/  MOV R8, R9 ;  /* 0x0000000900087202 */ /* 0x000fe40000000f00 */
[----:B------:R-:W-:-:S05]  /*11920*/  MOV R2, R169 ;  /* 0x000000a900027202 */ /* 0x000fca0000000f00 */
[----:B------:R-:W-:Y:S01]  /*11930*/  FADD.FTZ R168, R168, R2 ;  /* 0x00000002a8a87221 */ /* 0x000fe20000010000 */
[----:B------:R-:W-:-:S07]  /*11940*/  MOV R2, 0xffffffff ;  /* 0xffffffff00027802 */ /* 0x000fce0000000f00 */
[----:B------:R-:W-:Y:S05]  /*11950*/  WARPSYNC.COLLECTIVE R2, `(.L_x_15392) ;  /* 0x0000000002087348 */ /* 0x000fea0003c00000 */
[----:B------:R0:W1:Y:S02]  /*11960*/  SHFL.BFLY P0, R169, R8, R4, R3 ;  /* 0x0c00000408a97389 */ /* 0x0000640000000003 */
[----:B01----:R-:W-:Y:S05]  /*11970*/  ENDCOLLECTIVE ;  /* 0x000000000000791b */ /* 0x003fea0003800000 */
.L_x_15392:
        /* <DEDUP_REMOVED lines=8> */
.L_x_15393:
[----:B------:R-:W-:Y:S02]  /*11a00*/  MOV R8, R9 ;  /* 0x0000000900087202 */ /* 0x000fe40000000f00 */
[----:B------:R-:W-:-:S07]  /*11a10*/  MOV R170, R169 ;  /* 0x000000a900aa7202 */ /* 0x000fce0000000f00 */
[----:B------:R-:W-:Y:S05]  /*11a20*/  WARPSYNC.COLLECTIVE R2, `(.L_x_15394) ;  /* 0x0000000002087348 */ /* 0x000fea0003c00000 */
[----:B------:R0:W1:Y:S02]  /*11a30*/  SHFL.BFLY P0, R169, R8, R4, R3 ;  /* 0x0c00000408a97389 */ /* 0x0000640000000003 */
[----:B01----:R-:W-:Y:S05]  /*11a40*/  ENDCOLLECTIVE ;  /* 0x000000000000791b */ /* 0x003fea0003800000 */
.L_x_15394:
[----:B------:R-:W-:Y:S01]  /*11a50*/  MOV R2, R169 ;  /* 0x000000a900027202 */ /* 0x000fe20000000f00 */
[----:B------:R-:W-:Y:S06]  /*11a60*/  BRA `(.L_x_15395) ;  /* 0xffffff14003c7947 */ /* 0x000fec000383ffff */
.L_x_15396:
        /* <DEDUP_REMOVED lines=9> */
.L_x_20103:


//--------------------- .text._ZN10layer_norm22ln_bwd_finalize_kernelINS_22Kernel_traits_finalizeILj1024Ef6__halffS2_fjLb1ELj1024ELj4ENS_18Kernel_traits_baseILj1024EfS2_fS2_fjLj1024EEEEELb1ELb1EEEvNS_9BwdParamsE --------------------------
	.section	.text._ZN10layer_norm22ln_bwd_finalize_kernelINS_22Kernel_traits_finalizeILj1024Ef6__halffS2_fjLb1ELj1024ELj4ENS_18Kernel_traits_baseILj1024EfS2_fS2_fjLj1024EEEEELb1ELb1EEEvNS_9BwdParamsE,"ax",@progbits
	.align	128
        .global         _ZN10layer_norm22ln_bwd_finalize_kernelINS_22Kernel_traits_finalizeILj1024Ef6__halffS2_fjLb1ELj1024ELj4ENS_18Kernel_traits_baseILj1024EfS2_fS2_fjLj1024EEEEELb1ELb1EEEvNS_9BwdParamsE
        .type           _ZN10layer_norm22ln_bwd_finalize_kernelINS_22Kernel_traits_finalizeILj1024Ef6__halffS2_fjLb1ELj1024ELj4ENS_18Kernel_traits_baseILj1024EfS2_fS2_fjLj1024EEEEELb1ELb1EEEvNS_9BwdParamsE,@function
        .size           _ZN10layer_norm22ln_bwd_finalize_kernelINS_22Kernel_traits_finalizeILj1024Ef6__halffS2_fjLb1ELj1024ELj4ENS_18Kernel_traits_baseILj1024EfS2_fS2_fjLj1024EEEEELb1ELb1EEEvNS_9BwdParamsE,(.L_x_20104 - _ZN10layer_norm22ln_bwd_finalize_kernelINS_22Kernel_traits_finalizeILj1024Ef6__halffS2_fjLb1ELj1024ELj4ENS_18Kernel_traits_baseILj1024EfS2_fS2_fjLj1024EEEEELb1ELb1EEEvNS_9BwdParamsE)
        .other          _ZN10layer_norm22ln_bwd_finalize_kernelINS_22Kernel_traits_finalizeILj1024Ef6__halffS2_fjLb1ELj1024ELj4ENS_18Kernel_traits_baseILj1024EfS2_fS2_fjLj1024EEEEELb1ELb1EEEvNS_9BwdParamsE,@"STO_CUDA_ENTRY STV_DEFAULT"
_ZN10layer_norm22ln_bwd_finalize_kernelINS_22Kernel_traits_finalizeILj1024Ef6__halffS2_fjLb1ELj1024ELj4ENS_18Kernel_traits_baseILj1024EfS2_fS2_fjLj1024EEEEELb1ELb1EEEvNS_9BwdParamsE:
.text._ZN10layer_norm22ln_bwd_finalize_kernelINS_22Kernel_traits_finalizeILj1024Ef6__halffS2_fjLb1ELj1024ELj4ENS_18Kernel_traits_baseILj1024EfS2_fS2_fjLj1024EEEEELb1ELb1EEEvNS_9BwdParamsE:
        /* <DEDUP_REMOVED lines=56> */
.L_x_15401:
        /* <DEDUP_REMOVED lines=87> */
.L_x_15400:
[----:B------:R-:W-:Y:S05]  /*08f0*/  BSYNC.RECONVERGENT B1 ;  /* 0x0000000000017941 */ /* 0x000fea0003800200 */
.L_x_15399:
        /* <DEDUP_REMOVED lines=51> */
.L_x_15403:
[----:B------:R-:W-:Y:S05]  /*0c30*/  BSYNC.RECONVERGENT B1 ;  /* 0x0000000000017941 */ /* 0x000fea0003800200 */
.L_x_15402:
        /* <DEDUP_REMOVED lines=30> */
.L_x_15405:
[----:B------:R-:W-:Y:S05]  /*0e20*/  BSYNC.RECONVERGENT B1 ;  /* 0x0000000000017941 */ /* 0x000fea0003800200 */
.L_x_15404:
        /* <DEDUP_REMOVED lines=15> */
.L_x_15398:
[----:B------:R-:W-:Y:S05]  /*0f20*/  BSYNC.RECONVERGENT B0 ;  /* 0x0000000000007941 */ /* 0x000fea0003800200 */
.L_x_15397:
        /* <DEDUP_REMOVED lines=72> */
.L_x_15406:
        /* <DEDUP_REMOVED lines=13> */
.L_x_20104:


//--------------------- .text._ZN10layer_norm13ln_bwd_kernelINS_13Kernel_traitsIf6__halffS2_fjLj1024ELj1ELj4ELj1ELj16ENS_18Kernel_traits_baseILj1024EfS2_fS2_fjLj128EEEEELb1ELb1ELb1ELb1EEEvNS_9BwdParamsE --------------------------
	.section	.text._ZN10layer_norm13ln_bwd_kernelINS_13Kernel_traitsIf6__halffS2_fjLj1024ELj1ELj4ELj1ELj16ENS_18Kernel_traits_baseILj1024EfS2_fS2_fjLj128EEEEELb1ELb1ELb1ELb1EEEvNS_9BwdParamsE,"ax",@progbits
	.align	128
        .global         _ZN10layer_norm13ln_bwd_kernelINS_13Kernel_traitsIf6__halffS2_fjLj1024ELj1ELj4ELj1ELj16ENS_18Kernel_traits_baseILj1024EfS2_fS2_fjLj128EEEEELb1ELb1ELb1ELb1EEEvNS_9BwdParamsE
        .type           _ZN10layer_norm13ln_bwd_kernelINS_13Kernel_traitsIf6__halffS2_fjLj1024ELj1ELj4ELj1ELj16ENS_18Kernel_traits_baseILj1024EfS2_fS2_fjLj128EEEEELb1ELb1ELb1ELb1EEEvNS_9BwdParamsE,@function
        .size           _ZN10layer_norm13ln_bwd_kernelINS_13Kernel_traitsIf6__halffS2_fjLj1024ELj1ELj4ELj1ELj16ENS_18Kernel_traits_baseILj1024EfS2_fS2_fjLj128EEEEELb1ELb1ELb1ELb1EEEvNS_9BwdParamsE,(.L_x_20105 - _ZN10layer_norm13ln_bwd_kernelINS_13Kernel_traitsIf6__halffS2_fjLj1024ELj1ELj4ELj1ELj16ENS_18Kernel_traits_baseILj1024EfS2_fS2_fjLj128EEEEELb1ELb1ELb1ELb1EEEvNS_9BwdParamsE)
        .other          _ZN10layer_norm13ln_bwd_kernelINS_13Kernel_traitsIf6__halffS2_fjLj1024ELj1ELj4ELj1ELj16ENS_18Kernel_traits_baseILj1024EfS2_fS2_fjLj128EEEEELb1ELb1ELb1ELb1EEEvNS_9BwdParamsE,@"STO_CUDA_ENTRY STV_DEFAULT"
_ZN10layer_norm13ln_bwd_kernelINS_13Kernel_traitsIf6__halffS2_fjLj1024ELj1ELj4ELj1ELj16ENS_18Kernel_traits_baseILj1024EfS2_fS2_fjLj128EEEEELb1ELb1ELb1ELb1EEEvNS_9BwdParamsE:
.text._ZN10layer_norm13ln_bwd_kernelINS_13Kernel_traitsIf6__halffS2_fjLj1024ELj1ELj4ELj1ELj16ENS_18Kernel_traits_baseILj1024EfS2_fS2_fjLj128EEEEELb1ELb1ELb1ELb1EEEvNS_9BwdParamsE:
        /* <DEDUP_REMOVED lines=106> */
.L_x_15782:
        /* <DEDUP_REMOVED lines=23> */
[----:B------:R3:W4:Y:S01]  /*0810*/  LDG.E R2, desc[UR6][R2.64] ;  /* 0x0000000602027981 */ /* 0x000722000c1e1900 */
[----:B------:R-:W-:-:S02]  /*0820*/  LEA.HI R5, R5, R0, RZ, 0x3 ;  /* 0x0000000005057211 */ /* 0x000fc400078f18ff */
[----:B------:R-:W-:Y:S01]  /*0830*/  SHF.R.S32.HI R7, RZ, 0x1f, R4 ;  /* 0x0000001fff077819 */ /* 0x000fe20000011404 */
[----:B------:R-:W-:Y:S03]  /*0840*/  STL [R1+0xcc], R59 ;  /* 0x0000cc3b01007387 */ /* 0x000fe60000100800 */
[----:B------:R-:W-:Y:S01]  /*0850*/  LEA.HI R7, R7, R4, RZ, 0x3 ;  /* 0x0000000407077211 */ /* 0x000fe200078f18ff */
[----:B------:R-:W-:Y:S01]  /*0860*/  STL [R1+0xc8], R58 ;  /* 0x0000c83a01007387 */ /* 0x000fe20000100800 */
[----:B------:R-:W-:Y:S02]  /*0870*/  MOV R236, UR14 ;  /* 0x0000000e00ec7c02 */ /* 0x000fe40008000f00 */
[----:B------:R-:W-:Y:S01]  /*0880*/  MOV R235, UR15 ;  /* 0x0000000f00eb7c02 */ /* 0x000fe20008000f00 */
[----:B------:R-:W-:Y:S01]  /*0890*/  STL [R1+0xc4], R57 ;  /* 0x0000c43901007387 */ /* 0x000fe20000100800 */
[----:B0-----:R-:W-:-:S03]  /*08a0*/  LOP3.LUT R238, R238, 0x1f, RZ, 0xc0, !PT ;  /* 0x0000001feeee7812 */ /* 0x001fc600078ec0ff */
[----:B------:R-:W-:Y:S01]  /*08b0*/  STL [R1+0xc0], R56 ;  /* 0x0000c03801007387 */ /* 0x000fe20000100800 */
[----:B------:R-:W-:-:S03]  /*08c0*/  LEA.HI.SX32 R234, R5, R238, 0x1d ;  /* 0x000000ee05ea7211 */ /* 0x000fc600078feaff */
[----:B------:R-:W-:Y:S01]  /*08d0*/  STL [R1+0xbc], R55 ;  /* 0x0000bc3701007387 */ /* 0x000fe20000100800 */
[----:B------:R-:W-:Y:S02]  /*08e0*/  LEA.HI.SX32 R0, R7, R238, 0x1d ;  /* 0x000000ee07007211 */ /* 0x000fe400078feaff */
[C---:B---3--:R-:W-:Y:S02]  /*08f0*/  IADD3 R3, PT, PT, R234.reuse, 0x60, RZ ;  /* 0x00000060ea037810 */ /* 0x048fe40007ffe0ff */
[C---:B------:R-:W-:Y:S02]  /*0900*/  IADD3 R233, PT, PT, R234.reuse, 0x20, RZ ;  /* 0x00000020eae97810 */ /* 0x040fe40007ffe0ff */
[----:B------:R-:W-:Y:S01]  /*0910*/  IADD3 R232, PT, PT, R234, 0x40, RZ ;  /* 0x00000040eae87810 */ /* 0x000fe20007ffe0ff */
[--C-:B-1----:R-:W-:Y:S01]  /*0920*/  IMAD.WIDE.U32 R210, R3, 0x20, R202.reuse ;  /* 0x0000002003d27825 */ /* 0x102fe200078e00ca */
[----:B------:R-:W-:Y:S01]  /*0930*/  IADD3 R208, PT, PT, R0, 0x20, RZ ;  /* 0x0000002000d07810 */ /* 0x000fe20007ffe0ff */
[----:B------:R-:W-:Y:S02]  /*0940*/  STL [R1+0xb8], R54 ;  /* 0x0000b83601007387 */ /* 0x000fe40000100800 */
[----:B------:R-:W-:-:S02]  /*0950*/  IMAD.WIDE.U32 R192, R233, 0x20, R202 ;  /* 0x00000020e9c07825 */ /* 0x000fc400078e00ca */
[----:B------:R-:W3:Y:S02]  /*0960*/  LDG.E.128 R204, desc[UR6][R210.64] ;  /* 0x00000006d2cc7981 */ /* 0x000ee4000c1e1d00 */
[----:B--2---:R-:W-:Y:S02]  /*0970*/  IMAD.WIDE.U32 R208, R208, 0x10, R212 ;  /* 0x00000010d0d07825 */ /* 0x004fe400078e00d4 */
[----:B------:R0:W2:Y:S02]  /*0980*/  LDG.E.128 R216, desc[UR6][R210.64+0x10] ;  /* 0x00001006d2d87981 */ /* 0x0000a4000c1e1d00 */
[--C-:B------:R-:W-:Y:S02]  /*0990*/  IMAD.WIDE.U32 R200, R232, 0x20, R202.reuse ;  /* 0x00000020e8c87825 */ /* 0x100fe400078e00ca */
[----:B------:R-:W3:Y:S02]  /*09a0*/  LDG.E.128 R16, desc[UR6][R192.64] ;  /* 0x00000006c0107981 */ /* 0x000ee4000c1e1d00 */
[----:B------:R-:W-:-:S02]  /*09b0*/  IMAD.WIDE.U32 R214, R234, 0x20, R202 ;  /* 0x00000020ead67825 */ /* 0x000fc400078e00ca */
[----:B------:R1:W2:Y:S01]  /*09c0*/  LDG.E.128 R220, desc[UR6][R208.64] ;  /* 0x00000006d0dc7981 */ /* 0x0002a2000c1e1d00 */
[----:B0-----:R-:W-:-:S03]  /*09d0*/  IADD3 R210, PT, PT, R0, 0x40, RZ ;  /* 0x0000004000d27810 */ /* 0x001fc60007ffe0ff */
[----:B------:R-:W2:Y:S04]  /*09e0*/  LDG.E.128 R196, desc[UR6][R200.64] ;  /* 0x00000006c8c47981 */ /* 0x000ea8000c1e1d00 */
[----:B------:R-:W2:Y:S01]  /*09f0*/  LDG.E.128 R192, desc[UR6][R192.64+0x10] ;  /* 0x00001006c0c07981 */ /* 0x000ea2000c1e1d00 */
[----:B-1----:R-:W-:-:S03]  /*0a00*/  IMAD.WIDE.U32 R208, R210, 0x10, R212 ;  /* 0x00000010d2d07825 */ /* 0x002fc600078e00d4 */
[----:B------:R-:W2:Y:S04]  /*0a10*/  LDG.E.128 R4, desc[UR6][R214.64] ;  /* 0x00000006d6047981 */ /* 0x000ea8000c1e1d00 */
[----:B------:R-:W2:Y:S04]  /*0a20*/  LDG.E.128 R12, desc[UR6][R214.64+0x10] ;  /* 0x00001006d60c7981 */ /* 0x000ea8000c1e1d00 */
[----:B------:R-:W2:Y:S01]  /*0a30*/  LDG.E.128 R200, desc[UR6][R200.64+0x10] ;  /* 0x00001006c8c87981 */ /* 0x000ea2000c1e1d00 */
[----:B------:R-:W-:-:S03]  /*0a40*/  IMAD.WIDE.U32 R8, R0, 0x10, R212 ;  /* 0x0000001000087825 */ /* 0x000fc600078e00d4 */
[----:B------:R0:W2:Y:S01]  /*0a50*/  LDG.E.128 R224, desc[UR6][R208.64] ;  /* 0x00000006d0e07981 */ /* 0x0000a2000c1e1d00 */
[----:B------:R-:W-:-:S03]  /*0a60*/  IADD3 R0, PT, PT, R0, 0x60, RZ ;  /* 0x0000006000007810 */ /* 0x000fc60007ffe0ff */
[----:B------:R-:W2:Y:S01]  /*0a70*/  LDG.E.128 R8, desc[UR6][R8.64] ;  /* 0x0000000608087981 */ /* 0x000ea2000c1e1d00 */
[----:B------:R-:W-:Y:S02]  /*0a80*/  ISETP.NE.U32.AND P0, PT, R236, RZ, PT ;  /* 0x000000ffec00720c */ /* 0x000fe40003f05070 */
[----:B------:R-:W-:Y:S01]  /*0a90*/  ISETP.GE.AND P3, PT, R252, 0x1, PT ;  /* 0x00000001fc00780c */ /* 0x000fe20003f66270 */
[----:B------:R-:W-:Y:S01]  /*0aa0*/  STL [R1+0xb4], R53 ;  /* 0x0000b43501007387 */ /* 0x000fe20000100800 */
[----:B0-----:R-:W-:Y:S01]  /*0ab0*/  IMAD.WIDE.U32 R208, R0, 0x10, R212 ;  /* 0x0000001000d07825 */ /* 0x001fe200078e00d4 */
[----:B------:R-:W-:Y:S02]  /*0ac0*/  ISETP.NE.AND.EX P0, PT, R235, RZ, PT, P0 ;  /* 0x000000ffeb00720c */ /* 0x000fe40003f05300 */
[----:B------:R-:W-:Y:S04]  /*0ad0*/  STL [R1+0xb0], R52 ;  /* 0x0000b03401007387 */ /* 0x000fe80000100800 */
[----:B------:R0:W2:Y:S07]  /*0ae0*/  LDG.E.128 R228, desc[UR6][R208.64] ;  /* 0x00000006d0e47981 */ /* 0x0000ae000c1e1d00 */
[----:B------:R-:W1:Y:S08]  /*0af0*/  @P0 LDC.64 R210, c[0x0][0x438] ;  /* 0x00010e00ffd20b82 */ /* 0x000e700000000a00 */
[----:B------:R-:W1:Y:S08]  /*0b00*/  @P0 LDC.64 R214, c[0x0][0x438] ;  /* 0x00010e00ffd60b82 */ /* 0x000e700000000a00 */
[----:B0-----:R-:W0:Y:S08]  /*0b10*/  @P0 LDC.64 R208, c[0x0][0x438] ;  /* 0x00010e00ffd00b82 */ /* 0x001e300000000a00 */
[----:B------:R-:W0:Y:S01]  /*0b20*/  @P0 LDC.64 R212, c[0x0][0x438] ;  /* 0x00010e00ffd40b82 */ /* 0x000e220000000a00 */
[----:B------:R-:W-:Y:S01]  /*0b30*/  @P3 IADD3 R0, PT, PT, R252, -0x1, RZ ;  /* 0xfffffffffc003810 */ /* 0x000fe20007ffe0ff */
[----:B------:R1:W-:Y:S04]  /*0b40*/  STL [R1+0x8], R236 ;  /* 0x000008ec01007387 */ /* 0x0003e80000100800 */
[----:B------:R-:W-:-:S02]  /*0b50*/  @P3 IMAD R0, R0, UR8, RZ ;  /* 0x0000000800003c24 */ /* 0x000fc4000f8e02ff */
[----:B-1----:R-:W1:Y:S01]  /*0b60*/  LDC.64 R236, c[0x0][0x3b0] ;  /* 0x0000ec00ffec7b82 */ /* 0x002e620000000a00 */
[----:B------:R0:W-:Y:S01]  /*0b70*/  STL [R1+0xc], R235 ;  /* 0x00000ceb01007387 */ /* 0x0001e20000100800 */
[----:B------:R-:W-:-:S04]  /*0b80*/  @P0 IMAD.WIDE.U32 R210, R233, 0x20, R210 ;  /* 0x00000020e9d20825 */ /* 0x000fc800078e00d2 */
[----:B------:R-:W-:Y:S01]  /*0b90*/  @P0 IMAD.WIDE.U32 R214, R232, 0x20, R214 ;  /* 0x00000020e8d60825 */ /* 0x000fe200078e00d6 */
[----:B------:R-:W5:Y:S03]  /*0ba0*/  @P0 LDG.E.128 R40, desc[UR6][R210.64] ;  /* 0x00000006d2280981 */ /* 0x000f66000c1e1d00 */
[----:B0-----:R-:W-:Y:S01]  /*0bb0*/  @P0 IMAD.WIDE.U32 R208, R234, 0x20, R208 ;  /* 0x00000020ead00825 */ /* 0x001fe200078e00d0 */
[----:B------:R-:W-:Y:S01]  /*0bc0*/  @P3 SHF.R.S32.HI R235, RZ, 0x1f, R0 ;  /* 0x0000001fffeb3819 */ /* 0x000fe20000011400 */
[----:B------:R-:W5:Y:S02]  /*0bd0*/  @P0 LDG.E.128 R36, desc[UR6][R210.64+0x10] ;  /* 0x00001006d2240981 */ /* 0x000f64000c1e1d00 */
[----:B------:R-:W-:Y:S01]  /*0be0*/  @P0 IMAD.WIDE.U32 R232, R3, 0x20, R212 ;  /* 0x0000002003e80825 */ /* 0x000fe200078e00d4 */
[----:B------:R-:W-:Y:S01]  /*0bf0*/  @P3 LEA.HI R235, R235, R0, RZ, 0x3 ;  /* 0x00000000ebeb3211 */ /* 0x000fe200078f18ff */
[----:B------:R-:W5:Y:S01]  /*0c00*/  @P0 LDG.E.128 R48, desc[UR6][R208.64] ;  /* 0x00000006d0300981 */ /* 0x000f62000c1e1d00 */
[----:B------:R-:W-:-:S03]  /*0c10*/  MOV R0, RZ ;  /* 0x000000ff00007202 */ /* 0x000fc60000000f00 */
[----:B------:R0:W5:Y:S01]  /*0c20*/  @P0 LDG.E.128 R44, desc[UR6][R208.64+0x10] ;  /* 0x00001006d02c0981 */ /* 0x000162000c1e1d00 */
[----:B------:R-:W-:-:S03]  /*0c30*/  @P3 LEA.HI.SX32 R0, R235, R238, 0x1d ;  /* 0x000000eeeb003211 */ /* 0x000fc600078feaff */
[----:B------:R-:W5:Y:S04]  /*0c40*/  @P0 LDG.E.128 R32, desc[UR6][R214.64] ;  /* 0x00000006d6200981 */ /* 0x000f68000c1e1d00 */
[----:B------:R-:W5:Y:S04]  /*0c50*/  @P0 LDG.E.128 R28, desc[UR6][R214.64+0x10] ;  /* 0x00001006d61c0981 */ /* 0x000f68000c1e1d00 */
[----:B------:R-:W5:Y:S04]  /*0c60*/  @P0 LDG.E.128 R24, desc[UR6][R232.64] ;  /* 0x00000006e8180981 */ /* 0x000f68000c1e1d00 */
[----:B------:R-:W5:Y:S01]  /*0c70*/  @P0 LDG.E.128 R20, desc[UR6][R232.64+0x10] ;  /* 0x00001006e8140981 */ /* 0x000f62000c1e1d00 */
[----:B------:R-:W-:-:S02]  /*0c80*/  ISETP.NE.AND P0, PT, RZ, UR9, PT ;  /* 0x00000009ff007c0c */ /* 0x000fc4000bf05270 */
[C---:B0-----:R-:W-:Y:S02]  /*0c90*/  IADD3 R209, PT, PT, R0.reuse, 0x20, RZ ;  /* 0x0000002000d17810 */ /* 0x041fe40007ffe0ff */
        /* <DEDUP_REMOVED lines=8> */
[----:B------:R0:W5:Y:S04]  /*0d20*/  LDG.E.64 R214, desc[UR6][R234.64] ;  /* 0x00000006ead67981 */ /* 0x000168000c1e1b00 */
[----:B------:R-:W5:Y:S01]  /*0d30*/  LDG.E.64 R208, desc[UR6][R208.64] ;  /* 0x00000006d0d07981 */ /* 0x000f62000c1e1b00 */
[----:B----4-:R-:W-:-:S05]  /*0d40*/  FSEL R2, R2, RZ, !P0 ;  /* 0x000000ff02027208 */ /* 0x010fca0004000000 */
[C---:B---3--:R-:W-:Y:S01]  /*0d50*/  FADD.FTZ R16, -R2.reuse, R16 ;  /* 0x0000001002107221 */ /* 0x048fe20000010100 */
[C---:B------:R-:W-:Y:S01]  /*0d60*/  FADD.FTZ R17, -R2.reuse, R17 ;  /* 0x0000001102117221 */ /* 0x040fe20000010100 */
[C---:B------:R-:W-:Y:S01]  /*0d70*/  FADD.FTZ R18, -R2.reuse, R18 ;  /* 0x0000001202127221 */ /* 0x040fe20000010100 */
[C---:B------:R-:W-:Y:S01]  /*0d80*/  FADD.FTZ R19, -R2.reuse, R19 ;  /* 0x0000001302137221 */ /* 0x040fe20000010100 */
[----:B--2---:R-:W-:Y:S02]  /*0d90*/  HADD2.F32 R3, -RZ, R223.H1_H1 ;  /* 0x300000dfff037230 */ /* 0x004fe40000004100 */
        /* <DEDUP_REMOVED lines=29> */
[----:B------:R-:W-:Y:S01]  /*0f70*/  HADD2.F32 R7, -RZ, R222.H1_H1 ;  /* 0x300000deff077230 */ /* 0x000fe20000004100 */
[----:B------:R-:W-:Y:S01]  /*0f80*/  MOV R222, R17 ;  /* 0x0000001100de7202 */ /* 0x000fe20000000f00 */
[----:B------:R-:W-:Y:S01]  /*0f90*/  HADD2.F32 R2, -RZ, R223.H0_H0 ;  /* 0x200000dfff027230 */ /* 0x000fe20000004100 */
[----:B------:R-:W-:Y:S01]  /*0fa0*/  MOV R223, R16 ;  /* 0x0000001000df7202 */ /* 0x000fe20000000f00 */
[--C-:B------:R-:W-:Y:S02]  /*0fb0*/  HADD2.F32 R17, -RZ, R226.reuse.H0_H0 ;  /* 0x200000e2ff117230 */ /* 0x100fe40000004100 */
[----:B------:R-:W-:Y:S02]  /*0fc0*/  HADD2.F32 R16, -RZ, R226.H1_H1 ;  /* 0x300000e2ff107230 */ /* 0x000fe40000004100 */
[----:B------:R-:W2:Y:S01]  /*0fd0*/  LDL R226, [R1+0x94] ;  /* 0x0000940001e27983 */ /* 0x000ea20000100800 */
[--C-:B------:R-:W-:Y:S02]  /*0fe0*/  HADD2.F32 R60, -RZ, R227.reuse.H0_H0 ;  /* 0x200000e3ff3c7230 */ /* 0x100fe40000004100 */
[----:B------:R-:W-:-:S02]  /*0ff0*/  HADD2.F32 R252, -RZ, R227.H1_H1 ;  /* 0x300000e3fffc7230 */ /* 0x000fc40000004100 */
[----:B------:R-:W3:Y:S01]  /*1000*/  LDL R227, [R1+0x90] ;  /* 0x0000900001e37983 */ /* 0x000ee20000100800 */
[--C-:B------:R-:W-:Y:S02]  /*1010*/  HADD2.F32 R5, -RZ, R10.reuse.H0_H0 ;  /* 0x2000000aff057230 */ /* 0x100fe40000004100 */
[----:B------:R-:W-:Y:S02]  /*1020*/  HADD2.F32 R4, -RZ, R10.H1_H1 ;  /* 0x3000000aff047230 */ /* 0x000fe40000004100 */
[--C-:B0-----:R-:W-:Y:S02]  /*1030*/  HADD2.F32 R235, -RZ, R11.reuse.H0_H0 ;  /* 0x2000000bffeb7230 */ /* 0x101fe40000004100 */
[----:B------:R-:W-:Y:S02]  /*1040*/  HADD2.F32 R234, -RZ, R11.H1_H1 ;  /* 0x3000000bffea7230 */ /* 0x000fe40000004100 */
[--C-:B------:R-:W-:Y:S02]  /*1050*/  HADD2.F32 R12, -RZ, R220.reuse.H0_H0 ;  /* 0x200000dcff0c7230 */ /* 0x100fe40000004100 */
[----:B------:R-:W-:Y:S01]  /*1060*/  HADD2.F32 R13, -RZ, R220.H1_H1 ;  /* 0x300000dcff0d7230 */ /* 0x000fe20000004100 */
[----:B------:R-:W-:Y:S01]  /*1070*/  MOV R220, R19 ;  /* 0x0000001300dc7202 */ /* 0x000fe20000000f00 */
[----:B------:R-:W-:-:S02]  /*1080*/  HADD2.F32 R10, -RZ, R221.H0_H0 ;  /* 0x200000ddff0a7230 */ /* 0x000fc40000004100 */
[----:B------:R-:W-:Y:S01]  /*1090*/  HADD2.F32 R11, -RZ, R221.H1_H1 ;  /* 0x300000ddff0b7230 */ /* 0x000fe20000004100 */
[----:B------:R-:W-:Y:S01]  /*10a0*/  MOV R221, R18 ;  /* 0x0000001200dd7202 */ /* 0x000fe20000000f00 */
[--C-:B------:R-:W-:Y:S02]  /*10b0*/  HADD2.F32 R19, -RZ, R225.reuse.H0_H0 ;  /* 0x200000e1ff137230 */ /* 0x100fe40000004100 */
[----:B------:R-:W-:Y:S02]  /*10c0*/  HADD2.F32 R18, -RZ, R225.H1_H1 ;  /* 0x300000e1ff127230 */ /* 0x000fe40000004100 */
[----:B------:R-:W4:Y:S01]  /*10d0*/  LDL R225, [R1+0x98] ;  /* 0x0000980001e17983 */ /* 0x000f220000100800 */
[----:B------:R-:W-:Y:S01]  /*10e0*/  MOV R204, R59 ;  /* 0x0000003b00cc7202 */ /* 0x000fe20000000f00 */
[--C-:B------:R-:W-:Y:S01]  /*10f0*/  HADD2.F32 R59, -RZ, R228.reuse.H0_H0 ;  /* 0x200000e4ff3b7230 */ /* 0x100fe20000004100 */
[----:B------:R-:W-:Y:S01]  /*1100*/  MOV R205, R58 ;  /* 0x0000003a00cd7202 */ /* 0x000fe20000000f00 */
[----:B------:R-:W-:Y:S01]  /*1110*/  HADD2.F32 R58, -RZ, R228.H1_H1 ;  /* 0x300000e4ff3a7230 */ /* 0x000fe20000004100 */
[----:B------:R-:W-:Y:S01]  /*1120*/  MOV R218, R53 ;  /* 0x0000003500da7202 */ /* 0x000fe20000000f00 */
[--C-:B------:R-:W-:Y:S01]  /*1130*/  HADD2.F32 R15, -RZ, R224.reuse.H0_H0 ;  /* 0x200000e0ff0f7230 */ /* 0x100fe20000004100 */
[----:B------:R-:W4:Y:S01]  /*1140*/  LDL R228, [R1+0xac] ;  /* 0x0000ac0001e47983 */ /* 0x000f220000100800 */
[----:B------:R-:W-:Y:S01]  /*1150*/  HADD2.F32 R14, -RZ, R224.H1_H1 ;  /* 0x300000e0ff0e7230 */ /* 0x000fe20000004100 */
[----:B------:R-:W-:Y:S01]  /*1160*/  MOV R219, R52 ;  /* 0x0000003400db7202 */ /* 0x000fe20000000f00 */
[--C-:B------:R-:W-:Y:S01]  /*1170*/  HADD2.F32 R53, -RZ, R231.reuse.H0_H0 ;  /* 0x200000e7ff357230 */ /* 0x100fe20000004100 */
[----:B------:R-:W4:Y:S01]  /*1180*/  LDL R224, [R1+0x9c] ;  /* 0x00009c0001e07983 */ /* 0x000f220000100800 */
[----:B------:R-:W-:Y:S01]  /*1190*/  HADD2.F32 R52, -RZ, R231.H1_H1 ;  /* 0x300000e7ff347230 */ /* 0x000fe20000004100 */
[----:B------:R-:W-:-:S02]  /*11a0*/  MOV R216, R55 ;  /* 0x0000003700d87202 */ /* 0x000fc40000000f00 */
        /* <DEDUP_REMOVED lines=8> */
[----:B------:R-:W-:-:S03]  /*1230*/  HADD2.F32 R56, -RZ, R229.H1_H1 ;  /* 0x300000e5ff387230 */ /* 0x000fc60000004100 */
[----:B------:R-:W4:Y:S01]  /*1240*/  LDL R229, [R1+0xa8] ;  /* 0x0000a80001e57983 */ /* 0x000f220000100800 */
[C---:B-----5:R-:W-:Y:S01]  /*1250*/  FMUL.FTZ R244, R249.reuse, R237 ;  /* 0x000000edf9f47220 */ /* 0x060fe20000410000 */
[----:B------:R-:W-:Y:S01]  /*1260*/  FMUL.FTZ R245, R249, R236 ;  /* 0x000000ecf9f57220 */ /* 0x000fe20000410000 */
[----:B------:R-:W-:Y:S01]  /*1270*/  FADD.FTZ R121, R121, R4 ;  /* 0x0000000479797221 */ /* 0x000fe20000010000 */
[----:B------:R-:W-:Y:S01]  /*1280*/  FADD.FTZ R120, R120, R5 ;  /* 0x0000000578787221 */ /* 0x000fe20000010000 */
[----:B------:R-:W-:Y:S01]  /*1290*/  FFMA.FTZ R89, R244, R4, R89 ;  /* 0x00000004f4597223 */ /* 0x000fe20000010059 */
[----:B------:R-:W-:Y:S01]  /*12a0*/  FFMA.FTZ R88, R245, R5, R88 ;  /* 0x00000005f5587223 */ /* 0x000fe20000010058 */
[----:B------:R-:W-:Y:S01]  /*12b0*/  FMUL.FTZ R243, R249, R238 ;  /* 0x000000eef9f37220 */ /* 0x000fe20000410000 */
[----:B------:R-:W-:-:S03]  /*12c0*/  FADD.FTZ R122, R122, R235 ;  /* 0x000000eb7a7a7221 */ /* 0x000fc60000010000 */
[----:B------:R-:W-:Y:S01]  /*12d0*/  FFMA.FTZ R90, R243, R235, R90 ;  /* 0x000000ebf35a7223 */ /* 0x000fe2000001005a */
[--C-:B------:R-:W-:Y:S02]  /*12e0*/  HADD2.F32 R233, -RZ, R8.reuse.H0_H0 ;  /* 0x20000008ffe97230 */ /* 0x100fe40000004100 */
[----:B------:R-:W-:Y:S02]  /*12f0*/  HADD2.F32 R232, -RZ, R8.H1_H1 ;  /* 0x30000008ffe87230 */ /* 0x000fe40000004100 */
[C---:B------:R-:W-:Y:S01]  /*1300*/  FMUL.FTZ R248, R249.reuse, R242 ;  /* 0x000000f2f9f87220 */ /* 0x040fe20000410000 */
[--C-:B------:R-:W-:Y:S02]  /*1310*/  HADD2.F32 R8, -RZ, R9.reuse.H0_H0 ;  /* 0x20000009ff087230 */ /* 0x100fe40000004100 */
[C---:B------:R-:W-:Y:S01]  /*1320*/  FMUL.FTZ R246, R249.reuse, R240 ;  /* 0x000000f0f9f67220 */ /* 0x040fe20000410000 */
[----:B------:R-:W-:Y:S02]  /*1330*/  HADD2.F32 R9, -RZ, R9.H1_H1 ;  /* 0x30000009ff097230 */ /* 0x000fe40000004100 */
[----:B------:R-:W-:Y:S01]  /*1340*/  FMUL.FTZ R242, R249, R239 ;  /* 0x000000eff9f27220 */ /* 0x000fe20000410000 */
[----:B------:R-:W-:Y:S01]  /*1350*/  FADD.FTZ R123, R123, R234 ;  /* 0x000000ea7b7b7221 */ /* 0x000fe20000010000 */
[----:B------:R-:W-:Y:S01]  /*1360*/  FMUL.FTZ R247, R249, R241 ;  /* 0x000000f1f9f77220 */ /* 0x000fe20000410000 */
[----:B------:R-:W-:Y:S01]  /*1370*/  FFMA.FTZ R87, R246, R9, R87 ;  /* 0x00000009f6577223 */ /* 0x000fe20000010057 */
[----:B------:R-:W-:Y:S01]  /*1380*/  FADD.FTZ R119, R119, R9 ;  /* 0x0000000977777221 */ /* 0x000fe20000010000 */
[----:B------:R-:W-:Y:S01]  /*1390*/  FFMA.FTZ R91, R242, R234, R91 ;  /* 0x000000eaf25b7223 */ /* 0x000fe2000001005b */
[----:B------:R-:W-:Y:S01]  /*13a0*/  FFMA.FTZ R86, R247, R8, R86 ;  /* 0x00000008f7567223 */ /* 0x000fe20000010056 */
[----:B------:R-:W-:Y:S01]  /*13b0*/  FADD.FTZ R118, R118, R8 ;  /* 0x0000000876767221 */ /* 0x000fe20000010000 */
[----:B--2---:R-:W-:-:S02]  /*13c0*/  FMUL.FTZ R236, R226, R4 ;  /* 0x00000004e2ec7220 */ /* 0x004fc40000410000 */
[----:B------:R-:W2:Y:S01]  /*13d0*/  LDL R4, [R1+0x8c] ;  /* 0x00008c0001047983 */ /* 0x000ea20000100800 */
[----:B---3--:R-:W-:-:S03]  /*13e0*/  FMUL.FTZ R237, R227, R5 ;  /* 0x00000005e3ed7220 */ /* 0x008fc60000410000 */
[----:B------:R-:W3:Y:S01]  /*13f0*/  LDL R5, [R1+0x88] ;  /* 0x0000880001057983 */ /* 0x000ee20000100800 */
[----:B----4-:R-:W-:Y:S01]  /*1400*/  FMUL.FTZ R235, R225, R235 ;  /* 0x000000ebe1eb7220 */ /* 0x010fe20000410000 */
[C---:B------:R-:W-:Y:S01]  /*1410*/  FMUL.FTZ R225, R249.reuse, R207 ;  /* 0x000000cff9e17220 */ /* 0x040fe20000410000 */
[----:B------:R-:W-:Y:S02]  /*1420*/  FMUL.FTZ R207, R249, R197 ;  /* 0x000000c5f9cf7220 */ /* 0x000fe40000410000 */
[----:B------:R-:W4:Y:S01]  /*1430*/  LDL R197, [R1+0x70] ;  /* 0x0000700001c57983 */ /* 0x000f220000100800 */
[----:B------:R-:W-:-:S03]  /*1440*/  FMUL.FTZ R238, R228, R9 ;  /* 0x00000009e4ee7220 */ /* 0x000fc60000410000 */
[----:B------:R-:W4:Y:S01]  /*1450*/  LDL R9, [R1+0x78] ;  /* 0x0000780001097983 */ /* 0x000f220000100800 */
[----:B------:R-:W-:Y:S01]  /*1460*/  FMUL.FTZ R234, R224, R234 ;  /* 0x000000eae0ea7220 */ /* 0x000fe20000410000 */
[C---:B------:R-:W-:Y:S01]  /*1470*/  FMUL.FTZ R224, R249.reuse, R206 ;  /* 0x000000cef9e07220 */ /* 0x040fe20000410000 */
[----:B------:R-:W-:Y:S01]  /*1480*/  FMUL.FTZ R206, R249, R196 ;  /* 0x000000c4f9ce7220 */ /* 0x000fe20000410000 */
[----:B------:R-:W-:Y:S01]  /*1490*/  FMUL.FTZ R241, R231, R233 ;  /* 0x000000e9e7f17220 */ /* 0x000fe20000410000 */
[C---:B------:R-:W-:Y:S01]  /*14a0*/  FMUL.FTZ R231, R249.reuse, R221 ;  /* 0x000000ddf9e77220 */ /* 0x040fe20000410000 */
[----:B------:R-:W4:Y:S01]  /*14b0*/  LDL R196, [R1+0x74] ;  /* 0x0000740001c47983 */ /* 0x000f220000100800 */
[----:B------:R-:W-:-:S03]  /*14c0*/  FMUL.FTZ R221, R249, R200 ;  /* 0x000000c8f9dd7220 */ /* 0x000fc60000410000 */
[----:B------:R-:W4:Y:S01]  /*14d0*/  LDL R200, [R1+0x84] ;  /* 0x0000840001c87983 */ /* 0x000f220000100800 */
[----:B------:R-:W-:Y:S01]  /*14e0*/  FMUL.FTZ R240, R230, R232 ;  /* 0x000000e8e6f07220 */ /* 0x000fe20000410000 */
[C---:B------:R-:W-:Y:S01]  /*14f0*/  FMUL.FTZ R230, R249.reuse, R220 ;  /* 0x000000dcf9e67220 */ /* 0x040fe20000410000 */
[----:B------:R-:W-:Y:S01]  /*1500*/  FMUL.FTZ R220, R249, R201 ;  /* 0x000000c9f9dc7220 */ /* 0x000fe20000410000 */
[----:B------:R-:W-:Y:S01]  /*1510*/  FMUL.FTZ R239, R229, R8 ;  /* 0x00000008e5ef7220 */ /* 0x000fe20000410000 */
[----:B------:R-:W4:Y:S04]  /*1520*/  LDL R201, [R1+0x80] ;  /* 0x0000800001c97983 */ /* 0x000f280000100800 */
[----:B------:R-:W4:Y:S01]  /*1530*/  LDL R8, [R1+0x7c] ;  /* 0x00007c0001087983 */ /* 0x000f220000100800 */
[C---:B------:R-:W-:Y:S01]  /*1540*/  FMUL.FTZ R0, R249.reuse, R0 ;  /* 0x00000000f9007220 */ /* 0x040fe20000410000 */
[C---:B------:R-:W-:Y:S01]  /*1550*/  FMUL.FTZ R226, R249.reuse, R216 ;  /* 0x000000d8f9e27220 */ /* 0x040fe20000410000 */
[C---:B------:R-:W-:Y:S01]  /*1560*/  FMUL.FTZ R227, R249.reuse, R217 ;  /* 0x000000d9f9e37220 */ /* 0x040fe20000410000 */
[C---:B------:R-:W-:Y:S01]  /*1570*/  FMUL.FTZ R216, R249.reuse, R198 ;  /* 0x000000c6f9d87220 */ /* 0x040fe20000410000 */
[C---:B------:R-:W-:Y:S01]  /*1580*/  FMUL.FTZ R217, R249.reuse, R199 ;  /* 0x000000c7f9d97220 */ /* 0x040fe20000410000 */
[----:B------:R-:W-:Y:S01]  /*1590*/  FMUL.FTZ R229, R249, R219 ;  /* 0x000000dbf9e57220 */ /* 0x000fe20000410000 */
[----:B------:R-:W-:-:S03]  /*15a0*/  FADD.FTZ R128, R128, R6 ;  /* 0x0000000680807221 */ /* 0x000fc60000010000 */
[----:B------:R-:W-:Y:S01]  /*15b0*/  FFMA.FTZ R96, R229, R6, R96 ;  /* 0x00000006e5607223 */ /* 0x000fe20000010060 */
[----:B------:R-:W-:Y:S01]  /*15c0*/  FFMA.FTZ R84, R0, R233, R84 ;  /* 0x000000e900547223 */ /* 0x000fe20000010054 */
[----:B------:R-:W-:Y:S01]  /*15d0*/  FADD.FTZ R116, R116, R233 ;  /* 0x000000e974747221 */ /* 0x000fe20000010000 */
[C---:B------:R-:W-:Y:S01]  /*15e0*/  FMUL.FTZ R233, R249.reuse, R223 ;  /* 0x000000dff9e97220 */ /* 0x040fe20000410000 */
[C---:B------:R-:W-:Y:S01]  /*15f0*/  FMUL.FTZ R223, R249.reuse, R205 ;  /* 0x000000cdf9df7220 */ /* 0x040fe20000410000 */
[C---:B------:R-:W-:Y:S01]  /*1600*/  FMUL.FTZ R228, R249.reuse, R218 ;  /* 0x000000daf9e47220 */ /* 0x040fe20000410000 */
[----:B------:R-:W-:Y:S01]  /*1610*/  FMUL.FTZ R205, R249, R195 ;  /* 0x000000c3f9cd7220 */ /* 0x000fe20000410000 */
[----:B------:R-:W-:Y:S01]  /*1620*/  FFMA.FTZ R85, R248, R232, R85 ;  /* 0x000000e8f8557223 */ /* 0x000fe20000010055 */
[----:B------:R-:W-:Y:S01]  /*1630*/  FADD.FTZ R117, R117, R232 ;  /* 0x000000e875757221 */ /* 0x000fe20000010000 */
[----:B------:R-:W-:Y:S01]  /*1640*/  FADD.FTZ R130, R130, R2 ;  /* 0x0000000282827221 */ /* 0x000fe20000010000 */
[----:B------:R-:W-:Y:S01]  /*1650*/  FFMA.FTZ R98, R227, R2, R98 ;  /* 0x00000002e3627223 */ /* 0x000fe20000010062 */
[C---:B------:R-:W-:Y:S01]  /*1660*/  FMUL.FTZ R232, R249.reuse, R222 ;  /* 0x000000def9e87220 */ /* 0x040fe20000410000 */
[C---:B------:R-:W-:Y:S01]  /*1670*/  FMUL.FTZ R219, R249.reuse, R202 ;  /* 0x000000caf9db7220 */ /* 0x040fe20000410000 */
[----:B------:R-:W-:Y:S01]  /*1680*/  FMUL.FTZ R202, R249, R192 ;  /* 0x000000c0f9ca7220 */ /* 0x000fe20000410000 */
[----:B------:R-:W-:Y:S01]  /*1690*/  FADD.FTZ R129, R129, R7 ;  /* 0x0000000781817221 */ /* 0x000fe20000010000 */
[----:B------:R-:W4:Y:S01]  /*16a0*/  LDL R192, [R1+0x60] ;  /* 0x0000600001c07983 */ /* 0x000f220000100800 */
[----:B------:R-:W-:Y:S01]  /*16b0*/  FFMA.FTZ R97, R228, R7, R97 ;  /* 0x00000007e4617223 */ /* 0x000fe20000010061 */
[----:B------:R-:W-:Y:S01]  /*16c0*/  FFMA.FTZ R93, R232, R13, R93 ;  /* 0x0000000de85d7223 */ /* 0x000fe2000001005d */
[----:B------:R-:W-:Y:S01]  /*16d0*/  FADD.FTZ R125, R125, R13 ;  /* 0x0000000d7d7d7221 */ /* 0x000fe20000010000 */
[C---:B------:R-:W-:Y:S01]  /*16e0*/  FMUL.FTZ R222, R249.reuse, R204 ;  /* 0x000000ccf9de7220 */ /* 0x040fe20000410000 */
[----:B------:R-:W-:Y:S01]  /*16f0*/  FMUL.FTZ R204, R249, R194 ;  /* 0x000000c2f9cc7220 */ /* 0x000fe20000410000 */
[----:B------:R-:W-:Y:S01]  /*1700*/  FADD.FTZ R131, R131, R3 ;  /* 0x0000000383837221 */ /* 0x000fe20000010000 */
[----:B------:R-:W-:Y:S01]  /*1710*/  FFMA.FTZ R99, R226, R3, R99 ;  /* 0x00000003e2637223 */ /* 0x000fe20000010063 */
[----:B------:R-:W-:Y:S01]  /*1720*/  FFMA.FTZ R92, R233, R12, R92 ;  /* 0x0000000ce95c7223 */ /* 0x000fe2000001005c */
[----:B------:R-:W-:Y:S01]  /*1730*/  FADD.FTZ R124, R124, R12 ;  /* 0x0000000c7c7c7221 */ /* 0x000fe20000010000 */
[----:B--2---:R-:W-:Y:S01]  /*1740*/  FMUL.FTZ R198, R4, R11 ;  /* 0x0000000b04c67220 */ /* 0x004fe20000410000 */
[----:B------:R-:W-:Y:S01]  /*1750*/  FFMA.FTZ R4, R0, R241, RZ ;  /* 0x000000f100047223 */ /* 0x000fe200000100ff */
[----:B---3--:R-:W-:Y:S01]  /*1760*/  FMUL.FTZ R199, R5, R10 ;  /* 0x0000000a05c77220 */ /* 0x008fe20000410000 */
[----:B------:R-:W-:-:S02]  /*1770*/  FADD.FTZ R5, RZ, R241 ;  /* 0x000000f1ff057221 */ /* 0x000fc40000010000 */
[----:B------:R-:W-:Y:S02]  /*1780*/  FFMA.FTZ R4, R248, R240, R4 ;  /* 0x000000f0f8047223 */ /* 0x000fe40000010004 */
[----:B------:R-:W-:Y:S02]  /*1790*/  FADD.FTZ R5, R240, R5 ;  /* 0x00000005f0057221 */ /* 0x000fe40000010000 */
[----:B------:R-:W-:Y:S02]  /*17a0*/  FFMA.FTZ R4, R247, R239, R4 ;  /* 0x000000eff7047223 */ /* 0x000fe40000010004 */
[----:B------:R-:W-:Y:S02]  /*17b0*/  FADD.FTZ R5, R239, R5 ;  /* 0x00000005ef057221 */ /* 0x000fe40000010000 */
[----:B------:R-:W-:Y:S01]  /*17c0*/  FFMA.FTZ R4, R246, R238, R4 ;  /* 0x000000eef6047223 */ /* 0x000fe20000010004 */
[----:B----4-:R-:W-:Y:S01]  /*17d0*/  FMUL.FTZ R197, R197, R6 ;  /* 0x00000006c5c57220 */ /* 0x010fe20000410000 */
[----:B------:R-:W-:-:S02]  /*17e0*/  FADD.FTZ R6, R238, R5 ;  /* 0x00000005ee067221 */ /* 0x000fc40000010000 */
[----:B------:R-:W-:Y:S02]  /*17f0*/  FFMA.FTZ R5, R245, R237, R4 ;  /* 0x000000edf5057223 */ /* 0x000fe40000010004 */
[----:B------:R-:W-:Y:S01]  /*1800*/  FADD.FTZ R4, R237, R6 ;  /* 0x00000006ed047221 */ /* 0x000fe20000010000 */
[----:B------:R-:W-:Y:S01]  /*1810*/  FMUL.FTZ R195, R9, R2 ;  /* 0x0000000209c37220 */ /* 0x000fe20000410000 */
[----:B------:R-:W-:Y:S01]  /*1820*/  FFMA.FTZ R2, R244, R236, R5 ;  /* 0x000000ecf4027223 */ /* 0x000fe20000010005 */
[----:B------:R-:W2:Y:S01]  /*1830*/  LDL R6, [R1+0x5c] ;  /* 0x00005c0001067983 */ /* 0x000ea20000100800 */
[----:B------:R-:W-:Y:S02]  /*1840*/  FADD.FTZ R4, R236, R4 ;  /* 0x00000004ec047221 */ /* 0x000fe40000010000 */
[----:B------:R-:W-:Y:S01]  /*1850*/  FFMA.FTZ R2, R243, R235, R2 ;  /* 0x000000ebf3027223 */ /* 0x000fe20000010002 */
[----:B------:R-:W3:Y:S01]  /*1860*/  LDL R5, [R1+0x40] ;  /* 0x0000400001057983 */ /* 0x000ee20000100800 */
[----:B------:R-:W-:Y:S01]  /*1870*/  FMUL.FTZ R196, R196, R7 ;  /* 0x00000007c4c47220 */ /* 0x000fe20000410000 */
[----:B------:R-:W-:-:S02]  /*1880*/  FADD.FTZ R4, R235, R4 ;  /* 0x00000004eb047221 */ /* 0x000fc40000010000 */
[----:B------:R-:W4:Y:S01]  /*1890*/  LDL R7, [R1+0x58] ;  /* 0x0000580001077983 */ /* 0x000f220000100800 */
[----:B------:R-:W-:-:S03]  /*18a0*/  FMUL.FTZ R200, R200, R13 ;  /* 0x0000000dc8c87220 */ /* 0x000fc60000410000 */
[----:B------:R-:W2:Y:S01]  /*18b0*/  LDL R13, [R1+0x64] ;  /* 0x00006400010d7983 */ /* 0x000ea20000100800 */
[----:B------:R-:W-:Y:S01]  /*18c0*/  FMUL.FTZ R201, R201, R12 ;  /* 0x0000000cc9c97220 */ /* 0x000fe20000410000 */
[C---:B------:R-:W-:Y:S02]  /*18d0*/  FMUL.FTZ R218, R249.reuse, R203 ;  /* 0x000000cbf9da7220 */ /* 0x040fe40000410000 */
[----:B------:R-:W3:Y:S01]  /*18e0*/  LDL R12, [R1+0x68] ;  /* 0x00006800010c7983 */ /* 0x000ee20000100800 */
[----:B------:R-:W-:Y:S01]  /*18f0*/  FMUL.FTZ R194, R8, R3 ;  /* 0x0000000308c27220 */ /* 0x000fe20000410000 */
[----:B------:R-:W-:Y:S01]  /*1900*/  FFMA.FTZ R3, R242, R234, R2 ;  /* 0x000000eaf2037223 */ /* 0x000fe20000010002 */
[----:B------:R-:W-:Y:S01]  /*1910*/  FADD.FTZ R2, R234, R4 ;  /* 0x00000004ea027221 */ /* 0x000fe20000010000 */
[----:B------:R-:W-:Y:S01]  /*1920*/  FMUL.FTZ R203, R249, R193 ;  /* 0x000000c1f9cb7220 */ /* 0x000fe20000410000 */
[----:B------:R-:W3:Y:S01]  /*1930*/  LDL R4, [R1+0x44] ;  /* 0x0000440001047983 */ /* 0x000ee20000100800 */
[----:B------:R-:W-:Y:S01]  /*1940*/  FFMA.FTZ R94, R231, R10, R94 ;  /* 0x0000000ae75e7223 */ /* 0x000fe2000001005e */
[----:B------:R-:W-:Y:S01]  /*1950*/  FADD.FTZ R126, R126, R10 ;  /* 0x0000000a7e7e7221 */ /* 0x000fe20000010000 */
[----:B------:R-:W-:Y:S01]  /*1960*/  FFMA.FTZ R100, R225, R15, R100 ;  /* 0x0000000fe1647223 */ /* 0x000fe20000010064 */
[----:B------:R-:W-:Y:S01]  /*1970*/  FADD.FTZ R132, R132, R15 ;  /* 0x0000000f84847221 */ /* 0x000fe20000010000 */
[----:B------:R-:W3:Y:S01]  /*1980*/  LDL R10, [R1+0x6c] ;  /* 0x00006c00010a7983 */ /* 0x000ee20000100800 */
[----:B------:R-:W-:Y:S01]  /*1990*/  FADD.FTZ R138, R138, R60 ;  /* 0x0000003c8a8a7221 */ /* 0x000fe20000010000 */
[----:B------:R-:W-:-:S02]  /*19a0*/  FFMA.FTZ R106, R219, R60, R106 ;  /* 0x0000003cdb6a7223 */ /* 0x000fc4000001006a */
[----:B------:R-:W3:Y:S01]  /*19b0*/  LDL R9, [R1+0x50] ;  /* 0x0000500001097983 */ /* 0x000ee20000100800 */
[----:B------:R-:W-:-:S03]  /*19c0*/  FFMA.FTZ R101, R224, R14, R101 ;  /* 0x0000000ee0657223 */ /* 0x000fc60000010065 */
[----:B------:R-:W3:Y:S01]  /*19d0*/  LDL R8, [R1+0x54] ;  /* 0x0000540001087983 */ /* 0x000ee20000100800 */
        /* <DEDUP_REMOVED lines=8> */
[----:B----4-:R-:W-:Y:S02]  /*1a60*/  FMUL.FTZ R15, R7, R60 ;  /* 0x0000003c070f7220 */ /* 0x010fe40000410000 */
[----:B------:R0:W5:Y:S01]  /*1a70*/  LDL.LU R60, [R1+0xd0] ;  /* 0x0000d000013c7983 */ /* 0x0001620000300800 */
[----:B--2---:R-:W-:Y:S01]  /*1a80*/  FMUL.FTZ R192, R13, R14 ;  /* 0x0000000e0dc07220 */ /* 0x004fe20000410000 */
[----:B---3--:R-:W-:-:S02]  /*1a90*/  FMUL.FTZ R13, R5, R59 ;  /* 0x0000003b050d7220 */ /* 0x008fc40000410000 */
[----:B------:R-:W2:Y:S01]  /*1aa0*/  LDL R7, [R1+0x48] ;  /* 0x0000480001077983 */ /* 0x000ea20000100800 */
[----:B------:R-:W-:-:S03]  /*1ab0*/  FMUL.FTZ R14, R6, R252 ;  /* 0x000000fc060e7220 */ /* 0x000fc60000410000 */
[----:B------:R0:W5:Y:S01]  /*1ac0*/  LDL.LU R59, [R1+0xcc] ;  /* 0x0000cc00013b7983 */ /* 0x0001620000300800 */
[----:B------:R-:W-:-:S03]  /*1ad0*/  FMUL.FTZ R19, R12, R19 ;  /* 0x000000130c137220 */ /* 0x000fc60000410000 */
[----:B------:R-:W3:Y:S01]  /*1ae0*/  LDL R6, [R1+0x4c] ;  /* 0x00004c0001067983 */ /* 0x000ee20000100800 */
[----:B------:R-:W-:-:S03]  /*1af0*/  FMUL.FTZ R12, R4, R58 ;  /* 0x0000003a040c7220 */ /* 0x000fc60000410000 */
[----:B------:R0:W5:Y:S04]  /*1b00*/  LDL.LU R58, [R1+0xc8] ;  /* 0x0000c800013a7983 */ /* 0x0001680000300800 */
[----:B------:R-:W4:Y:S04]  /*1b10*/  LDL.LU R5, [R1+0x1c] ;  /* 0x00001c0001057983 */ /* 0x000f280000300800 */
        /* <DEDUP_REMOVED lines=19> */
[----:B------:R-:W-:-:S04]  /*1c50*/  FADD.FTZ R2, R201, R2 ;  /* 0x00000002c9027221 */ /* 0x000fc80000010000 */
[----:B------:R-:W-:-:S04]  /*1c60*/  FADD.FTZ R2, R200, R2 ;  /* 0x00000002c8027221 */ /* 0x000fc80000010000 */
[----:B------:R-:W-:-:S04]  /*1c70*/  FADD.FTZ R2, R199, R2 ;  /* 0x00000002c7027221 */ /* 0x000fc80000010000 */
[----:B------:R-:W-:-:S04]  /*1c80*/  FADD.FTZ R2, R198, R2 ;  /* 0x00000002c6027221 */ /* 0x000fc80000010000 */
[----:B------:R-:W-:Y:S01]  /*1c90*/  FADD.FTZ R2, R197, R2 ;  /* 0x00000002c5027221 */ /* 0x000fe20000010000 */
[----:B--2---:R-:W-:Y:S02]  /*1ca0*/  FMUL.FTZ R11, R7, R57 ;  /* 0x00000039070b7220 */ /* 0x004fe40000410000 */
[----:B------:R0:W5:Y:S04]  /*1cb0*/  LDL.LU R57, [R1+0xc4] ;  /* 0x0000c40001397983 */ /* 0x0001680000300800 */
[----:B------:R-:W2:Y:S01]  /*1cc0*/  LDL.LU R252, [R1+0x20] ;  /* 0x0000200001fc7983 */ /* 0x000ea20000300800 */
[----:B---3--:R-:W-:-:S03]  /*1cd0*/  FMUL.FTZ R10, R6, R56 ;  /* 0x00000038060a7220 */ /* 0x008fc60000410000 */
[----:B------:R-:W3:Y:S04]  /*1ce0*/  LDL R8, [R1+0x34] ;  /* 0x0000340001087983 */ /* 0x000ee80000100800 */
[----:B------:R0:W5:Y:S01]  /*1cf0*/  LDL.LU R56, [R1+0xc0] ;  /* 0x0000c00001387983 */ /* 0x0001620000300800 */
[----:B----4-:R-:W-:-:S03]  /*1d00*/  FADD.FTZ R5, R5, R55 ;  /* 0x0000003705057221 */ /* 0x010fc60000010000 */
[----:B------:R-:W4:Y:S01]  /*1d10*/  LDL.LU R7, [R1+0x24] ;  /* 0x0000240001077983 */ /* 0x000f220000300800 */
[----:B------:R-:W-:-:S03]  /*1d20*/  FMUL.FTZ R9, R4, R55 ;  /* 0x0000003704097220 */ /* 0x000fc60000410000 */
[----:B------:R-:W4:Y:S04]  /*1d30*/  LDL R6, [R1+0x38] ;  /* 0x0000380001067983 */ /* 0x000f280000100800 */
[----:B------:R1:W-:Y:S04]  /*1d40*/  STL [R1+0x1c], R5 ;  /* 0x00001c0501007387 */ /* 0x0003e80000100800 */
[----:B------:R0:W5:Y:S04]  /*1d50*/  LDL.LU R55, [R1+0xbc] ;  /* 0x0000bc0001377983 */ /* 0x0001680000300800 */
[----:B-1----:R-:W4:Y:S04]  /*1d60*/  LDL.LU R5, [R1+0x28] ;  /* 0x0000280001057983 */ /* 0x002f280000300800 */
[----:B------:R-:W4:Y:S01]  /*1d70*/  LDL R4, [R1+0x3c] ;  /* 0x00003c0001047983 */ /* 0x000f220000100800 */
        /* <DEDUP_REMOVED lines=30> */
[----:B------:R-:W-:Y:S02]  /*1f60*/  FFMA.FTZ R3, R219, R15, R3 ;  /* 0x0000000fdb037223 */ /* 0x000fe40000010003 */
[----:B------:R-:W-:Y:S02]  /*1f70*/  FADD.FTZ R2, R2, R9 ;  /* 0x0000000902027221 */ /* 0x000fe40000010000 */
[----:B------:R-:W-:-:S04]  /*1f80*/  FFMA.FTZ R3, R218, R14, R3 ;  /* 0x0000000eda037223 */ /* 0x000fc80000010003 */
[----:B------:R-:W-:Y:S01]  /*1f90*/  FFMA.FTZ R3, R217, R13, R3 ;  /* 0x0000000dd9037223 */ /* 0x000fe20000010003 */
[----:B------:R-:W-:Y:S01]  /*1fa0*/  FFMA.FTZ R114, R203, R53, R114 ;  /* 0x00000035cb727223 */ /* 0x000fe20000010072 */
[----:B------:R-:W-:Y:S02]  /*1fb0*/  FFMA.FTZ R115, R202, R52, R115 ;  /* 0x00000034ca737223 */ /* 0x000fe40000010073 */
[----:B------:R-:W-:-:S04]  /*1fc0*/  FFMA.FTZ R3, R216, R12, R3 ;  /* 0x0000000cd8037223 */ /* 0x000fc80000010003 */
[----:B------:R-:W-:-:S04]  /*1fd0*/  FFMA.FTZ R3, R207, R11, R3 ;  /* 0x0000000bcf037223 */ /* 0x000fc80000010003 */
[----:B------:R-:W-:-:S04]  /*1fe0*/  FFMA.FTZ R3, R206, R10, R3 ;  /* 0x0000000ace037223 */ /* 0x000fc80000010003 */
[----:B------:R-:W-:Y:S01]  /*1ff0*/  FFMA.FTZ R3, R205, R9, R3 ;  /* 0x00000009cd037223 */ /* 0x000fe20000010003 */
[----:B--2---:R-:W-:Y:S01]  /*2000*/  FADD.FTZ R252, R252, R54 ;  /* 0x00000036fcfc7221 */ /* 0x004fe20000010000 */
[----:B---3--:R-:W-:Y:S02]  /*2010*/  FMUL.FTZ R8, R8, R54 ;  /* 0x0000003608087220 */ /* 0x008fe40000410000 */
[----:B------:R0:W5:Y:S01]  /*2020*/  LDL.LU R54, [R1+0xb8] ;  /* 0x0000b80001367983 */ /* 0x0001620000300800 */
[----:B----4-:R-:W-:-:S03]  /*2030*/  FADD.FTZ R7, R7, R53 ;  /* 0x0000003507077221 */ /* 0x010fc60000010000 */
[----:B------:R-:W-:Y:S01]  /*2040*/  STL [R1+0x20], R252 ;  /* 0x000020fc01007387 */ /* 0x000fe20000100800 */
[----:B------:R-:W-:-:S03]  /*2050*/  FADD.FTZ R2, R2, R8 ;  /* 0x0000000802027221 */ /* 0x000fc60000010000 */
[----:B------:R1:W-:Y:S02]  /*2060*/  STL [R1+0x24], R7 ;  /* 0x0000240701007387 */ /* 0x0003e40000100800 */
[----:B-1----:R-:W-:Y:S02]  /*2070*/  FMUL.FTZ R7, R6, R53 ;  /* 0x0000003506077220 */ /* 0x002fe40000410000 */
[----:B------:R0:W5:Y:S02]  /*2080*/  LDL.LU R53, [R1+0xb4] ;  /* 0x0000b40001357983 */ /* 0x0001640000300800 */
[----:B------:R-:W-:Y:S01]  /*2090*/  FADD.FTZ R2, R2, R7 ;  /* 0x0000000702027221 */ /* 0x000fe20000010000 */
[----:B------:R-:W-:Y:S01]  /*20a0*/  FMUL.FTZ R6, R4, R52 ;  /* 0x0000003404067220 */ /* 0x000fe20000410000 */
[----:B------:R-:W-:Y:S02]  /*20b0*/  FADD.FTZ R5, R5, R52 ;  /* 0x0000003405057221 */ /* 0x000fe40000010000 */
[----:B------:R0:W5:Y:S01]  /*20c0*/  LDL.LU R52, [R1+0xb0] ;  /* 0x0000b00001347983 */ /* 0x0001620000300800 */
[----:B------:R-:W-:-:S03]  /*20d0*/  FADD.FTZ R2, R2, R6 ;  /* 0x0000000602027221 */ /* 0x000fc60000010000 */
[----:B------:R0:W-:Y:S04]  /*20e0*/  STL [R1+0x28], R5 ;  /* 0x0000280501007387 */ /* 0x0001e80000100800 */
[----:B------:R0:W-:Y:S01]  /*20f0*/  STL [R1], R2 ;  /* 0x0000000201007387 */ /* 0x0001e20000100800 */
[----:B------:R-:W-:-:S04]  /*2100*/  FFMA.FTZ R3, R204, R8, R3 ;  /* 0x00000008cc037223 */ /* 0x000fc80000010003 */
[----:B------:R-:W-:-:S04]  /*2110*/  FFMA.FTZ R3, R203, R7, R3 ;  /* 0x00000007cb037223 */ /* 0x000fc80000010003 */
[----:B------:R-:W-:Y:S01]  /*2120*/  FFMA.FTZ R252, R202, R6, R3 ;  /* 0x00000006cafc7223 */ /* 0x000fe20000010003 */
[----:B0-----:R-:W-:Y:S06]  /*2130*/  BRA `(.L_x_15411) ;  /* 0x00000004000c7947 */ /* 0x001fec0003800000 */
.L_x_15410:
        /* <DEDUP_REMOVED lines=33> */
.L_x_15412:
        /* <DEDUP_REMOVED lines=34> */
.L_x_15411:
[----:B------:R-:W-:Y:S05]  /*2570*/  BSYNC.RECONVERGENT B1 ;  /* 0x0000000000017941 */ /* 0x000fea0003800200 */
.L_x_15409:
        /* <DEDUP_REMOVED lines=23> */
.L_x_15794:
        /* <DEDUP_REMOVED lines=57> */
[----:B------:R-:W-:-:S05]  /*2a80*/  HADD2.F32 R2, -RZ, R176.H0_H0 ;  /* 0x200000b0ff027230 */ /* 0x000fca0000004100 */
[----:B------:R-:W-:Y:S02]  /*2a90*/  FMUL.FTZ R2, R2, R5 ;  /* 0x0000000502027220 */ /* 0x000fe40000410000 */
[----:B------:R1:W5:Y:S04]  /*2aa0*/  LDL.LU R5, [R1+0xb4] ;  /* 0x0000b40001057983 */ /* 0x0003680000300800 */
[----:B------:R2:W-:Y:S04]  /*2ab0*/  STL [R1+0x4], R2 ;  /* 0x0000040201007387 */ /* 0x0005e80000100800 */
[----:B--2---:R1:W5:Y:S02]  /*2ac0*/  LDL.LU R2, [R1+0xb0] ;  /* 0x0000b00001027983 */ /* 0x0043640000300800 */
.L_x_15420:
[----:B------:R-:W-:Y:S05]  /*2ad0*/  BSYNC.RECONVERGENT B3 ;  /* 0x0000000000037941 */ /* 0x000fea0003800200 */
.L_x_15419:
        /* <DEDUP_REMOVED lines=14> */
[----:B---3--:R-:W-:Y:S02]  /*2bc0*/  F2FP.F16.F32.PACK_AB R5, RZ, R6 ;  /* 0x00000006ff05723e */ /* 0x008fe400000000ff */
[----:B------:R2:W5:Y:S02]  /*2bd0*/  LDL.LU R6, [R1+0xb8] ;  /* 0x0000b80001067983 */ /* 0x0005640000300800 */
[----:B----4-:R-:W-:Y:S02]  /*2be0*/  PRMT R2, R5, 0x7610, R2 ;  /* 0x0000761005027816 */ /* 0x010fe40000000002 */
[----:B------:R2:W5:Y:S02]  /*2bf0*/  LDL.LU R5, [R1+0xb4] ;  /* 0x0000b40001057983 */ /* 0x0005640000300800 */
[----:B------:R-:W-:Y:S02]  /*2c00*/  PRMT R180, R2, 0x7610, R180 ;  /* 0x0000761002b47816 */ /* 0x000fe400000000b4 */
[----:B------:R2:W5:Y:S05]  /*2c10*/  LDL.LU R2, [R1+0xb0] ;  /* 0x0000b00001027983 */ /* 0x00056a0000300800 */
.L_x_15418:
[----:B------:R-:W-:Y:S05]  /*2c20*/  BSYNC.RECONVERGENT B2 ;  /* 0x0000000000027941 */ /* 0x000fea0003800200 */
.L_x_15417:
        /* <DEDUP_REMOVED lines=10> */
[----:B----4-:R-:W-:-:S04]  /*2cd0*/  FADD.FTZ R0, R240, -R2 ;  /* 0x80000002f0007221 */ /* 0x010fc80000010000 */
[----:B------:R-:W-:-:S05]  /*2ce0*/  FMUL.FTZ R0, R249, R0 ;  /* 0x00000000f9007220 */ /* 0x000fca0000410000 */
[----:B------:R-:W-:-:S05]  /*2cf0*/  FSEL R0, R0, RZ, P1 ;  /* 0x000000ff00007208 */ /* 0x000fca0000800000 */
[----:B------:R-:W-:-:S04]  /*2d00*/  FMUL.FTZ R0, R0, UR13 ;  /* 0x0000000d00007c20 */ /* 0x000fc80008410000 */
[----:B------:R-:W-:Y:S01]  /*2d10*/  FMUL.FTZ R2, R0, UR12 ;  /* 0x0000000c00027c20 */ /* 0x000fe20008410000 */
[----:B------:R-:W-:-:S05]  /*2d20*/  HADD2.F32 R0, -RZ, R176.H1_H1 ;  /* 0x300000b0ff007230 */ /* 0x000fca0000004100 */
[----:B------:R-:W-:Y:S02]  /*2d30*/  FMUL.FTZ R0, R0, R2 ;  /* 0x0000000200007220 */ /* 0x000fe40000410000 */
[----:B------:R3:W5:Y:S04]  /*2d40*/  LDL.LU R2, [R1+0xb4] ;  /* 0x0000b40001027983 */ /* 0x0007680000300800 */
[----:B------:R4:W-:Y:S04]  /*2d50*/  STL [R1+0x4], R0 ;  /* 0x0000040001007387 */ /* 0x0009e80000100800 */
[----:B----4-:R3:W5:Y:S02]  /*2d60*/  LDL.LU R0, [R1+0xb0] ;  /* 0x0000b00001007983 */ /* 0x0107640000300800 */
.L_x_15424:
[----:B------:R-:W-:Y:S05]  /*2d70*/  BSYNC.RECONVERGENT B3 ;  /* 0x0000000000037941 */ /* 0x000fea0003800200 */
.L_x_15423:
        /* <DEDUP_REMOVED lines=14> */
[----:B0-----:R-:W-:Y:S02]  /*2e60*/  F2FP.F16.F32.PACK_AB R2, RZ, R5 ;  /* 0x00000005ff02723e */ /* 0x001fe400000000ff */
[----:B------:R4:W5:Y:S02]  /*2e70*/  LDL.LU R5, [R1+0xb8] ;  /* 0x0000b80001057983 */ /* 0x0009640000300800 */
[----:B-1----:R-:W-:Y:S02]  /*2e80*/  PRMT R0, R2, 0x7610, R0 ;  /* 0x0000761002007816 */ /* 0x002fe40000000000 */
[----:B------:R4:W5:Y:S02]  /*2e90*/  LDL.LU R2, [R1+0xb4] ;  /* 0x0000b40001027983 */ /* 0x0009640000300800 */
[----:B------:R-:W-:Y:S02]  /*2ea0*/  PRMT R180, R180, 0x5410, R0 ;  /* 0x00005410b4b47816 */ /* 0x000fe40000000000 */
[----:B------:R4:W5:Y:S05]  /*2eb0*/  LDL.LU R0, [R1+0xb0] ;  /* 0x0000b00001007983 */ /* 0x00096a0000300800 */
.L_x_15422:
[----:B------:R-:W-:Y:S05]  /*2ec0*/  BSYNC.RECONVERGENT B2 ;  /* 0x0000000000027941 */ /* 0x000fea0003800200 */
.L_x_15421:
        /* <DEDUP_REMOVED lines=19> */
[----:B-1----:R0:W5:Y:S02]  /*3000*/  LDL.LU R0, [R1+0xb0] ;  /* 0x0000b00001007983 */ /* 0x0021640000300800 */
.L_x_15428:
[----:B------:R-:W-:Y:S05]  /*3010*/  BSYNC.RECONVERGENT B3 ;  /* 0x0000000000037941 */ /* 0x000fea0003800200 */
.L_x_15427:
        /* <DEDUP_REMOVED lines=14> */
[----:B-1----:R-:W-:Y:S02]  /*3100*/  F2FP.F16.F32.PACK_AB R2, RZ, R5 ;  /* 0x00000005ff02723e */ /* 0x002fe400000000ff */
[----:B------:R1:W5:Y:S02]  /*3110*/  LDL.LU R5, [R1+0xb8] ;  /* 0x0000b80001057983 */ /* 0x0003640000300800 */
[----:B---3--:R-:W-:Y:S02]  /*3120*/  PRMT R0, R2, 0x7610, R0 ;  /* 0x0000761002007816 */ /* 0x008fe40000000000 */
[----:B------:R1:W5:Y:S02]  /*3130*/  LDL.LU R2, [R1+0xb4] ;  /* 0x0000b40001027983 */ /* 0x0003640000300800 */
[----:B------:R-:W-:Y:S02]  /*3140*/  PRMT R181, R0, 0x7610, R181 ;  /* 0x0000761000b57816 */ /* 0x000fe400000000b5 */
[----:B------:R1:W5:Y:S05]  /*3150*/  LDL.LU R0, [R1+0xb0] ;  /* 0x0000b00001007983 */ /* 0x00036a0000300800 */
.L_x_15426:
[----:B------:R-:W-:Y:S05]  /*3160*/  BSYNC.RECONVERGENT B2 ;  /* 0x0000000000027941 */ /* 0x000fea0003800200 */
.L_x_15425:
        /* <DEDUP_REMOVED lines=19> */
[----:B-1----:R0:W5:Y:S02]  /*32a0*/  LDL.LU R0, [R1+0xb0] ;  /* 0x0000b00001007983 */ /* 0x0021640000300800 */
.L_x_15432:
[----:B------:R-:W-:Y:S05]  /*32b0*/  BSYNC.RECONVERGENT B3 ;  /* 0x0000000000037941 */ /* 0x000fea0003800200 */
.L_x_15431:
        /* <DEDUP_REMOVED lines=20> */
.L_x_15430:
[----:B------:R-:W-:Y:S05]  /*3400*/  BSYNC.RECONVERGENT B2 ;  /* 0x0000000000027941 */ /* 0x000fea0003800200 */
.L_x_15429:
        /* <DEDUP_REMOVED lines=20> */
.L_x_15436:
[----:B------:R-:W-:Y:S05]  /*3550*/  BSYNC.RECONVERGENT B3 ;  /* 0x0000000000037941 */ /* 0x000fea0003800200 */
.L_x_15435:
        /* <DEDUP_REMOVED lines=20> */
.L_x_15434:
[----:B------:R-:W-:Y:S05]  /*36a0*/  BSYNC.RECONVERGENT B2 ;  /* 0x0000000000027941 */ /* 0x000fea0003800200 */
.L_x_15433:
        /* <DEDUP_REMOVED lines=20> */
.L_x_15440:
[----:B------:R-:W-:Y:S05]  /*37f0*/  BSYNC.RECONVERGENT B3 ;  /* 0x0000000000037941 */ /* 0x000fea0003800200 */
.L_x_15439:
        /* <DEDUP_REMOVED lines=20> */
.L_x_15438:
[----:B------:R-:W-:Y:S05]  /*3940*/  BSYNC.RECONVERGENT B2 ;  /* 0x0000000000027941 */ /* 0x000fea0003800200 */
.L_x_15437:
        /* <DEDUP_REMOVED lines=20> */
.L_x_15444:
[----:B------:R-:W-:Y:S05]  /*3a90*/  BSYNC.RECONVERGENT B3 ;  /* 0x0000000000037941 */ /* 0x000fea0003800200 */
.L_x_15443:
        /* <DEDUP_REMOVED lines=20> */
.L_x_15442:
[----:B------:R-:W-:Y:S05]  /*3be0*/  BSYNC.RECONVERGENT B2 ;  /* 0x0000000000027941 */ /* 0x000fea0003800200 */
.L_x_15441:
[----:B------:R-:W-:Y:S05]  /*3bf0*/  @!P3 BRA `(.L_x_15445) ;  /* 0x0000002800c8b947 */ /* 0x000fea0003800000 */
[----:B------:R-:W-:Y:S01]  /*3c00*/  ISETP.GE.U32.AND P0, PT, R214, RZ, PT ;  /* 0x000000ffd600720c */ /* 0x000fe20003f06070 */
        /* <DEDUP_REMOVED lines=13> */
.L_x_15447:
[----:B------:R-:W-:Y:S05]  /*3ce0*/  BSYNC.RECONVERGENT B2 ;  /* 0x0000000000027941 */ /* 0x000fea0003800200 */
.L_x_15446:
        /* <DEDUP_REMOVED lines=13> */
.L_x_15416:
[----:B------:R-:W-:Y:S04]  /*3dc0*/  BSSY.RECONVERGENT B2, `(.L_x_15448) ;  /* 0x000001c000027945 */ /* 0x000fe80003800200 */
[----:B------:R-:W-:Y:S05]  /*3dd0*/  @!P3 BRA `(.L_x_15449) ;  /* 0x000000000068b947 */ /* 0x000fea0003800000 */
[----:B------:R-:W-:Y:S01]  /*3de0*/  LOP3.LUT P0, RZ, R214, 0xff, RZ, 0xc0, !PT ;  /* 0x000000ffd6ff7812 */ /* 0x000fe2000780c0ff */
[----:B------:R-:W-:Y:S01]  /*3df0*/  BSSY.RECONVERGENT B3, `(.L_x_15450) ;  /* 0x000000c000037945 */ /* 0x000fe20003800200 */
[----:B------:R-:W-:-:S11]  /*3e00*/  HFMA2 R184, -RZ, RZ, 0, 0 ;  /* 0x00000000ffb87431 */ /* 0x000fd600000001ff */
[----:B------:R-:W-:Y:S05]  /*3e10*/  @!P0 BRA `(.L_x_15451) ;  /* 0x0000000000248947 */ /* 0x000fea0003800000 */
[----:B-----5:R-:W-:Y:S01]  /*3e20*/  FFMA.FTZ R184, R0, R4, R3 ;  /* 0x0000000400b87223 */ /* 0x020fe20000010003 */
        /* <DEDUP_REMOVED lines=8> */
.L_x_15451:
[----:B------:R-:W-:Y:S05]  /*3eb0*/  BSYNC.RECONVERGENT B3 ;  /* 0x0000000000037941 */ /* 0x000fea0003800200 */
.L_x_15450:
        /* <DEDUP_REMOVED lines=12> */
.L_x_15449:
[----:B------:R-:W-:Y:S05]  /*3f80*/  BSYNC.RECONVERGENT B2 ;  /* 0x0000000000027941 */ /* 0x000fea0003800200 */
.L_x_15448:
        /* <DEDUP_REMOVED lines=15> */
.L_x_15455:
[----:B------:R-:W-:Y:S05]  /*4080*/  BSYNC.RECONVERGENT B3 ;  /* 0x0000000000037941 */ /* 0x000fea0003800200 */
.L_x_15454:
        /* <DEDUP_REMOVED lines=12> */
.L_x_15453:
[----:B------:R-:W-:Y:S05]  /*4150*/  BSYNC.RECONVERGENT B2 ;  /* 0x0000000000027941 */ /* 0x000fea0003800200 */
.L_x_15452:
        /* <DEDUP_REMOVED lines=15> */
.L_x_15459:
[----:B------:R-:W-:Y:S05]  /*4250*/  BSYNC.RECONVERGENT B3 ;  /* 0x0000000000037941 */ /* 0x000fea0003800200 */
.L_x_15458:
        /* <DEDUP_REMOVED lines=12> */
.L_x_15457:
[----:B------:R-:W-:Y:S05]  /*4320*/  BSYNC.RECONVERGENT B2 ;  /* 0x0000000000027941 */ /* 0x000fea0003800200 */
.L_x_15456:
        /* <DEDUP_REMOVED lines=15> */
.L_x_15463:
[----:B------:R-:W-:Y:S05]  /*4420*/  BSYNC.RECONVERGENT B3 ;  /* 0x0000000000037941 */ /* 0x000fea0003800200 */
.L_x_15462:
        /* <DEDUP_REMOVED lines=12> */
.L_x_15461:
[----:B------:R-:W-:Y:S05]  /*44f0*/  BSYNC.RECONVERGENT B2 ;  /* 0x0000000000027941 */ /* 0x000fea0003800200 */
.L_x_15460:
        /* <DEDUP_REMOVED lines=15> */
.L_x_15467:
[----:B------:R-:W-:Y:S05]  /*45f0*/  BSYNC.RECONVERGENT B3 ;  /* 0x0000000000037941 */ /* 0x000fea0003800200 */
.L_x_15466:
        /* <DEDUP_REMOVED lines=12> */
.L_x_15465:
[----:B------:R-:W-:Y:S05]  /*46c0*/  BSYNC.RECONVERGENT B2 ;  /* 0x0000000000027941 */ /* 0x000fea0003800200 */
.L_x_15464:
        /* <DEDUP_REMOVED lines=15> */
.L_x_15471:
[----:B------:R-:W-:Y:S05]  /*47c0*/  BSYNC.RECONVERGENT B3 ;  /* 0x0000000000037941 */ /* 0x000fea0003800200 */
.L_x_15470:
        /* <DEDUP_REMOVED lines=12> */
.L_x_15469:
[----:B------:R-:W-:Y:S05]  /*4890*/  BSYNC.RECONVERGENT B2 ;  /* 0x0000000000027941 */ /* 0x000fea0003800200 */
.L_x_15468:
        /* <DEDUP_REMOVED lines=15> */
.L_x_15475:
[----:B------:R-:W-:Y:S05]  /*4990*/  BSYNC.RECONVERGENT B3 ;  /* 0x0000000000037941 */ /* 0x000fea0003800200 */
.L_x_15474:
        /* <DEDUP_REMOVED lines=12> */
.L_x_15473:
[----:B------:R-:W-:Y:S05]  /*4a60*/  BSYNC.RECONVERGENT B2 ;  /* 0x0000000000027941 */ /* 0x000fea0003800200 */
.L_x_15472:
        /* <DEDUP_REMOVED lines=52> */
[----:B------:R-:W-:Y:S01]  /*4db0*/  @P0 HADD2.F32 R188, -RZ, R179.H1_H1 ;  /* 0x300000b3ffbc0230 */ /* 0x000fe20000004100 */
[----:B--2---:R-:W-:Y:S01]  /*4dc0*/  MOV R215, R186 ;  /* 0x000000ba00d77202 */ /* 0x004fe20000000f00 */
[----:B------:R-:W-:-:S04]  /*4dd0*/  FMUL.FTZ R186, R191, UR13 ;  /* 0x0000000dbfba7c20 */ /* 0x000fc80008410000 */
[----:B------:R-:W-:-:S04]  /*4de0*/  FMUL.FTZ R186, R186, UR12 ;  /* 0x0000000cbaba7c20 */ /* 0x000fc80008410000 */
[-C--:B------:R-:W-:Y:S01]  /*4df0*/  @P0 FMUL.FTZ R187, R188, R186.reuse ;  /* 0x000000babcbb0220 */ /* 0x080fe20000410000 */
[----:B------:R-:W-:Y:S01]  /*4e00*/  FMUL.FTZ R186, R59, R186 ;  /* 0x000000ba3bba7220 */ /* 0x000fe20000410000 */
[----:B------:R-:W-:Y:S02]  /*4e10*/  MOV R188, R215 ;  /* 0x000000d700bc7202 */ /* 0x000fe40000000f00 */
[----:B------:R-:W-:Y:S02]  /*4e20*/  FADD.FTZ R171, R171, R187 ;  /* 0x000000bbabab7221 */ /* 0x000fe40000010000 */
[----:B------:R-:W-:-:S04]  /*4e30*/  FSEL R186, R186, RZ, P0 ;  /* 0x000000ffbaba7208 */ /* 0x000fc80000000000 */
[----:B------:R-:W-:-:S04]  /*4e40*/  F2FP.F16.F32.PACK_AB R186, RZ, R186 ;  /* 0x000000baffba723e */ /* 0x000fc800000000ff */
[----:B------:R-:W-:Y:S02]  /*4e50*/  PRMT R183, R183, 0x5410, R186 ;  /* 0x00005410b7b77816 */ /* 0x000fe400000000ba */
[----:B------:R3:W5:Y:S04]  /*4e60*/  LDL.LU R186, [R1+0x4] ;  /* 0x0000040001ba7983 */ /* 0x0007680000300800 */
[----:B------:R3:W5:Y:S01]  /*4e70*/  LDL.LU R187, [R1+0x10] ;  /* 0x0000100001bb7983 */ /* 0x0007620000300800 */
[----:B------:R-:W-:Y:S05]  /*4e80*/  BRA `(.L_x_15445) ;  /* 0x0000001800247947 */ /* 0x000fea0003800000 */
.L_x_15415:
        /* <DEDUP_REMOVED lines=17> */
[----:B------:R-:W-:Y:S02]  /*4fa0*/  @P0 HADD2.F32 R8, -RZ, R176.H0_H0 ;  /* 0x200000b0ff080230 */ /* 0x000fe40000004100 */
        /* <DEDUP_REMOVED lines=12> */
[----:B-1----:R-:W-:-:S02]  /*5070*/  F2FP.F16.F32.PACK_AB R5, RZ, R6 ;  /* 0x00000006ff05723e */ /* 0x002fc400000000ff */
[----:B------:R3:W5:Y:S02]  /*5080*/  LDL.LU R6, [R1+0xb8] ;  /* 0x0000b80001067983 */ /* 0x0007640000300800 */
[----:B--2---:R-:W-:Y:S02]  /*5090*/  PRMT R2, R5, 0x7610, R2 ;  /* 0x0000761005027816 */ /* 0x004fe40000000002 */
[----:B------:R3:W5:Y:S02]  /*50a0*/  LDL.LU R5, [R1+0xb4] ;  /* 0x0000b40001057983 */ /* 0x0007640000300800 */
[----:B------:R-:W-:Y:S02]  /*50b0*/  PRMT R180, R2, 0x7610, R180 ;  /* 0x0000761002b47816 */ /* 0x000fe400000000b4 */
[----:B------:R3:W5:Y:S05]  /*50c0*/  LDL.LU R2, [R1+0xb0] ;  /* 0x0000b00001027983 */ /* 0x00076a0000300800 */
.L_x_15478:
[----:B------:R-:W-:Y:S05]  /*50d0*/  BSYNC.RECONVERGENT B2 ;  /* 0x0000000000027941 */ /* 0x000fea0003800200 */
.L_x_15477:
        /* <DEDUP_REMOVED lines=9> */
[----:B------:R-:W-:Y:S02]  /*5170*/  @P0 HADD2.F32 R7, -RZ, R176.H1_H1 ;  /* 0x300000b0ff070230 */ /* 0x000fe40000004100 */
[----:B------:R2:W-:Y:S01]  /*5180*/  STL [R1+0xb0], R0 ;  /* 0x0000b00001007387 */ /* 0x0005e20000100800 */
[----:B----4-:R-:W-:Y:S01]  /*5190*/  MOV R5, R49 ;  /* 0x0000003100057202 */ /* 0x010fe20000000f00 */
        /* <DEDUP_REMOVED lines=16> */
.L_x_15480:
[----:B------:R-:W-:Y:S05]  /*52a0*/  BSYNC.RECONVERGENT B2 ;  /* 0x0000000000027941 */ /* 0x000fea0003800200 */
.L_x_15479:
        /* <DEDUP_REMOVED lines=9> */
[----:B------:R-:W-:Y:S02]  /*5340*/  @P0 HADD2.F32 R7, -RZ, R177.H0_H0 ;  /* 0x200000b1ff070230 */ /* 0x000fe40000004100 */
        /* <DEDUP_REMOVED lines=18> */
.L_x_15482:
[----:B------:R-:W-:Y:S05]  /*5470*/  BSYNC.RECONVERGENT B2 ;  /* 0x0000000000027941 */ /* 0x000fea0003800200 */
.L_x_15481:
        /* <DEDUP_REMOVED lines=28> */
.L_x_15484:
[----:B------:R-:W-:Y:S05]  /*5640*/  BSYNC.RECONVERGENT B2 ;  /* 0x0000000000027941 */ /* 0x000fea0003800200 */
.L_x_15483:
        /* <DEDUP_REMOVED lines=28> */
.L_x_15486:
[----:B------:R-:W-:Y:S05]  /*5810*/  BSYNC.RECONVERGENT B2 ;  /* 0x0000000000027941 */ /* 0x000fea0003800200 */
.L_x_15485:
        /* <DEDUP_REMOVED lines=28> */
.L_x_15488:
[----:B------:R-:W-:Y:S05]  /*59e0*/  BSYNC.RECONVERGENT B2 ;  /* 0x0000000000027941 */ /* 0x000fea0003800200 */
.L_x_15487:
        /* <DEDUP_REMOVED lines=28> */
.L_x_15490:
[----:B------:R-:W-:Y:S05]  /*5bb0*/  BSYNC.RECONVERGENT B2 ;  /* 0x0000000000027941 */ /* 0x000fea0003800200 */
.L_x_15489:
        /* <DEDUP_REMOVED lines=8> */
[----:B------:R-:W-:-:S04]  /*5c40*/  FMUL.FTZ R214, R214, UR13 ;  /* 0x0000000dd6d67c20 */ /* 0x000fc80008410000 */
[----:B-1----:R-:W-:Y:S01]  /*5c50*/  FMUL.FTZ R0, R214, UR12 ;  /* 0x0000000cd6007c20 */ /* 0x002fe20008410000 */
[----:B------:R-:W-:Y:S02]  /*5c60*/  HFMA2 R214, -RZ, RZ, 0, 0 ;  /* 0x00000000ffd67431 */ /* 0x000fe400000001ff */
[----:B------:R-:W-:-:S05]  /*5c70*/  @P0 HADD2.F32 R215, -RZ, R179.H1_H1 ;  /* 0x300000b3ffd70230 */ /* 0x000fca0000004100 */
[-C--:B------:R-:W-:Y:S01]  /*5c80*/  @P0 FMUL.FTZ R214, R215, R0.reuse ;  /* 0x00000000d7d60220 */ /* 0x080fe20000410000 */
[----:B------:R-:W-:Y:S02]  /*5c90*/  MOV R215, R0 ;  /* 0x0000000000d77202 */ /* 0x000fe40000000f00 */
[----:B------:R1:W5:Y:S01]  /*5ca0*/  LDL.LU R0, [R1+0xb0] ;  /* 0x0000b00001007983 */ /* 0x0003620000300800 */
[----:B------:R-:W-:Y:S02]  /*5cb0*/  FADD.FTZ R171, R171, R214 ;  /* 0x000000d6abab7221 */ /* 0x000fe40000010000 */
[----:B------:R-:W-:-:S05]  /*5cc0*/  FMUL.FTZ R214, R59, R215 ;  /* 0x000000d73bd67220 */ /* 0x000fca0000410000 */
[----:B------:R-:W-:-:S04]  /*5cd0*/  FSEL R214, R214, RZ, P0 ;  /* 0x000000ffd6d67208 */ /* 0x000fc80000000000 */
[----:B------:R-:W-:-:S04]  /*5ce0*/  F2FP.F16.F32.PACK_AB R214, RZ, R214 ;  /* 0x000000d6ffd6723e */ /* 0x000fc800000000ff */
[----:B------:R-:W-:Y:S01]  /*5cf0*/  PRMT R183, R183, 0x5410, R214 ;  /* 0x00005410b7b77816 */ /* 0x000fe200000000d6 */
[----:B-1----:R-:W-:Y:S06]  /*5d00*/  BRA `(.L_x_15445) ;  /* 0x0000000800847947 */ /* 0x002fec0003800000 */
.L_x_15476:
        /* <DEDUP_REMOVED lines=26> */
.L_x_15492:
[----:B------:R-:W-:Y:S05]  /*5eb0*/  BSYNC.RECONVERGENT B2 ;  /* 0x0000000000027941 */ /* 0x000fea0003800200 */
.L_x_15491:
[----:B------:R-:W-:Y:S04]  /*5ec0*/  BSSY.RECONVERGENT B2, `(.L_x_15493) ;  /* 0x000000d000027945 */ /* 0x000fe80003800200 */
[----:B------:R-:W-:Y:S05]  /*5ed0*/  @!P3 BRA `(.L_x_15494) ;  /* 0x00000000002cb947 */ /* 0x000fea0003800000 */
[----:B------:R-:W-:Y:S01]  /*5ee0*/  LOP3.LUT P0, RZ, R214, 0xff00, RZ, 0xc0, !PT ;  /* 0x0000ff00d6ff7812 */ /* 0x000fe2000780c0ff */
[----:B------:R-:W-:Y:S01]  /*5ef0*/  FMUL.FTZ R185, R191, UR13 ;  /* 0x0000000dbfb97c20 */ /* 0x000fe20008410000 */
[----:B-1----:R-:W-:-:S03]  /*5f00*/  MOV R186, RZ ;  /* 0x000000ff00ba7202 */ /* 0x002fc60000000f00 */
        /* <DEDUP_REMOVED lines=8> */
.L_x_15494:
[----:B------:R-:W-:Y:S05]  /*5f90*/  BSYNC.RECONVERGENT B2 ;  /* 0x0000000000027941 */ /* 0x000fea0003800200 */
.L_x_15493:
[----:B------:R-:W-:Y:S04]  /*5fa0*/  BSSY.RECONVERGENT B2, `(.L_x_15495) ;  /* 0x000000d000027945 */ /* 0x000fe80003800200 */
        /* <DEDUP_REMOVED lines=12> */
.L_x_15496:
[----:B------:R-:W-:Y:S05]  /*6070*/  BSYNC.RECONVERGENT B2 ;  /* 0x0000000000027941 */ /* 0x000fea0003800200 */
.L_x_15495:
[----:B-1----:R-:W-:Y:S01]  /*6080*/  @P4 FFMA.FTZ R186, R246, R4, R3 ;  /* 0x00000004f6ba4223 */ /* 0x002fe20000010003 */
        /* <DEDUP_REMOVED lines=16> */
.L_x_15498:
[----:B------:R-:W-:Y:S05]  /*6190*/  BSYNC.RECONVERGENT B2 ;  /* 0x0000000000027941 */ /* 0x000fea0003800200 */
.L_x_15497:
        /* <DEDUP_REMOVED lines=17> */
.L_x_15500:
[----:B------:R-:W-:Y:S05]  /*62b0*/  BSYNC.RECONVERGENT B2 ;  /* 0x0000000000027941 */ /* 0x000fea0003800200 */
.L_x_15499:
        /* <DEDUP_REMOVED lines=17> */
.L_x_15502:
[----:B------:R-:W-:Y:S05]  /*63d0*/  BSYNC.RECONVERGENT B2 ;  /* 0x0000000000027941 */ /* 0x000fea0003800200 */
.L_x_15501:
        /* <DEDUP_REMOVED lines=11> */
[----:B-1----:R-:W-:-:S05]  /*6490*/  @P0 HADD2.F32 R0, -RZ, R179.H0_H0 ;  /* 0x200000b3ff000230 */ /* 0x002fca0000004100 */
[-C--:B------:R-:W-:Y:S02]  /*64a0*/  @P0 FMUL.FTZ R190, R0, R189.reuse ;  /* 0x000000bd00be0220 */ /* 0x080fe40000410000 */
[----:B------:R1:W5:Y:S01]  /*64b0*/  LDL.LU R0, [R1+0xb0] ;  /* 0x0000b00001007983 */ /* 0x0003620000300800 */
[----:B------:R-:W-:Y:S01]  /*64c0*/  FMUL.FTZ R189, R58, R189 ;  /* 0x000000bd3abd7220 */ /* 0x000fe20000410000 */
[----:B------:R-:W-:-:S04]  /*64d0*/  FADD.FTZ R170, R170, R190 ;  /* 0x000000beaaaa7221 */ /* 0x000fc80000010000 */
[----:B------:R-:W-:-:S04]  /*64e0*/  FSEL R189, R189, RZ, P0 ;  /* 0x000000ffbdbd7208 */ /* 0x000fc80000000000 */
[----:B------:R-:W-:-:S04]  /*64f0*/  F2FP.F16.F32.PACK_AB R189, RZ, R189 ;  /* 0x000000bdffbd723e */ /* 0x000fc800000000ff */
[----:B-1----:R-:W-:-:S07]  /*6500*/  PRMT R183, R189, 0x7610, R183 ;  /* 0x00007610bdb77816 */ /* 0x002fce00000000b7 */
.L_x_15504:
[----:B------:R-:W-:Y:S05]  /*6510*/  BSYNC.RECONVERGENT B2 ;  /* 0x0000000000027941 */ /* 0x000fea0003800200 */
.L_x_15503:
        /* <DEDUP_REMOVED lines=20> */
[----:B------:R-:W-:Y:S02]  /*6660*/  @P0 HADD2.F32 R215, -RZ, R179.H1_H1 ;  /* 0x300000b3ffd70230 */ /* 0x000fe40000004100 */
[----:B---3--:R-:W-:-:S04]  /*6670*/  FMUL.FTZ R214, R0, UR13 ;  /* 0x0000000d00d67c20 */ /* 0x008fc80008410000 */
[----:B------:R-:W-:Y:S01]  /*6680*/  FMUL.FTZ R0, R214, UR12 ;  /* 0x0000000cd6007c20 */ /* 0x000fe20008410000 */
[----:B------:R-:W-:-:S03]  /*6690*/  HFMA2 R214, -RZ, RZ, 0, 0 ;  /* 0x00000000ffd67431 */ /* 0x000fc600000001ff */
[-C--:B------:R-:W-:Y:S01]  /*66a0*/  @P0 FMUL.FTZ R214, R215, R0.reuse ;  /* 0x00000000d7d60220 */ /* 0x080fe20000410000 */
[----:B------:R-:W-:Y:S02]  /*66b0*/  MOV R215, R0 ;  /* 0x0000000000d77202 */ /* 0x000fe40000000f00 */
[----:B------:R1:W5:Y:S01]  /*66c0*/  LDL.LU R0, [R1+0xb0] ;  /* 0x0000b00001007983 */ /* 0x0003620000300800 */
[----:B------:R-:W-:Y:S02]  /*66d0*/  FADD.FTZ R171, R171, R214 ;  /* 0x000000d6abab7221 */ /* 0x000fe40000010000 */
[----:B------:R-:W-:-:S05]  /*66e0*/  FMUL.FTZ R214, R59, R215 ;  /* 0x000000d73bd67220 */ /* 0x000fca0000410000 */
[----:B------:R-:W-:-:S04]  /*66f0*/  FSEL R214, R214, RZ, P0 ;  /* 0x000000ffd6d67208 */ /* 0x000fc80000000000 */
[----:B------:R-:W-:-:S04]  /*6700*/  F2FP.F16.F32.PACK_AB R214, RZ, R214 ;  /* 0x000000d6ffd6723e */ /* 0x000fc800000000ff */
[----:B-1----:R-:W-:-:S07]  /*6710*/  PRMT R183, R183, 0x5410, R214 ;  /* 0x00005410b7b77816 */ /* 0x002fce00000000d6 */
.L_x_15445:
[----:B------:R-:W-:Y:S05]  /*6720*/  BSYNC.RECONVERGENT B1 ;  /* 0x0000000000017941 */ /* 0x000fea0003800200 */
.L_x_15414:
        /* <DEDUP_REMOVED lines=20> */
.L_x_15506:
[----:B------:R-:W-:Y:S05]  /*6870*/  BSYNC.RECONVERGENT B1 ;  /* 0x0000000000017941 */ /* 0x000fea0003800200 */
.L_x_15505:
        /* <DEDUP_REMOVED lines=28> */
.L_x_15511:
[----:B------:R-:W-:Y:S05]  /*6a40*/  BSYNC.RECONVERGENT B2 ;  /* 0x0000000000027941 */ /* 0x000fea0003800200 */
.L_x_15510:
[----:B------:R-:W-:Y:S04]  /*6a50*/  BSSY.RECONVERGENT B2, `(.L_x_15512) ;  /* 0x000000d000027945 */ /* 0x000fe80003800200 */
[----:B------:R-:W-:Y:S05]  /*6a60*/  @!P3 BRA `(.L_x_15513) ;  /* 0x00000000002cb947 */ /* 0x000fea0003800000 */
[----:B------:R-:W-:Y:S01]  /*6a70*/  LOP3.LUT P2, RZ, R212, 0xff00, RZ, 0xc0, !PT ;  /* 0x0000ff00d4ff7812 */ /* 0x000fe2000784c0ff */
[----:B------:R-:W-:Y:S01]  /*6a80*/  FMUL.FTZ R2, R185, UR13 ;  /* 0x0000000db9027c20 */ /* 0x000fe20008410000 */
[----:B------:R-:W-:-:S03]  /*6a90*/  MOV R187, RZ ;  /* 0x000000ff00bb7202 */ /* 0x000fc60000000f00 */
        /* <DEDUP_REMOVED lines=8> */
.L_x_15513:
[----:B------:R-:W-:Y:S05]  /*6b20*/  BSYNC.RECONVERGENT B2 ;  /* 0x0000000000027941 */ /* 0x000fea0003800200 */
.L_x_15512:
[----:B------:R-:W-:Y:S04]  /*6b30*/  BSSY.RECONVERGENT B2, `(.L_x_15514) ;  /* 0x000000d000027945 */ /* 0x000fe80003800200 */
[----:B------:R-:W-:Y:S05]  /*6b40*/  @!P3 BRA `(.L_x_15515) ;  /* 0x00000000002cb947 */ /* 0x000fea0003800000 */
        /* <DEDUP_REMOVED lines=11> */
.L_x_15515:
[----:B------:R-:W-:Y:S05]  /*6c00*/  BSYNC.RECONVERGENT B2 ;  /* 0x0000000000027941 */ /* 0x000fea0003800200 */
.L_x_15514:
        /* <DEDUP_REMOVED lines=17> */
.L_x_15517:
[----:B------:R-:W-:Y:S05]  /*6d20*/  BSYNC.RECONVERGENT B2 ;  /* 0x0000000000027941 */ /* 0x000fea0003800200 */
.L_x_15516:
        /* <DEDUP_REMOVED lines=17> */
.L_x_15519:
[----:B------:R-:W-:Y:S05]  /*6e40*/  BSYNC.RECONVERGENT B2 ;  /* 0x0000000000027941 */ /* 0x000fea0003800200 */
.L_x_15518:
        /* <DEDUP_REMOVED lines=17> */
.L_x_15521:
[----:B------:R-:W-:Y:S05]  /*6f60*/  BSYNC.RECONVERGENT B2 ;  /* 0x0000000000027941 */ /* 0x000fea0003800200 */
.L_x_15520:
        /* <DEDUP_REMOVED lines=17> */
.L_x_15523:
[----:B------:R-:W-:Y:S05]  /*7080*/  BSYNC.RECONVERGENT B2 ;  /* 0x0000000000027941 */ /* 0x000fea0003800200 */
.L_x_15522:
[----:B------:R-:W-:-:S04]  /*7090*/  @P4 FFMA.FTZ R2, R226, R4, R3 ;  /* 0x00000004e2024223 */ /* 0x000fc80000010003 */
[----:B------:R-:W-:Y:S01]  /*70a0*/  @P4 FADD.FTZ R191, R194, -R2 ;  /* 0x80000002c2bf4221 */ /* 0x000fe20000010000 */
        /* <DEDUP_REMOVED lines=17> */
.L_x_15509:
        /* <DEDUP_REMOVED lines=8> */
[----:B------:R-:W-:Y:S02]  /*7240*/  HFMA2 R214, -RZ, RZ, 0, 0 ;  /* 0x00000000ffd67431 */ /* 0x000fe400000001ff */
        /* <DEDUP_REMOVED lines=8> */
.L_x_15526:
[----:B------:R-:W-:Y:S05]  /*72d0*/  BSYNC.RECONVERGENT B2 ;  /* 0x0000000000027941 */ /* 0x000fea0003800200 */
.L_x_15525:
        /* <DEDUP_REMOVED lines=17> */
.L_x_15528:
[----:B------:R-:W-:Y:S05]  /*73f0*/  BSYNC.RECONVERGENT B2 ;  /* 0x0000000000027941 */ /* 0x000fea0003800200 */
.L_x_15527:
        /* <DEDUP_REMOVED lines=17> */
.L_x_15530:
[----:B------:R-:W-:Y:S05]  /*7510*/  BSYNC.RECONVERGENT B2 ;  /* 0x0000000000027941 */ /* 0x000fea0003800200 */
.L_x_15529:
        /* <DEDUP_REMOVED lines=17> */
.L_x_15532:
[----:B------:R-:W-:Y:S05]  /*7630*/  BSYNC.RECONVERGENT B2 ;  /* 0x0000000000027941 */ /* 0x000fea0003800200 */
.L_x_15531:
        /* <DEDUP_REMOVED lines=17> */
.L_x_15534:
[----:B------:R-:W-:Y:S05]  /*7750*/  BSYNC.RECONVERGENT B2 ;  /* 0x0000000000027941 */ /* 0x000fea0003800200 */
.L_x_15533:
        /* <DEDUP_REMOVED lines=17> */
.L_x_15536:
[----:B------:R-:W-:Y:S05]  /*7870*/  BSYNC.RECONVERGENT B2 ;  /* 0x0000000000027941 */ /* 0x000fea0003800200 */
.L_x_15535:
        /* <DEDUP_REMOVED lines=17> */
.L_x_15538:
[----:B------:R-:W-:Y:S05]  /*7990*/  BSYNC.RECONVERGENT B2 ;  /* 0x0000000000027941 */ /* 0x000fea0003800200 */
.L_x_15537:
        /* <DEDUP_REMOVED lines=18> */
.L_x_15508:
        /* <DEDUP_REMOVED lines=16> */
.L_x_15543:
[----:B------:R-:W-:Y:S05]  /*7bc0*/  BSYNC.RECONVERGENT B3 ;  /* 0x0000000000037941 */ /* 0x000fea0003800200 */
.L_x_15542:
        /* <DEDUP_REMOVED lines=12> */
.L_x_15541:
[----:B------:R-:W-:Y:S05]  /*7c90*/  BSYNC.RECONVERGENT B2 ;  /* 0x0000000000027941 */ /* 0x000fea0003800200 */
.L_x_15540:
        /* <DEDUP_REMOVED lines=15> */
.L_x_15547:
[----:B------:R-:W-:Y:S05]  /*7d90*/  BSYNC.RECONVERGENT B3 ;  /* 0x0000000000037941 */ /* 0x000fea0003800200 */
.L_x_15546:
        /* <DEDUP_REMOVED lines=12> */
.L_x_15545:
[----:B------:R-:W-:Y:S05]  /*7e60*/  BSYNC.RECONVERGENT B2 ;  /* 0x0000000000027941 */ /* 0x000fea0003800200 */
.L_x_15544:
        /* <DEDUP_REMOVED lines=15> */
.L_x_15551:
[----:B------:R-:W-:Y:S05]  /*7f60*/  BSYNC.RECONVERGENT B3 ;  /* 0x0000000000037941 */ /* 0x000fea0003800200 */
.L_x_15550:
        /* <DEDUP_REMOVED lines=12> */
.L_x_15549:
[----:B------:R-:W-:Y:S05]  /*8030*/  BSYNC.RECONVERGENT B2 ;  /* 0x0000000000027941 */ /* 0x000fea0003800200 */
.L_x_15548:
        /* <DEDUP_REMOVED lines=15> */
.L_x_15555:
[----:B------:R-:W-:Y:S05]  /*8130*/  BSYNC.RECONVERGENT B3 ;  /* 0x0000000000037941 */ /* 0x000fea0003800200 */
.L_x_15554:
        /* <DEDUP_REMOVED lines=12> */
.L_x_15553:
[----:B------:R-:W-:Y:S05]  /*8200*/  BSYNC.RECONVERGENT B2 ;  /* 0x0000000000027941 */ /* 0x000fea0003800200 */
.L_x_15552:
        /* <DEDUP_REMOVED lines=15> */
.L_x_15559:
[----:B------:R-:W-:Y:S05]  /*8300*/  BSYNC.RECONVERGENT B3 ;  /* 0x0000000000037941 */ /* 0x000fea0003800200 */
.L_x_15558:
        /* <DEDUP_REMOVED lines=12> */
.L_x_15557:
[----:B------:R-:W-:Y:S05]  /*83d0*/  BSYNC.RECONVERGENT B2 ;  /* 0x0000000000027941 */ /* 0x000fea0003800200 */
.L_x_15556:
        /* <DEDUP_REMOVED lines=15> */
.L_x_15563:
[----:B------:R-:W-:Y:S05]  /*84d0*/  BSYNC.RECONVERGENT B3 ;  /* 0x0000000000037941 */ /* 0x000fea0003800200 */
.L_x_15562:
        /* <DEDUP_REMOVED lines=12> */
.L_x_15561:
[----:B------:R-:W-:Y:S05]  /*85a0*/  BSYNC.RECONVERGENT B2 ;  /* 0x0000000000027941 */ /* 0x000fea0003800200 */
.L_x_15560:
        /* <DEDUP_REMOVED lines=15> */
.L_x_15567:
[----:B------:R-:W-:Y:S05]  /*86a0*/  BSYNC.RECONVERGENT B3 ;  /* 0x0000000000037941 */ /* 0x000fea0003800200 */
.L_x_15566:
        /* <DEDUP_REMOVED lines=12> */
.L_x_15565:
[----:B------:R-:W-:Y:S05]  /*8770*/  BSYNC.RECONVERGENT B2 ;  /* 0x0000000000027941 */ /* 0x000fea0003800200 */
.L_x_15564:
        /* <DEDUP_REMOVED lines=46> */
[----:B------:R-:W-:Y:S02]  /*8a60*/  PRMT R183, R183, 0x5410, R186 ;  /* 0x00005410b7b77816 */ /* 0x000fe400000000ba */
[----:B------:R-:W-:Y:S01]  /*8a70*/  MOV R186, R2 ;  /* 0x0000000200ba7202 */ /* 0x000fe20000000f00 */
[----:B------:R-:W-:Y:S06]  /*8a80*/  BRA `(.L_x_15524) ;  /* 0x0000000c009c7947 */ /* 0x000fec0003800000 */
.L_x_15539:
        /* <DEDUP_REMOVED lines=15> */
.L_x_15571:
[----:B------:R-:W-:Y:S05]  /*8b80*/  BSYNC.RECONVERGENT B3 ;  /* 0x0000000000037941 */ /* 0x000fea0003800200 */
.L_x_15570:
        /* <DEDUP_REMOVED lines=12> */
.L_x_15569:
[----:B------:R-:W-:Y:S05]  /*8c50*/  BSYNC.RECONVERGENT B2 ;  /* 0x0000000000027941 */ /* 0x000fea0003800200 */
.L_x_15568:
        /* <DEDUP_REMOVED lines=15> */
.L_x_15575:
[----:B------:R-:W-:Y:S05]  /*8d50*/  BSYNC.RECONVERGENT B3 ;  /* 0x0000000000037941 */ /* 0x000fea0003800200 */
.L_x_15574:
        /* <DEDUP_REMOVED lines=12> */
.L_x_15573:
[----:B------:R-:W-:Y:S05]  /*8e20*/  BSYNC.RECONVERGENT B2 ;  /* 0x0000000000027941 */ /* 0x000fea0003800200 */
.L_x_15572:
        /* <DEDUP_REMOVED lines=15> */
.L_x_15579:
[----:B------:R-:W-:Y:S05]  /*8f20*/  BSYNC.RECONVERGENT B3 ;  /* 0x0000000000037941 */ /* 0x000fea0003800200 */
.L_x_15578:
        /* <DEDUP_REMOVED lines=12> */
.L_x_15577:
[----:B------:R-:W-:Y:S05]  /*8ff0*/  BSYNC.RECONVERGENT B2 ;  /* 0x0000000000027941 */ /* 0x000fea0003800200 */
.L_x_15576:
        /* <DEDUP_REMOVED lines=15> */
.L_x_15583:
[----:B------:R-:W-:Y:S05]  /*90f0*/  BSYNC.RECONVERGENT B3 ;  /* 0x0000000000037941 */ /* 0x000fea0003800200 */
.L_x_15582:
        /* <DEDUP_REMOVED lines=12> */
.L_x_15581:
[----:B------:R-:W-:Y:S05]  /*91c0*/  BSYNC.RECONVERGENT B2 ;  /* 0x0000000000027941 */ /* 0x000fea0003800200 */
.L_x_15580:
        /* <DEDUP_REMOVED lines=15> */
.L_x_15587:
[----:B------:R-:W-:Y:S05]  /*92c0*/  BSYNC.RECONVERGENT B3 ;  /* 0x0000000000037941 */ /* 0x000fea0003800200 */
.L_x_15586:
        /* <DEDUP_REMOVED lines=12> */
.L_x_15585:
[----:B------:R-:W-:Y:S05]  /*9390*/  BSYNC.RECONVERGENT B2 ;  /* 0x0000000000027941 */ /* 0x000fea0003800200 */
.L_x_15584:
        /* <DEDUP_REMOVED lines=15> */
.L_x_15591:
[----:B------:R-:W-:Y:S05]  /*9490*/  BSYNC.RECONVERGENT B3 ;  /* 0x0000000000037941 */ /* 0x000fea0003800200 */
.L_x_15590:
        /* <DEDUP_REMOVED lines=12> */
.L_x_15589:
[----:B------:R-:W-:Y:S05]  /*9560*/  BSYNC.RECONVERGENT B2 ;  /* 0x0000000000027941 */ /* 0x000fea0003800200 */
.L_x_15588:
        /* <DEDUP_REMOVED lines=15> */
.L_x_15595:
[----:B------:R-:W-:Y:S05]  /*9660*/  BSYNC.RECONVERGENT B3 ;  /* 0x0000000000037941 */ /* 0x000fea0003800200 */
.L_x_15594:
        /* <DEDUP_REMOVED lines=12> */
.L_x_15593:
[----:B------:R-:W-:Y:S05]  /*9730*/  BSYNC.RECONVERGENT B2 ;  /* 0x0000000000027941 */ /* 0x000fea0003800200 */
.L_x_15592:
        /* <DEDUP_REMOVED lines=15> */
.L_x_15597:
[----:B------:R-:W-:Y:S05]  /*9830*/  BSYNC.RECONVERGENT B2 ;  /* 0x0000000000027941 */ /* 0x000fea0003800200 */
.L_x_15596:
        /* <DEDUP_REMOVED lines=12> */
.L_x_15524:
[----:B------:R-:W-:Y:S05]  /*9900*/  BSYNC.RECONVERGENT B1 ;  /* 0x0000000000017941 */ /* 0x000fea0003800200 */
.L_x_15507:
        /* <DEDUP_REMOVED lines=15> */
.L_x_15599:
[----:B------:R-:W-:Y:S05]  /*9a00*/  BSYNC.RECONVERGENT B1 ;  /* 0x0000000000017941 */ /* 0x000fea0003800200 */
.L_x_15598:
        /* <DEDUP_REMOVED lines=27> */
[----:B--2---:R-:W-:-:S07]  /*9bc0*/  PRMT R180, R2, 0x7610, R180 ;  /* 0x0000761002b47816 */ /* 0x004fce00000000b4 */
.L_x_15604:
[----:B------:R-:W-:Y:S05]  /*9bd0*/  BSYNC.RECONVERGENT B2 ;  /* 0x0000000000027941 */ /* 0x000fea0003800200 */
.L_x_15603:
        /* <DEDUP_REMOVED lines=12> */
[----:B--2---:R-:W-:-:S07]  /*9ca0*/  PRMT R180, R180, 0x5410, R2 ;  /* 0x00005410b4b47816 */ /* 0x004fce0000000002 */
.L_x_15606:
[----:B------:R-:W-:Y:S05]  /*9cb0*/  BSYNC.RECONVERGENT B2 ;  /* 0x0000000000027941 */ /* 0x000fea0003800200 */
.L_x_15605:
        /* <DEDUP_REMOVED lines=13> */
.L_x_15608:
[----:B------:R-:W-:Y:S05]  /*9d90*/  BSYNC.RECONVERGENT B2 ;  /* 0x0000000000027941 */ /* 0x000fea0003800200 */
.L_x_15607:
        /* <DEDUP_REMOVED lines=17> */
.L_x_15610:
[----:B------:R-:W-:Y:S05]  /*9eb0*/  BSYNC.RECONVERGENT B2 ;  /* 0x0000000000027941 */ /* 0x000fea0003800200 */
.L_x_15609:
        /* <DEDUP_REMOVED lines=17> */
.L_x_15612:
[----:B------:R-:W-:Y:S05]  /*9fd0*/  BSYNC.RECONVERGENT B2 ;  /* 0x0000000000027941 */ /* 0x000fea0003800200 */
.L_x_15611:
        /* <DEDUP_REMOVED lines=17> */
.L_x_15614:
[----:B------:R-:W-:Y:S05]  /*a0f0*/  BSYNC.RECONVERGENT B2 ;  /* 0x0000000000027941 */ /* 0x000fea0003800200 */
.L_x_15613:
        /* <DEDUP_REMOVED lines=10> */
[----:B--2--5:R-:W-:-:S05]  /*a1a0*/  @P2 HADD2.F32 R212, -RZ, R179.H0_H0 ;  /* 0x200000b3ffd42230 */ /* 0x024fca0000004100 */
[-C--:B------:R-:W-:Y:S01]  /*a1b0*/  @P2 FMUL.FTZ R191, R212, R2.reuse ;  /* 0x00000002d4bf2220 */ /* 0x080fe20000410000 */
[----:B------:R-:W-:-:S03]  /*a1c0*/  FMUL.FTZ R2, R74, R2 ;  /* 0x000000024a027220 */ /* 0x000fc60000410000 */
[----:B------:R-:W-:Y:S02]  /*a1d0*/  FADD.FTZ R154, R154, R191 ;  /* 0x000000bf9a9a7221 */ /* 0x000fe40000010000 */
[----:B------:R-:W-:-:S04]  /*a1e0*/  FSEL R2, R2, RZ, P2 ;  /* 0x000000ff02027208 */ /* 0x000fc80001000000 */
[----:B------:R-:W-:-:S04]  /*a1f0*/  F2FP.F16.F32.PACK_AB R2, RZ, R2 ;  /* 0x00000002ff02723e */ /* 0x000fc800000000ff */
[----:B------:R-:W-:-:S07]  /*a200*/  PRMT R183, R2, 0x7610, R183 ;  /* 0x0000761002b77816 */ /* 0x000fce00000000b7 */
.L_x_15616:
[----:B------:R-:W-:Y:S05]  /*a210*/  BSYNC.RECONVERGENT B2 ;  /* 0x0000000000027941 */ /* 0x000fea0003800200 */
.L_x_15615:
        /* <DEDUP_REMOVED lines=17> */
[----:B--2---:R-:W-:Y:S01]  /*a330*/  PRMT R183, R183, 0x5410, R2 ;  /* 0x00005410b7b77816 */ /* 0x004fe20000000002 */
[----:B------:R-:W-:Y:S06]  /*a340*/  BRA `(.L_x_15617) ;  /* 0x0000002400d07947 */ /* 0x000fec0003800000 */
.L_x_15602:
        /* <DEDUP_REMOVED lines=17> */
.L_x_15619:
[----:B------:R-:W-:Y:S05]  /*a460*/  BSYNC.RECONVERGENT B2 ;  /* 0x0000000000027941 */ /* 0x000fea0003800200 */
.L_x_15618:
        /* <DEDUP_REMOVED lines=17> */
.L_x_15621:
[----:B------:R-:W-:Y:S05]  /*a580*/  BSYNC.RECONVERGENT B2 ;  /* 0x0000000000027941 */ /* 0x000fea0003800200 */
.L_x_15620:
        /* <DEDUP_REMOVED lines=17> */
.L_x_15623:
[----:B------:R-:W-:Y:S05]  /*a6a0*/  BSYNC.RECONVERGENT B2 ;  /* 0x0000000000027941 */ /* 0x000fea0003800200 */
.L_x_15622:
        /* <DEDUP_REMOVED lines=17> */
.L_x_15625:
[----:B------:R-:W-:Y:S05]  /*a7c0*/  BSYNC.RECONVERGENT B2 ;  /* 0x0000000000027941 */ /* 0x000fea0003800200 */
.L_x_15624:
        /* <DEDUP_REMOVED lines=17> */
.L_x_15627:
[----:B------:R-:W-:Y:S05]  /*a8e0*/  BSYNC.RECONVERGENT B2 ;  /* 0x0000000000027941 */ /* 0x000fea0003800200 */
.L_x_15626:
        /* <DEDUP_REMOVED lines=17> */
.L_x_15629:
[----:B------:R-:W-:Y:S05]  /*aa00*/  BSYNC.RECONVERGENT B2 ;  /* 0x0000000000027941 */ /* 0x000fea0003800200 */
.L_x_15628:
        /* <DEDUP_REMOVED lines=17> */
.L_x_15631:
[----:B------:R-:W-:Y:S05]  /*ab20*/  BSYNC.RECONVERGENT B2 ;  /* 0x0000000000027941 */ /* 0x000fea0003800200 */
.L_x_15630:
        /* <DEDUP_REMOVED lines=16> */
[----:B--2---:R-:W-:Y:S01]  /*ac30*/  PRMT R183, R183, 0x5410, R2 ;  /* 0x00005410b7b77816 */ /* 0x004fe20000000002 */
[----:B------:R-:W-:Y:S06]  /*ac40*/  BRA `(.L_x_15617) ;  /* 0x0000001c00907947 */ /* 0x000fec0003800000 */
.L_x_15601:
        /* <DEDUP_REMOVED lines=16> */
.L_x_15636:
[----:B------:R-:W-:Y:S05]  /*ad50*/  BSYNC.RECONVERGENT B3 ;  /* 0x0000000000037941 */ /* 0x000fea0003800200 */
.L_x_15635:
        /* <DEDUP_REMOVED lines=11> */
[----:B--2---:R-:W-:-:S07]  /*ae10*/  PRMT R180, R2, 0x7610, R180 ;  /* 0x0000761002b47816 */ /* 0x004fce00000000b4 */
.L_x_15634:
[----:B------:R-:W-:Y:S05]  /*ae20*/  BSYNC.RECONVERGENT B2 ;  /* 0x0000000000027941 */ /* 0x000fea0003800200 */
.L_x_15633:
        /* <DEDUP_REMOVED lines=15> */
.L_x_15640:
[----:B------:R-:W-:Y:S05]  /*af20*/  BSYNC.RECONVERGENT B3 ;  /* 0x0000000000037941 */ /* 0x000fea0003800200 */
.L_x_15639:
        /* <DEDUP_REMOVED lines=12> */
.L_x_15638:
[----:B------:R-:W-:Y:S05]  /*aff0*/  BSYNC.RECONVERGENT B2 ;  /* 0x0000000000027941 */ /* 0x000fea0003800200 */
.L_x_15637:
        /* <DEDUP_REMOVED lines=15> */
.L_x_15644:
[----:B------:R-:W-:Y:S05]  /*b0f0*/  BSYNC.RECONVERGENT B3 ;  /* 0x0000000000037941 */ /* 0x000fea0003800200 */
.L_x_15643:
        /* <DEDUP_REMOVED lines=12> */
.L_x_15642:
[----:B------:R-:W-:Y:S05]  /*b1c0*/  BSYNC.RECONVERGENT B2 ;  /* 0x0000000000027941 */ /* 0x000fea0003800200 */
.L_x_15641:
        /* <DEDUP_REMOVED lines=15> */
.L_x_15648:
[----:B------:R-:W-:Y:S05]  /*b2c0*/  BSYNC.RECONVERGENT B3 ;  /* 0x0000000000037941 */ /* 0x000fea0003800200 */
.L_x_15647:
        /* <DEDUP_REMOVED lines=12> */
.L_x_15646:
[----:B------:R-:W-:Y:S05]  /*b390*/  BSYNC.RECONVERGENT B2 ;  /* 0x0000000000027941 */ /* 0x000fea0003800200 */
.L_x_15645:
        /* <DEDUP_REMOVED lines=15> */
.L_x_15652:
[----:B------:R-:W-:Y:S05]  /*b490*/  BSYNC.RECONVERGENT B3 ;  /* 0x0000000000037941 */ /* 0x000fea0003800200 */
.L_x_15651:
        /* <DEDUP_REMOVED lines=12> */
.L_x_15650:
[----:B------:R-:W-:Y:S05]  /*b560*/  BSYNC.RECONVERGENT B2 ;  /* 0x0000000000027941 */ /* 0x000fea0003800200 */
.L_x_15649:
        /* <DEDUP_REMOVED lines=15> */
.L_x_15656:
[----:B------:R-:W-:Y:S05]  /*b660*/  BSYNC.RECONVERGENT B3 ;  /* 0x0000000000037941 */ /* 0x000fea0003800200 */
.L_x_15655:
        /* <DEDUP_REMOVED lines=12> */
.L_x_15654:
[----:B------:R-:W-:Y:S05]  /*b730*/  BSYNC.RECONVERGENT B2 ;  /* 0x0000000000027941 */ /* 0x000fea0003800200 */
.L_x_15653:
        /* <DEDUP_REMOVED lines=15> */
.L_x_15660:
[----:B------:R-:W-:Y:S05]  /*b830*/  BSYNC.RECONVERGENT B3 ;  /* 0x0000000000037941 */ /* 0x000fea0003800200 */
.L_x_15659:
        /* <DEDUP_REMOVED lines=12> */
.L_x_15658:
[----:B------:R-:W-:Y:S05]  /*b900*/  BSYNC.RECONVERGENT B2 ;  /* 0x0000000000027941 */ /* 0x000fea0003800200 */
.L_x_15657:
        /* <DEDUP_REMOVED lines=46> */
[----:B--2---:R-:W-:Y:S02]  /*bbf0*/  PRMT R183, R183, 0x5410, R188 ;  /* 0x00005410b7b77816 */ /* 0x004fe400000000bc */
[----:B------:R-:W-:Y:S01]  /*bc00*/  MOV R188, R2 ;  /* 0x0000000200bc7202 */ /* 0x000fe20000000f00 */
[----:B------:R-:W-:Y:S06]  /*bc10*/  BRA `(.L_x_15617) ;  /* 0x0000000c009c7947 */ /* 0x000fec0003800000 */
.L_x_15632:
        /* <DEDUP_REMOVED lines=15> */
.L_x_15664:
[----:B------:R-:W-:Y:S05]  /*bd10*/  BSYNC.RECONVERGENT B3 ;  /* 0x0000000000037941 */ /* 0x000fea0003800200 */
.L_x_15663:
        /* <DEDUP_REMOVED lines=12> */
.L_x_15662:
[----:B------:R-:W-:Y:S05]  /*bde0*/  BSYNC.RECONVERGENT B2 ;  /* 0x0000000000027941 */ /* 0x000fea0003800200 */
.L_x_15661:
        /* <DEDUP_REMOVED lines=15> */
.L_x_15668:
[----:B------:R-:W-:Y:S05]  /*bee0*/  BSYNC.RECONVERGENT B3 ;  /* 0x0000000000037941 */ /* 0x000fea0003800200 */
.L_x_15667:
        /* <DEDUP_REMOVED lines=12> */
.L_x_15666:
[----:B------:R-:W-:Y:S05]  /*bfb0*/  BSYNC.RECONVERGENT B2 ;  /* 0x0000000000027941 */ /* 0x000fea0003800200 */
.L_x_15665:
        /* <DEDUP_REMOVED lines=15> */
.L_x_15672:
[----:B------:R-:W-:Y:S05]  /*c0b0*/  BSYNC.RECONVERGENT B3 ;  /* 0x0000000000037941 */ /* 0x000fea0003800200 */
.L_x_15671:
        /* <DEDUP_REMOVED lines=12> */
.L_x_15670:
[----:B------:R-:W-:Y:S05]  /*c180*/  BSYNC.RECONVERGENT B2 ;  /* 0x0000000000027941 */ /* 0x000fea0003800200 */
.L_x_15669:
        /* <DEDUP_REMOVED lines=15> */
.L_x_15676:
[----:B------:R-:W-:Y:S05]  /*c280*/  BSYNC.RECONVERGENT B3 ;  /* 0x0000000000037941 */ /* 0x000fea0003800200 */
.L_x_15675:
        /* <DEDUP_REMOVED lines=12> */
.L_x_15674:
[----:B------:R-:W-:Y:S05]  /*c350*/  BSYNC.RECONVERGENT B2 ;  /* 0x0000000000027941 */ /* 0x000fea0003800200 */
.L_x_15673:
        /* <DEDUP_REMOVED lines=15> */
.L_x_15680:
[----:B------:R-:W-:Y:S05]  /*c450*/  BSYNC.RECONVERGENT B3 ;  /* 0x0000000000037941 */ /* 0x000fea0003800200 */
.L_x_15679:
        /* <DEDUP_REMOVED lines=12> */
.L_x_15678:
[----:B------:R-:W-:Y:S05]  /*c520*/  BSYNC.RECONVERGENT B2 ;  /* 0x0000000000027941 */ /* 0x000fea0003800200 */
.L_x_15677:
        /* <DEDUP_REMOVED lines=15> */
.L_x_15684:
[----:B------:R-:W-:Y:S05]  /*c620*/  BSYNC.RECONVERGENT B3 ;  /* 0x0000000000037941 */ /* 0x000fea0003800200 */
.L_x_15683:
        /* <DEDUP_REMOVED lines=12> */
.L_x_15682:
[----:B------:R-:W-:Y:S05]  /*c6f0*/  BSYNC.RECONVERGENT B2 ;  /* 0x0000000000027941 */ /* 0x000fea0003800200 */
.L_x_15681:
        /* <DEDUP_REMOVED lines=15> */
.L_x_15688:
[----:B------:R-:W-:Y:S05]  /*c7f0*/  BSYNC.RECONVERGENT B3 ;  /* 0x0000000000037941 */ /* 0x000fea0003800200 */
.L_x_15687:
        /* <DEDUP_REMOVED lines=12> */
.L_x_15686:
[----:B------:R-:W-:Y:S05]  /*c8c0*/  BSYNC.RECONVERGENT B2 ;  /* 0x0000000000027941 */ /* 0x000fea0003800200 */
.L_x_15685:
        /* <DEDUP_REMOVED lines=15> */
.L_x_15690:
[----:B------:R-:W-:Y:S05]  /*c9c0*/  BSYNC.RECONVERGENT B2 ;  /* 0x0000000000027941 */ /* 0x000fea0003800200 */
.L_x_15689:
        /* <DEDUP_REMOVED lines=12> */
.L_x_15617:
[----:B------:R-:W-:Y:S05]  /*ca90*/  BSYNC.RECONVERGENT B1 ;  /* 0x0000000000017941 */ /* 0x000fea0003800200 */
.L_x_15600:
        /* <DEDUP_REMOVED lines=15> */
.L_x_15692:
[----:B------:R-:W-:Y:S05]  /*cb90*/  BSYNC.RECONVERGENT B1 ;  /* 0x0000000000017941 */ /* 0x000fea0003800200 */
.L_x_15691:
        /* <DEDUP_REMOVED lines=24> */
.L_x_15697:
[----:B------:R-:W-:Y:S05]  /*cd20*/  BSYNC.RECONVERGENT B2 ;  /* 0x0000000000027941 */ /* 0x000fea0003800200 */
.L_x_15696:
        /* <DEDUP_REMOVED lines=13> */
.L_x_15699:
[----:B------:R-:W-:Y:S05]  /*ce00*/  BSYNC.RECONVERGENT B2 ;  /* 0x0000000000027941 */ /* 0x000fea0003800200 */
.L_x_15698:
        /* <DEDUP_REMOVED lines=17> */
.L_x_15701:
[----:B------:R-:W-:Y:S05]  /*cf20*/  BSYNC.RECONVERGENT B2 ;  /* 0x0000000000027941 */ /* 0x000fea0003800200 */
.L_x_15700:
        /* <DEDUP_REMOVED lines=17> */
.L_x_15703:
[----:B------:R-:W-:Y:S05]  /*d040*/  BSYNC.RECONVERGENT B2 ;  /* 0x0000000000027941 */ /* 0x000fea0003800200 */
.L_x_15702:
        /* <DEDUP_REMOVED lines=29> */
.L_x_15705:
[----:B------:R-:W-:Y:S05]  /*d220*/  BSYNC.RECONVERGENT B2 ;  /* 0x0000000000027941 */ /* 0x000fea0003800200 */
.L_x_15704:
        /* <DEDUP_REMOVED lines=13> */
.L_x_15707:
[----:B------:R-:W-:Y:S05]  /*d300*/  BSYNC.RECONVERGENT B2 ;  /* 0x0000000000027941 */ /* 0x000fea0003800200 */
.L_x_15706:
        /* <DEDUP_REMOVED lines=13> */
.L_x_15709:
[----:B------:R-:W-:Y:S05]  /*d3e0*/  BSYNC.RECONVERGENT B2 ;  /* 0x0000000000027941 */ /* 0x000fea0003800200 */
.L_x_15708:
        /* <DEDUP_REMOVED lines=22> */
.L_x_15695:
        /* <DEDUP_REMOVED lines=9> */
[----:B--2--5:R-:W-:Y:S02]  /*d5e0*/  @P1 HADD2.F32 R212, -RZ, R176.H0_H0 ;  /* 0x200000b0ffd41230 */ /* 0x024fe40000004100 */
[----:B------:R-:W-:-:S04]  /*d5f0*/  FMUL.FTZ R2, R2, UR12 ;  /* 0x0000000c02027c20 */ /* 0x000fc80008410000 */
[-C--:B------:R-:W-:Y:S01]  /*d600*/  @P1 FMUL.FTZ R211, R212, R2.reuse ;  /* 0x00000002d4d31220 */ /* 0x080fe20000410000 */
[----:B------:R-:W-:-:S03]  /*d610*/  FMUL.FTZ R2, R76, R2 ;  /* 0x000000024c027220 */ /* 0x000fc60000410000 */
[----:B------:R-:W-:Y:S02]  /*d620*/  FADD.FTZ R148, R148, R211 ;  /* 0x000000d394947221 */ /* 0x000fe40000010000 */
[----:B------:R-:W-:-:S04]  /*d630*/  FSEL R2, R2, RZ, P1 ;  /* 0x000000ff02027208 */ /* 0x000fc80000800000 */
[----:B------:R-:W-:-:S04]  /*d640*/  F2FP.F16.F32.PACK_AB R2, RZ, R2 ;  /* 0x00000002ff02723e */ /* 0x000fc800000000ff */
[----:B------:R-:W-:-:S07]  /*d650*/  PRMT R180, R2, 0x7610, R180 ;  /* 0x0000761002b47816 */ /* 0x000fce00000000b4 */
.L_x_15712:
[----:B------:R-:W-:Y:S05]  /*d660*/  BSYNC.RECONVERGENT B2 ;  /* 0x0000000000027941 */ /* 0x000fea0003800200 */
.L_x_15711:
        /* <DEDUP_REMOVED lines=9> */
[----:B--2--5:R-:W-:Y:S02]  /*d700*/  @P1 HADD2.F32 R212, -RZ, R176.H1_H1 ;  /* 0x300000b0ffd41230 */ /* 0x024fe40000004100 */
[----:B------:R-:W-:-:S04]  /*d710*/  FMUL.FTZ R2, R2, UR12 ;  /* 0x0000000c02027c20 */ /* 0x000fc80008410000 */
[-C--:B------:R-:W-:Y:S01]  /*d720*/  @P1 FMUL.FTZ R211, R212, R2.reuse ;  /* 0x00000002d4d31220 */ /* 0x080fe20000410000 */
[----:B------:R-:W-:-:S03]  /*d730*/  FMUL.FTZ R2, R77, R2 ;  /* 0x000000024d027220 */ /* 0x000fc60000410000 */
[----:B------:R-:W-:Y:S02]  /*d740*/  FADD.FTZ R149, R149, R211 ;  /* 0x000000d395957221 */ /* 0x000fe40000010000 */
[----:B------:R-:W-:-:S04]  /*d750*/  FSEL R2, R2, RZ, P1 ;  /* 0x000000ff02027208 */ /* 0x000fc80000800000 */
[----:B------:R-:W-:-:S04]  /*d760*/  F2FP.F16.F32.PACK_AB R2, RZ, R2 ;  /* 0x00000002ff02723e */ /* 0x000fc800000000ff */
[----:B------:R-:W-:-:S07]  /*d770*/  PRMT R180, R180, 0x5410, R2 ;  /* 0x00005410b4b47816 */ /* 0x000fce0000000002 */
.L_x_15714:
[----:B------:R-:W-:Y:S05]  /*d780*/  BSYNC.RECONVERGENT B2 ;  /* 0x0000000000027941 */ /* 0x000fea0003800200 */
.L_x_15713:
        /* <DEDUP_REMOVED lines=17> */
.L_x_15716:
[----:B------:R-:W-:Y:S05]  /*d8a0*/  BSYNC.RECONVERGENT B2 ;  /* 0x0000000000027941 */ /* 0x000fea0003800200 */
.L_x_15715:
        /* <DEDUP_REMOVED lines=17> */
.L_x_15718:
[----:B------:R-:W-:Y:S05]  /*d9c0*/  BSYNC.RECONVERGENT B2 ;  /* 0x0000000000027941 */ /* 0x000fea0003800200 */
.L_x_15717:
        /* <DEDUP_REMOVED lines=17> */
.L_x_15720:
[----:B------:R-:W-:Y:S05]  /*dae0*/  BSYNC.RECONVERGENT B2 ;  /* 0x0000000000027941 */ /* 0x000fea0003800200 */
.L_x_15719:
        /* <DEDUP_REMOVED lines=17> */
.L_x_15722:
[----:B------:R-:W-:Y:S05]  /*dc00*/  BSYNC.RECONVERGENT B2 ;  /* 0x0000000000027941 */ /* 0x000fea0003800200 */
.L_x_15721:
        /* <DEDUP_REMOVED lines=17> */
.L_x_15724:
[----:B------:R-:W-:Y:S05]  /*dd20*/  BSYNC.RECONVERGENT B2 ;  /* 0x0000000000027941 */ /* 0x000fea0003800200 */
.L_x_15723:
[----:B------:R-:W-:Y:S05]  /*dd30*/  @!P3 BRA `(.L_x_15710) ;  /* 0x0000001c00a8b947 */ /* 0x000fea0003800000 */
[----:B------:R-:W-:Y:S01]  /*dd40*/  ISETP.GE.U32.AND P1, PT, R208, RZ, PT ;  /* 0x000000ffd000720c */ /* 0x000fe20003f26070 */
[----:B------:R-:W-:Y:S01]  /*dd50*/  @P4 FFMA.FTZ R2, R202, R4, R3 ;  /* 0x00000004ca024223 */ /* 0x000fe20000010003 */
[----:B------:R-:W-:Y:S02]  /*dd60*/  MOV R3, R23 ;  /* 0x0000001700037202 */ /* 0x000fe40000000f00 */
[----:B------:R-:W-:Y:S01]  /*dd70*/  ISETP.GE.U32.AND.EX P1, PT, R209, 0x1000000, PT, P1 ;  /* 0x01000000d100780c */ /* 0x000fe20003f26110 */
[----:B------:R-:W-:-:S04]  /*dd80*/  @P4 FADD.FTZ R2, R6, -R2 ;  /* 0x8000000206024221 */ /* 0x000fc80000010000 */
[----:B------:R-:W-:Y:S01]  /*dd90*/  @P4 FFMA.FTZ R3, R249, R2, R23 ;  /* 0x00000002f9034223 */ /* 0x000fe20000010017 */
[----:B------:R-:W-:-:S03]  /*dda0*/  HFMA2 R2, -RZ, RZ, 0, 0 ;  /* 0x00000000ff027431 */ /* 0x000fc600000001ff */
[----:B------:R-:W-:-:S04]  /*ddb0*/  FMUL.FTZ R3, R3, UR13 ;  /* 0x0000000d03037c20 */ /* 0x000fc80008410000 */
        /* <DEDUP_REMOVED lines=9> */
.L_x_15694:
        /* <DEDUP_REMOVED lines=16> */
.L_x_15729:
[----:B------:R-:W-:Y:S05]  /*df50*/  BSYNC.RECONVERGENT B3 ;  /* 0x0000000000037941 */ /* 0x000fea0003800200 */
.L_x_15728:
        /* <DEDUP_REMOVED lines=12> */
.L_x_15727:
[----:B------:R-:W-:Y:S05]  /*e020*/  BSYNC.RECONVERGENT B2 ;  /* 0x0000000000027941 */ /* 0x000fea0003800200 */
.L_x_15726:
        /* <DEDUP_REMOVED lines=15> */
.L_x_15733:
[----:B------:R-:W-:Y:S05]  /*e120*/  BSYNC.RECONVERGENT B3 ;  /* 0x0000000000037941 */ /* 0x000fea0003800200 */
.L_x_15732:
        /* <DEDUP_REMOVED lines=12> */
.L_x_15731:
[----:B------:R-:W-:Y:S05]  /*e1f0*/  BSYNC.RECONVERGENT B2 ;  /* 0x0000000000027941 */ /* 0x000fea0003800200 */
.L_x_15730:
        /* <DEDUP_REMOVED lines=15> */
.L_x_15737:
[----:B------:R-:W-:Y:S05]  /*e2f0*/  BSYNC.RECONVERGENT B3 ;  /* 0x0000000000037941 */ /* 0x000fea0003800200 */
.L_x_15736:
        /* <DEDUP_REMOVED lines=12> */
.L_x_15735:
[----:B------:R-:W-:Y:S05]  /*e3c0*/  BSYNC.RECONVERGENT B2 ;  /* 0x0000000000027941 */ /* 0x000fea0003800200 */
.L_x_15734:
        /* <DEDUP_REMOVED lines=15> */
.L_x_15741:
[----:B------:R-:W-:Y:S05]  /*e4c0*/  BSYNC.RECONVERGENT B3 ;  /* 0x0000000000037941 */ /* 0x000fea0003800200 */
.L_x_15740:
        /* <DEDUP_REMOVED lines=12> */
.L_x_15739:
[----:B------:R-:W-:Y:S05]  /*e590*/  BSYNC.RECONVERGENT B2 ;  /* 0x0000000000027941 */ /* 0x000fea0003800200 */
.L_x_15738:
        /* <DEDUP_REMOVED lines=15> */
.L_x_15745:
[----:B------:R-:W-:Y:S05]  /*e690*/  BSYNC.RECONVERGENT B3 ;  /* 0x0000000000037941 */ /* 0x000fea0003800200 */
.L_x_15744:
        /* <DEDUP_REMOVED lines=12> */
.L_x_15743:
[----:B------:R-:W-:Y:S05]  /*e760*/  BSYNC.RECONVERGENT B2 ;  /* 0x0000000000027941 */ /* 0x000fea0003800200 */
.L_x_15742:
        /* <DEDUP_REMOVED lines=15> */
.L_x_15749:
[----:B------:R-:W-:Y:S05]  /*e860*/  BSYNC.RECONVERGENT B3 ;  /* 0x0000000000037941 */ /* 0x000fea0003800200 */
.L_x_15748:
        /* <DEDUP_REMOVED lines=12> */
.L_x_15747:
[----:B------:R-:W-:Y:S05]  /*e930*/  BSYNC.RECONVERGENT B2 ;  /* 0x0000000000027941 */ /* 0x000fea0003800200 */
.L_x_15746:
        /* <DEDUP_REMOVED lines=15> */
.L_x_15753:
[----:B------:R-:W-:Y:S05]  /*ea30*/  BSYNC.RECONVERGENT B3 ;  /* 0x0000000000037941 */ /* 0x000fea0003800200 */
.L_x_15752:
        /* <DEDUP_REMOVED lines=12> */
.L_x_15751:
[----:B------:R-:W-:Y:S05]  /*eb00*/  BSYNC.RECONVERGENT B2 ;  /* 0x0000000000027941 */ /* 0x000fea0003800200 */
.L_x_15750:
        /* <DEDUP_REMOVED lines=48> */
.L_x_15725:
        /* <DEDUP_REMOVED lines=15> */
.L_x_15757:
[----:B------:R-:W-:Y:S05]  /*ef00*/  BSYNC.RECONVERGENT B3 ;  /* 0x0000000000037941 */ /* 0x000fea0003800200 */
.L_x_15756:
        /* <DEDUP_REMOVED lines=12> */
.L_x_15755:
[----:B------:R-:W-:Y:S05]  /*efd0*/  BSYNC.RECONVERGENT B2 ;  /* 0x0000000000027941 */ /* 0x000fea0003800200 */
.L_x_15754:
        /* <DEDUP_REMOVED lines=15> */
.L_x_15761:
[----:B------:R-:W-:Y:S05]  /*f0d0*/  BSYNC.RECONVERGENT B3 ;  /* 0x0000000000037941 */ /* 0x000fea0003800200 */
.L_x_15760:
        /* <DEDUP_REMOVED lines=12> */
.L_x_15759:
[----:B------:R-:W-:Y:S05]  /*f1a0*/  BSYNC.RECONVERGENT B2 ;  /* 0x0000000000027941 */ /* 0x000fea0003800200 */
.L_x_15758:
        /* <DEDUP_REMOVED lines=15> */
.L_x_15765:
[----:B------:R-:W-:Y:S05]  /*f2a0*/  BSYNC.RECONVERGENT B3 ;  /* 0x0000000000037941 */ /* 0x000fea0003800200 */
.L_x_15764:
        /* <DEDUP_REMOVED lines=12> */
.L_x_15763:
[----:B------:R-:W-:Y:S05]  /*f370*/  BSYNC.RECONVERGENT B2 ;  /* 0x0000000000027941 */ /* 0x000fea0003800200 */
.L_x_15762:
        /* <DEDUP_REMOVED lines=15> */
.L_x_15769:
[----:B------:R-:W-:Y:S05]  /*f470*/  BSYNC.RECONVERGENT B3 ;  /* 0x0000000000037941 */ /* 0x000fea0003800200 */
.L_x_15768:
        /* <DEDUP_REMOVED lines=12> */
.L_x_15767:
[----:B------:R-:W-:Y:S05]  /*f540*/  BSYNC.RECONVERGENT B2 ;  /* 0x0000000000027941 */ /* 0x000fea0003800200 */
.L_x_15766:
        /* <DEDUP_REMOVED lines=15> */
.L_x_15773:
[----:B------:R-:W-:Y:S05]  /*f640*/  BSYNC.RECONVERGENT B3 ;  /* 0x0000000000037941 */ /* 0x000fea0003800200 */
.L_x_15772:
        /* <DEDUP_REMOVED lines=12> */
.L_x_15771:
[----:B------:R-:W-:Y:S05]  /*f710*/  BSYNC.RECONVERGENT B2 ;  /* 0x0000000000027941 */ /* 0x000fea0003800200 */
.L_x_15770:
        /* <DEDUP_REMOVED lines=15> */
.L_x_15777:
[----:B------:R-:W-:Y:S05]  /*f810*/  BSYNC.RECONVERGENT B3 ;  /* 0x0000000000037941 */ /* 0x000fea0003800200 */
.L_x_15776:
        /* <DEDUP_REMOVED lines=12> */
.L_x_15775:
[----:B------:R-:W-:Y:S05]  /*f8e0*/  BSYNC.RECONVERGENT B2 ;  /* 0x0000000000027941 */ /* 0x000fea0003800200 */
.L_x_15774:
        /* <DEDUP_REMOVED lines=15> */
.L_x_15781:
[----:B------:R-:W-:Y:S05]  /*f9e0*/  BSYNC.RECONVERGENT B3 ;  /* 0x0000000000037941 */ /* 0x000fea0003800200 */
.L_x_15780:
        /* <DEDUP_REMOVED lines=12> */
.L_x_15779:
[----:B------:R-:W-:Y:S05]  /*fab0*/  BSYNC.RECONVERGENT B2 ;  /* 0x0000000000027941 */ /* 0x000fea0003800200 */
.L_x_15778:
        /* <DEDUP_REMOVED lines=17> */
[----:B--2---:R-:W-:-:S07]  /*fbd0*/  PRMT R183, R183, 0x5410, R3 ;  /* 0x00005410b7b77816 */ /* 0x004fce0000000003 */
.L_x_15710:
[----:B------:R-:W-:Y:S05]  /*fbe0*/  BSYNC.RECONVERGENT B1 ;  /* 0x0000000000017941 */ /* 0x000fea0003800200 */
.L_x_15693:
        /* <DEDUP_REMOVED lines=12> */
.L_x_15408:
[----:B------:R-:W-:Y:S05]  /*fcb0*/  BSYNC B0 ;  /* 0x0000000000007941 */ /* 0x000fea0003800000 */
.L_x_15407:
        /* <DEDUP_REMOVED lines=276> */
.L_x_15413:
        /* <DEDUP_REMOVED lines=8> */
.L_x_15784:
[----:B------:R-:W-:Y:S05]  /*10e80*/  BSYNC B1 ;  /* 0x0000000000017941 */ /* 0x000fea0003800000 */
.L_x_15783:
        /* <DEDUP_REMOVED lines=10> */
.L_x_15785:
[----:B------:R-:W-:Y:S01]  /*10f30*/  HFMA2 R4, -RZ, RZ, 0, 1.1920928955078125e-07 ;  /* 0x00000002ff047431 */ /* 0x000fe200000001ff */
[----:B------:R-:W-:Y:S01]  /*10f40*/  MOV R5, R0 ;  /* 0x0000000000057202 */ /* 0x000fe20000000f00 */
[----:B------:R-:W-:Y:S01]  /*10f50*/  FADD.FTZ R252, R2, R252 ;  /* 0x000000fc02fc7221 */ /* 0x000fe20000010000 */
[----:B------:R-:W-:-:S07]  /*10f60*/  MOV R2, 0xffffffff ;  /* 0xffffffff00027802 */ /* 0x000fce0000000f00 */
[----:B------:R-:W-:Y:S05]  /*10f70*/  WARPSYNC.COLLECTIVE R2, `(.L_x_15786) ;  /* 0x0000000002087348 */ /* 0x000fea0003c00000 */
[----:B------:R0:W1:Y:S02]  /*10f80*/  SHFL.BFLY P0, R2, R5, R4, R3 ;  /* 0x0c00000405027389 */ /* 0x0000640000000003 */
[----:B01----:R-:W-:Y:S05]  /*10f90*/  ENDCOLLECTIVE ;  /* 0x000000000000791b */ /* 0x003fea0003800000 */
.L_x_15786:
[----:B------:R-:W-:Y:S01]  /*10fa0*/  MOV R5, R252 ;  /* 0x000000fc00057202 */ /* 0x000fe20000000f00 */
[----:B------:R-:W-:Y:S01]  /*10fb0*/  FADD.FTZ R0, R0, R2 ;  /* 0x0000000200007221 */ /* 0x000fe20000010000 */
[----:B------:R-:W-:-:S07]  /*10fc0*/  MOV R2, 0xffffffff ;  /* 0xffffffff00027802 */ /* 0x000fce0000000f00 */
[----:B------:R-:W-:Y:S05]  /*10fd0*/  WARPSYNC.COLLECTIVE R2, `(.L_x_15787) ;  /* 0x0000000002087348 */ /* 0x000fea0003c00000 */
[----:B------:R0:W1:Y:S02]  /*10fe0*/  SHFL.BFLY P0, R2, R5, R4, R3 ;  /* 0x0c00000405027389 */ /* 0x0000640000000003 */
[----:B01----:R-:W-:Y:S05]  /*10ff0*/  ENDCOLLECTIVE ;  /* 0x000000000000791b */ /* 0x003fea0003800000 */
.L_x_15787:
[----:B------:R-:W-:Y:S01]  /*11000*/  HFMA2 R4, -RZ, RZ, 0, 2.384185791015625e-07 ;  /* 0x00000004ff047431 */ /* 0x000fe200000001ff */
[----:B------:R-:W-:Y:S01]  /*11010*/  MOV R5, R0 ;  /* 0x0000000000057202 */ /* 0x000fe20000000f00 */
[----:B------:R-:W-:Y:S01]  /*11020*/  FADD.FTZ R252, R252, R2 ;  /* 0x00000002fcfc7221 */ /* 0x000fe20000010000 */
[----:B------:R-:W-:-:S07]  /*11030*/  MOV R2, 0xffffffff ;  /* 0xffffffff00027802 */ /* 0x000fce0000000f00 */
[----:B------:R-:W-:Y:S05]  /*11040*/  WARPSYNC.COLLECTIVE R2, `(.L_x_15788) ;  /* 0x0000000002087348 */ /* 0x000fea0003c00000 */
[----:B------:R0:W1:Y:S02]  /*11050*/  SHFL.BFLY P0, R2, R5, R4, R3 ;  /* 0x0c00000405027389 */ /* 0x0000640000000003 */
[----:B01----:R-:W-:Y:S05]  /*11060*/  ENDCOLLECTIVE ;  /* 0x000000000000791b */ /* 0x003fea0003800000 */
.L_x_15788:
[----:B------:R-:W-:Y:S01]  /*11070*/  MOV R5, R252 ;  /* 0x000000fc00057202 */ /* 0x000fe20000000f00 */
[----:B------:R-:W-:Y:S01]  /*11080*/  FADD.FTZ R0, R0, R2 ;  /* 0x0000000200007221 */ /* 0x000fe20000010000 */
[----:B------:R-:W-:-:S07]  /*11090*/  MOV R2, 0xffffffff ;  /* 0xffffffff00027802 */ /* 0x000fce0000000f00 */
[----:B------:R-:W-:Y:S05]  /*110a0*/  WARPSYNC.COLLECTIVE R2, `(.L_x_15789) ;  /* 0x0000000002087348 */ /* 0x000fea0003c00000 */
[----:B------:R0:W1:Y:S02]  /*110b0*/  SHFL.BFLY P0, R2, R5, R4, R3 ;  /* 0x0c00000405027389 */ /* 0x0000640000000003 */
[----:B01----:R-:W-:Y:S05]  /*110c0*/  ENDCOLLECTIVE ;  /* 0x000000000000791b */ /* 0x003fea0003800000 */
.L_x_15789:
[----:B------:R-:W-:Y:S01]  /*110d0*/  HFMA2 R4, -RZ, RZ, 0, 4.76837158203125e-07 ;  /* 0x00000008ff047431 */ /* 0x000fe200000001ff */
[----:B------:R-:W-:Y:S01]  /*110e0*/  MOV R5, R0 ;  /* 0x0000000000057202 */ /* 0x000fe20000000f00 */
[----:B------:R-:W-:Y:S01]  /*110f0*/  FADD.FTZ R252, R252, R2 ;  /* 0x00000002fcfc7221 */ /* 0x000fe20000010000 */
[----:B------:R-:W-:-:S07]  /*11100*/  MOV R2, 0xffffffff ;  /* 0xffffffff00027802 */ /* 0x000fce0000000f00 */
[----:B------:R-:W-:Y:S05]  /*11110*/  WARPSYNC.COLLECTIVE R2, `(.L_x_15790) ;  /* 0x0000000002087348 */ /* 0x000fea0003c00000 */
[----:B------:R0:W1:Y:S02]  /*11120*/  SHFL.BFLY P0, R2, R5, R4, R3 ;  /* 0x0c00000405027389 */ /* 0x0000640000000003 */
[----:B01----:R-:W-:Y:S05]  /*11130*/  ENDCOLLECTIVE ;  /* 0x000000000000791b */ /* 0x003fea0003800000 */
.L_x_15790:
[----:B------:R-:W-:Y:S01]  /*11140*/  MOV R5, R252 ;  /* 0x000000fc00057202 */ /* 0x000fe20000000f00 */
[----:B------:R-:W-:Y:S01]  /*11150*/  FADD.FTZ R0, R0, R2 ;  /* 0x0000000200007221 */ /* 0x000fe20000010000 */
[----:B------:R-:W-:-:S04]  /*11160*/  MOV R2, 0xffffffff ;  /* 0xffffffff00027802 */ /* 0x000fc80000000f00 */
[----:B------:R0:W-:Y:S03]  /*11170*/  STL [R1], R0 ;  /* 0x0000000001007387 */ /* 0x0001e60000100800 */
[----:B0-----:R-:W-:Y:S05]  /*11180*/  WARPSYNC.COLLECTIVE R2, `(.L_x_15791) ;  /* 0x0000000002087348 */ /* 0x001fea0003c00000 */
[----:B------:R1:W2:Y:S02]  /*11190*/  SHFL.BFLY P0, R2, R5, R4, R3 ;  /* 0x0c00000405027389 */ /* 0x0002a40000000003 */
[----:B012---:R-:W-:Y:S05]  /*111a0*/  ENDCOLLECTIVE ;  /* 0x000000000000791b */ /* 0x007fea0003800000 */
.L_x_15791:
        /* <DEDUP_REMOVED lines=8> */
.L_x_15792:
[----:B------:R-:W-:Y:S01]  /*11230*/  MOV R5, R252 ;  /* 0x000000fc00057202 */ /* 0x000fe20000000f00 */
[----:B------:R0:W-:Y:S02]  /*11240*/  STL [R1+0x10], R2 ;  /* 0x0000100201007387 */ /* 0x0001e40000100800 */
[----:B0-----:R-:W-:-:S07]  /*11250*/  MOV R2, 0xffffffff ;  /* 0xffffffff00027802 */ /* 0x001fce0000000f00 */
[----:B------:R-:W-:Y:S05]  /*11260*/  WARPSYNC.COLLECTIVE R2, `(.L_x_15793) ;  /* 0x0000000002087348 */ /* 0x000fea0003c00000 */
[----:B------:R0:W1:Y:S02]  /*11270*/  SHFL.BFLY P0, R2, R5, R4, R3 ;  /* 0x0c00000405027389 */ /* 0x0000640000000003 */
[----:B01----:R-:W-:Y:S05]  /*11280*/  ENDCOLLECTIVE ;  /* 0x000000000000791b */ /* 0x003fea0003800000 */
.L_x_15793:
[----:B------:R-:W-:Y:S05]  /*11290*/  BRA `(.L_x_15794) ;  /* 0xffffff1400147947 */ /* 0x000fea000383ffff */
.L_x_15795:
        /* <DEDUP_REMOVED lines=14> */
.L_x_20105:


//--------------------- .text._ZN10layer_norm13ln_bwd_kernelINS_13Kernel_traitsI6__halfffffjLj1024ELj1ELj4ELj1ELj16ENS_18Kernel_traits_baseILj1024ES2_ffffjLj128EEEEELb0ELb0ELb0ELb0EEEvNS_9BwdParamsE --------------------------
	.section	.text._ZN10layer_norm13ln_bwd_kernelINS_13Kernel_traitsI6__halfffffjLj1024ELj1ELj4ELj1ELj16ENS_18Kernel_traits_baseILj1024ES2_ffffjLj128EEEEELb0ELb0ELb0ELb0EEEvNS_9BwdParamsE,"ax",@progbits
	.align	128
        .global         _ZN10layer_norm13ln_bwd_kernelINS_13Kernel_traitsI6__halfffffjLj1024ELj1ELj4ELj1ELj16ENS_18Kernel_traits_baseILj1024ES2_ffffjLj128EEEEELb0ELb0ELb0ELb0EEEvNS_9BwdParamsE
        .type           _ZN10layer_norm13ln_bwd_kernelINS_13Kernel_traitsI6__halfffffjLj1024ELj1ELj4ELj1ELj16ENS_18Kernel_traits_baseILj1024ES2_ffffjLj128EEEEELb0ELb0ELb0ELb0EEEvNS_9BwdParamsE,@function
        .size           _ZN10layer_norm13ln_bwd_kernelINS_13Kernel_traitsI6__halfffffjLj1024ELj1ELj4ELj1ELj16ENS_18Kernel_traits_baseILj1024ES2_ffffjLj128EEEEELb0ELb0ELb0ELb0EEEvNS_9BwdParamsE,(.L_x_20106 - _ZN10layer_norm13ln_bwd_kernelINS_13Kernel_traitsI6__halfffffjLj1024ELj1ELj4ELj1ELj16ENS_18Kernel_traits_baseILj1024ES2_ffffjLj128EEEEELb0ELb0ELb0ELb0EEEvNS_9BwdParamsE)
        .other          _ZN10layer_norm13ln_bwd_kernelINS_13Kernel_traitsI6__halfffffjLj1024ELj1ELj4ELj1ELj16ENS_18Kernel_traits_baseILj1024ES2_ffffjLj128EEEEELb0ELb0ELb0ELb0EEEvNS_9BwdParamsE,@"STO_CUDA_ENTRY STV_DEFAULT"
_ZN10layer_norm13ln_bwd_kernelINS_13Kernel_traitsI6__halfffffjLj1024ELj1ELj4ELj1ELj16ENS_18Kernel_traits_baseILj1024ES2_ffffjLj128EEEEELb0ELb0ELb0ELb0EEEvNS_9BwdParamsE:
.text._ZN10layer_norm13ln_bwd_kernelINS_13Kernel_traitsI6__halfffffjLj1024ELj1ELj4ELj1ELj16ENS_18Kernel_traits_baseILj1024ES2_ffffjLj128EEEEELb0ELb0ELb0ELb0EEEvNS_9BwdParamsE:
        /* <DEDUP_REMOVED lines=19> */
[C---:B------:R-:W-:Y:S02]  /*0130*/  ISETP.GE.U32.AND P3, PT, R4.reuse, 0x80, PT ;  /* 0x000000800400780c */ /* 0x040fe40003f66070 */
[C---:B------:R-:W-:Y:S02]  /*0140*/  ISETP.GE.U32.AND P2, PT, R4.reuse, 0xa0, PT ;  /* 0x000000a00400780c */ /* 0x040fe40003f46070 */
[----:B------:R-:W-:-:S02]  /*0150*/  ISETP.GE.U32.AND P1, PT, R4, 0xc0, PT ;  /* 0x000000c00400780c */ /* 0x000fc40003f26070 */
[----:B------:R-:W-:Y:S01]  /*0160*/  ISETP.GE.U32.AND P0, PT, R4, 0xe0, PT ;  /* 0x000000e00400780c */ /* 0x000fe20003f06070 */
[----:B------:R-:W0:Y:S08]  /*0170*/  @P6 LDC.64 R6, c[0x0][0x3d0] ;  /* 0x0000f400ff066b82 */ /* 0x000e300000000a00 */
[----:B------:R-:W3:Y:S08]  /*0180*/  @P5 LDC.64 R24, c[0x0][0x3d0] ;  /* 0x0000f400ff185b82 */ /* 0x000ef00000000a00 */
[----:B------:R-:W4:Y:S08]  /*0190*/  @P4 LDC.64 R26, c[0x0][0x3d0] ;  /* 0x0000f400ff1a4b82 */ /* 0x000f300000000a00 */
[----:B------:R-:W1:Y:S01]  /*01a0*/  @P3 LDC.64 R28, c[0x0][0x3d0] ;  /* 0x0000f400ff1c3b82 */ /* 0x000e620000000a00 */
[C---:B0-----:R-:W-:Y:S01]  /*01b0*/  @P6 IMAD.WIDE.U32 R6, R5.reuse, 0x8, R6 ;  /* 0x0000000805066825 */ /* 0x041fe200078e0006 */
[----:B------:R-:W-:-:S04]  /*01c0*/  @P6 LOP3.LUT R5, R5, 0x20, RZ, 0xfc, !PT ;  /* 0x0000002005056812 */ /* 0x000fc800078efcff */
[----:B--2---:R0:W5:Y:S01]  /*01d0*/  @P6 LDG.E.64 R8, desc[UR6][R6.64] ;  /* 0x0000000606086981 */ /* 0x004162000c1e1b00 */
[----:B------:R-:W-:Y:S01]  /*01e0*/  ISETP.GE.U32.AND P6, PT, R4, 0x100, PT ;  /* 0x000001000400780c */ /* 0x000fe20003fc6070 */
[----:B------:R-:W2:Y:S01]  /*01f0*/  @P2 LDC.64 R30, c[0x0][0x3d0] ;  /* 0x0000f400ff1e2b82 */ /* 0x000ea20000000a00 */
[C---:B---3--:R-:W-:Y:S01]  /*0200*/  @P5 IMAD.WIDE.U32 R24, R5.reuse, 0x8, R24 ;  /* 0x0000000805185825 */ /* 0x048fe200078e0018 */
[----:B------:R-:W-:-:S04]  /*0210*/  @P5 IADD3 R5, PT, PT, R5, 0x20, RZ ;  /* 0x0000002005055810 */ /* 0x000fc80007ffe0ff */
[----:B------:R3:W5:Y:S02]  /*0220*/  @P5 LDG.E.64 R10, desc[UR6][R24.64] ;  /* 0x00000006180a5981 */ /* 0x000764000c1e1b00 */
[----:B------:R-:W0:Y:S01]  /*0230*/  @P1 LDC.64 R32, c[0x0][0x3d0] ;  /* 0x0000f400ff201b82 */ /* 0x000e220000000a00 */
[C---:B----4-:R-:W-:Y:S01]  /*0240*/  @P4 IMAD.WIDE.U32 R26, R5.reuse, 0x8, R26 ;  /* 0x00000008051a4825 */ /* 0x050fe200078e001a */
[----:B------:R-:W-:-:S04]  /*0250*/  @P4 IADD3 R5, PT, PT, R5, 0x20, RZ ;  /* 0x0000002005054810 */ /* 0x000fc80007ffe0ff */
[----:B------:R3:W5:Y:S02]  /*0260*/  @P4 LDG.E.64 R12, desc[UR6][R26.64] ;  /* 0x000000061a0c4981 */ /* 0x000764000c1e1b00 */
[----:B------:R-:W4:Y:S01]  /*0270*/  @P0 LDC.64 R34, c[0x0][0x3d0] ;  /* 0x0000f400ff220b82 */ /* 0x000f220000000a00 */
[C---:B-1----:R-:W-:Y:S01]  /*0280*/  @P3 IMAD.WIDE.U32 R28, R5.reuse, 0x8, R28 ;  /* 0x00000008051c3825 */ /* 0x042fe200078e001c */
[----:B------:R-:W-:-:S04]  /*0290*/  @P3 IADD3 R5, PT, PT, R5, 0x20, RZ ;  /* 0x0000002005053810 */ /* 0x000fc80007ffe0ff */
[----:B------:R3:W5:Y:S02]  /*02a0*/  @P3 LDG.E.64 R14, desc[UR6][R28.64] ;  /* 0x000000061c0e3981 */ /* 0x000764000c1e1b00 */
[----:B------:R-:W1:Y:S01]  /*02b0*/  @P6 LDC.64 R36, c[0x0][0x3d0] ;  /* 0x0000f400ff246b82 */ /* 0x000e620000000a00 */
[C---:B--2---:R-:W-:Y:S01]  /*02c0*/  @P2 IMAD.WIDE.U32 R30, R5.reuse, 0x8, R30 ;  /* 0x00000008051e2825 */ /* 0x044fe200078e001e */
[----:B------:R-:W-:-:S04]  /*02d0*/  @P2 IADD3 R5, PT, PT, R5, 0x20, RZ ;  /* 0x0000002005052810 */ /* 0x000fc80007ffe0ff */
[----:B------:R3:W5:Y:S01]  /*02e0*/  @P2 LDG.E.64 R16, desc[UR6][R30.64] ;  /* 0x000000061e102981 */ /* 0x000762000c1e1b00 */
[C---:B0-----:R-:W-:Y:S01]  /*02f0*/  @P1 IMAD.WIDE.U32 R32, R5.reuse, 0x8, R32 ;  /* 0x0000000805201825 */ /* 0x041fe200078e0020 */
[----:B------:R-:W-:-:S04]  /*0300*/  @P1 IADD3 R5, PT, PT, R5, 0x20, RZ ;  /* 0x0000002005051810 */ /* 0x000fc80007ffe0ff */
[----:B------:R3:W5:Y:S01]  /*0310*/  @P1 LDG.E.64 R18, desc[UR6][R32.64] ;  /* 0x0000000620121981 */ /* 0x000762000c1e1b00 */
[C---:B----4-:R-:W-:Y:S01]  /*0320*/  @P0 IMAD.WIDE.U32 R34, R5.reuse, 0x8, R34 ;  /* 0x0000000805220825 */ /* 0x050fe200078e0022 */
[----:B------:R-:W-:Y:S01]  /*0330*/  @P0 IADD3 R5, PT, PT, R5, 0x20, RZ ;  /* 0x0000002005050810 */ /* 0x000fe20007ffe0ff */
[----:B------:R-:W0:Y:S03]  /*0340*/  S2UR UR4, SR_CTAID.X ;  /* 0x00000000000479c3 */ /* 0x000e260000002500 */
[----:B------:R3:W5:Y:S01]  /*0350*/  @P0 LDG.E.64 R20, desc[UR6][R34.64] ;  /* 0x0000000622140981 */ /* 0x000762000c1e1b00 */
[----:B-1----:R-:W-:-:S05]  /*0360*/  @P6 IMAD.WIDE.U32 R6, R5, 0x8, R36 ;  /* 0x0000000805066825 */ /* 0x002fca00078e0024 */
[----:B------:R3:W5:Y:S01]  /*0370*/  @P6 LDG.E.64 R22, desc[UR6][R6.64] ;  /* 0x0000000606166981 */ /* 0x000762000c1e1b00 */
[----:B------:R-:W-:Y:S01]  /*0380*/  SHF.R.U32.HI R5, RZ, 0x5, R0 ;  /* 0x00000005ff057819 */ /* 0x000fe20000011600 */
[----:B0-----:R-:W-:-:S06]  /*0390*/  USHF.L.U32 UR4, UR4, 0x2, URZ ;  /* 0x0000000204047899 */ /* 0x001fcc00080006ff */
        /* <DEDUP_REMOVED lines=37> */
[----:B-----5:R-:W-:Y:S02]  /*05f0*/  MOV R188, R8 ;  /* 0x0000000800bc7202 */ /* 0x020fe40000000f00 */
[----:B------:R-:W-:Y:S02]  /*0600*/  CS2R R44, SRZ ;  /* 0x00000000002c7805 */ /* 0x000fe4000001ff00 */
[----:B------:R-:W-:Y:S02]  /*0610*/  SHF.R.U64 R0, R8, 0x10, R9 ;  /* 0x0000001008007819 */ /* 0x000fe40000001209 */
[----:B------:R-:W-:Y:S02]  /*0620*/  CS2R R46, SRZ ;  /* 0x00000000002e7805 */ /* 0x000fe4000001ff00 */
[----:B------:R-:W-:Y:S02]  /*0630*/  MOV R189, R9 ;  /* 0x0000000900bd7202 */ /* 0x000fe40000000f00 */
[----:B------:R-:W-:-:S02]  /*0640*/  CS2R R76, SRZ ;  /* 0x00000000004c7805 */ /* 0x000fc4000001ff00 */
[----:B------:R-:W-:Y:S02]  /*0650*/  SHF.R.U32.HI R2, RZ, 0x10, R9 ;  /* 0x00000010ff027819 */ /* 0x000fe40000011609 */
[----:B------:R-:W-:Y:S02]  /*0660*/  CS2R R78, SRZ ;  /* 0x00000000004e7805 */ /* 0x000fe4000001ff00 */
[----:B------:R-:W-:Y:S02]  /*0670*/  MOV R190, R10 ;  /* 0x0000000a00be7202 */ /* 0x000fe40000000f00 */
[----:B------:R-:W-:Y:S02]  /*0680*/  CS2R R48, SRZ ;  /* 0x0000000000307805 */ /* 0x000fe4000001ff00 */
[----:B------:R-:W-:Y:S02]  /*0690*/  SHF.R.U64 R3, R10, 0x10, R11 ;  /* 0x000000100a037819 */ /* 0x000fe4000000120b */
[----:B------:R-:W-:-:S02]  /*06a0*/  CS2R R50, SRZ ;  /* 0x0000000000327805 */ /* 0x000fc4000001ff00 */
[----:B------:R-:W-:Y:S02]  /*06b0*/  MOV R191, R11 ;  /* 0x0000000b00bf7202 */ /* 0x000fe40000000f00 */
[----:B------:R-:W-:Y:S02]  /*06c0*/  CS2R R52, SRZ ;  /* 0x0000000000347805 */ /* 0x000fe4000001ff00 */
[----:B------:R-:W-:Y:S02]  /*06d0*/  SHF.R.U32.HI R6, RZ, 0x10, R11 ;  /* 0x00000010ff067819 */ /* 0x000fe4000001160b */
[----:B------:R-:W-:Y:S02]  /*06e0*/  CS2R R54, SRZ ;  /* 0x0000000000367805 */ /* 0x000fe4000001ff00 */
[----:B------:R-:W-:Y:S02]  /*06f0*/  MOV R192, R12 ;  /* 0x0000000c00c07202 */ /* 0x000fe40000000f00 */
[----:B------:R-:W-:-:S02]  /*0700*/  CS2R R56, SRZ ;  /* 0x0000000000387805 */ /* 0x000fc4000001ff00 */
[----:B0-----:R-:W-:Y:S02]  /*0710*/  ISETP.NE.U32.AND P0, PT, RZ, UR4, PT ;  /* 0x00000004ff007c0c */ /* 0x001fe4000bf05070 */
        /* <DEDUP_REMOVED lines=17> */
[--C-:B------:R-:W-:Y:S02]  /*0830*/  SHF.R.U64 R11, R16, 0x10, R17.reuse ;  /* 0x00000010100b7819 */ /* 0x100fe40000001211 */
[----:B------:R-:W-:Y:S02]  /*0840*/  CS2R R40, SRZ ;  /* 0x0000000000287805 */ /* 0x000fe4000001ff00 */
[----:B------:R-:W-:Y:S02]  /*0850*/  MOV R198, R17 ;  /* 0x0000001100c67202 */ /* 0x000fe40000000f00 */
[----:B------:R-:W-:Y:S02]  /*0860*/  CS2R R42, SRZ ;  /* 0x00000000002a7805 */ /* 0x000fe4000001ff00 */
[----:B------:R-:W-:Y:S02]  /*0870*/  SHF.R.U32.HI R12, RZ, 0x10, R17 ;  /* 0x00000010ff0c7819 */ /* 0x000fe40000011611 */
[----:B------:R-:W-:-:S02]  /*0880*/  CS2R R80, SRZ ;  /* 0x0000000000507805 */ /* 0x000fc4000001ff00 */
[----:B------:R-:W-:Y:S02]  /*0890*/  MOV R199, R18 ;  /* 0x0000001200c77202 */ /* 0x000fe40000000f00 */
        /* <DEDUP_REMOVED lines=22> */
[----:B------:R-:W-:-:S02]  /*0a00*/  ISETP.NE.AND.EX P0, PT, RZ, UR5, PT, P0 ;  /* 0x00000005ff007c0c */ /* 0x000fc4000bf05300 */
        /* <DEDUP_REMOVED lines=16> */
[----:B------:R-:W-:-:S07]  /*0b10*/  P2R R6, PR, RZ, 0x1 ;  /* 0x00000001ff067803 */ /* 0x000fce0000000000 */
.L_x_15892:
[----:B-----5:R-:W0:Y:S01]  /*0b20*/  LDC.64 R146, c[0x0][0x3c0] ;  /* 0x0000f000ff927b82 */ /* 0x020e220000000a00 */
[----:B------:R-:W-:-:S07]  /*0b30*/  ISETP.NE.AND P0, PT, R6, RZ, PT ;  /* 0x000000ff0600720c */ /* 0x000fce0003f05270 */
[----:B------:R-:W1:Y:S08]  /*0b40*/  LDC.64 R142, c[0x0][0x3c8] ;  /* 0x0000f200ff8e7b82 */ /* 0x000e700000000a00 */
[----:B------:R-:W2:Y:S01]  /*0b50*/  @P0 LDC.64 R140, c[0x0][0x3e0] ;  /* 0x0000f800ff8c0b82 */ /* 0x000ea20000000a00 */
[----:B0-----:R-:W-:-:S06]  /*0b60*/  IMAD.WIDE R148, R5, 0x4, R146 ;  /* 0x0000000405947825 */ /* 0x001fcc00078e0292 */
[----:B------:R-:W3:Y:S01]  /*0b70*/  LDG.E R148, desc[UR6][R148.64] ;  /* 0x0000000694947981 */ /* 0x000ee2000c1e1900 */
[----:B------:R-:W-:Y:S02]  /*0b80*/  HFMA2 R145, -RZ, RZ, 1.875, 0 ;  /* 0x3f800000ff917431 */ /* 0x000fe400000001ff */
[----:B-1----:R-:W-:-:S05]  /*0b90*/  IMAD.WIDE R142, R5, 0x4, R142 ;  /* 0x00000004058e7825 */ /* 0x002fca00078e028e */
[----:B------:R0:W5:Y:S01]  /*0ba0*/  LDG.E R147, desc[UR6][R142.64] ;  /* 0x000000068e937981 */ /* 0x000162000c1e1900 */
[----:B--2---:R-:W-:Y:S01]  /*0bb0*/  @P0 IMAD.WIDE R140, R5, 0x4, R140 ;  /* 0x00000004058c0825 */ /* 0x004fe200078e028c */
[----:B------:R-:W1:Y:S01]  /*0bc0*/  S2R R0, SR_TID.X ;  /* 0x0000000000007919 */ /* 0x000e620000002100 */
[----:B------:R-:W-:-:S03]  /*0bd0*/  MOV R2, UR14 ;  /* 0x0000000e00027c02 */ /* 0x000fc60008000f00 */
[----:B------:R0:W5:Y:S01]  /*0be0*/  @P0 LDG.E R145, desc[UR6][R140.64] ;  /* 0x000000068c910981 */ /* 0x000162000c1e1900 */
[----:B------:R-:W-:Y:S01]  /*0bf0*/  ISETP.NE.U32.AND P0, PT, RZ, UR10, PT ;  /* 0x0000000aff007c0c */ /* 0x000fe2000bf05070 */
[----:B------:R-:W-:-:S03]  /*0c00*/  IMAD R39, R5, R2, RZ ;  /* 0x0000000205277224 */ /* 0x000fc600078e02ff */
[----:B------:R-:W-:Y:S02]  /*0c10*/  ISETP.NE.AND.EX P1, PT, RZ, UR11, PT, P0 ;  /* 0x0000000bff007c0c */ /* 0x000fe4000bf25300 */
[----:B------:R-:W-:Y:S01]  /*0c20*/  SHF.R.S32.HI R146, RZ, 0x1f, R39 ;  /* 0x0000001fff927819 */ /* 0x000fe20000011427 */
[----:B------:R-:W-:Y:S01]  /*0c30*/  BSSY.RECONVERGENT B1, `(.L_x_15798) ;  /* 0x00002d3000017945 */ /* 0x000fe20003800200 */
[----:B------:R-:W-:Y:S02]  /*0c40*/  ISETP.NE.AND P2, PT, RZ, UR8, PT ;  /* 0x00000008ff007c0c */ /* 0x000fe4000bf45270 */
[----:B------:R-:W-:Y:S02]  /*0c50*/  LEA.HI R146, R146, R39, RZ, 0x2 ;  /* 0x0000002792927211 */ /* 0x000fe400078f10ff */
[----:B------:R-:W-:Y:S02]  /*0c60*/  P2R R185, PR, RZ, 0x2 ;  /* 0x00000002ffb97803 */ /* 0x000fe40000000000 */
[----:B-1----:R-:W-:-:S04]  /*0c70*/  LOP3.LUT R39, R0, 0x1f, RZ, 0xc0, !PT ;  /* 0x0000001f00277812 */ /* 0x002fc800078ec0ff */
[----:B------:R-:W-:Y:S02]  /*0c80*/  LEA.HI.SX32 R146, R146, R39, 0x1e ;  /* 0x0000002792927211 */ /* 0x000fe400078ff2ff */
[----:B---3--:R-:W-:Y:S01]  /*0c90*/  FSEL R183, R148, RZ, !P2 ;  /* 0x000000ff94b77208 */ /* 0x008fe20005000000 */
[----:B0-----:R-:W-:Y:S06]  /*0ca0*/  @P1 BRA `(.L_x_15799) ;  /* 0x0000001400681947 */ /* 0x001fec0003800000 */
[C---:B------:R-:W-:Y:S01]  /*0cb0*/  ISETP.GE.U32.AND P3, PT, R4.reuse, 0x20, PT ;  /* 0x000000200400780c */ /* 0x040fe20003f66070 */
[----:B------:R-:W-:Y:S01]  /*0cc0*/  BSSY.RECONVERGENT B2, `(.L_x_15800) ;  /* 0x0000030000027945 */ /* 0x000fe20003800200 */
[C---:B------:R-:W-:Y:S02]  /*0cd0*/  ISETP.GE.U32.AND P2, PT, R4.reuse, 0x40, PT ;  /* 0x000000400400780c */ /* 0x040fe40003f46070 */
[----:B------:R-:W-:Y:S02]  /*0ce0*/  CS2R R186, SRZ ;  /* 0x0000000000ba7805 */ /* 0x000fe4000001ff00 */
[C---:B------:R-:W-:Y:S02]  /*0cf0*/  ISETP.GE.U32.AND P0, PT, R4.reuse, 0x60, PT ;  /* 0x000000600400780c */ /* 0x040fe40003f06070 */
[----:B------:R-:W-:Y:S02]  /*0d00*/  ISETP.GE.U32.AND P1, PT, R4, 0x80, PT ;  /* 0x000000800400780c */ /* 0x000fe40003f26070 */
[----:B------:R-:W-:-:S02]  /*0d10*/  P2R R184, PR, RZ, 0x8 ;  /* 0x00000008ffb87803 */ /* 0x000fc40000000000 */
[----:B------:R-:W-:Y:S02]  /*0d20*/  P2R R181, PR, RZ, 0x4 ;  /* 0x00000004ffb57803 */ /* 0x000fe40000000000 */
        /* <DEDUP_REMOVED lines=9> */
[--C-:B------:R-:W-:Y:S02]  /*0dc0*/  HADD2.F32 R39, -RZ, R189.reuse.H0_H0 ;  /* 0x200000bdff277230 */ /* 0x100fe40000004100 */
[C---:B--2---:R-:W-:Y:S01]  /*0dd0*/  FADD.FTZ R8, -R183.reuse, R148 ;  /* 0x00000094b7087221 */ /* 0x044fe20000010100 */
[C---:B------:R-:W-:Y:S01]  /*0de0*/  FADD.FTZ R182, -R183.reuse, R150 ;  /* 0x00000096b7b67221 */ /* 0x040fe20000010100 */
[----:B------:R-:W-:Y:S01]  /*0df0*/  FADD.FTZ R144, -R183, R149 ;  /* 0x00000095b7907221 */ /* 0x000fe20000010100 */
[----:B------:R-:W-:Y:S02]  /*0e00*/  HADD2.F32 R150, -RZ, R188.H1_H1 ;  /* 0x300000bcff967230 */ /* 0x000fe40000004100 */
[C---:B-----5:R-:W-:Y:S01]  /*0e10*/  FMUL.FTZ R3, R147.reuse, R8 ;  /* 0x0000000893037220 */ /* 0x060fe20000410000 */
[C---:B------:R-:W-:Y:S01]  /*0e20*/  FMUL.FTZ R167, R147.reuse, R182 ;  /* 0x000000b693a77220 */ /* 0x040fe20000410000 */
[----:B------:R-:W-:Y:S01]  /*0e30*/  FMUL.FTZ R144, R147, R144 ;  /* 0x0000009093907220 */ /* 0x000fe20000410000 */
[----:B------:R-:W-:-:S02]  /*0e40*/  HADD2.F32 R148, -RZ, R189.H1_H1 ;  /* 0x300000bdff947230 */ /* 0x000fc40000004100 */
[----:B---3--:R-:W-:Y:S01]  /*0e50*/  FMUL.FTZ R8, R140, R21 ;  /* 0x000000158c087220 */ /* 0x008fe20000410000 */
[----:B------:R-:W-:Y:S01]  /*0e60*/  FADD.FTZ R72, R72, R140 ;  /* 0x0000008c48487221 */ /* 0x000fe20000010000 */
[----:B------:R-:W-:Y:S01]  /*0e70*/  FFMA.FTZ R44, R140, R3, R44 ;  /* 0x000000038c2c7223 */ /* 0x000fe2000001002c */
[----:B------:R-:W-:Y:S01]  /*0e80*/  FMUL.FTZ R21, R141, R150 ;  /* 0x000000968d157220 */ /* 0x000fe20000410000 */
[----:B------:R-:W-:Y:S01]  /*0e90*/  FMUL.FTZ R164, R142, R39 ;  /* 0x000000278ea47220 */ /* 0x000fe20000410000 */
[----:B------:R-:W-:Y:S01]  /*0ea0*/  FADD.FTZ R140, RZ, R8 ;  /* 0x00000008ff8c7221 */ /* 0x000fe20000010000 */
[----:B------:R-:W-:Y:S01]  /*0eb0*/  FFMA.FTZ R39, R3, R8, RZ ;  /* 0x0000000803277223 */ /* 0x000fe200000100ff */
[----:B------:R-:W-:Y:S01]  /*0ec0*/  FADD.FTZ R73, R73, R141 ;  /* 0x0000008d49497221 */ /* 0x000fe20000010000 */
[----:B------:R-:W-:Y:S01]  /*0ed0*/  FFMA.FTZ R45, R141, R144, R45 ;  /* 0x000000908d2d7223 */ /* 0x000fe2000001002d */
[----:B------:R-:W-:Y:S01]  /*0ee0*/  FADD.FTZ R141, R140, R21 ;  /* 0x000000158c8d7221 */ /* 0x000fe20000010000 */
[----:B------:R-:W-:Y:S01]  /*0ef0*/  FADD.FTZ R186, -R183, R151 ;  /* 0x00000097b7ba7221 */ /* 0x000fe20000010100 */
        /* <DEDUP_REMOVED lines=8> */
[----:B------:R-:W-:Y:S01]  /*0f80*/  IADD3 R39, PT, PT, R146, 0x20, RZ ;  /* 0x0000002092277810 */ /* 0x000fe20007ffe0ff */
[----:B------:R-:W-:Y:S01]  /*0f90*/  FFMA.FTZ R47, R143, R182, R47 ;  /* 0x000000b68f2f7223 */ /* 0x000fe2000001002f */
[----:B------:R-:W-:Y:S01]  /*0fa0*/  FADD.FTZ R187, R142, R179 ;  /* 0x000000b38ebb7221 */ /* 0x000fe20000010000 */
[----:B------:R-:W-:-:S07]  /*0fb0*/  FFMA.FTZ R186, R182, R179, R141 ;  /* 0x000000b3b6ba7223 */ /* 0x000fce000001008d */
.L_x_15801:
[----:B------:R-:W-:Y:S05]  /*0fc0*/  BSYNC.RECONVERGENT B2 ;  /* 0x0000000000027941 */ /* 0x000fea0003800200 */
.L_x_15800:
        /* <DEDUP_REMOVED lines=10> */
[C---:B--2---:R-:W-:Y:S01]  /*1070*/  FADD.FTZ R10, -R183.reuse, R148 ;  /* 0x00000094b70a7221 */ /* 0x044fe20000010100 */
[C---:B------:R-:W-:Y:S01]  /*1080*/  FADD.FTZ R24, -R183.reuse, R149 ;  /* 0x00000095b7187221 */ /* 0x040fe20000010100 */
[----:B------:R-:W-:Y:S01]  /*1090*/  FADD.FTZ R180, -R183, R150 ;  /* 0x00000096b7b47221 */ /* 0x000fe20000010100 */
[----:B------:R-:W-:Y:S02]  /*10a0*/  HADD2.F32 R150, -RZ, R190.H1_H1 ;  /* 0x300000beff967230 */ /* 0x000fe40000004100 */
[C---:B-----5:R-:W-:Y:S01]  /*10b0*/  FMUL.FTZ R7, R147.reuse, R10 ;  /* 0x0000000a93077220 */ /* 0x060fe20000410000 */
[----:B------:R-:W-:Y:S01]  /*10c0*/  FMUL.FTZ R24, R147, R24 ;  /* 0x0000001893187220 */ /* 0x000fe20000410000 */
[----:B------:R-:W-:-:S02]  /*10d0*/  HADD2.F32 R149, -RZ, R191.H0_H0 ;  /* 0x200000bfff957230 */ /* 0x000fc40000004100 */
[----:B------:R-:W-:Y:S01]  /*10e0*/  FMUL.FTZ R165, R147, R180 ;  /* 0x000000b493a57220 */ /* 0x000fe20000410000 */
[----:B---3--:R-:W-:Y:S01]  /*10f0*/  FMUL.FTZ R10, R140, R23 ;  /* 0x000000178c0a7220 */ /* 0x008fe20000410000 */
        /* <DEDUP_REMOVED lines=10> */
[----:B------:R-:W-:Y:S01]  /*11a0*/  FADD.FTZ R206, -R183, R151 ;  /* 0x00000097b7ce7221 */ /* 0x000fe20000010100 */
        /* <DEDUP_REMOVED lines=11> */
.L_x_15803:
[----:B------:R-:W-:Y:S05]  /*1260*/  BSYNC.RECONVERGENT B2 ;  /* 0x0000000000027941 */ /* 0x000fea0003800200 */
.L_x_15802:
        /* <DEDUP_REMOVED lines=41> */
.L_x_15805:
[----:B------:R-:W-:Y:S05]  /*1500*/  BSYNC.RECONVERGENT B2 ;  /* 0x0000000000027941 */ /* 0x000fea0003800200 */
.L_x_15804:
        /* <DEDUP_REMOVED lines=41> */
.L_x_15807:
[----:B------:R-:W-:Y:S05]  /*17a0*/  BSYNC.RECONVERGENT B2 ;  /* 0x0000000000027941 */ /* 0x000fea0003800200 */
.L_x_15806:
[----:B------:R-:W-:Y:S01]  /*17b0*/  ISETP.GE.U32.AND P2, PT, R4, 0xa0, PT ;  /* 0x000000a00400780c */ /* 0x000fe20003f46070 */
[----:B------:R-:W-:-:S12]  /*17c0*/  BSSY.RECONVERGENT B2, `(.L_x_15808) ;  /* 0x0000029000027945 */ /* 0x000fd80003800200 */
        /* <DEDUP_REMOVED lines=40> */
.L_x_15809:
[----:B------:R-:W-:Y:S05]  /*1a50*/  BSYNC.RECONVERGENT B2 ;  /* 0x0000000000027941 */ /* 0x000fea0003800200 */
.L_x_15808:
        /* <DEDUP_REMOVED lines=42> */
.L_x_15811:
[----:B------:R-:W-:Y:S05]  /*1d00*/  BSYNC.RECONVERGENT B2 ;  /* 0x0000000000027941 */ /* 0x000fea0003800200 */
.L_x_15810:
        /* <DEDUP_REMOVED lines=12> */
[C---:B--2---:R-:W-:Y:S01]  /*1dd0*/  FADD.FTZ R20, -R183.reuse, R148 ;  /* 0x00000094b7147221 */ /* 0x044fe20000010100 */
[C---:B------:R-:W-:Y:S01]  /*1de0*/  FADD.FTZ R34, -R183.reuse, R149 ;  /* 0x00000095b7227221 */ /* 0x040fe20000010100 */
[----:B------:R-:W-:Y:S01]  /*1df0*/  FADD.FTZ R170, -R183, R150 ;  /* 0x00000096b7aa7221 */ /* 0x000fe20000010100 */
[----:B------:R-:W-:Y:S02]  /*1e00*/  HADD2.F32 R150, -RZ, R201.H1_H1 ;  /* 0x300000c9ff967230 */ /* 0x000fe40000004100 */
[C---:B-----5:R-:W-:Y:S01]  /*1e10*/  FMUL.FTZ R17, R147.reuse, R20 ;  /* 0x0000001493117220 */ /* 0x060fe20000410000 */
[----:B------:R-:W-:Y:S01]  /*1e20*/  FMUL.FTZ R34, R147, R34 ;  /* 0x0000002293227220 */ /* 0x000fe20000410000 */
[----:B------:R-:W-:-:S02]  /*1e30*/  HADD2.F32 R149, -RZ, R202.H0_H0 ;  /* 0x200000caff957230 */ /* 0x000fc40000004100 */
[----:B------:R-:W-:Y:S01]  /*1e40*/  FADD.FTZ R206, -R183, R151 ;  /* 0x00000097b7ce7221 */ /* 0x000fe20000010100 */
        /* <DEDUP_REMOVED lines=22> */
.L_x_15813:
[----:B------:R-:W-:Y:S05]  /*1fb0*/  BSYNC.RECONVERGENT B2 ;  /* 0x0000000000027941 */ /* 0x000fea0003800200 */
.L_x_15812:
[----:B------:R-:W-:-:S13]  /*1fc0*/  ISETP.GE.U32.AND P5, PT, R4, 0x100, PT ;  /* 0x000001000400780c */ /* 0x000fda0003fa6070 */
[----:B------:R-:W-:Y:S05]  /*1fd0*/  @!P5 BRA `(.L_x_15814) ;  /* 0x000000180060d947 */ /* 0x000fea0003800000 */
[----:B------:R-:W0:Y:S08]  /*1fe0*/  LDC.64 R140, c[0x0][0x3a8] ;  /* 0x0000ea00ff8c7b82 */ /* 0x000e300000000a00 */
[----:B------:R-:W1:Y:S01]  /*1ff0*/  LDC.64 R36, c[0x0][0x428] ;  /* 0x00010a00ff247b82 */ /* 0x000e620000000a00 */
[----:B0-----:R-:W-:-:S06]  /*2000*/  IMAD.WIDE.U32 R140, R39, 0x10, R140 ;  /* 0x00000010278c7825 */ /* 0x001fcc00078e008c */
[----:B------:R-:W2:Y:S01]  /*2010*/  LDG.E.128 R140, desc[UR6][R140.64] ;  /* 0x000000068c8c7981 */ /* 0x000ea2000c1e1d00 */
[----:B-1----:R-:W-:-:S06]  /*2020*/  IMAD.WIDE.U32 R36, R39, 0x10, R36 ;  /* 0x0000001027247825 */ /* 0x002fcc00078e0024 */
[----:B------:R-:W3:Y:S01]  /*2030*/  LDG.E.128 R36, desc[UR6][R36.64] ;  /* 0x0000000624247981 */ /* 0x000ee2000c1e1d00 */
[--C-:B------:R-:W-:Y:S02]  /*2040*/  HADD2.F32 R35, -RZ, R203.reuse.H0_H0 ;  /* 0x200000cbff237230 */ /* 0x100fe40000004100 */
[C---:B--2---:R-:W-:Y:S01]  /*2050*/  FADD.FTZ R22, -R183.reuse, R140 ;  /* 0x0000008cb7167221 */ /* 0x044fe20000010100 */
[C---:B------:R-:W-:Y:S01]  /*2060*/  FADD.FTZ R148, -R183.reuse, R141 ;  /* 0x0000008db7947221 */ /* 0x040fe20000010100 */
[----:B------:R-:W-:Y:S01]  /*2070*/  FADD.FTZ R150, -R183, R142 ;  /* 0x0000008eb7967221 */ /* 0x000fe20000010100 */
[----:B------:R-:W-:Y:S02]  /*2080*/  HADD2.F32 R142, -RZ, R203.H1_H1 ;  /* 0x300000cbff8e7230 */ /* 0x000fe40000004100 */
[C---:B-----5:R-:W-:Y:S01]  /*2090*/  FMUL.FTZ R19, R147.reuse, R22 ;  /* 0x0000001693137220 */ /* 0x060fe20000410000 */
[--C-:B------:R-:W-:Y:S02]  /*20a0*/  HADD2.F32 R141, -RZ, R204.reuse.H0_H0 ;  /* 0x200000ccff8d7230 */ /* 0x100fe40000004100 */
[----:B------:R-:W-:Y:S01]  /*20b0*/  FMUL.FTZ R153, R147, R150 ;  /* 0x0000009693997220 */ /* 0x000fe20000410000 */
[----:B------:R-:W-:Y:S01]  /*20c0*/  FADD.FTZ R166, -R183, R143 ;  /* 0x0000008fb7a67221 */ /* 0x000fe20000010100 */
[----:B---3--:R-:W-:Y:S01]  /*20d0*/  FMUL.FTZ R22, R36, R35 ;  /* 0x0000002324167220 */ /* 0x008fe20000410000 */
[----:B------:R-:W-:Y:S01]  /*20e0*/  FADD.FTZ R100, R100, R36 ;  /* 0x0000002464647221 */ /* 0x000fe20000010000 */
[----:B------:R-:W-:Y:S01]  /*20f0*/  FFMA.FTZ R68, R36, R19, R68 ;  /* 0x0000001324447223 */ /* 0x000fe20000010044 */
[----:B------:R-:W-:Y:S01]  /*2100*/  FMUL.FTZ R36, R147, R148 ;  /* 0x0000009493247220 */ /* 0x000fe20000410000 */
[----:B------:R-:W-:Y:S01]  /*2110*/  FMUL.FTZ R35, R37, R142 ;  /* 0x0000008e25237220 */ /* 0x000fe20000410000 */
[----:B------:R-:W-:Y:S01]  /*2120*/  FADD.FTZ R101, R101, R37 ;  /* 0x0000002565657221 */ /* 0x000fe20000010000 */
[----:B------:R-:W-:Y:S01]  /*2130*/  FADD.FTZ R140, R187, R22 ;  /* 0x00000016bb8c7221 */ /* 0x000fe20000010000 */
[----:B------:R-:W-:Y:S01]  /*2140*/  FFMA.FTZ R69, R37, R36, R69 ;  /* 0x0000002425457223 */ /* 0x000fe20000010045 */
[----:B------:R-:W-:Y:S01]  /*2150*/  FMUL.FTZ R37, R38, R141 ;  /* 0x0000008d26257220 */ /* 0x000fe20000410000 */
[----:B------:R-:W-:Y:S01]  /*2160*/  FFMA.FTZ R141, R19, R22, R186 ;  /* 0x00000016138d7223 */ /* 0x000fe200000100ba */
[----:B------:R-:W-:-:S02]  /*2170*/  HADD2.F32 R148, -RZ, R204.H1_H1 ;  /* 0x300000ccff947230 */ /* 0x000fc40000004100 */
        /* <DEDUP_REMOVED lines=13> */
.L_x_15799:
        /* <DEDUP_REMOVED lines=21> */
[--C-:B------:R-:W-:Y:S02]  /*23a0*/  HADD2.F32 R39, -RZ, R189.reuse.H0_H0 ;  /* 0x200000bdff277230 */ /* 0x100fe40000004100 */
[C---:B---3--:R-:W-:Y:S01]  /*23b0*/  FADD.FTZ R8, -R183.reuse, R148 ;  /* 0x00000094b7087221 */ /* 0x048fe20000010100 */
[C---:B------:R-:W-:Y:S01]  /*23c0*/  FADD.FTZ R144, -R183.reuse, R149 ;  /* 0x00000095b7907221 */ /* 0x040fe20000010100 */
[----:B------:R-:W-:Y:S02]  /*23d0*/  HADD2.F32 R148, -RZ, R188.H1_H1 ;  /* 0x300000bcff947230 */ /* 0x000fe40000004100 */
[----:B------:R-:W-:Y:S01]  /*23e0*/  FADD.FTZ R150, -R183, R150 ;  /* 0x00000096b7967221 */ /* 0x000fe20000010100 */
[C---:B-----5:R-:W-:Y:S01]  /*23f0*/  FMUL.FTZ R3, R147.reuse, R8 ;  /* 0x0000000893037220 */ /* 0x060fe20000410000 */
[----:B------:R-:W-:Y:S01]  /*2400*/  FMUL.FTZ R144, R147, R144 ;  /* 0x0000009093907220 */ /* 0x000fe20000410000 */
[----:B------:R-:W-:Y:S01]  /*2410*/  FADD.FTZ R182, -R183, R151 ;  /* 0x00000097b7b67221 */ /* 0x000fe20000010100 */
[----:B------:R-:W-:Y:S01]  /*2420*/  FMUL.FTZ R167, R147, R150 ;  /* 0x0000009693a77220 */ /* 0x000fe20000410000 */
[----:B----4-:R-:W-:Y:S01]  /*2430*/  FMUL.FTZ R8, R140, R21 ;  /* 0x000000158c087220 */ /* 0x010fe20000410000 */
        /* <DEDUP_REMOVED lines=8> */
[----:B------:R-:W-:-:S02]  /*24c0*/  HADD2.F32 R148, -RZ, R189.H1_H1 ;  /* 0x300000bdff947230 */ /* 0x000fc40000004100 */
        /* <DEDUP_REMOVED lines=12> */
.L_x_15816:
[----:B------:R-:W-:Y:S05]  /*2590*/  BSYNC.RECONVERGENT B2 ;  /* 0x0000000000027941 */ /* 0x000fea0003800200 */
.L_x_15815:
        /* <DEDUP_REMOVED lines=11> */
[--C-:B------:R-:W-:Y:S01]  /*2650*/  HADD2.F32 R23, -RZ, R190.reuse.H0_H0 ;  /* 0x200000beff177230 */ /* 0x100fe20000004100 */
[----:B------:R-:W-:Y:S01]  /*2660*/  IADD3 R197, PT, PT, R197, 0x20, RZ ;  /* 0x00000020c5c57810 */ /* 0x000fe20007ffe0ff */
[--C-:B------:R-:W-:Y:S02]  /*2670*/  HADD2.F32 R39, -RZ, R191.reuse.H0_H0 ;  /* 0x200000bfff277230 */ /* 0x100fe40000004100 */
[C---:B--2---:R-:W-:Y:S01]  /*2680*/  FADD.FTZ R10, -R183.reuse, R148 ;  /* 0x00000094b70a7221 */ /* 0x044fe20000010100 */
[C---:B------:R-:W-:Y:S01]  /*2690*/  FADD.FTZ R24, -R183.reuse, R149 ;  /* 0x00000095b7187221 */ /* 0x040fe20000010100 */
[----:B------:R-:W-:Y:S02]  /*26a0*/  HADD2.F32 R148, -RZ, R190.H1_H1 ;  /* 0x300000beff947230 */ /* 0x000fe40000004100 */
[----:B------:R-:W-:Y:S01]  /*26b0*/  FADD.FTZ R150, -R183, R150 ;  /* 0x00000096b7967221 */ /* 0x000fe20000010100 */
[C---:B-----5:R-:W-:Y:S01]  /*26c0*/  FMUL.FTZ R7, R147.reuse, R10 ;  /* 0x0000000a93077220 */ /* 0x060fe20000410000 */
[----:B------:R-:W-:Y:S01]  /*26d0*/  FMUL.FTZ R24, R147, R24 ;  /* 0x0000001893187220 */ /* 0x000fe20000410000 */
[----:B------:R-:W-:Y:S01]  /*26e0*/  FADD.FTZ R180, -R183, R151 ;  /* 0x00000097b7b47221 */ /* 0x000fe20000010100 */
[----:B------:R-:W-:Y:S01]  /*26f0*/  FMUL.FTZ R165, R147, R150 ;  /* 0x0000009693a57220 */ /* 0x000fe20000410000 */
[----:B---3--:R-:W-:Y:S01]  /*2700*/  FMUL.FTZ R10, R23, R140 ;  /* 0x0000008c170a7220 */ /* 0x008fe20000410000 */
        /* <DEDUP_REMOVED lines=21> */
.L_x_15818:
[----:B------:R-:W-:Y:S05]  /*2860*/  BSYNC.RECONVERGENT B2 ;  /* 0x0000000000027941 */ /* 0x000fea0003800200 */
.L_x_15817:
        /* <DEDUP_REMOVED lines=44> */
.L_x_15820:
[----:B------:R-:W-:Y:S05]  /*2b30*/  BSYNC.RECONVERGENT B2 ;  /* 0x0000000000027941 */ /* 0x000fea0003800200 */
.L_x_15819:
        /* <DEDUP_REMOVED lines=44> */
.L_x_15822:
[----:B------:R-:W-:Y:S05]  /*2e00*/  BSYNC.RECONVERGENT B2 ;  /* 0x0000000000027941 */ /* 0x000fea0003800200 */
.L_x_15821:
[----:B------:R-:W-:Y:S01]  /*2e10*/  ISETP.GE.U32.AND P2, PT, R4, 0xa0, PT ;  /* 0x000000a00400780c */ /* 0x000fe20003f46070 */
[----:B------:R-:W-:-:S12]  /*2e20*/  BSSY.RECONVERGENT B2, `(.L_x_15823) ;  /* 0x000002c000027945 */ /* 0x000fd80003800200 */
        /* <DEDUP_REMOVED lines=43> */
.L_x_15824:
[----:B------:R-:W-:Y:S05]  /*30e0*/  BSYNC.RECONVERGENT B2 ;  /* 0x0000000000027941 */ /* 0x000fea0003800200 */
.L_x_15823:
        /* <DEDUP_REMOVED lines=45> */
.L_x_15826:
[----:B------:R-:W-:Y:S05]  /*33c0*/  BSYNC.RECONVERGENT B2 ;  /* 0x0000000000027941 */ /* 0x000fea0003800200 */
.L_x_15825:
        /* <DEDUP_REMOVED lines=15> */
[----:B------:R-:W-:Y:S02]  /*34c0*/  HADD2.F32 R168, -RZ, R202.H1_H1 ;  /* 0x300000caffa87230 */ /* 0x000fe40000004100 */
        /* <DEDUP_REMOVED lines=29> */
.L_x_15828:
[----:B------:R-:W-:Y:S05]  /*36a0*/  BSYNC.RECONVERGENT B2 ;  /* 0x0000000000027941 */ /* 0x000fea0003800200 */
.L_x_15827:
[----:B------:R-:W-:-:S13]  /*36b0*/  ISETP.GE.U32.AND P5, PT, R4, 0x100, PT ;  /* 0x000001000400780c */ /* 0x000fda0003fa6070 */
        /* <DEDUP_REMOVED lines=11> */
[C---:B---3--:R-:W-:Y:S01]  /*3770*/  FADD.FTZ R22, -R183.reuse, R140 ;  /* 0x0000008cb7167221 */ /* 0x048fe20000010100 */
[C---:B------:R-:W-:Y:S01]  /*3780*/  FADD.FTZ R148, -R183.reuse, R141 ;  /* 0x0000008db7947221 */ /* 0x040fe20000010100 */
[----:B------:R-:W-:Y:S02]  /*3790*/  HADD2.F32 R140, -RZ, R203.H1_H1 ;  /* 0x300000cbff8c7230 */ /* 0x000fe40000004100 */
[----:B------:R-:W-:Y:S01]  /*37a0*/  FADD.FTZ R142, -R183, R142 ;  /* 0x0000008eb78e7221 */ /* 0x000fe20000010100 */
[----:B-----5:R-:W-:Y:S01]  /*37b0*/  FMUL.FTZ R19, R147, R22 ;  /* 0x0000001693137220 */ /* 0x020fe20000410000 */
[--C-:B------:R-:W-:Y:S02]  /*37c0*/  HADD2.F32 R141, -RZ, R204.reuse.H0_H0 ;  /* 0x200000ccff8d7230 */ /* 0x100fe40000004100 */
        /* <DEDUP_REMOVED lines=25> */
.L_x_15814:
[----:B------:R-:W-:Y:S05]  /*3960*/  BSYNC.RECONVERGENT B1 ;  /* 0x0000000000017941 */ /* 0x000fea0003800200 */
.L_x_15798:
        /* <DEDUP_REMOVED lines=20> */
.L_x_15904:
[----:B------:R-:W-:Y:S01]  /*3ab0*/  ISETP.NE.AND P6, PT, R185, RZ, PT ;  /* 0x000000ffb900720c */ /* 0x000fe20003fc5270 */
[----:B-1----:R-:W-:Y:S01]  /*3ac0*/  FADD.FTZ R140, R149, R140 ;  /* 0x0000008c958c7221 */ /* 0x002fe20000010000 */
[----:B------:R-:W-:Y:S01]  /*3ad0*/  P2R R141, PR, RZ, 0x1 ;  /* 0x00000001ff8d7803 */ /* 0x000fe20000000000 */
[----:B--2---:R-:W-:Y:S01]  /*3ae0*/  FADD.FTZ R148, R150, R151 ;  /* 0x0000009796947221 */ /* 0x004fe20000010000 */
[----:B------:R-:W-:Y:S01]  /*3af0*/  ISETP.NE.AND P0, PT, RZ, UR8, PT ;  /* 0x00000008ff007c0c */ /* 0x000fe2000bf05270 */
[----:B------:R-:W-:Y:S01]  /*3b00*/  FMUL.FTZ R39, R140, UR9 ;  /* 0x000000098c277c20 */ /* 0x000fe20008410000 */
[----:B------:R-:W-:Y:S01]  /*3b10*/  BSSY.RECONVERGENT B1, `(.L_x_15830) ;  /* 0x0000301000017945 */ /* 0x000fe20003800200 */
[----:B------:R-:W-:-:S03]  /*3b20*/  FMUL.FTZ R148, R148, UR9 ;  /* 0x0000000994947c20 */ /* 0x000fc60008410000 */
[----:B------:R-:W-:Y:S02]  /*3b30*/  FSEL R39, R39, RZ, !P0 ;  /* 0x000000ff27277208 */ /* 0x000fe40004000000 */
[----:B------:R-:W-:Y:S01]  /*3b40*/  ISETP.NE.AND P0, PT, R141, RZ, PT ;  /* 0x000000ff8d00720c */ /* 0x000fe20003f05270 */
[----:B------:R-:W-:-:S12]  /*3b50*/  @P6 BRA `(.L_x_15831) ;  /* 0x0000001400c86947 */ /* 0x000fd80003800000 */
[----:B------:R-:W-:Y:S01]  /*3b60*/  ISETP.NE.AND P6, PT, R184, RZ, PT ;  /* 0x000000ffb800720c */ /* 0x000fe20003fc5270 */
[----:B------:R-:W-:-:S12]  /*3b70*/  BSSY.RECONVERGENT B2, `(.L_x_15832) ;  /* 0x000002e000027945 */ /* 0x000fd80003800200 */
[----:B------:R-:W-:Y:S05]  /*3b80*/  @!P6 BRA `(.L_x_15833) ;  /* 0x0000000000b0e947 */ /* 0x000fea0003800000 */
[----:B------:R-:W-:-:S04]  /*3b90*/  ISETP.NE.U32.AND P6, PT, RZ, UR12, PT ;  /* 0x0000000cff007c0c */ /* 0x000fc8000bfc5070 */
[----:B------:R-:W-:-:S04]  /*3ba0*/  ISETP.NE.AND.EX P6, PT, RZ, UR13, PT, P6 ;  /* 0x0000000dff007c0c */ /* 0x000fc8000bfc5360 */
[----:B------:R-:W-:-:S09]  /*3bb0*/  P2R R140, PR, RZ, 0x40 ;  /* 0x00000040ff8c7803 */ /* 0x000fd20000000000 */
[----:B------:R-:W-:Y:S05]  /*3bc0*/  @P6 BRA `(.L_x_15834) ;  /* 0x0000000000346947 */ /* 0x000fea0003800000 */
        /* <DEDUP_REMOVED lines=8> */
[C---:B-----5:R-:W-:Y:S01]  /*3c50*/  FMUL.FTZ R142, R147.reuse, R142 ;  /* 0x0000008e938e7220 */ /* 0x060fe20000410000 */
[C---:B------:R-:W-:Y:S01]  /*3c60*/  FMUL.FTZ R186, R147.reuse, R140 ;  /* 0x0000008c93ba7220 */ /* 0x040fe20000410000 */
[C---:B------:R-:W-:Y:S01]  /*3c70*/  FMUL.FTZ R206, R147.reuse, R206 ;  /* 0x000000ce93ce7220 */ /* 0x040fe20000410000 */
[----:B------:R-:W-:Y:S01]  /*3c80*/  FMUL.FTZ R208, R147, R150 ;  /* 0x0000009693d07220 */ /* 0x000fe20000410000 */
[----:B------:R-:W-:Y:S06]  /*3c90*/  BRA `(.L_x_15835) ;  /* 0x0000000000407947 */ /* 0x000fec0003800000 */
.L_x_15834:
        /* <DEDUP_REMOVED lines=11> */
[----:B------:R-:W-:-:S02]  /*3d50*/  FMUL.FTZ R208, R147, R138 ;  /* 0x0000008a93d07220 */ /* 0x000fc40000410000 */
[----:B------:R-:W-:Y:S02]  /*3d60*/  MOV R136, R142 ;  /* 0x0000008e00887202 */ /* 0x000fe40000000f00 */
[----:B------:R-:W-:Y:S02]  /*3d70*/  MOV R137, R186 ;  /* 0x000000ba00897202 */ /* 0x000fe40000000f00 */
[----:B------:R-:W-:Y:S02]  /*3d80*/  MOV R138, R206 ;  /* 0x000000ce008a7202 */ /* 0x000fe40000000f00 */
[----:B------:R-:W-:-:S07]  /*3d90*/  MOV R139, R208 ;  /* 0x000000d0008b7202 */ /* 0x000fce0000000f00 */
.L_x_15835:
[----:B------:R-:W1:Y:S01]  /*3da0*/  @P6 LDC.64 R140, c[0x0][0x478] ;  /* 0x00011e00ff8c6b82 */ /* 0x000e620000000a00 */
[----:B------:R-:W-:-:S07]  /*3db0*/  FMUL.FTZ R143, R208, R145 ;  /* 0x00000091d08f7220 */ /* 0x000fce0000410000 */
[----:B0-----:R-:W0:Y:S01]  /*3dc0*/  LDC.64 R150, c[0x0][0x468] ;  /* 0x00011a00ff967b82 */ /* 0x001e220000000a00 */
[----:B-1----:R-:W-:-:S04]  /*3dd0*/  @P6 IMAD.WIDE.U32 R184, R146, 0x10, R140 ;  /* 0x0000001092b86825 */ /* 0x002fc800078e008c */
[-C--:B------:R-:W-:Y:S01]  /*3de0*/  FMUL.FTZ R140, R142, R145.reuse ;  /* 0x000000918e8c7220 */ /* 0x080fe20000410000 */
[-C--:B------:R-:W-:Y:S01]  /*3df0*/  FMUL.FTZ R141, R186, R145.reuse ;  /* 0x00000091ba8d7220 */ /* 0x080fe20000410000 */
[----:B------:R-:W-:Y:S01]  /*3e00*/  FMUL.FTZ R142, R206, R145 ;  /* 0x00000091ce8e7220 */ /* 0x000fe20000410000 */
[----:B------:R1:W-:Y:S01]  /*3e10*/  @P6 STG.E.128 desc[UR6][R184.64], R136 ;  /* 0x00000088b8006986 */ /* 0x0003e2000c101d06 */
[C---:B0-----:R-:W-:Y:S01]  /*3e20*/  IMAD.WIDE.U32 R150, R146.reuse, 0x10, R150 ;  /* 0x0000001092967825 */ /* 0x041fe200078e0096 */
[----:B------:R-:W-:-:S04]  /*3e30*/  IADD3 R146, PT, PT, R146, 0x20, RZ ;  /* 0x0000002092927810 */ /* 0x000fc80007ffe0ff */
[----:B------:R1:W-:Y:S03]  /*3e40*/  STG.E.128 desc[UR6][R150.64], R140 ;  /* 0x0000008c96007986 */ /* 0x0003e6000c101d06 */
.L_x_15833:
[----:B------:R-:W-:Y:S05]  /*3e50*/  BSYNC.RECONVERGENT B2 ;  /* 0x0000000000027941 */ /* 0x000fea0003800200 */
.L_x_15832:
[----:B------:R-:W-:Y:S01]  /*3e60*/  ISETP.NE.AND P6, PT, R181, RZ, PT ;  /* 0x000000ffb500720c */ /* 0x000fe20003fc5270 */
[----:B------:R-:W-:-:S12]  /*3e70*/  BSSY.RECONVERGENT B2, `(.L_x_15836) ;  /* 0x000002e000027945 */ /* 0x000fd80003800200 */
[----:B------:R-:W-:Y:S05]  /*3e80*/  @!P6 BRA `(.L_x_15837) ;  /* 0x0000000000b0e947 */ /* 0x000fea0003800000 */
[----:B------:R-:W-:-:S04]  /*3e90*/  ISETP.NE.U32.AND P6, PT, RZ, UR12, PT ;  /* 0x0000000cff007c0c */ /* 0x000fc8000bfc5070 */
[----:B------:R-:W-:-:S04]  /*3ea0*/  ISETP.NE.AND.EX P6, PT, RZ, UR13, PT, P6 ;  /* 0x0000000dff007c0c */ /* 0x000fc8000bfc5360 */
[----:B-1----:R-:W-:-:S09]  /*3eb0*/  P2R R140, PR, RZ, 0x40 ;  /* 0x00000040ff8c7803 */ /* 0x002fd20000000000 */
        /* <DEDUP_REMOVED lines=16> */
[----:B------:R-:W-:Y:S01]  /*3fc0*/  MOV R139, R210 ;  /* 0x000000d2008b7202 */ /* 0x000fe20000000f00 */
[----:B------:R-:W-:Y:S06]  /*3fd0*/  BRA `(.L_x_15839) ;  /* 0x0000000000307947 */ /* 0x000fec0003800000 */
.L_x_15838:
        /* <DEDUP_REMOVED lines=11> */
[----:B------:R-:W-:-:S07]  /*4090*/  FMUL.FTZ R210, R147, R142 ;  /* 0x0000008e93d27220 */ /* 0x000fce0000410000 */
.L_x_15839:
[----:B------:R-:W1:Y:S01]  /*40a0*/  @P6 LDC.64 R184, c[0x0][0x478] ;  /* 0x00011e00ffb86b82 */ /* 0x000e620000000a00 */
[-C--:B------:R-:W-:Y:S01]  /*40b0*/  FMUL.FTZ R140, R186, R145.reuse ;  /* 0x00000091ba8c7220 */ /* 0x080fe20000410000 */
[-C--:B------:R-:W-:Y:S01]  /*40c0*/  FMUL.FTZ R141, R206, R145.reuse ;  /* 0x00000091ce8d7220 */ /* 0x080fe20000410000 */
[-C--:B------:R-:W-:Y:S01]  /*40d0*/  FMUL.FTZ R142, R208, R145.reuse ;  /* 0x00000091d08e7220 */ /* 0x080fe20000410000 */
[----:B------:R-:W-:-:S04]  /*40e0*/  FMUL.FTZ R143, R210, R145 ;  /* 0x00000091d28f7220 */ /* 0x000fc80000410000 */
[----:B0-----:R-:W0:Y:S01]  /*40f0*/  LDC.64 R150, c[0x0][0x468] ;  /* 0x00011a00ff967b82 */ /* 0x001e220000000a00 */
[----:B-1----:R-:W-:-:S05]  /*4100*/  @P6 IMAD.WIDE.U32 R184, R146, 0x10, R184 ;  /* 0x0000001092b86825 */ /* 0x002fca00078e00b8 */
[----:B------:R2:W-:Y:S01]  /*4110*/  @P6 STG.E.128 desc[UR6][R184.64], R136 ;  /* 0x00000088b8006986 */ /* 0x0005e2000c101d06 */
[C---:B0-----:R-:W-:Y:S01]  /*4120*/  IMAD.WIDE.U32 R150, R146.reuse, 0x10, R150 ;  /* 0x0000001092967825 */ /* 0x041fe200078e0096 */
[----:B------:R-:W-:-:S04]  /*4130*/  IADD3 R146, PT, PT, R146, 0x20, RZ ;  /* 0x0000002092927810 */ /* 0x000fc80007ffe0ff */
[----:B------:R2:W-:Y:S03]  /*4140*/  STG.E.128 desc[UR6][R150.64], R140 ;  /* 0x0000008c96007986 */ /* 0x0005e6000c101d06 */
.L_x_15837:
[----:B------:R-:W-:Y:S05]  /*4150*/  BSYNC.RECONVERGENT B2 ;  /* 0x0000000000027941 */ /* 0x000fea0003800200 */
.L_x_15836:
[----:B------:R-:W-:Y:S04]  /*4160*/  BSSY.RECONVERGENT B2, `(.L_x_15840) ;  /* 0x000002d000027945 */ /* 0x000fe80003800200 */
[----:B------:R-:W-:Y:S05]  /*4170*/  @!P0 BRA `(.L_x_15841) ;  /* 0x0000000000ac8947 */ /* 0x000fea0003800000 */
[----:B------:R-:W-:-:S04]  /*4180*/  ISETP.NE.U32.AND P0, PT, RZ, UR12, PT ;  /* 0x0000000cff007c0c */ /* 0x000fc8000bf05070 */
[----:B------:R-:W-:-:S13]  /*4190*/  ISETP.NE.AND.EX P0, PT, RZ, UR13, PT, P0 ;  /* 0x0000000dff007c0c */ /* 0x000fda000bf05300 */
[----:B------:R-:W-:Y:S05]  /*41a0*/  @!P0 BRA `(.L_x_15842) ;  /* 0x0000000000448947 */ /* 0x000fea0003800000 */
[-CC-:B-12---:R-:W-:Y:S01]  /*41b0*/  FFMA.FTZ R137, R9, R148.reuse, R39.reuse ;  /* 0x0000009409897223 */ /* 0x186fe20000010027 */
        /* <DEDUP_REMOVED lines=16> */
.L_x_15842:
        /* <DEDUP_REMOVED lines=12> */
.L_x_15843:
        /* <DEDUP_REMOVED lines=11> */
.L_x_15841:
[----:B------:R-:W-:Y:S05]  /*4430*/  BSYNC.RECONVERGENT B2 ;  /* 0x0000000000027941 */ /* 0x000fea0003800200 */
.L_x_15840:
[----:B------:R-:W-:Y:S04]  /*4440*/  BSSY.RECONVERGENT B2, `(.L_x_15844) ;  /* 0x000002d000027945 */ /* 0x000fe80003800200 */
[----:B------:R-:W-:Y:S05]  /*4450*/  @!P1 BRA `(.L_x_15845) ;  /* 0x0000000000ac9947 */ /* 0x000fea0003800000 */
[----:B------:R-:W-:-:S04]  /*4460*/  ISETP.NE.U32.AND P0, PT, RZ, UR12, PT ;  /* 0x0000000cff007c0c */ /* 0x000fc8000bf05070 */
[----:B------:R-:W-:-:S13]  /*4470*/  ISETP.NE.AND.EX P0, PT, RZ, UR13, PT, P0 ;  /* 0x0000000dff007c0c */ /* 0x000fda000bf05300 */
[----:B------:R-:W-:Y:S05]  /*4480*/  @!P0 BRA `(.L_x_15846) ;  /* 0x0000000000448947 */ /* 0x000fea0003800000 */
[-CC-:B-123--:R-:W-:Y:S01]  /*4490*/  FFMA.FTZ R137, R11, R148.reuse, R39.reuse ;  /* 0x000000940b897223 */ /* 0x18efe20000010027 */
        /* <DEDUP_REMOVED lines=16> */
.L_x_15846:
        /* <DEDUP_REMOVED lines=12> */
.L_x_15847:
        /* <DEDUP_REMOVED lines=11> */
.L_x_15845:
[----:B------:R-:W-:Y:S05]  /*4710*/  BSYNC.RECONVERGENT B2 ;  /* 0x0000000000027941 */ /* 0x000fea0003800200 */
.L_x_15844:
[----:B------:R-:W-:Y:S04]  /*4720*/  BSSY.RECONVERGENT B2, `(.L_x_15848) ;  /* 0x000002d000027945 */ /* 0x000fe80003800200 */
[----:B------:R-:W-:Y:S05]  /*4730*/  @!P2 BRA `(.L_x_15849) ;  /* 0x0000000000aca947 */ /* 0x000fea0003800000 */
[----:B------:R-:W-:-:S04]  /*4740*/  ISETP.NE.U32.AND P0, PT, RZ, UR12, PT ;  /* 0x0000000cff007c0c */ /* 0x000fc8000bf05070 */
[----:B------:R-:W-:-:S13]  /*4750*/  ISETP.NE.AND.EX P0, PT, RZ, UR13, PT, P0 ;  /* 0x0000000dff007c0c */ /* 0x000fda000bf05300 */
[----:B------:R-:W-:Y:S05]  /*4760*/  @!P0 BRA `(.L_x_15850) ;  /* 0x0000000000448947 */ /* 0x000fea0003800000 */
[-CC-:B-1234-:R-:W-:Y:S01]  /*4770*/  FFMA.FTZ R137, R13, R148.reuse, R39.reuse ;  /* 0x000000940d897223 */ /* 0x19efe20000010027 */
        /* <DEDUP_REMOVED lines=16> */
.L_x_15850:
        /* <DEDUP_REMOVED lines=12> */
.L_x_15851:
        /* <DEDUP_REMOVED lines=11> */
.L_x_15849:
[----:B------:R-:W-:Y:S05]  /*49f0*/  BSYNC.RECONVERGENT B2 ;  /* 0x0000000000027941 */ /* 0x000fea0003800200 */
.L_x_15848:
        /* <DEDUP_REMOVED lines=22> */
.L_x_15854:
        /* <DEDUP_REMOVED lines=12> */
.L_x_15855:
        /* <DEDUP_REMOVED lines=11> */
.L_x_15853:
[----:B------:R-:W-:Y:S05]  /*4cd0*/  BSYNC.RECONVERGENT B2 ;  /* 0x0000000000027941 */ /* 0x000fea0003800200 */
.L_x_15852:
        /* <DEDUP_REMOVED lines=22> */
.L_x_15858:
[-CC-:B-1234-:R-:W-:Y:S01]  /*4e40*/  FFMA.FTZ R141, R17, R148.reuse, R39.reuse ;  /* 0x00000094118d7223 */ /* 0x19efe20000010027 */
        /* <DEDUP_REMOVED lines=11> */
.L_x_15859:
        /* <DEDUP_REMOVED lines=11> */
.L_x_15857:
[----:B------:R-:W-:Y:S05]  /*4fb0*/  BSYNC.RECONVERGENT B2 ;  /* 0x0000000000027941 */ /* 0x000fea0003800200 */
.L_x_15856:
        /* <DEDUP_REMOVED lines=12> */
[C---:B0----5:R-:W-:Y:S01]  /*5080*/  FMUL.FTZ R150, R147.reuse, R136 ;  /* 0x0000008893967220 */ /* 0x061fe20000410000 */
        /* <DEDUP_REMOVED lines=8> */
.L_x_15861:
[-CC-:B-1234-:R-:W-:Y:S01]  /*5110*/  FFMA.FTZ R143, R166, R148.reuse, R39.reuse ;  /* 0x00000094a68f7223 */ /* 0x19efe20000010027 */
[-CC-:B------:R-:W-:Y:S01]  /*5120*/  FFMA.FTZ R141, R19, R148.reuse, R39.reuse ;  /* 0x00000094138d7223 */ /* 0x180fe20000010027 */
[-CC-:B------:R-:W-:Y:S01]  /*5130*/  FFMA.FTZ R140, R36, R148.reuse, R39.reuse ;  /* 0x00000094248c7223 */ /* 0x180fe20000010027 */
[----:B------:R-:W-:Y:S01]  /*5140*/  FFMA.FTZ R148, R153, R148, R39 ;  /* 0x0000009499947223 */ /* 0x000fe20000010027 */
[----:B------:R-:W-:Y:S01]  /*5150*/  FADD.FTZ R206, R38, -R143 ;  /* 0x8000008f26ce7221 */ /* 0x000fe20000010000 */
[----:B0-----:R-:W-:Y:S01]  /*5160*/  FADD.FTZ R150, R22, -R141 ;  /* 0x8000008d16967221 */ /* 0x001fe20000010000 */
[----:B------:R-:W-:Y:S01]  /*5170*/  FADD.FTZ R140, R35, -R140 ;  /* 0x8000008c238c7221 */ /* 0x000fe20000010000 */
[----:B------:R-:W-:Y:S01]  /*5180*/  FADD.FTZ R148, R37, -R148 ;  /* 0x8000009425947221 */ /* 0x000fe20000010000 */
[C---:B-----5:R-:W-:Y:S01]  /*5190*/  FMUL.FTZ R206, R147.reuse, R206 ;  /* 0x000000ce93ce7220 */ /* 0x060fe20000410000 */
[C---:B------:R-:W-:Y:S01]  /*51a0*/  FMUL.FTZ R150, R147.reuse, R150 ;  /* 0x0000009693967220 */ /* 0x040fe20000410000 */
[C---:B------:R-:W-:Y:S01]  /*51b0*/  FMUL.FTZ R184, R147.reuse, R140 ;  /* 0x0000008c93b87220 */ /* 0x040fe20000410000 */
[----:B------:R-:W-:-:S07]  /*51c0*/  FMUL.FTZ R186, R147, R148 ;  /* 0x0000009493ba7220 */ /* 0x000fce0000410000 */
.L_x_15862:
[----:B------:R-:W0:Y:S01]  /*51d0*/  @P0 LDC.64 R148, c[0x0][0x478] ;  /* 0x00011e00ff940b82 */ /* 0x000e220000000a00 */
[-C--:B------:R-:W-:Y:S01]  /*51e0*/  FMUL.FTZ R140, R150, R145.reuse ;  /* 0x00000091968c7220 */ /* 0x080fe20000410000 */
[----:B------:R-:W-:-:S06]  /*51f0*/  FMUL.FTZ R141, R184, R145 ;  /* 0x00000091b88d7220 */ /* 0x000fcc0000410000 */
[----:B------:R-:W1:Y:S01]  /*5200*/  LDC.64 R142, c[0x0][0x468] ;  /* 0x00011a00ff8e7b82 */ /* 0x000e620000000a00 */
[----:B0-----:R-:W-:-:S05]  /*5210*/  @P0 IMAD.WIDE.U32 R148, R146, 0x10, R148 ;  /* 0x0000001092940825 */ /* 0x001fca00078e0094 */
[----:B------:R0:W-:Y:S01]  /*5220*/  @P0 STG.E.128 desc[UR6][R148.64], R136 ;  /* 0x0000008894000986 */ /* 0x0001e2000c101d06 */
[----:B-1----:R-:W-:-:S04]  /*5230*/  IMAD.WIDE.U32 R146, R146, 0x10, R142 ;  /* 0x0000001092927825 */ /* 0x002fc800078e008e */
[-C--:B------:R-:W-:Y:S01]  /*5240*/  FMUL.FTZ R142, R186, R145.reuse ;  /* 0x00000091ba8e7220 */ /* 0x080fe20000410000 */
[----:B------:R-:W-:-:S05]  /*5250*/  FMUL.FTZ R143, R206, R145 ;  /* 0x00000091ce8f7220 */ /* 0x000fca0000410000 */
[----:B------:R0:W-:Y:S01]  /*5260*/  STG.E.128 desc[UR6][R146.64], R140 ;  /* 0x0000008c92007986 */ /* 0x0001e2000c101d06 */
[----:B------:R-:W-:Y:S05]  /*5270*/  BRA `(.L_x_15860) ;  /* 0x0000001800287947 */ /* 0x000fea0003800000 */
.L_x_15831:
[----:B------:R-:W-:-:S04]  /*5280*/  UISETP.NE.U32.AND UP0, UPT, UR12, URZ, UPT ;  /* 0x000000ff0c00728c */ /* 0x000fc8000bf05070 */
[----:B------:R-:W-:-:S09]  /*5290*/  UISETP.NE.AND.EX UP0, UPT, UR13, URZ, UPT, UP0 ;  /* 0x000000ff0d00728c */ /* 0x000fd2000bf05300 */
[----:B------:R-:W-:Y:S05]  /*52a0*/  BRA.U UP0, `(.L_x_15863) ;  /* 0x0000000900e07547 */ /* 0x000fea000b800000 */
[----:B------:R-:W-:Y:S01]  /*52b0*/  ISETP.GT.U32.AND P6, PT, R4, 0x1f, PT ;  /* 0x0000001f0400780c */ /* 0x000fe20003fc4070 */
[----:B------:R-:W-:-:S12]  /*52c0*/  BSSY.RECONVERGENT B2, `(.L_x_15864) ;  /* 0x0000016000027945 */ /* 0x000fd80003800200 */
[----:B------:R-:W-:Y:S05]  /*52d0*/  @!P6 BRA `(.L_x_15865) ;  /* 0x000000000050e947 */ /* 0x000fea0003800000 */
[----:B0-----:R-:W0:Y:S01]  /*52e0*/  LDC.64 R150, c[0x0][0x468] ;  /* 0x00011a00ff967b82 */ /* 0x001e220000000a00 */
        /* <DEDUP_REMOVED lines=9> */
[C---:B------:R-:W-:Y:S01]  /*5380*/  FFMA.FTZ R140, R147.reuse, R140, R104 ;  /* 0x0000008c938c7223 */ /* 0x040fe20000010068 */
[C---:B------:R-:W-:Y:S01]  /*5390*/  FFMA.FTZ R184, R147.reuse, R143, R106 ;  /* 0x0000008f93b87223 */ /* 0x040fe2000001006a */
[----:B------:R-:W-:Y:S01]  /*53a0*/  FFMA.FTZ R186, R147, R186, R107 ;  /* 0x000000ba93ba7223 */ /* 0x000fe2000001006b */
[-C--:B------:R-:W-:Y:S01]  /*53b0*/  FMUL.FTZ R141, R142, R145.reuse ;  /* 0x000000918e8d7220 */ /* 0x080fe20000410000 */
[-C--:B------:R-:W-:Y:S01]  /*53c0*/  FMUL.FTZ R140, R140, R145.reuse ;  /* 0x000000918c8c7220 */ /* 0x080fe20000410000 */
[-C--:B------:R-:W-:Y:S01]  /*53d0*/  FMUL.FTZ R142, R184, R145.reuse ;  /* 0x00000091b88e7220 */ /* 0x080fe20000410000 */
[----:B------:R-:W-:Y:S01]  /*53e0*/  FMUL.FTZ R143, R186, R145 ;  /* 0x00000091ba8f7220 */ /* 0x000fe20000410000 */
[C---:B0-----:R-:W-:Y:S01]  /*53f0*/  IMAD.WIDE.U32 R150, R146.reuse, 0x10, R150 ;  /* 0x0000001092967825 */ /* 0x041fe200078e0096 */
[----:B------:R-:W-:-:S04]  /*5400*/  IADD3 R146, PT, PT, R146, 0x20, RZ ;  /* 0x0000002092927810 */ /* 0x000fc80007ffe0ff */
[----:B------:R1:W-:Y:S03]  /*5410*/  STG.E.128 desc[UR6][R150.64], R140 ;  /* 0x0000008c96007986 */ /* 0x0003e6000c101d06 */
.L_x_15865:
[----:B------:R-:W-:Y:S05]  /*5420*/  BSYNC.RECONVERGENT B2 ;  /* 0x0000000000027941 */ /* 0x000fea0003800200 */
.L_x_15864:
[----:B------:R-:W-:Y:S01]  /*5430*/  ISETP.NE.AND P6, PT, R181, RZ, PT ;  /* 0x000000ffb500720c */ /* 0x000fe20003fc5270 */
[----:B------:R-:W-:-:S12]  /*5440*/  BSSY.RECONVERGENT B2, `(.L_x_15866) ;  /* 0x0000016000027945 */ /* 0x000fd80003800200 */
[----:B------:R-:W-:Y:S05]  /*5450*/  @!P6 BRA `(.L_x_15867) ;  /* 0x000000000050e947 */ /* 0x000fea0003800000 */
[----:B01----:R-:W0:Y:S01]  /*5460*/  LDC.64 R150, c[0x0][0x468] ;  /* 0x00011a00ff967b82 */ /* 0x003e220000000a00 */
        /* <DEDUP_REMOVED lines=19> */
.L_x_15867:
[----:B------:R-:W-:Y:S05]  /*55a0*/  BSYNC.RECONVERGENT B2 ;  /* 0x0000000000027941 */ /* 0x000fea0003800200 */
.L_x_15866:
[----:B------:R-:W-:Y:S04]  /*55b0*/  BSSY.RECONVERGENT B2, `(.L_x_15868) ;  /* 0x0000016000027945 */ /* 0x000fe80003800200 */
[----:B------:R-:W-:Y:S05]  /*55c0*/  @!P0 BRA `(.L_x_15869) ;  /* 0x0000000000508947 */ /* 0x000fea0003800000 */
[----:B012---:R-:W0:Y:S01]  /*55d0*/  LDC.64 R150, c[0x0][0x468] ;  /* 0x00011a00ff967b82 */ /* 0x007e220000000a00 */
        /* <DEDUP_REMOVED lines=19> */
.L_x_15869:
[----:B------:R-:W-:Y:S05]  /*5710*/  BSYNC.RECONVERGENT B2 ;  /* 0x0000000000027941 */ /* 0x000fea0003800200 */
.L_x_15868:
[----:B------:R-:W-:Y:S04]  /*5720*/  BSSY.RECONVERGENT B2, `(.L_x_15870) ;  /* 0x0000016000027945 */ /* 0x000fe80003800200 */
[----:B------:R-:W-:Y:S05]  /*5730*/  @!P1 BRA `(.L_x_15871) ;  /* 0x0000000000509947 */ /* 0x000fea0003800000 */
[----:B0123--:R-:W0:Y:S01]  /*5740*/  LDC.64 R150, c[0x0][0x468] ;  /* 0x00011a00ff967b82 */ /* 0x00fe220000000a00 */
        /* <DEDUP_REMOVED lines=19> */
.L_x_15871:
[----:B------:R-:W-:Y:S05]  /*5880*/  BSYNC.RECONVERGENT B2 ;  /* 0x0000000000027941 */ /* 0x000fea0003800200 */
.L_x_15870:
[----:B------:R-:W-:Y:S04]  /*5890*/  BSSY.RECONVERGENT B2, `(.L_x_15872) ;  /* 0x0000016000027945 */ /* 0x000fe80003800200 */
[----:B------:R-:W-:Y:S05]  /*58a0*/  @!P2 BRA `(.L_x_15873) ;  /* 0x000000000050a947 */ /* 0x000fea0003800000 */
[----:B01234-:R-:W0:Y:S01]  /*58b0*/  LDC.64 R150, c[0x0][0x468] ;  /* 0x00011a00ff967b82 */ /* 0x01fe220000000a00 */
        /* <DEDUP_REMOVED lines=19> */
.L_x_15873:
[----:B------:R-:W-:Y:S05]  /*59f0*/  BSYNC.RECONVERGENT B2 ;  /* 0x0000000000027941 */ /* 0x000fea0003800200 */
.L_x_15872:
        /* <DEDUP_REMOVED lines=22> */
.L_x_15875:
[----:B------:R-:W-:Y:S05]  /*5b60*/  BSYNC.RECONVERGENT B2 ;  /* 0x0000000000027941 */ /* 0x000fea0003800200 */
.L_x_15874:
        /* <DEDUP_REMOVED lines=22> */
.L_x_15877:
[----:B------:R-:W-:Y:S05]  /*5cd0*/  BSYNC.RECONVERGENT B2 ;  /* 0x0000000000027941 */ /* 0x000fea0003800200 */
.L_x_15876:
        /* <DEDUP_REMOVED lines=13> */
[----:B------:R-:W-:-:S02]  /*5db0*/  FFMA.FTZ R150, R147, R39, R134 ;  /* 0x0000002793967223 */ /* 0x000fc40000010086 */
[----:B------:R-:W-:Y:S01]  /*5dc0*/  FMUL.FTZ R143, R184, R145 ;  /* 0x00000091b88f7220 */ /* 0x000fe20000410000 */
[----:B0-----:R-:W-:-:S04]  /*5dd0*/  IMAD.WIDE.U32 R146, R146, 0x10, R140 ;  /* 0x0000001092927825 */ /* 0x001fc800078e008c */
[-C--:B------:R-:W-:Y:S01]  /*5de0*/  FMUL.FTZ R140, R142, R145.reuse ;  /* 0x000000918e8c7220 */ /* 0x080fe20000410000 */
[-C--:B------:R-:W-:Y:S01]  /*5df0*/  FMUL.FTZ R141, R148, R145.reuse ;  /* 0x00000091948d7220 */ /* 0x080fe20000410000 */
[----:B------:R-:W-:-:S05]  /*5e00*/  FMUL.FTZ R142, R150, R145 ;  /* 0x00000091968e7220 */ /* 0x000fca0000410000 */
[----:B------:R0:W-:Y:S01]  /*5e10*/  STG.E.128 desc[UR6][R146.64], R140 ;  /* 0x0000008c92007986 */ /* 0x0001e2000c101d06 */
[----:B------:R-:W-:Y:S05]  /*5e20*/  BRA `(.L_x_15860) ;  /* 0x0000000c003c7947 */ /* 0x000fea0003800000 */
.L_x_15863:
[----:B------:R-:W-:Y:S01]  /*5e30*/  ISETP.NE.AND P6, PT, R184, RZ, PT ;  /* 0x000000ffb800720c */ /* 0x000fe20003fc5270 */
[----:B------:R-:W-:-:S12]  /*5e40*/  BSSY.RECONVERGENT B2, `(.L_x_15878) ;  /* 0x0000019000027945 */ /* 0x000fd80003800200 */
[----:B------:R-:W-:Y:S05]  /*5e50*/  @!P6 BRA `(.L_x_15879) ;  /* 0x00000000005ce947 */ /* 0x000fea0003800000 */
[----:B------:R-:W1:Y:S01]  /*5e60*/  LDC.64 R184, c[0x0][0x478] ;  /* 0x00011e00ffb87b82 */ /* 0x000e620000000a00 */
[-CC-:B------:R-:W-:Y:S01]  /*5e70*/  FFMA.FTZ R137, R3, R148.reuse, R39.reuse ;  /* 0x0000009403897223 */ /* 0x180fe20000010027 */
[-CC-:B------:R-:W-:Y:S01]  /*5e80*/  FFMA.FTZ R136, R144, R148.reuse, R39.reuse ;  /* 0x0000009490887223 */ /* 0x180fe20000010027 */
[-CC-:B------:R-:W-:Y:S01]  /*5e90*/  FFMA.FTZ R139, R167, R148.reuse, R39.reuse ;  /* 0x00000094a78b7223 */ /* 0x180fe20000010027 */
[----:B------:R-:W-:Y:S01]  /*5ea0*/  FFMA.FTZ R140, R182, R148, R39 ;  /* 0x00000094b68c7223 */ /* 0x000fe20000010027 */
[----:B------:R-:W-:Y:S01]  /*5eb0*/  FADD.FTZ R137, R8, -R137 ;  /* 0x8000008908897221 */ /* 0x000fe20000010000 */
[----:B------:R-:W-:Y:S01]  /*5ec0*/  FADD.FTZ R138, R21, -R136 ;  /* 0x80000088158a7221 */ /* 0x000fe20000010000 */
[----:B------:R-:W-:Y:S01]  /*5ed0*/  FADD.FTZ R139, R164, -R139 ;  /* 0x8000008ba48b7221 */ /* 0x000fe20000010000 */
[----:B0-----:R-:W0:Y:S01]  /*5ee0*/  LDC.64 R150, c[0x0][0x468] ;  /* 0x00011a00ff967b82 */ /* 0x001e220000000a00 */
        /* <DEDUP_REMOVED lines=9> */
[----:B-1----:R-:W-:-:S05]  /*5f80*/  IMAD.WIDE.U32 R184, R146, 0x10, R184 ;  /* 0x0000001092b87825 */ /* 0x002fca00078e00b8 */
[----:B------:R1:W-:Y:S01]  /*5f90*/  STG.E.128 desc[UR6][R184.64], R136 ;  /* 0x00000088b8007986 */ /* 0x0003e2000c101d06 */
[C---:B0-----:R-:W-:Y:S01]  /*5fa0*/  IMAD.WIDE.U32 R150, R146.reuse, 0x10, R150 ;  /* 0x0000001092967825 */ /* 0x041fe200078e0096 */
[----:B------:R-:W-:-:S04]  /*5fb0*/  IADD3 R146, PT, PT, R146, 0x20, RZ ;  /* 0x0000002092927810 */ /* 0x000fc80007ffe0ff */
[----:B------:R1:W-:Y:S03]  /*5fc0*/  STG.E.128 desc[UR6][R150.64], R140 ;  /* 0x0000008c96007986 */ /* 0x0003e6000c101d06 */
.L_x_15879:
[----:B------:R-:W-:Y:S05]  /*5fd0*/  BSYNC.RECONVERGENT B2 ;  /* 0x0000000000027941 */ /* 0x000fea0003800200 */
.L_x_15878:
[----:B------:R-:W-:Y:S01]  /*5fe0*/  ISETP.NE.AND P6, PT, R181, RZ, PT ;  /* 0x000000ffb500720c */ /* 0x000fe20003fc5270 */
[----:B------:R-:W-:-:S12]  /*5ff0*/  BSSY.RECONVERGENT B2, `(.L_x_15880) ;  /* 0x0000019000027945 */ /* 0x000fd80003800200 */
[----:B------:R-:W-:Y:S05]  /*6000*/  @!P6 BRA `(.L_x_15881) ;  /* 0x00000000005ce947 */ /* 0x000fea0003800000 */
[----:B-1----:R-:W1:Y:S01]  /*6010*/  LDC.64 R184, c[0x0][0x478] ;  /* 0x00011e00ffb87b82 */ /* 0x002e620000000a00 */
        /* <DEDUP_REMOVED lines=22> */
.L_x_15881:
[----:B------:R-:W-:Y:S05]  /*6180*/  BSYNC.RECONVERGENT B2 ;  /* 0x0000000000027941 */ /* 0x000fea0003800200 */
.L_x_15880:
[----:B------:R-:W-:Y:S04]  /*6190*/  BSSY.RECONVERGENT B2, `(.L_x_15882) ;  /* 0x0000019000027945 */ /* 0x000fe80003800200 */
[----:B------:R-:W-:Y:S05]  /*61a0*/  @!P0 BRA `(.L_x_15883) ;  /* 0x00000000005c8947 */ /* 0x000fea0003800000 */
[----:B-12---:R-:W1:Y:S01]  /*61b0*/  LDC.64 R184, c[0x0][0x478] ;  /* 0x00011e00ffb87b82 */ /* 0x006e620000000a00 */
        /* <DEDUP_REMOVED lines=22> */
.L_x_15883:
[----:B------:R-:W-:Y:S05]  /*6320*/  BSYNC.RECONVERGENT B2 ;  /* 0x0000000000027941 */ /* 0x000fea0003800200 */
.L_x_15882:
[----:B------:R-:W-:Y:S04]  /*6330*/  BSSY.RECONVERGENT B2, `(.L_x_15884) ;  /* 0x0000019000027945 */ /* 0x000fe80003800200 */
[----:B------:R-:W-:Y:S05]  /*6340*/  @!P1 BRA `(.L_x_15885) ;  /* 0x00000000005c9947 */ /* 0x000fea0003800000 */
[----:B-123--:R-:W1:Y:S01]  /*6350*/  LDC.64 R184, c[0x0][0x478] ;  /* 0x00011e00ffb87b82 */ /* 0x00ee620000000a00 */
        /* <DEDUP_REMOVED lines=22> */
.L_x_15885:
[----:B------:R-:W-:Y:S05]  /*64c0*/  BSYNC.RECONVERGENT B2 ;  /* 0x0000000000027941 */ /* 0x000fea0003800200 */
.L_x_15884:
[----:B------:R-:W-:Y:S04]  /*64d0*/  BSSY.RECONVERGENT B2, `(.L_x_15886) ;  /* 0x0000019000027945 */ /* 0x000fe80003800200 */
[----:B------:R-:W-:Y:S05]  /*64e0*/  @!P2 BRA `(.L_x_15887) ;  /* 0x00000000005ca947 */ /* 0x000fea0003800000 */
[----:B-1234-:R-:W1:Y:S01]  /*64f0*/  LDC.64 R184, c[0x0][0x478] ;  /* 0x00011e00ffb87b82 */ /* 0x01ee620000000a00 */
        /* <DEDUP_REMOVED lines=22> */
.L_x_15887:
[----:B------:R-:W-:Y:S05]  /*6660*/  BSYNC.RECONVERGENT B2 ;  /* 0x0000000000027941 */ /* 0x000fea0003800200 */
.L_x_15886:
        /* <DEDUP_REMOVED lines=25> */
.L_x_15889:
[----:B------:R-:W-:Y:S05]  /*6800*/  BSYNC.RECONVERGENT B2 ;  /* 0x0000000000027941 */ /* 0x000fea0003800200 */
.L_x_15888:
        /* <DEDUP_REMOVED lines=25> */
.L_x_15891:
[----:B------:R-:W-:Y:S05]  /*69a0*/  BSYNC.RECONVERGENT B2 ;  /* 0x0000000000027941 */ /* 0x000fea0003800200 */
.L_x_15890:
[----:B------:R-:W-:Y:S05]  /*69b0*/  @!P5 BRA `(.L_x_15860) ;  /* 0x000000000058d947 */ /* 0x000fea0003800000 */
[----:B-1234-:R-:W1:Y:S01]  /*69c0*/  LDC.64 R136, c[0x0][0x478] ;  /* 0x00011e00ff887b82 */ /* 0x01ee620000000a00 */
[-CC-:B------:R-:W-:Y:S01]  /*69d0*/  FFMA.FTZ R141, R166, R148.reuse, R39.reuse ;  /* 0x00000094a68d7223 */ /* 0x180fe20000010027 */
[-CC-:B------:R-:W-:Y:S01]  /*69e0*/  FFMA.FTZ R138, R36, R148.reuse, R39.reuse ;  /* 0x00000094248a7223 */ /* 0x180fe20000010027 */
[-CC-:B------:R-:W-:Y:S01]  /*69f0*/  FFMA.FTZ R139, R19, R148.reuse, R39.reuse ;  /* 0x00000094138b7223 */ /* 0x180fe20000010027 */
[----:B------:R-:W-:Y:S02]  /*6a00*/  FFMA.FTZ R140, R153, R148, R39 ;  /* 0x00000094998c7223 */ /* 0x000fe40000010027 */
[----:B------:R-:W-:Y:S01]  /*6a10*/  FADD.FTZ R138, R35, -R138 ;  /* 0x8000008a238a7221 */ /* 0x000fe20000010000 */
[----:B------:R-:W-:Y:S01]  /*6a20*/  FADD.FTZ R39, R22, -R139 ;  /* 0x8000008b16277221 */ /* 0x000fe20000010000 */
[----:B0-----:R-:W0:Y:S01]  /*6a30*/  LDC.64 R150, c[0x0][0x468] ;  /* 0x00011a00ff967b82 */ /* 0x001e220000000a00 */
[----:B-1----:R-:W-:-:S04]  /*6a40*/  IMAD.WIDE.U32 R148, R146, 0x10, R136 ;  /* 0x0000001092947825 */ /* 0x002fc800078e0088 */
[----:B------:R-:W-:Y:S01]  /*6a50*/  FADD.FTZ R136, R38, -R141 ;  /* 0x8000008d26887221 */ /* 0x000fe20000010000 */
[----:B------:R-:W-:Y:S01]  /*6a60*/  FADD.FTZ R141, R37, -R140 ;  /* 0x8000008c258d7221 */ /* 0x000fe20000010000 */
[C---:B-----5:R-:W-:Y:S02]  /*6a70*/  FFMA.FTZ R137, R147.reuse, R138, R133 ;  /* 0x0000008a93897223 */ /* 0x060fe40000010085 */
[C---:B------:R-:W-:Y:S01]  /*6a80*/  FFMA.FTZ R139, R147.reuse, R136, R135 ;  /* 0x00000088938b7223 */ /* 0x040fe20000010087 */
[C---:B------:R-:W-:Y:S01]  /*6a90*/  FFMA.FTZ R136, R147.reuse, R39, R132 ;  /* 0x0000002793887223 */ /* 0x040fe20000010084 */
[----:B------:R-:W-:Y:S01]  /*6aa0*/  FFMA.FTZ R138, R147, R141, R134 ;  /* 0x0000008d938a7223 */ /* 0x000fe20000010086 */
[----:B0-----:R-:W-:-:S04]  /*6ab0*/  IMAD.WIDE.U32 R150, R146, 0x10, R150 ;  /* 0x0000001092967825 */ /* 0x001fc800078e0096 */
[-C--:B------:R-:W-:Y:S01]  /*6ac0*/  FMUL.FTZ R143, R139, R145.reuse ;  /* 0x000000918b8f7220 */ /* 0x080fe20000410000 */
[-C--:B------:R-:W-:Y:S01]  /*6ad0*/  FMUL.FTZ R140, R136, R145.reuse ;  /* 0x00000091888c7220 */ /* 0x080fe20000410000 */
[-C--:B------:R-:W-:Y:S01]  /*6ae0*/  FMUL.FTZ R141, R137, R145.reuse ;  /* 0x00000091898d7220 */ /* 0x080fe20000410000 */
[----:B------:R-:W-:Y:S01]  /*6af0*/  FMUL.FTZ R142, R138, R145 ;  /* 0x000000918a8e7220 */ /* 0x000fe20000410000 */
[----:B------:R0:W-:Y:S04]  /*6b00*/  STG.E.128 desc[UR6][R148.64], R136 ;  /* 0x0000008894007986 */ /* 0x0001e8000c101d06 */
[----:B------:R0:W-:Y:S02]  /*6b10*/  STG.E.128 desc[UR6][R150.64], R140 ;  /* 0x0000008c96007986 */ /* 0x0001e4000c101d06 */
.L_x_15860:
[----:B------:R-:W-:Y:S05]  /*6b20*/  BSYNC.RECONVERGENT B1 ;  /* 0x0000000000017941 */ /* 0x000fea0003800200 */
.L_x_15830:
[----:B01234-:R-:W0:Y:S02]  /*6b30*/  LDC.64 R140, c[0x0][0x380] ;  /* 0x0000e000ff8c7b82 */ /* 0x01fe240000000a00 */
[----:B0-----:R-:W-:-:S04]  /*6b40*/  LEA R5, R140, R5, 0x2 ;  /* 0x000000058c057211 */ /* 0x001fc800078e10ff */
[----:B------:R-:W-:-:S13]  /*6b50*/  ISETP.GE.AND P0, PT, R5, R141, PT ;  /* 0x0000008d0500720c */ /* 0x000fda0003f06270 */
[----:B------:R-:W-:Y:S05]  /*6b60*/  @!P0 BRA `(.L_x_15892) ;  /* 0xffffff9c00ec8947 */ /* 0x000fea000383ffff */
.L_x_15797:
[----:B------:R-:W-:Y:S05]  /*6b70*/  BSYNC B0 ;  /* 0x0000000000007941 */ /* 0x000fea0003800000 */
.L_x_15796:
        /* <DEDUP_REMOVED lines=24> */
[----:B-1----:R-:W-:-:S03]  /*6d00*/  IMAD R41, R2, UR4, RZ ;  /* 0x0000000402297c24 */ /* 0x002fc6000f8e02ff */
[----:B------:R-:W-:Y:S02]  /*6d10*/  STS.128 [R3+0xc00], R96 ;  /* 0x000c006003007388 */ /* 0x000fe40000000c00 */
[----:B------:R-:W-:Y:S02]  /*6d20*/  IADD3 R0, P0, PT, R41, R0, RZ ;  /* 0x0000000029007210 */ /* 0x000fe40007f1e0ff */
[----:B------:R-:W-:Y:S02]  /*6d30*/  STS.128 [R3+0xe00], R100 ;  /* 0x000e006403007388 */ /* 0x000fe40000000c00 */
[----:B------:R-:W-:Y:S01]  /*6d40*/  SHF.L.U32 R43, R0, 0x2, RZ ;  /* 0x00000002002b7819 */ /* 0x000fe200000006ff */
[----:B------:R-:W-:Y:S06]  /*6d50*/  BAR.SYNC.DEFER_BLOCKING 0x0 ;  /* 0x0000000000007b1d */ /* 0x000fec0000010000 */
[----:B------:R-:W0:Y:S04]  /*6d60*/  LDS R4, [R6] ;  /* 0x0000000006047984 */ /* 0x000e280000000800 */
[----:B------:R-:W1:Y:S04]  /*6d70*/  LDS R5, [R6+0x1000] ;  /* 0x0010000006057984 */ /* 0x000e680000000800 */
[----:B------:R-:W3:Y:S04]  /*6d80*/  LDS R7, [R6+0x200] ;  /* 0x0002000006077984 */ /* 0x000ee80000000800 */
[----:B-----5:R-:W4:Y:S04]  /*6d90*/  LDS R14, [R6+0x1200] ;  /* 0x00120000060e7984 */ /* 0x020f280000000800 */
        /* <DEDUP_REMOVED lines=222> */
.L_x_15829:
        /* <DEDUP_REMOVED lines=8> */
.L_x_15894:
[----:B------:R-:W-:Y:S05]  /*7c00*/  BSYNC B1 ;  /* 0x0000000000017941 */ /* 0x000fea0003800000 */
.L_x_15893:
        /* <DEDUP_REMOVED lines=8> */
.L_x_15895:
[----:B------:R-:W-:Y:S01]  /*7c90*/  FADD.FTZ R140, R140, R187 ;  /* 0x000000bb8c8c7221 */ /* 0x000fe20000010000 */
[----:B------:R-:W-:-:S04]  /*7ca0*/  HFMA2 R197, -RZ, RZ, 0, 1.1920928955078125e-07 ;  /* 0x00000002ffc57431 */ /* 0x000fc800000001ff */
[----:B------:R-:W-:Y:S02]  /*7cb0*/  MOV R206, R140 ;  /* 0x0000008c00ce7202 */ /* 0x000fe40000000f00 */
[----:B------:R-:W-:-:S07]  /*7cc0*/  MOV R39, R151 ;  /* 0x0000009700277202 */ /* 0x000fce0000000f00 */
[----:B------:R-:W-:Y:S05]  /*7cd0*/  WARPSYNC.COLLECTIVE R183, `(.L_x_15896) ;  /* 0x00000000b7087348 */ /* 0x000fea0003c00000 */
[----:B------:R0:W1:Y:S02]  /*7ce0*/  SHFL.BFLY P6, R151, R206, R197, R208 ;  /* 0x0c0000c5ce977389 */ /* 0x00006400000c00d0 */
[----:B01----:R-:W-:Y:S05]  /*7cf0*/  ENDCOLLECTIVE ;  /* 0x000000000000791b */ /* 0x003fea0003800000 */
.L_x_15896:
[----:B------:R-:W-:-:S05]  /*7d00*/  FADD.FTZ R39, R39, R186 ;  /* 0x000000ba27277221 */ /* 0x000fca0000010000 */
[----:B------:R-:W-:Y:S02]  /*7d10*/  MOV R206, R39 ;  /* 0x0000002700ce7202 */ /* 0x000fe40000000f00 */
[----:B------:R-:W-:-:S07]  /*7d20*/  MOV R141, R151 ;  /* 0x00000097008d7202 */ /* 0x000fce0000000f00 */
[----:B------:R-:W-:Y:S05]  /*7d30*/  WARPSYNC.COLLECTIVE R183, `(.L_x_15897) ;  /* 0x00000000b7087348 */ /* 0x000fea0003c00000 */
[----:B------:R0:W1:Y:S02]  /*7d40*/  SHFL.BFLY P6, R151, R206, R197, R208 ;  /* 0x0c0000c5ce977389 */ /* 0x00006400000c00d0 */
[----:B01----:R-:W-:Y:S05]  /*7d50*/  ENDCOLLECTIVE ;  /* 0x000000000000791b */ /* 0x003fea0003800000 */
.L_x_15897:
[----:B------:R-:W-:Y:S01]  /*7d60*/  FADD.FTZ R141, R140, R141 ;  /* 0x0000008d8c8d7221 */ /* 0x000fe20000010000 */
[----:B------:R-:W-:-:S04]  /*7d70*/  HFMA2 R197, -RZ, RZ, 0, 2.384185791015625e-07 ;  /* 0x00000004ffc57431 */ /* 0x000fc800000001ff */
[----:B------:R-:W-:Y:S02]  /*7d80*/  MOV R206, R141 ;  /* 0x0000008d00ce7202 */ /* 0x000fe40000000f00 */
[----:B------:R-:W-:-:S07]  /*7d90*/  MOV R142, R151 ;  /* 0x00000097008e7202 */ /* 0x000fce0000000f00 */
[----:B------:R-:W-:Y:S05]  /*7da0*/  WARPSYNC.COLLECTIVE R183, `(.L_x_15898) ;  /* 0x00000000b7087348 */ /* 0x000fea0003c00000 */
[----:B------:R0:W1:Y:S02]  /*7db0*/  SHFL.BFLY P6, R151, R206, R197, R208 ;  /* 0x0c0000c5ce977389 */ /* 0x00006400000c00d0 */
[----:B01----:R-:W-:Y:S05]  /*7dc0*/  ENDCOLLECTIVE ;  /* 0x000000000000791b */ /* 0x003fea0003800000 */
.L_x_15898:
[----:B------:R-:W-:-:S05]  /*7dd0*/  FADD.FTZ R142, R39, R142 ;  /* 0x0000008e278e7221 */ /* 0x000fca0000010000 */
[----:B------:R-:W-:Y:S02]  /*7de0*/  MOV R206, R142 ;  /* 0x0000008e00ce7202 */ /* 0x000fe40000000f00 */
[----:B------:R-:W-:-:S07]  /*7df0*/  MOV R148, R151 ;  /* 0x0000009700947202 */ /* 0x000fce0000000f00 */
[----:B------:R-:W-:Y:S05]  /*7e00*/  WARPSYNC.COLLECTIVE R183, `(.L_x_15899) ;  /* 0x00000000b7087348 */ /* 0x000fea0003c00000 */
[----:B------:R0:W1:Y:S02]  /*7e10*/  SHFL.BFLY P6, R151, R206, R197, R208 ;  /* 0x0c0000c5ce977389 */ /* 0x00006400000c00d0 */
[----:B01----:R-:W-:Y:S05]  /*7e20*/  ENDCOLLECTIVE ;  /* 0x000000000000791b */ /* 0x003fea0003800000 */
.L_x_15899:
[----:B------:R-:W-:Y:S01]  /*7e30*/  FADD.FTZ R148, R141, R148 ;  /* 0x000000948d947221 */ /* 0x000fe20000010000 */
[----:B------:R-:W-:-:S04]  /*7e40*/  HFMA2 R197, -RZ, RZ, 0, 4.76837158203125e-07 ;  /* 0x00000008ffc57431 */ /* 0x000fc800000001ff */
[----:B------:R-:W-:Y:S02]  /*7e50*/  MOV R206, R148 ;  /* 0x0000009400ce7202 */ /* 0x000fe40000000f00 */
[----:B------:R-:W-:-:S07]  /*7e60*/  MOV R143, R151 ;  /* 0x00000097008f7202 */ /* 0x000fce0000000f00 */
[----:B------:R-:W-:Y:S05]  /*7e70*/  WARPSYNC.COLLECTIVE R183, `(.L_x_15900) ;  /* 0x00000000b7087348 */ /* 0x000fea0003c00000 */
[----:B------:R0:W1:Y:S02]  /*7e80*/  SHFL.BFLY P6, R151, R206, R197, R208 ;  /* 0x0c0000c5ce977389 */ /* 0x00006400000c00d0 */
[----:B01----:R-:W-:Y:S05]  /*7e90*/  ENDCOLLECTIVE ;  /* 0x000000000000791b */ /* 0x003fea0003800000 */
.L_x_15900:
[----:B------:R-:W-:-:S05]  /*7ea0*/  FADD.FTZ R143, R142, R143 ;  /* 0x0000008f8e8f7221 */ /* 0x000fca0000010000 */
[----:B------:R-:W-:Y:S02]  /*7eb0*/  MOV R206, R143 ;  /* 0x0000008f00ce7202 */ /* 0x000fe40000000f00 */
[----:B------:R-:W-:-:S07]  /*7ec0*/  MOV R149, R151 ;  /* 0x0000009700957202 */ /* 0x000fce0000000f00 */
[----:B------:R-:W-:Y:S05]  /*7ed0*/  WARPSYNC.COLLECTIVE R183, `(.L_x_15901) ;  /* 0x00000000b7087348 */ /* 0x000fea0003c00000 */
[----:B------:R0:W1:Y:S02]  /*7ee0*/  SHFL.BFLY P6, R151, R206, R197, R208 ;  /* 0x0c0000c5ce977389 */ /* 0x00006400000c00d0 */
[----:B01----:R-:W-:Y:S05]  /*7ef0*/  ENDCOLLECTIVE ;  /* 0x000000000000791b */ /* 0x003fea0003800000 */
.L_x_15901:
[----:B------:R-:W-:Y:S01]  /*7f00*/  FADD.FTZ R149, R148, R149 ;  /* 0x0000009594957221 */ /* 0x000fe20000010000 */
[----:B------:R-:W-:-:S04]  /*7f10*/  HFMA2 R197, -RZ, RZ, 0, 9.5367431640625e-07 ;  /* 0x00000010ffc57431 */ /* 0x000fc800000001ff */
[----:B------:R-:W-:Y:S02]  /*7f20*/  MOV R206, R149 ;  /* 0x0000009500ce7202 */ /* 0x000fe40000000f00 */
[----:B------:R-:W-:-:S07]  /*7f30*/  MOV R150, R151 ;  /* 0x0000009700967202 */ /* 0x000fce0000000f00 */
[----:B------:R-:W-:Y:S05]  /*7f40*/  WARPSYNC.COLLECTIVE R183, `(.L_x_15902) ;  /* 0x00000000b7087348 */ /* 0x000fea0003c00000 */
[----:B------:R0:W1:Y:S02]  /*7f50*/  SHFL.BFLY P6, R151, R206, R197, R208 ;  /* 0x0c0000c5ce977389 */ /* 0x00006400000c00d0 */
[----:B01----:R-:W-:Y:S05]  /*7f60*/  ENDCOLLECTIVE ;  /* 0x000000000000791b */ /* 0x003fea0003800000 */
.L_x_15902:
[----:B------:R-:W-:-:S05]  /*7f70*/  FADD.FTZ R150, R143, R150 ;  /* 0x000000968f967221 */ /* 0x000fca0000010000 */
[----:B------:R-:W-:Y:S02]  /*7f80*/  MOV R206, R150 ;  /* 0x0000009600ce7202 */ /* 0x000fe40000000f00 */
[----:B------:R-:W-:-:S07]  /*7f90*/  MOV R140, R151 ;  /* 0x00000097008c7202 */ /* 0x000fce0000000f00 */
[----:B------:R-:W-:Y:S05]  /*7fa0*/  WARPSYNC.COLLECTIVE R183, `(.L_x_15903) ;  /* 0x00000000b7087348 */ /* 0x000fea0003c00000 */
[----:B------:R0:W1:Y:S02]  /*7fb0*/  SHFL.BFLY P6, R151, R206, R197, R208 ;  /* 0x0c0000c5ce977389 */ /* 0x00006400000c00d0 */
[----:B01----:R-:W-:Y:S05]  /*7fc0*/  ENDCOLLECTIVE ;  /* 0x000000000000791b */ /* 0x003fea0003800000 */
.L_x_15903:
[----:B------:R-:W-:Y:S05]  /*7fd0*/  BRA `(.L_x_15904) ;  /* 0xffffffb800b47947 */ /* 0x000fea000383ffff */
.L_x_15905:
        /* <DEDUP_REMOVED lines=10> */
.L_x_20106:


//--------------------- .text._ZN10layer_norm13ln_bwd_kernelINS_13Kernel_traitsI6__halfffffjLj1024ELj1ELj4ELj1ELj16ENS_18Kernel_traits_baseILj1024ES2_ffffjLj128EEEEELb0ELb0ELb0ELb1EEEvNS_9BwdParamsE --------------------------
	.section	.text._ZN10layer_norm13ln_bwd_kernelINS_13Kernel_traitsI6__halfffffjLj1024ELj1ELj4ELj1ELj16ENS_18Kernel_traits_baseILj1024ES2_ffffjLj128EEEEELb0ELb0ELb0ELb1EEEvNS_9BwdParamsE,"ax",@progbits
	.align	128
        .global         _ZN10layer_norm13ln_bwd_kernelINS_13Kernel_traitsI6__halfffffjLj1024ELj1ELj4ELj1ELj16ENS_18Kernel_traits_baseILj1024ES2_ffffjLj128EEEEELb0ELb0ELb0ELb1EEEvNS_9BwdParamsE
        .type           _ZN10layer_norm13ln_bwd_kernelINS_13Kernel_traitsI6__halfffffjLj1024ELj1ELj4ELj1ELj16ENS_18Kernel_traits_baseILj1024ES2_ffffjLj128EEEEELb0ELb0ELb0ELb1EEEvNS_9BwdParamsE,@function
        .size           _ZN10layer_norm13ln_bwd_kernelINS_13Kernel_traitsI6__halfffffjLj1024ELj1ELj4ELj1ELj16ENS_18Kernel_traits_baseILj1024ES2_ffffjLj128EEEEELb0ELb0ELb0ELb1EEEvNS_9BwdParamsE,(.L_x_20107 - _ZN10layer_norm13ln_bwd_kernelINS_13Kernel_traitsI6__halfffffjLj1024ELj1ELj4ELj1ELj16ENS_18Kernel_traits_baseILj1024ES2_ffffjLj128EEEEELb0ELb0ELb0ELb1EEEvNS_9BwdParamsE)
        .other          _ZN10layer_norm13ln_bwd_kernelINS_13Kernel_traitsI6__halfffffjLj1024ELj1ELj4ELj1ELj16ENS_18Kernel_traits_baseILj1024ES2_ffffjLj128EEEEELb0ELb0ELb0ELb1EEEvNS_9BwdParamsE,@"STO_CUDA_ENTRY STV_DEFAULT"
_ZN10layer_norm13ln_bwd_kernelINS_13Kernel_traitsI6__halfffffjLj1024ELj1ELj4ELj1ELj16ENS_18Kernel_traits_baseILj1024ES2_ffffjLj128EEEEELb0ELb0ELb0ELb1EEEvNS_9BwdParamsE:
.text._ZN10layer_norm13ln_bwd_kernelINS_13Kernel_traitsI6__halfffffjLj1024ELj1ELj4ELj1ELj16ENS_18Kernel_traits_baseILj1024ES2_ffffjLj128EEEEELb0ELb0ELb0ELb1EEEvNS_9BwdParamsE:
        /* <DEDUP_REMOVED lines=47> */
[----:B------:R-:W-:Y:S01]  /*02f0*/  CS2R R8, SRZ ;  /* 0x0000000000087805 */ /* 0x000fe2000001ff00 */
[----:B0-2-4-:R-:W-:Y:S06]  /*0300*/  @P0 BRA `(.L_x_15907) ;  /* 0x0000005800200947 */ /* 0x015fec0003800000 */
[----:B------:R-:W0:Y:S01]  /*0310*/  LDC.64 R2, c[0x0][0x3d0] ;  /* 0x0000f400ff027b82 */ /* 0x000e220000000a00 */
[----:B------:R-:W-:Y:S01]  /*0320*/  LOP3.LUT R4, R32, 0x1f, RZ, 0xc0, !PT ;  /* 0x0000001f20047812 */ /* 0x000fe200078ec0ff */
[----:B------:R-:W1:Y:S04]  /*0330*/  LDCU.64 UR4, c[0x0][0x3e0] ;  /* 0x00007c00ff0477ac */ /* 0x000e680008000a00 */
[----:B0-----:R-:W-:-:S05]  /*0340*/  IMAD.WIDE.U32 R2, R4, 0x8, R2 ;  /* 0x0000000804027825 */ /* 0x001fca00078e0002 */
[----:B------:R-:W2:Y:S04]  /*0350*/  LDG.E.64 R138, desc[UR6][R2.64+0x600] ;  /* 0x00060006028a7981 */ /* 0x000ea8000c1e1b00 */
[----:B------:R-:W3:Y:S04]  /*0360*/  LDG.E.64 R140, desc[UR6][R2.64+0x700] ;  /* 0x00070006028c7981 */ /* 0x000ee8000c1e1b00 */
[----:B------:R0:W-:Y:S01]  /*0370*/  STL [R1], RZ ;  /* 0x000000ff01007387 */ /* 0x0001e20000100800 */
[----:B-1----:R-:W-:Y:S01]  /*0380*/  ISETP.NE.U32.AND P0, PT, RZ, UR4, PT ;  /* 0x00000004ff007c0c */ /* 0x002fe2000bf05070 */
[----:B------:R-:W-:Y:S01]  /*0390*/  HFMA2 R186, -RZ, RZ, 0, 0 ;  /* 0x00000000ffba7431 */ /* 0x000fe200000001ff */
[----:B------:R-:W-:Y:S01]  /*03a0*/  BSSY B1, `(.L_x_15908) ;  /* 0x0000553000017945 */ /* 0x000fe20003800000 */
[----:B------:R-:W-:Y:S01]  /*03b0*/  HFMA2 R176, -RZ, RZ, 0, 0 ;  /* 0x00000000ffb07431 */ /* 0x000fe200000001ff */
[----:B------:R-:W5:Y:S01]  /*03c0*/  LDG.E.64 R142, desc[UR6][R2.64+0x500] ;  /* 0x00050006028e7981 */ /* 0x000f62000c1e1b00 */
[----:B------:R-:W-:-:S02]  /*03d0*/  ISETP.NE.AND.EX P0, PT, RZ, UR5, PT, P0 ;  /* 0x00000005ff007c0c */ /* 0x000fc4000bf05300 */
[----:B------:R-:W-:Y:S02]  /*03e0*/  CS2R R174, SRZ ;  /* 0x0000000000ae7805 */ /* 0x000fe4000001ff00 */
[----:B------:R-:W-:Y:S01]  /*03f0*/  MOV R185, RZ ;  /* 0x000000ff00b97202 */ /* 0x000fe20000000f00 */
[----:B------:R-:W5:Y:S01]  /*0400*/  LDG.E.64 R144, desc[UR6][R2.64+0x400] ;  /* 0x0004000602907981 */ /* 0x000f62000c1e1b00 */
[----:B------:R-:W-:Y:S02]  /*0410*/  CS2R R172, SRZ ;  /* 0x0000000000ac7805 */ /* 0x000fe4000001ff00 */
[----:B------:R-:W-:Y:S02]  /*0420*/  CS2R R170, SRZ ;  /* 0x0000000000aa7805 */ /* 0x000fe4000001ff00 */
[----:B------:R-:W-:Y:S01]  /*0430*/  CS2R R168, SRZ ;  /* 0x0000000000a87805 */ /* 0x000fe2000001ff00 */
[----:B------:R-:W5:Y:S01]  /*0440*/  LDG.E.64 R146, desc[UR6][R2.64+0x300] ;  /* 0x0003000602927981 */ /* 0x000f62000c1e1b00 */
[----:B------:R-:W-:-:S02]  /*0450*/  CS2R R166, SRZ ;  /* 0x0000000000a67805 */ /* 0x000fc4000001ff00 */
[----:B------:R-:W-:Y:S02]  /*0460*/  CS2R R164, SRZ ;  /* 0x0000000000a47805 */ /* 0x000fe4000001ff00 */
[----:B------:R-:W-:Y:S01]  /*0470*/  CS2R R162, SRZ ;  /* 0x0000000000a27805 */ /* 0x000fe2000001ff00 */
        /* <DEDUP_REMOVED lines=8> */
[----:B------:R1:W5:Y:S01]  /*0500*/  LDG.E.64 R152, desc[UR6][R2.64] ;  /* 0x0000000602987981 */ /* 0x000362000c1e1b00 */
        /* <DEDUP_REMOVED lines=9> */
[----:B-1----:R-:W-:-:S02]  /*05a0*/  CS2R R2, SRZ ;  /* 0x0000000000027805 */ /* 0x002fc4000001ff00 */
[----:B------:R-:W-:Y:S02]  /*05b0*/  CS2R R30, SRZ ;  /* 0x00000000001e7805 */ /* 0x000fe4000001ff00 */
[----:B------:R-:W-:Y:S02]  /*05c0*/  CS2R R32, SRZ ;  /* 0x0000000000207805 */ /* 0x000fe4000001ff00 */
[----:B------:R-:W-:Y:S02]  /*05d0*/  CS2R R34, SRZ ;  /* 0x0000000000227805 */ /* 0x000fe4000001ff00 */
[----:B------:R-:W-:Y:S02]  /*05e0*/  CS2R R36, SRZ ;  /* 0x0000000000247805 */ /* 0x000fe4000001ff00 */
[----:B------:R-:W-:Y:S02]  /*05f0*/  CS2R R38, SRZ ;  /* 0x0000000000267805 */ /* 0x000fe4000001ff00 */
[----:B--2---:R-:W-:-:S02]  /*0600*/  SHF.R.U32.HI R4, RZ, 0x10, R139 ;  /* 0x00000010ff047819 */ /* 0x004fc4000001168b */
[--C-:B---3--:R-:W-:Y:S02]  /*0610*/  SHF.R.U64 R5, R140, 0x10, R141.reuse ;  /* 0x000000108c057819 */ /* 0x108fe4000000128d */
[----:B------:R-:W-:Y:S02]  /*0620*/  CS2R R4, SRZ ;  /* 0x0000000000047805 */ /* 0x000fe4000001ff00 */
[----:B------:R-:W-:Y:S02]  /*0630*/  SHF.R.U32.HI R6, RZ, 0x10, R141 ;  /* 0x00000010ff067819 */ /* 0x000fe4000001168d */
[----:B0-----:R-:W-:-:S07]  /*0640*/  CS2R R6, SRZ ;  /* 0x0000000000067805 */ /* 0x001fce000001ff00 */
.L_x_15916:
[----:B------:R-:W0:Y:S08]  /*0650*/  LDC.64 R72, c[0x0][0x3c0] ;  /* 0x0000f000ff487b82 */ /* 0x000e300000000a00 */
[----:B------:R-:W1:Y:S08]  /*0660*/  @P0 LDC.64 R76, c[0x0][0x3e0] ;  /* 0x0000f800ff4c0b82 */ /* 0x000e700000000a00 */
[----:B------:R-:W2:Y:S01]  /*0670*/  LDC.64 R74, c[0x0][0x3c8] ;  /* 0x0000f200ff4a7b82 */ /* 0x000ea20000000a00 */
[----:B------:R-:W-:Y:S01]  /*0680*/  MOV R136, 0x3f800000 ;  /* 0x3f80000000887802 */ /* 0x000fe20000000f00 */
[----:B0-----:R-:W-:-:S06]  /*0690*/  IMAD.WIDE R72, R0, 0x4, R72 ;  /* 0x0000000400487825 */ /* 0x001fcc00078e0248 */
[----:B------:R-:W3:Y:S01]  /*06a0*/  LDG.E R72, desc[UR6][R72.64] ;  /* 0x0000000648487981 */ /* 0x000ee2000c1e1900 */
[----:B-1----:R-:W-:-:S05]  /*06b0*/  @P0 IMAD.WIDE R76, R0, 0x4, R76 ;  /* 0x00000004004c0825 */ /* 0x002fca00078e024c */
[----:B-----5:R0:W5:Y:S01]  /*06c0*/  @P0 LDG.E R136, desc[UR6][R76.64] ;  /* 0x000000064c880981 */ /* 0x020162000c1e1900 */
[----:B--2---:R-:W-:-:S05]  /*06d0*/  IMAD.WIDE R74, R0, 0x4, R74 ;  /* 0x00000004004a7825 */ /* 0x004fca00078e024a */
[----:B------:R0:W5:Y:S01]  /*06e0*/  LDG.E R137, desc[UR6][R74.64] ;  /* 0x000000064a897981 */ /* 0x000162000c1e1900 */
[----:B------:R-:W1:Y:S01]  /*06f0*/  S2R R80, SR_TID.X ;  /* 0x0000000000507919 */ /* 0x000e620000002100 */
[----:B------:R-:W-:Y:S01]  /*0700*/  ISETP.NE.U32.AND P1, PT, RZ, UR10, PT ;  /* 0x0000000aff007c0c */ /* 0x000fe2000bf25070 */
[----:B------:R-:W-:-:S03]  /*0710*/  IMAD R78, R0, UR9, RZ ;  /* 0x00000009004e7c24 */ /* 0x000fc6000f8e02ff */
[----:B------:R-:W-:Y:S02]  /*0720*/  ISETP.NE.AND.EX P1, PT, RZ, UR11, PT, P1 ;  /* 0x0000000bff007c0c */ /* 0x000fe4000bf25310 */
[----:B------:R-:W-:Y:S02]  /*0730*/  SHF.R.S32.HI R79, RZ, 0x1f, R78 ;  /* 0x0000001fff4f7819 */ /* 0x000fe4000001144e */
[----:B------:R-:W-:Y:S02]  /*0740*/  ISETP.NE.AND P2, PT, RZ, UR8, PT ;  /* 0x00000008ff007c0c */ /* 0x000fe4000bf45270 */
[----:B------:R-:W-:Y:S02]  /*0750*/  LEA.HI R79, R79, R78, RZ, 0x2 ;  /* 0x0000004e4f4f7211 */ /* 0x000fe400078f10ff */
[----:B-1----:R-:W-:-:S04]  /*0760*/  LOP3.LUT R80, R80, 0x1f, RZ, 0xc0, !PT ;  /* 0x0000001f50507812 */ /* 0x002fc800078ec0ff */
[----:B------:R-:W-:Y:S02]  /*0770*/  LEA.HI.SX32 R179, R79, R80, 0x1e ;  /* 0x000000504fb37211 */ /* 0x000fe400078ff2ff */
[----:B---3--:R-:W-:Y:S01]  /*0780*/  FSEL R187, R72, RZ, !P2 ;  /* 0x000000ff48bb7208 */ /* 0x008fe20005000000 */
[----:B0-----:R-:W-:Y:S06]  /*0790*/  @P1 BRA `(.L_x_15909) ;  /* 0x0000001000681947 */ /* 0x001fec0003800000 */
[----:B------:R-:W0:Y:S01]  /*07a0*/  LDC.64 R132, c[0x0][0x3a8] ;  /* 0x0000ea00ff847b82 */ /* 0x000e220000000a00 */
[C---:B------:R-:W-:Y:S02]  /*07b0*/  IADD3 R180, PT, PT, R179.reuse, 0x20, RZ ;  /* 0x00000020b3b47810 */ /* 0x040fe40007ffe0ff */
[----:B------:R-:W-:-:S05]  /*07c0*/  IADD3 R181, PT, PT, R179, 0x40, RZ ;  /* 0x00000040b3b57810 */ /* 0x000fca0007ffe0ff */
[----:B------:R-:W1:Y:S01]  /*07d0*/  LDC.64 R72, c[0x0][0x428] ;  /* 0x00010a00ff487b82 */ /* 0x000e620000000a00 */
[C---:B------:R-:W-:Y:S02]  /*07e0*/  IADD3 R182, PT, PT, R179.reuse, 0x60, RZ ;  /* 0x00000060b3b67810 */ /* 0x040fe40007ffe0ff */
[C---:B------:R-:W-:Y:S02]  /*07f0*/  IADD3 R183, PT, PT, R179.reuse, 0x80, RZ ;  /* 0x00000080b3b77810 */ /* 0x040fe40007ffe0ff */
[C---:B------:R-:W-:Y:S02]  /*0800*/  IADD3 R184, PT, PT, R179.reuse, 0xa0, RZ ;  /* 0x000000a0b3b87810 */ /* 0x040fe40007ffe0ff */
[----:B------:R-:W-:Y:S01]  /*0810*/  IADD3 R177, PT, PT, R179, 0xc0, RZ ;  /* 0x000000c0b3b17810 */ /* 0x000fe20007ffe0ff */
[----:B0-----:R-:W-:-:S04]  /*0820*/  IMAD.WIDE.U32 R108, R180, 0x10, R132 ;  /* 0x00000010b46c7825 */ /* 0x001fc800078e0084 */
[--C-:B------:R-:W-:Y:S02]  /*0830*/  IMAD.WIDE.U32 R112, R181, 0x10, R132.reuse ;  /* 0x00000010b5707825 */ /* 0x100fe400078e0084 */
[----:B------:R-:W2:Y:S02]  /*0840*/  LDG.E.128 R108, desc[UR6][R108.64] ;  /* 0x000000066c6c7981 */ /* 0x000ea4000c1e1d00 */
[--C-:B------:R-:W-:Y:S01]  /*0850*/  IMAD.WIDE.U32 R116, R182, 0x10, R132.reuse ;  /* 0x00000010b6747825 */ /* 0x100fe200078e0084 */
[----:B------:R-:W-:Y:S01]  /*0860*/  IADD3 R178, PT, PT, R179, 0xe0, RZ ;  /* 0x000000e0b3b27810 */ /* 0x000fe20007ffe0ff */
[----:B------:R-:W3:Y:S02]  /*0870*/  LDG.E.128 R112, desc[UR6][R112.64] ;  /* 0x0000000670707981 */ /* 0x000ee4000c1e1d00 */
[----:B------:R-:W-:Y:S02]  /*0880*/  IMAD.WIDE.U32 R120, R183, 0x10, R132 ;  /* 0x00000010b7787825 */ /* 0x000fe400078e0084 */
[----:B------:R-:W4:Y:S02]  /*0890*/  LDG.E.128 R116, desc[UR6][R116.64] ;  /* 0x0000000674747981 */ /* 0x000f24000c1e1d00 */
[----:B-1----:R-:W-:-:S02]  /*08a0*/  IMAD.WIDE.U32 R100, R179, 0x10, R72 ;  /* 0x00000010b3647825 */ /* 0x002fc400078e0048 */
[----:B------:R-:W4:Y:S02]  /*08b0*/  LDG.E.128 R120, desc[UR6][R120.64] ;  /* 0x0000000678787981 */ /* 0x000f24000c1e1d00 */
[--C-:B------:R-:W-:Y:S02]  /*08c0*/  IMAD.WIDE.U32 R124, R184, 0x10, R132.reuse ;  /* 0x00000010b87c7825 */ /* 0x100fe400078e0084 */
[----:B------:R-:W4:Y:S02]  /*08d0*/  LDG.E.128 R100, desc[UR6][R100.64] ;  /* 0x0000000664647981 */ /* 0x000f24000c1e1d00 */
[----:B------:R-:W-:Y:S02]  /*08e0*/  IMAD.WIDE.U32 R128, R177, 0x10, R132 ;  /* 0x00000010b1807825 */ /* 0x000fe400078e0084 */
[----:B------:R-:W4:Y:S02]  /*08f0*/  LDG.E.128 R124, desc[UR6][R124.64] ;  /* 0x000000067c7c7981 */ /* 0x000f24000c1e1d00 */
[----:B------:R-:W-:-:S02]  /*0900*/  IMAD.WIDE.U32 R96, R180, 0x10, R72 ;  /* 0x00000010b4607825 */ /* 0x000fc400078e0048 */
[----:B------:R-:W4:Y:S02]  /*0910*/  LDG.E.128 R128, desc[UR6][R128.64] ;  /* 0x0000000680807981 */ /* 0x000f24000c1e1d00 */
[----:B------:R-:W-:Y:S02]  /*0920*/  IMAD.WIDE.U32 R104, R179, 0x10, R132 ;  /* 0x00000010b3687825 */ /* 0x000fe400078e0084 */
[----:B------:R-:W4:Y:S02]  /*0930*/  LDG.E.128 R96, desc[UR6][R96.64] ;  /* 0x0000000660607981 */ /* 0x000f24000c1e1d00 */
[--C-:B------:R-:W-:Y:S02]  /*0940*/  IMAD.WIDE.U32 R92, R181, 0x10, R72.reuse ;  /* 0x00000010b55c7825 */ /* 0x100fe400078e0048 */
        /* <DEDUP_REMOVED lines=8> */
[----:B------:R-:W4:Y:S04]  /*09d0*/  LDG.E.128 R84, desc[UR6][R84.64] ;  /* 0x0000000654547981 */ /* 0x000f28000c1e1d00 */
[----:B------:R-:W4:Y:S01]  /*09e0*/  LDG.E.128 R80, desc[UR6][R80.64] ;  /* 0x0000000650507981 */ /* 0x000f22000c1e1d00 */
[----:B------:R-:W-:-:S06]  /*09f0*/  IMAD.WIDE.U32 R76, R177, 0x10, R72 ;  /* 0x00000010b14c7825 */ /* 0x000fcc00078e0048 */
[----:B------:R-:W4:Y:S01]  /*0a00*/  LDG.E.128 R76, desc[UR6][R76.64] ;  /* 0x000000064c4c7981 */ /* 0x000f22000c1e1d00 */
[----:B------:R-:W-:-:S06]  /*0a10*/  IMAD.WIDE.U32 R72, R178, 0x10, R72 ;  /* 0x00000010b2487825 */ /* 0x000fcc00078e0048 */
[----:B------:R-:W4:Y:S01]  /*0a20*/  LDG.E.128 R72, desc[UR6][R72.64] ;  /* 0x0000000648487981 */ /* 0x000f22000c1e1d00 */
[----:B------:R-:W-:-:S05]  /*0a30*/  SHF.R.U32.HI R189, RZ, 0x10, R139 ;  /* 0x00000010ffbd7819 */ /* 0x000fca000001168b */
[----:B------:R-:W-:Y:S01]  /*0a40*/  HADD2.F32 R250, -RZ, R189.H0_H0 ;  /* 0x200000bdfffa7230 */ /* 0x000fe20000004100 */
[--C-:B------:R-:W-:Y:S02]  /*0a50*/  SHF.R.U32.HI R189, RZ, 0x10, R141.reuse ;  /* 0x00000010ffbd7819 */ /* 0x100fe4000001168d */
[----:B------:R-:W-:-:S03]  /*0a60*/  SHF.R.U64 R193, R140, 0x10, R141 ;  /* 0x000000108cc17819 */ /* 0x000fc6000000128d */
[----:B------:R-:W-:Y:S02]  /*0a70*/  HADD2.F32 R246, -RZ, R189.H0_H0 ;  /* 0x200000bdfff67230 */ /* 0x000fe40000004100 */
[----:B------:R-:W-:Y:S01]  /*0a80*/  HADD2.F32 R248, -RZ, R193.H0_H0 ;  /* 0x200000c1fff87230 */ /* 0x000fe20000004100 */
[----:B------:R-:W-:Y:S01]  /*0a90*/  SHF.R.U64 R252, R138, 0x10, R139 ;  /* 0x000000108afc7819 */ /* 0x000fe2000000128b */
[----:B------:R-:W-:-:S04]  /*0aa0*/  HADD2.F32 R191, -RZ, R139.H0_H0 ;  /* 0x2000008bffbf7230 */ /* 0x000fc80000004100 */
[----:B------:R-:W-:Y:S02]  /*0ab0*/  HADD2.F32 R252, -RZ, R252.H0_H0 ;  /* 0x200000fcfffc7230 */ /* 0x000fe40000004100 */
[C---:B--2---:R-:W-:Y:S01]  /*0ac0*/  FADD.FTZ R192, -R187.reuse, R110 ;  /* 0x0000006ebbc07221 */ /* 0x044fe20000010100 */
[----:B------:R-:W-:Y:S01]  /*0ad0*/  SHF.R.U64 R110, R152, 0x10, R153 ;  /* 0x00000010986e7819 */ /* 0x000fe20000001299 */
[C---:B------:R-:W-:Y:S01]  /*0ae0*/  FADD.FTZ R194, -R187.reuse, R111 ;  /* 0x0000006fbbc27221 */ /* 0x040fe20000010100 */
[----:B------:R-:W-:Y:S02]  /*0af0*/  HADD2.F32 R111, -RZ, R152.H0_H0 ;  /* 0x20000098ff6f7230 */ /* 0x000fe40000004100 */
[C---:B---3--:R-:W-:Y:S01]  /*0b00*/  FADD.FTZ R196, -R187.reuse, R113 ;  /* 0x00000071bbc47221 */ /* 0x048fe20000010100 */
[----:B------:R-:W-:Y:S02]  /*0b10*/  HADD2.F32 R110, -RZ, R110.H0_H0 ;  /* 0x2000006eff6e7230 */ /* 0x000fe40000004100 */
[----:B------:R-:W-:Y:S01]  /*0b20*/  FADD.FTZ R198, -R187, R115 ;  /* 0x00000073bbc67221 */ /* 0x000fe20000010100 */
[----:B------:R-:W-:-:S02]  /*0b30*/  HADD2.F32 R113, -RZ, R153.H0_H0 ;  /* 0x20000099ff717230 */ /* 0x000fc40000004100 */
[C---:B----4-:R-:W-:Y:S01]  /*0b40*/  FADD.FTZ R202, -R187.reuse, R117 ;  /* 0x00000075bbca7221 */ /* 0x050fe20000010100 */
[----:B------:R-:W-:Y:S02]  /*0b50*/  HADD2.F32 R115, -RZ, R150.H0_H0 ;  /* 0x20000096ff737230 */ /* 0x000fe40000004100 */
[C---:B------:R-:W-:Y:S01]  /*0b60*/  FADD.FTZ R190, -R187.reuse, R109 ;  /* 0x0000006dbbbe7221 */ /* 0x040fe20000010100 */
[C---:B------:R-:W-:Y:S01]  /*0b70*/  FADD.FTZ R206, -R187.reuse, R119 ;  /* 0x00000077bbce7221 */ /* 0x040fe20000010100 */
[----:B------:R-:W-:Y:S02]  /*0b80*/  HADD2.F32 R117, -RZ, R151.H0_H0 ;  /* 0x20000097ff757230 */ /* 0x000fe40000004100 */
[----:B------:R-:W-:Y:S01]  /*0b90*/  FADD.FTZ R210, -R187, R121 ;  /* 0x00000079bbd27221 */ /* 0x000fe20000010100 */
[----:B------:R-:W-:Y:S02]  /*0ba0*/  HADD2.F32 R119, -RZ, R148.H0_H0 ;  /* 0x20000094ff777230 */ /* 0x000fe40000004100 */
[----:B------:R-:W-:Y:S01]  /*0bb0*/  FMUL.FTZ R109, R101, R110 ;  /* 0x0000006e656d7220 */ /* 0x000fe20000410000 */
[----:B------:R-:W-:Y:S01]  /*0bc0*/  FADD.FTZ R214, -R187, R123 ;  /* 0x0000007bbbd67221 */ /* 0x000fe20000010100 */
[----:B------:R-:W-:-:S02]  /*0bd0*/  HADD2.F32 R121, -RZ, R149.H0_H0 ;  /* 0x20000095ff797230 */ /* 0x000fc40000004100 */
[----:B------:R-:W-:Y:S01]  /*0be0*/  FMUL.FTZ R110, R100, R111 ;  /* 0x0000006f646e7220 */ /* 0x000fe20000410000 */
[C---:B------:R-:W-:Y:S01]  /*0bf0*/  FADD.FTZ R218, -R187.reuse, R125 ;  /* 0x0000007dbbda7221 */ /* 0x040fe20000010100 */
[----:B------:R-:W-:Y:S02]  /*0c00*/  HADD2.F32 R123, -RZ, R146.H0_H0 ;  /* 0x20000092ff7b7230 */ /* 0x000fe40000004100 */
[----:B------:R-:W-:Y:S01]  /*0c10*/  FMUL.FTZ R111, R102, R113 ;  /* 0x00000071666f7220 */ /* 0x000fe20000410000 */
[----:B------:R-:W-:Y:S02]  /*0c20*/  HADD2.F32 R125, -RZ, R147.H0_H0 ;  /* 0x20000093ff7d7230 */ /* 0x000fe40000004100 */
[C---:B------:R-:W-:Y:S01]  /*0c30*/  FADD.FTZ R230, -R187.reuse, R131 ;  /* 0x00000083bbe67221 */ /* 0x040fe20000010100 */
[----:B------:R-:W-:Y:S02]  /*0c40*/  HADD2.F32 R131, -RZ, R144.H0_H0 ;  /* 0x20000090ff837230 */ /* 0x000fe40000004100 */
[----:B------:R-:W-:Y:S01]  /*0c50*/  FMUL.FTZ R113, R96, R115 ;  /* 0x0000007360717220 */ /* 0x000fe20000410000 */
[----:B------:R-:W-:Y:S01]  /*0c60*/  FMUL.FTZ R115, R98, R117 ;  /* 0x0000007562737220 */ /* 0x000fe20000410000 */
[C---:B------:R-:W-:Y:S01]  /*0c70*/  FADD.FTZ R104, -R187.reuse, R104 ;  /* 0x00000068bb687221 */ /* 0x040fe20000010100 */
[C---:B------:R-:W-:Y:S01]  /*0c80*/  FADD.FTZ R244, -R187.reuse, R105 ;  /* 0x00000069bbf47221 */ /* 0x040fe20000010100 */
[C---:B------:R-:W-:Y:S01]  /*0c90*/  FADD.FTZ R242, -R187.reuse, R106 ;  /* 0x0000006abbf27221 */ /* 0x040fe20000010100 */
[----:B------:R-:W-:Y:S01]  /*0ca0*/  FMUL.FTZ R117, R92, R119 ;  /* 0x000000775c757220 */ /* 0x000fe20000410000 */
[----:B------:R-:W-:Y:S01]  /*0cb0*/  FMUL.FTZ R119, R94, R121 ;  /* 0x000000795e777220 */ /* 0x000fe20000410000 */
[----:B------:R-:W-:Y:S01]  /*0cc0*/  FADD.FTZ R106, -R187, R112 ;  /* 0x00000070bb6a7221 */ /* 0x000fe20000010100 */
[----:B-----5:R-:W-:Y:S01]  /*0cd0*/  FMUL.FTZ R104, R137, R104 ;  /* 0x0000006889687220 */ /* 0x020fe20000410000 */
[----:B------:R-:W-:Y:S01]  /*0ce0*/  FMUL.FTZ R121, R88, R123 ;  /* 0x0000007b58797220 */ /* 0x000fe20000410000 */
[----:B------:R-:W-:Y:S01]  /*0cf0*/  FMUL.FTZ R123, R90, R125 ;  /* 0x0000007d5a7b7220 */ /* 0x000fe20000410000 */
[----:B------:R-:W-:Y:S01]  /*0d00*/  SHF.R.U32.HI R112, RZ, 0x10, R153 ;  /* 0x00000010ff707819 */ /* 0x000fe20000011699 */
[----:B------:R-:W-:Y:S01]  /*0d10*/  FADD.FTZ R234, -R187, R133 ;  /* 0x00000085bbea7221 */ /* 0x000fe20000010100 */
[----:B------:R-:W-:-:S02]  /*0d20*/  HADD2.F32 R133, -RZ, R143.H0_H0 ;  /* 0x2000008fff857230 */ /* 0x000fc40000004100 */
[----:B------:R-:W-:Y:S01]  /*0d30*/  FADD.FTZ R240, -R187, R135 ;  /* 0x00000087bbf07221 */ /* 0x000fe20000010100 */
[----:B------:R-:W-:Y:S01]  /*0d40*/  FMUL.FTZ R125, R84, R131 ;  /* 0x00000083547d7220 */ /* 0x000fe20000410000 */
[----:B------:R-:W-:Y:S01]  /*0d50*/  FMUL.FTZ R131, R137, R244 ;  /* 0x000000f489837220 */ /* 0x000fe20000410000 */
[----:B------:R-:W-:Y:S01]  /*0d60*/  FADD.FTZ R244, RZ, R110 ;  /* 0x0000006efff47221 */ /* 0x000fe20000010000 */
[----:B------:R-:W-:Y:S01]  /*0d70*/  FFMA.FTZ R135, R104, R110, RZ ;  /* 0x0000006e68877223 */ /* 0x000fe200000100ff */
[----:B------:R-:W-:Y:S01]  /*0d80*/  FADD.FTZ R232, -R187, R132 ;  /* 0x00000084bbe87221 */ /* 0x000fe20000010100 */
[----:B------:R-:W-:Y:S02]  /*0d90*/  HADD2.F32 R112, -RZ, R112.H0_H0 ;  /* 0x20000070ff707230 */ /* 0x000fe40000004100 */
[----:B------:R-:W-:Y:S01]  /*0da0*/  FMUL.FTZ R132, R82, R133 ;  /* 0x0000008552847220 */ /* 0x000fe20000410000 */
[----:B------:R-:W-:Y:S01]  /*0db0*/  FMUL.FTZ R133, R137, R242 ;  /* 0x000000f289857220 */ /* 0x000fe20000410000 */
[----:B------:R-:W-:Y:S01]  /*0dc0*/  FADD.FTZ R244, R244, R109 ;  /* 0x0000006df4f47221 */ /* 0x000fe20000010000 */
[C---:B------:R-:W-:Y:S01]  /*0dd0*/  FADD.FTZ R188, -R187.reuse, R107 ;  /* 0x0000006bbbbc7221 */ /* 0x040fe20000010100 */
[----:B------:R-:W-:Y:S01]  /*0de0*/  FADD.FTZ R238, -R187, R114 ;  /* 0x00000072bbee7221 */ /* 0x000fe20000010100 */
[----:B------:R-:W-:Y:S01]  /*0df0*/  FFMA.FTZ R242, R131, R109, R135 ;  /* 0x0000006d83f27223 */ /* 0x000fe20000010087 */
[----:B------:R-:W-:Y:S01]  /*0e00*/  SHF.R.U64 R114, R150, 0x10, R151 ;  /* 0x0000001096727819 */ /* 0x000fe20000001297 */
[----:B------:R-:W-:Y:S01]  /*0e10*/  FADD.FTZ R108, -R187, R108 ;  /* 0x0000006cbb6c7221 */ /* 0x000fe20000010100 */
[----:B------:R-:W-:Y:S01]  /*0e20*/  FMUL.FTZ R112, R103, R112 ;  /* 0x0000007067707220 */ /* 0x000fe20000410000 */
[----:B------:R-:W-:Y:S01]  /*0e30*/  FADD.FTZ R189, R244, R111 ;  /* 0x0000006ff4bd7221 */ /* 0x000fe20000010000 */
[----:B------:R-:W-:Y:S01]  /*0e40*/  FMUL.FTZ R135, R137, R188 ;  /* 0x000000bc89877220 */ /* 0x000fe20000410000 */
[----:B------:R-:W-:Y:S01]  /*0e50*/  FFMA.FTZ R242, R133, R111, R242 ;  /* 0x0000006f85f27223 */ /* 0x000fe200000100f2 */
[----:B------:R-:W-:-:S02]  /*0e60*/  HADD2.F32 R114, -RZ, R114.H0_H0 ;  /* 0x20000072ff727230 */ /* 0x000fc40000004100 */
[----:B------:R-:W-:Y:S01]  /*0e70*/  FMUL.FTZ R188, R137, R108 ;  /* 0x0000006c89bc7220 */ /* 0x000fe20000410000 */
[----:B------:R-:W-:Y:S01]  /*0e80*/  FADD.FTZ R108, R189, R112 ;  /* 0x00000070bd6c7221 */ /* 0x000fe20000010000 */
[----:B------:R-:W-:Y:S01]  /*0e90*/  FADD.FTZ R200, -R187, R116 ;  /* 0x00000074bbc87221 */ /* 0x000fe20000010100 */
[----:B------:R-:W-:Y:S01]  /*0ea0*/  FFMA.FTZ R193, R135, R112, R242 ;  /* 0x0000007087c17223 */ /* 0x000fe200000100f2 */
[----:B------:R-:W-:Y:S01]  /*0eb0*/  SHF.R.U32.HI R116, RZ, 0x10, R151 ;  /* 0x00000010ff747819 */ /* 0x000fe20000011697 */
[----:B------:R-:W-:Y:S01]  /*0ec0*/  FMUL.FTZ R114, R97, R114 ;  /* 0x0000007261727220 */ /* 0x000fe20000410000 */
[----:B------:R-:W-:Y:S01]  /*0ed0*/  FADD.FTZ R195, R108, R113 ;  /* 0x000000716cc37221 */ /* 0x000fe20000010000 */
[----:B------:R-:W-:Y:S01]  /*0ee0*/  FMUL.FTZ R190, R137, R190 ;  /* 0x000000be89be7220 */ /* 0x000fe20000410000 */
[----:B------:R-:W-:Y:S01]  /*0ef0*/  FFMA.FTZ R193, R188, R113, R193 ;  /* 0x00000071bcc17223 */ /* 0x000fe200000100c1 */
[----:B------:R-:W-:Y:S02]  /*0f00*/  HADD2.F32 R116, -RZ, R116.H0_H0 ;  /* 0x20000074ff747230 */ /* 0x000fe40000004100 */
[----:B------:R-:W-:Y:S01]  /*0f10*/  FADD.FTZ R108, R195, R114 ;  /* 0x00000072c36c7221 */ /* 0x000fe20000010000 */
[----:B------:R-:W-:Y:S01]  /*0f20*/  FADD.FTZ R204, -R187, R118 ;  /* 0x00000076bbcc7221 */ /* 0x000fe20000010100 */
[----:B------:R-:W-:Y:S01]  /*0f30*/  FMUL.FTZ R192, R137, R192 ;  /* 0x000000c089c07220 */ /* 0x000fe20000410000 */
[----:B------:R-:W-:Y:S01]  /*0f40*/  FFMA.FTZ R195, R190, R114, R193 ;  /* 0x00000072bec37223 */ /* 0x000fe200000100c1 */
[----:B------:R-:W-:Y:S01]  /*0f50*/  SHF.R.U64 R118, R148, 0x10, R149 ;  /* 0x0000001094767819 */ /* 0x000fe20000001295 */
        /* <DEDUP_REMOVED lines=15> */
[----:B------:R-:W-:Y:S01]  /*1050*/  FMUL.FTZ R197, R137, R238 ;  /* 0x000000ee89c57220 */ /* 0x000fe20000410000 */
[----:B------:R-:W-:Y:S01]  /*1060*/  FADD.FTZ R238, R199, R118 ;  /* 0x00000076c7ee7221 */ /* 0x000fe20000010000 */
[----:B------:R-:W-:Y:S01]  /*1070*/  FADD.FTZ R212, -R187, R122 ;  /* 0x0000007abbd47221 */ /* 0x000fe20000010100 */
[----:B------:R-:W-:Y:S01]  /*1080*/  FFMA.FTZ R242, R196, R118, R201 ;  /* 0x00000076c4f27223 */ /* 0x000fe200000100c9 */
[----:B------:R-:W-:Y:S01]  /*1090*/  SHF.R.U64 R122, R146, 0x10, R147 ;  /* 0x00000010927a7819 */ /* 0x000fe20000001293 */
[----:B------:R-:W-:Y:S01]  /*10a0*/  FMUL.FTZ R120, R95, R120 ;  /* 0x000000785f787220 */ /* 0x000fe20000410000 */
[----:B------:R-:W-:Y:S01]  /*10b0*/  FADD.FTZ R201, R238, R119 ;  /* 0x00000077eec97221 */ /* 0x000fe20000010000 */
[----:B------:R-:W-:Y:S01]  /*10c0*/  FMUL.FTZ R198, R137, R198 ;  /* 0x000000c689c67220 */ /* 0x000fe20000410000 */
[----:B------:R-:W-:Y:S01]  /*10d0*/  FFMA.FTZ R203, R197, R119, R242 ;  /* 0x00000077c5cb7223 */ /* 0x000fe200000100f2 */
[----:B------:R-:W-:-:S02]  /*10e0*/  HADD2.F32 R122, -RZ, R122.H0_H0 ;  /* 0x2000007aff7a7230 */ /* 0x000fc40000004100 */
[----:B------:R-:W-:Y:S01]  /*10f0*/  FADD.FTZ R238, R201, R120 ;  /* 0x00000078c9ee7221 */ /* 0x000fe20000010000 */
[----:B------:R-:W-:Y:S01]  /*1100*/  FADD.FTZ R216, -R187, R124 ;  /* 0x0000007cbbd87221 */ /* 0x000fe20000010100 */
[----:B------:R-:W-:Y:S01]  /*1110*/  FMUL.FTZ R199, R137, R200 ;  /* 0x000000c889c77220 */ /* 0x000fe20000410000 */
[----:B------:R-:W-:Y:S01]  /*1120*/  FFMA.FTZ R242, R198, R120, R203 ;  /* 0x00000078c6f27223 */ /* 0x000fe200000100cb */
[----:B------:R-:W-:Y:S01]  /*1130*/  SHF.R.U32.HI R124, RZ, 0x10, R147 ;  /* 0x00000010ff7c7819 */ /* 0x000fe20000011693 */
[----:B------:R-:W-:Y:S01]  /*1140*/  FMUL.FTZ R122, R89, R122 ;  /* 0x0000007a597a7220 */ /* 0x000fe20000410000 */
[----:B------:R-:W-:Y:S01]  /*1150*/  FADD.FTZ R205, R238, R121 ;  /* 0x00000079eecd7221 */ /* 0x000fe20000010000 */
[----:B------:R-:W-:Y:S01]  /*1160*/  FMUL.FTZ R200, R137, R202 ;  /* 0x000000ca89c87220 */ /* 0x000fe20000410000 */
[----:B------:R-:W-:Y:S01]  /*1170*/  FFMA.FTZ R207, R199, R121, R242 ;  /* 0x00000079c7cf7223 */ /* 0x000fe200000100f2 */
[----:B------:R-:W-:Y:S02]  /*1180*/  HADD2.F32 R124, -RZ, R124.H0_H0 ;  /* 0x2000007cff7c7230 */ /* 0x000fe40000004100 */
[C---:B------:R-:W-:Y:S01]  /*1190*/  FMUL.FTZ R201, R137.reuse, R204 ;  /* 0x000000cc89c97220 */ /* 0x040fe20000410000 */
[C---:B------:R-:W-:Y:S01]  /*11a0*/  FMUL.FTZ R203, R137.reuse, R208 ;  /* 0x000000d089cb7220 */ /* 0x040fe20000410000 */
        /* <DEDUP_REMOVED lines=10> */
[C---:B------:R-:W-:Y:S01]  /*1250*/  FMUL.FTZ R205, R137.reuse, R212 ;  /* 0x000000d489cd7220 */ /* 0x040fe20000410000 */
[----:B------:R-:W-:Y:S01]  /*1260*/  FMUL.FTZ R206, R137, R214 ;  /* 0x000000d689ce7220 */ /* 0x000fe20000410000 */
[----:B------:R-:W-:Y:S01]  /*1270*/  FADD.FTZ R212, R209, R124 ;  /* 0x0000007cd1d47221 */ /* 0x000fe20000010000 */
[C---:B------:R-:W-:Y:S01]  /*1280*/  FADD.FTZ R224, -R187.reuse, R128 ;  /* 0x00000080bbe07221 */ /* 0x040fe20000010100 */
[----:B------:R-:W-:Y:S01]  /*1290*/  FFMA.FTZ R214, R202, R124, R211 ;  /* 0x0000007ccad67223 */ /* 0x000fe200000100d3 */
[----:B------:R-:W-:Y:S01]  /*12a0*/  FADD.FTZ R222, -R187, R127 ;  /* 0x0000007fbbde7221 */ /* 0x000fe20000010100 */
[----:B------:R-:W-:Y:S01]  /*12b0*/  SHF.R.U32.HI R128, RZ, 0x10, R145 ;  /* 0x00000010ff807819 */ /* 0x000fe20000011691 */
[----:B------:R-:W-:Y:S02]  /*12c0*/  HADD2.F32 R127, -RZ, R145.H0_H0 ;  /* 0x20000091ff7f7230 */ /* 0x000fe40000004100 */
        /* <DEDUP_REMOVED lines=8> */
[C---:B------:R-:W-:Y:S01]  /*1350*/  FADD.FTZ R228, -R187.reuse, R130 ;  /* 0x00000082bbe47221 */ /* 0x040fe20000010100 */
[----:B------:R-:W-:Y:S01]  /*1360*/  FFMA.FTZ R218, R204, R126, R215 ;  /* 0x0000007eccda7223 */ /* 0x000fe200000100d7 */
[----:B------:R-:W-:Y:S01]  /*1370*/  FADD.FTZ R226, -R187, R129 ;  /* 0x00000081bbe27221 */ /* 0x000fe20000010100 */
[----:B------:R-:W-:Y:S01]  /*1380*/  SHF.R.U64 R130, R142, 0x10, R143 ;  /* 0x000000108e827819 */ /* 0x000fe2000000128f */
        /* <DEDUP_REMOVED lines=9> */
[----:B------:R-:W-:Y:S01]  /*1420*/  FADD.FTZ R236, -R187, R134 ;  /* 0x00000086bbec7221 */ /* 0x000fe20000010100 */
[----:B------:R-:W-:Y:S01]  /*1430*/  FFMA.FTZ R222, R206, R128, R219 ;  /* 0x00000080cede7223 */ /* 0x000fe200000100db */
[----:B------:R-:W-:Y:S01]  /*1440*/  SHF.R.U32.HI R134, RZ, 0x10, R143 ;  /* 0x00000010ff867819 */ /* 0x000fe2000001168f */
[----:B------:R-:W-:Y:S01]  /*1450*/  FMUL.FTZ R130, R81, R130 ;  /* 0x0000008251827220 */ /* 0x000fe20000410000 */
[----:B------:R-:W-:Y:S01]  /*1460*/  FADD.FTZ R221, R220, R129 ;  /* 0x00000081dcdd7221 */ /* 0x000fe20000010000 */
[----:B------:R-:W-:Y:S01]  /*1470*/  FFMA.FTZ R223, R207, R129, R222 ;  /* 0x00000081cfdf7223 */ /* 0x000fe200000100de */
        /* <DEDUP_REMOVED lines=27> */
[----:B------:R-:W-:Y:S02]  /*1630*/  FMUL.FTZ R108, R72, R107 ;  /* 0x0000006b486c7220 */ /* 0x000fe40000410000 */
[----:B------:R-:W-:Y:S01]  /*1640*/  FADD.FTZ R235, R236, R193 ;  /* 0x000000c1eceb7221 */ /* 0x000fe20000010000 */
[----:B------:R-:W-:Y:S01]  /*1650*/  FFMA.FTZ R236, R214, R193, R233 ;  /* 0x000000c1d6ec7223 */ /* 0x000fe200000100e9 */
[----:B------:R-:W-:Y:S02]  /*1660*/  HADD2.F32 R105, -RZ, R141.H0_H0 ;  /* 0x2000008dff697230 */ /* 0x000fe40000004100 */
        /* <DEDUP_REMOVED lines=45> */
.L_x_15909:
[----:B------:R-:W0:Y:S01]  /*1940*/  LDC.64 R40, c[0x0][0x3a8] ;  /* 0x0000ea00ff287b82 */ /* 0x000e220000000a00 */
[C---:B------:R-:W-:Y:S02]  /*1950*/  IADD3 R180, PT, PT, R179.reuse, 0x20, RZ ;  /* 0x00000020b3b47810 */ /* 0x040fe40007ffe0ff */
[C---:B------:R-:W-:Y:S02]  /*1960*/  IADD3 R181, PT, PT, R179.reuse, 0x40, RZ ;  /* 0x00000040b3b57810 */ /* 0x040fe40007ffe0ff */
[C---:B------:R-:W-:Y:S02]  /*1970*/  IADD3 R182, PT, PT, R179.reuse, 0x60, RZ ;  /* 0x00000060b3b67810 */ /* 0x040fe40007ffe0ff */
[C---:B------:R-:W-:Y:S02]  /*1980*/  IADD3 R183, PT, PT, R179.reuse, 0x80, RZ ;  /* 0x00000080b3b77810 */ /* 0x040fe40007ffe0ff */
[C---:B------:R-:W-:Y:S02]  /*1990*/  IADD3 R184, PT, PT, R179.reuse, 0xa0, RZ ;  /* 0x000000a0b3b87810 */ /* 0x040fe40007ffe0ff */
[----:B------:R-:W-:-:S02]  /*19a0*/  IADD3 R177, PT, PT, R179, 0xc0, RZ ;  /* 0x000000c0b3b17810 */ /* 0x000fc40007ffe0ff */
[C---:B------:R-:W-:Y:S01]  /*19b0*/  IADD3 R178, PT, PT, R179.reuse, 0xe0, RZ ;  /* 0x000000e0b3b27810 */ /* 0x040fe20007ffe0ff */
[----:B0-----:R-:W-:-:S04]  /*19c0*/  IMAD.WIDE.U32 R104, R179, 0x10, R40 ;  /* 0x00000010b3687825 */ /* 0x001fc800078e0028 */
[--C-:B------:R-:W-:Y:S02]  /*19d0*/  IMAD.WIDE.U32 R108, R180, 0x10, R40.reuse ;  /* 0x00000010b46c7825 */ /* 0x100fe400078e0028 */
[----:B------:R-:W2:Y:S02]  /*19e0*/  LDG.E.128 R104, desc[UR6][R104.64] ;  /* 0x0000000668687981 */ /* 0x000ea4000c1e1d00 */
[--C-:B------:R-:W-:Y:S02]  /*19f0*/  IMAD.WIDE.U32 R112, R181, 0x10, R40.reuse ;  /* 0x00000010b5707825 */ /* 0x100fe400078e0028 */
[----:B------:R-:W3:Y:S02]  /*1a00*/  LDG.E.128 R108, desc[UR6][R108.64] ;  /* 0x000000066c6c7981 */ /* 0x000ee4000c1e1d00 */
[--C-:B------:R-:W-:Y:S02]  /*1a10*/  IMAD.WIDE.U32 R116, R182, 0x10, R40.reuse ;  /* 0x00000010b6747825 */ /* 0x100fe400078e0028 */
[----:B------:R-:W4:Y:S02]  /*1a20*/  LDG.E.128 R112, desc[UR6][R112.64] ;  /* 0x0000000670707981 */ /* 0x000f24000c1e1d00 */
[----:B------:R-:W-:-:S02]  /*1a30*/  IMAD.WIDE.U32 R120, R183, 0x10, R40 ;  /* 0x00000010b7787825 */ /* 0x000fc400078e0028 */
[----:B------:R-:W2:Y:S02]  /*1a40*/  LDG.E.128 R116, desc[UR6][R116.64] ;  /* 0x0000000674747981 */ /* 0x000ea4000c1e1d00 */
[--C-:B------:R-:W-:Y:S02]  /*1a50*/  IMAD.WIDE.U32 R124, R184, 0x10, R40.reuse ;  /* 0x00000010b87c7825 */ /* 0x100fe400078e0028 */
[----:B------:R-:W2:Y:S02]  /*1a60*/  LDG.E.128 R120, desc[UR6][R120.64] ;  /* 0x0000000678787981 */ /* 0x000ea4000c1e1d00 */
[--C-:B------:R-:W-:Y:S02]  /*1a70*/  IMAD.WIDE.U32 R128, R177, 0x10, R40.reuse ;  /* 0x00000010b1807825 */ /* 0x100fe400078e0028 */
[----:B------:R-:W2:Y:S02]  /*1a80*/  LDG.E.128 R124, desc[UR6][R124.64] ;  /* 0x000000067c7c7981 */ /* 0x000ea4000c1e1d00 */
[----:B------:R-:W-:-:S02]  /*1a90*/  IMAD.WIDE.U32 R132, R178, 0x10, R40 ;  /* 0x00000010b2847825 */ /* 0x000fc400078e0028 */
[----:B------:R-:W0:Y:S01]  /*1aa0*/  LDC.64 R40, c[0x0][0x428] ;  /* 0x00010a00ff287b82 */ /* 0x000e220000000a00 */
[----:B------:R-:W2:Y:S04]  /*1ab0*/  LDG.E.128 R128, desc[UR6][R128.64] ;  /* 0x0000000680807981 */ /* 0x000ea8000c1e1d00 */
[----:B------:R-:W2:Y:S01]  /*1ac0*/  LDG.E.128 R132, desc[UR6][R132.64] ;  /* 0x0000000684847981 */ /* 0x000ea2000c1e1d00 */
[----:B0-----:R-:W-:-:S04]  /*1ad0*/  IMAD.WIDE.U32 R100, R179, 0x10, R40 ;  /* 0x00000010b3647825 */ /* 0x001fc800078e0028 */
[--C-:B------:R-:W-:Y:S02]  /*1ae0*/  IMAD.WIDE.U32 R96, R180, 0x10, R40.reuse ;  /* 0x00000010b4607825 */ /* 0x100fe400078e0028 */
[----:B------:R-:W2:Y:S02]  /*1af0*/  LDG.E.128 R100, desc[UR6][R100.64] ;  /* 0x0000000664647981 */ /* 0x000ea4000c1e1d00 */
[--C-:B------:R-:W-:Y:S02]  /*1b00*/  IMAD.WIDE.U32 R92, R181, 0x10, R40.reuse ;  /* 0x00000010b55c7825 */ /* 0x100fe400078e0028 */
[----:B------:R-:W2:Y:S02]  /*1b10*/  LDG.E.128 R96, desc[UR6][R96.64] ;  /* 0x0000000660607981 */ /* 0x000ea4000c1e1d00 */
[--C-:B------:R-:W-:Y:S02]  /*1b20*/  IMAD.WIDE.U32 R88, R182, 0x10, R40.reuse ;  /* 0x00000010b6587825 */ /* 0x100fe400078e0028 */
[----:B------:R-:W2:Y:S02]  /*1b30*/  LDG.E.128 R92, desc[UR6][R92.64] ;  /* 0x000000065c5c7981 */ /* 0x000ea4000c1e1d00 */
[----:B------:R-:W-:-:S02]  /*1b40*/  IMAD.WIDE.U32 R84, R183, 0x10, R40 ;  /* 0x00000010b7547825 */ /* 0x000fc400078e0028 */
[----:B------:R-:W2:Y:S02]  /*1b50*/  LDG.E.128 R88, desc[UR6][R88.64] ;  /* 0x0000000658587981 */ /* 0x000ea4000c1e1d00 */
[--C-:B------:R-:W-:Y:S02]  /*1b60*/  IMAD.WIDE.U32 R80, R184, 0x10, R40.reuse ;  /* 0x00000010b8507825 */ /* 0x100fe400078e0028 */
[----:B------:R-:W2:Y:S04]  /*1b70*/  LDG.E.128 R84, desc[UR6][R84.64] ;  /* 0x0000000654547981 */ /* 0x000ea8000c1e1d00 */
[----:B------:R-:W2:Y:S01]  /*1b80*/  LDG.E.128 R80, desc[UR6][R80.64] ;  /* 0x0000000650507981 */ /* 0x000ea2000c1e1d00 */
[----:B------:R-:W-:-:S06]  /*1b90*/  IMAD.WIDE.U32 R76, R177, 0x10, R40 ;  /* 0x00000010b14c7825 */ /* 0x000fcc00078e0028 */
[----:B------:R-:W2:Y:S01]  /*1ba0*/  LDG.E.128 R76, desc[UR6][R76.64] ;  /* 0x000000064c4c7981 */ /* 0x000ea2000c1e1d00 */
[----:B------:R-:W-:Y:S02]  /*1bb0*/  IMAD.WIDE.U32 R72, R178, 0x10, R40 ;  /* 0x00000010b2487825 */ /* 0x000fe400078e0028 */
[----:B------:R-:W0:Y:S04]  /*1bc0*/  LDC.64 R40, c[0x0][0x438] ;  /* 0x00010e00ff287b82 */ /* 0x000e280000000a00 */
[----:B------:R-:W2:Y:S01]  /*1bd0*/  LDG.E.128 R72, desc[UR6][R72.64] ;  /* 0x0000000648487981 */ /* 0x000ea2000c1e1d00 */
[----:B0-----:R-:W-:-:S04]  /*1be0*/  IMAD.WIDE.U32 R68, R179, 0x10, R40 ;  /* 0x00000010b3447825 */ /* 0x001fc800078e0028 */
[--C-:B------:R-:W-:Y:S02]  /*1bf0*/  IMAD.WIDE.U32 R64, R180, 0x10, R40.reuse ;  /* 0x00000010b4407825 */ /* 0x100fe400078e0028 */
[----:B------:R-:W5:Y:S02]  /*1c00*/  LDG.E.128 R68, desc[UR6][R68.64] ;  /* 0x0000000644447981 */ /* 0x000f64000c1e1d00 */
[--C-:B------:R-:W-:Y:S02]  /*1c10*/  IMAD.WIDE.U32 R60, R181, 0x10, R40.reuse ;  /* 0x00000010b53c7825 */ /* 0x100fe400078e0028 */
[----:B------:R-:W5:Y:S02]  /*1c20*/  LDG.E.128 R64, desc[UR6][R64.64] ;  /* 0x0000000640407981 */ /* 0x000f64000c1e1d00 */
[--C-:B------:R-:W-:Y:S02]  /*1c30*/  IMAD.WIDE.U32 R56, R182, 0x10, R40.reuse ;  /* 0x00000010b6387825 */ /* 0x100fe400078e0028 */
[----:B------:R-:W5:Y:S02]  /*1c40*/  LDG.E.128 R60, desc[UR6][R60.64] ;  /* 0x000000063c3c7981 */ /* 0x000f64000c1e1d00 */
[----:B------:R-:W-:-:S02]  /*1c50*/  IMAD.WIDE.U32 R52, R183, 0x10, R40 ;  /* 0x00000010b7347825 */ /* 0x000fc400078e0028 */
[----:B------:R-:W5:Y:S02]  /*1c60*/  LDG.E.128 R56, desc[UR6][R56.64] ;  /* 0x0000000638387981 */ /* 0x000f64000c1e1d00 */
[--C-:B------:R-:W-:Y:S02]  /*1c70*/  IMAD.WIDE.U32 R48, R184, 0x10, R40.reuse ;  /* 0x00000010b8307825 */ /* 0x100fe400078e0028 */
[----:B------:R-:W5:Y:S02]  /*1c80*/  LDG.E.128 R52, desc[UR6][R52.64] ;  /* 0x0000000634347981 */ /* 0x000f64000c1e1d00 */
[--C-:B------:R-:W-:Y:S02]  /*1c90*/  IMAD.WIDE.U32 R44, R177, 0x10, R40.reuse ;  /* 0x00000010b12c7825 */ /* 0x100fe400078e0028 */
[----:B------:R-:W5:Y:S02]  /*1ca0*/  LDG.E.128 R48, desc[UR6][R48.64] ;  /* 0x0000000630307981 */ /* 0x000f64000c1e1d00 */
[----:B------:R-:W-:-:S02]  /*1cb0*/  IMAD.WIDE.U32 R40, R178, 0x10, R40 ;  /* 0x00000010b2287825 */ /* 0x000fc400078e0028 */
[----:B------:R-:W5:Y:S04]  /*1cc0*/  LDG.E.128 R44, desc[UR6][R44.64] ;  /* 0x000000062c2c7981 */ /* 0x000f68000c1e1d00 */
[----:B------:R-:W5:Y:S01]  /*1cd0*/  LDG.E.128 R40, desc[UR6][R40.64] ;  /* 0x0000000628287981 */ /* 0x000f62000c1e1d00 */
[--C-:B------:R-:W-:Y:S01]  /*1ce0*/  SHF.R.U64 R252, R138, 0x10, R139.reuse ;  /* 0x000000108afc7819 */ /* 0x100fe2000000128b */
[----:B------:R-:W-:Y:S01]  /*1cf0*/  HADD2.F32 R191, -RZ, R139.H0_H0 ;  /* 0x2000008bffbf7230 */ /* 0x000fe20000004100 */
[----:B------:R-:W-:-:S03]  /*1d00*/  SHF.R.U32.HI R251, RZ, 0x10, R139 ;  /* 0x00000010fffb7819 */ /* 0x000fc6000001168b */
[----:B------:R-:W-:Y:S02]  /*1d10*/  HADD2.F32 R252, -RZ, R252.H0_H0 ;  /* 0x200000fcfffc7230 */ /* 0x000fe40000004100 */
[----:B------:R-:W-:Y:S01]  /*1d20*/  HADD2.F32 R250, -RZ, R251.H0_H0 ;  /* 0x200000fbfffa7230 */ /* 0x000fe20000004100 */
[--C-:B------:R-:W-:Y:S02]  /*1d30*/  SHF.R.U64 R249, R140, 0x10, R141.reuse ;  /* 0x000000108cf97819 */ /* 0x100fe4000000128d */
[----:B------:R-:W-:-:S03]  /*1d40*/  SHF.R.U32.HI R251, RZ, 0x10, R141 ;  /* 0x00000010fffb7819 */ /* 0x000fc6000001168d */
[----:B------:R-:W-:Y:S02]  /*1d50*/  HADD2.F32 R248, -RZ, R249.H0_H0 ;  /* 0x200000f9fff87230 */ /* 0x000fe40000004100 */
[----:B------:R-:W-:Y:S02]  /*1d60*/  HADD2.F32 R246, -RZ, R251.H0_H0 ;  /* 0x200000fbfff67230 */ /* 0x000fe40000004100 */
[C---:B---3--:R-:W-:Y:S01]  /*1d70*/  FADD.FTZ R192, -R187.reuse, R110 ;  /* 0x0000006ebbc07221 */ /* 0x048fe20000010100 */
[----:B------:R-:W-:Y:S01]  /*1d80*/  SHF.R.U64 R110, R152, 0x10, R153 ;  /* 0x00000010986e7819 */ /* 0x000fe20000001299 */
[C---:B------:R-:W-:Y:S01]  /*1d90*/  FADD.FTZ R194, -R187.reuse, R111 ;  /* 0x0000006fbbc27221 */ /* 0x040fe20000010100 */
[----:B------:R-:W-:Y:S02]  /*1da0*/  HADD2.F32 R111, -RZ, R152.H0_H0 ;  /* 0x20000098ff6f7230 */ /* 0x000fe40000004100 */
[----:B----4-:R-:W-:Y:S01]  /*1db0*/  FADD.FTZ R196, -R187, R113 ;  /* 0x00000071bbc47221 */ /* 0x010fe20000010100 */
[----:B------:R-:W-:-:S02]  /*1dc0*/  HADD2.F32 R110, -RZ, R110.H0_H0 ;  /* 0x2000006eff6e7230 */ /* 0x000fc40000004100 */
[C---:B------:R-:W-:Y:S01]  /*1dd0*/  FADD.FTZ R198, -R187.reuse, R115 ;  /* 0x00000073bbc67221 */ /* 0x040fe20000010100 */
[----:B------:R-:W-:Y:S02]  /*1de0*/  HADD2.F32 R113, -RZ, R153.H0_H0 ;  /* 0x20000099ff717230 */ /* 0x000fe40000004100 */
[C---:B--2---:R-:W-:Y:S01]  /*1df0*/  FADD.FTZ R202, -R187.reuse, R117 ;  /* 0x00000075bbca7221 */ /* 0x044fe20000010100 */
[----:B------:R-:W-:Y:S02]  /*1e00*/  HADD2.F32 R115, -RZ, R150.H0_H0 ;  /* 0x20000096ff737230 */ /* 0x000fe40000004100 */
[C---:B------:R-:W-:Y:S01]  /*1e10*/  FADD.FTZ R190, -R187.reuse, R109 ;  /* 0x0000006dbbbe7221 */ /* 0x040fe20000010100 */
[C---:B------:R-:W-:Y:S01]  /*1e20*/  FADD.FTZ R206, -R187.reuse, R119 ;  /* 0x00000077bbce7221 */ /* 0x040fe20000010100 */
[----:B------:R-:W-:Y:S02]  /*1e30*/  HADD2.F32 R117, -RZ, R151.H0_H0 ;  /* 0x20000097ff757230 */ /* 0x000fe40000004100 */
[----:B------:R-:W-:Y:S01]  /*1e40*/  FADD.FTZ R210, -R187, R121 ;  /* 0x00000079bbd27221 */ /* 0x000fe20000010100 */
[----:B------:R-:W-:-:S02]  /*1e50*/  HADD2.F32 R119, -RZ, R148.H0_H0 ;  /* 0x20000094ff777230 */ /* 0x000fc40000004100 */
[C---:B------:R-:W-:Y:S01]  /*1e60*/  FADD.FTZ R214, -R187.reuse, R123 ;  /* 0x0000007bbbd67221 */ /* 0x040fe20000010100 */
[----:B------:R-:W-:Y:S02]  /*1e70*/  HADD2.F32 R121, -RZ, R149.H0_H0 ;  /* 0x20000095ff797230 */ /* 0x000fe40000004100 */
[C---:B------:R-:W-:Y:S01]  /*1e80*/  FADD.FTZ R218, -R187.reuse, R125 ;  /* 0x0000007dbbda7221 */ /* 0x040fe20000010100 */
[----:B------:R-:W-:Y:S02]  /*1e90*/  HADD2.F32 R123, -RZ, R146.H0_H0 ;  /* 0x20000092ff7b7230 */ /* 0x000fe40000004100 */
[C---:B------:R-:W-:Y:S01]  /*1ea0*/  FADD.FTZ R104, -R187.reuse, R104 ;  /* 0x00000068bb687221 */ /* 0x040fe20000010100 */
[----:B------:R-:W-:Y:S01]  /*1eb0*/  FADD.FTZ R230, -R187, R131 ;  /* 0x00000083bbe67221 */ /* 0x000fe20000010100 */
[----:B------:R-:W-:Y:S02]  /*1ec0*/  HADD2.F32 R125, -RZ, R147.H0_H0 ;  /* 0x20000093ff7d7230 */ /* 0x000fe40000004100 */
[----:B------:R-:W-:-:S02]  /*1ed0*/  HADD2.F32 R131, -RZ, R144.H0_H0 ;  /* 0x20000090ff837230 */ /* 0x000fc40000004100 */
[C---:B------:R-:W-:Y:S01]  /*1ee0*/  FADD.FTZ R244, -R187.reuse, R105 ;  /* 0x00000069bbf47221 */ /* 0x040fe20000010100 */
[C---:B------:R-:W-:Y:S01]  /*1ef0*/  FADD.FTZ R242, -R187.reuse, R106 ;  /* 0x0000006abbf27221 */ /* 0x040fe20000010100 */
[C---:B------:R-:W-:Y:S01]  /*1f00*/  FADD.FTZ R106, -R187.reuse, R112 ;  /* 0x00000070bb6a7221 */ /* 0x040fe20000010100 */
[----:B------:R-:W-:Y:S01]  /*1f10*/  FADD.FTZ R234, -R187, R133 ;  /* 0x00000085bbea7221 */ /* 0x000fe20000010100 */
[----:B-----5:R-:W-:Y:S01]  /*1f20*/  FMUL.FTZ R104, R137, R104 ;  /* 0x0000006889687220 */ /* 0x020fe20000410000 */
[----:B------:R-:W-:Y:S01]  /*1f30*/  SHF.R.U32.HI R112, RZ, 0x10, R153 ;  /* 0x00000010ff707819 */ /* 0x000fe20000011699 */
[----:B------:R-:W-:Y:S02]  /*1f40*/  HADD2.F32 R133, -RZ, R143.H0_H0 ;  /* 0x2000008fff857230 */ /* 0x000fe40000004100 */
[C---:B------:R-:W-:Y:S01]  /*1f50*/  FADD.FTZ R240, -R187.reuse, R135 ;  /* 0x00000087bbf07221 */ /* 0x040fe20000010100 */
[----:B------:R-:W-:Y:S01]  /*1f60*/  FADD.FTZ R232, -R187, R132 ;  /* 0x00000084bbe87221 */ /* 0x000fe20000010100 */
[----:B------:R-:W-:-:S02]  /*1f70*/  HADD2.F32 R112, -RZ, R112.H0_H0 ;  /* 0x20000070ff707230 */ /* 0x000fc40000004100 */
        /* <DEDUP_REMOVED lines=11> */
[----:B------:R-:W-:Y:S01]  /*2030*/  FADD.FTZ R244, RZ, R110 ;  /* 0x0000006efff47221 */ /* 0x000fe20000010000 */
[----:B------:R-:W-:Y:S01]  /*2040*/  FFMA.FTZ R135, R104, R110, RZ ;  /* 0x0000006e68877223 */ /* 0x000fe200000100ff */
        /* <DEDUP_REMOVED lines=185> */
.L_x_15910:
        /* <DEDUP_REMOVED lines=86> */
.L_x_15928:
        /* <DEDUP_REMOVED lines=57> */
[----:B------:R-:W-:Y:S01]  /*34d0*/  FADD.FTZ R86, -R86, R125 ;  /* 0x0000007d56567221 */ /* 0x000fe20000010100 */
[C---:B------:R-:W-:Y:S01]  /*34e0*/  FMUL.FTZ R75, R137.reuse, R74 ;  /* 0x0000004a894b7220 */ /* 0x040fe20000410000 */
[----:B------:R-:W-:Y:S01]  /*34f0*/  FADD.FTZ R88, -R88, R127 ;  /* 0x0000007f58587221 */ /* 0x000fe20000010100 */
[C---:B------:R-:W-:Y:S01]  /*3500*/  FMUL.FTZ R77, R137.reuse, R76 ;  /* 0x0000004c894d7220 */ /* 0x040fe20000410000 */
[C---:B------:R-:W-:Y:S01]  /*3510*/  FMUL.FTZ R79, R137.reuse, R112 ;  /* 0x00000070894f7220 */ /* 0x040fe20000410000 */
        /* <DEDUP_REMOVED lines=15> */
[----:B------:R-:W-:Y:S01]  /*3610*/  FADD.FTZ R126, -R89, R126 ;  /* 0x0000007e597e7221 */ /* 0x000fe20000010100 */
[----:B------:R-:W-:Y:S01]  /*3620*/  FADD.FTZ R128, -R91, R128 ;  /* 0x000000805b807221 */ /* 0x000fe20000010100 */
[----:B------:R-:W-:Y:S01]  /*3630*/  FMUL.FTZ R119, R137, R86 ;  /* 0x0000005689777220 */ /* 0x000fe20000410000 */
[----:B------:R-:W-:Y:S01]  /*3640*/  FMUL.FTZ R73, R75, R136 ;  /* 0x000000884b497220 */ /* 0x000fe20000410000 */
[----:B------:R-:W-:Y:S01]  /*3650*/  FADD.FTZ R130, -R93, R130 ;  /* 0x000000825d827221 */ /* 0x000fe20000010100 */
[----:B------:R-:W-:Y:S01]  /*3660*/  FADD.FTZ R132, -R209, R132 ;  /* 0x00000084d1847221 */ /* 0x000fe20000010100 */
[----:B------:R-:W-:Y:S01]  /*3670*/  FADD.FTZ R134, -R95, R134 ;  /* 0x000000865f867221 */ /* 0x000fe20000010100 */
[----:B------:R-:W-:Y:S01]  /*3680*/  FMUL.FTZ R123, R137, R88 ;  /* 0x00000058897b7220 */ /* 0x000fe20000410000 */
[----:B0-----:R-:W-:-:S04]  /*3690*/  IMAD.WIDE.U32 R86, R179, 0x10, R84 ;  /* 0x00000010b3567825 */ /* 0x001fc800078e0054 */
        /* <DEDUP_REMOVED lines=8> */
[C---:B------:R-:W-:Y:S01]  /*3720*/  FMUL.FTZ R111, R137.reuse, R82 ;  /* 0x00000052896f7220 */ /* 0x040fe20000410000 */
[----:B------:R-:W-:Y:S01]  /*3730*/  FMUL.FTZ R127, R137, R90 ;  /* 0x0000005a897f7220 */ /* 0x000fe20000410000 */
[----:B------:R-:W-:-:S04]  /*3740*/  IMAD.WIDE.U32 R88, R180, 0x10, R84 ;  /* 0x00000010b4587825 */ /* 0x000fc800078e0054 */
[-C--:B------:R-:W-:Y:S01]  /*3750*/  FMUL.FTZ R76, R81, R136.reuse ;  /* 0x00000088514c7220 */ /* 0x080fe20000410000 */
[-C--:B------:R-:W-:Y:S01]  /*3760*/  FMUL.FTZ R77, R83, R136.reuse ;  /* 0x00000088534d7220 */ /* 0x080fe20000410000 */
[-C--:B------:R-:W-:Y:S01]  /*3770*/  FMUL.FTZ R78, R99, R136.reuse ;  /* 0x00000088634e7220 */ /* 0x080fe20000410000 */
[----:B------:R-:W-:Y:S01]  /*3780*/  FMUL.FTZ R79, R101, R136 ;  /* 0x00000088654f7220 */ /* 0x000fe20000410000 */
        /* <DEDUP_REMOVED lines=19> */
[----:B------:R0:W-:Y:S01]  /*38c0*/  STG.E.128 desc[UR6][R86.64], R72 ;  /* 0x0000004856007986 */ /* 0x0001e2000c101d06 */
[----:B------:R-:W-:Y:S01]  /*38d0*/  FMUL.FTZ R137, R137, R218 ;  /* 0x000000da89897220 */ /* 0x000fe20000410000 */
[----:B------:R-:W-:-:S02]  /*38e0*/  IMAD.WIDE.U32 R92, R182, 0x10, R84 ;  /* 0x00000010b65c7825 */ /* 0x000fc400078e0054 */
[----:B------:R1:W-:Y:S02]  /*38f0*/  STG.E.128 desc[UR6][R88.64], R76 ;  /* 0x0000004c58007986 */ /* 0x0003e4000c101d06 */
[--C-:B------:R-:W-:Y:S02]  /*3900*/  IMAD.WIDE.U32 R94, R183, 0x10, R84.reuse ;  /* 0x00000010b75e7825 */ /* 0x100fe400078e0054 */
[----:B------:R2:W-:Y:S02]  /*3910*/  STG.E.128 desc[UR6][R90.64], R80 ;  /* 0x000000505a007986 */ /* 0x0005e4000c101d06 */
[----:B------:R-:W-:-:S04]  /*3920*/  IMAD.WIDE.U32 R96, R184, 0x10, R84 ;  /* 0x00000010b8607825 */ /* 0x000fc800078e0054 */
[----:B------:R-:W-:-:S04]  /*3930*/  IMAD.WIDE.U32 R98, R177, 0x10, R84 ;  /* 0x00000010b1627825 */ /* 0x000fc800078e0054 */
[-C--:B0-----:R-:W-:Y:S01]  /*3940*/  FMUL.FTZ R72, R111, R136.reuse ;  /* 0x000000886f487220 */ /* 0x081fe20000410000 */
[-C--:B------:R-:W-:Y:S01]  /*3950*/  FMUL.FTZ R73, R113, R136.reuse ;  /* 0x0000008871497220 */ /* 0x080fe20000410000 */
[-C--:B------:R-:W-:Y:S01]  /*3960*/  FMUL.FTZ R74, R115, R136.reuse ;  /* 0x00000088734a7220 */ /* 0x080fe20000410000 */
[-C--:B------:R-:W-:Y:S01]  /*3970*/  FMUL.FTZ R75, R117, R136.reuse ;  /* 0x00000088754b7220 */ /* 0x080fe20000410000 */
[-C--:B-1----:R-:W-:Y:S01]  /*3980*/  FMUL.FTZ R76, R119, R136.reuse ;  /* 0x00000088774c7220 */ /* 0x082fe20000410000 */
[-C--:B------:R-:W-:Y:S01]  /*3990*/  FMUL.FTZ R77, R121, R136.reuse ;  /* 0x00000088794d7220 */ /* 0x080fe20000410000 */
[-C--:B------:R-:W-:Y:S01]  /*39a0*/  FMUL.FTZ R78, R123, R136.reuse ;  /* 0x000000887b4e7220 */ /* 0x080fe20000410000 */
[----:B------:R-:W-:Y:S01]  /*39b0*/  FMUL.FTZ R79, R125, R136 ;  /* 0x000000887d4f7220 */ /* 0x000fe20000410000 */
[----:B------:R-:W-:-:S04]  /*39c0*/  IMAD.WIDE.U32 R178, R178, 0x10, R84 ;  /* 0x00000010b2b27825 */ /* 0x000fc800078e0054 */
[-C--:B--2---:R-:W-:Y:S01]  /*39d0*/  FMUL.FTZ R80, R127, R136.reuse ;  /* 0x000000887f507220 */ /* 0x084fe20000410000 */
        /* <DEDUP_REMOVED lines=11> */
[----:B------:R3:W-:Y:S04]  /*3a90*/  STG.E.128 desc[UR6][R92.64], R72 ;  /* 0x000000485c007986 */ /* 0x0007e8000c101d06 */
[----:B------:R3:W-:Y:S04]  /*3aa0*/  STG.E.128 desc[UR6][R94.64], R76 ;  /* 0x0000004c5e007986 */ /* 0x0007e8000c101d06 */
[----:B------:R3:W-:Y:S04]  /*3ab0*/  STG.E.128 desc[UR6][R96.64], R80 ;  /* 0x0000005060007986 */ /* 0x0007e8000c101d06 */
[----:B------:R3:W-:Y:S04]  /*3ac0*/  STG.E.128 desc[UR6][R98.64], R84 ;  /* 0x0000005462007986 */ /* 0x0007e8000c101d06 */
[----:B------:R3:W-:Y:S01]  /*3ad0*/  STG.E.128 desc[UR6][R178.64], R88 ;  /* 0x00000058b2007986 */ /* 0x0007e2000c101d06 */
[----:B------:R-:W-:Y:S05]  /*3ae0*/  BRA `(.L_x_15914) ;  /* 0x0000001c00687947 */ /* 0x000fea0003800000 */
.L_x_15913:
        /* <DEDUP_REMOVED lines=34> */
[----:B------:R-:W1:Y:S01]  /*3d10*/  LDC.64 R72, c[0x0][0x468] ;  /* 0x00011a00ff487b82 */ /* 0x000e620000000a00 */
[----:B------:R-:W-:Y:S01]  /*3d20*/  FADD.FTZ R78, -R74, R109 ;  /* 0x0000006d4a4e7221 */ /* 0x000fe20000010100 */
[----:B------:R-:W-:Y:S01]  /*3d30*/  FADD.FTZ R82, -R76, R111 ;  /* 0x0000006f4c527221 */ /* 0x000fe20000010100 */
[----:B------:R-:W-:Y:S01]  /*3d40*/  FADD.FTZ R112, -R135, R112 ;  /* 0x0000007087707221 */ /* 0x000fe20000010100 */
[----:B------:R-:W-:Y:S01]  /*3d50*/  FADD.FTZ R90, -R81, R118 ;  /* 0x00000076515a7221 */ /* 0x000fe20000010100 */
[----:B------:R-:W-:Y:S01]  /*3d60*/  FADD.FTZ R196, -R83, R120 ;  /* 0x0000007853c47221 */ /* 0x000fe20000010100 */
[----:B0-----:R-:W-:-:S04]  /*3d70*/  IMAD.WIDE.U32 R74, R179, 0x10, R94 ;  /* 0x00000010b34a7825 */ /* 0x001fc800078e005e */
        /* <DEDUP_REMOVED lines=15> */
[----:B------:R-:W-:-:S04]  /*3e70*/  IMAD.WIDE.U32 R112, R180, 0x10, R94 ;  /* 0x00000010b4707825 */ /* 0x000fc800078e005e */
        /* <DEDUP_REMOVED lines=9> */
[----:B------:R0:W-:Y:S01]  /*3f10*/  STG.E.128 desc[UR6][R74.64], R80 ;  /* 0x000000504a007986 */ /* 0x0001e2000c101d06 */
[----:B------:R-:W-:Y:S01]  /*3f20*/  FADD.FTZ R122, -R85, R122 ;  /* 0x0000007a557a7221 */ /* 0x000fe20000010100 */
[----:B------:R-:W-:-:S04]  /*3f30*/  IMAD.WIDE.U32 R102, R183, 0x10, R94 ;  /* 0x00000010b7667825 */ /* 0x000fc800078e005e */
[----:B------:R-:W-:Y:S01]  /*3f40*/  FADD.FTZ R124, -R87, R124 ;  /* 0x0000007c577c7221 */ /* 0x000fe20000010100 */
[C---:B------:R-:W-:Y:S01]  /*3f50*/  FMUL.FTZ R77, R137.reuse, R90 ;  /* 0x0000005a894d7220 */ /* 0x040fe20000410000 */
[----:B------:R-:W-:Y:S01]  /*3f60*/  FMUL.FTZ R78, R137, R194 ;  /* 0x000000c2894e7220 */ /* 0x000fe20000410000 */
[----:B------:R-:W-:-:S04]  /*3f70*/  IMAD.WIDE.U32 R104, R184, 0x10, R94 ;  /* 0x00000010b8687825 */ /* 0x000fc800078e005e */
[----:B------:R-:W-:Y:S01]  /*3f80*/  FMUL.FTZ R79, R137, R196 ;  /* 0x000000c4894f7220 */ /* 0x000fe20000410000 */
[----:B------:R-:W-:Y:S01]  /*3f90*/  FADD.FTZ R190, -R190, R125 ;  /* 0x0000007dbebe7221 */ /* 0x000fe20000010100 */
[----:B------:R-:W-:Y:S01]  /*3fa0*/  FADD.FTZ R128, -R91, R128 ;  /* 0x000000805b807221 */ /* 0x000fe20000010100 */
[----:B------:R-:W-:-:S04]  /*3fb0*/  IMAD.WIDE.U32 R92, R177, 0x10, R94 ;  /* 0x00000010b15c7825 */ /* 0x000fc800078e005e */
[-C--:B------:R-:W-:Y:S01]  /*3fc0*/  FMUL.FTZ R89, R77, R136.reuse ;  /* 0x000000884d597220 */ /* 0x080fe20000410000 */
[-C--:B------:R-:W-:Y:S01]  /*3fd0*/  FMUL.FTZ R90, R78, R136.reuse ;  /* 0x000000884e5a7220 */ /* 0x080fe20000410000 */
[----:B------:R-:W-:Y:S01]  /*3fe0*/  FMUL.FTZ R91, R79, R136 ;  /* 0x000000884f5b7220 */ /* 0x000fe20000410000 */
[----:B------:R-:W-:-:S04]  /*3ff0*/  IMAD.WIDE.U32 R94, R178, 0x10, R94 ;  /* 0x00000010b25e7825 */ /* 0x000fc800078e005e */
[----:B------:R-:W-:Y:S01]  /*4000*/  FADD.FTZ R132, -R209, R132 ;  /* 0x00000084d1847221 */ /* 0x000fe20000010100 */
[----:B------:R-:W-:Y:S01]  /*4010*/  FADD.FTZ R212, -R212, R189 ;  /* 0x000000bdd4d47221 */ /* 0x000fe20000010100 */
[----:B------:R-:W-:Y:S01]  /*4020*/  FADD.FTZ R204, -R204, R191 ;  /* 0x000000bfcccc7221 */ /* 0x000fe20000010100 */
[----:B-1----:R-:W-:-:S04]  /*4030*/  IMAD.WIDE.U32 R114, R179, 0x10, R72 ;  /* 0x00000010b3727825 */ /* 0x002fc800078e0048 */
[C---:B0-----:R-:W-:Y:S01]  /*4040*/  FMUL.FTZ R74, R137.reuse, R192 ;  /* 0x000000c0894a7220 */ /* 0x041fe20000410000 */
[----:B------:R-:W-:Y:S01]  /*4050*/  FMUL.FTZ R75, R137, R86 ;  /* 0x00000056894b7220 */ /* 0x000fe20000410000 */
[----:B------:R-:W-:Y:S01]  /*4060*/  FMUL.FTZ R80, R80, R136 ;  /* 0x0000008850507220 */ /* 0x000fe20000410000 */
[----:B------:R-:W-:-:S04]  /*4070*/  IMAD.WIDE.U32 R116, R180, 0x10, R72 ;  /* 0x00000010b4747825 */ /* 0x000fc800078e0048 */
[-C--:B------:R-:W-:Y:S01]  /*4080*/  FMUL.FTZ R81, R81, R136.reuse ;  /* 0x0000008851517220 */ /* 0x080fe20000410000 */
[-C--:B------:R-:W-:Y:S01]  /*4090*/  FMUL.FTZ R82, R82, R136.reuse ;  /* 0x0000008852527220 */ /* 0x080fe20000410000 */
[----:B------:R-:W-:Y:S01]  /*40a0*/  FMUL.FTZ R83, R83, R136 ;  /* 0x0000008853537220 */ /* 0x000fe20000410000 */
[----:B------:R-:W-:-:S04]  /*40b0*/  IMAD.WIDE.U32 R118, R181, 0x10, R72 ;  /* 0x00000010b5767825 */ /* 0x000fc800078e0048 */
[-C--:B------:R-:W-:Y:S01]  /*40c0*/  FMUL.FTZ R86, R74, R136.reuse ;  /* 0x000000884a567220 */ /* 0x080fe20000410000 */
[----:B------:R-:W-:Y:S01]  /*40d0*/  FMUL.FTZ R87, R75, R136 ;  /* 0x000000884b577220 */ /* 0x000fe20000410000 */
[----:B------:R-:W-:Y:S01]  /*40e0*/  FADD.FTZ R214, -R214, R193 ;  /* 0x000000c1d6d67221 */ /* 0x000fe20000010100 */
[--C-:B------:R-:W-:Y:S01]  /*40f0*/  IMAD.WIDE.U32 R106, R182, 0x10, R72.reuse ;  /* 0x00000010b66a7825 */ /* 0x100fe200078e0048 */
[----:B------:R-:W-:Y:S03]  /*4100*/  STG.E.128 desc[UR6][R114.64], R80 ;  /* 0x0000005072007986 */ /* 0x000fe6000c101d06 */
[----:B------:R-:W-:-:S04]  /*4110*/  IMAD.WIDE.U32 R108, R183, 0x10, R72 ;  /* 0x00000010b76c7825 */ /* 0x000fc800078e0048 */
[----:B------:R-:W-:-:S04]  /*4120*/  IMAD.WIDE.U32 R96, R184, 0x10, R72 ;  /* 0x00000010b8607825 */ /* 0x000fc800078e0048 */
[----:B------:R-:W-:-:S04]  /*4130*/  IMAD.WIDE.U32 R98, R177, 0x10, R72 ;  /* 0x00000010b1627825 */ /* 0x000fc800078e0048 */
[----:B------:R-:W-:-:S04]  /*4140*/  IMAD.WIDE.U32 R178, R178, 0x10, R72 ;  /* 0x00000010b2b27825 */ /* 0x000fc800078e0048 */
[C---:B------:R-:W-:Y:S01]  /*4150*/  FMUL.FTZ R72, R137.reuse, R76 ;  /* 0x0000004c89487220 */ /* 0x040fe20000410000 */
[C---:B------:R-:W-:Y:S01]  /*4160*/  FMUL.FTZ R73, R137.reuse, R84 ;  /* 0x0000005489497220 */ /* 0x040fe20000410000 */
[----:B------:R-:W-:Y:S02]  /*4170*/  FMUL.FTZ R76, R137, R88 ;  /* 0x00000058894c7220 */ /* 0x000fe40000410000 */
[-C--:B------:R-:W-:Y:S01]  /*4180*/  FMUL.FTZ R84, R72, R136.reuse ;  /* 0x0000008848547220 */ /* 0x080fe20000410000 */
[-C--:B------:R-:W-:Y:S01]  /*4190*/  FMUL.FTZ R85, R73, R136.reuse ;  /* 0x0000008849557220 */ /* 0x080fe20000410000 */
[----:B------:R0:W-:Y:S01]  /*41a0*/  STG.E.128 desc[UR6][R112.64], R72 ;  /* 0x0000004870007986 */ /* 0x0001e2000c101d06 */
[----:B------:R-:W-:-:S03]  /*41b0*/  FMUL.FTZ R88, R76, R136 ;  /* 0x000000884c587220 */ /* 0x000fc60000410000 */
[----:B------:R-:W-:Y:S04]  /*41c0*/  STG.E.128 desc[UR6][R116.64], R84 ;  /* 0x0000005474007986 */ /* 0x000fe8000c101d06 */
[----:B------:R1:W-:Y:S04]  /*41d0*/  STG.E.128 desc[UR6][R110.64], R76 ;  /* 0x0000004c6e007986 */ /* 0x0003e8000c101d06 */
[----:B------:R2:W-:Y:S01]  /*41e0*/  STG.E.128 desc[UR6][R118.64], R88 ;  /* 0x0000005876007986 */ /* 0x0005e2000c101d06 */
[C---:B0-----:R-:W-:Y:S01]  /*41f0*/  FMUL.FTZ R72, R137.reuse, R120 ;  /* 0x0000007889487220 */ /* 0x041fe20000410000 */
[C---:B------:R-:W-:Y:S01]  /*4200*/  FMUL.FTZ R73, R137.reuse, R122 ;  /* 0x0000007a89497220 */ /* 0x040fe20000410000 */
[C---:B------:R-:W-:Y:S01]  /*4210*/  FMUL.FTZ R74, R137.reuse, R188 ;  /* 0x000000bc894a7220 */ /* 0x040fe20000410000 */
[----:B------:R-:W-:Y:S01]  /*4220*/  FMUL.FTZ R75, R137, R124 ;  /* 0x0000007c894b7220 */ /* 0x000fe20000410000 */
[-C--:B------:R-:W-:Y:S01]  /*4230*/  FMUL.FTZ R80, R72, R136.reuse ;  /* 0x0000008848507220 */ /* 0x080fe20000410000 */
[-C--:B------:R-:W-:Y:S01]  /*4240*/  FMUL.FTZ R81, R73, R136.reuse ;  /* 0x0000008849517220 */ /* 0x080fe20000410000 */
[-C--:B------:R-:W-:Y:S01]  /*4250*/  FMUL.FTZ R82, R74, R136.reuse ;  /* 0x000000884a527220 */ /* 0x080fe20000410000 */
[----:B------:R-:W-:Y:S01]  /*4260*/  FMUL.FTZ R83, R75, R136 ;  /* 0x000000884b537220 */ /* 0x000fe20000410000 */
[C---:B-1----:R-:W-:Y:S01]  /*4270*/  FMUL.FTZ R76, R137.reuse, R190 ;  /* 0x000000be894c7220 */ /* 0x042fe20000410000 */
[C---:B------:R-:W-:Y:S01]  /*4280*/  FMUL.FTZ R77, R137.reuse, R198 ;  /* 0x000000c6894d7220 */ /* 0x040fe20000410000 */
[C---:B------:R-:W-:Y:S01]  /*4290*/  FMUL.FTZ R78, R137.reuse, R200 ;  /* 0x000000c8894e7220 */ /* 0x040fe20000410000 */
[----:B------:R-:W-:Y:S01]  /*42a0*/  FMUL.FTZ R79, R137, R128 ;  /* 0x00000080894f7220 */ /* 0x000fe20000410000 */
[-C--:B------:R-:W-:Y:S01]  /*42b0*/  FMUL.FTZ R84, R76, R136.reuse ;  /* 0x000000884c547220 */ /* 0x080fe20000410000 */
[-C--:B------:R-:W-:Y:S01]  /*42c0*/  FMUL.FTZ R85, R77, R136.reuse ;  /* 0x000000884d557220 */ /* 0x080fe20000410000 */
[-C--:B------:R-:W-:Y:S01]  /*42d0*/  FMUL.FTZ R86, R78, R136.reuse ;  /* 0x000000884e567220 */ /* 0x080fe20000410000 */
[----:B------:R-:W-:Y:S01]  /*42e0*/  FMUL.FTZ R87, R79, R136 ;  /* 0x000000884f577220 */ /* 0x000fe20000410000 */
[C---:B--2---:R-:W-:Y:S01]  /*42f0*/  FMUL.FTZ R88, R137.reuse, R202 ;  /* 0x000000ca89587220 */ /* 0x044fe20000410000 */
[C---:B------:R-:W-:Y:S01]  /*4300*/  FMUL.FTZ R89, R137.reuse, R130 ;  /* 0x0000008289597220 */ /* 0x040fe20000410000 */
[C---:B------:R-:W-:Y:S01]  /*4310*/  FMUL.FTZ R90, R137.reuse, R132 ;  /* 0x00000084895a7220 */ /* 0x040fe20000410000 */
[C---:B------:R-:W-:Y:S01]  /*4320*/  FMUL.FTZ R91, R137.reuse, R134 ;  /* 0x00000086895b7220 */ /* 0x040fe20000410000 */
[----:B------:R0:W-:Y:S04]  /*4330*/  STG.E.128 desc[UR6][R100.64], R72 ;  /* 0x0000004864007986 */ /* 0x0001e8000c101d06 */
[----:B------:R-:W-:Y:S04]  /*4340*/  STG.E.128 desc[UR6][R106.64], R80 ;  /* 0x000000506a007986 */ /* 0x000fe8000c101d06 */
[----:B------:R1:W-:Y:S04]  /*4350*/  STG.E.128 desc[UR6][R102.64], R76 ;  /* 0x0000004c66007986 */ /* 0x0003e8000c101d06 */
[----:B------:R-:W-:Y:S04]  /*4360*/  STG.E.128 desc[UR6][R108.64], R84 ;  /* 0x000000546c007986 */ /* 0x000fe8000c101d06 */
[----:B------:R2:W-:Y:S01]  /*4370*/  STG.E.128 desc[UR6][R104.64], R88 ;  /* 0x0000005868007986 */ /* 0x0005e2000c101d06 */
[C---:B0-----:R-:W-:Y:S01]  /*4380*/  FMUL.FTZ R72, R137.reuse, R206 ;  /* 0x000000ce89487220 */ /* 0x041fe20000410000 */
[C---:B------:R-:W-:Y:S01]  /*4390*/  FMUL.FTZ R73, R137.reuse, R216 ;  /* 0x000000d889497220 */ /* 0x040fe20000410000 */
[C---:B------:R-:W-:Y:S01]  /*43a0*/  FMUL.FTZ R74, R137.reuse, R208 ;  /* 0x000000d0894a7220 */ /* 0x040fe20000410000 */
[C---:B------:R-:W-:Y:S01]  /*43b0*/  FMUL.FTZ R75, R137.reuse, R218 ;  /* 0x000000da894b7220 */ /* 0x040fe20000410000 */
[C---:B-1----:R-:W-:Y:S01]  /*43c0*/  FMUL.FTZ R76, R137.reuse, R126 ;  /* 0x0000007e894c7220 */ /* 0x042fe20000410000 */
[C---:B------:R-:W-:Y:S01]  /*43d0*/  FMUL.FTZ R77, R137.reuse, R212 ;  /* 0x000000d4894d7220 */ /* 0x040fe20000410000 */
[C---:B------:R-:W-:Y:S01]  /*43e0*/  FMUL.FTZ R78, R137.reuse, R204 ;  /* 0x000000cc894e7220 */ /* 0x040fe20000410000 */
[----:B------:R-:W-:Y:S01]  /*43f0*/  FMUL.FTZ R79, R137, R214 ;  /* 0x000000d6894f7220 */ /* 0x000fe20000410000 */
[-C--:B------:R-:W-:Y:S01]  /*4400*/  FMUL.FTZ R80, R76, R136.reuse ;  /* 0x000000884c507220 */ /* 0x080fe20000410000 */
[-C--:B------:R-:W-:Y:S01]  /*4410*/  FMUL.FTZ R81, R77, R136.reuse ;  /* 0x000000884d517220 */ /* 0x080fe20000410000 */
[-C--:B------:R-:W-:Y:S01]  /*4420*/  FMUL.FTZ R82, R78, R136.reuse ;  /* 0x000000884e527220 */ /* 0x080fe20000410000 */
[-C--:B------:R-:W-:Y:S01]  /*4430*/  FMUL.FTZ R83, R79, R136.reuse ;  /* 0x000000884f537220 */ /* 0x080fe20000410000 */
[-C--:B--2---:R-:W-:Y:S01]  /*4440*/  FMUL.FTZ R88, R88, R136.reuse ;  /* 0x0000008858587220 */ /* 0x084fe20000410000 */
        /* <DEDUP_REMOVED lines=13> */
.L_x_15912:
        /* <DEDUP_REMOVED lines=101> */
[----:B------:R-:W-:Y:S01]  /*4b70*/  FMUL.FTZ R73, R75, R136 ;  /* 0x000000884b497220 */ /* 0x000fe20000410000 */
[----:B0-----:R-:W-:-:S04]  /*4b80*/  IMAD.WIDE.U32 R86, R179, 0x10, R84 ;  /* 0x00000010b3567825 */ /* 0x001fc800078e0054 */
[-C--:B------:R-:W-:Y:S01]  /*4b90*/  FMUL.FTZ R74, R77, R136.reuse ;  /* 0x000000884d4a7220 */ /* 0x080fe20000410000 */
[-C--:B------:R-:W-:Y:S01]  /*4ba0*/  FMUL.FTZ R75, R79, R136.reuse ;  /* 0x000000884f4b7220 */ /* 0x080fe20000410000 */
        /* <DEDUP_REMOVED lines=9> */
[----:B------:R-:W-:Y:S01]  /*4c40*/  FMUL.FTZ R83, R109, R136 ;  /* 0x000000886d537220 */ /* 0x000fe20000410000 */
[----:B------:R0:W-:Y:S01]  /*4c50*/  STG.E.128 desc[UR6][R86.64], R72 ;  /* 0x0000004856007986 */ /* 0x0001e2000c101d06 */
[----:B------:R-:W-:-:S03]  /*4c60*/  IMAD.WIDE.U32 R92, R182, 0x10, R84 ;  /* 0x00000010b65c7825 */ /* 0x000fc600078e0054 */
[----:B------:R1:W-:Y:S01]  /*4c70*/  STG.E.128 desc[UR6][R88.64], R76 ;  /* 0x0000004c58007986 */ /* 0x0003e2000c101d06 */
[----:B------:R-:W-:-:S03]  /*4c80*/  IMAD.WIDE.U32 R94, R183, 0x10, R84 ;  /* 0x00000010b75e7825 */ /* 0x000fc600078e0054 */
[----:B------:R2:W-:Y:S01]  /*4c90*/  STG.E.128 desc[UR6][R90.64], R80 ;  /* 0x000000505a007986 */ /* 0x0005e2000c101d06 */
[----:B------:R-:W-:-:S04]  /*4ca0*/  IMAD.WIDE.U32 R96, R184, 0x10, R84 ;  /* 0x00000010b8607825 */ /* 0x000fc800078e0054 */
        /* <DEDUP_REMOVED lines=28> */
.L_x_15915:
        /* <DEDUP_REMOVED lines=40> */
[----:B------:R-:W-:Y:S01]  /*50f0*/  FADD.FTZ R88, -R81, R118 ;  /* 0x0000007651587221 */ /* 0x000fe20000010100 */
[----:B------:R-:W-:Y:S01]  /*5100*/  FADD.FTZ R120, -R83, R120 ;  /* 0x0000007853787221 */ /* 0x000fe20000010100 */
[----:B0-----:R-:W-:-:S04]  /*5110*/  IMAD.WIDE.U32 R74, R179, 0x10, R94 ;  /* 0x00000010b34a7825 */ /* 0x001fc800078e005e */
[C---:B------:R-:W-:Y:S01]  /*5120*/  FFMA.FTZ R80, R137.reuse, R80, R68 ;  /* 0x0000005089507223 */ /* 0x040fe20000010044 */
[C---:B------:R-:W-:Y:S01]  /*5130*/  FFMA.FTZ R81, R137.reuse, R78, R69 ;  /* 0x0000004e89517223 */ /* 0x040fe20000010045 */
[C---:B------:R-:W-:Y:S01]  /*5140*/  FFMA.FTZ R82, R137.reuse, R111, R70 ;  /* 0x0000006f89527223 */ /* 0x040fe20000010046 */
        /* <DEDUP_REMOVED lines=21> */
[----:B------:R0:W-:Y:S01]  /*52a0*/  STG.E.128 desc[UR6][R74.64], R80 ;  /* 0x000000504a007986 */ /* 0x0001e2000c101d06 */
[----:B------:R-:W-:-:S04]  /*52b0*/  IMAD.WIDE.U32 R102, R183, 0x10, R94 ;  /* 0x00000010b7667825 */ /* 0x000fc800078e005e */
[----:B------:R-:W-:Y:S01]  /*52c0*/  FADD.FTZ R122, -R87, R122 ;  /* 0x0000007a577a7221 */ /* 0x000fe20000010100 */
[----:B------:R-:W-:Y:S01]  /*52d0*/  FFMA.FTZ R78, R137, R85, R62 ;  /* 0x00000055894e7223 */ /* 0x000fe2000001003e */
[----:B------:R-:W-:Y:S01]  /*52e0*/  FADD.FTZ R124, -R89, R124 ;  /* 0x0000007c597c7221 */ /* 0x000fe20000010100 */
[----:B------:R-:W-:-:S04]  /*52f0*/  IMAD.WIDE.U32 R104, R184, 0x10, R94 ;  /* 0x00000010b8687825 */ /* 0x000fc800078e005e */
[----:B------:R-:W-:Y:S01]  /*5300*/  FADD.FTZ R126, -R91, R126 ;  /* 0x0000007e5b7e7221 */ /* 0x000fe20000010100 */
[----:B------:R-:W-:Y:S01]  /*5310*/  FMUL.FTZ R90, R78, R136 ;  /* 0x000000884e5a7220 */ /* 0x000fe20000410000 */
[----:B------:R-:W-:Y:S01]  /*5320*/  FADD.FTZ R209, -R209, R132 ;  /* 0x00000084d1d17221 */ /* 0x000fe20000010100 */
[----:B------:R-:W-:-:S04]  /*5330*/  IMAD.WIDE.U32 R92, R177, 0x10, R94 ;  /* 0x00000010b15c7825 */ /* 0x000fc800078e005e */
[----:B------:R-:W-:Y:S01]  /*5340*/  FADD.FTZ R212, -R212, R189 ;  /* 0x000000bdd4d47221 */ /* 0x000fe20000010100 */
[----:B------:R-:W-:Y:S01]  /*5350*/  FADD.FTZ R191, -R190, R191 ;  /* 0x000000bfbebf7221 */ /* 0x000fe20000010100 */
[----:B------:R-:W-:Y:S01]  /*5360*/  FADD.FTZ R214, -R214, R193 ;  /* 0x000000c1d6d67221 */ /* 0x000fe20000010100 */
[----:B------:R-:W-:-:S04]  /*5370*/  IMAD.WIDE.U32 R94, R178, 0x10, R94 ;  /* 0x00000010b25e7825 */ /* 0x000fc800078e005e */
[----:B-1----:R-:W-:-:S04]  /*5380*/  IMAD.WIDE.U32 R114, R179, 0x10, R72 ;  /* 0x00000010b3727825 */ /* 0x002fc800078e0048 */
[C---:B0-----:R-:W-:Y:S01]  /*5390*/  FFMA.FTZ R74, R137.reuse, R77, R66 ;  /* 0x0000004d894a7223 */ /* 0x041fe20000010042 */
[----:B------:R-:W-:Y:S01]  /*53a0*/  FFMA.FTZ R75, R137, R86, R67 ;  /* 0x00000056894b7223 */ /* 0x000fe20000010043 */
        /* <DEDUP_REMOVED lines=8> */
[----:B------:R-:W-:Y:S01]  /*5430*/  FFMA.FTZ R77, R137, R88, R61 ;  /* 0x00000058894d7223 */ /* 0x000fe2000001003d */
[--C-:B------:R-:W-:Y:S01]  /*5440*/  IMAD.WIDE.U32 R106, R182, 0x10, R72.reuse ;  /* 0x00000010b66a7825 */ /* 0x100fe200078e0048 */
[----:B------:R-:W-:Y:S03]  /*5450*/  STG.E.128 desc[UR6][R114.64], R80 ;  /* 0x0000005072007986 */ /* 0x000fe6000c101d06 */
[----:B------:R-:W-:Y:S01]  /*5460*/  FMUL.FTZ R89, R77, R136 ;  /* 0x000000884d597220 */ /* 0x000fe20000410000 */
[----:B------:R-:W-:-:S04]  /*5470*/  IMAD.WIDE.U32 R108, R183, 0x10, R72 ;  /* 0x00000010b76c7825 */ /* 0x000fc800078e0048 */
[----:B------:R-:W-:-:S04]  /*5480*/  IMAD.WIDE.U32 R96, R184, 0x10, R72 ;  /* 0x00000010b8607825 */ /* 0x000fc800078e0048 */
[----:B------:R-:W-:-:S04]  /*5490*/  IMAD.WIDE.U32 R98, R177, 0x10, R72 ;  /* 0x00000010b1627825 */ /* 0x000fc800078e0048 */
[----:B------:R-:W-:-:S04]  /*54a0*/  IMAD.WIDE.U32 R178, R178, 0x10, R72 ;  /* 0x00000010b2b27825 */ /* 0x000fc800078e0048 */
[C---:B------:R-:W-:Y:S01]  /*54b0*/  FFMA.FTZ R72, R137.reuse, R76, R64 ;  /* 0x0000004c89487223 */ /* 0x040fe20000010040 */
[C---:B------:R-:W-:Y:S01]  /*54c0*/  FFMA.FTZ R73, R137.reuse, R84, R65 ;  /* 0x0000005489497223 */ /* 0x040fe20000010041 */
[C---:B------:R-:W-:Y:S01]  /*54d0*/  FFMA.FTZ R76, R137.reuse, R79, R60 ;  /* 0x0000004f894c7223 */ /* 0x040fe2000001003c */
[----:B------:R-:W-:Y:S01]  /*54e0*/  FFMA.FTZ R79, R137, R120, R63 ;  /* 0x00000078894f7223 */ /* 0x000fe2000001003f */
[-C--:B------:R-:W-:Y:S01]  /*54f0*/  FMUL.FTZ R84, R72, R136.reuse ;  /* 0x0000008848547220 */ /* 0x080fe20000410000 */
[-C--:B------:R-:W-:Y:S01]  /*5500*/  FMUL.FTZ R85, R73, R136.reuse ;  /* 0x0000008849557220 */ /* 0x080fe20000410000 */
[----:B------:R0:W-:Y:S01]  /*5510*/  STG.E.128 desc[UR6][R112.64], R72 ;  /* 0x0000004870007986 */ /* 0x0001e2000c101d06 */
[-C--:B------:R-:W-:Y:S01]  /*5520*/  FMUL.FTZ R88, R76, R136.reuse ;  /* 0x000000884c587220 */ /* 0x080fe20000410000 */
[----:B------:R-:W-:Y:S02]  /*5530*/  FMUL.FTZ R91, R79, R136 ;  /* 0x000000884f5b7220 */ /* 0x000fe40000410000 */
[----:B------:R-:W-:Y:S04]  /*5540*/  STG.E.128 desc[UR6][R116.64], R84 ;  /* 0x0000005474007986 */ /* 0x000fe8000c101d06 */
[----:B------:R1:W-:Y:S04]  /*5550*/  STG.E.128 desc[UR6][R110.64], R76 ;  /* 0x0000004c6e007986 */ /* 0x0003e8000c101d06 */
[----:B------:R2:W-:Y:S01]  /*5560*/  STG.E.128 desc[UR6][R118.64], R88 ;  /* 0x0000005876007986 */ /* 0x0005e2000c101d06 */
[C---:B0-----:R-:W-:Y:S01]  /*5570*/  FFMA.FTZ R72, R137.reuse, R121, R56 ;  /* 0x0000007989487223 */ /* 0x041fe20000010038 */
[C---:B------:R-:W-:Y:S01]  /*5580*/  FFMA.FTZ R73, R137.reuse, R122, R57 ;  /* 0x0000007a89497223 */ /* 0x040fe20000010039 */
[C---:B------:R-:W-:Y:S01]  /*5590*/  FFMA.FTZ R74, R137.reuse, R123, R58 ;  /* 0x0000007b894a7223 */ /* 0x040fe2000001003a */
[----:B------:R-:W-:Y:S01]  /*55a0*/  FFMA.FTZ R75, R137, R124, R59 ;  /* 0x0000007c894b7223 */ /* 0x000fe2000001003b */
[-C--:B------:R-:W-:Y:S01]  /*55b0*/  FMUL.FTZ R80, R72, R136.reuse ;  /* 0x0000008848507220 */ /* 0x080fe20000410000 */
[-C--:B------:R-:W-:Y:S01]  /*55c0*/  FMUL.FTZ R81, R73, R136.reuse ;  /* 0x0000008849517220 */ /* 0x080fe20000410000 */
[-C--:B------:R-:W-:Y:S01]  /*55d0*/  FMUL.FTZ R82, R74, R136.reuse ;  /* 0x000000884a527220 */ /* 0x080fe20000410000 */
[----:B------:R-:W-:Y:S01]  /*55e0*/  FMUL.FTZ R83, R75, R136 ;  /* 0x000000884b537220 */ /* 0x000fe20000410000 */
[C---:B-1----:R-:W-:Y:S01]  /*55f0*/  FFMA.FTZ R76, R137.reuse, R125, R52 ;  /* 0x0000007d894c7223 */ /* 0x042fe20000010034 */
[C---:B------:R-:W-:Y:S01]  /*5600*/  FFMA.FTZ R77, R137.reuse, R126, R53 ;  /* 0x0000007e894d7223 */ /* 0x040fe20000010035 */
[C---:B------:R-:W-:Y:S01]  /*5610*/  FFMA.FTZ R78, R137.reuse, R127, R54 ;  /* 0x0000007f894e7223 */ /* 0x040fe20000010036 */
[----:B------:R-:W-:Y:S01]  /*5620*/  FFMA.FTZ R79, R137, R128, R55 ;  /* 0x00000080894f7223 */ /* 0x000fe20000010037 */
[-C--:B------:R-:W-:Y:S01]  /*5630*/  FMUL.FTZ R84, R76, R136.reuse ;  /* 0x000000884c547220 */ /* 0x080fe20000410000 */
[-C--:B------:R-:W-:Y:S01]  /*5640*/  FMUL.FTZ R85, R77, R136.reuse ;  /* 0x000000884d557220 */ /* 0x080fe20000410000 */
[-C--:B------:R-:W-:Y:S01]  /*5650*/  FMUL.FTZ R86, R78, R136.reuse ;  /* 0x000000884e567220 */ /* 0x080fe20000410000 */
[----:B------:R-:W-:Y:S01]  /*5660*/  FMUL.FTZ R87, R79, R136 ;  /* 0x000000884f577220 */ /* 0x000fe20000410000 */
[C---:B--2---:R-:W-:Y:S01]  /*5670*/  FFMA.FTZ R88, R137.reuse, R129, R48 ;  /* 0x0000008189587223 */ /* 0x044fe20000010030 */
[C---:B------:R-:W-:Y:S01]  /*5680*/  FFMA.FTZ R89, R137.reuse, R130, R49 ;  /* 0x0000008289597223 */ /* 0x040fe20000010031 */
[C---:B------:R-:W-:Y:S01]  /*5690*/  FFMA.FTZ R90, R137.reuse, R209, R50 ;  /* 0x000000d1895a7223 */ /* 0x040fe20000010032 */
[C---:B------:R-:W-:Y:S01]  /*56a0*/  FFMA.FTZ R91, R137.reuse, R134, R51 ;  /* 0x00000086895b7223 */ /* 0x040fe20000010033 */
[----:B------:R0:W-:Y:S04]  /*56b0*/  STG.E.128 desc[UR6][R100.64], R72 ;  /* 0x0000004864007986 */ /* 0x0001e8000c101d06 */
[----:B------:R-:W-:Y:S04]  /*56c0*/  STG.E.128 desc[UR6][R106.64], R80 ;  /* 0x000000506a007986 */ /* 0x000fe8000c101d06 */
[----:B------:R1:W-:Y:S04]  /*56d0*/  STG.E.128 desc[UR6][R102.64], R76 ;  /* 0x0000004c66007986 */ /* 0x0003e8000c101d06 */
[----:B------:R-:W-:Y:S04]  /*56e0*/  STG.E.128 desc[UR6][R108.64], R84 ;  /* 0x000000546c007986 */ /* 0x000fe8000c101d06 */
[----:B------:R2:W-:Y:S01]  /*56f0*/  STG.E.128 desc[UR6][R104.64], R88 ;  /* 0x0000005868007986 */ /* 0x0005e2000c101d06 */
[C---:B0-----:R-:W-:Y:S01]  /*5700*/  FFMA.FTZ R72, R137.reuse, R215, R40 ;  /* 0x000000d789487223 */ /* 0x041fe20000010028 */
[C---:B------:R-:W-:Y:S01]  /*5710*/  FFMA.FTZ R73, R137.reuse, R216, R41 ;  /* 0x000000d889497223 */ /* 0x040fe20000010029 */
[C---:B------:R-:W-:Y:S01]  /*5720*/  FFMA.FTZ R74, R137.reuse, R217, R42 ;  /* 0x000000d9894a7223 */ /* 0x040fe2000001002a */
[C---:B------:R-:W-:Y:S01]  /*5730*/  FFMA.FTZ R75, R137.reuse, R218, R43 ;  /* 0x000000da894b7223 */ /* 0x040fe2000001002b */
[C---:B-1----:R-:W-:Y:S01]  /*5740*/  FFMA.FTZ R76, R137.reuse, R187, R44 ;  /* 0x000000bb894c7223 */ /* 0x042fe2000001002c */
[C---:B------:R-:W-:Y:S01]  /*5750*/  FFMA.FTZ R77, R137.reuse, R212, R45 ;  /* 0x000000d4894d7223 */ /* 0x040fe2000001002d */
[C---:B------:R-:W-:Y:S01]  /*5760*/  FFMA.FTZ R78, R137.reuse, R191, R46 ;  /* 0x000000bf894e7223 */ /* 0x040fe2000001002e */
[----:B------:R-:W-:Y:S01]  /*5770*/  FFMA.FTZ R79, R137, R214, R47 ;  /* 0x000000d6894f7223 */ /* 0x000fe2000001002f */
        /* <DEDUP_REMOVED lines=16> */
[----:B------:R1:W-:Y:S02]  /*5880*/  STG.E.128 desc[UR6][R178.64], R84 ;  /* 0x00000054b2007986 */ /* 0x0003e4000c101d06 */
.L_x_15914:
[----:B0123--:R-:W0:Y:S02]  /*5890*/  LDC.64 R72, c[0x0][0x380] ;  /* 0x0000e000ff487b82 */ /* 0x00fe240000000a00 */
[----:B0-----:R-:W-:-:S04]  /*58a0*/  LEA R0, R72, R0, 0x2 ;  /* 0x0000000048007211 */ /* 0x001fc800078e10ff */
[----:B------:R-:W-:-:S13]  /*58b0*/  ISETP.GE.AND P1, PT, R0, R73, PT ;  /* 0x000000490000720c */ /* 0x000fda0003f26270 */
[----:B------:R-:W-:Y:S05]  /*58c0*/  @!P1 BRA `(.L_x_15916) ;  /* 0xffffffac00609947 */ /* 0x000fea000383ffff */
[----:B------:R-:W-:Y:S05]  /*58d0*/  BSYNC B1 ;  /* 0x0000000000017941 */ /* 0x000fea0003800000 */
.L_x_15908:
[----:B------:R0:W5:Y:S01]  /*58e0*/  LDL.LU R40, [R1] ;  /* 0x0000000001287983 */ /* 0x0001620000300800 */
        /* <DEDUP_REMOVED lines=42> */
.L_x_15907:
[----:B------:R-:W-:Y:S05]  /*5b90*/  BSYNC B0 ;  /* 0x0000000000007941 */ /* 0x000fea0003800000 */
.L_x_15906:
        /* <DEDUP_REMOVED lines=30> */
[----:B------:R-:W-:Y:S04]  /*5d80*/  LDS R21, [R33+0x1800] ;  /* 0x0018000021157984 */ /* 0x000fe80000000800 */
[----:B------:R-:W-:Y:S01]  /*5d90*/  LDS R18, [R33+0x1a00] ;  /* 0x001a000021127984 */ /* 0x000fe20000000800 */
[----:B0-----:R-:W-:-:S03]  /*5da0*/  FADD.FTZ R2, RZ, R2 ;  /* 0x00000002ff027221 */ /* 0x001fc60000010000 */
[----:B------:R-:W-:Y:S01]  /*5db0*/  LDS R20, [R33+0x1c00] ;  /* 0x001c000021147984 */ /* 0x000fe20000000800 */
[----:B-1----:R-:W-:-:S03]  /*5dc0*/  FADD.FTZ R3, RZ, R3 ;  /* 0x00000003ff037221 */ /* 0x002fc60000010000 */
[----:B------:R-:W-:Y:S01]  /*5dd0*/  LDS R23, [R33+0x1e00] ;  /* 0x001e000021177984 */ /* 0x000fe20000000800 */
[----:B----4-:R-:W-:-:S03]  /*5de0*/  FADD.FTZ R32, RZ, R32 ;  /* 0x00000020ff207221 */ /* 0x010fc60000010000 */
[----:B------:R-:W0:Y:S01]  /*5df0*/  LDS R22, [R33+0x2000] ;  /* 0x0020000021167984 */ /* 0x000e220000000800 */
[----:B---3--:R-:W-:-:S03]  /*5e00*/  FADD.FTZ R15, R2, R13 ;  /* 0x0000000d020f7221 */ /* 0x008fc60000010000 */
[----:B------:R-:W1:Y:S01]  /*5e10*/  LDS R25, [R33+0x2200] ;  /* 0x0022000021197984 */ /* 0x000e620000000800 */
[----:B--2---:R-:W-:-:S03]  /*5e20*/  FADD.FTZ R16, R3, R14 ;  /* 0x0000000e03107221 */ /* 0x004fc60000010000 */
[----:B------:R-:W2:Y:S01]  /*5e30*/  LDS R2, [R33+0x800] ;  /* 0x0008000021027984 */ /* 0x000ea20000000800 */
[----:B------:R-:W-:-:S03]  /*5e40*/  FADD.FTZ R17, R32, R17 ;  /* 0x0000001120117221 */ /* 0x000fc60000010000 */
[----:B------:R-:W3:Y:S01]  /*5e50*/  LDS R3, [R33+0xa00] ;  /* 0x000a000021037984 */ /* 0x000ee20000000800 */
[----:B------:R-:W-:-:S03]  /*5e60*/  FADD.FTZ R12, RZ, R12 ;  /* 0x0000000cff0c7221 */ /* 0x000fc60000010000 */
[----:B------:R-:W4:Y:S01]  /*5e70*/  LDS R13, [R33+0xc00] ;  /* 0x000c0000210d7984 */ /* 0x000f220000000800 */
[----:B------:R-:W-:-:S03]  /*5e80*/  FADD.FTZ R12, R12, R19 ;  /* 0x000000130c0c7221 */ /* 0x000fc60000010000 */
[----:B------:R-:W4:Y:S04]  /*5e90*/  LDS R14, [R33+0xe00] ;  /* 0x000e0000210e7984 */ /* 0x000f280000000800 */
[----:B------:R-:W4:Y:S04]  /*5ea0*/  LDS R24, [R33+0x2400] ;  /* 0x0024000021187984 */ /* 0x000f280000000800 */
[----:B------:R-:W4:Y:S04]  /*5eb0*/  LDS R27, [R33+0x2600] ;  /* 0x00260000211b7984 */ /* 0x000f280000000800 */
[----:B------:R-:W4:Y:S04]  /*5ec0*/  LDS R29, [R33+0x2800] ;  /* 0x00280000211d7984 */ /* 0x000f280000000800 */
[----:B------:R-:W4:Y:S04]  /*5ed0*/  LDS R26, [R33+0x2a00] ;  /* 0x002a0000211a7984 */ /* 0x000f280000000800 */
[----:B------:R-:W4:Y:S01]  /*5ee0*/  LDS R28, [R33+0x2c00] ;  /* 0x002c0000211c7984 */ /* 0x000f220000000800 */
[----:B0-----:R-:W-:-:S03]  /*5ef0*/  FADD.FTZ R15, R15, R22 ;  /* 0x000000160f0f7221 */ /* 0x001fc60000010000 */
[----:B------:R-:W0:Y:S01]  /*5f00*/  LDS R31, [R33+0x2e00] ;  /* 0x002e0000211f7984 */ /* 0x000e220000000800 */
[----:B-1----:R-:W-:-:S03]  /*5f10*/  FADD.FTZ R16, R16, R25 ;  /* 0x0000001910107221 */ /* 0x002fc60000010000 */
[----:B------:R-:W1:Y:S01]  /*5f20*/  LDS R30, [R33+0x3000] ;  /* 0x00300000211e7984 */ /* 0x000e620000000800 */
[----:B--2---:R-:W-:-:S03]  /*5f30*/  FADD.FTZ R2, RZ, R2 ;  /* 0x00000002ff027221 */ /* 0x004fc60000010000 */
[----:B------:R-:W2:Y:S01]  /*5f40*/  LDS R35, [R33+0x3200] ;  /* 0x0032000021237984 */ /* 0x000ea20000000800 */
[----:B---3--:R-:W-:Y:S01]  /*5f50*/  FADD.FTZ R3, RZ, R3 ;  /* 0x00000003ff037221 */ /* 0x008fe20000010000 */
[----:B------:R-:W-:Y:S02]  /*5f60*/  FADD.FTZ R2, R2, R21 ;  /* 0x0000001502027221 */ /* 0x000fe40000010000 */
[----:B------:R-:W3:Y:S01]  /*5f70*/  LDS R32, [R33+0x3400] ;  /* 0x0034000021207984 */ /* 0x000ee20000000800 */
[----:B------:R-:W-:Y:S01]  /*5f80*/  FADD.FTZ R3, R3, R18 ;  /* 0x0000001203037221 */ /* 0x000fe20000010000 */
[----:B----4-:R-:W-:Y:S02]  /*5f90*/  FADD.FTZ R13, RZ, R13 ;  /* 0x0000000dff0d7221 */ /* 0x010fe40000010000 */
[----:B------:R-:W4:Y:S01]  /*5fa0*/  LDS R37, [R33+0x3600] ;  /* 0x0036000021257984 */ /* 0x000f220000000800 */
[----:B------:R-:W-:Y:S01]  /*5fb0*/  FADD.FTZ R14, RZ, R14 ;  /* 0x0000000eff0e7221 */ /* 0x000fe20000010000 */
[----:B------:R-:W-:-:S02]  /*5fc0*/  FADD.FTZ R13, R13, R20 ;  /* 0x000000140d0d7221 */ /* 0x000fc40000010000 */
[----:B------:R-:W4:Y:S01]  /*5fd0*/  LDS R39, [R33+0x3800] ;  /* 0x0038000021277984 */ /* 0x000f220000000800 */
[----:B------:R-:W-:Y:S01]  /*5fe0*/  FADD.FTZ R14, R14, R23 ;  /* 0x000000170e0e7221 */ /* 0x000fe20000010000 */
[----:B------:R-:W-:Y:S02]  /*5ff0*/  FADD.FTZ R17, R17, R24 ;  /* 0x0000001811117221 */ /* 0x000fe40000010000 */
[----:B------:R-:W-:Y:S01]  /*6000*/  LDS R34, [R33+0x3a00] ;  /* 0x003a000021227984 */ /* 0x000fe20000000800 */
[----:B------:R-:W-:-:S03]  /*6010*/  FADD.FTZ R12, R12, R27 ;  /* 0x0000001b0c0c7221 */ /* 0x000fc60000010000 */
[----:B------:R-:W4:Y:S01]  /*6020*/  LDS R36, [R33+0x3c00] ;  /* 0x003c000021247984 */ /* 0x000f220000000800 */
[----:B------:R-:W-:-:S03]  /*6030*/  FADD.FTZ R2, R2, R29 ;  /* 0x0000001d02027221 */ /* 0x000fc60000010000 */
[----:B------:R-:W4:Y:S01]  /*6040*/  LDS R61, [R33+0x3e00] ;  /* 0x003e0000213d7984 */ /* 0x000f220000000800 */
[----:B------:R-:W-:Y:S01]  /*6050*/  FADD.FTZ R3, R3, R26 ;  /* 0x0000001a03037221 */ /* 0x000fe20000010000 */
[----:B------:R-:W-:Y:S01]  /*6060*/  BAR.SYNC.DEFER_BLOCKING 0x0 ;  /* 0x0000000000007b1d */ /* 0x000fe20000010000 */
[----:B------:R-:W-:Y:S01]  /*6070*/  FADD.FTZ R13, R13, R28 ;  /* 0x0000001c0d0d7221 */ /* 0x000fe20000010000 */
[----:B0-----:R-:W-:Y:S01]  /*6080*/  FADD.FTZ R14, R14, R31 ;  /* 0x0000001f0e0e7221 */ /* 0x001fe20000010000 */
[----:B-1----:R-:W-:Y:S01]  /*6090*/  FADD.FTZ R15, R15, R30 ;  /* 0x0000001e0f0f7221 */ /* 0x002fe20000010000 */
[----:B--2---:R-:W-:Y:S01]  /*60a0*/  FADD.FTZ R35, R16, R35 ;  /* 0x0000002310237221 */ /* 0x004fe20000010000 */
[----:B---3--:R-:W-:Y:S01]  /*60b0*/  FADD.FTZ R17, R17, R32 ;  /* 0x0000002011117221 */ /* 0x008fe20000010000 */
[----:B----4-:R-:W-:Y:S01]  /*60c0*/  FADD.FTZ R37, R12, R37 ;  /* 0x000000250c257221 */ /* 0x010fe20000010000 */
[----:B------:R0:W-:Y:S01]  /*60d0*/  STS.128 [R0], R8 ;  /* 0x0000000800007388 */ /* 0x0001e20000000c00 */
[----:B------:R-:W-:-:S03]  /*60e0*/  FADD.FTZ R39, R2, R39 ;  /* 0x0000002702277221 */ /* 0x000fc60000010000 */
[----:B------:R1:W-:Y:S04]  /*60f0*/  STS.128 [R0+0x200], R4 ;  /* 0x0002000400007388 */ /* 0x0003e80000000c00 */
[----:B------:R-:W-:Y:S01]  /*6100*/  STS.128 [R0+0x400], R184 ;  /* 0x000400b800007388 */ /* 0x000fe20000000c00 */
[----:B------:R-:W-:-:S03]  /*6110*/  FADD.FTZ R13, R13, R36 ;  /* 0x000000240d0d7221 */ /* 0x000fc60000010000 */
[----:B-----5:R-:W-:Y:S01]  /*6120*/  STS.128 [R0+0x600], R40 ;  /* 0x0006002800007388 */ /* 0x020fe20000000c00 */
[----:B------:R-:W-:-:S03]  /*6130*/  FADD.FTZ R61, R14, R61 ;  /* 0x0000003d0e3d7221 */ /* 0x000fc60000010000 */
[----:B------:R-:W-:Y:S01]  /*6140*/  STS.128 [R0+0x800], R44 ;  /* 0x0008002c00007388 */ /* 0x000fe20000000c00 */
[----:B0-----:R-:W0:Y:S03]  /*6150*/  LDC R10, c[0x0][0x388] ;  /* 0x0000e200ff0a7b82 */ /* 0x001e260000000800 */
[----:B------:R-:W-:Y:S01]  /*6160*/  STS.128 [R0+0xa00], R48 ;  /* 0x000a003000007388 */ /* 0x000fe20000000c00 */
[----:B-1----:R-:W-:-:S03]  /*6170*/  FADD.FTZ R7, R3, R34 ;  /* 0x0000002203077221 */ /* 0x002fc60000010000 */
        /* <DEDUP_REMOVED lines=19> */
[----:B----4-:R-:W-:Y:S01]  /*62b0*/  FADD.FTZ R8, R8, R9 ;  /* 0x0000000908087221 */ /* 0x010fe20000010000 */
[----:B0-----:R-:W-:Y:S02]  /*62c0*/  IMAD R9, R10, UR4, RZ ;  /* 0x000000040a097c24 */ /* 0x001fe4000f8e02ff */
[----:B------:R-:W0:Y:S01]  /*62d0*/  LDS R25, [R33+0x2600] ;  /* 0x0026000021197984 */ /* 0x000e220000000800 */
[----:B------:R-:W-:Y:S02]  /*62e0*/  FADD.FTZ R4, RZ, R4 ;  /* 0x00000004ff047221 */ /* 0x000fe40000010000 */
[----:B------:R-:W-:Y:S01]  /*62f0*/  IADD3 R26, P0, PT, R9, R72, RZ ;  /* 0x00000048091a7210 */ /* 0x000fe20007f1e0ff */
[----:B------:R-:W-:Y:S01]  /*6300*/  LDS R21, [R33+0x1a00] ;  /* 0x001a000021157984 */ /* 0x000fe20000000800 */
[----:B------:R-:W-:Y:S02]  /*6310*/  FADD.FTZ R5, R5, R6 ;  /* 0x0000000605057221 */ /* 0x000fe40000010000 */
[----:B------:R-:W-:Y:S01]  /*6320*/  IADD3.X R43, PT, PT, RZ, RZ, RZ, P0, !PT ;  /* 0x000000ffff2b7210 */ /* 0x000fe200007fe4ff */
[----:B------:R-:W4:Y:S01]  /*6330*/  LDS R6, [R33+0x800] ;  /* 0x0008000021067984 */ /* 0x000f220000000800 */
[----:B------:R-:W-:Y:S01]  /*6340*/  FADD.FTZ R41, R8, R41 ;  /* 0x0000002908297221 */ /* 0x000fe20000010000 */
[----:B------:R-:W-:-:S02]  /*6350*/  SHF.L.U32 R24, R26, 0x2, RZ ;  /* 0x000000021a187819 */ /* 0x000fc400000006ff */
[----:B------:R-:W4:Y:S01]  /*6360*/  LDS R8, [R33+0xa00] ;  /* 0x000a000021087984 */ /* 0x000f220000000800 */
[----:B------:R-:W-:Y:S01]  /*6370*/  FADD.FTZ R4, R4, R11 ;  /* 0x0000000b04047221 */ /* 0x000fe20000010000 */
[----:B------:R-:W-:Y:S02]  /*6380*/  SHF.L.U64.HI R26, R26, 0x2, R43 ;  /* 0x000000021a1a7819 */ /* 0x000fe4000001022b */
[----:B------:R-:W4:Y:S01]  /*6390*/  LDS R11, [R33+0x1800] ;  /* 0x00180000210b7984 */ /* 0x000f220000000800 */
[----:B------:R-:W-:Y:S01]  /*63a0*/  FADD.FTZ R0, RZ, R0 ;  /* 0x00000000ff007221 */ /* 0x000fe20000010000 */
[----:B------:R-:W-:Y:S02]  /*63b0*/  IADD3 R2, P0, PT, R24, UR18, RZ ;  /* 0x0000001218027c10 */ /* 0x000fe4000ff1e0ff */
[----:B------:R-:W4:Y:S01]  /*63c0*/  LDS R9, [R33+0xc00] ;  /* 0x000c000021097984 */ /* 0x000f220000000800 */
[----:B------:R-:W-:Y:S01]  /*63d0*/  FADD.FTZ R14, R4, R3 ;  /* 0x00000003040e7221 */ /* 0x000fe20000010000 */
[----:B------:R-:W-:-:S02]  /*63e0*/  IADD3 R4, P1, PT, R24, UR16, RZ ;  /* 0x0000001018047c10 */ /* 0x000fc4000ff3e0ff */
[----:B------:R-:W4:Y:S01]  /*63f0*/  LDS R10, [R33+0xe00] ;  /* 0x000e0000210a7984 */ /* 0x000f220000000800 */
[----:B------:R-:W-:Y:S01]  /*6400*/  IADD3.X R3, PT, PT, R26, UR19, RZ, P0, !PT ;  /* 0x000000131a037c10 */ /* 0x000fe200087fe4ff */
[----:B-1----:R-:W-:Y:S02]  /*6410*/  FADD.FTZ R0, R0, R19 ;  /* 0x0000001300007221 */ /* 0x002fe40000010000 */
[----:B------:R-:W1:Y:S01]  /*6420*/  LDS R45, [R33+0x3400] ;  /* 0x00340000212d7984 */ /* 0x000e620000000800 */
[----:B--2---:R-:W-:Y:S01]  /*6430*/  FADD.FTZ R43, R5, R18 ;  /* 0x00000012052b7221 */ /* 0x004fe20000010000 */
[----:B------:R-:W-:Y:S02]  /*6440*/  IADD3.X R5, PT, PT, R26, UR17, RZ, P1, !PT ;  /* 0x000000111a057c10 */ /* 0x000fe40008ffe4ff */
[----:B------:R-:W2:Y:S01]  /*6450*/  LDS R27, [R33+0x2800] ;  /* 0x00280000211b7984 */ /* 0x000ea20000000800 */
[----:B---3--:R-:W-:-:S03]  /*6460*/  FADD.FTZ R41, R41, R20 ;  /* 0x0000001429297221 */ /* 0x008fc60000010000 */
[----:B------:R-:W3:Y:S01]  /*6470*/  LDS R12, [R33+0x1c00] ;  /* 0x001c0000210c7984 */ /* 0x000ee20000000800 */
[----:B0-----:R-:W-:-:S03]  /*6480*/  FADD.FTZ R0, R0, R25 ;  /* 0x0000001900007221 */ /* 0x001fc60000010000 */
[----:B------:R-:W0:Y:S04]  /*6490*/  LDS R47, [R33+0x3600] ;  /* 0x00360000212f7984 */ /* 0x000e280000000800 */
[----:B------:R-:W0:Y:S04]  /*64a0*/  LDS R29, [R33+0x2a00] ;  /* 0x002a0000211d7984 */ /* 0x000e280000000800 */
[----:B------:R-:W0:Y:S01]  /*64b0*/  LDS R23, [R33+0x1e00] ;  /* 0x001e000021177984 */ /* 0x000e220000000800 */
[----:B----4-:R-:W-:-:S03]  /*64c0*/  FADD.FTZ R6, RZ, R6 ;  /* 0x00000006ff067221 */ /* 0x010fc60000010000 */
[----:B------:R-:W4:Y:S01]  /*64d0*/  LDS R49, [R33+0x3800] ;  /* 0x0038000021317984 */ /* 0x000f220000000800 */
[----:B------:R-:W-:-:S03]  /*64e0*/  FADD.FTZ R8, RZ, R8 ;  /* 0x00000008ff087221 */ /* 0x000fc60000010000 */
[----:B------:R-:W4:Y:S01]  /*64f0*/  LDS R16, [R33+0x2c00] ;  /* 0x002c000021107984 */ /* 0x000f220000000800 */
[----:B------:R-:W-:Y:S01]  /*6500*/  FADD.FTZ R6, R6, R11 ;  /* 0x0000000b06067221 */ /* 0x000fe20000010000 */
[----:B------:R-:W-:Y:S02]  /*6510*/  FADD.FTZ R8, R8, R21 ;  /* 0x0000001508087221 */ /* 0x000fe40000010000 */
[----:B------:R-:W4:Y:S01]  /*6520*/  LDS R51, [R33+0x3a00] ;  /* 0x003a000021337984 */ /* 0x000f220000000800 */
[----:B------:R-:W-:-:S03]  /*6530*/  FADD.FTZ R9, RZ, R9 ;  /* 0x00000009ff097221 */ /* 0x000fc60000010000 */
[----:B------:R-:W4:Y:S01]  /*6540*/  LDS R31, [R33+0x2e00] ;  /* 0x002e0000211f7984 */ /* 0x000f220000000800 */
[----:B------:R-:W-:-:S03]  /*6550*/  FADD.FTZ R10, RZ, R10 ;  /* 0x0000000aff0a7221 */ /* 0x000fc60000010000 */
[----:B------:R-:W4:Y:S01]  /*6560*/  LDS R22, [R33+0x3c00] ;  /* 0x003c000021167984 */ /* 0x000f220000000800 */
[----:B-1----:R-:W-:-:S03]  /*6570*/  FADD.FTZ R45, R14, R45 ;  /* 0x0000002d0e2d7221 */ /* 0x002fc60000010000 */
[----:B------:R-:W1:Y:S01]  /*6580*/  LDS R53, [R33+0x3e00] ;  /* 0x003e000021357984 */ /* 0x000e620000000800 */
[----:B--2---:R-:W-:Y:S01]  /*6590*/  FADD.FTZ R6, R6, R27 ;  /* 0x0000001b06067221 */ /* 0x004fe20000010000 */
[----:B---3--:R-:W-:Y:S02]  /*65a0*/  FADD.FTZ R9, R9, R12 ;  /* 0x0000000c09097221 */ /* 0x008fe40000010000 */
[----:B------:R-:W-:Y:S01]  /*65b0*/  STG.E desc[UR6][R2.64], R43 ;  /* 0x0000002b02007986 */ /* 0x000fe2000c101906 */
[----:B0-----:R-:W-:-:S03]  /*65c0*/  FADD.FTZ R47, R0, R47 ;  /* 0x0000002f002f7221 */ /* 0x001fc60000010000 */
[----:B------:R-:W-:Y:S01]  /*65d0*/  STG.E desc[UR6][R4.64], R15 ;  /* 0x0000000f04007986 */ /* 0x000fe2000c101906 */
[----:B------:R-:W-:-:S03]  /*65e0*/  FADD.FTZ R8, R8, R29 ;  /* 0x0000001d08087221 */ /* 0x000fc60000010000 */
[----:B------:R-:W-:Y:S01]  /*65f0*/  STG.E desc[UR6][R2.64+0x200], R41 ;  /* 0x0002002902007986 */ /* 0x000fe2000c101906 */
[----:B------:R-:W-:-:S03]  /*6600*/  FADD.FTZ R10, R10, R23 ;  /* 0x000000170a0a7221 */ /* 0x000fc60000010000 */
        /* <DEDUP_REMOVED lines=20> */
.L_x_15911:
        /* <DEDUP_REMOVED lines=8> */
.L_x_15918:
[----:B------:R-:W-:Y:S05]  /*67d0*/  BSYNC B2 ;  /* 0x0000000000027941 */ /* 0x000fea0003800000 */
.L_x_15917:
[----:B------:R-:W-:Y:S01]  /*67e0*/  HFMA2 R76, -RZ, RZ, 0, 5.9604644775390625e-08 ;  /* 0x00000001ff4c7431 */ /* 0x000fe200000001ff */
[----:B------:R-:W-:Y:S01]  /*67f0*/  MOV R77, R242 ;  /* 0x000000f2004d7202 */ /* 0x000fe20000000f00 */
[----:B------:R0:W-:Y:S01]  /*6800*/  STL [R1], R231 ;  /* 0x000000e701007387 */ /* 0x0001e20000100800 */
[----:B------:R-:W-:Y:S02]  /*6810*/  MOV R75, 0x1f ;  /* 0x0000001f004b7802 */ /* 0x000fe40000000f00 */
[----:B------:R-:W-:Y:S02]  /*6820*/  MOV R74, 0xffffffff ;  /* 0xffffffff004a7802 */ /* 0x000fe40000000f00 */
[----:B------:R-:W-:-:S07]  /*6830*/  MOV R72, R78 ;  /* 0x0000004e00487202 */ /* 0x000fce0000000f00 */
[----:B0-----:R-:W-:Y:S05]  /*6840*/  WARPSYNC.COLLECTIVE R74, `(.L_x_15919) ;  /* 0x000000004a087348 */ /* 0x001fea0003c00000 */
[----:B------:R1:W2:Y:S02]  /*6850*/  SHFL.BFLY P3, R78, R77, R76, R75 ;  /* 0x0c00004c4d4e7389 */ /* 0x0002a4000006004b */
[----:B012---:R-:W-:Y:S05]  /*6860*/  ENDCOLLECTIVE ;  /* 0x000000000000791b */ /* 0x007fea0003800000 */
.L_x_15919:
[----:B------:R-:W-:Y:S01]  /*6870*/  FADD.FTZ R72, R72, R241 ;  /* 0x000000f148487221 */ /* 0x000fe20000010000 */
[----:B------:R-:W-:-:S04]  /*6880*/  HFMA2 R76, -RZ, RZ, 0, 1.1920928955078125e-07 ;  /* 0x00000002ff4c7431 */ /* 0x000fc800000001ff */
[----:B------:R-:W-:Y:S01]  /*6890*/  MOV R77, R72 ;  /* 0x00000048004d7202 */ /* 0x000fe20000000f00 */
[----:B------:R-:W-:-:S07]  /*68a0*/  FADD.FTZ R73, R78, R242 ;  /* 0x000000f24e497221 */ /* 0x000fce0000010000 */
[----:B------:R-:W-:Y:S05]  /*68b0*/  WARPSYNC.COLLECTIVE R74, `(.L_x_15920) ;  /* 0x000000004a087348 */ /* 0x000fea0003c00000 */
[----:B------:R0:W1:Y:S02]  /*68c0*/  SHFL.BFLY P3, R78, R77, R76, R75 ;  /* 0x0c00004c4d4e7389 */ /* 0x000064000006004b */
[----:B01----:R-:W-:Y:S05]  /*68d0*/  ENDCOLLECTIVE ;  /* 0x000000000000791b */ /* 0x003fea0003800000 */
.L_x_15920:
[----:B------:R-:W-:Y:S02]  /*68e0*/  MOV R77, R73 ;  /* 0x00000049004d7202 */ /* 0x000fe40000000f00 */
[----:B------:R-:W-:-:S07]  /*68f0*/  MOV R79, R78 ;  /* 0x0000004e004f7202 */ /* 0x000fce0000000f00 */
[----:B------:R-:W-:Y:S05]  /*6900*/  WARPSYNC.COLLECTIVE R74, `(.L_x_15921) ;  /* 0x000000004a087348 */ /* 0x000fea0003c00000 */
[----:B------:R0:W1:Y:S02]  /*6910*/  SHFL.BFLY P3, R78, R77, R76, R75 ;  /* 0x0c00004c4d4e7389 */ /* 0x000064000006004b */
[----:B01----:R-:W-:Y:S05]  /*6920*/  ENDCOLLECTIVE ;  /* 0x000000000000791b */ /* 0x003fea0003800000 */
.L_x_15921:
[----:B------:R-:W-:Y:S01]  /*6930*/  FADD.FTZ R79, R72, R79 ;  /* 0x0000004f484f7221 */ /* 0x000fe20000010000 */
[----:B------:R-:W-:-:S04]  /*6940*/  HFMA2 R76, -RZ, RZ, 0, 2.384185791015625e-07 ;  /* 0x00000004ff4c7431 */ /* 0x000fc800000001ff */
[----:B------:R-:W-:Y:S01]  /*6950*/  MOV R77, R79 ;  /* 0x0000004f004d7202 */ /* 0x000fe20000000f00 */
[----:B------:R-:W-:-:S07]  /*6960*/  FADD.FTZ R80, R73, R78 ;  /* 0x0000004e49507221 */ /* 0x000fce0000010000 */
[----:B------:R-:W-:Y:S05]  /*6970*/  WARPSYNC.COLLECTIVE R74, `(.L_x_15922) ;  /* 0x000000004a087348 */ /* 0x000fea0003c00000 */
[----:B------:R0:W1:Y:S02]  /*6980*/  SHFL.BFLY P3, R78, R77, R76, R75 ;  /* 0x0c00004c4d4e7389 */ /* 0x000064000006004b */
[----:B01----:R-:W-:Y:S05]  /*6990*/  ENDCOLLECTIVE ;  /* 0x000000000000791b */ /* 0x003fea0003800000 */
.L_x_15922:
[----:B------:R-:W-:Y:S02]  /*69a0*/  MOV R77, R80 ;  /* 0x00000050004d7202 */ /* 0x000fe40000000f00 */
[----:B------:R-:W-:-:S07]  /*69b0*/  MOV R82, R78 ;  /* 0x0000004e00527202 */ /* 0x000fce0000000f00 */
[----:B------:R-:W-:Y:S05]  /*69c0*/  WARPSYNC.COLLECTIVE R74, `(.L_x_15923) ;  /* 0x000000004a087348 */ /* 0x000fea0003c00000 */
[----:B------:R0:W1:Y:S02]  /*69d0*/  SHFL.BFLY P3, R78, R77, R76, R75 ;  /* 0x0c00004c4d4e7389 */ /* 0x000064000006004b */
[----:B01----:R-:W-:Y:S05]  /*69e0*/  ENDCOLLECTIVE ;  /* 0x000000000000791b */ /* 0x003fea0003800000 */
.L_x_15923:
[----:B------:R-:W-:Y:S01]  /*69f0*/  FADD.FTZ R82, R79, R82 ;  /* 0x000000524f527221 */ /* 0x000fe20000010000 */
[----:B------:R-:W-:-:S04]  /*6a00*/  HFMA2 R76, -RZ, RZ, 0, 4.76837158203125e-07 ;  /* 0x00000008ff4c7431 */ /* 0x000fc800000001ff */
[----:B------:R-:W-:Y:S01]  /*6a10*/  MOV R77, R82 ;  /* 0x00000052004d7202 */ /* 0x000fe20000000f00 */
[----:B------:R-:W-:-:S07]  /*6a20*/  FADD.FTZ R81, R80, R78 ;  /* 0x0000004e50517221 */ /* 0x000fce0000010000 */
[----:B------:R-:W-:Y:S05]  /*6a30*/  WARPSYNC.COLLECTIVE R74, `(.L_x_15924) ;  /* 0x000000004a087348 */ /* 0x000fea0003c00000 */
[----:B------:R0:W1:Y:S02]  /*6a40*/  SHFL.BFLY P3, R78, R77, R76, R75 ;  /* 0x0c00004c4d4e7389 */ /* 0x000064000006004b */
[----:B01----:R-:W-:Y:S05]  /*6a50*/  ENDCOLLECTIVE ;  /* 0x000000000000791b */ /* 0x003fea0003800000 */
.L_x_15924:
[----:B------:R-:W-:Y:S02]  /*6a60*/  MOV R77, R81 ;  /* 0x00000051004d7202 */ /* 0x000fe40000000f00 */
[----:B------:R-:W-:-:S07]  /*6a70*/  MOV R83, R78 ;  /* 0x0000004e00537202 */ /* 0x000fce0000000f00 */
[----:B------:R-:W-:Y:S05]  /*6a80*/  WARPSYNC.COLLECTIVE R74, `(.L_x_15925) ;  /* 0x000000004a087348 */ /* 0x000fea0003c00000 */
[----:B------:R0:W1:Y:S02]  /*6a90*/  SHFL.BFLY P3, R78, R77, R76, R75 ;  /* 0x0c00004c4d4e7389 */ /* 0x000064000006004b */
[----:B01----:R-:W-:Y:S05]  /*6aa0*/  ENDCOLLECTIVE ;  /* 0x000000000000791b */ /* 0x003fea0003800000 */
.L_x_15925:
[----:B------:R-:W-:Y:S01]  /*6ab0*/  FADD.FTZ R72, R82, R83 ;  /* 0x0000005352487221 */ /* 0x000fe20000010000 */
[----:B------:R-:W-:-:S04]  /*6ac0*/  HFMA2 R76, -RZ, RZ, 0, 9.5367431640625e-07 ;  /* 0x00000010ff4c7431 */ /* 0x000fc800000001ff */
[----:B------:R-:W-:Y:S01]  /*6ad0*/  MOV R77, R72 ;  /* 0x00000048004d7202 */ /* 0x000fe20000000f00 */
[----:B------:R-:W-:-:S07]  /*6ae0*/  FADD.FTZ R73, R81, R78 ;  /* 0x0000004e51497221 */ /* 0x000fce0000010000 */
[----:B------:R-:W-:Y:S05]  /*6af0*/  WARPSYNC.COLLECTIVE R74, `(.L_x_15926) ;  /* 0x000000004a087348 */ /* 0x000fea0003c00000 */
[----:B------:R0:W1:Y:S02]  /*6b00*/  SHFL.BFLY P3, R78, R77, R76, R75 ;  /* 0x0c00004c4d4e7389 */ /* 0x000064000006004b */
[----:B01----:R-:W-:Y:S05]  /*6b10*/  ENDCOLLECTIVE ;  /* 0x000000000000791b */ /* 0x003fea0003800000 */
.L_x_15926:
[----:B------:R-:W-:Y:S02]  /*6b20*/  MOV R77, R73 ;  /* 0x00000049004d7202 */ /* 0x000fe40000000f00 */
[----:B------:R-:W-:-:S07]  /*6b30*/  MOV R79, R78 ;  /* 0x0000004e004f7202 */ /* 0x000fce0000000f00 */
[----:B------:R-:W-:Y:S05]  /*6b40*/  WARPSYNC.COLLECTIVE R74, `(.L_x_15927) ;  /* 0x000000004a087348 */ /* 0x000fea0003c00000 */
[----:B------:R0:W1:Y:S02]  /*6b50*/  SHFL.BFLY P3, R78, R77, R76, R75 ;  /* 0x0c00004c4d4e7389 */ /* 0x000064000006004b */
[----:B01----:R-:W-:Y:S05]  /*6b60*/  ENDCOLLECTIVE ;  /* 0x000000000000791b */ /* 0x003fea0003800000 */
.L_x_15927:
[----:B------:R-:W-:Y:S05]  /*6b70*/  BRA `(.L_x_15928) ;  /* 0xffffffc400707947 */ /* 0x000fea000383ffff */
.L_x_15929:
        /* <DEDUP_REMOVED lines=16> */
.L_x_20107:


//--------------------- .text._ZN10layer_norm13ln_bwd_kernelINS_13Kernel_traitsI6__halfffffjLj1024ELj1ELj4ELj1ELj16ENS_18Kernel_traits_baseILj1024ES2_ffffjLj128EEEEELb0ELb0ELb1ELb0EEEvNS_9BwdParamsE --------------------------
	.section	.text._ZN10layer_norm13ln_bwd_kernelINS_13Kernel_traitsI6__halfffffjLj1024ELj1ELj4ELj1ELj16ENS_18Kernel_traits_baseILj1024ES2_ffffjLj128EEEEELb0ELb0ELb1ELb0EEEvNS_9BwdParamsE,"ax",@progbits
	.align	128
        .global         _ZN10layer_norm13ln_bwd_kernelINS_13Kernel_traitsI6__halfffffjLj1024ELj1ELj4ELj1ELj16ENS_18Kernel_traits_baseILj1024ES2_ffffjLj128EEEEELb0ELb0ELb1ELb0EEEvNS_9BwdParamsE
        .type           _ZN10layer_norm13ln_bwd_kernelINS_13Kernel_traitsI6__halfffffjLj1024ELj1ELj4ELj1ELj16ENS_18Kernel_traits_baseILj1024ES2_ffffjLj128EEEEELb0ELb0ELb1ELb0EEEvNS_9BwdParamsE,@function
        .size           _ZN10layer_norm13ln_bwd_kernelINS_13Kernel_traitsI6__halfffffjLj1024ELj1ELj4ELj1ELj16ENS_18Kernel_traits_baseILj1024ES2_ffffjLj128EEEEELb0ELb0ELb1ELb0EEEvNS_9BwdParamsE,(.L_x_20108 - _ZN10layer_norm13ln_bwd_kernelINS_13Kernel_traitsI6__halfffffjLj1024ELj1ELj4ELj1ELj16ENS_18Kernel_traits_baseILj1024ES2_ffffjLj128EEEEELb0ELb0ELb1ELb0EEEvNS_9BwdParamsE)
        .other          _ZN10layer_norm13ln_bwd_kernelINS_13Kernel_traitsI6__halfffffjLj1024ELj1ELj4ELj1ELj16ENS_18Kernel_traits_baseILj1024ES2_ffffjLj128EEEEELb0ELb0ELb1ELb0EEEvNS_9BwdParamsE,@"STO_CUDA_ENTRY STV_DEFAULT"
_ZN10layer_norm13ln_bwd_kernelINS_13Kernel_traitsI6__halfffffjLj1024ELj1ELj4ELj1ELj16ENS_18Kernel_traits_baseILj1024ES2_ffffjLj128EEEEELb0ELb0ELb1ELb0EEEvNS_9BwdParamsE:
.text._ZN10layer_norm13ln_bwd_kernelINS_13Kernel_traitsI6__halfffffjLj1024ELj1ELj4ELj1ELj16ENS_18Kernel_traits_baseILj1024ES2_ffffjLj128EEEEELb0ELb0ELb1ELb0EEEvNS_9BwdParamsE:
        /* <DEDUP_REMOVED lines=24> */
[----:B------:R-:W2:Y:S08]  /*0180*/  @P6 LDC.64 R2, c[0x0][0x3d0] ;  /* 0x0000f400ff026b82 */ /* 0x000eb00000000a00 */
[----:B------:R-:W3:Y:S08]  /*0190*/  @P5 LDC.64 R6, c[0x0][0x3d0] ;  /* 0x0000f400ff065b82 */ /* 0x000ef00000000a00 */
[----:B------:R-:W4:Y:S08]  /*01a0*/  @P4 LDC.64 R26, c[0x0][0x3d0] ;  /* 0x0000f400ff1a4b82 */ /* 0x000f300000000a00 */
[----:B------:R-:W1:Y:S01]  /*01b0*/  @P3 LDC.64 R28, c[0x0][0x3d0] ;  /* 0x0000f400ff1c3b82 */ /* 0x000e620000000a00 */
[C---:B--2---:R-:W-:Y:S01]  /*01c0*/  @P6 IMAD.WIDE.U32 R2, R11.reuse, 0x8, R2 ;  /* 0x000000080b026825 */ /* 0x044fe200078e0002 */
[----:B------:R-:W-:-:S04]  /*01d0*/  @P6 LOP3.LUT R11, R11, 0x20, RZ, 0xfc, !PT ;  /* 0x000000200b0b6812 */ /* 0x000fc800078efcff */
[----:B------:R-:W5:Y:S01]  /*01e0*/  @P6 LDG.E.64 R4, desc[UR6][R2.64] ;  /* 0x0000000602046981 */ /* 0x000f62000c1e1b00 */
        /* <DEDUP_REMOVED lines=9> */
[----:B------:R-:W3:Y:S01]  /*0280*/  @P0 LDC.64 R34, c[0x0][0x3d0] ;  /* 0x0000f400ff220b82 */ /* 0x000ee20000000a00 */
        /* <DEDUP_REMOVED lines=10> */
[C---:B---3--:R-:W-:Y:S01]  /*0330*/  @P0 IMAD.WIDE.U32 R34, R11.reuse, 0x8, R34 ;  /* 0x000000080b220825 */ /* 0x048fe200078e0022 */
[----:B------:R-:W-:Y:S01]  /*0340*/  @P0 IADD3 R11, PT, PT, R11, 0x20, RZ ;  /* 0x000000200b0b0810 */ /* 0x000fe20007ffe0ff */
[----:B------:R-:W0:Y:S01]  /*0350*/  S2UR UR4, SR_CTAID.X ;  /* 0x00000000000479c3 */ /* 0x000e220000002500 */
[----:B------:R-:W-:Y:S02]  /*0360*/  SHF.R.U32.HI R7, RZ, 0x5, R9 ;  /* 0x00000005ff077819 */ /* 0x000fe40000011609 */
[----:B------:R4:W5:Y:S01]  /*0370*/  @P0 LDG.E.64 R22, desc[UR6][R34.64] ;  /* 0x0000000622160981 */ /* 0x000962000c1e1b00 */
[----:B-1----:R-:W-:-:S05]  /*0380*/  @P6 IMAD.WIDE.U32 R2, R11, 0x8, R36 ;  /* 0x000000080b026825 */ /* 0x002fca00078e0024 */
[----:B------:R4:W5:Y:S01]  /*0390*/  @P6 LDG.E.64 R24, desc[UR6][R2.64] ;  /* 0x0000000602186981 */ /* 0x000962000c1e1b00 */
        /* <DEDUP_REMOVED lines=36> */
[----:B----4-:R-:W-:Y:S06]  /*05e0*/  @P0 BRA `(.L_x_15931) ;  /* 0x00000068003c0947 */ /* 0x010fec0003800000 */
        /* <DEDUP_REMOVED lines=79> */
[----:B------:R-:W-:-:S07]  /*0ae0*/  PRMT R209, R209, 0x5410, R18 ;  /* 0x00005410d1d17816 */ /* 0x000fce0000000012 */
.L_x_16006:
[----:B------:R-:W0:Y:S08]  /*0af0*/  LDC.64 R4, c[0x0][0x3f8] ;  /* 0x0000fe00ff047b82 */ /* 0x000e300000000a00 */
[----:B--234-:R-:W1:Y:S08]  /*0b00*/  LDC.64 R142, c[0x0][0x3c8] ;  /* 0x0000f200ff8e7b82 */ /* 0x01ce700000000a00 */
        /* <DEDUP_REMOVED lines=25> */
[C---:B------:R-:W-:Y:S02]  /*0ca0*/  ISETP.GE.U32.AND P3, PT, R8.reuse, 0x60, PT ;  /* 0x000000600800780c */ /* 0x040fe40003f66070 */
[----:B------:R-:W-:Y:S02]  /*0cb0*/  LEA.HI R143, R143, R0, RZ, 0x2 ;  /* 0x000000008f8f7211 */ /* 0x000fe400078f10ff */
[----:B------:R-:W-:Y:S02]  /*0cc0*/  SHF.R.S32.HI R0, RZ, 0x1f, R145 ;  /* 0x0000001fff007819 */ /* 0x000fe40000011491 */
[----:B------:R-:W-:Y:S02]  /*0cd0*/  ISETP.GE.U32.AND P4, PT, R8, 0x80, PT ;  /* 0x000000800800780c */ /* 0x000fe40003f86070 */
[----:B------:R-:W-:Y:S02]  /*0ce0*/  LEA.HI R145, R0, R145, RZ, 0x2 ;  /* 0x0000009100917211 */ /* 0x000fe400078f10ff */
[----:B------:R-:W-:-:S02]  /*0cf0*/  ISETP.GE.U32.AND P5, PT, R8, 0xa0, PT ;  /* 0x000000a00800780c */ /* 0x000fc40003fa6070 */
[----:B------:R-:W-:Y:S02]  /*0d00*/  MOV R189, RZ ;  /* 0x000000ff00bd7202 */ /* 0x000fe40000000f00 */
[----:B------:R-:W-:Y:S02]  /*0d10*/  MOV R192, RZ ;  /* 0x000000ff00c07202 */ /* 0x000fe40000000f00 */
[----:B0-----:R-:W-:-:S04]  /*0d20*/  LOP3.LUT R2, R9, 0x1f, RZ, 0xc0, !PT ;  /* 0x0000001f09027812 */ /* 0x001fc800078ec0ff */
[-C--:B------:R-:W-:Y:S02]  /*0d30*/  LEA.HI.SX32 R0, R143, R2.reuse, 0x1e ;  /* 0x000000028f007211 */ /* 0x080fe400078ff2ff */
[----:B------:R-:W-:Y:S02]  /*0d40*/  LEA.HI.SX32 R184, R145, R2, 0x1e ;  /* 0x0000000291b87211 */ /* 0x000fe400078ff2ff */
[----:B------:R-:W-:Y:S02]  /*0d50*/  MOV R183, R0 ;  /* 0x0000000000b77202 */ /* 0x000fe40000000f00 */
[----:B--2---:R-:W-:Y:S02]  /*0d60*/  FSEL R182, R140, RZ, !P6 ;  /* 0x000000ff8cb67208 */ /* 0x004fe40007000000 */
[----:B------:R-:W-:Y:S01]  /*0d70*/  ISETP.GE.U32.AND P6, PT, R8, 0xc0, PT ;  /* 0x000000c00800780c */ /* 0x000fe20003fc6070 */
[----:B------:R-:W-:-:S12]  /*0d80*/  @!P0 BRA `(.L_x_15935) ;  /* 0x0000000000b48947 */ /* 0x000fd80003800000 */
[----:B------:R-:W0:Y:S01]  /*0d90*/  LDC.64 R140, c[0x0][0x3a8] ;  /* 0x0000ea00ff8c7b82 */ /* 0x000e220000000a00 */
[----:B------:R-:W-:-:S04]  /*0da0*/  ISETP.NE.U32.AND P0, PT, RZ, UR10, PT ;  /* 0x0000000aff007c0c */ /* 0x000fc8000bf05070 */
[----:B------:R-:W-:-:S03]  /*0db0*/  ISETP.NE.AND.EX P0, PT, RZ, UR11, PT, P0 ;  /* 0x0000000bff007c0c */ /* 0x000fc6000bf05300 */
[----:B------:R-:W1:Y:S01]  /*0dc0*/  LDC.64 R24, c[0x0][0x428] ;  /* 0x00010a00ff187b82 */ /* 0x000e620000000a00 */
[----:B0-----:R-:W-:-:S06]  /*0dd0*/  IMAD.WIDE.U32 R144, R183, 0x10, R140 ;  /* 0x00000010b7907825 */ /* 0x001fcc00078e008c */
[----:B------:R-:W2:Y:S01]  /*0de0*/  LDG.E.128 R144, desc[UR6][R144.64] ;  /* 0x0000000690907981 */ /* 0x000ea2000c1e1d00 */
[----:B-1----:R-:W-:Y:S02]  /*0df0*/  IMAD.WIDE.U32 R140, R184, 0x10, R24 ;  /* 0x00000010b88c7825 */ /* 0x002fe400078e0018 */
[----:B------:R-:W0:Y:S04]  /*0e00*/  @P0 LDC.64 R24, c[0x0][0x438] ;  /* 0x00010e00ff180b82 */ /* 0x000e280000000a00 */
[----:B------:R-:W3:Y:S01]  /*0e10*/  LDG.E.128 R140, desc[UR6][R140.64] ;  /* 0x000000068c8c7981 */ /* 0x000ee2000c1e1d00 */
[----:B------:R-:W-:Y:S02]  /*0e20*/  HADD2.F32 R155, -RZ, R191.H0_H0 ;  /* 0x200000bfff9b7230 */ /* 0x000fe40000004100 */
[----:B------:R-:W-:-:S02]  /*0e30*/  HADD2.F32 R170, -RZ, R193.H1_H1 ;  /* 0x300000c1ffaa7230 */ /* 0x000fc40000004100 */
[----:B0-----:R-:W-:-:S05]  /*0e40*/  @P0 IMAD.WIDE.U32 R24, R183, 0x10, R24 ;  /* 0x00000010b7180825 */ /* 0x001fca00078e0018 */
[----:B------:R0:W5:Y:S01]  /*0e50*/  @P0 LDG.E.128 R56, desc[UR6][R24.64] ;  /* 0x0000000618380981 */ /* 0x000162000c1e1d00 */
[----:B------:R-:W-:Y:S02]  /*0e60*/  IADD3 R184, PT, PT, R184, 0x20, RZ ;  /* 0x00000020b8b87810 */ /* 0x000fe40007ffe0ff */
[----:B------:R-:W-:Y:S01]  /*0e70*/  IADD3 R183, PT, PT, R183, 0x20, RZ ;  /* 0x00000020b7b77810 */ /* 0x000fe20007ffe0ff */
[C---:B--2---:R-:W-:Y:S01]  /*0e80*/  FADD.FTZ R22, -R182.reuse, R144 ;  /* 0x00000090b6167221 */ /* 0x044fe20000010100 */
[C---:B------:R-:W-:Y:S01]  /*0e90*/  FADD.FTZ R154, -R182.reuse, R145 ;  /* 0x00000091b69a7221 */ /* 0x040fe20000010100 */
[----:B------:R-:W-:Y:S02]  /*0ea0*/  HADD2.F32 R144, -RZ, R191.H1_H1 ;  /* 0x300000bfff907230 */ /* 0x000fe40000004100 */
[----:B------:R-:W-:Y:S01]  /*0eb0*/  FADD.FTZ R146, -R182, R146 ;  /* 0x00000092b6927221 */ /* 0x000fe20000010100 */
[C---:B-----5:R-:W-:Y:S01]  /*0ec0*/  FMUL.FTZ R3, R5.reuse, R22 ;  /* 0x0000001605037220 */ /* 0x060fe20000410000 */
[----:B0-----:R-:W-:Y:S01]  /*0ed0*/  FMUL.FTZ R24, R5, R154 ;  /* 0x0000009a05187220 */ /* 0x001fe20000410000 */
        /* <DEDUP_REMOVED lines=8> */
[----:B------:R-:W-:Y:S01]  /*0f60*/  FADD.FTZ R140, RZ, R22 ;  /* 0x00000016ff8c7221 */ /* 0x000fe20000010000 */
[----:B------:R-:W-:Y:S01]  /*0f70*/  FFMA.FTZ R141, R3, R22, RZ ;  /* 0x00000016038d7223 */ /* 0x000fe200000100ff */
        /* <DEDUP_REMOVED lines=14> */
.L_x_15935:
[----:B------:R-:W-:Y:S05]  /*1060*/  BSYNC.RECONVERGENT B2 ;  /* 0x0000000000027941 */ /* 0x000fea0003800200 */
.L_x_15934:
[----:B------:R-:W-:Y:S01]  /*1070*/  BSSY.RECONVERGENT B2, `(.L_x_15936) ;  /* 0x0000030000027945 */ /* 0x000fe20003800200 */
[----:B------:R-:W-:-:S03]  /*1080*/  ISETP.GE.U32.AND P0, PT, R8, 0xe0, PT ;  /* 0x000000e00800780c */ /* 0x000fc60003f06070 */
[----:B------:R-:W-:Y:S10]  /*1090*/  @!P2 BRA `(.L_x_15937) ;  /* 0x0000000000b4a947 */ /* 0x000ff40003800000 */
        /* <DEDUP_REMOVED lines=45> */
.L_x_15937:
[----:B------:R-:W-:Y:S05]  /*1370*/  BSYNC.RECONVERGENT B2 ;  /* 0x0000000000027941 */ /* 0x000fea0003800200 */
.L_x_15936:
        /* <DEDUP_REMOVED lines=48> */
.L_x_15939:
[----:B------:R-:W-:Y:S05]  /*1680*/  BSYNC.RECONVERGENT B2 ;  /* 0x0000000000027941 */ /* 0x000fea0003800200 */
.L_x_15938:
[----:B------:R-:W-:Y:S04]  /*1690*/  BSSY.RECONVERGENT B2, `(.L_x_15940) ;  /* 0x000002f000027945 */ /* 0x000fe80003800200 */
[----:B------:R-:W-:Y:S05]  /*16a0*/  @!P4 BRA `(.L_x_15941) ;  /* 0x0000000000b4c947 */ /* 0x000fea0003800000 */
        /* <DEDUP_REMOVED lines=45> */
.L_x_15941:
[----:B------:R-:W-:Y:S05]  /*1980*/  BSYNC.RECONVERGENT B2 ;  /* 0x0000000000027941 */ /* 0x000fea0003800200 */
.L_x_15940:
        /* <DEDUP_REMOVED lines=47> */
.L_x_15943:
[----:B------:R-:W-:Y:S05]  /*1c80*/  BSYNC.RECONVERGENT B2 ;  /* 0x0000000000027941 */ /* 0x000fea0003800200 */
.L_x_15942:
        /* <DEDUP_REMOVED lines=47> */
.L_x_15945:
[----:B------:R-:W-:Y:S05]  /*1f80*/  BSYNC.RECONVERGENT B2 ;  /* 0x0000000000027941 */ /* 0x000fea0003800200 */
.L_x_15944:
[----:B------:R-:W-:Y:S04]  /*1f90*/  BSSY.RECONVERGENT B2, `(.L_x_15946) ;  /* 0x000002f000027945 */ /* 0x000fe80003800200 */
[----:B------:R-:W-:Y:S05]  /*1fa0*/  @!P0 BRA `(.L_x_15947) ;  /* 0x0000000000b48947 */ /* 0x000fea0003800000 */
[----:B------:R-:W0:Y:S01]  /*1fb0*/  LDC.64 R140, c[0x0][0x3a8] ;  /* 0x0000ea00ff8c7b82 */ /* 0x000e220000000a00 */
[----:B------:R-:W-:-:S04]  /*1fc0*/  ISETP.NE.U32.AND P0, PT, RZ, UR10, PT ;  /* 0x0000000aff007c0c */ /* 0x000fc8000bf05070 */
[----:B------:R-:W-:-:S03]  /*1fd0*/  ISETP.NE.AND.EX P0, PT, RZ, UR11, PT, P0 ;  /* 0x0000000bff007c0c */ /* 0x000fc6000bf05300 */
[----:B------:R-:W1:Y:S10]  /*1fe0*/  LDC.64 R144, c[0x0][0x428] ;  /* 0x00010a00ff907b82 */ /* 0x000e740000000a00 */
[----:B------:R-:W2:Y:S01]  /*1ff0*/  @P0 LDC.64 R148, c[0x0][0x438] ;  /* 0x00010e00ff940b82 */ /* 0x000ea20000000a00 */
[----:B0-----:R-:W-:-:S06]  /*2000*/  IMAD.WIDE.U32 R140, R183, 0x10, R140 ;  /* 0x00000010b78c7825 */ /* 0x001fcc00078e008c */
[----:B------:R-:W3:Y:S01]  /*2010*/  LDG.E.128 R140, desc[UR6][R140.64] ;  /* 0x000000068c8c7981 */ /* 0x000ee2000c1e1d00 */
[----:B-1----:R-:W-:-:S06]  /*2020*/  IMAD.WIDE.U32 R144, R184, 0x10, R144 ;  /* 0x00000010b8907825 */ /* 0x002fcc00078e0090 */
[----:B------:R-:W4:Y:S01]  /*2030*/  LDG.E.128 R144, desc[UR6][R144.64] ;  /* 0x0000000690907981 */ /* 0x000f22000c1e1d00 */
[----:B------:R-:W-:Y:S02]  /*2040*/  HADD2.F32 R167, -RZ, R206.H0_H0 ;  /* 0x200000ceffa77230 */ /* 0x000fe40000004100 */
[----:B--2---:R-:W-:-:S05]  /*2050*/  @P0 IMAD.WIDE.U32 R150, R183, 0x10, R148 ;  /* 0x00000010b7960825 */ /* 0x004fca00078e0094 */
[----:B------:R0:W5:Y:S01]  /*2060*/  @P0 LDG.E.128 R124, desc[UR6][R150.64] ;  /* 0x00000006967c0981 */ /* 0x000162000c1e1d00 */
[----:B------:R-:W-:Y:S02]  /*2070*/  IADD3 R184, PT, PT, R184, 0x20, RZ ;  /* 0x00000020b8b87810 */ /* 0x000fe40007ffe0ff */
[----:B------:R-:W-:Y:S01]  /*2080*/  IADD3 R183, PT, PT, R183, 0x20, RZ ;  /* 0x00000020b7b77810 */ /* 0x000fe20007ffe0ff */
[C---:B---3--:R-:W-:Y:S01]  /*2090*/  FADD.FTZ R148, -R182.reuse, R140 ;  /* 0x0000008cb6947221 */ /* 0x048fe20000010100 */
[C---:B------:R-:W-:Y:S01]  /*20a0*/  FADD.FTZ R166, -R182.reuse, R141 ;  /* 0x0000008db6a67221 */ /* 0x040fe20000010100 */
[----:B------:R-:W-:Y:S02]  /*20b0*/  HADD2.F32 R140, -RZ, R206.H1_H1 ;  /* 0x300000ceff8c7230 */ /* 0x000fe40000004100 */
[----:B------:R-:W-:Y:S01]  /*20c0*/  FADD.FTZ R142, -R182, R142 ;  /* 0x0000008eb68e7221 */ /* 0x000fe20000010100 */
[----:B-----5:R-:W-:Y:S01]  /*20d0*/  FMUL.FTZ R149, R5, R148 ;  /* 0x0000009405957220 */ /* 0x020fe20000410000 */
[----:B------:R-:W-:-:S02]  /*20e0*/  HADD2.F32 R141, -RZ, R207.H0_H0 ;  /* 0x200000cfff8d7230 */ /* 0x000fc40000004100 */
[----:B0-----:R-:W-:Y:S01]  /*20f0*/  FMUL.FTZ R150, R5, R166 ;  /* 0x000000a605967220 */ /* 0x001fe20000410000 */
[----:B------:R-:W-:Y:S01]  /*2100*/  FADD.FTZ R188, -R182, R143 ;  /* 0x0000008fb6bc7221 */ /* 0x000fe20000010100 */
[----:B----4-:R-:W-:Y:S01]  /*2110*/  FMUL.FTZ R148, R144, R167 ;  /* 0x000000a790947220 */ /* 0x010fe20000410000 */
[----:B------:R-:W-:Y:S01]  /*2120*/  FMUL.FTZ R151, R145, R140 ;  /* 0x0000008c91977220 */ /* 0x000fe20000410000 */
        /* <DEDUP_REMOVED lines=21> */
.L_x_15947:
[----:B------:R-:W-:Y:S05]  /*2280*/  BSYNC.RECONVERGENT B2 ;  /* 0x0000000000027941 */ /* 0x000fea0003800200 */
.L_x_15946:
        /* <DEDUP_REMOVED lines=13> */
[C---:B---3--:R-:W-:Y:S01]  /*2360*/  FADD.FTZ R168, -R182.reuse, R144 ;  /* 0x00000090b6a87221 */ /* 0x048fe20000010100 */
[C---:B------:R-:W-:Y:S01]  /*2370*/  FADD.FTZ R184, -R182.reuse, R145 ;  /* 0x00000091b6b87221 */ /* 0x040fe20000010100 */
[----:B------:R-:W-:Y:S02]  /*2380*/  HADD2.F32 R144, -RZ, R208.H1_H1 ;  /* 0x300000d0ff907230 */ /* 0x000fe40000004100 */
[----:B------:R-:W-:Y:S01]  /*2390*/  FADD.FTZ R146, -R182, R146 ;  /* 0x00000092b6927221 */ /* 0x000fe20000010100 */
[C---:B-----5:R-:W-:Y:S01]  /*23a0*/  FMUL.FTZ R13, R5.reuse, R168 ;  /* 0x000000a8050d7220 */ /* 0x060fe20000410000 */
[C---:B0-----:R-:W-:Y:S01]  /*23b0*/  FMUL.FTZ R152, R5.reuse, R184 ;  /* 0x000000b805987220 */ /* 0x041fe20000410000 */
[--C-:B------:R-:W-:Y:S02]  /*23c0*/  HADD2.F32 R145, -RZ, R209.reuse.H0_H0 ;  /* 0x200000d1ff917230 */ /* 0x100fe40000004100 */
[----:B------:R-:W-:Y:S01]  /*23d0*/  FMUL.FTZ R169, R5, R146 ;  /* 0x0000009205a97220 */ /* 0x000fe20000410000 */
[----:B----4-:R-:W-:Y:S01]  /*23e0*/  FMUL.FTZ R11, R140, R11 ;  /* 0x0000000b8c0b7220 */ /* 0x010fe20000410000 */
        /* <DEDUP_REMOVED lines=23> */
.L_x_15933:
        /* <DEDUP_REMOVED lines=13> */
[C---:B------:R-:W-:Y:S02]  /*2630*/  ISETP.GE.U32.AND P3, PT, R8.reuse, 0x80, PT ;  /* 0x000000800800780c */ /* 0x040fe40003f66070 */
[----:B------:R-:W-:Y:S02]  /*2640*/  ISETP.GE.U32.AND P4, PT, R8, 0xa0, PT ;  /* 0x000000a00800780c */ /* 0x000fe40003f86070 */
[----:B------:R-:W-:-:S03]  /*2650*/  MOV R211, R0 ;  /* 0x0000000000d37202 */ /* 0x000fc60000000f00 */
[----:B------:R-:W0:Y:S08]  /*2660*/  @P5 LDC.64 R140, c[0x0][0x438] ;  /* 0x00010e00ff8c5b82 */ /* 0x000e300000000a00 */
[----:B------:R-:W1:Y:S01]  /*2670*/  @P0 LDC.64 R194, c[0x0][0x438] ;  /* 0x00010e00ffc20b82 */ /* 0x000e620000000a00 */
[----:B------:R-:W-:-:S07]  /*2680*/  ISETP.GE.U32.AND P6, PT, R8, 0xc0, PT ;  /* 0x000000c00800780c */ /* 0x000fce0003fc6070 */
[----:B------:R-:W2:Y:S01]  /*2690*/  @P2 LDC.64 R142, c[0x0][0x438] ;  /* 0x00010e00ff8e2b82 */ /* 0x000ea20000000a00 */
[C---:B0-----:R-:W-:Y:S01]  /*26a0*/  @P5 IMAD.WIDE.U32 R140, R211.reuse, 0x10, R140 ;  /* 0x00000010d38c5825 */ /* 0x041fe200078e008c */
[----:B------:R-:W-:-:S06]  /*26b0*/  @P5 IADD3 R211, PT, PT, R211, 0x20, RZ ;  /* 0x00000020d3d35810 */ /* 0x000fcc0007ffe0ff */
[----:B------:R-:W0:Y:S01]  /*26c0*/  @P3 LDC.64 R146, c[0x0][0x438] ;  /* 0x00010e00ff923b82 */ /* 0x000e220000000a00 */
[----:B------:R3:W5:Y:S01]  /*26d0*/  @P5 LDG.E.128 R56, desc[UR6][R140.64] ;  /* 0x000000068c385981 */ /* 0x000762000c1e1d00 */
[----:B------:R-:W-:Y:S01]  /*26e0*/  ISETP.GE.U32.AND P5, PT, R8, 0xe0, PT ;  /* 0x000000e00800780c */ /* 0x000fe20003fa6070 */
[----:B-1----:R-:W-:-:S05]  /*26f0*/  @P0 IMAD.WIDE.U32 R194, R211, 0x10, R194 ;  /* 0x00000010d3c20825 */ /* 0x002fca00078e00c2 */
[----:B------:R-:W1:Y:S01]  /*2700*/  @P4 LDC.64 R182, c[0x0][0x438] ;  /* 0x00010e00ffb64b82 */ /* 0x000e620000000a00 */
[----:B------:R-:W-:Y:S01]  /*2710*/  @P0 IADD3 R211, PT, PT, R211, 0x20, RZ ;  /* 0x00000020d3d30810 */ /* 0x000fe20007ffe0ff */
[----:B------:R4:W5:Y:S01]  /*2720*/  @P0 LDG.E.128 R52, desc[UR6][R194.64] ;  /* 0x00000006c2340981 */ /* 0x000962000c1e1d00 */
[----:B------:R-:W-:-:S03]  /*2730*/  ISETP.GE.U32.AND P0, PT, R8, 0x100, PT ;  /* 0x000001000800780c */ /* 0x000fc60003f06070 */
[C---:B--2---:R-:W-:Y:S01]  /*2740*/  @P2 IMAD.WIDE.U32 R142, R211.reuse, 0x10, R142 ;  /* 0x00000010d38e2825 */ /* 0x044fe200078e008e */
[----:B------:R-:W-:Y:S01]  /*2750*/  @P2 IADD3 R211, PT, PT, R211, 0x20, RZ ;  /* 0x00000020d3d32810 */ /* 0x000fe20007ffe0ff */
[----:B------:R-:W2:Y:S03]  /*2760*/  @P6 LDC.64 R184, c[0x0][0x438] ;  /* 0x00010e00ffb86b82 */ /* 0x000ea60000000a00 */
[----:B------:R4:W5:Y:S05]  /*2770*/  @P2 LDG.E.128 R48, desc[UR6][R142.64] ;  /* 0x000000068e302981 */ /* 0x00096a000c1e1d00 */
[----:B---3--:R-:W3:Y:S01]  /*2780*/  @P5 LDC.64 R140, c[0x0][0x438] ;  /* 0x00010e00ff8c5b82 */ /* 0x008ee20000000a00 */
[C---:B0-----:R-:W-:Y:S01]  /*2790*/  @P3 IMAD.WIDE.U32 R146, R211.reuse, 0x10, R146 ;  /* 0x00000010d3923825 */ /* 0x041fe200078e0092 */
[----:B------:R-:W-:-:S04]  /*27a0*/  @P3 IADD3 R211, PT, PT, R211, 0x20, RZ ;  /* 0x00000020d3d33810 */ /* 0x000fc80007ffe0ff */
[----:B------:R4:W5:Y:S02]  /*27b0*/  @P3 LDG.E.128 R44, desc[UR6][R146.64] ;  /* 0x00000006922c3981 */ /* 0x000964000c1e1d00 */
[----:B------:R-:W0:Y:S01]  /*27c0*/  @P0 LDC.64 R144, c[0x0][0x438] ;  /* 0x00010e00ff900b82 */ /* 0x000e220000000a00 */
[C---:B-1----:R-:W-:Y:S01]  /*27d0*/  @P4 IMAD.WIDE.U32 R182, R211.reuse, 0x10, R182 ;  /* 0x00000010d3b64825 */ /* 0x042fe200078e00b6 */
[----:B------:R-:W-:-:S04]  /*27e0*/  @P4 IADD3 R211, PT, PT, R211, 0x20, RZ ;  /* 0x00000020d3d34810 */ /* 0x000fc80007ffe0ff */
[----:B------:R4:W5:Y:S01]  /*27f0*/  @P4 LDG.E.128 R40, desc[UR6][R182.64] ;  /* 0x00000006b6284981 */ /* 0x000962000c1e1d00 */
[C---:B--2---:R-:W-:Y:S01]  /*2800*/  @P6 IMAD.WIDE.U32 R184, R211.reuse, 0x10, R184 ;  /* 0x00000010d3b86825 */ /* 0x044fe200078e00b8 */
[----:B------:R-:W-:-:S04]  /*2810*/  @P6 IADD3 R211, PT, PT, R211, 0x20, RZ ;  /* 0x00000020d3d36810 */ /* 0x000fc80007ffe0ff */
[----:B------:R4:W5:Y:S01]  /*2820*/  @P6 LDG.E.128 R36, desc[UR6][R184.64] ;  /* 0x00000006b8246981 */ /* 0x000962000c1e1d00 */
[C---:B---3--:R-:W-:Y:S01]  /*2830*/  @P5 IMAD.WIDE.U32 R140, R211.reuse, 0x10, R140 ;  /* 0x00000010d38c5825 */ /* 0x048fe200078e008c */
[----:B------:R-:W-:-:S04]  /*2840*/  @P5 IADD3 R211, PT, PT, R211, 0x20, RZ ;  /* 0x00000020d3d35810 */ /* 0x000fc80007ffe0ff */
[----:B------:R4:W5:Y:S01]  /*2850*/  @P5 LDG.E.128 R124, desc[UR6][R140.64] ;  /* 0x000000068c7c5981 */ /* 0x000962000c1e1d00 */
[----:B0-----:R-:W-:-:S05]  /*2860*/  @P0 IMAD.WIDE.U32 R144, R211, 0x10, R144 ;  /* 0x00000010d3900825 */ /* 0x001fca00078e0090 */
[----:B------:R4:W5:Y:S02]  /*2870*/  @P0 LDG.E.128 R128, desc[UR6][R144.64] ;  /* 0x0000000690800981 */ /* 0x000964000c1e1d00 */
.L_x_15948:
[----:B------:R-:W-:Y:S05]  /*2880*/  BSYNC.RECONVERGENT B0 ;  /* 0x0000000000007941 */ /* 0x000fea0003800200 */
.L_x_15932:
[----:B------:R-:W-:Y:S01]  /*2890*/  UMOV UR4, 0xffffffff ;  /* 0xffffffff00047882 */ /* 0x000fe20000000000 */
[----:B-----5:R-:W-:Y:S02]  /*28a0*/  ISETP.GE.AND P2, PT, R4, 0x1, PT ;  /* 0x000000010400780c */ /* 0x020fe40003f46270 */
[----:B------:R-:W-:Y:S11]  /*28b0*/  BRA.DIV UR4, `(.L_x_15949) ;  /* 0x00000056048c7947 */ /* 0x000ff6000b800000 */
[----:B----4-:R-:W0:Y:S04]  /*28c0*/  SHFL.BFLY PT, R140, R189, 0x1, 0x1f ;  /* 0x0c201f00bd8c7f89 */ /* 0x010e2800000e0000 */
        /* <DEDUP_REMOVED lines=17> */
.L_x_16018:
        /* <DEDUP_REMOVED lines=9> */
[----:B0-----:R-:W-:Y:S01]  /*2a70*/  MOV R147, R0 ;  /* 0x0000000000937202 */ /* 0x001fe20000000f00 */
[----:B------:R-:W-:Y:S01]  /*2a80*/  FMUL.FTZ R0, R141, UR9 ;  /* 0x000000098d007c20 */ /* 0x000fe20008410000 */
[----:B------:R-:W-:-:S02]  /*2a90*/  @P2 SHF.R.S32.HI R142, RZ, 0x1f, R143 ;  /* 0x0000001fff8e2819 */ /* 0x000fc4000001148f */
[----:B------:R-:W-:Y:S02]  /*2aa0*/  FSEL R183, R183, RZ, !P0 ;  /* 0x000000ffb7b77208 */ /* 0x000fe40004000000 */
[----:B------:R-:W-:-:S04]  /*2ab0*/  @P2 LEA.HI R143, R142, R143, RZ, 0x2 ;  /* 0x0000008f8e8f2211 */ /* 0x000fc800078f10ff */
        /* <DEDUP_REMOVED lines=11> */
[----:B------:R-:W0:Y:S01]  /*2b70*/  LDC R185, c[0x0][0x40c] ;  /* 0x00010300ffb97b82 */ /* 0x000e220000000800 */
[-CC-:B------:R-:W-:Y:S01]  /*2b80*/  FFMA.FTZ R141, R3, R0.reuse, R183.reuse ;  /* 0x00000000038d7223 */ /* 0x180fe200000100b7 */
[-CC-:B------:R-:W-:Y:S01]  /*2b90*/  FFMA.FTZ R140, R24, R0.reuse, R183.reuse ;  /* 0x00000000188c7223 */ /* 0x180fe200000100b7 */
[----:B------:R-:W-:Y:S01]  /*2ba0*/  FFMA.FTZ R143, R155, R0, R183 ;  /* 0x000000009b8f7223 */ /* 0x000fe200000100b7 */
[----:B------:R-:W-:Y:S01]  /*2bb0*/  ISETP.GT.AND P3, PT, R6, RZ, PT ;  /* 0x000000ff0600720c */ /* 0x000fe20003f64270 */
[----:B------:R-:W-:Y:S01]  /*2bc0*/  FADD.FTZ R2, R22, -R141 ;  /* 0x8000008d16027221 */ /* 0x000fe20000010000 */
[----:B------:R-:W-:Y:S01]  /*2bd0*/  FADD.FTZ R140, R25, -R140 ;  /* 0x8000008c198c7221 */ /* 0x000fe20000010000 */
[----:B------:R-:W-:Y:S01]  /*2be0*/  FADD.FTZ R142, R154, -R143 ;  /* 0x8000008f9a8e7221 */ /* 0x000fe20000010000 */
[----:B------:R-:W-:Y:S01]  /*2bf0*/  ISETP.GT.AND P0, PT, R4, RZ, PT ;  /* 0x000000ff0400720c */ /* 0x000fe20003f04270 */
[C---:B------:R-:W-:Y:S01]  /*2c00*/  FMUL.FTZ R2, R5.reuse, R2 ;  /* 0x0000000205027220 */ /* 0x040fe20000410000 */
[C---:B------:R-:W-:Y:S01]  /*2c10*/  FMUL.FTZ R140, R5.reuse, R140 ;  /* 0x0000008c058c7220 */ /* 0x040fe20000410000 */
[----:B------:R-:W-:-:S03]  /*2c20*/  FMUL.FTZ R142, R5, R142 ;  /* 0x0000008e058e7220 */ /* 0x000fc60000410000 */
[----:B------:R-:W-:Y:S02]  /*2c30*/  FSEL R2, R2, RZ, P3 ;  /* 0x000000ff02027208 */ /* 0x000fe40001800000 */
[----:B------:R-:W-:Y:S02]  /*2c40*/  FSEL R140, R140, RZ, P3 ;  /* 0x000000ff8c8c7208 */ /* 0x000fe40001800000 */
[----:B------:R-:W-:Y:S01]  /*2c50*/  FSEL R142, R142, RZ, P3 ;  /* 0x000000ff8e8e7208 */ /* 0x000fe20001800000 */
[-C--:B0-----:R-:W-:Y:S02]  /*2c60*/  FMUL.FTZ R141, R2, R185.reuse ;  /* 0x000000b9028d7220 */ /* 0x081fe40000410000 */
[-C--:B------:R-:W-:Y:S02]  /*2c70*/  FMUL.FTZ R140, R140, R185.reuse ;  /* 0x000000b98c8c7220 */ /* 0x080fe40000410000 */
[----:B------:R-:W-:Y:S01]  /*2c80*/  FMUL.FTZ R143, R142, R185 ;  /* 0x000000b98e8f7220 */ /* 0x000fe20000410000 */
[----:B------:R-:W-:-:S02]  /*2c90*/  SEL R132, R141, R132, P0 ;  /* 0x000000848d847207 */ /* 0x000fc40000000000 */
[----:B------:R-:W-:Y:S02]  /*2ca0*/  SEL R133, R140, R133, P0 ;  /* 0x000000858c857207 */ /* 0x000fe40000000000 */
[----:B------:R-:W-:Y:S01]  /*2cb0*/  SEL R134, R143, R134, P0 ;  /* 0x000000868f867207 */ /* 0x000fe20000000000 */
[----:B------:R-:W-:Y:S06]  /*2cc0*/  @!P2 BRA `(.L_x_15955) ;  /* 0x000000040078a947 */ /* 0x000fec0003800000 */
[----:B------:R-:W-:-:S04]  /*2cd0*/  FFMA.FTZ R135, R172, R0, R183 ;  /* 0x00000000ac877223 */ /* 0x000fc800000100b7 */
[----:B------:R-:W-:-:S04]  /*2ce0*/  FADD.FTZ R2, R170, -R135 ;  /* 0x80000087aa027221 */ /* 0x000fc80000010000 */
[----:B------:R-:W-:-:S05]  /*2cf0*/  FMUL.FTZ R2, R5, R2 ;  /* 0x0000000205027220 */ /* 0x000fca0000410000 */
[----:B------:R-:W-:-:S05]  /*2d00*/  FSEL R2, R2, RZ, P3 ;  /* 0x000000ff02027208 */ /* 0x000fca0001800000 */
[----:B------:R-:W-:Y:S01]  /*2d10*/  FMUL.FTZ R135, R2, R185 ;  /* 0x000000b902877220 */ /* 0x000fe20000410000 */
[----:B------:R-:W-:Y:S06]  /*2d20*/  BRA `(.L_x_15955) ;  /* 0x0000000400607947 */ /* 0x000fec0003800000 */
.L_x_15954:
[----:B------:R-:W0:Y:S01]  /*2d30*/  LDC R141, c[0x0][0x40c] ;  /* 0x00010300ff8d7b82 */ /* 0x000e220000000800 */
[-CC-:B------:R-:W-:Y:S01]  /*2d40*/  FFMA.FTZ R137, R3, R0.reuse, R183.reuse ;  /* 0x0000000003897223 */ /* 0x180fe200000100b7 */
[-CC-:B------:R-:W-:Y:S01]  /*2d50*/  FFMA.FTZ R136, R24, R0.reuse, R183.reuse ;  /* 0x0000000018887223 */ /* 0x180fe200000100b7 */
[-C--:B------:R-:W-:Y:S01]  /*2d60*/  FFMA.FTZ R139, R155, R0.reuse, R183 ;  /* 0x000000009b8b7223 */ /* 0x080fe200000100b7 */
[----:B------:R-:W-:Y:S01]  /*2d70*/  ISETP.GT.AND P3, PT, R6, RZ, PT ;  /* 0x000000ff0600720c */ /* 0x000fe20003f64270 */
[----:B------:R-:W-:Y:S01]  /*2d80*/  FADD.FTZ R2, R22, -R137 ;  /* 0x8000008916027221 */ /* 0x000fe20000010000 */
[----:B------:R-:W-:Y:S01]  /*2d90*/  FADD.FTZ R136, R25, -R136 ;  /* 0x8000008819887221 */ /* 0x000fe20000010000 */
[----:B------:R-:W-:Y:S01]  /*2da0*/  FADD.FTZ R138, R154, -R139 ;  /* 0x8000008b9a8a7221 */ /* 0x000fe20000010000 */
[----:B------:R-:W-:Y:S01]  /*2db0*/  FFMA.FTZ R139, R172, R0, R183 ;  /* 0x00000000ac8b7223 */ /* 0x000fe200000100b7 */
[C---:B------:R-:W-:Y:S01]  /*2dc0*/  FMUL.FTZ R2, R5.reuse, R2 ;  /* 0x0000000205027220 */ /* 0x040fe20000410000 */
[C---:B------:R-:W-:Y:S01]  /*2dd0*/  FMUL.FTZ R137, R5.reuse, R136 ;  /* 0x0000008805897220 */ /* 0x040fe20000410000 */
[----:B------:R-:W-:Y:S01]  /*2de0*/  FMUL.FTZ R138, R5, R138 ;  /* 0x0000008a058a7220 */ /* 0x000fe20000410000 */
[----:B------:R-:W-:Y:S01]  /*2df0*/  FADD.FTZ R142, R170, -R139 ;  /* 0x8000008baa8e7221 */ /* 0x000fe20000010000 */
[----:B------:R-:W-:-:S02]  /*2e00*/  ISETP.GT.AND P0, PT, R4, RZ, PT ;  /* 0x000000ff0400720c */ /* 0x000fc40003f04270 */
[----:B------:R-:W-:Y:S01]  /*2e10*/  FSEL R136, R2, RZ, P3 ;  /* 0x000000ff02887208 */ /* 0x000fe20001800000 */
[----:B------:R-:W-:Y:S01]  /*2e20*/  FMUL.FTZ R142, R5, R142 ;  /* 0x0000008e058e7220 */ /* 0x000fe20000410000 */
[----:B------:R-:W-:Y:S02]  /*2e30*/  FSEL R2, R137, RZ, P3 ;  /* 0x000000ff89027208 */ /* 0x000fe40001800000 */
[----:B------:R-:W-:Y:S01]  /*2e40*/  FSEL R140, R138, RZ, P3 ;  /* 0x000000ff8a8c7208 */ /* 0x000fe20001800000 */
[-C--:B0-----:R-:W-:Y:S02]  /*2e50*/  FMUL.FTZ R137, R136, R141.reuse ;  /* 0x0000008d88897220 */ /* 0x081fe40000410000 */
[-C--:B------:R-:W-:Y:S02]  /*2e60*/  FMUL.FTZ R138, R2, R141.reuse ;  /* 0x0000008d028a7220 */ /* 0x080fe40000410000 */
[----:B------:R-:W-:Y:S01]  /*2e70*/  FMUL.FTZ R139, R140, R141 ;  /* 0x0000008d8c8b7220 */ /* 0x000fe20000410000 */
[----:B------:R-:W-:-:S02]  /*2e80*/  SEL R132, R137, R132, P0 ;  /* 0x0000008489847207 */ /* 0x000fc40000000000 */
[----:B------:R-:W-:Y:S02]  /*2e90*/  SEL R133, R138, R133, P0 ;  /* 0x000000858a857207 */ /* 0x000fe40000000000 */
[----:B------:R-:W-:Y:S02]  /*2ea0*/  SEL R134, R139, R134, P0 ;  /* 0x000000868b867207 */ /* 0x000fe40000000000 */
[----:B------:R-:W-:Y:S02]  /*2eb0*/  FSEL R139, R142, RZ, P3 ;  /* 0x000000ff8e8b7208 */ /* 0x000fe40001800000 */
[----:B------:R-:W-:Y:S02]  /*2ec0*/  MOV R137, R2 ;  /* 0x0000000200897202 */ /* 0x000fe40000000f00 */
[----:B------:R-:W-:Y:S01]  /*2ed0*/  MOV R138, R140 ;  /* 0x0000008c008a7202 */ /* 0x000fe20000000f00 */
[----:B------:R-:W-:Y:S06]  /*2ee0*/  @!P2 BRA `(.L_x_15955) ;  /* 0x0000000000f0a947 */ /* 0x000fec0003800000 */
[----:B------:R-:W-:Y:S01]  /*2ef0*/  FMUL.FTZ R135, R139, R141 ;  /* 0x0000008d8b877220 */ /* 0x000fe20000410000 */
[----:B------:R-:W-:Y:S02]  /*2f00*/  MOV R138, R140 ;  /* 0x0000008c008a7202 */ /* 0x000fe40000000f00 */
[----:B------:R-:W-:Y:S01]  /*2f10*/  MOV R137, R2 ;  /* 0x0000000200897202 */ /* 0x000fe20000000f00 */
[----:B------:R-:W-:Y:S06]  /*2f20*/  BRA `(.L_x_15955) ;  /* 0x0000000000e07947 */ /* 0x000fec0003800000 */
.L_x_15953:
[----:B------:R-:W-:Y:S02]  /*2f30*/  MOV R144, UR18 ;  /* 0x0000001200907c02 */ /* 0x000fe40008000f00 */
[----:B------:R-:W-:Y:S02]  /*2f40*/  MOV R146, UR19 ;  /* 0x0000001300927c02 */ /* 0x000fe40008000f00 */
[----:B------:R-:W-:-:S04]  /*2f50*/  ISETP.NE.U32.AND P0, PT, R144, RZ, PT ;  /* 0x000000ff9000720c */ /* 0x000fc80003f05070 */
[----:B------:R-:W-:-:S13]  /*2f60*/  ISETP.NE.AND.EX P0, PT, R146, RZ, PT, P0 ;  /* 0x000000ff9200720c */ /* 0x000fda0003f05300 */
[----:B------:R-:W-:Y:S05]  /*2f70*/  @P0 BRA `(.L_x_15956) ;  /* 0x00000000006c0947 */ /* 0x000fea0003800000 */
[----:B------:R-:W0:Y:S01]  /*2f80*/  LDC R185, c[0x0][0x40c] ;  /* 0x00010300ffb97b82 */ /* 0x000e220000000800 */
[-CC-:B------:R-:W-:Y:S01]  /*2f90*/  @P1 FFMA.FTZ R141, R3, R0.reuse, R183.reuse ;  /* 0x00000000038d1223 */ /* 0x180fe200000100b7 */
[-CC-:B------:R-:W-:Y:S01]  /*2fa0*/  @P1 FFMA.FTZ R182, R24, R0.reuse, R183.reuse ;  /* 0x0000000018b61223 */ /* 0x180fe200000100b7 */
[----:B------:R-:W-:Y:S01]  /*2fb0*/  @P1 FFMA.FTZ R143, R155, R0, R183 ;  /* 0x000000009b8f1223 */ /* 0x000fe200000100b7 */
[----:B------:R-:W-:Y:S01]  /*2fc0*/  MOV R2, R56 ;  /* 0x0000003800027202 */ /* 0x000fe20000000f00 */
[----:B------:R-:W-:Y:S01]  /*2fd0*/  @P1 FADD.FTZ R141, R22, -R141 ;  /* 0x8000008d168d1221 */ /* 0x000fe20000010000 */
[----:B------:R-:W-:Y:S01]  /*2fe0*/  @P1 FADD.FTZ R182, R25, -R182 ;  /* 0x800000b619b61221 */ /* 0x000fe20000010000 */
[----:B------:R-:W-:Y:S01]  /*2ff0*/  @P1 FADD.FTZ R143, R154, -R143 ;  /* 0x8000008f9a8f1221 */ /* 0x000fe20000010000 */
[----:B------:R-:W-:Y:S01]  /*3000*/  MOV R140, R57 ;  /* 0x00000039008c7202 */ /* 0x000fe20000000f00 */
[C---:B------:R-:W-:Y:S01]  /*3010*/  @P1 FFMA.FTZ R2, R5.reuse, R141, R56 ;  /* 0x0000008d05021223 */ /* 0x040fe20000010038 */
[----:B------:R-:W-:Y:S01]  /*3020*/  MOV R142, R58 ;  /* 0x0000003a008e7202 */ /* 0x000fe20000000f00 */
[C---:B------:R-:W-:Y:S01]  /*3030*/  @P1 FFMA.FTZ R140, R5.reuse, R182, R57 ;  /* 0x000000b6058c1223 */ /* 0x040fe20000010039 */
[----:B------:R-:W-:Y:S01]  /*3040*/  @P1 FFMA.FTZ R142, R5, R143, R58 ;  /* 0x0000008f058e1223 */ /* 0x000fe2000001003a */
[----:B------:R-:W-:Y:S01]  /*3050*/  ISETP.GT.AND P0, PT, R4, RZ, PT ;  /* 0x000000ff0400720c */ /* 0x000fe20003f04270 */
[-C--:B0-----:R-:W-:Y:S01]  /*3060*/  FMUL.FTZ R141, R2, R185.reuse ;  /* 0x000000b9028d7220 */ /* 0x081fe20000410000 */
[-C--:B------:R-:W-:Y:S01]  /*3070*/  FMUL.FTZ R2, R140, R185.reuse ;  /* 0x000000b98c027220 */ /* 0x080fe20000410000 */
[----:B------:R-:W-:-:S03]  /*3080*/  FMUL.FTZ R143, R142, R185 ;  /* 0x000000b98e8f7220 */ /* 0x000fc60000410000 */
[----:B------:R-:W-:Y:S02]  /*3090*/  SEL R132, R141, R132, P0 ;  /* 0x000000848d847207 */ /* 0x000fe40000000000 */
[----:B------:R-:W-:Y:S02]  /*30a0*/  SEL R133, R2, R133, P0 ;  /* 0x0000008502857207 */ /* 0x000fe40000000000 */
[----:B------:R-:W-:Y:S01]  /*30b0*/  SEL R134, R143, R134, P0 ;  /* 0x000000868f867207 */ /* 0x000fe20000000000 */
[----:B------:R-:W-:Y:S06]  /*30c0*/  @!P2 BRA `(.L_x_15955) ;  /* 0x000000000078a947 */ /* 0x000fec0003800000 */
[----:B------:R-:W-:Y:S01]  /*30d0*/  @P1 FFMA.FTZ R135, R172, R0, R183 ;  /* 0x00000000ac871223 */ /* 0x000fe200000100b7 */
[----:B------:R-:W-:-:S03]  /*30e0*/  MOV R2, R59 ;  /* 0x0000003b00027202 */ /* 0x000fc60000000f00 */
[----:B------:R-:W-:-:S04]  /*30f0*/  @P1 FADD.FTZ R140, R170, -R135 ;  /* 0x80000087aa8c1221 */ /* 0x000fc80000010000 */
[----:B------:R-:W-:-:S04]  /*3100*/  @P1 FFMA.FTZ R2, R5, R140, R59 ;  /* 0x0000008c05021223 */ /* 0x000fc8000001003b */
[----:B------:R-:W-:Y:S01]  /*3110*/  FMUL.FTZ R135, R2, R185 ;  /* 0x000000b902877220 */ /* 0x000fe20000410000 */
[----:B------:R-:W-:Y:S06]  /*3120*/  BRA `(.L_x_15955) ;  /* 0x0000000000607947 */ /* 0x000fec0003800000 */
.L_x_15956:
[-CC-:B------:R-:W-:Y:S01]  /*3130*/  @P1 FFMA.FTZ R139, R3, R0.reuse, R183.reuse ;  /* 0x00000000038b1223 */ /* 0x180fe200000100b7 */
[-CC-:B------:R-:W-:Y:S01]  /*3140*/  @P1 FFMA.FTZ R2, R24, R0.reuse, R183.reuse ;  /* 0x0000000018021223 */ /* 0x180fe200000100b7 */
[-CC-:B------:R-:W-:Y:S01]  /*3150*/  @P1 FFMA.FTZ R141, R155, R0.reuse, R183.reuse ;  /* 0x000000009b8d1223 */ /* 0x180fe200000100b7 */
[----:B------:R-:W-:Y:S01]  /*3160*/  @P1 FFMA.FTZ R143, R172, R0, R183 ;  /* 0x00000000ac8f1223 */ /* 0x000fe200000100b7 */
[----:B------:R-:W-:Y:S01]  /*3170*/  @P1 FADD.FTZ R139, R22, -R139 ;  /* 0x8000008b168b1221 */ /* 0x000fe20000010000 */
[----:B------:R-:W-:Y:S01]  /*3180*/  @P1 FADD.FTZ R2, R25, -R2 ;  /* 0x8000000219021221 */ /* 0x000fe20000010000 */
[----:B------:R-:W-:Y:S01]  /*3190*/  @P1 FADD.FTZ R141, R154, -R141 ;  /* 0x8000008d9a8d1221 */ /* 0x000fe20000010000 */
[----:B------:R-:W-:Y:S01]  /*31a0*/  MOV R136, R56 ;  /* 0x0000003800887202 */ /* 0x000fe20000000f00 */
[C---:B------:R-:W-:Y:S01]  /*31b0*/  @P1 FFMA.FTZ R136, R5.reuse, R139, R56 ;  /* 0x0000008b05881223 */ /* 0x040fe20000010038 */
[----:B------:R-:W-:Y:S01]  /*31c0*/  MOV R137, R57 ;  /* 0x0000003900897202 */ /* 0x000fe20000000f00 */
[C---:B------:R-:W-:Y:S01]  /*31d0*/  @P1 FFMA.FTZ R137, R5.reuse, R2, R57 ;  /* 0x0000000205891223 */ /* 0x040fe20000010039 */
[----:B------:R-:W-:Y:S01]  /*31e0*/  MOV R138, R58 ;  /* 0x0000003a008a7202 */ /* 0x000fe20000000f00 */
[----:B------:R-:W-:Y:S01]  /*31f0*/  @P1 FFMA.FTZ R138, R5, R141, R58 ;  /* 0x0000008d058a1223 */ /* 0x000fe2000001003a */
[----:B------:R-:W-:Y:S01]  /*3200*/  @P1 FADD.FTZ R140, R170, -R143 ;  /* 0x8000008faa8c1221 */ /* 0x000fe20000010000 */
[----:B------:R-:W-:Y:S01]  /*3210*/  MOV R139, R59 ;  /* 0x0000003b008b7202 */ /* 0x000fe20000000f00 */
[----:B------:R-:W-:Y:S01]  /*3220*/  FMUL.FTZ R2, R137, UR16 ;  /* 0x0000001089027c20 */ /* 0x000fe20008410000 */
[----:B------:R-:W-:Y:S01]  /*3230*/  FMUL.FTZ R141, R138, UR16 ;  /* 0x000000108a8d7c20 */ /* 0x000fe20008410000 */
[----:B------:R-:W-:Y:S01]  /*3240*/  FMUL.FTZ R143, R136, UR16 ;  /* 0x00000010888f7c20 */ /* 0x000fe20008410000 */
[----:B------:R-:W-:Y:S01]  /*3250*/  ISETP.GT.AND P0, PT, R4, RZ, PT ;  /* 0x000000ff0400720c */ /* 0x000fe20003f04270 */
[----:B------:R-:W-:-:S03]  /*3260*/  @P1 FFMA.FTZ R139, R5, R140, R59 ;  /* 0x0000008c058b1223 */ /* 0x000fc6000001003b */
[----:B------:R-:W-:Y:S01]  /*3270*/  SEL R134, R141, R134, P0 ;  /* 0x000000868d867207 */ /* 0x000fe20000000000 */
[----:B------:R-:W-:Y:S01]  /*3280*/  @P2 FMUL.FTZ R135, R139, UR16 ;  /* 0x000000108b872c20 */ /* 0x000fe20008410000 */
[----:B------:R-:W-:Y:S02]  /*3290*/  SEL R133, R2, R133, P0 ;  /* 0x0000008502857207 */ /* 0x000fe40000000000 */
[----:B------:R-:W-:-:S07]  /*32a0*/  SEL R132, R143, R132, P0 ;  /* 0x000000848f847207 */ /* 0x000fce0000000000 */
.L_x_15955:
[----:B------:R-:W-:Y:S05]  /*32b0*/  BSYNC.RECONVERGENT B2 ;  /* 0x0000000000027941 */ /* 0x000fea0003800200 */
.L_x_15952:
        /* <DEDUP_REMOVED lines=10> */
.L_x_15951:
[----:B------:R-:W-:Y:S05]  /*3360*/  BSYNC.RECONVERGENT B0 ;  /* 0x0000000000007941 */ /* 0x000fea0003800200 */
.L_x_15950:
        /* <DEDUP_REMOVED lines=11> */
[----:B0-----:R-:W0:Y:S01]  /*3420*/  LDC R142, c[0x0][0x40c] ;  /* 0x00010300ff8e7b82 */ /* 0x001e220000000800 */
        /* <DEDUP_REMOVED lines=12> */
[----:B------:R-:W-:Y:S01]  /*34f0*/  @P1 FFMA.FTZ R2, R174, R0, R183 ;  /* 0x00000000ae021223 */ /* 0x000fe200000100b7 */
[----:B------:R-:W-:-:S02]  /*3500*/  ISETP.GT.AND P3, PT, R4, RZ, PT ;  /* 0x000000ff0400720c */ /* 0x000fc40003f64270 */
[----:B------:R-:W-:Y:S01]  /*3510*/  MOV R139, R55 ;  /* 0x00000037008b7202 */ /* 0x000fe20000000f00 */
[----:B------:R-:W-:-:S04]  /*3520*/  @P1 FADD.FTZ R2, R171, -R2 ;  /* 0x80000002ab021221 */ /* 0x000fc80000010000 */
[----:B------:R-:W-:Y:S01]  /*3530*/  @P1 FFMA.FTZ R139, R5, R2, R55 ;  /* 0x00000002058b1223 */ /* 0x000fe20000010037 */
[-C--:B0-----:R-:W-:Y:S01]  /*3540*/  FMUL.FTZ R141, R138, R142.reuse ;  /* 0x0000008e8a8d7220 */ /* 0x081fe20000410000 */
[-C--:B------:R-:W-:Y:S01]  /*3550*/  FMUL.FTZ R140, R137, R142.reuse ;  /* 0x0000008e898c7220 */ /* 0x080fe20000410000 */
[----:B------:R-:W-:-:S03]  /*3560*/  FMUL.FTZ R143, R136, R142 ;  /* 0x0000008e888f7220 */ /* 0x000fc60000410000 */
[----:B------:R-:W-:Y:S02]  /*3570*/  SEL R134, R141, R134, P3 ;  /* 0x000000868d867207 */ /* 0x000fe40001800000 */
[----:B------:R-:W-:Y:S02]  /*3580*/  SEL R133, R140, R133, P3 ;  /* 0x000000858c857207 */ /* 0x000fe40001800000 */
[----:B------:R-:W-:Y:S01]  /*3590*/  SEL R132, R143, R132, P3 ;  /* 0x000000848f847207 */ /* 0x000fe20001800000 */
[----:B------:R-:W-:Y:S06]  /*35a0*/  @!P2 BRA `(.L_x_15962) ;  /* 0x000000040068a947 */ /* 0x000fec0003800000 */
[----:B------:R-:W-:Y:S01]  /*35b0*/  FMUL.FTZ R135, R139, R142 ;  /* 0x0000008e8b877220 */ /* 0x000fe20000410000 */
[----:B------:R-:W-:Y:S06]  /*35c0*/  BRA `(.L_x_15962) ;  /* 0x0000000400607947 */ /* 0x000fec0003800000 */
.L_x_15961:
[----:B------:R-:W1:Y:S01]  /*35d0*/  LDC R185, c[0x0][0x40c] ;  /* 0x00010300ffb97b82 */ /* 0x000e620000000800 */
[-CC-:B0-----:R-:W-:Y:S01]  /*35e0*/  @P1 FFMA.FTZ R141, R23, R0.reuse, R183.reuse ;  /* 0x00000000178d1223 */ /* 0x181fe200000100b7 */
        /* <DEDUP_REMOVED lines=12> */
[-C--:B-1----:R-:W-:Y:S01]  /*36b0*/  FMUL.FTZ R141, R2, R185.reuse ;  /* 0x000000b9028d7220 */ /* 0x082fe20000410000 */
        /* <DEDUP_REMOVED lines=12> */
.L_x_15960:
[----:B------:R-:W-:-:S04]  /*3780*/  UISETP.NE.U32.AND UP0, UPT, UR18, URZ, UPT ;  /* 0x000000ff1200728c */ /* 0x000fc8000bf05070 */
[----:B------:R-:W-:-:S06]  /*3790*/  UISETP.NE.AND.EX UP0, UPT, UR19, URZ, UPT, UP0 ;  /* 0x000000ff1300728c */ /* 0x000fcc000bf05300 */
[----:B------:R-:W-:-:S13]  /*37a0*/  PLOP3.LUT P0, PT, PT, PT, UP0, 0x80, 0x8 ;  /* 0x000000000008781c */ /* 0x000fda0003f0f008 */
[----:B------:R-:W-:Y:S05]  /*37b0*/  @!P0 BRA `(.L_x_15963) ;  /* 0x0000000000808947 */ /* 0x000fea0003800000 */
[----:B0-----:R-:W0:Y:S01]  /*37c0*/  LDC R143, c[0x0][0x40c] ;  /* 0x00010300ff8f7b82 */ /* 0x001e220000000800 */
        /* <DEDUP_REMOVED lines=31> */
.L_x_15963:
[-CC-:B0-----:R-:W-:Y:S01]  /*39c0*/  FFMA.FTZ R141, R23, R0.reuse, R183.reuse ;  /* 0x00000000178d7223 */ /* 0x181fe200000100b7 */
[-CC-:B------:R-:W-:Y:S01]  /*39d0*/  FFMA.FTZ R140, R26, R0.reuse, R183.reuse ;  /* 0x000000001a8c7223 */ /* 0x180fe200000100b7 */
[-CC-:B------:R-:W-:Y:S01]  /*39e0*/  FFMA.FTZ R143, R157, R0.reuse, R183.reuse ;  /* 0x000000009d8f7223 */ /* 0x180fe200000100b7 */
[----:B------:R-:W-:Y:S01]  /*39f0*/  @P2 FFMA.FTZ R144, R174, R0, R183 ;  /* 0x00000000ae902223 */ /* 0x000fe200000100b7 */
[----:B------:R-:W-:Y:S01]  /*3a00*/  FADD.FTZ R2, R20, -R141 ;  /* 0x8000008d14027221 */ /* 0x000fe20000010000 */
[----:B------:R-:W-:Y:S01]  /*3a10*/  FADD.FTZ R140, R27, -R140 ;  /* 0x8000008c1b8c7221 */ /* 0x000fe20000010000 */
[----:B------:R-:W-:Y:S01]  /*3a20*/  FADD.FTZ R142, R156, -R143 ;  /* 0x8000008f9c8e7221 */ /* 0x000fe20000010000 */
[----:B------:R-:W-:Y:S01]  /*3a30*/  ISETP.GT.AND P4, PT, R6, RZ, PT ;  /* 0x000000ff0600720c */ /* 0x000fe20003f84270 */
[C---:B------:R-:W-:Y:S01]  /*3a40*/  FMUL.FTZ R2, R5.reuse, R2 ;  /* 0x0000000205027220 */ /* 0x040fe20000410000 */
[C---:B------:R-:W-:Y:S01]  /*3a50*/  FMUL.FTZ R140, R5.reuse, R140 ;  /* 0x0000008c058c7220 */ /* 0x040fe20000410000 */
[----:B------:R-:W-:Y:S01]  /*3a60*/  FMUL.FTZ R142, R5, R142 ;  /* 0x0000008e058e7220 */ /* 0x000fe20000410000 */
[----:B------:R-:W-:Y:S01]  /*3a70*/  @P2 FADD.FTZ R144, R171, -R144 ;  /* 0x80000090ab902221 */ /* 0x000fe20000010000 */
[----:B------:R-:W-:-:S02]  /*3a80*/  ISETP.GT.AND P3, PT, R4, RZ, PT ;  /* 0x000000ff0400720c */ /* 0x000fc40003f64270 */
[----:B------:R-:W-:Y:S01]  /*3a90*/  FSEL R2, R2, RZ, P4 ;  /* 0x000000ff02027208 */ /* 0x000fe20002000000 */
[----:B------:R-:W-:Y:S01]  /*3aa0*/  @P2 FMUL.FTZ R144, R5, R144 ;  /* 0x0000009005902220 */ /* 0x000fe20000410000 */
[----:B------:R-:W-:Y:S02]  /*3ab0*/  FSEL R140, R140, RZ, P4 ;  /* 0x000000ff8c8c7208 */ /* 0x000fe40002000000 */
[----:B------:R-:W-:Y:S01]  /*3ac0*/  FSEL R142, R142, RZ, P4 ;  /* 0x000000ff8e8e7208 */ /* 0x000fe20002000000 */
[----:B------:R-:W-:Y:S01]  /*3ad0*/  FMUL.FTZ R141, R2, UR16 ;  /* 0x00000010028d7c20 */ /* 0x000fe20008410000 */
[----:B------:R-:W-:Y:S01]  /*3ae0*/  @P2 FSEL R144, R144, RZ, P4 ;  /* 0x000000ff90902208 */ /* 0x000fe20002000000 */
[----:B------:R-:W-:Y:S02]  /*3af0*/  FMUL.FTZ R140, R140, UR16 ;  /* 0x000000108c8c7c20 */ /* 0x000fe40008410000 */
[----:B------:R-:W-:Y:S01]  /*3b00*/  FMUL.FTZ R143, R142, UR16 ;  /* 0x000000108e8f7c20 */ /* 0x000fe20008410000 */
[----:B------:R-:W-:Y:S01]  /*3b10*/  SEL R132, R141, R132, P3 ;  /* 0x000000848d847207 */ /* 0x000fe20001800000 */
[----:B------:R-:W-:Y:S01]  /*3b20*/  @P2 FMUL.FTZ R135, R144, UR16 ;  /* 0x0000001090872c20 */ /* 0x000fe20008410000 */
[----:B------:R-:W-:-:S02]  /*3b30*/  SEL R133, R140, R133, P3 ;  /* 0x000000858c857207 */ /* 0x000fc40001800000 */
[----:B------:R-:W-:-:S07]  /*3b40*/  SEL R134, R143, R134, P3 ;  /* 0x000000868f867207 */ /* 0x000fce0001800000 */
.L_x_15962:
[----:B------:R-:W-:Y:S05]  /*3b50*/  BSYNC.RECONVERGENT B2 ;  /* 0x0000000000027941 */ /* 0x000fea0003800200 */
.L_x_15959:
        /* <DEDUP_REMOVED lines=8> */
.L_x_15958:
[----:B------:R-:W-:Y:S05]  /*3be0*/  BSYNC.RECONVERGENT B0 ;  /* 0x0000000000007941 */ /* 0x000fea0003800200 */
.L_x_15957:
        /* <DEDUP_REMOVED lines=11> */
[----:B0-2---:R-:W0:Y:S01]  /*3ca0*/  LDC R142, c[0x0][0x40c] ;  /* 0x00010300ff8e7b82 */ /* 0x005e220000000800 */
        /* <DEDUP_REMOVED lines=26> */
.L_x_15968:
[----:B------:R-:W1:Y:S01]  /*3e50*/  LDC R185, c[0x0][0x40c] ;  /* 0x00010300ffb97b82 */ /* 0x000e620000000800 */
[-CC-:B0-2---:R-:W-:Y:S01]  /*3e60*/  @P1 FFMA.FTZ R141, R21, R0.reuse, R183.reuse ;  /* 0x00000000158d1223 */ /* 0x185fe200000100b7 */
        /* <DEDUP_REMOVED lines=25> */
.L_x_15967:
[----:B------:R-:W-:-:S04]  /*4000*/  UISETP.NE.U32.AND UP0, UPT, UR18, URZ, UPT ;  /* 0x000000ff1200728c */ /* 0x000fc8000bf05070 */
[----:B------:R-:W-:-:S06]  /*4010*/  UISETP.NE.AND.EX UP0, UPT, UR19, URZ, UPT, UP0 ;  /* 0x000000ff1300728c */ /* 0x000fcc000bf05300 */
[----:B------:R-:W-:-:S13]  /*4020*/  PLOP3.LUT P0, PT, PT, PT, UP0, 0x80, 0x8 ;  /* 0x000000000008781c */ /* 0x000fda0003f0f008 */
[----:B------:R-:W-:Y:S05]  /*4030*/  @!P0 BRA `(.L_x_15970) ;  /* 0x0000000000808947 */ /* 0x000fea0003800000 */
[----:B0-2---:R-:W0:Y:S01]  /*4040*/  LDC R143, c[0x0][0x40c] ;  /* 0x00010300ff8f7b82 */ /* 0x005e220000000800 */
        /* <DEDUP_REMOVED lines=31> */
.L_x_15970:
[-CC-:B0-2---:R-:W-:Y:S01]  /*4240*/  FFMA.FTZ R141, R21, R0.reuse, R183.reuse ;  /* 0x00000000158d7223 */ /* 0x185fe200000100b7 */
        /* <DEDUP_REMOVED lines=24> */
.L_x_15969:
[----:B------:R-:W-:Y:S05]  /*43d0*/  BSYNC.RECONVERGENT B2 ;  /* 0x0000000000027941 */ /* 0x000fea0003800200 */
.L_x_15966:
        /* <DEDUP_REMOVED lines=8> */
.L_x_15965:
[----:B------:R-:W-:Y:S05]  /*4460*/  BSYNC.RECONVERGENT B0 ;  /* 0x0000000000007941 */ /* 0x000fea0003800200 */
.L_x_15964:
        /* <DEDUP_REMOVED lines=11> */
[----:B0-23--:R-:W0:Y:S01]  /*4520*/  LDC R142, c[0x0][0x40c] ;  /* 0x00010300ff8e7b82 */ /* 0x00de220000000800 */
        /* <DEDUP_REMOVED lines=26> */
.L_x_15975:
[----:B------:R-:W1:Y:S01]  /*46d0*/  LDC R185, c[0x0][0x40c] ;  /* 0x00010300ffb97b82 */ /* 0x000e620000000800 */
[-CC-:B0-23--:R-:W-:Y:S01]  /*46e0*/  @P1 FFMA.FTZ R141, R19, R0.reuse, R183.reuse ;  /* 0x00000000138d1223 */ /* 0x18dfe200000100b7 */
        /* <DEDUP_REMOVED lines=25> */
.L_x_15974:
[----:B------:R-:W-:-:S04]  /*4880*/  UISETP.NE.U32.AND UP0, UPT, UR18, URZ, UPT ;  /* 0x000000ff1200728c */ /* 0x000fc8000bf05070 */
[----:B------:R-:W-:-:S06]  /*4890*/  UISETP.NE.AND.EX UP0, UPT, UR19, URZ, UPT, UP0 ;  /* 0x000000ff1300728c */ /* 0x000fcc000bf05300 */
[----:B------:R-:W-:-:S13]  /*48a0*/  PLOP3.LUT P0, PT, PT, PT, UP0, 0x80, 0x8 ;  /* 0x000000000008781c */ /* 0x000fda0003f0f008 */
[----:B------:R-:W-:Y:S05]  /*48b0*/  @!P0 BRA `(.L_x_15977) ;  /* 0x0000000000808947 */ /* 0x000fea0003800000 */
[----:B0-23--:R-:W0:Y:S01]  /*48c0*/  LDC R143, c[0x0][0x40c] ;  /* 0x00010300ff8f7b82 */ /* 0x00de220000000800 */
        /* <DEDUP_REMOVED lines=31> */
.L_x_15977:
[-CC-:B0-23--:R-:W-:Y:S01]  /*4ac0*/  FFMA.FTZ R141, R19, R0.reuse, R183.reuse ;  /* 0x00000000138d7223 */ /* 0x18dfe200000100b7 */
        /* <DEDUP_REMOVED lines=24> */
.L_x_15976:
[----:B------:R-:W-:Y:S05]  /*4c50*/  BSYNC.RECONVERGENT B2 ;  /* 0x0000000000027941 */ /* 0x000fea0003800200 */
.L_x_15973:
        /* <DEDUP_REMOVED lines=8> */
.L_x_15972:
[----:B------:R-:W-:Y:S05]  /*4ce0*/  BSYNC.RECONVERGENT B0 ;  /* 0x0000000000007941 */ /* 0x000fea0003800200 */
.L_x_15971:
        /* <DEDUP_REMOVED lines=11> */
[----:B0-234-:R-:W0:Y:S01]  /*4da0*/  LDC R142, c[0x0][0x40c] ;  /* 0x00010300ff8e7b82 */ /* 0x01de220000000800 */
        /* <DEDUP_REMOVED lines=26> */
.L_x_15982:
[----:B------:R-:W1:Y:S01]  /*4f50*/  LDC R185, c[0x0][0x40c] ;  /* 0x00010300ffb97b82 */ /* 0x000e620000000800 */
[-CC-:B0-234-:R-:W-:Y:S01]  /*4f60*/  @P1 FFMA.FTZ R141, R17, R0.reuse, R183.reuse ;  /* 0x00000000118d1223 */ /* 0x19dfe200000100b7 */
        /* <DEDUP_REMOVED lines=25> */
.L_x_15981:
[----:B------:R-:W-:-:S04]  /*5100*/  UISETP.NE.U32.AND UP0, UPT, UR18, URZ, UPT ;  /* 0x000000ff1200728c */ /* 0x000fc8000bf05070 */
[----:B------:R-:W-:-:S06]  /*5110*/  UISETP.NE.AND.EX UP0, UPT, UR19, URZ, UPT, UP0 ;  /* 0x000000ff1300728c */ /* 0x000fcc000bf05300 */
[----:B------:R-:W-:-:S13]  /*5120*/  PLOP3.LUT P0, PT, PT, PT, UP0, 0x80, 0x8 ;  /* 0x000000000008781c */ /* 0x000fda0003f0f008 */
[----:B------:R-:W-:Y:S05]  /*5130*/  @!P0 BRA `(.L_x_15984) ;  /* 0x0000000000808947 */ /* 0x000fea0003800000 */
[----:B0-234-:R-:W0:Y:S01]  /*5140*/  LDC R143, c[0x0][0x40c] ;  /* 0x00010300ff8f7b82 */ /* 0x01de220000000800 */
        /* <DEDUP_REMOVED lines=31> */
.L_x_15984:
[-CC-:B0-234-:R-:W-:Y:S01]  /*5340*/  FFMA.FTZ R141, R17, R0.reuse, R183.reuse ;  /* 0x00000000118d7223 */ /* 0x19dfe200000100b7 */
        /* <DEDUP_REMOVED lines=24> */
.L_x_15983:
[----:B------:R-:W-:Y:S05]  /*54d0*/  BSYNC.RECONVERGENT B2 ;  /* 0x0000000000027941 */ /* 0x000fea0003800200 */
.L_x_15980:
        /* <DEDUP_REMOVED lines=8> */
.L_x_15979:
[----:B------:R-:W-:Y:S05]  /*5560*/  BSYNC.RECONVERGENT B0 ;  /* 0x0000000000007941 */ /* 0x000fea0003800200 */
.L_x_15978:
        /* <DEDUP_REMOVED lines=38> */
.L_x_15989:
        /* <DEDUP_REMOVED lines=27> */
.L_x_15988:
        /* <DEDUP_REMOVED lines=36> */
.L_x_15991:
        /* <DEDUP_REMOVED lines=25> */
.L_x_15990:
[----:B------:R-:W-:Y:S05]  /*5d50*/  BSYNC.RECONVERGENT B2 ;  /* 0x0000000000027941 */ /* 0x000fea0003800200 */
.L_x_15987:
        /* <DEDUP_REMOVED lines=8> */
.L_x_15986:
[----:B------:R-:W-:Y:S05]  /*5de0*/  BSYNC.RECONVERGENT B0 ;  /* 0x0000000000007941 */ /* 0x000fea0003800200 */
.L_x_15985:
        /* <DEDUP_REMOVED lines=38> */
.L_x_15996:
        /* <DEDUP_REMOVED lines=27> */
.L_x_15995:
        /* <DEDUP_REMOVED lines=36> */
.L_x_15998:
        /* <DEDUP_REMOVED lines=25> */
.L_x_15997:
[----:B------:R-:W-:Y:S05]  /*65d0*/  BSYNC.RECONVERGENT B2 ;  /* 0x0000000000027941 */ /* 0x000fea0003800200 */
.L_x_15994:
        /* <DEDUP_REMOVED lines=8> */
.L_x_15993:
[----:B------:R-:W-:Y:S05]  /*6660*/  BSYNC.RECONVERGENT B0 ;  /* 0x0000000000007941 */ /* 0x000fea0003800200 */
.L_x_15992:
        /* <DEDUP_REMOVED lines=26> */
[----:B------:R-:W-:Y:S01]  /*6810*/  @P1 FADD.FTZ R140, R187, -R140 ;  /* 0x8000008cbb8c1221 */ /* 0x000fe20000010000 */
[----:B------:R-:W-:-:S03]  /*6820*/  MOV R139, R131 ;  /* 0x00000083008b7202 */ /* 0x000fc60000000f00 */
        /* <DEDUP_REMOVED lines=10> */
.L_x_16003:
        /* <DEDUP_REMOVED lines=27> */
.L_x_16002:
        /* <DEDUP_REMOVED lines=21> */
[----:B------:R-:W-:Y:S02]  /*6bd0*/  FSEL R137, R137, RZ, P3 ;  /* 0x000000ff89897208 */ /* 0x000fe40001800000 */
[----:B------:R-:W-:Y:S01]  /*6be0*/  FSEL R2, R2, RZ, P3 ;  /* 0x000000ff02027208 */ /* 0x000fe20001800000 */
[-C--:B0-----:R-:W-:Y:S01]  /*6bf0*/  FMUL.FTZ R139, R138, R141.reuse ;  /* 0x0000008d8a8b7220 */ /* 0x081fe20000410000 */
[-C--:B------:R-:W-:Y:S01]  /*6c00*/  FMUL.FTZ R5, R136, R141.reuse ;  /* 0x0000008d88057220 */ /* 0x080fe20000410000 */
[----:B------:R-:W-:-:S03]  /*6c10*/  FMUL.FTZ R0, R137, R141 ;  /* 0x0000008d89007220 */ /* 0x000fc60000410000 */
[----:B------:R-:W-:Y:S02]  /*6c20*/  SEL R134, R139, R134, P1 ;  /* 0x000000868b867207 */ /* 0x000fe40000800000 */
[----:B------:R-:W-:Y:S02]  /*6c30*/  SEL R132, R5, R132, P1 ;  /* 0x0000008405847207 */ /* 0x000fe40000800000 */
[----:B------:R-:W-:Y:S02]  /*6c40*/  SEL R133, R0, R133, P1 ;  /* 0x0000008500857207 */ /* 0x000fe40000800000 */
[----:B------:R-:W-:Y:S01]  /*6c50*/  MOV R139, R2 ;  /* 0x00000002008b7202 */ /* 0x000fe20000000f00 */
[----:B------:R-:W-:Y:S06]  /*6c60*/  @!P2 BRA `(.L_x_16004) ;  /* 0x00000000006ca947 */ /* 0x000fec0003800000 */
[----:B------:R-:W-:Y:S01]  /*6c70*/  FMUL.FTZ R135, R2, R141 ;  /* 0x0000008d02877220 */ /* 0x000fe20000410000 */
[----:B------:R-:W-:Y:S06]  /*6c80*/  BRA `(.L_x_16004) ;  /* 0x0000000000647947 */ /* 0x000fec0003800000 */
.L_x_16005:
[----:B------:R-:W-:Y:S01]  /*6c90*/  ISETP.GT.AND P3, PT, R6, RZ, PT ;  /* 0x000000ff0600720c */ /* 0x000fe20003f64270 */
[-CC-:B------:R-:W-:Y:S01]  /*6ca0*/  FFMA.FTZ R2, R13, R0.reuse, R183.reuse ;  /* 0x000000000d027223 */ /* 0x180fe200000100b7 */
[-CC-:B------:R-:W-:Y:S01]  /*6cb0*/  FFMA.FTZ R6, R152, R0.reuse, R183.reuse ;  /* 0x0000000098067223 */ /* 0x180fe200000100b7 */
[-CC-:B0-234-:R-:W-:Y:S01]  /*6cc0*/  FFMA.FTZ R141, R169, R0.reuse, R183.reuse ;  /* 0x00000000a98d7223 */ /* 0x19dfe200000100b7 */
        /* <DEDUP_REMOVED lines=9> */
[----:B------:R-:W-:-:S02]  /*6d60*/  ISETP.GT.AND P1, PT, R4, RZ, PT ;  /* 0x000000ff0400720c */ /* 0x000fc40003f24270 */
[----:B------:R-:W-:Y:S02]  /*6d70*/  FSEL R2, R2, RZ, P3 ;  /* 0x000000ff02027208 */ /* 0x000fe40001800000 */
[----:B------:R-:W-:Y:S02]  /*6d80*/  FSEL R6, R6, RZ, P3 ;  /* 0x000000ff06067208 */ /* 0x000fe40001800000 */
[----:B------:R-:W-:Y:S01]  /*6d90*/  FSEL R0, R0, RZ, P3 ;  /* 0x000000ff00007208 */ /* 0x000fe20001800000 */
[----:B------:R-:W-:Y:S01]  /*6da0*/  FMUL.FTZ R5, R2, UR16 ;  /* 0x0000001002057c20 */ /* 0x000fe20008410000 */
[----:B------:R-:W-:Y:S01]  /*6db0*/  FSEL R140, R140, RZ, P3 ;  /* 0x000000ff8c8c7208 */ /* 0x000fe20001800000 */
[----:B------:R-:W-:Y:S02]  /*6dc0*/  FMUL.FTZ R6, R6, UR16 ;  /* 0x0000001006067c20 */ /* 0x000fe40008410000 */
[----:B------:R-:W-:Y:S01]  /*6dd0*/  FMUL.FTZ R141, R0, UR16 ;  /* 0x00000010008d7c20 */ /* 0x000fe20008410000 */
[----:B------:R-:W-:Y:S01]  /*6de0*/  SEL R132, R5, R132, P1 ;  /* 0x0000008405847207 */ /* 0x000fe20000800000 */
[----:B------:R-:W-:Y:S01]  /*6df0*/  @P2 FMUL.FTZ R135, R140, UR16 ;  /* 0x000000108c872c20 */ /* 0x000fe20008410000 */
[----:B------:R-:W-:-:S02]  /*6e00*/  SEL R133, R6, R133, P1 ;  /* 0x0000008506857207 */ /* 0x000fc40000800000 */
[----:B------:R-:W-:-:S07]  /*6e10*/  SEL R134, R141, R134, P1 ;  /* 0x000000868d867207 */ /* 0x000fce0000800000 */
.L_x_16004:
[----:B------:R-:W-:Y:S05]  /*6e20*/  BSYNC.RECONVERGENT B2 ;  /* 0x0000000000027941 */ /* 0x000fea0003800200 */
.L_x_16001:
[----:B------:R-:W0:Y:S08]  /*6e30*/  @P0 LDC.64 R140, c[0x0][0x478] ;  /* 0x00011e00ff8c0b82 */ /* 0x000e300000000a00 */
[----:B------:R-:W1:Y:S01]  /*6e40*/  @P2 LDC.64 R4, c[0x0][0x468] ;  /* 0x00011a00ff042b82 */ /* 0x000e620000000a00 */
[----:B0-----:R-:W-:-:S05]  /*6e50*/  @P0 IMAD.WIDE.U32 R140, R147, 0x10, R140 ;  /* 0x00000010938c0825 */ /* 0x001fca00078e008c */
[----:B------:R0:W-:Y:S01]  /*6e60*/  @P0 STG.E.128 desc[UR6][R140.64], R136 ;  /* 0x000000888c000986 */ /* 0x0001e2000c101d06 */
[----:B-1----:R-:W-:-:S05]  /*6e70*/  @P2 IMAD.WIDE.U32 R4, R145, 0x10, R4 ;  /* 0x0000001091042825 */ /* 0x002fca00078e0004 */
[----:B------:R0:W-:Y:S02]  /*6e80*/  @P2 STG.E.128 desc[UR6][R4.64], R132 ;  /* 0x0000008404002986 */ /* 0x0001e4000c101d06 */
.L_x_16000:
[----:B------:R-:W-:Y:S05]  /*6e90*/  BSYNC.RECONVERGENT B0 ;  /* 0x0000000000007941 */ /* 0x000fea0003800200 */
.L_x_15999:
[----:B0-----:R-:W0:Y:S02]  /*6ea0*/  LDC.64 R4, c[0x0][0x380] ;  /* 0x0000e000ff047b82 */ /* 0x001e240000000a00 */
[----:B0-----:R-:W-:-:S04]  /*6eb0*/  LEA R7, R4, R7, 0x2 ;  /* 0x0000000704077211 */ /* 0x001fc800078e10ff */
[----:B------:R-:W-:-:S13]  /*6ec0*/  ISETP.GE.AND P0, PT, R7, R5, PT ;  /* 0x000000050700720c */ /* 0x000fda0003f06270 */
[----:B------:R-:W-:Y:S05]  /*6ed0*/  @!P0 BRA `(.L_x_16006) ;  /* 0xffffff9c00048947 */ /* 0x000fea000383ffff */
.L_x_15931:
[----:B------:R-:W-:Y:S05]  /*6ee0*/  BSYNC B1 ;  /* 0x0000000000017941 */ /* 0x000fea0003800000 */
.L_x_15930:
[----:B-----5:R-:W0:Y:S01]  /*6ef0*/  S2R R5, SR_CgaCtaId ;  /* 0x0000000000057919 */ /* 0x020e220000008800 */
        /* <DEDUP_REMOVED lines=255> */
.L_x_15949:
[----:B----4-:R-:W-:Y:S01]  /*7ef0*/  HFMA2 R184, -RZ, RZ, 0, 5.9604644775390625e-08 ;  /* 0x00000001ffb87431 */ /* 0x010fe200000001ff */
[----:B------:R-:W-:Y:S01]  /*7f00*/  BSSY B0, `(.L_x_16007) ;  /* 0x0000007000007945 */ /* 0x000fe20003800000 */
[----:B------:R-:W-:Y:S02]  /*7f10*/  MOV R185, R189 ;  /* 0x000000bd00b97202 */ /* 0x000fe40000000f00 */
[----:B------:R-:W-:Y:S02]  /*7f20*/  MOV R195, 0x1f ;  /* 0x0000001f00c37802 */ /* 0x000fe40000000f00 */
[----:B------:R-:W-:-:S07]  /*7f30*/  MOV R182, 0xffffffff ;  /* 0xffffffff00b67802 */ /* 0x000fce0000000f00 */
[----:B------:R-:W-:Y:S05]  /*7f40*/  WARPSYNC.COLLECTIVE R182, `(.L_x_16008) ;  /* 0x00000000b6087348 */ /* 0x000fea0003c00000 */
[----:B------:R0:W1:Y:S02]  /*7f50*/  SHFL.BFLY P0, R183, R185, R184, R195 ;  /* 0x0c0000b8b9b77389 */ /* 0x00006400000000c3 */
[----:B01----:R-:W-:Y:S05]  /*7f60*/  ENDCOLLECTIVE ;  /* 0x000000000000791b */ /* 0x003fea0003800000 */
.L_x_16008:
[----:B------:R-:W-:Y:S05]  /*7f70*/  BSYNC B0 ;  /* 0x0000000000007941 */ /* 0x000fea0003800000 */
.L_x_16007:
        /* <DEDUP_REMOVED lines=8> */
.L_x_16009:
[----:B------:R-:W-:Y:S01]  /*8000*/  FADD.FTZ R140, R140, R189 ;  /* 0x000000bd8c8c7221 */ /* 0x000fe20000010000 */
[----:B------:R-:W-:-:S04]  /*8010*/  HFMA2 R184, -RZ, RZ, 0, 1.1920928955078125e-07 ;  /* 0x00000002ffb87431 */ /* 0x000fc800000001ff */
[----:B------:R-:W-:Y:S02]  /*8020*/  MOV R185, R140 ;  /* 0x0000008c00b97202 */ /* 0x000fe40000000f00 */
[----:B------:R-:W-:-:S07]  /*8030*/  MOV R141, R183 ;  /* 0x000000b7008d7202 */ /* 0x000fce0000000f00 */
[----:B------:R-:W-:Y:S05]  /*8040*/  WARPSYNC.COLLECTIVE R182, `(.L_x_16010) ;  /* 0x00000000b6087348 */ /* 0x000fea0003c00000 */
[----:B------:R0:W1:Y:S02]  /*8050*/  SHFL.BFLY P0, R183, R185, R184, R195 ;  /* 0x0c0000b8b9b77389 */ /* 0x00006400000000c3 */
[----:B01----:R-:W-:Y:S05]  /*8060*/  ENDCOLLECTIVE ;  /* 0x000000000000791b */ /* 0x003fea0003800000 */
.L_x_16010:
[----:B------:R-:W-:-:S05]  /*8070*/  FADD.FTZ R141, R141, R192 ;  /* 0x000000c08d8d7221 */ /* 0x000fca0000010000 */
[----:B------:R-:W-:Y:S02]  /*8080*/  MOV R185, R141 ;  /* 0x0000008d00b97202 */ /* 0x000fe40000000f00 */
[----:B------:R-:W-:-:S07]  /*8090*/  MOV R143, R183 ;  /* 0x000000b7008f7202 */ /* 0x000fce0000000f00 */
[----:B------:R-:W-:Y:S05]  /*80a0*/  WARPSYNC.COLLECTIVE R182, `(.L_x_16011) ;  /* 0x00000000b6087348 */ /* 0x000fea0003c00000 */
[----:B------:R0:W1:Y:S02]  /*80b0*/  SHFL.BFLY P0, R183, R185, R184, R195 ;  /* 0x0c0000b8b9b77389 */ /* 0x00006400000000c3 */
[----:B01----:R-:W-:Y:S05]  /*80c0*/  ENDCOLLECTIVE ;  /* 0x000000000000791b */ /* 0x003fea0003800000 */
.L_x_16011:
[----:B------:R-:W-:Y:S01]  /*80d0*/  FADD.FTZ R143, R140, R143 ;  /* 0x0000008f8c8f7221 */ /* 0x000fe20000010000 */
[----:B------:R-:W-:-:S04]  /*80e0*/  HFMA2 R184, -RZ, RZ, 0, 2.384185791015625e-07 ;  /* 0x00000004ffb87431 */ /* 0x000fc800000001ff */
[----:B------:R-:W-:Y:S02]  /*80f0*/  MOV R185, R143 ;  /* 0x0000008f00b97202 */ /* 0x000fe40000000f00 */
[----:B------:R-:W-:-:S07]  /*8100*/  MOV R142, R183 ;  /* 0x000000b7008e7202 */ /* 0x000fce0000000f00 */
[----:B------:R-:W-:Y:S05]  /*8110*/  WARPSYNC.COLLECTIVE R182, `(.L_x_16012) ;  /* 0x00000000b6087348 */ /* 0x000fea0003c00000 */
[----:B------:R0:W1:Y:S02]  /*8120*/  SHFL.BFLY P0, R183, R185, R184, R195 ;  /* 0x0c0000b8b9b77389 */ /* 0x00006400000000c3 */
[----:B01----:R-:W-:Y:S05]  /*8130*/  ENDCOLLECTIVE ;  /* 0x000000000000791b */ /* 0x003fea0003800000 */
.L_x_16012:
[----:B------:R-:W-:-:S05]  /*8140*/  FADD.FTZ R142, R141, R142 ;  /* 0x0000008e8d8e7221 */ /* 0x000fca0000010000 */
[----:B------:R-:W-:Y:S02]  /*8150*/  MOV R185, R142 ;  /* 0x0000008e00b97202 */ /* 0x000fe40000000f00 */
[----:B------:R-:W-:-:S07]  /*8160*/  MOV R144, R183 ;  /* 0x000000b700907202 */ /* 0x000fce0000000f00 */
[----:B------:R-:W-:Y:S05]  /*8170*/  WARPSYNC.COLLECTIVE R182, `(.L_x_16013) ;  /* 0x00000000b6087348 */ /* 0x000fea0003c00000 */
[----:B------:R0:W1:Y:S02]  /*8180*/  SHFL.BFLY P0, R183, R185, R184, R195 ;  /* 0x0c0000b8b9b77389 */ /* 0x00006400000000c3 */
[----:B01----:R-:W-:Y:S05]  /*8190*/  ENDCOLLECTIVE ;  /* 0x000000000000791b */ /* 0x003fea0003800000 */
.L_x_16013:
[----:B------:R-:W-:Y:S01]  /*81a0*/  FADD.FTZ R144, R143, R144 ;  /* 0x000000908f907221 */ /* 0x000fe20000010000 */
[----:B------:R-:W-:-:S04]  /*81b0*/  HFMA2 R184, -RZ, RZ, 0, 4.76837158203125e-07 ;  /* 0x00000008ffb87431 */ /* 0x000fc800000001ff */
[----:B------:R-:W-:Y:S02]  /*81c0*/  MOV R185, R144 ;  /* 0x0000009000b97202 */ /* 0x000fe40000000f00 */
[----:B------:R-:W-:-:S07]  /*81d0*/  MOV R145, R183 ;  /* 0x000000b700917202 */ /* 0x000fce0000000f00 */
[----:B------:R-:W-:Y:S05]  /*81e0*/  WARPSYNC.COLLECTIVE R182, `(.L_x_16014) ;  /* 0x00000000b6087348 */ /* 0x000fea0003c00000 */
[----:B------:R0:W1:Y:S02]  /*81f0*/  SHFL.BFLY P0, R183, R185, R184, R195 ;  /* 0x0c0000b8b9b77389 */ /* 0x00006400000000c3 */
[----:B01----:R-:W-:Y:S05]  /*8200*/  ENDCOLLECTIVE ;  /* 0x000000000000791b */ /* 0x003fea0003800000 */
.L_x_16014:
[----:B------:R-:W-:-:S05]  /*8210*/  FADD.FTZ R145, R142, R145 ;  /* 0x000000918e917221 */ /* 0x000fca0000010000 */
[----:B------:R-:W-:Y:S02]  /*8220*/  MOV R185, R145 ;  /* 0x0000009100b97202 */ /* 0x000fe40000000f00 */
[----:B------:R-:W-:-:S07]  /*8230*/  MOV R147, R183 ;  /* 0x000000b700937202 */ /* 0x000fce0000000f00 */
[----:B------:R-:W-:Y:S05]  /*8240*/  WARPSYNC.COLLECTIVE R182, `(.L_x_16015) ;  /* 0x00000000b6087348 */ /* 0x000fea0003c00000 */
[----:B------:R0:W1:Y:S02]  /*8250*/  SHFL.BFLY P0, R183, R185, R184, R195 ;  /* 0x0c0000b8b9b77389 */ /* 0x00006400000000c3 */
[----:B01----:R-:W-:Y:S05]  /*8260*/  ENDCOLLECTIVE ;  /* 0x000000000000791b */ /* 0x003fea0003800000 */
.L_x_16015:
[----:B------:R-:W-:Y:S01]  /*8270*/  FADD.FTZ R147, R144, R147 ;  /* 0x0000009390937221 */ /* 0x000fe20000010000 */
[----:B------:R-:W-:-:S04]  /*8280*/  HFMA2 R184, -RZ, RZ, 0, 9.5367431640625e-07 ;  /* 0x00000010ffb87431 */ /* 0x000fc800000001ff */
[----:B------:R-:W-:Y:S02]  /*8290*/  MOV R185, R147 ;  /* 0x0000009300b97202 */ /* 0x000fe40000000f00 */
[----:B------:R-:W-:-:S07]  /*82a0*/  MOV R146, R183 ;  /* 0x000000b700927202 */ /* 0x000fce0000000f00 */
[----:B------:R-:W-:Y:S05]  /*82b0*/  WARPSYNC.COLLECTIVE R182, `(.L_x_16016) ;  /* 0x00000000b6087348 */ /* 0x000fea0003c00000 */
[----:B------:R0:W1:Y:S02]  /*82c0*/  SHFL.BFLY P0, R183, R185, R184, R195 ;  /* 0x0c0000b8b9b77389 */ /* 0x00006400000000c3 */
[----:B01----:R-:W-:Y:S05]  /*82d0*/  ENDCOLLECTIVE ;  /* 0x000000000000791b */ /* 0x003fea0003800000 */
.L_x_16016:
[----:B------:R-:W-:-:S05]  /*82e0*/  FADD.FTZ R146, R145, R146 ;  /* 0x0000009291927221 */ /* 0x000fca0000010000 */
[----:B------:R-:W-:Y:S02]  /*82f0*/  MOV R185, R146 ;  /* 0x0000009200b97202 */ /* 0x000fe40000000f00 */
[----:B------:R-:W-:-:S07]  /*8300*/  MOV R140, R183 ;  /* 0x000000b7008c7202 */ /* 0x000fce0000000f00 */
[----:B------:R-:W-:Y:S05]  /*8310*/  WARPSYNC.COLLECTIVE R182, `(.L_x_16017) ;  /* 0x00000000b6087348 */ /* 0x000fea0003c00000 */
[----:B------:R0:W1:Y:S02]  /*8320*/  SHFL.BFLY P0, R183, R185, R184, R195 ;  /* 0x0c0000b8b9b77389 */ /* 0x00006400000000c3 */
[----:B01----:R-:W-:Y:S05]  /*8330*/  ENDCOLLECTIVE ;  /* 0x000000000000791b */ /* 0x003fea0003800000 */
.L_x_16017:
[----:B------:R-:W-:Y:S01]  /*8340*/  MOV R141, R183 ;  /* 0x000000b7008d7202 */ /* 0x000fe20000000f00 */
[----:B------:R-:W-:Y:S06]  /*8350*/  BRA `(.L_x_16018) ;  /* 0xffffffa400a07947 */ /* 0x000fec000383ffff */
.L_x_16019:
        /* <DEDUP_REMOVED lines=10> */
.L_x_20108:


//--------------------- .text._ZN10layer_norm13ln_bwd_kernelINS_13Kernel_traitsI6__halfffffjLj1024ELj1ELj4ELj1ELj16ENS_18Kernel_traits_baseILj1024ES2_ffffjLj128EEEEELb0ELb0ELb1ELb1EEEvNS_9BwdParamsE --------------------------
	.section	.text._ZN10layer_norm13ln_bwd_kernelINS_13Kernel_traitsI6__halfffffjLj1024ELj1ELj4ELj1ELj16ENS_18Kernel_traits_baseILj1024ES2_ffffjLj128EEEEELb0ELb0ELb1ELb1EEEvNS_9BwdParamsE,"ax",@progbits
	.align	128
        .global         _ZN10layer_norm13ln_bwd_kernelINS_13Kernel_traitsI6__halfffffjLj1024ELj1ELj4ELj1ELj16ENS_18Kernel_traits_baseILj1024ES2_ffffjLj128EEEEELb0ELb0ELb1ELb1EEEvNS_9BwdParamsE
        .type           _ZN10layer_norm13ln_bwd_kernelINS_13Kernel_traitsI6__halfffffjLj1024ELj1ELj4ELj1ELj16ENS_18Kernel_traits_baseILj1024ES2_ffffjLj128EEEEELb0ELb0ELb1ELb1EEEvNS_9BwdParamsE,@function
        .size           _ZN10layer_norm13ln_bwd_kernelINS_13Kernel_traitsI6__halfffffjLj1024ELj1ELj4ELj1ELj16ENS_18Kernel_traits_baseILj1024ES2_ffffjLj128EEEEELb0ELb0ELb1ELb1EEEvNS_9BwdParamsE,(.L_x_20109 - _ZN10layer_norm13ln_bwd_kernelINS_13Kernel_traitsI6__halfffffjLj1024ELj1ELj4ELj1ELj16ENS_18Kernel_traits_baseILj1024ES2_ffffjLj128EEEEELb0ELb0ELb1ELb1EEEvNS_9BwdParamsE)
        .other          _ZN10layer_norm13ln_bwd_kernelINS_13Kernel_traitsI6__halfffffjLj1024ELj1ELj4ELj1ELj16ENS_18Kernel_traits_baseILj1024ES2_ffffjLj128EEEEELb0ELb0ELb1ELb1EEEvNS_9BwdParamsE,@"STO_CUDA_ENTRY STV_DEFAULT"
_ZN10layer_norm13ln_bwd_kernelINS_13Kernel_traitsI6__halfffffjLj1024ELj1ELj4ELj1ELj16ENS_18Kernel_traits_baseILj1024ES2_ffffjLj128EEEEELb0ELb0ELb1ELb1EEEvNS_9BwdParamsE:
.text._ZN10layer_norm13ln_bwd_kernelINS_13Kernel_traitsI6__halfffffjLj1024ELj1ELj4ELj1ELj16ENS_18Kernel_traits_baseILj1024ES2_ffffjLj128EEEEELb0ELb0ELb1ELb1EEEvNS_9BwdParamsE:
        /* <DEDUP_REMOVED lines=52> */
[----:B------:R-:W2:Y:S04]  /*0340*/  LDG.E.64 R188, desc[UR6][R2.64+0x600] ;  /* 0x0006000602bc7981 */ /* 0x000ea8000c1e1b00 */
[----:B------:R-:W3:Y:S04]  /*0350*/  LDG.E.64 R184, desc[UR6][R2.64+0x400] ;  /* 0x0004000602b87981 */ /* 0x000ee8000c1e1b00 */
[----:B------:R-:W4:Y:S04]  /*0360*/  LDG.E.64 R190, desc[UR6][R2.64+0x700] ;  /* 0x0007000602be7981 */ /* 0x000f28000c1e1b00 */
[----:B------:R-:W5:Y:S04]  /*0370*/  LDG.E.64 R182, desc[UR6][R2.64+0x300] ;  /* 0x0003000602b67981 */ /* 0x000f68000c1e1b00 */
[----:B------:R-:W5:Y:S04]  /*0380*/  LDG.E.64 R180, desc[UR6][R2.64+0x200] ;  /* 0x0002000602b47981 */ /* 0x000f68000c1e1b00 */
[----:B------:R-:W5:Y:S04]  /*0390*/  LDG.E.64 R186, desc[UR6][R2.64+0x500] ;  /* 0x0005000602ba7981 */ /* 0x000f68000c1e1b00 */
[----:B------:R-:W5:Y:S04]  /*03a0*/  LDG.E.64 R178, desc[UR6][R2.64+0x100] ;  /* 0x0001000602b27981 */ /* 0x000f68000c1e1b00 */
[----:B------:R0:W5:Y:S01]  /*03b0*/  LDG.E.64 R176, desc[UR6][R2.64] ;  /* 0x0000000602b07981 */ /* 0x000162000c1e1b00 */
[----:B------:R-:W-:Y:S01]  /*03c0*/  HFMA2 R120, -RZ, RZ, 0, 0 ;  /* 0x00000000ff787431 */ /* 0x000fe200000001ff */
[----:B--2---:R-:W-:-:S02]  /*03d0*/  SHF.R.U64 R201, R188, 0x10, R189 ;  /* 0x00000010bcc97819 */ /* 0x004fc400000012bd */
[----:B------:R-:W-:Y:S02]  /*03e0*/  SHF.R.U32.HI R0, RZ, 0x10, R189 ;  /* 0x00000010ff007819 */ /* 0x000fe400000116bd */
[--C-:B---3--:R-:W-:Y:S02]  /*03f0*/  SHF.R.U64 R203, R184, 0x10, R185.reuse ;  /* 0x00000010b8cb7819 */ /* 0x108fe400000012b9 */
[----:B------:R-:W-:Y:S02]  /*0400*/  PRMT R201, R201, 0x5410, R0 ;  /* 0x00005410c9c97816 */ /* 0x000fe40000000000 */
[----:B------:R-:W-:Y:S02]  /*0410*/  SHF.R.U32.HI R0, RZ, 0x10, R185 ;  /* 0x00000010ff007819 */ /* 0x000fe400000116b9 */
[----:B----4-:R-:W-:Y:S02]  /*0420*/  SHF.R.U64 R200, R190, 0x10, R191 ;  /* 0x00000010bec87819 */ /* 0x010fe400000012bf */
[----:B------:R-:W-:-:S02]  /*0430*/  PRMT R203, R203, 0x5410, R0 ;  /* 0x00005410cbcb7816 */ /* 0x000fc40000000000 */
[----:B------:R-:W-:Y:S02]  /*0440*/  SHF.R.U32.HI R4, RZ, 0x10, R191 ;  /* 0x00000010ff047819 */ /* 0x000fe400000116bf */
[--C-:B-----5:R-:W-:Y:S02]  /*0450*/  SHF.R.U64 R204, R182, 0x10, R183.reuse ;  /* 0x00000010b6cc7819 */ /* 0x120fe400000012b7 */
[----:B0-----:R-:W-:Y:S02]  /*0460*/  SHF.R.U32.HI R2, RZ, 0x10, R183 ;  /* 0x00000010ff027819 */ /* 0x001fe400000116b7 */
[--C-:B------:R-:W-:Y:S02]  /*0470*/  SHF.R.U64 R205, R180, 0x10, R181.reuse ;  /* 0x00000010b4cd7819 */ /* 0x100fe400000012b5 */
[----:B------:R-:W-:Y:S02]  /*0480*/  SHF.R.U32.HI R0, RZ, 0x10, R181 ;  /* 0x00000010ff007819 */ /* 0x000fe400000116b5 */
[----:B------:R-:W-:-:S02]  /*0490*/  PRMT R200, R200, 0x5410, R4 ;  /* 0x00005410c8c87816 */ /* 0x000fc40000000004 */
[----:B------:R-:W-:Y:S02]  /*04a0*/  PRMT R204, R204, 0x5410, R2 ;  /* 0x00005410cccc7816 */ /* 0x000fe40000000002 */
[----:B------:R-:W-:Y:S02]  /*04b0*/  PRMT R205, R205, 0x5410, R0 ;  /* 0x00005410cdcd7816 */ /* 0x000fe40000000000 */
[--C-:B------:R-:W-:Y:S02]  /*04c0*/  SHF.R.U64 R202, R186, 0x10, R187.reuse ;  /* 0x00000010baca7819 */ /* 0x100fe400000012bb */
[----:B------:R-:W-:Y:S02]  /*04d0*/  SHF.R.U32.HI R4, RZ, 0x10, R187 ;  /* 0x00000010ff047819 */ /* 0x000fe400000116bb */
[--C-:B------:R-:W-:Y:S02]  /*04e0*/  SHF.R.U64 R206, R178, 0x10, R179.reuse ;  /* 0x00000010b2ce7819 */ /* 0x100fe400000012b3 */
[----:B------:R-:W-:-:S02]  /*04f0*/  SHF.R.U32.HI R2, RZ, 0x10, R179 ;  /* 0x00000010ff027819 */ /* 0x000fc400000116b3 */
[--C-:B------:R-:W-:Y:S02]  /*0500*/  SHF.R.U64 R207, R176, 0x10, R177.reuse ;  /* 0x00000010b0cf7819 */ /* 0x100fe400000012b1 */
[----:B------:R-:W-:Y:S02]  /*0510*/  SHF.R.U32.HI R0, RZ, 0x10, R177 ;  /* 0x00000010ff007819 */ /* 0x000fe400000116b1 */
[----:B------:R-:W-:Y:S02]  /*0520*/  PRMT R202, R202, 0x5410, R4 ;  /* 0x00005410caca7816 */ /* 0x000fe40000000004 */
[----:B------:R-:W-:Y:S02]  /*0530*/  PRMT R206, R206, 0x5410, R2 ;  /* 0x00005410cece7816 */ /* 0x000fe40000000002 */
[----:B------:R-:W-:-:S07]  /*0540*/  PRMT R207, R207, 0x5410, R0 ;  /* 0x00005410cfcf7816 */ /* 0x000fce0000000000 */
.L_x_16066:
        /* <DEDUP_REMOVED lines=15> */
[----:B------:R-:W1:Y:S01]  /*0640*/  LDC.64 R20, c[0x0][0x3c0] ;  /* 0x0000f000ff147b82 */ /* 0x000e620000000a00 */
[----:B------:R-:W-:Y:S01]  /*0650*/  IMAD R0, R9, UR9, RZ ;  /* 0x0000000909007c24 */ /* 0x000fe2000f8e02ff */
[----:B------:R-:W-:-:S04]  /*0660*/  IADD3 R4, PT, PT, R15, -0x1, RZ ;  /* 0xffffffff0f047810 */ /* 0x000fc80007ffe0ff */
[----:B------:R-:W-:Y:S01]  /*0670*/  SHF.R.S32.HI R5, RZ, 0x1f, R0 ;  /* 0x0000001fff057819 */ /* 0x000fe20000011400 */
[----:B------:R-:W-:Y:S01]  /*0680*/  IMAD R4, R4, UR9, RZ ;  /* 0x0000000904047c24 */ /* 0x000fe2000f8e02ff */
[----:B------:R-:W2:Y:S02]  /*0690*/  LDC.64 R10, c[0x0][0x3a8] ;  /* 0x0000ea00ff0a7b82 */ /* 0x000ea40000000a00 */
[----:B------:R-:W-:Y:S02]  /*06a0*/  LEA.HI R5, R5, R0, RZ, 0x2 ;  /* 0x0000000005057211 */ /* 0x000fe400078f10ff */
[----:B------:R-:W-:-:S04]  /*06b0*/  SHF.R.S32.HI R7, RZ, 0x1f, R4 ;  /* 0x0000001fff077819 */ /* 0x000fc80000011404 */
[----:B------:R-:W3:Y:S01]  /*06c0*/  LDC.64 R2, c[0x0][0x428] ;  /* 0x00010a00ff027b82 */ /* 0x000ee20000000a00 */
[----:B------:R-:W-:Y:S01]  /*06d0*/  LEA.HI R7, R7, R4, RZ, 0x2 ;  /* 0x0000000407077211 */ /* 0x000fe200078f10ff */
[----:B-1----:R-:W-:-:S05]  /*06e0*/  IMAD.WIDE R20, R9, 0x4, R20 ;  /* 0x0000000409147825 */ /* 0x002fca00078e0214 */
[----:B------:R-:W4:Y:S01]  /*06f0*/  LDG.E R193, desc[UR6][R20.64] ;  /* 0x0000000614c17981 */ /* 0x000f22000c1e1900 */
[----:B0-----:R-:W-:-:S04]  /*0700*/  LOP3.LUT R6, R6, 0x1f, RZ, 0xc0, !PT ;  /* 0x0000001f06067812 */ /* 0x001fc800078ec0ff */
[----:B------:R-:W-:-:S04]  /*0710*/  LEA.HI.SX32 R221, R5, R6, 0x1e ;  /* 0x0000000605dd7211 */ /* 0x000fc800078ff2ff */
[C---:B------:R-:W-:Y:S01]  /*0720*/  IADD3 R223, PT, PT, R221.reuse, 0x20, RZ ;  /* 0x00000020dddf7810 */ /* 0x040fe20007ffe0ff */
[----:B--2---:R-:W-:Y:S01]  /*0730*/  IMAD.WIDE.U32 R4, R221, 0x10, R10 ;  /* 0x00000010dd047825 */ /* 0x004fe200078e000a */
[----:B------:R-:W-:-:S03]  /*0740*/  LEA.HI.SX32 R173, R7, R6, 0x1e ;  /* 0x0000000607ad7211 */ /* 0x000fc600078ff2ff */
[----:B------:R-:W-:Y:S01]  /*0750*/  IMAD.WIDE.U32 R196, R223, 0x10, R10 ;  /* 0x00000010dfc47825 */ /* 0x000fe200078e000a */
[C---:B------:R-:W-:Y:S01]  /*0760*/  IADD3 R23, PT, PT, R173.reuse, 0x20, RZ ;  /* 0x00000020ad177810 */ /* 0x040fe20007ffe0ff */
[----:B------:R-:W2:Y:S02]  /*0770*/  LDG.E.128 R4, desc[UR6][R4.64] ;  /* 0x0000000604047981 */ /* 0x000ea4000c1e1d00 */
[--C-:B---3--:R-:W-:Y:S02]  /*0780*/  IMAD.WIDE.U32 R16, R173, 0x10, R2.reuse ;  /* 0x00000010ad107825 */ /* 0x108fe400078e0002 */
[----:B------:R-:W3:Y:S02]  /*0790*/  LDG.E.128 R196, desc[UR6][R196.64] ;  /* 0x00000006c4c47981 */ /* 0x000ee4000c1e1d00 */
[----:B------:R-:W-:Y:S01]  /*07a0*/  IMAD.WIDE.U32 R22, R23, 0x10, R2 ;  /* 0x0000001017167825 */ /* 0x000fe200078e0002 */
[----:B------:R-:W-:Y:S01]  /*07b0*/  IADD3 R225, PT, PT, R221, 0x40, RZ ;  /* 0x00000040dde17810 */ /* 0x000fe20007ffe0ff */
[----:B------:R-:W3:Y:S01]  /*07c0*/  LDG.E.128 R16, desc[UR6][R16.64] ;  /* 0x0000000610107981 */ /* 0x000ee2000c1e1d00 */
[----:B------:R-:W-:-:S03]  /*07d0*/  IADD3 R133, PT, PT, R173, 0x40, RZ ;  /* 0x00000040ad857810 */ /* 0x000fc60007ffe0ff */
[----:B------:R-:W3:Y:S01]  /*07e0*/  LDG.E.128 R20, desc[UR6][R22.64] ;  /* 0x0000000616147981 */ /* 0x000ee2000c1e1d00 */
[----:B------:R-:W-:Y:S01]  /*07f0*/  IMAD.WIDE.U32 R24, R225, 0x10, R10 ;  /* 0x00000010e1187825 */ /* 0x000fe200078e000a */
[----:B------:R-:W-:-:S03]  /*0800*/  IADD3 R227, PT, PT, R221, 0x60, RZ ;  /* 0x00000060dde37810 */ /* 0x000fc60007ffe0ff */
[----:B------:R-:W-:Y:S02]  /*0810*/  IMAD.WIDE.U32 R132, R133, 0x10, R2 ;  /* 0x0000001085847825 */ /* 0x000fe400078e0002 */
        /* <DEDUP_REMOVED lines=8> */
[----:B------:R-:W-:Y:S01]  /*08a0*/  IMAD.WIDE.U32 R144, R229, 0x10, R10 ;  /* 0x00000010e5907825 */ /* 0x000fe200078e000a */
[----:B------:R-:W-:Y:S01]  /*08b0*/  IADD3 R231, PT, PT, R221, 0xa0, RZ ;  /* 0x000000a0dde77810 */ /* 0x000fe20007ffe0ff */
[----:B------:R-:W3:Y:S02]  /*08c0*/  LDG.E.128 R140, desc[UR6][R140.64] ;  /* 0x000000068c8c7981 */ /* 0x000ee4000c1e1d00 */
[----:B------:R-:W-:Y:S02]  /*08d0*/  IMAD.WIDE.U32 R148, R149, 0x10, R2 ;  /* 0x0000001095947825 */ /* 0x000fe400078e0002 */
[----:B------:R-:W3:Y:S01]  /*08e0*/  LDG.E.128 R144, desc[UR6][R144.64] ;  /* 0x0000000690907981 */ /* 0x000ee2000c1e1d00 */
[----:B------:R-:W-:Y:S01]  /*08f0*/  IADD3 R157, PT, PT, R173, 0xa0, RZ ;  /* 0x000000a0ad9d7810 */ /* 0x000fe20007ffe0ff */
[----:B------:R-:W-:Y:S02]  /*0900*/  IMAD.WIDE.U32 R152, R231, 0x10, R10 ;  /* 0x00000010e7987825 */ /* 0x000fe400078e000a */
[----:B------:R-:W3:Y:S02]  /*0910*/  LDG.E.128 R148, desc[UR6][R148.64] ;  /* 0x0000000694947981 */ /* 0x000ee4000c1e1d00 */
[----:B------:R-:W-:-:S02]  /*0920*/  IMAD.WIDE.U32 R156, R157, 0x10, R2 ;  /* 0x000000109d9c7825 */ /* 0x000fc400078e0002 */
[----:B------:R-:W3:Y:S04]  /*0930*/  LDG.E.128 R152, desc[UR6][R152.64] ;  /* 0x0000000698987981 */ /* 0x000ee8000c1e1d00 */
[----:B------:R-:W3:Y:S01]  /*0940*/  LDG.E.128 R156, desc[UR6][R156.64] ;  /* 0x000000069c9c7981 */ /* 0x000ee2000c1e1d00 */
[----:B------:R-:W-:Y:S02]  /*0950*/  IADD3 R233, PT, PT, R221, 0xc0, RZ ;  /* 0x000000c0dde97810 */ /* 0x000fe40007ffe0ff */
[----:B------:R-:W-:-:S03]  /*0960*/  IADD3 R165, PT, PT, R173, 0xc0, RZ ;  /* 0x000000c0ada57810 */ /* 0x000fc60007ffe0ff */
[----:B------:R-:W-:-:S04]  /*0970*/  IMAD.WIDE.U32 R160, R233, 0x10, R10 ;  /* 0x00000010e9a07825 */ /* 0x000fc800078e000a */
[----:B------:R-:W-:Y:S02]  /*0980*/  IMAD.WIDE.U32 R164, R165, 0x10, R2 ;  /* 0x00000010a5a47825 */ /* 0x000fe400078e0002 */
[----:B------:R-:W3:Y:S04]  /*0990*/  LDG.E.128 R160, desc[UR6][R160.64] ;  /* 0x00000006a0a07981 */ /* 0x000ee8000c1e1d00 */
[----:B------:R-:W3:Y:S01]  /*09a0*/  LDG.E.128 R164, desc[UR6][R164.64] ;  /* 0x00000006a4a47981 */ /* 0x000ee2000c1e1d00 */
[----:B------:R-:W-:Y:S02]  /*09b0*/  IADD3 R235, PT, PT, R221, 0xe0, RZ ;  /* 0x000000e0ddeb7810 */ /* 0x000fe40007ffe0ff */
[----:B------:R-:W-:-:S03]  /*09c0*/  MOV R194, UR16 ;  /* 0x0000001000c27c02 */ /* 0x000fc60008000f00 */
[----:B------:R-:W-:Y:S01]  /*09d0*/  IMAD.WIDE.U32 R168, R235, 0x10, R10 ;  /* 0x00000010eba87825 */ /* 0x000fe200078e000a */
[----:B------:R-:W-:Y:S02]  /*09e0*/  MOV R195, UR17 ;  /* 0x0000001100c37c02 */ /* 0x000fe40008000f00 */
[----:B------:R-:W-:Y:S02]  /*09f0*/  ISETP.NE.U32.AND P0, PT, R194, RZ, PT ;  /* 0x000000ffc200720c */ /* 0x000fe40003f05070 */
[----:B------:R-:W-:Y:S01]  /*0a00*/  IADD3 R173, PT, PT, R173, 0xe0, RZ ;  /* 0x000000e0adad7810 */ /* 0x000fe20007ffe0ff */
[----:B------:R-:W3:Y:S01]  /*0a10*/  LDG.E.128 R168, desc[UR6][R168.64] ;  /* 0x00000006a8a87981 */ /* 0x000ee2000c1e1d00 */
[----:B------:R-:W-:-:S03]  /*0a20*/  ISETP.NE.AND.EX P0, PT, R195, RZ, PT, P0 ;  /* 0x000000ffc300720c */ /* 0x000fc60003f05300 */
[----:B------:R-:W-:-:S06]  /*0a30*/  IMAD.WIDE.U32 R172, R173, 0x10, R2 ;  /* 0x00000010adac7825 */ /* 0x000fcc00078e0002 */
[----:B------:R-:W3:Y:S04]  /*0a40*/  LDG.E.128 R172, desc[UR6][R172.64] ;  /* 0x00000006acac7981 */ /* 0x000ee8000c1e1d00 */
[----:B------:R-:W0:Y:S08]  /*0a50*/  @P0 LDC.64 R214, c[0x0][0x438] ;  /* 0x00010e00ffd60b82 */ /* 0x000e300000000a00 */
[----:B------:R-:W1:Y:S08]  /*0a60*/  @P0 LDC.64 R216, c[0x0][0x438] ;  /* 0x00010e00ffd80b82 */ /* 0x000e700000000a00 */
[----:B------:R-:W1:Y:S01]  /*0a70*/  @P0 LDC.64 R218, c[0x0][0x438] ;  /* 0x00010e00ffda0b82 */ /* 0x000e620000000a00 */
[----:B0-----:R-:W-:-:S07]  /*0a80*/  @P0 IMAD.WIDE.U32 R214, R223, 0x10, R214 ;  /* 0x00000010dfd60825 */ /* 0x001fce00078e00d6 */
[----:B------:R-:W0:Y:S01]  /*0a90*/  @P0 LDC.64 R2, c[0x0][0x438] ;  /* 0x00010e00ff020b82 */ /* 0x000e220000000a00 */
[----:B------:R-:W5:Y:S01]  /*0aa0*/  @P0 LDG.E.128 R52, desc[UR6][R214.64] ;  /* 0x00000006d6340981 */ /* 0x000f62000c1e1d00 */
[----:B-1----:R-:W-:-:S06]  /*0ab0*/  @P0 IMAD.WIDE.U32 R216, R225, 0x10, R216 ;  /* 0x00000010e1d80825 */ /* 0x002fcc00078e00d8 */
[----:B------:R-:W1:Y:S01]  /*0ac0*/  @P0 LDC.64 R10, c[0x0][0x438] ;  /* 0x00010e00ff0a0b82 */ /* 0x000e620000000a00 */
[----:B------:R-:W5:Y:S01]  /*0ad0*/  @P0 LDG.E.128 R48, desc[UR6][R216.64] ;  /* 0x00000006d8300981 */ /* 0x000f62000c1e1d00 */
[----:B------:R-:W-:-:S06]  /*0ae0*/  @P0 IMAD.WIDE.U32 R218, R227, 0x10, R218 ;  /* 0x00000010e3da0825 */ /* 0x000fcc00078e00da */
[----:B------:R-:W1:Y:S01]  /*0af0*/  @P0 LDC.64 R212, c[0x0][0x438] ;  /* 0x00010e00ffd40b82 */ /* 0x000e620000000a00 */
[----:B------:R-:W5:Y:S01]  /*0b00*/  @P0 LDG.E.128 R44, desc[UR6][R218.64] ;  /* 0x00000006da2c0981 */ /* 0x000f62000c1e1d00 */
[----:B------:R-:W-:-:S06]  /*0b10*/  ISETP.NE.AND P1, PT, RZ, UR8, PT ;  /* 0x00000008ff007c0c */ /* 0x000fcc000bf25270 */
[----:B------:R-:W1:Y:S01]  /*0b20*/  @P0 LDC.64 R208, c[0x0][0x438] ;  /* 0x00010e00ffd00b82 */ /* 0x000e620000000a00 */
[----:B0-----:R-:W-:-:S05]  /*0b30*/  @P0 IMAD.WIDE.U32 R2, R229, 0x10, R2 ;  /* 0x00000010e5020825 */ /* 0x001fca00078e0002 */
[----:B------:R0:W5:Y:S01]  /*0b40*/  @P0 LDG.E.128 R40, desc[UR6][R2.64] ;  /* 0x0000000602280981 */ /* 0x000162000c1e1d00 */
[----:B-1----:R-:W-:Y:S01]  /*0b50*/  @P0 IMAD.WIDE.U32 R10, R231, 0x10, R10 ;  /* 0x00000010e70a0825 */ /* 0x002fe200078e000a */
[----:B------:R-:W1:Y:S04]  /*0b60*/  @P0 LDC.64 R210, c[0x0][0x438] ;  /* 0x00010e00ffd20b82 */ /* 0x000e680000000a00 */
[----:B------:R0:W5:Y:S01]  /*0b70*/  @P0 LDG.E.128 R36, desc[UR6][R10.64] ;  /* 0x000000060a240981 */ /* 0x000162000c1e1d00 */
[----:B------:R-:W-:-:S04]  /*0b80*/  @P0 IMAD.WIDE.U32 R212, R221, 0x10, R212 ;  /* 0x00000010ddd40825 */ /* 0x000fc800078e00d4 */
[----:B------:R-:W-:Y:S01]  /*0b90*/  HADD2.F32 R221, -RZ, R176.H0_H0 ;  /* 0x200000b0ffdd7230 */ /* 0x000fe20000004100 */
[----:B------:R-:W5:Y:S01]  /*0ba0*/  @P0 LDG.E.128 R56, desc[UR6][R212.64] ;  /* 0x00000006d4380981 */ /* 0x000f62000c1e1d00 */
[--C-:B0-----:R-:W-:Y:S02]  /*0bb0*/  HADD2.F32 R2, -RZ, R207.reuse.H1_H1 ;  /* 0x300000cfff027230 */ /* 0x101fe40000004100 */
[----:B------:R-:W-:Y:S02]  /*0bc0*/  HADD2.F32 R11, -RZ, R178.H0_H0 ;  /* 0x200000b2ff0b7230 */ /* 0x000fe40000004100 */
[----:B------:R-:W-:Y:S02]  /*0bd0*/  HADD2.F32 R8, -RZ, R207.H0_H0 ;  /* 0x200000cfff087230 */ /* 0x000fe40000004100 */
[----:B------:R-:W-:-:S05]  /*0be0*/  @P0 IMAD.WIDE.U32 R208, R233, 0x10, R208 ;  /* 0x00000010e9d00825 */ /* 0x000fca00078e00d0 */
[----:B------:R0:W5:Y:S02]  /*0bf0*/  @P0 LDG.E.128 R32, desc[UR6][R208.64] ;  /* 0x00000006d0200981 */ /* 0x000164000c1e1d00 */
[----:B0-----:R-:W-:Y:S02]  /*0c00*/  HADD2.F32 R208, -RZ, R205.H1_H1 ;  /* 0x300000cdffd07230 */ /* 0x001fe40000004100 */
[----:B-1----:R-:W-:-:S05]  /*0c10*/  @P0 IMAD.WIDE.U32 R210, R235, 0x10, R210 ;  /* 0x00000010ebd20825 */ /* 0x002fca00078e00d2 */
[----:B------:R0:W5:Y:S01]  /*0c20*/  @P0 LDG.E.128 R28, desc[UR6][R210.64] ;  /* 0x00000006d21c0981 */ /* 0x000162000c1e1d00 */
[----:B----4-:R-:W-:-:S05]  /*0c30*/  FSEL R193, R193, RZ, !P1 ;  /* 0x000000ffc1c17208 */ /* 0x010fca0004800000 */
[C---:B--2---:R-:W-:Y:S01]  /*0c40*/  FADD.FTZ R0, -R193.reuse, R5 ;  /* 0x00000005c1007221 */ /* 0x044fe20000010100 */
[C---:B------:R-:W-:Y:S01]  /*0c50*/  FADD.FTZ R6, -R193.reuse, R6 ;  /* 0x00000006c1067221 */ /* 0x040fe20000010100 */
[C---:B------:R-:W-:Y:S01]  /*0c60*/  FADD.FTZ R4, -R193.reuse, R4 ;  /* 0x00000004c1047221 */ /* 0x040fe20000010100 */
[----:B------:R-:W-:Y:S02]  /*0c70*/  HADD2.F32 R5, -RZ, R177.H0_H0 ;  /* 0x200000b1ff057230 */ /* 0x000fe40000004100 */
[C---:B------:R-:W-:Y:S01]  /*0c80*/  FADD.FTZ R14, -R193.reuse, R7 ;  /* 0x00000007c10e7221 */ /* 0x040fe20000010100 */
[----:B---3--:R-:W-:Y:S01]  /*0c90*/  FADD.FTZ R196, -R193, R196 ;  /* 0x000000c4c1c47221 */ /* 0x008fe20000010100 */
[C---:B-----5:R-:W-:Y:S01]  /*0ca0*/  FMUL.FTZ R7, R13.reuse, R6 ;  /* 0x000000060d077220 */ /* 0x060fe20000410000 */
[C---:B------:R-:W-:Y:S01]  /*0cb0*/  FMUL.FTZ R3, R13.reuse, R4 ;  /* 0x000000040d037220 */ /* 0x040fe20000410000 */
[C---:B------:R-:W-:Y:S01]  /*0cc0*/  FMUL.FTZ R6, R13.reuse, R14 ;  /* 0x0000000e0d067220 */ /* 0x040fe20000410000 */
[----:B------:R-:W-:Y:S01]  /*0cd0*/  FMUL.FTZ R4, R18, R5 ;  /* 0x0000000512047220 */ /* 0x000fe20000410000 */
[C---:B------:R-:W-:Y:S01]  /*0ce0*/  FMUL.FTZ R5, R13.reuse, R196 ;  /* 0x000000c40d057220 */ /* 0x040fe20000410000 */
[----:B------:R-:W-:Y:S01]  /*0cf0*/  FADD.FTZ R98, R98, R18 ;  /* 0x0000001262627221 */ /* 0x000fe20000010000 */
[----:B------:R-:W-:Y:S01]  /*0d00*/  FFMA.FTZ R62, R18, R7, R62 ;  /* 0x00000007123e7223 */ /* 0x000fe2000001003e */
        /* <DEDUP_REMOVED lines=13> */
[----:B------:R-:W-:Y:S02]  /*0de0*/  HADD2.F32 R19, -RZ, R179.H0_H0 ;  /* 0x200000b3ff137230 */ /* 0x000fe40000004100 */
[----:B------:R-:W-:Y:S01]  /*0df0*/  FMUL.FTZ R8, R17, R8 ;  /* 0x0000000811087220 */ /* 0x000fe20000410000 */
[----:B------:R-:W-:Y:S02]  /*0e00*/  HADD2.F32 R20, -RZ, R206.H1_H1 ;  /* 0x300000ceff147230 */ /* 0x000fe40000004100 */
[----:B------:R-:W-:Y:S01]  /*0e10*/  FADD.FTZ R97, R97, R17 ;  /* 0x0000001161617221 */ /* 0x000fe20000010000 */
[----:B------:R-:W-:Y:S01]  /*0e20*/  FFMA.FTZ R61, R17, R10, R61 ;  /* 0x0000000a113d7223 */ /* 0x000fe2000001003d */
[----:B------:R-:W-:Y:S01]  /*0e30*/  FADD.FTZ R14, -R193, R197 ;  /* 0x000000c5c10e7221 */ /* 0x000fe20000010100 */
[C---:B------:R-:W-:Y:S01]  /*0e40*/  FMUL.FTZ R18, R13.reuse, R18 ;  /* 0x000000120d127220 */ /* 0x040fe20000410000 */
[----:B------:R-:W-:Y:S01]  /*0e50*/  FMUL.FTZ R17, R13, R198 ;  /* 0x000000c60d117220 */ /* 0x000fe20000410000 */
[----:B------:R-:W-:Y:S01]  /*0e60*/  FMUL.FTZ R11, R21, R16 ;  /* 0x00000010150b7220 */ /* 0x000fe20000410000 */
[----:B------:R-:W-:Y:S01]  /*0e70*/  FMUL.FTZ R16, R22, R19 ;  /* 0x0000001316107220 */ /* 0x000fe20000410000 */
[----:B------:R-:W-:Y:S01]  /*0e80*/  FMUL.FTZ R14, R13, R14 ;  /* 0x0000000e0d0e7220 */ /* 0x000fe20000410000 */
[----:B------:R-:W-:Y:S01]  /*0e90*/  FMUL.FTZ R19, R23, R20 ;  /* 0x0000001417137220 */ /* 0x000fe20000410000 */
[----:B------:R-:W-:Y:S01]  /*0ea0*/  FADD.FTZ R95, R95, R23 ;  /* 0x000000175f5f7221 */ /* 0x000fe20000010000 */
[----:B------:R-:W-:Y:S01]  /*0eb0*/  FFMA.FTZ R67, R23, R18, R67 ;  /* 0x0000001217437223 */ /* 0x000fe20000010043 */
[----:B------:R-:W-:Y:S01]  /*0ec0*/  FADD.FTZ R94, R94, R22 ;  /* 0x000000165e5e7221 */ /* 0x000fe20000010000 */
[----:B------:R-:W-:Y:S01]  /*0ed0*/  FFMA.FTZ R66, R22, R17, R66 ;  /* 0x0000001116427223 */ /* 0x000fe20000010042 */
[----:B------:R-:W-:-:S02]  /*0ee0*/  HADD2.F32 R23, -RZ, R180.H0_H0 ;  /* 0x200000b4ff177230 */ /* 0x000fc40000004100 */
[C---:B------:R-:W-:Y:S01]  /*0ef0*/  FADD.FTZ R24, -R193.reuse, R24 ;  /* 0x00000018c1187221 */ /* 0x040fe20000010100 */
[C---:B------:R-:W-:Y:S01]  /*0f00*/  FADD.FTZ R22, -R193.reuse, R25 ;  /* 0x00000019c1167221 */ /* 0x040fe20000010100 */
[----:B------:R-:W-:Y:S01]  /*0f10*/  FADD.FTZ R196, -R193, R26 ;  /* 0x0000001ac1c47221 */ /* 0x000fe20000010100 */
[----:B------:R-:W-:Y:S01]  /*0f20*/  FADD.FTZ R93, R93, R21 ;  /* 0x000000155d5d7221 */ /* 0x000fe20000010000 */
[----:B------:R-:W-:Y:S01]  /*0f30*/  FFMA.FTZ R65, R21, R14, R65 ;  /* 0x0000000e15417223 */ /* 0x000fe20000010041 */
[C---:B------:R-:W-:Y:S01]  /*0f40*/  FMUL.FTZ R21, R13.reuse, R24 ;  /* 0x000000180d157220 */ /* 0x040fe20000410000 */
[----:B------:R-:W-:Y:S02]  /*0f50*/  HADD2.F32 R26, -RZ, R205.H0_H0 ;  /* 0x200000cdff1a7230 */ /* 0x000fe40000004100 */
[----:B------:R-:W-:Y:S01]  /*0f60*/  FMUL.FTZ R20, R132, R23 ;  /* 0x0000001784147220 */ /* 0x000fe20000410000 */
[----:B------:R-:W-:Y:S01]  /*0f70*/  FMUL.FTZ R24, R13, R22 ;  /* 0x000000160d187220 */ /* 0x000fe20000410000 */
[----:B------:R-:W-:Y:S01]  /*0f80*/  FADD.FTZ R198, -R193, R27 ;  /* 0x0000001bc1c67221 */ /* 0x000fe20000010100 */
[----:B------:R-:W-:Y:S01]  /*0f90*/  FMUL.FTZ R23, R13, R196 ;  /* 0x000000c40d177220 */ /* 0x000fe20000410000 */
[C---:B------:R-:W-:Y:S01]  /*0fa0*/  FADD.FTZ R136, -R193.reuse, R136 ;  /* 0x00000088c1887221 */ /* 0x040fe20000010100 */
[----:B------:R-:W-:Y:S01]  /*0fb0*/  FADD.FTZ R196, -R193, R137 ;  /* 0x00000089c1c47221 */ /* 0x000fe20000010100 */
[----:B------:R-:W-:-:S02]  /*0fc0*/  HADD2.F32 R25, -RZ, R181.H0_H0 ;  /* 0x200000b5ff197230 */ /* 0x000fc40000004100 */
[----:B------:R-:W-:Y:S01]  /*0fd0*/  FMUL.FTZ R22, R133, R26 ;  /* 0x0000001a85167220 */ /* 0x000fe20000410000 */
[----:B------:R-:W-:Y:S01]  /*0fe0*/  FADD.FTZ R89, R89, R133 ;  /* 0x0000008559597221 */ /* 0x000fe20000010000 */
[----:B------:R-:W-:Y:S01]  /*0ff0*/  FFMA.FTZ R121, R133, R24, R121 ;  /* 0x0000001885797223 */ /* 0x000fe20000010079 */
[C---:B------:R-:W-:Y:S01]  /*1000*/  FMUL.FTZ R26, R13.reuse, R198 ;  /* 0x000000c60d1a7220 */ /* 0x040fe20000410000 */
[----:B------:R-:W-:Y:S02]  /*1010*/  HADD2.F32 R133, -RZ, R182.H0_H0 ;  /* 0x200000b6ff857230 */ /* 0x000fe40000004100 */
[----:B------:R-:W-:Y:S01]  /*1020*/  FMUL.FTZ R27, R13, R136 ;  /* 0x000000880d1b7220 */ /* 0x000fe20000410000 */
[----:B------:R-:W-:Y:S01]  /*1030*/  FADD.FTZ R198, -R193, R138 ;  /* 0x0000008ac1c67221 */ /* 0x000fe20000010100 */
[----:B------:R-:W-:Y:S01]  /*1040*/  FMUL.FTZ R136, R13, R196 ;  /* 0x000000c40d887220 */ /* 0x000fe20000410000 */
[----:B------:R-:W-:Y:S02]  /*1050*/  HADD2.F32 R137, -RZ, R183.H0_H0 ;  /* 0x200000b7ff897230 */ /* 0x000fe40000004100 */
[----:B------:R-:W-:Y:S01]  /*1060*/  FADD.FTZ R88, R88, R132 ;  /* 0x0000008458587221 */ /* 0x000fe20000010000 */
[----:B------:R-:W-:-:S02]  /*1070*/  HADD2.F32 R138, -RZ, R204.H0_H0 ;  /* 0x200000ccff8a7230 */ /* 0x000fc40000004100 */
        /* <DEDUP_REMOVED lines=18> */
[----:B------:R-:W-:Y:S01]  /*11a0*/  FADD.FTZ R144, -R193, R144 ;  /* 0x00000090c1907221 */ /* 0x000fe20000010100 */
[----:B------:R-:W-:-:S02]  /*11b0*/  HADD2.F32 R141, -RZ, R184.H0_H0 ;  /* 0x200000b8ff8d7230 */ /* 0x000fc40000004100 */
[C---:B------:R-:W-:Y:S01]  /*11c0*/  FADD.FTZ R196, -R193.reuse, R145 ;  /* 0x00000091c1c47221 */ /* 0x040fe20000010100 */
[----:B------:R-:W-:Y:S01]  /*11d0*/  FADD.FTZ R198, -R193, R146 ;  /* 0x00000092c1c67221 */ /* 0x000fe20000010100 */
[----:B------:R-:W-:Y:S02]  /*11e0*/  HADD2.F32 R146, -RZ, R203.H0_H0 ;  /* 0x200000cbff927230 */ /* 0x000fe40000004100 */
[----:B------:R-:W-:Y:S01]  /*11f0*/  FMUL.FTZ R138, R13, R208 ;  /* 0x000000d00d8a7220 */ /* 0x000fe20000410000 */
[----:B------:R-:W-:Y:S01]  /*1200*/  FADD.FTZ R208, -R193, R147 ;  /* 0x00000093c1d07221 */ /* 0x000fe20000010100 */
[C---:B------:R-:W-:Y:S01]  /*1210*/  FMUL.FTZ R139, R13.reuse, R144 ;  /* 0x000000900d8b7220 */ /* 0x040fe20000410000 */
[----:B------:R-:W-:Y:S01]  /*1220*/  FADD.FTZ R86, R86, R142 ;  /* 0x0000008e56567221 */ /* 0x000fe20000010000 */
[----:B------:R-:W-:Y:S01]  /*1230*/  FFMA.FTZ R118, R142, R135, R118 ;  /* 0x000000878e767223 */ /* 0x000fe20000010076 */
[----:B------:R-:W-:Y:S01]  /*1240*/  FMUL.FTZ R144, R13, R196 ;  /* 0x000000c40d907220 */ /* 0x000fe20000410000 */
[----:B------:R-:W-:Y:S01]  /*1250*/  FMUL.FTZ R142, R148, R141 ;  /* 0x0000008d948e7220 */ /* 0x000fe20000410000 */
[----:B------:R-:W-:-:S02]  /*1260*/  HADD2.F32 R145, -RZ, R185.H0_H0 ;  /* 0x200000b9ff917230 */ /* 0x000fc40000004100 */
[----:B------:R-:W-:Y:S01]  /*1270*/  FMUL.FTZ R141, R149, R146 ;  /* 0x00000092958d7220 */ /* 0x000fe20000410000 */
[----:B------:R-:W-:Y:S02]  /*1280*/  HADD2.F32 R196, -RZ, R203.H1_H1 ;  /* 0x300000cbffc47230 */ /* 0x000fe40000004100 */
        /* <DEDUP_REMOVED lines=8> */
[----:B------:R-:W-:-:S02]  /*1310*/  HADD2.F32 R149, -RZ, R186.H0_H0 ;  /* 0x200000baff957230 */ /* 0x000fc40000004100 */
[----:B------:R-:W-:Y:S01]  /*1320*/  FADD.FTZ R198, -R193, R154 ;  /* 0x0000009ac1c67221 */ /* 0x000fe20000010100 */
[----:B------:R-:W-:Y:S01]  /*1330*/  FMUL.FTZ R148, R150, R145 ;  /* 0x0000009196947220 */ /* 0x000fe20000410000 */
[----:B------:R-:W-:Y:S02]  /*1340*/  HADD2.F32 R154, -RZ, R202.H0_H0 ;  /* 0x200000caff9a7230 */ /* 0x000fe40000004100 */
[----:B------:R-:W-:Y:S01]  /*1350*/  FMUL.FTZ R145, R151, R196 ;  /* 0x000000c497917220 */ /* 0x000fe20000410000 */
[----:B------:R-:W-:Y:S01]  /*1360*/  FADD.FTZ R83, R83, R151 ;  /* 0x0000009753537221 */ /* 0x000fe20000010000 */
[----:B------:R-:W-:Y:S01]  /*1370*/  FFMA.FTZ R115, R151, R146, R115 ;  /* 0x0000009297737223 */ /* 0x000fe20000010073 */
[----:B------:R-:W-:Y:S01]  /*1380*/  FADD.FTZ R196, -R193, R153 ;  /* 0x00000099c1c47221 */ /* 0x000fe20000010100 */
[----:B------:R-:W-:Y:S01]  /*1390*/  FFMA.FTZ R151, R3, R12, RZ ;  /* 0x0000000c03977223 */ /* 0x000fe200000100ff */
[----:B------:R-:W-:Y:S01]  /*13a0*/  FADD.FTZ R82, R82, R150 ;  /* 0x0000009652527221 */ /* 0x000fe20000010000 */
[----:B------:R-:W-:Y:S01]  /*13b0*/  FFMA.FTZ R114, R150, R143, R114 ;  /* 0x0000008f96727223 */ /* 0x000fe20000010072 */
[----:B------:R-:W-:Y:S01]  /*13c0*/  FADD.FTZ R153, RZ, R12 ;  /* 0x0000000cff997221 */ /* 0x000fe20000010000 */
[----:B------:R-:W-:Y:S01]  /*13d0*/  FMUL.FTZ R150, R156, R149 ;  /* 0x000000959c967220 */ /* 0x000fe20000410000 */
[----:B------:R-:W-:Y:S01]  /*13e0*/  FADD.FTZ R152, -R193, R152 ;  /* 0x00000098c1987221 */ /* 0x000fe20000010100 */
[----:B------:R-:W-:Y:S01]  /*13f0*/  FMUL.FTZ R149, R157, R154 ;  /* 0x0000009a9d957220 */ /* 0x000fe20000410000 */
[----:B------:R-:W-:Y:S01]  /*1400*/  FFMA.FTZ R154, R10, R8, R151 ;  /* 0x000000080a9a7223 */ /* 0x000fe20000010097 */
[----:B------:R-:W-:Y:S01]  /*1410*/  FADD.FTZ R153, R8, R153 ;  /* 0x0000009908997221 */ /* 0x000fe20000010000 */
[C---:B------:R-:W-:Y:S01]  /*1420*/  FMUL.FTZ R147, R13.reuse, R152 ;  /* 0x000000980d937220 */ /* 0x040fe20000410000 */
[----:B------:R-:W-:Y:S01]  /*1430*/  FMUL.FTZ R152, R13, R196 ;  /* 0x000000c40d987220 */ /* 0x000fe20000410000 */
[----:B------:R-:W-:Y:S01]  /*1440*/  FFMA.FTZ R151, R7, R4, R154 ;  /* 0x0000000407977223 */ /* 0x000fe2000001009a */
[----:B------:R-:W-:Y:S01]  /*1450*/  FADD.FTZ R208, -R193, R155 ;  /* 0x0000009bc1d07221 */ /* 0x000fe20000010100 */
[----:B------:R-:W-:Y:S01]  /*1460*/  FADD.FTZ R153, R4, R153 ;  /* 0x0000009904997221 */ /* 0x000fe20000010000 */
[----:B------:R-:W-:-:S02]  /*1470*/  HADD2.F32 R155, -RZ, R187.H0_H0 ;  /* 0x200000bbff9b7230 */ /* 0x000fc40000004100 */
[----:B------:R-:W-:Y:S01]  /*1480*/  FADD.FTZ R77, R77, R157 ;  /* 0x0000009d4d4d7221 */ /* 0x000fe20000010000 */
[----:B------:R-:W-:Y:S01]  /*1490*/  FFMA.FTZ R109, R157, R152, R109 ;  /* 0x000000989d6d7223 */ /* 0x000fe2000001006d */
[----:B------:R-:W-:Y:S01]  /*14a0*/  FFMA.FTZ R154, R6, R2, R151 ;  /* 0x00000002069a7223 */ /* 0x000fe20000010097 */
[----:B------:R-:W-:Y:S01]  /*14b0*/  FADD.FTZ R157, R2, R153 ;  /* 0x00000099029d7221 */ /* 0x000fe20000010000 */
[----:B------:R-:W-:Y:S02]  /*14c0*/  FMUL.FTZ R151, R158, R155 ;  /* 0x0000009b9e977220 */ /* 0x000fe40000410000 */
[----:B------:R-:W-:Y:S01]  /*14d0*/  FFMA.FTZ R155, R5, R0, R154 ;  /* 0x00000000059b7223 */ /* 0x000fe2000001009a */
[----:B------:R-:W-:Y:S01]  /*14e0*/  FADD.FTZ R154, R0, R157 ;  /* 0x0000009d009a7221 */ /* 0x000fe20000010000 */
[----:B------:R-:W-:Y:S01]  /*14f0*/  FADD.FTZ R76, R76, R156 ;  /* 0x0000009c4c4c7221 */ /* 0x000fe20000010000 */
[----:B------:R-:W-:Y:S01]  /*1500*/  FFMA.FTZ R108, R156, R147, R108 ;  /* 0x000000939c6c7223 */ /* 0x000fe2000001006c */
[----:B------:R-:W-:Y:S01]  /*1510*/  FMUL.FTZ R153, R13, R198 ;  /* 0x000000c60d997220 */ /* 0x000fe20000410000 */
[----:B------:R-:W-:Y:S01]  /*1520*/  FFMA.FTZ R156, R14, R11, R155 ;  /* 0x0000000b0e9c7223 */ /* 0x000fe2000001009b */
[----:B------:R-:W-:Y:S01]  /*1530*/  FADD.FTZ R197, R11, R154 ;  /* 0x0000009a0bc57221 */ /* 0x000fe20000010000 */
[----:B------:R-:W-:-:S02]  /*1540*/  HADD2.F32 R196, -RZ, R202.H1_H1 ;  /* 0x300000caffc47230 */ /* 0x000fc40000004100 */
[----:B------:R-:W-:Y:S01]  /*1550*/  FADD.FTZ R78, R78, R158 ;  /* 0x0000009e4e4e7221 */ /* 0x000fe20000010000 */
[----:B------:R-:W-:Y:S01]  /*1560*/  FFMA.FTZ R110, R158, R153, R110 ;  /* 0x000000999e6e7223 */ /* 0x000fe2000001006e */
[----:B------:R-:W-:Y:S01]  /*1570*/  FMUL.FTZ R154, R13, R208 ;  /* 0x000000d00d9a7220 */ /* 0x000fe20000410000 */
[----:B------:R-:W-:Y:S01]  /*1580*/  FFMA.FTZ R157, R17, R16, R156 ;  /* 0x00000010119d7223 */ /* 0x000fe2000001009c */
[----:B------:R-:W-:Y:S01]  /*1590*/  FADD.FTZ R158, R16, R197 ;  /* 0x000000c5109e7221 */ /* 0x000fe20000010000 */
[----:B------:R-:W-:Y:S01]  /*15a0*/  FMUL.FTZ R155, R159, R196 ;  /* 0x000000c49f9b7220 */ /* 0x000fe20000410000 */
        /* <DEDUP_REMOVED lines=8> */
[C---:B------:R-:W-:Y:S01]  /*1630*/  FADD.FTZ R160, -R193.reuse, R160 ;  /* 0x000000a0c1a07221 */ /* 0x040fe20000010100 */
[----:B------:R-:W-:Y:S01]  /*1640*/  FADD.FTZ R196, -R193, R161 ;  /* 0x000000a1c1c47221 */ /* 0x000fe20000010100 */
[----:B------:R-:W-:Y:S01]  /*1650*/  FFMA.FTZ R159, R23, R132, R156 ;  /* 0x00000084179f7223 */ /* 0x000fe2000001009c */
[----:B0-----:R-:W-:Y:S01]  /*1660*/  FADD.FTZ R210, R132, R157 ;  /* 0x0000009d84d27221 */ /* 0x001fe20000010000 */
[----:B------:R-:W-:Y:S02]  /*1670*/  HADD2.F32 R161, -RZ, R188.H0_H0 ;  /* 0x200000bcffa17230 */ /* 0x000fe40000004100 */
[----:B------:R-:W-:Y:S01]  /*1680*/  FMUL.FTZ R157, R13, R160 ;  /* 0x000000a00d9d7220 */ /* 0x000fe20000410000 */
[----:B------:R-:W-:Y:S01]  /*1690*/  FFMA.FTZ R158, R26, R25, R159 ;  /* 0x000000191a9e7223 */ /* 0x000fe2000001009f */
[----:B------:R-:W-:Y:S01]  /*16a0*/  FADD.FTZ R159, R25, R210 ;  /* 0x000000d2199f7221 */ /* 0x000fe20000010000 */
[----:B------:R-:W-:Y:S01]  /*16b0*/  FADD.FTZ R72, R72, R164 ;  /* 0x000000a448487221 */ /* 0x000fe20000010000 */
[C---:B------:R-:W-:Y:S01]  /*16c0*/  FMUL.FTZ R156, R164.reuse, R161 ;  /* 0x000000a1a49c7220 */ /* 0x040fe20000410000 */
[----:B------:R-:W-:Y:S01]  /*16d0*/  FFMA.FTZ R104, R164, R157, R104 ;  /* 0x0000009da4687223 */ /* 0x000fe20000010068 */
[----:B------:R-:W-:Y:S01]  /*16e0*/  FFMA.FTZ R161, R27, R134, R158 ;  /* 0x000000861ba17223 */ /* 0x000fe2000001009e */
[----:B------:R-:W-:Y:S01]  /*16f0*/  FADD.FTZ R164, R134, R159 ;  /* 0x0000009f86a47221 */ /* 0x000fe20000010000 */
[----:B------:R-:W-:-:S02]  /*1700*/  FADD.FTZ R208, -R193, R163 ;  /* 0x000000a3c1d07221 */ /* 0x000fc40000010100 */
[----:B------:R-:W-:Y:S01]  /*1710*/  FFMA.FTZ R160, R136, R133, R161 ;  /* 0x0000008588a07223 */ /* 0x000fe200000100a1 */
[----:B------:R-:W-:Y:S01]  /*1720*/  FADD.FTZ R163, R133, R164 ;  /* 0x000000a485a37221 */ /* 0x000fe20000010000 */
[----:B------:R-:W-:Y:S01]  /*1730*/  FADD.FTZ R198, -R193, R162 ;  /* 0x000000a2c1c67221 */ /* 0x000fe20000010100 */
[----:B------:R-:W-:Y:S02]  /*1740*/  HADD2.F32 R162, -RZ, R201.H0_H0 ;  /* 0x200000c9ffa27230 */ /* 0x000fe40000004100 */
[----:B------:R-:W-:Y:S01]  /*1750*/  FMUL.FTZ R158, R13, R196 ;  /* 0x000000c40d9e7220 */ /* 0x000fe20000410000 */
[----:B------:R-:W-:Y:S01]  /*1760*/  FFMA.FTZ R161, R135, R140, R160 ;  /* 0x0000008c87a17223 */ /* 0x000fe200000100a0 */
[----:B------:R-:W-:Y:S01]  /*1770*/  FADD.FTZ R160, R140, R163 ;  /* 0x000000a38ca07221 */ /* 0x000fe20000010000 */
[----:B------:R-:W-:Y:S02]  /*1780*/  HADD2.F32 R163, -RZ, R189.H0_H0 ;  /* 0x200000bdffa37230 */ /* 0x000fe40000004100 */
[----:B------:R-:W-:Y:S01]  /*1790*/  FMUL.FTZ R159, R165, R162 ;  /* 0x000000a2a59f7220 */ /* 0x000fe20000410000 */
[----:B------:R-:W-:Y:S01]  /*17a0*/  FADD.FTZ R73, R73, R165 ;  /* 0x000000a549497221 */ /* 0x000fe20000010000 */
[----:B------:R-:W-:Y:S01]  /*17b0*/  FFMA.FTZ R105, R165, R158, R105 ;  /* 0x0000009ea5697223 */ /* 0x000fe20000010069 */
        /* <DEDUP_REMOVED lines=16> */
[----:B------:R-:W-:Y:S02]  /*18c0*/  HADD2.F32 R162, -RZ, R201.H1_H1 ;  /* 0x300000c9ffa27230 */ /* 0x000fe40000004100 */
[----:B------:R-:W-:Y:S01]  /*18d0*/  FMUL.FTZ R164, R13, R208 ;  /* 0x000000d00da47220 */ /* 0x000fe20000410000 */
[----:B------:R-:W-:Y:S01]  /*18e0*/  FFMA.FTZ R166, R152, R149, R163 ;  /* 0x0000009598a67223 */ /* 0x000fe200000100a3 */
[----:B------:R-:W-:Y:S01]  /*18f0*/  FADD.FTZ R196, R149, R196 ;  /* 0x000000c495c47221 */ /* 0x000fe20000010000 */
[----:B------:R-:W-:Y:S01]  /*1900*/  FADD.FTZ R168, -R193, R168 ;  /* 0x000000a8c1a87221 */ /* 0x000fe20000010100 */
[----:B------:R-:W-:Y:S01]  /*1910*/  FMUL.FTZ R162, R167, R162 ;  /* 0x000000a2a7a27220 */ /* 0x000fe20000410000 */
[----:B------:R-:W-:Y:S01]  /*1920*/  FFMA.FTZ R165, R153, R151, R166 ;  /* 0x0000009799a57223 */ /* 0x000fe200000100a6 */
[----:B------:R-:W-:Y:S01]  /*1930*/  FADD.FTZ R75, R75, R167 ;  /* 0x000000a74b4b7221 */ /* 0x000fe20000010000 */
[----:B------:R-:W-:Y:S01]  /*1940*/  FFMA.FTZ R107, R167, R164, R107 ;  /* 0x000000a4a76b7223 */ /* 0x000fe2000001006b */
[----:B------:R-:W-:Y:S01]  /*1950*/  FADD.FTZ R196, R151, R196 ;  /* 0x000000c497c47221 */ /* 0x000fe20000010000 */
[----:B------:R-:W-:-:S02]  /*1960*/  HADD2.F32 R167, -RZ, R190.H0_H0 ;  /* 0x200000beffa77230 */ /* 0x000fc40000004100 */
[----:B------:R-:W-:Y:S01]  /*1970*/  FMUL.FTZ R163, R13, R168 ;  /* 0x000000a80da37220 */ /* 0x000fe20000410000 */
[----:B------:R-:W-:Y:S01]  /*1980*/  FFMA.FTZ R168, R154, R155, R165 ;  /* 0x0000009b9aa87223 */ /* 0x000fe200000100a5 */
[----:B------:R-:W-:Y:S01]  /*1990*/  FADD.FTZ R165, R155, R196 ;  /* 0x000000c49ba57221 */ /* 0x000fe20000010000 */
[----:B------:R-:W-:Y:S01]  /*19a0*/  FADD.FTZ R210, -R193, R170 ;  /* 0x000000aac1d27221 */ /* 0x000fe20000010100 */
[----:B------:R-:W-:Y:S01]  /*19b0*/  FMUL.FTZ R166, R172, R167 ;  /* 0x000000a7aca67220 */ /* 0x000fe20000410000 */
[----:B------:R-:W-:Y:S01]  /*19c0*/  FFMA.FTZ R167, R157, R156, R168 ;  /* 0x0000009c9da77223 */ /* 0x000fe200000100a8 */
[----:B------:R-:W-:Y:S01]  /*19d0*/  FADD.FTZ R170, R156, R165 ;  /* 0x000000a59caa7221 */ /* 0x000fe20000010000 */
[----:B------:R-:W-:Y:S02]  /*19e0*/  FADD.FTZ R198, -R193, R169 ;  /* 0x000000a9c1c67221 */ /* 0x000fe40000010100 */
[----:B------:R-:W-:Y:S01]  /*19f0*/  FFMA.FTZ R168, R158, R159, R167 ;  /* 0x0000009f9ea87223 */ /* 0x000fe200000100a7 */
[----:B------:R-:W-:Y:S01]  /*1a00*/  FADD.FTZ R169, R159, R170 ;  /* 0x000000aa9fa97221 */ /* 0x000fe20000010000 */
[----:B------:R-:W-:-:S02]  /*1a10*/  FADD.FTZ R212, -R193, R171 ;  /* 0x000000abc1d47221 */ /* 0x000fc40000010100 */
[----:B------:R-:W-:Y:S01]  /*1a20*/  FFMA.FTZ R167, R161, R160, R168 ;  /* 0x000000a0a1a77223 */ /* 0x000fe200000100a8 */
[----:B------:R-:W-:Y:S01]  /*1a30*/  FADD.FTZ R169, R160, R169 ;  /* 0x000000a9a0a97221 */ /* 0x000fe20000010000 */
[----:B------:R-:W-:Y:S02]  /*1a40*/  HADD2.F32 R171, -RZ, R191.H0_H0 ;  /* 0x200000bfffab7230 */ /* 0x000fe40000004100 */
[----:B------:R-:W-:Y:S01]  /*1a50*/  FADD.FTZ R68, R68, R172 ;  /* 0x000000ac44447221 */ /* 0x000fe20000010000 */
[--C-:B------:R-:W-:Y:S02]  /*1a60*/  HADD2.F32 R208, -RZ, R200.reuse.H0_H0 ;  /* 0x200000c8ffd07230 */ /* 0x100fe40000004100 */
[----:B------:R-:W-:Y:S01]  /*1a70*/  FFMA.FTZ R168, R164, R162, R167 ;  /* 0x000000a2a4a87223 */ /* 0x000fe200000100a7 */
[----:B------:R-:W-:Y:S01]  /*1a80*/  FFMA.FTZ R100, R172, R163, R100 ;  /* 0x000000a3ac647223 */ /* 0x000fe20000010064 */
[----:B------:R-:W-:Y:S01]  /*1a90*/  FADD.FTZ R169, R162, R169 ;  /* 0x000000a9a2a97221 */ /* 0x000fe20000010000 */
[----:B------:R-:W-:Y:S01]  /*1aa0*/  FMUL.FTZ R172, R13, R198 ;  /* 0x000000c60dac7220 */ /* 0x000fe20000410000 */
[----:B------:R-:W-:Y:S01]  /*1ab0*/  FMUL.FTZ R167, R174, R171 ;  /* 0x000000abaea77220 */ /* 0x000fe20000410000 */
[----:B------:R-:W-:Y:S01]  /*1ac0*/  FFMA.FTZ R171, R163, R166, R168 ;  /* 0x000000a6a3ab7223 */ /* 0x000fe200000100a8 */
[----:B------:R-:W-:Y:S01]  /*1ad0*/  FMUL.FTZ R165, R173, R208 ;  /* 0x000000d0ada57220 */ /* 0x000fe20000410000 */
[----:B------:R-:W-:Y:S01]  /*1ae0*/  FADD.FTZ R168, R166, R169 ;  /* 0x000000a9a6a87221 */ /* 0x000fe20000010000 */
[----:B------:R-:W-:Y:S01]  /*1af0*/  FADD.FTZ R69, R69, R173 ;  /* 0x000000ad45457221 */ /* 0x000fe20000010000 */
[----:B------:R-:W-:Y:S01]  /*1b00*/  FFMA.FTZ R101, R173, R172, R101 ;  /* 0x000000acad657223 */ /* 0x000fe20000010065 */
[----:B------:R-:W-:Y:S01]  /*1b10*/  FMUL.FTZ R173, R13, R210 ;  /* 0x000000d20dad7220 */ /* 0x000fe20000410000 */
[----:B------:R-:W-:-:S02]  /*1b20*/  HADD2.F32 R196, -RZ, R200.H1_H1 ;  /* 0x300000c8ffc47230 */ /* 0x000fc40000004100 */
        /* <DEDUP_REMOVED lines=12> */
[----:B------:R-:W-:Y:S06]  /*1bf0*/  BRA `(.L_x_16024) ;  /* 0x00000000008c7947 */ /* 0x000fec0003800000 */
.L_x_16023:
        /* <DEDUP_REMOVED lines=14> */
[----:B------:R-:W-:Y:S01]  /*1ce0*/  IADD3 R45, PT, PT, R57, 0x60, RZ ;  /* 0x00000060392d7810 */ /* 0x000fe20007ffe0ff */
[--C-:B-1----:R-:W-:Y:S01]  /*1cf0*/  IMAD.WIDE.U32 R52, R53, 0x10, R28.reuse ;  /* 0x0000001035347825 */ /* 0x102fe200078e001c */
[C---:B------:R-:W-:Y:S02]  /*1d00*/  IADD3 R41, PT, PT, R57.reuse, 0x80, RZ ;  /* 0x0000008039297810 */ /* 0x040fe40007ffe0ff */
[----:B------:R-:W-:Y:S01]  /*1d10*/  IADD3 R37, PT, PT, R57, 0xa0, RZ ;  /* 0x000000a039257810 */ /* 0x000fe20007ffe0ff */
[--C-:B------:R-:W-:Y:S01]  /*1d20*/  IMAD.WIDE.U32 R48, R49, 0x10, R28.reuse ;  /* 0x0000001031307825 */ /* 0x100fe200078e001c */
[C---:B------:R-:W-:Y:S01]  /*1d30*/  IADD3 R33, PT, PT, R57.reuse, 0xc0, RZ ;  /* 0x000000c039217810 */ /* 0x040fe20007ffe0ff */
[----:B------:R-:W5:Y:S01]  /*1d40*/  LDG.E.128 R52, desc[UR6][R52.64] ;  /* 0x0000000634347981 */ /* 0x000f62000c1e1d00 */
[C---:B------:R-:W-:Y:S01]  /*1d50*/  IADD3 R31, PT, PT, R57.reuse, 0xe0, RZ ;  /* 0x000000e0391f7810 */ /* 0x040fe20007ffe0ff */
[----:B------:R-:W-:-:S02]  /*1d60*/  IMAD.WIDE.U32 R56, R57, 0x10, R28 ;  /* 0x0000001039387825 */ /* 0x000fc400078e001c */
        /* <DEDUP_REMOVED lines=9> */
[----:B------:R-:W-:Y:S02]  /*1e00*/  IMAD.WIDE.U32 R28, R31, 0x10, R28 ;  /* 0x000000101f1c7825 */ /* 0x000fe400078e001c */
[----:B------:R-:W5:Y:S04]  /*1e10*/  LDG.E.128 R32, desc[UR6][R32.64] ;  /* 0x0000000620207981 */ /* 0x000f68000c1e1d00 */
[----:B------:R-:W5:Y:S02]  /*1e20*/  LDG.E.128 R28, desc[UR6][R28.64] ;  /* 0x000000061c1c7981 */ /* 0x000f64000c1e1d00 */
.L_x_16024:
[----:B------:R-:W-:Y:S05]  /*1e30*/  BSYNC.RECONVERGENT B1 ;  /* 0x0000000000017941 */ /* 0x000fea0003800200 */
.L_x_16022:
        /* <DEDUP_REMOVED lines=21> */
.L_x_16078:
[----:B------:R-:W3:Y:S01]  /*1f90*/  S2R R175, SR_TID.X ;  /* 0x0000000000af7919 */ /* 0x000ee20000002100 */
[----:B------:R-:W-:Y:S01]  /*1fa0*/  ISETP.NE.U32.AND P1, PT, R194, RZ, PT ;  /* 0x000000ffc200720c */ /* 0x000fe20003f25070 */
[----:B------:R-:W-:Y:S01]  /*1fb0*/  IMAD R197, R9, UR9, RZ ;  /* 0x0000000909c57c24 */ /* 0x000fe2000f8e02ff */
[----:B------:R-:W-:Y:S01]  /*1fc0*/  @P3 IADD3 R170, PT, PT, R192, -0x1, RZ ;  /* 0xffffffffc0aa3810 */ /* 0x000fe20007ffe0ff */
[----:B-1----:R-:W-:Y:S01]  /*1fd0*/  FADD.FTZ R168, R199, R168 ;  /* 0x000000a8c7a87221 */ /* 0x002fe20000010000 */
[----:B------:R-:W-:Y:S01]  /*1fe0*/  ISETP.NE.AND.EX P1, PT, R195, RZ, PT, P1 ;  /* 0x000000ffc300720c */ /* 0x000fe20003f25310 */
[----:B------:R-:W-:Y:S01]  /*1ff0*/  HFMA2 R195, -RZ, RZ, 0, 0 ;  /* 0x00000000ffc37431 */ /* 0x000fe200000001ff */
[----:B------:R-:W-:Y:S01]  /*2000*/  SHF.R.S32.HI R194, RZ, 0x1f, R197 ;  /* 0x0000001fffc27819 */ /* 0x000fe200000114c5 */
[----:B------:R-:W-:Y:S02]  /*2010*/  @P3 IMAD R170, R170, UR9, RZ ;  /* 0x00000009aaaa3c24 */ /* 0x000fe4000f8e02ff */
[----:B0-2---:R-:W-:Y:S01]  /*2020*/  FADD.FTZ R196, R196, R169 ;  /* 0x000000a9c4c47221 */ /* 0x005fe20000010000 */
[----:B------:R-:W-:Y:S01]  /*2030*/  ISETP.NE.AND P4, PT, RZ, UR8, PT ;  /* 0x00000008ff007c0c */ /* 0x000fe2000bf85270 */
[----:B------:R-:W-:Y:S01]  /*2040*/  BSSY.RECONVERGENT B1, `(.L_x_16026) ;  /* 0x0000082000017945 */ /* 0x000fe20003800200 */
[----:B------:R-:W-:Y:S01]  /*2050*/  LEA.HI R194, R194, R197, RZ, 0x2 ;  /* 0x000000c5c2c27211 */ /* 0x000fe200078f10ff */
[----:B------:R-:W-:Y:S01]  /*2060*/  FMUL.FTZ R197, R168, UR10 ;  /* 0x0000000aa8c57c20 */ /* 0x000fe20008410000 */
[----:B------:R-:W-:Y:S01]  /*2070*/  @P3 SHF.R.S32.HI R171, RZ, 0x1f, R170 ;  /* 0x0000001fffab3819 */ /* 0x000fe200000114aa */
[----:B------:R-:W-:-:S03]  /*2080*/  FMUL.FTZ R196, R196, UR10 ;  /* 0x0000000ac4c47c20 */ /* 0x000fc60008410000 */
[----:B------:R-:W-:Y:S02]  /*2090*/  @P3 LEA.HI R171, R171, R170, RZ, 0x2 ;  /* 0x000000aaabab3211 */ /* 0x000fe400078f10ff */
        /* <DEDUP_REMOVED lines=10> */
[-CC-:B------:R-:W-:Y:S01]  /*2140*/  FFMA.FTZ R169, R3, R196.reuse, R197.reuse ;  /* 0x000000c403a97223 */ /* 0x180fe200000100c5 */
[-CC-:B------:R-:W-:Y:S01]  /*2150*/  FFMA.FTZ R171, R10, R196.reuse, R197.reuse ;  /* 0x000000c40aab7223 */ /* 0x180fe200000100c5 */
[----:B------:R-:W-:Y:S01]  /*2160*/  FFMA.FTZ R199, R7, R196, R197 ;  /* 0x000000c407c77223 */ /* 0x000fe200000100c5 */
[----:B------:R-:W-:Y:S01]  /*2170*/  ISETP.GT.AND P1, PT, R15, RZ, PT ;  /* 0x000000ff0f00720c */ /* 0x000fe20003f24270 */
[----:B------:R-:W-:Y:S01]  /*2180*/  FADD.FTZ R168, R12, -R169 ;  /* 0x800000a90ca87221 */ /* 0x000fe20000010000 */
[----:B------:R-:W-:Y:S01]  /*2190*/  FADD.FTZ R170, R8, -R171 ;  /* 0x800000ab08aa7221 */ /* 0x000fe20000010000 */
[----:B------:R-:W-:Y:S01]  /*21a0*/  FADD.FTZ R198, R4, -R199 ;  /* 0x800000c704c67221 */ /* 0x000fe20000010000 */
[----:B------:R-:W-:Y:S01]  /*21b0*/  MOV R199, UR11 ;  /* 0x0000000b00c77c02 */ /* 0x000fe20008000f00 */
[C---:B------:R-:W-:Y:S01]  /*21c0*/  FMUL.FTZ R168, R13.reuse, R168 ;  /* 0x000000a80da87220 */ /* 0x040fe20000410000 */
[C---:B------:R-:W-:Y:S01]  /*21d0*/  FMUL.FTZ R170, R13.reuse, R170 ;  /* 0x000000aa0daa7220 */ /* 0x040fe20000410000 */
[----:B------:R-:W-:Y:S01]  /*21e0*/  FMUL.FTZ R198, R13, R198 ;  /* 0x000000c60dc67220 */ /* 0x000fe20000410000 */
[----:B------:R-:W-:-:S02]  /*21f0*/  ISETP.GT.AND P4, PT, R192, RZ, PT ;  /* 0x000000ffc000720c */ /* 0x000fc40003f84270 */
[----:B------:R-:W-:Y:S02]  /*2200*/  FSEL R168, R168, RZ, P1 ;  /* 0x000000ffa8a87208 */ /* 0x000fe40000800000 */
[----:B------:R-:W-:Y:S02]  /*2210*/  FSEL R170, R170, RZ, P1 ;  /* 0x000000ffaaaa7208 */ /* 0x000fe40000800000 */
[----:B------:R-:W-:Y:S01]  /*2220*/  FSEL R198, R198, RZ, P1 ;  /* 0x000000ffc6c67208 */ /* 0x000fe20000800000 */
[-C--:B------:R-:W-:Y:S02]  /*2230*/  FMUL.FTZ R169, R168, R199.reuse ;  /* 0x000000c7a8a97220 */ /* 0x080fe40000410000 */
        /* <DEDUP_REMOVED lines=12> */
.L_x_16028:
        /* <DEDUP_REMOVED lines=11> */
[----:B------:R-:W-:-:S02]  /*23b0*/  MOV R199, UR11 ;  /* 0x0000000b00c77c02 */ /* 0x000fc40008000f00 */
[----:B------:R-:W-:Y:S02]  /*23c0*/  FSEL R124, R124, RZ, P1 ;  /* 0x000000ff7c7c7208 */ /* 0x000fe40000800000 */
[----:B------:R-:W-:Y:S02]  /*23d0*/  FSEL R168, R126, RZ, P1 ;  /* 0x000000ff7ea87208 */ /* 0x000fe40000800000 */
[----:B------:R-:W-:Y:S02]  /*23e0*/  FSEL R170, R170, RZ, P1 ;  /* 0x000000ffaaaa7208 */ /* 0x000fe40000800000 */
[----:B------:R-:W-:Y:S01]  /*23f0*/  ISETP.GT.AND P4, PT, R192, RZ, PT ;  /* 0x000000ffc000720c */ /* 0x000fe20003f84270 */
[----:B------:R-:W-:Y:S01]  /*2400*/  FADD.FTZ R192, R2, -R125 ;  /* 0x8000007d02c07221 */ /* 0x000fe20000010000 */
[-C--:B------:R-:W-:Y:S01]  /*2410*/  FMUL.FTZ R125, R124, R199.reuse ;  /* 0x000000c77c7d7220 */ /* 0x080fe20000410000 */
[-C--:B------:R-:W-:Y:S01]  /*2420*/  FMUL.FTZ R126, R168, R199.reuse ;  /* 0x000000c7a87e7220 */ /* 0x080fe20000410000 */
[----:B------:R-:W-:Y:S01]  /*2430*/  FMUL.FTZ R127, R170, R199 ;  /* 0x000000c7aa7f7220 */ /* 0x000fe20000410000 */
[----:B------:R-:W-:-:S02]  /*2440*/  FMUL.FTZ R192, R13, R192 ;  /* 0x000000c00dc07220 */ /* 0x000fc40000410000 */
[----:B------:R-:W-:Y:S02]  /*2450*/  SEL R128, R125, R128, P4 ;  /* 0x000000807d807207 */ /* 0x000fe40002000000 */
[----:B------:R-:W-:Y:S02]  /*2460*/  SEL R129, R126, R129, P4 ;  /* 0x000000817e817207 */ /* 0x000fe40002000000 */
[----:B------:R-:W-:Y:S02]  /*2470*/  SEL R130, R127, R130, P4 ;  /* 0x000000827f827207 */ /* 0x000fe40002000000 */
[----:B------:R-:W-:Y:S02]  /*2480*/  FSEL R127, R192, RZ, P1 ;  /* 0x000000ffc07f7208 */ /* 0x000fe40000800000 */
[----:B------:R-:W-:Y:S02]  /*2490*/  MOV R125, R168 ;  /* 0x000000a8007d7202 */ /* 0x000fe40000000f00 */
[----:B------:R-:W-:Y:S01]  /*24a0*/  MOV R126, R170 ;  /* 0x000000aa007e7202 */ /* 0x000fe20000000f00 */
[----:B------:R-:W-:Y:S06]  /*24b0*/  @!P3 BRA `(.L_x_16029) ;  /* 0x0000000000e8b947 */ /* 0x000fec0003800000 */
[----:B------:R-:W-:Y:S01]  /*24c0*/  MOV R126, R170 ;  /* 0x000000aa007e7202 */ /* 0x000fe20000000f00 */
[----:B------:R-:W-:Y:S01]  /*24d0*/  FMUL.FTZ R131, R127, R199 ;  /* 0x000000c77f837220 */ /* 0x000fe20000410000 */
[----:B------:R-:W-:Y:S01]  /*24e0*/  MOV R125, R168 ;  /* 0x000000a8007d7202 */ /* 0x000fe20000000f00 */
[----:B------:R-:W-:Y:S06]  /*24f0*/  BRA `(.L_x_16029) ;  /* 0x0000000000d87947 */ /* 0x000fec0003800000 */
.L_x_16027:
[----:B------:R-:W-:Y:S02]  /*2500*/  MOV R208, UR18 ;  /* 0x0000001200d07c02 */ /* 0x000fe40008000f00 */
[----:B------:R-:W-:Y:S02]  /*2510*/  MOV R209, UR19 ;  /* 0x0000001300d17c02 */ /* 0x000fe40008000f00 */
[----:B------:R-:W-:-:S04]  /*2520*/  ISETP.NE.U32.AND P1, PT, R208, RZ, PT ;  /* 0x000000ffd000720c */ /* 0x000fc80003f25070 */
[----:B------:R-:W-:-:S13]  /*2530*/  ISETP.NE.AND.EX P1, PT, R209, RZ, PT, P1 ;  /* 0x000000ffd100720c */ /* 0x000fda0003f25310 */
[----:B------:R-:W-:Y:S05]  /*2540*/  @P1 BRA `(.L_x_16030) ;  /* 0x00000000006c1947 */ /* 0x000fea0003800000 */
[-CC-:B------:R-:W-:Y:S01]  /*2550*/  @P2 FFMA.FTZ R169, R3, R196.reuse, R197.reuse ;  /* 0x000000c403a92223 */ /* 0x180fe200000100c5 */
[-CC-:B------:R-:W-:Y:S01]  /*2560*/  @P2 FFMA.FTZ R171, R10, R196.reuse, R197.reuse ;  /* 0x000000c40aab2223 */ /* 0x180fe200000100c5 */
[----:B------:R-:W-:Y:S01]  /*2570*/  @P2 FFMA.FTZ R199, R7, R196, R197 ;  /* 0x000000c407c72223 */ /* 0x000fe200000100c5 */
[----:B------:R-:W-:Y:S01]  /*2580*/  MOV R168, R56 ;  /* 0x0000003800a87202 */ /* 0x000fe20000000f00 */
[----:B------:R-:W-:Y:S01]  /*2590*/  @P2 FADD.FTZ R169, R12, -R169 ;  /* 0x800000a90ca92221 */ /* 0x000fe20000010000 */
[----:B------:R-:W-:Y:S01]  /*25a0*/  @P2 FADD.FTZ R210, R8, -R171 ;  /* 0x800000ab08d22221 */ /* 0x000fe20000010000 */
[----:B------:R-:W-:Y:S01]  /*25b0*/  @P2 FADD.FTZ R171, R4, -R199 ;  /* 0x800000c704ab2221 */ /* 0x000fe20000010000 */
[----:B------:R-:W-:Y:S01]  /*25c0*/  MOV R199, UR11 ;  /* 0x0000000b00c77c02 */ /* 0x000fe20008000f00 */
[C---:B------:R-:W-:Y:S01]  /*25d0*/  @P2 FFMA.FTZ R168, R13.reuse, R169, R56 ;  /* 0x000000a90da82223 */ /* 0x040fe20000010038 */
[----:B------:R-:W-:Y:S01]  /*25e0*/  MOV R170, R57 ;  /* 0x0000003900aa7202 */ /* 0x000fe20000000f00 */
[C---:B------:R-:W-:Y:S01]  /*25f0*/  @P2 FFMA.FTZ R170, R13.reuse, R210, R57 ;  /* 0x000000d20daa2223 */ /* 0x040fe20000010039 */
[----:B------:R-:W-:Y:S01]  /*2600*/  MOV R198, R58 ;  /* 0x0000003a00c67202 */ /* 0x000fe20000000f00 */
[----:B------:R-:W-:Y:S01]  /*2610*/  @P2 FFMA.FTZ R198, R13, R171, R58 ;  /* 0x000000ab0dc62223 */ /* 0x000fe2000001003a */
[-C--:B------:R-:W-:Y:S01]  /*2620*/  FMUL.FTZ R169, R168, R199.reuse ;  /* 0x000000c7a8a97220 */ /* 0x080fe20000410000 */
[-C--:B------:R-:W-:Y:S01]  /*2630*/  FMUL.FTZ R168, R170, R199.reuse ;  /* 0x000000c7aaa87220 */ /* 0x080fe20000410000 */
[----:B------:R-:W-:Y:S01]  /*2640*/  ISETP.GT.AND P4, PT, R192, RZ, PT ;  /* 0x000000ffc000720c */ /* 0x000fe20003f84270 */
        /* <DEDUP_REMOVED lines=11> */
.L_x_16030:
[----:B------:R-:W-:Y:S01]  /*2700*/  ISETP.GT.AND P4, PT, R192, RZ, PT ;  /* 0x000000ffc000720c */ /* 0x000fe20003f84270 */
        /* <DEDUP_REMOVED lines=8> */
[----:B------:R-:W-:Y:S02]  /*2790*/  MOV R127, R59 ;  /* 0x0000003b007f7202 */ /* 0x000fe40000000f00 */
[----:B------:R-:W-:Y:S01]  /*27a0*/  MOV R199, UR11 ;  /* 0x0000000b00c77c02 */ /* 0x000fe20008000f00 */
[C---:B------:R-:W-:Y:S01]  /*27b0*/  @P2 FFMA.FTZ R127, R13.reuse, R170, R59 ;  /* 0x000000aa0d7f2223 */ /* 0x040fe2000001003b */
[----:B------:R-:W-:Y:S01]  /*27c0*/  MOV R124, R56 ;  /* 0x00000038007c7202 */ /* 0x000fe20000000f00 */
[C---:B------:R-:W-:Y:S01]  /*27d0*/  @P2 FFMA.FTZ R124, R13.reuse, R169, R56 ;  /* 0x000000a90d7c2223 */ /* 0x040fe20000010038 */
[----:B------:R-:W-:Y:S01]  /*27e0*/  MOV R125, R57 ;  /* 0x00000039007d7202 */ /* 0x000fe20000000f00 */
[C---:B------:R-:W-:Y:S01]  /*27f0*/  @P2 FFMA.FTZ R125, R13.reuse, R168, R57 ;  /* 0x000000a80d7d2223 */ /* 0x040fe20000010039 */
[----:B------:R-:W-:Y:S01]  /*2800*/  MOV R126, R58 ;  /* 0x0000003a007e7202 */ /* 0x000fe20000000f00 */
[----:B------:R-:W-:Y:S01]  /*2810*/  @P2 FFMA.FTZ R126, R13, R211, R58 ;  /* 0x000000d30d7e2223 */ /* 0x000fe2000001003a */
[-C--:B------:R-:W-:Y:S01]  /*2820*/  @P4 FMUL.FTZ R128, R124, R199.reuse ;  /* 0x000000c77c804220 */ /* 0x080fe20000410000 */
[-C--:B------:R-:W-:Y:S01]  /*2830*/  @P4 FMUL.FTZ R129, R125, R199.reuse ;  /* 0x000000c77d814220 */ /* 0x080fe20000410000 */
[-C--:B------:R-:W-:Y:S01]  /*2840*/  @P3 FMUL.FTZ R131, R127, R199.reuse ;  /* 0x000000c77f833220 */ /* 0x080fe20000410000 */
[----:B------:R-:W-:-:S07]  /*2850*/  @P4 FMUL.FTZ R130, R126, R199 ;  /* 0x000000c77e824220 */ /* 0x000fce0000410000 */
.L_x_16029:
[----:B------:R-:W-:Y:S05]  /*2860*/  BSYNC.RECONVERGENT B1 ;  /* 0x0000000000017941 */ /* 0x000fea0003800200 */
.L_x_16026:
        /* <DEDUP_REMOVED lines=24> */
[-C--:B------:R-:W-:Y:S01]  /*29f0*/  FMUL.FTZ R171, R124, R199.reuse ;  /* 0x000000c77cab7220 */ /* 0x080fe20000410000 */
[-C--:B------:R-:W-:Y:S01]  /*2a00*/  FMUL.FTZ R169, R126, R199.reuse ;  /* 0x000000c77ea97220 */ /* 0x080fe20000410000 */
[----:B------:R-:W-:Y:S01]  /*2a10*/  FMUL.FTZ R168, R125, R199 ;  /* 0x000000c77da87220 */ /* 0x000fe20000410000 */
[----:B------:R-:W-:Y:S01]  /*2a20*/  @P2 FADD.FTZ R170, R19, -R170 ;  /* 0x800000aa13aa2221 */ /* 0x000fe20000010000 */
[----:B------:R-:W-:-:S02]  /*2a30*/  MOV R127, R55 ;  /* 0x00000037007f7202 */ /* 0x000fc40000000f00 */
[----:B------:R-:W-:Y:S01]  /*2a40*/  SEL R130, R169, R130, P4 ;  /* 0x00000082a9827207 */ /* 0x000fe20002000000 */
[----:B------:R-:W-:Y:S01]  /*2a50*/  @P2 FFMA.FTZ R127, R13, R170, R55 ;  /* 0x000000aa0d7f2223 */ /* 0x000fe20000010037 */
[----:B------:R-:W-:Y:S02]  /*2a60*/  SEL R129, R168, R129, P4 ;  /* 0x00000081a8817207 */ /* 0x000fe40002000000 */
[----:B------:R-:W-:Y:S01]  /*2a70*/  SEL R128, R171, R128, P4 ;  /* 0x00000080ab807207 */ /* 0x000fe20002000000 */
[----:B------:R-:W-:Y:S06]  /*2a80*/  @!P3 BRA `(.L_x_16034) ;  /* 0x00000004003cb947 */ /* 0x000fec0003800000 */
[----:B------:R-:W-:Y:S01]  /*2a90*/  FMUL.FTZ R131, R127, R199 ;  /* 0x000000c77f837220 */ /* 0x000fe20000410000 */
[----:B------:R-:W-:Y:S06]  /*2aa0*/  BRA `(.L_x_16034) ;  /* 0x0000000400347947 */ /* 0x000fec0003800000 */
.L_x_16033:
        /* <DEDUP_REMOVED lines=12> */
[----:B------:R-:W-:-:S02]  /*2b70*/  FMUL.FTZ R169, R168, R199 ;  /* 0x000000c7a8a97220 */ /* 0x000fc40000410000 */
[-C--:B------:R-:W-:Y:S01]  /*2b80*/  FMUL.FTZ R168, R170, R199.reuse ;  /* 0x000000c7aaa87220 */ /* 0x080fe20000410000 */
[----:B------:R-:W-:Y:S02]  /*2b90*/  FMUL.FTZ R171, R192, R199 ;  /* 0x000000c7c0ab7220 */ /* 0x000fe40000410000 */
        /* <DEDUP_REMOVED lines=10> */
.L_x_16032:
[----:B------:R-:W-:Y:S05]  /*2c40*/  @!P1 BRA `(.L_x_16035) ;  /* 0x0000000000789947 */ /* 0x000fea0003800000 */
[-CC-:B0-----:R-:W-:Y:S01]  /*2c50*/  FFMA.FTZ R126, R14, R196.reuse, R197.reuse ;  /* 0x000000c40e7e7223 */ /* 0x181fe200000100c5 */
        /* <DEDUP_REMOVED lines=10> */
[----:B------:R-:W-:-:S02]  /*2d00*/  FADD.FTZ R192, R19, -R192 ;  /* 0x800000c013c07221 */ /* 0x000fc40000010000 */
[----:B------:R-:W-:Y:S02]  /*2d10*/  FSEL R168, R125, RZ, P5 ;  /* 0x000000ff7da87208 */ /* 0x000fe40002800000 */
[----:B------:R-:W-:Y:S01]  /*2d20*/  FSEL R124, R124, RZ, P5 ;  /* 0x000000ff7c7c7208 */ /* 0x000fe20002800000 */
[----:B------:R-:W-:Y:S01]  /*2d30*/  FMUL.FTZ R169, R13, R192 ;  /* 0x000000c00da97220 */ /* 0x000fe20000410000 */
[----:B------:R-:W-:Y:S01]  /*2d40*/  FSEL R170, R126, RZ, P5 ;  /* 0x000000ff7eaa7208 */ /* 0x000fe20002800000 */
[-C--:B------:R-:W-:Y:S02]  /*2d50*/  FMUL.FTZ R126, R168, R199.reuse ;  /* 0x000000c7a87e7220 */ /* 0x080fe40000410000 */
        /* <DEDUP_REMOVED lines=13> */
.L_x_16035:
[-CC-:B0-----:R-:W-:Y:S01]  /*2e30*/  FFMA.FTZ R169, R5, R196.reuse, R197.reuse ;  /* 0x000000c405a97223 */ /* 0x181fe200000100c5 */
[-CC-:B------:R-:W-:Y:S01]  /*2e40*/  FFMA.FTZ R170, R14, R196.reuse, R197.reuse ;  /* 0x000000c40eaa7223 */ /* 0x180fe200000100c5 */
[-CC-:B------:R-:W-:Y:S01]  /*2e50*/  FFMA.FTZ R171, R17, R196.reuse, R197.reuse ;  /* 0x000000c411ab7223 */ /* 0x180fe200000100c5 */
[----:B------:R-:W-:Y:S01]  /*2e60*/  @P3 FFMA.FTZ R198, R18, R196, R197 ;  /* 0x000000c412c63223 */ /* 0x000fe200000100c5 */
[----:B------:R-:W-:Y:S01]  /*2e70*/  FADD.FTZ R168, R0, -R169 ;  /* 0x800000a900a87221 */ /* 0x000fe20000010000 */
[----:B------:R-:W-:Y:S01]  /*2e80*/  FADD.FTZ R170, R11, -R170 ;  /* 0x800000aa0baa7221 */ /* 0x000fe20000010000 */
[----:B------:R-:W-:Y:S01]  /*2e90*/  FADD.FTZ R192, R16, -R171 ;  /* 0x800000ab10c07221 */ /* 0x000fe20000010000 */
[----:B------:R-:W-:Y:S01]  /*2ea0*/  @P3 FADD.FTZ R198, R19, -R198 ;  /* 0x800000c613c63221 */ /* 0x000fe20000010000 */
[C---:B------:R-:W-:Y:S01]  /*2eb0*/  FMUL.FTZ R168, R13.reuse, R168 ;  /* 0x000000a80da87220 */ /* 0x040fe20000410000 */
[C---:B------:R-:W-:Y:S01]  /*2ec0*/  FMUL.FTZ R170, R13.reuse, R170 ;  /* 0x000000aa0daa7220 */ /* 0x040fe20000410000 */
[C---:B------:R-:W-:Y:S01]  /*2ed0*/  FMUL.FTZ R192, R13.reuse, R192 ;  /* 0x000000c00dc07220 */ /* 0x040fe20000410000 */
[----:B------:R-:W-:Y:S01]  /*2ee0*/  @P3 FMUL.FTZ R198, R13, R198 ;  /* 0x000000c60dc63220 */ /* 0x000fe20000410000 */
[----:B------:R-:W-:-:S04]  /*2ef0*/  ISETP.GT.AND P5, PT, R15, RZ, PT ;  /* 0x000000ff0f00720c */ /* 0x000fc80003fa4270 */
[----:B------:R-:W-:Y:S02]  /*2f00*/  FSEL R168, R168, RZ, P5 ;  /* 0x000000ffa8a87208 */ /* 0x000fe40002800000 */
[----:B------:R-:W-:Y:S02]  /*2f10*/  FSEL R170, R170, RZ, P5 ;  /* 0x000000ffaaaa7208 */ /* 0x000fe40002800000 */
[----:B------:R-:W-:Y:S01]  /*2f20*/  FSEL R192, R192, RZ, P5 ;  /* 0x000000ffc0c07208 */ /* 0x000fe20002800000 */
[-C--:B------:R-:W-:Y:S01]  /*2f30*/  @P4 FMUL.FTZ R128, R168, R199.reuse ;  /* 0x000000c7a8804220 */ /* 0x080fe20000410000 */
[----:B------:R-:W-:Y:S01]  /*2f40*/  @P3 FSEL R198, R198, RZ, P5 ;  /* 0x000000ffc6c63208 */ /* 0x000fe20002800000 */
[-C--:B------:R-:W-:Y:S02]  /*2f50*/  @P4 FMUL.FTZ R129, R170, R199.reuse ;  /* 0x000000c7aa814220 */ /* 0x080fe40000410000 */
[-C--:B------:R-:W-:Y:S02]  /*2f60*/  @P4 FMUL.FTZ R130, R192, R199.reuse ;  /* 0x000000c7c0824220 */ /* 0x080fe40000410000 */
[----:B------:R-:W-:-:S07]  /*2f70*/  @P3 FMUL.FTZ R131, R198, R199 ;  /* 0x000000c7c6833220 */ /* 0x000fce0000410000 */
.L_x_16034:
[----:B------:R-:W-:Y:S05]  /*2f80*/  BSYNC.RECONVERGENT B1 ;  /* 0x0000000000017941 */ /* 0x000fea0003800200 */
.L_x_16031:
        /* <DEDUP_REMOVED lines=36> */
.L_x_16038:
        /* <DEDUP_REMOVED lines=25> */
.L_x_16037:
        /* <DEDUP_REMOVED lines=31> */
.L_x_16040:
[-CC-:B0-----:R-:W-:Y:S01]  /*3550*/  FFMA.FTZ R169, R21, R196.reuse, R197.reuse ;  /* 0x000000c415a97223 */ /* 0x181fe200000100c5 */
[-CC-:B------:R-:W-:Y:S01]  /*3560*/  FFMA.FTZ R171, R24, R196.reuse, R197.reuse ;  /* 0x000000c418ab7223 */ /* 0x180fe200000100c5 */
[-CC-:B------:R-:W-:Y:S01]  /*3570*/  FFMA.FTZ R209, R23, R196.reuse, R197.reuse ;  /* 0x000000c417d17223 */ /* 0x180fe200000100c5 */
[----:B------:R-:W-:Y:S01]  /*3580*/  @P3 FFMA.FTZ R198, R26, R196, R197 ;  /* 0x000000c41ac63223 */ /* 0x000fe200000100c5 */
[----:B------:R-:W-:Y:S01]  /*3590*/  FADD.FTZ R168, R20, -R169 ;  /* 0x800000a914a87221 */ /* 0x000fe20000010000 */
[----:B------:R-:W-:Y:S01]  /*35a0*/  ISETP.GT.AND P5, PT, R15, RZ, PT ;  /* 0x000000ff0f00720c */ /* 0x000fe20003fa4270 */
[----:B------:R-:W-:Y:S01]  /*35b0*/  FADD.FTZ R170, R22, -R171 ;  /* 0x800000ab16aa7221 */ /* 0x000fe20000010000 */
[----:B------:R-:W-:Y:S01]  /*35c0*/  FADD.FTZ R192, R132, -R209 ;  /* 0x800000d184c07221 */ /* 0x000fe20000010000 */
[----:B------:R-:W-:Y:S01]  /*35d0*/  FMUL.FTZ R168, R13, R168 ;  /* 0x000000a80da87220 */ /* 0x000fe20000410000 */
[----:B------:R-:W-:Y:S01]  /*35e0*/  @P3 FADD.FTZ R198, R25, -R198 ;  /* 0x800000c619c63221 */ /* 0x000fe20000010000 */
[C---:B------:R-:W-:Y:S01]  /*35f0*/  FMUL.FTZ R170, R13.reuse, R170 ;  /* 0x000000aa0daa7220 */ /* 0x040fe20000410000 */
[----:B------:R-:W-:-:S02]  /*3600*/  FMUL.FTZ R192, R13, R192 ;  /* 0x000000c00dc07220 */ /* 0x000fc40000410000 */
[----:B------:R-:W-:Y:S01]  /*3610*/  FSEL R168, R168, RZ, P5 ;  /* 0x000000ffa8a87208 */ /* 0x000fe20002800000 */
[----:B------:R-:W-:Y:S01]  /*3620*/  @P3 FMUL.FTZ R198, R13, R198 ;  /* 0x000000c60dc63220 */ /* 0x000fe20000410000 */
[----:B------:R-:W-:Y:S02]  /*3630*/  FSEL R170, R170, RZ, P5 ;  /* 0x000000ffaaaa7208 */ /* 0x000fe40002800000 */
[----:B------:R-:W-:Y:S01]  /*3640*/  FSEL R192, R192, RZ, P5 ;  /* 0x000000ffc0c07208 */ /* 0x000fe20002800000 */
[-C--:B------:R-:W-:Y:S01]  /*3650*/  @P4 FMUL.FTZ R128, R168, R199.reuse ;  /* 0x000000c7a8804220 */ /* 0x080fe20000410000 */
[----:B------:R-:W-:Y:S01]  /*3660*/  @P3 FSEL R168, R198, RZ, P5 ;  /* 0x000000ffc6a83208 */ /* 0x000fe20002800000 */
[-C--:B------:R-:W-:Y:S02]  /*3670*/  @P4 FMUL.FTZ R129, R170, R199.reuse ;  /* 0x000000c7aa814220 */ /* 0x080fe40000410000 */
[-C--:B------:R-:W-:Y:S02]  /*3680*/  @P4 FMUL.FTZ R130, R192, R199.reuse ;  /* 0x000000c7c0824220 */ /* 0x080fe40000410000 */
[----:B------:R-:W-:-:S07]  /*3690*/  @P3 FMUL.FTZ R131, R168, R199 ;  /* 0x000000c7a8833220 */ /* 0x000fce0000410000 */
.L_x_16039:
[----:B------:R-:W-:Y:S05]  /*36a0*/  BSYNC.RECONVERGENT B1 ;  /* 0x0000000000017941 */ /* 0x000fea0003800200 */
.L_x_16036:
        /* <DEDUP_REMOVED lines=36> */
.L_x_16043:
        /* <DEDUP_REMOVED lines=25> */
.L_x_16042:
        /* <DEDUP_REMOVED lines=31> */
.L_x_16045:
        /* <DEDUP_REMOVED lines=21> */
.L_x_16044:
[----:B------:R-:W-:Y:S05]  /*3dc0*/  BSYNC.RECONVERGENT B1 ;  /* 0x0000000000017941 */ /* 0x000fea0003800200 */
.L_x_16041:
        /* <DEDUP_REMOVED lines=36> */
.L_x_16048:
        /* <DEDUP_REMOVED lines=25> */
.L_x_16047:
        /* <DEDUP_REMOVED lines=31> */
.L_x_16050:
        /* <DEDUP_REMOVED lines=21> */
.L_x_16049:
[----:B------:R-:W-:Y:S05]  /*44e0*/  BSYNC.RECONVERGENT B1 ;  /* 0x0000000000017941 */ /* 0x000fea0003800200 */
.L_x_16046:
        /* <DEDUP_REMOVED lines=36> */
.L_x_16053:
        /* <DEDUP_REMOVED lines=25> */
.L_x_16052:
        /* <DEDUP_REMOVED lines=31> */
.L_x_16055:
        /* <DEDUP_REMOVED lines=21> */
.L_x_16054:
[----:B------:R-:W-:Y:S05]  /*4c00*/  BSYNC.RECONVERGENT B1 ;  /* 0x0000000000017941 */ /* 0x000fea0003800200 */
.L_x_16051:
        /* <DEDUP_REMOVED lines=19> */
[----:B------:R-:W-:Y:S01]  /*4d40*/  @P2 FFMA.FTZ R171, R164, R196, R197 ;  /* 0x000000c4a4ab2223 */ /* 0x000fe200000100c5 */
[----:B------:R-:W-:Y:S01]  /*4d50*/  MOV R126, R34 ;  /* 0x00000022007e7202 */ /* 0x000fe20000000f00 */
[C---:B------:R-:W-:Y:S01]  /*4d60*/  @P2 FFMA.FTZ R124, R13.reuse, R127, R32 ;  /* 0x0000007f0d7c2223 */ /* 0x040fe20000010020 */
[C---:B------:R-:W-:Y:S01]  /*4d70*/  @P2 FFMA.FTZ R126, R13.reuse, R169, R34 ;  /* 0x000000a90d7e2223 */ /* 0x040fe20000010022 */
[----:B------:R-:W-:Y:S01]  /*4d80*/  @P2 FFMA.FTZ R125, R13, R168, R33 ;  /* 0x000000a80d7d2223 */ /* 0x000fe20000010021 */
[----:B------:R-:W-:Y:S01]  /*4d90*/  @P2 FADD.FTZ R168, R162, -R171 ;  /* 0x800000aba2a82221 */ /* 0x000fe20000010000 */
[-C--:B------:R-:W-:Y:S01]  /*4da0*/  FMUL.FTZ R171, R124, R199.reuse ;  /* 0x000000c77cab7220 */ /* 0x080fe20000410000 */
[-C--:B------:R-:W-:Y:S01]  /*4db0*/  FMUL.FTZ R169, R126, R199.reuse ;  /* 0x000000c77ea97220 */ /* 0x080fe20000410000 */
[----:B------:R-:W-:Y:S01]  /*4dc0*/  FMUL.FTZ R170, R125, R199 ;  /* 0x000000c77daa7220 */ /* 0x000fe20000410000 */
[----:B------:R-:W-:Y:S01]  /*4dd0*/  MOV R127, R35 ;  /* 0x00000023007f7202 */ /* 0x000fe20000000f00 */
[----:B------:R-:W-:Y:S01]  /*4de0*/  @P2 FFMA.FTZ R127, R13, R168, R35 ;  /* 0x000000a80d7f2223 */ /* 0x000fe20000010023 */
[----:B------:R-:W-:-:S02]  /*4df0*/  SEL R128, R171, R128, P4 ;  /* 0x00000080ab807207 */ /* 0x000fc40002000000 */
[----:B------:R-:W-:Y:S02]  /*4e00*/  SEL R130, R169, R130, P4 ;  /* 0x00000082a9827207 */ /* 0x000fe40002000000 */
[----:B------:R-:W-:Y:S01]  /*4e10*/  SEL R129, R170, R129, P4 ;  /* 0x00000081aa817207 */ /* 0x000fe20002000000 */
[----:B------:R-:W-:Y:S06]  /*4e20*/  @!P3 BRA `(.L_x_16059) ;  /* 0x00000004003cb947 */ /* 0x000fec0003800000 */
[----:B------:R-:W-:Y:S01]  /*4e30*/  FMUL.FTZ R131, R127, R199 ;  /* 0x000000c77f837220 */ /* 0x000fe20000410000 */
[----:B------:R-:W-:Y:S06]  /*4e40*/  BRA `(.L_x_16059) ;  /* 0x0000000400347947 */ /* 0x000fec0003800000 */
.L_x_16058:
        /* <DEDUP_REMOVED lines=25> */
.L_x_16057:
        /* <DEDUP_REMOVED lines=31> */
.L_x_16060:
[-CC-:B0-----:R-:W-:Y:S01]  /*51d0*/  FFMA.FTZ R169, R157, R196.reuse, R197.reuse ;  /* 0x000000c49da97223 */ /* 0x181fe200000100c5 */
[-CC-:B------:R-:W-:Y:S01]  /*51e0*/  FFMA.FTZ R170, R158, R196.reuse, R197.reuse ;  /* 0x000000c49eaa7223 */ /* 0x180fe200000100c5 */
[-C--:B------:R-:W-:Y:S01]  /*51f0*/  FFMA.FTZ R171, R161, R196.reuse, R197 ;  /* 0x000000c4a1ab7223 */ /* 0x080fe200000100c5 */
[----:B------:R-:W-:Y:S01]  /*5200*/  ISETP.GT.AND P5, PT, R15, RZ, PT ;  /* 0x000000ff0f00720c */ /* 0x000fe20003fa4270 */
[----:B------:R-:W-:Y:S01]  /*5210*/  FADD.FTZ R168, R156, -R169 ;  /* 0x800000a99ca87221 */ /* 0x000fe20000010000 */
[----:B------:R-:W-:Y:S01]  /*5220*/  @P3 FFMA.FTZ R169, R164, R196, R197 ;  /* 0x000000c4a4a93223 */ /* 0x000fe200000100c5 */
[----:B------:R-:W-:Y:S01]  /*5230*/  FADD.FTZ R170, R159, -R170 ;  /* 0x800000aa9faa7221 */ /* 0x000fe20000010000 */
[----:B------:R-:W-:Y:S01]  /*5240*/  FADD.FTZ R192, R160, -R171 ;  /* 0x800000aba0c07221 */ /* 0x000fe20000010000 */
[C---:B------:R-:W-:Y:S01]  /*5250*/  FMUL.FTZ R168, R13.reuse, R168 ;  /* 0x000000a80da87220 */ /* 0x040fe20000410000 */
        /* <DEDUP_REMOVED lines=12> */
.L_x_16059:
[----:B------:R-:W-:Y:S05]  /*5320*/  BSYNC.RECONVERGENT B1 ;  /* 0x0000000000017941 */ /* 0x000fea0003800200 */
.L_x_16056:
        /* <DEDUP_REMOVED lines=11> */
[-CC-:B------:R-:W-:Y:S01]  /*53e0*/  @P2 FFMA.FTZ R15, R163, R196.reuse, R197.reuse ;  /* 0x000000c4a30f2223 */ /* 0x180fe200000100c5 */
[-CC-:B0-----:R-:W-:Y:S01]  /*53f0*/  @P2 FFMA.FTZ R168, R172, R196.reuse, R197.reuse ;  /* 0x000000c4aca82223 */ /* 0x181fe200000100c5 */
        /* <DEDUP_REMOVED lines=23> */
.L_x_16063:
[-CC-:B------:R-:W-:Y:S01]  /*5570*/  @P2 FFMA.FTZ R15, R163, R196.reuse, R197.reuse ;  /* 0x000000c4a30f2223 */ /* 0x180fe200000100c5 */
[-CC-:B------:R-:W-:Y:S01]  /*5580*/  @P2 FFMA.FTZ R198, R172, R196.reuse, R197.reuse ;  /* 0x000000c4acc62223 */ /* 0x180fe200000100c5 */
[----:B------:R-:W-:Y:S01]  /*5590*/  @P2 FFMA.FTZ R208, R173, R196, R197 ;  /* 0x000000c4add02223 */ /* 0x000fe200000100c5 */
[----:B0-----:R-:W-:Y:S01]  /*55a0*/  MOV R168, R28 ;  /* 0x0000001c00a87202 */ /* 0x001fe20000000f00 */
        /* <DEDUP_REMOVED lines=21> */
.L_x_16062:
        /* <DEDUP_REMOVED lines=18> */
[-C--:B------:R-:W-:Y:S01]  /*5820*/  FMUL.FTZ R13, R124, R199.reuse ;  /* 0x000000c77c0d7220 */ /* 0x080fe20000410000 */
[----:B------:R-:W-:Y:S01]  /*5830*/  FSEL R127, R127, RZ, P0 ;  /* 0x000000ff7f7f7208 */ /* 0x000fe20000000000 */
[----:B------:R-:W-:Y:S01]  /*5840*/  FMUL.FTZ R15, R126, R199 ;  /* 0x000000c77e0f7220 */ /* 0x000fe20000410000 */
[----:B------:R-:W-:-:S02]  /*5850*/  SEL R129, R168, R129, P4 ;  /* 0x00000081a8817207 */ /* 0x000fc40002000000 */
[----:B------:R-:W-:Y:S02]  /*5860*/  SEL R128, R13, R128, P4 ;  /* 0x000000800d807207 */ /* 0x000fe40002000000 */
[----:B------:R-:W-:Y:S01]  /*5870*/  SEL R130, R15, R130, P4 ;  /* 0x000000820f827207 */ /* 0x000fe20002000000 */
[----:B------:R-:W-:Y:S06]  /*5880*/  @!P3 BRA `(.L_x_16064) ;  /* 0x00000000005cb947 */ /* 0x000fec0003800000 */
[----:B------:R-:W-:Y:S01]  /*5890*/  FMUL.FTZ R131, R127, R199 ;  /* 0x000000c77f837220 */ /* 0x000fe20000410000 */
[----:B------:R-:W-:Y:S06]  /*58a0*/  BRA `(.L_x_16064) ;  /* 0x0000000000547947 */ /* 0x000fec0003800000 */
.L_x_16065:
[----:B------:R-:W-:Y:S01]  /*58b0*/  ISETP.GT.AND P0, PT, R15, RZ, PT ;  /* 0x000000ff0f00720c */ /* 0x000fe20003f04270 */
        /* <DEDUP_REMOVED lines=12> */
[----:B------:R-:W-:Y:S02]  /*5980*/  FSEL R168, R168, RZ, P0 ;  /* 0x000000ffa8a87208 */ /* 0x000fe40000000000 */
[----:B------:R-:W-:Y:S02]  /*5990*/  FSEL R170, R170, RZ, P0 ;  /* 0x000000ffaaaa7208 */ /* 0x000fe40000000000 */
[----:B------:R-:W-:Y:S01]  /*59a0*/  FSEL R192, R192, RZ, P0 ;  /* 0x000000ffc0c07208 */ /* 0x000fe20000000000 */
[-C--:B------:R-:W-:Y:S01]  /*59b0*/  @P4 FMUL.FTZ R128, R168, R199.reuse ;  /* 0x000000c7a8804220 */ /* 0x080fe20000410000 */
[----:B------:R-:W-:Y:S01]  /*59c0*/  FSEL R196, R196, RZ, P0 ;  /* 0x000000ffc4c47208 */ /* 0x000fe20000000000 */
[-C--:B------:R-:W-:Y:S02]  /*59d0*/  @P4 FMUL.FTZ R129, R170, R199.reuse ;  /* 0x000000c7aa814220 */ /* 0x080fe40000410000 */
[-C--:B------:R-:W-:Y:S02]  /*59e0*/  @P4 FMUL.FTZ R130, R192, R199.reuse ;  /* 0x000000c7c0824220 */ /* 0x080fe40000410000 */
[----:B------:R-:W-:-:S07]  /*59f0*/  @P3 FMUL.FTZ R131, R196, R199 ;  /* 0x000000c7c4833220 */ /* 0x000fce0000410000 */
.L_x_16064:
[----:B------:R-:W-:Y:S05]  /*5a00*/  BSYNC.RECONVERGENT B1 ;  /* 0x0000000000017941 */ /* 0x000fea0003800200 */
.L_x_16061:
        /* <DEDUP_REMOVED lines=12> */
.L_x_16021:
[----:B------:R-:W-:Y:S05]  /*5ad0*/  BSYNC B0 ;  /* 0x0000000000007941 */ /* 0x000fea0003800000 */
.L_x_16020:
        /* <DEDUP_REMOVED lines=186> */
.L_x_16025:
        /* <DEDUP_REMOVED lines=8> */
.L_x_16068:
[----:B------:R-:W-:Y:S05]  /*6700*/  BSYNC B1 ;  /* 0x0000000000017941 */ /* 0x000fea0003800000 */
.L_x_16067:
        /* <DEDUP_REMOVED lines=8> */
.L_x_16069:
[----:B------:R-:W-:Y:S01]  /*6790*/  FADD.FTZ R168, R168, R175 ;  /* 0x000000afa8a87221 */ /* 0x000fe20000010000 */
[----:B------:R-:W-:-:S04]  /*67a0*/  HFMA2 R210, -RZ, RZ, 0, 1.1920928955078125e-07 ;  /* 0x00000002ffd27431 */ /* 0x000fc800000001ff */
[----:B------:R-:W-:Y:S02]  /*67b0*/  MOV R211, R168 ;  /* 0x000000a800d37202 */ /* 0x000fe40000000f00 */
[----:B------:R-:W-:-:S07]  /*67c0*/  MOV R169, R209 ;  /* 0x000000d100a97202 */ /* 0x000fce0000000f00 */
[----:B------:R-:W-:Y:S05]  /*67d0*/  WARPSYNC.COLLECTIVE R208, `(.L_x_16070) ;  /* 0x00000000d0087348 */ /* 0x000fea0003c00000 */
[----:B------:R0:W1:Y:S02]  /*67e0*/  SHFL.BFLY P1, R209, R211, R210, R213 ;  /* 0x0c0000d2d3d17389 */ /* 0x00006400000200d5 */
[----:B01----:R-:W-:Y:S05]  /*67f0*/  ENDCOLLECTIVE ;  /* 0x000000000000791b */ /* 0x003fea0003800000 */
.L_x_16070:
[----:B------:R-:W-:-:S05]  /*6800*/  FADD.FTZ R169, R169, R196 ;  /* 0x000000c4a9a97221 */ /* 0x000fca0000010000 */
[----:B------:R-:W-:Y:S02]  /*6810*/  MOV R211, R169 ;  /* 0x000000a900d37202 */ /* 0x000fe40000000f00 */
[----:B------:R-:W-:-:S07]  /*6820*/  MOV R171, R209 ;  /* 0x000000d100ab7202 */ /* 0x000fce0000000f00 */
[----:B------:R-:W-:Y:S05]  /*6830*/  WARPSYNC.COLLECTIVE R208, `(.L_x_16071) ;  /* 0x00000000d0087348 */ /* 0x000fea0003c00000 */
[----:B------:R0:W1:Y:S02]  /*6840*/  SHFL.BFLY P1, R209, R211, R210, R213 ;  /* 0x0c0000d2d3d17389 */ /* 0x00006400000200d5 */
[----:B01----:R-:W-:Y:S05]  /*6850*/  ENDCOLLECTIVE ;  /* 0x000000000000791b */ /* 0x003fea0003800000 */
.L_x_16071:
[----:B------:R-:W-:Y:S01]  /*6860*/  FADD.FTZ R171, R168, R171 ;  /* 0x000000aba8ab7221 */ /* 0x000fe20000010000 */
[----:B------:R-:W-:-:S04]  /*6870*/  HFMA2 R210, -RZ, RZ, 0, 2.384185791015625e-07 ;  /* 0x00000004ffd27431 */ /* 0x000fc800000001ff */
[----:B------:R-:W-:Y:S02]  /*6880*/  MOV R211, R171 ;  /* 0x000000ab00d37202 */ /* 0x000fe40000000f00 */
[----:B------:R-:W-:-:S07]  /*6890*/  MOV R170, R209 ;  /* 0x000000d100aa7202 */ /* 0x000fce0000000f00 */
[----:B------:R-:W-:Y:S05]  /*68a0*/  WARPSYNC.COLLECTIVE R208, `(.L_x_16072) ;  /* 0x00000000d0087348 */ /* 0x000fea0003c00000 */
[----:B------:R0:W1:Y:S02]  /*68b0*/  SHFL.BFLY P1, R209, R211, R210, R213 ;  /* 0x0c0000d2d3d17389 */ /* 0x00006400000200d5 */
[----:B01----:R-:W-:Y:S05]  /*68c0*/  ENDCOLLECTIVE ;  /* 0x000000000000791b */ /* 0x003fea0003800000 */
.L_x_16072:
[----:B------:R-:W-:-:S05]  /*68d0*/  FADD.FTZ R170, R169, R170 ;  /* 0x000000aaa9aa7221 */ /* 0x000fca0000010000 */
[----:B------:R-:W-:Y:S02]  /*68e0*/  MOV R211, R170 ;  /* 0x000000aa00d37202 */ /* 0x000fe40000000f00 */
[----:B------:R-:W-:-:S07]  /*68f0*/  MOV R198, R209 ;  /* 0x000000d100c67202 */ /* 0x000fce0000000f00 */
[----:B------:R-:W-:Y:S05]  /*6900*/  WARPSYNC.COLLECTIVE R208, `(.L_x_16073) ;  /* 0x00000000d0087348 */ /* 0x000fea0003c00000 */
[----:B------:R0:W1:Y:S02]  /*6910*/  SHFL.BFLY P1, R209, R211, R210, R213 ;  /* 0x0c0000d2d3d17389 */ /* 0x00006400000200d5 */
[----:B01----:R-:W-:Y:S05]  /*6920*/  ENDCOLLECTIVE ;  /* 0x000000000000791b */ /* 0x003fea0003800000 */
.L_x_16073:
[----:B------:R-:W-:Y:S01]  /*6930*/  FADD.FTZ R198, R171, R198 ;  /* 0x000000c6abc67221 */ /* 0x000fe20000010000 */
[----:B------:R-:W-:-:S04]  /*6940*/  HFMA2 R210, -RZ, RZ, 0, 4.76837158203125e-07 ;  /* 0x00000008ffd27431 */ /* 0x000fc800000001ff */
[----:B------:R-:W-:Y:S02]  /*6950*/  MOV R211, R198 ;  /* 0x000000c600d37202 */ /* 0x000fe40000000f00 */
[----:B------:R-:W-:-:S07]  /*6960*/  MOV R197, R209 ;  /* 0x000000d100c57202 */ /* 0x000fce0000000f00 */
[----:B------:R-:W-:Y:S05]  /*6970*/  WARPSYNC.COLLECTIVE R208, `(.L_x_16074) ;  /* 0x00000000d0087348 */ /* 0x000fea0003c00000 */
[----:B------:R0:W1:Y:S02]  /*6980*/  SHFL.BFLY P1, R209, R211, R210, R213 ;  /* 0x0c0000d2d3d17389 */ /* 0x00006400000200d5 */
[----:B01----:R-:W-:Y:S05]  /*6990*/  ENDCOLLECTIVE ;  /* 0x000000000000791b */ /* 0x003fea0003800000 */
.L_x_16074:
[----:B------:R-:W-:-:S05]  /*69a0*/  FADD.FTZ R197, R170, R197 ;  /* 0x000000c5aac57221 */ /* 0x000fca0000010000 */
[----:B------:R-:W-:Y:S02]  /*69b0*/  MOV R211, R197 ;  /* 0x000000c500d37202 */ /* 0x000fe40000000f00 */
[----:B------:R-:W-:-:S07]  /*69c0*/  MOV R175, R209 ;  /* 0x000000d100af7202 */ /* 0x000fce0000000f00 */
[----:B------:R-:W-:Y:S05]  /*69d0*/  WARPSYNC.COLLECTIVE R208, `(.L_x_16075) ;  /* 0x00000000d0087348 */ /* 0x000fea0003c00000 */
[----:B------:R0:W1:Y:S02]  /*69e0*/  SHFL.BFLY P1, R209, R211, R210, R213 ;  /* 0x0c0000d2d3d17389 */ /* 0x00006400000200d5 */
[----:B01----:R-:W-:Y:S05]  /*69f0*/  ENDCOLLECTIVE ;  /* 0x000000000000791b */ /* 0x003fea0003800000 */
.L_x_16075:
[----:B------:R-:W-:Y:S01]  /*6a00*/  FADD.FTZ R199, R198, R175 ;  /* 0x000000afc6c77221 */ /* 0x000fe20000010000 */
[----:B------:R-:W-:-:S04]  /*6a10*/  HFMA2 R210, -RZ, RZ, 0, 9.5367431640625e-07 ;  /* 0x00000010ffd27431 */ /* 0x000fc800000001ff */
[----:B------:R-:W-:Y:S02]  /*6a20*/  MOV R211, R199 ;  /* 0x000000c700d37202 */ /* 0x000fe40000000f00 */
[----:B------:R-:W-:-:S07]  /*6a30*/  MOV R196, R209 ;  /* 0x000000d100c47202 */ /* 0x000fce0000000f00 */
[----:B------:R-:W-:Y:S05]  /*6a40*/  WARPSYNC.COLLECTIVE R208, `(.L_x_16076) ;  /* 0x00000000d0087348 */ /* 0x000fea0003c00000 */
[----:B------:R0:W1:Y:S02]  /*6a50*/  SHFL.BFLY P1, R209, R211, R210, R213 ;  /* 0x0c0000d2d3d17389 */ /* 0x00006400000200d5 */
[----:B01----:R-:W-:Y:S05]  /*6a60*/  ENDCOLLECTIVE ;  /* 0x000000000000791b */ /* 0x003fea0003800000 */
.L_x_16076:
[----:B------:R-:W-:-:S05]  /*6a70*/  FADD.FTZ R196, R197, R196 ;  /* 0x000000c4c5c47221 */ /* 0x000fca0000010000 */
[----:B------:R-:W-:Y:S02]  /*6a80*/  MOV R211, R196 ;  /* 0x000000c400d37202 */ /* 0x000fe40000000f00 */
[----:B------:R-:W-:-:S07]  /*6a90*/  MOV R168, R209 ;  /* 0x000000d100a87202 */ /* 0x000fce0000000f00 */
[----:B------:R-:W-:Y:S05]  /*6aa0*/  WARPSYNC.COLLECTIVE R208, `(.L_x_16077) ;  /* 0x00000000d0087348 */ /* 0x000fea0003c00000 */
[----:B------:R0:W1:Y:S02]  /*6ab0*/  SHFL.BFLY P1, R209, R211, R210, R213 ;  /* 0x0c0000d2d3d17389 */ /* 0x00006400000200d5 */
[----:B01----:R-:W-:Y:S05]  /*6ac0*/  ENDCOLLECTIVE ;  /* 0x000000000000791b */ /* 0x003fea0003800000 */
.L_x_16077:
[----:B------:R-:W-:Y:S01]  /*6ad0*/  MOV R169, R209 ;  /* 0x000000d100a97202 */ /* 0x000fe20000000f00 */
[----:B------:R-:W-:Y:S06]  /*6ae0*/  BRA `(.L_x_16078) ;  /* 0xffffffb400287947 */ /* 0x000fec000383ffff */
.L_x_16079:
        /* <DEDUP_REMOVED lines=9> */
.L_x_20109:


//--------------------- .text._ZN10layer_norm13ln_bwd_kernelINS_13Kernel_traitsI6__halfffffjLj1024ELj1ELj4ELj1ELj16ENS_18Kernel_traits_baseILj1024ES2_ffffjLj128EEEEELb0ELb1ELb0ELb0EEEvNS_9BwdParamsE --------------------------
	.section	.text._ZN10layer_norm13ln_bwd_kernelINS_13Kernel_traitsI6__halfffffjLj1024ELj1ELj4ELj1ELj16ENS_18Kernel_traits_baseILj1024ES2_ffffjLj128EEEEELb0ELb1ELb0ELb0EEEvNS_9BwdParamsE,"ax",@progbits
	.align	128
        .global         _ZN10layer_norm13ln_bwd_kernelINS_13Kernel_traitsI6__halfffffjLj1024ELj1ELj4ELj1ELj16ENS_18Kernel_traits_baseILj1024ES2_ffffjLj128EEEEELb0ELb1ELb0ELb0EEEvNS_9BwdParamsE
        .type           _ZN10layer_norm13ln_bwd_kernelINS_13Kernel_traitsI6__halfffffjLj1024ELj1ELj4ELj1ELj16ENS_18Kernel_traits_baseILj1024ES2_ffffjLj128EEEEELb0ELb1ELb0ELb0EEEvNS_9BwdParamsE,@function
        .size           _ZN10layer_norm13ln_bwd_kernelINS_13Kernel_traitsI6__halfffffjLj1024ELj1ELj4ELj1ELj16ENS_18Kernel_traits_baseILj1024ES2_ffffjLj128EEEEELb0ELb1ELb0ELb0EEEvNS_9BwdParamsE,(.L_x_20110 - _ZN10layer_norm13ln_bwd_kernelINS_13Kernel_traitsI6__halfffffjLj1024ELj1ELj4ELj1ELj16ENS_18Kernel_traits_baseILj1024ES2_ffffjLj128EEEEELb0ELb1ELb0ELb0EEEvNS_9BwdParamsE)
        .other          _ZN10layer_norm13ln_bwd_kernelINS_13Kernel_traitsI6__halfffffjLj1024ELj1ELj4ELj1ELj16ENS_18Kernel_traits_baseILj1024ES2_ffffjLj128EEEEELb0ELb1ELb0ELb0EEEvNS_9BwdParamsE,@"STO_CUDA_ENTRY STV_DEFAULT"
_ZN10layer_norm13ln_bwd_kernelINS_13Kernel_traitsI6__halfffffjLj1024ELj1ELj4ELj1ELj16ENS_18Kernel_traits_baseILj1024ES2_ffffjLj128EEEEELb0ELb1ELb0ELb0EEEvNS_9BwdParamsE:
.text._ZN10layer_norm13ln_bwd_kernelINS_13Kernel_traitsI6__halfffffjLj1024ELj1ELj4ELj1ELj16ENS_18Kernel_traits_baseILj1024ES2_ffffjLj128EEEEELb0ELb1ELb0ELb0EEEvNS_9BwdParamsE:
        /* <DEDUP_REMOVED lines=21> */
[----:B------:R-:W-:-:S03]  /*0150*/  ISETP.GE.U32.AND P0, PT, R4, 0xc0, PT ;  /* 0x000000c00400780c */ /* 0x000fc60003f06070 */
[----:B------:R-:W0:Y:S08]  /*0160*/  @P5 LDC.64 R28, c[0x0][0x3d0] ;  /* 0x0000f400ff1c5b82 */ /* 0x000e300000000a00 */
[----:B------:R-:W3:Y:S08]  /*0170*/  @P5 LDC.64 R32, c[0x0][0x3e8] ;  /* 0x0000fa00ff205b82 */ /* 0x000ef00000000a00 */
[----:B------:R-:W4:Y:S08]  /*0180*/  @P4 LDC.64 R36, c[0x0][0x3d0] ;  /* 0x0000f400ff244b82 */ /* 0x000f300000000a00 */
[----:B------:R-:W1:Y:S01]  /*0190*/  @P4 LDC.64 R38, c[0x0][0x3e8] ;  /* 0x0000fa00ff264b82 */ /* 0x000e620000000a00 */
[----:B0-----:R-:W-:-:S05]  /*01a0*/  @P5 IMAD.WIDE.U32 R28, R5, 0x8, R28 ;  /* 0x00000008051c5825 */ /* 0x001fca00078e001c */
[----:B--2---:R0:W5:Y:S02]  /*01b0*/  @P5 LDG.E.64 R30, desc[UR6][R28.64] ;  /* 0x000000061c1e5981 */ /* 0x004164000c1e1b00 */
[----:B------:R-:W2:Y:S01]  /*01c0*/  @P3 LDC.64 R40, c[0x0][0x3d0] ;  /* 0x0000f400ff283b82 */ /* 0x000ea20000000a00 */
[----:B---3--:R-:W-:-:S07]  /*01d0*/  @P5 IMAD.WIDE.U32 R32, R5, 0x8, R32 ;  /* 0x0000000805205825 */ /* 0x008fce00078e0020 */
[----:B------:R-:W3:Y:S01]  /*01e0*/  @P3 LDC.64 R42, c[0x0][0x3e8] ;  /* 0x0000fa00ff2a3b82 */ /* 0x000ee20000000a00 */
[----:B------:R3:W5:Y:S01]  /*01f0*/  @P5 LDG.E.64 R24, desc[UR6][R32.64] ;  /* 0x0000000620185981 */ /* 0x000762000c1e1b00 */
[----:B------:R-:W-:-:S06]  /*0200*/  @P5 LOP3.LUT R5, R5, 0x20, RZ, 0xfc, !PT ;  /* 0x0000002005055812 */ /* 0x000fcc00078efcff */
[----:B------:R-:W3:Y:S01]  /*0210*/  @P2 LDC.64 R44, c[0x0][0x3d0] ;  /* 0x0000f400ff2c2b82 */ /* 0x000ee20000000a00 */
[----:B------:R-:W-:-:S07]  /*0220*/  ISETP.GE.U32.AND P5, PT, R4, 0xe0, PT ;  /* 0x000000e00400780c */ /* 0x000fce0003fa6070 */
[----:B------:R-:W3:Y:S01]  /*0230*/  @P2 LDC.64 R46, c[0x0][0x3e8] ;  /* 0x0000fa00ff2e2b82 */ /* 0x000ee20000000a00 */
[----:B------:R-:W-:Y:S01]  /*0240*/  ISETP.GE.U32.AND P6, PT, R4, 0x100, PT ;  /* 0x000001000400780c */ /* 0x000fe20003fc6070 */
[----:B----4-:R-:W-:-:S06]  /*0250*/  @P4 IMAD.WIDE.U32 R36, R5, 0x8, R36 ;  /* 0x0000000805244825 */ /* 0x010fcc00078e0024 */
[----:B------:R-:W4:Y:S01]  /*0260*/  @P1 LDC.64 R48, c[0x0][0x3d0] ;  /* 0x0000f400ff301b82 */ /* 0x000f220000000a00 */
[----:B-1----:R-:W-:-:S07]  /*0270*/  @P4 IMAD.WIDE.U32 R38, R5, 0x8, R38 ;  /* 0x0000000805264825 */ /* 0x002fce00078e0026 */
[----:B------:R-:W1:Y:S01]  /*0280*/  @P1 LDC.64 R50, c[0x0][0x3e8] ;  /* 0x0000fa00ff321b82 */ /* 0x000e620000000a00 */
[----:B------:R-:W-:Y:S01]  /*0290*/  @P4 IADD3 R5, PT, PT, R5, 0x20, RZ ;  /* 0x0000002005054810 */ /* 0x000fe20007ffe0ff */
[----:B------:R-:W-:Y:S01]  /*02a0*/  BSSY B0, `(.L_x_16080) ;  /* 0x0000894000007945 */ /* 0x000fe20003800000 */
[----:B------:R1:W5:Y:S05]  /*02b0*/  @P4 LDG.E.64 R34, desc[UR6][R36.64] ;  /* 0x0000000624224981 */ /* 0x00036a000c1e1b00 */
[----:B------:R-:W1:Y:S01]  /*02c0*/  @P0 LDC.64 R52, c[0x0][0x3d0] ;  /* 0x0000f400ff340b82 */ /* 0x000e620000000a00 */
[C---:B--2---:R-:W-:Y:S01]  /*02d0*/  @P3 IMAD.WIDE.U32 R40, R5.reuse, 0x8, R40 ;  /* 0x0000000805283825 */ /* 0x044fe200078e0028 */
[----:B------:R2:W5:Y:S06]  /*02e0*/  @P4 LDG.E.64 R6, desc[UR6][R38.64] ;  /* 0x0000000626064981 */ /* 0x00056c000c1e1b00 */
[----:B0-----:R-:W0:Y:S01]  /*02f0*/  @P0 LDC.64 R28, c[0x0][0x3e8] ;  /* 0x0000fa00ff1c0b82 */ /* 0x001e220000000a00 */
[C---:B---3--:R-:W-:Y:S01]  /*0300*/  @P3 IMAD.WIDE.U32 R42, R5.reuse, 0x8, R42 ;  /* 0x00000008052a3825 */ /* 0x048fe200078e002a */
[----:B------:R-:W-:Y:S01]  /*0310*/  @P3 IADD3 R5, PT, PT, R5, 0x20, RZ ;  /* 0x0000002005053810 */ /* 0x000fe20007ffe0ff */
[----:B------:R3:W5:Y:S05]  /*0320*/  @P3 LDG.E.64 R132, desc[UR6][R40.64] ;  /* 0x0000000628843981 */ /* 0x00076a000c1e1b00 */
[----:B------:R-:W2:Y:S01]  /*0330*/  @P5 LDC.64 R32, c[0x0][0x3d0] ;  /* 0x0000f400ff205b82 */ /* 0x000ea20000000a00 */
[C---:B------:R-:W-:Y:S01]  /*0340*/  @P2 IMAD.WIDE.U32 R44, R5.reuse, 0x8, R44 ;  /* 0x00000008052c2825 */ /* 0x040fe200078e002c */
[----:B------:R3:W5:Y:S06]  /*0350*/  @P3 LDG.E.64 R8, desc[UR6][R42.64] ;  /* 0x000000062a083981 */ /* 0x00076c000c1e1b00 */
[----:B------:R-:W3:Y:S01]  /*0360*/  @P5 LDC.64 R58, c[0x0][0x3e8] ;  /* 0x0000fa00ff3a5b82 */ /* 0x000ee20000000a00 */
[C---:B------:R-:W-:Y:S01]  /*0370*/  @P2 IMAD.WIDE.U32 R46, R5.reuse, 0x8, R46 ;  /* 0x00000008052e2825 */ /* 0x040fe200078e002e */
[----:B------:R-:W-:Y:S01]  /*0380*/  @P2 IADD3 R5, PT, PT, R5, 0x20, RZ ;  /* 0x0000002005052810 */ /* 0x000fe20007ffe0ff */
[----:B------:R3:W5:Y:S05]  /*0390*/  @P2 LDG.E.64 R134, desc[UR6][R44.64] ;  /* 0x000000062c862981 */ /* 0x00076a000c1e1b00 */
[----:B------:R-:W3:Y:S01]  /*03a0*/  @P6 LDC.64 R60, c[0x0][0x3d0] ;  /* 0x0000f400ff3c6b82 */ /* 0x000ee20000000a00 */
[C---:B----4-:R-:W-:Y:S01]  /*03b0*/  @P1 IMAD.WIDE.U32 R48, R5.reuse, 0x8, R48 ;  /* 0x0000000805301825 */ /* 0x050fe200078e0030 */
[----:B------:R4:W5:Y:S06]  /*03c0*/  @P2 LDG.E.64 R12, desc[UR6][R46.64] ;  /* 0x000000062e0c2981 */ /* 0x00096c000c1e1b00 */
[----:B------:R-:W4:Y:S01]  /*03d0*/  @P6 LDC.64 R62, c[0x0][0x3e8] ;  /* 0x0000fa00ff3e6b82 */ /* 0x000f220000000a00 */
[C---:B-1----:R-:W-:Y:S01]  /*03e0*/  @P1 IMAD.WIDE.U32 R50, R5.reuse, 0x8, R50 ;  /* 0x0000000805321825 */ /* 0x042fe200078e0032 */
[----:B------:R-:W-:Y:S01]  /*03f0*/  @P1 IADD3 R5, PT, PT, R5, 0x20, RZ ;  /* 0x0000002005051810 */ /* 0x000fe20007ffe0ff */
[----:B------:R1:W5:Y:S04]  /*0400*/  @P1 LDG.E.64 R136, desc[UR6][R48.64] ;  /* 0x0000000630881981 */ /* 0x000368000c1e1b00 */
[C---:B------:R-:W-:Y:S01]  /*0410*/  @P0 IMAD.WIDE.U32 R52, R5.reuse, 0x8, R52 ;  /* 0x0000000805340825 */ /* 0x040fe200078e0034 */
[----:B------:R-:W1:Y:S01]  /*0420*/  S2UR UR4, SR_CTAID.X ;  /* 0x00000000000479c3 */ /* 0x000e620000002500 */
[----:B------:R1:W5:Y:S02]  /*0430*/  @P1 LDG.E.64 R14, desc[UR6][R50.64] ;  /* 0x00000006320e1981 */ /* 0x000364000c1e1b00 */
[C---:B0-----:R-:W-:Y:S01]  /*0440*/  @P0 IMAD.WIDE.U32 R54, R5.reuse, 0x8, R28 ;  /* 0x0000000805360825 */ /* 0x041fe200078e001c */
[----:B------:R-:W-:Y:S01]  /*0450*/  @P0 IADD3 R5, PT, PT, R5, 0x20, RZ ;  /* 0x0000002005050810 */ /* 0x000fe20007ffe0ff */
[----:B------:R0:W5:Y:S04]  /*0460*/  @P0 LDG.E.64 R10, desc[UR6][R52.64] ;  /* 0x00000006340a0981 */ /* 0x000168000c1e1b00 */
[C---:B--2---:R-:W-:Y:S01]  /*0470*/  @P5 IMAD.WIDE.U32 R56, R5.reuse, 0x8, R32 ;  /* 0x0000000805385825 */ /* 0x044fe200078e0020 */
[----:B------:R2:W5:Y:S03]  /*0480*/  @P0 LDG.E.64 R18, desc[UR6][R54.64] ;  /* 0x0000000636120981 */ /* 0x000566000c1e1b00 */
[C---:B---3--:R-:W-:Y:S01]  /*0490*/  @P5 IMAD.WIDE.U32 R58, R5.reuse, 0x8, R58 ;  /* 0x00000008053a5825 */ /* 0x048fe200078e003a */
[----:B------:R-:W-:Y:S01]  /*04a0*/  @P5 IADD3 R5, PT, PT, R5, 0x20, RZ ;  /* 0x0000002005055810 */ /* 0x000fe20007ffe0ff */
[----:B------:R3:W5:Y:S04]  /*04b0*/  @P5 LDG.E.64 R16, desc[UR6][R56.64] ;  /* 0x0000000638105981 */ /* 0x000768000c1e1b00 */
[C---:B------:R-:W-:Y:S01]  /*04c0*/  @P6 IMAD.WIDE.U32 R28, R5.reuse, 0x8, R60 ;  /* 0x00000008051c6825 */ /* 0x040fe200078e003c */
[----:B------:R3:W5:Y:S03]  /*04d0*/  @P5 LDG.E.64 R22, desc[UR6][R58.64] ;  /* 0x000000063a165981 */ /* 0x000766000c1e1b00 */
[----:B----4-:R-:W-:Y:S01]  /*04e0*/  @P6 IMAD.WIDE.U32 R32, R5, 0x8, R62 ;  /* 0x0000000805206825 */ /* 0x010fe200078e003e */
[----:B------:R4:W5:Y:S04]  /*04f0*/  @P6 LDG.E.64 R20, desc[UR6][R28.64] ;  /* 0x000000061c146981 */ /* 0x000968000c1e1b00 */
[----:B------:R4:W5:Y:S01]  /*0500*/  @P6 LDG.E.64 R26, desc[UR6][R32.64] ;  /* 0x00000006201a6981 */ /* 0x000962000c1e1b00 */
[----:B-1----:R-:W-:Y:S01]  /*0510*/  USHF.L.U32 UR4, UR4, 0x2, URZ ;  /* 0x0000000204047899 */ /* 0x002fe200080006ff */
[----:B------:R-:W-:-:S05]  /*0520*/  SHF.R.U32.HI R5, RZ, 0x5, R0 ;  /* 0x00000005ff057819 */ /* 0x000fca0000011600 */
        /* <DEDUP_REMOVED lines=13> */
[----:B--2---:R-:W-:Y:S02]  /*0600*/  CS2R R54, SRZ ;  /* 0x0000000000367805 */ /* 0x004fe4000001ff00 */
[----:B---3--:R-:W-:Y:S02]  /*0610*/  CS2R R56, SRZ ;  /* 0x0000000000387805 */ /* 0x008fe4000001ff00 */
        /* <DEDUP_REMOVED lines=35> */
[----:B----4-:R-:W-:Y:S06]  /*0850*/  @P0 BRA `(.L_x_16081) ;  /* 0x0000008000e00947 */ /* 0x010fec0003800000 */
[----:B------:R-:W0:Y:S01]  /*0860*/  LDCU.64 UR4, c[0x0][0x3e0] ;  /* 0x00007c00ff0477ac */ /* 0x000e220008000a00 */
[--C-:B-----5:R-:W-:Y:S02]  /*0870*/  SHF.R.U64 R3, R34, 0x10, R35.reuse ;  /* 0x0000001022037819 */ /* 0x120fe40000001223 */
[----:B------:R-:W-:Y:S02]  /*0880*/  CS2R R36, SRZ ;  /* 0x0000000000247805 */ /* 0x000fe4000001ff00 */
[----:B------:R-:W-:Y:S02]  /*0890*/  MOV R222, R35 ;  /* 0x0000002300de7202 */ /* 0x000fe40000000f00 */
[----:B------:R-:W-:Y:S02]  /*08a0*/  CS2R R38, SRZ ;  /* 0x0000000000267805 */ /* 0x000fe4000001ff00 */
[----:B------:R-:W-:Y:S02]  /*08b0*/  SHF.R.U32.HI R28, RZ, 0x10, R35 ;  /* 0x00000010ff1c7819 */ /* 0x000fe40000011623 */
[----:B------:R-:W-:-:S02]  /*08c0*/  CS2R R68, SRZ ;  /* 0x0000000000447805 */ /* 0x000fc4000001ff00 */
[----:B------:R-:W-:Y:S02]  /*08d0*/  MOV R215, R10 ;  /* 0x0000000a00d77202 */ /* 0x000fe40000000f00 */
[----:B------:R-:W-:Y:S02]  /*08e0*/  CS2R R70, SRZ ;  /* 0x0000000000467805 */ /* 0x000fe4000001ff00 */
[----:B------:R-:W-:Y:S02]  /*08f0*/  MOV R213, R16 ;  /* 0x0000001000d57202 */ /* 0x000fe40000000f00 */
[----:B------:R-:W-:Y:S02]  /*0900*/  CS2R R40, SRZ ;  /* 0x0000000000287805 */ /* 0x000fe4000001ff00 */
[----:B------:R-:W-:Y:S02]  /*0910*/  MOV R211, R20 ;  /* 0x0000001400d37202 */ /* 0x000fe40000000f00 */
[----:B------:R-:W-:-:S02]  /*0920*/  CS2R R42, SRZ ;  /* 0x00000000002a7805 */ /* 0x000fc4000001ff00 */
[----:B------:R-:W-:Y:S02]  /*0930*/  MOV R209, R24 ;  /* 0x0000001800d17202 */ /* 0x000fe40000000f00 */
[----:B------:R-:W-:Y:S02]  /*0940*/  CS2R R44, SRZ ;  /* 0x00000000002c7805 */ /* 0x000fe4000001ff00 */
[----:B------:R-:W-:Y:S02]  /*0950*/  MOV R205, R8 ;  /* 0x0000000800cd7202 */ /* 0x000fe40000000f00 */
[----:B------:R-:W-:Y:S02]  /*0960*/  CS2R R46, SRZ ;  /* 0x00000000002e7805 */ /* 0x000fe4000001ff00 */
[----:B------:R-:W-:Y:S02]  /*0970*/  MOV R203, R12 ;  /* 0x0000000c00cb7202 */ /* 0x000fe40000000f00 */
[----:B------:R-:W-:-:S02]  /*0980*/  CS2R R48, SRZ ;  /* 0x0000000000307805 */ /* 0x000fc4000001ff00 */
[----:B0-----:R-:W-:Y:S02]  /*0990*/  ISETP.NE.U32.AND P0, PT, RZ, UR4, PT ;  /* 0x00000004ff007c0c */ /* 0x001fe4000bf05070 */
[----:B------:R-:W-:Y:S02]  /*09a0*/  CS2R R50, SRZ ;  /* 0x0000000000327805 */ /* 0x000fe4000001ff00 */
[----:B------:R-:W-:Y:S02]  /*09b0*/  MOV R201, R14 ;  /* 0x0000000e00c97202 */ /* 0x000fe40000000f00 */
[----:B------:R-:W-:Y:S02]  /*09c0*/  CS2R R52, SRZ ;  /* 0x0000000000347805 */ /* 0x000fe4000001ff00 */
[----:B------:R-:W-:Y:S02]  /*09d0*/  ISETP.NE.AND.EX P0, PT, RZ, UR5, PT, P0 ;  /* 0x00000005ff007c0c */ /* 0x000fe4000bf05300 */
        /* <DEDUP_REMOVED lines=21> */
[----:B------:R-:W-:Y:S02]  /*0b30*/  SHF.R.U64 R16, R16, 0x10, R17 ;  /* 0x0000001010107819 */ /* 0x000fe40000001211 */
[----:B------:R-:W-:Y:S02]  /*0b40*/  CS2R R76, SRZ ;  /* 0x00000000004c7805 */ /* 0x000fe4000001ff00 */
[----:B------:R-:W-:Y:S02]  /*0b50*/  MOV R212, R17 ;  /* 0x0000001100d47202 */ /* 0x000fe40000000f00 */
[----:B------:R-:W-:-:S02]  /*0b60*/  CS2R R78, SRZ ;  /* 0x00000000004e7805 */ /* 0x000fc4000001ff00 */
[----:B------:R-:W-:Y:S02]  /*0b70*/  SHF.R.U64 R20, R20, 0x10, R21 ;  /* 0x0000001014147819 */ /* 0x000fe40000001215 */
[----:B------:R-:W-:Y:S02]  /*0b80*/  CS2R R80, SRZ ;  /* 0x0000000000507805 */ /* 0x000fe4000001ff00 */
[----:B------:R-:W-:Y:S02]  /*0b90*/  MOV R210, R21 ;  /* 0x0000001500d27202 */ /* 0x000fe40000000f00 */
[----:B------:R-:W-:Y:S02]  /*0ba0*/  CS2R R82, SRZ ;  /* 0x0000000000527805 */ /* 0x000fe4000001ff00 */
[----:B------:R-:W-:Y:S02]  /*0bb0*/  SHF.R.U64 R24, R24, 0x10, R25 ;  /* 0x0000001018187819 */ /* 0x000fe40000001219 */
[----:B------:R-:W-:-:S02]  /*0bc0*/  CS2R R84, SRZ ;  /* 0x0000000000547805 */ /* 0x000fc4000001ff00 */
[----:B------:R-:W-:Y:S02]  /*0bd0*/  MOV R208, R25 ;  /* 0x0000001900d07202 */ /* 0x000fe40000000f00 */
        /* <DEDUP_REMOVED lines=42> */
[----:B------:R-:W-:Y:S02]  /*0e80*/  MOV R218, R135 ;  /* 0x0000008700da7202 */ /* 0x000fe40000000f00 */
[----:B------:R-:W-:Y:S02]  /*0e90*/  SHF.R.U32.HI R32, RZ, 0x10, R135 ;  /* 0x00000010ff207819 */ /* 0x000fe40000011687 */
[----:B------:R-:W-:Y:S02]  /*0ea0*/  MOV R217, R136 ;  /* 0x0000008800d97202 */ /* 0x000fe40000000f00 */
[----:B------:R-:W-:Y:S02]  /*0eb0*/  SHF.R.U64 R33, R136, 0x10, R137 ;  /* 0x0000001088217819 */ /* 0x000fe40000001289 */
[----:B------:R-:W-:-:S02]  /*0ec0*/  MOV R216, R137 ;  /* 0x0000008900d87202 */ /* 0x000fc40000000f00 */
[----:B------:R-:W-:Y:S02]  /*0ed0*/  SHF.R.U32.HI R34, RZ, 0x10, R137 ;  /* 0x00000010ff227819 */ /* 0x000fe40000011689 */
[----:B------:R-:W-:Y:S02]  /*0ee0*/  SHF.R.U32.HI R11, RZ, 0x10, R11 ;  /* 0x00000010ff0b7819 */ /* 0x000fe4000001160b */
[----:B------:R-:W-:Y:S02]  /*0ef0*/  SHF.R.U32.HI R17, RZ, 0x10, R17 ;  /* 0x00000010ff117819 */ /* 0x000fe40000011611 */
[----:B------:R-:W-:Y:S02]  /*0f00*/  SHF.R.U32.HI R21, RZ, 0x10, R21 ;  /* 0x00000010ff157819 */ /* 0x000fe40000011615 */
[----:B------:R-:W-:Y:S02]  /*0f10*/  SHF.R.U32.HI R25, RZ, 0x10, R25 ;  /* 0x00000010ff197819 */ /* 0x000fe40000011619 */
[----:B------:R-:W-:-:S02]  /*0f20*/  SHF.R.U32.HI R7, RZ, 0x10, R7 ;  /* 0x00000010ff077819 */ /* 0x000fc40000011607 */
[----:B------:R-:W-:Y:S02]  /*0f30*/  SHF.R.U32.HI R9, RZ, 0x10, R9 ;  /* 0x00000010ff097819 */ /* 0x000fe40000011609 */
[----:B------:R-:W-:Y:S02]  /*0f40*/  SHF.R.U32.HI R13, RZ, 0x10, R13 ;  /* 0x00000010ff0d7819 */ /* 0x000fe4000001160d */
[----:B------:R-:W-:Y:S02]  /*0f50*/  SHF.R.U32.HI R15, RZ, 0x10, R15 ;  /* 0x00000010ff0f7819 */ /* 0x000fe4000001160f */
[----:B------:R-:W-:Y:S02]  /*0f60*/  SHF.R.U32.HI R19, RZ, 0x10, R19 ;  /* 0x00000010ff137819 */ /* 0x000fe40000011613 */
[----:B------:R-:W-:Y:S02]  /*0f70*/  SHF.R.U32.HI R23, RZ, 0x10, R23 ;  /* 0x00000010ff177819 */ /* 0x000fe40000011617 */
[----:B------:R-:W-:-:S02]  /*0f80*/  SHF.R.U32.HI R27, RZ, 0x10, R27 ;  /* 0x00000010ff1b7819 */ /* 0x000fc4000001161b */
[----:B------:R-:W-:Y:S02]  /*0f90*/  LOP3.LUT R6, R6, 0xfffffff7, RZ, 0xc0, !PT ;  /* 0xfffffff706067812 */ /* 0x000fe400078ec0ff */
        /* <DEDUP_REMOVED lines=32> */
[----:B------:R-:W-:-:S07]  /*11a0*/  @P0 LOP3.LUT R6, R6, 0x8, RZ, 0xfc, !PT ;  /* 0x0000000806060812 */ /* 0x000fce00078efcff */
.L_x_16177:
[----:B0-234-:R-:W0:Y:S01]  /*11b0*/  LDC.64 R168, c[0x0][0x3c0] ;  /* 0x0000f000ffa87b82 */ /* 0x01de220000000a00 */
[----:B------:R-:W-:Y:S01]  /*11c0*/  LOP3.LUT P0, RZ, R6, 0x8, RZ, 0xc0, !PT ;  /* 0x0000000806ff7812 */ /* 0x000fe2000780c0ff */
[----:B------:R-:W-:-:S06]  /*11d0*/  HFMA2 R7, -RZ, RZ, 1.875, 0 ;  /* 0x3f800000ff077431 */ /* 0x000fcc00000001ff */
[----:B------:R-:W1:Y:S08]  /*11e0*/  LDC.64 R8, c[0x0][0x3c8] ;  /* 0x0000f200ff087b82 */ /* 0x000e700000000a00 */
[----:B------:R-:W2:Y:S01]  /*11f0*/  @P0 LDC.64 R170, c[0x0][0x3e0] ;  /* 0x0000f800ffaa0b82 */ /* 0x000ea20000000a00 */
[----:B0-----:R-:W-:-:S05]  /*1200*/  IMAD.WIDE R174, R5, 0x4, R168 ;  /* 0x0000000405ae7825 */ /* 0x001fca00078e02a8 */
[----:B------:R-:W3:Y:S01]  /*1210*/  LDG.E R241, desc[UR6][R174.64] ;  /* 0x00000006aef17981 */ /* 0x000ee2000c1e1900 */
[----:B-1----:R-:W-:-:S05]  /*1220*/  IMAD.WIDE R172, R5, 0x4, R8 ;  /* 0x0000000405ac7825 */ /* 0x002fca00078e0208 */
[----:B------:R0:W5:Y:S01]  /*1230*/  LDG.E R9, desc[UR6][R172.64] ;  /* 0x00000006ac097981 */ /* 0x000162000c1e1900 */
[----:B--2---:R-:W-:Y:S01]  /*1240*/  @P0 IMAD.WIDE R170, R5, 0x4, R170 ;  /* 0x0000000405aa0825 */ /* 0x004fe200078e02aa */
[----:B------:R-:W1:Y:S01]  /*1250*/  S2R R0, SR_TID.X ;  /* 0x0000000000007919 */ /* 0x000e620000002100 */
[----:B------:R-:W-:Y:S02]  /*1260*/  ISETP.NE.AND P2, PT, RZ, UR8, PT ;  /* 0x00000008ff007c0c */ /* 0x000fe4000bf45270 */
[----:B------:R-:W-:Y:S01]  /*1270*/  MOV R2, UR14 ;  /* 0x0000000e00027c02 */ /* 0x000fe20008000f00 */
[----:B------:R0:W5:Y:S01]  /*1280*/  @P0 LDG.E R7, desc[UR6][R170.64] ;  /* 0x00000006aa070981 */ /* 0x000162000c1e1900 */
[----:B------:R-:W-:-:S03]  /*1290*/  ISETP.NE.U32.AND P0, PT, RZ, UR10, PT ;  /* 0x0000000aff007c0c */ /* 0x000fc6000bf05070 */
[----:B------:R-:W-:Y:S01]  /*12a0*/  IMAD R8, R5, R2, RZ ;  /* 0x0000000205087224 */ /* 0x000fe200078e02ff */
[----:B------:R-:W-:Y:S02]  /*12b0*/  ISETP.NE.AND.EX P1, PT, RZ, UR11, PT, P0 ;  /* 0x0000000bff007c0c */ /* 0x000fe4000bf25300 */
[----:B------:R-:W-:Y:S02]  /*12c0*/  LOP3.LUT R6, R6, 0xffffffef, RZ, 0xc0, !PT ;  /* 0xffffffef06067812 */ /* 0x000fe400078ec0ff */
[----:B------:R-:W-:Y:S02]  /*12d0*/  SHF.R.S32.HI R169, RZ, 0x1f, R8 ;  /* 0x0000001fffa97819 */ /* 0x000fe40000011408 */
[----:B------:R-:W-:Y:S02]  /*12e0*/  @P2 LOP3.LUT R6, R6, 0x10, RZ, 0xfc, !PT ;  /* 0x0000001006062812 */ /* 0x000fe400078efcff */
[----:B------:R-:W-:Y:S01]  /*12f0*/  LEA.HI R169, R169, R8, RZ, 0x2 ;  /* 0x00000008a9a97211 */ /* 0x000fe200078f10ff */
[----:B------:R-:W-:Y:S01]  /*1300*/  BSSY.RECONVERGENT B1, `(.L_x_16082) ;  /* 0x00002d8000017945 */ /* 0x000fe20003800200 */
[----:B------:R-:W-:-:S04]  /*1310*/  LOP3.LUT R6, R6, 0xfffffffb, RZ, 0xc0, !PT ;  /* 0xfffffffb06067812 */ /* 0x000fc800078ec0ff */
[----:B------:R-:W-:Y:S02]  /*1320*/  @P1 LOP3.LUT R6, R6, 0x4, RZ, 0xfc, !PT ;  /* 0x0000000406061812 */ /* 0x000fe400078efcff */
[----:B-1----:R-:W-:-:S04]  /*1330*/  LOP3.LUT R8, R0, 0x1f, RZ, 0xc0, !PT ;  /* 0x0000001f00087812 */ /* 0x002fc800078ec0ff */
[----:B------:R-:W-:Y:S02]  /*1340*/  LEA.HI.SX32 R8, R169, R8, 0x1e ;  /* 0x00000008a9087211 */ /* 0x000fe400078ff2ff */
[----:B---3--:R-:W-:Y:S01]  /*1350*/  FSEL R241, R241, RZ, !P2 ;  /* 0x000000fff1f17208 */ /* 0x008fe20005000000 */
[----:B0-----:R-:W-:Y:S06]  /*1360*/  @P1 BRA `(.L_x_16083) ;  /* 0x0000001400741947 */ /* 0x001fec0003800000 */
[C---:B------:R-:W-:Y:S01]  /*1370*/  ISETP.GE.U32.AND P1, PT, R4.reuse, 0x40, PT ;  /* 0x000000400400780c */ /* 0x040fe20003f26070 */
[----:B------:R-:W-:Y:S01]  /*1380*/  BSSY.RECONVERGENT B2, `(.L_x_16084) ;  /* 0x0000033000027945 */ /* 0x000fe20003800200 */
[C---:B------:R-:W-:Y:S02]  /*1390*/  ISETP.GE.U32.AND P5, PT, R4.reuse, 0x20, PT ;  /* 0x000000200400780c */ /* 0x040fe40003fa6070 */
[----:B------:R-:W-:Y:S02]  /*13a0*/  ISETP.GE.U32.AND P0, PT, R4, 0x60, PT ;  /* 0x000000600400780c */ /* 0x000fe40003f06070 */
[----:B------:R-:W-:Y:S02]  /*13b0*/  LOP3.LUT R6, R6, 0xfffffffe, RZ, 0xc0, !PT ;  /* 0xfffffffe06067812 */ /* 0x000fe400078ec0ff */
[----:B------:R-:W-:Y:S02]  /*13c0*/  ISETP.GE.U32.AND P4, PT, R4, 0x80, PT ;  /* 0x000000800400780c */ /* 0x000fe40003f86070 */
[----:B------:R-:W-:-:S02]  /*13d0*/  MOV R243, RZ ;  /* 0x000000ff00f37202 */ /* 0x000fc40000000f00 */
[----:B------:R-:W-:Y:S02]  /*13e0*/  MOV R250, RZ ;  /* 0x000000ff00fa7202 */ /* 0x000fe40000000f00 */
[----:B------:R-:W-:Y:S02]  /*13f0*/  @P1 LOP3.LUT R6, R6, 0x1, RZ, 0xfc, !PT ;  /* 0x0000000106061812 */ /* 0x000fe400078efcff */
[----:B------:R-:W-:Y:S02]  /*1400*/  MOV R245, R8 ;  /* 0x0000000800f57202 */ /* 0x000fe40000000f00 */
[----:B------:R-:W-:-:S04]  /*1410*/  LOP3.LUT R6, R6, 0xfffffffd, RZ, 0xc0, !PT ;  /* 0xfffffffd06067812 */ /* 0x000fc800078ec0ff */
[----:B------:R-:W-:Y:S01]  /*1420*/  @P0 LOP3.LUT R6, R6, 0x2, RZ, 0xfc, !PT ;  /* 0x0000000206060812 */ /* 0x000fe200078efcff */
[----:B------:R-:W-:Y:S06]  /*1430*/  @!P5 BRA `(.L_x_16085) ;  /* 0x00000000009cd947 */ /* 0x000fec0003800000 */
[----:B------:R-:W0:Y:S08]  /*1440*/  LDC.64 R168, c[0x0][0x3a8] ;  /* 0x0000ea00ffa87b82 */ /* 0x000e300000000a00 */
[----:B------:R-:W1:Y:S01]  /*1450*/  LDC.64 R172, c[0x0][0x428] ;  /* 0x00010a00ffac7b82 */ /* 0x000e620000000a00 */
[----:B0-----:R-:W-:-:S06]  /*1460*/  IMAD.WIDE.U32 R170, R8, 0x10, R168 ;  /* 0x0000001008aa7825 */ /* 0x001fcc00078e00a8 */
[----:B------:R-:W2:Y:S01]  /*1470*/  LDG.E.128 R168, desc[UR6][R170.64] ;  /* 0x00000006aaa87981 */ /* 0x000ea2000c1e1d00 */
[----:B-1----:R-:W-:-:S06]  /*1480*/  IMAD.WIDE.U32 R172, R8, 0x10, R172 ;  /* 0x0000001008ac7825 */ /* 0x002fcc00078e00ac */
[----:B------:R-:W3:Y:S01]  /*1490*/  LDG.E.128 R172, desc[UR6][R172.64] ;  /* 0x00000006acac7981 */ /* 0x000ee2000c1e1d00 */
[--C-:B------:R-:W-:Y:S01]  /*14a0*/  HADD2.F32 R191, -RZ, R225.reuse.H1_H1 ;  /* 0x300000e1ffbf7230 */ /* 0x100fe20000004100 */
[----:B------:R-:W-:Y:S01]  /*14b0*/  IADD3 R245, PT, PT, R8, 0x20, RZ ;  /* 0x0000002008f57810 */ /* 0x000fe20007ffe0ff */
[C---:B--2---:R-:W-:Y:S01]  /*14c0*/  FADD.FTZ R168, -R241.reuse, R168 ;  /* 0x000000a8f1a87221 */ /* 0x044fe20000010100 */
[C---:B------:R-:W-:Y:S01]  /*14d0*/  FADD.FTZ R176, -R241.reuse, R169 ;  /* 0x000000a9f1b07221 */ /* 0x040fe20000010100 */
[----:B------:R-:W-:Y:S01]  /*14e0*/  FADD.FTZ R170, -R241, R170 ;  /* 0x000000aaf1aa7221 */ /* 0x000fe20000010100 */
[--C-:B------:R-:W-:Y:S02]  /*14f0*/  HADD2.F32 R169, -RZ, R224.reuse.H1_H1 ;  /* 0x300000e0ffa97230 */ /* 0x100fe40000004100 */
[----:B-----5:R-:W-:Y:S01]  /*1500*/  FMUL.FTZ R3, R9, R168 ;  /* 0x000000a809037220 */ /* 0x020fe20000410000 */
[----:B------:R-:W-:Y:S02]  /*1510*/  HADD2.F32 R168, -RZ, R225.H0_H0 ;  /* 0x200000e1ffa87230 */ /* 0x000fe40000004100 */
[----:B------:R-:W-:Y:S01]  /*1520*/  FADD.FTZ R246, -R241, R171 ;  /* 0x000000abf1f67221 */ /* 0x000fe20000010100 */
[C---:B------:R-:W-:Y:S01]  /*1530*/  FMUL.FTZ R176, R9.reuse, R176 ;  /* 0x000000b009b07220 */ /* 0x040fe20000410000 */
[----:B---3--:R-:W-:Y:S01]  /*1540*/  FMUL.FTZ R178, R172, R191 ;  /* 0x000000bfacb27220 */ /* 0x008fe20000410000 */
[----:B------:R-:W-:Y:S01]  /*1550*/  FMUL.FTZ R191, R9, R170 ;  /* 0x000000aa09bf7220 */ /* 0x000fe20000410000 */
[----:B------:R-:W-:Y:S01]  /*1560*/  FMUL.FTZ R193, R173, R168 ;  /* 0x000000a8adc17220 */ /* 0x000fe20000410000 */
[----:B------:R-:W-:-:S02]  /*1570*/  HADD2.F32 R170, -RZ, R224.H0_H0 ;  /* 0x200000e0ffaa7230 */ /* 0x000fc40000004100 */
[----:B------:R-:W-:Y:S01]  /*1580*/  FADD.FTZ R168, RZ, R178 ;  /* 0x000000b2ffa87221 */ /* 0x000fe20000010000 */
[----:B------:R-:W-:Y:S01]  /*1590*/  FFMA.FTZ R171, R3, R178, RZ ;  /* 0x000000b203ab7223 */ /* 0x000fe200000100ff */
        /* <DEDUP_REMOVED lines=17> */
.L_x_16085:
[----:B------:R-:W-:Y:S05]  /*16b0*/  BSYNC.RECONVERGENT B2 ;  /* 0x0000000000027941 */ /* 0x000fea0003800200 */
.L_x_16084:
        /* <DEDUP_REMOVED lines=10> */
[----:B--2---:R-:W-:-:S04]  /*1760*/  FADD.FTZ R168, -R241, R168 ;  /* 0x000000a8f1a87221 */ /* 0x004fc80000010100 */
[----:B-----5:R-:W-:Y:S01]  /*1770*/  FMUL.FTZ R19, R9, R168 ;  /* 0x000000a809137220 */ /* 0x020fe20000410000 */
[----:B------:R-:W-:Y:S02]  /*1780*/  HADD2.F32 R168, -RZ, R223.H0_H0 ;  /* 0x200000dfffa87230 */ /* 0x000fe40000004100 */
[C---:B------:R-:W-:Y:S01]  /*1790*/  FADD.FTZ R24, -R241.reuse, R169 ;  /* 0x000000a9f1187221 */ /* 0x040fe20000010100 */
[----:B------:R-:W-:Y:S01]  /*17a0*/  FADD.FTZ R170, -R241, R170 ;  /* 0x000000aaf1aa7221 */ /* 0x000fe20000010100 */
[----:B---3--:R-:W-:Y:S01]  /*17b0*/  FMUL.FTZ R22, R172, R187 ;  /* 0x000000bbac167220 */ /* 0x008fe20000410000 */
[--C-:B------:R-:W-:Y:S02]  /*17c0*/  HADD2.F32 R169, -RZ, R222.reuse.H1_H1 ;  /* 0x300000deffa97230 */ /* 0x100fe40000004100 */
[----:B------:R-:W-:Y:S01]  /*17d0*/  FMUL.FTZ R189, R173, R168 ;  /* 0x000000a8adbd7220 */ /* 0x000fe20000410000 */
[----:B------:R-:W-:Y:S01]  /*17e0*/  FADD.FTZ R242, -R241, R171 ;  /* 0x000000abf1f27221 */ /* 0x000fe20000010100 */
[----:B------:R-:W-:Y:S01]  /*17f0*/  FADD.FTZ R168, R243, R22 ;  /* 0x00000016f3a87221 */ /* 0x000fe20000010000 */
[C---:B------:R-:W-:Y:S01]  /*1800*/  FMUL.FTZ R24, R9.reuse, R24 ;  /* 0x0000001809187220 */ /* 0x040fe20000410000 */
[----:B------:R-:W-:Y:S01]  /*1810*/  FMUL.FTZ R187, R9, R170 ;  /* 0x000000aa09bb7220 */ /* 0x000fe20000410000 */
[----:B------:R-:W-:Y:S01]  /*1820*/  FFMA.FTZ R171, R19, R22, R250 ;  /* 0x0000001613ab7223 */ /* 0x000fe200000100fa */
[----:B------:R-:W-:-:S02]  /*1830*/  HADD2.F32 R170, -RZ, R222.H0_H0 ;  /* 0x200000deffaa7230 */ /* 0x000fc40000004100 */
[----:B------:R-:W-:Y:S01]  /*1840*/  FMUL.FTZ R244, R174, R169 ;  /* 0x000000a9aef47220 */ /* 0x000fe20000410000 */
[----:B------:R-:W-:Y:S01]  /*1850*/  FADD.FTZ R169, R168, R189 ;  /* 0x000000bda8a97221 */ /* 0x000fe20000010000 */
[----:B------:R-:W-:Y:S01]  /*1860*/  FFMA.FTZ R168, R24, R189, R171 ;  /* 0x000000bd18a87223 */ /* 0x000fe200000100ab */
[----:B------:R-:W-:Y:S02]  /*1870*/  FMUL.FTZ R237, R175, R170 ;  /* 0x000000aaafed7220 */ /* 0x000fe40000410000 */
        /* <DEDUP_REMOVED lines=13> */
.L_x_16087:
[----:B------:R-:W-:Y:S05]  /*1950*/  BSYNC.RECONVERGENT B2 ;  /* 0x0000000000027941 */ /* 0x000fea0003800200 */
.L_x_16086:
        /* <DEDUP_REMOVED lines=41> */
.L_x_16089:
[----:B------:R-:W-:Y:S05]  /*1bf0*/  BSYNC.RECONVERGENT B2 ;  /* 0x0000000000027941 */ /* 0x000fea0003800200 */
.L_x_16088:
        /* <DEDUP_REMOVED lines=12> */
[----:B------:R-:W-:Y:S01]  /*1cc0*/  FADD.FTZ R32, -R241, R33 ;  /* 0x00000021f1207221 */ /* 0x000fe20000010100 */
[----:B---3--:R-:W-:Y:S02]  /*1cd0*/  FADD.FTZ R76, R76, R168 ;  /* 0x000000a84c4c7221 */ /* 0x008fe40000010000 */
[C---:B------:R-:W-:Y:S01]  /*1ce0*/  FFMA.FTZ R44, R168.reuse, R17, R44 ;  /* 0x00000011a82c7223 */ /* 0x040fe2000001002c */
[----:B------:R-:W-:Y:S01]  /*1cf0*/  FMUL.FTZ R30, R168, R173 ;  /* 0x000000ada81e7220 */ /* 0x000fe20000410000 */
[----:B------:R-:W-:Y:S02]  /*1d00*/  HADD2.F32 R168, -RZ, R219.H0_H0 ;  /* 0x200000dbffa87230 */ /* 0x000fe40000004100 */
[----:B------:R-:W-:Y:S01]  /*1d10*/  FMUL.FTZ R32, R9, R32 ;  /* 0x0000002009207220 */ /* 0x000fe20000410000 */
[----:B------:R-:W-:Y:S01]  /*1d20*/  FADD.FTZ R34, -R241, R34 ;  /* 0x00000022f1227221 */ /* 0x000fe20000010100 */
[----:B------:R-:W-:-:S02]  /*1d30*/  FADD.FTZ R77, R77, R169 ;  /* 0x000000a94d4d7221 */ /* 0x000fc40000010000 */
[C---:B------:R-:W-:Y:S01]  /*1d40*/  FFMA.FTZ R45, R169.reuse, R32, R45 ;  /* 0x00000020a92d7223 */ /* 0x040fe2000001002d */
[----:B------:R-:W-:Y:S01]  /*1d50*/  FMUL.FTZ R181, R169, R168 ;  /* 0x000000a8a9b57220 */ /* 0x000fe20000410000 */
[--C-:B------:R-:W-:Y:S02]  /*1d60*/  HADD2.F32 R169, -RZ, R218.reuse.H1_H1 ;  /* 0x300000daffa97230 */ /* 0x100fe40000004100 */
[----:B------:R-:W-:Y:S01]  /*1d70*/  FMUL.FTZ R33, R9, R34 ;  /* 0x0000002209217220 */ /* 0x000fe20000410000 */
[----:B------:R-:W-:Y:S01]  /*1d80*/  FADD.FTZ R34, -R241, R35 ;  /* 0x00000023f1227221 */ /* 0x000fe20000010100 */
[----:B------:R-:W-:Y:S01]  /*1d90*/  FADD.FTZ R168, R243, R30 ;  /* 0x0000001ef3a87221 */ /* 0x000fe20000010000 */
[----:B------:R-:W-:Y:S01]  /*1da0*/  FADD.FTZ R78, R78, R170 ;  /* 0x000000aa4e4e7221 */ /* 0x000fe20000010000 */
[C---:B------:R-:W-:Y:S01]  /*1db0*/  FFMA.FTZ R46, R170.reuse, R33, R46 ;  /* 0x00000021aa2e7223 */ /* 0x040fe2000001002e */
[----:B------:R-:W-:Y:S01]  /*1dc0*/  FMUL.FTZ R236, R170, R169 ;  /* 0x000000a9aaec7220 */ /* 0x000fe20000410000 */
[----:B------:R-:W-:Y:S01]  /*1dd0*/  FFMA.FTZ R35, R17, R30, R250 ;  /* 0x0000001e11237223 */ /* 0x000fe200000100fa */
[----:B------:R-:W-:-:S02]  /*1de0*/  HADD2.F32 R170, -RZ, R218.H0_H0 ;  /* 0x200000daffaa7230 */ /* 0x000fc40000004100 */
[----:B------:R-:W-:Y:S01]  /*1df0*/  FADD.FTZ R169, R168, R181 ;  /* 0x000000b5a8a97221 */ /* 0x000fe20000010000 */
[----:B------:R-:W-:Y:S02]  /*1e00*/  FFMA.FTZ R168, R32, R181, R35 ;  /* 0x000000b520a87223 */ /* 0x000fe40000010023 */
[----:B------:R-:W-:Y:S01]  /*1e10*/  FMUL.FTZ R35, R171, R170 ;  /* 0x000000aaab237220 */ /* 0x000fe20000410000 */
[----:B------:R-:W-:Y:S01]  /*1e20*/  FADD.FTZ R170, R169, R236 ;  /* 0x000000eca9aa7221 */ /* 0x000fe20000010000 */
[----:B------:R-:W-:Y:S01]  /*1e30*/  FMUL.FTZ R34, R9, R34 ;  /* 0x0000002209227220 */ /* 0x000fe20000410000 */
[----:B------:R-:W-:Y:S01]  /*1e40*/  FFMA.FTZ R169, R33, R236, R168 ;  /* 0x000000ec21a97223 */ /* 0x000fe200000100a8 */
[----:B------:R-:W-:Y:S01]  /*1e50*/  FADD.FTZ R79, R79, R171 ;  /* 0x000000ab4f4f7221 */ /* 0x000fe20000010000 */
[----:B------:R-:W-:Y:S01]  /*1e60*/  FADD.FTZ R243, R170, R35 ;  /* 0x00000023aaf37221 */ /* 0x000fe20000010000 */
[----:B------:R-:W-:Y:S01]  /*1e70*/  FFMA.FTZ R47, R171, R34, R47 ;  /* 0x00000022ab2f7223 */ /* 0x000fe2000001002f */
[----:B------:R-:W-:-:S07]  /*1e80*/  FFMA.FTZ R250, R34, R35, R169 ;  /* 0x0000002322fa7223 */ /* 0x000fce00000100a9 */
.L_x_16091:
[----:B------:R-:W-:Y:S05]  /*1e90*/  BSYNC.RECONVERGENT B2 ;  /* 0x0000000000027941 */ /* 0x000fea0003800200 */
.L_x_16090:
        /* <DEDUP_REMOVED lines=42> */
.L_x_16093:
[----:B------:R-:W-:Y:S05]  /*2140*/  BSYNC.RECONVERGENT B2 ;  /* 0x0000000000027941 */ /* 0x000fea0003800200 */
.L_x_16092:
        /* <DEDUP_REMOVED lines=42> */
.L_x_16095:
[----:B------:R-:W-:Y:S05]  /*23f0*/  BSYNC.RECONVERGENT B2 ;  /* 0x0000000000027941 */ /* 0x000fea0003800200 */
.L_x_16094:
        /* <DEDUP_REMOVED lines=42> */
.L_x_16097:
[----:B------:R-:W-:Y:S05]  /*26a0*/  BSYNC.RECONVERGENT B2 ;  /* 0x0000000000027941 */ /* 0x000fea0003800200 */
.L_x_16096:
        /* <DEDUP_REMOVED lines=8> */
[C---:B--2---:R-:W-:Y:S01]  /*2730*/  FADD.FTZ R168, -R241.reuse, R168 ;  /* 0x000000a8f1a87221 */ /* 0x044fe20000010100 */
[----:B------:R-:W-:Y:S01]  /*2740*/  FADD.FTZ R180, -R241, R169 ;  /* 0x000000a9f1b47221 */ /* 0x000fe20000010100 */
[--C-:B------:R-:W-:Y:S02]  /*2750*/  HADD2.F32 R169, -RZ, R211.reuse.H1_H1 ;  /* 0x300000d3ffa97230 */ /* 0x100fe40000004100 */
[----:B-----5:R-:W-:Y:S01]  /*2760*/  FMUL.FTZ R23, R9, R168 ;  /* 0x000000a809177220 */ /* 0x020fe20000410000 */
[----:B------:R-:W-:Y:S02]  /*2770*/  HADD2.F32 R168, -RZ, R211.H0_H0 ;  /* 0x200000d3ffa87230 */ /* 0x000fe40000004100 */
[----:B------:R-:W-:Y:S01]  /*2780*/  FADD.FTZ R170, -R241, R170 ;  /* 0x000000aaf1aa7221 */ /* 0x000fe20000010100 */
[----:B---3--:R-:W-:Y:S01]  /*2790*/  FMUL.FTZ R182, R172, R169 ;  /* 0x000000a9acb67220 */ /* 0x008fe20000410000 */
[----:B------:R-:W-:-:S02]  /*27a0*/  HADD2.F32 R169, -RZ, R210.H1_H1 ;  /* 0x300000d2ffa97230 */ /* 0x000fc40000004100 */
[----:B------:R-:W-:Y:S01]  /*27b0*/  FMUL.FTZ R197, R173, R168 ;  /* 0x000000a8adc57220 */ /* 0x000fe20000410000 */
[----:B------:R-:W-:Y:S01]  /*27c0*/  FADD.FTZ R184, -R241, R171 ;  /* 0x000000abf1b87221 */ /* 0x000fe20000010100 */
[----:B------:R-:W-:Y:S01]  /*27d0*/  FADD.FTZ R168, R243, R182 ;  /* 0x000000b6f3a87221 */ /* 0x000fe20000010000 */
[C---:B------:R-:W-:Y:S01]  /*27e0*/  FMUL.FTZ R180, R9.reuse, R180 ;  /* 0x000000b409b47220 */ /* 0x040fe20000410000 */
[----:B------:R-:W-:Y:S01]  /*27f0*/  FMUL.FTZ R195, R9, R170 ;  /* 0x000000aa09c37220 */ /* 0x000fe20000410000 */
[----:B------:R-:W-:Y:S01]  /*2800*/  FFMA.FTZ R171, R23, R182, R250 ;  /* 0x000000b617ab7223 */ /* 0x000fe200000100fa */
[----:B------:R-:W-:Y:S02]  /*2810*/  HADD2.F32 R170, -RZ, R210.H0_H0 ;  /* 0x200000d2ffaa7230 */ /* 0x000fe40000004100 */
[----:B------:R-:W-:Y:S01]  /*2820*/  FMUL.FTZ R186, R174, R169 ;  /* 0x000000a9aeba7220 */ /* 0x000fe20000410000 */
[----:B------:R-:W-:Y:S01]  /*2830*/  FADD.FTZ R169, R168, R197 ;  /* 0x000000c5a8a97221 */ /* 0x000fe20000010000 */
[----:B------:R-:W-:Y:S01]  /*2840*/  FFMA.FTZ R168, R180, R197, R171 ;  /* 0x000000c5b4a87223 */ /* 0x000fe200000100ab */
[----:B------:R-:W-:-:S02]  /*2850*/  FMUL.FTZ R227, R175, R170 ;  /* 0x000000aaafe37220 */ /* 0x000fc40000410000 */
        /* <DEDUP_REMOVED lines=14> */
.L_x_16083:
        /* <DEDUP_REMOVED lines=22> */
[--C-:B------:R-:W-:Y:S01]  /*2aa0*/  HADD2.F32 R191, -RZ, R225.reuse.H1_H1 ;  /* 0x300000e1ffbf7230 */ /* 0x100fe20000004100 */
[----:B------:R-:W-:Y:S01]  /*2ab0*/  IADD3 R245, PT, PT, R8, 0x20, RZ ;  /* 0x0000002008f57810 */ /* 0x000fe20007ffe0ff */
[C---:B---3--:R-:W-:Y:S01]  /*2ac0*/  FADD.FTZ R168, -R241.reuse, R168 ;  /* 0x000000a8f1a87221 */ /* 0x048fe20000010100 */
[C---:B------:R-:W-:Y:S01]  /*2ad0*/  FADD.FTZ R176, -R241.reuse, R169 ;  /* 0x000000a9f1b07221 */ /* 0x040fe20000010100 */
[----:B------:R-:W-:Y:S01]  /*2ae0*/  FADD.FTZ R170, -R241, R170 ;  /* 0x000000aaf1aa7221 */ /* 0x000fe20000010100 */
[--C-:B------:R-:W-:Y:S02]  /*2af0*/  HADD2.F32 R169, -RZ, R224.reuse.H1_H1 ;  /* 0x300000e0ffa97230 */ /* 0x100fe40000004100 */
[----:B-----5:R-:W-:Y:S01]  /*2b00*/  FMUL.FTZ R3, R9, R168 ;  /* 0x000000a809037220 */ /* 0x020fe20000410000 */
[----:B------:R-:W-:Y:S02]  /*2b10*/  HADD2.F32 R168, -RZ, R225.H0_H0 ;  /* 0x200000e1ffa87230 */ /* 0x000fe40000004100 */
[----:B------:R-:W-:Y:S01]  /*2b20*/  FADD.FTZ R246, -R241, R171 ;  /* 0x000000abf1f67221 */ /* 0x000fe20000010100 */
[C---:B------:R-:W-:Y:S01]  /*2b30*/  FMUL.FTZ R176, R9.reuse, R176 ;  /* 0x000000b009b07220 */ /* 0x040fe20000410000 */
[----:B----4-:R-:W-:Y:S01]  /*2b40*/  FMUL.FTZ R178, R172, R191 ;  /* 0x000000bfacb27220 */ /* 0x010fe20000410000 */
        /* <DEDUP_REMOVED lines=22> */
.L_x_16100:
[----:B------:R-:W-:Y:S05]  /*2cb0*/  BSYNC.RECONVERGENT B2 ;  /* 0x0000000000027941 */ /* 0x000fea0003800200 */
.L_x_16099:
        /* <DEDUP_REMOVED lines=20> */
[----:B------:R-:W-:Y:S01]  /*2e00*/  FMUL.FTZ R24, R9, R24 ;  /* 0x0000001809187220 */ /* 0x000fe20000410000 */
[----:B---3--:R-:W-:Y:S01]  /*2e10*/  FMUL.FTZ R22, R187, R172 ;  /* 0x000000acbb167220 */ /* 0x008fe20000410000 */
[----:B------:R-:W-:Y:S01]  /*2e20*/  FMUL.FTZ R187, R9, R170 ;  /* 0x000000aa09bb7220 */ /* 0x000fe20000410000 */
[----:B------:R-:W-:Y:S01]  /*2e30*/  FMUL.FTZ R189, R168, R173 ;  /* 0x000000ada8bd7220 */ /* 0x000fe20000410000 */
        /* <DEDUP_REMOVED lines=20> */
.L_x_16102:
[----:B------:R-:W-:Y:S05]  /*2f80*/  BSYNC.RECONVERGENT B2 ;  /* 0x0000000000027941 */ /* 0x000fea0003800200 */
.L_x_16101:
        /* <DEDUP_REMOVED lines=20> */
[----:B------:R-:W-:Y:S01]  /*30d0*/  FMUL.FTZ R28, R9, R28 ;  /* 0x0000001c091c7220 */ /* 0x000fe20000410000 */
[----:B----4-:R-:W-:Y:S01]  /*30e0*/  FMUL.FTZ R26, R183, R172 ;  /* 0x000000acb71a7220 */ /* 0x010fe20000410000 */
        /* <DEDUP_REMOVED lines=22> */
.L_x_16104:
[----:B------:R-:W-:Y:S05]  /*3250*/  BSYNC.RECONVERGENT B2 ;  /* 0x0000000000027941 */ /* 0x000fea0003800200 */
.L_x_16103:
        /* <DEDUP_REMOVED lines=11> */
[----:B------:R-:W-:Y:S01]  /*3310*/  HADD2.F32 R173, -RZ, R219.H1_H1 ;  /* 0x300000dbffad7230 */ /* 0x000fe20000004100 */
[----:B------:R-:W-:Y:S01]  /*3320*/  IADD3 R245, PT, PT, R245, 0x20, RZ ;  /* 0x00000020f5f57810 */ /* 0x000fe20007ffe0ff */
[C---:B---3--:R-:W-:Y:S01]  /*3330*/  FADD.FTZ R32, -R241.reuse, R32 ;  /* 0x00000020f1207221 */ /* 0x048fe20000010100 */
[----:B------:R-:W-:-:S03]  /*3340*/  FADD.FTZ R34, -R241, R34 ;  /* 0x00000022f1227221 */ /* 0x000fc60000010100 */
[----:B-----5:R-:W-:Y:S01]  /*3350*/  FMUL.FTZ R17, R9, R32 ;  /* 0x0000002009117220 */ /* 0x020fe20000410000 */
[----:B------:R-:W-:Y:S01]  /*3360*/  FADD.FTZ R32, -R241, R33 ;  /* 0x00000021f1207221 */ /* 0x000fe20000010100 */
[----:B------:R-:W-:Y:S01]  /*3370*/  FMUL.FTZ R33, R9, R34 ;  /* 0x0000002209217220 */ /* 0x000fe20000410000 */
[----:B------:R-:W-:Y:S01]  /*3380*/  FADD.FTZ R34, -R241, R35 ;  /* 0x00000023f1227221 */ /* 0x000fe20000010100 */
[----:B----4-:R-:W-:Y:S01]  /*3390*/  FADD.FTZ R76, R76, R168 ;  /* 0x000000a84c4c7221 */ /* 0x010fe20000010000 */
[----:B------:R-:W-:Y:S01]  /*33a0*/  FFMA.FTZ R44, R168, R17, R44 ;  /* 0x00000011a82c7223 */ /* 0x000fe2000001002c */
[----:B------:R-:W-:Y:S01]  /*33b0*/  FMUL.FTZ R30, R173, R168 ;  /* 0x000000a8ad1e7220 */ /* 0x000fe20000410000 */
[----:B------:R-:W-:Y:S02]  /*33c0*/  HADD2.F32 R168, -RZ, R219.H0_H0 ;  /* 0x200000dbffa87230 */ /* 0x000fe40000004100 */
[----:B------:R-:W-:Y:S01]  /*33d0*/  FMUL.FTZ R32, R9, R32 ;  /* 0x0000002009207220 */ /* 0x000fe20000410000 */
[----:B------:R-:W-:Y:S01]  /*33e0*/  FADD.FTZ R77, R77, R169 ;  /* 0x000000a94d4d7221 */ /* 0x000fe20000010000 */
[----:B------:R-:W-:Y:S01]  /*33f0*/  FADD.FTZ R78, R78, R170 ;  /* 0x000000aa4e4e7221 */ /* 0x000fe20000010000 */
[----:B------:R-:W-:Y:S01]  /*3400*/  FFMA.FTZ R46, R170, R33, R46 ;  /* 0x00000021aa2e7223 */ /* 0x000fe2000001002e */
[----:B------:R-:W-:Y:S01]  /*3410*/  FFMA.FTZ R45, R169, R32, R45 ;  /* 0x00000020a92d7223 */ /* 0x000fe2000001002d */
[----:B------:R-:W-:Y:S01]  /*3420*/  FMUL.FTZ R181, R168, R169 ;  /* 0x000000a9a8b57220 */ /* 0x000fe20000410000 */
[----:B------:R-:W-:-:S02]  /*3430*/  HADD2.F32 R169, -RZ, R218.H1_H1 ;  /* 0x300000daffa97230 */ /* 0x000fc40000004100 */
[----:B------:R-:W-:Y:S01]  /*3440*/  FADD.FTZ R168, R243, R30 ;  /* 0x0000001ef3a87221 */ /* 0x000fe20000010000 */
[----:B------:R-:W-:Y:S01]  /*3450*/  FFMA.FTZ R35, R17, R30, R250 ;  /* 0x0000001e11237223 */ /* 0x000fe200000100fa */
[----:B------:R-:W-:Y:S01]  /*3460*/  FMUL.FTZ R34, R9, R34 ;  /* 0x0000002209227220 */ /* 0x000fe20000410000 */
[----:B------:R-:W-:Y:S01]  /*3470*/  FADD.FTZ R79, R79, R171 ;  /* 0x000000ab4f4f7221 */ /* 0x000fe20000010000 */
[----:B------:R-:W-:Y:S01]  /*3480*/  FMUL.FTZ R236, R169, R170 ;  /* 0x000000aaa9ec7220 */ /* 0x000fe20000410000 */
[----:B------:R-:W-:Y:S02]  /*3490*/  HADD2.F32 R170, -RZ, R218.H0_H0 ;  /* 0x200000daffaa7230 */ /* 0x000fe40000004100 */
[----:B------:R-:W-:Y:S01]  /*34a0*/  FADD.FTZ R169, R168, R181 ;  /* 0x000000b5a8a97221 */ /* 0x000fe20000010000 */
[----:B------:R-:W-:Y:S01]  /*34b0*/  FFMA.FTZ R168, R32, R181, R35 ;  /* 0x000000b520a87223 */ /* 0x000fe20000010023 */
[----:B------:R-:W-:Y:S01]  /*34c0*/  FFMA.FTZ R47, R171, R34, R47 ;  /* 0x00000022ab2f7223 */ /* 0x000fe2000001002f */
[----:B------:R-:W-:Y:S01]  /*34d0*/  FMUL.FTZ R35, R170, R171 ;  /* 0x000000abaa237220 */ /* 0x000fe20000410000 */
[----:B------:R-:W-:Y:S01]  /*34e0*/  FADD.FTZ R170, R169, R236 ;  /* 0x000000eca9aa7221 */ /* 0x000fe20000010000 */
[----:B------:R-:W-:-:S03]  /*34f0*/  FFMA.FTZ R169, R33, R236, R168 ;  /* 0x000000ec21a97223 */ /* 0x000fc600000100a8 */
[----:B------:R-:W-:Y:S01]  /*3500*/  FADD.FTZ R243, R170, R35 ;  /* 0x00000023aaf37221 */ /* 0x000fe20000010000 */
[----:B------:R-:W-:-:S07]  /*3510*/  FFMA.FTZ R250, R34, R35, R169 ;  /* 0x0000002322fa7223 */ /* 0x000fce00000100a9 */
.L_x_16106:
[----:B------:R-:W-:Y:S05]  /*3520*/  BSYNC.RECONVERGENT B2 ;  /* 0x0000000000027941 */ /* 0x000fea0003800200 */
.L_x_16105:
        /* <DEDUP_REMOVED lines=45> */
.L_x_16108:
[----:B------:R-:W-:Y:S05]  /*3800*/  BSYNC.RECONVERGENT B2 ;  /* 0x0000000000027941 */ /* 0x000fea0003800200 */
.L_x_16107:
        /* <DEDUP_REMOVED lines=45> */
.L_x_16110:
[----:B------:R-:W-:Y:S05]  /*3ae0*/  BSYNC.RECONVERGENT B2 ;  /* 0x0000000000027941 */ /* 0x000fea0003800200 */
.L_x_16109:
        /* <DEDUP_REMOVED lines=45> */
.L_x_16112:
[----:B------:R-:W-:Y:S05]  /*3dc0*/  BSYNC.RECONVERGENT B2 ;  /* 0x0000000000027941 */ /* 0x000fea0003800200 */
.L_x_16111:
[----:B------:R-:W-:-:S13]  /*3dd0*/  ISETP.GE.U32.AND P0, PT, R4, 0x100, PT ;  /* 0x000001000400780c */ /* 0x000fda0003f06070 */
        /* <DEDUP_REMOVED lines=10> */
[C---:B--2---:R-:W-:Y:S01]  /*3e80*/  FADD.FTZ R168, -R241.reuse, R168 ;  /* 0x000000a8f1a87221 */ /* 0x044fe20000010100 */
[C---:B------:R-:W-:Y:S01]  /*3e90*/  FADD.FTZ R180, -R241.reuse, R169 ;  /* 0x000000a9f1b47221 */ /* 0x040fe20000010100 */
[--C-:B------:R-:W-:Y:S02]  /*3ea0*/  HADD2.F32 R169, -RZ, R211.reuse.H1_H1 ;  /* 0x300000d3ffa97230 */ /* 0x100fe40000004100 */
[----:B------:R-:W-:Y:S01]  /*3eb0*/  FADD.FTZ R170, -R241, R170 ;  /* 0x000000aaf1aa7221 */ /* 0x000fe20000010100 */
[----:B-----5:R-:W-:Y:S01]  /*3ec0*/  FMUL.FTZ R23, R9, R168 ;  /* 0x000000a809177220 */ /* 0x020fe20000410000 */
[----:B------:R-:W-:Y:S02]  /*3ed0*/  HADD2.F32 R168, -RZ, R211.H0_H0 ;  /* 0x200000d3ffa87230 */ /* 0x000fe40000004100 */
[----:B------:R-:W-:Y:S01]  /*3ee0*/  FADD.FTZ R184, -R241, R171 ;  /* 0x000000abf1b87221 */ /* 0x000fe20000010100 */
[----:B------:R-:W-:Y:S01]  /*3ef0*/  FMUL.FTZ R180, R9, R180 ;  /* 0x000000b409b47220 */ /* 0x000fe20000410000 */
[----:B---3--:R-:W-:Y:S01]  /*3f00*/  FMUL.FTZ R182, R169, R172 ;  /* 0x000000aca9b67220 */ /* 0x008fe20000410000 */
[----:B------:R-:W-:-:S02]  /*3f10*/  HADD2.F32 R169, -RZ, R210.H1_H1 ;  /* 0x300000d2ffa97230 */ /* 0x000fc40000004100 */
[----:B------:R-:W-:Y:S01]  /*3f20*/  FMUL.FTZ R197, R168, R173 ;  /* 0x000000ada8c57220 */ /* 0x000fe20000410000 */
[----:B------:R-:W-:Y:S01]  /*3f30*/  FMUL.FTZ R195, R9, R170 ;  /* 0x000000aa09c37220 */ /* 0x000fe20000410000 */
        /* <DEDUP_REMOVED lines=20> */
.L_x_16098:
[----:B------:R-:W-:Y:S05]  /*4080*/  BSYNC.RECONVERGENT B1 ;  /* 0x0000000000017941 */ /* 0x000fea0003800200 */
.L_x_16082:
        /* <DEDUP_REMOVED lines=20> */
.L_x_16203:
[----:B------:R-:W-:Y:S01]  /*41d0*/  LOP3.LUT P6, RZ, R6, 0x4, RZ, 0xc0, !PT ;  /* 0x0000000406ff7812 */ /* 0x000fe200078cc0ff */
[----:B-1----:R-:W-:Y:S01]  /*41e0*/  FADD.FTZ R172, R173, R172 ;  /* 0x000000acadac7221 */ /* 0x002fe20000010000 */
[----:B------:R-:W-:Y:S01]  /*41f0*/  P2R R168, PR, RZ, 0x1 ;  /* 0x00000001ffa87803 */ /* 0x000fe20000000000 */
[----:B0-2---:R-:W-:Y:S01]  /*4200*/  FADD.FTZ R173, R171, R174 ;  /* 0x000000aeabad7221 */ /* 0x005fe20000010000 */
[----:B------:R-:W-:Y:S01]  /*4210*/  ISETP.NE.AND P0, PT, RZ, UR8, PT ;  /* 0x00000008ff007c0c */ /* 0x000fe2000bf05270 */
[----:B------:R-:W-:Y:S01]  /*4220*/  FMUL.FTZ R172, R172, UR9 ;  /* 0x00000009acac7c20 */ /* 0x000fe20008410000 */
[----:B------:R-:W-:Y:S01]  /*4230*/  BSSY.RECONVERGENT B1, `(.L_x_16114) ;  /* 0x0000496000017945 */ /* 0x000fe20003800200 */
[----:B------:R-:W-:-:S03]  /*4240*/  FMUL.FTZ R173, R173, UR9 ;  /* 0x00000009adad7c20 */ /* 0x000fc60008410000 */
[----:B------:R-:W-:Y:S02]  /*4250*/  FSEL R172, R172, RZ, !P0 ;  /* 0x000000ffacac7208 */ /* 0x000fe40004000000 */
[----:B------:R-:W-:Y:S01]  /*4260*/  ISETP.NE.AND P0, PT, R168, RZ, PT ;  /* 0x000000ffa800720c */ /* 0x000fe20003f05270 */
[----:B------:R-:W-:-:S12]  /*4270*/  @P6 BRA `(.L_x_16115) ;  /* 0x0000002400206947 */ /* 0x000fd80003800000 */
        /* <DEDUP_REMOVED lines=9> */
[----:B------:R-:W-:-:S03]  /*4310*/  FFMA.FTZ R175, R3, R173, R172 ;  /* 0x000000ad03af7223 */ /* 0x000fc600000100ac */
[----:B------:R-:W-:Y:S01]  /*4320*/  FADD.FTZ R174, R193, -R174 ;  /* 0x800000aec1ae7221 */ /* 0x000fe20000010000 */
[----:B------:R-:W-:-:S03]  /*4330*/  FADD.FTZ R250, R178, -R175 ;  /* 0x800000afb2fa7221 */ /* 0x000fc60000010000 */
[C---:B-----5:R-:W-:Y:S01]  /*4340*/  FMUL.FTZ R174, R9.reuse, R174 ;  /* 0x000000ae09ae7220 */ /* 0x060fe20000410000 */
[----:B------:R-:W-:-:S03]  /*4350*/  FMUL.FTZ R250, R9, R250 ;  /* 0x000000fa09fa7220 */ /* 0x000fc60000410000 */
[-C--:B------:R-:W-:Y:S01]  /*4360*/  FMUL.FTZ R174, R174, R7.reuse ;  /* 0x00000007aeae7220 */ /* 0x080fe20000410000 */
[----:B------:R-:W-:Y:S01]  /*4370*/  FMUL.FTZ R175, R250, R7 ;  /* 0x00000007faaf7220 */ /* 0x000fe20000410000 */
[-CC-:B------:R-:W-:Y:S02]  /*4380*/  FFMA.FTZ R250, R246, R173.reuse, R172.reuse ;  /* 0x000000adf6fa7223 */ /* 0x180fe400000100ac */
[----:B------:R-:W-:Y:S01]  /*4390*/  FFMA.FTZ R97, R169, R174, R97 ;  /* 0x000000aea9617223 */ /* 0x000fe20000010061 */
[----:B------:R-:W-:Y:S01]  /*43a0*/  FFMA.FTZ R169, R191, R173, R172 ;  /* 0x000000adbfa97223 */ /* 0x000fe200000100ac */
[----:B------:R-:W-:Y:S01]  /*43b0*/  FFMA.FTZ R96, R168, R175, R96 ;  /* 0x000000afa8607223 */ /* 0x000fe20000010060 */
[----:B------:R-:W-:Y:S02]  /*43c0*/  FADD.FTZ R250, R239, -R250 ;  /* 0x800000faeffa7221 */ /* 0x000fe40000010000 */
[----:B------:R-:W-:Y:S01]  /*43d0*/  FADD.FTZ R168, R248, -R169 ;  /* 0x800000a9f8a87221 */ /* 0x000fe20000010000 */
[----:B------:R-:W-:-:S02]  /*43e0*/  HADD2.F32 R169, -RZ, R209.H0_H0 ;  /* 0x200000d1ffa97230 */ /* 0x000fc40000004100 */
[C---:B------:R-:W-:Y:S01]  /*43f0*/  FMUL.FTZ R250, R9.reuse, R250 ;  /* 0x000000fa09fa7220 */ /* 0x040fe20000410000 */
[----:B------:R-:W-:-:S03]  /*4400*/  FMUL.FTZ R168, R9, R168 ;  /* 0x000000a809a87220 */ /* 0x000fc60000410000 */
[----:B------:R-:W-:Y:S01]  /*4410*/  FMUL.FTZ R250, R250, R7 ;  /* 0x00000007fafa7220 */ /* 0x000fe20000410000 */
[----:B------:R-:W-:Y:S01]  /*4420*/  FMUL.FTZ R169, R174, R169 ;  /* 0x000000a9aea97220 */ /* 0x000fe20000410000 */
[----:B------:R-:W-:Y:S01]  /*4430*/  FMUL.FTZ R241, R168, R7 ;  /* 0x00000007a8f17220 */ /* 0x000fe20000410000 */
[----:B------:R-:W-:Y:S02]  /*4440*/  HADD2.F32 R168, -RZ, R209.H1_H1 ;  /* 0x300000d1ffa87230 */ /* 0x000fe40000004100 */
[----:B------:R-:W-:Y:S01]  /*4450*/  FFMA.FTZ R99, R171, R250, R99 ;  /* 0x000000faab637223 */ /* 0x000fe20000010063 */
[--C-:B------:R-:W-:Y:S02]  /*4460*/  HADD2.F32 R171, -RZ, R208.reuse.H0_H0 ;  /* 0x200000d0ffab7230 */ /* 0x100fe40000004100 */
[----:B------:R-:W-:Y:S01]  /*4470*/  FFMA.FTZ R98, R170, R241, R98 ;  /* 0x000000f1aa627223 */ /* 0x000fe20000010062 */
[----:B------:R-:W-:Y:S02]  /*4480*/  HADD2.F32 R170, -RZ, R208.H1_H1 ;  /* 0x300000d0ffaa7230 */ /* 0x000fe40000004100 */
[----:B------:R-:W-:Y:S01]  /*4490*/  FMUL.FTZ R168, R175, R168 ;  /* 0x000000a8afa87220 */ /* 0x000fe20000410000 */
[----:B------:R-:W-:-:S02]  /*44a0*/  FMUL.FTZ R171, R250, R171 ;  /* 0x000000abfaab7220 */ /* 0x000fc40000410000 */
[----:B------:R-:W-:Y:S01]  /*44b0*/  FMUL.FTZ R170, R241, R170 ;  /* 0x000000aaf1aa7220 */ /* 0x000fe20000410000 */
[----:B------:R-:W-:Y:S06]  /*44c0*/  BRA `(.L_x_16119) ;  /* 0x0000000000707947 */ /* 0x000fec0003800000 */
.L_x_16118:
[-CC-:B------:R-:W-:Y:S01]  /*44d0*/  FFMA.FTZ R133, R3, R173.reuse, R172.reuse ;  /* 0x000000ad03857223 */ /* 0x180fe200000100ac */
[-CC-:B------:R-:W-:Y:S01]  /*44e0*/  FFMA.FTZ R134, R176, R173.reuse, R172.reuse ;  /* 0x000000adb0867223 */ /* 0x180fe200000100ac */
[----:B------:R-:W-:Y:S02]  /*44f0*/  FFMA.FTZ R135, R191, R173, R172 ;  /* 0x000000adbf877223 */ /* 0x000fe400000100ac */
[----:B------:R-:W-:Y:S01]  /*4500*/  FADD.FTZ R132, R178, -R133 ;  /* 0x80000085b2847221 */ /* 0x000fe20000010000 */
[----:B------:R-:W-:-:S03]  /*4510*/  FADD.FTZ R134, R193, -R134 ;  /* 0x80000086c1867221 */ /* 0x000fc60000010000 */
[C---:B-----5:R-:W-:Y:S01]  /*4520*/  FMUL.FTZ R132, R9.reuse, R132 ;  /* 0x0000008409847220 */ /* 0x060fe20000410000 */
[----:B------:R-:W-:Y:S01]  /*4530*/  FMUL.FTZ R133, R9, R134 ;  /* 0x0000008609857220 */ /* 0x000fe20000410000 */
[----:B------:R-:W-:Y:S02]  /*4540*/  FADD.FTZ R134, R248, -R135 ;  /* 0x80000087f8867221 */ /* 0x000fe40000010000 */
[-C--:B------:R-:W-:Y:S01]  /*4550*/  FMUL.FTZ R175, R132, R7.reuse ;  /* 0x0000000784af7220 */ /* 0x080fe20000410000 */
[----:B------:R-:W-:Y:S01]  /*4560*/  FMUL.FTZ R174, R133, R7 ;  /* 0x0000000785ae7220 */ /* 0x000fe20000410000 */
[----:B------:R-:W-:Y:S02]  /*4570*/  FMUL.FTZ R134, R9, R134 ;  /* 0x0000008609867220 */ /* 0x000fe40000410000 */
[----:B------:R-:W-:Y:S01]  /*4580*/  FFMA.FTZ R96, R168, R175, R96 ;  /* 0x000000afa8607223 */ /* 0x000fe20000010060 */
[----:B------:R-:W-:Y:S01]  /*4590*/  FFMA.FTZ R168, R246, R173, R172 ;  /* 0x000000adf6a87223 */ /* 0x000fe200000100ac */
[----:B------:R-:W-:Y:S01]  /*45a0*/  FMUL.FTZ R241, R134, R7 ;  /* 0x0000000786f17220 */ /* 0x000fe20000410000 */
[----:B------:R-:W-:Y:S01]  /*45b0*/  FFMA.FTZ R97, R169, R174, R97 ;  /* 0x000000aea9617223 */ /* 0x000fe20000010061 */
[----:B------:R-:W-:-:S02]  /*45c0*/  HADD2.F32 R169, -RZ, R209.H0_H0 ;  /* 0x200000d1ffa97230 */ /* 0x000fc40000004100 */
[----:B------:R-:W-:Y:S01]  /*45d0*/  FADD.FTZ R168, R239, -R168 ;  /* 0x800000a8efa87221 */ /* 0x000fe20000010000 */
[----:B------:R-:W-:Y:S01]  /*45e0*/  FFMA.FTZ R98, R170, R241, R98 ;  /* 0x000000f1aa627223 */ /* 0x000fe20000010062 */
[----:B------:R-:W-:Y:S02]  /*45f0*/  HADD2.F32 R170, -RZ, R208.H1_H1 ;  /* 0x300000d0ffaa7230 */ /* 0x000fe40000004100 */
[----:B------:R-:W-:Y:S01]  /*4600*/  FMUL.FTZ R135, R9, R168 ;  /* 0x000000a809877220 */ /* 0x000fe20000410000 */
[----:B------:R-:W-:Y:S02]  /*4610*/  HADD2.F32 R168, -RZ, R209.H1_H1 ;  /* 0x300000d1ffa87230 */ /* 0x000fe40000004100 */
[----:B------:R-:W-:Y:S01]  /*4620*/  FMUL.FTZ R169, R174, R169 ;  /* 0x000000a9aea97220 */ /* 0x000fe20000410000 */
[----:B------:R-:W-:Y:S01]  /*4630*/  FMUL.FTZ R170, R241, R170 ;  /* 0x000000aaf1aa7220 */ /* 0x000fe20000410000 */
[----:B------:R-:W-:Y:S01]  /*4640*/  FMUL.FTZ R250, R135, R7 ;  /* 0x0000000787fa7220 */ /* 0x000fe20000410000 */
[----:B------:R-:W-:-:S03]  /*4650*/  FMUL.FTZ R168, R175, R168 ;  /* 0x000000a8afa87220 */ /* 0x000fc60000410000 */
[----:B------:R-:W-:Y:S01]  /*4660*/  FFMA.FTZ R99, R171, R250, R99 ;  /* 0x000000faab637223 */ /* 0x000fe20000010063 */
[----:B------:R-:W-:-:S05]  /*4670*/  HADD2.F32 R171, -RZ, R208.H0_H0 ;  /* 0x200000d0ffab7230 */ /* 0x000fca0000004100 */
[----:B------:R-:W-:-:S07]  /*4680*/  FMUL.FTZ R171, R250, R171 ;  /* 0x000000abfaab7220 */ /* 0x000fce0000410000 */
.L_x_16119:
[----:B------:R-:W0:Y:S02]  /*4690*/  @P5 LDC.64 R174, c[0x0][0x478] ;  /* 0x00011e00ffae5b82 */ /* 0x000e240000000a00 */
[----:B0-----:R-:W-:-:S06]  /*46a0*/  @P5 IMAD.WIDE.U32 R250, R8, 0x10, R174 ;  /* 0x0000001008fa5825 */ /* 0x001fcc00078e00ae */
[----:B------:R-:W0:Y:S01]  /*46b0*/  LDC.64 R174, c[0x0][0x468] ;  /* 0x00011a00ffae7b82 */ /* 0x000e220000000a00 */
[----:B------:R1:W-:Y:S01]  /*46c0*/  @P5 STG.E.128 desc[UR6][R250.64], R132 ;  /* 0x00000084fa005986 */ /* 0x0003e2000c101d06 */
[C---:B0-----:R-:W-:Y:S01]  /*46d0*/  IMAD.WIDE.U32 R174, R8.reuse, 0x10, R174 ;  /* 0x0000001008ae7825 */ /* 0x041fe200078e00ae */
[----:B------:R-:W-:-:S04]  /*46e0*/  IADD3 R8, PT, PT, R8, 0x20, RZ ;  /* 0x0000002008087810 */ /* 0x000fc80007ffe0ff */
[----:B------:R1:W-:Y:S03]  /*46f0*/  STG.E.128 desc[UR6][R174.64], R168 ;  /* 0x000000a8ae007986 */ /* 0x0003e6000c101d06 */
.L_x_16117:
[----:B------:R-:W-:Y:S05]  /*4700*/  BSYNC.RECONVERGENT B2 ;  /* 0x0000000000027941 */ /* 0x000fea0003800200 */
.L_x_16116:
[----:B------:R-:W-:Y:S01]  /*4710*/  LOP3.LUT P5, RZ, R6, 0x1, RZ, 0xc0, !PT ;  /* 0x0000000106ff7812 */ /* 0x000fe200078ac0ff */
[----:B------:R-:W-:-:S12]  /*4720*/  BSSY.RECONVERGENT B2, `(.L_x_16120) ;  /* 0x0000048000027945 */ /* 0x000fd80003800200 */
[----:B------:R-:W-:Y:S05]  /*4730*/  @!P5 BRA `(.L_x_16121) ;  /* 0x000000040018d947 */ /* 0x000fea0003800000 */
[----:B-1----:R-:W0:Y:S02]  /*4740*/  LDC.64 R168, c[0x0][0x390] ;  /* 0x0000e400ffa87b82 */ /* 0x002e240000000a00 */
[----:B0-----:R-:W-:-:S06]  /*4750*/  IMAD.WIDE.U32 R168, R8, 0x10, R168 ;  /* 0x0000001008a87825 */ /* 0x001fcc00078e00a8 */
[----:B------:R-:W5:Y:S01]  /*4760*/  LDG.E.128 R168, desc[UR6][R168.64] ;  /* 0x00000006a8a87981 */ /* 0x000f62000c1e1d00 */
[----:B------:R-:W-:-:S04]  /*4770*/  ISETP.NE.U32.AND P5, PT, RZ, UR12, PT ;  /* 0x0000000cff007c0c */ /* 0x000fc8000bfa5070 */
[----:B------:R-:W-:-:S13]  /*4780*/  ISETP.NE.AND.EX P5, PT, RZ, UR13, PT, P5 ;  /* 0x0000000dff007c0c */ /* 0x000fda000bfa5350 */
[----:B------:R-:W-:Y:S05]  /*4790*/  @!P5 BRA `(.L_x_16122) ;  /* 0x000000000074d947 */ /* 0x000fea0003800000 */
        /* <DEDUP_REMOVED lines=27> */
[----:B------:R-:W-:Y:S01]  /*4950*/  FMUL.FTZ R171, R250, R171 ;  /* 0x000000abfaab7220 */ /* 0x000fe20000410000 */
[----:B------:R-:W-:Y:S06]  /*4960*/  BRA `(.L_x_16123) ;  /* 0x0000000000707947 */ /* 0x000fec0003800000 */
.L_x_16122:
        /* <DEDUP_REMOVED lines=27> */
[----:B------:R-:W-:-:S07]  /*4b20*/  FMUL.FTZ R170, R241, R170 ;  /* 0x000000aaf1aa7220 */ /* 0x000fce0000410000 */
.L_x_16123:
[----:B------:R-:W0:Y:S08]  /*4b30*/  @P5 LDC.64 R250, c[0x0][0x478] ;  /* 0x00011e00fffa5b82 */ /* 0x000e300000000a00 */
[----:B------:R-:W1:Y:S01]  /*4b40*/  LDC.64 R174, c[0x0][0x468] ;  /* 0x00011a00ffae7b82 */ /* 0x000e620000000a00 */
[----:B0-----:R-:W-:-:S05]  /*4b50*/  @P5 IMAD.WIDE.U32 R250, R8, 0x10, R250 ;  /* 0x0000001008fa5825 */ /* 0x001fca00078e00fa */
[----:B------:R0:W-:Y:S01]  /*4b60*/  @P5 STG.E.128 desc[UR6][R250.64], R132 ;  /* 0x00000084fa005986 */ /* 0x0001e2000c101d06 */
[C---:B-1----:R-:W-:Y:S01]  /*4b70*/  IMAD.WIDE.U32 R174, R8.reuse, 0x10, R174 ;  /* 0x0000001008ae7825 */ /* 0x042fe200078e00ae */
[----:B------:R-:W-:-:S04]  /*4b80*/  IADD3 R8, PT, PT, R8, 0x20, RZ ;  /* 0x0000002008087810 */ /* 0x000fc80007ffe0ff */
[----:B------:R0:W-:Y:S03]  /*4b90*/  STG.E.128 desc[UR6][R174.64], R168 ;  /* 0x000000a8ae007986 */ /* 0x0001e6000c101d06 */
.L_x_16121:
[----:B------:R-:W-:Y:S05]  /*4ba0*/  BSYNC.RECONVERGENT B2 ;  /* 0x0000000000027941 */ /* 0x000fea0003800200 */
.L_x_16120:
[----:B------:R-:W-:Y:S01]  /*4bb0*/  LOP3.LUT P5, RZ, R6, 0x2, RZ, 0xc0, !PT ;  /* 0x0000000206ff7812 */ /* 0x000fe200078ac0ff */
[----:B------:R-:W-:-:S12]  /*4bc0*/  BSSY.RECONVERGENT B2, `(.L_x_16124) ;  /* 0x0000048000027945 */ /* 0x000fd80003800200 */
[----:B------:R-:W-:Y:S05]  /*4bd0*/  @!P5 BRA `(.L_x_16125) ;  /* 0x000000040018d947 */ /* 0x000fea0003800000 */
[----:B01----:R-:W0:Y:S02]  /*4be0*/  LDC.64 R168, c[0x0][0x390] ;  /* 0x0000e400ffa87b82 */ /* 0x003e240000000a00 */
        /* <DEDUP_REMOVED lines=34> */
.L_x_16126:
        /* <DEDUP_REMOVED lines=28> */
.L_x_16127:
[----:B------:R-:W0:Y:S08]  /*4fd0*/  @P5 LDC.64 R250, c[0x0][0x478] ;  /* 0x00011e00fffa5b82 */ /* 0x000e300000000a00 */
[----:B------:R-:W1:Y:S01]  /*4fe0*/  LDC.64 R174, c[0x0][0x468] ;  /* 0x00011a00ffae7b82 */ /* 0x000e620000000a00 */
[----:B0-----:R-:W-:-:S05]  /*4ff0*/  @P5 IMAD.WIDE.U32 R250, R8, 0x10, R250 ;  /* 0x0000001008fa5825 */ /* 0x001fca00078e00fa */
[----:B------:R2:W-:Y:S01]  /*5000*/  @P5 STG.E.128 desc[UR6][R250.64], R132 ;  /* 0x00000084fa005986 */ /* 0x0005e2000c101d06 */
[C---:B-1----:R-:W-:Y:S01]  /*5010*/  IMAD.WIDE.U32 R174, R8.reuse, 0x10, R174 ;  /* 0x0000001008ae7825 */ /* 0x042fe200078e00ae */
[----:B------:R-:W-:-:S04]  /*5020*/  IADD3 R8, PT, PT, R8, 0x20, RZ ;  /* 0x0000002008087810 */ /* 0x000fc80007ffe0ff */
[----:B------:R2:W-:Y:S03]  /*5030*/  STG.E.128 desc[UR6][R174.64], R168 ;  /* 0x000000a8ae007986 */ /* 0x0005e6000c101d06 */
.L_x_16125:
[----:B------:R-:W-:Y:S05]  /*5040*/  BSYNC.RECONVERGENT B2 ;  /* 0x0000000000027941 */ /* 0x000fea0003800200 */
.L_x_16124:
[----:B------:R-:W-:Y:S04]  /*5050*/  BSSY.RECONVERGENT B2, `(.L_x_16128) ;  /* 0x0000048000027945 */ /* 0x000fe80003800200 */
[----:B------:R-:W-:Y:S05]  /*5060*/  @!P4 BRA `(.L_x_16129) ;  /* 0x000000040018c947 */ /* 0x000fea0003800000 */
[----:B012---:R-:W0:Y:S02]  /*5070*/  LDC.64 R168, c[0x0][0x390] ;  /* 0x0000e400ffa87b82 */ /* 0x007e240000000a00 */
        /* <DEDUP_REMOVED lines=34> */
.L_x_16130:
        /* <DEDUP_REMOVED lines=28> */
.L_x_16131:
[----:B------:R-:W0:Y:S08]  /*5460*/  @P4 LDC.64 R250, c[0x0][0x478] ;  /* 0x00011e00fffa4b82 */ /* 0x000e300000000a00 */
[----:B------:R-:W1:Y:S01]  /*5470*/  LDC.64 R174, c[0x0][0x468] ;  /* 0x00011a00ffae7b82 */ /* 0x000e620000000a00 */
[----:B0-----:R-:W-:-:S05]  /*5480*/  @P4 IMAD.WIDE.U32 R250, R8, 0x10, R250 ;  /* 0x0000001008fa4825 */ /* 0x001fca00078e00fa */
[----:B------:R3:W-:Y:S01]  /*5490*/  @P4 STG.E.128 desc[UR6][R250.64], R132 ;  /* 0x00000084fa004986 */ /* 0x0007e2000c101d06 */
[C---:B-1----:R-:W-:Y:S01]  /*54a0*/  IMAD.WIDE.U32 R174, R8.reuse, 0x10, R174 ;  /* 0x0000001008ae7825 */ /* 0x042fe200078e00ae */
[----:B------:R-:W-:-:S04]  /*54b0*/  IADD3 R8, PT, PT, R8, 0x20, RZ ;  /* 0x0000002008087810 */ /* 0x000fc80007ffe0ff */
[----:B------:R3:W-:Y:S03]  /*54c0*/  STG.E.128 desc[UR6][R174.64], R168 ;  /* 0x000000a8ae007986 */ /* 0x0007e6000c101d06 */
.L_x_16129:
[----:B------:R-:W-:Y:S05]  /*54d0*/  BSYNC.RECONVERGENT B2 ;  /* 0x0000000000027941 */ /* 0x000fea0003800200 */
.L_x_16128:
[----:B------:R-:W-:Y:S04]  /*54e0*/  BSSY.RECONVERGENT B2, `(.L_x_16132) ;  /* 0x0000048000027945 */ /* 0x000fe80003800200 */
[----:B------:R-:W-:Y:S05]  /*54f0*/  @!P3 BRA `(.L_x_16133) ;  /* 0x000000040018b947 */ /* 0x000fea0003800000 */
[----:B0123--:R-:W0:Y:S02]  /*5500*/  LDC.64 R168, c[0x0][0x390] ;  /* 0x0000e400ffa87b82 */ /* 0x00fe240000000a00 */
        /* <DEDUP_REMOVED lines=34> */
.L_x_16134:
        /* <DEDUP_REMOVED lines=28> */
.L_x_16135:
[----:B------:R-:W0:Y:S08]  /*58f0*/  @P3 LDC.64 R250, c[0x0][0x478] ;  /* 0x00011e00fffa3b82 */ /* 0x000e300000000a00 */
[----:B------:R-:W1:Y:S01]  /*5900*/  LDC.64 R174, c[0x0][0x468] ;  /* 0x00011a00ffae7b82 */ /* 0x000e620000000a00 */
[----:B0-----:R-:W-:-:S05]  /*5910*/  @P3 IMAD.WIDE.U32 R250, R8, 0x10, R250 ;  /* 0x0000001008fa3825 */ /* 0x001fca00078e00fa */
[----:B------:R4:W-:Y:S01]  /*5920*/  @P3 STG.E.128 desc[UR6][R250.64], R132 ;  /* 0x00000084fa003986 */ /* 0x0009e2000c101d06 */
[C---:B-1----:R-:W-:Y:S01]  /*5930*/  IMAD.WIDE.U32 R174, R8.reuse, 0x10, R174 ;  /* 0x0000001008ae7825 */ /* 0x042fe200078e00ae */
[----:B------:R-:W-:-:S04]  /*5940*/  IADD3 R8, PT, PT, R8, 0x20, RZ ;  /* 0x0000002008087810 */ /* 0x000fc80007ffe0ff */
[----:B------:R4:W-:Y:S03]  /*5950*/  STG.E.128 desc[UR6][R174.64], R168 ;  /* 0x000000a8ae007986 */ /* 0x0009e6000c101d06 */
.L_x_16133:
[----:B------:R-:W-:Y:S05]  /*5960*/  BSYNC.RECONVERGENT B2 ;  /* 0x0000000000027941 */ /* 0x000fea0003800200 */
.L_x_16132:
[----:B------:R-:W-:Y:S04]  /*5970*/  BSSY.RECONVERGENT B2, `(.L_x_16136) ;  /* 0x0000048000027945 */ /* 0x000fe80003800200 */
[----:B------:R-:W-:Y:S05]  /*5980*/  @!P2 BRA `(.L_x_16137) ;  /* 0x000000040018a947 */ /* 0x000fea0003800000 */
[----:B01234-:R-:W0:Y:S02]  /*5990*/  LDC.64 R168, c[0x0][0x390] ;  /* 0x0000e400ffa87b82 */ /* 0x01fe240000000a00 */
        /* <DEDUP_REMOVED lines=34> */
.L_x_16138:
        /* <DEDUP_REMOVED lines=28> */
.L_x_16139:
[----:B------:R-:W0:Y:S08]  /*5d80*/  @P2 LDC.64 R250, c[0x0][0x478] ;  /* 0x00011e00fffa2b82 */ /* 0x000e300000000a00 */
[----:B------:R-:W1:Y:S01]  /*5d90*/  LDC.64 R174, c[0x0][0x468] ;  /* 0x00011a00ffae7b82 */ /* 0x000e620000000a00 */
[----:B0-----:R-:W-:-:S05]  /*5da0*/  @P2 IMAD.WIDE.U32 R250, R8, 0x10, R250 ;  /* 0x0000001008fa2825 */ /* 0x001fca00078e00fa */
[----:B------:R0:W-:Y:S01]  /*5db0*/  @P2 STG.E.128 desc[UR6][R250.64], R132 ;  /* 0x00000084fa002986 */ /* 0x0001e2000c101d06 */
[C---:B-1----:R-:W-:Y:S01]  /*5dc0*/  IMAD.WIDE.U32 R174, R8.reuse, 0x10, R174 ;  /* 0x0000001008ae7825 */ /* 0x042fe200078e00ae */
[----:B------:R-:W-:-:S04]  /*5dd0*/  IADD3 R8, PT, PT, R8, 0x20, RZ ;  /* 0x0000002008087810 */ /* 0x000fc80007ffe0ff */
[----:B------:R0:W-:Y:S03]  /*5de0*/  STG.E.128 desc[UR6][R174.64], R168 ;  /* 0x000000a8ae007986 */ /* 0x0001e6000c101d06 */
.L_x_16137:
[----:B------:R-:W-:Y:S05]  /*5df0*/  BSYNC.RECONVERGENT B2 ;  /* 0x0000000000027941 */ /* 0x000fea0003800200 */
.L_x_16136:
        /* <DEDUP_REMOVED lines=37> */
.L_x_16142:
        /* <DEDUP_REMOVED lines=28> */
.L_x_16143:
[----:B------:R-:W0:Y:S08]  /*6210*/  @P1 LDC.64 R250, c[0x0][0x478] ;  /* 0x00011e00fffa1b82 */ /* 0x000e300000000a00 */
[----:B------:R-:W1:Y:S01]  /*6220*/  LDC.64 R174, c[0x0][0x468] ;  /* 0x00011a00ffae7b82 */ /* 0x000e620000000a00 */
[----:B0-----:R-:W-:-:S05]  /*6230*/  @P1 IMAD.WIDE.U32 R250, R8, 0x10, R250 ;  /* 0x0000001008fa1825 */ /* 0x001fca00078e00fa */
[----:B------:R0:W-:Y:S01]  /*6240*/  @P1 STG.E.128 desc[UR6][R250.64], R132 ;  /* 0x00000084fa001986 */ /* 0x0001e2000c101d06 */
[C---:B-1----:R-:W-:Y:S01]  /*6250*/  IMAD.WIDE.U32 R174, R8.reuse, 0x10, R174 ;  /* 0x0000001008ae7825 */ /* 0x042fe200078e00ae */
[----:B------:R-:W-:-:S04]  /*6260*/  IADD3 R8, PT, PT, R8, 0x20, RZ ;  /* 0x0000002008087810 */ /* 0x000fc80007ffe0ff */
[----:B------:R0:W-:Y:S03]  /*6270*/  STG.E.128 desc[UR6][R174.64], R168 ;  /* 0x000000a8ae007986 */ /* 0x0001e6000c101d06 */
.L_x_16141:
[----:B------:R-:W-:Y:S05]  /*6280*/  BSYNC.RECONVERGENT B2 ;  /* 0x0000000000027941 */ /* 0x000fea0003800200 */
.L_x_16140:
        /* <DEDUP_REMOVED lines=19> */
[-C--:B------:R-:W-:Y:S01]  /*63c0*/  FMUL.FTZ R172, R135, R7.reuse ;  /* 0x0000000787ac7220 */ /* 0x080fe20000410000 */
[-C--:B------:R-:W-:Y:S01]  /*63d0*/  FMUL.FTZ R9, R132, R7.reuse ;  /* 0x0000000784097220 */ /* 0x080fe20000410000 */
[-C--:B------:R-:W-:Y:S01]  /*63e0*/  FMUL.FTZ R174, R133, R7.reuse ;  /* 0x0000000785ae7220 */ /* 0x080fe20000410000 */
[----:B------:R-:W-:Y:S01]  /*63f0*/  FMUL.FTZ R7, R134, R7 ;  /* 0x0000000786077220 */ /* 0x000fe20000410000 */
[----:B------:R-:W-:Y:S01]  /*6400*/  FFMA.FTZ R127, R171, R172, R127 ;  /* 0x000000acab7f7223 */ /* 0x000fe2000001007f */
[----:B------:R-:W-:Y:S01]  /*6410*/  FFMA.FTZ R124, R168, R9, R124 ;  /* 0x00000009a87c7223 */ /* 0x000fe2000001007c */
[----:B------:R-:W-:Y:S01]  /*6420*/  FFMA.FTZ R125, R169, R174, R125 ;  /* 0x000000aea97d7223 */ /* 0x000fe2000001007d */
[----:B------:R-:W-:Y:S01]  /*6430*/  FFMA.FTZ R126, R170, R7, R126 ;  /* 0x00000007aa7e7223 */ /* 0x000fe2000001007e */
[----:B------:R-:W-:-:S02]  /*6440*/  HADD2.F32 R168, -RZ, R192.H1_H1 ;  /* 0x300000c0ffa87230 */ /* 0x000fc40000004100 */
[----:B------:R-:W-:Y:S02]  /*6450*/  HADD2.F32 R169, -RZ, R192.H0_H0 ;  /* 0x200000c0ffa97230 */ /* 0x000fe40000004100 */
[--C-:B------:R-:W-:Y:S02]  /*6460*/  HADD2.F32 R170, -RZ, R190.reuse.H1_H1 ;  /* 0x300000beffaa7230 */ /* 0x100fe40000004100 */
[----:B------:R-:W-:Y:S01]  /*6470*/  FMUL.FTZ R168, R9, R168 ;  /* 0x000000a809a87220 */ /* 0x000fe20000410000 */
[----:B------:R-:W-:Y:S02]  /*6480*/  HADD2.F32 R171, -RZ, R190.H0_H0 ;  /* 0x200000beffab7230 */ /* 0x000fe40000004100 */
[----:B------:R-:W-:Y:S01]  /*6490*/  FMUL.FTZ R169, R174, R169 ;  /* 0x000000a9aea97220 */ /* 0x000fe20000410000 */
[----:B------:R-:W-:Y:S02]  /*64a0*/  FMUL.FTZ R170, R7, R170 ;  /* 0x000000aa07aa7220 */ /* 0x000fe40000410000 */
[----:B------:R-:W-:Y:S01]  /*64b0*/  FMUL.FTZ R171, R172, R171 ;  /* 0x000000abacab7220 */ /* 0x000fe20000410000 */
[----:B------:R-:W-:Y:S06]  /*64c0*/  BRA `(.L_x_16146) ;  /* 0x0000000000707947 */ /* 0x000fec0003800000 */
.L_x_16145:
        /* <DEDUP_REMOVED lines=27> */
[----:B------:R-:W-:-:S07]  /*6680*/  FMUL.FTZ R171, R174, R171 ;  /* 0x000000abaeab7220 */ /* 0x000fce0000410000 */
.L_x_16146:
[----:B------:R-:W0:Y:S08]  /*6690*/  @P0 LDC.64 R174, c[0x0][0x478] ;  /* 0x00011e00ffae0b82 */ /* 0x000e300000000a00 */
[----:B------:R-:W1:Y:S01]  /*66a0*/  LDC.64 R172, c[0x0][0x468] ;  /* 0x00011a00ffac7b82 */ /* 0x000e620000000a00 */
[----:B0-----:R-:W-:-:S05]  /*66b0*/  @P0 IMAD.WIDE.U32 R174, R8, 0x10, R174 ;  /* 0x0000001008ae0825 */ /* 0x001fca00078e00ae */
[----:B------:R0:W-:Y:S01]  /*66c0*/  @P0 STG.E.128 desc[UR6][R174.64], R132 ;  /* 0x00000084ae000986 */ /* 0x0001e2000c101d06 */
[----:B-1----:R-:W-:-:S05]  /*66d0*/  IMAD.WIDE.U32 R172, R8, 0x10, R172 ;  /* 0x0000001008ac7825 */ /* 0x002fca00078e00ac */
[----:B------:R0:W-:Y:S01]  /*66e0*/  STG.E.128 desc[UR6][R172.64], R168 ;  /* 0x000000a8ac007986 */ /* 0x0001e2000c101d06 */
[----:B------:R-:W-:Y:S05]  /*66f0*/  BRA `(.L_x_16144) ;  /* 0x0000002400247947 */ /* 0x000fea0003800000 */
.L_x_16115:
        /* <DEDUP_REMOVED lines=9> */
[----:B------:R-:W-:-:S03]  /*6790*/  FFMA.FTZ R175, R3, R173, R172 ;  /* 0x000000ad03af7223 */ /* 0x000fc600000100ac */
[----:B------:R-:W-:Y:S01]  /*67a0*/  FADD.FTZ R174, R193, -R174 ;  /* 0x800000aec1ae7221 */ /* 0x000fe20000010000 */
[----:B------:R-:W-:-:S03]  /*67b0*/  FADD.FTZ R250, R178, -R175 ;  /* 0x800000afb2fa7221 */ /* 0x000fc60000010000 */
[C---:B-----5:R-:W-:Y:S01]  /*67c0*/  FFMA.FTZ R174, R9.reuse, R174, R137 ;  /* 0x000000ae09ae7223 */ /* 0x060fe20000010089 */
[----:B------:R-:W-:-:S03]  /*67d0*/  FFMA.FTZ R250, R9, R250, R136 ;  /* 0x000000fa09fa7223 */ /* 0x000fc60000010088 */
        /* <DEDUP_REMOVED lines=9> */
[C---:B------:R-:W-:Y:S01]  /*6870*/  FFMA.FTZ R250, R9.reuse, R250, R139 ;  /* 0x000000fa09fa7223 */ /* 0x040fe2000001008b */
[----:B------:R-:W-:-:S03]  /*6880*/  FFMA.FTZ R168, R9, R168, R138 ;  /* 0x000000a809a87223 */ /* 0x000fc6000001008a */
[-C--:B------:R-:W-:Y:S01]  /*6890*/  FMUL.FTZ R250, R250, R7.reuse ;  /* 0x00000007fafa7220 */ /* 0x080fe20000410000 */
[----:B------:R-:W-:Y:S01]  /*68a0*/  FMUL.FTZ R169, R169, R174 ;  /* 0x000000aea9a97220 */ /* 0x000fe20000410000 */
[----:B------:R-:W-:Y:S01]  /*68b0*/  FMUL.FTZ R241, R168, R7 ;  /* 0x00000007a8f17220 */ /* 0x000fe20000410000 */
[----:B------:R-:W-:Y:S02]  /*68c0*/  HADD2.F32 R168, -RZ, R209.H1_H1 ;  /* 0x300000d1ffa87230 */ /* 0x000fe40000004100 */
[-C--:B------:R-:W-:Y:S01]  /*68d0*/  FFMA.FTZ R99, R171, R250.reuse, R99 ;  /* 0x000000faab637223 */ /* 0x080fe20000010063 */
[--C-:B------:R-:W-:Y:S02]  /*68e0*/  HADD2.F32 R171, -RZ, R208.reuse.H0_H0 ;  /* 0x200000d0ffab7230 */ /* 0x100fe40000004100 */
[----:B------:R-:W-:Y:S01]  /*68f0*/  FFMA.FTZ R98, R170, R241, R98 ;  /* 0x000000f1aa627223 */ /* 0x000fe20000010062 */
[----:B------:R-:W-:Y:S02]  /*6900*/  HADD2.F32 R170, -RZ, R208.H1_H1 ;  /* 0x300000d0ffaa7230 */ /* 0x000fe40000004100 */
[----:B------:R-:W-:Y:S01]  /*6910*/  FMUL.FTZ R168, R168, R175 ;  /* 0x000000afa8a87220 */ /* 0x000fe20000410000 */
[----:B------:R-:W-:-:S02]  /*6920*/  FMUL.FTZ R171, R171, R250 ;  /* 0x000000faabab7220 */ /* 0x000fc40000410000 */
[----:B------:R-:W-:Y:S01]  /*6930*/  FMUL.FTZ R170, R170, R241 ;  /* 0x000000f1aaaa7220 */ /* 0x000fe20000410000 */
[----:B------:R-:W-:Y:S06]  /*6940*/  BRA `(.L_x_16150) ;  /* 0x0000000000707947 */ /* 0x000fec0003800000 */
.L_x_16149:
[-CC-:B------:R-:W-:Y:S01]  /*6950*/  FFMA.FTZ R133, R3, R173.reuse, R172.reuse ;  /* 0x000000ad03857223 */ /* 0x180fe200000100ac */
[-CC-:B------:R-:W-:Y:S01]  /*6960*/  FFMA.FTZ R134, R176, R173.reuse, R172.reuse ;  /* 0x000000adb0867223 */ /* 0x180fe200000100ac */
[----:B------:R-:W-:Y:S02]  /*6970*/  FFMA.FTZ R135, R191, R173, R172 ;  /* 0x000000adbf877223 */ /* 0x000fe400000100ac */
[----:B------:R-:W-:Y:S01]  /*6980*/  FADD.FTZ R132, R178, -R133 ;  /* 0x80000085b2847221 */ /* 0x000fe20000010000 */
[----:B------:R-:W-:-:S03]  /*6990*/  FADD.FTZ R134, R193, -R134 ;  /* 0x80000086c1867221 */ /* 0x000fc60000010000 */
[C---:B-----5:R-:W-:Y:S01]  /*69a0*/  FFMA.FTZ R132, R9.reuse, R132, R136 ;  /* 0x0000008409847223 */ /* 0x060fe20000010088 */
[----:B------:R-:W-:Y:S01]  /*69b0*/  FFMA.FTZ R133, R9, R134, R137 ;  /* 0x0000008609857223 */ /* 0x000fe20000010089 */
[----:B------:R-:W-:Y:S02]  /*69c0*/  FADD.FTZ R134, R248, -R135 ;  /* 0x80000087f8867221 */ /* 0x000fe40000010000 */
[-C--:B------:R-:W-:Y:S01]  /*69d0*/  FMUL.FTZ R175, R132, R7.reuse ;  /* 0x0000000784af7220 */ /* 0x080fe20000410000 */
[----:B------:R-:W-:Y:S01]  /*69e0*/  FMUL.FTZ R174, R133, R7 ;  /* 0x0000000785ae7220 */ /* 0x000fe20000410000 */
[----:B------:R-:W-:Y:S02]  /*69f0*/  FFMA.FTZ R134, R9, R134, R138 ;  /* 0x0000008609867223 */ /* 0x000fe4000001008a */
[----:B------:R-:W-:Y:S01]  /*6a00*/  FFMA.FTZ R96, R168, R175, R96 ;  /* 0x000000afa8607223 */ /* 0x000fe20000010060 */
[----:B------:R-:W-:Y:S01]  /*6a10*/  FFMA.FTZ R168, R246, R173, R172 ;  /* 0x000000adf6a87223 */ /* 0x000fe200000100ac */
[----:B------:R-:W-:Y:S01]  /*6a20*/  FMUL.FTZ R241, R134, R7 ;  /* 0x0000000786f17220 */ /* 0x000fe20000410000 */
[----:B------:R-:W-:Y:S01]  /*6a30*/  FFMA.FTZ R97, R169, R174, R97 ;  /* 0x000000aea9617223 */ /* 0x000fe20000010061 */
[----:B------:R-:W-:-:S02]  /*6a40*/  HADD2.F32 R169, -RZ, R209.H0_H0 ;  /* 0x200000d1ffa97230 */ /* 0x000fc40000004100 */
[----:B------:R-:W-:Y:S01]  /*6a50*/  FADD.FTZ R168, R239, -R168 ;  /* 0x800000a8efa87221 */ /* 0x000fe20000010000 */
[-C--:B------:R-:W-:Y:S01]  /*6a60*/  FFMA.FTZ R98, R170, R241.reuse, R98 ;  /* 0x000000f1aa627223 */ /* 0x080fe20000010062 */
[----:B------:R-:W-:Y:S02]  /*6a70*/  HADD2.F32 R170, -RZ, R208.H1_H1 ;  /* 0x300000d0ffaa7230 */ /* 0x000fe40000004100 */
[----:B------:R-:W-:Y:S01]  /*6a80*/  FFMA.FTZ R135, R9, R168, R139 ;  /* 0x000000a809877223 */ /* 0x000fe2000001008b */
        /* <DEDUP_REMOVED lines=8> */
.L_x_16150:
        /* <DEDUP_REMOVED lines=9> */
.L_x_16148:
[----:B------:R-:W-:Y:S05]  /*6ba0*/  BSYNC.RECONVERGENT B2 ;  /* 0x0000000000027941 */ /* 0x000fea0003800200 */
.L_x_16147:
[----:B------:R-:W-:Y:S01]  /*6bb0*/  LOP3.LUT P5, RZ, R6, 0x1, RZ, 0xc0, !PT ;  /* 0x0000000106ff7812 */ /* 0x000fe200078ac0ff */
[----:B------:R-:W-:-:S12]  /*6bc0*/  BSSY.RECONVERGENT B2, `(.L_x_16151) ;  /* 0x0000048000027945 */ /* 0x000fd80003800200 */
        /* <DEDUP_REMOVED lines=36> */
.L_x_16153:
        /* <DEDUP_REMOVED lines=27> */
[----:B------:R-:W-:-:S07]  /*6fc0*/  FMUL.FTZ R170, R170, R241 ;  /* 0x000000f1aaaa7220 */ /* 0x000fce0000410000 */
.L_x_16154:
[----:B------:R-:W0:Y:S08]  /*6fd0*/  @P5 LDC.64 R250, c[0x0][0x478] ;  /* 0x00011e00fffa5b82 */ /* 0x000e300000000a00 */
[----:B------:R-:W1:Y:S01]  /*6fe0*/  LDC.64 R174, c[0x0][0x468] ;  /* 0x00011a00ffae7b82 */ /* 0x000e620000000a00 */
[----:B0-----:R-:W-:-:S05]  /*6ff0*/  @P5 IMAD.WIDE.U32 R250, R8, 0x10, R250 ;  /* 0x0000001008fa5825 */ /* 0x001fca00078e00fa */
[----:B------:R2:W-:Y:S01]  /*7000*/  @P5 STG.E.128 desc[UR6][R250.64], R132 ;  /* 0x00000084fa005986 */ /* 0x0005e2000c101d06 */
[C---:B-1----:R-:W-:Y:S01]  /*7010*/  IMAD.WIDE.U32 R174, R8.reuse, 0x10, R174 ;  /* 0x0000001008ae7825 */ /* 0x042fe200078e00ae */
[----:B------:R-:W-:-:S04]  /*7020*/  IADD3 R8, PT, PT, R8, 0x20, RZ ;  /* 0x0000002008087810 */ /* 0x000fc80007ffe0ff */
[----:B------:R2:W-:Y:S03]  /*7030*/  STG.E.128 desc[UR6][R174.64], R168 ;  /* 0x000000a8ae007986 */ /* 0x0005e6000c101d06 */
.L_x_16152:
[----:B------:R-:W-:Y:S05]  /*7040*/  BSYNC.RECONVERGENT B2 ;  /* 0x0000000000027941 */ /* 0x000fea0003800200 */
.L_x_16151:
[----:B------:R-:W-:Y:S01]  /*7050*/  LOP3.LUT P5, RZ, R6, 0x2, RZ, 0xc0, !PT ;  /* 0x0000000206ff7812 */ /* 0x000fe200078ac0ff */
[----:B------:R-:W-:-:S12]  /*7060*/  BSSY.RECONVERGENT B2, `(.L_x_16155) ;  /* 0x0000048000027945 */ /* 0x000fd80003800200 */
        /* <DEDUP_REMOVED lines=36> */
.L_x_16157:
        /* <DEDUP_REMOVED lines=28> */
.L_x_16158:
[----:B------:R-:W0:Y:S08]  /*7470*/  @P5 LDC.64 R250, c[0x0][0x478] ;  /* 0x00011e00fffa5b82 */ /* 0x000e300000000a00 */
[----:B------:R-:W1:Y:S01]  /*7480*/  LDC.64 R174, c[0x0][0x468] ;  /* 0x00011a00ffae7b82 */ /* 0x000e620000000a00 */
[----:B0-----:R-:W-:-:S05]  /*7490*/  @P5 IMAD.WIDE.U32 R250, R8, 0x10, R250 ;  /* 0x0000001008fa5825 */ /* 0x001fca00078e00fa */
[----:B------:R3:W-:Y:S01]  /*74a0*/  @P5 STG.E.128 desc[UR6][R250.64], R132 ;  /* 0x00000084fa005986 */ /* 0x0007e2000c101d06 */
[C---:B-1----:R-:W-:Y:S01]  /*74b0*/  IMAD.WIDE.U32 R174, R8.reuse, 0x10, R174 ;  /* 0x0000001008ae7825 */ /* 0x042fe200078e00ae */
[----:B------:R-:W-:-:S04]  /*74c0*/  IADD3 R8, PT, PT, R8, 0x20, RZ ;  /* 0x0000002008087810 */ /* 0x000fc80007ffe0ff */
[----:B------:R3:W-:Y:S03]  /*74d0*/  STG.E.128 desc[UR6][R174.64], R168 ;  /* 0x000000a8ae007986 */ /* 0x0007e6000c101d06 */
.L_x_16156:
[----:B------:R-:W-:Y:S05]  /*74e0*/  BSYNC.RECONVERGENT B2 ;  /* 0x0000000000027941 */ /* 0x000fea0003800200 */
.L_x_16155:
[----:B------:R-:W-:Y:S04]  /*74f0*/  BSSY.RECONVERGENT B2, `(.L_x_16159) ;  /* 0x0000048000027945 */ /* 0x000fe80003800200 */
        /* <DEDUP_REMOVED lines=36> */
.L_x_16161:
        /* <DEDUP_REMOVED lines=28> */
.L_x_16162:
[----:B------:R-:W0:Y:S08]  /*7900*/  @P4 LDC.64 R250, c[0x0][0x478] ;  /* 0x00011e00fffa4b82 */ /* 0x000e300000000a00 */
[----:B------:R-:W1:Y:S01]  /*7910*/  LDC.64 R174, c[0x0][0x468] ;  /* 0x00011a00ffae7b82 */ /* 0x000e620000000a00 */
[----:B0-----:R-:W-:-:S05]  /*7920*/  @P4 IMAD.WIDE.U32 R250, R8, 0x10, R250 ;  /* 0x0000001008fa4825 */ /* 0x001fca00078e00fa */
[----:B------:R4:W-:Y:S01]  /*7930*/  @P4 STG.E.128 desc[UR6][R250.64], R132 ;  /* 0x00000084fa004986 */ /* 0x0009e2000c101d06 */
[C---:B-1----:R-:W-:Y:S01]  /*7940*/  IMAD.WIDE.U32 R174, R8.reuse, 0x10, R174 ;  /* 0x0000001008ae7825 */ /* 0x042fe200078e00ae */
[----:B------:R-:W-:-:S04]  /*7950*/  IADD3 R8, PT, PT, R8, 0x20, RZ ;  /* 0x0000002008087810 */ /* 0x000fc80007ffe0ff */
[----:B------:R4:W-:Y:S03]  /*7960*/  STG.E.128 desc[UR6][R174.64], R168 ;  /* 0x000000a8ae007986 */ /* 0x0009e6000c101d06 */
.L_x_16160:
[----:B------:R-:W-:Y:S05]  /*7970*/  BSYNC.RECONVERGENT B2 ;  /* 0x0000000000027941 */ /* 0x000fea0003800200 */
.L_x_16159:
[----:B------:R-:W-:Y:S04]  /*7980*/  BSSY.RECONVERGENT B2, `(.L_x_16163) ;  /* 0x0000048000027945 */ /* 0x000fe80003800200 */
[----:B------:R-:W-:Y:S05]  /*7990*/  @!P3 BRA `(.L_x_16164) ;  /* 0x000000040018b947 */ /* 0x000fea0003800000 */
[----:B0-234-:R-:W0:Y:S02]  /*79a0*/  LDC.64 R168, c[0x0][0x390] ;  /* 0x0000e400ffa87b82 */ /* 0x01de240000000a00 */
        /* <DEDUP_REMOVED lines=34> */
.L_x_16165:
        /* <DEDUP_REMOVED lines=28> */
.L_x_16166:
[----:B------:R-:W0:Y:S08]  /*7d90*/  @P3 LDC.64 R250, c[0x0][0x478] ;  /* 0x00011e00fffa3b82 */ /* 0x000e300000000a00 */
[----:B------:R-:W1:Y:S01]  /*7da0*/  LDC.64 R174, c[0x0][0x468] ;  /* 0x00011a00ffae7b82 */ /* 0x000e620000000a00 */
[----:B0-----:R-:W-:-:S05]  /*7db0*/  @P3 IMAD.WIDE.U32 R250, R8, 0x10, R250 ;  /* 0x0000001008fa3825 */ /* 0x001fca00078e00fa */
[----:B------:R0:W-:Y:S01]  /*7dc0*/  @P3 STG.E.128 desc[UR6][R250.64], R132 ;  /* 0x00000084fa003986 */ /* 0x0001e2000c101d06 */
[C---:B-1----:R-:W-:Y:S01]  /*7dd0*/  IMAD.WIDE.U32 R174, R8.reuse, 0x10, R174 ;  /* 0x0000001008ae7825 */ /* 0x042fe200078e00ae */
[----:B------:R-:W-:-:S04]  /*7de0*/  IADD3 R8, PT, PT, R8, 0x20, RZ ;  /* 0x0000002008087810 */ /* 0x000fc80007ffe0ff */
[----:B------:R0:W-:Y:S03]  /*7df0*/  STG.E.128 desc[UR6][R174.64], R168 ;  /* 0x000000a8ae007986 */ /* 0x0001e6000c101d06 */
.L_x_16164:
[----:B------:R-:W-:Y:S05]  /*7e00*/  BSYNC.RECONVERGENT B2 ;  /* 0x0000000000027941 */ /* 0x000fea0003800200 */
.L_x_16163:
        /* <DEDUP_REMOVED lines=37> */
.L_x_16169:
        /* <DEDUP_REMOVED lines=28> */
.L_x_16170:
[----:B------:R-:W0:Y:S08]  /*8220*/  @P2 LDC.64 R250, c[0x0][0x478] ;  /* 0x00011e00fffa2b82 */ /* 0x000e300000000a00 */
[----:B------:R-:W1:Y:S01]  /*8230*/  LDC.64 R174, c[0x0][0x468] ;  /* 0x00011a00ffae7b82 */ /* 0x000e620000000a00 */
[----:B0-----:R-:W-:-:S05]  /*8240*/  @P2 IMAD.WIDE.U32 R250, R8, 0x10, R250 ;  /* 0x0000001008fa2825 */ /* 0x001fca00078e00fa */
[----:B------:R0:W-:Y:S01]  /*8250*/  @P2 STG.E.128 desc[UR6][R250.64], R132 ;  /* 0x00000084fa002986 */ /* 0x0001e2000c101d06 */
[C---:B-1----:R-:W-:Y:S01]  /*8260*/  IMAD.WIDE.U32 R174, R8.reuse, 0x10, R174 ;  /* 0x0000001008ae7825 */ /* 0x042fe200078e00ae */
[----:B------:R-:W-:-:S04]  /*8270*/  IADD3 R8, PT, PT, R8, 0x20, RZ ;  /* 0x0000002008087810 */ /* 0x000fc80007ffe0ff */
[----:B------:R0:W-:Y:S03]  /*8280*/  STG.E.128 desc[UR6][R174.64], R168 ;  /* 0x000000a8ae007986 */ /* 0x0001e6000c101d06 */
.L_x_16168:
[----:B------:R-:W-:Y:S05]  /*8290*/  BSYNC.RECONVERGENT B2 ;  /* 0x0000000000027941 */ /* 0x000fea0003800200 */
.L_x_16167:
        /* <DEDUP_REMOVED lines=37> */
.L_x_16173:
        /* <DEDUP_REMOVED lines=28> */
.L_x_16174:
[----:B------:R-:W0:Y:S08]  /*86b0*/  @P1 LDC.64 R250, c[0x0][0x478] ;  /* 0x00011e00fffa1b82 */ /* 0x000e300000000a00 */
[----:B------:R-:W1:Y:S01]  /*86c0*/  LDC.64 R174, c[0x0][0x468] ;  /* 0x00011a00ffae7b82 */ /* 0x000e620000000a00 */
[----:B0-----:R-:W-:-:S05]  /*86d0*/  @P1 IMAD.WIDE.U32 R250, R8, 0x10, R250 ;  /* 0x0000001008fa1825 */ /* 0x001fca00078e00fa */
[----:B------:R0:W-:Y:S01]  /*86e0*/  @P1 STG.E.128 desc[UR6][R250.64], R132 ;  /* 0x00000084fa001986 */ /* 0x0001e2000c101d06 */
[C---:B-1----:R-:W-:Y:S01]  /*86f0*/  IMAD.WIDE.U32 R174, R8.reuse, 0x10, R174 ;  /* 0x0000001008ae7825 */ /* 0x042fe200078e00ae */
[----:B------:R-:W-:-:S04]  /*8700*/  IADD3 R8, PT, PT, R8, 0x20, RZ ;  /* 0x0000002008087810 */ /* 0x000fc80007ffe0ff */
[----:B------:R0:W-:Y:S03]  /*8710*/  STG.E.128 desc[UR6][R174.64], R168 ;  /* 0x000000a8ae007986 */ /* 0x0001e6000c101d06 */
.L_x_16172:
[----:B------:R-:W-:Y:S05]  /*8720*/  BSYNC.RECONVERGENT B2 ;  /* 0x0000000000027941 */ /* 0x000fea0003800200 */
.L_x_16171:
        /* <DEDUP_REMOVED lines=36> */
.L_x_16175:
        /* <DEDUP_REMOVED lines=28> */
.L_x_16176:
[----:B------:R-:W0:Y:S08]  /*8b30*/  @P0 LDC.64 R174, c[0x0][0x478] ;  /* 0x00011e00ffae0b82 */ /* 0x000e300000000a00 */
[----:B------:R-:W1:Y:S01]  /*8b40*/  LDC.64 R172, c[0x0][0x468] ;  /* 0x00011a00ffac7b82 */ /* 0x000e620000000a00 */
[----:B0-----:R-:W-:-:S05]  /*8b50*/  @P0 IMAD.WIDE.U32 R174, R8, 0x10, R174 ;  /* 0x0000001008ae0825 */ /* 0x001fca00078e00ae */
[----:B------:R0:W-:Y:S01]  /*8b60*/  @P0 STG.E.128 desc[UR6][R174.64], R132 ;  /* 0x00000084ae000986 */ /* 0x0001e2000c101d06 */
[----:B-1----:R-:W-:-:S05]  /*8b70*/  IMAD.WIDE.U32 R172, R8, 0x10, R172 ;  /* 0x0000001008ac7825 */ /* 0x002fca00078e00ac */
[----:B------:R0:W-:Y:S02]  /*8b80*/  STG.E.128 desc[UR6][R172.64], R168 ;  /* 0x000000a8ac007986 */ /* 0x0001e4000c101d06 */
.L_x_16144:
[----:B------:R-:W-:Y:S05]  /*8b90*/  BSYNC.RECONVERGENT B1 ;  /* 0x0000000000017941 */ /* 0x000fea0003800200 */
.L_x_16114:
[----:B-----5:R-:W1:Y:S02]  /*8ba0*/  LDC.64 R8, c[0x0][0x380] ;  /* 0x0000e000ff087b82 */ /* 0x020e640000000a00 */
[----:B-1----:R-:W-:-:S04]  /*8bb0*/  LEA R5, R8, R5, 0x2 ;  /* 0x0000000508057211 */ /* 0x002fc800078e10ff */
[----:B------:R-:W-:-:S13]  /*8bc0*/  ISETP.GE.AND P0, PT, R5, R9, PT ;  /* 0x000000090500720c */ /* 0x000fda0003f06270 */
[----:B------:R-:W-:Y:S05]  /*8bd0*/  @!P0 BRA `(.L_x_16177) ;  /* 0xffffff8400748947 */ /* 0x000fea000383ffff */
.L_x_16081:
[----:B------:R-:W-:Y:S05]  /*8be0*/  BSYNC B0 ;  /* 0x0000000000007941 */ /* 0x000fea0003800000 */
.L_x_16080:
[----:B-----5:R-:W1:Y:S01]  /*8bf0*/  S2R R6, SR_CgaCtaId ;  /* 0x0000000000067919 */ /* 0x020e620000008800 */
[C---:B------:R-:W-:Y:S01]  /*8c00*/  SHF.L.U32 R4, R0.reuse, 0x7, RZ ;  /* 0x0000000700047819 */ /* 0x040fe200000006ff */
[----:B------:R-:W-:Y:S05]  /*8c10*/  WARPSYNC.ALL ;  /* 0x0000000000007948 */ /* 0x000fea0003800000 */
[----:B------:R-:W-:Y:S01]  /*8c20*/  SHF.L.U32 R3, R0, 0x4, RZ ;  /* 0x0000000400037819 */ /* 0x000fe200000006ff */
[----:B------:R-:W0:Y:S01]  /*8c30*/  S2UR UR4, SR_CTAID.X ;  /* 0x00000000000479c3 */ /* 0x000e220000002500 */
[----:B------:R-:W-:Y:S01]  /*8c40*/  MOV R5, 0x400 ;  /* 0x0000040000057802 */ /* 0x000fe20000000f00 */
[----:B------:R-:W2:Y:S01]  /*8c50*/  LDCU.128 UR16, c[0x0][0x440] ;  /* 0x00008800ff1077ac */ /* 0x000ea20008000c00 */
        /* <DEDUP_REMOVED lines=14> */
[----:B0-----:R-:W-:Y:S01]  /*8d40*/  IMAD R79, R2, UR4, RZ ;  /* 0x00000004024f7c24 */ /* 0x001fe2000f8e02ff */
[----:B------:R-:W0:Y:S01]  /*8d50*/  LDCU.64 UR4, c[0x0][0x460] ;  /* 0x00008c00ff0477ac */ /* 0x000e220008000a00 */
        /* <DEDUP_REMOVED lines=39> */
[----:B------:R1:W-:Y:S04]  /*8fd0*/  STS.128 [R3+0x200], R68 ;  /* 0x0002004403007388 */ /* 0x0003e80000000c00 */
[----:B------:R-:W-:Y:S04]  /*8fe0*/  STS.128 [R3+0x400], R40 ;  /* 0x0004002803007388 */ /* 0x000fe80000000c00 */
[----:B------:R-:W-:Y:S04]  /*8ff0*/  STS.128 [R3+0x600], R44 ;  /* 0x0006002c03007388 */ /* 0x000fe80000000c00 */
[----:B------:R-:W-:Y:S04]  /*9000*/  STS.128 [R3+0x800], R48 ;  /* 0x0008003003007388 */ /* 0x000fe80000000c00 */
[----:B------:R-:W-:Y:S01]  /*9010*/  STS.128 [R3+0xa00], R52 ;  /* 0x000a003403007388 */ /* 0x000fe20000000c00 */
[----:B-1----:R-:W-:-:S02]  /*9020*/  IADD3 R68, P0, PT, R79, R0, RZ ;  /* 0x000000004f447210 */ /* 0x002fc40007f1e0ff */
[----:B------:R-:W-:Y:S01]  /*9030*/  LOP3.LUT R79, R0, 0x7f, RZ, 0x3c, !PT ;  /* 0x0000007f004f7812 */ /* 0x000fe200078e3cff */
[----:B------:R-:W-:Y:S01]  /*9040*/  STS.128 [R3+0xc00], R56 ;  /* 0x000c003803007388 */ /* 0x000fe20000000c00 */
[----:B------:R-:W-:Y:S02]  /*9050*/  SHF.L.U32 R0, R68, 0x2, RZ ;  /* 0x0000000244007819 */ /* 0x000fe400000006ff */
[----:B------:R-:W-:Y:S01]  /*9060*/  IADD3 R79, PT, PT, R79, R2, RZ ;  /* 0x000000024f4f7210 */ /* 0x000fe20007ffe0ff */
[----:B------:R-:W-:Y:S01]  /*9070*/  STS.128 [R3+0xe00], R60 ;  /* 0x000e003c03007388 */ /* 0x000fe20000000c00 */
[----:B------:R-:W-:Y:S02]  /*9080*/  BAR.SYNC.DEFER_BLOCKING 0x0 ;  /* 0x0000000000007b1d */ /* 0x000fe40000010000 */
[C---:B------:R-:W-:Y:S02]  /*9090*/  ISETP.GE.U32.AND P6, PT, R79.reuse, 0x100, PT ;  /* 0x000001004f00780c */ /* 0x040fe40003fc6070 */
[----:B------:R-:W-:-:S02]  /*90a0*/  ISETP.GE.U32.AND P5, PT, R79, 0x180, PT ;  /* 0x000001804f00780c */ /* 0x000fc40003fa6070 */
        /* <DEDUP_REMOVED lines=46> */
[----:B-1----:R-:W-:-:S02]  /*9390*/  IADD3.X R3, PT, PT, RZ, RZ, RZ, P0, !PT ;  /* 0x000000ffff037210 */ /* 0x002fc400007fe4ff */
[----:B--2---:R-:W-:Y:S02]  /*93a0*/  IADD3 R70, P0, PT, R0, UR18, RZ ;  /* 0x0000001200467c10 */ /* 0x004fe4000ff1e0ff */
[----:B------:R-:W-:Y:S02]  /*93b0*/  SHF.L.U64.HI R2, R68, 0x2, R3 ;  /* 0x0000000244027819 */ /* 0x000fe40000010203 */
        /* <DEDUP_REMOVED lines=9> */
[----:B------:R-:W-:-:S03]  /*9450*/  IADD3.X R73, PT, PT, R2, UR17, RZ, P1, !PT ;  /* 0x0000001102497c10 */ /* 0x000fc60008ffe4ff */
[----:B--2---:R-:W-:-:S04]  /*9460*/  FADD.FTZ R62, R62, R75 ;  /* 0x0000004b3e3e7221 */ /* 0x004fc80000010000 */
[----:B---3--:R-:W-:Y:S01]  /*9470*/  FADD.FTZ R77, R62, R77 ;  /* 0x0000004d3e4d7221 */ /* 0x008fe20000010000 */
[----:B------:R-:W-:Y:S02]  /*9480*/  IADD3.X R62, PT, PT, R2, UR5, RZ, P0, !PT ;  /* 0x00000005023e7c10 */ /* 0x000fe400087fe4ff */
[----:B------:R-:W-:-:S13]  /*9490*/  ISETP.GE.U32.AND P0, PT, R79, 0x80, PT ;  /* 0x000000804f00780c */ /* 0x000fda0003f06070 */
        /* <DEDUP_REMOVED lines=16> */
.L_x_16179:
[----:B------:R-:W-:Y:S05]  /*95a0*/  BSYNC.RECONVERGENT B0 ;  /* 0x0000000000007941 */ /* 0x000fea0003800200 */
.L_x_16178:
        /* <DEDUP_REMOVED lines=21> */
[----:B------:R-:W5:Y:S01]  /*9700*/  LDS R17, [R8+0x1200] ;  /* 0x0012000008117984 */ /* 0x000f620000000800 */
        /* <DEDUP_REMOVED lines=40> */
[----:B-----5:R-:W-:Y:S01]  /*9990*/  FADD.FTZ R0, R0, R17 ;  /* 0x0000001100007221 */ /* 0x020fe20000010000 */
[----:B------:R-:W-:Y:S01]  /*99a0*/  FADD.FTZ R41, R41, R54 ;  /* 0x0000003629297221 */ /* 0x000fe20000010000 */
[----:B------:R-:W-:Y:S01]  /*99b0*/  FADD.FTZ R42, R42, R57 ;  /* 0x000000392a2a7221 */ /* 0x000fe20000010000 */
[----:B------:R-:W5:Y:S01]  /*99c0*/  LDS R25, [R8+0x2200] ;  /* 0x0022000008197984 */ /* 0x000f620000000800 */
[----:B----4-:R-:W-:Y:S01]  /*99d0*/  FADD.FTZ R3, RZ, R3 ;  /* 0x00000003ff037221 */ /* 0x010fe20000010000 */
[----:B------:R-:W-:Y:S01]  /*99e0*/  BSSY.RECONVERGENT B0, `(.L_x_16180) ;  /* 0x000003e000007945 */ /* 0x000fe20003800200 */
[C---:B------:R-:W-:Y:S01]  /*99f0*/  ISETP.GE.U32.AND P0, PT, R79.reuse, 0x200, PT ;  /* 0x000002004f00780c */ /* 0x040fe20003f06070 */
[----:B------:R-:W4:Y:S01]  /*9a00*/  LDS R28, [R8+0x3e00] ;  /* 0x003e0000081c7984 */ /* 0x000f220000000800 */
[----:B------:R-:W-:Y:S01]  /*9a10*/  FADD.FTZ R4, RZ, R4 ;  /* 0x00000004ff047221 */ /* 0x000fe20000010000 */
[----:B------:R-:W-:Y:S01]  /*9a20*/  ISETP.GE.U32.AND P1, PT, R79, 0x280, PT ;  /* 0x000002804f00780c */ /* 0x000fe20003f26070 */
[----:B------:R-:W-:Y:S01]  /*9a30*/  FADD.FTZ R9, R9, R32 ;  /* 0x0000002009097221 */ /* 0x000fe20000010000 */
        /* <DEDUP_REMOVED lines=30> */
[----:B-----5:R-:W-:-:S03]  /*9c20*/  FADD.FTZ R0, R0, R25 ;  /* 0x0000001900007221 */ /* 0x020fc60000010000 */
[----:B------:R3:W2:Y:S01]  /*9c30*/  LDS R49, [R8+0x3a00] ;  /* 0x003a000008317984 */ /* 0x0006a20000000800 */
[----:B----4-:R-:W-:-:S03]  /*9c40*/  FADD.FTZ R51, R7, R28 ;  /* 0x0000001c07337221 */ /* 0x010fc60000010000 */
[----:B------:R3:W4:Y:S01]  /*9c50*/  LDS R26, [R8+0x3c00] ;  /* 0x003c0000081a7984 */ /* 0x0007220000000800 */
        /* <DEDUP_REMOVED lines=22> */
.L_x_16181:
[----:B------:R-:W-:Y:S05]  /*9dc0*/  BSYNC.RECONVERGENT B0 ;  /* 0x0000000000007941 */ /* 0x000fea0003800200 */
.L_x_16180:
        /* <DEDUP_REMOVED lines=18> */
.L_x_16183:
[----:B------:R-:W-:Y:S05]  /*9ef0*/  BSYNC.RECONVERGENT B0 ;  /* 0x0000000000007941 */ /* 0x000fea0003800200 */
.L_x_16182:
        /* <DEDUP_REMOVED lines=18> */
.L_x_16185:
[----:B------:R-:W-:Y:S05]  /*a020*/  BSYNC.RECONVERGENT B0 ;  /* 0x0000000000007941 */ /* 0x000fea0003800200 */
.L_x_16184:
        /* <DEDUP_REMOVED lines=18> */
.L_x_16187:
[----:B------:R-:W-:Y:S05]  /*a150*/  BSYNC.RECONVERGENT B0 ;  /* 0x0000000000007941 */ /* 0x000fea0003800200 */
.L_x_16186:
[----:B------:R-:W-:Y:S01]  /*a160*/  BSSY.RECONVERGENT B0, `(.L_x_16188) ;  /* 0x0000012000007945 */ /* 0x000fe20003800200 */
[----:B------:R-:W-:-:S03]  /*a170*/  FADD.FTZ R49, R18, R49 ;  /* 0x0000003112317221 */ /* 0x000fc60000010000 */
        /* <DEDUP_REMOVED lines=16> */
.L_x_16189:
[----:B------:R-:W-:Y:S05]  /*a280*/  BSYNC.RECONVERGENT B0 ;  /* 0x0000000000007941 */ /* 0x000fea0003800200 */
.L_x_16188:
[----:B------:R-:W-:Y:S01]  /*a290*/  BSSY.RECONVERGENT B0, `(.L_x_16190) ;  /* 0x0000012000007945 */ /* 0x000fe20003800200 */
[----:B----4-:R-:W-:-:S03]  /*a2a0*/  FADD.FTZ R43, R43, R26 ;  /* 0x0000001a2b2b7221 */ /* 0x010fc60000010000 */
        /* <DEDUP_REMOVED lines=16> */
.L_x_16191:
[----:B------:R-:W-:Y:S05]  /*a3b0*/  BSYNC.RECONVERGENT B0 ;  /* 0x0000000000007941 */ /* 0x000fea0003800200 */
.L_x_16190:
        /* <DEDUP_REMOVED lines=11> */
.L_x_16113:
[----:B------:R-:W-:Y:S01]  /*a470*/  HFMA2 R169, -RZ, RZ, 0, 5.9604644775390625e-08 ;  /* 0x00000001ffa97431 */ /* 0x000fe200000001ff */
[----:B------:R-:W-:Y:S01]  /*a480*/  BSSY B1, `(.L_x_16192) ;  /* 0x0000006000017945 */ /* 0x000fe20003800000 */
[----:B------:R-:W-:Y:S02]  /*a490*/  MOV R168, 0x1f ;  /* 0x0000001f00a87802 */ /* 0x000fe40000000f00 */
[----:B------:R-:W-:-:S07]  /*a4a0*/  MOV R170, 0xffffffff ;  /* 0xffffffff00aa7802 */ /* 0x000fce0000000f00 */
[----:B-----5:R-:W-:Y:S05]  /*a4b0*/  WARPSYNC.COLLECTIVE R170, `(.L_x_16193) ;  /* 0x00000000aa087348 */ /* 0x020fea0003c00000 */
[----:B------:R0:W1:Y:S02]  /*a4c0*/  SHFL.BFLY P6, R174, R243, R169, R168 ;  /* 0x0c0000a9f3ae7389 */ /* 0x00006400000c00a8 */
[----:B01---5:R-:W-:Y:S05]  /*a4d0*/  ENDCOLLECTIVE ;  /* 0x000000000000791b */ /* 0x023fea0003800000 */
.L_x_16193:
[----:B------:R-:W-:Y:S05]  /*a4e0*/  BSYNC B1 ;  /* 0x0000000000017941 */ /* 0x000fea0003800000 */
.L_x_16192:
        /* <DEDUP_REMOVED lines=9> */
.L_x_16194:
[----:B------:R-:W-:Y:S01]  /*a580*/  HFMA2 R169, -RZ, RZ, 0, 1.1920928955078125e-07 ;  /* 0x00000002ffa97431 */ /* 0x000fe200000001ff */
[----:B------:R-:W-:Y:S01]  /*a590*/  MOV R243, R171 ;  /* 0x000000ab00f37202 */ /* 0x000fe20000000f00 */
[----:B------:R-:W-:-:S07]  /*a5a0*/  FADD.FTZ R172, R174, R250 ;  /* 0x000000faaeac7221 */ /* 0x000fce0000010000 */
[----:B------:R-:W-:Y:S05]  /*a5b0*/  WARPSYNC.COLLECTIVE R170, `(.L_x_16195) ;  /* 0x00000000aa087348 */ /* 0x000fea0003c00000 */
[----:B------:R0:W1:Y:S02]  /*a5c0*/  SHFL.BFLY P6, R174, R243, R169, R168 ;  /* 0x0c0000a9f3ae7389 */ /* 0x00006400000c00a8 */
[----:B01----:R-:W-:Y:S05]  /*a5d0*/  ENDCOLLECTIVE ;  /* 0x000000000000791b */ /* 0x003fea0003800000 */
.L_x_16195:
[----:B------:R-:W-:Y:S02]  /*a5e0*/  MOV R243, R172 ;  /* 0x000000ac00f37202 */ /* 0x000fe40000000f00 */
[----:B------:R-:W-:-:S07]  /*a5f0*/  MOV R252, R174 ;  /* 0x000000ae00fc7202 */ /* 0x000fce0000000f00 */
[----:B------:R-:W-:Y:S05]  /*a600*/  WARPSYNC.COLLECTIVE R170, `(.L_x_16196) ;  /* 0x00000000aa087348 */ /* 0x000fea0003c00000 */
[----:B------:R0:W1:Y:S02]  /*a610*/  SHFL.BFLY P6, R174, R243, R169, R168 ;  /* 0x0c0000a9f3ae7389 */ /* 0x00006400000c00a8 */
[----:B01----:R-:W-:Y:S05]  /*a620*/  ENDCOLLECTIVE ;  /* 0x000000000000791b */ /* 0x003fea0003800000 */
.L_x_16196:
[----:B------:R-:W-:Y:S01]  /*a630*/  FADD.FTZ R247, R171, R252 ;  /* 0x000000fcabf77221 */ /* 0x000fe20000010000 */
[----:B------:R-:W-:-:S04]  /*a640*/  HFMA2 R169, -RZ, RZ, 0, 2.384185791015625e-07 ;  /* 0x00000004ffa97431 */ /* 0x000fc800000001ff */
[----:B------:R-:W-:Y:S01]  /*a650*/  MOV R243, R247 ;  /* 0x000000f700f37202 */ /* 0x000fe20000000f00 */
[----:B------:R-:W-:-:S07]  /*a660*/  FADD.FTZ R245, R172, R174 ;  /* 0x000000aeacf57221 */ /* 0x000fce0000010000 */
[----:B------:R-:W-:Y:S05]  /*a670*/  WARPSYNC.COLLECTIVE R170, `(.L_x_16197) ;  /* 0x00000000aa087348 */ /* 0x000fea0003c00000 */
[----:B------:R0:W1:Y:S02]  /*a680*/  SHFL.BFLY P6, R174, R243, R169, R168 ;  /* 0x0c0000a9f3ae7389 */ /* 0x00006400000c00a8 */
[----:B01----:R-:W-:Y:S05]  /*a690*/  ENDCOLLECTIVE ;  /* 0x000000000000791b */ /* 0x003fea0003800000 */
.L_x_16197:
[----:B------:R-:W-:Y:S02]  /*a6a0*/  MOV R243, R245 ;  /* 0x000000f500f37202 */ /* 0x000fe40000000f00 */
[----:B------:R-:W-:-:S07]  /*a6b0*/  MOV R252, R174 ;  /* 0x000000ae00fc7202 */ /* 0x000fce0000000f00 */
[----:B------:R-:W-:Y:S05]  /*a6c0*/  WARPSYNC.COLLECTIVE R170, `(.L_x_16198) ;  /* 0x00000000aa087348 */ /* 0x000fea0003c00000 */
[----:B------:R0:W1:Y:S02]  /*a6d0*/  SHFL.BFLY P6, R174, R243, R169, R168 ;  /* 0x0c0000a9f3ae7389 */ /* 0x00006400000c00a8 */
[----:B01----:R-:W-:Y:S05]  /*a6e0*/  ENDCOLLECTIVE ;  /* 0x000000000000791b */ /* 0x003fea0003800000 */
.L_x_16198:
[----:B------:R-:W-:Y:S01]  /*a6f0*/  FADD.FTZ R241, R247, R252 ;  /* 0x000000fcf7f17221 */ /* 0x000fe20000010000 */
[----:B------:R-:W-:-:S04]  /*a700*/  HFMA2 R169, -RZ, RZ, 0, 4.76837158203125e-07 ;  /* 0x00000008ffa97431 */ /* 0x000fc800000001ff */
[----:B------:R-:W-:Y:S01]  /*a710*/  MOV R243, R241 ;  /* 0x000000f100f37202 */ /* 0x000fe20000000f00 */
[----:B------:R-:W-:-:S07]  /*a720*/  FADD.FTZ R175, R245, R174 ;  /* 0x000000aef5af7221 */ /* 0x000fce0000010000 */
[----:B------:R-:W-:Y:S05]  /*a730*/  WARPSYNC.COLLECTIVE R170, `(.L_x_16199) ;  /* 0x00000000aa087348 */ /* 0x000fea0003c00000 */
[----:B------:R0:W1:Y:S02]  /*a740*/  SHFL.BFLY P6, R174, R243, R169, R168 ;  /* 0x0c0000a9f3ae7389 */ /* 0x00006400000c00a8 */
[----:B01----:R-:W-:Y:S05]  /*a750*/  ENDCOLLECTIVE ;  /* 0x000000000000791b */ /* 0x003fea0003800000 */
.L_x_16199:
[----:B------:R-:W-:Y:S02]  /*a760*/  MOV R243, R175 ;  /* 0x000000af00f37202 */ /* 0x000fe40000000f00 */
[----:B------:R-:W-:-:S07]  /*a770*/  MOV R250, R174 ;  /* 0x000000ae00fa7202 */ /* 0x000fce0000000f00 */
[----:B------:R-:W-:Y:S05]  /*a780*/  WARPSYNC.COLLECTIVE R170, `(.L_x_16200) ;  /* 0x00000000aa087348 */ /* 0x000fea0003c00000 */
[----:B------:R0:W1:Y:S02]  /*a790*/  SHFL.BFLY P6, R174, R243, R169, R168 ;  /* 0x0c0000a9f3ae7389 */ /* 0x00006400000c00a8 */
[----:B01----:R-:W-:Y:S05]  /*a7a0*/  ENDCOLLECTIVE ;  /* 0x000000000000791b */ /* 0x003fea0003800000 */
.L_x_16200:
[----:B------:R-:W-:Y:S01]  /*a7b0*/  FADD.FTZ R173, R241, R250 ;  /* 0x000000faf1ad7221 */ /* 0x000fe20000010000 */
[----:B------:R-:W-:-:S04]  /*a7c0*/  HFMA2 R169, -RZ, RZ, 0, 9.5367431640625e-07 ;  /* 0x00000010ffa97431 */ /* 0x000fc800000001ff */
[----:B------:R-:W-:Y:S01]  /*a7d0*/  MOV R243, R173 ;  /* 0x000000ad00f37202 */ /* 0x000fe20000000f00 */
[----:B------:R-:W-:-:S07]  /*a7e0*/  FADD.FTZ R171, R175, R174 ;  /* 0x000000aeafab7221 */ /* 0x000fce0000010000 */
[----:B------:R-:W-:Y:S05]  /*a7f0*/  WARPSYNC.COLLECTIVE R170, `(.L_x_16201) ;  /* 0x00000000aa087348 */ /* 0x000fea0003c00000 */
[----:B------:R0:W1:Y:S02]  /*a800*/  SHFL.BFLY P6, R174, R243, R169, R168 ;  /* 0x0c0000a9f3ae7389 */ /* 0x00006400000c00a8 */
[----:B01----:R-:W-:Y:S05]  /*a810*/  ENDCOLLECTIVE ;  /* 0x000000000000791b */ /* 0x003fea0003800000 */
.L_x_16201:
[----:B------:R-:W-:Y:S02]  /*a820*/  MOV R243, R171 ;  /* 0x000000ab00f37202 */ /* 0x000fe40000000f00 */
[----:B------:R-:W-:-:S07]  /*a830*/  MOV R172, R174 ;  /* 0x000000ae00ac7202 */ /* 0x000fce0000000f00 */
[----:B------:R-:W-:Y:S05]  /*a840*/  WARPSYNC.COLLECTIVE R170, `(.L_x_16202) ;  /* 0x00000000aa087348 */ /* 0x000fea0003c00000 */
[----:B------:R0:W1:Y:S02]  /*a850*/  SHFL.BFLY P6, R174, R243, R169, R168 ;  /* 0x0c0000a9f3ae7389 */ /* 0x00006400000c00a8 */
[----:B01----:R-:W-:Y:S05]  /*a860*/  ENDCOLLECTIVE ;  /* 0x000000000000791b */ /* 0x003fea0003800000 */
.L_x_16202:
[----:B------:R-:W-:Y:S05]  /*a870*/  BRA `(.L_x_16203) ;  /* 0xffffff9800547947 */ /* 0x000fea000383ffff */
.L_x_16204:
        /* <DEDUP_REMOVED lines=16> */
.L_x_20110:


//--------------------- .text._ZN10layer_norm13ln_bwd_kernelINS_13Kernel_traitsI6__halfffffjLj1024ELj1ELj4ELj1ELj16ENS_18Kernel_traits_baseILj1024ES2_ffffjLj128EEEEELb0ELb1ELb0ELb1EEEvNS_9BwdParamsE --------------------------
	.section	.text._ZN10layer_norm13ln_bwd_kernelINS_13Kernel_traitsI6__halfffffjLj1024ELj1ELj4ELj1ELj16ENS_18Kernel_traits_baseILj1024ES2_ffffjLj128EEEEELb0ELb1ELb0ELb1EEEvNS_9BwdParamsE,"ax",@progbits
	.align	128
        .global         _ZN10layer_norm13ln_bwd_kernelINS_13Kernel_traitsI6__halfffffjLj1024ELj1ELj4ELj1ELj16ENS_18Kernel_traits_baseILj1024ES2_ffffjLj128EEEEELb0ELb1ELb0ELb1EEEvNS_9BwdParamsE
        .type           _ZN10layer_norm13ln_bwd_kernelINS_13Kernel_traitsI6__halfffffjLj1024ELj1ELj4ELj1ELj16ENS_18Kernel_traits_baseILj1024ES2_ffffjLj128EEEEELb0ELb1ELb0ELb1EEEvNS_9BwdParamsE,@function
        .size           _ZN10layer_norm13ln_bwd_kernelINS_13Kernel_traitsI6__halfffffjLj1024ELj1ELj4ELj1ELj16ENS_18Kernel_traits_baseILj1024ES2_ffffjLj128EEEEELb0ELb1ELb0ELb1EEEvNS_9BwdParamsE,(.L_x_20111 - _ZN10layer_norm13ln_bwd_kernelINS_13Kernel_traitsI6__halfffffjLj1024ELj1ELj4ELj1ELj16ENS_18Kernel_traits_baseILj1024ES2_ffffjLj128EEEEELb0ELb1ELb0ELb1EEEvNS_9BwdParamsE)
        .other          _ZN10layer_norm13ln_bwd_kernelINS_13Kernel_traitsI6__halfffffjLj1024ELj1ELj4ELj1ELj16ENS_18Kernel_traits_baseILj1024ES2_ffffjLj128EEEEELb0ELb1ELb0ELb1EEEvNS_9BwdParamsE,@"STO_CUDA_ENTRY STV_DEFAULT"
_ZN10layer_norm13ln_bwd_kernelINS_13Kernel_traitsI6__halfffffjLj1024ELj1ELj4ELj1ELj16ENS_18Kernel_traits_baseILj1024ES2_ffffjLj128EEEEELb0ELb1ELb0ELb1EEEvNS_9BwdParamsE:
.text._ZN10layer_norm13ln_bwd_kernelINS_13Kernel_traitsI6__halfffffjLj1024ELj1ELj4ELj1ELj16ENS_18Kernel_traits_baseILj1024ES2_ffffjLj128EEEEELb0ELb1ELb0ELb1EEEvNS_9BwdParamsE:
        /* <DEDUP_REMOVED lines=70> */
[----:B------:R-:W3:Y:S01]  /*0460*/  LDG.E.64 R168, desc[UR6][R2.64+0x700] ;  /* 0x0007000602a87981 */ /* 0x000ee2000c1e1b00 */
[----:B--2---:R-:W-:-:S03]  /*0470*/  IMAD.WIDE.U32 R4, R7, 0x8, R4 ;  /* 0x0000000807047825 */ /* 0x004fc600078e0004 */
[----:B------:R0:W-:Y:S04]  /*0480*/  STL [R1+0x8], RZ ;  /* 0x000008ff01007387 */ /* 0x0001e80000100800 */
[----:B------:R-:W2:Y:S04]  /*0490*/  LDG.E.64 R164, desc[UR6][R4.64+0x600] ;  /* 0x0006000604a47981 */ /* 0x000ea8000c1e1b00 */
[----:B------:R-:W4:Y:S04]  /*04a0*/  LDG.E.64 R162, desc[UR6][R4.64+0x500] ;  /* 0x0005000604a27981 */ /* 0x000f28000c1e1b00 */
[----:B------:R-:W4:Y:S04]  /*04b0*/  LDG.E.64 R160, desc[UR6][R4.64+0x400] ;  /* 0x0004000604a07981 */ /* 0x000f28000c1e1b00 */
[----:B------:R-:W4:Y:S04]  /*04c0*/  LDG.E.64 R158, desc[UR6][R4.64+0x300] ;  /* 0x00030006049e7981 */ /* 0x000f28000c1e1b00 */
[----:B------:R-:W4:Y:S04]  /*04d0*/  LDG.E.64 R156, desc[UR6][R4.64+0x200] ;  /* 0x00020006049c7981 */ /* 0x000f28000c1e1b00 */
[----:B------:R-:W4:Y:S04]  /*04e0*/  LDG.E.64 R166, desc[UR6][R4.64+0x700] ;  /* 0x0007000604a67981 */ /* 0x000f28000c1e1b00 */
[----:B------:R-:W4:Y:S04]  /*04f0*/  LDG.E.64 R154, desc[UR6][R4.64+0x100] ;  /* 0x00010006049a7981 */ /* 0x000f28000c1e1b00 */
[----:B------:R-:W4:Y:S04]  /*0500*/  LDG.E.64 R152, desc[UR6][R4.64] ;  /* 0x0000000604987981 */ /* 0x000f28000c1e1b00 */
        /* <DEDUP_REMOVED lines=60> */
[----:B------:R-:W5:Y:S04]  /*08d0*/  LDG.E.64 R150, desc[UR6][R2.64+0x600] ;  /* 0x0006000602967981 */ /* 0x000f68000c1e1b00 */
[----:B------:R-:W5:Y:S04]  /*08e0*/  LDG.E.64 R148, desc[UR6][R2.64+0x500] ;  /* 0x0005000602947981 */ /* 0x000f68000c1e1b00 */
[----:B------:R-:W5:Y:S04]  /*08f0*/  LDG.E.64 R46, desc[UR6][R2.64+0x400] ;  /* 0x00040006022e7981 */ /* 0x000f68000c1e1b00 */
[----:B------:R-:W5:Y:S04]  /*0900*/  LDG.E.64 R44, desc[UR6][R2.64+0x300] ;  /* 0x00030006022c7981 */ /* 0x000f68000c1e1b00 */
[----:B------:R-:W5:Y:S01]  /*0910*/  LDG.E.64 R42, desc[UR6][R2.64+0x200] ;  /* 0x00020006022a7981 */ /* 0x000f62000c1e1b00 */
[----:B---3--:R-:W-:-:S03]  /*0920*/  SHF.R.U64 R0, R168, 0x10, R169 ;  /* 0x00000010a8007819 */ /* 0x008fc600000012a9 */
[----:B------:R-:W5:Y:S04]  /*0930*/  LDG.E.64 R40, desc[UR6][R2.64+0x100] ;  /* 0x0001000602287981 */ /* 0x000f68000c1e1b00 */
[----:B------:R3:W5:Y:S01]  /*0940*/  LDG.E.64 R38, desc[UR6][R2.64] ;  /* 0x0000000602267981 */ /* 0x000762000c1e1b00 */
[--C-:B--2---:R-:W-:Y:S02]  /*0950*/  SHF.R.U64 R201, R164, 0x10, R165.reuse ;  /* 0x00000010a4c97819 */ /* 0x104fe400000012a5 */
[----:B------:R-:W-:Y:S02]  /*0960*/  SHF.R.U32.HI R0, RZ, 0x10, R165 ;  /* 0x00000010ff007819 */ /* 0x000fe400000116a5 */
[----:B----4-:R-:W-:Y:S02]  /*0970*/  SHF.R.U64 R192, R162, 0x10, R163 ;  /* 0x00000010a2c07819 */ /* 0x010fe400000012a3 */
[----:B------:R-:W-:-:S02]  /*0980*/  PRMT R201, R0, 0x5410, R201 ;  /* 0x0000541000c97816 */ /* 0x000fc400000000c9 */
[----:B------:R-:W-:Y:S02]  /*0990*/  PRMT R192, R192, 0x5410, R192 ;  /* 0x00005410c0c07816 */ /* 0x000fe400000000c0 */
[----:B---3--:R-:W-:Y:S02]  /*09a0*/  SHF.R.U32.HI R2, RZ, 0x10, R163 ;  /* 0x00000010ff027819 */ /* 0x008fe400000116a3 */
[--C-:B------:R-:W-:Y:S02]  /*09b0*/  SHF.R.U64 R191, R160, 0x10, R161.reuse ;  /* 0x00000010a0bf7819 */ /* 0x100fe400000012a1 */
[----:B------:R-:W-:Y:S02]  /*09c0*/  SHF.R.U32.HI R0, RZ, 0x10, R161 ;  /* 0x00000010ff007819 */ /* 0x000fe400000116a1 */
[----:B------:R-:W-:Y:S02]  /*09d0*/  SHF.R.U64 R190, R158, 0x10, R159 ;  /* 0x000000109ebe7819 */ /* 0x000fe4000000129f */
[----:B------:R-:W-:-:S02]  /*09e0*/  PRMT R192, R2, 0x7610, R192 ;  /* 0x0000761002c07816 */ /* 0x000fc400000000c0 */
[----:B------:R-:W-:Y:S02]  /*09f0*/  PRMT R191, R0, 0x5410, R191 ;  /* 0x0000541000bf7816 */ /* 0x000fe400000000bf */
[----:B------:R-:W-:Y:S02]  /*0a00*/  PRMT R190, R190, 0x5410, R190 ;  /* 0x00005410bebe7816 */ /* 0x000fe400000000be */
[----:B------:R-:W-:Y:S02]  /*0a10*/  SHF.R.U32.HI R2, RZ, 0x10, R159 ;  /* 0x00000010ff027819 */ /* 0x000fe4000001169f */
[--C-:B------:R-:W-:Y:S02]  /*0a20*/  SHF.R.U64 R189, R156, 0x10, R157.reuse ;  /* 0x000000109cbd7819 */ /* 0x100fe4000000129d */
[----:B------:R-:W-:Y:S02]  /*0a30*/  SHF.R.U32.HI R0, RZ, 0x10, R157 ;  /* 0x00000010ff007819 */ /* 0x000fe4000001169d */
[----:B------:R-:W-:-:S02]  /*0a40*/  SHF.R.U64 R202, R166, 0x10, R167 ;  /* 0x00000010a6ca7819 */ /* 0x000fc400000012a7 */
[----:B------:R-:W-:Y:S02]  /*0a50*/  SHF.R.U64 R188, R154, 0x10, R155 ;  /* 0x000000109abc7819 */ /* 0x000fe4000000129b */
[----:B------:R-:W-:Y:S02]  /*0a60*/  PRMT R190, R2, 0x7610, R190 ;  /* 0x0000761002be7816 */ /* 0x000fe400000000be */
[----:B------:R-:W-:Y:S02]  /*0a70*/  PRMT R189, R0, 0x5410, R189 ;  /* 0x0000541000bd7816 */ /* 0x000fe400000000bd */
[----:B------:R-:W-:Y:S02]  /*0a80*/  PRMT R202, R202, 0x5410, R202 ;  /* 0x00005410caca7816 */ /* 0x000fe400000000ca */
[----:B------:R-:W-:Y:S02]  /*0a90*/  SHF.R.U32.HI R4, RZ, 0x10, R167 ;  /* 0x00000010ff047819 */ /* 0x000fe400000116a7 */
[----:B------:R-:W-:-:S02]  /*0aa0*/  PRMT R188, R188, 0x5410, R188 ;  /* 0x00005410bcbc7816 */ /* 0x000fc400000000bc */
[----:B------:R-:W-:Y:S02]  /*0ab0*/  SHF.R.U32.HI R2, RZ, 0x10, R155 ;  /* 0x00000010ff027819 */ /* 0x000fe4000001169b */
[--C-:B------:R-:W-:Y:S02]  /*0ac0*/  SHF.R.U64 R187, R152, 0x10, R153.reuse ;  /* 0x0000001098bb7819 */ /* 0x100fe40000001299 */
[----:B------:R-:W-:Y:S02]  /*0ad0*/  SHF.R.U32.HI R0, RZ, 0x10, R153 ;  /* 0x00000010ff007819 */ /* 0x000fe40000011699 */
[----:B-1----:R-:W-:Y:S01]  /*0ae0*/  ISETP.NE.U32.AND P0, PT, RZ, UR4, PT ;  /* 0x00000004ff007c0c */ /* 0x002fe2000bf05070 */
[----:B------:R-:W-:Y:S01]  /*0af0*/  HFMA2 R252, -RZ, RZ, 0, 0 ;  /* 0x00000000fffc7431 */ /* 0x000fe200000001ff */
[----:B------:R-:W-:Y:S01]  /*0b00*/  BSSY B1, `(.L_x_16207) ;  /* 0x000078d000017945 */ /* 0x000fe20003800000 */
[----:B------:R-:W-:Y:S02]  /*0b10*/  HFMA2 R186, -RZ, RZ, 0, 0 ;  /* 0x00000000ffba7431 */ /* 0x000fe400000001ff */
[----:B------:R-:W-:Y:S01]  /*0b20*/  HFMA2 R30, -RZ, RZ, 0, 0 ;  /* 0x00000000ff1e7431 */ /* 0x000fe200000001ff */
[----:B------:R-:W-:-:S02]  /*0b30*/  SHF.R.U32.HI R6, RZ, 0x10, R169 ;  /* 0x00000010ff067819 */ /* 0x000fc400000116a9 */
[----:B------:R-:W-:Y:S02]  /*0b40*/  CS2R R250, SRZ ;  /* 0x0000000000fa7805 */ /* 0x000fe4000001ff00 */
[----:B------:R-:W-:Y:S02]  /*0b50*/  PRMT R202, R4, 0x7610, R202 ;  /* 0x0000761004ca7816 */ /* 0x000fe400000000ca */
[----:B------:R-:W-:Y:S02]  /*0b60*/  CS2R R248, SRZ ;  /* 0x0000000000f87805 */ /* 0x000fe4000001ff00 */
[----:B------:R-:W-:Y:S02]  /*0b70*/  PRMT R188, R2, 0x7610, R188 ;  /* 0x0000761002bc7816 */ /* 0x000fe400000000bc */
[----:B------:R-:W-:Y:S02]  /*0b80*/  CS2R R246, SRZ ;  /* 0x0000000000f67805 */ /* 0x000fe4000001ff00 */
[----:B------:R-:W-:-:S02]  /*0b90*/  PRMT R187, R0, 0x5410, R187 ;  /* 0x0000541000bb7816 */ /* 0x000fc400000000bb */
[----:B------:R-:W-:Y:S02]  /*0ba0*/  CS2R R184, SRZ ;  /* 0x0000000000b87805 */ /* 0x000fe4000001ff00 */
[----:B------:R-:W-:Y:S02]  /*0bb0*/  ISETP.NE.AND.EX P0, PT, RZ, UR5, PT, P0 ;  /* 0x00000005ff007c0c */ /* 0x000fe4000bf05300 */
        /* <DEDUP_REMOVED lines=13> */
.L_x_16245:
[----:B0-----:R-:W0:Y:S08]  /*0c90*/  LDC.64 R4, c[0x0][0x3c0] ;  /* 0x0000f000ff047b82 */ /* 0x001e300000000a00 */
[----:B------:R-:W1:Y:S08]  /*0ca0*/  @P0 LDC.64 R2, c[0x0][0x3e0] ;  /* 0x0000f800ff020b82 */ /* 0x000e700000000a00 */
[----:B------:R-:W2:Y:S01]  /*0cb0*/  LDC.64 R32, c[0x0][0x3c8] ;  /* 0x0000f200ff207b82 */ /* 0x000ea20000000a00 */
[----:B------:R-:W-:Y:S01]  /*0cc0*/  MOV R6, 0x3f800000 ;  /* 0x3f80000000067802 */ /* 0x000fe20000000f00 */
[----:B0-----:R-:W-:-:S05]  /*0cd0*/  IMAD.WIDE R4, R31, 0x4, R4 ;  /* 0x000000041f047825 */ /* 0x001fca00078e0204 */
[----:B------:R2:W3:Y:S01]  /*0ce0*/  LDG.E R34, desc[UR6][R4.64] ;  /* 0x0000000604227981 */ /* 0x0004e2000c1e1900 */
        /* <DEDUP_REMOVED lines=19> */
[C---:B------:R-:W-:Y:S01]  /*0e20*/  IADD3 R3, PT, PT, R172.reuse, 0xa0, RZ ;  /* 0x000000a0ac037810 */ /* 0x040fe20007ffe0ff */
[C---:B0-----:R-:W-:Y:S01]  /*0e30*/  IMAD.WIDE.U32 R116, R172.reuse, 0x10, R144 ;  /* 0x00000010ac747825 */ /* 0x041fe200078e0090 */
[----:B------:R-:W-:-:S03]  /*0e40*/  IADD3 R2, PT, PT, R172, 0xc0, RZ ;  /* 0x000000c0ac027810 */ /* 0x000fc60007ffe0ff */
[----:B------:R-:W-:Y:S02]  /*0e50*/  IMAD.WIDE.U32 R120, R171, 0x10, R144 ;  /* 0x00000010ab787825 */ /* 0x000fe400078e0090 */
[----:B------:R-:W2:Y:S01]  /*0e60*/  LDG.E.128 R116, desc[UR6][R116.64] ;  /* 0x0000000674747981 */ /* 0x000ea2000c1e1d00 */
[C---:B------:R-:W-:Y:S01]  /*0e70*/  IADD3 R5, PT, PT, R172.reuse, 0x60, RZ ;  /* 0x00000060ac057810 */ /* 0x040fe20007ffe0ff */
[----:B-1----:R-:W-:Y:S02]  /*0e80*/  IMAD.WIDE.U32 R76, R172, 0x10, R48 ;  /* 0x00000010ac4c7825 */ /* 0x002fe400078e0030 */
[----:B------:R-:W3:Y:S02]  /*0e90*/  LDG.E.128 R120, desc[UR6][R120.64] ;  /* 0x0000000678787981 */ /* 0x000ee4000c1e1d00 */
[--C-:B------:R-:W-:Y:S02]  /*0ea0*/  IMAD.WIDE.U32 R124, R32, 0x10, R144.reuse ;  /* 0x00000010207c7825 */ /* 0x100fe400078e0090 */
[----:B------:R-:W4:Y:S02]  /*0eb0*/  LDG.E.128 R76, desc[UR6][R76.64] ;  /* 0x000000064c4c7981 */ /* 0x000f24000c1e1d00 */
[----:B------:R-:W-:-:S02]  /*0ec0*/  IMAD.WIDE.U32 R136, R3, 0x10, R144 ;  /* 0x0000001003887825 */ /* 0x000fc400078e0090 */
[----:B------:R-:W3:Y:S02]  /*0ed0*/  LDG.E.128 R124, desc[UR6][R124.64] ;  /* 0x000000067c7c7981 */ /* 0x000ee4000c1e1d00 */
[----:B------:R-:W-:Y:S02]  /*0ee0*/  IMAD.WIDE.U32 R72, R171, 0x10, R48 ;  /* 0x00000010ab487825 */ /* 0x000fe400078e0030 */
[----:B------:R-:W3:Y:S02]  /*0ef0*/  LDG.E.128 R136, desc[UR6][R136.64] ;  /* 0x0000000688887981 */ /* 0x000ee4000c1e1d00 */
[----:B------:R-:W-:Y:S02]  /*0f00*/  IMAD.WIDE.U32 R140, R2, 0x10, R144 ;  /* 0x00000010028c7825 */ /* 0x000fe400078e0090 */
[----:B------:R-:W3:Y:S04]  /*0f10*/  LDG.E.128 R72, desc[UR6][R72.64] ;  /* 0x0000000648487981 */ /* 0x000ee8000c1e1d00 */
[----:B------:R-:W3:Y:S01]  /*0f20*/  LDG.E.128 R140, desc[UR6][R140.64] ;  /* 0x000000068c8c7981 */ /* 0x000ee2000c1e1d00 */
[----:B------:R-:W-:-:S02]  /*0f30*/  IADD3 R4, PT, PT, R172, 0x80, RZ ;  /* 0x00000080ac047810 */ /* 0x000fc40007ffe0ff */
[----:B------:R-:W-:Y:S01]  /*0f40*/  IADD3 R0, PT, PT, R172, 0xe0, RZ ;  /* 0x000000e0ac007810 */ /* 0x000fe20007ffe0ff */
[----:B------:R-:W-:-:S04]  /*0f50*/  IMAD.WIDE.U32 R68, R32, 0x10, R48 ;  /* 0x0000001020447825 */ /* 0x000fc800078e0030 */
[--C-:B------:R-:W-:Y:S02]  /*0f60*/  IMAD.WIDE.U32 R128, R5, 0x10, R144.reuse ;  /* 0x0000001005807825 */ /* 0x100fe400078e0090 */
[----:B------:R-:W3:Y:S02]  /*0f70*/  LDG.E.128 R68, desc[UR6][R68.64] ;  /* 0x0000000644447981 */ /* 0x000ee4000c1e1d00 */
[--C-:B------:R-:W-:Y:S02]  /*0f80*/  IMAD.WIDE.U32 R132, R4, 0x10, R144.reuse ;  /* 0x0000001004847825 */ /* 0x100fe400078e0090 */
[----:B------:R-:W3:Y:S02]  /*0f90*/  LDG.E.128 R128, desc[UR6][R128.64] ;  /* 0x0000000680807981 */ /* 0x000ee4000c1e1d00 */
[----:B------:R-:W-:Y:S02]  /*0fa0*/  IMAD.WIDE.U32 R144, R0, 0x10, R144 ;  /* 0x0000001000907825 */ /* 0x000fe400078e0090 */
[----:B------:R-:W3:Y:S04]  /*0fb0*/  LDG.E.128 R132, desc[UR6][R132.64] ;  /* 0x0000000684847981 */ /* 0x000ee8000c1e1d00 */
[----:B------:R-:W3:Y:S01]  /*0fc0*/  LDG.E.128 R144, desc[UR6][R144.64] ;  /* 0x0000000690907981 */ /* 0x000ee2000c1e1d00 */
[----:B------:R-:W-:-:S04]  /*0fd0*/  IMAD.WIDE.U32 R52, R2, 0x10, R48 ;  /* 0x0000001002347825 */ /* 0x000fc800078e0030 */
[--C-:B------:R-:W-:Y:S02]  /*0fe0*/  IMAD.WIDE.U32 R64, R5, 0x10, R48.reuse ;  /* 0x0000001005407825 */ /* 0x100fe400078e0030 */
[----:B------:R-:W3:Y:S04]  /*0ff0*/  LDG.E.128 R52, desc[UR6][R52.64] ;  /* 0x0000000634347981 */ /* 0x000ee8000c1e1d00 */
[----:B------:R-:W3:Y:S01]  /*1000*/  LDG.E.128 R64, desc[UR6][R64.64] ;  /* 0x0000000640407981 */ /* 0x000ee2000c1e1d00 */
[----:B------:R-:W-:-:S04]  /*1010*/  IMAD.WIDE.U32 R60, R4, 0x10, R48 ;  /* 0x00000010043c7825 */ /* 0x000fc800078e0030 */
[--C-:B------:R-:W-:Y:S02]  /*1020*/  IMAD.WIDE.U32 R56, R3, 0x10, R48.reuse ;  /* 0x0000001003387825 */ /* 0x100fe400078e0030 */
[----:B------:R-:W3:Y:S02]  /*1030*/  LDG.E.128 R60, desc[UR6][R60.64] ;  /* 0x000000063c3c7981 */ /* 0x000ee4000c1e1d00 */
[----:B------:R-:W-:Y:S02]  /*1040*/  IMAD.WIDE.U32 R48, R0, 0x10, R48 ;  /* 0x0000001000307825 */ /* 0x000fe400078e0030 */
[----:B------:R-:W3:Y:S04]  /*1050*/  LDG.E.128 R56, desc[UR6][R56.64] ;  /* 0x0000000638387981 */ /* 0x000ee8000c1e1d00 */
[----:B------:R-:W3:Y:S01]  /*1060*/  LDG.E.128 R48, desc[UR6][R48.64] ;  /* 0x0000000630307981 */ /* 0x000ee2000c1e1d00 */
[--C-:B------:R-:W-:Y:S01]  /*1070*/  SHF.R.U64 R210, R38, 0x10, R39.reuse ;  /* 0x0000001026d27819 */ /* 0x100fe20000001227 */
[----:B------:R-:W-:Y:S01]  /*1080*/  HADD2.F32 R209, -RZ, R38.H0_H0 ;  /* 0x20000026ffd17230 */ /* 0x000fe20000004100 */
[----:B------:R-:W-:-:S03]  /*1090*/  SHF.R.U32.HI R207, RZ, 0x10, R39 ;  /* 0x00000010ffcf7819 */ /* 0x000fc60000011627 */
[----:B------:R-:W-:Y:S02]  /*10a0*/  HADD2.F32 R210, -RZ, R210.H0_H0 ;  /* 0x200000d2ffd27230 */ /* 0x000fe40000004100 */
[----:B------:R-:W-:Y:S02]  /*10b0*/  HADD2.F32 R208, -RZ, R39.H0_H0 ;  /* 0x20000027ffd07230 */ /* 0x000fe40000004100 */
[----:B------:R-:W-:Y:S01]  /*10c0*/  HADD2.F32 R207, -RZ, R207.H0_H0 ;  /* 0x200000cfffcf7230 */ /* 0x000fe20000004100 */
[----:B------:R-:W-:Y:S01]  /*10d0*/  SHF.R.U64 R194, R40, 0x10, R41 ;  /* 0x0000001028c27819 */ /* 0x000fe20000001229 */
[----:B------:R-:W-:Y:S01]  /*10e0*/  HADD2.F32 R193, -RZ, R40.H0_H0 ;  /* 0x20000028ffc17230 */ /* 0x000fe20000004100 */
[--C-:B------:R-:W-:Y:S02]  /*10f0*/  SHF.R.U32.HI R197, RZ, 0x10, R169.reuse ;  /* 0x00000010ffc57819 */ /* 0x100fe400000116a9 */
[----:B------:R-:W-:Y:S01]  /*1100*/  SHF.R.U64 R198, R168, 0x10, R169 ;  /* 0x00000010a8c67819 */ /* 0x000fe200000012a9 */
[----:B------:R-:W-:Y:S01]  /*1110*/  HADD2.F32 R194, -RZ, R194.H0_H0 ;  /* 0x200000c2ffc27230 */ /* 0x000fe20000004100 */
[----:B------:R-:W-:Y:S01]  /*1120*/  SHF.R.U32.HI R196, RZ, 0x10, R41 ;  /* 0x00000010ffc47819 */ /* 0x000fe20000011629 */
[----:B------:R-:W-:Y:S01]  /*1130*/  HADD2.F32 R195, -RZ, R41.H0_H0 ;  /* 0x20000029ffc37230 */ /* 0x000fe20000004100 */
[----:B------:R-:W-:-:S03]  /*1140*/  SHF.R.U64 R177, R42, 0x10, R43 ;  /* 0x000000102ab17819 */ /* 0x000fc6000000122b */
[----:B------:R-:W-:Y:S02]  /*1150*/  HADD2.F32 R196, -RZ, R196.H0_H0 ;  /* 0x200000c4ffc47230 */ /* 0x000fe40000004100 */
[----:B------:R-:W-:Y:S02]  /*1160*/  HADD2.F32 R176, -RZ, R42.H0_H0 ;  /* 0x2000002affb07230 */ /* 0x000fe40000004100 */
[----:B------:R-:W-:Y:S01]  /*1170*/  HADD2.F32 R177, -RZ, R177.H0_H0 ;  /* 0x200000b1ffb17230 */ /* 0x000fe20000004100 */
[----:B------:R-:W-:Y:S01]  /*1180*/  SHF.R.U32.HI R179, RZ, 0x10, R43 ;  /* 0x00000010ffb37819 */ /* 0x000fe2000001162b */
[----:B------:R-:W-:-:S04]  /*1190*/  HADD2.F32 R178, -RZ, R43.H0_H0 ;  /* 0x2000002bffb27230 */ /* 0x000fc80000004100 */
[----:B------:R-:W-:Y:S01]  /*11a0*/  HADD2.F32 R179, -RZ, R179.H0_H0 ;  /* 0x200000b3ffb37230 */ /* 0x000fe20000004100 */
[----:B------:R-:W-:Y:S01]  /*11b0*/  SHF.R.U64 R216, R150, 0x10, R151 ;  /* 0x0000001096d87819 */ /* 0x000fe20000001297 */
[----:B------:R-:W-:-:S04]  /*11c0*/  HADD2.F32 R217, -RZ, R150.H0_H0 ;  /* 0x20000096ffd97230 */ /* 0x000fc80000004100 */
[----:B------:R-:W-:Y:S02]  /*11d0*/  HADD2.F32 R216, -RZ, R216.H0_H0 ;  /* 0x200000d8ffd87230 */ /* 0x000fe40000004100 */
[----:B------:R-:W-:Y:S02]  /*11e0*/  HADD2.F32 R215, -RZ, R151.H0_H0 ;  /* 0x20000097ffd77230 */ /* 0x000fe40000004100 */
[C---:B--2---:R-:W-:Y:S01]  /*11f0*/  FADD.FTZ R116, -R33.reuse, R116 ;  /* 0x0000007421747221 */ /* 0x044fe20000010100 */
[----:B------:R-:W-:-:S03]  /*1200*/  FADD.FTZ R117, -R33, R117 ;  /* 0x0000007521757221 */ /* 0x000fc60000010100 */
[----:B-----5:R-:W-:Y:S01]  /*1210*/  FMUL.FTZ R203, R7, R116 ;  /* 0x0000007407cb7220 */ /* 0x020fe20000410000 */
[----:B----4-:R-:W-:Y:S01]  /*1220*/  FMUL.FTZ R209, R76, R209 ;  /* 0x000000d14cd17220 */ /* 0x010fe20000410000 */
[----:B------:R-:W-:Y:S01]  /*1230*/  FADD.FTZ R118, -R33, R118 ;  /* 0x0000007621767221 */ /* 0x000fe20000010100 */
[----:B------:R-:W-:Y:S01]  /*1240*/  FMUL.FTZ R210, R77, R210 ;  /* 0x000000d24dd27220 */ /* 0x000fe20000410000 */
[----:B------:R-:W-:Y:S01]  /*1250*/  FMUL.FTZ R206, R7, R117 ;  /* 0x0000007507ce7220 */ /* 0x000fe20000410000 */
[----:B------:R-:W-:Y:S01]  /*1260*/  FADD.FTZ R226, RZ, R209 ;  /* 0x000000d1ffe27221 */ /* 0x000fe20000010000 */
[----:B------:R-:W-:Y:S01]  /*1270*/  FFMA.FTZ R225, R203, R209, RZ ;  /* 0x000000d1cbe17223 */ /* 0x000fe200000100ff */
[----:B------:R-:W-:Y:S01]  /*1280*/  FADD.FTZ R119, -R33, R119 ;  /* 0x0000007721777221 */ /* 0x000fe20000010100 */
[----:B------:R-:W-:Y:S01]  /*1290*/  FMUL.FTZ R208, R78, R208 ;  /* 0x000000d04ed07220 */ /* 0x000fe20000410000 */
[----:B------:R-:W-:Y:S01]  /*12a0*/  FMUL.FTZ R205, R7, R118 ;  /* 0x0000007607cd7220 */ /* 0x000fe20000410000 */
[----:B------:R-:W-:Y:S01]  /*12b0*/  FADD.FTZ R226, R226, R210 ;  /* 0x000000d2e2e27221 */ /* 0x000fe20000010000 */
[----:B------:R-:W-:Y:S01]  /*12c0*/  FFMA.FTZ R225, R206, R210, R225 ;  /* 0x000000d2cee17223 */ /* 0x000fe200000100e1 */
[----:B---3--:R-:W-:Y:S01]  /*12d0*/  FADD.FTZ R120, -R33, R120 ;  /* 0x0000007821787221 */ /* 0x008fe20000010100 */
        /* <DEDUP_REMOVED lines=54> */
[C---:B------:R-:W-:Y:S01]  /*1640*/  FMUL.FTZ R181, R7.reuse, R181 ;  /* 0x000000b507b57220 */ /* 0x040fe20000410000 */
[----:B------:R-:W-:Y:S01]  /*1650*/  FADD.FTZ R226, R226, R176 ;  /* 0x000000b0e2e27221 */ /* 0x000fe20000010000 */
[----:B------:R-:W-:Y:S01]  /*1660*/  FFMA.FTZ R225, R180, R176, R225 ;  /* 0x000000b0b4e17223 */ /* 0x000fe200000100e1 */
[----:B------:R-:W-:Y:S01]  /*1670*/  SHF.R.U32.HI R147, RZ, 0x10, R151 ;  /* 0x00000010ff937819 */ /* 0x000fe20000011697 */
[----:B------:R-:W-:Y:S01]  /*1680*/  FMUL.FTZ R178, R70, R178 ;  /* 0x000000b246b27220 */ /* 0x000fe20000410000 */
[----:B------:R-:W-:Y:S01]  /*1690*/  FMUL.FTZ R182, R7, R182 ;  /* 0x000000b607b67220 */ /* 0x000fe20000410000 */
[----:B------:R-:W-:Y:S01]  /*16a0*/  FADD.FTZ R226, R226, R177 ;  /* 0x000000b1e2e27221 */ /* 0x000fe20000010000 */
[----:B------:R-:W-:Y:S01]  /*16b0*/  FFMA.FTZ R225, R181, R177, R225 ;  /* 0x000000b1b5e17223 */ /* 0x000fe200000100e1 */
[----:B------:R-:W-:Y:S01]  /*16c0*/  SHF.R.U64 R144, R44, 0x10, R45 ;  /* 0x000000102c907819 */ /* 0x000fe2000000122d */
[----:B------:R-:W-:-:S02]  /*16d0*/  HADD2.F32 R147, -RZ, R147.H0_H0 ;  /* 0x20000093ff937230 */ /* 0x000fc40000004100 */
[----:B------:R-:W-:Y:S01]  /*16e0*/  FMUL.FTZ R179, R71, R179 ;  /* 0x000000b347b37220 */ /* 0x000fe20000410000 */
[----:B------:R-:W-:Y:S02]  /*16f0*/  HADD2.F32 R143, -RZ, R44.H0_H0 ;  /* 0x2000002cff8f7230 */ /* 0x000fe40000004100 */
[----:B------:R-:W-:Y:S01]  /*1700*/  FMUL.FTZ R183, R7, R183 ;  /* 0x000000b707b77220 */ /* 0x000fe20000410000 */
[----:B------:R-:W-:Y:S01]  /*1710*/  FADD.FTZ R226, R226, R178 ;  /* 0x000000b2e2e27221 */ /* 0x000fe20000010000 */
[----:B------:R-:W-:Y:S01]  /*1720*/  FFMA.FTZ R225, R182, R178, R225 ;  /* 0x000000b2b6e17223 */ /* 0x000fe200000100e1 */
[----:B------:R-:W-:Y:S02]  /*1730*/  HADD2.F32 R144, -RZ, R144.H0_H0 ;  /* 0x20000090ff907230 */ /* 0x000fe40000004100 */
[----:B------:R-:W-:Y:S01]  /*1740*/  FMUL.FTZ R122, R55, R147 ;  /* 0x00000093377a7220 */ /* 0x000fe20000410000 */
[----:B------:R-:W-:Y:S01]  /*1750*/  FMUL.FTZ R143, R64, R143 ;  /* 0x0000008f408f7220 */ /* 0x000fe20000410000 */
[----:B------:R-:W-:Y:S01]  /*1760*/  FMUL.FTZ R147, R7, R37 ;  /* 0x0000002507937220 */ /* 0x000fe20000410000 */
[----:B------:R-:W-:Y:S01]  /*1770*/  FADD.FTZ R226, R226, R179 ;  /* 0x000000b3e2e27221 */ /* 0x000fe20000010000 */
[----:B------:R-:W-:Y:S01]  /*1780*/  FFMA.FTZ R225, R183, R179, R225 ;  /* 0x000000b3b7e17223 */ /* 0x000fe200000100e1 */
[----:B------:R-:W-:Y:S01]  /*1790*/  SHF.R.U32.HI R146, RZ, 0x10, R45 ;  /* 0x00000010ff927819 */ /* 0x000fe2000001162d */
[----:B------:R-:W-:-:S02]  /*17a0*/  HADD2.F32 R145, -RZ, R45.H0_H0 ;  /* 0x2000002dff917230 */ /* 0x000fc40000004100 */
        /* <DEDUP_REMOVED lines=9> */
[----:B------:R-:W-:Y:S01]  /*1840*/  SHF.R.U64 R136, R46, 0x10, R47 ;  /* 0x000000102e887819 */ /* 0x000fe2000000122f */
[----:B------:R-:W-:-:S02]  /*1850*/  HADD2.F32 R135, -RZ, R46.H0_H0 ;  /* 0x2000002eff877230 */ /* 0x000fc40000004100 */
[----:B------:R-:W-:Y:S01]  /*1860*/  FMUL.FTZ R146, R67, R146 ;  /* 0x0000009243927220 */ /* 0x000fe20000410000 */
[----:B------:R-:W-:Y:S01]  /*1870*/  FMUL.FTZ R175, R7, R175 ;  /* 0x000000af07af7220 */ /* 0x000fe20000410000 */
[----:B------:R-:W-:Y:S01]  /*1880*/  FADD.FTZ R226, R226, R145 ;  /* 0x00000091e2e27221 */ /* 0x000fe20000010000 */
[----:B------:R-:W-:Y:S01]  /*1890*/  FFMA.FTZ R225, R174, R145, R225 ;  /* 0x00000091aee17223 */ /* 0x000fe200000100e1 */
[----:B------:R-:W-:Y:S02]  /*18a0*/  HADD2.F32 R140, -RZ, R169.H0_H0 ;  /* 0x200000a9ff8c7230 */ /* 0x000fe40000004100 */
[----:B------:R-:W-:Y:S01]  /*18b0*/  FMUL.FTZ R37, R51, R139 ;  /* 0x0000008b33257220 */ /* 0x000fe20000410000 */
[----:B------:R-:W-:Y:S02]  /*18c0*/  HADD2.F32 R136, -RZ, R136.H0_H0 ;  /* 0x20000088ff887230 */ /* 0x000fe40000004100 */
        /* <DEDUP_REMOVED lines=63> */
[C---:B------:R-:W-:Y:S02]  /*1cc0*/  FMUL.FTZ R35, R7.reuse, R211 ;  /* 0x000000d307237220 */ /* 0x040fe40000410000 */
        /* <DEDUP_REMOVED lines=43> */
.L_x_16208:
[----:B------:R-:W0:Y:S01]  /*1f80*/  LDC.64 R144, c[0x0][0x3a8] ;  /* 0x0000ea00ff907b82 */ /* 0x000e220000000a00 */
[C---:B------:R-:W-:Y:S02]  /*1f90*/  IADD3 R171, PT, PT, R172.reuse, 0x20, RZ ;  /* 0x00000020acab7810 */ /* 0x040fe40007ffe0ff */
[----:B------:R-:W-:-:S05]  /*1fa0*/  IADD3 R32, PT, PT, R172, 0x40, RZ ;  /* 0x00000040ac207810 */ /* 0x000fca0007ffe0ff */
[----:B------:R-:W1:Y:S01]  /*1fb0*/  LDC.64 R48, c[0x0][0x428] ;  /* 0x00010a00ff307b82 */ /* 0x000e620000000a00 */
[C---:B------:R-:W-:Y:S02]  /*1fc0*/  IADD3 R5, PT, PT, R172.reuse, 0x60, RZ ;  /* 0x00000060ac057810 */ /* 0x040fe40007ffe0ff */
[C---:B------:R-:W-:Y:S02]  /*1fd0*/  IADD3 R4, PT, PT, R172.reuse, 0x80, RZ ;  /* 0x00000080ac047810 */ /* 0x040fe40007ffe0ff */
[C---:B------:R-:W-:Y:S02]  /*1fe0*/  IADD3 R3, PT, PT, R172.reuse, 0xa0, RZ ;  /* 0x000000a0ac037810 */ /* 0x040fe40007ffe0ff */
[C---:B------:R-:W-:Y:S01]  /*1ff0*/  IADD3 R2, PT, PT, R172.reuse, 0xc0, RZ ;  /* 0x000000c0ac027810 */ /* 0x040fe20007ffe0ff */
        /* <DEDUP_REMOVED lines=8> */
[--C-:B------:R-:W-:Y:S01]  /*2080*/  IMAD.WIDE.U32 R72, R171, 0x10, R48.reuse ;  /* 0x00000010ab487825 */ /* 0x100fe200078e0030 */
[----:B------:R-:W-:Y:S01]  /*2090*/  IADD3 R0, PT, PT, R172, 0xe0, RZ ;  /* 0x000000e0ac007810 */ /* 0x000fe20007ffe0ff */
[----:B------:R-:W4:Y:S04]  /*20a0*/  LDG.E.128 R124, desc[UR6][R124.64] ;  /* 0x000000067c7c7981 */ /* 0x000f28000c1e1d00 */
[----:B------:R-:W4:Y:S01]  /*20b0*/  LDG.E.128 R72, desc[UR6][R72.64] ;  /* 0x0000000648487981 */ /* 0x000f22000c1e1d00 */
[----:B------:R-:W-:-:S04]  /*20c0*/  IMAD.WIDE.U32 R68, R32, 0x10, R48 ;  /* 0x0000001020447825 */ /* 0x000fc800078e0030 */
[--C-:B------:R-:W-:Y:S02]  /*20d0*/  IMAD.WIDE.U32 R128, R5, 0x10, R144.reuse ;  /* 0x0000001005807825 */ /* 0x100fe400078e0090 */
[----:B------:R-:W4:Y:S02]  /*20e0*/  LDG.E.128 R68, desc[UR6][R68.64] ;  /* 0x0000000644447981 */ /* 0x000f24000c1e1d00 */
[--C-:B------:R-:W-:Y:S02]  /*20f0*/  IMAD.WIDE.U32 R132, R4, 0x10, R144.reuse ;  /* 0x0000001004847825 */ /* 0x100fe400078e0090 */
[----:B------:R-:W4:Y:S02]  /*2100*/  LDG.E.128 R128, desc[UR6][R128.64] ;  /* 0x0000000680807981 */ /* 0x000f24000c1e1d00 */
[--C-:B------:R-:W-:Y:S02]  /*2110*/  IMAD.WIDE.U32 R136, R3, 0x10, R144.reuse ;  /* 0x0000001003887825 */ /* 0x100fe400078e0090 */
[----:B------:R-:W4:Y:S02]  /*2120*/  LDG.E.128 R132, desc[UR6][R132.64] ;  /* 0x0000000684847981 */ /* 0x000f24000c1e1d00 */
[----:B------:R-:W-:-:S02]  /*2130*/  IMAD.WIDE.U32 R140, R2, 0x10, R144 ;  /* 0x00000010028c7825 */ /* 0x000fc400078e0090 */
[----:B------:R-:W4:Y:S02]  /*2140*/  LDG.E.128 R136, desc[UR6][R136.64] ;  /* 0x0000000688887981 */ /* 0x000f24000c1e1d00 */
[----:B------:R-:W-:Y:S02]  /*2150*/  IMAD.WIDE.U32 R144, R0, 0x10, R144 ;  /* 0x0000001000907825 */ /* 0x000fe400078e0090 */
[----:B------:R-:W4:Y:S04]  /*2160*/  LDG.E.128 R140, desc[UR6][R140.64] ;  /* 0x000000068c8c7981 */ /* 0x000f28000c1e1d00 */
[----:B------:R-:W4:Y:S01]  /*2170*/  LDG.E.128 R144, desc[UR6][R144.64] ;  /* 0x0000000690907981 */ /* 0x000f22000c1e1d00 */
[----:B------:R-:W-:-:S04]  /*2180*/  IMAD.WIDE.U32 R52, R2, 0x10, R48 ;  /* 0x0000001002347825 */ /* 0x000fc800078e0030 */
[--C-:B------:R-:W-:Y:S02]  /*2190*/  IMAD.WIDE.U32 R64, R5, 0x10, R48.reuse ;  /* 0x0000001005407825 */ /* 0x100fe400078e0030 */
        /* <DEDUP_REMOVED lines=28> */
[----:B------:R-:W-:Y:S02]  /*2360*/  HADD2.F32 R208, -RZ, R39.H0_H0 ;  /* 0x20000027ffd07230 */ /* 0x000fe40000004100 */
[----:B------:R-:W-:Y:S01]  /*2370*/  HADD2.F32 R207, -RZ, R207.H0_H0 ;  /* 0x200000cfffcf7230 */ /* 0x000fe20000004100 */
        /* <DEDUP_REMOVED lines=12> */
[--C-:B------:R-:W-:Y:S02]  /*2440*/  SHF.R.U32.HI R218, RZ, 0x10, R169.reuse ;  /* 0x00000010ffda7819 */ /* 0x100fe400000116a9 */
[----:B------:R-:W-:Y:S01]  /*2450*/  SHF.R.U64 R219, R168, 0x10, R169 ;  /* 0x00000010a8db7819 */ /* 0x000fe200000012a9 */
[----:B------:R-:W-:Y:S01]  /*2460*/  HADD2.F32 R217, -RZ, R150.H0_H0 ;  /* 0x20000096ffd97230 */ /* 0x000fe20000004100 */
[----:B------:R-:W-:Y:S01]  /*2470*/  SHF.R.U64 R216, R150, 0x10, R151 ;  /* 0x0000001096d87819 */ /* 0x000fe20000001297 */
[----:B------:R-:W-:-:S04]  /*2480*/  HADD2.F32 R215, -RZ, R151.H0_H0 ;  /* 0x20000097ffd77230 */ /* 0x000fc80000004100 */
[----:B------:R-:W-:Y:S02]  /*2490*/  HADD2.F32 R216, -RZ, R216.H0_H0 ;  /* 0x200000d8ffd87230 */ /* 0x000fe40000004100 */
[C---:B---3--:R-:W-:Y:S01]  /*24a0*/  FADD.FTZ R116, -R33.reuse, R116 ;  /* 0x0000007421747221 */ /* 0x048fe20000010100 */
        /* <DEDUP_REMOVED lines=115> */
[----:B------:R-:W-:Y:S02]  /*2be0*/  HADD2.F32 R137, -RZ, R47.H0_H0 ;  /* 0x2000002fff897230 */ /* 0x000fe40000004100 */
[----:B------:R-:W-:Y:S01]  /*2bf0*/  FMUL.FTZ R136, R61, R136 ;  /* 0x000000883d887220 */ /* 0x000fe20000410000 */
[----:B------:R-:W-:Y:S01]  /*2c00*/  FMUL.FTZ R140, R7, R34 ;  /* 0x00000022078c7220 */ /* 0x000fe20000410000 */
        /* <DEDUP_REMOVED lines=9> */
[----:B------:R-:W-:Y:S01]  /*2ca0*/  SHF.R.U64 R133, R148, 0x10, R149 ;  /* 0x0000001094857819 */ /* 0x000fe20000001295 */
[----:B------:R-:W-:Y:S02]  /*2cb0*/  HADD2.F32 R134, -RZ, R148.H0_H0 ;  /* 0x20000094ff867230 */ /* 0x000fe40000004100 */
[----:B------:R-:W-:Y:S01]  /*2cc0*/  FMUL.FTZ R118, R48, R142 ;  /* 0x0000008e30767220 */ /* 0x000fe20000410000 */
        /* <DEDUP_REMOVED lines=9> */
[----:B------:R-:W-:Y:S01]  /*2d60*/  SHF.R.U32.HI R131, RZ, 0x10, R149 ;  /* 0x00000010ff837819 */ /* 0x000fe20000011695 */
        /* <DEDUP_REMOVED lines=75> */
.L_x_16209:
[----:B------:R-:W-:Y:S01]  /*3220*/  FADD.FTZ R8, R244, R8 ;  /* 0x00000008f4087221 */ /* 0x000fe20000010000 */
[----:B------:R-:W-:Y:S01]  /*3230*/  FADD.FTZ R9, R243, R9 ;  /* 0x00000009f3097221 */ /* 0x000fe20000010000 */
[----:B------:R-:W2:Y:S01]  /*3240*/  LDL.LU R244, [R1+0x24] ;  /* 0x0000240001f47983 */ /* 0x000ea20000300800 */
[----:B------:R-:W-:Y:S01]  /*3250*/  FADD.FTZ R10, R242, R10 ;  /* 0x0000000af20a7221 */ /* 0x000fe20000010000 */
[----:B------:R-:W-:Y:S02]  /*3260*/  FADD.FTZ R11, R241, R11 ;  /* 0x0000000bf10b7221 */ /* 0x000fe40000010000 */
[----:B------:R-:W3:Y:S04]  /*3270*/  LDL.LU R243, [R1+0x20] ;  /* 0x0000200001f37983 */ /* 0x000ee80000300800 */
[----:B------:R-:W4:Y:S04]  /*3280*/  LDL.LU R242, [R1+0x1c] ;  /* 0x00001c0001f27983 */ /* 0x000f280000300800 */
[----:B------:R-:W5:Y:S01]  /*3290*/  LDL.LU R241, [R1+0x18] ;  /* 0x0000180001f17983 */ /* 0x000f620000300800 */
[----:B------:R-:W-:Y:S01]  /*32a0*/  FADD.FTZ R12, R240, R12 ;  /* 0x0000000cf00c7221 */ /* 0x000fe20000010000 */
[----:B------:R-:W-:Y:S01]  /*32b0*/  FADD.FTZ R13, R239, R13 ;  /* 0x0000000def0d7221 */ /* 0x000fe20000010000 */
[----:B------:R-:W-:Y:S01]  /*32c0*/  FADD.FTZ R14, R238, R14 ;  /* 0x0000000eee0e7221 */ /* 0x000fe20000010000 */
[----:B------:R-:W2:Y:S04]  /*32d0*/  LDL.LU R240, [R1+0x14] ;  /* 0x0000140001f07983 */ /* 0x000ea80000300800 */
[----:B------:R-:W3:Y:S04]  /*32e0*/  LDL.LU R239, [R1+0x10] ;  /* 0x0000100001ef7983 */ /* 0x000ee80000300800 */
[----:B------:R-:W4:Y:S01]  /*32f0*/  LDL.LU R238, [R1+0xc] ;  /* 0x00000c0001ee7983 */ /* 0x000f220000300800 */
        /* <DEDUP_REMOVED lines=15> */
[----:B-----5:R-:W-:-:S02]  /*33f0*/  FADD.FTZ R58, R58, R241 ;  /* 0x000000f13a3a7221 */ /* 0x020fc40000010000 */
[----:B------:R-:W5:Y:S01]  /*3400*/  LDL.LU R241, [R1+0x28] ;  /* 0x0000280001f17983 */ /* 0x000f620000300800 */
[----:B--2---:R-:W-:-:S03]  /*3410*/  FADD.FTZ R59, R59, R240 ;  /* 0x000000f03b3b7221 */ /* 0x004fc60000010000 */
[----:B------:R-:W2:Y:S01]  /*3420*/  LDL.LU R50, [R1+0x2c] ;  /* 0x00002c0001327983 */ /* 0x000ea20000300800 */
[----:B---3--:R-:W-:-:S03]  /*3430*/  FADD.FTZ R52, R52, R239 ;  /* 0x000000ef34347221 */ /* 0x008fc60000010000 */
[----:B------:R-:W3:Y:S01]  /*3440*/  LDL.LU R49, [R1+0x30] ;  /* 0x0000300001317983 */ /* 0x000ee20000300800 */
[----:B----4-:R-:W-:-:S03]  /*3450*/  FADD.FTZ R53, R53, R238 ;  /* 0x000000ee35357221 */ /* 0x010fc60000010000 */
        /* <DEDUP_REMOVED lines=17> */
[----:B------:R-:W2:Y:S01]  /*3570*/  LDL.LU R50, [R1] ;  /* 0x0000000001327983 */ /* 0x000ea20000300800 */
[----:B---3--:R-:W-:-:S03]  /*3580*/  FADD.FTZ R60, R60, R49 ;  /* 0x000000313c3c7221 */ /* 0x008fc60000010000 */
[----:B------:R-:W3:Y:S01]  /*3590*/  LDL.LU R49, [R1+0x4] ;  /* 0x0000040001317983 */ /* 0x000ee20000300800 */
[----:B----4-:R-:W-:-:S03]  /*35a0*/  FADD.FTZ R67, R67, R48 ;  /* 0x0000003043437221 */ /* 0x010fc60000010000 */
[----:B------:R-:W4:Y:S01]  /*35b0*/  LDL.LU R48, [R1+0x8] ;  /* 0x0000080001307983 */ /* 0x000f220000300800 */
[----:B------:R-:W-:Y:S01]  /*35c0*/  UMOV UR4, 0xffffffff ;  /* 0xffffffff00047882 */ /* 0x000fe20000000000 */
[----:B------:R-:W-:Y:S01]  /*35d0*/  FADD.FTZ R57, R57, R242 ;  /* 0x000000f239397221 */ /* 0x000fe20000010000 */
[----:B------:R-:W-:Y:S01]  /*35e0*/  FADD.FTZ R56, R56, R243 ;  /* 0x000000f338387221 */ /* 0x000fe20000010000 */
[----:B------:R-:W-:Y:S01]  /*35f0*/  FADD.FTZ R63, R63, R244 ;  /* 0x000000f43f3f7221 */ /* 0x000fe20000010000 */
        /* <DEDUP_REMOVED lines=32> */
[----:B------:R-:W-:Y:S06]  /*3800*/  BRA.DIV UR4, `(.L_x_16210) ;  /* 0x0000006204487947 */ /* 0x000fec000b800000 */
[----:B------:R-:W0:Y:S01]  /*3810*/  SHFL.BFLY PT, R50, R226, 0x1, 0x1f ;  /* 0x0c201f00e2327f89 */ /* 0x000e2200000e0000 */
[----:B------:R-:W-:Y:S02]  /*3820*/  MOV R245, R216 ;  /* 0x000000d800f57202 */ /* 0x000fe40000000f00 */
[----:B------:R-:W-:Y:S01]  /*3830*/  MOV R246, R217 ;  /* 0x000000d900f67202 */ /* 0x000fe20000000f00 */
[----:B------:R-:W-:Y:S01]  /*3840*/  STL [R1+0xc], R53 ;  /* 0x00000c3501007387 */ /* 0x000fe20000100800 */
[----:B------:R-:W-:Y:S02]  /*3850*/  MOV R247, R218 ;  /* 0x000000da00f77202 */ /* 0x000fe40000000f00 */
[----:B------:R-:W-:Y:S01]  /*3860*/  MOV R248, R219 ;  /* 0x000000db00f87202 */ /* 0x000fe20000000f00 */
[----:B------:R-:W-:Y:S01]  /*3870*/  STL [R1+0x10], R52 ;  /* 0x0000103401007387 */ /* 0x000fe20000100800 */
[----:B------:R-:W-:Y:S02]  /*3880*/  MOV R249, R220 ;  /* 0x000000dc00f97202 */ /* 0x000fe40000000f00 */
[----:B------:R-:W-:Y:S01]  /*3890*/  MOV R250, R221 ;  /* 0x000000dd00fa7202 */ /* 0x000fe20000000f00 */
[----:B------:R-:W-:Y:S01]  /*38a0*/  STL [R1+0x14], R59 ;  /* 0x0000143b01007387 */ /* 0x000fe20000100800 */
[----:B------:R-:W-:-:S02]  /*38b0*/  MOV R251, R222 ;  /* 0x000000de00fb7202 */ /* 0x000fc40000000f00 */
[----:B------:R-:W-:Y:S01]  /*38c0*/  MOV R252, R223 ;  /* 0x000000df00fc7202 */ /* 0x000fe20000000f00 */
        /* <DEDUP_REMOVED lines=34> */
[----:B------:R-:W-:Y:S01]  /*3af0*/  STL [R1], R224 ;  /* 0x000000e001007387 */ /* 0x000fe20000100800 */
[----:B0-----:R-:W-:-:S03]  /*3b00*/  FADD.FTZ R49, R225, R49 ;  /* 0x00000031e1317221 */ /* 0x001fc60000010000 */
[----:B------:R-:W-:Y:S01]  /*3b10*/  STL [R1+0x4], R227 ;  /* 0x000004e301007387 */ /* 0x000fe20000100800 */
[----:B-1----:R-:W-:-:S03]  /*3b20*/  FADD.FTZ R48, R48, R50 ;  /* 0x0000003230307221 */ /* 0x002fc60000010000 */
[----:B------:R-:W-:Y:S04]  /*3b30*/  STL [R1+0x8], R228 ;  /* 0x000008e401007387 */ /* 0x000fe80000100800 */
[----:B------:R-:W0:Y:S04]  /*3b40*/  SHFL.BFLY PT, R50, R49, 0x8, 0x1f ;  /* 0x0d001f0031327f89 */ /* 0x000e2800000e0000 */
[----:B------:R1:W2:Y:S01]  /*3b50*/  SHFL.BFLY PT, R52, R48, 0x10, 0x1f ;  /* 0x0e001f0030347f89 */ /* 0x0002a200000e0000 */
[----:B0-----:R-:W-:-:S05]  /*3b60*/  FADD.FTZ R49, R49, R50 ;  /* 0x0000003231317221 */ /* 0x001fca0000010000 */
[----:B--2---:R1:W0:Y:S02]  /*3b70*/  SHFL.BFLY PT, R50, R49, 0x10, 0x1f ;  /* 0x0e001f0031327f89 */ /* 0x00422400000e0000 */
.L_x_16257:
        /* <DEDUP_REMOVED lines=19> */
[----:B------:R-:W-:Y:S02]  /*3cb0*/  HADD2.F32 R56, -RZ, R152.H0_H0 ;  /* 0x20000098ff387230 */ /* 0x000fe40000004100 */
[C---:B------:R-:W-:Y:S01]  /*3cc0*/  FMUL.FTZ R55, R7.reuse, R203 ;  /* 0x000000cb07377220 */ /* 0x040fe20000410000 */
[----:B------:R-:W-:Y:S01]  /*3cd0*/  FADD.FTZ R207, -R204, R207 ;  /* 0x000000cfcccf7221 */ /* 0x000fe20000010100 */
[C---:B------:R-:W-:Y:S01]  /*3ce0*/  FMUL.FTZ R210, R7.reuse, R210 ;  /* 0x000000d207d27220 */ /* 0x040fe20000410000 */
[----:B------:R-:W-:Y:S01]  /*3cf0*/  FMUL.FTZ R208, R7, R208 ;  /* 0x000000d007d07220 */ /* 0x000fe20000410000 */
[-C--:B------:R-:W-:Y:S01]  /*3d00*/  FMUL.FTZ R55, R55, R6.reuse ;  /* 0x0000000637377220 */ /* 0x080fe20000410000 */
[----:B------:R-:W-:Y:S01]  /*3d10*/  FMUL.FTZ R207, R7, R207 ;  /* 0x000000cf07cf7220 */ /* 0x000fe20000410000 */
[-C--:B------:R-:W-:Y:S01]  /*3d20*/  FMUL.FTZ R210, R210, R6.reuse ;  /* 0x00000006d2d27220 */ /* 0x080fe20000410000 */
[----:B------:R-:W-:Y:S01]  /*3d30*/  FMUL.FTZ R208, R208, R6 ;  /* 0x00000006d0d07220 */ /* 0x000fe20000410000 */
[----:B-----5:R-:W-:Y:S01]  /*3d40*/  FMUL.FTZ R54, R48, R55 ;  /* 0x0000003730367220 */ /* 0x020fe20000410000 */
[----:B------:R-:W-:Y:S01]  /*3d50*/  FMUL.FTZ R48, R55, R56 ;  /* 0x0000003837307220 */ /* 0x000fe20000410000 */
[----:B------:R-:W-:-:S02]  /*3d60*/  HADD2.F32 R56, -RZ, R187.H1_H1 ;  /* 0x300000bbff387230 */ /* 0x000fc40000004100 */
[----:B------:R-:W-:Y:S01]  /*3d70*/  FMUL.FTZ R55, R49, R210 ;  /* 0x000000d231377220 */ /* 0x000fe20000410000 */
[----:B------:R-:W-:Y:S02]  /*3d80*/  HADD2.F32 R57, -RZ, R153.H0_H0 ;  /* 0x20000099ff397230 */ /* 0x000fe40000004100 */
[----:B------:R-:W-:Y:S01]  /*3d90*/  FMUL.FTZ R207, R207, R6 ;  /* 0x00000006cfcf7220 */ /* 0x000fe20000410000 */
[----:B------:R-:W-:Y:S02]  /*3da0*/  HADD2.F32 R58, -RZ, R187.H0_H0 ;  /* 0x200000bbff3a7230 */ /* 0x000fe40000004100 */
[----:B------:R-:W-:Y:S01]  /*3db0*/  FMUL.FTZ R49, R210, R56 ;  /* 0x00000038d2317220 */ /* 0x000fe20000410000 */
[----:B------:R-:W-:Y:S01]  /*3dc0*/  FMUL.FTZ R56, R50, R208 ;  /* 0x000000d032387220 */ /* 0x000fe20000410000 */
[----:B------:R-:W-:Y:S01]  /*3dd0*/  FMUL.FTZ R50, R208, R57 ;  /* 0x00000039d0327220 */ /* 0x000fe20000410000 */
[----:B------:R-:W-:Y:S01]  /*3de0*/  FMUL.FTZ R57, R51, R207 ;  /* 0x000000cf33397220 */ /* 0x000fe20000410000 */
[----:B------:R-:W-:Y:S01]  /*3df0*/  FMUL.FTZ R51, R207, R58 ;  /* 0x0000003acf337220 */ /* 0x000fe20000410000 */
[----:B------:R-:W-:Y:S06]  /*3e00*/  BRA `(.L_x_16213) ;  /* 0x0000000000707947 */ /* 0x000fec0003800000 */
.L_x_16212:
[C-C-:B------:R-:W-:Y:S01]  /*3e10*/  FFMA.FTZ R80, R53.reuse, R203, R52.reuse ;  /* 0x000000cb35507223 */ /* 0x140fe20000010034 */
[C-C-:B------:R-:W-:Y:S01]  /*3e20*/  FFMA.FTZ R81, R53.reuse, R206, R52.reuse ;  /* 0x000000ce35517223 */ /* 0x140fe20000010034 */
[----:B------:R-:W-:Y:S01]  /*3e30*/  FFMA.FTZ R82, R53, R205, R52 ;  /* 0x000000cd35527223 */ /* 0x000fe20000010034 */
[----:B------:R-:W-:Y:S02]  /*3e40*/  HADD2.F32 R55, -RZ, R152.H0_H0 ;  /* 0x20000098ff377230 */ /* 0x000fe40000004100 */
        /* <DEDUP_REMOVED lines=8> */
[-C--:B------:R-:W-:Y:S01]  /*3ed0*/  FMUL.FTZ R56, R80, R6.reuse ;  /* 0x0000000650387220 */ /* 0x080fe20000410000 */
[-C--:B------:R-:W-:Y:S01]  /*3ee0*/  FMUL.FTZ R57, R81, R6.reuse ;  /* 0x0000000651397220 */ /* 0x080fe20000410000 */
[----:B------:R-:W-:Y:S01]  /*3ef0*/  FMUL.FTZ R58, R82, R6 ;  /* 0x00000006523a7220 */ /* 0x000fe20000410000 */
[----:B------:R-:W-:Y:S01]  /*3f00*/  FMUL.FTZ R83, R7, R83 ;  /* 0x0000005307537220 */ /* 0x000fe20000410000 */
[----:B-----5:R-:W-:Y:S01]  /*3f10*/  FMUL.FTZ R54, R48, R56 ;  /* 0x0000003830367220 */ /* 0x020fe20000410000 */
[----:B------:R-:W-:Y:S01]  /*3f20*/  FMUL.FTZ R48, R56, R55 ;  /* 0x0000003738307220 */ /* 0x000fe20000410000 */
[----:B------:R-:W-:-:S02]  /*3f30*/  HADD2.F32 R56, -RZ, R187.H1_H1 ;  /* 0x300000bbff387230 */ /* 0x000fc40000004100 */
[----:B------:R-:W-:Y:S01]  /*3f40*/  FMUL.FTZ R55, R49, R57 ;  /* 0x0000003931377220 */ /* 0x000fe20000410000 */
[----:B------:R-:W-:Y:S02]  /*3f50*/  FMUL.FTZ R59, R83, R6 ;  /* 0x00000006533b7220 */ /* 0x000fe40000410000 */
[----:B------:R-:W-:Y:S01]  /*3f60*/  FMUL.FTZ R49, R57, R56 ;  /* 0x0000003839317220 */ /* 0x000fe20000410000 */
[----:B------:R-:W-:Y:S02]  /*3f70*/  HADD2.F32 R57, -RZ, R153.H0_H0 ;  /* 0x20000099ff397230 */ /* 0x000fe40000004100 */
[----:B------:R-:W-:-:S03]  /*3f80*/  FMUL.FTZ R56, R50, R58 ;  /* 0x0000003a32387220 */ /* 0x000fc60000410000 */
[----:B------:R-:W-:Y:S01]  /*3f90*/  FMUL.FTZ R50, R58, R57 ;  /* 0x000000393a327220 */ /* 0x000fe20000410000 */
[----:B------:R-:W-:Y:S02]  /*3fa0*/  HADD2.F32 R58, -RZ, R187.H0_H0 ;  /* 0x200000bbff3a7230 */ /* 0x000fe40000004100 */
[----:B------:R-:W-:-:S03]  /*3fb0*/  FMUL.FTZ R57, R51, R59 ;  /* 0x0000003b33397220 */ /* 0x000fc60000410000 */
[----:B------:R-:W-:-:S07]  /*3fc0*/  FMUL.FTZ R51, R59, R58 ;  /* 0x0000003a3b337220 */ /* 0x000fce0000410000 */
.L_x_16213:
        /* <DEDUP_REMOVED lines=36> */
[----:B------:R-:W-:Y:S01]  /*4210*/  FMUL.FTZ R51, R63, R62 ;  /* 0x0000003e3f337220 */ /* 0x000fe20000410000 */
[----:B------:R-:W-:Y:S06]  /*4220*/  BRA `(.L_x_16215) ;  /* 0x0000000000707947 */ /* 0x000fec0003800000 */
.L_x_16214:
        /* <DEDUP_REMOVED lines=12> */
[----:B------:R-:W-:Y:S01]  /*42f0*/  FMUL.FTZ R59, R59, R6 ;  /* 0x000000063b3b7220 */ /* 0x000fe20000410000 */
        /* <DEDUP_REMOVED lines=14> */
[----:B------:R-:W-:-:S07]  /*43e0*/  FMUL.FTZ R51, R196, R62 ;  /* 0x0000003ec4337220 */ /* 0x000fce0000410000 */
.L_x_16215:
        /* <DEDUP_REMOVED lines=37> */
.L_x_16216:
        /* <DEDUP_REMOVED lines=8> */
[----:B------:R-:W-:Y:S01]  /*46c0*/  FMUL.FTZ R63, R7, R180 ;  /* 0x000000b4073f7220 */ /* 0x000fe20000410000 */
        /* <DEDUP_REMOVED lines=19> */
.L_x_16217:
        /* <DEDUP_REMOVED lines=20> */
[----:B------:R-:W-:-:S03]  /*4940*/  FMUL.FTZ R67, R80, R6 ;  /* 0x0000000650437220 */ /* 0x000fc60000410000 */
[----:B------:R-:W-:Y:S01]  /*4950*/  FMUL.FTZ R83, R7, R146 ;  /* 0x0000009207537220 */ /* 0x000fe20000410000 */
[----:B-----5:R-:W-:Y:S01]  /*4960*/  FMUL.FTZ R32, R48, R67 ;  /* 0x0000004330207220 */ /* 0x020fe20000410000 */
[----:B------:R-:W-:Y:S01]  /*4970*/  FMUL.FTZ R48, R67, R66 ;  /* 0x0000004243307220 */ /* 0x000fe20000410000 */
[----:B------:R-:W-:Y:S02]  /*4980*/  HADD2.F32 R67, -RZ, R190.H1_H1 ;  /* 0x300000beff437230 */ /* 0x000fe40000004100 */
[----:B------:R-:W-:-:S04]  /*4990*/  FMUL.FTZ R66, R81, R6 ;  /* 0x0000000651427220 */ /* 0x000fc80000410000 */
[----:B------:R-:W-:Y:S01]  /*49a0*/  FMUL.FTZ R68, R49, R66 ;  /* 0x0000004231447220 */ /* 0x000fe20000410000 */
[----:B------:R-:W-:Y:S01]  /*49b0*/  FMUL.FTZ R49, R66, R67 ;  /* 0x0000004342317220 */ /* 0x000fe20000410000 */
[----:B------:R-:W-:Y:S02]  /*49c0*/  HADD2.F32 R66, -RZ, R159.H0_H0 ;  /* 0x2000009fff427230 */ /* 0x000fe40000004100 */
[----:B------:R-:W-:-:S04]  /*49d0*/  FMUL.FTZ R67, R82, R6 ;  /* 0x0000000652437220 */ /* 0x000fc80000410000 */
[----:B------:R-:W-:Y:S01]  /*49e0*/  FMUL.FTZ R69, R50, R67 ;  /* 0x0000004332457220 */ /* 0x000fe20000410000 */
[----:B------:R-:W-:Y:S01]  /*49f0*/  FMUL.FTZ R50, R67, R66 ;  /* 0x0000004243327220 */ /* 0x000fe20000410000 */
[----:B------:R-:W-:Y:S02]  /*4a00*/  HADD2.F32 R67, -RZ, R190.H0_H0 ;  /* 0x200000beff437230 */ /* 0x000fe40000004100 */
[----:B------:R-:W-:-:S04]  /*4a10*/  FMUL.FTZ R66, R83, R6 ;  /* 0x0000000653427220 */ /* 0x000fc80000410000 */
[----:B------:R-:W-:Y:S01]  /*4a20*/  FMUL.FTZ R70, R51, R66 ;  /* 0x0000004233467220 */ /* 0x000fe20000410000 */
[----:B------:R-:W-:Y:S01]  /*4a30*/  FMUL.FTZ R51, R66, R67 ;  /* 0x0000004342337220 */ /* 0x000fe20000410000 */
[----:B------:R-:W-:Y:S06]  /*4a40*/  BRA `(.L_x_16219) ;  /* 0x0000000000707947 */ /* 0x000fec0003800000 */
.L_x_16218:
        /* <DEDUP_REMOVED lines=9> */
[----:B------:R-:W-:-:S02]  /*4ae0*/  FMUL.FTZ R69, R7, R144 ;  /* 0x0000009007457220 */ /* 0x000fc40000410000 */
[----:B------:R-:W-:Y:S01]  /*4af0*/  FADD.FTZ R146, -R175, R146 ;  /* 0x00000092af927221 */ /* 0x000fe20000010100 */
[----:B------:R-:W-:-:S03]  /*4b00*/  FMUL.FTZ R67, R67, R6 ;  /* 0x0000000643437220 */ /* 0x000fc60000410000 */
[----:B------:R-:W-:Y:S01]  /*4b10*/  FMUL.FTZ R71, R7, R146 ;  /* 0x0000009207477220 */ /* 0x000fe20000410000 */
[----:B-----5:R-:W-:Y:S01]  /*4b20*/  FMUL.FTZ R32, R48, R67 ;  /* 0x0000004330207220 */ /* 0x020fe20000410000 */
[----:B------:R-:W-:Y:S01]  /*4b30*/  FMUL.FTZ R48, R67, R66 ;  /* 0x0000004243307220 */ /* 0x000fe20000410000 */
[----:B------:R-:W-:Y:S01]  /*4b40*/  FMUL.FTZ R66, R69, R6 ;  /* 0x0000000645427220 */ /* 0x000fe20000410000 */
[----:B------:R-:W-:Y:S02]  /*4b50*/  HADD2.F32 R67, -RZ, R190.H1_H1 ;  /* 0x300000beff437230 */ /* 0x000fe40000004100 */
[----:B------:R-:W-:Y:S01]  /*4b60*/  FMUL.FTZ R69, R7, R174 ;  /* 0x000000ae07457220 */ /* 0x000fe20000410000 */
[----:B------:R-:W-:Y:S02]  /*4b70*/  FMUL.FTZ R68, R49, R66 ;  /* 0x0000004231447220 */ /* 0x000fe40000410000 */
[----:B------:R-:W-:Y:S01]  /*4b80*/  FMUL.FTZ R49, R66, R67 ;  /* 0x0000004342317220 */ /* 0x000fe20000410000 */
[----:B------:R-:W-:Y:S01]  /*4b90*/  FMUL.FTZ R67, R69, R6 ;  /* 0x0000000645437220 */ /* 0x000fe20000410000 */
[----:B------:R-:W-:-:S03]  /*4ba0*/  HADD2.F32 R66, -RZ, R159.H0_H0 ;  /* 0x2000009fff427230 */ /* 0x000fc60000004100 */
[----:B------:R-:W-:Y:S02]  /*4bb0*/  FMUL.FTZ R69, R50, R67 ;  /* 0x0000004332457220 */ /* 0x000fe40000410000 */
[----:B------:R-:W-:Y:S01]  /*4bc0*/  FMUL.FTZ R50, R67, R66 ;  /* 0x0000004243327220 */ /* 0x000fe20000410000 */
[----:B------:R-:W-:Y:S01]  /*4bd0*/  FMUL.FTZ R66, R71, R6 ;  /* 0x0000000647427220 */ /* 0x000fe20000410000 */
[----:B------:R-:W-:-:S03]  /*4be0*/  HADD2.F32 R67, -RZ, R190.H0_H0 ;  /* 0x200000beff437230 */ /* 0x000fc60000004100 */
[----:B------:R-:W-:Y:S02]  /*4bf0*/  FMUL.FTZ R70, R51, R66 ;  /* 0x0000004233467220 */ /* 0x000fe40000410000 */
[----:B------:R-:W-:-:S07]  /*4c00*/  FMUL.FTZ R51, R66, R67 ;  /* 0x0000004342337220 */ /* 0x000fce0000410000 */
.L_x_16219:
        /* <DEDUP_REMOVED lines=16> */
[C---:B------:R-:W-:Y:S01]  /*4d10*/  FMUL.FTZ R80, R7.reuse, R66 ;  /* 0x0000004207507220 */ /* 0x040fe20000410000 */
[----:B------:R-:W-:Y:S02]  /*4d20*/  HADD2.F32 R66, -RZ, R160.H0_H0 ;  /* 0x200000a0ff427230 */ /* 0x000fe40000004100 */
[C---:B------:R-:W-:Y:S01]  /*4d30*/  FMUL.FTZ R81, R7.reuse, R136 ;  /* 0x0000008807517220 */ /* 0x040fe20000410000 */
[C---:B------:R-:W-:Y:S01]  /*4d40*/  FMUL.FTZ R82, R7.reuse, R72 ;  /* 0x0000004807527220 */ /* 0x040fe20000410000 */
[----:B------:R-:W-:Y:S01]  /*4d50*/  FMUL.FTZ R5, R80, R6 ;  /* 0x0000000650057220 */ /* 0x000fe20000410000 */
[----:B------:R-:W-:-:S03]  /*4d60*/  FMUL.FTZ R83, R7, R138 ;  /* 0x0000008a07537220 */ /* 0x000fc60000410000 */
        /* <DEDUP_REMOVED lines=15> */
.L_x_16220:
[C-C-:B------:R-:W-:Y:S01]  /*4e60*/  FFMA.FTZ R66, R53.reuse, R139, R52.reuse ;  /* 0x0000008b35427223 */ /* 0x140fe20000010034 */
[C-C-:B------:R-:W-:Y:S01]  /*4e70*/  FFMA.FTZ R5, R53.reuse, R140, R52.reuse ;  /* 0x0000008c35057223 */ /* 0x140fe20000010034 */
[----:B------:R-:W-:Y:S02]  /*4e80*/  FFMA.FTZ R67, R53, R142, R52 ;  /* 0x0000008e35437223 */ /* 0x000fe40000010034 */
[----:B------:R-:W-:Y:S01]  /*4e90*/  FADD.FTZ R72, -R66, R135 ;  /* 0x0000008742487221 */ /* 0x000fe20000010100 */
[----:B------:R-:W-:Y:S01]  /*4ea0*/  FADD.FTZ R136, -R5, R136 ;  /* 0x0000008805887221 */ /* 0x000fe20000010100 */
[----:B------:R-:W-:Y:S01]  /*4eb0*/  FFMA.FTZ R66, R53, R141, R52 ;  /* 0x0000008d35427223 */ /* 0x000fe20000010034 */
[----:B------:R-:W-:Y:S01]  /*4ec0*/  FADD.FTZ R138, -R67, R138 ;  /* 0x0000008a438a7221 */ /* 0x000fe20000010100 */
[C---:B------:R-:W-:Y:S01]  /*4ed0*/  FMUL.FTZ R5, R7.reuse, R72 ;  /* 0x0000004807057220 */ /* 0x040fe20000410000 */
[----:B------:R-:W-:Y:S02]  /*4ee0*/  HADD2.F32 R72, -RZ, R160.H0_H0 ;  /* 0x200000a0ff487230 */ /* 0x000fe40000004100 */
[----:B------:R-:W-:Y:S01]  /*4ef0*/  FMUL.FTZ R67, R7, R136 ;  /* 0x0000008807437220 */ /* 0x000fe20000410000 */
[----:B------:R-:W-:Y:S01]  /*4f00*/  FADD.FTZ R66, -R66, R137 ;  /* 0x0000008942427221 */ /* 0x000fe20000010100 */
[----:B------:R-:W-:-:S02]  /*4f10*/  FMUL.FTZ R5, R5, R6 ;  /* 0x0000000605057220 */ /* 0x000fc40000410000 */
[----:B------:R-:W-:Y:S01]  /*4f20*/  FMUL.FTZ R74, R67, R6 ;  /* 0x00000006434a7220 */ /* 0x000fe20000410000 */
[----:B------:R-:W-:Y:S01]  /*4f30*/  FMUL.FTZ R67, R7, R66 ;  /* 0x0000004207437220 */ /* 0x000fe20000410000 */
[----:B-----5:R-:W-:Y:S01]  /*4f40*/  FMUL.FTZ R71, R48, R5 ;  /* 0x0000000530477220 */ /* 0x020fe20000410000 */
[----:B------:R-:W-:Y:S01]  /*4f50*/  FMUL.FTZ R48, R5, R72 ;  /* 0x0000004805307220 */ /* 0x000fe20000410000 */
[----:B------:R-:W-:Y:S02]  /*4f60*/  HADD2.F32 R5, -RZ, R191.H1_H1 ;  /* 0x300000bfff057230 */ /* 0x000fe40000004100 */
[----:B------:R-:W-:Y:S01]  /*4f70*/  FMUL.FTZ R72, R49, R74 ;  /* 0x0000004a31487220 */ /* 0x000fe20000410000 */
[----:B------:R-:W-:Y:S01]  /*4f80*/  FMUL.FTZ R67, R67, R6 ;  /* 0x0000000643437220 */ /* 0x000fe20000410000 */
[----:B------:R-:W-:Y:S02]  /*4f90*/  HADD2.F32 R66, -RZ, R161.H0_H0 ;  /* 0x200000a1ff427230 */ /* 0x000fe40000004100 */
[----:B------:R-:W-:Y:S01]  /*4fa0*/  FMUL.FTZ R49, R74, R5 ;  /* 0x000000054a317220 */ /* 0x000fe20000410000 */
[----:B------:R-:W-:Y:S01]  /*4fb0*/  FMUL.FTZ R5, R7, R138 ;  /* 0x0000008a07057220 */ /* 0x000fe20000410000 */
[----:B------:R-:W-:Y:S01]  /*4fc0*/  FMUL.FTZ R73, R50, R67 ;  /* 0x0000004332497220 */ /* 0x000fe20000410000 */
[----:B------:R-:W-:-:S02]  /*4fd0*/  FMUL.FTZ R50, R67, R66 ;  /* 0x0000004243327220 */ /* 0x000fc40000410000 */
[----:B------:R-:W-:Y:S01]  /*4fe0*/  FMUL.FTZ R66, R5, R6 ;  /* 0x0000000605427220 */ /* 0x000fe20000410000 */
[----:B------:R-:W-:-:S03]  /*4ff0*/  HADD2.F32 R5, -RZ, R191.H0_H0 ;  /* 0x200000bfff057230 */ /* 0x000fc60000004100 */
[----:B------:R-:W-:Y:S02]  /*5000*/  FMUL.FTZ R74, R51, R66 ;  /* 0x00000042334a7220 */ /* 0x000fe40000410000 */
[----:B------:R-:W-:-:S07]  /*5010*/  FMUL.FTZ R51, R66, R5 ;  /* 0x0000000542337220 */ /* 0x000fce0000410000 */
.L_x_16221:
        /* <DEDUP_REMOVED lines=21> */
[----:B------:R-:W-:Y:S01]  /*5170*/  FMUL.FTZ R83, R7, R76 ;  /* 0x0000004c07537220 */ /* 0x000fe20000410000 */
[----:B------:R-:W-:-:S02]  /*5180*/  HADD2.F32 R66, -RZ, R163.H0_H0 ;  /* 0x200000a3ff427230 */ /* 0x000fc40000004100 */
[----:B------:R-:W-:Y:S01]  /*5190*/  FMUL.FTZ R67, R82, R6 ;  /* 0x0000000652437220 */ /* 0x000fe20000410000 */
[----:B-----5:R-:W-:Y:S01]  /*51a0*/  FMUL.FTZ R75, R48, R5 ;  /* 0x00000005304b7220 */ /* 0x020fe20000410000 */
[----:B------:R-:W-:Y:S01]  /*51b0*/  FMUL.FTZ R48, R5, R4 ;  /* 0x0000000405307220 */ /* 0x000fe20000410000 */
[--C-:B------:R-:W-:Y:S02]  /*51c0*/  HADD2.F32 R5, -RZ, R192.reuse.H1_H1 ;  /* 0x300000c0ff057230 */ /* 0x100fe40000004100 */
[-C--:B------:R-:W-:Y:S01]  /*51d0*/  FMUL.FTZ R4, R81, R6.reuse ;  /* 0x0000000651047220 */ /* 0x080fe20000410000 */
[----:B------:R-:W-:Y:S01]  /*51e0*/  FMUL.FTZ R128, R83, R6 ;  /* 0x0000000653807220 */ /* 0x000fe20000410000 */
[----:B------:R-:W-:Y:S02]  /*51f0*/  HADD2.F32 R79, -RZ, R192.H0_H0 ;  /* 0x200000c0ff4f7230 */ /* 0x000fe40000004100 */
[----:B------:R-:W-:Y:S01]  /*5200*/  FMUL.FTZ R77, R50, R67 ;  /* 0x00000043324d7220 */ /* 0x000fe20000410000 */
[----:B------:R-:W-:Y:S01]  /*5210*/  FMUL.FTZ R76, R49, R4 ;  /* 0x00000004314c7220 */ /* 0x000fe20000410000 */
[----:B------:R-:W-:Y:S01]  /*5220*/  FMUL.FTZ R78, R51, R128 ;  /* 0x00000080334e7220 */ /* 0x000fe20000410000 */
[----:B------:R-:W-:Y:S01]  /*5230*/  FMUL.FTZ R49, R4, R5 ;  /* 0x0000000504317220 */ /* 0x000fe20000410000 */
[----:B------:R-:W-:Y:S01]  /*5240*/  FMUL.FTZ R50, R67, R66 ;  /* 0x0000004243327220 */ /* 0x000fe20000410000 */
[----:B------:R-:W-:Y:S01]  /*5250*/  FMUL.FTZ R51, R128, R79 ;  /* 0x0000004f80337220 */ /* 0x000fe20000410000 */
[----:B------:R-:W-:Y:S06]  /*5260*/  BRA `(.L_x_16223) ;  /* 0x0000000000707947 */ /* 0x000fec0003800000 */
.L_x_16222:
[C-C-:B------:R-:W-:Y:S01]  /*5270*/  FFMA.FTZ R5, R53.reuse, R130, R52.reuse ;  /* 0x0000008235057223 */ /* 0x140fe20000010034 */
[C-C-:B------:R-:W-:Y:S01]  /*5280*/  FFMA.FTZ R4, R53.reuse, R129, R52.reuse ;  /* 0x0000008135047223 */ /* 0x140fe20000010034 */
[C-C-:B------:R-:W-:Y:S01]  /*5290*/  FFMA.FTZ R76, R53.reuse, R127, R52.reuse ;  /* 0x0000007f354c7223 */ /* 0x140fe20000010034 */
[----:B------:R-:W-:Y:S01]  /*52a0*/  FFMA.FTZ R67, R53, R128, R52 ;  /* 0x0000008035437223 */ /* 0x000fe20000010034 */
[----:B------:R-:W-:Y:S01]  /*52b0*/  FADD.FTZ R134, -R5, R134 ;  /* 0x0000008605867221 */ /* 0x000fe20000010100 */
[----:B------:R-:W-:Y:S01]  /*52c0*/  FADD.FTZ R66, -R4, R133 ;  /* 0x0000008504427221 */ /* 0x000fe20000010100 */
[----:B------:R-:W-:Y:S02]  /*52d0*/  HADD2.F32 R4, -RZ, R162.H0_H0 ;  /* 0x200000a2ff047230 */ /* 0x000fe40000004100 */
[----:B------:R-:W-:Y:S01]  /*52e0*/  FADD.FTZ R76, -R76, R131 ;  /* 0x000000834c4c7221 */ /* 0x000fe20000010100 */
[----:B------:R-:W-:Y:S01]  /*52f0*/  FMUL.FTZ R5, R7, R134 ;  /* 0x0000008607057220 */ /* 0x000fe20000410000 */
[----:B------:R-:W-:Y:S01]  /*5300*/  FADD.FTZ R132, -R67, R132 ;  /* 0x0000008443847221 */ /* 0x000fe20000010100 */
[----:B------:R-:W-:-:S02]  /*5310*/  HADD2.F32 R67, -RZ, R192.H1_H1 ;  /* 0x300000c0ff437230 */ /* 0x000fc40000004100 */
[----:B------:R-:W-:Y:S01]  /*5320*/  FMUL.FTZ R79, R7, R76 ;  /* 0x0000004c074f7220 */ /* 0x000fe20000410000 */
[----:B------:R-:W-:Y:S01]  /*5330*/  FMUL.FTZ R5, R5, R6 ;  /* 0x0000000605057220 */ /* 0x000fe20000410000 */
[----:B------:R-:W-:Y:S02]  /*5340*/  FMUL.FTZ R77, R7, R132 ;  /* 0x00000084074d7220 */ /* 0x000fe40000410000 */
[----:B------:R-:W-:Y:S01]  /*5350*/  FMUL.FTZ R128, R79, R6 ;  /* 0x000000064f807220 */ /* 0x000fe20000410000 */
[----:B-----5:R-:W-:Y:S01]  /*5360*/  FMUL.FTZ R75, R48, R5 ;  /* 0x00000005304b7220 */ /* 0x020fe20000410000 */
[----:B------:R-:W-:Y:S01]  /*5370*/  FMUL.FTZ R48, R5, R4 ;  /* 0x0000000405307220 */ /* 0x000fe20000410000 */
[----:B------:R-:W-:Y:S01]  /*5380*/  FMUL.FTZ R5, R7, R66 ;  /* 0x0000004207057220 */ /* 0x000fe20000410000 */
[----:B------:R-:W-:Y:S02]  /*5390*/  HADD2.F32 R66, -RZ, R163.H0_H0 ;  /* 0x200000a3ff427230 */ /* 0x000fe40000004100 */
[----:B------:R-:W-:Y:S01]  /*53a0*/  FMUL.FTZ R78, R51, R128 ;  /* 0x00000080334e7220 */ /* 0x000fe20000410000 */
[----:B------:R-:W-:-:S02]  /*53b0*/  HADD2.F32 R79, -RZ, R192.H0_H0 ;  /* 0x200000c0ff4f7230 */ /* 0x000fc40000004100 */
[-C--:B------:R-:W-:Y:S01]  /*53c0*/  FMUL.FTZ R4, R5, R6.reuse ;  /* 0x0000000605047220 */ /* 0x080fe20000410000 */
[----:B------:R-:W-:-:S03]  /*53d0*/  FMUL.FTZ R5, R77, R6 ;  /* 0x000000064d057220 */ /* 0x000fc60000410000 */
[----:B------:R-:W-:Y:S01]  /*53e0*/  FMUL.FTZ R76, R49, R4 ;  /* 0x00000004314c7220 */ /* 0x000fe20000410000 */
[----:B------:R-:W-:Y:S01]  /*53f0*/  FMUL.FTZ R77, R50, R5 ;  /* 0x00000005324d7220 */ /* 0x000fe20000410000 */
[----:B------:R-:W-:Y:S01]  /*5400*/  FMUL.FTZ R49, R4, R67 ;  /* 0x0000004304317220 */ /* 0x000fe20000410000 */
[----:B------:R-:W-:Y:S01]  /*5410*/  FMUL.FTZ R50, R5, R66 ;  /* 0x0000004205327220 */ /* 0x000fe20000410000 */
[----:B------:R-:W-:-:S07]  /*5420*/  FMUL.FTZ R51, R128, R79 ;  /* 0x0000004f80337220 */ /* 0x000fce0000410000 */
.L_x_16223:
[----:B------:R-:W0:Y:S01]  /*5430*/  @P1 LDC.64 R4, c[0x0][0x478] ;  /* 0x00011e00ff041b82 */ /* 0x000e220000000a00 */
[----:B------:R-:W-:-:S04]  /*5440*/  IMAD.WIDE.U32 R66, R3, 0x10, R204 ;  /* 0x0000001003427825 */ /* 0x000fc800078e00cc */
[----:B0-----:R-:W-:-:S05]  /*5450*/  @P1 IMAD.WIDE.U32 R4, R3, 0x10, R4 ;  /* 0x0000001003041825 */ /* 0x001fca00078e0004 */
[----:B------:R0:W-:Y:S04]  /*5460*/  @P1 STG.E.128 desc[UR6][R4.64], R80 ;  /* 0x0000005004001986 */ /* 0x0001e8000c101d06 */
[----:B------:R1:W-:Y:S01]  /*5470*/  STG.E.128 desc[UR6][R66.64], R48 ;  /* 0x0000003042007986 */ /* 0x0003e2000c101d06 */
[----:B0-----:R-:W-:-:S05]  /*5480*/  IMAD.WIDE.U32 R4, R2, 0x10, R212 ;  /* 0x0000001002047825 */ /* 0x001fca00078e00d4 */
[----:B-1----:R0:W5:Y:S01]  /*5490*/  LDG.E.128 R48, desc[UR6][R4.64] ;  /* 0x0000000604307981 */ /* 0x002162000c1e1d00 */
[----:B------:R-:W-:Y:S05]  /*54a0*/  @!P1 BRA `(.L_x_16224) ;  /* 0x0000000000749947 */ /* 0x000fea0003800000 */
[C-C-:B0-----:R-:W-:Y:S01]  /*54b0*/  FFMA.FTZ R4, R53.reuse, R123, R52.reuse ;  /* 0x0000007b35047223 */ /* 0x141fe20000010034 */
        /* <DEDUP_REMOVED lines=8> */
[C---:B------:R-:W-:Y:S01]  /*5540*/  FMUL.FTZ R81, R7.reuse, R120 ;  /* 0x0000007807517220 */ /* 0x040fe20000410000 */
[C---:B------:R-:W-:Y:S01]  /*5550*/  FMUL.FTZ R82, R7.reuse, R82 ;  /* 0x0000005207527220 */ /* 0x040fe20000410000 */
[----:B------:R-:W-:Y:S01]  /*5560*/  FMUL.FTZ R83, R7, R124 ;  /* 0x0000007c07537220 */ /* 0x000fe20000410000 */
[----:B------:R-:W-:-:S02]  /*5570*/  HADD2.F32 R66, -RZ, R164.H0_H0 ;  /* 0x200000a4ff427230 */ /* 0x000fc40000004100 */
[-C--:B------:R-:W-:Y:S01]  /*5580*/  FMUL.FTZ R3, R80, R6.reuse ;  /* 0x0000000650037220 */ /* 0x080fe20000410000 */
[----:B------:R-:W-:Y:S02]  /*5590*/  HADD2.F32 R5, -RZ, R201.H1_H1 ;  /* 0x300000c9ff057230 */ /* 0x000fe40000004100 */
[-C--:B------:R-:W-:Y:S01]  /*55a0*/  FMUL.FTZ R4, R81, R6.reuse ;  /* 0x0000000651047220 */ /* 0x080fe20000410000 */
[----:B------:R-:W-:Y:S02]  /*55b0*/  HADD2.F32 R122, -RZ, R165.H0_H0 ;  /* 0x200000a5ff7a7230 */ /* 0x000fe40000004100 */
[-C--:B------:R-:W-:Y:S01]  /*55c0*/  FMUL.FTZ R67, R82, R6.reuse ;  /* 0x0000000652437220 */ /* 0x080fe20000410000 */
[----:B------:R-:W-:Y:S02]  /*55d0*/  HADD2.F32 R123, -RZ, R201.H0_H0 ;  /* 0x200000c9ff7b7230 */ /* 0x000fe40000004100 */
[----:B------:R-:W-:Y:S01]  /*55e0*/  FMUL.FTZ R124, R83, R6 ;  /* 0x00000006537c7220 */ /* 0x000fe20000410000 */
[----:B-----5:R-:W-:Y:S01]  /*55f0*/  FMUL.FTZ R79, R48, R3 ;  /* 0x00000003304f7220 */ /* 0x020fe20000410000 */
        /* <DEDUP_REMOVED lines=8> */
.L_x_16224:
[C-C-:B------:R-:W-:Y:S01]  /*5680*/  FFMA.FTZ R3, R53.reuse, R124, R52.reuse ;  /* 0x0000007c35037223 */ /* 0x140fe20000010034 */
[C-C-:B0-----:R-:W-:Y:S01]  /*5690*/  FFMA.FTZ R4, R53.reuse, R123, R52.reuse ;  /* 0x0000007b35047223 */ /* 0x141fe20000010034 */
        /* <DEDUP_REMOVED lines=18> */
[----:B-----5:R-:W-:Y:S01]  /*57c0*/  FMUL.FTZ R79, R48, R5 ;  /* 0x00000005304f7220 */ /* 0x020fe20000410000 */
[----:B------:R-:W-:Y:S01]  /*57d0*/  FMUL.FTZ R119, R49, R4 ;  /* 0x0000000431777220 */ /* 0x000fe20000410000 */
[----:B------:R-:W-:Y:S01]  /*57e0*/  FMUL.FTZ R120, R50, R67 ;  /* 0x0000004332787220 */ /* 0x000fe20000410000 */
[----:B------:R-:W-:Y:S01]  /*57f0*/  FMUL.FTZ R121, R51, R124 ;  /* 0x0000007c33797220 */ /* 0x000fe20000410000 */
[----:B------:R-:W-:Y:S01]  /*5800*/  FMUL.FTZ R48, R5, R66 ;  /* 0x0000004205307220 */ /* 0x000fe20000410000 */
[----:B------:R-:W-:Y:S01]  /*5810*/  FMUL.FTZ R49, R4, R123 ;  /* 0x0000007b04317220 */ /* 0x000fe20000410000 */
[----:B------:R-:W-:Y:S01]  /*5820*/  FMUL.FTZ R50, R67, R122 ;  /* 0x0000007a43327220 */ /* 0x000fe20000410000 */
[----:B------:R-:W-:-:S07]  /*5830*/  FMUL.FTZ R51, R124, R3 ;  /* 0x000000037c337220 */ /* 0x000fce0000410000 */
.L_x_16225:
        /* <DEDUP_REMOVED lines=22> */
[----:B------:R-:W-:Y:S02]  /*59a0*/  HADD2.F32 R4, -RZ, R166.H0_H0 ;  /* 0x200000a6ff047230 */ /* 0x000fe40000004100 */
[-C--:B------:R-:W-:Y:S01]  /*59b0*/  FMUL.FTZ R7, R82, R6.reuse ;  /* 0x0000000652077220 */ /* 0x080fe20000410000 */
[--C-:B------:R-:W-:Y:S02]  /*59c0*/  HADD2.F32 R5, -RZ, R202.reuse.H1_H1 ;  /* 0x300000caff057230 */ /* 0x100fe40000004100 */
        /* <DEDUP_REMOVED lines=12> */
.L_x_16226:
        /* <DEDUP_REMOVED lines=16> */
[----:B------:R-:W-:-:S02]  /*5b90*/  HADD2.F32 R4, -RZ, R166.H0_H0 ;  /* 0x200000a6ff047230 */ /* 0x000fc40000004100 */
[----:B-----5:R-:W-:Y:S01]  /*5ba0*/  FMUL.FTZ R48, R48, R3 ;  /* 0x0000000330307220 */ /* 0x020fe20000410000 */
[--C-:B------:R-:W-:Y:S02]  /*5bb0*/  HADD2.F32 R5, -RZ, R202.reuse.H1_H1 ;  /* 0x300000caff057230 */ /* 0x100fe40000004100 */
        /* <DEDUP_REMOVED lines=9> */
.L_x_16227:
[----:B------:R-:W1:Y:S01]  /*5c50*/  @P1 LDC.64 R2, c[0x0][0x478] ;  /* 0x00011e00ff021b82 */ /* 0x000e620000000a00 */
[----:B------:R-:W-:-:S04]  /*5c60*/  IMAD.WIDE.U32 R34, R0, 0x10, R204 ;  /* 0x0000001000227825 */ /* 0x000fc800078e00cc */
[----:B-1----:R-:W-:-:S05]  /*5c70*/  @P1 IMAD.WIDE.U32 R2, R0, 0x10, R2 ;  /* 0x0000001000021825 */ /* 0x002fca00078e0002 */
[----:B------:R1:W-:Y:S04]  /*5c80*/  @P1 STG.E.128 desc[UR6][R2.64], R80 ;  /* 0x0000005002001986 */ /* 0x0003e8000c101d06 */
[----:B------:R1:W-:Y:S01]  /*5c90*/  STG.E.128 desc[UR6][R34.64], R4 ;  /* 0x0000000422007986 */ /* 0x0003e2000c101d06 */
[----:B------:R-:W-:Y:S05]  /*5ca0*/  BRA `(.L_x_16228) ;  /* 0x0000002000387947 */ /* 0x000fea0003800000 */
.L_x_16211:
[----:B------:R-:W1:Y:S02]  /*5cb0*/  LDC.64 R212, c[0x0][0x390] ;  /* 0x0000e400ffd47b82 */ /* 0x000e640000000a00 */
[----:B-1----:R-:W-:-:S06]  /*5cc0*/  IMAD.WIDE.U32 R48, R172, 0x10, R212 ;  /* 0x00000010ac307825 */ /* 0x002fcc00078e00d4 */
[----:B------:R-:W5:Y:S01]  /*5cd0*/  LDG.E.128 R48, desc[UR6][R48.64] ;  /* 0x0000000630307981 */ /* 0x000f62000c1e1d00 */
        /* <DEDUP_REMOVED lines=11> */
[C---:B------:R-:W-:Y:S01]  /*5d90*/  FFMA.FTZ R55, R7.reuse, R203, R88 ;  /* 0x000000cb07377223 */ /* 0x040fe20000010058 */
[----:B------:R-:W-:Y:S01]  /*5da0*/  FADD.FTZ R207, -R204, R207 ;  /* 0x000000cfcccf7221 */ /* 0x000fe20000010100 */
[C---:B------:R-:W-:Y:S01]  /*5db0*/  FFMA.FTZ R210, R7.reuse, R210, R89 ;  /* 0x000000d207d27223 */ /* 0x040fe20000010059 */
[----:B------:R-:W-:Y:S01]  /*5dc0*/  FFMA.FTZ R208, R7, R208, R90 ;  /* 0x000000d007d07223 */ /* 0x000fe2000001005a */
[-C--:B------:R-:W-:Y:S01]  /*5dd0*/  FMUL.FTZ R55, R55, R6.reuse ;  /* 0x0000000637377220 */ /* 0x080fe20000410000 */
[----:B------:R-:W-:Y:S01]  /*5de0*/  FFMA.FTZ R207, R7, R207, R91 ;  /* 0x000000cf07cf7223 */ /* 0x000fe2000001005b */
[-C--:B------:R-:W-:Y:S01]  /*5df0*/  FMUL.FTZ R210, R210, R6.reuse ;  /* 0x00000006d2d27220 */ /* 0x080fe20000410000 */
[----:B------:R-:W-:Y:S01]  /*5e00*/  FMUL.FTZ R208, R208, R6 ;  /* 0x00000006d0d07220 */ /* 0x000fe20000410000 */
[-C--:B-----5:R-:W-:Y:S01]  /*5e10*/  FMUL.FTZ R54, R48, R55.reuse ;  /* 0x0000003730367220 */ /* 0x0a0fe20000410000 */
[----:B------:R-:W-:Y:S01]  /*5e20*/  FMUL.FTZ R48, R56, R55 ;  /* 0x0000003738307220 */ /* 0x000fe20000410000 */
[----:B------:R-:W-:-:S02]  /*5e30*/  HADD2.F32 R56, -RZ, R187.H1_H1 ;  /* 0x300000bbff387230 */ /* 0x000fc40000004100 */
[----:B------:R-:W-:Y:S01]  /*5e40*/  FMUL.FTZ R55, R49, R210 ;  /* 0x000000d231377220 */ /* 0x000fe20000410000 */
[----:B------:R-:W-:Y:S02]  /*5e50*/  HADD2.F32 R57, -RZ, R153.H0_H0 ;  /* 0x20000099ff397230 */ /* 0x000fe40000004100 */
[----:B------:R-:W-:Y:S01]  /*5e60*/  FMUL.FTZ R207, R207, R6 ;  /* 0x00000006cfcf7220 */ /* 0x000fe20000410000 */
[----:B------:R-:W-:Y:S02]  /*5e70*/  HADD2.F32 R58, -RZ, R187.H0_H0 ;  /* 0x200000bbff3a7230 */ /* 0x000fe40000004100 */
[----:B------:R-:W-:Y:S01]  /*5e80*/  FMUL.FTZ R49, R56, R210 ;  /* 0x000000d238317220 */ /* 0x000fe20000410000 */
[-C--:B------:R-:W-:Y:S01]  /*5e90*/  FMUL.FTZ R56, R50, R208.reuse ;  /* 0x000000d032387220 */ /* 0x080fe20000410000 */
[----:B------:R-:W-:Y:S01]  /*5ea0*/  FMUL.FTZ R50, R57, R208 ;  /* 0x000000d039327220 */ /* 0x000fe20000410000 */
[-C--:B------:R-:W-:Y:S01]  /*5eb0*/  FMUL.FTZ R57, R51, R207.reuse ;  /* 0x000000cf33397220 */ /* 0x080fe20000410000 */
[----:B------:R-:W-:Y:S01]  /*5ec0*/  FMUL.FTZ R51, R58, R207 ;  /* 0x000000cf3a337220 */ /* 0x000fe20000410000 */
[----:B------:R-:W-:Y:S06]  /*5ed0*/  BRA `(.L_x_16230) ;  /* 0x0000000000707947 */ /* 0x000fec0003800000 */
.L_x_16229:
        /* <DEDUP_REMOVED lines=8> */
[C---:B------:R-:W-:Y:S01]  /*5f60*/  FFMA.FTZ R80, R7.reuse, R80, R88 ;  /* 0x0000005007507223 */ /* 0x040fe20000010058 */
[C---:B------:R-:W-:Y:S01]  /*5f70*/  FFMA.FTZ R81, R7.reuse, R81, R89 ;  /* 0x0000005107517223 */ /* 0x040fe20000010059 */
[----:B------:R-:W-:Y:S01]  /*5f80*/  FFMA.FTZ R82, R7, R82, R90 ;  /* 0x0000005207527223 */ /* 0x000fe2000001005a */
[----:B------:R-:W-:Y:S01]  /*5f90*/  FADD.FTZ R83, -R83, R207 ;  /* 0x000000cf53537221 */ /* 0x000fe20000010100 */
[-C--:B------:R-:W-:Y:S01]  /*5fa0*/  FMUL.FTZ R56, R80, R6.reuse ;  /* 0x0000000650387220 */ /* 0x080fe20000410000 */
[-C--:B------:R-:W-:Y:S01]  /*5fb0*/  FMUL.FTZ R57, R81, R6.reuse ;  /* 0x0000000651397220 */ /* 0x080fe20000410000 */
[----:B------:R-:W-:Y:S01]  /*5fc0*/  FMUL.FTZ R58, R82, R6 ;  /* 0x00000006523a7220 */ /* 0x000fe20000410000 */
[----:B------:R-:W-:Y:S01]  /*5fd0*/  FFMA.FTZ R83, R7, R83, R91 ;  /* 0x0000005307537223 */ /* 0x000fe2000001005b */
[-C--:B-----5:R-:W-:Y:S01]  /*5fe0*/  FMUL.FTZ R54, R48, R56.reuse ;  /* 0x0000003830367220 */ /* 0x0a0fe20000410000 */
[----:B------:R-:W-:Y:S01]  /*5ff0*/  FMUL.FTZ R48, R55, R56 ;  /* 0x0000003837307220 */ /* 0x000fe20000410000 */
[----:B------:R-:W-:-:S02]  /*6000*/  HADD2.F32 R56, -RZ, R187.H1_H1 ;  /* 0x300000bbff387230 */ /* 0x000fc40000004100 */
[-C--:B------:R-:W-:Y:S01]  /*6010*/  FMUL.FTZ R55, R49, R57.reuse ;  /* 0x0000003931377220 */ /* 0x080fe20000410000 */
        /* <DEDUP_REMOVED lines=8> */
.L_x_16230:
        /* <DEDUP_REMOVED lines=40> */
.L_x_16231:
        /* <DEDUP_REMOVED lines=12> */
[----:B------:R-:W-:Y:S01]  /*63e0*/  FMUL.FTZ R59, R59, R6 ;  /* 0x000000063b3b7220 */ /* 0x000fe20000410000 */
        /* <DEDUP_REMOVED lines=14> */
[----:B------:R-:W-:-:S07]  /*64d0*/  FMUL.FTZ R51, R62, R196 ;  /* 0x000000c43e337220 */ /* 0x000fce0000410000 */
.L_x_16232:
        /* <DEDUP_REMOVED lines=37> */
.L_x_16233:
        /* <DEDUP_REMOVED lines=8> */
[----:B------:R-:W-:Y:S01]  /*67b0*/  FFMA.FTZ R63, R7, R180, R84 ;  /* 0x000000b4073f7223 */ /* 0x000fe20000010054 */
        /* <DEDUP_REMOVED lines=10> */
[-C--:B------:R-:W-:Y:S01]  /*6860*/  FMUL.FTZ R63, R49, R181.reuse ;  /* 0x000000b5313f7220 */ /* 0x080fe20000410000 */
        /* <DEDUP_REMOVED lines=8> */
.L_x_16234:
        /* <DEDUP_REMOVED lines=20> */
[----:B------:R-:W-:-:S03]  /*6a30*/  FMUL.FTZ R67, R80, R6 ;  /* 0x0000000650437220 */ /* 0x000fc60000410000 */
[----:B------:R-:W-:Y:S01]  /*6a40*/  FFMA.FTZ R83, R7, R146, R103 ;  /* 0x0000009207537223 */ /* 0x000fe20000010067 */
[-C--:B-----5:R-:W-:Y:S01]  /*6a50*/  FMUL.FTZ R32, R48, R67.reuse ;  /* 0x0000004330207220 */ /* 0x0a0fe20000410000 */
[----:B------:R-:W-:Y:S01]  /*6a60*/  FMUL.FTZ R48, R66, R67 ;  /* 0x0000004342307220 */ /* 0x000fe20000410000 */
[----:B------:R-:W-:Y:S02]  /*6a70*/  HADD2.F32 R67, -RZ, R190.H1_H1 ;  /* 0x300000beff437230 */ /* 0x000fe40000004100 */
[----:B------:R-:W-:-:S04]  /*6a80*/  FMUL.FTZ R66, R81, R6 ;  /* 0x0000000651427220 */ /* 0x000fc80000410000 */
[-C--:B------:R-:W-:Y:S01]  /*6a90*/  FMUL.FTZ R68, R49, R66.reuse ;  /* 0x0000004231447220 */ /* 0x080fe20000410000 */
[----:B------:R-:W-:Y:S01]  /*6aa0*/  FMUL.FTZ R49, R67, R66 ;  /* 0x0000004243317220 */ /* 0x000fe20000410000 */
[----:B------:R-:W-:Y:S02]  /*6ab0*/  HADD2.F32 R66, -RZ, R159.H0_H0 ;  /* 0x2000009fff427230 */ /* 0x000fe40000004100 */
[----:B------:R-:W-:-:S04]  /*6ac0*/  FMUL.FTZ R67, R82, R6 ;  /* 0x0000000652437220 */ /* 0x000fc80000410000 */
[-C--:B------:R-:W-:Y:S01]  /*6ad0*/  FMUL.FTZ R69, R50, R67.reuse ;  /* 0x0000004332457220 */ /* 0x080fe20000410000 */
[----:B------:R-:W-:Y:S01]  /*6ae0*/  FMUL.FTZ R50, R66, R67 ;  /* 0x0000004342327220 */ /* 0x000fe20000410000 */
[----:B------:R-:W-:Y:S02]  /*6af0*/  HADD2.F32 R67, -RZ, R190.H0_H0 ;  /* 0x200000beff437230 */ /* 0x000fe40000004100 */
[----:B------:R-:W-:-:S04]  /*6b00*/  FMUL.FTZ R66, R83, R6 ;  /* 0x0000000653427220 */ /* 0x000fc80000410000 */
[-C--:B------:R-:W-:Y:S01]  /*6b10*/  FMUL.FTZ R70, R51, R66.reuse ;  /* 0x0000004233467220 */ /* 0x080fe20000410000 */
[----:B------:R-:W-:Y:S01]  /*6b20*/  FMUL.FTZ R51, R67, R66 ;  /* 0x0000004243337220 */ /* 0x000fe20000410000 */
[----:B------:R-:W-:Y:S06]  /*6b30*/  BRA `(.L_x_16236) ;  /* 0x0000000000707947 */ /* 0x000fec0003800000 */
.L_x_16235:
[C-C-:B------:R-:W-:Y:S01]  /*6b40*/  FFMA.FTZ R147, R53.reuse, R147, R52.reuse ;  /* 0x0000009335937223 */ /* 0x140fe20000010034 */
[C-C-:B------:R-:W-:Y:S01]  /*6b50*/  FFMA.FTZ R173, R53.reuse, R173, R52.reuse ;  /* 0x000000ad35ad7223 */ /* 0x140fe20000010034 */
[----:B------:R-:W-:Y:S02]  /*6b60*/  HADD2.F32 R66, -RZ, R158.H0_H0 ;  /* 0x2000009eff427230 */ /* 0x000fe40000004100 */
[----:B------:R-:W-:Y:S01]  /*6b70*/  FFMA.FTZ R174, R53, R174, R52 ;  /* 0x000000ae35ae7223 */ /* 0x000fe20000010034 */
[----:B------:R-:W-:Y:S01]  /*6b80*/  FADD.FTZ R147, -R147, R143 ;  /* 0x0000008f93937221 */ /* 0x000fe20000010100 */
[----:B------:R-:W-:Y:S01]  /*6b90*/  FADD.FTZ R144, -R173, R144 ;  /* 0x00000090ad907221 */ /* 0x000fe20000010100 */
[----:B------:R-:W-:Y:S01]  /*6ba0*/  FFMA.FTZ R175, R53, R175, R52 ;  /* 0x000000af35af7223 */ /* 0x000fe20000010034 */
[----:B------:R-:W-:Y:S01]  /*6bb0*/  FADD.FTZ R174, -R174, R145 ;  /* 0x00000091aeae7221 */ /* 0x000fe20000010100 */
[C---:B------:R-:W-:Y:S01]  /*6bc0*/  FFMA.FTZ R147, R7.reuse, R147, R100 ;  /* 0x0000009307937223 */ /* 0x040fe20000010064 */
[----:B------:R-:W-:Y:S01]  /*6bd0*/  FFMA.FTZ R67, R7, R144, R101 ;  /* 0x0000009007437223 */ /* 0x000fe20000010065 */
[----:B------:R-:W-:Y:S01]  /*6be0*/  FADD.FTZ R146, -R175, R146 ;  /* 0x00000092af927221 */ /* 0x000fe20000010100 */
[----:B------:R-:W-:Y:S01]  /*6bf0*/  FFMA.FTZ R69, R7, R174, R102 ;  /* 0x000000ae07457223 */ /* 0x000fe20000010066 */
[----:B------:R-:W-:-:S02]  /*6c00*/  FMUL.FTZ R147, R147, R6 ;  /* 0x0000000693937220 */ /* 0x000fc40000410000 */
[----:B------:R-:W-:Y:S02]  /*6c10*/  FFMA.FTZ R71, R7, R146, R103 ;  /* 0x0000009207477223 */ /* 0x000fe40000010067 */
[-C--:B-----5:R-:W-:Y:S01]  /*6c20*/  FMUL.FTZ R32, R48, R147.reuse ;  /* 0x0000009330207220 */ /* 0x0a0fe20000410000 */
[----:B------:R-:W-:Y:S01]  /*6c30*/  FMUL.FTZ R48, R66, R147 ;  /* 0x0000009342307220 */ /* 0x000fe20000410000 */
[----:B------:R-:W-:Y:S01]  /*6c40*/  FMUL.FTZ R66, R67, R6 ;  /* 0x0000000643427220 */ /* 0x000fe20000410000 */
[----:B------:R-:W-:-:S03]  /*6c50*/  HADD2.F32 R67, -RZ, R190.H1_H1 ;  /* 0x300000beff437230 */ /* 0x000fc60000004100 */
[-C--:B------:R-:W-:Y:S02]  /*6c60*/  FMUL.FTZ R68, R49, R66.reuse ;  /* 0x0000004231447220 */ /* 0x080fe40000410000 */
[----:B------:R-:W-:Y:S01]  /*6c70*/  FMUL.FTZ R49, R67, R66 ;  /* 0x0000004243317220 */ /* 0x000fe20000410000 */
[----:B------:R-:W-:Y:S01]  /*6c80*/  FMUL.FTZ R67, R69, R6 ;  /* 0x0000000645437220 */ /* 0x000fe20000410000 */
[----:B------:R-:W-:-:S03]  /*6c90*/  HADD2.F32 R66, -RZ, R159.H0_H0 ;  /* 0x2000009fff427230 */ /* 0x000fc60000004100 */
[-C--:B------:R-:W-:Y:S02]  /*6ca0*/  FMUL.FTZ R69, R50, R67.reuse ;  /* 0x0000004332457220 */ /* 0x080fe40000410000 */
[----:B------:R-:W-:Y:S01]  /*6cb0*/  FMUL.FTZ R50, R66, R67 ;  /* 0x0000004342327220 */ /* 0x000fe20000410000 */
[----:B------:R-:W-:Y:S01]  /*6cc0*/  FMUL.FTZ R66, R71, R6 ;  /* 0x0000000647427220 */ /* 0x000fe20000410000 */
[----:B------:R-:W-:-:S03]  /*6cd0*/  HADD2.F32 R67, -RZ, R190.H0_H0 ;  /* 0x200000beff437230 */ /* 0x000fc60000004100 */
[-C--:B------:R-:W-:Y:S02]  /*6ce0*/  FMUL.FTZ R70, R51, R66.reuse ;  /* 0x0000004233467220 */ /* 0x080fe40000410000 */
[----:B------:R-:W-:-:S07]  /*6cf0*/  FMUL.FTZ R51, R67, R66 ;  /* 0x0000004243337220 */ /* 0x000fce0000410000 */
.L_x_16236:
        /* <DEDUP_REMOVED lines=16> */
[C---:B------:R-:W-:Y:S01]  /*6e00*/  FFMA.FTZ R80, R7.reuse, R66, R104 ;  /* 0x0000004207507223 */ /* 0x040fe20000010068 */
[----:B------:R-:W-:Y:S02]  /*6e10*/  HADD2.F32 R66, -RZ, R160.H0_H0 ;  /* 0x200000a0ff427230 */ /* 0x000fe40000004100 */
[C---:B------:R-:W-:Y:S01]  /*6e20*/  FFMA.FTZ R81, R7.reuse, R136, R105 ;  /* 0x0000008807517223 */ /* 0x040fe20000010069 */
[C---:B------:R-:W-:Y:S01]  /*6e30*/  FFMA.FTZ R82, R7.reuse, R72, R106 ;  /* 0x0000004807527223 */ /* 0x040fe2000001006a */
[----:B------:R-:W-:Y:S01]  /*6e40*/  FMUL.FTZ R5, R80, R6 ;  /* 0x0000000650057220 */ /* 0x000fe20000410000 */
[----:B------:R-:W-:-:S03]  /*6e50*/  FFMA.FTZ R83, R7, R138, R107 ;  /* 0x0000008a07537223 */ /* 0x000fc6000001006b */
        /* <DEDUP_REMOVED lines=15> */
.L_x_16237:
        /* <DEDUP_REMOVED lines=11> */
[----:B------:R-:W-:Y:S01]  /*7000*/  FFMA.FTZ R137, R7, R137, R106 ;  /* 0x0000008907897223 */ /* 0x000fe2000001006a */
[----:B------:R-:W-:-:S03]  /*7010*/  FMUL.FTZ R5, R5, R6 ;  /* 0x0000000605057220 */ /* 0x000fc60000410000 */
[-C--:B------:R-:W-:Y:S01]  /*7020*/  FMUL.FTZ R137, R137, R6.reuse ;  /* 0x0000000689897220 */ /* 0x080fe20000410000 */
[-C--:B-----5:R-:W-:Y:S01]  /*7030*/  FMUL.FTZ R71, R48, R5.reuse ;  /* 0x0000000530477220 */ /* 0x0a0fe20000410000 */
[----:B------:R-:W-:Y:S01]  /*7040*/  FMUL.FTZ R48, R66, R5 ;  /* 0x0000000542307220 */ /* 0x000fe20000410000 */
[----:B------:R-:W-:Y:S01]  /*7050*/  FMUL.FTZ R66, R67, R6 ;  /* 0x0000000643427220 */ /* 0x000fe20000410000 */
[----:B------:R-:W-:Y:S02]  /*7060*/  HADD2.F32 R5, -RZ, R191.H1_H1 ;  /* 0x300000bfff057230 */ /* 0x000fe40000004100 */
[----:B------:R-:W-:Y:S01]  /*7070*/  FMUL.FTZ R73, R50, R137 ;  /* 0x0000008932497220 */ /* 0x000fe20000410000 */
[-C--:B------:R-:W-:Y:S02]  /*7080*/  FMUL.FTZ R72, R49, R66.reuse ;  /* 0x0000004231487220 */ /* 0x080fe40000410000 */
[----:B------:R-:W-:Y:S01]  /*7090*/  FMUL.FTZ R49, R5, R66 ;  /* 0x0000004205317220 */ /* 0x000fe20000410000 */
[----:B------:R-:W-:-:S02]  /*70a0*/  HADD2.F32 R66, -RZ, R161.H0_H0 ;  /* 0x200000a1ff427230 */ /* 0x000fc40000004100 */
[----:B------:R-:W-:-:S03]  /*70b0*/  FFMA.FTZ R5, R7, R138, R107 ;  /* 0x0000008a07057223 */ /* 0x000fc6000001006b */
[----:B------:R-:W-:Y:S01]  /*70c0*/  FMUL.FTZ R50, R66, R137 ;  /* 0x0000008942327220 */ /* 0x000fe20000410000 */
[----:B------:R-:W-:Y:S01]  /*70d0*/  FMUL.FTZ R66, R5, R6 ;  /* 0x0000000605427220 */ /* 0x000fe20000410000 */
[----:B------:R-:W-:-:S03]  /*70e0*/  HADD2.F32 R5, -RZ, R191.H0_H0 ;  /* 0x200000bfff057230 */ /* 0x000fc60000004100 */
[-C--:B------:R-:W-:Y:S02]  /*70f0*/  FMUL.FTZ R74, R51, R66.reuse ;  /* 0x00000042334a7220 */ /* 0x080fe40000410000 */
[----:B------:R-:W-:-:S07]  /*7100*/  FMUL.FTZ R51, R5, R66 ;  /* 0x0000004205337220 */ /* 0x000fce0000410000 */
.L_x_16238:
        /* <DEDUP_REMOVED lines=21> */
[----:B------:R-:W-:Y:S01]  /*7260*/  FFMA.FTZ R83, R7, R76, R111 ;  /* 0x0000004c07537223 */ /* 0x000fe2000001006f */
[----:B------:R-:W-:-:S02]  /*7270*/  HADD2.F32 R67, -RZ, R192.H1_H1 ;  /* 0x300000c0ff437230 */ /* 0x000fc40000004100 */
[-C--:B-----5:R-:W-:Y:S01]  /*7280*/  FMUL.FTZ R75, R48, R5.reuse ;  /* 0x00000005304b7220 */ /* 0x0a0fe20000410000 */
[----:B------:R-:W-:Y:S01]  /*7290*/  FMUL.FTZ R48, R4, R5 ;  /* 0x0000000504307220 */ /* 0x000fe20000410000 */
[----:B------:R-:W-:Y:S02]  /*72a0*/  HADD2.F32 R128, -RZ, R163.H0_H0 ;  /* 0x200000a3ff807230 */ /* 0x000fe40000004100 */
[-C--:B------:R-:W-:Y:S01]  /*72b0*/  FMUL.FTZ R4, R81, R6.reuse ;  /* 0x0000000651047220 */ /* 0x080fe20000410000 */
[-C--:B------:R-:W-:Y:S01]  /*72c0*/  FMUL.FTZ R5, R82, R6.reuse ;  /* 0x0000000652057220 */ /* 0x080fe20000410000 */
[----:B------:R-:W-:Y:S01]  /*72d0*/  FMUL.FTZ R66, R83, R6 ;  /* 0x0000000653427220 */ /* 0x000fe20000410000 */
[----:B------:R-:W-:Y:S02]  /*72e0*/  HADD2.F32 R79, -RZ, R192.H0_H0 ;  /* 0x200000c0ff4f7230 */ /* 0x000fe40000004100 */
[----:B------:R-:W-:Y:S01]  /*72f0*/  FMUL.FTZ R76, R49, R4 ;  /* 0x00000004314c7220 */ /* 0x000fe20000410000 */
[-C--:B------:R-:W-:Y:S01]  /*7300*/  FMUL.FTZ R77, R50, R5.reuse ;  /* 0x00000005324d7220 */ /* 0x080fe20000410000 */
[----:B------:R-:W-:Y:S01]  /*7310*/  FMUL.FTZ R78, R51, R66 ;  /* 0x00000042334e7220 */ /* 0x000fe20000410000 */
[----:B------:R-:W-:Y:S01]  /*7320*/  FMUL.FTZ R49, R67, R4 ;  /* 0x0000000443317220 */ /* 0x000fe20000410000 */
[----:B------:R-:W-:Y:S01]  /*7330*/  FMUL.FTZ R50, R128, R5 ;  /* 0x0000000580327220 */ /* 0x000fe20000410000 */
[----:B------:R-:W-:Y:S01]  /*7340*/  FMUL.FTZ R51, R79, R66 ;  /* 0x000000424f337220 */ /* 0x000fe20000410000 */
[----:B------:R-:W-:Y:S06]  /*7350*/  BRA `(.L_x_16240) ;  /* 0x0000000000707947 */ /* 0x000fec0003800000 */
.L_x_16239:
        /* <DEDUP_REMOVED lines=8> */
[----:B------:R-:W-:Y:S01]  /*73e0*/  FFMA.FTZ R5, R7, R5, R108 ;  /* 0x0000000507057223 */ /* 0x000fe2000001006c */
[----:B------:R-:W-:Y:S01]  /*73f0*/  FADD.FTZ R77, -R67, R132 ;  /* 0x00000084434d7221 */ /* 0x000fe20000010100 */
[----:B------:R-:W-:-:S02]  /*7400*/  HADD2.F32 R67, -RZ, R192.H1_H1 ;  /* 0x300000c0ff437230 */ /* 0x000fc40000004100 */
[----:B------:R-:W-:Y:S01]  /*7410*/  FFMA.FTZ R79, R7, R76, R111 ;  /* 0x0000004c074f7223 */ /* 0x000fe2000001006f */
[-C--:B------:R-:W-:Y:S01]  /*7420*/  FMUL.FTZ R5, R5, R6.reuse ;  /* 0x0000000605057220 */ /* 0x080fe20000410000 */
[----:B------:R-:W-:Y:S02]  /*7430*/  FFMA.FTZ R77, R7, R77, R110 ;  /* 0x0000004d074d7223 */ /* 0x000fe4000001006e */
[----:B------:R-:W-:Y:S01]  /*7440*/  FMUL.FTZ R128, R79, R6 ;  /* 0x000000064f807220 */ /* 0x000fe20000410000 */
[-C--:B-----5:R-:W-:Y:S01]  /*7450*/  FMUL.FTZ R75, R48, R5.reuse ;  /* 0x00000005304b7220 */ /* 0x0a0fe20000410000 */
[----:B------:R-:W-:Y:S01]  /*7460*/  FMUL.FTZ R48, R4, R5 ;  /* 0x0000000504307220 */ /* 0x000fe20000410000 */
[----:B------:R-:W-:Y:S01]  /*7470*/  FFMA.FTZ R5, R7, R66, R109 ;  /* 0x0000004207057223 */ /* 0x000fe2000001006d */
[----:B------:R-:W-:Y:S02]  /*7480*/  HADD2.F32 R66, -RZ, R163.H0_H0 ;  /* 0x200000a3ff427230 */ /* 0x000fe40000004100 */
[----:B------:R-:W-:Y:S01]  /*7490*/  FMUL.FTZ R78, R51, R128 ;  /* 0x00000080334e7220 */ /* 0x000fe20000410000 */
[----:B------:R-:W-:-:S02]  /*74a0*/  HADD2.F32 R79, -RZ, R192.H0_H0 ;  /* 0x200000c0ff4f7230 */ /* 0x000fc40000004100 */
[-C--:B------:R-:W-:Y:S01]  /*74b0*/  FMUL.FTZ R4, R5, R6.reuse ;  /* 0x0000000605047220 */ /* 0x080fe20000410000 */
[----:B------:R-:W-:-:S03]  /*74c0*/  FMUL.FTZ R5, R77, R6 ;  /* 0x000000064d057220 */ /* 0x000fc60000410000 */
[-C--:B------:R-:W-:Y:S01]  /*74d0*/  FMUL.FTZ R76, R49, R4.reuse ;  /* 0x00000004314c7220 */ /* 0x080fe20000410000 */
[-C--:B------:R-:W-:Y:S01]  /*74e0*/  FMUL.FTZ R77, R50, R5.reuse ;  /* 0x00000005324d7220 */ /* 0x080fe20000410000 */
[----:B------:R-:W-:Y:S01]  /*74f0*/  FMUL.FTZ R49, R67, R4 ;  /* 0x0000000443317220 */ /* 0x000fe20000410000 */
[----:B------:R-:W-:Y:S01]  /*7500*/  FMUL.FTZ R50, R66, R5 ;  /* 0x0000000542327220 */ /* 0x000fe20000410000 */
[----:B------:R-:W-:-:S07]  /*7510*/  FMUL.FTZ R51, R79, R128 ;  /* 0x000000804f337220 */ /* 0x000fce0000410000 */
.L_x_16240:
        /* <DEDUP_REMOVED lines=16> */
[C---:B------:R-:W-:Y:S01]  /*7620*/  FFMA.FTZ R82, R7.reuse, R121, R114 ;  /* 0x0000007907527223 */ /* 0x040fe20000010072 */
[C---:B------:R-:W-:Y:S01]  /*7630*/  FFMA.FTZ R80, R7.reuse, R4, R112 ;  /* 0x0000000407507223 */ /* 0x040fe20000010070 */
[C---:B------:R-:W-:Y:S01]  /*7640*/  FFMA.FTZ R81, R7.reuse, R120, R113 ;  /* 0x0000007807517223 */ /* 0x040fe20000010071 */
[----:B------:R-:W-:Y:S01]  /*7650*/  FFMA.FTZ R83, R7, R66, R115 ;  /* 0x0000004207537223 */ /* 0x000fe20000010073 */
        /* <DEDUP_REMOVED lines=17> */
.L_x_16241:
        /* <DEDUP_REMOVED lines=28> */
.L_x_16242:
        /* <DEDUP_REMOVED lines=28> */
[-C--:B-----5:R-:W-:Y:S01]  /*7af0*/  FMUL.FTZ R50, R50, R7.reuse ;  /* 0x0000000732327220 */ /* 0x0a0fe20000410000 */
[----:B------:R-:W-:Y:S01]  /*7b00*/  FMUL.FTZ R6, R36, R7 ;  /* 0x0000000724067220 */ /* 0x000fe20000410000 */
[-C--:B------:R-:W-:Y:S01]  /*7b10*/  FMUL.FTZ R48, R48, R3.reuse ;  /* 0x0000000330307220 */ /* 0x080fe20000410000 */
[----:B------:R-:W-:Y:S01]  /*7b20*/  FMUL.FTZ R49, R49, R2 ;  /* 0x0000000231317220 */ /* 0x000fe20000410000 */
[----:B------:R-:W-:Y:S01]  /*7b30*/  FMUL.FTZ R51, R51, R34 ;  /* 0x0000002233337220 */ /* 0x000fe20000410000 */
[----:B------:R-:W-:Y:S01]  /*7b40*/  FMUL.FTZ R4, R4, R3 ;  /* 0x0000000304047220 */ /* 0x000fe20000410000 */
[----:B------:R-:W-:Y:S01]  /*7b50*/  FMUL.FTZ R5, R5, R2 ;  /* 0x0000000205057220 */ /* 0x000fe20000410000 */
[----:B------:R-:W-:Y:S01]  /*7b60*/  FMUL.FTZ R7, R33, R34 ;  /* 0x0000002221077220 */ /* 0x000fe20000410000 */
[----:B------:R-:W-:Y:S06]  /*7b70*/  BRA `(.L_x_16244) ;  /* 0x0000000000707947 */ /* 0x000fec0003800000 */
.L_x_16243:
        /* <DEDUP_REMOVED lines=28> */
.L_x_16244:
[----:B------:R-:W1:Y:S01]  /*7d40*/  @P1 LDC.64 R2, c[0x0][0x478] ;  /* 0x00011e00ff021b82 */ /* 0x000e620000000a00 */
[----:B------:R-:W-:-:S04]  /*7d50*/  IMAD.WIDE.U32 R34, R0, 0x10, R204 ;  /* 0x0000001000227825 */ /* 0x000fc800078e00cc */
[----:B-1----:R-:W-:-:S05]  /*7d60*/  @P1 IMAD.WIDE.U32 R2, R0, 0x10, R2 ;  /* 0x0000001000021825 */ /* 0x002fca00078e0002 */
[----:B------:R2:W-:Y:S04]  /*7d70*/  @P1 STG.E.128 desc[UR6][R2.64], R80 ;  /* 0x0000005002001986 */ /* 0x0005e8000c101d06 */
[----:B------:R2:W-:Y:S02]  /*7d80*/  STG.E.128 desc[UR6][R34.64], R4 ;  /* 0x0000000422007986 */ /* 0x0005e4000c101d06 */
.L_x_16228:
[----:B-12---:R-:W2:Y:S01]  /*7d90*/  LDL.LU R4, [R1+0x74] ;  /* 0x0000740001047983 */ /* 0x006ea20000300800 */
[----:B------:R-:W1:Y:S03]  /*7da0*/  LDC.64 R2, c[0x0][0x380] ;  /* 0x0000e000ff027b82 */ /* 0x000e660000000a00 */
        /* <DEDUP_REMOVED lines=30> */
[----:B------:R-:W5:Y:S01]  /*7f90*/  LDL.LU R0, [R1+0xf0] ;  /* 0x0000f00001007983 */ /* 0x000f620000300800 */
[----:B-1----:R-:W-:-:S04]  /*7fa0*/  LEA R31, R2, R31, 0x2 ;  /* 0x0000001f021f7211 */ /* 0x002fc800078e10ff */
        /* <DEDUP_REMOVED lines=67> */
.L_x_16207:
[----:B------:R1:W5:Y:S01]  /*83e0*/  LDL.LU R60, [R1+0x8] ;  /* 0x00000800013c7983 */ /* 0x0003620000300800 */
[----:B------:R-:W-:Y:S02]  /*83f0*/  MOV R57, R67 ;  /* 0x0000004300397202 */ /* 0x000fe40000000f00 */
[----:B------:R-:W-:Y:S01]  /*8400*/  MOV R58, R66 ;  /* 0x00000042003a7202 */ /* 0x000fe20000000f00 */
[----:B------:R1:W5:Y:S01]  /*8410*/  LDL.LU R61, [R1+0x4] ;  /* 0x00000400013d7983 */ /* 0x0003620000300800 */
[----:B------:R-:W-:Y:S02]  /*8420*/  MOV R32, R136 ;  /* 0x0000008800207202 */ /* 0x000fe40000000f00 */
[----:B------:R-:W-:Y:S01]  /*8430*/  MOV R38, R135 ;  /* 0x0000008700267202 */ /* 0x000fe20000000f00 */
[----:B------:R1:W5:Y:S01]  /*8440*/  LDL.LU R62, [R1] ;  /* 0x00000000013e7983 */ /* 0x0003620000300800 */
        /* <DEDUP_REMOVED lines=24> */
[----:B------:R-:W-:-:S03]  /*85d0*/  MOV R59, R0 ;  /* 0x00000000003b7202 */ /* 0x000fc60000000f00 */
        /* <DEDUP_REMOVED lines=21> */
[----:B0-----:R-:W-:Y:S02]  /*8730*/  MOV R66, R249 ;  /* 0x000000f900427202 */ /* 0x001fe40000000f00 */
        /* <DEDUP_REMOVED lines=14> */
.L_x_16206:
[----:B------:R-:W-:Y:S05]  /*8820*/  BSYNC B0 ;  /* 0x0000000000007941 */ /* 0x000fea0003800000 */
.L_x_16205:
        /* <DEDUP_REMOVED lines=38> */
[----:B---3--:R-:W-:-:S03]  /*8a90*/  FADD.FTZ R2, R2, R31 ;  /* 0x0000001f02027221 */ /* 0x008fc60000010000 */
        /* <DEDUP_REMOVED lines=20> */
[----:B---3--:R-:W-:-:S03]  /*8be0*/  FADD.FTZ R26, R26, R75 ;  /* 0x0000004b1a1a7221 */ /* 0x008fc60000010000 */
        /* <DEDUP_REMOVED lines=19> */
[----:B---3--:R-:W-:Y:S01]  /*8d20*/  FADD.FTZ R28, R28, R87 ;  /* 0x000000571c1c7221 */ /* 0x008fe20000010000 */
[----:B--2---:R-:W-:Y:S01]  /*8d30*/  FADD.FTZ R29, R29, R82 ;  /* 0x000000521d1d7221 */ /* 0x004fe20000010000 */
[----:B----4-:R-:W-:Y:S01]  /*8d40*/  FADD.FTZ R30, R30, R89 ;  /* 0x000000591e1e7221 */ /* 0x010fe20000010000 */
[----:B------:R-:W-:Y:S01]  /*8d50*/  FADD.FTZ R95, R26, R95 ;  /* 0x0000005f1a5f7221 */ /* 0x000fe20000010000 */
[----:B------:R0:W-:Y:S01]  /*8d60*/  STS.128 [R0], R8 ;  /* 0x0000000800007388 */ /* 0x0001e20000000c00 */
[----:B------:R-:W-:-:S03]  /*8d70*/  FADD.FTZ R27, R27, R2 ;  /* 0x000000021b1b7221 */ /* 0x000fc60000010000 */
[----:B------:R-:W-:Y:S04]  /*8d80*/  STS.128 [R0+0x200], R12 ;  /* 0x0002000c00007388 */ /* 0x000fe80000000c00 */
[----:B------:R-:W-:Y:S01]  /*8d90*/  STS.128 [R0+0x400], R16 ;  /* 0x0004001000007388 */ /* 0x000fe20000000c00 */
[----:B------:R-:W-:-:S03]  /*8da0*/  FADD.FTZ R29, R29, R24 ;  /* 0x000000181d1d7221 */ /* 0x000fc60000010000 */
[----:B------:R-:W-:Y:S01]  /*8db0*/  STS.128 [R0+0x600], R20 ;  /* 0x0006001400007388 */ /* 0x000fe20000000c00 */
[----:B------:R-:W-:-:S03]  /*8dc0*/  FADD.FTZ R73, R30, R73 ;  /* 0x000000491e497221 */ /* 0x000fc60000010000 */
[----:B------:R-:W-:Y:S01]  /*8dd0*/  STS.128 [R0+0x800], R60 ;  /* 0x0008003c00007388 */ /* 0x000fe20000000c00 */
[----:B0-----:R-:W-:-:S03]  /*8de0*/  FADD.FTZ R9, R28, R3 ;  /* 0x000000031c097221 */ /* 0x001fc60000010000 */
        /* <DEDUP_REMOVED lines=65> */
[----:B------:R0:W-:Y:S01]  /*9200*/  STS.128 [R0], R4 ;  /* 0x0000000400007388 */ /* 0x0001e20000000c00 */
[----:B------:R-:W-:-:S03]  /*9210*/  FADD.FTZ R79, R12, R79 ;  /* 0x0000004f0c4f7221 */ /* 0x000fc60000010000 */
[----:B------:R-:W-:Y:S01]  /*9220*/  STS.128 [R0+0x200], R32 ;  /* 0x0002002000007388 */ /* 0x000fe20000000c00 */
[----:B------:R-:W-:-:S03]  /*9230*/  FADD.FTZ R13, R13, R68 ;  /* 0x000000440d0d7221 */ /* 0x000fc60000010000 */
[----:B------:R-:W-:Y:S01]  /*9240*/  STS.128 [R0+0x400], R36 ;  /* 0x0004002400007388 */ /* 0x000fe20000000c00 */
[----:B------:R-:W-:-:S03]  /*9250*/  FADD.FTZ R81, R14, R81 ;  /* 0x000000510e517221 */ /* 0x000fc60000010000 */
[----:B------:R-:W-:Y:S01]  /*9260*/  STS.128 [R0+0x600], R40 ;  /* 0x0006002800007388 */ /* 0x000fe20000000c00 */
[----:B------:R-:W-:-:S03]  /*9270*/  FADD.FTZ R15, R15, R70 ;  /* 0x000000460f0f7221 */ /* 0x000fc60000010000 */
[----:B------:R-:W-:Y:S01]  /*9280*/  STS.128 [R0+0x800], R44 ;  /* 0x0008002c00007388 */ /* 0x000fe20000000c00 */
[----:B0-----:R-:W0:Y:S03]  /*9290*/  LDC R4, c[0x0][0x388] ;  /* 0x0000e200ff047b82 */ /* 0x001e260000000800 */
        /* <DEDUP_REMOVED lines=21> */
[----:B---3--:R-:W-:Y:S01]  /*93f0*/  FADD.FTZ R2, R3, R2 ;  /* 0x0000000203027221 */ /* 0x008fe20000010000 */
[----:B------:R-:W-:Y:S02]  /*9400*/  IADD3.X R3, PT, PT, RZ, RZ, RZ, P0, !PT ;  /* 0x000000ffff037210 */ /* 0x000fe400007fe4ff */
[----:B------:R-:W3:Y:S01]  /*9410*/  LDS R39, [R25+0x2400] ;  /* 0x0024000019277984 */ /* 0x000ee20000000800 */
[----:B----4-:R-:W-:Y:S01]  /*9420*/  FADD.FTZ R51, R2, R5 ;  /* 0x0000000502337221 */ /* 0x010fe20000010000 */
[C---:B------:R-:W-:Y:S02]  /*9430*/  SHF.L.U64.HI R22, R6.reuse, 0x2, R3 ;  /* 0x0000000206167819 */ /* 0x040fe40000010203 */
[----:B------:R-:W4:Y:S01]  /*9440*/  LDS R20, [R25+0x3200] ;  /* 0x0032000019147984 */ /* 0x000f220000000800 */
[----:B------:R-:W-:Y:S01]  /*9450*/  SHF.L.U32 R6, R6, 0x2, RZ ;  /* 0x0000000206067819 */ /* 0x000fe200000006ff */
[----:B0-----:R-:W-:-:S02]  /*9460*/  FADD.FTZ R0, RZ, R0 ;  /* 0x00000000ff007221 */ /* 0x001fc40000010000 */
[----:B------:R-:W0:Y:S01]  /*9470*/  LDS R14, [R25+0xa00] ;  /* 0x000a0000190e7984 */ /* 0x000e220000000800 */
[----:B------:R-:W-:Y:S01]  /*9480*/  IADD3 R2, P0, PT, R6, UR18, RZ ;  /* 0x0000001206027c10 */ /* 0x000fe2000ff1e0ff */
[----:B------:R-:W-:Y:S01]  /*9490*/  FADD.FTZ R17, R0, R7 ;  /* 0x0000000700117221 */ /* 0x000fe20000010000 */
[----:B------:R-:W-:Y:S01]  /*94a0*/  IADD3 R4, P1, PT, R6, UR16, RZ ;  /* 0x0000001006047c10 */ /* 0x000fe2000ff3e0ff */
[----:B------:R-:W0:Y:S01]  /*94b0*/  LDS R33, [R25+0x1800] ;  /* 0x0018000019217984 */ /* 0x000e220000000800 */
[----:B------:R-:W-:Y:S01]  /*94c0*/  IADD3.X R3, PT, PT, R22, UR19, RZ, P0, !PT ;  /* 0x0000001316037c10 */ /* 0x000fe200087fe4ff */
[----:B------:R-:W-:Y:S01]  /*94d0*/  FADD.FTZ R8, RZ, R8 ;  /* 0x00000008ff087221 */ /* 0x000fe20000010000 */
[----:B------:R-:W-:Y:S01]  /*94e0*/  IADD3 R6, P0, PT, R6, UR4, RZ ;  /* 0x0000000406067c10 */ /* 0x000fe2000ff1e0ff */
[----:B------:R-:W0:Y:S01]  /*94f0*/  LDS R41, [R25+0x2600] ;  /* 0x0026000019297984 */ /* 0x000e220000000800 */
[C---:B------:R-:W-:Y:S01]  /*9500*/  IADD3.X R5, PT, PT, R22.reuse, UR17, RZ, P1, !PT ;  /* 0x0000001116057c10 */ /* 0x040fe20008ffe4ff */
[----:B------:R-:W-:Y:S01]  /*9510*/  FADD.FTZ R10, RZ, R10 ;  /* 0x0000000aff0a7221 */ /* 0x000fe20000010000 */
[----:B------:R-:W-:Y:S01]  /*9520*/  IADD3.X R7, PT, PT, R22, UR5, RZ, P0, !PT ;  /* 0x0000000516077c10 */ /* 0x000fe200087fe4ff */
        /* <DEDUP_REMOVED lines=8> */
[----:B------:R-:W-:Y:S04]  /*95b0*/  STG.E desc[UR6][R2.64], R23 ;  /* 0x0000001702007986 */ /* 0x000fe8000c101906 */
[----:B------:R-:W2:Y:S01]  /*95c0*/  LDS R55, [R25+0x3600] ;  /* 0x0036000019377984 */ /* 0x000ea20000000800 */
[----:B---3--:R-:W-:-:S03]  /*95d0*/  FADD.FTZ R8, R8, R39 ;  /* 0x0000002708087221 */ /* 0x008fc60000010000 */
        /* <DEDUP_REMOVED lines=53> */
.L_x_16210:
        /* <DEDUP_REMOVED lines=8> */
.L_x_16247:
[----:B------:R-:W-:Y:S05]  /*99b0*/  BSYNC B2 ;  /* 0x0000000000027941 */ /* 0x000fea0003800000 */
.L_x_16246:
[----:B------:R-:W-:Y:S01]  /*99c0*/  FADD.FTZ R226, R50, R226 ;  /* 0x000000e232e27221 */ /* 0x000fe20000010000 */
[----:B------:R-:W-:Y:S01]  /*99d0*/  HFMA2 R50, -RZ, RZ, 0, 5.9604644775390625e-08 ;  /* 0x00000001ff327431 */ /* 0x000fe200000001ff */
[----:B------:R-:W-:Y:S01]  /*99e0*/  MOV R55, R225 ;  /* 0x000000e100377202 */ /* 0x000fe20000000f00 */
[----:B------:R0:W-:Y:S01]  /*99f0*/  STL [R1+0xc], R53 ;  /* 0x00000c3501007387 */ /* 0x0001e20000100800 */
[----:B------:R-:W-:Y:S02]  /*9a00*/  MOV R51, 0x1f ;  /* 0x0000001f00337802 */ /* 0x000fe40000000f00 */
[----:B------:R-:W-:Y:S01]  /*9a10*/  MOV R54, 0xffffffff ;  /* 0xffffffff00367802 */ /* 0x000fe20000000f00 */
[----:B------:R0:W-:Y:S01]  /*9a20*/  STL [R1+0x10], R52 ;  /* 0x0000103401007387 */ /* 0x0001e20000100800 */
[----:B------:R-:W-:Y:S02]  /*9a30*/  MOV R245, R216 ;  /* 0x000000d800f57202 */ /* 0x000fe40000000f00 */
[----:B------:R-:W-:-:S07]  /*9a40*/  MOV R246, R217 ;  /* 0x000000d900f67202 */ /* 0x000fce0000000f00 */
[----:B0-----:R-:W-:Y:S05]  /*9a50*/  WARPSYNC.COLLECTIVE R54, `(.L_x_16248) ;  /* 0x0000000036087348 */ /* 0x001fea0003c00000 */
[----:B------:R1:W2:Y:S02]  /*9a60*/  SHFL.BFLY P3, R50, R55, R50, R51 ;  /* 0x0c00003237327389 */ /* 0x0002a40000060033 */
[----:B012---:R-:W-:Y:S05]  /*9a70*/  ENDCOLLECTIVE ;  /* 0x000000000000791b */ /* 0x007fea0003800000 */
.L_x_16248:
[----:B------:R-:W-:Y:S02]  /*9a80*/  MOV R247, R218 ;  /* 0x000000da00f77202 */ /* 0x000fe40000000f00 */
[----:B------:R-:W-:Y:S01]  /*9a90*/  MOV R248, R219 ;  /* 0x000000db00f87202 */ /* 0x000fe20000000f00 */
[----:B------:R0:W-:Y:S01]  /*9aa0*/  STL [R1+0x14], R59 ;  /* 0x0000143b01007387 */ /* 0x0001e20000100800 */
[----:B------:R-:W-:Y:S02]  /*9ab0*/  MOV R249, R220 ;  /* 0x000000dc00f97202 */ /* 0x000fe40000000f00 */
[----:B------:R-:W-:Y:S01]  /*9ac0*/  MOV R250, R221 ;  /* 0x000000dd00fa7202 */ /* 0x000fe20000000f00 */
[----:B------:R0:W-:Y:S01]  /*9ad0*/  STL [R1+0x18], R58 ;  /* 0x0000183a01007387 */ /* 0x0001e20000100800 */
[----:B------:R-:W-:Y:S02]  /*9ae0*/  MOV R251, R222 ;  /* 0x000000de00fb7202 */ /* 0x000fe40000000f00 */
[----:B------:R-:W-:Y:S01]  /*9af0*/  MOV R252, R223 ;  /* 0x000000df00fc7202 */ /* 0x000fe20000000f00 */
        /* <DEDUP_REMOVED lines=12> */
.L_x_16249:
        /* <DEDUP_REMOVED lines=14> */
.L_x_16250:
        /* <DEDUP_REMOVED lines=14> */
.L_x_16251:
[----:B------:R0:W-:Y:S04]  /*9d80*/  STL [R1], R224 ;  /* 0x000000e001007387 */ /* 0x0001e80000100800 */
[----:B------:R0:W-:Y:S04]  /*9d90*/  STL [R1+0x4], R227 ;  /* 0x000004e301007387 */ /* 0x0001e80000100800 */
[----:B------:R0:W-:Y:S01]  /*9da0*/  STL [R1+0x8], R228 ;  /* 0x000008e401007387 */ /* 0x0001e20000100800 */
[----:B------:R-:W-:Y:S02]  /*9db0*/  MOV R55, R225 ;  /* 0x000000e100377202 */ /* 0x000fe40000000f00 */
[----:B------:R-:W-:Y:S01]  /*9dc0*/  MOV R48, R50 ;  /* 0x0000003200307202 */ /* 0x000fe20000000f00 */
[----:B------:R-:W-:-:S04]  /*9dd0*/  HFMA2 R50, -RZ, RZ, 0, 2.384185791015625e-07 ;  /* 0x00000004ff327431 */ /* 0x000fc800000001ff */
[----:B------:R-:W-:-:S07]  /*9de0*/  FADD.FTZ R48, R226, R48 ;  /* 0x00000030e2307221 */ /* 0x000fce0000010000 */
[----:B0-----:R-:W-:Y:S05]  /*9df0*/  WARPSYNC.COLLECTIVE R54, `(.L_x_16252) ;  /* 0x0000000036087348 */ /* 0x001fea0003c00000 */
[----:B------:R1:W2:Y:S02]  /*9e00*/  SHFL.BFLY P3, R50, R55, R50, R51 ;  /* 0x0c00003237327389 */ /* 0x0002a40000060033 */
[----:B012---:R-:W-:Y:S05]  /*9e10*/  ENDCOLLECTIVE ;  /* 0x000000000000791b */ /* 0x007fea0003800000 */
.L_x_16252:
[----:B------:R-:W-:Y:S02]  /*9e20*/  MOV R55, R48 ;  /* 0x0000003000377202 */ /* 0x000fe40000000f00 */
[----:B------:R-:W-:Y:S01]  /*9e30*/  MOV R49, R50 ;  /* 0x0000003200317202 */ /* 0x000fe20000000f00 */
[----:B------:R-:W-:-:S04]  /*9e40*/  HFMA2 R50, -RZ, RZ, 0, 4.76837158203125e-07 ;  /* 0x00000008ff327431 */ /* 0x000fc800000001ff */
[----:B------:R-:W-:-:S07]  /*9e50*/  FADD.FTZ R49, R225, R49 ;  /* 0x00000031e1317221 */ /* 0x000fce0000010000 */
[----:B------:R-:W-:Y:S05]  /*9e60*/  WARPSYNC.COLLECTIVE R54, `(.L_x_16253) ;  /* 0x0000000036087348 */ /* 0x000fea0003c00000 */
[----:B------:R0:W1:Y:S02]  /*9e70*/  SHFL.BFLY P3, R50, R55, R50, R51 ;  /* 0x0c00003237327389 */ /* 0x0000640000060033 */
[----:B01----:R-:W-:Y:S05]  /*9e80*/  ENDCOLLECTIVE ;  /* 0x000000000000791b */ /* 0x003fea0003800000 */
.L_x_16253:
[----:B------:R-:W-:Y:S01]  /*9e90*/  MOV R55, R49 ;  /* 0x0000003100377202 */ /* 0x000fe20000000f00 */
[----:B------:R-:W-:Y:S01]  /*9ea0*/  FADD.FTZ R48, R48, R50 ;  /* 0x0000003230307221 */ /* 0x000fe20000010000 */
[----:B------:R-:W-:-:S07]  /*9eb0*/  HFMA2 R50, -RZ, RZ, 0, 4.76837158203125e-07 ;  /* 0x00000008ff327431 */ /* 0x000fce00000001ff */
[----:B------:R-:W-:Y:S05]  /*9ec0*/  WARPSYNC.COLLECTIVE R54, `(.L_x_16254) ;  /* 0x0000000036087348 */ /* 0x000fea0003c00000 */
[----:B------:R0:W1:Y:S02]  /*9ed0*/  SHFL.BFLY P3, R50, R55, R50, R51 ;  /* 0x0c00003237327389 */ /* 0x0000640000060033 */
[----:B01----:R-:W-:Y:S05]  /*9ee0*/  ENDCOLLECTIVE ;  /* 0x000000000000791b */ /* 0x003fea0003800000 */
.L_x_16254:
[----:B------:R-:W-:Y:S01]  /*9ef0*/  MOV R55, R48 ;  /* 0x0000003000377202 */ /* 0x000fe20000000f00 */
[----:B------:R-:W-:Y:S01]  /*9f00*/  FADD.FTZ R49, R49, R50 ;  /* 0x0000003231317221 */ /* 0x000fe20000010000 */
[----:B------:R-:W-:-:S07]  /*9f10*/  HFMA2 R50, -RZ, RZ, 0, 9.5367431640625e-07 ;  /* 0x00000010ff327431 */ /* 0x000fce00000001ff */
[----:B------:R-:W-:Y:S05]  /*9f20*/  WARPSYNC.COLLECTIVE R54, `(.L_x_16255) ;  /* 0x0000000036087348 */ /* 0x000fea0003c00000 */
[----:B------:R0:W1:Y:S02]  /*9f30*/  SHFL.BFLY P3, R50, R55, R50, R51 ;  /* 0x0c00003237327389 */ /* 0x0000640000060033 */
[----:B01----:R-:W-:Y:S05]  /*9f40*/  ENDCOLLECTIVE ;  /* 0x000000000000791b */ /* 0x003fea0003800000 */
.L_x_16255:
[----:B------:R-:W-:Y:S02]  /*9f50*/  MOV R55, R49 ;  /* 0x0000003100377202 */ /* 0x000fe40000000f00 */
[----:B------:R-:W-:Y:S01]  /*9f60*/  MOV R52, R50 ;  /* 0x0000003200347202 */ /* 0x000fe20000000f00 */
[----:B------:R-:W-:-:S07]  /*9f70*/  HFMA2 R50, -RZ, RZ, 0, 9.5367431640625e-07 ;  /* 0x00000010ff327431 */ /* 0x000fce00000001ff */
[----:B------:R-:W-:Y:S05]  /*9f80*/  WARPSYNC.COLLECTIVE R54, `(.L_x_16256) ;  /* 0x0000000036087348 */ /* 0x000fea0003c00000 */
[----:B------:R0:W1:Y:S02]  /*9f90*/  SHFL.BFLY P3, R50, R55, R50, R51 ;  /* 0x0c00003237327389 */ /* 0x0000640000060033 */
[----:B01----:R-:W-:Y:S05]  /*9fa0*/  ENDCOLLECTIVE ;  /* 0x000000000000791b */ /* 0x003fea0003800000 */
.L_x_16256:
[----:B------:R-:W-:Y:S05]  /*9fb0*/  BRA `(.L_x_16257) ;  /* 0xffffff9800f07947 */ /* 0x000fea000383ffff */
.L_x_16258:
        /* <DEDUP_REMOVED lines=12> */
.L_x_20111:


//--------------------- .text._ZN10layer_norm13ln_bwd_kernelINS_13Kernel_traitsI6__halfffffjLj1024ELj1ELj4ELj1ELj16ENS_18Kernel_traits_baseILj1024ES2_ffffjLj128EEEEELb0ELb1ELb1ELb0EEEvNS_9BwdParamsE --------------------------
	.section	.text._ZN10layer_norm13ln_bwd_kernelINS_13Kernel_traitsI6__halfffffjLj1024ELj1ELj4ELj1ELj16ENS_18Kernel_traits_baseILj1024ES2_ffffjLj128EEEEELb0ELb1ELb1ELb0EEEvNS_9BwdParamsE,"ax",@progbits
	.align	128
        .global         _ZN10layer_norm13ln_bwd_kernelINS_13Kernel_traitsI6__halfffffjLj1024ELj1ELj4ELj1ELj16ENS_18Kernel_traits_baseILj1024ES2_ffffjLj128EEEEELb0ELb1ELb1ELb0EEEvNS_9BwdParamsE
        .type           _ZN10layer_norm13ln_bwd_kernelINS_13Kernel_traitsI6__halfffffjLj1024ELj1ELj4ELj1ELj16ENS_18Kernel_traits_baseILj1024ES2_ffffjLj128EEEEELb0ELb1ELb1ELb0EEEvNS_9BwdParamsE,@function
        .size           _ZN10layer_norm13ln_bwd_kernelINS_13Kernel_traitsI6__halfffffjLj1024ELj1ELj4ELj1ELj16ENS_18Kernel_traits_baseILj1024ES2_ffffjLj128EEEEELb0ELb1ELb1ELb0EEEvNS_9BwdParamsE,(.L_x_20112 - _ZN10layer_norm13ln_bwd_kernelINS_13Kernel_traitsI6__halfffffjLj1024ELj1ELj4ELj1ELj16ENS_18Kernel_traits_baseILj1024ES2_ffffjLj128EEEEELb0ELb1ELb1ELb0EEEvNS_9BwdParamsE)
        .other          _ZN10layer_norm13ln_bwd_kernelINS_13Kernel_traitsI6__halfffffjLj1024ELj1ELj4ELj1ELj16ENS_18Kernel_traits_baseILj1024ES2_ffffjLj128EEEEELb0ELb1ELb1ELb0EEEvNS_9BwdParamsE,@"STO_CUDA_ENTRY STV_DEFAULT"
_ZN10layer_norm13ln_bwd_kernelINS_13Kernel_traitsI6__halfffffjLj1024ELj1ELj4ELj1ELj16ENS_18Kernel_traits_baseILj1024ES2_ffffjLj128EEEEELb0ELb1ELb1ELb0EEEvNS_9BwdParamsE:
.text._ZN10layer_norm13ln_bwd_kernelINS_13Kernel_traitsI6__halfffffjLj1024ELj1ELj4ELj1ELj16ENS_18Kernel_traits_baseILj1024ES2_ffffjLj128EEEEELb0ELb1ELb1ELb0EEEvNS_9BwdParamsE:
        /* <DEDUP_REMOVED lines=24> */
[----:B------:R-:W3:Y:S08]  /*0180*/  @P5 LDC.64 R4, c[0x0][0x3d0] ;  /* 0x0000f400ff045b82 */ /* 0x000ef00000000a00 */
[----:B------:R-:W4:Y:S08]  /*0190*/  @P5 LDC.64 R28, c[0x0][0x3e8] ;  /* 0x0000fa00ff1c5b82 */ /* 0x000f300000000a00 */
[----:B------:R-:W2:Y:S08]  /*01a0*/  @P4 LDC.64 R30, c[0x0][0x3d0] ;  /* 0x0000f400ff1e4b82 */ /* 0x000eb00000000a00 */
[----:B------:R-:W1:Y:S01]  /*01b0*/  @P4 LDC.64 R36, c[0x0][0x3e8] ;  /* 0x0000fa00ff244b82 */ /* 0x000e620000000a00 */
[----:B---3--:R-:W-:-:S05]  /*01c0*/  @P5 IMAD.WIDE.U32 R4, R7, 0x8, R4 ;  /* 0x0000000807045825 */ /* 0x008fca00078e0004 */
[----:B0-----:R0:W5:Y:S02]  /*01d0*/  @P5 LDG.E.64 R32, desc[UR6][R4.64] ;  /* 0x0000000604205981 */ /* 0x001164000c1e1b00 */
[----:B------:R-:W3:Y:S01]  /*01e0*/  @P3 LDC.64 R38, c[0x0][0x3d0] ;  /* 0x0000f400ff263b82 */ /* 0x000ee20000000a00 */
[----:B----4-:R-:W-:-:S07]  /*01f0*/  @P5 IMAD.WIDE.U32 R28, R7, 0x8, R28 ;  /* 0x00000008071c5825 */ /* 0x010fce00078e001c */
[----:B------:R-:W4:Y:S01]  /*0200*/  @P3 LDC.64 R40, c[0x0][0x3e8] ;  /* 0x0000fa00ff283b82 */ /* 0x000f220000000a00 */
[----:B------:R4:W5:Y:S01]  /*0210*/  @P5 LDG.E.64 R2, desc[UR6][R28.64] ;  /* 0x000000061c025981 */ /* 0x000962000c1e1b00 */
[----:B------:R-:W-:-:S06]  /*0220*/  @P5 LOP3.LUT R7, R7, 0x20, RZ, 0xfc, !PT ;  /* 0x0000002007075812 */ /* 0x000fcc00078efcff */
[----:B------:R-:W4:Y:S01]  /*0230*/  @P2 LDC.64 R42, c[0x0][0x3d0] ;  /* 0x0000f400ff2a2b82 */ /* 0x000f220000000a00 */
[----:B------:R-:W-:-:S07]  /*0240*/  ISETP.GE.U32.AND P5, PT, R6, 0xe0, PT ;  /* 0x000000e00600780c */ /* 0x000fce0003fa6070 */
[----:B------:R-:W4:Y:S01]  /*0250*/  @P2 LDC.64 R44, c[0x0][0x3e8] ;  /* 0x0000fa00ff2c2b82 */ /* 0x000f220000000a00 */
[----:B------:R-:W-:Y:S01]  /*0260*/  ISETP.GE.U32.AND P6, PT, R6, 0x100, PT ;  /* 0x000001000600780c */ /* 0x000fe20003fc6070 */
[----:B--2---:R-:W-:-:S06]  /*0270*/  @P4 IMAD.WIDE.U32 R30, R7, 0x8, R30 ;  /* 0x00000008071e4825 */ /* 0x004fcc00078e001e */
[----:B------:R-:W2:Y:S01]  /*0280*/  @P1 LDC.64 R46, c[0x0][0x3d0] ;  /* 0x0000f400ff2e1b82 */ /* 0x000ea20000000a00 */
[----:B-1----:R-:W-:-:S07]  /*0290*/  @P4 IMAD.WIDE.U32 R36, R7, 0x8, R36 ;  /* 0x0000000807244825 */ /* 0x002fce00078e0024 */
[----:B------:R-:W1:Y:S01]  /*02a0*/  @P1 LDC.64 R48, c[0x0][0x3e8] ;  /* 0x0000fa00ff301b82 */ /* 0x000e620000000a00 */
[----:B------:R-:W-:Y:S01]  /*02b0*/  @P4 IADD3 R7, PT, PT, R7, 0x20, RZ ;  /* 0x0000002007074810 */ /* 0x000fe20007ffe0ff */
[----:B------:R-:W5:Y:S06]  /*02c0*/  @P4 LDG.E.64 R34, desc[UR6][R30.64] ;  /* 0x000000061e224981 */ /* 0x000f6c000c1e1b00 */
[----:B------:R-:W1:Y:S01]  /*02d0*/  @P0 LDC.64 R50, c[0x0][0x3d0] ;  /* 0x0000f400ff320b82 */ /* 0x000e620000000a00 */
[C---:B---3--:R-:W-:Y:S01]  /*02e0*/  @P3 IMAD.WIDE.U32 R38, R7.reuse, 0x8, R38 ;  /* 0x0000000807263825 */ /* 0x048fe200078e0026 */
[----:B------:R-:W-:Y:S01]  /*02f0*/  BSSY B0, `(.L_x_16259) ;  /* 0x0000989000007945 */ /* 0x000fe20003800000 */
[----:B------:R-:W5:Y:S05]  /*0300*/  @P4 LDG.E.64 R8, desc[UR6][R36.64] ;  /* 0x0000000624084981 */ /* 0x000f6a000c1e1b00 */
[----:B0-----:R-:W0:Y:S01]  /*0310*/  @P0 LDC.64 R4, c[0x0][0x3e8] ;  /* 0x0000fa00ff040b82 */ /* 0x001e220000000a00 */
[C---:B----4-:R-:W-:Y:S01]  /*0320*/  @P3 IMAD.WIDE.U32 R40, R7.reuse, 0x8, R40 ;  /* 0x0000000807283825 */ /* 0x050fe200078e0028 */
[----:B------:R-:W-:Y:S01]  /*0330*/  @P3 IADD3 R7, PT, PT, R7, 0x20, RZ ;  /* 0x0000002007073810 */ /* 0x000fe20007ffe0ff */
[----:B------:R-:W5:Y:S05]  /*0340*/  @P3 LDG.E.64 R120, desc[UR6][R38.64] ;  /* 0x0000000626783981 */ /* 0x000f6a000c1e1b00 */
[----:B------:R-:W3:Y:S01]  /*0350*/  @P5 LDC.64 R52, c[0x0][0x3d0] ;  /* 0x0000f400ff345b82 */ /* 0x000ee20000000a00 */
[C---:B------:R-:W-:Y:S01]  /*0360*/  @P2 IMAD.WIDE.U32 R42, R7.reuse, 0x8, R42 ;  /* 0x00000008072a2825 */ /* 0x040fe200078e002a */
[----:B------:R-:W5:Y:S06]  /*0370*/  @P3 LDG.E.64 R10, desc[UR6][R40.64] ;  /* 0x00000006280a3981 */ /* 0x000f6c000c1e1b00 */
[----:B------:R-:W4:Y:S01]  /*0380*/  @P5 LDC.64 R54, c[0x0][0x3e8] ;  /* 0x0000fa00ff365b82 */ /* 0x000f220000000a00 */
[C---:B------:R-:W-:Y:S01]  /*0390*/  @P2 IMAD.WIDE.U32 R44, R7.reuse, 0x8, R44 ;  /* 0x00000008072c2825 */ /* 0x040fe200078e002c */
[----:B------:R-:W-:Y:S01]  /*03a0*/  @P2 IADD3 R7, PT, PT, R7, 0x20, RZ ;  /* 0x0000002007072810 */ /* 0x000fe20007ffe0ff */
[----:B------:R-:W5:Y:S05]  /*03b0*/  @P2 LDG.E.64 R122, desc[UR6][R42.64] ;  /* 0x000000062a7a2981 */ /* 0x000f6a000c1e1b00 */
[----:B------:R-:W4:Y:S01]  /*03c0*/  @P6 LDC.64 R56, c[0x0][0x3d0] ;  /* 0x0000f400ff386b82 */ /* 0x000f220000000a00 */
[C---:B--2---:R-:W-:Y:S01]  /*03d0*/  @P1 IMAD.WIDE.U32 R46, R7.reuse, 0x8, R46 ;  /* 0x00000008072e1825 */ /* 0x044fe200078e002e */
[----:B------:R-:W5:Y:S03]  /*03e0*/  @P2 LDG.E.64 R12, desc[UR6][R44.64] ;  /* 0x000000062c0c2981 */ /* 0x000f66000c1e1b00 */
[----:B-1----:R-:W-:-:S03]  /*03f0*/  @P1 IMAD.WIDE.U32 R48, R7, 0x8, R48 ;  /* 0x0000000807301825 */ /* 0x002fc600078e0030 */
[----:B------:R-:W1:Y:S01]  /*0400*/  S2UR UR4, SR_CTAID.X ;  /* 0x00000000000479c3 */ /* 0x000e620000002500 */
[----:B------:R-:W-:Y:S01]  /*0410*/  @P1 IADD3 R7, PT, PT, R7, 0x20, RZ ;  /* 0x0000002007071810 */ /* 0x000fe20007ffe0ff */
[----:B------:R-:W5:Y:S04]  /*0420*/  @P1 LDG.E.64 R124, desc[UR6][R46.64] ;  /* 0x000000062e7c1981 */ /* 0x000f68000c1e1b00 */
[C---:B------:R-:W-:Y:S01]  /*0430*/  @P0 IMAD.WIDE.U32 R50, R7.reuse, 0x8, R50 ;  /* 0x0000000807320825 */ /* 0x040fe200078e0032 */
[----:B------:R-:W5:Y:S01]  /*0440*/  @P1 LDG.E.64 R16, desc[UR6][R48.64] ;  /* 0x0000000630101981 */ /* 0x000f62000c1e1b00 */
[----:B------:R-:W2:Y:S02]  /*0450*/  @P6 LDC.64 R58, c[0x0][0x3e8] ;  /* 0x0000fa00ff3a6b82 */ /* 0x000ea40000000a00 */
[C---:B0-----:R-:W-:Y:S01]  /*0460*/  @P0 IMAD.WIDE.U32 R28, R7.reuse, 0x8, R4 ;  /* 0x00000008071c0825 */ /* 0x041fe200078e0004 */
[----:B------:R-:W-:Y:S01]  /*0470*/  @P0 IADD3 R7, PT, PT, R7, 0x20, RZ ;  /* 0x0000002007070810 */ /* 0x000fe20007ffe0ff */
[----:B------:R-:W5:Y:S04]  /*0480*/  @P0 LDG.E.64 R14, desc[UR6][R50.64] ;  /* 0x00000006320e0981 */ /* 0x000f68000c1e1b00 */
[C---:B---3--:R-:W-:Y:S01]  /*0490*/  @P5 IMAD.WIDE.U32 R52, R7.reuse, 0x8, R52 ;  /* 0x0000000807345825 */ /* 0x048fe200078e0034 */
[----:B------:R-:W5:Y:S03]  /*04a0*/  @P0 LDG.E.64 R20, desc[UR6][R28.64] ;  /* 0x000000061c140981 */ /* 0x000f66000c1e1b00 */
[C---:B----4-:R-:W-:Y:S01]  /*04b0*/  @P5 IMAD.WIDE.U32 R54, R7.reuse, 0x8, R54 ;  /* 0x0000000807365825 */ /* 0x050fe200078e0036 */
[----:B------:R-:W-:Y:S01]  /*04c0*/  @P5 IADD3 R7, PT, PT, R7, 0x20, RZ ;  /* 0x0000002007075810 */ /* 0x000fe20007ffe0ff */
[----:B------:R-:W5:Y:S04]  /*04d0*/  @P5 LDG.E.64 R18, desc[UR6][R52.64] ;  /* 0x0000000634125981 */ /* 0x000f68000c1e1b00 */
[----:B------:R-:W-:Y:S01]  /*04e0*/  @P6 IMAD.WIDE.U32 R4, R7, 0x8, R56 ;  /* 0x0000000807046825 */ /* 0x000fe200078e0038 */
[----:B-1----:R-:W-:Y:S01]  /*04f0*/  USHF.L.U32 UR4, UR4, 0x2, URZ ;  /* 0x0000000204047899 */ /* 0x002fe200080006ff */
[----:B------:R-:W5:Y:S04]  /*0500*/  @P5 LDG.E.64 R22, desc[UR6][R54.64] ;  /* 0x0000000636165981 */ /* 0x000f68000c1e1b00 */
[----:B------:R0:W5:Y:S02]  /*0510*/  @P6 LDG.E.64 R24, desc[UR6][R4.64] ;  /* 0x0000000604186981 */ /* 0x000164000c1e1b00 */
[----:B0-----:R-:W-:-:S04]  /*0520*/  SHF.R.U32.HI R5, RZ, 0x5, R0 ;  /* 0x00000005ff057819 */ /* 0x001fc80000011600 */
[----:B------:R-:W-:-:S04]  /*0530*/  LOP3.LUT R5, R5, UR4, RZ, 0xfc, !PT ;  /* 0x0000000405057c12 */ /* 0x000fc8000f8efcff */
[----:B------:R-:W-:Y:S01]  /*0540*/  ISETP.GE.AND P0, PT, R5, UR5, PT ;  /* 0x0000000505007c0c */ /* 0x000fe2000bf06270 */
[----:B--2---:R-:W-:Y:S01]  /*0550*/  @P6 IMAD.WIDE.U32 R30, R7, 0x8, R58 ;  /* 0x00000008071e6825 */ /* 0x004fe200078e003a */
[----:B------:R-:W-:Y:S02]  /*0560*/  CS2R R28, SRZ ;  /* 0x00000000001c7805 */ /* 0x000fe4000001ff00 */
[----:B------:R-:W-:Y:S02]  /*0570*/  CS2R R132, SRZ ;  /* 0x0000000000847805 */ /* 0x000fe4000001ff00 */
[----:B------:R-:W-:Y:S02]  /*0580*/  CS2R R134, SRZ ;  /* 0x0000000000867805 */ /* 0x000fe4000001ff00 */
[----:B------:R-:W-:Y:S01]  /*0590*/  CS2R R36, SRZ ;  /* 0x0000000000247805 */ /* 0x000fe2000001ff00 */
[----:B------:R0:W5:Y:S01]  /*05a0*/  @P6 LDG.E.64 R26, desc[UR6][R30.64] ;  /* 0x000000061e1a6981 */ /* 0x000162000c1e1b00 */
        /* <DEDUP_REMOVED lines=45> */
[----:B-----5:R-:W-:Y:S02]  /*0880*/  MOV R0, R32 ;  /* 0x0000002000007202 */ /* 0x020fe40000000f00 */
[----:B------:R-:W-:Y:S02]  /*0890*/  CS2R R132, SRZ ;  /* 0x0000000000847805 */ /* 0x000fe4000001ff00 */
[--C-:B------:R-:W-:Y:S02]  /*08a0*/  SHF.R.U64 R4, R32, 0x10, R33.reuse ;  /* 0x0000001020047819 */ /* 0x100fe40000001221 */
[----:B------:R-:W-:Y:S02]  /*08b0*/  CS2R R134, SRZ ;  /* 0x0000000000867805 */ /* 0x000fe4000001ff00 */
[----:B------:R-:W-:Y:S01]  /*08c0*/  MOV R7, R33 ;  /* 0x0000002100077202 */ /* 0x000fe20000000f00 */
[----:B------:R-:W-:Y:S01]  /*08d0*/  STL.S16 [R1+0x12], R0 ;  /* 0x0000120001007387 */ /* 0x000fe20000100600 */
[----:B------:R-:W-:-:S02]  /*08e0*/  SHF.R.U32.HI R28, RZ, 0x10, R33 ;  /* 0x00000010ff1c7819 */ /* 0x000fc40000011621 */
[----:B------:R-:W-:Y:S02]  /*08f0*/  CS2R R40, SRZ ;  /* 0x0000000000287805 */ /* 0x000fe4000001ff00 */
[----:B------:R-:W-:Y:S01]  /*0900*/  MOV R29, R34 ;  /* 0x00000022001d7202 */ /* 0x000fe20000000f00 */
[----:B------:R-:W-:Y:S01]  /*0910*/  STL.S16 [R1+0x10], R4 ;  /* 0x0000100401007387 */ /* 0x000fe20000100600 */
        /* <DEDUP_REMOVED lines=8> */
[----:B------:R-:W-:Y:S02]  /*09a0*/  SHF.R.U64 R34, R120, 0x10, R121 ;  /* 0x0000001078227819 */ /* 0x000fe40000001279 */
[----:B------:R-:W-:Y:S02]  /*09b0*/  CS2R R46, SRZ ;  /* 0x00000000002e7805 */ /* 0x000fe4000001ff00 */
[----:B------:R-:W-:Y:S01]  /*09c0*/  MOV R247, R14 ;  /* 0x0000000e00f77202 */ /* 0x000fe20000000f00 */
[----:B------:R0:W-:Y:S01]  /*09d0*/  STL.S16 [R1+0xa], R29 ;  /* 0x00000a1d01007387 */ /* 0x0001e20000100600 */
[----:B------:R-:W-:-:S02]  /*09e0*/  MOV R245, R18 ;  /* 0x0000001200f57202 */ /* 0x000fc40000000f00 */
[----:B------:R-:W-:Y:S02]  /*09f0*/  CS2R R48, SRZ ;  /* 0x0000000000307805 */ /* 0x000fe4000001ff00 */
[----:B------:R-:W-:Y:S01]  /*0a00*/  MOV R243, R24 ;  /* 0x0000001800f37202 */ /* 0x000fe20000000f00 */
[----:B------:R-:W-:Y:S01]  /*0a10*/  STL.S16 [R1+0x8], R30 ;  /* 0x0000081e01007387 */ /* 0x000fe20000100600 */
[----:B------:R-:W-:Y:S02]  /*0a20*/  MOV R241, R2 ;  /* 0x0000000200f17202 */ /* 0x000fe40000000f00 */
[----:B------:R-:W-:Y:S02]  /*0a30*/  CS2R R50, SRZ ;  /* 0x0000000000327805 */ /* 0x000fe4000001ff00 */
[----:B------:R-:W-:Y:S01]  /*0a40*/  MOV R239, R8 ;  /* 0x0000000800ef7202 */ /* 0x000fe20000000f00 */
[----:B------:R1:W-:Y:S01]  /*0a50*/  STL.S16 [R1+0x6], R31 ;  /* 0x0000061f01007387 */ /* 0x0003e20000100600 */
[----:B------:R-:W-:-:S02]  /*0a60*/  MOV R237, R10 ;  /* 0x0000000a00ed7202 */ /* 0x000fc40000000f00 */
[----:B0-----:R-:W-:Y:S02]  /*0a70*/  CS2R R28, SRZ ;  /* 0x00000000001c7805 */ /* 0x001fe4000001ff00 */
[----:B------:R-:W-:Y:S01]  /*0a80*/  MOV R235, R12 ;  /* 0x0000000c00eb7202 */ /* 0x000fe20000000f00 */
[----:B------:R0:W-:Y:S01]  /*0a90*/  STL.S16 [R1+0x4], R32 ;  /* 0x0000042001007387 */ /* 0x0001e20000100600 */
[----:B------:R-:W-:Y:S02]  /*0aa0*/  MOV R233, R16 ;  /* 0x0000001000e97202 */ /* 0x000fe40000000f00 */
[----:B------:R-:W-:Y:S02]  /*0ab0*/  CS2R R52, SRZ ;  /* 0x0000000000347805 */ /* 0x000fe4000001ff00 */
[----:B------:R-:W-:Y:S01]  /*0ac0*/  MOV R231, R20 ;  /* 0x0000001400e77202 */ /* 0x000fe20000000f00 */
[----:B------:R0:W-:Y:S01]  /*0ad0*/  STL.S16 [R1+0x2], R33 ;  /* 0x0000022101007387 */ /* 0x0001e20000100600 */
[----:B------:R-:W-:-:S02]  /*0ae0*/  MOV R229, R22 ;  /* 0x0000001600e57202 */ /* 0x000fc40000000f00 */
[----:B-1----:R-:W-:Y:S02]  /*0af0*/  CS2R R30, SRZ ;  /* 0x00000000001e7805 */ /* 0x002fe4000001ff00 */
[----:B------:R-:W-:Y:S01]  /*0b00*/  MOV R227, R26 ;  /* 0x0000001a00e37202 */ /* 0x000fe20000000f00 */
[----:B------:R0:W-:Y:S01]  /*0b10*/  STL.S16 [R1], R34 ;  /* 0x0000002201007387 */ /* 0x0001e20000100600 */
        /* <DEDUP_REMOVED lines=62> */
[----:B------:R-:W-:Y:S02]  /*0f00*/  SHF.R.U32.HI R35, RZ, 0x10, R121 ;  /* 0x00000010ff237819 */ /* 0x000fe40000011679 */
[----:B------:R-:W-:-:S02]  /*0f10*/  CS2R R112, SRZ ;  /* 0x0000000000707805 */ /* 0x000fc4000001ff00 */
[----:B------:R-:W-:Y:S02]  /*0f20*/  SHF.R.U32.HI R15, RZ, 0x10, R15 ;  /* 0x00000010ff0f7819 */ /* 0x000fe4000001160f */
[----:B------:R-:W-:Y:S02]  /*0f30*/  CS2R R114, SRZ ;  /* 0x0000000000727805 */ /* 0x000fe4000001ff00 */
[----:B------:R-:W-:Y:S02]  /*0f40*/  SHF.R.U32.HI R19, RZ, 0x10, R19 ;  /* 0x00000010ff137819 */ /* 0x000fe40000011613 */
[----:B------:R-:W-:Y:S02]  /*0f50*/  CS2R R116, SRZ ;  /* 0x0000000000747805 */ /* 0x000fe4000001ff00 */
[----:B------:R-:W-:Y:S02]  /*0f60*/  SHF.R.U32.HI R25, RZ, 0x10, R25 ;  /* 0x00000010ff197819 */ /* 0x000fe40000011619 */
[----:B------:R-:W-:-:S02]  /*0f70*/  CS2R R118, SRZ ;  /* 0x0000000000767805 */ /* 0x000fc4000001ff00 */
        /* <DEDUP_REMOVED lines=8> */
[----:B------:R-:W-:Y:S02]  /*1000*/  PRMT R251, R36, 0x5410, R251 ;  /* 0x0000541024fb7816 */ /* 0x000fe400000000fb */
[----:B------:R-:W-:Y:S02]  /*1010*/  PRMT R250, R37, 0x5410, R250 ;  /* 0x0000541025fa7816 */ /* 0x000fe400000000fa */
[----:B------:R-:W-:Y:S02]  /*1020*/  CS2R R36, SRZ ;  /* 0x0000000000247805 */ /* 0x000fe4000001ff00 */
[----:B------:R-:W-:-:S02]  /*1030*/  PRMT R249, R38, 0x5410, R249 ;  /* 0x0000541026f97816 */ /* 0x000fc400000000f9 */
[----:B------:R-:W-:Y:S02]  /*1040*/  PRMT R248, R39, 0x5410, R248 ;  /* 0x0000541027f87816 */ /* 0x000fe400000000f8 */
[----:B------:R-:W-:Y:S02]  /*1050*/  CS2R R38, SRZ ;  /* 0x0000000000267805 */ /* 0x000fe4000001ff00 */
        /* <DEDUP_REMOVED lines=23> */
.L_x_16447:
[----:B------:R-:W0:Y:S08]  /*11d0*/  LDC.64 R2, c[0x0][0x3f8] ;  /* 0x0000fe00ff027b82 */ /* 0x000e300000000a00 */
[----:B-1234-:R-:W1:Y:S08]  /*11e0*/  LDC.64 R168, c[0x0][0x3c8] ;  /* 0x0000f200ffa87b82 */ /* 0x01ee700000000a00 */
[----:B------:R-:W2:Y:S01]  /*11f0*/  LDC.64 R170, c[0x0][0x3f0] ;  /* 0x0000fc00ffaa7b82 */ /* 0x000ea20000000a00 */
[----:B0-----:R-:W-:-:S05]  /*1200*/  IMAD.WIDE R2, R5, 0x4, R2 ;  /* 0x0000000405027825 */ /* 0x001fca00078e0202 */
[----:B------:R1:W3:Y:S02]  /*1210*/  LDG.E R4, desc[UR6][R2.64] ;  /* 0x0000000602047981 */ /* 0x0002e4000c1e1900 */
[----:B-1----:R-:W-:-:S04]  /*1220*/  IMAD.WIDE R2, R5, 0x4, R168 ;  /* 0x0000000405027825 */ /* 0x002fc800078e02a8 */
[----:B--2---:R-:W-:Y:S02]  /*1230*/  IMAD.WIDE R168, R5, 0x4, R170 ;  /* 0x0000000405a87825 */ /* 0x004fe400078e02aa */
[----:B-----5:R0:W5:Y:S04]  /*1240*/  LDG.E R3, desc[UR6][R2.64] ;  /* 0x0000000602037981 */ /* 0x020168000c1e1900 */
[----:B------:R0:W5:Y:S01]  /*1250*/  LDG.E R225, desc[UR6][R168.64] ;  /* 0x00000006a8e17981 */ /* 0x000162000c1e1900 */
[----:B------:R-:W-:Y:S01]  /*1260*/  BSSY.RECONVERGENT B1, `(.L_x_16261) ;  /* 0x00001d8000017945 */ /* 0x000fe20003800200 */
[----:B------:R-:W-:Y:S02]  /*1270*/  CS2R R204, SRZ ;  /* 0x0000000000cc7805 */ /* 0x000fe4000001ff00 */
[----:B---3--:R-:W-:-:S13]  /*1280*/  ISETP.GE.AND P1, PT, R4, 0x1, PT ;  /* 0x000000010400780c */ /* 0x008fda0003f26270 */
[----:B0-----:R-:W-:Y:S05]  /*1290*/  @!P1 BRA `(.L_x_16262) ;  /* 0x0000001800889947 */ /* 0x001fea0003800000 */
[----:B------:R-:W0:Y:S02]  /*12a0*/  LDC.64 R168, c[0x0][0x3c0] ;  /* 0x0000f000ffa87b82 */ /* 0x000e240000000a00 */
[----:B0-----:R-:W-:-:S05]  /*12b0*/  IMAD.WIDE R168, R5, 0x4, R168 ;  /* 0x0000000405a87825 */ /* 0x001fca00078e02a8 */
        /* <DEDUP_REMOVED lines=10> */
[----:B------:R-:W-:-:S02]  /*1360*/  CS2R R204, SRZ ;  /* 0x0000000000cc7805 */ /* 0x000fc4000001ff00 */
[----:B0-----:R-:W-:Y:S02]  /*1370*/  SHF.R.S32.HI R168, RZ, 0x1f, R224 ;  /* 0x0000001fffa87819 */ /* 0x001fe400000114e0 */
[----:B------:R-:W-:Y:S02]  /*1380*/  ISETP.GE.U32.AND P3, PT, R6, 0x60, PT ;  /* 0x000000600600780c */ /* 0x000fe40003f66070 */
[----:B------:R-:W-:Y:S02]  /*1390*/  LEA.HI R224, R168, R224, RZ, 0x2 ;  /* 0x000000e0a8e07211 */ /* 0x000fe400078f10ff */
[----:B------:R-:W-:Y:S02]  /*13a0*/  SHF.R.S32.HI R168, RZ, 0x1f, R203 ;  /* 0x0000001fffa87819 */ /* 0x000fe400000114cb */
[----:B------:R-:W-:Y:S02]  /*13b0*/  ISETP.GE.U32.AND P4, PT, R6, 0x80, PT ;  /* 0x000000800600780c */ /* 0x000fe40003f86070 */
[----:B------:R-:W-:-:S02]  /*13c0*/  LEA.HI R203, R168, R203, RZ, 0x2 ;  /* 0x000000cba8cb7211 */ /* 0x000fc400078f10ff */
[----:B------:R-:W-:Y:S02]  /*13d0*/  ISETP.GE.U32.AND P5, PT, R6, 0xa0, PT ;  /* 0x000000a00600780c */ /* 0x000fe40003fa6070 */
[----:B-1----:R-:W-:-:S04]  /*13e0*/  LOP3.LUT R223, R170, 0x1f, RZ, 0xc0, !PT ;  /* 0x0000001faadf7812 */ /* 0x002fc800078ec0ff */
[-C--:B------:R-:W-:Y:S02]  /*13f0*/  LEA.HI.SX32 R224, R224, R223.reuse, 0x1e ;  /* 0x000000dfe0e07211 */ /* 0x080fe400078ff2ff */
[----:B------:R-:W-:Y:S02]  /*1400*/  LEA.HI.SX32 R203, R203, R223, 0x1e ;  /* 0x000000dfcbcb7211 */ /* 0x000fe400078ff2ff */
[----:B------:R-:W-:Y:S02]  /*1410*/  MOV R202, R224 ;  /* 0x000000e000ca7202 */ /* 0x000fe40000000f00 */
[----:B--2---:R-:W-:Y:S02]  /*1420*/  FSEL R2, R2, RZ, !P6 ;  /* 0x000000ff02027208 */ /* 0x004fe40007000000 */
[----:B------:R-:W-:Y:S01]  /*1430*/  ISETP.GE.U32.AND P6, PT, R6, 0xc0, PT ;  /* 0x000000c00600780c */ /* 0x000fe20003fc6070 */
[----:B------:R-:W-:-:S12]  /*1440*/  @!P0 BRA `(.L_x_16264) ;  /* 0x0000000000c48947 */ /* 0x000fd80003800000 */
[----:B------:R-:W-:Y:S01]  /*1450*/  ISETP.NE.U32.AND P0, PT, RZ, UR10, PT ;  /* 0x0000000aff007c0c */ /* 0x000fe2000bf05070 */
[----:B------:R-:W0:Y:S01]  /*1460*/  LDC.64 R170, c[0x0][0x3a8] ;  /* 0x0000ea00ffaa7b82 */ /* 0x000e220000000a00 */
[----:B------:R-:W2:Y:S02]  /*1470*/  LDL.S16 R184, [R1+0x12] ;  /* 0x0000120001b87983 */ /* 0x000ea40000100600 */
[----:B------:R-:W-:Y:S02]  /*1480*/  ISETP.NE.AND.EX P0, PT, RZ, UR11, PT, P0 ;  /* 0x0000000bff007c0c */ /* 0x000fe4000bf05300 */
[----:B------:R-:W3:Y:S03]  /*1490*/  LDL.S16 R200, [R1+0x10] ;  /* 0x0000100001c87983 */ /* 0x000ee60000100600 */
[----:B------:R-:W1:Y:S01]  /*14a0*/  LDC.64 R172, c[0x0][0x428] ;  /* 0x00010a00ffac7b82 */ /* 0x000e620000000a00 */
[----:B------:R-:W4:Y:S04]  /*14b0*/  LDL.S16 R212, [R1+0xe] ;  /* 0x00000e0001d47983 */ /* 0x000f280000100600 */
[----:B------:R-:W4:Y:S03]  /*14c0*/  LDL.S16 R214, [R1+0xc] ;  /* 0x00000c0001d67983 */ /* 0x000f260000100600 */
[----:B------:R-:W0:Y:S02]  /*14d0*/  @P0 LDC.64 R168, c[0x0][0x438] ;  /* 0x00010e00ffa80b82 */ /* 0x000e240000000a00 */
[----:B0-----:R-:W-:-:S05]  /*14e0*/  @P0 IMAD.WIDE.U32 R168, R202, 0x10, R168 ;  /* 0x00000010caa80825 */ /* 0x001fca00078e00a8 */
[----:B------:R0:W5:Y:S01]  /*14f0*/  @P0 LDG.E.128 R120, desc[UR6][R168.64] ;  /* 0x00000006a8780981 */ /* 0x000162000c1e1d00 */
[----:B-1----:R-:W-:-:S06]  /*1500*/  IMAD.WIDE.U32 R172, R203, 0x10, R172 ;  /* 0x00000010cbac7825 */ /* 0x002fcc00078e00ac */
[----:B------:R-:W4:Y:S01]  /*1510*/  LDG.E.128 R172, desc[UR6][R172.64] ;  /* 0x00000006acac7981 */ /* 0x000f22000c1e1d00 */
[----:B0-----:R-:W-:-:S06]  /*1520*/  IMAD.WIDE.U32 R168, R202, 0x10, R170 ;  /* 0x00000010caa87825 */ /* 0x001fcc00078e00aa */
[----:B------:R-:W4:Y:S01]  /*1530*/  LDG.E.128 R168, desc[UR6][R168.64] ;  /* 0x00000006a8a87981 */ /* 0x000f22000c1e1d00 */
[----:B------:R-:W-:Y:S02]  /*1540*/  IADD3 R203, PT, PT, R203, 0x20, RZ ;  /* 0x00000020cbcb7810 */ /* 0x000fe40007ffe0ff */
[----:B------:R-:W-:Y:S01]  /*1550*/  IADD3 R202, PT, PT, R202, 0x20, RZ ;  /* 0x00000020caca7810 */ /* 0x000fe20007ffe0ff */
[----:B--2---:R-:W-:Y:S02]  /*1560*/  HADD2.F32 R181, -RZ, R184.H0_H0 ;  /* 0x200000b8ffb57230 */ /* 0x004fe40000004100 */
[----:B---3--:R-:W-:Y:S02]  /*1570*/  HADD2.F32 R183, -RZ, R200.H0_H0 ;  /* 0x200000c8ffb77230 */ /* 0x008fe40000004100 */
[----:B----4-:R-:W-:Y:S02]  /*1580*/  HADD2.F32 R200, -RZ, R212.H0_H0 ;  /* 0x200000d4ffc87230 */ /* 0x010fe40000004100 */
[----:B------:R-:W-:-:S02]  /*1590*/  HADD2.F32 R214, -RZ, R214.H0_H0 ;  /* 0x200000d6ffd67230 */ /* 0x000fc40000004100 */
[----:B------:R-:W-:Y:S01]  /*15a0*/  FMUL.FTZ R181, R172, R181 ;  /* 0x000000b5acb57220 */ /* 0x000fe20000410000 */
[----:B------:R-:W-:Y:S01]  /*15b0*/  FMUL.FTZ R183, R173, R183 ;  /* 0x000000b7adb77220 */ /* 0x000fe20000410000 */
[C---:B------:R-:W-:Y:S01]  /*15c0*/  FADD.FTZ R0, -R2.reuse, R168 ;  /* 0x000000a802007221 */ /* 0x040fe20000010100 */
[----:B------:R-:W-:-:S03]  /*15d0*/  FADD.FTZ R169, -R2, R169 ;  /* 0x000000a902a97221 */ /* 0x000fc60000010100 */
[C---:B-----5:R-:W-:Y:S01]  /*15e0*/  FMUL.FTZ R0, R3.reuse, R0 ;  /* 0x0000000003007220 */ /* 0x060fe20000410000 */
[C---:B------:R-:W-:Y:S01]  /*15f0*/  FMUL.FTZ R180, R3.reuse, R169 ;  /* 0x000000a903b47220 */ /* 0x040fe20000410000 */
[----:B------:R-:W-:Y:S01]  /*1600*/  FADD.FTZ R170, -R2, R170 ;  /* 0x000000aa02aa7221 */ /* 0x000fe20000010100 */
[----:B------:R-:W-:Y:S01]  /*1610*/  FADD.FTZ R205, RZ, R181 ;  /* 0x000000b5ffcd7221 */ /* 0x000fe20000010000 */
[----:B------:R-:W-:Y:S01]  /*1620*/  FFMA.FTZ R204, R0, R181, RZ ;  /* 0x000000b500cc7223 */ /* 0x000fe200000100ff */
        /* <DEDUP_REMOVED lines=19> */
.L_x_16264:
[----:B------:R-:W-:Y:S05]  /*1760*/  BSYNC.RECONVERGENT B2 ;  /* 0x0000000000027941 */ /* 0x000fea0003800200 */
.L_x_16263:
[----:B------:R-:W-:Y:S01]  /*1770*/  BSSY.RECONVERGENT B2, `(.L_x_16265) ;  /* 0x0000034000027945 */ /* 0x000fe20003800200 */
[----:B------:R-:W-:-:S03]  /*1780*/  ISETP.GE.U32.AND P0, PT, R6, 0xe0, PT ;  /* 0x000000e00600780c */ /* 0x000fc60003f06070 */
[----:B------:R-:W-:Y:S10]  /*1790*/  @!P2 BRA `(.L_x_16266) ;  /* 0x0000000000c4a947 */ /* 0x000ff40003800000 */
[----:B------:R-:W-:Y:S01]  /*17a0*/  ISETP.NE.U32.AND P2, PT, RZ, UR10, PT ;  /* 0x0000000aff007c0c */ /* 0x000fe2000bf45070 */
[----:B------:R-:W0:Y:S01]  /*17b0*/  LDC.64 R170, c[0x0][0x3a8] ;  /* 0x0000ea00ffaa7b82 */ /* 0x000e220000000a00 */
[----:B------:R-:W2:Y:S02]  /*17c0*/  LDL.S16 R186, [R1+0xa] ;  /* 0x00000a0001ba7983 */ /* 0x000ea40000100600 */
[----:B------:R-:W-:Y:S02]  /*17d0*/  ISETP.NE.AND.EX P2, PT, RZ, UR11, PT, P2 ;  /* 0x0000000bff007c0c */ /* 0x000fe4000bf45320 */
[----:B------:R-:W3:Y:S03]  /*17e0*/  LDL.S16 R211, [R1+0x8] ;  /* 0x0000080001d37983 */ /* 0x000ee60000100600 */
[----:B------:R-:W1:Y:S01]  /*17f0*/  LDC.64 R172, c[0x0][0x428] ;  /* 0x00010a00ffac7b82 */ /* 0x000e620000000a00 */
[----:B------:R-:W4:Y:S07]  /*1800*/  LDL.S16 R221, [R1+0x6] ;  /* 0x0000060001dd7983 */ /* 0x000f2e0000100600 */
[----:B------:R-:W0:Y:S02]  /*1810*/  @P2 LDC.64 R168, c[0x0][0x438] ;  /* 0x00010e00ffa82b82 */ /* 0x000e240000000a00 */
[----:B0-----:R-:W-:-:S05]  /*1820*/  @P2 IMAD.WIDE.U32 R168, R202, 0x10, R168 ;  /* 0x00000010caa82825 */ /* 0x001fca00078e00a8 */
[----:B------:R0:W5:Y:S01]  /*1830*/  @P2 LDG.E.128 R124, desc[UR6][R168.64] ;  /* 0x00000006a87c2981 */ /* 0x000162000c1e1d00 */
[----:B-1----:R-:W-:-:S06]  /*1840*/  IMAD.WIDE.U32 R172, R203, 0x10, R172 ;  /* 0x00000010cbac7825 */ /* 0x002fcc00078e00ac */
[----:B------:R-:W4:Y:S01]  /*1850*/  LDG.E.128 R172, desc[UR6][R172.64] ;  /* 0x00000006acac7981 */ /* 0x000f22000c1e1d00 */
[----:B0-----:R-:W-:-:S06]  /*1860*/  IMAD.WIDE.U32 R168, R202, 0x10, R170 ;  /* 0x00000010caa87825 */ /* 0x001fcc00078e00aa */
[----:B------:R-:W2:Y:S02]  /*1870*/  LDG.E.128 R168, desc[UR6][R168.64] ;  /* 0x00000006a8a87981 */ /* 0x000ea4000c1e1d00 */
[C---:B--2---:R-:W-:Y:S02]  /*1880*/  FADD.FTZ R17, -R2.reuse, R168 ;  /* 0x000000a802117221 */ /* 0x044fe40000010100 */
[----:B------:R-:W2:Y:S01]  /*1890*/  LDL.S16 R168, [R1+0x4] ;  /* 0x0000040001a87983 */ /* 0x000ea20000100600 */
[----:B------:R-:W-:Y:S02]  /*18a0*/  HADD2.F32 R206, -RZ, R186.H0_H0 ;  /* 0x200000baffce7230 */ /* 0x000fe40000004100 */
[----:B-----5:R-:W-:Y:S01]  /*18b0*/  FMUL.FTZ R17, R3, R17 ;  /* 0x0000001103117220 */ /* 0x020fe20000410000 */
[----:B---3--:R-:W-:Y:S02]  /*18c0*/  HADD2.F32 R178, -RZ, R211.H0_H0 ;  /* 0x200000d3ffb27230 */ /* 0x008fe40000004100 */
[----:B------:R-:W-:Y:S01]  /*18d0*/  FADD.FTZ R169, -R2, R169 ;  /* 0x000000a902a97221 */ /* 0x000fe20000010100 */
[----:B----4-:R-:W-:Y:S01]  /*18e0*/  FMUL.FTZ R206, R172, R206 ;  /* 0x000000ceacce7220 */ /* 0x010fe20000410000 */
[----:B------:R-:W-:-:S02]  /*18f0*/  HADD2.F32 R186, -RZ, R221.H0_H0 ;  /* 0x200000ddffba7230 */ /* 0x000fc40000004100 */
[----:B------:R-:W-:Y:S01]  /*1900*/  FMUL.FTZ R179, R3, R169 ;  /* 0x000000a903b37220 */ /* 0x000fe20000410000 */
[----:B------:R-:W-:Y:S01]  /*1910*/  FMUL.FTZ R178, R173, R178 ;  /* 0x000000b2adb27220 */ /* 0x000fe20000410000 */
[----:B------:R-:W-:Y:S01]  /*1920*/  FADD.FTZ R170, -R2, R170 ;  /* 0x000000aa02aa7221 */ /* 0x000fe20000010100 */
[----:B------:R-:W-:Y:S01]  /*1930*/  FADD.FTZ R205, R205, R206 ;  /* 0x000000cecdcd7221 */ /* 0x000fe20000010000 */
[----:B------:R-:W-:Y:S01]  /*1940*/  FFMA.FTZ R204, R17, R206, R204 ;  /* 0x000000ce11cc7223 */ /* 0x000fe200000100cc */
[----:B------:R-:W-:Y:S01]  /*1950*/  FMUL.FTZ R186, R174, R186 ;  /* 0x000000baaeba7220 */ /* 0x000fe20000410000 */
[----:B------:R-:W-:Y:S01]  /*1960*/  FMUL.FTZ R185, R3, R170 ;  /* 0x000000aa03b97220 */ /* 0x000fe20000410000 */
        /* <DEDUP_REMOVED lines=14> */
[----:B------:R-:W-:-:S02]  /*1a50*/  IADD3 R203, PT, PT, R203, 0x20, RZ ;  /* 0x00000020cbcb7810 */ /* 0x000fc40007ffe0ff */
[----:B------:R-:W-:Y:S01]  /*1a60*/  IADD3 R202, PT, PT, R202, 0x20, RZ ;  /* 0x00000020caca7810 */ /* 0x000fe20007ffe0ff */
[----:B--2---:R-:W-:-:S05]  /*1a70*/  HADD2.F32 R221, -RZ, R168.H0_H0 ;  /* 0x200000a8ffdd7230 */ /* 0x004fca0000004100 */
[----:B------:R-:W-:-:S04]  /*1a80*/  FMUL.FTZ R221, R175, R221 ;  /* 0x000000ddafdd7220 */ /* 0x000fc80000410000 */
[----:B------:R-:W-:Y:S01]  /*1a90*/  FADD.FTZ R205, R205, R221 ;  /* 0x000000ddcdcd7221 */ /* 0x000fe20000010000 */
[----:B------:R-:W-:-:S07]  /*1aa0*/  FFMA.FTZ R204, R211, R221, R204 ;  /* 0x000000ddd3cc7223 */ /* 0x000fce00000100cc */
.L_x_16266:
[----:B------:R-:W-:Y:S05]  /*1ab0*/  BSYNC.RECONVERGENT B2 ;  /* 0x0000000000027941 */ /* 0x000fea0003800200 */
.L_x_16265:
[----:B------:R-:W-:Y:S01]  /*1ac0*/  BSSY.RECONVERGENT B2, `(.L_x_16267) ;  /* 0x0000032000027945 */ /* 0x000fe20003800200 */
[----:B------:R-:W-:-:S03]  /*1ad0*/  ISETP.GE.U32.AND P2, PT, R6, 0x100, PT ;  /* 0x000001000600780c */ /* 0x000fc60003f46070 */
[----:B------:R-:W-:Y:S10]  /*1ae0*/  @!P3 BRA `(.L_x_16268) ;  /* 0x0000000000bcb947 */ /* 0x000ff40003800000 */
[----:B------:R-:W-:Y:S01]  /*1af0*/  ISETP.NE.U32.AND P3, PT, RZ, UR10, PT ;  /* 0x0000000aff007c0c */ /* 0x000fe2000bf65070 */
[----:B------:R-:W0:Y:S01]  /*1b00*/  LDC.64 R170, c[0x0][0x3a8] ;  /* 0x0000ea00ffaa7b82 */ /* 0x000e220000000a00 */
[----:B------:R-:W2:Y:S02]  /*1b10*/  LDL.S16 R210, [R1+0x2] ;  /* 0x0000020001d27983 */ /* 0x000ea40000100600 */
[----:B------:R-:W-:Y:S02]  /*1b20*/  ISETP.NE.AND.EX P3, PT, RZ, UR11, PT, P3 ;  /* 0x0000000bff007c0c */ /* 0x000fe4000bf65330 */
[----:B------:R-:W3:Y:S03]  /*1b30*/  LDL.S16 R220, [R1] ;  /* 0x0000000001dc7983 */ /* 0x000ee60000100600 */
[----:B------:R-:W1:Y:S08]  /*1b40*/  LDC.64 R172, c[0x0][0x428] ;  /* 0x00010a00ffac7b82 */ /* 0x000e700000000a00 */
[----:B------:R-:W4:Y:S02]  /*1b50*/  @P3 LDC.64 R168, c[0x0][0x438] ;  /* 0x00010e00ffa83b82 */ /* 0x000f240000000a00 */
[----:B----4-:R-:W-:-:S05]  /*1b60*/  @P3 IMAD.WIDE.U32 R168, R202, 0x10, R168 ;  /* 0x00000010caa83825 */ /* 0x010fca00078e00a8 */
[----:B------:R0:W5:Y:S01]  /*1b70*/  @P3 LDG.E.128 R136, desc[UR6][R168.64] ;  /* 0x00000006a8883981 */ /* 0x000162000c1e1d00 */
[----:B-1----:R-:W-:-:S06]  /*1b80*/  IMAD.WIDE.U32 R172, R203, 0x10, R172 ;  /* 0x00000010cbac7825 */ /* 0x002fcc00078e00ac */
[----:B------:R-:W4:Y:S01]  /*1b90*/  LDG.E.128 R172, desc[UR6][R172.64] ;  /* 0x00000006acac7981 */ /* 0x000f22000c1e1d00 */
[----:B0-----:R-:W-:-:S06]  /*1ba0*/  IMAD.WIDE.U32 R168, R202, 0x10, R170 ;  /* 0x00000010caa87825 */ /* 0x001fcc00078e00aa */
[----:B------:R-:W4:Y:S01]  /*1bb0*/  LDG.E.128 R168, desc[UR6][R168.64] ;  /* 0x00000006a8a87981 */ /* 0x000f22000c1e1d00 */
[----:B------:R-:W-:Y:S01]  /*1bc0*/  HADD2.F32 R188, -RZ, R252.H1_H1 ;  /* 0x300000fcffbc7230 */ /* 0x000fe20000004100 */
[----:B------:R-:W-:Y:S02]  /*1bd0*/  IADD3 R203, PT, PT, R203, 0x20, RZ ;  /* 0x00000020cbcb7810 */ /* 0x000fe40007ffe0ff */
[----:B------:R-:W-:Y:S01]  /*1be0*/  IADD3 R202, PT, PT, R202, 0x20, RZ ;  /* 0x00000020caca7810 */ /* 0x000fe20007ffe0ff */
[----:B--2---:R-:W-:Y:S02]  /*1bf0*/  HADD2.F32 R15, -RZ, R210.H0_H0 ;  /* 0x200000d2ff0f7230 */ /* 0x004fe40000004100 */
[----:B---3--:R-:W-:Y:S02]  /*1c00*/  HADD2.F32 R176, -RZ, R220.H0_H0 ;  /* 0x200000dcffb07230 */ /* 0x008fe40000004100 */
[----:B------:R-:W-:Y:S02]  /*1c10*/  HADD2.F32 R220, -RZ, R252.H0_H0 ;  /* 0x200000fcffdc7230 */ /* 0x000fe40000004100 */
[----:B----4-:R-:W-:Y:S01]  /*1c20*/  FMUL.FTZ R15, R172, R15 ;  /* 0x0000000fac0f7220 */ /* 0x010fe20000410000 */
[----:B------:R-:W-:Y:S01]  /*1c30*/  FMUL.FTZ R176, R173, R176 ;  /* 0x000000b0adb07220 */ /* 0x000fe20000410000 */
[C---:B------:R-:W-:Y:S01]  /*1c40*/  FADD.FTZ R16, -R2.reuse, R168 ;  /* 0x000000a802107221 */ /* 0x040fe20000010100 */
[----:B------:R-:W-:-:S03]  /*1c50*/  FADD.FTZ R169, -R2, R169 ;  /* 0x000000a902a97221 */ /* 0x000fc60000010100 */
[C---:B-----5:R-:W-:Y:S01]  /*1c60*/  FMUL.FTZ R16, R3.reuse, R16 ;  /* 0x0000001003107220 */ /* 0x060fe20000410000 */
        /* <DEDUP_REMOVED lines=22> */
[----:B------:R-:W-:-:S07]  /*1dd0*/  FFMA.FTZ R204, R210, R220, R204 ;  /* 0x000000dcd2cc7223 */ /* 0x000fce00000100cc */
.L_x_16268:
[----:B------:R-:W-:Y:S05]  /*1de0*/  BSYNC.RECONVERGENT B2 ;  /* 0x0000000000027941 */ /* 0x000fea0003800200 */
.L_x_16267:
[----:B------:R-:W-:Y:S04]  /*1df0*/  BSSY.RECONVERGENT B2, `(.L_x_16269) ;  /* 0x000002f000027945 */ /* 0x000fe80003800200 */
[----:B------:R-:W-:Y:S05]  /*1e00*/  @!P4 BRA `(.L_x_16270) ;  /* 0x0000000000b4c947 */ /* 0x000fea0003800000 */
[----:B------:R-:W-:Y:S01]  /*1e10*/  ISETP.NE.U32.AND P3, PT, RZ, UR10, PT ;  /* 0x0000000aff007c0c */ /* 0x000fe2000bf65070 */
[----:B------:R-:W0:Y:S03]  /*1e20*/  LDC.64 R26, c[0x0][0x3a8] ;  /* 0x0000ea00ff1a7b82 */ /* 0x000e260000000a00 */
[----:B------:R-:W-:-:S05]  /*1e30*/  ISETP.NE.AND.EX P3, PT, RZ, UR11, PT, P3 ;  /* 0x0000000bff007c0c */ /* 0x000fca000bf65330 */
[----:B------:R-:W1:Y:S08]  /*1e40*/  LDC.64 R168, c[0x0][0x428] ;  /* 0x00010a00ffa87b82 */ /* 0x000e700000000a00 */
[----:B------:R-:W2:Y:S02]  /*1e50*/  @P3 LDC.64 R24, c[0x0][0x438] ;  /* 0x00010e00ff183b82 */ /* 0x000ea40000000a00 */
[----:B--2---:R-:W-:-:S05]  /*1e60*/  @P3 IMAD.WIDE.U32 R24, R202, 0x10, R24 ;  /* 0x00000010ca183825 */ /* 0x004fca00078e0018 */
[----:B------:R0:W5:Y:S01]  /*1e70*/  @P3 LDG.E.128 R140, desc[UR6][R24.64] ;  /* 0x00000006188c3981 */ /* 0x000162000c1e1d00 */
[----:B-1----:R-:W-:-:S06]  /*1e80*/  IMAD.WIDE.U32 R168, R203, 0x10, R168 ;  /* 0x00000010cba87825 */ /* 0x002fcc00078e00a8 */
[----:B------:R-:W2:Y:S01]  /*1e90*/  LDG.E.128 R168, desc[UR6][R168.64] ;  /* 0x00000006a8a87981 */ /* 0x000ea2000c1e1d00 */
[----:B0-----:R-:W-:-:S06]  /*1ea0*/  IMAD.WIDE.U32 R24, R202, 0x10, R26 ;  /* 0x00000010ca187825 */ /* 0x001fcc00078e001a */
[----:B------:R-:W3:Y:S01]  /*1eb0*/  LDG.E.128 R24, desc[UR6][R24.64] ;  /* 0x0000000618187981 */ /* 0x000ee2000c1e1d00 */
[--C-:B------:R-:W-:Y:S02]  /*1ec0*/  HADD2.F32 R13, -RZ, R251.reuse.H1_H1 ;  /* 0x300000fbff0d7230 */ /* 0x100fe40000004100 */
[--C-:B------:R-:W-:Y:S02]  /*1ed0*/  HADD2.F32 R189, -RZ, R250.reuse.H1_H1 ;  /* 0x300000faffbd7230 */ /* 0x100fe40000004100 */
[----:B------:R-:W-:Y:S01]  /*1ee0*/  HADD2.F32 R219, -RZ, R250.H0_H0 ;  /* 0x200000faffdb7230 */ /* 0x000fe20000004100 */
[----:B------:R-:W-:Y:S02]  /*1ef0*/  IADD3 R203, PT, PT, R203, 0x20, RZ ;  /* 0x00000020cbcb7810 */ /* 0x000fe40007ffe0ff */
[----:B------:R-:W-:Y:S01]  /*1f00*/  IADD3 R202, PT, PT, R202, 0x20, RZ ;  /* 0x00000020caca7810 */ /* 0x000fe20007ffe0ff */
[----:B--2---:R-:W-:Y:S01]  /*1f10*/  FMUL.FTZ R13, R168, R13 ;  /* 0x0000000da80d7220 */ /* 0x004fe20000410000 */
[----:B---3--:R-:W-:Y:S01]  /*1f20*/  FADD.FTZ R14, -R2, R24 ;  /* 0x00000018020e7221 */ /* 0x008fe20000010100 */
[----:B------:R-:W-:-:S02]  /*1f30*/  HADD2.F32 R24, -RZ, R251.H0_H0 ;  /* 0x200000fbff187230 */ /* 0x000fc40000004100 */
[C---:B------:R-:W-:Y:S01]  /*1f40*/  FADD.FTZ R25, -R2.reuse, R25 ;  /* 0x0000001902197221 */ /* 0x040fe20000010100 */
[C---:B-----5:R-:W-:Y:S01]  /*1f50*/  FMUL.FTZ R14, R3.reuse, R14 ;  /* 0x0000000e030e7220 */ /* 0x060fe20000410000 */
[----:B------:R-:W-:Y:S02]  /*1f60*/  FADD.FTZ R26, -R2, R26 ;  /* 0x0000001a021a7221 */ /* 0x000fe40000010100 */
[----:B------:R-:W-:Y:S01]  /*1f70*/  FMUL.FTZ R25, R3, R25 ;  /* 0x0000001903197220 */ /* 0x000fe20000410000 */
[----:B------:R-:W-:Y:S01]  /*1f80*/  FMUL.FTZ R24, R169, R24 ;  /* 0x00000018a9187220 */ /* 0x000fe20000410000 */
        /* <DEDUP_REMOVED lines=21> */
.L_x_16270:
[----:B------:R-:W-:Y:S05]  /*20e0*/  BSYNC.RECONVERGENT B2 ;  /* 0x0000000000027941 */ /* 0x000fea0003800200 */
.L_x_16269:
        /* <DEDUP_REMOVED lines=11> */
[----:B------:R-:W-:Y:S02]  /*21a0*/  HADD2.F32 R11, -RZ, R249.H1_H1 ;  /* 0x300000f9ff0b7230 */ /* 0x000fe40000004100 */
[----:B--2---:R-:W-:-:S05]  /*21b0*/  @P3 IMAD.WIDE.U32 R22, R202, 0x10, R22 ;  /* 0x00000010ca163825 */ /* 0x004fca00078e0016 */
[----:B------:R0:W5:Y:S01]  /*21c0*/  @P3 LDG.E.128 R144, desc[UR6][R22.64] ;  /* 0x0000000616903981 */ /* 0x000162000c1e1d00 */
[--C-:B------:R-:W-:Y:S02]  /*21d0*/  HADD2.F32 R191, -RZ, R248.reuse.H1_H1 ;  /* 0x300000f8ffbf7230 */ /* 0x100fe40000004100 */
[----:B0-----:R-:W-:Y:S02]  /*21e0*/  HADD2.F32 R22, -RZ, R249.H0_H0 ;  /* 0x200000f9ff167230 */ /* 0x001fe40000004100 */
[----:B------:R-:W-:Y:S01]  /*21f0*/  HADD2.F32 R218, -RZ, R248.H0_H0 ;  /* 0x200000f8ffda7230 */ /* 0x000fe20000004100 */
[----:B------:R-:W-:Y:S02]  /*2200*/  IADD3 R203, PT, PT, R203, 0x20, RZ ;  /* 0x00000020cbcb7810 */ /* 0x000fe40007ffe0ff */
[----:B------:R-:W-:Y:S01]  /*2210*/  IADD3 R202, PT, PT, R202, 0x20, RZ ;  /* 0x00000020caca7810 */ /* 0x000fe20007ffe0ff */
[C---:B---3--:R-:W-:Y:S01]  /*2220*/  FADD.FTZ R12, -R2.reuse, R168 ;  /* 0x000000a8020c7221 */ /* 0x048fe20000010100 */
[----:B------:R-:W-:-:S03]  /*2230*/  FADD.FTZ R23, -R2, R169 ;  /* 0x000000a902177221 */ /* 0x000fc60000010100 */
[C---:B-----5:R-:W-:Y:S01]  /*2240*/  FMUL.FTZ R12, R3.reuse, R12 ;  /* 0x0000000c030c7220 */ /* 0x060fe20000410000 */
[----:B----4-:R-:W-:Y:S01]  /*2250*/  FMUL.FTZ R11, R172, R11 ;  /* 0x0000000bac0b7220 */ /* 0x010fe20000410000 */
        /* <DEDUP_REMOVED lines=24> */
.L_x_16272:
[----:B------:R-:W-:Y:S05]  /*23e0*/  BSYNC.RECONVERGENT B2 ;  /* 0x0000000000027941 */ /* 0x000fea0003800200 */
.L_x_16271:
        /* <DEDUP_REMOVED lines=47> */
.L_x_16274:
[----:B------:R-:W-:Y:S05]  /*26e0*/  BSYNC.RECONVERGENT B2 ;  /* 0x0000000000027941 */ /* 0x000fea0003800200 */
.L_x_16273:
        /* <DEDUP_REMOVED lines=47> */
.L_x_16276:
[----:B------:R-:W-:Y:S05]  /*29e0*/  BSYNC.RECONVERGENT B2 ;  /* 0x0000000000027941 */ /* 0x000fea0003800200 */
.L_x_16275:
[----:B------:R-:W-:Y:S05]  /*29f0*/  @!P2 BRA `(.L_x_16277) ;  /* 0x000000040078a947 */ /* 0x000fea0003800000 */
[----:B------:R-:W-:Y:S01]  /*2a00*/  ISETP.NE.U32.AND P0, PT, RZ, UR10, PT ;  /* 0x0000000aff007c0c */ /* 0x000fe2000bf05070 */
[----:B------:R-:W0:Y:S03]  /*2a10*/  LDC.64 R168, c[0x0][0x3a8] ;  /* 0x0000ea00ffa87b82 */ /* 0x000e260000000a00 */
[----:B------:R-:W-:-:S05]  /*2a20*/  ISETP.NE.AND.EX P0, PT, RZ, UR11, PT, P0 ;  /* 0x0000000bff007c0c */ /* 0x000fca000bf05300 */
[----:B------:R-:W1:Y:S08]  /*2a30*/  LDC.64 R172, c[0x0][0x428] ;  /* 0x00010a00ffac7b82 */ /* 0x000e700000000a00 */
[----:B------:R-:W2:Y:S01]  /*2a40*/  @P0 LDC.64 R170, c[0x0][0x438] ;  /* 0x00010e00ffaa0b82 */ /* 0x000ea20000000a00 */
[----:B0-----:R-:W-:-:S04]  /*2a50*/  IMAD.WIDE.U32 R168, R202, 0x10, R168 ;  /* 0x00000010caa87825 */ /* 0x001fc800078e00a8 */
[----:B-1----:R-:W-:-:S06]  /*2a60*/  IMAD.WIDE.U32 R172, R203, 0x10, R172 ;  /* 0x00000010cbac7825 */ /* 0x002fcc00078e00ac */
[----:B------:R-:W3:Y:S01]  /*2a70*/  LDG.E.128 R172, desc[UR6][R172.64] ;  /* 0x00000006acac7981 */ /* 0x000ee2000c1e1d00 */
[----:B--2---:R-:W-:-:S05]  /*2a80*/  @P0 IMAD.WIDE.U32 R170, R202, 0x10, R170 ;  /* 0x00000010caaa0825 */ /* 0x004fca00078e00aa */
[----:B------:R0:W5:Y:S04]  /*2a90*/  @P0 LDG.E.128 R156, desc[UR6][R170.64] ;  /* 0x00000006aa9c0981 */ /* 0x000168000c1e1d00 */
[----:B------:R-:W2:Y:S01]  /*2aa0*/  LDG.E.128 R168, desc[UR6][R168.64] ;  /* 0x00000006a8a87981 */ /* 0x000ea2000c1e1d00 */
[--C-:B------:R-:W-:Y:S02]  /*2ab0*/  HADD2.F32 R196, -RZ, R243.reuse.H1_H1 ;  /* 0x300000f3ffc47230 */ /* 0x100fe40000004100 */
[----:B------:R-:W-:Y:S02]  /*2ac0*/  HADD2.F32 R198, -RZ, R243.H0_H0 ;  /* 0x200000f3ffc67230 */ /* 0x000fe40000004100 */
[--C-:B------:R-:W-:Y:S02]  /*2ad0*/  HADD2.F32 R201, -RZ, R242.reuse.H1_H1 ;  /* 0x300000f2ffc97230 */ /* 0x100fe40000004100 */
[----:B------:R-:W-:-:S02]  /*2ae0*/  HADD2.F32 R213, -RZ, R242.H0_H0 ;  /* 0x200000f2ffd57230 */ /* 0x000fc40000004100 */
[----:B---3--:R-:W-:Y:S01]  /*2af0*/  FMUL.FTZ R196, R172, R196 ;  /* 0x000000c4acc47220 */ /* 0x008fe20000410000 */
[----:B------:R-:W-:Y:S01]  /*2b00*/  FMUL.FTZ R198, R173, R198 ;  /* 0x000000c6adc67220 */ /* 0x000fe20000410000 */
[----:B------:R-:W-:Y:S01]  /*2b10*/  FMUL.FTZ R201, R174, R201 ;  /* 0x000000c9aec97220 */ /* 0x000fe20000410000 */
[C---:B--2---:R-:W-:Y:S01]  /*2b20*/  FADD.FTZ R168, -R2.reuse, R168 ;  /* 0x000000a802a87221 */ /* 0x044fe20000010100 */
[----:B------:R-:W-:-:S03]  /*2b30*/  FADD.FTZ R169, -R2, R169 ;  /* 0x000000a902a97221 */ /* 0x000fc60000010100 */
[C---:B-----5:R-:W-:Y:S01]  /*2b40*/  FMUL.FTZ R182, R3.reuse, R168 ;  /* 0x000000a803b67220 */ /* 0x060fe20000410000 */
[C---:B0-----:R-:W-:Y:S01]  /*2b50*/  FADD.FTZ R170, -R2.reuse, R170 ;  /* 0x000000aa02aa7221 */ /* 0x041fe20000010100 */
[----:B------:R-:W-:Y:S01]  /*2b60*/  FADD.FTZ R171, -R2, R171 ;  /* 0x000000ab02ab7221 */ /* 0x000fe20000010100 */
        /* <DEDUP_REMOVED lines=21> */
.L_x_16262:
        /* <DEDUP_REMOVED lines=10> */
[----:B------:R-:W-:Y:S02]  /*2d60*/  ISETP.GE.U32.AND P0, PT, R6, 0x20, PT ;  /* 0x000000200600780c */ /* 0x000fe40003f06070 */
[----:B------:R-:W-:-:S11]  /*2d70*/  MOV R2, R224 ;  /* 0x000000e000027202 */ /* 0x000fd60000000f00 */
[----:B------:R-:W0:Y:S01]  /*2d80*/  @P0 LDC.64 R168, c[0x0][0x438] ;  /* 0x00010e00ffa80b82 */ /* 0x000e220000000a00 */
[----:B------:R-:W-:Y:S01]  /*2d90*/  ISETP.GE.U32.AND P2, PT, R6, 0x40, PT ;  /* 0x000000400600780c */ /* 0x000fe20003f46070 */
[----:B0-----:R-:W-:-:S05]  /*2da0*/  @P0 IMAD.WIDE.U32 R168, R2, 0x10, R168 ;  /* 0x0000001002a80825 */ /* 0x001fca00078e00a8 */
[----:B------:R0:W5:Y:S01]  /*2db0*/  @P0 LDG.E.128 R120, desc[UR6][R168.64] ;  /* 0x00000006a8780981 */ /* 0x000162000c1e1d00 */
[----:B------:R-:W-:-:S06]  /*2dc0*/  @P0 IADD3 R2, PT, PT, R2, 0x20, RZ ;  /* 0x0000002002020810 */ /* 0x000fcc0007ffe0ff */
[----:B0-----:R-:W0:Y:S01]  /*2dd0*/  @P2 LDC.64 R168, c[0x0][0x438] ;  /* 0x00010e00ffa82b82 */ /* 0x001e220000000a00 */
        /* <DEDUP_REMOVED lines=29> */
[----:B0-----:R-:W0:Y:S02]  /*2fb0*/  @P2 LDC.64 R168, c[0x0][0x438] ;  /* 0x00010e00ffa82b82 */ /* 0x001e240000000a00 */
[----:B0-----:R-:W-:-:S05]  /*2fc0*/  @P2 IMAD.WIDE.U32 R168, R2, 0x10, R168 ;  /* 0x0000001002a82825 */ /* 0x001fca00078e00a8 */
[----:B------:R0:W5:Y:S02]  /*2fd0*/  @P2 LDG.E.128 R156, desc[UR6][R168.64] ;  /* 0x00000006a89c2981 */ /* 0x000164000c1e1d00 */
.L_x_16277:
[----:B------:R-:W-:Y:S05]  /*2fe0*/  BSYNC.RECONVERGENT B1 ;  /* 0x0000000000017941 */ /* 0x000fea0003800200 */
.L_x_16261:
        /* <DEDUP_REMOVED lines=21> */
.L_x_16473:
[----:B0-----:R-:W-:Y:S01]  /*3140*/  @P2 IADD3 R168, PT, PT, R225, -0x1, RZ ;  /* 0xffffffffe1a82810 */ /* 0x001fe20007ffe0ff */
[----:B--2---:R-:W-:Y:S01]  /*3150*/  FADD.FTZ R174, R172, R174 ;  /* 0x000000aeacae7221 */ /* 0x004fe20000010000 */
[----:B------:R-:W-:Y:S01]  /*3160*/  ISETP.GE.U32.AND P3, PT, R6, 0x20, PT ;  /* 0x000000200600780c */ /* 0x000fe20003f66070 */
[----:B------:R-:W-:Y:S02]  /*3170*/  HFMA2 R170, -RZ, RZ, 0, 0 ;  /* 0x00000000ffaa7431 */ /* 0x000fe400000001ff */
[----:B-1-3--:R-:W-:Y:S01]  /*3180*/  FADD.FTZ R171, R171, R2 ;  /* 0x00000002abab7221 */ /* 0x00afe20000010000 */
[----:B------:R-:W-:Y:S02]  /*3190*/  @P2 IMAD R168, R168, R222, RZ ;  /* 0x000000dea8a82224 */ /* 0x000fe400078e02ff */
[----:B------:R-:W-:Y:S01]  /*31a0*/  FMUL.FTZ R2, R174, UR9 ;  /* 0x00000009ae027c20 */ /* 0x000fe20008410000 */
[----:B------:R-:W-:Y:S01]  /*31b0*/  ISETP.NE.AND P0, PT, RZ, UR8, PT ;  /* 0x00000008ff007c0c */ /* 0x000fe2000bf05270 */
[----:B------:R-:W-:Y:S01]  /*31c0*/  BSSY.RECONVERGENT B1, `(.L_x_16279) ;  /* 0x00000d9000017945 */ /* 0x000fe20003800200 */
[----:B------:R-:W-:Y:S01]  /*31d0*/  FMUL.FTZ R171, R171, UR9 ;  /* 0x00000009abab7c20 */ /* 0x000fe20008410000 */
[----:B------:R-:W-:-:S02]  /*31e0*/  @P2 SHF.R.S32.HI R169, RZ, 0x1f, R168 ;  /* 0x0000001fffa92819 */ /* 0x000fc400000114a8 */
[----:B------:R-:W-:Y:S02]  /*31f0*/  FSEL R2, R2, RZ, !P0 ;  /* 0x000000ff02027208 */ /* 0x000fe40004000000 */
[----:B------:R-:W-:-:S04]  /*3200*/  @P2 LEA.HI R169, R169, R168, RZ, 0x2 ;  /* 0x000000a8a9a92211 */ /* 0x000fc800078f10ff */
[----:B------:R-:W-:Y:S01]  /*3210*/  @P2 LEA.HI.SX32 R170, R169, R223, 0x1e ;  /* 0x000000dfa9aa2211 */ /* 0x000fe200078ff2ff */
[----:B------:R-:W-:Y:S06]  /*3220*/  @!P3 BRA `(.L_x_16280) ;  /* 0x0000000c0048b947 */ /* 0x000fec0003800000 */
[----:B------:R-:W-:Y:S04]  /*3230*/  BSSY.RECONVERGENT B2, `(.L_x_16281) ;  /* 0x0000005000027945 */ /* 0x000fe80003800200 */
[----:B------:R-:W-:Y:S05]  /*3240*/  @!P2 BRA `(.L_x_16282) ;  /* 0x00000000000ca947 */ /* 0x000fea0003800000 */
[----:B------:R-:W0:Y:S02]  /*3250*/  LDC.64 R160, c[0x0][0x390] ;  /* 0x0000e400ffa07b82 */ /* 0x000e240000000a00 */
[----:B0-----:R-:W-:-:S06]  /*3260*/  IMAD.WIDE.U32 R160, R170, 0x10, R160 ;  /* 0x00000010aaa07825 */ /* 0x001fcc00078e00a0 */
[----:B------:R-:W5:Y:S02]  /*3270*/  LDG.E.128 R160, desc[UR6][R160.64] ;  /* 0x00000006a0a07981 */ /* 0x000f64000c1e1d00 */
.L_x_16282:
[----:B------:R-:W-:Y:S05]  /*3280*/  BSYNC.RECONVERGENT B2 ;  /* 0x0000000000027941 */ /* 0x000fea0003800200 */
.L_x_16281:
        /* <DEDUP_REMOVED lines=18> */
[----:B-----5:R-:W-:Y:S01]  /*33b0*/  FFMA.FTZ R88, R160, R164, R88 ;  /* 0x000000a4a0587223 */ /* 0x020fe20000010058 */
[----:B------:R-:W-:-:S07]  /*33c0*/  FMUL.FTZ R164, R164, R172 ;  /* 0x000000aca4a47220 */ /* 0x000fce0000410000 */
.L_x_16287:
[----:B------:R-:W-:Y:S05]  /*33d0*/  BSYNC.RECONVERGENT B3 ;  /* 0x0000000000037941 */ /* 0x000fea0003800200 */
.L_x_16286:
        /* <DEDUP_REMOVED lines=9> */
[----:B-----5:R-:W-:Y:S01]  /*3470*/  FFMA.FTZ R89, R161, R165, R89 ;  /* 0x000000a5a1597223 */ /* 0x020fe20000010059 */
[----:B------:R-:W-:-:S07]  /*3480*/  FMUL.FTZ R165, R165, R172 ;  /* 0x000000aca5a57220 */ /* 0x000fce0000410000 */
.L_x_16289:
[----:B------:R-:W-:Y:S05]  /*3490*/  BSYNC.RECONVERGENT B3 ;  /* 0x0000000000037941 */ /* 0x000fea0003800200 */
.L_x_16288:
        /* <DEDUP_REMOVED lines=11> */
.L_x_16291:
[----:B------:R-:W-:Y:S05]  /*3550*/  BSYNC.RECONVERGENT B3 ;  /* 0x0000000000037941 */ /* 0x000fea0003800200 */
.L_x_16290:
        /* <DEDUP_REMOVED lines=9> */
[----:B------:R-:W-:Y:S01]  /*35f0*/  FMUL.FTZ R167, R167, R172 ;  /* 0x000000aca7a77220 */ /* 0x000fe20000410000 */
[----:B------:R-:W-:Y:S06]  /*3600*/  BRA `(.L_x_16292) ;  /* 0x0000000800247947 */ /* 0x000fec0003800000 */
.L_x_16285:
        /* <DEDUP_REMOVED lines=17> */
[----:B------:R-:W-:Y:S01]  /*3720*/  FSEL R35, R35, RZ, P0 ;  /* 0x000000ff23237208 */ /* 0x000fe20000000000 */
[----:B------:R-:W-:Y:S06]  /*3730*/  @!P2 BRA `(.L_x_16294) ;  /* 0x000000000024a947 */ /* 0x000fec0003800000 */
        /* <DEDUP_REMOVED lines=9> */
.L_x_16294:
[----:B------:R-:W-:Y:S05]  /*37d0*/  BSYNC.RECONVERGENT B3 ;  /* 0x0000000000037941 */ /* 0x000fea0003800200 */
.L_x_16293:
        /* <DEDUP_REMOVED lines=11> */
.L_x_16296:
[----:B------:R-:W-:Y:S05]  /*3890*/  BSYNC.RECONVERGENT B3 ;  /* 0x0000000000037941 */ /* 0x000fea0003800200 */
.L_x_16295:
        /* <DEDUP_REMOVED lines=11> */
.L_x_16298:
[----:B------:R-:W-:Y:S05]  /*3950*/  BSYNC.RECONVERGENT B3 ;  /* 0x0000000000037941 */ /* 0x000fea0003800200 */
.L_x_16297:
[----:B------:R-:W-:Y:S05]  /*3960*/  @!P2 BRA `(.L_x_16292) ;  /* 0x00000004004ca947 */ /* 0x000fea0003800000 */
[----:B------:R-:W-:Y:S01]  /*3970*/  FMUL.FTZ R167, R35, UR12 ;  /* 0x0000000c23a77c20 */ /* 0x000fe20008410000 */
[----:B------:R-:W-:-:S03]  /*3980*/  HADD2.F32 R172, -RZ, R240.H0_H0 ;  /* 0x200000f0ffac7230 */ /* 0x000fc60000004100 */
[-C--:B-----5:R-:W-:Y:S02]  /*3990*/  FFMA.FTZ R91, R163, R167.reuse, R91 ;  /* 0x000000a7a35b7223 */ /* 0x0a0fe4000001005b */
[----:B------:R-:W-:Y:S01]  /*39a0*/  FMUL.FTZ R167, R172, R167 ;  /* 0x000000a7aca77220 */ /* 0x000fe20000410000 */
[----:B------:R-:W-:Y:S06]  /*39b0*/  BRA `(.L_x_16292) ;  /* 0x0000000400387947 */ /* 0x000fec0003800000 */
.L_x_16284:
[----:B------:R-:W-:Y:S02]  /*39c0*/  MOV R169, UR14 ;  /* 0x0000000e00a97c02 */ /* 0x000fe40008000f00 */
[----:B------:R-:W-:Y:S02]  /*39d0*/  MOV R168, UR15 ;  /* 0x0000000f00a87c02 */ /* 0x000fe40008000f00 */
[----:B------:R-:W-:-:S04]  /*39e0*/  ISETP.NE.U32.AND P0, PT, R169, RZ, PT ;  /* 0x000000ffa900720c */ /* 0x000fc80003f05070 */
[----:B------:R-:W-:-:S13]  /*39f0*/  ISETP.NE.AND.EX P0, PT, R168, RZ, PT, P0 ;  /* 0x000000ffa800720c */ /* 0x000fda0003f05300 */
[----:B------:R-:W-:Y:S05]  /*3a00*/  @P0 BRA `(.L_x_16299) ;  /* 0x0000000000940947 */ /* 0x000fea0003800000 */
[----:B------:R-:W-:Y:S01]  /*3a10*/  @P1 FFMA.FTZ R173, R0, R171, R2 ;  /* 0x000000ab00ad1223 */ /* 0x000fe20000010002 */
[----:B------:R-:W-:-:S03]  /*3a20*/  MOV R172, R120 ;  /* 0x0000007800ac7202 */ /* 0x000fc60000000f00 */
[----:B------:R-:W-:-:S04]  /*3a30*/  @P1 FADD.FTZ R173, R181, -R173 ;  /* 0x800000adb5ad1221 */ /* 0x000fc80000010000 */
[----:B------:R-:W-:Y:S02]  /*3a40*/  @P1 FFMA.FTZ R172, R3, R173, R120 ;  /* 0x000000ad03ac1223 */ /* 0x000fe40000010078 */
[----:B------:R-:W0:Y:S02]  /*3a50*/  @P2 LDC R173, c[0x0][0x40c] ;  /* 0x00010300ffad2b82 */ /* 0x000e240000000800 */
[----:B0-----:R-:W-:Y:S01]  /*3a60*/  @P2 FMUL.FTZ R173, R172, R173 ;  /* 0x000000adacad2220 */ /* 0x001fe20000410000 */
[----:B------:R-:W-:-:S03]  /*3a70*/  @P2 HADD2.F32 R172, -RZ, R241.H1_H1 ;  /* 0x300000f1ffac2230 */ /* 0x000fc60000004100 */
[-C--:B-----5:R-:W-:Y:S02]  /*3a80*/  @P2 FFMA.FTZ R88, R160, R173.reuse, R88 ;  /* 0x000000ada0582223 */ /* 0x0a0fe40000010058 */
[----:B------:R-:W-:Y:S01]  /*3a90*/  @P2 FMUL.FTZ R164, R172, R173 ;  /* 0x000000adaca42220 */ /* 0x000fe20000410000 */
[----:B------:R-:W-:Y:S01]  /*3aa0*/  @P1 FFMA.FTZ R173, R180, R171, R2 ;  /* 0x000000abb4ad1223 */ /* 0x000fe20000010002 */
[----:B------:R-:W-:-:S03]  /*3ab0*/  MOV R172, R121 ;  /* 0x0000007900ac7202 */ /* 0x000fc60000000f00 */
[----:B------:R-:W-:-:S04]  /*3ac0*/  @P1 FADD.FTZ R173, R183, -R173 ;  /* 0x800000adb7ad1221 */ /* 0x000fc80000010000 */
[----:B------:R-:W-:Y:S02]  /*3ad0*/  @P1 FFMA.FTZ R172, R3, R173, R121 ;  /* 0x000000ad03ac1223 */ /* 0x000fe40000010079 */
[----:B------:R-:W0:Y:S02]  /*3ae0*/  @P2 LDC R173, c[0x0][0x40c] ;  /* 0x00010300ffad2b82 */ /* 0x000e240000000800 */
[----:B0-----:R-:W-:Y:S01]  /*3af0*/  @P2 FMUL.FTZ R173, R172, R173 ;  /* 0x000000adacad2220 */ /* 0x001fe20000410000 */
[----:B------:R-:W-:-:S03]  /*3b00*/  @P2 HADD2.F32 R172, -RZ, R241.H0_H0 ;  /* 0x200000f1ffac2230 */ /* 0x000fc60000004100 */
[-C--:B------:R-:W-:Y:S02]  /*3b10*/  @P2 FFMA.FTZ R89, R161, R173.reuse, R89 ;  /* 0x000000ada1592223 */ /* 0x080fe40000010059 */
[----:B------:R-:W-:Y:S01]  /*3b20*/  @P2 FMUL.FTZ R165, R172, R173 ;  /* 0x000000adaca52220 */ /* 0x000fe20000410000 */
[----:B------:R-:W-:Y:S01]  /*3b30*/  @P1 FFMA.FTZ R173, R184, R171, R2 ;  /* 0x000000abb8ad1223 */ /* 0x000fe20000010002 */
[----:B------:R-:W-:-:S03]  /*3b40*/  MOV R172, R122 ;  /* 0x0000007a00ac7202 */ /* 0x000fc60000000f00 */
[----:B------:R-:W-:-:S04]  /*3b50*/  @P1 FADD.FTZ R173, R200, -R173 ;  /* 0x800000adc8ad1221 */ /* 0x000fc80000010000 */
[----:B------:R-:W-:Y:S02]  /*3b60*/  @P1 FFMA.FTZ R172, R3, R173, R122 ;  /* 0x000000ad03ac1223 */ /* 0x000fe4000001007a */
[----:B------:R-:W0:Y:S02]  /*3b70*/  @P2 LDC R173, c[0x0][0x40c] ;  /* 0x00010300ffad2b82 */ /* 0x000e240000000800 */
[----:B0-----:R-:W-:Y:S01]  /*3b80*/  @P2 FMUL.FTZ R173, R172, R173 ;  /* 0x000000adacad2220 */ /* 0x001fe20000410000 */
[----:B------:R-:W-:-:S03]  /*3b90*/  @P2 HADD2.F32 R172, -RZ, R240.H1_H1 ;  /* 0x300000f0ffac2230 */ /* 0x000fc60000004100 */
[-C--:B------:R-:W-:Y:S02]  /*3ba0*/  @P2 FFMA.FTZ R90, R162, R173.reuse, R90 ;  /* 0x000000ada25a2223 */ /* 0x080fe4000001005a */
[----:B------:R-:W-:Y:S01]  /*3bb0*/  @P2 FMUL.FTZ R166, R172, R173 ;  /* 0x000000adaca62220 */ /* 0x000fe20000410000 */
[----:B------:R-:W-:Y:S06]  /*3bc0*/  @!P2 BRA `(.L_x_16292) ;  /* 0x0000000000b4a947 */ /* 0x000fec0003800000 */
[----:B------:R-:W-:Y:S01]  /*3bd0*/  @P1 FFMA.FTZ R167, R212, R171, R2 ;  /* 0x000000abd4a71223 */ /* 0x000fe20000010002 */
[----:B------:R-:W-:-:S03]  /*3be0*/  MOV R172, R123 ;  /* 0x0000007b00ac7202 */ /* 0x000fc60000000f00 */
[----:B------:R-:W-:-:S04]  /*3bf0*/  @P1 FADD.FTZ R167, R214, -R167 ;  /* 0x800000a7d6a71221 */ /* 0x000fc80000010000 */
[----:B------:R-:W-:-:S04]  /*3c00*/  @P1 FFMA.FTZ R172, R3, R167, R123 ;  /* 0x000000a703ac1223 */ /* 0x000fc8000001007b */
[----:B------:R-:W-:Y:S01]  /*3c10*/  FMUL.FTZ R167, R172, UR12 ;  /* 0x0000000caca77c20 */ /* 0x000fe20008410000 */
[----:B------:R-:W-:-:S03]  /*3c20*/  HADD2.F32 R172, -RZ, R240.H0_H0 ;  /* 0x200000f0ffac7230 */ /* 0x000fc60000004100 */
[-C--:B------:R-:W-:Y:S02]  /*3c30*/  FFMA.FTZ R91, R163, R167.reuse, R91 ;  /* 0x000000a7a35b7223 */ /* 0x080fe4000001005b */
[----:B------:R-:W-:Y:S01]  /*3c40*/  FMUL.FTZ R167, R172, R167 ;  /* 0x000000a7aca77220 */ /* 0x000fe20000410000 */
[----:B------:R-:W-:Y:S06]  /*3c50*/  BRA `(.L_x_16292) ;  /* 0x0000000000907947 */ /* 0x000fec0003800000 */
.L_x_16299:
[----:B------:R-:W0:Y:S01]  /*3c60*/  @P2 LDC R34, c[0x0][0x40c] ;  /* 0x00010300ff222b82 */ /* 0x000e220000000800 */
[-CC-:B------:R-:W-:Y:S01]  /*3c70*/  @P1 FFMA.FTZ R32, R212, R171.reuse, R2.reuse ;  /* 0x000000abd4201223 */ /* 0x180fe20000010002 */
[----:B------:R-:W-:Y:S01]  /*3c80*/  @P1 FFMA.FTZ R172, R0, R171, R2 ;  /* 0x000000ab00ac1223 */ /* 0x000fe20000010002 */
[----:B------:R-:W-:Y:S01]  /*3c90*/  MOV R35, R123 ;  /* 0x0000007b00237202 */ /* 0x000fe20000000f00 */
[--C-:B------:R-:W-:Y:S02]  /*3ca0*/  @P2 HADD2.F32 R173, -RZ, R240.reuse.H1_H1 ;  /* 0x300000f0ffad2230 */ /* 0x100fe40000004100 */
[----:B------:R-:W-:Y:S01]  /*3cb0*/  @P1 FADD.FTZ R32, R214, -R32 ;  /* 0x80000020d6201221 */ /* 0x000fe20000010000 */
[----:B------:R-:W-:Y:S01]  /*3cc0*/  @P1 FADD.FTZ R172, R181, -R172 ;  /* 0x800000acb5ac1221 */ /* 0x000fe20000010000 */
[----:B------:R-:W1:Y:S02]  /*3cd0*/  @P2 LDC R33, c[0x0][0x40c] ;  /* 0x00010300ff212b82 */ /* 0x000e640000000800 */
[C---:B------:R-:W-:Y:S01]  /*3ce0*/  @P1 FFMA.FTZ R35, R3.reuse, R32, R123 ;  /* 0x0000002003231223 */ /* 0x040fe2000001007b */
[----:B------:R-:W-:Y:S01]  /*3cf0*/  MOV R32, R120 ;  /* 0x0000007800207202 */ /* 0x000fe20000000f00 */
[----:B------:R-:W-:Y:S01]  /*3d00*/  @P1 FFMA.FTZ R32, R3, R172, R120 ;  /* 0x000000ac03201223 */ /* 0x000fe20000010078 */
[----:B------:R-:W-:-:S02]  /*3d10*/  @P2 HADD2.F32 R172, -RZ, R240.H0_H0 ;  /* 0x200000f0ffac2230 */ /* 0x000fc40000004100 */
[----:B0-----:R-:W-:-:S04]  /*3d20*/  @P2 FMUL.FTZ R34, R35, R34 ;  /* 0x0000002223222220 */ /* 0x001fc80000410000 */
[-C--:B------:R-:W-:Y:S01]  /*3d30*/  @P2 FMUL.FTZ R167, R172, R34.reuse ;  /* 0x00000022aca72220 */ /* 0x080fe20000410000 */
[----:B-----5:R-:W-:Y:S01]  /*3d40*/  @P2 FFMA.FTZ R91, R163, R34, R91 ;  /* 0x00000022a35b2223 */ /* 0x020fe2000001005b */
[----:B------:R-:W-:Y:S01]  /*3d50*/  @P1 FFMA.FTZ R172, R180, R171, R2 ;  /* 0x000000abb4ac1223 */ /* 0x000fe20000010002 */
[----:B-1----:R-:W-:Y:S01]  /*3d60*/  @P2 FMUL.FTZ R34, R32, R33 ;  /* 0x0000002120222220 */ /* 0x002fe20000410000 */
[--C-:B------:R-:W-:Y:S02]  /*3d70*/  @P2 HADD2.F32 R33, -RZ, R241.reuse.H1_H1 ;  /* 0x300000f1ff212230 */ /* 0x100fe40000004100 */
[----:B------:R-:W-:Y:S01]  /*3d80*/  @P1 FADD.FTZ R172, R183, -R172 ;  /* 0x800000acb7ac1221 */ /* 0x000fe20000010000 */
[-C--:B------:R-:W-:Y:S02]  /*3d90*/  @P2 FFMA.FTZ R88, R160, R34.reuse, R88 ;  /* 0x00000022a0582223 */ /* 0x080fe40000010058 */
[----:B------:R-:W-:Y:S01]  /*3da0*/  @P2 FMUL.FTZ R164, R33, R34 ;  /* 0x0000002221a42220 */ /* 0x000fe20000410000 */
[----:B------:R-:W-:Y:S01]  /*3db0*/  MOV R33, R121 ;  /* 0x0000007900217202 */ /* 0x000fe20000000f00 */
[----:B------:R-:W-:Y:S01]  /*3dc0*/  @P1 FFMA.FTZ R33, R3, R172, R121 ;  /* 0x000000ac03211223 */ /* 0x000fe20000010079 */
[----:B------:R-:W-:Y:S01]  /*3dd0*/  @P2 HADD2.F32 R34, -RZ, R241.H0_H0 ;  /* 0x200000f1ff222230 */ /* 0x000fe20000004100 */
[----:B------:R-:W0:Y:S02]  /*3de0*/  @P2 LDC R172, c[0x0][0x40c] ;  /* 0x00010300ffac2b82 */ /* 0x000e240000000800 */
[----:B0-----:R-:W-:-:S04]  /*3df0*/  @P2 FMUL.FTZ R172, R33, R172 ;  /* 0x000000ac21ac2220 */ /* 0x001fc80000410000 */
[-C--:B------:R-:W-:Y:S01]  /*3e00*/  @P2 FMUL.FTZ R165, R34, R172.reuse ;  /* 0x000000ac22a52220 */ /* 0x080fe20000410000 */
[----:B------:R-:W-:Y:S01]  /*3e10*/  @P2 FFMA.FTZ R89, R161, R172, R89 ;  /* 0x000000aca1592223 */ /* 0x000fe20000010059 */
[----:B------:R-:W-:Y:S01]  /*3e20*/  @P1 FFMA.FTZ R172, R184, R171, R2 ;  /* 0x000000abb8ac1223 */ /* 0x000fe20000010002 */
[----:B------:R-:W-:-:S03]  /*3e30*/  MOV R34, R122 ;  /* 0x0000007a00227202 */ /* 0x000fc60000000f00 */
[----:B------:R-:W-:-:S04]  /*3e40*/  @P1 FADD.FTZ R172, R200, -R172 ;  /* 0x800000acc8ac1221 */ /* 0x000fc80000010000 */
[----:B------:R-:W-:Y:S02]  /*3e50*/  @P1 FFMA.FTZ R34, R3, R172, R122 ;  /* 0x000000ac03221223 */ /* 0x000fe4000001007a */
[----:B------:R-:W0:Y:S02]  /*3e60*/  @P2 LDC R172, c[0x0][0x40c] ;  /* 0x00010300ffac2b82 */ /* 0x000e240000000800 */
[----:B0-----:R-:W-:-:S04]  /*3e70*/  @P2 FMUL.FTZ R172, R34, R172 ;  /* 0x000000ac22ac2220 */ /* 0x001fc80000410000 */
[-C--:B------:R-:W-:Y:S01]  /*3e80*/  @P2 FFMA.FTZ R90, R162, R172.reuse, R90 ;  /* 0x000000aca25a2223 */ /* 0x080fe2000001005a */
[----:B------:R-:W-:-:S07]  /*3e90*/  @P2 FMUL.FTZ R166, R173, R172 ;  /* 0x000000acada62220 */ /* 0x000fce0000410000 */
.L_x_16292:
[----:B------:R-:W-:Y:S05]  /*3ea0*/  BSYNC.RECONVERGENT B2 ;  /* 0x0000000000027941 */ /* 0x000fea0003800200 */
.L_x_16283:
        /* <DEDUP_REMOVED lines=10> */
.L_x_16280:
[----:B------:R-:W-:Y:S05]  /*3f50*/  BSYNC.RECONVERGENT B1 ;  /* 0x0000000000017941 */ /* 0x000fea0003800200 */
.L_x_16279:
        /* <DEDUP_REMOVED lines=8> */
.L_x_16303:
[----:B------:R-:W-:Y:S05]  /*3fe0*/  BSYNC.RECONVERGENT B2 ;  /* 0x0000000000027941 */ /* 0x000fea0003800200 */
.L_x_16302:
        /* <DEDUP_REMOVED lines=8> */
[----:B------:R-:W1:Y:S01]  /*4070*/  @P2 LDC R35, c[0x0][0x40c] ;  /* 0x00010300ff232b82 */ /* 0x000e620000000800 */
        /* <DEDUP_REMOVED lines=8> */
[C---:B------:R-:W-:Y:S01]  /*4100*/  @P1 FFMA.FTZ R32, R3.reuse, R33, R124 ;  /* 0x0000002103201223 */ /* 0x040fe2000001007c */
[----:B------:R-:W-:Y:S01]  /*4110*/  MOV R33, R125 ;  /* 0x0000007d00217202 */ /* 0x000fe20000000f00 */
[C---:B------:R-:W-:Y:S01]  /*4120*/  @P1 FFMA.FTZ R33, R3.reuse, R34, R125 ;  /* 0x0000002203211223 */ /* 0x040fe2000001007d */
[----:B------:R-:W-:Y:S01]  /*4130*/  MOV R34, R126 ;  /* 0x0000007e00227202 */ /* 0x000fe20000000f00 */
[----:B------:R-:W-:Y:S01]  /*4140*/  @P1 FFMA.FTZ R34, R3, R168, R126 ;  /* 0x000000a803221223 */ /* 0x000fe2000001007e */
[----:B------:R-:W-:-:S02]  /*4150*/  @P2 HADD2.F32 R168, -RZ, R239.H1_H1 ;  /* 0x300000efffa82230 */ /* 0x000fc40000004100 */
[----:B------:R-:W-:-:S04]  /*4160*/  @P1 FFMA.FTZ R172, R211, R171, R2 ;  /* 0x000000abd3ac1223 */ /* 0x000fc80000010002 */
[----:B------:R-:W-:Y:S01]  /*4170*/  @P1 FADD.FTZ R172, R221, -R172 ;  /* 0x800000acddac1221 */ /* 0x000fe20000010000 */
[----:B-1----:R-:W-:-:S04]  /*4180*/  @P2 FMUL.FTZ R35, R32, R35 ;  /* 0x0000002320232220 */ /* 0x002fc80000410000 */
[----:B------:R-:W-:Y:S01]  /*4190*/  @P2 FMUL.FTZ R164, R35, R168 ;  /* 0x000000a823a42220 */ /* 0x000fe20000410000 */
[----:B-----5:R-:W-:Y:S01]  /*41a0*/  @P2 FFMA.FTZ R92, R160, R35, R92 ;  /* 0x00000023a05c2223 */ /* 0x020fe2000001005c */
[----:B------:R-:W1:Y:S01]  /*41b0*/  @P2 LDC R168, c[0x0][0x40c] ;  /* 0x00010300ffa82b82 */ /* 0x000e620000000800 */
[----:B------:R-:W-:Y:S02]  /*41c0*/  @P2 HADD2.F32 R35, -RZ, R239.H0_H0 ;  /* 0x200000efff232230 */ /* 0x000fe40000004100 */
[----:B0-----:R-:W-:-:S04]  /*41d0*/  @P2 FMUL.FTZ R169, R33, R169 ;  /* 0x000000a921a92220 */ /* 0x001fc80000410000 */
[----:B------:R-:W-:Y:S01]  /*41e0*/  @P2 FMUL.FTZ R165, R169, R35 ;  /* 0x00000023a9a52220 */ /* 0x000fe20000410000 */
[----:B------:R-:W-:Y:S01]  /*41f0*/  @P2 FFMA.FTZ R93, R161, R169, R93 ;  /* 0x000000a9a15d2223 */ /* 0x000fe2000001005d */
[----:B------:R-:W-:Y:S01]  /*4200*/  @P2 HADD2.F32 R169, -RZ, R238.H1_H1 ;  /* 0x300000eeffa92230 */ /* 0x000fe20000004100 */
[----:B------:R-:W-:Y:S01]  /*4210*/  MOV R35, R127 ;  /* 0x0000007f00237202 */ /* 0x000fe20000000f00 */
[----:B------:R-:W-:Y:S01]  /*4220*/  @P1 FFMA.FTZ R35, R3, R172, R127 ;  /* 0x000000ac03231223 */ /* 0x000fe2000001007f */
[----:B-1----:R-:W-:-:S04]  /*4230*/  @P2 FMUL.FTZ R168, R34, R168 ;  /* 0x000000a822a82220 */ /* 0x002fc80000410000 */
[----:B------:R-:W-:Y:S01]  /*4240*/  @P2 FMUL.FTZ R166, R168, R169 ;  /* 0x000000a9a8a62220 */ /* 0x000fe20000410000 */
[----:B------:R-:W-:Y:S01]  /*4250*/  @P2 FFMA.FTZ R94, R162, R168, R94 ;  /* 0x000000a8a25e2223 */ /* 0x000fe2000001005e */
[----:B------:R-:W-:Y:S06]  /*4260*/  @!P2 BRA `(.L_x_16307) ;  /* 0x00000008005ca947 */ /* 0x000fec0003800000 */
[----:B------:R-:W-:Y:S01]  /*4270*/  FMUL.FTZ R167, R35, UR12 ;  /* 0x0000000c23a77c20 */ /* 0x000fe20008410000 */
[----:B------:R-:W-:-:S03]  /*4280*/  HADD2.F32 R168, -RZ, R238.H0_H0 ;  /* 0x200000eeffa87230 */ /* 0x000fc60000004100 */
[----:B------:R-:W-:Y:S02]  /*4290*/  FFMA.FTZ R95, R163, R167, R95 ;  /* 0x000000a7a35f7223 */ /* 0x000fe4000001005f */
[----:B------:R-:W-:Y:S01]  /*42a0*/  FMUL.FTZ R167, R167, R168 ;  /* 0x000000a8a7a77220 */ /* 0x000fe20000410000 */
[----:B------:R-:W-:Y:S06]  /*42b0*/  BRA `(.L_x_16307) ;  /* 0x0000000800487947 */ /* 0x000fec0003800000 */
.L_x_16306:
[----:B0-----:R-:W0:Y:S01]  /*42c0*/  @P2 LDC R168, c[0x0][0x40c] ;  /* 0x00010300ffa82b82 */ /* 0x001e220000000800 */
[----:B------:R-:W-:Y:S01]  /*42d0*/  @P1 FFMA.FTZ R169, R17, R171, R2 ;  /* 0x000000ab11a91223 */ /* 0x000fe20000010002 */
[----:B------:R-:W-:-:S03]  /*42e0*/  MOV R172, R124 ;  /* 0x0000007c00ac7202 */ /* 0x000fc60000000f00 */
[----:B------:R-:W-:-:S04]  /*42f0*/  @P1 FADD.FTZ R169, R206, -R169 ;  /* 0x800000a9cea91221 */ /* 0x000fc80000010000 */
[----:B------:R-:W-:-:S04]  /*4300*/  @P1 FFMA.FTZ R172, R3, R169, R124 ;  /* 0x000000a903ac1223 */ /* 0x000fc8000001007c */
[----:B0-----:R-:W-:Y:S01]  /*4310*/  @P2 FMUL.FTZ R169, R172, R168 ;  /* 0x000000a8aca92220 */ /* 0x001fe20000410000 */
[----:B------:R-:W-:Y:S01]  /*4320*/  @P1 FFMA.FTZ R172, R179, R171, R2 ;  /* 0x000000abb3ac1223 */ /* 0x000fe20000010002 */
[--C-:B------:R-:W-:Y:S02]  /*4330*/  @P2 HADD2.F32 R168, -RZ, R239.reuse.H1_H1 ;  /* 0x300000efffa82230 */ /* 0x100fe40000004100 */
[-C--:B-----5:R-:W-:Y:S01]  /*4340*/  @P2 FFMA.FTZ R92, R160, R169.reuse, R92 ;  /* 0x000000a9a05c2223 */ /* 0x0a0fe2000001005c */
[----:B------:R-:W-:Y:S02]  /*4350*/  @P1 FADD.FTZ R172, R178, -R172 ;  /* 0x800000acb2ac1221 */ /* 0x000fe40000010000 */
[----:B------:R-:W-:Y:S01]  /*4360*/  @P2 FMUL.FTZ R164, R168, R169 ;  /* 0x000000a9a8a42220 */ /* 0x000fe20000410000 */
[----:B------:R-:W-:Y:S01]  /*4370*/  MOV R168, R125 ;  /* 0x0000007d00a87202 */ /* 0x000fe20000000f00 */
[----:B------:R-:W-:Y:S01]  /*4380*/  @P1 FFMA.FTZ R168, R3, R172, R125 ;  /* 0x000000ac03a81223 */ /* 0x000fe2000001007d */
[----:B------:R-:W-:Y:S01]  /*4390*/  @P1 FFMA.FTZ R169, R185, R171, R2 ;  /* 0x000000abb9a91223 */ /* 0x000fe20000010002 */
[----:B------:R-:W0:Y:S03]  /*43a0*/  @P2 LDC R172, c[0x0][0x40c] ;  /* 0x00010300ffac2b82 */ /* 0x000e260000000800 */
[----:B------:R-:W-:Y:S01]  /*43b0*/  @P1 FADD.FTZ R169, R186, -R169 ;  /* 0x800000a9baa91221 */ /* 0x000fe20000010000 */
[----:B0-----:R-:W-:Y:S01]  /*43c0*/  @P2 FMUL.FTZ R172, R168, R172 ;  /* 0x000000aca8ac2220 */ /* 0x001fe20000410000 */
[----:B------:R-:W-:-:S03]  /*43d0*/  @P2 HADD2.F32 R168, -RZ, R239.H0_H0 ;  /* 0x200000efffa82230 */ /* 0x000fc60000004100 */
[-C--:B------:R-:W-:Y:S02]  /*43e0*/  @P2 FFMA.FTZ R93, R161, R172.reuse, R93 ;  /* 0x000000aca15d2223 */ /* 0x080fe4000001005d */
[----:B------:R-:W-:Y:S01]  /*43f0*/  @P2 FMUL.FTZ R165, R168, R172 ;  /* 0x000000aca8a52220 */ /* 0x000fe20000410000 */
[----:B------:R-:W-:Y:S01]  /*4400*/  MOV R168, R126 ;  /* 0x0000007e00a87202 */ /* 0x000fe20000000f00 */
        /* <DEDUP_REMOVED lines=16> */
.L_x_16305:
[----:B------:R-:W-:-:S04]  /*4510*/  UISETP.NE.U32.AND UP0, UPT, UR14, URZ, UPT ;  /* 0x000000ff0e00728c */ /* 0x000fc8000bf05070 */
[----:B------:R-:W-:-:S06]  /*4520*/  UISETP.NE.AND.EX UP0, UPT, UR15, URZ, UPT, UP0 ;  /* 0x000000ff0f00728c */ /* 0x000fcc000bf05300 */
[----:B------:R-:W-:-:S13]  /*4530*/  PLOP3.LUT P0, PT, PT, PT, UP0, 0x80, 0x8 ;  /* 0x000000000008781c */ /* 0x000fda0003f0f008 */
        /* <DEDUP_REMOVED lines=20> */
[----:B0-----:R-:W-:Y:S01]  /*4680*/  FFMA.FTZ R164, R17, R171, R2 ;  /* 0x000000ab11a47223 */ /* 0x001fe20000010002 */
[----:B------:R-:W-:Y:S01]  /*4690*/  ISETP.GT.AND P3, PT, R4, RZ, PT ;  /* 0x000000ff0400720c */ /* 0x000fe20003f64270 */
[----:B------:R-:W-:Y:S02]  /*46a0*/  HADD2.F32 R168, -RZ, R239.H1_H1 ;  /* 0x300000efffa87230 */ /* 0x000fe40000004100 */
[----:B------:R-:W-:-:S04]  /*46b0*/  FADD.FTZ R164, R206, -R164 ;  /* 0x800000a4cea47221 */ /* 0x000fc80000010000 */
[----:B------:R-:W-:-:S05]  /*46c0*/  FMUL.FTZ R164, R3, R164 ;  /* 0x000000a403a47220 */ /* 0x000fca0000410000 */
[----:B------:R-:W-:-:S05]  /*46d0*/  FSEL R164, R164, RZ, P3 ;  /* 0x000000ffa4a47208 */ /* 0x000fca0001800000 */
[----:B------:R-:W-:-:S04]  /*46e0*/  FMUL.FTZ R164, R164, UR12 ;  /* 0x0000000ca4a47c20 */ /* 0x000fc80008410000 */
[-C--:B-----5:R-:W-:Y:S01]  /*46f0*/  FFMA.FTZ R92, R160, R164.reuse, R92 ;  /* 0x000000a4a05c7223 */ /* 0x0a0fe2000001005c */
[----:B------:R-:W-:-:S07]  /*4700*/  FMUL.FTZ R164, R168, R164 ;  /* 0x000000a4a8a47220 */ /* 0x000fce0000410000 */
.L_x_16310:
[----:B------:R-:W-:Y:S05]  /*4710*/  BSYNC.RECONVERGENT B3 ;  /* 0x0000000000037941 */ /* 0x000fea0003800200 */
.L_x_16309:
[----:B------:R-:W-:Y:S04]  /*4720*/  BSSY.RECONVERGENT B3, `(.L_x_16311) ;  /* 0x000000b000037945 */ /* 0x000fe80003800200 */
        /* <DEDUP_REMOVED lines=8> */
[-C--:B-----5:R-:W-:Y:S01]  /*47b0*/  FFMA.FTZ R93, R161, R165.reuse, R93 ;  /* 0x000000a5a15d7223 */ /* 0x0a0fe2000001005d */
[----:B------:R-:W-:-:S07]  /*47c0*/  FMUL.FTZ R165, R168, R165 ;  /* 0x000000a5a8a57220 */ /* 0x000fce0000410000 */
.L_x_16312:
[----:B------:R-:W-:Y:S05]  /*47d0*/  BSYNC.RECONVERGENT B3 ;  /* 0x0000000000037941 */ /* 0x000fea0003800200 */
.L_x_16311:
[----:B------:R-:W-:Y:S04]  /*47e0*/  BSSY.RECONVERGENT B3, `(.L_x_16313) ;  /* 0x000000b000037945 */ /* 0x000fe80003800200 */
[----:B------:R-:W-:Y:S05]  /*47f0*/  @!P2 BRA `(.L_x_16314) ;  /* 0x000000000024a947 */ /* 0x000fea0003800000 */
        /* <DEDUP_REMOVED lines=9> */
.L_x_16314:
[----:B------:R-:W-:Y:S05]  /*4890*/  BSYNC.RECONVERGENT B3 ;  /* 0x0000000000037941 */ /* 0x000fea0003800200 */
.L_x_16313:
[----:B------:R-:W-:Y:S05]  /*48a0*/  @!P2 BRA `(.L_x_16307) ;  /* 0x0000000000cca947 */ /* 0x000fea0003800000 */
[----:B0-----:R-:W-:Y:S01]  /*48b0*/  FMUL.FTZ R167, R35, UR12 ;  /* 0x0000000c23a77c20 */ /* 0x001fe20008410000 */
[----:B------:R-:W-:-:S03]  /*48c0*/  HADD2.F32 R168, -RZ, R238.H0_H0 ;  /* 0x200000eeffa87230 */ /* 0x000fc60000004100 */
[-C--:B-----5:R-:W-:Y:S02]  /*48d0*/  FFMA.FTZ R95, R163, R167.reuse, R95 ;  /* 0x000000a7a35f7223 */ /* 0x0a0fe4000001005f */
[----:B------:R-:W-:Y:S01]  /*48e0*/  FMUL.FTZ R167, R168, R167 ;  /* 0x000000a7a8a77220 */ /* 0x000fe20000410000 */
[----:B------:R-:W-:Y:S06]  /*48f0*/  BRA `(.L_x_16307) ;  /* 0x0000000000b87947 */ /* 0x000fec0003800000 */
.L_x_16308:
        /* <DEDUP_REMOVED lines=11> */
.L_x_16316:
[----:B------:R-:W-:Y:S05]  /*49b0*/  BSYNC.RECONVERGENT B3 ;  /* 0x0000000000037941 */ /* 0x000fea0003800200 */
.L_x_16315:
        /* <DEDUP_REMOVED lines=11> */
.L_x_16318:
[----:B------:R-:W-:Y:S05]  /*4a70*/  BSYNC.RECONVERGENT B3 ;  /* 0x0000000000037941 */ /* 0x000fea0003800200 */
.L_x_16317:
        /* <DEDUP_REMOVED lines=11> */
.L_x_16320:
[----:B------:R-:W-:Y:S05]  /*4b30*/  BSYNC.RECONVERGENT B3 ;  /* 0x0000000000037941 */ /* 0x000fea0003800200 */
.L_x_16319:
        /* <DEDUP_REMOVED lines=10> */
.L_x_16307:
[----:B------:R-:W-:Y:S05]  /*4be0*/  BSYNC.RECONVERGENT B2 ;  /* 0x0000000000027941 */ /* 0x000fea0003800200 */
.L_x_16304:
        /* <DEDUP_REMOVED lines=8> */
.L_x_16301:
[----:B------:R-:W-:Y:S05]  /*4c70*/  BSYNC.RECONVERGENT B1 ;  /* 0x0000000000017941 */ /* 0x000fea0003800200 */
.L_x_16300:
        /* <DEDUP_REMOVED lines=8> */
.L_x_16324:
[----:B------:R-:W-:Y:S05]  /*4d00*/  BSYNC.RECONVERGENT B2 ;  /* 0x0000000000027941 */ /* 0x000fea0003800200 */
.L_x_16323:
        /* <DEDUP_REMOVED lines=8> */
[----:B------:R-:W2:Y:S01]  /*4d90*/  @P2 LDC R35, c[0x0][0x40c] ;  /* 0x00010300ff232b82 */ /* 0x000ea20000000800 */
[-CC-:B------:R-:W-:Y:S01]  /*4da0*/  @P1 FFMA.FTZ R33, R16, R171.reuse, R2.reuse ;  /* 0x000000ab10211223 */ /* 0x180fe20000010002 */
[-CC-:B------:R-:W-:Y:S01]  /*4db0*/  @P1 FFMA.FTZ R34, R177, R171.reuse, R2.reuse ;  /* 0x000000abb1221223 */ /* 0x180fe20000010002 */
[----:B01----:R-:W-:Y:S01]  /*4dc0*/  @P1 FFMA.FTZ R168, R187, R171, R2 ;  /* 0x000000abbba81223 */ /* 0x003fe20000010002 */
        /* <DEDUP_REMOVED lines=13> */
[----:B--2---:R-:W-:-:S04]  /*4ea0*/  @P2 FMUL.FTZ R35, R32, R35 ;  /* 0x0000002320232220 */ /* 0x004fc80000410000 */
        /* <DEDUP_REMOVED lines=19> */
.L_x_16327:
[----:B01----:R-:W0:Y:S01]  /*4fe0*/  @P2 LDC R168, c[0x0][0x40c] ;  /* 0x00010300ffa82b82 */ /* 0x003e220000000800 */
        /* <DEDUP_REMOVED lines=36> */
.L_x_16326:
        /* <DEDUP_REMOVED lines=23> */
[----:B01----:R-:W-:Y:S01]  /*53a0*/  FFMA.FTZ R164, R16, R171, R2 ;  /* 0x000000ab10a47223 */ /* 0x003fe20000010002 */
        /* <DEDUP_REMOVED lines=8> */
.L_x_16331:
[----:B------:R-:W-:Y:S05]  /*5430*/  BSYNC.RECONVERGENT B3 ;  /* 0x0000000000037941 */ /* 0x000fea0003800200 */
.L_x_16330:
[----:B------:R-:W-:Y:S04]  /*5440*/  BSSY.RECONVERGENT B3, `(.L_x_16332) ;  /* 0x000000b000037945 */ /* 0x000fe80003800200 */
[----:B------:R-:W-:Y:S05]  /*5450*/  @!P2 BRA `(.L_x_16333) ;  /* 0x000000000024a947 */ /* 0x000fea0003800000 */
[----:B01----:R-:W-:Y:S01]  /*5460*/  FFMA.FTZ R165, R177, R171, R2 ;  /* 0x000000abb1a57223 */ /* 0x003fe20000010002 */
        /* <DEDUP_REMOVED lines=8> */
.L_x_16333:
[----:B------:R-:W-:Y:S05]  /*54f0*/  BSYNC.RECONVERGENT B3 ;  /* 0x0000000000037941 */ /* 0x000fea0003800200 */
.L_x_16332:
[----:B------:R-:W-:Y:S04]  /*5500*/  BSSY.RECONVERGENT B3, `(.L_x_16334) ;  /* 0x000000b000037945 */ /* 0x000fe80003800200 */
[----:B------:R-:W-:Y:S05]  /*5510*/  @!P2 BRA `(.L_x_16335) ;  /* 0x000000000024a947 */ /* 0x000fea0003800000 */
        /* <DEDUP_REMOVED lines=9> */
.L_x_16335:
[----:B------:R-:W-:Y:S05]  /*55b0*/  BSYNC.RECONVERGENT B3 ;  /* 0x0000000000037941 */ /* 0x000fea0003800200 */
.L_x_16334:
[----:B------:R-:W-:Y:S05]  /*55c0*/  @!P2 BRA `(.L_x_16328) ;  /* 0x0000000000cca947 */ /* 0x000fea0003800000 */
[----:B01----:R-:W-:Y:S01]  /*55d0*/  FMUL.FTZ R167, R35, UR12 ;  /* 0x0000000c23a77c20 */ /* 0x003fe20008410000 */
[----:B------:R-:W-:-:S03]  /*55e0*/  HADD2.F32 R168, -RZ, R236.H0_H0 ;  /* 0x200000ecffa87230 */ /* 0x000fc60000004100 */
[-C--:B-----5:R-:W-:Y:S02]  /*55f0*/  FFMA.FTZ R99, R163, R167.reuse, R99 ;  /* 0x000000a7a3637223 */ /* 0x0a0fe40000010063 */
[----:B------:R-:W-:Y:S01]  /*5600*/  FMUL.FTZ R167, R168, R167 ;  /* 0x000000a7a8a77220 */ /* 0x000fe20000410000 */
[----:B------:R-:W-:Y:S06]  /*5610*/  BRA `(.L_x_16328) ;  /* 0x0000000000b87947 */ /* 0x000fec0003800000 */
.L_x_16329:
        /* <DEDUP_REMOVED lines=11> */
.L_x_16337:
[----:B------:R-:W-:Y:S05]  /*56d0*/  BSYNC.RECONVERGENT B3 ;  /* 0x0000000000037941 */ /* 0x000fea0003800200 */
.L_x_16336:
        /* <DEDUP_REMOVED lines=11> */
.L_x_16339:
[----:B------:R-:W-:Y:S05]  /*5790*/  BSYNC.RECONVERGENT B3 ;  /* 0x0000000000037941 */ /* 0x000fea0003800200 */
.L_x_16338:
        /* <DEDUP_REMOVED lines=11> */
.L_x_16341:
[----:B------:R-:W-:Y:S05]  /*5850*/  BSYNC.RECONVERGENT B3 ;  /* 0x0000000000037941 */ /* 0x000fea0003800200 */
.L_x_16340:
        /* <DEDUP_REMOVED lines=10> */
.L_x_16328:
[----:B------:R-:W-:Y:S05]  /*5900*/  BSYNC.RECONVERGENT B2 ;  /* 0x0000000000027941 */ /* 0x000fea0003800200 */
.L_x_16325:
        /* <DEDUP_REMOVED lines=8> */
.L_x_16322:
[----:B------:R-:W-:Y:S05]  /*5990*/  BSYNC.RECONVERGENT B1 ;  /* 0x0000000000017941 */ /* 0x000fea0003800200 */
.L_x_16321:
        /* <DEDUP_REMOVED lines=8> */
.L_x_16345:
[----:B------:R-:W-:Y:S05]  /*5a20*/  BSYNC.RECONVERGENT B2 ;  /* 0x0000000000027941 */ /* 0x000fea0003800200 */
.L_x_16344:
        /* <DEDUP_REMOVED lines=8> */
[----:B------:R-:W3:Y:S01]  /*5ab0*/  @P2 LDC R35, c[0x0][0x40c] ;  /* 0x00010300ff232b82 */ /* 0x000ee20000000800 */
[-CC-:B------:R-:W-:Y:S01]  /*5ac0*/  @P1 FFMA.FTZ R33, R14, R171.reuse, R2.reuse ;  /* 0x000000ab0e211223 */ /* 0x180fe20000010002 */
[-CC-:B------:R-:W-:Y:S01]  /*5ad0*/  @P1 FFMA.FTZ R34, R25, R171.reuse, R2.reuse ;  /* 0x000000ab19221223 */ /* 0x180fe20000010002 */
[----:B012---:R-:W-:Y:S01]  /*5ae0*/  @P1 FFMA.FTZ R168, R26, R171, R2 ;  /* 0x000000ab1aa81223 */ /* 0x007fe20000010002 */
        /* <DEDUP_REMOVED lines=13> */
[----:B---3--:R-:W-:-:S04]  /*5bc0*/  @P2 FMUL.FTZ R35, R32, R35 ;  /* 0x0000002320232220 */ /* 0x008fc80000410000 */
        /* <DEDUP_REMOVED lines=19> */
.L_x_16348:
[----:B012---:R-:W0:Y:S01]  /*5d00*/  @P2 LDC R168, c[0x0][0x40c] ;  /* 0x00010300ffa82b82 */ /* 0x007e220000000800 */
        /* <DEDUP_REMOVED lines=36> */
.L_x_16347:
        /* <DEDUP_REMOVED lines=23> */
[----:B012---:R-:W-:Y:S01]  /*60c0*/  FFMA.FTZ R164, R14, R171, R2 ;  /* 0x000000ab0ea47223 */ /* 0x007fe20000010002 */
        /* <DEDUP_REMOVED lines=8> */
.L_x_16352:
[----:B------:R-:W-:Y:S05]  /*6150*/  BSYNC.RECONVERGENT B3 ;  /* 0x0000000000037941 */ /* 0x000fea0003800200 */
.L_x_16351:
[----:B------:R-:W-:Y:S04]  /*6160*/  BSSY.RECONVERGENT B3, `(.L_x_16353) ;  /* 0x000000b000037945 */ /* 0x000fe80003800200 */
[----:B------:R-:W-:Y:S05]  /*6170*/  @!P2 BRA `(.L_x_16354) ;  /* 0x000000000024a947 */ /* 0x000fea0003800000 */
[----:B012---:R-:W-:Y:S01]  /*6180*/  FFMA.FTZ R165, R25, R171, R2 ;  /* 0x000000ab19a57223 */ /* 0x007fe20000010002 */
        /* <DEDUP_REMOVED lines=8> */
.L_x_16354:
[----:B------:R-:W-:Y:S05]  /*6210*/  BSYNC.RECONVERGENT B3 ;  /* 0x0000000000037941 */ /* 0x000fea0003800200 */
.L_x_16353:
[----:B------:R-:W-:Y:S04]  /*6220*/  BSSY.RECONVERGENT B3, `(.L_x_16355) ;  /* 0x000000b000037945 */ /* 0x000fe80003800200 */
[----:B------:R-:W-:Y:S05]  /*6230*/  @!P2 BRA `(.L_x_16356) ;  /* 0x000000000024a947 */ /* 0x000fea0003800000 */
        /* <DEDUP_REMOVED lines=9> */
.L_x_16356:
[----:B------:R-:W-:Y:S05]  /*62d0*/  BSYNC.RECONVERGENT B3 ;  /* 0x0000000000037941 */ /* 0x000fea0003800200 */
.L_x_16355:
[----:B------:R-:W-:Y:S05]  /*62e0*/  @!P2 BRA `(.L_x_16349) ;  /* 0x0000000000cca947 */ /* 0x000fea0003800000 */
[----:B012---:R-:W-:Y:S01]  /*62f0*/  FMUL.FTZ R167, R35, UR12 ;  /* 0x0000000c23a77c20 */ /* 0x007fe20008410000 */
[----:B------:R-:W-:-:S03]  /*6300*/  HADD2.F32 R168, -RZ, R234.H0_H0 ;  /* 0x200000eaffa87230 */ /* 0x000fc60000004100 */
[-C--:B-----5:R-:W-:Y:S02]  /*6310*/  FFMA.FTZ R103, R163, R167.reuse, R103 ;  /* 0x000000a7a3677223 */ /* 0x0a0fe40000010067 */
[----:B------:R-:W-:Y:S01]  /*6320*/  FMUL.FTZ R167, R168, R167 ;  /* 0x000000a7a8a77220 */ /* 0x000fe20000410000 */
[----:B------:R-:W-:Y:S06]  /*6330*/  BRA `(.L_x_16349) ;  /* 0x0000000000b87947 */ /* 0x000fec0003800000 */
.L_x_16350:
        /* <DEDUP_REMOVED lines=11> */
.L_x_16358:
[----:B------:R-:W-:Y:S05]  /*63f0*/  BSYNC.RECONVERGENT B3 ;  /* 0x0000000000037941 */ /* 0x000fea0003800200 */
.L_x_16357:
        /* <DEDUP_REMOVED lines=11> */
.L_x_16360:
[----:B------:R-:W-:Y:S05]  /*64b0*/  BSYNC.RECONVERGENT B3 ;  /* 0x0000000000037941 */ /* 0x000fea0003800200 */
.L_x_16359:
        /* <DEDUP_REMOVED lines=11> */
.L_x_16362:
[----:B------:R-:W-:Y:S05]  /*6570*/  BSYNC.RECONVERGENT B3 ;  /* 0x0000000000037941 */ /* 0x000fea0003800200 */
.L_x_16361:
        /* <DEDUP_REMOVED lines=10> */
.L_x_16349:
[----:B------:R-:W-:Y:S05]  /*6620*/  BSYNC.RECONVERGENT B2 ;  /* 0x0000000000027941 */ /* 0x000fea0003800200 */
.L_x_16346:
        /* <DEDUP_REMOVED lines=8> */
.L_x_16343:
[----:B------:R-:W-:Y:S05]  /*66b0*/  BSYNC.RECONVERGENT B1 ;  /* 0x0000000000017941 */ /* 0x000fea0003800200 */
.L_x_16342:
        /* <DEDUP_REMOVED lines=8> */
.L_x_16366:
[----:B------:R-:W-:Y:S05]  /*6740*/  BSYNC.RECONVERGENT B2 ;  /* 0x0000000000027941 */ /* 0x000fea0003800200 */
.L_x_16365:
        /* <DEDUP_REMOVED lines=8> */
[----:B------:R-:W4:Y:S01]  /*67d0*/  @P2 LDC R35, c[0x0][0x40c] ;  /* 0x00010300ff232b82 */ /* 0x000f220000000800 */
[-CC-:B------:R-:W-:Y:S01]  /*67e0*/  @P1 FFMA.FTZ R33, R12, R171.reuse, R2.reuse ;  /* 0x000000ab0c211223 */ /* 0x180fe20000010002 */
[-CC-:B------:R-:W-:Y:S01]  /*67f0*/  @P1 FFMA.FTZ R34, R23, R171.reuse, R2.reuse ;  /* 0x000000ab17221223 */ /* 0x180fe20000010002 */
[----:B0123--:R-:W-:Y:S01]  /*6800*/  @P1 FFMA.FTZ R168, R190, R171, R2 ;  /* 0x000000abbea81223 */ /* 0x00ffe20000010002 */
        /* <DEDUP_REMOVED lines=13> */
[----:B----4-:R-:W-:-:S04]  /*68e0*/  @P2 FMUL.FTZ R35, R32, R35 ;  /* 0x0000002320232220 */ /* 0x010fc80000410000 */
        /* <DEDUP_REMOVED lines=19> */
.L_x_16369:
[----:B0123--:R-:W0:Y:S01]  /*6a20*/  @P2 LDC R168, c[0x0][0x40c] ;  /* 0x00010300ffa82b82 */ /* 0x00fe220000000800 */
        /* <DEDUP_REMOVED lines=36> */
.L_x_16368:
        /* <DEDUP_REMOVED lines=23> */
[----:B0123--:R-:W-:Y:S01]  /*6de0*/  FFMA.FTZ R164, R12, R171, R2 ;  /* 0x000000ab0ca47223 */ /* 0x00ffe20000010002 */
        /* <DEDUP_REMOVED lines=8> */
.L_x_16373:
[----:B------:R-:W-:Y:S05]  /*6e70*/  BSYNC.RECONVERGENT B3 ;  /* 0x0000000000037941 */ /* 0x000fea0003800200 */
.L_x_16372:
[----:B------:R-:W-:Y:S04]  /*6e80*/  BSSY.RECONVERGENT B3, `(.L_x_16374) ;  /* 0x000000b000037945 */ /* 0x000fe80003800200 */
[----:B------:R-:W-:Y:S05]  /*6e90*/  @!P2 BRA `(.L_x_16375) ;  /* 0x000000000024a947 */ /* 0x000fea0003800000 */
[----:B0123--:R-:W-:Y:S01]  /*6ea0*/  FFMA.FTZ R165, R23, R171, R2 ;  /* 0x000000ab17a57223 */ /* 0x00ffe20000010002 */
        /* <DEDUP_REMOVED lines=8> */
.L_x_16375:
[----:B------:R-:W-:Y:S05]  /*6f30*/  BSYNC.RECONVERGENT B3 ;  /* 0x0000000000037941 */ /* 0x000fea0003800200 */
.L_x_16374:
[----:B------:R-:W-:Y:S04]  /*6f40*/  BSSY.RECONVERGENT B3, `(.L_x_16376) ;  /* 0x000000b000037945 */ /* 0x000fe80003800200 */
[----:B------:R-:W-:Y:S05]  /*6f50*/  @!P2 BRA `(.L_x_16377) ;  /* 0x000000000024a947 */ /* 0x000fea0003800000 */
        /* <DEDUP_REMOVED lines=9> */
.L_x_16377:
[----:B------:R-:W-:Y:S05]  /*6ff0*/  BSYNC.RECONVERGENT B3 ;  /* 0x0000000000037941 */ /* 0x000fea0003800200 */
.L_x_16376:
[----:B------:R-:W-:Y:S05]  /*7000*/  @!P2 BRA `(.L_x_16370) ;  /* 0x0000000000cca947 */ /* 0x000fea0003800000 */
[----:B0123--:R-:W-:Y:S01]  /*7010*/  FMUL.FTZ R167, R35, UR12 ;  /* 0x0000000c23a77c20 */ /* 0x00ffe20008410000 */
[----:B------:R-:W-:-:S03]  /*7020*/  HADD2.F32 R168, -RZ, R232.H0_H0 ;  /* 0x200000e8ffa87230 */ /* 0x000fc60000004100 */
[-C--:B-----5:R-:W-:Y:S02]  /*7030*/  FFMA.FTZ R107, R163, R167.reuse, R107 ;  /* 0x000000a7a36b7223 */ /* 0x0a0fe4000001006b */
[----:B------:R-:W-:Y:S01]  /*7040*/  FMUL.FTZ R167, R168, R167 ;  /* 0x000000a7a8a77220 */ /* 0x000fe20000410000 */
[----:B------:R-:W-:Y:S06]  /*7050*/  BRA `(.L_x_16370) ;  /* 0x0000000000b87947 */ /* 0x000fec0003800000 */
.L_x_16371:
        /* <DEDUP_REMOVED lines=11> */
.L_x_16379:
[----:B------:R-:W-:Y:S05]  /*7110*/  BSYNC.RECONVERGENT B3 ;  /* 0x0000000000037941 */ /* 0x000fea0003800200 */
.L_x_16378:
        /* <DEDUP_REMOVED lines=11> */
.L_x_16381:
[----:B------:R-:W-:Y:S05]  /*71d0*/  BSYNC.RECONVERGENT B3 ;  /* 0x0000000000037941 */ /* 0x000fea0003800200 */
.L_x_16380:
        /* <DEDUP_REMOVED lines=11> */
.L_x_16383:
[----:B------:R-:W-:Y:S05]  /*7290*/  BSYNC.RECONVERGENT B3 ;  /* 0x0000000000037941 */ /* 0x000fea0003800200 */
.L_x_16382:
        /* <DEDUP_REMOVED lines=10> */
.L_x_16370:
[----:B------:R-:W-:Y:S05]  /*7340*/  BSYNC.RECONVERGENT B2 ;  /* 0x0000000000027941 */ /* 0x000fea0003800200 */
.L_x_16367:
[----:B0123--:R-:W0:Y:S02]  /*7350*/  @P0 LDC.64 R168, c[0x0][0x478] ;  /* 0x00011e00ffa80b82 */ /* 0x00fe240000000a00 */
[C---:B0-----:R-:W-:Y:S01]  /*7360*/  @P0 IMAD.WIDE.U32 R168, R224.reuse, 0x10, R168 ;  /* 0x00000010e0a80825 */ /* 0x041fe200078e00a8 */
[----:B------:R-:W-:-:S04]  /*7370*/  IADD3 R224, PT, PT, R224, 0x20, RZ ;  /* 0x00000020e0e07810 */ /* 0x000fc80007ffe0ff */
[----:B------:R0:W-:Y:S02]  /*7380*/  @P0 STG.E.128 desc[UR6][R168.64], R32 ;  /* 0x00000020a8000986 */ /* 0x0001e4000c101d06 */
[----:B0-----:R-:W0:Y:S02]  /*7390*/  @P2 LDC.64 R168, c[0x0][0x468] ;  /* 0x00011a00ffa82b82 */ /* 0x001e240000000a00 */
[C---:B0-----:R-:W-:Y:S01]  /*73a0*/  @P2 IMAD.WIDE.U32 R168, R170.reuse, 0x10, R168 ;  /* 0x00000010aaa82825 */ /* 0x041fe200078e00a8 */
[----:B------:R-:W-:-:S04]  /*73b0*/  IADD3 R170, PT, PT, R170, 0x20, RZ ;  /* 0x00000020aaaa7810 */ /* 0x000fc80007ffe0ff */
[----:B------:R4:W-:Y:S03]  /*73c0*/  @P2 STG.E.128 desc[UR6][R168.64], R164 ;  /* 0x000000a4a8002986 */ /* 0x0009e6000c101d06 */
.L_x_16364:
[----:B------:R-:W-:Y:S05]  /*73d0*/  BSYNC.RECONVERGENT B1 ;  /* 0x0000000000017941 */ /* 0x000fea0003800200 */
.L_x_16363:
[----:B------:R-:W-:Y:S01]  /*73e0*/  ISETP.GE.U32.AND P0, PT, R6, 0xc0, PT ;  /* 0x000000c00600780c */ /* 0x000fe20003f06070 */
[----:B------:R-:W-:-:S12]  /*73f0*/  BSSY.RECONVERGENT B1, `(.L_x_16384) ;  /* 0x00000d0000017945 */ /* 0x000fd80003800200 */
[----:B------:R-:W-:Y:S05]  /*7400*/  @!P0 BRA `(.L_x_16385) ;  /* 0x0000000c00388947 */ /* 0x000fea0003800000 */
[----:B------:R-:W-:Y:S04]  /*7410*/  BSSY.RECONVERGENT B2, `(.L_x_16386) ;  /* 0x0000005000027945 */ /* 0x000fe80003800200 */
[----:B------:R-:W-:Y:S05]  /*7420*/  @!P2 BRA `(.L_x_16387) ;  /* 0x00000000000ca947 */ /* 0x000fea0003800000 */
[----:B-----5:R-:W0:Y:S02]  /*7430*/  LDC.64 R160, c[0x0][0x390] ;  /* 0x0000e400ffa07b82 */ /* 0x020e240000000a00 */
[----:B0-----:R-:W-:-:S06]  /*7440*/  IMAD.WIDE.U32 R160, R170, 0x10, R160 ;  /* 0x00000010aaa07825 */ /* 0x001fcc00078e00a0 */
[----:B------:R-:W5:Y:S02]  /*7450*/  LDG.E.128 R160, desc[UR6][R160.64] ;  /* 0x00000006a0a07981 */ /* 0x000f64000c1e1d00 */
.L_x_16387:
[----:B------:R-:W-:Y:S05]  /*7460*/  BSYNC.RECONVERGENT B2 ;  /* 0x0000000000027941 */ /* 0x000fea0003800200 */
.L_x_16386:
        /* <DEDUP_REMOVED lines=8> */
[----:B------:R-:W0:Y:S01]  /*74f0*/  @P2 LDC R35, c[0x0][0x40c] ;  /* 0x00010300ff232b82 */ /* 0x000e220000000800 */
[-CC-:B------:R-:W-:Y:S01]  /*7500*/  @P1 FFMA.FTZ R33, R10, R171.reuse, R2.reuse ;  /* 0x000000ab0a211223 */ /* 0x180fe20000010002 */
[-CC-:B------:R-:W-:Y:S01]  /*7510*/  @P1 FFMA.FTZ R34, R21, R171.reuse, R2.reuse ;  /* 0x000000ab15221223 */ /* 0x180fe20000010002 */
[----:B01234-:R-:W-:Y:S01]  /*7520*/  @P1 FFMA.FTZ R168, R192, R171, R2 ;  /* 0x000000abc0a81223 */ /* 0x01ffe20000010002 */
        /* <DEDUP_REMOVED lines=13> */
[----:B------:R-:W-:-:S04]  /*7600*/  @P2 FMUL.FTZ R35, R32, R35 ;  /* 0x0000002320232220 */ /* 0x000fc80000410000 */
        /* <DEDUP_REMOVED lines=19> */
.L_x_16390:
[----:B01234-:R-:W0:Y:S01]  /*7740*/  @P2 LDC R168, c[0x0][0x40c] ;  /* 0x00010300ffa82b82 */ /* 0x01fe220000000800 */
        /* <DEDUP_REMOVED lines=36> */
.L_x_16389:
        /* <DEDUP_REMOVED lines=23> */
[----:B01234-:R-:W-:Y:S01]  /*7b00*/  FFMA.FTZ R164, R10, R171, R2 ;  /* 0x000000ab0aa47223 */ /* 0x01ffe20000010002 */
        /* <DEDUP_REMOVED lines=8> */
.L_x_16394:
[----:B------:R-:W-:Y:S05]  /*7b90*/  BSYNC.RECONVERGENT B3 ;  /* 0x0000000000037941 */ /* 0x000fea0003800200 */
.L_x_16393:
[----:B------:R-:W-:Y:S04]  /*7ba0*/  BSSY.RECONVERGENT B3, `(.L_x_16395) ;  /* 0x000000b000037945 */ /* 0x000fe80003800200 */
[----:B------:R-:W-:Y:S05]  /*7bb0*/  @!P2 BRA `(.L_x_16396) ;  /* 0x000000000024a947 */ /* 0x000fea0003800000 */
[----:B01234-:R-:W-:Y:S01]  /*7bc0*/  FFMA.FTZ R165, R21, R171, R2 ;  /* 0x000000ab15a57223 */ /* 0x01ffe20000010002 */
        /* <DEDUP_REMOVED lines=8> */
.L_x_16396:
[----:B------:R-:W-:Y:S05]  /*7c50*/  BSYNC.RECONVERGENT B3 ;  /* 0x0000000000037941 */ /* 0x000fea0003800200 */
.L_x_16395:
[----:B------:R-:W-:Y:S04]  /*7c60*/  BSSY.RECONVERGENT B3, `(.L_x_16397) ;  /* 0x000000b000037945 */ /* 0x000fe80003800200 */
[----:B------:R-:W-:Y:S05]  /*7c70*/  @!P2 BRA `(.L_x_16398) ;  /* 0x000000000024a947 */ /* 0x000fea0003800000 */
        /* <DEDUP_REMOVED lines=9> */
.L_x_16398:
[----:B------:R-:W-:Y:S05]  /*7d10*/  BSYNC.RECONVERGENT B3 ;  /* 0x0000000000037941 */ /* 0x000fea0003800200 */
.L_x_16397:
[----:B------:R-:W-:Y:S05]  /*7d20*/  @!P2 BRA `(.L_x_16391) ;  /* 0x0000000000cca947 */ /* 0x000fea0003800000 */
[----:B01234-:R-:W-:Y:S01]  /*7d30*/  FMUL.FTZ R167, R35, UR12 ;  /* 0x0000000c23a77c20 */ /* 0x01ffe20008410000 */
[----:B------:R-:W-:-:S03]  /*7d40*/  HADD2.F32 R168, -RZ, R230.H0_H0 ;  /* 0x200000e6ffa87230 */ /* 0x000fc60000004100 */
[-C--:B-----5:R-:W-:Y:S02]  /*7d50*/  FFMA.FTZ R111, R163, R167.reuse, R111 ;  /* 0x000000a7a36f7223 */ /* 0x0a0fe4000001006f */
[----:B------:R-:W-:Y:S01]  /*7d60*/  FMUL.FTZ R167, R168, R167 ;  /* 0x000000a7a8a77220 */ /* 0x000fe20000410000 */
[----:B------:R-:W-:Y:S06]  /*7d70*/  BRA `(.L_x_16391) ;  /* 0x0000000000b87947 */ /* 0x000fec0003800000 */
.L_x_16392:
        /* <DEDUP_REMOVED lines=11> */
.L_x_16400:
[----:B------:R-:W-:Y:S05]  /*7e30*/  BSYNC.RECONVERGENT B3 ;  /* 0x0000000000037941 */ /* 0x000fea0003800200 */
.L_x_16399:
        /* <DEDUP_REMOVED lines=11> */
.L_x_16402:
[----:B------:R-:W-:Y:S05]  /*7ef0*/  BSYNC.RECONVERGENT B3 ;  /* 0x0000000000037941 */ /* 0x000fea0003800200 */
.L_x_16401:
        /* <DEDUP_REMOVED lines=11> */
.L_x_16404:
[----:B------:R-:W-:Y:S05]  /*7fb0*/  BSYNC.RECONVERGENT B3 ;  /* 0x0000000000037941 */ /* 0x000fea0003800200 */
.L_x_16403:
        /* <DEDUP_REMOVED lines=10> */
.L_x_16391:
[----:B------:R-:W-:Y:S05]  /*8060*/  BSYNC.RECONVERGENT B2 ;  /* 0x0000000000027941 */ /* 0x000fea0003800200 */
.L_x_16388:
[----:B01234-:R-:W0:Y:S02]  /*8070*/  @P0 LDC.64 R168, c[0x0][0x478] ;  /* 0x00011e00ffa80b82 */ /* 0x01fe240000000a00 */
[C---:B0-----:R-:W-:Y:S01]  /*8080*/  @P0 IMAD.WIDE.U32 R168, R224.reuse, 0x10, R168 ;  /* 0x00000010e0a80825 */ /* 0x041fe200078e00a8 */
[----:B------:R-:W-:-:S04]  /*8090*/  IADD3 R224, PT, PT, R224, 0x20, RZ ;  /* 0x00000020e0e07810 */ /* 0x000fc80007ffe0ff */
[----:B------:R0:W-:Y:S02]  /*80a0*/  @P0 STG.E.128 desc[UR6][R168.64], R32 ;  /* 0x00000020a8000986 */ /* 0x0001e4000c101d06 */
[----:B0-----:R-:W0:Y:S02]  /*80b0*/  @P2 LDC.64 R168, c[0x0][0x468] ;  /* 0x00011a00ffa82b82 */ /* 0x001e240000000a00 */
[C---:B0-----:R-:W-:Y:S01]  /*80c0*/  @P2 IMAD.WIDE.U32 R168, R170.reuse, 0x10, R168 ;  /* 0x00000010aaa82825 */ /* 0x041fe200078e00a8 */
[----:B------:R-:W-:-:S04]  /*80d0*/  IADD3 R170, PT, PT, R170, 0x20, RZ ;  /* 0x00000020aaaa7810 */ /* 0x000fc80007ffe0ff */
[----:B------:R0:W-:Y:S03]  /*80e0*/  @P2 STG.E.128 desc[UR6][R168.64], R164 ;  /* 0x000000a4a8002986 */ /* 0x0001e6000c101d06 */
.L_x_16385:
[----:B------:R-:W-:Y:S05]  /*80f0*/  BSYNC.RECONVERGENT B1 ;  /* 0x0000000000017941 */ /* 0x000fea0003800200 */
.L_x_16384:
        /* <DEDUP_REMOVED lines=8> */
.L_x_16408:
[----:B------:R-:W-:Y:S05]  /*8180*/  BSYNC.RECONVERGENT B2 ;  /* 0x0000000000027941 */ /* 0x000fea0003800200 */
.L_x_16407:
        /* <DEDUP_REMOVED lines=45> */
.L_x_16411:
        /* <DEDUP_REMOVED lines=37> */
.L_x_16410:
        /* <DEDUP_REMOVED lines=32> */
.L_x_16415:
[----:B------:R-:W-:Y:S05]  /*88b0*/  BSYNC.RECONVERGENT B3 ;  /* 0x0000000000037941 */ /* 0x000fea0003800200 */
.L_x_16414:
        /* <DEDUP_REMOVED lines=11> */
.L_x_16417:
[----:B------:R-:W-:Y:S05]  /*8970*/  BSYNC.RECONVERGENT B3 ;  /* 0x0000000000037941 */ /* 0x000fea0003800200 */
.L_x_16416:
        /* <DEDUP_REMOVED lines=11> */
.L_x_16419:
[----:B------:R-:W-:Y:S05]  /*8a30*/  BSYNC.RECONVERGENT B3 ;  /* 0x0000000000037941 */ /* 0x000fea0003800200 */
.L_x_16418:
[----:B------:R-:W-:Y:S05]  /*8a40*/  @!P2 BRA `(.L_x_16412) ;  /* 0x0000000000cca947 */ /* 0x000fea0003800000 */
[----:B01234-:R-:W-:Y:S01]  /*8a50*/  FMUL.FTZ R167, R35, UR12 ;  /* 0x0000000c23a77c20 */ /* 0x01ffe20008410000 */
[----:B------:R-:W-:-:S03]  /*8a60*/  HADD2.F32 R168, -RZ, R228.H0_H0 ;  /* 0x200000e4ffa87230 */ /* 0x000fc60000004100 */
[-C--:B-----5:R-:W-:Y:S02]  /*8a70*/  FFMA.FTZ R115, R163, R167.reuse, R115 ;  /* 0x000000a7a3737223 */ /* 0x0a0fe40000010073 */
[----:B------:R-:W-:Y:S01]  /*8a80*/  FMUL.FTZ R167, R168, R167 ;  /* 0x000000a7a8a77220 */ /* 0x000fe20000410000 */
[----:B------:R-:W-:Y:S06]  /*8a90*/  BRA `(.L_x_16412) ;  /* 0x0000000000b87947 */ /* 0x000fec0003800000 */
.L_x_16413:
        /* <DEDUP_REMOVED lines=11> */
.L_x_16421:
[----:B------:R-:W-:Y:S05]  /*8b50*/  BSYNC.RECONVERGENT B3 ;  /* 0x0000000000037941 */ /* 0x000fea0003800200 */
.L_x_16420:
        /* <DEDUP_REMOVED lines=11> */
.L_x_16423:
[----:B------:R-:W-:Y:S05]  /*8c10*/  BSYNC.RECONVERGENT B3 ;  /* 0x0000000000037941 */ /* 0x000fea0003800200 */
.L_x_16422:
        /* <DEDUP_REMOVED lines=11> */
.L_x_16425:
[----:B------:R-:W-:Y:S05]  /*8cd0*/  BSYNC.RECONVERGENT B3 ;  /* 0x0000000000037941 */ /* 0x000fea0003800200 */
.L_x_16424:
        /* <DEDUP_REMOVED lines=10> */
.L_x_16412:
[----:B------:R-:W-:Y:S05]  /*8d80*/  BSYNC.RECONVERGENT B2 ;  /* 0x0000000000027941 */ /* 0x000fea0003800200 */
.L_x_16409:
        /* <DEDUP_REMOVED lines=8> */
.L_x_16406:
[----:B------:R-:W-:Y:S05]  /*8e10*/  BSYNC.RECONVERGENT B1 ;  /* 0x0000000000017941 */ /* 0x000fea0003800200 */
.L_x_16405:
        /* <DEDUP_REMOVED lines=8> */
.L_x_16429:
[----:B------:R-:W-:Y:S05]  /*8ea0*/  BSYNC.RECONVERGENT B2 ;  /* 0x0000000000027941 */ /* 0x000fea0003800200 */
.L_x_16428:
        /* <DEDUP_REMOVED lines=8> */
[-CC-:B------:R-:W-:Y:S01]  /*8f30*/  @P1 FFMA.FTZ R4, R182, R171.reuse, R2.reuse ;  /* 0x000000abb6041223 */ /* 0x180fe20000010002 */
[-CC-:B------:R-:W-:Y:S01]  /*8f40*/  @P1 FFMA.FTZ R32, R215, R171.reuse, R2.reuse ;  /* 0x000000abd7201223 */ /* 0x180fe20000010002 */
[----:B------:R-:W0:Y:S01]  /*8f50*/  @P2 LDC R35, c[0x0][0x40c] ;  /* 0x00010300ff232b82 */ /* 0x000e220000000800 */
[-C--:B------:R-:W-:Y:S01]  /*8f60*/  @P1 FFMA.FTZ R33, R197, R171.reuse, R2 ;  /* 0x000000abc5211223 */ /* 0x080fe20000010002 */
[----:B------:R-:W-:Y:S01]  /*8f70*/  @P1 FADD.FTZ R34, R196, -R4 ;  /* 0x80000004c4221221 */ /* 0x000fe20000010000 */
[----:B------:R-:W-:Y:S01]  /*8f80*/  @P1 FADD.FTZ R32, R213, -R32 ;  /* 0x80000020d5201221 */ /* 0x000fe20000010000 */
[----:B01234-:R-:W-:Y:S01]  /*8f90*/  @P1 FFMA.FTZ R168, R199, R171, R2 ;  /* 0x000000abc7a81223 */ /* 0x01ffe20000010002 */
[----:B------:R-:W-:Y:S02]  /*8fa0*/  MOV R2, R159 ;  /* 0x0000009f00027202 */ /* 0x000fe40000000f00 */
[C---:B------:R-:W-:Y:S01]  /*8fb0*/  @P1 FFMA.FTZ R2, R3.reuse, R32, R159 ;  /* 0x0000002003021223 */ /* 0x040fe2000001009f */
[----:B------:R-:W0:Y:S01]  /*8fc0*/  @P2 LDC R4, c[0x0][0x40c] ;  /* 0x00010300ff042b82 */ /* 0x000e220000000800 */
[----:B------:R-:W-:Y:S01]  /*8fd0*/  MOV R32, R156 ;  /* 0x0000009c00207202 */ /* 0x000fe20000000f00 */
[----:B------:R-:W-:Y:S01]  /*8fe0*/  @P1 FFMA.FTZ R32, R3, R34, R156 ;  /* 0x0000002203201223 */ /* 0x000fe2000001009c */
[----:B------:R-:W-:Y:S01]  /*8ff0*/  @P1 FADD.FTZ R34, R198, -R33 ;  /* 0x80000021c6221221 */ /* 0x000fe20000010000 */
[----:B------:R-:W-:Y:S01]  /*9000*/  @P1 FADD.FTZ R168, R201, -R168 ;  /* 0x800000a8c9a81221 */ /* 0x000fe20000010000 */
[----:B------:R-:W-:-:S02]  /*9010*/  MOV R33, R157 ;  /* 0x0000009d00217202 */ /* 0x000fc40000000f00 */
[C---:B------:R-:W-:Y:S01]  /*9020*/  @P1 FFMA.FTZ R33, R3.reuse, R34, R157 ;  /* 0x0000002203211223 */ /* 0x040fe2000001009d */
[----:B------:R-:W1:Y:S01]  /*9030*/  @P2 LDC R169, c[0x0][0x40c] ;  /* 0x00010300ffa92b82 */ /* 0x000e620000000800 */
[----:B------:R-:W-:Y:S01]  /*9040*/  MOV R34, R158 ;  /* 0x0000009e00227202 */ /* 0x000fe20000000f00 */
[----:B------:R-:W-:Y:S01]  /*9050*/  @P1 FFMA.FTZ R34, R3, R168, R158 ;  /* 0x000000a803221223 */ /* 0x000fe2000001009e */
[----:B------:R-:W-:Y:S02]  /*9060*/  @P2 HADD2.F32 R3, -RZ, R227.H1_H1 ;  /* 0x300000e3ff032230 */ /* 0x000fe40000004100 */
[----:B------:R-:W-:-:S04]  /*9070*/  @P2 FMUL.FTZ R35, R33, R35 ;  /* 0x0000002321232220 */ /* 0x000fc80000410000 */
[----:B-----5:R-:W-:Y:S01]  /*9080*/  @P2 FFMA.FTZ R117, R161, R35, R117 ;  /* 0x00000023a1752223 */ /* 0x020fe20000010075 */
[----:B0-----:R-:W-:-:S04]  /*9090*/  @P2 FMUL.FTZ R4, R32, R4 ;  /* 0x0000000420042220 */ /* 0x001fc80000410000 */
[----:B------:R-:W-:Y:S01]  /*90a0*/  @P2 FMUL.FTZ R164, R4, R3 ;  /* 0x0000000304a42220 */ /* 0x000fe20000410000 */
[----:B------:R-:W-:Y:S02]  /*90b0*/  @P2 HADD2.F32 R3, -RZ, R227.H0_H0 ;  /* 0x200000e3ff032230 */ /* 0x000fe40000004100 */
[----:B------:R-:W-:Y:S01]  /*90c0*/  @P2 FFMA.FTZ R116, R160, R4, R116 ;  /* 0x00000004a0742223 */ /* 0x000fe20000010074 */
[----:B-1----:R-:W-:Y:S02]  /*90d0*/  @P2 FMUL.FTZ R169, R34, R169 ;  /* 0x000000a922a92220 */ /* 0x002fe40000410000 */
[----:B------:R-:W-:Y:S01]  /*90e0*/  @P2 FMUL.FTZ R165, R35, R3 ;  /* 0x0000000323a52220 */ /* 0x000fe20000410000 */
[----:B------:R-:W-:Y:S02]  /*90f0*/  @P2 HADD2.F32 R3, -RZ, R226.H1_H1 ;  /* 0x300000e2ff032230 */ /* 0x000fe40000004100 */
[----:B------:R-:W-:Y:S01]  /*9100*/  @P2 FFMA.FTZ R118, R162, R169, R118 ;  /* 0x000000a9a2762223 */ /* 0x000fe20000010076 */
[----:B------:R-:W-:-:S02]  /*9110*/  MOV R35, R2 ;  /* 0x0000000200237202 */ /* 0x000fc40000000f00 */
[----:B------:R-:W-:Y:S01]  /*9120*/  @P2 FMUL.FTZ R166, R169, R3 ;  /* 0x00000003a9a62220 */ /* 0x000fe20000410000 */
[----:B------:R-:W-:Y:S06]  /*9130*/  @!P2 BRA `(.L_x_16433) ;  /* 0x000000080060a947 */ /* 0x000fec0003800000 */
[----:B------:R-:W-:Y:S01]  /*9140*/  FMUL.FTZ R167, R2, UR12 ;  /* 0x0000000c02a77c20 */ /* 0x000fe20008410000 */
[----:B------:R-:W-:-:S03]  /*9150*/  HADD2.F32 R2, -RZ, R226.H0_H0 ;  /* 0x200000e2ff027230 */ /* 0x000fc60000004100 */
[----:B------:R-:W-:Y:S02]  /*9160*/  FFMA.FTZ R119, R163, R167, R119 ;  /* 0x000000a7a3777223 */ /* 0x000fe40000010077 */
[----:B------:R-:W-:Y:S01]  /*9170*/  FMUL.FTZ R167, R167, R2 ;  /* 0x00000002a7a77220 */ /* 0x000fe20000410000 */
[----:B------:R-:W-:Y:S06]  /*9180*/  BRA `(.L_x_16433) ;  /* 0x00000008004c7947 */ /* 0x000fec0003800000 */
.L_x_16432:
[----:B01234-:R-:W0:Y:S01]  /*9190*/  @P2 LDC R168, c[0x0][0x40c] ;  /* 0x00010300ffa82b82 */ /* 0x01fe220000000800 */
[-CC-:B------:R-:W-:Y:S01]  /*91a0*/  @P1 FFMA.FTZ R4, R182, R171.reuse, R2.reuse ;  /* 0x000000abb6041223 */ /* 0x180fe20000010002 */
[----:B------:R-:W-:Y:S01]  /*91b0*/  MOV R169, R156 ;  /* 0x0000009c00a97202 */ /* 0x000fe20000000f00 */
[----:B------:R-:W-:Y:S02]  /*91c0*/  @P1 FFMA.FTZ R172, R197, R171, R2 ;  /* 0x000000abc5ac1223 */ /* 0x000fe40000010002 */
[----:B------:R-:W-:Y:S02]  /*91d0*/  @P1 FADD.FTZ R4, R196, -R4 ;  /* 0x80000004c4041221 */ /* 0x000fe40000010000 */
[----:B------:R-:W-:Y:S02]  /*91e0*/  @P1 FADD.FTZ R172, R198, -R172 ;  /* 0x800000acc6ac1221 */ /* 0x000fe40000010000 */
[C---:B------:R-:W-:Y:S01]  /*91f0*/  @P1 FFMA.FTZ R169, R3.reuse, R4, R156 ;  /* 0x0000000403a91223 */ /* 0x040fe2000001009c */
[----:B------:R-:W-:Y:S01]  /*9200*/  MOV R4, R157 ;  /* 0x0000009d00047202 */ /* 0x000fe20000000f00 */
[----:B------:R-:W-:Y:S01]  /*9210*/  @P1 FFMA.FTZ R4, R3, R172, R157 ;  /* 0x000000ac03041223 */ /* 0x000fe2000001009d */
[----:B------:R-:W-:-:S04]  /*9220*/  @P1 FFMA.FTZ R172, R199, R171, R2 ;  /* 0x000000abc7ac1223 */ /* 0x000fc80000010002 */
[----:B------:R-:W-:Y:S01]  /*9230*/  @P1 FADD.FTZ R172, R201, -R172 ;  /* 0x800000acc9ac1221 */ /* 0x000fe20000010000 */
[----:B0-----:R-:W-:Y:S01]  /*9240*/  @P2 FMUL.FTZ R168, R169, R168 ;  /* 0x000000a8a9a82220 */ /* 0x001fe20000410000 */
[----:B------:R-:W-:-:S03]  /*9250*/  @P2 HADD2.F32 R169, -RZ, R227.H1_H1 ;  /* 0x300000e3ffa92230 */ /* 0x000fc60000004100 */
[-C--:B-----5:R-:W-:Y:S02]  /*9260*/  @P2 FFMA.FTZ R116, R160, R168.reuse, R116 ;  /* 0x000000a8a0742223 */ /* 0x0a0fe40000010074 */
[----:B------:R-:W-:Y:S01]  /*9270*/  @P2 FMUL.FTZ R164, R169, R168 ;  /* 0x000000a8a9a42220 */ /* 0x000fe20000410000 */
[----:B------:R-:W-:Y:S01]  /*9280*/  MOV R169, R158 ;  /* 0x0000009e00a97202 */ /* 0x000fe20000000f00 */
[----:B------:R-:W0:Y:S01]  /*9290*/  @P2 LDC R168, c[0x0][0x40c] ;  /* 0x00010300ffa82b82 */ /* 0x000e220000000800 */
[----:B------:R-:W-:-:S07]  /*92a0*/  @P1 FFMA.FTZ R169, R3, R172, R158 ;  /* 0x000000ac03a91223 */ /* 0x000fce000001009e */
[----:B------:R-:W1:Y:S01]  /*92b0*/  @P2 LDC R172, c[0x0][0x40c] ;  /* 0x00010300ffac2b82 */ /* 0x000e620000000800 */
[----:B0-----:R-:W-:Y:S01]  /*92c0*/  @P2 FMUL.FTZ R168, R4, R168 ;  /* 0x000000a804a82220 */ /* 0x001fe20000410000 */
[----:B------:R-:W-:-:S03]  /*92d0*/  @P2 HADD2.F32 R4, -RZ, R227.H0_H0 ;  /* 0x200000e3ff042230 */ /* 0x000fc60000004100 */
[-C--:B------:R-:W-:Y:S02]  /*92e0*/  @P2 FFMA.FTZ R117, R161, R168.reuse, R117 ;  /* 0x000000a8a1752223 */ /* 0x080fe40000010075 */
[----:B------:R-:W-:Y:S01]  /*92f0*/  @P2 FMUL.FTZ R165, R4, R168 ;  /* 0x000000a804a52220 */ /* 0x000fe20000410000 */
[----:B------:R-:W-:Y:S02]  /*9300*/  @P2 HADD2.F32 R4, -RZ, R226.H1_H1 ;  /* 0x300000e2ff042230 */ /* 0x000fe40000004100 */
[----:B-1----:R-:W-:-:S04]  /*9310*/  @P2 FMUL.FTZ R172, R169, R172 ;  /* 0x000000aca9ac2220 */ /* 0x002fc80000410000 */
[-C--:B------:R-:W-:Y:S01]  /*9320*/  @P2 FMUL.FTZ R166, R4, R172.reuse ;  /* 0x000000ac04a62220 */ /* 0x080fe20000410000 */
[----:B------:R-:W-:Y:S01]  /*9330*/  @P2 FFMA.FTZ R118, R162, R172, R118 ;  /* 0x000000aca2762223 */ /* 0x000fe20000010076 */
[----:B------:R-:W-:Y:S06]  /*9340*/  @!P2 BRA `(.L_x_16433) ;  /* 0x0000000400dca947 */ /* 0x000fec0003800000 */
[----:B------:R-:W-:Y:S01]  /*9350*/  @P1 FFMA.FTZ R2, R215, R171, R2 ;  /* 0x000000abd7021223 */ /* 0x000fe20000010002 */
[----:B------:R-:W-:-:S03]  /*9360*/  MOV R4, R159 ;  /* 0x0000009f00047202 */ /* 0x000fc60000000f00 */
[----:B------:R-:W-:-:S04]  /*9370*/  @P1 FADD.FTZ R2, R213, -R2 ;  /* 0x80000002d5021221 */ /* 0x000fc80000010000 */
[----:B------:R-:W-:Y:S01]  /*9380*/  @P1 FFMA.FTZ R4, R3, R2, R159 ;  /* 0x0000000203041223 */ /* 0x000fe2000001009f */
[----:B------:R-:W-:-:S03]  /*9390*/  HADD2.F32 R2, -RZ, R226.H0_H0 ;  /* 0x200000e2ff027230 */ /* 0x000fc60000004100 */
[----:B------:R-:W-:-:S04]  /*93a0*/  FMUL.FTZ R167, R4, UR12 ;  /* 0x0000000c04a77c20 */ /* 0x000fc80008410000 */
[-C--:B------:R-:W-:Y:S01]  /*93b0*/  FFMA.FTZ R119, R163, R167.reuse, R119 ;  /* 0x000000a7a3777223 */ /* 0x080fe20000010077 */
[----:B------:R-:W-:Y:S01]  /*93c0*/  FMUL.FTZ R167, R2, R167 ;  /* 0x000000a702a77220 */ /* 0x000fe20000410000 */
[----:B------:R-:W-:Y:S06]  /*93d0*/  BRA `(.L_x_16433) ;  /* 0x0000000400b87947 */ /* 0x000fec0003800000 */
.L_x_16431:
[----:B------:R-:W-:-:S04]  /*93e0*/  UISETP.NE.U32.AND UP0, UPT, UR14, URZ, UPT ;  /* 0x000000ff0e00728c */ /* 0x000fc8000bf05070 */
[----:B------:R-:W-:-:S06]  /*93f0*/  UISETP.NE.AND.EX UP0, UPT, UR15, URZ, UPT, UP0 ;  /* 0x000000ff0f00728c */ /* 0x000fcc000bf05300 */
[----:B------:R-:W-:-:S13]  /*9400*/  PLOP3.LUT P0, PT, PT, PT, UP0, 0x80, 0x8 ;  /* 0x000000000008781c */ /* 0x000fda0003f0f008 */
[----:B------:R-:W-:Y:S05]  /*9410*/  @!P0 BRA `(.L_x_16434) ;  /* 0x0000000000f08947 */ /* 0x000fea0003800000 */
[----:B------:R-:W-:Y:S01]  /*9420*/  BSSY.RECONVERGENT B3, `(.L_x_16435) ;  /* 0x000000c000037945 */ /* 0x000fe20003800200 */
[----:B------:R-:W-:-:S03]  /*9430*/  ISETP.GT.AND P3, PT, R4, RZ, PT ;  /* 0x000000ff0400720c */ /* 0x000fc60003f64270 */
[----:B------:R-:W-:Y:S10]  /*9440*/  @!P2 BRA `(.L_x_16436) ;  /* 0x000000000024a947 */ /* 0x000ff40003800000 */
[----:B------:R-:W-:Y:S01]  /*9450*/  FFMA.FTZ R32, R182, R171, R2 ;  /* 0x000000abb6207223 */ /* 0x000fe20000010002 */
[----:B------:R-:W-:-:S03]  /*9460*/  ISETP.GT.AND P1, PT, R4, RZ, PT ;  /* 0x000000ff0400720c */ /* 0x000fc60003f24270 */
[----:B------:R-:W-:-:S04]  /*9470*/  FADD.FTZ R32, R196, -R32 ;  /* 0x80000020c4207221 */ /* 0x000fc80000010000 */
[----:B------:R-:W-:-:S05]  /*9480*/  FMUL.FTZ R32, R3, R32 ;  /* 0x0000002003207220 */ /* 0x000fca0000410000 */
[----:B------:R-:W-:-:S05]  /*9490*/  FSEL R32, R32, RZ, P1 ;  /* 0x000000ff20207208 */ /* 0x000fca0000800000 */
[----:B01234-:R-:W-:Y:S01]  /*94a0*/  FMUL.FTZ R164, R32, UR12 ;  /* 0x0000000c20a47c20 */ /* 0x01ffe20008410000 */
[----:B------:R-:W-:-:S03]  /*94b0*/  HADD2.F32 R32, -RZ, R227.H1_H1 ;  /* 0x300000e3ff207230 */ /* 0x000fc60000004100 */
[-C--:B-----5:R-:W-:Y:S02]  /*94c0*/  FFMA.FTZ R116, R160, R164.reuse, R116 ;  /* 0x000000a4a0747223 */ /* 0x0a0fe40000010074 */
[----:B------:R-:W-:-:S07]  /*94d0*/  FMUL.FTZ R164, R32, R164 ;  /* 0x000000a420a47220 */ /* 0x000fce0000410000 */
.L_x_16436:
[----:B------:R-:W-:Y:S05]  /*94e0*/  BSYNC.RECONVERGENT B3 ;  /* 0x0000000000037941 */ /* 0x000fea0003800200 */
.L_x_16435:
[----:B------:R-:W-:Y:S04]  /*94f0*/  BSSY.RECONVERGENT B3, `(.L_x_16437) ;  /* 0x000000b000037945 */ /* 0x000fe80003800200 */
[----:B------:R-:W-:Y:S05]  /*9500*/  @!P2 BRA `(.L_x_16438) ;  /* 0x000000000024a947 */ /* 0x000fea0003800000 */
[----:B------:R-:W-:Y:S01]  /*9510*/  FFMA.FTZ R32, R197, R171, R2 ;  /* 0x000000abc5207223 */ /* 0x000fe20000010002 */
[----:B------:R-:W-:-:S03]  /*9520*/  ISETP.GT.AND P1, PT, R4, RZ, PT ;  /* 0x000000ff0400720c */ /* 0x000fc60003f24270 */
[----:B------:R-:W-:-:S04]  /*9530*/  FADD.FTZ R32, R198, -R32 ;  /* 0x80000020c6207221 */ /* 0x000fc80000010000 */
[----:B------:R-:W-:-:S05]  /*9540*/  FMUL.FTZ R32, R3, R32 ;  /* 0x0000002003207220 */ /* 0x000fca0000410000 */
[----:B------:R-:W-:-:S05]  /*9550*/  FSEL R32, R32, RZ, P1 ;  /* 0x000000ff20207208 */ /* 0x000fca0000800000 */
[----:B01234-:R-:W-:Y:S01]  /*9560*/  FMUL.FTZ R165, R32, UR12 ;  /* 0x0000000c20a57c20 */ /* 0x01ffe20008410000 */
[----:B------:R-:W-:-:S03]  /*9570*/  HADD2.F32 R32, -RZ, R227.H0_H0 ;  /* 0x200000e3ff207230 */ /* 0x000fc60000004100 */
[-C--:B-----5:R-:W-:Y:S02]  /*9580*/  FFMA.FTZ R117, R161, R165.reuse, R117 ;  /* 0x000000a5a1757223 */ /* 0x0a0fe40000010075 */
[----:B------:R-:W-:-:S07]  /*9590*/  FMUL.FTZ R165, R32, R165 ;  /* 0x000000a520a57220 */ /* 0x000fce0000410000 */
.L_x_16438:
[----:B------:R-:W-:Y:S05]  /*95a0*/  BSYNC.RECONVERGENT B3 ;  /* 0x0000000000037941 */ /* 0x000fea0003800200 */
.L_x_16437:
        /* <DEDUP_REMOVED lines=8> */
[----:B01234-:R-:W-:-:S04]  /*9630*/  FMUL.FTZ R166, R32, UR12 ;  /* 0x0000000c20a67c20 */ /* 0x01ffc80008410000 */
[-C--:B-----5:R-:W-:Y:S01]  /*9640*/  FFMA.FTZ R118, R162, R166.reuse, R118 ;  /* 0x000000a6a2767223 */ /* 0x0a0fe20000010076 */
[----:B------:R-:W-:-:S07]  /*9650*/  FMUL.FTZ R166, R4, R166 ;  /* 0x000000a604a67220 */ /* 0x000fce0000410000 */
.L_x_16440:
[----:B------:R-:W-:Y:S05]  /*9660*/  BSYNC.RECONVERGENT B3 ;  /* 0x0000000000037941 */ /* 0x000fea0003800200 */
.L_x_16439:
        /* <DEDUP_REMOVED lines=14> */
[----:B------:R-:W-:Y:S02]  /*9750*/  FSEL R33, R4, RZ, P3 ;  /* 0x000000ff04217208 */ /* 0x000fe40001800000 */
[----:B------:R-:W-:Y:S02]  /*9760*/  FSEL R32, R3, RZ, P3 ;  /* 0x000000ff03207208 */ /* 0x000fe40001800000 */
[----:B------:R-:W-:Y:S01]  /*9770*/  MOV R35, R2 ;  /* 0x0000000200237202 */ /* 0x000fe20000000f00 */
[----:B------:R-:W-:Y:S06]  /*9780*/  @!P2 BRA `(.L_x_16433) ;  /* 0x0000000000cca947 */ /* 0x000fec0003800000 */
[----:B01234-:R-:W-:Y:S01]  /*9790*/  FMUL.FTZ R167, R2, UR12 ;  /* 0x0000000c02a77c20 */ /* 0x01ffe20008410000 */
[----:B------:R-:W-:-:S03]  /*97a0*/  HADD2.F32 R2, -RZ, R226.H0_H0 ;  /* 0x200000e2ff027230 */ /* 0x000fc60000004100 */
[-C--:B-----5:R-:W-:Y:S02]  /*97b0*/  FFMA.FTZ R119, R163, R167.reuse, R119 ;  /* 0x000000a7a3777223 */ /* 0x0a0fe40000010077 */
[----:B------:R-:W-:Y:S01]  /*97c0*/  FMUL.FTZ R167, R2, R167 ;  /* 0x000000a702a77220 */ /* 0x000fe20000410000 */
[----:B------:R-:W-:Y:S06]  /*97d0*/  BRA `(.L_x_16433) ;  /* 0x0000000000b87947 */ /* 0x000fec0003800000 */
.L_x_16434:
[----:B01234-:R-:W0:Y:S01]  /*97e0*/  @P2 LDC R168, c[0x0][0x40c] ;  /* 0x00010300ffa82b82 */ /* 0x01fe220000000800 */
        /* <DEDUP_REMOVED lines=11> */
.L_x_16442:
[----:B------:R-:W-:Y:S05]  /*98a0*/  BSYNC.RECONVERGENT B3 ;  /* 0x0000000000037941 */ /* 0x000fea0003800200 */
.L_x_16441:
        /* <DEDUP_REMOVED lines=11> */
.L_x_16444:
[----:B------:R-:W-:Y:S05]  /*9960*/  BSYNC.RECONVERGENT B3 ;  /* 0x0000000000037941 */ /* 0x000fea0003800200 */
.L_x_16443:
[----:B------:R-:W-:Y:S01]  /*9970*/  BSSY.RECONVERGENT B3, `(.L_x_16445) ;  /* 0x000000c000037945 */ /* 0x000fe20003800200 */
[----:B------:R-:W-:-:S03]  /*9980*/  FFMA.FTZ R169, R215, R171, R2 ;  /* 0x000000abd7a97223 */ /* 0x000fc60000010002 */
        /* <DEDUP_REMOVED lines=8> */
[-C--:B-----5:R-:W-:Y:S02]  /*9a10*/  FFMA.FTZ R118, R162, R166.reuse, R118 ;  /* 0x000000a6a2767223 */ /* 0x0a0fe40000010076 */
[----:B------:R-:W-:-:S07]  /*9a20*/  FMUL.FTZ R166, R2, R166 ;  /* 0x000000a602a67220 */ /* 0x000fce0000410000 */
.L_x_16446:
[----:B------:R-:W-:Y:S05]  /*9a30*/  BSYNC.RECONVERGENT B3 ;  /* 0x0000000000037941 */ /* 0x000fea0003800200 */
.L_x_16445:
[----:B------:R-:W-:Y:S01]  /*9a40*/  FADD.FTZ R169, R213, -R169 ;  /* 0x800000a9d5a97221 */ /* 0x000fe20000010000 */
[----:B------:R-:W-:Y:S01]  /*9a50*/  ISETP.GT.AND P1, PT, R4, RZ, PT ;  /* 0x000000ff0400720c */ /* 0x000fe20003f24270 */
[----:B------:R-:W-:Y:S02]  /*9a60*/  @P2 HADD2.F32 R2, -RZ, R226.H0_H0 ;  /* 0x200000e2ff022230 */ /* 0x000fe40000004100 */
[----:B------:R-:W-:-:S05]  /*9a70*/  FMUL.FTZ R169, R3, R169 ;  /* 0x000000a903a97220 */ /* 0x000fca0000410000 */
[----:B------:R-:W-:-:S05]  /*9a80*/  FSEL R169, R169, RZ, P1 ;  /* 0x000000ffa9a97208 */ /* 0x000fca0000800000 */
[----:B0-----:R-:W-:-:S04]  /*9a90*/  @P2 FMUL.FTZ R168, R169, R168 ;  /* 0x000000a8a9a82220 */ /* 0x001fc80000410000 */
[-C--:B------:R-:W-:Y:S01]  /*9aa0*/  @P2 FMUL.FTZ R167, R2, R168.reuse ;  /* 0x000000a802a72220 */ /* 0x080fe20000410000 */
[----:B-----5:R-:W-:-:S07]  /*9ab0*/  @P2 FFMA.FTZ R119, R163, R168, R119 ;  /* 0x000000a8a3772223 */ /* 0x020fce0000010077 */
.L_x_16433:
[----:B------:R-:W-:Y:S05]  /*9ac0*/  BSYNC.RECONVERGENT B2 ;  /* 0x0000000000027941 */ /* 0x000fea0003800200 */
.L_x_16430:
[----:B01234-:R-:W0:Y:S08]  /*9ad0*/  @P0 LDC.64 R168, c[0x0][0x478] ;  /* 0x00011e00ffa80b82 */ /* 0x01fe300000000a00 */
[----:B------:R-:W1:Y:S01]  /*9ae0*/  @P2 LDC.64 R2, c[0x0][0x468] ;  /* 0x00011a00ff022b82 */ /* 0x000e620000000a00 */
[----:B0-----:R-:W-:-:S05]  /*9af0*/  @P0 IMAD.WIDE.U32 R168, R224, 0x10, R168 ;  /* 0x00000010e0a80825 */ /* 0x001fca00078e00a8 */
[----:B------:R0:W-:Y:S01]  /*9b00*/  @P0 STG.E.128 desc[UR6][R168.64], R32 ;  /* 0x00000020a8000986 */ /* 0x0001e2000c101d06 */
[----:B-1----:R-:W-:-:S05]  /*9b10*/  @P2 IMAD.WIDE.U32 R2, R170, 0x10, R2 ;  /* 0x00000010aa022825 */ /* 0x002fca00078e0002 */
[----:B------:R0:W-:Y:S02]  /*9b20*/  @P2 STG.E.128 desc[UR6][R2.64], R164 ;  /* 0x000000a402002986 */ /* 0x0001e4000c101d06 */
.L_x_16427:
[----:B------:R-:W-:Y:S05]  /*9b30*/  BSYNC.RECONVERGENT B1 ;  /* 0x0000000000017941 */ /* 0x000fea0003800200 */
.L_x_16426:
[----:B0-----:R-:W0:Y:S02]  /*9b40*/  LDC.64 R2, c[0x0][0x380] ;  /* 0x0000e000ff027b82 */ /* 0x001e240000000a00 */
[----:B0-----:R-:W-:-:S04]  /*9b50*/  LEA R5, R2, R5, 0x2 ;  /* 0x0000000502057211 */ /* 0x001fc800078e10ff */
[----:B------:R-:W-:-:S13]  /*9b60*/  ISETP.GE.AND P0, PT, R5, R3, PT ;  /* 0x000000030500720c */ /* 0x000fda0003f06270 */
[----:B------:R-:W-:Y:S05]  /*9b70*/  @!P0 BRA `(.L_x_16447) ;  /* 0xffffff7400948947 */ /* 0x000fea000383ffff */
.L_x_16260:
[----:B------:R-:W-:Y:S05]  /*9b80*/  BSYNC B0 ;  /* 0x0000000000007941 */ /* 0x000fea0003800000 */
.L_x_16259:
[----:B-1234-:R-:W0:Y:S01]  /*9b90*/  S2R R168, SR_TID.X ;  /* 0x0000000000a87919 */ /* 0x01ee220000002100 */
[----:B------:R-:W-:Y:S01]  /*9ba0*/  MOV R4, 0x400 ;  /* 0x0000040000047802 */ /* 0x000fe20000000f00 */
[----:B------:R-:W-:Y:S05]  /*9bb0*/  WARPSYNC.ALL ;  /* 0x0000000000007948 */ /* 0x000fea0003800000 */
[----:B------:R-:W1:Y:S01]  /*9bc0*/  S2R R5, SR_CgaCtaId ;  /* 0x0000000000057919 */ /* 0x000e620000008800 */
[----:B------:R-:W2:Y:S01]  /*9bd0*/  S2UR UR4, SR_CTAID.X ;  /* 0x00000000000479c3 */ /* 0x000ea20000002500 */
[----:B------:R-:W3:Y:S01]  /*9be0*/  LDCU.128 UR16, c[0x0][0x440] ;  /* 0x00008800ff1077ac */ /* 0x000ee20008000c00 */
[----:B------:R-:W-:Y:S01]  /*9bf0*/  BSSY.RECONVERGENT B0, `(.L_x_16448) ;  /* 0x0000096000007945 */ /* 0x000fe20003800200 */
[----:B0----5:R-:W-:-:S02]  /*9c00*/  SHF.L.U32 R2, R168, 0x7, RZ ;  /* 0x00000007a8027819 */ /* 0x021fc400000006ff */
        /* <DEDUP_REMOVED lines=11> */
[----:B------:R0:W-:Y:S04]  /*9cc0*/  STS.128 [R0+0xa00], R76 ;  /* 0x000a004c00007388 */ /* 0x0001e80000000c00 */
[----:B------:R-:W-:Y:S04]  /*9cd0*/  STS.128 [R0+0xc00], R80 ;  /* 0x000c005000007388 */ /* 0x000fe80000000c00 */
[----:B------:R-:W-:Y:S01]  /*9ce0*/  STS.128 [R0+0xe00], R84 ;  /* 0x000e005400007388 */ /* 0x000fe20000000c00 */
[----:B------:R-:W-:Y:S01]  /*9cf0*/  BAR.SYNC.DEFER_BLOCKING 0x0 ;  /* 0x0000000000007b1d */ /* 0x000fe20000010000 */
[----:B0-----:R-:W-:-:S04]  /*9d00*/  LOP3.LUT R77, R168, 0x7f, RZ, 0x3c, !PT ;  /* 0x0000007fa84d7812 */ /* 0x001fc800078e3cff */
[----:B------:R-:W-:-:S04]  /*9d10*/  IADD3 R77, PT, PT, R77, R222, RZ ;  /* 0x000000de4d4d7210 */ /* 0x000fc80007ffe0ff */
[C---:B------:R-:W-:Y:S02]  /*9d20*/  ISETP.GE.U32.AND P6, PT, R77.reuse, 0x100, PT ;  /* 0x000001004d00780c */ /* 0x040fe40003fc6070 */
[----:B------:R-:W-:Y:S01]  /*9d30*/  ISETP.GE.U32.AND P5, PT, R77, 0x180, PT ;  /* 0x000001804d00780c */ /* 0x000fe20003fa6070 */
        /* <DEDUP_REMOVED lines=45> */
[----:B--2---:R-:W-:-:S05]  /*a010*/  IMAD R58, R222, UR4, RZ ;  /* 0x00000004de3a7c24 */ /* 0x004fca000f8e02ff */
[----:B------:R-:W0:Y:S01]  /*a020*/  LDCU.64 UR4, c[0x0][0x460] ;  /* 0x00008c00ff0477ac */ /* 0x000e220008000a00 */
[----:B------:R-:W-:-:S04]  /*a030*/  IADD3 R58, P0, PT, R58, R168, RZ ;  /* 0x000000a83a3a7210 */ /* 0x000fc80007f1e0ff */
[----:B------:R-:W-:Y:S01]  /*a040*/  IADD3.X R79, PT, PT, RZ, RZ, RZ, P0, !PT ;  /* 0x000000ffff4f7210 */ /* 0x000fe200007fe4ff */
        /* <DEDUP_REMOVED lines=29> */
[----:B-1----:R-:W-:Y:S01]  /*a220*/  FADD.FTZ R4, R4, R29 ;  /* 0x0000001d04047221 */ /* 0x002fe20000010000 */
[----:B------:R-:W-:-:S02]  /*a230*/  FADD.FTZ R29, R2, R7 ;  /* 0x00000007021d7221 */ /* 0x000fc40000010000 */
        /* <DEDUP_REMOVED lines=16> */
[----:B-1----:R-:W-:-:S02]  /*a340*/  SHF.L.U64.HI R0, R58, 0x2, R79 ;  /* 0x000000023a007819 */ /* 0x002fc4000001024f */
[----:B------:R-:W-:-:S04]  /*a350*/  SHF.L.U32 R58, R58, 0x2, RZ ;  /* 0x000000023a3a7819 */ /* 0x000fc800000006ff */
[C---:B---3--:R-:W-:Y:S02]  /*a360*/  IADD3 R70, P0, PT, R58.reuse, UR18, RZ ;  /* 0x000000123a467c10 */ /* 0x048fe4000ff1e0ff */
[----:B------:R-:W-:Y:S02]  /*a370*/  IADD3 R68, P1, PT, R58, UR16, RZ ;  /* 0x000000103a447c10 */ /* 0x000fe4000ff3e0ff */
[----:B------:R-:W-:Y:S01]  /*a380*/  IADD3.X R79, PT, PT, R0, UR19, RZ, P0, !PT ;  /* 0x00000013004f7c10 */ /* 0x000fe200087fe4ff */
[----:B------:R-:W1:Y:S01]  /*a390*/  LDS R6, [R8] ;  /* 0x0000000008067984 */ /* 0x000e620000000800 */
[----:B0-----:R-:W-:-:S03]  /*a3a0*/  IADD3 R58, P0, PT, R58, UR4, RZ ;  /* 0x000000043a3a7c10 */ /* 0x001fc6000ff1e0ff */
[----:B------:R-:W0:Y:S01]  /*a3b0*/  LDS R71, [R8+0x1000] ;  /* 0x0010000008477984 */ /* 0x000e220000000800 */
[----:B------:R-:W-:Y:S02]  /*a3c0*/  IADD3.X R63, PT, PT, R0, UR5, RZ, P0, !PT ;  /* 0x00000005003f7c10 */ /* 0x000fe400087fe4ff */
[----:B------:R-:W-:Y:S01]  /*a3d0*/  ISETP.GE.U32.AND P0, PT, R77, 0x80, PT ;  /* 0x000000804d00780c */ /* 0x000fe20003f06070 */
[----:B------:R-:W2:Y:S04]  /*a3e0*/  LDS R73, [R8+0x2000] ;  /* 0x0020000008497984 */ /* 0x000ea80000000800 */
[----:B------:R-:W3:Y:S01]  /*a3f0*/  LDS R75, [R8+0x3000] ;  /* 0x00300000084b7984 */ /* 0x000ee20000000800 */
[----:B-1----:R-:W-:-:S04]  /*a400*/  FADD.FTZ R6, RZ, R6 ;  /* 0x00000006ff067221 */ /* 0x002fc80000010000 */
[----:B0-----:R-:W-:Y:S01]  /*a410*/  FADD.FTZ R6, R6, R71 ;  /* 0x0000004706067221 */ /* 0x001fe20000010000 */
[----:B------:R-:W-:-:S03]  /*a420*/  IADD3.X R71, PT, PT, R0, UR17, RZ, P1, !PT ;  /* 0x0000001100477c10 */ /* 0x000fc60008ffe4ff */
        /* <DEDUP_REMOVED lines=18> */
.L_x_16449:
[----:B------:R-:W-:Y:S05]  /*a550*/  BSYNC.RECONVERGENT B0 ;  /* 0x0000000000007941 */ /* 0x000fea0003800200 */
.L_x_16448:
        /* <DEDUP_REMOVED lines=23> */
[----:B------:R-:W-:Y:S01]  /*a6d0*/  FADD.FTZ R36, RZ, R36 ;  /* 0x00000024ff247221 */ /* 0x000fe20000010000 */
[----:B------:R-:W-:Y:S01]  /*a6e0*/  FADD.FTZ R9, R9, R16 ;  /* 0x0000001009097221 */ /* 0x000fe20000010000 */
[----:B------:R-:W5:Y:S01]  /*a6f0*/  LDS R3, [R8+0x600] ;  /* 0x0006000008037984 */ /* 0x000f620000000800 */
        /* <DEDUP_REMOVED lines=103> */
.L_x_16451:
[----:B------:R-:W-:Y:S05]  /*ad70*/  BSYNC.RECONVERGENT B0 ;  /* 0x0000000000007941 */ /* 0x000fea0003800200 */
.L_x_16450:
        /* <DEDUP_REMOVED lines=18> */
.L_x_16453:
[----:B------:R-:W-:Y:S05]  /*aea0*/  BSYNC.RECONVERGENT B0 ;  /* 0x0000000000007941 */ /* 0x000fea0003800200 */
.L_x_16452:
        /* <DEDUP_REMOVED lines=18> */
.L_x_16455:
[----:B------:R-:W-:Y:S05]  /*afd0*/  BSYNC.RECONVERGENT B0 ;  /* 0x0000000000007941 */ /* 0x000fea0003800200 */
.L_x_16454:
        /* <DEDUP_REMOVED lines=18> */
.L_x_16457:
[----:B------:R-:W-:Y:S05]  /*b100*/  BSYNC.RECONVERGENT B0 ;  /* 0x0000000000007941 */ /* 0x000fea0003800200 */
.L_x_16456:
        /* <DEDUP_REMOVED lines=18> */
.L_x_16459:
[----:B------:R-:W-:Y:S05]  /*b230*/  BSYNC.RECONVERGENT B0 ;  /* 0x0000000000007941 */ /* 0x000fea0003800200 */
.L_x_16458:
        /* <DEDUP_REMOVED lines=18> */
.L_x_16461:
[----:B------:R-:W-:Y:S05]  /*b360*/  BSYNC.RECONVERGENT B0 ;  /* 0x0000000000007941 */ /* 0x000fea0003800200 */
.L_x_16460:
        /* <DEDUP_REMOVED lines=11> */
.L_x_16278:
[----:B0-----:R-:W-:Y:S01]  /*b420*/  HFMA2 R169, -RZ, RZ, 0, 5.9604644775390625e-08 ;  /* 0x00000001ffa97431 */ /* 0x001fe200000001ff */
[----:B------:R-:W-:Y:S01]  /*b430*/  BSSY B1, `(.L_x_16462) ;  /* 0x0000007000017945 */ /* 0x000fe20003800000 */
[----:B------:R-:W-:Y:S02]  /*b440*/  MOV R170, R205 ;  /* 0x000000cd00aa7202 */ /* 0x000fe40000000f00 */
[----:B------:R-:W-:Y:S02]  /*b450*/  MOV R168, 0x1f ;  /* 0x0000001f00a87802 */ /* 0x000fe40000000f00 */
[----:B------:R-:W-:-:S07]  /*b460*/  MOV R2, 0xffffffff ;  /* 0xffffffff00027802 */ /* 0x000fce0000000f00 */
[----:B------:R-:W-:Y:S05]  /*b470*/  WARPSYNC.COLLECTIVE R2, `(.L_x_16463) ;  /* 0x0000000002087348 */ /* 0x000fea0003c00000 */
[----:B------:R0:W1:Y:S02]  /*b480*/  SHFL.BFLY P0, R173, R170, R169, R168 ;  /* 0x0c0000a9aaad7389 */ /* 0x00006400000000a8 */
[----:B01----:R-:W-:Y:S05]  /*b490*/  ENDCOLLECTIVE ;  /* 0x000000000000791b */ /* 0x003fea0003800000 */
.L_x_16463:
[----:B------:R-:W-:Y:S05]  /*b4a0*/  BSYNC B1 ;  /* 0x0000000000017941 */ /* 0x000fea0003800000 */
.L_x_16462:
        /* <DEDUP_REMOVED lines=9> */
.L_x_16464:
[----:B------:R-:W-:Y:S01]  /*b540*/  HFMA2 R169, -RZ, RZ, 0, 1.1920928955078125e-07 ;  /* 0x00000002ffa97431 */ /* 0x000fe200000001ff */
[----:B------:R-:W-:Y:S01]  /*b550*/  MOV R170, R205 ;  /* 0x000000cd00aa7202 */ /* 0x000fe20000000f00 */
[----:B------:R-:W-:-:S07]  /*b560*/  FADD.FTZ R204, R173, R204 ;  /* 0x000000ccadcc7221 */ /* 0x000fce0000010000 */
[----:B------:R-:W-:Y:S05]  /*b570*/  WARPSYNC.COLLECTIVE R2, `(.L_x_16465) ;  /* 0x0000000002087348 */ /* 0x000fea0003c00000 */
[----:B------:R0:W1:Y:S02]  /*b580*/  SHFL.BFLY P0, R173, R170, R169, R168 ;  /* 0x0c0000a9aaad7389 */ /* 0x00006400000000a8 */
[----:B01----:R-:W-:Y:S05]  /*b590*/  ENDCOLLECTIVE ;  /* 0x000000000000791b */ /* 0x003fea0003800000 */
.L_x_16465:
[----:B------:R-:W-:Y:S02]  /*b5a0*/  MOV R170, R204 ;  /* 0x000000cc00aa7202 */ /* 0x000fe40000000f00 */
[----:B------:R-:W-:-:S05]  /*b5b0*/  MOV R2, R173 ;  /* 0x000000ad00027202 */ /* 0x000fca0000000f00 */
[----:B------:R-:W-:Y:S01]  /*b5c0*/  FADD.FTZ R205, R205, R2 ;  /* 0x00000002cdcd7221 */ /* 0x000fe20000010000 */
[----:B------:R-:W-:-:S07]  /*b5d0*/  MOV R2, 0xffffffff ;  /* 0xffffffff00027802 */ /* 0x000fce0000000f00 */
[----:B------:R-:W-:Y:S05]  /*b5e0*/  WARPSYNC.COLLECTIVE R2, `(.L_x_16466) ;  /* 0x0000000002087348 */ /* 0x000fea0003c00000 */
[----:B------:R0:W1:Y:S02]  /*b5f0*/  SHFL.BFLY P0, R173, R170, R169, R168 ;  /* 0x0c0000a9aaad7389 */ /* 0x00006400000000a8 */
[----:B01----:R-:W-:Y:S05]  /*b600*/  ENDCOLLECTIVE ;  /* 0x000000000000791b */ /* 0x003fea0003800000 */
.L_x_16466:
[----:B------:R-:W-:Y:S01]  /*b610*/  HFMA2 R169, -RZ, RZ, 0, 2.384185791015625e-07 ;  /* 0x00000004ffa97431 */ /* 0x000fe200000001ff */
[----:B------:R-:W-:Y:S01]  /*b620*/  MOV R170, R205 ;  /* 0x000000cd00aa7202 */ /* 0x000fe20000000f00 */
[----:B------:R-:W-:-:S07]  /*b630*/  FADD.FTZ R204, R204, R173 ;  /* 0x000000adcccc7221 */ /* 0x000fce0000010000 */
[----:B------:R-:W-:Y:S05]  /*b640*/  WARPSYNC.COLLECTIVE R2, `(.L_x_16467) ;  /* 0x0000000002087348 */ /* 0x000fea0003c00000 */
[----:B------:R0:W1:Y:S02]  /*b650*/  SHFL.BFLY P0, R173, R170, R169, R168 ;  /* 0x0c0000a9aaad7389 */ /* 0x00006400000000a8 */
[----:B01----:R-:W-:Y:S05]  /*b660*/  ENDCOLLECTIVE ;  /* 0x000000000000791b */ /* 0x003fea0003800000 */
.L_x_16467:
[----:B------:R-:W-:Y:S02]  /*b670*/  MOV R170, R204 ;  /* 0x000000cc00aa7202 */ /* 0x000fe40000000f00 */
[----:B------:R-:W-:-:S07]  /*b680*/  MOV R172, R173 ;  /* 0x000000ad00ac7202 */ /* 0x000fce0000000f00 */
[----:B------:R-:W-:Y:S05]  /*b690*/  WARPSYNC.COLLECTIVE R2, `(.L_x_16468) ;  /* 0x0000000002087348 */ /* 0x000fea0003c00000 */
[----:B------:R0:W1:Y:S02]  /*b6a0*/  SHFL.BFLY P0, R173, R170, R169, R168 ;  /* 0x0c0000a9aaad7389 */ /* 0x00006400000000a8 */
[----:B01----:R-:W-:Y:S05]  /*b6b0*/  ENDCOLLECTIVE ;  /* 0x000000000000791b */ /* 0x003fea0003800000 */
.L_x_16468:
[----:B------:R-:W-:Y:S01]  /*b6c0*/  FADD.FTZ R172, R205, R172 ;  /* 0x000000accdac7221 */ /* 0x000fe20000010000 */
[----:B------:R-:W-:-:S04]  /*b6d0*/  HFMA2 R169, -RZ, RZ, 0, 4.76837158203125e-07 ;  /* 0x00000008ffa97431 */ /* 0x000fc800000001ff */
[----:B------:R-:W-:Y:S02]  /*b6e0*/  MOV R170, R172 ;  /* 0x000000ac00aa7202 */ /* 0x000fe40000000f00 */
[----:B------:R-:W-:-:S07]  /*b6f0*/  MOV R171, R173 ;  /* 0x000000ad00ab7202 */ /* 0x000fce0000000f00 */
[----:B------:R-:W-:Y:S05]  /*b700*/  WARPSYNC.COLLECTIVE R2, `(.L_x_16469) ;  /* 0x0000000002087348 */ /* 0x000fea0003c00000 */
[----:B------:R0:W1:Y:S02]  /*b710*/  SHFL.BFLY P0, R173, R170, R169, R168 ;  /* 0x0c0000a9aaad7389 */ /* 0x00006400000000a8 */
[----:B01----:R-:W-:Y:S05]  /*b720*/  ENDCOLLECTIVE ;  /* 0x000000000000791b */ /* 0x003fea0003800000 */
.L_x_16469:
[----:B------:R-:W-:-:S05]  /*b730*/  FADD.FTZ R171, R204, R171 ;  /* 0x000000abccab7221 */ /* 0x000fca0000010000 */
[----:B------:R-:W-:Y:S02]  /*b740*/  MOV R170, R171 ;  /* 0x000000ab00aa7202 */ /* 0x000fe40000000f00 */
[----:B------:R-:W-:-:S05]  /*b750*/  MOV R2, R173 ;  /* 0x000000ad00027202 */ /* 0x000fca0000000f00 */
[----:B------:R-:W-:Y:S01]  /*b760*/  FADD.FTZ R172, R172, R2 ;  /* 0x00000002acac7221 */ /* 0x000fe20000010000 */
[----:B------:R-:W-:-:S07]  /*b770*/  MOV R2, 0xffffffff ;  /* 0xffffffff00027802 */ /* 0x000fce0000000f00 */
[----:B------:R-:W-:Y:S05]  /*b780*/  WARPSYNC.COLLECTIVE R2, `(.L_x_16470) ;  /* 0x0000000002087348 */ /* 0x000fea0003c00000 */
[----:B------:R0:W1:Y:S02]  /*b790*/  SHFL.BFLY P0, R173, R170, R169, R168 ;  /* 0x0c0000a9aaad7389 */ /* 0x00006400000000a8 */
[----:B01----:R-:W-:Y:S05]  /*b7a0*/  ENDCOLLECTIVE ;  /* 0x000000000000791b */ /* 0x003fea0003800000 */
.L_x_16470:
[----:B------:R-:W-:Y:S01]  /*b7b0*/  HFMA2 R169, -RZ, RZ, 0, 9.5367431640625e-07 ;  /* 0x00000010ffa97431 */ /* 0x000fe200000001ff */
[----:B------:R-:W-:Y:S01]  /*b7c0*/  MOV R170, R172 ;  /* 0x000000ac00aa7202 */ /* 0x000fe20000000f00 */
[----:B------:R-:W-:-:S07]  /*b7d0*/  FADD.FTZ R171, R171, R173 ;  /* 0x000000adabab7221 */ /* 0x000fce0000010000 */
[----:B------:R-:W-:Y:S05]  /*b7e0*/  WARPSYNC.COLLECTIVE R2, `(.L_x_16471) ;  /* 0x0000000002087348 */ /* 0x000fea0003c00000 */
[----:B------:R0:W1:Y:S02]  /*b7f0*/  SHFL.BFLY P0, R173, R170, R169, R168 ;  /* 0x0c0000a9aaad7389 */ /* 0x00006400000000a8 */
[----:B01----:R-:W-:Y:S05]  /*b800*/  ENDCOLLECTIVE ;  /* 0x000000000000791b */ /* 0x003fea0003800000 */
.L_x_16471:
[----:B------:R-:W-:Y:S02]  /*b810*/  MOV R170, R171 ;  /* 0x000000ab00aa7202 */ /* 0x000fe40000000f00 */
[----:B------:R-:W-:-:S07]  /*b820*/  MOV R174, R173 ;  /* 0x000000ad00ae7202 */ /* 0x000fce0000000f00 */
[----:B------:R-:W-:Y:S05]  /*b830*/  WARPSYNC.COLLECTIVE R2, `(.L_x_16472) ;  /* 0x0000000002087348 */ /* 0x000fea0003c00000 */
[----:B------:R0:W1:Y:S02]  /*b840*/  SHFL.BFLY P0, R173, R170, R169, R168 ;  /* 0x0c0000a9aaad7389 */ /* 0x00006400000000a8 */
[----:B01----:R-:W-:Y:S05]  /*b850*/  ENDCOLLECTIVE ;  /* 0x000000000000791b */ /* 0x003fea0003800000 */
.L_x_16472:
[----:B------:R-:W-:Y:S01]  /*b860*/  MOV R2, R173 ;  /* 0x000000ad00027202 */ /* 0x000fe20000000f00 */
[----:B------:R-:W-:Y:S06]  /*b870*/  BRA `(.L_x_16473) ;  /* 0xffffff7800307947 */ /* 0x000fec000383ffff */
.L_x_16474:
        /* <DEDUP_REMOVED lines=16> */
.L_x_20112:


//--------------------- .text._ZN10layer_norm13ln_bwd_kernelINS_13Kernel_traitsI6__halfffffjLj1024ELj1ELj4ELj1ELj16ENS_18Kernel_traits_baseILj1024ES2_ffffjLj128EEEEELb0ELb1ELb1ELb1EEEvNS_9BwdParamsE --------------------------
	.section	.text._ZN10layer_norm13ln_bwd_kernelINS_13Kernel_traitsI6__halfffffjLj1024ELj1ELj4ELj1ELj16ENS_18Kernel_traits_baseILj1024ES2_ffffjLj128EEEEELb0ELb1ELb1ELb1EEEvNS_9BwdParamsE,"ax",@progbits
	.align	128
        .global         _ZN10layer_norm13ln_bwd_kernelINS_13Kernel_traitsI6__halfffffjLj1024ELj1ELj4ELj1ELj16ENS_18Kernel_traits_baseILj1024ES2_ffffjLj128EEEEELb0ELb1ELb1ELb1EEEvNS_9BwdParamsE
        .type           _ZN10layer_norm13ln_bwd_kernelINS_13Kernel_traitsI6__halfffffjLj1024ELj1ELj4ELj1ELj16ENS_18Kernel_traits_baseILj1024ES2_ffffjLj128EEEEELb0ELb1ELb1ELb1EEEvNS_9BwdParamsE,@function
        .size           _ZN10layer_norm13ln_bwd_kernelINS_13Kernel_traitsI6__halfffffjLj1024ELj1ELj4ELj1ELj16ENS_18Kernel_traits_baseILj1024ES2_ffffjLj128EEEEELb0ELb1ELb1ELb1EEEvNS_9BwdParamsE,(.L_x_20113 - _ZN10layer_norm13ln_bwd_kernelINS_13Kernel_traitsI6__halfffffjLj1024ELj1ELj4ELj1ELj16ENS_18Kernel_traits_baseILj1024ES2_ffffjLj128EEEEELb0ELb1ELb1ELb1EEEvNS_9BwdParamsE)
        .other          _ZN10layer_norm13ln_bwd_kernelINS_13Kernel_traitsI6__halfffffjLj1024ELj1ELj4ELj1ELj16ENS_18Kernel_traits_baseILj1024ES2_ffffjLj128EEEEELb0ELb1ELb1ELb1EEEvNS_9BwdParamsE,@"STO_CUDA_ENTRY STV_DEFAULT"
_ZN10layer_norm13ln_bwd_kernelINS_13Kernel_traitsI6__halfffffjLj1024ELj1ELj4ELj1ELj16ENS_18Kernel_traits_baseILj1024ES2_ffffjLj128EEEEELb0ELb1ELb1ELb1EEEvNS_9BwdParamsE:
.text._ZN10layer_norm13ln_bwd_kernelINS_13Kernel_traitsI6__halfffffjLj1024ELj1ELj4ELj1ELj16ENS_18Kernel_traits_baseILj1024ES2_ffffjLj128EEEEELb0ELb1ELb1ELb1EEEvNS_9BwdParamsE:
        /* <DEDUP_REMOVED lines=71> */
[----:B------:R-:W2:Y:S04]  /*0470*/  LDG.E.64 R12, desc[UR6][R4.64+0x400] ;  /* 0x00040006040c7981 */ /* 0x000ea8000c1e1b00 */
[----:B------:R-:W3:Y:S04]  /*0480*/  LDG.E.64 R16, desc[UR6][R4.64+0x200] ;  /* 0x0002000604107981 */ /* 0x000ee8000c1e1b00 */
[----:B------:R-:W4:Y:S04]  /*0490*/  LDG.E.64 R8, desc[UR6][R4.64+0x600] ;  /* 0x0006000604087981 */ /* 0x000f28000c1e1b00 */
[----:B------:R-:W4:Y:S04]  /*04a0*/  LDG.E.64 R10, desc[UR6][R4.64+0x500] ;  /* 0x00050006040a7981 */ /* 0x000f28000c1e1b00 */
[----:B------:R-:W4:Y:S04]  /*04b0*/  LDG.E.64 R14, desc[UR6][R4.64+0x300] ;  /* 0x00030006040e7981 */ /* 0x000f28000c1e1b00 */
[----:B------:R-:W4:Y:S04]  /*04c0*/  LDG.E.64 R18, desc[UR6][R4.64+0x100] ;  /* 0x0001000604127981 */ /* 0x000f28000c1e1b00 */
[----:B------:R-:W4:Y:S04]  /*04d0*/  LDG.E.64 R6, desc[UR6][R4.64+0x700] ;  /* 0x0007000604067981 */ /* 0x000f28000c1e1b00 */
[----:B------:R4:W4:Y:S01]  /*04e0*/  LDG.E.64 R224, desc[UR6][R4.64] ;  /* 0x0000000604e07981 */ /* 0x000922000c1e1b00 */
[----:B-1----:R-:W-:-:S04]  /*04f0*/  IMAD.WIDE.U32 R2, R21, 0x8, R2 ;  /* 0x0000000815027825 */ /* 0x002fc800078e0002 */
[----:B------:R-:W-:Y:S01]  /*0500*/  HFMA2 R68, -RZ, RZ, 0, 0 ;  /* 0x00000000ff447431 */ /* 0x000fe200000001ff */
[----:B------:R-:W5:Y:S04]  /*0510*/  LDG.E.64 R226, desc[UR6][R2.64+0x700] ;  /* 0x0007000602e27981 */ /* 0x000f68000c1e1b00 */
[----:B------:R-:W5:Y:S04]  /*0520*/  LDG.E.64 R228, desc[UR6][R2.64+0x600] ;  /* 0x0006000602e47981 */ /* 0x000f68000c1e1b00 */
[----:B------:R-:W5:Y:S04]  /*0530*/  LDG.E.64 R230, desc[UR6][R2.64+0x500] ;  /* 0x0005000602e67981 */ /* 0x000f68000c1e1b00 */
[----:B------:R-:W5:Y:S04]  /*0540*/  LDG.E.64 R232, desc[UR6][R2.64+0x400] ;  /* 0x0004000602e87981 */ /* 0x000f68000c1e1b00 */
[----:B------:R-:W5:Y:S04]  /*0550*/  LDG.E.64 R234, desc[UR6][R2.64+0x300] ;  /* 0x0003000602ea7981 */ /* 0x000f68000c1e1b00 */
[----:B------:R-:W5:Y:S04]  /*0560*/  LDG.E.64 R236, desc[UR6][R2.64+0x200] ;  /* 0x0002000602ec7981 */ /* 0x000f68000c1e1b00 */
[----:B------:R-:W5:Y:S04]  /*0570*/  LDG.E.64 R238, desc[UR6][R2.64+0x100] ;  /* 0x0001000602ee7981 */ /* 0x000f68000c1e1b00 */
[----:B------:R0:W5:Y:S01]  /*0580*/  LDG.E.64 R240, desc[UR6][R2.64] ;  /* 0x0000000602f07981 */ /* 0x000162000c1e1b00 */
[----:B--2---:R-:W-:-:S02]  /*0590*/  SHF.R.U32.HI R252, RZ, 0x10, R13 ;  /* 0x00000010fffc7819 */ /* 0x004fc4000001160d */
[----:B---3--:R-:W-:Y:S02]  /*05a0*/  SHF.R.U32.HI R251, RZ, 0x10, R17 ;  /* 0x00000010fffb7819 */ /* 0x008fe40000011611 */
[----:B------:R-:W-:Y:S02]  /*05b0*/  PRMT R252, R252, 0x5410, R252 ;  /* 0x00005410fcfc7816 */ /* 0x000fe400000000fc */
[----:B----4-:R-:W-:Y:S02]  /*05c0*/  SHF.R.U32.HI R4, RZ, 0x10, R9 ;  /* 0x00000010ff047819 */ /* 0x010fe40000011609 */
[----:B------:R-:W-:Y:S02]  /*05d0*/  PRMT R251, R251, 0x5410, R251 ;  /* 0x00005410fbfb7816 */ /* 0x000fe400000000fb */
[----:B------:R-:W-:Y:S02]  /*05e0*/  SHF.R.U64 R4, R10, 0x10, R11 ;  /* 0x000000100a047819 */ /* 0x000fe4000000120b */
[----:B------:R-:W-:-:S02]  /*05f0*/  SHF.R.U64 R0, R8, 0x10, R9 ;  /* 0x0000001008007819 */ /* 0x000fc40000001209 */
[----:B0-----:R-:W-:Y:S02]  /*0600*/  SHF.R.U32.HI R3, RZ, 0x10, R15 ;  /* 0x00000010ff037819 */ /* 0x001fe4000001160f */
[----:B------:R-:W-:Y:S02]  /*0610*/  SHF.R.U64 R0, R12, 0x10, R13 ;  /* 0x000000100c007819 */ /* 0x000fe4000000120d */
[----:B------:R-:W-:Y:S02]  /*0620*/  SHF.R.U32.HI R4, RZ, 0x10, R19 ;  /* 0x00000010ff047819 */ /* 0x000fe40000011613 */
[----:B------:R-:W-:Y:S02]  /*0630*/  SHF.R.U64 R2, R14, 0x10, R15 ;  /* 0x000000100e027819 */ /* 0x000fe4000000120f */
[----:B------:R-:W-:Y:S02]  /*0640*/  SHF.R.U32.HI R5, RZ, 0x10, R7 ;  /* 0x00000010ff057819 */ /* 0x000fe40000011607 */
[----:B------:R-:W-:-:S02]  /*0650*/  SHF.R.U64 R0, R16, 0x10, R17 ;  /* 0x0000001010007819 */ /* 0x000fc40000001211 */
[----:B------:R-:W-:Y:S02]  /*0660*/  PRMT R252, R3, 0x7610, R252 ;  /* 0x0000761003fc7816 */ /* 0x000fe400000000fc */
[----:B------:R-:W-:Y:S02]  /*0670*/  SHF.R.U64 R20, R6, 0x10, R7 ;  /* 0x0000001006147819 */ /* 0x000fe40000001207 */
[----:B------:R-:W-:Y:S02]  /*0680*/  SHF.R.U32.HI R5, RZ, 0x10, R11 ;  /* 0x00000010ff057819 */ /* 0x000fe4000001160b */
[----:B------:R-:W-:Y:S02]  /*0690*/  SHF.R.U64 R3, R18, 0x10, R19 ;  /* 0x0000001012037819 */ /* 0x000fe40000001213 */
[--C-:B------:R-:W-:Y:S02]  /*06a0*/  SHF.R.U64 R0, R224, 0x10, R225.reuse ;  /* 0x00000010e0007819 */ /* 0x100fe400000012e1 */
[----:B------:R-:W-:-:S02]  /*06b0*/  SHF.R.U32.HI R2, RZ, 0x10, R225 ;  /* 0x00000010ff027819 */ /* 0x000fc400000116e1 */
[----:B------:R-:W-:-:S07]  /*06c0*/  PRMT R251, R4, 0x7610, R251 ;  /* 0x0000761004fb7816 */ /* 0x000fce00000000fb */
.L_x_16631:
[----:B0-----:R-:W0:Y:S08]  /*06d0*/  LDC.64 R2, c[0x0][0x3f8] ;  /* 0x0000fe00ff027b82 */ /* 0x001e300000000a00 */
[----:B------:R-:W1:Y:S01]  /*06e0*/  LDC.64 R242, c[0x0][0x3f0] ;  /* 0x0000fc00fff27b82 */ /* 0x000e620000000a00 */
[----:B0-----:R-:W-:-:S05]  /*06f0*/  IMAD.WIDE R2, R248, 0x4, R2 ;  /* 0x00000004f8027825 */ /* 0x001fca00078e0202 */
[----:B------:R0:W2:Y:S01]  /*0700*/  LDG.E R5, desc[UR6][R2.64] ;  /* 0x0000000602057981 */ /* 0x0000a2000c1e1900 */
[C---:B-1----:R-:W-:Y:S01]  /*0710*/  IMAD.WIDE R242, R248.reuse, 0x4, R242 ;  /* 0x00000004f8f27825 */ /* 0x042fe200078e02f2 */
[----:B0-----:R-:W0:Y:S03]  /*0720*/  LDC.64 R2, c[0x0][0x3c8] ;  /* 0x0000f200ff027b82 */ /* 0x001e260000000a00 */
[----:B0-----:R-:W-:-:S05]  /*0730*/  IMAD.WIDE R2, R248, 0x4, R2 ;  /* 0x00000004f8027825 */ /* 0x001fca00078e0202 */
[----:B-----5:R-:W5:Y:S04]  /*0740*/  LDG.E R4, desc[UR6][R2.64] ;  /* 0x0000000602047981 */ /* 0x020f68000c1e1900 */
[----:B------:R0:W3:Y:S01]  /*0750*/  LDG.E R2, desc[UR6][R242.64] ;  /* 0x00000006f2027981 */ /* 0x0000e2000c1e1900 */
[----:B------:R-:W-:Y:S01]  /*0760*/  BSSY.RECONVERGENT B1, `(.L_x_16477) ;  /* 0x00001a1000017945 */ /* 0x000fe20003800200 */
[----:B------:R-:W-:Y:S02]  /*0770*/  MOV R223, RZ ;  /* 0x000000ff00df7202 */ /* 0x000fe40000000f00 */
[----:B0-----:R-:W-:Y:S02]  /*0780*/  MOV R242, RZ ;  /* 0x000000ff00f27202 */ /* 0x001fe40000000f00 */
[----:B--2---:R-:W-:Y:S01]  /*0790*/  ISETP.GE.AND P2, PT, R5, 0x1, PT ;  /* 0x000000010500780c */ /* 0x004fe20003f46270 */
[----:B---3--:R0:W-:-:S12]  /*07a0*/  STL [R1], R2 ;  /* 0x0000000201007387 */ /* 0x0081d80000100800 */
[----:B------:R-:W-:Y:S05]  /*07b0*/  @!P2 BRA `(.L_x_16478) ;  /* 0x0000001400e0a947 */ /* 0x000fea0003800000 */
[C---:B------:R-:W-:Y:S01]  /*07c0*/  IMAD R0, R248.reuse, UR9, RZ ;  /* 0x00000009f8007c24 */ /* 0x040fe2000f8e02ff */
[----:B------:R-:W-:Y:S01]  /*07d0*/  SHF.R.S32.HI R161, RZ, 0x1f, R248 ;  /* 0x0000001fffa17819 */ /* 0x000fe200000114f8 */
[----:B------:R-:W1:Y:S01]  /*07e0*/  S2R R183, SR_TID.X ;  /* 0x0000000000b77919 */ /* 0x000e620000002100 */
[----:B0-----:R-:W-:Y:S01]  /*07f0*/  LEA R2, P0, R248, UR10, 0x2 ;  /* 0x0000000af8027c11 */ /* 0x001fe2000f8010ff */
[----:B------:R-:W0:Y:S01]  /*0800*/  LDC.64 R220, c[0x0][0x3a8] ;  /* 0x0000ea00ffdc7b82 */ /* 0x000e220000000a00 */
[----:B------:R-:W-:-:S04]  /*0810*/  SHF.R.S32.HI R3, RZ, 0x1f, R0 ;  /* 0x0000001fff037819 */ /* 0x000fc80000011400 */
[----:B------:R-:W-:Y:S02]  /*0820*/  LEA.HI R184, R3, R0, RZ, 0x2 ;  /* 0x0000000003b87211 */ /* 0x000fe400078f10ff */
[----:B------:R-:W-:Y:S01]  /*0830*/  LEA.HI.X R3, R248, UR11, R161, 0x2, P0 ;  /* 0x0000000bf8037c11 */ /* 0x000fe200080f14a1 */
[----:B------:R-:W2:Y:S04]  /*0840*/  LDC.64 R242, c[0x0][0x428] ;  /* 0x00010a00fff27b82 */ /* 0x000ea80000000a00 */
[----:B------:R3:W4:Y:S02]  /*0850*/  LDG.E R162, desc[UR6][R2.64] ;  /* 0x0000000602a27981 */ /* 0x000724000c1e1900 */
[----:B---3--:R-:W-:-:S05]  /*0860*/  IADD3 R2, PT, PT, R5, -0x1, RZ ;  /* 0xffffffff05027810 */ /* 0x008fca0007ffe0ff */
[----:B------:R-:W-:Y:S01]  /*0870*/  IMAD R2, R2, UR9, RZ ;  /* 0x0000000902027c24 */ /* 0x000fe2000f8e02ff */
[----:B-1----:R-:W-:-:S04]  /*0880*/  LOP3.LUT R183, R183, 0x1f, RZ, 0xc0, !PT ;  /* 0x0000001fb7b77812 */ /* 0x002fc800078ec0ff */
[----:B------:R-:W-:Y:S02]  /*0890*/  SHF.R.S32.HI R3, RZ, 0x1f, R2 ;  /* 0x0000001fff037819 */ /* 0x000fe40000011402 */
[-C--:B------:R-:W-:Y:S02]  /*08a0*/  LEA.HI.SX32 R184, R184, R183.reuse, 0x1e ;  /* 0x000000b7b8b87211 */ /* 0x080fe400078ff2ff */
[----:B------:R-:W-:Y:S02]  /*08b0*/  LEA.HI R2, R3, R2, RZ, 0x2 ;  /* 0x0000000203027211 */ /* 0x000fe400078f10ff */
[----:B------:R-:W-:Y:S02]  /*08c0*/  MOV R3, UR14 ;  /* 0x0000000e00037c02 */ /* 0x000fe40008000f00 */
[----:B------:R-:W-:Y:S02]  /*08d0*/  LEA.HI.SX32 R183, R2, R183, 0x1e ;  /* 0x000000b702b77211 */ /* 0x000fe400078ff2ff */
[----:B------:R-:W-:-:S02]  /*08e0*/  ISETP.NE.U32.AND P0, PT, R3, RZ, PT ;  /* 0x000000ff0300720c */ /* 0x000fc40003f05070 */
[----:B------:R-:W-:-:S04]  /*08f0*/  MOV R2, UR15 ;  /* 0x0000000f00027c02 */ /* 0x000fc80008000f00 */
[----:B------:R-:W-:-:S13]  /*0900*/  ISETP.NE.AND.EX P0, PT, R2, RZ, PT, P0 ;  /* 0x000000ff0200720c */ /* 0x000fda0003f05300 */
[----:B------:R-:W1:Y:S01]  /*0910*/  @P0 LDC.64 R180, c[0x0][0x438] ;  /* 0x00010e00ffb40b82 */ /* 0x000e620000000a00 */
[C---:B------:R-:W-:Y:S01]  /*0920*/  IADD3 R182, PT, PT, R184.reuse, 0x20, RZ ;  /* 0x00000020b8b67810 */ /* 0x040fe20007ffe0ff */
[C---:B0-----:R-:W-:Y:S01]  /*0930*/  IMAD.WIDE.U32 R192, R184.reuse, 0x10, R220 ;  /* 0x00000010b8c07825 */ /* 0x041fe200078e00dc */
[C---:B------:R-:W-:Y:S02]  /*0940*/  IADD3 R187, PT, PT, R184.reuse, 0x40, RZ ;  /* 0x00000040b8bb7810 */ /* 0x040fe40007ffe0ff */
[C---:B------:R-:W-:Y:S02]  /*0950*/  IADD3 R186, PT, PT, R184.reuse, 0x60, RZ ;  /* 0x00000060b8ba7810 */ /* 0x040fe40007ffe0ff */
[C---:B------:R-:W-:Y:S02]  /*0960*/  IADD3 R0, PT, PT, R184.reuse, 0x80, RZ ;  /* 0x00000080b8007810 */ /* 0x040fe40007ffe0ff */
[C---:B------:R-:W-:Y:S02]  /*0970*/  IADD3 R246, PT, PT, R184.reuse, 0xa0, RZ ;  /* 0x000000a0b8f67810 */ /* 0x040fe40007ffe0ff */
[----:B------:R-:W-:-:S02]  /*0980*/  IADD3 R249, PT, PT, R184, 0xc0, RZ ;  /* 0x000000c0b8f97810 */ /* 0x000fc40007ffe0ff */
[C---:B------:R-:W-:Y:S02]  /*0990*/  IADD3 R250, PT, PT, R184.reuse, 0xe0, RZ ;  /* 0x000000e0b8fa7810 */ /* 0x040fe40007ffe0ff */
[C---:B------:R-:W-:Y:S02]  /*09a0*/  IADD3 R165, PT, PT, R183.reuse, 0x20, RZ ;  /* 0x00000020b7a57810 */ /* 0x040fe40007ffe0ff */
[C---:B------:R-:W-:Y:S02]  /*09b0*/  IADD3 R169, PT, PT, R183.reuse, 0x40, RZ ;  /* 0x00000040b7a97810 */ /* 0x040fe40007ffe0ff */
[C---:B------:R-:W-:Y:S02]  /*09c0*/  IADD3 R173, PT, PT, R183.reuse, 0x60, RZ ;  /* 0x00000060b7ad7810 */ /* 0x040fe40007ffe0ff */
[C---:B------:R-:W-:Y:S02]  /*09d0*/  IADD3 R176, PT, PT, R183.reuse, 0x80, RZ ;  /* 0x00000080b7b07810 */ /* 0x040fe40007ffe0ff */
[C---:B------:R-:W-:Y:S01]  /*09e0*/  IADD3 R188, PT, PT, R183.reuse, 0xe0, RZ ;  /* 0x000000e0b7bc7810 */ /* 0x040fe20007ffe0ff */
[----:B-1----:R-:W-:Y:S01]  /*09f0*/  @P0 IMAD.WIDE.U32 R180, R184, 0x10, R180 ;  /* 0x00000010b8b40825 */ /* 0x002fe200078e00b4 */
[C---:B------:R-:W-:Y:S01]  /*0a00*/  IADD3 R184, PT, PT, R183.reuse, 0xc0, RZ ;  /* 0x000000c0b7b87810 */ /* 0x040fe20007ffe0ff */
[----:B------:R-:W3:Y:S01]  /*0a10*/  LDG.E.128 R192, desc[UR6][R192.64] ;  /* 0x00000006c0c07981 */ /* 0x000ee2000c1e1d00 */
[----:B------:R-:W0:Y:S03]  /*0a20*/  @P0 LDC.64 R190, c[0x0][0x438] ;  /* 0x00010e00ffbe0b82 */ /* 0x000e260000000a00 */
[----:B------:R1:W5:Y:S01]  /*0a30*/  @P0 LDG.E.128 R48, desc[UR6][R180.64] ;  /* 0x00000006b4300981 */ /* 0x000362000c1e1d00 */
[----:B--2---:R-:W-:-:S04]  /*0a40*/  IMAD.WIDE.U32 R160, R183, 0x10, R242 ;  /* 0x00000010b7a07825 */ /* 0x004fc800078e00f2 */
[--C-:B------:R-:W-:Y:S01]  /*0a50*/  IMAD.WIDE.U32 R164, R165, 0x10, R242.reuse ;  /* 0x00000010a5a47825 */ /* 0x100fe200078e00f2 */
[----:B------:R-:W2:Y:S01]  /*0a60*/  @P0 LDC.64 R244, c[0x0][0x438] ;  /* 0x00010e00fff40b82 */ /* 0x000ea20000000a00 */
[----:B-1----:R-:W-:Y:S02]  /*0a70*/  IADD3 R180, PT, PT, R183, 0xa0, RZ ;  /* 0x000000a0b7b47810 */ /* 0x002fe40007ffe0ff */
[--C-:B------:R-:W-:Y:S02]  /*0a80*/  IMAD.WIDE.U32 R168, R169, 0x10, R242.reuse ;  /* 0x00000010a9a87825 */ /* 0x100fe400078e00f2 */
[----:B------:R-:W3:Y:S02]  /*0a90*/  LDG.E.128 R164, desc[UR6][R164.64] ;  /* 0x00000006a4a47981 */ /* 0x000ee4000c1e1d00 */
[--C-:B------:R-:W-:Y:S02]  /*0aa0*/  IMAD.WIDE.U32 R172, R173, 0x10, R242.reuse ;  /* 0x00000010adac7825 */ /* 0x100fe400078e00f2 */
[----:B------:R-:W3:Y:S02]  /*0ab0*/  LDG.E.128 R168, desc[UR6][R168.64] ;  /* 0x00000006a8a87981 */ /* 0x000ee4000c1e1d00 */
[----:B------:R-:W-:-:S02]  /*0ac0*/  IMAD.WIDE.U32 R176, R176, 0x10, R242 ;  /* 0x00000010b0b07825 */ /* 0x000fc400078e00f2 */
[----:B------:R-:W3:Y:S02]  /*0ad0*/  LDG.E.128 R172, desc[UR6][R172.64] ;  /* 0x00000006acac7981 */ /* 0x000ee4000c1e1d00 */
[--C-:B------:R-:W-:Y:S02]  /*0ae0*/  IMAD.WIDE.U32 R180, R180, 0x10, R242.reuse ;  /* 0x00000010b4b47825 */ /* 0x100fe400078e00f2 */
[----:B------:R-:W3:Y:S02]  /*0af0*/  LDG.E.128 R176, desc[UR6][R176.64] ;  /* 0x00000006b0b07981 */ /* 0x000ee4000c1e1d00 */
[----:B------:R-:W-:-:S04]  /*0b00*/  IMAD.WIDE.U32 R184, R184, 0x10, R242 ;  /* 0x00000010b8b87825 */ /* 0x000fc800078e00f2 */
[----:B------:R-:W-:Y:S02]  /*0b10*/  IMAD.WIDE.U32 R188, R188, 0x10, R242 ;  /* 0x00000010bcbc7825 */ /* 0x000fe400078e00f2 */
[----:B------:R-:W1:Y:S02]  /*0b20*/  @P0 LDC.64 R242, c[0x0][0x438] ;  /* 0x00010e00fff20b82 */ /* 0x000e640000000a00 */
[----:B-1----:R-:W-:-:S05]  /*0b30*/  @P0 IMAD.WIDE.U32 R242, R187, 0x10, R242 ;  /* 0x00000010bbf20825 */ /* 0x002fca00078e00f2 */
[----:B------:R1:W5:Y:S02]  /*0b40*/  @P0 LDG.E.128 R40, desc[UR6][R242.64] ;  /* 0x00000006f2280981 */ /* 0x000364000c1e1d00 */
[----:B-1----:R-:W1:Y:S01]  /*0b50*/  @P0 LDC.64 R242, c[0x0][0x438] ;  /* 0x00010e00fff20b82 */ /* 0x002e620000000a00 */
[----:B------:R-:W-:-:S04]  /*0b60*/  IMAD.WIDE.U32 R200, R187, 0x10, R220 ;  /* 0x00000010bbc87825 */ /* 0x000fc800078e00dc */
[--C-:B------:R-:W-:Y:S02]  /*0b70*/  IMAD.WIDE.U32 R208, R0, 0x10, R220.reuse ;  /* 0x0000001000d07825 */ /* 0x100fe400078e00dc */
[----:B------:R-:W3:Y:S02]  /*0b80*/  LDG.E.128 R200, desc[UR6][R200.64] ;  /* 0x00000006c8c87981 */ /* 0x000ee4000c1e1d00 */
[--C-:B------:R-:W-:Y:S02]  /*0b90*/  IMAD.WIDE.U32 R196, R182, 0x10, R220.reuse ;  /* 0x00000010b6c47825 */ /* 0x100fe400078e00dc */
[----:B------:R-:W3:Y:S02]  /*0ba0*/  LDG.E.128 R208, desc[UR6][R208.64] ;  /* 0x00000006d0d07981 */ /* 0x000ee4000c1e1d00 */
[--C-:B------:R-:W-:Y:S02]  /*0bb0*/  IMAD.WIDE.U32 R212, R246, 0x10, R220.reuse ;  /* 0x00000010f6d47825 */ /* 0x100fe400078e00dc */
[----:B------:R-:W3:Y:S02]  /*0bc0*/  LDG.E.128 R196, desc[UR6][R196.64] ;  /* 0x00000006c4c47981 */ /* 0x000ee4000c1e1d00 */
[----:B------:R-:W-:-:S02]  /*0bd0*/  IMAD.WIDE.U32 R216, R249, 0x10, R220 ;  /* 0x00000010f9d87825 */ /* 0x000fc400078e00dc */
[----:B------:R-:W3:Y:S04]  /*0be0*/  LDG.E.128 R212, desc[UR6][R212.64] ;  /* 0x00000006d4d47981 */ /* 0x000ee8000c1e1d00 */
[----:B------:R-:W3:Y:S01]  /*0bf0*/  LDG.E.128 R216, desc[UR6][R216.64] ;  /* 0x00000006d8d87981 */ /* 0x000ee2000c1e1d00 */
[----:B-1----:R-:W-:-:S04]  /*0c00*/  @P0 IMAD.WIDE.U32 R242, R0, 0x10, R242 ;  /* 0x0000001000f20825 */ /* 0x002fc800078e00f2 */
[--C-:B------:R-:W-:Y:S01]  /*0c10*/  IMAD.WIDE.U32 R204, R186, 0x10, R220.reuse ;  /* 0x00000010bacc7825 */ /* 0x100fe200078e00dc */
[----:B------:R-:W5:Y:S03]  /*0c20*/  @P0 LDG.E.128 R32, desc[UR6][R242.64] ;  /* 0x00000006f2200981 */ /* 0x000f66000c1e1d00 */
[----:B------:R-:W-:Y:S02]  /*0c30*/  IMAD.WIDE.U32 R220, R250, 0x10, R220 ;  /* 0x00000010fadc7825 */ /* 0x000fe400078e00dc */
[----:B------:R-:W3:Y:S04]  /*0c40*/  LDG.E.128 R204, desc[UR6][R204.64] ;  /* 0x00000006cccc7981 */ /* 0x000ee8000c1e1d00 */
[----:B------:R-:W3:Y:S01]  /*0c50*/  LDG.E.128 R220, desc[UR6][R220.64] ;  /* 0x00000006dcdc7981 */ /* 0x000ee2000c1e1d00 */
[----:B0-----:R-:W-:-:S03]  /*0c60*/  @P0 IMAD.WIDE.U32 R190, R182, 0x10, R190 ;  /* 0x00000010b6be0825 */ /* 0x001fc600078e00be */
[----:B------:R-:W3:Y:S04]  /*0c70*/  LDG.E.128 R180, desc[UR6][R180.64] ;  /* 0x00000006b4b47981 */ /* 0x000ee8000c1e1d00 */
[----:B----4-:R0:W-:Y:S04]  /*0c80*/  STL [R1+0x4], R162 ;  /* 0x000004a201007387 */ /* 0x0101e80000100800 */
[----:B------:R-:W4:Y:S01]  /*0c90*/  LDL.LU R0, [R1+0x4] ;  /* 0x0000040001007983 */ /* 0x000f220000300800 */
[----:B--2---:R-:W-:-:S03]  /*0ca0*/  @P0 IMAD.WIDE.U32 R244, R186, 0x10, R244 ;  /* 0x00000010baf40825 */ /* 0x004fc600078e00f4 */
[----:B------:R-:W2:Y:S04]  /*0cb0*/  LDG.E.128 R184, desc[UR6][R184.64] ;  /* 0x00000006b8b87981 */ /* 0x000ea8000c1e1d00 */
[----:B0-----:R-:W2:Y:S04]  /*0cc0*/  LDG.E.128 R160, desc[UR6][R160.64] ;  /* 0x00000006a0a07981 */ /* 0x001ea8000c1e1d00 */
[----:B------:R-:W5:Y:S04]  /*0cd0*/  @P0 LDG.E.128 R44, desc[UR6][R190.64] ;  /* 0x00000006be2c0981 */ /* 0x000f68000c1e1d00 */
[----:B------:R0:W5:Y:S04]  /*0ce0*/  @P0 LDG.E.128 R36, desc[UR6][R244.64] ;  /* 0x00000006f4240981 */ /* 0x000168000c1e1d00 */
[----:B------:R-:W2:Y:S01]  /*0cf0*/  LDG.E.128 R188, desc[UR6][R188.64] ;  /* 0x00000006bcbc7981 */ /* 0x000ea2000c1e1d00 */
[----:B0-----:R-:W0:Y:S01]  /*0d00*/  @P0 LDC.64 R244, c[0x0][0x438] ;  /* 0x00010e00fff40b82 */ /* 0x001e220000000a00 */
[----:B------:R-:W-:Y:S01]  /*0d10*/  ISETP.NE.AND P1, PT, RZ, UR8, PT ;  /* 0x00000008ff007c0c */ /* 0x000fe2000bf25270 */
[----:B0-----:R-:W-:-:S06]  /*0d20*/  @P0 IMAD.WIDE.U32 R242, R246, 0x10, R244 ;  /* 0x00000010f6f20825 */ /* 0x001fcc00078e00f4 */
[----:B------:R-:W0:Y:S01]  /*0d30*/  @P0 LDC.64 R244, c[0x0][0x438] ;  /* 0x00010e00fff40b82 */ /* 0x000e220000000a00 */
[----:B------:R-:W5:Y:S07]  /*0d40*/  @P0 LDG.E.128 R28, desc[UR6][R242.64] ;  /* 0x00000006f21c0981 */ /* 0x000f6e000c1e1d00 */
[----:B------:R-:W1:Y:S01]  /*0d50*/  @P0 LDC.64 R246, c[0x0][0x438] ;  /* 0x00010e00fff60b82 */ /* 0x000e620000000a00 */
[----:B0-----:R-:W-:-:S05]  /*0d60*/  @P0 IMAD.WIDE.U32 R244, R250, 0x10, R244 ;  /* 0x00000010faf40825 */ /* 0x001fca00078e00f4 */
[----:B------:R0:W5:Y:S01]  /*0d70*/  @P0 LDG.E.128 R20, desc[UR6][R244.64] ;  /* 0x00000006f4140981 */ /* 0x000162000c1e1d00 */
[----:B-1----:R-:W-:-:S05]  /*0d80*/  @P0 IMAD.WIDE.U32 R246, R249, 0x10, R246 ;  /* 0x00000010f9f60825 */ /* 0x002fca00078e00f6 */
[----:B------:R1:W5:Y:S01]  /*0d90*/  @P0 LDG.E.128 R24, desc[UR6][R246.64] ;  /* 0x00000006f6180981 */ /* 0x000362000c1e1d00 */
[----:B---3--:R-:W-:Y:S01]  /*0da0*/  FADD.FTZ R125, R125, R165 ;  /* 0x000000a57d7d7221 */ /* 0x008fe20000010000 */
        /* <DEDUP_REMOVED lines=12> */
[----:B----4-:R-:W-:-:S05]  /*0e70*/  FSEL R0, R0, RZ, !P1 ;  /* 0x000000ff00007208 */ /* 0x010fca0004800000 */
[C---:B0-----:R-:W-:Y:S01]  /*0e80*/  FADD.FTZ R244, -R0.reuse, R200 ;  /* 0x000000c800f47221 */ /* 0x041fe20000010100 */
[C---:B------:R-:W-:Y:S01]  /*0e90*/  FADD.FTZ R243, -R0.reuse, R198 ;  /* 0x000000c600f37221 */ /* 0x040fe20000010100 */
[C---:B------:R-:W-:Y:S01]  /*0ea0*/  FADD.FTZ R242, -R0.reuse, R194 ;  /* 0x000000c200f27221 */ /* 0x040fe20000010100 */
        /* <DEDUP_REMOVED lines=8> */
[----:B------:R-:W-:-:S02]  /*0f30*/  MOV R218, R192 ;  /* 0x000000c000da7202 */ /* 0x000fc40000000f00 */
[----:B------:R-:W-:Y:S01]  /*0f40*/  SHF.R.U64 R192, R240, 0x10, R241 ;  /* 0x00000010f0c07819 */ /* 0x000fe200000012f1 */
[----:B------:R-:W-:-:S04]  /*0f50*/  FADD.FTZ R193, -R0, R193 ;  /* 0x000000c100c17221 */ /* 0x000fc80000010100 */
[----:B------:R-:W-:Y:S02]  /*0f60*/  HADD2.F32 R192, -RZ, R192.H0_H0 ;  /* 0x200000c0ffc07230 */ /* 0x000fe40000004100 */
[----:B-----5:R-:W-:Y:S01]  /*0f70*/  FMUL.FTZ R193, R4, R193 ;  /* 0x000000c104c17220 */ /* 0x020fe20000410000 */
[----:B--2---:R-:W-:Y:S02]  /*0f80*/  FADD.FTZ R129, R129, R161 ;  /* 0x000000a181817221 */ /* 0x004fe40000010000 */
[C---:B------:R-:W-:Y:S01]  /*0f90*/  FMUL.FTZ R192, R161.reuse, R192 ;  /* 0x000000c0a1c07220 */ /* 0x040fe20000410000 */
[----:B------:R-:W-:Y:S01]  /*0fa0*/  FFMA.FTZ R53, R161, R193, R53 ;  /* 0x000000c1a1357223 */ /* 0x000fe20000010035 */
[----:B------:R-:W-:Y:S01]  /*0fb0*/  SHF.R.U32.HI R161, RZ, 0x10, R241 ;  /* 0x00000010ffa17819 */ /* 0x000fe200000116f1 */
        /* <DEDUP_REMOVED lines=23> */
[----:B------:R-:W-:Y:S01]  /*1130*/  HADD2.F32 R161, -RZ, R161.H0_H0 ;  /* 0x200000a1ffa17230 */ /* 0x000fe20000004100 */
[----:B------:R-:W-:Y:S01]  /*1140*/  SHF.R.U64 R0, R238, 0x10, R239 ;  /* 0x00000010ee007819 */ /* 0x000fe200000012ef */
[C---:B------:R-:W-:Y:S01]  /*1150*/  FMUL.FTZ R194, R4.reuse, R194 ;  /* 0x000000c204c27220 */ /* 0x040fe20000410000 */
[----:B------:R-:W-:Y:S01]  /*1160*/  MOV R210, R196 ;  /* 0x000000c400d27202 */ /* 0x000fe20000000f00 */
[----:B------:R-:W-:Y:S01]  /*1170*/  FADD.FTZ R131, R131, R163 ;  /* 0x000000a383837221 */ /* 0x000fe20000010000 */
[C---:B------:R-:W-:Y:S01]  /*1180*/  FMUL.FTZ R161, R163.reuse, R161 ;  /* 0x000000a1a3a17220 */ /* 0x040fe20000410000 */
[----:B------:R-:W-:Y:S01]  /*1190*/  FFMA.FTZ R55, R163, R194, R55 ;  /* 0x000000c2a3377223 */ /* 0x000fe20000010037 */
[----:B------:R-:W-:Y:S01]  /*11a0*/  HADD2.F32 R0, -RZ, R0.H0_H0 ;  /* 0x20000000ff007230 */ /* 0x000fe20000004100 */
[----:B------:R-:W-:Y:S01]  /*11b0*/  SHF.R.U32.HI R196, RZ, 0x10, R239 ;  /* 0x00000010ffc47819 */ /* 0x000fe200000116ef */
[----:B------:R-:W-:-:S03]  /*11c0*/  FMUL.FTZ R163, R4, R195 ;  /* 0x000000c304a37220 */ /* 0x000fc60000410000 */
[C---:B------:R-:W-:Y:S01]  /*11d0*/  FMUL.FTZ R195, R165.reuse, R0 ;  /* 0x00000000a5c37220 */ /* 0x040fe20000410000 */
[----:B------:R-:W-:Y:S01]  /*11e0*/  FFMA.FTZ R57, R165, R163, R57 ;  /* 0x000000a3a5397223 */ /* 0x000fe20000010039 */
[----:B------:R-:W-:Y:S02]  /*11f0*/  HADD2.F32 R196, -RZ, R196.H0_H0 ;  /* 0x200000c4ffc47230 */ /* 0x000fe40000004100 */
[----:B------:R-:W-:-:S03]  /*1200*/  FMUL.FTZ R165, R4, R199 ;  /* 0x000000c704a57220 */ /* 0x000fc60000410000 */
[C---:B------:R-:W-:Y:S01]  /*1210*/  FMUL.FTZ R196, R167.reuse, R196 ;  /* 0x000000c4a7c47220 */ /* 0x040fe20000410000 */
[----:B------:R-:W-:Y:S01]  /*1220*/  FFMA.FTZ R59, R167, R165, R59 ;  /* 0x000000a5a73b7223 */ /* 0x000fe2000001003b */
[--C-:B------:R-:W-:Y:S01]  /*1230*/  SHF.R.U64 R167, R236, 0x10, R237.reuse ;  /* 0x00000010eca77819 */ /* 0x100fe200000012ed */
[----:B------:R-:W-:Y:S01]  /*1240*/  FMUL.FTZ R197, R4, R197 ;  /* 0x000000c504c57220 */ /* 0x000fe20000410000 */
[----:B------:R-:W-:-:S03]  /*1250*/  SHF.R.U32.HI R0, RZ, 0x10, R237 ;  /* 0x00000010ff007819 */ /* 0x000fc600000116ed */
[----:B------:R-:W-:Y:S02]  /*1260*/  HADD2.F32 R167, -RZ, R167.H0_H0 ;  /* 0x200000a7ffa77230 */ /* 0x000fe40000004100 */
[C---:B------:R-:W-:Y:S01]  /*1270*/  FFMA.FTZ R61, R169.reuse, R197, R61 ;  /* 0x000000c5a93d7223 */ /* 0x040fe2000001003d */
[----:B------:R-:W-:Y:S01]  /*1280*/  HADD2.F32 R0, -RZ, R0.H0_H0 ;  /* 0x20000000ff007230 */ /* 0x000fe20000004100 */
[----:B------:R-:W-:Y:S01]  /*1290*/  SHF.R.U64 R199, R234, 0x10, R235 ;  /* 0x00000010eac77819 */ /* 0x000fe200000012eb */
[----:B------:R-:W-:Y:S01]  /*12a0*/  FMUL.FTZ R167, R169, R167 ;  /* 0x000000a7a9a77220 */ /* 0x000fe20000410000 */
[C---:B------:R-:W-:Y:S02]  /*12b0*/  FMUL.FTZ R169, R4.reuse, R198 ;  /* 0x000000c604a97220 */ /* 0x040fe40000410000 */
[C---:B------:R-:W-:Y:S01]  /*12c0*/  FMUL.FTZ R198, R171.reuse, R0 ;  /* 0x00000000abc67220 */ /* 0x040fe20000410000 */
[----:B------:R-:W-:Y:S02]  /*12d0*/  HADD2.F32 R199, -RZ, R199.H0_H0 ;  /* 0x200000c7ffc77230 */ /* 0x000fe40000004100 */
[----:B------:R-:W-:Y:S01]  /*12e0*/  FFMA.FTZ R63, R171, R169, R63 ;  /* 0x000000a9ab3f7223 */ /* 0x000fe2000001003f */
[----:B------:R-:W-:-:S02]  /*12f0*/  FMUL.FTZ R171, R4, R205 ;  /* 0x000000cd04ab7220 */ /* 0x000fc40000410000 */
[C---:B------:R-:W-:Y:S02]  /*1300*/  FMUL.FTZ R199, R173.reuse, R199 ;  /* 0x000000c7adc77220 */ /* 0x040fe40000410000 */
[----:B------:R-:W-:Y:S01]  /*1310*/  FFMA.FTZ R65, R173, R171, R65 ;  /* 0x000000abad417223 */ /* 0x000fe20000010041 */
[----:B------:R-:W-:Y:S01]  /*1320*/  SHF.R.U32.HI R173, RZ, 0x10, R235 ;  /* 0x00000010ffad7819 */ /* 0x000fe200000116eb */
[----:B------:R-:W-:Y:S01]  /*1330*/  FMUL.FTZ R200, R4, R200 ;  /* 0x000000c804c87220 */ /* 0x000fe20000410000 */
[----:B------:R-:W-:-:S03]  /*1340*/  SHF.R.U64 R201, R232, 0x10, R233 ;  /* 0x00000010e8c97819 */ /* 0x000fc600000012e9 */
[----:B------:R-:W-:Y:S01]  /*1350*/  HADD2.F32 R173, -RZ, R173.H0_H0 ;  /* 0x200000adffad7230 */ /* 0x000fe20000004100 */
[----:B------:R-:W-:Y:S01]  /*1360*/  MOV R213, R202 ;  /* 0x000000ca00d57202 */ /* 0x000fe20000000f00 */
[C---:B------:R-:W-:Y:S01]  /*1370*/  FFMA.FTZ R67, R175.reuse, R200, R67 ;  /* 0x000000c8af437223 */ /* 0x040fe20000010043 */
[----:B------:R-:W-:Y:S01]  /*1380*/  HADD2.F32 R201, -RZ, R201.H0_H0 ;  /* 0x200000c9ffc97230 */ /* 0x000fe20000004100 */
[----:B------:R-:W-:Y:S01]  /*1390*/  SHF.R.U32.HI R202, RZ, 0x10, R233 ;  /* 0x00000010ffca7819 */ /* 0x000fe200000116e9 */
        /* <DEDUP_REMOVED lines=20> */
[----:B------:R-:W-:Y:S01]  /*14e0*/  FMUL.FTZ R183, R4, R217 ;  /* 0x000000d904b77220 */ /* 0x000fe20000410000 */
[----:B------:R-:W-:Y:S01]  /*14f0*/  FADD.FTZ R141, R141, R185 ;  /* 0x000000b98d8d7221 */ /* 0x000fe20000010000 */
[----:B------:R-:W-:-:S02]  /*1500*/  FMUL.FTZ R205, R185, R205 ;  /* 0x000000cdb9cd7220 */ /* 0x000fc40000410000 */
[----:B------:R-:W-:Y:S01]  /*1510*/  FFMA.FTZ R77, R185, R183, R77 ;  /* 0x000000b7b94d7223 */ /* 0x000fe2000001004d */
[----:B------:R-:W-:Y:S01]  /*1520*/  SHF.R.U32.HI R185, RZ, 0x10, R229 ;  /* 0x00000010ffb97819 */ /* 0x000fe200000116e5 */
[----:B------:R-:W-:-:S04]  /*1530*/  FMUL.FTZ R206, R4, R206 ;  /* 0x000000ce04ce7220 */ /* 0x000fc80000410000 */
[----:B------:R-:W-:Y:S02]  /*1540*/  HADD2.F32 R185, -RZ, R185.H0_H0 ;  /* 0x200000b9ffb97230 */ /* 0x000fe40000004100 */
[----:B------:R-:W-:Y:S01]  /*1550*/  FADD.FTZ R143, R143, R187 ;  /* 0x000000bb8f8f7221 */ /* 0x000fe20000010000 */
[C---:B------:R-:W-:Y:S02]  /*1560*/  FFMA.FTZ R79, R187.reuse, R206, R79 ;  /* 0x000000cebb4f7223 */ /* 0x040fe4000001004f */
[----:B------:R-:W-:Y:S01]  /*1570*/  FMUL.FTZ R185, R187, R185 ;  /* 0x000000b9bbb97220 */ /* 0x000fe20000410000 */
[----:B------:R-:W-:Y:S01]  /*1580*/  SHF.R.U64 R187, R226, 0x10, R227 ;  /* 0x00000010e2bb7819 */ /* 0x000fe200000012e3 */
[----:B------:R-:W-:-:S04]  /*1590*/  FMUL.FTZ R207, R4, R207 ;  /* 0x000000cf04cf7220 */ /* 0x000fc80000410000 */
[----:B------:R-:W-:Y:S02]  /*15a0*/  HADD2.F32 R187, -RZ, R187.H0_H0 ;  /* 0x200000bbffbb7230 */ /* 0x000fe40000004100 */
[----:B------:R-:W-:Y:S01]  /*15b0*/  FADD.FTZ R145, R145, R189 ;  /* 0x000000bd91917221 */ /* 0x000fe20000010000 */
[C---:B------:R-:W-:Y:S02]  /*15c0*/  FFMA.FTZ R81, R189.reuse, R207, R81 ;  /* 0x000000cfbd517223 */ /* 0x040fe40000010051 */
[----:B------:R-:W-:Y:S01]  /*15d0*/  FMUL.FTZ R187, R189, R187 ;  /* 0x000000bbbdbb7220 */ /* 0x000fe20000410000 */
[----:B------:R-:W-:Y:S01]  /*15e0*/  SHF.R.U32.HI R189, RZ, 0x10, R227 ;  /* 0x00000010ffbd7819 */ /* 0x000fe200000116e3 */
[----:B------:R-:W-:-:S04]  /*15f0*/  FMUL.FTZ R208, R4, R208 ;  /* 0x000000d004d07220 */ /* 0x000fc80000410000 */
[----:B------:R-:W-:Y:S02]  /*1600*/  HADD2.F32 R189, -RZ, R189.H0_H0 ;  /* 0x200000bdffbd7230 */ /* 0x000fe40000004100 */
[----:B------:R-:W-:Y:S01]  /*1610*/  FADD.FTZ R147, R147, R191 ;  /* 0x000000bf93937221 */ /* 0x000fe20000010000 */
[C---:B------:R-:W-:Y:S02]  /*1620*/  FFMA.FTZ R83, R191.reuse, R208, R83 ;  /* 0x000000d0bf537223 */ /* 0x040fe40000010053 */
[----:B------:R-:W-:Y:S01]  /*1630*/  FMUL.FTZ R189, R191, R189 ;  /* 0x000000bdbfbd7220 */ /* 0x000fe20000410000 */
[----:B------:R-:W-:Y:S02]  /*1640*/  HADD2.F32 R191, -RZ, R240.H0_H0 ;  /* 0x200000f0ffbf7230 */ /* 0x000fe40000004100 */
[----:B------:R-:W-:Y:S01]  /*1650*/  FMUL.FTZ R0, R4, R218 ;  /* 0x000000da04007220 */ /* 0x000fe20000410000 */
[----:B------:R-:W-:Y:S02]  /*1660*/  HADD2.F32 R209, -RZ, R241.H0_H0 ;  /* 0x200000f1ffd17230 */ /* 0x000fe40000004100 */
[----:B------:R-:W-:Y:S01]  /*1670*/  FMUL.FTZ R191, R160, R191 ;  /* 0x000000bfa0bf7220 */ /* 0x000fe20000410000 */
[----:B------:R-:W-:Y:S01]  /*1680*/  FADD.FTZ R128, R128, R160 ;  /* 0x000000a080807221 */ /* 0x000fe20000010000 */
[----:B------:R-:W-:Y:S01]  /*1690*/  FFMA.FTZ R52, R160, R0, R52 ;  /* 0x00000000a0347223 */ /* 0x000fe20000010034 */
[----:B------:R-:W-:Y:S01]  /*16a0*/  FMUL.FTZ R160, R4, R216 ;  /* 0x000000d804a07220 */ /* 0x000fe20000410000 */
[----:B------:R-:W-:Y:S01]  /*16b0*/  FFMA.FTZ R221, R0, R191, RZ ;  /* 0x000000bf00dd7223 */ /* 0x000fe200000100ff */
[----:B------:R-:W-:Y:S01]  /*16c0*/  FADD.FTZ R223, RZ, R191 ;  /* 0x000000bfffdf7221 */ /* 0x000fe20000010000 */
[----:B------:R-:W-:Y:S01]  /*16d0*/  FMUL.FTZ R209, R162, R209 ;  /* 0x000000d1a2d17220 */ /* 0x000fe20000410000 */
[----:B------:R-:W-:Y:S01]  /*16e0*/  FADD.FTZ R130, R130, R162 ;  /* 0x000000a282827221 */ /* 0x000fe20000010000 */
[----:B------:R-:W-:Y:S01]  /*16f0*/  FFMA.FTZ R221, R193, R192, R221 ;  /* 0x000000c0c1dd7223 */ /* 0x000fe200000100dd */
[----:B------:R-:W-:Y:S01]  /*1700*/  FADD.FTZ R223, R192, R223 ;  /* 0x000000dfc0df7221 */ /* 0x000fe20000010000 */
[----:B------:R-:W-:Y:S01]  /*1710*/  FFMA.FTZ R54, R162, R160, R54 ;  /* 0x000000a0a2367223 */ /* 0x000fe20000010036 */
[----:B------:R-:W-:Y:S01]  /*1720*/  FMUL.FTZ R162, R4, R210 ;  /* 0x000000d204a27220 */ /* 0x000fe20000410000 */
[----:B------:R-:W-:-:S02]  /*1730*/  HADD2.F32 R210, -RZ, R238.H0_H0 ;  /* 0x200000eeffd27230 */ /* 0x000fc40000004100 */
[----:B------:R-:W-:Y:S01]  /*1740*/  FFMA.FTZ R221, R160, R209, R221 ;  /* 0x000000d1a0dd7223 */ /* 0x000fe200000100dd */
[----:B------:R-:W-:Y:S02]  /*1750*/  FADD.FTZ R223, R209, R223 ;  /* 0x000000dfd1df7221 */ /* 0x000fe40000010000 */
[----:B------:R-:W-:Y:S01]  /*1760*/  FMUL.FTZ R210, R164, R210 ;  /* 0x000000d2a4d27220 */ /* 0x000fe20000410000 */
[----:B------:R-:W-:Y:S01]  /*1770*/  FFMA.FTZ R221, R194, R161, R221 ;  /* 0x000000a1c2dd7223 */ /* 0x000fe200000100dd */
[----:B------:R-:W-:Y:S01]  /*1780*/  FADD.FTZ R223, R161, R223 ;  /* 0x000000dfa1df7221 */ /* 0x000fe20000010000 */
[----:B------:R-:W-:Y:S02]  /*1790*/  HADD2.F32 R211, -RZ, R239.H0_H0 ;  /* 0x200000efffd37230 */ /* 0x000fe40000004100 */
[----:B------:R-:W-:Y:S01]  /*17a0*/  FFMA.FTZ R56, R164, R162, R56 ;  /* 0x000000a2a4387223 */ /* 0x000fe20000010038 */
[----:B------:R-:W-:Y:S01]  /*17b0*/  FFMA.FTZ R221, R162, R210, R221 ;  /* 0x000000d2a2dd7223 */ /* 0x000fe200000100dd */
[----:B------:R-:W-:Y:S01]  /*17c0*/  FADD.FTZ R223, R210, R223 ;  /* 0x000000dfd2df7221 */ /* 0x000fe20000010000 */
[----:B------:R-:W-:Y:S01]  /*17d0*/  FMUL.FTZ R164, R4, R214 ;  /* 0x000000d604a47220 */ /* 0x000fe20000410000 */
[C---:B------:R-:W-:Y:S01]  /*17e0*/  FMUL.FTZ R211, R166.reuse, R211 ;  /* 0x000000d3a6d37220 */ /* 0x040fe20000410000 */
[----:B------:R-:W-:Y:S01]  /*17f0*/  FFMA.FTZ R221, R163, R195, R221 ;  /* 0x000000c3a3dd7223 */ /* 0x000fe200000100dd */
[----:B------:R-:W-:Y:S01]  /*1800*/  FADD.FTZ R223, R195, R223 ;  /* 0x000000dfc3df7221 */ /* 0x000fe20000010000 */
[----:B------:R-:W-:Y:S01]  /*1810*/  FFMA.FTZ R58, R166, R164, R58 ;  /* 0x000000a4a63a7223 */ /* 0x000fe2000001003a */
[----:B------:R-:W-:Y:S01]  /*1820*/  FMUL.FTZ R166, R4, R212 ;  /* 0x000000d404a67220 */ /* 0x000fe20000410000 */
[----:B------:R-:W-:-:S02]  /*1830*/  HADD2.F32 R212, -RZ, R236.H0_H0 ;  /* 0x200000ecffd47230 */ /* 0x000fc40000004100 */
[----:B------:R-:W-:Y:S01]  /*1840*/  FFMA.FTZ R221, R164, R211, R221 ;  /* 0x000000d3a4dd7223 */ /* 0x000fe200000100dd */
[----:B------:R-:W-:Y:S01]  /*1850*/  FADD.FTZ R223, R211, R223 ;  /* 0x000000dfd3df7221 */ /* 0x000fe20000010000 */
[C---:B------:R-:W-:Y:S01]  /*1860*/  FFMA.FTZ R60, R168.reuse, R166, R60 ;  /* 0x000000a6a83c7223 */ /* 0x040fe2000001003c */
[----:B------:R-:W-:Y:S01]  /*1870*/  FMUL.FTZ R212, R168, R212 ;  /* 0x000000d4a8d47220 */ /* 0x000fe20000410000 */
[----:B------:R-:W-:Y:S01]  /*1880*/  FFMA.FTZ R221, R165, R196, R221 ;  /* 0x000000c4a5dd7223 */ /* 0x000fe200000100dd */
[----:B------:R-:W-:Y:S01]  /*1890*/  FADD.FTZ R223, R196, R223 ;  /* 0x000000dfc4df7221 */ /* 0x000fe20000010000 */
[----:B------:R-:W-:Y:S01]  /*18a0*/  FMUL.FTZ R168, R4, R213 ;  /* 0x000000d504a87220 */ /* 0x000fe20000410000 */
[----:B------:R-:W-:Y:S02]  /*18b0*/  HADD2.F32 R213, -RZ, R237.H0_H0 ;  /* 0x200000edffd57230 */ /* 0x000fe40000004100 */
[----:B------:R-:W-:Y:S01]  /*18c0*/  FFMA.FTZ R221, R166, R212, R221 ;  /* 0x000000d4a6dd7223 */ /* 0x000fe200000100dd */
[----:B------:R-:W-:-:S02]  /*18d0*/  FADD.FTZ R223, R212, R223 ;  /* 0x000000dfd4df7221 */ /* 0x000fc40000010000 */
[----:B------:R-:W-:Y:S01]  /*18e0*/  FMUL.FTZ R213, R170, R213 ;  /* 0x000000d5aad57220 */ /* 0x000fe20000410000 */
[----:B------:R-:W-:Y:S01]  /*18f0*/  FFMA.FTZ R221, R197, R167, R221 ;  /* 0x000000a7c5dd7223 */ /* 0x000fe200000100dd */
[----:B------:R-:W-:Y:S01]  /*1900*/  FADD.FTZ R223, R167, R223 ;  /* 0x000000dfa7df7221 */ /* 0x000fe20000010000 */
[----:B------:R-:W-:Y:S02]  /*1910*/  HADD2.F32 R214, -RZ, R234.H0_H0 ;  /* 0x200000eaffd67230 */ /* 0x000fe40000004100 */
        /* <DEDUP_REMOVED lines=17> */
[----:B------:R-:W-:Y:S02]  /*1a30*/  HADD2.F32 R216, -RZ, R232.H0_H0 ;  /* 0x200000e8ffd87230 */ /* 0x000fe40000004100 */
        /* <DEDUP_REMOVED lines=10> */
[----:B------:R-:W-:-:S02]  /*1ae0*/  HADD2.F32 R217, -RZ, R233.H0_H0 ;  /* 0x200000e9ffd97230 */ /* 0x000fc40000004100 */
[----:B------:R-:W-:Y:S01]  /*1af0*/  FMUL.FTZ R176, R4, R246 ;  /* 0x000000f604b07220 */ /* 0x000fe20000410000 */
[----:B------:R-:W-:Y:S01]  /*1b00*/  FFMA.FTZ R221, R174, R216, R221 ;  /* 0x000000d8aedd7223 */ /* 0x000fe200000100dd */
[----:B------:R-:W-:Y:S01]  /*1b10*/  FADD.FTZ R223, R216, R223 ;  /* 0x000000dfd8df7221 */ /* 0x000fe20000010000 */
[----:B------:R-:W-:Y:S01]  /*1b20*/  FADD.FTZ R158, R158, R178 ;  /* 0x000000b29e9e7221 */ /* 0x000fe20000010000 */
[C---:B------:R-:W-:Y:S01]  /*1b30*/  FFMA.FTZ R70, R178.reuse, R176, R70 ;  /* 0x000000b0b2467223 */ /* 0x040fe20000010046 */
[----:B------:R-:W-:Y:S01]  /*1b40*/  FMUL.FTZ R217, R178, R217 ;  /* 0x000000d9b2d97220 */ /* 0x000fe20000410000 */
[----:B------:R-:W-:Y:S02]  /*1b50*/  HADD2.F32 R218, -RZ, R230.H0_H0 ;  /* 0x200000e6ffda7230 */ /* 0x000fe40000004100 */
[----:B------:R-:W-:Y:S01]  /*1b60*/  FMUL.FTZ R178, R4, R245 ;  /* 0x000000f504b27220 */ /* 0x000fe20000410000 */
[----:B------:R-:W-:Y:S01]  /*1b70*/  FFMA.FTZ R221, R175, R201, R221 ;  /* 0x000000c9afdd7223 */ /* 0x000fe200000100dd */
[----:B------:R-:W-:Y:S01]  /*1b80*/  FADD.FTZ R223, R201, R223 ;  /* 0x000000dfc9df7221 */ /* 0x000fe20000010000 */
[----:B------:R-:W-:Y:S01]  /*1b90*/  FADD.FTZ R136, R136, R180 ;  /* 0x000000b488887221 */ /* 0x000fe20000010000 */
[C---:B------:R-:W-:Y:S01]  /*1ba0*/  FFMA.FTZ R72, R180.reuse, R178, R72 ;  /* 0x000000b2b4487223 */ /* 0x040fe20000010048 */
[----:B------:R-:W-:Y:S01]  /*1bb0*/  FMUL.FTZ R218, R180, R218 ;  /* 0x000000dab4da7220 */ /* 0x000fe20000410000 */
[----:B------:R-:W-:-:S02]  /*1bc0*/  HADD2.F32 R219, -RZ, R231.H0_H0 ;  /* 0x200000e7ffdb7230 */ /* 0x000fc40000004100 */
[----:B------:R-:W-:Y:S01]  /*1bd0*/  FFMA.FTZ R221, R176, R217, R221 ;  /* 0x000000d9b0dd7223 */ /* 0x000fe200000100dd */
[----:B------:R-:W-:Y:S01]  /*1be0*/  FADD.FTZ R223, R217, R223 ;  /* 0x000000dfd9df7221 */ /* 0x000fe20000010000 */
[----:B------:R-:W-:Y:S01]  /*1bf0*/  FMUL.FTZ R180, R4, R244 ;  /* 0x000000f404b47220 */ /* 0x000fe20000410000 */
[----:B------:R-:W-:Y:S01]  /*1c00*/  MOV R250, R222 ;  /* 0x000000de00fa7202 */ /* 0x000fe20000000f00 */
[----:B------:R-:W-:Y:S01]  /*1c10*/  FFMA.FTZ R221, R177, R202, R221 ;  /* 0x000000cab1dd7223 */ /* 0x000fe200000100dd */
[----:B------:R-:W-:Y:S01]  /*1c20*/  MOV R222, R220 ;  /* 0x000000dc00de7202 */ /* 0x000fe20000000f00 */
[----:B------:R-:W-:Y:S01]  /*1c30*/  FADD.FTZ R223, R202, R223 ;  /* 0x000000dfcadf7221 */ /* 0x000fe20000010000 */
[----:B------:R-:W-:Y:S01]  /*1c40*/  FADD.FTZ R138, R138, R182 ;  /* 0x000000b68a8a7221 */ /* 0x000fe20000010000 */
[C---:B------:R-:W-:Y:S01]  /*1c50*/  FFMA.FTZ R74, R182.reuse, R180, R74 ;  /* 0x000000b4b64a7223 */ /* 0x040fe2000001004a */
[----:B------:R-:W-:Y:S01]  /*1c60*/  FMUL.FTZ R219, R182, R219 ;  /* 0x000000dbb6db7220 */ /* 0x000fe20000410000 */
[----:B------:R-:W-:-:S02]  /*1c70*/  HADD2.F32 R220, -RZ, R228.H0_H0 ;  /* 0x200000e4ffdc7230 */ /* 0x000fc40000004100 */
        /* <DEDUP_REMOVED lines=15> */
[----:B------:R-:W-:Y:S01]  /*1d70*/  FADD.FTZ R223, R220, R223 ;  /* 0x000000dfdcdf7221 */ /* 0x000fe20000010000 */
[----:B------:R-:W-:Y:S01]  /*1d80*/  FADD.FTZ R142, R142, R186 ;  /* 0x000000ba8e8e7221 */ /* 0x000fe20000010000 */
        /* <DEDUP_REMOVED lines=16> */
[----:B------:R-:W-:Y:S01]  /*1e90*/  FADD.FTZ R223, R188, R223 ;  /* 0x000000dfbcdf7221 */ /* 0x000fe20000010000 */
[----:B------:R-:W-:Y:S01]  /*1ea0*/  FADD.FTZ R146, R146, R190 ;  /* 0x000000be92927221 */ /* 0x000fe20000010000 */
[C---:B------:R-:W-:Y:S01]  /*1eb0*/  FFMA.FTZ R82, R190.reuse, R222, R82 ;  /* 0x000000debe527223 */ /* 0x040fe20000010052 */
[----:B------:R-:W-:Y:S01]  /*1ec0*/  FMUL.FTZ R190, R190, R243 ;  /* 0x000000f3bebe7220 */ /* 0x000fe20000410000 */
[----:B------:R-:W-:Y:S01]  /*1ed0*/  FFMA.FTZ R242, R207, R187, R242 ;  /* 0x000000bbcff27223 */ /* 0x000fe200000100f2 */
[----:B------:R-:W-:-:S03]  /*1ee0*/  FADD.FTZ R223, R223, R187 ;  /* 0x000000bbdfdf7221 */ /* 0x000fc60000010000 */
[----:B------:R-:W-:Y:S01]  /*1ef0*/  FFMA.FTZ R242, R222, R190, R242 ;  /* 0x000000bedef27223 */ /* 0x000fe200000100f2 */
[----:B------:R-:W-:-:S03]  /*1f00*/  FADD.FTZ R223, R223, R190 ;  /* 0x000000bedfdf7221 */ /* 0x000fc60000010000 */
[----:B------:R-:W-:Y:S01]  /*1f10*/  FFMA.FTZ R242, R208, R189, R242 ;  /* 0x000000bdd0f27223 */ /* 0x000fe200000100f2 */
[----:B------:R-:W-:Y:S01]  /*1f20*/  FADD.FTZ R223, R223, R189 ;  /* 0x000000bddfdf7221 */ /* 0x000fe20000010000 */
[----:B------:R-:W-:Y:S06]  /*1f30*/  BRA `(.L_x_16479) ;  /* 0x00000000008c7947 */ /* 0x000fec0003800000 */
.L_x_16478:
[----:B------:R-:W-:Y:S02]  /*1f40*/  MOV R3, UR14 ;  /* 0x0000000e00037c02 */ /* 0x000fe40008000f00 */
[----:B0-----:R-:W-:Y:S02]  /*1f50*/  MOV R2, UR15 ;  /* 0x0000000f00027c02 */ /* 0x001fe40008000f00 */
        /* <DEDUP_REMOVED lines=33> */
.L_x_16479:
[----:B------:R-:W-:Y:S05]  /*2170*/  BSYNC.RECONVERGENT B1 ;  /* 0x0000000000017941 */ /* 0x000fea0003800200 */
.L_x_16477:
[----:B------:R-:W2:Y:S01]  /*2180*/  LDL R250, [R1] ;  /* 0x0000000001fa7983 */ /* 0x000ea20000100800 */
        /* <DEDUP_REMOVED lines=21> */
.L_x_16643:
[----:B------:R-:W-:Y:S01]  /*22e0*/  ISETP.NE.U32.AND P1, PT, R3, RZ, PT ;  /* 0x000000ff0300720c */ /* 0x000fe20003f25070 */
[----:B0-2---:R-:W-:Y:S01]  /*22f0*/  FADD.FTZ R249, R249, R223 ;  /* 0x000000dff9f97221 */ /* 0x005fe20000010000 */
[----:B------:R-:W-:Y:S02]  /*2300*/  IMAD R223, R248, UR9, RZ ;  /* 0x00000009f8df7c24 */ /* 0x000fe4000f8e02ff */
[----:B-1----:R-:W-:Y:S01]  /*2310*/  FADD.FTZ R247, R242, R247 ;  /* 0x000000f7f2f77221 */ /* 0x002fe20000010000 */
[----:B------:R-:W-:Y:S01]  /*2320*/  ISETP.NE.AND.EX P1, PT, R2, RZ, PT, P1 ;  /* 0x000000ff0200720c */ /* 0x000fe20003f25310 */
[----:B------:R-:W-:Y:S01]  /*2330*/  HFMA2 R242, -RZ, RZ, 0, 0 ;  /* 0x00000000fff27431 */ /* 0x000fe200000001ff */
[----:B------:R-:W-:Y:S02]  /*2340*/  @P3 IADD3 R2, PT, PT, R250, -0x1, RZ ;  /* 0xfffffffffa023810 */ /* 0x000fe40007ffe0ff */
[----:B------:R-:W0:Y:S01]  /*2350*/  S2R R250, SR_TID.X ;  /* 0x0000000000fa7919 */ /* 0x000e220000002100 */
[----:B------:R-:W-:-:S02]  /*2360*/  SHF.R.S32.HI R3, RZ, 0x1f, R223 ;  /* 0x0000001fff037819 */ /* 0x000fc400000114df */
[----:B------:R-:W-:Y:S02]  /*2370*/  @P3 IMAD R2, R2, UR9, RZ ;  /* 0x0000000902023c24 */ /* 0x000fe4000f8e02ff */
[----:B------:R-:W-:-:S03]  /*2380*/  LEA.HI R223, R3, R223, RZ, 0x2 ;  /* 0x000000df03df7211 */ /* 0x000fc600078f10ff */
[----:B------:R-:W-:-:S04]  /*2390*/  @P3 SHF.R.S32.HI R3, RZ, 0x1f, R2 ;  /* 0x0000001fff033819 */ /* 0x000fc80000011402 */
[----:B------:R-:W-:Y:S02]  /*23a0*/  @P3 LEA.HI R2, R3, R2, RZ, 0x2 ;  /* 0x0000000203023211 */ /* 0x000fe400078f10ff */
[----:B0-----:R-:W-:-:S04]  /*23b0*/  LOP3.LUT R3, R250, 0x1f, RZ, 0xc0, !PT ;  /* 0x0000001ffa037812 */ /* 0x001fc800078ec0ff */
[-C--:B------:R-:W-:Y:S02]  /*23c0*/  LEA.HI.SX32 R223, R223, R3.reuse, 0x1e ;  /* 0x00000003dfdf7211 */ /* 0x080fe400078ff2ff */
[----:B------:R-:W-:Y:S02]  /*23d0*/  @P3 LEA.HI.SX32 R242, R2, R3, 0x1e ;  /* 0x0000000302f23211 */ /* 0x000fe400078ff2ff */
[----:B------:R-:W0:Y:S01]  /*23e0*/  @P3 LDC.64 R2, c[0x0][0x390] ;  /* 0x0000e400ff023b82 */ /* 0x000e220000000a00 */
[----:B------:R-:W-:Y:S01]  /*23f0*/  ISETP.NE.AND P4, PT, RZ, UR8, PT ;  /* 0x00000008ff007c0c */ /* 0x000fe2000bf85270 */
[----:B------:R-:W-:Y:S01]  /*2400*/  BSSY.RECONVERGENT B1, `(.L_x_16481) ;  /* 0x00000cc000017945 */ /* 0x000fe20003800200 */
[----:B0-----:R-:W-:-:S05]  /*2410*/  @P3 IMAD.WIDE.U32 R2, R242, 0x10, R2 ;  /* 0x00000010f2023825 */ /* 0x001fca00078e0002 */
[----:B------:R0:W5:Y:S02]  /*2420*/  @P3 LDG.E.128 R132, desc[UR6][R2.64] ;  /* 0x0000000602843981 */ /* 0x000164000c1e1d00 */
[----:B0-----:R-:W-:Y:S01]  /*2430*/  FMUL.FTZ R2, R247, UR12 ;  /* 0x0000000cf7027c20 */ /* 0x001fe20008410000 */
        /* <DEDUP_REMOVED lines=14> */
[----:B-----5:R-:W-:-:S05]  /*2520*/  FMUL.FTZ R152, R4, R152 ;  /* 0x0000009804987220 */ /* 0x020fca0000410000 */
[----:B------:R-:W-:-:S05]  /*2530*/  FSEL R152, R152, RZ, P1 ;  /* 0x000000ff98987208 */ /* 0x000fca0000800000 */
[----:B------:R-:W-:-:S04]  /*2540*/  FMUL.FTZ R152, R152, UR13 ;  /* 0x0000000d98987c20 */ /* 0x000fc80008410000 */
[----:B------:R-:W-:Y:S01]  /*2550*/  FFMA.FTZ R84, R132, R152, R84 ;  /* 0x0000009884547223 */ /* 0x000fe20000010054 */
[----:B------:R-:W-:-:S07]  /*2560*/  FMUL.FTZ R152, R152, R245 ;  /* 0x000000f598987220 */ /* 0x000fce0000410000 */
.L_x_16485:
[----:B------:R-:W-:Y:S05]  /*2570*/  BSYNC.RECONVERGENT B2 ;  /* 0x0000000000027941 */ /* 0x000fea0003800200 */
.L_x_16484:
[----:B------:R-:W-:Y:S04]  /*2580*/  BSSY.RECONVERGENT B2, `(.L_x_16486) ;  /* 0x000000c000027945 */ /* 0x000fe80003800200 */
[----:B------:R-:W-:Y:S05]  /*2590*/  @!P3 BRA `(.L_x_16487) ;  /* 0x000000000028b947 */ /* 0x000fea0003800000 */
[----:B------:R-:W-:Y:S01]  /*25a0*/  FFMA.FTZ R153, R193, R3, R2 ;  /* 0x00000003c1997223 */ /* 0x000fe20000010002 */
[----:B------:R-:W-:Y:S02]  /*25b0*/  ISETP.GT.AND P1, PT, R5, RZ, PT ;  /* 0x000000ff0500720c */ /* 0x000fe40003f24270 */
[----:B------:R-:W-:Y:S01]  /*25c0*/  SHF.R.U64 R245, R224, 0x10, R225 ;  /* 0x00000010e0f57819 */ /* 0x000fe200000012e1 */
[----:B------:R-:W-:-:S04]  /*25d0*/  FADD.FTZ R153, R192, -R153 ;  /* 0x80000099c0997221 */ /* 0x000fc80000010000 */
[----:B-----5:R-:W-:Y:S01]  /*25e0*/  FMUL.FTZ R153, R4, R153 ;  /* 0x0000009904997220 */ /* 0x020fe20000410000 */
[----:B------:R-:W-:-:S04]  /*25f0*/  HADD2.F32 R245, -RZ, R245.H0_H0 ;  /* 0x200000f5fff57230 */ /* 0x000fc80000004100 */
[----:B------:R-:W-:-:S05]  /*2600*/  FSEL R153, R153, RZ, P1 ;  /* 0x000000ff99997208 */ /* 0x000fca0000800000 */
[----:B------:R-:W-:-:S04]  /*2610*/  FMUL.FTZ R153, R153, UR13 ;  /* 0x0000000d99997c20 */ /* 0x000fc80008410000 */
[----:B------:R-:W-:Y:S01]  /*2620*/  FFMA.FTZ R85, R133, R153, R85 ;  /* 0x0000009985557223 */ /* 0x000fe20000010055 */
[----:B------:R-:W-:-:S07]  /*2630*/  FMUL.FTZ R153, R153, R245 ;  /* 0x000000f599997220 */ /* 0x000fce0000410000 */
.L_x_16487:
[----:B------:R-:W-:Y:S05]  /*2640*/  BSYNC.RECONVERGENT B2 ;  /* 0x0000000000027941 */ /* 0x000fea0003800200 */
.L_x_16486:
        /* <DEDUP_REMOVED lines=11> */
.L_x_16489:
[----:B------:R-:W-:Y:S05]  /*2700*/  BSYNC.RECONVERGENT B2 ;  /* 0x0000000000027941 */ /* 0x000fea0003800200 */
.L_x_16488:
[----:B------:R-:W-:Y:S05]  /*2710*/  @!P3 BRA `(.L_x_16490) ;  /* 0x000000080068b947 */ /* 0x000fea0003800000 */
[----:B------:R-:W-:Y:S01]  /*2720*/  FFMA.FTZ R155, R194, R3, R2 ;  /* 0x00000003c29b7223 */ /* 0x000fe20000010002 */
[----:B------:R-:W-:Y:S02]  /*2730*/  ISETP.GT.AND P1, PT, R5, RZ, PT ;  /* 0x000000ff0500720c */ /* 0x000fe40003f24270 */
[----:B------:R-:W-:Y:S01]  /*2740*/  SHF.R.U32.HI R245, RZ, 0x10, R225 ;  /* 0x00000010fff57819 */ /* 0x000fe200000116e1 */
[----:B------:R-:W-:-:S04]  /*2750*/  FADD.FTZ R155, R161, -R155 ;  /* 0x8000009ba19b7221 */ /* 0x000fc80000010000 */
[----:B-----5:R-:W-:Y:S01]  /*2760*/  FMUL.FTZ R155, R4, R155 ;  /* 0x0000009b049b7220 */ /* 0x020fe20000410000 */
[----:B------:R-:W-:-:S04]  /*2770*/  HADD2.F32 R245, -RZ, R245.H0_H0 ;  /* 0x200000f5fff57230 */ /* 0x000fc80000004100 */
[----:B------:R-:W-:-:S05]  /*2780*/  FSEL R155, R155, RZ, P1 ;  /* 0x000000ff9b9b7208 */ /* 0x000fca0000800000 */
[----:B------:R-:W-:-:S04]  /*2790*/  FMUL.FTZ R155, R155, UR13 ;  /* 0x0000000d9b9b7c20 */ /* 0x000fc80008410000 */
[----:B------:R-:W-:Y:S01]  /*27a0*/  FFMA.FTZ R87, R135, R155, R87 ;  /* 0x0000009b87577223 */ /* 0x000fe20000010057 */
[----:B------:R-:W-:Y:S01]  /*27b0*/  FMUL.FTZ R155, R155, R245 ;  /* 0x000000f59b9b7220 */ /* 0x000fe20000410000 */
[----:B------:R-:W-:Y:S06]  /*27c0*/  BRA `(.L_x_16490) ;  /* 0x00000008003c7947 */ /* 0x000fec0003800000 */
.L_x_16483:
        /* <DEDUP_REMOVED lines=27> */
[----:B------:R-:W-:-:S07]  /*2980*/  FMUL.FTZ R152, R152, R245 ;  /* 0x000000f598987220 */ /* 0x000fce0000410000 */
.L_x_16492:
[----:B------:R-:W-:Y:S05]  /*2990*/  BSYNC.RECONVERGENT B2 ;  /* 0x0000000000027941 */ /* 0x000fea0003800200 */
.L_x_16491:
[----:B------:R-:W-:Y:S04]  /*29a0*/  BSSY.RECONVERGENT B2, `(.L_x_16493) ;  /* 0x000000c000027945 */ /* 0x000fe80003800200 */
[----:B------:R-:W-:Y:S05]  /*29b0*/  @!P3 BRA `(.L_x_16494) ;  /* 0x000000000028b947 */ /* 0x000fea0003800000 */
[----:B------:R-:W-:Y:S01]  /*29c0*/  FFMA.FTZ R153, R193, R3, R2 ;  /* 0x00000003c1997223 */ /* 0x000fe20000010002 */
[----:B------:R-:W-:Y:S02]  /*29d0*/  ISETP.GT.AND P1, PT, R5, RZ, PT ;  /* 0x000000ff0500720c */ /* 0x000fe40003f24270 */
[----:B------:R-:W-:Y:S01]  /*29e0*/  SHF.R.U64 R245, R224, 0x10, R225 ;  /* 0x00000010e0f57819 */ /* 0x000fe200000012e1 */
[----:B------:R-:W-:-:S04]  /*29f0*/  FADD.FTZ R153, R192, -R153 ;  /* 0x80000099c0997221 */ /* 0x000fc80000010000 */
[----:B------:R-:W-:Y:S01]  /*2a00*/  FMUL.FTZ R153, R4, R153 ;  /* 0x0000009904997220 */ /* 0x000fe20000410000 */
[----:B------:R-:W-:-:S04]  /*2a10*/  HADD2.F32 R245, -RZ, R245.H0_H0 ;  /* 0x200000f5fff57230 */ /* 0x000fc80000004100 */
[----:B------:R-:W-:-:S05]  /*2a20*/  FSEL R153, R153, RZ, P1 ;  /* 0x000000ff99997208 */ /* 0x000fca0000800000 */
[----:B------:R-:W-:-:S04]  /*2a30*/  FMUL.FTZ R153, R153, UR13 ;  /* 0x0000000d99997c20 */ /* 0x000fc80008410000 */
[----:B------:R-:W-:Y:S01]  /*2a40*/  FFMA.FTZ R85, R133, R153, R85 ;  /* 0x0000009985557223 */ /* 0x000fe20000010055 */
[----:B------:R-:W-:-:S07]  /*2a50*/  FMUL.FTZ R153, R153, R245 ;  /* 0x000000f599997220 */ /* 0x000fce0000410000 */
.L_x_16494:
[----:B------:R-:W-:Y:S05]  /*2a60*/  BSYNC.RECONVERGENT B2 ;  /* 0x0000000000027941 */ /* 0x000fea0003800200 */
.L_x_16493:
        /* <DEDUP_REMOVED lines=11> */
.L_x_16496:
[----:B------:R-:W-:Y:S05]  /*2b20*/  BSYNC.RECONVERGENT B2 ;  /* 0x0000000000027941 */ /* 0x000fea0003800200 */
.L_x_16495:
[----:B------:R-:W-:Y:S05]  /*2b30*/  @!P3 BRA `(.L_x_16490) ;  /* 0x000000040060b947 */ /* 0x000fea0003800000 */
[----:B------:R-:W-:Y:S01]  /*2b40*/  SHF.R.U32.HI R245, RZ, 0x10, R225 ;  /* 0x00000010fff57819 */ /* 0x000fe200000116e1 */
[----:B------:R-:W-:-:S04]  /*2b50*/  FMUL.FTZ R155, R119, UR13 ;  /* 0x0000000d779b7c20 */ /* 0x000fc80008410000 */
[----:B------:R-:W-:Y:S02]  /*2b60*/  HADD2.F32 R245, -RZ, R245.H0_H0 ;  /* 0x200000f5fff57230 */ /* 0x000fe40000004100 */
[----:B------:R-:W-:-:S03]  /*2b70*/  FFMA.FTZ R87, R135, R155, R87 ;  /* 0x0000009b87577223 */ /* 0x000fc60000010057 */
[----:B------:R-:W-:Y:S01]  /*2b80*/  FMUL.FTZ R155, R245, R155 ;  /* 0x0000009bf59b7220 */ /* 0x000fe20000410000 */
[----:B------:R-:W-:Y:S06]  /*2b90*/  BRA `(.L_x_16490) ;  /* 0x0000000400487947 */ /* 0x000fec0003800000 */
.L_x_16482:
[----:B------:R-:W-:Y:S02]  /*2ba0*/  MOV R244, UR20 ;  /* 0x0000001400f47c02 */ /* 0x000fe40008000f00 */
[----:B------:R-:W-:Y:S02]  /*2bb0*/  MOV R243, UR21 ;  /* 0x0000001500f37c02 */ /* 0x000fe40008000f00 */
[----:B------:R-:W-:-:S04]  /*2bc0*/  ISETP.NE.U32.AND P1, PT, R244, RZ, PT ;  /* 0x000000fff400720c */ /* 0x000fc80003f25070 */
[----:B------:R-:W-:-:S13]  /*2bd0*/  ISETP.NE.AND.EX P1, PT, R243, RZ, PT, P1 ;  /* 0x000000fff300720c */ /* 0x000fda0003f25310 */
[----:B------:R-:W-:Y:S05]  /*2be0*/  @P1 BRA `(.L_x_16497) ;  /* 0x00000000009c1947 */ /* 0x000fea0003800000 */
[----:B------:R-:W-:Y:S01]  /*2bf0*/  @P2 FFMA.FTZ R245, R0, R3, R2 ;  /* 0x0000000300f52223 */ /* 0x000fe20000010002 */
[----:B------:R-:W-:-:S03]  /*2c00*/  SHF.R.U64 R247, R224, 0x10, R225 ;  /* 0x00000010e0f77819 */ /* 0x000fc600000012e1 */
[----:B------:R-:W-:Y:S01]  /*2c10*/  @P2 FADD.FTZ R246, R191, -R245 ;  /* 0x800000f5bff62221 */ /* 0x000fe20000010000 */
[----:B-----5:R-:W-:-:S03]  /*2c20*/  MOV R245, R48 ;  /* 0x0000003000f57202 */ /* 0x020fc60000000f00 */
[----:B------:R-:W-:Y:S02]  /*2c30*/  @P2 FFMA.FTZ R245, R4, R246, R48 ;  /* 0x000000f604f52223 */ /* 0x000fe40000010030 */
[----:B------:R-:W0:Y:S02]  /*2c40*/  @P3 LDC R246, c[0x0][0x40c] ;  /* 0x00010300fff63b82 */ /* 0x000e240000000800 */
[----:B0-----:R-:W-:Y:S01]  /*2c50*/  @P3 FMUL.FTZ R245, R245, R246 ;  /* 0x000000f6f5f53220 */ /* 0x001fe20000410000 */
[----:B------:R-:W-:-:S03]  /*2c60*/  @P3 HADD2.F32 R246, -RZ, R224.H0_H0 ;  /* 0x200000e0fff63230 */ /* 0x000fc60000004100 */
[-C--:B------:R-:W-:Y:S02]  /*2c70*/  @P3 FFMA.FTZ R84, R132, R245.reuse, R84 ;  /* 0x000000f584543223 */ /* 0x080fe40000010054 */
[----:B------:R-:W-:Y:S01]  /*2c80*/  @P3 FMUL.FTZ R152, R246, R245 ;  /* 0x000000f5f6983220 */ /* 0x000fe20000410000 */
        /* <DEDUP_REMOVED lines=18> */
[----:B------:R-:W-:Y:S06]  /*2db0*/  @!P3 BRA `(.L_x_16490) ;  /* 0x0000000000c0b947 */ /* 0x000fec0003800000 */
[----:B------:R-:W-:Y:S01]  /*2dc0*/  @P2 FFMA.FTZ R245, R194, R3, R2 ;  /* 0x00000003c2f52223 */ /* 0x000fe20000010002 */
[----:B------:R-:W-:Y:S02]  /*2dd0*/  SHF.R.U32.HI R247, RZ, 0x10, R225 ;  /* 0x00000010fff77819 */ /* 0x000fe400000116e1 */
[----:B------:R-:W-:Y:S01]  /*2de0*/  MOV R155, R51 ;  /* 0x00000033009b7202 */ /* 0x000fe20000000f00 */
[----:B------:R-:W-:-:S04]  /*2df0*/  @P2 FADD.FTZ R245, R161, -R245 ;  /* 0x800000f5a1f52221 */ /* 0x000fc80000010000 */
[----:B------:R-:W-:Y:S01]  /*2e00*/  @P2 FFMA.FTZ R155, R4, R245, R51 ;  /* 0x000000f5049b2223 */ /* 0x000fe20000010033 */
[----:B------:R-:W-:-:S03]  /*2e10*/  HADD2.F32 R245, -RZ, R247.H0_H0 ;  /* 0x200000f7fff57230 */ /* 0x000fc60000004100 */
[----:B------:R-:W-:-:S04]  /*2e20*/  FMUL.FTZ R155, R155, UR13 ;  /* 0x0000000d9b9b7c20 */ /* 0x000fc80008410000 */
[-C--:B------:R-:W-:Y:S01]  /*2e30*/  FFMA.FTZ R87, R135, R155.reuse, R87 ;  /* 0x0000009b87577223 */ /* 0x080fe20000010057 */
[----:B------:R-:W-:Y:S01]  /*2e40*/  FMUL.FTZ R155, R245, R155 ;  /* 0x0000009bf59b7220 */ /* 0x000fe20000410000 */
[----:B------:R-:W-:Y:S06]  /*2e50*/  BRA `(.L_x_16490) ;  /* 0x0000000000987947 */ /* 0x000fec0003800000 */
.L_x_16497:
[----:B------:R-:W0:Y:S01]  /*2e60*/  @P3 LDC R116, c[0x0][0x40c] ;  /* 0x00010300ff743b82 */ /* 0x000e220000000800 */
[----:B------:R-:W-:Y:S01]  /*2e70*/  @P2 FFMA.FTZ R117, R194, R3, R2 ;  /* 0x00000003c2752223 */ /* 0x000fe20000010002 */
[----:B------:R-:W-:Y:S01]  /*2e80*/  SHF.R.U32.HI R245, RZ, 0x10, R225 ;  /* 0x00000010fff57819 */ /* 0x000fe200000116e1 */
[----:B------:R-:W-:Y:S01]  /*2e90*/  @P3 HADD2.F32 R118, -RZ, R224.H0_H0 ;  /* 0x200000e0ff763230 */ /* 0x000fe20000004100 */
[----:B-----5:R-:W-:Y:S01]  /*2ea0*/  MOV R119, R51 ;  /* 0x0000003300777202 */ /* 0x020fe20000000f00 */
[----:B------:R-:W-:Y:S01]  /*2eb0*/  @P2 FADD.FTZ R117, R161, -R117 ;  /* 0x80000075a1752221 */ /* 0x000fe20000010000 */
[----:B------:R-:W-:-:S03]  /*2ec0*/  @P3 HADD2.F32 R246, -RZ, R225.H0_H0 ;  /* 0x200000e1fff63230 */ /* 0x000fc60000004100 */
[----:B------:R-:W-:Y:S01]  /*2ed0*/  @P2 FFMA.FTZ R119, R4, R117, R51 ;  /* 0x0000007504772223 */ /* 0x000fe20000010033 */
[----:B------:R-:W-:Y:S01]  /*2ee0*/  @P3 HADD2.F32 R117, -RZ, R245.H0_H0 ;  /* 0x200000f5ff753230 */ /* 0x000fe20000004100 */
[----:B------:R-:W-:-:S05]  /*2ef0*/  SHF.R.U64 R245, R224, 0x10, R225 ;  /* 0x00000010e0f57819 */ /* 0x000fca00000012e1 */
[----:B------:R-:W-:Y:S02]  /*2f00*/  @P3 HADD2.F32 R245, -RZ, R245.H0_H0 ;  /* 0x200000f5fff53230 */ /* 0x000fe40000004100 */
[----:B0-----:R-:W-:-:S04]  /*2f10*/  @P3 FMUL.FTZ R116, R119, R116 ;  /* 0x0000007477743220 */ /* 0x001fc80000410000 */
[-C--:B------:R-:W-:Y:S01]  /*2f20*/  @P3 FMUL.FTZ R155, R117, R116.reuse ;  /* 0x00000074759b3220 */ /* 0x080fe20000410000 */
[----:B------:R-:W-:Y:S01]  /*2f30*/  @P2 FFMA.FTZ R117, R0, R3, R2 ;  /* 0x0000000300752223 */ /* 0x000fe20000010002 */
[----:B------:R-:W-:Y:S01]  /*2f40*/  @P3 FFMA.FTZ R87, R135, R116, R87 ;  /* 0x0000007487573223 */ /* 0x000fe20000010057 */
[----:B------:R-:W-:Y:S02]  /*2f50*/  MOV R116, R48 ;  /* 0x0000003000747202 */ /* 0x000fe40000000f00 */
[----:B------:R-:W-:-:S04]  /*2f60*/  @P2 FADD.FTZ R117, R191, -R117 ;  /* 0x80000075bf752221 */ /* 0x000fc80000010000 */
[----:B------:R-:W-:Y:S02]  /*2f70*/  @P2 FFMA.FTZ R116, R4, R117, R48 ;  /* 0x0000007504742223 */ /* 0x000fe40000010030 */
[----:B------:R-:W0:Y:S02]  /*2f80*/  @P3 LDC R117, c[0x0][0x40c] ;  /* 0x00010300ff753b82 */ /* 0x000e240000000800 */
[----:B0-----:R-:W-:-:S04]  /*2f90*/  @P3 FMUL.FTZ R117, R116, R117 ;  /* 0x0000007574753220 */ /* 0x001fc80000410000 */
[----:B------:R-:W-:Y:S01]  /*2fa0*/  @P3 FMUL.FTZ R152, R118, R117 ;  /* 0x0000007576983220 */ /* 0x000fe20000410000 */
[----:B------:R-:W-:Y:S01]  /*2fb0*/  @P2 FFMA.FTZ R118, R193, R3, R2 ;  /* 0x00000003c1762223 */ /* 0x000fe20000010002 */
[----:B------:R-:W-:Y:S01]  /*2fc0*/  @P3 FFMA.FTZ R84, R132, R117, R84 ;  /* 0x0000007584543223 */ /* 0x000fe20000010054 */
[----:B------:R-:W-:Y:S02]  /*2fd0*/  MOV R117, R49 ;  /* 0x0000003100757202 */ /* 0x000fe40000000f00 */
[----:B------:R-:W-:-:S04]  /*2fe0*/  @P2 FADD.FTZ R118, R192, -R118 ;  /* 0x80000076c0762221 */ /* 0x000fc80000010000 */
[----:B------:R-:W-:Y:S02]  /*2ff0*/  @P2 FFMA.FTZ R117, R4, R118, R49 ;  /* 0x0000007604752223 */ /* 0x000fe40000010031 */
[----:B------:R-:W0:Y:S02]  /*3000*/  @P3 LDC R118, c[0x0][0x40c] ;  /* 0x00010300ff763b82 */ /* 0x000e240000000800 */
        /* <DEDUP_REMOVED lines=9> */
[-C--:B------:R-:W-:Y:S01]  /*30a0*/  @P3 FFMA.FTZ R86, R134, R245.reuse, R86 ;  /* 0x000000f586563223 */ /* 0x080fe20000010056 */
[----:B------:R-:W-:-:S07]  /*30b0*/  @P3 FMUL.FTZ R154, R246, R245 ;  /* 0x000000f5f69a3220 */ /* 0x000fce0000410000 */
.L_x_16490:
[----:B------:R-:W-:Y:S05]  /*30c0*/  BSYNC.RECONVERGENT B1 ;  /* 0x0000000000017941 */ /* 0x000fea0003800200 */
.L_x_16481:
[----:B------:R-:W-:Y:S01]  /*30d0*/  ISETP.NE.U32.AND P1, PT, R244, RZ, PT ;  /* 0x000000fff400720c */ /* 0x000fe20003f25070 */
[----:B------:R-:W-:Y:S03]  /*30e0*/  BSSY.RECONVERGENT B1, `(.L_x_16498) ;  /* 0x000000d000017945 */ /* 0x000fe60003800200 */
[----:B------:R-:W-:-:S13]  /*30f0*/  ISETP.NE.AND.EX P1, PT, R243, RZ, PT, P1 ;  /* 0x000000fff300720c */ /* 0x000fda0003f25310 */
[----:B------:R-:W0:Y:S02]  /*3100*/  @P1 LDC.64 R244, c[0x0][0x478] ;  /* 0x00011e00fff41b82 */ /* 0x000e240000000a00 */
[----:B0-----:R-:W-:-:S05]  /*3110*/  @P1 IMAD.WIDE.U32 R244, R223, 0x10, R244 ;  /* 0x00000010dff41825 */ /* 0x001fca00078e00f4 */
        /* <DEDUP_REMOVED lines=9> */
.L_x_16499:
[----:B------:R-:W-:Y:S05]  /*31b0*/  BSYNC.RECONVERGENT B1 ;  /* 0x0000000000017941 */ /* 0x000fea0003800200 */
.L_x_16498:
[----:B------:R-:W-:Y:S04]  /*31c0*/  BSSY.RECONVERGENT B1, `(.L_x_16500) ;  /* 0x00000bb000017945 */ /* 0x000fe80003800200 */
[----:B------:R-:W-:Y:S05]  /*31d0*/  @!P0 BRA `(.L_x_16501) ;  /* 0x0000000400348947 */ /* 0x000fea0003800000 */
[----:B------:R-:W-:Y:S05]  /*31e0*/  @!P1 BRA `(.L_x_16502) ;  /* 0x0000000000989947 */ /* 0x000fea0003800000 */
[----:B------:R-:W-:Y:S01]  /*31f0*/  @P2 FFMA.FTZ R117, R162, R3, R2 ;  /* 0x00000003a2752223 */ /* 0x000fe20000010002 */
[----:B-----5:R-:W-:Y:S01]  /*3200*/  MOV R116, R44 ;  /* 0x0000002c00747202 */ /* 0x020fe20000000f00 */
[----:B------:R-:W-:Y:S01]  /*3210*/  @P3 HADD2.F32 R118, -RZ, R18.H0_H0 ;  /* 0x20000012ff763230 */ /* 0x000fe20000004100 */
[----:B------:R-:W-:Y:S01]  /*3220*/  SHF.R.U64 R243, R18, 0x10, R19 ;  /* 0x0000001012f37819 */ /* 0x000fe20000001213 */
[----:B------:R-:W-:-:S04]  /*3230*/  @P2 FADD.FTZ R117, R210, -R117 ;  /* 0x80000075d2752221 */ /* 0x000fc80000010000 */
[----:B------:R-:W-:Y:S01]  /*3240*/  @P2 FFMA.FTZ R116, R4, R117, R44 ;  /* 0x0000007504742223 */ /* 0x000fe2000001002c */
[----:B------:R-:W-:Y:S01]  /*3250*/  @P3 HADD2.F32 R119, -RZ, R243.H0_H0 ;  /* 0x200000f3ff773230 */ /* 0x000fe20000004100 */
[----:B------:R-:W1:Y:S01]  /*3260*/  @P3 LDC R117, c[0x0][0x40c] ;  /* 0x00010300ff753b82 */ /* 0x000e620000000800 */
[----:B------:R-:W-:Y:S02]  /*3270*/  @P3 HADD2.F32 R243, -RZ, R19.H0_H0 ;  /* 0x20000013fff33230 */ /* 0x000fe40000004100 */
[----:B-1----:R-:W-:-:S04]  /*3280*/  @P3 FMUL.FTZ R117, R116, R117 ;  /* 0x0000007574753220 */ /* 0x002fc80000410000 */
[----:B0-----:R-:W-:Y:S01]  /*3290*/  @P3 FMUL.FTZ R152, R117, R118 ;  /* 0x0000007675983220 */ /* 0x001fe20000410000 */
        /* <DEDUP_REMOVED lines=20> */
[----:B------:R-:W-:Y:S01]  /*33e0*/  @P2 FFMA.FTZ R119, R4, R243, R47 ;  /* 0x000000f304772223 */ /* 0x000fe2000001002f */
[----:B------:R-:W-:Y:S06]  /*33f0*/  @!P3 BRA `(.L_x_16503) ;  /* 0x00000008005cb947 */ /* 0x000fec0003800000 */
[----:B------:R-:W-:Y:S01]  /*3400*/  FMUL.FTZ R155, R119, UR13 ;  /* 0x0000000d779b7c20 */ /* 0x000fe20008410000 */
[----:B------:R-:W-:-:S03]  /*3410*/  HADD2.F32 R243, -RZ, R251.H0_H0 ;  /* 0x200000fbfff37230 */ /* 0x000fc60000004100 */
[----:B------:R-:W-:Y:S02]  /*3420*/  FFMA.FTZ R91, R135, R155, R91 ;  /* 0x0000009b875b7223 */ /* 0x000fe4000001005b */
[----:B------:R-:W-:Y:S01]  /*3430*/  FMUL.FTZ R155, R155, R243 ;  /* 0x000000f39b9b7220 */ /* 0x000fe20000410000 */
[----:B------:R-:W-:Y:S06]  /*3440*/  BRA `(.L_x_16503) ;  /* 0x0000000800487947 */ /* 0x000fec0003800000 */
.L_x_16502:
[----:B0-----:R-:W-:Y:S01]  /*3450*/  @P2 FFMA.FTZ R244, R162, R3, R2 ;  /* 0x00000003a2f42223 */ /* 0x001fe20000010002 */
[----:B-----5:R-:W-:Y:S02]  /*3460*/  MOV R243, R44 ;  /* 0x0000002c00f37202 */ /* 0x020fe40000000f00 */
[----:B------:R-:W-:Y:S01]  /*3470*/  SHF.R.U64 R245, R18, 0x10, R19 ;  /* 0x0000001012f57819 */ /* 0x000fe20000001213 */
        /* <DEDUP_REMOVED lines=35> */
.L_x_16501:
        /* <DEDUP_REMOVED lines=22> */
[----:B------:R-:W-:Y:S02]  /*3810*/  HADD2.F32 R243, -RZ, R18.H0_H0 ;  /* 0x20000012fff37230 */ /* 0x000fe40000004100 */
[----:B------:R-:W-:-:S04]  /*3820*/  FADD.FTZ R152, R210, -R152 ;  /* 0x80000098d2987221 */ /* 0x000fc80000010000 */
[----:B------:R-:W-:-:S05]  /*3830*/  FMUL.FTZ R152, R4, R152 ;  /* 0x0000009804987220 */ /* 0x000fca0000410000 */
[----:B------:R-:W-:-:S05]  /*3840*/  FSEL R152, R152, RZ, P4 ;  /* 0x000000ff98987208 */ /* 0x000fca0002000000 */
[----:B------:R-:W-:-:S04]  /*3850*/  FMUL.FTZ R152, R152, UR13 ;  /* 0x0000000d98987c20 */ /* 0x000fc80008410000 */
[-C--:B------:R-:W-:Y:S01]  /*3860*/  FFMA.FTZ R88, R132, R152.reuse, R88 ;  /* 0x0000009884587223 */ /* 0x080fe20000010058 */
[----:B------:R-:W-:-:S07]  /*3870*/  FMUL.FTZ R152, R243, R152 ;  /* 0x00000098f3987220 */ /* 0x000fce0000410000 */
.L_x_16506:
[----:B------:R-:W-:Y:S05]  /*3880*/  BSYNC.RECONVERGENT B2 ;  /* 0x0000000000027941 */ /* 0x000fea0003800200 */
.L_x_16505:
[----:B------:R-:W-:Y:S04]  /*3890*/  BSSY.RECONVERGENT B2, `(.L_x_16507) ;  /* 0x000000c000027945 */ /* 0x000fe80003800200 */
[----:B------:R-:W-:Y:S05]  /*38a0*/  @!P3 BRA `(.L_x_16508) ;  /* 0x000000000028b947 */ /* 0x000fea0003800000 */
[----:B0-----:R-:W-:Y:S01]  /*38b0*/  FFMA.FTZ R153, R163, R3, R2 ;  /* 0x00000003a3997223 */ /* 0x001fe20000010002 */
[----:B------:R-:W-:Y:S02]  /*38c0*/  ISETP.GT.AND P4, PT, R5, RZ, PT ;  /* 0x000000ff0500720c */ /* 0x000fe40003f84270 */
[----:B------:R-:W-:Y:S01]  /*38d0*/  SHF.R.U64 R243, R18, 0x10, R19 ;  /* 0x0000001012f37819 */ /* 0x000fe20000001213 */
[----:B------:R-:W-:-:S04]  /*38e0*/  FADD.FTZ R153, R195, -R153 ;  /* 0x80000099c3997221 */ /* 0x000fc80000010000 */
[----:B------:R-:W-:Y:S01]  /*38f0*/  FMUL.FTZ R153, R4, R153 ;  /* 0x0000009904997220 */ /* 0x000fe20000410000 */
[----:B------:R-:W-:-:S04]  /*3900*/  HADD2.F32 R243, -RZ, R243.H0_H0 ;  /* 0x200000f3fff37230 */ /* 0x000fc80000004100 */
[----:B------:R-:W-:-:S05]  /*3910*/  FSEL R153, R153, RZ, P4 ;  /* 0x000000ff99997208 */ /* 0x000fca0002000000 */
[----:B------:R-:W-:-:S04]  /*3920*/  FMUL.FTZ R153, R153, UR13 ;  /* 0x0000000d99997c20 */ /* 0x000fc80008410000 */
[-C--:B------:R-:W-:Y:S01]  /*3930*/  FFMA.FTZ R89, R133, R153.reuse, R89 ;  /* 0x0000009985597223 */ /* 0x080fe20000010059 */
[----:B------:R-:W-:-:S07]  /*3940*/  FMUL.FTZ R153, R243, R153 ;  /* 0x00000099f3997220 */ /* 0x000fce0000410000 */
.L_x_16508:
[----:B------:R-:W-:Y:S05]  /*3950*/  BSYNC.RECONVERGENT B2 ;  /* 0x0000000000027941 */ /* 0x000fea0003800200 */
.L_x_16507:
        /* <DEDUP_REMOVED lines=11> */
.L_x_16510:
[----:B------:R-:W-:Y:S05]  /*3a10*/  BSYNC.RECONVERGENT B2 ;  /* 0x0000000000027941 */ /* 0x000fea0003800200 */
.L_x_16509:
[----:B------:R-:W-:Y:S05]  /*3a20*/  @!P3 BRA `(.L_x_16503) ;  /* 0x0000000000d0b947 */ /* 0x000fea0003800000 */
[----:B0-----:R-:W-:Y:S01]  /*3a30*/  FMUL.FTZ R155, R119, UR13 ;  /* 0x0000000d779b7c20 */ /* 0x001fe20008410000 */
[----:B------:R-:W-:-:S03]  /*3a40*/  HADD2.F32 R243, -RZ, R251.H0_H0 ;  /* 0x200000fbfff37230 */ /* 0x000fc60000004100 */
[-C--:B------:R-:W-:Y:S02]  /*3a50*/  FFMA.FTZ R91, R135, R155.reuse, R91 ;  /* 0x0000009b875b7223 */ /* 0x080fe4000001005b */
[----:B------:R-:W-:Y:S01]  /*3a60*/  FMUL.FTZ R155, R243, R155 ;  /* 0x0000009bf39b7220 */ /* 0x000fe20000410000 */
[----:B------:R-:W-:Y:S06]  /*3a70*/  BRA `(.L_x_16503) ;  /* 0x0000000000bc7947 */ /* 0x000fec0003800000 */
.L_x_16504:
[----:B------:R-:W-:Y:S04]  /*3a80*/  BSSY.RECONVERGENT B2, `(.L_x_16511) ;  /* 0x000000b000027945 */ /* 0x000fe80003800200 */
[----:B------:R-:W-:Y:S05]  /*3a90*/  @!P3 BRA `(.L_x_16512) ;  /* 0x000000000024b947 */ /* 0x000fea0003800000 */
[----:B0-----:R-:W-:Y:S01]  /*3aa0*/  FFMA.FTZ R152, R162, R3, R2 ;  /* 0x00000003a2987223 */ /* 0x001fe20000010002 */
[----:B------:R-:W-:Y:S01]  /*3ab0*/  ISETP.GT.AND P4, PT, R5, RZ, PT ;  /* 0x000000ff0500720c */ /* 0x000fe20003f84270 */
[----:B------:R-:W-:Y:S02]  /*3ac0*/  HADD2.F32 R243, -RZ, R18.H0_H0 ;  /* 0x20000012fff37230 */ /* 0x000fe40000004100 */
[----:B------:R-:W-:-:S04]  /*3ad0*/  FADD.FTZ R152, R210, -R152 ;  /* 0x80000098d2987221 */ /* 0x000fc80000010000 */
[----:B-----5:R-:W-:-:S05]  /*3ae0*/  FMUL.FTZ R152, R4, R152 ;  /* 0x0000009804987220 */ /* 0x020fca0000410000 */
[----:B------:R-:W-:-:S05]  /*3af0*/  FSEL R152, R152, RZ, P4 ;  /* 0x000000ff98987208 */ /* 0x000fca0002000000 */
[----:B------:R-:W-:-:S04]  /*3b00*/  FMUL.FTZ R152, R152, UR13 ;  /* 0x0000000d98987c20 */ /* 0x000fc80008410000 */
[-C--:B------:R-:W-:Y:S01]  /*3b10*/  FFMA.FTZ R88, R132, R152.reuse, R88 ;  /* 0x0000009884587223 */ /* 0x080fe20000010058 */
[----:B------:R-:W-:-:S07]  /*3b20*/  FMUL.FTZ R152, R243, R152 ;  /* 0x00000098f3987220 */ /* 0x000fce0000410000 */
.L_x_16512:
[----:B------:R-:W-:Y:S05]  /*3b30*/  BSYNC.RECONVERGENT B2 ;  /* 0x0000000000027941 */ /* 0x000fea0003800200 */
.L_x_16511:
[----:B------:R-:W-:Y:S04]  /*3b40*/  BSSY.RECONVERGENT B2, `(.L_x_16513) ;  /* 0x000000c000027945 */ /* 0x000fe80003800200 */
[----:B------:R-:W-:Y:S05]  /*3b50*/  @!P3 BRA `(.L_x_16514) ;  /* 0x000000000028b947 */ /* 0x000fea0003800000 */
[----:B0-----:R-:W-:Y:S01]  /*3b60*/  FFMA.FTZ R153, R163, R3, R2 ;  /* 0x00000003a3997223 */ /* 0x001fe20000010002 */
[----:B------:R-:W-:Y:S02]  /*3b70*/  ISETP.GT.AND P4, PT, R5, RZ, PT ;  /* 0x000000ff0500720c */ /* 0x000fe40003f84270 */
[----:B------:R-:W-:Y:S01]  /*3b80*/  SHF.R.U64 R243, R18, 0x10, R19 ;  /* 0x0000001012f37819 */ /* 0x000fe20000001213 */
[----:B------:R-:W-:-:S04]  /*3b90*/  FADD.FTZ R153, R195, -R153 ;  /* 0x80000099c3997221 */ /* 0x000fc80000010000 */
[----:B-----5:R-:W-:Y:S01]  /*3ba0*/  FMUL.FTZ R153, R4, R153 ;  /* 0x0000009904997220 */ /* 0x020fe20000410000 */
[----:B------:R-:W-:-:S04]  /*3bb0*/  HADD2.F32 R243, -RZ, R243.H0_H0 ;  /* 0x200000f3fff37230 */ /* 0x000fc80000004100 */
[----:B------:R-:W-:-:S05]  /*3bc0*/  FSEL R153, R153, RZ, P4 ;  /* 0x000000ff99997208 */ /* 0x000fca0002000000 */
[----:B------:R-:W-:-:S04]  /*3bd0*/  FMUL.FTZ R153, R153, UR13 ;  /* 0x0000000d99997c20 */ /* 0x000fc80008410000 */
[-C--:B------:R-:W-:Y:S01]  /*3be0*/  FFMA.FTZ R89, R133, R153.reuse, R89 ;  /* 0x0000009985597223 */ /* 0x080fe20000010059 */
[----:B------:R-:W-:-:S07]  /*3bf0*/  FMUL.FTZ R153, R243, R153 ;  /* 0x00000099f3997220 */ /* 0x000fce0000410000 */
.L_x_16514:
[----:B------:R-:W-:Y:S05]  /*3c00*/  BSYNC.RECONVERGENT B2 ;  /* 0x0000000000027941 */ /* 0x000fea0003800200 */
.L_x_16513:
        /* <DEDUP_REMOVED lines=11> */
.L_x_16516:
[----:B------:R-:W-:Y:S05]  /*3cc0*/  BSYNC.RECONVERGENT B2 ;  /* 0x0000000000027941 */ /* 0x000fea0003800200 */
.L_x_16515:
        /* <DEDUP_REMOVED lines=10> */
.L_x_16503:
[----:B------:R-:W-:Y:S05]  /*3d70*/  BSYNC.RECONVERGENT B1 ;  /* 0x0000000000017941 */ /* 0x000fea0003800200 */
.L_x_16500:
[----:B0-----:R-:W0:Y:S01]  /*3d80*/  @P1 LDC.64 R244, c[0x0][0x478] ;  /* 0x00011e00fff41b82 */ /* 0x001e220000000a00 */
[----:B------:R-:W-:Y:S01]  /*3d90*/  @P1 IADD3 R243, PT, PT, R223, 0x20, RZ ;  /* 0x00000020dff31810 */ /* 0x000fe20007ffe0ff */
[----:B------:R-:W-:Y:S04]  /*3da0*/  BSSY.RECONVERGENT B1, `(.L_x_16517) ;  /* 0x000000c000017945 */ /* 0x000fe80003800200 */
[----:B0-----:R-:W-:Y:S01]  /*3db0*/  @P1 IMAD.WIDE.U32 R244, R243, 0x10, R244 ;  /* 0x00000010f3f41825 */ /* 0x001fe200078e00f4 */
[----:B------:R-:W-:-:S04]  /*3dc0*/  @P3 IADD3 R243, PT, PT, R242, 0x20, RZ ;  /* 0x00000020f2f33810 */ /* 0x000fc80007ffe0ff */
        /* <DEDUP_REMOVED lines=9> */
.L_x_16518:
[----:B------:R-:W-:Y:S05]  /*3e60*/  BSYNC.RECONVERGENT B1 ;  /* 0x0000000000017941 */ /* 0x000fea0003800200 */
.L_x_16517:
        /* <DEDUP_REMOVED lines=37> */
[----:B------:R-:W-:-:S03]  /*40c0*/  HADD2.F32 R243, -RZ, R251.H1_H1 ;  /* 0x300000fbfff37230 */ /* 0x000fc60000004100 */
[----:B------:R-:W-:Y:S02]  /*40d0*/  FFMA.FTZ R95, R135, R155, R95 ;  /* 0x0000009b875f7223 */ /* 0x000fe4000001005f */
[----:B------:R-:W-:Y:S01]  /*40e0*/  FMUL.FTZ R155, R155, R243 ;  /* 0x000000f39b9b7220 */ /* 0x000fe20000410000 */
[----:B------:R-:W-:Y:S06]  /*40f0*/  BRA `(.L_x_16522) ;  /* 0x0000000800487947 */ /* 0x000fec0003800000 */
.L_x_16521:
        /* <DEDUP_REMOVED lines=34> */
[----:B------:R-:W-:-:S03]  /*4320*/  HADD2.F32 R243, -RZ, R251.H1_H1 ;  /* 0x300000fbfff37230 */ /* 0x000fc60000004100 */
[-C--:B------:R-:W-:Y:S02]  /*4330*/  FFMA.FTZ R95, R135, R155.reuse, R95 ;  /* 0x0000009b875f7223 */ /* 0x080fe4000001005f */
[----:B------:R-:W-:Y:S01]  /*4340*/  FMUL.FTZ R155, R243, R155 ;  /* 0x0000009bf39b7220 */ /* 0x000fe20000410000 */
[----:B------:R-:W-:Y:S06]  /*4350*/  BRA `(.L_x_16522) ;  /* 0x0000000400b07947 */ /* 0x000fec0003800000 */
.L_x_16520:
        /* <DEDUP_REMOVED lines=29> */
.L_x_16525:
[----:B------:R-:W-:Y:S05]  /*4530*/  BSYNC.RECONVERGENT B2 ;  /* 0x0000000000027941 */ /* 0x000fea0003800200 */
.L_x_16524:
        /* <DEDUP_REMOVED lines=12> */
.L_x_16527:
[----:B------:R-:W-:Y:S05]  /*4600*/  BSYNC.RECONVERGENT B2 ;  /* 0x0000000000027941 */ /* 0x000fea0003800200 */
.L_x_16526:
        /* <DEDUP_REMOVED lines=11> */
.L_x_16529:
[----:B------:R-:W-:Y:S05]  /*46c0*/  BSYNC.RECONVERGENT B2 ;  /* 0x0000000000027941 */ /* 0x000fea0003800200 */
.L_x_16528:
[----:B------:R-:W-:Y:S05]  /*46d0*/  @!P3 BRA `(.L_x_16522) ;  /* 0x0000000000d0b947 */ /* 0x000fea0003800000 */
[----:B0-----:R-:W-:Y:S01]  /*46e0*/  FMUL.FTZ R155, R119, UR13 ;  /* 0x0000000d779b7c20 */ /* 0x001fe20008410000 */
[----:B------:R-:W-:-:S03]  /*46f0*/  HADD2.F32 R243, -RZ, R251.H1_H1 ;  /* 0x300000fbfff37230 */ /* 0x000fc60000004100 */
[-C--:B------:R-:W-:Y:S02]  /*4700*/  FFMA.FTZ R95, R135, R155.reuse, R95 ;  /* 0x0000009b875f7223 */ /* 0x080fe4000001005f */
[----:B------:R-:W-:Y:S01]  /*4710*/  FMUL.FTZ R155, R243, R155 ;  /* 0x0000009bf39b7220 */ /* 0x000fe20000410000 */
[----:B------:R-:W-:Y:S06]  /*4720*/  BRA `(.L_x_16522) ;  /* 0x0000000000bc7947 */ /* 0x000fec0003800000 */
.L_x_16523:
        /* <DEDUP_REMOVED lines=11> */
.L_x_16531:
[----:B------:R-:W-:Y:S05]  /*47e0*/  BSYNC.RECONVERGENT B2 ;  /* 0x0000000000027941 */ /* 0x000fea0003800200 */
.L_x_16530:
        /* <DEDUP_REMOVED lines=12> */
.L_x_16533:
[----:B------:R-:W-:Y:S05]  /*48b0*/  BSYNC.RECONVERGENT B2 ;  /* 0x0000000000027941 */ /* 0x000fea0003800200 */
.L_x_16532:
        /* <DEDUP_REMOVED lines=11> */
.L_x_16535:
[----:B------:R-:W-:Y:S05]  /*4970*/  BSYNC.RECONVERGENT B2 ;  /* 0x0000000000027941 */ /* 0x000fea0003800200 */
.L_x_16534:
[----:B------:R-:W-:Y:S05]  /*4980*/  @!P3 BRA `(.L_x_16522) ;  /* 0x000000000024b947 */ /* 0x000fea0003800000 */
[----:B0-----:R-:W-:Y:S01]  /*4990*/  FFMA.FTZ R155, R169, R3, R2 ;  /* 0x00000003a99b7223 */ /* 0x001fe20000010002 */
[----:B------:R-:W-:Y:S01]  /*49a0*/  ISETP.GT.AND P4, PT, R5, RZ, PT ;  /* 0x000000ff0500720c */ /* 0x000fe20003f84270 */
[----:B------:R-:W-:Y:S02]  /*49b0*/  HADD2.F32 R243, -RZ, R251.H1_H1 ;  /* 0x300000fbfff37230 */ /* 0x000fe40000004100 */
[----:B------:R-:W-:-:S04]  /*49c0*/  FADD.FTZ R155, R198, -R155 ;  /* 0x8000009bc69b7221 */ /* 0x000fc80000010000 */
[----:B-----5:R-:W-:-:S05]  /*49d0*/  FMUL.FTZ R155, R4, R155 ;  /* 0x0000009b049b7220 */ /* 0x020fca0000410000 */
[----:B------:R-:W-:-:S05]  /*49e0*/  FSEL R155, R155, RZ, P4 ;  /* 0x000000ff9b9b7208 */ /* 0x000fca0002000000 */
[----:B------:R-:W-:-:S04]  /*49f0*/  FMUL.FTZ R155, R155, UR13 ;  /* 0x0000000d9b9b7c20 */ /* 0x000fc80008410000 */
[-C--:B------:R-:W-:Y:S01]  /*4a00*/  FFMA.FTZ R95, R135, R155.reuse, R95 ;  /* 0x0000009b875f7223 */ /* 0x080fe2000001005f */
[----:B------:R-:W-:-:S07]  /*4a10*/  FMUL.FTZ R155, R243, R155 ;  /* 0x0000009bf39b7220 */ /* 0x000fce0000410000 */
.L_x_16522:
[----:B------:R-:W-:Y:S05]  /*4a20*/  BSYNC.RECONVERGENT B1 ;  /* 0x0000000000017941 */ /* 0x000fea0003800200 */
.L_x_16519:
        /* <DEDUP_REMOVED lines=14> */
.L_x_16537:
[----:B------:R-:W-:Y:S05]  /*4b10*/  BSYNC.RECONVERGENT B1 ;  /* 0x0000000000017941 */ /* 0x000fea0003800200 */
.L_x_16536:
        /* <DEDUP_REMOVED lines=41> */
.L_x_16540:
        /* <DEDUP_REMOVED lines=38> */
.L_x_16539:
        /* <DEDUP_REMOVED lines=29> */
.L_x_16544:
[----:B------:R-:W-:Y:S05]  /*51e0*/  BSYNC.RECONVERGENT B2 ;  /* 0x0000000000027941 */ /* 0x000fea0003800200 */
.L_x_16543:
        /* <DEDUP_REMOVED lines=12> */
.L_x_16546:
[----:B------:R-:W-:Y:S05]  /*52b0*/  BSYNC.RECONVERGENT B2 ;  /* 0x0000000000027941 */ /* 0x000fea0003800200 */
.L_x_16545:
        /* <DEDUP_REMOVED lines=11> */
.L_x_16548:
[----:B------:R-:W-:Y:S05]  /*5370*/  BSYNC.RECONVERGENT B2 ;  /* 0x0000000000027941 */ /* 0x000fea0003800200 */
.L_x_16547:
[----:B------:R-:W-:Y:S05]  /*5380*/  @!P3 BRA `(.L_x_16541) ;  /* 0x0000000000d0b947 */ /* 0x000fea0003800000 */
[----:B0-----:R-:W-:Y:S01]  /*5390*/  FMUL.FTZ R155, R119, UR13 ;  /* 0x0000000d779b7c20 */ /* 0x001fe20008410000 */
[----:B------:R-:W-:-:S03]  /*53a0*/  HADD2.F32 R243, -RZ, R252.H0_H0 ;  /* 0x200000fcfff37230 */ /* 0x000fc60000004100 */
[-C--:B------:R-:W-:Y:S02]  /*53b0*/  FFMA.FTZ R99, R135, R155.reuse, R99 ;  /* 0x0000009b87637223 */ /* 0x080fe40000010063 */
[----:B------:R-:W-:Y:S01]  /*53c0*/  FMUL.FTZ R155, R243, R155 ;  /* 0x0000009bf39b7220 */ /* 0x000fe20000410000 */
[----:B------:R-:W-:Y:S06]  /*53d0*/  BRA `(.L_x_16541) ;  /* 0x0000000000bc7947 */ /* 0x000fec0003800000 */
.L_x_16542:
        /* <DEDUP_REMOVED lines=11> */
.L_x_16550:
[----:B------:R-:W-:Y:S05]  /*5490*/  BSYNC.RECONVERGENT B2 ;  /* 0x0000000000027941 */ /* 0x000fea0003800200 */
.L_x_16549:
        /* <DEDUP_REMOVED lines=12> */
.L_x_16552:
[----:B------:R-:W-:Y:S05]  /*5560*/  BSYNC.RECONVERGENT B2 ;  /* 0x0000000000027941 */ /* 0x000fea0003800200 */
.L_x_16551:
        /* <DEDUP_REMOVED lines=11> */
.L_x_16554:
[----:B------:R-:W-:Y:S05]  /*5620*/  BSYNC.RECONVERGENT B2 ;  /* 0x0000000000027941 */ /* 0x000fea0003800200 */
.L_x_16553:
        /* <DEDUP_REMOVED lines=10> */
.L_x_16541:
[----:B------:R-:W-:Y:S05]  /*56d0*/  BSYNC.RECONVERGENT B1 ;  /* 0x0000000000017941 */ /* 0x000fea0003800200 */
.L_x_16538:
        /* <DEDUP_REMOVED lines=14> */
.L_x_16556:
[----:B------:R-:W-:Y:S05]  /*57c0*/  BSYNC.RECONVERGENT B1 ;  /* 0x0000000000017941 */ /* 0x000fea0003800200 */
.L_x_16555:
        /* <DEDUP_REMOVED lines=41> */
.L_x_16559:
        /* <DEDUP_REMOVED lines=38> */
.L_x_16558:
        /* <DEDUP_REMOVED lines=29> */
.L_x_16563:
[----:B------:R-:W-:Y:S05]  /*5e90*/  BSYNC.RECONVERGENT B2 ;  /* 0x0000000000027941 */ /* 0x000fea0003800200 */
.L_x_16562:
        /* <DEDUP_REMOVED lines=12> */
.L_x_16565:
[----:B------:R-:W-:Y:S05]  /*5f60*/  BSYNC.RECONVERGENT B2 ;  /* 0x0000000000027941 */ /* 0x000fea0003800200 */
.L_x_16564:
        /* <DEDUP_REMOVED lines=11> */
.L_x_16567:
[----:B------:R-:W-:Y:S05]  /*6020*/  BSYNC.RECONVERGENT B2 ;  /* 0x0000000000027941 */ /* 0x000fea0003800200 */
.L_x_16566:
[----:B------:R-:W-:Y:S05]  /*6030*/  @!P3 BRA `(.L_x_16560) ;  /* 0x0000000000d0b947 */ /* 0x000fea0003800000 */
[----:B0-----:R-:W-:Y:S01]  /*6040*/  FMUL.FTZ R155, R119, UR13 ;  /* 0x0000000d779b7c20 */ /* 0x001fe20008410000 */
[----:B------:R-:W-:-:S03]  /*6050*/  HADD2.F32 R243, -RZ, R252.H1_H1 ;  /* 0x300000fcfff37230 */ /* 0x000fc60000004100 */
[-C--:B------:R-:W-:Y:S02]  /*6060*/  FFMA.FTZ R103, R135, R155.reuse, R103 ;  /* 0x0000009b87677223 */ /* 0x080fe40000010067 */
[----:B------:R-:W-:Y:S01]  /*6070*/  FMUL.FTZ R155, R243, R155 ;  /* 0x0000009bf39b7220 */ /* 0x000fe20000410000 */
[----:B------:R-:W-:Y:S06]  /*6080*/  BRA `(.L_x_16560) ;  /* 0x0000000000bc7947 */ /* 0x000fec0003800000 */
.L_x_16561:
        /* <DEDUP_REMOVED lines=11> */
.L_x_16569:
[----:B------:R-:W-:Y:S05]  /*6140*/  BSYNC.RECONVERGENT B2 ;  /* 0x0000000000027941 */ /* 0x000fea0003800200 */
.L_x_16568:
        /* <DEDUP_REMOVED lines=12> */
.L_x_16571:
[----:B------:R-:W-:Y:S05]  /*6210*/  BSYNC.RECONVERGENT B2 ;  /* 0x0000000000027941 */ /* 0x000fea0003800200 */
.L_x_16570:
        /* <DEDUP_REMOVED lines=11> */
.L_x_16573:
[----:B------:R-:W-:Y:S05]  /*62d0*/  BSYNC.RECONVERGENT B2 ;  /* 0x0000000000027941 */ /* 0x000fea0003800200 */
.L_x_16572:
        /* <DEDUP_REMOVED lines=10> */
.L_x_16560:
[----:B------:R-:W-:Y:S05]  /*6380*/  BSYNC.RECONVERGENT B1 ;  /* 0x0000000000017941 */ /* 0x000fea0003800200 */
.L_x_16557:
        /* <DEDUP_REMOVED lines=14> */
.L_x_16575:
[----:B------:R-:W-:Y:S05]  /*6470*/  BSYNC.RECONVERGENT B1 ;  /* 0x0000000000017941 */ /* 0x000fea0003800200 */
.L_x_16574:
        /* <DEDUP_REMOVED lines=36> */
[----:B------:R-:W-:Y:S01]  /*66c0*/  SHF.R.U32.HI R244, RZ, 0x10, R11 ;  /* 0x00000010fff47819 */ /* 0x000fe2000001160b */
[----:B------:R-:W-:-:S04]  /*66d0*/  FMUL.FTZ R155, R119, UR13 ;  /* 0x0000000d779b7c20 */ /* 0x000fc80008410000 */
[----:B------:R-:W-:Y:S02]  /*66e0*/  HADD2.F32 R243, -RZ, R244.H0_H0 ;  /* 0x200000f4fff37230 */ /* 0x000fe40000004100 */
[----:B------:R-:W-:-:S03]  /*66f0*/  FFMA.FTZ R107, R135, R155, R107 ;  /* 0x0000009b876b7223 */ /* 0x000fc6000001006b */
[----:B------:R-:W-:Y:S01]  /*6700*/  FMUL.FTZ R155, R155, R243 ;  /* 0x000000f39b9b7220 */ /* 0x000fe20000410000 */
[----:B------:R-:W-:Y:S06]  /*6710*/  BRA `(.L_x_16579) ;  /* 0x0000000800547947 */ /* 0x000fec0003800000 */
.L_x_16578:
        /* <DEDUP_REMOVED lines=30> */
[----:B------:R-:W-:Y:S02]  /*6900*/  MOV R243, R31 ;  /* 0x0000001f00f37202 */ /* 0x000fe40000000f00 */
[----:B------:R-:W-:Y:S01]  /*6910*/  SHF.R.U32.HI R245, RZ, 0x10, R11 ;  /* 0x00000010fff57819 */ /* 0x000fe2000001160b */
[----:B------:R-:W-:-:S04]  /*6920*/  @P2 FADD.FTZ R155, R204, -R155 ;  /* 0x8000009bcc9b2221 */ /* 0x000fc80000010000 */
[----:B------:R-:W-:-:S04]  /*6930*/  @P2 FFMA.FTZ R243, R4, R155, R31 ;  /* 0x0000009b04f32223 */ /* 0x000fc8000001001f */
[----:B------:R-:W-:Y:S01]  /*6940*/  FMUL.FTZ R155, R243, UR13 ;  /* 0x0000000df39b7c20 */ /* 0x000fe20008410000 */
[----:B------:R-:W-:-:S03]  /*6950*/  HADD2.F32 R243, -RZ, R245.H0_H0 ;  /* 0x200000f5fff37230 */ /* 0x000fc60000004100 */
[-C--:B------:R-:W-:Y:S02]  /*6960*/  FFMA.FTZ R107, R135, R155.reuse, R107 ;  /* 0x0000009b876b7223 */ /* 0x080fe4000001006b */
[----:B------:R-:W-:Y:S01]  /*6970*/  FMUL.FTZ R155, R243, R155 ;  /* 0x0000009bf39b7220 */ /* 0x000fe20000410000 */
[----:B------:R-:W-:Y:S06]  /*6980*/  BRA `(.L_x_16579) ;  /* 0x0000000400b87947 */ /* 0x000fec0003800000 */
.L_x_16577:
        /* <DEDUP_REMOVED lines=29> */
.L_x_16582:
[----:B------:R-:W-:Y:S05]  /*6b60*/  BSYNC.RECONVERGENT B2 ;  /* 0x0000000000027941 */ /* 0x000fea0003800200 */
.L_x_16581:
        /* <DEDUP_REMOVED lines=12> */
.L_x_16584:
[----:B------:R-:W-:Y:S05]  /*6c30*/  BSYNC.RECONVERGENT B2 ;  /* 0x0000000000027941 */ /* 0x000fea0003800200 */
.L_x_16583:
        /* <DEDUP_REMOVED lines=11> */
.L_x_16586:
[----:B------:R-:W-:Y:S05]  /*6cf0*/  BSYNC.RECONVERGENT B2 ;  /* 0x0000000000027941 */ /* 0x000fea0003800200 */
.L_x_16585:
[----:B------:R-:W-:Y:S05]  /*6d00*/  @!P3 BRA `(.L_x_16579) ;  /* 0x0000000000d8b947 */ /* 0x000fea0003800000 */
[----:B------:R-:W-:Y:S01]  /*6d10*/  SHF.R.U32.HI R243, RZ, 0x10, R11 ;  /* 0x00000010fff37819 */ /* 0x000fe2000001160b */
[----:B0-----:R-:W-:-:S04]  /*6d20*/  FMUL.FTZ R155, R119, UR13 ;  /* 0x0000000d779b7c20 */ /* 0x001fc80008410000 */
[----:B------:R-:W-:Y:S02]  /*6d30*/  HADD2.F32 R243, -RZ, R243.H0_H0 ;  /* 0x200000f3fff37230 */ /* 0x000fe40000004100 */
[----:B------:R-:W-:-:S03]  /*6d40*/  FFMA.FTZ R107, R135, R155, R107 ;  /* 0x0000009b876b7223 */ /* 0x000fc6000001006b */
[----:B------:R-:W-:Y:S01]  /*6d50*/  FMUL.FTZ R155, R243, R155 ;  /* 0x0000009bf39b7220 */ /* 0x000fe20000410000 */
[----:B------:R-:W-:Y:S06]  /*6d60*/  BRA `(.L_x_16579) ;  /* 0x0000000000c07947 */ /* 0x000fec0003800000 */
.L_x_16580:
        /* <DEDUP_REMOVED lines=11> */
.L_x_16588:
[----:B------:R-:W-:Y:S05]  /*6e20*/  BSYNC.RECONVERGENT B2 ;  /* 0x0000000000027941 */ /* 0x000fea0003800200 */
.L_x_16587:
        /* <DEDUP_REMOVED lines=12> */
.L_x_16590:
[----:B------:R-:W-:Y:S05]  /*6ef0*/  BSYNC.RECONVERGENT B2 ;  /* 0x0000000000027941 */ /* 0x000fea0003800200 */
.L_x_16589:
        /* <DEDUP_REMOVED lines=11> */
.L_x_16592:
[----:B------:R-:W-:Y:S05]  /*6fb0*/  BSYNC.RECONVERGENT B2 ;  /* 0x0000000000027941 */ /* 0x000fea0003800200 */
.L_x_16591:
[----:B------:R-:W-:Y:S05]  /*6fc0*/  @!P3 BRA `(.L_x_16579) ;  /* 0x000000000028b947 */ /* 0x000fea0003800000 */
[----:B0-----:R-:W-:Y:S01]  /*6fd0*/  FFMA.FTZ R155, R181, R3, R2 ;  /* 0x00000003b59b7223 */ /* 0x001fe20000010002 */
[----:B------:R-:W-:Y:S02]  /*6fe0*/  ISETP.GT.AND P4, PT, R5, RZ, PT ;  /* 0x000000ff0500720c */ /* 0x000fe40003f84270 */
[----:B------:R-:W-:Y:S01]  /*6ff0*/  SHF.R.U32.HI R243, RZ, 0x10, R11 ;  /* 0x00000010fff37819 */ /* 0x000fe2000001160b */
[----:B------:R-:W-:-:S04]  /*7000*/  FADD.FTZ R155, R204, -R155 ;  /* 0x8000009bcc9b7221 */ /* 0x000fc80000010000 */
[----:B-----5:R-:W-:Y:S01]  /*7010*/  FMUL.FTZ R155, R4, R155 ;  /* 0x0000009b049b7220 */ /* 0x020fe20000410000 */
[----:B------:R-:W-:-:S04]  /*7020*/  HADD2.F32 R243, -RZ, R243.H0_H0 ;  /* 0x200000f3fff37230 */ /* 0x000fc80000004100 */
[----:B------:R-:W-:-:S05]  /*7030*/  FSEL R155, R155, RZ, P4 ;  /* 0x000000ff9b9b7208 */ /* 0x000fca0002000000 */
[----:B------:R-:W-:-:S04]  /*7040*/  FMUL.FTZ R155, R155, UR13 ;  /* 0x0000000d9b9b7c20 */ /* 0x000fc80008410000 */
[-C--:B------:R-:W-:Y:S01]  /*7050*/  FFMA.FTZ R107, R135, R155.reuse, R107 ;  /* 0x0000009b876b7223 */ /* 0x080fe2000001006b */
[----:B------:R-:W-:-:S07]  /*7060*/  FMUL.FTZ R155, R243, R155 ;  /* 0x0000009bf39b7220 */ /* 0x000fce0000410000 */
.L_x_16579:
[----:B------:R-:W-:Y:S05]  /*7070*/  BSYNC.RECONVERGENT B1 ;  /* 0x0000000000017941 */ /* 0x000fea0003800200 */
.L_x_16576:
        /* <DEDUP_REMOVED lines=14> */
.L_x_16594:
[----:B------:R-:W-:Y:S05]  /*7160*/  BSYNC.RECONVERGENT B1 ;  /* 0x0000000000017941 */ /* 0x000fea0003800200 */
.L_x_16593:
        /* <DEDUP_REMOVED lines=42> */
.L_x_16597:
        /* <DEDUP_REMOVED lines=39> */
.L_x_16596:
        /* <DEDUP_REMOVED lines=29> */
.L_x_16601:
[----:B------:R-:W-:Y:S05]  /*7850*/  BSYNC.RECONVERGENT B2 ;  /* 0x0000000000027941 */ /* 0x000fea0003800200 */
.L_x_16600:
        /* <DEDUP_REMOVED lines=12> */
.L_x_16603:
[----:B------:R-:W-:Y:S05]  /*7920*/  BSYNC.RECONVERGENT B2 ;  /* 0x0000000000027941 */ /* 0x000fea0003800200 */
.L_x_16602:
        /* <DEDUP_REMOVED lines=11> */
.L_x_16605:
[----:B------:R-:W-:Y:S05]  /*79e0*/  BSYNC.RECONVERGENT B2 ;  /* 0x0000000000027941 */ /* 0x000fea0003800200 */
.L_x_16604:
[----:B------:R-:W-:Y:S05]  /*79f0*/  @!P3 BRA `(.L_x_16598) ;  /* 0x0000000000d8b947 */ /* 0x000fea0003800000 */
[----:B------:R-:W-:Y:S01]  /*7a00*/  SHF.R.U32.HI R243, RZ, 0x10, R9 ;  /* 0x00000010fff37819 */ /* 0x000fe20000011609 */
[----:B0-----:R-:W-:-:S04]  /*7a10*/  FMUL.FTZ R155, R119, UR13 ;  /* 0x0000000d779b7c20 */ /* 0x001fc80008410000 */
[----:B------:R-:W-:Y:S02]  /*7a20*/  HADD2.F32 R243, -RZ, R243.H0_H0 ;  /* 0x200000f3fff37230 */ /* 0x000fe40000004100 */
[----:B------:R-:W-:-:S03]  /*7a30*/  FFMA.FTZ R111, R135, R155, R111 ;  /* 0x0000009b876f7223 */ /* 0x000fc6000001006f */
[----:B------:R-:W-:Y:S01]  /*7a40*/  FMUL.FTZ R155, R243, R155 ;  /* 0x0000009bf39b7220 */ /* 0x000fe20000410000 */
[----:B------:R-:W-:Y:S06]  /*7a50*/  BRA `(.L_x_16598) ;  /* 0x0000000000c07947 */ /* 0x000fec0003800000 */
.L_x_16599:
        /* <DEDUP_REMOVED lines=11> */
.L_x_16607:
[----:B------:R-:W-:Y:S05]  /*7b10*/  BSYNC.RECONVERGENT B2 ;  /* 0x0000000000027941 */ /* 0x000fea0003800200 */
.L_x_16606:
        /* <DEDUP_REMOVED lines=12> */
.L_x_16609:
[----:B------:R-:W-:Y:S05]  /*7be0*/  BSYNC.RECONVERGENT B2 ;  /* 0x0000000000027941 */ /* 0x000fea0003800200 */
.L_x_16608:
        /* <DEDUP_REMOVED lines=11> */
.L_x_16611:
[----:B------:R-:W-:Y:S05]  /*7ca0*/  BSYNC.RECONVERGENT B2 ;  /* 0x0000000000027941 */ /* 0x000fea0003800200 */
.L_x_16610:
        /* <DEDUP_REMOVED lines=11> */
.L_x_16598:
[----:B------:R-:W-:Y:S05]  /*7d60*/  BSYNC.RECONVERGENT B1 ;  /* 0x0000000000017941 */ /* 0x000fea0003800200 */
.L_x_16595:
[----:B0-----:R-:W0:Y:S01]  /*7d70*/  @P1 LDC.64 R244, c[0x0][0x478] ;  /* 0x00011e00fff41b82 */ /* 0x001e220000000a00 */
[----:B------:R-:W-:Y:S01]  /*7d80*/  @P1 IADD3 R243, PT, PT, R223, 0xc0, RZ ;  /* 0x000000c0dff31810 */ /* 0x000fe20007ffe0ff */
[----:B------:R-:W-:Y:S04]  /*7d90*/  BSSY.RECONVERGENT B1, `(.L_x_16612) ;  /* 0x000000c000017945 */ /* 0x000fe80003800200 */
[----:B0-----:R-:W-:Y:S01]  /*7da0*/  @P1 IMAD.WIDE.U32 R244, R243, 0x10, R244 ;  /* 0x00000010f3f41825 */ /* 0x001fe200078e00f4 */
[C---:B------:R-:W-:Y:S02]  /*7db0*/  @P3 IADD3 R243, PT, PT, R242.reuse, 0xc0, RZ ;  /* 0x000000c0f2f33810 */ /* 0x040fe40007ffe0ff */
[----:B------:R-:W-:Y:S02]  /*7dc0*/  IADD3 R242, PT, PT, R242, 0xe0, RZ ;  /* 0x000000e0f2f27810 */ /* 0x000fe40007ffe0ff */
        /* <DEDUP_REMOVED lines=8> */
.L_x_16613:
[----:B------:R-:W-:Y:S05]  /*7e50*/  BSYNC.RECONVERGENT B1 ;  /* 0x0000000000017941 */ /* 0x000fea0003800200 */
.L_x_16612:
[----:B------:R-:W-:Y:S04]  /*7e60*/  BSSY.RECONVERGENT B1, `(.L_x_16614) ;  /* 0x00000c1000017945 */ /* 0x000fe80003800200 */
[----:B------:R-:W-:Y:S05]  /*7e70*/  @!P0 BRA `(.L_x_16615) ;  /* 0x0000000400408947 */ /* 0x000fea0003800000 */
[----:B------:R-:W-:Y:S05]  /*7e80*/  @!P1 BRA `(.L_x_16616) ;  /* 0x0000000000a09947 */ /* 0x000fea0003800000 */
[-CC-:B------:R-:W-:Y:S01]  /*7e90*/  @P2 FFMA.FTZ R116, R208, R3.reuse, R2.reuse ;  /* 0x00000003d0742223 */ /* 0x180fe20000010002 */
[----:B------:R-:W-:Y:S01]  /*7ea0*/  @P2 FFMA.FTZ R117, R186, R3, R2 ;  /* 0x00000003ba752223 */ /* 0x000fe20000010002 */
[----:B-----5:R-:W-:Y:S01]  /*7eb0*/  MOV R5, R23 ;  /* 0x0000001700057202 */ /* 0x020fe20000000f00 */
[----:B------:R-:W-:Y:S02]  /*7ec0*/  @P3 HADD2.F32 R118, -RZ, R6.H0_H0 ;  /* 0x20000006ff763230 */ /* 0x000fe40000004100 */
[----:B------:R-:W-:Y:S01]  /*7ed0*/  @P2 FADD.FTZ R116, R189, -R116 ;  /* 0x80000074bd742221 */ /* 0x000fe20000010000 */
[----:B------:R-:W-:Y:S01]  /*7ee0*/  @P2 FADD.FTZ R117, R188, -R117 ;  /* 0x80000075bc752221 */ /* 0x000fe20000010000 */
[----:B------:R-:W-:Y:S02]  /*7ef0*/  SHF.R.U64 R243, R6, 0x10, R7 ;  /* 0x0000001006f37819 */ /* 0x000fe40000001207 */
[C---:B------:R-:W-:Y:S01]  /*7f00*/  @P2 FFMA.FTZ R5, R4.reuse, R116, R23 ;  /* 0x0000007404052223 */ /* 0x040fe20000010017 */
[----:B------:R-:W-:Y:S01]  /*7f10*/  MOV R116, R20 ;  /* 0x0000001400747202 */ /* 0x000fe20000000f00 */
[----:B------:R-:W-:Y:S01]  /*7f20*/  @P2 FFMA.FTZ R116, R4, R117, R20 ;  /* 0x0000007504742223 */ /* 0x000fe20000010014 */
[----:B------:R-:W-:Y:S01]  /*7f30*/  @P3 HADD2.F32 R119, -RZ, R243.H0_H0 ;  /* 0x200000f3ff773230 */ /* 0x000fe20000004100 */
[----:B------:R-:W1:Y:S02]  /*7f40*/  @P3 LDC R117, c[0x0][0x40c] ;  /* 0x00010300ff753b82 */ /* 0x000e640000000800 */
[----:B-1----:R-:W-:-:S04]  /*7f50*/  @P3 FMUL.FTZ R117, R116, R117 ;  /* 0x0000007574753220 */ /* 0x002fc80000410000 */
[----:B0-----:R-:W-:Y:S01]  /*7f60*/  @P3 FMUL.FTZ R152, R117, R118 ;  /* 0x0000007675983220 */ /* 0x001fe20000410000 */
[----:B------:R-:W-:Y:S01]  /*7f70*/  @P2 FFMA.FTZ R118, R207, R3, R2 ;  /* 0x00000003cf762223 */ /* 0x000fe20000010002 */
[----:B------:R-:W-:Y:S01]  /*7f80*/  @P3 FFMA.FTZ R112, R132, R117, R112 ;  /* 0x0000007584703223 */ /* 0x000fe20000010070 */
[----:B------:R-:W-:Y:S01]  /*7f90*/  MOV R117, R21 ;  /* 0x0000001500757202 */ /* 0x000fe20000000f00 */
[----:B------:R-:W-:Y:S01]  /*7fa0*/  @P2 FFMA.FTZ R2, R222, R3, R2 ;  /* 0x00000003de022223 */ /* 0x000fe20000010002 */
[----:B------:R-:W-:Y:S01]  /*7fb0*/  @P2 FADD.FTZ R118, R187, -R118 ;  /* 0x80000076bb762221 */ /* 0x000fe20000010000 */
[----:B------:R-:W-:Y:S02]  /*7fc0*/  @P3 HADD2.F32 R3, -RZ, R7.H0_H0 ;  /* 0x20000007ff033230 */ /* 0x000fe40000004100 */
[----:B------:R-:W-:Y:S01]  /*7fd0*/  @P2 FADD.FTZ R2, R190, -R2 ;  /* 0x80000002be022221 */ /* 0x000fe20000010000 */
[----:B------:R-:W-:Y:S02]  /*7fe0*/  @P2 FFMA.FTZ R117, R4, R118, R21 ;  /* 0x0000007604752223 */ /* 0x000fe40000010015 */
[----:B------:R-:W0:Y:S02]  /*7ff0*/  @P3 LDC R118, c[0x0][0x40c] ;  /* 0x00010300ff763b82 */ /* 0x000e240000000800 */
[----:B0-----:R-:W-:-:S04]  /*8000*/  @P3 FMUL.FTZ R118, R117, R118 ;  /* 0x0000007675763220 */ /* 0x001fc80000410000 */
[----:B------:R-:W-:Y:S01]  /*8010*/  @P3 FFMA.FTZ R113, R133, R118, R113 ;  /* 0x0000007685713223 */ /* 0x000fe20000010071 */
[----:B------:R-:W-:Y:S01]  /*8020*/  @P3 FMUL.FTZ R153, R118, R119 ;  /* 0x0000007776993220 */ /* 0x000fe20000410000 */
[----:B------:R-:W-:Y:S01]  /*8030*/  MOV R118, R22 ;  /* 0x0000001600767202 */ /* 0x000fe20000000f00 */
[----:B------:R-:W-:Y:S01]  /*8040*/  @P2 FFMA.FTZ R118, R4, R2, R22 ;  /* 0x0000000204762223 */ /* 0x000fe20000010016 */
[----:B------:R-:W-:Y:S01]  /*8050*/  MOV R119, R5 ;  /* 0x0000000500777202 */ /* 0x000fe20000000f00 */
[----:B------:R-:W0:Y:S02]  /*8060*/  @P3 LDC R2, c[0x0][0x40c] ;  /* 0x00010300ff023b82 */ /* 0x000e240000000800 */
[----:B0-----:R-:W-:-:S04]  /*8070*/  @P3 FMUL.FTZ R2, R118, R2 ;  /* 0x0000000276023220 */ /* 0x001fc80000410000 */
[----:B------:R-:W-:Y:S01]  /*8080*/  @P3 FFMA.FTZ R114, R134, R2, R114 ;  /* 0x0000000286723223 */ /* 0x000fe20000010072 */
[----:B------:R-:W-:Y:S01]  /*8090*/  @P3 FMUL.FTZ R154, R2, R3 ;  /* 0x00000003029a3220 */ /* 0x000fe20000410000 */
[----:B------:R-:W-:Y:S06]  /*80a0*/  @!P3 BRA `(.L_x_16617) ;  /* 0x000000080070b947 */ /* 0x000fec0003800000 */
[----:B------:R-:W-:Y:S01]  /*80b0*/  SHF.R.U32.HI R243, RZ, 0x10, R7 ;  /* 0x00000010fff37819 */ /* 0x000fe20000011607 */
[----:B------:R-:W-:-:S04]  /*80c0*/  FMUL.FTZ R155, R5, UR13 ;  /* 0x0000000d059b7c20 */ /* 0x000fc80008410000 */
[----:B------:R-:W-:Y:S02]  /*80d0*/  HADD2.F32 R2, -RZ, R243.H0_H0 ;  /* 0x200000f3ff027230 */ /* 0x000fe40000004100 */
[----:B------:R-:W-:-:S03]  /*80e0*/  FFMA.FTZ R115, R135, R155, R115 ;  /* 0x0000009b87737223 */ /* 0x000fc60000010073 */
[----:B------:R-:W-:Y:S01]  /*80f0*/  FMUL.FTZ R155, R155, R2 ;  /* 0x000000029b9b7220 */ /* 0x000fe20000410000 */
[----:B------:R-:W-:Y:S06]  /*8100*/  BRA `(.L_x_16617) ;  /* 0x0000000800587947 */ /* 0x000fec0003800000 */
.L_x_16616:
[----:B------:R-:W-:Y:S01]  /*8110*/  @P2 FFMA.FTZ R243, R186, R3, R2 ;  /* 0x00000003baf32223 */ /* 0x000fe20000010002 */
[----:B-----5:R-:W-:Y:S02]  /*8120*/  MOV R5, R20 ;  /* 0x0000001400057202 */ /* 0x020fe40000000f00 */
[----:B0-----:R-:W-:Y:S01]  /*8130*/  SHF.R.U64 R244, R6, 0x10, R7 ;  /* 0x0000001006f47819 */ /* 0x001fe20000001207 */
        /* <DEDUP_REMOVED lines=36> */
.L_x_16615:
[----:B------:R-:W-:Y:S05]  /*8380*/  @!P1 BRA `(.L_x_16618) ;  /* 0x0000000000f89947 */ /* 0x000fea0003800000 */
[----:B------:R-:W-:Y:S01]  /*8390*/  BSSY.RECONVERGENT B2, `(.L_x_16619) ;  /* 0x000000c000027945 */ /* 0x000fe20003800200 */
[----:B------:R-:W-:-:S03]  /*83a0*/  ISETP.GT.AND P0, PT, R5, RZ, PT ;  /* 0x000000ff0500720c */ /* 0x000fc60003f04270 */
[----:B------:R-:W-:Y:S10]  /*83b0*/  @!P3 BRA `(.L_x_16620) ;  /* 0x000000000024b947 */ /* 0x000ff40003800000 */
[----:B------:R-:W-:Y:S01]  /*83c0*/  FFMA.FTZ R116, R186, R3, R2 ;  /* 0x00000003ba747223 */ /* 0x000fe20000010002 */
[----:B------:R-:W-:-:S03]  /*83d0*/  ISETP.GT.AND P2, PT, R5, RZ, PT ;  /* 0x000000ff0500720c */ /* 0x000fc60003f44270 */
[----:B------:R-:W-:-:S04]  /*83e0*/  FADD.FTZ R116, R188, -R116 ;  /* 0x80000074bc747221 */ /* 0x000fc80000010000 */
[----:B-----5:R-:W-:-:S05]  /*83f0*/  FMUL.FTZ R116, R4, R116 ;  /* 0x0000007404747220 */ /* 0x020fca0000410000 */
[----:B------:R-:W-:-:S05]  /*8400*/  FSEL R116, R116, RZ, P2 ;  /* 0x000000ff74747208 */ /* 0x000fca0001000000 */
[----:B0-----:R-:W-:Y:S01]  /*8410*/  FMUL.FTZ R152, R116, UR13 ;  /* 0x0000000d74987c20 */ /* 0x001fe20008410000 */
[----:B------:R-:W-:-:S03]  /*8420*/  HADD2.F32 R116, -RZ, R6.H0_H0 ;  /* 0x20000006ff747230 */ /* 0x000fc60000004100 */
[-C--:B------:R-:W-:Y:S02]  /*8430*/  FFMA.FTZ R112, R132, R152.reuse, R112 ;  /* 0x0000009884707223 */ /* 0x080fe40000010070 */
[----:B------:R-:W-:-:S07]  /*8440*/  FMUL.FTZ R152, R116, R152 ;  /* 0x0000009874987220 */ /* 0x000fce0000410000 */
.L_x_16620:
[----:B------:R-:W-:Y:S05]  /*8450*/  BSYNC.RECONVERGENT B2 ;  /* 0x0000000000027941 */ /* 0x000fea0003800200 */
.L_x_16619:
[----:B------:R-:W-:Y:S04]  /*8460*/  BSSY.RECONVERGENT B2, `(.L_x_16621) ;  /* 0x000000c000027945 */ /* 0x000fe80003800200 */
[----:B------:R-:W-:Y:S05]  /*8470*/  @!P3 BRA `(.L_x_16622) ;  /* 0x000000000028b947 */ /* 0x000fea0003800000 */
[----:B------:R-:W-:Y:S01]  /*8480*/  FFMA.FTZ R116, R207, R3, R2 ;  /* 0x00000003cf747223 */ /* 0x000fe20000010002 */
[----:B------:R-:W-:Y:S02]  /*8490*/  ISETP.GT.AND P2, PT, R5, RZ, PT ;  /* 0x000000ff0500720c */ /* 0x000fe40003f44270 */
[----:B------:R-:W-:Y:S01]  /*84a0*/  SHF.R.U64 R117, R6, 0x10, R7 ;  /* 0x0000001006757819 */ /* 0x000fe20000001207 */
[----:B------:R-:W-:-:S04]  /*84b0*/  FADD.FTZ R116, R187, -R116 ;  /* 0x80000074bb747221 */ /* 0x000fc80000010000 */
[----:B-----5:R-:W-:-:S05]  /*84c0*/  FMUL.FTZ R116, R4, R116 ;  /* 0x0000007404747220 */ /* 0x020fca0000410000 */
[----:B------:R-:W-:-:S05]  /*84d0*/  FSEL R116, R116, RZ, P2 ;  /* 0x000000ff74747208 */ /* 0x000fca0001000000 */
[----:B0-----:R-:W-:Y:S01]  /*84e0*/  FMUL.FTZ R153, R116, UR13 ;  /* 0x0000000d74997c20 */ /* 0x001fe20008410000 */
[----:B------:R-:W-:-:S03]  /*84f0*/  HADD2.F32 R116, -RZ, R117.H0_H0 ;  /* 0x20000075ff747230 */ /* 0x000fc60000004100 */
[-C--:B------:R-:W-:Y:S02]  /*8500*/  FFMA.FTZ R113, R133, R153.reuse, R113 ;  /* 0x0000009985717223 */ /* 0x080fe40000010071 */
[----:B------:R-:W-:-:S07]  /*8510*/  FMUL.FTZ R153, R116, R153 ;  /* 0x0000009974997220 */ /* 0x000fce0000410000 */
.L_x_16622:
[----:B------:R-:W-:Y:S05]  /*8520*/  BSYNC.RECONVERGENT B2 ;  /* 0x0000000000027941 */ /* 0x000fea0003800200 */
.L_x_16621:
        /* <DEDUP_REMOVED lines=8> */
[----:B0-----:R-:W-:-:S04]  /*85b0*/  FMUL.FTZ R154, R116, UR13 ;  /* 0x0000000d749a7c20 */ /* 0x001fc80008410000 */
[-C--:B------:R-:W-:Y:S01]  /*85c0*/  FFMA.FTZ R114, R134, R154.reuse, R114 ;  /* 0x0000009a86727223 */ /* 0x080fe20000010072 */
[----:B------:R-:W-:-:S07]  /*85d0*/  FMUL.FTZ R154, R5, R154 ;  /* 0x0000009a059a7220 */ /* 0x000fce0000410000 */
.L_x_16624:
[----:B------:R-:W-:Y:S05]  /*85e0*/  BSYNC.RECONVERGENT B2 ;  /* 0x0000000000027941 */ /* 0x000fea0003800200 */
.L_x_16623:
        /* <DEDUP_REMOVED lines=18> */
[----:B------:R-:W-:Y:S01]  /*8710*/  SHF.R.U32.HI R243, RZ, 0x10, R7 ;  /* 0x00000010fff37819 */ /* 0x000fe20000011607 */
[----:B0-----:R-:W-:-:S04]  /*8720*/  FMUL.FTZ R155, R2, UR13 ;  /* 0x0000000d029b7c20 */ /* 0x001fc80008410000 */
[----:B------:R-:W-:Y:S02]  /*8730*/  HADD2.F32 R2, -RZ, R243.H0_H0 ;  /* 0x200000f3ff027230 */ /* 0x000fe40000004100 */
[----:B------:R-:W-:-:S03]  /*8740*/  FFMA.FTZ R115, R135, R155, R115 ;  /* 0x0000009b87737223 */ /* 0x000fc60000010073 */
[----:B------:R-:W-:Y:S01]  /*8750*/  FMUL.FTZ R155, R2, R155 ;  /* 0x0000009b029b7220 */ /* 0x000fe20000410000 */
[----:B------:R-:W-:Y:S06]  /*8760*/  BRA `(.L_x_16617) ;  /* 0x0000000000c07947 */ /* 0x000fec0003800000 */
.L_x_16618:
        /* <DEDUP_REMOVED lines=11> */
.L_x_16626:
[----:B------:R-:W-:Y:S05]  /*8820*/  BSYNC.RECONVERGENT B2 ;  /* 0x0000000000027941 */ /* 0x000fea0003800200 */
.L_x_16625:
        /* <DEDUP_REMOVED lines=12> */
.L_x_16628:
[----:B------:R-:W-:Y:S05]  /*88f0*/  BSYNC.RECONVERGENT B2 ;  /* 0x0000000000027941 */ /* 0x000fea0003800200 */
.L_x_16627:
        /* <DEDUP_REMOVED lines=11> */
.L_x_16630:
[----:B------:R-:W-:Y:S05]  /*89b0*/  BSYNC.RECONVERGENT B2 ;  /* 0x0000000000027941 */ /* 0x000fea0003800200 */
.L_x_16629:
[----:B------:R-:W-:Y:S01]  /*89c0*/  FFMA.FTZ R2, R208, R3, R2 ;  /* 0x00000003d0027223 */ /* 0x000fe20000010002 */
[----:B------:R-:W-:Y:S02]  /*89d0*/  ISETP.GT.AND P0, PT, R5, RZ, PT ;  /* 0x000000ff0500720c */ /* 0x000fe40003f04270 */
[----:B------:R-:W-:Y:S01]  /*89e0*/  SHF.R.U32.HI R243, RZ, 0x10, R7 ;  /* 0x00000010fff37819 */ /* 0x000fe20000011607 */
[----:B------:R-:W-:-:S04]  /*89f0*/  FADD.FTZ R2, R189, -R2 ;  /* 0x80000002bd027221 */ /* 0x000fc80000010000 */
[----:B-----5:R-:W-:Y:S01]  /*8a00*/  FMUL.FTZ R4, R4, R2 ;  /* 0x0000000204047220 */ /* 0x020fe20000410000 */
[----:B------:R-:W-:Y:S01]  /*8a10*/  @P3 HADD2.F32 R3, -RZ, R243.H0_H0 ;  /* 0x200000f3ff033230 */ /* 0x000fe20000004100 */
[----:B------:R-:W1:Y:S03]  /*8a20*/  @P3 LDC R2, c[0x0][0x40c] ;  /* 0x00010300ff023b82 */ /* 0x000e660000000800 */
[----:B------:R-:W-:-:S05]  /*8a30*/  FSEL R4, R4, RZ, P0 ;  /* 0x000000ff04047208 */ /* 0x000fca0000000000 */
[----:B-1----:R-:W-:-:S04]  /*8a40*/  @P3 FMUL.FTZ R2, R4, R2 ;  /* 0x0000000204023220 */ /* 0x002fc80000410000 */
[-C--:B------:R-:W-:Y:S01]  /*8a50*/  @P3 FFMA.FTZ R115, R135, R2.reuse, R115 ;  /* 0x0000000287733223 */ /* 0x080fe20000010073 */
[----:B0-----:R-:W-:-:S07]  /*8a60*/  @P3 FMUL.FTZ R155, R3, R2 ;  /* 0x00000002039b3220 */ /* 0x001fce0000410000 */
.L_x_16617:
[----:B------:R-:W-:Y:S05]  /*8a70*/  BSYNC.RECONVERGENT B1 ;  /* 0x0000000000017941 */ /* 0x000fea0003800200 */
.L_x_16614:
        /* <DEDUP_REMOVED lines=11> */
.L_x_16476:
[----:B------:R-:W-:Y:S05]  /*8b30*/  BSYNC B0 ;  /* 0x0000000000007941 */ /* 0x000fea0003800000 */
.L_x_16475:
        /* <DEDUP_REMOVED lines=23> */
[----:B------:R-:W5:Y:S04]  /*8cb0*/  LDS R4, [R8+0x400] ;  /* 0x0004000008047984 */ /* 0x000f680000000800 */
[----:B------:R-:W0:Y:S04]  /*8cc0*/  LDS R5, [R8+0x600] ;  /* 0x0006000008057984 */ /* 0x000e280000000800 */
[----:B------:R-:W3:Y:S04]  /*8cd0*/  LDS R11, [R8+0x1000] ;  /* 0x00100000080b7984 */ /* 0x000ee80000000800 */
[----:B------:R-:W2:Y:S04]  /*8ce0*/  LDS R12, [R8+0x1200] ;  /* 0x00120000080c7984 */ /* 0x000ea80000000800 */
[----:B------:R-:W2:Y:S04]  /*8cf0*/  LDS R13, [R8+0x1400] ;  /* 0x00140000080d7984 */ /* 0x000ea80000000800 */
[----:B------:R-:W2:Y:S04]  /*8d00*/  LDS R14, [R8+0x1600] ;  /* 0x00160000080e7984 */ /* 0x000ea80000000800 */
[----:B------:R-:W2:Y:S04]  /*8d10*/  LDS R19, [R8+0x2000] ;  /* 0x0020000008137984 */ /* 0x000ea80000000800 */
[----:B------:R-:W2:Y:S04]  /*8d20*/  LDS R20, [R8+0x2200] ;  /* 0x0022000008147984 */ /* 0x000ea80000000800 */
[----:B------:R-:W2:Y:S01]  /*8d30*/  LDS R21, [R8+0x2400] ;  /* 0x0024000008157984 */ /* 0x000ea20000000800 */
[----:B-1----:R-:W-:-:S03]  /*8d40*/  FADD.FTZ R2, RZ, R2 ;  /* 0x00000002ff027221 */ /* 0x002fc60000010000 */
[----:B------:R-:W1:Y:S01]  /*8d50*/  LDS R22, [R8+0x2600] ;  /* 0x0026000008167984 */ /* 0x000e620000000800 */
[----:B----4-:R-:W-:-:S03]  /*8d60*/  FADD.FTZ R3, RZ, R3 ;  /* 0x00000003ff037221 */ /* 0x010fc60000010000 */
[----:B------:R-:W4:Y:S01]  /*8d70*/  LDS R27, [R8+0x3000] ;  /* 0x00300000081b7984 */ /* 0x000f220000000800 */
[----:B-----5:R-:W-:-:S03]  /*8d80*/  FADD.FTZ R4, RZ, R4 ;  /* 0x00000004ff047221 */ /* 0x020fc60000010000 */
[----:B------:R-:W5:Y:S01]  /*8d90*/  LDS R28, [R8+0x3200] ;  /* 0x00320000081c7984 */ /* 0x000f620000000800 */
[----:B0-----:R-:W-:-:S03]  /*8da0*/  FADD.FTZ R5, RZ, R5 ;  /* 0x00000005ff057221 */ /* 0x001fc60000010000 */
[----:B------:R-:W0:Y:S01]  /*8db0*/  LDS R29, [R8+0x3400] ;  /* 0x00340000081d7984 */ /* 0x000e220000000800 */
        /* <DEDUP_REMOVED lines=13> */
[----:B-1----:R-:W-:-:S03]  /*8e90*/  FADD.FTZ R5, R5, R22 ;  /* 0x0000001605057221 */ /* 0x002fc60000010000 */
[----:B------:R-:W1:Y:S01]  /*8ea0*/  LDS R16, [R8+0x1a00] ;  /* 0x001a000008107984 */ /* 0x000e620000000800 */
[----:B----4-:R-:W-:-:S03]  /*8eb0*/  FADD.FTZ R27, R2, R27 ;  /* 0x0000001b021b7221 */ /* 0x010fc60000010000 */
[----:B------:R-:W4:Y:S01]  /*8ec0*/  LDS R18, [R8+0x1c00] ;  /* 0x001c000008127984 */ /* 0x000f220000000800 */
[----:B-----5:R-:W-:-:S03]  /*8ed0*/  FADD.FTZ R11, R3, R28 ;  /* 0x0000001c030b7221 */ /* 0x020fc60000010000 */
[----:B------:R-:W5:Y:S01]  /*8ee0*/  LDS R17, [R8+0x1e00] ;  /* 0x001e000008117984 */ /* 0x000f620000000800 */
[----:B0-----:R-:W-:-:S03]  /*8ef0*/  FADD.FTZ R29, R4, R29 ;  /* 0x0000001d041d7221 */ /* 0x001fc60000010000 */
[----:B------:R-:W0:Y:S01]  /*8f00*/  LDS R23, [R8+0x2800] ;  /* 0x0028000008177984 */ /* 0x000e220000000800 */
        /* <DEDUP_REMOVED lines=13> */
[----:B-1----:R-:W-:Y:S01]  /*8fe0*/  FADD.FTZ R7, R7, R16 ;  /* 0x0000001007077221 */ /* 0x002fe20000010000 */
[----:B------:R-:W-:Y:S01]  /*8ff0*/  BAR.SYNC.DEFER_BLOCKING 0x0 ;  /* 0x0000000000007b1d */ /* 0x000fe20000010000 */
[----:B----4-:R-:W-:Y:S01]  /*9000*/  FADD.FTZ R9, R9, R18 ;  /* 0x0000001209097221 */ /* 0x010fe20000010000 */
[----:B-----5:R-:W-:Y:S01]  /*9010*/  FADD.FTZ R10, R10, R17 ;  /* 0x000000110a0a7221 */ /* 0x020fe20000010000 */
[----:B0-----:R-:W-:Y:S01]  /*9020*/  FADD.FTZ R6, R6, R23 ;  /* 0x0000001706067221 */ /* 0x001fe20000010000 */
        /* <DEDUP_REMOVED lines=192> */
.L_x_16480:
[----:B------:R-:W-:Y:S01]  /*9c30*/  HFMA2 R245, -RZ, RZ, 0, 5.9604644775390625e-08 ;  /* 0x00000001fff57431 */ /* 0x000fe200000001ff */
[----:B------:R-:W-:Y:S01]  /*9c40*/  BSSY B1, `(.L_x_16632) ;  /* 0x0000006000017945 */ /* 0x000fe20003800000 */
[----:B------:R-:W-:Y:S02]  /*9c50*/  MOV R244, 0x1f ;  /* 0x0000001f00f47802 */ /* 0x000fe40000000f00 */
[----:B------:R-:W-:-:S07]  /*9c60*/  MOV R243, 0xffffffff ;  /* 0xffffffff00f37802 */ /* 0x000fce0000000f00 */
[----:B-----5:R-:W-:Y:S05]  /*9c70*/  WARPSYNC.COLLECTIVE R243, `(.L_x_16633) ;  /* 0x00000000f3087348 */ /* 0x020fea0003c00000 */
[----:B------:R0:W1:Y:S02]  /*9c80*/  SHFL.BFLY P1, R246, R223, R245, R244 ;  /* 0x0c0000f5dff67389 */ /* 0x00006400000200f4 */
[----:B01---5:R-:W-:Y:S05]  /*9c90*/  ENDCOLLECTIVE ;  /* 0x000000000000791b */ /* 0x023fea0003800000 */
.L_x_16633:
[----:B------:R-:W-:Y:S05]  /*9ca0*/  BSYNC B1 ;  /* 0x0000000000017941 */ /* 0x000fea0003800000 */
.L_x_16632:
        /* <DEDUP_REMOVED lines=9> */
.L_x_16634:
[----:B------:R-:W-:Y:S01]  /*9d40*/  HFMA2 R245, -RZ, RZ, 0, 1.1920928955078125e-07 ;  /* 0x00000002fff57431 */ /* 0x000fe200000001ff */
[----:B------:R-:W-:Y:S01]  /*9d50*/  MOV R223, R247 ;  /* 0x000000f700df7202 */ /* 0x000fe20000000f00 */
[----:B------:R-:W-:-:S07]  /*9d60*/  FADD.FTZ R242, R246, R242 ;  /* 0x000000f2f6f27221 */ /* 0x000fce0000010000 */
[----:B------:R-:W-:Y:S05]  /*9d70*/  WARPSYNC.COLLECTIVE R243, `(.L_x_16635) ;  /* 0x00000000f3087348 */ /* 0x000fea0003c00000 */
[----:B------:R0:W1:Y:S02]  /*9d80*/  SHFL.BFLY P1, R246, R223, R245, R244 ;  /* 0x0c0000f5dff67389 */ /* 0x00006400000200f4 */
[----:B01----:R-:W-:Y:S05]  /*9d90*/  ENDCOLLECTIVE ;  /* 0x000000000000791b */ /* 0x003fea0003800000 */
.L_x_16635:
[----:B------:R-:W-:Y:S01]  /*9da0*/  MOV R223, R242 ;  /* 0x000000f200df7202 */ /* 0x000fe20000000f00 */
[----:B------:R-:W-:-:S07]  /*9db0*/  FADD.FTZ R247, R247, R246 ;  /* 0x000000f6f7f77221 */ /* 0x000fce0000010000 */
[----:B------:R-:W-:Y:S05]  /*9dc0*/  WARPSYNC.COLLECTIVE R243, `(.L_x_16636) ;  /* 0x00000000f3087348 */ /* 0x000fea0003c00000 */
[----:B------:R0:W1:Y:S02]  /*9dd0*/  SHFL.BFLY P1, R246, R223, R245, R244 ;  /* 0x0c0000f5dff67389 */ /* 0x00006400000200f4 */
[----:B01----:R-:W-:Y:S05]  /*9de0*/  ENDCOLLECTIVE ;  /* 0x000000000000791b */ /* 0x003fea0003800000 */
.L_x_16636:
[----:B------:R-:W-:Y:S01]  /*9df0*/  HFMA2 R245, -RZ, RZ, 0, 2.384185791015625e-07 ;  /* 0x00000004fff57431 */ /* 0x000fe200000001ff */
[----:B------:R-:W-:Y:S01]  /*9e00*/  MOV R223, R247 ;  /* 0x000000f700df7202 */ /* 0x000fe20000000f00 */
[----:B------:R-:W-:-:S07]  /*9e10*/  FADD.FTZ R242, R242, R246 ;  /* 0x000000f6f2f27221 */ /* 0x000fce0000010000 */
[----:B------:R-:W-:Y:S05]  /*9e20*/  WARPSYNC.COLLECTIVE R243, `(.L_x_16637) ;  /* 0x00000000f3087348 */ /* 0x000fea0003c00000 */
[----:B------:R0:W1:Y:S02]  /*9e30*/  SHFL.BFLY P1, R246, R223, R245, R244 ;  /* 0x0c0000f5dff67389 */ /* 0x00006400000200f4 */
[----:B01----:R-:W-:Y:S05]  /*9e40*/  ENDCOLLECTIVE ;  /* 0x000000000000791b */ /* 0x003fea0003800000 */
.L_x_16637:
[----:B------:R-:W-:Y:S01]  /*9e50*/  MOV R223, R242 ;  /* 0x000000f200df7202 */ /* 0x000fe20000000f00 */
[----:B------:R-:W-:-:S07]  /*9e60*/  FADD.FTZ R247, R247, R246 ;  /* 0x000000f6f7f77221 */ /* 0x000fce0000010000 */
[----:B------:R-:W-:Y:S05]  /*9e70*/  WARPSYNC.COLLECTIVE R243, `(.L_x_16638) ;  /* 0x00000000f3087348 */ /* 0x000fea0003c00000 */
[----:B------:R0:W1:Y:S02]  /*9e80*/  SHFL.BFLY P1, R246, R223, R245, R244 ;  /* 0x0c0000f5dff67389 */ /* 0x00006400000200f4 */
[----:B01----:R-:W-:Y:S05]  /*9e90*/  ENDCOLLECTIVE ;  /* 0x000000000000791b */ /* 0x003fea0003800000 */
.L_x_16638:
[----:B------:R-:W-:Y:S01]  /*9ea0*/  HFMA2 R245, -RZ, RZ, 0, 4.76837158203125e-07 ;  /* 0x00000008fff57431 */ /* 0x000fe200000001ff */
[----:B------:R-:W-:Y:S02]  /*9eb0*/  MOV R223, R247 ;  /* 0x000000f700df7202 */ /* 0x000fe40000000f00 */
[----:B------:R-:W-:-:S07]  /*9ec0*/  MOV R249, R246 ;  /* 0x000000f600f97202 */ /* 0x000fce0000000f00 */
[----:B------:R-:W-:Y:S05]  /*9ed0*/  WARPSYNC.COLLECTIVE R243, `(.L_x_16639) ;  /* 0x00000000f3087348 */ /* 0x000fea0003c00000 */
[----:B------:R0:W1:Y:S02]  /*9ee0*/  SHFL.BFLY P1, R246, R223, R245, R244 ;  /* 0x0c0000f5dff67389 */ /* 0x00006400000200f4 */
[----:B01----:R-:W-:Y:S05]  /*9ef0*/  ENDCOLLECTIVE ;  /* 0x000000000000791b */ /* 0x003fea0003800000 */
.L_x_16639:
[----:B------:R-:W-:-:S05]  /*9f00*/  FADD.FTZ R249, R242, R249 ;  /* 0x000000f9f2f97221 */ /* 0x000fca0000010000 */
[----:B------:R-:W-:Y:S02]  /*9f10*/  MOV R223, R249 ;  /* 0x000000f900df7202 */ /* 0x000fe40000000f00 */
[----:B------:R-:W-:-:S07]  /*9f20*/  MOV R242, R246 ;  /* 0x000000f600f27202 */ /* 0x000fce0000000f00 */
[----:B------:R-:W-:Y:S05]  /*9f30*/  WARPSYNC.COLLECTIVE R243, `(.L_x_16640) ;  /* 0x00000000f3087348 */ /* 0x000fea0003c00000 */
[----:B------:R0:W1:Y:S02]  /*9f40*/  SHFL.BFLY P1, R246, R223, R245, R244 ;  /* 0x0c0000f5dff67389 */ /* 0x00006400000200f4 */
[----:B01----:R-:W-:Y:S05]  /*9f50*/  ENDCOLLECTIVE ;  /* 0x000000000000791b */ /* 0x003fea0003800000 */
.L_x_16640:
[----:B------:R-:W-:Y:S01]  /*9f60*/  FADD.FTZ R242, R247, R242 ;  /* 0x000000f2f7f27221 */ /* 0x000fe20000010000 */
[----:B------:R-:W-:-:S04]  /*9f70*/  HFMA2 R245, -RZ, RZ, 0, 9.5367431640625e-07 ;  /* 0x00000010fff57431 */ /* 0x000fc800000001ff */
[----:B------:R-:W-:Y:S01]  /*9f80*/  MOV R223, R242 ;  /* 0x000000f200df7202 */ /* 0x000fe20000000f00 */
[----:B------:R-:W-:-:S07]  /*9f90*/  FADD.FTZ R249, R249, R246 ;  /* 0x000000f6f9f97221 */ /* 0x000fce0000010000 */
[----:B------:R-:W-:Y:S05]  /*9fa0*/  WARPSYNC.COLLECTIVE R243, `(.L_x_16641) ;  /* 0x00000000f3087348 */ /* 0x000fea0003c00000 */
[----:B------:R0:W1:Y:S02]  /*9fb0*/  SHFL.BFLY P1, R246, R223, R245, R244 ;  /* 0x0c0000f5dff67389 */ /* 0x00006400000200f4 */
[----:B01----:R-:W-:Y:S05]  /*9fc0*/  ENDCOLLECTIVE ;  /* 0x000000000000791b */ /* 0x003fea0003800000 */
.L_x_16641:
[----:B------:R-:W-:Y:S02]  /*9fd0*/  MOV R223, R249 ;  /* 0x000000f900df7202 */ /* 0x000fe40000000f00 */
[----:B------:R-:W-:-:S07]  /*9fe0*/  MOV R247, R246 ;  /* 0x000000f600f77202 */ /* 0x000fce0000000f00 */
[----:B------:R-:W-:Y:S05]  /*9ff0*/  WARPSYNC.COLLECTIVE R243, `(.L_x_16642) ;  /* 0x00000000f3087348 */ /* 0x000fea0003c00000 */
[----:B------:R0:W1:Y:S02]  /*a000*/  SHFL.BFLY P1, R246, R223, R245, R244 ;  /* 0x0c0000f5dff67389 */ /* 0x00006400000200f4 */
[----:B01----:R-:W-:Y:S05]  /*a010*/  ENDCOLLECTIVE ;  /* 0x000000000000791b */ /* 0x003fea0003800000 */
.L_x_16642:
[----:B------:R-:W-:Y:S01]  /*a020*/  MOV R223, R246 ;  /* 0x000000f600df7202 */ /* 0x000fe20000000f00 */
[----:B------:R-:W-:Y:S06]  /*a030*/  BRA `(.L_x_16643) ;  /* 0xffffff8000a87947 */ /* 0x000fec000383ffff */
.L_x_16644:
        /* <DEDUP_REMOVED lines=12> */
.L_x_20113:


//--------------------- .text._ZN10layer_norm13ln_bwd_kernelINS_13Kernel_traitsI6__halfffffjLj1024ELj1ELj4ELj1ELj16ENS_18Kernel_traits_baseILj1024ES2_ffffjLj128EEEEELb1ELb0ELb0ELb0EEEvNS_9BwdParamsE --------------------------
	.section	.text._ZN10layer_norm13ln_bwd_kernelINS_13Kernel_traitsI6__halfffffjLj1024ELj1ELj4ELj1ELj16ENS_18Kernel_traits_baseILj1024ES2_ffffjLj128EEEEELb1ELb0ELb0ELb0EEEvNS_9BwdParamsE,"ax",@progbits
	.align	128
        .global         _ZN10layer_norm13ln_bwd_kernelINS_13Kernel_traitsI6__halfffffjLj1024ELj1ELj4ELj1ELj16ENS_18Kernel_traits_baseILj1024ES2_ffffjLj128EEEEELb1ELb0ELb0ELb0EEEvNS_9BwdParamsE
        .type           _ZN10layer_norm13ln_bwd_kernelINS_13Kernel_traitsI6__halfffffjLj1024ELj1ELj4ELj1ELj16ENS_18Kernel_traits_baseILj1024ES2_ffffjLj128EEEEELb1ELb0ELb0ELb0EEEvNS_9BwdParamsE,@function
        .size           _ZN10layer_norm13ln_bwd_kernelINS_13Kernel_traitsI6__halfffffjLj1024ELj1ELj4ELj1ELj16ENS_18Kernel_traits_baseILj1024ES2_ffffjLj128EEEEELb1ELb0ELb0ELb0EEEvNS_9BwdParamsE,(.L_x_20114 - _ZN10layer_norm13ln_bwd_kernelINS_13Kernel_traitsI6__halfffffjLj1024ELj1ELj4ELj1ELj16ENS_18Kernel_traits_baseILj1024ES2_ffffjLj128EEEEELb1ELb0ELb0ELb0EEEvNS_9BwdParamsE)
        .other          _ZN10layer_norm13ln_bwd_kernelINS_13Kernel_traitsI6__halfffffjLj1024ELj1ELj4ELj1ELj16ENS_18Kernel_traits_baseILj1024ES2_ffffjLj128EEEEELb1ELb0ELb0ELb0EEEvNS_9BwdParamsE,@"STO_CUDA_ENTRY STV_DEFAULT"
_ZN10layer_norm13ln_bwd_kernelINS_13Kernel_traitsI6__halfffffjLj1024ELj1ELj4ELj1ELj16ENS_18Kernel_traits_baseILj1024ES2_ffffjLj128EEEEELb1ELb0ELb0ELb0EEEvNS_9BwdParamsE:
.text._ZN10layer_norm13ln_bwd_kernelINS_13Kernel_traitsI6__halfffffjLj1024ELj1ELj4ELj1ELj16ENS_18Kernel_traits_baseILj1024ES2_ffffjLj128EEEEELb1ELb0ELb0ELb0EEEvNS_9BwdParamsE:
        /* <DEDUP_REMOVED lines=30> */
[----:B------:R2:W5:Y:S01]  /*01e0*/  @P6 LDG.E.64 R6, desc[UR6][R4.64] ;  /* 0x0000000604066981 */ /* 0x000562000c1e1b00 */
[----:B------:R-:W-:Y:S01]  /*01f0*/  ISETP.GE.U32.AND P6, PT, R3, 0x100, PT ;  /* 0x000001000300780c */ /* 0x000fe20003fc6070 */
[----:B------:R-:W0:Y:S01]  /*0200*/  @P2 LDC.64 R28, c[0x0][0x3d0] ;  /* 0x0000f400ff1c2b82 */ /* 0x000e220000000a00 */
[C---:B---3--:R-:W-:Y:S01]  /*0210*/  @P5 IMAD.WIDE.U32 R22, R37.reuse, 0x8, R22 ;  /* 0x0000000825165825 */ /* 0x048fe200078e0016 */
[----:B------:R-:W-:-:S04]  /*0220*/  @P5 IADD3 R37, PT, PT, R37, 0x20, RZ ;  /* 0x0000002025255810 */ /* 0x000fc80007ffe0ff */
[----:B------:R-:W5:Y:S02]  /*0230*/  @P5 LDG.E.64 R8, desc[UR6][R22.64] ;  /* 0x0000000616085981 */ /* 0x000f64000c1e1b00 */
[----:B------:R-:W3:Y:S01]  /*0240*/  @P1 LDC.64 R30, c[0x0][0x3d0] ;  /* 0x0000f400ff1e1b82 */ /* 0x000ee20000000a00 */
[C---:B----4-:R-:W-:Y:S01]  /*0250*/  @P4 IMAD.WIDE.U32 R24, R37.reuse, 0x8, R24 ;  /* 0x0000000825184825 */ /* 0x050fe200078e0018 */
[----:B------:R-:W-:-:S04]  /*0260*/  @P4 IADD3 R37, PT, PT, R37, 0x20, RZ ;  /* 0x0000002025254810 */ /* 0x000fc80007ffe0ff */
[----:B------:R-:W5:Y:S01]  /*0270*/  @P4 LDG.E.64 R10, desc[UR6][R24.64] ;  /* 0x00000006180a4981 */ /* 0x000f62000c1e1b00 */
[C---:B-1----:R-:W-:Y:S01]  /*0280*/  @P3 IMAD.WIDE.U32 R26, R37.reuse, 0x8, R26 ;  /* 0x00000008251a3825 */ /* 0x042fe200078e001a */
[----:B------:R-:W-:Y:S01]  /*0290*/  @P3 IADD3 R37, PT, PT, R37, 0x20, RZ ;  /* 0x0000002025253810 */ /* 0x000fe20007ffe0ff */
[----:B------:R-:W1:Y:S03]  /*02a0*/  @P0 LDC.64 R32, c[0x0][0x3d0] ;  /* 0x0000f400ff200b82 */ /* 0x000e660000000a00 */
[----:B------:R-:W5:Y:S01]  /*02b0*/  @P3 LDG.E.64 R12, desc[UR6][R26.64] ;  /* 0x000000061a0c3981 */ /* 0x000f62000c1e1b00 */
[C---:B0-----:R-:W-:Y:S01]  /*02c0*/  @P2 IMAD.WIDE.U32 R28, R37.reuse, 0x8, R28 ;  /* 0x00000008251c2825 */ /* 0x041fe200078e001c */
[----:B------:R-:W-:-:S03]  /*02d0*/  @P2 IADD3 R37, PT, PT, R37, 0x20, RZ ;  /* 0x0000002025252810 */ /* 0x000fc60007ffe0ff */
[----:B------:R-:W2:Y:S01]  /*02e0*/  @P6 LDC.64 R34, c[0x0][0x3d0] ;  /* 0x0000f400ff226b82 */ /* 0x000ea20000000a00 */
[----:B------:R-:W5:Y:S01]  /*02f0*/  @P2 LDG.E.64 R14, desc[UR6][R28.64] ;  /* 0x000000061c0e2981 */ /* 0x000f62000c1e1b00 */
[C---:B---3--:R-:W-:Y:S01]  /*0300*/  @P1 IMAD.WIDE.U32 R30, R37.reuse, 0x8, R30 ;  /* 0x00000008251e1825 */ /* 0x048fe200078e001e */
[----:B------:R-:W-:-:S04]  /*0310*/  @P1 IADD3 R37, PT, PT, R37, 0x20, RZ ;  /* 0x0000002025251810 */ /* 0x000fc80007ffe0ff */
[----:B------:R-:W5:Y:S01]  /*0320*/  @P1 LDG.E.64 R16, desc[UR6][R30.64] ;  /* 0x000000061e101981 */ /* 0x000f62000c1e1b00 */
[----:B------:R-:W0:Y:S01]  /*0330*/  S2UR UR4, SR_CTAID.X ;  /* 0x00000000000479c3 */ /* 0x000e220000002500 */
[C---:B-1----:R-:W-:Y:S01]  /*0340*/  @P0 IMAD.WIDE.U32 R32, R37.reuse, 0x8, R32 ;  /* 0x0000000825200825 */ /* 0x042fe200078e0020 */
[----:B------:R-:W-:-:S04]  /*0350*/  @P0 IADD3 R37, PT, PT, R37, 0x20, RZ ;  /* 0x0000002025250810 */ /* 0x000fc80007ffe0ff */
[----:B------:R-:W5:Y:S01]  /*0360*/  @P0 LDG.E.64 R18, desc[UR6][R32.64] ;  /* 0x0000000620120981 */ /* 0x000f62000c1e1b00 */
[----:B--2---:R-:W-:-:S05]  /*0370*/  @P6 IMAD.WIDE.U32 R4, R37, 0x8, R34 ;  /* 0x0000000825046825 */ /* 0x004fca00078e0022 */
[----:B------:R1:W5:Y:S01]  /*0380*/  @P6 LDG.E.64 R20, desc[UR6][R4.64] ;  /* 0x0000000604146981 */ /* 0x000362000c1e1b00 */
[----:B0-----:R-:W-:Y:S01]  /*0390*/  USHF.L.U32 UR4, UR4, 0x2, URZ ;  /* 0x0000000204047899 */ /* 0x001fe200080006ff */
[----:B-1----:R-:W-:-:S05]  /*03a0*/  SHF.R.U32.HI R5, RZ, 0x5, R0 ;  /* 0x00000005ff057819 */ /* 0x002fca0000011600 */
        /* <DEDUP_REMOVED lines=35> */
[----:B------:R-:W-:Y:S06]  /*05e0*/  @P0 BRA `(.L_x_16646) ;  /* 0x0000006c00000947 */ /* 0x000fec0003800000 */
        /* <DEDUP_REMOVED lines=84> */
.L_x_16725:
[----:B------:R-:W-:Y:S01]  /*0b30*/  ISETP.NE.AND P0, PT, R37, RZ, PT ;  /* 0x000000ff2500720c */ /* 0x000fe20003f05270 */
[----:B------:R-:W0:-:S12]  /*0b40*/  LDC.64 R138, c[0x0][0x3c0] ;  /* 0x0000f000ff8a7b82 */ /* 0x000e180000000a00 */
[----:B------:R-:W1:Y:S01]  /*0b50*/  @P0 LDC.64 R136, c[0x0][0x3e0] ;  /* 0x0000f800ff880b82 */ /* 0x000e620000000a00 */
[----:B0-----:R-:W-:-:S06]  /*0b60*/  IMAD.WIDE R140, R5, 0x4, R138 ;  /* 0x00000004058c7825 */ /* 0x001fcc00078e028a */
[----:B------:R-:W2:Y:S01]  /*0b70*/  LDG.E R140, desc[UR6][R140.64] ;  /* 0x000000068c8c7981 */ /* 0x000ea2000c1e1900 */
[----:B-----5:R-:W-:Y:S02]  /*0b80*/  HFMA2 R181, -RZ, RZ, 1.875, 0 ;  /* 0x3f800000ffb57431 */ /* 0x020fe400000001ff */
[----:B-1----:R-:W-:Y:S02]  /*0b90*/  @P0 IMAD.WIDE R138, R5, 0x4, R136 ;  /* 0x00000004058a0825 */ /* 0x002fe400078e0288 */
[----:B------:R-:W0:Y:S01]  /*0ba0*/  LDC.64 R136, c[0x0][0x3c8] ;  /* 0x0000f200ff887b82 */ /* 0x000e220000000a00 */
[----:B------:R-:W1:Y:S01]  /*0bb0*/  S2R R0, SR_TID.X ;  /* 0x0000000000007919 */ /* 0x000e620000002100 */
[----:B------:R-:W-:Y:S02]  /*0bc0*/  MOV R2, UR15 ;  /* 0x0000000f00027c02 */ /* 0x000fe40008000f00 */
[C---:B------:R-:W-:Y:S01]  /*0bd0*/  ISETP.GE.U32.AND P2, PT, R3.reuse, 0x20, PT ;  /* 0x000000200300780c */ /* 0x040fe20003f46070 */
[----:B------:R-:W-:Y:S01]  /*0be0*/  BSSY.RECONVERGENT B1, `(.L_x_16647) ;  /* 0x0000043000017945 */ /* 0x000fe20003800200 */
[----:B------:R-:W-:-:S02]  /*0bf0*/  ISETP.GE.U32.AND P3, PT, R3, 0x40, PT ;  /* 0x000000400300780c */ /* 0x000fc40003f66070 */
[----:B------:R-:W-:Y:S01]  /*0c00*/  ISETP.NE.AND P4, PT, RZ, UR8, PT ;  /* 0x00000008ff007c0c */ /* 0x000fe2000bf85270 */
[----:B------:R-:W-:Y:S01]  /*0c10*/  HFMA2 R186, -RZ, RZ, 0, 0 ;  /* 0x00000000ffba7431 */ /* 0x000fe200000001ff */
[----:B------:R3:W5:Y:S01]  /*0c20*/  @P0 LDG.E R181, desc[UR6][R138.64] ;  /* 0x000000068ab50981 */ /* 0x000762000c1e1900 */
[----:B0-----:R-:W-:-:S05]  /*0c30*/  IMAD.WIDE R136, R5, 0x4, R136 ;  /* 0x0000000405887825 */ /* 0x001fca00078e0288 */
[----:B------:R3:W5:Y:S01]  /*0c40*/  LDG.E R183, desc[UR6][R136.64] ;  /* 0x0000000688b77981 */ /* 0x000762000c1e1900 */
[----:B------:R-:W-:Y:S01]  /*0c50*/  IMAD R142, R5, R2, RZ ;  /* 0x00000002058e7224 */ /* 0x000fe200078e02ff */
[----:B------:R-:W-:Y:S02]  /*0c60*/  ISETP.GE.U32.AND P0, PT, R3, 0x60, PT ;  /* 0x000000600300780c */ /* 0x000fe40003f06070 */
[----:B-1----:R-:W-:Y:S02]  /*0c70*/  LOP3.LUT R184, R0, 0x1f, RZ, 0xc0, !PT ;  /* 0x0000001f00b87812 */ /* 0x002fe400078ec0ff */
[----:B------:R-:W-:Y:S02]  /*0c80*/  SHF.R.S32.HI R143, RZ, 0x1f, R142 ;  /* 0x0000001fff8f7819 */ /* 0x000fe4000001148e */
[----:B------:R-:W-:Y:S02]  /*0c90*/  P2R R188, PR, RZ, 0x4 ;  /* 0x00000004ffbc7803 */ /* 0x000fe40000000000 */
[----:B------:R-:W-:-:S02]  /*0ca0*/  LEA.HI R143, R143, R142, RZ, 0x2 ;  /* 0x0000008e8f8f7211 */ /* 0x000fc400078f10ff */
[----:B------:R-:W-:Y:S02]  /*0cb0*/  ISETP.GE.U32.AND P1, PT, R3, 0x80, PT ;  /* 0x000000800300780c */ /* 0x000fe40003f26070 */
[----:B------:R-:W-:Y:S02]  /*0cc0*/  LEA.HI.SX32 R184, R143, R184, 0x1e ;  /* 0x000000b88fb87211 */ /* 0x000fe400078ff2ff */
[----:B------:R-:W-:Y:S02]  /*0cd0*/  P2R R187, PR, RZ, 0x8 ;  /* 0x00000008ffbb7803 */ /* 0x000fe40000000000 */
[----:B------:R-:W-:Y:S02]  /*0ce0*/  MOV R189, RZ ;  /* 0x000000ff00bd7202 */ /* 0x000fe40000000f00 */
[----:B------:R-:W-:Y:S02]  /*0cf0*/  MOV R190, R184 ;  /* 0x000000b800be7202 */ /* 0x000fe40000000f00 */
[----:B--2---:R-:W-:Y:S01]  /*0d00*/  FSEL R185, R140, RZ, !P4 ;  /* 0x000000ff8cb97208 */ /* 0x004fe20006000000 */
[----:B---3--:R-:W-:Y:S06]  /*0d10*/  @!P2 BRA `(.L_x_16648) ;  /* 0x0000000000bca947 */ /* 0x008fec0003800000 */
[----:B------:R-:W0:Y:S01]  /*0d20*/  LDC.64 R136, c[0x0][0x3a8] ;  /* 0x0000ea00ff887b82 */ /* 0x000e220000000a00 */
[----:B------:R-:W-:-:S04]  /*0d30*/  ISETP.NE.U32.AND P2, PT, RZ, UR10, PT ;  /* 0x0000000aff007c0c */ /* 0x000fc8000bf45070 */
[----:B------:R-:W-:-:S03]  /*0d40*/  ISETP.NE.AND.EX P2, PT, RZ, UR11, PT, P2 ;  /* 0x0000000bff007c0c */ /* 0x000fc6000bf45320 */
[----:B------:R-:W1:Y:S08]  /*0d50*/  LDC.64 R38, c[0x0][0x428] ;  /* 0x00010a00ff267b82 */ /* 0x000e700000000a00 */
[----:B------:R-:W2:Y:S01]  /*0d60*/  LDC.64 R190, c[0x0][0x3b0] ;  /* 0x0000ec00ffbe7b82 */ /* 0x000ea20000000a00 */
[----:B0-----:R-:W-:-:S07]  /*0d70*/  IMAD.WIDE.U32 R136, R184, 0x10, R136 ;  /* 0x00000010b8887825 */ /* 0x001fce00078e0088 */
[----:B------:R-:W0:Y:S01]  /*0d80*/  @P2 LDC.64 R164, c[0x0][0x438] ;  /* 0x00010e00ffa42b82 */ /* 0x000e220000000a00 */
[----:B------:R-:W3:Y:S01]  /*0d90*/  LDG.E.128 R136, desc[UR6][R136.64] ;  /* 0x0000000688887981 */ /* 0x000ee2000c1e1d00 */
[----:B-1----:R-:W-:-:S05]  /*0da0*/  IMAD.WIDE.U32 R38, R184, 0x10, R38 ;  /* 0x00000010b8267825 */ /* 0x002fca00078e0026 */
[----:B------:R-:W4:Y:S01]  /*0db0*/  LDG.E.128 R140, desc[UR6][R38.64] ;  /* 0x00000006268c7981 */ /* 0x000f22000c1e1d00 */
[----:B------:R-:W-:Y:S02]  /*0dc0*/  HADD2.F32 R147, -RZ, R192.H0_H0 ;  /* 0x200000c0ff937230 */ /* 0x000fe40000004100 */
[----:B--2---:R-:W-:-:S05]  /*0dd0*/  IMAD.WIDE.U32 R190, R184, 0x4, R190 ;  /* 0x00000004b8be7825 */ /* 0x004fca00078e00be */
[----:B------:R1:W5:Y:S01]  /*0de0*/  LDG.E R4, desc[UR6][R190.64] ;  /* 0x00000006be047981 */ /* 0x000362000c1e1900 */
[----:B0-----:R-:W-:-:S05]  /*0df0*/  @P2 IMAD.WIDE.U32 R164, R184, 0x10, R164 ;  /* 0x00000010b8a42825 */ /* 0x001fca00078e00a4 */
[----:B------:R0:W5:Y:S01]  /*0e00*/  @P2 LDG.E.128 R104, desc[UR6][R164.64] ;  /* 0x00000006a4682981 */ /* 0x000162000c1e1d00 */
[----:B-1----:R-:W-:Y:S01]  /*0e10*/  IADD3 R190, PT, PT, R184, 0x20, RZ ;  /* 0x00000020b8be7810 */ /* 0x002fe20007ffe0ff */
[C---:B---3--:R-:W-:Y:S01]  /*0e20*/  FADD.FTZ R150, -R185.reuse, R136 ;  /* 0x00000088b9967221 */ /* 0x048fe20000010100 */
[C---:B------:R-:W-:Y:S01]  /*0e30*/  FADD.FTZ R136, -R185.reuse, R137 ;  /* 0x00000089b9887221 */ /* 0x040fe20000010100 */
[----:B------:R-:W-:Y:S01]  /*0e40*/  FADD.FTZ R182, -R185, R138 ;  /* 0x0000008ab9b67221 */ /* 0x000fe20000010100 */
[----:B------:R-:W-:Y:S02]  /*0e50*/  HADD2.F32 R138, -RZ, R192.H1_H1 ;  /* 0x300000c0ff8a7230 */ /* 0x000fe40000004100 */
[--C-:B------:R-:W-:Y:S02]  /*0e60*/  HADD2.F32 R137, -RZ, R193.reuse.H0_H0 ;  /* 0x200000c1ff897230 */ /* 0x100fe40000004100 */
[C---:B-----5:R-:W-:Y:S01]  /*0e70*/  FMUL.FTZ R39, R183.reuse, R150 ;  /* 0x00000096b7277220 */ /* 0x060fe20000410000 */
[----:B----4-:R-:W-:Y:S01]  /*0e80*/  FMUL.FTZ R38, R140, R147 ;  /* 0x000000938c267220 */ /* 0x010fe20000410000 */
[----:B------:R-:W-:Y:S01]  /*0e90*/  FMUL.FTZ R150, R183, R136 ;  /* 0x00000088b7967220 */ /* 0x000fe20000410000 */
[----:B------:R-:W-:Y:S01]  /*0ea0*/  FMUL.FTZ R147, R141, R138 ;  /* 0x0000008a8d937220 */ /* 0x000fe20000410000 */
[----:B0-----:R-:W-:Y:S01]  /*0eb0*/  FMUL.FTZ R164, R142, R137 ;  /* 0x000000898ea47220 */ /* 0x001fe20000410000 */
[----:B------:R-:W-:Y:S01]  /*0ec0*/  FADD.FTZ R136, RZ, R38 ;  /* 0x00000026ff887221 */ /* 0x000fe20000010000 */
[----:B------:R-:W-:Y:S01]  /*0ed0*/  FFMA.FTZ R137, R39, R38, RZ ;  /* 0x0000002627897223 */ /* 0x000fe200000100ff */
[----:B------:R-:W-:Y:S01]  /*0ee0*/  FADD.FTZ R186, -R185, R139 ;  /* 0x0000008bb9ba7221 */ /* 0x000fe20000010100 */
        /* <DEDUP_REMOVED lines=18> */
.L_x_16648:
[----:B------:R-:W-:Y:S05]  /*1010*/  BSYNC.RECONVERGENT B1 ;  /* 0x0000000000017941 */ /* 0x000fea0003800200 */
.L_x_16647:
[----:B------:R-:W-:Y:S04]  /*1020*/  BSSY.RECONVERGENT B1, `(.L_x_16649) ;  /* 0x0000031000017945 */ /* 0x000fe80003800200 */
[----:B------:R-:W-:Y:S05]  /*1030*/  @!P3 BRA `(.L_x_16650) ;  /* 0x0000000000bcb947 */ /* 0x000fea0003800000 */
        /* <DEDUP_REMOVED lines=8> */
[----:B-1----:R-:W-:-:S06]  /*10c0*/  IMAD.WIDE.U32 R136, R190, 0x10, R6 ;  /* 0x00000010be887825 */ /* 0x002fcc00078e0006 */
[----:B------:R-:W4:Y:S01]  /*10d0*/  LDG.E.128 R136, desc[UR6][R136.64] ;  /* 0x0000000688887981 */ /* 0x000f22000c1e1d00 */
[----:B--2---:R-:W-:-:S05]  /*10e0*/  IMAD.WIDE.U32 R210, R190, 0x4, R210 ;  /* 0x00000004bed27825 */ /* 0x004fca00078e00d2 */
[----:B------:R1:W5:Y:S01]  /*10f0*/  LDG.E R6, desc[UR6][R210.64] ;  /* 0x00000006d2067981 */ /* 0x000362000c1e1900 */
[----:B0-----:R-:W-:-:S05]  /*1100*/  @P2 IMAD.WIDE.U32 R208, R190, 0x10, R208 ;  /* 0x00000010bed02825 */ /* 0x001fca00078e00d0 */
[----:B------:R1:W5:Y:S01]  /*1110*/  @P2 LDG.E.128 R108, desc[UR6][R208.64] ;  /* 0x00000006d06c2981 */ /* 0x000362000c1e1d00 */
[--C-:B------:R-:W-:Y:S02]  /*1120*/  HADD2.F32 R161, -RZ, R194.reuse.H0_H0 ;  /* 0x200000c2ffa17230 */ /* 0x100fe40000004100 */
[----:B------:R-:W-:Y:S02]  /*1130*/  HADD2.F32 R146, -RZ, R194.H1_H1 ;  /* 0x300000c2ff927230 */ /* 0x000fe40000004100 */
[--C-:B------:R-:W-:Y:S01]  /*1140*/  HADD2.F32 R178, -RZ, R195.reuse.H1_H1 ;  /* 0x300000c3ffb27230 */ /* 0x100fe20000004100 */
[----:B------:R-:W-:Y:S01]  /*1150*/  IADD3 R190, PT, PT, R190, 0x20, RZ ;  /* 0x00000020bebe7810 */ /* 0x000fe20007ffe0ff */
[C---:B---3--:R-:W-:Y:S01]  /*1160*/  FADD.FTZ R8, -R185.reuse, R140 ;  /* 0x0000008cb9087221 */ /* 0x048fe20000010100 */
[C---:B------:R-:W-:Y:S01]  /*1170*/  FADD.FTZ R148, -R185.reuse, R141 ;  /* 0x0000008db9947221 */ /* 0x040fe20000010100 */
[----:B------:R-:W-:Y:S02]  /*1180*/  FADD.FTZ R142, -R185, R142 ;  /* 0x0000008eb98e7221 */ /* 0x000fe40000010100 */
[C---:B-----5:R-:W-:Y:S01]  /*1190*/  FMUL.FTZ R7, R183.reuse, R8 ;  /* 0x00000008b7077220 */ /* 0x060fe20000410000 */
[----:B------:R-:W-:Y:S01]  /*11a0*/  FMUL.FTZ R148, R183, R148 ;  /* 0x00000094b7947220 */ /* 0x000fe20000410000 */
[----:B----4-:R-:W-:Y:S01]  /*11b0*/  FMUL.FTZ R8, R136, R161 ;  /* 0x000000a188087220 */ /* 0x010fe20000410000 */
[----:B------:R-:W-:-:S02]  /*11c0*/  HADD2.F32 R161, -RZ, R195.H0_H0 ;  /* 0x200000c3ffa17230 */ /* 0x000fc40000004100 */
        /* <DEDUP_REMOVED lines=21> */
[----:B-1----:R-:W-:-:S07]  /*1320*/  FFMA.FTZ R186, R180, R178, R137 ;  /* 0x000000b2b4ba7223 */ /* 0x002fce0000010089 */
.L_x_16650:
[----:B------:R-:W-:Y:S05]  /*1330*/  BSYNC.RECONVERGENT B1 ;  /* 0x0000000000017941 */ /* 0x000fea0003800200 */
.L_x_16649:
        /* <DEDUP_REMOVED lines=13> */
[----:B------:R-:W5:Y:S01]  /*1410*/  LDG.E R9, desc[UR6][R208.64] ;  /* 0x00000006d0097981 */ /* 0x000f62000c1e1900 */
[----:B------:R-:W-:Y:S02]  /*1420*/  HADD2.F32 R157, -RZ, R196.H0_H0 ;  /* 0x200000c4ff9d7230 */ /* 0x000fe40000004100 */
[----:B0-----:R-:W-:-:S05]  /*1430*/  @P2 IMAD.WIDE.U32 R144, R190, 0x10, R144 ;  /* 0x00000010be902825 */ /* 0x001fca00078e0090 */
[----:B------:R0:W5:Y:S01]  /*1440*/  @P2 LDG.E.128 R112, desc[UR6][R144.64] ;  /* 0x0000000690702981 */ /* 0x000162000c1e1d00 */
[----:B------:R-:W-:Y:S01]  /*1450*/  IADD3 R190, PT, PT, R190, 0x20, RZ ;  /* 0x00000020bebe7810 */ /* 0x000fe20007ffe0ff */
[C---:B---3--:R-:W-:Y:S01]  /*1460*/  FADD.FTZ R10, -R185.reuse, R140 ;  /* 0x0000008cb90a7221 */ /* 0x048fe20000010100 */
[----:B------:R-:W-:Y:S01]  /*1470*/  FADD.FTZ R162, -R185, R141 ;  /* 0x0000008db9a27221 */ /* 0x000fe20000010100 */
[----:B------:R-:W-:Y:S02]  /*1480*/  HADD2.F32 R140, -RZ, R196.H1_H1 ;  /* 0x300000c4ff8c7230 */ /* 0x000fe40000004100 */
[C---:B-----5:R-:W-:Y:S01]  /*1490*/  FMUL.FTZ R11, R183.reuse, R10 ;  /* 0x0000000ab70b7220 */ /* 0x060fe20000410000 */
[----:B0-----:R-:W-:Y:S01]  /*14a0*/  FMUL.FTZ R144, R183, R162 ;  /* 0x000000a2b7907220 */ /* 0x001fe20000410000 */
[--C-:B------:R-:W-:Y:S02]  /*14b0*/  HADD2.F32 R141, -RZ, R197.reuse.H0_H0 ;  /* 0x200000c5ff8d7230 */ /* 0x100fe40000004100 */
[----:B----4-:R-:W-:Y:S01]  /*14c0*/  FMUL.FTZ R10, R136, R157 ;  /* 0x0000009d880a7220 */ /* 0x010fe20000410000 */
        /* <DEDUP_REMOVED lines=10> */
[----:B------:R-:W-:Y:S01]  /*1570*/  FMUL.FTZ R157, R183, R142 ;  /* 0x0000008eb79d7220 */ /* 0x000fe20000410000 */
        /* <DEDUP_REMOVED lines=13> */
.L_x_16652:
[----:B------:R-:W-:Y:S05]  /*1650*/  BSYNC.RECONVERGENT B1 ;  /* 0x0000000000017941 */ /* 0x000fea0003800200 */
.L_x_16651:
        /* <DEDUP_REMOVED lines=16> */
[--C-:B------:R-:W-:Y:S01]  /*1760*/  HADD2.F32 R15, -RZ, R198.reuse.H0_H0 ;  /* 0x200000c6ff0f7230 */ /* 0x100fe20000004100 */
[----:B------:R-:W-:Y:S01]  /*1770*/  IADD3 R190, PT, PT, R190, 0x20, RZ ;  /* 0x00000020bebe7810 */ /* 0x000fe20007ffe0ff */
[C---:B---3--:R-:W-:Y:S01]  /*1780*/  FADD.FTZ R14, -R185.reuse, R140 ;  /* 0x0000008cb90e7221 */ /* 0x048fe20000010100 */
[----:B------:R-:W-:Y:S01]  /*1790*/  FADD.FTZ R16, -R185, R141 ;  /* 0x0000008db9107221 */ /* 0x000fe20000010100 */
[----:B------:R-:W-:Y:S02]  /*17a0*/  HADD2.F32 R140, -RZ, R198.H1_H1 ;  /* 0x300000c6ff8c7230 */ /* 0x000fe40000004100 */
[C---:B-----5:R-:W-:Y:S01]  /*17b0*/  FMUL.FTZ R13, R183.reuse, R14 ;  /* 0x0000000eb70d7220 */ /* 0x060fe20000410000 */
[----:B------:R-:W-:Y:S01]  /*17c0*/  FMUL.FTZ R16, R183, R16 ;  /* 0x00000010b7107220 */ /* 0x000fe20000410000 */
        /* <DEDUP_REMOVED lines=26> */
.L_x_16654:
[----:B------:R-:W-:Y:S05]  /*1970*/  BSYNC.RECONVERGENT B1 ;  /* 0x0000000000017941 */ /* 0x000fea0003800200 */
.L_x_16653:
[----:B------:R-:W-:Y:S01]  /*1980*/  ISETP.GE.U32.AND P2, PT, R3, 0xa0, PT ;  /* 0x000000a00300780c */ /* 0x000fe20003f46070 */
[----:B------:R-:W-:-:S12]  /*1990*/  BSSY.RECONVERGENT B1, `(.L_x_16655) ;  /* 0x0000031000017945 */ /* 0x000fd80003800200 */
        /* <DEDUP_REMOVED lines=11> */
[----:B------:R-:W-:Y:S02]  /*1a50*/  HADD2.F32 R153, -RZ, R200.H0_H0 ;  /* 0x200000c8ff997230 */ /* 0x000fe40000004100 */
[----:B--2---:R-:W-:-:S05]  /*1a60*/  IMAD.WIDE.U32 R20, R190, 0x4, R20 ;  /* 0x00000004be147825 */ /* 0x004fca00078e0014 */
[----:B------:R-:W5:Y:S01]  /*1a70*/  LDG.E R17, desc[UR6][R20.64] ;  /* 0x0000000614117981 */ /* 0x000f62000c1e1900 */
[----:B0-----:R-:W-:-:S05]  /*1a80*/  @P3 IMAD.WIDE.U32 R18, R190, 0x10, R18 ;  /* 0x00000010be123825 */ /* 0x001fca00078e0012 */
[----:B------:R3:W5:Y:S01]  /*1a90*/  @P3 LDG.E.128 R120, desc[UR6][R18.64] ;  /* 0x0000000612783981 */ /* 0x000762000c1e1d00 */
        /* <DEDUP_REMOVED lines=32> */
.L_x_16656:
[----:B------:R-:W-:Y:S05]  /*1ca0*/  BSYNC.RECONVERGENT B1 ;  /* 0x0000000000017941 */ /* 0x000fea0003800200 */
.L_x_16655:
        /* <DEDUP_REMOVED lines=15> */
[----:B0-----:R-:W-:-:S04]  /*1da0*/  @P4 IMAD.WIDE.U32 R24, R190, 0x10, R24 ;  /* 0x00000010be184825 */ /* 0x001fc800078e0018 */
[--C-:B------:R-:W-:Y:S01]  /*1db0*/  HADD2.F32 R151, -RZ, R202.reuse.H0_H0 ;  /* 0x200000caff977230 */ /* 0x100fe20000004100 */
        /* <DEDUP_REMOVED lines=33> */
.L_x_16658:
[----:B------:R-:W-:Y:S05]  /*1fd0*/  BSYNC.RECONVERGENT B1 ;  /* 0x0000000000017941 */ /* 0x000fea0003800200 */
.L_x_16657:
        /* <DEDUP_REMOVED lines=15> */
[----:B------:R1:W5:Y:S01]  /*20d0*/  LDG.E R27, desc[UR6][R140.64] ;  /* 0x000000068c1b7981 */ /* 0x000362000c1e1900 */
[----:B0-----:R-:W-:-:S05]  /*20e0*/  @P5 IMAD.WIDE.U32 R142, R190, 0x10, R142 ;  /* 0x00000010be8e5825 */ /* 0x001fca00078e008e */
[----:B------:R3:W5:Y:S01]  /*20f0*/  @P5 LDG.E.128 R128, desc[UR6][R142.64] ;  /* 0x000000068e805981 */ /* 0x000762000c1e1d00 */
[--C-:B-1----:R-:W-:Y:S02]  /*2100*/  HADD2.F32 R141, -RZ, R205.reuse.H0_H0 ;  /* 0x200000cdff8d7230 */ /* 0x102fe40000004100 */
[----:B------:R-:W-:Y:S01]  /*2110*/  HADD2.F32 R140, -RZ, R205.H1_H1 ;  /* 0x300000cdff8c7230 */ /* 0x000fe20000004100 */
[----:B------:R-:W-:Y:S01]  /*2120*/  IADD3 R190, PT, PT, R190, 0x20, RZ ;  /* 0x00000020bebe7810 */ /* 0x000fe20007ffe0ff */
[C---:B---3--:R-:W-:Y:S01]  /*2130*/  FADD.FTZ R142, -R185.reuse, R28 ;  /* 0x0000001cb98e7221 */ /* 0x048fe20000010100 */
[C---:B------:R-:W-:Y:S01]  /*2140*/  FADD.FTZ R154, -R185.reuse, R29 ;  /* 0x0000001db99a7221 */ /* 0x040fe20000010100 */
[----:B------:R-:W-:Y:S02]  /*2150*/  FADD.FTZ R166, -R185, R30 ;  /* 0x0000001eb9a67221 */ /* 0x000fe40000010100 */
[----:B-----5:R-:W-:Y:S01]  /*2160*/  FMUL.FTZ R29, R183, R142 ;  /* 0x0000008eb71d7220 */ /* 0x020fe20000410000 */
[----:B------:R-:W-:-:S02]  /*2170*/  HADD2.F32 R142, -RZ, R204.H1_H1 ;  /* 0x300000ccff8e7230 */ /* 0x000fc40000004100 */
[----:B------:R-:W-:Y:S01]  /*2180*/  FMUL.FTZ R30, R183, R154 ;  /* 0x0000009ab71e7220 */ /* 0x000fe20000410000 */
[----:B----4-:R-:W-:Y:S01]  /*2190*/  FMUL.FTZ R28, R136, R149 ;  /* 0x00000095881c7220 */ /* 0x010fe20000410000 */
[----:B------:R-:W-:Y:S01]  /*21a0*/  FADD.FTZ R208, -R185, R31 ;  /* 0x0000001fb9d07221 */ /* 0x000fe20000010100 */
        /* <DEDUP_REMOVED lines=21> */
.L_x_16660:
[----:B------:R-:W-:Y:S05]  /*2300*/  BSYNC.RECONVERGENT B1 ;  /* 0x0000000000017941 */ /* 0x000fea0003800200 */
.L_x_16659:
[----:B------:R-:W-:Y:S01]  /*2310*/  ISETP.GE.U32.AND P5, PT, R3, 0x100, PT ;  /* 0x000001000300780c */ /* 0x000fe20003fa6070 */
[----:B------:R-:W-:-:S12]  /*2320*/  BSSY.RECONVERGENT B1, `(.L_x_16661) ;  /* 0x0000030000017945 */ /* 0x000fd80003800200 */
[----:B------:R-:W-:Y:S05]  /*2330*/  @!P5 BRA `(.L_x_16662) ;  /* 0x0000000000b8d947 */ /* 0x000fea0003800000 */
[----:B------:R-:W-:Y:S01]  /*2340*/  ISETP.NE.U32.AND P6, PT, RZ, UR10, PT ;  /* 0x0000000aff007c0c */ /* 0x000fe2000bfc5070 */
[----:B------:R-:W0:Y:S03]  /*2350*/  LDC.64 R34, c[0x0][0x3a8] ;  /* 0x0000ea00ff227b82 */ /* 0x000e260000000a00 */
[----:B------:R-:W-:-:S13]  /*2360*/  ISETP.NE.AND.EX P6, PT, RZ, UR11, PT, P6 ;  /* 0x0000000bff007c0c */ /* 0x000fda000bfc5360 */
[----:B------:R-:W1:Y:S02]  /*2370*/  @P6 LDC.64 R32, c[0x0][0x438] ;  /* 0x00010e00ff206b82 */ /* 0x000e640000000a00 */
[----:B-1----:R-:W-:-:S06]  /*2380*/  @P6 IMAD.WIDE.U32 R208, R190, 0x10, R32 ;  /* 0x00000010bed06825 */ /* 0x002fcc00078e0020 */
[----:B------:R-:W1:Y:S01]  /*2390*/  LDC.64 R32, c[0x0][0x428] ;  /* 0x00010a00ff207b82 */ /* 0x000e620000000a00 */
[C---:B0-----:R-:W-:Y:S01]  /*23a0*/  IMAD.WIDE.U32 R34, R190.reuse, 0x10, R34 ;  /* 0x00000010be227825 */ /* 0x041fe200078e0022 */
[----:B------:R0:W5:Y:S04]  /*23b0*/  @P6 LDG.E.128 R132, desc[UR6][R208.64] ;  /* 0x00000006d0846981 */ /* 0x000168000c1e1d00 */
[----:B------:R-:W2:Y:S01]  /*23c0*/  LDG.E.128 R140, desc[UR6][R34.64] ;  /* 0x00000006228c7981 */ /* 0x000ea2000c1e1d00 */
[C---:B-1----:R-:W-:Y:S02]  /*23d0*/  IMAD.WIDE.U32 R136, R190.reuse, 0x10, R32 ;  /* 0x00000010be887825 */ /* 0x042fe400078e0020 */
[----:B------:R-:W1:Y:S04]  /*23e0*/  LDC.64 R32, c[0x0][0x3b0] ;  /* 0x0000ec00ff207b82 */ /* 0x000e680000000a00 */
[----:B------:R-:W3:Y:S01]  /*23f0*/  LDG.E.128 R136, desc[UR6][R136.64] ;  /* 0x0000000688887981 */ /* 0x000ee2000c1e1d00 */
[----:B-1----:R-:W-:-:S05]  /*2400*/  IMAD.WIDE.U32 R190, R190, 0x4, R32 ;  /* 0x00000004bebe7825 */ /* 0x002fca00078e0020 */
[----:B------:R0:W5:Y:S01]  /*2410*/  LDG.E R32, desc[UR6][R190.64] ;  /* 0x00000006be207981 */ /* 0x000162000c1e1900 */
[--C-:B------:R-:W-:Y:S02]  /*2420*/  HADD2.F32 R159, -RZ, R206.reuse.H0_H0 ;  /* 0x200000ceff9f7230 */ /* 0x100fe40000004100 */
[C---:B--2---:R-:W-:Y:S01]  /*2430*/  FADD.FTZ R140, -R185.reuse, R140 ;  /* 0x0000008cb98c7221 */ /* 0x044fe20000010100 */
[C---:B------:R-:W-:Y:S01]  /*2440*/  FADD.FTZ R36, -R185.reuse, R141 ;  /* 0x0000008db9247221 */ /* 0x040fe20000010100 */
[----:B------:R-:W-:Y:S02]  /*2450*/  HADD2.F32 R141, -RZ, R207.H0_H0 ;  /* 0x200000cfff8d7230 */ /* 0x000fe40000004100 */
[----:B------:R-:W-:Y:S01]  /*2460*/  FADD.FTZ R142, -R185, R142 ;  /* 0x0000008eb98e7221 */ /* 0x000fe20000010100 */
[C---:B-----5:R-:W-:Y:S01]  /*2470*/  FMUL.FTZ R33, R183.reuse, R140 ;  /* 0x0000008cb7217220 */ /* 0x060fe20000410000 */
[----:B------:R-:W-:Y:S02]  /*2480*/  HADD2.F32 R140, -RZ, R206.H1_H1 ;  /* 0x300000ceff8c7230 */ /* 0x000fe40000004100 */
[----:B------:R-:W-:Y:S01]  /*2490*/  FMUL.FTZ R36, R183, R36 ;  /* 0x00000024b7247220 */ /* 0x000fe20000410000 */
[----:B------:R-:W-:-:S04]  /*24a0*/  FADD.FTZ R176, -R185, R143 ;  /* 0x0000008fb9b07221 */ /* 0x000fc80000010100 */
        /* <DEDUP_REMOVED lines=22> */
[----:B0-----:R-:W-:-:S07]  /*2610*/  FFMA.FTZ R186, R176, R167, R137 ;  /* 0x000000a7b0ba7223 */ /* 0x001fce0000010089 */
.L_x_16662:
[----:B------:R-:W-:Y:S05]  /*2620*/  BSYNC.RECONVERGENT B1 ;  /* 0x0000000000017941 */ /* 0x000fea0003800200 */
.L_x_16661:
[----:B------:R-:W-:Y:S01]  /*2630*/  ISETP.NE.U32.AND P6, PT, RZ, UR10, PT ;  /* 0x0000000aff007c0c */ /* 0x000fe2000bfc5070 */
[----:B------:R-:W-:-:S03]  /*2640*/  UMOV UR4, 0xffffffff ;  /* 0xffffffff00047882 */ /* 0x000fc60000000000 */
[----:B------:R-:W-:-:S04]  /*2650*/  ISETP.NE.AND.EX P6, PT, RZ, UR11, PT, P6 ;  /* 0x0000000bff007c0c */ /* 0x000fc8000bfc5360 */
[----:B------:R-:W-:Y:S01]  /*2660*/  P2R R209, PR, RZ, 0x40 ;  /* 0x00000040ffd17803 */ /* 0x000fe20000000000 */
[----:B------:R-:W-:Y:S08]  /*2670*/  BRA.DIV UR4, `(.L_x_16663) ;  /* 0x0000005a04e07947 */ /* 0x000ff0000b800000 */
        /* <DEDUP_REMOVED lines=18> */
.L_x_16737:
        /* <DEDUP_REMOVED lines=24> */
[----:B------:R-:W-:Y:S01]  /*2920*/  LOP3.LUT P6, RZ, R4, 0xff, RZ, 0xc0, !PT ;  /* 0x000000ff04ff7812 */ /* 0x000fe200078cc0ff */
[C---:B-----5:R-:W-:Y:S01]  /*2930*/  FMUL.FTZ R138, R183.reuse, R138 ;  /* 0x0000008ab78a7220 */ /* 0x060fe20000410000 */
[C---:B------:R-:W-:Y:S01]  /*2940*/  FMUL.FTZ R140, R183.reuse, R140 ;  /* 0x0000008cb78c7220 */ /* 0x040fe20000410000 */
[----:B------:R-:W-:-:S02]  /*2950*/  FMUL.FTZ R136, R183, R136 ;  /* 0x00000088b7887220 */ /* 0x000fc40000410000 */
[-C--:B------:R-:W-:Y:S01]  /*2960*/  FMUL.FTZ R138, R138, R181.reuse ;  /* 0x000000b58a8a7220 */ /* 0x080fe20000410000 */
[-C--:B------:R-:W-:Y:S01]  /*2970*/  FMUL.FTZ R140, R140, R181.reuse ;  /* 0x000000b58c8c7220 */ /* 0x080fe20000410000 */
[----:B------:R-:W-:Y:S02]  /*2980*/  FMUL.FTZ R136, R136, R181 ;  /* 0x000000b588887220 */ /* 0x000fe40000410000 */
[----:B------:R-:W-:Y:S01]  /*2990*/  FMUL.FTZ R137, R138, UR14 ;  /* 0x0000000e8a897c20 */ /* 0x000fe20008410000 */
[----:B------:R-:W-:Y:S01]  /*29a0*/  FADD.FTZ R138, R164, -R139 ;  /* 0x8000008ba48a7221 */ /* 0x000fe20000010000 */
[----:B------:R-:W-:Y:S01]  /*29b0*/  FMUL.FTZ R139, R140, UR14 ;  /* 0x0000000e8c8b7c20 */ /* 0x000fe20008410000 */
[----:B------:R-:W-:Y:S01]  /*29c0*/  FMUL.FTZ R136, R136, UR14 ;  /* 0x0000000e88887c20 */ /* 0x000fe20008410000 */
[----:B------:R-:W1:Y:S01]  /*29d0*/  LDC.64 R140, c[0x0][0x468] ;  /* 0x00011a00ff8c7b82 */ /* 0x000e620000000a00 */
[----:B------:R-:W-:-:S03]  /*29e0*/  FMUL.FTZ R138, R183, R138 ;  /* 0x0000008ab78a7220 */ /* 0x000fc60000410000 */
[----:B------:R-:W-:Y:S01]  /*29f0*/  SEL R136, R136, RZ, P6 ;  /* 0x000000ff88887207 */ /* 0x000fe20003000000 */
[----:B------:R-:W-:Y:S01]  /*2a00*/  FMUL.FTZ R138, R138, R181 ;  /* 0x000000b58a8a7220 */ /* 0x000fe20000410000 */
[----:B------:R-:W-:-:S03]  /*2a10*/  LOP3.LUT P6, RZ, R4, 0xff00, RZ, 0xc0, !PT ;  /* 0x0000ff0004ff7812 */ /* 0x000fc600078cc0ff */
[----:B------:R-:W-:Y:S01]  /*2a20*/  FMUL.FTZ R138, R138, UR14 ;  /* 0x0000000e8a8a7c20 */ /* 0x000fe20008410000 */
[----:B------:R-:W-:Y:S02]  /*2a30*/  SEL R137, R137, RZ, P6 ;  /* 0x000000ff89897207 */ /* 0x000fe40003000000 */
[----:B------:R-:W-:-:S04]  /*2a40*/  LOP3.LUT P6, RZ, R4, 0xff0000, RZ, 0xc0, !PT ;  /* 0x00ff000004ff7812 */ /* 0x000fc800078cc0ff */
[----:B------:R-:W-:Y:S02]  /*2a50*/  SEL R138, R138, RZ, P6 ;  /* 0x000000ff8a8a7207 */ /* 0x000fe40003000000 */
[----:B------:R-:W-:-:S04]  /*2a60*/  ISETP.GE.U32.AND P6, PT, R4, 0x1000000, PT ;  /* 0x010000000400780c */ /* 0x000fc80003fc6070 */
[----:B------:R-:W-:Y:S01]  /*2a70*/  SEL R139, R139, RZ, P6 ;  /* 0x000000ff8b8b7207 */ /* 0x000fe20003000000 */
[C---:B-1----:R-:W-:Y:S01]  /*2a80*/  IMAD.WIDE.U32 R140, R184.reuse, 0x10, R140 ;  /* 0x00000010b88c7825 */ /* 0x042fe200078e008c */
[----:B------:R-:W-:-:S04]  /*2a90*/  IADD3 R184, PT, PT, R184, 0x20, RZ ;  /* 0x00000020b8b87810 */ /* 0x000fc80007ffe0ff */
[----:B------:R1:W-:Y:S03]  /*2aa0*/  STG.E.128 desc[UR6][R140.64], R136 ;  /* 0x000000888c007986 */ /* 0x0003e6000c101d06 */
.L_x_16668:
[----:B------:R-:W-:Y:S05]  /*2ab0*/  BSYNC.RECONVERGENT B2 ;  /* 0x0000000000027941 */ /* 0x000fea0003800200 */
.L_x_16667:
[----:B------:R-:W-:Y:S01]  /*2ac0*/  ISETP.NE.AND P6, PT, R187, RZ, PT ;  /* 0x000000ffbb00720c */ /* 0x000fe20003fc5270 */
[----:B------:R-:W-:-:S12]  /*2ad0*/  BSSY.RECONVERGENT B2, `(.L_x_16669) ;  /* 0x0000022000027945 */ /* 0x000fd80003800200 */
[----:B------:R-:W-:Y:S05]  /*2ae0*/  @!P6 BRA `(.L_x_16670) ;  /* 0x000000000080e947 */ /* 0x000fea0003800000 */
[-CC-:B-1----:R-:W-:Y:S01]  /*2af0*/  FFMA.FTZ R137, R7, R186.reuse, R185.reuse ;  /* 0x000000ba07897223 */ /* 0x182fe200000100b9 */
[-C--:B------:R-:W-:Y:S01]  /*2b00*/  FFMA.FTZ R139, R180, R186.reuse, R185 ;  /* 0x000000bab48b7223 */ /* 0x080fe200000100b9 */
[----:B------:R-:W-:Y:S02]  /*2b10*/  LOP3.LUT P6, RZ, R6, 0xff, RZ, 0xc0, !PT ;  /* 0x000000ff06ff7812 */ /* 0x000fe400078cc0ff */
[----:B------:R-:W-:Y:S01]  /*2b20*/  FADD.FTZ R136, R8, -R137 ;  /* 0x8000008908887221 */ /* 0x000fe20000010000 */
[----:B------:R-:W-:Y:S01]  /*2b30*/  FFMA.FTZ R137, R148, R186, R185 ;  /* 0x000000ba94897223 */ /* 0x000fe200000100b9 */
[----:B------:R-:W-:Y:S02]  /*2b40*/  FADD.FTZ R140, R178, -R139 ;  /* 0x8000008bb28c7221 */ /* 0x000fe40000010000 */
[C---:B-----5:R-:W-:Y:S01]  /*2b50*/  FMUL.FTZ R136, R183.reuse, R136 ;  /* 0x00000088b7887220 */ /* 0x060fe20000410000 */
[----:B------:R-:W-:Y:S01]  /*2b60*/  FADD.FTZ R138, R146, -R137 ;  /* 0x80000089928a7221 */ /* 0x000fe20000010000 */
[----:B------:R-:W-:-:S02]  /*2b70*/  FMUL.FTZ R140, R183, R140 ;  /* 0x0000008cb78c7220 */ /* 0x000fc40000410000 */
[-C--:B------:R-:W-:Y:S01]  /*2b80*/  FMUL.FTZ R136, R136, R181.reuse ;  /* 0x000000b588887220 */ /* 0x080fe20000410000 */
[----:B------:R-:W-:Y:S01]  /*2b90*/  FMUL.FTZ R138, R183, R138 ;  /* 0x0000008ab78a7220 */ /* 0x000fe20000410000 */
[-C--:B------:R-:W-:Y:S02]  /*2ba0*/  FMUL.FTZ R140, R140, R181.reuse ;  /* 0x000000b58c8c7220 */ /* 0x080fe40000410000 */
[----:B------:R-:W-:Y:S01]  /*2bb0*/  FMUL.FTZ R136, R136, UR14 ;  /* 0x0000000e88887c20 */ /* 0x000fe20008410000 */
[----:B------:R-:W-:Y:S01]  /*2bc0*/  FMUL.FTZ R138, R138, R181 ;  /* 0x000000b58a8a7220 */ /* 0x000fe20000410000 */
[----:B------:R-:W-:Y:S02]  /*2bd0*/  FMUL.FTZ R139, R140, UR14 ;  /* 0x0000000e8c8b7c20 */ /* 0x000fe40008410000 */
[----:B------:R-:W1:Y:S01]  /*2be0*/  LDC.64 R140, c[0x0][0x468] ;  /* 0x00011a00ff8c7b82 */ /* 0x000e620000000a00 */
[----:B------:R-:W-:Y:S01]  /*2bf0*/  FMUL.FTZ R137, R138, UR14 ;  /* 0x0000000e8a897c20 */ /* 0x000fe20008410000 */
[----:B------:R-:W-:Y:S01]  /*2c00*/  FFMA.FTZ R138, R163, R186, R185 ;  /* 0x000000baa38a7223 */ /* 0x000fe200000100b9 */
[----:B------:R-:W-:-:S02]  /*2c10*/  SEL R136, R136, RZ, P6 ;  /* 0x000000ff88887207 */ /* 0x000fc40003000000 */
[----:B------:R-:W-:Y:S01]  /*2c20*/  LOP3.LUT P6, RZ, R6, 0xff00, RZ, 0xc0, !PT ;  /* 0x0000ff0006ff7812 */ /* 0x000fe200078cc0ff */
[----:B------:R-:W-:-:S03]  /*2c30*/  FADD.FTZ R138, R161, -R138 ;  /* 0x8000008aa18a7221 */ /* 0x000fc60000010000 */
[----:B------:R-:W-:Y:S01]  /*2c40*/  SEL R137, R137, RZ, P6 ;  /* 0x000000ff89897207 */ /* 0x000fe20003000000 */
[----:B------:R-:W-:Y:S01]  /*2c50*/  FMUL.FTZ R138, R183, R138 ;  /* 0x0000008ab78a7220 */ /* 0x000fe20000410000 */
[----:B------:R-:W-:-:S03]  /*2c60*/  LOP3.LUT P6, RZ, R6, 0xff0000, RZ, 0xc0, !PT ;  /* 0x00ff000006ff7812 */ /* 0x000fc600078cc0ff */
[----:B------:R-:W-:-:S04]  /*2c70*/  FMUL.FTZ R138, R138, R181 ;  /* 0x000000b58a8a7220 */ /* 0x000fc80000410000 */
[----:B------:R-:W-:-:S05]  /*2c80*/  FMUL.FTZ R138, R138, UR14 ;  /* 0x0000000e8a8a7c20 */ /* 0x000fca0008410000 */
[----:B------:R-:W-:Y:S01]  /*2c90*/  SEL R138, R138, RZ, P6 ;  /* 0x000000ff8a8a7207 */ /* 0x000fe20003000000 */
[----:B-1----:R-:W-:Y:S01]  /*2ca0*/  IMAD.WIDE.U32 R140, R184, 0x10, R140 ;  /* 0x00000010b88c7825 */ /* 0x002fe200078e008c */
[----:B------:R-:W-:Y:S02]  /*2cb0*/  ISETP.GE.U32.AND P6, PT, R6, 0x1000000, PT ;  /* 0x010000000600780c */ /* 0x000fe40003fc6070 */
[----:B------:R-:W-:Y:S02]  /*2cc0*/  IADD3 R184, PT, PT, R184, 0x20, RZ ;  /* 0x00000020b8b87810 */ /* 0x000fe40007ffe0ff */
[----:B------:R-:W-:-:S05]  /*2cd0*/  SEL R139, R139, RZ, P6 ;  /* 0x000000ff8b8b7207 */ /* 0x000fca0003000000 */
[----:B------:R2:W-:Y:S04]  /*2ce0*/  STG.E.128 desc[UR6][R140.64], R136 ;  /* 0x000000888c007986 */ /* 0x0005e8000c101d06 */
.L_x_16670:
[----:B------:R-:W-:Y:S05]  /*2cf0*/  BSYNC.RECONVERGENT B2 ;  /* 0x0000000000027941 */ /* 0x000fea0003800200 */
.L_x_16669:
[----:B------:R-:W-:Y:S04]  /*2d00*/  BSSY.RECONVERGENT B2, `(.L_x_16671) ;  /* 0x0000022000027945 */ /* 0x000fe80003800200 */
[----:B------:R-:W-:Y:S05]  /*2d10*/  @!P0 BRA `(.L_x_16672) ;  /* 0x0000000000808947 */ /* 0x000fea0003800000 */
[-CC-:B-12---:R-:W-:Y:S01]  /*2d20*/  FFMA.FTZ R137, R11, R186.reuse, R185.reuse ;  /* 0x000000ba0b897223 */ /* 0x186fe200000100b9 */
[-CC-:B------:R-:W-:Y:S01]  /*2d30*/  FFMA.FTZ R138, R144, R186.reuse, R185.reuse ;  /* 0x000000ba908a7223 */ /* 0x180fe200000100b9 */
[----:B------:R-:W1:Y:S01]  /*2d40*/  LDC.64 R140, c[0x0][0x468] ;  /* 0x00011a00ff8c7b82 */ /* 0x000e620000000a00 */
[-C--:B------:R-:W-:Y:S01]  /*2d50*/  FFMA.FTZ R188, R174, R186.reuse, R185 ;  /* 0x000000baaebc7223 */ /* 0x080fe200000100b9 */
[----:B------:R-:W-:Y:S01]  /*2d60*/  FADD.FTZ R136, R10, -R137 ;  /* 0x800000890a887221 */ /* 0x000fe20000010000 */
[----:B------:R-:W-:Y:S01]  /*2d70*/  FADD.FTZ R138, R145, -R138 ;  /* 0x8000008a918a7221 */ /* 0x000fe20000010000 */
[----:B------:R-:W-:Y:S01]  /*2d80*/  FFMA.FTZ R137, R157, R186, R185 ;  /* 0x000000ba9d897223 */ /* 0x000fe200000100b9 */
[----:B------:R-:W-:Y:S01]  /*2d90*/  LOP3.LUT P0, RZ, R9, 0xff, RZ, 0xc0, !PT ;  /* 0x000000ff09ff7812 */ /* 0x000fe2000780c0ff */
[C---:B-----5:R-:W-:Y:S01]  /*2da0*/  FMUL.FTZ R136, R183.reuse, R136 ;  /* 0x00000088b7887220 */ /* 0x060fe20000410000 */
[----:B------:R-:W-:Y:S01]  /*2db0*/  FMUL.FTZ R138, R183, R138 ;  /* 0x0000008ab78a7220 */ /* 0x000fe20000410000 */
[----:B0-----:R-:W-:Y:S01]  /*2dc0*/  FADD.FTZ R142, R162, -R137 ;  /* 0x80000089a28e7221 */ /* 0x001fe20000010000 */
[----:B------:R-:W-:Y:S01]  /*2dd0*/  FADD.FTZ R188, R177, -R188 ;  /* 0x800000bcb1bc7221 */ /* 0x000fe20000010000 */
[-C--:B------:R-:W-:Y:S01]  /*2de0*/  FMUL.FTZ R136, R136, R181.reuse ;  /* 0x000000b588887220 */ /* 0x080fe20000410000 */
[-C--:B------:R-:W-:Y:S01]  /*2df0*/  FMUL.FTZ R138, R138, R181.reuse ;  /* 0x000000b58a8a7220 */ /* 0x080fe20000410000 */
[C---:B------:R-:W-:Y:S01]  /*2e00*/  FMUL.FTZ R142, R183.reuse, R142 ;  /* 0x0000008eb78e7220 */ /* 0x040fe20000410000 */
[----:B------:R-:W-:Y:S01]  /*2e10*/  FMUL.FTZ R188, R183, R188 ;  /* 0x000000bcb7bc7220 */ /* 0x000fe20000410000 */
[----:B------:R-:W-:Y:S01]  /*2e20*/  FMUL.FTZ R136, R136, UR14 ;  /* 0x0000000e88887c20 */ /* 0x000fe20008410000 */
[----:B------:R-:W-:Y:S01]  /*2e30*/  FMUL.FTZ R137, R138, UR14 ;  /* 0x0000000e8a897c20 */ /* 0x000fe20008410000 */
[-C--:B------:R-:W-:Y:S01]  /*2e40*/  FMUL.FTZ R142, R142, R181.reuse ;  /* 0x000000b58e8e7220 */ /* 0x080fe20000410000 */
[----:B------:R-:W-:-:S02]  /*2e50*/  FMUL.FTZ R188, R188, R181 ;  /* 0x000000b5bcbc7220 */ /* 0x000fc40000410000 */
[----:B------:R-:W-:Y:S01]  /*2e60*/  SEL R136, R136, RZ, P0 ;  /* 0x000000ff88887207 */ /* 0x000fe20000000000 */
[----:B------:R-:W-:Y:S01]  /*2e70*/  FMUL.FTZ R138, R142, UR14 ;  /* 0x0000000e8e8a7c20 */ /* 0x000fe20008410000 */
[----:B------:R-:W-:Y:S01]  /*2e80*/  LOP3.LUT P0, RZ, R9, 0xff00, RZ, 0xc0, !PT ;  /* 0x0000ff0009ff7812 */ /* 0x000fe2000780c0ff */
[----:B------:R-:W-:Y:S01]  /*2e90*/  FMUL.FTZ R139, R188, UR14 ;  /* 0x0000000ebc8b7c20 */ /* 0x000fe20008410000 */
[C---:B-1----:R-:W-:Y:S02]  /*2ea0*/  IMAD.WIDE.U32 R140, R184.reuse, 0x10, R140 ;  /* 0x00000010b88c7825 */ /* 0x042fe400078e008c */
[----:B------:R-:W-:Y:S02]  /*2eb0*/  SEL R137, R137, RZ, P0 ;  /* 0x000000ff89897207 */ /* 0x000fe40000000000 */
[----:B------:R-:W-:Y:S02]  /*2ec0*/  LOP3.LUT P0, RZ, R9, 0xff0000, RZ, 0xc0, !PT ;  /* 0x00ff000009ff7812 */ /* 0x000fe4000780c0ff */
[----:B------:R-:W-:-:S02]  /*2ed0*/  IADD3 R184, PT, PT, R184, 0x20, RZ ;  /* 0x00000020b8b87810 */ /* 0x000fc40007ffe0ff */
[----:B------:R-:W-:Y:S02]  /*2ee0*/  SEL R138, R138, RZ, P0 ;  /* 0x000000ff8a8a7207 */ /* 0x000fe40000000000 */
[----:B------:R-:W-:-:S04]  /*2ef0*/  ISETP.GE.U32.AND P0, PT, R9, 0x1000000, PT ;  /* 0x010000000900780c */ /* 0x000fc80003f06070 */
[----:B------:R-:W-:-:S05]  /*2f00*/  SEL R139, R139, RZ, P0 ;  /* 0x000000ff8b8b7207 */ /* 0x000fca0000000000 */
[----:B------:R3:W-:Y:S04]  /*2f10*/  STG.E.128 desc[UR6][R140.64], R136 ;  /* 0x000000888c007986 */ /* 0x0007e8000c101d06 */
.L_x_16672:
[----:B------:R-:W-:Y:S05]  /*2f20*/  BSYNC.RECONVERGENT B2 ;  /* 0x0000000000027941 */ /* 0x000fea0003800200 */
.L_x_16671:
[----:B------:R-:W-:Y:S04]  /*2f30*/  BSSY.RECONVERGENT B2, `(.L_x_16673) ;  /* 0x0000022000027945 */ /* 0x000fe80003800200 */
[----:B------:R-:W-:Y:S05]  /*2f40*/  @!P1 BRA `(.L_x_16674) ;  /* 0x0000000000809947 */ /* 0x000fea0003800000 */
[-CC-:B-123--:R-:W-:Y:S01]  /*2f50*/  FFMA.FTZ R137, R13, R186.reuse, R185.reuse ;  /* 0x000000ba0d897223 */ /* 0x18efe200000100b9 */
[-CC-:B------:R-:W-:Y:S01]  /*2f60*/  FFMA.FTZ R138, R16, R186.reuse, R185.reuse ;  /* 0x000000ba108a7223 */ /* 0x180fe200000100b9 */
[----:B------:R-:W1:Y:S01]  /*2f70*/  LDC.64 R140, c[0x0][0x468] ;  /* 0x00011a00ff8c7b82 */ /* 0x000e620000000a00 */
[-C--:B------:R-:W-:Y:S01]  /*2f80*/  FFMA.FTZ R188, R172, R186.reuse, R185 ;  /* 0x000000baacbc7223 */ /* 0x080fe200000100b9 */
[----:B------:R-:W-:Y:S01]  /*2f90*/  FADD.FTZ R136, R14, -R137 ;  /* 0x800000890e887221 */ /* 0x000fe20000010000 */
[----:B------:R-:W-:Y:S01]  /*2fa0*/  FADD.FTZ R138, R15, -R138 ;  /* 0x8000008a0f8a7221 */ /* 0x000fe20000010000 */
[----:B------:R-:W-:Y:S01]  /*2fb0*/  FFMA.FTZ R137, R155, R186, R185 ;  /* 0x000000ba9b897223 */ /* 0x000fe200000100b9 */
[----:B------:R-:W-:Y:S01]  /*2fc0*/  FADD.FTZ R188, R175, -R188 ;  /* 0x800000bcafbc7221 */ /* 0x000fe20000010000 */
[C---:B-----5:R-:W-:Y:S01]  /*2fd0*/  FMUL.FTZ R136, R183.reuse, R136 ;  /* 0x00000088b7887220 */ /* 0x060fe20000410000 */
[C---:B------:R-:W-:Y:S01]  /*2fe0*/  FMUL.FTZ R138, R183.reuse, R138 ;  /* 0x0000008ab78a7220 */ /* 0x040fe20000410000 */
[----:B0-----:R-:W-:Y:S01]  /*2ff0*/  FADD.FTZ R142, R160, -R137 ;  /* 0x80000089a08e7221 */ /* 0x001fe20000010000 */
[C---:B------:R-:W-:Y:S01]  /*3000*/  FMUL.FTZ R188, R183.reuse, R188 ;  /* 0x000000bcb7bc7220 */ /* 0x040fe20000410000 */
[-C--:B------:R-:W-:Y:S01]  /*3010*/  FMUL.FTZ R136, R136, R181.reuse ;  /* 0x000000b588887220 */ /* 0x080fe20000410000 */
[-C--:B------:R-:W-:Y:S01]  /*3020*/  FMUL.FTZ R138, R138, R181.reuse ;  /* 0x000000b58a8a7220 */ /* 0x080fe20000410000 */
[----:B------:R-:W-:Y:S01]  /*3030*/  FMUL.FTZ R142, R183, R142 ;  /* 0x0000008eb78e7220 */ /* 0x000fe20000410000 */
[----:B------:R-:W-:Y:S01]  /*3040*/  LOP3.LUT P1, RZ, R12, 0xff, RZ, 0xc0, !PT ;  /* 0x000000ff0cff7812 */ /* 0x000fe2000782c0ff */
[----:B------:R-:W-:Y:S01]  /*3050*/  FMUL.FTZ R136, R136, UR14 ;  /* 0x0000000e88887c20 */ /* 0x000fe20008410000 */
[----:B------:R-:W-:Y:S01]  /*3060*/  FMUL.FTZ R137, R138, UR14 ;  /* 0x0000000e8a897c20 */ /* 0x000fe20008410000 */
[----:B------:R-:W-:Y:S01]  /*3070*/  LOP3.LUT P0, RZ, R12, 0xff00, RZ, 0xc0, !PT ;  /* 0x0000ff000cff7812 */ /* 0x000fe2000780c0ff */
[-C--:B------:R-:W-:Y:S01]  /*3080*/  FMUL.FTZ R142, R142, R181.reuse ;  /* 0x000000b58e8e7220 */ /* 0x080fe20000410000 */
[----:B------:R-:W-:Y:S01]  /*3090*/  FMUL.FTZ R188, R188, R181 ;  /* 0x000000b5bcbc7220 */ /* 0x000fe20000410000 */
[----:B------:R-:W-:-:S02]  /*30a0*/  SEL R136, R136, RZ, P1 ;  /* 0x000000ff88887207 */ /* 0x000fc40000800000 */
[----:B------:R-:W-:Y:S01]  /*30b0*/  FMUL.FTZ R138, R142, UR14 ;  /* 0x0000000e8e8a7c20 */ /* 0x000fe20008410000 */
[----:B------:R-:W-:Y:S01]  /*30c0*/  FMUL.FTZ R139, R188, UR14 ;  /* 0x0000000ebc8b7c20 */ /* 0x000fe20008410000 */
[----:B------:R-:W-:Y:S01]  /*30d0*/  SEL R137, R137, RZ, P0 ;  /* 0x000000ff89897207 */ /* 0x000fe20000000000 */
[----:B-1----:R-:W-:Y:S01]  /*30e0*/  IMAD.WIDE.U32 R140, R184, 0x10, R140 ;  /* 0x00000010b88c7825 */ /* 0x002fe200078e008c */
[C---:B------:R-:W-:Y:S02]  /*30f0*/  LOP3.LUT P1, RZ, R12.reuse, 0xff0000, RZ, 0xc0, !PT ;  /* 0x00ff00000cff7812 */ /* 0x040fe4000782c0ff */
[----:B------:R-:W-:Y:S02]  /*3100*/  ISETP.GE.U32.AND P0, PT, R12, 0x1000000, PT ;  /* 0x010000000c00780c */ /* 0x000fe40003f06070 */
[----:B------:R-:W-:Y:S02]  /*3110*/  SEL R138, R138, RZ, P1 ;  /* 0x000000ff8a8a7207 */ /* 0x000fe40000800000 */
[----:B------:R-:W-:-:S02]  /*3120*/  SEL R139, R139, RZ, P0 ;  /* 0x000000ff8b8b7207 */ /* 0x000fc40000000000 */
[----:B------:R-:W-:-:S03]  /*3130*/  IADD3 R184, PT, PT, R184, 0x20, RZ ;  /* 0x00000020b8b87810 */ /* 0x000fc60007ffe0ff */
[----:B------:R4:W-:Y:S04]  /*3140*/  STG.E.128 desc[UR6][R140.64], R136 ;  /* 0x000000888c007986 */ /* 0x0009e8000c101d06 */
.L_x_16674:
[----:B------:R-:W-:Y:S05]  /*3150*/  BSYNC.RECONVERGENT B2 ;  /* 0x0000000000027941 */ /* 0x000fea0003800200 */
.L_x_16673:
[----:B------:R-:W-:Y:S04]  /*3160*/  BSSY.RECONVERGENT B2, `(.L_x_16675) ;  /* 0x0000022000027945 */ /* 0x000fe80003800200 */
[----:B------:R-:W-:Y:S05]  /*3170*/  @!P2 BRA `(.L_x_16676) ;  /* 0x000000000080a947 */ /* 0x000fea0003800000 */
[-CC-:B-1234-:R-:W-:Y:S01]  /*3180*/  FFMA.FTZ R137, R19, R186.reuse, R185.reuse ;  /* 0x000000ba13897223 */ /* 0x19efe200000100b9 */
[----:B------:R-:W1:Y:S01]  /*3190*/  LDC.64 R140, c[0x0][0x468] ;  /* 0x00011a00ff8c7b82 */ /* 0x000e620000000a00 */
[-CC-:B------:R-:W-:Y:S01]  /*31a0*/  FFMA.FTZ R138, R20, R186.reuse, R185.reuse ;  /* 0x000000ba148a7223 */ /* 0x180fe200000100b9 */
[-C--:B------:R-:W-:Y:S01]  /*31b0*/  FFMA.FTZ R139, R153, R186.reuse, R185 ;  /* 0x000000ba998b7223 */ /* 0x080fe200000100b9 */
[----:B------:R-:W-:Y:S01]  /*31c0*/  FADD.FTZ R136, R18, -R137 ;  /* 0x8000008912887221 */ /* 0x000fe20000010000 */
[----:B------:R-:W-:Y:S01]  /*31d0*/  FFMA.FTZ R188, R170, R186, R185 ;  /* 0x000000baaabc7223 */ /* 0x000fe200000100b9 */
[----:B------:R-:W-:Y:S01]  /*31e0*/  FADD.FTZ R138, R21, -R138 ;  /* 0x8000008a158a7221 */ /* 0x000fe20000010000 */
[----:B0-----:R-:W-:Y:S01]  /*31f0*/  FADD.FTZ R142, R158, -R139 ;  /* 0x8000008b9e8e7221 */ /* 0x001fe20000010000 */
[----:B-----5:R-:W-:Y:S01]  /*3200*/  FMUL.FTZ R136, R183, R136 ;  /* 0x00000088b7887220 */ /* 0x020fe20000410000 */
[----:B------:R-:W-:Y:S01]  /*3210*/  FADD.FTZ R188, R173, -R188 ;  /* 0x800000bcadbc7221 */ /* 0x000fe20000010000 */
[C---:B------:R-:W-:Y:S01]  /*3220*/  FMUL.FTZ R138, R183.reuse, R138 ;  /* 0x0000008ab78a7220 */ /* 0x040fe20000410000 */
[C---:B------:R-:W-:Y:S01]  /*3230*/  FMUL.FTZ R142, R183.reuse, R142 ;  /* 0x0000008eb78e7220 */ /* 0x040fe20000410000 */
[-C--:B------:R-:W-:Y:S01]  /*3240*/  FMUL.FTZ R136, R136, R181.reuse ;  /* 0x000000b588887220 */ /* 0x080fe20000410000 */
[----:B------:R-:W-:Y:S01]  /*3250*/  FMUL.FTZ R188, R183, R188 ;  /* 0x000000bcb7bc7220 */ /* 0x000fe20000410000 */
[-C--:B------:R-:W-:Y:S01]  /*3260*/  FMUL.FTZ R138, R138, R181.reuse ;  /* 0x000000b58a8a7220 */ /* 0x080fe20000410000 */
[C---:B------:R-:W-:Y:S01]  /*3270*/  LOP3.LUT P2, RZ, R17.reuse, 0xff, RZ, 0xc0, !PT ;  /* 0x000000ff11ff7812 */ /* 0x040fe2000784c0ff */
[----:B------:R-:W-:Y:S01]  /*3280*/  FMUL.FTZ R136, R136, UR14 ;  /* 0x0000000e88887c20 */ /* 0x000fe20008410000 */
[-C--:B------:R-:W-:Y:S01]  /*3290*/  FMUL.FTZ R142, R142, R181.reuse ;  /* 0x000000b58e8e7220 */ /* 0x080fe20000410000 */
[----:B------:R-:W-:Y:S01]  /*32a0*/  FMUL.FTZ R188, R188, R181 ;  /* 0x000000b5bcbc7220 */ /* 0x000fe20000410000 */
[----:B------:R-:W-:Y:S01]  /*32b0*/  FMUL.FTZ R137, R138, UR14 ;  /* 0x0000000e8a897c20 */ /* 0x000fe20008410000 */
[----:B------:R-:W-:Y:S01]  /*32c0*/  LOP3.LUT P1, RZ, R17, 0xff00, RZ, 0xc0, !PT ;  /* 0x0000ff0011ff7812 */ /* 0x000fe2000782c0ff */
[----:B------:R-:W-:Y:S01]  /*32d0*/  FMUL.FTZ R138, R142, UR14 ;  /* 0x0000000e8e8a7c20 */ /* 0x000fe20008410000 */
[----:B------:R-:W-:Y:S01]  /*32e0*/  FMUL.FTZ R139, R188, UR14 ;  /* 0x0000000ebc8b7c20 */ /* 0x000fe20008410000 */
[----:B------:R-:W-:-:S02]  /*32f0*/  SEL R136, R136, RZ, P2 ;  /* 0x000000ff88887207 */ /* 0x000fc40001000000 */
[C---:B------:R-:W-:Y:S01]  /*3300*/  LOP3.LUT P0, RZ, R17.reuse, 0xff0000, RZ, 0xc0, !PT ;  /* 0x00ff000011ff7812 */ /* 0x040fe2000780c0ff */
[----:B-1----:R-:W-:Y:S01]  /*3310*/  IMAD.WIDE.U32 R140, R184, 0x10, R140 ;  /* 0x00000010b88c7825 */ /* 0x002fe200078e008c */
[----:B------:R-:W-:Y:S02]  /*3320*/  ISETP.GE.U32.AND P2, PT, R17, 0x1000000, PT ;  /* 0x010000001100780c */ /* 0x000fe40003f46070 */
[----:B------:R-:W-:Y:S02]  /*3330*/  SEL R137, R137, RZ, P1 ;  /* 0x000000ff89897207 */ /* 0x000fe40000800000 */
[----:B------:R-:W-:Y:S02]  /*3340*/  SEL R138, R138, RZ, P0 ;  /* 0x000000ff8a8a7207 */ /* 0x000fe40000000000 */
[----:B------:R-:W-:Y:S02]  /*3350*/  SEL R139, R139, RZ, P2 ;  /* 0x000000ff8b8b7207 */ /* 0x000fe40001000000 */
[----:B------:R-:W-:-:S03]  /*3360*/  IADD3 R184, PT, PT, R184, 0x20, RZ ;  /* 0x00000020b8b87810 */ /* 0x000fc60007ffe0ff */
[----:B------:R0:W-:Y:S04]  /*3370*/  STG.E.128 desc[UR6][R140.64], R136 ;  /* 0x000000888c007986 */ /* 0x0001e8000c101d06 */
.L_x_16676:
[----:B------:R-:W-:Y:S05]  /*3380*/  BSYNC.RECONVERGENT B2 ;  /* 0x0000000000027941 */ /* 0x000fea0003800200 */
.L_x_16675:
        /* <DEDUP_REMOVED lines=27> */
[----:B------:R-:W-:Y:S02]  /*3540*/  ISETP.GE.U32.AND P3, PT, R22, 0x1000000, PT ;  /* 0x010000001600780c */ /* 0x000fe40003f66070 */
[----:B------:R-:W-:Y:S02]  /*3550*/  SEL R136, R136, RZ, P0 ;  /* 0x000000ff88887207 */ /* 0x000fe40000000000 */
[----:B------:R-:W-:Y:S02]  /*3560*/  SEL R137, R137, RZ, P1 ;  /* 0x000000ff89897207 */ /* 0x000fe40000800000 */
[----:B------:R-:W-:-:S02]  /*3570*/  SEL R138, R138, RZ, P2 ;  /* 0x000000ff8a8a7207 */ /* 0x000fc40001000000 */
[----:B------:R-:W-:Y:S02]  /*3580*/  SEL R139, R139, RZ, P3 ;  /* 0x000000ff8b8b7207 */ /* 0x000fe40001800000 */
[----:B------:R-:W-:-:S03]  /*3590*/  IADD3 R184, PT, PT, R184, 0x20, RZ ;  /* 0x00000020b8b87810 */ /* 0x000fc60007ffe0ff */
[----:B------:R0:W-:Y:S04]  /*35a0*/  STG.E.128 desc[UR6][R140.64], R136 ;  /* 0x000000888c007986 */ /* 0x0001e8000c101d06 */
.L_x_16678:
[----:B------:R-:W-:Y:S05]  /*35b0*/  BSYNC.RECONVERGENT B2 ;  /* 0x0000000000027941 */ /* 0x000fea0003800200 */
.L_x_16677:
        /* <DEDUP_REMOVED lines=34> */
.L_x_16680:
[----:B------:R-:W-:Y:S05]  /*37e0*/  BSYNC.RECONVERGENT B2 ;  /* 0x0000000000027941 */ /* 0x000fea0003800200 */
.L_x_16679:
        /* <DEDUP_REMOVED lines=19> */
[----:B------:R-:W-:-:S02]  /*3920*/  LOP3.LUT P0, RZ, R32, 0xff, RZ, 0xc0, !PT ;  /* 0x000000ff20ff7812 */ /* 0x000fc4000780c0ff */
[C---:B------:R-:W-:Y:S02]  /*3930*/  LOP3.LUT P1, RZ, R32.reuse, 0xff00, RZ, 0xc0, !PT ;  /* 0x0000ff0020ff7812 */ /* 0x040fe4000782c0ff */
[----:B------:R-:W-:Y:S01]  /*3940*/  ISETP.GE.U32.AND P3, PT, R32, 0x1000000, PT ;  /* 0x010000002000780c */ /* 0x000fe20003f66070 */
[----:B0-----:R-:W-:-:S04]  /*3950*/  IMAD.WIDE.U32 R184, R184, 0x10, R136 ;  /* 0x00000010b8b87825 */ /* 0x001fc800078e0088 */
[----:B------:R-:W-:Y:S01]  /*3960*/  FMUL.FTZ R136, R138, UR14 ;  /* 0x0000000e8a887c20 */ /* 0x000fe20008410000 */
[----:B------:R-:W-:Y:S01]  /*3970*/  FMUL.FTZ R137, R140, UR14 ;  /* 0x0000000e8c897c20 */ /* 0x000fe20008410000 */
[----:B------:R-:W-:Y:S01]  /*3980*/  FMUL.FTZ R138, R142, UR14 ;  /* 0x0000000e8e8a7c20 */ /* 0x000fe20008410000 */
[----:B------:R-:W-:Y:S02]  /*3990*/  LOP3.LUT P2, RZ, R32, 0xff0000, RZ, 0xc0, !PT ;  /* 0x00ff000020ff7812 */ /* 0x000fe4000784c0ff */
[----:B------:R-:W-:Y:S02]  /*39a0*/  SEL R139, R139, RZ, P3 ;  /* 0x000000ff8b8b7207 */ /* 0x000fe40001800000 */
[----:B------:R-:W-:Y:S02]  /*39b0*/  SEL R136, R136, RZ, P0 ;  /* 0x000000ff88887207 */ /* 0x000fe40000000000 */
[----:B------:R-:W-:Y:S02]  /*39c0*/  SEL R137, R137, RZ, P1 ;  /* 0x000000ff89897207 */ /* 0x000fe40000800000 */
[----:B------:R-:W-:-:S05]  /*39d0*/  SEL R138, R138, RZ, P2 ;  /* 0x000000ff8a8a7207 */ /* 0x000fca0001000000 */
[----:B------:R0:W-:Y:S01]  /*39e0*/  STG.E.128 desc[UR6][R184.64], R136 ;  /* 0x00000088b8007986 */ /* 0x0001e2000c101d06 */
[----:B------:R-:W-:Y:S05]  /*39f0*/  BRA `(.L_x_16681) ;  /* 0x0000003400e87947 */ /* 0x000fea0003800000 */
.L_x_16666:
[----:B------:R-:W-:Y:S01]  /*3a00*/  ISETP.GT.U32.AND P6, PT, R3, 0x1f, PT ;  /* 0x0000001f0300780c */ /* 0x000fe20003fc4070 */
[----:B------:R-:W-:-:S12]  /*3a10*/  BSSY.RECONVERGENT B2, `(.L_x_16682) ;  /* 0x0000025000027945 */ /* 0x000fd80003800200 */
[----:B------:R-:W-:Y:S05]  /*3a20*/  @!P6 BRA `(.L_x_16683) ;  /* 0x00000000008ce947 */ /* 0x000fea0003800000 */
[-CC-:B------:R-:W-:Y:S01]  /*3a30*/  FFMA.FTZ R137, R39, R186.reuse, R185.reuse ;  /* 0x000000ba27897223 */ /* 0x180fe200000100b9 */
[-CC-:B------:R-:W-:Y:S01]  /*3a40*/  FFMA.FTZ R138, R150, R186.reuse, R185.reuse ;  /* 0x000000ba968a7223 */ /* 0x180fe200000100b9 */
[----:B------:R-:W-:Y:S01]  /*3a50*/  LOP3.LUT P6, RZ, R4, 0xff, RZ, 0xc0, !PT ;  /* 0x000000ff04ff7812 */ /* 0x000fe200078cc0ff */
[-C--:B------:R-:W-:Y:S01]  /*3a60*/  FFMA.FTZ R139, R165, R186.reuse, R185 ;  /* 0x000000baa58b7223 */ /* 0x080fe200000100b9 */
[----:B------:R-:W-:Y:S01]  /*3a70*/  FADD.FTZ R136, R38, -R137 ;  /* 0x8000008926887221 */ /* 0x000fe20000010000 */
[----:B------:R-:W-:Y:S01]  /*3a80*/  FADD.FTZ R138, R147, -R138 ;  /* 0x8000008a938a7221 */ /* 0x000fe20000010000 */
[----:B------:R-:W-:Y:S01]  /*3a90*/  FFMA.FTZ R188, R182, R186, R185 ;  /* 0x000000bab6bc7223 */ /* 0x000fe200000100b9 */
[----:B------:R-:W1:Y:S01]  /*3aa0*/  LDC.64 R190, c[0x0][0x478] ;  /* 0x00011e00ffbe7b82 */ /* 0x000e620000000a00 */
[----:B-----5:R-:W-:Y:S02]  /*3ab0*/  FMUL.FTZ R136, R183, R136 ;  /* 0x00000088b7887220 */ /* 0x020fe40000410000 */
[----:B------:R-:W-:-:S02]  /*3ac0*/  FADD.FTZ R188, R179, -R188 ;  /* 0x800000bcb3bc7221 */ /* 0x000fc40000010000 */
[----:B------:R-:W-:-:S04]  /*3ad0*/  FMUL.FTZ R137, R136, R181 ;  /* 0x000000b588897220 */ /* 0x000fc80000410000 */
[----:B------:R-:W-:-:S05]  /*3ae0*/  FMUL.FTZ R137, R137, UR14 ;  /* 0x0000000e89897c20 */ /* 0x000fca0008410000 */
[----:B------:R-:W-:Y:S01]  /*3af0*/  SEL R140, R137, RZ, P6 ;  /* 0x000000ff898c7207 */ /* 0x000fe20003000000 */
[----:B------:R-:W-:Y:S01]  /*3b00*/  FMUL.FTZ R137, R183, R138 ;  /* 0x0000008ab7897220 */ /* 0x000fe20000410000 */
[----:B------:R-:W-:-:S03]  /*3b10*/  LOP3.LUT P6, RZ, R4, 0xff00, RZ, 0xc0, !PT ;  /* 0x0000ff0004ff7812 */ /* 0x000fc600078cc0ff */
[----:B------:R-:W-:-:S04]  /*3b20*/  FMUL.FTZ R138, R137, R181 ;  /* 0x000000b5898a7220 */ /* 0x000fc80000410000 */
[----:B------:R-:W-:Y:S01]  /*3b30*/  FMUL.FTZ R138, R138, UR14 ;  /* 0x0000000e8a8a7c20 */ /* 0x000fe20008410000 */
[----:B-1----:R-:W-:-:S04]  /*3b40*/  IMAD.WIDE.U32 R190, R184, 0x10, R190 ;  /* 0x00000010b8be7825 */ /* 0x002fc800078e00be */
[----:B------:R-:W-:Y:S01]  /*3b50*/  SEL R141, R138, RZ, P6 ;  /* 0x000000ff8a8d7207 */ /* 0x000fe20003000000 */
[----:B------:R-:W-:Y:S01]  /*3b60*/  FADD.FTZ R138, R164, -R139 ;  /* 0x8000008ba48a7221 */ /* 0x000fe20000010000 */
[----:B------:R-:W-:-:S03]  /*3b70*/  LOP3.LUT P6, RZ, R4, 0xff0000, RZ, 0xc0, !PT ;  /* 0x00ff000004ff7812 */ /* 0x000fc600078cc0ff */
[----:B------:R-:W-:-:S04]  /*3b80*/  FMUL.FTZ R138, R183, R138 ;  /* 0x0000008ab78a7220 */ /* 0x000fc80000410000 */
[----:B------:R-:W-:-:S04]  /*3b90*/  FMUL.FTZ R139, R138, R181 ;  /* 0x000000b58a8b7220 */ /* 0x000fc80000410000 */
[----:B------:R-:W-:-:S05]  /*3ba0*/  FMUL.FTZ R139, R139, UR14 ;  /* 0x0000000e8b8b7c20 */ /* 0x000fca0008410000 */
[----:B0-----:R-:W-:Y:S01]  /*3bb0*/  SEL R142, R139, RZ, P6 ;  /* 0x000000ff8b8e7207 */ /* 0x001fe20003000000 */
[----:B------:R-:W-:Y:S01]  /*3bc0*/  FMUL.FTZ R139, R183, R188 ;  /* 0x000000bcb78b7220 */ /* 0x000fe20000410000 */
[----:B------:R-:W-:Y:S01]  /*3bd0*/  ISETP.GE.U32.AND P6, PT, R4, 0x1000000, PT ;  /* 0x010000000400780c */ /* 0x000fe20003fc6070 */
[----:B------:R-:W0:Y:S02]  /*3be0*/  LDC.64 R188, c[0x0][0x468] ;  /* 0x00011a00ffbc7b82 */ /* 0x000e240000000a00 */
[----:B------:R-:W-:Y:S01]  /*3bf0*/  FMUL.FTZ R143, R139, R181 ;  /* 0x000000b58b8f7220 */ /* 0x000fe20000410000 */
[----:B------:R1:W-:Y:S03]  /*3c00*/  STG.E.128 desc[UR6][R190.64], R136 ;  /* 0x00000088be007986 */ /* 0x0003e6000c101d06 */
[----:B------:R-:W-:-:S05]  /*3c10*/  FMUL.FTZ R143, R143, UR14 ;  /* 0x0000000e8f8f7c20 */ /* 0x000fca0008410000 */
[----:B------:R-:W-:Y:S01]  /*3c20*/  SEL R143, R143, RZ, P6 ;  /* 0x000000ff8f8f7207 */ /* 0x000fe20003000000 */
[C---:B0-----:R-:W-:Y:S01]  /*3c30*/  IMAD.WIDE.U32 R188, R184.reuse, 0x10, R188 ;  /* 0x00000010b8bc7825 */ /* 0x041fe200078e00bc */
[----:B------:R-:W-:-:S04]  /*3c40*/  IADD3 R184, PT, PT, R184, 0x20, RZ ;  /* 0x00000020b8b87810 */ /* 0x000fc80007ffe0ff */
[----:B------:R1:W-:Y:S03]  /*3c50*/  STG.E.128 desc[UR6][R188.64], R140 ;  /* 0x0000008cbc007986 */ /* 0x0003e6000c101d06 */
.L_x_16683:
[----:B------:R-:W-:Y:S05]  /*3c60*/  BSYNC.RECONVERGENT B2 ;  /* 0x0000000000027941 */ /* 0x000fea0003800200 */
.L_x_16682:
[----:B------:R-:W-:Y:S01]  /*3c70*/  ISETP.NE.AND P6, PT, R187, RZ, PT ;  /* 0x000000ffbb00720c */ /* 0x000fe20003fc5270 */
[----:B------:R-:W-:-:S12]  /*3c80*/  BSSY.RECONVERGENT B2, `(.L_x_16684) ;  /* 0x0000025000027945 */ /* 0x000fd80003800200 */
[----:B------:R-:W-:Y:S05]  /*3c90*/  @!P6 BRA `(.L_x_16685) ;  /* 0x00000000008ce947 */ /* 0x000fea0003800000 */
[----:B-1----:R-:W-:Y:S01]  /*3ca0*/  FFMA.FTZ R137, R7, R186, R185 ;  /* 0x000000ba07897223 */ /* 0x002fe200000100b9 */
[----:B------:R-:W-:Y:S01]  /*3cb0*/  LOP3.LUT P6, RZ, R6, 0xff, RZ, 0xc0, !PT ;  /* 0x000000ff06ff7812 */ /* 0x000fe200078cc0ff */
[----:B------:R-:W1:Y:S02]  /*3cc0*/  LDC.64 R190, c[0x0][0x478] ;  /* 0x00011e00ffbe7b82 */ /* 0x000e640000000a00 */
[----:B------:R-:W-:-:S04]  /*3cd0*/  FADD.FTZ R136, R8, -R137 ;  /* 0x8000008908887221 */ /* 0x000fc80000010000 */
[----:B-----5:R-:W-:-:S04]  /*3ce0*/  FMUL.FTZ R136, R183, R136 ;  /* 0x00000088b7887220 */ /* 0x020fc80000410000 */
[----:B------:R-:W-:-:S04]  /*3cf0*/  FMUL.FTZ R137, R136, R181 ;  /* 0x000000b588897220 */ /* 0x000fc80000410000 */
[----:B------:R-:W-:-:S05]  /*3d00*/  FMUL.FTZ R137, R137, UR14 ;  /* 0x0000000e89897c20 */ /* 0x000fca0008410000 */
[----:B------:R-:W-:Y:S01]  /*3d10*/  SEL R140, R137, RZ, P6 ;  /* 0x000000ff898c7207 */ /* 0x000fe20003000000 */
[----:B------:R-:W-:Y:S01]  /*3d20*/  FFMA.FTZ R137, R148, R186, R185 ;  /* 0x000000ba94897223 */ /* 0x000fe200000100b9 */
[----:B------:R-:W-:-:S03]  /*3d30*/  LOP3.LUT P6, RZ, R6, 0xff00, RZ, 0xc0, !PT ;  /* 0x0000ff0006ff7812 */ /* 0x000fc600078cc0ff */
[----:B------:R-:W-:Y:S01]  /*3d40*/  FADD.FTZ R138, R146, -R137 ;  /* 0x80000089928a7221 */ /* 0x000fe20000010000 */
[----:B-1----:R-:W-:-:S04]  /*3d50*/  IMAD.WIDE.U32 R190, R184, 0x10, R190 ;  /* 0x00000010b8be7825 */ /* 0x002fc800078e00be */
[----:B------:R-:W-:-:S04]  /*3d60*/  FMUL.FTZ R137, R183, R138 ;  /* 0x0000008ab7897220 */ /* 0x000fc80000410000 */
[----:B------:R-:W-:-:S04]  /*3d70*/  FMUL.FTZ R138, R137, R181 ;  /* 0x000000b5898a7220 */ /* 0x000fc80000410000 */
[----:B------:R-:W-:-:S05]  /*3d80*/  FMUL.FTZ R138, R138, UR14 ;  /* 0x0000000e8a8a7c20 */ /* 0x000fca0008410000 */
[----:B------:R-:W-:Y:S01]  /*3d90*/  SEL R141, R138, RZ, P6 ;  /* 0x000000ff8a8d7207 */ /* 0x000fe20003000000 */
[----:B------:R-:W-:Y:S01]  /*3da0*/  FFMA.FTZ R138, R163, R186, R185 ;  /* 0x000000baa38a7223 */ /* 0x000fe200000100b9 */
[----:B------:R-:W-:-:S03]  /*3db0*/  LOP3.LUT P6, RZ, R6, 0xff0000, RZ, 0xc0, !PT ;  /* 0x00ff000006ff7812 */ /* 0x000fc600078cc0ff */
[----:B------:R-:W-:-:S04]  /*3dc0*/  FADD.FTZ R138, R161, -R138 ;  /* 0x8000008aa18a7221 */ /* 0x000fc80000010000 */
[----:B------:R-:W-:-:S04]  /*3dd0*/  FMUL.FTZ R138, R183, R138 ;  /* 0x0000008ab78a7220 */ /* 0x000fc80000410000 */
[----:B------:R-:W-:-:S04]  /*3de0*/  FMUL.FTZ R139, R138, R181 ;  /* 0x000000b58a8b7220 */ /* 0x000fc80000410000 */
[----:B------:R-:W-:-:S05]  /*3df0*/  FMUL.FTZ R139, R139, UR14 ;  /* 0x0000000e8b8b7c20 */ /* 0x000fca0008410000 */
[----:B0-----:R-:W-:Y:S01]  /*3e00*/  SEL R142, R139, RZ, P6 ;  /* 0x000000ff8b8e7207 */ /* 0x001fe20003000000 */
[----:B------:R-:W-:Y:S01]  /*3e10*/  FFMA.FTZ R139, R180, R186, R185 ;  /* 0x000000bab48b7223 */ /* 0x000fe200000100b9 */
[----:B------:R-:W-:-:S03]  /*3e20*/  ISETP.GE.U32.AND P6, PT, R6, 0x1000000, PT ;  /* 0x010000000600780c */ /* 0x000fc60003fc6070 */
[----:B------:R-:W-:-:S04]  /*3e30*/  FADD.FTZ R188, R178, -R139 ;  /* 0x8000008bb2bc7221 */ /* 0x000fc80000010000 */
[----:B------:R-:W-:Y:S02]  /*3e40*/  FMUL.FTZ R139, R183, R188 ;  /* 0x000000bcb78b7220 */ /* 0x000fe40000410000 */
        /* <DEDUP_REMOVED lines=8> */
.L_x_16685:
[----:B------:R-:W-:Y:S05]  /*3ed0*/  BSYNC.RECONVERGENT B2 ;  /* 0x0000000000027941 */ /* 0x000fea0003800200 */
.L_x_16684:
[----:B------:R-:W-:Y:S04]  /*3ee0*/  BSSY.RECONVERGENT B2, `(.L_x_16686) ;  /* 0x0000025000027945 */ /* 0x000fe80003800200 */
[----:B------:R-:W-:Y:S05]  /*3ef0*/  @!P0 BRA `(.L_x_16687) ;  /* 0x00000000008c8947 */ /* 0x000fea0003800000 */
[-CC-:B-12---:R-:W-:Y:S01]  /*3f00*/  FFMA.FTZ R137, R11, R186.reuse, R185.reuse ;  /* 0x000000ba0b897223 */ /* 0x186fe200000100b9 */
[-CC-:B------:R-:W-:Y:S01]  /*3f10*/  FFMA.FTZ R138, R144, R186.reuse, R185.reuse ;  /* 0x000000ba908a7223 */ /* 0x180fe200000100b9 */
[-C--:B------:R-:W-:Y:S01]  /*3f20*/  FFMA.FTZ R139, R157, R186.reuse, R185 ;  /* 0x000000ba9d8b7223 */ /* 0x080fe200000100b9 */
[----:B------:R-:W1:Y:S01]  /*3f30*/  LDC.64 R190, c[0x0][0x478] ;  /* 0x00011e00ffbe7b82 */ /* 0x000e620000000a00 */
[----:B------:R-:W-:Y:S01]  /*3f40*/  FADD.FTZ R136, R10, -R137 ;  /* 0x800000890a887221 */ /* 0x000fe20000010000 */
[----:B------:R-:W-:Y:S01]  /*3f50*/  FADD.FTZ R138, R145, -R138 ;  /* 0x8000008a918a7221 */ /* 0x000fe20000010000 */
[----:B------:R-:W-:Y:S01]  /*3f60*/  FADD.FTZ R140, R162, -R139 ;  /* 0x8000008ba28c7221 */ /* 0x000fe20000010000 */
[----:B0-----:R-:W-:Y:S01]  /*3f70*/  FFMA.FTZ R142, R174, R186, R185 ;  /* 0x000000baae8e7223 */ /* 0x001fe200000100b9 */
[C---:B-----5:R-:W-:Y:S01]  /*3f80*/  FMUL.FTZ R136, R183.reuse, R136 ;  /* 0x00000088b7887220 */ /* 0x060fe20000410000 */
[C---:B------:R-:W-:Y:S01]  /*3f90*/  FMUL.FTZ R137, R183.reuse, R138 ;  /* 0x0000008ab7897220 */ /* 0x040fe20000410000 */
[----:B------:R-:W-:Y:S01]  /*3fa0*/  FMUL.FTZ R138, R183, R140 ;  /* 0x0000008cb78a7220 */ /* 0x000fe20000410000 */
[----:B------:R-:W0:Y:S01]  /*3fb0*/  LDC.64 R188, c[0x0][0x468] ;  /* 0x00011a00ffbc7b82 */ /* 0x000e220000000a00 */
[-C--:B------:R-:W-:Y:S01]  /*3fc0*/  FMUL.FTZ R139, R136, R181.reuse ;  /* 0x000000b5888b7220 */ /* 0x080fe20000410000 */
[----:B------:R-:W-:Y:S01]  /*3fd0*/  FADD.FTZ R142, R177, -R142 ;  /* 0x8000008eb18e7221 */ /* 0x000fe20000010000 */
[-C--:B------:R-:W-:Y:S01]  /*3fe0*/  FMUL.FTZ R141, R137, R181.reuse ;  /* 0x000000b5898d7220 */ /* 0x080fe20000410000 */
[----:B------:R-:W-:Y:S01]  /*3ff0*/  LOP3.LUT P0, RZ, R9, 0xff, RZ, 0xc0, !PT ;  /* 0x000000ff09ff7812 */ /* 0x000fe2000780c0ff */
[----:B------:R-:W-:Y:S01]  /*4000*/  FMUL.FTZ R140, R139, UR14 ;  /* 0x0000000e8b8c7c20 */ /* 0x000fe20008410000 */
[----:B------:R-:W-:Y:S01]  /*4010*/  FMUL.FTZ R139, R183, R142 ;  /* 0x0000008eb78b7220 */ /* 0x000fe20000410000 */
[----:B------:R-:W-:Y:S01]  /*4020*/  FMUL.FTZ R141, R141, UR14 ;  /* 0x0000000e8d8d7c20 */ /* 0x000fe20008410000 */
[----:B------:R-:W-:-:S02]  /*4030*/  FMUL.FTZ R142, R138, R181 ;  /* 0x000000b58a8e7220 */ /* 0x000fc40000410000 */
[----:B------:R-:W-:Y:S01]  /*4040*/  SEL R140, R140, RZ, P0 ;  /* 0x000000ff8c8c7207 */ /* 0x000fe20000000000 */
[----:B------:R-:W-:Y:S01]  /*4050*/  FMUL.FTZ R143, R139, R181 ;  /* 0x000000b58b8f7220 */ /* 0x000fe20000410000 */
[----:B------:R-:W-:Y:S01]  /*4060*/  LOP3.LUT P0, RZ, R9, 0xff00, RZ, 0xc0, !PT ;  /* 0x0000ff0009ff7812 */ /* 0x000fe2000780c0ff */
[----:B------:R-:W-:Y:S02]  /*4070*/  FMUL.FTZ R142, R142, UR14 ;  /* 0x0000000e8e8e7c20 */ /* 0x000fe40008410000 */
[----:B------:R-:W-:Y:S01]  /*4080*/  FMUL.FTZ R143, R143, UR14 ;  /* 0x0000000e8f8f7c20 */ /* 0x000fe20008410000 */
[----:B------:R-:W-:Y:S01]  /*4090*/  SEL R141, R141, RZ, P0 ;  /* 0x000000ff8d8d7207 */ /* 0x000fe20000000000 */
[----:B-1----:R-:W-:Y:S01]  /*40a0*/  IMAD.WIDE.U32 R190, R184, 0x10, R190 ;  /* 0x00000010b8be7825 */ /* 0x002fe200078e00be */
[----:B------:R-:W-:-:S04]  /*40b0*/  LOP3.LUT P0, RZ, R9, 0xff0000, RZ, 0xc0, !PT ;  /* 0x00ff000009ff7812 */ /* 0x000fc8000780c0ff */
[----:B------:R-:W-:Y:S01]  /*40c0*/  SEL R142, R142, RZ, P0 ;  /* 0x000000ff8e8e7207 */ /* 0x000fe20000000000 */
[----:B------:R3:W-:Y:S01]  /*40d0*/  STG.E.128 desc[UR6][R190.64], R136 ;  /* 0x00000088be007986 */ /* 0x0007e2000c101d06 */
[----:B------:R-:W-:Y:S01]  /*40e0*/  ISETP.GE.U32.AND P0, PT, R9, 0x1000000, PT ;  /* 0x010000000900780c */ /* 0x000fe20003f06070 */
[C---:B0-----:R-:W-:Y:S01]  /*40f0*/  IMAD.WIDE.U32 R188, R184.reuse, 0x10, R188 ;  /* 0x00000010b8bc7825 */ /* 0x041fe200078e00bc */
[----:B------:R-:W-:Y:S02]  /*4100*/  IADD3 R184, PT, PT, R184, 0x20, RZ ;  /* 0x00000020b8b87810 */ /* 0x000fe40007ffe0ff */
[----:B------:R-:W-:-:S05]  /*4110*/  SEL R143, R143, RZ, P0 ;  /* 0x000000ff8f8f7207 */ /* 0x000fca0000000000 */
[----:B------:R3:W-:Y:S04]  /*4120*/  STG.E.128 desc[UR6][R188.64], R140 ;  /* 0x0000008cbc007986 */ /* 0x0007e8000c101d06 */
.L_x_16687:
[----:B------:R-:W-:Y:S05]  /*4130*/  BSYNC.RECONVERGENT B2 ;  /* 0x0000000000027941 */ /* 0x000fea0003800200 */
.L_x_16686:
[----:B------:R-:W-:Y:S04]  /*4140*/  BSSY.RECONVERGENT B2, `(.L_x_16688) ;  /* 0x0000025000027945 */ /* 0x000fe80003800200 */
[----:B------:R-:W-:Y:S05]  /*4150*/  @!P1 BRA `(.L_x_16689) ;  /* 0x00000000008c9947 */ /* 0x000fea0003800000 */
[-CC-:B-123--:R-:W-:Y:S01]  /*4160*/  FFMA.FTZ R137, R13, R186.reuse, R185.reuse ;  /* 0x000000ba0d897223 */ /* 0x18efe200000100b9 */
[-CC-:B------:R-:W-:Y:S01]  /*4170*/  FFMA.FTZ R138, R16, R186.reuse, R185.reuse ;  /* 0x000000ba108a7223 */ /* 0x180fe200000100b9 */
[----:B------:R-:W1:Y:S01]  /*4180*/  LDC.64 R190, c[0x0][0x478] ;  /* 0x00011e00ffbe7b82 */ /* 0x000e620000000a00 */
[-C--:B------:R-:W-:Y:S01]  /*4190*/  FFMA.FTZ R140, R172, R186.reuse, R185 ;  /* 0x000000baac8c7223 */ /* 0x080fe200000100b9 */
[----:B------:R-:W-:Y:S01]  /*41a0*/  FADD.FTZ R136, R14, -R137 ;  /* 0x800000890e887221 */ /* 0x000fe20000010000 */
[----:B------:R-:W-:Y:S01]  /*41b0*/  FFMA.FTZ R137, R155, R186, R185 ;  /* 0x000000ba9b897223 */ /* 0x000fe200000100b9 */
[----:B------:R-:W-:Y:S01]  /*41c0*/  FADD.FTZ R138, R15, -R138 ;  /* 0x8000008a0f8a7221 */ /* 0x000fe20000010000 */
[----:B------:R-:W-:Y:S01]  /*41d0*/  FADD.FTZ R208, R175, -R140 ;  /* 0x8000008cafd07221 */ /* 0x000fe20000010000 */
[C---:B-----5:R-:W-:Y:S01]  /*41e0*/  FMUL.FTZ R136, R183.reuse, R136 ;  /* 0x00000088b7887220 */ /* 0x060fe20000410000 */
[----:B0-----:R-:W-:Y:S01]  /*41f0*/  FADD.FTZ R142, R160, -R137 ;  /* 0x80000089a08e7221 */ /* 0x001fe20000010000 */
[----:B------:R-:W0:Y:S01]  /*4200*/  LDC.64 R188, c[0x0][0x468] ;  /* 0x00011a00ffbc7b82 */ /* 0x000e220000000a00 */
        /* <DEDUP_REMOVED lines=8> */
[----:B------:R-:W-:Y:S01]  /*4290*/  FMUL.FTZ R141, R141, UR14 ;  /* 0x0000000e8d8d7c20 */ /* 0x000fe20008410000 */
[----:B------:R-:W-:Y:S01]  /*42a0*/  LOP3.LUT P0, RZ, R12, 0xff00, RZ, 0xc0, !PT ;  /* 0x0000ff000cff7812 */ /* 0x000fe2000780c0ff */
[----:B------:R-:W-:Y:S01]  /*42b0*/  FMUL.FTZ R143, R139, R181 ;  /* 0x000000b58b8f7220 */ /* 0x000fe20000410000 */
[----:B------:R-:W-:Y:S01]  /*42c0*/  SEL R140, R140, RZ, P1 ;  /* 0x000000ff8c8c7207 */ /* 0x000fe20000800000 */
[----:B------:R-:W-:Y:S01]  /*42d0*/  FMUL.FTZ R142, R142, UR14 ;  /* 0x0000000e8e8e7c20 */ /* 0x000fe20008410000 */
[----:B------:R-:W-:Y:S01]  /*42e0*/  SEL R141, R141, RZ, P0 ;  /* 0x000000ff8d8d7207 */ /* 0x000fe20000000000 */
[----:B------:R-:W-:Y:S01]  /*42f0*/  FMUL.FTZ R143, R143, UR14 ;  /* 0x0000000e8f8f7c20 */ /* 0x000fe20008410000 */
[----:B------:R-:W-:Y:S01]  /*4300*/  LOP3.LUT P1, RZ, R12, 0xff0000, RZ, 0xc0, !PT ;  /* 0x00ff00000cff7812 */ /* 0x000fe2000782c0ff */
[----:B-1----:R-:W-:Y:S01]  /*4310*/  IMAD.WIDE.U32 R190, R184, 0x10, R190 ;  /* 0x00000010b8be7825 */ /* 0x002fe200078e00be */
[----:B------:R-:W-:-:S02]  /*4320*/  ISETP.GE.U32.AND P0, PT, R12, 0x1000000, PT ;  /* 0x010000000c00780c */ /* 0x000fc40003f06070 */
[----:B------:R-:W-:Y:S02]  /*4330*/  SEL R142, R142, RZ, P1 ;  /* 0x000000ff8e8e7207 */ /* 0x000fe40000800000 */
[----:B------:R-:W-:Y:S01]  /*4340*/  SEL R143, R143, RZ, P0 ;  /* 0x000000ff8f8f7207 */ /* 0x000fe20000000000 */
[----:B------:R4:W-:Y:S01]  /*4350*/  STG.E.128 desc[UR6][R190.64], R136 ;  /* 0x00000088be007986 */ /* 0x0009e2000c101d06 */
[C---:B0-----:R-:W-:Y:S01]  /*4360*/  IMAD.WIDE.U32 R188, R184.reuse, 0x10, R188 ;  /* 0x00000010b8bc7825 */ /* 0x041fe200078e00bc */
[----:B------:R-:W-:-:S04]  /*4370*/  IADD3 R184, PT, PT, R184, 0x20, RZ ;  /* 0x00000020b8b87810 */ /* 0x000fc80007ffe0ff */
[----:B------:R4:W-:Y:S03]  /*4380*/  STG.E.128 desc[UR6][R188.64], R140 ;  /* 0x0000008cbc007986 */ /* 0x0009e6000c101d06 */
.L_x_16689:
[----:B------:R-:W-:Y:S05]  /*4390*/  BSYNC.RECONVERGENT B2 ;  /* 0x0000000000027941 */ /* 0x000fea0003800200 */
.L_x_16688:
        /* <DEDUP_REMOVED lines=9> */
[----:B------:R-:W-:Y:S01]  /*4430*/  FADD.FTZ R208, R173, -R140 ;  /* 0x8000008cadd07221 */ /* 0x000fe20000010000 */
[C---:B-----5:R-:W-:Y:S01]  /*4440*/  FMUL.FTZ R136, R183.reuse, R136 ;  /* 0x00000088b7887220 */ /* 0x060fe20000410000 */
[----:B------:R-:W2:Y:S01]  /*4450*/  LDC.64 R188, c[0x0][0x468] ;  /* 0x00011a00ffbc7b82 */ /* 0x000ea20000000a00 */
[----:B0-----:R-:W-:Y:S01]  /*4460*/  FADD.FTZ R142, R158, -R137 ;  /* 0x800000899e8e7221 */ /* 0x001fe20000010000 */
[C---:B------:R-:W-:Y:S01]  /*4470*/  FMUL.FTZ R137, R183.reuse, R138 ;  /* 0x0000008ab7897220 */ /* 0x040fe20000410000 */
[-C--:B------:R-:W-:Y:S01]  /*4480*/  FMUL.FTZ R140, R136, R181.reuse ;  /* 0x000000b5888c7220 */ /* 0x080fe20000410000 */
[C---:B------:R-:W-:Y:S01]  /*4490*/  FMUL.FTZ R139, R183.reuse, R208 ;  /* 0x000000d0b78b7220 */ /* 0x040fe20000410000 */
[----:B------:R-:W-:Y:S01]  /*44a0*/  FMUL.FTZ R138, R183, R142 ;  /* 0x0000008eb78a7220 */ /* 0x000fe20000410000 */
[----:B------:R-:W-:Y:S01]  /*44b0*/  LOP3.LUT P2, RZ, R17, 0xff, RZ, 0xc0, !PT ;  /* 0x000000ff11ff7812 */ /* 0x000fe2000784c0ff */
[----:B------:R-:W-:Y:S01]  /*44c0*/  FMUL.FTZ R140, R140, UR14 ;  /* 0x0000000e8c8c7c20 */ /* 0x000fe20008410000 */
[-C--:B------:R-:W-:Y:S01]  /*44d0*/  FMUL.FTZ R141, R137, R181.reuse ;  /* 0x000000b5898d7220 */ /* 0x080fe20000410000 */
[-C--:B------:R-:W-:Y:S01]  /*44e0*/  FMUL.FTZ R142, R138, R181.reuse ;  /* 0x000000b58a8e7220 */ /* 0x080fe20000410000 */
[----:B------:R-:W-:Y:S01]  /*44f0*/  FMUL.FTZ R143, R139, R181 ;  /* 0x000000b58b8f7220 */ /* 0x000fe20000410000 */
[----:B------:R-:W-:Y:S01]  /*4500*/  LOP3.LUT P1, RZ, R17, 0xff00, RZ, 0xc0, !PT ;  /* 0x0000ff0011ff7812 */ /* 0x000fe2000782c0ff */
[----:B------:R-:W-:Y:S01]  /*4510*/  FMUL.FTZ R141, R141, UR14 ;  /* 0x0000000e8d8d7c20 */ /* 0x000fe20008410000 */
[----:B------:R-:W-:Y:S01]  /*4520*/  SEL R140, R140, RZ, P2 ;  /* 0x000000ff8c8c7207 */ /* 0x000fe20001000000 */
[----:B------:R-:W-:Y:S01]  /*4530*/  FMUL.FTZ R142, R142, UR14 ;  /* 0x0000000e8e8e7c20 */ /* 0x000fe20008410000 */
[----:B------:R-:W-:Y:S01]  /*4540*/  FMUL.FTZ R143, R143, UR14 ;  /* 0x0000000e8f8f7c20 */ /* 0x000fe20008410000 */
[C---:B------:R-:W-:Y:S01]  /*4550*/  LOP3.LUT P0, RZ, R17.reuse, 0xff0000, RZ, 0xc0, !PT ;  /* 0x00ff000011ff7812 */ /* 0x040fe2000780c0ff */
[----:B-1----:R-:W-:Y:S01]  /*4560*/  IMAD.WIDE.U32 R190, R184, 0x10, R190 ;  /* 0x00000010b8be7825 */ /* 0x002fe200078e00be */
[----:B------:R-:W-:-:S02]  /*4570*/  ISETP.GE.U32.AND P2, PT, R17, 0x1000000, PT ;  /* 0x010000001100780c */ /* 0x000fc40003f46070 */
[----:B------:R-:W-:Y:S02]  /*4580*/  SEL R141, R141, RZ, P1 ;  /* 0x000000ff8d8d7207 */ /* 0x000fe40000800000 */
[----:B------:R-:W-:Y:S01]  /*4590*/  SEL R142, R142, RZ, P0 ;  /* 0x000000ff8e8e7207 */ /* 0x000fe20000000000 */
[----:B------:R0:W-:Y:S01]  /*45a0*/  STG.E.128 desc[UR6][R190.64], R136 ;  /* 0x00000088be007986 */ /* 0x0001e2000c101d06 */
[C---:B--2---:R-:W-:Y:S01]  /*45b0*/  IMAD.WIDE.U32 R188, R184.reuse, 0x10, R188 ;  /* 0x00000010b8bc7825 */ /* 0x044fe200078e00bc */
[----:B------:R-:W-:Y:S02]  /*45c0*/  SEL R143, R143, RZ, P2 ;  /* 0x000000ff8f8f7207 */ /* 0x000fe40001000000 */
[----:B------:R-:W-:-:S03]  /*45d0*/  IADD3 R184, PT, PT, R184, 0x20, RZ ;  /* 0x00000020b8b87810 */ /* 0x000fc60007ffe0ff */
[----:B------:R0:W-:Y:S04]  /*45e0*/  STG.E.128 desc[UR6][R188.64], R140 ;  /* 0x0000008cbc007986 */ /* 0x0001e8000c101d06 */
.L_x_16691:
[----:B------:R-:W-:Y:S05]  /*45f0*/  BSYNC.RECONVERGENT B2 ;  /* 0x0000000000027941 */ /* 0x000fea0003800200 */
.L_x_16690:
        /* <DEDUP_REMOVED lines=10> */
[----:B------:R-:W1:Y:S01]  /*46a0*/  LDC.64 R188, c[0x0][0x468] ;  /* 0x00011a00ffbc7b82 */ /* 0x000e620000000a00 */
        /* <DEDUP_REMOVED lines=18> */
[----:B------:R-:W-:Y:S01]  /*47d0*/  SEL R140, R140, RZ, P0 ;  /* 0x000000ff8c8c7207 */ /* 0x000fe20000000000 */
[----:B------:R0:W-:Y:S01]  /*47e0*/  STG.E.128 desc[UR6][R190.64], R136 ;  /* 0x00000088be007986 */ /* 0x0001e2000c101d06 */
[----:B-1----:R-:W-:Y:S01]  /*47f0*/  IMAD.WIDE.U32 R188, R184, 0x10, R188 ;  /* 0x00000010b8bc7825 */ /* 0x002fe200078e00bc */
[----:B------:R-:W-:Y:S02]  /*4800*/  SEL R141, R141, RZ, P1 ;  /* 0x000000ff8d8d7207 */ /* 0x000fe40000800000 */
[----:B------:R-:W-:-:S02]  /*4810*/  SEL R142, R142, RZ, P2 ;  /* 0x000000ff8e8e7207 */ /* 0x000fc40001000000 */
[----:B------:R-:W-:Y:S02]  /*4820*/  SEL R143, R143, RZ, P3 ;  /* 0x000000ff8f8f7207 */ /* 0x000fe40001800000 */
[----:B------:R-:W-:-:S03]  /*4830*/  IADD3 R184, PT, PT, R184, 0x20, RZ ;  /* 0x00000020b8b87810 */ /* 0x000fc60007ffe0ff */
[----:B------:R0:W-:Y:S04]  /*4840*/  STG.E.128 desc[UR6][R188.64], R140 ;  /* 0x0000008cbc007986 */ /* 0x0001e8000c101d06 */
.L_x_16693:
[----:B------:R-:W-:Y:S05]  /*4850*/  BSYNC.RECONVERGENT B2 ;  /* 0x0000000000027941 */ /* 0x000fea0003800200 */
.L_x_16692:
        /* <DEDUP_REMOVED lines=37> */
.L_x_16695:
[----:B------:R-:W-:Y:S05]  /*4ab0*/  BSYNC.RECONVERGENT B2 ;  /* 0x0000000000027941 */ /* 0x000fea0003800200 */
.L_x_16694:
[----:B------:R-:W-:Y:S05]  /*4ac0*/  @!P5 BRA `(.L_x_16681) ;  /* 0x0000002400b4d947 */ /* 0x000fea0003800000 */
[----:B01234-:R-:W0:Y:S01]  /*4ad0*/  LDC.64 R138, c[0x0][0x478] ;  /* 0x00011e00ff8a7b82 */ /* 0x01fe220000000a00 */
[-CC-:B------:R-:W-:Y:S01]  /*4ae0*/  FFMA.FTZ R142, R176, R186.reuse, R185.reuse ;  /* 0x000000bab08e7223 */ /* 0x180fe200000100b9 */
[-CC-:B------:R-:W-:Y:S01]  /*4af0*/  FFMA.FTZ R141, R33, R186.reuse, R185.reuse ;  /* 0x000000ba218d7223 */ /* 0x180fe200000100b9 */
[-CC-:B------:R-:W-:Y:S01]  /*4b00*/  FFMA.FTZ R140, R36, R186.reuse, R185.reuse ;  /* 0x000000ba248c7223 */ /* 0x180fe200000100b9 */
[----:B------:R-:W-:Y:S01]  /*4b10*/  FFMA.FTZ R143, R159, R186, R185 ;  /* 0x000000ba9f8f7223 */ /* 0x000fe200000100b9 */
[----:B------:R-:W-:Y:S01]  /*4b20*/  FADD.FTZ R142, R167, -R142 ;  /* 0x8000008ea78e7221 */ /* 0x000fe20000010000 */
[C---:B------:R-:W-:Y:S01]  /*4b30*/  LOP3.LUT P0, RZ, R32.reuse, 0xff, RZ, 0xc0, !PT ;  /* 0x000000ff20ff7812 */ /* 0x040fe2000780c0ff */
[----:B------:R-:W-:Y:S01]  /*4b40*/  FADD.FTZ R140, R35, -R140 ;  /* 0x8000008c238c7221 */ /* 0x000fe20000010000 */
[----:B------:R-:W1:Y:S01]  /*4b50*/  LDC.64 R136, c[0x0][0x468] ;  /* 0x00011a00ff887b82 */ /* 0x000e620000000a00 */
[C---:B------:R-:W-:Y:S02]  /*4b60*/  LOP3.LUT P1, RZ, R32.reuse, 0xff00, RZ, 0xc0, !PT ;  /* 0x0000ff0020ff7812 */ /* 0x040fe4000782c0ff */
[----:B------:R-:W-:-:S02]  /*4b70*/  ISETP.GE.U32.AND P3, PT, R32, 0x1000000, PT ;  /* 0x010000002000780c */ /* 0x000fc40003f66070 */
[----:B------:R-:W-:Y:S01]  /*4b80*/  LOP3.LUT P2, RZ, R32, 0xff0000, RZ, 0xc0, !PT ;  /* 0x00ff000020ff7812 */ /* 0x000fe2000784c0ff */
[----:B0-----:R-:W-:-:S04]  /*4b90*/  IMAD.WIDE.U32 R186, R184, 0x10, R138 ;  /* 0x00000010b8ba7825 */ /* 0x001fc800078e008a */
[----:B------:R-:W-:Y:S01]  /*4ba0*/  FADD.FTZ R138, R152, -R143 ;  /* 0x8000008f988a7221 */ /* 0x000fe20000010000 */
[----:B-----5:R-:W-:-:S03]  /*4bb0*/  FMUL.FTZ R139, R183, R142 ;  /* 0x0000008eb78b7220 */ /* 0x020fc60000410000 */
[----:B------:R-:W-:Y:S01]  /*4bc0*/  FMUL.FTZ R138, R183, R138 ;  /* 0x0000008ab78a7220 */ /* 0x000fe20000410000 */
[----:B------:R-:W-:Y:S01]  /*4bd0*/  FMUL.FTZ R142, R139, R181 ;  /* 0x000000b58b8e7220 */ /* 0x000fe20000410000 */
[----:B-1----:R-:W-:-:S04]  /*4be0*/  IMAD.WIDE.U32 R184, R184, 0x10, R136 ;  /* 0x00000010b8b87825 */ /* 0x002fc800078e0088 */
[----:B------:R-:W-:Y:S01]  /*4bf0*/  FADD.FTZ R136, R34, -R141 ;  /* 0x8000008d22887221 */ /* 0x000fe20000010000 */
[C---:B------:R-:W-:Y:S01]  /*4c00*/  FMUL.FTZ R137, R183.reuse, R140 ;  /* 0x0000008cb7897220 */ /* 0x040fe20000410000 */
[----:B------:R-:W-:Y:S02]  /*4c10*/  FMUL.FTZ R143, R142, UR14 ;  /* 0x0000000e8e8f7c20 */ /* 0x000fe40008410000 */
[----:B------:R-:W-:Y:S01]  /*4c20*/  FMUL.FTZ R136, R183, R136 ;  /* 0x00000088b7887220 */ /* 0x000fe20000410000 */
[-C--:B------:R-:W-:Y:S02]  /*4c30*/  FMUL.FTZ R141, R137, R181.reuse ;  /* 0x000000b5898d7220 */ /* 0x080fe40000410000 */
[----:B------:R-:W-:Y:S01]  /*4c40*/  SEL R143, R143, RZ, P3 ;  /* 0x000000ff8f8f7207 */ /* 0x000fe20001800000 */
[-C--:B------:R-:W-:Y:S01]  /*4c50*/  FMUL.FTZ R140, R136, R181.reuse ;  /* 0x000000b5888c7220 */ /* 0x080fe20000410000 */
[----:B------:R-:W-:Y:S01]  /*4c60*/  FMUL.FTZ R181, R138, R181 ;  /* 0x000000b58ab57220 */ /* 0x000fe20000410000 */
[----:B------:R-:W-:Y:S01]  /*4c70*/  FMUL.FTZ R141, R141, UR14 ;  /* 0x0000000e8d8d7c20 */ /* 0x000fe20008410000 */
[----:B------:R0:W-:Y:S01]  /*4c80*/  STG.E.128 desc[UR6][R186.64], R136 ;  /* 0x00000088ba007986 */ /* 0x0001e2000c101d06 */
[----:B------:R-:W-:Y:S01]  /*4c90*/  FMUL.FTZ R140, R140, UR14 ;  /* 0x0000000e8c8c7c20 */ /* 0x000fe20008410000 */
[----:B------:R-:W-:-:S02]  /*4ca0*/  FMUL.FTZ R142, R181, UR14 ;  /* 0x0000000eb58e7c20 */ /* 0x000fc40008410000 */
[----:B------:R-:W-:Y:S02]  /*4cb0*/  SEL R141, R141, RZ, P1 ;  /* 0x000000ff8d8d7207 */ /* 0x000fe40000800000 */
[----:B------:R-:W-:Y:S02]  /*4cc0*/  SEL R140, R140, RZ, P0 ;  /* 0x000000ff8c8c7207 */ /* 0x000fe40000000000 */
[----:B------:R-:W-:-:S05]  /*4cd0*/  SEL R142, R142, RZ, P2 ;  /* 0x000000ff8e8e7207 */ /* 0x000fca0001000000 */
[----:B------:R0:W-:Y:S01]  /*4ce0*/  STG.E.128 desc[UR6][R184.64], R140 ;  /* 0x0000008cb8007986 */ /* 0x0001e2000c101d06 */
[----:B------:R-:W-:Y:S05]  /*4cf0*/  BRA `(.L_x_16681) ;  /* 0x0000002400287947 */ /* 0x000fea0003800000 */
.L_x_16665:
        /* <DEDUP_REMOVED lines=14> */
[C---:B-----5:R-:W-:Y:S01]  /*4de0*/  FFMA.FTZ R138, R183.reuse, R138, R105 ;  /* 0x0000008ab78a7223 */ /* 0x060fe20000010069 */
[C---:B------:R-:W-:Y:S01]  /*4df0*/  FFMA.FTZ R140, R183.reuse, R140, R107 ;  /* 0x0000008cb78c7223 */ /* 0x040fe2000001006b */
[----:B------:R-:W-:-:S02]  /*4e00*/  FFMA.FTZ R136, R183, R136, R104 ;  /* 0x00000088b7887223 */ /* 0x000fc40000010068 */
        /* <DEDUP_REMOVED lines=8> */
[----:B------:R-:W-:-:S03]  /*4e90*/  FFMA.FTZ R138, R183, R138, R106 ;  /* 0x0000008ab78a7223 */ /* 0x000fc6000001006a */
        /* <DEDUP_REMOVED lines=12> */
.L_x_16698:
[----:B------:R-:W-:Y:S05]  /*4f60*/  BSYNC.RECONVERGENT B2 ;  /* 0x0000000000027941 */ /* 0x000fea0003800200 */
.L_x_16697:
        /* <DEDUP_REMOVED lines=9> */
[C---:B-----5:R-:W-:Y:S01]  /*5000*/  FFMA.FTZ R136, R183.reuse, R136, R108 ;  /* 0x00000088b7887223 */ /* 0x060fe2000001006c */
[----:B------:R-:W-:Y:S01]  /*5010*/  FADD.FTZ R138, R146, -R137 ;  /* 0x80000089928a7221 */ /* 0x000fe20000010000 */
[----:B------:R-:W-:-:S02]  /*5020*/  FFMA.FTZ R140, R183, R140, R111 ;  /* 0x0000008cb78c7223 */ /* 0x000fc4000001006f */
[-C--:B------:R-:W-:Y:S01]  /*5030*/  FMUL.FTZ R136, R136, R181.reuse ;  /* 0x000000b588887220 */ /* 0x080fe20000410000 */
[----:B------:R-:W-:Y:S01]  /*5040*/  FFMA.FTZ R138, R183, R138, R109 ;  /* 0x0000008ab78a7223 */ /* 0x000fe2000001006d */
        /* <DEDUP_REMOVED lines=11> */
[----:B------:R-:W-:Y:S01]  /*5100*/  FFMA.FTZ R138, R183, R138, R110 ;  /* 0x0000008ab78a7223 */ /* 0x000fe2000001006e */
        /* <DEDUP_REMOVED lines=9> */
.L_x_16700:
[----:B------:R-:W-:Y:S05]  /*51a0*/  BSYNC.RECONVERGENT B2 ;  /* 0x0000000000027941 */ /* 0x000fea0003800200 */
.L_x_16699:
[----:B------:R-:W-:Y:S04]  /*51b0*/  BSSY.RECONVERGENT B2, `(.L_x_16701) ;  /* 0x0000022000027945 */ /* 0x000fe80003800200 */
[----:B------:R-:W-:Y:S05]  /*51c0*/  @!P0 BRA `(.L_x_16702) ;  /* 0x0000000000808947 */ /* 0x000fea0003800000 */
[-CC-:B-12---:R-:W-:Y:S01]  /*51d0*/  FFMA.FTZ R137, R11, R186.reuse, R185.reuse ;  /* 0x000000ba0b897223 */ /* 0x186fe200000100b9 */
[-CC-:B------:R-:W-:Y:S01]  /*51e0*/  FFMA.FTZ R138, R144, R186.reuse, R185.reuse ;  /* 0x000000ba908a7223 */ /* 0x180fe200000100b9 */
[----:B------:R-:W1:Y:S01]  /*51f0*/  LDC.64 R140, c[0x0][0x468] ;  /* 0x00011a00ff8c7b82 */ /* 0x000e620000000a00 */
[-C--:B0-----:R-:W-:Y:S01]  /*5200*/  FFMA.FTZ R142, R174, R186.reuse, R185 ;  /* 0x000000baae8e7223 */ /* 0x081fe200000100b9 */
[----:B------:R-:W-:Y:S01]  /*5210*/  FADD.FTZ R136, R10, -R137 ;  /* 0x800000890a887221 */ /* 0x000fe20000010000 */
[----:B------:R-:W-:Y:S01]  /*5220*/  FADD.FTZ R138, R145, -R138 ;  /* 0x8000008a918a7221 */ /* 0x000fe20000010000 */
[----:B------:R-:W-:Y:S01]  /*5230*/  FFMA.FTZ R137, R157, R186, R185 ;  /* 0x000000ba9d897223 */ /* 0x000fe200000100b9 */
[----:B------:R-:W-:Y:S01]  /*5240*/  FADD.FTZ R188, R177, -R142 ;  /* 0x8000008eb1bc7221 */ /* 0x000fe20000010000 */
[C---:B-----5:R-:W-:Y:S01]  /*5250*/  FFMA.FTZ R136, R183.reuse, R136, R112 ;  /* 0x00000088b7887223 */ /* 0x060fe20000010070 */
[----:B------:R-:W-:Y:S01]  /*5260*/  FFMA.FTZ R138, R183, R138, R113 ;  /* 0x0000008ab78a7223 */ /* 0x000fe20000010071 */
[----:B------:R-:W-:Y:S01]  /*5270*/  FADD.FTZ R137, R162, -R137 ;  /* 0x80000089a2897221 */ /* 0x000fe20000010000 */
[----:B------:R-:W-:Y:S01]  /*5280*/  LOP3.LUT P0, RZ, R9, 0xff, RZ, 0xc0, !PT ;  /* 0x000000ff09ff7812 */ /* 0x000fe2000780c0ff */
[-C--:B------:R-:W-:Y:S01]  /*5290*/  FMUL.FTZ R136, R136, R181.reuse ;  /* 0x000000b588887220 */ /* 0x080fe20000410000 */
[----:B------:R-:W-:Y:S01]  /*52a0*/  FMUL.FTZ R138, R138, R181 ;  /* 0x000000b58a8a7220 */ /* 0x000fe20000410000 */
[C---:B------:R-:W-:Y:S01]  /*52b0*/  FFMA.FTZ R142, R183.reuse, R137, R114 ;  /* 0x00000089b78e7223 */ /* 0x040fe20000010072 */
[----:B------:R-:W-:Y:S01]  /*52c0*/  FFMA.FTZ R188, R183, R188, R115 ;  /* 0x000000bcb7bc7223 */ /* 0x000fe20000010073 */
        /* <DEDUP_REMOVED lines=16> */
.L_x_16702:
[----:B------:R-:W-:Y:S05]  /*53d0*/  BSYNC.RECONVERGENT B2 ;  /* 0x0000000000027941 */ /* 0x000fea0003800200 */
.L_x_16701:
[----:B------:R-:W-:Y:S04]  /*53e0*/  BSSY.RECONVERGENT B2, `(.L_x_16703) ;  /* 0x0000022000027945 */ /* 0x000fe80003800200 */
[----:B------:R-:W-:Y:S05]  /*53f0*/  @!P1 BRA `(.L_x_16704) ;  /* 0x0000000000809947 */ /* 0x000fea0003800000 */
[-CC-:B-123--:R-:W-:Y:S01]  /*5400*/  FFMA.FTZ R137, R13, R186.reuse, R185.reuse ;  /* 0x000000ba0d897223 */ /* 0x18efe200000100b9 */
        /* <DEDUP_REMOVED lines=8> */
[C---:B------:R-:W-:Y:S01]  /*5490*/  FFMA.FTZ R138, R183.reuse, R138, R117 ;  /* 0x0000008ab78a7223 */ /* 0x040fe20000010075 */
[----:B------:R-:W-:Y:S01]  /*54a0*/  FADD.FTZ R137, R160, -R137 ;  /* 0x80000089a0897221 */ /* 0x000fe20000010000 */
[C---:B------:R-:W-:Y:S01]  /*54b0*/  FFMA.FTZ R188, R183.reuse, R188, R119 ;  /* 0x000000bcb7bc7223 */ /* 0x040fe20000010077 */
        /* <DEDUP_REMOVED lines=20> */
.L_x_16704:
[----:B------:R-:W-:Y:S05]  /*5600*/  BSYNC.RECONVERGENT B2 ;  /* 0x0000000000027941 */ /* 0x000fea0003800200 */
.L_x_16703:
[----:B------:R-:W-:Y:S04]  /*5610*/  BSSY.RECONVERGENT B2, `(.L_x_16705) ;  /* 0x0000022000027945 */ /* 0x000fe80003800200 */
[----:B------:R-:W-:Y:S05]  /*5620*/  @!P2 BRA `(.L_x_16706) ;  /* 0x000000000080a947 */ /* 0x000fea0003800000 */
[-CC-:B-1234-:R-:W-:Y:S01]  /*5630*/  FFMA.FTZ R137, R19, R186.reuse, R185.reuse ;  /* 0x000000ba13897223 */ /* 0x19efe200000100b9 */
[----:B------:R-:W1:Y:S01]  /*5640*/  LDC.64 R140, c[0x0][0x468] ;  /* 0x00011a00ff8c7b82 */ /* 0x000e620000000a00 */
[-CC-:B------:R-:W-:Y:S01]  /*5650*/  FFMA.FTZ R138, R20, R186.reuse, R185.reuse ;  /* 0x000000ba148a7223 */ /* 0x180fe200000100b9 */
[-C--:B------:R-:W-:Y:S01]  /*5660*/  FFMA.FTZ R139, R153, R186.reuse, R185 ;  /* 0x000000ba998b7223 */ /* 0x080fe200000100b9 */
[----:B------:R-:W-:Y:S01]  /*5670*/  FADD.FTZ R136, R18, -R137 ;  /* 0x8000008912887221 */ /* 0x000fe20000010000 */
[----:B0-----:R-:W-:Y:S01]  /*5680*/  FFMA.FTZ R142, R170, R186, R185 ;  /* 0x000000baaa8e7223 */ /* 0x001fe200000100b9 */
[----:B------:R-:W-:Y:S01]  /*5690*/  FADD.FTZ R138, R21, -R138 ;  /* 0x8000008a158a7221 */ /* 0x000fe20000010000 */
[----:B------:R-:W-:Y:S01]  /*56a0*/  FADD.FTZ R139, R158, -R139 ;  /* 0x8000008b9e8b7221 */ /* 0x000fe20000010000 */
[----:B-----5:R-:W-:Y:S01]  /*56b0*/  FFMA.FTZ R136, R183, R136, R120 ;  /* 0x00000088b7887223 */ /* 0x020fe20000010078 */
[----:B------:R-:W-:Y:S01]  /*56c0*/  FADD.FTZ R188, R173, -R142 ;  /* 0x8000008eadbc7221 */ /* 0x000fe20000010000 */
[C---:B------:R-:W-:Y:S01]  /*56d0*/  FFMA.FTZ R138, R183.reuse, R138, R121 ;  /* 0x0000008ab78a7223 */ /* 0x040fe20000010079 */
[C---:B------:R-:W-:Y:S01]  /*56e0*/  FFMA.FTZ R142, R183.reuse, R139, R122 ;  /* 0x0000008bb78e7223 */ /* 0x040fe2000001007a */
[-C--:B------:R-:W-:Y:S01]  /*56f0*/  FMUL.FTZ R136, R136, R181.reuse ;  /* 0x000000b588887220 */ /* 0x080fe20000410000 */
[----:B------:R-:W-:Y:S01]  /*5700*/  FFMA.FTZ R188, R183, R188, R123 ;  /* 0x000000bcb7bc7223 */ /* 0x000fe2000001007b */
        /* <DEDUP_REMOVED lines=18> */
.L_x_16706:
[----:B------:R-:W-:Y:S05]  /*5830*/  BSYNC.RECONVERGENT B2 ;  /* 0x0000000000027941 */ /* 0x000fea0003800200 */
.L_x_16705:
        /* <DEDUP_REMOVED lines=34> */
.L_x_16708:
[----:B------:R-:W-:Y:S05]  /*5a60*/  BSYNC.RECONVERGENT B2 ;  /* 0x0000000000027941 */ /* 0x000fea0003800200 */
.L_x_16707:
        /* <DEDUP_REMOVED lines=34> */
.L_x_16710:
[----:B------:R-:W-:Y:S05]  /*5c90*/  BSYNC.RECONVERGENT B2 ;  /* 0x0000000000027941 */ /* 0x000fea0003800200 */
.L_x_16709:
        /* <DEDUP_REMOVED lines=33> */
.L_x_16696:
[----:B------:R-:W-:Y:S01]  /*5eb0*/  ISETP.NE.AND P6, PT, R188, RZ, PT ;  /* 0x000000ffbc00720c */ /* 0x000fe20003fc5270 */
        /* <DEDUP_REMOVED lines=10> */
[----:B-----5:R-:W-:Y:S02]  /*5f60*/  FFMA.FTZ R136, R183, R136, R104 ;  /* 0x00000088b7887223 */ /* 0x020fe40000010068 */
[----:B------:R-:W-:-:S02]  /*5f70*/  FADD.FTZ R188, R179, -R188 ;  /* 0x800000bcb3bc7221 */ /* 0x000fc40000010000 */
[----:B------:R-:W-:-:S04]  /*5f80*/  FMUL.FTZ R137, R136, R181 ;  /* 0x000000b588897220 */ /* 0x000fc80000410000 */
[----:B------:R-:W-:-:S05]  /*5f90*/  FMUL.FTZ R137, R137, UR14 ;  /* 0x0000000e89897c20 */ /* 0x000fca0008410000 */
[----:B------:R-:W-:Y:S01]  /*5fa0*/  SEL R140, R137, RZ, P6 ;  /* 0x000000ff898c7207 */ /* 0x000fe20003000000 */
[----:B------:R-:W-:Y:S01]  /*5fb0*/  FFMA.FTZ R137, R183, R138, R105 ;  /* 0x0000008ab7897223 */ /* 0x000fe20000010069 */
[----:B------:R-:W-:-:S03]  /*5fc0*/  LOP3.LUT P6, RZ, R4, 0xff00, RZ, 0xc0, !PT ;  /* 0x0000ff0004ff7812 */ /* 0x000fc600078cc0ff */
[----:B------:R-:W-:-:S04]  /*5fd0*/  FMUL.FTZ R138, R137, R181 ;  /* 0x000000b5898a7220 */ /* 0x000fc80000410000 */
[----:B------:R-:W-:Y:S01]  /*5fe0*/  FMUL.FTZ R138, R138, UR14 ;  /* 0x0000000e8a8a7c20 */ /* 0x000fe20008410000 */
[----:B-1----:R-:W-:-:S04]  /*5ff0*/  IMAD.WIDE.U32 R190, R184, 0x10, R190 ;  /* 0x00000010b8be7825 */ /* 0x002fc800078e00be */
[----:B------:R-:W-:Y:S01]  /*6000*/  SEL R141, R138, RZ, P6 ;  /* 0x000000ff8a8d7207 */ /* 0x000fe20003000000 */
[----:B------:R-:W-:Y:S01]  /*6010*/  FADD.FTZ R138, R164, -R139 ;  /* 0x8000008ba48a7221 */ /* 0x000fe20000010000 */
[----:B------:R-:W-:-:S03]  /*6020*/  LOP3.LUT P6, RZ, R4, 0xff0000, RZ, 0xc0, !PT ;  /* 0x00ff000004ff7812 */ /* 0x000fc600078cc0ff */
[----:B------:R-:W-:-:S04]  /*6030*/  FFMA.FTZ R138, R183, R138, R106 ;  /* 0x0000008ab78a7223 */ /* 0x000fc8000001006a */
[----:B------:R-:W-:-:S04]  /*6040*/  FMUL.FTZ R139, R138, R181 ;  /* 0x000000b58a8b7220 */ /* 0x000fc80000410000 */
[----:B------:R-:W-:-:S05]  /*6050*/  FMUL.FTZ R139, R139, UR14 ;  /* 0x0000000e8b8b7c20 */ /* 0x000fca0008410000 */
[----:B0-----:R-:W-:Y:S01]  /*6060*/  SEL R142, R139, RZ, P6 ;  /* 0x000000ff8b8e7207 */ /* 0x001fe20003000000 */
[----:B------:R-:W-:Y:S01]  /*6070*/  FFMA.FTZ R139, R183, R188, R107 ;  /* 0x000000bcb78b7223 */ /* 0x000fe2000001006b */
        /* <DEDUP_REMOVED lines=9> */
.L_x_16712:
[----:B------:R-:W-:Y:S05]  /*6110*/  BSYNC.RECONVERGENT B2 ;  /* 0x0000000000027941 */ /* 0x000fea0003800200 */
.L_x_16711:
[----:B------:R-:W-:Y:S01]  /*6120*/  ISETP.NE.AND P6, PT, R187, RZ, PT ;  /* 0x000000ffbb00720c */ /* 0x000fe20003fc5270 */
[----:B------:R-:W-:-:S12]  /*6130*/  BSSY.RECONVERGENT B2, `(.L_x_16713) ;  /* 0x0000025000027945 */ /* 0x000fd80003800200 */
[----:B------:R-:W-:Y:S05]  /*6140*/  @!P6 BRA `(.L_x_16714) ;  /* 0x00000000008ce947 */ /* 0x000fea0003800000 */
[----:B-1----:R-:W-:Y:S01]  /*6150*/  FFMA.FTZ R137, R7, R186, R185 ;  /* 0x000000ba07897223 */ /* 0x002fe200000100b9 */
[----:B------:R-:W-:Y:S01]  /*6160*/  LOP3.LUT P6, RZ, R6, 0xff, RZ, 0xc0, !PT ;  /* 0x000000ff06ff7812 */ /* 0x000fe200078cc0ff */
[----:B------:R-:W1:Y:S02]  /*6170*/  LDC.64 R190, c[0x0][0x478] ;  /* 0x00011e00ffbe7b82 */ /* 0x000e640000000a00 */
[----:B------:R-:W-:-:S04]  /*6180*/  FADD.FTZ R136, R8, -R137 ;  /* 0x8000008908887221 */ /* 0x000fc80000010000 */
[----:B-----5:R-:W-:-:S04]  /*6190*/  FFMA.FTZ R136, R183, R136, R108 ;  /* 0x00000088b7887223 */ /* 0x020fc8000001006c */
[----:B------:R-:W-:-:S04]  /*61a0*/  FMUL.FTZ R137, R136, R181 ;  /* 0x000000b588897220 */ /* 0x000fc80000410000 */
[----:B------:R-:W-:-:S05]  /*61b0*/  FMUL.FTZ R137, R137, UR14 ;  /* 0x0000000e89897c20 */ /* 0x000fca0008410000 */
[----:B------:R-:W-:Y:S01]  /*61c0*/  SEL R140, R137, RZ, P6 ;  /* 0x000000ff898c7207 */ /* 0x000fe20003000000 */
[----:B------:R-:W-:Y:S01]  /*61d0*/  FFMA.FTZ R137, R148, R186, R185 ;  /* 0x000000ba94897223 */ /* 0x000fe200000100b9 */
[----:B------:R-:W-:-:S03]  /*61e0*/  LOP3.LUT P6, RZ, R6, 0xff00, RZ, 0xc0, !PT ;  /* 0x0000ff0006ff7812 */ /* 0x000fc600078cc0ff */
[----:B------:R-:W-:Y:S01]  /*61f0*/  FADD.FTZ R138, R146, -R137 ;  /* 0x80000089928a7221 */ /* 0x000fe20000010000 */
[----:B-1----:R-:W-:-:S04]  /*6200*/  IMAD.WIDE.U32 R190, R184, 0x10, R190 ;  /* 0x00000010b8be7825 */ /* 0x002fc800078e00be */
[----:B------:R-:W-:-:S04]  /*6210*/  FFMA.FTZ R137, R183, R138, R109 ;  /* 0x0000008ab7897223 */ /* 0x000fc8000001006d */
[----:B------:R-:W-:-:S04]  /*6220*/  FMUL.FTZ R138, R137, R181 ;  /* 0x000000b5898a7220 */ /* 0x000fc80000410000 */
[----:B------:R-:W-:-:S05]  /*6230*/  FMUL.FTZ R138, R138, UR14 ;  /* 0x0000000e8a8a7c20 */ /* 0x000fca0008410000 */
[----:B------:R-:W-:Y:S01]  /*6240*/  SEL R141, R138, RZ, P6 ;  /* 0x000000ff8a8d7207 */ /* 0x000fe20003000000 */
[----:B------:R-:W-:Y:S01]  /*6250*/  FFMA.FTZ R138, R163, R186, R185 ;  /* 0x000000baa38a7223 */ /* 0x000fe200000100b9 */
[----:B------:R-:W-:-:S03]  /*6260*/  LOP3.LUT P6, RZ, R6, 0xff0000, RZ, 0xc0, !PT ;  /* 0x00ff000006ff7812 */ /* 0x000fc600078cc0ff */
[----:B------:R-:W-:-:S04]  /*6270*/  FADD.FTZ R138, R161, -R138 ;  /* 0x8000008aa18a7221 */ /* 0x000fc80000010000 */
[----:B------:R-:W-:-:S04]  /*6280*/  FFMA.FTZ R138, R183, R138, R110 ;  /* 0x0000008ab78a7223 */ /* 0x000fc8000001006e */
[----:B------:R-:W-:-:S04]  /*6290*/  FMUL.FTZ R139, R138, R181 ;  /* 0x000000b58a8b7220 */ /* 0x000fc80000410000 */
[----:B------:R-:W-:-:S05]  /*62a0*/  FMUL.FTZ R139, R139, UR14 ;  /* 0x0000000e8b8b7c20 */ /* 0x000fca0008410000 */
[----:B0-----:R-:W-:Y:S01]  /*62b0*/  SEL R142, R139, RZ, P6 ;  /* 0x000000ff8b8e7207 */ /* 0x001fe20003000000 */
[----:B------:R-:W-:Y:S01]  /*62c0*/  FFMA.FTZ R139, R180, R186, R185 ;  /* 0x000000bab48b7223 */ /* 0x000fe200000100b9 */
[----:B------:R-:W-:-:S03]  /*62d0*/  ISETP.GE.U32.AND P6, PT, R6, 0x1000000, PT ;  /* 0x010000000600780c */ /* 0x000fc60003fc6070 */
[----:B------:R-:W-:-:S04]  /*62e0*/  FADD.FTZ R188, R178, -R139 ;  /* 0x8000008bb2bc7221 */ /* 0x000fc80000010000 */
[----:B------:R-:W-:Y:S02]  /*62f0*/  FFMA.FTZ R139, R183, R188, R111 ;  /* 0x000000bcb78b7223 */ /* 0x000fe4000001006f */
        /* <DEDUP_REMOVED lines=8> */
.L_x_16714:
[----:B------:R-:W-:Y:S05]  /*6380*/  BSYNC.RECONVERGENT B2 ;  /* 0x0000000000027941 */ /* 0x000fea0003800200 */
.L_x_16713:
[----:B------:R-:W-:Y:S04]  /*6390*/  BSSY.RECONVERGENT B2, `(.L_x_16715) ;  /* 0x0000025000027945 */ /* 0x000fe80003800200 */
[----:B------:R-:W-:Y:S05]  /*63a0*/  @!P0 BRA `(.L_x_16716) ;  /* 0x00000000008c8947 */ /* 0x000fea0003800000 */
[-CC-:B-12---:R-:W-:Y:S01]  /*63b0*/  FFMA.FTZ R137, R11, R186.reuse, R185.reuse ;  /* 0x000000ba0b897223 */ /* 0x186fe200000100b9 */
[-CC-:B------:R-:W-:Y:S01]  /*63c0*/  FFMA.FTZ R138, R144, R186.reuse, R185.reuse ;  /* 0x000000ba908a7223 */ /* 0x180fe200000100b9 */
[-CC-:B------:R-:W-:Y:S01]  /*63d0*/  FFMA.FTZ R139, R157, R186.reuse, R185.reuse ;  /* 0x000000ba9d8b7223 */ /* 0x180fe200000100b9 */
[----:B------:R-:W-:Y:S01]  /*63e0*/  FFMA.FTZ R140, R174, R186, R185 ;  /* 0x000000baae8c7223 */ /* 0x000fe200000100b9 */
[----:B------:R-:W-:Y:S01]  /*63f0*/  FADD.FTZ R136, R10, -R137 ;  /* 0x800000890a887221 */ /* 0x000fe20000010000 */
[----:B------:R-:W-:Y:S01]  /*6400*/  FADD.FTZ R138, R145, -R138 ;  /* 0x8000008a918a7221 */ /* 0x000fe20000010000 */
[----:B------:R-:W1:Y:S01]  /*6410*/  LDC.64 R190, c[0x0][0x478] ;  /* 0x00011e00ffbe7b82 */ /* 0x000e620000000a00 */
[----:B------:R-:W-:Y:S01]  /*6420*/  FADD.FTZ R141, R162, -R139 ;  /* 0x8000008ba28d7221 */ /* 0x000fe20000010000 */
[C---:B-----5:R-:W-:Y:S01]  /*6430*/  FFMA.FTZ R136, R183.reuse, R136, R112 ;  /* 0x00000088b7887223 */ /* 0x060fe20000010070 */
[----:B------:R-:W-:Y:S01]  /*6440*/  FFMA.FTZ R137, R183, R138, R113 ;  /* 0x0000008ab7897223 */ /* 0x000fe20000010071 */
[----:B0-----:R-:W-:Y:S01]  /*6450*/  FADD.FTZ R142, R177, -R140 ;  /* 0x8000008cb18e7221 */ /* 0x001fe20000010000 */
[----:B------:R-:W-:Y:S01]  /*6460*/  FFMA.FTZ R138, R183, R141, R114 ;  /* 0x0000008db78a7223 */ /* 0x000fe20000010072 */
[-C--:B------:R-:W-:Y:S01]  /*6470*/  FMUL.FTZ R139, R136, R181.reuse ;  /* 0x000000b5888b7220 */ /* 0x080fe20000410000 */
[-C--:B------:R-:W-:Y:S01]  /*6480*/  FMUL.FTZ R141, R137, R181.reuse ;  /* 0x000000b5898d7220 */ /* 0x080fe20000410000 */
[----:B------:R-:W0:Y:S01]  /*6490*/  LDC.64 R188, c[0x0][0x468] ;  /* 0x00011a00ffbc7b82 */ /* 0x000e220000000a00 */
[----:B------:R-:W-:Y:S01]  /*64a0*/  LOP3.LUT P0, RZ, R9, 0xff, RZ, 0xc0, !PT ;  /* 0x000000ff09ff7812 */ /* 0x000fe2000780c0ff */
[----:B------:R-:W-:Y:S01]  /*64b0*/  FMUL.FTZ R140, R139, UR14 ;  /* 0x0000000e8b8c7c20 */ /* 0x000fe20008410000 */
[----:B------:R-:W-:Y:S01]  /*64c0*/  FFMA.FTZ R139, R183, R142, R115 ;  /* 0x0000008eb78b7223 */ /* 0x000fe20000010073 */
[----:B------:R-:W-:Y:S01]  /*64d0*/  FMUL.FTZ R141, R141, UR14 ;  /* 0x0000000e8d8d7c20 */ /* 0x000fe20008410000 */
[----:B------:R-:W-:-:S02]  /*64e0*/  FMUL.FTZ R142, R138, R181 ;  /* 0x000000b58a8e7220 */ /* 0x000fc40000410000 */
[----:B------:R-:W-:Y:S01]  /*64f0*/  SEL R140, R140, RZ, P0 ;  /* 0x000000ff8c8c7207 */ /* 0x000fe20000000000 */
[----:B------:R-:W-:Y:S01]  /*6500*/  FMUL.FTZ R143, R139, R181 ;  /* 0x000000b58b8f7220 */ /* 0x000fe20000410000 */
[----:B------:R-:W-:Y:S01]  /*6510*/  LOP3.LUT P0, RZ, R9, 0xff00, RZ, 0xc0, !PT ;  /* 0x0000ff0009ff7812 */ /* 0x000fe2000780c0ff */
[----:B------:R-:W-:Y:S02]  /*6520*/  FMUL.FTZ R142, R142, UR14 ;  /* 0x0000000e8e8e7c20 */ /* 0x000fe40008410000 */
[----:B------:R-:W-:Y:S01]  /*6530*/  FMUL.FTZ R143, R143, UR14 ;  /* 0x0000000e8f8f7c20 */ /* 0x000fe20008410000 */
[----:B------:R-:W-:Y:S02]  /*6540*/  SEL R141, R141, RZ, P0 ;  /* 0x000000ff8d8d7207 */ /* 0x000fe40000000000 */
[----:B------:R-:W-:Y:S01]  /*6550*/  LOP3.LUT P0, RZ, R9, 0xff0000, RZ, 0xc0, !PT ;  /* 0x00ff000009ff7812 */ /* 0x000fe2000780c0ff */
[----:B-1----:R-:W-:-:S03]  /*6560*/  IMAD.WIDE.U32 R190, R184, 0x10, R190 ;  /* 0x00000010b8be7825 */ /* 0x002fc600078e00be */
[----:B------:R-:W-:Y:S02]  /*6570*/  SEL R142, R142, RZ, P0 ;  /* 0x000000ff8e8e7207 */ /* 0x000fe40000000000 */
[----:B------:R-:W-:Y:S01]  /*6580*/  ISETP.GE.U32.AND P0, PT, R9, 0x1000000, PT ;  /* 0x010000000900780c */ /* 0x000fe20003f06070 */
[----:B------:R3:W-:Y:S01]  /*6590*/  STG.E.128 desc[UR6][R190.64], R136 ;  /* 0x00000088be007986 */ /* 0x0007e2000c101d06 */
[C---:B0-----:R-:W-:Y:S02]  /*65a0*/  IMAD.WIDE.U32 R188, R184.reuse, 0x10, R188 ;  /* 0x00000010b8bc7825 */ /* 0x041fe400078e00bc */
[----:B------:R-:W-:Y:S02]  /*65b0*/  SEL R143, R143, RZ, P0 ;  /* 0x000000ff8f8f7207 */ /* 0x000fe40000000000 */
[----:B------:R-:W-:-:S03]  /*65c0*/  IADD3 R184, PT, PT, R184, 0x20, RZ ;  /* 0x00000020b8b87810 */ /* 0x000fc60007ffe0ff */
[----:B------:R3:W-:Y:S04]  /*65d0*/  STG.E.128 desc[UR6][R188.64], R140 ;  /* 0x0000008cbc007986 */ /* 0x0007e8000c101d06 */
.L_x_16716:
[----:B------:R-:W-:Y:S05]  /*65e0*/  BSYNC.RECONVERGENT B2 ;  /* 0x0000000000027941 */ /* 0x000fea0003800200 */
.L_x_16715:
        /* <DEDUP_REMOVED lines=9> */
[----:B0-----:R-:W-:Y:S01]  /*6680*/  FADD.FTZ R142, R175, -R140 ;  /* 0x8000008caf8e7221 */ /* 0x001fe20000010000 */
[C---:B-----5:R-:W-:Y:S01]  /*6690*/  FFMA.FTZ R136, R183.reuse, R136, R116 ;  /* 0x00000088b7887223 */ /* 0x060fe20000010074 */
[----:B------:R-:W-:Y:S01]  /*66a0*/  FADD.FTZ R139, R160, -R137 ;  /* 0x80000089a08b7221 */ /* 0x000fe20000010000 */
[----:B------:R-:W0:Y:S01]  /*66b0*/  LDC.64 R188, c[0x0][0x468] ;  /* 0x00011a00ffbc7b82 */ /* 0x000e220000000a00 */
[C---:B------:R-:W-:Y:S01]  /*66c0*/  FFMA.FTZ R137, R183.reuse, R138, R117 ;  /* 0x0000008ab7897223 */ /* 0x040fe20000010075 */
[----:B------:R-:W-:Y:S01]  /*66d0*/  FMUL.FTZ R140, R136, R181 ;  /* 0x000000b5888c7220 */ /* 0x000fe20000410000 */
[C---:B------:R-:W-:Y:S01]  /*66e0*/  FFMA.FTZ R138, R183.reuse, R139, R118 ;  /* 0x0000008bb78a7223 */ /* 0x040fe20000010076 */
[----:B------:R-:W-:Y:S01]  /*66f0*/  FFMA.FTZ R139, R183, R142, R119 ;  /* 0x0000008eb78b7223 */ /* 0x000fe20000010077 */
        /* <DEDUP_REMOVED lines=20> */
.L_x_16718:
[----:B------:R-:W-:Y:S05]  /*6840*/  BSYNC.RECONVERGENT B2 ;  /* 0x0000000000027941 */ /* 0x000fea0003800200 */
.L_x_16717:
        /* <DEDUP_REMOVED lines=10> */
[C---:B-----5:R-:W-:Y:S01]  /*68f0*/  FFMA.FTZ R136, R183.reuse, R136, R120 ;  /* 0x00000088b7887223 */ /* 0x060fe20000010078 */
[----:B------:R-:W0:Y:S01]  /*6900*/  LDC.64 R188, c[0x0][0x468] ;  /* 0x00011a00ffbc7b82 */ /* 0x000e220000000a00 */
[----:B------:R-:W-:Y:S01]  /*6910*/  FADD.FTZ R139, R158, -R137 ;  /* 0x800000899e8b7221 */ /* 0x000fe20000010000 */
[----:B------:R-:W-:Y:S01]  /*6920*/  FFMA.FTZ R137, R183, R138, R121 ;  /* 0x0000008ab7897223 */ /* 0x000fe20000010079 */
[----:B------:R-:W-:Y:S01]  /*6930*/  FMUL.FTZ R140, R136, R181 ;  /* 0x000000b5888c7220 */ /* 0x000fe20000410000 */
[----:B------:R-:W-:Y:S01]  /*6940*/  LOP3.LUT P2, RZ, R17, 0xff, RZ, 0xc0, !PT ;  /* 0x000000ff11ff7812 */ /* 0x000fe2000784c0ff */
[C---:B------:R-:W-:Y:S01]  /*6950*/  FFMA.FTZ R138, R183.reuse, R139, R122 ;  /* 0x0000008bb78a7223 */ /* 0x040fe2000001007a */
[----:B------:R-:W-:Y:S01]  /*6960*/  FFMA.FTZ R139, R183, R142, R123 ;  /* 0x0000008eb78b7223 */ /* 0x000fe2000001007b */
        /* <DEDUP_REMOVED lines=15> */
[C---:B0-----:R-:W-:Y:S01]  /*6a60*/  IMAD.WIDE.U32 R188, R184.reuse, 0x10, R188 ;  /* 0x00000010b8bc7825 */ /* 0x041fe200078e00bc */
[----:B------:R-:W-:Y:S02]  /*6a70*/  SEL R143, R143, RZ, P2 ;  /* 0x000000ff8f8f7207 */ /* 0x000fe40001000000 */
[----:B------:R-:W-:-:S03]  /*6a80*/  IADD3 R184, PT, PT, R184, 0x20, RZ ;  /* 0x00000020b8b87810 */ /* 0x000fc60007ffe0ff */
[----:B------:R1:W-:Y:S04]  /*6a90*/  STG.E.128 desc[UR6][R188.64], R140 ;  /* 0x0000008cbc007986 */ /* 0x0003e8000c101d06 */
.L_x_16720:
[----:B------:R-:W-:Y:S05]  /*6aa0*/  BSYNC.RECONVERGENT B2 ;  /* 0x0000000000027941 */ /* 0x000fea0003800200 */
.L_x_16719:
        /* <DEDUP_REMOVED lines=10> */
[----:B------:R-:W2:Y:S01]  /*6b50*/  LDC.64 R188, c[0x0][0x468] ;  /* 0x00011a00ffbc7b82 */ /* 0x000ea20000000a00 */
[----:B------:R-:W-:Y:S01]  /*6b60*/  FADD.FTZ R140, R171, -R140 ;  /* 0x8000008cab8c7221 */ /* 0x000fe20000010000 */
[C---:B-----5:R-:W-:Y:S01]  /*6b70*/  FFMA.FTZ R137, R183.reuse, R138, R125 ;  /* 0x0000008ab7897223 */ /* 0x060fe2000001007d */
[C---:B------:R-:W-:Y:S01]  /*6b80*/  FFMA.FTZ R138, R183.reuse, R139, R126 ;  /* 0x0000008bb78a7223 */ /* 0x040fe2000001007e */
[C---:B------:R-:W-:Y:S01]  /*6b90*/  FFMA.FTZ R136, R183.reuse, R136, R124 ;  /* 0x00000088b7887223 */ /* 0x040fe2000001007c */
[----:B------:R-:W-:Y:S01]  /*6ba0*/  FFMA.FTZ R139, R183, R140, R127 ;  /* 0x0000008cb78b7223 */ /* 0x000fe2000001007f */
[-C--:B------:R-:W-:Y:S01]  /*6bb0*/  FMUL.FTZ R141, R137, R181.reuse ;  /* 0x000000b5898d7220 */ /* 0x080fe20000410000 */
[-C--:B0-----:R-:W-:Y:S01]  /*6bc0*/  FMUL.FTZ R142, R138, R181.reuse ;  /* 0x000000b58a8e7220 */ /* 0x081fe20000410000 */
        /* <DEDUP_REMOVED lines=8> */
[----:B-1----:R-:W-:Y:S01]  /*6c50*/  IMAD.WIDE.U32 R190, R184, 0x10, R190 ;  /* 0x00000010b8be7825 */ /* 0x002fe200078e00be */
[C---:B------:R-:W-:Y:S02]  /*6c60*/  LOP3.LUT P2, RZ, R22.reuse, 0xff0000, RZ, 0xc0, !PT ;  /* 0x00ff000016ff7812 */ /* 0x040fe4000784c0ff */
[----:B------:R-:W-:Y:S02]  /*6c70*/  ISETP.GE.U32.AND P3, PT, R22, 0x1000000, PT ;  /* 0x010000001600780c */ /* 0x000fe40003f66070 */
[----:B------:R-:W-:Y:S01]  /*6c80*/  SEL R140, R140, RZ, P0 ;  /* 0x000000ff8c8c7207 */ /* 0x000fe20000000000 */
[----:B------:R0:W-:Y:S01]  /*6c90*/  STG.E.128 desc[UR6][R190.64], R136 ;  /* 0x00000088be007986 */ /* 0x0001e2000c101d06 */
[----:B--2---:R-:W-:Y:S01]  /*6ca0*/  IMAD.WIDE.U32 R188, R184, 0x10, R188 ;  /* 0x00000010b8bc7825 */ /* 0x004fe200078e00bc */
[----:B------:R-:W-:Y:S02]  /*6cb0*/  SEL R141, R141, RZ, P1 ;  /* 0x000000ff8d8d7207 */ /* 0x000fe40000800000 */
[----:B------:R-:W-:-:S02]  /*6cc0*/  SEL R142, R142, RZ, P2 ;  /* 0x000000ff8e8e7207 */ /* 0x000fc40001000000 */
[----:B------:R-:W-:Y:S02]  /*6cd0*/  SEL R143, R143, RZ, P3 ;  /* 0x000000ff8f8f7207 */ /* 0x000fe40001800000 */
[----:B------:R-:W-:-:S03]  /*6ce0*/  IADD3 R184, PT, PT, R184, 0x20, RZ ;  /* 0x00000020b8b87810 */ /* 0x000fc60007ffe0ff */
[----:B------:R0:W-:Y:S04]  /*6cf0*/  STG.E.128 desc[UR6][R188.64], R140 ;  /* 0x0000008cbc007986 */ /* 0x0001e8000c101d06 */
.L_x_16722:
[----:B------:R-:W-:Y:S05]  /*6d00*/  BSYNC.RECONVERGENT B2 ;  /* 0x0000000000027941 */ /* 0x000fea0003800200 */
.L_x_16721:
        /* <DEDUP_REMOVED lines=37> */
.L_x_16724:
[----:B------:R-:W-:Y:S05]  /*6f60*/  BSYNC.RECONVERGENT B2 ;  /* 0x0000000000027941 */ /* 0x000fea0003800200 */
.L_x_16723:
        /* <DEDUP_REMOVED lines=11> */
[----:B------:R-:W-:-:S02]  /*7020*/  LOP3.LUT P0, RZ, R32, 0xff, RZ, 0xc0, !PT ;  /* 0x000000ff20ff7812 */ /* 0x000fc4000780c0ff */
[C---:B------:R-:W-:Y:S02]  /*7030*/  LOP3.LUT P1, RZ, R32.reuse, 0xff00, RZ, 0xc0, !PT ;  /* 0x0000ff0020ff7812 */ /* 0x040fe4000782c0ff */
[C---:B------:R-:W-:Y:S02]  /*7040*/  ISETP.GE.U32.AND P3, PT, R32.reuse, 0x1000000, PT ;  /* 0x010000002000780c */ /* 0x040fe40003f66070 */
[----:B------:R-:W-:Y:S01]  /*7050*/  LOP3.LUT P2, RZ, R32, 0xff0000, RZ, 0xc0, !PT ;  /* 0x00ff000020ff7812 */ /* 0x000fe2000784c0ff */
[----:B0-----:R-:W-:-:S04]  /*7060*/  IMAD.WIDE.U32 R186, R184, 0x10, R138 ;  /* 0x00000010b8ba7825 */ /* 0x001fc800078e008a */
[C---:B-----5:R-:W-:Y:S01]  /*7070*/  FFMA.FTZ R139, R183.reuse, R142, R135 ;  /* 0x0000008eb78b7223 */ /* 0x060fe20000010087 */
[----:B------:R-:W-:-:S03]  /*7080*/  FFMA.FTZ R138, R183, R143, R134 ;  /* 0x0000008fb78a7223 */ /* 0x000fc60000010086 */
[----:B------:R-:W-:Y:S01]  /*7090*/  FMUL.FTZ R142, R139, R181 ;  /* 0x000000b58b8e7220 */ /* 0x000fe20000410000 */
[----:B-1----:R-:W-:-:S04]  /*70a0*/  IMAD.WIDE.U32 R184, R184, 0x10, R136 ;  /* 0x00000010b8b87825 */ /* 0x002fc800078e0088 */
[C---:B------:R-:W-:Y:S01]  /*70b0*/  FFMA.FTZ R136, R183.reuse, R141, R132 ;  /* 0x0000008db7887223 */ /* 0x040fe20000010084 */
[----:B------:R-:W-:Y:S01]  /*70c0*/  FFMA.FTZ R137, R183, R140, R133 ;  /* 0x0000008cb7897223 */ /* 0x000fe20000010085 */
[----:B------:R-:W-:Y:S02]  /*70d0*/  FMUL.FTZ R143, R142, UR14 ;  /* 0x0000000e8e8f7c20 */ /* 0x000fe40008410000 */
[-C--:B------:R-:W-:Y:S01]  /*70e0*/  FMUL.FTZ R140, R136, R181.reuse ;  /* 0x000000b5888c7220 */ /* 0x080fe20000410000 */
[-C--:B------:R-:W-:Y:S01]  /*70f0*/  FMUL.FTZ R141, R137, R181.reuse ;  /* 0x000000b5898d7220 */ /* 0x080fe20000410000 */
[----:B------:R-:W-:Y:S01]  /*7100*/  FMUL.FTZ R181, R138, R181 ;  /* 0x000000b58ab57220 */ /* 0x000fe20000410000 */
[----:B------:R-:W-:Y:S01]  /*7110*/  SEL R143, R143, RZ, P3 ;  /* 0x000000ff8f8f7207 */ /* 0x000fe20001800000 */
[----:B------:R-:W-:Y:S01]  /*7120*/  FMUL.FTZ R140, R140, UR14 ;  /* 0x0000000e8c8c7c20 */ /* 0x000fe20008410000 */
[----:B------:R-:W-:Y:S01]  /*7130*/  FMUL.FTZ R141, R141, UR14 ;  /* 0x0000000e8d8d7c20 */ /* 0x000fe20008410000 */
[----:B------:R-:W-:Y:S01]  /*7140*/  FMUL.FTZ R142, R181, UR14 ;  /* 0x0000000eb58e7c20 */ /* 0x000fe20008410000 */
[----:B------:R0:W-:Y:S02]  /*7150*/  STG.E.128 desc[UR6][R186.64], R136 ;  /* 0x00000088ba007986 */ /* 0x0001e4000c101d06 */
[----:B------:R-:W-:-:S02]  /*7160*/  SEL R140, R140, RZ, P0 ;  /* 0x000000ff8c8c7207 */ /* 0x000fc40000000000 */
[----:B------:R-:W-:Y:S02]  /*7170*/  SEL R141, R141, RZ, P1 ;  /* 0x000000ff8d8d7207 */ /* 0x000fe40000800000 */
[----:B------:R-:W-:-:S05]  /*7180*/  SEL R142, R142, RZ, P2 ;  /* 0x000000ff8e8e7207 */ /* 0x000fca0001000000 */
[----:B------:R0:W-:Y:S02]  /*7190*/  STG.E.128 desc[UR6][R184.64], R140 ;  /* 0x0000008cb8007986 */ /* 0x0001e4000c101d06 */
.L_x_16681:
[----:B------:R-:W-:Y:S05]  /*71a0*/  BSYNC.RECONVERGENT B1 ;  /* 0x0000000000017941 */ /* 0x000fea0003800200 */
.L_x_16664:
[----:B01234-:R-:W0:Y:S02]  /*71b0*/  LDC.64 R136, c[0x0][0x380] ;  /* 0x0000e000ff887b82 */ /* 0x01fe240000000a00 */
[----:B0-----:R-:W-:-:S04]  /*71c0*/  LEA R5, R136, R5, 0x2 ;  /* 0x0000000588057211 */ /* 0x001fc800078e10ff */
[----:B------:R-:W-:-:S13]  /*71d0*/  ISETP.GE.AND P0, PT, R5, R137, PT ;  /* 0x000000890500720c */ /* 0x000fda0003f06270 */
[----:B------:R-:W-:Y:S05]  /*71e0*/  @!P0 BRA `(.L_x_16725) ;  /* 0xffffff9800508947 */ /* 0x000fea000383ffff */
.L_x_16646:
[----:B------:R-:W-:Y:S05]  /*71f0*/  BSYNC B0 ;  /* 0x0000000000007941 */ /* 0x000fea0003800000 */
.L_x_16645:
        /* <DEDUP_REMOVED lines=66> */
[----:B--2---:R-:W-:-:S03]  /*7620*/  FADD.FTZ R13, RZ, R13 ;  /* 0x0000000dff0d7221 */ /* 0x004fc60000010000 */
        /* <DEDUP_REMOVED lines=18> */
[----:B--2---:R-:W-:Y:S01]  /*7750*/  FADD.FTZ R7, R7, R30 ;  /* 0x0000001e07077221 */ /* 0x004fe20000010000 */
[----:B-1----:R-:W-:Y:S01]  /*7760*/  FADD.FTZ R31, R8, R31 ;  /* 0x0000001f081f7221 */ /* 0x002fe20000010000 */
        /* <DEDUP_REMOVED lines=10> */
[----:B0-----:R-:W-:-:S03]  /*7810*/  IMAD R41, R2, UR4, RZ ;  /* 0x0000000402297c24 */ /* 0x001fc6000f8e02ff */
[----:B------:R-:W-:Y:S02]  /*7820*/  STS.128 [R3+0xa00], R60 ;  /* 0x000a003c03007388 */ /* 0x000fe40000000c00 */
[----:B------:R-:W-:Y:S02]  /*7830*/  IADD3 R0, P0, PT, R41, R0, RZ ;  /* 0x0000000029007210 */ /* 0x000fe40007f1e0ff */
[----:B------:R-:W-:Y:S02]  /*7840*/  STS.128 [R3+0xc00], R64 ;  /* 0x000c004003007388 */ /* 0x000fe40000000c00 */
[----:B------:R-:W-:Y:S02]  /*7850*/  SHF.L.U32 R43, R0, 0x2, RZ ;  /* 0x00000002002b7819 */ /* 0x000fe400000006ff */
        /* <DEDUP_REMOVED lines=154> */
.L_x_16663:
        /* <DEDUP_REMOVED lines=8> */
.L_x_16727:
[----:B------:R-:W-:Y:S05]  /*8280*/  BSYNC B1 ;  /* 0x0000000000017941 */ /* 0x000fea0003800000 */
.L_x_16726:
        /* <DEDUP_REMOVED lines=8> */
.L_x_16728:
[----:B------:R-:W-:Y:S01]  /*8310*/  FADD.FTZ R136, R136, R189 ;  /* 0x000000bd88887221 */ /* 0x000fe20000010000 */
[----:B------:R-:W-:-:S04]  /*8320*/  HFMA2 R191, -RZ, RZ, 0, 1.1920928955078125e-07 ;  /* 0x00000002ffbf7431 */ /* 0x000fc800000001ff */
[----:B------:R-:W-:Y:S02]  /*8330*/  MOV R208, R136 ;  /* 0x0000008800d07202 */ /* 0x000fe40000000f00 */
[----:B------:R-:W-:-:S07]  /*8340*/  MOV R137, R190 ;  /* 0x000000be00897202 */ /* 0x000fce0000000f00 */
[----:B------:R-:W-:Y:S05]  /*8350*/  WARPSYNC.COLLECTIVE R185, `(.L_x_16729) ;  /* 0x00000000b9087348 */ /* 0x000fea0003c00000 */
[----:B------:R0:W1:Y:S02]  /*8360*/  SHFL.BFLY P6, R190, R208, R191, R210 ;  /* 0x0c0000bfd0be7389 */ /* 0x00006400000c00d2 */
[----:B01----:R-:W-:Y:S05]  /*8370*/  ENDCOLLECTIVE ;  /* 0x000000000000791b */ /* 0x003fea0003800000 */
.L_x_16729:
[----:B------:R-:W-:-:S05]  /*8380*/  FADD.FTZ R137, R137, R186 ;  /* 0x000000ba89897221 */ /* 0x000fca0000010000 */
[----:B------:R-:W-:Y:S02]  /*8390*/  MOV R208, R137 ;  /* 0x0000008900d07202 */ /* 0x000fe40000000f00 */
[----:B------:R-:W-:-:S07]  /*83a0*/  MOV R139, R190 ;  /* 0x000000be008b7202 */ /* 0x000fce0000000f00 */
[----:B------:R-:W-:Y:S05]  /*83b0*/  WARPSYNC.COLLECTIVE R185, `(.L_x_16730) ;  /* 0x00000000b9087348 */ /* 0x000fea0003c00000 */
[----:B------:R0:W1:Y:S02]  /*83c0*/  SHFL.BFLY P6, R190, R208, R191, R210 ;  /* 0x0c0000bfd0be7389 */ /* 0x00006400000c00d2 */
[----:B01----:R-:W-:Y:S05]  /*83d0*/  ENDCOLLECTIVE ;  /* 0x000000000000791b */ /* 0x003fea0003800000 */
.L_x_16730:
[----:B------:R-:W-:Y:S01]  /*83e0*/  FADD.FTZ R139, R136, R139 ;  /* 0x0000008b888b7221 */ /* 0x000fe20000010000 */
[----:B------:R-:W-:-:S04]  /*83f0*/  HFMA2 R191, -RZ, RZ, 0, 2.384185791015625e-07 ;  /* 0x00000004ffbf7431 */ /* 0x000fc800000001ff */
[----:B------:R-:W-:Y:S02]  /*8400*/  MOV R208, R139 ;  /* 0x0000008b00d07202 */ /* 0x000fe40000000f00 */
[----:B------:R-:W-:-:S07]  /*8410*/  MOV R138, R190 ;  /* 0x000000be008a7202 */ /* 0x000fce0000000f00 */
[----:B------:R-:W-:Y:S05]  /*8420*/  WARPSYNC.COLLECTIVE R185, `(.L_x_16731) ;  /* 0x00000000b9087348 */ /* 0x000fea0003c00000 */
[----:B------:R0:W1:Y:S02]  /*8430*/  SHFL.BFLY P6, R190, R208, R191, R210 ;  /* 0x0c0000bfd0be7389 */ /* 0x00006400000c00d2 */
[----:B01----:R-:W-:Y:S05]  /*8440*/  ENDCOLLECTIVE ;  /* 0x000000000000791b */ /* 0x003fea0003800000 */
.L_x_16731:
[----:B------:R-:W-:-:S05]  /*8450*/  FADD.FTZ R138, R137, R138 ;  /* 0x0000008a898a7221 */ /* 0x000fca0000010000 */
[----:B------:R-:W-:Y:S02]  /*8460*/  MOV R208, R138 ;  /* 0x0000008a00d07202 */ /* 0x000fe40000000f00 */
[----:B------:R-:W-:-:S07]  /*8470*/  MOV R140, R190 ;  /* 0x000000be008c7202 */ /* 0x000fce0000000f00 */
[----:B------:R-:W-:Y:S05]  /*8480*/  WARPSYNC.COLLECTIVE R185, `(.L_x_16732) ;  /* 0x00000000b9087348 */ /* 0x000fea0003c00000 */
[----:B------:R0:W1:Y:S02]  /*8490*/  SHFL.BFLY P6, R190, R208, R191, R210 ;  /* 0x0c0000bfd0be7389 */ /* 0x00006400000c00d2 */
[----:B01----:R-:W-:Y:S05]  /*84a0*/  ENDCOLLECTIVE ;  /* 0x000000000000791b */ /* 0x003fea0003800000 */
.L_x_16732:
[----:B------:R-:W-:Y:S01]  /*84b0*/  FADD.FTZ R140, R139, R140 ;  /* 0x0000008c8b8c7221 */ /* 0x000fe20000010000 */
[----:B------:R-:W-:-:S04]  /*84c0*/  HFMA2 R191, -RZ, RZ, 0, 4.76837158203125e-07 ;  /* 0x00000008ffbf7431 */ /* 0x000fc800000001ff */
[----:B------:R-:W-:Y:S02]  /*84d0*/  MOV R208, R140 ;  /* 0x0000008c00d07202 */ /* 0x000fe40000000f00 */
[----:B------:R-:W-:-:S07]  /*84e0*/  MOV R141, R190 ;  /* 0x000000be008d7202 */ /* 0x000fce0000000f00 */
[----:B------:R-:W-:Y:S05]  /*84f0*/  WARPSYNC.COLLECTIVE R185, `(.L_x_16733) ;  /* 0x00000000b9087348 */ /* 0x000fea0003c00000 */
[----:B------:R0:W1:Y:S02]  /*8500*/  SHFL.BFLY P6, R190, R208, R191, R210 ;  /* 0x0c0000bfd0be7389 */ /* 0x00006400000c00d2 */
[----:B01----:R-:W-:Y:S05]  /*8510*/  ENDCOLLECTIVE ;  /* 0x000000000000791b */ /* 0x003fea0003800000 */
.L_x_16733:
[----:B------:R-:W-:-:S05]  /*8520*/  FADD.FTZ R141, R138, R141 ;  /* 0x0000008d8a8d7221 */ /* 0x000fca0000010000 */
[----:B------:R-:W-:Y:S02]  /*8530*/  MOV R208, R141 ;  /* 0x0000008d00d07202 */ /* 0x000fe40000000f00 */
[----:B------:R-:W-:-:S07]  /*8540*/  MOV R143, R190 ;  /* 0x000000be008f7202 */ /* 0x000fce0000000f00 */
[----:B------:R-:W-:Y:S05]  /*8550*/  WARPSYNC.COLLECTIVE R185, `(.L_x_16734) ;  /* 0x00000000b9087348 */ /* 0x000fea0003c00000 */
[----:B------:R0:W1:Y:S02]  /*8560*/  SHFL.BFLY P6, R190, R208, R191, R210 ;  /* 0x0c0000bfd0be7389 */ /* 0x00006400000c00d2 */
[----:B01----:R-:W-:Y:S05]  /*8570*/  ENDCOLLECTIVE ;  /* 0x000000000000791b */ /* 0x003fea0003800000 */
.L_x_16734:
[----:B------:R-:W-:Y:S01]  /*8580*/  FADD.FTZ R143, R140, R143 ;  /* 0x0000008f8c8f7221 */ /* 0x000fe20000010000 */
[----:B------:R-:W-:-:S04]  /*8590*/  HFMA2 R191, -RZ, RZ, 0, 9.5367431640625e-07 ;  /* 0x00000010ffbf7431 */ /* 0x000fc800000001ff */
[----:B------:R-:W-:Y:S02]  /*85a0*/  MOV R208, R143 ;  /* 0x0000008f00d07202 */ /* 0x000fe40000000f00 */
[----:B------:R-:W-:-:S07]  /*85b0*/  MOV R142, R190 ;  /* 0x000000be008e7202 */ /* 0x000fce0000000f00 */
[----:B------:R-:W-:Y:S05]  /*85c0*/  WARPSYNC.COLLECTIVE R185, `(.L_x_16735) ;  /* 0x00000000b9087348 */ /* 0x000fea0003c00000 */
[----:B------:R0:W1:Y:S02]  /*85d0*/  SHFL.BFLY P6, R190, R208, R191, R210 ;  /* 0x0c0000bfd0be7389 */ /* 0x00006400000c00d2 */
[----:B01----:R-:W-:Y:S05]  /*85e0*/  ENDCOLLECTIVE ;  /* 0x000000000000791b */ /* 0x003fea0003800000 */
.L_x_16735:
[----:B------:R-:W-:-:S05]  /*85f0*/  FADD.FTZ R142, R141, R142 ;  /* 0x0000008e8d8e7221 */ /* 0x000fca0000010000 */
[----:B------:R-:W-:Y:S02]  /*8600*/  MOV R208, R142 ;  /* 0x0000008e00d07202 */ /* 0x000fe40000000f00 */
[----:B------:R-:W-:-:S07]  /*8610*/  MOV R136, R190 ;  /* 0x000000be00887202 */ /* 0x000fce0000000f00 */
[----:B------:R-:W-:Y:S05]  /*8620*/  WARPSYNC.COLLECTIVE R185, `(.L_x_16736) ;  /* 0x00000000b9087348 */ /* 0x000fea0003c00000 */
[----:B------:R0:W1:Y:S02]  /*8630*/  SHFL.BFLY P6, R190, R208, R191, R210 ;  /* 0x0c0000bfd0be7389 */ /* 0x00006400000c00d2 */
[----:B01----:R-:W-:Y:S05]  /*8640*/  ENDCOLLECTIVE ;  /* 0x000000000000791b */ /* 0x003fea0003800000 */
.L_x_16736:
[----:B------:R-:W-:Y:S01]  /*8650*/  MOV R137, R190 ;  /* 0x000000be00897202 */ /* 0x000fe20000000f00 */
[----:B------:R-:W-:Y:S06]  /*8660*/  BRA `(.L_x_16737) ;  /* 0xffffffa0004c7947 */ /* 0x000fec000383ffff */
.L_x_16738:
        /* <DEDUP_REMOVED lines=9> */
.L_x_20114:


//--------------------- .text._ZN10layer_norm13ln_bwd_kernelINS_13Kernel_traitsI6__halfffffjLj1024ELj1ELj4ELj1ELj16ENS_18Kernel_traits_baseILj1024ES2_ffffjLj128EEEEELb1ELb0ELb0ELb1EEEvNS_9BwdParamsE --------------------------
	.section	.text._ZN10layer_norm13ln_bwd_kernelINS_13Kernel_traitsI6__halfffffjLj1024ELj1ELj4ELj1ELj16ENS_18Kernel_traits_baseILj1024ES2_ffffjLj128EEEEELb1ELb0ELb0ELb1EEEvNS_9BwdParamsE,"ax",@progbits
	.align	128
        .global         _ZN10layer_norm13ln_bwd_kernelINS_13Kernel_traitsI6__halfffffjLj1024ELj1ELj4ELj1ELj16ENS_18Kernel_traits_baseILj1024ES2_ffffjLj128EEEEELb1ELb0ELb0ELb1EEEvNS_9BwdParamsE
        .type           _ZN10layer_norm13ln_bwd_kernelINS_13Kernel_traitsI6__halfffffjLj1024ELj1ELj4ELj1ELj16ENS_18Kernel_traits_baseILj1024ES2_ffffjLj128EEEEELb1ELb0ELb0ELb1EEEvNS_9BwdParamsE,@function
        .size           _ZN10layer_norm13ln_bwd_kernelINS_13Kernel_traitsI6__halfffffjLj1024ELj1ELj4ELj1ELj16ENS_18Kernel_traits_baseILj1024ES2_ffffjLj128EEEEELb1ELb0ELb0ELb1EEEvNS_9BwdParamsE,(.L_x_20115 - _ZN10layer_norm13ln_bwd_kernelINS_13Kernel_traitsI6__halfffffjLj1024ELj1ELj4ELj1ELj16ENS_18Kernel_traits_baseILj1024ES2_ffffjLj128EEEEELb1ELb0ELb0ELb1EEEvNS_9BwdParamsE)
        .other          _ZN10layer_norm13ln_bwd_kernelINS_13Kernel_traitsI6__halfffffjLj1024ELj1ELj4ELj1ELj16ENS_18Kernel_traits_baseILj1024ES2_ffffjLj128EEEEELb1ELb0ELb0ELb1EEEvNS_9BwdParamsE,@"STO_CUDA_ENTRY STV_DEFAULT"
_ZN10layer_norm13ln_bwd_kernelINS_13Kernel_traitsI6__halfffffjLj1024ELj1ELj4ELj1ELj16ENS_18Kernel_traits_baseILj1024ES2_ffffjLj128EEEEELb1ELb0ELb0ELb1EEEvNS_9BwdParamsE:
.text._ZN10layer_norm13ln_bwd_kernelINS_13Kernel_traitsI6__halfffffjLj1024ELj1ELj4ELj1ELj16ENS_18Kernel_traits_baseILj1024ES2_ffffjLj128EEEEELb1ELb0ELb0ELb1EEEvNS_9BwdParamsE:
        /* <DEDUP_REMOVED lines=55> */
[----:B------:R0:W-:Y:S04]  /*0370*/  STL [R1+0x1c], RZ ;  /* 0x00001cff01007387 */ /* 0x0001e80000100800 */
[----:B------:R0:W-:Y:S04]  /*0380*/  STL [R1+0x18], RZ ;  /* 0x000018ff01007387 */ /* 0x0001e80000100800 */
[----:B------:R0:W-:Y:S04]  /*0390*/  STL [R1+0x14], RZ ;  /* 0x000014ff01007387 */ /* 0x0001e80000100800 */
[----:B------:R0:W-:Y:S04]  /*03a0*/  STL [R1+0x10], RZ ;  /* 0x000010ff01007387 */ /* 0x0001e80000100800 */
[----:B------:R0:W-:Y:S01]  /*03b0*/  STL [R1+0xc], RZ ;  /* 0x00000cff01007387 */ /* 0x0001e20000100800 */
[----:B-1----:R-:W-:-:S03]  /*03c0*/  IMAD.WIDE.U32 R2, R5, 0x8, R2 ;  /* 0x0000000805027825 */ /* 0x002fc600078e0002 */
[----:B------:R0:W-:Y:S04]  /*03d0*/  STL [R1+0x8], RZ ;  /* 0x000008ff01007387 */ /* 0x0001e80000100800 */
[----:B------:R0:W-:Y:S04]  /*03e0*/  STL [R1+0x4], RZ ;  /* 0x000004ff01007387 */ /* 0x0001e80000100800 */
[----:B------:R0:W-:Y:S04]  /*03f0*/  STL [R1], RZ ;  /* 0x000000ff01007387 */ /* 0x0001e80000100800 */
[----:B------:R0:W-:Y:S04]  /*0400*/  STL [R1+0x30], RZ ;  /* 0x000030ff01007387 */ /* 0x0001e80000100800 */
[----:B------:R0:W-:Y:S04]  /*0410*/  STL [R1+0x2c], RZ ;  /* 0x00002cff01007387 */ /* 0x0001e80000100800 */
[----:B------:R0:W-:Y:S01]  /*0420*/  STL [R1+0x28], RZ ;  /* 0x000028ff01007387 */ /* 0x0001e20000100800 */
[----:B--2---:R-:W-:Y:S01]  /*0430*/  ISETP.NE.U32.AND P0, PT, RZ, UR8, PT ;  /* 0x00000008ff007c0c */ /* 0x004fe2000bf05070 */
[----:B------:R-:W-:Y:S01]  /*0440*/  HFMA2 R194, -RZ, RZ, 0, 0 ;  /* 0x00000000ffc27431 */ /* 0x000fe200000001ff */
[----:B------:R-:W-:Y:S01]  /*0450*/  BSSY B1, `(.L_x_16741) ;  /* 0x000070d000017945 */ /* 0x000fe20003800000 */
[----:B------:R-:W-:Y:S01]  /*0460*/  HFMA2 R175, -RZ, RZ, 0, 0 ;  /* 0x00000000ffaf7431 */ /* 0x000fe200000001ff */
[----:B------:R-:W5:Y:S01]  /*0470*/  LDG.E.64 R34, desc[UR6][R2.64+0x700] ;  /* 0x0007000602227981 */ /* 0x000f62000c1e1b00 */
[----:B------:R-:W-:Y:S01]  /*0480*/  HFMA2 R161, -RZ, RZ, 0, 0 ;  /* 0x00000000ffa17431 */ /* 0x000fe200000001ff */
[----:B------:R-:W-:-:S02]  /*0490*/  ISETP.NE.AND.EX P0, PT, RZ, UR9, PT, P0 ;  /* 0x00000009ff007c0c */ /* 0x000fc4000bf05300 */
[----:B------:R-:W-:Y:S01]  /*04a0*/  CS2R R180, SRZ ;  /* 0x0000000000b47805 */ /* 0x000fe2000001ff00 */
[----:B------:R-:W5:Y:S01]  /*04b0*/  LDG.E.64 R36, desc[UR6][R2.64+0x600] ;  /* 0x0006000602247981 */ /* 0x000f62000c1e1b00 */
[----:B------:R-:W-:Y:S02]  /*04c0*/  MOV R182, RZ ;  /* 0x000000ff00b67202 */ /* 0x000fe40000000f00 */
[----:B------:R-:W-:Y:S02]  /*04d0*/  CS2R R178, SRZ ;  /* 0x0000000000b27805 */ /* 0x000fe4000001ff00 */
[----:B------:R-:W-:Y:S01]  /*04e0*/  CS2R R176, SRZ ;  /* 0x0000000000b07805 */ /* 0x000fe2000001ff00 */
[----:B------:R-:W5:Y:S01]  /*04f0*/  LDG.E.64 R38, desc[UR6][R2.64+0x500] ;  /* 0x0005000602267981 */ /* 0x000f62000c1e1b00 */
[----:B------:R-:W-:Y:S02]  /*0500*/  CS2R R172, SRZ ;  /* 0x0000000000ac7805 */ /* 0x000fe4000001ff00 */
[----:B------:R-:W-:-:S02]  /*0510*/  CS2R R170, SRZ ;  /* 0x0000000000aa7805 */ /* 0x000fc4000001ff00 */
[----:B------:R-:W-:Y:S01]  /*0520*/  CS2R R168, SRZ ;  /* 0x0000000000a87805 */ /* 0x000fe2000001ff00 */
[----:B------:R-:W5:Y:S01]  /*0530*/  LDG.E.64 R40, desc[UR6][R2.64+0x400] ;  /* 0x0004000602287981 */ /* 0x000f62000c1e1b00 */
[----:B------:R-:W-:Y:S02]  /*0540*/  CS2R R166, SRZ ;  /* 0x0000000000a67805 */ /* 0x000fe4000001ff00 */
[----:B------:R-:W-:Y:S02]  /*0550*/  CS2R R164, SRZ ;  /* 0x0000000000a47805 */ /* 0x000fe4000001ff00 */
[----:B------:R-:W-:Y:S01]  /*0560*/  MOV R162, RZ ;  /* 0x000000ff00a27202 */ /* 0x000fe20000000f00 */
[----:B------:R-:W5:Y:S01]  /*0570*/  LDG.E.64 R42, desc[UR6][R2.64+0x300] ;  /* 0x00030006022a7981 */ /* 0x000f62000c1e1b00 */
[----:B------:R-:W-:Y:S02]  /*0580*/  CS2R R158, SRZ ;  /* 0x00000000009e7805 */ /* 0x000fe4000001ff00 */
[----:B------:R-:W-:-:S02]  /*0590*/  CS2R R156, SRZ ;  /* 0x00000000009c7805 */ /* 0x000fc4000001ff00 */
[----:B------:R-:W-:Y:S01]  /*05a0*/  CS2R R4, SRZ ;  /* 0x0000000000047805 */ /* 0x000fe2000001ff00 */
[----:B------:R-:W5:Y:S01]  /*05b0*/  LDG.E.64 R144, desc[UR6][R2.64+0x200] ;  /* 0x0002000602907981 */ /* 0x000f62000c1e1b00 */
[----:B------:R-:W-:Y:S02]  /*05c0*/  CS2R R6, SRZ ;  /* 0x0000000000067805 */ /* 0x000fe4000001ff00 */
[----:B------:R-:W-:Y:S02]  /*05d0*/  CS2R R8, SRZ ;  /* 0x0000000000087805 */ /* 0x000fe4000001ff00 */
[----:B------:R-:W-:Y:S01]  /*05e0*/  CS2R R10, SRZ ;  /* 0x00000000000a7805 */ /* 0x000fe2000001ff00 */
[----:B------:R-:W5:Y:S01]  /*05f0*/  LDG.E.64 R146, desc[UR6][R2.64+0x100] ;  /* 0x0001000602927981 */ /* 0x000f62000c1e1b00 */
[----:B------:R-:W-:Y:S02]  /*0600*/  CS2R R12, SRZ ;  /* 0x00000000000c7805 */ /* 0x000fe4000001ff00 */
[----:B------:R-:W-:-:S02]  /*0610*/  CS2R R14, SRZ ;  /* 0x00000000000e7805 */ /* 0x000fc4000001ff00 */
[----:B------:R-:W-:Y:S01]  /*0620*/  CS2R R16, SRZ ;  /* 0x0000000000107805 */ /* 0x000fe2000001ff00 */
[----:B------:R1:W5:Y:S01]  /*0630*/  LDG.E.64 R148, desc[UR6][R2.64] ;  /* 0x0000000602947981 */ /* 0x000362000c1e1b00 */
[----:B------:R-:W-:Y:S02]  /*0640*/  CS2R R18, SRZ ;  /* 0x0000000000127805 */ /* 0x000fe4000001ff00 */
[----:B------:R-:W-:Y:S02]  /*0650*/  CS2R R20, SRZ ;  /* 0x0000000000147805 */ /* 0x000fe4000001ff00 */
[----:B------:R-:W-:Y:S02]  /*0660*/  CS2R R22, SRZ ;  /* 0x0000000000167805 */ /* 0x000fe4000001ff00 */
[----:B------:R-:W-:Y:S02]  /*0670*/  CS2R R24, SRZ ;  /* 0x0000000000187805 */ /* 0x000fe4000001ff00 */
[----:B------:R-:W-:-:S02]  /*0680*/  CS2R R26, SRZ ;  /* 0x00000000001a7805 */ /* 0x000fc4000001ff00 */
[----:B01----:R-:W-:-:S07]  /*0690*/  CS2R R2, SRZ ;  /* 0x0000000000027805 */ /* 0x003fce000001ff00 */
.L_x_16764:
[----:B------:R-:W0:Y:S08]  /*06a0*/  LDC.64 R30, c[0x0][0x3c0] ;  /* 0x0000f000ff1e7b82 */ /* 0x000e300000000a00 */
[----:B------:R-:W1:Y:S08]  /*06b0*/  @P0 LDC.64 R76, c[0x0][0x3e0] ;  /* 0x0000f800ff4c0b82 */ /* 0x000e700000000a00 */
[----:B------:R-:W2:Y:S01]  /*06c0*/  LDC.64 R32, c[0x0][0x3c8] ;  /* 0x0000f200ff207b82 */ /* 0x000ea20000000a00 */
[----:B------:R-:W-:Y:S01]  /*06d0*/  MOV R28, 0x3f800000 ;  /* 0x3f800000001c7802 */ /* 0x000fe20000000f00 */
[----:B0-----:R-:W-:-:S06]  /*06e0*/  IMAD.WIDE R30, R0, 0x4, R30 ;  /* 0x00000004001e7825 */ /* 0x001fcc00078e021e */
[----:B------:R0:W3:Y:S01]  /*06f0*/  LDG.E R31, desc[UR6][R30.64] ;  /* 0x000000061e1f7981 */ /* 0x0000e2000c1e1900 */
[----:B-1----:R-:W-:-:S05]  /*0700*/  @P0 IMAD.WIDE R76, R0, 0x4, R76 ;  /* 0x00000004004c0825 */ /* 0x002fca00078e024c */
[----:B-----5:R1:W5:Y:S01]  /*0710*/  @P0 LDG.E R28, desc[UR6][R76.64] ;  /* 0x000000064c1c0981 */ /* 0x020362000c1e1900 */
[----:B--2---:R-:W-:-:S05]  /*0720*/  IMAD.WIDE R32, R0, 0x4, R32 ;  /* 0x0000000400207825 */ /* 0x004fca00078e0220 */
[----:B------:R1:W5:Y:S01]  /*0730*/  LDG.E R29, desc[UR6][R32.64] ;  /* 0x00000006201d7981 */ /* 0x000362000c1e1900 */
[----:B------:R-:W0:Y:S01]  /*0740*/  S2R R80, SR_TID.X ;  /* 0x0000000000507919 */ /* 0x000e220000002100 */
[----:B------:R-:W-:Y:S01]  /*0750*/  UISETP.NE.U32.AND UP0, UPT, UR12, URZ, UPT ;  /* 0x000000ff0c00728c */ /* 0x000fe2000bf05070 */
[----:B------:R-:W-:-:S03]  /*0760*/  IMAD R78, R0, UR11, RZ ;  /* 0x0000000b004e7c24 */ /* 0x000fc6000f8e02ff */
[----:B------:R-:W-:Y:S02]  /*0770*/  UISETP.NE.AND.EX UP0, UPT, UR13, URZ, UPT, UP0 ;  /* 0x000000ff0d00728c */ /* 0x000fe4000bf05300 */
[----:B------:R-:W-:Y:S02]  /*0780*/  SHF.R.S32.HI R79, RZ, 0x1f, R78 ;  /* 0x0000001fff4f7819 */ /* 0x000fe4000001144e */
[----:B------:R-:W-:Y:S02]  /*0790*/  ISETP.NE.AND P2, PT, RZ, UR10, PT ;  /* 0x0000000aff007c0c */ /* 0x000fe4000bf45270 */
[----:B------:R-:W-:Y:S02]  /*07a0*/  LEA.HI R79, R79, R78, RZ, 0x2 ;  /* 0x0000004e4f4f7211 */ /* 0x000fe400078f10ff */
[----:B0-----:R-:W-:-:S04]  /*07b0*/  LOP3.LUT R30, R80, 0x1f, RZ, 0xc0, !PT ;  /* 0x0000001f501e7812 */ /* 0x001fc800078ec0ff */
[----:B------:R-:W-:Y:S02]  /*07c0*/  LEA.HI.SX32 R30, R79, R30, 0x1e ;  /* 0x0000001e4f1e7211 */ /* 0x000fe400078ff2ff */
[----:B---3--:R-:W-:Y:S01]  /*07d0*/  FSEL R198, R31, RZ, !P2 ;  /* 0x000000ff1fc67208 */ /* 0x008fe20005000000 */
[----:B-1----:R-:W-:Y:S06]  /*07e0*/  BRA.U UP0, `(.L_x_16742) ;  /* 0x0000001100ac7547 */ /* 0x002fec000b800000 */
        /* <DEDUP_REMOVED lines=8> */
[----:B------:R-:W2:Y:S01]  /*0870*/  LDC.64 R200, c[0x0][0x3b0] ;  /* 0x0000ec00ffc87b82 */ /* 0x000ea20000000a00 */
[----:B0-----:R-:W-:-:S04]  /*0880*/  IMAD.WIDE.U32 R128, R31, 0x10, R140 ;  /* 0x000000101f807825 */ /* 0x001fc800078e008c */
[--C-:B------:R-:W-:Y:S02]  /*0890*/  IMAD.WIDE.U32 R116, R32, 0x10, R140.reuse ;  /* 0x0000001020747825 */ /* 0x100fe400078e008c */
[----:B------:R-:W3:Y:S02]  /*08a0*/  LDG.E.128 R128, desc[UR6][R128.64] ;  /* 0x0000000680807981 */ /* 0x000ee4000c1e1d00 */
[--C-:B------:R-:W-:Y:S01]  /*08b0*/  IMAD.WIDE.U32 R136, R150, 0x10, R140.reuse ;  /* 0x0000001096887825 */ /* 0x100fe200078e008c */
[C---:B------:R-:W-:Y:S01]  /*08c0*/  IADD3 R154, PT, PT, R30.reuse, 0xe0, RZ ;  /* 0x000000e01e9a7810 */ /* 0x040fe20007ffe0ff */
[----:B------:R-:W4:Y:S02]  /*08d0*/  LDG.E.128 R116, desc[UR6][R116.64] ;  /* 0x0000000674747981 */ /* 0x000f24000c1e1d00 */
[--C-:B------:R-:W-:Y:S02]  /*08e0*/  IMAD.WIDE.U32 R112, R30, 0x10, R140.reuse ;  /* 0x000000101e707825 */ /* 0x100fe400078e008c */
[----:B------:R-:W4:Y:S02]  /*08f0*/  LDG.E.128 R136, desc[UR6][R136.64] ;  /* 0x0000000688887981 */ /* 0x000f24000c1e1d00 */
[----:B------:R-:W-:-:S02]  /*0900*/  IMAD.WIDE.U32 R132, R151, 0x10, R140 ;  /* 0x0000001097847825 */ /* 0x000fc400078e008c */
[----:B------:R-:W4:Y:S02]  /*0910*/  LDG.E.128 R112, desc[UR6][R112.64] ;  /* 0x0000000670707981 */ /* 0x000f24000c1e1d00 */
[----:B-1----:R-:W-:Y:S02]  /*0920*/  IMAD.WIDE.U32 R104, R30, 0x10, R76 ;  /* 0x000000101e687825 */ /* 0x002fe400078e004c */
[----:B------:R-:W4:Y:S02]  /*0930*/  LDG.E.128 R132, desc[UR6][R132.64] ;  /* 0x0000000684847981 */ /* 0x000f24000c1e1d00 */
[C---:B------:R-:W-:Y:S02]  /*0940*/  IMAD.WIDE.U32 R120, R153.reuse, 0x10, R140 ;  /* 0x0000001099787825 */ /* 0x040fe400078e008c */
[----:B------:R-:W4:Y:S02]  /*0950*/  LDG.E.128 R104, desc[UR6][R104.64] ;  /* 0x0000000668687981 */ /* 0x000f24000c1e1d00 */
[----:B------:R-:W-:-:S02]  /*0960*/  IMAD.WIDE.U32 R96, R153, 0x10, R76 ;  /* 0x0000001099607825 */ /* 0x000fc400078e004c */
[----:B------:R-:W4:Y:S02]  /*0970*/  LDG.E.128 R120, desc[UR6][R120.64] ;  /* 0x0000000678787981 */ /* 0x000f24000c1e1d00 */
        /* <DEDUP_REMOVED lines=17> */
[----:B--2---:R-:W-:-:S04]  /*0a90*/  IMAD.WIDE.U32 R192, R152, 0x4, R200 ;  /* 0x0000000498c07825 */ /* 0x004fc800078e00c8 */
[----:B------:R-:W-:Y:S01]  /*0aa0*/  IMAD.WIDE.U32 R186, R32, 0x4, R200 ;  /* 0x0000000420ba7825 */ /* 0x000fe200078e00c8 */
[----:B------:R-:W5:Y:S01]  /*0ab0*/  LDG.E R174, desc[UR6][R192.64] ;  /* 0x00000006c0ae7981 */ /* 0x000f62000c1e1900 */
[----:B------:R-:W-:Y:S02]  /*0ac0*/  SHF.R.U64 R214, R148, 0x10, R149 ;  /* 0x0000001094d67819 */ /* 0x000fe40000001295 */
[--C-:B------:R-:W-:Y:S01]  /*0ad0*/  IMAD.WIDE.U32 R184, R153, 0x4, R200.reuse ;  /* 0x0000000499b87825 */ /* 0x100fe200078e00c8 */
[----:B------:R0:W5:Y:S03]  /*0ae0*/  LDG.E R195, desc[UR6][R186.64] ;  /* 0x00000006bac37981 */ /* 0x000166000c1e1900 */
[--C-:B------:R-:W-:Y:S01]  /*0af0*/  IMAD.WIDE.U32 R188, R151, 0x4, R200.reuse ;  /* 0x0000000497bc7825 */ /* 0x100fe200078e00c8 */
[----:B------:R1:W5:Y:S03]  /*0b00*/  LDG.E R183, desc[UR6][R184.64] ;  /* 0x00000006b8b77981 */ /* 0x000366000c1e1900 */
[----:B------:R-:W-:Y:S01]  /*0b10*/  HADD2.F32 R214, -RZ, R214.H0_H0 ;  /* 0x200000d6ffd67230 */ /* 0x000fe20000004100 */
[----:B------:R-:W5:Y:S01]  /*0b20*/  LDG.E R160, desc[UR6][R188.64] ;  /* 0x00000006bca07981 */ /* 0x000f62000c1e1900 */
[----:B0-----:R-:W-:Y:S01]  /*0b30*/  IMAD.WIDE.U32 R186, R150, 0x4, R200 ;  /* 0x0000000496ba7825 */ /* 0x001fe200078e00c8 */
[----:B------:R-:W-:-:S03]  /*0b40*/  SHF.R.U32.HI R212, RZ, 0x10, R149 ;  /* 0x00000010ffd47819 */ /* 0x000fc60000011695 */
[--C-:B------:R-:W-:Y:S01]  /*0b50*/  IMAD.WIDE.U32 R190, R31, 0x4, R200.reuse ;  /* 0x000000041fbe7825 */ /* 0x100fe200078e00c8 */
[----:B------:R0:W5:Y:S03]  /*0b60*/  LDG.E R155, desc[UR6][R186.64] ;  /* 0x00000006ba9b7981 */ /* 0x000166000c1e1900 */
[----:B-1----:R-:W-:Y:S01]  /*0b70*/  IMAD.WIDE.U32 R184, R154, 0x4, R200 ;  /* 0x000000049ab87825 */ /* 0x002fe200078e00c8 */
[----:B------:R-:W5:Y:S03]  /*0b80*/  LDG.E R163, desc[UR6][R190.64] ;  /* 0x00000006bea37981 */ /* 0x000f66000c1e1900 */
[----:B------:R-:W-:Y:S01]  /*0b90*/  HADD2.F32 R213, -RZ, R149.H0_H0 ;  /* 0x20000095ffd57230 */ /* 0x000fe20000004100 */
[----:B------:R1:W5:Y:S01]  /*0ba0*/  LDG.E R33, desc[UR6][R184.64] ;  /* 0x00000006b8217981 */ /* 0x000362000c1e1900 */
[----:B------:R-:W-:Y:S01]  /*0bb0*/  HADD2.F32 R212, -RZ, R212.H0_H0 ;  /* 0x200000d4ffd47230 */ /* 0x000fe20000004100 */
[----:B------:R-:W-:Y:S01]  /*0bc0*/  SHF.R.U64 R206, R146, 0x10, R147 ;  /* 0x0000001092ce7819 */ /* 0x000fe20000001293 */
[----:B------:R-:W-:-:S02]  /*0bd0*/  HADD2.F32 R207, -RZ, R146.H0_H0 ;  /* 0x20000092ffcf7230 */ /* 0x000fc40000004100 */
[----:B------:R-:W-:Y:S01]  /*0be0*/  IMAD.WIDE.U32 R196, R30, 0x4, R200 ;  /* 0x000000041ec47825 */ /* 0x000fe200078e00c8 */
[----:B------:R-:W-:-:S03]  /*0bf0*/  SHF.R.U32.HI R200, RZ, 0x10, R147 ;  /* 0x00000010ffc87819 */ /* 0x000fc60000011693 */
[----:B------:R-:W-:Y:S02]  /*0c00*/  HADD2.F32 R206, -RZ, R206.H0_H0 ;  /* 0x200000ceffce7230 */ /* 0x000fe40000004100 */
[----:B------:R-:W-:Y:S01]  /*0c10*/  HADD2.F32 R201, -RZ, R147.H0_H0 ;  /* 0x20000093ffc97230 */ /* 0x000fe20000004100 */
[----:B------:R2:W5:Y:S01]  /*0c20*/  LDG.E R196, desc[UR6][R196.64] ;  /* 0x00000006c4c47981 */ /* 0x000562000c1e1900 */
[----:B------:R-:W-:Y:S02]  /*0c30*/  HADD2.F32 R200, -RZ, R200.H0_H0 ;  /* 0x200000c8ffc87230 */ /* 0x000fe40000004100 */
[----:B---3--:R-:W-:Y:S01]  /*0c40*/  FADD.FTZ R192, -R198, R128 ;  /* 0x00000080c6c07221 */ /* 0x008fe20000010100 */
[--C-:B------:R-:W-:Y:S01]  /*0c50*/  SHF.R.U64 R128, R144, 0x10, R145.reuse ;  /* 0x0000001090807819 */ /* 0x100fe20000001291 */
[C---:B----4-:R-:W-:Y:S01]  /*0c60*/  FADD.FTZ R208, -R198.reuse, R116 ;  /* 0x00000074c6d07221 */ /* 0x050fe20000010100 */
[----:B------:R-:W-:Y:S01]  /*0c70*/  SHF.R.U32.HI R116, RZ, 0x10, R145 ;  /* 0x00000010ff747819 */ /* 0x000fe20000011691 */
[----:B------:R-:W-:Y:S01]  /*0c80*/  FADD.FTZ R234, -R198, R137 ;  /* 0x00000089c6ea7221 */ /* 0x000fe20000010100 */
[----:B------:R-:W-:-:S02]  /*0c90*/  HADD2.F32 R137, -RZ, R148.H0_H0 ;  /* 0x20000094ff897230 */ /* 0x000fc40000004100 */
[C---:B------:R-:W-:Y:S01]  /*0ca0*/  FADD.FTZ R209, -R198.reuse, R117 ;  /* 0x00000075c6d17221 */ /* 0x040fe20000010100 */
[----:B------:R-:W-:Y:S01]  /*0cb0*/  FADD.FTZ R242, -R198, R114 ;  /* 0x00000072c6f27221 */ /* 0x000fe20000010100 */
[----:B------:R-:W-:Y:S01]  /*0cc0*/  SHF.R.U64 R114, R42, 0x10, R43 ;  /* 0x000000102a727819 */ /* 0x000fe2000000122b */
[C---:B------:R-:W-:Y:S01]  /*0cd0*/  FADD.FTZ R112, -R198.reuse, R112 ;  /* 0x00000070c6707221 */ /* 0x040fe20000010100 */
[C---:B------:R-:W-:Y:S01]  /*0ce0*/  FADD.FTZ R210, -R198.reuse, R118 ;  /* 0x00000076c6d27221 */ /* 0x040fe20000010100 */
[C---:B------:R-:W-:Y:S01]  /*0cf0*/  FADD.FTZ R230, -R198.reuse, R135 ;  /* 0x00000087c6e67221 */ /* 0x040fe20000010100 */
[----:B------:R-:W-:Y:S01]  /*0d00*/  HADD2.F32 R128, -RZ, R128.H0_H0 ;  /* 0x20000080ff807230 */ /* 0x000fe20000004100 */
[----:B------:R-:W-:Y:S01]  /*0d10*/  SHF.R.U32.HI R118, RZ, 0x10, R41 ;  /* 0x00000010ff767819 */ /* 0x000fe20000011629 */
[----:B------:R-:W-:Y:S02]  /*0d20*/  HADD2.F32 R135, -RZ, R144.H0_H0 ;  /* 0x20000090ff877230 */ /* 0x000fe40000004100 */
[----:B------:R-:W-:Y:S01]  /*0d30*/  FADD.FTZ R243, -R198, R113 ;  /* 0x00000071c6f37221 */ /* 0x000fe20000010100 */
[----:B------:R-:W-:-:S02]  /*0d40*/  HADD2.F32 R117, -RZ, R145.H0_H0 ;  /* 0x20000091ff757230 */ /* 0x000fc40000004100 */
[----:B------:R-:W-:Y:S01]  /*0d50*/  FADD.FTZ R228, -R198, R138 ;  /* 0x0000008ac6e47221 */ /* 0x000fe20000010100 */
[----:B------:R-:W-:Y:S01]  /*0d60*/  HADD2.F32 R116, -RZ, R116.H0_H0 ;  /* 0x20000074ff747230 */ /* 0x000fe20000004100 */
[----:B------:R-:W-:Y:S01]  /*0d70*/  SHF.R.U64 R138, R38, 0x10, R39 ;  /* 0x00000010268a7819 */ /* 0x000fe20000001227 */
[----:B------:R-:W-:Y:S02]  /*0d80*/  HADD2.F32 R113, -RZ, R42.H0_H0 ;  /* 0x2000002aff717230 */ /* 0x000fe40000004100 */
[----:B------:R-:W-:Y:S01]  /*0d90*/  FMUL.FTZ R244, R104, R137 ;  /* 0x0000008968f47220 */ /* 0x000fe20000410000 */
[----:B------:R-:W-:Y:S01]  /*0da0*/  FADD.FTZ R204, -R198, R121 ;  /* 0x00000079c6cc7221 */ /* 0x000fe20000010100 */
[----:B------:R-:W-:Y:S02]  /*0db0*/  HADD2.F32 R114, -RZ, R114.H0_H0 ;  /* 0x20000072ff727230 */ /* 0x000fe40000004100 */
[----:B-----5:R-:W-:Y:S01]  /*0dc0*/  FMUL.FTZ R112, R29, R112 ;  /* 0x000000701d707220 */ /* 0x020fe20000410000 */
[----:B------:R-:W-:-:S02]  /*0dd0*/  HADD2.F32 R121, -RZ, R40.H0_H0 ;  /* 0x20000028ff797230 */ /* 0x000fc40000004100 */
[----:B0-----:R-:W-:Y:S01]  /*0de0*/  FMUL.FTZ R187, R97, R128 ;  /* 0x0000008061bb7220 */ /* 0x001fe20000410000 */
[----:B------:R-:W-:Y:S01]  /*0df0*/  FADD.FTZ R252, -R198, R119 ;  /* 0x00000077c6fc7221 */ /* 0x000fe20000010100 */
[----:B------:R-:W-:Y:S02]  /*0e00*/  HADD2.F32 R118, -RZ, R118.H0_H0 ;  /* 0x20000076ff767230 */ /* 0x000fe40000004100 */
[----:B------:R-:W-:Y:S01]  /*0e10*/  FMUL.FTZ R188, R96, R135 ;  /* 0x0000008760bc7220 */ /* 0x000fe20000410000 */
[----:B------:R-:W-:Y:S01]  /*0e20*/  FMUL.FTZ R128, R98, R117 ;  /* 0x0000007562807220 */ /* 0x000fe20000410000 */
[C---:B------:R-:W-:Y:S01]  /*0e30*/  FADD.FTZ R236, -R198.reuse, R142 ;  /* 0x0000008ec6ec7221 */ /* 0x040fe20000010100 */
[----:B------:R-:W-:Y:S02]  /*0e40*/  HADD2.F32 R119, -RZ, R38.H0_H0 ;  /* 0x20000026ff777230 */ /* 0x000fe40000004100 */
[----:B------:R-:W-:Y:S01]  /*0e50*/  FMUL.FTZ R214, R105, R214 ;  /* 0x000000d669d67220 */ /* 0x000fe20000410000 */
[----:B------:R-:W-:Y:S01]  /*0e60*/  FMUL.FTZ R117, R99, R116 ;  /* 0x0000007463757220 */ /* 0x000fe20000410000 */
[----:B------:R-:W-:Y:S01]  /*0e70*/  FADD.FTZ R135, RZ, R244 ;  /* 0x000000f4ff877221 */ /* 0x000fe20000010000 */
[----:B------:R-:W-:Y:S01]  /*0e80*/  FADD.FTZ R226, -R198, R133 ;  /* 0x00000085c6e27221 */ /* 0x000fe20000010100 */
[----:B------:R-:W-:-:S02]  /*0e90*/  HADD2.F32 R138, -RZ, R138.H0_H0 ;  /* 0x2000008aff8a7230 */ /* 0x000fc40000004100 */
[----:B------:R-:W-:Y:S01]  /*0ea0*/  FMUL.FTZ R116, R92, R113 ;  /* 0x000000715c747220 */ /* 0x000fe20000410000 */
[----:B------:R-:W-:Y:S01]  /*0eb0*/  FMUL.FTZ R243, R29, R243 ;  /* 0x000000f31df37220 */ /* 0x000fe20000410000 */
[----:B------:R-:W-:Y:S01]  /*0ec0*/  FFMA.FTZ R142, R112, R244, RZ ;  /* 0x000000f4708e7223 */ /* 0x000fe200000100ff */
[----:B------:R-:W-:Y:S02]  /*0ed0*/  HADD2.F32 R133, -RZ, R39.H0_H0 ;  /* 0x20000027ff857230 */ /* 0x000fe40000004100 */
[----:B------:R-:W-:Y:S01]  /*0ee0*/  FMUL.FTZ R113, R93, R114 ;  /* 0x000000725d717220 */ /* 0x000fe20000410000 */
        /* <DEDUP_REMOVED lines=21> */
[----:B------:R-:W-:Y:S01]  /*1040*/  FADD.FTZ R198, R135, R214 ;  /* 0x000000d687c67221 */ /* 0x000fe20000010000 */
[----:B------:R-:W-:Y:S01]  /*1050*/  FMUL.FTZ R118, R84, R119 ;  /* 0x0000007754767220 */ /* 0x000fe20000410000 */
[----:B------:R-:W-:Y:S01]  /*1060*/  FMUL.FTZ R242, R29, R242 ;  /* 0x000000f21df27220 */ /* 0x000fe20000410000 */
[----:B------:R-:W-:Y:S01]  /*1070*/  FFMA.FTZ R135, R243, R214, R142 ;  /* 0x000000d6f3877223 */ /* 0x000fe2000001008e */
[----:B------:R-:W-:Y:S01]  /*1080*/  FMUL.FTZ R119, R85, R138 ;  /* 0x0000008a55777220 */ /* 0x000fe20000410000 */
[----:B------:R-:W-:Y:S01]  /*1090*/  FMUL.FTZ R138, R86, R133 ;  /* 0x00000085568a7220 */ /* 0x000fe20000410000 */
[----:B------:R-:W-:Y:S01]  /*10a0*/  FMUL.FTZ R212, R107, R212 ;  /* 0x000000d46bd47220 */ /* 0x000fe20000410000 */
[----:B------:R-:W-:Y:S01]  /*10b0*/  FADD.FTZ R133, R198, R213 ;  /* 0x000000d5c6857221 */ /* 0x000fe20000010000 */
[----:B------:R-:W-:Y:S01]  /*10c0*/  FMUL.FTZ R241, R29, R241 ;  /* 0x000000f11df17220 */ /* 0x000fe20000410000 */
[----:B------:R-:W-:Y:S01]  /*10d0*/  FFMA.FTZ R142, R242, R213, R135 ;  /* 0x000000d5f28e7223 */ /* 0x000fe20000010087 */
[----:B------:R-:W-:Y:S01]  /*10e0*/  SHF.R.U32.HI R130, RZ, 0x10, R39 ;  /* 0x00000010ff827819 */ /* 0x000fe20000011627 */
[----:B------:R-:W-:Y:S01]  /*10f0*/  FMUL.FTZ R207, R100, R207 ;  /* 0x000000cf64cf7220 */ /* 0x000fe20000410000 */
[----:B------:R-:W-:Y:S01]  /*1100*/  SHF.R.U64 R136, R36, 0x10, R37 ;  /* 0x0000001024887819 */ /* 0x000fe20000001225 */
[----:B------:R-:W-:Y:S01]  /*1110*/  FADD.FTZ R198, R133, R212 ;  /* 0x000000d485c67221 */ /* 0x000fe20000010000 */
        /* <DEDUP_REMOVED lines=8> */
[----:B------:R-:W-:Y:S01]  /*11a0*/  FFMA.FTZ R142, R208, R207, R133 ;  /* 0x000000cfd08e7223 */ /* 0x000fe20000010085 */
[----:B------:R-:W-:Y:S02]  /*11b0*/  HADD2.F32 R129, -RZ, R37.H0_H0 ;  /* 0x20000025ff817230 */ /* 0x000fe40000004100 */
[----:B------:R-:W-:Y:S01]  /*11c0*/  FMUL.FTZ R201, R102, R201 ;  /* 0x000000c966c97220 */ /* 0x000fe20000410000 */
[----:B------:R-:W-:Y:S01]  /*11d0*/  FMUL.FTZ R139, R87, R130 ;  /* 0x00000082578b7220 */ /* 0x000fe20000410000 */
[----:B------:R-:W-:Y:S01]  /*11e0*/  FADD.FTZ R198, R135, R206 ;  /* 0x000000ce87c67221 */ /* 0x000fe20000010000 */
[----:B------:R-:W-:Y:S01]  /*11f0*/  SHF.R.U32.HI R132, RZ, 0x10, R37 ;  /* 0x00000010ff847819 */ /* 0x000fe20000011625 */
        /* <DEDUP_REMOVED lines=9> */
[----:B------:R-:W-:-:S02]  /*1290*/  HADD2.F32 R132, -RZ, R132.H0_H0 ;  /* 0x20000084ff847230 */ /* 0x000fc40000004100 */
[----:B------:R-:W-:Y:S01]  /*12a0*/  FADD.FTZ R129, R129, R200 ;  /* 0x000000c881817221 */ /* 0x000fe20000010000 */
[----:B------:R-:W-:Y:S01]  /*12b0*/  HADD2.F32 R127, -RZ, R34.H0_H0 ;  /* 0x20000022ff7f7230 */ /* 0x000fe20000004100 */
[----:B------:R-:W-:Y:S01]  /*12c0*/  SHF.R.U64 R134, R34, 0x10, R35 ;  /* 0x0000001022867819 */ /* 0x000fe20000001223 */
[----:B------:R-:W-:Y:S01]  /*12d0*/  FMUL.FTZ R205, R29, R250 ;  /* 0x000000fa1dcd7220 */ /* 0x000fe20000410000 */
[----:B------:R-:W-:Y:S01]  /*12e0*/  FFMA.FTZ R142, R211, R200, R142 ;  /* 0x000000c8d38e7223 */ /* 0x000fe2000001008e */
[----:B------:R-:W-:Y:S01]  /*12f0*/  FMUL.FTZ R137, R83, R132 ;  /* 0x0000008453897220 */ /* 0x000fe20000410000 */
[----:B------:R-:W-:Y:S01]  /*1300*/  FMUL.FTZ R132, R76, R127 ;  /* 0x0000007f4c847220 */ /* 0x000fe20000410000 */
[----:B------:R-:W-:Y:S01]  /*1310*/  FADD.FTZ R198, R129, R188 ;  /* 0x000000bc81c67221 */ /* 0x000fe20000010000 */
[----:B------:R-:W-:Y:S01]  /*1320*/  FMUL.FTZ R204, R29, R204 ;  /* 0x000000cc1dcc7220 */ /* 0x000fe20000410000 */
[----:B------:R-:W-:Y:S01]  /*1330*/  FFMA.FTZ R127, R205, R188, R142 ;  /* 0x000000bccd7f7223 */ /* 0x000fe2000001008e */
[----:B------:R-:W-:-:S02]  /*1340*/  HADD2.F32 R134, -RZ, R134.H0_H0 ;  /* 0x20000086ff867230 */ /* 0x000fc40000004100 */
[----:B------:R-:W-:Y:S01]  /*1350*/  FADD.FTZ R129, R198, R187 ;  /* 0x000000bbc6817221 */ /* 0x000fe20000010000 */
[----:B------:R-:W-:Y:S02]  /*1360*/  HADD2.F32 R125, -RZ, R35.H0_H0 ;  /* 0x20000023ff7d7230 */ /* 0x000fe40000004100 */
[----:B------:R-:W-:Y:S01]  /*1370*/  FMUL.FTZ R203, R29, R248 ;  /* 0x000000f81dcb7220 */ /* 0x000fe20000410000 */
[----:B------:R-:W-:Y:S01]  /*1380*/  FFMA.FTZ R142, R204, R187, R127 ;  /* 0x000000bbcc8e7223 */ /* 0x000fe2000001007f */
[----:B------:R-:W-:Y:S01]  /*1390*/  FMUL.FTZ R133, R77, R134 ;  /* 0x000000864d857220 */ /* 0x000fe20000410000 */
[----:B------:R-:W-:Y:S01]  /*13a0*/  FADD.FTZ R198, R129, R128 ;  /* 0x0000008081c67221 */ /* 0x000fe20000010000 */
[----:B------:R-:W-:Y:S01]  /*13b0*/  FMUL.FTZ R134, R78, R125 ;  /* 0x0000007d4e867220 */ /* 0x000fe20000410000 */
[----:B------:R-:W-:Y:S01]  /*13c0*/  FMUL.FTZ R202, R29, R202 ;  /* 0x000000ca1dca7220 */ /* 0x000fe20000410000 */
[----:B------:R-:W-:Y:S01]  /*13d0*/  FFMA.FTZ R125, R203, R128, R142 ;  /* 0x00000080cb7d7223 */ /* 0x000fe2000001008e */
[----:B------:R-:W-:Y:S01]  /*13e0*/  FMUL.FTZ R199, R29, R124 ;  /* 0x0000007c1dc77220 */ /* 0x000fe20000410000 */
[----:B------:R-:W-:Y:S01]  /*13f0*/  FADD.FTZ R127, R198, R117 ;  /* 0x00000075c67f7221 */ /* 0x000fe20000010000 */
[----:B------:R-:W-:Y:S01]  /*1400*/  SHF.R.U32.HI R122, RZ, 0x10, R43 ;  /* 0x00000010ff7a7819 */ /* 0x000fe2000001162b */
[----:B------:R-:W-:Y:S01]  /*1410*/  FFMA.FTZ R124, R202, R117, R125 ;  /* 0x00000075ca7c7223 */ /* 0x000fe2000001007d */
[----:B------:R-:W-:-:S02]  /*1420*/  HADD2.F32 R123, -RZ, R43.H0_H0 ;  /* 0x2000002bff7b7230 */ /* 0x000fc40000004100 */
[----:B--2---:R-:W-:Y:S01]  /*1430*/  FMUL.FTZ R197, R29, R126 ;  /* 0x0000007e1dc57220 */ /* 0x004fe20000410000 */
[----:B------:R-:W-:Y:S01]  /*1440*/  FADD.FTZ R126, R127, R116 ;  /* 0x000000747f7e7221 */ /* 0x000fe20000010000 */
[----:B------:R-:W-:Y:S01]  /*1450*/  FMUL.FTZ R198, R29, R184 ;  /* 0x000000b81dc67220 */ /* 0x000fe20000410000 */
[----:B------:R-:W-:Y:S01]  /*1460*/  FFMA.FTZ R125, R199, R116, R124 ;  /* 0x00000074c77d7223 */ /* 0x000fe2000001007c */
[----:B------:R-:W-:Y:S02]  /*1470*/  HADD2.F32 R122, -RZ, R122.H0_H0 ;  /* 0x2000007aff7a7230 */ /* 0x000fe40000004100 */
[----:B------:R-:W-:Y:S01]  /*1480*/  FMUL.FTZ R123, R94, R123 ;  /* 0x0000007b5e7b7220 */ /* 0x000fe20000410000 */
[----:B------:R-:W-:Y:S01]  /*1490*/  FADD.FTZ R126, R126, R113 ;  /* 0x000000717e7e7221 */ /* 0x000fe20000010000 */
        /* <DEDUP_REMOVED lines=8> */
[----:B------:R-:W-:Y:S01]  /*1520*/  FMUL.FTZ R192, R29, R192 ;  /* 0x000000c01dc07220 */ /* 0x000fe20000410000 */
[----:B------:R-:W-:Y:S01]  /*1530*/  FFMA.FTZ R127, R193, R122, R124 ;  /* 0x0000007ac17f7223 */ /* 0x000fe2000001007c */
[----:B------:R-:W-:Y:S02]  /*1540*/  HADD2.F32 R115, -RZ, R41.H0_H0 ;  /* 0x20000029ff737230 */ /* 0x000fe40000004100 */
        /* <DEDUP_REMOVED lines=19> */
[----:B------:R-:W-:Y:S01]  /*1680*/  SHF.R.U32.HI R140, RZ, 0x10, R35 ;  /* 0x00000010ff8c7819 */ /* 0x000fe20000011623 */
[----:B------:R-:W-:Y:S01]  /*1690*/  FFMA.FTZ R217, R185, R119, R218 ;  /* 0x00000077b9d97223 */ /* 0x000fe200000100da */
[----:B------:R-:W-:Y:S01]  /*16a0*/  FMUL.FTZ R143, R29, R230 ;  /* 0x000000e61d8f7220 */ /* 0x000fe20000410000 */
[----:B------:R-:W-:-:S02]  /*16b0*/  FADD.FTZ R216, R215, R138 ;  /* 0x0000008ad7d87221 */ /* 0x000fc40000010000 */
[----:B------:R-:W-:Y:S01]  /*16c0*/  FFMA.FTZ R218, R184, R138, R217 ;  /* 0x0000008ab8da7223 */ /* 0x000fe200000100d9 */
[----:B------:R-:W-:Y:S02]  /*16d0*/  HADD2.F32 R140, -RZ, R140.H0_H0 ;  /* 0x2000008cff8c7230 */ /* 0x000fe40000004100 */
        /* <DEDUP_REMOVED lines=21> */
[----:B------:R-:W-:Y:S01]  /*1830*/  FFMA.FTZ R226, R125, R133, R226 ;  /* 0x000000857de27223 */ /* 0x000fe200000100e2 */
[----:B------:R-:W-:Y:S01]  /*1840*/  FMUL.FTZ R127, R29, R246 ;  /* 0x000000f61d7f7220 */ /* 0x000fe20000410000 */
[----:B------:R-:W-:Y:S02]  /*1850*/  FADD.FTZ R227, R227, R134 ;  /* 0x00000086e3e37221 */ /* 0x000fe40000010000 */
        /* <DEDUP_REMOVED lines=36> */
.L_x_16742:
[----:B------:R-:W0:Y:S01]  /*1aa0*/  LDC.64 R44, c[0x0][0x3a8] ;  /* 0x0000ea00ff2c7b82 */ /* 0x000e220000000a00 */
[C---:B------:R-:W-:Y:S02]  /*1ab0*/  IADD3 R32, PT, PT, R30.reuse, 0x20, RZ ;  /* 0x000000201e207810 */ /* 0x040fe40007ffe0ff */
[C---:B------:R-:W-:Y:S02]  /*1ac0*/  IADD3 R153, PT, PT, R30.reuse, 0x40, RZ ;  /* 0x000000401e997810 */ /* 0x040fe40007ffe0ff */
[C---:B------:R-:W-:Y:S02]  /*1ad0*/  IADD3 R152, PT, PT, R30.reuse, 0x60, RZ ;  /* 0x000000601e987810 */ /* 0x040fe40007ffe0ff */
[C---:B------:R-:W-:Y:S01]  /*1ae0*/  IADD3 R31, PT, PT, R30.reuse, 0x80, RZ ;  /* 0x000000801e1f7810 */ /* 0x040fe20007ffe0ff */
[----:B------:R-:W1:Y:S01]  /*1af0*/  LDC.64 R54, c[0x0][0x438] ;  /* 0x00010e00ff367b82 */ /* 0x000e620000000a00 */
        /* <DEDUP_REMOVED lines=17> */
[----:B------:R-:W0:Y:S01]  /*1c10*/  LDC.64 R44, c[0x0][0x428] ;  /* 0x00010a00ff2c7b82 */ /* 0x000e220000000a00 */
[----:B------:R-:W4:Y:S04]  /*1c20*/  LDG.E.128 R136, desc[UR6][R136.64] ;  /* 0x0000000688887981 */ /* 0x000f28000c1e1d00 */
[----:B------:R-:W4:Y:S01]  /*1c30*/  LDG.E.128 R140, desc[UR6][R140.64] ;  /* 0x000000068c8c7981 */ /* 0x000f22000c1e1d00 */
[----:B0-----:R-:W-:-:S04]  /*1c40*/  IMAD.WIDE.U32 R104, R30, 0x10, R44 ;  /* 0x000000101e687825 */ /* 0x001fc800078e002c */
        /* <DEDUP_REMOVED lines=8> */
[--C-:B------:R-:W-:Y:S02]  /*1cd0*/  IMAD.WIDE.U32 R100, R32, 0x10, R44.reuse ;  /* 0x0000001020647825 */ /* 0x100fe400078e002c */
[----:B------:R-:W4:Y:S04]  /*1ce0*/  LDG.E.128 R84, desc[UR6][R84.64] ;  /* 0x0000000654547981 */ /* 0x000f28000c1e1d00 */
[----:B------:R-:W4:Y:S01]  /*1cf0*/  LDG.E.128 R100, desc[UR6][R100.64] ;  /* 0x0000000664647981 */ /* 0x000f22000c1e1d00 */
[----:B------:R-:W-:-:S06]  /*1d00*/  IMAD.WIDE.U32 R80, R150, 0x10, R44 ;  /* 0x0000001096507825 */ /* 0x000fcc00078e002c */
[----:B------:R-:W4:Y:S01]  /*1d10*/  LDG.E.128 R80, desc[UR6][R80.64] ;  /* 0x0000000650507981 */ /* 0x000f22000c1e1d00 */
[----:B------:R-:W-:Y:S02]  /*1d20*/  IMAD.WIDE.U32 R76, R154, 0x10, R44 ;  /* 0x000000109a4c7825 */ /* 0x000fe400078e002c */
        /* <DEDUP_REMOVED lines=11> */
[----:B------:R-:W-:Y:S01]  /*1de0*/  IMAD.WIDE.U32 R58, R32, 0x4, R44 ;  /* 0x00000004203a7825 */ /* 0x000fe200078e002c */
[----:B------:R-:W-:Y:S01]  /*1df0*/  SHF.R.U64 R214, R148, 0x10, R149 ;  /* 0x0000001094d67819 */ /* 0x000fe20000001295 */
[----:B------:R-:W5:Y:S02]  /*1e00*/  LDG.E R196, desc[UR6][R196.64] ;  /* 0x00000006c4c47981 */ /* 0x000f64000c1e1900 */
[--C-:B------:R-:W-:Y:S02]  /*1e10*/  IMAD.WIDE.U32 R56, R153, 0x4, R44.reuse ;  /* 0x0000000499387825 */ /* 0x100fe400078e002c */
[----:B------:R-:W5:Y:S02]  /*1e20*/  LDG.E R195, desc[UR6][R58.64] ;  /* 0x000000063ac37981 */ /* 0x000f64000c1e1900 */
[--C-:B------:R-:W-:Y:S02]  /*1e30*/  IMAD.WIDE.U32 R52, R152, 0x4, R44.reuse ;  /* 0x0000000498347825 */ /* 0x100fe400078e002c */
[----:B------:R0:W5:Y:S02]  /*1e40*/  LDG.E R183, desc[UR6][R56.64] ;  /* 0x0000000638b77981 */ /* 0x000164000c1e1900 */
[----:B------:R-:W-:-:S02]  /*1e50*/  IMAD.WIDE.U32 R50, R31, 0x4, R44 ;  /* 0x000000041f327825 */ /* 0x000fc400078e002c */
[----:B------:R1:W5:Y:S02]  /*1e60*/  LDG.E R174, desc[UR6][R52.64] ;  /* 0x0000000634ae7981 */ /* 0x000364000c1e1900 */
[--C-:B------:R-:W-:Y:S02]  /*1e70*/  IMAD.WIDE.U32 R48, R151, 0x4, R44.reuse ;  /* 0x0000000497307825 */ /* 0x100fe400078e002c */
[----:B------:R-:W5:Y:S02]  /*1e80*/  LDG.E R163, desc[UR6][R50.64] ;  /* 0x0000000632a37981 */ /* 0x000f64000c1e1900 */
[--C-:B------:R-:W-:Y:S02]  /*1e90*/  IMAD.WIDE.U32 R46, R150, 0x4, R44.reuse ;  /* 0x00000004962e7825 */ /* 0x100fe400078e002c */
[----:B------:R1:W5:Y:S02]  /*1ea0*/  LDG.E R160, desc[UR6][R48.64] ;  /* 0x0000000630a07981 */ /* 0x000364000c1e1900 */
[----:B------:R-:W-:-:S02]  /*1eb0*/  IMAD.WIDE.U32 R44, R154, 0x4, R44 ;  /* 0x000000049a2c7825 */ /* 0x000fc400078e002c */
[----:B------:R-:W5:Y:S02]  /*1ec0*/  LDG.E R155, desc[UR6][R46.64] ;  /* 0x000000062e9b7981 */ /* 0x000f64000c1e1900 */
[--C-:B0-----:R-:W-:Y:S02]  /*1ed0*/  IMAD.WIDE.U32 R56, R31, 0x10, R54.reuse ;  /* 0x000000101f387825 */ /* 0x101fe400078e0036 */
[----:B------:R0:W5:Y:S02]  /*1ee0*/  LDG.E R33, desc[UR6][R44.64] ;  /* 0x000000062c217981 */ /* 0x000164000c1e1900 */
[--C-:B-1----:R-:W-:Y:S02]  /*1ef0*/  IMAD.WIDE.U32 R52, R151, 0x10, R54.reuse ;  /* 0x0000001097347825 */ /* 0x102fe400078e0036 */
[----:B------:R-:W5:Y:S02]  /*1f00*/  LDG.E.128 R56, desc[UR6][R56.64] ;  /* 0x0000000638387981 */ /* 0x000f64000c1e1d00 */
[----:B------:R-:W-:-:S04]  /*1f10*/  IMAD.WIDE.U32 R48, R150, 0x10, R54 ;  /* 0x0000001096307825 */ /* 0x000fc800078e0036 */
[----:B0-----:R-:W-:Y:S02]  /*1f20*/  IMAD.WIDE.U32 R44, R154, 0x10, R54 ;  /* 0x000000109a2c7825 */ /* 0x001fe400078e0036 */
[----:B------:R-:W5:Y:S04]  /*1f30*/  LDG.E.128 R52, desc[UR6][R52.64] ;  /* 0x0000000634347981 */ /* 0x000f68000c1e1d00 */
[----:B------:R-:W5:Y:S04]  /*1f40*/  LDG.E.128 R48, desc[UR6][R48.64] ;  /* 0x0000000630307981 */ /* 0x000f68000c1e1d00 */
[----:B------:R-:W5:Y:S01]  /*1f50*/  LDG.E.128 R44, desc[UR6][R44.64] ;  /* 0x000000062c2c7981 */ /* 0x000f62000c1e1d00 */
        /* <DEDUP_REMOVED lines=9> */
[----:B------:R-:W-:Y:S02]  /*1ff0*/  HADD2.F32 R200, -RZ, R200.H0_H0 ;  /* 0x200000c8ffc87230 */ /* 0x000fe40000004100 */
[----:B--2---:R-:W-:Y:S01]  /*2000*/  FADD.FTZ R242, -R198, R114 ;  /* 0x00000072c6f27221 */ /* 0x004fe20000010100 */
[----:B------:R-:W-:Y:S01]  /*2010*/  SHF.R.U64 R114, R42, 0x10, R43 ;  /* 0x000000102a727819 */ /* 0x000fe2000000122b */
[C---:B---3--:R-:W-:Y:S01]  /*2020*/  FADD.FTZ R208, -R198.reuse, R116 ;  /* 0x00000074c6d07221 */ /* 0x048fe20000010100 */
[----:B------:R-:W-:Y:S01]  /*2030*/  SHF.R.U32.HI R116, RZ, 0x10, R145 ;  /* 0x00000010ff747819 */ /* 0x000fe20000011691 */
[C---:B------:R-:W-:Y:S01]  /*2040*/  FADD.FTZ R112, -R198.reuse, R112 ;  /* 0x00000070c6707221 */ /* 0x040fe20000010100 */
[C---:B------:R-:W-:Y:S01]  /*2050*/  FADD.FTZ R209, -R198.reuse, R117 ;  /* 0x00000075c6d17221 */ /* 0x040fe20000010100 */
[C---:B------:R-:W-:Y:S01]  /*2060*/  FADD.FTZ R210, -R198.reuse, R118 ;  /* 0x00000076c6d27221 */ /* 0x040fe20000010100 */
[----:B------:R-:W-:Y:S02]  /*2070*/  HADD2.F32 R117, -RZ, R145.H0_H0 ;  /* 0x20000091ff757230 */ /* 0x000fe40000004100 */
[----:B----4-:R-:W-:Y:S01]  /*2080*/  FADD.FTZ R192, -R198, R128 ;  /* 0x00000080c6c07221 */ /* 0x010fe20000010100 */
[----:B------:R-:W-:Y:S01]  /*2090*/  SHF.R.U64 R128, R144, 0x10, R145 ;  /* 0x0000001090807819 */ /* 0x000fe20000001291 */
[C---:B------:R-:W-:Y:S01]  /*20a0*/  FADD.FTZ R243, -R198.reuse, R113 ;  /* 0x00000071c6f37221 */ /* 0x040fe20000010100 */
[----:B------:R-:W-:Y:S01]  /*20b0*/  SHF.R.U32.HI R118, RZ, 0x10, R41 ;  /* 0x00000010ff767819 */ /* 0x000fe20000011629 */
[----:B------:R-:W-:Y:S01]  /*20c0*/  FADD.FTZ R230, -R198, R135 ;  /* 0x00000087c6e67221 */ /* 0x000fe20000010100 */
[----:B------:R-:W-:-:S02]  /*20d0*/  HADD2.F32 R135, -RZ, R144.H0_H0 ;  /* 0x20000090ff877230 */ /* 0x000fc40000004100 */
[C---:B------:R-:W-:Y:S01]  /*20e0*/  FADD.FTZ R234, -R198.reuse, R137 ;  /* 0x00000089c6ea7221 */ /* 0x040fe20000010100 */
[----:B------:R-:W-:Y:S02]  /*20f0*/  HADD2.F32 R137, -RZ, R148.H0_H0 ;  /* 0x20000094ff897230 */ /* 0x000fe40000004100 */
[----:B------:R-:W-:Y:S02]  /*2100*/  HADD2.F32 R128, -RZ, R128.H0_H0 ;  /* 0x20000080ff807230 */ /* 0x000fe40000004100 */
[----:B------:R-:W-:Y:S01]  /*2110*/  FADD.FTZ R228, -R198, R138 ;  /* 0x0000008ac6e47221 */ /* 0x000fe20000010100 */
[----:B------:R-:W-:Y:S01]  /*2120*/  HADD2.F32 R116, -RZ, R116.H0_H0 ;  /* 0x20000074ff747230 */ /* 0x000fe20000004100 */
[----:B------:R-:W-:Y:S01]  /*2130*/  SHF.R.U64 R138, R38, 0x10, R39 ;  /* 0x00000010268a7819 */ /* 0x000fe20000001227 */
[----:B------:R-:W-:Y:S02]  /*2140*/  HADD2.F32 R113, -RZ, R42.H0_H0 ;  /* 0x2000002aff717230 */ /* 0x000fe40000004100 */
[----:B------:R-:W-:Y:S01]  /*2150*/  FADD.FTZ R204, -R198, R121 ;  /* 0x00000079c6cc7221 */ /* 0x000fe20000010100 */
[----:B------:R-:W-:-:S02]  /*2160*/  HADD2.F32 R114, -RZ, R114.H0_H0 ;  /* 0x20000072ff727230 */ /* 0x000fc40000004100 */
[----:B-----5:R-:W-:Y:S01]  /*2170*/  FMUL.FTZ R112, R29, R112 ;  /* 0x000000701d707220 */ /* 0x020fe20000410000 */
[----:B------:R-:W-:Y:S02]  /*2180*/  HADD2.F32 R121, -RZ, R40.H0_H0 ;  /* 0x20000028ff797230 */ /* 0x000fe40000004100 */
[C---:B------:R-:W-:Y:S01]  /*2190*/  FADD.FTZ R252, -R198.reuse, R119 ;  /* 0x00000077c6fc7221 */ /* 0x040fe20000010100 */
[----:B------:R-:W-:Y:S02]  /*21a0*/  HADD2.F32 R118, -RZ, R118.H0_H0 ;  /* 0x20000076ff767230 */ /* 0x000fe40000004100 */
[C---:B------:R-:W-:Y:S01]  /*21b0*/  FADD.FTZ R236, -R198.reuse, R142 ;  /* 0x0000008ec6ec7221 */ /* 0x040fe20000010100 */
[----:B------:R-:W-:Y:S02]  /*21c0*/  HADD2.F32 R119, -RZ, R38.H0_H0 ;  /* 0x20000026ff777230 */ /* 0x000fe40000004100 */
[----:B------:R-:W-:Y:S01]  /*21d0*/  FADD.FTZ R226, -R198, R133 ;  /* 0x00000085c6e27221 */ /* 0x000fe20000010100 */
[----:B------:R-:W-:-:S02]  /*21e0*/  HADD2.F32 R138, -RZ, R138.H0_H0 ;  /* 0x2000008aff8a7230 */ /* 0x000fc40000004100 */
[----:B------:R-:W-:Y:S01]  /*21f0*/  FMUL.FTZ R243, R29, R243 ;  /* 0x000000f31df37220 */ /* 0x000fe20000410000 */
[----:B------:R-:W-:Y:S02]  /*2200*/  HADD2.F32 R133, -RZ, R39.H0_H0 ;  /* 0x20000027ff857230 */ /* 0x000fe40000004100 */
[C---:B------:R-:W-:Y:S01]  /*2210*/  FADD.FTZ R241, -R198.reuse, R115 ;  /* 0x00000073c6f17221 */ /* 0x040fe20000010100 */
[C---:B------:R-:W-:Y:S01]  /*2220*/  FADD.FTZ R250, -R198.reuse, R120 ;  /* 0x00000078c6fa7221 */ /* 0x040fe20000010100 */
[----:B------:R-:W-:Y:S01]  /*2230*/  FADD.FTZ R248, -R198, R122 ;  /* 0x0000007ac6f87221 */ /* 0x000fe20000010100 */
[----:B------:R-:W-:Y:S01]  /*2240*/  FMUL.FTZ R244, R104, R137 ;  /* 0x0000008968f47220 */ /* 0x000fe20000410000 */
[----:B------:R-:W-:Y:S01]  /*2250*/  FMUL.FTZ R214, R105, R214 ;  /* 0x000000d669d67220 */ /* 0x000fe20000410000 */
[----:B------:R-:W-:Y:S01]  /*2260*/  FMUL.FTZ R187, R97, R128 ;  /* 0x0000008061bb7220 */ /* 0x000fe20000410000 */
[----:B------:R-:W-:Y:S01]  /*2270*/  FMUL.FTZ R188, R96, R135 ;  /* 0x0000008760bc7220 */ /* 0x000fe20000410000 */
[----:B------:R-:W-:Y:S01]  /*2280*/  FMUL.FTZ R128, R98, R117 ;  /* 0x0000007562807220 */ /* 0x000fe20000410000 */
[----:B------:R-:W-:Y:S01]  /*2290*/  FMUL.FTZ R117, R99, R116 ;  /* 0x0000007463757220 */ /* 0x000fe20000410000 */
[----:B------:R-:W-:Y:S01]  /*22a0*/  FADD.FTZ R135, RZ, R244 ;  /* 0x000000f4ff877221 */ /* 0x000fe20000010000 */
[----:B------:R-:W-:Y:S01]  /*22b0*/  FMUL.FTZ R116, R92, R113 ;  /* 0x000000715c747220 */ /* 0x000fe20000410000 */
[----:B------:R-:W-:Y:S01]  /*22c0*/  FFMA.FTZ R142, R112, R244, RZ ;  /* 0x000000f4708e7223 */ /* 0x000fe200000100ff */
        /* <DEDUP_REMOVED lines=82> */
[----:B------:R-:W-:Y:S01]  /*27f0*/  FMUL.FTZ R197, R29, R126 ;  /* 0x0000007e1dc57220 */ /* 0x000fe20000410000 */
        /* <DEDUP_REMOVED lines=101> */
.L_x_16743:
        /* <DEDUP_REMOVED lines=22> */
[----:B------:R-:W5:Y:S04]  /*2fb0*/  LDL.LU R78, [R1] ;  /* 0x00000000014e7983 */ /* 0x000f680000300800 */
[----:B------:R-:W5:Y:S04]  /*2fc0*/  LDL.LU R77, [R1+0x30] ;  /* 0x00003000014d7983 */ /* 0x000f680000300800 */
[----:B------:R-:W5:Y:S04]  /*2fd0*/  LDL.LU R76, [R1+0x2c] ;  /* 0x00002c00014c7983 */ /* 0x000f680000300800 */
[----:B------:R-:W5:Y:S01]  /*2fe0*/  LDL.LU R83, [R1+0x28] ;  /* 0x0000280001537983 */ /* 0x000f620000300800 */
        /* <DEDUP_REMOVED lines=86> */
.L_x_16776:
        /* <DEDUP_REMOVED lines=9> */
[C-C-:B0-----:R-:W-:Y:S01]  /*35e0*/  FFMA.FTZ R77, R84.reuse, R112, R85.reuse ;  /* 0x00000070544d7223 */ /* 0x141fe20000010055 */
[--C-:B------:R-:W-:Y:S01]  /*35f0*/  FFMA.FTZ R242, R84, R242, R85.reuse ;  /* 0x000000f254f27223 */ /* 0x100fe20000010055 */
[----:B------:R-:W-:Y:S01]  /*3600*/  LOP3.LUT P6, RZ, R196, 0xff, RZ, 0xc0, !PT ;  /* 0x000000ffc4ff7812 */ /* 0x000fe200078cc0ff */
[----:B------:R-:W-:Y:S01]  /*3610*/  FFMA.FTZ R243, R84, R243, R85 ;  /* 0x000000f354f37223 */ /* 0x000fe20000010055 */
[----:B------:R-:W-:Y:S01]  /*3620*/  FADD.FTZ R244, -R77, R244 ;  /* 0x000000f44df47221 */ /* 0x000fe20000010100 */
[----:B------:R-:W-:Y:S01]  /*3630*/  FADD.FTZ R242, -R242, R213 ;  /* 0x000000d5f2f27221 */ /* 0x000fe20000010100 */
[C-C-:B------:R-:W-:Y:S01]  /*3640*/  FFMA.FTZ R209, R84.reuse, R209, R85.reuse ;  /* 0x000000d154d17223 */ /* 0x140fe20000010055 */
[----:B------:R-:W-:Y:S01]  /*3650*/  FADD.FTZ R214, -R243, R214 ;  /* 0x000000d6f3d67221 */ /* 0x000fe20000010100 */
[----:B------:R-:W-:Y:S01]  /*3660*/  FFMA.FTZ R81, R29, R244, R72 ;  /* 0x000000f41d517223 */ /* 0x000fe20000010048 */
[C-C-:B------:R-:W-:Y:S01]  /*3670*/  FFMA.FTZ R241, R84.reuse, R241, R85.reuse ;  /* 0x000000f154f17223 */ /* 0x140fe20000010055 */
        /* <DEDUP_REMOVED lines=11> */
[----:B------:R-:W-:Y:S01]  /*3730*/  SEL R96, R81, RZ, P6 ;  /* 0x000000ff51607207 */ /* 0x000fe20003000000 */
        /* <DEDUP_REMOVED lines=21> */
[----:B------:R-:W-:Y:S01]  /*3890*/  FADD.FTZ R206, -R209, R206 ;  /* 0x000000ced1ce7221 */ /* 0x000fe20000010100 */
[----:B------:R-:W-:Y:S01]  /*38a0*/  FMUL.FTZ R81, R81, UR5 ;  /* 0x0000000551517c20 */ /* 0x000fe20008410000 */
[----:B------:R-:W-:Y:S01]  /*38b0*/  LOP3.LUT P2, RZ, R196, 0xff0000, RZ, 0xc0, !PT ;  /* 0x00ff0000c4ff7812 */ /* 0x000fe2000784c0ff */
[----:B------:R-:W-:Y:S01]  /*38c0*/  FADD.FTZ R210, -R210, R201 ;  /* 0x000000c9d2d27221 */ /* 0x000fe20000010100 */
[----:B------:R-:W-:Y:S01]  /*38d0*/  FMUL.FTZ R85, R85, R28 ;  /* 0x0000001c55557220 */ /* 0x000fe20000410000 */
[----:B------:R-:W-:Y:S01]  /*38e0*/  FFMA.FTZ R87, R29, R206, R69 ;  /* 0x000000ce1d577223 */ /* 0x000fe20000010045 */
[----:B------:R-:W-:Y:S01]  /*38f0*/  SEL R98, R81, RZ, P2 ;  /* 0x000000ff51627207 */ /* 0x000fe20001000000 */
[----:B------:R-:W-:Y:S01]  /*3900*/  FFMA.FTZ R81, R29, R210, R70 ;  /* 0x000000d21d517223 */ /* 0x000fe20000010046 */
[----:B------:R-:W-:Y:S01]  /*3910*/  FMUL.FTZ R85, R85, UR5 ;  /* 0x0000000555557c20 */ /* 0x000fe20008410000 */
[----:B------:R-:W-:Y:S01]  /*3920*/  LOP3.LUT P1, RZ, R196, 0xff00, RZ, 0xc0, !PT ;  /* 0x0000ff00c4ff7812 */ /* 0x000fe2000782c0ff */
[-C--:B------:R-:W-:Y:S01]  /*3930*/  FMUL.FTZ R87, R87, R28.reuse ;  /* 0x0000001c57577220 */ /* 0x080fe20000410000 */
[----:B------:R-:W-:Y:S01]  /*3940*/  FADD.FTZ R212, -R241, R212 ;  /* 0x000000d4f1d47221 */ /* 0x000fe20000010100 */
[----:B------:R-:W-:Y:S01]  /*3950*/  FMUL.FTZ R81, R81, R28 ;  /* 0x0000001c51517220 */ /* 0x000fe20000410000 */
[----:B------:R-:W-:Y:S01]  /*3960*/  SEL R97, R85, RZ, P1 ;  /* 0x000000ff55617207 */ /* 0x000fe20000800000 */
[----:B------:R-:W-:Y:S01]  /*3970*/  FMUL.FTZ R87, R87, UR5 ;  /* 0x0000000557577c20 */ /* 0x000fe20008410000 */
[----:B------:R-:W-:Y:S01]  /*3980*/  LOP3.LUT P5, RZ, R195, 0xff00, RZ, 0xc0, !PT ;  /* 0x0000ff00c3ff7812 */ /* 0x000fe200078ac0ff */
[----:B------:R-:W-:Y:S01]  /*3990*/  FFMA.FTZ R85, R29, R212, R75 ;  /* 0x000000d41d557223 */ /* 0x000fe2000001004b */
[----:B------:R-:W-:Y:S01]  /*39a0*/  FADD.FTZ R204, -R204, R187 ;  /* 0x000000bbcccc7221 */ /* 0x000fe20000010100 */
[----:B------:R-:W-:Y:S01]  /*39b0*/  FMUL.FTZ R81, R81, UR5 ;  /* 0x0000000551517c20 */ /* 0x000fe20008410000 */
[----:B------:R-:W-:Y:S01]  /*39c0*/  LOP3.LUT P6, RZ, R195, 0xff0000, RZ, 0xc0, !PT ;  /* 0x00ff0000c3ff7812 */ /* 0x000fe200078cc0ff */
[----:B------:R-:W-:Y:S01]  /*39d0*/  FADD.FTZ R202, -R202, R117 ;  /* 0x00000075caca7221 */ /* 0x000fe20000010100 */
[----:B------:R-:W-:Y:S01]  /*39e0*/  FMUL.FTZ R85, R85, R28 ;  /* 0x0000001c55557220 */ /* 0x000fe20000410000 */
[----:B------:R-:W-:Y:S01]  /*39f0*/  SEL R93, R87, RZ, P5 ;  /* 0x000000ff575d7207 */ /* 0x000fe20002800000 */
[----:B------:R-:W-:Y:S01]  /*3a00*/  FFMA.FTZ R87, R29, R204, R65 ;  /* 0x000000cc1d577223 */ /* 0x000fe20000010041 */
[----:B------:R-:W-:Y:S01]  /*3a10*/  SEL R94, R81, RZ, P6 ;  /* 0x000000ff515e7207 */ /* 0x000fe20003000000 */
[----:B------:R-:W-:Y:S01]  /*3a20*/  FFMA.FTZ R81, R29, R202, R67 ;  /* 0x000000ca1d517223 */ /* 0x000fe20000010043 */
[----:B------:R-:W-:Y:S01]  /*3a30*/  FMUL.FTZ R85, R85, UR5 ;  /* 0x0000000555557c20 */ /* 0x000fe20008410000 */
[----:B------:R-:W-:Y:S01]  /*3a40*/  ISETP.GE.U32.AND P3, PT, R196, 0x1000000, PT ;  /* 0x01000000c400780c */ /* 0x000fe20003f66070 */
[-C--:B------:R-:W-:Y:S01]  /*3a50*/  FMUL.FTZ R87, R87, R28.reuse ;  /* 0x0000001c57577220 */ /* 0x080fe20000410000 */
[----:B------:R-:W-:Y:S01]  /*3a60*/  FADD.FTZ R200, -R211, R200 ;  /* 0x000000c8d3c87221 */ /* 0x000fe20000010100 */
[----:B------:R-:W-:Y:S01]  /*3a70*/  FADD.FTZ R205, -R205, R188 ;  /* 0x000000bccdcd7221 */ /* 0x000fe20000010100 */
[----:B------:R-:W-:Y:S01]  /*3a80*/  FMUL.FTZ R81, R81, R28 ;  /* 0x0000001c51517220 */ /* 0x000fe20000410000 */
[----:B------:R-:W-:Y:S01]  /*3a90*/  SEL R99, R85, RZ, P3 ;  /* 0x000000ff55637207 */ /* 0x000fe20001800000 */
[----:B------:R-:W-:Y:S01]  /*3aa0*/  FMUL.FTZ R87, R87, UR5 ;  /* 0x0000000557577c20 */ /* 0x000fe20008410000 */
[----:B------:R-:W-:Y:S01]  /*3ab0*/  LOP3.LUT P3, RZ, R183, 0xff00, RZ, 0xc0, !PT ;  /* 0x0000ff00b7ff7812 */ /* 0x000fe2000786c0ff */
[C---:B------:R-:W-:Y:S01]  /*3ac0*/  FFMA.FTZ R85, R29.reuse, R200, R71 ;  /* 0x000000c81d557223 */ /* 0x040fe20000010047 */
[----:B------:R-:W-:Y:S01]  /*3ad0*/  FFMA.FTZ R205, R29, R205, R64 ;  /* 0x000000cd1dcd7223 */ /* 0x000fe20000010040 */
[----:B------:R-:W-:Y:S01]  /*3ae0*/  FMUL.FTZ R81, R81, UR5 ;  /* 0x0000000551517c20 */ /* 0x000fe20008410000 */
[----:B------:R-:W-:Y:S01]  /*3af0*/  ISETP.GE.U32.AND P5, PT, R183, 0x1000000, PT ;  /* 0x01000000b700780c */ /* 0x000fe20003fa6070 */
[----:B------:R-:W-:Y:S01]  /*3b00*/  FADD.FTZ R80, -R80, R123 ;  /* 0x0000007b50507221 */ /* 0x000fe20000010100 */
[----:B------:R-:W-:Y:S01]  /*3b10*/  FADD.FTZ R122, -R193, R122 ;  /* 0x0000007ac17a7221 */ /* 0x000fe20000010100 */
[----:B------:R-:W-:Y:S01]  /*3b20*/  SEL R89, R87, RZ, P3 ;  /* 0x000000ff57597207 */ /* 0x000fe20001800000 */
[----:B------:R-:W-:Y:S01]  /*3b30*/  FADD.FTZ R120, -R191, R120 ;  /* 0x00000078bf787221 */ /* 0x000fe20000010100 */
[-C--:B------:R-:W-:Y:S01]  /*3b40*/  FMUL.FTZ R85, R85, R28.reuse ;  /* 0x0000001c55557220 */ /* 0x080fe20000410000 */
[----:B------:R-:W-:Y:S01]  /*3b50*/  FMUL.FTZ R205, R205, R28 ;  /* 0x0000001ccdcd7220 */ /* 0x000fe20000410000 */
[----:B------:R-:W-:Y:S01]  /*3b60*/  FADD.FTZ R87, -R79, R114 ;  /* 0x000000724f577221 */ /* 0x000fe20000010100 */
[----:B------:R-:W-:Y:S01]  /*3b70*/  SEL R91, R81, RZ, P5 ;  /* 0x000000ff515b7207 */ /* 0x000fe20002800000 */
[C---:B------:R-:W-:Y:S01]  /*3b80*/  FFMA.FTZ R79, R29.reuse, R80, R62 ;  /* 0x000000501d4f7223 */ /* 0x040fe2000001003e */
[C---:B------:R-:W-:Y:S01]  /*3b90*/  FFMA.FTZ R81, R29.reuse, R122, R63 ;  /* 0x0000007a1d517223 */ /* 0x040fe2000001003f */
[----:B------:R-:W-:Y:S01]  /*3ba0*/  FFMA.FTZ R101, R29, R120, R57 ;  /* 0x000000781d657223 */ /* 0x000fe20000010039 */
[----:B------:R-:W-:Y:S01]  /*3bb0*/  FMUL.FTZ R85, R85, UR5 ;  /* 0x0000000555557c20 */ /* 0x000fe20008410000 */
[----:B------:R-:W-:Y:S01]  /*3bc0*/  FMUL.FTZ R88, R205, UR5 ;  /* 0x00000005cd587c20 */ /* 0x000fe20008410000 */
[----:B------:R-:W-:Y:S01]  /*3bd0*/  ISETP.GE.U32.AND P1, PT, R195, 0x1000000, PT ;  /* 0x01000000c300780c */ /* 0x000fe20003f26070 */
[-C--:B------:R-:W-:Y:S01]  /*3be0*/  FMUL.FTZ R79, R79, R28.reuse ;  /* 0x0000001c4f4f7220 */ /* 0x080fe20000410000 */
[----:B------:R-:W-:Y:S01]  /*3bf0*/  LOP3.LUT P2, RZ, R183, 0xff, RZ, 0xc0, !PT ;  /* 0x000000ffb7ff7812 */ /* 0x000fe2000784c0ff */
[----:B------:R-:W-:Y:S01]  /*3c00*/  FADD.FTZ R198, -R198, R113 ;  /* 0x00000071c6c67221 */ /* 0x000fe20000010100 */
[----:B------:R-:W-:Y:S01]  /*3c10*/  FFMA.FTZ R87, R29, R87, R56 ;  /* 0x000000571d577223 */ /* 0x000fe20000010038 */
[-C--:B------:R-:W-:Y:S01]  /*3c20*/  FMUL.FTZ R81, R81, R28.reuse ;  /* 0x0000001c51517220 */ /* 0x080fe20000410000 */
[----:B------:R-:W-:Y:S01]  /*3c30*/  FMUL.FTZ R101, R101, R28 ;  /* 0x0000001c65657220 */ /* 0x000fe20000410000 */
[----:B------:R-:W-:Y:S01]  /*3c40*/  SEL R95, R85, RZ, P1 ;  /* 0x000000ff555f7207 */ /* 0x000fe20000800000 */
[----:B------:R-:W-:Y:S01]  /*3c50*/  FMUL.FTZ R79, R79, UR5 ;  /* 0x000000054f4f7c20 */ /* 0x000fe20008410000 */
[----:B------:R-:W-:Y:S01]  /*3c60*/  SEL R88, R88, RZ, P2 ;  /* 0x000000ff58587207 */ /* 0x000fe20001000000 */
[----:B------:R-:W-:Y:S01]  /*3c70*/  FFMA.FTZ R85, R29, R198, R61 ;  /* 0x000000c61d557223 */ /* 0x000fe2000001003d */
[C---:B------:R-:W-:Y:S01]  /*3c80*/  LOP3.LUT P2, RZ, R174.reuse, 0xff0000, RZ, 0xc0, !PT ;  /* 0x00ff0000aeff7812 */ /* 0x040fe2000784c0ff */
[-C--:B------:R-:W-:Y:S01]  /*3c90*/  FMUL.FTZ R87, R87, R28.reuse ;  /* 0x0000001c57577220 */ /* 0x080fe20000410000 */
[----:B------:R-:W-:Y:S01]  /*3ca0*/  FMUL.FTZ R81, R81, UR5 ;  /* 0x0000000551517c20 */ /* 0x000fe20008410000 */
[----:B------:R-:W-:Y:S01]  /*3cb0*/  ISETP.GE.U32.AND P3, PT, R174, 0x1000000, PT ;  /* 0x01000000ae00780c */ /* 0x000fe20003f66070 */
[----:B------:R-:W-:Y:S01]  /*3cc0*/  FMUL.FTZ R101, R101, UR5 ;  /* 0x0000000565657c20 */ /* 0x000fe20008410000 */
[----:B------:R-:W-:Y:S01]  /*3cd0*/  FADD.FTZ R76, -R76, R121 ;  /* 0x000000794c4c7221 */ /* 0x000fe20000010100 */
[----:B------:R-:W-:Y:S01]  /*3ce0*/  FADD.FTZ R207, -R208, R207 ;  /* 0x000000cfd0cf7221 */ /* 0x000fe20000010100 */
[----:B------:R-:W-:Y:S01]  /*3cf0*/  LOP3.LUT P5, RZ, R163, 0xff00, RZ, 0xc0, !PT ;  /* 0x0000ff00a3ff7812 */ /* 0x000fe200078ac0ff */
[----:B------:R-:W-:Y:S01]  /*3d00*/  FADD.FTZ R199, -R199, R116 ;  /* 0x00000074c7c77221 */ /* 0x000fe20000010100 */
[----:B------:R-:W-:Y:S01]  /*3d10*/  FMUL.FTZ R85, R85, R28 ;  /* 0x0000001c55557220 */ /* 0x000fe20000410000 */
[----:B------:R-:W-:Y:S01]  /*3d20*/  FMUL.FTZ R80, R87, UR5 ;  /* 0x0000000557507c20 */ /* 0x000fe20008410000 */
[----:B------:R-:W-:Y:S01]  /*3d30*/  SEL R86, R79, RZ, P2 ;  /* 0x000000ff4f567207 */ /* 0x000fe20001000000 */
[----:B------:R-:W-:Y:S01]  /*3d40*/  FFMA.FTZ R79, R29, R76, R59 ;  /* 0x0000004c1d4f7223 */ /* 0x000fe2000001003b */
[----:B------:R-:W-:Y:S01]  /*3d50*/  SEL R87, R81, RZ, P3 ;  /* 0x000000ff51577207 */ /* 0x000fe20001800000 */
[----:B------:R-:W-:Y:S01]  /*3d60*/  FFMA.FTZ R207, R29, R207, R68 ;  /* 0x000000cf1dcf7223 */ /* 0x000fe20000010044 */
[----:B------:R-:W-:Y:S01]  /*3d70*/  SEL R81, R101, RZ, P5 ;  /* 0x000000ff65517207 */ /* 0x000fe20002800000 */
[----:B------:R-:W-:Y:S01]  /*3d80*/  FADD.FTZ R203, -R203, R128 ;  /* 0x00000080cbcb7221 */ /* 0x000fe20000010100 */
[----:B------:R-:W-:Y:S01]  /*3d90*/  FFMA.FTZ R199, R29, R199, R60 ;  /* 0x000000c71dc77223 */ /* 0x000fe2000001003c */
[----:B------:R-:W-:Y:S01]  /*3da0*/  FADD.FTZ R101, -R77, R118 ;  /* 0x000000764d657221 */ /* 0x000fe20000010100 */
[----:B------:R-:W-:Y:S01]  /*3db0*/  FMUL.FTZ R85, R85, UR5 ;  /* 0x0000000555557c20 */ /* 0x000fe20008410000 */
[----:B------:R-:W-:Y:S01]  /*3dc0*/  FADD.FTZ R190, -R190, R115 ;  /* 0x00000073bebe7221 */ /* 0x000fe20000010100 */
[----:B------:R-:W-:Y:S01]  /*3dd0*/  FADD.FTZ R140, -R140, R131 ;  /* 0x000000838c8c7221 */ /* 0x000fe20000010100 */
[C---:B------:R-:W-:Y:S01]  /*3de0*/  LOP3.LUT P1, RZ, R174.reuse, 0xff00, RZ, 0xc0, !PT ;  /* 0x0000ff00aeff7812 */ /* 0x040fe2000782c0ff */
[-C--:B------:R-:W-:Y:S01]  /*3df0*/  FMUL.FTZ R79, R79, R28.reuse ;  /* 0x0000001c4f4f7220 */ /* 0x080fe20000410000 */
[-C--:B------:R-:W-:Y:S01]  /*3e00*/  FMUL.FTZ R207, R207, R28.reuse ;  /* 0x0000001ccfcf7220 */ /* 0x080fe20000410000 */
[----:B------:R-:W-:Y:S01]  /*3e10*/  FFMA.FTZ R203, R29, R203, R66 ;  /* 0x000000cb1dcb7223 */ /* 0x000fe20000010042 */
[----:B------:R-:W-:Y:S01]  /*3e20*/  FMUL.FTZ R199, R199, R28 ;  /* 0x0000001cc7c77220 */ /* 0x000fe20000410000 */
[C---:B------:R-:W-:Y:S01]  /*3e30*/  FFMA.FTZ R101, R29.reuse, R101, R52 ;  /* 0x000000651d657223 */ /* 0x040fe20000010034 */
[C---:B------:R-:W-:Y:S01]  /*3e40*/  FFMA.FTZ R77, R29.reuse, R190, R58 ;  /* 0x000000be1d4d7223 */ /* 0x040fe2000001003a */
[----:B------:R-:W-:Y:S01]  /*3e50*/  FFMA.FTZ R103, R29, R140, R49 ;  /* 0x0000008c1d677223 */ /* 0x000fe20000010031 */
[----:B------:R-:W-:Y:S01]  /*3e60*/  SEL R85, R85, RZ, P1 ;  /* 0x000000ff55557207 */ /* 0x000fe20000800000 */
[----:B------:R-:W-:Y:S01]  /*3e70*/  FMUL.FTZ R79, R79, UR5 ;  /* 0x000000054f4f7c20 */ /* 0x000fe20008410000 */
[----:B------:R-:W-:Y:S01]  /*3e80*/  FMUL.FTZ R92, R207, UR5 ;  /* 0x00000005cf5c7c20 */ /* 0x000fe20008410000 */
[----:B------:R-:W-:Y:S01]  /*3e90*/  ISETP.GE.U32.AND P1, PT, R163, 0x1000000, PT ;  /* 0x01000000a300780c */ /* 0x000fe20003f26070 */
[-C--:B------:R-:W-:Y:S01]  /*3ea0*/  FMUL.FTZ R203, R203, R28.reuse ;  /* 0x0000001ccbcb7220 */ /* 0x080fe20000410000 */
[----:B------:R-:W-:Y:S01]  /*3eb0*/  LOP3.LUT P4, RZ, R195, 0xff, RZ, 0xc0, !PT ;  /* 0x000000ffc3ff7812 */ /* 0x000fe2000788c0ff */
[----:B------:R-:W-:Y:S01]  /*3ec0*/  FMUL.FTZ R84, R199, UR5 ;  /* 0x00000005c7547c20 */ /* 0x000fe20008410000 */
[----:B------:R-:W-:Y:S01]  /*3ed0*/  FADD.FTZ R138, -R83, R138 ;  /* 0x0000008a538a7221 */ /* 0x000fe20000010100 */
[-C--:B------:R-:W-:Y:S01]  /*3ee0*/  FMUL.FTZ R101, R101, R28.reuse ;  /* 0x0000001c65657220 */ /* 0x080fe20000410000 */
[----:B------:R-:W-:Y:S01]  /*3ef0*/  LOP3.LUT P6, RZ, R174, 0xff, RZ, 0xc0, !PT ;  /* 0x000000ffaeff7812 */ /* 0x000fe200078cc0ff */
[-C--:B------:R-:W-:Y:S01]  /*3f00*/  FMUL.FTZ R77, R77, R28.reuse ;  /* 0x0000001c4d4d7220 */ /* 0x080fe20000410000 */
[----:B------:R-:W-:Y:S01]  /*3f10*/  FADD.FTZ R100, -R82, R139 ;  /* 0x0000008b52647221 */ /* 0x000fe20000010100 */
[----:B------:R-:W-:Y:S01]  /*3f20*/  FADD.FTZ R129, -R129, R130 ;  /* 0x0000008281817221 */ /* 0x000fe20000010100 */
[----:B------:R-:W-:Y:S01]  /*3f30*/  FMUL.FTZ R112, R103, R28 ;  /* 0x0000001c67707220 */ /* 0x000fe20000410000 */
[----:B------:R-:W-:Y:S01]  /*3f40*/  SEL R83, R79, RZ, P1 ;  /* 0x000000ff4f537207 */ /* 0x000fe20000800000 */
[----:B------:R-:W0:Y:S01]  /*3f50*/  LDC.64 R102, c[0x0][0x468] ;  /* 0x00011a00ff667b82 */ /* 0x000e220000000a00 */
[----:B------:R-:W-:Y:S01]  /*3f60*/  SEL R92, R92, RZ, P4 ;  /* 0x000000ff5c5c7207 */ /* 0x000fe20002000000 */
[----:B------:R-:W-:Y:S01]  /*3f70*/  FMUL.FTZ R90, R203, UR5 ;  /* 0x00000005cb5a7c20 */ /* 0x000fe20008410000 */
[----:B------:R-:W-:Y:S01]  /*3f80*/  FMUL.FTZ R76, R101, UR5 ;  /* 0x00000005654c7c20 */ /* 0x000fe20008410000 */
[----:B------:R-:W-:Y:S01]  /*3f90*/  FFMA.FTZ R79, R29, R138, R54 ;  /* 0x0000008a1d4f7223 */ /* 0x000fe20000010036 */
[----:B------:R-:W-:Y:S01]  /*3fa0*/  LOP3.LUT P4, RZ, R183, 0xff0000, RZ, 0xc0, !PT ;  /* 0x00ff0000b7ff7812 */ /* 0x000fe2000788c0ff */
[----:B------:R-:W-:Y:S01]  /*3fb0*/  FMUL.FTZ R77, R77, UR5 ;  /* 0x000000054d4d7c20 */ /* 0x000fe20008410000 */
[----:B------:R-:W-:Y:S01]  /*3fc0*/  SEL R84, R84, RZ, P6 ;  /* 0x000000ff54547207 */ /* 0x000fe20003000000 */
[----:B------:R-:W-:Y:S01]  /*3fd0*/  FFMA.FTZ R101, R29, R100, R55 ;  /* 0x000000641d657223 */ /* 0x000fe20000010037 */
[----:B------:R-:W-:Y:S01]  /*3fe0*/  LOP3.LUT P6, RZ, R163, 0xff0000, RZ, 0xc0, !PT ;  /* 0x00ff0000a3ff7812 */ /* 0x000fe200078cc0ff */
[----:B------:R-:W-:Y:S01]  /*3ff0*/  FFMA.FTZ R129, R29, R129, R48 ;  /* 0x000000811d817223 */ /* 0x000fe20000010030 */
[----:B------:R-:W-:Y:S01]  /*4000*/  FADD.FTZ R78, -R78, R119 ;  /* 0x000000774e4e7221 */ /* 0x000fe20000010100 */
[-C--:B------:R-:W-:Y:S01]  /*4010*/  FMUL.FTZ R79, R79, R28.reuse ;  /* 0x0000001c4f4f7220 */ /* 0x080fe20000410000 */
[----:B------:R-:W-:Y:S01]  /*4020*/  SEL R90, R90, RZ, P4 ;  /* 0x000000ff5a5a7207 */ /* 0x000fe20002000000 */
[-C--:B------:R-:W-:Y:S01]  /*4030*/  FMUL.FTZ R101, R101, R28.reuse ;  /* 0x0000001c65657220 */ /* 0x080fe20000410000 */
[----:B------:R-:W-:Y:S01]  /*4040*/  LOP3.LUT P4, RZ, R163, 0xff, RZ, 0xc0, !PT ;  /* 0x000000ffa3ff7812 */ /* 0x000fe2000788c0ff */
[----:B------:R-:W-:Y:S01]  /*4050*/  FMUL.FTZ R129, R129, R28 ;  /* 0x0000001c81817220 */ /* 0x000fe20000410000 */
[----:B------:R-:W-:Y:S01]  /*4060*/  SEL R82, R77, RZ, P6 ;  /* 0x000000ff4d527207 */ /* 0x000fe20003000000 */
[----:B------:R-:W-:Y:S01]  /*4070*/  FFMA.FTZ R77, R29, R78, R53 ;  /* 0x0000004e1d4d7223 */ /* 0x000fe20000010035 */
[----:B------:R-:W-:Y:S01]  /*4080*/  FMUL.FTZ R78, R79, UR5 ;  /* 0x000000054f4e7c20 */ /* 0x000fe20008410000 */
[----:B------:R-:W-:Y:S01]  /*4090*/  FMUL.FTZ R79, R101, UR5 ;  /* 0x00000005654f7c20 */ /* 0x000fe20008410000 */
[----:B------:R-:W-:Y:S01]  /*40a0*/  SEL R80, R80, RZ, P4 ;  /* 0x000000ff50507207 */ /* 0x000fe20002000000 */
[----:B------:R-:W-:Y:S01]  /*40b0*/  FMUL.FTZ R100, R129, UR5 ;  /* 0x0000000581647c20 */ /* 0x000fe20008410000 */
[----:B------:R-:W-:Y:S01]  /*40c0*/  FMUL.FTZ R101, R112, UR5 ;  /* 0x0000000570657c20 */ /* 0x000fe20008410000 */
[C---:B------:R-:W-:Y:S01]  /*40d0*/  LOP3.LUT P4, RZ, R160.reuse, 0xff0000, RZ, 0xc0, !PT ;  /* 0x00ff0000a0ff7812 */ /* 0x040fe2000788c0ff */
[----:B------:R-:W-:Y:S01]  /*40e0*/  FMUL.FTZ R77, R77, R28 ;  /* 0x0000001c4d4d7220 */ /* 0x000fe20000410000 */
[----:B------:R-:W-:Y:S01]  /*40f0*/  ISETP.GE.U32.AND P5, PT, R160, 0x1000000, PT ;  /* 0x01000000a000780c */ /* 0x000fe20003fa6070 */
[----:B------:R-:W-:Y:S01]  /*4100*/  FADD.FTZ R141, -R141, R136 ;  /* 0x000000888d8d7221 */ /* 0x000fe20000010100 */
[C---:B------:R-:W-:Y:S01]  /*4110*/  LOP3.LUT P6, RZ, R155.reuse, 0xff, RZ, 0xc0, !PT ;  /* 0x000000ff9bff7812 */ /* 0x040fe200078cc0ff */
[----:B------:R-:W-:Y:S01]  /*4120*/  FADD.FTZ R142, -R142, R137 ;  /* 0x000000898e8e7221 */ /* 0x000fe20000010100 */
[----:B------:R-:W-:Y:S01]  /*4130*/  LOP3.LUT P1, RZ, R155, 0xff00, RZ, 0xc0, !PT ;  /* 0x0000ff009bff7812 */ /* 0x000fe2000782c0ff */
[----:B------:R-:W-:Y:S01]  /*4140*/  FADD.FTZ R105, -R105, R132 ;  /* 0x0000008469697221 */ /* 0x000fe20000010100 */
[----:B------:R-:W-:Y:S01]  /*4150*/  FADD.FTZ R104, -R104, R133 ;  /* 0x0000008568687221 */ /* 0x000fe20000010100 */
[----:B------:R-:W-:Y:S01]  /*4160*/  FADD.FTZ R113, -R107, R134 ;  /* 0x000000866b717221 */ /* 0x000fe20000010100 */
[----:B------:R-:W-:Y:S01]  /*4170*/  FADD.FTZ R106, -R106, R135 ;  /* 0x000000876a6a7221 */ /* 0x000fe20000010100 */
[----:B------:R-:W-:Y:S01]  /*4180*/  SEL R78, R78, RZ, P4 ;  /* 0x000000ff4e4e7207 */ /* 0x000fe20002000000 */
[----:B------:R-:W-:Y:S01]  /*4190*/  FMUL.FTZ R77, R77, UR5 ;  /* 0x000000054d4d7c20 */ /* 0x000fe20008410000 */
[----:B------:R-:W-:Y:S01]  /*41a0*/  SEL R79, R79, RZ, P5 ;  /* 0x000000ff4f4f7207 */ /* 0x000fe20002800000 */
[C---:B------:R-:W-:Y:S01]  /*41b0*/  FFMA.FTZ R141, R29.reuse, R141, R50 ;  /* 0x0000008d1d8d7223 */ /* 0x040fe20000010032 */
[----:B------:R-:W-:Y:S01]  /*41c0*/  SEL R100, R100, RZ, P6 ;  /* 0x000000ff64647207 */ /* 0x000fe20003000000 */
[----:B------:R-:W-:Y:S01]  /*41d0*/  FFMA.FTZ R105, R29, R105, R44 ;  /* 0x000000691d697223 */ /* 0x000fe2000001002c */
[----:B------:R-:W-:Y:S01]  /*41e0*/  SEL R101, R101, RZ, P1 ;  /* 0x000000ff65657207 */ /* 0x000fe20000800000 */
[----:B------:R-:W-:Y:S01]  /*41f0*/  FFMA.FTZ R107, R29, R104, R45 ;  /* 0x000000681d6b7223 */ /* 0x000fe2000001002d */
[----:B------:R-:W-:Y:S01]  /*4200*/  LOP3.LUT P4, RZ, R33, 0xff, RZ, 0xc0, !PT ;  /* 0x000000ff21ff7812 */ /* 0x000fe2000788c0ff */
[----:B------:R-:W-:Y:S01]  /*4210*/  FFMA.FTZ R113, R29, R113, R46 ;  /* 0x000000711d717223 */ /* 0x000fe2000001002e */
[----:B------:R-:W-:Y:S01]  /*4220*/  LOP3.LUT P5, RZ, R33, 0xff00, RZ, 0xc0, !PT ;  /* 0x0000ff0021ff7812 */ /* 0x000fe200078ac0ff */
[-C--:B------:R-:W-:Y:S01]  /*4230*/  FMUL.FTZ R141, R141, R28.reuse ;  /* 0x0000001c8d8d7220 */ /* 0x080fe20000410000 */
[----:B------:R-:W-:Y:S01]  /*4240*/  LOP3.LUT P6, RZ, R33, 0xff0000, RZ, 0xc0, !PT ;  /* 0x00ff000021ff7812 */ /* 0x000fe200078cc0ff */
[----:B------:R-:W-:Y:S01]  /*4250*/  FMUL.FTZ R115, R105, R28 ;  /* 0x0000001c69737220 */ /* 0x000fe20000410000 */
[----:B------:R-:W-:Y:S01]  /*4260*/  ISETP.GE.U32.AND P1, PT, R33, 0x1000000, PT ;  /* 0x010000002100780c */ /* 0x000fe20003f26070 */
[C---:B------:R-:W-:Y:S01]  /*4270*/  FFMA.FTZ R33, R29.reuse, R142, R51 ;  /* 0x0000008e1d217223 */ /* 0x040fe20000010033 */
[C---:B------:R-:W-:Y:S01]  /*4280*/  LOP3.LUT P2, RZ, R160.reuse, 0xff, RZ, 0xc0, !PT ;  /* 0x000000ffa0ff7812 */ /* 0x040fe2000784c0ff */
[----:B------:R-:W-:Y:S01]  /*4290*/  FFMA.FTZ R29, R29, R106, R47 ;  /* 0x0000006a1d1d7223 */ /* 0x000fe2000001002f */
[----:B------:R-:W-:Y:S01]  /*42a0*/  LOP3.LUT P3, RZ, R160, 0xff00, RZ, 0xc0, !PT ;  /* 0x0000ff00a0ff7812 */ /* 0x000fe2000786c0ff */
[-C--:B------:R-:W-:Y:S01]  /*42b0*/  FMUL.FTZ R114, R33, R28.reuse ;  /* 0x0000001c21727220 */ /* 0x080fe20000410000 */
[----:B------:R-:W-:Y:S01]  /*42c0*/  SEL R76, R76, RZ, P2 ;  /* 0x000000ff4c4c7207 */ /* 0x000fe20001000000 */
[-C--:B------:R-:W-:Y:S01]  /*42d0*/  FMUL.FTZ R116, R107, R28.reuse ;  /* 0x0000001c6b747220 */ /* 0x080fe20000410000 */
[----:B------:R-:W-:Y:S01]  /*42e0*/  SEL R77, R77, RZ, P3 ;  /* 0x000000ff4d4d7207 */ /* 0x000fe20001800000 */
[-C--:B------:R-:W-:Y:S01]  /*42f0*/  FMUL.FTZ R117, R113, R28.reuse ;  /* 0x0000001c71757220 */ /* 0x080fe20000410000 */
[----:B------:R-:W-:Y:S01]  /*4300*/  FMUL.FTZ R118, R29, R28 ;  /* 0x0000001c1d767220 */ /* 0x000fe20000410000 */
[C---:B------:R-:W-:Y:S01]  /*4310*/  LOP3.LUT P2, RZ, R155.reuse, 0xff0000, RZ, 0xc0, !PT ;  /* 0x00ff00009bff7812 */ /* 0x040fe2000784c0ff */
[----:B0-----:R-:W-:Y:S01]  /*4320*/  IMAD.WIDE.U32 R106, R32, 0x10, R102 ;  /* 0x00000010206a7825 */ /* 0x001fe200078e0066 */
[----:B------:R-:W-:-:S03]  /*4330*/  ISETP.GE.U32.AND P3, PT, R155, 0x1000000, PT ;  /* 0x010000009b00780c */ /* 0x000fc60003f66070 */
[----:B------:R-:W-:Y:S01]  /*4340*/  FMUL.FTZ R115, R115, UR5 ;  /* 0x0000000573737c20 */ /* 0x000fe20008410000 */
[----:B------:R-:W-:Y:S01]  /*4350*/  FMUL.FTZ R116, R116, UR5 ;  /* 0x0000000574747c20 */ /* 0x000fe20008410000 */
[----:B------:R-:W-:-:S04]  /*4360*/  IMAD.WIDE.U32 R112, R153, 0x10, R102 ;  /* 0x0000001099707825 */ /* 0x000fc800078e0066 */
[----:B------:R-:W-:-:S04]  /*4370*/  IMAD.WIDE.U32 R104, R151, 0x10, R102 ;  /* 0x0000001097687825 */ /* 0x000fc800078e0066 */
[----:B------:R-:W-:-:S04]  /*4380*/  IMAD.WIDE.U32 R28, R30, 0x10, R102 ;  /* 0x000000101e1c7825 */ /* 0x000fc800078e0066 */
[----:B------:R-:W-:Y:S01]  /*4390*/  FMUL.FTZ R30, R117, UR5 ;  /* 0x00000005751e7c20 */ /* 0x000fe20008410000 */
[--C-:B------:R-:W-:Y:S01]  /*43a0*/  IMAD.WIDE.U32 R152, R152, 0x10, R102.reuse ;  /* 0x0000001098987825 */ /* 0x100fe200078e0066 */
[----:B------:R0:W-:Y:S03]  /*43b0*/  STG.E.128 desc[UR6][R28.64], R96 ;  /* 0x000000601c007986 */ /* 0x0001e6000c101d06 */
[----:B------:R-:W-:Y:S01]  /*43c0*/  SEL R30, R30, RZ, P6 ;  /* 0x000000ff1e1e7207 */ /* 0x000fe20003000000 */
[----:B------:R-:W-:-:S04]  /*43d0*/  IMAD.WIDE.U32 R32, R31, 0x10, R102 ;  /* 0x000000101f207825 */ /* 0x000fc800078e0066 */
[----:B------:R-:W-:Y:S01]  /*43e0*/  FMUL.FTZ R31, R118, UR5 ;  /* 0x00000005761f7c20 */ /* 0x000fe20008410000 */
[----:B------:R1:W-:Y:S01]  /*43f0*/  STG.E.128 desc[UR6][R106.64], R92 ;  /* 0x0000005c6a007986 */ /* 0x0003e2000c101d06 */
[----:B------:R-:W-:-:S03]  /*4400*/  IMAD.WIDE.U32 R150, R150, 0x10, R102 ;  /* 0x0000001096967825 */ /* 0x000fc600078e0066 */
[----:B------:R1:W-:Y:S01]  /*4410*/  STG.E.128 desc[UR6][R112.64], R88 ;  /* 0x0000005870007986 */ /* 0x0003e2000c101d06 */
[----:B------:R-:W-:Y:S01]  /*4420*/  SEL R31, R31, RZ, P1 ;  /* 0x000000ff1f1f7207 */ /* 0x000fe20000800000 */
[----:B------:R-:W-:-:S04]  /*4430*/  IMAD.WIDE.U32 R154, R154, 0x10, R102 ;  /* 0x000000109a9a7825 */ /* 0x000fc800078e0066 */
[----:B------:R-:W-:Y:S01]  /*4440*/  FMUL.FTZ R102, R141, UR5 ;  /* 0x000000058d667c20 */ /* 0x000fe20008410000 */
[----:B------:R-:W-:Y:S01]  /*4450*/  FMUL.FTZ R103, R114, UR5 ;  /* 0x0000000572677c20 */ /* 0x000fe20008410000 */
[----:B------:R1:W-:Y:S03]  /*4460*/  STG.E.128 desc[UR6][R152.64], R84 ;  /* 0x0000005498007986 */ /* 0x0003e6000c101d06 */
[----:B------:R-:W-:Y:S01]  /*4470*/  SEL R102, R102, RZ, P2 ;  /* 0x000000ff66667207 */ /* 0x000fe20001000000 */
[----:B------:R1:W-:Y:S01]  /*4480*/  STG.E.128 desc[UR6][R32.64], R80 ;  /* 0x0000005020007986 */ /* 0x0003e2000c101d06 */
[----:B------:R-:W-:Y:S02]  /*4490*/  SEL R103, R103, RZ, P3 ;  /* 0x000000ff67677207 */ /* 0x000fe40001800000 */
[----:B0-----:R-:W-:Y:S01]  /*44a0*/  SEL R28, R115, RZ, P4 ;  /* 0x000000ff731c7207 */ /* 0x001fe20002000000 */
[----:B------:R1:W-:Y:S01]  /*44b0*/  STG.E.128 desc[UR6][R104.64], R76 ;  /* 0x0000004c68007986 */ /* 0x0003e2000c101d06 */
[----:B------:R-:W-:-:S03]  /*44c0*/  SEL R29, R116, RZ, P5 ;  /* 0x000000ff741d7207 */ /* 0x000fc60002800000 */
[----:B------:R1:W-:Y:S04]  /*44d0*/  STG.E.128 desc[UR6][R150.64], R100 ;  /* 0x0000006496007986 */ /* 0x0003e8000c101d06 */
[----:B------:R1:W-:Y:S01]  /*44e0*/  STG.E.128 desc[UR6][R154.64], R28 ;  /* 0x0000001c9a007986 */ /* 0x0003e2000c101d06 */
[----:B------:R-:W-:Y:S05]  /*44f0*/  BRA `(.L_x_16747) ;  /* 0x0000002c00f87947 */ /* 0x000fea0003800000 */
.L_x_16746:
[C-C-:B0-----:R-:W-:Y:S01]  /*4500*/  FFMA.FTZ R77, R84.reuse, R112, R85.reuse ;  /* 0x00000070544d7223 */ /* 0x141fe20000010055 */
[C-C-:B------:R-:W-:Y:S01]  /*4510*/  FFMA.FTZ R243, R84.reuse, R243, R85.reuse ;  /* 0x000000f354f37223 */ /* 0x140fe20000010055 */
[C-C-:B------:R-:W-:Y:S01]  /*4520*/  FFMA.FTZ R83, R84.reuse, R186, R85.reuse ;  /* 0x000000ba54537223 */ /* 0x140fe20000010055 */
[C-C-:B------:R-:W-:Y:S01]  /*4530*/  FFMA.FTZ R80, R84.reuse, R143, R85.reuse ;  /* 0x0000008f54507223 */ /* 0x140fe20000010055 */
[----:B------:R-:W-:Y:S01]  /*4540*/  FADD.FTZ R88, -R77, R244 ;  /* 0x000000f44d587221 */ /* 0x000fe20000010100 */
[C-C-:B------:R-:W-:Y:S01]  /*4550*/  FFMA.FTZ R78, R84.reuse, R140, R85.reuse ;  /* 0x0000008c544e7223 */ /* 0x140fe20000010055 */
[C-C-:B------:R-:W-:Y:S01]  /*4560*/  FFMA.FTZ R242, R84.reuse, R242, R85.reuse ;  /* 0x000000f254f27223 */ /* 0x140fe20000010055 */
[C-C-:B------:R-:W-:Y:S01]  /*4570*/  FFMA.FTZ R241, R84.reuse, R241, R85.reuse ;  /* 0x000000f154f17223 */ /* 0x140fe20000010055 */
[----:B------:R-:W-:Y:S01]  /*4580*/  FFMA.FTZ R88, R29, R88, R72 ;  /* 0x000000581d587223 */ /* 0x000fe20000010048 */
        /* <DEDUP_REMOVED lines=25> */
[----:B------:R-:W-:Y:S01]  /*4720*/  FMUL.FTZ R84, R88, R28 ;  /* 0x0000001c58547220 */ /* 0x000fe20000410000 */
[----:B------:R-:W-:Y:S01]  /*4730*/  FADD.FTZ R214, -R243, R214 ;  /* 0x000000d6f3d67221 */ /* 0x000fe20000010100 */
[----:B------:R-:W-:Y:S01]  /*4740*/  FADD.FTZ R207, -R208, R207 ;  /* 0x000000cfd0cf7221 */ /* 0x000fe20000010100 */
[----:B------:R-:W-:Y:S01]  /*4750*/  LOP3.LUT P6, RZ, R196, 0xff, RZ, 0xc0, !PT ;  /* 0x000000ffc4ff7812 */ /* 0x000fe200078cc0ff */
[----:B------:R-:W-:Y:S01]  /*4760*/  FMUL.FTZ R84, R84, UR5 ;  /* 0x0000000554547c20 */ /* 0x000fe20008410000 */
[C---:B------:R-:W-:Y:S01]  /*4770*/  FFMA.FTZ R89, R29.reuse, R214, R73 ;  /* 0x000000d61d597223 */ /* 0x040fe20000010049 */
[----:B------:R-:W-:Y:S01]  /*4780*/  FFMA.FTZ R96, R29, R207, R68 ;  /* 0x000000cf1d607223 */ /* 0x000fe20000010044 */
[----:B------:R-:W-:Y:S01]  /*4790*/  FADD.FTZ R206, -R209, R206 ;  /* 0x000000ced1ce7221 */ /* 0x000fe20000010100 */
[----:B------:R-:W-:Y:S01]  /*47a0*/  LOP3.LUT P1, RZ, R196, 0xff00, RZ, 0xc0, !PT ;  /* 0x0000ff00c4ff7812 */ /* 0x000fe2000782c0ff */
[----:B------:R-:W-:Y:S01]  /*47b0*/  FADD.FTZ R205, -R205, R188 ;  /* 0x000000bccdcd7221 */ /* 0x000fe20000010100 */
[----:B------:R-:W-:Y:S01]  /*47c0*/  SEL R92, R84, RZ, P6 ;  /* 0x000000ff545c7207 */ /* 0x000fe20003000000 */
[-C--:B------:R-:W-:Y:S01]  /*47d0*/  FMUL.FTZ R84, R89, R28.reuse ;  /* 0x0000001c59547220 */ /* 0x080fe20000410000 */
[----:B------:R-:W-:Y:S01]  /*47e0*/  FMUL.FTZ R98, R96, R28 ;  /* 0x0000001c60627220 */ /* 0x000fe20000410000 */
[----:B------:R-:W-:Y:S01]  /*47f0*/  FFMA.FTZ R97, R29, R206, R69 ;  /* 0x000000ce1d617223 */ /* 0x000fe20000010045 */
[C---:B------:R-:W-:Y:S01]  /*4800*/  LOP3.LUT P4, RZ, R195.reuse, 0xff, RZ, 0xc0, !PT ;  /* 0x000000ffc3ff7812 */ /* 0x040fe2000788c0ff */
[----:B------:R-:W-:Y:S01]  /*4810*/  FMUL.FTZ R84, R84, UR5 ;  /* 0x0000000554547c20 */ /* 0x000fe20008410000 */
[----:B------:R-:W-:Y:S01]  /*4820*/  FMUL.FTZ R98, R98, UR5 ;  /* 0x0000000562627c20 */ /* 0x000fe20008410000 */
[----:B------:R-:W-:Y:S01]  /*4830*/  LOP3.LUT P5, RZ, R195, 0xff00, RZ, 0xc0, !PT ;  /* 0x0000ff00c3ff7812 */ /* 0x000fe200078ac0ff */
[----:B------:R-:W-:Y:S01]  /*4840*/  FADD.FTZ R213, -R242, R213 ;  /* 0x000000d5f2d57221 */ /* 0x000fe20000010100 */
[----:B------:R-:W-:Y:S01]  /*4850*/  FADD.FTZ R212, -R241, R212 ;  /* 0x000000d4f1d47221 */ /* 0x000fe20000010100 */
[----:B------:R-:W-:Y:S01]  /*4860*/  SEL R93, R84, RZ, P1 ;  /* 0x000000ff545d7207 */ /* 0x000fe20000800000 */
[----:B------:R-:W-:Y:S01]  /*4870*/  FMUL.FTZ R84, R97, R28 ;  /* 0x0000001c61547220 */ /* 0x000fe20000410000 */
[----:B------:R-:W-:Y:S01]  /*4880*/  SEL R100, R98, RZ, P4 ;  /* 0x000000ff62647207 */ /* 0x000fe20002000000 */
[----:B------:R-:W-:Y:S01]  /*4890*/  FADD.FTZ R98, -R210, R201 ;  /* 0x000000c9d2627221 */ /* 0x000fe20000010100 */
[C---:B------:R-:W-:Y:S01]  /*48a0*/  FFMA.FTZ R104, R29.reuse, R205, R64 ;  /* 0x000000cd1d687223 */ /* 0x040fe20000010040 */
[----:B------:R-:W-:Y:S01]  /*48b0*/  FMUL.FTZ R84, R84, UR5 ;  /* 0x0000000554547c20 */ /* 0x000fe20008410000 */
[C---:B------:R-:W-:Y:S01]  /*48c0*/  FFMA.FTZ R90, R29.reuse, R213, R74 ;  /* 0x000000d51d5a7223 */ /* 0x040fe2000001004a */
[C---:B------:R-:W-:Y:S01]  /*48d0*/  FFMA.FTZ R98, R29.reuse, R98, R70 ;  /* 0x000000621d627223 */ /* 0x040fe20000010046 */
[----:B------:R-:W-:Y:S01]  /*48e0*/  FFMA.FTZ R91, R29, R212, R75 ;  /* 0x000000d41d5b7223 */ /* 0x000fe2000001004b */
[----:B------:R-:W-:Y:S01]  /*48f0*/  FADD.FTZ R204, -R204, R187 ;  /* 0x000000bbcccc7221 */ /* 0x000fe20000010100 */
[----:B------:R-:W-:Y:S01]  /*4900*/  SEL R101, R84, RZ, P5 ;  /* 0x000000ff54657207 */ /* 0x000fe20002800000 */
[-C--:B------:R-:W-:Y:S01]  /*4910*/  FMUL.FTZ R84, R98, R28.reuse ;  /* 0x0000001c62547220 */ /* 0x080fe20000410000 */
[-C--:B------:R-:W-:Y:S01]  /*4920*/  FMUL.FTZ R102, R104, R28.reuse ;  /* 0x0000001c68667220 */ /* 0x080fe20000410000 */
[----:B------:R-:W-:Y:S01]  /*4930*/  LOP3.LUT P6, RZ, R195, 0xff0000, RZ, 0xc0, !PT ;  /* 0x00ff0000c3ff7812 */ /* 0x000fe200078cc0ff */
[-C--:B------:R-:W-:Y:S01]  /*4940*/  FMUL.FTZ R85, R90, R28.reuse ;  /* 0x0000001c5a557220 */ /* 0x080fe20000410000 */
[----:B------:R-:W-:Y:S01]  /*4950*/  FMUL.FTZ R84, R84, UR5 ;  /* 0x0000000554547c20 */ /* 0x000fe20008410000 */
[----:B------:R-:W-:Y:S01]  /*4960*/  FMUL.FTZ R94, R91, R28 ;  /* 0x0000001c5b5e7220 */ /* 0x000fe20000410000 */
[----:B------:R-:W-:Y:S01]  /*4970*/  FFMA.FTZ R105, R29, R204, R65 ;  /* 0x000000cc1d697223 */ /* 0x000fe20000010041 */
[----:B------:R-:W-:Y:S01]  /*4980*/  FADD.FTZ R200, -R211, R200 ;  /* 0x000000c8d3c87221 */ /* 0x000fe20000010100 */
[----:B------:R-:W-:Y:S01]  /*4990*/  FMUL.FTZ R108, R102, UR5 ;  /* 0x00000005666c7c20 */ /* 0x000fe20008410000 */
[----:B------:R-:W-:Y:S01]  /*49a0*/  FMUL.FTZ R85, R85, UR5 ;  /* 0x0000000555557c20 */ /* 0x000fe20008410000 */
[----:B------:R-:W-:Y:S01]  /*49b0*/  FMUL.FTZ R95, R94, UR5 ;  /* 0x000000055e5f7c20 */ /* 0x000fe20008410000 */
[----:B------:R-:W-:Y:S01]  /*49c0*/  SEL R102, R84, RZ, P6 ;  /* 0x000000ff54667207 */ /* 0x000fe20003000000 */
[----:B------:R-:W-:Y:S01]  /*49d0*/  FMUL.FTZ R84, R105, R28 ;  /* 0x0000001c69547220 */ /* 0x000fe20000410000 */
[C---:B------:R-:W-:Y:S01]  /*49e0*/  LOP3.LUT P2, RZ, R196.reuse, 0xff0000, RZ, 0xc0, !PT ;  /* 0x00ff0000c4ff7812 */ /* 0x040fe2000784c0ff */
[----:B------:R-:W-:Y:S01]  /*49f0*/  FFMA.FTZ R99, R29, R200, R71 ;  /* 0x000000c81d637223 */ /* 0x000fe20000010047 */
[----:B------:R-:W-:Y:S01]  /*4a00*/  ISETP.GE.U32.AND P3, PT, R196, 0x1000000, PT ;  /* 0x01000000c400780c */ /* 0x000fe20003f66070 */
[----:B------:R-:W-:Y:S01]  /*4a10*/  FADD.FTZ R198, -R198, R113 ;  /* 0x00000071c6c67221 */ /* 0x000fe20000010100 */
[----:B------:R-:W-:Y:S01]  /*4a20*/  SEL R94, R85, RZ, P2 ;  /* 0x000000ff555e7207 */ /* 0x000fe20001000000 */
[----:B------:R-:W-:Y:S01]  /*4a30*/  FMUL.FTZ R84, R84, UR5 ;  /* 0x0000000554547c20 */ /* 0x000fe20008410000 */
[----:B------:R-:W-:Y:S01]  /*4a40*/  SEL R95, R95, RZ, P3 ;  /* 0x000000ff5f5f7207 */ /* 0x000fe20001800000 */
[----:B------:R-:W-:Y:S01]  /*4a50*/  FMUL.FTZ R85, R99, R28 ;  /* 0x0000001c63557220 */ /* 0x000fe20000410000 */
[----:B------:R-:W-:Y:S01]  /*4a60*/  LOP3.LUT P3, RZ, R183, 0xff00, RZ, 0xc0, !PT ;  /* 0x0000ff00b7ff7812 */ /* 0x000fe2000786c0ff */
[----:B------:R-:W-:Y:S01]  /*4a70*/  FFMA.FTZ R113, R29, R198, R61 ;  /* 0x000000c61d717223 */ /* 0x000fe2000001003d */
[----:B------:R-:W-:Y:S01]  /*4a80*/  ISETP.GE.U32.AND P1, PT, R195, 0x1000000, PT ;  /* 0x01000000c300780c */ /* 0x000fe20003f26070 */
[----:B------:R-:W-:Y:S01]  /*4a90*/  FMUL.FTZ R85, R85, UR5 ;  /* 0x0000000555557c20 */ /* 0x000fe20008410000 */
[----:B------:R-:W-:Y:S01]  /*4aa0*/  SEL R109, R84, RZ, P3 ;  /* 0x000000ff546d7207 */ /* 0x000fe20001800000 */
[----:B------:R-:W-:Y:S01]  /*4ab0*/  FMUL.FTZ R84, R113, R28 ;  /* 0x0000001c71547220 */ /* 0x000fe20000410000 */
[----:B------:R-:W-:Y:S01]  /*4ac0*/  FADD.FTZ R203, -R203, R128 ;  /* 0x00000080cbcb7221 */ /* 0x000fe20000010100 */
[----:B------:R-:W-:Y:S01]  /*4ad0*/  FADD.FTZ R202, -R202, R117 ;  /* 0x00000075caca7221 */ /* 0x000fe20000010100 */
[----:B------:R-:W-:Y:S01]  /*4ae0*/  SEL R103, R85, RZ, P1 ;  /* 0x000000ff55677207 */ /* 0x000fe20000800000 */
[----:B------:R-:W-:Y:S01]  /*4af0*/  FMUL.FTZ R84, R84, UR5 ;  /* 0x0000000554547c20 */ /* 0x000fe20008410000 */
[----:B------:R-:W-:Y:S01]  /*4b00*/  LOP3.LUT P1, RZ, R174, 0xff00, RZ, 0xc0, !PT ;  /* 0x0000ff00aeff7812 */ /* 0x000fe2000782c0ff */
[----:B------:R-:W-:Y:S01]  /*4b10*/  FFMA.FTZ R106, R29, R203, R66 ;  /* 0x000000cb1d6a7223 */ /* 0x000fe20000010042 */
[----:B------:R-:W-:Y:S01]  /*4b20*/  FADD.FTZ R77, -R77, R114 ;  /* 0x000000724d4d7221 */ /* 0x000fe20000010100 */
[----:B------:R-:W-:Y:S01]  /*4b30*/  FFMA.FTZ R107, R29, R202, R67 ;  /* 0x000000ca1d6b7223 */ /* 0x000fe20000010043 */
[----:B------:R-:W-:Y:S01]  /*4b40*/  SEL R117, R84, RZ, P1 ;  /* 0x000000ff54757207 */ /* 0x000fe20000800000 */
[-C--:B------:R-:W-:Y:S01]  /*4b50*/  FMUL.FTZ R85, R106, R28.reuse ;  /* 0x0000001c6a557220 */ /* 0x080fe20000410000 */
[----:B------:R-:W-:Y:S01]  /*4b60*/  FADD.FTZ R84, -R191, R120 ;  /* 0x00000078bf547221 */ /* 0x000fe20000010100 */
[----:B------:R-:W-:Y:S01]  /*4b70*/  FFMA.FTZ R120, R29, R77, R56 ;  /* 0x0000004d1d787223 */ /* 0x000fe20000010038 */
[-C--:B------:R-:W-:Y:S01]  /*4b80*/  FMUL.FTZ R110, R107, R28.reuse ;  /* 0x0000001c6b6e7220 */ /* 0x080fe20000410000 */
[----:B------:R-:W-:Y:S01]  /*4b90*/  FMUL.FTZ R85, R85, UR5 ;  /* 0x0000000555557c20 */ /* 0x000fe20008410000 */
[----:B------:R-:W-:Y:S01]  /*4ba0*/  FADD.FTZ R76, -R76, R123 ;  /* 0x0000007b4c4c7221 */ /* 0x000fe20000010100 */
[----:B------:R-:W-:Y:S01]  /*4bb0*/  FADD.FTZ R126, -R82, R121 ;  /* 0x00000079527e7221 */ /* 0x000fe20000010100 */
[----:B------:R-:W-:Y:S01]  /*4bc0*/  LOP3.LUT P4, RZ, R183, 0xff0000, RZ, 0xc0, !PT ;  /* 0x00ff0000b7ff7812 */ /* 0x000fe2000788c0ff */
[----:B------:R-:W-:Y:S01]  /*4bd0*/  FMUL.FTZ R82, R120, R28 ;  /* 0x0000001c78527220 */ /* 0x000fe20000410000 */
[----:B------:R-:W-:Y:S01]  /*4be0*/  FMUL.FTZ R111, R110, UR5 ;  /* 0x000000056e6f7c20 */ /* 0x000fe20008410000 */
[----:B------:R-:W-:Y:S01]  /*4bf0*/  FFMA.FTZ R114, R29, R76, R62 ;  /* 0x0000004c1d727223 */ /* 0x000fe2000001003e */
[----:B------:R-:W-:Y:S01]  /*4c00*/  SEL R110, R85, RZ, P4 ;  /* 0x000000ff556e7207 */ /* 0x000fe20002000000 */
[----:B------:R-:W-:Y:S01]  /*4c10*/  FMUL.FTZ R82, R82, UR5 ;  /* 0x0000000552527c20 */ /* 0x000fe20008410000 */
[----:B------:R-:W-:Y:S01]  /*4c20*/  LOP3.LUT P4, RZ, R163, 0xff, RZ, 0xc0, !PT ;  /* 0x000000ffa3ff7812 */ /* 0x000fe2000788c0ff */
[----:B------:R-:W-:Y:S01]  /*4c30*/  FADD.FTZ R122, -R193, R122 ;  /* 0x0000007ac17a7221 */ /* 0x000fe20000010100 */
[----:B------:R-:W-:Y:S01]  /*4c40*/  FFMA.FTZ R123, R29, R126, R59 ;  /* 0x0000007e1d7b7223 */ /* 0x000fe2000001003b */
[----:B------:R-:W-:Y:S01]  /*4c50*/  LOP3.LUT P2, RZ, R183, 0xff, RZ, 0xc0, !PT ;  /* 0x000000ffb7ff7812 */ /* 0x000fe2000784c0ff */
[----:B------:R-:W-:Y:S01]  /*4c60*/  FMUL.FTZ R76, R114, R28 ;  /* 0x0000001c724c7220 */ /* 0x000fe20000410000 */
[----:B------:R-:W-:Y:S01]  /*4c70*/  FADD.FTZ R85, -R190, R115 ;  /* 0x00000073be557221 */ /* 0x000fe20000010100 */
[----:B------:R-:W-:Y:S01]  /*4c80*/  FFMA.FTZ R115, R29, R122, R63 ;  /* 0x0000007a1d737223 */ /* 0x000fe2000001003f */
[----:B------:R-:W-:Y:S01]  /*4c90*/  SEL R124, R82, RZ, P4 ;  /* 0x000000ff527c7207 */ /* 0x000fe20002000000 */
[----:B------:R-:W-:Y:S01]  /*4ca0*/  FADD.FTZ R199, -R199, R116 ;  /* 0x00000074c7c77221 */ /* 0x000fe20000010100 */
[-C--:B------:R-:W-:Y:S01]  /*4cb0*/  FMUL.FTZ R82, R123, R28.reuse ;  /* 0x0000001c7b527220 */ /* 0x080fe20000410000 */
[----:B------:R-:W-:Y:S01]  /*4cc0*/  SEL R108, R108, RZ, P2 ;  /* 0x000000ff6c6c7207 */ /* 0x000fe20001000000 */
[----:B------:R-:W-:Y:S01]  /*4cd0*/  FMUL.FTZ R76, R76, UR5 ;  /* 0x000000054c4c7c20 */ /* 0x000fe20008410000 */
[----:B------:R-:W-:Y:S01]  /*4ce0*/  LOP3.LUT P2, RZ, R174, 0xff0000, RZ, 0xc0, !PT ;  /* 0x00ff0000aeff7812 */ /* 0x000fe2000784c0ff */
[----:B------:R-:W-:Y:S01]  /*4cf0*/  FMUL.FTZ R77, R115, R28 ;  /* 0x0000001c734d7220 */ /* 0x000fe20000410000 */
[----:B------:R-:W-:Y:S01]  /*4d00*/  FFMA.FTZ R121, R29, R84, R57 ;  /* 0x000000541d797223 */ /* 0x000fe20000010039 */
[----:B------:R-:W-:Y:S01]  /*4d10*/  FADD.FTZ R79, -R79, R138 ;  /* 0x0000008a4f4f7221 */ /* 0x000fe20000010100 */
[----:B------:R-:W-:Y:S01]  /*4d20*/  FADD.FTZ R80, -R80, R139 ;  /* 0x0000008b50507221 */ /* 0x000fe20000010100 */
[----:B------:R-:W-:Y:S01]  /*4d30*/  FFMA.FTZ R112, R29, R199, R60 ;  /* 0x000000c71d707223 */ /* 0x000fe2000001003c */
[----:B------:R-:W-:Y:S01]  /*4d40*/  FMUL.FTZ R82, R82, UR5 ;  /* 0x0000000552527c20 */ /* 0x000fe20008410000 */
[----:B------:R-:W0:Y:S01]  /*4d50*/  LDC.64 R138, c[0x0][0x478] ;  /* 0x00011e00ff8a7b82 */ /* 0x000e220000000a00 */
[----:B------:R-:W-:Y:S01]  /*4d60*/  ISETP.GE.U32.AND P1, PT, R163, 0x1000000, PT ;  /* 0x01000000a300780c */ /* 0x000fe20003f26070 */
[----:B------:R-:W-:Y:S01]  /*4d70*/  FADD.FTZ R83, -R83, R118 ;  /* 0x0000007653537221 */ /* 0x000fe20000010100 */
[----:B------:R-:W-:Y:S01]  /*4d80*/  SEL R118, R76, RZ, P2 ;  /* 0x000000ff4c767207 */ /* 0x000fe20001000000 */
[----:B------:R-:W-:Y:S01]  /*4d90*/  FMUL.FTZ R77, R77, UR5 ;  /* 0x000000054d4d7c20 */ /* 0x000fe20008410000 */
[----:B------:R-:W-:Y:S01]  /*4da0*/  ISETP.GE.U32.AND P5, PT, R183, 0x1000000, PT ;  /* 0x01000000b700780c */ /* 0x000fe20003fa6070 */
[-C--:B------:R-:W-:Y:S01]  /*4db0*/  FMUL.FTZ R76, R121, R28.reuse ;  /* 0x0000001c794c7220 */ /* 0x080fe20000410000 */
[----:B------:R-:W-:Y:S01]  /*4dc0*/  FMUL.FTZ R116, R112, R28 ;  /* 0x0000001c70747220 */ /* 0x000fe20000410000 */
[----:B------:R-:W-:Y:S01]  /*4dd0*/  ISETP.GE.U32.AND P3, PT, R174, 0x1000000, PT ;  /* 0x01000000ae00780c */ /* 0x000fe20003f66070 */
[C---:B------:R-:W-:Y:S01]  /*4de0*/  FFMA.FTZ R122, R29.reuse, R85, R58 ;  /* 0x000000551d7a7223 */ /* 0x040fe2000001003a */
[----:B------:R-:W-:Y:S01]  /*4df0*/  FFMA.FTZ R128, R29, R83, R52 ;  /* 0x000000531d807223 */ /* 0x000fe20000010034 */
[----:B------:R-:W-:Y:S01]  /*4e00*/  SEL R127, R82, RZ, P1 ;  /* 0x000000ff527f7207 */ /* 0x000fe20000800000 */
[----:B------:R-:W-:Y:S01]  /*4e10*/  FADD.FTZ R81, -R81, R130 ;  /* 0x0000008251517221 */ /* 0x000fe20000010100 */
[----:B------:R-:W-:Y:S01]  /*4e20*/  FADD.FTZ R82, -R78, R131 ;  /* 0x000000834e527221 */ /* 0x000fe20000010100 */
[----:B------:R-:W-:Y:S01]  /*4e30*/  SEL R111, R111, RZ, P5 ;  /* 0x000000ff6f6f7207 */ /* 0x000fe20002800000 */
[----:B------:R-:W-:Y:S01]  /*4e40*/  FADD.FTZ R186, -R186, R119 ;  /* 0x00000077baba7221 */ /* 0x000fe20000010100 */
[----:B------:R-:W-:Y:S01]  /*4e50*/  FMUL.FTZ R76, R76, UR5 ;  /* 0x000000054c4c7c20 */ /* 0x000fe20008410000 */
[----:B------:R-:W1:Y:S01]  /*4e60*/  LDC.64 R184, c[0x0][0x468] ;  /* 0x00011a00ffb87b82 */ /* 0x000e620000000a00 */
[----:B------:R-:W-:Y:S01]  /*4e70*/  FMUL.FTZ R116, R116, UR5 ;  /* 0x0000000574747c20 */ /* 0x000fe20008410000 */
[----:B------:R-:W-:Y:S01]  /*4e80*/  LOP3.LUT P5, RZ, R163, 0xff00, RZ, 0xc0, !PT ;  /* 0x0000ff00a3ff7812 */ /* 0x000fe200078ac0ff */
[----:B------:R-:W-:Y:S01]  /*4e90*/  FFMA.FTZ R131, R29, R80, R55 ;  /* 0x000000501d837223 */ /* 0x000fe20000010037 */
[----:B------:R-:W-:Y:S01]  /*4ea0*/  SEL R119, R77, RZ, P3 ;  /* 0x000000ff4d777207 */ /* 0x000fe20001800000 */
[-C--:B------:R-:W-:Y:S01]  /*4eb0*/  FMUL.FTZ R77, R122, R28.reuse ;  /* 0x0000001c7a4d7220 */ /* 0x080fe20000410000 */
[----:B------:R-:W-:Y:S01]  /*4ec0*/  LOP3.LUT P6, RZ, R174, 0xff, RZ, 0xc0, !PT ;  /* 0x000000ffaeff7812 */ /* 0x000fe200078cc0ff */
[----:B------:R-:W-:Y:S01]  /*4ed0*/  FMUL.FTZ R83, R128, R28 ;  /* 0x0000001c80537220 */ /* 0x000fe20000410000 */
[C---:B------:R-:W-:Y:S01]  /*4ee0*/  FFMA.FTZ R80, R29.reuse, R81, R48 ;  /* 0x000000511d507223 */ /* 0x040fe20000010030 */
[----:B------:R-:W-:Y:S01]  /*4ef0*/  FFMA.FTZ R81, R29, R82, R49 ;  /* 0x000000521d517223 */ /* 0x000fe20000010031 */
[----:B------:R-:W-:Y:S01]  /*4f00*/  SEL R125, R76, RZ, P5 ;  /* 0x000000ff4c7d7207 */ /* 0x000fe20002800000 */
[----:B------:R-:W-:Y:S01]  /*4f10*/  FMUL.FTZ R77, R77, UR5 ;  /* 0x000000054d4d7c20 */ /* 0x000fe20008410000 */
[----:B------:R-:W-:Y:S01]  /*4f20*/  SEL R116, R116, RZ, P6 ;  /* 0x000000ff74747207 */ /* 0x000fe20003000000 */
[----:B------:R-:W-:Y:S01]  /*4f30*/  FMUL.FTZ R76, R83, UR5 ;  /* 0x00000005534c7c20 */ /* 0x000fe20008410000 */
[----:B------:R-:W-:Y:S01]  /*4f40*/  LOP3.LUT P6, RZ, R163, 0xff0000, RZ, 0xc0, !PT ;  /* 0x00ff0000a3ff7812 */ /* 0x000fe200078cc0ff */
[----:B------:R-:W-:Y:S01]  /*4f50*/  FFMA.FTZ R129, R29, R186, R53 ;  /* 0x000000ba1d817223 */ /* 0x000fe20000010035 */
[-C--:B------:R-:W-:Y:S01]  /*4f60*/  FMUL.FTZ R82, R80, R28.reuse ;  /* 0x0000001c50527220 */ /* 0x080fe20000410000 */
[-C--:B------:R-:W-:Y:S01]  /*4f70*/  FMUL.FTZ R83, R81, R28.reuse ;  /* 0x0000001c51537220 */ /* 0x080fe20000410000 */
[----:B------:R-:W-:Y:S01]  /*4f80*/  SEL R126, R77, RZ, P6 ;  /* 0x000000ff4d7e7207 */ /* 0x000fe20003000000 */
[----:B------:R-:W-:Y:S01]  /*4f90*/  FMUL.FTZ R84, R129, R28 ;  /* 0x0000001c81547220 */ /* 0x000fe20000410000 */
[----:B------:R-:W-:Y:S01]  /*4fa0*/  FMUL.FTZ R82, R82, UR5 ;  /* 0x0000000552527c20 */ /* 0x000fe20008410000 */
[----:B------:R-:W-:Y:S01]  /*4fb0*/  FMUL.FTZ R83, R83, UR5 ;  /* 0x0000000553537c20 */ /* 0x000fe20008410000 */
[C---:B------:R-:W-:Y:S01]  /*4fc0*/  LOP3.LUT P6, RZ, R155.reuse, 0xff, RZ, 0xc0, !PT ;  /* 0x000000ff9bff7812 */ /* 0x040fe200078cc0ff */
[----:B------:R-:W-:Y:S01]  /*4fd0*/  FMUL.FTZ R77, R84, UR5 ;  /* 0x00000005544d7c20 */ /* 0x000fe20008410000 */
[----:B------:R-:W-:Y:S01]  /*4fe0*/  LOP3.LUT P1, RZ, R155, 0xff00, RZ, 0xc0, !PT ;  /* 0x0000ff009bff7812 */ /* 0x000fe2000782c0ff */
[----:B------:R-:W-:Y:S01]  /*4ff0*/  FADD.FTZ R174, -R142, R137 ;  /* 0x000000898eae7221 */ /* 0x000fe20000010100 */
[----:B------:R-:W-:Y:S01]  /*5000*/  SEL R84, R82, RZ, P6 ;  /* 0x000000ff52547207 */ /* 0x000fe20003000000 */
[----:B------:R-:W-:Y:S01]  /*5010*/  FADD.FTZ R163, -R87, R132 ;  /* 0x0000008457a37221 */ /* 0x000fe20000010100 */
[----:B------:R-:W-:Y:S01]  /*5020*/  SEL R85, R83, RZ, P1 ;  /* 0x000000ff53557207 */ /* 0x000fe20000800000 */
[----:B0-----:R-:W-:Y:S01]  /*5030*/  IMAD.WIDE.U32 R82, R30, 0x10, R138 ;  /* 0x000000101e527825 */ /* 0x001fe200078e008a */
[----:B------:R-:W-:-:S03]  /*5040*/  LOP3.LUT P2, RZ, R160, 0xff, RZ, 0xc0, !PT ;  /* 0x000000ffa0ff7812 */ /* 0x000fc6000784c0ff */
[----:B------:R-:W-:Y:S01]  /*5050*/  FADD.FTZ R186, -R86, R133 ;  /* 0x0000008556ba7221 */ /* 0x000fe20000010100 */
[C---:B------:R-:W-:Y:S01]  /*5060*/  LOP3.LUT P3, RZ, R160.reuse, 0xff00, RZ, 0xc0, !PT ;  /* 0x0000ff00a0ff7812 */ /* 0x040fe2000786c0ff */
[----:B------:R-:W-:Y:S01]  /*5070*/  FADD.FTZ R183, -R143, R134 ;  /* 0x000000868fb77221 */ /* 0x000fe20000010100 */
[----:B------:R-:W-:Y:S01]  /*5080*/  LOP3.LUT P4, RZ, R160, 0xff0000, RZ, 0xc0, !PT ;  /* 0x00ff0000a0ff7812 */ /* 0x000fe2000788c0ff */
[----:B------:R-:W-:Y:S01]  /*5090*/  FADD.FTZ R188, -R140, R135 ;  /* 0x000000878cbc7221 */ /* 0x000fe20000010100 */
[----:B------:R-:W-:Y:S01]  /*50a0*/  ISETP.GE.U32.AND P5, PT, R160, 0x1000000, PT ;  /* 0x01000000a000780c */ /* 0x000fe20003fa6070 */
[----:B------:R-:W-:Y:S01]  /*50b0*/  FADD.FTZ R160, -R141, R136 ;  /* 0x000000888da07221 */ /* 0x000fe20000010100 */
[----:B------:R0:W-:Y:S01]  /*50c0*/  STG.E.128 desc[UR6][R82.64], R88 ;  /* 0x0000005852007986 */ /* 0x0001e2000c101d06 */
[----:B------:R-:W-:-:S04]  /*50d0*/  IMAD.WIDE.U32 R136, R32, 0x10, R138 ;  /* 0x0000001020887825 */ /* 0x000fc800078e008a */
[----:B------:R-:W-:Y:S01]  /*50e0*/  FFMA.FTZ R130, R29, R79, R54 ;  /* 0x0000004f1d827223 */ /* 0x000fe20000010036 */
[----:B------:R-:W-:Y:S01]  /*50f0*/  FMUL.FTZ R79, R131, R28 ;  /* 0x0000001c834f7220 */ /* 0x000fe20000410000 */
[----:B------:R-:W-:Y:S01]  /*5100*/  SEL R76, R76, RZ, P2 ;  /* 0x000000ff4c4c7207 */ /* 0x000fe20001000000 */
[----:B------:R-:W-:-:S04]  /*5110*/  IMAD.WIDE.U32 R134, R153, 0x10, R138 ;  /* 0x0000001099867825 */ /* 0x000fc800078e008a */
[----:B------:R-:W-:Y:S01]  /*5120*/  FMUL.FTZ R78, R130, R28 ;  /* 0x0000001c824e7220 */ /* 0x000fe20000410000 */
[----:B------:R-:W-:Y:S01]  /*5130*/  FMUL.FTZ R79, R79, UR5 ;  /* 0x000000054f4f7c20 */ /* 0x000fe20008410000 */
[----:B------:R-:W-:Y:S01]  /*5140*/  SEL R77, R77, RZ, P3 ;  /* 0x000000ff4d4d7207 */ /* 0x000fe20001800000 */
[----:B------:R-:W-:-:S04]  /*5150*/  IMAD.WIDE.U32 R132, R152, 0x10, R138 ;  /* 0x0000001098847825 */ /* 0x000fc800078e008a */
[----:B------:R-:W-:Y:S01]  /*5160*/  FMUL.FTZ R78, R78, UR5 ;  /* 0x000000054e4e7c20 */ /* 0x000fe20008410000 */
[----:B------:R-:W-:Y:S01]  /*5170*/  LOP3.LUT P2, RZ, R155, 0xff0000, RZ, 0xc0, !PT ;  /* 0x00ff00009bff7812 */ /* 0x000fe2000784c0ff */
[----:B------:R-:W-:Y:S01]  /*5180*/  IMAD.WIDE.U32 R86, R31, 0x10, R138 ;  /* 0x000000101f567825 */ /* 0x000fe200078e008a */
[----:B------:R-:W-:Y:S02]  /*5190*/  ISETP.GE.U32.AND P3, PT, R155, 0x1000000, PT ;  /* 0x010000009b00780c */ /* 0x000fe40003f66070 */
[----:B------:R-:W-:Y:S01]  /*51a0*/  SEL R78, R78, RZ, P4 ;  /* 0x000000ff4e4e7207 */ /* 0x000fe20002000000 */
[----:B-1----:R-:W-:Y:S01]  /*51b0*/  IMAD.WIDE.U32 R140, R32, 0x10, R184 ;  /* 0x00000010208c7825 */ /* 0x002fe200078e00b8 */
[----:B------:R-:W-:Y:S02]  /*51c0*/  SEL R79, R79, RZ, P5 ;  /* 0x000000ff4f4f7207 */ /* 0x000fe40002800000 */
[----:B------:R-:W-:Y:S01]  /*51d0*/  LOP3.LUT P4, RZ, R33, 0xff, RZ, 0xc0, !PT ;  /* 0x000000ff21ff7812 */ /* 0x000fe2000788c0ff */
[----:B0-----:R-:W-:Y:S01]  /*51e0*/  IMAD.WIDE.U32 R82, R151, 0x10, R138 ;  /* 0x0000001097527825 */ /* 0x001fe200078e008a */
[----:B------:R-:W-:-:S02]  /*51f0*/  LOP3.LUT P5, RZ, R33, 0xff00, RZ, 0xc0, !PT ;  /* 0x0000ff0021ff7812 */ /* 0x000fc400078ac0ff */
[C---:B------:R-:W-:Y:S01]  /*5200*/  LOP3.LUT P6, RZ, R33.reuse, 0xff0000, RZ, 0xc0, !PT ;  /* 0x00ff000021ff7812 */ /* 0x040fe200078cc0ff */
[----:B------:R-:W-:Y:S01]  /*5210*/  IMAD.WIDE.U32 R88, R150, 0x10, R138 ;  /* 0x0000001096587825 */ /* 0x000fe200078e008a */
[----:B------:R-:W-:-:S03]  /*5220*/  ISETP.GE.U32.AND P1, PT, R33, 0x1000000, PT ;  /* 0x010000002100780c */ /* 0x000fc60003f26070 */
[----:B------:R-:W-:-:S04]  /*5230*/  IMAD.WIDE.U32 R90, R154, 0x10, R138 ;  /* 0x000000109a5a7825 */ /* 0x000fc800078e008a */
[----:B------:R-:W-:-:S04]  /*5240*/  IMAD.WIDE.U32 R138, R30, 0x10, R184 ;  /* 0x000000101e8a7825 */ /* 0x000fc800078e00b8 */
[--C-:B------:R-:W-:Y:S01]  /*5250*/  IMAD.WIDE.U32 R142, R153, 0x10, R184.reuse ;  /* 0x00000010998e7825 */ /* 0x100fe200078e00b8 */
[----:B------:R-:W-:Y:S03]  /*5260*/  STG.E.128 desc[UR6][R138.64], R92 ;  /* 0x0000005c8a007986 */ /* 0x000fe6000c101d06 */
[--C-:B------:R-:W-:Y:S01]  /*5270*/  IMAD.WIDE.U32 R152, R152, 0x10, R184.reuse ;  /* 0x0000001098987825 */ /* 0x100fe200078e00b8 */
[----:B------:R-:W-:Y:S03]  /*5280*/  STG.E.128 desc[UR6][R136.64], R96 ;  /* 0x0000006088007986 */ /* 0x000fe6000c101d06 */
[--C-:B------:R-:W-:Y:S01]  /*5290*/  IMAD.WIDE.U32 R30, R31, 0x10, R184.reuse ;  /* 0x000000101f1e7825 */ /* 0x100fe200078e00b8 */
[----:B------:R-:W-:Y:S03]  /*52a0*/  STG.E.128 desc[UR6][R140.64], R100 ;  /* 0x000000648c007986 */ /* 0x000fe6000c101d06 */
[--C-:B------:R-:W-:Y:S01]  /*52b0*/  IMAD.WIDE.U32 R32, R151, 0x10, R184.reuse ;  /* 0x0000001097207825 */ /* 0x100fe200078e00b8 */
[----:B------:R-:W-:Y:S03]  /*52c0*/  STG.E.128 desc[UR6][R134.64], R104 ;  /* 0x0000006886007986 */ /* 0x000fe6000c101d06 */
[--C-:B------:R-:W-:Y:S01]  /*52d0*/  IMAD.WIDE.U32 R150, R150, 0x10, R184.reuse ;  /* 0x0000001096967825 */ /* 0x100fe200078e00b8 */
[----:B------:R0:W-:Y:S03]  /*52e0*/  STG.E.128 desc[UR6][R142.64], R108 ;  /* 0x0000006c8e007986 */ /* 0x0001e6000c101d06 */
[----:B------:R-:W-:Y:S01]  /*52f0*/  IMAD.WIDE.U32 R154, R154, 0x10, R184 ;  /* 0x000000109a9a7825 */ /* 0x000fe200078e00b8 */
[----:B------:R-:W-:Y:S04]  /*5300*/  STG.E.128 desc[UR6][R132.64], R112 ;  /* 0x0000007084007986 */ /* 0x000fe8000c101d06 */
[----:B------:R-:W-:Y:S04]  /*5310*/  STG.E.128 desc[UR6][R152.64], R116 ;  /* 0x0000007498007986 */ /* 0x000fe8000c101d06 */
[----:B------:R1:W-:Y:S04]  /*5320*/  STG.E.128 desc[UR6][R86.64], R120 ;  /* 0x0000007856007986 */ /* 0x0003e8000c101d06 */
[----:B------:R2:W-:Y:S01]  /*5330*/  STG.E.128 desc[UR6][R30.64], R124 ;  /* 0x0000007c1e007986 */ /* 0x0005e2000c101d06 */
[C---:B0-----:R-:W-:Y:S01]  /*5340*/  FFMA.FTZ R109, R29.reuse, R186, R45 ;  /* 0x000000ba1d6d7223 */ /* 0x041fe2000001002d */
[----:B------:R-:W-:-:S02]  /*5350*/  FFMA.FTZ R108, R29, R163, R44 ;  /* 0x000000a31d6c7223 */ /* 0x000fc4000001002c */
[----:B------:R0:W-:Y:S01]  /*5360*/  STG.E.128 desc[UR6][R82.64], R128 ;  /* 0x0000008052007986 */ /* 0x0001e2000c101d06 */
[C---:B------:R-:W-:Y:S01]  /*5370*/  FFMA.FTZ R110, R29.reuse, R183, R46 ;  /* 0x000000b71d6e7223 */ /* 0x040fe2000001002e */
[----:B------:R-:W-:Y:S02]  /*5380*/  FFMA.FTZ R111, R29, R188, R47 ;  /* 0x000000bc1d6f7223 */ /* 0x000fe4000001002f */
[----:B------:R3:W-:Y:S02]  /*5390*/  STG.E.128 desc[UR6][R32.64], R76 ;  /* 0x0000004c20007986 */ /* 0x0007e4000c101d06 */
[-C--:B------:R-:W-:Y:S01]  /*53a0*/  FMUL.FTZ R93, R111, R28.reuse ;  /* 0x0000001c6f5d7220 */ /* 0x080fe20000410000 */
[----:B-1----:R-:W-:-:S03]  /*53b0*/  FMUL.FTZ R86, R108, R28 ;  /* 0x0000001c6c567220 */ /* 0x002fc60000410000 */
[----:B------:R-:W-:Y:S01]  /*53c0*/  FMUL.FTZ R93, R93, UR5 ;  /* 0x000000055d5d7c20 */ /* 0x000fe20008410000 */
[-C--:B--2---:R-:W-:Y:S01]  /*53d0*/  FMUL.FTZ R30, R109, R28.reuse ;  /* 0x0000001c6d1e7220 */ /* 0x084fe20000410000 */
[----:B------:R-:W-:Y:S01]  /*53e0*/  FMUL.FTZ R31, R110, R28 ;  /* 0x0000001c6e1f7220 */ /* 0x000fe20000410000 */
[C---:B0-----:R-:W-:Y:S01]  /*53f0*/  FFMA.FTZ R82, R29.reuse, R160, R50 ;  /* 0x000000a01d527223 */ /* 0x041fe20000010032 */
[----:B------:R-:W-:Y:S01]  /*5400*/  FFMA.FTZ R83, R29, R174, R51 ;  /* 0x000000ae1d537223 */ /* 0x000fe20000010033 */
[----:B------:R-:W-:Y:S02]  /*5410*/  FMUL.FTZ R30, R30, UR5 ;  /* 0x000000051e1e7c20 */ /* 0x000fe40008410000 */
[-C--:B------:R-:W-:Y:S01]  /*5420*/  FMUL.FTZ R29, R82, R28.reuse ;  /* 0x0000001c521d7220 */ /* 0x080fe20000410000 */
[----:B------:R-:W-:Y:S01]  /*5430*/  FMUL.FTZ R92, R83, R28 ;  /* 0x0000001c535c7220 */ /* 0x000fe20000410000 */
[----:B------:R-:W-:Y:S01]  /*5440*/  FMUL.FTZ R28, R86, UR5 ;  /* 0x00000005561c7c20 */ /* 0x000fe20008410000 */
[----:B------:R3:W-:Y:S01]  /*5450*/  STG.E.128 desc[UR6][R88.64], R80 ;  /* 0x0000005058007986 */ /* 0x0007e2000c101d06 */
[----:B------:R-:W-:Y:S01]  /*5460*/  FMUL.FTZ R29, R29, UR5 ;  /* 0x000000051d1d7c20 */ /* 0x000fe20008410000 */
[----:B------:R-:W-:Y:S01]  /*5470*/  FMUL.FTZ R87, R92, UR5 ;  /* 0x000000055c577c20 */ /* 0x000fe20008410000 */
[----:B------:R-:W-:Y:S01]  /*5480*/  FMUL.FTZ R92, R31, UR5 ;  /* 0x000000051f5c7c20 */ /* 0x000fe20008410000 */
[----:B------:R-:W-:-:S02]  /*5490*/  SEL R28, R28, RZ, P4 ;  /* 0x000000ff1c1c7207 */ /* 0x000fc40002000000 */
[----:B------:R-:W-:Y:S02]  /*54a0*/  SEL R86, R29, RZ, P2 ;  /* 0x000000ff1d567207 */ /* 0x000fe40001000000 */
[----:B------:R-:W-:Y:S02]  /*54b0*/  SEL R87, R87, RZ, P3 ;  /* 0x000000ff57577207 */ /* 0x000fe40001800000 */
[----:B------:R-:W-:Y:S02]  /*54c0*/  SEL R29, R30, RZ, P5 ;  /* 0x000000ff1e1d7207 */ /* 0x000fe40002800000 */
[----:B------:R-:W-:Y:S01]  /*54d0*/  SEL R31, R93, RZ, P1 ;  /* 0x000000ff5d1f7207 */ /* 0x000fe20000800000 */
[----:B------:R3:W-:Y:S01]  /*54e0*/  STG.E.128 desc[UR6][R150.64], R84 ;  /* 0x0000005496007986 */ /* 0x0007e2000c101d06 */
[----:B------:R-:W-:-:S03]  /*54f0*/  SEL R30, R92, RZ, P6 ;  /* 0x000000ff5c1e7207 */ /* 0x000fc60003000000 */
[----:B------:R3:W-:Y:S04]  /*5500*/  STG.E.128 desc[UR6][R90.64], R108 ;  /* 0x0000006c5a007986 */ /* 0x0007e8000c101d06 */
[----:B------:R3:W-:Y:S01]  /*5510*/  STG.E.128 desc[UR6][R154.64], R28 ;  /* 0x0000001c9a007986 */ /* 0x0007e2000c101d06 */
[----:B------:R-:W-:Y:S05]  /*5520*/  BRA `(.L_x_16747) ;  /* 0x0000001c00ec7947 */ /* 0x000fea0003800000 */
.L_x_16745:
[----:B------:R-:W-:-:S04]  /*5530*/  ISETP.NE.U32.AND P1, PT, RZ, UR16, PT ;  /* 0x00000010ff007c0c */ /* 0x000fc8000bf25070 */
[----:B------:R-:W-:-:S13]  /*5540*/  ISETP.NE.AND.EX P1, PT, RZ, UR17, PT, P1 ;  /* 0x00000011ff007c0c */ /* 0x000fda000bf25310 */
[----:B------:R-:W-:Y:S05]  /*5550*/  @P1 BRA `(.L_x_16748) ;  /* 0x0000000000741947 */ /* 0x000fea0003800000 */
        /* <DEDUP_REMOVED lines=17> */
[C---:B------:R-:W-:Y:S01]  /*5670*/  LOP3.LUT P2, RZ, R196.reuse, 0xff, RZ, 0xc0, !PT ;  /* 0x000000ffc4ff7812 */ /* 0x040fe2000784c0ff */
[----:B------:R-:W-:Y:S01]  /*5680*/  FMUL.FTZ R79, R79, UR5 ;  /* 0x000000054f4f7c20 */ /* 0x000fe20008410000 */
[C---:B------:R-:W-:Y:S01]  /*5690*/  LOP3.LUT P3, RZ, R196.reuse, 0xff00, RZ, 0xc0, !PT ;  /* 0x0000ff00c4ff7812 */ /* 0x040fe2000786c0ff */
[----:B------:R-:W-:Y:S01]  /*56a0*/  FMUL.FTZ R81, R81, UR5 ;  /* 0x0000000551517c20 */ /* 0x000fe20008410000 */
[----:B------:R-:W-:Y:S01]  /*56b0*/  FMUL.FTZ R83, R83, UR5 ;  /* 0x0000000553537c20 */ /* 0x000fe20008410000 */
[----:B------:R-:W-:-:S02]  /*56c0*/  LOP3.LUT P4, RZ, R196, 0xff0000, RZ, 0xc0, !PT ;  /* 0x00ff0000c4ff7812 */ /* 0x000fc4000788c0ff */
[----:B------:R-:W-:Y:S02]  /*56d0*/  ISETP.GE.U32.AND P5, PT, R196, 0x1000000, PT ;  /* 0x01000000c400780c */ /* 0x000fe40003fa6070 */
[----:B------:R-:W-:Y:S02]  /*56e0*/  SEL R76, R77, RZ, P2 ;  /* 0x000000ff4d4c7207 */ /* 0x000fe40001000000 */
[----:B------:R-:W-:Y:S02]  /*56f0*/  SEL R77, R79, RZ, P3 ;  /* 0x000000ff4f4d7207 */ /* 0x000fe40001800000 */
[----:B------:R-:W-:Y:S02]  /*5700*/  SEL R78, R81, RZ, P4 ;  /* 0x000000ff514e7207 */ /* 0x000fe40002000000 */
[----:B------:R-:W-:Y:S01]  /*5710*/  SEL R79, R83, RZ, P5 ;  /* 0x000000ff534f7207 */ /* 0x000fe20002800000 */
[----:B------:R-:W-:Y:S06]  /*5720*/  BRA `(.L_x_16749) ;  /* 0x0000000000707947 */ /* 0x000fec0003800000 */
.L_x_16748:
        /* <DEDUP_REMOVED lines=23> */
[----:B------:R-:W-:Y:S02]  /*58a0*/  ISETP.GE.U32.AND P5, PT, R196, 0x1000000, PT ;  /* 0x01000000c400780c */ /* 0x000fe40003fa6070 */
[----:B------:R-:W-:Y:S02]  /*58b0*/  SEL R76, R76, RZ, P2 ;  /* 0x000000ff4c4c7207 */ /* 0x000fe40001000000 */
[----:B------:R-:W-:Y:S02]  /*58c0*/  SEL R77, R77, RZ, P3 ;  /* 0x000000ff4d4d7207 */ /* 0x000fe40001800000 */
[----:B------:R-:W-:-:S02]  /*58d0*/  SEL R78, R78, RZ, P4 ;  /* 0x000000ff4e4e7207 */ /* 0x000fc40002000000 */
[----:B------:R-:W-:-:S07]  /*58e0*/  SEL R79, R79, RZ, P5 ;  /* 0x000000ff4f4f7207 */ /* 0x000fce0002800000 */
.L_x_16749:
        /* <DEDUP_REMOVED lines=34> */
[----:B------:R-:W-:Y:S01]  /*5b10*/  SEL R79, R79, RZ, P5 ;  /* 0x000000ff4f4f7207 */ /* 0x000fe20002800000 */
[----:B------:R-:W-:Y:S06]  /*5b20*/  BRA `(.L_x_16751) ;  /* 0x0000000000707947 */ /* 0x000fec0003800000 */
.L_x_16750:
        /* <DEDUP_REMOVED lines=22> */
[----:B------:R-:W-:-:S02]  /*5c90*/  LOP3.LUT P4, RZ, R195, 0xff0000, RZ, 0xc0, !PT ;  /* 0x00ff0000c3ff7812 */ /* 0x000fc4000788c0ff */
[----:B------:R-:W-:Y:S02]  /*5ca0*/  ISETP.GE.U32.AND P5, PT, R195, 0x1000000, PT ;  /* 0x01000000c300780c */ /* 0x000fe40003fa6070 */
[----:B------:R-:W-:Y:S02]  /*5cb0*/  SEL R76, R77, RZ, P2 ;  /* 0x000000ff4d4c7207 */ /* 0x000fe40001000000 */
[----:B------:R-:W-:Y:S02]  /*5cc0*/  SEL R77, R79, RZ, P3 ;  /* 0x000000ff4f4d7207 */ /* 0x000fe40001800000 */
[----:B------:R-:W-:Y:S02]  /*5cd0*/  SEL R78, R81, RZ, P4 ;  /* 0x000000ff514e7207 */ /* 0x000fe40002000000 */
[----:B------:R-:W-:-:S07]  /*5ce0*/  SEL R79, R83, RZ, P5 ;  /* 0x000000ff534f7207 */ /* 0x000fce0002800000 */
.L_x_16751:
        /* <DEDUP_REMOVED lines=35> */
.L_x_16752:
        /* <DEDUP_REMOVED lines=28> */
.L_x_16753:
        /* <DEDUP_REMOVED lines=35> */
.L_x_16754:
        /* <DEDUP_REMOVED lines=28> */
.L_x_16755:
        /* <DEDUP_REMOVED lines=35> */
.L_x_16756:
        /* <DEDUP_REMOVED lines=28> */
.L_x_16757:
        /* <DEDUP_REMOVED lines=35> */
.L_x_16758:
        /* <DEDUP_REMOVED lines=21> */
[----:B------:R-:W-:-:S02]  /*6c40*/  LOP3.LUT P2, RZ, R160, 0xff, RZ, 0xc0, !PT ;  /* 0x000000ffa0ff7812 */ /* 0x000fc4000784c0ff */
[C---:B------:R-:W-:Y:S02]  /*6c50*/  LOP3.LUT P3, RZ, R160.reuse, 0xff00, RZ, 0xc0, !PT ;  /* 0x0000ff00a0ff7812 */ /* 0x040fe4000786c0ff */
[----:B------:R-:W-:Y:S02]  /*6c60*/  ISETP.GE.U32.AND P5, PT, R160, 0x1000000, PT ;  /* 0x01000000a000780c */ /* 0x000fe40003fa6070 */
[----:B------:R-:W-:Y:S02]  /*6c70*/  SEL R78, R79, RZ, P4 ;  /* 0x000000ff4f4e7207 */ /* 0x000fe40002000000 */
[----:B------:R-:W-:Y:S02]  /*6c80*/  SEL R76, R31, RZ, P2 ;  /* 0x000000ff1f4c7207 */ /* 0x000fe40001000000 */
[----:B------:R-:W-:Y:S02]  /*6c90*/  SEL R77, R77, RZ, P3 ;  /* 0x000000ff4d4d7207 */ /* 0x000fe40001800000 */
[----:B------:R-:W-:-:S07]  /*6ca0*/  SEL R79, R81, RZ, P5 ;  /* 0x000000ff514f7207 */ /* 0x000fce0002800000 */
.L_x_16759:
        /* <DEDUP_REMOVED lines=35> */
.L_x_16760:
        /* <DEDUP_REMOVED lines=28> */
.L_x_16761:
        /* <DEDUP_REMOVED lines=25> */
[----:B------:R-:W-:Y:S01]  /*7230*/  LOP3.LUT P3, RZ, R33, 0xff00, RZ, 0xc0, !PT ;  /* 0x0000ff0021ff7812 */ /* 0x000fe2000786c0ff */
[----:B------:R-:W-:Y:S01]  /*7240*/  FMUL.FTZ R31, R31, UR5 ;  /* 0x000000051f1f7c20 */ /* 0x000fe20008410000 */
[C---:B------:R-:W-:Y:S01]  /*7250*/  LOP3.LUT P4, RZ, R33.reuse, 0xff0000, RZ, 0xc0, !PT ;  /* 0x00ff000021ff7812 */ /* 0x040fe2000788c0ff */
[----:B------:R-:W-:Y:S01]  /*7260*/  FMUL.FTZ R32, R28, UR5 ;  /* 0x000000051c207c20 */ /* 0x000fe20008410000 */
[----:B------:R-:W-:-:S02]  /*7270*/  ISETP.GE.U32.AND P5, PT, R33, 0x1000000, PT ;  /* 0x010000002100780c */ /* 0x000fc40003fa6070 */
[----:B------:R-:W-:Y:S02]  /*7280*/  SEL R28, R29, RZ, P2 ;  /* 0x000000ff1d1c7207 */ /* 0x000fe40001000000 */
[----:B------:R-:W-:Y:S02]  /*7290*/  SEL R29, R30, RZ, P3 ;  /* 0x000000ff1e1d7207 */ /* 0x000fe40001800000 */
[----:B------:R-:W-:Y:S02]  /*72a0*/  SEL R30, R31, RZ, P4 ;  /* 0x000000ff1f1e7207 */ /* 0x000fe40002000000 */
[----:B------:R-:W-:Y:S01]  /*72b0*/  SEL R31, R32, RZ, P5 ;  /* 0x000000ff201f7207 */ /* 0x000fe20002800000 */
[----:B------:R-:W-:Y:S06]  /*72c0*/  BRA `(.L_x_16763) ;  /* 0x0000000000707947 */ /* 0x000fec0003800000 */
.L_x_16762:
        /* <DEDUP_REMOVED lines=8> */
[----:B------:R-:W-:Y:S01]  /*7350*/  LOP3.LUT P2, RZ, R33, 0xff, RZ, 0xc0, !PT ;  /* 0x000000ff21ff7812 */ /* 0x000fe2000784c0ff */
[----:B------:R-:W-:Y:S01]  /*7360*/  FMUL.FTZ R31, R29, R132 ;  /* 0x000000841d1f7220 */ /* 0x000fe20000410000 */
[----:B------:R-:W-:Y:S01]  /*7370*/  LOP3.LUT P3, RZ, R33, 0xff00, RZ, 0xc0, !PT ;  /* 0x0000ff0021ff7812 */ /* 0x000fe2000786c0ff */
[----:B------:R-:W-:Y:S01]  /*7380*/  FMUL.FTZ R77, R29, R134 ;  /* 0x000000861d4d7220 */ /* 0x000fe20000410000 */
[----:B------:R-:W-:Y:S01]  /*7390*/  LOP3.LUT P4, RZ, R33, 0xff0000, RZ, 0xc0, !PT ;  /* 0x00ff000021ff7812 */ /* 0x000fe2000788c0ff */
[----:B------:R-:W-:Y:S01]  /*73a0*/  FMUL.FTZ R31, R31, R28 ;  /* 0x0000001c1f1f7220 */ /* 0x000fe20000410000 */
[----:B------:R-:W-:Y:S01]  /*73b0*/  ISETP.GE.U32.AND P5, PT, R33, 0x1000000, PT ;  /* 0x010000002100780c */ /* 0x000fe20003fa6070 */
[C---:B------:R-:W-:Y:S01]  /*73c0*/  FMUL.FTZ R33, R29.reuse, R30 ;  /* 0x0000001e1d217220 */ /* 0x040fe20000410000 */
[----:B------:R-:W-:Y:S01]  /*73d0*/  FMUL.FTZ R29, R29, R84 ;  /* 0x000000541d1d7220 */ /* 0x000fe20000410000 */
[-C--:B------:R-:W-:Y:S01]  /*73e0*/  FMUL.FTZ R77, R77, R28.reuse ;  /* 0x0000001c4d4d7220 */ /* 0x080fe20000410000 */
[----:B------:R-:W-:Y:S01]  /*73f0*/  FMUL.FTZ R31, R31, UR5 ;  /* 0x000000051f1f7c20 */ /* 0x000fe20008410000 */
[-C--:B------:R-:W-:Y:S01]  /*7400*/  FMUL.FTZ R33, R33, R28.reuse ;  /* 0x0000001c21217220 */ /* 0x080fe20000410000 */
[----:B------:R-:W-:Y:S01]  /*7410*/  FMUL.FTZ R29, R29, R28 ;  /* 0x0000001c1d1d7220 */ /* 0x000fe20000410000 */
[----:B------:R-:W-:-:S02]  /*7420*/  FMUL.FTZ R77, R77, UR5 ;  /* 0x000000054d4d7c20 */ /* 0x000fc40008410000 */
[----:B------:R-:W-:Y:S01]  /*7430*/  FMUL.FTZ R33, R33, UR5 ;  /* 0x0000000521217c20 */ /* 0x000fe20008410000 */
[----:B------:R-:W-:Y:S01]  /*7440*/  FMUL.FTZ R32, R29, UR5 ;  /* 0x000000051d207c20 */ /* 0x000fe20008410000 */
[----:B------:R-:W-:Y:S02]  /*7450*/  SEL R28, R31, RZ, P2 ;  /* 0x000000ff1f1c7207 */ /* 0x000fe40001000000 */
[----:B------:R-:W-:Y:S02]  /*7460*/  SEL R30, R77, RZ, P4 ;  /* 0x000000ff4d1e7207 */ /* 0x000fe40002000000 */
[----:B------:R-:W-:Y:S02]  /*7470*/  SEL R29, R33, RZ, P3 ;  /* 0x000000ff211d7207 */ /* 0x000fe40001800000 */
[----:B------:R-:W-:-:S07]  /*7480*/  SEL R31, R32, RZ, P5 ;  /* 0x000000ff201f7207 */ /* 0x000fce0002800000 */
.L_x_16763:
[----:B------:R-:W0:Y:S01]  /*7490*/  @P1 LDC.64 R32, c[0x0][0x478] ;  /* 0x00011e00ff201b82 */ /* 0x000e220000000a00 */
[----:B------:R-:W-:-:S04]  /*74a0*/  IMAD.WIDE.U32 R86, R154, 0x10, R86 ;  /* 0x000000109a567825 */ /* 0x000fc800078e0056 */
[----:B0-----:R-:W-:-:S05]  /*74b0*/  @P1 IMAD.WIDE.U32 R32, R154, 0x10, R32 ;  /* 0x000000109a201825 */ /* 0x001fca00078e0020 */
[----:B------:R0:W-:Y:S04]  /*74c0*/  @P1 STG.E.128 desc[UR6][R32.64], R108 ;  /* 0x0000006c20001986 */ /* 0x0001e8000c101d06 */
[----:B------:R0:W-:Y:S02]  /*74d0*/  STG.E.128 desc[UR6][R86.64], R28 ;  /* 0x0000001c56007986 */ /* 0x0001e4000c101d06 */
.L_x_16747:
[----:B01-3--:R-:W0:Y:S02]  /*74e0*/  LDC.64 R28, c[0x0][0x380] ;  /* 0x0000e000ff1c7b82 */ /* 0x00be240000000a00 */
[----:B0-----:R-:W-:-:S04]  /*74f0*/  LEA R0, R28, R0, 0x2 ;  /* 0x000000001c007211 */ /* 0x001fc800078e10ff */
[----:B------:R-:W-:-:S13]  /*7500*/  ISETP.GE.AND P1, PT, R0, R29, PT ;  /* 0x0000001d0000720c */ /* 0x000fda0003f26270 */
[----:B------:R-:W-:Y:S05]  /*7510*/  @!P1 BRA `(.L_x_16764) ;  /* 0xffffff9000609947 */ /* 0x000fea000383ffff */
[----:B------:R-:W-:Y:S05]  /*7520*/  BSYNC B1 ;  /* 0x0000000000017941 */ /* 0x000fea0003800000 */
.L_x_16741:
        /* <DEDUP_REMOVED lines=11> */
[----:B------:R-:W-:Y:S01]  /*75e0*/  MOV R39, R178 ;  /* 0x000000b200277202 */ /* 0x000fe20000000f00 */
[----:B------:R0:W5:Y:S01]  /*75f0*/  LDL.LU R40, [R1+0x30] ;  /* 0x0000300001287983 */ /* 0x0001620000300800 */
[----:B------:R-:W-:Y:S02]  /*7600*/  MOV R195, R182 ;  /* 0x000000b600c37202 */ /* 0x000fe40000000f00 */
[----:B------:R-:W-:Y:S01]  /*7610*/  MOV R36, R181 ;  /* 0x000000b500247202 */ /* 0x000fe20000000f00 */
[----:B------:R0:W5:Y:S01]  /*7620*/  LDL.LU R41, [R1+0x2c] ;  /* 0x00002c0001297983 */ /* 0x0001620000300800 */
[----:B------:R-:W-:-:S03]  /*7630*/  MOV R37, R180 ;  /* 0x000000b400257202 */ /* 0x000fc60000000f00 */
[----:B------:R0:W5:Y:S01]  /*7640*/  LDL.LU R42, [R1+0x28] ;  /* 0x00002800012a7983 */ /* 0x0001620000300800 */
        /* <DEDUP_REMOVED lines=34> */
[----:B0-----:R-:W-:-:S07]  /*7870*/  MOV R8, R27 ;  /* 0x0000001b00087202 */ /* 0x001fce0000000f00 */
.L_x_16740:
[----:B------:R-:W-:Y:S05]  /*7880*/  BSYNC B0 ;  /* 0x0000000000007941 */ /* 0x000fea0003800000 */
.L_x_16739:
        /* <DEDUP_REMOVED lines=51> */
[----:B------:R-:W-:Y:S02]  /*7bc0*/  FADD.FTZ R13, R13, R18 ;  /* 0x000000120d0d7221 */ /* 0x000fe40000010000 */
[----:B------:R-:W2:Y:S01]  /*7bd0*/  LDC R18, c[0x0][0x388] ;  /* 0x0000e200ff127b82 */ /* 0x000ea20000000800 */
        /* <DEDUP_REMOVED lines=11> */
[----:B--2---:R-:W-:Y:S01]  /*7c90*/  FADD.FTZ R16, R16, R27 ;  /* 0x0000001b10107221 */ /* 0x004fe20000010000 */
[----:B------:R-:W-:Y:S02]  /*7ca0*/  IMAD R18, R18, UR4, RZ ;  /* 0x0000000412127c24 */ /* 0x000fe4000f8e02ff */
[----:B------:R-:W2:Y:S01]  /*7cb0*/  LDS R57, [R21+0x3400] ;  /* 0x0034000015397984 */ /* 0x000ea20000000800 */
[----:B------:R-:W-:-:S03]  /*7cc0*/  FADD.FTZ R2, R2, R45 ;  /* 0x0000002d02027221 */ /* 0x000fc60000010000 */
[----:B------:R-:W3:Y:S01]  /*7cd0*/  LDS R59, [R21+0x3600] ;  /* 0x00360000153b7984 */ /* 0x000ee20000000800 */
[----:B------:R-:W-:Y:S01]  /*7ce0*/  FADD.FTZ R3, R3, R26 ;  /* 0x0000001a03037221 */ /* 0x000fe20000010000 */
[----:B------:R-:W-:Y:S02]  /*7cf0*/  IADD3 R26, P0, PT, R18, R64, RZ ;  /* 0x00000040121a7210 */ /* 0x000fe40007f1e0ff */
        /* <DEDUP_REMOVED lines=14> */
[----:B------:R-:W-:Y:S01]  /*7de0*/  STS.128 [R0], R8 ;  /* 0x0000000800007388 */ /* 0x000fe20000000c00 */
[----:B------:R-:W-:-:S03]  /*7df0*/  FADD.FTZ R13, R13, R50 ;  /* 0x000000320d0d7221 */ /* 0x000fc60000010000 */
[----:B------:R0:W-:Y:S01]  /*7e00*/  STS.128 [R0+0x200], R4 ;  /* 0x0002000400007388 */ /* 0x0001e20000000c00 */
[----:B------:R-:W-:-:S03]  /*7e10*/  FADD.FTZ R61, R14, R61 ;  /* 0x0000003d0e3d7221 */ /* 0x000fc60000010000 */
[----:B-----5:R-:W-:Y:S01]  /*7e20*/  STS.128 [R0+0x400], R28 ;  /* 0x0004001c00007388 */ /* 0x020fe20000000c00 */
[----:B------:R-:W-:-:S03]  /*7e30*/  FADD.FTZ R15, R15, R52 ;  /* 0x000000340f0f7221 */ /* 0x000fc60000010000 */
[----:B------:R-:W-:Y:S01]  /*7e40*/  STS.128 [R0+0x600], R32 ;  /* 0x0006002000007388 */ /* 0x000fe20000000c00 */
[----:B------:R-:W-:-:S03]  /*7e50*/  FADD.FTZ R63, R16, R63 ;  /* 0x0000003f103f7221 */ /* 0x000fc60000010000 */
[----:B------:R-:W-:Y:S04]  /*7e60*/  STS.128 [R0+0x800], R192 ;  /* 0x000800c000007388 */ /* 0x000fe80000000c00 */
[----:B------:R-:W-:Y:S01]  /*7e70*/  STS.128 [R0+0xa00], R36 ;  /* 0x000a002400007388 */ /* 0x000fe20000000c00 */
[----:B0-----:R-:W-:Y:S01]  /*7e80*/  FADD.FTZ R7, R3, R48 ;  /* 0x0000003003077221 */ /* 0x001fe20000010000 */
[----:B------:R-:W-:Y:S02]  /*7e90*/  IADD3.X R3, PT, PT, RZ, RZ, RZ, P0, !PT ;  /* 0x000000ffff037210 */ /* 0x000fe400007fe4ff */
        /* <DEDUP_REMOVED lines=49> */
[----:B----4-:R-:W-:Y:S01]  /*81b0*/  FADD.FTZ R9, RZ, R9 ;  /* 0x00000009ff097221 */ /* 0x010fe20000010000 */
[----:B------:R-:W-:Y:S02]  /*81c0*/  FADD.FTZ R8, R8, R23 ;  /* 0x0000001708087221 */ /* 0x000fe40000010000 */
[----:B------:R-:W4:Y:S01]  /*81d0*/  LDS R43, [R21+0x3800] ;  /* 0x00380000152b7984 */ /* 0x000f220000000800 */
[----:B------:R-:W-:-:S03]  /*81e0*/  FADD.FTZ R10, RZ, R10 ;  /* 0x0000000aff0a7221 */ /* 0x000fc60000010000 */
        /* <DEDUP_REMOVED lines=37> */
.L_x_16744:
        /* <DEDUP_REMOVED lines=8> */
.L_x_16766:
[----:B------:R-:W-:Y:S05]  /*84c0*/  BSYNC B2 ;  /* 0x0000000000027941 */ /* 0x000fea0003800000 */
.L_x_16765:
[----:B------:R-:W-:Y:S01]  /*84d0*/  MOV R76, R79 ;  /* 0x0000004f004c7202 */ /* 0x000fe20000000f00 */
[----:B------:R-:W-:Y:S01]  /*84e0*/  HFMA2 R79, -RZ, RZ, 0, 5.9604644775390625e-08 ;  /* 0x00000001ff4f7431 */ /* 0x000fe200000001ff */
[----:B------:R-:W-:Y:S01]  /*84f0*/  MOV R78, R226 ;  /* 0x000000e2004e7202 */ /* 0x000fe20000000f00 */
[----:B------:R0:W-:Y:S01]  /*8500*/  STL [R1+0x28], R220 ;  /* 0x000028dc01007387 */ /* 0x0001e20000100800 */
[----:B------:R-:W-:Y:S01]  /*8510*/  MOV R80, 0x1f ;  /* 0x0000001f00507802 */ /* 0x000fe20000000f00 */
[----:B------:R-:W-:Y:S01]  /*8520*/  FADD.FTZ R76, R76, R227 ;  /* 0x000000e34c4c7221 */ /* 0x000fe20000010000 */
[----:B------:R-:W-:Y:S01]  /*8530*/  MOV R81, 0xffffffff ;  /* 0xffffffff00517802 */ /* 0x000fe20000000f00 */
[----:B------:R0:W-:Y:S06]  /*8540*/  STL [R1+0x2c], R221 ;  /* 0x00002cdd01007387 */ /* 0x0001ec0000100800 */
[----:B0-----:R-:W-:Y:S05]  /*8550*/  WARPSYNC.COLLECTIVE R81, `(.L_x_16767) ;  /* 0x0000000051087348 */ /* 0x001fea0003c00000 */
[----:B------:R1:W2:Y:S02]  /*8560*/  SHFL.BFLY P3, R79, R78, R79, R80 ;  /* 0x0c00004f4e4f7389 */ /* 0x0002a40000060050 */
[----:B012---:R-:W-:Y:S05]  /*8570*/  ENDCOLLECTIVE ;  /* 0x000000000000791b */ /* 0x007fea0003800000 */
.L_x_16767:
[----:B------:R0:W-:Y:S04]  /*8580*/  STL [R1+0x30], R222 ;  /* 0x000030de01007387 */ /* 0x0001e80000100800 */
[----:B------:R0:W-:Y:S04]  /*8590*/  STL [R1], R231 ;  /* 0x000000e701007387 */ /* 0x0001e80000100800 */
        /* <DEDUP_REMOVED lines=8> */
[----:B------:R0:W-:Y:S04]  /*8620*/  STL [R1+0x14], R236 ;  /* 0x000014ec01007387 */ /* 0x0001e80000100800 */
[----:B------:R0:W-:Y:S02]  /*8630*/  STL [R1+0x18], R237 ;  /* 0x000018ed01007387 */ /* 0x0001e40000100800 */
[----:B0-----:R-:W-:Y:S05]  /*8640*/  WARPSYNC.COLLECTIVE R81, `(.L_x_16768) ;  /* 0x0000000051087348 */ /* 0x001fea0003c00000 */
[----:B------:R1:W2:Y:S02]  /*8650*/  SHFL.BFLY P3, R79, R78, R79, R80 ;  /* 0x0c00004f4e4f7389 */ /* 0x0002a40000060050 */
[----:B012---:R-:W-:Y:S05]  /*8660*/  ENDCOLLECTIVE ;  /* 0x000000000000791b */ /* 0x007fea0003800000 */
.L_x_16768:
[----:B------:R0:W-:Y:S04]  /*8670*/  STL [R1+0x1c], R238 ;  /* 0x00001cee01007387 */ /* 0x0001e80000100800 */
[----:B------:R0:W-:Y:S04]  /*8680*/  STL [R1+0x20], R239 ;  /* 0x000020ef01007387 */ /* 0x0001e80000100800 */
[----:B------:R0:W-:Y:S01]  /*8690*/  STL [R1+0x24], R240 ;  /* 0x000024f001007387 */ /* 0x0001e20000100800 */
[----:B------:R-:W-:Y:S02]  /*86a0*/  MOV R78, R77 ;  /* 0x0000004d004e7202 */ /* 0x000fe40000000f00 */
[----:B------:R-:W-:Y:S01]  /*86b0*/  MOV R83, R79 ;  /* 0x0000004f00537202 */ /* 0x000fe20000000f00 */
[----:B------:R-:W-:-:S04]  /*86c0*/  HFMA2 R79, -RZ, RZ, 0, 1.1920928955078125e-07 ;  /* 0x00000002ff4f7431 */ /* 0x000fc800000001ff */
[----:B------:R-:W-:-:S07]  /*86d0*/  FADD.FTZ R83, R76, R83 ;  /* 0x000000534c537221 */ /* 0x000fce0000010000 */
[----:B0-----:R-:W-:Y:S05]  /*86e0*/  WARPSYNC.COLLECTIVE R81, `(.L_x_16769) ;  /* 0x0000000051087348 */ /* 0x001fea0003c00000 */
[----:B------:R1:W2:Y:S02]  /*86f0*/  SHFL.BFLY P3, R79, R78, R79, R80 ;  /* 0x0c00004f4e4f7389 */ /* 0x0002a40000060050 */
[----:B012---:R-:W-:Y:S05]  /*8700*/  ENDCOLLECTIVE ;  /* 0x000000000000791b */ /* 0x007fea0003800000 */
.L_x_16769:
[----:B------:R-:W-:Y:S02]  /*8710*/  MOV R78, R83 ;  /* 0x00000053004e7202 */ /* 0x000fe40000000f00 */
[----:B------:R-:W-:Y:S01]  /*8720*/  MOV R82, R79 ;  /* 0x0000004f00527202 */ /* 0x000fe20000000f00 */
[----:B------:R-:W-:-:S04]  /*8730*/  HFMA2 R79, -RZ, RZ, 0, 2.384185791015625e-07 ;  /* 0x00000004ff4f7431 */ /* 0x000fc800000001ff */
[----:B------:R-:W-:-:S07]  /*8740*/  FADD.FTZ R82, R77, R82 ;  /* 0x000000524d527221 */ /* 0x000fce0000010000 */
[----:B------:R-:W-:Y:S05]  /*8750*/  WARPSYNC.COLLECTIVE R81, `(.L_x_16770) ;  /* 0x0000000051087348 */ /* 0x000fea0003c00000 */
[----:B------:R0:W1:Y:S02]  /*8760*/  SHFL.BFLY P3, R79, R78, R79, R80 ;  /* 0x0c00004f4e4f7389 */ /* 0x0000640000060050 */
[----:B01----:R-:W-:Y:S05]  /*8770*/  ENDCOLLECTIVE ;  /* 0x000000000000791b */ /* 0x003fea0003800000 */
.L_x_16770:
[----:B------:R-:W-:Y:S02]  /*8780*/  MOV R78, R82 ;  /* 0x00000052004e7202 */ /* 0x000fe40000000f00 */
[----:B------:R-:W-:Y:S01]  /*8790*/  MOV R84, R79 ;  /* 0x0000004f00547202 */ /* 0x000fe20000000f00 */
[----:B------:R-:W-:-:S04]  /*87a0*/  HFMA2 R79, -RZ, RZ, 0, 2.384185791015625e-07 ;  /* 0x00000004ff4f7431 */ /* 0x000fc800000001ff */
[----:B------:R-:W-:-:S07]  /*87b0*/  FADD.FTZ R84, R83, R84 ;  /* 0x0000005453547221 */ /* 0x000fce0000010000 */
[----:B------:R-:W-:Y:S05]  /*87c0*/  WARPSYNC.COLLECTIVE R81, `(.L_x_16771) ;  /* 0x0000000051087348 */ /* 0x000fea0003c00000 */
[----:B------:R0:W1:Y:S02]  /*87d0*/  SHFL.BFLY P3, R79, R78, R79, R80 ;  /* 0x0c00004f4e4f7389 */ /* 0x0000640000060050 */
[----:B01----:R-:W-:Y:S05]  /*87e0*/  ENDCOLLECTIVE ;  /* 0x000000000000791b */ /* 0x003fea0003800000 */
.L_x_16771:
[----:B------:R-:W-:Y:S02]  /*87f0*/  MOV R78, R84 ;  /* 0x00000054004e7202 */ /* 0x000fe40000000f00 */
[----:B------:R-:W-:Y:S01]  /*8800*/  MOV R85, R79 ;  /* 0x0000004f00557202 */ /* 0x000fe20000000f00 */
[----:B------:R-:W-:-:S04]  /*8810*/  HFMA2 R79, -RZ, RZ, 0, 4.76837158203125e-07 ;  /* 0x00000008ff4f7431 */ /* 0x000fc800000001ff */
[----:B------:R-:W-:-:S07]  /*8820*/  FADD.FTZ R85, R82, R85 ;  /* 0x0000005552557221 */ /* 0x000fce0000010000 */
[----:B------:R-:W-:Y:S05]  /*8830*/  WARPSYNC.COLLECTIVE R81, `(.L_x_16772) ;  /* 0x0000000051087348 */ /* 0x000fea0003c00000 */
[----:B------:R0:W1:Y:S02]  /*8840*/  SHFL.BFLY P3, R79, R78, R79, R80 ;  /* 0x0c00004f4e4f7389 */ /* 0x0000640000060050 */
[----:B01----:R-:W-:Y:S05]  /*8850*/  ENDCOLLECTIVE ;  /* 0x000000000000791b */ /* 0x003fea0003800000 */
.L_x_16772:
[----:B------:R-:W-:Y:S02]  /*8860*/  MOV R78, R85 ;  /* 0x00000055004e7202 */ /* 0x000fe40000000f00 */
[----:B------:R-:W-:Y:S01]  /*8870*/  MOV R87, R79 ;  /* 0x0000004f00577202 */ /* 0x000fe20000000f00 */
[----:B------:R-:W-:-:S04]  /*8880*/  HFMA2 R79, -RZ, RZ, 0, 4.76837158203125e-07 ;  /* 0x00000008ff4f7431 */ /* 0x000fc800000001ff */
[----:B------:R-:W-:-:S07]  /*8890*/  FADD.FTZ R76, R84, R87 ;  /* 0x00000057544c7221 */ /* 0x000fce0000010000 */
[----:B------:R-:W-:Y:S05]  /*88a0*/  WARPSYNC.COLLECTIVE R81, `(.L_x_16773) ;  /* 0x0000000051087348 */ /* 0x000fea0003c00000 */
[----:B------:R0:W1:Y:S02]  /*88b0*/  SHFL.BFLY P3, R79, R78, R79, R80 ;  /* 0x0c00004f4e4f7389 */ /* 0x0000640000060050 */
[----:B01----:R-:W-:Y:S05]  /*88c0*/  ENDCOLLECTIVE ;  /* 0x000000000000791b */ /* 0x003fea0003800000 */
.L_x_16773:
[----:B------:R-:W-:Y:S02]  /*88d0*/  MOV R78, R76 ;  /* 0x0000004c004e7202 */ /* 0x000fe40000000f00 */
[----:B------:R-:W-:Y:S01]  /*88e0*/  MOV R86, R79 ;  /* 0x0000004f00567202 */ /* 0x000fe20000000f00 */
[----:B------:R-:W-:-:S04]  /*88f0*/  HFMA2 R79, -RZ, RZ, 0, 9.5367431640625e-07 ;  /* 0x00000010ff4f7431 */ /* 0x000fc800000001ff */
[----:B------:R-:W-:-:S07]  /*8900*/  FADD.FTZ R77, R85, R86 ;  /* 0x00000056554d7221 */ /* 0x000fce0000010000 */
[----:B------:R-:W-:Y:S05]  /*8910*/  WARPSYNC.COLLECTIVE R81, `(.L_x_16774) ;  /* 0x0000000051087348 */ /* 0x000fea0003c00000 */
[----:B------:R0:W1:Y:S02]  /*8920*/  SHFL.BFLY P3, R79, R78, R79, R80 ;  /* 0x0c00004f4e4f7389 */ /* 0x0000640000060050 */
[----:B01----:R-:W-:Y:S05]  /*8930*/  ENDCOLLECTIVE ;  /* 0x000000000000791b */ /* 0x003fea0003800000 */
.L_x_16774:
[----:B------:R-:W-:Y:S02]  /*8940*/  MOV R78, R77 ;  /* 0x0000004d004e7202 */ /* 0x000fe40000000f00 */
[----:B------:R-:W-:Y:S01]  /*8950*/  MOV R83, R79 ;  /* 0x0000004f00537202 */ /* 0x000fe20000000f00 */
[----:B------:R-:W-:-:S07]  /*8960*/  HFMA2 R79, -RZ, RZ, 0, 9.5367431640625e-07 ;  /* 0x00000010ff4f7431 */ /* 0x000fce00000001ff */
[----:B------:R-:W-:Y:S05]  /*8970*/  WARPSYNC.COLLECTIVE R81, `(.L_x_16775) ;  /* 0x0000000051087348 */ /* 0x000fea0003c00000 */
[----:B------:R0:W1:Y:S02]  /*8980*/  SHFL.BFLY P3, R79, R78, R79, R80 ;  /* 0x0c00004f4e4f7389 */ /* 0x0000640000060050 */
[----:B01----:R-:W-:Y:S05]  /*8990*/  ENDCOLLECTIVE ;  /* 0x000000000000791b */ /* 0x003fea0003800000 */
.L_x_16775:
[----:B------:R-:W-:Y:S01]  /*89a0*/  MOV R82, R79 ;  /* 0x0000004f00527202 */ /* 0x000fe20000000f00 */
[----:B------:R-:W-:Y:S06]  /*89b0*/  BRA `(.L_x_16776) ;  /* 0xffffffa800e47947 */ /* 0x000fec000383ffff */
.L_x_16777:
        /* <DEDUP_REMOVED lines=12> */
.L_x_20115:


//--------------------- .text._ZN10layer_norm22ln_bwd_finalize_kernelINS_22Kernel_traits_finalizeILj1024E6__halfffffjLb0ELj1024ELj4ENS_18Kernel_traits_baseILj1024ES2_ffffjLj1024EEEEELb0ELb0EEEvNS_9BwdParamsE --------------------------
	.section	.text._ZN10layer_norm22ln_bwd_finalize_kernelINS_22Kernel_traits_finalizeILj1024E6__halfffffjLb0ELj1024ELj4ENS_18Kernel_traits_baseILj1024ES2_ffffjLj1024EEEEELb0ELb0EEEvNS_9BwdParamsE,"ax",@progbits
	.align	128
        .global         _ZN10layer_norm22ln_bwd_finalize_kernelINS_22Kernel_traits_finalizeILj1024E6__halfffffjLb0ELj1024ELj4ENS_18Kernel_traits_baseILj1024ES2_ffffjLj1024EEEEELb0ELb0EEEvNS_9BwdParamsE
        .type           _ZN10layer_norm22ln_bwd_finalize_kernelINS_22Kernel_traits_finalizeILj1024E6__halfffffjLb0ELj1024ELj4ENS_18Kernel_traits_baseILj1024ES2_ffffjLj1024EEEEELb0ELb0EEEvNS_9BwdParamsE,@function
        .size           _ZN10layer_norm22ln_bwd_finalize_kernelINS_22Kernel_traits_finalizeILj1024E6__halfffffjLb0ELj1024ELj4ENS_18Kernel_traits_baseILj1024ES2_ffffjLj1024EEEEELb0ELb0EEEvNS_9BwdParamsE,(.L_x_20116 - _ZN10layer_norm22ln_bwd_finalize_kernelINS_22Kernel_traits_finalizeILj1024E6__halfffffjLb0ELj1024ELj4ENS_18Kernel_traits_baseILj1024ES2_ffffjLj1024EEEEELb0ELb0EEEvNS_9BwdParamsE)
        .other          _ZN10layer_norm22ln_bwd_finalize_kernelINS_22Kernel_traits_finalizeILj1024E6__halfffffjLb0ELj1024ELj4ENS_18Kernel_traits_baseILj1024ES2_ffffjLj1024EEEEELb0ELb0EEEvNS_9BwdParamsE,@"STO_CUDA_ENTRY STV_DEFAULT"
_ZN10layer_norm22ln_bwd_finalize_kernelINS_22Kernel_traits_finalizeILj1024E6__halfffffjLb0ELj1024ELj4ENS_18Kernel_traits_baseILj1024ES2_ffffjLj1024EEEEELb0ELb0EEEvNS_9BwdParamsE:
.text._ZN10layer_norm22ln_bwd_finalize_kernelINS_22Kernel_traits_finalizeILj1024E6__halfffffjLb0ELj1024ELj4ENS_18Kernel_traits_baseILj1024ES2_ffffjLj1024EEEEELb0ELb0EEEvNS_9BwdParamsE:
        /* <DEDUP_REMOVED lines=78> */
.L_x_16782:
        /* <DEDUP_REMOVED lines=118> */
.L_x_16781:
[----:B------:R-:W-:Y:S05]  /*0c40*/  BSYNC.RECONVERGENT B1 ;  /* 0x0000000000017941 */ /* 0x000fea0003800200 */
.L_x_16780:
        /* <DEDUP_REMOVED lines=68> */
.L_x_16784:
[----:B------:R-:W-:Y:S05]  /*1090*/  BSYNC.RECONVERGENT B1 ;  /* 0x0000000000017941 */ /* 0x000fea0003800200 */
.L_x_16783:
        /* <DEDUP_REMOVED lines=37> */
.L_x_16786:
[----:B------:R-:W-:Y:S05]  /*12f0*/  BSYNC.RECONVERGENT B1 ;  /* 0x0000000000017941 */ /* 0x000fea0003800200 */
.L_x_16785:
[----:B------:R-:W-:Y:S05]  /*1300*/  @!P1 BRA `(.L_x_16779) ;  /* 0x00000000003c9947 */ /* 0x000fea0003800000 */
[----:B------:R-:W0:Y:S01]  /*1310*/  LDC.64 R8, c[0x0][0x440] ;  /* 0x00011000ff087b82 */ /* 0x000e220000000a00 */
[----:B------:R-:W-:Y:S01]  /*1320*/  IMAD R2, R2, R54, R7 ;  /* 0x0000003602027224 */ /* 0x000fe200078e0207 */
[----:B------:R-:W-:-:S04]  /*1330*/  IADD3 R0, PT, PT, -R0, RZ, RZ ;  /* 0x000000ff00007210 */ /* 0x000fc80007ffe1ff */
[----:B------:R-:W-:Y:S02]  /*1340*/  IADD3 R13, PT, PT, R57, R2, RZ ;  /* 0x00000002390d7210 */ /* 0x000fe40007ffe0ff */
[----:B------:R-:W1:Y:S05]  /*1350*/  LDC.64 R10, c[0x0][0x448] ;  /* 0x00011200ff0a7b82 */ /* 0x000e6a0000000a00 */
.L_x_16787:
        /* <DEDUP_REMOVED lines=10> */
.L_x_16779:
[----:B------:R-:W-:Y:S05]  /*1400*/  BSYNC.RECONVERGENT B0 ;  /* 0x0000000000007941 */ /* 0x000fea0003800200 */
.L_x_16778:
        /* <DEDUP_REMOVED lines=62> */
.L_x_16788:
        /* <DEDUP_REMOVED lines=9> */
.L_x_20116:


//--------------------- .text._ZN10layer_norm13ln_bwd_kernelINS_13Kernel_traitsI6__halfffffjLj1024ELj1ELj4ELj1ELj16ENS_18Kernel_traits_baseILj1024ES2_ffffjLj128EEEEELb1ELb0ELb1ELb0EEEvNS_9BwdParamsE --------------------------
	.section	.text._ZN10layer_norm13ln_bwd_kernelINS_13Kernel_traitsI6__halfffffjLj1024ELj1ELj4ELj1ELj16ENS_18Kernel_traits_baseILj1024ES2_ffffjLj128EEEEELb1ELb0ELb1ELb0EEEvNS_9BwdParamsE,"ax",@progbits
	.align	128
        .global         _ZN10layer_norm13ln_bwd_kernelINS_13Kernel_traitsI6__halfffffjLj1024ELj1ELj4ELj1ELj16ENS_18Kernel_traits_baseILj1024ES2_ffffjLj128EEEEELb1ELb0ELb1ELb0EEEvNS_9BwdParamsE
        .type           _ZN10layer_norm13ln_bwd_kernelINS_13Kernel_traitsI6__halfffffjLj1024ELj1ELj4ELj1ELj16ENS_18Kernel_traits_baseILj1024ES2_ffffjLj128EEEEELb1ELb0ELb1ELb0EEEvNS_9BwdParamsE,@function
        .size           _ZN10layer_norm13ln_bwd_kernelINS_13Kernel_traitsI6__halfffffjLj1024ELj1ELj4ELj1ELj16ENS_18Kernel_traits_baseILj1024ES2_ffffjLj128EEEEELb1ELb0ELb1ELb0EEEvNS_9BwdParamsE,(.L_x_20117 - _ZN10layer_norm13ln_bwd_kernelINS_13Kernel_traitsI6__halfffffjLj1024ELj1ELj4ELj1ELj16ENS_18Kernel_traits_baseILj1024ES2_ffffjLj128EEEEELb1ELb0ELb1ELb0EEEvNS_9BwdParamsE)
        .other          _ZN10layer_norm13ln_bwd_kernelINS_13Kernel_traitsI6__halfffffjLj1024ELj1ELj4ELj1ELj16ENS_18Kernel_traits_baseILj1024ES2_ffffjLj128EEEEELb1ELb0ELb1ELb0EEEvNS_9BwdParamsE,@"STO_CUDA_ENTRY STV_DEFAULT"
_ZN10layer_norm13ln_bwd_kernelINS_13Kernel_traitsI6__halfffffjLj1024ELj1ELj4ELj1ELj16ENS_18Kernel_traits_baseILj1024ES2_ffffjLj128EEEEELb1ELb0ELb1ELb0EEEvNS_9BwdParamsE:
.text._ZN10layer_norm13ln_bwd_kernelINS_13Kernel_traitsI6__halfffffjLj1024ELj1ELj4ELj1ELj16ENS_18Kernel_traits_baseILj1024ES2_ffffjLj128EEEEELb1ELb0ELb1ELb0EEEvNS_9BwdParamsE:
        /* <DEDUP_REMOVED lines=21> */
[C---:B------:R-:W-:Y:S02]  /*0150*/  ISETP.GE.U32.AND P4, PT, R2.reuse, 0x80, PT ;  /* 0x000000800200780c */ /* 0x040fe40003f86070 */
[C---:B------:R-:W-:Y:S02]  /*0160*/  ISETP.GE.U32.AND P3, PT, R2.reuse, 0xa0, PT ;  /* 0x000000a00200780c */ /* 0x040fe40003f66070 */
[C---:B------:R-:W-:Y:S02]  /*0170*/  ISETP.GE.U32.AND P2, PT, R2.reuse, 0xc0, PT ;  /* 0x000000c00200780c */ /* 0x040fe40003f46070 */
[----:B------:R-:W-:Y:S01]  /*0180*/  ISETP.GE.U32.AND P1, PT, R2, 0xe0, PT ;  /* 0x000000e00200780c */ /* 0x000fe20003f26070 */
[----:B------:R-:W0:Y:S04]  /*0190*/  @P6 LDC.64 R4, c[0x0][0x3d0] ;  /* 0x0000f400ff046b82 */ /* 0x000e280000000a00 */
[----:B------:R-:W-:-:S04]  /*01a0*/  @P0 LOP3.LUT R35, R3, 0x20, RZ, 0xfc, !PT ;  /* 0x0000002003230812 */ /* 0x000fc800078efcff */
[----:B------:R-:W4:Y:S08]  /*01b0*/  @P5 LDC.64 R18, c[0x0][0x3d0] ;  /* 0x0000f400ff125b82 */ /* 0x000f300000000a00 */
[----:B------:R-:W3:Y:S01]  /*01c0*/  @P4 LDC.64 R24, c[0x0][0x3d0] ;  /* 0x0000f400ff184b82 */ /* 0x000ee20000000a00 */
[----:B0-----:R-:W-:-:S07]  /*01d0*/  @P6 IMAD.WIDE.U32 R4, R35, 0x8, R4 ;  /* 0x0000000823046825 */ /* 0x001fce00078e0004 */
[----:B------:R-:W0:Y:S01]  /*01e0*/  @P3 LDC.64 R26, c[0x0][0x3d0] ;  /* 0x0000f400ff1a3b82 */ /* 0x000e220000000a00 */
[----:B------:R-:W-:Y:S01]  /*01f0*/  @P6 IADD3 R35, PT, PT, R35, 0x20, RZ ;  /* 0x0000002023236810 */ /* 0x000fe20007ffe0ff */
[----:B--2---:R2:W5:Y:S01]  /*0200*/  @P6 LDG.E.64 R6, desc[UR6][R4.64] ;  /* 0x0000000604066981 */ /* 0x004562000c1e1b00 */
[----:B------:R-:W-:-:S03]  /*0210*/  ISETP.GE.U32.AND P6, PT, R2, 0x100, PT ;  /* 0x000001000200780c */ /* 0x000fc60003fc6070 */
[C---:B----4-:R-:W-:Y:S02]  /*0220*/  @P5 IMAD.WIDE.U32 R22, R35.reuse, 0x8, R18 ;  /* 0x0000000823165825 */ /* 0x050fe400078e0012 */
[----:B------:R-:W4:Y:S01]  /*0230*/  @P2 LDC.64 R28, c[0x0][0x3d0] ;  /* 0x0000f400ff1c2b82 */ /* 0x000f220000000a00 */
[----:B------:R-:W-:Y:S02]  /*0240*/  @P5 IADD3 R35, PT, PT, R35, 0x20, RZ ;  /* 0x0000002023235810 */ /* 0x000fe40007ffe0ff */
[----:B------:R-:W5:Y:S03]  /*0250*/  @P5 LDG.E.64 R8, desc[UR6][R22.64] ;  /* 0x0000000616085981 */ /* 0x000f66000c1e1b00 */
[C---:B---3--:R-:W-:Y:S02]  /*0260*/  @P4 IMAD.WIDE.U32 R24, R35.reuse, 0x8, R24 ;  /* 0x0000000823184825 */ /* 0x048fe400078e0018 */
[----:B------:R-:W3:Y:S01]  /*0270*/  @P1 LDC.64 R30, c[0x0][0x3d0] ;  /* 0x0000f400ff1e1b82 */ /* 0x000ee20000000a00 */
[----:B------:R-:W-:-:S02]  /*0280*/  @P4 IADD3 R35, PT, PT, R35, 0x20, RZ ;  /* 0x0000002023234810 */ /* 0x000fc40007ffe0ff */
[----:B------:R-:W5:Y:S05]  /*0290*/  @P4 LDG.E.64 R10, desc[UR6][R24.64] ;  /* 0x00000006180a4981 */ /* 0x000f6a000c1e1b00 */
[----:B------:R-:W2:Y:S01]  /*02a0*/  @P0 LDC.64 R18, c[0x0][0x3d0] ;  /* 0x0000f400ff120b82 */ /* 0x000ea20000000a00 */
[C---:B0-----:R-:W-:Y:S01]  /*02b0*/  @P3 IMAD.WIDE.U32 R26, R35.reuse, 0x8, R26 ;  /* 0x00000008231a3825 */ /* 0x041fe200078e001a */
[----:B------:R-:W-:-:S04]  /*02c0*/  @P3 IADD3 R35, PT, PT, R35, 0x20, RZ ;  /* 0x0000002023233810 */ /* 0x000fc80007ffe0ff */
[----:B------:R-:W5:Y:S02]  /*02d0*/  @P3 LDG.E.64 R12, desc[UR6][R26.64] ;  /* 0x000000061a0c3981 */ /* 0x000f64000c1e1b00 */
[----:B------:R-:W0:Y:S01]  /*02e0*/  @P6 LDC.64 R32, c[0x0][0x3d0] ;  /* 0x0000f400ff206b82 */ /* 0x000e220000000a00 */
[C---:B----4-:R-:W-:Y:S01]  /*02f0*/  @P2 IMAD.WIDE.U32 R28, R35.reuse, 0x8, R28 ;  /* 0x00000008231c2825 */ /* 0x050fe200078e001c */
[----:B------:R-:W-:-:S04]  /*0300*/  @P2 IADD3 R35, PT, PT, R35, 0x20, RZ ;  /* 0x0000002023232810 */ /* 0x000fc80007ffe0ff */
[----:B------:R-:W5:Y:S01]  /*0310*/  @P2 LDG.E.64 R14, desc[UR6][R28.64] ;  /* 0x000000061c0e2981 */ /* 0x000f62000c1e1b00 */
[C---:B---3--:R-:W-:Y:S01]  /*0320*/  @P1 IMAD.WIDE.U32 R30, R35.reuse, 0x8, R30 ;  /* 0x00000008231e1825 */ /* 0x048fe200078e001e */
[----:B------:R-:W-:-:S04]  /*0330*/  @P1 IADD3 R35, PT, PT, R35, 0x20, RZ ;  /* 0x0000002023231810 */ /* 0x000fc80007ffe0ff */
[----:B------:R-:W5:Y:S01]  /*0340*/  @P1 LDG.E.64 R16, desc[UR6][R30.64] ;  /* 0x000000061e101981 */ /* 0x000f62000c1e1b00 */
[----:B--2---:R-:W-:Y:S01]  /*0350*/  @P0 IMAD.WIDE.U32 R4, R3, 0x8, R18 ;  /* 0x0000000803040825 */ /* 0x004fe200078e0012 */
[----:B------:R-:W-:-:S04]  /*0360*/  USHF.L.U32 UR4, UR5, 0x2, URZ ;  /* 0x0000000205047899 */ /* 0x000fc800080006ff */
[----:B------:R2:W5:Y:S01]  /*0370*/  @P0 LDG.E.64 R154, desc[UR6][R4.64] ;  /* 0x00000006049a0981 */ /* 0x000562000c1e1b00 */
[----:B0-----:R-:W-:-:S05]  /*0380*/  @P6 IMAD.WIDE.U32 R18, R35, 0x8, R32 ;  /* 0x0000000823126825 */ /* 0x001fca00078e0020 */
[----:B------:R0:W5:Y:S01]  /*0390*/  @P6 LDG.E.64 R20, desc[UR6][R18.64] ;  /* 0x0000000612146981 */ /* 0x000162000c1e1b00 */
[----:B--2---:R-:W-:-:S04]  /*03a0*/  SHF.R.U32.HI R5, RZ, 0x5, R34 ;  /* 0x00000005ff057819 */ /* 0x004fc80000011622 */
        /* <DEDUP_REMOVED lines=35> */
[----:B01----:R-:W-:Y:S06]  /*05e0*/  @P0 BRA `(.L_x_16790) ;  /* 0x0000008800900947 */ /* 0x003fec0003800000 */
[----:B-----5:R-:W-:Y:S02]  /*05f0*/  SHF.R.U64 R4, R8, 0x10, R9 ;  /* 0x0000001008047819 */ /* 0x020fe40000001209 */
[----:B------:R-:W-:Y:S02]  /*0600*/  CS2R R36, SRZ ;  /* 0x0000000000247805 */ /* 0x000fe4000001ff00 */
[----:B------:R-:W-:Y:S02]  /*0610*/  MOV R224, R8 ;  /* 0x0000000800e07202 */ /* 0x000fe40000000f00 */
[----:B------:R-:W-:Y:S02]  /*0620*/  CS2R R38, SRZ ;  /* 0x0000000000267805 */ /* 0x000fe4000001ff00 */
[----:B------:R-:W-:Y:S02]  /*0630*/  MOV R220, R6 ;  /* 0x0000000600dc7202 */ /* 0x000fe40000000f00 */
[----:B------:R-:W-:-:S02]  /*0640*/  CS2R R40, SRZ ;  /* 0x0000000000287805 */ /* 0x000fc4000001ff00 */
[----:B------:R-:W-:Y:S02]  /*0650*/  PRMT R224, R224, 0x5410, R4 ;  /* 0x00005410e0e07816 */ /* 0x000fe40000000004 */
[----:B------:R-:W-:Y:S01]  /*0660*/  CS2R R42, SRZ ;  /* 0x00000000002a7805 */ /* 0x000fe2000001ff00 */
[----:B------:R-:W0:Y:S01]  /*0670*/  LDC.U8 R4, c[0x0][0x410] ;  /* 0x00010400ff047b82 */ /* 0x000e220000000000 */
        /* <DEDUP_REMOVED lines=65> */
[----:B0-----:R-:W-:-:S07]  /*0a90*/  PRMT R236, R236, 0x5410, R16 ;  /* 0x00005410ecec7816 */ /* 0x001fce0000000010 */
.L_x_16914:
[----:B------:R-:W0:Y:S08]  /*0aa0*/  LDC.64 R140, c[0x0][0x3f8] ;  /* 0x0000fe00ff8c7b82 */ /* 0x000e300000000a00 */
[----:B------:R-:W1:Y:S08]  /*0ab0*/  LDC.64 R144, c[0x0][0x3c8] ;  /* 0x0000f200ff907b82 */ /* 0x000e700000000a00 */
[----:B------:R-:W2:Y:S01]  /*0ac0*/  LDC.64 R142, c[0x0][0x3f0] ;  /* 0x0000fc00ff8e7b82 */ /* 0x000ea20000000a00 */
[C---:B0-----:R-:W-:Y:S01]  /*0ad0*/  IMAD.WIDE R146, R5.reuse, 0x4, R140 ;  /* 0x0000000405927825 */ /* 0x041fe200078e028c */
[----:B------:R-:W0:Y:S06]  /*0ae0*/  S2R R195, SR_TID.X ;  /* 0x0000000000c37919 */ /* 0x000e2c0000002100 */
[----:B------:R-:W3:Y:S01]  /*0af0*/  LDC.64 R140, c[0x0][0x3c0] ;  /* 0x0000f000ff8c7b82 */ /* 0x000ee20000000a00 */
[----:B------:R-:W4:Y:S01]  /*0b00*/  LDG.E R193, desc[UR6][R146.64] ;  /* 0x0000000692c17981 */ /* 0x000f22000c1e1900 */
[----:B-1----:R-:W-:-:S05]  /*0b10*/  IMAD.WIDE R144, R5, 0x4, R144 ;  /* 0x0000000405907825 */ /* 0x002fca00078e0290 */
        /* <DEDUP_REMOVED lines=13> */
[C---:B------:R-:W-:Y:S02]  /*0bf0*/  ISETP.GE.U32.AND P6, PT, R2.reuse, 0x20, PT ;  /* 0x000000200200780c */ /* 0x040fe40003fc6070 */
[----:B------:R-:W-:Y:S02]  /*0c00*/  CS2R R202, SRZ ;  /* 0x0000000000ca7805 */ /* 0x000fe4000001ff00 */
[----:B------:R-:W-:Y:S01]  /*0c10*/  ISETP.GE.U32.AND P5, PT, R2, 0x40, PT ;  /* 0x000000400200780c */ /* 0x000fe20003fa6070 */
[----:B------:R-:W-:Y:S01]  /*0c20*/  IMAD R142, R5, R0, RZ ;  /* 0x00000000058e7224 */ /* 0x000fe200078e02ff */
[----:B------:R-:W-:-:S02]  /*0c30*/  LOP3.LUT R11, R11, 0xfffffffe, RZ, 0xc0, !PT ;  /* 0xfffffffe0b0b7812 */ /* 0x000fc400078ec0ff */
[----:B------:R-:W-:Y:S02]  /*0c40*/  ISETP.NE.AND P4, PT, R4, RZ, PT ;  /* 0x000000ff0400720c */ /* 0x000fe40003f85270 */
[----:B------:R-:W-:Y:S02]  /*0c50*/  ISETP.GE.U32.AND P2, PT, R2, 0x60, PT ;  /* 0x000000600200780c */ /* 0x000fe40003f46070 */
[----:B------:R-:W-:Y:S02]  /*0c60*/  @P1 IADD3 R143, PT, PT, R194, -0x1, RZ ;  /* 0xffffffffc28f1810 */ /* 0x000fe40007ffe0ff */
[----:B------:R-:W-:Y:S02]  /*0c70*/  ISETP.GE.U32.AND P3, PT, R2, 0x80, PT ;  /* 0x000000800200780c */ /* 0x000fe40003f66070 */
[----:B------:R-:W-:Y:S01]  /*0c80*/  @P6 LOP3.LUT R11, R11, 0x1, RZ, 0xfc, !PT ;  /* 0x000000010b0b6812 */ /* 0x000fe200078efcff */
[----:B------:R-:W-:Y:S01]  /*0c90*/  @P1 IMAD R145, R143, R0, RZ ;  /* 0x000000008f911224 */ /* 0x000fe200078e02ff */
[----:B------:R-:W-:-:S02]  /*0ca0*/  IADD3 R143, PT, PT, R193, -0x1, RZ ;  /* 0xffffffffc18f7810 */ /* 0x000fc40007ffe0ff */
[----:B------:R-:W-:Y:S02]  /*0cb0*/  LOP3.LUT R11, R11, 0xfffffffd, RZ, 0xc0, !PT ;  /* 0xfffffffd0b0b7812 */ /* 0x000fe400078ec0ff */
[----:B------:R-:W-:Y:S01]  /*0cc0*/  @P1 SHF.R.S32.HI R146, RZ, 0x1f, R145 ;  /* 0x0000001fff921819 */ /* 0x000fe20000011491 */
[----:B------:R-:W-:Y:S01]  /*0cd0*/  IMAD R144, R143, R0, RZ ;  /* 0x000000008f907224 */ /* 0x000fe200078e02ff */
[----:B------:R-:W-:Y:S02]  /*0ce0*/  SHF.R.S32.HI R143, RZ, 0x1f, R142 ;  /* 0x0000001fff8f7819 */ /* 0x000fe4000001148e */
[----:B------:R-:W-:Y:S02]  /*0cf0*/  @P1 LEA.HI R146, R146, R145, RZ, 0x2 ;  /* 0x0000009192921211 */ /* 0x000fe400078f10ff */
[----:B0-----:R-:W-:Y:S02]  /*0d00*/  SHF.R.S32.HI R141, RZ, 0x1f, R144 ;  /* 0x0000001fff8d7819 */ /* 0x001fe40000011490 */
[----:B------:R-:W-:-:S02]  /*0d10*/  LEA.HI R142, R143, R142, RZ, 0x2 ;  /* 0x0000008e8f8e7211 */ /* 0x000fc400078f10ff */
[----:B------:R-:W-:Y:S02]  /*0d20*/  LEA.HI R144, R141, R144, RZ, 0x2 ;  /* 0x000000908d907211 */ /* 0x000fe400078f10ff */
[-C--:B------:R-:W-:Y:S02]  /*0d30*/  LEA.HI.SX32 R196, R142, R195.reuse, 0x1e ;  /* 0x000000c38ec47211 */ /* 0x080fe400078ff2ff */
[-C--:B------:R-:W-:Y:S02]  /*0d40*/  @P1 LEA.HI.SX32 R198, R146, R195.reuse, 0x1e ;  /* 0x000000c392c61211 */ /* 0x080fe400078ff2ff */
[----:B------:R-:W-:Y:S02]  /*0d50*/  @P5 LOP3.LUT R11, R11, 0x2, RZ, 0xfc, !PT ;  /* 0x000000020b0b5812 */ /* 0x000fe400078efcff */
[----:B------:R-:W-:Y:S02]  /*0d60*/  LEA.HI.SX32 R199, R144, R195, 0x1e ;  /* 0x000000c390c77211 */ /* 0x000fe400078ff2ff */
[----:B------:R-:W-:-:S02]  /*0d70*/  MOV R200, R196 ;  /* 0x000000c400c87202 */ /* 0x000fc40000000f00 */
[----:B--2---:R-:W-:Y:S01]  /*0d80*/  FSEL R197, R140, RZ, !P4 ;  /* 0x000000ff8cc57208 */ /* 0x004fe20006000000 */
[----:B------:R-:W-:Y:S06]  /*0d90*/  @!P6 BRA `(.L_x_16794) ;  /* 0x0000000000cce947 */ /* 0x000fec0003800000 */
[----:B------:R-:W0:Y:S01]  /*0da0*/  LDC.64 R140, c[0x0][0x3a8] ;  /* 0x0000ea00ff8c7b82 */ /* 0x000e220000000a00 */
[----:B------:R-:W-:-:S04]  /*0db0*/  ISETP.NE.U32.AND P4, PT, RZ, UR10, PT ;  /* 0x0000000aff007c0c */ /* 0x000fc8000bf85070 */
[----:B------:R-:W-:-:S03]  /*0dc0*/  ISETP.NE.AND.EX P4, PT, RZ, UR11, PT, P4 ;  /* 0x0000000bff007c0c */ /* 0x000fc6000bf85340 */
[----:B------:R-:W1:Y:S08]  /*0dd0*/  LDC.64 R28, c[0x0][0x428] ;  /* 0x00010a00ff1c7b82 */ /* 0x000e700000000a00 */
[----:B------:R-:W2:Y:S01]  /*0de0*/  LDC.64 R202, c[0x0][0x3b0] ;  /* 0x0000ec00ffca7b82 */ /* 0x000ea20000000a00 */
[----:B0-----:R-:W-:-:S06]  /*0df0*/  IMAD.WIDE.U32 R144, R200, 0x10, R140 ;  /* 0x00000010c8907825 */ /* 0x001fcc00078e008c */
[----:B------:R-:W3:Y:S01]  /*0e00*/  LDG.E.128 R144, desc[UR6][R144.64] ;  /* 0x0000000690907981 */ /* 0x000ee2000c1e1d00 */
[----:B-1----:R-:W-:Y:S02]  /*0e10*/  IMAD.WIDE.U32 R140, R199, 0x10, R28 ;  /* 0x00000010c78c7825 */ /* 0x002fe400078e001c */
[----:B------:R-:W0:Y:S04]  /*0e20*/  @P4 LDC.64 R28, c[0x0][0x438] ;  /* 0x00010e00ff1c4b82 */ /* 0x000e280000000a00 */
[----:B------:R-:W4:Y:S01]  /*0e30*/  LDG.E.128 R140, desc[UR6][R140.64] ;  /* 0x000000068c8c7981 */ /* 0x000f22000c1e1d00 */
[--C-:B------:R-:W-:Y:S01]  /*0e40*/  SHF.R.U64 R16, R154, 0x10, R155.reuse ;  /* 0x000000109a107819 */ /* 0x100fe2000000129b */
[----:B------:R-:W-:Y:S01]  /*0e50*/  HADD2.F32 R27, -RZ, R154.H0_H0 ;  /* 0x2000009aff1b7230 */ /* 0x000fe20000004100 */
[----:B------:R-:W-:Y:S01]  /*0e60*/  SHF.R.U32.HI R190, RZ, 0x10, R155 ;  /* 0x00000010ffbe7819 */ /* 0x000fe2000001169b */
[----:B--2---:R-:W-:-:S04]  /*0e70*/  IMAD.WIDE.U32 R202, R198, 0x4, R202 ;  /* 0x00000004c6ca7825 */ /* 0x004fc800078e00ca */
[----:B0-----:R-:W-:Y:S01]  /*0e80*/  @P4 IMAD.WIDE.U32 R28, R200, 0x10, R28 ;  /* 0x00000010c81c4825 */ /* 0x001fe200078e001c */
[----:B------:R-:W5:Y:S04]  /*0e90*/  LDG.E R7, desc[UR6][R202.64] ;  /* 0x00000006ca077981 */ /* 0x000f68000c1e1900 */
[----:B------:R0:W5:Y:S01]  /*0ea0*/  @P4 LDG.E.128 R96, desc[UR6][R28.64] ;  /* 0x000000061c604981 */ /* 0x000162000c1e1d00 */
[----:B------:R-:W-:Y:S01]  /*0eb0*/  HADD2.F32 R190, -RZ, R190.H0_H0 ;  /* 0x200000beffbe7230 */ /* 0x000fe20000004100 */
[----:B------:R-:W-:Y:S02]  /*0ec0*/  IADD3 R198, PT, PT, R198, 0x20, RZ ;  /* 0x00000020c6c67810 */ /* 0x000fe40007ffe0ff */
[----:B------:R-:W-:Y:S02]  /*0ed0*/  IADD3 R199, PT, PT, R199, 0x20, RZ ;  /* 0x00000020c7c77810 */ /* 0x000fe40007ffe0ff */
[----:B------:R-:W-:Y:S01]  /*0ee0*/  IADD3 R200, PT, PT, R200, 0x20, RZ ;  /* 0x00000020c8c87810 */ /* 0x000fe20007ffe0ff */
[C---:B---3--:R-:W-:Y:S01]  /*0ef0*/  FADD.FTZ R3, -R197.reuse, R144 ;  /* 0x00000090c5037221 */ /* 0x048fe20000010100 */
[----:B------:R-:W-:Y:S01]  /*0f00*/  FADD.FTZ R145, -R197, R145 ;  /* 0x00000091c5917221 */ /* 0x000fe20000010100 */
[----:B------:R-:W-:-:S02]  /*0f10*/  HADD2.F32 R144, -RZ, R16.H0_H0 ;  /* 0x20000010ff907230 */ /* 0x000fc40000004100 */
[C---:B------:R-:W-:Y:S01]  /*0f20*/  FADD.FTZ R205, -R197.reuse, R147 ;  /* 0x00000093c5cd7221 */ /* 0x040fe20000010100 */
[C---:B------:R-:W-:Y:S01]  /*0f30*/  FMUL.FTZ R3, R6.reuse, R3 ;  /* 0x0000000306037220 */ /* 0x040fe20000410000 */
[----:B0-----:R-:W-:Y:S01]  /*0f40*/  FMUL.FTZ R28, R6, R145 ;  /* 0x00000091061c7220 */ /* 0x001fe20000410000 */
[----:B------:R-:W-:Y:S02]  /*0f50*/  HADD2.F32 R147, -RZ, R155.H0_H0 ;  /* 0x2000009bff937230 */ /* 0x000fe40000004100 */
[----:B------:R-:W-:Y:S01]  /*0f60*/  FADD.FTZ R201, -R197, R146 ;  /* 0x00000092c5c97221 */ /* 0x000fe20000010100 */
[----:B----4-:R-:W-:Y:S01]  /*0f70*/  FMUL.FTZ R16, R140, R27 ;  /* 0x0000001b8c107220 */ /* 0x010fe20000410000 */
        /* <DEDUP_REMOVED lines=21> */
.L_x_16794:
[----:B------:R-:W-:Y:S05]  /*10d0*/  BSYNC.RECONVERGENT B2 ;  /* 0x0000000000027941 */ /* 0x000fea0003800200 */
.L_x_16793:
        /* <DEDUP_REMOVED lines=17> */
[----:B------:R-:W-:Y:S02]  /*11f0*/  IADD3 R198, PT, PT, R198, 0x20, RZ ;  /* 0x00000020c6c67810 */ /* 0x000fe40007ffe0ff */
[----:B------:R-:W-:Y:S02]  /*1200*/  IADD3 R199, PT, PT, R199, 0x20, RZ ;  /* 0x00000020c7c77810 */ /* 0x000fe40007ffe0ff */
[----:B------:R-:W-:Y:S01]  /*1210*/  IADD3 R200, PT, PT, R200, 0x20, RZ ;  /* 0x00000020c8c87810 */ /* 0x000fe20007ffe0ff */
[C---:B---3--:R-:W-:Y:S01]  /*1220*/  FADD.FTZ R17, -R197.reuse, R144 ;  /* 0x00000090c5117221 */ /* 0x048fe20000010100 */
[----:B------:R-:W-:-:S03]  /*1230*/  FADD.FTZ R191, -R197, R145 ;  /* 0x00000091c5bf7221 */ /* 0x000fc60000010100 */
[----:B------:R-:W-:Y:S01]  /*1240*/  FMUL.FTZ R17, R6, R17 ;  /* 0x0000001106117220 */ /* 0x000fe20000410000 */
[----:B------:R-:W-:Y:S02]  /*1250*/  HADD2.F32 R144, -RZ, R220.H1_H1 ;  /* 0x300000dcff907230 */ /* 0x000fe40000004100 */
[----:B----4-:R-:W-:Y:S01]  /*1260*/  FMUL.FTZ R18, R140, R33 ;  /* 0x000000218c127220 */ /* 0x010fe20000410000 */
[----:B------:R-:W-:Y:S01]  /*1270*/  FADD.FTZ R68, R68, R140 ;  /* 0x0000008c44447221 */ /* 0x000fe20000010000 */
[----:B------:R-:W-:Y:S01]  /*1280*/  FFMA.FTZ R40, R140, R17, R40 ;  /* 0x000000118c287223 */ /* 0x000fe20000010028 */
[--C-:B------:R-:W-:Y:S02]  /*1290*/  HADD2.F32 R140, -RZ, R222.reuse.H1_H1 ;  /* 0x300000deff8c7230 */ /* 0x100fe40000004100 */
[----:B0-----:R-:W-:Y:S01]  /*12a0*/  FMUL.FTZ R30, R6, R191 ;  /* 0x000000bf061e7220 */ /* 0x001fe20000410000 */
[----:B------:R-:W-:Y:S02]  /*12b0*/  HADD2.F32 R145, -RZ, R222.H0_H0 ;  /* 0x200000deff917230 */ /* 0x000fe40000004100 */
[----:B------:R-:W-:Y:S01]  /*12c0*/  FADD.FTZ R201, -R197, R146 ;  /* 0x00000092c5c97221 */ /* 0x000fe20000010100 */
        /* <DEDUP_REMOVED lines=9> */
[----:B------:R-:W-:Y:S01]  /*1360*/  FADD.FTZ R147, -R197, R147 ;  /* 0x00000093c5937221 */ /* 0x000fe20000010100 */
        /* <DEDUP_REMOVED lines=9> */
[----:B------:R-:W-:-:S07]  /*1400*/  FFMA.FTZ R202, R176, R191, R141 ;  /* 0x000000bfb0ca7223 */ /* 0x000fce000001008d */
.L_x_16796:
[----:B------:R-:W-:Y:S05]  /*1410*/  BSYNC.RECONVERGENT B2 ;  /* 0x0000000000027941 */ /* 0x000fea0003800200 */
.L_x_16795:
        /* <DEDUP_REMOVED lines=16> */
[----:B------:R-:W-:Y:S01]  /*1520*/  HADD2.F32 R35, -RZ, R224.H0_H0 ;  /* 0x200000e0ff237230 */ /* 0x000fe20000004100 */
[----:B------:R-:W-:Y:S02]  /*1530*/  IADD3 R198, PT, PT, R198, 0x20, RZ ;  /* 0x00000020c6c67810 */ /* 0x000fe40007ffe0ff */
[----:B------:R-:W-:Y:S02]  /*1540*/  IADD3 R199, PT, PT, R199, 0x20, RZ ;  /* 0x00000020c7c77810 */ /* 0x000fe40007ffe0ff */
[----:B------:R-:W-:Y:S01]  /*1550*/  IADD3 R200, PT, PT, R200, 0x20, RZ ;  /* 0x00000020c8c87810 */ /* 0x000fe20007ffe0ff */
[C---:B---3--:R-:W-:Y:S01]  /*1560*/  FADD.FTZ R19, -R197.reuse, R144 ;  /* 0x00000090c5137221 */ /* 0x048fe20000010100 */
[----:B------:R-:W-:-:S03]  /*1570*/  FADD.FTZ R149, -R197, R145 ;  /* 0x00000091c5957221 */ /* 0x000fc60000010100 */
[----:B------:R-:W-:Y:S01]  /*1580*/  FMUL.FTZ R19, R6, R19 ;  /* 0x0000001306137220 */ /* 0x000fe20000410000 */
[----:B------:R-:W-:Y:S01]  /*1590*/  FADD.FTZ R189, -R197, R146 ;  /* 0x00000092c5bd7221 */ /* 0x000fe20000010100 */
[----:B------:R-:W-:Y:S02]  /*15a0*/  HADD2.F32 R144, -RZ, R224.H1_H1 ;  /* 0x300000e0ff907230 */ /* 0x000fe40000004100 */
[----:B----4-:R-:W-:Y:S01]  /*15b0*/  FMUL.FTZ R20, R140, R35 ;  /* 0x000000238c147220 */ /* 0x010fe20000410000 */
[----:B------:R-:W-:Y:S01]  /*15c0*/  FADD.FTZ R72, R72, R140 ;  /* 0x0000008c48487221 */ /* 0x000fe20000010000 */
[----:B------:R-:W-:Y:S01]  /*15d0*/  FFMA.FTZ R44, R140, R19, R44 ;  /* 0x000000138c2c7223 */ /* 0x000fe2000001002c */
[--C-:B------:R-:W-:Y:S02]  /*15e0*/  HADD2.F32 R140, -RZ, R226.reuse.H1_H1 ;  /* 0x300000e2ff8c7230 */ /* 0x100fe40000004100 */
[----:B------:R-:W-:Y:S01]  /*15f0*/  FMUL.FTZ R32, R6, R149 ;  /* 0x0000009506207220 */ /* 0x000fe20000410000 */
[----:B------:R-:W-:-:S02]  /*1600*/  HADD2.F32 R145, -RZ, R226.H0_H0 ;  /* 0x200000e2ff917230 */ /* 0x000fc40000004100 */
[----:B------:R-:W-:Y:S01]  /*1610*/  FMUL.FTZ R149, R6, R189 ;  /* 0x000000bd06957220 */ /* 0x000fe20000410000 */
[----:B------:R-:W-:Y:S01]  /*1620*/  FMUL.FTZ R35, R141, R144 ;  /* 0x000000908d237220 */ /* 0x000fe20000410000 */
[----:B------:R-:W-:Y:S01]  /*1630*/  FMUL.FTZ R189, R143, R140 ;  /* 0x0000008c8fbd7220 */ /* 0x000fe20000410000 */
        /* <DEDUP_REMOVED lines=16> */
[----:B-1----:R-:W-:-:S07]  /*1740*/  FFMA.FTZ R202, R178, R189, R141 ;  /* 0x000000bdb2ca7223 */ /* 0x002fce000001008d */
.L_x_16798:
[----:B------:R-:W-:Y:S05]  /*1750*/  BSYNC.RECONVERGENT B2 ;  /* 0x0000000000027941 */ /* 0x000fea0003800200 */
.L_x_16797:
        /* <DEDUP_REMOVED lines=51> */
.L_x_16800:
[----:B------:R-:W-:Y:S05]  /*1a90*/  BSYNC.RECONVERGENT B2 ;  /* 0x0000000000027941 */ /* 0x000fea0003800200 */
.L_x_16799:
[----:B------:R-:W-:Y:S01]  /*1aa0*/  ISETP.GE.U32.AND P4, PT, R2, 0xa0, PT ;  /* 0x000000a00200780c */ /* 0x000fe20003f86070 */
[----:B------:R-:W-:Y:S01]  /*1ab0*/  BSSY.RECONVERGENT B2, `(.L_x_16801) ;  /* 0x0000035000027945 */ /* 0x000fe20003800200 */
[----:B------:R-:W-:-:S11]  /*1ac0*/  LOP3.LUT R11, R11, 0xfffffffb, RZ, 0xc0, !PT ;  /* 0xfffffffb0b0b7812 */ /* 0x000fd600078ec0ff */
[----:B------:R-:W-:Y:S01]  /*1ad0*/  @P4 LOP3.LUT R11, R11, 0x4, RZ, 0xfc, !PT ;  /* 0x000000040b0b4812 */ /* 0x000fe200078efcff */
[----:B------:R-:W-:Y:S06]  /*1ae0*/  @!P4 BRA `(.L_x_16802) ;  /* 0x0000000000c4c947 */ /* 0x000fec0003800000 */
        /* <DEDUP_REMOVED lines=49> */
.L_x_16802:
[----:B------:R-:W-:Y:S05]  /*1e00*/  BSYNC.RECONVERGENT B2 ;  /* 0x0000000000027941 */ /* 0x000fea0003800200 */
.L_x_16801:
        /* <DEDUP_REMOVED lines=52> */
.L_x_16804:
[----:B------:R-:W-:Y:S05]  /*2150*/  BSYNC.RECONVERGENT B2 ;  /* 0x0000000000027941 */ /* 0x000fea0003800200 */
.L_x_16803:
        /* <DEDUP_REMOVED lines=18> */
[----:B------:R-:W-:Y:S02]  /*2280*/  IADD3 R198, PT, PT, R198, 0x20, RZ ;  /* 0x00000020c6c67810 */ /* 0x000fe40007ffe0ff */
[----:B------:R-:W-:Y:S02]  /*2290*/  IADD3 R199, PT, PT, R199, 0x20, RZ ;  /* 0x00000020c7c77810 */ /* 0x000fe40007ffe0ff */
[----:B------:R-:W-:Y:S01]  /*22a0*/  IADD3 R200, PT, PT, R200, 0x20, RZ ;  /* 0x00000020c8c87810 */ /* 0x000fe20007ffe0ff */
[C---:B---3--:R-:W-:Y:S01]  /*22b0*/  FADD.FTZ R151, -R197.reuse, R140 ;  /* 0x0000008cc5977221 */ /* 0x048fe20000010100 */
[----:B------:R-:W-:Y:S01]  /*22c0*/  FADD.FTZ R171, -R197, R141 ;  /* 0x0000008dc5ab7221 */ /* 0x000fe20000010100 */
[----:B------:R-:W-:Y:S02]  /*22d0*/  HADD2.F32 R140, -RZ, R233.H1_H1 ;  /* 0x300000e9ff8c7230 */ /* 0x000fe40000004100 */
[----:B------:R-:W-:-:S02]  /*22e0*/  HADD2.F32 R141, -RZ, R234.H0_H0 ;  /* 0x200000eaff8d7230 */ /* 0x000fc40000004100 */
[----:B------:R-:W-:Y:S01]  /*22f0*/  FMUL.FTZ R151, R6, R151 ;  /* 0x0000009706977220 */ /* 0x000fe20000410000 */
[----:B----4-:R-:W-:Y:S01]  /*2300*/  FMUL.FTZ R34, R144, R169 ;  /* 0x000000a990227220 */ /* 0x010fe20000410000 */
[----:B------:R-:W-:Y:S01]  /*2310*/  FADD.FTZ R143, -R197, R143 ;  /* 0x0000008fc58f7221 */ /* 0x000fe20000010100 */
[----:B------:R-:W-:Y:S01]  /*2320*/  FMUL.FTZ R169, R145, R140 ;  /* 0x0000008c91a97220 */ /* 0x000fe20000410000 */
[----:B------:R-:W-:Y:S01]  /*2330*/  FMUL.FTZ R174, R146, R141 ;  /* 0x0000008d92ae7220 */ /* 0x000fe20000410000 */
[----:B------:R-:W-:Y:S01]  /*2340*/  FADD.FTZ R140, R203, R34 ;  /* 0x00000022cb8c7221 */ /* 0x000fe20000010000 */
[----:B------:R-:W-:Y:S01]  /*2350*/  FADD.FTZ R181, -R197, R142 ;  /* 0x0000008ec5b57221 */ /* 0x000fe20000010100 */
[C---:B------:R-:W-:Y:S01]  /*2360*/  FMUL.FTZ R158, R6.reuse, R171 ;  /* 0x000000ab069e7220 */ /* 0x040fe20000410000 */
[----:B------:R-:W-:Y:S01]  /*2370*/  FFMA.FTZ R141, R151, R34, R202 ;  /* 0x00000022978d7223 */ /* 0x000fe200000100ca */
[----:B------:R-:W-:Y:S02]  /*2380*/  HADD2.F32 R142, -RZ, R234.H1_H1 ;  /* 0x300000eaff8e7230 */ /* 0x000fe40000004100 */
[----:B------:R-:W-:Y:S01]  /*2390*/  FMUL.FTZ R186, R6, R143 ;  /* 0x0000008f06ba7220 */ /* 0x000fe20000410000 */
[----:B------:R-:W-:Y:S01]  /*23a0*/  FADD.FTZ R143, R140, R169 ;  /* 0x000000a98c8f7221 */ /* 0x000fe20000010000 */
[----:B------:R-:W-:Y:S01]  /*23b0*/  FMUL.FTZ R171, R6, R181 ;  /* 0x000000b506ab7220 */ /* 0x000fe20000410000 */
[----:B------:R-:W-:Y:S01]  /*23c0*/  FFMA.FTZ R140, R158, R169, R141 ;  /* 0x000000a99e8c7223 */ /* 0x000fe2000001008d */
[----:B------:R-:W-:Y:S01]  /*23d0*/  FMUL.FTZ R181, R147, R142 ;  /* 0x0000008e93b57220 */ /* 0x000fe20000410000 */
[----:B------:R-:W-:-:S02]  /*23e0*/  FADD.FTZ R142, R143, R174 ;  /* 0x000000ae8f8e7221 */ /* 0x000fc40000010000 */
        /* <DEDUP_REMOVED lines=10> */
[----:B-1----:R-:W-:-:S07]  /*2490*/  FFMA.FTZ R202, R186, R181, R141 ;  /* 0x000000b5baca7223 */ /* 0x002fce000001008d */
.L_x_16806:
[----:B------:R-:W-:Y:S05]  /*24a0*/  BSYNC.RECONVERGENT B2 ;  /* 0x0000000000027941 */ /* 0x000fea0003800200 */
.L_x_16805:
[----:B------:R-:W-:Y:S02]  /*24b0*/  ISETP.GE.U32.AND P6, PT, R2, 0x100, PT ;  /* 0x000001000200780c */ /* 0x000fe40003fc6070 */
[----:B------:R-:W-:-:S11]  /*24c0*/  LOP3.LUT R11, R11, 0xfffffff7, RZ, 0xc0, !PT ;  /* 0xfffffff70b0b7812 */ /* 0x000fd600078ec0ff */
[----:B------:R-:W-:Y:S01]  /*24d0*/  @P6 LOP3.LUT R11, R11, 0x8, RZ, 0xfc, !PT ;  /* 0x000000080b0b6812 */ /* 0x000fe200078efcff */
[----:B------:R-:W-:Y:S06]  /*24e0*/  @!P6 BRA `(.L_x_16807) ;  /* 0x0000000c002ce947 */ /* 0x000fec0003800000 */
[----:B------:R-:W-:Y:S01]  /*24f0*/  ISETP.NE.U32.AND P6, PT, RZ, UR10, PT ;  /* 0x0000000aff007c0c */ /* 0x000fe2000bfc5070 */
[----:B------:R-:W0:Y:S03]  /*2500*/  LDC.64 R144, c[0x0][0x428] ;  /* 0x00010a00ff907b82 */ /* 0x000e260000000a00 */
[----:B------:R-:W-:-:S13]  /*2510*/  ISETP.NE.AND.EX P6, PT, RZ, UR11, PT, P6 ;  /* 0x0000000bff007c0c */ /* 0x000fda000bfc5360 */
[----:B------:R-:W1:Y:S02]  /*2520*/  @P6 LDC.64 R140, c[0x0][0x438] ;  /* 0x00010e00ff8c6b82 */ /* 0x000e640000000a00 */
[----:B-1----:R-:W-:-:S06]  /*2530*/  @P6 IMAD.WIDE.U32 R204, R200, 0x10, R140 ;  /* 0x00000010c8cc6825 */ /* 0x002fcc00078e008c */
[----:B------:R-:W1:Y:S01]  /*2540*/  LDC.64 R140, c[0x0][0x3a8] ;  /* 0x0000ea00ff8c7b82 */ /* 0x000e620000000a00 */
[----:B0-----:R-:W-:Y:S01]  /*2550*/  IMAD.WIDE.U32 R144, R199, 0x10, R144 ;  /* 0x00000010c7907825 */ /* 0x001fe200078e0090 */
[----:B------:R3:W5:Y:S05]  /*2560*/  @P6 LDG.E.128 R124, desc[UR6][R204.64] ;  /* 0x00000006cc7c6981 */ /* 0x00076a000c1e1d00 */
[----:B------:R-:W2:Y:S01]  /*2570*/  LDG.E.128 R144, desc[UR6][R144.64] ;  /* 0x0000000690907981 */ /* 0x000ea2000c1e1d00 */
[----:B-1----:R-:W-:Y:S02]  /*2580*/  IMAD.WIDE.U32 R140, R200, 0x10, R140 ;  /* 0x00000010c88c7825 */ /* 0x002fe400078e008c */
[----:B------:R-:W0:Y:S04]  /*2590*/  LDC.64 R200, c[0x0][0x3b0] ;  /* 0x0000ec00ffc87b82 */ /* 0x000e280000000a00 */
[----:B------:R-:W4:Y:S01]  /*25a0*/  LDG.E.128 R140, desc[UR6][R140.64] ;  /* 0x000000068c8c7981 */ /* 0x000f22000c1e1d00 */
[----:B0-----:R-:W-:-:S05]  /*25b0*/  IMAD.WIDE.U32 R200, R198, 0x4, R200 ;  /* 0x00000004c6c87825 */ /* 0x001fca00078e00c8 */
[----:B------:R3:W5:Y:S01]  /*25c0*/  LDG.E R15, desc[UR6][R200.64] ;  /* 0x00000006c80f7981 */ /* 0x000762000c1e1900 */
[----:B------:R-:W-:-:S05]  /*25d0*/  HADD2.F32 R173, -RZ, R235.H0_H0 ;  /* 0x200000ebffad7230 */ /* 0x000fca0000004100 */
[----:B--2---:R-:W-:Y:S01]  /*25e0*/  FMUL.FTZ R148, R144, R173 ;  /* 0x000000ad90947220 */ /* 0x004fe20000410000 */
[----:B------:R-:W-:Y:S01]  /*25f0*/  FADD.FTZ R128, R128, R144 ;  /* 0x0000009080807221 */ /* 0x000fe20000010000 */
[----:B------:R-:W-:Y:S01]  /*2600*/  FADD.FTZ R129, R129, R145 ;  /* 0x0000009181817221 */ /* 0x000fe20000010000 */
[C---:B----4-:R-:W-:Y:S01]  /*2610*/  FADD.FTZ R153, -R197.reuse, R140 ;  /* 0x0000008cc5997221 */ /* 0x050fe20000010100 */
[----:B------:R-:W-:Y:S01]  /*2620*/  FADD.FTZ R175, -R197, R141 ;  /* 0x0000008dc5af7221 */ /* 0x000fe20000010100 */
[----:B------:R-:W-:Y:S02]  /*2630*/  HADD2.F32 R140, -RZ, R235.H1_H1 ;  /* 0x300000ebff8c7230 */ /* 0x000fe40000004100 */
[C---:B------:R-:W-:Y:S01]  /*2640*/  FMUL.FTZ R153, R6.reuse, R153 ;  /* 0x0000009906997220 */ /* 0x040fe20000410000 */
[----:B------:R-:W-:Y:S01]  /*2650*/  FMUL.FTZ R160, R6, R175 ;  /* 0x000000af06a07220 */ /* 0x000fe20000410000 */
[--C-:B------:R-:W-:Y:S02]  /*2660*/  HADD2.F32 R175, -RZ, R236.reuse.H0_H0 ;  /* 0x200000ecffaf7230 */ /* 0x100fe40000004100 */
[----:B------:R-:W-:Y:S01]  /*2670*/  FMUL.FTZ R173, R145, R140 ;  /* 0x0000008c91ad7220 */ /* 0x000fe20000410000 */
[----:B------:R-:W-:Y:S01]  /*2680*/  FADD.FTZ R177, -R197, R142 ;  /* 0x0000008ec5b17221 */ /* 0x000fe20000010100 */
[----:B------:R-:W-:Y:S01]  /*2690*/  FADD.FTZ R140, R203, R148 ;  /* 0x00000094cb8c7221 */ /* 0x000fe20000010000 */
[----:B------:R-:W-:Y:S01]  /*26a0*/  FFMA.FTZ R141, R153, R148, R202 ;  /* 0x00000094998d7223 */ /* 0x000fe200000100ca */
[----:B------:R-:W-:Y:S01]  /*26b0*/  FFMA.FTZ R92, R144, R153, R92 ;  /* 0x00000099905c7223 */ /* 0x000fe2000001005c */
[----:B------:R-:W-:-:S02]  /*26c0*/  HADD2.F32 R144, -RZ, R236.H1_H1 ;  /* 0x300000ecff907230 */ /* 0x000fc40000004100 */
        /* <DEDUP_REMOVED lines=16> */
[----:B---3--:R-:W-:Y:S06]  /*27d0*/  BRA `(.L_x_16807) ;  /* 0x0000000800707947 */ /* 0x008fec0003800000 */
.L_x_16792:
        /* <DEDUP_REMOVED lines=16> */
[----:B------:R-:W-:Y:S02]  /*28e0*/  P2R R197, PR, RZ, 0x2 ;  /* 0x00000002ffc57803 */ /* 0x000fe40000000000 */
[C---:B------:R-:W-:Y:S02]  /*28f0*/  ISETP.GE.U32.AND P1, PT, R2.reuse, 0x20, PT ;  /* 0x000000200200780c */ /* 0x040fe40003f26070 */
[----:B------:R-:W-:Y:S02]  /*2900*/  P2R R202, PR, RZ, 0x1 ;  /* 0x00000001ffca7803 */ /* 0x000fe40000000000 */
[C---:B------:R-:W-:Y:S02]  /*2910*/  ISETP.GE.U32.AND P0, PT, R2.reuse, 0x40, PT ;  /* 0x000000400200780c */ /* 0x040fe40003f06070 */
[C---:B------:R-:W-:Y:S02]  /*2920*/  ISETP.GE.U32.AND P2, PT, R2.reuse, 0x60, PT ;  /* 0x000000600200780c */ /* 0x040fe40003f46070 */
[----:B------:R-:W-:-:S02]  /*2930*/  ISETP.GE.U32.AND P3, PT, R2, 0x80, PT ;  /* 0x000000800200780c */ /* 0x000fc40003f66070 */
[C---:B------:R-:W-:Y:S02]  /*2940*/  ISETP.GE.U32.AND P6, PT, R2.reuse, 0xa0, PT ;  /* 0x000000a00200780c */ /* 0x040fe40003fc6070 */
[C---:B------:R-:W-:Y:S01]  /*2950*/  ISETP.GE.U32.AND P4, PT, R2.reuse, 0xc0, PT ;  /* 0x000000c00200780c */ /* 0x040fe20003f86070 */
[----:B------:R-:W0:Y:S01]  /*2960*/  @P1 LDC.64 R204, c[0x0][0x3b0] ;  /* 0x0000ec00ffcc1b82 */ /* 0x000e220000000a00 */
[----:B------:R-:W-:Y:S02]  /*2970*/  ISETP.GE.U32.AND P5, PT, R2, 0xe0, PT ;  /* 0x000000e00200780c */ /* 0x000fe40003fa6070 */
[----:B------:R-:W-:-:S04]  /*2980*/  LOP3.LUT R11, R11, 0xfffffffe, RZ, 0xc0, !PT ;  /* 0xfffffffe0b0b7812 */ /* 0x000fc800078ec0ff */
[----:B------:R-:W-:Y:S01]  /*2990*/  @P1 LOP3.LUT R11, R11, 0x1, RZ, 0xfc, !PT ;  /* 0x000000010b0b1812 */ /* 0x000fe200078efcff */
[----:B------:R-:W1:Y:S03]  /*29a0*/  @P0 LDC.64 R200, c[0x0][0x3b0] ;  /* 0x0000ec00ffc80b82 */ /* 0x000e660000000a00 */
[----:B------:R-:W-:-:S04]  /*29b0*/  LOP3.LUT R11, R11, 0xfffffffd, RZ, 0xc0, !PT ;  /* 0xfffffffd0b0b7812 */ /* 0x000fc800078ec0ff */
[----:B------:R-:W-:Y:S01]  /*29c0*/  @P0 LOP3.LUT R11, R11, 0x2, RZ, 0xfc, !PT ;  /* 0x000000020b0b0812 */ /* 0x000fe200078efcff */
[----:B------:R-:W2:Y:S03]  /*29d0*/  @P2 LDC.64 R198, c[0x0][0x3b0] ;  /* 0x0000ec00ffc62b82 */ /* 0x000ea60000000a00 */
[----:B------:R-:W-:-:S04]  /*29e0*/  LOP3.LUT R11, R11, 0xfffffffb, RZ, 0xc0, !PT ;  /* 0xfffffffb0b0b7812 */ /* 0x000fc800078ec0ff */
[----:B------:R-:W-:Y:S01]  /*29f0*/  @P6 LOP3.LUT R11, R11, 0x4, RZ, 0xfc, !PT ;  /* 0x000000040b0b6812 */ /* 0x000fe200078efcff */
[----:B------:R-:W3:Y:S01]  /*2a00*/  @P3 LDC.64 R146, c[0x0][0x3b0] ;  /* 0x0000ec00ff923b82 */ /* 0x000ee20000000a00 */
[C---:B0-----:R-:W-:Y:S01]  /*2a10*/  @P1 IMAD.WIDE.U32 R204, R223.reuse, 0x4, R204 ;  /* 0x00000004dfcc1825 */ /* 0x041fe200078e00cc */
[----:B------:R-:W-:-:S06]  /*2a20*/  @P1 IADD3 R223, PT, PT, R223, 0x20, RZ ;  /* 0x00000020dfdf1810 */ /* 0x000fcc0007ffe0ff */
[----:B------:R-:W0:Y:S01]  /*2a30*/  @P6 LDC.64 R144, c[0x0][0x3b0] ;  /* 0x0000ec00ff906b82 */ /* 0x000e220000000a00 */
[C---:B-1----:R-:W-:Y:S01]  /*2a40*/  @P0 IMAD.WIDE.U32 R200, R223.reuse, 0x4, R200 ;  /* 0x00000004dfc80825 */ /* 0x042fe200078e00c8 */
[----:B------:R-:W-:Y:S01]  /*2a50*/  @P0 IADD3 R223, PT, PT, R223, 0x20, RZ ;  /* 0x00000020dfdf0810 */ /* 0x000fe20007ffe0ff */
[----:B------:R1:W5:Y:S05]  /*2a60*/  @P1 LDG.E R7, desc[UR6][R204.64] ;  /* 0x00000006cc071981 */ /* 0x00036a000c1e1900 */
[----:B------:R-:W4:Y:S01]  /*2a70*/  @P4 LDC.64 R142, c[0x0][0x3b0] ;  /* 0x0000ec00ff8e4b82 */ /* 0x000f220000000a00 */
[C---:B--2---:R-:W-:Y:S01]  /*2a80*/  @P2 IMAD.WIDE.U32 R198, R223.reuse, 0x4, R198 ;  /* 0x00000004dfc62825 */ /* 0x044fe200078e00c6 */
[----:B------:R-:W-:Y:S01]  /*2a90*/  @P2 IADD3 R223, PT, PT, R223, 0x20, RZ ;  /* 0x00000020dfdf2810 */ /* 0x000fe20007ffe0ff */
[----:B------:R1:W5:Y:S04]  /*2aa0*/  @P0 LDG.E R8, desc[UR6][R200.64] ;  /* 0x00000006c8080981 */ /* 0x000368000c1e1900 */
[----:B------:R1:W5:Y:S01]  /*2ab0*/  @P2 LDG.E R9, desc[UR6][R198.64] ;  /* 0x00000006c6092981 */ /* 0x000362000c1e1900 */
[----:B------:R-:W2:Y:S01]  /*2ac0*/  @P5 LDC.64 R140, c[0x0][0x3b0] ;  /* 0x0000ec00ff8c5b82 */ /* 0x000ea20000000a00 */
[C---:B---3--:R-:W-:Y:S01]  /*2ad0*/  @P3 IMAD.WIDE.U32 R146, R223.reuse, 0x4, R146 ;  /* 0x00000004df923825 */ /* 0x048fe200078e0092 */
[----:B------:R-:W-:-:S04]  /*2ae0*/  @P3 IADD3 R223, PT, PT, R223, 0x20, RZ ;  /* 0x00000020dfdf3810 */ /* 0x000fc80007ffe0ff */
[----:B------:R1:W5:Y:S01]  /*2af0*/  @P3 LDG.E R10, desc[UR6][R146.64] ;  /* 0x00000006920a3981 */ /* 0x000362000c1e1900 */
[C---:B0-----:R-:W-:Y:S01]  /*2b00*/  @P6 IMAD.WIDE.U32 R144, R223.reuse, 0x4, R144 ;  /* 0x00000004df906825 */ /* 0x041fe200078e0090 */
[----:B------:R-:W-:-:S04]  /*2b10*/  @P6 IADD3 R223, PT, PT, R223, 0x20, RZ ;  /* 0x00000020dfdf6810 */ /* 0x000fc80007ffe0ff */
[----:B------:R1:W5:Y:S01]  /*2b20*/  @P6 LDG.E R12, desc[UR6][R144.64] ;  /* 0x00000006900c6981 */ /* 0x000362000c1e1900 */
[C---:B----4-:R-:W-:Y:S01]  /*2b30*/  @P4 IMAD.WIDE.U32 R142, R223.reuse, 0x4, R142 ;  /* 0x00000004df8e4825 */ /* 0x050fe200078e008e */
[----:B------:R-:W-:-:S04]  /*2b40*/  @P4 IADD3 R223, PT, PT, R223, 0x20, RZ ;  /* 0x00000020dfdf4810 */ /* 0x000fc80007ffe0ff */
[----:B------:R1:W5:Y:S01]  /*2b50*/  @P4 LDG.E R13, desc[UR6][R142.64] ;  /* 0x000000068e0d4981 */ /* 0x000362000c1e1900 */
[----:B--2---:R-:W-:-:S05]  /*2b60*/  @P5 IMAD.WIDE.U32 R140, R223, 0x4, R140 ;  /* 0x00000004df8c5825 */ /* 0x004fca00078e008c */
[----:B------:R1:W5:Y:S01]  /*2b70*/  @P5 LDG.E R14, desc[UR6][R140.64] ;  /* 0x000000068c0e5981 */ /* 0x000362000c1e1900 */
[----:B------:R-:W-:Y:S02]  /*2b80*/  ISETP.GE.U32.AND P6, PT, R2, 0x100, PT ;  /* 0x000001000200780c */ /* 0x000fe40003fc6070 */
[----:B------:R-:W-:Y:S02]  /*2b90*/  LOP3.LUT R11, R11, 0xfffffff7, RZ, 0xc0, !PT ;  /* 0xfffffff70b0b7812 */ /* 0x000fe400078ec0ff */
[----:B------:R-:W-:Y:S02]  /*2ba0*/  ISETP.NE.AND P0, PT, R202, RZ, PT ;  /* 0x000000ffca00720c */ /* 0x000fe40003f05270 */
[----:B------:R-:W-:Y:S02]  /*2bb0*/  CS2R R202, SRZ ;  /* 0x0000000000ca7805 */ /* 0x000fe4000001ff00 */
[----:B------:R-:W-:Y:S02]  /*2bc0*/  ISETP.NE.AND P1, PT, R197, RZ, PT ;  /* 0x000000ffc500720c */ /* 0x000fe40003f25270 */
[----:B------:R-:W-:-:S03]  /*2bd0*/  @P5 IADD3 R223, PT, PT, R223, 0x20, RZ ;  /* 0x00000020dfdf5810 */ /* 0x000fc60007ffe0ff */
[----:B------:R-:W-:Y:S01]  /*2be0*/  @P6 LOP3.LUT R11, R11, 0x8, RZ, 0xfc, !PT ;  /* 0x000000080b0b6812 */ /* 0x000fe200078efcff */
[----:B-1----:R-:W-:Y:S07]  /*2bf0*/  @!P6 BRA `(.L_x_16807) ;  /* 0x000000040068e947 */ /* 0x002fee0003800000 */
[----:B------:R-:W0:Y:S02]  /*2c00*/  LDC.64 R140, c[0x0][0x3b0] ;  /* 0x0000ec00ff8c7b82 */ /* 0x000e240000000a00 */
[----:B0-----:R-:W-:-:S05]  /*2c10*/  IMAD.WIDE.U32 R140, R223, 0x4, R140 ;  /* 0x00000004df8c7825 */ /* 0x001fca00078e008c */
[----:B------:R0:W5:Y:S01]  /*2c20*/  LDG.E R15, desc[UR6][R140.64] ;  /* 0x000000068c0f7981 */ /* 0x000162000c1e1900 */
[----:B------:R-:W-:Y:S05]  /*2c30*/  BRA `(.L_x_16807) ;  /* 0x0000000400587947 */ /* 0x000fea0003800000 */
.L_x_16808:
[C---:B------:R-:W-:Y:S02]  /*2c40*/  ISETP.GE.U32.AND P5, PT, R2.reuse, 0x20, PT ;  /* 0x000000200200780c */ /* 0x040fe40003fa6070 */
[----:B------:R-:W-:Y:S02]  /*2c50*/  P2R R197, PR, RZ, 0x2 ;  /* 0x00000002ffc57803 */ /* 0x000fe40000000000 */
[C---:B------:R-:W-:Y:S02]  /*2c60*/  ISETP.GE.U32.AND P1, PT, R2.reuse, 0x40, PT ;  /* 0x000000400200780c */ /* 0x040fe40003f26070 */
[C---:B------:R-:W-:Y:S02]  /*2c70*/  ISETP.GE.U32.AND P2, PT, R2.reuse, 0x60, PT ;  /* 0x000000600200780c */ /* 0x040fe40003f46070 */
[----:B------:R-:W-:Y:S02]  /*2c80*/  ISETP.GE.U32.AND P3, PT, R2, 0x80, PT ;  /* 0x000000800200780c */ /* 0x000fe40003f66070 */
[----:B------:R-:W-:-:S02]  /*2c90*/  P2R R221, PR, RZ, 0x1 ;  /* 0x00000001ffdd7803 */ /* 0x000fc40000000000 */
[C---:B------:R-:W-:Y:S01]  /*2ca0*/  ISETP.GE.U32.AND P0, PT, R2.reuse, 0xa0, PT ;  /* 0x000000a00200780c */ /* 0x040fe20003f06070 */
[----:B------:R-:W0:Y:S01]  /*2cb0*/  @P5 LDC.64 R140, c[0x0][0x3b0] ;  /* 0x0000ec00ff8c5b82 */ /* 0x000e220000000a00 */
[----:B------:R-:W-:Y:S02]  /*2cc0*/  LOP3.LUT R11, R11, 0xfffffffe, RZ, 0xc0, !PT ;  /* 0xfffffffe0b0b7812 */ /* 0x000fe400078ec0ff */
[----:B------:R-:W-:Y:S02]  /*2cd0*/  ISETP.GE.U32.AND P4, PT, R2, 0xc0, PT ;  /* 0x000000c00200780c */ /* 0x000fe40003f86070 */
[----:B------:R-:W-:-:S03]  /*2ce0*/  @P5 LOP3.LUT R11, R11, 0x1, RZ, 0xfc, !PT ;  /* 0x000000010b0b5812 */ /* 0x000fc600078efcff */
[----:B------:R-:W1:Y:S01]  /*2cf0*/  @P5 LDC.64 R218, c[0x0][0x438] ;  /* 0x00010e00ffda5b82 */ /* 0x000e620000000a00 */
[----:B------:R-:W-:Y:S02]  /*2d00*/  ISETP.GE.U32.AND P6, PT, R2, 0x100, PT ;  /* 0x000001000200780c */ /* 0x000fe40003fc6070 */
[----:B------:R-:W-:-:S04]  /*2d10*/  LOP3.LUT R11, R11, 0xfffffffd, RZ, 0xc0, !PT ;  /* 0xfffffffd0b0b7812 */ /* 0x000fc800078ec0ff */
[----:B------:R-:W-:Y:S01]  /*2d20*/  @P1 LOP3.LUT R11, R11, 0x2, RZ, 0xfc, !PT ;  /* 0x000000020b0b1812 */ /* 0x000fe200078efcff */
[----:B------:R-:W2:Y:S08]  /*2d30*/  @P1 LDC.64 R216, c[0x0][0x438] ;  /* 0x00010e00ffd81b82 */ /* 0x000eb00000000a00 */
[----:B------:R-:W3:Y:S01]  /*2d40*/  @P1 LDC.64 R214, c[0x0][0x3b0] ;  /* 0x0000ec00ffd61b82 */ /* 0x000ee20000000a00 */
[----:B0-----:R-:W-:-:S07]  /*2d50*/  @P5 IMAD.WIDE.U32 R140, R223, 0x4, R140 ;  /* 0x00000004df8c5825 */ /* 0x001fce00078e008c */
[----:B------:R-:W0:Y:S08]  /*2d60*/  @P2 LDC.64 R212, c[0x0][0x438] ;  /* 0x00010e00ffd42b82 */ /* 0x000e300000000a00 */
[----:B------:R-:W4:Y:S01]  /*2d70*/  @P2 LDC.64 R210, c[0x0][0x3b0] ;  /* 0x0000ec00ffd22b82 */ /* 0x000f220000000a00 */
[C---:B-1----:R-:W-:Y:S01]  /*2d80*/  @P5 IMAD.WIDE.U32 R218, R225.reuse, 0x10, R218 ;  /* 0x00000010e1da5825 */ /* 0x042fe200078e00da */
[----:B------:R1:W5:Y:S01]  /*2d90*/  @P5 LDG.E R7, desc[UR6][R140.64] ;  /* 0x000000068c075981 */ /* 0x000362000c1e1900 */
[----:B------:R-:W-:-:S02]  /*2da0*/  @P5 IADD3 R225, PT, PT, R225, 0x20, RZ ;  /* 0x00000020e1e15810 */ /* 0x000fc40007ffe0ff */
[----:B------:R-:W-:Y:S02]  /*2db0*/  @P5 IADD3 R223, PT, PT, R223, 0x20, RZ ;  /* 0x00000020dfdf5810 */ /* 0x000fe40007ffe0ff */
[----:B------:R-:W-:Y:S01]  /*2dc0*/  ISETP.GE.U32.AND P5, PT, R2, 0xe0, PT ;  /* 0x000000e00200780c */ /* 0x000fe20003fa6070 */
[----:B------:R-:W1:Y:S01]  /*2dd0*/  @P3 LDC.64 R208, c[0x0][0x438] ;  /* 0x00010e00ffd03b82 */ /* 0x000e620000000a00 */
[C---:B--2---:R-:W-:Y:S01]  /*2de0*/  @P1 IMAD.WIDE.U32 R216, R225.reuse, 0x10, R216 ;  /* 0x00000010e1d81825 */ /* 0x044fe200078e00d8 */
[----:B------:R-:W-:Y:S02]  /*2df0*/  @P1 IADD3 R225, PT, PT, R225, 0x20, RZ ;  /* 0x00000020e1e11810 */ /* 0x000fe40007ffe0ff */
[----:B------:R-:W-:Y:S01]  /*2e00*/  LOP3.LUT R11, R11, 0xfffffffb, RZ, 0xc0, !PT ;  /* 0xfffffffb0b0b7812 */ /* 0x000fe200078ec0ff */
[C---:B---3--:R-:W-:Y:S01]  /*2e10*/  @P1 IMAD.WIDE.U32 R214, R223.reuse, 0x4, R214 ;  /* 0x00000004dfd61825 */ /* 0x048fe200078e00d6 */
[----:B------:R-:W-:Y:S02]  /*2e20*/  @P1 IADD3 R223, PT, PT, R223, 0x20, RZ ;  /* 0x00000020dfdf1810 */ /* 0x000fe40007ffe0ff */
[----:B------:R-:W2:Y:S01]  /*2e30*/  @P3 LDC.64 R206, c[0x0][0x3b0] ;  /* 0x0000ec00ffce3b82 */ /* 0x000ea20000000a00 */
[C---:B0-----:R-:W-:Y:S01]  /*2e40*/  @P2 IMAD.WIDE.U32 R212, R225.reuse, 0x10, R212 ;  /* 0x00000010e1d42825 */ /* 0x041fe200078e00d4 */
[----:B------:R-:W-:Y:S01]  /*2e50*/  @P2 IADD3 R225, PT, PT, R225, 0x20, RZ ;  /* 0x00000020e1e12810 */ /* 0x000fe20007ffe0ff */
[----:B------:R0:W5:Y:S01]  /*2e60*/  @P1 LDG.E R8, desc[UR6][R214.64] ;  /* 0x00000006d6081981 */ /* 0x000162000c1e1900 */
[----:B------:R-:W-:-:S03]  /*2e70*/  @P0 LOP3.LUT R11, R11, 0x4, RZ, 0xfc, !PT ;  /* 0x000000040b0b0812 */ /* 0x000fc600078efcff */
[----:B------:R-:W5:Y:S01]  /*2e80*/  @P2 LDG.E.128 R104, desc[UR6][R212.64] ;  /* 0x00000006d4682981 */ /* 0x000f62000c1e1d00 */
[----:B------:R-:W3:Y:S01]  /*2e90*/  @P0 LDC.64 R204, c[0x0][0x438] ;  /* 0x00010e00ffcc0b82 */ /* 0x000ee20000000a00 */
[C---:B----4-:R-:W-:Y:S01]  /*2ea0*/  @P2 IMAD.WIDE.U32 R210, R223.reuse, 0x4, R210 ;  /* 0x00000004dfd22825 */ /* 0x050fe200078e00d2 */
[----:B------:R-:W-:Y:S02]  /*2eb0*/  @P2 IADD3 R223, PT, PT, R223, 0x20, RZ ;  /* 0x00000020dfdf2810 */ /* 0x000fe40007ffe0ff */
[----:B------:R-:W-:Y:S02]  /*2ec0*/  LOP3.LUT R11, R11, 0xfffffff7, RZ, 0xc0, !PT ;  /* 0xfffffff70b0b7812 */ /* 0x000fe400078ec0ff */
[----:B------:R-:W5:Y:S02]  /*2ed0*/  @P2 LDG.E R9, desc[UR6][R210.64] ;  /* 0x00000006d2092981 */ /* 0x000f64000c1e1900 */
[----:B------:R-:W4:Y:S01]  /*2ee0*/  @P0 LDC.64 R202, c[0x0][0x3b0] ;  /* 0x0000ec00ffca0b82 */ /* 0x000f220000000a00 */
[C---:B-1----:R-:W-:Y:S01]  /*2ef0*/  @P3 IMAD.WIDE.U32 R208, R225.reuse, 0x10, R208 ;  /* 0x00000010e1d03825 */ /* 0x042fe200078e00d0 */
[----:B------:R-:W-:-:S02]  /*2f00*/  @P3 IADD3 R225, PT, PT, R225, 0x20, RZ ;  /* 0x00000020e1e13810 */ /* 0x000fc40007ffe0ff */
[----:B------:R-:W-:Y:S02]  /*2f10*/  @P6 LOP3.LUT R11, R11, 0x8, RZ, 0xfc, !PT ;  /* 0x000000080b0b6812 */ /* 0x000fe400078efcff */
[----:B------:R-:W5:Y:S02]  /*2f20*/  @P3 LDG.E.128 R108, desc[UR6][R208.64] ;  /* 0x00000006d06c3981 */ /* 0x000f64000c1e1d00 */
[----:B------:R-:W1:Y:S01]  /*2f30*/  @P4 LDC.64 R200, c[0x0][0x438] ;  /* 0x00010e00ffc84b82 */ /* 0x000e620000000a00 */
[C---:B--2---:R-:W-:Y:S01]  /*2f40*/  @P3 IMAD.WIDE.U32 R206, R223.reuse, 0x4, R206 ;  /* 0x00000004dfce3825 */ /* 0x044fe200078e00ce */
[----:B------:R-:W-:-:S04]  /*2f50*/  @P3 IADD3 R223, PT, PT, R223, 0x20, RZ ;  /* 0x00000020dfdf3810 */ /* 0x000fc80007ffe0ff */
[----:B------:R-:W5:Y:S02]  /*2f60*/  @P3 LDG.E R10, desc[UR6][R206.64] ;  /* 0x00000006ce0a3981 */ /* 0x000f64000c1e1900 */
[----:B------:R-:W2:Y:S01]  /*2f70*/  @P4 LDC.64 R198, c[0x0][0x3b0] ;  /* 0x0000ec00ffc64b82 */ /* 0x000ea20000000a00 */
[C---:B---3--:R-:W-:Y:S01]  /*2f80*/  @P0 IMAD.WIDE.U32 R204, R225.reuse, 0x10, R204 ;  /* 0x00000010e1cc0825 */ /* 0x048fe200078e00cc */
[----:B------:R-:W-:-:S06]  /*2f90*/  @P0 IADD3 R225, PT, PT, R225, 0x20, RZ ;  /* 0x00000020e1e10810 */ /* 0x000fcc0007ffe0ff */
[----:B------:R-:W3:Y:S01]  /*2fa0*/  @P5 LDC.64 R146, c[0x0][0x438] ;  /* 0x00010e00ff925b82 */ /* 0x000ee20000000a00 */
[C---:B----4-:R-:W-:Y:S01]  /*2fb0*/  @P0 IMAD.WIDE.U32 R202, R223.reuse, 0x4, R202 ;  /* 0x00000004dfca0825 */ /* 0x050fe200078e00ca */
[----:B------:R-:W-:Y:S01]  /*2fc0*/  @P0 IADD3 R223, PT, PT, R223, 0x20, RZ ;  /* 0x00000020dfdf0810 */ /* 0x000fe20007ffe0ff */
[----:B------:R-:W5:Y:S05]  /*2fd0*/  @P0 LDG.E.128 R112, desc[UR6][R204.64] ;  /* 0x00000006cc700981 */ /* 0x000f6a000c1e1d00 */
[----:B------:R-:W4:Y:S01]  /*2fe0*/  @P5 LDC.64 R144, c[0x0][0x3b0] ;  /* 0x0000ec00ff905b82 */ /* 0x000f220000000a00 */
[C---:B-1----:R-:W-:Y:S01]  /*2ff0*/  @P4 IMAD.WIDE.U32 R200, R225.reuse, 0x10, R200 ;  /* 0x00000010e1c84825 */ /* 0x042fe200078e00c8 */
[----:B------:R-:W-:Y:S01]  /*3000*/  @P4 IADD3 R225, PT, PT, R225, 0x20, RZ ;  /* 0x00000020e1e14810 */ /* 0x000fe20007ffe0ff */
[----:B------:R1:W5:Y:S04]  /*3010*/  @P0 LDG.E R12, desc[UR6][R202.64] ;  /* 0x00000006ca0c0981 */ /* 0x000368000c1e1900 */
[----:B------:R0:W5:Y:S01]  /*3020*/  @P4 LDG.E.128 R116, desc[UR6][R200.64] ;  /* 0x00000006c8744981 */ /* 0x000162000c1e1d00 */
[----:B------:R-:W1:Y:S01]  /*3030*/  @P6 LDC.64 R142, c[0x0][0x438] ;  /* 0x00010e00ff8e6b82 */ /* 0x000e620000000a00 */
[C---:B--2---:R-:W-:Y:S01]  /*3040*/  @P4 IMAD.WIDE.U32 R198, R223.reuse, 0x4, R198 ;  /* 0x00000004dfc64825 */ /* 0x044fe200078e00c6 */
[----:B------:R-:W-:-:S04]  /*3050*/  @P4 IADD3 R223, PT, PT, R223, 0x20, RZ ;  /* 0x00000020dfdf4810 */ /* 0x000fc80007ffe0ff */
[----:B------:R2:W5:Y:S02]  /*3060*/  @P4 LDG.E R13, desc[UR6][R198.64] ;  /* 0x00000006c60d4981 */ /* 0x000564000c1e1900 */
[----:B------:R-:W0:Y:S01]  /*3070*/  @P6 LDC.64 R140, c[0x0][0x3b0] ;  /* 0x0000ec00ff8c6b82 */ /* 0x000e220000000a00 */
[C---:B---3--:R-:W-:Y:S01]  /*3080*/  @P5 IMAD.WIDE.U32 R146, R225.reuse, 0x10, R146 ;  /* 0x00000010e1925825 */ /* 0x048fe200078e0092 */
[----:B------:R-:W-:-:S04]  /*3090*/  @P5 IADD3 R225, PT, PT, R225, 0x20, RZ ;  /* 0x00000020e1e15810 */ /* 0x000fc80007ffe0ff */
[----:B------:R2:W5:Y:S01]  /*30a0*/  @P5 LDG.E.128 R120, desc[UR6][R146.64] ;  /* 0x0000000692785981 */ /* 0x000562000c1e1d00 */
[C---:B----4-:R-:W-:Y:S01]  /*30b0*/  @P5 IMAD.WIDE.U32 R144, R223.reuse, 0x4, R144 ;  /* 0x00000004df905825 */ /* 0x050fe200078e0090 */
[----:B------:R-:W-:-:S04]  /*30c0*/  @P5 IADD3 R223, PT, PT, R223, 0x20, RZ ;  /* 0x00000020dfdf5810 */ /* 0x000fc80007ffe0ff */
[----:B------:R2:W5:Y:S01]  /*30d0*/  @P5 LDG.E R14, desc[UR6][R144.64] ;  /* 0x00000006900e5981 */ /* 0x000562000c1e1900 */
[----:B-1----:R-:W-:-:S05]  /*30e0*/  @P6 IMAD.WIDE.U32 R142, R225, 0x10, R142 ;  /* 0x00000010e18e6825 */ /* 0x002fca00078e008e */
[----:B------:R2:W5:Y:S01]  /*30f0*/  @P6 LDG.E.128 R124, desc[UR6][R142.64] ;  /* 0x000000068e7c6981 */ /* 0x000562000c1e1d00 */
[----:B0-----:R-:W-:-:S05]  /*3100*/  @P6 IMAD.WIDE.U32 R140, R223, 0x4, R140 ;  /* 0x00000004df8c6825 */ /* 0x001fca00078e008c */
[----:B------:R2:W5:Y:S01]  /*3110*/  @P6 LDG.E R15, desc[UR6][R140.64] ;  /* 0x000000068c0f6981 */ /* 0x000562000c1e1900 */
[----:B------:R-:W-:Y:S02]  /*3120*/  P2R R214, PR, RZ, 0x2 ;  /* 0x00000002ffd67803 */ /* 0x000fe40000000000 */
[----:B------:R-:W-:-:S13]  /*3130*/  LOP3.LUT P1, RZ, R11, 0x1, RZ, 0xc0, !PT ;  /* 0x000000010bff7812 */ /* 0x000fda000782c0ff */
[----:B------:R2:W5:Y:S01]  /*3140*/  @P1 LDG.E.128 R96, desc[UR6][R218.64] ;  /* 0x00000006da601981 */ /* 0x000562000c1e1d00 */
[----:B------:R-:W-:Y:S02]  /*3150*/  ISETP.NE.AND P1, PT, R214, RZ, PT ;  /* 0x000000ffd600720c */ /* 0x000fe40003f25270 */
[----:B------:R-:W-:Y:S02]  /*3160*/  CS2R R202, SRZ ;  /* 0x0000000000ca7805 */ /* 0x000fe4000001ff00 */
[----:B------:R-:W-:-:S09]  /*3170*/  ISETP.NE.AND P0, PT, R221, RZ, PT ;  /* 0x000000ffdd00720c */ /* 0x000fd20003f05270 */
[----:B------:R2:W5:Y:S01]  /*3180*/  @P1 LDG.E.128 R100, desc[UR6][R216.64] ;  /* 0x00000006d8641981 */ /* 0x000562000c1e1d00 */
[----:B------:R-:W-:-:S13]  /*3190*/  ISETP.NE.AND P1, PT, R197, RZ, PT ;  /* 0x000000ffc500720c */ /* 0x000fda0003f25270 */
.L_x_16807:
[----:B------:R-:W-:Y:S05]  /*31a0*/  BSYNC.RECONVERGENT B1 ;  /* 0x0000000000017941 */ /* 0x000fea0003800200 */
.L_x_16791:
        /* <DEDUP_REMOVED lines=20> */
.L_x_16926:
[----:B-1----:R-:W-:Y:S01]  /*32f0*/  FADD.FTZ R146, R147, R146 ;  /* 0x0000009293927221 */ /* 0x002fe20000010000 */
[----:B------:R-:W-:Y:S01]  /*3300*/  ISETP.NE.AND P6, PT, R4, RZ, PT ;  /* 0x000000ff0400720c */ /* 0x000fe20003fc5270 */
[----:B--2---:R-:W-:Y:S01]  /*3310*/  FADD.FTZ R141, R140, R141 ;  /* 0x0000008d8c8d7221 */ /* 0x004fe20000010000 */
[----:B------:R-:W-:Y:S01]  /*3320*/  @P1 IADD3 R143, PT, PT, R194, -0x1, RZ ;  /* 0xffffffffc28f1810 */ /* 0x000fe20007ffe0ff */
[----:B------:R-:W-:Y:S01]  /*3330*/  FMUL.FTZ R146, R146, UR9 ;  /* 0x0000000992927c20 */ /* 0x000fe20008410000 */
[----:B------:R-:W-:Y:S01]  /*3340*/  HFMA2 R194, -RZ, RZ, 0, 0 ;  /* 0x00000000ffc27431 */ /* 0x000fe200000001ff */
[----:B------:R-:W-:Y:S01]  /*3350*/  BSSY.RECONVERGENT B2, `(.L_x_16810) ;  /* 0x00000c5000027945 */ /* 0x000fe20003800200 */
[----:B0-----:R-:W-:Y:S01]  /*3360*/  FMUL.FTZ R147, R141, UR9 ;  /* 0x000000098d937c20 */ /* 0x001fe20008410000 */
[----:B------:R-:W-:Y:S01]  /*3370*/  @P1 IMAD R143, R143, R0, RZ ;  /* 0x000000008f8f1224 */ /* 0x000fe200078e02ff */
[----:B------:R-:W-:Y:S02]  /*3380*/  FSEL R146, R146, RZ, !P6 ;  /* 0x000000ff92927208 */ /* 0x000fe40007000000 */
[----:B------:R-:W-:-:S02]  /*3390*/  LOP3.LUT P6, RZ, R11, 0x1, RZ, 0xc0, !PT ;  /* 0x000000010bff7812 */ /* 0x000fc400078cc0ff */
[----:B------:R-:W-:-:S04]  /*33a0*/  @P1 SHF.R.S32.HI R142, RZ, 0x1f, R143 ;  /* 0x0000001fff8e1819 */ /* 0x000fc8000001148f */
[----:B------:R-:W-:-:S04]  /*33b0*/  @P1 LEA.HI R142, R142, R143, RZ, 0x2 ;  /* 0x0000008f8e8e1211 */ /* 0x000fc800078f10ff */
[----:B------:R-:W-:Y:S02]  /*33c0*/  @P1 LEA.HI.SX32 R194, R142, R195, 0x1e ;  /* 0x000000c38ec21211 */ /* 0x000fe400078ff2ff */
[----:B------:R-:W-:Y:S01]  /*33d0*/  MOV R195, R196 ;  /* 0x000000c400c37202 */ /* 0x000fe20000000f00 */
        /* <DEDUP_REMOVED lines=20> */
[----:B------:R-:W-:-:S07]  /*3520*/  SEL R132, R141, RZ, P6 ;  /* 0x000000ff8d847207 */ /* 0x000fce0003000000 */
.L_x_16816:
[----:B------:R-:W-:Y:S05]  /*3530*/  BSYNC.RECONVERGENT B3 ;  /* 0x0000000000037941 */ /* 0x000fea0003800200 */
.L_x_16815:
        /* <DEDUP_REMOVED lines=11> */
.L_x_16818:
[----:B------:R-:W-:Y:S05]  /*35f0*/  BSYNC.RECONVERGENT B3 ;  /* 0x0000000000037941 */ /* 0x000fea0003800200 */
.L_x_16817:
        /* <DEDUP_REMOVED lines=11> */
.L_x_16820:
[----:B------:R-:W-:Y:S05]  /*36b0*/  BSYNC.RECONVERGENT B3 ;  /* 0x0000000000037941 */ /* 0x000fea0003800200 */
.L_x_16819:
[----:B------:R-:W-:Y:S05]  /*36c0*/  @!P1 BRA `(.L_x_16821) ;  /* 0x0000000800089947 */ /* 0x000fea0003800000 */
[----:B------:R-:W-:Y:S01]  /*36d0*/  FFMA.FTZ R135, R192, R147, R146 ;  /* 0x00000093c0877223 */ /* 0x000fe20000010092 */
[----:B------:R-:W-:-:S03]  /*36e0*/  ISETP.GT.AND P6, PT, R193, RZ, PT ;  /* 0x000000ffc100720c */ /* 0x000fc60003fc4270 */
[----:B------:R-:W-:-:S04]  /*36f0*/  FADD.FTZ R135, R190, -R135 ;  /* 0x80000087be877221 */ /* 0x000fc80000010000 */
[----:B------:R-:W-:-:S05]  /*3700*/  FMUL.FTZ R135, R6, R135 ;  /* 0x0000008706877220 */ /* 0x000fca0000410000 */
[----:B------:R-:W-:Y:S02]  /*3710*/  FSEL R135, R135, RZ, P6 ;  /* 0x000000ff87877208 */ /* 0x000fe40003000000 */
[----:B-----5:R-:W-:-:S03]  /*3720*/  ISETP.GE.U32.AND P6, PT, R7, 0x1000000, PT ;  /* 0x010000000700780c */ /* 0x020fc60003fc6070 */
[----:B------:R-:W-:-:S04]  /*3730*/  FMUL.FTZ R135, R135, UR13 ;  /* 0x0000000d87877c20 */ /* 0x000fc80008410000 */
[----:B------:R-:W-:-:S05]  /*3740*/  FMUL.FTZ R135, R135, UR12 ;  /* 0x0000000c87877c20 */ /* 0x000fca0008410000 */
[----:B------:R-:W-:Y:S01]  /*3750*/  SEL R135, R135, RZ, P6 ;  /* 0x000000ff87877207 */ /* 0x000fe20003000000 */
[----:B------:R-:W-:Y:S06]  /*3760*/  BRA `(.L_x_16821) ;  /* 0x0000000400e07947 */ /* 0x000fec0003800000 */
.L_x_16814:
[----:B------:R-:W0:Y:S01]  /*3770*/  @P1 LDC.64 R138, c[0x0][0x408] ;  /* 0x00010200ff8a1b82 */ /* 0x000e220000000a00 */
[-CC-:B------:R-:W-:Y:S01]  /*3780*/  FFMA.FTZ R137, R3, R147.reuse, R146.reuse ;  /* 0x0000009303897223 */ /* 0x180fe20000010092 */
[----:B------:R-:W-:Y:S01]  /*3790*/  ISETP.GT.AND P6, PT, R193, RZ, PT ;  /* 0x000000ffc100720c */ /* 0x000fe20003fc4270 */
[----:B------:R-:W-:Y:S01]  /*37a0*/  FFMA.FTZ R140, R28, R147, R146 ;  /* 0x000000931c8c7223 */ /* 0x000fe20000010092 */
[----:B------:R-:W-:Y:S01]  /*37b0*/  P2R R141, PR, RZ, 0x1 ;  /* 0x00000001ff8d7803 */ /* 0x000fe20000000000 */
[----:B------:R-:W-:Y:S01]  /*37c0*/  FADD.FTZ R137, R16, -R137 ;  /* 0x8000008910897221 */ /* 0x000fe20000010000 */
[----:B-----5:R-:W-:-:S03]  /*37d0*/  @P1 LOP3.LUT P0, RZ, R7, 0xff, RZ, 0xc0, !PT ;  /* 0x000000ff07ff1812 */ /* 0x020fc6000780c0ff */
[----:B------:R-:W-:-:S05]  /*37e0*/  FMUL.FTZ R137, R6, R137 ;  /* 0x0000008906897220 */ /* 0x000fca0000410000 */
[----:B------:R-:W-:Y:S01]  /*37f0*/  FSEL R136, R137, RZ, P6 ;  /* 0x000000ff89887208 */ /* 0x000fe20003000000 */
[----:B------:R-:W-:-:S04]  /*3800*/  FADD.FTZ R137, R27, -R140 ;  /* 0x8000008c1b897221 */ /* 0x000fc80000010000 */
[----:B------:R-:W-:Y:S01]  /*3810*/  FMUL.FTZ R137, R6, R137 ;  /* 0x0000008906897220 */ /* 0x000fe20000410000 */
[----:B0-----:R-:W-:-:S04]  /*3820*/  @P1 FMUL.FTZ R139, R136, R139 ;  /* 0x0000008b888b1220 */ /* 0x001fc80000410000 */
[----:B------:R-:W-:Y:S01]  /*3830*/  FSEL R137, R137, RZ, P6 ;  /* 0x000000ff89897208 */ /* 0x000fe20003000000 */
[----:B------:R-:W-:-:S05]  /*3840*/  @P1 FMUL.FTZ R138, R139, R138 ;  /* 0x0000008a8b8a1220 */ /* 0x000fca0000410000 */
[----:B------:R-:W-:Y:S02]  /*3850*/  @P1 SEL R132, R138, RZ, P0 ;  /* 0x000000ff8a841207 */ /* 0x000fe40000000000 */
[----:B------:R-:W0:Y:S01]  /*3860*/  @P1 LDC.64 R138, c[0x0][0x408] ;  /* 0x00010200ff8a1b82 */ /* 0x000e220000000a00 */
[----:B------:R-:W-:Y:S01]  /*3870*/  @P1 LOP3.LUT P0, RZ, R7, 0xff00, RZ, 0xc0, !PT ;  /* 0x0000ff0007ff1812 */ /* 0x000fe2000780c0ff */
[----:B0-----:R-:W-:-:S04]  /*3880*/  @P1 FMUL.FTZ R139, R137, R139 ;  /* 0x0000008b898b1220 */ /* 0x001fc80000410000 */
[----:B------:R-:W-:Y:S01]  /*3890*/  @P1 FMUL.FTZ R138, R139, R138 ;  /* 0x0000008a8b8a1220 */ /* 0x000fe20000410000 */
[----:B------:R-:W-:-:S04]  /*38a0*/  FFMA.FTZ R139, R29, R147, R146 ;  /* 0x000000931d8b7223 */ /* 0x000fc80000010092 */
[----:B------:R-:W-:Y:S01]  /*38b0*/  @P1 SEL R133, R138, RZ, P0 ;  /* 0x000000ff8a851207 */ /* 0x000fe20000000000 */
[----:B------:R-:W-:Y:S01]  /*38c0*/  FADD.FTZ R139, R162, -R139 ;  /* 0x8000008ba28b7221 */ /* 0x000fe20000010000 */
[----:B------:R-:W-:Y:S01]  /*38d0*/  ISETP.NE.AND P0, PT, R141, RZ, PT ;  /* 0x000000ff8d00720c */ /* 0x000fe20003f05270 */
[----:B------:R-:W-:Y:S02]  /*38e0*/  FFMA.FTZ R141, R192, R147, R146 ;  /* 0x00000093c08d7223 */ /* 0x000fe40000010092 */
[----:B------:R-:W-:Y:S02]  /*38f0*/  FMUL.FTZ R139, R6, R139 ;  /* 0x0000008b068b7220 */ /* 0x000fe40000410000 */
[----:B------:R-:W-:-:S03]  /*3900*/  FADD.FTZ R141, R190, -R141 ;  /* 0x8000008dbe8d7221 */ /* 0x000fc60000010000 */
[----:B------:R-:W-:Y:S01]  /*3910*/  FSEL R138, R139, RZ, P6 ;  /* 0x000000ff8b8a7208 */ /* 0x000fe20003000000 */
[----:B------:R-:W-:-:S05]  /*3920*/  FMUL.FTZ R141, R6, R141 ;  /* 0x0000008d068d7220 */ /* 0x000fca0000410000 */
[----:B------:R-:W-:Y:S02]  /*3930*/  FSEL R144, R141, RZ, P6 ;  /* 0x000000ff8d907208 */ /* 0x000fe40003000000 */
[----:B------:R-:W0:Y:S01]  /*3940*/  @P1 LDC.64 R140, c[0x0][0x408] ;  /* 0x00010200ff8c1b82 */ /* 0x000e220000000a00 */
[----:B------:R-:W-:Y:S02]  /*3950*/  @P1 LOP3.LUT P6, RZ, R7, 0xff0000, RZ, 0xc0, !PT ;  /* 0x00ff000007ff1812 */ /* 0x000fe400078cc0ff */
[----:B------:R-:W-:Y:S01]  /*3960*/  MOV R139, R144 ;  /* 0x00000090008b7202 */ /* 0x000fe20000000f00 */
[----:B0-----:R-:W-:-:S04]  /*3970*/  @P1 FMUL.FTZ R141, R138, R141 ;  /* 0x0000008d8a8d1220 */ /* 0x001fc80000410000 */
[----:B------:R-:W-:-:S05]  /*3980*/  @P1 FMUL.FTZ R140, R141, R140 ;  /* 0x0000008c8d8c1220 */ /* 0x000fca0000410000 */
[----:B------:R-:W-:Y:S01]  /*3990*/  @P1 SEL R134, R140, RZ, P6 ;  /* 0x000000ff8c861207 */ /* 0x000fe20003000000 */
[----:B------:R-:W-:Y:S06]  /*39a0*/  @!P1 BRA `(.L_x_16821) ;  /* 0x0000000400509947 */ /* 0x000fec0003800000 */
[----:B------:R-:W-:Y:S01]  /*39b0*/  FMUL.FTZ R135, R144, UR13 ;  /* 0x0000000d90877c20 */ /* 0x000fe20008410000 */
[----:B------:R-:W-:-:S03]  /*39c0*/  ISETP.GE.U32.AND P6, PT, R7, 0x1000000, PT ;  /* 0x010000000700780c */ /* 0x000fc60003fc6070 */
[----:B------:R-:W-:-:S05]  /*39d0*/  FMUL.FTZ R135, R135, UR12 ;  /* 0x0000000c87877c20 */ /* 0x000fca0008410000 */
[----:B------:R-:W-:Y:S01]  /*39e0*/  SEL R135, R135, RZ, P6 ;  /* 0x000000ff87877207 */ /* 0x000fe20003000000 */
[----:B------:R-:W-:Y:S06]  /*39f0*/  BRA `(.L_x_16821) ;  /* 0x00000004003c7947 */ /* 0x000fec0003800000 */
.L_x_16813:
[----:B------:R-:W-:Y:S02]  /*3a00*/  MOV R142, UR20 ;  /* 0x00000014008e7c02 */ /* 0x000fe40008000f00 */
[----:B------:R-:W-:Y:S02]  /*3a10*/  MOV R143, UR21 ;  /* 0x00000015008f7c02 */ /* 0x000fe40008000f00 */
[----:B------:R-:W-:-:S04]  /*3a20*/  ISETP.NE.U32.AND P6, PT, R142, RZ, PT ;  /* 0x000000ff8e00720c */ /* 0x000fc80003fc5070 */
[----:B------:R-:W-:-:S13]  /*3a30*/  ISETP.NE.AND.EX P6, PT, R143, RZ, PT, P6 ;  /* 0x000000ff8f00720c */ /* 0x000fda0003fc5360 */
[----:B------:R-:W-:Y:S05]  /*3a40*/  @P6 BRA `(.L_x_16822) ;  /* 0x0000000000946947 */ /* 0x000fea0003800000 */
[----:B------:R-:W0:Y:S01]  /*3a50*/  @P1 LDC.64 R140, c[0x0][0x408] ;  /* 0x00010200ff8c1b82 */ /* 0x000e220000000a00 */
[-CC-:B------:R-:W-:Y:S01]  /*3a60*/  @P0 FFMA.FTZ R145, R3, R147.reuse, R146.reuse ;  /* 0x0000009303910223 */ /* 0x180fe20000010092 */
[----:B-----5:R-:W-:Y:S01]  /*3a70*/  MOV R144, R96 ;  /* 0x0000006000907202 */ /* 0x020fe20000000f00 */
[----:B------:R-:W-:Y:S01]  /*3a80*/  @P0 FFMA.FTZ R196, R28, R147, R146 ;  /* 0x000000931cc40223 */ /* 0x000fe20000010092 */
[----:B------:R-:W-:Y:S01]  /*3a90*/  @P1 LOP3.LUT P6, RZ, R7, 0xff, RZ, 0xc0, !PT ;  /* 0x000000ff07ff1812 */ /* 0x000fe200078cc0ff */
[----:B------:R-:W-:Y:S02]  /*3aa0*/  @P0 FADD.FTZ R145, R16, -R145 ;  /* 0x8000009110910221 */ /* 0x000fe40000010000 */
[----:B------:R-:W-:Y:S02]  /*3ab0*/  @P0 FADD.FTZ R196, R27, -R196 ;  /* 0x800000c41bc40221 */ /* 0x000fe40000010000 */
[----:B------:R-:W-:Y:S01]  /*3ac0*/  @P0 FFMA.FTZ R144, R6, R145, R96 ;  /* 0x0000009106900223 */ /* 0x000fe20000010060 */
[----:B------:R-:W-:-:S04]  /*3ad0*/  @P0 FFMA.FTZ R145, R29, R147, R146 ;  /* 0x000000931d910223 */ /* 0x000fc80000010092 */
[----:B------:R-:W-:Y:S01]  /*3ae0*/  @P0 FADD.FTZ R145, R162, -R145 ;  /* 0x80000091a2910221 */ /* 0x000fe20000010000 */
[----:B0-----:R-:W-:Y:S01]  /*3af0*/  @P1 FMUL.FTZ R141, R144, R141 ;  /* 0x0000008d908d1220 */ /* 0x001fe20000410000 */
[----:B------:R-:W-:Y:S01]  /*3b00*/  MOV R144, R97 ;  /* 0x0000006100907202 */ /* 0x000fe20000000f00 */
[----:B------:R-:W-:Y:S02]  /*3b10*/  @P0 FFMA.FTZ R144, R6, R196, R97 ;  /* 0x000000c406900223 */ /* 0x000fe40000010061 */
[----:B------:R-:W-:-:S05]  /*3b20*/  @P1 FMUL.FTZ R140, R141, R140 ;  /* 0x0000008c8d8c1220 */ /* 0x000fca0000410000 */
[----:B------:R-:W-:Y:S02]  /*3b30*/  @P1 SEL R132, R140, RZ, P6 ;  /* 0x000000ff8c841207 */ /* 0x000fe40003000000 */
[----:B------:R-:W0:Y:S01]  /*3b40*/  @P1 LDC.64 R140, c[0x0][0x408] ;  /* 0x00010200ff8c1b82 */ /* 0x000e220000000a00 */
[----:B------:R-:W-:Y:S01]  /*3b50*/  @P1 LOP3.LUT P6, RZ, R7, 0xff00, RZ, 0xc0, !PT ;  /* 0x0000ff0007ff1812 */ /* 0x000fe200078cc0ff */
[----:B0-----:R-:W-:Y:S01]  /*3b60*/  @P1 FMUL.FTZ R141, R144, R141 ;  /* 0x0000008d908d1220 */ /* 0x001fe20000410000 */
[----:B------:R-:W-:Y:S01]  /*3b70*/  MOV R144, R98 ;  /* 0x0000006200907202 */ /* 0x000fe20000000f00 */
[----:B------:R-:W-:Y:S02]  /*3b80*/  @P0 FFMA.FTZ R144, R6, R145, R98 ;  /* 0x0000009106900223 */ /* 0x000fe40000010062 */
[----:B------:R-:W-:-:S05]  /*3b90*/  @P1 FMUL.FTZ R140, R141, R140 ;  /* 0x0000008c8d8c1220 */ /* 0x000fca0000410000 */
[----:B------:R-:W-:Y:S02]  /*3ba0*/  @P1 SEL R133, R140, RZ, P6 ;  /* 0x000000ff8c851207 */ /* 0x000fe40003000000 */
[----:B------:R-:W0:Y:S01]  /*3bb0*/  @P1 LDC.64 R140, c[0x0][0x408] ;  /* 0x00010200ff8c1b82 */ /* 0x000e220000000a00 */
[----:B------:R-:W-:Y:S01]  /*3bc0*/  @P1 LOP3.LUT P6, RZ, R7, 0xff0000, RZ, 0xc0, !PT ;  /* 0x00ff000007ff1812 */ /* 0x000fe200078cc0ff */
[----:B0-----:R-:W-:-:S04]  /*3bd0*/  @P1 FMUL.FTZ R141, R144, R141 ;  /* 0x0000008d908d1220 */ /* 0x001fc80000410000 */
[----:B------:R-:W-:-:S05]  /*3be0*/  @P1 FMUL.FTZ R140, R141, R140 ;  /* 0x0000008c8d8c1220 */ /* 0x000fca0000410000 */
[----:B------:R-:W-:Y:S01]  /*3bf0*/  @P1 SEL R134, R140, RZ, P6 ;  /* 0x000000ff8c861207 */ /* 0x000fe20003000000 */
[----:B------:R-:W-:Y:S06]  /*3c00*/  @!P1 BRA `(.L_x_16821) ;  /* 0x0000000000b89947 */ /* 0x000fec0003800000 */
[----:B------:R-:W-:Y:S01]  /*3c10*/  @P0 FFMA.FTZ R141, R192, R147, R146 ;  /* 0x00000093c08d0223 */ /* 0x000fe20000010092 */
[----:B------:R-:W-:Y:S02]  /*3c20*/  MOV R135, R99 ;  /* 0x0000006300877202 */ /* 0x000fe40000000f00 */
[----:B------:R-:W-:Y:S01]  /*3c30*/  ISETP.GE.U32.AND P6, PT, R7, 0x1000000, PT ;  /* 0x010000000700780c */ /* 0x000fe20003fc6070 */
[----:B------:R-:W-:-:S04]  /*3c40*/  @P0 FADD.FTZ R141, R190, -R141 ;  /* 0x8000008dbe8d0221 */ /* 0x000fc80000010000 */
[----:B------:R-:W-:-:S04]  /*3c50*/  @P0 FFMA.FTZ R135, R6, R141, R99 ;  /* 0x0000008d06870223 */ /* 0x000fc80000010063 */
[----:B------:R-:W-:-:S04]  /*3c60*/  FMUL.FTZ R135, R135, UR13 ;  /* 0x0000000d87877c20 */ /* 0x000fc80008410000 */
[----:B------:R-:W-:-:S05]  /*3c70*/  FMUL.FTZ R135, R135, UR12 ;  /* 0x0000000c87877c20 */ /* 0x000fca0008410000 */
[----:B------:R-:W-:Y:S01]  /*3c80*/  SEL R135, R135, RZ, P6 ;  /* 0x000000ff87877207 */ /* 0x000fe20003000000 */
[----:B------:R-:W-:Y:S06]  /*3c90*/  BRA `(.L_x_16821) ;  /* 0x0000000000947947 */ /* 0x000fec0003800000 */
.L_x_16822:
[----:B------:R-:W0:Y:S01]  /*3ca0*/  @P1 LDC.64 R136, c[0x0][0x408] ;  /* 0x00010200ff881b82 */ /* 0x000e220000000a00 */
[--C-:B------:R-:W-:Y:S01]  /*3cb0*/  @P0 FFMA.FTZ R139, R192, R147, R146.reuse ;  /* 0x00000093c08b0223 */ /* 0x100fe20000010092 */
[----:B-----5:R-:W-:Y:S01]  /*3cc0*/  MOV R144, R99 ;  /* 0x0000006300907202 */ /* 0x020fe20000000f00 */
[----:B------:R-:W-:Y:S01]  /*3cd0*/  @P0 FFMA.FTZ R140, R28, R147, R146 ;  /* 0x000000931c8c0223 */ /* 0x000fe20000010092 */
[----:B------:R-:W-:Y:S01]  /*3ce0*/  @P1 ISETP.GE.U32.AND P6, PT, R7, 0x1000000, PT ;  /* 0x010000000700180c */ /* 0x000fe20003fc6070 */
[----:B------:R-:W-:Y:S02]  /*3cf0*/  @P0 FADD.FTZ R139, R190, -R139 ;  /* 0x8000008bbe8b0221 */ /* 0x000fe40000010000 */
[----:B------:R-:W-:Y:S02]  /*3d00*/  @P0 FADD.FTZ R140, R27, -R140 ;  /* 0x8000008c1b8c0221 */ /* 0x000fe40000010000 */
[----:B------:R-:W-:Y:S02]  /*3d10*/  @P0 FFMA.FTZ R144, R6, R139, R99 ;  /* 0x0000008b06900223 */ /* 0x000fe40000010063 */
[----:B------:R-:W1:Y:S02]  /*3d20*/  @P1 LDC.64 R138, c[0x0][0x408] ;  /* 0x00010200ff8a1b82 */ /* 0x000e640000000a00 */
[----:B0-----:R-:W-:-:S04]  /*3d30*/  @P1 FMUL.FTZ R137, R144, R137 ;  /* 0x0000008990891220 */ /* 0x001fc80000410000 */
[----:B------:R-:W-:Y:S01]  /*3d40*/  @P1 FMUL.FTZ R136, R137, R136 ;  /* 0x0000008889881220 */ /* 0x000fe20000410000 */
[----:B------:R-:W-:-:S04]  /*3d50*/  @P0 FFMA.FTZ R137, R3, R147, R146 ;  /* 0x0000009303890223 */ /* 0x000fc80000010092 */
[----:B------:R-:W-:Y:S01]  /*3d60*/  @P0 FADD.FTZ R137, R16, -R137 ;  /* 0x8000008910890221 */ /* 0x000fe20000010000 */
[----:B------:R-:W-:Y:S02]  /*3d70*/  @P1 SEL R135, R136, RZ, P6 ;  /* 0x000000ff88871207 */ /* 0x000fe40003000000 */
[----:B------:R-:W-:Y:S01]  /*3d80*/  MOV R136, R96 ;  /* 0x0000006000887202 */ /* 0x000fe20000000f00 */
[----:B------:R-:W-:Y:S01]  /*3d90*/  @P0 FFMA.FTZ R136, R6, R137, R96 ;  /* 0x0000008906880223 */ /* 0x000fe20000010060 */
[----:B------:R-:W-:Y:S02]  /*3da0*/  @P1 LOP3.LUT P6, RZ, R7, 0xff, RZ, 0xc0, !PT ;  /* 0x000000ff07ff1812 */ /* 0x000fe400078cc0ff */
[----:B------:R-:W-:Y:S01]  /*3db0*/  MOV R137, R97 ;  /* 0x0000006100897202 */ /* 0x000fe20000000f00 */
[----:B-1----:R-:W-:Y:S01]  /*3dc0*/  @P1 FMUL.FTZ R139, R136, R139 ;  /* 0x0000008b888b1220 */ /* 0x002fe20000410000 */
[----:B------:R-:W-:Y:S02]  /*3dd0*/  @P0 FFMA.FTZ R137, R6, R140, R97 ;  /* 0x0000008c06890223 */ /* 0x000fe40000010061 */
[----:B------:R-:W0:Y:S01]  /*3de0*/  @P1 LDC.64 R140, c[0x0][0x408] ;  /* 0x00010200ff8c1b82 */ /* 0x000e220000000a00 */
[----:B------:R-:W-:-:S05]  /*3df0*/  @P1 FMUL.FTZ R138, R139, R138 ;  /* 0x0000008a8b8a1220 */ /* 0x000fca0000410000 */
[----:B------:R-:W-:Y:S02]  /*3e00*/  @P1 SEL R132, R138, RZ, P6 ;  /* 0x000000ff8a841207 */ /* 0x000fe40003000000 */
[----:B------:R-:W1:Y:S01]  /*3e10*/  @P1 LDC.64 R138, c[0x0][0x408] ;  /* 0x00010200ff8a1b82 */ /* 0x000e620000000a00 */
[----:B------:R-:W-:Y:S01]  /*3e20*/  @P1 LOP3.LUT P6, RZ, R7, 0xff00, RZ, 0xc0, !PT ;  /* 0x0000ff0007ff1812 */ /* 0x000fe200078cc0ff */
[----:B-1----:R-:W-:-:S04]  /*3e30*/  @P1 FMUL.FTZ R139, R137, R139 ;  /* 0x0000008b898b1220 */ /* 0x002fc80000410000 */
        /* <DEDUP_REMOVED lines=8> */
[----:B0-----:R-:W-:-:S04]  /*3ec0*/  @P1 FMUL.FTZ R141, R138, R141 ;  /* 0x0000008d8a8d1220 */ /* 0x001fc80000410000 */
[----:B------:R-:W-:-:S05]  /*3ed0*/  @P1 FMUL.FTZ R140, R141, R140 ;  /* 0x0000008c8d8c1220 */ /* 0x000fca0000410000 */
[----:B------:R-:W-:-:S07]  /*3ee0*/  @P1 SEL R134, R140, RZ, P6 ;  /* 0x000000ff8c861207 */ /* 0x000fce0003000000 */
.L_x_16821:
[----:B------:R-:W-:Y:S05]  /*3ef0*/  BSYNC.RECONVERGENT B1 ;  /* 0x0000000000017941 */ /* 0x000fea0003800200 */
.L_x_16812:
[----:B------:R-:W-:-:S04]  /*3f00*/  ISETP.NE.U32.AND P6, PT, R142, RZ, PT ;  /* 0x000000ff8e00720c */ /* 0x000fc80003fc5070 */
[----:B------:R-:W-:-:S13]  /*3f10*/  ISETP.NE.AND.EX P6, PT, R143, RZ, PT, P6 ;  /* 0x000000ff8f00720c */ /* 0x000fda0003fc5360 */
[----:B------:R-:W0:Y:S02]  /*3f20*/  @P6 LDC.64 R140, c[0x0][0x478] ;  /* 0x00011e00ff8c6b82 */ /* 0x000e240000000a00 */
[C---:B0-----:R-:W-:Y:S01]  /*3f30*/  @P6 IMAD.WIDE.U32 R142, R195.reuse, 0x10, R140 ;  /* 0x00000010c38e6825 */ /* 0x041fe200078e008c */
[----:B------:R-:W-:-:S05]  /*3f40*/  IADD3 R195, PT, PT, R195, 0x20, RZ ;  /* 0x00000020c3c37810 */ /* 0x000fca0007ffe0ff */
[----:B------:R-:W0:Y:S01]  /*3f50*/  @P1 LDC.64 R140, c[0x0][0x468] ;  /* 0x00011a00ff8c1b82 */ /* 0x000e220000000a00 */
[----:B------:R1:W-:Y:S01]  /*3f60*/  @P6 STG.E.128 desc[UR6][R142.64], R136 ;  /* 0x000000888e006986 */ /* 0x0003e2000c101d06 */
[C---:B0-----:R-:W-:Y:S01]  /*3f70*/  @P1 IMAD.WIDE.U32 R140, R194.reuse, 0x10, R140 ;  /* 0x00000010c28c1825 */ /* 0x041fe200078e008c */
[----:B------:R-:W-:-:S04]  /*3f80*/  IADD3 R194, PT, PT, R194, 0x20, RZ ;  /* 0x00000020c2c27810 */ /* 0x000fc80007ffe0ff */
[----:B------:R1:W-:Y:S03]  /*3f90*/  @P1 STG.E.128 desc[UR6][R140.64], R132 ;  /* 0x000000848c001986 */ /* 0x0003e6000c101d06 */
.L_x_16811:
[----:B------:R-:W-:Y:S05]  /*3fa0*/  BSYNC.RECONVERGENT B2 ;  /* 0x0000000000027941 */ /* 0x000fea0003800200 */
.L_x_16810:
[----:B------:R-:W-:Y:S01]  /*3fb0*/  LOP3.LUT P6, RZ, R11, 0x2, RZ, 0xc0, !PT ;  /* 0x000000020bff7812 */ /* 0x000fe200078cc0ff */
[----:B------:R-:W-:-:S12]  /*3fc0*/  BSSY.RECONVERGENT B2, `(.L_x_16823) ;  /* 0x00000bc000027945 */ /* 0x000fd80003800200 */
[----:B------:R-:W-:Y:S05]  /*3fd0*/  @!P6 BRA `(.L_x_16824) ;  /* 0x0000000800e8e947 */ /* 0x000fea0003800000 */
[----:B------:R-:W-:Y:S01]  /*3fe0*/  UISETP.NE.U32.AND UP0, UPT, UR10, URZ, UPT ;  /* 0x000000ff0a00728c */ /* 0x000fe2000bf05070 */
[----:B------:R-:W-:Y:S03]  /*3ff0*/  BSSY.RECONVERGENT B1, `(.L_x_16825) ;  /* 0x00000af000017945 */ /* 0x000fe60003800200 */
[----:B------:R-:W-:-:S09]  /*4000*/  UISETP.NE.AND.EX UP0, UPT, UR11, URZ, UPT, UP0 ;  /* 0x000000ff0b00728c */ /* 0x000fd2000bf05300 */
[----:B------:R-:W-:Y:S05]  /*4010*/  BRA.U !UP0, `(.L_x_16826) ;  /* 0x0000000508407547 */ /* 0x000fea000b800000 */
[----:B------:R-:W-:Y:S01]  /*4020*/  UISETP.NE.U32.AND UP0, UPT, UR20, URZ, UPT ;  /* 0x000000ff1400728c */ /* 0x000fe2000bf05070 */
[----:B------:R-:W-:-:S03]  /*4030*/  LOP3.LUT R11, R11, 0xfffffffd, RZ, 0xc0, !PT ;  /* 0xfffffffd0b0b7812 */ /* 0x000fc600078ec0ff */
[----:B------:R-:W-:-:S06]  /*4040*/  UISETP.NE.AND.EX UP0, UPT, UR21, URZ, UPT, UP0 ;  /* 0x000000ff1500728c */ /* 0x000fcc000bf05300 */
[----:B------:R-:W-:-:S13]  /*4050*/  PLOP3.LUT P6, PT, PT, PT, UP0, 0x80, 0x8 ;  /* 0x000000000008781c */ /* 0x000fda0003fcf008 */
[----:B------:R-:W-:Y:S01]  /*4060*/  @P6 LOP3.LUT R11, R11, 0x2, RZ, 0xfc, !PT ;  /* 0x000000020b0b6812 */ /* 0x000fe200078efcff */
[----:B------:R-:W-:Y:S06]  /*4070*/  @!P6 BRA `(.L_x_16827) ;  /* 0x000000000094e947 */ /* 0x000fec0003800000 */
[----:B-1----:R-:W0:Y:S01]  /*4080*/  @P1 LDC.64 R138, c[0x0][0x408] ;  /* 0x00010200ff8a1b82 */ /* 0x002e220000000a00 */
[-CC-:B------:R-:W-:Y:S01]  /*4090*/  @P0 FFMA.FTZ R137, R17, R147.reuse, R146.reuse ;  /* 0x0000009311890223 */ /* 0x180fe20000010092 */
[----:B-----5:R-:W-:Y:S01]  /*40a0*/  MOV R136, R100 ;  /* 0x0000006400887202 */ /* 0x020fe20000000f00 */
[----:B------:R-:W-:Y:S01]  /*40b0*/  @P0 FFMA.FTZ R140, R30, R147, R146 ;  /* 0x000000931e8c0223 */ /* 0x000fe20000010092 */
[----:B------:R-:W-:Y:S01]  /*40c0*/  @P1 LOP3.LUT P6, RZ, R8, 0xff, RZ, 0xc0, !PT ;  /* 0x000000ff08ff1812 */ /* 0x000fe200078cc0ff */
[----:B------:R-:W-:Y:S02]  /*40d0*/  @P0 FADD.FTZ R137, R18, -R137 ;  /* 0x8000008912890221 */ /* 0x000fe40000010000 */
[----:B------:R-:W-:Y:S02]  /*40e0*/  @P0 FADD.FTZ R140, R31, -R140 ;  /* 0x8000008c1f8c0221 */ /* 0x000fe40000010000 */
[C---:B------:R-:W-:Y:S01]  /*40f0*/  @P0 FFMA.FTZ R136, R6.reuse, R137, R100 ;  /* 0x0000008906880223 */ /* 0x040fe20000010064 */
[----:B------:R-:W-:Y:S01]  /*4100*/  MOV R137, R101 ;  /* 0x0000006500897202 */ /* 0x000fe20000000f00 */
[----:B------:R-:W-:-:S02]  /*4110*/  @P0 FFMA.FTZ R137, R6, R140, R101 ;  /* 0x0000008c06890223 */ /* 0x000fc40000010065 */
[----:B------:R-:W1:Y:S01]  /*4120*/  @P1 LDC.64 R140, c[0x0][0x408] ;  /* 0x00010200ff8c1b82 */ /* 0x000e620000000a00 */
[----:B0-----:R-:W-:-:S04]  /*4130*/  @P1 FMUL.FTZ R139, R136, R139 ;  /* 0x0000008b888b1220 */ /* 0x001fc80000410000 */
[----:B------:R-:W-:-:S05]  /*4140*/  @P1 FMUL.FTZ R138, R139, R138 ;  /* 0x0000008a8b8a1220 */ /* 0x000fca0000410000 */
[----:B------:R-:W-:Y:S02]  /*4150*/  @P1 SEL R132, R138, RZ, P6 ;  /* 0x000000ff8a841207 */ /* 0x000fe40003000000 */
[----:B------:R-:W0:Y:S01]  /*4160*/  @P1 LDC.64 R138, c[0x0][0x408] ;  /* 0x00010200ff8a1b82 */ /* 0x000e220000000a00 */
[----:B------:R-:W-:Y:S01]  /*4170*/  @P1 LOP3.LUT P6, RZ, R8, 0xff00, RZ, 0xc0, !PT ;  /* 0x0000ff0008ff1812 */ /* 0x000fe200078cc0ff */
        /* <DEDUP_REMOVED lines=9> */
[----:B-1----:R-:W-:-:S04]  /*4210*/  @P1 FMUL.FTZ R141, R138, R141 ;  /* 0x0000008d8a8d1220 */ /* 0x002fc80000410000 */
[----:B------:R-:W-:-:S05]  /*4220*/  @P1 FMUL.FTZ R140, R141, R140 ;  /* 0x0000008c8d8c1220 */ /* 0x000fca0000410000 */
[----:B------:R-:W-:Y:S01]  /*4230*/  @P1 SEL R134, R140, RZ, P6 ;  /* 0x000000ff8c861207 */ /* 0x000fe20003000000 */
[----:B------:R-:W-:-:S04]  /*4240*/  @P0 FFMA.FTZ R140, R176, R147, R146 ;  /* 0x00000093b08c0223 */ /* 0x000fc80000010092 */
[----:B------:R-:W-:-:S04]  /*4250*/  @P0 FADD.FTZ R140, R191, -R140 ;  /* 0x8000008cbf8c0221 */ /* 0x000fc80000010000 */
[----:B------:R-:W-:Y:S01]  /*4260*/  @P0 FFMA.FTZ R139, R6, R140, R103 ;  /* 0x0000008c068b0223 */ /* 0x000fe20000010067 */
[----:B------:R-:W-:Y:S06]  /*4270*/  @!P1 BRA `(.L_x_16828) ;  /* 0x0000000800189947 */ /* 0x000fec0003800000 */
[----:B------:R-:W-:Y:S01]  /*4280*/  FMUL.FTZ R135, R139, UR13 ;  /* 0x0000000d8b877c20 */ /* 0x000fe20008410000 */
[----:B------:R-:W-:-:S03]  /*4290*/  ISETP.GE.U32.AND P6, PT, R8, 0x1000000, PT ;  /* 0x010000000800780c */ /* 0x000fc60003fc6070 */
[----:B------:R-:W-:-:S05]  /*42a0*/  FMUL.FTZ R135, R135, UR12 ;  /* 0x0000000c87877c20 */ /* 0x000fca0008410000 */
[----:B------:R-:W-:Y:S01]  /*42b0*/  SEL R135, R135, RZ, P6 ;  /* 0x000000ff87877207 */ /* 0x000fe20003000000 */
[----:B------:R-:W-:Y:S06]  /*42c0*/  BRA `(.L_x_16828) ;  /* 0x0000000800047947 */ /* 0x000fec0003800000 */
.L_x_16827:
[----:B-1----:R-:W0:Y:S01]  /*42d0*/  @P1 LDC.64 R140, c[0x0][0x408] ;  /* 0x00010200ff8c1b82 */ /* 0x002e220000000a00 */
        /* <DEDUP_REMOVED lines=36> */
.L_x_16826:
[----:B------:R-:W-:Y:S01]  /*4520*/  UISETP.NE.U32.AND UP0, UPT, UR20, URZ, UPT ;  /* 0x000000ff1400728c */ /* 0x000fe2000bf05070 */
[----:B------:R-:W-:-:S03]  /*4530*/  LOP3.LUT R11, R11, 0xfffffffd, RZ, 0xc0, !PT ;  /* 0xfffffffd0b0b7812 */ /* 0x000fc600078ec0ff */
[----:B------:R-:W-:-:S06]  /*4540*/  UISETP.NE.AND.EX UP0, UPT, UR21, URZ, UPT, UP0 ;  /* 0x000000ff1500728c */ /* 0x000fcc000bf05300 */
[----:B------:R-:W-:-:S13]  /*4550*/  PLOP3.LUT P6, PT, PT, PT, UP0, 0x80, 0x8 ;  /* 0x000000000008781c */ /* 0x000fda0003fcf008 */
[----:B------:R-:W-:Y:S01]  /*4560*/  @P6 LOP3.LUT R11, R11, 0x2, RZ, 0xfc, !PT ;  /* 0x000000020b0b6812 */ /* 0x000fe200078efcff */
[----:B------:R-:W-:Y:S06]  /*4570*/  @!P6 BRA `(.L_x_16829) ;  /* 0x0000000000a0e947 */ /* 0x000fec0003800000 */
[----:B-1----:R-:W0:Y:S01]  /*4580*/  @P1 LDC.64 R138, c[0x0][0x408] ;  /* 0x00010200ff8a1b82 */ /* 0x002e220000000a00 */
[-CC-:B------:R-:W-:Y:S01]  /*4590*/  FFMA.FTZ R137, R17, R147.reuse, R146.reuse ;  /* 0x0000009311897223 */ /* 0x180fe20000010092 */
[----:B------:R-:W-:Y:S01]  /*45a0*/  ISETP.GT.AND P6, PT, R193, RZ, PT ;  /* 0x000000ffc100720c */ /* 0x000fe20003fc4270 */
[----:B------:R-:W-:Y:S01]  /*45b0*/  FFMA.FTZ R140, R30, R147, R146 ;  /* 0x000000931e8c7223 */ /* 0x000fe20000010092 */
[----:B------:R-:W-:Y:S01]  /*45c0*/  P2R R141, PR, RZ, 0x1 ;  /* 0x00000001ff8d7803 */ /* 0x000fe20000000000 */
[----:B------:R-:W-:Y:S01]  /*45d0*/  FADD.FTZ R137, R18, -R137 ;  /* 0x8000008912897221 */ /* 0x000fe20000010000 */
[----:B-----5:R-:W-:-:S03]  /*45e0*/  @P1 LOP3.LUT P0, RZ, R8, 0xff, RZ, 0xc0, !PT ;  /* 0x000000ff08ff1812 */ /* 0x020fc6000780c0ff */
[----:B------:R-:W-:Y:S01]  /*45f0*/  FMUL.FTZ R136, R6, R137 ;  /* 0x0000008906887220 */ /* 0x000fe20000410000 */
[----:B------:R-:W-:-:S04]  /*4600*/  FADD.FTZ R137, R31, -R140 ;  /* 0x8000008c1f897221 */ /* 0x000fc80000010000 */
[----:B------:R-:W-:Y:S01]  /*4610*/  FSEL R136, R136, RZ, P6 ;  /* 0x000000ff88887208 */ /* 0x000fe20003000000 */
[----:B------:R-:W-:-:S05]  /*4620*/  FMUL.FTZ R137, R6, R137 ;  /* 0x0000008906897220 */ /* 0x000fca0000410000 */
[----:B------:R-:W-:Y:S01]  /*4630*/  FSEL R137, R137, RZ, P6 ;  /* 0x000000ff89897208 */ /* 0x000fe20003000000 */
[----:B0-----:R-:W-:-:S04]  /*4640*/  @P1 FMUL.FTZ R139, R136, R139 ;  /* 0x0000008b888b1220 */ /* 0x001fc80000410000 */
        /* <DEDUP_REMOVED lines=8> */
[----:B------:R-:W-:Y:S01]  /*46d0*/  FFMA.FTZ R138, R176, R147, R146 ;  /* 0x00000093b08a7223 */ /* 0x000fe20000010092 */
[----:B------:R-:W-:Y:S01]  /*46e0*/  ISETP.NE.AND P0, PT, R141, RZ, PT ;  /* 0x000000ff8d00720c */ /* 0x000fe20003f05270 */
[----:B------:R-:W-:Y:S02]  /*46f0*/  FADD.FTZ R141, R164, -R139 ;  /* 0x8000008ba48d7221 */ /* 0x000fe40000010000 */
[----:B------:R-:W-:Y:S02]  /*4700*/  FADD.FTZ R143, R191, -R138 ;  /* 0x8000008abf8f7221 */ /* 0x000fe40000010000 */
[C---:B------:R-:W-:Y:S02]  /*4710*/  FMUL.FTZ R138, R6.reuse, R141 ;  /* 0x0000008d068a7220 */ /* 0x040fe40000410000 */
[----:B------:R-:W0:Y:S01]  /*4720*/  @P1 LDC.64 R140, c[0x0][0x408] ;  /* 0x00010200ff8c1b82 */ /* 0x000e220000000a00 */
[----:B------:R-:W-:-:S02]  /*4730*/  FMUL.FTZ R139, R6, R143 ;  /* 0x0000008f068b7220 */ /* 0x000fc40000410000 */
[----:B------:R-:W-:-:S03]  /*4740*/  FSEL R138, R138, RZ, P6 ;  /* 0x000000ff8a8a7208 */ /* 0x000fc60003000000 */
[----:B------:R-:W-:Y:S02]  /*4750*/  FSEL R139, R139, RZ, P6 ;  /* 0x000000ff8b8b7208 */ /* 0x000fe40003000000 */
[----:B------:R-:W-:Y:S01]  /*4760*/  @P1 LOP3.LUT P6, RZ, R8, 0xff0000, RZ, 0xc0, !PT ;  /* 0x00ff000008ff1812 */ /* 0x000fe200078cc0ff */
        /* <DEDUP_REMOVED lines=9> */
.L_x_16829:
        /* <DEDUP_REMOVED lines=11> */
.L_x_16831:
[----:B------:R-:W-:Y:S05]  /*48b0*/  BSYNC.RECONVERGENT B3 ;  /* 0x0000000000037941 */ /* 0x000fea0003800200 */
.L_x_16830:
        /* <DEDUP_REMOVED lines=11> */
.L_x_16833:
[----:B------:R-:W-:Y:S05]  /*4970*/  BSYNC.RECONVERGENT B3 ;  /* 0x0000000000037941 */ /* 0x000fea0003800200 */
.L_x_16832:
        /* <DEDUP_REMOVED lines=11> */
.L_x_16835:
[----:B------:R-:W-:Y:S05]  /*4a30*/  BSYNC.RECONVERGENT B3 ;  /* 0x0000000000037941 */ /* 0x000fea0003800200 */
.L_x_16834:
[----:B------:R-:W-:Y:S05]  /*4a40*/  @!P1 BRA `(.L_x_16828) ;  /* 0x0000000000249947 */ /* 0x000fea0003800000 */
[----:B-1----:R-:W-:Y:S01]  /*4a50*/  FFMA.FTZ R140, R176, R147, R146 ;  /* 0x00000093b08c7223 */ /* 0x002fe20000010092 */
[----:B------:R-:W-:-:S03]  /*4a60*/  ISETP.GT.AND P6, PT, R193, RZ, PT ;  /* 0x000000ffc100720c */ /* 0x000fc60003fc4270 */
[----:B------:R-:W-:-:S04]  /*4a70*/  FADD.FTZ R135, R191, -R140 ;  /* 0x8000008cbf877221 */ /* 0x000fc80000010000 */
[----:B------:R-:W-:-:S05]  /*4a80*/  FMUL.FTZ R135, R6, R135 ;  /* 0x0000008706877220 */ /* 0x000fca0000410000 */
[----:B------:R-:W-:Y:S02]  /*4a90*/  FSEL R135, R135, RZ, P6 ;  /* 0x000000ff87877208 */ /* 0x000fe40003000000 */
[----:B-----5:R-:W-:-:S03]  /*4aa0*/  ISETP.GE.U32.AND P6, PT, R8, 0x1000000, PT ;  /* 0x010000000800780c */ /* 0x020fc60003fc6070 */
[----:B------:R-:W-:-:S04]  /*4ab0*/  FMUL.FTZ R135, R135, UR13 ;  /* 0x0000000d87877c20 */ /* 0x000fc80008410000 */
[----:B------:R-:W-:-:S05]  /*4ac0*/  FMUL.FTZ R135, R135, UR12 ;  /* 0x0000000c87877c20 */ /* 0x000fca0008410000 */
[----:B------:R-:W-:-:S07]  /*4ad0*/  SEL R135, R135, RZ, P6 ;  /* 0x000000ff87877207 */ /* 0x000fce0003000000 */
.L_x_16828:
[----:B------:R-:W-:Y:S05]  /*4ae0*/  BSYNC.RECONVERGENT B1 ;  /* 0x0000000000017941 */ /* 0x000fea0003800200 */
.L_x_16825:
[----:B------:R-:W-:Y:S01]  /*4af0*/  LOP3.LUT P6, RZ, R11, 0x2, RZ, 0xc0, !PT ;  /* 0x000000020bff7812 */ /* 0x000fe200078cc0ff */
[----:B-1----:R-:W0:-:S12]  /*4b00*/  @P1 LDC.64 R140, c[0x0][0x468] ;  /* 0x00011a00ff8c1b82 */ /* 0x002e180000000a00 */
[----:B------:R-:W1:Y:S01]  /*4b10*/  @P6 LDC.64 R142, c[0x0][0x478] ;  /* 0x00011e00ff8e6b82 */ /* 0x000e620000000a00 */
[C---:B0-----:R-:W-:Y:S01]  /*4b20*/  @P1 IMAD.WIDE.U32 R140, R194.reuse, 0x10, R140 ;  /* 0x00000010c28c1825 */ /* 0x041fe200078e008c */
[----:B------:R-:W-:-:S03]  /*4b30*/  IADD3 R194, PT, PT, R194, 0x20, RZ ;  /* 0x00000020c2c27810 */ /* 0x000fc60007ffe0ff */
[C---:B-1----:R-:W-:Y:S01]  /*4b40*/  @P6 IMAD.WIDE.U32 R142, R195.reuse, 0x10, R142 ;  /* 0x00000010c38e6825 */ /* 0x042fe200078e008e */
[----:B------:R-:W-:-:S04]  /*4b50*/  IADD3 R195, PT, PT, R195, 0x20, RZ ;  /* 0x00000020c3c37810 */ /* 0x000fc80007ffe0ff */
[----:B------:R0:W-:Y:S04]  /*4b60*/  @P6 STG.E.128 desc[UR6][R142.64], R136 ;  /* 0x000000888e006986 */ /* 0x0001e8000c101d06 */
[----:B------:R0:W-:Y:S02]  /*4b70*/  @P1 STG.E.128 desc[UR6][R140.64], R132 ;  /* 0x000000848c001986 */ /* 0x0001e4000c101d06 */
.L_x_16824:
[----:B------:R-:W-:Y:S05]  /*4b80*/  BSYNC.RECONVERGENT B2 ;  /* 0x0000000000027941 */ /* 0x000fea0003800200 */
.L_x_16823:
        /* <DEDUP_REMOVED lines=10> */
[----:B01----:R-:W0:Y:S01]  /*4c30*/  @P1 LDC.64 R138, c[0x0][0x408] ;  /* 0x00010200ff8a1b82 */ /* 0x003e220000000a00 */
        /* <DEDUP_REMOVED lines=36> */
.L_x_16840:
[----:B01----:R-:W0:Y:S01]  /*4e80*/  @P1 LDC.64 R140, c[0x0][0x408] ;  /* 0x00010200ff8c1b82 */ /* 0x003e220000000a00 */
        /* <DEDUP_REMOVED lines=36> */
.L_x_16839:
[----:B------:R-:W-:-:S04]  /*50d0*/  UISETP.NE.U32.AND UP0, UPT, UR20, URZ, UPT ;  /* 0x000000ff1400728c */ /* 0x000fc8000bf05070 */
[----:B------:R-:W-:-:S06]  /*50e0*/  UISETP.NE.AND.EX UP0, UPT, UR21, URZ, UPT, UP0 ;  /* 0x000000ff1500728c */ /* 0x000fcc000bf05300 */
[----:B------:R-:W-:-:S13]  /*50f0*/  PLOP3.LUT P2, PT, PT, PT, UP0, 0x80, 0x8 ;  /* 0x000000000008781c */ /* 0x000fda0003f4f008 */
[----:B------:R-:W-:Y:S05]  /*5100*/  @!P2 BRA `(.L_x_16842) ;  /* 0x0000000000a0a947 */ /* 0x000fea0003800000 */
[----:B01----:R-:W0:Y:S01]  /*5110*/  @P1 LDC.64 R138, c[0x0][0x408] ;  /* 0x00010200ff8a1b82 */ /* 0x003e220000000a00 */
        /* <DEDUP_REMOVED lines=39> */
.L_x_16842:
[----:B------:R-:W-:Y:S04]  /*5390*/  BSSY.RECONVERGENT B3, `(.L_x_16843) ;  /* 0x000000b000037945 */ /* 0x000fe80003800200 */
[----:B------:R-:W-:Y:S05]  /*53a0*/  @!P1 BRA `(.L_x_16844) ;  /* 0x0000000000249947 */ /* 0x000fea0003800000 */
[----:B01----:R-:W-:Y:S01]  /*53b0*/  FFMA.FTZ R141, R19, R147, R146 ;  /* 0x00000093138d7223 */ /* 0x003fe20000010092 */
        /* <DEDUP_REMOVED lines=8> */
.L_x_16844:
[----:B------:R-:W-:Y:S05]  /*5440*/  BSYNC.RECONVERGENT B3 ;  /* 0x0000000000037941 */ /* 0x000fea0003800200 */
.L_x_16843:
        /* <DEDUP_REMOVED lines=11> */
.L_x_16846:
[----:B------:R-:W-:Y:S05]  /*5500*/  BSYNC.RECONVERGENT B3 ;  /* 0x0000000000037941 */ /* 0x000fea0003800200 */
.L_x_16845:
        /* <DEDUP_REMOVED lines=11> */
.L_x_16848:
[----:B------:R-:W-:Y:S05]  /*55c0*/  BSYNC.RECONVERGENT B3 ;  /* 0x0000000000037941 */ /* 0x000fea0003800200 */
.L_x_16847:
[----:B------:R-:W-:Y:S05]  /*55d0*/  @!P1 BRA `(.L_x_16841) ;  /* 0x0000000000249947 */ /* 0x000fea0003800000 */
[----:B01----:R-:W-:Y:S01]  /*55e0*/  FFMA.FTZ R140, R178, R147, R146 ;  /* 0x00000093b28c7223 */ /* 0x003fe20000010092 */
        /* <DEDUP_REMOVED lines=8> */
.L_x_16841:
[----:B------:R-:W-:Y:S05]  /*5670*/  BSYNC.RECONVERGENT B1 ;  /* 0x0000000000017941 */ /* 0x000fea0003800200 */
.L_x_16838:
[----:B01----:R-:W0:Y:S08]  /*5680*/  @P2 LDC.64 R142, c[0x0][0x478] ;  /* 0x00011e00ff8e2b82 */ /* 0x003e300000000a00 */
[----:B------:R-:W1:Y:S01]  /*5690*/  @P1 LDC.64 R140, c[0x0][0x468] ;  /* 0x00011a00ff8c1b82 */ /* 0x000e620000000a00 */
[C---:B0-----:R-:W-:Y:S01]  /*56a0*/  @P2 IMAD.WIDE.U32 R142, R195.reuse, 0x10, R142 ;  /* 0x00000010c38e2825 */ /* 0x041fe200078e008e */
[----:B------:R-:W-:-:S04]  /*56b0*/  IADD3 R195, PT, PT, R195, 0x20, RZ ;  /* 0x00000020c3c37810 */ /* 0x000fc80007ffe0ff */
[----:B------:R2:W-:Y:S01]  /*56c0*/  @P2 STG.E.128 desc[UR6][R142.64], R136 ;  /* 0x000000888e002986 */ /* 0x0005e2000c101d06 */
[C---:B-1----:R-:W-:Y:S01]  /*56d0*/  @P1 IMAD.WIDE.U32 R140, R194.reuse, 0x10, R140 ;  /* 0x00000010c28c1825 */ /* 0x042fe200078e008c */
[----:B------:R-:W-:-:S04]  /*56e0*/  IADD3 R194, PT, PT, R194, 0x20, RZ ;  /* 0x00000020c2c27810 */ /* 0x000fc80007ffe0ff */
[----:B------:R2:W-:Y:S03]  /*56f0*/  @P1 STG.E.128 desc[UR6][R140.64], R132 ;  /* 0x000000848c001986 */ /* 0x0005e6000c101d06 */
.L_x_16837:
[----:B------:R-:W-:Y:S05]  /*5700*/  BSYNC.RECONVERGENT B2 ;  /* 0x0000000000027941 */ /* 0x000fea0003800200 */
.L_x_16836:
        /* <DEDUP_REMOVED lines=10> */
[----:B012---:R-:W0:Y:S01]  /*57b0*/  @P1 LDC.64 R138, c[0x0][0x408] ;  /* 0x00010200ff8a1b82 */ /* 0x007e220000000a00 */
        /* <DEDUP_REMOVED lines=36> */
.L_x_16853:
[----:B012---:R-:W0:Y:S01]  /*5a00*/  @P1 LDC.64 R140, c[0x0][0x408] ;  /* 0x00010200ff8c1b82 */ /* 0x007e220000000a00 */
        /* <DEDUP_REMOVED lines=36> */
.L_x_16852:
[----:B------:R-:W-:-:S04]  /*5c50*/  UISETP.NE.U32.AND UP0, UPT, UR20, URZ, UPT ;  /* 0x000000ff1400728c */ /* 0x000fc8000bf05070 */
[----:B------:R-:W-:-:S06]  /*5c60*/  UISETP.NE.AND.EX UP0, UPT, UR21, URZ, UPT, UP0 ;  /* 0x000000ff1500728c */ /* 0x000fcc000bf05300 */
[----:B------:R-:W-:-:S13]  /*5c70*/  PLOP3.LUT P2, PT, PT, PT, UP0, 0x80, 0x8 ;  /* 0x000000000008781c */ /* 0x000fda0003f4f008 */
[----:B------:R-:W-:Y:S05]  /*5c80*/  @!P2 BRA `(.L_x_16855) ;  /* 0x000000000098a947 */ /* 0x000fea0003800000 */
[----:B012---:R-:W0:Y:S01]  /*5c90*/  @P1 LDC.64 R138, c[0x0][0x408] ;  /* 0x00010200ff8a1b82 */ /* 0x007e220000000a00 */
[-CC-:B------:R-:W-:Y:S01]  /*5ca0*/  FFMA.FTZ R137, R21, R147.reuse, R146.reuse ;  /* 0x0000009315897223 */ /* 0x180fe20000010092 */
[----:B------:R-:W-:Y:S01]  /*5cb0*/  ISETP.GT.AND P3, PT, R193, RZ, PT ;  /* 0x000000ffc100720c */ /* 0x000fe20003f64270 */
[----:B------:R-:W-:Y:S01]  /*5cc0*/  FFMA.FTZ R140, R150, R147, R146 ;  /* 0x00000093968c7223 */ /* 0x000fe20000010092 */
[----:B-----5:R-:W-:Y:S01]  /*5cd0*/  @P1 LOP3.LUT P6, RZ, R10, 0xff, RZ, 0xc0, !PT ;  /* 0x000000ff0aff1812 */ /* 0x020fe200078cc0ff */
[----:B------:R-:W-:-:S04]  /*5ce0*/  FADD.FTZ R137, R22, -R137 ;  /* 0x8000008916897221 */ /* 0x000fc80000010000 */
        /* <DEDUP_REMOVED lines=15> */
[----:B------:R-:W-:-:S03]  /*5de0*/  FADD.FTZ R141, R168, -R139 ;  /* 0x8000008ba88d7221 */ /* 0x000fc60000010000 */
[----:B------:R-:W-:Y:S01]  /*5df0*/  FADD.FTZ R143, R187, -R138 ;  /* 0x8000008abb8f7221 */ /* 0x000fe20000010000 */
[C---:B------:R-:W-:Y:S02]  /*5e00*/  FMUL.FTZ R138, R6.reuse, R141 ;  /* 0x0000008d068a7220 */ /* 0x040fe40000410000 */
[----:B------:R-:W0:Y:S01]  /*5e10*/  @P1 LDC.64 R140, c[0x0][0x408] ;  /* 0x00010200ff8c1b82 */ /* 0x000e220000000a00 */
[----:B------:R-:W-:Y:S02]  /*5e20*/  FMUL.FTZ R139, R6, R143 ;  /* 0x0000008f068b7220 */ /* 0x000fe40000410000 */
        /* <DEDUP_REMOVED lines=12> */
.L_x_16855:
[----:B------:R-:W-:Y:S04]  /*5ef0*/  BSSY.RECONVERGENT B3, `(.L_x_16856) ;  /* 0x000000b000037945 */ /* 0x000fe80003800200 */
[----:B------:R-:W-:Y:S05]  /*5f00*/  @!P1 BRA `(.L_x_16857) ;  /* 0x0000000000249947 */ /* 0x000fea0003800000 */
[----:B012---:R-:W-:Y:S01]  /*5f10*/  FFMA.FTZ R141, R21, R147, R146 ;  /* 0x00000093158d7223 */ /* 0x007fe20000010092 */
        /* <DEDUP_REMOVED lines=8> */
.L_x_16857:
[----:B------:R-:W-:Y:S05]  /*5fa0*/  BSYNC.RECONVERGENT B3 ;  /* 0x0000000000037941 */ /* 0x000fea0003800200 */
.L_x_16856:
        /* <DEDUP_REMOVED lines=11> */
.L_x_16859:
[----:B------:R-:W-:Y:S05]  /*6060*/  BSYNC.RECONVERGENT B3 ;  /* 0x0000000000037941 */ /* 0x000fea0003800200 */
.L_x_16858:
        /* <DEDUP_REMOVED lines=11> */
.L_x_16861:
[----:B------:R-:W-:Y:S05]  /*6120*/  BSYNC.RECONVERGENT B3 ;  /* 0x0000000000037941 */ /* 0x000fea0003800200 */
.L_x_16860:
[----:B------:R-:W-:Y:S05]  /*6130*/  @!P1 BRA `(.L_x_16854) ;  /* 0x0000000000249947 */ /* 0x000fea0003800000 */
[----:B012---:R-:W-:Y:S01]  /*6140*/  FFMA.FTZ R140, R180, R147, R146 ;  /* 0x00000093b48c7223 */ /* 0x007fe20000010092 */
        /* <DEDUP_REMOVED lines=8> */
.L_x_16854:
[----:B------:R-:W-:Y:S05]  /*61d0*/  BSYNC.RECONVERGENT B1 ;  /* 0x0000000000017941 */ /* 0x000fea0003800200 */
.L_x_16851:
[----:B012---:R-:W0:Y:S08]  /*61e0*/  @P2 LDC.64 R142, c[0x0][0x478] ;  /* 0x00011e00ff8e2b82 */ /* 0x007e300000000a00 */
[----:B------:R-:W1:Y:S01]  /*61f0*/  @P1 LDC.64 R140, c[0x0][0x468] ;  /* 0x00011a00ff8c1b82 */ /* 0x000e620000000a00 */
[C---:B0-----:R-:W-:Y:S01]  /*6200*/  @P2 IMAD.WIDE.U32 R142, R195.reuse, 0x10, R142 ;  /* 0x00000010c38e2825 */ /* 0x041fe200078e008e */
[----:B------:R-:W-:-:S04]  /*6210*/  IADD3 R195, PT, PT, R195, 0x20, RZ ;  /* 0x00000020c3c37810 */ /* 0x000fc80007ffe0ff */
[----:B------:R3:W-:Y:S01]  /*6220*/  @P2 STG.E.128 desc[UR6][R142.64], R136 ;  /* 0x000000888e002986 */ /* 0x0007e2000c101d06 */
[C---:B-1----:R-:W-:Y:S01]  /*6230*/  @P1 IMAD.WIDE.U32 R140, R194.reuse, 0x10, R140 ;  /* 0x00000010c28c1825 */ /* 0x042fe200078e008c */
[----:B------:R-:W-:-:S04]  /*6240*/  IADD3 R194, PT, PT, R194, 0x20, RZ ;  /* 0x00000020c2c27810 */ /* 0x000fc80007ffe0ff */
[----:B------:R3:W-:Y:S03]  /*6250*/  @P1 STG.E.128 desc[UR6][R140.64], R132 ;  /* 0x000000848c001986 */ /* 0x0007e6000c101d06 */
.L_x_16850:
[----:B------:R-:W-:Y:S05]  /*6260*/  BSYNC.RECONVERGENT B2 ;  /* 0x0000000000027941 */ /* 0x000fea0003800200 */
.L_x_16849:
[----:B------:R-:W-:Y:S01]  /*6270*/  LOP3.LUT P2, RZ, R11, 0x4, RZ, 0xc0, !PT ;  /* 0x000000040bff7812 */ /* 0x000fe2000784c0ff */
        /* <DEDUP_REMOVED lines=10> */
[----:B0123--:R-:W0:Y:S01]  /*6320*/  @P1 LDC.64 R138, c[0x0][0x408] ;  /* 0x00010200ff8a1b82 */ /* 0x00fe220000000a00 */
[-CC-:B------:R-:W-:Y:S01]  /*6330*/  @P0 FFMA.FTZ R137, R23, R147.reuse, R146.reuse ;  /* 0x0000009317890223 */ /* 0x180fe20000010092 */
[-CC-:B------:R-:W-:Y:S01]  /*6340*/  @P0 FFMA.FTZ R144, R152, R147.reuse, R146.reuse ;  /* 0x0000009398900223 */ /* 0x180fe20000010092 */
[----:B-----5:R-:W-:Y:S01]  /*6350*/  MOV R136, R112 ;  /* 0x0000007000887202 */ /* 0x020fe20000000f00 */
[----:B------:R-:W-:Y:S01]  /*6360*/  @P0 FFMA.FTZ R145, R163, R147, R146 ;  /* 0x00000093a3910223 */ /* 0x000fe20000010092 */
[----:B------:R-:W-:Y:S01]  /*6370*/  @P0 FADD.FTZ R137, R24, -R137 ;  /* 0x8000008918890221 */ /* 0x000fe20000010000 */
[----:B------:R-:W-:Y:S01]  /*6380*/  @P0 FADD.FTZ R144, R161, -R144 ;  /* 0x80000090a1900221 */ /* 0x000fe20000010000 */
[----:B------:R-:W-:Y:S01]  /*6390*/  @P1 LOP3.LUT P3, RZ, R12, 0xff, RZ, 0xc0, !PT ;  /* 0x000000ff0cff1812 */ /* 0x000fe2000786c0ff */
[----:B------:R-:W1:Y:S01]  /*63a0*/  @P1 LDC.64 R140, c[0x0][0x408] ;  /* 0x00010200ff8c1b82 */ /* 0x000e620000000a00 */
[C---:B------:R-:W-:Y:S01]  /*63b0*/  @P0 FFMA.FTZ R136, R6.reuse, R137, R112 ;  /* 0x0000008906880223 */ /* 0x040fe20000010070 */
[----:B------:R-:W-:Y:S01]  /*63c0*/  MOV R137, R113 ;  /* 0x0000007100897202 */ /* 0x000fe20000000f00 */
[----:B------:R-:W-:Y:S01]  /*63d0*/  @P0 FFMA.FTZ R137, R6, R144, R113 ;  /* 0x0000009006890223 */ /* 0x000fe20000010071 */
[----:B------:R-:W-:Y:S01]  /*63e0*/  @P0 FADD.FTZ R145, R170, -R145 ;  /* 0x80000091aa910221 */ /* 0x000fe20000010000 */
[----:B------:R-:W-:-:S03]  /*63f0*/  @P0 FFMA.FTZ R144, R182, R147, R146 ;  /* 0x00000093b6900223 */ /* 0x000fc60000010092 */
[----:B------:R-:W2:Y:S01]  /*6400*/  @P1 LDC.64 R142, c[0x0][0x408] ;  /* 0x00010200ff8e1b82 */ /* 0x000ea20000000a00 */
[----:B------:R-:W-:Y:S01]  /*6410*/  @P0 FADD.FTZ R144, R185, -R144 ;  /* 0x80000090b9900221 */ /* 0x000fe20000010000 */
[----:B0-----:R-:W-:-:S04]  /*6420*/  @P1 FMUL.FTZ R139, R136, R139 ;  /* 0x0000008b888b1220 */ /* 0x001fc80000410000 */
[----:B------:R-:W-:Y:S01]  /*6430*/  @P1 FMUL.FTZ R139, R139, R138 ;  /* 0x0000008a8b8b1220 */ /* 0x000fe20000410000 */
[----:B------:R-:W-:Y:S01]  /*6440*/  MOV R138, R114 ;  /* 0x00000072008a7202 */ /* 0x000fe20000000f00 */
[----:B------:R-:W-:Y:S01]  /*6450*/  @P0 FFMA.FTZ R138, R6, R145, R114 ;  /* 0x00000091068a0223 */ /* 0x000fe20000010072 */
[----:B-1----:R-:W-:Y:S02]  /*6460*/  @P1 FMUL.FTZ R141, R137, R141 ;  /* 0x0000008d898d1220 */ /* 0x002fe40000410000 */
[----:B------:R-:W-:Y:S02]  /*6470*/  @P1 SEL R132, R139, RZ, P3 ;  /* 0x000000ff8b841207 */ /* 0x000fe40001800000 */
[----:B------:R-:W-:Y:S01]  /*6480*/  @P1 LOP3.LUT P3, RZ, R12, 0xff00, RZ, 0xc0, !PT ;  /* 0x0000ff000cff1812 */ /* 0x000fe2000786c0ff */
[----:B------:R-:W-:Y:S01]  /*6490*/  @P1 FMUL.FTZ R140, R141, R140 ;  /* 0x0000008c8d8c1220 */ /* 0x000fe20000410000 */
[----:B------:R-:W-:Y:S01]  /*64a0*/  MOV R139, R115 ;  /* 0x00000073008b7202 */ /* 0x000fe20000000f00 */
[----:B------:R-:W-:Y:S01]  /*64b0*/  @P0 FFMA.FTZ R139, R6, R144, R115 ;  /* 0x00000090068b0223 */ /* 0x000fe20000010073 */
[----:B--2---:R-:W-:-:S02]  /*64c0*/  @P1 FMUL.FTZ R143, R138, R143 ;  /* 0x0000008f8a8f1220 */ /* 0x004fc40000410000 */
[----:B------:R-:W-:Y:S02]  /*64d0*/  @P1 SEL R133, R140, RZ, P3 ;  /* 0x000000ff8c851207 */ /* 0x000fe40001800000 */
[----:B------:R-:W-:Y:S01]  /*64e0*/  @P1 LOP3.LUT P3, RZ, R12, 0xff0000, RZ, 0xc0, !PT ;  /* 0x00ff00000cff1812 */ /* 0x000fe2000786c0ff */
        /* <DEDUP_REMOVED lines=8> */
.L_x_16866:
[----:B0123--:R-:W0:Y:S01]  /*6570*/  @P1 LDC.64 R140, c[0x0][0x408] ;  /* 0x00010200ff8c1b82 */ /* 0x00fe220000000a00 */
[-CC-:B------:R-:W-:Y:S01]  /*6580*/  @P0 FFMA.FTZ R197, R23, R147.reuse, R146.reuse ;  /* 0x0000009317c50223 */ /* 0x180fe20000010092 */
[----:B------:R-:W-:Y:S01]  /*6590*/  @P0 FFMA.FTZ R200, R152, R147, R146 ;  /* 0x0000009398c80223 */ /* 0x000fe20000010092 */
[----:B-----5:R-:W-:Y:S02]  /*65a0*/  MOV R196, R112 ;  /* 0x0000007000c47202 */ /* 0x020fe40000000f00 */
[----:B------:R-:W-:Y:S01]  /*65b0*/  @P0 FADD.FTZ R197, R24, -R197 ;  /* 0x800000c518c50221 */ /* 0x000fe20000010000 */
[----:B------:R-:W-:Y:S01]  /*65c0*/  @P0 FADD.FTZ R200, R161, -R200 ;  /* 0x800000c8a1c80221 */ /* 0x000fe20000010000 */
[----:B------:R-:W-:Y:S01]  /*65d0*/  MOV R198, R113 ;  /* 0x0000007100c67202 */ /* 0x000fe20000000f00 */
[----:B------:R-:W1:Y:S01]  /*65e0*/  @P1 LDC.64 R142, c[0x0][0x408] ;  /* 0x00010200ff8e1b82 */ /* 0x000e620000000a00 */
[C---:B------:R-:W-:Y:S01]  /*65f0*/  @P0 FFMA.FTZ R196, R6.reuse, R197, R112 ;  /* 0x000000c506c40223 */ /* 0x040fe20000010070 */
[----:B------:R-:W-:Y:S01]  /*6600*/  @P0 FFMA.FTZ R197, R163, R147, R146 ;  /* 0x00000093a3c50223 */ /* 0x000fe20000010092 */
[----:B------:R-:W-:Y:S01]  /*6610*/  @P0 FFMA.FTZ R198, R6, R200, R113 ;  /* 0x000000c806c60223 */ /* 0x000fe20000010071 */
[----:B------:R-:W-:-:S02]  /*6620*/  @P1 LOP3.LUT P3, RZ, R12, 0xff, RZ, 0xc0, !PT ;  /* 0x000000ff0cff1812 */ /* 0x000fc4000786c0ff */
[----:B------:R-:W-:Y:S02]  /*6630*/  @P0 FADD.FTZ R197, R170, -R197 ;  /* 0x800000c5aac50221 */ /* 0x000fe40000010000 */
[----:B------:R-:W2:Y:S01]  /*6640*/  @P1 LDC.64 R144, c[0x0][0x408] ;  /* 0x00010200ff901b82 */ /* 0x000ea20000000a00 */
[----:B0-----:R-:W-:Y:S01]  /*6650*/  @P1 FMUL.FTZ R141, R196, R141 ;  /* 0x0000008dc48d1220 */ /* 0x001fe20000410000 */
[----:B------:R-:W-:Y:S01]  /*6660*/  MOV R196, R114 ;  /* 0x0000007200c47202 */ /* 0x000fe20000000f00 */
[----:B------:R-:W-:Y:S02]  /*6670*/  @P0 FFMA.FTZ R196, R6, R197, R114 ;  /* 0x000000c506c40223 */ /* 0x000fe40000010072 */
[----:B------:R-:W-:Y:S01]  /*6680*/  @P1 FMUL.FTZ R140, R141, R140 ;  /* 0x0000008c8d8c1220 */ /* 0x000fe20000410000 */
[----:B-1----:R-:W-:-:S04]  /*6690*/  @P1 FMUL.FTZ R143, R198, R143 ;  /* 0x0000008fc68f1220 */ /* 0x002fc80000410000 */
[----:B------:R-:W-:Y:S02]  /*66a0*/  @P1 SEL R132, R140, RZ, P3 ;  /* 0x000000ff8c841207 */ /* 0x000fe40001800000 */
[----:B------:R-:W-:Y:S01]  /*66b0*/  @P1 LOP3.LUT P3, RZ, R12, 0xff00, RZ, 0xc0, !PT ;  /* 0x0000ff000cff1812 */ /* 0x000fe2000786c0ff */
[----:B------:R-:W-:Y:S01]  /*66c0*/  @P1 FMUL.FTZ R142, R143, R142 ;  /* 0x0000008e8f8e1220 */ /* 0x000fe20000410000 */
[----:B--2---:R-:W-:-:S04]  /*66d0*/  @P1 FMUL.FTZ R145, R196, R145 ;  /* 0x00000091c4911220 */ /* 0x004fc80000410000 */
[----:B------:R-:W-:Y:S02]  /*66e0*/  @P1 SEL R133, R142, RZ, P3 ;  /* 0x000000ff8e851207 */ /* 0x000fe40001800000 */
[----:B------:R-:W-:Y:S01]  /*66f0*/  @P1 LOP3.LUT P3, RZ, R12, 0xff0000, RZ, 0xc0, !PT ;  /* 0x00ff00000cff1812 */ /* 0x000fe2000786c0ff */
        /* <DEDUP_REMOVED lines=12> */
.L_x_16865:
[----:B------:R-:W-:-:S04]  /*67c0*/  UISETP.NE.U32.AND UP0, UPT, UR20, URZ, UPT ;  /* 0x000000ff1400728c */ /* 0x000fc8000bf05070 */
[----:B------:R-:W-:-:S06]  /*67d0*/  UISETP.NE.AND.EX UP0, UPT, UR21, URZ, UPT, UP0 ;  /* 0x000000ff1500728c */ /* 0x000fcc000bf05300 */
[----:B------:R-:W-:-:S13]  /*67e0*/  PLOP3.LUT P2, PT, PT, PT, UP0, 0x80, 0x8 ;  /* 0x000000000008781c */ /* 0x000fda0003f4f008 */
[----:B------:R-:W-:Y:S05]  /*67f0*/  @!P2 BRA `(.L_x_16868) ;  /* 0x000000000098a947 */ /* 0x000fea0003800000 */
[----:B0123--:R-:W0:Y:S01]  /*6800*/  @P1 LDC.64 R138, c[0x0][0x408] ;  /* 0x00010200ff8a1b82 */ /* 0x00fe220000000a00 */
[-CC-:B------:R-:W-:Y:S01]  /*6810*/  FFMA.FTZ R137, R23, R147.reuse, R146.reuse ;  /* 0x0000009317897223 */ /* 0x180fe20000010092 */
[----:B------:R-:W-:Y:S01]  /*6820*/  ISETP.GT.AND P3, PT, R193, RZ, PT ;  /* 0x000000ffc100720c */ /* 0x000fe20003f64270 */
[----:B------:R-:W-:Y:S01]  /*6830*/  FFMA.FTZ R140, R152, R147, R146 ;  /* 0x00000093988c7223 */ /* 0x000fe20000010092 */
[----:B-----5:R-:W-:Y:S01]  /*6840*/  @P1 LOP3.LUT P6, RZ, R12, 0xff, RZ, 0xc0, !PT ;  /* 0x000000ff0cff1812 */ /* 0x020fe200078cc0ff */
[----:B------:R-:W-:-:S04]  /*6850*/  FADD.FTZ R137, R24, -R137 ;  /* 0x8000008918897221 */ /* 0x000fc80000010000 */
[----:B------:R-:W-:Y:S01]  /*6860*/  FMUL.FTZ R136, R6, R137 ;  /* 0x0000008906887220 */ /* 0x000fe20000410000 */
[----:B------:R-:W-:Y:S02]  /*6870*/  FADD.FTZ R137, R161, -R140 ;  /* 0x8000008ca1897221 */ /* 0x000fe40000010000 */
[----:B------:R-:W1:Y:S02]  /*6880*/  @P1 LDC.64 R140, c[0x0][0x408] ;  /* 0x00010200ff8c1b82 */ /* 0x000e640000000a00 */
        /* <DEDUP_REMOVED lines=11> */
[----:B------:R-:W-:Y:S01]  /*6940*/  FADD.FTZ R139, R170, -R139 ;  /* 0x8000008baa8b7221 */ /* 0x000fe20000010000 */
[----:B------:R-:W-:Y:S02]  /*6950*/  @P1 SEL R133, R138, RZ, P6 ;  /* 0x000000ff8a851207 */ /* 0x000fe40003000000 */
[----:B------:R-:W-:Y:S01]  /*6960*/  @P1 LOP3.LUT P6, RZ, R12, 0xff0000, RZ, 0xc0, !PT ;  /* 0x00ff00000cff1812 */ /* 0x000fe200078cc0ff */
[----:B------:R-:W-:-:S05]  /*6970*/  FMUL.FTZ R138, R6, R139 ;  /* 0x0000008b068a7220 */ /* 0x000fca0000410000 */
[----:B------:R-:W-:-:S05]  /*6980*/  FSEL R138, R138, RZ, P3 ;  /* 0x000000ff8a8a7208 */ /* 0x000fca0001800000 */
[----:B-1----:R-:W-:-:S04]  /*6990*/  @P1 FMUL.FTZ R141, R138, R141 ;  /* 0x0000008d8a8d1220 */ /* 0x002fc80000410000 */
[----:B------:R-:W-:-:S05]  /*69a0*/  @P1 FMUL.FTZ R140, R141, R140 ;  /* 0x0000008c8d8c1220 */ /* 0x000fca0000410000 */
[----:B------:R-:W-:Y:S01]  /*69b0*/  @P1 SEL R134, R140, RZ, P6 ;  /* 0x000000ff8c861207 */ /* 0x000fe20003000000 */
[----:B------:R-:W-:-:S04]  /*69c0*/  FFMA.FTZ R140, R182, R147, R146 ;  /* 0x00000093b68c7223 */ /* 0x000fc80000010092 */
[----:B------:R-:W-:-:S04]  /*69d0*/  FADD.FTZ R139, R185, -R140 ;  /* 0x8000008cb98b7221 */ /* 0x000fc80000010000 */
[----:B------:R-:W-:-:S05]  /*69e0*/  FMUL.FTZ R139, R6, R139 ;  /* 0x0000008b068b7220 */ /* 0x000fca0000410000 */
[----:B------:R-:W-:Y:S01]  /*69f0*/  FSEL R139, R139, RZ, P3 ;  /* 0x000000ff8b8b7208 */ /* 0x000fe20001800000 */
[----:B------:R-:W-:Y:S06]  /*6a00*/  @!P1 BRA `(.L_x_16867) ;  /* 0x0000000000cc9947 */ /* 0x000fec0003800000 */
[----:B------:R-:W-:Y:S01]  /*6a10*/  FMUL.FTZ R135, R139, UR13 ;  /* 0x0000000d8b877c20 */ /* 0x000fe20008410000 */
[----:B------:R-:W-:-:S03]  /*6a20*/  ISETP.GE.U32.AND P3, PT, R12, 0x1000000, PT ;  /* 0x010000000c00780c */ /* 0x000fc60003f66070 */
[----:B------:R-:W-:-:S05]  /*6a30*/  FMUL.FTZ R135, R135, UR12 ;  /* 0x0000000c87877c20 */ /* 0x000fca0008410000 */
[----:B------:R-:W-:Y:S01]  /*6a40*/  SEL R135, R135, RZ, P3 ;  /* 0x000000ff87877207 */ /* 0x000fe20001800000 */
[----:B------:R-:W-:Y:S06]  /*6a50*/  BRA `(.L_x_16867) ;  /* 0x0000000000b87947 */ /* 0x000fec0003800000 */
.L_x_16868:
[----:B------:R-:W-:Y:S04]  /*6a60*/  BSSY.RECONVERGENT B3, `(.L_x_16869) ;  /* 0x000000b000037945 */ /* 0x000fe80003800200 */
[----:B------:R-:W-:Y:S05]  /*6a70*/  @!P1 BRA `(.L_x_16870) ;  /* 0x0000000000249947 */ /* 0x000fea0003800000 */
[----:B0123--:R-:W-:Y:S01]  /*6a80*/  FFMA.FTZ R141, R23, R147, R146 ;  /* 0x00000093178d7223 */ /* 0x00ffe20000010092 */
        /* <DEDUP_REMOVED lines=8> */
.L_x_16870:
[----:B------:R-:W-:Y:S05]  /*6b10*/  BSYNC.RECONVERGENT B3 ;  /* 0x0000000000037941 */ /* 0x000fea0003800200 */
.L_x_16869:
        /* <DEDUP_REMOVED lines=11> */
.L_x_16872:
[----:B------:R-:W-:Y:S05]  /*6bd0*/  BSYNC.RECONVERGENT B3 ;  /* 0x0000000000037941 */ /* 0x000fea0003800200 */
.L_x_16871:
        /* <DEDUP_REMOVED lines=11> */
.L_x_16874:
[----:B------:R-:W-:Y:S05]  /*6c90*/  BSYNC.RECONVERGENT B3 ;  /* 0x0000000000037941 */ /* 0x000fea0003800200 */
.L_x_16873:
[----:B------:R-:W-:Y:S05]  /*6ca0*/  @!P1 BRA `(.L_x_16867) ;  /* 0x0000000000249947 */ /* 0x000fea0003800000 */
[----:B0123--:R-:W-:Y:S01]  /*6cb0*/  FFMA.FTZ R140, R182, R147, R146 ;  /* 0x00000093b68c7223 */ /* 0x00ffe20000010092 */
        /* <DEDUP_REMOVED lines=8> */
.L_x_16867:
[----:B------:R-:W-:Y:S05]  /*6d40*/  BSYNC.RECONVERGENT B1 ;  /* 0x0000000000017941 */ /* 0x000fea0003800200 */
.L_x_16864:
[----:B0123--:R-:W0:Y:S08]  /*6d50*/  @P2 LDC.64 R142, c[0x0][0x478] ;  /* 0x00011e00ff8e2b82 */ /* 0x00fe300000000a00 */
[----:B------:R-:W1:Y:S01]  /*6d60*/  @P1 LDC.64 R140, c[0x0][0x468] ;  /* 0x00011a00ff8c1b82 */ /* 0x000e620000000a00 */
[C---:B0-----:R-:W-:Y:S01]  /*6d70*/  @P2 IMAD.WIDE.U32 R142, R195.reuse, 0x10, R142 ;  /* 0x00000010c38e2825 */ /* 0x041fe200078e008e */
[----:B------:R-:W-:-:S04]  /*6d80*/  IADD3 R195, PT, PT, R195, 0x20, RZ ;  /* 0x00000020c3c37810 */ /* 0x000fc80007ffe0ff */
[----:B------:R4:W-:Y:S01]  /*6d90*/  @P2 STG.E.128 desc[UR6][R142.64], R136 ;  /* 0x000000888e002986 */ /* 0x0009e2000c101d06 */
[C---:B-1----:R-:W-:Y:S01]  /*6da0*/  @P1 IMAD.WIDE.U32 R140, R194.reuse, 0x10, R140 ;  /* 0x00000010c28c1825 */ /* 0x042fe200078e008c */
[----:B------:R-:W-:-:S04]  /*6db0*/  IADD3 R194, PT, PT, R194, 0x20, RZ ;  /* 0x00000020c2c27810 */ /* 0x000fc80007ffe0ff */
[----:B------:R4:W-:Y:S03]  /*6dc0*/  @P1 STG.E.128 desc[UR6][R140.64], R132 ;  /* 0x000000848c001986 */ /* 0x0009e6000c101d06 */
.L_x_16863:
[----:B------:R-:W-:Y:S05]  /*6dd0*/  BSYNC.RECONVERGENT B2 ;  /* 0x0000000000027941 */ /* 0x000fea0003800200 */
.L_x_16862:
        /* <DEDUP_REMOVED lines=10> */
[----:B01234-:R-:W0:Y:S01]  /*6e80*/  @P1 LDC.64 R140, c[0x0][0x408] ;  /* 0x00010200ff8c1b82 */ /* 0x01fe220000000a00 */
[-CC-:B------:R-:W-:Y:S01]  /*6e90*/  @P0 FFMA.FTZ R139, R25, R147.reuse, R146.reuse ;  /* 0x00000093198b0223 */ /* 0x180fe20000010092 */
        /* <DEDUP_REMOVED lines=12> */
[C---:B------:R-:W-:Y:S01]  /*6f60*/  @P1 LOP3.LUT P3, RZ, R13.reuse, 0xff, RZ, 0xc0, !PT ;  /* 0x000000ff0dff1812 */ /* 0x040fe2000786c0ff */
[----:B------:R-:W-:Y:S01]  /*6f70*/  @P0 FFMA.FTZ R196, R184, R147, R146 ;  /* 0x00000093b8c40223 */ /* 0x000fe20000010092 */
[----:B------:R-:W2:Y:S01]  /*6f80*/  @P1 LDC.64 R144, c[0x0][0x408] ;  /* 0x00010200ff901b82 */ /* 0x000ea20000000a00 */
[----:B------:R-:W-:-:S02]  /*6f90*/  @P1 LOP3.LUT P4, RZ, R13, 0xff0000, RZ, 0xc0, !PT ;  /* 0x00ff00000dff1812 */ /* 0x000fc4000788c0ff */
[----:B------:R-:W-:Y:S01]  /*6fa0*/  @P0 FADD.FTZ R196, R183, -R196 ;  /* 0x800000c4b7c40221 */ /* 0x000fe20000010000 */
[----:B------:R-:W-:-:S03]  /*6fb0*/  MOV R139, R119 ;  /* 0x00000077008b7202 */ /* 0x000fc60000000f00 */
[----:B------:R-:W-:Y:S01]  /*6fc0*/  @P0 FFMA.FTZ R139, R6, R196, R119 ;  /* 0x000000c4068b0223 */ /* 0x000fe20000010077 */
[----:B0-----:R-:W-:-:S04]  /*6fd0*/  @P1 FMUL.FTZ R141, R136, R141 ;  /* 0x0000008d888d1220 */ /* 0x001fc80000410000 */
[----:B------:R-:W-:Y:S01]  /*6fe0*/  @P1 FMUL.FTZ R140, R141, R140 ;  /* 0x0000008c8d8c1220 */ /* 0x000fe20000410000 */
[----:B-1----:R-:W-:-:S04]  /*6ff0*/  @P1 FMUL.FTZ R143, R137, R143 ;  /* 0x0000008f898f1220 */ /* 0x002fc80000410000 */
[----:B------:R-:W-:Y:S02]  /*7000*/  @P1 SEL R132, R140, RZ, P3 ;  /* 0x000000ff8c841207 */ /* 0x000fe40001800000 */
[----:B------:R-:W-:Y:S01]  /*7010*/  @P1 LOP3.LUT P3, RZ, R13, 0xff00, RZ, 0xc0, !PT ;  /* 0x0000ff000dff1812 */ /* 0x000fe2000786c0ff */
[----:B------:R-:W-:Y:S01]  /*7020*/  @P1 FMUL.FTZ R142, R143, R142 ;  /* 0x0000008e8f8e1220 */ /* 0x000fe20000410000 */
[----:B--2---:R-:W-:-:S04]  /*7030*/  @P1 FMUL.FTZ R145, R138, R145 ;  /* 0x000000918a911220 */ /* 0x004fc80000410000 */
[----:B------:R-:W-:Y:S01]  /*7040*/  @P1 SEL R133, R142, RZ, P3 ;  /* 0x000000ff8e851207 */ /* 0x000fe20001800000 */
        /* <DEDUP_REMOVED lines=8> */
.L_x_16879:
        /* <DEDUP_REMOVED lines=14> */
[----:B------:R-:W-:-:S02]  /*71b0*/  @P1 LOP3.LUT P3, RZ, R13, 0xff, RZ, 0xc0, !PT ;  /* 0x000000ff0dff1812 */ /* 0x000fc4000786c0ff */
[----:B------:R-:W2:Y:S01]  /*71c0*/  @P1 LDC.64 R144, c[0x0][0x408] ;  /* 0x00010200ff901b82 */ /* 0x000ea20000000a00 */
[----:B------:R-:W-:Y:S01]  /*71d0*/  @P1 LOP3.LUT P4, RZ, R13, 0xff0000, RZ, 0xc0, !PT ;  /* 0x00ff00000dff1812 */ /* 0x000fe2000788c0ff */
        /* <DEDUP_REMOVED lines=20> */
.L_x_16878:
[----:B------:R-:W-:-:S04]  /*7320*/  UISETP.NE.U32.AND UP0, UPT, UR20, URZ, UPT ;  /* 0x000000ff1400728c */ /* 0x000fc8000bf05070 */
[----:B------:R-:W-:-:S06]  /*7330*/  UISETP.NE.AND.EX UP0, UPT, UR21, URZ, UPT, UP0 ;  /* 0x000000ff1500728c */ /* 0x000fcc000bf05300 */
[----:B------:R-:W-:-:S13]  /*7340*/  PLOP3.LUT P2, PT, PT, PT, UP0, 0x80, 0x8 ;  /* 0x000000000008781c */ /* 0x000fda0003f4f008 */
[----:B------:R-:W-:Y:S05]  /*7350*/  @!P2 BRA `(.L_x_16881) ;  /* 0x000000000098a947 */ /* 0x000fea0003800000 */
[----:B01234-:R-:W0:Y:S01]  /*7360*/  @P1 LDC.64 R138, c[0x0][0x408] ;  /* 0x00010200ff8a1b82 */ /* 0x01fe220000000a00 */
[-CC-:B------:R-:W-:Y:S01]  /*7370*/  FFMA.FTZ R137, R25, R147.reuse, R146.reuse ;  /* 0x0000009319897223 */ /* 0x180fe20000010092 */
[-CC-:B------:R-:W-:Y:S01]  /*7380*/  FFMA.FTZ R144, R156, R147.reuse, R146.reuse ;  /* 0x000000939c907223 */ /* 0x180fe20000010092 */
[----:B------:R-:W-:Y:S01]  /*7390*/  ISETP.GT.AND P3, PT, R193, RZ, PT ;  /* 0x000000ffc100720c */ /* 0x000fe20003f64270 */
[-CC-:B------:R-:W-:Y:S01]  /*73a0*/  FFMA.FTZ R145, R167, R147.reuse, R146.reuse ;  /* 0x00000093a7917223 */ /* 0x180fe20000010092 */
[----:B------:R-:W-:Y:S01]  /*73b0*/  FADD.FTZ R137, R26, -R137 ;  /* 0x800000891a897221 */ /* 0x000fe20000010000 */
[----:B-----5:R-:W-:Y:S01]  /*73c0*/  @P1 LOP3.LUT P4, RZ, R13, 0xff, RZ, 0xc0, !PT ;  /* 0x000000ff0dff1812 */ /* 0x020fe2000788c0ff */
[----:B------:R-:W-:Y:S01]  /*73d0*/  FFMA.FTZ R196, R184, R147, R146 ;  /* 0x00000093b8c47223 */ /* 0x000fe20000010092 */
[----:B------:R-:W1:Y:S01]  /*73e0*/  @P1 LDC.64 R140, c[0x0][0x408] ;  /* 0x00010200ff8c1b82 */ /* 0x000e620000000a00 */
[----:B------:R-:W-:Y:S01]  /*73f0*/  FMUL.FTZ R136, R6, R137 ;  /* 0x0000008906887220 */ /* 0x000fe20000410000 */
[----:B------:R-:W-:Y:S01]  /*7400*/  FADD.FTZ R137, R165, -R144 ;  /* 0x80000090a5897221 */ /* 0x000fe20000010000 */
[----:B------:R-:W-:-:S03]  /*7410*/  FADD.FTZ R145, R172, -R145 ;  /* 0x80000091ac917221 */ /* 0x000fc60000010000 */
[----:B------:R-:W-:Y:S01]  /*7420*/  FSEL R136, R136, RZ, P3 ;  /* 0x000000ff88887208 */ /* 0x000fe20001800000 */
[C---:B------:R-:W-:Y:S01]  /*7430*/  FMUL.FTZ R137, R6.reuse, R137 ;  /* 0x0000008906897220 */ /* 0x040fe20000410000 */
[----:B------:R-:W2:Y:S01]  /*7440*/  @P1 LDC.64 R142, c[0x0][0x408] ;  /* 0x00010200ff8e1b82 */ /* 0x000ea20000000a00 */
[----:B------:R-:W-:-:S03]  /*7450*/  FMUL.FTZ R144, R6, R145 ;  /* 0x0000009106907220 */ /* 0x000fc60000410000 */
[----:B------:R-:W-:Y:S01]  /*7460*/  FSEL R137, R137, RZ, P3 ;  /* 0x000000ff89897208 */ /* 0x000fe20001800000 */
[----:B0-----:R-:W-:-:S04]  /*7470*/  @P1 FMUL.FTZ R139, R136, R139 ;  /* 0x0000008b888b1220 */ /* 0x001fc80000410000 */
[----:B------:R-:W-:Y:S01]  /*7480*/  @P1 FMUL.FTZ R139, R139, R138 ;  /* 0x0000008a8b8b1220 */ /* 0x000fe20000410000 */
[----:B------:R-:W-:Y:S01]  /*7490*/  FSEL R138, R144, RZ, P3 ;  /* 0x000000ff908a7208 */ /* 0x000fe20001800000 */
[----:B-1----:R-:W-:-:S03]  /*74a0*/  @P1 FMUL.FTZ R141, R137, R141 ;  /* 0x0000008d898d1220 */ /* 0x002fc60000410000 */
[----:B------:R-:W-:Y:S01]  /*74b0*/  @P1 SEL R132, R139, RZ, P4 ;  /* 0x000000ff8b841207 */ /* 0x000fe20002000000 */
[----:B------:R-:W-:Y:S01]  /*74c0*/  FADD.FTZ R139, R183, -R196 ;  /* 0x800000c4b78b7221 */ /* 0x000fe20000010000 */
[----:B------:R-:W-:Y:S01]  /*74d0*/  @P1 LOP3.LUT P4, RZ, R13, 0xff00, RZ, 0xc0, !PT ;  /* 0x0000ff000dff1812 */ /* 0x000fe2000788c0ff */
[----:B------:R-:W-:Y:S02]  /*74e0*/  @P1 FMUL.FTZ R140, R141, R140 ;  /* 0x0000008c8d8c1220 */ /* 0x000fe40000410000 */
[----:B------:R-:W-:Y:S01]  /*74f0*/  FMUL.FTZ R139, R6, R139 ;  /* 0x0000008b068b7220 */ /* 0x000fe20000410000 */
[----:B--2---:R-:W-:Y:S02]  /*7500*/  @P1 FMUL.FTZ R143, R138, R143 ;  /* 0x0000008f8a8f1220 */ /* 0x004fe40000410000 */
[----:B------:R-:W-:Y:S02]  /*7510*/  @P1 SEL R133, R140, RZ, P4 ;  /* 0x000000ff8c851207 */ /* 0x000fe40002000000 */
[----:B------:R-:W-:Y:S01]  /*7520*/  @P1 LOP3.LUT P4, RZ, R13, 0xff0000, RZ, 0xc0, !PT ;  /* 0x00ff00000dff1812 */ /* 0x000fe2000788c0ff */
[----:B------:R-:W-:Y:S01]  /*7530*/  @P1 FMUL.FTZ R142, R143, R142 ;  /* 0x0000008e8f8e1220 */ /* 0x000fe20000410000 */
[----:B------:R-:W-:-:S04]  /*7540*/  FSEL R139, R139, RZ, P3 ;  /* 0x000000ff8b8b7208 */ /* 0x000fc80001800000 */
[----:B------:R-:W-:Y:S01]  /*7550*/  @P1 SEL R134, R142, RZ, P4 ;  /* 0x000000ff8e861207 */ /* 0x000fe20002000000 */
[----:B------:R-:W-:Y:S06]  /*7560*/  @!P1 BRA `(.L_x_16880) ;  /* 0x0000000000cc9947 */ /* 0x000fec0003800000 */
[----:B------:R-:W-:Y:S01]  /*7570*/  FMUL.FTZ R135, R139, UR13 ;  /* 0x0000000d8b877c20 */ /* 0x000fe20008410000 */
[----:B------:R-:W-:-:S03]  /*7580*/  ISETP.GE.U32.AND P3, PT, R13, 0x1000000, PT ;  /* 0x010000000d00780c */ /* 0x000fc60003f66070 */
[----:B------:R-:W-:-:S05]  /*7590*/  FMUL.FTZ R135, R135, UR12 ;  /* 0x0000000c87877c20 */ /* 0x000fca0008410000 */
[----:B------:R-:W-:Y:S01]  /*75a0*/  SEL R135, R135, RZ, P3 ;  /* 0x000000ff87877207 */ /* 0x000fe20001800000 */
[----:B------:R-:W-:Y:S06]  /*75b0*/  BRA `(.L_x_16880) ;  /* 0x0000000000b87947 */ /* 0x000fec0003800000 */
.L_x_16881:
[----:B------:R-:W-:Y:S04]  /*75c0*/  BSSY.RECONVERGENT B3, `(.L_x_16882) ;  /* 0x000000b000037945 */ /* 0x000fe80003800200 */
[----:B------:R-:W-:Y:S05]  /*75d0*/  @!P1 BRA `(.L_x_16883) ;  /* 0x0000000000249947 */ /* 0x000fea0003800000 */
[----:B01234-:R-:W-:Y:S01]  /*75e0*/  FFMA.FTZ R141, R25, R147, R146 ;  /* 0x00000093198d7223 */ /* 0x01ffe20000010092 */
        /* <DEDUP_REMOVED lines=8> */
.L_x_16883:
[----:B------:R-:W-:Y:S05]  /*7670*/  BSYNC.RECONVERGENT B3 ;  /* 0x0000000000037941 */ /* 0x000fea0003800200 */
.L_x_16882:
        /* <DEDUP_REMOVED lines=11> */
.L_x_16885:
[----:B------:R-:W-:Y:S05]  /*7730*/  BSYNC.RECONVERGENT B3 ;  /* 0x0000000000037941 */ /* 0x000fea0003800200 */
.L_x_16884:
        /* <DEDUP_REMOVED lines=11> */
.L_x_16887:
[----:B------:R-:W-:Y:S05]  /*77f0*/  BSYNC.RECONVERGENT B3 ;  /* 0x0000000000037941 */ /* 0x000fea0003800200 */
.L_x_16886:
[----:B------:R-:W-:Y:S05]  /*7800*/  @!P1 BRA `(.L_x_16880) ;  /* 0x0000000000249947 */ /* 0x000fea0003800000 */
[----:B01234-:R-:W-:Y:S01]  /*7810*/  FFMA.FTZ R140, R184, R147, R146 ;  /* 0x00000093b88c7223 */ /* 0x01ffe20000010092 */
        /* <DEDUP_REMOVED lines=8> */
.L_x_16880:
[----:B------:R-:W-:Y:S05]  /*78a0*/  BSYNC.RECONVERGENT B1 ;  /* 0x0000000000017941 */ /* 0x000fea0003800200 */
.L_x_16877:
[----:B01234-:R-:W0:Y:S08]  /*78b0*/  @P2 LDC.64 R142, c[0x0][0x478] ;  /* 0x00011e00ff8e2b82 */ /* 0x01fe300000000a00 */
[----:B------:R-:W1:Y:S01]  /*78c0*/  @P1 LDC.64 R140, c[0x0][0x468] ;  /* 0x00011a00ff8c1b82 */ /* 0x000e620000000a00 */
[C---:B0-----:R-:W-:Y:S01]  /*78d0*/  @P2 IMAD.WIDE.U32 R142, R195.reuse, 0x10, R142 ;  /* 0x00000010c38e2825 */ /* 0x041fe200078e008e */
[----:B------:R-:W-:-:S04]  /*78e0*/  IADD3 R195, PT, PT, R195, 0x20, RZ ;  /* 0x00000020c3c37810 */ /* 0x000fc80007ffe0ff */
[----:B------:R0:W-:Y:S01]  /*78f0*/  @P2 STG.E.128 desc[UR6][R142.64], R136 ;  /* 0x000000888e002986 */ /* 0x0001e2000c101d06 */
[C---:B-1----:R-:W-:Y:S01]  /*7900*/  @P1 IMAD.WIDE.U32 R140, R194.reuse, 0x10, R140 ;  /* 0x00000010c28c1825 */ /* 0x042fe200078e008c */
[----:B------:R-:W-:-:S04]  /*7910*/  IADD3 R194, PT, PT, R194, 0x20, RZ ;  /* 0x00000020c2c27810 */ /* 0x000fc80007ffe0ff */
[----:B------:R0:W-:Y:S03]  /*7920*/  @P1 STG.E.128 desc[UR6][R140.64], R132 ;  /* 0x000000848c001986 */ /* 0x0001e6000c101d06 */
.L_x_16876:
[----:B------:R-:W-:Y:S05]  /*7930*/  BSYNC.RECONVERGENT B2 ;  /* 0x0000000000027941 */ /* 0x000fea0003800200 */
.L_x_16875:
        /* <DEDUP_REMOVED lines=19> */
[----:B------:R-:W-:Y:S01]  /*7a70*/  MOV R137, R121 ;  /* 0x0000007900897202 */ /* 0x000fe20000000f00 */
[C---:B------:R-:W-:Y:S01]  /*7a80*/  @P0 FFMA.FTZ R136, R6.reuse, R139, R120 ;  /* 0x0000008b06880223 */ /* 0x040fe20000010078 */
[----:B------:R-:W-:Y:S01]  /*7a90*/  MOV R138, R122 ;  /* 0x0000007a008a7202 */ /* 0x000fe20000000f00 */
[C---:B------:R-:W-:Y:S01]  /*7aa0*/  @P0 FFMA.FTZ R137, R6.reuse, R196, R121 ;  /* 0x000000c406890223 */ /* 0x040fe20000010079 */
[----:B------:R-:W-:Y:S01]  /*7ab0*/  @P0 FFMA.FTZ R138, R6, R197, R122 ;  /* 0x000000c5068a0223 */ /* 0x000fe2000001007a */
[----:B------:R-:W-:Y:S01]  /*7ac0*/  @P0 FFMA.FTZ R196, R186, R147, R146 ;  /* 0x00000093bac40223 */ /* 0x000fe20000010092 */
[C---:B------:R-:W-:Y:S01]  /*7ad0*/  @P1 LOP3.LUT P3, RZ, R14.reuse, 0xff, RZ, 0xc0, !PT ;  /* 0x000000ff0eff1812 */ /* 0x040fe2000786c0ff */
[----:B------:R-:W2:Y:S01]  /*7ae0*/  @P1 LDC.64 R144, c[0x0][0x408] ;  /* 0x00010200ff901b82 */ /* 0x000ea20000000a00 */
[C---:B------:R-:W-:Y:S01]  /*7af0*/  @P1 LOP3.LUT P4, RZ, R14.reuse, 0xff00, RZ, 0xc0, !PT ;  /* 0x0000ff000eff1812 */ /* 0x040fe2000788c0ff */
[----:B------:R-:W-:Y:S01]  /*7b00*/  @P0 FADD.FTZ R196, R181, -R196 ;  /* 0x800000c4b5c40221 */ /* 0x000fe20000010000 */
[----:B------:R-:W-:-:S02]  /*7b10*/  @P1 LOP3.LUT P5, RZ, R14, 0xff0000, RZ, 0xc0, !PT ;  /* 0x00ff00000eff1812 */ /* 0x000fc400078ac0ff */
[----:B------:R-:W-:Y:S01]  /*7b20*/  MOV R139, R123 ;  /* 0x0000007b008b7202 */ /* 0x000fe20000000f00 */
[----:B------:R-:W-:Y:S01]  /*7b30*/  @P0 FFMA.FTZ R139, R6, R196, R123 ;  /* 0x000000c4068b0223 */ /* 0x000fe2000001007b */
[----:B0-----:R-:W-:-:S04]  /*7b40*/  @P1 FMUL.FTZ R141, R136, R141 ;  /* 0x0000008d888d1220 */ /* 0x001fc80000410000 */
[----:B------:R-:W-:Y:S01]  /*7b50*/  @P1 FMUL.FTZ R140, R141, R140 ;  /* 0x0000008c8d8c1220 */ /* 0x000fe20000410000 */
[----:B-1----:R-:W-:-:S04]  /*7b60*/  @P1 FMUL.FTZ R143, R137, R143 ;  /* 0x0000008f898f1220 */ /* 0x002fc80000410000 */
[----:B------:R-:W-:Y:S01]  /*7b70*/  @P1 SEL R132, R140, RZ, P3 ;  /* 0x000000ff8c841207 */ /* 0x000fe20001800000 */
        /* <DEDUP_REMOVED lines=11> */
.L_x_16892:
        /* <DEDUP_REMOVED lines=14> */
[----:B------:R-:W-:-:S02]  /*7d10*/  @P1 LOP3.LUT P3, RZ, R14, 0xff, RZ, 0xc0, !PT ;  /* 0x000000ff0eff1812 */ /* 0x000fc4000786c0ff */
[----:B------:R-:W2:Y:S01]  /*7d20*/  @P1 LDC.64 R144, c[0x0][0x408] ;  /* 0x00010200ff901b82 */ /* 0x000ea20000000a00 */
[C---:B------:R-:W-:Y:S02]  /*7d30*/  @P1 LOP3.LUT P4, RZ, R14.reuse, 0xff00, RZ, 0xc0, !PT ;  /* 0x0000ff000eff1812 */ /* 0x040fe4000788c0ff */
[----:B------:R-:W-:Y:S01]  /*7d40*/  @P1 LOP3.LUT P5, RZ, R14, 0xff0000, RZ, 0xc0, !PT ;  /* 0x00ff00000eff1812 */ /* 0x000fe200078ac0ff */
        /* <DEDUP_REMOVED lines=19> */
.L_x_16891:
[----:B------:R-:W-:-:S04]  /*7e80*/  UISETP.NE.U32.AND UP0, UPT, UR20, URZ, UPT ;  /* 0x000000ff1400728c */ /* 0x000fc8000bf05070 */
[----:B------:R-:W-:-:S06]  /*7e90*/  UISETP.NE.AND.EX UP0, UPT, UR21, URZ, UPT, UP0 ;  /* 0x000000ff1500728c */ /* 0x000fcc000bf05300 */
[----:B------:R-:W-:-:S13]  /*7ea0*/  PLOP3.LUT P2, PT, PT, PT, UP0, 0x80, 0x8 ;  /* 0x000000000008781c */ /* 0x000fda0003f4f008 */
[----:B------:R-:W-:Y:S05]  /*7eb0*/  @!P2 BRA `(.L_x_16894) ;  /* 0x000000000098a947 */ /* 0x000fea0003800000 */
[----:B01234-:R-:W0:Y:S01]  /*7ec0*/  @P1 LDC.64 R140, c[0x0][0x408] ;  /* 0x00010200ff8c1b82 */ /* 0x01fe220000000a00 */
[-CC-:B------:R-:W-:Y:S01]  /*7ed0*/  FFMA.FTZ R137, R151, R147.reuse, R146.reuse ;  /* 0x0000009397897223 */ /* 0x180fe20000010092 */
[-CC-:B------:R-:W-:Y:S01]  /*7ee0*/  FFMA.FTZ R136, R158, R147.reuse, R146.reuse ;  /* 0x000000939e887223 */ /* 0x180fe20000010092 */
[----:B------:R-:W-:Y:S01]  /*7ef0*/  FFMA.FTZ R197, R171, R147, R146 ;  /* 0x00000093abc57223 */ /* 0x000fe20000010092 */
[----:B------:R-:W-:Y:S01]  /*7f00*/  ISETP.GT.AND P3, PT, R193, RZ, PT ;  /* 0x000000ffc100720c */ /* 0x000fe20003f64270 */
[----:B------:R-:W-:Y:S01]  /*7f10*/  FADD.FTZ R137, R34, -R137 ;  /* 0x8000008922897221 */ /* 0x000fe20000010000 */
[----:B------:R-:W-:Y:S01]  /*7f20*/  FADD.FTZ R139, R169, -R136 ;  /* 0x80000088a98b7221 */ /* 0x000fe20000010000 */
[----:B------:R-:W-:Y:S01]  /*7f30*/  FADD.FTZ R197, R174, -R197 ;  /* 0x800000c5aec57221 */ /* 0x000fe20000010000 */
[----:B------:R-:W1:Y:S01]  /*7f40*/  @P1 LDC.64 R142, c[0x0][0x408] ;  /* 0x00010200ff8e1b82 */ /* 0x000e620000000a00 */
[C---:B------:R-:W-:Y:S01]  /*7f50*/  FMUL.FTZ R136, R6.reuse, R137 ;  /* 0x0000008906887220 */ /* 0x040fe20000410000 */
[C---:B------:R-:W-:Y:S01]  /*7f60*/  FMUL.FTZ R137, R6.reuse, R139 ;  /* 0x0000008b06897220 */ /* 0x040fe20000410000 */
[----:B------:R-:W-:Y:S01]  /*7f70*/  FMUL.FTZ R138, R6, R197 ;  /* 0x000000c5068a7220 */ /* 0x000fe20000410000 */
[----:B------:R-:W-:Y:S01]  /*7f80*/  FFMA.FTZ R196, R186, R147, R146 ;  /* 0x00000093bac47223 */ /* 0x000fe20000010092 */
[----:B-----5:R-:W-:-:S02]  /*7f90*/  @P1 LOP3.LUT P4, RZ, R14, 0xff, RZ, 0xc0, !PT ;  /* 0x000000ff0eff1812 */ /* 0x020fc4000788c0ff */
[----:B------:R-:W-:Y:S01]  /*7fa0*/  FSEL R136, R136, RZ, P3 ;  /* 0x000000ff88887208 */ /* 0x000fe20001800000 */
[----:B------:R-:W2:Y:S01]  /*7fb0*/  @P1 LDC.64 R144, c[0x0][0x408] ;  /* 0x00010200ff901b82 */ /* 0x000ea20000000a00 */
[----:B------:R-:W-:Y:S01]  /*7fc0*/  FSEL R137, R137, RZ, P3 ;  /* 0x000000ff89897208 */ /* 0x000fe20001800000 */
[----:B------:R-:W-:Y:S01]  /*7fd0*/  FADD.FTZ R139, R181, -R196 ;  /* 0x800000c4b58b7221 */ /* 0x000fe20000010000 */
[----:B------:R-:W-:Y:S02]  /*7fe0*/  FSEL R138, R138, RZ, P3 ;  /* 0x000000ff8a8a7208 */ /* 0x000fe40001800000 */
[----:B------:R-:W-:Y:S01]  /*7ff0*/  @P1 LOP3.LUT P5, RZ, R14, 0xff0000, RZ, 0xc0, !PT ;  /* 0x00ff00000eff1812 */ /* 0x000fe200078ac0ff */
[----:B------:R-:W-:Y:S01]  /*8000*/  FMUL.FTZ R139, R6, R139 ;  /* 0x0000008b068b7220 */ /* 0x000fe20000410000 */
[----:B0-----:R-:W-:-:S04]  /*8010*/  @P1 FMUL.FTZ R141, R136, R141 ;  /* 0x0000008d888d1220 */ /* 0x001fc80000410000 */
[----:B------:R-:W-:Y:S01]  /*8020*/  FSEL R139, R139, RZ, P3 ;  /* 0x000000ff8b8b7208 */ /* 0x000fe20001800000 */
        /* <DEDUP_REMOVED lines=15> */
.L_x_16894:
        /* <DEDUP_REMOVED lines=11> */
.L_x_16896:
[----:B------:R-:W-:Y:S05]  /*81d0*/  BSYNC.RECONVERGENT B3 ;  /* 0x0000000000037941 */ /* 0x000fea0003800200 */
.L_x_16895:
        /* <DEDUP_REMOVED lines=11> */
.L_x_16898:
[----:B------:R-:W-:Y:S05]  /*8290*/  BSYNC.RECONVERGENT B3 ;  /* 0x0000000000037941 */ /* 0x000fea0003800200 */
.L_x_16897:
        /* <DEDUP_REMOVED lines=11> */
.L_x_16900:
[----:B------:R-:W-:Y:S05]  /*8350*/  BSYNC.RECONVERGENT B3 ;  /* 0x0000000000037941 */ /* 0x000fea0003800200 */
.L_x_16899:
        /* <DEDUP_REMOVED lines=10> */
.L_x_16893:
[----:B------:R-:W-:Y:S05]  /*8400*/  BSYNC.RECONVERGENT B1 ;  /* 0x0000000000017941 */ /* 0x000fea0003800200 */
.L_x_16890:
        /* <DEDUP_REMOVED lines=8> */
.L_x_16889:
[----:B------:R-:W-:Y:S05]  /*8490*/  BSYNC.RECONVERGENT B2 ;  /* 0x0000000000027941 */ /* 0x000fea0003800200 */
.L_x_16888:
        /* <DEDUP_REMOVED lines=28> */
[----:B------:R-:W-:Y:S01]  /*8660*/  @P1 LOP3.LUT P4, RZ, R15, 0xff00, RZ, 0xc0, !PT ;  /* 0x0000ff000fff1812 */ /* 0x000fe2000788c0ff */
        /* <DEDUP_REMOVED lines=19> */
.L_x_16905:
        /* <DEDUP_REMOVED lines=29> */
[----:B------:R-:W-:-:S03]  /*8970*/  MOV R135, R127 ;  /* 0x0000007f00877202 */ /* 0x000fc60000000f00 */
[----:B------:R-:W-:-:S04]  /*8980*/  @P0 FADD.FTZ R146, R179, -R146 ;  /* 0x80000092b3920221 */ /* 0x000fc80000010000 */
[----:B------:R-:W-:Y:S01]  /*8990*/  @P0 FFMA.FTZ R135, R6, R146, R127 ;  /* 0x0000009206870223 */ /* 0x000fe2000001007f */
[----:B------:R-:W-:-:S03]  /*89a0*/  ISETP.GE.U32.AND P0, PT, R15, 0x1000000, PT ;  /* 0x010000000f00780c */ /* 0x000fc60003f06070 */
[----:B------:R-:W-:-:S04]  /*89b0*/  FMUL.FTZ R6, R135, UR13 ;  /* 0x0000000d87067c20 */ /* 0x000fc80008410000 */
[----:B------:R-:W-:-:S05]  /*89c0*/  FMUL.FTZ R6, R6, UR12 ;  /* 0x0000000c06067c20 */ /* 0x000fca0008410000 */
[----:B------:R-:W-:Y:S01]  /*89d0*/  SEL R135, R6, RZ, P0 ;  /* 0x000000ff06877207 */ /* 0x000fe20000000000 */
[----:B------:R-:W-:Y:S06]  /*89e0*/  BRA `(.L_x_16906) ;  /* 0x0000000400607947 */ /* 0x000fec0003800000 */
.L_x_16904:
        /* <DEDUP_REMOVED lines=23> */
[C---:B------:R-:W-:Y:S01]  /*8b60*/  @P1 LOP3.LUT P4, RZ, R15.reuse, 0xff00, RZ, 0xc0, !PT ;  /* 0x0000ff000fff1812 */ /* 0x040fe2000788c0ff */
[----:B------:R-:W-:Y:S01]  /*8b70*/  FMUL.FTZ R6, R6, R139 ;  /* 0x0000008b06067220 */ /* 0x000fe20000410000 */
[----:B------:R-:W-:Y:S01]  /*8b80*/  @P1 LOP3.LUT P5, RZ, R15, 0xff0000, RZ, 0xc0, !PT ;  /* 0x00ff00000fff1812 */ /* 0x000fe200078ac0ff */
[----:B0-----:R-:W-:-:S03]  /*8b90*/  @P1 FMUL.FTZ R141, R136, R141 ;  /* 0x0000008d888d1220 */ /* 0x001fc60000410000 */
[----:B------:R-:W-:Y:S01]  /*8ba0*/  FSEL R139, R6, RZ, P0 ;  /* 0x000000ff068b7208 */ /* 0x000fe20000000000 */
        /* <DEDUP_REMOVED lines=14> */
.L_x_16907:
[----:B01234-:R-:W0:Y:S01]  /*8c90*/  @P1 LDC.64 R140, c[0x0][0x408] ;  /* 0x00010200ff8c1b82 */ /* 0x01fe220000000a00 */
[----:B------:R-:W-:Y:S01]  /*8ca0*/  FFMA.FTZ R142, R188, R147, R146 ;  /* 0x00000093bc8e7223 */ /* 0x000fe20000010092 */
[----:B------:R-:W-:Y:S01]  /*8cb0*/  ISETP.GT.AND P0, PT, R193, RZ, PT ;  /* 0x000000ffc100720c */ /* 0x000fe20003f04270 */
[----:B------:R-:W-:Y:S02]  /*8cc0*/  BSSY.RECONVERGENT B3, `(.L_x_16908) ;  /* 0x0000011000037945 */ /* 0x000fe40003800200 */
[----:B------:R-:W-:-:S04]  /*8cd0*/  FADD.FTZ R143, R179, -R142 ;  /* 0x8000008eb38f7221 */ /* 0x000fc80000010000 */
[----:B------:R-:W-:-:S05]  /*8ce0*/  FMUL.FTZ R142, R6, R143 ;  /* 0x0000008f068e7220 */ /* 0x000fca0000410000 */
[----:B------:R-:W-:Y:S02]  /*8cf0*/  FSEL R142, R142, RZ, P0 ;  /* 0x000000ff8e8e7208 */ /* 0x000fe40000000000 */
[----:B-----5:R-:W-:-:S03]  /*8d00*/  @P1 ISETP.GE.U32.AND P0, PT, R15, 0x1000000, PT ;  /* 0x010000000f00180c */ /* 0x020fc60003f06070 */
[----:B0-----:R-:W-:-:S04]  /*8d10*/  @P1 FMUL.FTZ R141, R142, R141 ;  /* 0x0000008d8e8d1220 */ /* 0x001fc80000410000 */
[----:B------:R-:W-:Y:S01]  /*8d20*/  @P1 FMUL.FTZ R140, R141, R140 ;  /* 0x0000008c8d8c1220 */ /* 0x000fe20000410000 */
        /* <DEDUP_REMOVED lines=9> */
[----:B------:R-:W-:-:S07]  /*8dc0*/  SEL R132, R141, RZ, P3 ;  /* 0x000000ff8d847207 */ /* 0x000fce0001800000 */
.L_x_16909:
[----:B------:R-:W-:Y:S05]  /*8dd0*/  BSYNC.RECONVERGENT B3 ;  /* 0x0000000000037941 */ /* 0x000fea0003800200 */
.L_x_16908:
        /* <DEDUP_REMOVED lines=11> */
.L_x_16911:
[----:B------:R-:W-:Y:S05]  /*8e90*/  BSYNC.RECONVERGENT B3 ;  /* 0x0000000000037941 */ /* 0x000fea0003800200 */
.L_x_16910:
        /* <DEDUP_REMOVED lines=11> */
.L_x_16913:
[----:B------:R-:W-:Y:S05]  /*8f50*/  BSYNC.RECONVERGENT B3 ;  /* 0x0000000000037941 */ /* 0x000fea0003800200 */
.L_x_16912:
[----:B------:R-:W-:-:S07]  /*8f60*/  @P1 SEL R135, R140, RZ, P0 ;  /* 0x000000ff8c871207 */ /* 0x000fce0000000000 */
.L_x_16906:
[----:B------:R-:W-:Y:S05]  /*8f70*/  BSYNC.RECONVERGENT B1 ;  /* 0x0000000000017941 */ /* 0x000fea0003800200 */
.L_x_16903:
[----:B------:R-:W0:Y:S08]  /*8f80*/  @P2 LDC.64 R142, c[0x0][0x478] ;  /* 0x00011e00ff8e2b82 */ /* 0x000e300000000a00 */
[----:B------:R-:W1:Y:S01]  /*8f90*/  @P1 LDC.64 R140, c[0x0][0x468] ;  /* 0x00011a00ff8c1b82 */ /* 0x000e620000000a00 */
[----:B0-----:R-:W-:-:S05]  /*8fa0*/  @P2 IMAD.WIDE.U32 R142, R195, 0x10, R142 ;  /* 0x00000010c38e2825 */ /* 0x001fca00078e008e */
[----:B------:R0:W-:Y:S01]  /*8fb0*/  @P2 STG.E.128 desc[UR6][R142.64], R136 ;  /* 0x000000888e002986 */ /* 0x0001e2000c101d06 */
[----:B-1----:R-:W-:-:S05]  /*8fc0*/  @P1 IMAD.WIDE.U32 R140, R194, 0x10, R140 ;  /* 0x00000010c28c1825 */ /* 0x002fca00078e008c */
[----:B------:R0:W-:Y:S02]  /*8fd0*/  @P1 STG.E.128 desc[UR6][R140.64], R132 ;  /* 0x000000848c001986 */ /* 0x0001e4000c101d06 */
.L_x_16902:
[----:B------:R-:W-:Y:S05]  /*8fe0*/  BSYNC.RECONVERGENT B2 ;  /* 0x0000000000027941 */ /* 0x000fea0003800200 */
.L_x_16901:
[----:B01234-:R-:W0:Y:S02]  /*8ff0*/  LDC.64 R140, c[0x0][0x380] ;  /* 0x0000e000ff8c7b82 */ /* 0x01fe240000000a00 */
[----:B0-----:R-:W-:-:S04]  /*9000*/  LEA R5, R140, R5, 0x2 ;  /* 0x000000058c057211 */ /* 0x001fc800078e10ff */
[----:B------:R-:W-:-:S13]  /*9010*/  ISETP.GE.AND P0, PT, R5, R141, PT ;  /* 0x0000008d0500720c */ /* 0x000fda0003f06270 */
[----:B------:R-:W-:Y:S05]  /*9020*/  @!P0 BRA `(.L_x_16914) ;  /* 0xffffff78009c8947 */ /* 0x000fea000383ffff */
.L_x_16790:
[----:B------:R-:W-:Y:S05]  /*9030*/  BSYNC B0 ;  /* 0x0000000000007941 */ /* 0x000fea0003800000 */
.L_x_16789:
[----:B-----5:R-:W0:Y:S01]  /*9040*/  S2R R97, SR_TID.X ;  /* 0x0000000000617919 */ /* 0x020e220000002100 */
[----:B------:R-:W-:Y:S01]  /*9050*/  MOV R2, 0x400 ;  /* 0x0000040000027802 */ /* 0x000fe20000000f00 */
[----:B------:R-:W-:Y:S05]  /*9060*/  WARPSYNC.ALL ;  /* 0x0000000000007948 */ /* 0x000fea0003800000 */
[----:B------:R-:W1:Y:S01]  /*9070*/  S2R R3, SR_CgaCtaId ;  /* 0x0000000000037919 */ /* 0x000e620000008800 */
[----:B------:R-:W2:Y:S01]  /*9080*/  LDCU.128 UR16, c[0x0][0x440] ;  /* 0x00008800ff1077ac */ /* 0x000ea20008000c00 */
[----:B0-----:R-:W-:Y:S02]  /*9090*/  LOP3.LUT R4, R97, 0x1f, RZ, 0xc0, !PT ;  /* 0x0000001f61047812 */ /* 0x001fe400078ec0ff */
[----:B------:R-:W-:-:S02]  /*90a0*/  SHF.R.U32.HI R5, RZ, 0x5, R97 ;  /* 0x00000005ff057819 */ /* 0x000fc40000011661 */
[----:B-1----:R-:W-:Y:S02]  /*90b0*/  LEA R2, R3, R2, 0x18 ;  /* 0x0000000203027211 */ /* 0x002fe400078ec0ff */
        /* <DEDUP_REMOVED lines=73> */
[----:B------:R0:W-:Y:S01]  /*9550*/  STS.128 [R3], R36 ;  /* 0x0000002403007388 */ /* 0x0001e20000000c00 */
[----:B------:R-:W-:-:S03]  /*9560*/  FADD.FTZ R33, R10, R33 ;  /* 0x000000210a217221 */ /* 0x000fc60000010000 */
[----:B------:R1:W-:Y:S01]  /*9570*/  STS.128 [R3+0x200], R40 ;  /* 0x0002002803007388 */ /* 0x0003e20000000c00 */
[----:B------:R-:W-:-:S03]  /*9580*/  FADD.FTZ R11, R11, R34 ;  /* 0x000000220b0b7221 */ /* 0x000fc60000010000 */
[----:B------:R2:W-:Y:S01]  /*9590*/  STS.128 [R3+0x400], R44 ;  /* 0x0004002c03007388 */ /* 0x0005e20000000c00 */
[----:B------:R-:W-:-:S03]  /*95a0*/  FADD.FTZ R35, R12, R35 ;  /* 0x000000230c237221 */ /* 0x000fc60000010000 */
[----:B------:R-:W-:Y:S01]  /*95b0*/  STS.128 [R3+0x600], R48 ;  /* 0x0006003003007388 */ /* 0x000fe20000000c00 */
[----:B------:R-:W-:-:S03]  /*95c0*/  FADD.FTZ R13, R13, R64 ;  /* 0x000000400d0d7221 */ /* 0x000fc60000010000 */
[----:B------:R-:W-:Y:S01]  /*95d0*/  STS.128 [R3+0x800], R52 ;  /* 0x0008003403007388 */ /* 0x000fe20000000c00 */
[----:B0-----:R-:W-:-:S03]  /*95e0*/  IMAD R36, R0, UR5, RZ ;  /* 0x0000000500247c24 */ /* 0x001fc6000f8e02ff */
[----:B------:R-:W-:Y:S01]  /*95f0*/  STS.128 [R3+0xa00], R56 ;  /* 0x000a003803007388 */ /* 0x000fe20000000c00 */
[----:B-1----:R-:W-:Y:S02]  /*9600*/  LOP3.LUT R41, R97, 0x7f, RZ, 0x3c, !PT ;  /* 0x0000007f61297812 */ /* 0x002fe400078e3cff */
[----:B------:R-:W-:Y:S01]  /*9610*/  IADD3 R43, P0, PT, R36, R97, RZ ;  /* 0x00000061242b7210 */ /* 0x000fe20007f1e0ff */
[----:B------:R-:W-:Y:S01]  /*9620*/  STS.128 [R3+0xc00], R60 ;  /* 0x000c003c03007388 */ /* 0x000fe20000000c00 */
[----:B------:R-:W-:Y:S02]  /*9630*/  IADD3 R41, PT, PT, R41, R0, RZ ;  /* 0x0000000029297210 */ /* 0x000fe40007ffe0ff */
[----:B------:R-:W-:Y:S01]  /*9640*/  IADD3.X R0, PT, PT, RZ, RZ, RZ, P0, !PT ;  /* 0x000000ffff007210 */ /* 0x000fe200007fe4ff */
[----:B------:R0:W-:Y:S01]  /*9650*/  STS.128 [R3+0xe00], R92 ;  /* 0x000e005c03007388 */ /* 0x0001e20000000c00 */
[----:B------:R-:W-:Y:S01]  /*9660*/  BAR.SYNC.DEFER_BLOCKING 0x0 ;  /* 0x0000000000007b1d */ /* 0x000fe20000010000 */
[----:B------:R-:W-:-:S02]  /*9670*/  ISETP.GE.U32.AND P5, PT, R41, 0x80, PT ;  /* 0x000000802900780c */ /* 0x000fc40003fa6070 */
[C---:B------:R-:W-:Y:S02]  /*9680*/  SHF.L.U32 R42, R43.reuse, 0x2, RZ ;  /* 0x000000022b2a7819 */ /* 0x040fe400000006ff */
[----:B------:R-:W-:Y:S02]  /*9690*/  SHF.L.U64.HI R43, R43, 0x2, R0 ;  /* 0x000000022b2b7819 */ /* 0x000fe40000010200 */
[C---:B--2---:R-:W-:Y:S02]  /*96a0*/  IADD3 R44, P0, PT, R42.reuse, UR18, RZ ;  /* 0x000000122a2c7c10 */ /* 0x044fe4000ff1e0ff */
[----:B------:R-:W-:Y:S02]  /*96b0*/  IADD3 R42, P1, PT, R42, UR16, RZ ;  /* 0x000000102a2a7c10 */ /* 0x000fe4000ff3e0ff */
[C---:B------:R-:W-:Y:S02]  /*96c0*/  IADD3.X R45, PT, PT, R43.reuse, UR19, RZ, P0, !PT ;  /* 0x000000132b2d7c10 */ /* 0x040fe400087fe4ff */
[----:B------:R-:W-:-:S02]  /*96d0*/  IADD3.X R43, PT, PT, R43, UR17, RZ, P1, !PT ;  /* 0x000000112b2b7c10 */ /* 0x000fc40008ffe4ff */
[----:B------:R-:W-:Y:S02]  /*96e0*/  @P5 MOV R2, R44 ;  /* 0x0000002c00025202 */ /* 0x000fe40000000f00 */
[-C--:B0-----:R-:W-:Y:S02]  /*96f0*/  @P5 MOV R3, R45.reuse ;  /* 0x0000002d00035202 */ /* 0x081fe40000000f00 */
[C---:B------:R-:W-:Y:S02]  /*9700*/  ISETP.GE.U32.AND P0, PT, R41.reuse, 0x100, PT ;  /* 0x000001002900780c */ /* 0x040fe40003f06070 */
[----:B------:R-:W-:Y:S02]  /*9710*/  @P5 IADD3 R44, P1, PT, R44, 0x200, RZ ;  /* 0x000002002c2c5810 */ /* 0x000fe40007f3e0ff */
[----:B------:R-:W-:Y:S01]  /*9720*/  ISETP.GE.U32.AND P4, PT, R41, 0x180, PT ;  /* 0x000001802900780c */ /* 0x000fe20003f86070 */
[----:B------:R-:W0:Y:S01]  /*9730*/  LDS R4, [R6] ;  /* 0x0000000006047984 */ /* 0x000e220000000800 */
[----:B------:R-:W-:-:S02]  /*9740*/  @P5 IADD3.X R45, PT, PT, RZ, R45, RZ, P1, !PT ;  /* 0x0000002dff2d5210 */ /* 0x000fc40000ffe4ff */
[C---:B------:R-:W-:Y:S01]  /*9750*/  ISETP.GE.U32.AND P3, PT, R41.reuse, 0x200, PT ;  /* 0x000002002900780c */ /* 0x040fe20003f66070 */
[----:B------:R-:W1:Y:S01]  /*9760*/  LDS R65, [R6+0x1000] ;  /* 0x0010000006417984 */ /* 0x000e620000000800 */
[C---:B------:R-:W-:Y:S02]  /*9770*/  ISETP.GE.U32.AND P2, PT, R41.reuse, 0x280, PT ;  /* 0x000002802900780c */ /* 0x040fe40003f46070 */
[----:B------:R-:W-:Y:S01]  /*9780*/  ISETP.GE.U32.AND P1, PT, R41, 0x300, PT ;  /* 0x000003002900780c */ /* 0x000fe20003f26070 */
        /* <DEDUP_REMOVED lines=15> */
[----:B------:R-:W-:Y:S01]  /*9880*/  LDS R37, [R6+0x2200] ;  /* 0x0022000006257984 */ /* 0x000fe20000000800 */
[----:B----4-:R-:W-:-:S03]  /*9890*/  FADD.FTZ R0, RZ, R0 ;  /* 0x00000000ff007221 */ /* 0x010fc60000010000 */
[----:B------:R3:W-:Y:S01]  /*98a0*/  @P5 STG.E desc[UR6][R2.64], R39 ;  /* 0x0000002702005986 */ /* 0x0007e2000c101906 */
[----:B------:R-:W-:-:S03]  /*98b0*/  FADD.FTZ R21, RZ, R21 ;  /* 0x00000015ff157221 */ /* 0x000fc60000010000 */
[----:B------:R-:W-:Y:S01]  /*98c0*/  LDS R39, [R6+0x3200] ;  /* 0x0032000006277984 */ /* 0x000fe20000000800 */
[----:B------:R-:W-:-:S03]  /*98d0*/  FADD.FTZ R21, R21, R36 ;  /* 0x0000002415157221 */ /* 0x000fc60000010000 */
[----:B------:R-:W4:Y:S01]  /*98e0*/  LDS R16, [R6+0x1800] ;  /* 0x0018000006107984 */ /* 0x000f220000000800 */
[----:B------:R-:W-:Y:S01]  /*98f0*/  FADD.FTZ R21, R21, R38 ;  /* 0x0000002615157221 */ /* 0x000fe20000010000 */
[----:B---3--:R-:W-:Y:S02]  /*9900*/  @P5 MOV R2, R42 ;  /* 0x0000002a00025202 */ /* 0x008fe40000000f00 */
[----:B------:R-:W3:Y:S01]  /*9910*/  LDS R18, [R6+0x2800] ;  /* 0x0028000006127984 */ /* 0x000ee20000000800 */
[-C--:B------:R-:W-:Y:S01]  /*9920*/  @P5 MOV R3, R43.reuse ;  /* 0x0000002b00035202 */ /* 0x080fe20000000f00 */
[----:B------:R-:W-:Y:S01]  /*9930*/  FADD.FTZ R14, RZ, R14 ;  /* 0x0000000eff0e7221 */ /* 0x000fe20000010000 */
[----:B------:R-:W-:Y:S01]  /*9940*/  @P5 IADD3 R42, P6, PT, R42, 0x200, RZ ;  /* 0x000002002a2a5810 */ /* 0x000fe20007fde0ff */
[----:B------:R-:W3:Y:S01]  /*9950*/  LDS R20, [R6+0x3800] ;  /* 0x0038000006147984 */ /* 0x000ee20000000800 */
[----:B------:R-:W-:Y:S02]  /*9960*/  FADD.FTZ R25, R21, R40 ;  /* 0x0000002815197221 */ /* 0x000fe40000010000 */
[----:B------:R-:W-:Y:S01]  /*9970*/  @P5 IADD3.X R43, PT, PT, RZ, R43, RZ, P6, !PT ;  /* 0x0000002bff2b5210 */ /* 0x000fe200037fe4ff */
[----:B------:R2:W-:Y:S01]  /*9980*/  @P5 STG.E desc[UR6][R2.64], R29 ;  /* 0x0000001d02005986 */ /* 0x0005e2000c101906 */
[----:B------:R-:W-:-:S02]  /*9990*/  @P0 MOV R4, R42 ;  /* 0x0000002a00040202 */ /* 0x000fc40000000f00 */
[----:B------:R-:W-:Y:S01]  /*99a0*/  @P0 MOV R5, R43 ;  /* 0x0000002b00050202 */ /* 0x000fe20000000f00 */
[----:B------:R-:W3:Y:S01]  /*99b0*/  LDS R29, [R6+0x1200] ;  /* 0x00120000061d7984 */ /* 0x000ee20000000800 */
[----:B------:R-:W-:Y:S01]  /*99c0*/  ISETP.GE.U32.AND P5, PT, R41, 0x380, PT ;  /* 0x000003802900780c */ /* 0x000fe20003fa6070 */
[----:B0-----:R-:W-:Y:S02]  /*99d0*/  FADD.FTZ R14, R14, R17 ;  /* 0x000000110e0e7221 */ /* 0x001fe40000010000 */
[----:B------:R-:W-:Y:S02]  /*99e0*/  LDS R19, [R6+0x1a00] ;  /* 0x001a000006137984 */ /* 0x000fe40000000800 */
[----:B-1----:R-:W-:Y:S01]  /*99f0*/  FADD.FTZ R14, R14, R23 ;  /* 0x000000170e0e7221 */ /* 0x002fe20000010000 */
[----:B--2---:R-:W-:Y:S01]  /*9a00*/  FADD.FTZ R15, RZ, R15 ;  /* 0x0000000fff0f7221 */ /* 0x004fe20000010000 */
[----:B------:R-:W-:Y:S01]  /*9a10*/  @P0 MOV R2, R44 ;  /* 0x0000002c00020202 */ /* 0x000fe20000000f00 */
[----:B------:R-:W0:Y:S01]  /*9a20*/  LDS R8, [R6+0xc00] ;  /* 0x000c000006087984 */ /* 0x000e220000000800 */
[----:B------:R-:W-:-:S02]  /*9a30*/  @P0 IADD3 R44, P6, PT, R44, 0x200, RZ ;  /* 0x000002002c2c0810 */ /* 0x000fc40007fde0ff */
[-C--:B------:R-:W-:Y:S01]  /*9a40*/  @P0 MOV R3, R45.reuse ;  /* 0x0000002d00030202 */ /* 0x080fe20000000f00 */
[----:B------:R-:W-:Y:S01]  /*9a50*/  LDS R21, [R6+0x2a00] ;  /* 0x002a000006157984 */ /* 0x000fe20000000800 */
[----:B------:R-:W-:Y:S02]  /*9a60*/  @P0 IADD3.X R45, PT, PT, RZ, R45, RZ, P6, !PT ;  /* 0x0000002dff2d0210 */ /* 0x000fe400037fe4ff */
[----:B------:R-:W-:Y:S01]  /*9a70*/  @P0 IADD3 R42, P6, PT, R42, 0x200, RZ ;  /* 0x000002002a2a0810 */ /* 0x000fe20007fde0ff */
[----:B------:R-:W1:Y:S03]  /*9a80*/  LDS R17, [R6+0x1c00] ;  /* 0x001c000006117984 */ /* 0x000e660000000800 */
[----:B------:R-:W-:Y:S01]  /*9a90*/  @P0 IADD3.X R43, PT, PT, RZ, R43, RZ, P6, !PT ;  /* 0x0000002bff2b0210 */ /* 0x000fe200037fe4ff */
[----:B------:R-:W-:Y:S01]  /*9aa0*/  LDS R27, [R6+0x3a00] ;  /* 0x003a0000061b7984 */ /* 0x000fe20000000800 */
[----:B------:R-:W-:Y:S01]  /*9ab0*/  ISETP.GE.U32.AND P6, PT, R41, 0x400, PT ;  /* 0x000004002900780c */ /* 0x000fe20003fc6070 */
[----:B----4-:R-:W-:-:S02]  /*9ac0*/  FADD.FTZ R15, R15, R16 ;  /* 0x000000100f0f7221 */ /* 0x010fc40000010000 */
[----:B------:R-:W2:Y:S02]  /*9ad0*/  LDS R41, [R6+0x3600] ;  /* 0x0036000006297984 */ /* 0x000ea40000000800 */
[----:B---3--:R-:W-:Y:S02]  /*9ae0*/  FADD.FTZ R15, R15, R18 ;  /* 0x000000120f0f7221 */ /* 0x008fe40000010000 */
[----:B------:R-:W3:Y:S02]  /*9af0*/  LDS R23, [R6+0x2c00] ;  /* 0x002c000006177984 */ /* 0x000ee40000000800 */
[----:B------:R-:W-:Y:S02]  /*9b00*/  FADD.FTZ R15, R15, R20 ;  /* 0x000000140f0f7221 */ /* 0x000fe40000010000 */
[----:B------:R-:W-:Y:S01]  /*9b10*/  LDS R10, [R6+0x1e00] ;  /* 0x001e0000060a7984 */ /* 0x000fe20000000800 */
[----:B------:R-:W-:-:S03]  /*9b20*/  FADD.FTZ R0, R0, R29 ;  /* 0x0000001d00007221 */ /* 0x000fc60000010000 */
[----:B------:R-:W4:Y:S01]  /*9b30*/  LDS R29, [R6+0x3c00] ;  /* 0x003c0000061d7984 */ /* 0x000f220000000800 */
[----:B------:R-:W-:-:S04]  /*9b40*/  FADD.FTZ R0, R0, R37 ;  /* 0x0000002500007221 */ /* 0x000fc80000010000 */
[----:B------:R-:W-:Y:S01]  /*9b50*/  FADD.FTZ R39, R0, R39 ;  /* 0x0000002700277221 */ /* 0x000fe20000010000 */
[----:B0-----:R-:W-:Y:S01]  /*9b60*/  FADD.FTZ R8, RZ, R8 ;  /* 0x00000008ff087221 */ /* 0x001fe20000010000 */
[----:B------:R-:W0:Y:S04]  /*9b70*/  LDS R0, [R6+0xa00] ;  /* 0x000a000006007984 */ /* 0x000e280000000800 */
[----:B------:R2:W-:Y:S01]  /*9b80*/  @P0 STG.E desc[UR6][R2.64], R39 ;  /* 0x0000002702000986 */ /* 0x0005e2000c101906 */
[----:B-1----:R-:W-:-:S03]  /*9b90*/  FADD.FTZ R8, R8, R17 ;  /* 0x0000001108087221 */ /* 0x002fc60000010000 */
[----:B------:R-:W-:Y:S04]  /*9ba0*/  @P0 STG.E desc[UR6][R4.64], R7 ;  /* 0x0000000704000986 */ /* 0x000fe8000c101906 */
[----:B------:R-:W1:Y:S01]  /*9bb0*/  LDS R7, [R6+0xe00] ;  /* 0x000e000006077984 */ /* 0x000e620000000800 */
[----:B--2---:R-:W-:Y:S01]  /*9bc0*/  FADD.FTZ R41, R14, R41 ;  /* 0x000000290e297221 */ /* 0x004fe20000010000 */
[----:B------:R-:W-:Y:S02]  /*9bd0*/  @P4 MOV R2, R44 ;  /* 0x0000002c00024202 */ /* 0x000fe40000000f00 */
[----:B------:R-:W-:Y:S01]  /*9be0*/  @P4 MOV R3, R45 ;  /* 0x0000002d00034202 */ /* 0x000fe20000000f00 */
[----:B---3--:R-:W-:Y:S01]  /*9bf0*/  FADD.FTZ R8, R8, R23 ;  /* 0x0000001708087221 */ /* 0x008fe20000010000 */
[----:B------:R-:W-:-:S03]  /*9c00*/  @P4 IADD3 R44, P0, PT, R44, 0x200, RZ ;  /* 0x000002002c2c4810 */ /* 0x000fc60007f1e0ff */
[----:B------:R2:W-:Y:S01]  /*9c10*/  @P4 STG.E desc[UR6][R2.64], R25 ;  /* 0x0000001902004986 */ /* 0x0005e2000c101906 */
[----:B------:R-:W-:-:S03]  /*9c20*/  @P4 IADD3.X R45, PT, PT, RZ, R45, RZ, P0, !PT ;  /* 0x0000002dff2d4210 */ /* 0x000fc600007fe4ff */
[----:B------:R-:W3:Y:S01]  /*9c30*/  LDS R25, [R6+0x2e00] ;  /* 0x002e000006197984 */ /* 0x000ee20000000800 */
[----:B----4-:R-:W-:Y:S01]  /*9c40*/  FADD.FTZ R29, R8, R29 ;  /* 0x0000001d081d7221 */ /* 0x010fe20000010000 */
[----:B--2---:R-:W-:Y:S02]  /*9c50*/  @P4 MOV R2, R42 ;  /* 0x0000002a00024202 */ /* 0x004fe40000000f00 */
[-C--:B------:R-:W-:Y:S02]  /*9c60*/  @P4 MOV R3, R43.reuse ;  /* 0x0000002b00034202 */ /* 0x080fe40000000f00 */
[----:B------:R-:W-:Y:S01]  /*9c70*/  @P4 IADD3 R42, P0, PT, R42, 0x200, RZ ;  /* 0x000002002a2a4810 */ /* 0x000fe20007f1e0ff */
[----:B0-----:R-:W-:Y:S02]  /*9c80*/  FADD.FTZ R0, RZ, R0 ;  /* 0x00000000ff007221 */ /* 0x001fe40000010000 */
[----:B------:R0:W-:Y:S01]  /*9c90*/  @P4 STG.E desc[UR6][R2.64], R31 ;  /* 0x0000001f02004986 */ /* 0x0001e2000c101906 */
[----:B------:R-:W-:Y:S01]  /*9ca0*/  @P4 IADD3.X R43, PT, PT, RZ, R43, RZ, P0, !PT ;  /* 0x0000002bff2b4210 */ /* 0x000fe200007fe4ff */
[----:B------:R-:W-:-:S02]  /*9cb0*/  FADD.FTZ R0, R0, R19 ;  /* 0x0000001300007221 */ /* 0x000fc40000010000 */
[----:B------:R-:W2:Y:S02]  /*9cc0*/  LDS R31, [R6+0x3e00] ;  /* 0x003e0000061f7984 */ /* 0x000ea40000000800 */
[----:B------:R-:W-:-:S04]  /*9cd0*/  FADD.FTZ R0, R0, R21 ;  /* 0x0000001500007221 */ /* 0x000fc80000010000 */
[----:B------:R-:W-:Y:S01]  /*9ce0*/  FADD.FTZ R27, R0, R27 ;  /* 0x0000001b001b7221 */ /* 0x000fe20000010000 */
[----:B-1----:R-:W-:Y:S01]  /*9cf0*/  FADD.FTZ R7, RZ, R7 ;  /* 0x00000007ff077221 */ /* 0x002fe20000010000 */
        /* <DEDUP_REMOVED lines=51> */
.L_x_16809:
[----:B--2---:R-:W-:Y:S01]  /*a030*/  HFMA2 R199, -RZ, RZ, 0, 5.9604644775390625e-08 ;  /* 0x00000001ffc77431 */ /* 0x004fe200000001ff */
[----:B------:R-:W-:Y:S01]  /*a040*/  BSSY B1, `(.L_x_16915) ;  /* 0x0000007000017945 */ /* 0x000fe20003800000 */
[----:B------:R-:W-:Y:S02]  /*a050*/  MOV R200, R203 ;  /* 0x000000cb00c87202 */ /* 0x000fe40000000f00 */
[----:B------:R-:W-:Y:S02]  /*a060*/  MOV R204, 0x1f ;  /* 0x0000001f00cc7802 */ /* 0x000fe40000000f00 */
[----:B------:R-:W-:-:S07]  /*a070*/  MOV R197, 0xffffffff ;  /* 0xffffffff00c57802 */ /* 0x000fce0000000f00 */
[----:B0----5:R-:W-:Y:S05]  /*a080*/  WARPSYNC.COLLECTIVE R197, `(.L_x_16916) ;  /* 0x00000000c5087348 */ /* 0x021fea0003c00000 */
[----:B------:R1:W2:Y:S02]  /*a090*/  SHFL.BFLY P6, R198, R200, R199, R204 ;  /* 0x0c0000c7c8c67389 */ /* 0x0002a400000c00cc */
[----:B012--5:R-:W-:Y:S05]  /*a0a0*/  ENDCOLLECTIVE ;  /* 0x000000000000791b */ /* 0x027fea0003800000 */
.L_x_16916:
[----:B------:R-:W-:Y:S05]  /*a0b0*/  BSYNC B1 ;  /* 0x0000000000017941 */ /* 0x000fea0003800000 */
.L_x_16915:
        /* <DEDUP_REMOVED lines=8> */
.L_x_16917:
[----:B------:R-:W-:Y:S01]  /*a140*/  FADD.FTZ R140, R140, R203 ;  /* 0x000000cb8c8c7221 */ /* 0x000fe20000010000 */
[----:B------:R-:W-:-:S04]  /*a150*/  HFMA2 R199, -RZ, RZ, 0, 1.1920928955078125e-07 ;  /* 0x00000002ffc77431 */ /* 0x000fc800000001ff */
[----:B------:R-:W-:Y:S02]  /*a160*/  MOV R200, R140 ;  /* 0x0000008c00c87202 */ /* 0x000fe40000000f00 */
[----:B------:R-:W-:-:S07]  /*a170*/  MOV R141, R198 ;  /* 0x000000c6008d7202 */ /* 0x000fce0000000f00 */
[----:B------:R-:W-:Y:S05]  /*a180*/  WARPSYNC.COLLECTIVE R197, `(.L_x_16918) ;  /* 0x00000000c5087348 */ /* 0x000fea0003c00000 */
[----:B------:R0:W1:Y:S02]  /*a190*/  SHFL.BFLY P6, R198, R200, R199, R204 ;  /* 0x0c0000c7c8c67389 */ /* 0x00006400000c00cc */
[----:B01----:R-:W-:Y:S05]  /*a1a0*/  ENDCOLLECTIVE ;  /* 0x000000000000791b */ /* 0x003fea0003800000 */
.L_x_16918:
[----:B------:R-:W-:-:S05]  /*a1b0*/  FADD.FTZ R141, R141, R202 ;  /* 0x000000ca8d8d7221 */ /* 0x000fca0000010000 */
[----:B------:R-:W-:Y:S02]  /*a1c0*/  MOV R200, R141 ;  /* 0x0000008d00c87202 */ /* 0x000fe40000000f00 */
[----:B------:R-:W-:-:S07]  /*a1d0*/  MOV R143, R198 ;  /* 0x000000c6008f7202 */ /* 0x000fce0000000f00 */
[----:B------:R-:W-:Y:S05]  /*a1e0*/  WARPSYNC.COLLECTIVE R197, `(.L_x_16919) ;  /* 0x00000000c5087348 */ /* 0x000fea0003c00000 */
[----:B------:R0:W1:Y:S02]  /*a1f0*/  SHFL.BFLY P6, R198, R200, R199, R204 ;  /* 0x0c0000c7c8c67389 */ /* 0x00006400000c00cc */
[----:B01----:R-:W-:Y:S05]  /*a200*/  ENDCOLLECTIVE ;  /* 0x000000000000791b */ /* 0x003fea0003800000 */
.L_x_16919:
[----:B------:R-:W-:Y:S01]  /*a210*/  FADD.FTZ R143, R140, R143 ;  /* 0x0000008f8c8f7221 */ /* 0x000fe20000010000 */
[----:B------:R-:W-:-:S04]  /*a220*/  HFMA2 R199, -RZ, RZ, 0, 2.384185791015625e-07 ;  /* 0x00000004ffc77431 */ /* 0x000fc800000001ff */
[----:B------:R-:W-:Y:S02]  /*a230*/  MOV R200, R143 ;  /* 0x0000008f00c87202 */ /* 0x000fe40000000f00 */
[----:B------:R-:W-:-:S07]  /*a240*/  MOV R142, R198 ;  /* 0x000000c6008e7202 */ /* 0x000fce0000000f00 */
[----:B------:R-:W-:Y:S05]  /*a250*/  WARPSYNC.COLLECTIVE R197, `(.L_x_16920) ;  /* 0x00000000c5087348 */ /* 0x000fea0003c00000 */
[----:B------:R0:W1:Y:S02]  /*a260*/  SHFL.BFLY P6, R198, R200, R199, R204 ;  /* 0x0c0000c7c8c67389 */ /* 0x00006400000c00cc */
[----:B01----:R-:W-:Y:S05]  /*a270*/  ENDCOLLECTIVE ;  /* 0x000000000000791b */ /* 0x003fea0003800000 */
.L_x_16920:
[----:B------:R-:W-:-:S05]  /*a280*/  FADD.FTZ R142, R141, R142 ;  /* 0x0000008e8d8e7221 */ /* 0x000fca0000010000 */
[----:B------:R-:W-:Y:S02]  /*a290*/  MOV R200, R142 ;  /* 0x0000008e00c87202 */ /* 0x000fe40000000f00 */
[----:B------:R-:W-:-:S07]  /*a2a0*/  MOV R144, R198 ;  /* 0x000000c600907202 */ /* 0x000fce0000000f00 */
[----:B------:R-:W-:Y:S05]  /*a2b0*/  WARPSYNC.COLLECTIVE R197, `(.L_x_16921) ;  /* 0x00000000c5087348 */ /* 0x000fea0003c00000 */
[----:B------:R0:W1:Y:S02]  /*a2c0*/  SHFL.BFLY P6, R198, R200, R199, R204 ;  /* 0x0c0000c7c8c67389 */ /* 0x00006400000c00cc */
[----:B01----:R-:W-:Y:S05]  /*a2d0*/  ENDCOLLECTIVE ;  /* 0x000000000000791b */ /* 0x003fea0003800000 */
.L_x_16921:
[----:B------:R-:W-:Y:S01]  /*a2e0*/  FADD.FTZ R144, R143, R144 ;  /* 0x000000908f907221 */ /* 0x000fe20000010000 */
[----:B------:R-:W-:-:S04]  /*a2f0*/  HFMA2 R199, -RZ, RZ, 0, 4.76837158203125e-07 ;  /* 0x00000008ffc77431 */ /* 0x000fc800000001ff */
[----:B------:R-:W-:Y:S02]  /*a300*/  MOV R200, R144 ;  /* 0x0000009000c87202 */ /* 0x000fe40000000f00 */
[----:B------:R-:W-:-:S07]  /*a310*/  MOV R145, R198 ;  /* 0x000000c600917202 */ /* 0x000fce0000000f00 */
[----:B------:R-:W-:Y:S05]  /*a320*/  WARPSYNC.COLLECTIVE R197, `(.L_x_16922) ;  /* 0x00000000c5087348 */ /* 0x000fea0003c00000 */
[----:B------:R0:W1:Y:S02]  /*a330*/  SHFL.BFLY P6, R198, R200, R199, R204 ;  /* 0x0c0000c7c8c67389 */ /* 0x00006400000c00cc */
[----:B01----:R-:W-:Y:S05]  /*a340*/  ENDCOLLECTIVE ;  /* 0x000000000000791b */ /* 0x003fea0003800000 */
.L_x_16922:
[----:B------:R-:W-:-:S05]  /*a350*/  FADD.FTZ R145, R142, R145 ;  /* 0x000000918e917221 */ /* 0x000fca0000010000 */
[----:B------:R-:W-:Y:S02]  /*a360*/  MOV R200, R145 ;  /* 0x0000009100c87202 */ /* 0x000fe40000000f00 */
[----:B------:R-:W-:-:S07]  /*a370*/  MOV R147, R198 ;  /* 0x000000c600937202 */ /* 0x000fce0000000f00 */
[----:B------:R-:W-:Y:S05]  /*a380*/  WARPSYNC.COLLECTIVE R197, `(.L_x_16923) ;  /* 0x00000000c5087348 */ /* 0x000fea0003c00000 */
[----:B------:R0:W1:Y:S02]  /*a390*/  SHFL.BFLY P6, R198, R200, R199, R204 ;  /* 0x0c0000c7c8c67389 */ /* 0x00006400000c00cc */
[----:B01----:R-:W-:Y:S05]  /*a3a0*/  ENDCOLLECTIVE ;  /* 0x000000000000791b */ /* 0x003fea0003800000 */
.L_x_16923:
[----:B------:R-:W-:Y:S01]  /*a3b0*/  FADD.FTZ R147, R144, R147 ;  /* 0x0000009390937221 */ /* 0x000fe20000010000 */
[----:B------:R-:W-:-:S04]  /*a3c0*/  HFMA2 R199, -RZ, RZ, 0, 9.5367431640625e-07 ;  /* 0x00000010ffc77431 */ /* 0x000fc800000001ff */
[----:B------:R-:W-:Y:S02]  /*a3d0*/  MOV R200, R147 ;  /* 0x0000009300c87202 */ /* 0x000fe40000000f00 */
[----:B------:R-:W-:-:S07]  /*a3e0*/  MOV R146, R198 ;  /* 0x000000c600927202 */ /* 0x000fce0000000f00 */
[----:B------:R-:W-:Y:S05]  /*a3f0*/  WARPSYNC.COLLECTIVE R197, `(.L_x_16924) ;  /* 0x00000000c5087348 */ /* 0x000fea0003c00000 */
[----:B------:R0:W1:Y:S02]  /*a400*/  SHFL.BFLY P6, R198, R200, R199, R204 ;  /* 0x0c0000c7c8c67389 */ /* 0x00006400000c00cc */
[----:B01----:R-:W-:Y:S05]  /*a410*/  ENDCOLLECTIVE ;  /* 0x000000000000791b */ /* 0x003fea0003800000 */
.L_x_16924:
[----:B------:R-:W-:-:S05]  /*a420*/  FADD.FTZ R140, R145, R146 ;  /* 0x00000092918c7221 */ /* 0x000fca0000010000 */
[----:B------:R-:W-:Y:S02]  /*a430*/  MOV R200, R140 ;  /* 0x0000008c00c87202 */ /* 0x000fe40000000f00 */
[----:B------:R-:W-:-:S07]  /*a440*/  MOV R146, R198 ;  /* 0x000000c600927202 */ /* 0x000fce0000000f00 */
[----:B------:R-:W-:Y:S05]  /*a450*/  WARPSYNC.COLLECTIVE R197, `(.L_x_16925) ;  /* 0x00000000c5087348 */ /* 0x000fea0003c00000 */
[----:B------:R0:W1:Y:S02]  /*a460*/  SHFL.BFLY P6, R198, R200, R199, R204 ;  /* 0x0c0000c7c8c67389 */ /* 0x00006400000c00cc */
[----:B01----:R-:W-:Y:S05]  /*a470*/  ENDCOLLECTIVE ;  /* 0x000000000000791b */ /* 0x003fea0003800000 */
.L_x_16925:
[----:B------:R-:W-:Y:S01]  /*a480*/  MOV R141, R198 ;  /* 0x000000c6008d7202 */ /* 0x000fe20000000f00 */
[----:B------:R-:W-:Y:S06]  /*a490*/  BRA `(.L_x_16926) ;  /* 0xffffff8c00947947 */ /* 0x000fec000383ffff */
.L_x_16927:
        /* <DEDUP_REMOVED lines=14> */
.L_x_20117:


//--------------------- .text._ZN10layer_norm22ln_bwd_finalize_kernelINS_22Kernel_traits_finalizeILj1024E6__halfffffjLb0ELj1024ELj4ENS_18Kernel_traits_baseILj1024ES2_ffffjLj1024EEEEELb0ELb1EEEvNS_9BwdParamsE --------------------------
	.section	.text._ZN10layer_norm22ln_bwd_finalize_kernelINS_22Kernel_traits_finalizeILj1024E6__halfffffjLb0ELj1024ELj4ENS_18Kernel_traits_baseILj1024ES2_ffffjLj1024EEEEELb0ELb1EEEvNS_9BwdParamsE,"ax",@progbits
	.align	128
        .global         _ZN10layer_norm22ln_bwd_finalize_kernelINS_22Kernel_traits_finalizeILj1024E6__halfffffjLb0ELj1024ELj4ENS_18Kernel_traits_baseILj1024ES2_ffffjLj1024EEEEELb0ELb1EEEvNS_9BwdParamsE
        .type           _ZN10layer_norm22ln_bwd_finalize_kernelINS_22Kernel_traits_finalizeILj1024E6__halfffffjLb0ELj1024ELj4ENS_18Kernel_traits_baseILj1024ES2_ffffjLj1024EEEEELb0ELb1EEEvNS_9BwdParamsE,@function
        .size           _ZN10layer_norm22ln_bwd_finalize_kernelINS_22Kernel_traits_finalizeILj1024E6__halfffffjLb0ELj1024ELj4ENS_18Kernel_traits_baseILj1024ES2_ffffjLj1024EEEEELb0ELb1EEEvNS_9BwdParamsE,(.L_x_20118 - _ZN10layer_norm22ln_bwd_finalize_kernelINS_22Kernel_traits_finalizeILj1024E6__halfffffjLb0ELj1024ELj4ENS_18Kernel_traits_baseILj1024ES2_ffffjLj1024EEEEELb0ELb1EEEvNS_9BwdParamsE)
        .other          _ZN10layer_norm22ln_bwd_finalize_kernelINS_22Kernel_traits_finalizeILj1024E6__halfffffjLb0ELj1024ELj4ENS_18Kernel_traits_baseILj1024ES2_ffffjLj1024EEEEELb0ELb1EEEvNS_9BwdParamsE,@"STO_CUDA_ENTRY STV_DEFAULT"
_ZN10layer_norm22ln_bwd_finalize_kernelINS_22Kernel_traits_finalizeILj1024E6__halfffffjLb0ELj1024ELj4ENS_18Kernel_traits_baseILj1024ES2_ffffjLj1024EEEEELb0ELb1EEEvNS_9BwdParamsE:
.text._ZN10layer_norm22ln_bwd_finalize_kernelINS_22Kernel_traits_finalizeILj1024E6__halfffffjLb0ELj1024ELj4ENS_18Kernel_traits_baseILj1024ES2_ffffjLj1024EEEEELb0ELb1EEEvNS_9BwdParamsE:
        /* <DEDUP_REMOVED lines=77> */
.L_x_16932:
        /* <DEDUP_REMOVED lines=118> */
.L_x_16931:
[----:B------:R-:W-:Y:S05]  /*0c30*/  BSYNC.RECONVERGENT B1 ;  /* 0x0000000000017941 */ /* 0x000fea0003800200 */
.L_x_16930:
        /* <DEDUP_REMOVED lines=69> */
.L_x_16934:
[----:B------:R-:W-:Y:S05]  /*1090*/  BSYNC.RECONVERGENT B1 ;  /* 0x0000000000017941 */ /* 0x000fea0003800200 */
.L_x_16933:
        /* <DEDUP_REMOVED lines=38> */
.L_x_16936:
[----:B------:R-:W-:Y:S05]  /*1300*/  BSYNC.RECONVERGENT B1 ;  /* 0x0000000000017941 */ /* 0x000fea0003800200 */
.L_x_16935:
[----:B------:R-:W-:Y:S05]  /*1310*/  @!P1 BRA `(.L_x_16929) ;  /* 0x0000000000409947 */ /* 0x000fea0003800000 */
[----:B------:R-:W0:Y:S01]  /*1320*/  LDC R12, c[0x0][0x388] ;  /* 0x0000e200ff0c7b82 */ /* 0x000e220000000800 */
[----:B------:R-:W-:-:S07]  /*1330*/  IADD3 R0, PT, PT, -R0, RZ, RZ ;  /* 0x000000ff00007210 */ /* 0x000fce0007ffe1ff */
[----:B------:R-:W1:Y:S08]  /*1340*/  LDC.64 R8, c[0x0][0x440] ;  /* 0x00011000ff087b82 */ /* 0x000e700000000a00 */
[----:B------:R-:W2:Y:S01]  /*1350*/  LDC.64 R10, c[0x0][0x448] ;  /* 0x00011200ff0a7b82 */ /* 0x000ea20000000a00 */
[----:B0-----:R-:W-:-:S05]  /*1360*/  IMAD R2, R2, R12, R5 ;  /* 0x0000000c02027224 */ /* 0x001fca00078e0205 */
[----:B------:R-:W-:-:S07]  /*1370*/  IADD3 R13, PT, PT, R57, R2, RZ ;  /* 0x00000002390d7210 */ /* 0x000fce0007ffe0ff */
.L_x_16937:
        /* <DEDUP_REMOVED lines=10> */
.L_x_16929:
[----:B------:R-:W-:Y:S05]  /*1420*/  BSYNC.RECONVERGENT B0 ;  /* 0x0000000000007941 */ /* 0x000fea0003800200 */
.L_x_16928:
        /* <DEDUP_REMOVED lines=59> */
.L_x_16938:
        /* <DEDUP_REMOVED lines=10> */
.L_x_20118:


//--------------------- .text._ZN10layer_norm13ln_bwd_kernelINS_13Kernel_traitsI6__halfffffjLj1024ELj1ELj4ELj1ELj16ENS_18Kernel_traits_baseILj1024ES2_ffffjLj128EEEEELb1ELb0ELb1ELb1EEEvNS_9BwdParamsE --------------------------
	.section	.text._ZN10layer_norm13ln_bwd_kernelINS_13Kernel_traitsI6__halfffffjLj1024ELj1ELj4ELj1ELj16ENS_18Kernel_traits_baseILj1024ES2_ffffjLj128EEEEELb1ELb0ELb1ELb1EEEvNS_9BwdParamsE,"ax",@progbits
	.align	128
        .global         _ZN10layer_norm13ln_bwd_kernelINS_13Kernel_traitsI6__halfffffjLj1024ELj1ELj4ELj1ELj16ENS_18Kernel_traits_baseILj1024ES2_ffffjLj128EEEEELb1ELb0ELb1ELb1EEEvNS_9BwdParamsE
        .type           _ZN10layer_norm13ln_bwd_kernelINS_13Kernel_traitsI6__halfffffjLj1024ELj1ELj4ELj1ELj16ENS_18Kernel_traits_baseILj1024ES2_ffffjLj128EEEEELb1ELb0ELb1ELb1EEEvNS_9BwdParamsE,@function
        .size           _ZN10layer_norm13ln_bwd_kernelINS_13Kernel_traitsI6__halfffffjLj1024ELj1ELj4ELj1ELj16ENS_18Kernel_traits_baseILj1024ES2_ffffjLj128EEEEELb1ELb0ELb1ELb1EEEvNS_9BwdParamsE,(.L_x_20119 - _ZN10layer_norm13ln_bwd_kernelINS_13Kernel_traitsI6__halfffffjLj1024ELj1ELj4ELj1ELj16ENS_18Kernel_traits_baseILj1024ES2_ffffjLj128EEEEELb1ELb0ELb1ELb1EEEvNS_9BwdParamsE)
        .other          _ZN10layer_norm13ln_bwd_kernelINS_13Kernel_traitsI6__halfffffjLj1024ELj1ELj4ELj1ELj16ENS_18Kernel_traits_baseILj1024ES2_ffffjLj128EEEEELb1ELb0ELb1ELb1EEEvNS_9BwdParamsE,@"STO_CUDA_ENTRY STV_DEFAULT"
_ZN10layer_norm13ln_bwd_kernelINS_13Kernel_traitsI6__halfffffjLj1024ELj1ELj4ELj1ELj16ENS_18Kernel_traits_baseILj1024ES2_ffffjLj128EEEEELb1ELb0ELb1ELb1EEEvNS_9BwdParamsE:
.text._ZN10layer_norm13ln_bwd_kernelINS_13Kernel_traitsI6__halfffffjLj1024ELj1ELj4ELj1ELj16ENS_18Kernel_traits_baseILj1024ES2_ffffjLj128EEEEELb1ELb0ELb1ELb1EEEvNS_9BwdParamsE:
        /* <DEDUP_REMOVED lines=52> */
[----:B------:R0:W5:Y:S04]  /*0340*/  LDG.E.64 R194, desc[UR6][R2.64+0x700] ;  /* 0x0007000602c27981 */ /* 0x000168000c1e1b00 */
[----:B------:R0:W5:Y:S04]  /*0350*/  LDG.E.64 R192, desc[UR6][R2.64+0x600] ;  /* 0x0006000602c07981 */ /* 0x000168000c1e1b00 */
[----:B------:R0:W5:Y:S04]  /*0360*/  LDG.E.64 R190, desc[UR6][R2.64+0x500] ;  /* 0x0005000602be7981 */ /* 0x000168000c1e1b00 */
[----:B------:R0:W5:Y:S04]  /*0370*/  LDG.E.64 R188, desc[UR6][R2.64+0x400] ;  /* 0x0004000602bc7981 */ /* 0x000168000c1e1b00 */
[----:B------:R0:W5:Y:S04]  /*0380*/  LDG.E.64 R186, desc[UR6][R2.64+0x300] ;  /* 0x0003000602ba7981 */ /* 0x000168000c1e1b00 */
[----:B------:R0:W5:Y:S04]  /*0390*/  LDG.E.64 R184, desc[UR6][R2.64+0x200] ;  /* 0x0002000602b87981 */ /* 0x000168000c1e1b00 */
[----:B------:R0:W5:Y:S04]  /*03a0*/  LDG.E.64 R182, desc[UR6][R2.64+0x100] ;  /* 0x0001000602b67981 */ /* 0x000168000c1e1b00 */
[----:B------:R0:W5:Y:S01]  /*03b0*/  LDG.E.64 R180, desc[UR6][R2.64] ;  /* 0x0000000602b47981 */ /* 0x000162000c1e1b00 */
[----:B------:R-:W-:-:S07]  /*03c0*/  HFMA2 R120, -RZ, RZ, 0, 0 ;  /* 0x00000000ff787431 */ /* 0x000fce00000001ff */
.L_x_17082:
[----:B------:R-:W1:Y:S08]  /*03d0*/  LDC.64 R6, c[0x0][0x3f8] ;  /* 0x0000fe00ff067b82 */ /* 0x000e700000000a00 */
[----:B------:R-:W2:Y:S08]  /*03e0*/  LDC.64 R4, c[0x0][0x3c8] ;  /* 0x0000f200ff047b82 */ /* 0x000eb00000000a00 */
[----:B------:R-:W3:Y:S01]  /*03f0*/  LDC.64 R8, c[0x0][0x3f0] ;  /* 0x0000fc00ff087b82 */ /* 0x000ee20000000a00 */
[----:B-1----:R-:W-:-:S07]  /*0400*/  IMAD.WIDE R168, R0, 0x4, R6 ;  /* 0x0000000400a87825 */ /* 0x002fce00078e0206 */
[----:B------:R-:W1:Y:S01]  /*0410*/  LDC.64 R6, c[0x0][0x3c0] ;  /* 0x0000f000ff067b82 */ /* 0x000e620000000a00 */
[----:B0-----:R-:W4:Y:S01]  /*0420*/  LDG.E R2, desc[UR6][R168.64] ;  /* 0x00000006a8027981 */ /* 0x001f22000c1e1900 */
[----:B--2---:R-:W-:-:S06]  /*0430*/  IMAD.WIDE R4, R0, 0x4, R4 ;  /* 0x0000000400047825 */ /* 0x004fcc00078e0204 */
[----:B-----5:R0:W5:Y:S01]  /*0440*/  LDG.E R4, desc[UR6][R4.64] ;  /* 0x0000000604047981 */ /* 0x020162000c1e1900 */
[----:B---3--:R-:W-:-:S05]  /*0450*/  IMAD.WIDE R8, R0, 0x4, R8 ;  /* 0x0000000400087825 */ /* 0x008fca00078e0208 */
[----:B------:R0:W5:Y:S01]  /*0460*/  LDG.E R203, desc[UR6][R8.64] ;  /* 0x0000000608cb7981 */ /* 0x000162000c1e1900 */
[----:B------:R-:W-:Y:S01]  /*0470*/  BSSY.RECONVERGENT B1, `(.L_x_16941) ;  /* 0x00001ee000017945 */ /* 0x000fe20003800200 */
[----:B----4-:R-:W-:-:S13]  /*0480*/  ISETP.GE.AND P2, PT, R2, 0x1, PT ;  /* 0x000000010200780c */ /* 0x010fda0003f46270 */
[----:B01----:R-:W-:Y:S05]  /*0490*/  @!P2 BRA `(.L_x_16942) ;  /* 0x00000018002ca947 */ /* 0x003fea0003800000 */
[----:B------:R-:W0:Y:S01]  /*04a0*/  S2R R13, SR_TID.X ;  /* 0x00000000000d7919 */ /* 0x000e220000002100 */
[----:B------:R-:W1:Y:S01]  /*04b0*/  LDC.64 R10, c[0x0][0x3a8] ;  /* 0x0000ea00ff0a7b82 */ /* 0x000e620000000a00 */
[----:B------:R-:W-:Y:S01]  /*04c0*/  IMAD R3, R0, UR8, RZ ;  /* 0x0000000800037c24 */ /* 0x000fe2000f8e02ff */
[----:B------:R-:W-:Y:S01]  /*04d0*/  IADD3 R5, PT, PT, R2, -0x1, RZ ;  /* 0xffffffff02057810 */ /* 0x000fe20007ffe0ff */
[----:B------:R-:W-:-:S03]  /*04e0*/  IMAD.WIDE R6, R0, 0x4, R6 ;  /* 0x0000000400067825 */ /* 0x000fc600078e0206 */
[----:B------:R-:W-:Y:S01]  /*04f0*/  SHF.R.S32.HI R12, RZ, 0x1f, R3 ;  /* 0x0000001fff0c7819 */ /* 0x000fe20000011403 */
[----:B------:R-:W-:Y:S01]  /*0500*/  IMAD R5, R5, UR8, RZ ;  /* 0x0000000805057c24 */ /* 0x000fe2000f8e02ff */
[----:B------:R-:W2:Y:S02]  /*0510*/  LDC.64 R8, c[0x0][0x428] ;  /* 0x00010a00ff087b82 */ /* 0x000ea40000000a00 */
[----:B------:R-:W-:Y:S02]  /*0520*/  LEA.HI R12, R12, R3, RZ, 0x2 ;  /* 0x000000030c0c7211 */ /* 0x000fe400078f10ff */
[----:B------:R-:W-:Y:S01]  /*0530*/  SHF.R.S32.HI R14, RZ, 0x1f, R5 ;  /* 0x0000001fff0e7819 */ /* 0x000fe20000011405 */
[----:B------:R3:W4:Y:S03]  /*0540*/  LDG.E R3, desc[UR6][R6.64] ;  /* 0x0000000606037981 */ /* 0x000726000c1e1900 */
[----:B------:R-:W-:Y:S01]  /*0550*/  LEA.HI R14, R14, R5, RZ, 0x2 ;  /* 0x000000050e0e7211 */ /* 0x000fe200078f10ff */
[----:B------:R-:W3:Y:S01]  /*0560*/  LDC.64 R220, c[0x0][0x3b0] ;  /* 0x0000ec00ffdc7b82 */ /* 0x000ee20000000a00 */
[----:B0-----:R-:W-:-:S04]  /*0570*/  LOP3.LUT R179, R13, 0x1f, RZ, 0xc0, !PT ;  /* 0x0000001f0db37812 */ /* 0x001fc800078ec0ff */
[-C--:B------:R-:W-:Y:S02]  /*0580*/  LEA.HI.SX32 R211, R12, R179.reuse, 0x1e ;  /* 0x000000b30cd37211 */ /* 0x080fe400078ff2ff */
[----:B------:R-:W-:-:S03]  /*0590*/  LEA.HI.SX32 R177, R14, R179, 0x1e ;  /* 0x000000b30eb17211 */ /* 0x000fc600078ff2ff */
[C---:B-1----:R-:W-:Y:S01]  /*05a0*/  IMAD.WIDE.U32 R12, R211.reuse, 0x10, R10 ;  /* 0x00000010d30c7825 */ /* 0x042fe200078e000a */
[----:B------:R-:W-:-:S03]  /*05b0*/  IADD3 R229, PT, PT, R211, 0x20, RZ ;  /* 0x00000020d3e57810 */ /* 0x000fc60007ffe0ff */
[----:B--2---:R-:W-:Y:S02]  /*05c0*/  IMAD.WIDE.U32 R16, R177, 0x10, R8 ;  /* 0x00000010b1107825 */ /* 0x004fe400078e0008 */
[----:B------:R-:W2:Y:S02]  /*05d0*/  LDG.E.128 R12, desc[UR6][R12.64] ;  /* 0x000000060c0c7981 */ /* 0x000ea4000c1e1d00 */
[----:B------:R-:W-:Y:S01]  /*05e0*/  IMAD.WIDE.U32 R20, R229, 0x10, R10 ;  /* 0x00000010e5147825 */ /* 0x000fe200078e000a */
[----:B------:R-:W-:Y:S01]  /*05f0*/  IADD3 R25, PT, PT, R177, 0x20, RZ ;  /* 0x00000020b1197810 */ /* 0x000fe20007ffe0ff */
[----:B------:R-:W2:Y:S01]  /*0600*/  LDG.E.128 R16, desc[UR6][R16.64] ;  /* 0x0000000610107981 */ /* 0x000ea2000c1e1d00 */
[----:B------:R-:W-:-:S03]  /*0610*/  IADD3 R231, PT, PT, R211, 0x40, RZ ;  /* 0x00000040d3e77810 */ /* 0x000fc60007ffe0ff */
[----:B------:R-:W2:Y:S01]  /*0620*/  LDG.E.128 R20, desc[UR6][R20.64] ;  /* 0x0000000614147981 */ /* 0x000ea2000c1e1d00 */
[----:B------:R-:W-:Y:S01]  /*0630*/  IMAD.WIDE.U32 R24, R25, 0x10, R8 ;  /* 0x0000001019187825 */ /* 0x000fe200078e0008 */
[----:B------:R-:W-:-:S03]  /*0640*/  IADD3 R137, PT, PT, R177, 0x40, RZ ;  /* 0x00000040b1897810 */ /* 0x000fc60007ffe0ff */
[----:B------:R-:W-:Y:S02]  /*0650*/  IMAD.WIDE.U32 R132, R231, 0x10, R10 ;  /* 0x00000010e7847825 */ /* 0x000fe400078e000a */
[----:B------:R-:W2:Y:S01]  /*0660*/  LDG.E.128 R24, desc[UR6][R24.64] ;  /* 0x0000000618187981 */ /* 0x000ea2000c1e1d00 */
[----:B------:R-:W-:Y:S01]  /*0670*/  IADD3 R233, PT, PT, R211, 0x60, RZ ;  /* 0x00000060d3e97810 */ /* 0x000fe20007ffe0ff */
[----:B------:R-:W-:Y:S02]  /*0680*/  IMAD.WIDE.U32 R136, R137, 0x10, R8 ;  /* 0x0000001089887825 */ /* 0x000fe400078e0008 */
        /* <DEDUP_REMOVED lines=13> */
[----:B------:R-:W-:Y:S02]  /*0760*/  IMAD.WIDE.U32 R156, R239, 0x10, R10 ;  /* 0x00000010ef9c7825 */ /* 0x000fe400078e000a */
[----:B------:R-:W2:Y:S01]  /*0770*/  LDG.E.128 R152, desc[UR6][R152.64] ;  /* 0x0000000698987981 */ /* 0x000ea2000c1e1d00 */
[----:B------:R-:W-:-:S03]  /*0780*/  IADD3 R161, PT, PT, R177, 0xa0, RZ ;  /* 0x000000a0b1a17810 */ /* 0x000fc60007ffe0ff */
[----:B------:R-:W2:Y:S02]  /*0790*/  LDG.E.128 R156, desc[UR6][R156.64] ;  /* 0x000000069c9c7981 */ /* 0x000ea4000c1e1d00 */
[----:B------:R-:W-:-:S06]  /*07a0*/  IMAD.WIDE.U32 R160, R161, 0x10, R8 ;  /* 0x00000010a1a07825 */ /* 0x000fcc00078e0008 */
[----:B------:R-:W2:Y:S01]  /*07b0*/  LDG.E.128 R160, desc[UR6][R160.64] ;  /* 0x00000006a0a07981 */ /* 0x000ea2000c1e1d00 */
[----:B------:R-:W-:Y:S02]  /*07c0*/  IADD3 R237, PT, PT, R211, 0xc0, RZ ;  /* 0x000000c0d3ed7810 */ /* 0x000fe40007ffe0ff */
[----:B------:R-:W-:-:S03]  /*07d0*/  IADD3 R169, PT, PT, R177, 0xc0, RZ ;  /* 0x000000c0b1a97810 */ /* 0x000fc60007ffe0ff */
[----:B------:R-:W-:-:S04]  /*07e0*/  IMAD.WIDE.U32 R164, R237, 0x10, R10 ;  /* 0x00000010eda47825 */ /* 0x000fc800078e000a */
[----:B------:R-:W-:Y:S02]  /*07f0*/  IMAD.WIDE.U32 R168, R169, 0x10, R8 ;  /* 0x00000010a9a87825 */ /* 0x000fe400078e0008 */
[----:B------:R-:W2:Y:S04]  /*0800*/  LDG.E.128 R164, desc[UR6][R164.64] ;  /* 0x00000006a4a47981 */ /* 0x000ea8000c1e1d00 */
[----:B------:R-:W2:Y:S01]  /*0810*/  LDG.E.128 R168, desc[UR6][R168.64] ;  /* 0x00000006a8a87981 */ /* 0x000ea2000c1e1d00 */
[----:B-----5:R-:W-:Y:S02]  /*0820*/  ISETP.GE.AND P3, PT, R203, 0x1, PT ;  /* 0x00000001cb00780c */ /* 0x020fe40003f66270 */
[----:B------:R-:W-:Y:S02]  /*0830*/  IADD3 R235, PT, PT, R211, 0xe0, RZ ;  /* 0x000000e0d3eb7810 */ /* 0x000fe40007ffe0ff */
[----:B------:R-:W-:-:S03]  /*0840*/  IADD3 R177, PT, PT, R177, 0xe0, RZ ;  /* 0x000000e0b1b17810 */ /* 0x000fc60007ffe0ff */
[----:B------:R-:W-:-:S06]  /*0850*/  IMAD.WIDE.U32 R172, R235, 0x10, R10 ;  /* 0x00000010ebac7825 */ /* 0x000fcc00078e000a */
[----:B------:R-:W-:Y:S01]  /*0860*/  @P3 IADD3 R5, PT, PT, R203, -0x1, RZ ;  /* 0xffffffffcb053810 */ /* 0x000fe20007ffe0ff */
[----:B------:R-:W2:Y:S04]  /*0870*/  LDG.E.128 R172, desc[UR6][R172.64] ;  /* 0x00000006acac7981 */ /* 0x000ea8000c1e1d00 */
[----:B------:R-:W-:Y:S02]  /*0880*/  @P3 IMAD R5, R5, UR8, RZ ;  /* 0x0000000805053c24 */ /* 0x000fe4000f8e02ff */
[----:B------:R-:W-:-:S03]  /*0890*/  IMAD.WIDE.U32 R176, R177, 0x10, R8 ;  /* 0x00000010b1b07825 */ /* 0x000fc600078e0008 */
[----:B---3--:R-:W-:-:S04]  /*08a0*/  @P3 SHF.R.S32.HI R6, RZ, 0x1f, R5 ;  /* 0x0000001fff063819 */ /* 0x008fc80000011405 */
[----:B------:R-:W-:Y:S02]  /*08b0*/  @P3 LEA.HI R6, R6, R5, RZ, 0x2 ;  /* 0x0000000506063211 */ /* 0x000fe400078f10ff */
[----:B------:R-:W-:Y:S02]  /*08c0*/  MOV R5, RZ ;  /* 0x000000ff00057202 */ /* 0x000fe40000000f00 */
[----:B------:R-:W-:Y:S02]  /*08d0*/  @P3 LEA.HI.SX32 R5, R6, R179, 0x1e ;  /* 0x000000b306053211 */ /* 0x000fe400078ff2ff */
[----:B------:R-:W3:Y:S02]  /*08e0*/  LDG.E.128 R176, desc[UR6][R176.64] ;  /* 0x00000006b0b07981 */ /* 0x000ee4000c1e1d00 */
[C---:B------:R-:W-:Y:S01]  /*08f0*/  IADD3 R243, PT, PT, R5.reuse, 0x20, RZ ;  /* 0x0000002005f37810 */ /* 0x040fe20007ffe0ff */
[C---:B------:R-:W-:Y:S01]  /*0900*/  IMAD.WIDE.U32 R6, R5.reuse, 0x4, R220 ;  /* 0x0000000405067825 */ /* 0x040fe200078e00dc */
[----:B------:R-:W-:-:S02]  /*0910*/  IADD3 R245, PT, PT, R5, 0x40, RZ ;  /* 0x0000004005f57810 */ /* 0x000fc40007ffe0ff */
[C---:B------:R-:W-:Y:S02]  /*0920*/  IADD3 R227, PT, PT, R5.reuse, 0x60, RZ ;  /* 0x0000006005e37810 */ /* 0x040fe40007ffe0ff */
[C---:B------:R-:W-:Y:S02]  /*0930*/  IADD3 R225, PT, PT, R5.reuse, 0x80, RZ ;  /* 0x0000008005e17810 */ /* 0x040fe40007ffe0ff */
[C---:B------:R-:W-:Y:S02]  /*0940*/  IADD3 R223, PT, PT, R5.reuse, 0xa0, RZ ;  /* 0x000000a005df7810 */ /* 0x040fe40007ffe0ff */
[----:B------:R-:W-:Y:S01]  /*0950*/  IADD3 R219, PT, PT, R5, 0xc0, RZ ;  /* 0x000000c005db7810 */ /* 0x000fe20007ffe0ff */
[--C-:B------:R-:W-:Y:S01]  /*0960*/  IMAD.WIDE.U32 R242, R243, 0x4, R220.reuse ;  /* 0x00000004f3f27825 */ /* 0x100fe200078e00dc */
[----:B------:R-:W-:Y:S01]  /*0970*/  IADD3 R5, PT, PT, R5, 0xe0, RZ ;  /* 0x000000e005057810 */ /* 0x000fe20007ffe0ff */
[----:B------:R-:W5:Y:S02]  /*0980*/  LDG.E R210, desc[UR6][R6.64] ;  /* 0x0000000606d27981 */ /* 0x000f64000c1e1900 */
[----:B------:R-:W-:-:S02]  /*0990*/  IMAD.WIDE.U32 R244, R245, 0x4, R220 ;  /* 0x00000004f5f47825 */ /* 0x000fc400078e00dc */
[----:B------:R-:W5:Y:S02]  /*09a0*/  LDG.E R207, desc[UR6][R242.64] ;  /* 0x00000006f2cf7981 */ /* 0x000f64000c1e1900 */
[--C-:B------:R-:W-:Y:S02]  /*09b0*/  IMAD.WIDE.U32 R226, R227, 0x4, R220.reuse ;  /* 0x00000004e3e27825 */ /* 0x100fe400078e00dc */
[----:B------:R-:W5:Y:S02]  /*09c0*/  LDG.E R206, desc[UR6][R244.64] ;  /* 0x00000006f4ce7981 */ /* 0x000f64000c1e1900 */
[----:B------:R-:W-:-:S04]  /*09d0*/  IMAD.WIDE.U32 R224, R225, 0x4, R220 ;  /* 0x00000004e1e07825 */ /* 0x000fc800078e00dc */
[--C-:B------:R-:W-:Y:S01]  /*09e0*/  IMAD.WIDE.U32 R222, R223, 0x4, R220.reuse ;  /* 0x00000004dfde7825 */ /* 0x100fe200078e00dc */
[----:B------:R-:W5:Y:S03]  /*09f0*/  LDG.E R6, desc[UR6][R224.64] ;  /* 0x00000006e0067981 */ /* 0x000f66000c1e1900 */
[--C-:B------:R-:W-:Y:S01]  /*0a00*/  IMAD.WIDE.U32 R218, R219, 0x4, R220.reuse ;  /* 0x00000004dbda7825 */ /* 0x100fe200078e00dc */
[----:B------:R-:W5:Y:S03]  /*0a10*/  LDG.E R7, desc[UR6][R222.64] ;  /* 0x00000006de077981 */ /* 0x000f66000c1e1900 */
[----:B------:R-:W-:Y:S01]  /*0a20*/  IMAD.WIDE.U32 R220, R5, 0x4, R220 ;  /* 0x0000000405dc7825 */ /* 0x000fe200078e00dc */
[----:B------:R-:W5:Y:S04]  /*0a30*/  LDG.E R8, desc[UR6][R218.64] ;  /* 0x00000006da087981 */ /* 0x000f68000c1e1900 */
[----:B------:R-:W5:Y:S04]  /*0a40*/  LDG.E R5, desc[UR6][R226.64] ;  /* 0x00000006e2057981 */ /* 0x000f68000c1e1900 */
[----:B------:R-:W5:Y:S01]  /*0a50*/  LDG.E R9, desc[UR6][R220.64] ;  /* 0x00000006dc097981 */ /* 0x000f62000c1e1900 */
[----:B------:R-:W-:-:S02]  /*0a60*/  MOV R209, UR14 ;  /* 0x0000000e00d17c02 */ /* 0x000fc40008000f00 */
[----:B------:R-:W-:Y:S02]  /*0a70*/  MOV R208, UR15 ;  /* 0x0000000f00d07c02 */ /* 0x000fe40008000f00 */
[----:B------:R-:W-:-:S04]  /*0a80*/  ISETP.NE.U32.AND P0, PT, R209, RZ, PT ;  /* 0x000000ffd100720c */ /* 0x000fc80003f05070 */
[----:B------:R-:W-:-:S13]  /*0a90*/  ISETP.NE.AND.EX P0, PT, R208, RZ, PT, P0 ;  /* 0x000000ffd000720c */ /* 0x000fda0003f05300 */
[----:B------:R-:W0:Y:S08]  /*0aa0*/  @P0 LDC.64 R10, c[0x0][0x438] ;  /* 0x00010e00ff0a0b82 */ /* 0x000e300000000a00 */
[----:B------:R-:W1:Y:S08]  /*0ab0*/  @P0 LDC.64 R196, c[0x0][0x438] ;  /* 0x00010e00ffc40b82 */ /* 0x000e700000000a00 */
[----:B------:R-:W1:Y:S08]  /*0ac0*/  @P0 LDC.64 R198, c[0x0][0x438] ;  /* 0x00010e00ffc60b82 */ /* 0x000e700000000a00 */
[----:B------:R-:W1:Y:S08]  /*0ad0*/  @P0 LDC.64 R200, c[0x0][0x438] ;  /* 0x00010e00ffc80b82 */ /* 0x000e700000000a00 */
[----:B------:R-:W4:Y:S08]  /*0ae0*/  @P0 LDC.64 R204, c[0x0][0x438] ;  /* 0x00010e00ffcc0b82 */ /* 0x000f300000000a00 */
[----:B------:R-:W4:Y:S08]  /*0af0*/  @P0 LDC.64 R212, c[0x0][0x438] ;  /* 0x00010e00ffd40b82 */ /* 0x000f300000000a00 */
[----:B------:R-:W4:Y:S08]  /*0b00*/  @P0 LDC.64 R214, c[0x0][0x438] ;  /* 0x00010e00ffd60b82 */ /* 0x000f300000000a00 */
[----:B------:R-:W2:Y:S01]  /*0b10*/  @P0 LDC.64 R216, c[0x0][0x438] ;  /* 0x00010e00ffd80b82 */ /* 0x000ea20000000a00 */
[----:B0-----:R-:W-:-:S04]  /*0b20*/  @P0 IMAD.WIDE.U32 R10, R211, 0x10, R10 ;  /* 0x00000010d30a0825 */ /* 0x001fc800078e000a */
[----:B-1----:R-:W-:Y:S01]  /*0b30*/  @P0 IMAD.WIDE.U32 R228, R229, 0x10, R196 ;  /* 0x00000010e5e40825 */ /* 0x002fe200078e00c4 */
[----:B------:R0:W5:Y:S03]  /*0b40*/  @P0 LDG.E.128 R56, desc[UR6][R10.64] ;  /* 0x000000060a380981 */ /* 0x000166000c1e1d00 */
[----:B------:R-:W-:Y:S01]  /*0b50*/  @P0 IMAD.WIDE.U32 R198, R231, 0x10, R198 ;  /* 0x00000010e7c60825 */ /* 0x000fe200078e00c6 */
[----:B------:R-:W5:Y:S03]  /*0b60*/  @P0 LDG.E.128 R52, desc[UR6][R228.64] ;  /* 0x00000006e4340981 */ /* 0x000f66000c1e1d00 */
[----:B------:R-:W-:Y:S01]  /*0b70*/  @P0 IMAD.WIDE.U32 R200, R233, 0x10, R200 ;  /* 0x00000010e9c80825 */ /* 0x000fe200078e00c8 */
[----:B------:R1:W5:Y:S03]  /*0b80*/  @P0 LDG.E.128 R48, desc[UR6][R198.64] ;  /* 0x00000006c6300981 */ /* 0x000366000c1e1d00 */
[----:B----4-:R-:W-:Y:S01]  /*0b90*/  @P0 IMAD.WIDE.U32 R204, R241, 0x10, R204 ;  /* 0x00000010f1cc0825 */ /* 0x010fe200078e00cc */
[----:B------:R4:W5:Y:S03]  /*0ba0*/  @P0 LDG.E.128 R44, desc[UR6][R200.64] ;  /* 0x00000006c82c0981 */ /* 0x000966000c1e1d00 */
[----:B------:R-:W-:Y:S01]  /*0bb0*/  @P0 IMAD.WIDE.U32 R212, R239, 0x10, R212 ;  /* 0x00000010efd40825 */ /* 0x000fe200078e00d4 */
[----:B------:R3:W5:Y:S03]  /*0bc0*/  @P0 LDG.E.128 R40, desc[UR6][R204.64] ;  /* 0x00000006cc280981 */ /* 0x000766000c1e1d00 */
[----:B------:R-:W-:Y:S01]  /*0bd0*/  @P0 IMAD.WIDE.U32 R214, R237, 0x10, R214 ;  /* 0x00000010edd60825 */ /* 0x000fe200078e00d6 */
[----:B------:R0:W5:Y:S03]  /*0be0*/  @P0 LDG.E.128 R36, desc[UR6][R212.64] ;  /* 0x00000006d4240981 */ /* 0x000166000c1e1d00 */
[----:B--2---:R-:W-:Y:S01]  /*0bf0*/  @P0 IMAD.WIDE.U32 R216, R235, 0x10, R216 ;  /* 0x00000010ebd80825 */ /* 0x004fe200078e00d8 */
[----:B------:R2:W5:Y:S04]  /*0c00*/  @P0 LDG.E.128 R32, desc[UR6][R214.64] ;  /* 0x00000006d6200981 */ /* 0x000568000c1e1d00 */
[----:B------:R2:W5:Y:S01]  /*0c10*/  @P0 LDG.E.128 R28, desc[UR6][R216.64] ;  /* 0x00000006d81c0981 */ /* 0x000562000c1e1d00 */
[----:B------:R-:W-:-:S04]  /*0c20*/  ISETP.NE.AND P0, PT, RZ, UR9, PT ;  /* 0x00000009ff007c0c */ /* 0x000fc8000bf05270 */
[----:B------:R-:W-:Y:S02]  /*0c30*/  FSEL R197, R3, RZ, !P0 ;  /* 0x000000ff03c57208 */ /* 0x000fe40004000000 */
[--C-:B0-----:R-:W-:Y:S01]  /*0c40*/  SHF.R.U64 R10, R180, 0x10, R181.reuse ;  /* 0x00000010b40a7819 */ /* 0x101fe200000012b5 */
[----:B------:R-:W-:Y:S01]  /*0c50*/  HADD2.F32 R211, -RZ, R180.H0_H0 ;  /* 0x200000b4ffd37230 */ /* 0x000fe20000004100 */
[----:B------:R-:W-:-:S05]  /*0c60*/  SHF.R.U32.HI R196, RZ, 0x10, R181 ;  /* 0x00000010ffc47819 */ /* 0x000fca00000116b5 */
[----:B------:R-:W-:Y:S02]  /*0c70*/  HADD2.F32 R196, -RZ, R196.H0_H0 ;  /* 0x200000c4ffc47230 */ /* 0x000fe40000004100 */
[C---:B------:R-:W-:Y:S01]  /*0c80*/  FADD.FTZ R3, -R197.reuse, R12 ;  /* 0x0000000cc5037221 */ /* 0x040fe20000010100 */
[C---:B------:R-:W-:Y:S01]  /*0c90*/  FADD.FTZ R13, -R197.reuse, R13 ;  /* 0x0000000dc50d7221 */ /* 0x040fe20000010100 */
[C---:B-1----:R-:W-:Y:S01]  /*0ca0*/  FADD.FTZ R199, -R197.reuse, R14 ;  /* 0x0000000ec5c77221 */ /* 0x042fe20000010100 */
[----:B----4-:R-:W-:Y:S01]  /*0cb0*/  FADD.FTZ R201, -R197, R15 ;  /* 0x0000000fc5c97221 */ /* 0x010fe20000010100 */
[----:B------:R-:W-:Y:S02]  /*0cc0*/  HADD2.F32 R14, -RZ, R10.H0_H0 ;  /* 0x2000000aff0e7230 */ /* 0x000fe40000004100 */
[C---:B------:R-:W-:Y:S01]  /*0cd0*/  FMUL.FTZ R3, R4.reuse, R3 ;  /* 0x0000000304037220 */ /* 0x040fe20000410000 */
[----:B------:R-:W-:Y:S01]  /*0ce0*/  FMUL.FTZ R12, R4, R13 ;  /* 0x0000000d040c7220 */ /* 0x000fe20000410000 */
[----:B------:R-:W-:-:S02]  /*0cf0*/  HADD2.F32 R15, -RZ, R181.H0_H0 ;  /* 0x200000b5ff0f7230 */ /* 0x000fc40000004100 */
[----:B------:R-:W-:Y:S01]  /*0d00*/  FMUL.FTZ R13, R4, R199 ;  /* 0x000000c7040d7220 */ /* 0x000fe20000410000 */
        /* <DEDUP_REMOVED lines=8> */
[----:B------:R-:W-:Y:S01]  /*0d90*/  SHF.R.U64 R18, R182, 0x10, R183 ;  /* 0x00000010b6127819 */ /* 0x000fe200000012b7 */
[----:B------:R-:W-:Y:S01]  /*0da0*/  FADD.FTZ R97, R97, R17 ;  /* 0x0000001161617221 */ /* 0x000fe20000010000 */
[----:B------:R-:W-:Y:S01]  /*0db0*/  FFMA.FTZ R61, R17, R12, R61 ;  /* 0x0000000c113d7223 */ /* 0x000fe2000001003d */
[C---:B------:R-:W-:Y:S01]  /*0dc0*/  FADD.FTZ R17, -R197.reuse, R20 ;  /* 0x00000014c5117221 */ /* 0x040fe20000010100 */
[----:B------:R-:W-:Y:S01]  /*0dd0*/  FADD.FTZ R21, -R197, R21 ;  /* 0x00000015c5157221 */ /* 0x000fe20000010100 */
[----:B------:R-:W-:Y:S01]  /*0de0*/  FMUL.FTZ R15, R19, R196 ;  /* 0x000000c4130f7220 */ /* 0x000fe20000410000 */
[----:B------:R-:W-:Y:S01]  /*0df0*/  FADD.FTZ R99, R99, R19 ;  /* 0x0000001363637221 */ /* 0x000fe20000010000 */
[----:B------:R-:W-:Y:S01]  /*0e00*/  FFMA.FTZ R63, R19, R14, R63 ;  /* 0x0000000e133f7223 */ /* 0x000fe2000001003f */
[----:B------:R-:W-:Y:S01]  /*0e10*/  FADD.FTZ R199, -R197, R22 ;  /* 0x00000016c5c77221 */ /* 0x000fe20000010100 */
[----:B------:R-:W-:-:S02]  /*0e20*/  HADD2.F32 R19, -RZ, R182.H0_H0 ;  /* 0x200000b6ff137230 */ /* 0x000fc40000004100 */
[----:B------:R-:W-:Y:S01]  /*0e30*/  FADD.FTZ R201, -R197, R23 ;  /* 0x00000017c5c97221 */ /* 0x000fe20000010100 */
[----:B------:R-:W-:Y:S01]  /*0e40*/  HADD2.F32 R22, -RZ, R18.H0_H0 ;  /* 0x20000012ff167230 */ /* 0x000fe20000004100 */
[----:B------:R-:W-:Y:S01]  /*0e50*/  SHF.R.U32.HI R196, RZ, 0x10, R183 ;  /* 0x00000010ffc47819 */ /* 0x000fe200000116b7 */
[C---:B------:R-:W-:Y:S01]  /*0e60*/  FMUL.FTZ R17, R4.reuse, R17 ;  /* 0x0000001104117220 */ /* 0x040fe20000410000 */
[C---:B------:R-:W-:Y:S01]  /*0e70*/  FMUL.FTZ R20, R4.reuse, R21 ;  /* 0x0000001504147220 */ /* 0x040fe20000410000 */
[----:B------:R-:W-:Y:S02]  /*0e80*/  HADD2.F32 R23, -RZ, R183.H0_H0 ;  /* 0x200000b7ff177230 */ /* 0x000fe40000004100 */
[----:B------:R-:W-:Y:S01]  /*0e90*/  FMUL.FTZ R21, R4, R199 ;  /* 0x000000c704157220 */ /* 0x000fe20000410000 */
[----:B------:R-:W-:Y:S01]  /*0ea0*/  FMUL.FTZ R18, R24, R19 ;  /* 0x0000001318127220 */ /* 0x000fe20000410000 */
[----:B------:R-:W-:Y:S01]  /*0eb0*/  FADD.FTZ R92, R92, R24 ;  /* 0x000000185c5c7221 */ /* 0x000fe20000010000 */
[----:B------:R-:W-:Y:S01]  /*0ec0*/  FFMA.FTZ R64, R24, R17, R64 ;  /* 0x0000001118407223 */ /* 0x000fe20000010040 */
[----:B------:R-:W-:Y:S01]  /*0ed0*/  FMUL.FTZ R19, R25, R22 ;  /* 0x0000001619137220 */ /* 0x000fe20000410000 */
[----:B------:R-:W-:-:S02]  /*0ee0*/  HADD2.F32 R196, -RZ, R196.H0_H0 ;  /* 0x200000c4ffc47230 */ /* 0x000fc40000004100 */
        /* <DEDUP_REMOVED lines=83> */
[----:B------:R-:W-:Y:S01]  /*1420*/  FMUL.FTZ R151, R155, R196 ;  /* 0x000000c49b977220 */ /* 0x000fe20000410000 */
[----:B------:R-:W-:Y:S01]  /*1430*/  FADD.FTZ R83, R83, R155 ;  /* 0x0000009b53537221 */ /* 0x000fe20000010000 */
[----:B------:R-:W-:Y:S01]  /*1440*/  FFMA.FTZ R115, R155, R150, R115 ;  /* 0x000000969b737223 */ /* 0x000fe20000010073 */
[C---:B------:R-:W-:Y:S01]  /*1450*/  FADD.FTZ R157, -R197.reuse, R157 ;  /* 0x0000009dc59d7221 */ /* 0x040fe20000010100 */
[----:B------:R-:W-:Y:S01]  /*1460*/  FADD.FTZ R155, -R197, R156 ;  /* 0x0000009cc59b7221 */ /* 0x000fe20000010100 */
[----:B------:R-:W-:-:S02]  /*1470*/  HADD2.F32 R156, -RZ, R154.H0_H0 ;  /* 0x2000009aff9c7230 */ /* 0x000fc40000004100 */
[----:B------:R-:W-:Y:S01]  /*1480*/  FMUL.FTZ R154, R4, R157 ;  /* 0x0000009d049a7220 */ /* 0x000fe20000410000 */
[----:B------:R-:W-:Y:S01]  /*1490*/  FADD.FTZ R201, -R197, R159 ;  /* 0x0000009fc5c97221 */ /* 0x000fe20000010100 */
[----:B------:R-:W-:Y:S01]  /*14a0*/  FFMA.FTZ R159, R3, R10, RZ ;  /* 0x0000000a039f7223 */ /* 0x000fe200000100ff */
[----:B------:R-:W-:Y:S01]  /*14b0*/  FMUL.FTZ R157, R161, R156 ;  /* 0x0000009ca19d7220 */ /* 0x000fe20000410000 */
[----:B------:R-:W-:Y:S01]  /*14c0*/  FADD.FTZ R77, R77, R161 ;  /* 0x000000a14d4d7221 */ /* 0x000fe20000010000 */
[----:B------:R-:W-:Y:S01]  /*14d0*/  FFMA.FTZ R109, R161, R154, R109 ;  /* 0x0000009aa16d7223 */ /* 0x000fe2000001006d */
[----:B------:R-:W-:Y:S01]  /*14e0*/  FADD.FTZ R156, RZ, R10 ;  /* 0x0000000aff9c7221 */ /* 0x000fe20000010000 */
[----:B------:R-:W-:Y:S02]  /*14f0*/  HADD2.F32 R161, -RZ, R191.H0_H0 ;  /* 0x200000bfffa17230 */ /* 0x000fe40000004100 */
[----:B------:R-:W-:Y:S01]  /*1500*/  FADD.FTZ R199, -R197, R158 ;  /* 0x0000009ec5c77221 */ /* 0x000fe20000010100 */
[----:B------:R-:W-:Y:S01]  /*1510*/  FFMA.FTZ R158, R12, R11, R159 ;  /* 0x0000000b0c9e7223 */ /* 0x000fe2000001009f */
[----:B------:R-:W-:Y:S01]  /*1520*/  FADD.FTZ R81, R81, R153 ;  /* 0x0000009951517221 */ /* 0x000fe20000010000 */
[----:B------:R-:W-:Y:S01]  /*1530*/  FFMA.FTZ R113, R153, R148, R113 ;  /* 0x0000009499717223 */ /* 0x000fe20000010071 */
[----:B---3--:R-:W-:Y:S01]  /*1540*/  FADD.FTZ R205, R11, R156 ;  /* 0x0000009c0bcd7221 */ /* 0x008fe20000010000 */
[----:B------:R-:W-:-:S02]  /*1550*/  HADD2.F32 R153, -RZ, R190.H0_H0 ;  /* 0x200000beff997230 */ /* 0x000fc40000004100 */
[----:B------:R-:W-:Y:S01]  /*1560*/  FMUL.FTZ R155, R4, R155 ;  /* 0x0000009b049b7220 */ /* 0x000fe20000410000 */
[----:B------:R-:W-:Y:S01]  /*1570*/  FMUL.FTZ R156, R162, R161 ;  /* 0x000000a1a29c7220 */ /* 0x000fe20000410000 */
[----:B------:R-:W-:Y:S01]  /*1580*/  FFMA.FTZ R161, R13, R16, R158 ;  /* 0x000000100da17223 */ /* 0x000fe2000001009e */
[----:B------:R-:W-:Y:S01]  /*1590*/  FADD.FTZ R158, R16, R205 ;  /* 0x000000cd109e7221 */ /* 0x000fe20000010000 */
[----:B------:R-:W-:Y:S01]  /*15a0*/  FMUL.FTZ R153, R160, R153 ;  /* 0x00000099a0997220 */ /* 0x000fe20000410000 */
[----:B------:R-:W-:Y:S01]  /*15b0*/  FADD.FTZ R76, R76, R160 ;  /* 0x000000a04c4c7221 */ /* 0x000fe20000010000 */
[----:B------:R-:W-:Y:S01]  /*15c0*/  FFMA.FTZ R108, R160, R155, R108 ;  /* 0x0000009ba06c7223 */ /* 0x000fe2000001006c */
[----:B------:R-:W-:Y:S01]  /*15d0*/  FMUL.FTZ R159, R4, R199 ;  /* 0x000000c7049f7220 */ /* 0x000fe20000410000 */
[----:B------:R-:W-:Y:S01]  /*15e0*/  FFMA.FTZ R160, R14, R15, R161 ;  /* 0x0000000f0ea07223 */ /* 0x000fe200000100a1 */
[----:B------:R-:W-:Y:S01]  /*15f0*/  SHF.R.U32.HI R196, RZ, 0x10, R191 ;  /* 0x00000010ffc47819 */ /* 0x000fe200000116bf */
[----:B------:R-:W-:Y:S01]  /*1600*/  FADD.FTZ R205, R15, R158 ;  /* 0x0000009e0fcd7221 */ /* 0x000fe20000010000 */
[----:B------:R-:W-:Y:S01]  /*1610*/  FADD.FTZ R78, R78, R162 ;  /* 0x000000a24e4e7221 */ /* 0x000fe20000010000 */
[----:B------:R-:W-:Y:S01]  /*1620*/  FFMA.FTZ R110, R162, R159, R110 ;  /* 0x0000009fa26e7223 */ /* 0x000fe2000001006e */
[----:B------:R-:W-:Y:S01]  /*1630*/  FFMA.FTZ R199, R17, R18, R160 ;  /* 0x0000001211c77223 */ /* 0x000fe200000100a0 */
[----:B------:R-:W-:Y:S01]  /*1640*/  FADD.FTZ R162, R18, R205 ;  /* 0x000000cd12a27221 */ /* 0x000fe20000010000 */
[----:B------:R-:W-:-:S02]  /*1650*/  HADD2.F32 R196, -RZ, R196.H0_H0 ;  /* 0x200000c4ffc47230 */ /* 0x000fc40000004100 */
        /* <DEDUP_REMOVED lines=8> */
[----:B------:R-:W-:Y:S02]  /*16e0*/  FADD.FTZ R211, -R197, R167 ;  /* 0x000000a7c5d37221 */ /* 0x000fe40000010100 */
[----:B------:R-:W-:Y:S01]  /*16f0*/  FFMA.FTZ R160, R22, R23, R163 ;  /* 0x0000001716a07223 */ /* 0x000fe200000100a3 */
[----:B------:R-:W-:Y:S01]  /*1700*/  FADD.FTZ R163, R23, R162 ;  /* 0x000000a217a37221 */ /* 0x000fe20000010000 */
[----:B------:R-:W-:Y:S01]  /*1710*/  FADD.FTZ R201, -R197, R165 ;  /* 0x000000a5c5c97221 */ /* 0x000fe20000010100 */
[----:B------:R-:W-:-:S02]  /*1720*/  HADD2.F32 R167, -RZ, R192.H0_H0 ;  /* 0x200000c0ffa77230 */ /* 0x000fc40000004100 */
[----:B------:R-:W-:Y:S01]  /*1730*/  FADD.FTZ R199, -R197, R164 ;  /* 0x000000a4c5c77221 */ /* 0x000fe20000010100 */
[----:B------:R-:W-:Y:S01]  /*1740*/  FFMA.FTZ R165, R25, R26, R160 ;  /* 0x0000001a19a57223 */ /* 0x000fe200000100a0 */
[----:B------:R-:W-:Y:S01]  /*1750*/  FADD.FTZ R164, R26, R163 ;  /* 0x000000a31aa47221 */ /* 0x000fe20000010000 */
[----:B------:R-:W-:Y:S01]  /*1760*/  FADD.FTZ R205, -R197, R166 ;  /* 0x000000a6c5cd7221 */ /* 0x000fe20000010100 */
[----:B------:R-:W-:Y:S01]  /*1770*/  FMUL.FTZ R160, R168, R167 ;  /* 0x000000a7a8a07220 */ /* 0x000fe20000410000 */
[----:B------:R-:W-:Y:S01]  /*1780*/  FFMA.FTZ R162, R132, R27, R165 ;  /* 0x0000001b84a27223 */ /* 0x000fe200000100a5 */
[----:B------:R-:W-:Y:S01]  /*1790*/  FADD.FTZ R167, R27, R164 ;  /* 0x000000a41ba77221 */ /* 0x000fe20000010000 */
[----:B------:R-:W-:Y:S02]  /*17a0*/  SHF.R.U64 R166, R192, 0x10, R193 ;  /* 0x00000010c0a67819 */ /* 0x000fe400000012c1 */
[----:B------:R-:W-:Y:S01]  /*17b0*/  FFMA.FTZ R165, R133, R136, R162 ;  /* 0x0000008885a57223 */ /* 0x000fe200000100a2 */
[----:B------:R-:W-:Y:S01]  /*17c0*/  FADD.FTZ R162, R136, R167 ;  /* 0x000000a788a27221 */ /* 0x000fe20000010000 */
[----:B------:R-:W-:Y:S01]  /*17d0*/  FMUL.FTZ R163, R4, R199 ;  /* 0x000000c704a37220 */ /* 0x000fe20000410000 */
[----:B------:R-:W-:-:S02]  /*17e0*/  HADD2.F32 R166, -RZ, R166.H0_H0 ;  /* 0x200000a6ffa67230 */ /* 0x000fc40000004100 */
[----:B------:R-:W-:Y:S01]  /*17f0*/  FFMA.FTZ R164, R134, R135, R165 ;  /* 0x0000008786a47223 */ /* 0x000fe200000100a5 */
[----:B------:R-:W-:Y:S01]  /*1800*/  FADD.FTZ R199, R135, R162 ;  /* 0x000000a287c77221 */ /* 0x000fe20000010000 */
[----:B------:R-:W-:Y:S01]  /*1810*/  FADD.FTZ R72, R72, R168 ;  /* 0x000000a848487221 */ /* 0x000fe20000010000 */
[----:B------:R-:W-:Y:S01]  /*1820*/  FMUL.FTZ R165, R169, R166 ;  /* 0x000000a6a9a57220 */ /* 0x000fe20000410000 */
[----:B------:R-:W-:Y:S01]  /*1830*/  FFMA.FTZ R167, R137, R138, R164 ;  /* 0x0000008a89a77223 */ /* 0x000fe200000100a4 */
[----:B------:R-:W-:Y:S01]  /*1840*/  FADD.FTZ R166, R138, R199 ;  /* 0x000000c78aa67221 */ /* 0x000fe20000010000 */
[----:B------:R-:W-:Y:S01]  /*1850*/  FFMA.FTZ R104, R168, R163, R104 ;  /* 0x000000a3a8687223 */ /* 0x000fe20000010068 */
[----:B------:R-:W-:Y:S01]  /*1860*/  SHF.R.U32.HI R168, RZ, 0x10, R193 ;  /* 0x00000010ffa87819 */ /* 0x000fe200000116c1 */
[----:B------:R-:W-:Y:S01]  /*1870*/  FMUL.FTZ R162, R4, R201 ;  /* 0x000000c904a27220 */ /* 0x000fe20000410000 */
[----:B------:R-:W-:Y:S01]  /*1880*/  FFMA.FTZ R164, R140, R139, R167 ;  /* 0x0000008b8ca47223 */ /* 0x000fe200000100a7 */
[----:B------:R-:W-:Y:S01]  /*1890*/  FADD.FTZ R167, R139, R166 ;  /* 0x000000a68ba77221 */ /* 0x000fe20000010000 */
[----:B------:R-:W-:Y:S01]  /*18a0*/  FADD.FTZ R73, R73, R169 ;  /* 0x000000a949497221 */ /* 0x000fe20000010000 */
[----:B------:R-:W-:Y:S01]  /*18b0*/  FFMA.FTZ R105, R169, R162, R105 ;  /* 0x000000a2a9697223 */ /* 0x000fe20000010069 */
[----:B------:R-:W-:-:S02]  /*18c0*/  HADD2.F32 R199, -RZ, R193.H0_H0 ;  /* 0x200000c1ffc77230 */ /* 0x000fc40000004100 */
[----:B------:R-:W-:Y:S01]  /*18d0*/  FFMA.FTZ R169, R141, R144, R164 ;  /* 0x000000908da97223 */ /* 0x000fe200000100a4 */
[----:B------:R-:W-:Y:S02]  /*18e0*/  HADD2.F32 R166, -RZ, R168.H0_H0 ;  /* 0x200000a8ffa67230 */ /* 0x000fe40000004100 */
        /* <DEDUP_REMOVED lines=27> */
[----:B------:R-:W-:Y:S02]  /*1aa0*/  FADD.FTZ R199, -R197, R172 ;  /* 0x000000acc5c77221 */ /* 0x000fe40000010100 */
[----:B------:R-:W-:Y:S01]  /*1ab0*/  FFMA.FTZ R169, R163, R160, R170 ;  /* 0x000000a0a3a97223 */ /* 0x000fe200000100aa */
[----:B------:R-:W-:Y:S01]  /*1ac0*/  FADD.FTZ R170, R160, R171 ;  /* 0x000000aba0aa7221 */ /* 0x000fe20000010000 */
[C---:B------:R-:W-:Y:S01]  /*1ad0*/  FADD.FTZ R173, -R197.reuse, R173 ;  /* 0x000000adc5ad7221 */ /* 0x040fe20000010100 */
[C---:B------:R-:W-:Y:S01]  /*1ae0*/  FADD.FTZ R201, -R197.reuse, R174 ;  /* 0x000000aec5c97221 */ /* 0x040fe20000010100 */
[----:B------:R-:W-:Y:S01]  /*1af0*/  FADD.FTZ R175, -R197, R175 ;  /* 0x000000afc5af7221 */ /* 0x000fe20000010100 */
[----:B------:R-:W-:Y:S01]  /*1b00*/  HADD2.F32 R197, -RZ, R194.H0_H0 ;  /* 0x200000c2ffc57230 */ /* 0x000fe20000004100 */
[----:B------:R-:W-:Y:S01]  /*1b10*/  SHF.R.U64 R172, R194, 0x10, R195 ;  /* 0x00000010c2ac7819 */ /* 0x000fe200000012c3 */
        /* <DEDUP_REMOVED lines=12> */
[----:B------:R-:W-:Y:S01]  /*1be0*/  SHF.R.U32.HI R172, RZ, 0x10, R195 ;  /* 0x00000010ffac7819 */ /* 0x000fe200000116c3 */
[----:B------:R-:W-:Y:S01]  /*1bf0*/  FMUL.FTZ R176, R177, R176 ;  /* 0x000000b0b1b07220 */ /* 0x000fe20000410000 */
[----:B------:R-:W-:Y:S01]  /*1c00*/  FADD.FTZ R69, R69, R177 ;  /* 0x000000b145457221 */ /* 0x000fe20000010000 */
[----:B------:R-:W-:Y:S01]  /*1c10*/  FFMA.FTZ R101, R177, R198, R101 ;  /* 0x000000c6b1657223 */ /* 0x000fe20000010065 */
[----:B------:R-:W-:Y:S02]  /*1c20*/  HADD2.F32 R177, -RZ, R195.H0_H0 ;  /* 0x200000c3ffb17230 */ /* 0x000fe40000004100 */
[----:B------:R-:W-:Y:S01]  /*1c30*/  FFMA.FTZ R171, R199, R197, R170 ;  /* 0x000000c5c7ab7223 */ /* 0x000fe200000100aa */
[----:B------:R-:W-:Y:S01]  /*1c40*/  FADD.FTZ R169, R197, R168 ;  /* 0x000000a8c5a97221 */ /* 0x000fe20000010000 */
[----:B------:R-:W-:-:S02]  /*1c50*/  HADD2.F32 R172, -RZ, R172.H0_H0 ;  /* 0x200000acffac7230 */ /* 0x000fc40000004100 */
        /* <DEDUP_REMOVED lines=14> */
[----:B--2---:R-:W-:Y:S06]  /*1d40*/  BRA `(.L_x_16943) ;  /* 0x0000000400807947 */ /* 0x004fec0003800000 */
.L_x_16942:
        /* <DEDUP_REMOVED lines=20> */
[C---:B------:R-:W-:Y:S02]  /*1e90*/  IADD3 R205, PT, PT, R211.reuse, 0x60, RZ ;  /* 0x00000060d3cd7810 */ /* 0x040fe40007ffe0ff */
[C---:B------:R-:W-:Y:S02]  /*1ea0*/  IADD3 R175, PT, PT, R211.reuse, 0x80, RZ ;  /* 0x00000080d3af7810 */ /* 0x040fe40007ffe0ff */
[C---:B------:R-:W-:Y:S02]  /*1eb0*/  IADD3 R173, PT, PT, R211.reuse, 0xa0, RZ ;  /* 0x000000a0d3ad7810 */ /* 0x040fe40007ffe0ff */
[----:B------:R-:W-:-:S02]  /*1ec0*/  IADD3 R171, PT, PT, R211, 0xc0, RZ ;  /* 0x000000c0d3ab7810 */ /* 0x000fc40007ffe0ff */
[----:B------:R-:W-:Y:S01]  /*1ed0*/  IADD3 R5, PT, PT, R211, 0xe0, RZ ;  /* 0x000000e0d3057810 */ /* 0x000fe20007ffe0ff */
[----:B0-----:R-:W-:-:S04]  /*1ee0*/  IMAD.WIDE.U32 R214, R215, 0x4, R168 ;  /* 0x00000004d7d67825 */ /* 0x001fc800078e00a8 */
[--C-:B------:R-:W-:Y:S01]  /*1ef0*/  IMAD.WIDE.U32 R212, R213, 0x4, R168.reuse ;  /* 0x00000004d5d47825 */ /* 0x100fe200078e00a8 */
[----:B------:R0:W5:Y:S03]  /*1f00*/  LDG.E R207, desc[UR6][R214.64] ;  /* 0x00000006d6cf7981 */ /* 0x000166000c1e1900 */
[--C-:B------:R-:W-:Y:S01]  /*1f10*/  IMAD.WIDE.U32 R204, R205, 0x4, R168.reuse ;  /* 0x00000004cdcc7825 */ /* 0x100fe200078e00a8 */
[----:B------:R0:W5:Y:S03]  /*1f20*/  LDG.E R206, desc[UR6][R212.64] ;  /* 0x00000006d4ce7981 */ /* 0x000166000c1e1900 */
[----:B------:R-:W-:-:S04]  /*1f30*/  IMAD.WIDE.U32 R174, R175, 0x4, R168 ;  /* 0x00000004afae7825 */ /* 0x000fc800078e00a8 */
[--C-:B------:R-:W-:Y:S01]  /*1f40*/  IMAD.WIDE.U32 R172, R173, 0x4, R168.reuse ;  /* 0x00000004adac7825 */ /* 0x100fe200078e00a8 */
[----:B------:R0:W5:Y:S03]  /*1f50*/  LDG.E R6, desc[UR6][R174.64] ;  /* 0x00000006ae067981 */ /* 0x000166000c1e1900 */
[--C-:B------:R-:W-:Y:S01]  /*1f60*/  IMAD.WIDE.U32 R170, R171, 0x4, R168.reuse ;  /* 0x00000004abaa7825 */ /* 0x100fe200078e00a8 */
[----:B------:R0:W5:Y:S03]  /*1f70*/  LDG.E R7, desc[UR6][R172.64] ;  /* 0x00000006ac077981 */ /* 0x000166000c1e1900 */
[--C-:B------:R-:W-:Y:S01]  /*1f80*/  IMAD.WIDE.U32 R210, R211, 0x4, R168.reuse ;  /* 0x00000004d3d27825 */ /* 0x100fe200078e00a8 */
[----:B------:R0:W5:Y:S03]  /*1f90*/  LDG.E R8, desc[UR6][R170.64] ;  /* 0x00000006aa087981 */ /* 0x000166000c1e1900 */
[----:B------:R-:W-:-:S02]  /*1fa0*/  IMAD.WIDE.U32 R168, R5, 0x4, R168 ;  /* 0x0000000405a87825 */ /* 0x000fc400078e00a8 */
[----:B------:R0:W5:Y:S04]  /*1fb0*/  LDG.E R5, desc[UR6][R204.64] ;  /* 0x00000006cc057981 */ /* 0x000168000c1e1900 */
[----:B------:R0:W5:Y:S04]  /*1fc0*/  LDG.E R210, desc[UR6][R210.64] ;  /* 0x00000006d2d27981 */ /* 0x000168000c1e1900 */
[----:B------:R0:W5:Y:S01]  /*1fd0*/  LDG.E R9, desc[UR6][R168.64] ;  /* 0x00000006a8097981 */ /* 0x000162000c1e1900 */
[----:B------:R-:W-:Y:S05]  /*1fe0*/  BRA `(.L_x_16943) ;  /* 0x0000000000d87947 */ /* 0x000fea0003800000 */
.L_x_16944:
        /* <DEDUP_REMOVED lines=8> */
[----:B------:R-:W-:Y:S02]  /*2070*/  LEA.HI R6, R6, R5, RZ, 0x2 ;  /* 0x0000000506067211 */ /* 0x000fe400078f10ff */
[C---:B------:R-:W-:Y:S02]  /*2080*/  IADD3 R37, PT, PT, R211.reuse, 0x80, RZ ;  /* 0x00000080d3257810 */ /* 0x040fe40007ffe0ff */
[C---:B------:R-:W-:Y:S02]  /*2090*/  IADD3 R35, PT, PT, R211.reuse, 0xa0, RZ ;  /* 0x000000a0d3237810 */ /* 0x040fe40007ffe0ff */
[C---:B------:R-:W-:Y:S02]  /*20a0*/  IADD3 R33, PT, PT, R211.reuse, 0xc0, RZ ;  /* 0x000000c0d3217810 */ /* 0x040fe40007ffe0ff */
[----:B------:R-:W-:Y:S01]  /*20b0*/  IADD3 R5, PT, PT, R211, 0xe0, RZ ;  /* 0x000000e0d3057810 */ /* 0x000fe20007ffe0ff */
[----:B-1----:R-:W-:-:S04]  /*20c0*/  IMAD.WIDE.U32 R42, R43, 0x4, R30 ;  /* 0x000000042b2a7825 */ /* 0x002fc800078e001e */
[--C-:B------:R-:W-:Y:S01]  /*20d0*/  IMAD.WIDE.U32 R38, R39, 0x4, R30.reuse ;  /* 0x0000000427267825 */ /* 0x100fe200078e001e */
[----:B------:R1:W5:Y:S01]  /*20e0*/  LDG.E R207, desc[UR6][R42.64] ;  /* 0x000000062acf7981 */ /* 0x000362000c1e1900 */
[----:B0-----:R-:W-:Y:S02]  /*20f0*/  LOP3.LUT R7, R7, 0x1f, RZ, 0xc0, !PT ;  /* 0x0000001f07077812 */ /* 0x001fe400078ec0ff */
[--C-:B------:R-:W-:Y:S02]  /*2100*/  IMAD.WIDE.U32 R40, R41, 0x4, R30.reuse ;  /* 0x0000000429287825 */ /* 0x100fe400078e001e */
[----:B------:R-:W-:Y:S02]  /*2110*/  LEA.HI.SX32 R57, R6, R7, 0x1e ;  /* 0x0000000706397211 */ /* 0x000fe400078ff2ff */
[--C-:B------:R-:W-:Y:S01]  /*2120*/  IMAD.WIDE.U32 R36, R37, 0x4, R30.reuse ;  /* 0x0000000425247825 */ /* 0x100fe200078e001e */
[----:B------:R-:W5:Y:S03]  /*2130*/  LDG.E R206, desc[UR6][R40.64] ;  /* 0x0000000628ce7981 */ /* 0x000f66000c1e1900 */
[--C-:B------:R-:W-:Y:S01]  /*2140*/  IMAD.WIDE.U32 R34, R35, 0x4, R30.reuse ;  /* 0x0000000423227825 */ /* 0x100fe200078e001e */
[----:B------:R-:W-:Y:S01]  /*2150*/  IADD3 R53, PT, PT, R57, 0x20, RZ ;  /* 0x0000002039357810 */ /* 0x000fe20007ffe0ff */
[----:B------:R-:W5:Y:S02]  /*2160*/  LDG.E R6, desc[UR6][R36.64] ;  /* 0x0000000624067981 */ /* 0x000f64000c1e1900 */
[--C-:B------:R-:W-:Y:S01]  /*2170*/  IMAD.WIDE.U32 R32, R33, 0x4, R30.reuse ;  /* 0x0000000421207825 */ /* 0x100fe200078e001e */
[----:B------:R-:W-:Y:S01]  /*2180*/  IADD3 R49, PT, PT, R57, 0x40, RZ ;  /* 0x0000004039317810 */ /* 0x000fe20007ffe0ff */
[----:B------:R-:W5:Y:S02]  /*2190*/  LDG.E R7, desc[UR6][R34.64] ;  /* 0x0000000622077981 */ /* 0x000f64000c1e1900 */
[--C-:B------:R-:W-:Y:S01]  /*21a0*/  IMAD.WIDE.U32 R210, R211, 0x4, R30.reuse ;  /* 0x00000004d3d27825 */ /* 0x100fe200078e001e */
[----:B------:R-:W-:Y:S01]  /*21b0*/  IADD3 R45, PT, PT, R57, 0x60, RZ ;  /* 0x00000060392d7810 */ /* 0x000fe20007ffe0ff */
[----:B------:R-:W5:Y:S02]  /*21c0*/  LDG.E R8, desc[UR6][R32.64] ;  /* 0x0000000620087981 */ /* 0x000f64000c1e1900 */
[----:B------:R-:W-:Y:S01]  /*21d0*/  IMAD.WIDE.U32 R30, R5, 0x4, R30 ;  /* 0x00000004051e7825 */ /* 0x000fe200078e001e */
[C---:B-1----:R-:W-:Y:S01]  /*21e0*/  IADD3 R43, PT, PT, R57.reuse, 0x80, RZ ;  /* 0x00000080392b7810 */ /* 0x042fe20007ffe0ff */
[----:B------:R0:W5:Y:S01]  /*21f0*/  LDG.E R5, desc[UR6][R38.64] ;  /* 0x0000000626057981 */ /* 0x000162000c1e1900 */
[----:B------:R-:W-:-:S02]  /*2200*/  IADD3 R47, PT, PT, R57, 0xa0, RZ ;  /* 0x000000a0392f7810 */ /* 0x000fc40007ffe0ff */
[----:B------:R-:W-:Y:S01]  /*2210*/  IADD3 R51, PT, PT, R57, 0xe0, RZ ;  /* 0x000000e039337810 */ /* 0x000fe20007ffe0ff */
[--C-:B--2---:R-:W-:Y:S01]  /*2220*/  IMAD.WIDE.U32 R52, R53, 0x10, R28.reuse ;  /* 0x0000001035347825 */ /* 0x104fe200078e001c */
[----:B------:R1:W5:Y:S03]  /*2230*/  LDG.E R9, desc[UR6][R30.64] ;  /* 0x000000061e097981 */ /* 0x000366000c1e1900 */
[--C-:B------:R-:W-:Y:S01]  /*2240*/  IMAD.WIDE.U32 R48, R49, 0x10, R28.reuse ;  /* 0x0000001031307825 */ /* 0x100fe200078e001c */
[----:B------:R1:W5:Y:S01]  /*2250*/  LDG.E R210, desc[UR6][R210.64] ;  /* 0x00000006d2d27981 */ /* 0x000362000c1e1900 */
[C---:B0-----:R-:W-:Y:S02]  /*2260*/  IADD3 R39, PT, PT, R57.reuse, 0xc0, RZ ;  /* 0x000000c039277810 */ /* 0x041fe40007ffe0ff */
[--C-:B------:R-:W-:Y:S01]  /*2270*/  IMAD.WIDE.U32 R56, R57, 0x10, R28.reuse ;  /* 0x0000001039387825 */ /* 0x100fe200078e001c */
[----:B------:R-:W5:Y:S03]  /*2280*/  LDG.E.128 R52, desc[UR6][R52.64] ;  /* 0x0000000634347981 */ /* 0x000f66000c1e1d00 */
[----:B------:R-:W-:-:S02]  /*2290*/  IMAD.WIDE.U32 R44, R45, 0x10, R28 ;  /* 0x000000102d2c7825 */ /* 0x000fc400078e001c */
[----:B------:R-:W5:Y:S02]  /*22a0*/  LDG.E.128 R56, desc[UR6][R56.64] ;  /* 0x0000000638387981 */ /* 0x000f64000c1e1d00 */
[----:B------:R-:W-:-:S04]  /*22b0*/  IMAD.WIDE.U32 R40, R43, 0x10, R28 ;  /* 0x000000102b287825 */ /* 0x000fc800078e001c */
[--C-:B------:R-:W-:Y:S02]  /*22c0*/  IMAD.WIDE.U32 R36, R47, 0x10, R28.reuse ;  /* 0x000000102f247825 */ /* 0x100fe400078e001c */
[----:B------:R-:W5:Y:S02]  /*22d0*/  LDG.E.128 R44, desc[UR6][R44.64] ;  /* 0x000000062c2c7981 */ /* 0x000f64000c1e1d00 */
[--C-:B------:R-:W-:Y:S02]  /*22e0*/  IMAD.WIDE.U32 R32, R39, 0x10, R28.reuse ;  /* 0x0000001027207825 */ /* 0x100fe400078e001c */
[----:B------:R-:W5:Y:S02]  /*22f0*/  LDG.E.128 R40, desc[UR6][R40.64] ;  /* 0x0000000628287981 */ /* 0x000f64000c1e1d00 */
[----:B------:R-:W-:Y:S02]  /*2300*/  IMAD.WIDE.U32 R28, R51, 0x10, R28 ;  /* 0x00000010331c7825 */ /* 0x000fe400078e001c */
[----:B------:R-:W5:Y:S04]  /*2310*/  LDG.E.128 R48, desc[UR6][R48.64] ;  /* 0x0000000630307981 */ /* 0x000f68000c1e1d00 */
[----:B------:R-:W5:Y:S04]  /*2320*/  LDG.E.128 R36, desc[UR6][R36.64] ;  /* 0x0000000624247981 */ /* 0x000f68000c1e1d00 */
[----:B------:R-:W5:Y:S04]  /*2330*/  LDG.E.128 R32, desc[UR6][R32.64] ;  /* 0x0000000620207981 */ /* 0x000f68000c1e1d00 */
[----:B-1----:R-:W5:Y:S02]  /*2340*/  LDG.E.128 R28, desc[UR6][R28.64] ;  /* 0x000000061c1c7981 */ /* 0x002f64000c1e1d00 */
.L_x_16943:
[----:B------:R-:W-:Y:S05]  /*2350*/  BSYNC.RECONVERGENT B1 ;  /* 0x0000000000017941 */ /* 0x000fea0003800200 */
.L_x_16941:
[----:B------:R-:W-:-:S03]  /*2360*/  UMOV UR4, 0xffffffff ;  /* 0xffffffff00047882 */ /* 0x000fc60000000000 */
[----:B------:R-:W-:Y:S05]  /*2370*/  BRA.DIV UR4, `(.L_x_16945) ;  /* 0x0000006e04bc7947 */ /* 0x000fea000b800000 */
        /* <DEDUP_REMOVED lines=18> */
.L_x_17094:
        /* <DEDUP_REMOVED lines=13> */
[----:B------:R-:W-:-:S02]  /*2570*/  LEA.HI R171, R171, R170, RZ, 0x2 ;  /* 0x000000aaabab7211 */ /* 0x000fc400078f10ff */
[----:B------:R-:W-:Y:S01]  /*2580*/  @P3 LEA.HI R173, R172, R203, RZ, 0x2 ;  /* 0x000000cbacad3211 */ /* 0x000fe200078f10ff */
[----:B------:R-:W-:Y:S01]  /*2590*/  HFMA2 R203, -RZ, RZ, 0, 0 ;  /* 0x00000000ffcb7431 */ /* 0x000fe200000001ff */
        /* <DEDUP_REMOVED lines=22> */
.L_x_16950:
[----:B------:R-:W-:Y:S05]  /*2700*/  BSYNC.RECONVERGENT B2 ;  /* 0x0000000000027941 */ /* 0x000fea0003800200 */
.L_x_16949:
        /* <DEDUP_REMOVED lines=11> */
.L_x_16952:
[----:B------:R-:W-:Y:S05]  /*27c0*/  BSYNC.RECONVERGENT B2 ;  /* 0x0000000000027941 */ /* 0x000fea0003800200 */
.L_x_16951:
        /* <DEDUP_REMOVED lines=11> */
.L_x_16954:
[----:B------:R-:W-:Y:S05]  /*2880*/  BSYNC.RECONVERGENT B2 ;  /* 0x0000000000027941 */ /* 0x000fea0003800200 */
.L_x_16953:
        /* <DEDUP_REMOVED lines=11> */
.L_x_16948:
        /* <DEDUP_REMOVED lines=9> */
[----:B------:R-:W-:Y:S01]  /*29d0*/  ISETP.GT.AND P0, PT, R2, RZ, PT ;  /* 0x000000ff0200720c */ /* 0x000fe20003f04270 */
[C---:B------:R-:W-:Y:S01]  /*29e0*/  FMUL.FTZ R131, R4.reuse, R131 ;  /* 0x0000008304837220 */ /* 0x040fe20000410000 */
[C---:B------:R-:W-:Y:S01]  /*29f0*/  FMUL.FTZ R128, R4.reuse, R169 ;  /* 0x000000a904807220 */ /* 0x040fe20000410000 */
[----:B------:R-:W-:Y:S01]  /*2a00*/  FMUL.FTZ R171, R4, R171 ;  /* 0x000000ab04ab7220 */ /* 0x000fe20000410000 */
[----:B------:R-:W-:Y:S01]  /*2a10*/  BSSY.RECONVERGENT B2, `(.L_x_16956) ;  /* 0x000000f000027945 */ /* 0x000fe20003800200 */
[----:B------:R-:W-:-:S02]  /*2a20*/  FSEL R130, R129, RZ, P0 ;  /* 0x000000ff81827208 */ /* 0x000fc40000000000 */
[----:B------:R-:W-:Y:S02]  /*2a30*/  FSEL R129, R131, RZ, P0 ;  /* 0x000000ff83817208 */ /* 0x000fe40000000000 */
[----:B------:R-:W-:Y:S02]  /*2a40*/  FSEL R128, R128, RZ, P0 ;  /* 0x000000ff80807208 */ /* 0x000fe40000000000 */
[----:B------:R-:W-:Y:S01]  /*2a50*/  FSEL R131, R171, RZ, P0 ;  /* 0x000000ffab837208 */ /* 0x000fe20000000000 */
[----:B------:R-:W-:Y:S06]  /*2a60*/  @!P3 BRA `(.L_x_16957) ;  /* 0x000000000024b947 */ /* 0x000fec0003800000 */
        /* <DEDUP_REMOVED lines=9> */
.L_x_16957:
[----:B------:R-:W-:Y:S05]  /*2b00*/  BSYNC.RECONVERGENT B2 ;  /* 0x0000000000027941 */ /* 0x000fea0003800200 */
.L_x_16956:
        /* <DEDUP_REMOVED lines=11> */
.L_x_16959:
[----:B------:R-:W-:Y:S05]  /*2bc0*/  BSYNC.RECONVERGENT B2 ;  /* 0x0000000000027941 */ /* 0x000fea0003800200 */
.L_x_16958:
        /* <DEDUP_REMOVED lines=11> */
.L_x_16961:
[----:B------:R-:W-:Y:S05]  /*2c80*/  BSYNC.RECONVERGENT B2 ;  /* 0x0000000000027941 */ /* 0x000fea0003800200 */
.L_x_16960:
[----:B------:R-:W-:Y:S05]  /*2c90*/  @!P3 BRA `(.L_x_16955) ;  /* 0x00000004004cb947 */ /* 0x000fea0003800000 */
[----:B------:R-:W-:Y:S01]  /*2ca0*/  FMUL.FTZ R127, R131, UR13 ;  /* 0x0000000d837f7c20 */ /* 0x000fe20008410000 */
[----:B-----5:R-:W-:-:S03]  /*2cb0*/  ISETP.GE.U32.AND P0, PT, R210, 0x1000000, PT ;  /* 0x01000000d200780c */ /* 0x020fc60003f06070 */
[----:B------:R-:W-:-:S05]  /*2cc0*/  FMUL.FTZ R127, R127, UR12 ;  /* 0x0000000c7f7f7c20 */ /* 0x000fca0008410000 */
[----:B------:R-:W-:Y:S01]  /*2cd0*/  SEL R127, R127, RZ, P0 ;  /* 0x000000ff7f7f7207 */ /* 0x000fe20000000000 */
[----:B------:R-:W-:Y:S06]  /*2ce0*/  BRA `(.L_x_16955) ;  /* 0x0000000400387947 */ /* 0x000fec0003800000 */
.L_x_16947:
[----:B------:R-:W-:Y:S02]  /*2cf0*/  MOV R211, UR20 ;  /* 0x0000001400d37c02 */ /* 0x000fe40008000f00 */
[----:B------:R-:W-:Y:S02]  /*2d00*/  MOV R213, UR21 ;  /* 0x0000001500d57c02 */ /* 0x000fe40008000f00 */
[----:B------:R-:W-:-:S04]  /*2d10*/  ISETP.NE.U32.AND P0, PT, R211, RZ, PT ;  /* 0x000000ffd300720c */ /* 0x000fc80003f05070 */
[----:B------:R-:W-:-:S13]  /*2d20*/  ISETP.NE.AND.EX P0, PT, R213, RZ, PT, P0 ;  /* 0x000000ffd500720c */ /* 0x000fda0003f05300 */
[----:B------:R-:W-:Y:S05]  /*2d30*/  @P0 BRA `(.L_x_16962) ;  /* 0x0000000000940947 */ /* 0x000fea0003800000 */
[----:B------:R-:W1:Y:S01]  /*2d40*/  @P3 LDC.64 R168, c[0x0][0x408] ;  /* 0x00010200ffa83b82 */ /* 0x000e620000000a00 */
[-CC-:B0-----:R-:W-:Y:S01]  /*2d50*/  @P2 FFMA.FTZ R175, R3, R205.reuse, R204.reuse ;  /* 0x000000cd03af2223 */ /* 0x181fe200000100cc */
[-CC-:B------:R-:W-:Y:S01]  /*2d60*/  @P2 FFMA.FTZ R214, R12, R205.reuse, R204.reuse ;  /* 0x000000cd0cd62223 */ /* 0x180fe200000100cc */
[----:B------:R-:W-:Y:S01]  /*2d70*/  @P2 FFMA.FTZ R215, R13, R205, R204 ;  /* 0x000000cd0dd72223 */ /* 0x000fe200000100cc */
[----:B-----5:R-:W-:Y:S01]  /*2d80*/  MOV R174, R56 ;  /* 0x0000003800ae7202 */ /* 0x020fe20000000f00 */
[----:B------:R-:W-:Y:S01]  /*2d90*/  @P2 FADD.FTZ R175, R10, -R175 ;  /* 0x800000af0aaf2221 */ /* 0x000fe20000010000 */
[----:B------:R-:W-:Y:S01]  /*2da0*/  @P2 FADD.FTZ R216, R11, -R214 ;  /* 0x800000d60bd82221 */ /* 0x000fe20000010000 */
[----:B------:R-:W-:Y:S01]  /*2db0*/  @P2 FADD.FTZ R215, R16, -R215 ;  /* 0x800000d710d72221 */ /* 0x000fe20000010000 */
[----:B------:R-:W0:Y:S01]  /*2dc0*/  @P3 LDC.64 R170, c[0x0][0x408] ;  /* 0x00010200ffaa3b82 */ /* 0x000e220000000a00 */
        /* <DEDUP_REMOVED lines=9> */
[----:B-1----:R-:W-:-:S04]  /*2e60*/  @P3 FMUL.FTZ R169, R174, R169 ;  /* 0x000000a9aea93220 */ /* 0x002fc80000410000 */
[----:B------:R-:W-:Y:S01]  /*2e70*/  @P3 FMUL.FTZ R168, R169, R168 ;  /* 0x000000a8a9a83220 */ /* 0x000fe20000410000 */
[----:B0-----:R-:W-:-:S04]  /*2e80*/  @P3 FMUL.FTZ R171, R212, R171 ;  /* 0x000000abd4ab3220 */ /* 0x001fc80000410000 */
        /* <DEDUP_REMOVED lines=16> */
.L_x_16962:
[----:B------:R-:W1:Y:S01]  /*2f90*/  @P3 LDC.64 R168, c[0x0][0x408] ;  /* 0x00010200ffa83b82 */ /* 0x000e620000000a00 */
[----:B-----5:R-:W-:Y:S01]  /*2fa0*/  @P3 LOP3.LUT P0, RZ, R210, 0xff, RZ, 0xc0, !PT ;  /* 0x000000ffd2ff3812 */ /* 0x020fe2000780c0ff */
[-CC-:B------:R-:W-:Y:S01]  /*2fb0*/  @P2 FFMA.FTZ R212, R14, R205.reuse, R204.reuse ;  /* 0x000000cd0ed42223 */ /* 0x180fe200000100cc */
[C---:B------:R-:W-:Y:S01]  /*2fc0*/  @P3 LOP3.LUT P1, RZ, R210.reuse, 0xff00, RZ, 0xc0, !PT ;  /* 0x0000ff00d2ff3812 */ /* 0x040fe2000782c0ff */
[-CC-:B------:R-:W-:Y:S01]  /*2fd0*/  @P2 FFMA.FTZ R215, R3, R205.reuse, R204.reuse ;  /* 0x000000cd03d72223 */ /* 0x180fe200000100cc */
[C---:B------:R-:W-:Y:S01]  /*2fe0*/  @P3 LOP3.LUT P4, RZ, R210.reuse, 0xff0000, RZ, 0xc0, !PT ;  /* 0x00ff0000d2ff3812 */ /* 0x040fe2000788c0ff */
[-CC-:B------:R-:W-:Y:S01]  /*2ff0*/  @P2 FFMA.FTZ R217, R13, R205.reuse, R204.reuse ;  /* 0x000000cd0dd92223 */ /* 0x180fe200000100cc */
[----:B------:R-:W-:Y:S01]  /*3000*/  @P3 ISETP.GE.U32.AND P5, PT, R210, 0x1000000, PT ;  /* 0x01000000d200380c */ /* 0x000fe20003fa6070 */
        /* <DEDUP_REMOVED lines=14> */
[----:B------:R-:W-:-:S02]  /*30f0*/  @P2 FFMA.FTZ R130, R4, R217, R58 ;  /* 0x000000d904822223 */ /* 0x000fc4000001003a */
[----:B0-----:R-:W0:Y:S01]  /*3100*/  @P3 LDC.64 R174, c[0x0][0x408] ;  /* 0x00010200ffae3b82 */ /* 0x001e220000000a00 */
[----:B-1----:R-:W-:-:S04]  /*3110*/  @P3 FMUL.FTZ R169, R131, R169 ;  /* 0x000000a983a93220 */ /* 0x002fc80000410000 */
[----:B------:R-:W-:Y:S01]  /*3120*/  @P3 FMUL.FTZ R168, R169, R168 ;  /* 0x000000a8a9a83220 */ /* 0x000fe20000410000 */
[----:B--2---:R-:W-:-:S04]  /*3130*/  @P3 FMUL.FTZ R171, R128, R171 ;  /* 0x000000ab80ab3220 */ /* 0x004fc80000410000 */
[----:B------:R-:W-:Y:S01]  /*3140*/  @P3 SEL R127, R168, RZ, P5 ;  /* 0x000000ffa87f3207 */ /* 0x000fe20002800000 */
[----:B------:R-:W-:Y:S01]  /*3150*/  @P3 FMUL.FTZ R170, R171, R170 ;  /* 0x000000aaabaa3220 */ /* 0x000fe20000410000 */
[----:B---3--:R-:W-:-:S04]  /*3160*/  @P3 FMUL.FTZ R173, R129, R173 ;  /* 0x000000ad81ad3220 */ /* 0x008fc80000410000 */
[----:B------:R-:W-:Y:S01]  /*3170*/  @P3 SEL R124, R170, RZ, P0 ;  /* 0x000000ffaa7c3207 */ /* 0x000fe20000000000 */
[----:B------:R-:W-:Y:S01]  /*3180*/  @P3 FMUL.FTZ R172, R173, R172 ;  /* 0x000000acadac3220 */ /* 0x000fe20000410000 */
[----:B0-----:R-:W-:-:S04]  /*3190*/  @P3 FMUL.FTZ R175, R130, R175 ;  /* 0x000000af82af3220 */ /* 0x001fc80000410000 */
[----:B------:R-:W-:Y:S01]  /*31a0*/  @P3 SEL R125, R172, RZ, P1 ;  /* 0x000000ffac7d3207 */ /* 0x000fe20000800000 */
[----:B------:R-:W-:-:S05]  /*31b0*/  @P3 FMUL.FTZ R174, R175, R174 ;  /* 0x000000aeafae3220 */ /* 0x000fca0000410000 */
[----:B------:R-:W-:-:S07]  /*31c0*/  @P3 SEL R126, R174, RZ, P4 ;  /* 0x000000ffae7e3207 */ /* 0x000fce0002000000 */
.L_x_16955:
[----:B------:R-:W-:Y:S05]  /*31d0*/  BSYNC.RECONVERGENT B1 ;  /* 0x0000000000017941 */ /* 0x000fea0003800200 */
.L_x_16946:
        /* <DEDUP_REMOVED lines=13> */
[----:B-1----:R-:W1:Y:S01]  /*32b0*/  @P3 LDC.64 R168, c[0x0][0x408] ;  /* 0x00010200ffa83b82 */ /* 0x002e620000000a00 */
[-CC-:B------:R-:W-:Y:S01]  /*32c0*/  @P2 FFMA.FTZ R131, R17, R205.reuse, R204.reuse ;  /* 0x000000cd11832223 */ /* 0x180fe200000100cc */
[-CC-:B0-----:R-:W-:Y:S01]  /*32d0*/  @P2 FFMA.FTZ R174, R20, R205.reuse, R204.reuse ;  /* 0x000000cd14ae2223 */ /* 0x181fe200000100cc */
        /* <DEDUP_REMOVED lines=34> */
.L_x_16965:
[----:B-1----:R-:W1:Y:S01]  /*3500*/  @P3 LDC.64 R168, c[0x0][0x408] ;  /* 0x00010200ffa83b82 */ /* 0x002e620000000a00 */
[-CC-:B0-----:R-:W-:Y:S01]  /*3510*/  @P2 FFMA.FTZ R175, R17, R205.reuse, R204.reuse ;  /* 0x000000cd11af2223 */ /* 0x181fe200000100cc */
[-CC-:B-----5:R-:W-:Y:S01]  /*3520*/  @P2 FFMA.FTZ R210, R20, R205.reuse, R204.reuse ;  /* 0x000000cd14d22223 */ /* 0x1a0fe200000100cc */
[----:B------:R-:W-:Y:S01]  /*3530*/  @P2 FFMA.FTZ R209, R21, R205, R204 ;  /* 0x000000cd15d12223 */ /* 0x000fe200000100cc */
[----:B------:R-:W-:Y:S01]  /*3540*/  MOV R174, R52 ;  /* 0x0000003400ae7202 */ /* 0x000fe20000000f00 */
        /* <DEDUP_REMOVED lines=32> */
.L_x_16964:
[----:B------:R-:W-:Y:S05]  /*3750*/  @!P0 BRA `(.L_x_16967) ;  /* 0x0000000000ec8947 */ /* 0x000fea0003800000 */
[-CC-:B-1----:R-:W-:Y:S01]  /*3760*/  FFMA.FTZ R129, R21, R205.reuse, R204.reuse ;  /* 0x000000cd15817223 */ /* 0x182fe200000100cc */
        /* <DEDUP_REMOVED lines=27> */
.L_x_16969:
[----:B------:R-:W-:Y:S05]  /*3920*/  BSYNC.RECONVERGENT B2 ;  /* 0x0000000000027941 */ /* 0x000fea0003800200 */
.L_x_16968:
        /* <DEDUP_REMOVED lines=11> */
.L_x_16971:
[----:B------:R-:W-:Y:S05]  /*39e0*/  BSYNC.RECONVERGENT B2 ;  /* 0x0000000000027941 */ /* 0x000fea0003800200 */
.L_x_16970:
        /* <DEDUP_REMOVED lines=11> */
.L_x_16973:
[----:B------:R-:W-:Y:S05]  /*3aa0*/  BSYNC.RECONVERGENT B2 ;  /* 0x0000000000027941 */ /* 0x000fea0003800200 */
.L_x_16972:
[----:B------:R-:W-:Y:S05]  /*3ab0*/  @!P3 BRA `(.L_x_16966) ;  /* 0x0000000000ccb947 */ /* 0x000fea0003800000 */
[----:B------:R-:W-:Y:S01]  /*3ac0*/  FMUL.FTZ R127, R131, UR13 ;  /* 0x0000000d837f7c20 */ /* 0x000fe20008410000 */
[----:B-----5:R-:W-:-:S03]  /*3ad0*/  ISETP.GE.U32.AND P4, PT, R207, 0x1000000, PT ;  /* 0x01000000cf00780c */ /* 0x020fc60003f86070 */
[----:B------:R-:W-:-:S05]  /*3ae0*/  FMUL.FTZ R127, R127, UR12 ;  /* 0x0000000c7f7f7c20 */ /* 0x000fca0008410000 */
[----:B------:R-:W-:Y:S01]  /*3af0*/  SEL R127, R127, RZ, P4 ;  /* 0x000000ff7f7f7207 */ /* 0x000fe20002000000 */
[----:B------:R-:W-:Y:S06]  /*3b00*/  BRA `(.L_x_16966) ;  /* 0x0000000000b87947 */ /* 0x000fec0003800000 */
.L_x_16967:
        /* <DEDUP_REMOVED lines=11> */
.L_x_16975:
[----:B------:R-:W-:Y:S05]  /*3bc0*/  BSYNC.RECONVERGENT B2 ;  /* 0x0000000000027941 */ /* 0x000fea0003800200 */
.L_x_16974:
        /* <DEDUP_REMOVED lines=11> */
.L_x_16977:
[----:B------:R-:W-:Y:S05]  /*3c80*/  BSYNC.RECONVERGENT B2 ;  /* 0x0000000000027941 */ /* 0x000fea0003800200 */
.L_x_16976:
        /* <DEDUP_REMOVED lines=11> */
.L_x_16979:
[----:B------:R-:W-:Y:S05]  /*3d40*/  BSYNC.RECONVERGENT B2 ;  /* 0x0000000000027941 */ /* 0x000fea0003800200 */
.L_x_16978:
        /* <DEDUP_REMOVED lines=10> */
.L_x_16966:
[----:B------:R-:W-:Y:S05]  /*3df0*/  BSYNC.RECONVERGENT B1 ;  /* 0x0000000000017941 */ /* 0x000fea0003800200 */
.L_x_16963:
[----:B-1----:R-:W1:Y:S01]  /*3e00*/  @P0 LDC.64 R170, c[0x0][0x478] ;  /* 0x00011e00ffaa0b82 */ /* 0x002e620000000a00 */
[----:B------:R-:W-:Y:S01]  /*3e10*/  @P0 IADD3 R173, PT, PT, R179, 0x20, RZ ;  /* 0x00000020b3ad0810 */ /* 0x000fe20007ffe0ff */
[----:B------:R-:W-:Y:S01]  /*3e20*/  BSSY.RECONVERGENT B1, `(.L_x_16980) ;  /* 0x00000bd000017945 */ /* 0x000fe20003800200 */
[----:B0-----:R-:W-:-:S05]  /*3e30*/  @P3 IADD3 R175, PT, PT, R203, 0x20, RZ ;  /* 0x00000020cbaf3810 */ /* 0x001fca0007ffe0ff */
[----:B------:R-:W0:Y:S01]  /*3e40*/  @P3 LDC.64 R168, c[0x0][0x468] ;  /* 0x00011a00ffa83b82 */ /* 0x000e220000000a00 */
[----:B-1----:R-:W-:-:S05]  /*3e50*/  @P0 IMAD.WIDE.U32 R170, R173, 0x10, R170 ;  /* 0x00000010adaa0825 */ /* 0x002fca00078e00aa */
[----:B------:R1:W-:Y:S01]  /*3e60*/  @P0 STG.E.128 desc[UR6][R170.64], R128 ;  /* 0x00000080aa000986 */ /* 0x0003e2000c101d06 */
[----:B0-----:R-:W-:-:S05]  /*3e70*/  @P3 IMAD.WIDE.U32 R168, R175, 0x10, R168 ;  /* 0x00000010afa83825 */ /* 0x001fca00078e00a8 */
[----:B------:R1:W-:Y:S01]  /*3e80*/  @P3 STG.E.128 desc[UR6][R168.64], R124 ;  /* 0x0000007ca8003986 */ /* 0x0003e2000c101d06 */
[----:B------:R-:W-:Y:S05]  /*3e90*/  @!P1 BRA `(.L_x_16981) ;  /* 0x00000004002c9947 */ /* 0x000fea0003800000 */
[----:B------:R-:W-:Y:S05]  /*3ea0*/  @!P0 BRA `(.L_x_16982) ;  /* 0x0000000000948947 */ /* 0x000fea0003800000 */
[----:B-1----:R-:W0:Y:S01]  /*3eb0*/  @P3 LDC.64 R168, c[0x0][0x408] ;  /* 0x00010200ffa83b82 */ /* 0x002e220000000a00 */
        /* <DEDUP_REMOVED lines=36> */
.L_x_16982:
[----:B-1----:R-:W0:Y:S01]  /*4100*/  @P3 LDC.64 R168, c[0x0][0x408] ;  /* 0x00010200ffa83b82 */ /* 0x002e220000000a00 */
[-CC-:B------:R-:W-:Y:S01]  /*4110*/  @P2 FFMA.FTZ R175, R25, R205.reuse, R204.reuse ;  /* 0x000000cd19af2223 */ /* 0x180fe200000100cc */
[-CC-:B-----5:R-:W-:Y:S01]  /*4120*/  @P2 FFMA.FTZ R210, R132, R205.reuse, R204.reuse ;  /* 0x000000cd84d22223 */ /* 0x1a0fe200000100cc */
[----:B------:R-:W-:Y:S01]  /*4130*/  @P2 FFMA.FTZ R207, R133, R205, R204 ;  /* 0x000000cd85cf2223 */ /* 0x000fe200000100cc */
[----:B------:R-:W-:Y:S01]  /*4140*/  MOV R174, R48 ;  /* 0x0000003000ae7202 */ /* 0x000fe20000000f00 */
        /* <DEDUP_REMOVED lines=32> */
.L_x_16981:
        /* <DEDUP_REMOVED lines=29> */
.L_x_16986:
[----:B------:R-:W-:Y:S05]  /*4520*/  BSYNC.RECONVERGENT B2 ;  /* 0x0000000000027941 */ /* 0x000fea0003800200 */
.L_x_16985:
        /* <DEDUP_REMOVED lines=11> */
.L_x_16988:
[----:B------:R-:W-:Y:S05]  /*45e0*/  BSYNC.RECONVERGENT B2 ;  /* 0x0000000000027941 */ /* 0x000fea0003800200 */
.L_x_16987:
        /* <DEDUP_REMOVED lines=11> */
.L_x_16990:
[----:B------:R-:W-:Y:S05]  /*46a0*/  BSYNC.RECONVERGENT B2 ;  /* 0x0000000000027941 */ /* 0x000fea0003800200 */
.L_x_16989:
[----:B------:R-:W-:Y:S05]  /*46b0*/  @!P3 BRA `(.L_x_16983) ;  /* 0x0000000000ccb947 */ /* 0x000fea0003800000 */
[----:B------:R-:W-:Y:S01]  /*46c0*/  FMUL.FTZ R127, R131, UR13 ;  /* 0x0000000d837f7c20 */ /* 0x000fe20008410000 */
[----:B-----5:R-:W-:-:S03]  /*46d0*/  ISETP.GE.U32.AND P4, PT, R206, 0x1000000, PT ;  /* 0x01000000ce00780c */ /* 0x020fc60003f86070 */
[----:B------:R-:W-:-:S05]  /*46e0*/  FMUL.FTZ R127, R127, UR12 ;  /* 0x0000000c7f7f7c20 */ /* 0x000fca0008410000 */
[----:B------:R-:W-:Y:S01]  /*46f0*/  SEL R127, R127, RZ, P4 ;  /* 0x000000ff7f7f7207 */ /* 0x000fe20002000000 */
[----:B------:R-:W-:Y:S06]  /*4700*/  BRA `(.L_x_16983) ;  /* 0x0000000000b87947 */ /* 0x000fec0003800000 */
.L_x_16984:
        /* <DEDUP_REMOVED lines=11> */
.L_x_16992:
[----:B------:R-:W-:Y:S05]  /*47c0*/  BSYNC.RECONVERGENT B2 ;  /* 0x0000000000027941 */ /* 0x000fea0003800200 */
.L_x_16991:
        /* <DEDUP_REMOVED lines=11> */
.L_x_16994:
[----:B------:R-:W-:Y:S05]  /*4880*/  BSYNC.RECONVERGENT B2 ;  /* 0x0000000000027941 */ /* 0x000fea0003800200 */
.L_x_16993:
        /* <DEDUP_REMOVED lines=11> */
.L_x_16996:
[----:B------:R-:W-:Y:S05]  /*4940*/  BSYNC.RECONVERGENT B2 ;  /* 0x0000000000027941 */ /* 0x000fea0003800200 */
.L_x_16995:
        /* <DEDUP_REMOVED lines=10> */
.L_x_16983:
[----:B------:R-:W-:Y:S05]  /*49f0*/  BSYNC.RECONVERGENT B1 ;  /* 0x0000000000017941 */ /* 0x000fea0003800200 */
.L_x_16980:
[----:B-1----:R-:W0:Y:S01]  /*4a00*/  @P0 LDC.64 R170, c[0x0][0x478] ;  /* 0x00011e00ffaa0b82 */ /* 0x002e220000000a00 */
        /* <DEDUP_REMOVED lines=10> */
[----:B0-----:R-:W0:Y:S01]  /*4ab0*/  @P3 LDC.64 R168, c[0x0][0x408] ;  /* 0x00010200ffa83b82 */ /* 0x001e220000000a00 */
        /* <DEDUP_REMOVED lines=36> */
.L_x_16999:
[----:B0-----:R-:W0:Y:S01]  /*4d00*/  @P3 LDC.64 R168, c[0x0][0x408] ;  /* 0x00010200ffa83b82 */ /* 0x001e220000000a00 */
[-CC-:B------:R-:W-:Y:S01]  /*4d10*/  @P2 FFMA.FTZ R175, R137, R205.reuse, R204.reuse ;  /* 0x000000cd89af2223 */ /* 0x180fe200000100cc */
[-CC-:B------:R-:W-:Y:S01]  /*4d20*/  @P2 FFMA.FTZ R208, R140, R205.reuse, R204.reuse ;  /* 0x000000cd8cd02223 */ /* 0x180fe200000100cc */
[----:B-----5:R-:W-:Y:S01]  /*4d30*/  @P2 FFMA.FTZ R207, R141, R205, R204 ;  /* 0x000000cd8dcf2223 */ /* 0x020fe200000100cc */
        /* <DEDUP_REMOVED lines=33> */
.L_x_16998:
[----:B------:R-:W-:Y:S05]  /*4f50*/  @!P0 BRA `(.L_x_17001) ;  /* 0x0000000000ec8947 */ /* 0x000fea0003800000 */
        /* <DEDUP_REMOVED lines=28> */
.L_x_17003:
[----:B------:R-:W-:Y:S05]  /*5120*/  BSYNC.RECONVERGENT B2 ;  /* 0x0000000000027941 */ /* 0x000fea0003800200 */
.L_x_17002:
        /* <DEDUP_REMOVED lines=11> */
.L_x_17005:
[----:B------:R-:W-:Y:S05]  /*51e0*/  BSYNC.RECONVERGENT B2 ;  /* 0x0000000000027941 */ /* 0x000fea0003800200 */
.L_x_17004:
        /* <DEDUP_REMOVED lines=11> */
.L_x_17007:
[----:B------:R-:W-:Y:S05]  /*52a0*/  BSYNC.RECONVERGENT B2 ;  /* 0x0000000000027941 */ /* 0x000fea0003800200 */
.L_x_17006:
[----:B------:R-:W-:Y:S05]  /*52b0*/  @!P3 BRA `(.L_x_17000) ;  /* 0x0000000000ccb947 */ /* 0x000fea0003800000 */
[----:B------:R-:W-:Y:S01]  /*52c0*/  FMUL.FTZ R127, R131, UR13 ;  /* 0x0000000d837f7c20 */ /* 0x000fe20008410000 */
[----:B-----5:R-:W-:-:S03]  /*52d0*/  ISETP.GE.U32.AND P4, PT, R5, 0x1000000, PT ;  /* 0x010000000500780c */ /* 0x020fc60003f86070 */
[----:B------:R-:W-:-:S05]  /*52e0*/  FMUL.FTZ R127, R127, UR12 ;  /* 0x0000000c7f7f7c20 */ /* 0x000fca0008410000 */
[----:B------:R-:W-:Y:S01]  /*52f0*/  SEL R127, R127, RZ, P4 ;  /* 0x000000ff7f7f7207 */ /* 0x000fe20002000000 */
[----:B------:R-:W-:Y:S06]  /*5300*/  BRA `(.L_x_17000) ;  /* 0x0000000000b87947 */ /* 0x000fec0003800000 */
.L_x_17001:
        /* <DEDUP_REMOVED lines=11> */
.L_x_17009:
[----:B------:R-:W-:Y:S05]  /*53c0*/  BSYNC.RECONVERGENT B2 ;  /* 0x0000000000027941 */ /* 0x000fea0003800200 */
.L_x_17008:
        /* <DEDUP_REMOVED lines=11> */
.L_x_17011:
[----:B------:R-:W-:Y:S05]  /*5480*/  BSYNC.RECONVERGENT B2 ;  /* 0x0000000000027941 */ /* 0x000fea0003800200 */
.L_x_17010:
        /* <DEDUP_REMOVED lines=11> */
.L_x_17013:
[----:B------:R-:W-:Y:S05]  /*5540*/  BSYNC.RECONVERGENT B2 ;  /* 0x0000000000027941 */ /* 0x000fea0003800200 */
.L_x_17012:
[----:B------:R-:W-:Y:S05]  /*5550*/  @!P3 BRA `(.L_x_17000) ;  /* 0x000000000024b947 */ /* 0x000fea0003800000 */
[----:B0-----:R-:W-:Y:S01]  /*5560*/  FFMA.FTZ R168, R142, R205, R204 ;  /* 0x000000cd8ea87223 */ /* 0x001fe200000100cc */
        /* <DEDUP_REMOVED lines=8> */
.L_x_17000:
[----:B------:R-:W-:Y:S05]  /*55f0*/  BSYNC.RECONVERGENT B1 ;  /* 0x0000000000017941 */ /* 0x000fea0003800200 */
.L_x_16997:
[----:B0-----:R-:W0:Y:S01]  /*5600*/  @P0 LDC.64 R170, c[0x0][0x478] ;  /* 0x00011e00ffaa0b82 */ /* 0x001e220000000a00 */
[----:B-----5:R-:W-:Y:S01]  /*5610*/  @P0 IADD3 R5, PT, PT, R179, 0x60, RZ ;  /* 0x00000060b3050810 */ /* 0x020fe20007ffe0ff */
        /* <DEDUP_REMOVED lines=46> */
.L_x_17016:
        /* <DEDUP_REMOVED lines=37> */
.L_x_17015:
[----:B------:R-:W-:Y:S05]  /*5b50*/  @!P0 BRA `(.L_x_17018) ;  /* 0x0000000000ec8947 */ /* 0x000fea0003800000 */
        /* <DEDUP_REMOVED lines=28> */
.L_x_17020:
[----:B------:R-:W-:Y:S05]  /*5d20*/  BSYNC.RECONVERGENT B2 ;  /* 0x0000000000027941 */ /* 0x000fea0003800200 */
.L_x_17019:
        /* <DEDUP_REMOVED lines=11> */
.L_x_17022:
[----:B------:R-:W-:Y:S05]  /*5de0*/  BSYNC.RECONVERGENT B2 ;  /* 0x0000000000027941 */ /* 0x000fea0003800200 */
.L_x_17021:
        /* <DEDUP_REMOVED lines=11> */
.L_x_17024:
[----:B------:R-:W-:Y:S05]  /*5ea0*/  BSYNC.RECONVERGENT B2 ;  /* 0x0000000000027941 */ /* 0x000fea0003800200 */
.L_x_17023:
[----:B------:R-:W-:Y:S05]  /*5eb0*/  @!P3 BRA `(.L_x_17017) ;  /* 0x0000000000ccb947 */ /* 0x000fea0003800000 */
[----:B------:R-:W-:Y:S01]  /*5ec0*/  FMUL.FTZ R5, R131, UR13 ;  /* 0x0000000d83057c20 */ /* 0x000fe20008410000 */
[----:B------:R-:W-:-:S03]  /*5ed0*/  ISETP.GE.U32.AND P4, PT, R6, 0x1000000, PT ;  /* 0x010000000600780c */ /* 0x000fc60003f86070 */
[----:B------:R-:W-:-:S05]  /*5ee0*/  FMUL.FTZ R5, R5, UR12 ;  /* 0x0000000c05057c20 */ /* 0x000fca0008410000 */
[----:B------:R-:W-:Y:S01]  /*5ef0*/  SEL R127, R5, RZ, P4 ;  /* 0x000000ff057f7207 */ /* 0x000fe20002000000 */
[----:B------:R-:W-:Y:S06]  /*5f00*/  BRA `(.L_x_17017) ;  /* 0x0000000000b87947 */ /* 0x000fec0003800000 */
.L_x_17018:
        /* <DEDUP_REMOVED lines=10> */
[----:B0-----:R-:W-:-:S07]  /*5fb0*/  SEL R124, R5, RZ, P4 ;  /* 0x000000ff057c7207 */ /* 0x001fce0002000000 */
.L_x_17026:
[----:B------:R-:W-:Y:S05]  /*5fc0*/  BSYNC.RECONVERGENT B2 ;  /* 0x0000000000027941 */ /* 0x000fea0003800200 */
.L_x_17025:
[----:B------:R-:W-:Y:S04]  /*5fd0*/  BSSY.RECONVERGENT B2, `(.L_x_17027) ;  /* 0x000000b000027945 */ /* 0x000fe80003800200 */
[----:B------:R-:W-:Y:S05]  /*5fe0*/  @!P3 BRA `(.L_x_17028) ;  /* 0x000000000024b947 */ /* 0x000fea0003800000 */
[----:B0-----:R-:W-:Y:S01]  /*5ff0*/  FFMA.FTZ R168, R148, R205, R204 ;  /* 0x000000cd94a87223 */ /* 0x001fe200000100cc */
        /* <DEDUP_REMOVED lines=8> */
.L_x_17028:
[----:B------:R-:W-:Y:S05]  /*6080*/  BSYNC.RECONVERGENT B2 ;  /* 0x0000000000027941 */ /* 0x000fea0003800200 */
.L_x_17027:
        /* <DEDUP_REMOVED lines=11> */
.L_x_17030:
[----:B------:R-:W-:Y:S05]  /*6140*/  BSYNC.RECONVERGENT B2 ;  /* 0x0000000000027941 */ /* 0x000fea0003800200 */
.L_x_17029:
[----:B------:R-:W-:Y:S05]  /*6150*/  @!P3 BRA `(.L_x_17017) ;  /* 0x000000000024b947 */ /* 0x000fea0003800000 */
[----:B0-----:R-:W-:Y:S01]  /*6160*/  FFMA.FTZ R168, R150, R205, R204 ;  /* 0x000000cd96a87223 */ /* 0x001fe200000100cc */
[----:B------:R-:W-:-:S03]  /*6170*/  ISETP.GT.AND P4, PT, R2, RZ, PT ;  /* 0x000000ff0200720c */ /* 0x000fc60003f84270 */
[----:B------:R-:W-:-:S04]  /*6180*/  FADD.FTZ R5, R151, -R168 ;  /* 0x800000a897057221 */ /* 0x000fc80000010000 */
[----:B------:R-:W-:-:S05]  /*6190*/  FMUL.FTZ R5, R4, R5 ;  /* 0x0000000504057220 */ /* 0x000fca0000410000 */
[----:B------:R-:W-:Y:S02]  /*61a0*/  FSEL R5, R5, RZ, P4 ;  /* 0x000000ff05057208 */ /* 0x000fe40002000000 */
[----:B------:R-:W-:-:S03]  /*61b0*/  ISETP.GE.U32.AND P4, PT, R6, 0x1000000, PT ;  /* 0x010000000600780c */ /* 0x000fc60003f86070 */
[----:B------:R-:W-:-:S04]  /*61c0*/  FMUL.FTZ R5, R5, UR13 ;  /* 0x0000000d05057c20 */ /* 0x000fc80008410000 */
[----:B------:R-:W-:-:S05]  /*61d0*/  FMUL.FTZ R5, R5, UR12 ;  /* 0x0000000c05057c20 */ /* 0x000fca0008410000 */
[----:B------:R-:W-:-:S07]  /*61e0*/  SEL R127, R5, RZ, P4 ;  /* 0x000000ff057f7207 */ /* 0x000fce0002000000 */
.L_x_17017:
[----:B------:R-:W-:Y:S05]  /*61f0*/  BSYNC.RECONVERGENT B1 ;  /* 0x0000000000017941 */ /* 0x000fea0003800200 */
.L_x_17014:
        /* <DEDUP_REMOVED lines=48> */
.L_x_17033:
        /* <DEDUP_REMOVED lines=37> */
.L_x_17032:
[----:B------:R-:W-:Y:S05]  /*6750*/  @!P0 BRA `(.L_x_17035) ;  /* 0x0000000000ec8947 */ /* 0x000fea0003800000 */
        /* <DEDUP_REMOVED lines=28> */
.L_x_17037:
[----:B------:R-:W-:Y:S05]  /*6920*/  BSYNC.RECONVERGENT B2 ;  /* 0x0000000000027941 */ /* 0x000fea0003800200 */
.L_x_17036:
        /* <DEDUP_REMOVED lines=11> */
.L_x_17039:
[----:B------:R-:W-:Y:S05]  /*69e0*/  BSYNC.RECONVERGENT B2 ;  /* 0x0000000000027941 */ /* 0x000fea0003800200 */
.L_x_17038:
        /* <DEDUP_REMOVED lines=11> */
.L_x_17041:
[----:B------:R-:W-:Y:S05]  /*6aa0*/  BSYNC.RECONVERGENT B2 ;  /* 0x0000000000027941 */ /* 0x000fea0003800200 */
.L_x_17040:
[----:B------:R-:W-:Y:S05]  /*6ab0*/  @!P3 BRA `(.L_x_17034) ;  /* 0x0000000000ccb947 */ /* 0x000fea0003800000 */
[----:B------:R-:W-:Y:S01]  /*6ac0*/  FMUL.FTZ R5, R131, UR13 ;  /* 0x0000000d83057c20 */ /* 0x000fe20008410000 */
[----:B------:R-:W-:-:S03]  /*6ad0*/  ISETP.GE.U32.AND P4, PT, R7, 0x1000000, PT ;  /* 0x010000000700780c */ /* 0x000fc60003f86070 */
[----:B------:R-:W-:-:S05]  /*6ae0*/  FMUL.FTZ R5, R5, UR12 ;  /* 0x0000000c05057c20 */ /* 0x000fca0008410000 */
[----:B------:R-:W-:Y:S01]  /*6af0*/  SEL R127, R5, RZ, P4 ;  /* 0x000000ff057f7207 */ /* 0x000fe20002000000 */
[----:B------:R-:W-:Y:S06]  /*6b00*/  BRA `(.L_x_17034) ;  /* 0x0000000000b87947 */ /* 0x000fec0003800000 */
.L_x_17035:
        /* <DEDUP_REMOVED lines=11> */
.L_x_17043:
[----:B------:R-:W-:Y:S05]  /*6bc0*/  BSYNC.RECONVERGENT B2 ;  /* 0x0000000000027941 */ /* 0x000fea0003800200 */
.L_x_17042:
        /* <DEDUP_REMOVED lines=11> */
.L_x_17045:
[----:B------:R-:W-:Y:S05]  /*6c80*/  BSYNC.RECONVERGENT B2 ;  /* 0x0000000000027941 */ /* 0x000fea0003800200 */
.L_x_17044:
        /* <DEDUP_REMOVED lines=11> */
.L_x_17047:
[----:B------:R-:W-:Y:S05]  /*6d40*/  BSYNC.RECONVERGENT B2 ;  /* 0x0000000000027941 */ /* 0x000fea0003800200 */
.L_x_17046:
[----:B------:R-:W-:Y:S05]  /*6d50*/  @!P3 BRA `(.L_x_17034) ;  /* 0x000000000024b947 */ /* 0x000fea0003800000 */
[----:B------:R-:W-:Y:S01]  /*6d60*/  FFMA.FTZ R6, R158, R205, R204 ;  /* 0x000000cd9e067223 */ /* 0x000fe200000100cc */
[----:B------:R-:W-:-:S03]  /*6d70*/  ISETP.GT.AND P4, PT, R2, RZ, PT ;  /* 0x000000ff0200720c */ /* 0x000fc60003f84270 */
[----:B------:R-:W-:-:S04]  /*6d80*/  FADD.FTZ R5, R161, -R6 ;  /* 0x80000006a1057221 */ /* 0x000fc80000010000 */
[----:B------:R-:W-:-:S05]  /*6d90*/  FMUL.FTZ R5, R4, R5 ;  /* 0x0000000504057220 */ /* 0x000fca0000410000 */
[----:B------:R-:W-:Y:S02]  /*6da0*/  FSEL R5, R5, RZ, P4 ;  /* 0x000000ff05057208 */ /* 0x000fe40002000000 */
[----:B------:R-:W-:-:S03]  /*6db0*/  ISETP.GE.U32.AND P4, PT, R7, 0x1000000, PT ;  /* 0x010000000700780c */ /* 0x000fc60003f86070 */
[----:B------:R-:W-:-:S04]  /*6dc0*/  FMUL.FTZ R5, R5, UR13 ;  /* 0x0000000d05057c20 */ /* 0x000fc80008410000 */
[----:B------:R-:W-:-:S05]  /*6dd0*/  FMUL.FTZ R5, R5, UR12 ;  /* 0x0000000c05057c20 */ /* 0x000fca0008410000 */
[----:B0-----:R-:W-:-:S07]  /*6de0*/  SEL R127, R5, RZ, P4 ;  /* 0x000000ff057f7207 */ /* 0x001fce0002000000 */
.L_x_17034:
[----:B------:R-:W-:Y:S05]  /*6df0*/  BSYNC.RECONVERGENT B1 ;  /* 0x0000000000017941 */ /* 0x000fea0003800200 */
.L_x_17031:
        /* <DEDUP_REMOVED lines=48> */
.L_x_17050:
        /* <DEDUP_REMOVED lines=37> */
.L_x_17049:
        /* <DEDUP_REMOVED lines=29> */
.L_x_17054:
[----:B------:R-:W-:Y:S05]  /*7520*/  BSYNC.RECONVERGENT B2 ;  /* 0x0000000000027941 */ /* 0x000fea0003800200 */
.L_x_17053:
        /* <DEDUP_REMOVED lines=11> */
.L_x_17056:
[----:B------:R-:W-:Y:S05]  /*75e0*/  BSYNC.RECONVERGENT B2 ;  /* 0x0000000000027941 */ /* 0x000fea0003800200 */
.L_x_17055:
        /* <DEDUP_REMOVED lines=11> */
.L_x_17058:
[----:B------:R-:W-:Y:S05]  /*76a0*/  BSYNC.RECONVERGENT B2 ;  /* 0x0000000000027941 */ /* 0x000fea0003800200 */
.L_x_17057:
[----:B------:R-:W-:Y:S05]  /*76b0*/  @!P3 BRA `(.L_x_17051) ;  /* 0x0000000000ccb947 */ /* 0x000fea0003800000 */
[----:B------:R-:W-:Y:S01]  /*76c0*/  FMUL.FTZ R5, R131, UR13 ;  /* 0x0000000d83057c20 */ /* 0x000fe20008410000 */
[----:B------:R-:W-:-:S03]  /*76d0*/  ISETP.GE.U32.AND P4, PT, R8, 0x1000000, PT ;  /* 0x010000000800780c */ /* 0x000fc60003f86070 */
[----:B------:R-:W-:-:S05]  /*76e0*/  FMUL.FTZ R5, R5, UR12 ;  /* 0x0000000c05057c20 */ /* 0x000fca0008410000 */
[----:B------:R-:W-:Y:S01]  /*76f0*/  SEL R127, R5, RZ, P4 ;  /* 0x000000ff057f7207 */ /* 0x000fe20002000000 */
[----:B------:R-:W-:Y:S06]  /*7700*/  BRA `(.L_x_17051) ;  /* 0x0000000000b87947 */ /* 0x000fec0003800000 */
.L_x_17052:
        /* <DEDUP_REMOVED lines=11> */
.L_x_17060:
[----:B------:R-:W-:Y:S05]  /*77c0*/  BSYNC.RECONVERGENT B2 ;  /* 0x0000000000027941 */ /* 0x000fea0003800200 */
.L_x_17059:
        /* <DEDUP_REMOVED lines=11> */
.L_x_17062:
[----:B------:R-:W-:Y:S05]  /*7880*/  BSYNC.RECONVERGENT B2 ;  /* 0x0000000000027941 */ /* 0x000fea0003800200 */
.L_x_17061:
        /* <DEDUP_REMOVED lines=11> */
.L_x_17064:
[----:B------:R-:W-:Y:S05]  /*7940*/  BSYNC.RECONVERGENT B2 ;  /* 0x0000000000027941 */ /* 0x000fea0003800200 */
.L_x_17063:
        /* <DEDUP_REMOVED lines=10> */
.L_x_17051:
[----:B------:R-:W-:Y:S05]  /*79f0*/  BSYNC.RECONVERGENT B1 ;  /* 0x0000000000017941 */ /* 0x000fea0003800200 */
.L_x_17048:
        /* <DEDUP_REMOVED lines=48> */
.L_x_17067:
        /* <DEDUP_REMOVED lines=37> */
.L_x_17066:
        /* <DEDUP_REMOVED lines=14> */
[----:B------:R-:W-:Y:S01]  /*8030*/  FMUL.FTZ R128, R4, R129 ;  /* 0x0000008104807220 */ /* 0x000fe20000410000 */
[----:B------:R-:W-:Y:S08]  /*8040*/  @!P3 BRA `(.L_x_17071) ;  /* 0x000000000024b947 */ /* 0x000ff00003800000 */
        /* <DEDUP_REMOVED lines=9> */
.L_x_17071:
[----:B------:R-:W-:Y:S05]  /*80e0*/  BSYNC.RECONVERGENT B2 ;  /* 0x0000000000027941 */ /* 0x000fea0003800200 */
.L_x_17070:
        /* <DEDUP_REMOVED lines=11> */
.L_x_17073:
[----:B------:R-:W-:Y:S05]  /*81a0*/  BSYNC.RECONVERGENT B2 ;  /* 0x0000000000027941 */ /* 0x000fea0003800200 */
.L_x_17072:
        /* <DEDUP_REMOVED lines=11> */
.L_x_17075:
[----:B------:R-:W-:Y:S05]  /*8260*/  BSYNC.RECONVERGENT B2 ;  /* 0x0000000000027941 */ /* 0x000fea0003800200 */
.L_x_17074:
[----:B------:R-:W-:Y:S02]  /*8270*/  FSEL R131, R6, RZ, P1 ;  /* 0x000000ff06837208 */ /* 0x000fe40000800000 */
[----:B------:R-:W-:Y:S02]  /*8280*/  FSEL R130, R130, RZ, P1 ;  /* 0x000000ff82827208 */ /* 0x000fe40000800000 */
[----:B------:R-:W-:Y:S02]  /*8290*/  FSEL R129, R7, RZ, P1 ;  /* 0x000000ff07817208 */ /* 0x000fe40000800000 */
[----:B------:R-:W-:Y:S01]  /*82a0*/  FSEL R128, R128, RZ, P1 ;  /* 0x000000ff80807208 */ /* 0x000fe20000800000 */
[----:B------:R-:W-:Y:S06]  /*82b0*/  @!P3 BRA `(.L_x_17068) ;  /* 0x0000000000ccb947 */ /* 0x000fec0003800000 */
[----:B------:R-:W-:Y:S01]  /*82c0*/  FMUL.FTZ R2, R131, UR13 ;  /* 0x0000000d83027c20 */ /* 0x000fe20008410000 */
[----:B------:R-:W-:-:S03]  /*82d0*/  ISETP.GE.U32.AND P1, PT, R9, 0x1000000, PT ;  /* 0x010000000900780c */ /* 0x000fc60003f26070 */
[----:B------:R-:W-:-:S05]  /*82e0*/  FMUL.FTZ R2, R2, UR12 ;  /* 0x0000000c02027c20 */ /* 0x000fca0008410000 */
[----:B------:R-:W-:Y:S01]  /*82f0*/  SEL R127, R2, RZ, P1 ;  /* 0x000000ff027f7207 */ /* 0x000fe20000800000 */
[----:B------:R-:W-:Y:S06]  /*8300*/  BRA `(.L_x_17068) ;  /* 0x0000000000b87947 */ /* 0x000fec0003800000 */
.L_x_17069:
[----:B0-----:R-:W0:Y:S01]  /*8310*/  @P3 LDC.64 R6, c[0x0][0x408] ;  /* 0x00010200ff063b82 */ /* 0x001e220000000a00 */
[----:B------:R-:W-:Y:S01]  /*8320*/  FFMA.FTZ R5, R200, R205, R204 ;  /* 0x000000cdc8057223 */ /* 0x000fe200000100cc */
[----:B------:R-:W-:Y:S01]  /*8330*/  ISETP.GT.AND P1, PT, R2, RZ, PT ;  /* 0x000000ff0200720c */ /* 0x000fe20003f24270 */
[----:B------:R-:W-:Y:S02]  /*8340*/  BSSY.RECONVERGENT B2, `(.L_x_17076) ;  /* 0x0000011000027945 */ /* 0x000fe40003800200 */
[----:B------:R-:W-:-:S04]  /*8350*/  FADD.FTZ R5, R178, -R5 ;  /* 0x80000005b2057221 */ /* 0x000fc80000010000 */
[----:B------:R-:W-:-:S05]  /*8360*/  FMUL.FTZ R5, R4, R5 ;  /* 0x0000000504057220 */ /* 0x000fca0000410000 */
[----:B------:R-:W-:Y:S02]  /*8370*/  FSEL R8, R5, RZ, P1 ;  /* 0x000000ff05087208 */ /* 0x000fe40000800000 */
[----:B------:R-:W-:-:S03]  /*8380*/  @P3 ISETP.GE.U32.AND P1, PT, R9, 0x1000000, PT ;  /* 0x010000000900380c */ /* 0x000fc60003f26070 */
        /* <DEDUP_REMOVED lines=12> */
.L_x_17077:
[----:B------:R-:W-:Y:S05]  /*8450*/  BSYNC.RECONVERGENT B2 ;  /* 0x0000000000027941 */ /* 0x000fea0003800200 */
.L_x_17076:
        /* <DEDUP_REMOVED lines=11> */
.L_x_17079:
[----:B------:R-:W-:Y:S05]  /*8510*/  BSYNC.RECONVERGENT B2 ;  /* 0x0000000000027941 */ /* 0x000fea0003800200 */
.L_x_17078:
        /* <DEDUP_REMOVED lines=11> */
.L_x_17081:
[----:B------:R-:W-:Y:S05]  /*85d0*/  BSYNC.RECONVERGENT B2 ;  /* 0x0000000000027941 */ /* 0x000fea0003800200 */
.L_x_17080:
[----:B------:R-:W-:-:S07]  /*85e0*/  @P3 SEL R127, R6, RZ, P1 ;  /* 0x000000ff067f3207 */ /* 0x000fce0000800000 */
.L_x_17068:
[----:B------:R-:W-:Y:S05]  /*85f0*/  BSYNC.RECONVERGENT B1 ;  /* 0x0000000000017941 */ /* 0x000fea0003800200 */
.L_x_17065:
        /* <DEDUP_REMOVED lines=12> */
.L_x_16940:
[----:B------:R-:W-:Y:S05]  /*86c0*/  BSYNC B0 ;  /* 0x0000000000007941 */ /* 0x000fea0003800000 */
.L_x_16939:
        /* <DEDUP_REMOVED lines=186> */
.L_x_16945:
        /* <DEDUP_REMOVED lines=8> */
.L_x_17084:
[----:B------:R-:W-:Y:S05]  /*92f0*/  BSYNC B1 ;  /* 0x0000000000017941 */ /* 0x000fea0003800000 */
.L_x_17083:
        /* <DEDUP_REMOVED lines=8> */
.L_x_17085:
[----:B------:R-:W-:Y:S01]  /*9380*/  FADD.FTZ R168, R168, R179 ;  /* 0x000000b3a8a87221 */ /* 0x000fe20000010000 */
[----:B------:R-:W-:-:S04]  /*9390*/  HFMA2 R212, -RZ, RZ, 0, 1.1920928955078125e-07 ;  /* 0x00000002ffd47431 */ /* 0x000fc800000001ff */
[----:B------:R-:W-:Y:S02]  /*93a0*/  MOV R211, R168 ;  /* 0x000000a800d37202 */ /* 0x000fe40000000f00 */
[----:B------:R-:W-:-:S07]  /*93b0*/  MOV R169, R205 ;  /* 0x000000cd00a97202 */ /* 0x000fce0000000f00 */
[----:B------:R-:W-:Y:S05]  /*93c0*/  WARPSYNC.COLLECTIVE R204, `(.L_x_17086) ;  /* 0x00000000cc087348 */ /* 0x000fea0003c00000 */
[----:B------:R0:W1:Y:S02]  /*93d0*/  SHFL.BFLY P0, R205, R211, R212, R213 ;  /* 0x0c0000d4d3cd7389 */ /* 0x00006400000000d5 */
[----:B01----:R-:W-:Y:S05]  /*93e0*/  ENDCOLLECTIVE ;  /* 0x000000000000791b */ /* 0x003fea0003800000 */
.L_x_17086:
[----:B------:R-:W-:-:S05]  /*93f0*/  FADD.FTZ R169, R169, R202 ;  /* 0x000000caa9a97221 */ /* 0x000fca0000010000 */
[----:B------:R-:W-:Y:S02]  /*9400*/  MOV R211, R169 ;  /* 0x000000a900d37202 */ /* 0x000fe40000000f00 */
[----:B------:R-:W-:-:S07]  /*9410*/  MOV R171, R205 ;  /* 0x000000cd00ab7202 */ /* 0x000fce0000000f00 */
[----:B------:R-:W-:Y:S05]  /*9420*/  WARPSYNC.COLLECTIVE R204, `(.L_x_17087) ;  /* 0x00000000cc087348 */ /* 0x000fea0003c00000 */
[----:B------:R0:W1:Y:S02]  /*9430*/  SHFL.BFLY P0, R205, R211, R212, R213 ;  /* 0x0c0000d4d3cd7389 */ /* 0x00006400000000d5 */
[----:B01----:R-:W-:Y:S05]  /*9440*/  ENDCOLLECTIVE ;  /* 0x000000000000791b */ /* 0x003fea0003800000 */
.L_x_17087:
[----:B------:R-:W-:Y:S01]  /*9450*/  FADD.FTZ R171, R168, R171 ;  /* 0x000000aba8ab7221 */ /* 0x000fe20000010000 */
[----:B------:R-:W-:-:S04]  /*9460*/  HFMA2 R212, -RZ, RZ, 0, 2.384185791015625e-07 ;  /* 0x00000004ffd47431 */ /* 0x000fc800000001ff */
[----:B------:R-:W-:Y:S02]  /*9470*/  MOV R211, R171 ;  /* 0x000000ab00d37202 */ /* 0x000fe40000000f00 */
[----:B------:R-:W-:-:S07]  /*9480*/  MOV R170, R205 ;  /* 0x000000cd00aa7202 */ /* 0x000fce0000000f00 */
[----:B------:R-:W-:Y:S05]  /*9490*/  WARPSYNC.COLLECTIVE R204, `(.L_x_17088) ;  /* 0x00000000cc087348 */ /* 0x000fea0003c00000 */
[----:B------:R0:W1:Y:S02]  /*94a0*/  SHFL.BFLY P0, R205, R211, R212, R213 ;  /* 0x0c0000d4d3cd7389 */ /* 0x00006400000000d5 */
[----:B01----:R-:W-:Y:S05]  /*94b0*/  ENDCOLLECTIVE ;  /* 0x000000000000791b */ /* 0x003fea0003800000 */
.L_x_17088:
[----:B------:R-:W-:-:S05]  /*94c0*/  FADD.FTZ R170, R169, R170 ;  /* 0x000000aaa9aa7221 */ /* 0x000fca0000010000 */
[----:B------:R-:W-:Y:S02]  /*94d0*/  MOV R211, R170 ;  /* 0x000000aa00d37202 */ /* 0x000fe40000000f00 */
[----:B------:R-:W-:-:S07]  /*94e0*/  MOV R172, R205 ;  /* 0x000000cd00ac7202 */ /* 0x000fce0000000f00 */
[----:B------:R-:W-:Y:S05]  /*94f0*/  WARPSYNC.COLLECTIVE R204, `(.L_x_17089) ;  /* 0x00000000cc087348 */ /* 0x000fea0003c00000 */
[----:B------:R0:W1:Y:S02]  /*9500*/  SHFL.BFLY P0, R205, R211, R212, R213 ;  /* 0x0c0000d4d3cd7389 */ /* 0x00006400000000d5 */
[----:B01----:R-:W-:Y:S05]  /*9510*/  ENDCOLLECTIVE ;  /* 0x000000000000791b */ /* 0x003fea0003800000 */
.L_x_17089:
[----:B------:R-:W-:Y:S01]  /*9520*/  FADD.FTZ R172, R171, R172 ;  /* 0x000000acabac7221 */ /* 0x000fe20000010000 */
[----:B------:R-:W-:-:S04]  /*9530*/  HFMA2 R212, -RZ, RZ, 0, 4.76837158203125e-07 ;  /* 0x00000008ffd47431 */ /* 0x000fc800000001ff */
[----:B------:R-:W-:Y:S02]  /*9540*/  MOV R211, R172 ;  /* 0x000000ac00d37202 */ /* 0x000fe40000000f00 */
[----:B------:R-:W-:-:S07]  /*9550*/  MOV R173, R205 ;  /* 0x000000cd00ad7202 */ /* 0x000fce0000000f00 */
[----:B------:R-:W-:Y:S05]  /*9560*/  WARPSYNC.COLLECTIVE R204, `(.L_x_17090) ;  /* 0x00000000cc087348 */ /* 0x000fea0003c00000 */
[----:B------:R0:W1:Y:S02]  /*9570*/  SHFL.BFLY P0, R205, R211, R212, R213 ;  /* 0x0c0000d4d3cd7389 */ /* 0x00006400000000d5 */
[----:B01----:R-:W-:Y:S05]  /*9580*/  ENDCOLLECTIVE ;  /* 0x000000000000791b */ /* 0x003fea0003800000 */
.L_x_17090:
[----:B------:R-:W-:-:S05]  /*9590*/  FADD.FTZ R173, R170, R173 ;  /* 0x000000adaaad7221 */ /* 0x000fca0000010000 */
[----:B------:R-:W-:Y:S02]  /*95a0*/  MOV R211, R173 ;  /* 0x000000ad00d37202 */ /* 0x000fe40000000f00 */
[----:B------:R-:W-:-:S07]  /*95b0*/  MOV R175, R205 ;  /* 0x000000cd00af7202 */ /* 0x000fce0000000f00 */
[----:B------:R-:W-:Y:S05]  /*95c0*/  WARPSYNC.COLLECTIVE R204, `(.L_x_17091) ;  /* 0x00000000cc087348 */ /* 0x000fea0003c00000 */
[----:B------:R0:W1:Y:S02]  /*95d0*/  SHFL.BFLY P0, R205, R211, R212, R213 ;  /* 0x0c0000d4d3cd7389 */ /* 0x00006400000000d5 */
[----:B01----:R-:W-:Y:S05]  /*95e0*/  ENDCOLLECTIVE ;  /* 0x000000000000791b */ /* 0x003fea0003800000 */
.L_x_17091:
[----:B------:R-:W-:Y:S01]  /*95f0*/  FADD.FTZ R175, R172, R175 ;  /* 0x000000afacaf7221 */ /* 0x000fe20000010000 */
[----:B------:R-:W-:-:S04]  /*9600*/  HFMA2 R212, -RZ, RZ, 0, 9.5367431640625e-07 ;  /* 0x00000010ffd47431 */ /* 0x000fc800000001ff */
[----:B------:R-:W-:Y:S02]  /*9610*/  MOV R211, R175 ;  /* 0x000000af00d37202 */ /* 0x000fe40000000f00 */
[----:B------:R-:W-:-:S07]  /*9620*/  MOV R174, R205 ;  /* 0x000000cd00ae7202 */ /* 0x000fce0000000f00 */
[----:B------:R-:W-:Y:S05]  /*9630*/  WARPSYNC.COLLECTIVE R204, `(.L_x_17092) ;  /* 0x00000000cc087348 */ /* 0x000fea0003c00000 */
[----:B------:R0:W1:Y:S02]  /*9640*/  SHFL.BFLY P0, R205, R211, R212, R213 ;  /* 0x0c0000d4d3cd7389 */ /* 0x00006400000000d5 */
[----:B01----:R-:W-:Y:S05]  /*9650*/  ENDCOLLECTIVE ;  /* 0x000000000000791b */ /* 0x003fea0003800000 */
.L_x_17092:
[----:B------:R-:W-:-:S05]  /*9660*/  FADD.FTZ R174, R173, R174 ;  /* 0x000000aeadae7221 */ /* 0x000fca0000010000 */
[----:B------:R-:W-:Y:S02]  /*9670*/  MOV R211, R174 ;  /* 0x000000ae00d37202 */ /* 0x000fe40000000f00 */
[----:B------:R-:W-:-:S07]  /*9680*/  MOV R168, R205 ;  /* 0x000000cd00a87202 */ /* 0x000fce0000000f00 */
[----:B------:R-:W-:Y:S05]  /*9690*/  WARPSYNC.COLLECTIVE R204, `(.L_x_17093) ;  /* 0x00000000cc087348 */ /* 0x000fea0003c00000 */
[----:B------:R0:W1:Y:S02]  /*96a0*/  SHFL.BFLY P0, R205, R211, R212, R213 ;  /* 0x0c0000d4d3cd7389 */ /* 0x00006400000000d5 */
[----:B01----:R-:W-:Y:S05]  /*96b0*/  ENDCOLLECTIVE ;  /* 0x000000000000791b */ /* 0x003fea0003800000 */
.L_x_17093:
[----:B------:R-:W-:Y:S01]  /*96c0*/  MOV R169, R205 ;  /* 0x000000cd00a97202 */ /* 0x000fe20000000f00 */
[----:B------:R-:W-:Y:S06]  /*96d0*/  BRA `(.L_x_17094) ;  /* 0xffffff8c00707947 */ /* 0x000fec000383ffff */
.L_x_17095:
        /* <DEDUP_REMOVED lines=10> */
.L_x_20119:


//--------------------- .text._ZN10layer_norm13ln_bwd_kernelINS_13Kernel_traitsI6__halfffffjLj1024ELj1ELj4ELj1ELj16ENS_18Kernel_traits_baseILj1024ES2_ffffjLj128EEEEELb1ELb1ELb0ELb0EEEvNS_9BwdParamsE --------------------------
	.section	.text._ZN10layer_norm13ln_bwd_kernelINS_13Kernel_traitsI6__halfffffjLj1024ELj1ELj4ELj1ELj16ENS_18Kernel_traits_baseILj1024ES2_ffffjLj128EEEEELb1ELb1ELb0ELb0EEEvNS_9BwdParamsE,"ax",@progbits
	.align	128
        .global         _ZN10layer_norm13ln_bwd_kernelINS_13Kernel_traitsI6__halfffffjLj1024ELj1ELj4ELj1ELj16ENS_18Kernel_traits_baseILj1024ES2_ffffjLj128EEEEELb1ELb1ELb0ELb0EEEvNS_9BwdParamsE
        .type           _ZN10layer_norm13ln_bwd_kernelINS_13Kernel_traitsI6__halfffffjLj1024ELj1ELj4ELj1ELj16ENS_18Kernel_traits_baseILj1024ES2_ffffjLj128EEEEELb1ELb1ELb0ELb0EEEvNS_9BwdParamsE,@function
        .size           _ZN10layer_norm13ln_bwd_kernelINS_13Kernel_traitsI6__halfffffjLj1024ELj1ELj4ELj1ELj16ENS_18Kernel_traits_baseILj1024ES2_ffffjLj128EEEEELb1ELb1ELb0ELb0EEEvNS_9BwdParamsE,(.L_x_20120 - _ZN10layer_norm13ln_bwd_kernelINS_13Kernel_traitsI6__halfffffjLj1024ELj1ELj4ELj1ELj16ENS_18Kernel_traits_baseILj1024ES2_ffffjLj128EEEEELb1ELb1ELb0ELb0EEEvNS_9BwdParamsE)
        .other          _ZN10layer_norm13ln_bwd_kernelINS_13Kernel_traitsI6__halfffffjLj1024ELj1ELj4ELj1ELj16ENS_18Kernel_traits_baseILj1024ES2_ffffjLj128EEEEELb1ELb1ELb0ELb0EEEvNS_9BwdParamsE,@"STO_CUDA_ENTRY STV_DEFAULT"
_ZN10layer_norm13ln_bwd_kernelINS_13Kernel_traitsI6__halfffffjLj1024ELj1ELj4ELj1ELj16ENS_18Kernel_traits_baseILj1024ES2_ffffjLj128EEEEELb1ELb1ELb0ELb0EEEvNS_9BwdParamsE:
.text._ZN10layer_norm13ln_bwd_kernelINS_13Kernel_traitsI6__halfffffjLj1024ELj1ELj4ELj1ELj16ENS_18Kernel_traits_baseILj1024ES2_ffffjLj128EEEEELb1ELb1ELb0ELb0EEEvNS_9BwdParamsE:
        /* <DEDUP_REMOVED lines=44> */
[----:B------:R0:W5:Y:S06]  /*02c0*/  @P4 LDG.E.64 R32, desc[UR6][R40.64] ;  /* 0x0000000628204981 */ /* 0x00016c000c1e1b00 */
[----:B------:R-:W1:Y:S01]  /*02d0*/  @P0 LDC.64 R56, c[0x0][0x3d0] ;  /* 0x0000f400ff380b82 */ /* 0x000e620000000a00 */
[C---:B---3--:R-:W-:Y:S01]  /*02e0*/  @P3 IMAD.WIDE.U32 R44, R69.reuse, 0x8, R44 ;  /* 0x00000008452c3825 */ /* 0x048fe200078e002c */
[----:B------:R3:W5:Y:S06]  /*02f0*/  @P4 LDG.E.64 R2, desc[UR6][R42.64] ;  /* 0x000000062a024981 */ /* 0x00076c000c1e1b00 */
[----:B0-----:R-:W0:Y:S01]  /*0300*/  @P0 LDC.64 R26, c[0x0][0x3e8] ;  /* 0x0000fa00ff1a0b82 */ /* 0x001e220000000a00 */
[C---:B----4-:R-:W-:Y:S01]  /*0310*/  @P3 IMAD.WIDE.U32 R46, R69.reuse, 0x8, R46 ;  /* 0x00000008452e3825 */ /* 0x050fe200078e002e */
[----:B------:R-:W-:Y:S01]  /*0320*/  @P3 IADD3 R69, PT, PT, R69, 0x20, RZ ;  /* 0x0000002045453810 */ /* 0x000fe20007ffe0ff */
[----:B------:R3:W5:Y:S05]  /*0330*/  @P3 LDG.E.64 R34, desc[UR6][R44.64] ;  /* 0x000000062c223981 */ /* 0x00076a000c1e1b00 */
[----:B------:R-:W4:Y:S01]  /*0340*/  @P5 LDC.64 R30, c[0x0][0x3d0] ;  /* 0x0000f400ff1e5b82 */ /* 0x000f220000000a00 */
[C---:B------:R-:W-:Y:S01]  /*0350*/  @P2 IMAD.WIDE.U32 R48, R69.reuse, 0x8, R48 ;  /* 0x0000000845302825 */ /* 0x040fe200078e0030 */
[----:B------:R3:W5:Y:S06]  /*0360*/  @P3 LDG.E.64 R4, desc[UR6][R46.64] ;  /* 0x000000062e043981 */ /* 0x00076c000c1e1b00 */
[----:B------:R-:W3:Y:S01]  /*0370*/  @P5 LDC.64 R62, c[0x0][0x3e8] ;  /* 0x0000fa00ff3e5b82 */ /* 0x000ee20000000a00 */
[C---:B------:R-:W-:Y:S01]  /*0380*/  @P2 IMAD.WIDE.U32 R50, R69.reuse, 0x8, R50 ;  /* 0x0000000845322825 */ /* 0x040fe200078e0032 */
[----:B------:R-:W-:Y:S01]  /*0390*/  @P2 IADD3 R69, PT, PT, R69, 0x20, RZ ;  /* 0x0000002045452810 */ /* 0x000fe20007ffe0ff */
[----:B------:R0:W5:Y:S05]  /*03a0*/  @P2 LDG.E.64 R36, desc[UR6][R48.64] ;  /* 0x0000000630242981 */ /* 0x00016a000c1e1b00 */
[----:B------:R-:W3:Y:S01]  /*03b0*/  @P6 LDC.64 R64, c[0x0][0x3d0] ;  /* 0x0000f400ff406b82 */ /* 0x000ee20000000a00 */
[C---:B--2---:R-:W-:Y:S01]  /*03c0*/  @P1 IMAD.WIDE.U32 R52, R69.reuse, 0x8, R52 ;  /* 0x0000000845341825 */ /* 0x044fe200078e0034 */
[----:B------:R2:W5:Y:S06]  /*03d0*/  @P2 LDG.E.64 R8, desc[UR6][R50.64] ;  /* 0x0000000632082981 */ /* 0x00056c000c1e1b00 */
[----:B------:R-:W2:Y:S01]  /*03e0*/  @P6 LDC.64 R66, c[0x0][0x3e8] ;  /* 0x0000fa00ff426b82 */ /* 0x000ea20000000a00 */
[C---:B-1----:R-:W-:Y:S01]  /*03f0*/  @P1 IMAD.WIDE.U32 R54, R69.reuse, 0x8, R54 ;  /* 0x0000000845361825 */ /* 0x042fe200078e0036 */
[----:B------:R-:W-:Y:S01]  /*0400*/  @P1 IADD3 R69, PT, PT, R69, 0x20, RZ ;  /* 0x0000002045451810 */ /* 0x000fe20007ffe0ff */
[----:B------:R1:W5:Y:S04]  /*0410*/  @P1 LDG.E.64 R38, desc[UR6][R52.64] ;  /* 0x0000000634261981 */ /* 0x000368000c1e1b00 */
[C---:B------:R-:W-:Y:S01]  /*0420*/  @P0 IMAD.WIDE.U32 R56, R69.reuse, 0x8, R56 ;  /* 0x0000000845380825 */ /* 0x040fe200078e0038 */
[----:B------:R1:W5:Y:S03]  /*0430*/  @P1 LDG.E.64 R10, desc[UR6][R54.64] ;  /* 0x00000006360a1981 */ /* 0x000366000c1e1b00 */
[C---:B0-----:R-:W-:Y:S01]  /*0440*/  @P0 IMAD.WIDE.U32 R58, R69.reuse, 0x8, R26 ;  /* 0x00000008453a0825 */ /* 0x041fe200078e001a */
[----:B------:R-:W-:Y:S01]  /*0450*/  @P0 IADD3 R69, PT, PT, R69, 0x20, RZ ;  /* 0x0000002045450810 */ /* 0x000fe20007ffe0ff */
[----:B------:R-:W0:Y:S01]  /*0460*/  S2UR UR4, SR_CTAID.X ;  /* 0x00000000000479c3 */ /* 0x000e220000002500 */
[----:B------:R-:W-:Y:S01]  /*0470*/  SHF.R.U32.HI R187, RZ, 0x5, R68 ;  /* 0x00000005ffbb7819 */ /* 0x000fe20000011644 */
[----:B------:R1:W5:Y:S02]  /*0480*/  @P0 LDG.E.64 R6, desc[UR6][R56.64] ;  /* 0x0000000638060981 */ /* 0x000364000c1e1b00 */
[----:B----4-:R-:W-:-:S02]  /*0490*/  @P5 IMAD.WIDE.U32 R60, R69, 0x8, R30 ;  /* 0x00000008453c5825 */ /* 0x010fc400078e001e */
[----:B------:R1:W5:Y:S02]  /*04a0*/  @P0 LDG.E.64 R14, desc[UR6][R58.64] ;  /* 0x000000063a0e0981 */ /* 0x000364000c1e1b00 */
[C---:B---3--:R-:W-:Y:S01]  /*04b0*/  @P5 IMAD.WIDE.U32 R62, R69.reuse, 0x8, R62 ;  /* 0x00000008453e5825 */ /* 0x048fe200078e003e */
[----:B------:R-:W-:Y:S01]  /*04c0*/  @P5 IADD3 R69, PT, PT, R69, 0x20, RZ ;  /* 0x0000002045455810 */ /* 0x000fe20007ffe0ff */
[----:B------:R1:W5:Y:S04]  /*04d0*/  @P5 LDG.E.64 R12, desc[UR6][R60.64] ;  /* 0x000000063c0c5981 */ /* 0x000368000c1e1b00 */
[C---:B------:R-:W-:Y:S01]  /*04e0*/  @P6 IMAD.WIDE.U32 R26, R69.reuse, 0x8, R64 ;  /* 0x00000008451a6825 */ /* 0x040fe200078e0040 */
[----:B------:R1:W5:Y:S03]  /*04f0*/  @P5 LDG.E.64 R18, desc[UR6][R62.64] ;  /* 0x000000063e125981 */ /* 0x000366000c1e1b00 */
[----:B--2---:R-:W-:Y:S01]  /*0500*/  @P6 IMAD.WIDE.U32 R30, R69, 0x8, R66 ;  /* 0x00000008451e6825 */ /* 0x004fe200078e0042 */
[----:B------:R1:W5:Y:S04]  /*0510*/  @P6 LDG.E.64 R16, desc[UR6][R26.64] ;  /* 0x000000061a106981 */ /* 0x000368000c1e1b00 */
        /* <DEDUP_REMOVED lines=53> */
[----:B-1----:R-:W-:Y:S06]  /*0870*/  @P0 BRA `(.L_x_17097) ;  /* 0x0000009c00340947 */ /* 0x002fec0003800000 */
[----:B------:R-:W0:Y:S01]  /*0880*/  LDCU.64 UR4, c[0x0][0x3e0] ;  /* 0x00007c00ff0477ac */ /* 0x000e220008000a00 */
[----:B-----5:R-:W-:Y:S02]  /*0890*/  MOV R0, R28 ;  /* 0x0000001c00007202 */ /* 0x020fe40000000f00 */
[----:B------:R-:W-:Y:S02]  /*08a0*/  CS2R R156, SRZ ;  /* 0x00000000009c7805 */ /* 0x000fe4000001ff00 */
[--C-:B------:R-:W-:Y:S02]  /*08b0*/  SHF.R.U64 R25, R28, 0x10, R29.reuse ;  /* 0x000000101c197819 */ /* 0x100fe4000000121d */
[----:B------:R-:W-:Y:S02]  /*08c0*/  CS2R R158, SRZ ;  /* 0x00000000009e7805 */ /* 0x000fe4000001ff00 */
[----:B------:R-:W-:Y:S01]  /*08d0*/  MOV R26, R29 ;  /* 0x0000001d001a7202 */ /* 0x000fe20000000f00 */
[----:B------:R1:W-:Y:S01]  /*08e0*/  STL.S16 [R1+0xa], R0 ;  /* 0x00000a0001007387 */ /* 0x0003e20000100600 */
[----:B------:R-:W-:-:S02]  /*08f0*/  SHF.R.U32.HI R27, RZ, 0x10, R29 ;  /* 0x00000010ff1b7819 */ /* 0x000fc4000001161d */
[----:B------:R-:W-:Y:S02]  /*0900*/  CS2R R152, SRZ ;  /* 0x0000000000987805 */ /* 0x000fe4000001ff00 */
[----:B------:R-:W-:Y:S01]  /*0910*/  MOV R28, R32 ;  /* 0x00000020001c7202 */ /* 0x000fe20000000f00 */
[----:B------:R1:W-:Y:S01]  /*0920*/  STL.S16 [R1+0x8], R25 ;  /* 0x0000081901007387 */ /* 0x0003e20000100600 */
        /* <DEDUP_REMOVED lines=8> */
[----:B0-----:R-:W-:Y:S02]  /*09b0*/  ISETP.NE.U32.AND P0, PT, RZ, UR4, PT ;  /* 0x00000004ff007c0c */ /* 0x001fe4000bf05070 */
[----:B------:R-:W-:Y:S02]  /*09c0*/  CS2R R150, SRZ ;  /* 0x0000000000967805 */ /* 0x000fe4000001ff00 */
[----:B------:R-:W-:Y:S01]  /*09d0*/  SHF.R.U64 R31, R34, 0x10, R35 ;  /* 0x00000010221f7819 */ /* 0x000fe20000001223 */
[----:B------:R1:W-:Y:S01]  /*09e0*/  STL.S16 [R1+0x2], R28 ;  /* 0x0000021c01007387 */ /* 0x0003e20000100600 */
[----:B------:R-:W-:-:S02]  /*09f0*/  ISETP.NE.AND.EX P0, PT, RZ, UR5, PT, P0 ;  /* 0x00000005ff007c0c */ /* 0x000fc4000bf05300 */
[----:B------:R-:W-:Y:S02]  /*0a00*/  CS2R R144, SRZ ;  /* 0x0000000000907805 */ /* 0x000fe4000001ff00 */
[--C-:B------:R-:W-:Y:S01]  /*0a10*/  SHF.R.U64 R33, R36, 0x10, R37.reuse ;  /* 0x0000001024217819 */ /* 0x100fe20000001225 */
[----:B------:R1:W-:Y:S01]  /*0a20*/  STL.S16 [R1], R29 ;  /* 0x0000001d01007387 */ /* 0x0003e20000100600 */
        /* <DEDUP_REMOVED lines=124> */
[----:B-1----:R-:W-:-:S07]  /*11f0*/  @P0 LOP3.LUT R23, R23, 0x10, RZ, 0xfc, !PT ;  /* 0x0000001017170812 */ /* 0x002fce00078efcff */
.L_x_17185:
[----:B-1234-:R-:W0:Y:S01]  /*1200*/  LDC.64 R160, c[0x0][0x3c0] ;  /* 0x0000f000ffa07b82 */ /* 0x01ee220000000a00 */
[----:B------:R-:W-:-:S13]  /*1210*/  LOP3.LUT P0, RZ, R23, 0x10, RZ, 0xc0, !PT ;  /* 0x0000001017ff7812 */ /* 0x000fda000780c0ff */
[----:B------:R-:W1:Y:S01]  /*1220*/  @P0 LDC.64 R26, c[0x0][0x3e0] ;  /* 0x0000f800ff1a0b82 */ /* 0x000e620000000a00 */
[----:B0-----:R-:W-:-:S06]  /*1230*/  IMAD.WIDE R160, R187, 0x4, R160 ;  /* 0x00000004bba07825 */ /* 0x001fcc00078e02a0 */
[----:B------:R-:W2:Y:S01]  /*1240*/  LDG.E R160, desc[UR6][R160.64] ;  /* 0x00000006a0a07981 */ /* 0x000ea2000c1e1900 */
[----:B-----5:R-:W-:Y:S02]  /*1250*/  HFMA2 R25, -RZ, RZ, 1.875, 0 ;  /* 0x3f800000ff197431 */ /* 0x020fe400000001ff */
[----:B-1----:R-:W-:Y:S01]  /*1260*/  @P0 IMAD.WIDE R26, R187, 0x4, R26 ;  /* 0x00000004bb1a0825 */ /* 0x002fe200078e021a */
[----:B------:R-:W0:Y:S04]  /*1270*/  S2R R162, SR_TID.X ;  /* 0x0000000000a27919 */ /* 0x000e280000002100 */
[----:B------:R1:W5:Y:S02]  /*1280*/  @P0 LDG.E R25, desc[UR6][R26.64] ;  /* 0x000000061a190981 */ /* 0x000364000c1e1900 */
[----:B-1----:R-:W1:Y:S01]  /*1290*/  LDC.64 R26, c[0x0][0x3c8] ;  /* 0x0000f200ff1a7b82 */ /* 0x002e620000000a00 */
[----:B------:R-:W-:-:S02]  /*12a0*/  ISETP.NE.AND P0, PT, RZ, UR8, PT ;  /* 0x00000008ff007c0c */ /* 0x000fc4000bf05270 */
[----:B------:R-:W-:Y:S02]  /*12b0*/  MOV R239, UR15 ;  /* 0x0000000f00ef7c02 */ /* 0x000fe40008000f00 */
[C---:B------:R-:W-:Y:S02]  /*12c0*/  ISETP.GE.U32.AND P2, PT, R24.reuse, 0x40, PT ;  /* 0x000000401800780c */ /* 0x040fe40003f46070 */
[----:B------:R-:W-:Y:S01]  /*12d0*/  LOP3.LUT R23, R23, 0xfffffff7, RZ, 0xc0, !PT ;  /* 0xfffffff717177812 */ /* 0x000fe200078ec0ff */
[----:B------:R-:W-:Y:S01]  /*12e0*/  IMAD R22, R187, R239, RZ ;  /* 0x000000efbb167224 */ /* 0x000fe200078e02ff */
[C---:B------:R-:W-:Y:S02]  /*12f0*/  ISETP.GE.U32.AND P5, PT, R24.reuse, 0x20, PT ;  /* 0x000000201800780c */ /* 0x040fe40003fa6070 */
[----:B------:R-:W-:-:S03]  /*1300*/  ISETP.GE.U32.AND P1, PT, R24, 0x60, PT ;  /* 0x000000601800780c */ /* 0x000fc60003f26070 */
[----:B------:R-:W-:Y:S01]  /*1310*/  @P0 LOP3.LUT R23, R23, 0x8, RZ, 0xfc, !PT ;  /* 0x0000000817170812 */ /* 0x000fe200078efcff */
[----:B-1----:R-:W-:-:S03]  /*1320*/  IMAD.WIDE R26, R187, 0x4, R26 ;  /* 0x00000004bb1a7825 */ /* 0x002fc600078e021a */
[----:B------:R-:W-:Y:S02]  /*1330*/  LOP3.LUT R23, R23, 0xfffffffd, RZ, 0xc0, !PT ;  /* 0xfffffffd17177812 */ /* 0x000fe400078ec0ff */
[----:B------:R1:W5:Y:S02]  /*1340*/  LDG.E R168, desc[UR6][R26.64] ;  /* 0x000000061aa87981 */ /* 0x000364000c1e1900 */
[----:B------:R-:W-:Y:S01]  /*1350*/  @P2 LOP3.LUT R23, R23, 0x2, RZ, 0xfc, !PT ;  /* 0x0000000217172812 */ /* 0x000fe200078efcff */
[----:B------:R-:W-:Y:S01]  /*1360*/  BSSY.RECONVERGENT B1, `(.L_x_17098) ;  /* 0x0000040000017945 */ /* 0x000fe20003800200 */
[----:B------:R-:W-:Y:S02]  /*1370*/  ISETP.GE.U32.AND P4, PT, R24, 0x80, PT ;  /* 0x000000801800780c */ /* 0x000fe40003f86070 */
[----:B------:R-:W-:Y:S02]  /*1380*/  LOP3.LUT R23, R23, 0xfffffffb, RZ, 0xc0, !PT ;  /* 0xfffffffb17177812 */ /* 0x000fe400078ec0ff */
[----:B------:R-:W-:-:S02]  /*1390*/  MOV R200, RZ ;  /* 0x000000ff00c87202 */ /* 0x000fc40000000f00 */
[----:B------:R-:W-:Y:S01]  /*13a0*/  @P1 LOP3.LUT R23, R23, 0x4, RZ, 0xfc, !PT ;  /* 0x0000000417171812 */ /* 0x000fe200078efcff */
[----:B-1----:R-:W-:Y:S01]  /*13b0*/  HFMA2 R27, -RZ, RZ, 0, 0 ;  /* 0x00000000ff1b7431 */ /* 0x002fe200000001ff */
[----:B------:R-:W-:-:S04]  /*13c0*/  SHF.R.S32.HI R26, RZ, 0x1f, R22 ;  /* 0x0000001fff1a7819 */ /* 0x000fc80000011416 */
[----:B------:R-:W-:Y:S02]  /*13d0*/  LEA.HI R22, R26, R22, RZ, 0x2 ;  /* 0x000000161a167211 */ /* 0x000fe400078f10ff */
[----:B0-----:R-:W-:-:S04]  /*13e0*/  LOP3.LUT R26, R162, 0x1f, RZ, 0xc0, !PT ;  /* 0x0000001fa21a7812 */ /* 0x001fc800078ec0ff */
[----:B------:R-:W-:-:S04]  /*13f0*/  LEA.HI.SX32 R22, R22, R26, 0x1e ;  /* 0x0000001a16167211 */ /* 0x000fc800078ff2ff */
[----:B------:R-:W-:Y:S02]  /*1400*/  MOV R199, R22 ;  /* 0x0000001600c77202 */ /* 0x000fe40000000f00 */
[----:B--2---:R-:W-:Y:S01]  /*1410*/  FSEL R26, R160, RZ, !P0 ;  /* 0x000000ffa01a7208 */ /* 0x004fe20004000000 */
[----:B------:R-:W-:Y:S06]  /*1420*/  @!P5 BRA `(.L_x_17099) ;  /* 0x0000000000ccd947 */ /* 0x000fec0003800000 */
[----:B------:R-:W0:Y:S01]  /*1430*/  LDC.64 R164, c[0x0][0x3a8] ;  /* 0x0000ea00ffa47b82 */ /* 0x000e220000000a00 */
[----:B------:R-:W2:Y:S04]  /*1440*/  LDL.S16 R170, [R1+0xa] ;  /* 0x00000a0001aa7983 */ /* 0x000ea80000100600 */
[----:B------:R-:W3:Y:S01]  /*1450*/  LDL.S16 R169, [R1+0x8] ;  /* 0x0000080001a97983 */ /* 0x000ee20000100600 */
[----:B------:R-:W-:Y:S02]  /*1460*/  ISETP.NE.U32.AND P0, PT, RZ, UR10, PT ;  /* 0x0000000aff007c0c */ /* 0x000fe4000bf05070 */
[----:B------:R-:W1:Y:S01]  /*1470*/  LDC.64 R160, c[0x0][0x428] ;  /* 0x00010a00ffa07b82 */ /* 0x000e620000000a00 */
[----:B------:R-:W4:Y:S01]  /*1480*/  LDL.S16 R27, [R1+0x6] ;  /* 0x00000600011b7983 */ /* 0x000f220000100600 */
[----:B------:R-:W-:-:S03]  /*1490*/  ISETP.NE.AND.EX P0, PT, RZ, UR11, PT, P0 ;  /* 0x0000000bff007c0c */ /* 0x000fc6000bf05300 */
[----:B------:R-:W4:Y:S10]  /*14a0*/  LDL.S16 R199, [R1+0x4] ;  /* 0x0000040001c77983 */ /* 0x000f340000100600 */
[----:B------:R-:W1:Y:S01]  /*14b0*/  @P0 LDC.64 R206, c[0x0][0x438] ;  /* 0x00010e00ffce0b82 */ /* 0x000e620000000a00 */
[----:B0-----:R-:W-:-:S06]  /*14c0*/  IMAD.WIDE.U32 R164, R22, 0x10, R164 ;  /* 0x0000001016a47825 */ /* 0x001fcc00078e00a4 */
[----:B------:R-:W4:Y:S01]  /*14d0*/  LDG.E.128 R164, desc[UR6][R164.64] ;  /* 0x00000006a4a47981 */ /* 0x000f22000c1e1d00 */
[----:B-1----:R-:W-:-:S06]  /*14e0*/  IMAD.WIDE.U32 R160, R22, 0x10, R160 ;  /* 0x0000001016a07825 */ /* 0x002fcc00078e00a0 */
[----:B------:R-:W4:Y:S01]  /*14f0*/  LDG.E.128 R160, desc[UR6][R160.64] ;  /* 0x00000006a0a07981 */ /* 0x000f22000c1e1d00 */
[----:B------:R-:W-:-:S05]  /*1500*/  @P0 IMAD.WIDE.U32 R206, R22, 0x10, R206 ;  /* 0x0000001016ce0825 */ /* 0x000fca00078e00ce */
[----:B------:R0:W5:Y:S02]  /*1510*/  @P0 LDG.E.128 R60, desc[UR6][R206.64] ;  /* 0x00000006ce3c0981 */ /* 0x000164000c1e1d00 */
[----:B0-----:R-:W0:Y:S02]  /*1520*/  LDC.64 R206, c[0x0][0x3b0] ;  /* 0x0000ec00ffce7b82 */ /* 0x001e240000000a00 */
[----:B0-----:R-:W-:-:S05]  /*1530*/  IMAD.WIDE.U32 R206, R22, 0x4, R206 ;  /* 0x0000000416ce7825 */ /* 0x001fca00078e00ce */
[----:B------:R4:W5:Y:S01]  /*1540*/  LDG.E R21, desc[UR6][R206.64] ;  /* 0x00000006ce157981 */ /* 0x000962000c1e1900 */
[----:B--2---:R-:W-:Y:S02]  /*1550*/  HADD2.F32 R188, -RZ, R170.H0_H0 ;  /* 0x200000aaffbc7230 */ /* 0x004fe40000004100 */
[----:B---3--:R-:W-:Y:S02]  /*1560*/  HADD2.F32 R216, -RZ, R169.H0_H0 ;  /* 0x200000a9ffd87230 */ /* 0x008fe40000004100 */
[----:B----4-:R-:W-:Y:S02]  /*1570*/  HADD2.F32 R207, -RZ, R27.H0_H0 ;  /* 0x2000001bffcf7230 */ /* 0x010fe40000004100 */
[----:B------:R-:W-:Y:S02]  /*1580*/  HADD2.F32 R206, -RZ, R199.H0_H0 ;  /* 0x200000c7ffce7230 */ /* 0x000fe40000004100 */
[C---:B------:R-:W-:Y:S01]  /*1590*/  FADD.FTZ R164, -R26.reuse, R164 ;  /* 0x000000a41aa47221 */ /* 0x040fe20000010100 */
[----:B------:R-:W-:-:S03]  /*15a0*/  FADD.FTZ R165, -R26, R165 ;  /* 0x000000a51aa57221 */ /* 0x000fc60000010100 */
[----:B-----5:R-:W-:Y:S01]  /*15b0*/  FMUL.FTZ R172, R168, R164 ;  /* 0x000000a4a8ac7220 */ /* 0x020fe20000410000 */
[----:B------:R-:W-:Y:S01]  /*15c0*/  FMUL.FTZ R188, R160, R188 ;  /* 0x000000bca0bc7220 */ /* 0x000fe20000410000 */
[----:B------:R-:W-:Y:S02]  /*15d0*/  FADD.FTZ R124, R124, R160 ;  /* 0x000000a07c7c7221 */ /* 0x000fe40000010000 */
[----:B------:R-:W-:Y:S01]  /*15e0*/  FFMA.FTZ R156, R160, R172, R156 ;  /* 0x000000aca09c7223 */ /* 0x000fe2000001009c */
[----:B------:R-:W-:Y:S01]  /*15f0*/  FMUL.FTZ R216, R161, R216 ;  /* 0x000000d8a1d87220 */ /* 0x000fe20000410000 */
[----:B------:R-:W-:Y:S01]  /*1600*/  FADD.FTZ R27, RZ, R188 ;  /* 0x000000bcff1b7221 */ /* 0x000fe20000010000 */
[----:B------:R-:W-:Y:S01]  /*1610*/  FMUL.FTZ R180, R168, R165 ;  /* 0x000000a5a8b47220 */ /* 0x000fe20000410000 */
[----:B------:R-:W-:Y:S01]  /*1620*/  FADD.FTZ R166, -R26, R166 ;  /* 0x000000a61aa67221 */ /* 0x000fe20000010100 */
[----:B------:R-:W-:Y:S01]  /*1630*/  FFMA.FTZ R160, R172, R188, RZ ;  /* 0x000000bcaca07223 */ /* 0x000fe200000100ff */
        /* <DEDUP_REMOVED lines=17> */
[----:B------:R-:W-:-:S07]  /*1750*/  IADD3 R199, PT, PT, R22, 0x20, RZ ;  /* 0x0000002016c77810 */ /* 0x000fce0007ffe0ff */
.L_x_17099:
[----:B------:R-:W-:Y:S05]  /*1760*/  BSYNC.RECONVERGENT B1 ;  /* 0x0000000000017941 */ /* 0x000fea0003800200 */
.L_x_17098:
[----:B------:R-:W-:Y:S04]  /*1770*/  BSSY.RECONVERGENT B1, `(.L_x_17100) ;  /* 0x0000033000017945 */ /* 0x000fe80003800200 */
[----:B------:R-:W-:Y:S05]  /*1780*/  @!P2 BRA `(.L_x_17101) ;  /* 0x0000000000c4a947 */ /* 0x000fea0003800000 */
[----:B------:R-:W0:Y:S01]  /*1790*/  LDC.64 R164, c[0x0][0x3a8] ;  /* 0x0000ea00ffa47b82 */ /* 0x000e220000000a00 */
[----:B------:R-:W2:Y:S04]  /*17a0*/  LDL.S16 R201, [R1+0x2] ;  /* 0x0000020001c97983 */ /* 0x000ea80000100600 */
[----:B------:R-:W3:Y:S01]  /*17b0*/  LDL.S16 R195, [R1] ;  /* 0x0000000001c37983 */ /* 0x000ee20000100600 */
[----:B------:R-:W-:Y:S02]  /*17c0*/  ISETP.NE.U32.AND P0, PT, RZ, UR10, PT ;  /* 0x0000000aff007c0c */ /* 0x000fe4000bf05070 */
[----:B------:R-:W1:Y:S02]  /*17d0*/  LDC.64 R160, c[0x0][0x428] ;  /* 0x00010a00ffa07b82 */ /* 0x000e640000000a00 */
[----:B------:R-:W-:-:S13]  /*17e0*/  ISETP.NE.AND.EX P0, PT, RZ, UR11, PT, P0 ;  /* 0x0000000bff007c0c */ /* 0x000fda000bf05300 */
[----:B------:R-:W4:Y:S01]  /*17f0*/  @P0 LDC.64 R18, c[0x0][0x438] ;  /* 0x00010e00ff120b82 */ /* 0x000f220000000a00 */
[----:B0-----:R-:W-:-:S06]  /*1800*/  IMAD.WIDE.U32 R164, R199, 0x10, R164 ;  /* 0x00000010c7a47825 */ /* 0x001fcc00078e00a4 */
[----:B------:R-:W3:Y:S01]  /*1810*/  LDG.E.128 R164, desc[UR6][R164.64] ;  /* 0x00000006a4a47981 */ /* 0x000ee2000c1e1d00 */
[----:B-1----:R-:W-:-:S06]  /*1820*/  IMAD.WIDE.U32 R160, R199, 0x10, R160 ;  /* 0x00000010c7a07825 */ /* 0x002fcc00078e00a0 */
[----:B------:R-:W3:Y:S01]  /*1830*/  LDG.E.128 R160, desc[UR6][R160.64] ;  /* 0x00000006a0a07981 */ /* 0x000ee2000c1e1d00 */
[----:B----4-:R-:W-:-:S05]  /*1840*/  @P0 IMAD.WIDE.U32 R18, R199, 0x10, R18 ;  /* 0x00000010c7120825 */ /* 0x010fca00078e0012 */
[----:B------:R0:W5:Y:S02]  /*1850*/  @P0 LDG.E.128 R56, desc[UR6][R18.64] ;  /* 0x0000000612380981 */ /* 0x000164000c1e1d00 */
[----:B0-----:R-:W0:Y:S02]  /*1860*/  LDC.64 R18, c[0x0][0x3b0] ;  /* 0x0000ec00ff127b82 */ /* 0x001e240000000a00 */
[----:B0-----:R-:W-:-:S05]  /*1870*/  IMAD.WIDE.U32 R18, R199, 0x4, R18 ;  /* 0x00000004c7127825 */ /* 0x001fca00078e0012 */
[----:B------:R0:W5:Y:S01]  /*1880*/  LDG.E R20, desc[UR6][R18.64] ;  /* 0x0000000612147981 */ /* 0x000162000c1e1900 */
[----:B------:R-:W-:Y:S01]  /*1890*/  IADD3 R199, PT, PT, R199, 0x20, RZ ;  /* 0x00000020c7c77810 */ /* 0x000fe20007ffe0ff */
[----:B--2---:R-:W-:Y:S02]  /*18a0*/  HADD2.F32 R222, -RZ, R201.H0_H0 ;  /* 0x200000c9ffde7230 */ /* 0x004fe40000004100 */
[----:B---3--:R-:W-:Y:S02]  /*18b0*/  HADD2.F32 R215, -RZ, R195.H0_H0 ;  /* 0x200000c3ffd77230 */ /* 0x008fe40000004100 */
[--C-:B------:R-:W-:Y:S02]  /*18c0*/  HADD2.F32 R201, -RZ, R252.reuse.H1_H1 ;  /* 0x300000fcffc97230 */ /* 0x100fe40000004100 */
        /* <DEDUP_REMOVED lines=8> */
[----:B------:R-:W-:Y:S01]  /*1950*/  FADD.FTZ R200, R200, R222 ;  /* 0x000000dec8c87221 */ /* 0x000fe20000010000 */
[----:B------:R-:W-:Y:S01]  /*1960*/  FMUL.FTZ R179, R168, R165 ;  /* 0x000000a5a8b37220 */ /* 0x000fe20000410000 */
[----:B0-----:R-:W-:Y:S01]  /*1970*/  FADD.FTZ R19, -R26, R166 ;  /* 0x000000a61a137221 */ /* 0x001fe20000010100 */
[----:B------:R-:W-:Y:S01]  /*1980*/  FFMA.FTZ R160, R186, R222, R27 ;  /* 0x000000debaa07223 */ /* 0x000fe2000001001b */
        /* <DEDUP_REMOVED lines=16> */
[----:B------:R-:W-:-:S07]  /*1a90*/  FFMA.FTZ R27, R18, R195, R160 ;  /* 0x000000c3121b7223 */ /* 0x000fce00000100a0 */
.L_x_17101:
[----:B------:R-:W-:Y:S05]  /*1aa0*/  BSYNC.RECONVERGENT B1 ;  /* 0x0000000000017941 */ /* 0x000fea0003800200 */
.L_x_17100:
        /* <DEDUP_REMOVED lines=11> */
[----:B--2---:R-:W-:-:S05]  /*1b60*/  @P0 IMAD.WIDE.U32 R16, R199, 0x10, R16 ;  /* 0x00000010c7100825 */ /* 0x004fca00078e0010 */
[----:B------:R0:W5:Y:S02]  /*1b70*/  @P0 LDG.E.128 R52, desc[UR6][R16.64] ;  /* 0x0000000610340981 */ /* 0x000164000c1e1d00 */
[----:B0-----:R-:W0:Y:S01]  /*1b80*/  LDC.64 R16, c[0x0][0x3b0] ;  /* 0x0000ec00ff107b82 */ /* 0x001e220000000a00 */
[--C-:B------:R-:W-:Y:S02]  /*1b90*/  HADD2.F32 R221, -RZ, R251.reuse.H1_H1 ;  /* 0x300000fbffdd7230 */ /* 0x100fe40000004100 */
[----:B------:R-:W-:Y:S02]  /*1ba0*/  HADD2.F32 R214, -RZ, R251.H0_H0 ;  /* 0x200000fbffd67230 */ /* 0x000fe40000004100 */
[--C-:B------:R-:W-:Y:S02]  /*1bb0*/  HADD2.F32 R198, -RZ, R250.reuse.H1_H1 ;  /* 0x300000faffc67230 */ /* 0x100fe40000004100 */
[----:B------:R-:W-:Y:S02]  /*1bc0*/  HADD2.F32 R194, -RZ, R250.H0_H0 ;  /* 0x200000faffc27230 */ /* 0x000fe40000004100 */
[----:B0-----:R-:W-:-:S06]  /*1bd0*/  IMAD.WIDE.U32 R16, R199, 0x4, R16 ;  /* 0x00000004c7107825 */ /* 0x001fcc00078e0010 */
[----:B------:R0:W5:Y:S01]  /*1be0*/  LDG.E R17, desc[UR6][R16.64] ;  /* 0x0000000610117981 */ /* 0x000162000c1e1900 */
[----:B------:R-:W-:Y:S01]  /*1bf0*/  IADD3 R199, PT, PT, R199, 0x20, RZ ;  /* 0x00000020c7c77810 */ /* 0x000fe20007ffe0ff */
[C---:B---3--:R-:W-:Y:S01]  /*1c00*/  FADD.FTZ R164, -R26.reuse, R164 ;  /* 0x000000a41aa47221 */ /* 0x048fe20000010100 */
[----:B------:R-:W-:-:S03]  /*1c10*/  FADD.FTZ R165, -R26, R165 ;  /* 0x000000a51aa57221 */ /* 0x000fc60000010100 */
[----:B-----5:R-:W-:Y:S01]  /*1c20*/  FMUL.FTZ R185, R168, R164 ;  /* 0x000000a4a8b97220 */ /* 0x020fe20000410000 */
[----:B----4-:R-:W-:Y:S01]  /*1c30*/  FMUL.FTZ R221, R160, R221 ;  /* 0x000000dda0dd7220 */ /* 0x010fe20000410000 */
        /* <DEDUP_REMOVED lines=24> */
.L_x_17103:
[----:B------:R-:W-:Y:S05]  /*1dc0*/  BSYNC.RECONVERGENT B1 ;  /* 0x0000000000017941 */ /* 0x000fea0003800200 */
.L_x_17102:
        /* <DEDUP_REMOVED lines=18> */
[----:B0-----:R-:W-:-:S05]  /*1ef0*/  IMAD.WIDE.U32 R12, R199, 0x4, R12 ;  /* 0x00000004c70c7825 */ /* 0x001fca00078e000c */
        /* <DEDUP_REMOVED lines=30> */
.L_x_17105:
[----:B------:R-:W-:Y:S05]  /*20e0*/  BSYNC.RECONVERGENT B1 ;  /* 0x0000000000017941 */ /* 0x000fea0003800200 */
.L_x_17104:
[----:B------:R-:W-:Y:S01]  /*20f0*/  ISETP.GE.U32.AND P3, PT, R24, 0xa0, PT ;  /* 0x000000a01800780c */ /* 0x000fe20003f66070 */
[----:B------:R-:W-:-:S12]  /*2100*/  BSSY.RECONVERGENT B1, `(.L_x_17106) ;  /* 0x0000031000017945 */ /* 0x000fd80003800200 */
        /* <DEDUP_REMOVED lines=48> */
.L_x_17107:
[----:B------:R-:W-:Y:S05]  /*2410*/  BSYNC.RECONVERGENT B1 ;  /* 0x0000000000017941 */ /* 0x000fea0003800200 */
.L_x_17106:
        /* <DEDUP_REMOVED lines=50> */
.L_x_17109:
[----:B------:R-:W-:Y:S05]  /*2740*/  BSYNC.RECONVERGENT B1 ;  /* 0x0000000000017941 */ /* 0x000fea0003800200 */
.L_x_17108:
        /* <DEDUP_REMOVED lines=50> */
.L_x_17111:
[----:B------:R-:W-:Y:S05]  /*2a70*/  BSYNC.RECONVERGENT B1 ;  /* 0x0000000000017941 */ /* 0x000fea0003800200 */
.L_x_17110:
[----:B------:R-:W-:Y:S01]  /*2a80*/  ISETP.GE.U32.AND P0, PT, R24, 0x100, PT ;  /* 0x000001001800780c */ /* 0x000fe20003f06070 */
[----:B------:R-:W-:-:S12]  /*2a90*/  BSSY.RECONVERGENT B1, `(.L_x_17112) ;  /* 0x0000030000017945 */ /* 0x000fd80003800200 */
        /* <DEDUP_REMOVED lines=8> */
[----:B0-----:R-:W-:-:S06]  /*2b20*/  IMAD.WIDE.U32 R164, R199, 0x10, R164 ;  /* 0x00000010c7a47825 */ /* 0x001fcc00078e00a4 */
[----:B------:R-:W3:Y:S01]  /*2b30*/  LDG.E.128 R164, desc[UR6][R164.64] ;  /* 0x00000006a4a47981 */ /* 0x000ee2000c1e1d00 */
[----:B--2---:R-:W0:Y:S02]  /*2b40*/  LDC.64 R160, c[0x0][0x428] ;  /* 0x00010a00ffa07b82 */ /* 0x004e240000000a00 */
[----:B0-----:R-:W-:-:S06]  /*2b50*/  IMAD.WIDE.U32 R160, R199, 0x10, R160 ;  /* 0x00000010c7a07825 */ /* 0x001fcc00078e00a0 */
[----:B------:R-:W2:Y:S01]  /*2b60*/  LDG.E.128 R160, desc[UR6][R160.64] ;  /* 0x00000006a0a07981 */ /* 0x000ea2000c1e1d00 */
[----:B-1----:R-:W-:-:S04]  /*2b70*/  IMAD.WIDE.U32 R202, R199, 0x4, R202 ;  /* 0x00000004c7ca7825 */ /* 0x002fc800078e00ca */
[--C-:B------:R-:W-:Y:S01]  /*2b80*/  HADD2.F32 R209, -RZ, R241.reuse.H1_H1 ;  /* 0x300000f1ffd17230 */ /* 0x100fe20000004100 */
[----:B------:R0:W5:Y:S01]  /*2b90*/  LDG.E R2, desc[UR6][R202.64] ;  /* 0x00000006ca027981 */ /* 0x000162000c1e1900 */
[--C-:B------:R-:W-:Y:S02]  /*2ba0*/  HADD2.F32 R189, -RZ, R240.reuse.H0_H0 ;  /* 0x200000f0ffbd7230 */ /* 0x100fe40000004100 */
[----:B0-----:R-:W-:Y:S02]  /*2bb0*/  HADD2.F32 R203, -RZ, R241.H0_H0 ;  /* 0x200000f1ffcb7230 */ /* 0x001fe40000004100 */
[----:B------:R-:W-:Y:S02]  /*2bc0*/  HADD2.F32 R202, -RZ, R240.H1_H1 ;  /* 0x300000f0ffca7230 */ /* 0x000fe40000004100 */
[C---:B---3--:R-:W-:Y:S01]  /*2bd0*/  FADD.FTZ R164, -R26.reuse, R164 ;  /* 0x000000a41aa47221 */ /* 0x048fe20000010100 */
[----:B------:R-:W-:-:S03]  /*2be0*/  FADD.FTZ R165, -R26, R165 ;  /* 0x000000a51aa57221 */ /* 0x000fc60000010100 */
[----:B-----5:R-:W-:Y:S01]  /*2bf0*/  FMUL.FTZ R173, R168, R164 ;  /* 0x000000a4a8ad7220 */ /* 0x020fe20000410000 */
[C---:B------:R-:W-:Y:S01]  /*2c00*/  FADD.FTZ R0, -R26.reuse, R166 ;  /* 0x000000a61a007221 */ /* 0x040fe20000010100 */
[----:B------:R-:W-:Y:S01]  /*2c10*/  FADD.FTZ R167, -R26, R167 ;  /* 0x000000a71aa77221 */ /* 0x000fe20000010100 */
[C---:B------:R-:W-:Y:S02]  /*2c20*/  FMUL.FTZ R171, R168.reuse, R165 ;  /* 0x000000a5a8ab7220 */ /* 0x040fe40000410000 */
[C---:B------:R-:W-:Y:S01]  /*2c30*/  FMUL.FTZ R0, R168.reuse, R0 ;  /* 0x00000000a8007220 */ /* 0x040fe20000410000 */
[----:B------:R-:W-:Y:S01]  /*2c40*/  FMUL.FTZ R196, R168, R167 ;  /* 0x000000a7a8c47220 */ /* 0x000fe20000410000 */
[----:B--2---:R-:W-:Y:S01]  /*2c50*/  FMUL.FTZ R209, R160, R209 ;  /* 0x000000d1a0d17220 */ /* 0x004fe20000410000 */
[----:B------:R-:W-:-:S03]  /*2c60*/  FMUL.FTZ R203, R161, R203 ;  /* 0x000000cba1cb7220 */ /* 0x000fc60000410000 */
        /* <DEDUP_REMOVED lines=18> */
.L_x_17113:
[----:B------:R-:W-:Y:S05]  /*2d90*/  BSYNC.RECONVERGENT B1 ;  /* 0x0000000000017941 */ /* 0x000fea0003800200 */
.L_x_17112:
[----:B------:R-:W-:Y:S01]  /*2da0*/  ISETP.NE.U32.AND P6, PT, RZ, UR10, PT ;  /* 0x0000000aff007c0c */ /* 0x000fe2000bfc5070 */
[----:B------:R-:W-:Y:S01]  /*2db0*/  UMOV UR4, 0xffffffff ;  /* 0xffffffff00047882 */ /* 0x000fe20000000000 */
[----:B------:R-:W-:Y:S02]  /*2dc0*/  LOP3.LUT R23, R23, 0xfffffffe, RZ, 0xc0, !PT ;  /* 0xfffffffe17177812 */ /* 0x000fe400078ec0ff */
[----:B------:R-:W-:-:S13]  /*2dd0*/  ISETP.NE.AND.EX P6, PT, RZ, UR11, PT, P6 ;  /* 0x0000000bff007c0c */ /* 0x000fda000bfc5360 */
[----:B------:R-:W-:Y:S01]  /*2de0*/  @P6 LOP3.LUT R23, R23, 0x1, RZ, 0xfc, !PT ;  /* 0x0000000117176812 */ /* 0x000fe200078efcff */
        /* <DEDUP_REMOVED lines=19> */
.L_x_17211:
[----:B------:R-:W-:Y:S01]  /*2f20*/  LOP3.LUT P6, RZ, R23, 0x1, RZ, 0xc0, !PT ;  /* 0x0000000117ff7812 */ /* 0x000fe200078cc0ff */
[----:B-1----:R-:W-:Y:S01]  /*2f30*/  FADD.FTZ R165, R27, R165 ;  /* 0x000000a51ba57221 */ /* 0x002fe20000010000 */
[----:B------:R-:W-:Y:S01]  /*2f40*/  P2R R160, PR, RZ, 0x1 ;  /* 0x00000001ffa07803 */ /* 0x000fe20000000000 */
[----:B--2---:R-:W-:Y:S01]  /*2f50*/  FADD.FTZ R26, R163, R26 ;  /* 0x0000001aa31a7221 */ /* 0x004fe20000010000 */
[----:B------:R-:W-:Y:S01]  /*2f60*/  ISETP.NE.AND P0, PT, RZ, UR8, PT ;  /* 0x00000008ff007c0c */ /* 0x000fe2000bf05270 */
[----:B0-----:R-:W-:Y:S01]  /*2f70*/  FMUL.FTZ R27, R165, UR9 ;  /* 0x00000009a51b7c20 */ /* 0x001fe20008410000 */
        /* <DEDUP_REMOVED lines=10> */
[----:B------:R-:W-:Y:S01]  /*3020*/  ISETP.NE.U32.AND P5, PT, RZ, UR12, PT ;  /* 0x0000000cff007c0c */ /* 0x000fe2000bfa5070 */
[----:B------:R-:W-:Y:S03]  /*3030*/  BSSY.RECONVERGENT B3, `(.L_x_17119) ;  /* 0x0000065000037945 */ /* 0x000fe60003800200 */
[----:B------:R-:W-:-:S13]  /*3040*/  ISETP.NE.AND.EX P5, PT, RZ, UR13, PT, P5 ;  /* 0x0000000dff007c0c */ /* 0x000fda000bfa5350 */
[----:B------:R-:W-:Y:S05]  /*3050*/  @P5 BRA `(.L_x_17120) ;  /* 0x0000000000c85947 */ /* 0x000fea0003800000 */
[----:B------:R-:W-:Y:S01]  /*3060*/  FFMA.FTZ R164, R172, R26, R27 ;  /* 0x0000001aaca47223 */ /* 0x000fe2000001001b */
[----:B------:R-:W-:-:S03]  /*3070*/  LOP3.LUT P6, RZ, R21, 0xff, RZ, 0xc0, !PT ;  /* 0x000000ff15ff7812 */ /* 0x000fc600078cc0ff */
[----:B------:R-:W-:-:S04]  /*3080*/  FADD.FTZ R164, R188, -R164 ;  /* 0x800000a4bca47221 */ /* 0x000fc80000010000 */
[----:B-----5:R-:W-:-:S04]  /*3090*/  FMUL.FTZ R164, R168, R164 ;  /* 0x000000a4a8a47220 */ /* 0x020fc80000410000 */
[----:B------:R-:W-:-:S04]  /*30a0*/  FMUL.FTZ R164, R164, R25 ;  /* 0x00000019a4a47220 */ /* 0x000fc80000410000 */
[----:B------:R-:W-:-:S04]  /*30b0*/  FMUL.FTZ R165, R164, UR14 ;  /* 0x0000000ea4a57c20 */ /* 0x000fc80008410000 */
[----:B------:R-:W-:-:S05]  /*30c0*/  FMUL.FTZ R160, R160, R165 ;  /* 0x000000a5a0a07220 */ /* 0x000fca0000410000 */
[----:B------:R-:W-:-:S05]  /*30d0*/  FSEL R160, R160, RZ, P6 ;  /* 0x000000ffa0a07208 */ /* 0x000fca0003000000 */
[----:B------:R-:W-:Y:S01]  /*30e0*/  FADD.FTZ R164, R92, R160 ;  /* 0x000000a05ca47221 */ /* 0x000fe20000010000 */
[----:B------:R-:W-:Y:S02]  /*30f0*/  HFMA2 R160, -RZ, RZ, 0, 0 ;  /* 0x00000000ffa07431 */ /* 0x000fe400000001ff */
[----:B------:R-:W-:-:S05]  /*3100*/  @P6 HADD2.F32 R92, -RZ, R238.H1_H1 ;  /* 0x300000eeff5c6230 */ /* 0x000fca0000004100 */
[----:B------:R-:W-:Y:S01]  /*3110*/  @P6 FMUL.FTZ R160, R165, R92 ;  /* 0x0000005ca5a06220 */ /* 0x000fe20000410000 */
[----:B------:R-:W-:Y:S01]  /*3120*/  FFMA.FTZ R92, R180, R26, R27 ;  /* 0x0000001ab45c7223 */ /* 0x000fe2000001001b */
[----:B------:R-:W-:-:S03]  /*3130*/  LOP3.LUT P6, RZ, R21, 0xff00, RZ, 0xc0, !PT ;  /* 0x0000ff0015ff7812 */ /* 0x000fc600078cc0ff */
[----:B------:R-:W-:-:S04]  /*3140*/  FADD.FTZ R92, R216, -R92 ;  /* 0x8000005cd85c7221 */ /* 0x000fc80000010000 */
[----:B------:R-:W-:-:S04]  /*3150*/  FMUL.FTZ R92, R168, R92 ;  /* 0x0000005ca85c7220 */ /* 0x000fc80000410000 */
[----:B------:R-:W-:-:S04]  /*3160*/  FMUL.FTZ R92, R92, R25 ;  /* 0x000000195c5c7220 */ /* 0x000fc80000410000 */
[----:B------:R-:W-:-:S04]  /*3170*/  FMUL.FTZ R92, R92, UR14 ;  /* 0x0000000e5c5c7c20 */ /* 0x000fc80008410000 */
[----:B------:R-:W-:-:S05]  /*3180*/  FMUL.FTZ R161, R161, R92 ;  /* 0x0000005ca1a17220 */ /* 0x000fca0000410000 */
[----:B------:R-:W-:-:S05]  /*3190*/  FSEL R161, R161, RZ, P6 ;  /* 0x000000ffa1a17208 */ /* 0x000fca0003000000 */
[----:B------:R-:W-:Y:S01]  /*31a0*/  FADD.FTZ R165, R93, R161 ;  /* 0x000000a15da57221 */ /* 0x000fe20000010000 */
[----:B------:R-:W-:Y:S01]  /*31b0*/  @P6 HADD2.F32 R93, -RZ, R238.H0_H0 ;  /* 0x200000eeff5d6230 */ /* 0x000fe20000004100 */
[----:B------:R-:W-:-:S04]  /*31c0*/  MOV R161, RZ ;  /* 0x000000ff00a17202 */ /* 0x000fc80000000f00 */
[----:B------:R-:W-:Y:S01]  /*31d0*/  @P6 FMUL.FTZ R161, R92, R93 ;  /* 0x0000005d5ca16220 */ /* 0x000fe20000410000 */
[----:B------:R-:W-:Y:S01]  /*31e0*/  FFMA.FTZ R92, R170, R26, R27 ;  /* 0x0000001aaa5c7223 */ /* 0x000fe2000001001b */
[----:B------:R-:W-:-:S03]  /*31f0*/  LOP3.LUT P6, RZ, R21, 0xff0000, RZ, 0xc0, !PT ;  /* 0x00ff000015ff7812 */ /* 0x000fc600078cc0ff */
[----:B------:R-:W-:-:S04]  /*3200*/  FADD.FTZ R92, R207, -R92 ;  /* 0x8000005ccf5c7221 */ /* 0x000fc80000010000 */
[----:B------:R-:W-:-:S04]  /*3210*/  FMUL.FTZ R92, R168, R92 ;  /* 0x0000005ca85c7220 */ /* 0x000fc80000410000 */
[----:B------:R-:W-:Y:S02]  /*3220*/  FMUL.FTZ R92, R92, R25 ;  /* 0x000000195c5c7220 */ /* 0x000fe40000410000 */
[----:B------:R-:W-:Y:S02]  /*3230*/  @P6 HADD2.F32 R93, -RZ, R237.H1_H1 ;  /* 0x300000edff5d6230 */ /* 0x000fe40000004100 */
[----:B------:R-:W-:-:S04]  /*3240*/  FMUL.FTZ R92, R92, UR14 ;  /* 0x0000000e5c5c7c20 */ /* 0x000fc80008410000 */
[----:B------:R-:W-:-:S05]  /*3250*/  FMUL.FTZ R162, R162, R92 ;  /* 0x0000005ca2a27220 */ /* 0x000fca0000410000 */
[----:B------:R-:W-:-:S05]  /*3260*/  FSEL R162, R162, RZ, P6 ;  /* 0x000000ffa2a27208 */ /* 0x000fca0003000000 */
[----:B------:R-:W-:Y:S01]  /*3270*/  FADD.FTZ R94, R94, R162 ;  /* 0x000000a25e5e7221 */ /* 0x000fe20000010000 */
[----:B------:R-:W-:Y:S02]  /*3280*/  HFMA2 R162, -RZ, RZ, 0, 0 ;  /* 0x00000000ffa27431 */ /* 0x000fe400000001ff */
[----:B------:R-:W-:Y:S01]  /*3290*/  @P6 FMUL.FTZ R162, R92, R93 ;  /* 0x0000005d5ca26220 */ /* 0x000fe20000410000 */
[----:B------:R-:W-:Y:S01]  /*32a0*/  FFMA.FTZ R92, R169, R26, R27 ;  /* 0x0000001aa95c7223 */ /* 0x000fe2000001001b */
[----:B------:R-:W-:-:S03]  /*32b0*/  ISETP.GE.U32.AND P6, PT, R21, 0x1000000, PT ;  /* 0x010000001500780c */ /* 0x000fc60003fc6070 */
[----:B------:R-:W-:-:S04]  /*32c0*/  FADD.FTZ R92, R206, -R92 ;  /* 0x8000005cce5c7221 */ /* 0x000fc80000010000 */
[----:B------:R-:W-:-:S04]  /*32d0*/  FMUL.FTZ R92, R168, R92 ;  /* 0x0000005ca85c7220 */ /* 0x000fc80000410000 */
[----:B------:R-:W-:-:S04]  /*32e0*/  FMUL.FTZ R92, R92, R25 ;  /* 0x000000195c5c7220 */ /* 0x000fc80000410000 */
[----:B------:R-:W-:-:S04]  /*32f0*/  FMUL.FTZ R92, R92, UR14 ;  /* 0x0000000e5c5c7c20 */ /* 0x000fc80008410000 */
[----:B------:R-:W-:-:S05]  /*3300*/  FMUL.FTZ R163, R163, R92 ;  /* 0x0000005ca3a37220 */ /* 0x000fca0000410000 */
[----:B------:R-:W-:-:S05]  /*3310*/  FSEL R163, R163, RZ, P6 ;  /* 0x000000ffa3a37208 */ /* 0x000fca0003000000 */
[----:B------:R-:W-:Y:S01]  /*3320*/  FADD.FTZ R95, R95, R163 ;  /* 0x000000a35f5f7221 */ /* 0x000fe20000010000 */
[----:B------:R-:W-:Y:S01]  /*3330*/  MOV R163, RZ ;  /* 0x000000ff00a37202 */ /* 0x000fe20000000f00 */
[----:B------:R-:W-:Y:S06]  /*3340*/  @!P6 BRA `(.L_x_17121) ;  /* 0x0000000000cce947 */ /* 0x000fec0003800000 */
[----:B------:R-:W-:-:S05]  /*3350*/  HADD2.F32 R163, -RZ, R237.H0_H0 ;  /* 0x200000edffa37230 */ /* 0x000fca0000004100 */
[----:B------:R-:W-:Y:S01]  /*3360*/  FMUL.FTZ R163, R92, R163 ;  /* 0x000000a35ca37220 */ /* 0x000fe20000410000 */
[----:B------:R-:W-:Y:S06]  /*3370*/  BRA `(.L_x_17121) ;  /* 0x0000000000c07947 */ /* 0x000fec0003800000 */
.L_x_17120:
[----:B------:R-:W-:Y:S01]  /*3380*/  FFMA.FTZ R28, R172, R26, R27 ;  /* 0x0000001aac1c7223 */ /* 0x000fe2000001001b */
[----:B------:R-:W-:-:S03]  /*3390*/  LOP3.LUT P6, RZ, R21, 0xff, RZ, 0xc0, !PT ;  /* 0x000000ff15ff7812 */ /* 0x000fc600078cc0ff */
[----:B------:R-:W-:-:S04]  /*33a0*/  FADD.FTZ R28, R188, -R28 ;  /* 0x8000001cbc1c7221 */ /* 0x000fc80000010000 */
[----:B-----5:R-:W-:-:S04]  /*33b0*/  FMUL.FTZ R28, R168, R28 ;  /* 0x0000001ca81c7220 */ /* 0x020fc80000410000 */
[----:B------:R-:W-:Y:S02]  /*33c0*/  FMUL.FTZ R29, R28, R25 ;  /* 0x000000191c1d7220 */ /* 0x000fe40000410000 */
[----:B------:R-:W-:Y:S02]  /*33d0*/  @P6 HADD2.F32 R30, -RZ, R238.H1_H1 ;  /* 0x300000eeff1e6230 */ /* 0x000fe40000004100 */
[----:B------:R-:W-:-:S04]  /*33e0*/  FMUL.FTZ R29, R29, UR14 ;  /* 0x0000000e1d1d7c20 */ /* 0x000fc80008410000 */
[----:B------:R-:W-:Y:S01]  /*33f0*/  FMUL.FTZ R164, R160, R29 ;  /* 0x0000001da0a47220 */ /* 0x000fe20000410000 */
[----:B------:R-:W-:-:S04]  /*3400*/  HFMA2 R160, -RZ, RZ, 0, 0 ;  /* 0x00000000ffa07431 */ /* 0x000fc800000001ff */
[----:B------:R-:W-:Y:S01]  /*3410*/  FSEL R164, R164, RZ, P6 ;  /* 0x000000ffa4a47208 */ /* 0x000fe20003000000 */
[----:B------:R-:W-:Y:S01]  /*3420*/  @P6 FMUL.FTZ R160, R29, R30 ;  /* 0x0000001e1da06220 */ /* 0x000fe20000410000 */
[----:B------:R-:W-:Y:S01]  /*3430*/  FFMA.FTZ R29, R180, R26, R27 ;  /* 0x0000001ab41d7223 */ /* 0x000fe2000001001b */
[----:B------:R-:W-:Y:S02]  /*3440*/  LOP3.LUT P6, RZ, R21, 0xff00, RZ, 0xc0, !PT ;  /* 0x0000ff0015ff7812 */ /* 0x000fe400078cc0ff */
[----:B------:R-:W-:Y:S01]  /*3450*/  FADD.FTZ R164, R92, R164 ;  /* 0x000000a45ca47221 */ /* 0x000fe20000010000 */
[----:B------:R-:W-:-:S04]  /*3460*/  FADD.FTZ R29, R216, -R29 ;  /* 0x8000001dd81d7221 */ /* 0x000fc80000010000 */
[----:B------:R-:W-:-:S04]  /*3470*/  FMUL.FTZ R29, R168, R29 ;  /* 0x0000001da81d7220 */ /* 0x000fc80000410000 */
[----:B------:R-:W-:Y:S02]  /*3480*/  FMUL.FTZ R30, R29, R25 ;  /* 0x000000191d1e7220 */ /* 0x000fe40000410000 */
[----:B------:R-:W-:Y:S02]  /*3490*/  @P6 HADD2.F32 R165, -RZ, R238.H0_H0 ;  /* 0x200000eeffa56230 */ /* 0x000fe40000004100 */
[----:B------:R-:W-:-:S04]  /*34a0*/  FMUL.FTZ R30, R30, UR14 ;  /* 0x0000000e1e1e7c20 */ /* 0x000fc80008410000 */
[----:B------:R-:W-:Y:S01]  /*34b0*/  FMUL.FTZ R31, R161, R30 ;  /* 0x0000001ea11f7220 */ /* 0x000fe20000410000 */
[----:B------:R-:W-:Y:S01]  /*34c0*/  MOV R161, RZ ;  /* 0x000000ff00a17202 */ /* 0x000fe20000000f00 */
[----:B------:R-:W-:Y:S01]  /*34d0*/  @P6 FMUL.FTZ R161, R30, R165 ;  /* 0x000000a51ea16220 */ /* 0x000fe20000410000 */
[----:B------:R-:W-:Y:S02]  /*34e0*/  FFMA.FTZ R30, R170, R26, R27 ;  /* 0x0000001aaa1e7223 */ /* 0x000fe4000001001b */
[----:B------:R-:W-:Y:S02]  /*34f0*/  FSEL R31, R31, RZ, P6 ;  /* 0x000000ff1f1f7208 */ /* 0x000fe40003000000 */
[----:B------:R-:W-:Y:S01]  /*3500*/  FADD.FTZ R30, R207, -R30 ;  /* 0x8000001ecf1e7221 */ /* 0x000fe20000010000 */
[----:B------:R-:W-:Y:S02]  /*3510*/  LOP3.LUT P6, RZ, R21, 0xff0000, RZ, 0xc0, !PT ;  /* 0x00ff000015ff7812 */ /* 0x000fe400078cc0ff */
[----:B------:R-:W-:Y:S01]  /*3520*/  FADD.FTZ R165, R93, R31 ;  /* 0x0000001f5da57221 */ /* 0x000fe20000010000 */
[----:B------:R-:W-:-:S04]  /*3530*/  FMUL.FTZ R30, R168, R30 ;  /* 0x0000001ea81e7220 */ /* 0x000fc80000410000 */
[----:B------:R-:W-:-:S04]  /*3540*/  FMUL.FTZ R31, R30, R25 ;  /* 0x000000191e1f7220 */ /* 0x000fc80000410000 */
[----:B------:R-:W-:Y:S02]  /*3550*/  FMUL.FTZ R31, R31, UR14 ;  /* 0x0000000e1f1f7c20 */ /* 0x000fe40008410000 */
[----:B------:R-:W-:Y:S02]  /*3560*/  @P6 HADD2.F32 R93, -RZ, R237.H1_H1 ;  /* 0x300000edff5d6230 */ /* 0x000fe40000004100 */
[----:B------:R-:W-:Y:S01]  /*3570*/  FMUL.FTZ R92, R162, R31 ;  /* 0x0000001fa25c7220 */ /* 0x000fe20000410000 */
[----:B------:R-:W-:-:S04]  /*3580*/  HFMA2 R162, -RZ, RZ, 0, 0 ;  /* 0x00000000ffa27431 */ /* 0x000fc800000001ff */
[----:B------:R-:W-:Y:S01]  /*3590*/  FSEL R92, R92, RZ, P6 ;  /* 0x000000ff5c5c7208 */ /* 0x000fe20003000000 */
[----:B------:R-:W-:Y:S01]  /*35a0*/  @P6 FMUL.FTZ R162, R31, R93 ;  /* 0x0000005d1fa26220 */ /* 0x000fe20000410000 */
[----:B------:R-:W-:Y:S01]  /*35b0*/  FFMA.FTZ R31, R169, R26, R27 ;  /* 0x0000001aa91f7223 */ /* 0x000fe2000001001b */
[----:B------:R-:W-:Y:S02]  /*35c0*/  ISETP.GE.U32.AND P6, PT, R21, 0x1000000, PT ;  /* 0x010000001500780c */ /* 0x000fe40003fc6070 */
[----:B------:R-:W-:Y:S01]  /*35d0*/  FADD.FTZ R94, R94, R92 ;  /* 0x0000005c5e5e7221 */ /* 0x000fe20000010000 */
[----:B------:R-:W-:-:S04]  /*35e0*/  FADD.FTZ R31, R206, -R31 ;  /* 0x8000001fce1f7221 */ /* 0x000fc80000010000 */
[----:B------:R-:W-:-:S04]  /*35f0*/  FMUL.FTZ R31, R168, R31 ;  /* 0x0000001fa81f7220 */ /* 0x000fc80000410000 */
[----:B------:R-:W-:Y:S02]  /*3600*/  FMUL.FTZ R92, R31, R25 ;  /* 0x000000191f5c7220 */ /* 0x000fe40000410000 */
[----:B------:R-:W-:Y:S02]  /*3610*/  @P6 HADD2.F32 R93, -RZ, R237.H0_H0 ;  /* 0x200000edff5d6230 */ /* 0x000fe40000004100 */
[----:B------:R-:W-:-:S04]  /*3620*/  FMUL.FTZ R92, R92, UR14 ;  /* 0x0000000e5c5c7c20 */ /* 0x000fc80008410000 */
[----:B------:R-:W-:-:S05]  /*3630*/  FMUL.FTZ R163, R163, R92 ;  /* 0x0000005ca3a37220 */ /* 0x000fca0000410000 */
[----:B------:R-:W-:-:S05]  /*3640*/  FSEL R163, R163, RZ, P6 ;  /* 0x000000ffa3a37208 */ /* 0x000fca0003000000 */
[----:B------:R-:W-:Y:S01]  /*3650*/  FADD.FTZ R95, R95, R163 ;  /* 0x000000a35f5f7221 */ /* 0x000fe20000010000 */
[----:B------:R-:W-:Y:S01]  /*3660*/  MOV R163, RZ ;  /* 0x000000ff00a37202 */ /* 0x000fe20000000f00 */
[----:B------:R-:W-:-:S07]  /*3670*/  @P6 FMUL.FTZ R163, R92, R93 ;  /* 0x0000005d5ca36220 */ /* 0x000fce0000410000 */
.L_x_17121:
[----:B------:R-:W-:Y:S05]  /*3680*/  BSYNC.RECONVERGENT B3 ;  /* 0x0000000000037941 */ /* 0x000fea0003800200 */
.L_x_17119:
        /* <DEDUP_REMOVED lines=8> */
[----:B------:R-:W-:-:S07]  /*3710*/  MOV R93, R165 ;  /* 0x000000a5005d7202 */ /* 0x000fce0000000f00 */
.L_x_17118:
[----:B------:R-:W-:Y:S05]  /*3720*/  BSYNC.RECONVERGENT B2 ;  /* 0x0000000000027941 */ /* 0x000fea0003800200 */
.L_x_17117:
[----:B------:R-:W-:Y:S01]  /*3730*/  LOP3.LUT P5, RZ, R23, 0x2, RZ, 0xc0, !PT ;  /* 0x0000000217ff7812 */ /* 0x000fe200078ac0ff */
[----:B------:R-:W-:-:S12]  /*3740*/  BSSY.RECONVERGENT B2, `(.L_x_17122) ;  /* 0x0000075000027945 */ /* 0x000fd80003800200 */
[----:B------:R-:W-:Y:S05]  /*3750*/  @!P5 BRA `(.L_x_17123) ;  /* 0x0000000400ccd947 */ /* 0x000fea0003800000 */
[----:B------:R-:W0:Y:S02]  /*3760*/  LDC.64 R160, c[0x0][0x390] ;  /* 0x0000e400ffa07b82 */ /* 0x000e240000000a00 */
[----:B0-----:R-:W-:-:S06]  /*3770*/  IMAD.WIDE.U32 R160, R22, 0x10, R160 ;  /* 0x0000001016a07825 */ /* 0x001fcc00078e00a0 */
[----:B------:R-:W5:Y:S01]  /*3780*/  LDG.E.128 R160, desc[UR6][R160.64] ;  /* 0x00000006a0a07981 */ /* 0x000f62000c1e1d00 */
[----:B------:R-:W-:Y:S01]  /*3790*/  ISETP.NE.U32.AND P5, PT, RZ, UR12, PT ;  /* 0x0000000cff007c0c */ /* 0x000fe2000bfa5070 */
[----:B------:R-:W-:Y:S03]  /*37a0*/  BSSY.RECONVERGENT B3, `(.L_x_17124) ;  /* 0x0000065000037945 */ /* 0x000fe60003800200 */
[----:B------:R-:W-:-:S13]  /*37b0*/  ISETP.NE.AND.EX P5, PT, RZ, UR13, PT, P5 ;  /* 0x0000000dff007c0c */ /* 0x000fda000bfa5350 */
[----:B------:R-:W-:Y:S05]  /*37c0*/  @!P5 BRA `(.L_x_17125) ;  /* 0x0000000000c8d947 */ /* 0x000fea0003800000 */
        /* <DEDUP_REMOVED lines=40> */
[----:B------:R-:W-:-:S04]  /*3a50*/  FMUL.FTZ R88, R31, R25 ;  /* 0x000000191f587220 */ /* 0x000fc80000410000 */
[----:B------:R-:W-:-:S04]  /*3a60*/  FMUL.FTZ R88, R88, UR14 ;  /* 0x0000000e58587c20 */ /* 0x000fc80008410000 */
[----:B------:R-:W-:Y:S01]  /*3a70*/  FMUL.FTZ R89, R163, R88 ;  /* 0x00000058a3597220 */ /* 0x000fe20000410000 */
[----:B------:R-:W-:-:S04]  /*3a80*/  MOV R163, RZ ;  /* 0x000000ff00a37202 */ /* 0x000fc80000000f00 */
[----:B------:R-:W-:-:S05]  /*3a90*/  FSEL R89, R89, RZ, P6 ;  /* 0x000000ff59597208 */ /* 0x000fca0003000000 */
[----:B------:R-:W-:Y:S01]  /*3aa0*/  FADD.FTZ R91, R91, R89 ;  /* 0x000000595b5b7221 */ /* 0x000fe20000010000 */
[----:B------:R-:W-:Y:S06]  /*3ab0*/  @!P6 BRA `(.L_x_17126) ;  /* 0x0000000000cce947 */ /* 0x000fec0003800000 */
[----:B------:R-:W-:-:S05]  /*3ac0*/  HADD2.F32 R163, -RZ, R235.H0_H0 ;  /* 0x200000ebffa37230 */ /* 0x000fca0000004100 */
[----:B------:R-:W-:Y:S01]  /*3ad0*/  FMUL.FTZ R163, R88, R163 ;  /* 0x000000a358a37220 */ /* 0x000fe20000410000 */
[----:B------:R-:W-:Y:S06]  /*3ae0*/  BRA `(.L_x_17126) ;  /* 0x0000000000c07947 */ /* 0x000fec0003800000 */
.L_x_17125:
        /* <DEDUP_REMOVED lines=48> */
.L_x_17126:
[----:B------:R-:W-:Y:S05]  /*3df0*/  BSYNC.RECONVERGENT B3 ;  /* 0x0000000000037941 */ /* 0x000fea0003800200 */
.L_x_17124:
        /* <DEDUP_REMOVED lines=9> */
.L_x_17123:
[----:B------:R-:W-:Y:S05]  /*3e90*/  BSYNC.RECONVERGENT B2 ;  /* 0x0000000000027941 */ /* 0x000fea0003800200 */
.L_x_17122:
        /* <DEDUP_REMOVED lines=60> */
.L_x_17130:
        /* <DEDUP_REMOVED lines=48> */
.L_x_17131:
[----:B------:R-:W-:Y:S05]  /*4560*/  BSYNC.RECONVERGENT B3 ;  /* 0x0000000000037941 */ /* 0x000fea0003800200 */
.L_x_17129:
        /* <DEDUP_REMOVED lines=9> */
.L_x_17128:
[----:B------:R-:W-:Y:S05]  /*4600*/  BSYNC.RECONVERGENT B2 ;  /* 0x0000000000027941 */ /* 0x000fea0003800200 */
.L_x_17127:
        /* <DEDUP_REMOVED lines=59> */
.L_x_17135:
        /* <DEDUP_REMOVED lines=48> */
.L_x_17136:
[----:B------:R-:W-:Y:S05]  /*4cc0*/  BSYNC.RECONVERGENT B3 ;  /* 0x0000000000037941 */ /* 0x000fea0003800200 */
.L_x_17134:
        /* <DEDUP_REMOVED lines=9> */
.L_x_17133:
[----:B------:R-:W-:Y:S05]  /*4d60*/  BSYNC.RECONVERGENT B2 ;  /* 0x0000000000027941 */ /* 0x000fea0003800200 */
.L_x_17132:
        /* <DEDUP_REMOVED lines=10> */
[----:B------:R-:W-:Y:S02]  /*4e10*/  LOP3.LUT P4, RZ, R11, 0xff, RZ, 0xc0, !PT ;  /* 0x000000ff0bff7812 */ /* 0x000fe4000788c0ff */
[----:B------:R-:W-:Y:S02]  /*4e20*/  CS2R R164, SRZ ;  /* 0x0000000000a47805 */ /* 0x000fe4000001ff00 */
[----:B------:R-:W-:Y:S01]  /*4e30*/  CS2R R166, SRZ ;  /* 0x0000000000a67805 */ /* 0x000fe2000001ff00 */
[----:B------:R-:W-:-:S04]  /*4e40*/  FADD.FTZ R28, R219, -R28 ;  /* 0x8000001cdb1c7221 */ /* 0x000fc80000010000 */
[----:B-----5:R-:W-:-:S04]  /*4e50*/  FMUL.FTZ R28, R168, R28 ;  /* 0x0000001ca81c7220 */ /* 0x020fc80000410000 */
[----:B------:R-:W-:Y:S01]  /*4e60*/  FMUL.FTZ R29, R28, R25 ;  /* 0x000000191c1d7220 */ /* 0x000fe20000410000 */
[----:B------:R-:W-:-:S03]  /*4e70*/  @P4 HADD2.F32 R30, -RZ, R230.H1_H1 ;  /* 0x300000e6ff1e4230 */ /* 0x000fc60000004100 */
[----:B------:R-:W-:-:S04]  /*4e80*/  FMUL.FTZ R29, R29, UR14 ;  /* 0x0000000e1d1d7c20 */ /* 0x000fc80008410000 */
[----:B------:R-:W-:Y:S01]  /*4e90*/  FMUL.FTZ R160, R160, R29 ;  /* 0x0000001da0a07220 */ /* 0x000fe20000410000 */
[----:B------:R-:W-:Y:S01]  /*4ea0*/  @P4 FMUL.FTZ R164, R29, R30 ;  /* 0x0000001e1da44220 */ /* 0x000fe20000410000 */
[----:B------:R-:W-:-:S03]  /*4eb0*/  FFMA.FTZ R29, R176, R26, R27 ;  /* 0x0000001ab01d7223 */ /* 0x000fc6000001001b */
[----:B------:R-:W-:Y:S01]  /*4ec0*/  FSEL R160, R160, RZ, P4 ;  /* 0x000000ffa0a07208 */ /* 0x000fe20002000000 */
[----:B------:R-:W-:Y:S01]  /*4ed0*/  FADD.FTZ R29, R212, -R29 ;  /* 0x8000001dd41d7221 */ /* 0x000fe20000010000 */
[----:B------:R-:W-:-:S03]  /*4ee0*/  LOP3.LUT P4, RZ, R11, 0xff00, RZ, 0xc0, !PT ;  /* 0x0000ff000bff7812 */ /* 0x000fc6000788c0ff */
[----:B------:R-:W-:Y:S01]  /*4ef0*/  FMUL.FTZ R29, R168, R29 ;  /* 0x0000001da81d7220 */ /* 0x000fe20000410000 */
[----:B------:R-:W-:-:S03]  /*4f00*/  FADD.FTZ R160, R76, R160 ;  /* 0x000000a04ca07221 */ /* 0x000fc60000010000 */
[----:B------:R-:W-:-:S04]  /*4f10*/  FMUL.FTZ R30, R29, R25 ;  /* 0x000000191d1e7220 */ /* 0x000fc80000410000 */
[----:B------:R-:W-:Y:S02]  /*4f20*/  FMUL.FTZ R30, R30, UR14 ;  /* 0x0000000e1e1e7c20 */ /* 0x000fe40008410000 */
[----:B------:R-:W-:-:S05]  /*4f30*/  @P4 HADD2.F32 R31, -RZ, R230.H0_H0 ;  /* 0x200000e6ff1f4230 */ /* 0x000fca0000004100 */
[----:B------:R-:W-:Y:S01]  /*4f40*/  @P4 FMUL.FTZ R165, R30, R31 ;  /* 0x0000001f1ea54220 */ /* 0x000fe20000410000 */
[----:B------:R-:W-:Y:S01]  /*4f50*/  FMUL.FTZ R30, R161, R30 ;  /* 0x0000001ea11e7220 */ /* 0x000fe20000410000 */
[----:B------:R-:W-:-:S04]  /*4f60*/  FFMA.FTZ R31, R10, R26, R27 ;  /* 0x0000001a0a1f7223 */ /* 0x000fc8000001001b */
[----:B------:R-:W-:Y:S01]  /*4f70*/  FSEL R161, R30, RZ, P4 ;  /* 0x000000ff1ea17208 */ /* 0x000fe20002000000 */
[----:B------:R-:W-:Y:S01]  /*4f80*/  FADD.FTZ R31, R208, -R31 ;  /* 0x8000001fd01f7221 */ /* 0x000fe20000010000 */
[----:B------:R-:W-:-:S03]  /*4f90*/  LOP3.LUT P4, RZ, R11, 0xff0000, RZ, 0xc0, !PT ;  /* 0x00ff00000bff7812 */ /* 0x000fc6000788c0ff */
[----:B------:R-:W-:Y:S01]  /*4fa0*/  FMUL.FTZ R30, R168, R31 ;  /* 0x0000001fa81e7220 */ /* 0x000fe20000410000 */
[----:B------:R-:W-:-:S03]  /*4fb0*/  FADD.FTZ R161, R77, R161 ;  /* 0x000000a14da17221 */ /* 0x000fc60000010000 */
[----:B------:R-:W-:-:S04]  /*4fc0*/  FMUL.FTZ R76, R30, R25 ;  /* 0x000000191e4c7220 */ /* 0x000fc80000410000 */
[----:B------:R-:W-:Y:S02]  /*4fd0*/  FMUL.FTZ R76, R76, UR14 ;  /* 0x0000000e4c4c7c20 */ /* 0x000fe40008410000 */
[----:B------:R-:W-:Y:S02]  /*4fe0*/  @P4 HADD2.F32 R31, -RZ, R229.H1_H1 ;  /* 0x300000e5ff1f4230 */ /* 0x000fe40000004100 */
[----:B------:R-:W-:-:S03]  /*4ff0*/  FMUL.FTZ R162, R162, R76 ;  /* 0x0000004ca2a27220 */ /* 0x000fc60000410000 */
[----:B------:R-:W-:Y:S01]  /*5000*/  @P4 FMUL.FTZ R166, R76, R31 ;  /* 0x0000001f4ca64220 */ /* 0x000fe20000410000 */
[----:B------:R-:W-:Y:S01]  /*5010*/  FFMA.FTZ R31, R9, R26, R27 ;  /* 0x0000001a091f7223 */ /* 0x000fe2000001001b */
[----:B------:R-:W-:Y:S02]  /*5020*/  FSEL R162, R162, RZ, P4 ;  /* 0x000000ffa2a27208 */ /* 0x000fe40002000000 */
[----:B------:R-:W-:Y:S01]  /*5030*/  ISETP.GE.U32.AND P4, PT, R11, 0x1000000, PT ;  /* 0x010000000b00780c */ /* 0x000fe20003f86070 */
[----:B------:R-:W-:Y:S02]  /*5040*/  FADD.FTZ R31, R192, -R31 ;  /* 0x8000001fc01f7221 */ /* 0x000fe40000010000 */
[----:B------:R-:W-:Y:S02]  /*5050*/  FADD.FTZ R78, R78, R162 ;  /* 0x000000a24e4e7221 */ /* 0x000fe40000010000 */
[----:B------:R-:W-:-:S04]  /*5060*/  FMUL.FTZ R31, R168, R31 ;  /* 0x0000001fa81f7220 */ /* 0x000fc80000410000 */
[----:B------:R-:W-:-:S04]  /*5070*/  FMUL.FTZ R76, R31, R25 ;  /* 0x000000191f4c7220 */ /* 0x000fc80000410000 */
[----:B------:R-:W-:-:S04]  /*5080*/  FMUL.FTZ R76, R76, UR14 ;  /* 0x0000000e4c4c7c20 */ /* 0x000fc80008410000 */
[----:B------:R-:W-:-:S05]  /*5090*/  FMUL.FTZ R163, R163, R76 ;  /* 0x0000004ca3a37220 */ /* 0x000fca0000410000 */
[----:B------:R-:W-:-:S05]  /*50a0*/  FSEL R163, R163, RZ, P4 ;  /* 0x000000ffa3a37208 */ /* 0x000fca0002000000 */
[----:B------:R-:W-:Y:S01]  /*50b0*/  FADD.FTZ R79, R79, R163 ;  /* 0x000000a34f4f7221 */ /* 0x000fe20000010000 */
[----:B------:R-:W-:Y:S06]  /*50c0*/  @!P4 BRA `(.L_x_17141) ;  /* 0x0000000000c8c947 */ /* 0x000fec0003800000 */
[----:B------:R-:W-:-:S05]  /*50d0*/  HADD2.F32 R167, -RZ, R229.H0_H0 ;  /* 0x200000e5ffa77230 */ /* 0x000fca0000004100 */
[----:B------:R-:W-:Y:S01]  /*50e0*/  FMUL.FTZ R167, R76, R167 ;  /* 0x000000a74ca77220 */ /* 0x000fe20000410000 */
[----:B------:R-:W-:Y:S06]  /*50f0*/  BRA `(.L_x_17141) ;  /* 0x0000000000bc7947 */ /* 0x000fec0003800000 */
.L_x_17140:
[----:B------:R-:W-:Y:S01]  /*5100*/  FFMA.FTZ R164, R183, R26, R27 ;  /* 0x0000001ab7a47223 */ /* 0x000fe2000001001b */
[----:B------:R-:W-:Y:S02]  /*5110*/  LOP3.LUT P4, RZ, R11, 0xff, RZ, 0xc0, !PT ;  /* 0x000000ff0bff7812 */ /* 0x000fe4000788c0ff */
[----:B------:R-:W-:Y:S01]  /*5120*/  CS2R R166, SRZ ;  /* 0x0000000000a67805 */ /* 0x000fe2000001ff00 */
[----:B------:R-:W-:-:S04]  /*5130*/  FADD.FTZ R164, R219, -R164 ;  /* 0x800000a4dba47221 */ /* 0x000fc80000010000 */
[----:B-----5:R-:W-:-:S04]  /*5140*/  FMUL.FTZ R164, R168, R164 ;  /* 0x000000a4a8a47220 */ /* 0x020fc80000410000 */
[----:B------:R-:W-:-:S04]  /*5150*/  FMUL.FTZ R164, R164, R25 ;  /* 0x00000019a4a47220 */ /* 0x000fc80000410000 */
[----:B------:R-:W-:Y:S01]  /*5160*/  FMUL.FTZ R165, R164, UR14 ;  /* 0x0000000ea4a57c20 */ /* 0x000fe20008410000 */
[----:B------:R-:W-:-:S03]  /*5170*/  HFMA2 R164, -RZ, RZ, 0, 0 ;  /* 0x00000000ffa47431 */ /* 0x000fc600000001ff */
[----:B------:R-:W-:-:S05]  /*5180*/  FMUL.FTZ R160, R160, R165 ;  /* 0x000000a5a0a07220 */ /* 0x000fca0000410000 */
[----:B------:R-:W-:-:S05]  /*5190*/  FSEL R160, R160, RZ, P4 ;  /* 0x000000ffa0a07208 */ /* 0x000fca0002000000 */
[----:B------:R-:W-:Y:S01]  /*51a0*/  FADD.FTZ R160, R76, R160 ;  /* 0x000000a04ca07221 */ /* 0x000fe20000010000 */
[----:B------:R-:W-:-:S05]  /*51b0*/  @P4 HADD2.F32 R76, -RZ, R230.H1_H1 ;  /* 0x300000e6ff4c4230 */ /* 0x000fca0000004100 */
[----:B------:R-:W-:Y:S01]  /*51c0*/  @P4 FMUL.FTZ R164, R165, R76 ;  /* 0x0000004ca5a44220 */ /* 0x000fe20000410000 */
[----:B------:R-:W-:Y:S01]  /*51d0*/  FFMA.FTZ R76, R176, R26, R27 ;  /* 0x0000001ab04c7223 */ /* 0x000fe2000001001b */
[----:B------:R-:W-:Y:S02]  /*51e0*/  LOP3.LUT P4, RZ, R11, 0xff00, RZ, 0xc0, !PT ;  /* 0x0000ff000bff7812 */ /* 0x000fe4000788c0ff */
[----:B------:R-:W-:Y:S01]  /*51f0*/  MOV R165, RZ ;  /* 0x000000ff00a57202 */ /* 0x000fe20000000f00 */
[----:B------:R-:W-:-:S04]  /*5200*/  FADD.FTZ R76, R212, -R76 ;  /* 0x8000004cd44c7221 */ /* 0x000fc80000010000 */
[----:B------:R-:W-:-:S04]  /*5210*/  FMUL.FTZ R76, R168, R76 ;  /* 0x0000004ca84c7220 */ /* 0x000fc80000410000 */
[----:B------:R-:W-:-:S04]  /*5220*/  FMUL.FTZ R76, R76, R25 ;  /* 0x000000194c4c7220 */ /* 0x000fc80000410000 */
[----:B------:R-:W-:-:S04]  /*5230*/  FMUL.FTZ R76, R76, UR14 ;  /* 0x0000000e4c4c7c20 */ /* 0x000fc80008410000 */
[----:B------:R-:W-:-:S05]  /*5240*/  FMUL.FTZ R161, R161, R76 ;  /* 0x0000004ca1a17220 */ /* 0x000fca0000410000 */
[----:B------:R-:W-:-:S05]  /*5250*/  FSEL R161, R161, RZ, P4 ;  /* 0x000000ffa1a17208 */ /* 0x000fca0002000000 */
[----:B------:R-:W-:Y:S01]  /*5260*/  FADD.FTZ R161, R77, R161 ;  /* 0x000000a14da17221 */ /* 0x000fe20000010000 */
[----:B------:R-:W-:-:S05]  /*5270*/  @P4 HADD2.F32 R77, -RZ, R230.H0_H0 ;  /* 0x200000e6ff4d4230 */ /* 0x000fca0000004100 */
        /* <DEDUP_REMOVED lines=8> */
[----:B------:R-:W-:Y:S01]  /*5300*/  FMUL.FTZ R162, R162, R76 ;  /* 0x0000004ca2a27220 */ /* 0x000fe20000410000 */
[----:B------:R-:W-:Y:S01]  /*5310*/  @P4 FMUL.FTZ R166, R76, R77 ;  /* 0x0000004d4ca64220 */ /* 0x000fe20000410000 */
[----:B------:R-:W-:-:S03]  /*5320*/  FFMA.FTZ R76, R9, R26, R27 ;  /* 0x0000001a094c7223 */ /* 0x000fc6000001001b */
[----:B------:R-:W-:Y:S01]  /*5330*/  FSEL R162, R162, RZ, P4 ;  /* 0x000000ffa2a27208 */ /* 0x000fe20002000000 */
[----:B------:R-:W-:Y:S01]  /*5340*/  FADD.FTZ R76, R192, -R76 ;  /* 0x8000004cc04c7221 */ /* 0x000fe20000010000 */
[----:B------:R-:W-:-:S03]  /*5350*/  ISETP.GE.U32.AND P4, PT, R11, 0x1000000, PT ;  /* 0x010000000b00780c */ /* 0x000fc60003f86070 */
[----:B------:R-:W-:Y:S01]  /*5360*/  FMUL.FTZ R76, R168, R76 ;  /* 0x0000004ca84c7220 */ /* 0x000fe20000410000 */
[----:B------:R-:W-:-:S03]  /*5370*/  FADD.FTZ R78, R78, R162 ;  /* 0x000000a24e4e7221 */ /* 0x000fc60000010000 */
[----:B------:R-:W-:-:S04]  /*5380*/  FMUL.FTZ R76, R76, R25 ;  /* 0x000000194c4c7220 */ /* 0x000fc80000410000 */
[----:B------:R-:W-:Y:S02]  /*5390*/  FMUL.FTZ R76, R76, UR14 ;  /* 0x0000000e4c4c7c20 */ /* 0x000fe40008410000 */
[----:B------:R-:W-:Y:S02]  /*53a0*/  @P4 HADD2.F32 R77, -RZ, R229.H0_H0 ;  /* 0x200000e5ff4d4230 */ /* 0x000fe40000004100 */
[----:B------:R-:W-:-:S03]  /*53b0*/  FMUL.FTZ R163, R163, R76 ;  /* 0x0000004ca3a37220 */ /* 0x000fc60000410000 */
[----:B------:R-:W-:Y:S02]  /*53c0*/  @P4 FMUL.FTZ R167, R76, R77 ;  /* 0x0000004d4ca74220 */ /* 0x000fe40000410000 */
[----:B------:R-:W-:-:S05]  /*53d0*/  FSEL R163, R163, RZ, P4 ;  /* 0x000000ffa3a37208 */ /* 0x000fca0002000000 */
[----:B------:R-:W-:-:S07]  /*53e0*/  FADD.FTZ R79, R79, R163 ;  /* 0x000000a34f4f7221 */ /* 0x000fce0000010000 */
.L_x_17141:
[----:B------:R-:W-:Y:S05]  /*53f0*/  BSYNC.RECONVERGENT B3 ;  /* 0x0000000000037941 */ /* 0x000fea0003800200 */
.L_x_17139:
        /* <DEDUP_REMOVED lines=9> */
.L_x_17138:
[----:B------:R-:W-:Y:S05]  /*5490*/  BSYNC.RECONVERGENT B2 ;  /* 0x0000000000027941 */ /* 0x000fea0003800200 */
.L_x_17137:
        /* <DEDUP_REMOVED lines=16> */
[----:B------:R-:W-:Y:S01]  /*55a0*/  CS2R R166, SRZ ;  /* 0x0000000000a67805 */ /* 0x000fe2000001ff00 */
[C---:B-----5:R-:W-:Y:S02]  /*55b0*/  FMUL.FTZ R28, R168.reuse, R28 ;  /* 0x0000001ca81c7220 */ /* 0x060fe40000410000 */
[----:B------:R-:W-:-:S02]  /*55c0*/  FMUL.FTZ R29, R168, R29 ;  /* 0x0000001da81d7220 */ /* 0x000fc40000410000 */
[----:B------:R-:W-:Y:S02]  /*55d0*/  FMUL.FTZ R30, R28, R25 ;  /* 0x000000191c1e7220 */ /* 0x000fe40000410000 */
[----:B------:R-:W-:Y:S02]  /*55e0*/  @P3 HADD2.F32 R31, -RZ, R228.H1_H1 ;  /* 0x300000e4ff1f3230 */ /* 0x000fe40000004100 */
[----:B------:R-:W-:-:S04]  /*55f0*/  FMUL.FTZ R30, R30, UR14 ;  /* 0x0000000e1e1e7c20 */ /* 0x000fc80008410000 */
[----:B------:R-:W-:Y:S01]  /*5600*/  @P3 FMUL.FTZ R164, R30, R31 ;  /* 0x0000001f1ea43220 */ /* 0x000fe20000410000 */
[----:B------:R-:W-:Y:S01]  /*5610*/  FMUL.FTZ R160, R160, R30 ;  /* 0x0000001ea0a07220 */ /* 0x000fe20000410000 */
[----:B------:R-:W-:Y:S01]  /*5620*/  FMUL.FTZ R30, R29, R25 ;  /* 0x000000191d1e7220 */ /* 0x000fe20000410000 */
[----:B------:R-:W-:-:S03]  /*5630*/  @P4 HADD2.F32 R31, -RZ, R228.H0_H0 ;  /* 0x200000e4ff1f4230 */ /* 0x000fc60000004100 */
[----:B------:R-:W-:Y:S01]  /*5640*/  FMUL.FTZ R30, R30, UR14 ;  /* 0x0000000e1e1e7c20 */ /* 0x000fe20008410000 */
[----:B------:R-:W-:Y:S02]  /*5650*/  FSEL R160, R160, RZ, P3 ;  /* 0x000000ffa0a07208 */ /* 0x000fe40001800000 */
[----:B------:R-:W-:Y:S01]  /*5660*/  LOP3.LUT P3, RZ, R8, 0xff0000, RZ, 0xc0, !PT ;  /* 0x00ff000008ff7812 */ /* 0x000fe2000786c0ff */
[----:B------:R-:W-:Y:S01]  /*5670*/  @P4 FMUL.FTZ R165, R30, R31 ;  /* 0x0000001f1ea54220 */ /* 0x000fe20000410000 */
[----:B------:R-:W-:Y:S01]  /*5680*/  FFMA.FTZ R31, R7, R26, R27 ;  /* 0x0000001a071f7223 */ /* 0x000fe2000001001b */
[----:B------:R-:W-:Y:S01]  /*5690*/  FMUL.FTZ R30, R161, R30 ;  /* 0x0000001ea11e7220 */ /* 0x000fe20000410000 */
[----:B------:R-:W-:Y:S02]  /*56a0*/  FADD.FTZ R160, R72, R160 ;  /* 0x000000a048a07221 */ /* 0x000fe40000010000 */
[----:B------:R-:W-:Y:S02]  /*56b0*/  FADD.FTZ R31, R205, -R31 ;  /* 0x8000001fcd1f7221 */ /* 0x000fe40000010000 */
[----:B------:R-:W-:-:S02]  /*56c0*/  FSEL R161, R30, RZ, P4 ;  /* 0x000000ff1ea17208 */ /* 0x000fc40002000000 */
[----:B------:R-:W-:Y:S01]  /*56d0*/  FMUL.FTZ R30, R168, R31 ;  /* 0x0000001fa81e7220 */ /* 0x000fe20000410000 */
[----:B------:R-:W-:Y:S02]  /*56e0*/  ISETP.GE.U32.AND P4, PT, R8, 0x1000000, PT ;  /* 0x010000000800780c */ /* 0x000fe40003f86070 */
[----:B------:R-:W-:Y:S02]  /*56f0*/  @P3 HADD2.F32 R31, -RZ, R227.H1_H1 ;  /* 0x300000e3ff1f3230 */ /* 0x000fe40000004100 */
[----:B------:R-:W-:Y:S01]  /*5700*/  FMUL.FTZ R72, R30, R25 ;  /* 0x000000191e487220 */ /* 0x000fe20000410000 */
[----:B------:R-:W-:-:S03]  /*5710*/  FADD.FTZ R161, R73, R161 ;  /* 0x000000a149a17221 */ /* 0x000fc60000010000 */
[----:B------:R-:W-:-:S04]  /*5720*/  FMUL.FTZ R72, R72, UR14 ;  /* 0x0000000e48487c20 */ /* 0x000fc80008410000 */
[----:B------:R-:W-:Y:S01]  /*5730*/  @P3 FMUL.FTZ R166, R72, R31 ;  /* 0x0000001f48a63220 */ /* 0x000fe20000410000 */
[----:B------:R-:W-:Y:S01]  /*5740*/  FFMA.FTZ R31, R6, R26, R27 ;  /* 0x0000001a061f7223 */ /* 0x000fe2000001001b */
[----:B------:R-:W-:-:S03]  /*5750*/  FMUL.FTZ R162, R162, R72 ;  /* 0x00000048a2a27220 */ /* 0x000fc60000410000 */
[----:B------:R-:W-:Y:S02]  /*5760*/  FADD.FTZ R31, R191, -R31 ;  /* 0x8000001fbf1f7221 */ /* 0x000fe40000010000 */
[----:B------:R-:W-:Y:S02]  /*5770*/  FSEL R162, R162, RZ, P3 ;  /* 0x000000ffa2a27208 */ /* 0x000fe40001800000 */
[----:B------:R-:W-:-:S03]  /*5780*/  FMUL.FTZ R31, R168, R31 ;  /* 0x0000001fa81f7220 */ /* 0x000fc60000410000 */
[----:B------:R-:W-:Y:S01]  /*5790*/  FADD.FTZ R74, R74, R162 ;  /* 0x000000a24a4a7221 */ /* 0x000fe20000010000 */
        /* <DEDUP_REMOVED lines=9> */
.L_x_17145:
        /* <DEDUP_REMOVED lines=47> */
.L_x_17146:
[----:B------:R-:W-:Y:S05]  /*5b20*/  BSYNC.RECONVERGENT B3 ;  /* 0x0000000000037941 */ /* 0x000fea0003800200 */
.L_x_17144:
        /* <DEDUP_REMOVED lines=9> */
.L_x_17143:
[----:B------:R-:W-:Y:S05]  /*5bc0*/  BSYNC.RECONVERGENT B2 ;  /* 0x0000000000027941 */ /* 0x000fea0003800200 */
.L_x_17142:
        /* <DEDUP_REMOVED lines=57> */
.L_x_17150:
        /* <DEDUP_REMOVED lines=47> */
.L_x_17151:
[----:B------:R-:W-:Y:S05]  /*6250*/  BSYNC.RECONVERGENT B3 ;  /* 0x0000000000037941 */ /* 0x000fea0003800200 */
.L_x_17149:
        /* <DEDUP_REMOVED lines=9> */
.L_x_17148:
[----:B------:R-:W-:Y:S05]  /*62f0*/  BSYNC.RECONVERGENT B2 ;  /* 0x0000000000027941 */ /* 0x000fea0003800200 */
.L_x_17147:
        /* <DEDUP_REMOVED lines=9> */
[C---:B------:R-:W-:Y:S02]  /*6390*/  LOP3.LUT P1, RZ, R2.reuse, 0xff, RZ, 0xc0, !PT ;  /* 0x000000ff02ff7812 */ /* 0x040fe4000782c0ff */
[----:B------:R-:W-:Y:S02]  /*63a0*/  CS2R R164, SRZ ;  /* 0x0000000000a47805 */ /* 0x000fe4000001ff00 */
[----:B------:R-:W-:Y:S01]  /*63b0*/  LOP3.LUT P2, RZ, R2, 0xff00, RZ, 0xc0, !PT ;  /* 0x0000ff0002ff7812 */ /* 0x000fe2000784c0ff */
[----:B------:R-:W-:Y:S01]  /*63c0*/  FADD.FTZ R28, R209, -R28 ;  /* 0x8000001cd11c7221 */ /* 0x000fe20000010000 */
[----:B------:R-:W-:-:S03]  /*63d0*/  CS2R R166, SRZ ;  /* 0x0000000000a67805 */ /* 0x000fc6000001ff00 */
[----:B-----5:R-:W-:-:S04]  /*63e0*/  FMUL.FTZ R28, R168, R28 ;  /* 0x0000001ca81c7220 */ /* 0x020fc80000410000 */
[----:B------:R-:W-:Y:S01]  /*63f0*/  FMUL.FTZ R30, R28, R25 ;  /* 0x000000191c1e7220 */ /* 0x000fe20000410000 */
[----:B------:R-:W-:-:S03]  /*6400*/  @P1 HADD2.F32 R29, -RZ, R224.H1_H1 ;  /* 0x300000e0ff1d1230 */ /* 0x000fc60000004100 */
[----:B------:R-:W-:Y:S01]  /*6410*/  FMUL.FTZ R30, R30, UR14 ;  /* 0x0000000e1e1e7c20 */ /* 0x000fe20008410000 */
[----:B------:R-:W-:-:S03]  /*6420*/  @P2 HADD2.F32 R31, -RZ, R224.H0_H0 ;  /* 0x200000e0ff1f2230 */ /* 0x000fc60000004100 */
[----:B------:R-:W-:Y:S01]  /*6430*/  @P1 FMUL.FTZ R164, R30, R29 ;  /* 0x0000001d1ea41220 */ /* 0x000fe20000410000 */
[----:B------:R-:W-:Y:S01]  /*6440*/  FFMA.FTZ R29, R171, R26, R27 ;  /* 0x0000001aab1d7223 */ /* 0x000fe2000001001b */
[----:B------:R-:W-:-:S03]  /*6450*/  FMUL.FTZ R160, R160, R30 ;  /* 0x0000001ea0a07220 */ /* 0x000fc60000410000 */
[----:B------:R-:W-:Y:S02]  /*6460*/  FADD.FTZ R29, R203, -R29 ;  /* 0x8000001dcb1d7221 */ /* 0x000fe40000010000 */
[----:B------:R-:W-:Y:S02]  /*6470*/  FSEL R160, R160, RZ, P1 ;  /* 0x000000ffa0a07208 */ /* 0x000fe40000800000 */
[----:B------:R-:W-:Y:S01]  /*6480*/  FMUL.FTZ R29, R168, R29 ;  /* 0x0000001da81d7220 */ /* 0x000fe20000410000 */
[----:B------:R-:W-:Y:S02]  /*6490*/  LOP3.LUT P1, RZ, R2, 0xff0000, RZ, 0xc0, !PT ;  /* 0x00ff000002ff7812 */ /* 0x000fe4000782c0ff */
[----:B------:R-:W-:Y:S01]  /*64a0*/  FADD.FTZ R160, R64, R160 ;  /* 0x000000a040a07221 */ /* 0x000fe20000010000 */
[----:B------:R-:W-:-:S04]  /*64b0*/  FMUL.FTZ R30, R29, R25 ;  /* 0x000000191d1e7220 */ /* 0x000fc80000410000 */
[----:B------:R-:W-:-:S04]  /*64c0*/  FMUL.FTZ R30, R30, UR14 ;  /* 0x0000000e1e1e7c20 */ /* 0x000fc80008410000 */
[----:B------:R-:W-:Y:S01]  /*64d0*/  FMUL.FTZ R161, R161, R30 ;  /* 0x0000001ea1a17220 */ /* 0x000fe20000410000 */
[----:B------:R-:W-:Y:S01]  /*64e0*/  @P2 FMUL.FTZ R165, R30, R31 ;  /* 0x0000001f1ea52220 */ /* 0x000fe20000410000 */
[-CC-:B------:R-:W-:Y:S01]  /*64f0*/  FFMA.FTZ R30, R0, R26.reuse, R27.reuse ;  /* 0x0000001a001e7223 */ /* 0x180fe2000001001b */
[----:B------:R-:W-:Y:S02]  /*6500*/  FFMA.FTZ R26, R196, R26, R27 ;  /* 0x0000001ac41a7223 */ /* 0x000fe4000001001b */
[----:B------:R-:W-:Y:S01]  /*6510*/  FSEL R161, R161, RZ, P2 ;  /* 0x000000ffa1a17208 */ /* 0x000fe20001000000 */
[----:B------:R-:W-:Y:S01]  /*6520*/  FADD.FTZ R30, R202, -R30 ;  /* 0x8000001eca1e7221 */ /* 0x000fe20000010000 */
[----:B------:R-:W-:-:S03]  /*6530*/  FADD.FTZ R26, R189, -R26 ;  /* 0x8000001abd1a7221 */ /* 0x000fc60000010000 */
[C---:B------:R-:W-:Y:S01]  /*6540*/  FMUL.FTZ R30, R168.reuse, R30 ;  /* 0x0000001ea81e7220 */ /* 0x040fe20000410000 */
[----:B------:R-:W-:Y:S01]  /*6550*/  FMUL.FTZ R31, R168, R26 ;  /* 0x0000001aa81f7220 */ /* 0x000fe20000410000 */
[----:B------:R-:W-:Y:S02]  /*6560*/  @P1 HADD2.F32 R26, -RZ, R223.H1_H1 ;  /* 0x300000dfff1a1230 */ /* 0x000fe40000004100 */
[----:B------:R-:W-:Y:S01]  /*6570*/  FADD.FTZ R161, R65, R161 ;  /* 0x000000a141a17221 */ /* 0x000fe20000010000 */
[-C--:B------:R-:W-:Y:S01]  /*6580*/  FMUL.FTZ R64, R30, R25.reuse ;  /* 0x000000191e407220 */ /* 0x080fe20000410000 */
[----:B------:R-:W-:-:S03]  /*6590*/  FMUL.FTZ R25, R31, R25 ;  /* 0x000000191f197220 */ /* 0x000fc60000410000 */
[----:B------:R-:W-:Y:S01]  /*65a0*/  FMUL.FTZ R64, R64, UR14 ;  /* 0x0000000e40407c20 */ /* 0x000fe20008410000 */
[----:B------:R-:W-:-:S03]  /*65b0*/  FMUL.FTZ R25, R25, UR14 ;  /* 0x0000000e19197c20 */ /* 0x000fc60008410000 */
[----:B------:R-:W-:Y:S01]  /*65c0*/  FMUL.FTZ R162, R162, R64 ;  /* 0x00000040a2a27220 */ /* 0x000fe20000410000 */
[----:B------:R-:W-:Y:S01]  /*65d0*/  @P1 FMUL.FTZ R166, R64, R26 ;  /* 0x0000001a40a61220 */ /* 0x000fe20000410000 */
[----:B------:R-:W-:-:S03]  /*65e0*/  FMUL.FTZ R163, R163, R25 ;  /* 0x00000019a3a37220 */ /* 0x000fc60000410000 */
[----:B------:R-:W-:Y:S02]  /*65f0*/  FSEL R162, R162, RZ, P1 ;  /* 0x000000ffa2a27208 */ /* 0x000fe40000800000 */
[----:B------:R-:W-:-:S03]  /*6600*/  ISETP.GE.U32.AND P1, PT, R2, 0x1000000, PT ;  /* 0x010000000200780c */ /* 0x000fc60003f26070 */
[----:B------:R-:W-:Y:S01]  /*6610*/  FADD.FTZ R66, R66, R162 ;  /* 0x000000a242427221 */ /* 0x000fe20000010000 */
[----:B------:R-:W-:-:S05]  /*6620*/  FSEL R163, R163, RZ, P1 ;  /* 0x000000ffa3a37208 */ /* 0x000fca0000800000 */
[----:B------:R-:W-:-:S04]  /*6630*/  FADD.FTZ R67, R67, R163 ;  /* 0x000000a343437221 */ /* 0x000fc80000010000 */
[----:B------:R-:W-:Y:S05]  /*6640*/  @!P1 BRA `(.L_x_17155) ;  /* 0x0000000000c89947 */ /* 0x000fea0003800000 */
[----:B------:R-:W-:-:S05]  /*6650*/  HADD2.F32 R167, -RZ, R223.H0_H0 ;  /* 0x200000dfffa77230 */ /* 0x000fca0000004100 */
[----:B------:R-:W-:Y:S01]  /*6660*/  FMUL.FTZ R167, R25, R167 ;  /* 0x000000a719a77220 */ /* 0x000fe20000410000 */
[----:B------:R-:W-:Y:S06]  /*6670*/  BRA `(.L_x_17155) ;  /* 0x0000000000bc7947 */ /* 0x000fec0003800000 */
.L_x_17154:
        /* <DEDUP_REMOVED lines=25> */
[-CC-:B------:R-:W-:Y:S01]  /*6810*/  FFMA.FTZ R64, R0, R26.reuse, R27.reuse ;  /* 0x0000001a00407223 */ /* 0x180fe2000001001b */
[----:B------:R-:W-:Y:S01]  /*6820*/  LOP3.LUT P1, RZ, R2, 0xff0000, RZ, 0xc0, !PT ;  /* 0x00ff000002ff7812 */ /* 0x000fe2000782c0ff */
[----:B------:R-:W-:Y:S02]  /*6830*/  FFMA.FTZ R26, R196, R26, R27 ;  /* 0x0000001ac41a7223 */ /* 0x000fe4000001001b */
[----:B------:R-:W-:Y:S02]  /*6840*/  FADD.FTZ R64, R202, -R64 ;  /* 0x80000040ca407221 */ /* 0x000fe40000010000 */
[----:B------:R-:W-:Y:S02]  /*6850*/  FADD.FTZ R26, R189, -R26 ;  /* 0x8000001abd1a7221 */ /* 0x000fe40000010000 */
[C---:B------:R-:W-:Y:S02]  /*6860*/  FMUL.FTZ R64, R168.reuse, R64 ;  /* 0x00000040a8407220 */ /* 0x040fe40000410000 */
[----:B------:R-:W-:-:S02]  /*6870*/  FMUL.FTZ R26, R168, R26 ;  /* 0x0000001aa81a7220 */ /* 0x000fc40000410000 */
[-C--:B------:R-:W-:Y:S02]  /*6880*/  FMUL.FTZ R64, R64, R25.reuse ;  /* 0x0000001940407220 */ /* 0x080fe40000410000 */
[----:B------:R-:W-:Y:S02]  /*6890*/  @P1 HADD2.F32 R65, -RZ, R223.H1_H1 ;  /* 0x300000dfff411230 */ /* 0x000fe40000004100 */
[----:B------:R-:W-:Y:S01]  /*68a0*/  FMUL.FTZ R25, R26, R25 ;  /* 0x000000191a197220 */ /* 0x000fe20000410000 */
[----:B------:R-:W-:-:S03]  /*68b0*/  FMUL.FTZ R64, R64, UR14 ;  /* 0x0000000e40407c20 */ /* 0x000fc60008410000 */
[----:B------:R-:W-:Y:S01]  /*68c0*/  FMUL.FTZ R25, R25, UR14 ;  /* 0x0000000e19197c20 */ /* 0x000fe20008410000 */
[----:B------:R-:W-:Y:S01]  /*68d0*/  FMUL.FTZ R162, R162, R64 ;  /* 0x00000040a2a27220 */ /* 0x000fe20000410000 */
[----:B------:R-:W-:Y:S02]  /*68e0*/  @P1 FMUL.FTZ R166, R64, R65 ;  /* 0x0000004140a61220 */ /* 0x000fe40000410000 */
[----:B------:R-:W-:Y:S02]  /*68f0*/  FMUL.FTZ R163, R163, R25 ;  /* 0x00000019a3a37220 */ /* 0x000fe40000410000 */
[----:B------:R-:W-:Y:S02]  /*6900*/  FSEL R162, R162, RZ, P1 ;  /* 0x000000ffa2a27208 */ /* 0x000fe40000800000 */
[----:B------:R-:W-:-:S03]  /*6910*/  ISETP.GE.U32.AND P1, PT, R2, 0x1000000, PT ;  /* 0x010000000200780c */ /* 0x000fc60003f26070 */
[----:B------:R-:W-:Y:S01]  /*6920*/  FADD.FTZ R66, R66, R162 ;  /* 0x000000a242427221 */ /* 0x000fe20000010000 */
[----:B------:R-:W-:-:S05]  /*6930*/  FSEL R163, R163, RZ, P1 ;  /* 0x000000ffa3a37208 */ /* 0x000fca0000800000 */
[----:B------:R-:W-:-:S04]  /*6940*/  FADD.FTZ R67, R67, R163 ;  /* 0x000000a343437221 */ /* 0x000fc80000010000 */
[----:B------:R-:W-:-:S05]  /*6950*/  @P1 HADD2.F32 R26, -RZ, R223.H0_H0 ;  /* 0x200000dfff1a1230 */ /* 0x000fca0000004100 */
[----:B------:R-:W-:-:S07]  /*6960*/  @P1 FMUL.FTZ R167, R26, R25 ;  /* 0x000000191aa71220 */ /* 0x000fce0000410000 */
.L_x_17155:
[----:B------:R-:W-:Y:S05]  /*6970*/  BSYNC.RECONVERGENT B2 ;  /* 0x0000000000027941 */ /* 0x000fea0003800200 */
.L_x_17153:
[----:B------:R-:W0:Y:S08]  /*6980*/  @P0 LDC.64 R26, c[0x0][0x478] ;  /* 0x00011e00ff1a0b82 */ /* 0x000e300000000a00 */
[----:B------:R-:W1:Y:S01]  /*6990*/  LDC.64 R64, c[0x0][0x468] ;  /* 0x00011a00ff407b82 */ /* 0x000e620000000a00 */
[----:B0-----:R-:W-:-:S05]  /*69a0*/  @P0 IMAD.WIDE.U32 R26, R22, 0x10, R26 ;  /* 0x00000010161a0825 */ /* 0x001fca00078e001a */
[----:B------:R-:W-:Y:S01]  /*69b0*/  @P0 STG.E.128 desc[UR6][R26.64], R28 ;  /* 0x0000001c1a000986 */ /* 0x000fe2000c101d06 */
[----:B-1----:R-:W-:-:S05]  /*69c0*/  IMAD.WIDE.U32 R64, R22, 0x10, R64 ;  /* 0x0000001016407825 */ /* 0x002fca00078e0040 */
[----:B------:R0:W-:Y:S02]  /*69d0*/  STG.E.128 desc[UR6][R64.64], R164 ;  /* 0x000000a440007986 */ /* 0x0001e4000c101d06 */
[----:B0-----:R-:W-:Y:S02]  /*69e0*/  MOV R64, R160 ;  /* 0x000000a000407202 */ /* 0x001fe40000000f00 */
[----:B------:R-:W-:Y:S01]  /*69f0*/  MOV R65, R161 ;  /* 0x000000a100417202 */ /* 0x000fe20000000f00 */
[----:B------:R-:W-:Y:S06]  /*6a00*/  BRA `(.L_x_17152) ;  /* 0x0000003800bc7947 */ /* 0x000fec0003800000 */
.L_x_17116:
        /* <DEDUP_REMOVED lines=8> */
[----:B------:R-:W-:Y:S01]  /*6a90*/  FFMA.FTZ R164, R172, R26, R27 ;  /* 0x0000001aaca47223 */ /* 0x000fe2000001001b */
[----:B------:R-:W-:-:S03]  /*6aa0*/  LOP3.LUT P5, RZ, R21, 0xff, RZ, 0xc0, !PT ;  /* 0x000000ff15ff7812 */ /* 0x000fc600078ac0ff */
[----:B------:R-:W-:-:S04]  /*6ab0*/  FADD.FTZ R164, R188, -R164 ;  /* 0x800000a4bca47221 */ /* 0x000fc80000010000 */
[----:B-----5:R-:W-:-:S04]  /*6ac0*/  FFMA.FTZ R164, R168, R164, R60 ;  /* 0x000000a4a8a47223 */ /* 0x020fc8000001003c */
[----:B------:R-:W-:Y:S02]  /*6ad0*/  FMUL.FTZ R164, R164, R25 ;  /* 0x00000019a4a47220 */ /* 0x000fe40000410000 */
[----:B------:R-:W-:Y:S02]  /*6ae0*/  @P5 HADD2.F32 R165, -RZ, R238.H1_H1 ;  /* 0x300000eeffa55230 */ /* 0x000fe40000004100 */
[----:B------:R-:W-:-:S04]  /*6af0*/  FMUL.FTZ R164, R164, UR14 ;  /* 0x0000000ea4a47c20 */ /* 0x000fc80008410000 */
[----:B--2---:R-:W-:-:S05]  /*6b00*/  FMUL.FTZ R160, R160, R164 ;  /* 0x000000a4a0a07220 */ /* 0x004fca0000410000 */
[----:B------:R-:W-:-:S05]  /*6b10*/  FSEL R160, R160, RZ, P5 ;  /* 0x000000ffa0a07208 */ /* 0x000fca0002800000 */
[----:B------:R-:W-:Y:S01]  /*6b20*/  FADD.FTZ R92, R92, R160 ;  /* 0x000000a05c5c7221 */ /* 0x000fe20000010000 */
[----:B------:R-:W-:Y:S02]  /*6b30*/  HFMA2 R160, -RZ, RZ, 0, 0 ;  /* 0x00000000ffa07431 */ /* 0x000fe400000001ff */
[----:B------:R-:W-:Y:S01]  /*6b40*/  @P5 FMUL.FTZ R160, R165, R164 ;  /* 0x000000a4a5a05220 */ /* 0x000fe20000410000 */
[----:B------:R-:W-:Y:S01]  /*6b50*/  FFMA.FTZ R164, R180, R26, R27 ;  /* 0x0000001ab4a47223 */ /* 0x000fe2000001001b */
[----:B------:R-:W-:-:S03]  /*6b60*/  LOP3.LUT P5, RZ, R21, 0xff00, RZ, 0xc0, !PT ;  /* 0x0000ff0015ff7812 */ /* 0x000fc600078ac0ff */
[----:B------:R-:W-:-:S04]  /*6b70*/  FADD.FTZ R164, R216, -R164 ;  /* 0x800000a4d8a47221 */ /* 0x000fc80000010000 */
[----:B------:R-:W-:-:S04]  /*6b80*/  FFMA.FTZ R164, R168, R164, R61 ;  /* 0x000000a4a8a47223 */ /* 0x000fc8000001003d */
[----:B------:R-:W-:Y:S02]  /*6b90*/  FMUL.FTZ R164, R164, R25 ;  /* 0x00000019a4a47220 */ /* 0x000fe40000410000 */
[----:B------:R-:W-:Y:S02]  /*6ba0*/  @P5 HADD2.F32 R165, -RZ, R238.H0_H0 ;  /* 0x200000eeffa55230 */ /* 0x000fe40000004100 */
[----:B------:R-:W-:-:S04]  /*6bb0*/  FMUL.FTZ R164, R164, UR14 ;  /* 0x0000000ea4a47c20 */ /* 0x000fc80008410000 */
[----:B------:R-:W-:-:S05]  /*6bc0*/  FMUL.FTZ R161, R161, R164 ;  /* 0x000000a4a1a17220 */ /* 0x000fca0000410000 */
[----:B------:R-:W-:-:S05]  /*6bd0*/  FSEL R161, R161, RZ, P5 ;  /* 0x000000ffa1a17208 */ /* 0x000fca0002800000 */
[----:B------:R-:W-:Y:S01]  /*6be0*/  FADD.FTZ R93, R93, R161 ;  /* 0x000000a15d5d7221 */ /* 0x000fe20000010000 */
[----:B------:R-:W-:Y:S01]  /*6bf0*/  MOV R161, RZ ;  /* 0x000000ff00a17202 */ /* 0x000fe20000000f00 */
[----:B------:R-:W-:Y:S01]  /*6c00*/  @P5 FMUL.FTZ R161, R165, R164 ;  /* 0x000000a4a5a15220 */ /* 0x000fe20000410000 */
[----:B------:R-:W-:Y:S01]  /*6c10*/  FFMA.FTZ R164, R170, R26, R27 ;  /* 0x0000001aaaa47223 */ /* 0x000fe2000001001b */
[----:B------:R-:W-:-:S03]  /*6c20*/  LOP3.LUT P5, RZ, R21, 0xff0000, RZ, 0xc0, !PT ;  /* 0x00ff000015ff7812 */ /* 0x000fc600078ac0ff */
[----:B------:R-:W-:-:S04]  /*6c30*/  FADD.FTZ R164, R207, -R164 ;  /* 0x800000a4cfa47221 */ /* 0x000fc80000010000 */
[----:B------:R-:W-:-:S04]  /*6c40*/  FFMA.FTZ R164, R168, R164, R62 ;  /* 0x000000a4a8a47223 */ /* 0x000fc8000001003e */
        /* <DEDUP_REMOVED lines=19> */
[----:B------:R-:W-:Y:S02]  /*6d80*/  @P5 FMUL.FTZ R163, R165, R164 ;  /* 0x000000a4a5a35220 */ /* 0x000fe40000410000 */
[----:B------:R-:W0:Y:S02]  /*6d90*/  LDC.64 R164, c[0x0][0x468] ;  /* 0x00011a00ffa47b82 */ /* 0x000e240000000a00 */
[C---:B0-----:R-:W-:Y:S01]  /*6da0*/  IMAD.WIDE.U32 R164, R22.reuse, 0x10, R164 ;  /* 0x0000001016a47825 */ /* 0x041fe200078e00a4 */
[----:B------:R-:W-:-:S04]  /*6db0*/  IADD3 R22, PT, PT, R22, 0x20, RZ ;  /* 0x0000002016167810 */ /* 0x000fc80007ffe0ff */
[----:B------:R0:W-:Y:S03]  /*6dc0*/  STG.E.128 desc[UR6][R164.64], R160 ;  /* 0x000000a0a4007986 */ /* 0x0001e6000c101d06 */
.L_x_17158:
[----:B------:R-:W-:Y:S05]  /*6dd0*/  BSYNC.RECONVERGENT B2 ;  /* 0x0000000000027941 */ /* 0x000fea0003800200 */
.L_x_17157:
[----:B------:R-:W-:Y:S01]  /*6de0*/  LOP3.LUT P5, RZ, R23, 0x2, RZ, 0xc0, !PT ;  /* 0x0000000217ff7812 */ /* 0x000fe200078ac0ff */
[----:B------:R-:W-:-:S12]  /*6df0*/  BSSY.RECONVERGENT B2, `(.L_x_17159) ;  /* 0x0000039000027945 */ /* 0x000fd80003800200 */
[----:B------:R-:W-:Y:S05]  /*6e00*/  @!P5 BRA `(.L_x_17160) ;  /* 0x0000000000dcd947 */ /* 0x000fea0003800000 */
[----:B0-----:R-:W0:Y:S02]  /*6e10*/  LDC.64 R160, c[0x0][0x390] ;  /* 0x0000e400ffa07b82 */ /* 0x001e240000000a00 */
        /* <DEDUP_REMOVED lines=54> */
.L_x_17160:
[----:B------:R-:W-:Y:S05]  /*7180*/  BSYNC.RECONVERGENT B2 ;  /* 0x0000000000027941 */ /* 0x000fea0003800200 */
.L_x_17159:
[----:B------:R-:W-:Y:S01]  /*7190*/  LOP3.LUT P5, RZ, R23, 0x4, RZ, 0xc0, !PT ;  /* 0x0000000417ff7812 */ /* 0x000fe200078ac0ff */
[----:B------:R-:W-:-:S12]  /*71a0*/  BSSY.RECONVERGENT B2, `(.L_x_17161) ;  /* 0x0000039000027945 */ /* 0x000fd80003800200 */
[----:B------:R-:W-:Y:S05]  /*71b0*/  @!P5 BRA `(.L_x_17162) ;  /* 0x0000000000dcd947 */ /* 0x000fea0003800000 */
[----:B01----:R-:W0:Y:S02]  /*71c0*/  LDC.64 R160, c[0x0][0x390] ;  /* 0x0000e400ffa07b82 */ /* 0x003e240000000a00 */
        /* <DEDUP_REMOVED lines=54> */
.L_x_17162:
[----:B------:R-:W-:Y:S05]  /*7530*/  BSYNC.RECONVERGENT B2 ;  /* 0x0000000000027941 */ /* 0x000fea0003800200 */
.L_x_17161:
[----:B------:R-:W-:Y:S04]  /*7540*/  BSSY.RECONVERGENT B2, `(.L_x_17163) ;  /* 0x0000039000027945 */ /* 0x000fe80003800200 */
[----:B------:R-:W-:Y:S05]  /*7550*/  @!P4 BRA `(.L_x_17164) ;  /* 0x0000000000dcc947 */ /* 0x000fea0003800000 */
[----:B012---:R-:W0:Y:S02]  /*7560*/  LDC.64 R160, c[0x0][0x390] ;  /* 0x0000e400ffa07b82 */ /* 0x007e240000000a00 */
        /* <DEDUP_REMOVED lines=54> */
.L_x_17164:
[----:B------:R-:W-:Y:S05]  /*78d0*/  BSYNC.RECONVERGENT B2 ;  /* 0x0000000000027941 */ /* 0x000fea0003800200 */
.L_x_17163:
[----:B------:R-:W-:Y:S04]  /*78e0*/  BSSY.RECONVERGENT B2, `(.L_x_17165) ;  /* 0x0000039000027945 */ /* 0x000fe80003800200 */
[----:B------:R-:W-:Y:S05]  /*78f0*/  @!P3 BRA `(.L_x_17166) ;  /* 0x0000000000dcb947 */ /* 0x000fea0003800000 */
[----:B0123--:R-:W0:Y:S02]  /*7900*/  LDC.64 R160, c[0x0][0x390] ;  /* 0x0000e400ffa07b82 */ /* 0x00fe240000000a00 */
        /* <DEDUP_REMOVED lines=54> */
.L_x_17166:
[----:B------:R-:W-:Y:S05]  /*7c70*/  BSYNC.RECONVERGENT B2 ;  /* 0x0000000000027941 */ /* 0x000fea0003800200 */
.L_x_17165:
[----:B------:R-:W-:Y:S04]  /*7c80*/  BSSY.RECONVERGENT B2, `(.L_x_17167) ;  /* 0x0000039000027945 */ /* 0x000fe80003800200 */
[----:B------:R-:W-:Y:S05]  /*7c90*/  @!P2 BRA `(.L_x_17168) ;  /* 0x0000000000dca947 */ /* 0x000fea0003800000 */
[----:B01234-:R-:W0:Y:S02]  /*7ca0*/  LDC.64 R160, c[0x0][0x390] ;  /* 0x0000e400ffa07b82 */ /* 0x01fe240000000a00 */
        /* <DEDUP_REMOVED lines=54> */
.L_x_17168:
[----:B------:R-:W-:Y:S05]  /*8010*/  BSYNC.RECONVERGENT B2 ;  /* 0x0000000000027941 */ /* 0x000fea0003800200 */
.L_x_17167:
        /* <DEDUP_REMOVED lines=57> */
.L_x_17170:
[----:B------:R-:W-:Y:S05]  /*83b0*/  BSYNC.RECONVERGENT B2 ;  /* 0x0000000000027941 */ /* 0x000fea0003800200 */
.L_x_17169:
[----:B------:R-:W-:Y:S05]  /*83c0*/  @!P0 BRA `(.L_x_17152) ;  /* 0x00000020004c8947 */ /* 0x000fea0003800000 */
[----:B01234-:R-:W0:Y:S02]  /*83d0*/  LDC.64 R160, c[0x0][0x390] ;  /* 0x0000e400ffa07b82 */ /* 0x01fe240000000a00 */
[----:B0-----:R-:W-:-:S06]  /*83e0*/  IMAD.WIDE.U32 R160, R22, 0x10, R160 ;  /* 0x0000001016a07825 */ /* 0x001fcc00078e00a0 */
[----:B------:R-:W2:Y:S01]  /*83f0*/  LDG.E.128 R160, desc[UR6][R160.64] ;  /* 0x00000006a0a07981 */ /* 0x000ea2000c1e1d00 */
[----:B------:R-:W-:Y:S01]  /*8400*/  FFMA.FTZ R164, R173, R26, R27 ;  /* 0x0000001aada47223 */ /* 0x000fe2000001001b */
[----:B------:R-:W-:Y:S02]  /*8410*/  LOP3.LUT P0, RZ, R2, 0xff, RZ, 0xc0, !PT ;  /* 0x000000ff02ff7812 */ /* 0x000fe4000780c0ff */
[----:B------:R-:W-:Y:S01]  /*8420*/  CS2R R166, SRZ ;  /* 0x0000000000a67805 */ /* 0x000fe2000001ff00 */
[----:B------:R-:W-:-:S04]  /*8430*/  FADD.FTZ R164, R209, -R164 ;  /* 0x800000a4d1a47221 */ /* 0x000fc80000010000 */
[----:B-----5:R-:W-:-:S04]  /*8440*/  FFMA.FTZ R164, R168, R164, R32 ;  /* 0x000000a4a8a47223 */ /* 0x020fc80000010020 */
[----:B------:R-:W-:-:S04]  /*8450*/  FMUL.FTZ R164, R164, R25 ;  /* 0x00000019a4a47220 */ /* 0x000fc80000410000 */
[----:B------:R-:W-:Y:S01]  /*8460*/  FMUL.FTZ R165, R164, UR14 ;  /* 0x0000000ea4a57c20 */ /* 0x000fe20008410000 */
[----:B------:R-:W-:-:S03]  /*8470*/  HFMA2 R164, -RZ, RZ, 0, 0 ;  /* 0x00000000ffa47431 */ /* 0x000fc600000001ff */
[----:B--2---:R-:W-:-:S05]  /*8480*/  FMUL.FTZ R160, R160, R165 ;  /* 0x000000a5a0a07220 */ /* 0x004fca0000410000 */
        /* <DEDUP_REMOVED lines=8> */
[----:B------:R-:W-:-:S04]  /*8510*/  FFMA.FTZ R160, R168, R160, R33 ;  /* 0x000000a0a8a07223 */ /* 0x000fc80000010021 */
        /* <DEDUP_REMOVED lines=12> */
[C---:B------:R-:W-:Y:S02]  /*85e0*/  FFMA.FTZ R160, R168.reuse, R160, R34 ;  /* 0x000000a0a8a07223 */ /* 0x040fe40000010022 */
[----:B------:R-:W-:-:S02]  /*85f0*/  FFMA.FTZ R26, R168, R26, R35 ;  /* 0x0000001aa81a7223 */ /* 0x000fc40000010023 */
[-C--:B------:R-:W-:Y:S02]  /*8600*/  FMUL.FTZ R160, R160, R25.reuse ;  /* 0x00000019a0a07220 */ /* 0x080fe40000410000 */
[----:B------:R-:W-:Y:S02]  /*8610*/  @P0 HADD2.F32 R161, -RZ, R223.H1_H1 ;  /* 0x300000dfffa10230 */ /* 0x000fe40000004100 */
[----:B------:R-:W-:Y:S01]  /*8620*/  FMUL.FTZ R25, R26, R25 ;  /* 0x000000191a197220 */ /* 0x000fe20000410000 */
[----:B------:R-:W-:-:S03]  /*8630*/  FMUL.FTZ R160, R160, UR14 ;  /* 0x0000000ea0a07c20 */ /* 0x000fc60008410000 */
[----:B------:R-:W-:Y:S01]  /*8640*/  FMUL.FTZ R25, R25, UR14 ;  /* 0x0000000e19197c20 */ /* 0x000fe20008410000 */
[-C--:B------:R-:W-:Y:S01]  /*8650*/  FMUL.FTZ R162, R162, R160.reuse ;  /* 0x000000a0a2a27220 */ /* 0x080fe20000410000 */
        /* <DEDUP_REMOVED lines=8> */
[----:B------:R-:W-:Y:S02]  /*86e0*/  @P0 FMUL.FTZ R167, R26, R25 ;  /* 0x000000191aa70220 */ /* 0x000fe40000410000 */
[----:B------:R-:W0:Y:S02]  /*86f0*/  LDC.64 R26, c[0x0][0x468] ;  /* 0x00011a00ff1a7b82 */ /* 0x000e240000000a00 */
[----:B0-----:R-:W-:-:S05]  /*8700*/  IMAD.WIDE.U32 R26, R22, 0x10, R26 ;  /* 0x00000010161a7825 */ /* 0x001fca00078e001a */
[----:B------:R0:W-:Y:S01]  /*8710*/  STG.E.128 desc[UR6][R26.64], R164 ;  /* 0x000000a41a007986 */ /* 0x0001e2000c101d06 */
[----:B------:R-:W-:Y:S05]  /*8720*/  BRA `(.L_x_17152) ;  /* 0x0000001c00747947 */ /* 0x000fea0003800000 */
.L_x_17156:
        /* <DEDUP_REMOVED lines=12> */
[----:B--2---:R-:W-:Y:S01]  /*87f0*/  FMUL.FTZ R30, R29, R160 ;  /* 0x000000a01d1e7220 */ /* 0x004fe20000410000 */
[----:B------:R-:W-:-:S04]  /*8800*/  HFMA2 R160, -RZ, RZ, 0, 0 ;  /* 0x00000000ffa07431 */ /* 0x000fc800000001ff */
[----:B------:R-:W-:Y:S01]  /*8810*/  FSEL R30, R30, RZ, P5 ;  /* 0x000000ff1e1e7208 */ /* 0x000fe20002800000 */
[----:B------:R-:W-:Y:S01]  /*8820*/  @P5 FMUL.FTZ R160, R31, R29 ;  /* 0x0000001d1fa05220 */ /* 0x000fe20000410000 */
[-CC-:B------:R-:W-:Y:S01]  /*8830*/  FFMA.FTZ R29, R180, R26.reuse, R27.reuse ;  /* 0x0000001ab41d7223 */ /* 0x180fe2000001001b */
[----:B------:R-:W-:Y:S02]  /*8840*/  LOP3.LUT P5, RZ, R21, 0xff00, RZ, 0xc0, !PT ;  /* 0x0000ff0015ff7812 */ /* 0x000fe400078ac0ff */
[----:B------:R-:W-:Y:S01]  /*8850*/  FADD.FTZ R92, R92, R30 ;  /* 0x0000001e5c5c7221 */ /* 0x000fe20000010000 */
[----:B------:R-:W-:Y:S01]  /*8860*/  FFMA.FTZ R30, R170, R26, R27 ;  /* 0x0000001aaa1e7223 */ /* 0x000fe2000001001b */
[----:B------:R-:W-:-:S03]  /*8870*/  FADD.FTZ R29, R216, -R29 ;  /* 0x8000001dd81d7221 */ /* 0x000fc60000010000 */
[----:B------:R-:W-:Y:S01]  /*8880*/  FADD.FTZ R30, R207, -R30 ;  /* 0x8000001ecf1e7221 */ /* 0x000fe20000010000 */
[----:B------:R-:W-:-:S03]  /*8890*/  FFMA.FTZ R29, R168, R29, R61 ;  /* 0x0000001da81d7223 */ /* 0x000fc6000001003d */
[----:B------:R-:W-:Y:S01]  /*88a0*/  FFMA.FTZ R30, R168, R30, R62 ;  /* 0x0000001ea81e7223 */ /* 0x000fe2000001003e */
[----:B------:R-:W-:Y:S01]  /*88b0*/  FMUL.FTZ R31, R29, R25 ;  /* 0x000000191d1f7220 */ /* 0x000fe20000410000 */
[----:B------:R-:W-:-:S03]  /*88c0*/  @P5 HADD2.F32 R165, -RZ, R238.H0_H0 ;  /* 0x200000eeffa55230 */ /* 0x000fc60000004100 */
[----:B------:R-:W-:-:S04]  /*88d0*/  FMUL.FTZ R31, R31, UR14 ;  /* 0x0000000e1f1f7c20 */ /* 0x000fc80008410000 */
[----:B------:R-:W-:Y:S01]  /*88e0*/  FMUL.FTZ R164, R31, R161 ;  /* 0x000000a11fa47220 */ /* 0x000fe20000410000 */
[----:B------:R-:W-:Y:S01]  /*88f0*/  MOV R161, RZ ;  /* 0x000000ff00a17202 */ /* 0x000fe20000000f00 */
[----:B------:R-:W-:Y:S01]  /*8900*/  @P5 FMUL.FTZ R161, R165, R31 ;  /* 0x0000001fa5a15220 */ /* 0x000fe20000410000 */
[----:B------:R-:W-:Y:S02]  /*8910*/  FMUL.FTZ R31, R30, R25 ;  /* 0x000000191e1f7220 */ /* 0x000fe40000410000 */
[----:B------:R-:W-:Y:S02]  /*8920*/  FSEL R164, R164, RZ, P5 ;  /* 0x000000ffa4a47208 */ /* 0x000fe40002800000 */
[----:B------:R-:W-:Y:S01]  /*8930*/  LOP3.LUT P5, RZ, R21, 0xff0000, RZ, 0xc0, !PT ;  /* 0x00ff000015ff7812 */ /* 0x000fe200078ac0ff */
[----:B------:R-:W-:Y:S02]  /*8940*/  FMUL.FTZ R31, R31, UR14 ;  /* 0x0000000e1f1f7c20 */ /* 0x000fe40008410000 */
[----:B------:R-:W-:-:S02]  /*8950*/  FADD.FTZ R93, R93, R164 ;  /* 0x000000a45d5d7221 */ /* 0x000fc40000010000 */
[----:B------:R-:W-:Y:S01]  /*8960*/  FMUL.FTZ R164, R31, R162 ;  /* 0x000000a21fa47220 */ /* 0x000fe20000410000 */
[----:B------:R-:W-:-:S04]  /*8970*/  HFMA2 R162, -RZ, RZ, 0, 0 ;  /* 0x00000000ffa27431 */ /* 0x000fc800000001ff */
[----:B------:R-:W-:-:S03]  /*8980*/  FSEL R164, R164, RZ, P5 ;  /* 0x000000ffa4a47208 */ /* 0x000fc60002800000 */
[----:B------:R-:W-:Y:S02]  /*8990*/  @P5 HADD2.F32 R165, -RZ, R237.H1_H1 ;  /* 0x300000edffa55230 */ /* 0x000fe40000004100 */
[----:B------:R-:W-:-:S03]  /*89a0*/  FADD.FTZ R94, R94, R164 ;  /* 0x000000a45e5e7221 */ /* 0x000fc60000010000 */
        /* <DEDUP_REMOVED lines=14> */
[----:B0-----:R-:W-:-:S05]  /*8a90*/  IMAD.WIDE.U32 R164, R22, 0x10, R164 ;  /* 0x0000001016a47825 */ /* 0x001fca00078e00a4 */
[----:B------:R0:W-:Y:S02]  /*8aa0*/  STG.E.128 desc[UR6][R164.64], R28 ;  /* 0x0000001ca4007986 */ /* 0x0001e4000c101d06 */
[----:B0-----:R-:W0:Y:S02]  /*8ab0*/  LDC.64 R164, c[0x0][0x468] ;  /* 0x00011a00ffa47b82 */ /* 0x001e240000000a00 */
[C---:B0-----:R-:W-:Y:S01]  /*8ac0*/  IMAD.WIDE.U32 R164, R22.reuse, 0x10, R164 ;  /* 0x0000001016a47825 */ /* 0x041fe200078e00a4 */
[----:B------:R-:W-:-:S04]  /*8ad0*/  IADD3 R22, PT, PT, R22, 0x20, RZ ;  /* 0x0000002016167810 */ /* 0x000fc80007ffe0ff */
[----:B------:R0:W-:Y:S03]  /*8ae0*/  STG.E.128 desc[UR6][R164.64], R160 ;  /* 0x000000a0a4007986 */ /* 0x0001e6000c101d06 */
.L_x_17172:
[----:B------:R-:W-:Y:S05]  /*8af0*/  BSYNC.RECONVERGENT B2 ;  /* 0x0000000000027941 */ /* 0x000fea0003800200 */
.L_x_17171:
        /* <DEDUP_REMOVED lines=61> */
.L_x_17174:
[----:B------:R-:W-:Y:S05]  /*8ed0*/  BSYNC.RECONVERGENT B2 ;  /* 0x0000000000027941 */ /* 0x000fea0003800200 */
.L_x_17173:
        /* <DEDUP_REMOVED lines=17> */
[----:B------:R-:W-:Y:S01]  /*8ff0*/  FFMA.FTZ R29, R178, R26, R27 ;  /* 0x0000001ab21d7223 */ /* 0x000fe2000001001b */
[----:B------:R-:W-:Y:S02]  /*9000*/  LOP3.LUT P5, RZ, R17, 0xff00, RZ, 0xc0, !PT ;  /* 0x0000ff0011ff7812 */ /* 0x000fe400078ac0ff */
[----:B------:R-:W-:Y:S01]  /*9010*/  FADD.FTZ R84, R84, R31 ;  /* 0x0000001f54547221 */ /* 0x000fe20000010000 */
        /* <DEDUP_REMOVED lines=41> */
.L_x_17176:
[----:B------:R-:W-:Y:S05]  /*92b0*/  BSYNC.RECONVERGENT B2 ;  /* 0x0000000000027941 */ /* 0x000fea0003800200 */
.L_x_17175:
[----:B------:R-:W-:Y:S04]  /*92c0*/  BSSY.RECONVERGENT B2, `(.L_x_17177) ;  /* 0x000003a000027945 */ /* 0x000fe80003800200 */
[----:B------:R-:W-:Y:S05]  /*92d0*/  @!P4 BRA `(.L_x_17178) ;  /* 0x0000000000e0c947 */ /* 0x000fea0003800000 */
[----:B012---:R-:W0:Y:S02]  /*92e0*/  LDC.64 R160, c[0x0][0x390] ;  /* 0x0000e400ffa07b82 */ /* 0x007e240000000a00 */
[----:B0-----:R-:W-:-:S06]  /*92f0*/  IMAD.WIDE.U32 R160, R22, 0x10, R160 ;  /* 0x0000001016a07825 */ /* 0x001fcc00078e00a0 */
[----:B------:R-:W2:Y:S01]  /*9300*/  LDG.E.128 R160, desc[UR6][R160.64] ;  /* 0x00000006a0a07981 */ /* 0x000ea2000c1e1d00 */
[----:B------:R-:W-:Y:S01]  /*9310*/  FFMA.FTZ R28, R184, R26, R27 ;  /* 0x0000001ab81c7223 */ /* 0x000fe2000001001b */
[----:B------:R-:W-:Y:S02]  /*9320*/  LOP3.LUT P4, RZ, R14, 0xff, RZ, 0xc0, !PT ;  /* 0x000000ff0eff7812 */ /* 0x000fe4000788c0ff */
[----:B------:R-:W-:Y:S02]  /*9330*/  CS2R R164, SRZ ;  /* 0x0000000000a47805 */ /* 0x000fe4000001ff00 */
[----:B------:R-:W-:Y:S01]  /*9340*/  CS2R R166, SRZ ;  /* 0x0000000000a67805 */ /* 0x000fe2000001ff00 */
[----:B------:R-:W-:-:S04]  /*9350*/  FADD.FTZ R28, R220, -R28 ;  /* 0x8000001cdc1c7221 */ /* 0x000fc80000010000 */
[----:B-----5:R-:W-:-:S04]  /*9360*/  FFMA.FTZ R28, R168, R28, R48 ;  /* 0x0000001ca81c7223 */ /* 0x020fc80000010030 */
[----:B------:R-:W-:Y:S01]  /*9370*/  FMUL.FTZ R30, R28, R25 ;  /* 0x000000191c1e7220 */ /* 0x000fe20000410000 */
[----:B------:R-:W-:-:S03]  /*9380*/  @P4 HADD2.F32 R29, -RZ, R232.H1_H1 ;  /* 0x300000e8ff1d4230 */ /* 0x000fc60000004100 */
[----:B------:R-:W-:-:S04]  /*9390*/  FMUL.FTZ R30, R30, UR14 ;  /* 0x0000000e1e1e7c20 */ /* 0x000fc80008410000 */
[----:B------:R-:W-:Y:S01]  /*93a0*/  @P4 FMUL.FTZ R164, R29, R30 ;  /* 0x0000001e1da44220 */ /* 0x000fe20000410000 */
[----:B------:R-:W-:-:S04]  /*93b0*/  FFMA.FTZ R29, R177, R26, R27 ;  /* 0x0000001ab11d7223 */ /* 0x000fc8000001001b */
[----:B------:R-:W-:-:S04]  /*93c0*/  FADD.FTZ R29, R213, -R29 ;  /* 0x8000001dd51d7221 */ /* 0x000fc80000010000 */
[----:B------:R-:W-:Y:S01]  /*93d0*/  FFMA.FTZ R29, R168, R29, R49 ;  /* 0x0000001da81d7223 */ /* 0x000fe20000010031 */
[----:B--2---:R-:W-:-:S03]  /*93e0*/  FMUL.FTZ R160, R30, R160 ;  /* 0x000000a01ea07220 */ /* 0x004fc60000410000 */
[----:B------:R-:W-:Y:S02]  /*93f0*/  FMUL.FTZ R30, R29, R25 ;  /* 0x000000191d1e7220 */ /* 0x000fe40000410000 */
[----:B------:R-:W-:Y:S02]  /*9400*/  FSEL R160, R160, RZ, P4 ;  /* 0x000000ffa0a07208 */ /* 0x000fe40002000000 */
[----:B------:R-:W-:Y:S01]  /*9410*/  FMUL.FTZ R30, R30, UR14 ;  /* 0x0000000e1e1e7c20 */ /* 0x000fe20008410000 */
[----:B------:R-:W-:-:S03]  /*9420*/  LOP3.LUT P4, RZ, R14, 0xff00, RZ, 0xc0, !PT ;  /* 0x0000ff000eff7812 */ /* 0x000fc6000788c0ff */
[----:B------:R-:W-:Y:S01]  /*9430*/  FMUL.FTZ R161, R30, R161 ;  /* 0x000000a11ea17220 */ /* 0x000fe20000410000 */
[----:B------:R-:W-:-:S04]  /*9440*/  FADD.FTZ R80, R80, R160 ;  /* 0x000000a050507221 */ /* 0x000fc80000010000 */
[----:B------:R-:W-:-:S05]  /*9450*/  FSEL R161, R161, RZ, P4 ;  /* 0x000000ffa1a17208 */ /* 0x000fca0002000000 */
[----:B------:R-:W-:Y:S02]  /*9460*/  @P4 HADD2.F32 R31, -RZ, R232.H0_H0 ;  /* 0x200000e8ff1f4230 */ /* 0x000fe40000004100 */
[----:B------:R-:W-:-:S03]  /*9470*/  FADD.FTZ R81, R81, R161 ;  /* 0x000000a151517221 */ /* 0x000fc60000010000 */
        /* <DEDUP_REMOVED lines=14> */
[----:B------:R-:W-:Y:S01]  /*9560*/  FFMA.FTZ R31, R168, R31, R51 ;  /* 0x0000001fa81f7223 */ /* 0x000fe20000010033 */
[----:B------:R-:W-:-:S03]  /*9570*/  FADD.FTZ R82, R82, R162 ;  /* 0x000000a252527221 */ /* 0x000fc60000010000 */
[----:B------:R-:W-:-:S04]  /*9580*/  FMUL.FTZ R160, R31, R25 ;  /* 0x000000191fa07220 */ /* 0x000fc80000410000 */
[----:B------:R-:W-:Y:S02]  /*9590*/  FMUL.FTZ R160, R160, UR14 ;  /* 0x0000000ea0a07c20 */ /* 0x000fe40008410000 */
[----:B------:R-:W-:Y:S02]  /*95a0*/  @P4 HADD2.F32 R161, -RZ, R231.H0_H0 ;  /* 0x200000e7ffa14230 */ /* 0x000fe40000004100 */
[----:B------:R-:W-:-:S03]  /*95b0*/  FMUL.FTZ R163, R160, R163 ;  /* 0x000000a3a0a37220 */ /* 0x000fc60000410000 */
[----:B------:R-:W-:Y:S02]  /*95c0*/  @P4 FMUL.FTZ R167, R161, R160 ;  /* 0x000000a0a1a74220 */ /* 0x000fe40000410000 */
[----:B------:R-:W0:Y:S01]  /*95d0*/  LDC.64 R160, c[0x0][0x478] ;  /* 0x00011e00ffa07b82 */ /* 0x000e220000000a00 */
[----:B------:R-:W-:-:S05]  /*95e0*/  FSEL R163, R163, RZ, P4 ;  /* 0x000000ffa3a37208 */ /* 0x000fca0002000000 */
[----:B------:R-:W-:Y:S01]  /*95f0*/  FADD.FTZ R83, R83, R163 ;  /* 0x000000a353537221 */ /* 0x000fe20000010000 */
[----:B0-----:R-:W-:-:S05]  /*9600*/  IMAD.WIDE.U32 R160, R22, 0x10, R160 ;  /* 0x0000001016a07825 */ /* 0x001fca00078e00a0 */
[----:B------:R0:W-:Y:S02]  /*9610*/  STG.E.128 desc[UR6][R160.64], R28 ;  /* 0x0000001ca0007986 */ /* 0x0001e4000c101d06 */
[----:B0-----:R-:W0:Y:S02]  /*9620*/  LDC.64 R160, c[0x0][0x468] ;  /* 0x00011a00ffa07b82 */ /* 0x001e240000000a00 */
[C---:B0-----:R-:W-:Y:S01]  /*9630*/  IMAD.WIDE.U32 R160, R22.reuse, 0x10, R160 ;  /* 0x0000001016a07825 */ /* 0x041fe200078e00a0 */
[----:B------:R-:W-:-:S04]  /*9640*/  IADD3 R22, PT, PT, R22, 0x20, RZ ;  /* 0x0000002016167810 */ /* 0x000fc80007ffe0ff */
[----:B------:R3:W-:Y:S03]  /*9650*/  STG.E.128 desc[UR6][R160.64], R164 ;  /* 0x000000a4a0007986 */ /* 0x0007e6000c101d06 */
.L_x_17178:
[----:B------:R-:W-:Y:S05]  /*9660*/  BSYNC.RECONVERGENT B2 ;  /* 0x0000000000027941 */ /* 0x000fea0003800200 */
.L_x_17177:
[----:B------:R-:W-:Y:S04]  /*9670*/  BSSY.RECONVERGENT B2, `(.L_x_17179) ;  /* 0x000003a000027945 */ /* 0x000fe80003800200 */
[----:B------:R-:W-:Y:S05]  /*9680*/  @!P3 BRA `(.L_x_17180) ;  /* 0x0000000000e0b947 */ /* 0x000fea0003800000 */
[----:B0123--:R-:W0:Y:S02]  /*9690*/  LDC.64 R160, c[0x0][0x390] ;  /* 0x0000e400ffa07b82 */ /* 0x00fe240000000a00 */
[----:B0-----:R-:W-:-:S06]  /*96a0*/  IMAD.WIDE.U32 R160, R22, 0x10, R160 ;  /* 0x0000001016a07825 */ /* 0x001fcc00078e00a0 */
[----:B------:R-:W2:Y:S01]  /*96b0*/  LDG.E.128 R160, desc[UR6][R160.64] ;  /* 0x00000006a0a07981 */ /* 0x000ea2000c1e1d00 */
[----:B------:R-:W-:Y:S01]  /*96c0*/  FFMA.FTZ R28, R183, R26, R27 ;  /* 0x0000001ab71c7223 */ /* 0x000fe2000001001b */
[C---:B------:R-:W-:Y:S02]  /*96d0*/  LOP3.LUT P3, RZ, R11.reuse, 0xff, RZ, 0xc0, !PT ;  /* 0x000000ff0bff7812 */ /* 0x040fe4000786c0ff */
[----:B------:R-:W-:Y:S02]  /*96e0*/  CS2R R164, SRZ ;  /* 0x0000000000a47805 */ /* 0x000fe4000001ff00 */
[----:B------:R-:W-:Y:S01]  /*96f0*/  LOP3.LUT P4, RZ, R11, 0xff00, RZ, 0xc0, !PT ;  /* 0x0000ff000bff7812 */ /* 0x000fe2000788c0ff */
[----:B------:R-:W-:Y:S01]  /*9700*/  FADD.FTZ R28, R219, -R28 ;  /* 0x8000001cdb1c7221 */ /* 0x000fe20000010000 */
[----:B------:R-:W-:-:S03]  /*9710*/  CS2R R166, SRZ ;  /* 0x0000000000a67805 */ /* 0x000fc6000001ff00 */
[----:B-----5:R-:W-:-:S04]  /*9720*/  FFMA.FTZ R28, R168, R28, R44 ;  /* 0x0000001ca81c7223 */ /* 0x020fc8000001002c */
[----:B------:R-:W-:Y:S01]  /*9730*/  FMUL.FTZ R30, R28, R25 ;  /* 0x000000191c1e7220 */ /* 0x000fe20000410000 */
[----:B------:R-:W-:-:S03]  /*9740*/  @P3 HADD2.F32 R29, -RZ, R230.H1_H1 ;  /* 0x300000e6ff1d3230 */ /* 0x000fc60000004100 */
[----:B------:R-:W-:Y:S01]  /*9750*/  FMUL.FTZ R30, R30, UR14 ;  /* 0x0000000e1e1e7c20 */ /* 0x000fe20008410000 */
[----:B------:R-:W-:-:S03]  /*9760*/  @P4 HADD2.F32 R31, -RZ, R230.H0_H0 ;  /* 0x200000e6ff1f4230 */ /* 0x000fc60000004100 */
[----:B------:R-:W-:Y:S01]  /*9770*/  @P3 FMUL.FTZ R164, R29, R30 ;  /* 0x0000001e1da43220 */ /* 0x000fe20000410000 */
[----:B------:R-:W-:-:S04]  /*9780*/  FFMA.FTZ R29, R176, R26, R27 ;  /* 0x0000001ab01d7223 */ /* 0x000fc8000001001b */
[----:B------:R-:W-:-:S04]  /*9790*/  FADD.FTZ R29, R212, -R29 ;  /* 0x8000001dd41d7221 */ /* 0x000fc80000010000 */
[----:B------:R-:W-:Y:S01]  /*97a0*/  FFMA.FTZ R29, R168, R29, R45 ;  /* 0x0000001da81d7223 */ /* 0x000fe2000001002d */
[----:B--2---:R-:W-:-:S03]  /*97b0*/  FMUL.FTZ R160, R30, R160 ;  /* 0x000000a01ea07220 */ /* 0x004fc60000410000 */
[----:B------:R-:W-:-:S04]  /*97c0*/  FMUL.FTZ R30, R29, R25 ;  /* 0x000000191d1e7220 */ /* 0x000fc80000410000 */
[----:B------:R-:W-:Y:S01]  /*97d0*/  FMUL.FTZ R30, R30, UR14 ;  /* 0x0000000e1e1e7c20 */ /* 0x000fe20008410000 */
[----:B------:R-:W-:Y:S02]  /*97e0*/  FSEL R160, R160, RZ, P3 ;  /* 0x000000ffa0a07208 */ /* 0x000fe40001800000 */
[----:B------:R-:W-:Y:S01]  /*97f0*/  LOP3.LUT P3, RZ, R11, 0xff0000, RZ, 0xc0, !PT ;  /* 0x00ff00000bff7812 */ /* 0x000fe2000786c0ff */
[----:B------:R-:W-:Y:S01]  /*9800*/  FMUL.FTZ R161, R30, R161 ;  /* 0x000000a11ea17220 */ /* 0x000fe20000410000 */
[----:B------:R-:W-:Y:S01]  /*9810*/  @P4 FMUL.FTZ R165, R31, R30 ;  /* 0x0000001e1fa54220 */ /* 0x000fe20000410000 */
[----:B------:R-:W-:Y:S01]  /*9820*/  FFMA.FTZ R30, R10, R26, R27 ;  /* 0x0000001a0a1e7223 */ /* 0x000fe2000001001b */
[----:B------:R-:W-:Y:S02]  /*9830*/  FADD.FTZ R76, R76, R160 ;  /* 0x000000a04c4c7221 */ /* 0x000fe40000010000 */
[----:B------:R-:W-:Y:S01]  /*9840*/  FSEL R161, R161, RZ, P4 ;  /* 0x000000ffa1a17208 */ /* 0x000fe20002000000 */
[----:B------:R-:W-:-:S04]  /*9850*/  FADD.FTZ R30, R208, -R30 ;  /* 0x8000001ed01e7221 */ /* 0x000fc80000010000 */
[----:B------:R-:W-:Y:S01]  /*9860*/  FFMA.FTZ R30, R168, R30, R46 ;  /* 0x0000001ea81e7223 */ /* 0x000fe2000001002e */
[----:B------:R-:W-:Y:S01]  /*9870*/  FADD.FTZ R77, R77, R161 ;  /* 0x000000a14d4d7221 */ /* 0x000fe20000010000 */
[----:B------:R-:W-:Y:S02]  /*9880*/  @P3 HADD2.F32 R160, -RZ, R229.H1_H1 ;  /* 0x300000e5ffa03230 */ /* 0x000fe40000004100 */
[----:B------:R-:W-:-:S04]  /*9890*/  FMUL.FTZ R31, R30, R25 ;  /* 0x000000191e1f7220 */ /* 0x000fc80000410000 */
        /* <DEDUP_REMOVED lines=23> */
.L_x_17180:
[----:B------:R-:W-:Y:S05]  /*9a10*/  BSYNC.RECONVERGENT B2 ;  /* 0x0000000000027941 */ /* 0x000fea0003800200 */
.L_x_17179:
[----:B------:R-:W-:Y:S04]  /*9a20*/  BSSY.RECONVERGENT B2, `(.L_x_17181) ;  /* 0x000003a000027945 */ /* 0x000fe80003800200 */
[----:B------:R-:W-:Y:S05]  /*9a30*/  @!P2 BRA `(.L_x_17182) ;  /* 0x0000000000e0a947 */ /* 0x000fea0003800000 */
[----:B01234-:R-:W0:Y:S02]  /*9a40*/  LDC.64 R160, c[0x0][0x390] ;  /* 0x0000e400ffa07b82 */ /* 0x01fe240000000a00 */
        /* <DEDUP_REMOVED lines=55> */
.L_x_17182:
[----:B------:R-:W-:Y:S05]  /*9dc0*/  BSYNC.RECONVERGENT B2 ;  /* 0x0000000000027941 */ /* 0x000fea0003800200 */
.L_x_17181:
        /* <DEDUP_REMOVED lines=58> */
.L_x_17184:
[----:B------:R-:W-:Y:S05]  /*a170*/  BSYNC.RECONVERGENT B2 ;  /* 0x0000000000027941 */ /* 0x000fea0003800200 */
.L_x_17183:
        /* <DEDUP_REMOVED lines=24> */
[-C--:B------:R-:W-:Y:S01]  /*a300*/  FMUL.FTZ R161, R161, R30.reuse ;  /* 0x0000001ea1a17220 */ /* 0x080fe20000410000 */
[----:B------:R-:W-:Y:S01]  /*a310*/  @P1 FMUL.FTZ R165, R31, R30 ;  /* 0x0000001e1fa51220 */ /* 0x000fe20000410000 */
[-CC-:B------:R-:W-:Y:S01]  /*a320*/  FFMA.FTZ R30, R0, R26.reuse, R27.reuse ;  /* 0x0000001a001e7223 */ /* 0x180fe2000001001b */
[----:B------:R-:W-:Y:S01]  /*a330*/  FFMA.FTZ R27, R196, R26, R27 ;  /* 0x0000001ac41b7223 */ /* 0x000fe2000001001b */
[----:B------:R-:W-:Y:S01]  /*a340*/  FADD.FTZ R64, R64, R160 ;  /* 0x000000a040407221 */ /* 0x000fe20000010000 */
[----:B------:R-:W-:Y:S01]  /*a350*/  FSEL R161, R161, RZ, P1 ;  /* 0x000000ffa1a17208 */ /* 0x000fe20000800000 */
[----:B------:R-:W-:Y:S01]  /*a360*/  FADD.FTZ R30, R202, -R30 ;  /* 0x8000001eca1e7221 */ /* 0x000fe20000010000 */
[----:B------:R-:W-:Y:S01]  /*a370*/  ISETP.GE.U32.AND P1, PT, R2, 0x1000000, PT ;  /* 0x010000000200780c */ /* 0x000fe20003f26070 */
[----:B------:R-:W-:-:S02]  /*a380*/  FADD.FTZ R27, R189, -R27 ;  /* 0x8000001bbd1b7221 */ /* 0x000fc40000010000 */
[C---:B------:R-:W-:Y:S01]  /*a390*/  FFMA.FTZ R30, R168.reuse, R30, R34 ;  /* 0x0000001ea81e7223 */ /* 0x040fe20000010022 */
[----:B------:R-:W-:Y:S01]  /*a3a0*/  FADD.FTZ R65, R65, R161 ;  /* 0x000000a141417221 */ /* 0x000fe20000010000 */
[----:B------:R-:W-:Y:S01]  /*a3b0*/  FFMA.FTZ R31, R168, R27, R35 ;  /* 0x0000001ba81f7223 */ /* 0x000fe20000010023 */
[----:B------:R-:W-:Y:S02]  /*a3c0*/  @P0 HADD2.F32 R27, -RZ, R223.H1_H1 ;  /* 0x300000dfff1b0230 */ /* 0x000fe40000004100 */
[-C--:B------:R-:W-:Y:S01]  /*a3d0*/  FMUL.FTZ R26, R30, R25.reuse ;  /* 0x000000191e1a7220 */ /* 0x080fe20000410000 */
[----:B------:R-:W-:-:S03]  /*a3e0*/  FMUL.FTZ R25, R31, R25 ;  /* 0x000000191f197220 */ /* 0x000fc60000410000 */
[----:B------:R-:W-:Y:S01]  /*a3f0*/  FMUL.FTZ R26, R26, UR14 ;  /* 0x0000000e1a1a7c20 */ /* 0x000fe20008410000 */
[----:B------:R-:W-:-:S03]  /*a400*/  FMUL.FTZ R25, R25, UR14 ;  /* 0x0000000e19197c20 */ /* 0x000fc60008410000 */
[-C--:B------:R-:W-:Y:S01]  /*a410*/  FMUL.FTZ R162, R162, R26.reuse ;  /* 0x0000001aa2a27220 */ /* 0x080fe20000410000 */
[----:B------:R-:W-:Y:S01]  /*a420*/  @P0 FMUL.FTZ R166, R27, R26 ;  /* 0x0000001a1ba60220 */ /* 0x000fe20000410000 */
[----:B------:R-:W-:Y:S02]  /*a430*/  @P1 HADD2.F32 R26, -RZ, R223.H0_H0 ;  /* 0x200000dfff1a1230 */ /* 0x000fe40000004100 */
[-C--:B------:R-:W-:Y:S01]  /*a440*/  FMUL.FTZ R163, R163, R25.reuse ;  /* 0x00000019a3a37220 */ /* 0x080fe20000410000 */
[----:B------:R-:W-:Y:S02]  /*a450*/  FSEL R162, R162, RZ, P0 ;  /* 0x000000ffa2a27208 */ /* 0x000fe40000000000 */
[----:B------:R-:W-:Y:S02]  /*a460*/  @P1 FMUL.FTZ R167, R26, R25 ;  /* 0x000000191aa71220 */ /* 0x000fe40000410000 */
[----:B------:R-:W-:Y:S01]  /*a470*/  FSEL R163, R163, RZ, P1 ;  /* 0x000000ffa3a37208 */ /* 0x000fe20000800000 */
[----:B------:R-:W0:Y:S01]  /*a480*/  LDC.64 R26, c[0x0][0x478] ;  /* 0x00011e00ff1a7b82 */ /* 0x000e220000000a00 */
[----:B------:R-:W-:-:S03]  /*a490*/  FADD.FTZ R66, R66, R162 ;  /* 0x000000a242427221 */ /* 0x000fc60000010000 */
[----:B------:R-:W-:Y:S01]  /*a4a0*/  FADD.FTZ R67, R67, R163 ;  /* 0x000000a343437221 */ /* 0x000fe20000010000 */
[----:B0-----:R-:W-:-:S05]  /*a4b0*/  IMAD.WIDE.U32 R26, R22, 0x10, R26 ;  /* 0x00000010161a7825 */ /* 0x001fca00078e001a */
[----:B------:R0:W-:Y:S02]  /*a4c0*/  STG.E.128 desc[UR6][R26.64], R28 ;  /* 0x0000001c1a007986 */ /* 0x0001e4000c101d06 */
[----:B0-----:R-:W0:Y:S02]  /*a4d0*/  LDC.64 R26, c[0x0][0x468] ;  /* 0x00011a00ff1a7b82 */ /* 0x001e240000000a00 */
[----:B0-----:R-:W-:-:S05]  /*a4e0*/  IMAD.WIDE.U32 R26, R22, 0x10, R26 ;  /* 0x00000010161a7825 */ /* 0x001fca00078e001a */
[----:B------:R0:W-:Y:S02]  /*a4f0*/  STG.E.128 desc[UR6][R26.64], R164 ;  /* 0x000000a41a007986 */ /* 0x0001e4000c101d06 */
.L_x_17152:
[----:B------:R-:W-:Y:S05]  /*a500*/  BSYNC.RECONVERGENT B1 ;  /* 0x0000000000017941 */ /* 0x000fea0003800200 */
.L_x_17115:
[----:B0-----:R-:W0:Y:S02]  /*a510*/  LDC.64 R26, c[0x0][0x380] ;  /* 0x0000e000ff1a7b82 */ /* 0x001e240000000a00 */
[----:B0-----:R-:W-:-:S04]  /*a520*/  LEA R187, R26, R187, 0x2 ;  /* 0x000000bb1abb7211 */ /* 0x001fc800078e10ff */
[----:B------:R-:W-:-:S13]  /*a530*/  ISETP.GE.AND P0, PT, R187, R27, PT ;  /* 0x0000001bbb00720c */ /* 0x000fda0003f06270 */
[----:B------:R-:W-:Y:S05]  /*a540*/  @!P0 BRA `(.L_x_17185) ;  /* 0xffffff6c002c8947 */ /* 0x000fea000383ffff */
.L_x_17097:
[----:B------:R-:W-:Y:S05]  /*a550*/  BSYNC B0 ;  /* 0x0000000000007941 */ /* 0x000fea0003800000 */
.L_x_17096:
[----:B-1234-:R-:W0:Y:S01]  /*a560*/  S2R R160, SR_TID.X ;  /* 0x0000000000a07919 */ /* 0x01ee220000002100 */
        /* <DEDUP_REMOVED lines=118> */
[----:B----4-:R-:W-:Y:S02]  /*acd0*/  IADD3.X R65, PT, PT, RZ, RZ, RZ, P0, !PT ;  /* 0x000000ffff417210 */ /* 0x010fe400007fe4ff */
[C---:B------:R-:W-:Y:S02]  /*ace0*/  SHF.L.U32 R64, R72.reuse, 0x2, RZ ;  /* 0x0000000248407819 */ /* 0x040fe400000006ff */
[----:B------:R-:W-:Y:S02]  /*acf0*/  SHF.L.U64.HI R65, R72, 0x2, R65 ;  /* 0x0000000248417819 */ /* 0x000fe40000010241 */
[----:B---3--:R-:W-:-:S02]  /*ad00*/  IADD3 R69, P0, PT, R64, UR18, RZ ;  /* 0x0000001240457c10 */ /* 0x008fc4000ff1e0ff */
[C---:B------:R-:W-:Y:S02]  /*ad10*/  IADD3 R66, P1, PT, R64.reuse, UR16, RZ ;  /* 0x0000001040427c10 */ /* 0x040fe4000ff3e0ff */
[C---:B------:R-:W-:Y:S01]  /*ad20*/  IADD3.X R70, PT, PT, R65.reuse, UR19, RZ, P0, !PT ;  /* 0x0000001341467c10 */ /* 0x040fe200087fe4ff */
[----:B------:R-:W0:Y:S01]  /*ad30*/  LDS R6, [R8] ;  /* 0x0000000008067984 */ /* 0x000e220000000800 */
[----:B--2---:R-:W-:Y:S02]  /*ad40*/  IADD3 R64, P0, PT, R64, UR4, RZ ;  /* 0x0000000440407c10 */ /* 0x004fe4000ff1e0ff */
        /* <DEDUP_REMOVED lines=29> */
.L_x_17187:
[----:B------:R-:W-:Y:S05]  /*af20*/  BSYNC.RECONVERGENT B0 ;  /* 0x0000000000007941 */ /* 0x000fea0003800200 */
.L_x_17186:
        /* <DEDUP_REMOVED lines=129> */
.L_x_17189:
[----:B------:R-:W-:Y:S05]  /*b740*/  BSYNC.RECONVERGENT B0 ;  /* 0x0000000000007941 */ /* 0x000fea0003800200 */
.L_x_17188:
        /* <DEDUP_REMOVED lines=18> */
.L_x_17191:
[----:B------:R-:W-:Y:S05]  /*b870*/  BSYNC.RECONVERGENT B0 ;  /* 0x0000000000007941 */ /* 0x000fea0003800200 */
.L_x_17190:
        /* <DEDUP_REMOVED lines=18> */
.L_x_17193:
[----:B------:R-:W-:Y:S05]  /*b9a0*/  BSYNC.RECONVERGENT B0 ;  /* 0x0000000000007941 */ /* 0x000fea0003800200 */
.L_x_17192:
        /* <DEDUP_REMOVED lines=18> */
.L_x_17195:
[----:B------:R-:W-:Y:S05]  /*bad0*/  BSYNC.RECONVERGENT B0 ;  /* 0x0000000000007941 */ /* 0x000fea0003800200 */
.L_x_17194:
        /* <DEDUP_REMOVED lines=18> */
.L_x_17197:
[----:B------:R-:W-:Y:S05]  /*bc00*/  BSYNC.RECONVERGENT B0 ;  /* 0x0000000000007941 */ /* 0x000fea0003800200 */
.L_x_17196:
        /* <DEDUP_REMOVED lines=18> */
.L_x_17199:
[----:B------:R-:W-:Y:S05]  /*bd30*/  BSYNC.RECONVERGENT B0 ;  /* 0x0000000000007941 */ /* 0x000fea0003800200 */
.L_x_17198:
        /* <DEDUP_REMOVED lines=11> */
.L_x_17114:
        /* <DEDUP_REMOVED lines=8> */
.L_x_17201:
[----:B------:R-:W-:Y:S05]  /*be70*/  BSYNC B1 ;  /* 0x0000000000017941 */ /* 0x000fea0003800000 */
.L_x_17200:
        /* <DEDUP_REMOVED lines=9> */
.L_x_17202:
[----:B------:R-:W-:Y:S01]  /*bf10*/  HFMA2 R161, -RZ, RZ, 0, 1.1920928955078125e-07 ;  /* 0x00000002ffa17431 */ /* 0x000fe200000001ff */
[----:B------:R-:W-:Y:S01]  /*bf20*/  MOV R162, R200 ;  /* 0x000000c800a27202 */ /* 0x000fe20000000f00 */
[----:B------:R-:W-:-:S07]  /*bf30*/  FADD.FTZ R27, R164, R27 ;  /* 0x0000001ba41b7221 */ /* 0x000fce0000010000 */
[----:B------:R-:W-:Y:S05]  /*bf40*/  WARPSYNC.COLLECTIVE R26, `(.L_x_17203) ;  /* 0x000000001a087348 */ /* 0x000fea0003c00000 */
[----:B------:R0:W1:Y:S02]  /*bf50*/  SHFL.BFLY P6, R164, R162, R161, R160 ;  /* 0x0c0000a1a2a47389 */ /* 0x00006400000c00a0 */
[----:B01----:R-:W-:Y:S05]  /*bf60*/  ENDCOLLECTIVE ;  /* 0x000000000000791b */ /* 0x003fea0003800000 */
.L_x_17203:
[----:B------:R-:W-:Y:S02]  /*bf70*/  MOV R162, R27 ;  /* 0x0000001b00a27202 */ /* 0x000fe40000000f00 */
[----:B------:R-:W-:-:S05]  /*bf80*/  MOV R26, R164 ;  /* 0x000000a4001a7202 */ /* 0x000fca0000000f00 */
[----:B------:R-:W-:Y:S01]  /*bf90*/  FADD.FTZ R200, R200, R26 ;  /* 0x0000001ac8c87221 */ /* 0x000fe20000010000 */
[----:B------:R-:W-:-:S07]  /*bfa0*/  MOV R26, 0xffffffff ;  /* 0xffffffff001a7802 */ /* 0x000fce0000000f00 */
[----:B------:R-:W-:Y:S05]  /*bfb0*/  WARPSYNC.COLLECTIVE R26, `(.L_x_17204) ;  /* 0x000000001a087348 */ /* 0x000fea0003c00000 */
[----:B------:R0:W1:Y:S02]  /*bfc0*/  SHFL.BFLY P6, R164, R162, R161, R160 ;  /* 0x0c0000a1a2a47389 */ /* 0x00006400000c00a0 */
[----:B01----:R-:W-:Y:S05]  /*bfd0*/  ENDCOLLECTIVE ;  /* 0x000000000000791b */ /* 0x003fea0003800000 */
.L_x_17204:
[----:B------:R-:W-:Y:S01]  /*bfe0*/  HFMA2 R161, -RZ, RZ, 0, 2.384185791015625e-07 ;  /* 0x00000004ffa17431 */ /* 0x000fe200000001ff */
[----:B------:R-:W-:Y:S01]  /*bff0*/  MOV R162, R200 ;  /* 0x000000c800a27202 */ /* 0x000fe20000000f00 */
[----:B------:R-:W-:-:S07]  /*c000*/  FADD.FTZ R27, R27, R164 ;  /* 0x000000a41b1b7221 */ /* 0x000fce0000010000 */
[----:B------:R-:W-:Y:S05]  /*c010*/  WARPSYNC.COLLECTIVE R26, `(.L_x_17205) ;  /* 0x000000001a087348 */ /* 0x000fea0003c00000 */
[----:B------:R0:W1:Y:S02]  /*c020*/  SHFL.BFLY P6, R164, R162, R161, R160 ;  /* 0x0c0000a1a2a47389 */ /* 0x00006400000c00a0 */
[----:B01----:R-:W-:Y:S05]  /*c030*/  ENDCOLLECTIVE ;  /* 0x000000000000791b */ /* 0x003fea0003800000 */
.L_x_17205:
[----:B------:R-:W-:Y:S01]  /*c040*/  MOV R162, R27 ;  /* 0x0000001b00a27202 */ /* 0x000fe20000000f00 */
[----:B------:R-:W-:-:S07]  /*c050*/  FADD.FTZ R200, R200, R164 ;  /* 0x000000a4c8c87221 */ /* 0x000fce0000010000 */
[----:B------:R-:W-:Y:S05]  /*c060*/  WARPSYNC.COLLECTIVE R26, `(.L_x_17206) ;  /* 0x000000001a087348 */ /* 0x000fea0003c00000 */
[----:B------:R0:W1:Y:S02]  /*c070*/  SHFL.BFLY P6, R164, R162, R161, R160 ;  /* 0x0c0000a1a2a47389 */ /* 0x00006400000c00a0 */
[----:B01----:R-:W-:Y:S05]  /*c080*/  ENDCOLLECTIVE ;  /* 0x000000000000791b */ /* 0x003fea0003800000 */
.L_x_17206:
[----:B------:R-:W-:Y:S01]  /*c090*/  HFMA2 R161, -RZ, RZ, 0, 4.76837158203125e-07 ;  /* 0x00000008ffa17431 */ /* 0x000fe200000001ff */
[----:B------:R-:W-:Y:S02]  /*c0a0*/  MOV R162, R200 ;  /* 0x000000c800a27202 */ /* 0x000fe40000000f00 */
[----:B------:R-:W-:-:S07]  /*c0b0*/  MOV R163, R164 ;  /* 0x000000a400a37202 */ /* 0x000fce0000000f00 */
[----:B------:R-:W-:Y:S05]  /*c0c0*/  WARPSYNC.COLLECTIVE R26, `(.L_x_17207) ;  /* 0x000000001a087348 */ /* 0x000fea0003c00000 */
[----:B------:R0:W1:Y:S02]  /*c0d0*/  SHFL.BFLY P6, R164, R162, R161, R160 ;  /* 0x0c0000a1a2a47389 */ /* 0x00006400000c00a0 */
[----:B01----:R-:W-:Y:S05]  /*c0e0*/  ENDCOLLECTIVE ;  /* 0x000000000000791b */ /* 0x003fea0003800000 */
.L_x_17207:
[----:B------:R-:W-:-:S05]  /*c0f0*/  FADD.FTZ R163, R27, R163 ;  /* 0x000000a31ba37221 */ /* 0x000fca0000010000 */
[----:B------:R-:W-:Y:S02]  /*c100*/  MOV R162, R163 ;  /* 0x000000a300a27202 */ /* 0x000fe40000000f00 */
[----:B------:R-:W-:-:S07]  /*c110*/  MOV R27, R164 ;  /* 0x000000a4001b7202 */ /* 0x000fce0000000f00 */
[----:B------:R-:W-:Y:S05]  /*c120*/  WARPSYNC.COLLECTIVE R26, `(.L_x_17208) ;  /* 0x000000001a087348 */ /* 0x000fea0003c00000 */
[----:B------:R0:W1:Y:S02]  /*c130*/  SHFL.BFLY P6, R164, R162, R161, R160 ;  /* 0x0c0000a1a2a47389 */ /* 0x00006400000c00a0 */
[----:B01----:R-:W-:Y:S05]  /*c140*/  ENDCOLLECTIVE ;  /* 0x000000000000791b */ /* 0x003fea0003800000 */
.L_x_17208:
[----:B------:R-:W-:Y:S01]  /*c150*/  FADD.FTZ R27, R200, R27 ;  /* 0x0000001bc81b7221 */ /* 0x000fe20000010000 */
[----:B------:R-:W-:-:S04]  /*c160*/  HFMA2 R161, -RZ, RZ, 0, 9.5367431640625e-07 ;  /* 0x00000010ffa17431 */ /* 0x000fc800000001ff */
[----:B------:R-:W-:Y:S01]  /*c170*/  MOV R162, R27 ;  /* 0x0000001b00a27202 */ /* 0x000fe20000000f00 */
[----:B------:R-:W-:-:S07]  /*c180*/  FADD.FTZ R163, R163, R164 ;  /* 0x000000a4a3a37221 */ /* 0x000fce0000010000 */
[----:B------:R-:W-:Y:S05]  /*c190*/  WARPSYNC.COLLECTIVE R26, `(.L_x_17209) ;  /* 0x000000001a087348 */ /* 0x000fea0003c00000 */
[----:B------:R0:W1:Y:S02]  /*c1a0*/  SHFL.BFLY P6, R164, R162, R161, R160 ;  /* 0x0c0000a1a2a47389 */ /* 0x00006400000c00a0 */
[----:B01----:R-:W-:Y:S05]  /*c1b0*/  ENDCOLLECTIVE ;  /* 0x000000000000791b */ /* 0x003fea0003800000 */
.L_x_17209:
[----:B------:R-:W-:Y:S02]  /*c1c0*/  MOV R162, R163 ;  /* 0x000000a300a27202 */ /* 0x000fe40000000f00 */
[----:B------:R-:W-:-:S07]  /*c1d0*/  MOV R165, R164 ;  /* 0x000000a400a57202 */ /* 0x000fce0000000f00 */
[----:B------:R-:W-:Y:S05]  /*c1e0*/  WARPSYNC.COLLECTIVE R26, `(.L_x_17210) ;  /* 0x000000001a087348 */ /* 0x000fea0003c00000 */
[----:B------:R0:W1:Y:S02]  /*c1f0*/  SHFL.BFLY P6, R164, R162, R161, R160 ;  /* 0x0c0000a1a2a47389 */ /* 0x00006400000c00a0 */
[----:B01----:R-:W-:Y:S05]  /*c200*/  ENDCOLLECTIVE ;  /* 0x000000000000791b */ /* 0x003fea0003800000 */
.L_x_17210:
[----:B------:R-:W-:Y:S01]  /*c210*/  MOV R26, R164 ;  /* 0x000000a4001a7202 */ /* 0x000fe20000000f00 */
[----:B------:R-:W-:Y:S06]  /*c220*/  BRA `(.L_x_17211) ;  /* 0xffffff6c003c7947 */ /* 0x000fec000383ffff */
.L_x_17212:
        /* <DEDUP_REMOVED lines=13> */
.L_x_20120:


//--------------------- .text._ZN10layer_norm13ln_bwd_kernelINS_13Kernel_traitsI6__halfffffjLj1024ELj1ELj4ELj1ELj16ENS_18Kernel_traits_baseILj1024ES2_ffffjLj128EEEEELb1ELb1ELb0ELb1EEEvNS_9BwdParamsE --------------------------
	.section	.text._ZN10layer_norm13ln_bwd_kernelINS_13Kernel_traitsI6__halfffffjLj1024ELj1ELj4ELj1ELj16ENS_18Kernel_traits_baseILj1024ES2_ffffjLj128EEEEELb1ELb1ELb0ELb1EEEvNS_9BwdParamsE,"ax",@progbits
	.align	128
        .global         _ZN10layer_norm13ln_bwd_kernelINS_13Kernel_traitsI6__halfffffjLj1024ELj1ELj4ELj1ELj16ENS_18Kernel_traits_baseILj1024ES2_ffffjLj128EEEEELb1ELb1ELb0ELb1EEEvNS_9BwdParamsE
        .type           _ZN10layer_norm13ln_bwd_kernelINS_13Kernel_traitsI6__halfffffjLj1024ELj1ELj4ELj1ELj16ENS_18Kernel_traits_baseILj1024ES2_ffffjLj128EEEEELb1ELb1ELb0ELb1EEEvNS_9BwdParamsE,@function
        .size           _ZN10layer_norm13ln_bwd_kernelINS_13Kernel_traitsI6__halfffffjLj1024ELj1ELj4ELj1ELj16ENS_18Kernel_traits_baseILj1024ES2_ffffjLj128EEEEELb1ELb1ELb0ELb1EEEvNS_9BwdParamsE,(.L_x_20121 - _ZN10layer_norm13ln_bwd_kernelINS_13Kernel_traitsI6__halfffffjLj1024ELj1ELj4ELj1ELj16ENS_18Kernel_traits_baseILj1024ES2_ffffjLj128EEEEELb1ELb1ELb0ELb1EEEvNS_9BwdParamsE)
        .other          _ZN10layer_norm13ln_bwd_kernelINS_13Kernel_traitsI6__halfffffjLj1024ELj1ELj4ELj1ELj16ENS_18Kernel_traits_baseILj1024ES2_ffffjLj128EEEEELb1ELb1ELb0ELb1EEEvNS_9BwdParamsE,@"STO_CUDA_ENTRY STV_DEFAULT"
_ZN10layer_norm13ln_bwd_kernelINS_13Kernel_traitsI6__halfffffjLj1024ELj1ELj4ELj1ELj16ENS_18Kernel_traits_baseILj1024ES2_ffffjLj128EEEEELb1ELb1ELb0ELb1EEEvNS_9BwdParamsE:
.text._ZN10layer_norm13ln_bwd_kernelINS_13Kernel_traitsI6__halfffffjLj1024ELj1ELj4ELj1ELj16ENS_18Kernel_traits_baseILj1024ES2_ffffjLj128EEEEELb1ELb1ELb0ELb1EEEvNS_9BwdParamsE:
        /* <DEDUP_REMOVED lines=68> */
[----:B------:R1:W-:Y:S01]  /*0440*/  STL [R1+0xc], RZ ;  /* 0x00000cff01007387 */ /* 0x0003e20000100800 */
[----:B------:R-:W2:Y:S05]  /*0450*/  LDCU.64 UR4, c[0x0][0x3e0] ;  /* 0x00007c00ff0477ac */ /* 0x000eaa0008000a00 */
[----:B------:R-:W3:Y:S01]  /*0460*/  LDC.64 R2, c[0x0][0x3d0] ;  /* 0x0000f400ff027b82 */ /* 0x000ee20000000a00 */
[----:B0-----:R-:W-:-:S05]  /*0470*/  IMAD.WIDE.U32 R4, R7, 0x8, R4 ;  /* 0x0000000807047825 */ /* 0x001fca00078e0004 */
[----:B------:R-:W4:Y:S04]  /*0480*/  LDG.E.64 R160, desc[UR6][R4.64+0x400] ;  /* 0x0004000604a07981 */ /* 0x000f28000c1e1b00 */
[----:B------:R-:W2:Y:S04]  /*0490*/  LDG.E.64 R158, desc[UR6][R4.64+0x300] ;  /* 0x00030006049e7981 */ /* 0x000ea8000c1e1b00 */
[----:B------:R-:W2:Y:S04]  /*04a0*/  LDG.E.64 R164, desc[UR6][R4.64+0x600] ;  /* 0x0006000604a47981 */ /* 0x000ea8000c1e1b00 */
[----:B------:R-:W2:Y:S04]  /*04b0*/  LDG.E.64 R156, desc[UR6][R4.64+0x200] ;  /* 0x00020006049c7981 */ /* 0x000ea8000c1e1b00 */
[----:B------:R-:W2:Y:S04]  /*04c0*/  LDG.E.64 R162, desc[UR6][R4.64+0x500] ;  /* 0x0005000604a27981 */ /* 0x000ea8000c1e1b00 */
[----:B------:R-:W2:Y:S04]  /*04d0*/  LDG.E.64 R154, desc[UR6][R4.64+0x100] ;  /* 0x00010006049a7981 */ /* 0x000ea8000c1e1b00 */
[----:B------:R-:W2:Y:S04]  /*04e0*/  LDG.E.64 R152, desc[UR6][R4.64] ;  /* 0x0000000604987981 */ /* 0x000ea8000c1e1b00 */
[----:B------:R0:W2:Y:S04]  /*04f0*/  LDG.E.64 R166, desc[UR6][R4.64+0x700] ;  /* 0x0007000604a67981 */ /* 0x0000a8000c1e1b00 */
        /* <DEDUP_REMOVED lines=64> */
[----:B---3--:R-:W-:-:S03]  /*0900*/  IMAD.WIDE.U32 R2, R7, 0x8, R2 ;  /* 0x0000000807027825 */ /* 0x008fc600078e0002 */
[----:B------:R1:W-:Y:S04]  /*0910*/  STL [R1+0x108], RZ ;  /* 0x000108ff01007387 */ /* 0x0003e80000100800 */
[----:B------:R1:W-:Y:S04]  /*0920*/  STL [R1+0x10c], RZ ;  /* 0x00010cff01007387 */ /* 0x0003e80000100800 */
[----:B------:R1:W-:Y:S04]  /*0930*/  STL [R1+0x110], RZ ;  /* 0x000110ff01007387 */ /* 0x0003e80000100800 */
[----:B------:R1:W-:Y:S01]  /*0940*/  STL [R1+0x10], RZ ;  /* 0x000010ff01007387 */ /* 0x0003e20000100800 */
[----:B----4-:R-:W-:-:S03]  /*0950*/  SHF.R.U64 R200, R160, 0x10, R161 ;  /* 0x00000010a0c87819 */ /* 0x010fc600000012a1 */
[----:B------:R-:W5:Y:S01]  /*0960*/  LDG.E.64 R150, desc[UR6][R2.64+0x700] ;  /* 0x0007000602967981 */ /* 0x000f62000c1e1b00 */
[----:B--2---:R-:W-:-:S03]  /*0970*/  SHF.R.U64 R199, R158, 0x10, R159 ;  /* 0x000000109ec77819 */ /* 0x004fc6000000129f */
[----:B------:R-:W5:Y:S04]  /*0980*/  LDG.E.64 R148, desc[UR6][R2.64+0x600] ;  /* 0x0006000602947981 */ /* 0x000f68000c1e1b00 */
[----:B------:R-:W5:Y:S04]  /*0990*/  LDG.E.64 R46, desc[UR6][R2.64+0x500] ;  /* 0x00050006022e7981 */ /* 0x000f68000c1e1b00 */
[----:B------:R-:W5:Y:S04]  /*09a0*/  LDG.E.64 R44, desc[UR6][R2.64+0x400] ;  /* 0x00040006022c7981 */ /* 0x000f68000c1e1b00 */
[----:B------:R-:W5:Y:S04]  /*09b0*/  LDG.E.64 R42, desc[UR6][R2.64+0x300] ;  /* 0x00030006022a7981 */ /* 0x000f68000c1e1b00 */
[----:B------:R-:W5:Y:S04]  /*09c0*/  LDG.E.64 R40, desc[UR6][R2.64+0x200] ;  /* 0x0002000602287981 */ /* 0x000f68000c1e1b00 */
[----:B------:R-:W5:Y:S04]  /*09d0*/  LDG.E.64 R38, desc[UR6][R2.64+0x100] ;  /* 0x0001000602267981 */ /* 0x000f68000c1e1b00 */
[----:B------:R2:W5:Y:S01]  /*09e0*/  LDG.E.64 R36, desc[UR6][R2.64] ;  /* 0x0000000602247981 */ /* 0x000562000c1e1b00 */
[----:B------:R-:W-:-:S02]  /*09f0*/  SHF.R.U64 R202, R164, 0x10, R165 ;  /* 0x00000010a4ca7819 */ /* 0x000fc400000012a5 */
[----:B0-----:R-:W-:Y:S02]  /*0a00*/  SHF.R.U32.HI R4, RZ, 0x10, R165 ;  /* 0x00000010ff047819 */ /* 0x001fe400000116a5 */
[----:B------:R-:W-:Y:S02]  /*0a10*/  PRMT R199, R199, 0x5410, R199 ;  /* 0x00005410c7c77816 */ /* 0x000fe400000000c7 */
[----:B--2---:R-:W-:Y:S02]  /*0a20*/  SHF.R.U32.HI R2, RZ, 0x10, R161 ;  /* 0x00000010ff027819 */ /* 0x004fe400000116a1 */
[----:B------:R-:W-:Y:S02]  /*0a30*/  SHF.R.U32.HI R3, RZ, 0x10, R159 ;  /* 0x00000010ff037819 */ /* 0x000fe4000001169f */
[----:B------:R-:W-:Y:S02]  /*0a40*/  PRMT R200, R2, 0x5410, R200 ;  /* 0x0000541002c87816 */ /* 0x000fe400000000c8 */
[----:B------:R-:W-:-:S02]  /*0a50*/  SHF.R.U64 R190, R156, 0x10, R157 ;  /* 0x000000109cbe7819 */ /* 0x000fc4000000129d */
[----:B------:R-:W-:Y:S02]  /*0a60*/  SHF.R.U32.HI R2, RZ, 0x10, R157 ;  /* 0x00000010ff027819 */ /* 0x000fe4000001169d */
[----:B------:R-:W-:Y:S02]  /*0a70*/  SHF.R.U64 R201, R162, 0x10, R163 ;  /* 0x00000010a2c97819 */ /* 0x000fe400000012a3 */
[----:B------:R-:W-:Y:S02]  /*0a80*/  SHF.R.U64 R189, R154, 0x10, R155 ;  /* 0x000000109abd7819 */ /* 0x000fe4000000129b */
[----:B------:R-:W-:Y:S02]  /*0a90*/  PRMT R202, R4, 0x5410, R202 ;  /* 0x0000541004ca7816 */ /* 0x000fe400000000ca */
[----:B------:R-:W-:Y:S02]  /*0aa0*/  PRMT R199, R3, 0x7610, R199 ;  /* 0x0000761003c77816 */ /* 0x000fe400000000c7 */
[----:B------:R-:W-:-:S02]  /*0ab0*/  PRMT R190, R2, 0x5410, R190 ;  /* 0x0000541002be7816 */ /* 0x000fc400000000be */
[----:B------:R-:W-:Y:S02]  /*0ac0*/  PRMT R201, R201, 0x5410, R201 ;  /* 0x00005410c9c97816 */ /* 0x000fe400000000c9 */
[----:B------:R-:W-:Y:S02]  /*0ad0*/  SHF.R.U32.HI R4, RZ, 0x10, R163 ;  /* 0x00000010ff047819 */ /* 0x000fe400000116a3 */
[----:B------:R-:W-:Y:S02]  /*0ae0*/  PRMT R189, R189, 0x5410, R189 ;  /* 0x00005410bdbd7816 */ /* 0x000fe400000000bd */
[----:B------:R-:W-:Y:S02]  /*0af0*/  SHF.R.U32.HI R3, RZ, 0x10, R155 ;  /* 0x00000010ff037819 */ /* 0x000fe4000001169b */
[--C-:B------:R-:W-:Y:S02]  /*0b00*/  SHF.R.U64 R188, R152, 0x10, R153.reuse ;  /* 0x0000001098bc7819 */ /* 0x100fe40000001299 */
[----:B------:R-:W-:-:S02]  /*0b10*/  SHF.R.U32.HI R2, RZ, 0x10, R153 ;  /* 0x00000010ff027819 */ /* 0x000fc40000011699 */
[----:B------:R-:W-:Y:S01]  /*0b20*/  ISETP.NE.U32.AND P0, PT, RZ, UR4, PT ;  /* 0x00000004ff007c0c */ /* 0x000fe2000bf05070 */
[----:B------:R-:W-:Y:S01]  /*0b30*/  HFMA2 R252, -RZ, RZ, 0, 0 ;  /* 0x00000000fffc7431 */ /* 0x000fe200000001ff */
[----:B------:R-:W-:Y:S01]  /*0b40*/  BSSY B0, `(.L_x_17215) ;  /* 0x00009db000007945 */ /* 0x000fe20003800000 */
[----:B------:R-:W-:Y:S01]  /*0b50*/  HFMA2 R13, -RZ, RZ, 0, 0 ;  /* 0x00000000ff0d7431 */ /* 0x000fe200000001ff */
        /* <DEDUP_REMOVED lines=8> */
[----:B------:R-:W-:Y:S02]  /*0be0*/  ISETP.NE.AND.EX P0, PT, RZ, UR5, PT, P0 ;  /* 0x00000005ff007c0c */ /* 0x000fe4000bf05300 */
[----:B------:R-:W-:-:S02]  /*0bf0*/  CS2R R28, SRZ ;  /* 0x00000000001c7805 */ /* 0x000fc4000001ff00 */
[----:B------:R-:W-:Y:S02]  /*0c00*/  MOV R30, R0 ;  /* 0x00000000001e7202 */ /* 0x000fe40000000f00 */
[----:B------:R-:W-:Y:S02]  /*0c10*/  CS2R R26, SRZ ;  /* 0x00000000001a7805 */ /* 0x000fe4000001ff00 */
[----:B------:R-:W-:Y:S02]  /*0c20*/  MOV R185, RZ ;  /* 0x000000ff00b97202 */ /* 0x000fe40000000f00 */
[----:B------:R-:W-:Y:S02]  /*0c30*/  CS2R R24, SRZ ;  /* 0x0000000000187805 */ /* 0x000fe4000001ff00 */
[----:B------:R-:W-:Y:S02]  /*0c40*/  CS2R R22, SRZ ;  /* 0x0000000000167805 */ /* 0x000fe4000001ff00 */
[----:B------:R-:W-:-:S02]  /*0c50*/  CS2R R20, SRZ ;  /* 0x0000000000147805 */ /* 0x000fc4000001ff00 */
[----:B------:R-:W-:Y:S02]  /*0c60*/  CS2R R18, SRZ ;  /* 0x0000000000127805 */ /* 0x000fe4000001ff00 */
[----:B------:R-:W-:Y:S02]  /*0c70*/  CS2R R16, SRZ ;  /* 0x0000000000107805 */ /* 0x000fe4000001ff00 */
[----:B-1----:R-:W-:-:S07]  /*0c80*/  CS2R R14, SRZ ;  /* 0x00000000000e7805 */ /* 0x002fce000001ff00 */
.L_x_17269:
        /* <DEDUP_REMOVED lines=31> */
[----:B------:R-:W-:Y:S02]  /*0e80*/  IMAD.WIDE.U32 R120, R168, 0x10, R144 ;  /* 0x00000010a8787825 */ /* 0x000fe400078e0090 */
[----:B------:R-:W3:Y:S02]  /*0e90*/  LDG.E.128 R116, desc[UR6][R116.64] ;  /* 0x0000000674747981 */ /* 0x000ee4000c1e1d00 */
[----:B-1----:R-:W-:Y:S02]  /*0ea0*/  IMAD.WIDE.U32 R76, R170, 0x10, R48 ;  /* 0x00000010aa4c7825 */ /* 0x002fe400078e0030 */
[----:B------:R-:W4:Y:S02]  /*0eb0*/  LDG.E.128 R120, desc[UR6][R120.64] ;  /* 0x0000000678787981 */ /* 0x000f24000c1e1d00 */
[----:B------:R-:W-:Y:S02]  /*0ec0*/  IMAD.WIDE.U32 R124, R31, 0x10, R144 ;  /* 0x000000101f7c7825 */ /* 0x000fe400078e0090 */
[----:B------:R-:W4:Y:S02]  /*0ed0*/  LDG.E.128 R76, desc[UR6][R76.64] ;  /* 0x000000064c4c7981 */ /* 0x000f24000c1e1d00 */
[----:B------:R-:W-:-:S02]  /*0ee0*/  IMAD.WIDE.U32 R72, R168, 0x10, R48 ;  /* 0x00000010a8487825 */ /* 0x000fc400078e0030 */
[----:B------:R-:W4:Y:S04]  /*0ef0*/  LDG.E.128 R124, desc[UR6][R124.64] ;  /* 0x000000067c7c7981 */ /* 0x000f28000c1e1d00 */
[----:B------:R-:W4:Y:S01]  /*0f00*/  LDG.E.128 R72, desc[UR6][R72.64] ;  /* 0x0000000648487981 */ /* 0x000f22000c1e1d00 */
[----:B------:R-:W-:Y:S01]  /*0f10*/  IMAD.WIDE.U32 R68, R31, 0x10, R48 ;  /* 0x000000101f447825 */ /* 0x000fe200078e0030 */
[----:B------:R-:W-:-:S03]  /*0f20*/  IADD3 R6, PT, PT, R170, 0xe0, RZ ;  /* 0x000000e0aa067810 */ /* 0x000fc60007ffe0ff */
        /* <DEDUP_REMOVED lines=11> */
[----:B------:R-:W4:Y:S04]  /*0fe0*/  LDG.E.128 R144, desc[UR6][R144.64] ;  /* 0x0000000690907981 */ /* 0x000f28000c1e1d00 */
[----:B------:R-:W4:Y:S01]  /*0ff0*/  LDG.E.128 R64, desc[UR6][R64.64] ;  /* 0x0000000640407981 */ /* 0x000f22000c1e1d00 */
[----:B------:R-:W-:-:S04]  /*1000*/  IMAD.WIDE.U32 R60, R9, 0x10, R48 ;  /* 0x00000010093c7825 */ /* 0x000fc800078e0030 */
[--C-:B------:R-:W-:Y:S02]  /*1010*/  IMAD.WIDE.U32 R56, R8, 0x10, R48.reuse ;  /* 0x0000001008387825 */ /* 0x100fe400078e0030 */
[----:B------:R-:W4:Y:S02]  /*1020*/  LDG.E.128 R60, desc[UR6][R60.64] ;  /* 0x000000063c3c7981 */ /* 0x000f24000c1e1d00 */
[--C-:B------:R-:W-:Y:S02]  /*1030*/  IMAD.WIDE.U32 R52, R7, 0x10, R48.reuse ;  /* 0x0000001007347825 */ /* 0x100fe400078e0030 */
[----:B------:R-:W4:Y:S02]  /*1040*/  LDG.E.128 R56, desc[UR6][R56.64] ;  /* 0x0000000638387981 */ /* 0x000f24000c1e1d00 */
[----:B------:R-:W-:Y:S02]  /*1050*/  IMAD.WIDE.U32 R48, R6, 0x10, R48 ;  /* 0x0000001006307825 */ /* 0x000fe400078e0030 */
[----:B------:R-:W4:Y:S04]  /*1060*/  LDG.E.128 R52, desc[UR6][R52.64] ;  /* 0x0000000634347981 */ /* 0x000f28000c1e1d00 */
[----:B------:R-:W4:Y:S01]  /*1070*/  LDG.E.128 R48, desc[UR6][R48.64] ;  /* 0x0000000630307981 */ /* 0x000f22000c1e1d00 */
        /* <DEDUP_REMOVED lines=12> */
[----:B------:R-:W-:Y:S01]  /*1140*/  SHF.R.U64 R181, R40, 0x10, R41 ;  /* 0x0000001028b57819 */ /* 0x000fe20000001229 */
[----:B--2---:R-:W-:-:S04]  /*1150*/  IMAD.WIDE.U32 R34, R170, 0x4, R176 ;  /* 0x00000004aa227825 */ /* 0x004fc800078e00b0 */
[--C-:B------:R-:W-:Y:S01]  /*1160*/  IMAD.WIDE.U32 R4, R168, 0x4, R176.reuse ;  /* 0x00000004a8047825 */ /* 0x100fe200078e00b0 */
[----:B------:R-:W5:Y:S03]  /*1170*/  LDG.E R171, desc[UR6][R34.64] ;  /* 0x0000000622ab7981 */ /* 0x000f66000c1e1900 */
[----:B------:R-:W-:Y:S01]  /*1180*/  IMAD.WIDE.U32 R2, R31, 0x4, R176 ;  /* 0x000000041f027825 */ /* 0x000fe200078e00b0 */
[----:B------:R0:W5:Y:S03]  /*1190*/  LDG.E R169, desc[UR6][R4.64] ;  /* 0x0000000604a97981 */ /* 0x000166000c1e1900 */
[----:B------:R-:W-:Y:S01]  /*11a0*/  HADD2.F32 R183, -RZ, R40.H0_H0 ;  /* 0x20000028ffb77230 */ /* 0x000fe20000004100 */
[----:B------:R1:W5:Y:S01]  /*11b0*/  LDG.E R32, desc[UR6][R2.64] ;  /* 0x0000000602207981 */ /* 0x000362000c1e1900 */
[----:B------:R-:W-:-:S02]  /*11c0*/  HADD2.F32 R181, -RZ, R181.H0_H0 ;  /* 0x200000b5ffb57230 */ /* 0x000fc40000004100 */
[----:B------:R-:W-:-:S04]  /*11d0*/  IMAD.WIDE.U32 R174, R9, 0x4, R176 ;  /* 0x0000000409ae7825 */ /* 0x000fc800078e00b0 */
[----:B0-----:R-:W-:-:S04]  /*11e0*/  IMAD.WIDE.U32 R4, R10, 0x4, R176 ;  /* 0x000000040a047825 */ /* 0x001fc800078e00b0 */
[--C-:B-1----:R-:W-:Y:S02]  /*11f0*/  IMAD.WIDE.U32 R2, R8, 0x4, R176.reuse ;  /* 0x0000000408027825 */ /* 0x102fe400078e00b0 */
[----:B------:R-:W5:Y:S02]  /*1200*/  LDG.E R5, desc[UR6][R4.64] ;  /* 0x0000000604057981 */ /* 0x000f64000c1e1900 */
[--C-:B------:R-:W-:Y:S02]  /*1210*/  IMAD.WIDE.U32 R172, R7, 0x4, R176.reuse ;  /* 0x0000000407ac7825 */ /* 0x100fe400078e00b0 */
[----:B------:R-:W5:Y:S02]  /*1220*/  LDG.E R3, desc[UR6][R2.64] ;  /* 0x0000000602037981 */ /* 0x000f64000c1e1900 */
[----:B------:R-:W-:Y:S01]  /*1230*/  IMAD.WIDE.U32 R34, R6, 0x4, R176 ;  /* 0x0000000406227825 */ /* 0x000fe200078e00b0 */
[----:B------:R-:W-:-:S03]  /*1240*/  SHF.R.U32.HI R177, RZ, 0x10, R41 ;  /* 0x00000010ffb17819 */ /* 0x000fc60000011629 */
[----:B------:R-:W-:Y:S01]  /*1250*/  HADD2.F32 R179, -RZ, R41.H0_H0 ;  /* 0x20000029ffb37230 */ /* 0x000fe20000004100 */
[----:B------:R0:W5:Y:S01]  /*1260*/  LDG.E R4, desc[UR6][R174.64] ;  /* 0x00000006ae047981 */ /* 0x000162000c1e1900 */
[----:B------:R-:W-:-:S03]  /*1270*/  HADD2.F32 R177, -RZ, R177.H0_H0 ;  /* 0x200000b1ffb17230 */ /* 0x000fc60000004100 */
[----:B------:R-:W5:Y:S04]  /*1280*/  LDG.E R2, desc[UR6][R172.64] ;  /* 0x00000006ac027981 */ /* 0x000f68000c1e1900 */
[----:B------:R1:W5:Y:S01]  /*1290*/  LDG.E R0, desc[UR6][R34.64] ;  /* 0x0000000622007981 */ /* 0x000362000c1e1900 */
[----:B0-----:R-:W-:Y:S01]  /*12a0*/  HADD2.F32 R175, -RZ, R42.H0_H0 ;  /* 0x2000002affaf7230 */ /* 0x001fe20000004100 */
[--C-:B-1----:R-:W-:Y:S01]  /*12b0*/  SHF.R.U64 R34, R148, 0x10, R149.reuse ;  /* 0x0000001094227819 */ /* 0x102fe20000001295 */
[----:B------:R-:W-:Y:S01]  /*12c0*/  HADD2.F32 R35, -RZ, R149.H0_H0 ;  /* 0x20000095ff237230 */ /* 0x000fe20000004100 */
[----:B------:R-:W-:-:S03]  /*12d0*/  SHF.R.U32.HI R216, RZ, 0x10, R149 ;  /* 0x00000010ffd87819 */ /* 0x000fc60000011695 */
[----:B------:R-:W-:Y:S02]  /*12e0*/  HADD2.F32 R34, -RZ, R34.H0_H0 ;  /* 0x20000022ff227230 */ /* 0x000fe40000004100 */
        /* <DEDUP_REMOVED lines=51> */
[----:B------:R-:W-:Y:S01]  /*1620*/  FADD.FTZ R176, -R33, R128 ;  /* 0x0000008021b07221 */ /* 0x000fe20000010100 */
[----:B------:R-:W-:Y:S01]  /*1630*/  FMUL.FTZ R179, R70, R179 ;  /* 0x000000b346b37220 */ /* 0x000fe20000410000 */
[----:B------:R-:W-:Y:S01]  /*1640*/  FMUL.FTZ R180, R11, R180 ;  /* 0x000000b40bb47220 */ /* 0x000fe20000410000 */
[----:B------:R-:W-:Y:S01]  /*1650*/  FADD.FTZ R227, R227, R181 ;  /* 0x000000b5e3e37221 */ /* 0x000fe20000010000 */
[----:B------:R-:W-:Y:S01]  /*1660*/  FFMA.FTZ R226, R182, R181, R226 ;  /* 0x000000b5b6e27223 */ /* 0x000fe200000100e2 */
[----:B------:R-:W-:Y:S01]  /*1670*/  FADD.FTZ R128, -R33, R145 ;  /* 0x0000009121807221 */ /* 0x000fe20000010100 */
[----:B------:R-:W-:Y:S01]  /*1680*/  SHF.R.U64 R145, R42, 0x10, R43 ;  /* 0x000000102a917819 */ /* 0x000fe2000000122b */
        /* <DEDUP_REMOVED lines=12> */
[----:B------:R-:W-:Y:S01]  /*1750*/  SHF.R.U32.HI R147, RZ, 0x10, R43 ;  /* 0x00000010ff937819 */ /* 0x000fe2000001162b */
[----:B------:R-:W-:Y:S02]  /*1760*/  HADD2.F32 R146, -RZ, R43.H0_H0 ;  /* 0x2000002bff927230 */ /* 0x000fe40000004100 */
[C---:B------:R-:W-:Y:S01]  /*1770*/  FADD.FTZ R173, -R33.reuse, R130 ;  /* 0x0000008221ad7221 */ /* 0x040fe20000010100 */
[----:B------:R-:W-:Y:S01]  /*1780*/  FADD.FTZ R124, -R33, R141 ;  /* 0x0000008d217c7221 */ /* 0x000fe20000010100 */
[----:B------:R-:W-:Y:S01]  /*1790*/  FMUL.FTZ R145, R65, R145 ;  /* 0x0000009141917220 */ /* 0x000fe20000410000 */
[----:B------:R-:W-:Y:S01]  /*17a0*/  FMUL.FTZ R172, R11, R172 ;  /* 0x000000ac0bac7220 */ /* 0x000fe20000410000 */
[----:B------:R-:W-:Y:S01]  /*17b0*/  FADD.FTZ R227, R227, R175 ;  /* 0x000000afe3e37221 */ /* 0x000fe20000010000 */
[----:B------:R-:W-:Y:S01]  /*17c0*/  FFMA.FTZ R226, R176, R175, R226 ;  /* 0x000000afb0e27223 */ /* 0x000fe200000100e2 */
[----:B------:R-:W-:Y:S01]  /*17d0*/  SHF.R.U32.HI R141, RZ, 0x10, R151 ;  /* 0x00000010ff8d7819 */ /* 0x000fe20000011697 */
        /* <DEDUP_REMOVED lines=9> */
[----:B------:R-:W-:Y:S01]  /*1870*/  SHF.R.U64 R138, R44, 0x10, R45 ;  /* 0x000000102c8a7819 */ /* 0x000fe2000000122d */
[----:B------:R-:W-:Y:S02]  /*1880*/  HADD2.F32 R141, -RZ, R141.H0_H0 ;  /* 0x2000008dff8d7230 */ /* 0x000fe40000004100 */
[----:B------:R-:W-:Y:S01]  /*1890*/  FADD.FTZ R121, -R33, R132 ;  /* 0x0000008421797221 */ /* 0x000fe20000010100 */
[----:B------:R-:W-:-:S02]  /*18a0*/  HADD2.F32 R137, -RZ, R44.H0_H0 ;  /* 0x2000002cff897230 */ /* 0x000fc40000004100 */
[----:B------:R-:W-:Y:S01]  /*18b0*/  FADD.FTZ R126, -R33, R143 ;  /* 0x0000008f217e7221 */ /* 0x000fe20000010100 */
[----:B------:R-:W-:Y:S01]  /*18c0*/  FMUL.FTZ R147, R67, R147 ;  /* 0x0000009343937220 */ /* 0x000fe20000410000 */
[----:B------:R-:W-:Y:S01]  /*18d0*/  FMUL.FTZ R174, R11, R174 ;  /* 0x000000ae0bae7220 */ /* 0x000fe20000410000 */
[----:B------:R-:W-:Y:S01]  /*18e0*/  FADD.FTZ R227, R227, R146 ;  /* 0x00000092e3e37221 */ /* 0x000fe20000010000 */
[----:B------:R-:W-:Y:S01]  /*18f0*/  FFMA.FTZ R226, R173, R146, R226 ;  /* 0x00000092ade27223 */ /* 0x000fe200000100e2 */
[----:B------:R-:W-:Y:S01]  /*1900*/  FADD.FTZ R212, -R33, R142 ;  /* 0x0000008e21d47221 */ /* 0x000fe20000010100 */
[----:B------:R-:W-:Y:S01]  /*1910*/  SHF.R.U64 R143, R150, 0x10, R151 ;  /* 0x00000010968f7819 */ /* 0x000fe20000001297 */
[----:B------:R-:W-:Y:S02]  /*1920*/  HADD2.F32 R142, -RZ, R151.H0_H0 ;  /* 0x20000097ff8e7230 */ /* 0x000fe40000004100 */
[----:B------:R-:W-:Y:S01]  /*1930*/  FMUL.FTZ R120, R51, R141 ;  /* 0x0000008d33787220 */ /* 0x000fe20000410000 */
        /* <DEDUP_REMOVED lines=8> */
[----:B------:R-:W-:Y:S01]  /*19c0*/  FADD.FTZ R136, -R33, R139 ;  /* 0x0000008b21887221 */ /* 0x000fe20000010100 */
[----:B------:R-:W-:Y:S01]  /*19d0*/  SHF.R.U32.HI R140, RZ, 0x10, R45 ;  /* 0x00000010ff8c7819 */ /* 0x000fe2000001162d */
[----:B------:R-:W-:Y:S02]  /*19e0*/  HADD2.F32 R143, -RZ, R143.H0_H0 ;  /* 0x2000008fff8f7230 */ /* 0x000fe40000004100 */
[----:B------:R-:W-:Y:S01]  /*19f0*/  FMUL.FTZ R119, R50, R142 ;  /* 0x0000008e32777220 */ /* 0x000fe20000410000 */
[----:B------:R-:W-:-:S02]  /*1a00*/  HADD2.F32 R139, -RZ, R45.H0_H0 ;  /* 0x2000002dff8b7230 */ /* 0x000fc40000004100 */
[----:B------:R-:W-:Y:S01]  /*1a10*/  FMUL.FTZ R138, R61, R138 ;  /* 0x0000008a3d8a7220 */ /* 0x000fe20000410000 */
[----:B------:R-:W-:Y:S01]  /*1a20*/  FMUL.FTZ R142, R11, R133 ;  /* 0x000000850b8e7220 */ /* 0x000fe20000410000 */
[----:B------:R-:W-:Y:S01]  /*1a30*/  FADD.FTZ R227, R227, R137 ;  /* 0x00000089e3e37221 */ /* 0x000fe20000010000 */
[----:B------:R-:W-:Y:S01]  /*1a40*/  FFMA.FTZ R226, R141, R137, R226 ;  /* 0x000000898de27223 */ /* 0x000fe200000100e2 */
[----:B------:R-:W-:Y:S01]  /*1a50*/  FADD.FTZ R213, -R33, R144 ;  /* 0x0000009021d57221 */ /* 0x000fe20000010100 */
[----:B------:R-:W-:Y:S02]  /*1a60*/  HADD2.F32 R144, -RZ, R150.H0_H0 ;  /* 0x20000096ff907230 */ /* 0x000fe40000004100 */
[----:B------:R-:W-:Y:S01]  /*1a70*/  FMUL.FTZ R118, R49, R143 ;  /* 0x0000008f31767220 */ /* 0x000fe20000410000 */
[----:B------:R-:W-:Y:S02]  /*1a80*/  HADD2.F32 R140, -RZ, R140.H0_H0 ;  /* 0x2000008cff8c7230 */ /* 0x000fe40000004100 */
[----:B------:R-:W-:Y:S01]  /*1a90*/  FADD.FTZ R135, -R33, R135 ;  /* 0x0000008721877221 */ /* 0x000fe20000010100 */
        /* <DEDUP_REMOVED lines=95> */
.L_x_17216:
        /* <DEDUP_REMOVED lines=9> */
[C---:B0-----:R-:W-:Y:S01]  /*2120*/  IMAD.WIDE.U32 R116, R170.reuse, 0x10, R144 ;  /* 0x00000010aa747825 */ /* 0x041fe200078e0090 */
[----:B------:R-:W-:-:S06]  /*2130*/  IADD3 R6, PT, PT, R170, 0xe0, RZ ;  /* 0x000000e0aa067810 */ /* 0x000fcc0007ffe0ff */
[----:B------:R-:W0:Y:S01]  /*2140*/  LDC.64 R90, c[0x0][0x438] ;  /* 0x00010e00ff5a7b82 */ /* 0x000e220000000a00 */
[----:B------:R-:W-:Y:S01]  /*2150*/  IMAD.WIDE.U32 R120, R168, 0x10, R144 ;  /* 0x00000010a8787825 */ /* 0x000fe200078e0090 */
[----:B------:R-:W3:Y:S03]  /*2160*/  LDG.E.128 R116, desc[UR6][R116.64] ;  /* 0x0000000674747981 */ /* 0x000ee6000c1e1d00 */
[----:B-1----:R-:W-:Y:S02]  /*2170*/  IMAD.WIDE.U32 R76, R170, 0x10, R48 ;  /* 0x00000010aa4c7825 */ /* 0x002fe400078e0030 */
[----:B------:R-:W4:Y:S02]  /*2180*/  LDG.E.128 R120, desc[UR6][R120.64] ;  /* 0x0000000678787981 */ /* 0x000f24000c1e1d00 */
[----:B------:R-:W-:Y:S02]  /*2190*/  IMAD.WIDE.U32 R124, R31, 0x10, R144 ;  /* 0x000000101f7c7825 */ /* 0x000fe400078e0090 */
[----:B------:R-:W4:Y:S02]  /*21a0*/  LDG.E.128 R76, desc[UR6][R76.64] ;  /* 0x000000064c4c7981 */ /* 0x000f24000c1e1d00 */
[----:B------:R-:W-:-:S02]  /*21b0*/  IMAD.WIDE.U32 R72, R168, 0x10, R48 ;  /* 0x00000010a8487825 */ /* 0x000fc400078e0030 */
        /* <DEDUP_REMOVED lines=25> */
[--C-:B------:R-:W-:Y:S01]  /*2350*/  IMAD.WIDE.U32 R4, R168, 0x4, R88.reuse ;  /* 0x00000004a8047825 */ /* 0x100fe200078e0058 */
[----:B------:R1:W5:Y:S03]  /*2360*/  LDG.E R32, desc[UR6][R2.64] ;  /* 0x0000000602207981 */ /* 0x000366000c1e1900 */
[--C-:B------:R-:W-:Y:S01]  /*2370*/  IMAD.WIDE.U32 R34, R170, 0x4, R88.reuse ;  /* 0x00000004aa227825 */ /* 0x100fe200078e0058 */
[----:B------:R2:W5:Y:S03]  /*2380*/  LDG.E R169, desc[UR6][R4.64] ;  /* 0x0000000604a97981 */ /* 0x000566000c1e1900 */
[--C-:B------:R-:W-:Y:S01]  /*2390*/  IMAD.WIDE.U32 R80, R7, 0x4, R88.reuse ;  /* 0x0000000407507825 */ /* 0x100fe200078e0058 */
[----:B------:R0:W5:Y:S03]  /*23a0*/  LDG.E R171, desc[UR6][R34.64] ;  /* 0x0000000622ab7981 */ /* 0x000166000c1e1900 */
[----:B-1----:R-:W-:-:S04]  /*23b0*/  IMAD.WIDE.U32 R2, R8, 0x4, R88 ;  /* 0x0000000408027825 */ /* 0x002fc800078e0058 */
[--C-:B--2---:R-:W-:Y:S02]  /*23c0*/  IMAD.WIDE.U32 R4, R10, 0x4, R88.reuse ;  /* 0x000000040a047825 */ /* 0x104fe400078e0058 */
[----:B------:R-:W5:Y:S02]  /*23d0*/  LDG.E R3, desc[UR6][R2.64] ;  /* 0x0000000602037981 */ /* 0x000f64000c1e1900 */
[--C-:B------:R-:W-:Y:S02]  /*23e0*/  IMAD.WIDE.U32 R82, R9, 0x4, R88.reuse ;  /* 0x0000000409527825 */ /* 0x100fe400078e0058 */
[----:B------:R-:W5:Y:S02]  /*23f0*/  LDG.E R5, desc[UR6][R4.64] ;  /* 0x0000000604057981 */ /* 0x000f64000c1e1900 */
[----:B0-----:R-:W-:Y:S02]  /*2400*/  IMAD.WIDE.U32 R34, R6, 0x4, R88 ;  /* 0x0000000406227825 */ /* 0x001fe400078e0058 */
[----:B------:R0:W5:Y:S02]  /*2410*/  LDG.E R2, desc[UR6][R80.64] ;  /* 0x0000000650027981 */ /* 0x000164000c1e1900 */
[----:B------:R-:W-:-:S02]  /*2420*/  IMAD.WIDE.U32 R92, R170, 0x10, R90 ;  /* 0x00000010aa5c7825 */ /* 0x000fc400078e005a */
[----:B------:R-:W5:Y:S02]  /*2430*/  LDG.E R4, desc[UR6][R82.64] ;  /* 0x0000000652047981 */ /* 0x000f64000c1e1900 */
[--C-:B------:R-:W-:Y:S02]  /*2440*/  IMAD.WIDE.U32 R100, R168, 0x10, R90.reuse ;  /* 0x00000010a8647825 */ /* 0x100fe400078e005a */
[----:B------:R-:W5:Y:S02]  /*2450*/  LDG.E.128 R92, desc[UR6][R92.64] ;  /* 0x000000065c5c7981 */ /* 0x000f64000c1e1d00 */
[--C-:B------:R-:W-:Y:S02]  /*2460*/  IMAD.WIDE.U32 R88, R31, 0x10, R90.reuse ;  /* 0x000000101f587825 */ /* 0x100fe400078e005a */
[----:B------:R-:W5:Y:S02]  /*2470*/  LDG.E.128 R100, desc[UR6][R100.64] ;  /* 0x0000000664647981 */ /* 0x000f64000c1e1d00 */
[----:B------:R-:W-:Y:S01]  /*2480*/  IMAD.WIDE.U32 R104, R10, 0x10, R90 ;  /* 0x000000100a687825 */ /* 0x000fe200078e005a */
[----:B------:R-:W-:-:S03]  /*2490*/  SHF.R.U64 R210, R36, 0x10, R37 ;  /* 0x0000001024d27819 */ /* 0x000fc60000001225 */
[----:B------:R-:W-:Y:S01]  /*24a0*/  HADD2.F32 R211, -RZ, R36.H0_H0 ;  /* 0x20000024ffd37230 */ /* 0x000fe20000004100 */
[----:B------:R-:W-:Y:S01]  /*24b0*/  SHF.R.U32.HI R206, RZ, 0x10, R37 ;  /* 0x00000010ffce7819 */ /* 0x000fe20000011625 */
[--C-:B------:R-:W-:Y:S01]  /*24c0*/  IMAD.WIDE.U32 R108, R9, 0x10, R90.reuse ;  /* 0x00000010096c7825 */ /* 0x100fe200078e005a */
[----:B------:R-:W5:Y:S03]  /*24d0*/  LDG.E.128 R104, desc[UR6][R104.64] ;  /* 0x0000000668687981 */ /* 0x000f66000c1e1d00 */
[----:B------:R-:W-:-:S04]  /*24e0*/  IMAD.WIDE.U32 R112, R8, 0x10, R90 ;  /* 0x0000001008707825 */ /* 0x000fc800078e005a */
[----:B------:R-:W-:Y:S01]  /*24f0*/  HADD2.F32 R208, -RZ, R37.H0_H0 ;  /* 0x20000025ffd07230 */ /* 0x000fe20000004100 */
[----:B------:R-:W5:Y:S01]  /*2500*/  LDG.E.128 R108, desc[UR6][R108.64] ;  /* 0x000000066c6c7981 */ /* 0x000f62000c1e1d00 */
[----:B------:R-:W-:-:S03]  /*2510*/  IMAD.WIDE.U32 R96, R7, 0x10, R90 ;  /* 0x0000001007607825 */ /* 0x000fc600078e005a */
[----:B------:R-:W5:Y:S01]  /*2520*/  LDG.E.128 R112, desc[UR6][R112.64] ;  /* 0x0000000670707981 */ /* 0x000f62000c1e1d00 */
[----:B0-----:R-:W-:-:S03]  /*2530*/  IMAD.WIDE.U32 R80, R6, 0x10, R90 ;  /* 0x0000001006507825 */ /* 0x001fc600078e005a */
[----:B------:R-:W5:Y:S04]  /*2540*/  LDG.E.128 R88, desc[UR6][R88.64] ;  /* 0x0000000658587981 */ /* 0x000f68000c1e1d00 */
[----:B------:R-:W5:Y:S04]  /*2550*/  LDG.E.128 R96, desc[UR6][R96.64] ;  /* 0x0000000660607981 */ /* 0x000f68000c1e1d00 */
[----:B------:R-:W5:Y:S01]  /*2560*/  LDG.E.128 R80, desc[UR6][R80.64] ;  /* 0x0000000650507981 */ /* 0x000f62000c1e1d00 */
[----:B------:R-:W-:Y:S02]  /*2570*/  HADD2.F32 R210, -RZ, R210.H0_H0 ;  /* 0x200000d2ffd27230 */ /* 0x000fe40000004100 */
[----:B------:R-:W-:Y:S01]  /*2580*/  HADD2.F32 R206, -RZ, R206.H0_H0 ;  /* 0x200000ceffce7230 */ /* 0x000fe20000004100 */
[--C-:B------:R-:W-:Y:S01]  /*2590*/  SHF.R.U64 R195, R38, 0x10, R39.reuse ;  /* 0x0000001026c37819 */ /* 0x100fe20000001227 */
[----:B------:R-:W-:Y:S01]  /*25a0*/  HADD2.F32 R197, -RZ, R38.H0_H0 ;  /* 0x20000026ffc57230 */ /* 0x000fe20000004100 */
[----:B------:R-:W-:Y:S01]  /*25b0*/  SHF.R.U32.HI R191, RZ, 0x10, R39 ;  /* 0x00000010ffbf7819 */ /* 0x000fe20000011627 */
[----:B------:R-:W-:Y:S01]  /*25c0*/  HADD2.F32 R193, -RZ, R39.H0_H0 ;  /* 0x20000027ffc17230 */ /* 0x000fe20000004100 */
[----:B------:R-:W-:Y:S01]  /*25d0*/  SHF.R.U64 R181, R40, 0x10, R41 ;  /* 0x0000001028b57819 */ /* 0x000fe20000001229 */
[----:B------:R-:W-:-:S02]  /*25e0*/  HADD2.F32 R195, -RZ, R195.H0_H0 ;  /* 0x200000c3ffc37230 */ /* 0x000fc40000004100 */
[----:B------:R-:W-:Y:S01]  /*25f0*/  HADD2.F32 R183, -RZ, R40.H0_H0 ;  /* 0x20000028ffb77230 */ /* 0x000fe20000004100 */
[----:B------:R-:W-:Y:S01]  /*2600*/  SHF.R.U32.HI R177, RZ, 0x10, R41 ;  /* 0x00000010ffb17819 */ /* 0x000fe20000011629 */
[----:B------:R-:W-:Y:S01]  /*2610*/  HADD2.F32 R191, -RZ, R191.H0_H0 ;  /* 0x200000bfffbf7230 */ /* 0x000fe20000004100 */
[----:B------:R0:W5:Y:S01]  /*2620*/  LDG.E R0, desc[UR6][R34.64] ;  /* 0x0000000622007981 */ /* 0x000162000c1e1900 */
[----:B------:R-:W-:Y:S02]  /*2630*/  HADD2.F32 R181, -RZ, R181.H0_H0 ;  /* 0x200000b5ffb57230 */ /* 0x000fe40000004100 */
[----:B------:R-:W-:Y:S02]  /*2640*/  HADD2.F32 R179, -RZ, R41.H0_H0 ;  /* 0x20000029ffb37230 */ /* 0x000fe40000004100 */
[----:B------:R-:W-:Y:S02]  /*2650*/  HADD2.F32 R177, -RZ, R177.H0_H0 ;  /* 0x200000b1ffb17230 */ /* 0x000fe40000004100 */
[----:B------:R-:W-:Y:S01]  /*2660*/  HADD2.F32 R175, -RZ, R42.H0_H0 ;  /* 0x2000002affaf7230 */ /* 0x000fe20000004100 */
[--C-:B0-----:R-:W-:Y:S01]  /*2670*/  SHF.R.U64 R34, R148, 0x10, R149.reuse ;  /* 0x0000001094227819 */ /* 0x101fe20000001295 */
        /* <DEDUP_REMOVED lines=220> */
.L_x_17217:
[----:B------:R-:W-:Y:S01]  /*3440*/  FADD.FTZ R13, R245, R13 ;  /* 0x0000000df50d7221 */ /* 0x000fe20000010000 */
[----:B------:R-:W-:Y:S01]  /*3450*/  FADD.FTZ R14, R244, R14 ;  /* 0x0000000ef40e7221 */ /* 0x000fe20000010000 */
[----:B------:R-:W2:Y:S01]  /*3460*/  LDL.LU R245, [R1+0x18] ;  /* 0x0000180001f57983 */ /* 0x000ea20000300800 */
[----:B------:R-:W-:-:S03]  /*3470*/  FADD.FTZ R15, R243, R15 ;  /* 0x0000000ff30f7221 */ /* 0x000fc60000010000 */
[----:B------:R-:W3:Y:S04]  /*3480*/  LDL.LU R244, [R1+0x14] ;  /* 0x0000140001f47983 */ /* 0x000ee80000300800 */
[----:B------:R-:W4:Y:S01]  /*3490*/  LDL.LU R243, [R1+0x10] ;  /* 0x0000100001f37983 */ /* 0x000f220000300800 */
[----:B------:R-:W-:Y:S01]  /*34a0*/  FADD.FTZ R22, R236, R22 ;  /* 0x00000016ec167221 */ /* 0x000fe20000010000 */
[----:B------:R-:W-:Y:S01]  /*34b0*/  FADD.FTZ R23, R235, R23 ;  /* 0x00000017eb177221 */ /* 0x000fe20000010000 */
[----:B------:R-:W-:Y:S01]  /*34c0*/  FADD.FTZ R16, R242, R16 ;  /* 0x00000010f2107221 */ /* 0x000fe20000010000 */
[----:B------:R-:W5:Y:S01]  /*34d0*/  LDL.LU R236, [R1+0x20] ;  /* 0x0000200001ec7983 */ /* 0x000f620000300800 */
[----:B------:R-:W-:Y:S01]  /*34e0*/  FADD.FTZ R17, R241, R17 ;  /* 0x00000011f1117221 */ /* 0x000fe20000010000 */
[----:B------:R-:W-:Y:S01]  /*34f0*/  FADD.FTZ R18, R240, R18 ;  /* 0x00000012f0127221 */ /* 0x000fe20000010000 */
[----:B------:R-:W-:Y:S01]  /*3500*/  FADD.FTZ R19, R239, R19 ;  /* 0x00000013ef137221 */ /* 0x000fe20000010000 */
[----:B------:R-:W5:Y:S01]  /*3510*/  LDL.LU R235, [R1+0x1c] ;  /* 0x00001c0001eb7983 */ /* 0x000f620000300800 */
        /* <DEDUP_REMOVED lines=9> */
[----:B------:R-:W4:Y:S04]  /*35b0*/  LDL.LU R243, [R1+0x2c] ;  /* 0x00002c0001f37983 */ /* 0x000f280000300800 */
[----:B------:R-:W4:Y:S04]  /*35c0*/  LDL.LU R242, [R1+0x30] ;  /* 0x0000300001f27983 */ /* 0x000f280000300800 */
[----:B------:R-:W4:Y:S04]  /*35d0*/  LDL.LU R241, [R1+0x34] ;  /* 0x0000340001f17983 */ /* 0x000f280000300800 */
[----:B------:R-:W4:Y:S04]  /*35e0*/  LDL.LU R240, [R1+0x38] ;  /* 0x0000380001f07983 */ /* 0x000f280000300800 */
[----:B------:R-:W4:Y:S04]  /*35f0*/  LDL.LU R239, [R1+0x3c] ;  /* 0x00003c0001ef7983 */ /* 0x000f280000300800 */
[----:B------:R-:W4:Y:S04]  /*3600*/  LDL.LU R238, [R1+0x40] ;  /* 0x0000400001ee7983 */ /* 0x000f280000300800 */
[----:B------:R-:W4:Y:S04]  /*3610*/  LDL.LU R237, [R1+0x44] ;  /* 0x0000440001ed7983 */ /* 0x000f280000300800 */
[----:B------:R-:W2:Y:S04]  /*3620*/  LDL.LU R232, [R1+0x48] ;  /* 0x0000480001e87983 */ /* 0x000ea80000300800 */
[----:B------:R-:W3:Y:S01]  /*3630*/  LDL.LU R231, [R1+0x4c] ;  /* 0x00004c0001e77983 */ /* 0x000ee20000300800 */
[----:B-----5:R-:W-:Y:S01]  /*3640*/  FADD.FTZ R48, R48, R236 ;  /* 0x000000ec30307221 */ /* 0x020fe20000010000 */
[----:B------:R-:W-:Y:S01]  /*3650*/  FADD.FTZ R49, R49, R235 ;  /* 0x000000eb31317221 */ /* 0x000fe20000010000 */
[----:B------:R-:W-:Y:S01]  /*3660*/  FADD.FTZ R24, R234, R24 ;  /* 0x00000018ea187221 */ /* 0x000fe20000010000 */
[----:B------:R-:W5:Y:S01]  /*3670*/  LDL.LU R236, [R1+0x50] ;  /* 0x0000500001ec7983 */ /* 0x000f620000300800 */
[----:B------:R-:W-:-:S03]  /*3680*/  FADD.FTZ R25, R233, R25 ;  /* 0x00000019e9197221 */ /* 0x000fc60000010000 */
[----:B------:R-:W5:Y:S04]  /*3690*/  LDL.LU R235, [R1+0x54] ;  /* 0x0000540001eb7983 */ /* 0x000f680000300800 */
[----:B------:R-:W5:Y:S04]  /*36a0*/  LDL.LU R234, [R1+0x58] ;  /* 0x0000580001ea7983 */ /* 0x000f680000300800 */
[----:B------:R-:W5:Y:S01]  /*36b0*/  LDL.LU R233, [R1+0x5c] ;  /* 0x00005c0001e97983 */ /* 0x000f620000300800 */
[----:B--2---:R-:W-:-:S03]  /*36c0*/  FADD.FTZ R62, R62, R232 ;  /* 0x000000e83e3e7221 */ /* 0x004fc60000010000 */
[----:B------:R-:W2:Y:S01]  /*36d0*/  LDL.LU R232, [R1+0x60] ;  /* 0x0000600001e87983 */ /* 0x000ea20000300800 */
[----:B---3--:R-:W-:-:S03]  /*36e0*/  FADD.FTZ R61, R61, R231 ;  /* 0x000000e73d3d7221 */ /* 0x008fc60000010000 */
[----:B------:R-:W3:Y:S01]  /*36f0*/  LDL.LU R231, [R1+0x64] ;  /* 0x0000640001e77983 */ /* 0x000ee20000300800 */
[----:B------:R-:W-:Y:S01]  /*3700*/  FADD.FTZ R55, R55, R245 ;  /* 0x000000f537377221 */ /* 0x000fe20000010000 */
[----:B------:R-:W-:Y:S01]  /*3710*/  FADD.FTZ R54, R54, R244 ;  /* 0x000000f436367221 */ /* 0x000fe20000010000 */
[----:B----4-:R-:W-:Y:S01]  /*3720*/  FADD.FTZ R53, R53, R243 ;  /* 0x000000f335357221 */ /* 0x010fe20000010000 */
[----:B------:R-:W4:Y:S01]  /*3730*/  LDL.LU R245, [R1+0x68] ;  /* 0x0000680001f57983 */ /* 0x000f220000300800 */
[----:B------:R-:W-:Y:S01]  /*3740*/  FADD.FTZ R52, R52, R242 ;  /* 0x000000f234347221 */ /* 0x000fe20000010000 */
[----:B------:R-:W-:Y:S02]  /*3750*/  FADD.FTZ R59, R59, R241 ;  /* 0x000000f13b3b7221 */ /* 0x000fe40000010000 */
[----:B------:R-:W4:Y:S01]  /*3760*/  LDL.LU R244, [R1+0x6c] ;  /* 0x00006c0001f47983 */ /* 0x000f220000300800 */
[----:B------:R-:W-:-:S03]  /*3770*/  FADD.FTZ R58, R58, R240 ;  /* 0x000000f03a3a7221 */ /* 0x000fc60000010000 */
[----:B------:R-:W4:Y:S01]  /*3780*/  LDL.LU R243, [R1+0x70] ;  /* 0x0000700001f37983 */ /* 0x000f220000300800 */
[----:B------:R-:W-:-:S03]  /*3790*/  FADD.FTZ R57, R57, R239 ;  /* 0x000000ef39397221 */ /* 0x000fc60000010000 */
[----:B------:R-:W4:Y:S01]  /*37a0*/  LDL.LU R242, [R1+0x74] ;  /* 0x0000740001f27983 */ /* 0x000f220000300800 */
[----:B------:R-:W-:-:S03]  /*37b0*/  FADD.FTZ R56, R56, R238 ;  /* 0x000000ee38387221 */ /* 0x000fc60000010000 */
[----:B------:R-:W4:Y:S01]  /*37c0*/  LDL.LU R241, [R1+0x78] ;  /* 0x0000780001f17983 */ /* 0x000f220000300800 */
[----:B------:R-:W-:-:S03]  /*37d0*/  FADD.FTZ R63, R63, R237 ;  /* 0x000000ed3f3f7221 */ /* 0x000fc60000010000 */
        /* <DEDUP_REMOVED lines=10> */
[----:B------:R-:W5:Y:S04]  /*3880*/  LDL.LU R234, [R1] ;  /* 0x0000000001ea7983 */ /* 0x000f680000300800 */
[----:B------:R-:W5:Y:S01]  /*3890*/  LDL.LU R233, [R1+0x4] ;  /* 0x0000040001e97983 */ /* 0x000f620000300800 */
[----:B--2---:R-:W-:-:S03]  /*38a0*/  FADD.FTZ R64, R64, R232 ;  /* 0x000000e840407221 */ /* 0x004fc60000010000 */
[----:B------:R-:W2:Y:S01]  /*38b0*/  LDL.LU R232, [R1+0x8] ;  /* 0x0000080001e87983 */ /* 0x000ea20000300800 */
[----:B---3--:R-:W-:-:S03]  /*38c0*/  FADD.FTZ R71, R71, R231 ;  /* 0x000000e747477221 */ /* 0x008fc60000010000 */
[----:B------:R-:W3:Y:S01]  /*38d0*/  LDL.LU R231, [R1+0xc] ;  /* 0x00000c0001e77983 */ /* 0x000ee20000300800 */
[----:B------:R-:W-:Y:S01]  /*38e0*/  UMOV UR4, 0xffffffff ;  /* 0xffffffff00047882 */ /* 0x000fe20000000000 */
[----:B----4-:R-:W-:Y:S01]  /*38f0*/  FADD.FTZ R70, R70, R245 ;  /* 0x000000f546467221 */ /* 0x010fe20000010000 */
        /* <DEDUP_REMOVED lines=26> */
[----:B------:R-:W-:Y:S06]  /*3aa0*/  BRA.DIV UR4, `(.L_x_17218) ;  /* 0x0000008604287947 */ /* 0x000fec000b800000 */
[----:B------:R-:W0:Y:S01]  /*3ab0*/  SHFL.BFLY PT, R212, R227, 0x1, 0x1f ;  /* 0x0c201f00e3d47f89 */ /* 0x000e2200000e0000 */
[----:B------:R-:W-:Y:S02]  /*3ac0*/  MOV R246, R217 ;  /* 0x000000d900f67202 */ /* 0x000fe40000000f00 */
[----:B------:R-:W-:Y:S01]  /*3ad0*/  MOV R247, R218 ;  /* 0x000000da00f77202 */ /* 0x000fe20000000f00 */
[----:B------:R-:W1:Y:S01]  /*3ae0*/  SHFL.BFLY PT, R214, R226, 0x1, 0x1f ;  /* 0x0c201f00e2d67f89 */ /* 0x000e6200000e0000 */
[----:B------:R-:W-:Y:S02]  /*3af0*/  MOV R248, R219 ;  /* 0x000000db00f87202 */ /* 0x000fe40000000f00 */
[----:B------:R-:W-:Y:S01]  /*3b00*/  MOV R249, R220 ;  /* 0x000000dc00f97202 */ /* 0x000fe20000000f00 */
[----:B------:R-:W-:Y:S01]  /*3b10*/  STL [R1+0x10], R230 ;  /* 0x000010e601007387 */ /* 0x000fe20000100800 */
[----:B------:R-:W-:Y:S02]  /*3b20*/  MOV R250, R221 ;  /* 0x000000dd00fa7202 */ /* 0x000fe40000000f00 */
[----:B------:R-:W-:Y:S01]  /*3b30*/  MOV R251, R222 ;  /* 0x000000de00fb7202 */ /* 0x000fe20000000f00 */
[----:B------:R-:W-:Y:S01]  /*3b40*/  STL [R1+0x14], R51 ;  /* 0x0000143301007387 */ /* 0x000fe20000100800 */
[----:B------:R-:W-:-:S03]  /*3b50*/  MOV R252, R223 ;  /* 0x000000df00fc7202 */ /* 0x000fc60000000f00 */
        /* <DEDUP_REMOVED lines=43> */
[----:B------:R1:W-:Y:S04]  /*3e10*/  STL [R1+0x90], R76 ;  /* 0x0000904c01007387 */ /* 0x0003e80000100800 */
[----:B------:R1:W-:Y:S01]  /*3e20*/  STL [R1], R224 ;  /* 0x000000e001007387 */ /* 0x0003e20000100800 */
[----:B0-----:R-:W-:-:S03]  /*3e30*/  FADD.FTZ R213, R213, R214 ;  /* 0x000000d6d5d57221 */ /* 0x001fc60000010000 */
[----:B------:R1:W-:Y:S04]  /*3e40*/  STL [R1+0x4], R225 ;  /* 0x000004e101007387 */ /* 0x0003e80000100800 */
[----:B------:R1:W-:Y:S04]  /*3e50*/  STL [R1+0x8], R228 ;  /* 0x000008e401007387 */ /* 0x0003e80000100800 */
[----:B------:R1:W0:Y:S04]  /*3e60*/  SHFL.BFLY PT, R48, R212, 0x10, 0x1f ;  /* 0x0e001f00d4307f89 */ /* 0x00022800000e0000 */
[----:B------:R1:W2:Y:S04]  /*3e70*/  SHFL.BFLY PT, R49, R213, 0x10, 0x1f ;  /* 0x0e001f00d5317f89 */ /* 0x0002a800000e0000 */
[----:B------:R1:W-:Y:S02]  /*3e80*/  STL [R1+0xc], R229 ;  /* 0x00000ce501007387 */ /* 0x0003e40000100800 */
.L_x_17281:
        /* <DEDUP_REMOVED lines=9> */
[----:B------:R-:W-:Y:S01]  /*3f20*/  ISETP.NE.U32.AND P1, PT, RZ, UR14, PT ;  /* 0x0000000eff007c0c */ /* 0x000fe2000bf25070 */
[----:B------:R-:W-:Y:S03]  /*3f30*/  BSSY.RECONVERGENT B2, `(.L_x_17220) ;  /* 0x000005f000027945 */ /* 0x000fe60003800200 */
[----:B------:R-:W-:-:S13]  /*3f40*/  ISETP.NE.AND.EX P1, PT, RZ, UR15, PT, P1 ;  /* 0x0000000fff007c0c */ /* 0x000fda000bf25310 */
[----:B------:R-:W-:Y:S05]  /*3f50*/  @P1 BRA `(.L_x_17221) ;  /* 0x0000000000bc1947 */ /* 0x000fea0003800000 */
[C-C-:B------:R-:W-:Y:S01]  /*3f60*/  FFMA.FTZ R204, R56.reuse, R204, R57.reuse ;  /* 0x000000cc38cc7223 */ /* 0x140fe20000010039 */
[C---:B------:R-:W-:Y:S01]  /*3f70*/  LOP3.LUT P2, RZ, R171.reuse, 0xff, RZ, 0xc0, !PT ;  /* 0x000000ffabff7812 */ /* 0x040fe2000784c0ff */
[----:B------:R-:W-:Y:S01]  /*3f80*/  FFMA.FTZ R209, R56, R209, R57 ;  /* 0x000000d138d17223 */ /* 0x000fe20000010039 */
[----:B------:R-:W-:Y:S01]  /*3f90*/  MOV R66, UR13 ;  /* 0x0000000d00427c02 */ /* 0x000fe20008000f00 */
[----:B------:R-:W-:Y:S01]  /*3fa0*/  FADD.FTZ R204, -R204, R211 ;  /* 0x000000d3cccc7221 */ /* 0x000fe20000010100 */
[----:B------:R-:W-:Y:S01]  /*3fb0*/  LOP3.LUT P3, RZ, R171, 0xff00, RZ, 0xc0, !PT ;  /* 0x0000ff00abff7812 */ /* 0x000fe2000786c0ff */
[----:B------:R-:W-:Y:S01]  /*3fc0*/  FADD.FTZ R209, -R209, R210 ;  /* 0x000000d2d1d17221 */ /* 0x000fe20000010100 */
[----:B------:R-:W-:Y:S02]  /*3fd0*/  HFMA2 R52, -RZ, RZ, 0, 0 ;  /* 0x00000000ff347431 */ /* 0x000fe400000001ff */
[C---:B------:R-:W-:Y:S01]  /*3fe0*/  FMUL.FTZ R53, R11.reuse, R204 ;  /* 0x000000cc0b357220 */ /* 0x040fe20000410000 */
[C-C-:B------:R-:W-:Y:S01]  /*3ff0*/  FFMA.FTZ R207, R56.reuse, R207, R57.reuse ;  /* 0x000000cf38cf7223 */ /* 0x140fe20000010039 */
[----:B------:R-:W-:Y:S01]  /*4000*/  FMUL.FTZ R209, R11, R209 ;  /* 0x000000d10bd17220 */ /* 0x000fe20000410000 */
[----:B------:R-:W-:Y:S01]  /*4010*/  FFMA.FTZ R205, R56, R205, R57 ;  /* 0x000000cd38cd7223 */ /* 0x000fe20000010039 */
[----:B------:R-:W-:Y:S01]  /*4020*/  FMUL.FTZ R53, R53, R12 ;  /* 0x0000000c35357220 */ /* 0x000fe20000410000 */
[----:B------:R-:W-:Y:S01]  /*4030*/  FADD.FTZ R207, -R207, R208 ;  /* 0x000000d0cfcf7221 */ /* 0x000fe20000010100 */
[----:B------:R-:W-:-:S02]  /*4040*/  @P2 HADD2.F32 R54, -RZ, R152.H0_H0 ;  /* 0x20000098ff362230 */ /* 0x000fc40000004100 */
[----:B------:R-:W-:Y:S01]  /*4050*/  FADD.FTZ R205, -R205, R206 ;  /* 0x000000cecdcd7221 */ /* 0x000fe20000010100 */
[----:B------:R-:W-:Y:S01]  /*4060*/  FMUL.FTZ R53, R53, R66 ;  /* 0x0000004235357220 */ /* 0x000fe20000410000 */
[----:B------:R-:W-:Y:S01]  /*4070*/  FMUL.FTZ R207, R11, R207 ;  /* 0x000000cf0bcf7220 */ /* 0x000fe20000410000 */
[----:B------:R-:W-:Y:S01]  /*4080*/  @P3 HADD2.F32 R55, -RZ, R188.H1_H1 ;  /* 0x300000bcff373230 */ /* 0x000fe20000004100 */
[----:B------:R-:W-:Y:S01]  /*4090*/  LOP3.LUT P4, RZ, R171, 0xff0000, RZ, 0xc0, !PT ;  /* 0x00ff0000abff7812 */ /* 0x000fe2000788c0ff */
[----:B------:R-:W-:Y:S01]  /*40a0*/  @P2 FMUL.FTZ R52, R53, R54 ;  /* 0x0000003635342220 */ /* 0x000fe20000410000 */
[----:B------:R-:W-:Y:S01]  /*40b0*/  FMUL.FTZ R54, R209, R12 ;  /* 0x0000000cd1367220 */ /* 0x000fe20000410000 */
[----:B-----5:R-:W-:Y:S01]  /*40c0*/  FMUL.FTZ R48, R48, R53 ;  /* 0x0000003530307220 */ /* 0x020fe20000410000 */
[----:B------:R-:W-:Y:S01]  /*40d0*/  MOV R53, RZ ;  /* 0x000000ff00357202 */ /* 0x000fe20000000f00 */
[----:B------:R-:W-:Y:S01]  /*40e0*/  FMUL.FTZ R205, R11, R205 ;  /* 0x000000cd0bcd7220 */ /* 0x000fe20000410000 */
[----:B------:R-:W-:Y:S01]  /*40f0*/  FMUL.FTZ R54, R54, R66 ;  /* 0x0000004236367220 */ /* 0x000fe20000410000 */
[----:B------:R-:W-:-:S02]  /*4100*/  ISETP.GE.U32.AND P5, PT, R171, 0x1000000, PT ;  /* 0x01000000ab00780c */ /* 0x000fc40003fa6070 */
[----:B------:R-:W-:Y:S01]  /*4110*/  FSEL R61, R48, RZ, P2 ;  /* 0x000000ff303d7208 */ /* 0x000fe20001000000 */
[----:B------:R-:W-:Y:S01]  /*4120*/  @P3 FMUL.FTZ R53, R54, R55 ;  /* 0x0000003736353220 */ /* 0x000fe20000410000 */
[----:B------:R-:W-:Y:S01]  /*4130*/  FMUL.FTZ R55, R207, R12 ;  /* 0x0000000ccf377220 */ /* 0x000fe20000410000 */
[----:B------:R-:W-:Y:S01]  /*4140*/  FMUL.FTZ R49, R49, R54 ;  /* 0x0000003631317220 */ /* 0x000fe20000410000 */
[----:B------:R-:W-:Y:S02]  /*4150*/  HFMA2 R54, -RZ, RZ, 0, 0 ;  /* 0x00000000ff367431 */ /* 0x000fe400000001ff */
[----:B------:R-:W-:Y:S02]  /*4160*/  @P4 HADD2.F32 R58, -RZ, R153.H0_H0 ;  /* 0x20000099ff3a4230 */ /* 0x000fe40000004100 */
[----:B------:R-:W-:Y:S01]  /*4170*/  FMUL.FTZ R55, R55, R66 ;  /* 0x0000004237377220 */ /* 0x000fe20000410000 */
[----:B------:R-:W-:-:S03]  /*4180*/  FSEL R60, R49, RZ, P3 ;  /* 0x000000ff313c7208 */ /* 0x000fc60001800000 */
[----:B------:R-:W-:Y:S01]  /*4190*/  FMUL.FTZ R59, R50, R55 ;  /* 0x00000037323b7220 */ /* 0x000fe20000410000 */
[----:B------:R-:W-:Y:S01]  /*41a0*/  FMUL.FTZ R50, R205, R12 ;  /* 0x0000000ccd327220 */ /* 0x000fe20000410000 */
[----:B------:R-:W-:Y:S01]  /*41b0*/  @P4 FMUL.FTZ R54, R55, R58 ;  /* 0x0000003a37364220 */ /* 0x000fe20000410000 */
[----:B------:R-:W-:Y:S02]  /*41c0*/  MOV R55, RZ ;  /* 0x000000ff00377202 */ /* 0x000fe40000000f00 */
[----:B------:R-:W-:Y:S01]  /*41d0*/  FMUL.FTZ R50, R50, R66 ;  /* 0x0000004232327220 */ /* 0x000fe20000410000 */
[----:B------:R-:W-:-:S03]  /*41e0*/  FSEL R59, R59, RZ, P4 ;  /* 0x000000ff3b3b7208 */ /* 0x000fc60002000000 */
[----:B------:R-:W-:-:S05]  /*41f0*/  FMUL.FTZ R51, R51, R50 ;  /* 0x0000003233337220 */ /* 0x000fca0000410000 */
[----:B------:R-:W-:Y:S01]  /*4200*/  FSEL R58, R51, RZ, P5 ;  /* 0x000000ff333a7208 */ /* 0x000fe20002800000 */
[----:B------:R-:W-:Y:S06]  /*4210*/  @!P5 BRA `(.L_x_17222) ;  /* 0x0000000000c0d947 */ /* 0x000fec0003800000 */
[----:B------:R-:W-:-:S05]  /*4220*/  HADD2.F32 R55, -RZ, R188.H0_H0 ;  /* 0x200000bcff377230 */ /* 0x000fca0000004100 */
[----:B------:R-:W-:Y:S01]  /*4230*/  FMUL.FTZ R55, R50, R55 ;  /* 0x0000003732377220 */ /* 0x000fe20000410000 */
[----:B------:R-:W-:Y:S06]  /*4240*/  BRA `(.L_x_17222) ;  /* 0x0000000000b47947 */ /* 0x000fec0003800000 */
.L_x_17221:
        /* <DEDUP_REMOVED lines=9> */
[----:B------:R-:W-:Y:S01]  /*42e0*/  FFMA.FTZ R207, R56, R207, R57 ;  /* 0x000000cf38cf7223 */ /* 0x000fe20000010039 */
[----:B------:R-:W-:Y:S01]  /*42f0*/  FMUL.FTZ R85, R11, R209 ;  /* 0x000000d10b557220 */ /* 0x000fe20000410000 */
[----:B------:R-:W-:Y:S01]  /*4300*/  LOP3.LUT P4, RZ, R171, 0xff0000, RZ, 0xc0, !PT ;  /* 0x00ff0000abff7812 */ /* 0x000fe2000788c0ff */
[----:B------:R-:W-:Y:S01]  /*4310*/  FMUL.FTZ R53, R84, R12 ;  /* 0x0000000c54357220 */ /* 0x000fe20000410000 */
[----:B------:R-:W-:Y:S01]  /*4320*/  FADD.FTZ R207, -R207, R208 ;  /* 0x000000d0cfcf7221 */ /* 0x000fe20000010100 */
[----:B------:R-:W-:-:S02]  /*4330*/  @P2 HADD2.F32 R54, -RZ, R152.H0_H0 ;  /* 0x20000098ff362230 */ /* 0x000fc40000004100 */
[----:B------:R-:W-:Y:S01]  /*4340*/  FFMA.FTZ R205, R56, R205, R57 ;  /* 0x000000cd38cd7223 */ /* 0x000fe20000010039 */
[----:B------:R-:W-:Y:S01]  /*4350*/  FMUL.FTZ R53, R53, R66 ;  /* 0x0000004235357220 */ /* 0x000fe20000410000 */
[----:B------:R-:W-:Y:S01]  /*4360*/  FMUL.FTZ R86, R11, R207 ;  /* 0x000000cf0b567220 */ /* 0x000fe20000410000 */
[----:B------:R-:W-:Y:S02]  /*4370*/  @P3 HADD2.F32 R55, -RZ, R188.H1_H1 ;  /* 0x300000bcff373230 */ /* 0x000fe40000004100 */
[----:B------:R-:W-:Y:S01]  /*4380*/  FADD.FTZ R205, -R205, R206 ;  /* 0x000000cecdcd7221 */ /* 0x000fe20000010100 */
[----:B------:R-:W-:Y:S01]  /*4390*/  @P2 FMUL.FTZ R52, R53, R54 ;  /* 0x0000003635342220 */ /* 0x000fe20000410000 */
[----:B------:R-:W-:Y:S01]  /*43a0*/  FMUL.FTZ R54, R85, R12 ;  /* 0x0000000c55367220 */ /* 0x000fe20000410000 */
[----:B-----5:R-:W-:Y:S01]  /*43b0*/  FMUL.FTZ R48, R48, R53 ;  /* 0x0000003530307220 */ /* 0x020fe20000410000 */
[----:B------:R-:W-:Y:S01]  /*43c0*/  MOV R53, RZ ;  /* 0x000000ff00357202 */ /* 0x000fe20000000f00 */
[----:B------:R-:W-:-:S02]  /*43d0*/  @P4 HADD2.F32 R58, -RZ, R153.H0_H0 ;  /* 0x20000099ff3a4230 */ /* 0x000fc40000004100 */
[----:B------:R-:W-:Y:S01]  /*43e0*/  FMUL.FTZ R54, R54, R66 ;  /* 0x0000004236367220 */ /* 0x000fe20000410000 */
[----:B------:R-:W-:Y:S01]  /*43f0*/  ISETP.GE.U32.AND P5, PT, R171, 0x1000000, PT ;  /* 0x01000000ab00780c */ /* 0x000fe20003fa6070 */
[----:B------:R-:W-:Y:S01]  /*4400*/  FMUL.FTZ R87, R11, R205 ;  /* 0x000000cd0b577220 */ /* 0x000fe20000410000 */
[----:B------:R-:W-:Y:S01]  /*4410*/  FSEL R61, R48, RZ, P2 ;  /* 0x000000ff303d7208 */ /* 0x000fe20001000000 */
[----:B------:R-:W-:Y:S01]  /*4420*/  @P3 FMUL.FTZ R53, R54, R55 ;  /* 0x0000003736353220 */ /* 0x000fe20000410000 */
[----:B------:R-:W-:Y:S01]  /*4430*/  FMUL.FTZ R55, R86, R12 ;  /* 0x0000000c56377220 */ /* 0x000fe20000410000 */
[----:B------:R-:W-:Y:S01]  /*4440*/  FMUL.FTZ R49, R49, R54 ;  /* 0x0000003631317220 */ /* 0x000fe20000410000 */
[----:B------:R-:W-:Y:S02]  /*4450*/  HFMA2 R54, -RZ, RZ, 0, 0 ;  /* 0x00000000ff367431 */ /* 0x000fe400000001ff */
[----:B------:R-:W-:Y:S02]  /*4460*/  FMUL.FTZ R55, R55, R66 ;  /* 0x0000004237377220 */ /* 0x000fe40000410000 */
[----:B------:R-:W-:-:S02]  /*4470*/  FSEL R60, R49, RZ, P3 ;  /* 0x000000ff313c7208 */ /* 0x000fc40001800000 */
[----:B------:R-:W-:Y:S01]  /*4480*/  @P4 FMUL.FTZ R54, R55, R58 ;  /* 0x0000003a37364220 */ /* 0x000fe20000410000 */
[----:B------:R-:W-:Y:S01]  /*4490*/  FMUL.FTZ R58, R87, R12 ;  /* 0x0000000c573a7220 */ /* 0x000fe20000410000 */
[----:B------:R-:W-:Y:S02]  /*44a0*/  @P5 HADD2.F32 R59, -RZ, R188.H0_H0 ;  /* 0x200000bcff3b5230 */ /* 0x000fe40000004100 */
[----:B------:R-:W-:Y:S01]  /*44b0*/  FMUL.FTZ R50, R50, R55 ;  /* 0x0000003732327220 */ /* 0x000fe20000410000 */
[----:B------:R-:W-:Y:S01]  /*44c0*/  MOV R55, RZ ;  /* 0x000000ff00377202 */ /* 0x000fe20000000f00 */
[----:B------:R-:W-:-:S04]  /*44d0*/  FMUL.FTZ R58, R58, R66 ;  /* 0x000000423a3a7220 */ /* 0x000fc80000410000 */
[----:B------:R-:W-:Y:S01]  /*44e0*/  FMUL.FTZ R51, R51, R58 ;  /* 0x0000003a33337220 */ /* 0x000fe20000410000 */
[----:B------:R-:W-:Y:S01]  /*44f0*/  @P5 FMUL.FTZ R55, R58, R59 ;  /* 0x0000003b3a375220 */ /* 0x000fe20000410000 */
[----:B------:R-:W-:-:S03]  /*4500*/  FSEL R59, R50, RZ, P4 ;  /* 0x000000ff323b7208 */ /* 0x000fc60002000000 */
[----:B------:R-:W-:-:S07]  /*4510*/  FSEL R58, R51, RZ, P5 ;  /* 0x000000ff333a7208 */ /* 0x000fce0002800000 */
.L_x_17222:
[----:B------:R-:W-:Y:S05]  /*4520*/  BSYNC.RECONVERGENT B2 ;  /* 0x0000000000027941 */ /* 0x000fea0003800200 */
.L_x_17220:
[----:B------:R-:W0:Y:S08]  /*4530*/  @P1 LDC.64 R48, c[0x0][0x478] ;  /* 0x00011e00ff301b82 */ /* 0x000e300000000a00 */
[----:B------:R-:W1:Y:S01]  /*4540*/  LDC.64 R204, c[0x0][0x468] ;  /* 0x00011a00ffcc7b82 */ /* 0x000e620000000a00 */
[----:B0-----:R-:W-:-:S05]  /*4550*/  @P1 IMAD.WIDE.U32 R48, R170, 0x10, R48 ;  /* 0x00000010aa301825 */ /* 0x001fca00078e0030 */
[----:B------:R0:W-:Y:S01]  /*4560*/  @P1 STG.E.128 desc[UR6][R48.64], R84 ;  /* 0x0000005430001986 */ /* 0x0001e2000c101d06 */
[----:B-1----:R-:W-:-:S05]  /*4570*/  IMAD.WIDE.U32 R170, R170, 0x10, R204 ;  /* 0x00000010aaaa7825 */ /* 0x002fca00078e00cc */
[----:B------:R1:W-:Y:S01]  /*4580*/  STG.E.128 desc[UR6][R170.64], R52 ;  /* 0x00000034aa007986 */ /* 0x0003e2000c101d06 */
[----:B0-----:R-:W-:-:S06]  /*4590*/  IMAD.WIDE.U32 R48, R168, 0x10, R212 ;  /* 0x00000010a8307825 */ /* 0x001fcc00078e00d4 */
[----:B------:R-:W5:Y:S01]  /*45a0*/  LDG.E.128 R48, desc[UR6][R48.64] ;  /* 0x0000000630307981 */ /* 0x000f62000c1e1d00 */
[----:B------:R-:W-:Y:S04]  /*45b0*/  BSSY.RECONVERGENT B2, `(.L_x_17223) ;  /* 0x000005c000027945 */ /* 0x000fe80003800200 */
[----:B-1----:R-:W-:Y:S05]  /*45c0*/  @!P1 BRA `(.L_x_17224) ;  /* 0x0000000000b89947 */ /* 0x002fea0003800000 */
[C-C-:B------:R-:W-:Y:S01]  /*45d0*/  FFMA.FTZ R198, R56.reuse, R198, R57.reuse ;  /* 0x000000c638c67223 */ /* 0x140fe20000010039 */
[C---:B------:R-:W-:Y:S01]  /*45e0*/  LOP3.LUT P2, RZ, R169.reuse, 0xff, RZ, 0xc0, !PT ;  /* 0x000000ffa9ff7812 */ /* 0x040fe2000784c0ff */
[----:B------:R-:W-:Y:S01]  /*45f0*/  FFMA.FTZ R196, R56, R196, R57 ;  /* 0x000000c438c47223 */ /* 0x000fe20000010039 */
[----:B------:R-:W-:Y:S01]  /*4600*/  LOP3.LUT P3, RZ, R169, 0xff00, RZ, 0xc0, !PT ;  /* 0x0000ff00a9ff7812 */ /* 0x000fe2000786c0ff */
[----:B------:R-:W-:Y:S01]  /*4610*/  FADD.FTZ R198, -R198, R197 ;  /* 0x000000c5c6c67221 */ /* 0x000fe20000010100 */
[----:B------:R-:W-:Y:S02]  /*4620*/  HFMA2 R52, -RZ, RZ, 0, 0 ;  /* 0x00000000ff347431 */ /* 0x000fe400000001ff */
[----:B------:R-:W-:Y:S01]  /*4630*/  FADD.FTZ R196, -R196, R195 ;  /* 0x000000c3c4c47221 */ /* 0x000fe20000010100 */
[C-C-:B------:R-:W-:Y:S01]  /*4640*/  FFMA.FTZ R194, R56.reuse, R194, R57.reuse ;  /* 0x000000c238c27223 */ /* 0x140fe20000010039 */
[C---:B------:R-:W-:Y:S01]  /*4650*/  FMUL.FTZ R84, R11.reuse, R198 ;  /* 0x000000c60b547220 */ /* 0x040fe20000410000 */
[----:B------:R-:W-:Y:S01]  /*4660*/  FFMA.FTZ R192, R56, R192, R57 ;  /* 0x000000c038c07223 */ /* 0x000fe20000010039 */
[----:B------:R-:W-:Y:S01]  /*4670*/  FMUL.FTZ R85, R11, R196 ;  /* 0x000000c40b557220 */ /* 0x000fe20000410000 */
[----:B------:R-:W-:Y:S01]  /*4680*/  FADD.FTZ R194, -R194, R193 ;  /* 0x000000c1c2c27221 */ /* 0x000fe20000010100 */
[----:B------:R-:W-:Y:S01]  /*4690*/  FMUL.FTZ R53, R84, R12 ;  /* 0x0000000c54357220 */ /* 0x000fe20000410000 */
[----:B------:R-:W-:Y:S01]  /*46a0*/  FADD.FTZ R192, -R192, R191 ;  /* 0x000000bfc0c07221 */ /* 0x000fe20000010100 */
[----:B------:R-:W-:-:S02]  /*46b0*/  @P2 HADD2.F32 R54, -RZ, R154.H0_H0 ;  /* 0x2000009aff362230 */ /* 0x000fc40000004100 */
[----:B------:R-:W-:Y:S01]  /*46c0*/  FMUL.FTZ R86, R11, R194 ;  /* 0x000000c20b567220 */ /* 0x000fe20000410000 */
[----:B------:R-:W-:Y:S01]  /*46d0*/  FMUL.FTZ R53, R53, R66 ;  /* 0x0000004235357220 */ /* 0x000fe20000410000 */
[----:B------:R-:W-:Y:S01]  /*46e0*/  @P3 HADD2.F32 R55, -RZ, R189.H1_H1 ;  /* 0x300000bdff373230 */ /* 0x000fe20000004100 */
[----:B------:R-:W-:Y:S01]  /*46f0*/  LOP3.LUT P4, RZ, R169, 0xff0000, RZ, 0xc0, !PT ;  /* 0x00ff0000a9ff7812 */ /* 0x000fe2000788c0ff */
[----:B------:R-:W-:Y:S01]  /*4700*/  FMUL.FTZ R87, R11, R192 ;  /* 0x000000c00b577220 */ /* 0x000fe20000410000 */
[----:B------:R-:W-:Y:S01]  /*4710*/  @P2 FMUL.FTZ R52, R53, R54 ;  /* 0x0000003635342220 */ /* 0x000fe20000410000 */
[----:B------:R-:W-:Y:S01]  /*4720*/  FMUL.FTZ R54, R85, R12 ;  /* 0x0000000c55367220 */ /* 0x000fe20000410000 */
[----:B-----5:R-:W-:Y:S01]  /*4730*/  FMUL.FTZ R48, R48, R53 ;  /* 0x0000003530307220 */ /* 0x020fe20000410000 */
[----:B------:R-:W-:Y:S02]  /*4740*/  MOV R53, RZ ;  /* 0x000000ff00357202 */ /* 0x000fe40000000f00 */
[----:B------:R-:W-:Y:S01]  /*4750*/  FMUL.FTZ R54, R54, R66 ;  /* 0x0000004236367220 */ /* 0x000fe20000410000 */
[----:B------:R-:W-:-:S03]  /*4760*/  ISETP.GE.U32.AND P5, PT, R169, 0x1000000, PT ;  /* 0x01000000a900780c */ /* 0x000fc60003fa6070 */
        /* <DEDUP_REMOVED lines=10> */
[----:B------:R-:W-:Y:S02]  /*4810*/  FSEL R62, R48, RZ, P2 ;  /* 0x000000ff303e7208 */ /* 0x000fe40001000000 */
[----:B------:R-:W-:Y:S01]  /*4820*/  FMUL.FTZ R50, R50, R66 ;  /* 0x0000004232327220 */ /* 0x000fe20000410000 */
[----:B------:R-:W-:Y:S02]  /*4830*/  FSEL R64, R64, RZ, P4 ;  /* 0x000000ff40407208 */ /* 0x000fe40002000000 */
[----:B------:R-:W-:Y:S01]  /*4840*/  MOV R55, RZ ;  /* 0x000000ff00377202 */ /* 0x000fe20000000f00 */
[----:B------:R-:W-:-:S05]  /*4850*/  FMUL.FTZ R51, R51, R50 ;  /* 0x0000003233337220 */ /* 0x000fca0000410000 */
[----:B------:R-:W-:Y:S01]  /*4860*/  FSEL R65, R51, RZ, P5 ;  /* 0x000000ff33417208 */ /* 0x000fe20002800000 */
[----:B------:R-:W-:Y:S06]  /*4870*/  @!P5 BRA `(.L_x_17225) ;  /* 0x0000000000bcd947 */ /* 0x000fec0003800000 */
[----:B------:R-:W-:-:S05]  /*4880*/  HADD2.F32 R55, -RZ, R189.H0_H0 ;  /* 0x200000bdff377230 */ /* 0x000fca0000004100 */
[----:B------:R-:W-:Y:S01]  /*4890*/  FMUL.FTZ R55, R50, R55 ;  /* 0x0000003732377220 */ /* 0x000fe20000410000 */
[----:B------:R-:W-:Y:S06]  /*48a0*/  BRA `(.L_x_17225) ;  /* 0x0000000000b07947 */ /* 0x000fec0003800000 */
.L_x_17224:
[C-C-:B------:R-:W-:Y:S01]  /*48b0*/  FFMA.FTZ R198, R56.reuse, R198, R57.reuse ;  /* 0x000000c638c67223 */ /* 0x140fe20000010039 */
[C---:B------:R-:W-:Y:S01]  /*48c0*/  LOP3.LUT P2, RZ, R169.reuse, 0xff, RZ, 0xc0, !PT ;  /* 0x000000ffa9ff7812 */ /* 0x040fe2000784c0ff */
[----:B------:R-:W-:Y:S01]  /*48d0*/  FFMA.FTZ R196, R56, R196, R57 ;  /* 0x000000c438c47223 */ /* 0x000fe20000010039 */
[----:B------:R-:W-:Y:S01]  /*48e0*/  LOP3.LUT P3, RZ, R169, 0xff00, RZ, 0xc0, !PT ;  /* 0x0000ff00a9ff7812 */ /* 0x000fe2000786c0ff */
[----:B------:R-:W-:Y:S01]  /*48f0*/  FADD.FTZ R198, -R198, R197 ;  /* 0x000000c5c6c67221 */ /* 0x000fe20000010100 */
[----:B------:R-:W-:Y:S02]  /*4900*/  HFMA2 R52, -RZ, RZ, 0, 0 ;  /* 0x00000000ff347431 */ /* 0x000fe400000001ff */
[----:B------:R-:W-:Y:S01]  /*4910*/  FADD.FTZ R196, -R196, R195 ;  /* 0x000000c3c4c47221 */ /* 0x000fe20000010100 */
[----:B------:R-:W-:Y:S01]  /*4920*/  FFMA.FTZ R194, R56, R194, R57 ;  /* 0x000000c238c27223 */ /* 0x000fe20000010039 */
[----:B------:R-:W-:Y:S01]  /*4930*/  FMUL.FTZ R198, R11, R198 ;  /* 0x000000c60bc67220 */ /* 0x000fe20000410000 */
[----:B------:R-:W-:Y:S01]  /*4940*/  LOP3.LUT P4, RZ, R169, 0xff0000, RZ, 0xc0, !PT ;  /* 0x00ff0000a9ff7812 */ /* 0x000fe2000788c0ff */
[----:B------:R-:W-:Y:S01]  /*4950*/  FMUL.FTZ R196, R11, R196 ;  /* 0x000000c40bc47220 */ /* 0x000fe20000410000 */
[----:B------:R-:W-:Y:S01]  /*4960*/  FADD.FTZ R194, -R194, R193 ;  /* 0x000000c1c2c27221 */ /* 0x000fe20000010100 */
[----:B------:R-:W-:Y:S01]  /*4970*/  FMUL.FTZ R53, R12, R198 ;  /* 0x000000c60c357220 */ /* 0x000fe20000410000 */
[----:B------:R-:W-:Y:S01]  /*4980*/  FFMA.FTZ R192, R56, R192, R57 ;  /* 0x000000c038c07223 */ /* 0x000fe20000010039 */
[----:B------:R-:W-:-:S02]  /*4990*/  @P2 HADD2.F32 R54, -RZ, R154.H0_H0 ;  /* 0x2000009aff362230 */ /* 0x000fc40000004100 */
[----:B------:R-:W-:Y:S01]  /*49a0*/  FMUL.FTZ R194, R11, R194 ;  /* 0x000000c20bc27220 */ /* 0x000fe20000410000 */
[----:B------:R-:W-:Y:S01]  /*49b0*/  FMUL.FTZ R53, R53, R66 ;  /* 0x0000004235357220 */ /* 0x000fe20000410000 */
[----:B------:R-:W-:Y:S02]  /*49c0*/  @P3 HADD2.F32 R55, -RZ, R189.H1_H1 ;  /* 0x300000bdff373230 */ /* 0x000fe40000004100 */
[----:B------:R-:W-:Y:S01]  /*49d0*/  FADD.FTZ R192, -R192, R191 ;  /* 0x000000bfc0c07221 */ /* 0x000fe20000010100 */
[----:B------:R-:W-:Y:S01]  /*49e0*/  ISETP.GE.U32.AND P5, PT, R169, 0x1000000, PT ;  /* 0x01000000a900780c */ /* 0x000fe20003fa6070 */
[-C--:B------:R-:W-:Y:S01]  /*49f0*/  @P2 FMUL.FTZ R52, R54, R53.reuse ;  /* 0x0000003536342220 */ /* 0x080fe20000410000 */
[----:B------:R-:W-:Y:S01]  /*4a00*/  FMUL.FTZ R54, R12, R196 ;  /* 0x000000c40c367220 */ /* 0x000fe20000410000 */
[----:B-----5:R-:W-:Y:S01]  /*4a10*/  FMUL.FTZ R48, R48, R53 ;  /* 0x0000003530307220 */ /* 0x020fe20000410000 */
[----:B------:R-:W-:Y:S01]  /*4a20*/  MOV R53, RZ ;  /* 0x000000ff00357202 */ /* 0x000fe20000000f00 */
[----:B------:R-:W-:-:S02]  /*4a30*/  @P4 HADD2.F32 R62, -RZ, R155.H0_H0 ;  /* 0x2000009bff3e4230 */ /* 0x000fc40000004100 */
[----:B------:R-:W-:Y:S01]  /*4a40*/  FMUL.FTZ R54, R54, R66 ;  /* 0x0000004236367220 */ /* 0x000fe20000410000 */
[----:B------:R-:W-:-:S03]  /*4a50*/  FMUL.FTZ R192, R11, R192 ;  /* 0x000000c00bc07220 */ /* 0x000fc60000410000 */
[----:B------:R-:W-:Y:S01]  /*4a60*/  @P3 FMUL.FTZ R53, R55, R54 ;  /* 0x0000003637353220 */ /* 0x000fe20000410000 */
[----:B------:R-:W-:Y:S01]  /*4a70*/  FMUL.FTZ R55, R12, R194 ;  /* 0x000000c20c377220 */ /* 0x000fe20000410000 */
[----:B------:R-:W-:Y:S01]  /*4a80*/  FMUL.FTZ R49, R49, R54 ;  /* 0x0000003631317220 */ /* 0x000fe20000410000 */
[----:B------:R-:W-:Y:S02]  /*4a90*/  HFMA2 R54, -RZ, RZ, 0, 0 ;  /* 0x00000000ff367431 */ /* 0x000fe400000001ff */
[----:B------:R-:W-:Y:S02]  /*4aa0*/  @P5 HADD2.F32 R63, -RZ, R189.H0_H0 ;  /* 0x200000bdff3f5230 */ /* 0x000fe40000004100 */
[----:B------:R-:W-:-:S04]  /*4ab0*/  FMUL.FTZ R55, R55, R66 ;  /* 0x0000004237377220 */ /* 0x000fc80000410000 */
[-C--:B------:R-:W-:Y:S01]  /*4ac0*/  @P4 FMUL.FTZ R54, R62, R55.reuse ;  /* 0x000000373e364220 */ /* 0x080fe20000410000 */
[----:B------:R-:W-:Y:S01]  /*4ad0*/  FMUL.FTZ R62, R192, R12 ;  /* 0x0000000cc03e7220 */ /* 0x000fe20000410000 */
[----:B------:R-:W-:Y:S01]  /*4ae0*/  FMUL.FTZ R50, R50, R55 ;  /* 0x0000003732327220 */ /* 0x000fe20000410000 */
[----:B------:R-:W-:Y:S02]  /*4af0*/  MOV R55, RZ ;  /* 0x000000ff00377202 */ /* 0x000fe40000000f00 */
[----:B------:R-:W-:Y:S02]  /*4b00*/  FMUL.FTZ R62, R62, R66 ;  /* 0x000000423e3e7220 */ /* 0x000fe40000410000 */
[----:B------:R-:W-:Y:S02]  /*4b10*/  FSEL R64, R50, RZ, P4 ;  /* 0x000000ff32407208 */ /* 0x000fe40002000000 */
[-C--:B------:R-:W-:Y:S01]  /*4b20*/  FMUL.FTZ R51, R51, R62.reuse ;  /* 0x0000003e33337220 */ /* 0x080fe20000410000 */
[----:B------:R-:W-:Y:S01]  /*4b30*/  @P5 FMUL.FTZ R55, R63, R62 ;  /* 0x0000003e3f375220 */ /* 0x000fe20000410000 */
[----:B------:R-:W-:-:S02]  /*4b40*/  FSEL R62, R48, RZ, P2 ;  /* 0x000000ff303e7208 */ /* 0x000fc40001000000 */
[----:B------:R-:W-:Y:S02]  /*4b50*/  FSEL R63, R49, RZ, P3 ;  /* 0x000000ff313f7208 */ /* 0x000fe40001800000 */
[----:B------:R-:W-:-:S07]  /*4b60*/  FSEL R65, R51, RZ, P5 ;  /* 0x000000ff33417208 */ /* 0x000fce0002800000 */
.L_x_17225:
[----:B------:R-:W-:Y:S05]  /*4b70*/  BSYNC.RECONVERGENT B2 ;  /* 0x0000000000027941 */ /* 0x000fea0003800200 */
.L_x_17223:
[----:B------:R-:W0:Y:S02]  /*4b80*/  @P1 LDC.64 R48, c[0x0][0x478] ;  /* 0x00011e00ff301b82 */ /* 0x000e240000000a00 */
[----:B0-----:R-:W-:-:S04]  /*4b90*/  @P1 IMAD.WIDE.U32 R48, R168, 0x10, R48 ;  /* 0x00000010a8301825 */ /* 0x001fc800078e0030 */
[----:B------:R-:W-:Y:S01]  /*4ba0*/  IMAD.WIDE.U32 R168, R168, 0x10, R204 ;  /* 0x00000010a8a87825 */ /* 0x000fe200078e00cc */
[----:B------:R0:W-:Y:S04]  /*4bb0*/  @P1 STG.E.128 desc[UR6][R48.64], R84 ;  /* 0x0000005430001986 */ /* 0x0001e8000c101d06 */
[----:B------:R1:W-:Y:S01]  /*4bc0*/  STG.E.128 desc[UR6][R168.64], R52 ;  /* 0x00000034a8007986 */ /* 0x0003e2000c101d06 */
[----:B0-----:R-:W-:-:S06]  /*4bd0*/  IMAD.WIDE.U32 R48, R31, 0x10, R212 ;  /* 0x000000101f307825 */ /* 0x001fcc00078e00d4 */
[----:B------:R-:W5:Y:S01]  /*4be0*/  LDG.E.128 R48, desc[UR6][R48.64] ;  /* 0x0000000630307981 */ /* 0x000f62000c1e1d00 */
[----:B------:R-:W-:Y:S04]  /*4bf0*/  BSSY.RECONVERGENT B2, `(.L_x_17226) ;  /* 0x000005c000027945 */ /* 0x000fe80003800200 */
[----:B-1----:R-:W-:Y:S05]  /*4c00*/  @!P1 BRA `(.L_x_17227) ;  /* 0x0000000000b89947 */ /* 0x002fea0003800000 */
[--C-:B------:R-:W-:Y:S01]  /*4c10*/  FFMA.FTZ R184, R56, R184, R57.reuse ;  /* 0x000000b838b87223 */ /* 0x100fe20000010039 */
[----:B------:R-:W-:Y:S01]  /*4c20*/  LOP3.LUT P2, RZ, R32, 0xff, RZ, 0xc0, !PT ;  /* 0x000000ff20ff7812 */ /* 0x000fe2000784c0ff */
        /* <DEDUP_REMOVED lines=12> */
[----:B------:R-:W-:Y:S01]  /*4cf0*/  @P2 HADD2.F32 R54, -RZ, R156.H0_H0 ;  /* 0x2000009cff362230 */ /* 0x000fe20000004100 */
[----:B------:R-:W-:Y:S01]  /*4d00*/  LOP3.LUT P4, RZ, R32, 0xff0000, RZ, 0xc0, !PT ;  /* 0x00ff000020ff7812 */ /* 0x000fe2000788c0ff */
[----:B------:R-:W-:Y:S01]  /*4d10*/  FMUL.FTZ R53, R53, R66 ;  /* 0x0000004235357220 */ /* 0x000fe20000410000 */
[----:B------:R-:W-:-:S02]  /*4d20*/  @P3 HADD2.F32 R55, -RZ, R190.H1_H1 ;  /* 0x300000beff373230 */ /* 0x000fc40000004100 */
[C---:B------:R-:W-:Y:S01]  /*4d30*/  FMUL.FTZ R86, R11.reuse, R180 ;  /* 0x000000b40b567220 */ /* 0x040fe20000410000 */
[----:B------:R-:W-:Y:S01]  /*4d40*/  FMUL.FTZ R87, R11, R178 ;  /* 0x000000b20b577220 */ /* 0x000fe20000410000 */
[----:B------:R-:W-:Y:S01]  /*4d50*/  @P2 FMUL.FTZ R52, R53, R54 ;  /* 0x0000003635342220 */ /* 0x000fe20000410000 */
[----:B------:R-:W-:Y:S01]  /*4d60*/  FMUL.FTZ R54, R85, R12 ;  /* 0x0000000c55367220 */ /* 0x000fe20000410000 */
[----:B-----5:R-:W-:Y:S01]  /*4d70*/  FMUL.FTZ R48, R48, R53 ;  /* 0x0000003530307220 */ /* 0x020fe20000410000 */
[----:B------:R-:W-:Y:S02]  /*4d80*/  MOV R53, RZ ;  /* 0x000000ff00357202 */ /* 0x000fe40000000f00 */
[----:B------:R-:W-:Y:S01]  /*4d90*/  FMUL.FTZ R54, R54, R66 ;  /* 0x0000004236367220 */ /* 0x000fe20000410000 */
[----:B------:R-:W-:Y:S01]  /*4da0*/  ISETP.GE.U32.AND P5, PT, R32, 0x1000000, PT ;  /* 0x010000002000780c */ /* 0x000fe20003fa6070 */
[----:B------:R-:W-:Y:S01]  /*4db0*/  FMUL.FTZ R32, R87, R12 ;  /* 0x0000000c57207220 */ /* 0x000fe20000410000 */
[----:B------:R-:W-:-:S02]  /*4dc0*/  @P4 HADD2.F32 R67, -RZ, R157.H0_H0 ;  /* 0x2000009dff434230 */ /* 0x000fc40000004100 */
[----:B------:R-:W-:Y:S01]  /*4dd0*/  @P3 FMUL.FTZ R53, R54, R55 ;  /* 0x0000003736353220 */ /* 0x000fe20000410000 */
[----:B------:R-:W-:Y:S01]  /*4de0*/  FMUL.FTZ R55, R86, R12 ;  /* 0x0000000c56377220 */ /* 0x000fe20000410000 */
[----:B------:R-:W-:Y:S01]  /*4df0*/  FMUL.FTZ R32, R32, R66 ;  /* 0x0000004220207220 */ /* 0x000fe20000410000 */
[----:B------:R-:W-:Y:S01]  /*4e00*/  FMUL.FTZ R49, R49, R54 ;  /* 0x0000003631317220 */ /* 0x000fe20000410000 */
[----:B------:R-:W-:Y:S02]  /*4e10*/  HFMA2 R54, -RZ, RZ, 0, 0 ;  /* 0x00000000ff367431 */ /* 0x000fe400000001ff */
[----:B------:R-:W-:Y:S01]  /*4e20*/  FMUL.FTZ R55, R55, R66 ;  /* 0x0000004237377220 */ /* 0x000fe20000410000 */
[----:B------:R-:W-:Y:S01]  /*4e30*/  FMUL.FTZ R51, R51, R32 ;  /* 0x0000002033337220 */ /* 0x000fe20000410000 */
[----:B------:R-:W-:Y:S02]  /*4e40*/  FSEL R70, R48, RZ, P2 ;  /* 0x000000ff30467208 */ /* 0x000fe40001000000 */
[----:B------:R-:W-:Y:S01]  /*4e50*/  FMUL.FTZ R50, R50, R55 ;  /* 0x0000003732327220 */ /* 0x000fe20000410000 */
[----:B------:R-:W-:Y:S01]  /*4e60*/  @P4 FMUL.FTZ R54, R55, R67 ;  /* 0x0000004337364220 */ /* 0x000fe20000410000 */
[----:B------:R-:W-:-:S02]  /*4e70*/  FSEL R69, R49, RZ, P3 ;  /* 0x000000ff31457208 */ /* 0x000fc40001800000 */
[----:B------:R-:W-:Y:S02]  /*4e80*/  FSEL R67, R51, RZ, P5 ;  /* 0x000000ff33437208 */ /* 0x000fe40002800000 */
[----:B------:R-:W-:Y:S02]  /*4e90*/  FSEL R68, R50, RZ, P4 ;  /* 0x000000ff32447208 */ /* 0x000fe40002000000 */
[----:B------:R-:W-:Y:S01]  /*4ea0*/  MOV R55, RZ ;  /* 0x000000ff00377202 */ /* 0x000fe20000000f00 */
[----:B------:R-:W-:Y:S06]  /*4eb0*/  @!P5 BRA `(.L_x_17228) ;  /* 0x0000000000bcd947 */ /* 0x000fec0003800000 */
[----:B------:R-:W-:-:S05]  /*4ec0*/  HADD2.F32 R55, -RZ, R190.H0_H0 ;  /* 0x200000beff377230 */ /* 0x000fca0000004100 */
[----:B------:R-:W-:Y:S01]  /*4ed0*/  FMUL.FTZ R55, R32, R55 ;  /* 0x0000003720377220 */ /* 0x000fe20000410000 */
[----:B------:R-:W-:Y:S06]  /*4ee0*/  BRA `(.L_x_17228) ;  /* 0x0000000000b07947 */ /* 0x000fec0003800000 */
.L_x_17227:
        /* <DEDUP_REMOVED lines=9> */
[----:B------:R-:W-:Y:S01]  /*4f80*/  LOP3.LUT P4, RZ, R32, 0xff0000, RZ, 0xc0, !PT ;  /* 0x00ff000020ff7812 */ /* 0x000fe2000788c0ff */
[----:B------:R-:W-:Y:S01]  /*4f90*/  FMUL.FTZ R182, R11, R182 ;  /* 0x000000b60bb67220 */ /* 0x000fe20000410000 */
[----:B------:R-:W-:Y:S01]  /*4fa0*/  FFMA.FTZ R178, R56, R178, R57 ;  /* 0x000000b238b27223 */ /* 0x000fe20000010039 */
[----:B------:R-:W-:Y:S01]  /*4fb0*/  FMUL.FTZ R53, R12, R184 ;  /* 0x000000b80c357220 */ /* 0x000fe20000410000 */
[----:B------:R-:W-:Y:S01]  /*4fc0*/  FADD.FTZ R180, -R180, R179 ;  /* 0x000000b3b4b47221 */ /* 0x000fe20000010100 */
[----:B------:R-:W-:-:S02]  /*4fd0*/  @P2 HADD2.F32 R54, -RZ, R156.H0_H0 ;  /* 0x2000009cff362230 */ /* 0x000fc40000004100 */
[----:B------:R-:W-:Y:S01]  /*4fe0*/  FADD.FTZ R178, -R178, R177 ;  /* 0x000000b1b2b27221 */ /* 0x000fe20000010100 */
[----:B------:R-:W-:Y:S01]  /*4ff0*/  FMUL.FTZ R53, R53, R66 ;  /* 0x0000004235357220 */ /* 0x000fe20000410000 */
[----:B------:R-:W-:Y:S02]  /*5000*/  @P3 HADD2.F32 R55, -RZ, R190.H1_H1 ;  /* 0x300000beff373230 */ /* 0x000fe40000004100 */
[C---:B------:R-:W-:Y:S01]  /*5010*/  FMUL.FTZ R180, R11.reuse, R180 ;  /* 0x000000b40bb47220 */ /* 0x040fe20000410000 */
[----:B------:R-:W-:Y:S01]  /*5020*/  ISETP.GE.U32.AND P5, PT, R32, 0x1000000, PT ;  /* 0x010000002000780c */ /* 0x000fe20003fa6070 */
[-C--:B------:R-:W-:Y:S01]  /*5030*/  @P2 FMUL.FTZ R52, R54, R53.reuse ;  /* 0x0000003536342220 */ /* 0x080fe20000410000 */
[----:B------:R-:W-:Y:S01]  /*5040*/  FMUL.FTZ R54, R12, R182 ;  /* 0x000000b60c367220 */ /* 0x000fe20000410000 */
[----:B-----5:R-:W-:Y:S01]  /*5050*/  FMUL.FTZ R48, R48, R53 ;  /* 0x0000003530307220 */ /* 0x020fe20000410000 */
[----:B------:R-:W-:Y:S01]  /*5060*/  MOV R53, RZ ;  /* 0x000000ff00357202 */ /* 0x000fe20000000f00 */
[----:B------:R-:W-:Y:S01]  /*5070*/  FMUL.FTZ R178, R11, R178 ;  /* 0x000000b20bb27220 */ /* 0x000fe20000410000 */
[----:B------:R-:W-:Y:S01]  /*5080*/  FMUL.FTZ R54, R54, R66 ;  /* 0x0000004236367220 */ /* 0x000fe20000410000 */
[----:B------:R-:W-:Y:S01]  /*5090*/  @P4 HADD2.F32 R67, -RZ, R157.H0_H0 ;  /* 0x2000009dff434230 */ /* 0x000fe20000004100 */
[----:B------:R-:W-:Y:S01]  /*50a0*/  FSEL R70, R48, RZ, P2 ;  /* 0x000000ff30467208 */ /* 0x000fe20001000000 */
[----:B------:R-:W-:Y:S01]  /*50b0*/  FMUL.FTZ R32, R178, R12 ;  /* 0x0000000cb2207220 */ /* 0x000fe20000410000 */
[----:B------:R-:W-:Y:S01]  /*50c0*/  @P3 FMUL.FTZ R53, R55, R54 ;  /* 0x0000003637353220 */ /* 0x000fe20000410000 */
[----:B------:R-:W-:Y:S01]  /*50d0*/  FMUL.FTZ R55, R12, R180 ;  /* 0x000000b40c377220 */ /* 0x000fe20000410000 */
[----:B------:R-:W-:Y:S01]  /*50e0*/  FMUL.FTZ R49, R49, R54 ;  /* 0x0000003631317220 */ /* 0x000fe20000410000 */
[----:B------:R-:W-:-:S02]  /*50f0*/  HFMA2 R54, -RZ, RZ, 0, 0 ;  /* 0x00000000ff367431 */ /* 0x000fc400000001ff */
[-C--:B------:R-:W-:Y:S01]  /*5100*/  FMUL.FTZ R32, R32, R66.reuse ;  /* 0x0000004220207220 */ /* 0x080fe20000410000 */
[----:B------:R-:W-:Y:S01]  /*5110*/  FMUL.FTZ R55, R55, R66 ;  /* 0x0000004237377220 */ /* 0x000fe20000410000 */
[----:B------:R-:W-:Y:S02]  /*5120*/  FSEL R69, R49, RZ, P3 ;  /* 0x000000ff31457208 */ /* 0x000fe40001800000 */
[-C--:B------:R-:W-:Y:S01]  /*5130*/  FMUL.FTZ R51, R51, R32.reuse ;  /* 0x0000002033337220 */ /* 0x080fe20000410000 */
[-C--:B------:R-:W-:Y:S01]  /*5140*/  @P4 FMUL.FTZ R54, R67, R55.reuse ;  /* 0x0000003743364220 */ /* 0x080fe20000410000 */
[----:B------:R-:W-:Y:S02]  /*5150*/  @P5 HADD2.F32 R67, -RZ, R190.H0_H0 ;  /* 0x200000beff435230 */ /* 0x000fe40000004100 */
[----:B------:R-:W-:Y:S01]  /*5160*/  FMUL.FTZ R50, R50, R55 ;  /* 0x0000003732327220 */ /* 0x000fe20000410000 */
[----:B------:R-:W-:Y:S02]  /*5170*/  MOV R55, RZ ;  /* 0x000000ff00377202 */ /* 0x000fe40000000f00 */
[----:B------:R-:W-:-:S02]  /*5180*/  @P5 FMUL.FTZ R55, R67, R32 ;  /* 0x0000002043375220 */ /* 0x000fc40000410000 */
[----:B------:R-:W-:Y:S02]  /*5190*/  FSEL R68, R50, RZ, P4 ;  /* 0x000000ff32447208 */ /* 0x000fe40002000000 */
[----:B------:R-:W-:-:S07]  /*51a0*/  FSEL R67, R51, RZ, P5 ;  /* 0x000000ff33437208 */ /* 0x000fce0002800000 */
.L_x_17228:
[----:B------:R-:W-:Y:S05]  /*51b0*/  BSYNC.RECONVERGENT B2 ;  /* 0x0000000000027941 */ /* 0x000fea0003800200 */
.L_x_17226:
[----:B------:R-:W0:Y:S02]  /*51c0*/  @P1 LDC.64 R48, c[0x0][0x478] ;  /* 0x00011e00ff301b82 */ /* 0x000e240000000a00 */
[----:B0-----:R-:W-:-:S05]  /*51d0*/  @P1 IMAD.WIDE.U32 R48, R31, 0x10, R48 ;  /* 0x000000101f301825 */ /* 0x001fca00078e0030 */
[----:B------:R0:W-:Y:S02]  /*51e0*/  @P1 STG.E.128 desc[UR6][R48.64], R84 ;  /* 0x0000005430001986 */ /* 0x0001e4000c101d06 */
[----:B0-----:R-:W-:-:S05]  /*51f0*/  IMAD.WIDE.U32 R48, R31, 0x10, R204 ;  /* 0x000000101f307825 */ /* 0x001fca00078e00cc */
[----:B------:R0:W-:Y:S02]  /*5200*/  STG.E.128 desc[UR6][R48.64], R52 ;  /* 0x0000003430007986 */ /* 0x0001e4000c101d06 */
[----:B0-----:R-:W-:-:S06]  /*5210*/  IMAD.WIDE.U32 R48, R10, 0x10, R212 ;  /* 0x000000100a307825 */ /* 0x001fcc00078e00d4 */
[----:B------:R-:W5:Y:S01]  /*5220*/  LDG.E.128 R48, desc[UR6][R48.64] ;  /* 0x0000000630307981 */ /* 0x000f62000c1e1d00 */
[----:B------:R-:W-:Y:S04]  /*5230*/  BSSY.RECONVERGENT B2, `(.L_x_17229) ;  /* 0x0000058000027945 */ /* 0x000fe80003800200 */
[----:B------:R-:W-:Y:S05]  /*5240*/  @!P1 BRA `(.L_x_17230) ;  /* 0x0000000000b09947 */ /* 0x000fea0003800000 */
[C-C-:B------:R-:W-:Y:S01]  /*5250*/  FFMA.FTZ R84, R56.reuse, R176, R57.reuse ;  /* 0x000000b038547223 */ /* 0x140fe20000010039 */
[C---:B------:R-:W-:Y:S01]  /*5260*/  LOP3.LUT P2, RZ, R5.reuse, 0xff, RZ, 0xc0, !PT ;  /* 0x000000ff05ff7812 */ /* 0x040fe2000784c0ff */
[----:B------:R-:W-:Y:S01]  /*5270*/  FFMA.FTZ R54, R56, R172, R57 ;  /* 0x000000ac38367223 */ /* 0x000fe20000010039 */
[C---:B------:R-:W-:Y:S01]  /*5280*/  LOP3.LUT P3, RZ, R5.reuse, 0xff00, RZ, 0xc0, !PT ;  /* 0x0000ff0005ff7812 */ /* 0x040fe2000786c0ff */
[----:B------:R-:W-:Y:S01]  /*5290*/  FADD.FTZ R84, -R84, R175 ;  /* 0x000000af54547221 */ /* 0x000fe20000010100 */
[C---:B------:R-:W-:Y:S01]  /*52a0*/  LOP3.LUT P4, RZ, R5.reuse, 0xff0000, RZ, 0xc0, !PT ;  /* 0x00ff000005ff7812 */ /* 0x040fe2000788c0ff */
[----:B------:R-:W-:Y:S01]  /*52b0*/  FADD.FTZ R54, -R54, R145 ;  /* 0x0000009136367221 */ /* 0x000fe20000010100 */
[----:B------:R-:W-:Y:S01]  /*52c0*/  ISETP.GE.U32.AND P5, PT, R5, 0x1000000, PT ;  /* 0x010000000500780c */ /* 0x000fe20003fa6070 */
[C---:B------:R-:W-:Y:S01]  /*52d0*/  FMUL.FTZ R84, R11.reuse, R84 ;  /* 0x000000540b547220 */ /* 0x040fe20000410000 */
[C-C-:B------:R-:W-:Y:S01]  /*52e0*/  FFMA.FTZ R173, R56.reuse, R173, R57.reuse ;  /* 0x000000ad38ad7223 */ /* 0x140fe20000010039 */
[----:B------:R-:W-:Y:S01]  /*52f0*/  FMUL.FTZ R85, R11, R54 ;  /* 0x000000360b557220 */ /* 0x000fe20000410000 */
[----:B------:R-:W-:Y:S01]  /*5300*/  FFMA.FTZ R32, R56, R174, R57 ;  /* 0x000000ae38207223 */ /* 0x000fe20000010039 */
[----:B------:R-:W-:Y:S01]  /*5310*/  FMUL.FTZ R5, R84, R12 ;  /* 0x0000000c54057220 */ /* 0x000fe20000410000 */
[----:B------:R-:W-:Y:S01]  /*5320*/  CS2R R52, SRZ ;  /* 0x0000000000347805 */ /* 0x000fe2000001ff00 */
[----:B------:R-:W-:-:S02]  /*5330*/  @P2 HADD2.F32 R72, -RZ, R158.H0_H0 ;  /* 0x2000009eff482230 */ /* 0x000fc40000004100 */
[----:B------:R-:W-:Y:S01]  /*5340*/  FMUL.FTZ R31, R85, R12 ;  /* 0x0000000c551f7220 */ /* 0x000fe20000410000 */
[----:B------:R-:W-:Y:S01]  /*5350*/  FMUL.FTZ R5, R5, R66 ;  /* 0x0000004205057220 */ /* 0x000fe20000410000 */
[----:B------:R-:W-:Y:S01]  /*5360*/  FADD.FTZ R86, -R173, R146 ;  /* 0x00000092ad567221 */ /* 0x000fe20000010100 */
[----:B------:R-:W-:Y:S01]  /*5370*/  FADD.FTZ R32, -R32, R147 ;  /* 0x0000009320207221 */ /* 0x000fe20000010100 */
[----:B------:R-:W-:Y:S01]  /*5380*/  CS2R R54, SRZ ;  /* 0x0000000000367805 */ /* 0x000fe2000001ff00 */
[----:B------:R-:W-:Y:S01]  /*5390*/  @P2 FMUL.FTZ R52, R5, R72 ;  /* 0x0000004805342220 */ /* 0x000fe20000410000 */
[----:B-----5:R-:W-:Y:S01]  /*53a0*/  FMUL.FTZ R5, R48, R5 ;  /* 0x0000000530057220 */ /* 0x020fe20000410000 */
[----:B------:R-:W-:Y:S01]  /*53b0*/  FMUL.FTZ R48, R31, R66 ;  /* 0x000000421f307220 */ /* 0x000fe20000410000 */
[----:B------:R-:W-:Y:S02]  /*53c0*/  @P3 HADD2.F32 R31, -RZ, R199.H1_H1 ;  /* 0x300000c7ff1f3230 */ /* 0x000fe40000004100 */
[C---:B------:R-:W-:Y:S01]  /*53d0*/  FMUL.FTZ R86, R11.reuse, R86 ;  /* 0x000000560b567220 */ /* 0x040fe20000410000 */
[----:B------:R-:W-:Y:S01]  /*53e0*/  FMUL.FTZ R87, R11, R32 ;  /* 0x000000200b577220 */ /* 0x000fe20000410000 */
[----:B------:R-:W-:Y:S01]  /*53f0*/  FSEL R5, R5, RZ, P2 ;  /* 0x000000ff05057208 */ /* 0x000fe20001000000 */
[----:B------:R-:W-:Y:S01]  /*5400*/  @P3 FMUL.FTZ R53, R48, R31 ;  /* 0x0000001f30353220 */ /* 0x000fe20000410000 */
[----:B------:R-:W-:Y:S01]  /*5410*/  FMUL.FTZ R31, R49, R48 ;  /* 0x00000030311f7220 */ /* 0x000fe20000410000 */
[-C--:B------:R-:W-:Y:S01]  /*5420*/  FMUL.FTZ R49, R86, R12.reuse ;  /* 0x0000000c56317220 */ /* 0x080fe20000410000 */
[----:B------:R-:W-:-:S03]  /*5430*/  FMUL.FTZ R32, R87, R12 ;  /* 0x0000000c57207220 */ /* 0x000fc60000410000 */
[-C--:B------:R-:W-:Y:S01]  /*5440*/  FMUL.FTZ R48, R49, R66.reuse ;  /* 0x0000004231307220 */ /* 0x080fe20000410000 */
[----:B------:R-:W-:Y:S01]  /*5450*/  FMUL.FTZ R32, R32, R66 ;  /* 0x0000004220207220 */ /* 0x000fe20000410000 */
[----:B------:R-:W-:Y:S01]  /*5460*/  @P4 HADD2.F32 R49, -RZ, R159.H0_H0 ;  /* 0x2000009fff314230 */ /* 0x000fe20000004100 */
[----:B------:R-:W-:Y:S01]  /*5470*/  FSEL R31, R31, RZ, P3 ;  /* 0x000000ff1f1f7208 */ /* 0x000fe20001800000 */
[----:B------:R-:W-:Y:S01]  /*5480*/  FMUL.FTZ R50, R50, R48 ;  /* 0x0000003032327220 */ /* 0x000fe20000410000 */
[----:B------:R-:W-:Y:S02]  /*5490*/  FMUL.FTZ R51, R51, R32 ;  /* 0x0000002033337220 */ /* 0x000fe40000410000 */
[----:B------:R-:W-:Y:S02]  /*54a0*/  @P4 FMUL.FTZ R54, R48, R49 ;  /* 0x0000003130364220 */ /* 0x000fe40000410000 */
[----:B------:R-:W-:Y:S02]  /*54b0*/  FSEL R71, R50, RZ, P4 ;  /* 0x000000ff32477208 */ /* 0x000fe40002000000 */
[----:B------:R-:W-:Y:S01]  /*54c0*/  FSEL R72, R51, RZ, P5 ;  /* 0x000000ff33487208 */ /* 0x000fe20002800000 */
[----:B------:R-:W-:Y:S06]  /*54d0*/  @!P5 BRA `(.L_x_17231) ;  /* 0x0000000000b4d947 */ /* 0x000fec0003800000 */
[----:B------:R-:W-:-:S05]  /*54e0*/  HADD2.F32 R55, -RZ, R199.H0_H0 ;  /* 0x200000c7ff377230 */ /* 0x000fca0000004100 */
[----:B------:R-:W-:Y:S01]  /*54f0*/  FMUL.FTZ R55, R32, R55 ;  /* 0x0000003720377220 */ /* 0x000fe20000410000 */
[----:B------:R-:W-:Y:S06]  /*5500*/  BRA `(.L_x_17231) ;  /* 0x0000000000a87947 */ /* 0x000fec0003800000 */
.L_x_17230:
[C-C-:B------:R-:W-:Y:S01]  /*5510*/  FFMA.FTZ R176, R56.reuse, R176, R57.reuse ;  /* 0x000000b038b07223 */ /* 0x140fe20000010039 */
[C---:B------:R-:W-:Y:S01]  /*5520*/  LOP3.LUT P2, RZ, R5.reuse, 0xff, RZ, 0xc0, !PT ;  /* 0x000000ff05ff7812 */ /* 0x040fe2000784c0ff */
[----:B------:R-:W-:Y:S01]  /*5530*/  FFMA.FTZ R172, R56, R172, R57 ;  /* 0x000000ac38ac7223 */ /* 0x000fe20000010039 */
[----:B------:R-:W-:Y:S01]  /*5540*/  LOP3.LUT P3, RZ, R5, 0xff00, RZ, 0xc0, !PT ;  /* 0x0000ff0005ff7812 */ /* 0x000fe2000786c0ff */
[----:B------:R-:W-:Y:S01]  /*5550*/  FADD.FTZ R176, -R176, R175 ;  /* 0x000000afb0b07221 */ /* 0x000fe20000010100 */
[----:B------:R-:W-:Y:S01]  /*5560*/  CS2R R52, SRZ ;  /* 0x0000000000347805 */ /* 0x000fe2000001ff00 */
[----:B------:R-:W-:Y:S01]  /*5570*/  FADD.FTZ R172, -R172, R145 ;  /* 0x00000091acac7221 */ /* 0x000fe20000010100 */
[C-C-:B------:R-:W-:Y:S01]  /*5580*/  FFMA.FTZ R173, R56.reuse, R173, R57.reuse ;  /* 0x000000ad38ad7223 */ /* 0x140fe20000010039 */
[----:B------:R-:W-:Y:S01]  /*5590*/  FMUL.FTZ R176, R11, R176 ;  /* 0x000000b00bb07220 */ /* 0x000fe20000410000 */
[----:B------:R-:W-:Y:S01]  /*55a0*/  LOP3.LUT P4, RZ, R5, 0xff0000, RZ, 0xc0, !PT ;  /* 0x00ff000005ff7812 */ /* 0x000fe2000788c0ff */
[----:B------:R-:W-:Y:S01]  /*55b0*/  FMUL.FTZ R172, R11, R172 ;  /* 0x000000ac0bac7220 */ /* 0x000fe20000410000 */
[----:B------:R-:W-:Y:S01]  /*55c0*/  FFMA.FTZ R174, R56, R174, R57 ;  /* 0x000000ae38ae7223 */ /* 0x000fe20000010039 */
[----:B------:R-:W-:Y:S01]  /*55d0*/  FMUL.FTZ R31, R12, R176 ;  /* 0x000000b00c1f7220 */ /* 0x000fe20000410000 */
[----:B------:R-:W-:Y:S01]  /*55e0*/  ISETP.GE.U32.AND P5, PT, R5, 0x1000000, PT ;  /* 0x010000000500780c */ /* 0x000fe20003fa6070 */
[----:B------:R-:W-:-:S02]  /*55f0*/  @P2 HADD2.F32 R32, -RZ, R158.H0_H0 ;  /* 0x2000009eff202230 */ /* 0x000fc40000004100 */
[----:B------:R-:W-:Y:S01]  /*5600*/  FADD.FTZ R173, -R173, R146 ;  /* 0x00000092adad7221 */ /* 0x000fe20000010100 */
[----:B------:R-:W-:Y:S01]  /*5610*/  FMUL.FTZ R31, R31, R66 ;  /* 0x000000421f1f7220 */ /* 0x000fe20000410000 */
[----:B------:R-:W-:Y:S02]  /*5620*/  @P3 HADD2.F32 R5, -RZ, R199.H1_H1 ;  /* 0x300000c7ff053230 */ /* 0x000fe40000004100 */
[----:B------:R-:W-:Y:S01]  /*5630*/  FADD.FTZ R147, -R174, R147 ;  /* 0x00000093ae937221 */ /* 0x000fe20000010100 */
[----:B------:R-:W-:Y:S01]  /*5640*/  FMUL.FTZ R173, R11, R173 ;  /* 0x000000ad0bad7220 */ /* 0x000fe20000410000 */
[-C--:B-----5:R-:W-:Y:S01]  /*5650*/  FMUL.FTZ R48, R48, R31.reuse ;  /* 0x0000001f30307220 */ /* 0x0a0fe20000410000 */
[----:B------:R-:W-:Y:S01]  /*5660*/  @P2 FMUL.FTZ R52, R32, R31 ;  /* 0x0000001f20342220 */ /* 0x000fe20000410000 */
[C---:B------:R-:W-:Y:S01]  /*5670*/  FMUL.FTZ R31, R12.reuse, R172 ;  /* 0x000000ac0c1f7220 */ /* 0x040fe20000410000 */
[----:B------:R-:W-:Y:S01]  /*5680*/  FMUL.FTZ R173, R12, R173 ;  /* 0x000000ad0cad7220 */ /* 0x000fe20000410000 */
[----:B------:R-:W-:-:S02]  /*5690*/  CS2R R54, SRZ ;  /* 0x0000000000367805 */ /* 0x000fc4000001ff00 */
[-C--:B------:R-:W-:Y:S01]  /*56a0*/  FMUL.FTZ R31, R31, R66.reuse ;  /* 0x000000421f1f7220 */ /* 0x080fe20000410000 */
[----:B------:R-:W-:-:S03]  /*56b0*/  FMUL.FTZ R32, R173, R66 ;  /* 0x00000042ad207220 */ /* 0x000fc60000410000 */
[----:B------:R-:W-:Y:S01]  /*56c0*/  @P3 FMUL.FTZ R53, R5, R31 ;  /* 0x0000001f05353220 */ /* 0x000fe20000410000 */
[----:B------:R-:W-:Y:S01]  /*56d0*/  FMUL.FTZ R5, R11, R147 ;  /* 0x000000930b057220 */ /* 0x000fe20000410000 */
[----:B------:R-:W-:Y:S01]  /*56e0*/  FMUL.FTZ R31, R49, R31 ;  /* 0x0000001f311f7220 */ /* 0x000fe20000410000 */
[----:B------:R-:W-:Y:S02]  /*56f0*/  @P4 HADD2.F32 R49, -RZ, R159.H0_H0 ;  /* 0x2000009fff314230 */ /* 0x000fe40000004100 */
[----:B------:R-:W-:Y:S01]  /*5700*/  FMUL.FTZ R50, R50, R32 ;  /* 0x0000002032327220 */ /* 0x000fe20000410000 */
[----:B------:R-:W-:Y:S01]  /*5710*/  FMUL.FTZ R5, R5, R12 ;  /* 0x0000000c05057220 */ /* 0x000fe20000410000 */
[----:B------:R-:W-:Y:S01]  /*5720*/  FSEL R31, R31, RZ, P3 ;  /* 0x000000ff1f1f7208 */ /* 0x000fe20001800000 */
[----:B------:R-:W-:Y:S02]  /*5730*/  @P4 FMUL.FTZ R54, R49, R32 ;  /* 0x0000002031364220 */ /* 0x000fe40000410000 */
[----:B------:R-:W-:Y:S01]  /*5740*/  FMUL.FTZ R5, R5, R66 ;  /* 0x0000004205057220 */ /* 0x000fe20000410000 */
[----:B------:R-:W-:Y:S01]  /*5750*/  @P5 HADD2.F32 R32, -RZ, R199.H0_H0 ;  /* 0x200000c7ff205230 */ /* 0x000fe20000004100 */
[----:B------:R-:W-:-:S02]  /*5760*/  FSEL R71, R50, RZ, P4 ;  /* 0x000000ff32477208 */ /* 0x000fc40002000000 */
[-C--:B------:R-:W-:Y:S02]  /*5770*/  FMUL.FTZ R51, R51, R5.reuse ;  /* 0x0000000533337220 */ /* 0x080fe40000410000 */
[----:B------:R-:W-:Y:S01]  /*5780*/  @P5 FMUL.FTZ R55, R32, R5 ;  /* 0x0000000520375220 */ /* 0x000fe20000410000 */
[----:B------:R-:W-:Y:S02]  /*5790*/  FSEL R5, R48, RZ, P2 ;  /* 0x000000ff30057208 */ /* 0x000fe40001000000 */
[----:B------:R-:W-:-:S07]  /*57a0*/  FSEL R72, R51, RZ, P5 ;  /* 0x000000ff33487208 */ /* 0x000fce0002800000 */
.L_x_17231:
[----:B------:R-:W-:Y:S05]  /*57b0*/  BSYNC.RECONVERGENT B2 ;  /* 0x0000000000027941 */ /* 0x000fea0003800200 */
.L_x_17229:
        /* <DEDUP_REMOVED lines=9> */
[--C-:B------:R-:W-:Y:S01]  /*5850*/  FFMA.FTZ R10, R56, R141, R57.reuse ;  /* 0x0000008d380a7223 */ /* 0x100fe20000010039 */
[----:B------:R-:W-:Y:S01]  /*5860*/  LOP3.LUT P2, RZ, R4, 0xff, RZ, 0xc0, !PT ;  /* 0x000000ff04ff7812 */ /* 0x000fe2000784c0ff */
[----:B------:R-:W-:Y:S01]  /*5870*/  FFMA.FTZ R53, R56, R142, R57 ;  /* 0x0000008e38357223 */ /* 0x000fe20000010039 */
[----:B------:R-:W-:Y:S01]  /*5880*/  LOP3.LUT P3, RZ, R4, 0xff00, RZ, 0xc0, !PT ;  /* 0x0000ff0004ff7812 */ /* 0x000fe2000786c0ff */
[----:B------:R-:W-:Y:S01]  /*5890*/  FADD.FTZ R10, -R10, R137 ;  /* 0x000000890a0a7221 */ /* 0x000fe20000010100 */
[----:B------:R-:W-:Y:S01]  /*58a0*/  LOP3.LUT P4, RZ, R4, 0xff0000, RZ, 0xc0, !PT ;  /* 0x00ff000004ff7812 */ /* 0x000fe2000788c0ff */
[----:B------:R-:W-:Y:S01]  /*58b0*/  FADD.FTZ R138, -R53, R138 ;  /* 0x0000008a358a7221 */ /* 0x000fe20000010100 */
[----:B------:R-:W-:Y:S01]  /*58c0*/  FFMA.FTZ R53, R56, R144, R57 ;  /* 0x0000009038357223 */ /* 0x000fe20000010039 */
[----:B------:R-:W-:Y:S01]  /*58d0*/  FMUL.FTZ R84, R11, R10 ;  /* 0x0000000a0b547220 */ /* 0x000fe20000410000 */
[----:B------:R-:W-:Y:S01]  /*58e0*/  ISETP.GE.U32.AND P5, PT, R4, 0x1000000, PT ;  /* 0x010000000400780c */ /* 0x000fe20003fa6070 */
[----:B------:R-:W-:-:S02]  /*58f0*/  HFMA2 R52, -RZ, RZ, 0, 0 ;  /* 0x00000000ff347431 */ /* 0x000fc400000001ff */
[----:B------:R-:W-:Y:S01]  /*5900*/  FADD.FTZ R140, -R53, R140 ;  /* 0x0000008c358c7221 */ /* 0x000fe20000010100 */
[----:B------:R-:W-:Y:S01]  /*5910*/  FMUL.FTZ R53, R84, R12 ;  /* 0x0000000c54357220 */ /* 0x000fe20000410000 */
[----:B------:R-:W-:Y:S01]  /*5920*/  FMUL.FTZ R85, R11, R138 ;  /* 0x0000008a0b557220 */ /* 0x000fe20000410000 */
[----:B------:R-:W-:Y:S02]  /*5930*/  @P2 HADD2.F32 R4, -RZ, R160.H0_H0 ;  /* 0x200000a0ff042230 */ /* 0x000fe40000004100 */
[----:B------:R-:W-:Y:S01]  /*5940*/  FFMA.FTZ R86, R56, R143, R57 ;  /* 0x0000008f38567223 */ /* 0x000fe20000010039 */
[----:B------:R-:W-:Y:S01]  /*5950*/  FMUL.FTZ R53, R53, R66 ;  /* 0x0000004235357220 */ /* 0x000fe20000410000 */
[----:B------:R-:W-:Y:S02]  /*5960*/  @P3 HADD2.F32 R55, -RZ, R200.H1_H1 ;  /* 0x300000c8ff373230 */ /* 0x000fe40000004100 */
[----:B------:R-:W-:Y:S01]  /*5970*/  FMUL.FTZ R87, R11, R140 ;  /* 0x0000008c0b577220 */ /* 0x000fe20000410000 */
[----:B------:R-:W-:Y:S01]  /*5980*/  FADD.FTZ R86, -R86, R139 ;  /* 0x0000008b56567221 */ /* 0x000fe20000010100 */
[----:B------:R-:W-:Y:S01]  /*5990*/  @P2 FMUL.FTZ R52, R53, R4 ;  /* 0x0000000435342220 */ /* 0x000fe20000410000 */
[----:B-----5:R-:W-:Y:S01]  /*59a0*/  FMUL.FTZ R4, R48, R53 ;  /* 0x0000003530047220 */ /* 0x020fe20000410000 */
[----:B------:R-:W-:Y:S01]  /*59b0*/  FMUL.FTZ R53, R85, R12 ;  /* 0x0000000c55357220 */ /* 0x000fe20000410000 */
[----:B------:R-:W-:Y:S01]  /*59c0*/  FMUL.FTZ R86, R11, R86 ;  /* 0x000000560b567220 */ /* 0x000fe20000410000 */
[----:B------:R-:W-:Y:S01]  /*59d0*/  FMUL.FTZ R73, R87, R12 ;  /* 0x0000000c57497220 */ /* 0x000fe20000410000 */
[----:B------:R-:W-:-:S02]  /*59e0*/  HFMA2 R54, -RZ, RZ, 0, 0 ;  /* 0x00000000ff367431 */ /* 0x000fc400000001ff */
[----:B------:R-:W-:Y:S01]  /*59f0*/  FMUL.FTZ R10, R53, R66 ;  /* 0x00000042350a7220 */ /* 0x000fe20000410000 */
[----:B------:R-:W-:Y:S01]  /*5a00*/  MOV R53, RZ ;  /* 0x000000ff00357202 */ /* 0x000fe20000000f00 */
[----:B------:R-:W-:Y:S01]  /*5a10*/  @P4 HADD2.F32 R32, -RZ, R161.H0_H0 ;  /* 0x200000a1ff204230 */ /* 0x000fe20000004100 */
[----:B------:R-:W-:Y:S01]  /*5a20*/  FSEL R4, R4, RZ, P2 ;  /* 0x000000ff04047208 */ /* 0x000fe20001000000 */
[----:B------:R-:W-:Y:S01]  /*5a30*/  @P3 FMUL.FTZ R53, R10, R55 ;  /* 0x000000370a353220 */ /* 0x000fe20000410000 */
[----:B------:R-:W-:Y:S01]  /*5a40*/  FMUL.FTZ R55, R86, R12 ;  /* 0x0000000c56377220 */ /* 0x000fe20000410000 */
[----:B------:R-:W-:Y:S01]  /*5a50*/  FMUL.FTZ R49, R49, R10 ;  /* 0x0000000a31317220 */ /* 0x000fe20000410000 */
[-C--:B------:R-:W-:Y:S02]  /*5a60*/  FMUL.FTZ R10, R73, R66.reuse ;  /* 0x00000042490a7220 */ /* 0x080fe40000410000 */
[----:B------:R-:W-:Y:S02]  /*5a70*/  FMUL.FTZ R55, R55, R66 ;  /* 0x0000004237377220 */ /* 0x000fe40000410000 */
[----:B------:R-:W-:Y:S01]  /*5a80*/  FMUL.FTZ R51, R51, R10 ;  /* 0x0000000a33337220 */ /* 0x000fe20000410000 */
[----:B------:R-:W-:Y:S01]  /*5a90*/  FSEL R73, R49, RZ, P3 ;  /* 0x000000ff31497208 */ /* 0x000fe20001800000 */
[----:B------:R-:W-:Y:S01]  /*5aa0*/  FMUL.FTZ R50, R50, R55 ;  /* 0x0000003732327220 */ /* 0x000fe20000410000 */
[----:B------:R-:W-:Y:S01]  /*5ab0*/  @P4 FMUL.FTZ R54, R55, R32 ;  /* 0x0000002037364220 */ /* 0x000fe20000410000 */
[----:B------:R-:W-:-:S02]  /*5ac0*/  MOV R55, RZ ;  /* 0x000000ff00377202 */ /* 0x000fc40000000f00 */
[----:B------:R-:W-:Y:S02]  /*5ad0*/  FSEL R75, R51, RZ, P5 ;  /* 0x000000ff334b7208 */ /* 0x000fe40002800000 */
[----:B------:R-:W-:Y:S01]  /*5ae0*/  FSEL R74, R50, RZ, P4 ;  /* 0x000000ff324a7208 */ /* 0x000fe20002000000 */
[----:B------:R-:W-:Y:S06]  /*5af0*/  @!P5 BRA `(.L_x_17234) ;  /* 0x0000000000bcd947 */ /* 0x000fec0003800000 */
[----:B------:R-:W-:-:S05]  /*5b00*/  HADD2.F32 R55, -RZ, R200.H0_H0 ;  /* 0x200000c8ff377230 */ /* 0x000fca0000004100 */
[----:B------:R-:W-:Y:S01]  /*5b10*/  FMUL.FTZ R55, R10, R55 ;  /* 0x000000370a377220 */ /* 0x000fe20000410000 */
[----:B------:R-:W-:Y:S06]  /*5b20*/  BRA `(.L_x_17234) ;  /* 0x0000000000b07947 */ /* 0x000fec0003800000 */
.L_x_17233:
[--C-:B------:R-:W-:Y:S01]  /*5b30*/  FFMA.FTZ R10, R56, R141, R57.reuse ;  /* 0x0000008d380a7223 */ /* 0x100fe20000010039 */
[----:B------:R-:W-:Y:S01]  /*5b40*/  LOP3.LUT P2, RZ, R4, 0xff, RZ, 0xc0, !PT ;  /* 0x000000ff04ff7812 */ /* 0x000fe2000784c0ff */
[----:B------:R-:W-:Y:S01]  /*5b50*/  FFMA.FTZ R53, R56, R142, R57 ;  /* 0x0000008e38357223 */ /* 0x000fe20000010039 */
[----:B------:R-:W-:Y:S01]  /*5b60*/  LOP3.LUT P3, RZ, R4, 0xff00, RZ, 0xc0, !PT ;  /* 0x0000ff0004ff7812 */ /* 0x000fe2000786c0ff */
[----:B------:R-:W-:Y:S01]  /*5b70*/  FADD.FTZ R10, -R10, R137 ;  /* 0x000000890a0a7221 */ /* 0x000fe20000010100 */
[----:B------:R-:W-:Y:S01]  /*5b80*/  FFMA.FTZ R55, R56, R144, R57 ;  /* 0x0000009038377223 */ /* 0x000fe20000010039 */
[----:B------:R-:W-:Y:S01]  /*5b90*/  FADD.FTZ R138, -R53, R138 ;  /* 0x0000008a358a7221 */ /* 0x000fe20000010100 */
[C---:B------:R-:W-:Y:S01]  /*5ba0*/  LOP3.LUT P4, RZ, R4.reuse, 0xff0000, RZ, 0xc0, !PT ;  /* 0x00ff000004ff7812 */ /* 0x040fe2000788c0ff */
[C---:B------:R-:W-:Y:S01]  /*5bb0*/  FMUL.FTZ R53, R11.reuse, R10 ;  /* 0x0000000a0b357220 */ /* 0x040fe20000410000 */
[----:B------:R-:W-:Y:S01]  /*5bc0*/  ISETP.GE.U32.AND P5, PT, R4, 0x1000000, PT ;  /* 0x010000000400780c */ /* 0x000fe20003fa6070 */
[----:B------:R-:W-:Y:S01]  /*5bd0*/  FMUL.FTZ R73, R11, R138 ;  /* 0x0000008a0b497220 */ /* 0x000fe20000410000 */
[----:B------:R-:W-:-:S02]  /*5be0*/  HFMA2 R52, -RZ, RZ, 0, 0 ;  /* 0x00000000ff347431 */ /* 0x000fc400000001ff */
[----:B------:R-:W-:Y:S01]  /*5bf0*/  FMUL.FTZ R53, R12, R53 ;  /* 0x000000350c357220 */ /* 0x000fe20000410000 */
[----:B------:R-:W-:Y:S01]  /*5c00*/  FFMA.FTZ R4, R56, R143, R57 ;  /* 0x0000008f38047223 */ /* 0x000fe20000010039 */
[----:B------:R-:W-:Y:S01]  /*5c10*/  FADD.FTZ R140, -R55, R140 ;  /* 0x0000008c378c7221 */ /* 0x000fe20000010100 */
[----:B------:R-:W-:Y:S02]  /*5c20*/  @P2 HADD2.F32 R10, -RZ, R160.H0_H0 ;  /* 0x200000a0ff0a2230 */ /* 0x000fe40000004100 */
[----:B------:R-:W-:Y:S01]  /*5c30*/  FMUL.FTZ R55, R53, R66 ;  /* 0x0000004235377220 */ /* 0x000fe20000410000 */
[----:B------:R-:W-:Y:S01]  /*5c40*/  FMUL.FTZ R53, R12, R73 ;  /* 0x000000490c357220 */ /* 0x000fe20000410000 */
[----:B------:R-:W-:Y:S01]  /*5c50*/  FADD.FTZ R4, -R4, R139 ;  /* 0x0000008b04047221 */ /* 0x000fe20000010100 */
[----:B------:R-:W-:Y:S02]  /*5c60*/  HFMA2 R54, -RZ, RZ, 0, 0 ;  /* 0x00000000ff367431 */ /* 0x000fe400000001ff */
[-C--:B------:R-:W-:Y:S01]  /*5c70*/  @P2 FMUL.FTZ R52, R10, R55.reuse ;  /* 0x000000370a342220 */ /* 0x080fe20000410000 */
[----:B-----5:R-:W-:Y:S01]  /*5c80*/  FMUL.FTZ R48, R48, R55 ;  /* 0x0000003730307220 */ /* 0x020fe20000410000 */
[----:B------:R-:W-:-:S02]  /*5c90*/  @P3 HADD2.F32 R55, -RZ, R200.H1_H1 ;  /* 0x300000c8ff373230 */ /* 0x000fc40000004100 */
[----:B------:R-:W-:Y:S01]  /*5ca0*/  FMUL.FTZ R10, R53, R66 ;  /* 0x00000042350a7220 */ /* 0x000fe20000410000 */
[----:B------:R-:W-:Y:S01]  /*5cb0*/  FMUL.FTZ R73, R11, R4 ;  /* 0x000000040b497220 */ /* 0x000fe20000410000 */
[----:B------:R-:W-:Y:S01]  /*5cc0*/  MOV R53, RZ ;  /* 0x000000ff00357202 */ /* 0x000fe20000000f00 */
[----:B------:R-:W-:Y:S02]  /*5cd0*/  @P4 HADD2.F32 R4, -RZ, R161.H0_H0 ;  /* 0x200000a1ff044230 */ /* 0x000fe40000004100 */
[----:B------:R-:W-:Y:S01]  /*5ce0*/  @P3 FMUL.FTZ R53, R55, R10 ;  /* 0x0000000a37353220 */ /* 0x000fe20000410000 */
[----:B------:R-:W-:Y:S01]  /*5cf0*/  FMUL.FTZ R55, R12, R73 ;  /* 0x000000490c377220 */ /* 0x000fe20000410000 */
[----:B------:R-:W-:Y:S01]  /*5d00*/  FMUL.FTZ R73, R11, R140 ;  /* 0x0000008c0b497220 */ /* 0x000fe20000410000 */
[----:B------:R-:W-:Y:S02]  /*5d10*/  FMUL.FTZ R49, R49, R10 ;  /* 0x0000000a31317220 */ /* 0x000fe40000410000 */
[----:B------:R-:W-:Y:S01]  /*5d20*/  FMUL.FTZ R55, R55, R66 ;  /* 0x0000004237377220 */ /* 0x000fe20000410000 */
[----:B------:R-:W-:-:S03]  /*5d30*/  FMUL.FTZ R73, R73, R12 ;  /* 0x0000000c49497220 */ /* 0x000fc60000410000 */
[-C--:B------:R-:W-:Y:S01]  /*5d40*/  @P4 FMUL.FTZ R54, R4, R55.reuse ;  /* 0x0000003704364220 */ /* 0x080fe20000410000 */
[----:B------:R-:W-:Y:S01]  /*5d50*/  FMUL.FTZ R4, R73, R66 ;  /* 0x0000004249047220 */ /* 0x000fe20000410000 */
[----:B------:R-:W-:Y:S02]  /*5d60*/  @P5 HADD2.F32 R73, -RZ, R200.H0_H0 ;  /* 0x200000c8ff495230 */ /* 0x000fe40000004100 */
[----:B------:R-:W-:Y:S01]  /*5d70*/  FMUL.FTZ R50, R50, R55 ;  /* 0x0000003732327220 */ /* 0x000fe20000410000 */
[----:B------:R-:W-:Y:S01]  /*5d80*/  MOV R55, RZ ;  /* 0x000000ff00377202 */ /* 0x000fe20000000f00 */
[-C--:B------:R-:W-:Y:S01]  /*5d90*/  FMUL.FTZ R51, R51, R4.reuse ;  /* 0x0000000433337220 */ /* 0x080fe20000410000 */
[----:B------:R-:W-:Y:S01]  /*5da0*/  @P5 FMUL.FTZ R55, R73, R4 ;  /* 0x0000000449375220 */ /* 0x000fe20000410000 */
[----:B------:R-:W-:Y:S02]  /*5db0*/  FSEL R4, R48, RZ, P2 ;  /* 0x000000ff30047208 */ /* 0x000fe40001000000 */
[----:B------:R-:W-:-:S02]  /*5dc0*/  FSEL R73, R49, RZ, P3 ;  /* 0x000000ff31497208 */ /* 0x000fc40001800000 */
[----:B------:R-:W-:Y:S02]  /*5dd0*/  FSEL R74, R50, RZ, P4 ;  /* 0x000000ff324a7208 */ /* 0x000fe40002000000 */
[----:B------:R-:W-:-:S07]  /*5de0*/  FSEL R75, R51, RZ, P5 ;  /* 0x000000ff334b7208 */ /* 0x000fce0002800000 */
.L_x_17234:
[----:B------:R-:W-:Y:S05]  /*5df0*/  BSYNC.RECONVERGENT B2 ;  /* 0x0000000000027941 */ /* 0x000fea0003800200 */
.L_x_17232:
        /* <DEDUP_REMOVED lines=14> */
[----:B------:R-:W-:Y:S01]  /*5ee0*/  LOP3.LUT P4, RZ, R3, 0xff0000, RZ, 0xc0, !PT ;  /* 0x00ff000003ff7812 */ /* 0x000fe2000788c0ff */
        /* <DEDUP_REMOVED lines=13> */
[----:B------:R-:W-:Y:S02]  /*5fc0*/  @P3 HADD2.F32 R9, -RZ, R201.H1_H1 ;  /* 0x300000c9ff093230 */ /* 0x000fe40000004100 */
[----:B------:R-:W-:Y:S01]  /*5fd0*/  @P2 FMUL.FTZ R52, R3, R10 ;  /* 0x0000000a03342220 */ /* 0x000fe20000410000 */
[----:B------:R-:W-:Y:S01]  /*5fe0*/  FMUL.FTZ R10, R55, R66 ;  /* 0x00000042370a7220 */ /* 0x000fe20000410000 */
[C---:B------:R-:W-:Y:S01]  /*5ff0*/  FMUL.FTZ R86, R11.reuse, R32 ;  /* 0x000000200b567220 */ /* 0x040fe20000410000 */
[----:B------:R-:W-:Y:S01]  /*6000*/  FMUL.FTZ R87, R11, R130 ;  /* 0x000000820b577220 */ /* 0x000fe20000410000 */
[----:B------:R-:W-:-:S02]  /*6010*/  HFMA2 R54, -RZ, RZ, 0, 0 ;  /* 0x00000000ff367431 */ /* 0x000fc400000001ff */
[----:B------:R-:W-:Y:S01]  /*6020*/  @P3 FMUL.FTZ R53, R10, R9 ;  /* 0x000000090a353220 */ /* 0x000fe20000410000 */
[-C--:B------:R-:W-:Y:S01]  /*6030*/  FMUL.FTZ R9, R86, R12.reuse ;  /* 0x0000000c56097220 */ /* 0x080fe20000410000 */
[----:B------:R-:W-:Y:S01]  /*6040*/  FMUL.FTZ R55, R87, R12 ;  /* 0x0000000c57377220 */ /* 0x000fe20000410000 */
[----:B-----5:R-:W-:Y:S01]  /*6050*/  FMUL.FTZ R49, R49, R10 ;  /* 0x0000000a31317220 */ /* 0x020fe20000410000 */
[----:B------:R-:W-:Y:S02]  /*6060*/  @P4 HADD2.F32 R10, -RZ, R163.H0_H0 ;  /* 0x200000a3ff0a4230 */ /* 0x000fe40000004100 */
[-C--:B------:R-:W-:Y:S01]  /*6070*/  FMUL.FTZ R9, R9, R66.reuse ;  /* 0x0000004209097220 */ /* 0x080fe20000410000 */
[----:B------:R-:W-:Y:S01]  /*6080*/  FMUL.FTZ R32, R55, R66 ;  /* 0x0000004237207220 */ /* 0x000fe20000410000 */
[----:B------:R-:W-:Y:S01]  /*6090*/  FMUL.FTZ R3, R48, R3 ;  /* 0x0000000330037220 */ /* 0x000fe20000410000 */
[----:B------:R-:W-:Y:S01]  /*60a0*/  MOV R55, RZ ;  /* 0x000000ff00377202 */ /* 0x000fe20000000f00 */
[----:B------:R-:W-:Y:S01]  /*60b0*/  @P4 FMUL.FTZ R54, R9, R10 ;  /* 0x0000000a09364220 */ /* 0x000fe20000410000 */
[----:B------:R-:W-:Y:S01]  /*60c0*/  FMUL.FTZ R9, R50, R9 ;  /* 0x0000000932097220 */ /* 0x000fe20000410000 */
[----:B------:R-:W-:Y:S01]  /*60d0*/  FMUL.FTZ R51, R51, R32 ;  /* 0x0000002033337220 */ /* 0x000fe20000410000 */
[----:B------:R-:W-:-:S02]  /*60e0*/  FSEL R76, R3, RZ, P2 ;  /* 0x000000ff034c7208 */ /* 0x000fc40001000000 */
[----:B------:R-:W-:Y:S02]  /*60f0*/  FSEL R77, R49, RZ, P3 ;  /* 0x000000ff314d7208 */ /* 0x000fe40001800000 */
[----:B------:R-:W-:Y:S02]  /*6100*/  FSEL R78, R9, RZ, P4 ;  /* 0x000000ff094e7208 */ /* 0x000fe40002000000 */
[----:B------:R-:W-:Y:S01]  /*6110*/  FSEL R79, R51, RZ, P5 ;  /* 0x000000ff334f7208 */ /* 0x000fe20002800000 */
[----:B------:R-:W-:Y:S06]  /*6120*/  @!P5 BRA `(.L_x_17237) ;  /* 0x0000000000b4d947 */ /* 0x000fec0003800000 */
[----:B------:R-:W-:-:S05]  /*6130*/  HADD2.F32 R55, -RZ, R201.H0_H0 ;  /* 0x200000c9ff377230 */ /* 0x000fca0000004100 */
[----:B------:R-:W-:Y:S01]  /*6140*/  FMUL.FTZ R55, R32, R55 ;  /* 0x0000003720377220 */ /* 0x000fe20000410000 */
[----:B------:R-:W-:Y:S06]  /*6150*/  BRA `(.L_x_17237) ;  /* 0x0000000000a87947 */ /* 0x000fec0003800000 */
.L_x_17236:
        /* <DEDUP_REMOVED lines=8> */
[----:B------:R-:W-:Y:S01]  /*61e0*/  FMUL.FTZ R3, R11, R10 ;  /* 0x0000000a0b037220 */ /* 0x000fe20000410000 */
[C-C-:B------:R-:W-:Y:S01]  /*61f0*/  FFMA.FTZ R9, R56.reuse, R136, R57.reuse ;  /* 0x0000008838097223 */ /* 0x140fe20000010039 */
[----:B------:R-:W-:Y:S01]  /*6200*/  FFMA.FTZ R32, R56, R135, R57 ;  /* 0x0000008738207223 */ /* 0x000fe20000010039 */
[----:B------:R-:W-:Y:S01]  /*6210*/  CS2R R52, SRZ ;  /* 0x0000000000347805 */ /* 0x000fe2000001ff00 */
[----:B------:R-:W-:Y:S01]  /*6220*/  FMUL.FTZ R3, R12, R3 ;  /* 0x000000030c037220 */ /* 0x000fe20000410000 */
[----:B------:R-:W-:Y:S01]  /*6230*/  FADD.FTZ R130, -R9, R130 ;  /* 0x0000008209827221 */ /* 0x000fe20000010100 */
[----:B------:R-:W-:-:S02]  /*6240*/  @P2 HADD2.F32 R10, -RZ, R162.H0_H0 ;  /* 0x200000a2ff0a2230 */ /* 0x000fc40000004100 */
[----:B------:R-:W-:Y:S01]  /*6250*/  FADD.FTZ R32, -R32, R129 ;  /* 0x0000008120207221 */ /* 0x000fe20000010100 */
[----:B------:R-:W-:Y:S01]  /*6260*/  FMUL.FTZ R9, R3, R66 ;  /* 0x0000004203097220 */ /* 0x000fe20000410000 */
[----:B------:R-:W-:Y:S01]  /*6270*/  FMUL.FTZ R3, R11, R132 ;  /* 0x000000840b037220 */ /* 0x000fe20000410000 */
[----:B------:R-:W-:Y:S02]  /*6280*/  CS2R R54, SRZ ;  /* 0x0000000000367805 */ /* 0x000fe4000001ff00 */
[----:B------:R-:W-:Y:S01]  /*6290*/  @P2 FMUL.FTZ R52, R10, R9 ;  /* 0x000000090a342220 */ /* 0x000fe20000410000 */
[----:B------:R-:W-:Y:S01]  /*62a0*/  FMUL.FTZ R3, R12, R3 ;  /* 0x000000030c037220 */ /* 0x000fe20000410000 */
[----:B-----5:R-:W-:Y:S01]  /*62b0*/  FMUL.FTZ R48, R48, R9 ;  /* 0x0000000930307220 */ /* 0x020fe20000410000 */
[----:B------:R-:W-:Y:S02]  /*62c0*/  @P3 HADD2.F32 R9, -RZ, R201.H1_H1 ;  /* 0x300000c9ff093230 */ /* 0x000fe40000004100 */
[----:B------:R-:W-:Y:S01]  /*62d0*/  FMUL.FTZ R10, R3, R66 ;  /* 0x00000042030a7220 */ /* 0x000fe20000410000 */
[----:B------:R-:W-:Y:S01]  /*62e0*/  FMUL.FTZ R3, R11, R32 ;  /* 0x000000200b037220 */ /* 0x000fe20000410000 */
[----:B------:R-:W-:-:S02]  /*62f0*/  FSEL R76, R48, RZ, P2 ;  /* 0x000000ff304c7208 */ /* 0x000fc40001000000 */
[----:B------:R-:W-:Y:S01]  /*6300*/  @P3 FMUL.FTZ R53, R9, R10 ;  /* 0x0000000a09353220 */ /* 0x000fe20000410000 */
[----:B------:R-:W-:Y:S01]  /*6310*/  FMUL.FTZ R3, R12, R3 ;  /* 0x000000030c037220 */ /* 0x000fe20000410000 */
[----:B------:R-:W-:Y:S01]  /*6320*/  FMUL.FTZ R9, R11, R130 ;  /* 0x000000820b097220 */ /* 0x000fe20000410000 */
[----:B------:R-:W-:Y:S01]  /*6330*/  FMUL.FTZ R49, R49, R10 ;  /* 0x0000000a31317220 */ /* 0x000fe20000410000 */
[----:B------:R-:W-:Y:S02]  /*6340*/  @P4 HADD2.F32 R10, -RZ, R163.H0_H0 ;  /* 0x200000a3ff0a4230 */ /* 0x000fe40000004100 */
[----:B------:R-:W-:Y:S01]  /*6350*/  FMUL.FTZ R3, R3, R66 ;  /* 0x0000004203037220 */ /* 0x000fe20000410000 */
[----:B------:R-:W-:Y:S01]  /*6360*/  FMUL.FTZ R9, R9, R12 ;  /* 0x0000000c09097220 */ /* 0x000fe20000410000 */
[----:B------:R-:W-:Y:S02]  /*6370*/  FSEL R77, R49, RZ, P3 ;  /* 0x000000ff314d7208 */ /* 0x000fe40001800000 */
[----:B------:R-:W-:Y:S01]  /*6380*/  @P4 FMUL.FTZ R54, R10, R3 ;  /* 0x000000030a364220 */ /* 0x000fe20000410000 */
[----:B------:R-:W-:Y:S01]  /*6390*/  FMUL.FTZ R10, R9, R66 ;  /* 0x00000042090a7220 */ /* 0x000fe20000410000 */
[----:B------:R-:W-:-:S02]  /*63a0*/  @P5 HADD2.F32 R9, -RZ, R201.H0_H0 ;  /* 0x200000c9ff095230 */ /* 0x000fc40000004100 */
[----:B------:R-:W-:Y:S01]  /*63b0*/  FMUL.FTZ R50, R50, R3 ;  /* 0x0000000332327220 */ /* 0x000fe20000410000 */
[-C--:B------:R-:W-:Y:S02]  /*63c0*/  FMUL.FTZ R51, R51, R10.reuse ;  /* 0x0000000a33337220 */ /* 0x080fe40000410000 */
[----:B------:R-:W-:Y:S02]  /*63d0*/  @P5 FMUL.FTZ R55, R9, R10 ;  /* 0x0000000a09375220 */ /* 0x000fe40000410000 */
[----:B------:R-:W-:Y:S02]  /*63e0*/  FSEL R78, R50, RZ, P4 ;  /* 0x000000ff324e7208 */ /* 0x000fe40002000000 */
[----:B------:R-:W-:-:S07]  /*63f0*/  FSEL R79, R51, RZ, P5 ;  /* 0x000000ff334f7208 */ /* 0x000fce0002800000 */
.L_x_17237:
[----:B------:R-:W-:Y:S05]  /*6400*/  BSYNC.RECONVERGENT B2 ;  /* 0x0000000000027941 */ /* 0x000fea0003800200 */
.L_x_17235:
        /* <DEDUP_REMOVED lines=9> */
[----:B------:R-:W-:Y:S01]  /*64a0*/  LOP3.LUT P2, RZ, R2, 0xff, RZ, 0xc0, !PT ;  /* 0x000000ff02ff7812 */ /* 0x000fe2000784c0ff */
[--C-:B------:R-:W-:Y:S01]  /*64b0*/  FFMA.FTZ R3, R56, R122, R57.reuse ;  /* 0x0000007a38037223 */ /* 0x100fe20000010039 */
[----:B------:R-:W-:Y:S01]  /*64c0*/  LOP3.LUT P3, RZ, R2, 0xff00, RZ, 0xc0, !PT ;  /* 0x0000ff0002ff7812 */ /* 0x000fe2000786c0ff */
[--C-:B------:R-:W-:Y:S01]  /*64d0*/  FFMA.FTZ R8, R56, R123, R57.reuse ;  /* 0x0000007b38087223 */ /* 0x100fe20000010039 */
[----:B------:R-:W-:Y:S01]  /*64e0*/  LOP3.LUT P4, RZ, R2, 0xff0000, RZ, 0xc0, !PT ;  /* 0x00ff000002ff7812 */ /* 0x000fe2000788c0ff */
[--C-:B------:R-:W-:Y:S01]  /*64f0*/  FFMA.FTZ R9, R56, R124, R57.reuse ;  /* 0x0000007c38097223 */ /* 0x100fe20000010039 */
[----:B------:R-:W-:Y:S01]  /*6500*/  ISETP.GE.U32.AND P5, PT, R2, 0x1000000, PT ;  /* 0x010000000200780c */ /* 0x000fe20003fa6070 */
        /* <DEDUP_REMOVED lines=13> */
[-C--:B------:R-:W-:Y:S01]  /*65e0*/  FMUL.FTZ R2, R35, R66.reuse ;  /* 0x0000004223027220 */ /* 0x080fe20000410000 */
[-C--:B------:R-:W-:Y:S01]  /*65f0*/  FMUL.FTZ R35, R55, R66.reuse ;  /* 0x0000004237237220 */ /* 0x080fe20000410000 */
[-C--:B------:R-:W-:Y:S01]  /*6600*/  FMUL.FTZ R10, R53, R66.reuse ;  /* 0x00000042350a7220 */ /* 0x080fe20000410000 */
[----:B------:R-:W-:Y:S01]  /*6610*/  FMUL.FTZ R3, R3, R66 ;  /* 0x0000004203037220 */ /* 0x000fe20000410000 */
[----:B------:R-:W-:-:S02]  /*6620*/  HFMA2 R34, -RZ, RZ, 0, 0 ;  /* 0x00000000ff227431 */ /* 0x000fc400000001ff */
[----:B------:R-:W-:Y:S02]  /*6630*/  @P4 HADD2.F32 R54, -RZ, R165.H0_H0 ;  /* 0x200000a5ff364230 */ /* 0x000fe40000004100 */
[----:B-----5:R-:W-:Y:S01]  /*6640*/  FMUL.FTZ R49, R49, R2 ;  /* 0x0000000231317220 */ /* 0x020fe20000410000 */
[----:B------:R-:W-:Y:S02]  /*6650*/  @P2 HADD2.F32 R8, -RZ, R164.H0_H0 ;  /* 0x200000a4ff082230 */ /* 0x000fe40000004100 */
[----:B------:R-:W-:Y:S01]  /*6660*/  FMUL.FTZ R48, R48, R3 ;  /* 0x0000000330307220 */ /* 0x000fe20000410000 */
[----:B------:R-:W-:Y:S02]  /*6670*/  @P3 HADD2.F32 R9, -RZ, R202.H1_H1 ;  /* 0x300000caff093230 */ /* 0x000fe40000004100 */
[----:B------:R-:W-:Y:S01]  /*6680*/  FMUL.FTZ R52, R50, R35 ;  /* 0x0000002332347220 */ /* 0x000fe20000410000 */
[----:B------:R-:W-:Y:S01]  /*6690*/  FMUL.FTZ R53, R51, R10 ;  /* 0x0000000a33357220 */ /* 0x000fe20000410000 */
[----:B------:R-:W-:Y:S01]  /*66a0*/  CS2R R32, SRZ ;  /* 0x0000000000207805 */ /* 0x000fe2000001ff00 */
[----:B------:R-:W-:Y:S01]  /*66b0*/  @P4 FMUL.FTZ R34, R35, R54 ;  /* 0x0000003623224220 */ /* 0x000fe20000410000 */
[----:B------:R-:W-:Y:S01]  /*66c0*/  @P2 FMUL.FTZ R32, R3, R8 ;  /* 0x0000000803202220 */ /* 0x000fe20000410000 */
[----:B------:R-:W-:Y:S01]  /*66d0*/  @P3 FMUL.FTZ R33, R2, R9 ;  /* 0x0000000902213220 */ /* 0x000fe20000410000 */
[----:B------:R-:W-:-:S02]  /*66e0*/  MOV R35, RZ ;  /* 0x000000ff00237202 */ /* 0x000fc40000000f00 */
[----:B------:R-:W-:Y:S02]  /*66f0*/  FSEL R50, R48, RZ, P2 ;  /* 0x000000ff30327208 */ /* 0x000fe40001000000 */
[----:B------:R-:W-:Y:S02]  /*6700*/  FSEL R51, R49, RZ, P3 ;  /* 0x000000ff31337208 */ /* 0x000fe40001800000 */
[----:B------:R-:W-:Y:S02]  /*6710*/  FSEL R52, R52, RZ, P4 ;  /* 0x000000ff34347208 */ /* 0x000fe40002000000 */
[----:B------:R-:W-:Y:S01]  /*6720*/  FSEL R53, R53, RZ, P5 ;  /* 0x000000ff35357208 */ /* 0x000fe20002800000 */
[----:B------:R-:W-:Y:S06]  /*6730*/  @!P5 BRA `(.L_x_17240) ;  /* 0x0000000000b8d947 */ /* 0x000fec0003800000 */
[----:B------:R-:W-:-:S05]  /*6740*/  HADD2.F32 R35, -RZ, R202.H0_H0 ;  /* 0x200000caff237230 */ /* 0x000fca0000004100 */
[----:B------:R-:W-:Y:S01]  /*6750*/  FMUL.FTZ R35, R10, R35 ;  /* 0x000000230a237220 */ /* 0x000fe20000410000 */
[----:B------:R-:W-:Y:S06]  /*6760*/  BRA `(.L_x_17240) ;  /* 0x0000000000ac7947 */ /* 0x000fec0003800000 */
.L_x_17239:
[--C-:B------:R-:W-:Y:S01]  /*6770*/  FFMA.FTZ R8, R56, R121, R57.reuse ;  /* 0x0000007938087223 */ /* 0x100fe20000010039 */
[----:B------:R-:W-:Y:S01]  /*6780*/  LOP3.LUT P2, RZ, R2, 0xff, RZ, 0xc0, !PT ;  /* 0x000000ff02ff7812 */ /* 0x000fe2000784c0ff */
[C-C-:B------:R-:W-:Y:S01]  /*6790*/  FFMA.FTZ R9, R56.reuse, R122, R57.reuse ;  /* 0x0000007a38097223 */ /* 0x140fe20000010039 */
[----:B------:R-:W-:Y:S01]  /*67a0*/  FFMA.FTZ R10, R56, R123, R57 ;  /* 0x0000007b380a7223 */ /* 0x000fe20000010039 */
[----:B------:R-:W-:Y:S01]  /*67b0*/  FADD.FTZ R8, -R8, R33 ;  /* 0x0000002108087221 */ /* 0x000fe20000010100 */
[----:B------:R-:W-:Y:S01]  /*67c0*/  FFMA.FTZ R33, R56, R124, R57 ;  /* 0x0000007c38217223 */ /* 0x000fe20000010039 */
[C---:B------:R-:W-:Y:S01]  /*67d0*/  LOP3.LUT P3, RZ, R2.reuse, 0xff00, RZ, 0xc0, !PT ;  /* 0x0000ff0002ff7812 */ /* 0x040fe2000786c0ff */
[----:B------:R-:W-:Y:S02]  /*67e0*/  HFMA2 R32, -RZ, RZ, 0, 0 ;  /* 0x00000000ff207431 */ /* 0x000fe400000001ff */
[----:B------:R-:W-:Y:S01]  /*67f0*/  FMUL.FTZ R3, R11, R8 ;  /* 0x000000080b037220 */ /* 0x000fe20000410000 */
[C---:B------:R-:W-:Y:S01]  /*6800*/  LOP3.LUT P4, RZ, R2.reuse, 0xff0000, RZ, 0xc0, !PT ;  /* 0x00ff000002ff7812 */ /* 0x040fe2000788c0ff */
[----:B------:R-:W-:Y:S01]  /*6810*/  FADD.FTZ R8, -R9, R34 ;  /* 0x0000002209087221 */ /* 0x000fe20000010100 */
[----:B------:R-:W-:Y:S01]  /*6820*/  ISETP.GE.U32.AND P5, PT, R2, 0x1000000, PT ;  /* 0x010000000200780c */ /* 0x000fe20003fa6070 */
[----:B------:R-:W-:Y:S01]  /*6830*/  FMUL.FTZ R3, R12, R3 ;  /* 0x000000030c037220 */ /* 0x000fe20000410000 */
[----:B------:R-:W-:Y:S01]  /*6840*/  FADD.FTZ R10, -R10, R35 ;  /* 0x000000230a0a7221 */ /* 0x000fe20000010100 */
[----:B------:R-:W-:-:S02]  /*6850*/  @P2 HADD2.F32 R2, -RZ, R164.H0_H0 ;  /* 0x200000a4ff022230 */ /* 0x000fc40000004100 */
[----:B------:R-:W-:Y:S01]  /*6860*/  FADD.FTZ R116, -R33, R116 ;  /* 0x0000007421747221 */ /* 0x000fe20000010100 */
[----:B------:R-:W-:Y:S01]  /*6870*/  FMUL.FTZ R3, R3, R66 ;  /* 0x0000004203037220 */ /* 0x000fe20000410000 */
[C---:B------:R-:W-:Y:S01]  /*6880*/  FMUL.FTZ R9, R11.reuse, R10 ;  /* 0x0000000a0b097220 */ /* 0x040fe20000410000 */
[----:B------:R-:W-:Y:S01]  /*6890*/  CS2R R34, SRZ ;  /* 0x0000000000227805 */ /* 0x000fe2000001ff00 */
[C---:B------:R-:W-:Y:S01]  /*68a0*/  FMUL.FTZ R53, R11.reuse, R116 ;  /* 0x000000740b357220 */ /* 0x040fe20000410000 */
[-C--:B-----5:R-:W-:Y:S01]  /*68b0*/  FMUL.FTZ R48, R48, R3.reuse ;  /* 0x0000000330307220 */ /* 0x0a0fe20000410000 */
[----:B------:R-:W-:Y:S01]  /*68c0*/  @P2 FMUL.FTZ R32, R2, R3 ;  /* 0x0000000302202220 */ /* 0x000fe20000410000 */
[----:B------:R-:W-:Y:S01]  /*68d0*/  FMUL.FTZ R3, R11, R8 ;  /* 0x000000080b037220 */ /* 0x000fe20000410000 */
[----:B------:R-:W-:Y:S01]  /*68e0*/  FMUL.FTZ R9, R12, R9 ;  /* 0x000000090c097220 */ /* 0x000fe20000410000 */
[----:B------:R-:W-:Y:S01]  /*68f0*/  FMUL.FTZ R53, R53, R12 ;  /* 0x0000000c35357220 */ /* 0x000fe20000410000 */
[----:B------:R-:W-:-:S02]  /*6900*/  @P3 HADD2.F32 R55, -RZ, R202.H1_H1 ;  /* 0x300000caff373230 */ /* 0x000fc40000004100 */
[----:B------:R-:W-:Y:S01]  /*6910*/  FMUL.FTZ R3, R12, R3 ;  /* 0x000000030c037220 */ /* 0x000fe20000410000 */
[-C--:B------:R-:W-:Y:S01]  /*6920*/  FMUL.FTZ R9, R9, R66.reuse ;  /* 0x0000004209097220 */ /* 0x080fe20000410000 */
[-C--:B------:R-:W-:Y:S01]  /*6930*/  FMUL.FTZ R10, R53, R66.reuse ;  /* 0x00000042350a7220 */ /* 0x080fe20000410000 */
[----:B------:R-:W-:Y:S02]  /*6940*/  @P4 HADD2.F32 R8, -RZ, R165.H0_H0 ;  /* 0x200000a5ff084230 */ /* 0x000fe40000004100 */
[----:B------:R-:W-:Y:S01]  /*6950*/  FMUL.FTZ R2, R3, R66 ;  /* 0x0000004203027220 */ /* 0x000fe20000410000 */
[----:B------:R-:W-:Y:S02]  /*6960*/  @P5 HADD2.F32 R3, -RZ, R202.H0_H0 ;  /* 0x200000caff035230 */ /* 0x000fe40000004100 */
[-C--:B------:R-:W-:Y:S01]  /*6970*/  FMUL.FTZ R52, R50, R9.reuse ;  /* 0x0000000932347220 */ /* 0x080fe20000410000 */
[----:B------:R-:W-:Y:S01]  /*6980*/  FMUL.FTZ R53, R51, R10 ;  /* 0x0000000a33357220 */ /* 0x000fe20000410000 */
[-C--:B------:R-:W-:Y:S01]  /*6990*/  FMUL.FTZ R49, R49, R2.reuse ;  /* 0x0000000231317220 */ /* 0x080fe20000410000 */
[----:B------:R-:W-:Y:S01]  /*69a0*/  MOV R33, RZ ;  /* 0x000000ff00217202 */ /* 0x000fe20000000f00 */
[----:B------:R-:W-:Y:S01]  /*69b0*/  @P3 FMUL.FTZ R33, R55, R2 ;  /* 0x0000000237213220 */ /* 0x000fe20000410000 */
[----:B------:R-:W-:Y:S01]  /*69c0*/  @P4 FMUL.FTZ R34, R8, R9 ;  /* 0x0000000908224220 */ /* 0x000fe20000410000 */
[----:B------:R-:W-:Y:S01]  /*69d0*/  @P5 FMUL.FTZ R35, R3, R10 ;  /* 0x0000000a03235220 */ /* 0x000fe20000410000 */
[----:B------:R-:W-:-:S02]  /*69e0*/  FSEL R50, R48, RZ, P2 ;  /* 0x000000ff30327208 */ /* 0x000fc40001000000 */
[----:B------:R-:W-:Y:S02]  /*69f0*/  FSEL R51, R49, RZ, P3 ;  /* 0x000000ff31337208 */ /* 0x000fe40001800000 */
[----:B------:R-:W-:Y:S02]  /*6a00*/  FSEL R52, R52, RZ, P4 ;  /* 0x000000ff34347208 */ /* 0x000fe40002000000 */
[----:B------:R-:W-:-:S07]  /*6a10*/  FSEL R53, R53, RZ, P5 ;  /* 0x000000ff35357208 */ /* 0x000fce0002800000 */
.L_x_17240:
[----:B------:R-:W-:Y:S05]  /*6a20*/  BSYNC.RECONVERGENT B2 ;  /* 0x0000000000027941 */ /* 0x000fea0003800200 */
.L_x_17238:
[----:B------:R-:W0:Y:S01]  /*6a30*/  @P1 LDC.64 R2, c[0x0][0x478] ;  /* 0x00011e00ff021b82 */ /* 0x000e220000000a00 */
[----:B------:R-:W-:Y:S01]  /*6a40*/  IMAD.WIDE.U32 R8, R7, 0x10, R204 ;  /* 0x0000001007087825 */ /* 0x000fe200078e00cc */
[----:B------:R-:W-:Y:S03]  /*6a50*/  BSSY.RECONVERGENT B2, `(.L_x_17241) ;  /* 0x0000060000027945 */ /* 0x000fe60003800200 */
[----:B------:R-:W-:-:S04]  /*6a60*/  IMAD.WIDE.U32 R48, R6, 0x10, R212 ;  /* 0x0000001006307825 */ /* 0x000fc800078e00d4 */
[----:B0-----:R-:W-:Y:S01]  /*6a70*/  @P1 IMAD.WIDE.U32 R2, R7, 0x10, R2 ;  /* 0x0000001007021825 */ /* 0x001fe200078e0002 */
[----:B------:R-:W-:-:S04]  /*6a80*/  SHF.R.U64 R7, R166, 0x10, R167 ;  /* 0x00000010a6077819 */ /* 0x000fc800000012a7 */
[----:B------:R-:W-:Y:S04]  /*6a90*/  @P1 STG.E.128 desc[UR6][R2.64], R84 ;  /* 0x0000005402001986 */ /* 0x000fe8000c101d06 */
[----:B------:R0:W-:Y:S04]  /*6aa0*/  STG.E.128 desc[UR6][R8.64], R32 ;  /* 0x0000002008007986 */ /* 0x0001e8000c101d06 */
[----:B0-----:R0:W5:Y:S02]  /*6ab0*/  LDG.E.128 R32, desc[UR6][R48.64] ;  /* 0x0000000630207981 */ /* 0x001164000c1e1d00 */
[----:B0-----:R-:W-:Y:S01]  /*6ac0*/  PRMT R49, R7, 0x7610, R49 ;  /* 0x0000761007317816 */ /* 0x001fe20000000031 */
[----:B------:R-:W-:Y:S06]  /*6ad0*/  @!P1 BRA `(.L_x_17242) ;  /* 0x0000000000b49947 */ /* 0x000fec0003800000 */
        /* <DEDUP_REMOVED lines=8> */
[C---:B------:R-:W-:Y:S01]  /*6b60*/  LOP3.LUT P4, RZ, R0.reuse, 0xff0000, RZ, 0xc0, !PT ;  /* 0x00ff000000ff7812 */ /* 0x040fe2000788c0ff */
[C---:B------:R-:W-:Y:S01]  /*6b70*/  FMUL.FTZ R84, R11.reuse, R2 ;  /* 0x000000020b547220 */ /* 0x040fe20000410000 */
[C---:B------:R-:W-:Y:S01]  /*6b80*/  LOP3.LUT P2, RZ, R0.reuse, 0xff, RZ, 0xc0, !PT ;  /* 0x000000ff00ff7812 */ /* 0x040fe2000784c0ff */
[C---:B------:R-:W-:Y:S01]  /*6b90*/  FMUL.FTZ R85, R11.reuse, R118 ;  /* 0x000000760b557220 */ /* 0x040fe20000410000 */
[C---:B------:R-:W-:Y:S01]  /*6ba0*/  LOP3.LUT P3, RZ, R0.reuse, 0xff00, RZ, 0xc0, !PT ;  /* 0x0000ff0000ff7812 */ /* 0x040fe2000786c0ff */
[C---:B------:R-:W-:Y:S01]  /*6bb0*/  FMUL.FTZ R86, R11.reuse, R8 ;  /* 0x000000080b567220 */ /* 0x040fe20000410000 */
[----:B------:R-:W-:Y:S01]  /*6bc0*/  FMUL.FTZ R87, R11, R120 ;  /* 0x000000780b577220 */ /* 0x000fe20000410000 */
[----:B------:R-:W-:Y:S01]  /*6bd0*/  ISETP.GE.U32.AND P5, PT, R0, 0x1000000, PT ;  /* 0x010000000000780c */ /* 0x000fe20003fa6070 */
        /* <DEDUP_REMOVED lines=13> */
[----:B------:R-:W-:Y:S02]  /*6cb0*/  @P2 HADD2.F32 R2, -RZ, R166.H0_H0 ;  /* 0x200000a6ff022230 */ /* 0x000fe40000004100 */
        /* <DEDUP_REMOVED lines=15> */
.L_x_17242:
        /* <DEDUP_REMOVED lines=9> */
[C---:B------:R-:W-:Y:S01]  /*6e40*/  LOP3.LUT P2, RZ, R0.reuse, 0xff, RZ, 0xc0, !PT ;  /* 0x000000ff00ff7812 */ /* 0x040fe2000784c0ff */
[C---:B------:R-:W-:Y:S01]  /*6e50*/  FMUL.FTZ R3, R11.reuse, R2 ;  /* 0x000000020b037220 */ /* 0x040fe20000410000 */
[C---:B------:R-:W-:Y:S01]  /*6e60*/  LOP3.LUT P3, RZ, R0.reuse, 0xff00, RZ, 0xc0, !PT ;  /* 0x0000ff0000ff7812 */ /* 0x040fe2000786c0ff */
[C---:B------:R-:W-:Y:S01]  /*6e70*/  FMUL.FTZ R9, R11.reuse, R8 ;  /* 0x000000080b097220 */ /* 0x040fe20000410000 */
[C---:B------:R-:W-:Y:S01]  /*6e80*/  LOP3.LUT P4, RZ, R0.reuse, 0xff0000, RZ, 0xc0, !PT ;  /* 0x00ff000000ff7812 */ /* 0x040fe2000788c0ff */
[----:B------:R-:W-:Y:S01]  /*6e90*/  FMUL.FTZ R11, R11, R120 ;  /* 0x000000780b0b7220 */ /* 0x000fe20000410000 */
[----:B------:R-:W-:Y:S01]  /*6ea0*/  ISETP.GE.U32.AND P5, PT, R0, 0x1000000, PT ;  /* 0x010000000000780c */ /* 0x000fe20003fa6070 */
[C---:B------:R-:W-:Y:S01]  /*6eb0*/  FMUL.FTZ R7, R12.reuse, R7 ;  /* 0x000000070c077220 */ /* 0x040fe20000410000 */
[C---:B------:R-:W-:Y:S01]  /*6ec0*/  FMUL.FTZ R3, R12.reuse, R3 ;  /* 0x000000030c037220 */ /* 0x040fe20000410000 */
[----:B------:R-:W-:Y:S01]  /*6ed0*/  FMUL.FTZ R9, R12, R9 ;  /* 0x000000090c097220 */ /* 0x000fe20000410000 */
[----:B------:R-:W-:Y:S01]  /*6ee0*/  FMUL.FTZ R11, R11, R12 ;  /* 0x0000000c0b0b7220 */ /* 0x000fe20000410000 */
[-C--:B------:R-:W-:Y:S01]  /*6ef0*/  FMUL.FTZ R2, R7, R66.reuse ;  /* 0x0000004207027220 */ /* 0x080fe20000410000 */
[-C--:B------:R-:W-:Y:S01]  /*6f00*/  FMUL.FTZ R3, R3, R66.reuse ;  /* 0x0000004203037220 */ /* 0x080fe20000410000 */
[-C--:B------:R-:W-:Y:S01]  /*6f10*/  FMUL.FTZ R7, R9, R66.reuse ;  /* 0x0000004209077220 */ /* 0x080fe20000410000 */
[----:B------:R-:W-:Y:S01]  /*6f20*/  FMUL.FTZ R66, R11, R66 ;  /* 0x000000420b427220 */ /* 0x000fe20000410000 */
[----:B------:R-:W-:-:S02]  /*6f30*/  @P3 HADD2.F32 R49, -RZ, R49.H0_H0 ;  /* 0x20000031ff313230 */ /* 0x000fc40000004100 */
[----:B-----5:R-:W-:Y:S01]  /*6f40*/  FMUL.FTZ R0, R32, R3 ;  /* 0x0000000320007220 */ /* 0x020fe20000410000 */
[----:B------:R-:W-:Y:S02]  /*6f50*/  @P2 HADD2.F32 R12, -RZ, R166.H0_H0 ;  /* 0x200000a6ff0c2230 */ /* 0x000fe40000004100 */
[----:B------:R-:W-:Y:S01]  /*6f60*/  FMUL.FTZ R33, R33, R2 ;  /* 0x0000000221217220 */ /* 0x000fe20000410000 */
[----:B------:R-:W-:Y:S02]  /*6f70*/  @P4 HADD2.F32 R48, -RZ, R167.H0_H0 ;  /* 0x200000a7ff304230 */ /* 0x000fe40000004100 */
[----:B------:R-:W-:Y:S01]  /*6f80*/  FMUL.FTZ R34, R34, R7 ;  /* 0x0000000722227220 */ /* 0x000fe20000410000 */
[----:B------:R-:W-:Y:S02]  /*6f90*/  @P5 HADD2.F32 R55, -RZ, R203.H0_H0 ;  /* 0x200000cbff375230 */ /* 0x000fe40000004100 */
[----:B------:R-:W-:Y:S01]  /*6fa0*/  FMUL.FTZ R35, R35, R66 ;  /* 0x0000004223237220 */ /* 0x000fe20000410000 */
[----:B------:R-:W-:-:S02]  /*6fb0*/  CS2R R8, SRZ ;  /* 0x0000000000087805 */ /* 0x000fc4000001ff00 */
[----:B------:R-:W-:Y:S01]  /*6fc0*/  CS2R R10, SRZ ;  /* 0x00000000000a7805 */ /* 0x000fe2000001ff00 */
[----:B------:R-:W-:Y:S01]  /*6fd0*/  @P2 FMUL.FTZ R8, R12, R3 ;  /* 0x000000030c082220 */ /* 0x000fe20000410000 */
[----:B------:R-:W-:Y:S01]  /*6fe0*/  @P3 FMUL.FTZ R9, R49, R2 ;  /* 0x0000000231093220 */ /* 0x000fe20000410000 */
[----:B------:R-:W-:Y:S01]  /*6ff0*/  @P4 FMUL.FTZ R10, R48, R7 ;  /* 0x00000007300a4220 */ /* 0x000fe20000410000 */
[----:B------:R-:W-:Y:S01]  /*7000*/  @P5 FMUL.FTZ R11, R55, R66 ;  /* 0x00000042370b5220 */ /* 0x000fe20000410000 */
[----:B------:R-:W-:Y:S02]  /*7010*/  FSEL R0, R0, RZ, P2 ;  /* 0x000000ff00007208 */ /* 0x000fe40001000000 */
[----:B------:R-:W-:Y:S02]  /*7020*/  FSEL R33, R33, RZ, P3 ;  /* 0x000000ff21217208 */ /* 0x000fe40001800000 */
[----:B------:R-:W-:Y:S02]  /*7030*/  FSEL R34, R34, RZ, P4 ;  /* 0x000000ff22227208 */ /* 0x000fe40002000000 */
[----:B------:R-:W-:-:S07]  /*7040*/  FSEL R35, R35, RZ, P5 ;  /* 0x000000ff23237208 */ /* 0x000fce0002800000 */
.L_x_17243:
[----:B------:R-:W-:Y:S05]  /*7050*/  BSYNC.RECONVERGENT B2 ;  /* 0x0000000000027941 */ /* 0x000fea0003800200 */
.L_x_17241:
[----:B------:R-:W0:Y:S02]  /*7060*/  @P1 LDC.64 R2, c[0x0][0x478] ;  /* 0x00011e00ff021b82 */ /* 0x000e240000000a00 */
[----:B0-----:R-:W-:-:S04]  /*7070*/  @P1 IMAD.WIDE.U32 R2, R6, 0x10, R2 ;  /* 0x0000001006021825 */ /* 0x001fc800078e0002 */
[----:B------:R-:W-:Y:S01]  /*7080*/  IMAD.WIDE.U32 R6, R6, 0x10, R204 ;  /* 0x0000001006067825 */ /* 0x000fe200078e00cc */
[----:B------:R0:W-:Y:S04]  /*7090*/  @P1 STG.E.128 desc[UR6][R2.64], R84 ;  /* 0x0000005402001986 */ /* 0x0001e8000c101d06 */
[----:B------:R0:W-:Y:S01]  /*70a0*/  STG.E.128 desc[UR6][R6.64], R8 ;  /* 0x0000000806007986 */ /* 0x0001e2000c101d06 */
[----:B------:R-:W-:Y:S05]  /*70b0*/  BRA `(.L_x_17244) ;  /* 0x00000030007c7947 */ /* 0x000fea0003800000 */
.L_x_17219:
[----:B-1----:R-:W0:Y:S08]  /*70c0*/  LDC.64 R212, c[0x0][0x390] ;  /* 0x0000e400ffd47b82 */ /* 0x002e300000000a00 */
[----:B------:R-:W1:Y:S01]  /*70d0*/  LDC.64 R62, c[0x0][0x478] ;  /* 0x00011e00ff3e7b82 */ /* 0x000e620000000a00 */
[----:B0-----:R-:W-:-:S06]  /*70e0*/  IMAD.WIDE.U32 R48, R170, 0x10, R212 ;  /* 0x00000010aa307825 */ /* 0x001fcc00078e00d4 */
[----:B------:R-:W5:Y:S01]  /*70f0*/  LDG.E.128 R48, desc[UR6][R48.64] ;  /* 0x0000000630307981 */ /* 0x000f62000c1e1d00 */
[----:B------:R-:W-:Y:S01]  /*7100*/  BSSY.RECONVERGENT B2, `(.L_x_17245) ;  /* 0x0000060000027945 */ /* 0x000fe20003800200 */
[----:B-1----:R-:W-:-:S04]  /*7110*/  ISETP.NE.U32.AND P1, PT, R62, RZ, PT ;  /* 0x000000ff3e00720c */ /* 0x002fc80003f25070 */
[----:B------:R-:W-:-:S13]  /*7120*/  ISETP.NE.AND.EX P1, PT, R63, RZ, PT, P1 ;  /* 0x000000ff3f00720c */ /* 0x000fda0003f25310 */
        /* <DEDUP_REMOVED lines=9> */
[C---:B------:R-:W-:Y:S01]  /*71c0*/  FFMA.FTZ R53, R11.reuse, R204, R92 ;  /* 0x000000cc0b357223 */ /* 0x040fe2000001005c */
[C---:B------:R-:W-:Y:S01]  /*71d0*/  FFMA.FTZ R207, R56.reuse, R207, R57 ;  /* 0x000000cf38cf7223 */ /* 0x040fe20000010039 */
[----:B------:R-:W-:Y:S01]  /*71e0*/  FFMA.FTZ R209, R11, R209, R93 ;  /* 0x000000d10bd17223 */ /* 0x000fe2000001005d */
[----:B------:R-:W-:Y:S01]  /*71f0*/  FFMA.FTZ R205, R56, R205, R57 ;  /* 0x000000cd38cd7223 */ /* 0x000fe20000010039 */
[----:B------:R-:W-:Y:S01]  /*7200*/  FMUL.FTZ R53, R53, R12 ;  /* 0x0000000c35357220 */ /* 0x000fe20000410000 */
[----:B------:R-:W-:Y:S01]  /*7210*/  FADD.FTZ R207, -R207, R208 ;  /* 0x000000d0cfcf7221 */ /* 0x000fe20000010100 */
[----:B------:R-:W-:-:S02]  /*7220*/  @P1 HADD2.F32 R54, -RZ, R152.H0_H0 ;  /* 0x20000098ff361230 */ /* 0x000fc40000004100 */
[----:B------:R-:W-:Y:S01]  /*7230*/  FADD.FTZ R205, -R205, R206 ;  /* 0x000000cecdcd7221 */ /* 0x000fe20000010100 */
[----:B------:R-:W-:Y:S01]  /*7240*/  FMUL.FTZ R53, R53, R66 ;  /* 0x0000004235357220 */ /* 0x000fe20000410000 */
[----:B------:R-:W-:Y:S01]  /*7250*/  FFMA.FTZ R207, R11, R207, R94 ;  /* 0x000000cf0bcf7223 */ /* 0x000fe2000001005e */
[----:B------:R-:W-:Y:S01]  /*7260*/  @P2 HADD2.F32 R55, -RZ, R188.H1_H1 ;  /* 0x300000bcff372230 */ /* 0x000fe20000004100 */
[----:B------:R-:W-:Y:S01]  /*7270*/  LOP3.LUT P3, RZ, R171, 0xff0000, RZ, 0xc0, !PT ;  /* 0x00ff0000abff7812 */ /* 0x000fe2000786c0ff */
[-C--:B------:R-:W-:Y:S01]  /*7280*/  @P1 FMUL.FTZ R52, R54, R53.reuse ;  /* 0x0000003536341220 */ /* 0x080fe20000410000 */
[----:B------:R-:W-:Y:S01]  /*7290*/  FMUL.FTZ R54, R209, R12 ;  /* 0x0000000cd1367220 */ /* 0x000fe20000410000 */
[----:B-----5:R-:W-:Y:S01]  /*72a0*/  FMUL.FTZ R48, R48, R53 ;  /* 0x0000003530307220 */ /* 0x020fe20000410000 */
[----:B------:R-:W-:Y:S01]  /*72b0*/  MOV R53, RZ ;  /* 0x000000ff00357202 */ /* 0x000fe20000000f00 */
[----:B------:R-:W-:Y:S01]  /*72c0*/  FFMA.FTZ R205, R11, R205, R95 ;  /* 0x000000cd0bcd7223 */ /* 0x000fe2000001005f */
        /* <DEDUP_REMOVED lines=10> */
[-C--:B------:R-:W-:Y:S01]  /*7370*/  FMUL.FTZ R59, R50, R55.reuse ;  /* 0x00000037323b7220 */ /* 0x080fe20000410000 */
        /* <DEDUP_REMOVED lines=11> */
.L_x_17246:
        /* <DEDUP_REMOVED lines=9> */
[----:B------:R-:W-:Y:S01]  /*74c0*/  FFMA.FTZ R207, R56, R207, R57 ;  /* 0x000000cf38cf7223 */ /* 0x000fe20000010039 */
[----:B------:R-:W-:Y:S01]  /*74d0*/  FFMA.FTZ R85, R11, R209, R93 ;  /* 0x000000d10b557223 */ /* 0x000fe2000001005d */
[----:B------:R-:W-:Y:S01]  /*74e0*/  LOP3.LUT P3, RZ, R171, 0xff0000, RZ, 0xc0, !PT ;  /* 0x00ff0000abff7812 */ /* 0x000fe2000786c0ff */
[----:B------:R-:W-:Y:S01]  /*74f0*/  FMUL.FTZ R53, R84, R12 ;  /* 0x0000000c54357220 */ /* 0x000fe20000410000 */
[----:B------:R-:W-:Y:S01]  /*7500*/  FADD.FTZ R207, -R207, R208 ;  /* 0x000000d0cfcf7221 */ /* 0x000fe20000010100 */
[----:B------:R-:W-:-:S02]  /*7510*/  @P1 HADD2.F32 R54, -RZ, R152.H0_H0 ;  /* 0x20000098ff361230 */ /* 0x000fc40000004100 */
[----:B------:R-:W-:Y:S01]  /*7520*/  FFMA.FTZ R205, R56, R205, R57 ;  /* 0x000000cd38cd7223 */ /* 0x000fe20000010039 */
[----:B------:R-:W-:Y:S01]  /*7530*/  FMUL.FTZ R53, R53, R66 ;  /* 0x0000004235357220 */ /* 0x000fe20000410000 */
[----:B------:R-:W-:Y:S01]  /*7540*/  FFMA.FTZ R86, R11, R207, R94 ;  /* 0x000000cf0b567223 */ /* 0x000fe2000001005e */
[----:B------:R-:W-:Y:S02]  /*7550*/  @P2 HADD2.F32 R55, -RZ, R188.H1_H1 ;  /* 0x300000bcff372230 */ /* 0x000fe40000004100 */
[----:B------:R-:W-:Y:S01]  /*7560*/  FADD.FTZ R205, -R205, R206 ;  /* 0x000000cecdcd7221 */ /* 0x000fe20000010100 */
[-C--:B------:R-:W-:Y:S01]  /*7570*/  @P1 FMUL.FTZ R52, R54, R53.reuse ;  /* 0x0000003536341220 */ /* 0x080fe20000410000 */
[----:B------:R-:W-:Y:S01]  /*7580*/  FMUL.FTZ R54, R85, R12 ;  /* 0x0000000c55367220 */ /* 0x000fe20000410000 */
[----:B-----5:R-:W-:Y:S01]  /*7590*/  FMUL.FTZ R48, R48, R53 ;  /* 0x0000003530307220 */ /* 0x020fe20000410000 */
[----:B------:R-:W-:Y:S01]  /*75a0*/  MOV R53, RZ ;  /* 0x000000ff00357202 */ /* 0x000fe20000000f00 */
[----:B------:R-:W-:-:S02]  /*75b0*/  @P3 HADD2.F32 R58, -RZ, R153.H0_H0 ;  /* 0x20000099ff3a3230 */ /* 0x000fc40000004100 */
[----:B------:R-:W-:Y:S01]  /*75c0*/  FMUL.FTZ R54, R54, R66 ;  /* 0x0000004236367220 */ /* 0x000fe20000410000 */
[----:B------:R-:W-:Y:S01]  /*75d0*/  ISETP.GE.U32.AND P4, PT, R171, 0x1000000, PT ;  /* 0x01000000ab00780c */ /* 0x000fe20003f86070 */
[----:B------:R-:W-:Y:S01]  /*75e0*/  FFMA.FTZ R87, R11, R205, R95 ;  /* 0x000000cd0b577223 */ /* 0x000fe2000001005f */
[----:B------:R-:W-:Y:S01]  /*75f0*/  FSEL R61, R48, RZ, P1 ;  /* 0x000000ff303d7208 */ /* 0x000fe20000800000 */
[----:B------:R-:W-:Y:S01]  /*7600*/  @P2 FMUL.FTZ R53, R55, R54 ;  /* 0x0000003637352220 */ /* 0x000fe20000410000 */
[----:B------:R-:W-:Y:S01]  /*7610*/  FMUL.FTZ R55, R86, R12 ;  /* 0x0000000c56377220 */ /* 0x000fe20000410000 */
[----:B------:R-:W-:Y:S01]  /*7620*/  FMUL.FTZ R49, R49, R54 ;  /* 0x0000003631317220 */ /* 0x000fe20000410000 */
[----:B------:R-:W-:Y:S02]  /*7630*/  HFMA2 R54, -RZ, RZ, 0, 0 ;  /* 0x00000000ff367431 */ /* 0x000fe400000001ff */
[----:B------:R-:W-:Y:S02]  /*7640*/  FMUL.FTZ R55, R55, R66 ;  /* 0x0000004237377220 */ /* 0x000fe40000410000 */
[----:B------:R-:W-:-:S02]  /*7650*/  FSEL R60, R49, RZ, P2 ;  /* 0x000000ff313c7208 */ /* 0x000fc40001000000 */
[-C--:B------:R-:W-:Y:S01]  /*7660*/  @P3 FMUL.FTZ R54, R58, R55.reuse ;  /* 0x000000373a363220 */ /* 0x080fe20000410000 */
[----:B------:R-:W-:Y:S01]  /*7670*/  FMUL.FTZ R58, R87, R12 ;  /* 0x0000000c573a7220 */ /* 0x000fe20000410000 */
[----:B------:R-:W-:Y:S02]  /*7680*/  @P4 HADD2.F32 R59, -RZ, R188.H0_H0 ;  /* 0x200000bcff3b4230 */ /* 0x000fe40000004100 */
[----:B------:R-:W-:Y:S01]  /*7690*/  FMUL.FTZ R50, R50, R55 ;  /* 0x0000003732327220 */ /* 0x000fe20000410000 */
[----:B------:R-:W-:Y:S01]  /*76a0*/  MOV R55, RZ ;  /* 0x000000ff00377202 */ /* 0x000fe20000000f00 */
[----:B------:R-:W-:-:S04]  /*76b0*/  FMUL.FTZ R58, R58, R66 ;  /* 0x000000423a3a7220 */ /* 0x000fc80000410000 */
[-C--:B------:R-:W-:Y:S01]  /*76c0*/  FMUL.FTZ R51, R51, R58.reuse ;  /* 0x0000003a33337220 */ /* 0x080fe20000410000 */
[----:B------:R-:W-:Y:S01]  /*76d0*/  @P4 FMUL.FTZ R55, R59, R58 ;  /* 0x0000003a3b374220 */ /* 0x000fe20000410000 */
[----:B------:R-:W-:-:S03]  /*76e0*/  FSEL R59, R50, RZ, P3 ;  /* 0x000000ff323b7208 */ /* 0x000fc60001800000 */
[----:B------:R-:W-:-:S07]  /*76f0*/  FSEL R58, R51, RZ, P4 ;  /* 0x000000ff333a7208 */ /* 0x000fce0002000000 */
.L_x_17247:
[----:B------:R-:W-:Y:S05]  /*7700*/  BSYNC.RECONVERGENT B2 ;  /* 0x0000000000027941 */ /* 0x000fea0003800200 */
.L_x_17245:
[----:B------:R-:W-:Y:S01]  /*7710*/  ISETP.NE.U32.AND P1, PT, R62, RZ, PT ;  /* 0x000000ff3e00720c */ /* 0x000fe20003f25070 */
[----:B------:R-:W0:Y:S03]  /*7720*/  LDC.64 R204, c[0x0][0x468] ;  /* 0x00011a00ffcc7b82 */ /* 0x000e260000000a00 */
[----:B------:R-:W-:-:S13]  /*7730*/  ISETP.NE.AND.EX P1, PT, R63, RZ, PT, P1 ;  /* 0x000000ff3f00720c */ /* 0x000fda0003f25310 */
[----:B------:R-:W1:Y:S02]  /*7740*/  @P1 LDC.64 R48, c[0x0][0x478] ;  /* 0x00011e00ff301b82 */ /* 0x000e640000000a00 */
[----:B-1----:R-:W-:-:S04]  /*7750*/  @P1 IMAD.WIDE.U32 R48, R170, 0x10, R48 ;  /* 0x00000010aa301825 */ /* 0x002fc800078e0030 */
[----:B0-----:R-:W-:Y:S01]  /*7760*/  IMAD.WIDE.U32 R170, R170, 0x10, R204 ;  /* 0x00000010aaaa7825 */ /* 0x001fe200078e00cc */
[----:B------:R0:W-:Y:S04]  /*7770*/  @P1 STG.E.128 desc[UR6][R48.64], R84 ;  /* 0x0000005430001986 */ /* 0x0001e8000c101d06 */
        /* <DEDUP_REMOVED lines=13> */
[C---:B------:R-:W-:Y:S01]  /*7850*/  FFMA.FTZ R84, R11.reuse, R198, R100 ;  /* 0x000000c60b547223 */ /* 0x040fe20000010064 */
[----:B------:R-:W-:Y:S01]  /*7860*/  FFMA.FTZ R192, R56, R192, R57 ;  /* 0x000000c038c07223 */ /* 0x000fe20000010039 */
[----:B------:R-:W-:Y:S01]  /*7870*/  FFMA.FTZ R85, R11, R196, R101 ;  /* 0x000000c40b557223 */ /* 0x000fe20000010065 */
[----:B------:R-:W-:Y:S01]  /*7880*/  FADD.FTZ R194, -R194, R193 ;  /* 0x000000c1c2c27221 */ /* 0x000fe20000010100 */
[----:B------:R-:W-:Y:S01]  /*7890*/  FMUL.FTZ R53, R84, R12 ;  /* 0x0000000c54357220 */ /* 0x000fe20000410000 */
[----:B------:R-:W-:Y:S01]  /*78a0*/  FADD.FTZ R192, -R192, R191 ;  /* 0x000000bfc0c07221 */ /* 0x000fe20000010100 */
[----:B------:R-:W-:-:S02]  /*78b0*/  @P2 HADD2.F32 R54, -RZ, R154.H0_H0 ;  /* 0x2000009aff362230 */ /* 0x000fc40000004100 */
[----:B------:R-:W-:Y:S01]  /*78c0*/  FFMA.FTZ R86, R11, R194, R102 ;  /* 0x000000c20b567223 */ /* 0x000fe20000010066 */
[----:B------:R-:W-:Y:S01]  /*78d0*/  FMUL.FTZ R53, R53, R66 ;  /* 0x0000004235357220 */ /* 0x000fe20000410000 */
[----:B------:R-:W-:Y:S01]  /*78e0*/  @P3 HADD2.F32 R55, -RZ, R189.H1_H1 ;  /* 0x300000bdff373230 */ /* 0x000fe20000004100 */
[----:B------:R-:W-:Y:S01]  /*78f0*/  LOP3.LUT P4, RZ, R169, 0xff0000, RZ, 0xc0, !PT ;  /* 0x00ff0000a9ff7812 */ /* 0x000fe2000788c0ff */
[----:B------:R-:W-:Y:S01]  /*7900*/  FFMA.FTZ R87, R11, R192, R103 ;  /* 0x000000c00b577223 */ /* 0x000fe20000010067 */
[-C--:B------:R-:W-:Y:S01]  /*7910*/  @P2 FMUL.FTZ R52, R54, R53.reuse ;  /* 0x0000003536342220 */ /* 0x080fe20000410000 */
        /* <DEDUP_REMOVED lines=25> */
.L_x_17249:
        /* <DEDUP_REMOVED lines=8> */
[----:B------:R-:W-:Y:S01]  /*7b30*/  FFMA.FTZ R198, R11, R198, R100 ;  /* 0x000000c60bc67223 */ /* 0x000fe20000010064 */
[----:B------:R-:W-:Y:S01]  /*7b40*/  LOP3.LUT P4, RZ, R169, 0xff0000, RZ, 0xc0, !PT ;  /* 0x00ff0000a9ff7812 */ /* 0x000fe2000788c0ff */
[----:B------:R-:W-:Y:S01]  /*7b50*/  FFMA.FTZ R196, R11, R196, R101 ;  /* 0x000000c40bc47223 */ /* 0x000fe20000010065 */
[----:B------:R-:W-:Y:S01]  /*7b60*/  FADD.FTZ R194, -R194, R193 ;  /* 0x000000c1c2c27221 */ /* 0x000fe20000010100 */
[----:B------:R-:W-:Y:S01]  /*7b70*/  FMUL.FTZ R53, R12, R198 ;  /* 0x000000c60c357220 */ /* 0x000fe20000410000 */
[----:B------:R-:W-:Y:S01]  /*7b80*/  FFMA.FTZ R192, R56, R192, R57 ;  /* 0x000000c038c07223 */ /* 0x000fe20000010039 */
[----:B------:R-:W-:-:S02]  /*7b90*/  @P2 HADD2.F32 R54, -RZ, R154.H0_H0 ;  /* 0x2000009aff362230 */ /* 0x000fc40000004100 */
[----:B------:R-:W-:Y:S01]  /*7ba0*/  FFMA.FTZ R194, R11, R194, R102 ;  /* 0x000000c20bc27223 */ /* 0x000fe20000010066 */
        /* <DEDUP_REMOVED lines=10> */
[----:B------:R-:W-:-:S03]  /*7c50*/  FFMA.FTZ R192, R11, R192, R103 ;  /* 0x000000c00bc07223 */ /* 0x000fc60000010067 */
        /* <DEDUP_REMOVED lines=17> */
.L_x_17250:
[----:B------:R-:W-:Y:S05]  /*7d70*/  BSYNC.RECONVERGENT B2 ;  /* 0x0000000000027941 */ /* 0x000fea0003800200 */
.L_x_17248:
        /* <DEDUP_REMOVED lines=23> */
[----:B------:R-:W-:Y:S01]  /*7ef0*/  @P2 HADD2.F32 R54, -RZ, R156.H0_H0 ;  /* 0x2000009cff362230 */ /* 0x000fe20000004100 */
[----:B------:R-:W-:Y:S01]  /*7f00*/  LOP3.LUT P4, RZ, R32, 0xff0000, RZ, 0xc0, !PT ;  /* 0x00ff000020ff7812 */ /* 0x000fe2000788c0ff */
[----:B------:R-:W-:Y:S01]  /*7f10*/  FMUL.FTZ R53, R53, R66 ;  /* 0x0000004235357220 */ /* 0x000fe20000410000 */
[----:B------:R-:W-:-:S02]  /*7f20*/  @P3 HADD2.F32 R55, -RZ, R190.H1_H1 ;  /* 0x300000beff373230 */ /* 0x000fc40000004100 */
[C---:B------:R-:W-:Y:S01]  /*7f30*/  FFMA.FTZ R86, R11.reuse, R180, R90 ;  /* 0x000000b40b567223 */ /* 0x040fe2000001005a */
[----:B------:R-:W-:Y:S01]  /*7f40*/  FFMA.FTZ R87, R11, R178, R91 ;  /* 0x000000b20b577223 */ /* 0x000fe2000001005b */
[-C--:B------:R-:W-:Y:S01]  /*7f50*/  @P2 FMUL.FTZ R52, R54, R53.reuse ;  /* 0x0000003536342220 */ /* 0x080fe20000410000 */
        /* <DEDUP_REMOVED lines=15> */
[-C--:B------:R-:W-:Y:S01]  /*8050*/  FMUL.FTZ R50, R50, R55.reuse ;  /* 0x0000003732327220 */ /* 0x080fe20000410000 */
        /* <DEDUP_REMOVED lines=9> */
.L_x_17252:
        /* <DEDUP_REMOVED lines=8> */
[C---:B------:R-:W-:Y:S01]  /*8170*/  FFMA.FTZ R184, R11.reuse, R184, R88 ;  /* 0x000000b80bb87223 */ /* 0x040fe20000010058 */
[----:B------:R-:W-:Y:S01]  /*8180*/  LOP3.LUT P4, RZ, R32, 0xff0000, RZ, 0xc0, !PT ;  /* 0x00ff000020ff7812 */ /* 0x000fe2000788c0ff */
[----:B------:R-:W-:Y:S01]  /*8190*/  FFMA.FTZ R182, R11, R182, R89 ;  /* 0x000000b60bb67223 */ /* 0x000fe20000010059 */
[----:B------:R-:W-:Y:S01]  /*81a0*/  FFMA.FTZ R178, R56, R178, R57 ;  /* 0x000000b238b27223 */ /* 0x000fe20000010039 */
[----:B------:R-:W-:Y:S01]  /*81b0*/  FMUL.FTZ R53, R12, R184 ;  /* 0x000000b80c357220 */ /* 0x000fe20000410000 */
[----:B------:R-:W-:Y:S01]  /*81c0*/  FADD.FTZ R180, -R180, R179 ;  /* 0x000000b3b4b47221 */ /* 0x000fe20000010100 */
[----:B------:R-:W-:-:S02]  /*81d0*/  @P2 HADD2.F32 R54, -RZ, R156.H0_H0 ;  /* 0x2000009cff362230 */ /* 0x000fc40000004100 */
[----:B------:R-:W-:Y:S01]  /*81e0*/  FADD.FTZ R178, -R178, R177 ;  /* 0x000000b1b2b27221 */ /* 0x000fe20000010100 */
[----:B------:R-:W-:Y:S01]  /*81f0*/  FMUL.FTZ R53, R53, R66 ;  /* 0x0000004235357220 */ /* 0x000fe20000410000 */
[----:B------:R-:W-:Y:S02]  /*8200*/  @P3 HADD2.F32 R55, -RZ, R190.H1_H1 ;  /* 0x300000beff373230 */ /* 0x000fe40000004100 */
[C---:B------:R-:W-:Y:S01]  /*8210*/  FFMA.FTZ R180, R11.reuse, R180, R90 ;  /* 0x000000b40bb47223 */ /* 0x040fe2000001005a */
[----:B------:R-:W-:Y:S01]  /*8220*/  ISETP.GE.U32.AND P5, PT, R32, 0x1000000, PT ;  /* 0x010000002000780c */ /* 0x000fe20003fa6070 */
[-C--:B------:R-:W-:Y:S01]  /*8230*/  @P2 FMUL.FTZ R52, R54, R53.reuse ;  /* 0x0000003536342220 */ /* 0x080fe20000410000 */
[----:B------:R-:W-:Y:S01]  /*8240*/  FMUL.FTZ R54, R12, R182 ;  /* 0x000000b60c367220 */ /* 0x000fe20000410000 */
[----:B-----5:R-:W-:Y:S01]  /*8250*/  FMUL.FTZ R48, R48, R53 ;  /* 0x0000003530307220 */ /* 0x020fe20000410000 */
[----:B------:R-:W-:Y:S01]  /*8260*/  MOV R53, RZ ;  /* 0x000000ff00357202 */ /* 0x000fe20000000f00 */
[----:B------:R-:W-:Y:S01]  /*8270*/  FFMA.FTZ R178, R11, R178, R91 ;  /* 0x000000b20bb27223 */ /* 0x000fe2000001005b */
        /* <DEDUP_REMOVED lines=19> */
.L_x_17253:
[----:B------:R-:W-:Y:S05]  /*83b0*/  BSYNC.RECONVERGENT B2 ;  /* 0x0000000000027941 */ /* 0x000fea0003800200 */
.L_x_17251:
        /* <DEDUP_REMOVED lines=17> */
[C---:B------:R-:W-:Y:S01]  /*84d0*/  FFMA.FTZ R84, R11.reuse, R84, R104 ;  /* 0x000000540b547223 */ /* 0x040fe20000010068 */
[C---:B------:R-:W-:Y:S01]  /*84e0*/  FFMA.FTZ R173, R56.reuse, R173, R57 ;  /* 0x000000ad38ad7223 */ /* 0x040fe20000010039 */
[----:B------:R-:W-:Y:S01]  /*84f0*/  FFMA.FTZ R85, R11, R54, R105 ;  /* 0x000000360b557223 */ /* 0x000fe20000010069 */
[----:B------:R-:W-:Y:S01]  /*8500*/  FFMA.FTZ R32, R56, R174, R57 ;  /* 0x000000ae38207223 */ /* 0x000fe20000010039 */
[----:B------:R-:W-:Y:S01]  /*8510*/  FMUL.FTZ R5, R84, R12 ;  /* 0x0000000c54057220 */ /* 0x000fe20000410000 */
[----:B------:R-:W-:Y:S01]  /*8520*/  CS2R R52, SRZ ;  /* 0x0000000000347805 */ /* 0x000fe2000001ff00 */
[----:B------:R-:W-:-:S02]  /*8530*/  @P2 HADD2.F32 R72, -RZ, R158.H0_H0 ;  /* 0x2000009eff482230 */ /* 0x000fc40000004100 */
[----:B------:R-:W-:Y:S01]  /*8540*/  FMUL.FTZ R31, R85, R12 ;  /* 0x0000000c551f7220 */ /* 0x000fe20000410000 */
[-C--:B------:R-:W-:Y:S01]  /*8550*/  FMUL.FTZ R5, R5, R66.reuse ;  /* 0x0000004205057220 */ /* 0x080fe20000410000 */
[----:B------:R-:W-:Y:S01]  /*8560*/  FADD.FTZ R86, -R173, R146 ;  /* 0x00000092ad567221 */ /* 0x000fe20000010100 */
[----:B------:R-:W-:Y:S01]  /*8570*/  FADD.FTZ R32, -R32, R147 ;  /* 0x0000009320207221 */ /* 0x000fe20000010100 */
[----:B------:R-:W-:Y:S01]  /*8580*/  CS2R R54, SRZ ;  /* 0x0000000000367805 */ /* 0x000fe2000001ff00 */
[-C--:B------:R-:W-:Y:S01]  /*8590*/  @P2 FMUL.FTZ R52, R72, R5.reuse ;  /* 0x0000000548342220 */ /* 0x080fe20000410000 */
[----:B-----5:R-:W-:Y:S01]  /*85a0*/  FMUL.FTZ R5, R48, R5 ;  /* 0x0000000530057220 */ /* 0x020fe20000410000 */
[----:B------:R-:W-:Y:S01]  /*85b0*/  FMUL.FTZ R48, R31, R66 ;  /* 0x000000421f307220 */ /* 0x000fe20000410000 */
[----:B------:R-:W-:Y:S02]  /*85c0*/  @P3 HADD2.F32 R31, -RZ, R199.H1_H1 ;  /* 0x300000c7ff1f3230 */ /* 0x000fe40000004100 */
[C---:B------:R-:W-:Y:S01]  /*85d0*/  FFMA.FTZ R86, R11.reuse, R86, R106 ;  /* 0x000000560b567223 */ /* 0x040fe2000001006a */
[----:B------:R-:W-:Y:S01]  /*85e0*/  FFMA.FTZ R87, R11, R32, R107 ;  /* 0x000000200b577223 */ /* 0x000fe2000001006b */
[----:B------:R-:W-:Y:S01]  /*85f0*/  FSEL R5, R5, RZ, P2 ;  /* 0x000000ff05057208 */ /* 0x000fe20001000000 */
[-C--:B------:R-:W-:Y:S01]  /*8600*/  @P3 FMUL.FTZ R53, R31, R48.reuse ;  /* 0x000000301f353220 */ /* 0x080fe20000410000 */
        /* <DEDUP_REMOVED lines=16> */
.L_x_17255:
[C-C-:B------:R-:W-:Y:S01]  /*8710*/  FFMA.FTZ R176, R56.reuse, R176, R57.reuse ;  /* 0x000000b038b07223 */ /* 0x140fe20000010039 */
[C---:B------:R-:W-:Y:S01]  /*8720*/  LOP3.LUT P2, RZ, R5.reuse, 0xff, RZ, 0xc0, !PT ;  /* 0x000000ff05ff7812 */ /* 0x040fe2000784c0ff */
[----:B------:R-:W-:Y:S01]  /*8730*/  FFMA.FTZ R172, R56, R172, R57 ;  /* 0x000000ac38ac7223 */ /* 0x000fe20000010039 */
[----:B------:R-:W-:Y:S01]  /*8740*/  LOP3.LUT P3, RZ, R5, 0xff00, RZ, 0xc0, !PT ;  /* 0x0000ff0005ff7812 */ /* 0x000fe2000786c0ff */
[----:B------:R-:W-:Y:S01]  /*8750*/  FADD.FTZ R176, -R176, R175 ;  /* 0x000000afb0b07221 */ /* 0x000fe20000010100 */
[----:B------:R-:W-:Y:S01]  /*8760*/  CS2R R52, SRZ ;  /* 0x0000000000347805 */ /* 0x000fe2000001ff00 */
[----:B------:R-:W-:Y:S01]  /*8770*/  FADD.FTZ R172, -R172, R145 ;  /* 0x00000091acac7221 */ /* 0x000fe20000010100 */
[C---:B------:R-:W-:Y:S01]  /*8780*/  FFMA.FTZ R173, R56.reuse, R173, R57 ;  /* 0x000000ad38ad7223 */ /* 0x040fe20000010039 */
[----:B------:R-:W-:Y:S01]  /*8790*/  FFMA.FTZ R176, R11, R176, R104 ;  /* 0x000000b00bb07223 */ /* 0x000fe20000010068 */
[----:B------:R-:W-:Y:S01]  /*87a0*/  LOP3.LUT P4, RZ, R5, 0xff0000, RZ, 0xc0, !PT ;  /* 0x00ff000005ff7812 */ /* 0x000fe2000788c0ff */
[----:B------:R-:W-:Y:S01]  /*87b0*/  FFMA.FTZ R172, R11, R172, R105 ;  /* 0x000000ac0bac7223 */ /* 0x000fe20000010069 */
        /* <DEDUP_REMOVED lines=8> */
[----:B------:R-:W-:Y:S01]  /*8840*/  FFMA.FTZ R173, R11, R173, R106 ;  /* 0x000000ad0bad7223 */ /* 0x000fe2000001006a */
        /* <DEDUP_REMOVED lines=8> */
[----:B------:R-:W-:Y:S01]  /*88d0*/  FFMA.FTZ R5, R11, R147, R107 ;  /* 0x000000930b057223 */ /* 0x000fe2000001006b */
        /* <DEDUP_REMOVED lines=13> */
.L_x_17256:
[----:B------:R-:W-:Y:S05]  /*89b0*/  BSYNC.RECONVERGENT B2 ;  /* 0x0000000000027941 */ /* 0x000fea0003800200 */
.L_x_17254:
        /* <DEDUP_REMOVED lines=17> */
[----:B------:R-:W-:Y:S01]  /*8ad0*/  FFMA.FTZ R84, R11, R10, R108 ;  /* 0x0000000a0b547223 */ /* 0x000fe2000001006c */
[----:B------:R-:W-:Y:S01]  /*8ae0*/  ISETP.GE.U32.AND P5, PT, R4, 0x1000000, PT ;  /* 0x010000000400780c */ /* 0x000fe20003fa6070 */
[----:B------:R-:W-:-:S02]  /*8af0*/  HFMA2 R52, -RZ, RZ, 0, 0 ;  /* 0x00000000ff347431 */ /* 0x000fc400000001ff */
[----:B------:R-:W-:Y:S01]  /*8b00*/  FADD.FTZ R140, -R53, R140 ;  /* 0x0000008c358c7221 */ /* 0x000fe20000010100 */
[----:B------:R-:W-:Y:S01]  /*8b10*/  FMUL.FTZ R53, R84, R12 ;  /* 0x0000000c54357220 */ /* 0x000fe20000410000 */
[----:B------:R-:W-:Y:S01]  /*8b20*/  FFMA.FTZ R85, R11, R138, R109 ;  /* 0x0000008a0b557223 */ /* 0x000fe2000001006d */
[----:B------:R-:W-:Y:S02]  /*8b30*/  @P2 HADD2.F32 R4, -RZ, R160.H0_H0 ;  /* 0x200000a0ff042230 */ /* 0x000fe40000004100 */
[----:B------:R-:W-:Y:S01]  /*8b40*/  FFMA.FTZ R86, R56, R143, R57 ;  /* 0x0000008f38567223 */ /* 0x000fe20000010039 */
[----:B------:R-:W-:Y:S01]  /*8b50*/  FMUL.FTZ R53, R53, R66 ;  /* 0x0000004235357220 */ /* 0x000fe20000410000 */
[----:B------:R-:W-:Y:S02]  /*8b60*/  @P3 HADD2.F32 R55, -RZ, R200.H1_H1 ;  /* 0x300000c8ff373230 */ /* 0x000fe40000004100 */
[----:B------:R-:W-:Y:S01]  /*8b70*/  FFMA.FTZ R87, R11, R140, R111 ;  /* 0x0000008c0b577223 */ /* 0x000fe2000001006f */
[----:B------:R-:W-:Y:S01]  /*8b80*/  FADD.FTZ R86, -R86, R139 ;  /* 0x0000008b56567221 */ /* 0x000fe20000010100 */
[-C--:B------:R-:W-:Y:S01]  /*8b90*/  @P2 FMUL.FTZ R52, R4, R53.reuse ;  /* 0x0000003504342220 */ /* 0x080fe20000410000 */
[----:B-----5:R-:W-:Y:S01]  /*8ba0*/  FMUL.FTZ R4, R48, R53 ;  /* 0x0000003530047220 */ /* 0x020fe20000410000 */
[----:B------:R-:W-:Y:S01]  /*8bb0*/  FMUL.FTZ R53, R85, R12 ;  /* 0x0000000c55357220 */ /* 0x000fe20000410000 */
[----:B------:R-:W-:Y:S01]  /*8bc0*/  FFMA.FTZ R86, R11, R86, R110 ;  /* 0x000000560b567223 */ /* 0x000fe2000001006e */
        /* <DEDUP_REMOVED lines=13> */
[-C--:B------:R-:W-:Y:S01]  /*8ca0*/  FMUL.FTZ R50, R50, R55.reuse ;  /* 0x0000003732327220 */ /* 0x080fe20000410000 */
        /* <DEDUP_REMOVED lines=8> */
.L_x_17258:
[--C-:B------:R-:W-:Y:S01]  /*8d30*/  FFMA.FTZ R10, R56, R141, R57.reuse ;  /* 0x0000008d380a7223 */ /* 0x100fe20000010039 */
[----:B------:R-:W-:Y:S01]  /*8d40*/  LOP3.LUT P2, RZ, R4, 0xff, RZ, 0xc0, !PT ;  /* 0x000000ff04ff7812 */ /* 0x000fe2000784c0ff */
[----:B------:R-:W-:Y:S01]  /*8d50*/  FFMA.FTZ R53, R56, R142, R57 ;  /* 0x0000008e38357223 */ /* 0x000fe20000010039 */
[----:B------:R-:W-:Y:S01]  /*8d60*/  LOP3.LUT P3, RZ, R4, 0xff00, RZ, 0xc0, !PT ;  /* 0x0000ff0004ff7812 */ /* 0x000fe2000786c0ff */
[----:B------:R-:W-:Y:S01]  /*8d70*/  FADD.FTZ R137, -R10, R137 ;  /* 0x000000890a897221 */ /* 0x000fe20000010100 */
[C---:B------:R-:W-:Y:S01]  /*8d80*/  LOP3.LUT P4, RZ, R4.reuse, 0xff0000, RZ, 0xc0, !PT ;  /* 0x00ff000004ff7812 */ /* 0x040fe2000788c0ff */
[----:B------:R-:W-:Y:S01]  /*8d90*/  FADD.FTZ R138, -R53, R138 ;  /* 0x0000008a358a7221 */ /* 0x000fe20000010100 */
[----:B------:R-:W-:Y:S01]  /*8da0*/  ISETP.GE.U32.AND P5, PT, R4, 0x1000000, PT ;  /* 0x010000000400780c */ /* 0x000fe20003fa6070 */
[----:B------:R-:W-:Y:S01]  /*8db0*/  FFMA.FTZ R53, R11, R137, R108 ;  /* 0x000000890b357223 */ /* 0x000fe2000001006c */
[C-C-:B------:R-:W-:Y:S01]  /*8dc0*/  FFMA.FTZ R4, R56.reuse, R143, R57.reuse ;  /* 0x0000008f38047223 */ /* 0x140fe20000010039 */
[----:B------:R-:W-:Y:S01]  /*8dd0*/  FFMA.FTZ R55, R56, R144, R57 ;  /* 0x0000009038377223 */ /* 0x000fe20000010039 */
[----:B------:R-:W-:-:S02]  /*8de0*/  HFMA2 R52, -RZ, RZ, 0, 0 ;  /* 0x00000000ff347431 */ /* 0x000fc400000001ff */
[----:B------:R-:W-:Y:S01]  /*8df0*/  FMUL.FTZ R53, R12, R53 ;  /* 0x000000350c357220 */ /* 0x000fe20000410000 */
[----:B------:R-:W-:Y:S01]  /*8e00*/  FADD.FTZ R139, -R4, R139 ;  /* 0x0000008b048b7221 */ /* 0x000fe20000010100 */
[----:B------:R-:W-:Y:S01]  /*8e10*/  FADD.FTZ R140, -R55, R140 ;  /* 0x0000008c378c7221 */ /* 0x000fe20000010100 */
[----:B------:R-:W-:Y:S01]  /*8e20*/  FFMA.FTZ R73, R11, R138, R109 ;  /* 0x0000008a0b497223 */ /* 0x000fe2000001006d */
[----:B------:R-:W-:Y:S02]  /*8e30*/  @P2 HADD2.F32 R4, -RZ, R160.H0_H0 ;  /* 0x200000a0ff042230 */ /* 0x000fe40000004100 */
[----:B------:R-:W-:Y:S01]  /*8e40*/  FMUL.FTZ R55, R53, R66 ;  /* 0x0000004235377220 */ /* 0x000fe20000410000 */
[C---:B------:R-:W-:Y:S01]  /*8e50*/  FFMA.FTZ R139, R11.reuse, R139, R110 ;  /* 0x0000008b0b8b7223 */ /* 0x040fe2000001006e */
[----:B------:R-:W-:Y:S01]  /*8e60*/  FMUL.FTZ R53, R12, R73 ;  /* 0x000000490c357220 */ /* 0x000fe20000410000 */
[----:B------:R-:W-:Y:S01]  /*8e70*/  FFMA.FTZ R73, R11, R140, R111 ;  /* 0x0000008c0b497223 */ /* 0x000fe2000001006f */
[-C--:B------:R-:W-:Y:S01]  /*8e80*/  @P2 FMUL.FTZ R52, R4, R55.reuse ;  /* 0x0000003704342220 */ /* 0x080fe20000410000 */
[----:B-----5:R-:W-:Y:S01]  /*8e90*/  FMUL.FTZ R4, R48, R55 ;  /* 0x0000003730047220 */ /* 0x020fe20000410000 */
[----:B------:R-:W-:-:S02]  /*8ea0*/  @P3 HADD2.F32 R55, -RZ, R200.H1_H1 ;  /* 0x300000c8ff373230 */ /* 0x000fc40000004100 */
[----:B------:R-:W-:Y:S01]  /*8eb0*/  FMUL.FTZ R10, R53, R66 ;  /* 0x00000042350a7220 */ /* 0x000fe20000410000 */
[----:B------:R-:W-:Y:S01]  /*8ec0*/  MOV R53, RZ ;  /* 0x000000ff00357202 */ /* 0x000fe20000000f00 */
[----:B------:R-:W-:Y:S02]  /*8ed0*/  HFMA2 R54, -RZ, RZ, 0, 0 ;  /* 0x00000000ff367431 */ /* 0x000fe400000001ff */
[----:B------:R-:W-:Y:S01]  /*8ee0*/  FMUL.FTZ R73, R73, R12 ;  /* 0x0000000c49497220 */ /* 0x000fe20000410000 */
[-C--:B------:R-:W-:Y:S01]  /*8ef0*/  @P3 FMUL.FTZ R53, R55, R10.reuse ;  /* 0x0000000a37353220 */ /* 0x080fe20000410000 */
[----:B------:R-:W-:Y:S01]  /*8f00*/  FMUL.FTZ R55, R12, R139 ;  /* 0x0000008b0c377220 */ /* 0x000fe20000410000 */
[----:B------:R-:W-:Y:S01]  /*8f10*/  FMUL.FTZ R49, R49, R10 ;  /* 0x0000000a31317220 */ /* 0x000fe20000410000 */
[----:B------:R-:W-:Y:S01]  /*8f20*/  @P4 HADD2.F32 R10, -RZ, R161.H0_H0 ;  /* 0x200000a1ff0a4230 */ /* 0x000fe20000004100 */
[----:B------:R-:W-:Y:S01]  /*8f30*/  FSEL R4, R4, RZ, P2 ;  /* 0x000000ff04047208 */ /* 0x000fe20001000000 */
[----:B------:R-:W-:-:S04]  /*8f40*/  FMUL.FTZ R55, R55, R66 ;  /* 0x0000004237377220 */ /* 0x000fc80000410000 */
        /* <DEDUP_REMOVED lines=9> */
[----:B------:R-:W-:-:S07]  /*8fe0*/  FSEL R75, R51, RZ, P5 ;  /* 0x000000ff334b7208 */ /* 0x000fce0002800000 */
.L_x_17259:
[----:B------:R-:W-:Y:S05]  /*8ff0*/  BSYNC.RECONVERGENT B2 ;  /* 0x0000000000027941 */ /* 0x000fea0003800200 */
.L_x_17257:
        /* <DEDUP_REMOVED lines=17> */
[C---:B------:R-:W-:Y:S01]  /*9110*/  FFMA.FTZ R84, R11.reuse, R10, R112 ;  /* 0x0000000a0b547223 */ /* 0x040fe20000010070 */
[C-C-:B------:R-:W-:Y:S01]  /*9120*/  FFMA.FTZ R9, R56.reuse, R136, R57.reuse ;  /* 0x0000008838097223 */ /* 0x140fe20000010039 */
[----:B------:R-:W-:Y:S01]  /*9130*/  FFMA.FTZ R32, R56, R135, R57 ;  /* 0x0000008738207223 */ /* 0x000fe20000010039 */
[----:B------:R-:W-:Y:S01]  /*9140*/  FFMA.FTZ R85, R11, R132, R113 ;  /* 0x000000840b557223 */ /* 0x000fe20000010071 */
[----:B------:R-:W-:Y:S01]  /*9150*/  FMUL.FTZ R3, R84, R12 ;  /* 0x0000000c54037220 */ /* 0x000fe20000410000 */
[----:B------:R-:W-:Y:S01]  /*9160*/  FADD.FTZ R130, -R9, R130 ;  /* 0x0000008209827221 */ /* 0x000fe20000010100 */
[----:B------:R-:W-:-:S02]  /*9170*/  @P2 HADD2.F32 R10, -RZ, R162.H0_H0 ;  /* 0x200000a2ff0a2230 */ /* 0x000fc40000004100 */
[----:B------:R-:W-:Y:S01]  /*9180*/  FADD.FTZ R32, -R32, R129 ;  /* 0x0000008120207221 */ /* 0x000fe20000010100 */
[----:B------:R-:W-:Y:S01]  /*9190*/  FMUL.FTZ R3, R3, R66 ;  /* 0x0000004203037220 */ /* 0x000fe20000410000 */
[----:B------:R-:W-:Y:S01]  /*91a0*/  FMUL.FTZ R9, R85, R12 ;  /* 0x0000000c55097220 */ /* 0x000fe20000410000 */
[----:B------:R-:W-:Y:S01]  /*91b0*/  CS2R R52, SRZ ;  /* 0x0000000000347805 */ /* 0x000fe2000001ff00 */
[----:B------:R-:W-:Y:S02]  /*91c0*/  @P3 HADD2.F32 R55, -RZ, R201.H1_H1 ;  /* 0x300000c9ff373230 */ /* 0x000fe40000004100 */
[----:B------:R-:W-:Y:S01]  /*91d0*/  @P2 FMUL.FTZ R52, R10, R3 ;  /* 0x000000030a342220 */ /* 0x000fe20000410000 */
[----:B------:R-:W-:Y:S01]  /*91e0*/  FMUL.FTZ R10, R9, R66 ;  /* 0x00000042090a7220 */ /* 0x000fe20000410000 */
[C---:B------:R-:W-:Y:S01]  /*91f0*/  FFMA.FTZ R86, R11.reuse, R32, R114 ;  /* 0x000000200b567223 */ /* 0x040fe20000010072 */
[----:B------:R-:W-:Y:S01]  /*9200*/  FFMA.FTZ R87, R11, R130, R115 ;  /* 0x000000820b577223 */ /* 0x000fe20000010073 */
[----:B------:R-:W-:-:S02]  /*9210*/  HFMA2 R54, -RZ, RZ, 0, 0 ;  /* 0x00000000ff367431 */ /* 0x000fc400000001ff */
[----:B------:R-:W-:Y:S01]  /*9220*/  @P3 FMUL.FTZ R53, R55, R10 ;  /* 0x0000000a37353220 */ /* 0x000fe20000410000 */
[-C--:B------:R-:W-:Y:S01]  /*9230*/  FMUL.FTZ R9, R86, R12.reuse ;  /* 0x0000000c56097220 */ /* 0x080fe20000410000 */
[----:B------:R-:W-:Y:S01]  /*9240*/  FMUL.FTZ R55, R87, R12 ;  /* 0x0000000c57377220 */ /* 0x000fe20000410000 */
[----:B------:R-:W-:Y:S02]  /*9250*/  @P4 HADD2.F32 R32, -RZ, R163.H0_H0 ;  /* 0x200000a3ff204230 */ /* 0x000fe40000004100 */
[----:B-----5:R-:W-:Y:S01]  /*9260*/  FMUL.FTZ R49, R49, R10 ;  /* 0x0000000a31317220 */ /* 0x020fe20000410000 */
[-C--:B------:R-:W-:Y:S01]  /*9270*/  FMUL.FTZ R9, R9, R66.reuse ;  /* 0x0000004209097220 */ /* 0x080fe20000410000 */
[----:B------:R-:W-:Y:S01]  /*9280*/  FMUL.FTZ R10, R55, R66 ;  /* 0x00000042370a7220 */ /* 0x000fe20000410000 */
[----:B------:R-:W-:Y:S01]  /*9290*/  FMUL.FTZ R3, R48, R3 ;  /* 0x0000000330037220 */ /* 0x000fe20000410000 */
[----:B------:R-:W-:Y:S01]  /*92a0*/  MOV R55, RZ ;  /* 0x000000ff00377202 */ /* 0x000fe20000000f00 */
[-C--:B------:R-:W-:Y:S01]  /*92b0*/  @P4 FMUL.FTZ R54, R32, R9.reuse ;  /* 0x0000000920364220 */ /* 0x080fe20000410000 */
        /* <DEDUP_REMOVED lines=10> */
.L_x_17261:
        /* <DEDUP_REMOVED lines=8> */
[----:B------:R-:W-:Y:S01]  /*93e0*/  FFMA.FTZ R3, R11, R10, R112 ;  /* 0x0000000a0b037223 */ /* 0x000fe20000010070 */
        /* <DEDUP_REMOVED lines=8> */
[----:B------:R-:W-:Y:S01]  /*9470*/  FFMA.FTZ R3, R11, R132, R113 ;  /* 0x000000840b037223 */ /* 0x000fe20000010071 */
[----:B------:R-:W-:Y:S02]  /*9480*/  CS2R R54, SRZ ;  /* 0x0000000000367805 */ /* 0x000fe4000001ff00 */
[----:B------:R-:W-:Y:S01]  /*9490*/  @P2 FMUL.FTZ R52, R10, R9 ;  /* 0x000000090a342220 */ /* 0x000fe20000410000 */
[----:B------:R-:W-:Y:S01]  /*94a0*/  FMUL.FTZ R3, R12, R3 ;  /* 0x000000030c037220 */ /* 0x000fe20000410000 */
[----:B-----5:R-:W-:Y:S01]  /*94b0*/  FMUL.FTZ R48, R48, R9 ;  /* 0x0000000930307220 */ /* 0x020fe20000410000 */
[----:B------:R-:W-:Y:S02]  /*94c0*/  @P3 HADD2.F32 R9, -RZ, R201.H1_H1 ;  /* 0x300000c9ff093230 */ /* 0x000fe40000004100 */
[----:B------:R-:W-:Y:S01]  /*94d0*/  FMUL.FTZ R10, R3, R66 ;  /* 0x00000042030a7220 */ /* 0x000fe20000410000 */
[----:B------:R-:W-:Y:S01]  /*94e0*/  FFMA.FTZ R3, R11, R32, R114 ;  /* 0x000000200b037223 */ /* 0x000fe20000010072 */
[----:B------:R-:W-:-:S02]  /*94f0*/  FSEL R76, R48, RZ, P2 ;  /* 0x000000ff304c7208 */ /* 0x000fc40001000000 */
[----:B------:R-:W-:Y:S01]  /*9500*/  @P3 FMUL.FTZ R53, R9, R10 ;  /* 0x0000000a09353220 */ /* 0x000fe20000410000 */
[----:B------:R-:W-:Y:S01]  /*9510*/  FMUL.FTZ R3, R12, R3 ;  /* 0x000000030c037220 */ /* 0x000fe20000410000 */
[----:B------:R-:W-:Y:S01]  /*9520*/  FFMA.FTZ R9, R11, R130, R115 ;  /* 0x000000820b097223 */ /* 0x000fe20000010073 */
        /* <DEDUP_REMOVED lines=13> */
.L_x_17262:
[----:B------:R-:W-:Y:S05]  /*9600*/  BSYNC.RECONVERGENT B2 ;  /* 0x0000000000027941 */ /* 0x000fea0003800200 */
.L_x_17260:
        /* <DEDUP_REMOVED lines=36> */
[----:B------:R-:W-:Y:S02]  /*9850*/  @P3 HADD2.F32 R55, -RZ, R202.H1_H1 ;  /* 0x300000caff373230 */ /* 0x000fe40000004100 */
[----:B------:R-:W-:Y:S01]  /*9860*/  FMUL.FTZ R48, R48, R3 ;  /* 0x0000000330307220 */ /* 0x000fe20000410000 */
[----:B------:R-:W-:Y:S02]  /*9870*/  @P4 HADD2.F32 R54, -RZ, R165.H0_H0 ;  /* 0x200000a5ff364230 */ /* 0x000fe40000004100 */
[----:B------:R-:W-:Y:S01]  /*9880*/  FMUL.FTZ R52, R50, R9 ;  /* 0x0000000932347220 */ /* 0x000fe20000410000 */
[----:B------:R-:W-:Y:S01]  /*9890*/  FMUL.FTZ R53, R51, R8 ;  /* 0x0000000833357220 */ /* 0x000fe20000410000 */
[----:B------:R-:W-:-:S02]  /*98a0*/  CS2R R32, SRZ ;  /* 0x0000000000207805 */ /* 0x000fc4000001ff00 */
[----:B------:R-:W-:Y:S01]  /*98b0*/  MOV R35, RZ ;  /* 0x000000ff00237202 */ /* 0x000fe20000000f00 */
[----:B------:R-:W-:Y:S01]  /*98c0*/  @P2 FMUL.FTZ R32, R10, R3 ;  /* 0x000000030a202220 */ /* 0x000fe20000410000 */
[----:B------:R-:W-:Y:S01]  /*98d0*/  @P3 FMUL.FTZ R33, R55, R2 ;  /* 0x0000000237213220 */ /* 0x000fe20000410000 */
[----:B------:R-:W-:Y:S01]  /*98e0*/  @P4 FMUL.FTZ R34, R54, R9 ;  /* 0x0000000936224220 */ /* 0x000fe20000410000 */
        /* <DEDUP_REMOVED lines=8> */
.L_x_17264:
        /* <DEDUP_REMOVED lines=8> */
[----:B------:R-:W-:Y:S01]  /*99f0*/  FFMA.FTZ R3, R11, R8, R96 ;  /* 0x000000080b037223 */ /* 0x000fe20000010060 */
        /* <DEDUP_REMOVED lines=8> */
[C---:B------:R-:W-:Y:S01]  /*9a80*/  FFMA.FTZ R9, R11.reuse, R9, R98 ;  /* 0x000000090b097223 */ /* 0x040fe20000010062 */
[----:B------:R-:W-:Y:S01]  /*9a90*/  CS2R R34, SRZ ;  /* 0x0000000000227805 */ /* 0x000fe2000001ff00 */
[C---:B------:R-:W-:Y:S01]  /*9aa0*/  FFMA.FTZ R53, R11.reuse, R116, R99 ;  /* 0x000000740b357223 */ /* 0x040fe20000010063 */
[-C--:B-----5:R-:W-:Y:S01]  /*9ab0*/  FMUL.FTZ R48, R48, R3.reuse ;  /* 0x0000000330307220 */ /* 0x0a0fe20000410000 */
[----:B------:R-:W-:Y:S01]  /*9ac0*/  @P2 FMUL.FTZ R32, R2, R3 ;  /* 0x0000000302202220 */ /* 0x000fe20000410000 */
[----:B------:R-:W-:Y:S01]  /*9ad0*/  FFMA.FTZ R3, R11, R8, R97 ;  /* 0x000000080b037223 */ /* 0x000fe20000010061 */
        /* <DEDUP_REMOVED lines=20> */
.L_x_17265:
[----:B------:R-:W-:Y:S05]  /*9c20*/  BSYNC.RECONVERGENT B2 ;  /* 0x0000000000027941 */ /* 0x000fea0003800200 */
.L_x_17263:
        /* <DEDUP_REMOVED lines=20> */
[C---:B------:R-:W-:Y:S01]  /*9d70*/  FFMA.FTZ R85, R11.reuse, R118, R81 ;  /* 0x000000760b557223 */ /* 0x040fe20000010051 */
[C---:B------:R-:W-:Y:S01]  /*9d80*/  LOP3.LUT P2, RZ, R0.reuse, 0xff, RZ, 0xc0, !PT ;  /* 0x000000ff00ff7812 */ /* 0x040fe2000784c0ff */
[C---:B------:R-:W-:Y:S01]  /*9d90*/  FFMA.FTZ R84, R11.reuse, R2, R80 ;  /* 0x000000020b547223 */ /* 0x040fe20000010050 */
[C---:B------:R-:W-:Y:S01]  /*9da0*/  LOP3.LUT P4, RZ, R0.reuse, 0xff0000, RZ, 0xc0, !PT ;  /* 0x00ff000000ff7812 */ /* 0x040fe2000788c0ff */
[C---:B------:R-:W-:Y:S01]  /*9db0*/  FFMA.FTZ R86, R11.reuse, R119, R82 ;  /* 0x000000770b567223 */ /* 0x040fe20000010052 */
[----:B------:R-:W-:Y:S01]  /*9dc0*/  FFMA.FTZ R87, R11, R120, R83 ;  /* 0x000000780b577223 */ /* 0x000fe20000010053 */
        /* <DEDUP_REMOVED lines=17> */
[----:B------:R-:W-:-:S02]  /*9ee0*/  CS2R R8, SRZ ;  /* 0x0000000000087805 */ /* 0x000fc4000001ff00 */
[----:B------:R-:W-:Y:S01]  /*9ef0*/  FSEL R0, R0, RZ, P2 ;  /* 0x000000ff00007208 */ /* 0x000fe20001000000 */
[----:B------:R-:W-:Y:S01]  /*9f00*/  @P3 FMUL.FTZ R9, R11, R2 ;  /* 0x000000020b093220 */ /* 0x000fe20000410000 */
[----:B------:R-:W-:Y:S01]  /*9f10*/  @P2 FMUL.FTZ R8, R12, R3 ;  /* 0x000000030c082220 */ /* 0x000fe20000410000 */
[----:B------:R-:W-:Y:S01]  /*9f20*/  @P4 FMUL.FTZ R10, R48, R7 ;  /* 0x00000007300a4220 */ /* 0x000fe20000410000 */
[----:B------:R-:W-:Y:S02]  /*9f30*/  MOV R11, RZ ;  /* 0x000000ff000b7202 */ /* 0x000fe40000000f00 */
[----:B------:R-:W-:Y:S02]  /*9f40*/  FSEL R33, R33, RZ, P3 ;  /* 0x000000ff21217208 */ /* 0x000fe40001800000 */
[----:B------:R-:W-:Y:S02]  /*9f50*/  FSEL R34, R34, RZ, P4 ;  /* 0x000000ff22227208 */ /* 0x000fe40002000000 */
[----:B------:R-:W-:Y:S01]  /*9f60*/  FSEL R35, R35, RZ, P5 ;  /* 0x000000ff23237208 */ /* 0x000fe20002800000 */
[----:B------:R-:W-:Y:S06]  /*9f70*/  @!P5 BRA `(.L_x_17268) ;  /* 0x0000000000b4d947 */ /* 0x000fec0003800000 */
[----:B------:R-:W-:-:S05]  /*9f80*/  HADD2.F32 R11, -RZ, R203.H0_H0 ;  /* 0x200000cbff0b7230 */ /* 0x000fca0000004100 */
[----:B------:R-:W-:Y:S01]  /*9f90*/  FMUL.FTZ R11, R11, R66 ;  /* 0x000000420b0b7220 */ /* 0x000fe20000410000 */
[----:B------:R-:W-:Y:S06]  /*9fa0*/  BRA `(.L_x_17268) ;  /* 0x0000000000a87947 */ /* 0x000fec0003800000 */
.L_x_17267:
        /* <DEDUP_REMOVED lines=9> */
[C---:B------:R-:W-:Y:S01]  /*a040*/  LOP3.LUT P2, RZ, R0.reuse, 0xff, RZ, 0xc0, !PT ;  /* 0x000000ff00ff7812 */ /* 0x040fe2000784c0ff */
[C---:B------:R-:W-:Y:S01]  /*a050*/  FFMA.FTZ R3, R11.reuse, R2, R80 ;  /* 0x000000020b037223 */ /* 0x040fe20000010050 */
[C---:B------:R-:W-:Y:S01]  /*a060*/  LOP3.LUT P3, RZ, R0.reuse, 0xff00, RZ, 0xc0, !PT ;  /* 0x0000ff0000ff7812 */ /* 0x040fe2000786c0ff */
[C---:B------:R-:W-:Y:S01]  /*a070*/  FFMA.FTZ R9, R11.reuse, R119, R82 ;  /* 0x000000770b097223 */ /* 0x040fe20000010052 */
[C---:B------:R-:W-:Y:S01]  /*a080*/  LOP3.LUT P4, RZ, R0.reuse, 0xff0000, RZ, 0xc0, !PT ;  /* 0x00ff000000ff7812 */ /* 0x040fe2000788c0ff */
[----:B------:R-:W-:Y:S01]  /*a090*/  FFMA.FTZ R11, R11, R120, R83 ;  /* 0x000000780b0b7223 */ /* 0x000fe20000010053 */
        /* <DEDUP_REMOVED lines=27> */
.L_x_17268:
[----:B------:R-:W-:Y:S05]  /*a250*/  BSYNC.RECONVERGENT B2 ;  /* 0x0000000000027941 */ /* 0x000fea0003800200 */
.L_x_17266:
[----:B------:R-:W0:Y:S02]  /*a260*/  @P1 LDC.64 R2, c[0x0][0x478] ;  /* 0x00011e00ff021b82 */ /* 0x000e240000000a00 */
[----:B0-----:R-:W-:-:S04]  /*a270*/  @P1 IMAD.WIDE.U32 R2, R6, 0x10, R2 ;  /* 0x0000001006021825 */ /* 0x001fc800078e0002 */
[----:B------:R-:W-:Y:S01]  /*a280*/  IMAD.WIDE.U32 R6, R6, 0x10, R204 ;  /* 0x0000001006067825 */ /* 0x000fe200078e00cc */
[----:B------:R1:W-:Y:S04]  /*a290*/  @P1 STG.E.128 desc[UR6][R2.64], R84 ;  /* 0x0000005402001986 */ /* 0x0003e8000c101d06 */
[----:B------:R1:W-:Y:S02]  /*a2a0*/  STG.E.128 desc[UR6][R6.64], R8 ;  /* 0x0000000806007986 */ /* 0x0003e4000c101d06 */
.L_x_17244:
        /* <DEDUP_REMOVED lines=101> */
.L_x_17215:
[----:B------:R-:W-:Y:S02]  /*a900*/  MOV R52, R56 ;  /* 0x0000003800347202 */ /* 0x000fe40000000f00 */
[----:B------:R-:W-:Y:S01]  /*a910*/  MOV R51, R57 ;  /* 0x0000003900337202 */ /* 0x000fe20000000f00 */
[----:B0-----:R0:W5:Y:S01]  /*a920*/  LDL.LU R56, [R1+0xc] ;  /* 0x00000c0001387983 */ /* 0x0011620000300800 */
        /* <DEDUP_REMOVED lines=80> */
[----:B0-----:R-:W-:-:S07]  /*ae30*/  MOV R16, R13 ;  /* 0x0000000d00107202 */ /* 0x001fce0000000f00 */
.L_x_17214:
[----:B------:R-:W-:Y:S05]  /*ae40*/  BSYNC B1 ;  /* 0x0000000000017941 */ /* 0x000fea0003800000 */
.L_x_17213:
        /* <DEDUP_REMOVED lines=191> */
[----:B----4-:R-:W-:Y:S01]  /*ba40*/  FADD.FTZ R0, RZ, R0 ;  /* 0x00000000ff007221 */ /* 0x010fe20000010000 */
[C---:B------:R-:W-:Y:S02]  /*ba50*/  SHF.L.U64.HI R26, R6.reuse, 0x2, R3 ;  /* 0x00000002061a7819 */ /* 0x040fe40000010203 */
[----:B------:R-:W4:Y:S01]  /*ba60*/  LDS R47, [R13+0x3200] ;  /* 0x003200000d2f7984 */ /* 0x000f220000000800 */
[----:B------:R-:W-:Y:S01]  /*ba70*/  SHF.L.U32 R6, R6, 0x2, RZ ;  /* 0x0000000206067819 */ /* 0x000fe200000006ff */
[----:B0-----:R-:W-:-:S02]  /*ba80*/  FADD.FTZ R45, R2, R5 ;  /* 0x00000005022d7221 */ /* 0x001fc40000010000 */
[----:B------:R-:W0:Y:S01]  /*ba90*/  LDS R11, [R13+0xa00] ;  /* 0x000a00000d0b7984 */ /* 0x000e220000000800 */
[----:B------:R-:W-:Y:S01]  /*baa0*/  IADD3 R2, P0, PT, R6, UR18, RZ ;  /* 0x0000001206027c10 */ /* 0x000fe2000ff1e0ff */
[----:B------:R-:W-:Y:S01]  /*bab0*/  FADD.FTZ R14, R0, R7 ;  /* 0x00000007000e7221 */ /* 0x000fe20000010000 */
[----:B------:R-:W-:Y:S01]  /*bac0*/  IADD3 R4, P1, PT, R6, UR16, RZ ;  /* 0x0000001006047c10 */ /* 0x000fe2000ff3e0ff */
[----:B------:R-:W0:Y:S01]  /*bad0*/  LDS R27, [R13+0x1800] ;  /* 0x001800000d1b7984 */ /* 0x000e220000000800 */
[----:B------:R-:W-:Y:S01]  /*bae0*/  IADD3.X R3, PT, PT, R26, UR19, RZ, P0, !PT ;  /* 0x000000131a037c10 */ /* 0x000fe200087fe4ff */
[----:B------:R-:W-:Y:S01]  /*baf0*/  FADD.FTZ R14, R14, R37 ;  /* 0x000000250e0e7221 */ /* 0x000fe20000010000 */
[----:B------:R-:W-:Y:S01]  /*bb00*/  IADD3 R6, P0, PT, R6, UR4, RZ ;  /* 0x0000000406067c10 */ /* 0x000fe2000ff1e0ff */
[----:B------:R-:W0:Y:S01]  /*bb10*/  LDS R20, [R13+0x2600] ;  /* 0x002600000d147984 */ /* 0x000e220000000800 */
[C---:B------:R-:W-:Y:S01]  /*bb20*/  IADD3.X R5, PT, PT, R26.reuse, UR17, RZ, P1, !PT ;  /* 0x000000111a057c10 */ /* 0x040fe20008ffe4ff */
[----:B------:R-:W-:Y:S01]  /*bb30*/  FADD.FTZ R8, RZ, R8 ;  /* 0x00000008ff087221 */ /* 0x000fe20000010000 */
[----:B------:R-:W-:Y:S01]  /*bb40*/  IADD3.X R7, PT, PT, R26, UR5, RZ, P0, !PT ;  /* 0x000000051a077c10 */ /* 0x000fe200087fe4ff */
[----:B------:R-:W0:Y:S01]  /*bb50*/  LDS R49, [R13+0x3400] ;  /* 0x003400000d317984 */ /* 0x000e220000000800 */
[----:B------:R-:W-:-:S03]  /*bb60*/  FADD.FTZ R9, RZ, R9 ;  /* 0x00000009ff097221 */ /* 0x000fc60000010000 */
[----:B------:R-:W0:Y:S01]  /*bb70*/  LDS R0, [R13+0xc00] ;  /* 0x000c00000d007984 */ /* 0x000e220000000800 */
[----:B------:R-:W-:-:S03]  /*bb80*/  FADD.FTZ R8, R8, R25 ;  /* 0x0000001908087221 */ /* 0x000fc60000010000 */
[----:B------:R-:W0:Y:S01]  /*bb90*/  LDS R18, [R13+0x1a00] ;  /* 0x001a00000d127984 */ /* 0x000e220000000800 */
[----:B-1----:R-:W-:-:S03]  /*bba0*/  FADD.FTZ R10, RZ, R10 ;  /* 0x0000000aff0a7221 */ /* 0x002fc60000010000 */
[----:B------:R-:W1:Y:S01]  /*bbb0*/  LDS R41, [R13+0x2800] ;  /* 0x002800000d297984 */ /* 0x000e620000000800 */
[----:B--2---:R-:W-:-:S03]  /*bbc0*/  FADD.FTZ R9, R9, R16 ;  /* 0x0000001009097221 */ /* 0x004fc60000010000 */
[----:B------:R-:W2:Y:S04]  /*bbd0*/  LDS R24, [R13+0x3600] ;  /* 0x003600000d187984 */ /* 0x000ea80000000800 */
        /* <DEDUP_REMOVED lines=18> */
[----:B------:R-:W1:Y:S01]  /*bd00*/  LDS R55, [R13+0x3e00] ;  /* 0x003e00000d377984 */ /* 0x000e620000000800 */
[----:B--2---:R-:W-:-:S03]  /*bd10*/  FADD.FTZ R9, R9, R24 ;  /* 0x0000001809097221 */ /* 0x004fc60000010000 */
[----:B------:R-:W-:Y:S01]  /*bd20*/  STG.E desc[UR6][R2.64], R75 ;  /* 0x0000004b02007986 */ /* 0x000fe2000c101906 */
[----:B------:R-:W-:-:S03]  /*bd30*/  FADD.FTZ R12, RZ, R12 ;  /* 0x0000000cff0c7221 */ /* 0x000fc60000010000 */
[----:B------:R-:W-:Y:S01]  /*bd40*/  STG.E desc[UR6][R4.64], R87 ;  /* 0x0000005704007986 */ /* 0x000fe2000c101906 */
[----:B---3--:R-:W-:-:S03]  /*bd50*/  FADD.FTZ R0, R0, R33 ;  /* 0x0000002100007221 */ /* 0x008fc60000010000 */
        /* <DEDUP_REMOVED lines=31> */
.L_x_17218:
[----:B------:R-:W-:Y:S01]  /*bf50*/  HFMA2 R214, -RZ, RZ, 0, 5.9604644775390625e-08 ;  /* 0x00000001ffd67431 */ /* 0x000fe200000001ff */
[----:B------:R-:W-:Y:S01]  /*bf60*/  BSSY B2, `(.L_x_17270) ;  /* 0x0000006000027945 */ /* 0x000fe20003800000 */
[----:B------:R-:W-:Y:S02]  /*bf70*/  MOV R215, 0x1f ;  /* 0x0000001f00d77802 */ /* 0x000fe40000000f00 */
[----:B------:R-:W-:-:S07]  /*bf80*/  MOV R216, 0xffffffff ;  /* 0xffffffff00d87802 */ /* 0x000fce0000000f00 */
[----:B------:R-:W-:Y:S05]  /*bf90*/  WARPSYNC.COLLECTIVE R216, `(.L_x_17271) ;  /* 0x00000000d8087348 */ /* 0x000fea0003c00000 */
[----:B------:R0:W1:Y:S02]  /*bfa0*/  SHFL.BFLY P3, R214, R227, R214, R215 ;  /* 0x0c0000d6e3d67389 */ /* 0x00006400000600d7 */
[----:B01----:R-:W-:Y:S05]  /*bfb0*/  ENDCOLLECTIVE ;  /* 0x000000000000791b */ /* 0x003fea0003800000 */
.L_x_17271:
[----:B------:R-:W-:Y:S05]  /*bfc0*/  BSYNC B2 ;  /* 0x0000000000027941 */ /* 0x000fea0003800000 */
.L_x_17270:
[----:B------:R-:W-:Y:S01]  /*bfd0*/  MOV R212, R214 ;  /* 0x000000d600d47202 */ /* 0x000fe20000000f00 */
[----:B------:R-:W-:Y:S01]  /*bfe0*/  HFMA2 R214, -RZ, RZ, 0, 5.9604644775390625e-08 ;  /* 0x00000001ffd67431 */ /* 0x000fe200000001ff */
[----:B------:R-:W-:Y:S01]  /*bff0*/  MOV R215, 0x1f ;  /* 0x0000001f00d77802 */ /* 0x000fe20000000f00 */
[----:B------:R0:W-:Y:S01]  /*c000*/  STL [R1+0x10], R230 ;  /* 0x000010e601007387 */ /* 0x0001e20000100800 */
[----:B------:R-:W-:Y:S01]  /*c010*/  MOV R216, 0xffffffff ;  /* 0xffffffff00d87802 */ /* 0x000fe20000000f00 */
[----:B------:R-:W-:Y:S01]  /*c020*/  FADD.FTZ R212, R212, R227 ;  /* 0x000000e3d4d47221 */ /* 0x000fe20000010000 */
[----:B------:R-:W-:Y:S01]  /*c030*/  MOV R227, R226 ;  /* 0x000000e200e37202 */ /* 0x000fe20000000f00 */
[----:B------:R0:W-:Y:S01]  /*c040*/  STL [R1+0x14], R51 ;  /* 0x0000143301007387 */ /* 0x0001e20000100800 */
[----:B------:R-:W-:Y:S02]  /*c050*/  MOV R246, R217 ;  /* 0x000000d900f67202 */ /* 0x000fe40000000f00 */
[----:B------:R-:W-:-:S07]  /*c060*/  MOV R247, R218 ;  /* 0x000000da00f77202 */ /* 0x000fce0000000f00 */
[----:B0-----:R-:W-:Y:S05]  /*c070*/  WARPSYNC.COLLECTIVE R216, `(.L_x_17272) ;  /* 0x00000000d8087348 */ /* 0x001fea0003c00000 */
[----:B------:R1:W2:Y:S02]  /*c080*/  SHFL.BFLY P3, R214, R227, R214, R215 ;  /* 0x0c0000d6e3d67389 */ /* 0x0002a400000600d7 */
[----:B012---:R-:W-:Y:S05]  /*c090*/  ENDCOLLECTIVE ;  /* 0x000000000000791b */ /* 0x007fea0003800000 */
.L_x_17272:
[----:B------:R-:W-:Y:S02]  /*c0a0*/  MOV R248, R219 ;  /* 0x000000db00f87202 */ /* 0x000fe40000000f00 */
[----:B------:R-:W-:Y:S01]  /*c0b0*/  MOV R249, R220 ;  /* 0x000000dc00f97202 */ /* 0x000fe20000000f00 */
[----:B------:R0:W-:Y:S01]  /*c0c0*/  STL [R1+0x18], R50 ;  /* 0x0000183201007387 */ /* 0x0001e20000100800 */
[----:B------:R-:W-:Y:S02]  /*c0d0*/  MOV R250, R221 ;  /* 0x000000dd00fa7202 */ /* 0x000fe40000000f00 */
[----:B------:R-:W-:Y:S01]  /*c0e0*/  MOV R251, R222 ;  /* 0x000000de00fb7202 */ /* 0x000fe20000000f00 */
[----:B------:R0:W-:Y:S01]  /*c0f0*/  STL [R1+0x1c], R49 ;  /* 0x00001c3101007387 */ /* 0x0001e20000100800 */
[----:B------:R-:W-:-:S03]  /*c100*/  MOV R252, R223 ;  /* 0x000000df00fc7202 */ /* 0x000fc60000000f00 */
        /* <DEDUP_REMOVED lines=12> */
.L_x_17273:
        /* <DEDUP_REMOVED lines=14> */
.L_x_17274:
        /* <DEDUP_REMOVED lines=14> */
.L_x_17275:
        /* <DEDUP_REMOVED lines=10> */
[----:B------:R0:W-:Y:S02]  /*c430*/  STL [R1], R224 ;  /* 0x000000e001007387 */ /* 0x0001e40000100800 */
[----:B0-----:R-:W-:Y:S05]  /*c440*/  WARPSYNC.COLLECTIVE R216, `(.L_x_17276) ;  /* 0x00000000d8087348 */ /* 0x001fea0003c00000 */
[----:B------:R1:W2:Y:S02]  /*c450*/  SHFL.BFLY P3, R214, R227, R214, R215 ;  /* 0x0c0000d6e3d67389 */ /* 0x0002a400000600d7 */
[----:B012---:R-:W-:Y:S05]  /*c460*/  ENDCOLLECTIVE ;  /* 0x000000000000791b */ /* 0x007fea0003800000 */
.L_x_17276:
[----:B------:R0:W-:Y:S04]  /*c470*/  STL [R1+0x4], R225 ;  /* 0x000004e101007387 */ /* 0x0001e80000100800 */
[----:B------:R0:W-:Y:S04]  /*c480*/  STL [R1+0x8], R228 ;  /* 0x000008e401007387 */ /* 0x0001e80000100800 */
[----:B------:R0:W-:Y:S01]  /*c490*/  STL [R1+0xc], R229 ;  /* 0x00000ce501007387 */ /* 0x0001e20000100800 */
[----:B------:R-:W-:Y:S02]  /*c4a0*/  MOV R227, R212 ;  /* 0x000000d400e37202 */ /* 0x000fe40000000f00 */
[----:B------:R-:W-:Y:S01]  /*c4b0*/  MOV R213, R214 ;  /* 0x000000d600d57202 */ /* 0x000fe20000000f00 */
[----:B------:R-:W-:-:S04]  /*c4c0*/  HFMA2 R214, -RZ, RZ, 0, 4.76837158203125e-07 ;  /* 0x00000008ffd67431 */ /* 0x000fc800000001ff */
[----:B------:R-:W-:-:S07]  /*c4d0*/  FADD.FTZ R213, R226, R213 ;  /* 0x000000d5e2d57221 */ /* 0x000fce0000010000 */
[----:B0-----:R-:W-:Y:S05]  /*c4e0*/  WARPSYNC.COLLECTIVE R216, `(.L_x_17277) ;  /* 0x00000000d8087348 */ /* 0x001fea0003c00000 */
[----:B------:R1:W2:Y:S02]  /*c4f0*/  SHFL.BFLY P3, R214, R227, R214, R215 ;  /* 0x0c0000d6e3d67389 */ /* 0x0002a400000600d7 */
[----:B012---:R-:W-:Y:S05]  /*c500*/  ENDCOLLECTIVE ;  /* 0x000000000000791b */ /* 0x007fea0003800000 */
.L_x_17277:
[----:B------:R-:W-:Y:S01]  /*c510*/  MOV R227, R213 ;  /* 0x000000d500e37202 */ /* 0x000fe20000000f00 */
[----:B------:R-:W-:Y:S01]  /*c520*/  FADD.FTZ R212, R212, R214 ;  /* 0x000000d6d4d47221 */ /* 0x000fe20000010000 */
[----:B------:R-:W-:-:S07]  /*c530*/  HFMA2 R214, -RZ, RZ, 0, 4.76837158203125e-07 ;  /* 0x00000008ffd67431 */ /* 0x000fce00000001ff */
[----:B------:R-:W-:Y:S05]  /*c540*/  WARPSYNC.COLLECTIVE R216, `(.L_x_17278) ;  /* 0x00000000d8087348 */ /* 0x000fea0003c00000 */
[----:B------:R0:W1:Y:S02]  /*c550*/  SHFL.BFLY P3, R214, R227, R214, R215 ;  /* 0x0c0000d6e3d67389 */ /* 0x00006400000600d7 */
[----:B01----:R-:W-:Y:S05]  /*c560*/  ENDCOLLECTIVE ;  /* 0x000000000000791b */ /* 0x003fea0003800000 */
.L_x_17278:
[----:B------:R-:W-:Y:S01]  /*c570*/  MOV R227, R212 ;  /* 0x000000d400e37202 */ /* 0x000fe20000000f00 */
[----:B------:R-:W-:Y:S01]  /*c580*/  FADD.FTZ R213, R213, R214 ;  /* 0x000000d6d5d57221 */ /* 0x000fe20000010000 */
[----:B------:R-:W-:-:S07]  /*c590*/  HFMA2 R214, -RZ, RZ, 0, 9.5367431640625e-07 ;  /* 0x00000010ffd67431 */ /* 0x000fce00000001ff */
[----:B------:R-:W-:Y:S05]  /*c5a0*/  WARPSYNC.COLLECTIVE R216, `(.L_x_17279) ;  /* 0x00000000d8087348 */ /* 0x000fea0003c00000 */
[----:B------:R0:W1:Y:S02]  /*c5b0*/  SHFL.BFLY P3, R214, R227, R214, R215 ;  /* 0x0c0000d6e3d67389 */ /* 0x00006400000600d7 */
[----:B01----:R-:W-:Y:S05]  /*c5c0*/  ENDCOLLECTIVE ;  /* 0x000000000000791b */ /* 0x003fea0003800000 */
.L_x_17279:
[----:B------:R-:W-:Y:S02]  /*c5d0*/  MOV R227, R213 ;  /* 0x000000d500e37202 */ /* 0x000fe40000000f00 */
[----:B------:R-:W-:Y:S01]  /*c5e0*/  MOV R48, R214 ;  /* 0x000000d600307202 */ /* 0x000fe20000000f00 */
[----:B------:R-:W-:-:S07]  /*c5f0*/  HFMA2 R214, -RZ, RZ, 0, 9.5367431640625e-07 ;  /* 0x00000010ffd67431 */ /* 0x000fce00000001ff */
[----:B------:R-:W-:Y:S05]  /*c600*/  WARPSYNC.COLLECTIVE R216, `(.L_x_17280) ;  /* 0x00000000d8087348 */ /* 0x000fea0003c00000 */
[----:B------:R0:W1:Y:S02]  /*c610*/  SHFL.BFLY P3, R214, R227, R214, R215 ;  /* 0x0c0000d6e3d67389 */ /* 0x00006400000600d7 */
[----:B01----:R-:W-:Y:S05]  /*c620*/  ENDCOLLECTIVE ;  /* 0x000000000000791b */ /* 0x003fea0003800000 */
.L_x_17280:
[----:B------:R-:W-:Y:S01]  /*c630*/  MOV R49, R214 ;  /* 0x000000d600317202 */ /* 0x000fe20000000f00 */
[----:B------:R-:W-:Y:S06]  /*c640*/  BRA `(.L_x_17281) ;  /* 0xffffff7800107947 */ /* 0x000fec000383ffff */
.L_x_17282:
        /* <DEDUP_REMOVED lines=11> */
.L_x_20121:


//--------------------- .text._ZN10layer_norm22ln_bwd_finalize_kernelINS_22Kernel_traits_finalizeILj1024E6__halfffffjLb1ELj1024ELj4ENS_18Kernel_traits_baseILj1024ES2_ffffjLj1024EEEEELb1ELb0EEEvNS_9BwdParamsE --------------------------
	.section	.text._ZN10layer_norm22ln_bwd_finalize_kernelINS_22Kernel_traits_finalizeILj1024E6__halfffffjLb1ELj1024ELj4ENS_18Kernel_traits_baseILj1024ES2_ffffjLj1024EEEEELb1ELb0EEEvNS_9BwdParamsE,"ax",@progbits
	.align	128
        .global         _ZN10layer_norm22ln_bwd_finalize_kernelINS_22Kernel_traits_finalizeILj1024E6__halfffffjLb1ELj1024ELj4ENS_18Kernel_traits_baseILj1024ES2_ffffjLj1024EEEEELb1ELb0EEEvNS_9BwdParamsE
        .type           _ZN10layer_norm22ln_bwd_finalize_kernelINS_22Kernel_traits_finalizeILj1024E6__halfffffjLb1ELj1024ELj4ENS_18Kernel_traits_baseILj1024ES2_ffffjLj1024EEEEELb1ELb0EEEvNS_9BwdParamsE,@function
        .size           _ZN10layer_norm22ln_bwd_finalize_kernelINS_22Kernel_traits_finalizeILj1024E6__halfffffjLb1ELj1024ELj4ENS_18Kernel_traits_baseILj1024ES2_ffffjLj1024EEEEELb1ELb0EEEvNS_9BwdParamsE,(.L_x_20122 - _ZN10layer_norm22ln_bwd_finalize_kernelINS_22Kernel_traits_finalizeILj1024E6__halfffffjLb1ELj1024ELj4ENS_18Kernel_traits_baseILj1024ES2_ffffjLj1024EEEEELb1ELb0EEEvNS_9BwdParamsE)
        .other          _ZN10layer_norm22ln_bwd_finalize_kernelINS_22Kernel_traits_finalizeILj1024E6__halfffffjLb1ELj1024ELj4ENS_18Kernel_traits_baseILj1024ES2_ffffjLj1024EEEEELb1ELb0EEEvNS_9BwdParamsE,@"STO_CUDA_ENTRY STV_DEFAULT"
_ZN10layer_norm22ln_bwd_finalize_kernelINS_22Kernel_traits_finalizeILj1024E6__halfffffjLb1ELj1024ELj4ENS_18Kernel_traits_baseILj1024ES2_ffffjLj1024EEEEELb1ELb0EEEvNS_9BwdParamsE:
.text._ZN10layer_norm22ln_bwd_finalize_kernelINS_22Kernel_traits_finalizeILj1024E6__halfffffjLb1ELj1024ELj4ENS_18Kernel_traits_baseILj1024ES2_ffffjLj1024EEEEELb1ELb0EEEvNS_9BwdParamsE:
        /* <DEDUP_REMOVED lines=57> */
.L_x_17287:
        /* <DEDUP_REMOVED lines=87> */
.L_x_17286:
[----:B------:R-:W-:Y:S05]  /*0900*/  BSYNC.RECONVERGENT B1 ;  /* 0x0000000000017941 */ /* 0x000fea0003800200 */
.L_x_17285:
        /* <DEDUP_REMOVED lines=50> */
.L_x_17289:
[----:B------:R-:W-:Y:S05]  /*0c30*/  BSYNC.RECONVERGENT B1 ;  /* 0x0000000000017941 */ /* 0x000fea0003800200 */
.L_x_17288:
        /* <DEDUP_REMOVED lines=29> */
.L_x_17291:
[----:B------:R-:W-:Y:S05]  /*0e10*/  BSYNC.RECONVERGENT B1 ;  /* 0x0000000000017941 */ /* 0x000fea0003800200 */
.L_x_17290:
        /* <DEDUP_REMOVED lines=14> */
.L_x_17284:
[----:B------:R-:W-:Y:S05]  /*0f00*/  BSYNC.RECONVERGENT B0 ;  /* 0x0000000000007941 */ /* 0x000fea0003800200 */
.L_x_17283:
        /* <DEDUP_REMOVED lines=78> */
.L_x_17292:
        /* <DEDUP_REMOVED lines=9> */
.L_x_20122:


//--------------------- .text._ZN10layer_norm13ln_bwd_kernelINS_13Kernel_traitsI6__halfffffjLj1024ELj1ELj4ELj1ELj16ENS_18Kernel_traits_baseILj1024ES2_ffffjLj128EEEEELb1ELb1ELb1ELb0EEEvNS_9BwdParamsE --------------------------
	.section	.text._ZN10layer_norm13ln_bwd_kernelINS_13Kernel_traitsI6__halfffffjLj1024ELj1ELj4ELj1ELj16ENS_18Kernel_traits_baseILj1024ES2_ffffjLj128EEEEELb1ELb1ELb1ELb0EEEvNS_9BwdParamsE,"ax",@progbits
	.align	128
        .global         _ZN10layer_norm13ln_bwd_kernelINS_13Kernel_traitsI6__halfffffjLj1024ELj1ELj4ELj1ELj16ENS_18Kernel_traits_baseILj1024ES2_ffffjLj128EEEEELb1ELb1ELb1ELb0EEEvNS_9BwdParamsE
        .type           _ZN10layer_norm13ln_bwd_kernelINS_13Kernel_traitsI6__halfffffjLj1024ELj1ELj4ELj1ELj16ENS_18Kernel_traits_baseILj1024ES2_ffffjLj128EEEEELb1ELb1ELb1ELb0EEEvNS_9BwdParamsE,@function
        .size           _ZN10layer_norm13ln_bwd_kernelINS_13Kernel_traitsI6__halfffffjLj1024ELj1ELj4ELj1ELj16ENS_18Kernel_traits_baseILj1024ES2_ffffjLj128EEEEELb1ELb1ELb1ELb0EEEvNS_9BwdParamsE,(.L_x_20123 - _ZN10layer_norm13ln_bwd_kernelINS_13Kernel_traitsI6__halfffffjLj1024ELj1ELj4ELj1ELj16ENS_18Kernel_traits_baseILj1024ES2_ffffjLj128EEEEELb1ELb1ELb1ELb0EEEvNS_9BwdParamsE)
        .other          _ZN10layer_norm13ln_bwd_kernelINS_13Kernel_traitsI6__halfffffjLj1024ELj1ELj4ELj1ELj16ENS_18Kernel_traits_baseILj1024ES2_ffffjLj128EEEEELb1ELb1ELb1ELb0EEEvNS_9BwdParamsE,@"STO_CUDA_ENTRY STV_DEFAULT"
_ZN10layer_norm13ln_bwd_kernelINS_13Kernel_traitsI6__halfffffjLj1024ELj1ELj4ELj1ELj16ENS_18Kernel_traits_baseILj1024ES2_ffffjLj128EEEEELb1ELb1ELb1ELb0EEEvNS_9BwdParamsE:
.text._ZN10layer_norm13ln_bwd_kernelINS_13Kernel_traitsI6__halfffffjLj1024ELj1ELj4ELj1ELj16ENS_18Kernel_traits_baseILj1024ES2_ffffjLj128EEEEELb1ELb1ELb1ELb0EEEvNS_9BwdParamsE:
        /* <DEDUP_REMOVED lines=35> */
[----:B------:R-:W0:Y:S01]  /*0230*/  @P2 LDC.64 R42, c[0x0][0x3d0] ;  /* 0x0000f400ff2a2b82 */ /* 0x000e220000000a00 */
[----:B------:R-:W-:-:S07]  /*0240*/  ISETP.GE.U32.AND P5, PT, R11, 0xe0, PT ;  /* 0x000000e00b00780c */ /* 0x000fce0003fa6070 */
[----:B------:R-:W0:Y:S01]  /*0250*/  @P2 LDC.64 R44, c[0x0][0x3e8] ;  /* 0x0000fa00ff2c2b82 */ /* 0x000e220000000a00 */
        /* <DEDUP_REMOVED lines=8> */
[----:B---3--:R-:W-:-:S07]  /*02e0*/  @P3 IMAD.WIDE.U32 R38, R13, 0x8, R38 ;  /* 0x000000080d263825 */ /* 0x008fce00078e0026 */
[----:B------:R-:W3:Y:S01]  /*02f0*/  S2UR UR4, SR_CTAID.X ;  /* 0x00000000000479c3 */ /* 0x000ee20000002500 */
[----:B----4-:R-:W-:-:S07]  /*0300*/  @P3 IMAD.WIDE.U32 R40, R13, 0x8, R40 ;  /* 0x000000080d283825 */ /* 0x010fce00078e0028 */
[----:B0-----:R-:W0:Y:S01]  /*0310*/  @P0 LDC.64 R28, c[0x0][0x3e8] ;  /* 0x0000fa00ff1c0b82 */ /* 0x001e220000000a00 */
[----:B------:R-:W-:Y:S01]  /*0320*/  @P3 IADD3 R13, PT, PT, R13, 0x20, RZ ;  /* 0x000000200d0d3810 */ /* 0x000fe20007ffe0ff */
[----:B------:R-:W-:Y:S01]  /*0330*/  BSSY B0, `(.L_x_17293) ;  /* 0x0000db8000007945 */ /* 0x000fe20003800000 */
[----:B------:R-:W-:Y:S01]  /*0340*/  SHF.R.U32.HI R10, RZ, 0x5, R10 ;  /* 0x00000005ff0a7819 */ /* 0x000fe2000001160a */
[----:B------:R-:W5:Y:S04]  /*0350*/  @P4 LDG.E.64 R4, desc[UR6][R36.64] ;  /* 0x0000000624044981 */ /* 0x000f68000c1e1b00 */
[----:B------:R-:W4:Y:S01]  /*0360*/  @P5 LDC.64 R52, c[0x0][0x3d0] ;  /* 0x0000f400ff345b82 */ /* 0x000f220000000a00 */
[C---:B------:R-:W-:Y:S01]  /*0370*/  @P2 IMAD.WIDE.U32 R42, R13.reuse, 0x8, R42 ;  /* 0x000000080d2a2825 */ /* 0x040fe200078e002a */
[----:B------:R-:W5:Y:S06]  /*0380*/  @P3 LDG.E.64 R126, desc[UR6][R38.64] ;  /* 0x00000006267e3981 */ /* 0x000f6c000c1e1b00 */
[----:B------:R-:W4:Y:S01]  /*0390*/  @P5 LDC.64 R54, c[0x0][0x3e8] ;  /* 0x0000fa00ff365b82 */ /* 0x000f220000000a00 */
[C---:B------:R-:W-:Y:S01]  /*03a0*/  @P2 IMAD.WIDE.U32 R44, R13.reuse, 0x8, R44 ;  /* 0x000000080d2c2825 */ /* 0x040fe200078e002c */
[----:B------:R-:W-:-:S06]  /*03b0*/  @P2 IADD3 R13, PT, PT, R13, 0x20, RZ ;  /* 0x000000200d0d2810 */ /* 0x000fcc0007ffe0ff */
[----:B------:R-:W4:Y:S01]  /*03c0*/  @P6 LDC.64 R56, c[0x0][0x3d0] ;  /* 0x0000f400ff386b82 */ /* 0x000f220000000a00 */
[C---:B--2---:R-:W-:Y:S01]  /*03d0*/  @P1 IMAD.WIDE.U32 R46, R13.reuse, 0x8, R46 ;  /* 0x000000080d2e1825 */ /* 0x044fe200078e002e */
[----:B---3--:R-:W-:Y:S01]  /*03e0*/  USHF.L.U32 UR4, UR4, 0x2, URZ ;  /* 0x0000000204047899 */ /* 0x008fe200080006ff */
[----:B------:R-:W5:Y:S02]  /*03f0*/  @P3 LDG.E.64 R6, desc[UR6][R40.64] ;  /* 0x0000000628063981 */ /* 0x000f64000c1e1b00 */
[C---:B-1----:R-:W-:Y:S01]  /*0400*/  @P1 IMAD.WIDE.U32 R48, R13.reuse, 0x8, R48 ;  /* 0x000000080d301825 */ /* 0x042fe200078e0030 */
[----:B------:R-:W-:Y:S01]  /*0410*/  @P1 IADD3 R13, PT, PT, R13, 0x20, RZ ;  /* 0x000000200d0d1810 */ /* 0x000fe20007ffe0ff */
[----:B------:R-:W5:Y:S01]  /*0420*/  @P2 LDG.E.64 R132, desc[UR6][R42.64] ;  /* 0x000000062a842981 */ /* 0x000f62000c1e1b00 */
[----:B------:R-:W1:Y:S03]  /*0430*/  @P6 LDC.64 R58, c[0x0][0x3e8] ;  /* 0x0000fa00ff3a6b82 */ /* 0x000e660000000a00 */
[C---:B------:R-:W-:Y:S01]  /*0440*/  @P0 IMAD.WIDE.U32 R50, R13.reuse, 0x8, R50 ;  /* 0x000000080d320825 */ /* 0x040fe200078e0032 */
[----:B------:R-:W-:Y:S01]  /*0450*/  LOP3.LUT R10, R10, UR4, RZ, 0xfc, !PT ;  /* 0x000000040a0a7c12 */ /* 0x000fe2000f8efcff */
[----:B------:R-:W5:Y:S02]  /*0460*/  @P2 LDG.E.64 R8, desc[UR6][R44.64] ;  /* 0x000000062c082981 */ /* 0x000f64000c1e1b00 */
[C---:B0-----:R-:W-:Y:S01]  /*0470*/  @P0 IMAD.WIDE.U32 R32, R13.reuse, 0x8, R28 ;  /* 0x000000080d200825 */ /* 0x041fe200078e001c */
[----:B------:R-:W-:Y:S01]  /*0480*/  @P0 IADD3 R13, PT, PT, R13, 0x20, RZ ;  /* 0x000000200d0d0810 */ /* 0x000fe20007ffe0ff */
[----:B------:R-:W5:Y:S04]  /*0490*/  @P0 LDG.E.64 R14, desc[UR6][R50.64] ;  /* 0x00000006320e0981 */ /* 0x000f68000c1e1b00 */
[C---:B----4-:R-:W-:Y:S01]  /*04a0*/  @P5 IMAD.WIDE.U32 R52, R13.reuse, 0x8, R52 ;  /* 0x000000080d345825 */ /* 0x050fe200078e0034 */
[----:B------:R0:W5:Y:S03]  /*04b0*/  @P0 LDG.E.64 R20, desc[UR6][R32.64] ;  /* 0x0000000620140981 */ /* 0x000166000c1e1b00 */
[C---:B------:R-:W-:Y:S01]  /*04c0*/  @P5 IMAD.WIDE.U32 R54, R13.reuse, 0x8, R54 ;  /* 0x000000080d365825 */ /* 0x040fe200078e0036 */
[----:B------:R-:W-:Y:S01]  /*04d0*/  @P5 IADD3 R13, PT, PT, R13, 0x20, RZ ;  /* 0x000000200d0d5810 */ /* 0x000fe20007ffe0ff */
[----:B------:R2:W5:Y:S04]  /*04e0*/  @P1 LDG.E.64 R134, desc[UR6][R46.64] ;  /* 0x000000062e861981 */ /* 0x000568000c1e1b00 */
[C---:B------:R-:W-:Y:S01]  /*04f0*/  @P6 IMAD.WIDE.U32 R28, R13.reuse, 0x8, R56 ;  /* 0x000000080d1c6825 */ /* 0x040fe200078e0038 */
[----:B------:R-:W-:Y:S01]  /*0500*/  ISETP.GE.AND P0, PT, R10, UR16, PT ;  /* 0x000000100a007c0c */ /* 0x000fe2000bf06270 */
[----:B------:R3:W5:Y:S04]  /*0510*/  @P1 LDG.E.64 R16, desc[UR6][R48.64] ;  /* 0x0000000630101981 */ /* 0x000768000c1e1b00 */
[----:B------:R-:W5:Y:S01]  /*0520*/  @P6 LDG.E.64 R24, desc[UR6][R28.64] ;  /* 0x000000061c186981 */ /* 0x000f62000c1e1b00 */
[----:B-1----:R-:W-:Y:S01]  /*0530*/  @P6 IMAD.WIDE.U32 R34, R13, 0x8, R58 ;  /* 0x000000080d226825 */ /* 0x002fe200078e003a */
[----:B0-----:R-:W-:-:S02]  /*0540*/  CS2R R32, SRZ ;  /* 0x0000000000207805 */ /* 0x001fc4000001ff00 */
[----:B------:R-:W-:Y:S01]  /*0550*/  CS2R R64, SRZ ;  /* 0x0000000000407805 */ /* 0x000fe2000001ff00 */
[----:B------:R0:W5:Y:S01]  /*0560*/  @P5 LDG.E.64 R18, desc[UR6][R52.64] ;  /* 0x0000000634125981 */ /* 0x000162000c1e1b00 */
[----:B------:R-:W-:Y:S02]  /*0570*/  CS2R R66, SRZ ;  /* 0x0000000000427805 */ /* 0x000fe4000001ff00 */
[----:B------:R-:W-:Y:S02]  /*0580*/  CS2R R36, SRZ ;  /* 0x0000000000247805 */ /* 0x000fe4000001ff00 */
[----:B------:R-:W-:Y:S01]  /*0590*/  CS2R R38, SRZ ;  /* 0x0000000000267805 */ /* 0x000fe2000001ff00 */
[----:B------:R1:W5:Y:S01]  /*05a0*/  @P5 LDG.E.64 R22, desc[UR6][R54.64] ;  /* 0x0000000636165981 */ /* 0x000362000c1e1b00 */
[----:B------:R-:W-:Y:S02]  /*05b0*/  CS2R R40, SRZ ;  /* 0x0000000000287805 */ /* 0x000fe4000001ff00 */
[----:B------:R-:W-:-:S02]  /*05c0*/  CS2R R42, SRZ ;  /* 0x00000000002a7805 */ /* 0x000fc4000001ff00 */
[----:B------:R-:W-:Y:S01]  /*05d0*/  CS2R R44, SRZ ;  /* 0x00000000002c7805 */ /* 0x000fe2000001ff00 */
[----:B------:R4:W5:Y:S01]  /*05e0*/  @P6 LDG.E.64 R26, desc[UR6][R34.64] ;  /* 0x00000006221a6981 */ /* 0x000962000c1e1b00 */
[----:B--2---:R-:W-:Y:S02]  /*05f0*/  CS2R R46, SRZ ;  /* 0x00000000002e7805 */ /* 0x004fe4000001ff00 */
[----:B---3--:R-:W-:Y:S02]  /*0600*/  CS2R R48, SRZ ;  /* 0x0000000000307805 */ /* 0x008fe4000001ff00 */
[----:B------:R-:W-:Y:S02]  /*0610*/  CS2R R50, SRZ ;  /* 0x0000000000327805 */ /* 0x000fe4000001ff00 */
[----:B0-----:R-:W-:Y:S02]  /*0620*/  CS2R R52, SRZ ;  /* 0x0000000000347805 */ /* 0x001fe4000001ff00 */
[----:B------:R-:W-:-:S02]  /*0630*/  CS2R R56, SRZ ;  /* 0x0000000000387805 */ /* 0x000fc4000001ff00 */
[----:B-1----:R-:W-:Y:S02]  /*0640*/  CS2R R54, SRZ ;  /* 0x0000000000367805 */ /* 0x002fe4000001ff00 */
[----:B------:R-:W-:Y:S02]  /*0650*/  CS2R R58, SRZ ;  /* 0x00000000003a7805 */ /* 0x000fe4000001ff00 */
[----:B------:R-:W-:Y:S02]  /*0660*/  CS2R R60, SRZ ;  /* 0x00000000003c7805 */ /* 0x000fe4000001ff00 */
[----:B------:R-:W-:Y:S02]  /*0670*/  CS2R R62, SRZ ;  /* 0x00000000003e7805 */ /* 0x000fe4000001ff00 */
[----:B----4-:R-:W-:Y:S02]  /*0680*/  CS2R R34, SRZ ;  /* 0x0000000000227805 */ /* 0x010fe4000001ff00 */
        /* <DEDUP_REMOVED lines=68> */
[----:B------:R0:W-:Y:S01]  /*0ad0*/  STL.S16 [R1+0x32], R33 ;  /* 0x0000322101007387 */ /* 0x0001e20000100600 */
        /* <DEDUP_REMOVED lines=9> */
[----:B0-----:R-:W-:Y:S02]  /*0b70*/  CS2R R32, SRZ ;  /* 0x0000000000207805 */ /* 0x001fe4000001ff00 */
[----:B------:R-:W-:Y:S01]  /*0b80*/  MOV R47, R18 ;  /* 0x00000012002f7202 */ /* 0x000fe20000000f00 */
[----:B------:R-:W-:Y:S01]  /*0b90*/  STL.S16 [R1+0x2c], R36 ;  /* 0x00002c2401007387 */ /* 0x000fe20000100600 */
[--C-:B------:R-:W-:Y:S02]  /*0ba0*/  SHF.R.U64 R18, R18, 0x10, R19.reuse ;  /* 0x0000001012127819 */ /* 0x100fe40000001213 */
[----:B------:R-:W-:Y:S02]  /*0bb0*/  CS2R R72, SRZ ;  /* 0x0000000000487805 */ /* 0x000fe4000001ff00 */
[----:B------:R-:W-:Y:S01]  /*0bc0*/  MOV R48, R19 ;  /* 0x0000001300307202 */ /* 0x000fe20000000f00 */
[----:B------:R0:W-:Y:S01]  /*0bd0*/  STL.S16 [R1+0x2a], R37 ;  /* 0x00002a2501007387 */ /* 0x0001e20000100600 */
[----:B------:R-:W-:-:S02]  /*0be0*/  SHF.R.U32.HI R19, RZ, 0x10, R19 ;  /* 0x00000010ff137819 */ /* 0x000fc40000011613 */
[----:B-1----:R-:W-:Y:S02]  /*0bf0*/  CS2R R34, SRZ ;  /* 0x0000000000227805 */ /* 0x002fe4000001ff00 */
        /* <DEDUP_REMOVED lines=10> */
[----:B------:R-:W-:Y:S02]  /*0ca0*/  SHF.R.U64 R2, R2, 0x10, R3 ;  /* 0x0000001002027819 */ /* 0x000fe40000001203 */
[----:B------:R-:W-:Y:S02]  /*0cb0*/  CS2R R76, SRZ ;  /* 0x00000000004c7805 */ /* 0x000fe4000001ff00 */
[----:B------:R-:W-:Y:S01]  /*0cc0*/  MOV R251, R4 ;  /* 0x0000000400fb7202 */ /* 0x000fe20000000f00 */
[----:B------:R0:W-:Y:S01]  /*0cd0*/  STL.S16 [R1+0x22], R41 ;  /* 0x0000222901007387 */ /* 0x0001e20000100600 */
[----:B------:R-:W-:-:S02]  /*0ce0*/  MOV R249, R6 ;  /* 0x0000000600f97202 */ /* 0x000fc40000000f00 */
[----:B-1----:R-:W-:Y:S02]  /*0cf0*/  CS2R R38, SRZ ;  /* 0x0000000000267805 */ /* 0x002fe4000001ff00 */
        /* <DEDUP_REMOVED lines=9> */
[----:B------:R-:W-:Y:S01]  /*0d90*/  STL.S16 [R1+0x1c], R44 ;  /* 0x00001c2c01007387 */ /* 0x000fe20000100600 */
[----:B------:R-:W-:Y:S02]  /*0da0*/  MOV R252, R3 ;  /* 0x0000000300fc7202 */ /* 0x000fe40000000f00 */
[----:B------:R-:W-:Y:S02]  /*0db0*/  CS2R R80, SRZ ;  /* 0x0000000000507805 */ /* 0x000fe4000001ff00 */
[----:B------:R-:W-:Y:S01]  /*0dc0*/  SHF.R.U64 R4, R4, 0x10, R5 ;  /* 0x0000001004047819 */ /* 0x000fe20000001205 */
[----:B------:R0:W-:Y:S01]  /*0dd0*/  STL.S16 [R1+0x1a], R45 ;  /* 0x00001a2d01007387 */ /* 0x0001e20000100600 */
[----:B------:R-:W-:-:S02]  /*0de0*/  MOV R250, R5 ;  /* 0x0000000500fa7202 */ /* 0x000fc40000000f00 */
[----:B-1----:R-:W-:Y:S02]  /*0df0*/  CS2R R42, SRZ ;  /* 0x00000000002a7805 */ /* 0x002fe4000001ff00 */
[----:B------:R-:W-:Y:S01]  /*0e00*/  SHF.R.U64 R6, R6, 0x10, R7 ;  /* 0x0000001006067819 */ /* 0x000fe20000001207 */
[----:B------:R-:W-:Y:S01]  /*0e10*/  STL.S16 [R1+0x18], R14 ;  /* 0x0000180e01007387 */ /* 0x000fe20000100600 */
[----:B------:R-:W-:Y:S02]  /*0e20*/  MOV R248, R7 ;  /* 0x0000000700f87202 */ /* 0x000fe40000000f00 */
[----:B------:R-:W-:Y:S02]  /*0e30*/  CS2R R82, SRZ ;  /* 0x0000000000527805 */ /* 0x000fe4000001ff00 */
[----:B------:R-:W-:Y:S01]  /*0e40*/  SHF.R.U64 R8, R8, 0x10, R9 ;  /* 0x0000001008087819 */ /* 0x000fe20000001209 */
[----:B------:R-:W-:Y:S01]  /*0e50*/  STL.S16 [R1+0x16], R46 ;  /* 0x0000162e01007387 */ /* 0x000fe20000100600 */
[----:B------:R-:W-:-:S02]  /*0e60*/  MOV R246, R9 ;  /* 0x0000000900f67202 */ /* 0x000fc40000000f00 */
[----:B0-----:R-:W-:Y:S02]  /*0e70*/  CS2R R44, SRZ ;  /* 0x00000000002c7805 */ /* 0x001fe4000001ff00 */
[----:B------:R-:W-:Y:S01]  /*0e80*/  SHF.R.U64 R16, R16, 0x10, R17 ;  /* 0x0000001010107819 */ /* 0x000fe20000001211 */
[----:B------:R-:W-:Y:S01]  /*0e90*/  STL.S16 [R1+0x14], R15 ;  /* 0x0000140f01007387 */ /* 0x000fe20000100600 */
[----:B------:R-:W-:Y:S02]  /*0ea0*/  MOV R244, R17 ;  /* 0x0000001100f47202 */ /* 0x000fe40000000f00 */
[----:B------:R-:W-:Y:S02]  /*0eb0*/  CS2R R84, SRZ ;  /* 0x0000000000547805 */ /* 0x000fe4000001ff00 */
[----:B------:R-:W-:Y:S01]  /*0ec0*/  SHF.R.U64 R20, R20, 0x10, R21 ;  /* 0x0000001014147819 */ /* 0x000fe20000001215 */
[----:B------:R0:W-:Y:S01]  /*0ed0*/  STL.S16 [R1+0x12], R47 ;  /* 0x0000122f01007387 */ /* 0x0001e20000100600 */
[----:B------:R-:W-:-:S02]  /*0ee0*/  MOV R242, R21 ;  /* 0x0000001500f27202 */ /* 0x000fc40000000f00 */
[----:B------:R-:W-:Y:S02]  /*0ef0*/  CS2R R86, SRZ ;  /* 0x0000000000567805 */ /* 0x000fe4000001ff00 */
        /* <DEDUP_REMOVED lines=8> */
[----:B------:R-:W-:Y:S01]  /*0f80*/  SHF.R.U32.HI R3, RZ, 0x10, R3 ;  /* 0x00000010ff037819 */ /* 0x000fe20000011603 */
[----:B------:R-:W-:Y:S01]  /*0f90*/  STL.S16 [R1+0xc], R19 ;  /* 0x00000c1301007387 */ /* 0x000fe20000100600 */
[----:B------:R-:W-:Y:S02]  /*0fa0*/  SHF.R.U32.HI R5, RZ, 0x10, R5 ;  /* 0x00000010ff057819 */ /* 0x000fe40000011605 */
[----:B------:R-:W-:Y:S02]  /*0fb0*/  CS2R R90, SRZ ;  /* 0x00000000005a7805 */ /* 0x000fe4000001ff00 */
[----:B------:R-:W-:Y:S01]  /*0fc0*/  SHF.R.U32.HI R7, RZ, 0x10, R7 ;  /* 0x00000010ff077819 */ /* 0x000fe20000011607 */
[----:B------:R0:W-:Y:S01]  /*0fd0*/  STL.S16 [R1+0xa], R49 ;  /* 0x00000a3101007387 */ /* 0x0001e20000100600 */
[----:B------:R-:W-:-:S02]  /*0fe0*/  SHF.R.U32.HI R9, RZ, 0x10, R9 ;  /* 0x00000010ff097819 */ /* 0x000fc40000011609 */
[----:B------:R-:W-:Y:S02]  /*0ff0*/  CS2R R92, SRZ ;  /* 0x00000000005c7805 */ /* 0x000fe4000001ff00 */
[----:B------:R-:W-:Y:S01]  /*1000*/  SHF.R.U32.HI R17, RZ, 0x10, R17 ;  /* 0x00000010ff117819 */ /* 0x000fe20000011611 */
[----:B------:R-:W-:Y:S01]  /*1010*/  STL.S16 [R1+0x8], R24 ;  /* 0x0000081801007387 */ /* 0x000fe20000100600 */
[----:B------:R-:W-:Y:S02]  /*1020*/  SHF.R.U32.HI R21, RZ, 0x10, R21 ;  /* 0x00000010ff157819 */ /* 0x000fe40000011615 */
[----:B------:R-:W-:Y:S02]  /*1030*/  CS2R R94, SRZ ;  /* 0x00000000005e7805 */ /* 0x000fe4000001ff00 */
[----:B------:R-:W-:Y:S01]  /*1040*/  SHF.R.U32.HI R23, RZ, 0x10, R23 ;  /* 0x00000010ff177819 */ /* 0x000fe20000011617 */
[----:B------:R-:W-:Y:S01]  /*1050*/  STL.S16 [R1+0x6], R50 ;  /* 0x0000063201007387 */ /* 0x000fe20000100600 */
[----:B------:R-:W-:-:S02]  /*1060*/  SHF.R.U32.HI R27, RZ, 0x10, R27 ;  /* 0x00000010ff1b7819 */ /* 0x000fc4000001161b */
        /* <DEDUP_REMOVED lines=13> */
[----:B------:R-:W-:Y:S02]  /*1140*/  PRMT R246, R9, 0x5410, R246 ;  /* 0x0000541009f67816 */ /* 0x000fe400000000f6 */
[----:B------:R-:W-:-:S02]  /*1150*/  CS2R R102, SRZ ;  /* 0x0000000000667805 */ /* 0x000fc4000001ff00 */
[----:B------:R-:W-:Y:S02]  /*1160*/  PRMT R245, R16, 0x5410, R245 ;  /* 0x0000541010f57816 */ /* 0x000fe400000000f5 */
[----:B0-----:R-:W-:Y:S02]  /*1170*/  CS2R R50, SRZ ;  /* 0x0000000000327805 */ /* 0x001fe4000001ff00 */
        /* <DEDUP_REMOVED lines=16> */
[----:B-1----:R-:W-:-:S07]  /*1280*/  CS2R R122, SRZ ;  /* 0x00000000007a7805 */ /* 0x002fce000001ff00 */
.L_x_17578:
[----:B------:R-:W0:Y:S08]  /*1290*/  LDC.64 R8, c[0x0][0x3f8] ;  /* 0x0000fe00ff087b82 */ /* 0x000e300000000a00 */
[----:B-1----:R-:W1:Y:S08]  /*12a0*/  LDC.64 R234, c[0x0][0x3f0] ;  /* 0x0000fc00ffea7b82 */ /* 0x002e700000000a00 */
[----:B--234-:R-:W2:Y:S01]  /*12b0*/  LDC.64 R168, c[0x0][0x3c8] ;  /* 0x0000f200ffa87b82 */ /* 0x01cea20000000a00 */
        /* <DEDUP_REMOVED lines=10> */
[----:B------:R-:W-:-:S05]  /*1360*/  IMAD.WIDE R168, R10, 0x4, R168 ;  /* 0x000000040aa87825 */ /* 0x000fca00078e02a8 */
[----:B------:R0:W2:Y:S01]  /*1370*/  LDG.E R7, desc[UR6][R168.64] ;  /* 0x00000006a8077981 */ /* 0x0000a2000c1e1900 */
[----:B-----5:R-:W-:Y:S01]  /*1380*/  ISETP.GE.AND P1, PT, R234, 0x1, PT ;  /* 0x00000001ea00780c */ /* 0x020fe20003f26270 */
[----:B------:R-:W-:Y:S01]  /*1390*/  HFMA2 R179, -RZ, RZ, 0, 0 ;  /* 0x00000000ffb37431 */ /* 0x000fe200000001ff */
[----:B------:R-:W-:Y:S01]  /*13a0*/  ISETP.GE.U32.AND P6, PT, R11, 0x20, PT ;  /* 0x000000200b00780c */ /* 0x000fe20003fc6070 */
[----:B------:R-:W1:Y:S01]  /*13b0*/  S2R R170, SR_TID.X ;  /* 0x0000000000aa7919 */ /* 0x000e620000002100 */
[----:B------:R-:W-:Y:S01]  /*13c0*/  MOV R12, UR5 ;  /* 0x00000005000c7c02 */ /* 0x000fe20008000f00 */
[----:B------:R-:W-:Y:S01]  /*13d0*/  BSSY.RECONVERGENT B2, `(.L_x_17297) ;  /* 0x0000053000027945 */ /* 0x000fe20003800200 */
[----:B------:R-:W-:Y:S02]  /*13e0*/  IADD3 R204, PT, PT, R9, -0x1, RZ ;  /* 0xffffffff09cc7810 */ /* 0x000fe40007ffe0ff */
[----:B------:R-:W-:Y:S02]  /*13f0*/  CS2R R202, SRZ ;  /* 0x0000000000ca7805 */ /* 0x000fe4000001ff00 */
[----:B------:R-:W-:Y:S01]  /*1400*/  ISETP.GE.U32.AND P5, PT, R11, 0x40, PT ;  /* 0x000000400b00780c */ /* 0x000fe20003fa6070 */
[-C--:B------:R-:W-:Y:S01]  /*1410*/  IMAD R235, R10, R12.reuse, RZ ;  /* 0x0000000c0aeb7224 */ /* 0x080fe200078e02ff */
[----:B------:R-:W-:Y:S01]  /*1420*/  LOP3.LUT R15, R15, 0xfffffffe, RZ, 0xc0, !PT ;  /* 0xfffffffe0f0f7812 */ /* 0x000fe200078ec0ff */
[----:B------:R-:W-:Y:S01]  /*1430*/  IMAD R204, R204, R12, RZ ;  /* 0x0000000ccccc7224 */ /* 0x000fe200078e02ff */
[----:B------:R-:W-:-:S02]  /*1440*/  ISETP.GE.U32.AND P4, PT, R11, 0x80, PT ;  /* 0x000000800b00780c */ /* 0x000fc40003f86070 */
[----:B0-----:R-:W-:Y:S02]  /*1450*/  @P1 IADD3 R168, PT, PT, R234, -0x1, RZ ;  /* 0xffffffffeaa81810 */ /* 0x001fe40007ffe0ff */
[----:B------:R-:W-:Y:S02]  /*1460*/  SHF.R.S32.HI R169, RZ, 0x1f, R235 ;  /* 0x0000001fffa97819 */ /* 0x000fe400000114eb */
[----:B------:R-:W-:Y:S01]  /*1470*/  @P6 LOP3.LUT R15, R15, 0x1, RZ, 0xfc, !PT ;  /* 0x000000010f0f6812 */ /* 0x000fe200078efcff */
[----:B------:R-:W-:Y:S01]  /*1480*/  @P1 IMAD R168, R168, R12, RZ ;  /* 0x0000000ca8a81224 */ /* 0x000fe200078e02ff */
[----:B------:R-:W-:Y:S02]  /*1490*/  LEA.HI R235, R169, R235, RZ, 0x2 ;  /* 0x000000eba9eb7211 */ /* 0x000fe400078f10ff */
[----:B------:R-:W-:Y:S02]  /*14a0*/  SHF.R.S32.HI R169, RZ, 0x1f, R204 ;  /* 0x0000001fffa97819 */ /* 0x000fe400000114cc */
[----:B------:R-:W-:-:S02]  /*14b0*/  LOP3.LUT R15, R15, 0xfffffffd, RZ, 0xc0, !PT ;  /* 0xfffffffd0f0f7812 */ /* 0x000fc400078ec0ff */
[----:B------:R-:W-:Y:S02]  /*14c0*/  LEA.HI R204, R169, R204, RZ, 0x2 ;  /* 0x000000cca9cc7211 */ /* 0x000fe400078f10ff */
[----:B------:R-:W-:Y:S02]  /*14d0*/  @P1 SHF.R.S32.HI R169, RZ, 0x1f, R168 ;  /* 0x0000001fffa91819 */ /* 0x000fe400000114a8 */
[----:B------:R-:W-:Y:S02]  /*14e0*/  @P5 LOP3.LUT R15, R15, 0x2, RZ, 0xfc, !PT ;  /* 0x000000020f0f5812 */ /* 0x000fe400078efcff */
[----:B------:R-:W-:Y:S02]  /*14f0*/  @P1 LEA.HI R168, R169, R168, RZ, 0x2 ;  /* 0x000000a8a9a81211 */ /* 0x000fe400078f10ff */
[----:B------:R-:W-:Y:S02]  /*1500*/  ISETP.NE.AND P3, PT, RZ, UR14, PT ;  /* 0x0000000eff007c0c */ /* 0x000fe4000bf65270 */
[----:B-1----:R-:W-:-:S02]  /*1510*/  LOP3.LUT R217, R170, 0x1f, RZ, 0xc0, !PT ;  /* 0x0000001faad97812 */ /* 0x002fc400078ec0ff */
[----:B------:R-:W-:Y:S02]  /*1520*/  LOP3.LUT R15, R15, 0xfffffffb, RZ, 0xc0, !PT ;  /* 0xfffffffb0f0f7812 */ /* 0x000fe400078ec0ff */
[-C--:B------:R-:W-:Y:S02]  /*1530*/  LEA.HI.SX32 R235, R235, R217.reuse, 0x1e ;  /* 0x000000d9ebeb7211 */ /* 0x080fe400078ff2ff */
[-C--:B------:R-:W-:Y:S02]  /*1540*/  @P1 LEA.HI.SX32 R179, R168, R217.reuse, 0x1e ;  /* 0x000000d9a8b31211 */ /* 0x080fe400078ff2ff */
[----:B------:R-:W-:Y:S02]  /*1550*/  ISETP.GE.U32.AND P2, PT, R11, 0x60, PT ;  /* 0x000000600b00780c */ /* 0x000fe40003f46070 */
[----:B------:R-:W-:Y:S02]  /*1560*/  LEA.HI.SX32 R204, R204, R217, 0x1e ;  /* 0x000000d9cccc7211 */ /* 0x000fe400078ff2ff */
[----:B------:R-:W-:-:S02]  /*1570*/  @P4 LOP3.LUT R15, R15, 0x4, RZ, 0xfc, !PT ;  /* 0x000000040f0f4812 */ /* 0x000fc400078efcff */
[----:B------:R-:W-:Y:S02]  /*1580*/  MOV R201, R235 ;  /* 0x000000eb00c97202 */ /* 0x000fe40000000f00 */
[----:B--2---:R-:W-:Y:S01]  /*1590*/  FSEL R7, R7, RZ, !P3 ;  /* 0x000000ff07077208 */ /* 0x004fe20005800000 */
[----:B------:R-:W-:Y:S06]  /*15a0*/  @!P6 BRA `(.L_x_17298) ;  /* 0x0000000000d4e947 */ /* 0x000fec0003800000 */
[----:B------:R-:W0:Y:S01]  /*15b0*/  LDC.64 R168, c[0x0][0x3a8] ;  /* 0x0000ea00ffa87b82 */ /* 0x000e220000000a00 */
[----:B------:R-:W2:Y:S04]  /*15c0*/  LDL.S16 R181, [R1+0x42] ;  /* 0x0000420001b57983 */ /* 0x000ea80000100600 */
[----:B------:R-:W3:Y:S03]  /*15d0*/  LDL.S16 R193, [R1+0x40] ;  /* 0x0000400001c17983 */ /* 0x000ee60000100600 */
[----:B------:R-:W1:Y:S01]  /*15e0*/  LDC.64 R172, c[0x0][0x428] ;  /* 0x00010a00ffac7b82 */ /* 0x000e620000000a00 */
[----:B------:R-:W4:Y:S04]  /*15f0*/  LDL.S16 R224, [R1+0x3e] ;  /* 0x00003e0001e07983 */ /* 0x000f280000100600 */
[----:B------:R-:W4:Y:S01]  /*1600*/  LDL.S16 R232, [R1+0x3c] ;  /* 0x00003c0001e87983 */ /* 0x000f220000100600 */
[----:B------:R-:W-:-:S02]  /*1610*/  ISETP.NE.U32.AND P3, PT, RZ, UR10, PT ;  /* 0x0000000aff007c0c */ /* 0x000fc4000bf65070 */
[----:B------:R-:W1:Y:S01]  /*1620*/  LDC.64 R236, c[0x0][0x3b0] ;  /* 0x0000ec00ffec7b82 */ /* 0x000e620000000a00 */
[----:B0-----:R-:W-:-:S06]  /*1630*/  IMAD.WIDE.U32 R168, R201, 0x10, R168 ;  /* 0x00000010c9a87825 */ /* 0x001fcc00078e00a8 */
[----:B------:R-:W4:Y:S01]  /*1640*/  LDG.E.128 R168, desc[UR6][R168.64] ;  /* 0x00000006a8a87981 */ /* 0x000f22000c1e1d00 */
[----:B-1----:R-:W-:-:S06]  /*1650*/  IMAD.WIDE.U32 R172, R204, 0x10, R172 ;  /* 0x00000010ccac7825 */ /* 0x002fcc00078e00ac */
[----:B------:R-:W4:Y:S01]  /*1660*/  LDG.E.128 R172, desc[UR6][R172.64] ;  /* 0x00000006acac7981 */ /* 0x000f22000c1e1d00 */
[----:B------:R-:W-:-:S13]  /*1670*/  ISETP.NE.AND.EX P3, PT, RZ, UR11, PT, P3 ;  /* 0x0000000bff007c0c */ /* 0x000fda000bf65330 */
[----:B------:R-:W0:Y:S02]  /*1680*/  @P3 LDC.64 R202, c[0x0][0x438] ;  /* 0x00010e00ffca3b82 */ /* 0x000e240000000a00 */
[----:B0-----:R-:W-:-:S05]  /*1690*/  @P3 IMAD.WIDE.U32 R202, R201, 0x10, R202 ;  /* 0x00000010c9ca3825 */ /* 0x001fca00078e00ca */
[----:B------:R0:W5:Y:S02]  /*16a0*/  @P3 LDG.E.128 R124, desc[UR6][R202.64] ;  /* 0x00000006ca7c3981 */ /* 0x000164000c1e1d00 */
[----:B0-----:R-:W-:-:S05]  /*16b0*/  IMAD.WIDE.U32 R202, R179, 0x4, R236 ;  /* 0x00000004b3ca7825 */ /* 0x001fca00078e00ec */
[----:B------:R0:W5:Y:S01]  /*16c0*/  LDG.E R6, desc[UR6][R202.64] ;  /* 0x00000006ca067981 */ /* 0x000162000c1e1900 */
[----:B------:R-:W-:Y:S02]  /*16d0*/  IADD3 R179, PT, PT, R179, 0x20, RZ ;  /* 0x00000020b3b37810 */ /* 0x000fe40007ffe0ff */
[----:B------:R-:W-:Y:S02]  /*16e0*/  IADD3 R204, PT, PT, R204, 0x20, RZ ;  /* 0x00000020cccc7810 */ /* 0x000fe40007ffe0ff */
[----:B------:R-:W-:Y:S01]  /*16f0*/  IADD3 R201, PT, PT, R201, 0x20, RZ ;  /* 0x00000020c9c97810 */ /* 0x000fe20007ffe0ff */
[----:B--2---:R-:W-:Y:S02]  /*1700*/  HADD2.F32 R178, -RZ, R181.H0_H0 ;  /* 0x200000b5ffb27230 */ /* 0x004fe40000004100 */
[----:B---3--:R-:W-:Y:S02]  /*1710*/  HADD2.F32 R210, -RZ, R193.H0_H0 ;  /* 0x200000c1ffd27230 */ /* 0x008fe40000004100 */
[----:B----4-:R-:W-:-:S02]  /*1720*/  HADD2.F32 R193, -RZ, R224.H0_H0 ;  /* 0x200000e0ffc17230 */ /* 0x010fc40000004100 */
[----:B------:R-:W-:Y:S02]  /*1730*/  HADD2.F32 R232, -RZ, R232.H0_H0 ;  /* 0x200000e8ffe87230 */ /* 0x000fe40000004100 */
[C---:B------:R-:W-:Y:S01]  /*1740*/  FADD.FTZ R0, -R7.reuse, R168 ;  /* 0x000000a807007221 */ /* 0x040fe20000010100 */
[----:B------:R-:W-:-:S03]  /*1750*/  FADD.FTZ R169, -R7, R169 ;  /* 0x000000a907a97221 */ /* 0x000fc60000010100 */
[----:B------:R-:W-:Y:S01]  /*1760*/  FMUL.FTZ R0, R8, R0 ;  /* 0x0000000008007220 */ /* 0x000fe20000410000 */
[----:B------:R-:W-:Y:S01]  /*1770*/  FMUL.FTZ R178, R172, R178 ;  /* 0x000000b2acb27220 */ /* 0x000fe20000410000 */
[----:B------:R-:W-:Y:S01]  /*1780*/  FMUL.FTZ R177, R8, R169 ;  /* 0x000000a908b17220 */ /* 0x000fe20000410000 */
[----:B------:R-:W-:Y:S01]  /*1790*/  FADD.FTZ R170, -R7, R170 ;  /* 0x000000aa07aa7221 */ /* 0x000fe20000010100 */
[----:B------:R-:W-:Y:S01]  /*17a0*/  FMUL.FTZ R210, R173, R210 ;  /* 0x000000d2add27220 */ /* 0x000fe20000410000 */
[----:B0-----:R-:W-:Y:S01]  /*17b0*/  FADD.FTZ R203, RZ, R178 ;  /* 0x000000b2ffcb7221 */ /* 0x001fe20000010000 */
[----:B------:R-:W-:Y:S01]  /*17c0*/  FFMA.FTZ R202, R0, R178, RZ ;  /* 0x000000b200ca7223 */ /* 0x000fe200000100ff */
        /* <DEDUP_REMOVED lines=19> */
.L_x_17298:
[----:B------:R-:W-:Y:S05]  /*1900*/  BSYNC.RECONVERGENT B2 ;  /* 0x0000000000027941 */ /* 0x000fea0003800200 */
.L_x_17297:
[----:B------:R-:W-:Y:S04]  /*1910*/  BSSY.RECONVERGENT B2, `(.L_x_17299) ;  /* 0x0000037000027945 */ /* 0x000fe80003800200 */
[----:B------:R-:W-:Y:S05]  /*1920*/  @!P5 BRA `(.L_x_17300) ;  /* 0x0000000000d4d947 */ /* 0x000fea0003800000 */
        /* <DEDUP_REMOVED lines=29> */
[C---:B------:R-:W-:Y:S01]  /*1b00*/  FMUL.FTZ R176, R8.reuse, R169 ;  /* 0x000000a908b07220 */ /* 0x040fe20000410000 */
        /* <DEDUP_REMOVED lines=23> */
.L_x_17300:
[----:B------:R-:W-:Y:S05]  /*1c80*/  BSYNC.RECONVERGENT B2 ;  /* 0x0000000000027941 */ /* 0x000fea0003800200 */
.L_x_17299:
        /* <DEDUP_REMOVED lines=55> */
.L_x_17302:
[----:B------:R-:W-:Y:S05]  /*2000*/  BSYNC.RECONVERGENT B2 ;  /* 0x0000000000027941 */ /* 0x000fea0003800200 */
.L_x_17301:
        /* <DEDUP_REMOVED lines=55> */
.L_x_17304:
[----:B------:R-:W-:Y:S05]  /*2380*/  BSYNC.RECONVERGENT B2 ;  /* 0x0000000000027941 */ /* 0x000fea0003800200 */
.L_x_17303:
[----:B------:R-:W-:Y:S01]  /*2390*/  ISETP.GE.U32.AND P3, PT, R11, 0xa0, PT ;  /* 0x000000a00b00780c */ /* 0x000fe20003f66070 */
[----:B------:R-:W-:-:S12]  /*23a0*/  BSSY.RECONVERGENT B2, `(.L_x_17305) ;  /* 0x0000037000027945 */ /* 0x000fd80003800200 */
        /* <DEDUP_REMOVED lines=12> */
[----:B------:R-:W-:-:S06]  /*2470*/  IMAD.WIDE.U32 R172, R204, 0x10, R172 ;  /* 0x00000010ccac7825 */ /* 0x000fcc00078e00ac */
[----:B------:R-:W4:Y:S01]  /*2480*/  LDG.E.128 R172, desc[UR6][R172.64] ;  /* 0x00000006acac7981 */ /* 0x000f22000c1e1d00 */
[----:B0-----:R-:W0:Y:S02]  /*2490*/  LDC.64 R168, c[0x0][0x3a8] ;  /* 0x0000ea00ffa87b82 */ /* 0x001e240000000a00 */
[----:B0-----:R-:W-:-:S06]  /*24a0*/  IMAD.WIDE.U32 R168, R201, 0x10, R168 ;  /* 0x00000010c9a87825 */ /* 0x001fcc00078e00a8 */
[----:B------:R-:W4:Y:S01]  /*24b0*/  LDG.E.128 R168, desc[UR6][R168.64] ;  /* 0x00000006a8a87981 */ /* 0x000f22000c1e1d00 */
[----:B-1----:R-:W-:-:S05]  /*24c0*/  IMAD.WIDE.U32 R236, R179, 0x4, R236 ;  /* 0x00000004b3ec7825 */ /* 0x002fca00078e00ec */
        /* <DEDUP_REMOVED lines=8> */
[----:B------:R-:W-:Y:S01]  /*2550*/  FMUL.FTZ R213, R172, R213 ;  /* 0x000000d5acd57220 */ /* 0x000fe20000410000 */
[----:B------:R-:W-:-:S03]  /*2560*/  FMUL.FTZ R206, R173, R206 ;  /* 0x000000ceadce7220 */ /* 0x000fc60000410000 */
[----:B------:R-:W-:Y:S01]  /*2570*/  FADD.FTZ R203, R203, R213 ;  /* 0x000000d5cbcb7221 */ /* 0x000fe20000010000 */
[----:B------:R-:W-:-:S03]  /*2580*/  FMUL.FTZ R197, R174, R197 ;  /* 0x000000c5aec57220 */ /* 0x000fc60000410000 */
[----:B------:R-:W-:Y:S01]  /*2590*/  FADD.FTZ R203, R203, R206 ;  /* 0x000000cecbcb7221 */ /* 0x000fe20000010000 */
[----:B------:R-:W-:-:S03]  /*25a0*/  FMUL.FTZ R228, R175, R228 ;  /* 0x000000e4afe47220 */ /* 0x000fc60000410000 */
[----:B------:R-:W-:Y:S01]  /*25b0*/  FADD.FTZ R203, R203, R197 ;  /* 0x000000c5cbcb7221 */ /* 0x000fe20000010000 */
[----:B------:R-:W-:Y:S01]  /*25c0*/  FADD.FTZ R76, R76, R172 ;  /* 0x000000ac4c4c7221 */ /* 0x000fe20000010000 */
[C---:B------:R-:W-:Y:S01]  /*25d0*/  FADD.FTZ R18, -R7.reuse, R168 ;  /* 0x000000a807127221 */ /* 0x040fe20000010100 */
[----:B------:R-:W-:-:S03]  /*25e0*/  FADD.FTZ R25, -R7, R169 ;  /* 0x000000a907197221 */ /* 0x000fc60000010100 */
[C---:B------:R-:W-:Y:S01]  /*25f0*/  FMUL.FTZ R18, R8.reuse, R18 ;  /* 0x0000001208127220 */ /* 0x040fe20000410000 */
[----:B------:R-:W-:Y:S01]  /*2600*/  FMUL.FTZ R25, R8, R25 ;  /* 0x0000001908197220 */ /* 0x000fe20000410000 */
[C---:B------:R-:W-:Y:S02]  /*2610*/  FADD.FTZ R170, -R7.reuse, R170 ;  /* 0x000000aa07aa7221 */ /* 0x040fe40000010100 */
[----:B------:R-:W-:Y:S01]  /*2620*/  FFMA.FTZ R202, R18, R213, R202 ;  /* 0x000000d512ca7223 */ /* 0x000fe200000100ca */
[----:B------:R-:W-:Y:S01]  /*2630*/  FADD.FTZ R171, -R7, R171 ;  /* 0x000000ab07ab7221 */ /* 0x000fe20000010100 */
[C---:B------:R-:W-:Y:S02]  /*2640*/  FMUL.FTZ R185, R8.reuse, R170 ;  /* 0x000000aa08b97220 */ /* 0x040fe40000410000 */
[----:B------:R-:W-:Y:S01]  /*2650*/  FFMA.FTZ R202, R25, R206, R202 ;  /* 0x000000ce19ca7223 */ /* 0x000fe200000100ca */
[----:B------:R-:W-:-:S03]  /*2660*/  FMUL.FTZ R220, R8, R171 ;  /* 0x000000ab08dc7220 */ /* 0x000fc60000410000 */
        /* <DEDUP_REMOVED lines=10> */
.L_x_17306:
[----:B------:R-:W-:Y:S05]  /*2710*/  BSYNC.RECONVERGENT B2 ;  /* 0x0000000000027941 */ /* 0x000fea0003800200 */
.L_x_17305:
        /* <DEDUP_REMOVED lines=39> */
[C---:B------:R-:W-:Y:S01]  /*2990*/  FMUL.FTZ R24, R8.reuse, R24 ;  /* 0x0000001808187220 */ /* 0x040fe20000410000 */
[----:B------:R-:W-:Y:S02]  /*29a0*/  FADD.FTZ R170, -R7, R170 ;  /* 0x000000aa07aa7221 */ /* 0x000fe40000010100 */
[----:B------:R-:W-:Y:S01]  /*29b0*/  FFMA.FTZ R202, R17, R212, R202 ;  /* 0x000000d411ca7223 */ /* 0x000fe200000100ca */
[----:B------:R-:W-:Y:S01]  /*29c0*/  FADD.FTZ R171, -R7, R171 ;  /* 0x000000ab07ab7221 */ /* 0x000fe20000010100 */
[----:B------:R-:W-:Y:S02]  /*29d0*/  FMUL.FTZ R186, R8, R170 ;  /* 0x000000aa08ba7220 */ /* 0x000fe40000410000 */
        /* <DEDUP_REMOVED lines=12> */
.L_x_17308:
[----:B------:R-:W-:Y:S05]  /*2aa0*/  BSYNC.RECONVERGENT B2 ;  /* 0x0000000000027941 */ /* 0x000fea0003800200 */
.L_x_17307:
[----:B------:R-:W-:Y:S01]  /*2ab0*/  ISETP.GE.U32.AND P5, PT, R11, 0xe0, PT ;  /* 0x000000e00b00780c */ /* 0x000fe20003fa6070 */
[----:B------:R-:W-:-:S12]  /*2ac0*/  BSSY.RECONVERGENT B2, `(.L_x_17309) ;  /* 0x0000037000027945 */ /* 0x000fd80003800200 */
[----:B------:R-:W-:Y:S05]  /*2ad0*/  @!P5 BRA `(.L_x_17310) ;  /* 0x0000000000d4d947 */ /* 0x000fea0003800000 */
[----:B------:R-:W0:Y:S01]  /*2ae0*/  LDC.64 R168, c[0x0][0x3a8] ;  /* 0x0000ea00ffa87b82 */ /* 0x000e220000000a00 */
[----:B------:R-:W2:Y:S04]  /*2af0*/  LDL.S16 R218, [R1+0x12] ;  /* 0x0000120001da7983 */ /* 0x000ea80000100600 */
[----:B------:R-:W3:Y:S03]  /*2b00*/  LDL.S16 R226, [R1+0x10] ;  /* 0x0000100001e27983 */ /* 0x000ee60000100600 */
[----:B------:R-:W1:Y:S01]  /*2b10*/  LDC.64 R172, c[0x0][0x428] ;  /* 0x00010a00ffac7b82 */ /* 0x000e620000000a00 */
[----:B------:R-:W4:Y:S04]  /*2b20*/  LDL.S16 R237, [R1+0xe] ;  /* 0x00000e0001ed7983 */ /* 0x000f280000100600 */
[----:B------:R-:W4:Y:S01]  /*2b30*/  LDL.S16 R236, [R1+0xc] ;  /* 0x00000c0001ec7983 */ /* 0x000f220000100600 */
[----:B------:R-:W-:-:S04]  /*2b40*/  ISETP.NE.U32.AND P6, PT, RZ, UR10, PT ;  /* 0x0000000aff007c0c */ /* 0x000fc8000bfc5070 */
[----:B------:R-:W-:Y:S01]  /*2b50*/  ISETP.NE.AND.EX P6, PT, RZ, UR11, PT, P6 ;  /* 0x0000000bff007c0c */ /* 0x000fe2000bfc5360 */
[----:B0-----:R-:W-:-:S06]  /*2b60*/  IMAD.WIDE.U32 R168, R201, 0x10, R168 ;  /* 0x00000010c9a87825 */ /* 0x001fcc00078e00a8 */
[----:B------:R-:W4:Y:S06]  /*2b70*/  LDG.E.128 R168, desc[UR6][R168.64] ;  /* 0x00000006a8a87981 */ /* 0x000f2c000c1e1d00 */
[----:B------:R-:W0:Y:S01]  /*2b80*/  @P6 LDC.64 R22, c[0x0][0x438] ;  /* 0x00010e00ff166b82 */ /* 0x000e220000000a00 */
[----:B-1----:R-:W-:-:S06]  /*2b90*/  IMAD.WIDE.U32 R172, R204, 0x10, R172 ;  /* 0x00000010ccac7825 */ /* 0x002fcc00078e00ac */
[----:B------:R-:W4:Y:S01]  /*2ba0*/  LDG.E.128 R172, desc[UR6][R172.64] ;  /* 0x00000006acac7981 */ /* 0x000f22000c1e1d00 */
[----:B0-----:R-:W-:-:S05]  /*2bb0*/  @P6 IMAD.WIDE.U32 R22, R201, 0x10, R22 ;  /* 0x00000010c9166825 */ /* 0x001fca00078e0016 */
        /* <DEDUP_REMOVED lines=11> */
[C---:B0-----:R-:W-:Y:S01]  /*2c70*/  FADD.FTZ R22, -R7.reuse, R168 ;  /* 0x000000a807167221 */ /* 0x041fe20000010100 */
        /* <DEDUP_REMOVED lines=27> */
.L_x_17310:
[----:B------:R-:W-:Y:S05]  /*2e30*/  BSYNC.RECONVERGENT B2 ;  /* 0x0000000000027941 */ /* 0x000fea0003800200 */
.L_x_17309:
[----:B------:R-:W-:Y:S02]  /*2e40*/  ISETP.GE.U32.AND P6, PT, R11, 0x100, PT ;  /* 0x000001000b00780c */ /* 0x000fe40003fc6070 */
[----:B------:R-:W-:-:S11]  /*2e50*/  LOP3.LUT R15, R15, 0xfffffff7, RZ, 0xc0, !PT ;  /* 0xfffffff70f0f7812 */ /* 0x000fd600078ec0ff */
[----:B------:R-:W-:Y:S01]  /*2e60*/  @P6 LOP3.LUT R15, R15, 0x8, RZ, 0xfc, !PT ;  /* 0x000000080f0f6812 */ /* 0x000fe200078efcff */
[----:B------:R-:W-:Y:S06]  /*2e70*/  @!P6 BRA `(.L_x_17311) ;  /* 0x0000000c0040e947 */ /* 0x000fec0003800000 */
        /* <DEDUP_REMOVED lines=18> */
[----:B--2---:R-:W-:Y:S02]  /*2fa0*/  HADD2.F32 R189, -RZ, R233.H0_H0 ;  /* 0x200000e9ffbd7230 */ /* 0x004fe40000004100 */
[----:B---3--:R-:W-:Y:S02]  /*2fb0*/  HADD2.F32 R191, -RZ, R225.H0_H0 ;  /* 0x200000e1ffbf7230 */ /* 0x008fe40000004100 */
[----:B----4-:R-:W-:Y:S02]  /*2fc0*/  HADD2.F32 R200, -RZ, R237.H0_H0 ;  /* 0x200000edffc87230 */ /* 0x010fe40000004100 */
[----:B------:R-:W-:Y:S02]  /*2fd0*/  HADD2.F32 R225, -RZ, R236.H0_H0 ;  /* 0x200000ecffe17230 */ /* 0x000fe40000004100 */
[----:B------:R-:W-:Y:S01]  /*2fe0*/  FMUL.FTZ R189, R172, R189 ;  /* 0x000000bdacbd7220 */ /* 0x000fe20000410000 */
[----:B------:R-:W-:Y:S01]  /*2ff0*/  FMUL.FTZ R191, R173, R191 ;  /* 0x000000bfadbf7220 */ /* 0x000fe20000410000 */
[----:B------:R-:W-:Y:S01]  /*3000*/  FMUL.FTZ R200, R174, R200 ;  /* 0x000000c8aec87220 */ /* 0x000fe20000410000 */
[----:B------:R-:W-:Y:S01]  /*3010*/  FMUL.FTZ R225, R175, R225 ;  /* 0x000000e1afe17220 */ /* 0x000fe20000410000 */
[----:B------:R-:W-:Y:S01]  /*3020*/  FADD.FTZ R88, R88, R172 ;  /* 0x000000ac58587221 */ /* 0x000fe20000010000 */
[----:B------:R-:W-:Y:S01]  /*3030*/  FADD.FTZ R89, R89, R173 ;  /* 0x000000ad59597221 */ /* 0x000fe20000010000 */
[----:B------:R-:W-:Y:S01]  /*3040*/  FADD.FTZ R90, R90, R174 ;  /* 0x000000ae5a5a7221 */ /* 0x000fe20000010000 */
[----:B------:R-:W-:Y:S01]  /*3050*/  FADD.FTZ R91, R91, R175 ;  /* 0x000000af5b5b7221 */ /* 0x000fe20000010000 */
[C---:B------:R-:W-:Y:S01]  /*3060*/  FADD.FTZ R168, -R7.reuse, R168 ;  /* 0x000000a807a87221 */ /* 0x040fe20000010100 */
[----:B------:R-:W-:-:S03]  /*3070*/  FADD.FTZ R169, -R7, R169 ;  /* 0x000000a907a97221 */ /* 0x000fc60000010100 */
[C---:B------:R-:W-:Y:S01]  /*3080*/  FMUL.FTZ R180, R8.reuse, R168 ;  /* 0x000000a808b47220 */ /* 0x040fe20000410000 */
[C---:B------:R-:W-:Y:S01]  /*3090*/  FADD.FTZ R170, -R7.reuse, R170 ;  /* 0x000000aa07aa7221 */ /* 0x040fe20000010100 */
[----:B------:R-:W-:Y:S01]  /*30a0*/  FADD.FTZ R171, -R7, R171 ;  /* 0x000000ab07ab7221 */ /* 0x000fe20000010100 */
        /* <DEDUP_REMOVED lines=9> */
[----:B------:R-:W-:Y:S01]  /*3140*/  FFMA.FTZ R56, R172, R180, R56 ;  /* 0x000000b4ac387223 */ /* 0x000fe20000010038 */
[----:B------:R-:W-:Y:S01]  /*3150*/  FFMA.FTZ R57, R173, R190, R57 ;  /* 0x000000bead397223 */ /* 0x000fe20000010039 */
[----:B------:R-:W-:Y:S01]  /*3160*/  FFMA.FTZ R58, R174, R192, R58 ;  /* 0x000000c0ae3a7223 */ /* 0x000fe2000001003a */
[----:B------:R-:W-:Y:S01]  /*3170*/  FFMA.FTZ R59, R175, R233, R59 ;  /* 0x000000e9af3b7223 */ /* 0x000fe2000001003b */
[----:B------:R-:W-:Y:S01]  /*3180*/  FADD.FTZ R203, R7, R225 ;  /* 0x000000e107cb7221 */ /* 0x000fe20000010000 */
[----:B------:R-:W-:Y:S01]  /*3190*/  FFMA.FTZ R202, R233, R225, R202 ;  /* 0x000000e1e9ca7223 */ /* 0x000fe200000100ca */
[----:B------:R-:W-:Y:S06]  /*31a0*/  BRA `(.L_x_17311) ;  /* 0x0000000800747947 */ /* 0x000fec0003800000 */
.L_x_17296:
[----:B------:R-:W0:Y:S01]  /*31b0*/  S2R R169, SR_TID.X ;  /* 0x0000000000a97919 */ /* 0x000e220000002100 */
[----:B-----5:R-:W-:Y:S01]  /*31c0*/  ISETP.GE.AND P1, PT, R234, 0x1, PT ;  /* 0x00000001ea00780c */ /* 0x020fe20003f26270 */
[----:B------:R-:W-:Y:S01]  /*31d0*/  UISETP.NE.U32.AND UP0, UPT, UR10, URZ, UPT ;  /* 0x000000ff0a00728c */ /* 0x000fe2000bf05070 */
[----:B------:R-:W-:-:S03]  /*31e0*/  MOV R12, UR5 ;  /* 0x00000005000c7c02 */ /* 0x000fc60008000f00 */
[----:B------:R-:W-:Y:S02]  /*31f0*/  UISETP.NE.AND.EX UP0, UPT, UR11, URZ, UPT, UP0 ;  /* 0x000000ff0b00728c */ /* 0x000fe4000bf05300 */
[----:B------:R-:W-:-:S05]  /*3200*/  IMAD R235, R10, R12, RZ ;  /* 0x0000000c0aeb7224 */ /* 0x000fca00078e02ff */
[----:B------:R-:W-:Y:S02]  /*3210*/  SHF.R.S32.HI R7, RZ, 0x1f, R235 ;  /* 0x0000001fff077819 */ /* 0x000fe400000114eb */
        /* <DEDUP_REMOVED lines=12> */
[C---:B------:R-:W-:Y:S02]  /*32e0*/  ISETP.GE.U32.AND P5, PT, R11.reuse, 0x40, PT ;  /* 0x000000400b00780c */ /* 0x040fe40003fa6070 */
[----:B------:R-:W-:Y:S02]  /*32f0*/  ISETP.GE.U32.AND P2, PT, R11, 0x60, PT ;  /* 0x000000600b00780c */ /* 0x000fe40003f46070 */
[----:B------:R-:W-:-:S07]  /*3300*/  LOP3.LUT R15, R15, 0xfffffffe, RZ, 0xc0, !PT ;  /* 0xfffffffe0f0f7812 */ /* 0x000fce00078ec0ff */
[----:B------:R-:W0:Y:S01]  /*3310*/  @P3 LDC.64 R168, c[0x0][0x3b0] ;  /* 0x0000ec00ffa83b82 */ /* 0x000e220000000a00 */
[----:B------:R-:W-:Y:S02]  /*3320*/  ISETP.GE.U32.AND P4, PT, R11, 0x80, PT ;  /* 0x000000800b00780c */ /* 0x000fe40003f86070 */
[----:B------:R-:W-:-:S04]  /*3330*/  @P3 LOP3.LUT R15, R15, 0x1, RZ, 0xfc, !PT ;  /* 0x000000010f0f3812 */ /* 0x000fc800078efcff */
[----:B------:R-:W-:Y:S01]  /*3340*/  LOP3.LUT R15, R15, 0xfffffffd, RZ, 0xc0, !PT ;  /* 0xfffffffd0f0f7812 */ /* 0x000fe200078ec0ff */
[----:B------:R-:W1:Y:S03]  /*3350*/  @P5 LDC.64 R170, c[0x0][0x3b0] ;  /* 0x0000ec00ffaa5b82 */ /* 0x000e660000000a00 */
[----:B------:R-:W-:Y:S01]  /*3360*/  @P5 LOP3.LUT R15, R15, 0x2, RZ, 0xfc, !PT ;  /* 0x000000020f0f5812 */ /* 0x000fe200078efcff */
[----:B0-----:R-:W-:-:S05]  /*3370*/  @P3 IMAD.WIDE.U32 R168, R7, 0x4, R168 ;  /* 0x0000000407a83825 */ /* 0x001fca00078e00a8 */
[----:B------:R0:W5:Y:S01]  /*3380*/  @P3 LDG.E R6, desc[UR6][R168.64] ;  /* 0x00000006a8063981 */ /* 0x000162000c1e1900 */
[----:B------:R-:W-:-:S05]  /*3390*/  @P3 IADD3 R7, PT, PT, R7, 0x20, RZ ;  /* 0x0000002007073810 */ /* 0x000fca0007ffe0ff */
[----:B-1----:R-:W-:Y:S01]  /*33a0*/  @P5 IMAD.WIDE.U32 R170, R7, 0x4, R170 ;  /* 0x0000000407aa5825 */ /* 0x002fe200078e00aa */
[----:B0-----:R-:W0:Y:S04]  /*33b0*/  @P2 LDC.64 R168, c[0x0][0x3b0] ;  /* 0x0000ec00ffa82b82 */ /* 0x001e280000000a00 */
[----:B------:R1:W5:Y:S01]  /*33c0*/  @P5 LDG.E R5, desc[UR6][R170.64] ;  /* 0x00000006aa055981 */ /* 0x000362000c1e1900 */
[----:B------:R-:W-:Y:S02]  /*33d0*/  ISETP.GE.U32.AND P3, PT, R11, 0xa0, PT ;  /* 0x000000a00b00780c */ /* 0x000fe40003f66070 */
[----:B------:R-:W-:Y:S02]  /*33e0*/  @P5 IADD3 R7, PT, PT, R7, 0x20, RZ ;  /* 0x0000002007075810 */ /* 0x000fe40007ffe0ff */
[----:B------:R-:W-:-:S04]  /*33f0*/  LOP3.LUT R15, R15, 0xfffffffb, RZ, 0xc0, !PT ;  /* 0xfffffffb0f0f7812 */ /* 0x000fc800078ec0ff */
[----:B------:R-:W-:Y:S01]  /*3400*/  @P4 LOP3.LUT R15, R15, 0x4, RZ, 0xfc, !PT ;  /* 0x000000040f0f4812 */ /* 0x000fe200078efcff */
[----:B-1----:R-:W1:Y:S01]  /*3410*/  @P4 LDC.64 R170, c[0x0][0x3b0] ;  /* 0x0000ec00ffaa4b82 */ /* 0x002e620000000a00 */
[----:B0-----:R-:W-:-:S05]  /*3420*/  @P2 IMAD.WIDE.U32 R168, R7, 0x4, R168 ;  /* 0x0000000407a82825 */ /* 0x001fca00078e00a8 */
[----:B------:R0:W5:Y:S01]  /*3430*/  @P2 LDG.E R4, desc[UR6][R168.64] ;  /* 0x00000006a8042981 */ /* 0x000162000c1e1900 */
[----:B------:R-:W-:-:S05]  /*3440*/  @P2 IADD3 R7, PT, PT, R7, 0x20, RZ ;  /* 0x0000002007072810 */ /* 0x000fca0007ffe0ff */
[C---:B-1----:R-:W-:Y:S01]  /*3450*/  @P4 IMAD.WIDE.U32 R170, R7.reuse, 0x4, R170 ;  /* 0x0000000407aa4825 */ /* 0x042fe200078e00aa */
[----:B0-----:R-:W0:Y:S04]  /*3460*/  @P3 LDC.64 R168, c[0x0][0x3b0] ;  /* 0x0000ec00ffa83b82 */ /* 0x001e280000000a00 */
[----:B------:R1:W5:Y:S01]  /*3470*/  @P4 LDG.E R3, desc[UR6][R170.64] ;  /* 0x00000006aa034981 */ /* 0x000362000c1e1900 */
[----:B------:R-:W-:Y:S02]  /*3480*/  @P4 IADD3 R7, PT, PT, R7, 0x20, RZ ;  /* 0x0000002007074810 */ /* 0x000fe40007ffe0ff */
[C---:B------:R-:W-:Y:S02]  /*3490*/  ISETP.GE.U32.AND P4, PT, R11.reuse, 0xc0, PT ;  /* 0x000000c00b00780c */ /* 0x040fe40003f86070 */
[----:B------:R-:W-:-:S13]  /*34a0*/  ISETP.GE.U32.AND P5, PT, R11, 0xe0, PT ;  /* 0x000000e00b00780c */ /* 0x000fda0003fa6070 */
[----:B-1----:R-:W1:Y:S01]  /*34b0*/  @P5 LDC.64 R170, c[0x0][0x3b0] ;  /* 0x0000ec00ffaa5b82 */ /* 0x002e620000000a00 */
[----:B0-----:R-:W-:-:S05]  /*34c0*/  @P3 IMAD.WIDE.U32 R168, R7, 0x4, R168 ;  /* 0x0000000407a83825 */ /* 0x001fca00078e00a8 */
[----:B------:R0:W5:Y:S01]  /*34d0*/  @P3 LDG.E R2, desc[UR6][R168.64] ;  /* 0x00000006a8023981 */ /* 0x000162000c1e1900 */
[----:B------:R-:W-:Y:S01]  /*34e0*/  @P3 IADD3 R7, PT, PT, R7, 0x20, RZ ;  /* 0x0000002007073810 */ /* 0x000fe20007ffe0ff */
[----:B0-----:R-:W0:Y:S04]  /*34f0*/  @P4 LDC.64 R168, c[0x0][0x3b0] ;  /* 0x0000ec00ffa84b82 */ /* 0x001e280000000a00 */
[C---:B0-----:R-:W-:Y:S01]  /*3500*/  @P4 IMAD.WIDE.U32 R168, R7.reuse, 0x4, R168 ;  /* 0x0000000407a84825 */ /* 0x041fe200078e00a8 */
[----:B------:R-:W-:-:S04]  /*3510*/  @P4 IADD3 R7, PT, PT, R7, 0x20, RZ ;  /* 0x0000002007074810 */ /* 0x000fc80007ffe0ff */
[----:B------:R1:W5:Y:S02]  /*3520*/  @P4 LDG.E R13, desc[UR6][R168.64] ;  /* 0x00000006a80d4981 */ /* 0x000364000c1e1900 */
[----:B-1----:R-:W-:-:S05]  /*3530*/  @P5 IMAD.WIDE.U32 R168, R7, 0x4, R170 ;  /* 0x0000000407a85825 */ /* 0x002fca00078e00aa */
[----:B------:R0:W5:Y:S01]  /*3540*/  @P5 LDG.E R14, desc[UR6][R168.64] ;  /* 0x00000006a80e5981 */ /* 0x000162000c1e1900 */
[----:B------:R-:W-:Y:S02]  /*3550*/  ISETP.GE.U32.AND P6, PT, R11, 0x100, PT ;  /* 0x000001000b00780c */ /* 0x000fe40003fc6070 */
[----:B------:R-:W-:Y:S02]  /*3560*/  CS2R R202, SRZ ;  /* 0x0000000000ca7805 */ /* 0x000fe4000001ff00 */
[----:B------:R-:W-:Y:S02]  /*3570*/  LOP3.LUT R15, R15, 0xfffffff7, RZ, 0xc0, !PT ;  /* 0xfffffff70f0f7812 */ /* 0x000fe400078ec0ff */
[----:B------:R-:W-:-:S07]  /*3580*/  @P5 IADD3 R7, PT, PT, R7, 0x20, RZ ;  /* 0x0000002007075810 */ /* 0x000fce0007ffe0ff */
[----:B------:R-:W-:Y:S01]  /*3590*/  @P6 LOP3.LUT R15, R15, 0x8, RZ, 0xfc, !PT ;  /* 0x000000080f0f6812 */ /* 0x000fe200078efcff */
[----:B0-----:R-:W-:Y:S06]  /*35a0*/  @!P6 BRA `(.L_x_17311) ;  /* 0x000000040074e947 */ /* 0x001fec0003800000 */
[----:B------:R-:W0:Y:S02]  /*35b0*/  LDC.64 R168, c[0x0][0x3b0] ;  /* 0x0000ec00ffa87b82 */ /* 0x000e240000000a00 */
[----:B0-----:R-:W-:-:S05]  /*35c0*/  IMAD.WIDE.U32 R168, R7, 0x4, R168 ;  /* 0x0000000407a87825 */ /* 0x001fca00078e00a8 */
[----:B------:R0:W5:Y:S01]  /*35d0*/  LDG.E R16, desc[UR6][R168.64] ;  /* 0x00000006a8107981 */ /* 0x000162000c1e1900 */
[----:B------:R-:W-:Y:S05]  /*35e0*/  BRA `(.L_x_17311) ;  /* 0x0000000400647947 */ /* 0x000fea0003800000 */
.L_x_17312:
[----:B------:R-:W-:Y:S02]  /*35f0*/  ISETP.GE.U32.AND P3, PT, R11, 0x20, PT ;  /* 0x000000200b00780c */ /* 0x000fe40003f66070 */
[----:B------:R-:W-:Y:S02]  /*3600*/  LOP3.LUT R15, R15, 0xffffffdf, RZ, 0xc0, !PT ;  /* 0xffffffdf0f0f7812 */ /* 0x000fe400078ec0ff */
[----:B------:R-:W-:Y:S02]  /*3610*/  ISETP.GE.U32.AND P2, PT, R11, 0x60, PT ;  /* 0x000000600b00780c */ /* 0x000fe40003f46070 */
[----:B------:R-:W-:Y:S02]  /*3620*/  @P1 LOP3.LUT R15, R15, 0x20, RZ, 0xfc, !PT ;  /* 0x000000200f0f1812 */ /* 0x000fe400078efcff */
[----:B------:R-:W-:Y:S02]  /*3630*/  ISETP.GE.U32.AND P1, PT, R11, 0x40, PT ;  /* 0x000000400b00780c */ /* 0x000fe40003f26070 */
[----:B------:R-:W-:-:S03]  /*3640*/  LOP3.LUT R15, R15, 0xffffffef, RZ, 0xc0, !PT ;  /* 0xffffffef0f0f7812 */ /* 0x000fc600078ec0ff */
[----:B------:R-:W0:Y:S01]  /*3650*/  @P3 LDC.64 R168, c[0x0][0x3b0] ;  /* 0x0000ec00ffa83b82 */ /* 0x000e220000000a00 */
[----:B------:R-:W-:-:S07]  /*3660*/  @P0 LOP3.LUT R15, R15, 0x10, RZ, 0xfc, !PT ;  /* 0x000000100f0f0812 */ /* 0x000fce00078efcff */
[----:B------:R-:W1:Y:S01]  /*3670*/  @P1 LDC.64 R170, c[0x0][0x3b0] ;  /* 0x0000ec00ffaa1b82 */ /* 0x000e620000000a00 */
[----:B0-----:R-:W-:Y:S01]  /*3680*/  @P3 IMAD.WIDE.U32 R168, R7, 0x4, R168 ;  /* 0x0000000407a83825 */ /* 0x001fe200078e00a8 */
[----:B------:R-:W-:Y:S02]  /*3690*/  ISETP.GE.U32.AND P0, PT, R11, 0x80, PT ;  /* 0x000000800b00780c */ /* 0x000fe40003f06070 */
[----:B------:R-:W-:Y:S02]  /*36a0*/  LOP3.LUT R15, R15, 0xfffffffe, RZ, 0xc0, !PT ;  /* 0xfffffffe0f0f7812 */ /* 0x000fe400078ec0ff */
[----:B------:R0:W5:Y:S01]  /*36b0*/  @P3 LDG.E R6, desc[UR6][R168.64] ;  /* 0x00000006a8063981 */ /* 0x000162000c1e1900 */
[----:B------:R-:W-:Y:S02]  /*36c0*/  @P3 IADD3 R7, PT, PT, R7, 0x20, RZ ;  /* 0x0000002007073810 */ /* 0x000fe40007ffe0ff */
[----:B------:R-:W-:Y:S01]  /*36d0*/  @P3 LOP3.LUT R15, R15, 0x1, RZ, 0xfc, !PT ;  /* 0x000000010f0f3812 */ /* 0x000fe200078efcff */
[----:B0-----:R-:W0:Y:S01]  /*36e0*/  @P2 LDC.64 R168, c[0x0][0x3b0] ;  /* 0x0000ec00ffa82b82 */ /* 0x001e220000000a00 */
[----:B------:R-:W-:Y:S01]  /*36f0*/  ISETP.GE.U32.AND P3, PT, R11, 0xa0, PT ;  /* 0x000000a00b00780c */ /* 0x000fe20003f66070 */
[C---:B-1----:R-:W-:Y:S01]  /*3700*/  @P1 IMAD.WIDE.U32 R170, R7.reuse, 0x4, R170 ;  /* 0x0000000407aa1825 */ /* 0x042fe200078e00aa */
[----:B------:R-:W-:-:S02]  /*3710*/  @P1 IADD3 R7, PT, PT, R7, 0x20, RZ ;  /* 0x0000002007071810 */ /* 0x000fc40007ffe0ff */
[----:B------:R-:W-:Y:S02]  /*3720*/  ISETP.GE.U32.AND P4, PT, R11, 0xc0, PT ;  /* 0x000000c00b00780c */ /* 0x000fe40003f86070 */
[----:B------:R1:W5:Y:S01]  /*3730*/  @P1 LDG.E R5, desc[UR6][R170.64] ;  /* 0x00000006aa051981 */ /* 0x000362000c1e1900 */
[----:B------:R-:W-:Y:S02]  /*3740*/  LOP3.LUT R15, R15, 0xfffffffd, RZ, 0xc0, !PT ;  /* 0xfffffffd0f0f7812 */ /* 0x000fe400078ec0ff */
[----:B------:R-:W-:Y:S02]  /*3750*/  ISETP.GE.U32.AND P5, PT, R11, 0xe0, PT ;  /* 0x000000e00b00780c */ /* 0x000fe40003fa6070 */
[----:B------:R-:W-:Y:S01]  /*3760*/  @P1 LOP3.LUT R15, R15, 0x2, RZ, 0xfc, !PT ;  /* 0x000000020f0f1812 */ /* 0x000fe200078efcff */
[----:B-1----:R-:W1:Y:S01]  /*3770*/  @P0 LDC.64 R170, c[0x0][0x3b0] ;  /* 0x0000ec00ffaa0b82 */ /* 0x002e620000000a00 */
[----:B0-----:R-:W-:-:S05]  /*3780*/  @P2 IMAD.WIDE.U32 R168, R7, 0x4, R168 ;  /* 0x0000000407a82825 */ /* 0x001fca00078e00a8 */
[----:B------:R0:W5:Y:S02]  /*3790*/  @P2 LDG.E R4, desc[UR6][R168.64] ;  /* 0x00000006a8042981 */ /* 0x000164000c1e1900 */
[----:B0-----:R-:W0:Y:S01]  /*37a0*/  @P3 LDC.64 R168, c[0x0][0x3b0] ;  /* 0x0000ec00ffa83b82 */ /* 0x001e220000000a00 */
[----:B------:R-:W-:-:S05]  /*37b0*/  @P2 IADD3 R7, PT, PT, R7, 0x20, RZ ;  /* 0x0000002007072810 */ /* 0x000fca0007ffe0ff */
[C---:B-1----:R-:W-:Y:S01]  /*37c0*/  @P0 IMAD.WIDE.U32 R170, R7.reuse, 0x4, R170 ;  /* 0x0000000407aa0825 */ /* 0x042fe200078e00aa */
[----:B------:R-:W-:Y:S02]  /*37d0*/  @P0 IADD3 R7, PT, PT, R7, 0x20, RZ ;  /* 0x0000002007070810 */ /* 0x000fe40007ffe0ff */
[----:B------:R-:W-:Y:S02]  /*37e0*/  ISETP.GE.U32.AND P6, PT, R11, 0x100, PT ;  /* 0x000001000b00780c */ /* 0x000fe40003fc6070 */
[----:B------:R1:W5:Y:S01]  /*37f0*/  @P0 LDG.E R3, desc[UR6][R170.64] ;  /* 0x00000006aa030981 */ /* 0x000362000c1e1900 */
[----:B------:R-:W-:-:S04]  /*3800*/  LOP3.LUT R15, R15, 0xfffffffb, RZ, 0xc0, !PT ;  /* 0xfffffffb0f0f7812 */ /* 0x000fc800078ec0ff */
[----:B------:R-:W-:Y:S01]  /*3810*/  @P0 LOP3.LUT R15, R15, 0x4, RZ, 0xfc, !PT ;  /* 0x000000040f0f0812 */ /* 0x000fe200078efcff */
[----:B-1----:R-:W1:Y:S01]  /*3820*/  @P4 LDC.64 R170, c[0x0][0x3b0] ;  /* 0x0000ec00ffaa4b82 */ /* 0x002e620000000a00 */
[----:B0-----:R-:W-:Y:S02]  /*3830*/  @P3 IMAD.WIDE.U32 R168, R7, 0x4, R168 ;  /* 0x0000000407a83825 */ /* 0x001fe400078e00a8 */
[----:B------:R-:W-:-:S03]  /*3840*/  LOP3.LUT R15, R15, 0xffffffbf, RZ, 0xc0, !PT ;  /* 0xffffffbf0f0f7812 */ /* 0x000fc600078ec0ff */
[----:B------:R0:W5:Y:S01]  /*3850*/  @P3 LDG.E R2, desc[UR6][R168.64] ;  /* 0x00000006a8023981 */ /* 0x000162000c1e1900 */
[----:B------:R-:W-:Y:S01]  /*3860*/  @P0 LOP3.LUT R15, R15, 0x40, RZ, 0xfc, !PT ;  /* 0x000000400f0f0812 */ /* 0x000fe200078efcff */
[----:B------:R-:W2:Y:S08]  /*3870*/  @P6 LDC.64 R174, c[0x0][0x3b0] ;  /* 0x0000ec00ffae6b82 */ /* 0x000eb00000000a00 */
[----:B0-----:R-:W0:Y:S01]  /*3880*/  @P5 LDC.64 R168, c[0x0][0x3b0] ;  /* 0x0000ec00ffa85b82 */ /* 0x001e220000000a00 */
[----:B------:R-:W-:-:S02]  /*3890*/  LOP3.LUT P0, RZ, R15, 0x1, RZ, 0xc0, !PT ;  /* 0x000000010fff7812 */ /* 0x000fc4000780c0ff */
[----:B------:R-:W-:-:S05]  /*38a0*/  @P3 IADD3 R7, PT, PT, R7, 0x20, RZ ;  /* 0x0000002007073810 */ /* 0x000fca0007ffe0ff */
[C---:B-1----:R-:W-:Y:S01]  /*38b0*/  @P4 IMAD.WIDE.U32 R202, R7.reuse, 0x4, R170 ;  /* 0x0000000407ca4825 */ /* 0x042fe200078e00aa */
[----:B------:R-:W-:Y:S02]  /*38c0*/  @P4 IADD3 R7, PT, PT, R7, 0x20, RZ ;  /* 0x0000002007074810 */ /* 0x000fe40007ffe0ff */
[----:B------:R-:W-:Y:S02]  /*38d0*/  LOP3.LUT R15, R15, 0xfffffff7, RZ, 0xc0, !PT ;  /* 0xfffffff70f0f7812 */ /* 0x000fe400078ec0ff */
[----:B------:R-:W5:Y:S01]  /*38e0*/  @P4 LDG.E R13, desc[UR6][R202.64] ;  /* 0x00000006ca0d4981 */ /* 0x000f62000c1e1900 */
[----:B------:R-:W1:Y:S01]  /*38f0*/  @P0 LDC.64 R236, c[0x0][0x438] ;  /* 0x00010e00ffec0b82 */ /* 0x000e620000000a00 */
[C---:B0-----:R-:W-:Y:S01]  /*3900*/  @P5 IMAD.WIDE.U32 R170, R7.reuse, 0x4, R168 ;  /* 0x0000000407aa5825 */ /* 0x041fe200078e00a8 */
[----:B------:R-:W-:-:S04]  /*3910*/  @P5 IADD3 R7, PT, PT, R7, 0x20, RZ ;  /* 0x0000002007075810 */ /* 0x000fc80007ffe0ff */
[----:B------:R-:W5:Y:S01]  /*3920*/  @P5 LDG.E R14, desc[UR6][R170.64] ;  /* 0x00000006aa0e5981 */ /* 0x000f62000c1e1900 */
[----:B--2---:R-:W-:Y:S02]  /*3930*/  @P6 IMAD.WIDE.U32 R168, R7, 0x4, R174 ;  /* 0x0000000407a86825 */ /* 0x004fe400078e00ae */
[----:B------:R-:W0:Y:S03]  /*3940*/  @P2 LDC.64 R174, c[0x0][0x438] ;  /* 0x00010e00ffae2b82 */ /* 0x000e260000000a00 */
[----:B------:R2:W5:Y:S05]  /*3950*/  @P6 LDG.E R16, desc[UR6][R168.64] ;  /* 0x00000006a8106981 */ /* 0x00056a000c1e1900 */
[----:B--2---:R-:W2:Y:S01]  /*3960*/  @P1 LDC.64 R168, c[0x0][0x438] ;  /* 0x00010e00ffa81b82 */ /* 0x004ea20000000a00 */
[----:B-1----:R-:W-:Y:S01]  /*3970*/  @P0 IMAD.WIDE.U32 R170, R172, 0x10, R236 ;  /* 0x00000010acaa0825 */ /* 0x002fe200078e00ec */
[----:B------:R-:W-:-:S02]  /*3980*/  @P6 LOP3.LUT R15, R15, 0x8, RZ, 0xfc, !PT ;  /* 0x000000080f0f6812 */ /* 0x000fc400078efcff */
[----:B------:R-:W-:Y:S02]  /*3990*/  @P0 IADD3 R172, PT, PT, R172, 0x20, RZ ;  /* 0x00000020acac0810 */ /* 0x000fe40007ffe0ff */
[----:B------:R1:W5:Y:S01]  /*39a0*/  @P0 LDG.E.128 R124, desc[UR6][R170.64] ;  /* 0x00000006aa7c0981 */ /* 0x000362000c1e1d00 */
[----:B------:R-:W-:-:S13]  /*39b0*/  LOP3.LUT P0, RZ, R15, 0x40, RZ, 0xc0, !PT ;  /* 0x000000400fff7812 */ /* 0x000fda000780c0ff */
[----:B-1----:R-:W1:Y:S01]  /*39c0*/  @P0 LDC.64 R170, c[0x0][0x438] ;  /* 0x00010e00ffaa0b82 */ /* 0x002e620000000a00 */
[C---:B--2---:R-:W-:Y:S01]  /*39d0*/  @P1 IMAD.WIDE.U32 R168, R172.reuse, 0x10, R168 ;  /* 0x00000010aca81825 */ /* 0x044fe200078e00a8 */
[----:B------:R-:W-:-:S04]  /*39e0*/  @P1 IADD3 R172, PT, PT, R172, 0x20, RZ ;  /* 0x00000020acac1810 */ /* 0x000fc80007ffe0ff */
[----:B------:R0:W5:Y:S02]  /*39f0*/  @P1 LDG.E.128 R28, desc[UR6][R168.64] ;  /* 0x00000006a81c1981 */ /* 0x000164000c1e1d00 */
[C---:B0-----:R-:W-:Y:S01]  /*3a00*/  @P2 IMAD.WIDE.U32 R168, R172.reuse, 0x10, R174 ;  /* 0x00000010aca82825 */ /* 0x041fe200078e00ae */
[----:B------:R-:W-:Y:S01]  /*3a10*/  @P2 IADD3 R172, PT, PT, R172, 0x20, RZ ;  /* 0x00000020acac2810 */ /* 0x000fe20007ffe0ff */
[----:B------:R-:W0:Y:S03]  /*3a20*/  @P6 LDC.64 R174, c[0x0][0x438] ;  /* 0x00010e00ffae6b82 */ /* 0x000e260000000a00 */
[----:B------:R2:W5:Y:S05]  /*3a30*/  @P2 LDG.E.128 R136, desc[UR6][R168.64] ;  /* 0x00000006a8882981 */ /* 0x00056a000c1e1d00 */
[----:B--2---:R-:W2:Y:S01]  /*3a40*/  @P3 LDC.64 R168, c[0x0][0x438] ;  /* 0x00010e00ffa83b82 */ /* 0x004ea20000000a00 */
[C---:B-1----:R-:W-:Y:S01]  /*3a50*/  @P0 IMAD.WIDE.U32 R170, R172.reuse, 0x10, R170 ;  /* 0x00000010acaa0825 */ /* 0x042fe200078e00aa */
[----:B------:R-:W-:-:S04]  /*3a60*/  @P0 IADD3 R172, PT, PT, R172, 0x20, RZ ;  /* 0x00000020acac0810 */ /* 0x000fc80007ffe0ff */
[----:B------:R1:W5:Y:S02]  /*3a70*/  @P0 LDG.E.128 R140, desc[UR6][R170.64] ;  /* 0x00000006aa8c0981 */ /* 0x000364000c1e1d00 */
[----:B-1----:R-:W1:Y:S01]  /*3a80*/  @P4 LDC.64 R170, c[0x0][0x438] ;  /* 0x00010e00ffaa4b82 */ /* 0x002e620000000a00 */
[----:B--2---:R-:W-:-:S05]  /*3a90*/  @P3 IMAD.WIDE.U32 R168, R172, 0x10, R168 ;  /* 0x00000010aca83825 */ /* 0x004fca00078e00a8 */
[----:B------:R2:W5:Y:S02]  /*3aa0*/  @P3 LDG.E.128 R144, desc[UR6][R168.64] ;  /* 0x00000006a8903981 */ /* 0x000564000c1e1d00 */
[----:B--2---:R-:W2:Y:S01]  /*3ab0*/  @P5 LDC.64 R168, c[0x0][0x438] ;  /* 0x00010e00ffa85b82 */ /* 0x004ea20000000a00 */
[----:B------:R-:W-:-:S05]  /*3ac0*/  @P3 IADD3 R172, PT, PT, R172, 0x20, RZ ;  /* 0x00000020acac3810 */ /* 0x000fca0007ffe0ff */
[C---:B-1----:R-:W-:Y:S01]  /*3ad0*/  @P4 IMAD.WIDE.U32 R202, R172.reuse, 0x10, R170 ;  /* 0x00000010acca4825 */ /* 0x042fe200078e00aa */
[----:B------:R-:W-:Y:S02]  /*3ae0*/  @P4 IADD3 R172, PT, PT, R172, 0x20, RZ ;  /* 0x00000020acac4810 */ /* 0x000fe40007ffe0ff */
[----:B------:R-:W-:Y:S02]  /*3af0*/  LOP3.LUT P1, RZ, R15, 0x20, RZ, 0xc0, !PT ;  /* 0x000000200fff7812 */ /* 0x000fe4000782c0ff */
[----:B------:R1:W5:Y:S01]  /*3b00*/  @P4 LDG.E.128 R148, desc[UR6][R202.64] ;  /* 0x00000006ca944981 */ /* 0x000362000c1e1d00 */
[C---:B--2---:R-:W-:Y:S01]  /*3b10*/  @P5 IMAD.WIDE.U32 R168, R172.reuse, 0x10, R168 ;  /* 0x00000010aca85825 */ /* 0x044fe200078e00a8 */
[----:B------:R-:W-:-:S04]  /*3b20*/  @P5 IADD3 R172, PT, PT, R172, 0x20, RZ ;  /* 0x00000020acac5810 */ /* 0x000fc80007ffe0ff */
[----:B------:R2:W5:Y:S01]  /*3b30*/  @P5 LDG.E.128 R152, desc[UR6][R168.64] ;  /* 0x00000006a8985981 */ /* 0x000562000c1e1d00 */
[----:B0-----:R-:W-:-:S05]  /*3b40*/  @P6 IMAD.WIDE.U32 R170, R172, 0x10, R174 ;  /* 0x00000010acaa6825 */ /* 0x001fca00078e00ae */
[----:B------:R2:W5:Y:S01]  /*3b50*/  @P6 LDG.E.128 R156, desc[UR6][R170.64] ;  /* 0x00000006aa9c6981 */ /* 0x000562000c1e1d00 */
[----:B------:R-:W-:Y:S02]  /*3b60*/  LOP3.LUT P0, RZ, R15, 0x10, RZ, 0xc0, !PT ;  /* 0x000000100fff7812 */ /* 0x000fe4000780c0ff */
[----:B-1----:R-:W-:-:S11]  /*3b70*/  CS2R R202, SRZ ;  /* 0x0000000000ca7805 */ /* 0x002fd6000001ff00 */
.L_x_17311:
[----:B------:R-:W-:Y:S05]  /*3b80*/  BSYNC.RECONVERGENT B1 ;  /* 0x0000000000017941 */ /* 0x000fea0003800200 */
.L_x_17295:
[----:B------:R-:W-:-:S03]  /*3b90*/  UMOV UR4, 0xffffffff ;  /* 0xffffffff00047882 */ /* 0x000fc60000000000 */
[----:B------:R-:W-:Y:S05]  /*3ba0*/  BRA.DIV UR4, `(.L_x_17313) ;  /* 0x000000ba04e87947 */ /* 0x000fea000b800000 */
[----:B--2---:R-:W1:Y:S02]  /*3bb0*/  SHFL.BFLY PT, R171, R203, 0x1, 0x1f ;  /* 0x0c201f00cbab7f89 */ /* 0x004e6400000e0000 */
        /* <DEDUP_REMOVED lines=17> */
.L_x_17604:
[----:B------:R-:W-:Y:S01]  /*3cd0*/  FADD.FTZ R172, R203, R172 ;  /* 0x000000accbac7221 */ /* 0x000fe20000010000 */
[----:B-12---:R-:W-:Y:S01]  /*3ce0*/  FADD.FTZ R202, R202, R7 ;  /* 0x00000007caca7221 */ /* 0x006fe20000010000 */
[----:B------:R-:W-:Y:S01]  /*3cf0*/  @P1 IADD3 R7, PT, PT, R234, -0x1, RZ ;  /* 0xffffffffea071810 */ /* 0x000fe20007ffe0ff */
[----:B------:R-:W-:Y:S01]  /*3d00*/  BSSY.RECONVERGENT B1, `(.L_x_17314) ;  /* 0x000014c000017945 */ /* 0x000fe20003800200 */
[----:B------:R-:W-:Y:S01]  /*3d10*/  FMUL.FTZ R171, R172, UR15 ;  /* 0x0000000facab7c20 */ /* 0x000fe20008410000 */
[----:B------:R-:W-:Y:S01]  /*3d20*/  ISETP.NE.AND P6, PT, RZ, UR14, PT ;  /* 0x0000000eff007c0c */ /* 0x000fe2000bfc5270 */
[----:B------:R-:W-:Y:S01]  /*3d30*/  FMUL.FTZ R172, R202, UR15 ;  /* 0x0000000fcaac7c20 */ /* 0x000fe20008410000 */
[----:B------:R-:W-:Y:S01]  /*3d40*/  @P1 IMAD R7, R7, R12, RZ ;  /* 0x0000000c07071224 */ /* 0x000fe200078e02ff */
[----:B------:R-:W-:Y:S02]  /*3d50*/  MOV R170, R235 ;  /* 0x000000eb00aa7202 */ /* 0x000fe40000000f00 */
[----:B------:R-:W-:-:S02]  /*3d60*/  FSEL R171, R171, RZ, !P6 ;  /* 0x000000ffabab7208 */ /* 0x000fc40007000000 */
[----:B------:R-:W-:Y:S02]  /*3d70*/  LOP3.LUT P6, RZ, R15, 0x1, RZ, 0xc0, !PT ;  /* 0x000000010fff7812 */ /* 0x000fe400078cc0ff */
[----:B0-----:R-:W-:-:S04]  /*3d80*/  @P1 SHF.R.S32.HI R168, RZ, 0x1f, R7 ;  /* 0x0000001fffa81819 */ /* 0x001fc80000011407 */
[----:B------:R-:W-:Y:S01]  /*3d90*/  @P1 LEA.HI R168, R168, R7, RZ, 0x2 ;  /* 0x00000007a8a81211 */ /* 0x000fe200078f10ff */
[----:B------:R-:W-:-:S03]  /*3da0*/  HFMA2 R7, -RZ, RZ, 0, 0 ;  /* 0x00000000ff077431 */ /* 0x000fc600000001ff */
[----:B------:R-:W-:-:S03]  /*3db0*/  @P1 LEA.HI.SX32 R7, R168, R217, 0x1e ;  /* 0x000000d9a8071211 */ /* 0x000fc600078ff2ff */
[----:B------:R-:W-:Y:S05]  /*3dc0*/  @!P6 BRA `(.L_x_17315) ;  /* 0x0000001000fce947 */ /* 0x000fea0003800000 */
[----:B------:R-:W-:Y:S04]  /*3dd0*/  BSSY.RECONVERGENT B2, `(.L_x_17316) ;  /* 0x0000005000027945 */ /* 0x000fe80003800200 */
[----:B------:R-:W-:Y:S05]  /*3de0*/  @!P1 BRA `(.L_x_17317) ;  /* 0x00000000000c9947 */ /* 0x000fea0003800000 */
[----:B------:R-:W0:Y:S02]  /*3df0*/  LDC.64 R160, c[0x0][0x390] ;  /* 0x0000e400ffa07b82 */ /* 0x000e240000000a00 */
[----:B0-----:R-:W-:-:S06]  /*3e00*/  IMAD.WIDE.U32 R160, R7, 0x10, R160 ;  /* 0x0000001007a07825 */ /* 0x001fcc00078e00a0 */
[----:B------:R-:W5:Y:S02]  /*3e10*/  LDG.E.128 R160, desc[UR6][R160.64] ;  /* 0x00000006a0a07981 */ /* 0x000f64000c1e1d00 */
.L_x_17317:
[----:B------:R-:W-:Y:S05]  /*3e20*/  BSYNC.RECONVERGENT B2 ;  /* 0x0000000000027941 */ /* 0x000fea0003800200 */
.L_x_17316:
        /* <DEDUP_REMOVED lines=11> */
[----:B------:R-:W2:Y:S01]  /*3ee0*/  LDL.S16 R174, [R1+0x2] ;  /* 0x0000020001ae7983 */ /* 0x000ea20000100600 */
[----:B------:R-:W-:Y:S01]  /*3ef0*/  FFMA.FTZ R164, R0, R172, R171 ;  /* 0x000000ac00a47223 */ /* 0x000fe200000100ab */
[----:B------:R-:W-:-:S03]  /*3f00*/  ISETP.GT.AND P6, PT, R9, RZ, PT ;  /* 0x000000ff0900720c */ /* 0x000fc60003fc4270 */
[----:B------:R-:W-:-:S04]  /*3f10*/  FADD.FTZ R164, R178, -R164 ;  /* 0x800000a4b2a47221 */ /* 0x000fc80000010000 */
[----:B------:R-:W-:-:S05]  /*3f20*/  FMUL.FTZ R164, R8, R164 ;  /* 0x000000a408a47220 */ /* 0x000fca0000410000 */
[----:B------:R-:W-:Y:S02]  /*3f30*/  FSEL R164, R164, RZ, P6 ;  /* 0x000000ffa4a47208 */ /* 0x000fe40003000000 */
[----:B-----5:R-:W-:-:S03]  /*3f40*/  LOP3.LUT P6, RZ, R6, 0xff, RZ, 0xc0, !PT ;  /* 0x000000ff06ff7812 */ /* 0x020fc600078cc0ff */
[----:B------:R-:W-:-:S04]  /*3f50*/  FMUL.FTZ R164, R164, UR9 ;  /* 0x00000009a4a47c20 */ /* 0x000fc80008410000 */
[----:B------:R-:W-:-:S04]  /*3f60*/  FMUL.FTZ R173, R164, UR8 ;  /* 0x00000008a4ad7c20 */ /* 0x000fc80008410000 */
[----:B------:R-:W-:-:S05]  /*3f70*/  FMUL.FTZ R164, R160, R173 ;  /* 0x000000ada0a47220 */ /* 0x000fca0000410000 */
[----:B------:R-:W-:-:S05]  /*3f80*/  FSEL R164, R164, RZ, P6 ;  /* 0x000000ffa4a47208 */ /* 0x000fca0003000000 */
[----:B------:R-:W-:Y:S01]  /*3f90*/  FADD.FTZ R92, R92, R164 ;  /* 0x000000a45c5c7221 */ /* 0x000fe20000010000 */
[----:B------:R-:W-:Y:S02]  /*3fa0*/  HFMA2 R164, -RZ, RZ, 0, 0 ;  /* 0x00000000ffa47431 */ /* 0x000fe400000001ff */
[----:B--2---:R-:W-:-:S05]  /*3fb0*/  @P6 HADD2.F32 R174, -RZ, R174.H0_H0 ;  /* 0x200000aeffae6230 */ /* 0x004fca0000004100 */
[----:B------:R-:W-:-:S07]  /*3fc0*/  @P6 FMUL.FTZ R164, R173, R174 ;  /* 0x000000aeada46220 */ /* 0x000fce0000410000 */
.L_x_17322:
[----:B------:R-:W-:Y:S05]  /*3fd0*/  BSYNC.RECONVERGENT B3 ;  /* 0x0000000000037941 */ /* 0x000fea0003800200 */
.L_x_17321:
[----:B------:R-:W-:Y:S04]  /*3fe0*/  BSSY.RECONVERGENT B3, `(.L_x_17323) ;  /* 0x0000011000037945 */ /* 0x000fe80003800200 */
[----:B------:R-:W-:Y:S05]  /*3ff0*/  @!P1 BRA `(.L_x_17324) ;  /* 0x00000000003c9947 */ /* 0x000fea0003800000 */
[----:B------:R-:W2:Y:S01]  /*4000*/  LDL.S16 R174, [R1] ;  /* 0x0000000001ae7983 */ /* 0x000ea20000100600 */
        /* <DEDUP_REMOVED lines=11> */
[----:B------:R-:W-:Y:S01]  /*40c0*/  MOV R165, RZ ;  /* 0x000000ff00a57202 */ /* 0x000fe20000000f00 */
[----:B--2---:R-:W-:-:S05]  /*40d0*/  @P6 HADD2.F32 R174, -RZ, R174.H0_H0 ;  /* 0x200000aeffae6230 */ /* 0x004fca0000004100 */
[----:B------:R-:W-:-:S07]  /*40e0*/  @P6 FMUL.FTZ R165, R173, R174 ;  /* 0x000000aeada56220 */ /* 0x000fce0000410000 */
.L_x_17324:
[----:B------:R-:W-:Y:S05]  /*40f0*/  BSYNC.RECONVERGENT B3 ;  /* 0x0000000000037941 */ /* 0x000fea0003800200 */
.L_x_17323:
        /* <DEDUP_REMOVED lines=10> */
[----:B------:R-:W-:Y:S02]  /*41a0*/  FMUL.FTZ R166, R162, R173 ;  /* 0x000000ada2a67220 */ /* 0x000fe40000410000 */
[----:B------:R-:W-:-:S03]  /*41b0*/  @P6 HADD2.F32 R174, -RZ, R252.H1_H1 ;  /* 0x300000fcffae6230 */ /* 0x000fc60000004100 */
[----:B------:R-:W-:-:S05]  /*41c0*/  FSEL R166, R166, RZ, P6 ;  /* 0x000000ffa6a67208 */ /* 0x000fca0003000000 */
[----:B------:R-:W-:Y:S01]  /*41d0*/  FADD.FTZ R94, R94, R166 ;  /* 0x000000a65e5e7221 */ /* 0x000fe20000010000 */
[----:B------:R-:W-:Y:S02]  /*41e0*/  HFMA2 R166, -RZ, RZ, 0, 0 ;  /* 0x00000000ffa67431 */ /* 0x000fe400000001ff */
[----:B------:R-:W-:-:S07]  /*41f0*/  @P6 FMUL.FTZ R166, R173, R174 ;  /* 0x000000aeada66220 */ /* 0x000fce0000410000 */
.L_x_17326:
[----:B------:R-:W-:Y:S05]  /*4200*/  BSYNC.RECONVERGENT B3 ;  /* 0x0000000000037941 */ /* 0x000fea0003800200 */
.L_x_17325:
        /* <DEDUP_REMOVED lines=17> */
.L_x_17320:
[----:B------:R-:W-:Y:S01]  /*4320*/  FFMA.FTZ R134, R181, R172, R171 ;  /* 0x000000acb5867223 */ /* 0x000fe200000100ab */
[----:B------:R-:W-:Y:S03]  /*4330*/  BSSY.RECONVERGENT B3, `(.L_x_17328) ;  /* 0x0000013000037945 */ /* 0x000fe60003800200 */
[----:B------:R-:W-:Y:S01]  /*4340*/  FADD.FTZ R134, R193, -R134 ;  /* 0x80000086c1867221 */ /* 0x000fe20000010000 */
[----:B------:R-:W-:Y:S06]  /*4350*/  @!P1 BRA `(.L_x_17329) ;  /* 0x0000000000409947 */ /* 0x000fec0003800000 */
[----:B------:R-:W2:Y:S01]  /*4360*/  LDL.S16 R174, [R1+0x2] ;  /* 0x0000020001ae7983 */ /* 0x000ea20000100600 */
[----:B------:R-:W-:Y:S01]  /*4370*/  FFMA.FTZ R132, R0, R172, R171 ;  /* 0x000000ac00847223 */ /* 0x000fe200000100ab */
[----:B------:R-:W-:Y:S01]  /*4380*/  ISETP.GT.AND P6, PT, R9, RZ, PT ;  /* 0x000000ff0900720c */ /* 0x000fe20003fc4270 */
[----:B------:R-:W-:Y:S02]  /*4390*/  HFMA2 R164, -RZ, RZ, 0, 0 ;  /* 0x00000000ffa47431 */ /* 0x000fe400000001ff */
        /* <DEDUP_REMOVED lines=9> */
[----:B--2---:R-:W-:-:S05]  /*4430*/  PRMT R173, R174, 0x7610, R173 ;  /* 0x00007610aead7816 */ /* 0x004fca00000000ad */
[----:B------:R-:W-:-:S05]  /*4440*/  @P6 HADD2.F32 R133, -RZ, R173.H0_H0 ;  /* 0x200000adff856230 */ /* 0x000fca0000004100 */
[----:B------:R-:W-:-:S07]  /*4450*/  @P6 FMUL.FTZ R164, R133, R132 ;  /* 0x0000008485a46220 */ /* 0x000fce0000410000 */
.L_x_17329:
[----:B------:R-:W-:Y:S05]  /*4460*/  BSYNC.RECONVERGENT B3 ;  /* 0x0000000000037941 */ /* 0x000fea0003800200 */
.L_x_17328:
[----:B------:R-:W-:Y:S04]  /*4470*/  BSSY.RECONVERGENT B3, `(.L_x_17330) ;  /* 0x0000012000037945 */ /* 0x000fe80003800200 */
[----:B------:R-:W-:Y:S05]  /*4480*/  @!P1 BRA `(.L_x_17331) ;  /* 0x0000000000409947 */ /* 0x000fea0003800000 */
[----:B------:R-:W2:Y:S01]  /*4490*/  LDL.S16 R132, [R1] ;  /* 0x0000000001847983 */ /* 0x000ea20000100600 */
[----:B------:R-:W-:Y:S02]  /*44a0*/  ISETP.GT.AND P6, PT, R9, RZ, PT ;  /* 0x000000ff0900720c */ /* 0x000fe40003fc4270 */
[----:B------:R-:W-:Y:S02]  /*44b0*/  MOV R165, RZ ;  /* 0x000000ff00a57202 */ /* 0x000fe40000000f00 */
[----:B--2---:R-:W-:Y:S01]  /*44c0*/  PRMT R135, R132, 0x7610, R135 ;  /* 0x0000761084877816 */ /* 0x004fe20000000087 */
[----:B------:R-:W-:-:S04]  /*44d0*/  FFMA.FTZ R132, R177, R172, R171 ;  /* 0x000000acb1847223 */ /* 0x000fc800000100ab */
        /* <DEDUP_REMOVED lines=9> */
[----:B------:R-:W-:-:S05]  /*4570*/  @P6 HADD2.F32 R133, -RZ, R135.H0_H0 ;  /* 0x20000087ff856230 */ /* 0x000fca0000004100 */
[----:B------:R-:W-:-:S07]  /*4580*/  @P6 FMUL.FTZ R165, R133, R132 ;  /* 0x0000008485a56220 */ /* 0x000fce0000410000 */
.L_x_17331:
[----:B------:R-:W-:Y:S05]  /*4590*/  BSYNC.RECONVERGENT B3 ;  /* 0x0000000000037941 */ /* 0x000fea0003800200 */
.L_x_17330:
[----:B------:R-:W-:Y:S04]  /*45a0*/  BSSY.RECONVERGENT B3, `(.L_x_17332) ;  /* 0x0000010000037945 */ /* 0x000fe80003800200 */
[----:B------:R-:W-:Y:S05]  /*45b0*/  @!P1 BRA `(.L_x_17333) ;  /* 0x0000000000389947 */ /* 0x000fea0003800000 */
        /* <DEDUP_REMOVED lines=12> */
[----:B------:R-:W-:-:S05]  /*4680*/  @P6 HADD2.F32 R133, -RZ, R252.H1_H1 ;  /* 0x300000fcff856230 */ /* 0x000fca0000004100 */
[----:B------:R-:W-:-:S07]  /*4690*/  @P6 FMUL.FTZ R166, R133, R132 ;  /* 0x0000008485a66220 */ /* 0x000fce0000410000 */
.L_x_17333:
[----:B------:R-:W-:Y:S05]  /*46a0*/  BSYNC.RECONVERGENT B3 ;  /* 0x0000000000037941 */ /* 0x000fea0003800200 */
.L_x_17332:
[-CC-:B------:R-:W-:Y:S01]  /*46b0*/  FFMA.FTZ R133, R177, R172.reuse, R171.reuse ;  /* 0x000000acb1857223 */ /* 0x180fe200000100ab */
[-CC-:B------:R-:W-:Y:S01]  /*46c0*/  FFMA.FTZ R132, R0, R172.reuse, R171.reuse ;  /* 0x000000ac00847223 */ /* 0x180fe200000100ab */
[----:B------:R-:W-:Y:S01]  /*46d0*/  FFMA.FTZ R135, R224, R172, R171 ;  /* 0x000000ace0877223 */ /* 0x000fe200000100ab */
[----:B------:R-:W-:Y:S01]  /*46e0*/  FMUL.FTZ R134, R8, R134 ;  /* 0x0000008608867220 */ /* 0x000fe20000410000 */
[----:B------:R-:W-:Y:S01]  /*46f0*/  FADD.FTZ R133, R210, -R133 ;  /* 0x80000085d2857221 */ /* 0x000fe20000010000 */
[----:B------:R-:W-:Y:S01]  /*4700*/  FADD.FTZ R132, R178, -R132 ;  /* 0x80000084b2847221 */ /* 0x000fe20000010000 */
[----:B------:R-:W-:Y:S01]  /*4710*/  FADD.FTZ R135, R232, -R135 ;  /* 0x80000087e8877221 */ /* 0x000fe20000010000 */
[----:B------:R-:W-:Y:S01]  /*4720*/  ISETP.GT.AND P6, PT, R9, RZ, PT ;  /* 0x000000ff0900720c */ /* 0x000fe20003fc4270 */
[C---:B------:R-:W-:Y:S01]  /*4730*/  FMUL.FTZ R133, R8.reuse, R133 ;  /* 0x0000008508857220 */ /* 0x040fe20000410000 */
[C---:B------:R-:W-:Y:S01]  /*4740*/  FMUL.FTZ R132, R8.reuse, R132 ;  /* 0x0000008408847220 */ /* 0x040fe20000410000 */
[----:B------:R-:W-:Y:S01]  /*4750*/  FMUL.FTZ R135, R8, R135 ;  /* 0x0000008708877220 */ /* 0x000fe20000410000 */
[----:B------:R-:W-:-:S02]  /*4760*/  FSEL R134, R134, RZ, P6 ;  /* 0x000000ff86867208 */ /* 0x000fc40003000000 */
[----:B------:R-:W-:Y:S02]  /*4770*/  FSEL R133, R133, RZ, P6 ;  /* 0x000000ff85857208 */ /* 0x000fe40003000000 */
[----:B------:R-:W-:Y:S02]  /*4780*/  FSEL R132, R132, RZ, P6 ;  /* 0x000000ff84847208 */ /* 0x000fe40003000000 */
[----:B------:R-:W-:Y:S01]  /*4790*/  FSEL R135, R135, RZ, P6 ;  /* 0x000000ff87877208 */ /* 0x000fe20003000000 */
[----:B------:R-:W-:Y:S06]  /*47a0*/  @!P1 BRA `(.L_x_17327) ;  /* 0x0000000800589947 */ /* 0x000fec0003800000 */
[----:B------:R-:W-:Y:S01]  /*47b0*/  FMUL.FTZ R173, R135, UR9 ;  /* 0x0000000987ad7c20 */ /* 0x000fe20008410000 */
[----:B-----5:R-:W-:-:S03]  /*47c0*/  ISETP.GE.U32.AND P6, PT, R6, 0x1000000, PT ;  /* 0x010000000600780c */ /* 0x020fc60003fc6070 */
        /* <DEDUP_REMOVED lines=9> */
.L_x_17319:
        /* <DEDUP_REMOVED lines=8> */
[----:B------:R-:W-:Y:S01]  /*48e0*/  @P0 FFMA.FTZ R164, R0, R172, R171 ;  /* 0x000000ac00a40223 */ /* 0x000fe200000100ab */
[----:B-----5:R-:W-:-:S03]  /*48f0*/  LOP3.LUT P6, RZ, R6, 0xff, RZ, 0xc0, !PT ;  /* 0x000000ff06ff7812 */ /* 0x020fc600078cc0ff */
[----:B------:R-:W-:Y:S01]  /*4900*/  @P0 FADD.FTZ R164, R178, -R164 ;  /* 0x800000a4b2a40221 */ /* 0x000fe20000010000 */
[----:B--2---:R-:W-:Y:S02]  /*4910*/  PRMT R175, R173, 0x7610, R175 ;  /* 0x00007610adaf7816 */ /* 0x004fe400000000af */
[----:B------:R-:W-:Y:S01]  /*4920*/  MOV R173, R124 ;  /* 0x0000007c00ad7202 */ /* 0x000fe20000000f00 */
[----:B------:R-:W-:-:S04]  /*4930*/  @P0 FFMA.FTZ R173, R8, R164, R124 ;  /* 0x000000a408ad0223 */ /* 0x000fc8000001007c */
[----:B------:R-:W-:Y:S02]  /*4940*/  FMUL.FTZ R174, R173, UR9 ;  /* 0x00000009adae7c20 */ /* 0x000fe40008410000 */
[----:B------:R-:W-:Y:S02]  /*4950*/  @P6 HADD2.F32 R173, -RZ, R175.H0_H0 ;  /* 0x200000afffad6230 */ /* 0x000fe40000004100 */
[----:B------:R-:W-:-:S04]  /*4960*/  FMUL.FTZ R174, R174, UR8 ;  /* 0x00000008aeae7c20 */ /* 0x000fc80008410000 */
[----:B------:R-:W-:-:S05]  /*4970*/  FMUL.FTZ R164, R160, R174 ;  /* 0x000000aea0a47220 */ /* 0x000fca0000410000 */
[----:B------:R-:W-:-:S05]  /*4980*/  FSEL R164, R164, RZ, P6 ;  /* 0x000000ffa4a47208 */ /* 0x000fca0003000000 */
[----:B------:R-:W-:Y:S01]  /*4990*/  FADD.FTZ R92, R92, R164 ;  /* 0x000000a45c5c7221 */ /* 0x000fe20000010000 */
[----:B------:R-:W-:Y:S02]  /*49a0*/  HFMA2 R164, -RZ, RZ, 0, 0 ;  /* 0x00000000ffa47431 */ /* 0x000fe400000001ff */
[----:B------:R-:W-:-:S07]  /*49b0*/  @P6 FMUL.FTZ R164, R173, R174 ;  /* 0x000000aeada46220 */ /* 0x000fce0000410000 */
.L_x_17336:
[----:B------:R-:W-:Y:S05]  /*49c0*/  BSYNC.RECONVERGENT B3 ;  /* 0x0000000000037941 */ /* 0x000fea0003800200 */
.L_x_17335:
[----:B------:R-:W-:Y:S04]  /*49d0*/  BSSY.RECONVERGENT B3, `(.L_x_17337) ;  /* 0x0000011000037945 */ /* 0x000fe80003800200 */
[----:B------:R-:W-:Y:S05]  /*49e0*/  @!P1 BRA `(.L_x_17338) ;  /* 0x00000000003c9947 */ /* 0x000fea0003800000 */
[----:B------:R-:W2:Y:S01]  /*49f0*/  LDL.S16 R173, [R1] ;  /* 0x0000000001ad7983 */ /* 0x000ea20000100600 */
        /* <DEDUP_REMOVED lines=14> */
.L_x_17338:
[----:B------:R-:W-:Y:S05]  /*4ae0*/  BSYNC.RECONVERGENT B3 ;  /* 0x0000000000037941 */ /* 0x000fea0003800200 */
.L_x_17337:
[----:B------:R-:W-:Y:S04]  /*4af0*/  BSSY.RECONVERGENT B3, `(.L_x_17339) ;  /* 0x000000f000037945 */ /* 0x000fe80003800200 */
[----:B------:R-:W-:Y:S05]  /*4b00*/  @!P1 BRA `(.L_x_17340) ;  /* 0x0000000000349947 */ /* 0x000fea0003800000 */
[----:B------:R-:W-:Y:S01]  /*4b10*/  @P0 FFMA.FTZ R166, R181, R172, R171 ;  /* 0x000000acb5a60223 */ /* 0x000fe200000100ab */
[----:B-----5:R-:W-:Y:S02]  /*4b20*/  MOV R173, R126 ;  /* 0x0000007e00ad7202 */ /* 0x020fe40000000f00 */
[----:B------:R-:W-:Y:S01]  /*4b30*/  LOP3.LUT P6, RZ, R6, 0xff0000, RZ, 0xc0, !PT ;  /* 0x00ff000006ff7812 */ /* 0x000fe200078cc0ff */
[----:B------:R-:W-:-:S04]  /*4b40*/  @P0 FADD.FTZ R166, R193, -R166 ;  /* 0x800000a6c1a60221 */ /* 0x000fc80000010000 */
[----:B------:R-:W-:-:S04]  /*4b50*/  @P0 FFMA.FTZ R173, R8, R166, R126 ;  /* 0x000000a608ad0223 */ /* 0x000fc8000001007e */
[----:B------:R-:W-:-:S04]  /*4b60*/  FMUL.FTZ R174, R173, UR9 ;  /* 0x00000009adae7c20 */ /* 0x000fc80008410000 */
[----:B------:R-:W-:Y:S01]  /*4b70*/  FMUL.FTZ R174, R174, UR8 ;  /* 0x00000008aeae7c20 */ /* 0x000fe20008410000 */
[----:B------:R-:W-:-:S03]  /*4b80*/  @P6 HADD2.F32 R173, -RZ, R252.H1_H1 ;  /* 0x300000fcffad6230 */ /* 0x000fc60000004100 */
[----:B------:R-:W-:-:S05]  /*4b90*/  FMUL.FTZ R166, R162, R174 ;  /* 0x000000aea2a67220 */ /* 0x000fca0000410000 */
[----:B------:R-:W-:-:S05]  /*4ba0*/  FSEL R166, R166, RZ, P6 ;  /* 0x000000ffa6a67208 */ /* 0x000fca0003000000 */
[----:B------:R-:W-:Y:S01]  /*4bb0*/  FADD.FTZ R94, R94, R166 ;  /* 0x000000a65e5e7221 */ /* 0x000fe20000010000 */
[----:B------:R-:W-:Y:S02]  /*4bc0*/  HFMA2 R166, -RZ, RZ, 0, 0 ;  /* 0x00000000ffa67431 */ /* 0x000fe400000001ff */
[----:B------:R-:W-:-:S07]  /*4bd0*/  @P6 FMUL.FTZ R166, R173, R174 ;  /* 0x000000aeada66220 */ /* 0x000fce0000410000 */
.L_x_17340:
[----:B------:R-:W-:Y:S05]  /*4be0*/  BSYNC.RECONVERGENT B3 ;  /* 0x0000000000037941 */ /* 0x000fea0003800200 */
.L_x_17339:
[----:B------:R-:W-:Y:S05]  /*4bf0*/  @!P1 BRA `(.L_x_17327) ;  /* 0x0000000400449947 */ /* 0x000fea0003800000 */
[----:B------:R-:W-:Y:S01]  /*4c00*/  @P0 FFMA.FTZ R167, R224, R172, R171 ;  /* 0x000000ace0a70223 */ /* 0x000fe200000100ab */
[----:B-----5:R-:W-:Y:S02]  /*4c10*/  MOV R173, R127 ;  /* 0x0000007f00ad7202 */ /* 0x020fe40000000f00 */
[----:B------:R-:W-:Y:S01]  /*4c20*/  ISETP.GE.U32.AND P6, PT, R6, 0x1000000, PT ;  /* 0x010000000600780c */ /* 0x000fe20003fc6070 */
[----:B------:R-:W-:-:S04]  /*4c30*/  @P0 FADD.FTZ R167, R232, -R167 ;  /* 0x800000a7e8a70221 */ /* 0x000fc80000010000 */
[----:B------:R-:W-:-:S04]  /*4c40*/  @P0 FFMA.FTZ R173, R8, R167, R127 ;  /* 0x000000a708ad0223 */ /* 0x000fc8000001007f */
[----:B------:R-:W-:-:S04]  /*4c50*/  FMUL.FTZ R173, R173, UR9 ;  /* 0x00000009adad7c20 */ /* 0x000fc80008410000 */
[----:B------:R-:W-:-:S04]  /*4c60*/  FMUL.FTZ R173, R173, UR8 ;  /* 0x00000008adad7c20 */ /* 0x000fc80008410000 */
[----:B------:R-:W-:-:S05]  /*4c70*/  FMUL.FTZ R167, R163, R173 ;  /* 0x000000ada3a77220 */ /* 0x000fca0000410000 */
[----:B------:R-:W-:-:S05]  /*4c80*/  FSEL R167, R167, RZ, P6 ;  /* 0x000000ffa7a77208 */ /* 0x000fca0003000000 */
[----:B------:R-:W-:Y:S01]  /*4c90*/  FADD.FTZ R95, R95, R167 ;  /* 0x000000a75f5f7221 */ /* 0x000fe20000010000 */
[----:B------:R-:W-:Y:S01]  /*4ca0*/  HFMA2 R167, -RZ, RZ, 0, 0 ;  /* 0x00000000ffa77431 */ /* 0x000fe200000001ff */
[----:B------:R-:W-:Y:S06]  /*4cb0*/  @!P6 BRA `(.L_x_17327) ;  /* 0x000000040014e947 */ /* 0x000fec0003800000 */
[----:B------:R-:W-:-:S05]  /*4cc0*/  HADD2.F32 R167, -RZ, R252.H0_H0 ;  /* 0x200000fcffa77230 */ /* 0x000fca0000004100 */
[----:B------:R-:W-:Y:S01]  /*4cd0*/  FMUL.FTZ R167, R167, R173 ;  /* 0x000000ada7a77220 */ /* 0x000fe20000410000 */
[----:B------:R-:W-:Y:S06]  /*4ce0*/  BRA `(.L_x_17327) ;  /* 0x0000000400087947 */ /* 0x000fec0003800000 */
.L_x_17334:
[----:B------:R-:W-:Y:S01]  /*4cf0*/  @P0 FFMA.FTZ R133, R0, R172, R171 ;  /* 0x000000ac00850223 */ /* 0x000fe200000100ab */
[----:B------:R-:W-:Y:S01]  /*4d00*/  BSSY.RECONVERGENT B3, `(.L_x_17341) ;  /* 0x0000010000037945 */ /* 0x000fe20003800200 */
[----:B-----5:R-:W-:Y:S02]  /*4d10*/  MOV R132, R124 ;  /* 0x0000007c00847202 */ /* 0x020fe40000000f00 */
[----:B------:R-:W-:-:S04]  /*4d20*/  @P0 FADD.FTZ R133, R178, -R133 ;  /* 0x80000085b2850221 */ /* 0x000fc80000010000 */
[----:B------:R-:W-:Y:S01]  /*4d30*/  @P0 FFMA.FTZ R132, R8, R133, R124 ;  /* 0x0000008508840223 */ /* 0x000fe2000001007c */
[----:B------:R-:W-:Y:S06]  /*4d40*/  @!P1 BRA `(.L_x_17342) ;  /* 0x00000000002c9947 */ /* 0x000fec0003800000 */
[----:B------:R-:W2:Y:S01]  /*4d50*/  LDL.S16 R174, [R1+0x2] ;  /* 0x0000020001ae7983 */ /* 0x000ea20000100600 */
[----:B------:R-:W-:Y:S01]  /*4d60*/  FMUL.FTZ R133, R132, UR9 ;  /* 0x0000000984857c20 */ /* 0x000fe20008410000 */
[----:B------:R-:W-:Y:S01]  /*4d70*/  LOP3.LUT P6, RZ, R6, 0xff, RZ, 0xc0, !PT ;  /* 0x000000ff06ff7812 */ /* 0x000fe200078cc0ff */
[----:B------:R-:W-:Y:S02]  /*4d80*/  HFMA2 R164, -RZ, RZ, 0, 0 ;  /* 0x00000000ffa47431 */ /* 0x000fe400000001ff */
[----:B------:R-:W-:-:S04]  /*4d90*/  FMUL.FTZ R133, R133, UR8 ;  /* 0x0000000885857c20 */ /* 0x000fc80008410000 */
[----:B------:R-:W-:-:S05]  /*4da0*/  FMUL.FTZ R134, R160, R133 ;  /* 0x00000085a0867220 */ /* 0x000fca0000410000 */
[----:B------:R-:W-:-:S05]  /*4db0*/  FSEL R134, R134, RZ, P6 ;  /* 0x000000ff86867208 */ /* 0x000fca0003000000 */
[----:B------:R-:W-:Y:S01]  /*4dc0*/  FADD.FTZ R92, R92, R134 ;  /* 0x000000865c5c7221 */ /* 0x000fe20000010000 */
[----:B--2---:R-:W-:-:S05]  /*4dd0*/  PRMT R173, R174, 0x7610, R173 ;  /* 0x00007610aead7816 */ /* 0x004fca00000000ad */
[----:B------:R-:W-:-:S05]  /*4de0*/  @P6 HADD2.F32 R134, -RZ, R173.H0_H0 ;  /* 0x200000adff866230 */ /* 0x000fca0000004100 */
[----:B------:R-:W-:-:S07]  /*4df0*/  @P6 FMUL.FTZ R164, R134, R133 ;  /* 0x0000008586a46220 */ /* 0x000fce0000410000 */
.L_x_17342:
[----:B------:R-:W-:Y:S05]  /*4e00*/  BSYNC.RECONVERGENT B3 ;  /* 0x0000000000037941 */ /* 0x000fea0003800200 */
.L_x_17341:
[----:B------:R-:W-:Y:S01]  /*4e10*/  @P0 FFMA.FTZ R134, R177, R172, R171 ;  /* 0x000000acb1860223 */ /* 0x000fe200000100ab */
[----:B------:R-:W-:Y:S01]  /*4e20*/  BSSY.RECONVERGENT B3, `(.L_x_17343) ;  /* 0x0000010000037945 */ /* 0x000fe20003800200 */
[----:B------:R-:W-:Y:S02]  /*4e30*/  MOV R133, R125 ;  /* 0x0000007d00857202 */ /* 0x000fe40000000f00 */
[----:B------:R-:W-:-:S04]  /*4e40*/  @P0 FADD.FTZ R134, R210, -R134 ;  /* 0x80000086d2860221 */ /* 0x000fc80000010000 */
[----:B------:R-:W-:Y:S01]  /*4e50*/  @P0 FFMA.FTZ R133, R8, R134, R125 ;  /* 0x0000008608850223 */ /* 0x000fe2000001007d */
[----:B------:R-:W-:Y:S06]  /*4e60*/  @!P1 BRA `(.L_x_17344) ;  /* 0x00000000002c9947 */ /* 0x000fec0003800000 */
[----:B------:R-:W2:Y:S01]  /*4e70*/  LDL.S16 R135, [R1] ;  /* 0x0000000001877983 */ /* 0x000ea20000100600 */
[----:B------:R-:W-:Y:S01]  /*4e80*/  FMUL.FTZ R134, R133, UR9 ;  /* 0x0000000985867c20 */ /* 0x000fe20008410000 */
[----:B------:R-:W-:Y:S01]  /*4e90*/  LOP3.LUT P6, RZ, R6, 0xff00, RZ, 0xc0, !PT ;  /* 0x0000ff0006ff7812 */ /* 0x000fe200078cc0ff */
[----:B------:R-:W-:Y:S02]  /*4ea0*/  HFMA2 R165, -RZ, RZ, 0, 0 ;  /* 0x00000000ffa57431 */ /* 0x000fe400000001ff */
[----:B------:R-:W-:Y:S01]  /*4eb0*/  FMUL.FTZ R134, R134, UR8 ;  /* 0x0000000886867c20 */ /* 0x000fe20008410000 */
[----:B--2---:R-:W-:-:S03]  /*4ec0*/  PRMT R173, R135, 0x7610, R173 ;  /* 0x0000761087ad7816 */ /* 0x004fc600000000ad */
[----:B------:R-:W-:-:S05]  /*4ed0*/  FMUL.FTZ R135, R161, R134 ;  /* 0x00000086a1877220 */ /* 0x000fca0000410000 */
[----:B------:R-:W-:-:S05]  /*4ee0*/  FSEL R135, R135, RZ, P6 ;  /* 0x000000ff87877208 */ /* 0x000fca0003000000 */
[----:B------:R-:W-:Y:S01]  /*4ef0*/  FADD.FTZ R93, R93, R135 ;  /* 0x000000875d5d7221 */ /* 0x000fe20000010000 */
[----:B------:R-:W-:-:S05]  /*4f00*/  @P6 HADD2.F32 R135, -RZ, R173.H0_H0 ;  /* 0x200000adff876230 */ /* 0x000fca0000004100 */
[----:B------:R-:W-:-:S07]  /*4f10*/  @P6 FMUL.FTZ R165, R135, R134 ;  /* 0x0000008687a56220 */ /* 0x000fce0000410000 */
.L_x_17344:
[----:B------:R-:W-:Y:S05]  /*4f20*/  BSYNC.RECONVERGENT B3 ;  /* 0x0000000000037941 */ /* 0x000fea0003800200 */
.L_x_17343:
[----:B------:R-:W-:Y:S01]  /*4f30*/  @P0 FFMA.FTZ R135, R181, R172, R171 ;  /* 0x000000acb5870223 */ /* 0x000fe200000100ab */
[----:B------:R-:W-:Y:S01]  /*4f40*/  BSSY.RECONVERGENT B3, `(.L_x_17345) ;  /* 0x000000e000037945 */ /* 0x000fe20003800200 */
[----:B------:R-:W-:Y:S02]  /*4f50*/  MOV R134, R126 ;  /* 0x0000007e00867202 */ /* 0x000fe40000000f00 */
[----:B------:R-:W-:-:S04]  /*4f60*/  @P0 FADD.FTZ R135, R193, -R135 ;  /* 0x80000087c1870221 */ /* 0x000fc80000010000 */
[----:B------:R-:W-:Y:S01]  /*4f70*/  @P0 FFMA.FTZ R134, R8, R135, R126 ;  /* 0x0000008708860223 */ /* 0x000fe2000001007e */
[----:B------:R-:W-:Y:S06]  /*4f80*/  @!P1 BRA `(.L_x_17346) ;  /* 0x0000000000249947 */ /* 0x000fec0003800000 */
[----:B------:R-:W-:Y:S01]  /*4f90*/  FMUL.FTZ R135, R134, UR9 ;  /* 0x0000000986877c20 */ /* 0x000fe20008410000 */
[----:B------:R-:W-:-:S03]  /*4fa0*/  LOP3.LUT P6, RZ, R6, 0xff0000, RZ, 0xc0, !PT ;  /* 0x00ff000006ff7812 */ /* 0x000fc600078cc0ff */
[----:B------:R-:W-:-:S04]  /*4fb0*/  FMUL.FTZ R135, R135, UR8 ;  /* 0x0000000887877c20 */ /* 0x000fc80008410000 */
[----:B------:R-:W-:-:S05]  /*4fc0*/  FMUL.FTZ R166, R162, R135 ;  /* 0x00000087a2a67220 */ /* 0x000fca0000410000 */
[----:B------:R-:W-:Y:S01]  /*4fd0*/  FSEL R166, R166, RZ, P6 ;  /* 0x000000ffa6a67208 */ /* 0x000fe20003000000 */
[----:B------:R-:W-:-:S04]  /*4fe0*/  @P6 HADD2.F32 R173, -RZ, R252.H1_H1 ;  /* 0x300000fcffad6230 */ /* 0x000fc80000004100 */
[----:B------:R-:W-:Y:S01]  /*4ff0*/  FADD.FTZ R94, R94, R166 ;  /* 0x000000a65e5e7221 */ /* 0x000fe20000010000 */
[----:B------:R-:W-:Y:S02]  /*5000*/  HFMA2 R166, -RZ, RZ, 0, 0 ;  /* 0x00000000ffa67431 */ /* 0x000fe400000001ff */
[----:B------:R-:W-:-:S07]  /*5010*/  @P6 FMUL.FTZ R166, R173, R135 ;  /* 0x00000087ada66220 */ /* 0x000fce0000410000 */
.L_x_17346:
[----:B------:R-:W-:Y:S05]  /*5020*/  BSYNC.RECONVERGENT B3 ;  /* 0x0000000000037941 */ /* 0x000fea0003800200 */
.L_x_17345:
[----:B------:R-:W-:Y:S01]  /*5030*/  @P0 FFMA.FTZ R173, R224, R172, R171 ;  /* 0x000000ace0ad0223 */ /* 0x000fe200000100ab */
[----:B------:R-:W-:-:S03]  /*5040*/  MOV R135, R127 ;  /* 0x0000007f00877202 */ /* 0x000fc60000000f00 */
[----:B------:R-:W-:-:S04]  /*5050*/  @P0 FADD.FTZ R173, R232, -R173 ;  /* 0x800000ade8ad0221 */ /* 0x000fc80000010000 */
[----:B------:R-:W-:Y:S01]  /*5060*/  @P0 FFMA.FTZ R135, R8, R173, R127 ;  /* 0x000000ad08870223 */ /* 0x000fe2000001007f */
[----:B------:R-:W-:Y:S06]  /*5070*/  @!P1 BRA `(.L_x_17327) ;  /* 0x0000000000249947 */ /* 0x000fec0003800000 */
[----:B------:R-:W-:Y:S01]  /*5080*/  FMUL.FTZ R174, R135, UR9 ;  /* 0x0000000987ae7c20 */ /* 0x000fe20008410000 */
[----:B------:R-:W-:-:S03]  /*5090*/  ISETP.GE.U32.AND P6, PT, R6, 0x1000000, PT ;  /* 0x010000000600780c */ /* 0x000fc60003fc6070 */
[----:B------:R-:W-:-:S04]  /*50a0*/  FMUL.FTZ R174, R174, UR8 ;  /* 0x00000008aeae7c20 */ /* 0x000fc80008410000 */
[----:B------:R-:W-:-:S05]  /*50b0*/  FMUL.FTZ R167, R163, R174 ;  /* 0x000000aea3a77220 */ /* 0x000fca0000410000 */
[----:B------:R-:W-:Y:S01]  /*50c0*/  FSEL R167, R167, RZ, P6 ;  /* 0x000000ffa7a77208 */ /* 0x000fe20003000000 */
[----:B------:R-:W-:-:S04]  /*50d0*/  @P6 HADD2.F32 R173, -RZ, R252.H0_H0 ;  /* 0x200000fcffad6230 */ /* 0x000fc80000004100 */
[----:B------:R-:W-:Y:S01]  /*50e0*/  FADD.FTZ R95, R95, R167 ;  /* 0x000000a75f5f7221 */ /* 0x000fe20000010000 */
[----:B------:R-:W-:Y:S02]  /*50f0*/  HFMA2 R167, -RZ, RZ, 0, 0 ;  /* 0x00000000ffa77431 */ /* 0x000fe400000001ff */
[----:B------:R-:W-:-:S07]  /*5100*/  @P6 FMUL.FTZ R167, R173, R174 ;  /* 0x000000aeada76220 */ /* 0x000fce0000410000 */
.L_x_17327:
[----:B------:R-:W-:Y:S05]  /*5110*/  BSYNC.RECONVERGENT B2 ;  /* 0x0000000000027941 */ /* 0x000fea0003800200 */
.L_x_17318:
        /* <DEDUP_REMOVED lines=10> */
.L_x_17315:
[----:B------:R-:W-:Y:S05]  /*51c0*/  BSYNC.RECONVERGENT B1 ;  /* 0x0000000000017941 */ /* 0x000fea0003800200 */
.L_x_17314:
[----:B------:R-:W-:Y:S01]  /*51d0*/  LOP3.LUT P6, RZ, R15, 0x2, RZ, 0xc0, !PT ;  /* 0x000000020fff7812 */ /* 0x000fe200078cc0ff */
[----:B------:R-:W-:-:S12]  /*51e0*/  BSSY.RECONVERGENT B1, `(.L_x_17347) ;  /* 0x0000144000017945 */ /* 0x000fd80003800200 */
[----:B------:R-:W-:Y:S05]  /*51f0*/  @!P6 BRA `(.L_x_17348) ;  /* 0x000000140008e947 */ /* 0x000fea0003800000 */
[----:B------:R-:W-:Y:S04]  /*5200*/  BSSY.RECONVERGENT B2, `(.L_x_17349) ;  /* 0x0000005000027945 */ /* 0x000fe80003800200 */
[----:B------:R-:W-:Y:S05]  /*5210*/  @!P1 BRA `(.L_x_17350) ;  /* 0x00000000000c9947 */ /* 0x000fea0003800000 */
[----:B-----5:R-:W1:Y:S02]  /*5220*/  LDC.64 R160, c[0x0][0x390] ;  /* 0x0000e400ffa07b82 */ /* 0x020e640000000a00 */
[----:B-1----:R-:W-:-:S06]  /*5230*/  IMAD.WIDE.U32 R160, R7, 0x10, R160 ;  /* 0x0000001007a07825 */ /* 0x002fcc00078e00a0 */
[----:B------:R-:W5:Y:S02]  /*5240*/  LDG.E.128 R160, desc[UR6][R160.64] ;  /* 0x00000006a0a07981 */ /* 0x000f64000c1e1d00 */
.L_x_17350:
[----:B------:R-:W-:Y:S05]  /*5250*/  BSYNC.RECONVERGENT B2 ;  /* 0x0000000000027941 */ /* 0x000fea0003800200 */
.L_x_17349:
        /* <DEDUP_REMOVED lines=10> */
[----:B------:R-:W-:Y:S01]  /*5300*/  @P0 FFMA.FTZ R133, R21, R172, R171 ;  /* 0x000000ac15850223 */ /* 0x000fe200000100ab */
[----:B------:R-:W-:Y:S01]  /*5310*/  BSSY.RECONVERGENT B3, `(.L_x_17354) ;  /* 0x000000f000037945 */ /* 0x000fe20003800200 */
[----:B-----5:R-:W-:Y:S02]  /*5320*/  MOV R132, R28 ;  /* 0x0000001c00847202 */ /* 0x020fe40000000f00 */
[----:B------:R-:W-:-:S04]  /*5330*/  @P0 FADD.FTZ R133, R216, -R133 ;  /* 0x80000085d8850221 */ /* 0x000fc80000010000 */
[----:B------:R-:W-:Y:S01]  /*5340*/  @P0 FFMA.FTZ R132, R8, R133, R28 ;  /* 0x0000008508840223 */ /* 0x000fe2000001001c */
[----:B------:R-:W-:Y:S06]  /*5350*/  @!P1 BRA `(.L_x_17355) ;  /* 0x0000000000289947 */ /* 0x000fec0003800000 */
[----:B------:R-:W-:Y:S01]  /*5360*/  FMUL.FTZ R133, R132, UR9 ;  /* 0x0000000984857c20 */ /* 0x000fe20008410000 */
[----:B------:R-:W-:Y:S01]  /*5370*/  LOP3.LUT P6, RZ, R5, 0xff, RZ, 0xc0, !PT ;  /* 0x000000ff05ff7812 */ /* 0x000fe200078cc0ff */
[----:B------:R-:W-:Y:S02]  /*5380*/  UMOV UR4, URZ ;  /* 0x000000ff00047c82 */ /* 0x000fe40008000000 */
[----:B------:R-:W-:Y:S01]  /*5390*/  FMUL.FTZ R133, R133, UR8 ;  /* 0x0000000885857c20 */ /* 0x000fe20008410000 */
[----:B0-----:R-:W-:-:S03]  /*53a0*/  MOV R164, UR4 ;  /* 0x0000000400a47c02 */ /* 0x001fc60008000f00 */
[----:B------:R-:W-:-:S05]  /*53b0*/  FMUL.FTZ R134, R160, R133 ;  /* 0x00000085a0867220 */ /* 0x000fca0000410000 */
[----:B------:R-:W-:-:S05]  /*53c0*/  FSEL R134, R134, RZ, P6 ;  /* 0x000000ff86867208 */ /* 0x000fca0003000000 */
[----:B------:R-:W-:Y:S01]  /*53d0*/  FADD.FTZ R96, R96, R134 ;  /* 0x0000008660607221 */ /* 0x000fe20000010000 */
[----:B------:R-:W-:-:S05]  /*53e0*/  @P6 HADD2.F32 R134, -RZ, R251.H1_H1 ;  /* 0x300000fbff866230 */ /* 0x000fca0000004100 */
[----:B------:R-:W-:-:S07]  /*53f0*/  @P6 FMUL.FTZ R164, R133, R134 ;  /* 0x0000008685a46220 */ /* 0x000fce0000410000 */
.L_x_17355:
[----:B------:R-:W-:Y:S05]  /*5400*/  BSYNC.RECONVERGENT B3 ;  /* 0x0000000000037941 */ /* 0x000fea0003800200 */
.L_x_17354:
[----:B------:R-:W-:Y:S01]  /*5410*/  @P0 FFMA.FTZ R134, R176, R172, R171 ;  /* 0x000000acb0860223 */ /* 0x000fe200000100ab */
[----:B------:R-:W-:Y:S01]  /*5420*/  BSSY.RECONVERGENT B3, `(.L_x_17356) ;  /* 0x000000f000037945 */ /* 0x000fe20003800200 */
[----:B------:R-:W-:Y:S02]  /*5430*/  MOV R133, R29 ;  /* 0x0000001d00857202 */ /* 0x000fe40000000f00 */
        /* <DEDUP_REMOVED lines=11> */
[----:B------:R-:W-:-:S05]  /*54f0*/  @P6 HADD2.F32 R135, -RZ, R251.H0_H0 ;  /* 0x200000fbff876230 */ /* 0x000fca0000004100 */
[----:B------:R-:W-:-:S07]  /*5500*/  @P6 FMUL.FTZ R165, R134, R135 ;  /* 0x0000008786a56220 */ /* 0x000fce0000410000 */
.L_x_17357:
[----:B------:R-:W-:Y:S05]  /*5510*/  BSYNC.RECONVERGENT B3 ;  /* 0x0000000000037941 */ /* 0x000fea0003800200 */
.L_x_17356:
        /* <DEDUP_REMOVED lines=9> */
[----:B------:R-:W-:-:S04]  /*55b0*/  FMUL.FTZ R135, R135, UR8 ;  /* 0x0000000887877c20 */ /* 0x000fc80008410000 */
[----:B0-----:R-:W-:-:S05]  /*55c0*/  FMUL.FTZ R166, R162, R135 ;  /* 0x00000087a2a67220 */ /* 0x001fca0000410000 */
[----:B------:R-:W-:Y:S01]  /*55d0*/  FSEL R166, R166, RZ, P6 ;  /* 0x000000ffa6a67208 */ /* 0x000fe20003000000 */
[----:B------:R-:W-:-:S04]  /*55e0*/  @P6 HADD2.F32 R168, -RZ, R250.H1_H1 ;  /* 0x300000faffa86230 */ /* 0x000fc80000004100 */
[----:B------:R-:W-:Y:S01]  /*55f0*/  FADD.FTZ R98, R98, R166 ;  /* 0x000000a662627221 */ /* 0x000fe20000010000 */
[----:B------:R-:W-:Y:S01]  /*5600*/  MOV R166, UR4 ;  /* 0x0000000400a67c02 */ /* 0x000fe20008000f00 */
[----:B------:R-:W-:-:S07]  /*5610*/  @P6 FMUL.FTZ R166, R135, R168 ;  /* 0x000000a887a66220 */ /* 0x000fce0000410000 */
.L_x_17359:
[----:B------:R-:W-:Y:S05]  /*5620*/  BSYNC.RECONVERGENT B3 ;  /* 0x0000000000037941 */ /* 0x000fea0003800200 */
.L_x_17358:
[----:B0-----:R-:W-:Y:S01]  /*5630*/  @P0 FFMA.FTZ R168, R223, R172, R171 ;  /* 0x000000acdfa80223 */ /* 0x001fe200000100ab */
[----:B------:R-:W-:-:S03]  /*5640*/  MOV R135, R31 ;  /* 0x0000001f00877202 */ /* 0x000fc60000000f00 */
[----:B------:R-:W-:-:S04]  /*5650*/  @P0 FADD.FTZ R168, R231, -R168 ;  /* 0x800000a8e7a80221 */ /* 0x000fc80000010000 */
[----:B------:R-:W-:Y:S01]  /*5660*/  @P0 FFMA.FTZ R135, R8, R168, R31 ;  /* 0x000000a808870223 */ /* 0x000fe2000001001f */
[----:B------:R-:W-:Y:S06]  /*5670*/  @!P1 BRA `(.L_x_17360) ;  /* 0x0000000c00c09947 */ /* 0x000fec0003800000 */
[----:B------:R-:W-:Y:S01]  /*5680*/  FMUL.FTZ R168, R135, UR9 ;  /* 0x0000000987a87c20 */ /* 0x000fe20008410000 */
[----:B------:R-:W-:Y:S01]  /*5690*/  ISETP.GE.U32.AND P6, PT, R5, 0x1000000, PT ;  /* 0x010000000500780c */ /* 0x000fe20003fc6070 */
[----:B------:R-:W-:Y:S02]  /*56a0*/  UMOV UR4, URZ ;  /* 0x000000ff00047c82 */ /* 0x000fe40008000000 */
[----:B------:R-:W-:-:S04]  /*56b0*/  FMUL.FTZ R168, R168, UR8 ;  /* 0x00000008a8a87c20 */ /* 0x000fc80008410000 */
[----:B------:R-:W-:-:S05]  /*56c0*/  FMUL.FTZ R167, R163, R168 ;  /* 0x000000a8a3a77220 */ /* 0x000fca0000410000 */
[----:B------:R-:W-:-:S05]  /*56d0*/  FSEL R167, R167, RZ, P6 ;  /* 0x000000ffa7a77208 */ /* 0x000fca0003000000 */
[----:B------:R-:W-:Y:S01]  /*56e0*/  FADD.FTZ R99, R99, R167 ;  /* 0x000000a763637221 */ /* 0x000fe20000010000 */
[----:B------:R-:W-:Y:S01]  /*56f0*/  MOV R167, UR4 ;  /* 0x0000000400a77c02 */ /* 0x000fe20008000f00 */
[----:B------:R-:W-:Y:S06]  /*5700*/  @!P6 BRA `(.L_x_17360) ;  /* 0x0000000c009ce947 */ /* 0x000fec0003800000 */
[----:B------:R-:W-:-:S05]  /*5710*/  HADD2.F32 R167, -RZ, R250.H0_H0 ;  /* 0x200000faffa77230 */ /* 0x000fca0000004100 */
[----:B------:R-:W-:Y:S01]  /*5720*/  FMUL.FTZ R167, R168, R167 ;  /* 0x000000a7a8a77220 */ /* 0x000fe20000410000 */
[----:B------:R-:W-:Y:S06]  /*5730*/  BRA `(.L_x_17360) ;  /* 0x0000000c00907947 */ /* 0x000fec0003800000 */
.L_x_17353:
[----:B------:R-:W-:Y:S04]  /*5740*/  BSSY.RECONVERGENT B3, `(.L_x_17361) ;  /* 0x0000010000037945 */ /* 0x000fe80003800200 */
[----:B------:R-:W-:Y:S05]  /*5750*/  @!P1 BRA `(.L_x_17362) ;  /* 0x0000000000389947 */ /* 0x000fea0003800000 */
[----:B0-----:R-:W-:Y:S01]  /*5760*/  @P0 FFMA.FTZ R164, R21, R172, R171 ;  /* 0x000000ac15a40223 */ /* 0x001fe200000100ab */
[----:B-----5:R-:W-:Y:S01]  /*5770*/  MOV R168, R28 ;  /* 0x0000001c00a87202 */ /* 0x020fe20000000f00 */
[----:B------:R-:W-:Y:S01]  /*5780*/  UMOV UR4, URZ ;  /* 0x000000ff00047c82 */ /* 0x000fe20008000000 */
        /* <DEDUP_REMOVED lines=9> */
[----:B------:R-:W-:Y:S01]  /*5820*/  MOV R164, UR4 ;  /* 0x0000000400a47c02 */ /* 0x000fe20008000f00 */
[----:B------:R-:W-:-:S07]  /*5830*/  @P6 FMUL.FTZ R164, R169, R168 ;  /* 0x000000a8a9a46220 */ /* 0x000fce0000410000 */
.L_x_17362:
[----:B------:R-:W-:Y:S05]  /*5840*/  BSYNC.RECONVERGENT B3 ;  /* 0x0000000000037941 */ /* 0x000fea0003800200 */
.L_x_17361:
        /* <DEDUP_REMOVED lines=10> */
[----:B------:R-:W-:-:S03]  /*58f0*/  @P6 HADD2.F32 R169, -RZ, R251.H0_H0 ;  /* 0x200000fbffa96230 */ /* 0x000fc60000004100 */
[----:B------:R-:W-:-:S05]  /*5900*/  FMUL.FTZ R165, R161, R168 ;  /* 0x000000a8a1a57220 */ /* 0x000fca0000410000 */
[----:B------:R-:W-:-:S05]  /*5910*/  FSEL R165, R165, RZ, P6 ;  /* 0x000000ffa5a57208 */ /* 0x000fca0003000000 */
[----:B------:R-:W-:Y:S01]  /*5920*/  FADD.FTZ R97, R97, R165 ;  /* 0x000000a561617221 */ /* 0x000fe20000010000 */
[----:B------:R-:W-:Y:S01]  /*5930*/  MOV R165, UR4 ;  /* 0x0000000400a57c02 */ /* 0x000fe20008000f00 */
[----:B------:R-:W-:-:S07]  /*5940*/  @P6 FMUL.FTZ R165, R169, R168 ;  /* 0x000000a8a9a56220 */ /* 0x000fce0000410000 */
.L_x_17364:
[----:B------:R-:W-:Y:S05]  /*5950*/  BSYNC.RECONVERGENT B3 ;  /* 0x0000000000037941 */ /* 0x000fea0003800200 */
.L_x_17363:
        /* <DEDUP_REMOVED lines=16> */
.L_x_17366:
[----:B------:R-:W-:Y:S05]  /*5a60*/  BSYNC.RECONVERGENT B3 ;  /* 0x0000000000037941 */ /* 0x000fea0003800200 */
.L_x_17365:
[----:B------:R-:W-:Y:S05]  /*5a70*/  @!P1 BRA `(.L_x_17360) ;  /* 0x0000000800c09947 */ /* 0x000fea0003800000 */
[----:B0-----:R-:W-:Y:S01]  /*5a80*/  @P0 FFMA.FTZ R167, R223, R172, R171 ;  /* 0x000000acdfa70223 */ /* 0x001fe200000100ab */
[----:B-----5:R-:W-:Y:S01]  /*5a90*/  MOV R168, R31 ;  /* 0x0000001f00a87202 */ /* 0x020fe20000000f00 */
[----:B------:R-:W-:Y:S01]  /*5aa0*/  UMOV UR4, URZ ;  /* 0x000000ff00047c82 */ /* 0x000fe20008000000 */
        /* <DEDUP_REMOVED lines=13> */
.L_x_17352:
[----:B------:R-:W-:Y:S01]  /*5b80*/  UISETP.NE.U32.AND UP0, UPT, UR12, URZ, UPT ;  /* 0x000000ff0c00728c */ /* 0x000fe2000bf05070 */
[----:B------:R-:W-:-:S03]  /*5b90*/  LOP3.LUT R15, R15, 0xfffffffe, RZ, 0xc0, !PT ;  /* 0xfffffffe0f0f7812 */ /* 0x000fc600078ec0ff */
[----:B------:R-:W-:-:S06]  /*5ba0*/  UISETP.NE.AND.EX UP0, UPT, UR13, URZ, UPT, UP0 ;  /* 0x000000ff0d00728c */ /* 0x000fcc000bf05300 */
[----:B------:R-:W-:-:S13]  /*5bb0*/  PLOP3.LUT P6, PT, PT, PT, UP0, 0x80, 0x8 ;  /* 0x000000000008781c */ /* 0x000fda0003fcf008 */
[----:B------:R-:W-:Y:S01]  /*5bc0*/  @P6 LOP3.LUT R15, R15, 0x1, RZ, 0xfc, !PT ;  /* 0x000000010f0f6812 */ /* 0x000fe200078efcff */
[----:B------:R-:W-:Y:S06]  /*5bd0*/  @!P6 BRA `(.L_x_17367) ;  /* 0x000000040050e947 */ /* 0x000fec0003800000 */
[----:B------:R-:W-:Y:S01]  /*5be0*/  FFMA.FTZ R134, R182, R172, R171 ;  /* 0x000000acb6867223 */ /* 0x000fe200000100ab */
[----:B------:R-:W-:Y:S03]  /*5bf0*/  BSSY.RECONVERGENT B3, `(.L_x_17368) ;  /* 0x0000012000037945 */ /* 0x000fe60003800200 */
[----:B------:R-:W-:Y:S01]  /*5c00*/  FADD.FTZ R134, R194, -R134 ;  /* 0x80000086c2867221 */ /* 0x000fe20000010000 */
[----:B------:R-:W-:Y:S06]  /*5c10*/  @!P1 BRA `(.L_x_17369) ;  /* 0x00000000003c9947 */ /* 0x000fec0003800000 */
[----:B------:R-:W-:Y:S01]  /*5c20*/  FFMA.FTZ R132, R21, R172, R171 ;  /* 0x000000ac15847223 */ /* 0x000fe200000100ab */
[----:B------:R-:W-:Y:S01]  /*5c30*/  ISETP.GT.AND P6, PT, R9, RZ, PT ;  /* 0x000000ff0900720c */ /* 0x000fe20003fc4270 */
[----:B------:R-:W-:Y:S02]  /*5c40*/  UMOV UR4, URZ ;  /* 0x000000ff00047c82 */ /* 0x000fe40008000000 */
[----:B------:R-:W-:Y:S01]  /*5c50*/  FADD.FTZ R132, R216, -R132 ;  /* 0x80000084d8847221 */ /* 0x000fe20000010000 */
[----:B0-----:R-:W-:-:S03]  /*5c60*/  MOV R164, UR4 ;  /* 0x0000000400a47c02 */ /* 0x001fc60008000f00 */
        /* <DEDUP_REMOVED lines=10> */
.L_x_17369:
[----:B------:R-:W-:Y:S05]  /*5d10*/  BSYNC.RECONVERGENT B3 ;  /* 0x0000000000037941 */ /* 0x000fea0003800200 */
.L_x_17368:
[----:B------:R-:W-:Y:S04]  /*5d20*/  BSSY.RECONVERGENT B3, `(.L_x_17370) ;  /* 0x0000011000037945 */ /* 0x000fe80003800200 */
[----:B------:R-:W-:Y:S05]  /*5d30*/  @!P1 BRA `(.L_x_17371) ;  /* 0x00000000003c9947 */ /* 0x000fea0003800000 */
        /* <DEDUP_REMOVED lines=15> */
.L_x_17371:
[----:B------:R-:W-:Y:S05]  /*5e30*/  BSYNC.RECONVERGENT B3 ;  /* 0x0000000000037941 */ /* 0x000fea0003800200 */
.L_x_17370:
        /* <DEDUP_REMOVED lines=17> */
.L_x_17373:
[----:B------:R-:W-:Y:S05]  /*5f50*/  BSYNC.RECONVERGENT B3 ;  /* 0x0000000000037941 */ /* 0x000fea0003800200 */
.L_x_17372:
        /* <DEDUP_REMOVED lines=16> */
[----:B0-----:R-:W-:Y:S01]  /*6060*/  FMUL.FTZ R168, R135, UR9 ;  /* 0x0000000987a87c20 */ /* 0x001fe20008410000 */
[----:B-----5:R-:W-:Y:S01]  /*6070*/  ISETP.GE.U32.AND P6, PT, R5, 0x1000000, PT ;  /* 0x010000000500780c */ /* 0x020fe20003fc6070 */
        /* <DEDUP_REMOVED lines=10> */
.L_x_17367:
[----:B------:R-:W-:Y:S04]  /*6120*/  BSSY.RECONVERGENT B3, `(.L_x_17374) ;  /* 0x0000011000037945 */ /* 0x000fe80003800200 */
[----:B------:R-:W-:Y:S05]  /*6130*/  @!P1 BRA `(.L_x_17375) ;  /* 0x00000000003c9947 */ /* 0x000fea0003800000 */
[----:B0-----:R-:W-:Y:S01]  /*6140*/  FFMA.FTZ R164, R21, R172, R171 ;  /* 0x000000ac15a47223 */ /* 0x001fe200000100ab */
[----:B------:R-:W-:Y:S01]  /*6150*/  ISETP.GT.AND P6, PT, R9, RZ, PT ;  /* 0x000000ff0900720c */ /* 0x000fe20003fc4270 */
[----:B------:R-:W-:Y:S02]  /*6160*/  UMOV UR4, URZ ;  /* 0x000000ff00047c82 */ /* 0x000fe40008000000 */
        /* <DEDUP_REMOVED lines=10> */
[----:B------:R-:W-:Y:S01]  /*6210*/  MOV R164, UR4 ;  /* 0x0000000400a47c02 */ /* 0x000fe20008000f00 */
[----:B------:R-:W-:-:S07]  /*6220*/  @P6 FMUL.FTZ R164, R169, R168 ;  /* 0x000000a8a9a46220 */ /* 0x000fce0000410000 */
.L_x_17375:
[----:B------:R-:W-:Y:S05]  /*6230*/  BSYNC.RECONVERGENT B3 ;  /* 0x0000000000037941 */ /* 0x000fea0003800200 */
.L_x_17374:
        /* <DEDUP_REMOVED lines=12> */
[----:B------:R-:W-:-:S03]  /*6300*/  @P6 HADD2.F32 R169, -RZ, R251.H0_H0 ;  /* 0x200000fbffa96230 */ /* 0x000fc60000004100 */
[----:B------:R-:W-:-:S05]  /*6310*/  FSEL R165, R165, RZ, P6 ;  /* 0x000000ffa5a57208 */ /* 0x000fca0003000000 */
[----:B------:R-:W-:Y:S01]  /*6320*/  FADD.FTZ R97, R97, R165 ;  /* 0x000000a561617221 */ /* 0x000fe20000010000 */
[----:B------:R-:W-:Y:S01]  /*6330*/  MOV R165, UR4 ;  /* 0x0000000400a57c02 */ /* 0x000fe20008000f00 */
[----:B------:R-:W-:-:S07]  /*6340*/  @P6 FMUL.FTZ R165, R169, R168 ;  /* 0x000000a8a9a56220 */ /* 0x000fce0000410000 */
.L_x_17377:
[----:B------:R-:W-:Y:S05]  /*6350*/  BSYNC.RECONVERGENT B3 ;  /* 0x0000000000037941 */ /* 0x000fea0003800200 */
.L_x_17376:
        /* <DEDUP_REMOVED lines=17> */
.L_x_17379:
[----:B------:R-:W-:Y:S05]  /*6470*/  BSYNC.RECONVERGENT B3 ;  /* 0x0000000000037941 */ /* 0x000fea0003800200 */
.L_x_17378:
[----:B------:R-:W-:Y:S05]  /*6480*/  @!P1 BRA `(.L_x_17360) ;  /* 0x00000000003c9947 */ /* 0x000fea0003800000 */
[----:B0-----:R-:W-:Y:S01]  /*6490*/  FFMA.FTZ R167, R223, R172, R171 ;  /* 0x000000acdfa77223 */ /* 0x001fe200000100ab */
[----:B------:R-:W-:Y:S01]  /*64a0*/  ISETP.GT.AND P6, PT, R9, RZ, PT ;  /* 0x000000ff0900720c */ /* 0x000fe20003fc4270 */
[----:B------:R-:W-:Y:S02]  /*64b0*/  UMOV UR4, URZ ;  /* 0x000000ff00047c82 */ /* 0x000fe40008000000 */
[----:B------:R-:W-:-:S04]  /*64c0*/  FADD.FTZ R167, R231, -R167 ;  /* 0x800000a7e7a77221 */ /* 0x000fc80000010000 */
[----:B------:R-:W-:-:S05]  /*64d0*/  FMUL.FTZ R167, R8, R167 ;  /* 0x000000a708a77220 */ /* 0x000fca0000410000 */
[----:B------:R-:W-:Y:S02]  /*64e0*/  FSEL R167, R167, RZ, P6 ;  /* 0x000000ffa7a77208 */ /* 0x000fe40003000000 */
[----:B-----5:R-:W-:-:S03]  /*64f0*/  ISETP.GE.U32.AND P6, PT, R5, 0x1000000, PT ;  /* 0x010000000500780c */ /* 0x020fc60003fc6070 */
        /* <DEDUP_REMOVED lines=8> */
.L_x_17360:
[----:B------:R-:W-:Y:S05]  /*6580*/  BSYNC.RECONVERGENT B2 ;  /* 0x0000000000027941 */ /* 0x000fea0003800200 */
.L_x_17351:
[----:B------:R-:W-:-:S13]  /*6590*/  LOP3.LUT P6, RZ, R15, 0x1, RZ, 0xc0, !PT ;  /* 0x000000010fff7812 */ /* 0x000fda00078cc0ff */
        /* <DEDUP_REMOVED lines=8> */
.L_x_17348:
[----:B------:R-:W-:Y:S05]  /*6620*/  BSYNC.RECONVERGENT B1 ;  /* 0x0000000000017941 */ /* 0x000fea0003800200 */
.L_x_17347:
[----:B------:R-:W-:Y:S04]  /*6630*/  BSSY.RECONVERGENT B1, `(.L_x_17380) ;  /* 0x000013f000017945 */ /* 0x000fe80003800200 */
[----:B------:R-:W-:Y:S05]  /*6640*/  @!P2 BRA `(.L_x_17381) ;  /* 0x0000001000f4a947 */ /* 0x000fea0003800000 */
[----:B------:R-:W-:Y:S04]  /*6650*/  BSSY.RECONVERGENT B2, `(.L_x_17382) ;  /* 0x0000005000027945 */ /* 0x000fe80003800200 */
[----:B------:R-:W-:Y:S05]  /*6660*/  @!P1 BRA `(.L_x_17383) ;  /* 0x00000000000c9947 */ /* 0x000fea0003800000 */
[----:B-----5:R-:W2:Y:S02]  /*6670*/  LDC.64 R160, c[0x0][0x390] ;  /* 0x0000e400ffa07b82 */ /* 0x020ea40000000a00 */
[----:B--2---:R-:W-:-:S06]  /*6680*/  IMAD.WIDE.U32 R160, R7, 0x10, R160 ;  /* 0x0000001007a07825 */ /* 0x004fcc00078e00a0 */
[----:B------:R-:W5:Y:S02]  /*6690*/  LDG.E.128 R160, desc[UR6][R160.64] ;  /* 0x00000006a0a07981 */ /* 0x000f64000c1e1d00 */
.L_x_17383:
[----:B------:R-:W-:Y:S05]  /*66a0*/  BSYNC.RECONVERGENT B2 ;  /* 0x0000000000027941 */ /* 0x000fea0003800200 */
.L_x_17382:
        /* <DEDUP_REMOVED lines=18> */
[----:B01----:R-:W-:-:S03]  /*67d0*/  MOV R164, UR4 ;  /* 0x0000000400a47c02 */ /* 0x003fc60008000f00 */
[----:B------:R-:W-:-:S05]  /*67e0*/  FMUL.FTZ R134, R160, R133 ;  /* 0x00000085a0867220 */ /* 0x000fca0000410000 */
[----:B------:R-:W-:-:S05]  /*67f0*/  FSEL R134, R134, RZ, P6 ;  /* 0x000000ff86867208 */ /* 0x000fca0003000000 */
[----:B------:R-:W-:Y:S01]  /*6800*/  FADD.FTZ R100, R100, R134 ;  /* 0x0000008664647221 */ /* 0x000fe20000010000 */
[----:B------:R-:W-:-:S05]  /*6810*/  @P6 HADD2.F32 R134, -RZ, R249.H1_H1 ;  /* 0x300000f9ff866230 */ /* 0x000fca0000004100 */
[----:B------:R-:W-:-:S07]  /*6820*/  @P6 FMUL.FTZ R164, R133, R134 ;  /* 0x0000008685a46220 */ /* 0x000fce0000410000 */
.L_x_17388:
[----:B------:R-:W-:Y:S05]  /*6830*/  BSYNC.RECONVERGENT B3 ;  /* 0x0000000000037941 */ /* 0x000fea0003800200 */
.L_x_17387:
        /* <DEDUP_REMOVED lines=14> */
[----:B------:R-:W-:-:S05]  /*6920*/  @P6 HADD2.F32 R135, -RZ, R249.H0_H0 ;  /* 0x200000f9ff876230 */ /* 0x000fca0000004100 */
[----:B------:R-:W-:-:S07]  /*6930*/  @P6 FMUL.FTZ R165, R134, R135 ;  /* 0x0000008786a56220 */ /* 0x000fce0000410000 */
.L_x_17390:
[----:B------:R-:W-:Y:S05]  /*6940*/  BSYNC.RECONVERGENT B3 ;  /* 0x0000000000037941 */ /* 0x000fea0003800200 */
.L_x_17389:
        /* <DEDUP_REMOVED lines=10> */
[----:B01----:R-:W-:-:S05]  /*69f0*/  FMUL.FTZ R166, R162, R135 ;  /* 0x00000087a2a67220 */ /* 0x003fca0000410000 */
[----:B------:R-:W-:Y:S01]  /*6a00*/  FSEL R166, R166, RZ, P6 ;  /* 0x000000ffa6a67208 */ /* 0x000fe20003000000 */
[----:B------:R-:W-:-:S04]  /*6a10*/  @P6 HADD2.F32 R168, -RZ, R248.H1_H1 ;  /* 0x300000f8ffa86230 */ /* 0x000fc80000004100 */
[----:B------:R-:W-:Y:S01]  /*6a20*/  FADD.FTZ R102, R102, R166 ;  /* 0x000000a666667221 */ /* 0x000fe20000010000 */
[----:B------:R-:W-:Y:S01]  /*6a30*/  MOV R166, UR4 ;  /* 0x0000000400a67c02 */ /* 0x000fe20008000f00 */
[----:B------:R-:W-:-:S07]  /*6a40*/  @P6 FMUL.FTZ R166, R135, R168 ;  /* 0x000000a887a66220 */ /* 0x000fce0000410000 */
.L_x_17392:
[----:B------:R-:W-:Y:S05]  /*6a50*/  BSYNC.RECONVERGENT B3 ;  /* 0x0000000000037941 */ /* 0x000fea0003800200 */
.L_x_17391:
[----:B01----:R-:W-:Y:S01]  /*6a60*/  @P0 FFMA.FTZ R168, R222, R172, R171 ;  /* 0x000000acdea80223 */ /* 0x003fe200000100ab */
        /* <DEDUP_REMOVED lines=16> */
.L_x_17386:
[----:B------:R-:W-:Y:S04]  /*6b70*/  BSSY.RECONVERGENT B3, `(.L_x_17394) ;  /* 0x0000010000037945 */ /* 0x000fe80003800200 */
[----:B------:R-:W-:Y:S05]  /*6b80*/  @!P1 BRA `(.L_x_17395) ;  /* 0x0000000000389947 */ /* 0x000fea0003800000 */
[----:B01----:R-:W-:Y:S01]  /*6b90*/  @P0 FFMA.FTZ R164, R20, R172, R171 ;  /* 0x000000ac14a40223 */ /* 0x003fe200000100ab */
        /* <DEDUP_REMOVED lines=13> */
.L_x_17395:
[----:B------:R-:W-:Y:S05]  /*6c70*/  BSYNC.RECONVERGENT B3 ;  /* 0x0000000000037941 */ /* 0x000fea0003800200 */
.L_x_17394:
        /* <DEDUP_REMOVED lines=16> */
.L_x_17397:
[----:B------:R-:W-:Y:S05]  /*6d80*/  BSYNC.RECONVERGENT B3 ;  /* 0x0000000000037941 */ /* 0x000fea0003800200 */
.L_x_17396:
        /* <DEDUP_REMOVED lines=16> */
.L_x_17399:
[----:B------:R-:W-:Y:S05]  /*6e90*/  BSYNC.RECONVERGENT B3 ;  /* 0x0000000000037941 */ /* 0x000fea0003800200 */
.L_x_17398:
[----:B------:R-:W-:Y:S05]  /*6ea0*/  @!P1 BRA `(.L_x_17393) ;  /* 0x0000000800b89947 */ /* 0x000fea0003800000 */
[----:B01----:R-:W-:Y:S01]  /*6eb0*/  @P0 FFMA.FTZ R167, R222, R172, R171 ;  /* 0x000000acdea70223 */ /* 0x003fe200000100ab */
        /* <DEDUP_REMOVED lines=15> */
.L_x_17385:
[----:B------:R-:W-:-:S04]  /*6fb0*/  UISETP.NE.U32.AND UP0, UPT, UR12, URZ, UPT ;  /* 0x000000ff0c00728c */ /* 0x000fc8000bf05070 */
[----:B------:R-:W-:-:S06]  /*6fc0*/  UISETP.NE.AND.EX UP0, UPT, UR13, URZ, UPT, UP0 ;  /* 0x000000ff0d00728c */ /* 0x000fcc000bf05300 */
[----:B------:R-:W-:-:S13]  /*6fd0*/  PLOP3.LUT P2, PT, PT, PT, UP0, 0x80, 0x8 ;  /* 0x000000000008781c */ /* 0x000fda0003f4f008 */
[----:B------:R-:W-:Y:S05]  /*6fe0*/  @!P2 BRA `(.L_x_17400) ;  /* 0x000000040050a947 */ /* 0x000fea0003800000 */
        /* <DEDUP_REMOVED lines=8> */
[----:B01----:R-:W-:-:S03]  /*7070*/  MOV R164, UR4 ;  /* 0x0000000400a47c02 */ /* 0x003fc60008000f00 */
        /* <DEDUP_REMOVED lines=10> */
.L_x_17402:
[----:B------:R-:W-:Y:S05]  /*7120*/  BSYNC.RECONVERGENT B3 ;  /* 0x0000000000037941 */ /* 0x000fea0003800200 */
.L_x_17401:
[----:B------:R-:W-:Y:S04]  /*7130*/  BSSY.RECONVERGENT B3, `(.L_x_17403) ;  /* 0x0000011000037945 */ /* 0x000fe80003800200 */
[----:B------:R-:W-:Y:S05]  /*7140*/  @!P1 BRA `(.L_x_17404) ;  /* 0x00000000003c9947 */ /* 0x000fea0003800000 */
        /* <DEDUP_REMOVED lines=15> */
.L_x_17404:
[----:B------:R-:W-:Y:S05]  /*7240*/  BSYNC.RECONVERGENT B3 ;  /* 0x0000000000037941 */ /* 0x000fea0003800200 */
.L_x_17403:
        /* <DEDUP_REMOVED lines=17> */
.L_x_17406:
[----:B------:R-:W-:Y:S05]  /*7360*/  BSYNC.RECONVERGENT B3 ;  /* 0x0000000000037941 */ /* 0x000fea0003800200 */
.L_x_17405:
        /* <DEDUP_REMOVED lines=16> */
[----:B01----:R-:W-:Y:S01]  /*7470*/  FMUL.FTZ R168, R135, UR9 ;  /* 0x0000000987a87c20 */ /* 0x003fe20008410000 */
        /* <DEDUP_REMOVED lines=11> */
.L_x_17400:
[----:B------:R-:W-:Y:S04]  /*7530*/  BSSY.RECONVERGENT B3, `(.L_x_17407) ;  /* 0x0000011000037945 */ /* 0x000fe80003800200 */
[----:B------:R-:W-:Y:S05]  /*7540*/  @!P1 BRA `(.L_x_17408) ;  /* 0x00000000003c9947 */ /* 0x000fea0003800000 */
[----:B01----:R-:W-:Y:S01]  /*7550*/  FFMA.FTZ R164, R20, R172, R171 ;  /* 0x000000ac14a47223 */ /* 0x003fe200000100ab */
        /* <DEDUP_REMOVED lines=14> */
.L_x_17408:
[----:B------:R-:W-:Y:S05]  /*7640*/  BSYNC.RECONVERGENT B3 ;  /* 0x0000000000037941 */ /* 0x000fea0003800200 */
.L_x_17407:
        /* <DEDUP_REMOVED lines=17> */
.L_x_17410:
[----:B------:R-:W-:Y:S05]  /*7760*/  BSYNC.RECONVERGENT B3 ;  /* 0x0000000000037941 */ /* 0x000fea0003800200 */
.L_x_17409:
        /* <DEDUP_REMOVED lines=17> */
.L_x_17412:
[----:B------:R-:W-:Y:S05]  /*7880*/  BSYNC.RECONVERGENT B3 ;  /* 0x0000000000037941 */ /* 0x000fea0003800200 */
.L_x_17411:
[----:B------:R-:W-:Y:S05]  /*7890*/  @!P1 BRA `(.L_x_17393) ;  /* 0x00000000003c9947 */ /* 0x000fea0003800000 */
[----:B01----:R-:W-:Y:S01]  /*78a0*/  FFMA.FTZ R167, R222, R172, R171 ;  /* 0x000000acdea77223 */ /* 0x003fe200000100ab */
        /* <DEDUP_REMOVED lines=14> */
.L_x_17393:
[----:B------:R-:W-:Y:S05]  /*7990*/  BSYNC.RECONVERGENT B2 ;  /* 0x0000000000027941 */ /* 0x000fea0003800200 */
.L_x_17384:
        /* <DEDUP_REMOVED lines=8> */
.L_x_17381:
[----:B------:R-:W-:Y:S05]  /*7a20*/  BSYNC.RECONVERGENT B1 ;  /* 0x0000000000017941 */ /* 0x000fea0003800200 */
.L_x_17380:
[----:B------:R-:W-:Y:S01]  /*7a30*/  LOP3.LUT P2, RZ, R15, 0x4, RZ, 0xc0, !PT ;  /* 0x000000040fff7812 */ /* 0x000fe2000784c0ff */
[----:B------:R-:W-:-:S12]  /*7a40*/  BSSY.RECONVERGENT B1, `(.L_x_17413) ;  /* 0x000013f000017945 */ /* 0x000fd80003800200 */
[----:B------:R-:W-:Y:S05]  /*7a50*/  @!P2 BRA `(.L_x_17414) ;  /* 0x0000001000f4a947 */ /* 0x000fea0003800000 */
[----:B------:R-:W-:Y:S04]  /*7a60*/  BSSY.RECONVERGENT B2, `(.L_x_17415) ;  /* 0x0000005000027945 */ /* 0x000fe80003800200 */
[----:B------:R-:W-:Y:S05]  /*7a70*/  @!P1 BRA `(.L_x_17416) ;  /* 0x00000000000c9947 */ /* 0x000fea0003800000 */
[----:B-----5:R-:W3:Y:S02]  /*7a80*/  LDC.64 R160, c[0x0][0x390] ;  /* 0x0000e400ffa07b82 */ /* 0x020ee40000000a00 */
[----:B---3--:R-:W-:-:S06]  /*7a90*/  IMAD.WIDE.U32 R160, R7, 0x10, R160 ;  /* 0x0000001007a07825 */ /* 0x008fcc00078e00a0 */
[----:B------:R-:W5:Y:S02]  /*7aa0*/  LDG.E.128 R160, desc[UR6][R160.64] ;  /* 0x00000006a0a07981 */ /* 0x000f64000c1e1d00 */
.L_x_17416:
[----:B------:R-:W-:Y:S05]  /*7ab0*/  BSYNC.RECONVERGENT B2 ;  /* 0x0000000000027941 */ /* 0x000fea0003800200 */
.L_x_17415:
        /* <DEDUP_REMOVED lines=18> */
[----:B012---:R-:W-:-:S03]  /*7be0*/  MOV R164, UR4 ;  /* 0x0000000400a47c02 */ /* 0x007fc60008000f00 */
[----:B------:R-:W-:-:S05]  /*7bf0*/  FMUL.FTZ R134, R160, R133 ;  /* 0x00000085a0867220 */ /* 0x000fca0000410000 */
[----:B------:R-:W-:-:S05]  /*7c00*/  FSEL R134, R134, RZ, P6 ;  /* 0x000000ff86867208 */ /* 0x000fca0003000000 */
[----:B------:R-:W-:Y:S01]  /*7c10*/  FADD.FTZ R104, R104, R134 ;  /* 0x0000008668687221 */ /* 0x000fe20000010000 */
[----:B------:R-:W-:-:S05]  /*7c20*/  @P6 HADD2.F32 R134, -RZ, R247.H1_H1 ;  /* 0x300000f7ff866230 */ /* 0x000fca0000004100 */
[----:B------:R-:W-:-:S07]  /*7c30*/  @P6 FMUL.FTZ R164, R133, R134 ;  /* 0x0000008685a46220 */ /* 0x000fce0000410000 */
.L_x_17421:
[----:B------:R-:W-:Y:S05]  /*7c40*/  BSYNC.RECONVERGENT B3 ;  /* 0x0000000000037941 */ /* 0x000fea0003800200 */
.L_x_17420:
        /* <DEDUP_REMOVED lines=14> */
[----:B------:R-:W-:-:S05]  /*7d30*/  @P6 HADD2.F32 R135, -RZ, R247.H0_H0 ;  /* 0x200000f7ff876230 */ /* 0x000fca0000004100 */
[----:B------:R-:W-:-:S07]  /*7d40*/  @P6 FMUL.FTZ R165, R134, R135 ;  /* 0x0000008786a56220 */ /* 0x000fce0000410000 */
.L_x_17423:
[----:B------:R-:W-:Y:S05]  /*7d50*/  BSYNC.RECONVERGENT B3 ;  /* 0x0000000000037941 */ /* 0x000fea0003800200 */
.L_x_17422:
        /* <DEDUP_REMOVED lines=10> */
[----:B012---:R-:W-:-:S05]  /*7e00*/  FMUL.FTZ R166, R162, R135 ;  /* 0x00000087a2a67220 */ /* 0x007fca0000410000 */
[----:B------:R-:W-:Y:S01]  /*7e10*/  FSEL R166, R166, RZ, P6 ;  /* 0x000000ffa6a67208 */ /* 0x000fe20003000000 */
[----:B------:R-:W-:-:S04]  /*7e20*/  @P6 HADD2.F32 R168, -RZ, R246.H1_H1 ;  /* 0x300000f6ffa86230 */ /* 0x000fc80000004100 */
[----:B------:R-:W-:Y:S01]  /*7e30*/  FADD.FTZ R106, R106, R166 ;  /* 0x000000a66a6a7221 */ /* 0x000fe20000010000 */
[----:B------:R-:W-:Y:S01]  /*7e40*/  MOV R166, UR4 ;  /* 0x0000000400a67c02 */ /* 0x000fe20008000f00 */
[----:B------:R-:W-:-:S07]  /*7e50*/  @P6 FMUL.FTZ R166, R135, R168 ;  /* 0x000000a887a66220 */ /* 0x000fce0000410000 */
.L_x_17425:
[----:B------:R-:W-:Y:S05]  /*7e60*/  BSYNC.RECONVERGENT B3 ;  /* 0x0000000000037941 */ /* 0x000fea0003800200 */
.L_x_17424:
[----:B012---:R-:W-:Y:S01]  /*7e70*/  @P0 FFMA.FTZ R168, R221, R172, R171 ;  /* 0x000000acdda80223 */ /* 0x007fe200000100ab */
        /* <DEDUP_REMOVED lines=16> */
.L_x_17419:
[----:B------:R-:W-:Y:S04]  /*7f80*/  BSSY.RECONVERGENT B3, `(.L_x_17427) ;  /* 0x0000010000037945 */ /* 0x000fe80003800200 */
[----:B------:R-:W-:Y:S05]  /*7f90*/  @!P1 BRA `(.L_x_17428) ;  /* 0x0000000000389947 */ /* 0x000fea0003800000 */
[----:B012---:R-:W-:Y:S01]  /*7fa0*/  @P0 FFMA.FTZ R164, R19, R172, R171 ;  /* 0x000000ac13a40223 */ /* 0x007fe200000100ab */
        /* <DEDUP_REMOVED lines=13> */
.L_x_17428:
[----:B------:R-:W-:Y:S05]  /*8080*/  BSYNC.RECONVERGENT B3 ;  /* 0x0000000000037941 */ /* 0x000fea0003800200 */
.L_x_17427:
        /* <DEDUP_REMOVED lines=16> */
.L_x_17430:
[----:B------:R-:W-:Y:S05]  /*8190*/  BSYNC.RECONVERGENT B3 ;  /* 0x0000000000037941 */ /* 0x000fea0003800200 */
.L_x_17429:
        /* <DEDUP_REMOVED lines=16> */
.L_x_17432:
[----:B------:R-:W-:Y:S05]  /*82a0*/  BSYNC.RECONVERGENT B3 ;  /* 0x0000000000037941 */ /* 0x000fea0003800200 */
.L_x_17431:
[----:B------:R-:W-:Y:S05]  /*82b0*/  @!P1 BRA `(.L_x_17426) ;  /* 0x0000000800b89947 */ /* 0x000fea0003800000 */
[----:B012---:R-:W-:Y:S01]  /*82c0*/  @P0 FFMA.FTZ R167, R221, R172, R171 ;  /* 0x000000acdda70223 */ /* 0x007fe200000100ab */
        /* <DEDUP_REMOVED lines=15> */
.L_x_17418:
        /* <DEDUP_REMOVED lines=12> */
[----:B012---:R-:W-:-:S03]  /*8480*/  MOV R164, UR4 ;  /* 0x0000000400a47c02 */ /* 0x007fc60008000f00 */
        /* <DEDUP_REMOVED lines=10> */
.L_x_17435:
[----:B------:R-:W-:Y:S05]  /*8530*/  BSYNC.RECONVERGENT B3 ;  /* 0x0000000000037941 */ /* 0x000fea0003800200 */
.L_x_17434:
[----:B------:R-:W-:Y:S04]  /*8540*/  BSSY.RECONVERGENT B3, `(.L_x_17436) ;  /* 0x0000011000037945 */ /* 0x000fe80003800200 */
[----:B------:R-:W-:Y:S05]  /*8550*/  @!P1 BRA `(.L_x_17437) ;  /* 0x00000000003c9947 */ /* 0x000fea0003800000 */
        /* <DEDUP_REMOVED lines=15> */
.L_x_17437:
[----:B------:R-:W-:Y:S05]  /*8650*/  BSYNC.RECONVERGENT B3 ;  /* 0x0000000000037941 */ /* 0x000fea0003800200 */
.L_x_17436:
        /* <DEDUP_REMOVED lines=17> */
.L_x_17439:
[----:B------:R-:W-:Y:S05]  /*8770*/  BSYNC.RECONVERGENT B3 ;  /* 0x0000000000037941 */ /* 0x000fea0003800200 */
.L_x_17438:
        /* <DEDUP_REMOVED lines=16> */
[----:B012---:R-:W-:Y:S01]  /*8880*/  FMUL.FTZ R168, R135, UR9 ;  /* 0x0000000987a87c20 */ /* 0x007fe20008410000 */
        /* <DEDUP_REMOVED lines=11> */
.L_x_17433:
[----:B------:R-:W-:Y:S04]  /*8940*/  BSSY.RECONVERGENT B3, `(.L_x_17440) ;  /* 0x0000011000037945 */ /* 0x000fe80003800200 */
[----:B------:R-:W-:Y:S05]  /*8950*/  @!P1 BRA `(.L_x_17441) ;  /* 0x00000000003c9947 */ /* 0x000fea0003800000 */
[----:B012---:R-:W-:Y:S01]  /*8960*/  FFMA.FTZ R164, R19, R172, R171 ;  /* 0x000000ac13a47223 */ /* 0x007fe200000100ab */
        /* <DEDUP_REMOVED lines=14> */
.L_x_17441:
[----:B------:R-:W-:Y:S05]  /*8a50*/  BSYNC.RECONVERGENT B3 ;  /* 0x0000000000037941 */ /* 0x000fea0003800200 */
.L_x_17440:
        /* <DEDUP_REMOVED lines=17> */
.L_x_17443:
[----:B------:R-:W-:Y:S05]  /*8b70*/  BSYNC.RECONVERGENT B3 ;  /* 0x0000000000037941 */ /* 0x000fea0003800200 */
.L_x_17442:
        /* <DEDUP_REMOVED lines=17> */
.L_x_17445:
[----:B------:R-:W-:Y:S05]  /*8c90*/  BSYNC.RECONVERGENT B3 ;  /* 0x0000000000037941 */ /* 0x000fea0003800200 */
.L_x_17444:
[----:B------:R-:W-:Y:S05]  /*8ca0*/  @!P1 BRA `(.L_x_17426) ;  /* 0x00000000003c9947 */ /* 0x000fea0003800000 */
[----:B012---:R-:W-:Y:S01]  /*8cb0*/  FFMA.FTZ R167, R221, R172, R171 ;  /* 0x000000acdda77223 */ /* 0x007fe200000100ab */
        /* <DEDUP_REMOVED lines=14> */
.L_x_17426:
[----:B------:R-:W-:Y:S05]  /*8da0*/  BSYNC.RECONVERGENT B2 ;  /* 0x0000000000027941 */ /* 0x000fea0003800200 */
.L_x_17417:
        /* <DEDUP_REMOVED lines=8> */
.L_x_17414:
[----:B------:R-:W-:Y:S05]  /*8e30*/  BSYNC.RECONVERGENT B1 ;  /* 0x0000000000017941 */ /* 0x000fea0003800200 */
.L_x_17413:
[----:B------:R-:W-:Y:S04]  /*8e40*/  BSSY.RECONVERGENT B1, `(.L_x_17446) ;  /* 0x000013f000017945 */ /* 0x000fe80003800200 */
[----:B------:R-:W-:Y:S05]  /*8e50*/  @!P3 BRA `(.L_x_17447) ;  /* 0x0000001000f4b947 */ /* 0x000fea0003800000 */
[----:B------:R-:W-:Y:S04]  /*8e60*/  BSSY.RECONVERGENT B2, `(.L_x_17448) ;  /* 0x0000005000027945 */ /* 0x000fe80003800200 */
[----:B------:R-:W-:Y:S05]  /*8e70*/  @!P1 BRA `(.L_x_17449) ;  /* 0x00000000000c9947 */ /* 0x000fea0003800000 */
[----:B-----5:R-:W4:Y:S02]  /*8e80*/  LDC.64 R160, c[0x0][0x390] ;  /* 0x0000e400ffa07b82 */ /* 0x020f240000000a00 */
[----:B----4-:R-:W-:-:S06]  /*8e90*/  IMAD.WIDE.U32 R160, R7, 0x10, R160 ;  /* 0x0000001007a07825 */ /* 0x010fcc00078e00a0 */
[----:B------:R-:W5:Y:S02]  /*8ea0*/  LDG.E.128 R160, desc[UR6][R160.64] ;  /* 0x00000006a0a07981 */ /* 0x000f64000c1e1d00 */
.L_x_17449:
[----:B------:R-:W-:Y:S05]  /*8eb0*/  BSYNC.RECONVERGENT B2 ;  /* 0x0000000000027941 */ /* 0x000fea0003800200 */
.L_x_17448:
        /* <DEDUP_REMOVED lines=18> */
[----:B0123--:R-:W-:-:S03]  /*8fe0*/  MOV R164, UR4 ;  /* 0x0000000400a47c02 */ /* 0x00ffc60008000f00 */
[----:B------:R-:W-:-:S05]  /*8ff0*/  FMUL.FTZ R134, R160, R133 ;  /* 0x00000085a0867220 */ /* 0x000fca0000410000 */
[----:B------:R-:W-:-:S05]  /*9000*/  FSEL R134, R134, RZ, P3 ;  /* 0x000000ff86867208 */ /* 0x000fca0001800000 */
[----:B------:R-:W-:Y:S01]  /*9010*/  FADD.FTZ R108, R108, R134 ;  /* 0x000000866c6c7221 */ /* 0x000fe20000010000 */
[----:B------:R-:W-:-:S05]  /*9020*/  @P3 HADD2.F32 R134, -RZ, R245.H1_H1 ;  /* 0x300000f5ff863230 */ /* 0x000fca0000004100 */
[----:B------:R-:W-:-:S07]  /*9030*/  @P3 FMUL.FTZ R164, R133, R134 ;  /* 0x0000008685a43220 */ /* 0x000fce0000410000 */
.L_x_17454:
[----:B------:R-:W-:Y:S05]  /*9040*/  BSYNC.RECONVERGENT B3 ;  /* 0x0000000000037941 */ /* 0x000fea0003800200 */
.L_x_17453:
        /* <DEDUP_REMOVED lines=14> */
[----:B------:R-:W-:-:S05]  /*9130*/  @P3 HADD2.F32 R135, -RZ, R245.H0_H0 ;  /* 0x200000f5ff873230 */ /* 0x000fca0000004100 */
[----:B------:R-:W-:-:S07]  /*9140*/  @P3 FMUL.FTZ R165, R134, R135 ;  /* 0x0000008786a53220 */ /* 0x000fce0000410000 */
.L_x_17456:
[----:B------:R-:W-:Y:S05]  /*9150*/  BSYNC.RECONVERGENT B3 ;  /* 0x0000000000037941 */ /* 0x000fea0003800200 */
.L_x_17455:
        /* <DEDUP_REMOVED lines=10> */
[----:B0123--:R-:W-:-:S05]  /*9200*/  FMUL.FTZ R166, R162, R135 ;  /* 0x00000087a2a67220 */ /* 0x00ffca0000410000 */
[----:B------:R-:W-:Y:S01]  /*9210*/  FSEL R166, R166, RZ, P3 ;  /* 0x000000ffa6a67208 */ /* 0x000fe20001800000 */
[----:B------:R-:W-:-:S04]  /*9220*/  @P3 HADD2.F32 R168, -RZ, R244.H1_H1 ;  /* 0x300000f4ffa83230 */ /* 0x000fc80000004100 */
[----:B------:R-:W-:Y:S01]  /*9230*/  FADD.FTZ R110, R110, R166 ;  /* 0x000000a66e6e7221 */ /* 0x000fe20000010000 */
[----:B------:R-:W-:Y:S01]  /*9240*/  MOV R166, UR4 ;  /* 0x0000000400a67c02 */ /* 0x000fe20008000f00 */
[----:B------:R-:W-:-:S07]  /*9250*/  @P3 FMUL.FTZ R166, R135, R168 ;  /* 0x000000a887a63220 */ /* 0x000fce0000410000 */
.L_x_17458:
[----:B------:R-:W-:Y:S05]  /*9260*/  BSYNC.RECONVERGENT B3 ;  /* 0x0000000000037941 */ /* 0x000fea0003800200 */
.L_x_17457:
[----:B0123--:R-:W-:Y:S01]  /*9270*/  @P0 FFMA.FTZ R168, R220, R172, R171 ;  /* 0x000000acdca80223 */ /* 0x00ffe200000100ab */
        /* <DEDUP_REMOVED lines=16> */
.L_x_17452:
[----:B------:R-:W-:Y:S04]  /*9380*/  BSSY.RECONVERGENT B3, `(.L_x_17460) ;  /* 0x0000010000037945 */ /* 0x000fe80003800200 */
[----:B------:R-:W-:Y:S05]  /*9390*/  @!P1 BRA `(.L_x_17461) ;  /* 0x0000000000389947 */ /* 0x000fea0003800000 */
[----:B0123--:R-:W-:Y:S01]  /*93a0*/  @P0 FFMA.FTZ R164, R18, R172, R171 ;  /* 0x000000ac12a40223 */ /* 0x00ffe200000100ab */
        /* <DEDUP_REMOVED lines=13> */
.L_x_17461:
[----:B------:R-:W-:Y:S05]  /*9480*/  BSYNC.RECONVERGENT B3 ;  /* 0x0000000000037941 */ /* 0x000fea0003800200 */
.L_x_17460:
        /* <DEDUP_REMOVED lines=16> */
.L_x_17463:
[----:B------:R-:W-:Y:S05]  /*9590*/  BSYNC.RECONVERGENT B3 ;  /* 0x0000000000037941 */ /* 0x000fea0003800200 */
.L_x_17462:
        /* <DEDUP_REMOVED lines=16> */
.L_x_17465:
[----:B------:R-:W-:Y:S05]  /*96a0*/  BSYNC.RECONVERGENT B3 ;  /* 0x0000000000037941 */ /* 0x000fea0003800200 */
.L_x_17464:
[----:B------:R-:W-:Y:S05]  /*96b0*/  @!P1 BRA `(.L_x_17459) ;  /* 0x0000000800b89947 */ /* 0x000fea0003800000 */
[----:B0123--:R-:W-:Y:S01]  /*96c0*/  @P0 FFMA.FTZ R167, R220, R172, R171 ;  /* 0x000000acdca70223 */ /* 0x00ffe200000100ab */
        /* <DEDUP_REMOVED lines=15> */
.L_x_17451:
[----:B------:R-:W-:-:S04]  /*97c0*/  UISETP.NE.U32.AND UP0, UPT, UR12, URZ, UPT ;  /* 0x000000ff0c00728c */ /* 0x000fc8000bf05070 */
[----:B------:R-:W-:-:S06]  /*97d0*/  UISETP.NE.AND.EX UP0, UPT, UR13, URZ, UPT, UP0 ;  /* 0x000000ff0d00728c */ /* 0x000fcc000bf05300 */
[----:B------:R-:W-:-:S13]  /*97e0*/  PLOP3.LUT P2, PT, PT, PT, UP0, 0x80, 0x8 ;  /* 0x000000000008781c */ /* 0x000fda0003f4f008 */
[----:B------:R-:W-:Y:S05]  /*97f0*/  @!P2 BRA `(.L_x_17466) ;  /* 0x000000040050a947 */ /* 0x000fea0003800000 */
[----:B------:R-:W-:Y:S04]  /*9800*/  BSSY.RECONVERGENT B3, `(.L_x_17467) ;  /* 0x0000011000037945 */ /* 0x000fe80003800200 */
[----:B------:R-:W-:Y:S05]  /*9810*/  @!P1 BRA `(.L_x_17468) ;  /* 0x00000000003c9947 */ /* 0x000fea0003800000 */
[----:B------:R-:W-:Y:S01]  /*9820*/  FFMA.FTZ R132, R18, R172, R171 ;  /* 0x000000ac12847223 */ /* 0x000fe200000100ab */
[----:B------:R-:W-:Y:S01]  /*9830*/  ISETP.GT.AND P3, PT, R9, RZ, PT ;  /* 0x000000ff0900720c */ /* 0x000fe20003f64270 */
[----:B------:R-:W-:Y:S02]  /*9840*/  UMOV UR4, URZ ;  /* 0x000000ff00047c82 */ /* 0x000fe40008000000 */
[----:B------:R-:W-:Y:S01]  /*9850*/  FADD.FTZ R132, R213, -R132 ;  /* 0x80000084d5847221 */ /* 0x000fe20000010000 */
[----:B0123--:R-:W-:-:S03]  /*9860*/  MOV R164, UR4 ;  /* 0x0000000400a47c02 */ /* 0x00ffc60008000f00 */
        /* <DEDUP_REMOVED lines=10> */
.L_x_17468:
[----:B------:R-:W-:Y:S05]  /*9910*/  BSYNC.RECONVERGENT B3 ;  /* 0x0000000000037941 */ /* 0x000fea0003800200 */
.L_x_17467:
        /* <DEDUP_REMOVED lines=17> */
.L_x_17470:
[----:B------:R-:W-:Y:S05]  /*9a30*/  BSYNC.RECONVERGENT B3 ;  /* 0x0000000000037941 */ /* 0x000fea0003800200 */
.L_x_17469:
[----:B------:R-:W-:Y:S01]  /*9a40*/  BSSY.RECONVERGENT B3, `(.L_x_17471) ;  /* 0x0000012000037945 */ /* 0x000fe20003800200 */
[----:B------:R-:W-:-:S03]  /*9a50*/  FFMA.FTZ R134, R185, R172, R171 ;  /* 0x000000acb9867223 */ /* 0x000fc600000100ab */
        /* <DEDUP_REMOVED lines=16> */
.L_x_17472:
[----:B------:R-:W-:Y:S05]  /*9b60*/  BSYNC.RECONVERGENT B3 ;  /* 0x0000000000037941 */ /* 0x000fea0003800200 */
.L_x_17471:
        /* <DEDUP_REMOVED lines=15> */
[----:B------:R-:W-:Y:S01]  /*9c60*/  FSEL R135, R135, RZ, P3 ;  /* 0x000000ff87877208 */ /* 0x000fe20001800000 */
[----:B------:R-:W-:Y:S06]  /*9c70*/  @!P1 BRA `(.L_x_17459) ;  /* 0x0000000400489947 */ /* 0x000fec0003800000 */
[----:B0123--:R-:W-:Y:S01]  /*9c80*/  FMUL.FTZ R168, R135, UR9 ;  /* 0x0000000987a87c20 */ /* 0x00ffe20008410000 */
        /* <DEDUP_REMOVED lines=11> */
.L_x_17466:
[----:B------:R-:W-:Y:S04]  /*9d40*/  BSSY.RECONVERGENT B3, `(.L_x_17473) ;  /* 0x0000011000037945 */ /* 0x000fe80003800200 */
[----:B------:R-:W-:Y:S05]  /*9d50*/  @!P1 BRA `(.L_x_17474) ;  /* 0x00000000003c9947 */ /* 0x000fea0003800000 */
[----:B0123--:R-:W-:Y:S01]  /*9d60*/  FFMA.FTZ R164, R18, R172, R171 ;  /* 0x000000ac12a47223 */ /* 0x00ffe200000100ab */
        /* <DEDUP_REMOVED lines=14> */
.L_x_17474:
[----:B------:R-:W-:Y:S05]  /*9e50*/  BSYNC.RECONVERGENT B3 ;  /* 0x0000000000037941 */ /* 0x000fea0003800200 */
.L_x_17473:
        /* <DEDUP_REMOVED lines=17> */
.L_x_17476:
[----:B------:R-:W-:Y:S05]  /*9f70*/  BSYNC.RECONVERGENT B3 ;  /* 0x0000000000037941 */ /* 0x000fea0003800200 */
.L_x_17475:
        /* <DEDUP_REMOVED lines=17> */
.L_x_17478:
[----:B------:R-:W-:Y:S05]  /*a090*/  BSYNC.RECONVERGENT B3 ;  /* 0x0000000000037941 */ /* 0x000fea0003800200 */
.L_x_17477:
[----:B------:R-:W-:Y:S05]  /*a0a0*/  @!P1 BRA `(.L_x_17459) ;  /* 0x00000000003c9947 */ /* 0x000fea0003800000 */
[----:B0123--:R-:W-:Y:S01]  /*a0b0*/  FFMA.FTZ R167, R220, R172, R171 ;  /* 0x000000acdca77223 */ /* 0x00ffe200000100ab */
        /* <DEDUP_REMOVED lines=14> */
.L_x_17459:
[----:B------:R-:W-:Y:S05]  /*a1a0*/  BSYNC.RECONVERGENT B2 ;  /* 0x0000000000027941 */ /* 0x000fea0003800200 */
.L_x_17450:
        /* <DEDUP_REMOVED lines=8> */
.L_x_17447:
[----:B------:R-:W-:Y:S05]  /*a230*/  BSYNC.RECONVERGENT B1 ;  /* 0x0000000000017941 */ /* 0x000fea0003800200 */
.L_x_17446:
[----:B------:R-:W-:Y:S04]  /*a240*/  BSSY.RECONVERGENT B1, `(.L_x_17479) ;  /* 0x000013f000017945 */ /* 0x000fe80003800200 */
[----:B------:R-:W-:Y:S05]  /*a250*/  @!P4 BRA `(.L_x_17480) ;  /* 0x0000001000f4c947 */ /* 0x000fea0003800000 */
[----:B------:R-:W-:Y:S04]  /*a260*/  BSSY.RECONVERGENT B2, `(.L_x_17481) ;  /* 0x0000005000027945 */ /* 0x000fe80003800200 */
[----:B------:R-:W-:Y:S05]  /*a270*/  @!P1 BRA `(.L_x_17482) ;  /* 0x00000000000c9947 */ /* 0x000fea0003800000 */
[----:B-----5:R-:W0:Y:S02]  /*a280*/  LDC.64 R160, c[0x0][0x390] ;  /* 0x0000e400ffa07b82 */ /* 0x020e240000000a00 */
[----:B0-----:R-:W-:-:S06]  /*a290*/  IMAD.WIDE.U32 R160, R7, 0x10, R160 ;  /* 0x0000001007a07825 */ /* 0x001fcc00078e00a0 */
[----:B------:R-:W5:Y:S02]  /*a2a0*/  LDG.E.128 R160, desc[UR6][R160.64] ;  /* 0x00000006a0a07981 */ /* 0x000f64000c1e1d00 */
.L_x_17482:
[----:B------:R-:W-:Y:S05]  /*a2b0*/  BSYNC.RECONVERGENT B2 ;  /* 0x0000000000027941 */ /* 0x000fea0003800200 */
.L_x_17481:
        /* <DEDUP_REMOVED lines=18> */
[----:B01234-:R-:W-:-:S03]  /*a3e0*/  MOV R164, UR4 ;  /* 0x0000000400a47c02 */ /* 0x01ffc60008000f00 */
[----:B------:R-:W-:-:S05]  /*a3f0*/  FMUL.FTZ R134, R160, R133 ;  /* 0x00000085a0867220 */ /* 0x000fca0000410000 */
[----:B------:R-:W-:-:S05]  /*a400*/  FSEL R134, R134, RZ, P3 ;  /* 0x000000ff86867208 */ /* 0x000fca0001800000 */
[----:B------:R-:W-:Y:S01]  /*a410*/  FADD.FTZ R112, R112, R134 ;  /* 0x0000008670707221 */ /* 0x000fe20000010000 */
[----:B------:R-:W-:-:S05]  /*a420*/  @P3 HADD2.F32 R134, -RZ, R243.H1_H1 ;  /* 0x300000f3ff863230 */ /* 0x000fca0000004100 */
[----:B------:R-:W-:-:S07]  /*a430*/  @P3 FMUL.FTZ R164, R133, R134 ;  /* 0x0000008685a43220 */ /* 0x000fce0000410000 */
.L_x_17487:
[----:B------:R-:W-:Y:S05]  /*a440*/  BSYNC.RECONVERGENT B3 ;  /* 0x0000000000037941 */ /* 0x000fea0003800200 */
.L_x_17486:
        /* <DEDUP_REMOVED lines=14> */
[----:B------:R-:W-:-:S05]  /*a530*/  @P3 HADD2.F32 R135, -RZ, R243.H0_H0 ;  /* 0x200000f3ff873230 */ /* 0x000fca0000004100 */
[----:B------:R-:W-:-:S07]  /*a540*/  @P3 FMUL.FTZ R165, R134, R135 ;  /* 0x0000008786a53220 */ /* 0x000fce0000410000 */
.L_x_17489:
[----:B------:R-:W-:Y:S05]  /*a550*/  BSYNC.RECONVERGENT B3 ;  /* 0x0000000000037941 */ /* 0x000fea0003800200 */
.L_x_17488:
        /* <DEDUP_REMOVED lines=10> */
[----:B01234-:R-:W-:-:S05]  /*a600*/  FMUL.FTZ R166, R162, R135 ;  /* 0x00000087a2a67220 */ /* 0x01ffca0000410000 */
[----:B------:R-:W-:Y:S01]  /*a610*/  FSEL R166, R166, RZ, P3 ;  /* 0x000000ffa6a67208 */ /* 0x000fe20001800000 */
[----:B------:R-:W-:-:S04]  /*a620*/  @P3 HADD2.F32 R168, -RZ, R242.H1_H1 ;  /* 0x300000f2ffa83230 */ /* 0x000fc80000004100 */
[----:B------:R-:W-:Y:S01]  /*a630*/  FADD.FTZ R114, R114, R166 ;  /* 0x000000a672727221 */ /* 0x000fe20000010000 */
[----:B------:R-:W-:Y:S01]  /*a640*/  MOV R166, UR4 ;  /* 0x0000000400a67c02 */ /* 0x000fe20008000f00 */
[----:B------:R-:W-:-:S07]  /*a650*/  @P3 FMUL.FTZ R166, R135, R168 ;  /* 0x000000a887a63220 */ /* 0x000fce0000410000 */
.L_x_17491:
[----:B------:R-:W-:Y:S05]  /*a660*/  BSYNC.RECONVERGENT B3 ;  /* 0x0000000000037941 */ /* 0x000fea0003800200 */
.L_x_17490:
[----:B01234-:R-:W-:Y:S01]  /*a670*/  @P0 FFMA.FTZ R168, R219, R172, R171 ;  /* 0x000000acdba80223 */ /* 0x01ffe200000100ab */
        /* <DEDUP_REMOVED lines=16> */
.L_x_17485:
[----:B------:R-:W-:Y:S04]  /*a780*/  BSSY.RECONVERGENT B3, `(.L_x_17493) ;  /* 0x0000010000037945 */ /* 0x000fe80003800200 */
[----:B------:R-:W-:Y:S05]  /*a790*/  @!P1 BRA `(.L_x_17494) ;  /* 0x0000000000389947 */ /* 0x000fea0003800000 */
[----:B01234-:R-:W-:Y:S01]  /*a7a0*/  @P0 FFMA.FTZ R164, R17, R172, R171 ;  /* 0x000000ac11a40223 */ /* 0x01ffe200000100ab */
        /* <DEDUP_REMOVED lines=13> */
.L_x_17494:
[----:B------:R-:W-:Y:S05]  /*a880*/  BSYNC.RECONVERGENT B3 ;  /* 0x0000000000037941 */ /* 0x000fea0003800200 */
.L_x_17493:
        /* <DEDUP_REMOVED lines=16> */
.L_x_17496:
[----:B------:R-:W-:Y:S05]  /*a990*/  BSYNC.RECONVERGENT B3 ;  /* 0x0000000000037941 */ /* 0x000fea0003800200 */
.L_x_17495:
        /* <DEDUP_REMOVED lines=16> */
.L_x_17498:
[----:B------:R-:W-:Y:S05]  /*aaa0*/  BSYNC.RECONVERGENT B3 ;  /* 0x0000000000037941 */ /* 0x000fea0003800200 */
.L_x_17497:
[----:B------:R-:W-:Y:S05]  /*aab0*/  @!P1 BRA `(.L_x_17492) ;  /* 0x0000000800b89947 */ /* 0x000fea0003800000 */
[----:B01234-:R-:W-:Y:S01]  /*aac0*/  @P0 FFMA.FTZ R167, R219, R172, R171 ;  /* 0x000000acdba70223 */ /* 0x01ffe200000100ab */
        /* <DEDUP_REMOVED lines=15> */
.L_x_17484:
        /* <DEDUP_REMOVED lines=10> */
[----:B01234-:R-:W-:-:S03]  /*ac60*/  MOV R164, UR4 ;  /* 0x0000000400a47c02 */ /* 0x01ffc60008000f00 */
        /* <DEDUP_REMOVED lines=10> */
.L_x_17501:
[----:B------:R-:W-:Y:S05]  /*ad10*/  BSYNC.RECONVERGENT B3 ;  /* 0x0000000000037941 */ /* 0x000fea0003800200 */
.L_x_17500:
        /* <DEDUP_REMOVED lines=17> */
.L_x_17503:
[----:B------:R-:W-:Y:S05]  /*ae30*/  BSYNC.RECONVERGENT B3 ;  /* 0x0000000000037941 */ /* 0x000fea0003800200 */
.L_x_17502:
[----:B------:R-:W-:Y:S01]  /*ae40*/  BSSY.RECONVERGENT B3, `(.L_x_17504) ;  /* 0x0000012000037945 */ /* 0x000fe20003800200 */
[----:B------:R-:W-:-:S03]  /*ae50*/  FFMA.FTZ R134, R186, R172, R171 ;  /* 0x000000acba867223 */ /* 0x000fc600000100ab */
        /* <DEDUP_REMOVED lines=16> */
.L_x_17505:
[----:B------:R-:W-:Y:S05]  /*af60*/  BSYNC.RECONVERGENT B3 ;  /* 0x0000000000037941 */ /* 0x000fea0003800200 */
.L_x_17504:
        /* <DEDUP_REMOVED lines=17> */
[----:B01234-:R-:W-:Y:S01]  /*b080*/  FMUL.FTZ R168, R135, UR9 ;  /* 0x0000000987a87c20 */ /* 0x01ffe20008410000 */
        /* <DEDUP_REMOVED lines=11> */
.L_x_17499:
[----:B------:R-:W-:Y:S04]  /*b140*/  BSSY.RECONVERGENT B3, `(.L_x_17506) ;  /* 0x0000011000037945 */ /* 0x000fe80003800200 */
[----:B------:R-:W-:Y:S05]  /*b150*/  @!P1 BRA `(.L_x_17507) ;  /* 0x00000000003c9947 */ /* 0x000fea0003800000 */
[----:B01234-:R-:W-:Y:S01]  /*b160*/  FFMA.FTZ R164, R17, R172, R171 ;  /* 0x000000ac11a47223 */ /* 0x01ffe200000100ab */
        /* <DEDUP_REMOVED lines=14> */
.L_x_17507:
[----:B------:R-:W-:Y:S05]  /*b250*/  BSYNC.RECONVERGENT B3 ;  /* 0x0000000000037941 */ /* 0x000fea0003800200 */
.L_x_17506:
        /* <DEDUP_REMOVED lines=17> */
.L_x_17509:
[----:B------:R-:W-:Y:S05]  /*b370*/  BSYNC.RECONVERGENT B3 ;  /* 0x0000000000037941 */ /* 0x000fea0003800200 */
.L_x_17508:
        /* <DEDUP_REMOVED lines=17> */
.L_x_17511:
[----:B------:R-:W-:Y:S05]  /*b490*/  BSYNC.RECONVERGENT B3 ;  /* 0x0000000000037941 */ /* 0x000fea0003800200 */
.L_x_17510:
[----:B------:R-:W-:Y:S05]  /*b4a0*/  @!P1 BRA `(.L_x_17492) ;  /* 0x00000000003c9947 */ /* 0x000fea0003800000 */
[----:B01234-:R-:W-:Y:S01]  /*b4b0*/  FFMA.FTZ R167, R219, R172, R171 ;  /* 0x000000acdba77223 */ /* 0x01ffe200000100ab */
        /* <DEDUP_REMOVED lines=14> */
.L_x_17492:
[----:B------:R-:W-:Y:S05]  /*b5a0*/  BSYNC.RECONVERGENT B2 ;  /* 0x0000000000027941 */ /* 0x000fea0003800200 */
.L_x_17483:
        /* <DEDUP_REMOVED lines=8> */
.L_x_17480:
[----:B------:R-:W-:Y:S05]  /*b630*/  BSYNC.RECONVERGENT B1 ;  /* 0x0000000000017941 */ /* 0x000fea0003800200 */
.L_x_17479:
[----:B------:R-:W-:Y:S04]  /*b640*/  BSSY.RECONVERGENT B1, `(.L_x_17512) ;  /* 0x000013f000017945 */ /* 0x000fe80003800200 */
[----:B------:R-:W-:Y:S05]  /*b650*/  @!P5 BRA `(.L_x_17513) ;  /* 0x0000001000f4d947 */ /* 0x000fea0003800000 */
[----:B------:R-:W-:Y:S04]  /*b660*/  BSSY.RECONVERGENT B2, `(.L_x_17514) ;  /* 0x0000005000027945 */ /* 0x000fe80003800200 */
[----:B------:R-:W-:Y:S05]  /*b670*/  @!P1 BRA `(.L_x_17515) ;  /* 0x00000000000c9947 */ /* 0x000fea0003800000 */
[----:B-----5:R-:W0:Y:S02]  /*b680*/  LDC.64 R160, c[0x0][0x390] ;  /* 0x0000e400ffa07b82 */ /* 0x020e240000000a00 */
[----:B0-----:R-:W-:-:S06]  /*b690*/  IMAD.WIDE.U32 R160, R7, 0x10, R160 ;  /* 0x0000001007a07825 */ /* 0x001fcc00078e00a0 */
[----:B------:R-:W5:Y:S02]  /*b6a0*/  LDG.E.128 R160, desc[UR6][R160.64] ;  /* 0x00000006a0a07981 */ /* 0x000f64000c1e1d00 */
.L_x_17515:
[----:B------:R-:W-:Y:S05]  /*b6b0*/  BSYNC.RECONVERGENT B2 ;  /* 0x0000000000027941 */ /* 0x000fea0003800200 */
.L_x_17514:
        /* <DEDUP_REMOVED lines=24> */
.L_x_17520:
[----:B------:R-:W-:Y:S05]  /*b840*/  BSYNC.RECONVERGENT B3 ;  /* 0x0000000000037941 */ /* 0x000fea0003800200 */
.L_x_17519:
        /* <DEDUP_REMOVED lines=16> */
.L_x_17522:
[----:B------:R-:W-:Y:S05]  /*b950*/  BSYNC.RECONVERGENT B3 ;  /* 0x0000000000037941 */ /* 0x000fea0003800200 */
.L_x_17521:
        /* <DEDUP_REMOVED lines=16> */
.L_x_17524:
[----:B------:R-:W-:Y:S05]  /*ba60*/  BSYNC.RECONVERGENT B3 ;  /* 0x0000000000037941 */ /* 0x000fea0003800200 */
.L_x_17523:
        /* <DEDUP_REMOVED lines=17> */
.L_x_17518:
        /* <DEDUP_REMOVED lines=16> */
.L_x_17527:
[----:B------:R-:W-:Y:S05]  /*bc80*/  BSYNC.RECONVERGENT B3 ;  /* 0x0000000000037941 */ /* 0x000fea0003800200 */
.L_x_17526:
        /* <DEDUP_REMOVED lines=16> */
.L_x_17529:
[----:B------:R-:W-:Y:S05]  /*bd90*/  BSYNC.RECONVERGENT B3 ;  /* 0x0000000000037941 */ /* 0x000fea0003800200 */
.L_x_17528:
        /* <DEDUP_REMOVED lines=16> */
.L_x_17531:
[----:B------:R-:W-:Y:S05]  /*bea0*/  BSYNC.RECONVERGENT B3 ;  /* 0x0000000000037941 */ /* 0x000fea0003800200 */
.L_x_17530:
        /* <DEDUP_REMOVED lines=17> */
.L_x_17517:
[----:B------:R-:W-:-:S04]  /*bfc0*/  UISETP.NE.U32.AND UP0, UPT, UR12, URZ, UPT ;  /* 0x000000ff0c00728c */ /* 0x000fc8000bf05070 */
[----:B------:R-:W-:-:S06]  /*bfd0*/  UISETP.NE.AND.EX UP0, UPT, UR13, URZ, UPT, UP0 ;  /* 0x000000ff0d00728c */ /* 0x000fcc000bf05300 */
[----:B------:R-:W-:-:S13]  /*bfe0*/  PLOP3.LUT P2, PT, PT, PT, UP0, 0x80, 0x8 ;  /* 0x000000000008781c */ /* 0x000fda0003f4f008 */
[----:B------:R-:W-:Y:S05]  /*bff0*/  @!P2 BRA `(.L_x_17532) ;  /* 0x000000040050a947 */ /* 0x000fea0003800000 */
[----:B------:R-:W-:Y:S01]  /*c000*/  FFMA.FTZ R134, R188, R172, R171 ;  /* 0x000000acbc867223 */ /* 0x000fe200000100ab */
[----:B------:R-:W-:Y:S01]  /*c010*/  BSSY.RECONVERGENT B3, `(.L_x_17533) ;  /* 0x0000013000037945 */ /* 0x000fe20003800200 */
[----:B------:R-:W-:Y:S02]  /*c020*/  ISETP.GT.AND P3, PT, R9, RZ, PT ;  /* 0x000000ff0900720c */ /* 0x000fe40003f64270 */
[----:B------:R-:W-:Y:S01]  /*c030*/  FADD.FTZ R134, R199, -R134 ;  /* 0x80000086c7867221 */ /* 0x000fe20000010000 */
[----:B------:R-:W-:Y:S10]  /*c040*/  @!P1 BRA `(.L_x_17534) ;  /* 0x00000000003c9947 */ /* 0x000ff40003800000 */
        /* <DEDUP_REMOVED lines=15> */
.L_x_17534:
[----:B------:R-:W-:Y:S05]  /*c140*/  BSYNC.RECONVERGENT B3 ;  /* 0x0000000000037941 */ /* 0x000fea0003800200 */
.L_x_17533:
        /* <DEDUP_REMOVED lines=17> */
.L_x_17536:
[----:B------:R-:W-:Y:S05]  /*c260*/  BSYNC.RECONVERGENT B3 ;  /* 0x0000000000037941 */ /* 0x000fea0003800200 */
.L_x_17535:
        /* <DEDUP_REMOVED lines=17> */
.L_x_17538:
[----:B------:R-:W-:Y:S05]  /*c380*/  BSYNC.RECONVERGENT B3 ;  /* 0x0000000000037941 */ /* 0x000fea0003800200 */
.L_x_17537:
[-CC-:B------:R-:W-:Y:S01]  /*c390*/  FFMA.FTZ R133, R23, R172.reuse, R171.reuse ;  /* 0x000000ac17857223 */ /* 0x180fe200000100ab */
[-CC-:B------:R-:W-:Y:S01]  /*c3a0*/  FFMA.FTZ R132, R22, R172.reuse, R171.reuse ;  /* 0x000000ac16847223 */ /* 0x180fe200000100ab */
[----:B------:R-:W-:Y:S01]  /*c3b0*/  FFMA.FTZ R135, R218, R172, R171 ;  /* 0x000000acda877223 */ /* 0x000fe200000100ab */
[----:B------:R-:W-:Y:S01]  /*c3c0*/  FMUL.FTZ R134, R8, R134 ;  /* 0x0000008608867220 */ /* 0x000fe20000410000 */
[----:B------:R-:W-:Y:S01]  /*c3d0*/  FADD.FTZ R133, R187, -R133 ;  /* 0x80000085bb857221 */ /* 0x000fe20000010000 */
[----:B------:R-:W-:Y:S01]  /*c3e0*/  FADD.FTZ R132, R211, -R132 ;  /* 0x80000084d3847221 */ /* 0x000fe20000010000 */
[----:B------:R-:W-:Y:S02]  /*c3f0*/  FADD.FTZ R135, R226, -R135 ;  /* 0x80000087e2877221 */ /* 0x000fe40000010000 */
        /* <DEDUP_REMOVED lines=20> */
.L_x_17532:
        /* <DEDUP_REMOVED lines=17> */
.L_x_17540:
[----:B------:R-:W-:Y:S05]  /*c650*/  BSYNC.RECONVERGENT B3 ;  /* 0x0000000000037941 */ /* 0x000fea0003800200 */
.L_x_17539:
        /* <DEDUP_REMOVED lines=17> */
.L_x_17542:
[----:B------:R-:W-:Y:S05]  /*c770*/  BSYNC.RECONVERGENT B3 ;  /* 0x0000000000037941 */ /* 0x000fea0003800200 */
.L_x_17541:
        /* <DEDUP_REMOVED lines=17> */
.L_x_17544:
[----:B------:R-:W-:Y:S05]  /*c890*/  BSYNC.RECONVERGENT B3 ;  /* 0x0000000000037941 */ /* 0x000fea0003800200 */
.L_x_17543:
        /* <DEDUP_REMOVED lines=16> */
.L_x_17525:
[----:B------:R-:W-:Y:S05]  /*c9a0*/  BSYNC.RECONVERGENT B2 ;  /* 0x0000000000027941 */ /* 0x000fea0003800200 */
.L_x_17516:
        /* <DEDUP_REMOVED lines=8> */
.L_x_17513:
[----:B------:R-:W-:Y:S05]  /*ca30*/  BSYNC.RECONVERGENT B1 ;  /* 0x0000000000017941 */ /* 0x000fea0003800200 */
.L_x_17512:
[----:B------:R-:W-:Y:S01]  /*ca40*/  LOP3.LUT P2, RZ, R15, 0x8, RZ, 0xc0, !PT ;  /* 0x000000080fff7812 */ /* 0x000fe2000784c0ff */
[----:B------:R-:W-:-:S12]  /*ca50*/  BSSY.RECONVERGENT B1, `(.L_x_17545) ;  /* 0x0000141000017945 */ /* 0x000fd80003800200 */
[----:B------:R-:W-:Y:S05]  /*ca60*/  @!P2 BRA `(.L_x_17546) ;  /* 0x0000001000fca947 */ /* 0x000fea0003800000 */
[----:B------:R-:W-:Y:S04]  /*ca70*/  BSSY.RECONVERGENT B2, `(.L_x_17547) ;  /* 0x0000005000027945 */ /* 0x000fe80003800200 */
[----:B------:R-:W-:Y:S05]  /*ca80*/  @!P1 BRA `(.L_x_17548) ;  /* 0x00000000000c9947 */ /* 0x000fea0003800000 */
[----:B-----5:R-:W0:Y:S02]  /*ca90*/  LDC.64 R160, c[0x0][0x390] ;  /* 0x0000e400ffa07b82 */ /* 0x020e240000000a00 */
[----:B0-----:R-:W-:-:S06]  /*caa0*/  IMAD.WIDE.U32 R160, R7, 0x10, R160 ;  /* 0x0000001007a07825 */ /* 0x001fcc00078e00a0 */
[----:B------:R-:W5:Y:S02]  /*cab0*/  LDG.E.128 R160, desc[UR6][R160.64] ;  /* 0x00000006a0a07981 */ /* 0x000f64000c1e1d00 */
.L_x_17548:
[----:B------:R-:W-:Y:S05]  /*cac0*/  BSYNC.RECONVERGENT B2 ;  /* 0x0000000000027941 */ /* 0x000fea0003800200 */
.L_x_17547:
        /* <DEDUP_REMOVED lines=10> */
[----:B------:R-:W-:Y:S01]  /*cb70*/  @P0 FFMA.FTZ R134, R192, R172, R171 ;  /* 0x000000acc0860223 */ /* 0x000fe200000100ab */
[----:B-----5:R-:W-:Y:S01]  /*cb80*/  MOV R9, R156 ;  /* 0x0000009c00097202 */ /* 0x020fe20000000f00 */
[----:B------:R-:W-:Y:S01]  /*cb90*/  @P0 FADD.FTZ R132, R189, -R132 ;  /* 0x80000084bd840221 */ /* 0x000fe20000010000 */
[----:B------:R-:W-:Y:S01]  /*cba0*/  @P0 FADD.FTZ R133, R191, -R133 ;  /* 0x80000085bf850221 */ /* 0x000fe20000010000 */
[----:B------:R-:W-:Y:S01]  /*cbb0*/  @P0 FADD.FTZ R134, R200, -R134 ;  /* 0x80000086c8860221 */ /* 0x000fe20000010000 */
[----:B------:R-:W-:Y:S01]  /*cbc0*/  BSSY.RECONVERGENT B3, `(.L_x_17552) ;  /* 0x0000015000037945 */ /* 0x000fe20003800200 */
[C---:B------:R-:W-:Y:S01]  /*cbd0*/  @P0 FFMA.FTZ R9, R8.reuse, R132, R156 ;  /* 0x0000008408090223 */ /* 0x040fe2000001009c */
[----:B------:R-:W-:Y:S01]  /*cbe0*/  MOV R132, R157 ;  /* 0x0000009d00847202 */ /* 0x000fe20000000f00 */
[C---:B------:R-:W-:Y:S01]  /*cbf0*/  @P0 FFMA.FTZ R132, R8.reuse, R133, R157 ;  /* 0x0000008508840223 */ /* 0x040fe2000001009d */
[----:B------:R-:W-:Y:S01]  /*cc00*/  MOV R133, R158 ;  /* 0x0000009e00857202 */ /* 0x000fe20000000f00 */
[----:B------:R-:W-:Y:S01]  /*cc10*/  @P0 FFMA.FTZ R133, R8, R134, R158 ;  /* 0x0000008608850223 */ /* 0x000fe2000001009e */
[----:B------:R-:W-:Y:S01]  /*cc20*/  @P0 FFMA.FTZ R134, R233, R172, R171 ;  /* 0x000000ace9860223 */ /* 0x000fe200000100ab */
[----:B------:R-:W-:-:S03]  /*cc30*/  MOV R135, R159 ;  /* 0x0000009f00877202 */ /* 0x000fc60000000f00 */
        /* <DEDUP_REMOVED lines=13> */
.L_x_17553:
[----:B------:R-:W-:Y:S05]  /*cd10*/  BSYNC.RECONVERGENT B3 ;  /* 0x0000000000037941 */ /* 0x000fea0003800200 */
.L_x_17552:
[----:B------:R-:W-:Y:S04]  /*cd20*/  BSSY.RECONVERGENT B3, `(.L_x_17554) ;  /* 0x000000c000037945 */ /* 0x000fe80003800200 */
[----:B------:R-:W-:Y:S05]  /*cd30*/  @!P1 BRA `(.L_x_17555) ;  /* 0x0000000000289947 */ /* 0x000fea0003800000 */
        /* <DEDUP_REMOVED lines=10> */
.L_x_17555:
[----:B------:R-:W-:Y:S05]  /*cde0*/  BSYNC.RECONVERGENT B3 ;  /* 0x0000000000037941 */ /* 0x000fea0003800200 */
.L_x_17554:
        /* <DEDUP_REMOVED lines=12> */
.L_x_17557:
[----:B------:R-:W-:Y:S05]  /*ceb0*/  BSYNC.RECONVERGENT B3 ;  /* 0x0000000000037941 */ /* 0x000fea0003800200 */
.L_x_17556:
[----:B------:R-:W-:Y:S02]  /*cec0*/  MOV R134, R133 ;  /* 0x0000008500867202 */ /* 0x000fe40000000f00 */
[----:B------:R-:W-:Y:S02]  /*ced0*/  MOV R133, R132 ;  /* 0x0000008400857202 */ /* 0x000fe40000000f00 */
[----:B------:R-:W-:Y:S01]  /*cee0*/  MOV R132, R9 ;  /* 0x0000000900847202 */ /* 0x000fe20000000f00 */
[----:B------:R-:W-:Y:S06]  /*cef0*/  @!P1 BRA `(.L_x_17558) ;  /* 0x0000000c00bc9947 */ /* 0x000fec0003800000 */
[----:B------:R-:W-:Y:S01]  /*cf00*/  FMUL.FTZ R8, R135, UR9 ;  /* 0x0000000987087c20 */ /* 0x000fe20008410000 */
[----:B------:R-:W-:Y:S01]  /*cf10*/  ISETP.GE.U32.AND P0, PT, R16, 0x1000000, PT ;  /* 0x010000001000780c */ /* 0x000fe20003f06070 */
[----:B------:R-:W-:Y:S02]  /*cf20*/  UMOV UR4, URZ ;  /* 0x000000ff00047c82 */ /* 0x000fe40008000000 */
[----:B------:R-:W-:Y:S01]  /*cf30*/  FMUL.FTZ R8, R8, UR8 ;  /* 0x0000000808087c20 */ /* 0x000fe20008410000 */
[----:B01234-:R-:W-:-:S03]  /*cf40*/  MOV R167, UR4 ;  /* 0x0000000400a77c02 */ /* 0x01ffc60008000f00 */
[----:B------:R-:W-:-:S05]  /*cf50*/  FMUL.FTZ R9, R163, R8 ;  /* 0x00000008a3097220 */ /* 0x000fca0000410000 */
[----:B------:R-:W-:-:S05]  /*cf60*/  FSEL R9, R9, RZ, P0 ;  /* 0x000000ff09097208 */ /* 0x000fca0000000000 */
[----:B------:R-:W-:Y:S01]  /*cf70*/  FADD.FTZ R123, R123, R9 ;  /* 0x000000097b7b7221 */ /* 0x000fe20000010000 */
[----:B------:R-:W-:Y:S06]  /*cf80*/  @!P0 BRA `(.L_x_17558) ;  /* 0x0000000c00988947 */ /* 0x000fec0003800000 */
[----:B------:R-:W-:-:S05]  /*cf90*/  HADD2.F32 R167, -RZ, R238.H0_H0 ;  /* 0x200000eeffa77230 */ /* 0x000fca0000004100 */
[----:B------:R-:W-:Y:S01]  /*cfa0*/  FMUL.FTZ R167, R8, R167 ;  /* 0x000000a708a77220 */ /* 0x000fe20000410000 */
[----:B------:R-:W-:Y:S06]  /*cfb0*/  BRA `(.L_x_17558) ;  /* 0x0000000c008c7947 */ /* 0x000fec0003800000 */
.L_x_17551:
[----:B------:R-:W-:Y:S04]  /*cfc0*/  BSSY.RECONVERGENT B3, `(.L_x_17559) ;  /* 0x0000010000037945 */ /* 0x000fe80003800200 */
[----:B------:R-:W-:Y:S05]  /*cfd0*/  @!P1 BRA `(.L_x_17560) ;  /* 0x0000000000389947 */ /* 0x000fea0003800000 */
[----:B------:R-:W-:Y:S01]  /*cfe0*/  @P0 FFMA.FTZ R9, R180, R172, R171 ;  /* 0x000000acb4090223 */ /* 0x000fe200000100ab */
[----:B012345:R-:W-:Y:S01]  /*cff0*/  MOV R164, R156 ;  /* 0x0000009c00a47202 */ /* 0x03ffe20000000f00 */
        /* <DEDUP_REMOVED lines=12> */
.L_x_17560:
[----:B------:R-:W-:Y:S05]  /*d0c0*/  BSYNC.RECONVERGENT B3 ;  /* 0x0000000000037941 */ /* 0x000fea0003800200 */
.L_x_17559:
        /* <DEDUP_REMOVED lines=16> */
.L_x_17562:
[----:B------:R-:W-:Y:S05]  /*d1d0*/  BSYNC.RECONVERGENT B3 ;  /* 0x0000000000037941 */ /* 0x000fea0003800200 */
.L_x_17561:
        /* <DEDUP_REMOVED lines=16> */
.L_x_17564:
[----:B------:R-:W-:Y:S05]  /*d2e0*/  BSYNC.RECONVERGENT B3 ;  /* 0x0000000000037941 */ /* 0x000fea0003800200 */
.L_x_17563:
[----:B------:R-:W-:Y:S05]  /*d2f0*/  @!P1 BRA `(.L_x_17558) ;  /* 0x0000000800bc9947 */ /* 0x000fea0003800000 */
[----:B------:R-:W-:Y:S01]  /*d300*/  @P0 FFMA.FTZ R9, R233, R172, R171 ;  /* 0x000000ace9090223 */ /* 0x000fe200000100ab */
[----:B012345:R-:W-:Y:S01]  /*d310*/  MOV R167, R159 ;  /* 0x0000009f00a77202 */ /* 0x03ffe20000000f00 */
[----:B------:R-:W-:Y:S02]  /*d320*/  UMOV UR4, URZ ;  /* 0x000000ff00047c82 */ /* 0x000fe40008000000 */
[----:B------:R-:W-:-:S04]  /*d330*/  @P0 FADD.FTZ R9, R225, -R9 ;  /* 0x80000009e1090221 */ /* 0x000fc80000010000 */
[----:B------:R-:W-:Y:S01]  /*d340*/  @P0 FFMA.FTZ R167, R8, R9, R159 ;  /* 0x0000000908a70223 */ /* 0x000fe2000001009f */
[----:B------:R-:W-:-:S03]  /*d350*/  ISETP.GE.U32.AND P0, PT, R16, 0x1000000, PT ;  /* 0x010000001000780c */ /* 0x000fc60003f06070 */
[----:B------:R-:W-:Y:S01]  /*d360*/  FMUL.FTZ R8, R167, UR9 ;  /* 0x00000009a7087c20 */ /* 0x000fe20008410000 */
[----:B------:R-:W-:-:S03]  /*d370*/  MOV R167, UR4 ;  /* 0x0000000400a77c02 */ /* 0x000fc60008000f00 */
        /* <DEDUP_REMOVED lines=8> */
.L_x_17550:
        /* <DEDUP_REMOVED lines=21> */
.L_x_17567:
[----:B------:R-:W-:Y:S05]  /*d550*/  BSYNC.RECONVERGENT B3 ;  /* 0x0000000000037941 */ /* 0x000fea0003800200 */
.L_x_17566:
        /* <DEDUP_REMOVED lines=17> */
.L_x_17569:
[----:B------:R-:W-:Y:S05]  /*d670*/  BSYNC.RECONVERGENT B3 ;  /* 0x0000000000037941 */ /* 0x000fea0003800200 */
.L_x_17568:
        /* <DEDUP_REMOVED lines=17> */
.L_x_17571:
[----:B------:R-:W-:Y:S05]  /*d790*/  BSYNC.RECONVERGENT B3 ;  /* 0x0000000000037941 */ /* 0x000fea0003800200 */
.L_x_17570:
[-CC-:B------:R-:W-:Y:S01]  /*d7a0*/  FFMA.FTZ R133, R233, R172.reuse, R171.reuse ;  /* 0x000000ace9857223 */ /* 0x180fe200000100ab */
[----:B------:R-:W-:Y:S01]  /*d7b0*/  ISETP.GT.AND P0, PT, R9, RZ, PT ;  /* 0x000000ff0900720c */ /* 0x000fe20003f04270 */
        /* <DEDUP_REMOVED lines=17> */
[----:B------:R-:W-:Y:S01]  /*d8d0*/  FMUL.FTZ R8, R8, UR9 ;  /* 0x0000000908087c20 */ /* 0x000fe20008410000 */
[----:B-----5:R-:W-:Y:S01]  /*d8e0*/  ISETP.GE.U32.AND P0, PT, R16, 0x1000000, PT ;  /* 0x010000001000780c */ /* 0x020fe20003f06070 */
        /* <DEDUP_REMOVED lines=10> */
.L_x_17565:
        /* <DEDUP_REMOVED lines=17> */
.L_x_17573:
[----:B------:R-:W-:Y:S05]  /*daa0*/  BSYNC.RECONVERGENT B3 ;  /* 0x0000000000037941 */ /* 0x000fea0003800200 */
.L_x_17572:
        /* <DEDUP_REMOVED lines=17> */
.L_x_17575:
[----:B------:R-:W-:Y:S05]  /*dbc0*/  BSYNC.RECONVERGENT B3 ;  /* 0x0000000000037941 */ /* 0x000fea0003800200 */
.L_x_17574:
        /* <DEDUP_REMOVED lines=17> */
.L_x_17577:
[----:B------:R-:W-:Y:S05]  /*dce0*/  BSYNC.RECONVERGENT B3 ;  /* 0x0000000000037941 */ /* 0x000fea0003800200 */
.L_x_17576:
        /* <DEDUP_REMOVED lines=14> */
[----:B------:R-:W-:-:S05]  /*ddd0*/  @P0 HADD2.F32 R9, -RZ, R238.H0_H0 ;  /* 0x200000eeff090230 */ /* 0x000fca0000004100 */
[----:B------:R-:W-:-:S07]  /*dde0*/  @P0 FMUL.FTZ R167, R9, R8 ;  /* 0x0000000809a70220 */ /* 0x000fce0000410000 */
.L_x_17558:
[----:B------:R-:W-:Y:S05]  /*ddf0*/  BSYNC.RECONVERGENT B2 ;  /* 0x0000000000027941 */ /* 0x000fea0003800200 */
.L_x_17549:
[----:B------:R-:W0:Y:S02]  /*de00*/  @P2 LDC.64 R8, c[0x0][0x478] ;  /* 0x00011e00ff082b82 */ /* 0x000e240000000a00 */
[----:B0-----:R-:W-:-:S05]  /*de10*/  @P2 IMAD.WIDE.U32 R8, R170, 0x10, R8 ;  /* 0x00000010aa082825 */ /* 0x001fca00078e0008 */
[----:B------:R0:W-:Y:S02]  /*de20*/  @P2 STG.E.128 desc[UR6][R8.64], R132 ;  /* 0x0000008408002986 */ /* 0x0001e4000c101d06 */
[----:B0-----:R-:W0:Y:S02]  /*de30*/  @P1 LDC.64 R8, c[0x0][0x468] ;  /* 0x00011a00ff081b82 */ /* 0x001e240000000a00 */
[----:B0-----:R-:W-:-:S05]  /*de40*/  @P1 IMAD.WIDE.U32 R8, R7, 0x10, R8 ;  /* 0x0000001007081825 */ /* 0x001fca00078e0008 */
[----:B------:R0:W-:Y:S02]  /*de50*/  @P1 STG.E.128 desc[UR6][R8.64], R164 ;  /* 0x000000a408001986 */ /* 0x0001e4000c101d06 */
.L_x_17546:
[----:B------:R-:W-:Y:S05]  /*de60*/  BSYNC.RECONVERGENT B1 ;  /* 0x0000000000017941 */ /* 0x000fea0003800200 */
.L_x_17545:
[----:B0-----:R-:W0:Y:S02]  /*de70*/  LDC.64 R8, c[0x0][0x380] ;  /* 0x0000e000ff087b82 */ /* 0x001e240000000a00 */
[----:B0-----:R-:W-:-:S04]  /*de80*/  LEA R10, R8, R10, 0x2 ;  /* 0x0000000a080a7211 */ /* 0x001fc800078e10ff */
[----:B------:R-:W-:-:S13]  /*de90*/  ISETP.GE.AND P0, PT, R10, R9, PT ;  /* 0x000000090a00720c */ /* 0x000fda0003f06270 */
[----:B------:R-:W-:Y:S05]  /*dea0*/  @!P0 BRA `(.L_x_17578) ;  /* 0xffffff3000f88947 */ /* 0x000fea000383ffff */
.L_x_17294:
[----:B------:R-:W-:Y:S05]  /*deb0*/  BSYNC B0 ;  /* 0x0000000000007941 */ /* 0x000fea0003800000 */
.L_x_17293:
[----:B-1234-:R-:W0:Y:S01]  /*dec0*/  S2R R168, SR_TID.X ;  /* 0x0000000000a87919 */ /* 0x01ee220000002100 */
[----:B-----5:R-:W-:Y:S01]  /*ded0*/  MOV R4, 0x400 ;  /* 0x0000040000047802 */ /* 0x020fe20000000f00 */
[----:B------:R-:W-:Y:S05]  /*dee0*/  WARPSYNC.ALL ;  /* 0x0000000000007948 */ /* 0x000fea0003800000 */
[----:B------:R-:W1:Y:S01]  /*def0*/  S2R R5, SR_CgaCtaId ;  /* 0x0000000000057919 */ /* 0x000e620000008800 */
[----:B------:R-:W2:Y:S01]  /*df00*/  S2UR UR4, SR_CTAID.X ;  /* 0x00000000000479c3 */ /* 0x000ea20000002500 */
[----:B------:R-:W3:Y:S01]  /*df10*/  LDCU.128 UR16, c[0x0][0x440] ;  /* 0x00008800ff1077ac */ /* 0x000ee20008000c00 */
[----:B------:R-:W-:Y:S01]  /*df20*/  BSSY.RECONVERGENT B0, `(.L_x_17579) ;  /* 0x0000096000007945 */ /* 0x000fe20003800200 */
[----:B------:R-:W4:Y:S01]  /*df30*/  LDCU.64 UR20, c[0x0][0x460] ;  /* 0x00008c00ff1477ac */ /* 0x000f220008000a00 */
        /* <DEDUP_REMOVED lines=66> */
[----:B------:R-:W-:-:S04]  /*e360*/  IADD3 R58, P0, PT, R58, R168, RZ ;  /* 0x000000a83a3a7210 */ /* 0x000fc80007f1e0ff */
[----:B------:R-:W-:Y:S01]  /*e370*/  IADD3.X R79, PT, PT, RZ, RZ, RZ, P0, !PT ;  /* 0x000000ffff4f7210 */ /* 0x000fe200007fe4ff */
        /* <DEDUP_REMOVED lines=47> */
[----:B0-----:R-:W-:-:S02]  /*e670*/  SHF.L.U64.HI R0, R58, 0x2, R79 ;  /* 0x000000023a007819 */ /* 0x001fc4000001024f */
[----:B------:R-:W-:-:S04]  /*e680*/  SHF.L.U32 R58, R58, 0x2, RZ ;  /* 0x000000023a3a7819 */ /* 0x000fc800000006ff */
[C---:B---3--:R-:W-:Y:S02]  /*e690*/  IADD3 R66, P0, PT, R58.reuse, UR18, RZ ;  /* 0x000000123a427c10 */ /* 0x048fe4000ff1e0ff */
[----:B------:R-:W-:Y:S02]  /*e6a0*/  IADD3 R64, P1, PT, R58, UR16, RZ ;  /* 0x000000103a407c10 */ /* 0x000fe4000ff3e0ff */
[----:B------:R-:W-:Y:S01]  /*e6b0*/  IADD3.X R81, PT, PT, R0, UR19, RZ, P0, !PT ;  /* 0x0000001300517c10 */ /* 0x000fe200087fe4ff */
[----:B------:R-:W0:Y:S01]  /*e6c0*/  LDS R6, [R8] ;  /* 0x0000000008067984 */ /* 0x000e220000000800 */
[----:B----4-:R-:W-:Y:S02]  /*e6d0*/  IADD3 R58, P0, PT, R58, UR20, RZ ;  /* 0x000000143a3a7c10 */ /* 0x010fe4000ff1e0ff */
[----:B------:R-:W-:Y:S01]  /*e6e0*/  IADD3.X R79, PT, PT, R0, UR17, RZ, P1, !PT ;  /* 0x00000011004f7c10 */ /* 0x000fe20008ffe4ff */
[----:B------:R-:W1:Y:S04]  /*e6f0*/  LDS R71, [R8+0x1000] ;  /* 0x0010000008477984 */ /* 0x000e680000000800 */
[----:B------:R-:W2:Y:S04]  /*e700*/  LDS R73, [R8+0x2000] ;  /* 0x0020000008497984 */ /* 0x000ea80000000800 */
[----:B------:R-:W3:Y:S01]  /*e710*/  LDS R75, [R8+0x3000] ;  /* 0x00300000084b7984 */ /* 0x000ee20000000800 */
[----:B0-----:R-:W-:-:S04]  /*e720*/  FADD.FTZ R6, RZ, R6 ;  /* 0x00000006ff067221 */ /* 0x001fc80000010000 */
[----:B-1----:R-:W-:Y:S01]  /*e730*/  FADD.FTZ R6, R6, R71 ;  /* 0x0000004706067221 */ /* 0x002fe20000010000 */
[----:B------:R-:W-:Y:S02]  /*e740*/  IADD3.X R71, PT, PT, R0, UR21, RZ, P0, !PT ;  /* 0x0000001500477c10 */ /* 0x000fe400087fe4ff */
[----:B------:R-:W-:Y:S01]  /*e750*/  ISETP.GE.U32.AND P0, PT, R77, 0x80, PT ;  /* 0x000000804d00780c */ /* 0x000fe20003f06070 */
[----:B--2---:R-:W-:-:S04]  /*e760*/  FADD.FTZ R6, R6, R73 ;  /* 0x0000004906067221 */ /* 0x004fc80000010000 */
[----:B---3--:R-:W-:-:S08]  /*e770*/  FADD.FTZ R75, R6, R75 ;  /* 0x0000004b064b7221 */ /* 0x008fd00000010000 */
        /* <DEDUP_REMOVED lines=16> */
.L_x_17580:
[----:B------:R-:W-:Y:S05]  /*e880*/  BSYNC.RECONVERGENT B0 ;  /* 0x0000000000007941 */ /* 0x000fea0003800200 */
.L_x_17579:
        /* <DEDUP_REMOVED lines=10> */
[----:B------:R-:W-:Y:S01]  /*e930*/  FADD.FTZ R11, RZ, R11 ;  /* 0x0000000bff0b7221 */ /* 0x000fe20000010000 */
[----:B------:R-:W2:Y:S01]  /*e940*/  LDS R2, [R8+0x400] ;  /* 0x0004000008027984 */ /* 0x000ea20000000800 */
[----:B------:R-:W-:Y:S01]  /*e950*/  FADD.FTZ R61, R14, R61 ;  /* 0x0000003d0e3d7221 */ /* 0x000fe20000010000 */
[----:B------:R-:W-:Y:S01]  /*e960*/  FADD.FTZ R16, R16, R27 ;  /* 0x0000001b10107221 */ /* 0x000fe20000010000 */
[----:B------:R-:W-:Y:S01]  /*e970*/  FADD.FTZ R9, RZ, R9 ;  /* 0x00000009ff097221 */ /* 0x000fe20000010000 */
[----:B------:R-:W3:Y:S01]  /*e980*/  LDS R14, [R8+0x1e00] ;  /* 0x001e0000080e7984 */ /* 0x000ee20000000800 */
[----:B------:R-:W-:Y:S01]  /*e990*/  FADD.FTZ R11, R11, R20 ;  /* 0x000000140b0b7221 */ /* 0x000fe20000010000 */
[----:B------:R-:W-:Y:S01]  /*e9a0*/  FADD.FTZ R31, R10, R31 ;  /* 0x0000001f0a1f7221 */ /* 0x000fe20000010000 */
[----:B------:R-:W-:Y:S01]  /*e9b0*/  FADD.FTZ R34, RZ, R34 ;  /* 0x00000022ff227221 */ /* 0x000fe20000010000 */
[----:B------:R-:W4:Y:S01]  /*e9c0*/  LDS R17, [R8+0x1200] ;  /* 0x0012000008117984 */ /* 0x000f220000000800 */
[----:B------:R-:W-:Y:S01]  /*e9d0*/  FADD.FTZ R36, RZ, R36 ;  /* 0x00000024ff247221 */ /* 0x000fe20000010000 */
        /* <DEDUP_REMOVED lines=21> */
[----:B------:R-:W-:Y:S01]  /*eb30*/  FADD.FTZ R32, R32, R65 ;  /* 0x0000004120207221 */ /* 0x000fe20000010000 */
[----:B------:R-:W5:Y:S01]  /*eb40*/  LDS R19, [R8+0x1400] ;  /* 0x0014000008137984 */ /* 0x000f620000000800 */
[----:B0-----:R-:W-:Y:S01]  /*eb50*/  FADD.FTZ R7, RZ, R7 ;  /* 0x00000007ff077221 */ /* 0x001fe20000010000 */
[----:B------:R-:W-:Y:S01]  /*eb60*/  FADD.FTZ R33, R33, R40 ;  /* 0x0000002821217221 */ /* 0x000fe20000010000 */
[----:B------:R-:W-:Y:S01]  /*eb70*/  FADD.FTZ R35, R35, R42 ;  /* 0x0000002a23237221 */ /* 0x000fe20000010000 */
[----:B------:R-:W0:Y:S01]  /*eb80*/  LDS R10, [R8+0x1600] ;  /* 0x00160000080a7984 */ /* 0x000e220000000800 */
[----:B-1----:R-:W-:Y:S01]  /*eb90*/  FADD.FTZ R0, RZ, R0 ;  /* 0x00000000ff007221 */ /* 0x002fe20000010000 */
        /* <DEDUP_REMOVED lines=16> */
[----:B------:R-:W-:Y:S01]  /*eca0*/  FADD.FTZ R37, R37, R50 ;  /* 0x0000003225257221 */ /* 0x000fe20000010000 */
[----:B------:R-:W-:Y:S01]  /*ecb0*/  FADD.FTZ R38, R38, R53 ;  /* 0x0000003526267221 */ /* 0x000fe20000010000 */
[----:B------:R-:W5:Y:S01]  /*ecc0*/  LDS R28, [R8+0x3e00] ;  /* 0x003e0000081c7984 */ /* 0x000f620000000800 */
[----:B------:R-:W-:Y:S01]  /*ecd0*/  FADD.FTZ R4, RZ, R4 ;  /* 0x00000004ff047221 */ /* 0x000fe20000010000 */
        /* <DEDUP_REMOVED lines=28> */
[----:B------:R-:W-:Y:S01]  /*eea0*/  FADD.FTZ R67, R36, R67 ;  /* 0x0000004324437221 */ /* 0x000fe20000010000 */
[----:B------:R-:W-:Y:S01]  /*eeb0*/  FADD.FTZ R37, R37, R56 ;  /* 0x0000003825257221 */ /* 0x000fe20000010000 */
[----:B------:R2:W1:Y:S01]  /*eec0*/  LDS R43, [R8+0x3600] ;  /* 0x00360000082b7984 */ /* 0x0004620000000800 */
[----:B---3--:R-:W-:Y:S01]  /*eed0*/  FADD.FTZ R6, R6, R23 ;  /* 0x0000001706067221 */ /* 0x008fe20000010000 */
[----:B------:R-:W-:-:S02]  /*eee0*/  FADD.FTZ R69, R38, R69 ;  /* 0x0000004526457221 */ /* 0x000fc40000010000 */
        /* <DEDUP_REMOVED lines=27> */
.L_x_17582:
[----:B------:R-:W-:Y:S05]  /*f0a0*/  BSYNC.RECONVERGENT B0 ;  /* 0x0000000000007941 */ /* 0x000fea0003800200 */
.L_x_17581:
        /* <DEDUP_REMOVED lines=18> */
.L_x_17584:
[----:B------:R-:W-:Y:S05]  /*f1d0*/  BSYNC.RECONVERGENT B0 ;  /* 0x0000000000007941 */ /* 0x000fea0003800200 */
.L_x_17583:
        /* <DEDUP_REMOVED lines=18> */
.L_x_17586:
[----:B------:R-:W-:Y:S05]  /*f300*/  BSYNC.RECONVERGENT B0 ;  /* 0x0000000000007941 */ /* 0x000fea0003800200 */
.L_x_17585:
        /* <DEDUP_REMOVED lines=18> */
.L_x_17588:
[----:B------:R-:W-:Y:S05]  /*f430*/  BSYNC.RECONVERGENT B0 ;  /* 0x0000000000007941 */ /* 0x000fea0003800200 */
.L_x_17587:
        /* <DEDUP_REMOVED lines=18> */
.L_x_17590:
[----:B------:R-:W-:Y:S05]  /*f560*/  BSYNC.RECONVERGENT B0 ;  /* 0x0000000000007941 */ /* 0x000fea0003800200 */
.L_x_17589:
        /* <DEDUP_REMOVED lines=18> */
.L_x_17592:
[----:B------:R-:W-:Y:S05]  /*f690*/  BSYNC.RECONVERGENT B0 ;  /* 0x0000000000007941 */ /* 0x000fea0003800200 */
.L_x_17591:
        /* <DEDUP_REMOVED lines=11> */
.L_x_17313:
[----:B0-2---:R-:W-:Y:S01]  /*f750*/  HFMA2 R169, -RZ, RZ, 0, 5.9604644775390625e-08 ;  /* 0x00000001ffa97431 */ /* 0x005fe200000001ff */
[----:B------:R-:W-:Y:S01]  /*f760*/  BSSY B1, `(.L_x_17593) ;  /* 0x0000007000017945 */ /* 0x000fe20003800000 */
[----:B------:R-:W-:Y:S02]  /*f770*/  MOV R170, R203 ;  /* 0x000000cb00aa7202 */ /* 0x000fe40000000f00 */
[----:B------:R-:W-:Y:S02]  /*f780*/  MOV R168, 0x1f ;  /* 0x0000001f00a87802 */ /* 0x000fe40000000f00 */
[----:B------:R-:W-:-:S07]  /*f790*/  MOV R7, 0xffffffff ;  /* 0xffffffff00077802 */ /* 0x000fce0000000f00 */
[----:B-----5:R-:W-:Y:S05]  /*f7a0*/  WARPSYNC.COLLECTIVE R7, `(.L_x_17594) ;  /* 0x0000000007087348 */ /* 0x020fea0003c00000 */
[----:B------:R0:W1:Y:S02]  /*f7b0*/  SHFL.BFLY P6, R171, R170, R169, R168 ;  /* 0x0c0000a9aaab7389 */ /* 0x00006400000c00a8 */
[----:B01---5:R-:W-:Y:S05]  /*f7c0*/  ENDCOLLECTIVE ;  /* 0x000000000000791b */ /* 0x023fea0003800000 */
.L_x_17594:
[----:B------:R-:W-:Y:S05]  /*f7d0*/  BSYNC B1 ;  /* 0x0000000000017941 */ /* 0x000fea0003800000 */
.L_x_17593:
        /* <DEDUP_REMOVED lines=8> */
.L_x_17595:
[----:B------:R-:W-:Y:S01]  /*f860*/  HFMA2 R169, -RZ, RZ, 0, 1.1920928955078125e-07 ;  /* 0x00000002ffa97431 */ /* 0x000fe200000001ff */
[----:B------:R-:W-:Y:S01]  /*f870*/  MOV R170, R203 ;  /* 0x000000cb00aa7202 */ /* 0x000fe20000000f00 */
[----:B------:R-:W-:-:S07]  /*f880*/  FADD.FTZ R202, R171, R202 ;  /* 0x000000caabca7221 */ /* 0x000fce0000010000 */
[----:B------:R-:W-:Y:S05]  /*f890*/  WARPSYNC.COLLECTIVE R7, `(.L_x_17596) ;  /* 0x0000000007087348 */ /* 0x000fea0003c00000 */
[----:B------:R0:W1:Y:S02]  /*f8a0*/  SHFL.BFLY P6, R171, R170, R169, R168 ;  /* 0x0c0000a9aaab7389 */ /* 0x00006400000c00a8 */
[----:B01----:R-:W-:Y:S05]  /*f8b0*/  ENDCOLLECTIVE ;  /* 0x000000000000791b */ /* 0x003fea0003800000 */
.L_x_17596:
[----:B------:R-:W-:Y:S01]  /*f8c0*/  MOV R170, R202 ;  /* 0x000000ca00aa7202 */ /* 0x000fe20000000f00 */
[----:B------:R-:W-:-:S07]  /*f8d0*/  FADD.FTZ R203, R203, R171 ;  /* 0x000000abcbcb7221 */ /* 0x000fce0000010000 */
[----:B------:R-:W-:Y:S05]  /*f8e0*/  WARPSYNC.COLLECTIVE R7, `(.L_x_17597) ;  /* 0x0000000007087348 */ /* 0x000fea0003c00000 */
[----:B------:R0:W1:Y:S02]  /*f8f0*/  SHFL.BFLY P6, R171, R170, R169, R168 ;  /* 0x0c0000a9aaab7389 */ /* 0x00006400000c00a8 */
[----:B01----:R-:W-:Y:S05]  /*f900*/  ENDCOLLECTIVE ;  /* 0x000000000000791b */ /* 0x003fea0003800000 */
.L_x_17597:
[----:B------:R-:W-:Y:S01]  /*f910*/  HFMA2 R169, -RZ, RZ, 0, 2.384185791015625e-07 ;  /* 0x00000004ffa97431 */ /* 0x000fe200000001ff */
[----:B------:R-:W-:Y:S01]  /*f920*/  MOV R170, R203 ;  /* 0x000000cb00aa7202 */ /* 0x000fe20000000f00 */
[----:B------:R-:W-:-:S07]  /*f930*/  FADD.FTZ R202, R202, R171 ;  /* 0x000000abcaca7221 */ /* 0x000fce0000010000 */
[----:B------:R-:W-:Y:S05]  /*f940*/  WARPSYNC.COLLECTIVE R7, `(.L_x_17598) ;  /* 0x0000000007087348 */ /* 0x000fea0003c00000 */
[----:B------:R0:W1:Y:S02]  /*f950*/  SHFL.BFLY P6, R171, R170, R169, R168 ;  /* 0x0c0000a9aaab7389 */ /* 0x00006400000c00a8 */
[----:B01----:R-:W-:Y:S05]  /*f960*/  ENDCOLLECTIVE ;  /* 0x000000000000791b */ /* 0x003fea0003800000 */
.L_x_17598:
[----:B------:R-:W-:Y:S01]  /*f970*/  MOV R170, R202 ;  /* 0x000000ca00aa7202 */ /* 0x000fe20000000f00 */
[----:B------:R-:W-:-:S07]  /*f980*/  FADD.FTZ R203, R203, R171 ;  /* 0x000000abcbcb7221 */ /* 0x000fce0000010000 */
[----:B------:R-:W-:Y:S05]  /*f990*/  WARPSYNC.COLLECTIVE R7, `(.L_x_17599) ;  /* 0x0000000007087348 */ /* 0x000fea0003c00000 */
[----:B------:R0:W1:Y:S02]  /*f9a0*/  SHFL.BFLY P6, R171, R170, R169, R168 ;  /* 0x0c0000a9aaab7389 */ /* 0x00006400000c00a8 */
[----:B01----:R-:W-:Y:S05]  /*f9b0*/  ENDCOLLECTIVE ;  /* 0x000000000000791b */ /* 0x003fea0003800000 */
.L_x_17599:
[----:B------:R-:W-:Y:S01]  /*f9c0*/  HFMA2 R169, -RZ, RZ, 0, 4.76837158203125e-07 ;  /* 0x00000008ffa97431 */ /* 0x000fe200000001ff */
[----:B------:R-:W-:Y:S01]  /*f9d0*/  MOV R170, R203 ;  /* 0x000000cb00aa7202 */ /* 0x000fe20000000f00 */
[----:B------:R-:W-:-:S07]  /*f9e0*/  FADD.FTZ R202, R202, R171 ;  /* 0x000000abcaca7221 */ /* 0x000fce0000010000 */
[----:B------:R-:W-:Y:S05]  /*f9f0*/  WARPSYNC.COLLECTIVE R7, `(.L_x_17600) ;  /* 0x0000000007087348 */ /* 0x000fea0003c00000 */
[----:B------:R0:W1:Y:S02]  /*fa00*/  SHFL.BFLY P6, R171, R170, R169, R168 ;  /* 0x0c0000a9aaab7389 */ /* 0x00006400000c00a8 */
[----:B01----:R-:W-:Y:S05]  /*fa10*/  ENDCOLLECTIVE ;  /* 0x000000000000791b */ /* 0x003fea0003800000 */
.L_x_17600:
[----:B------:R-:W-:Y:S01]  /*fa20*/  MOV R170, R202 ;  /* 0x000000ca00aa7202 */ /* 0x000fe20000000f00 */
[----:B------:R-:W-:-:S07]  /*fa30*/  FADD.FTZ R203, R203, R171 ;  /* 0x000000abcbcb7221 */ /* 0x000fce0000010000 */
[----:B------:R-:W-:Y:S05]  /*fa40*/  WARPSYNC.COLLECTIVE R7, `(.L_x_17601) ;  /* 0x0000000007087348 */ /* 0x000fea0003c00000 */
[----:B------:R0:W1:Y:S02]  /*fa50*/  SHFL.BFLY P6, R171, R170, R169, R168 ;  /* 0x0c0000a9aaab7389 */ /* 0x00006400000c00a8 */
[----:B01----:R-:W-:Y:S05]  /*fa60*/  ENDCOLLECTIVE ;  /* 0x000000000000791b */ /* 0x003fea0003800000 */
.L_x_17601:
[----:B------:R-:W-:Y:S01]  /*fa70*/  HFMA2 R169, -RZ, RZ, 0, 9.5367431640625e-07 ;  /* 0x00000010ffa97431 */ /* 0x000fe200000001ff */
[----:B------:R-:W-:Y:S01]  /*fa80*/  MOV R170, R203 ;  /* 0x000000cb00aa7202 */ /* 0x000fe20000000f00 */
[----:B------:R-:W-:-:S07]  /*fa90*/  FADD.FTZ R202, R202, R171 ;  /* 0x000000abcaca7221 */ /* 0x000fce0000010000 */
[----:B------:R-:W-:Y:S05]  /*faa0*/  WARPSYNC.COLLECTIVE R7, `(.L_x_17602) ;  /* 0x0000000007087348 */ /* 0x000fea0003c00000 */
[----:B------:R0:W1:Y:S02]  /*fab0*/  SHFL.BFLY P6, R171, R170, R169, R168 ;  /* 0x0c0000a9aaab7389 */ /* 0x00006400000c00a8 */
[----:B01----:R-:W-:Y:S05]  /*fac0*/  ENDCOLLECTIVE ;  /* 0x000000000000791b */ /* 0x003fea0003800000 */
.L_x_17602:
[----:B------:R-:W-:Y:S02]  /*fad0*/  MOV R170, R202 ;  /* 0x000000ca00aa7202 */ /* 0x000fe40000000f00 */
[----:B------:R-:W-:-:S07]  /*fae0*/  MOV R172, R171 ;  /* 0x000000ab00ac7202 */ /* 0x000fce0000000f00 */
[----:B------:R-:W-:Y:S05]  /*faf0*/  WARPSYNC.COLLECTIVE R7, `(.L_x_17603) ;  /* 0x0000000007087348 */ /* 0x000fea0003c00000 */
[----:B------:R0:W1:Y:S02]  /*fb00*/  SHFL.BFLY P6, R171, R170, R169, R168 ;  /* 0x0c0000a9aaab7389 */ /* 0x00006400000c00a8 */
[----:B01----:R-:W-:Y:S05]  /*fb10*/  ENDCOLLECTIVE ;  /* 0x000000000000791b */ /* 0x003fea0003800000 */
.L_x_17603:
[----:B------:R-:W-:Y:S01]  /*fb20*/  MOV R7, R171 ;  /* 0x000000ab00077202 */ /* 0x000fe20000000f00 */
[----:B------:R-:W-:Y:S06]  /*fb30*/  BRA `(.L_x_17604) ;  /* 0xffffff4000647947 */ /* 0x000fec000383ffff */
.L_x_17605:
        /* <DEDUP_REMOVED lines=12> */
.L_x_20123:


//--------------------- .text._ZN10layer_norm22ln_bwd_finalize_kernelINS_22Kernel_traits_finalizeILj1024E6__halfffffjLb1ELj1024ELj4ENS_18Kernel_traits_baseILj1024ES2_ffffjLj1024EEEEELb1ELb1EEEvNS_9BwdParamsE --------------------------
	.section	.text._ZN10layer_norm22ln_bwd_finalize_kernelINS_22Kernel_traits_finalizeILj1024E6__halfffffjLb1ELj1024ELj4ENS_18Kernel_traits_baseILj1024ES2_ffffjLj1024EEEEELb1ELb1EEEvNS_9BwdParamsE,"ax",@progbits
	.align	128
        .global         _ZN10layer_norm22ln_bwd_finalize_kernelINS_22Kernel_traits_finalizeILj1024E6__halfffffjLb1ELj1024ELj4ENS_18Kernel_traits_baseILj1024ES2_ffffjLj1024EEEEELb1ELb1EEEvNS_9BwdParamsE
        .type           _ZN10layer_norm22ln_bwd_finalize_kernelINS_22Kernel_traits_finalizeILj1024E6__halfffffjLb1ELj1024ELj4ENS_18Kernel_traits_baseILj1024ES2_ffffjLj1024EEEEELb1ELb1EEEvNS_9BwdParamsE,@function
        .size           _ZN10layer_norm22ln_bwd_finalize_kernelINS_22Kernel_traits_finalizeILj1024E6__halfffffjLb1ELj1024ELj4ENS_18Kernel_traits_baseILj1024ES2_ffffjLj1024EEEEELb1ELb1EEEvNS_9BwdParamsE,(.L_x_20124 - _ZN10layer_norm22ln_bwd_finalize_kernelINS_22Kernel_traits_finalizeILj1024E6__halfffffjLb1ELj1024ELj4ENS_18Kernel_traits_baseILj1024ES2_ffffjLj1024EEEEELb1ELb1EEEvNS_9BwdParamsE)
        .other          _ZN10layer_norm22ln_bwd_finalize_kernelINS_22Kernel_traits_finalizeILj1024E6__halfffffjLb1ELj1024ELj4ENS_18Kernel_traits_baseILj1024ES2_ffffjLj1024EEEEELb1ELb1EEEvNS_9BwdParamsE,@"STO_CUDA_ENTRY STV_DEFAULT"
_ZN10layer_norm22ln_bwd_finalize_kernelINS_22Kernel_traits_finalizeILj1024E6__halfffffjLb1ELj1024ELj4ENS_18Kernel_traits_baseILj1024ES2_ffffjLj1024EEEEELb1ELb1EEEvNS_9BwdParamsE:
.text._ZN10layer_norm22ln_bwd_finalize_kernelINS_22Kernel_traits_finalizeILj1024E6__halfffffjLb1ELj1024ELj4ENS_18Kernel_traits_baseILj1024ES2_ffffjLj1024EEEEELb1ELb1EEEvNS_9BwdParamsE:
        /* <DEDUP_REMOVED lines=56> */
.L_x_17610:
        /* <DEDUP_REMOVED lines=87> */
.L_x_17609:
[----:B------:R-:W-:Y:S05]  /*08f0*/  BSYNC.RECONVERGENT B1 ;  /* 0x0000000000017941 */ /* 0x000fea0003800200 */
.L_x_17608:
        /* <DEDUP_REMOVED lines=51> */
.L_x_17612:
[----:B------:R-:W-:Y:S05]  /*0c30*/  BSYNC.RECONVERGENT B1 ;  /* 0x0000000000017941 */ /* 0x000fea0003800200 */
.L_x_17611:
        /* <DEDUP_REMOVED lines=30> */
.L_x_17614:
[----:B------:R-:W-:Y:S05]  /*0e20*/  BSYNC.RECONVERGENT B1 ;  /* 0x0000000000017941 */ /* 0x000fea0003800200 */
.L_x_17613:
        /* <DEDUP_REMOVED lines=15> */
.L_x_17607:
[----:B------:R-:W-:Y:S05]  /*0f20*/  BSYNC.RECONVERGENT B0 ;  /* 0x0000000000007941 */ /* 0x000fea0003800200 */
.L_x_17606:
        /* <DEDUP_REMOVED lines=75> */
.L_x_17615:
        /* <DEDUP_REMOVED lines=10> */
.L_x_20124:


//--------------------- .text._ZN10layer_norm13ln_bwd_kernelINS_13Kernel_traitsI6__halfffffjLj1024ELj1ELj4ELj1ELj16ENS_18Kernel_traits_baseILj1024ES2_ffffjLj128EEEEELb1ELb1ELb1ELb1EEEvNS_9BwdParamsE --------------------------
	.section	.text._ZN10layer_norm13ln_bwd_kernelINS_13Kernel_traitsI6__halfffffjLj1024ELj1ELj4ELj1ELj16ENS_18Kernel_traits_baseILj1024ES2_ffffjLj128EEEEELb1ELb1ELb1ELb1EEEvNS_9BwdParamsE,"ax",@progbits
	.align	128
        .global         _ZN10layer_norm13ln_bwd_kernelINS_13Kernel_traitsI6__halfffffjLj1024ELj1ELj4ELj1ELj16ENS_18Kernel_traits_baseILj1024ES2_ffffjLj128EEEEELb1ELb1ELb1ELb1EEEvNS_9BwdParamsE
        .type           _ZN10layer_norm13ln_bwd_kernelINS_13Kernel_traitsI6__halfffffjLj1024ELj1ELj4ELj1ELj16ENS_18Kernel_traits_baseILj1024ES2_ffffjLj128EEEEELb1ELb1ELb1ELb1EEEvNS_9BwdParamsE,@function
        .size           _ZN10layer_norm13ln_bwd_kernelINS_13Kernel_traitsI6__halfffffjLj1024ELj1ELj4ELj1ELj16ENS_18Kernel_traits_baseILj1024ES2_ffffjLj128EEEEELb1ELb1ELb1ELb1EEEvNS_9BwdParamsE,(.L_x_20125 - _ZN10layer_norm13ln_bwd_kernelINS_13Kernel_traitsI6__halfffffjLj1024ELj1ELj4ELj1ELj16ENS_18Kernel_traits_baseILj1024ES2_ffffjLj128EEEEELb1ELb1ELb1ELb1EEEvNS_9BwdParamsE)
        .other          _ZN10layer_norm13ln_bwd_kernelINS_13Kernel_traitsI6__halfffffjLj1024ELj1ELj4ELj1ELj16ENS_18Kernel_traits_baseILj1024ES2_ffffjLj128EEEEELb1ELb1ELb1ELb1EEEvNS_9BwdParamsE,@"STO_CUDA_ENTRY STV_DEFAULT"
_ZN10layer_norm13ln_bwd_kernelINS_13Kernel_traitsI6__halfffffjLj1024ELj1ELj4ELj1ELj16ENS_18Kernel_traits_baseILj1024ES2_ffffjLj128EEEEELb1ELb1ELb1ELb1EEEvNS_9BwdParamsE:
.text._ZN10layer_norm13ln_bwd_kernelINS_13Kernel_traitsI6__halfffffjLj1024ELj1ELj4ELj1ELj16ENS_18Kernel_traits_baseILj1024ES2_ffffjLj128EEEEELb1ELb1ELb1ELb1EEEvNS_9BwdParamsE:
        /* <DEDUP_REMOVED lines=66> */
[----:B------:R-:W-:Y:S01]  /*0420*/  LOP3.LUT R7, R2, 0x1f, RZ, 0xc0, !PT ;  /* 0x0000001f02077812 */ /* 0x000fe200078ec0ff */
[----:B------:R-:W0:Y:S08]  /*0430*/  LDC.64 R4, c[0x0][0x3e8] ;  /* 0x0000fa00ff047b82 */ /* 0x000e300000000a00 */
[----:B------:R-:W1:Y:S01]  /*0440*/  LDC.64 R2, c[0x0][0x3d0] ;  /* 0x0000f400ff027b82 */ /* 0x000e620000000a00 */
[----:B0-----:R-:W-:-:S05]  /*0450*/  IMAD.WIDE.U32 R4, R7, 0x8, R4 ;  /* 0x0000000807047825 */ /* 0x001fca00078e0004 */
[----:B------:R-:W2:Y:S01]  /*0460*/  LDG.E.64 R242, desc[UR6][R4.64+0x600] ;  /* 0x0006000604f27981 */ /* 0x000ea2000c1e1b00 */
[----:B-1----:R-:W-:-:S03]  /*0470*/  IMAD.WIDE.U32 R2, R7, 0x8, R2 ;  /* 0x0000000807027825 */ /* 0x002fc600078e0002 */
[----:B------:R-:W3:Y:S04]  /*0480*/  LDG.E.64 R238, desc[UR6][R4.64+0x400] ;  /* 0x0004000604ee7981 */ /* 0x000ee8000c1e1b00 */
[----:B------:R-:W4:Y:S04]  /*0490*/  LDG.E.64 R20, desc[UR6][R2.64+0x700] ;  /* 0x0007000602147981 */ /* 0x000f28000c1e1b00 */
[----:B------:R-:W3:Y:S04]  /*04a0*/  LDG.E.64 R236, desc[UR6][R4.64+0x300] ;  /* 0x0003000604ec7981 */ /* 0x000ee8000c1e1b00 */
[----:B------:R-:W3:Y:S04]  /*04b0*/  LDG.E.64 R234, desc[UR6][R4.64+0x200] ;  /* 0x0002000604ea7981 */ /* 0x000ee8000c1e1b00 */
[----:B------:R-:W3:Y:S04]  /*04c0*/  LDG.E.64 R240, desc[UR6][R4.64+0x500] ;  /* 0x0005000604f07981 */ /* 0x000ee8000c1e1b00 */
[----:B------:R-:W3:Y:S04]  /*04d0*/  LDG.E.64 R232, desc[UR6][R4.64+0x100] ;  /* 0x0001000604e87981 */ /* 0x000ee8000c1e1b00 */
[----:B------:R-:W3:Y:S01]  /*04e0*/  LDG.E.64 R230, desc[UR6][R4.64] ;  /* 0x0000000604e67981 */ /* 0x000ee2000c1e1b00 */
[----:B------:R-:W-:-:S03]  /*04f0*/  HFMA2 R68, -RZ, RZ, 0, 0 ;  /* 0x00000000ff447431 */ /* 0x000fc600000001ff */
[----:B------:R-:W5:Y:S04]  /*0500*/  LDG.E.64 R228, desc[UR6][R2.64+0x600] ;  /* 0x0006000602e47981 */ /* 0x000f68000c1e1b00 */
[----:B------:R-:W5:Y:S04]  /*0510*/  LDG.E.64 R226, desc[UR6][R2.64+0x500] ;  /* 0x0005000602e27981 */ /* 0x000f68000c1e1b00 */
[----:B------:R-:W5:Y:S04]  /*0520*/  LDG.E.64 R224, desc[UR6][R2.64+0x400] ;  /* 0x0004000602e07981 */ /* 0x000f68000c1e1b00 */
[----:B------:R-:W5:Y:S04]  /*0530*/  LDG.E.64 R18, desc[UR6][R2.64+0x300] ;  /* 0x0003000602127981 */ /* 0x000f68000c1e1b00 */
[----:B------:R-:W5:Y:S04]  /*0540*/  LDG.E.64 R16, desc[UR6][R2.64+0x200] ;  /* 0x0002000602107981 */ /* 0x000f68000c1e1b00 */
[----:B------:R-:W5:Y:S04]  /*0550*/  LDG.E.64 R14, desc[UR6][R2.64+0x100] ;  /* 0x00010006020e7981 */ /* 0x000f68000c1e1b00 */
[----:B------:R0:W5:Y:S04]  /*0560*/  LDG.E.64 R12, desc[UR6][R2.64] ;  /* 0x00000006020c7981 */ /* 0x000168000c1e1b00 */
[----:B------:R1:W5:Y:S04]  /*0570*/  LDG.E.64 R10, desc[UR6][R4.64+0x700] ;  /* 0x00070006040a7981 */ /* 0x000368000c1e1b00 */
[----:B----4-:R4:W-:Y:S01]  /*0580*/  STL.64 [R1], R20 ;  /* 0x0000001401007387 */ /* 0x0109e20000100a00 */
[----:B--2---:R-:W-:-:S02]  /*0590*/  SHF.R.U64 R0, R242, 0x10, R243 ;  /* 0x00000010f2007819 */ /* 0x004fc400000012f3 */
[----:B---3--:R-:W-:Y:S02]  /*05a0*/  SHF.R.U64 R0, R238, 0x10, R239 ;  /* 0x00000010ee007819 */ /* 0x008fe400000012ef */
[----:B------:R-:W-:Y:S02]  /*05b0*/  SHF.R.U32.HI R6, RZ, 0x10, R243 ;  /* 0x00000010ff067819 */ /* 0x000fe400000116f3 */
[--C-:B0-----:R-:W-:Y:S02]  /*05c0*/  SHF.R.U64 R3, R236, 0x10, R237.reuse ;  /* 0x00000010ec037819 */ /* 0x101fe400000012ed */
[----:B-1----:R-:W-:Y:S02]  /*05d0*/  SHF.R.U32.HI R4, RZ, 0x10, R237 ;  /* 0x00000010ff047819 */ /* 0x002fe400000116ed */
[--C-:B------:R-:W-:Y:S02]  /*05e0*/  SHF.R.U64 R0, R234, 0x10, R235.reuse ;  /* 0x00000010ea007819 */ /* 0x100fe400000012eb */
[----:B------:R-:W-:-:S02]  /*05f0*/  SHF.R.U32.HI R2, RZ, 0x10, R235 ;  /* 0x00000010ff027819 */ /* 0x000fc400000116eb */
[--C-:B------:R-:W-:Y:S02]  /*0600*/  SHF.R.U64 R7, R240, 0x10, R241.reuse ;  /* 0x00000010f0077819 */ /* 0x100fe400000012f1 */
[----:B------:R-:W-:Y:S02]  /*0610*/  SHF.R.U32.HI R8, RZ, 0x10, R241 ;  /* 0x00000010ff087819 */ /* 0x000fe400000116f1 */
[----:B------:R-:W-:Y:S02]  /*0620*/  SHF.R.U32.HI R6, RZ, 0x10, R239 ;  /* 0x00000010ff067819 */ /* 0x000fe400000116ef */
[--C-:B------:R-:W-:Y:S02]  /*0630*/  SHF.R.U64 R3, R232, 0x10, R233.reuse ;  /* 0x00000010e8037819 */ /* 0x100fe400000012e9 */
[----:B------:R-:W-:Y:S02]  /*0640*/  SHF.R.U32.HI R4, RZ, 0x10, R233 ;  /* 0x00000010ff047819 */ /* 0x000fe400000116e9 */
[----:B------:R-:W-:-:S02]  /*0650*/  SHF.R.U64 R0, R230, 0x10, R231 ;  /* 0x00000010e6007819 */ /* 0x000fc400000012e7 */
[----:B----4-:R-:W-:-:S07]  /*0660*/  SHF.R.U32.HI R2, RZ, 0x10, R231 ;  /* 0x00000010ff027819 */ /* 0x010fce00000116e7 */
.L_x_17869:
[----:B0-----:R-:W0:Y:S08]  /*0670*/  LDC.64 R2, c[0x0][0x3f8] ;  /* 0x0000fe00ff027b82 */ /* 0x001e300000000a00 */
[----:B-1----:R-:W1:Y:S01]  /*0680*/  LDC.64 R4, c[0x0][0x3f0] ;  /* 0x0000fc00ff047b82 */ /* 0x002e620000000a00 */
[----:B0-----:R-:W-:-:S05]  /*0690*/  IMAD.WIDE R2, R246, 0x4, R2 ;  /* 0x00000004f6027825 */ /* 0x001fca00078e0202 */
[----:B------:R0:W2:Y:S01]  /*06a0*/  LDG.E R245, desc[UR6][R2.64] ;  /* 0x0000000602f57981 */ /* 0x0000a2000c1e1900 */
[----:B-1----:R-:W-:-:S05]  /*06b0*/  IMAD.WIDE R4, R246, 0x4, R4 ;  /* 0x00000004f6047825 */ /* 0x002fca00078e0204 */
[----:B------:R1:W3:Y:S01]  /*06c0*/  LDG.E R6, desc[UR6][R4.64] ;  /* 0x0000000604067981 */ /* 0x0002e2000c1e1900 */
[----:B0-----:R-:W0:Y:S08]  /*06d0*/  LDC.64 R2, c[0x0][0x3c8] ;  /* 0x0000f200ff027b82 */ /* 0x001e300000000a00 */
[----:B-1----:R-:W1:Y:S01]  /*06e0*/  LDC.64 R4, c[0x0][0x3c0] ;  /* 0x0000f000ff047b82 */ /* 0x002e620000000a00 */
[----:B0-----:R-:W-:-:S05]  /*06f0*/  IMAD.WIDE R2, R246, 0x4, R2 ;  /* 0x00000004f6027825 */ /* 0x001fca00078e0202 */
[----:B-----5:R0:W5:Y:S01]  /*0700*/  LDG.E R244, desc[UR6][R2.64] ;  /* 0x0000000602f47981 */ /* 0x020162000c1e1900 */
[----:B------:R-:W-:Y:S01]  /*0710*/  BSSY.RECONVERGENT B1, `(.L_x_17618) ;  /* 0x000021c000017945 */ /* 0x000fe20003800200 */
[----:B--2---:R-:W-:Y:S02]  /*0720*/  ISETP.GE.AND P2, PT, R245, 0x1, PT ;  /* 0x00000001f500780c */ /* 0x004fe40003f46270 */
[----:B---3--:R0:W-:Y:S11]  /*0730*/  STL [R1+0x8], R6 ;  /* 0x0000080601007387 */ /* 0x0081f60000100800 */
[----:B-1----:R-:W-:Y:S05]  /*0740*/  @!P2 BRA `(.L_x_17619) ;  /* 0x0000001800b0a947 */ /* 0x002fea0003800000 */
[----:B0-----:R-:W0:Y:S01]  /*0750*/  S2R R3, SR_TID.X ;  /* 0x0000000000037919 */ /* 0x001e220000002100 */
[----:B------:R-:W1:Y:S01]  /*0760*/  LDC.64 R220, c[0x0][0x3a8] ;  /* 0x0000ea00ffdc7b82 */ /* 0x000e620000000a00 */
[C---:B------:R-:W-:Y:S02]  /*0770*/  IMAD R0, R246.reuse, UR5, RZ ;  /* 0x00000005f6007c24 */ /* 0x040fe4000f8e02ff */
[----:B------:R-:W-:Y:S01]  /*0780*/  IMAD.WIDE R4, R246, 0x4, R4 ;  /* 0x00000004f6047825 */ /* 0x000fe200078e0204 */
[----:B------:R-:W-:Y:S02]  /*0790*/  STL.64 [R1+0x28], R86 ;  /* 0x0000285601007387 */ /* 0x000fe40000100a00 */
[----:B------:R-:W-:Y:S02]  /*07a0*/  SHF.R.S32.HI R7, RZ, 0x1f, R0 ;  /* 0x0000001fff077819 */ /* 0x000fe40000011400 */
[----:B------:R2:W-:Y:S01]  /*07b0*/  STL.64 [R1+0x20], R84 ;  /* 0x0000205401007387 */ /* 0x0005e20000100a00 */
[----:B------:R-:W3:Y:S01]  /*07c0*/  LDC.64 R190, c[0x0][0x428] ;  /* 0x00010a00ffbe7b82 */ /* 0x000ee20000000a00 */
[----:B------:R-:W-:-:S02]  /*07d0*/  LEA.HI R0, R7, R0, RZ, 0x2 ;  /* 0x0000000007007211 */ /* 0x000fc400078f10ff */
[----:B------:R-:W-:Y:S01]  /*07e0*/  ISETP.GE.AND P3, PT, R6, 0x1, PT ;  /* 0x000000010600780c */ /* 0x000fe20003f66270 */
[----:B------:R4:W-:Y:S04]  /*07f0*/  STL.64 [R1+0x18], R10 ;  /* 0x0000180a01007387 */ /* 0x0009e80000100a00 */
[----:B--2---:R2:W3:Y:S01]  /*0800*/  LDG.E R84, desc[UR6][R4.64] ;  /* 0x0000000604547981 */ /* 0x0044e2000c1e1900 */
[----:B----4-:R-:W4:Y:S01]  /*0810*/  LDC.64 R10, c[0x0][0x3b0] ;  /* 0x0000ec00ff0a7b82 */ /* 0x010f220000000a00 */
[----:B0-----:R-:W-:-:S04]  /*0820*/  LOP3.LUT R3, R3, 0x1f, RZ, 0xc0, !PT ;  /* 0x0000001f03037812 */ /* 0x001fc800078ec0ff */
[----:B------:R-:W-:-:S04]  /*0830*/  LEA.HI.SX32 R189, R0, R3, 0x1e ;  /* 0x0000000300bd7211 */ /* 0x000fc800078ff2ff */
[C---:B------:R-:W-:Y:S01]  /*0840*/  IADD3 R188, PT, PT, R189.reuse, 0x20, RZ ;  /* 0x00000020bdbc7810 */ /* 0x040fe20007ffe0ff */
[C-C-:B-1----:R-:W-:Y:S01]  /*0850*/  IMAD.WIDE.U32 R192, R189.reuse, 0x10, R220.reuse ;  /* 0x00000010bdc07825 */ /* 0x142fe200078e00dc */
[C---:B------:R-:W-:Y:S02]  /*0860*/  IADD3 R247, PT, PT, R189.reuse, 0x60, RZ ;  /* 0x00000060bdf77810 */ /* 0x040fe40007ffe0ff */
[C---:B------:R-:W-:Y:S01]  /*0870*/  IADD3 R9, PT, PT, R189.reuse, 0x40, RZ ;  /* 0x00000040bd097810 */ /* 0x040fe20007ffe0ff */
[--C-:B------:R-:W-:Y:S01]  /*0880*/  IMAD.WIDE.U32 R196, R188, 0x10, R220.reuse ;  /* 0x00000010bcc47825 */ /* 0x100fe200078e00dc */
[----:B------:R-:W-:Y:S01]  /*0890*/  IADD3 R252, PT, PT, R189, 0x80, RZ ;  /* 0x00000080bdfc7810 */ /* 0x000fe20007ffe0ff */
[----:B------:R-:W4:Y:S02]  /*08a0*/  LDG.E.128 R192, desc[UR6][R192.64] ;  /* 0x00000006c0c07981 */ /* 0x000f24000c1e1d00 */
[--C-:B------:R-:W-:Y:S01]  /*08b0*/  IMAD.WIDE.U32 R204, R247, 0x10, R220.reuse ;  /* 0x00000010f7cc7825 */ /* 0x100fe200078e00dc */
[C---:B------:R-:W-:Y:S01]  /*08c0*/  IADD3 R85, PT, PT, R189.reuse, 0xa0, RZ ;  /* 0x000000a0bd557810 */ /* 0x040fe20007ffe0ff */
[----:B------:R-:W4:Y:S01]  /*08d0*/  LDG.E.128 R196, desc[UR6][R196.64] ;  /* 0x00000006c4c47981 */ /* 0x000f22000c1e1d00 */
[----:B------:R-:W-:Y:S01]  /*08e0*/  IADD3 R86, PT, PT, R189, 0xc0, RZ ;  /* 0x000000c0bd567810 */ /* 0x000fe20007ffe0ff */
[--C-:B------:R-:W-:Y:S01]  /*08f0*/  IMAD.WIDE.U32 R200, R9, 0x10, R220.reuse ;  /* 0x0000001009c87825 */ /* 0x100fe200078e00dc */
[----:B------:R-:W-:Y:S01]  /*0900*/  IADD3 R87, PT, PT, R189, 0xe0, RZ ;  /* 0x000000e0bd577810 */ /* 0x000fe20007ffe0ff */
        /* <DEDUP_REMOVED lines=10> */
[----:B------:R-:W-:-:S05]  /*09b0*/  IADD3 R0, PT, PT, R245, -0x1, RZ ;  /* 0xfffffffff5007810 */ /* 0x000fca0007ffe0ff */
[----:B------:R-:W-:-:S05]  /*09c0*/  IMAD R0, R0, UR5, RZ ;  /* 0x0000000500007c24 */ /* 0x000fca000f8e02ff */
[----:B--2---:R-:W-:-:S04]  /*09d0*/  SHF.R.S32.HI R5, RZ, 0x1f, R0 ;  /* 0x0000001fff057819 */ /* 0x004fc80000011400 */
[----:B------:R-:W-:-:S04]  /*09e0*/  LEA.HI R8, R5, R0, RZ, 0x2 ;  /* 0x0000000005087211 */ /* 0x000fc800078f10ff */
[----:B------:R-:W-:-:S05]  /*09f0*/  LEA.HI.SX32 R8, R8, R3, 0x1e ;  /* 0x0000000308087211 */ /* 0x000fca00078ff2ff */
[----:B---3--:R-:W-:-:S06]  /*0a00*/  IMAD.WIDE.U32 R160, R8, 0x10, R190 ;  /* 0x0000001008a07825 */ /* 0x008fcc00078e00be */
[----:B------:R-:W2:Y:S01]  /*0a10*/  LDG.E.128 R160, desc[UR6][R160.64] ;  /* 0x00000006a0a07981 */ /* 0x000ea2000c1e1d00 */
[----:B------:R-:W-:Y:S02]  /*0a20*/  IADD3 R165, PT, PT, R8, 0x20, RZ ;  /* 0x0000002008a57810 */ /* 0x000fe40007ffe0ff */
[----:B------:R-:W-:-:S03]  /*0a30*/  @P3 IADD3 R0, PT, PT, R6, -0x1, RZ ;  /* 0xffffffff06003810 */ /* 0x000fc60007ffe0ff */
[----:B------:R-:W-:-:S04]  /*0a40*/  IMAD.WIDE.U32 R164, R165, 0x10, R190 ;  /* 0x00000010a5a47825 */ /* 0x000fc800078e00be */
[----:B------:R-:W-:Y:S02]  /*0a50*/  @P3 IMAD R0, R0, UR5, RZ ;  /* 0x0000000500003c24 */ /* 0x000fe4000f8e02ff */
[----:B------:R-:W3:Y:S01]  /*0a60*/  LDG.E.128 R164, desc[UR6][R164.64] ;  /* 0x00000006a4a47981 */ /* 0x000ee2000c1e1d00 */
[----:B------:R-:W-:Y:S02]  /*0a70*/  MOV R4, UR10 ;  /* 0x0000000a00047c02 */ /* 0x000fe40008000f00 */
[----:B------:R-:W-:Y:S02]  /*0a80*/  @P3 SHF.R.S32.HI R2, RZ, 0x1f, R0 ;  /* 0x0000001fff023819 */ /* 0x000fe40000011400 */
[----:B------:R-:W-:Y:S02]  /*0a90*/  ISETP.NE.U32.AND P0, PT, R4, RZ, PT ;  /* 0x000000ff0400720c */ /* 0x000fe40003f05070 */
[----:B------:R-:W-:Y:S02]  /*0aa0*/  @P3 LEA.HI R2, R2, R0, RZ, 0x2 ;  /* 0x0000000002023211 */ /* 0x000fe400078f10ff */
[----:B------:R-:W-:-:S02]  /*0ab0*/  MOV R0, UR11 ;  /* 0x0000000b00007c02 */ /* 0x000fc40008000f00 */
[----:B------:R-:W-:Y:S02]  /*0ac0*/  IADD3 R169, PT, PT, R8, 0x40, RZ ;  /* 0x0000004008a97810 */ /* 0x000fe40007ffe0ff */
[----:B------:R-:W-:-:S03]  /*0ad0*/  ISETP.NE.AND.EX P0, PT, R0, RZ, PT, P0 ;  /* 0x000000ff0000720c */ /* 0x000fc60003f05300 */
[----:B------:R-:W-:Y:S01]  /*0ae0*/  IMAD.WIDE.U32 R168, R169, 0x10, R190 ;  /* 0x00000010a9a87825 */ /* 0x000fe200078e00be */
[----:B------:R-:W-:Y:S05]  /*0af0*/  STL [R1+0xc], R4 ;  /* 0x00000c0401007387 */ /* 0x000fea0000100800 */
[----:B------:R-:W3:Y:S04]  /*0b00*/  LDG.E.128 R168, desc[UR6][R168.64] ;  /* 0x00000006a8a87981 */ /* 0x000ee8000c1e1d00 */
[----:B------:R0:W-:Y:S01]  /*0b10*/  STL [R1+0x10], R0 ;  /* 0x0000100001007387 */ /* 0x0001e20000100800 */
[----:B------:R-:W1:Y:S01]  /*0b20*/  @P0 LDC.64 R6, c[0x0][0x438] ;  /* 0x00010e00ff060b82 */ /* 0x000e620000000a00 */
[----:B------:R-:W-:-:S07]  /*0b30*/  IADD3 R173, PT, PT, R8, 0x60, RZ ;  /* 0x0000006008ad7810 */ /* 0x000fce0007ffe0ff */
[----:B------:R-:W1:Y:S01]  /*0b40*/  @P0 LDC.64 R248, c[0x0][0x438] ;  /* 0x00010e00fff80b82 */ /* 0x000e620000000a00 */
[----:B0-----:R-:W-:Y:S02]  /*0b50*/  MOV R0, RZ ;  /* 0x000000ff00007202 */ /* 0x001fe40000000f00 */
[----:B------:R-:W-:-:S05]  /*0b60*/  @P3 LEA.HI.SX32 R0, R2, R3, 0x1e ;  /* 0x0000000302003211 */ /* 0x000fca00078ff2ff */
[----:B------:R-:W0:Y:S01]  /*0b70*/  @P0 LDC.64 R2, c[0x0][0x438] ;  /* 0x00010e00ff020b82 */ /* 0x000e220000000a00 */
[----:B------:R-:W-:-:S06]  /*0b80*/  IMAD.WIDE.U32 R172, R173, 0x10, R190 ;  /* 0x00000010adac7825 */ /* 0x000fcc00078e00be */
[----:B------:R-:W3:Y:S01]  /*0b90*/  LDG.E.128 R172, desc[UR6][R172.64] ;  /* 0x00000006acac7981 */ /* 0x000ee2000c1e1d00 */
[----:B------:R-:W0:Y:S01]  /*0ba0*/  @P0 LDC.64 R4, c[0x0][0x438] ;  /* 0x00010e00ff040b82 */ /* 0x000e220000000a00 */
[----:B-1----:R-:W-:Y:S01]  /*0bb0*/  @P0 IMAD.WIDE.U32 R6, R9, 0x10, R6 ;  /* 0x0000001009060825 */ /* 0x002fe200078e0006 */
[----:B------:R-:W-:-:S04]  /*0bc0*/  IADD3 R177, PT, PT, R8, 0x80, RZ ;  /* 0x0000008008b17810 */ /* 0x000fc80007ffe0ff */
[----:B------:R1:W5:Y:S01]  /*0bd0*/  @P0 LDG.E.128 R40, desc[UR6][R6.64] ;  /* 0x0000000606280981 */ /* 0x000362000c1e1d00 */
[----:B------:R-:W-:Y:S01]  /*0be0*/  IMAD.WIDE.U32 R176, R177, 0x10, R190 ;  /* 0x00000010b1b07825 */ /* 0x000fe200078e00be */
[----:B------:R-:W1:Y:S01]  /*0bf0*/  @P0 LDC.64 R250, c[0x0][0x438] ;  /* 0x00010e00fffa0b82 */ /* 0x000e620000000a00 */
[C---:B------:R-:W-:Y:S02]  /*0c00*/  IADD3 R180, PT, PT, R8.reuse, 0xa0, RZ ;  /* 0x000000a008b47810 */ /* 0x040fe40007ffe0ff */
[----:B------:R-:W-:Y:S02]  /*0c10*/  IADD3 R184, PT, PT, R8, 0xc0, RZ ;  /* 0x000000c008b87810 */ /* 0x000fe40007ffe0ff */
[----:B------:R-:W3:Y:S01]  /*0c20*/  LDG.E.128 R176, desc[UR6][R176.64] ;  /* 0x00000006b0b07981 */ /* 0x000ee2000c1e1d00 */
[----:B0-----:R-:W-:-:S04]  /*0c30*/  @P0 IMAD.WIDE.U32 R2, R189, 0x10, R2 ;  /* 0x00000010bd020825 */ /* 0x001fc800078e0002 */
[----:B-1----:R-:W-:Y:S01]  /*0c40*/  @P0 IMAD.WIDE.U32 R6, R247, 0x10, R248 ;  /* 0x00000010f7060825 */ /* 0x002fe200078e00f8 */
[----:B------:R0:W5:Y:S01]  /*0c50*/  @P0 LDG.E.128 R48, desc[UR6][R2.64] ;  /* 0x0000000602300981 */ /* 0x000162000c1e1d00 */
[----:B------:R-:W1:Y:S02]  /*0c60*/  @P0 LDC.64 R248, c[0x0][0x438] ;  /* 0x00010e00fff80b82 */ /* 0x000e640000000a00 */
[----:B------:R-:W-:Y:S01]  /*0c70*/  @P0 IMAD.WIDE.U32 R4, R188, 0x10, R4 ;  /* 0x00000010bc040825 */ /* 0x000fe200078e0004 */
[----:B------:R-:W5:Y:S05]  /*0c80*/  @P0 LDG.E.128 R36, desc[UR6][R6.64] ;  /* 0x0000000606240981 */ /* 0x000f6a000c1e1d00 */
[----:B0-----:R-:W0:Y:S01]  /*0c90*/  @P0 LDC.64 R2, c[0x0][0x438] ;  /* 0x00010e00ff020b82 */ /* 0x001e220000000a00 */
[----:B------:R-:W-:Y:S01]  /*0ca0*/  IADD3 R188, PT, PT, R8, 0xe0, RZ ;  /* 0x000000e008bc7810 */ /* 0x000fe20007ffe0ff */
[----:B------:R-:W-:Y:S01]  /*0cb0*/  IMAD.WIDE.U32 R180, R180, 0x10, R190 ;  /* 0x00000010b4b47825 */ /* 0x000fe200078e00be */
[----:B------:R1:W5:Y:S05]  /*0cc0*/  @P0 LDG.E.128 R44, desc[UR6][R4.64] ;  /* 0x00000006042c0981 */ /* 0x00036a000c1e1d00 */
[----:B------:R-:W0:Y:S01]  /*0cd0*/  @P0 LDC.64 R8, c[0x0][0x438] ;  /* 0x00010e00ff080b82 */ /* 0x000e220000000a00 */
[----:B------:R-:W3:Y:S01]  /*0ce0*/  LDG.E.128 R180, desc[UR6][R180.64] ;  /* 0x00000006b4b47981 */ /* 0x000ee2000c1e1d00 */
[----:B-1----:R-:W-:-:S05]  /*0cf0*/  @P0 IMAD.WIDE.U32 R4, R252, 0x10, R250 ;  /* 0x00000010fc040825 */ /* 0x002fca00078e00fa */
[----:B------:R1:W5:Y:S01]  /*0d00*/  @P0 LDG.E.128 R32, desc[UR6][R4.64] ;  /* 0x0000000604200981 */ /* 0x000362000c1e1d00 */
[----:B0-----:R-:W-:-:S04]  /*0d10*/  @P0 IMAD.WIDE.U32 R6, R85, 0x10, R2 ;  /* 0x0000001055060825 */ /* 0x001fc800078e0002 */
[----:B------:R-:W-:Y:S01]  /*0d20*/  @P0 IMAD.WIDE.U32 R2, R87, 0x10, R248 ;  /* 0x0000001057020825 */ /* 0x000fe200078e00f8 */
[----:B------:R0:W5:Y:S04]  /*0d30*/  @P0 LDG.E.128 R28, desc[UR6][R6.64] ;  /* 0x00000006061c0981 */ /* 0x000168000c1e1d00 */
[----:B------:R4:W5:Y:S01]  /*0d40*/  @P0 LDG.E.128 R20, desc[UR6][R2.64] ;  /* 0x0000000602140981 */ /* 0x000962000c1e1d00 */
[----:B-1----:R-:W-:Y:S01]  /*0d50*/  @P0 IMAD.WIDE.U32 R4, R86, 0x10, R8 ;  /* 0x0000001056040825 */ /* 0x002fe200078e0008 */
[----:B0-----:R-:W-:-:S04]  /*0d60*/  IADD3 R6, PT, PT, R0, 0xa0, RZ ;  /* 0x000000a000067810 */ /* 0x001fc80007ffe0ff */
[----:B------:R0:W5:Y:S01]  /*0d70*/  @P0 LDG.E.128 R24, desc[UR6][R4.64] ;  /* 0x0000000604180981 */ /* 0x000162000c1e1d00 */
[C---:B----4-:R-:W-:Y:S01]  /*0d80*/  IMAD.WIDE.U32 R2, R0.reuse, 0x4, R10 ;  /* 0x0000000400027825 */ /* 0x050fe200078e000a */
[----:B------:R-:W-:-:S04]  /*0d90*/  IADD3 R7, PT, PT, R0, 0xc0, RZ ;  /* 0x000000c000077810 */ /* 0x000fc80007ffe0ff */
[----:B------:R1:W5:Y:S01]  /*0da0*/  LDG.E R9, desc[UR6][R2.64] ;  /* 0x0000000602097981 */ /* 0x000362000c1e1900 */
[----:B------:R-:W-:Y:S01]  /*0db0*/  IMAD.WIDE.U32 R86, R6, 0x4, R10 ;  /* 0x0000000406567825 */ /* 0x000fe200078e000a */
[C---:B0-----:R-:W-:Y:S02]  /*0dc0*/  IADD3 R4, PT, PT, R0.reuse, 0x40, RZ ;  /* 0x0000004000047810 */ /* 0x041fe40007ffe0ff */
[C---:B------:R-:W-:Y:S02]  /*0dd0*/  IADD3 R248, PT, PT, R0.reuse, 0x60, RZ ;  /* 0x0000006000f87810 */ /* 0x040fe40007ffe0ff */
[C---:B------:R-:W-:Y:S02]  /*0de0*/  IADD3 R250, PT, PT, R0.reuse, 0x80, RZ ;  /* 0x0000008000fa7810 */ /* 0x040fe40007ffe0ff */
[C---:B-1----:R-:W-:Y:S02]  /*0df0*/  IADD3 R2, PT, PT, R0.reuse, 0x20, RZ ;  /* 0x0000002000027810 */ /* 0x042fe40007ffe0ff */
[----:B------:R-:W-:-:S02]  /*0e00*/  IADD3 R0, PT, PT, R0, 0xe0, RZ ;  /* 0x000000e000007810 */ /* 0x000fc40007ffe0ff */
[----:B------:R-:W-:Y:S01]  /*0e10*/  ISETP.NE.AND P0, PT, RZ, UR14, PT ;  /* 0x0000000eff007c0c */ /* 0x000fe2000bf05270 */
[----:B------:R-:W-:Y:S01]  /*0e20*/  IMAD.WIDE.U32 R2, R2, 0x4, R10 ;  /* 0x0000000402027825 */ /* 0x000fe200078e000a */
[----:B------:R-:W-:-:S03]  /*0e30*/  MOV R6, R86 ;  /* 0x0000005600067202 */ /* 0x000fc60000000f00 */
[--C-:B------:R-:W-:Y:S01]  /*0e40*/  IMAD.WIDE.U32 R4, R4, 0x4, R10.reuse ;  /* 0x0000000404047825 */ /* 0x100fe200078e000a */
[----:B------:R0:W5:Y:S03]  /*0e50*/  LDG.E R8, desc[UR6][R2.64] ;  /* 0x0000000602087981 */ /* 0x000166000c1e1900 */
[----:B------:R-:W-:-:S04]  /*0e60*/  IMAD.WIDE.U32 R248, R248, 0x4, R10 ;  /* 0x00000004f8f87825 */ /* 0x000fc800078e000a */
[----:B------:R-:W-:-:S04]  /*0e70*/  IMAD.WIDE.U32 R250, R250, 0x4, R10 ;  /* 0x00000004fafa7825 */ /* 0x000fc800078e000a */
[--C-:B------:R-:W-:Y:S01]  /*0e80*/  IMAD.WIDE.U32 R184, R184, 0x10, R190.reuse ;  /* 0x00000010b8b87825 */ /* 0x100fe200078e00be */
[----:B0-----:R-:W-:Y:S02]  /*0e90*/  MOV R2, R6 ;  /* 0x0000000600027202 */ /* 0x001fe40000000f00 */
[----:B------:R-:W5:Y:S04]  /*0ea0*/  LDG.E R6, desc[UR6][R248.64] ;  /* 0x00000006f8067981 */ /* 0x000f68000c1e1900 */
[----:B------:R-:W4:Y:S01]  /*0eb0*/  LDG.E.128 R184, desc[UR6][R184.64] ;  /* 0x00000006b8b87981 */ /* 0x000f22000c1e1d00 */
[----:B------:R-:W-:-:S06]  /*0ec0*/  IMAD.WIDE.U32 R188, R188, 0x10, R190 ;  /* 0x00000010bcbc7825 */ /* 0x000fcc00078e00be */
[----:B------:R-:W4:Y:S01]  /*0ed0*/  LDG.E.128 R188, desc[UR6][R188.64] ;  /* 0x00000006bcbc7981 */ /* 0x000f22000c1e1d00 */
[----:B------:R-:W-:Y:S01]  /*0ee0*/  MOV R247, R84 ;  /* 0x0000005400f77202 */ /* 0x000fe20000000f00 */
[--C-:B------:R-:W-:Y:S01]  /*0ef0*/  IMAD.WIDE.U32 R84, R7, 0x4, R10.reuse ;  /* 0x0000000407547825 */ /* 0x100fe200078e000a */
[----:B------:R-:W-:Y:S02]  /*0f00*/  MOV R7, R87 ;  /* 0x0000005700077202 */ /* 0x000fe40000000f00 */
[----:B------:R-:W5:Y:S01]  /*0f10*/  LDL.LU.64 R86, [R1+0x28] ;  /* 0x0000280001567983 */ /* 0x000f620000300a00 */
[----:B------:R-:W-:Y:S01]  /*0f20*/  IMAD.WIDE.U32 R10, R0, 0x4, R10 ;  /* 0x00000004000a7825 */ /* 0x000fe200078e000a */
[----:B------:R-:W-:Y:S02]  /*0f30*/  FSEL R0, R247, RZ, !P0 ;  /* 0x000000fff7007208 */ /* 0x000fe40004000000 */
[----:B------:R-:W-:Y:S02]  /*0f40*/  MOV R3, R7 ;  /* 0x0000000700037202 */ /* 0x000fe40000000f00 */
[----:B------:R-:W5:Y:S04]  /*0f50*/  LDG.E R7, desc[UR6][R4.64] ;  /* 0x0000000604077981 */ /* 0x000f68000c1e1900 */
[----:B------:R0:W5:Y:S04]  /*0f60*/  LDG.E R5, desc[UR6][R250.64] ;  /* 0x00000006fa057981 */ /* 0x000168000c1e1900 */
[----:B------:R1:W5:Y:S01]  /*0f70*/  LDG.E R4, desc[UR6][R2.64] ;  /* 0x0000000602047981 */ /* 0x000362000c1e1900 */
[C---:B------:R-:W-:Y:S01]  /*0f80*/  FADD.FTZ R247, -R0.reuse, R192 ;  /* 0x000000c000f77221 */ /* 0x040fe20000010100 */
[C---:B0-----:R-:W-:Y:S01]  /*0f90*/  FADD.FTZ R250, -R0.reuse, R194 ;  /* 0x000000c200fa7221 */ /* 0x041fe20000010100 */
[C---:B------:R-:W-:Y:S01]  /*0fa0*/  FADD.FTZ R249, -R0.reuse, R196 ;  /* 0x000000c400f97221 */ /* 0x040fe20000010100 */
        /* <DEDUP_REMOVED lines=9> */
[C---:B------:R-:W-:Y:S01]  /*1040*/  FADD.FTZ R200, -R0.reuse, R207 ;  /* 0x000000cf00c87221 */ /* 0x040fe20000010100 */
[----:B------:R-:W-:Y:S01]  /*1050*/  MOV R207, R248 ;  /* 0x000000f800cf7202 */ /* 0x000fe20000000f00 */
[C---:B------:R-:W-:Y:S01]  /*1060*/  FADD.FTZ R248, -R0.reuse, R210 ;  /* 0x000000d200f87221 */ /* 0x040fe20000010100 */
[----:B------:R1:W5:Y:S01]  /*1070*/  LDG.E R3, desc[UR6][R84.64] ;  /* 0x0000000654037981 */ /* 0x000362000c1e1900 */
[C---:B------:R-:W-:Y:S01]  /*1080*/  FADD.FTZ R198, -R0.reuse, R203 ;  /* 0x000000cb00c67221 */ /* 0x040fe20000010100 */
[----:B------:R-:W-:Y:S01]  /*1090*/  MOV R210, R206 ;  /* 0x000000ce00d27202 */ /* 0x000fe20000000f00 */
[C---:B------:R-:W-:Y:S01]  /*10a0*/  FADD.FTZ R203, -R0.reuse, R213 ;  /* 0x000000d500cb7221 */ /* 0x040fe20000010100 */
[----:B------:R1:W5:Y:S01]  /*10b0*/  LDG.E R2, desc[UR6][R10.64] ;  /* 0x000000060a027981 */ /* 0x000362000c1e1900 */
[----:B------:R-:W-:-:S03]  /*10c0*/  FADD.FTZ R206, -R0, R219 ;  /* 0x000000db00ce7221 */ /* 0x000fc60000010100 */
[----:B------:R1:W5:Y:S01]  /*10d0*/  LDL.LU.64 R84, [R1+0x20] ;  /* 0x0000200001547983 */ /* 0x0003620000300a00 */
[C---:B------:R-:W-:Y:S01]  /*10e0*/  FADD.FTZ R219, -R0.reuse, R220 ;  /* 0x000000dc00db7221 */ /* 0x040fe20000010100 */
[C---:B------:R-:W-:Y:S02]  /*10f0*/  FADD.FTZ R213, -R0.reuse, R222 ;  /* 0x000000de00d57221 */ /* 0x040fe40000010100 */
[----:B------:R1:W5:Y:S04]  /*1100*/  LDL.LU.64 R10, [R1+0x18] ;  /* 0x00001800010a7983 */ /* 0x0003680000300a00 */
[----:B------:R-:W4:Y:S04]  /*1110*/  LDL R220, [R1+0x4] ;  /* 0x0000040001dc7983 */ /* 0x000f280000100800 */
[----:B------:R-:W4:Y:S01]  /*1120*/  LDL R222, [R1] ;  /* 0x0000000001de7983 */ /* 0x000f220000100800 */
[C---:B------:R-:W-:Y:S01]  /*1130*/  FADD.FTZ R249, -R0.reuse, R208 ;  /* 0x000000d000f97221 */ /* 0x040fe20000010100 */
[----:B------:R-:W-:Y:S01]  /*1140*/  MOV R208, R247 ;  /* 0x000000f700d07202 */ /* 0x000fe20000000f00 */
[C---:B------:R-:W-:Y:S01]  /*1150*/  FADD.FTZ R247, -R0.reuse, R212 ;  /* 0x000000d400f77221 */ /* 0x040fe20000010100 */
[C---:B------:R-:W-:Y:S01]  /*1160*/  FADD.FTZ R212, -R0.reuse, R214 ;  /* 0x000000d600d47221 */ /* 0x040fe20000010100 */
[----:B------:R-:W-:Y:S01]  /*1170*/  FADD.FTZ R214, -R0, R216 ;  /* 0x000000d800d67221 */ /* 0x000fe20000010100 */
[----:B------:R-:W-:-:S02]  /*1180*/  MOV R216, R193 ;  /* 0x000000c100d87202 */ /* 0x000fc40000000f00 */
[----:B------:R-:W-:Y:S01]  /*1190*/  SHF.R.U64 R193, R12, 0x10, R13 ;  /* 0x000000100cc17819 */ /* 0x000fe2000000120d */
[----:B-----5:R-:W-:-:S04]  /*11a0*/  FMUL.FTZ R192, R244, R192 ;  /* 0x000000c0f4c07220 */ /* 0x020fc80000410000 */
[----:B------:R-:W-:Y:S02]  /*11b0*/  HADD2.F32 R193, -RZ, R193.H0_H0 ;  /* 0x200000c1ffc17230 */ /* 0x000fe40000004100 */
[----:B------:R-:W-:-:S03]  /*11c0*/  FADD.FTZ R194, -R0, R195 ;  /* 0x000000c300c27221 */ /* 0x000fc60000010100 */
[----:B--2---:R-:W-:Y:S01]  /*11d0*/  FMUL.FTZ R193, R161, R193 ;  /* 0x000000c1a1c17220 */ /* 0x004fe20000410000 */
[----:B------:R-:W-:Y:S01]  /*11e0*/  FADD.FTZ R141, R141, R161 ;  /* 0x000000a18d8d7221 */ /* 0x000fe20000010000 */
        /* <DEDUP_REMOVED lines=8> */
[----:B------:R-:W-:-:S04]  /*1270*/  FADD.FTZ R195, -R0, R197 ;  /* 0x000000c500c37221 */ /* 0x000fc80000010100 */
[----:B------:R-:W-:Y:S02]  /*1280*/  HADD2.F32 R163, -RZ, R163.H0_H0 ;  /* 0x200000a3ffa37230 */ /* 0x000fe40000004100 */
[C---:B------:R-:W-:Y:S01]  /*1290*/  FMUL.FTZ R195, R244.reuse, R195 ;  /* 0x000000c3f4c37220 */ /* 0x040fe20000410000 */
[----:B---3--:R-:W-:Y:S02]  /*12a0*/  FADD.FTZ R133, R133, R165 ;  /* 0x000000a585857221 */ /* 0x008fe40000010000 */
[C---:B------:R-:W-:Y:S01]  /*12b0*/  FMUL.FTZ R163, R165.reuse, R163 ;  /* 0x000000a3a5a37220 */ /* 0x040fe20000410000 */
        /* <DEDUP_REMOVED lines=11> */
[----:B------:R-:W-:Y:S02]  /*1370*/  FADD.FTZ R125, R125, R169 ;  /* 0x000000a97d7d7221 */ /* 0x000fe40000010000 */
        /* <DEDUP_REMOVED lines=23> */
[----:B------:R-:W-:Y:S01]  /*14f0*/  FMUL.FTZ R201, R244, R201 ;  /* 0x000000c9f4c97220 */ /* 0x000fe20000410000 */
[----:B------:R-:W-:Y:S01]  /*1500*/  FADD.FTZ R145, R145, R177 ;  /* 0x000000b191917221 */ /* 0x000fe20000010000 */
[C---:B------:R-:W-:Y:S01]  /*1510*/  FADD.FTZ R252, -R0.reuse, R202 ;  /* 0x000000ca00fc7221 */ /* 0x040fe20000010100 */
[C---:B------:R-:W-:Y:S01]  /*1520*/  FMUL.FTZ R175, R177.reuse, R175 ;  /* 0x000000afb1af7220 */ /* 0x040fe20000410000 */
[----:B------:R-:W-:Y:S01]  /*1530*/  FFMA.FTZ R69, R177, R201, R69 ;  /* 0x000000c9b1457223 */ /* 0x000fe20000010045 */
[----:B------:R-:W-:Y:S01]  /*1540*/  SHF.R.U32.HI R177, RZ, 0x10, R225 ;  /* 0x00000010ffb17819 */ /* 0x000fe200000116e1 */
[----:B------:R-:W-:-:S04]  /*1550*/  FADD.FTZ R202, -R0, R211 ;  /* 0x000000d300ca7221 */ /* 0x000fc80000010100 */
[----:B------:R-:W-:Y:S02]  /*1560*/  HADD2.F32 R177, -RZ, R177.H0_H0 ;  /* 0x200000b1ffb17230 */ /* 0x000fe40000004100 */
[----:B------:R-:W-:Y:S01]  /*1570*/  FMUL.FTZ R202, R244, R202 ;  /* 0x000000caf4ca7220 */ /* 0x000fe20000410000 */
[----:B------:R-:W-:Y:S02]  /*1580*/  FADD.FTZ R147, R147, R179 ;  /* 0x000000b393937221 */ /* 0x000fe40000010000 */
[C---:B------:R-:W-:Y:S01]  /*1590*/  FMUL.FTZ R177, R179.reuse, R177 ;  /* 0x000000b1b3b17220 */ /* 0x040fe20000410000 */
[----:B------:R-:W-:Y:S01]  /*15a0*/  FFMA.FTZ R71, R179, R202, R71 ;  /* 0x000000cab3477223 */ /* 0x000fe20000010047 */
[----:B------:R-:W-:Y:S01]  /*15b0*/  SHF.R.U64 R179, R226, 0x10, R227 ;  /* 0x00000010e2b37819 */ /* 0x000fe200000012e3 */
[----:B------:R-:W-:-:S04]  /*15c0*/  FMUL.FTZ R203, R244, R203 ;  /* 0x000000cbf4cb7220 */ /* 0x000fc80000410000 */
[----:B------:R-:W-:Y:S02]  /*15d0*/  HADD2.F32 R179, -RZ, R179.H0_H0 ;  /* 0x200000b3ffb37230 */ /* 0x000fe40000004100 */
[----:B------:R-:W-:Y:S01]  /*15e0*/  FADD.FTZ R137, R137, R181 ;  /* 0x000000b589897221 */ /* 0x000fe20000010000 */
[C---:B------:R-:W-:Y:S01]  /*15f0*/  FFMA.FTZ R73, R181.reuse, R203, R73 ;  /* 0x000000cbb5497223 */ /* 0x040fe20000010049 */
[C---:B------:R-:W-:Y:S01]  /*1600*/  FADD.FTZ R251, -R0.reuse, R204 ;  /* 0x000000cc00fb7221 */ /* 0x040fe20000010100 */
[----:B------:R-:W-:Y:S01]  /*1610*/  FMUL.FTZ R179, R181, R179 ;  /* 0x000000b3b5b37220 */ /* 0x000fe20000410000 */
[----:B------:R-:W-:Y:S01]  /*1620*/  SHF.R.U32.HI R181, RZ, 0x10, R227 ;  /* 0x00000010ffb57819 */ /* 0x000fe200000116e3 */
[----:B------:R-:W-:-:S04]  /*1630*/  FADD.FTZ R204, -R0, R215 ;  /* 0x000000d700cc7221 */ /* 0x000fc80000010100 */
[----:B------:R-:W-:Y:S02]  /*1640*/  HADD2.F32 R181, -RZ, R181.H0_H0 ;  /* 0x200000b5ffb57230 */ /* 0x000fe40000004100 */
[----:B------:R-:W-:Y:S01]  /*1650*/  FMUL.FTZ R204, R244, R204 ;  /* 0x000000ccf4cc7220 */ /* 0x000fe20000410000 */
[----:B------:R-:W-:Y:S01]  /*1660*/  FADD.FTZ R139, R139, R183 ;  /* 0x000000b78b8b7221 */ /* 0x000fe20000010000 */
[----:B------:R-:W-:Y:S01]  /*1670*/  MOV R209, R205 ;  /* 0x000000cd00d17202 */ /* 0x000fe20000000f00 */
[C---:B------:R-:W-:Y:S01]  /*1680*/  FMUL.FTZ R181, R183.reuse, R181 ;  /* 0x000000b5b7b57220 */ /* 0x040fe20000410000 */
[----:B------:R-:W-:Y:S01]  /*1690*/  FFMA.FTZ R75, R183, R204, R75 ;  /* 0x000000ccb74b7223 */ /* 0x000fe2000001004b */
[----:B------:R-:W-:Y:S01]  /*16a0*/  SHF.R.U64 R183, R228, 0x10, R229 ;  /* 0x00000010e4b77819 */ /* 0x000fe200000012e5 */
[----:B------:R-:W-:-:S04]  /*16b0*/  FADD.FTZ R205, -R0, R217 ;  /* 0x000000d900cd7221 */ /* 0x000fc80000010100 */
[----:B------:R-:W-:Y:S02]  /*16c0*/  HADD2.F32 R183, -RZ, R183.H0_H0 ;  /* 0x200000b7ffb77230 */ /* 0x000fe40000004100 */
[C---:B------:R-:W-:Y:S01]  /*16d0*/  FMUL.FTZ R205, R244.reuse, R205 ;  /* 0x000000cdf4cd7220 */ /* 0x040fe20000410000 */
[----:B------:R-:W-:Y:S01]  /*16e0*/  FMUL.FTZ R206, R244, R206 ;  /* 0x000000cef4ce7220 */ /* 0x000fe20000410000 */
[----:B------:R-:W-:Y:S01]  /*16f0*/  MOV R211, R207 ;  /* 0x000000cf00d37202 */ /* 0x000fe20000000f00 */
[----:B------:R-:W-:-:S04]  /*1700*/  FADD.FTZ R207, -R0, R221 ;  /* 0x000000dd00cf7221 */ /* 0x000fc80000010100 */
[----:B------:R-:W-:Y:S01]  /*1710*/  FMUL.FTZ R207, R244, R207 ;  /* 0x000000cff4cf7220 */ /* 0x000fe20000410000 */
[----:B------:R-:W-:Y:S01]  /*1720*/  MOV R215, R208 ;  /* 0x000000d000d77202 */ /* 0x000fe20000000f00 */
[----:B------:R-:W-:-:S04]  /*1730*/  FADD.FTZ R208, -R0, R223 ;  /* 0x000000df00d07221 */ /* 0x000fc80000010100 */
[----:B------:R-:W-:Y:S01]  /*1740*/  FMUL.FTZ R208, R244, R208 ;  /* 0x000000d0f4d07220 */ /* 0x000fe20000410000 */
[----:B----4-:R-:W-:Y:S01]  /*1750*/  FMUL.FTZ R183, R185, R183 ;  /* 0x000000b7b9b77220 */ /* 0x010fe20000410000 */
[----:B------:R-:W-:Y:S01]  /*1760*/  FADD.FTZ R129, R129, R185 ;  /* 0x000000b981817221 */ /* 0x000fe20000010000 */
[----:B------:R-:W-:Y:S01]  /*1770*/  FFMA.FTZ R77, R185, R205, R77 ;  /* 0x000000cdb94d7223 */ /* 0x000fe2000001004d */
[----:B------:R-:W-:-:S05]  /*1780*/  SHF.R.U32.HI R185, RZ, 0x10, R229 ;  /* 0x00000010ffb97819 */ /* 0x000fca00000116e5 */
[----:B------:R-:W-:Y:S02]  /*1790*/  HADD2.F32 R185, -RZ, R185.H0_H0 ;  /* 0x200000b9ffb97230 */ /* 0x000fe40000004100 */
[----:B------:R-:W-:Y:S01]  /*17a0*/  FADD.FTZ R131, R131, R187 ;  /* 0x000000bb83837221 */ /* 0x000fe20000010000 */
[C---:B------:R-:W-:Y:S02]  /*17b0*/  FFMA.FTZ R79, R187.reuse, R206, R79 ;  /* 0x000000cebb4f7223 */ /* 0x040fe4000001004f */
[----:B------:R-:W-:Y:S01]  /*17c0*/  FMUL.FTZ R185, R187, R185 ;  /* 0x000000b9bbb97220 */ /* 0x000fe20000410000 */
[----:B------:R-:W-:Y:S01]  /*17d0*/  FADD.FTZ R121, R121, R189 ;  /* 0x000000bd79797221 */ /* 0x000fe20000010000 */
[----:B------:R-:W-:Y:S01]  /*17e0*/  FFMA.FTZ R81, R189, R207, R81 ;  /* 0x000000cfbd517223 */ /* 0x000fe20000010051 */
[----:B------:R-:W-:Y:S01]  /*17f0*/  FADD.FTZ R123, R123, R191 ;  /* 0x000000bf7b7b7221 */ /* 0x000fe20000010000 */
[----:B------:R-:W-:Y:S01]  /*1800*/  FFMA.FTZ R83, R191, R208, R83 ;  /* 0x000000d0bf537223 */ /* 0x000fe20000010053 */
[----:B------:R-:W-:Y:S01]  /*1810*/  FADD.FTZ R218, -R0, R218 ;  /* 0x000000da00da7221 */ /* 0x000fe20000010100 */
[----:B------:R-:W-:Y:S01]  /*1820*/  FMUL.FTZ R0, R244, R216 ;  /* 0x000000d8f4007220 */ /* 0x000fe20000410000 */
[----:B------:R-:W-:-:S03]  /*1830*/  FADD.FTZ R140, R140, R160 ;  /* 0x000000a08c8c7221 */ /* 0x000fc60000010000 */
[----:B------:R-:W-:Y:S01]  /*1840*/  FFMA.FTZ R52, R160, R0, R52 ;  /* 0x00000000a0347223 */ /* 0x000fe20000010034 */
[----:B------:R-:W-:Y:S01]  /*1850*/  FADD.FTZ R142, R142, R162 ;  /* 0x000000a28e8e7221 */ /* 0x000fe20000010000 */
[----:B------:R-:W-:Y:S01]  /*1860*/  FADD.FTZ R132, R132, R164 ;  /* 0x000000a484847221 */ /* 0x000fe20000010000 */
[----:B------:R-:W-:Y:S01]  /*1870*/  MOV R216, R212 ;  /* 0x000000d400d87202 */ /* 0x000fe20000000f00 */
[----:B------:R-:W-:Y:S01]  /*1880*/  FADD.FTZ R134, R134, R166 ;  /* 0x000000a686867221 */ /* 0x000fe20000010000 */
[----:B------:R-:W-:Y:S02]  /*1890*/  HADD2.F32 R212, -RZ, R16.H0_H0 ;  /* 0x20000010ffd47230 */ /* 0x000fe40000004100 */
[----:B------:R-:W-:-:S03]  /*18a0*/  FADD.FTZ R124, R124, R168 ;  /* 0x000000a87c7c7221 */ /* 0x000fc60000010000 */
[----:B------:R-:W-:Y:S01]  /*18b0*/  FMUL.FTZ R212, R168, R212 ;  /* 0x000000d4a8d47220 */ /* 0x000fe20000410000 */
[----:B------:R-:W-:Y:S01]  /*18c0*/  FADD.FTZ R126, R126, R170 ;  /* 0x000000aa7e7e7221 */ /* 0x000fe20000010000 */
[----:B------:R-:W-:-:S05]  /*18d0*/  SHF.R.U64 R187, R222, 0x10, R220 ;  /* 0x00000010debb7819 */ /* 0x000fca00000012dc */
[----:B------:R-:W-:-:S05]  /*18e0*/  HADD2.F32 R187, -RZ, R187.H0_H0 ;  /* 0x200000bbffbb7230 */ /* 0x000fca0000004100 */
[----:B------:R-:W-:Y:S01]  /*18f0*/  FMUL.FTZ R187, R189, R187 ;  /* 0x000000bbbdbb7220 */ /* 0x000fe20000410000 */
[----:B------:R-:W-:-:S05]  /*1900*/  SHF.R.U32.HI R189, RZ, 0x10, R220 ;  /* 0x00000010ffbd7819 */ /* 0x000fca00000116dc */
[----:B------:R-:W-:-:S05]  /*1910*/  HADD2.F32 R189, -RZ, R189.H0_H0 ;  /* 0x200000bdffbd7230 */ /* 0x000fca0000004100 */
[----:B------:R-:W-:Y:S01]  /*1920*/  FMUL.FTZ R189, R191, R189 ;  /* 0x000000bdbfbd7220 */ /* 0x000fe20000410000 */
[----:B------:R-:W-:-:S05]  /*1930*/  HADD2.F32 R191, -RZ, R12.H0_H0 ;  /* 0x2000000cffbf7230 */ /* 0x000fca0000004100 */
[----:B------:R-:W-:Y:S01]  /*1940*/  FMUL.FTZ R191, R160, R191 ;  /* 0x000000bfa0bf7220 */ /* 0x000fe20000410000 */
[----:B------:R-:W-:Y:S01]  /*1950*/  FMUL.FTZ R160, R244, R209 ;  /* 0x000000d1f4a07220 */ /* 0x000fe20000410000 */
[----:B------:R-:W-:-:S03]  /*1960*/  HADD2.F32 R209, -RZ, R13.H0_H0 ;  /* 0x2000000dffd17230 */ /* 0x000fc60000004100 */
[C---:B------:R-:W-:Y:S02]  /*1970*/  FFMA.FTZ R54, R162.reuse, R160, R54 ;  /* 0x000000a0a2367223 */ /* 0x040fe40000010036 */
        /* <DEDUP_REMOVED lines=9> */
[----:B------:R-:W-:-:S04]  /*1a10*/  FMUL.FTZ R166, R244, R215 ;  /* 0x000000d7f4a67220 */ /* 0x000fc80000410000 */
[----:B------:R-:W-:Y:S01]  /*1a20*/  FFMA.FTZ R60, R168, R166, R60 ;  /* 0x000000a6a83c7223 */ /* 0x000fe2000001003c */
[----:B------:R-:W-:Y:S01]  /*1a30*/  FMUL.FTZ R168, R244, R252 ;  /* 0x000000fcf4a87220 */ /* 0x000fe20000410000 */
[----:B------:R-:W-:Y:S01]  /*1a40*/  MOV R252, R213 ;  /* 0x000000d500fc7202 */ /* 0x000fe20000000f00 */
[----:B------:R-:W-:Y:S02]  /*1a50*/  HADD2.F32 R213, -RZ, R17.H0_H0 ;  /* 0x20000011ffd57230 */ /* 0x000fe40000004100 */
[----:B------:R-:W-:Y:S01]  /*1a60*/  FFMA.FTZ R223, R0, R191, RZ ;  /* 0x000000bf00df7223 */ /* 0x000fe200000100ff */
[----:B------:R-:W-:Y:S01]  /*1a70*/  FADD.FTZ R215, RZ, R191 ;  /* 0x000000bfffd77221 */ /* 0x000fe20000010000 */
[C---:B------:R-:W-:Y:S01]  /*1a80*/  FFMA.FTZ R62, R170.reuse, R168, R62 ;  /* 0x000000a8aa3e7223 */ /* 0x040fe2000001003e */
[----:B------:R-:W-:Y:S01]  /*1a90*/  FMUL.FTZ R213, R170, R213 ;  /* 0x000000d5aad57220 */ /* 0x000fe20000410000 */
[----:B------:R-:W-:Y:S01]  /*1aa0*/  FMUL.FTZ R170, R244, R251 ;  /* 0x000000fbf4aa7220 */ /* 0x000fe20000410000 */
[----:B------:R-:W-:Y:S01]  /*1ab0*/  MOV R251, R214 ;  /* 0x000000d600fb7202 */ /* 0x000fe20000000f00 */
[----:B------:R-:W-:Y:S01]  /*1ac0*/  FFMA.FTZ R223, R192, R193, R223 ;  /* 0x000000c1c0df7223 */ /* 0x000fe200000100df */
[----:B------:R-:W-:Y:S01]  /*1ad0*/  FADD.FTZ R215, R193, R215 ;  /* 0x000000d7c1d77221 */ /* 0x000fe20000010000 */
[----:B------:R-:W-:-:S02]  /*1ae0*/  HADD2.F32 R214, -RZ, R18.H0_H0 ;  /* 0x20000012ffd67230 */ /* 0x000fc40000004100 */
        /* <DEDUP_REMOVED lines=33> */
[----:B------:R-:W-:Y:S01]  /*1d00*/  MOV R249, R216 ;  /* 0x000000d800f97202 */ /* 0x000fe20000000f00 */
[----:B------:R-:W-:-:S02]  /*1d10*/  HADD2.F32 R216, -RZ, R224.H0_H0 ;  /* 0x200000e0ffd87230 */ /* 0x000fc40000004100 */
[----:B------:R-:W-:Y:S01]  /*1d20*/  FFMA.FTZ R223, R172, R215, R223 ;  /* 0x000000d7acdf7223 */ /* 0x000fe200000100df */
[----:B------:R-:W-:Y:S02]  /*1d30*/  FADD.FTZ R250, R215, R250 ;  /* 0x000000fad7fa7221 */ /* 0x000fe40000010000 */
        /* <DEDUP_REMOVED lines=12> */
[----:B------:R-:W-:Y:S01]  /*1e00*/  MOV R221, R218 ;  /* 0x000000da00dd7202 */ /* 0x000fe20000000f00 */
        /* <DEDUP_REMOVED lines=12> */
[----:B------:R-:W-:Y:S01]  /*1ed0*/  MOV R249, R219 ;  /* 0x000000db00f97202 */ /* 0x000fe20000000f00 */
        /* <DEDUP_REMOVED lines=9> */
[----:B------:R-:W-:Y:S02]  /*1f70*/  MOV R251, R252 ;  /* 0x000000fc00fb7202 */ /* 0x000fe40000000f00 */
[----:B------:R-:W-:Y:S01]  /*1f80*/  MOV R252, R220 ;  /* 0x000000dc00fc7202 */ /* 0x000fe20000000f00 */
        /* <DEDUP_REMOVED lines=39> */
[----:B-1----:R-:W-:Y:S06]  /*2200*/  BRA `(.L_x_17620) ;  /* 0x0000000400b07947 */ /* 0x002fec0003800000 */
.L_x_17619:
[----:B------:R-:W2:Y:S01]  /*2210*/  LDL R223, [R1+0x8] ;  /* 0x0000080001df7983 */ /* 0x000ea20000100800 */
[----:B0-----:R-:W-:Y:S01]  /*2220*/  HFMA2 R6, -RZ, RZ, 0, 0 ;  /* 0x00000000ff067431 */ /* 0x001fe200000001ff */
[----:B------:R-:W-:Y:S02]  /*2230*/  MOV R4, UR10 ;  /* 0x0000000a00047c02 */ /* 0x000fe40008000f00 */
[----:B------:R-:W-:Y:S02]  /*2240*/  CS2R R250, SRZ ;  /* 0x0000000000fa7805 */ /* 0x000fe4000001ff00 */
        /* <DEDUP_REMOVED lines=9> */
[----:B-1----:R-:W-:-:S04]  /*22e0*/  @P3 LOP3.LUT R3, R3, 0x1f, RZ, 0xc0, !PT ;  /* 0x0000001f03033812 */ /* 0x002fc800078ec0ff */
[----:B------:R-:W-:Y:S02]  /*22f0*/  @P3 LEA.HI.SX32 R6, R2, R3, 0x1e ;  /* 0x0000000302063211 */ /* 0x000fe400078ff2ff */
[----:B------:R-:W-:-:S04]  /*2300*/  MOV R2, UR11 ;  /* 0x0000000b00027c02 */ /* 0x000fc80008000f00 */
[----:B------:R-:W-:Y:S01]  /*2310*/  ISETP.NE.AND.EX P0, PT, R2, RZ, PT, P0 ;  /* 0x000000ff0200720c */ /* 0x000fe20003f05300 */
[----:B------:R0:W-:-:S12]  /*2320*/  STL [R1+0x10], R2 ;  /* 0x0000100201007387 */ /* 0x0001d80000100800 */
[----:B0-----:R-:W-:Y:S05]  /*2330*/  @P0 BRA `(.L_x_17621) ;  /* 0x00000000008c0947 */ /* 0x001fea0003800000 */
[----:B------:R-:W-:Y:S01]  /*2340*/  STL.64 [R1+0x30], R16 ;  /* 0x0000301001007387 */ /* 0x000fe20000100a00 */
[----:B------:R-:W-:-:S03]  /*2350*/  IADD3 R8, PT, PT, R6, 0x20, RZ ;  /* 0x0000002006087810 */ /* 0x000fc60007ffe0ff */
[----:B------:R-:W-:Y:S04]  /*2360*/  STL.64 [R1+0x28], R14 ;  /* 0x0000280e01007387 */ /* 0x000fe80000100a00 */
[----:B------:R-:W-:Y:S04]  /*2370*/  STL.64 [R1+0x20], R12 ;  /* 0x0000200c01007387 */ /* 0x000fe80000100a00 */
[----:B------:R0:W-:Y:S02]  /*2380*/  STL.64 [R1+0x18], R10 ;  /* 0x0000180a01007387 */ /* 0x0001e40000100a00 */
[----:B0-----:R-:W0:Y:S01]  /*2390*/  LDC.64 R10, c[0x0][0x3b0] ;  /* 0x0000ec00ff0a7b82 */ /* 0x001e220000000a00 */
[----:B------:R-:W-:-:S02]  /*23a0*/  IADD3 R2, PT, PT, R6, 0x40, RZ ;  /* 0x0000004006027810 */ /* 0x000fc40007ffe0ff */
[C---:B------:R-:W-:Y:S02]  /*23b0*/  IADD3 R7, PT, PT, R6.reuse, 0xa0, RZ ;  /* 0x000000a006077810 */ /* 0x040fe40007ffe0ff */
[C---:B------:R-:W-:Y:S02]  /*23c0*/  IADD3 R4, PT, PT, R6.reuse, 0x60, RZ ;  /* 0x0000006006047810 */ /* 0x040fe40007ffe0ff */
[C---:B------:R-:W-:Y:S02]  /*23d0*/  IADD3 R248, PT, PT, R6.reuse, 0x80, RZ ;  /* 0x0000008006f87810 */ /* 0x040fe40007ffe0ff */
[----:B------:R-:W-:Y:S01]  /*23e0*/  IADD3 R223, PT, PT, R6, 0xe0, RZ ;  /* 0x000000e006df7810 */ /* 0x000fe20007ffe0ff */
[----:B0-----:R-:W-:-:S06]  /*23f0*/  IMAD.WIDE.U32 R8, R8, 0x4, R10 ;  /* 0x0000000408087825 */ /* 0x001fcc00078e000a */
[----:B------:R0:W5:Y:S01]  /*2400*/  LDG.E R8, desc[UR6][R8.64] ;  /* 0x0000000608087981 */ /* 0x000162000c1e1900 */
[----:B------:R-:W-:-:S04]  /*2410*/  IMAD.WIDE.U32 R2, R2, 0x4, R10 ;  /* 0x0000000402027825 */ /* 0x000fc800078e000a */
[--C-:B------:R-:W-:Y:S02]  /*2420*/  IMAD.WIDE.U32 R14, R7, 0x4, R10.reuse ;  /* 0x00000004070e7825 */ /* 0x100fe400078e000a */
[----:B------:R1:W5:Y:S02]  /*2430*/  LDG.E R7, desc[UR6][R2.64] ;  /* 0x0000000602077981 */ /* 0x000364000c1e1900 */
[----:B------:R-:W-:Y:S01]  /*2440*/  IMAD.WIDE.U32 R4, R4, 0x4, R10 ;  /* 0x0000000404047825 */ /* 0x000fe200078e000a */
[----:B0-----:R-:W-:-:S03]  /*2450*/  IADD3 R9, PT, PT, R6, 0xc0, RZ ;  /* 0x000000c006097810 */ /* 0x001fc60007ffe0ff */
[----:B------:R-:W-:-:S04]  /*2460*/  IMAD.WIDE.U32 R248, R248, 0x4, R10 ;  /* 0x00000004f8f87825 */ /* 0x000fc800078e000a */
[----:B------:R-:W-:-:S04]  /*2470*/  IMAD.WIDE.U32 R16, R9, 0x4, R10 ;  /* 0x0000000409107825 */ /* 0x000fc800078e000a */
[--C-:B------:R-:W-:Y:S01]  /*2480*/  IMAD.WIDE.U32 R12, R6, 0x4, R10.reuse ;  /* 0x00000004060c7825 */ /* 0x100fe200078e000a */
[----:B-1----:R-:W-:Y:S01]  /*2490*/  MOV R3, R17 ;  /* 0x0000001100037202 */ /* 0x002fe20000000f00 */
[----:B------:R0:W5:Y:S01]  /*24a0*/  LDG.E R6, desc[UR6][R4.64] ;  /* 0x0000000604067981 */ /* 0x000162000c1e1900 */
[----:B------:R-:W-:Y:S01]  /*24b0*/  MOV R2, R16 ;  /* 0x0000001000027202 */ /* 0x000fe20000000f00 */
[----:B------:R-:W-:Y:S02]  /*24c0*/  IMAD.WIDE.U32 R10, R223, 0x4, R10 ;  /* 0x00000004df0a7825 */ /* 0x000fe400078e000a */
[----:B------:R0:W5:Y:S04]  /*24d0*/  LDL.LU.64 R16, [R1+0x30] ;  /* 0x0000300001107983 */ /* 0x0001680000300a00 */
[----:B------:R0:W5:Y:S04]  /*24e0*/  LDG.E R3, desc[UR6][R2.64] ;  /* 0x0000000602037981 */ /* 0x000168000c1e1900 */
[----:B------:R0:W5:Y:S04]  /*24f0*/  LDG.E R4, desc[UR6][R14.64] ;  /* 0x000000060e047981 */ /* 0x000168000c1e1900 */
[----:B------:R0:W5:Y:S04]  /*2500*/  LDG.E R9, desc[UR6][R12.64] ;  /* 0x000000060c097981 */ /* 0x000168000c1e1900 */
[----:B------:R0:W5:Y:S04]  /*2510*/  LDG.E R2, desc[UR6][R10.64] ;  /* 0x000000060a027981 */ /* 0x000168000c1e1900 */
[----:B------:R0:W5:Y:S04]  /*2520*/  LDL.LU.64 R14, [R1+0x28] ;  /* 0x00002800010e7983 */ /* 0x0001680000300a00 */
[----:B------:R0:W5:Y:S04]  /*2530*/  LDL.LU.64 R12, [R1+0x20] ;  /* 0x00002000010c7983 */ /* 0x0001680000300a00 */
[----:B------:R0:W5:Y:S04]  /*2540*/  LDG.E R5, desc[UR6][R248.64] ;  /* 0x00000006f8057981 */ /* 0x000168000c1e1900 */
[----:B------:R0:W5:Y:S01]  /*2550*/  LDL.LU.64 R10, [R1+0x18] ;  /* 0x00001800010a7983 */ /* 0x0001620000300a00 */
[----:B------:R-:W-:Y:S05]  /*2560*/  BRA `(.L_x_17620) ;  /* 0x0000000000d87947 */ /* 0x000fea0003800000 */
.L_x_17621:
        /* <DEDUP_REMOVED lines=11> */
[----:B------:R-:W-:Y:S01]  /*2620*/  IADD3 R7, PT, PT, R6, 0xe0, RZ ;  /* 0x000000e006077810 */ /* 0x000fe20007ffe0ff */
[----:B-1----:R-:W-:-:S04]  /*2630*/  IMAD.WIDE.U32 R20, R21, 0x4, R28 ;  /* 0x0000000415147825 */ /* 0x002fc800078e001c */
[----:B------:R-:W-:Y:S01]  /*2640*/  IMAD.WIDE.U32 R26, R6, 0x4, R28 ;  /* 0x00000004061a7825 */ /* 0x000fe200078e001c */
[----:B0-----:R-:W-:-:S03]  /*2650*/  LOP3.LUT R4, R4, 0x1f, RZ, 0xc0, !PT ;  /* 0x0000001f04047812 */ /* 0x001fc600078ec0ff */
[----:B------:R-:W-:Y:S01]  /*2660*/  IMAD.WIDE.U32 R8, R9, 0x4, R28 ;  /* 0x0000000409087825 */ /* 0x000fe200078e001c */
[----:B------:R-:W-:-:S03]  /*2670*/  LEA.HI.SX32 R48, R3, R4, 0x1e ;  /* 0x0000000403307211 */ /* 0x000fc600078ff2ff */
[--C-:B------:R-:W-:Y:S01]  /*2680*/  IMAD.WIDE.U32 R4, R5, 0x4, R28.reuse ;  /* 0x0000000405047825 */ /* 0x100fe200078e001c */
[----:B------:R-:W-:Y:S01]  /*2690*/  IADD3 R3, PT, PT, R6, 0x40, RZ ;  /* 0x0000004006037810 */ /* 0x000fe20007ffe0ff */
[----:B------:R-:W5:Y:S02]  /*26a0*/  LDG.E R8, desc[UR6][R8.64] ;  /* 0x0000000608087981 */ /* 0x000f64000c1e1900 */
[--C-:B------:R-:W-:Y:S02]  /*26b0*/  IMAD.WIDE.U32 R22, R23, 0x4, R28.reuse ;  /* 0x0000000417167825 */ /* 0x100fe400078e001c */
[----:B------:R-:W5:Y:S02]  /*26c0*/  LDG.E R6, desc[UR6][R4.64] ;  /* 0x0000000604067981 */ /* 0x000f64000c1e1900 */
[----:B------:R-:W-:Y:S01]  /*26d0*/  IMAD.WIDE.U32 R2, R3, 0x4, R28 ;  /* 0x0000000403027825 */ /* 0x000fe200078e001c */
[----:B------:R-:W-:-:S03]  /*26e0*/  IADD3 R45, PT, PT, R48, 0x20, RZ ;  /* 0x00000020302d7810 */ /* 0x000fc60007ffe0ff */
[--C-:B------:R-:W-:Y:S01]  /*26f0*/  IMAD.WIDE.U32 R24, R25, 0x4, R28.reuse ;  /* 0x0000000419187825 */ /* 0x100fe200078e001c */
[C---:B------:R-:W-:Y:S01]  /*2700*/  IADD3 R41, PT, PT, R48.reuse, 0x40, RZ ;  /* 0x0000004030297810 */ /* 0x040fe20007ffe0ff */
[----:B------:R-:W5:Y:S01]  /*2710*/  LDG.E R9, desc[UR6][R26.64] ;  /* 0x000000061a097981 */ /* 0x000f62000c1e1900 */
[C---:B------:R-:W-:Y:S01]  /*2720*/  IADD3 R37, PT, PT, R48.reuse, 0x60, RZ ;  /* 0x0000006030257810 */ /* 0x040fe20007ffe0ff */
[----:B------:R-:W-:Y:S01]  /*2730*/  IMAD.WIDE.U32 R28, R7, 0x4, R28 ;  /* 0x00000004071c7825 */ /* 0x000fe200078e001c */
[C---:B------:R-:W-:Y:S01]  /*2740*/  IADD3 R33, PT, PT, R48.reuse, 0x80, RZ ;  /* 0x0000008030217810 */ /* 0x040fe20007ffe0ff */
[----:B------:R0:W5:Y:S01]  /*2750*/  LDG.E R5, desc[UR6][R20.64] ;  /* 0x0000000614057981 */ /* 0x000162000c1e1900 */
[C---:B------:R-:W-:Y:S02]  /*2760*/  IADD3 R39, PT, PT, R48.reuse, 0xa0, RZ ;  /* 0x000000a030277810 */ /* 0x040fe40007ffe0ff */
[----:B------:R-:W-:Y:S01]  /*2770*/  IADD3 R35, PT, PT, R48, 0xc0, RZ ;  /* 0x000000c030237810 */ /* 0x000fe20007ffe0ff */
[----:B------:R-:W5:Y:S01]  /*2780*/  LDG.E R7, desc[UR6][R2.64] ;  /* 0x0000000602077981 */ /* 0x000f62000c1e1900 */
[----:B--2---:R-:W-:-:S03]  /*2790*/  IMAD.WIDE.U32 R44, R45, 0x10, R30 ;  /* 0x000000102d2c7825 */ /* 0x004fc600078e001e */
[----:B------:R-:W5:Y:S01]  /*27a0*/  LDG.E R4, desc[UR6][R22.64] ;  /* 0x0000000616047981 */ /* 0x000f62000c1e1900 */
[C---:B0-----:R-:W-:Y:S01]  /*27b0*/  IADD3 R21, PT, PT, R48.reuse, 0xe0, RZ ;  /* 0x000000e030157810 */ /* 0x041fe20007ffe0ff */
[--C-:B------:R-:W-:Y:S02]  /*27c0*/  IMAD.WIDE.U32 R48, R48, 0x10, R30.reuse ;  /* 0x0000001030307825 */ /* 0x100fe400078e001e */
[----:B------:R-:W5:Y:S02]  /*27d0*/  LDG.E.128 R44, desc[UR6][R44.64] ;  /* 0x000000062c2c7981 */ /* 0x000f64000c1e1d00 */
[--C-:B------:R-:W-:Y:S02]  /*27e0*/  IMAD.WIDE.U32 R40, R41, 0x10, R30.reuse ;  /* 0x0000001029287825 */ /* 0x100fe400078e001e */
[----:B------:R0:W5:Y:S02]  /*27f0*/  LDG.E R3, desc[UR6][R24.64] ;  /* 0x0000000618037981 */ /* 0x000164000c1e1900 */
[----:B------:R-:W-:-:S02]  /*2800*/  IMAD.WIDE.U32 R36, R37, 0x10, R30 ;  /* 0x0000001025247825 */ /* 0x000fc400078e001e */
[----:B------:R1:W5:Y:S02]  /*2810*/  LDG.E R2, desc[UR6][R28.64] ;  /* 0x000000061c027981 */ /* 0x000364000c1e1900 */
[--C-:B------:R-:W-:Y:S02]  /*2820*/  IMAD.WIDE.U32 R32, R33, 0x10, R30.reuse ;  /* 0x0000001021207825 */ /* 0x100fe400078e001e */
[----:B------:R-:W5:Y:S02]  /*2830*/  LDG.E.128 R48, desc[UR6][R48.64] ;  /* 0x0000000630307981 */ /* 0x000f64000c1e1d00 */
[--C-:B0-----:R-:W-:Y:S02]  /*2840*/  IMAD.WIDE.U32 R24, R35, 0x10, R30.reuse ;  /* 0x0000001023187825 */ /* 0x101fe400078e001e */
[----:B------:R-:W5:Y:S02]  /*2850*/  LDG.E.128 R40, desc[UR6][R40.64] ;  /* 0x0000000628287981 */ /* 0x000f64000c1e1d00 */
[----:B-1----:R-:W-:-:S02]  /*2860*/  IMAD.WIDE.U32 R28, R39, 0x10, R30 ;  /* 0x00000010271c7825 */ /* 0x002fc400078e001e */
[----:B------:R-:W5:Y:S02]  /*2870*/  LDG.E.128 R32, desc[UR6][R32.64] ;  /* 0x0000000620207981 */ /* 0x000f64000c1e1d00 */
[----:B------:R-:W-:Y:S02]  /*2880*/  IMAD.WIDE.U32 R20, R21, 0x10, R30 ;  /* 0x0000001015147825 */ /* 0x000fe400078e001e */
[----:B------:R-:W5:Y:S04]  /*2890*/  LDG.E.128 R36, desc[UR6][R36.64] ;  /* 0x0000000624247981 */ /* 0x000f68000c1e1d00 */
[----:B------:R-:W5:Y:S04]  /*28a0*/  LDG.E.128 R28, desc[UR6][R28.64] ;  /* 0x000000061c1c7981 */ /* 0x000f68000c1e1d00 */
[----:B------:R-:W5:Y:S04]  /*28b0*/  LDG.E.128 R24, desc[UR6][R24.64] ;  /* 0x0000000618187981 */ /* 0x000f68000c1e1d00 */
[----:B------:R-:W5:Y:S02]  /*28c0*/  LDG.E.128 R20, desc[UR6][R20.64] ;  /* 0x0000000614147981 */ /* 0x000f64000c1e1d00 */
.L_x_17620:
[----:B------:R-:W-:Y:S05]  /*28d0*/  BSYNC.RECONVERGENT B1 ;  /* 0x0000000000017941 */ /* 0x000fea0003800200 */
.L_x_17618:
        /* <DEDUP_REMOVED lines=19> */
[----:B--2---:R1:W-:Y:S04]  /*2a10*/  STL [R1+0x14], R247 ;  /* 0x000014f701007387 */ /* 0x0043e80000100800 */
[----:B------:R1:W2:Y:S02]  /*2a20*/  SHFL.BFLY PT, R223, R251, 0x10, 0x1f ;  /* 0x0e001f00fbdf7f89 */ /* 0x0002a400000e0000 */
.L_x_17881:
[----:B0-----:R-:W3:Y:S04]  /*2a30*/  LDL.LU R248, [R1+0x14] ;  /* 0x0000140001f87983 */ /* 0x001ee80000300800 */
[----:B-1----:R-:W4:Y:S01]  /*2a40*/  LDL.LU R247, [R1+0x8] ;  /* 0x0000080001f77983 */ /* 0x002f220000300800 */
[----:B------:R-:W0:Y:S01]  /*2a50*/  S2R R249, SR_TID.X ;  /* 0x0000000000f97919 */ /* 0x000e220000002100 */
[----:B--2---:R-:W-:Y:S02]  /*2a60*/  FADD.FTZ R251, R251, R223 ;  /* 0x000000dffbfb7221 */ /* 0x004fe40000010000 */
[----:B------:R-:W2:Y:S01]  /*2a70*/  LDL R252, [R1+0x10] ;  /* 0x0000100001fc7983 */ /* 0x000ea20000100800 */
[----:B0-----:R-:W-:Y:S01]  /*2a80*/  LOP3.LUT R249, R249, 0x1f, RZ, 0xc0, !PT ;  /* 0x0000001ff9f97812 */ /* 0x001fe200078ec0ff */
[----:B---3--:R-:W-:Y:S01]  /*2a90*/  FADD.FTZ R250, R250, R248 ;  /* 0x000000f8fafa7221 */ /* 0x008fe20000010000 */
[----:B----4-:R-:W-:Y:S01]  /*2aa0*/  @P3 IADD3 R248, PT, PT, R247, -0x1, RZ ;  /* 0xfffffffff7f83810 */ /* 0x010fe20007ffe0ff */
[----:B------:R-:W-:-:S04]  /*2ab0*/  IMAD R247, R246, UR5, RZ ;  /* 0x00000005f6f77c24 */ /* 0x000fc8000f8e02ff */
[----:B------:R-:W-:Y:S01]  /*2ac0*/  @P3 IMAD R248, R248, UR5, RZ ;  /* 0x00000005f8f83c24 */ /* 0x000fe2000f8e02ff */
[----:B------:R-:W-:-:S04]  /*2ad0*/  SHF.R.S32.HI R223, RZ, 0x1f, R247 ;  /* 0x0000001fffdf7819 */ /* 0x000fc800000114f7 */
[----:B------:R-:W-:Y:S02]  /*2ae0*/  LEA.HI R247, R223, R247, RZ, 0x2 ;  /* 0x000000f7dff77211 */ /* 0x000fe400078f10ff */
[----:B------:R-:W-:Y:S02]  /*2af0*/  @P3 SHF.R.S32.HI R223, RZ, 0x1f, R248 ;  /* 0x0000001fffdf3819 */ /* 0x000fe400000114f8 */
[----:B------:R-:W-:Y:S02]  /*2b00*/  LEA.HI.SX32 R247, R247, R249, 0x1e ;  /* 0x000000f9f7f77211 */ /* 0x000fe400078ff2ff */
[----:B------:R-:W-:Y:S01]  /*2b10*/  @P3 LEA.HI R248, R223, R248, RZ, 0x2 ;  /* 0x000000f8dff83211 */ /* 0x000fe200078f10ff */
[----:B------:R-:W-:-:S03]  /*2b20*/  HFMA2 R223, -RZ, RZ, 0, 0 ;  /* 0x00000000ffdf7431 */ /* 0x000fc600000001ff */
[----:B------:R-:W-:Y:S02]  /*2b30*/  @P3 LEA.HI.SX32 R223, R248, R249, 0x1e ;  /* 0x000000f9f8df3211 */ /* 0x000fe400078ff2ff */
[----:B------:R-:W0:Y:S03]  /*2b40*/  @P3 LDC.64 R248, c[0x0][0x390] ;  /* 0x0000e400fff83b82 */ /* 0x000e260000000a00 */
[----:B0-----:R-:W-:-:S05]  /*2b50*/  @P3 IMAD.WIDE.U32 R248, R223, 0x10, R248 ;  /* 0x00000010dff83825 */ /* 0x001fca00078e00f8 */
[----:B------:R0:W5:Y:S04]  /*2b60*/  @P3 LDG.E.128 R148, desc[UR6][R248.64] ;  /* 0x00000006f8943981 */ /* 0x000168000c1e1d00 */
[----:B------:R-:W3:Y:S01]  /*2b70*/  LDL R249, [R1+0xc] ;  /* 0x00000c0001f97983 */ /* 0x000ee20000100800 */
[----:B------:R-:W-:Y:S01]  /*2b80*/  FMUL.FTZ R250, R250, UR15 ;  /* 0x0000000ffafa7c20 */ /* 0x000fe20008410000 */
[----:B------:R-:W-:Y:S01]  /*2b90*/  ISETP.NE.AND P1, PT, RZ, UR14, PT ;  /* 0x0000000eff007c0c */ /* 0x000fe2000bf25270 */
[----:B------:R-:W-:Y:S01]  /*2ba0*/  BSSY.RECONVERGENT B1, `(.L_x_17623) ;  /* 0x000013a000017945 */ /* 0x000fe20003800200 */
[----:B---3--:R-:W-:Y:S01]  /*2bb0*/  ISETP.NE.U32.AND P0, PT, R249, RZ, PT ;  /* 0x000000fff900720c */ /* 0x008fe20003f05070 */
[----:B0-----:R-:W-:Y:S01]  /*2bc0*/  FMUL.FTZ R249, R251, UR15 ;  /* 0x0000000ffbf97c20 */ /* 0x001fe20008410000 */
[----:B------:R-:W-:-:S02]  /*2bd0*/  FSEL R251, R250, RZ, !P1 ;  /* 0x000000fffafb7208 */ /* 0x000fc40004800000 */
[----:B--2---:R-:W-:-:S13]  /*2be0*/  ISETP.NE.AND.EX P0, PT, R252, RZ, PT, P0 ;  /* 0x000000fffc00720c */ /* 0x004fda0003f05300 */
[----:B------:R-:W-:Y:S05]  /*2bf0*/  @P0 BRA `(.L_x_17624) ;  /* 0x0000000800900947 */ /* 0x000fea0003800000 */
        /* <DEDUP_REMOVED lines=9> */
[----:B-----5:R0:W-:Y:S02]  /*2c90*/  STL [R1+0x18], R2 ;  /* 0x0000180201007387 */ /* 0x0201e40000100800 */
[----:B------:R-:W-:-:S04]  /*2ca0*/  FADD.FTZ R252, R191, -R252 ;  /* 0x800000fcbffc7221 */ /* 0x000fc80000010000 */
[----:B------:R-:W-:-:S05]  /*2cb0*/  FMUL.FTZ R252, R244, R252 ;  /* 0x000000fcf4fc7220 */ /* 0x000fca0000410000 */
[----:B------:R-:W-:Y:S02]  /*2cc0*/  FSEL R252, R252, RZ, P0 ;  /* 0x000000fffcfc7208 */ /* 0x000fe40000000000 */
[----:B------:R-:W-:-:S03]  /*2cd0*/  LOP3.LUT P0, RZ, R9, 0xff, RZ, 0xc0, !PT ;  /* 0x000000ff09ff7812 */ /* 0x000fc6000780c0ff */
[----:B------:R-:W-:-:S04]  /*2ce0*/  FMUL.FTZ R252, R252, UR9 ;  /* 0x00000009fcfc7c20 */ /* 0x000fc80008410000 */
[----:B------:R-:W-:-:S04]  /*2cf0*/  FMUL.FTZ R252, R252, UR8 ;  /* 0x00000008fcfc7c20 */ /* 0x000fc80008410000 */
[----:B------:R-:W-:Y:S02]  /*2d00*/  FMUL.FTZ R152, R148, R252 ;  /* 0x000000fc94987220 */ /* 0x000fe40000410000 */
[----:B0-----:R-:W-:-:S03]  /*2d10*/  @P0 HADD2.F32 R2, -RZ, R230.H0_H0 ;  /* 0x200000e6ff020230 */ /* 0x001fc60000004100 */
[----:B------:R-:W-:-:S05]  /*2d20*/  FSEL R152, R152, RZ, P0 ;  /* 0x000000ff98987208 */ /* 0x000fca0000000000 */
[----:B------:R-:W-:Y:S01]  /*2d30*/  FADD.FTZ R84, R84, R152 ;  /* 0x0000009854547221 */ /* 0x000fe20000010000 */
[----:B------:R-:W-:Y:S01]  /*2d40*/  MOV R152, RZ ;  /* 0x000000ff00987202 */ /* 0x000fe20000000f00 */
[----:B------:R-:W-:Y:S02]  /*2d50*/  @P0 FMUL.FTZ R152, R252, R2 ;  /* 0x00000002fc980220 */ /* 0x000fe40000410000 */
[----:B------:R0:W5:Y:S05]  /*2d60*/  LDL.LU R2, [R1+0x18] ;  /* 0x0000180001027983 */ /* 0x00016a0000300800 */
.L_x_17627:
[----:B------:R-:W-:Y:S05]  /*2d70*/  BSYNC.RECONVERGENT B2 ;  /* 0x0000000000027941 */ /* 0x000fea0003800200 */
.L_x_17626:
[----:B------:R-:W-:Y:S04]  /*2d80*/  BSSY.RECONVERGENT B2, `(.L_x_17628) ;  /* 0x0000013000027945 */ /* 0x000fe80003800200 */
[----:B------:R-:W-:Y:S05]  /*2d90*/  @!P3 BRA `(.L_x_17629) ;  /* 0x000000000044b947 */ /* 0x000fea0003800000 */
[----:B------:R-:W-:Y:S01]  /*2da0*/  FFMA.FTZ R252, R192, R249, R251 ;  /* 0x000000f9c0fc7223 */ /* 0x000fe200000100fb */
[----:B------:R-:W-:Y:S01]  /*2db0*/  ISETP.GT.AND P0, PT, R245, RZ, PT ;  /* 0x000000fff500720c */ /* 0x000fe20003f04270 */
[----:B------:R1:W-:Y:S02]  /*2dc0*/  STL [R1+0x18], R0 ;  /* 0x0000180001007387 */ /* 0x0003e40000100800 */
[----:B------:R-:W-:-:S04]  /*2dd0*/  FADD.FTZ R252, R193, -R252 ;  /* 0x800000fcc1fc7221 */ /* 0x000fc80000010000 */
[----:B-----5:R-:W-:Y:S01]  /*2de0*/  FMUL.FTZ R252, R244, R252 ;  /* 0x000000fcf4fc7220 */ /* 0x020fe20000410000 */
[----:B-1----:R-:W-:-:S04]  /*2df0*/  SHF.R.U64 R0, R230, 0x10, R231 ;  /* 0x00000010e6007819 */ /* 0x002fc800000012e7 */
[----:B------:R-:W-:Y:S02]  /*2e00*/  FSEL R252, R252, RZ, P0 ;  /* 0x000000fffcfc7208 */ /* 0x000fe40000000000 */
[----:B------:R-:W-:-:S03]  /*2e10*/  LOP3.LUT P0, RZ, R9, 0xff00, RZ, 0xc0, !PT ;  /* 0x0000ff0009ff7812 */ /* 0x000fc6000780c0ff */
[----:B------:R-:W-:-:S04]  /*2e20*/  FMUL.FTZ R252, R252, UR9 ;  /* 0x00000009fcfc7c20 */ /* 0x000fc80008410000 */
[----:B------:R-:W-:-:S04]  /*2e30*/  FMUL.FTZ R252, R252, UR8 ;  /* 0x00000008fcfc7c20 */ /* 0x000fc80008410000 */
[----:B------:R-:W-:Y:S02]  /*2e40*/  FMUL.FTZ R153, R149, R252 ;  /* 0x000000fc95997220 */ /* 0x000fe40000410000 */
[----:B------:R-:W-:-:S03]  /*2e50*/  @P0 HADD2.F32 R0, -RZ, R0.H0_H0 ;  /* 0x20000000ff000230 */ /* 0x000fc60000004100 */
[----:B------:R-:W-:-:S05]  /*2e60*/  FSEL R153, R153, RZ, P0 ;  /* 0x000000ff99997208 */ /* 0x000fca0000000000 */
[----:B------:R-:W-:Y:S01]  /*2e70*/  FADD.FTZ R85, R85, R153 ;  /* 0x0000009955557221 */ /* 0x000fe20000010000 */
[----:B------:R-:W-:Y:S02]  /*2e80*/  HFMA2 R153, -RZ, RZ, 0, 0 ;  /* 0x00000000ff997431 */ /* 0x000fe400000001ff */
[----:B------:R-:W-:Y:S02]  /*2e90*/  @P0 FMUL.FTZ R153, R252, R0 ;  /* 0x00000000fc990220 */ /* 0x000fe40000410000 */
[----:B------:R1:W5:Y:S05]  /*2ea0*/  LDL.LU R0, [R1+0x18] ;  /* 0x0000180001007983 */ /* 0x00036a0000300800 */
.L_x_17629:
[----:B------:R-:W-:Y:S05]  /*2eb0*/  BSYNC.RECONVERGENT B2 ;  /* 0x0000000000027941 */ /* 0x000fea0003800200 */
.L_x_17628:
        /* <DEDUP_REMOVED lines=12> */
[----:B--2---:R-:W-:-:S03]  /*2f80*/  @P0 HADD2.F32 R0, -RZ, R231.H0_H0 ;  /* 0x200000e7ff000230 */ /* 0x004fc60000004100 */
[----:B------:R-:W-:-:S05]  /*2f90*/  FSEL R154, R154, RZ, P0 ;  /* 0x000000ff9a9a7208 */ /* 0x000fca0000000000 */
[----:B------:R-:W-:Y:S01]  /*2fa0*/  FADD.FTZ R86, R86, R154 ;  /* 0x0000009a56567221 */ /* 0x000fe20000010000 */
[----:B------:R-:W-:Y:S01]  /*2fb0*/  MOV R154, RZ ;  /* 0x000000ff009a7202 */ /* 0x000fe20000000f00 */
[----:B------:R-:W-:Y:S02]  /*2fc0*/  @P0 FMUL.FTZ R154, R252, R0 ;  /* 0x00000000fc9a0220 */ /* 0x000fe40000410000 */
[----:B------:R2:W5:Y:S05]  /*2fd0*/  LDL.LU R0, [R1+0x18] ;  /* 0x0000180001007983 */ /* 0x00056a0000300800 */
.L_x_17631:
[----:B------:R-:W-:Y:S05]  /*2fe0*/  BSYNC.RECONVERGENT B2 ;  /* 0x0000000000027941 */ /* 0x000fea0003800200 */
.L_x_17630:
[----:B------:R-:W-:Y:S05]  /*2ff0*/  @!P3 BRA `(.L_x_17632) ;  /* 0x0000000c00d0b947 */ /* 0x000fea0003800000 */
[----:B-----5:R-:W-:Y:S01]  /*3000*/  ISETP.GE.U32.AND P0, PT, R9, 0x1000000, PT ;  /* 0x010000000900780c */ /* 0x020fe20003f06070 */
        /* <DEDUP_REMOVED lines=8> */
[----:B------:R-:W-:-:S05]  /*3090*/  FSEL R155, R155, RZ, P0 ;  /* 0x000000ff9b9b7208 */ /* 0x000fca0000000000 */
[----:B------:R-:W-:Y:S01]  /*30a0*/  FADD.FTZ R87, R87, R155 ;  /* 0x0000009b57577221 */ /* 0x000fe20000010000 */
[----:B------:R-:W-:Y:S01]  /*30b0*/  HFMA2 R155, -RZ, RZ, 0, 0 ;  /* 0x00000000ff9b7431 */ /* 0x000fe200000001ff */
[----:B------:R-:W-:Y:S06]  /*30c0*/  @!P0 BRA `(.L_x_17632) ;  /* 0x0000000c009c8947 */ /* 0x000fec0003800000 */
[----:B------:R-:W-:-:S05]  /*30d0*/  SHF.R.U32.HI R252, RZ, 0x10, R231 ;  /* 0x00000010fffc7819 */ /* 0x000fca00000116e7 */
[----:B------:R-:W-:-:S05]  /*30e0*/  HADD2.F32 R155, -RZ, R252.H0_H0 ;  /* 0x200000fcff9b7230 */ /* 0x000fca0000004100 */
[----:B------:R-:W-:Y:S01]  /*30f0*/  FMUL.FTZ R155, R9, R155 ;  /* 0x0000009b099b7220 */ /* 0x000fe20000410000 */
[----:B------:R-:W-:Y:S06]  /*3100*/  BRA `(.L_x_17632) ;  /* 0x0000000c008c7947 */ /* 0x000fec0003800000 */
.L_x_17625:
[----:B------:R-:W-:Y:S01]  /*3110*/  FFMA.FTZ R252, R160, R249, R251 ;  /* 0x000000f9a0fc7223 */ /* 0x000fe200000100fb */
[----:B------:R-:W-:Y:S01]  /*3120*/  BSSY.RECONVERGENT B2, `(.L_x_17633) ;  /* 0x0000012000027945 */ /* 0x000fe20003800200 */
[----:B------:R-:W-:Y:S02]  /*3130*/  ISETP.GT.AND P0, PT, R245, RZ, PT ;  /* 0x000000fff500720c */ /* 0x000fe40003f04270 */
[----:B------:R-:W-:Y:S01]  /*3140*/  FADD.FTZ R252, R209, -R252 ;  /* 0x800000fcd1fc7221 */ /* 0x000fe20000010000 */
[----:B------:R-:W-:Y:S10]  /*3150*/  @!P3 BRA `(.L_x_17634) ;  /* 0x000000000038b947 */ /* 0x000ff40003800000 */
[----:B------:R-:W-:Y:S01]  /*3160*/  FFMA.FTZ R116, R0, R249, R251 ;  /* 0x000000f900747223 */ /* 0x000fe200000100fb */
[----:B------:R-:W-:Y:S02]  /*3170*/  ISETP.GT.AND P1, PT, R245, RZ, PT ;  /* 0x000000fff500720c */ /* 0x000fe40003f24270 */
[----:B------:R-:W-:Y:S01]  /*3180*/  MOV R152, RZ ;  /* 0x000000ff00987202 */ /* 0x000fe20000000f00 */
[----:B------:R-:W-:-:S04]  /*3190*/  FADD.FTZ R116, R191, -R116 ;  /* 0x80000074bf747221 */ /* 0x000fc80000010000 */
[----:B-----5:R-:W-:-:S05]  /*31a0*/  FMUL.FTZ R116, R244, R116 ;  /* 0x00000074f4747220 */ /* 0x020fca0000410000 */
[----:B------:R-:W-:Y:S02]  /*31b0*/  FSEL R116, R116, RZ, P1 ;  /* 0x000000ff74747208 */ /* 0x000fe40000800000 */
[----:B------:R-:W-:-:S03]  /*31c0*/  LOP3.LUT P1, RZ, R9, 0xff, RZ, 0xc0, !PT ;  /* 0x000000ff09ff7812 */ /* 0x000fc6000782c0ff */
[----:B------:R-:W-:-:S04]  /*31d0*/  FMUL.FTZ R116, R116, UR9 ;  /* 0x0000000974747c20 */ /* 0x000fc80008410000 */
[----:B------:R-:W-:-:S04]  /*31e0*/  FMUL.FTZ R116, R116, UR8 ;  /* 0x0000000874747c20 */ /* 0x000fc80008410000 */
[----:B------:R-:W-:-:S05]  /*31f0*/  FMUL.FTZ R117, R148, R116 ;  /* 0x0000007494757220 */ /* 0x000fca0000410000 */
[----:B------:R-:W-:-:S05]  /*3200*/  FSEL R117, R117, RZ, P1 ;  /* 0x000000ff75757208 */ /* 0x000fca0000800000 */
[----:B------:R-:W-:Y:S01]  /*3210*/  FADD.FTZ R84, R84, R117 ;  /* 0x0000007554547221 */ /* 0x000fe20000010000 */
[----:B------:R-:W-:-:S05]  /*3220*/  @P1 HADD2.F32 R117, -RZ, R230.H0_H0 ;  /* 0x200000e6ff751230 */ /* 0x000fca0000004100 */
[----:B------:R-:W-:-:S07]  /*3230*/  @P1 FMUL.FTZ R152, R117, R116 ;  /* 0x0000007475981220 */ /* 0x000fce0000410000 */
.L_x_17634:
[----:B------:R-:W-:Y:S05]  /*3240*/  BSYNC.RECONVERGENT B2 ;  /* 0x0000000000027941 */ /* 0x000fea0003800200 */
.L_x_17633:
[----:B------:R-:W-:Y:S04]  /*3250*/  BSSY.RECONVERGENT B2, `(.L_x_17635) ;  /* 0x0000011000027945 */ /* 0x000fe80003800200 */
[----:B------:R-:W-:Y:S05]  /*3260*/  @!P3 BRA `(.L_x_17636) ;  /* 0x00000000003cb947 */ /* 0x000fea0003800000 */
[----:B------:R-:W-:Y:S01]  /*3270*/  FFMA.FTZ R116, R192, R249, R251 ;  /* 0x000000f9c0747223 */ /* 0x000fe200000100fb */
[----:B------:R-:W-:Y:S01]  /*3280*/  ISETP.GT.AND P1, PT, R245, RZ, PT ;  /* 0x000000fff500720c */ /* 0x000fe20003f24270 */
[----:B------:R-:W-:Y:S01]  /*3290*/  HFMA2 R153, -RZ, RZ, 0, 0 ;  /* 0x00000000ff997431 */ /* 0x000fe200000001ff */
[----:B------:R-:W-:Y:S01]  /*32a0*/  SHF.R.U64 R118, R230, 0x10, R231 ;  /* 0x00000010e6767819 */ /* 0x000fe200000012e7 */
        /* <DEDUP_REMOVED lines=11> */
.L_x_17636:
[----:B------:R-:W-:Y:S05]  /*3360*/  BSYNC.RECONVERGENT B2 ;  /* 0x0000000000027941 */ /* 0x000fea0003800200 */
.L_x_17635:
[----:B------:R-:W-:Y:S04]  /*3370*/  BSSY.RECONVERGENT B2, `(.L_x_17637) ;  /* 0x0000010000027945 */ /* 0x000fe80003800200 */
[----:B------:R-:W-:Y:S05]  /*3380*/  @!P3 BRA `(.L_x_17638) ;  /* 0x000000000038b947 */ /* 0x000fea0003800000 */
        /* <DEDUP_REMOVED lines=14> */
.L_x_17638:
[----:B------:R-:W-:Y:S05]  /*3470*/  BSYNC.RECONVERGENT B2 ;  /* 0x0000000000027941 */ /* 0x000fea0003800200 */
.L_x_17637:
[-CC-:B------:R-:W-:Y:S01]  /*3480*/  FFMA.FTZ R116, R192, R249.reuse, R251.reuse ;  /* 0x000000f9c0747223 */ /* 0x180fe200000100fb */
[-CC-:B------:R-:W-:Y:S01]  /*3490*/  FFMA.FTZ R117, R0, R249.reuse, R251.reuse ;  /* 0x000000f900757223 */ /* 0x180fe200000100fb */
[----:B------:R-:W-:Y:S02]  /*34a0*/  FFMA.FTZ R118, R194, R249, R251 ;  /* 0x000000f9c2767223 */ /* 0x000fe400000100fb */
[----:B------:R-:W-:Y:S01]  /*34b0*/  FADD.FTZ R119, R193, -R116 ;  /* 0x80000074c1777221 */ /* 0x000fe20000010000 */
[----:B------:R-:W-:Y:S01]  /*34c0*/  FADD.FTZ R117, R191, -R117 ;  /* 0x80000075bf757221 */ /* 0x000fe20000010000 */
[----:B------:R-:W-:Y:S01]  /*34d0*/  FADD.FTZ R116, R161, -R118 ;  /* 0x80000076a1747221 */ /* 0x000fe20000010000 */
[C---:B-----5:R-:W-:Y:S01]  /*34e0*/  FMUL.FTZ R118, R244.reuse, R252 ;  /* 0x000000fcf4767220 */ /* 0x060fe20000410000 */
[C---:B------:R-:W-:Y:S01]  /*34f0*/  FMUL.FTZ R119, R244.reuse, R119 ;  /* 0x00000077f4777220 */ /* 0x040fe20000410000 */
[----:B------:R-:W-:-:S03]  /*3500*/  FMUL.FTZ R252, R244, R117 ;  /* 0x00000075f4fc7220 */ /* 0x000fc60000410000 */
[----:B------:R-:W-:Y:S02]  /*3510*/  FSEL R118, R118, RZ, P0 ;  /* 0x000000ff76767208 */ /* 0x000fe40000000000 */
[----:B------:R-:W-:Y:S01]  /*3520*/  MOV R117, R119 ;  /* 0x0000007700757202 */ /* 0x000fe20000000f00 */
[----:B------:R-:W-:Y:S01]  /*3530*/  FMUL.FTZ R119, R244, R116 ;  /* 0x00000074f4777220 */ /* 0x000fe20000410000 */
[----:B------:R-:W-:Y:S02]  /*3540*/  FSEL R116, R252, RZ, P0 ;  /* 0x000000fffc747208 */ /* 0x000fe40000000000 */
[----:B------:R-:W-:Y:S02]  /*3550*/  FSEL R117, R117, RZ, P0 ;  /* 0x000000ff75757208 */ /* 0x000fe40000000000 */
[----:B------:R-:W-:Y:S01]  /*3560*/  FSEL R119, R119, RZ, P0 ;  /* 0x000000ff77777208 */ /* 0x000fe20000000000 */
[----:B------:R-:W-:Y:S06]  /*3570*/  @!P3 BRA `(.L_x_17632) ;  /* 0x000000080070b947 */ /* 0x000fec0003800000 */
[----:B------:R-:W-:Y:S01]  /*3580*/  FMUL.FTZ R252, R119, UR9 ;  /* 0x0000000977fc7c20 */ /* 0x000fe20008410000 */
[----:B------:R-:W-:Y:S01]  /*3590*/  ISETP.GE.U32.AND P0, PT, R9, 0x1000000, PT ;  /* 0x010000000900780c */ /* 0x000fe20003f06070 */
[----:B------:R-:W-:Y:S02]  /*35a0*/  HFMA2 R155, -RZ, RZ, 0, 0 ;  /* 0x00000000ff9b7431 */ /* 0x000fe400000001ff */
[----:B------:R-:W-:-:S04]  /*35b0*/  FMUL.FTZ R252, R252, UR8 ;  /* 0x00000008fcfc7c20 */ /* 0x000fc80008410000 */
[----:B------:R-:W-:-:S05]  /*35c0*/  FMUL.FTZ R9, R151, R252 ;  /* 0x000000fc97097220 */ /* 0x000fca0000410000 */
[----:B------:R-:W-:-:S05]  /*35d0*/  FSEL R9, R9, RZ, P0 ;  /* 0x000000ff09097208 */ /* 0x000fca0000000000 */
[----:B------:R-:W-:Y:S01]  /*35e0*/  FADD.FTZ R87, R87, R9 ;  /* 0x0000000957577221 */ /* 0x000fe20000010000 */
[----:B------:R-:W-:Y:S06]  /*35f0*/  @!P0 BRA `(.L_x_17632) ;  /* 0x0000000800508947 */ /* 0x000fec0003800000 */
[----:B------:R-:W-:-:S05]  /*3600*/  SHF.R.U32.HI R9, RZ, 0x10, R231 ;  /* 0x00000010ff097819 */ /* 0x000fca00000116e7 */
[----:B------:R-:W-:-:S05]  /*3610*/  HADD2.F32 R155, -RZ, R9.H0_H0 ;  /* 0x20000009ff9b7230 */ /* 0x000fca0000004100 */
[----:B------:R-:W-:Y:S01]  /*3620*/  FMUL.FTZ R155, R155, R252 ;  /* 0x000000fc9b9b7220 */ /* 0x000fe20000410000 */
[----:B------:R-:W-:Y:S06]  /*3630*/  BRA `(.L_x_17632) ;  /* 0x0000000800407947 */ /* 0x000fec0003800000 */
.L_x_17624:
        /* <DEDUP_REMOVED lines=8> */
[----:B-----5:R0:W-:Y:S01]  /*36c0*/  STL [R1+0x18], R2 ;  /* 0x0000180201007387 */ /* 0x0201e20000100800 */
[----:B------:R-:W-:Y:S02]  /*36d0*/  LOP3.LUT P0, RZ, R9, 0xff, RZ, 0xc0, !PT ;  /* 0x000000ff09ff7812 */ /* 0x000fe4000780c0ff */
[----:B------:R-:W-:Y:S01]  /*36e0*/  @P2 FADD.FTZ R252, R191, -R152 ;  /* 0x80000098bffc2221 */ /* 0x000fe20000010000 */
[----:B------:R-:W-:-:S03]  /*36f0*/  MOV R152, R48 ;  /* 0x0000003000987202 */ /* 0x000fc60000000f00 */
[----:B------:R-:W-:-:S04]  /*3700*/  @P2 FFMA.FTZ R152, R244, R252, R48 ;  /* 0x000000fcf4982223 */ /* 0x000fc80000010030 */
[----:B------:R-:W-:-:S03]  /*3710*/  FMUL.FTZ R152, R152, UR9 ;  /* 0x0000000998987c20 */ /* 0x000fc60008410000 */
[----:B------:R-:W-:Y:S02]  /*3720*/  @P0 HADD2.F32 R252, -RZ, R230.H0_H0 ;  /* 0x200000e6fffc0230 */ /* 0x000fe40000004100 */
[----:B0-----:R-:W-:-:S04]  /*3730*/  FMUL.FTZ R2, R152, UR8 ;  /* 0x0000000898027c20 */ /* 0x001fc80008410000 */
[----:B------:R-:W-:-:S05]  /*3740*/  FMUL.FTZ R152, R148, R2 ;  /* 0x0000000294987220 */ /* 0x000fca0000410000 */
[----:B------:R-:W-:-:S05]  /*3750*/  FSEL R152, R152, RZ, P0 ;  /* 0x000000ff98987208 */ /* 0x000fca0000000000 */
[----:B------:R-:W-:Y:S01]  /*3760*/  FADD.FTZ R84, R84, R152 ;  /* 0x0000009854547221 */ /* 0x000fe20000010000 */
[----:B------:R-:W-:Y:S02]  /*3770*/  HFMA2 R152, -RZ, RZ, 0, 0 ;  /* 0x00000000ff987431 */ /* 0x000fe400000001ff */
[----:B------:R-:W-:Y:S02]  /*3780*/  @P0 FMUL.FTZ R152, R252, R2 ;  /* 0x00000002fc980220 */ /* 0x000fe40000410000 */
[----:B------:R0:W5:Y:S05]  /*3790*/  LDL.LU R2, [R1+0x18] ;  /* 0x0000180001027983 */ /* 0x00016a0000300800 */
.L_x_17641:
[----:B------:R-:W-:Y:S05]  /*37a0*/  BSYNC.RECONVERGENT B2 ;  /* 0x0000000000027941 */ /* 0x000fea0003800200 */
.L_x_17640:
[----:B------:R-:W-:Y:S04]  /*37b0*/  BSSY.RECONVERGENT B2, `(.L_x_17642) ;  /* 0x0000012000027945 */ /* 0x000fe80003800200 */
[----:B------:R-:W-:Y:S05]  /*37c0*/  @!P3 BRA `(.L_x_17643) ;  /* 0x000000000040b947 */ /* 0x000fea0003800000 */
[----:B------:R-:W-:Y:S01]  /*37d0*/  @P2 FFMA.FTZ R153, R192, R249, R251 ;  /* 0x000000f9c0992223 */ /* 0x000fe200000100fb */
[----:B------:R1:W-:Y:S01]  /*37e0*/  STL [R1+0x18], R0 ;  /* 0x0000180001007387 */ /* 0x0003e20000100800 */
[----:B-----5:R-:W-:Y:S02]  /*37f0*/  LOP3.LUT P0, RZ, R9, 0xff00, RZ, 0xc0, !PT ;  /* 0x0000ff0009ff7812 */ /* 0x020fe4000780c0ff */
[----:B------:R-:W-:Y:S01]  /*3800*/  @P2 FADD.FTZ R252, R193, -R153 ;  /* 0x80000099c1fc2221 */ /* 0x000fe20000010000 */
[----:B------:R-:W-:-:S03]  /*3810*/  MOV R153, R49 ;  /* 0x0000003100997202 */ /* 0x000fc60000000f00 */
[----:B------:R-:W-:Y:S01]  /*3820*/  @P2 FFMA.FTZ R153, R244, R252, R49 ;  /* 0x000000fcf4992223 */ /* 0x000fe20000010031 */
[----:B------:R-:W-:-:S03]  /*3830*/  SHF.R.U64 R252, R230, 0x10, R231 ;  /* 0x00000010e6fc7819 */ /* 0x000fc600000012e7 */
[----:B------:R-:W-:-:S03]  /*3840*/  FMUL.FTZ R153, R153, UR9 ;  /* 0x0000000999997c20 */ /* 0x000fc60008410000 */
[----:B------:R-:W-:Y:S02]  /*3850*/  @P0 HADD2.F32 R252, -RZ, R252.H0_H0 ;  /* 0x200000fcfffc0230 */ /* 0x000fe40000004100 */
[----:B-1----:R-:W-:-:S04]  /*3860*/  FMUL.FTZ R0, R153, UR8 ;  /* 0x0000000899007c20 */ /* 0x002fc80008410000 */
[----:B------:R-:W-:-:S05]  /*3870*/  FMUL.FTZ R153, R149, R0 ;  /* 0x0000000095997220 */ /* 0x000fca0000410000 */
[----:B------:R-:W-:-:S05]  /*3880*/  FSEL R153, R153, RZ, P0 ;  /* 0x000000ff99997208 */ /* 0x000fca0000000000 */
[----:B------:R-:W-:Y:S01]  /*3890*/  FADD.FTZ R85, R85, R153 ;  /* 0x0000009955557221 */ /* 0x000fe20000010000 */
[----:B------:R-:W-:Y:S02]  /*38a0*/  HFMA2 R153, -RZ, RZ, 0, 0 ;  /* 0x00000000ff997431 */ /* 0x000fe400000001ff */
[----:B------:R-:W-:Y:S02]  /*38b0*/  @P0 FMUL.FTZ R153, R252, R0 ;  /* 0x00000000fc990220 */ /* 0x000fe40000410000 */
[----:B------:R1:W5:Y:S05]  /*38c0*/  LDL.LU R0, [R1+0x18] ;  /* 0x0000180001007983 */ /* 0x00036a0000300800 */
.L_x_17643:
[----:B------:R-:W-:Y:S05]  /*38d0*/  BSYNC.RECONVERGENT B2 ;  /* 0x0000000000027941 */ /* 0x000fea0003800200 */
.L_x_17642:
        /* <DEDUP_REMOVED lines=10> */
[----:B--2---:R-:W-:-:S04]  /*3980*/  FMUL.FTZ R0, R154, UR8 ;  /* 0x000000089a007c20 */ /* 0x004fc80008410000 */
[----:B------:R-:W-:-:S05]  /*3990*/  FMUL.FTZ R154, R150, R0 ;  /* 0x00000000969a7220 */ /* 0x000fca0000410000 */
[----:B------:R-:W-:-:S05]  /*39a0*/  FSEL R154, R154, RZ, P0 ;  /* 0x000000ff9a9a7208 */ /* 0x000fca0000000000 */
[----:B------:R-:W-:Y:S01]  /*39b0*/  FADD.FTZ R86, R86, R154 ;  /* 0x0000009a56567221 */ /* 0x000fe20000010000 */
[----:B------:R-:W-:Y:S02]  /*39c0*/  HFMA2 R154, -RZ, RZ, 0, 0 ;  /* 0x00000000ff9a7431 */ /* 0x000fe400000001ff */
[----:B------:R-:W-:Y:S02]  /*39d0*/  @P0 FMUL.FTZ R154, R252, R0 ;  /* 0x00000000fc9a0220 */ /* 0x000fe40000410000 */
[----:B------:R2:W5:Y:S05]  /*39e0*/  LDL.LU R0, [R1+0x18] ;  /* 0x0000180001007983 */ /* 0x00056a0000300800 */
.L_x_17645:
[----:B------:R-:W-:Y:S05]  /*39f0*/  BSYNC.RECONVERGENT B2 ;  /* 0x0000000000027941 */ /* 0x000fea0003800200 */
.L_x_17644:
[----:B------:R-:W-:Y:S05]  /*3a00*/  @!P3 BRA `(.L_x_17632) ;  /* 0x00000004004cb947 */ /* 0x000fea0003800000 */
[----:B-----5:R-:W-:Y:S01]  /*3a10*/  ISETP.GE.U32.AND P0, PT, R9, 0x1000000, PT ;  /* 0x010000000900780c */ /* 0x020fe20003f06070 */
[----:B------:R-:W-:-:S04]  /*3a20*/  @P2 FFMA.FTZ R9, R194, R249, R251 ;  /* 0x000000f9c2092223 */ /* 0x000fc800000100fb */
[----:B------:R-:W-:Y:S01]  /*3a30*/  @P2 FADD.FTZ R155, R161, -R9 ;  /* 0x80000009a19b2221 */ /* 0x000fe20000010000 */
[----:B------:R-:W-:-:S03]  /*3a40*/  MOV R9, R51 ;  /* 0x0000003300097202 */ /* 0x000fc60000000f00 */
[----:B------:R-:W-:Y:S01]  /*3a50*/  @P2 FFMA.FTZ R9, R244, R155, R51 ;  /* 0x0000009bf4092223 */ /* 0x000fe20000010033 */
[----:B------:R-:W-:-:S03]  /*3a60*/  HFMA2 R155, -RZ, RZ, 0, 0 ;  /* 0x00000000ff9b7431 */ /* 0x000fc600000001ff */
[----:B------:R-:W-:-:S04]  /*3a70*/  FMUL.FTZ R9, R9, UR9 ;  /* 0x0000000909097c20 */ /* 0x000fc80008410000 */
        /* <DEDUP_REMOVED lines=9> */
.L_x_17639:
        /* <DEDUP_REMOVED lines=8> */
[----:B------:R-:W-:Y:S02]  /*3b90*/  HFMA2 R152, -RZ, RZ, 0, 0 ;  /* 0x00000000ff987431 */ /* 0x000fe400000001ff */
[----:B------:R-:W-:-:S04]  /*3ba0*/  FMUL.FTZ R116, R116, UR8 ;  /* 0x0000000874747c20 */ /* 0x000fc80008410000 */
[----:B------:R-:W-:-:S05]  /*3bb0*/  FMUL.FTZ R117, R148, R116 ;  /* 0x0000007494757220 */ /* 0x000fca0000410000 */
[----:B------:R-:W-:-:S05]  /*3bc0*/  FSEL R117, R117, RZ, P0 ;  /* 0x000000ff75757208 */ /* 0x000fca0000000000 */
[----:B------:R-:W-:Y:S01]  /*3bd0*/  FADD.FTZ R84, R84, R117 ;  /* 0x0000007554547221 */ /* 0x000fe20000010000 */
[----:B------:R-:W-:-:S05]  /*3be0*/  @P0 HADD2.F32 R117, -RZ, R230.H0_H0 ;  /* 0x200000e6ff750230 */ /* 0x000fca0000004100 */
[----:B------:R-:W-:-:S07]  /*3bf0*/  @P0 FMUL.FTZ R152, R117, R116 ;  /* 0x0000007475980220 */ /* 0x000fce0000410000 */
.L_x_17647:
[----:B------:R-:W-:Y:S05]  /*3c00*/  BSYNC.RECONVERGENT B2 ;  /* 0x0000000000027941 */ /* 0x000fea0003800200 */
.L_x_17646:
        /* <DEDUP_REMOVED lines=8> */
[----:B------:R-:W-:Y:S01]  /*3c90*/  HFMA2 R153, -RZ, RZ, 0, 0 ;  /* 0x00000000ff997431 */ /* 0x000fe200000001ff */
[----:B------:R-:W-:Y:S01]  /*3ca0*/  SHF.R.U64 R252, R230, 0x10, R231 ;  /* 0x00000010e6fc7819 */ /* 0x000fe200000012e7 */
[----:B------:R-:W-:-:S04]  /*3cb0*/  FMUL.FTZ R116, R116, UR8 ;  /* 0x0000000874747c20 */ /* 0x000fc80008410000 */
[----:B------:R-:W-:-:S05]  /*3cc0*/  FMUL.FTZ R118, R149, R116 ;  /* 0x0000007495767220 */ /* 0x000fca0000410000 */
[----:B------:R-:W-:-:S05]  /*3cd0*/  FSEL R118, R118, RZ, P0 ;  /* 0x000000ff76767208 */ /* 0x000fca0000000000 */
[----:B------:R-:W-:Y:S01]  /*3ce0*/  FADD.FTZ R85, R85, R118 ;  /* 0x0000007655557221 */ /* 0x000fe20000010000 */
[----:B------:R-:W-:-:S05]  /*3cf0*/  @P0 HADD2.F32 R118, -RZ, R252.H0_H0 ;  /* 0x200000fcff760230 */ /* 0x000fca0000004100 */
[----:B------:R-:W-:-:S07]  /*3d00*/  @P0 FMUL.FTZ R153, R118, R116 ;  /* 0x0000007476990220 */ /* 0x000fce0000410000 */
.L_x_17649:
[----:B------:R-:W-:Y:S05]  /*3d10*/  BSYNC.RECONVERGENT B2 ;  /* 0x0000000000027941 */ /* 0x000fea0003800200 */
.L_x_17648:
[----:B------:R-:W-:Y:S01]  /*3d20*/  @P2 FFMA.FTZ R116, R160, R249, R251 ;  /* 0x000000f9a0742223 */ /* 0x000fe200000100fb */
[----:B------:R-:W-:Y:S03]  /*3d30*/  BSSY.RECONVERGENT B2, `(.L_x_17650) ;  /* 0x000000e000027945 */ /* 0x000fe60003800200 */
[----:B------:R-:W-:Y:S01]  /*3d40*/  @P2 FADD.FTZ R118, R209, -R116 ;  /* 0x80000074d1762221 */ /* 0x000fe20000010000 */
[----:B------:R-:W-:-:S03]  /*3d50*/  MOV R116, R50 ;  /* 0x0000003200747202 */ /* 0x000fc60000000f00 */
[----:B------:R-:W-:Y:S01]  /*3d60*/  @P2 FFMA.FTZ R116, R244, R118, R50 ;  /* 0x00000076f4742223 */ /* 0x000fe20000010032 */
[----:B------:R-:W-:Y:S06]  /*3d70*/  @!P3 BRA `(.L_x_17651) ;  /* 0x000000000024b947 */ /* 0x000fec0003800000 */
[----:B------:R-:W-:Y:S01]  /*3d80*/  FMUL.FTZ R118, R116, UR9 ;  /* 0x0000000974767c20 */ /* 0x000fe20008410000 */
[----:B------:R-:W-:-:S03]  /*3d90*/  LOP3.LUT P0, RZ, R9, 0xff0000, RZ, 0xc0, !PT ;  /* 0x00ff000009ff7812 */ /* 0x000fc6000780c0ff */
[----:B------:R-:W-:-:S04]  /*3da0*/  FMUL.FTZ R118, R118, UR8 ;  /* 0x0000000876767c20 */ /* 0x000fc80008410000 */
[----:B------:R-:W-:-:S05]  /*3db0*/  FMUL.FTZ R154, R150, R118 ;  /* 0x00000076969a7220 */ /* 0x000fca0000410000 */
[----:B------:R-:W-:Y:S01]  /*3dc0*/  FSEL R154, R154, RZ, P0 ;  /* 0x000000ff9a9a7208 */ /* 0x000fe20000000000 */
[----:B------:R-:W-:-:S04]  /*3dd0*/  @P0 HADD2.F32 R252, -RZ, R231.H0_H0 ;  /* 0x200000e7fffc0230 */ /* 0x000fc80000004100 */
[----:B------:R-:W-:Y:S01]  /*3de0*/  FADD.FTZ R86, R86, R154 ;  /* 0x0000009a56567221 */ /* 0x000fe20000010000 */
[----:B------:R-:W-:Y:S02]  /*3df0*/  HFMA2 R154, -RZ, RZ, 0, 0 ;  /* 0x00000000ff9a7431 */ /* 0x000fe400000001ff */
[----:B------:R-:W-:-:S07]  /*3e00*/  @P0 FMUL.FTZ R154, R252, R118 ;  /* 0x00000076fc9a0220 */ /* 0x000fce0000410000 */
.L_x_17651:
[----:B------:R-:W-:Y:S05]  /*3e10*/  BSYNC.RECONVERGENT B2 ;  /* 0x0000000000027941 */ /* 0x000fea0003800200 */
.L_x_17650:
[----:B------:R-:W-:Y:S01]  /*3e20*/  @P2 FFMA.FTZ R118, R194, R249, R251 ;  /* 0x000000f9c2762223 */ /* 0x000fe200000100fb */
[----:B------:R-:W-:-:S03]  /*3e30*/  MOV R252, R51 ;  /* 0x0000003300fc7202 */ /* 0x000fc60000000f00 */
[----:B------:R-:W-:-:S04]  /*3e40*/  @P2 FADD.FTZ R118, R161, -R118 ;  /* 0x80000076a1762221 */ /* 0x000fc80000010000 */
[----:B------:R-:W-:Y:S01]  /*3e50*/  @P2 FFMA.FTZ R252, R244, R118, R51 ;  /* 0x00000076f4fc2223 */ /* 0x000fe20000010033 */
[----:B------:R-:W-:Y:S02]  /*3e60*/  MOV R118, R116 ;  /* 0x0000007400767202 */ /* 0x000fe40000000f00 */
[----:B------:R-:W-:Y:S02]  /*3e70*/  MOV R116, R119 ;  /* 0x0000007700747202 */ /* 0x000fe40000000f00 */
[----:B------:R-:W-:Y:S01]  /*3e80*/  MOV R119, R252 ;  /* 0x000000fc00777202 */ /* 0x000fe20000000f00 */
[----:B------:R-:W-:Y:S06]  /*3e90*/  @!P3 BRA `(.L_x_17632) ;  /* 0x000000000028b947 */ /* 0x000fec0003800000 */
[----:B------:R-:W-:Y:S01]  /*3ea0*/  FMUL.FTZ R155, R252, UR9 ;  /* 0x00000009fc9b7c20 */ /* 0x000fe20008410000 */
[----:B------:R-:W-:-:S03]  /*3eb0*/  ISETP.GE.U32.AND P0, PT, R9, 0x1000000, PT ;  /* 0x010000000900780c */ /* 0x000fc60003f06070 */
[----:B------:R-:W-:Y:S01]  /*3ec0*/  FMUL.FTZ R252, R155, UR8 ;  /* 0x000000089bfc7c20 */ /* 0x000fe20008410000 */
[----:B------:R-:W-:-:S03]  /*3ed0*/  HFMA2 R155, -RZ, RZ, 0, 0 ;  /* 0x00000000ff9b7431 */ /* 0x000fc600000001ff */
[----:B------:R-:W-:-:S05]  /*3ee0*/  FMUL.FTZ R9, R151, R252 ;  /* 0x000000fc97097220 */ /* 0x000fca0000410000 */
[----:B------:R-:W-:-:S05]  /*3ef0*/  FSEL R9, R9, RZ, P0 ;  /* 0x000000ff09097208 */ /* 0x000fca0000000000 */
[----:B------:R-:W-:Y:S01]  /*3f00*/  FADD.FTZ R87, R87, R9 ;  /* 0x0000000957577221 */ /* 0x000fe20000010000 */
[----:B------:R-:W-:-:S05]  /*3f10*/  SHF.R.U32.HI R9, RZ, 0x10, R231 ;  /* 0x00000010ff097819 */ /* 0x000fca00000116e7 */
[----:B------:R-:W-:-:S05]  /*3f20*/  @P0 HADD2.F32 R9, -RZ, R9.H0_H0 ;  /* 0x20000009ff090230 */ /* 0x000fca0000004100 */
[----:B------:R-:W-:-:S07]  /*3f30*/  @P0 FMUL.FTZ R155, R9, R252 ;  /* 0x000000fc099b0220 */ /* 0x000fce0000410000 */
.L_x_17632:
[----:B------:R-:W-:Y:S05]  /*3f40*/  BSYNC.RECONVERGENT B1 ;  /* 0x0000000000017941 */ /* 0x000fea0003800200 */
.L_x_17623:
[----:B------:R-:W-:Y:S01]  /*3f50*/  ISETP.NE.U32.AND P0, PT, R248, RZ, PT ;  /* 0x000000fff800720c */ /* 0x000fe20003f05070 */
[----:B-----5:R3:W-:Y:S03]  /*3f60*/  STL.64 [R1+0x18], R2 ;  /* 0x0000180201007387 */ /* 0x0207e60000100a00 */
[----:B------:R-:W-:Y:S01]  /*3f70*/  ISETP.NE.AND.EX P0, PT, R250, RZ, PT, P0 ;  /* 0x000000fffa00720c */ /* 0x000fe20003f05300 */
[----:B------:R-:W4:Y:S04]  /*3f80*/  LDL.LU R252, [R1+0xc] ;  /* 0x00000c0001fc7983 */ /* 0x000f280000300800 */
[----:B------:R-:W2:Y:S08]  /*3f90*/  LDL.LU R9, [R1+0x10] ;  /* 0x0000100001097983 */ /* 0x000eb00000300800 */
[----:B---3--:R-:W3:Y:S02]  /*3fa0*/  @P0 LDC.64 R2, c[0x0][0x478] ;  /* 0x00011e00ff020b82 */ /* 0x008ee40000000a00 */
[----:B---3--:R-:W-:-:S05]  /*3fb0*/  @P0 IMAD.WIDE.U32 R2, R247, 0x10, R2 ;  /* 0x00000010f7020825 */ /* 0x008fca00078e0002 */
[----:B------:R3:W-:Y:S02]  /*3fc0*/  @P0 STG.E.128 desc[UR6][R2.64], R116 ;  /* 0x0000007402000986 */ /* 0x0007e4000c101d06 */
[----:B---3--:R-:W3:Y:S02]  /*3fd0*/  @P3 LDC.64 R2, c[0x0][0x468] ;  /* 0x00011a00ff023b82 */ /* 0x008ee40000000a00 */
[----:B---3--:R-:W-:-:S05]  /*3fe0*/  @P3 IMAD.WIDE.U32 R2, R223, 0x10, R2 ;  /* 0x00000010df023825 */ /* 0x008fca00078e0002 */
[----:B------:R3:W-:Y:S04]  /*3ff0*/  @P3 STG.E.128 desc[UR6][R2.64], R152 ;  /* 0x0000009802003986 */ /* 0x0007e8000c101d06 */
[----:B---3--:R3:W5:Y:S01]  /*4000*/  LDL.LU.64 R2, [R1+0x18] ;  /* 0x0000180001027983 */ /* 0x0087620000300a00 */
[----:B------:R-:W-:Y:S01]  /*4010*/  BSSY.RECONVERGENT B1, `(.L_x_17652) ;  /* 0x0000008000017945 */ /* 0x000fe20003800200 */
[----:B----4-:R-:W-:-:S04]  /*4020*/  ISETP.NE.U32.AND P1, PT, R252, RZ, PT ;  /* 0x000000fffc00720c */ /* 0x010fc80003f25070 */
[----:B--2---:R-:W-:Y:S01]  /*4030*/  ISETP.NE.AND.EX P1, PT, R9, RZ, PT, P1 ;  /* 0x000000ff0900720c */ /* 0x004fe20003f25310 */
[----:B---3--:R-:W-:-:S12]  /*4040*/  @!P3 BRA `(.L_x_17653) ;  /* 0x000000000010b947 */ /* 0x008fd80003800000 */
[----:B------:R-:W2:Y:S01]  /*4050*/  LDC.64 R150, c[0x0][0x390] ;  /* 0x0000e400ff967b82 */ /* 0x000ea20000000a00 */
[----:B------:R-:W-:-:S05]  /*4060*/  IADD3 R148, PT, PT, R223, 0x20, RZ ;  /* 0x00000020df947810 */ /* 0x000fca0007ffe0ff */
[----:B--2---:R-:W-:-:S06]  /*4070*/  IMAD.WIDE.U32 R148, R148, 0x10, R150 ;  /* 0x0000001094947825 */ /* 0x004fcc00078e0096 */
[----:B------:R-:W5:Y:S02]  /*4080*/  LDG.E.128 R148, desc[UR6][R148.64] ;  /* 0x0000000694947981 */ /* 0x000f64000c1e1d00 */
.L_x_17653:
[----:B------:R-:W-:Y:S05]  /*4090*/  BSYNC.RECONVERGENT B1 ;  /* 0x0000000000017941 */ /* 0x000fea0003800200 */
.L_x_17652:
[----:B------:R-:W-:Y:S04]  /*40a0*/  BSSY.RECONVERGENT B1, `(.L_x_17654) ;  /* 0x000012f000017945 */ /* 0x000fe80003800200 */
[----:B------:R-:W-:Y:S05]  /*40b0*/  @!P1 BRA `(.L_x_17655) ;  /* 0x0000000800389947 */ /* 0x000fea0003800000 */
[----:B------:R-:W-:Y:S05]  /*40c0*/  @!P0 BRA `(.L_x_17656) ;  /* 0x00000004001c8947 */ /* 0x000fea0003800000 */
        /* <DEDUP_REMOVED lines=10> */
[----:B------:R-:W-:-:S03]  /*4170*/  MOV R152, UR4 ;  /* 0x0000000400987c02 */ /* 0x000fc60008000f00 */
[----:B-----5:R-:W-:-:S05]  /*4180*/  FMUL.FTZ R117, R148, R9 ;  /* 0x0000000994757220 */ /* 0x020fca0000410000 */
[----:B------:R-:W-:-:S05]  /*4190*/  FSEL R117, R117, RZ, P4 ;  /* 0x000000ff75757208 */ /* 0x000fca0002000000 */
[----:B------:R-:W-:Y:S01]  /*41a0*/  FADD.FTZ R88, R88, R117 ;  /* 0x0000007558587221 */ /* 0x000fe20000010000 */
[----:B------:R-:W-:-:S05]  /*41b0*/  @P4 HADD2.F32 R117, -RZ, R232.H0_H0 ;  /* 0x200000e8ff754230 */ /* 0x000fca0000004100 */
[----:B------:R-:W-:-:S07]  /*41c0*/  @P4 FMUL.FTZ R152, R9, R117 ;  /* 0x0000007509984220 */ /* 0x000fce0000410000 */
.L_x_17658:
[----:B------:R-:W-:Y:S05]  /*41d0*/  BSYNC.RECONVERGENT B2 ;  /* 0x0000000000027941 */ /* 0x000fea0003800200 */
.L_x_17657:
        /* <DEDUP_REMOVED lines=8> */
[----:B------:R-:W-:Y:S01]  /*4260*/  UMOV UR4, URZ ;  /* 0x000000ff00047c82 */ /* 0x000fe20008000000 */
[----:B------:R-:W-:Y:S01]  /*4270*/  SHF.R.U64 R119, R232, 0x10, R233 ;  /* 0x00000010e8777819 */ /* 0x000fe200000012e9 */
[----:B------:R-:W-:Y:S01]  /*4280*/  FMUL.FTZ R9, R9, UR8 ;  /* 0x0000000809097c20 */ /* 0x000fe20008410000 */
[----:B------:R-:W-:-:S03]  /*4290*/  MOV R153, UR4 ;  /* 0x0000000400997c02 */ /* 0x000fc60008000f00 */
[----:B-----5:R-:W-:-:S05]  /*42a0*/  FMUL.FTZ R118, R149, R9 ;  /* 0x0000000995767220 */ /* 0x020fca0000410000 */
[----:B------:R-:W-:-:S05]  /*42b0*/  FSEL R118, R118, RZ, P4 ;  /* 0x000000ff76767208 */ /* 0x000fca0002000000 */
[----:B------:R-:W-:Y:S01]  /*42c0*/  FADD.FTZ R89, R89, R118 ;  /* 0x0000007659597221 */ /* 0x000fe20000010000 */
[----:B------:R-:W-:-:S05]  /*42d0*/  @P4 HADD2.F32 R118, -RZ, R119.H0_H0 ;  /* 0x20000077ff764230 */ /* 0x000fca0000004100 */
[----:B------:R-:W-:-:S07]  /*42e0*/  @P4 FMUL.FTZ R153, R9, R118 ;  /* 0x0000007609994220 */ /* 0x000fce0000410000 */
.L_x_17660:
[----:B------:R-:W-:Y:S05]  /*42f0*/  BSYNC.RECONVERGENT B2 ;  /* 0x0000000000027941 */ /* 0x000fea0003800200 */
.L_x_17659:
        /* <DEDUP_REMOVED lines=16> */
.L_x_17662:
[----:B------:R-:W-:Y:S05]  /*4400*/  BSYNC.RECONVERGENT B2 ;  /* 0x0000000000027941 */ /* 0x000fea0003800200 */
.L_x_17661:
[----:B------:R-:W-:Y:S01]  /*4410*/  @P2 FFMA.FTZ R119, R196, R249, R251 ;  /* 0x000000f9c4772223 */ /* 0x000fe200000100fb */
[----:B------:R-:W-:-:S03]  /*4420*/  MOV R9, R47 ;  /* 0x0000002f00097202 */ /* 0x000fc60000000f00 */
[----:B------:R-:W-:-:S04]  /*4430*/  @P2 FADD.FTZ R119, R165, -R119 ;  /* 0x80000077a5772221 */ /* 0x000fc80000010000 */
[----:B------:R-:W-:-:S05]  /*4440*/  @P2 FFMA.FTZ R9, R244, R119, R47 ;  /* 0x00000077f4092223 */ /* 0x000fca000001002f */
[----:B------:R-:W-:Y:S01]  /*4450*/  MOV R119, R9 ;  /* 0x0000000900777202 */ /* 0x000fe20000000f00 */
[----:B------:R-:W-:Y:S06]  /*4460*/  @!P3 BRA `(.L_x_17663) ;  /* 0x0000000c00c8b947 */ /* 0x000fec0003800000 */
[----:B------:R-:W-:Y:S01]  /*4470*/  FMUL.FTZ R9, R9, UR9 ;  /* 0x0000000909097c20 */ /* 0x000fe20008410000 */
[----:B------:R-:W-:Y:S01]  /*4480*/  ISETP.GE.U32.AND P4, PT, R8, 0x1000000, PT ;  /* 0x010000000800780c */ /* 0x000fe20003f86070 */
[----:B------:R-:W-:Y:S02]  /*4490*/  UMOV UR4, URZ ;  /* 0x000000ff00047c82 */ /* 0x000fe40008000000 */
[----:B------:R-:W-:Y:S01]  /*44a0*/  FMUL.FTZ R9, R9, UR8 ;  /* 0x0000000809097c20 */ /* 0x000fe20008410000 */
[----:B------:R-:W-:-:S03]  /*44b0*/  MOV R155, UR4 ;  /* 0x00000004009b7c02 */ /* 0x000fc60008000f00 */
[----:B-----5:R-:W-:-:S05]  /*44c0*/  FMUL.FTZ R8, R151, R9 ;  /* 0x0000000997087220 */ /* 0x020fca0000410000 */
[----:B------:R-:W-:-:S05]  /*44d0*/  FSEL R8, R8, RZ, P4 ;  /* 0x000000ff08087208 */ /* 0x000fca0002000000 */
[----:B------:R-:W-:Y:S01]  /*44e0*/  FADD.FTZ R91, R91, R8 ;  /* 0x000000085b5b7221 */ /* 0x000fe20000010000 */
[----:B------:R-:W-:Y:S06]  /*44f0*/  @!P4 BRA `(.L_x_17663) ;  /* 0x0000000c00a4c947 */ /* 0x000fec0003800000 */
[----:B------:R-:W-:-:S05]  /*4500*/  SHF.R.U32.HI R248, RZ, 0x10, R233 ;  /* 0x00000010fff87819 */ /* 0x000fca00000116e9 */
[----:B------:R-:W-:-:S05]  /*4510*/  HADD2.F32 R155, -RZ, R248.H0_H0 ;  /* 0x200000f8ff9b7230 */ /* 0x000fca0000004100 */
[----:B------:R-:W-:Y:S01]  /*4520*/  FMUL.FTZ R155, R9, R155 ;  /* 0x0000009b099b7220 */ /* 0x000fe20000410000 */
[----:B------:R-:W-:Y:S06]  /*4530*/  BRA `(.L_x_17663) ;  /* 0x0000000c00947947 */ /* 0x000fec0003800000 */
.L_x_17656:
[----:B------:R-:W-:Y:S04]  /*4540*/  BSSY.RECONVERGENT B2, `(.L_x_17664) ;  /* 0x0000010000027945 */ /* 0x000fe80003800200 */
[----:B------:R-:W-:Y:S05]  /*4550*/  @!P3 BRA `(.L_x_17665) ;  /* 0x000000000038b947 */ /* 0x000fea0003800000 */
[----:B------:R-:W-:Y:S01]  /*4560*/  @P2 FFMA.FTZ R9, R162, R249, R251 ;  /* 0x000000f9a2092223 */ /* 0x000fe200000100fb */
[----:B------:R-:W-:Y:S01]  /*4570*/  MOV R152, R44 ;  /* 0x0000002c00987202 */ /* 0x000fe20000000f00 */
[----:B------:R-:W-:Y:S01]  /*4580*/  UMOV UR4, URZ ;  /* 0x000000ff00047c82 */ /* 0x000fe20008000000 */
[----:B------:R-:W-:Y:S01]  /*4590*/  LOP3.LUT P4, RZ, R8, 0xff, RZ, 0xc0, !PT ;  /* 0x000000ff08ff7812 */ /* 0x000fe2000788c0ff */
[----:B------:R-:W-:-:S04]  /*45a0*/  @P2 FADD.FTZ R9, R210, -R9 ;  /* 0x80000009d2092221 */ /* 0x000fc80000010000 */
[----:B------:R-:W-:-:S04]  /*45b0*/  @P2 FFMA.FTZ R152, R244, R9, R44 ;  /* 0x00000009f4982223 */ /* 0x000fc8000001002c */
[----:B------:R-:W-:Y:S01]  /*45c0*/  FMUL.FTZ R248, R152, UR9 ;  /* 0x0000000998f87c20 */ /* 0x000fe20008410000 */
[----:B------:R-:W-:-:S03]  /*45d0*/  MOV R152, UR4 ;  /* 0x0000000400987c02 */ /* 0x000fc60008000f00 */
[----:B------:R-:W-:-:S04]  /*45e0*/  FMUL.FTZ R248, R248, UR8 ;  /* 0x00000008f8f87c20 */ /* 0x000fc80008410000 */
[----:B-----5:R-:W-:-:S05]  /*45f0*/  FMUL.FTZ R9, R148, R248 ;  /* 0x000000f894097220 */ /* 0x020fca0000410000 */
[----:B------:R-:W-:-:S05]  /*4600*/  FSEL R9, R9, RZ, P4 ;  /* 0x000000ff09097208 */ /* 0x000fca0002000000 */
[----:B------:R-:W-:Y:S01]  /*4610*/  FADD.FTZ R88, R88, R9 ;  /* 0x0000000958587221 */ /* 0x000fe20000010000 */
[----:B------:R-:W-:-:S05]  /*4620*/  @P4 HADD2.F32 R9, -RZ, R232.H0_H0 ;  /* 0x200000e8ff094230 */ /* 0x000fca0000004100 */
[----:B------:R-:W-:-:S07]  /*4630*/  @P4 FMUL.FTZ R152, R9, R248 ;  /* 0x000000f809984220 */ /* 0x000fce0000410000 */
.L_x_17665:
[----:B------:R-:W-:Y:S05]  /*4640*/  BSYNC.RECONVERGENT B2 ;  /* 0x0000000000027941 */ /* 0x000fea0003800200 */
.L_x_17664:
[----:B------:R-:W-:Y:S04]  /*4650*/  BSSY.RECONVERGENT B2, `(.L_x_17666) ;  /* 0x0000011000027945 */ /* 0x000fe80003800200 */
[----:B------:R-:W-:Y:S05]  /*4660*/  @!P3 BRA `(.L_x_17667) ;  /* 0x00000000003cb947 */ /* 0x000fea0003800000 */
[----:B------:R-:W-:Y:S01]  /*4670*/  @P2 FFMA.FTZ R9, R195, R249, R251 ;  /* 0x000000f9c3092223 */ /* 0x000fe200000100fb */
[----:B------:R-:W-:Y:S01]  /*4680*/  MOV R153, R45 ;  /* 0x0000002d00997202 */ /* 0x000fe20000000f00 */
[----:B------:R-:W-:Y:S01]  /*4690*/  UMOV UR4, URZ ;  /* 0x000000ff00047c82 */ /* 0x000fe20008000000 */
[----:B------:R-:W-:Y:S01]  /*46a0*/  LOP3.LUT P4, RZ, R8, 0xff00, RZ, 0xc0, !PT ;  /* 0x0000ff0008ff7812 */ /* 0x000fe2000788c0ff */
[----:B------:R-:W-:Y:S01]  /*46b0*/  @P2 FADD.FTZ R9, R163, -R9 ;  /* 0x80000009a3092221 */ /* 0x000fe20000010000 */
[----:B------:R-:W-:-:S03]  /*46c0*/  SHF.R.U64 R250, R232, 0x10, R233 ;  /* 0x00000010e8fa7819 */ /* 0x000fc600000012e9 */
        /* <DEDUP_REMOVED lines=9> */
.L_x_17667:
[----:B------:R-:W-:Y:S05]  /*4760*/  BSYNC.RECONVERGENT B2 ;  /* 0x0000000000027941 */ /* 0x000fea0003800200 */
.L_x_17666:
        /* <DEDUP_REMOVED lines=16> */
.L_x_17669:
[----:B------:R-:W-:Y:S05]  /*4870*/  BSYNC.RECONVERGENT B2 ;  /* 0x0000000000027941 */ /* 0x000fea0003800200 */
.L_x_17668:
[----:B------:R-:W-:Y:S05]  /*4880*/  @!P3 BRA `(.L_x_17663) ;  /* 0x0000000800c0b947 */ /* 0x000fea0003800000 */
[----:B------:R-:W-:Y:S01]  /*4890*/  ISETP.GE.U32.AND P4, PT, R8, 0x1000000, PT ;  /* 0x010000000800780c */ /* 0x000fe20003f86070 */
[----:B------:R-:W-:Y:S01]  /*48a0*/  @P2 FFMA.FTZ R8, R196, R249, R251 ;  /* 0x000000f9c4082223 */ /* 0x000fe200000100fb */
[----:B------:R-:W-:Y:S01]  /*48b0*/  MOV R9, R47 ;  /* 0x0000002f00097202 */ /* 0x000fe20000000f00 */
[----:B------:R-:W-:Y:S02]  /*48c0*/  UMOV UR4, URZ ;  /* 0x000000ff00047c82 */ /* 0x000fe40008000000 */
[----:B------:R-:W-:Y:S01]  /*48d0*/  @P2 FADD.FTZ R8, R165, -R8 ;  /* 0x80000008a5082221 */ /* 0x000fe20000010000 */
[----:B------:R-:W-:-:S03]  /*48e0*/  MOV R155, UR4 ;  /* 0x00000004009b7c02 */ /* 0x000fc60008000f00 */
[----:B------:R-:W-:-:S04]  /*48f0*/  @P2 FFMA.FTZ R9, R244, R8, R47 ;  /* 0x00000008f4092223 */ /* 0x000fc8000001002f */
[----:B------:R-:W-:-:S04]  /*4900*/  FMUL.FTZ R8, R9, UR9 ;  /* 0x0000000909087c20 */ /* 0x000fc80008410000 */
[----:B------:R-:W-:-:S04]  /*4910*/  FMUL.FTZ R8, R8, UR8 ;  /* 0x0000000808087c20 */ /* 0x000fc80008410000 */
        /* <DEDUP_REMOVED lines=8> */
.L_x_17655:
        /* <DEDUP_REMOVED lines=10> */
[----:B------:R-:W-:-:S03]  /*4a40*/  MOV R152, UR4 ;  /* 0x0000000400987c02 */ /* 0x000fc60008000f00 */
[----:B------:R-:W-:-:S05]  /*4a50*/  FMUL.FTZ R9, R244, R9 ;  /* 0x00000009f4097220 */ /* 0x000fca0000410000 */
[----:B------:R-:W-:Y:S02]  /*4a60*/  FSEL R9, R9, RZ, P5 ;  /* 0x000000ff09097208 */ /* 0x000fe40002800000 */
[----:B------:R-:W-:-:S03]  /*4a70*/  LOP3.LUT P5, RZ, R8, 0xff, RZ, 0xc0, !PT ;  /* 0x000000ff08ff7812 */ /* 0x000fc600078ac0ff */
[----:B------:R-:W-:-:S04]  /*4a80*/  FMUL.FTZ R9, R9, UR9 ;  /* 0x0000000909097c20 */ /* 0x000fc80008410000 */
[----:B------:R-:W-:-:S04]  /*4a90*/  FMUL.FTZ R9, R9, UR8 ;  /* 0x0000000809097c20 */ /* 0x000fc80008410000 */
[----:B-----5:R-:W-:-:S05]  /*4aa0*/  FMUL.FTZ R116, R148, R9 ;  /* 0x0000000994747220 */ /* 0x020fca0000410000 */
[----:B------:R-:W-:-:S05]  /*4ab0*/  FSEL R116, R116, RZ, P5 ;  /* 0x000000ff74747208 */ /* 0x000fca0002800000 */
[----:B------:R-:W-:Y:S01]  /*4ac0*/  FADD.FTZ R88, R88, R116 ;  /* 0x0000007458587221 */ /* 0x000fe20000010000 */
[----:B------:R-:W-:-:S05]  /*4ad0*/  @P5 HADD2.F32 R116, -RZ, R232.H0_H0 ;  /* 0x200000e8ff745230 */ /* 0x000fca0000004100 */
[----:B------:R-:W-:-:S07]  /*4ae0*/  @P5 FMUL.FTZ R152, R116, R9 ;  /* 0x0000000974985220 */ /* 0x000fce0000410000 */
.L_x_17672:
[----:B------:R-:W-:Y:S05]  /*4af0*/  BSYNC.RECONVERGENT B2 ;  /* 0x0000000000027941 */ /* 0x000fea0003800200 */
.L_x_17671:
[----:B------:R-:W-:Y:S04]  /*4b00*/  BSSY.RECONVERGENT B2, `(.L_x_17673) ;  /* 0x0000012000027945 */ /* 0x000fe80003800200 */
[----:B------:R-:W-:Y:S05]  /*4b10*/  @!P3 BRA `(.L_x_17674) ;  /* 0x000000000040b947 */ /* 0x000fea0003800000 */
[----:B------:R-:W-:Y:S01]  /*4b20*/  FFMA.FTZ R9, R195, R249, R251 ;  /* 0x000000f9c3097223 */ /* 0x000fe200000100fb */
[----:B------:R-:W-:Y:S01]  /*4b30*/  ISETP.GT.AND P5, PT, R245, RZ, PT ;  /* 0x000000fff500720c */ /* 0x000fe20003fa4270 */
[----:B------:R-:W-:Y:S01]  /*4b40*/  UMOV UR4, URZ ;  /* 0x000000ff00047c82 */ /* 0x000fe20008000000 */
[----:B------:R-:W-:Y:S01]  /*4b50*/  SHF.R.U64 R117, R232, 0x10, R233 ;  /* 0x00000010e8757819 */ /* 0x000fe200000012e9 */
        /* <DEDUP_REMOVED lines=12> */
.L_x_17674:
[----:B------:R-:W-:Y:S05]  /*4c20*/  BSYNC.RECONVERGENT B2 ;  /* 0x0000000000027941 */ /* 0x000fea0003800200 */
.L_x_17673:
[----:B------:R-:W-:Y:S04]  /*4c30*/  BSSY.RECONVERGENT B2, `(.L_x_17675) ;  /* 0x0000011000027945 */ /* 0x000fe80003800200 */
[----:B------:R-:W-:Y:S05]  /*4c40*/  @!P3 BRA `(.L_x_17676) ;  /* 0x00000000003cb947 */ /* 0x000fea0003800000 */
        /* <DEDUP_REMOVED lines=15> */
.L_x_17676:
[----:B------:R-:W-:Y:S05]  /*4d40*/  BSYNC.RECONVERGENT B2 ;  /* 0x0000000000027941 */ /* 0x000fea0003800200 */
.L_x_17675:
        /* <DEDUP_REMOVED lines=28> */
.L_x_17670:
[----:B------:R-:W-:Y:S04]  /*4f10*/  BSSY.RECONVERGENT B2, `(.L_x_17677) ;  /* 0x0000011000027945 */ /* 0x000fe80003800200 */
[----:B------:R-:W-:Y:S05]  /*4f20*/  @!P3 BRA `(.L_x_17678) ;  /* 0x00000000003cb947 */ /* 0x000fea0003800000 */
[----:B------:R-:W-:Y:S01]  /*4f30*/  FFMA.FTZ R9, R162, R249, R251 ;  /* 0x000000f9a2097223 */ /* 0x000fe200000100fb */
[----:B------:R-:W-:Y:S01]  /*4f40*/  ISETP.GT.AND P4, PT, R245, RZ, PT ;  /* 0x000000fff500720c */ /* 0x000fe20003f84270 */
[----:B------:R-:W-:Y:S02]  /*4f50*/  UMOV UR4, URZ ;  /* 0x000000ff00047c82 */ /* 0x000fe40008000000 */
[----:B------:R-:W-:-:S04]  /*4f60*/  FADD.FTZ R9, R210, -R9 ;  /* 0x80000009d2097221 */ /* 0x000fc80000010000 */
[----:B------:R-:W-:-:S05]  /*4f70*/  FMUL.FTZ R9, R244, R9 ;  /* 0x00000009f4097220 */ /* 0x000fca0000410000 */
[----:B------:R-:W-:Y:S02]  /*4f80*/  FSEL R9, R9, RZ, P4 ;  /* 0x000000ff09097208 */ /* 0x000fe40002000000 */
[----:B------:R-:W-:-:S03]  /*4f90*/  LOP3.LUT P4, RZ, R8, 0xff, RZ, 0xc0, !PT ;  /* 0x000000ff08ff7812 */ /* 0x000fc6000788c0ff */
[----:B------:R-:W-:-:S04]  /*4fa0*/  FMUL.FTZ R9, R9, UR9 ;  /* 0x0000000909097c20 */ /* 0x000fc80008410000 */
[----:B------:R-:W-:-:S04]  /*4fb0*/  FMUL.FTZ R9, R9, UR8 ;  /* 0x0000000809097c20 */ /* 0x000fc80008410000 */
[----:B-----5:R-:W-:Y:S02]  /*4fc0*/  FMUL.FTZ R152, R148, R9 ;  /* 0x0000000994987220 */ /* 0x020fe40000410000 */
[----:B------:R-:W-:-:S03]  /*4fd0*/  @P4 HADD2.F32 R248, -RZ, R232.H0_H0 ;  /* 0x200000e8fff84230 */ /* 0x000fc60000004100 */
[----:B------:R-:W-:-:S05]  /*4fe0*/  FSEL R152, R152, RZ, P4 ;  /* 0x000000ff98987208 */ /* 0x000fca0002000000 */
[----:B------:R-:W-:Y:S01]  /*4ff0*/  FADD.FTZ R88, R88, R152 ;  /* 0x0000009858587221 */ /* 0x000fe20000010000 */
[----:B------:R-:W-:Y:S01]  /*5000*/  MOV R152, UR4 ;  /* 0x0000000400987c02 */ /* 0x000fe20008000f00 */
[----:B------:R-:W-:-:S07]  /*5010*/  @P4 FMUL.FTZ R152, R248, R9 ;  /* 0x00000009f8984220 */ /* 0x000fce0000410000 */
.L_x_17678:
[----:B------:R-:W-:Y:S05]  /*5020*/  BSYNC.RECONVERGENT B2 ;  /* 0x0000000000027941 */ /* 0x000fea0003800200 */
.L_x_17677:
[----:B------:R-:W-:Y:S04]  /*5030*/  BSSY.RECONVERGENT B2, `(.L_x_17679) ;  /* 0x0000012000027945 */ /* 0x000fe80003800200 */
[----:B------:R-:W-:Y:S05]  /*5040*/  @!P3 BRA `(.L_x_17680) ;  /* 0x000000000040b947 */ /* 0x000fea0003800000 */
[----:B------:R-:W-:Y:S01]  /*5050*/  FFMA.FTZ R9, R195, R249, R251 ;  /* 0x000000f9c3097223 */ /* 0x000fe200000100fb */
[----:B------:R-:W-:Y:S01]  /*5060*/  ISETP.GT.AND P4, PT, R245, RZ, PT ;  /* 0x000000fff500720c */ /* 0x000fe20003f84270 */
[----:B------:R-:W-:Y:S01]  /*5070*/  UMOV UR4, URZ ;  /* 0x000000ff00047c82 */ /* 0x000fe20008000000 */
[----:B------:R-:W-:Y:S01]  /*5080*/  SHF.R.U64 R248, R232, 0x10, R233 ;  /* 0x00000010e8f87819 */ /* 0x000fe200000012e9 */
        /* <DEDUP_REMOVED lines=12> */
.L_x_17680:
[----:B------:R-:W-:Y:S05]  /*5150*/  BSYNC.RECONVERGENT B2 ;  /* 0x0000000000027941 */ /* 0x000fea0003800200 */
.L_x_17679:
        /* <DEDUP_REMOVED lines=17> */
.L_x_17682:
[----:B------:R-:W-:Y:S05]  /*5270*/  BSYNC.RECONVERGENT B2 ;  /* 0x0000000000027941 */ /* 0x000fea0003800200 */
.L_x_17681:
[----:B------:R-:W-:Y:S05]  /*5280*/  @!P3 BRA `(.L_x_17663) ;  /* 0x000000000040b947 */ /* 0x000fea0003800000 */
[----:B------:R-:W-:Y:S01]  /*5290*/  ISETP.GE.U32.AND P5, PT, R8, 0x1000000, PT ;  /* 0x010000000800780c */ /* 0x000fe20003fa6070 */
[----:B------:R-:W-:Y:S01]  /*52a0*/  FFMA.FTZ R8, R196, R249, R251 ;  /* 0x000000f9c4087223 */ /* 0x000fe200000100fb */
[----:B------:R-:W-:Y:S01]  /*52b0*/  ISETP.GT.AND P4, PT, R245, RZ, PT ;  /* 0x000000fff500720c */ /* 0x000fe20003f84270 */
[----:B------:R-:W-:Y:S01]  /*52c0*/  UMOV UR4, URZ ;  /* 0x000000ff00047c82 */ /* 0x000fe20008000000 */
[----:B------:R-:W-:Y:S01]  /*52d0*/  SHF.R.U32.HI R248, RZ, 0x10, R233 ;  /* 0x00000010fff87819 */ /* 0x000fe200000116e9 */
[----:B------:R-:W-:Y:S01]  /*52e0*/  FADD.FTZ R8, R165, -R8 ;  /* 0x80000008a5087221 */ /* 0x000fe20000010000 */
[----:B------:R-:W-:-:S03]  /*52f0*/  MOV R155, UR4 ;  /* 0x00000004009b7c02 */ /* 0x000fc60008000f00 */
[----:B------:R-:W-:-:S05]  /*5300*/  FMUL.FTZ R8, R244, R8 ;  /* 0x00000008f4087220 */ /* 0x000fca0000410000 */
[----:B------:R-:W-:-:S05]  /*5310*/  FSEL R8, R8, RZ, P4 ;  /* 0x000000ff08087208 */ /* 0x000fca0002000000 */
[----:B------:R-:W-:-:S04]  /*5320*/  FMUL.FTZ R8, R8, UR9 ;  /* 0x0000000908087c20 */ /* 0x000fc80008410000 */
[----:B------:R-:W-:-:S04]  /*5330*/  FMUL.FTZ R8, R8, UR8 ;  /* 0x0000000808087c20 */ /* 0x000fc80008410000 */
[----:B-----5:R-:W-:-:S05]  /*5340*/  FMUL.FTZ R9, R151, R8 ;  /* 0x0000000897097220 */ /* 0x020fca0000410000 */
[----:B------:R-:W-:-:S05]  /*5350*/  FSEL R9, R9, RZ, P5 ;  /* 0x000000ff09097208 */ /* 0x000fca0002800000 */
[----:B------:R-:W-:Y:S01]  /*5360*/  FADD.FTZ R91, R91, R9 ;  /* 0x000000095b5b7221 */ /* 0x000fe20000010000 */
[----:B------:R-:W-:-:S05]  /*5370*/  @P5 HADD2.F32 R9, -RZ, R248.H0_H0 ;  /* 0x200000f8ff095230 */ /* 0x000fca0000004100 */
[----:B------:R-:W-:-:S07]  /*5380*/  @P5 FMUL.FTZ R155, R9, R8 ;  /* 0x00000008099b5220 */ /* 0x000fce0000410000 */
.L_x_17663:
[----:B------:R-:W-:Y:S05]  /*5390*/  BSYNC.RECONVERGENT B1 ;  /* 0x0000000000017941 */ /* 0x000fea0003800200 */
.L_x_17654:
[----:B------:R-:W2:Y:S01]  /*53a0*/  @P0 LDC.64 R8, c[0x0][0x478] ;  /* 0x00011e00ff080b82 */ /* 0x000ea20000000a00 */
[----:B------:R-:W-:Y:S01]  /*53b0*/  @P0 IADD3 R248, PT, PT, R247, 0x20, RZ ;  /* 0x00000020f7f80810 */ /* 0x000fe20007ffe0ff */
[----:B------:R-:W-:Y:S04]  /*53c0*/  BSSY.RECONVERGENT B1, `(.L_x_17683) ;  /* 0x000000c000017945 */ /* 0x000fe80003800200 */
[----:B--2---:R-:W-:Y:S01]  /*53d0*/  @P0 IMAD.WIDE.U32 R8, R248, 0x10, R8 ;  /* 0x00000010f8080825 */ /* 0x004fe200078e0008 */
[----:B------:R-:W-:-:S04]  /*53e0*/  @P3 IADD3 R248, PT, PT, R223, 0x20, RZ ;  /* 0x00000020dff83810 */ /* 0x000fc80007ffe0ff */
[----:B------:R2:W-:Y:S02]  /*53f0*/  @P0 STG.E.128 desc[UR6][R8.64], R116 ;  /* 0x0000007408000986 */ /* 0x0005e4000c101d06 */
[----:B--2---:R-:W2:Y:S02]  /*5400*/  @P3 LDC.64 R8, c[0x0][0x468] ;  /* 0x00011a00ff083b82 */ /* 0x004ea40000000a00 */
[----:B--2---:R-:W-:-:S05]  /*5410*/  @P3 IMAD.WIDE.U32 R8, R248, 0x10, R8 ;  /* 0x00000010f8083825 */ /* 0x004fca00078e0008 */
[----:B------:R2:W-:Y:S01]  /*5420*/  @P3 STG.E.128 desc[UR6][R8.64], R152 ;  /* 0x0000009808003986 */ /* 0x0005e2000c101d06 */
[----:B------:R-:W-:Y:S05]  /*5430*/  @!P3 BRA `(.L_x_17684) ;  /* 0x000000000010b947 */ /* 0x000fea0003800000 */
[----:B--2---:R-:W2:Y:S01]  /*5440*/  LDC.64 R8, c[0x0][0x390] ;  /* 0x0000e400ff087b82 */ /* 0x004ea20000000a00 */
[----:B-----5:R-:W-:-:S05]  /*5450*/  IADD3 R148, PT, PT, R223, 0x40, RZ ;  /* 0x00000040df947810 */ /* 0x020fca0007ffe0ff */
[----:B--2---:R-:W-:-:S06]  /*5460*/  IMAD.WIDE.U32 R148, R148, 0x10, R8 ;  /* 0x0000001094947825 */ /* 0x004fcc00078e0008 */
[----:B------:R-:W5:Y:S02]  /*5470*/  LDG.E.128 R148, desc[UR6][R148.64] ;  /* 0x0000000694947981 */ /* 0x000f64000c1e1d00 */
.L_x_17684:
[----:B------:R-:W-:Y:S05]  /*5480*/  BSYNC.RECONVERGENT B1 ;  /* 0x0000000000017941 */ /* 0x000fea0003800200 */
.L_x_17683:
[----:B------:R-:W-:Y:S04]  /*5490*/  BSSY.RECONVERGENT B1, `(.L_x_17685) ;  /* 0x0000132000017945 */ /* 0x000fe80003800200 */
[----:B------:R-:W-:Y:S05]  /*54a0*/  @!P1 BRA `(.L_x_17686) ;  /* 0x0000000800449947 */ /* 0x000fea0003800000 */
[----:B------:R-:W-:Y:S05]  /*54b0*/  @!P0 BRA `(.L_x_17687) ;  /* 0x0000000400288947 */ /* 0x000fea0003800000 */
[----:B--2---:R-:W-:Y:S01]  /*54c0*/  @P2 FFMA.FTZ R8, R166, R249, R251 ;  /* 0x000000f9a6082223 */ /* 0x004fe200000100fb */
        /* <DEDUP_REMOVED lines=15> */
.L_x_17689:
[----:B------:R-:W-:Y:S05]  /*55c0*/  BSYNC.RECONVERGENT B2 ;  /* 0x0000000000027941 */ /* 0x000fea0003800200 */
.L_x_17688:
        /* <DEDUP_REMOVED lines=17> */
.L_x_17691:
[----:B------:R-:W-:Y:S05]  /*56e0*/  BSYNC.RECONVERGENT B2 ;  /* 0x0000000000027941 */ /* 0x000fea0003800200 */
.L_x_17690:
        /* <DEDUP_REMOVED lines=16> */
.L_x_17693:
[----:B------:R-:W-:Y:S05]  /*57f0*/  BSYNC.RECONVERGENT B2 ;  /* 0x0000000000027941 */ /* 0x000fea0003800200 */
.L_x_17692:
[----:B------:R-:W-:Y:S01]  /*5800*/  @P2 FFMA.FTZ R118, R198, R249, R251 ;  /* 0x000000f9c6762223 */ /* 0x000fe200000100fb */
[----:B------:R-:W-:-:S03]  /*5810*/  MOV R8, R43 ;  /* 0x0000002b00087202 */ /* 0x000fc60000000f00 */
[----:B------:R-:W-:-:S04]  /*5820*/  @P2 FADD.FTZ R118, R169, -R118 ;  /* 0x80000076a9762221 */ /* 0x000fc80000010000 */
[----:B------:R-:W-:Y:S01]  /*5830*/  @P2 FFMA.FTZ R8, R244, R118, R43 ;  /* 0x00000076f4082223 */ /* 0x000fe2000001002b */
[----:B------:R-:W-:Y:S02]  /*5840*/  MOV R118, R117 ;  /* 0x0000007500767202 */ /* 0x000fe40000000f00 */
        /* <DEDUP_REMOVED lines=17> */
.L_x_17687:
[----:B------:R-:W-:Y:S04]  /*5960*/  BSSY.RECONVERGENT B2, `(.L_x_17695) ;  /* 0x0000010000027945 */ /* 0x000fe80003800200 */
[----:B------:R-:W-:Y:S05]  /*5970*/  @!P3 BRA `(.L_x_17696) ;  /* 0x000000000038b947 */ /* 0x000fea0003800000 */
[----:B--2---:R-:W-:Y:S01]  /*5980*/  @P2 FFMA.FTZ R8, R166, R249, R251 ;  /* 0x000000f9a6082223 */ /* 0x004fe200000100fb */
[----:B------:R-:W-:Y:S01]  /*5990*/  MOV R9, R40 ;  /* 0x0000002800097202 */ /* 0x000fe20000000f00 */
[----:B------:R-:W-:Y:S01]  /*59a0*/  UMOV UR4, URZ ;  /* 0x000000ff00047c82 */ /* 0x000fe20008000000 */
[----:B------:R-:W-:Y:S01]  /*59b0*/  LOP3.LUT P4, RZ, R7, 0xff, RZ, 0xc0, !PT ;  /* 0x000000ff07ff7812 */ /* 0x000fe2000788c0ff */
        /* <DEDUP_REMOVED lines=8> */
[----:B------:R-:W-:-:S05]  /*5a40*/  @P4 HADD2.F32 R8, -RZ, R234.H0_H0 ;  /* 0x200000eaff084230 */ /* 0x000fca0000004100 */
[----:B------:R-:W-:-:S07]  /*5a50*/  @P4 FMUL.FTZ R152, R8, R9 ;  /* 0x0000000908984220 */ /* 0x000fce0000410000 */
.L_x_17696:
[----:B------:R-:W-:Y:S05]  /*5a60*/  BSYNC.RECONVERGENT B2 ;  /* 0x0000000000027941 */ /* 0x000fea0003800200 */
.L_x_17695:
[----:B------:R-:W-:Y:S04]  /*5a70*/  BSSY.RECONVERGENT B2, `(.L_x_17697) ;  /* 0x0000011000027945 */ /* 0x000fe80003800200 */
[----:B------:R-:W-:Y:S05]  /*5a80*/  @!P3 BRA `(.L_x_17698) ;  /* 0x00000000003cb947 */ /* 0x000fea0003800000 */
[----:B--2---:R-:W-:Y:S01]  /*5a90*/  @P2 FFMA.FTZ R8, R197, R249, R251 ;  /* 0x000000f9c5082223 */ /* 0x004fe200000100fb */
[----:B------:R-:W-:Y:S01]  /*5aa0*/  MOV R9, R41 ;  /* 0x0000002900097202 */ /* 0x000fe20000000f00 */
[----:B------:R-:W-:Y:S01]  /*5ab0*/  UMOV UR4, URZ ;  /* 0x000000ff00047c82 */ /* 0x000fe20008000000 */
[----:B------:R-:W-:Y:S01]  /*5ac0*/  LOP3.LUT P4, RZ, R7, 0xff00, RZ, 0xc0, !PT ;  /* 0x0000ff0007ff7812 */ /* 0x000fe2000788c0ff */
[----:B------:R-:W-:Y:S01]  /*5ad0*/  @P2 FADD.FTZ R8, R167, -R8 ;  /* 0x80000008a7082221 */ /* 0x000fe20000010000 */
[----:B------:R-:W-:Y:S02]  /*5ae0*/  SHF.R.U64 R248, R234, 0x10, R235 ;  /* 0x00000010eaf87819 */ /* 0x000fe400000012eb */
[----:B------:R-:W-:Y:S01]  /*5af0*/  MOV R153, UR4 ;  /* 0x0000000400997c02 */ /* 0x000fe20008000f00 */
        /* <DEDUP_REMOVED lines=8> */
.L_x_17698:
[----:B------:R-:W-:Y:S05]  /*5b80*/  BSYNC.RECONVERGENT B2 ;  /* 0x0000000000027941 */ /* 0x000fea0003800200 */
.L_x_17697:
        /* <DEDUP_REMOVED lines=16> */
.L_x_17700:
[----:B------:R-:W-:Y:S05]  /*5c90*/  BSYNC.RECONVERGENT B2 ;  /* 0x0000000000027941 */ /* 0x000fea0003800200 */
.L_x_17699:
[----:B------:R-:W-:Y:S05]  /*5ca0*/  @!P3 BRA `(.L_x_17694) ;  /* 0x0000000800c0b947 */ /* 0x000fea0003800000 */
[----:B------:R-:W-:Y:S01]  /*5cb0*/  ISETP.GE.U32.AND P4, PT, R7, 0x1000000, PT ;  /* 0x010000000700780c */ /* 0x000fe20003f86070 */
[----:B------:R-:W-:Y:S01]  /*5cc0*/  @P2 FFMA.FTZ R7, R198, R249, R251 ;  /* 0x000000f9c6072223 */ /* 0x000fe200000100fb */
[----:B--2---:R-:W-:Y:S01]  /*5cd0*/  MOV R8, R43 ;  /* 0x0000002b00087202 */ /* 0x004fe20000000f00 */
        /* <DEDUP_REMOVED lines=14> */
.L_x_17686:
[----:B------:R-:W-:Y:S05]  /*5dc0*/  @!P0 BRA `(.L_x_17701) ;  /* 0x0000000400588947 */ /* 0x000fea0003800000 */
[----:B------:R-:W-:Y:S01]  /*5dd0*/  FFMA.FTZ R118, R168, R249, R251 ;  /* 0x000000f9a8767223 */ /* 0x000fe200000100fb */
[----:B------:R-:W-:Y:S01]  /*5de0*/  BSSY.RECONVERGENT B2, `(.L_x_17702) ;  /* 0x0000013000027945 */ /* 0x000fe20003800200 */
[----:B------:R-:W-:Y:S02]  /*5df0*/  ISETP.GT.AND P4, PT, R245, RZ, PT ;  /* 0x000000fff500720c */ /* 0x000fe40003f84270 */
[----:B------:R-:W-:Y:S01]  /*5e00*/  FADD.FTZ R118, R213, -R118 ;  /* 0x80000076d5767221 */ /* 0x000fe20000010000 */
[----:B------:R-:W-:Y:S10]  /*5e10*/  @!P3 BRA `(.L_x_17703) ;  /* 0x00000000003cb947 */ /* 0x000ff40003800000 */
[----:B--2---:R-:W-:Y:S01]  /*5e20*/  FFMA.FTZ R8, R166, R249, R251 ;  /* 0x000000f9a6087223 */ /* 0x004fe200000100fb */
        /* <DEDUP_REMOVED lines=14> */
.L_x_17703:
[----:B------:R-:W-:Y:S05]  /*5f10*/  BSYNC.RECONVERGENT B2 ;  /* 0x0000000000027941 */ /* 0x000fea0003800200 */
.L_x_17702:
[----:B------:R-:W-:Y:S04]  /*5f20*/  BSSY.RECONVERGENT B2, `(.L_x_17704) ;  /* 0x0000012000027945 */ /* 0x000fe80003800200 */
[----:B------:R-:W-:Y:S05]  /*5f30*/  @!P3 BRA `(.L_x_17705) ;  /* 0x000000000040b947 */ /* 0x000fea0003800000 */
[----:B--2---:R-:W-:Y:S01]  /*5f40*/  FFMA.FTZ R8, R197, R249, R251 ;  /* 0x000000f9c5087223 */ /* 0x004fe200000100fb */
        /* <DEDUP_REMOVED lines=15> */
.L_x_17705:
[----:B------:R-:W-:Y:S05]  /*6040*/  BSYNC.RECONVERGENT B2 ;  /* 0x0000000000027941 */ /* 0x000fea0003800200 */
.L_x_17704:
[----:B------:R-:W-:Y:S04]  /*6050*/  BSSY.RECONVERGENT B2, `(.L_x_17706) ;  /* 0x0000011000027945 */ /* 0x000fe80003800200 */
[----:B------:R-:W-:Y:S05]  /*6060*/  @!P3 BRA `(.L_x_17707) ;  /* 0x00000000003cb947 */ /* 0x000fea0003800000 */
        /* <DEDUP_REMOVED lines=15> */
.L_x_17707:
[----:B------:R-:W-:Y:S05]  /*6160*/  BSYNC.RECONVERGENT B2 ;  /* 0x0000000000027941 */ /* 0x000fea0003800200 */
.L_x_17706:
        /* <DEDUP_REMOVED lines=15> */
[----:B--2---:R-:W-:Y:S01]  /*6260*/  FMUL.FTZ R8, R119, UR9 ;  /* 0x0000000977087c20 */ /* 0x004fe20008410000 */
        /* <DEDUP_REMOVED lines=12> */
.L_x_17701:
        /* <DEDUP_REMOVED lines=17> */
.L_x_17709:
[----:B------:R-:W-:Y:S05]  /*6440*/  BSYNC.RECONVERGENT B2 ;  /* 0x0000000000027941 */ /* 0x000fea0003800200 */
.L_x_17708:
        /* <DEDUP_REMOVED lines=18> */
.L_x_17711:
[----:B------:R-:W-:Y:S05]  /*6570*/  BSYNC.RECONVERGENT B2 ;  /* 0x0000000000027941 */ /* 0x000fea0003800200 */
.L_x_17710:
        /* <DEDUP_REMOVED lines=17> */
.L_x_17713:
[----:B------:R-:W-:Y:S05]  /*6690*/  BSYNC.RECONVERGENT B2 ;  /* 0x0000000000027941 */ /* 0x000fea0003800200 */
.L_x_17712:
[----:B------:R-:W-:Y:S05]  /*66a0*/  @!P3 BRA `(.L_x_17694) ;  /* 0x000000000040b947 */ /* 0x000fea0003800000 */
[----:B------:R-:W-:Y:S01]  /*66b0*/  ISETP.GE.U32.AND P5, PT, R7, 0x1000000, PT ;  /* 0x010000000700780c */ /* 0x000fe20003fa6070 */
[----:B------:R-:W-:Y:S01]  /*66c0*/  FFMA.FTZ R7, R198, R249, R251 ;  /* 0x000000f9c6077223 */ /* 0x000fe200000100fb */
[----:B------:R-:W-:Y:S01]  /*66d0*/  ISETP.GT.AND P4, PT, R245, RZ, PT ;  /* 0x000000fff500720c */ /* 0x000fe20003f84270 */
[----:B------:R-:W-:Y:S01]  /*66e0*/  UMOV UR4, URZ ;  /* 0x000000ff00047c82 */ /* 0x000fe20008000000 */
[----:B--2---:R-:W-:Y:S01]  /*66f0*/  SHF.R.U32.HI R9, RZ, 0x10, R235 ;  /* 0x00000010ff097819 */ /* 0x004fe200000116eb */
        /* <DEDUP_REMOVED lines=11> */
.L_x_17694:
[----:B------:R-:W-:Y:S05]  /*67b0*/  BSYNC.RECONVERGENT B1 ;  /* 0x0000000000017941 */ /* 0x000fea0003800200 */
.L_x_17685:
[----:B--2---:R-:W2:Y:S01]  /*67c0*/  @P0 LDC.64 R8, c[0x0][0x478] ;  /* 0x00011e00ff080b82 */ /* 0x004ea20000000a00 */
        /* <DEDUP_REMOVED lines=13> */
.L_x_17715:
[----:B------:R-:W-:Y:S05]  /*68a0*/  BSYNC.RECONVERGENT B1 ;  /* 0x0000000000017941 */ /* 0x000fea0003800200 */
.L_x_17714:
        /* <DEDUP_REMOVED lines=19> */
.L_x_17720:
[----:B------:R-:W-:Y:S05]  /*69e0*/  BSYNC.RECONVERGENT B2 ;  /* 0x0000000000027941 */ /* 0x000fea0003800200 */
.L_x_17719:
        /* <DEDUP_REMOVED lines=17> */
.L_x_17722:
[----:B------:R-:W-:Y:S05]  /*6b00*/  BSYNC.RECONVERGENT B2 ;  /* 0x0000000000027941 */ /* 0x000fea0003800200 */
.L_x_17721:
        /* <DEDUP_REMOVED lines=16> */
.L_x_17724:
[----:B------:R-:W-:Y:S05]  /*6c10*/  BSYNC.RECONVERGENT B2 ;  /* 0x0000000000027941 */ /* 0x000fea0003800200 */
.L_x_17723:
[----:B------:R-:W-:Y:S01]  /*6c20*/  @P2 FFMA.FTZ R117, R200, R249, R251 ;  /* 0x000000f9c8752223 */ /* 0x000fe200000100fb */
[----:B------:R-:W-:Y:S02]  /*6c30*/  MOV R7, R39 ;  /* 0x0000002700077202 */ /* 0x000fe40000000f00 */
[----:B------:R-:W-:Y:S01]  /*6c40*/  MOV R118, R116 ;  /* 0x0000007400767202 */ /* 0x000fe20000000f00 */
[----:B------:R-:W-:Y:S01]  /*6c50*/  @P2 FADD.FTZ R117, R173, -R117 ;  /* 0x80000075ad752221 */ /* 0x000fe20000010000 */
[----:B------:R-:W-:-:S03]  /*6c60*/  MOV R116, R8 ;  /* 0x0000000800747202 */ /* 0x000fc60000000f00 */
[----:B------:R-:W-:Y:S01]  /*6c70*/  @P2 FFMA.FTZ R7, R244, R117, R39 ;  /* 0x00000075f4072223 */ /* 0x000fe20000010027 */
[----:B------:R-:W-:-:S04]  /*6c80*/  MOV R117, R9 ;  /* 0x0000000900757202 */ /* 0x000fc80000000f00 */
        /* <DEDUP_REMOVED lines=15> */
.L_x_17718:
[----:B------:R-:W-:Y:S04]  /*6d80*/  BSSY.RECONVERGENT B2, `(.L_x_17726) ;  /* 0x0000010000027945 */ /* 0x000fe80003800200 */
[----:B------:R-:W-:Y:S05]  /*6d90*/  @!P3 BRA `(.L_x_17727) ;  /* 0x000000000038b947 */ /* 0x000fea0003800000 */
[----:B------:R-:W-:Y:S01]  /*6da0*/  @P2 FFMA.FTZ R7, R170, R249, R251 ;  /* 0x000000f9aa072223 */ /* 0x000fe200000100fb */
[----:B--2---:R-:W-:Y:S01]  /*6db0*/  MOV R8, R36 ;  /* 0x0000002400087202 */ /* 0x004fe20000000f00 */
        /* <DEDUP_REMOVED lines=12> */
.L_x_17727:
[----:B------:R-:W-:Y:S05]  /*6e80*/  BSYNC.RECONVERGENT B2 ;  /* 0x0000000000027941 */ /* 0x000fea0003800200 */
.L_x_17726:
[----:B------:R-:W-:Y:S04]  /*6e90*/  BSSY.RECONVERGENT B2, `(.L_x_17728) ;  /* 0x0000011000027945 */ /* 0x000fe80003800200 */
[----:B------:R-:W-:Y:S05]  /*6ea0*/  @!P3 BRA `(.L_x_17729) ;  /* 0x00000000003cb947 */ /* 0x000fea0003800000 */
[----:B------:R-:W-:Y:S01]  /*6eb0*/  @P2 FFMA.FTZ R7, R199, R249, R251 ;  /* 0x000000f9c7072223 */ /* 0x000fe200000100fb */
[----:B--2---:R-:W-:Y:S01]  /*6ec0*/  MOV R8, R37 ;  /* 0x0000002500087202 */ /* 0x004fe20000000f00 */
        /* <DEDUP_REMOVED lines=13> */
.L_x_17729:
[----:B------:R-:W-:Y:S05]  /*6fa0*/  BSYNC.RECONVERGENT B2 ;  /* 0x0000000000027941 */ /* 0x000fea0003800200 */
.L_x_17728:
        /* <DEDUP_REMOVED lines=16> */
.L_x_17731:
[----:B------:R-:W-:Y:S05]  /*70b0*/  BSYNC.RECONVERGENT B2 ;  /* 0x0000000000027941 */ /* 0x000fea0003800200 */
.L_x_17730:
[----:B------:R-:W-:Y:S05]  /*70c0*/  @!P3 BRA `(.L_x_17725) ;  /* 0x0000000800c0b947 */ /* 0x000fea0003800000 */
[----:B------:R-:W-:Y:S01]  /*70d0*/  ISETP.GE.U32.AND P4, PT, R6, 0x1000000, PT ;  /* 0x010000000600780c */ /* 0x000fe20003f86070 */
[----:B------:R-:W-:Y:S01]  /*70e0*/  @P2 FFMA.FTZ R6, R200, R249, R251 ;  /* 0x000000f9c8062223 */ /* 0x000fe200000100fb */
[----:B------:R-:W-:Y:S01]  /*70f0*/  MOV R7, R39 ;  /* 0x0000002700077202 */ /* 0x000fe20000000f00 */
[----:B------:R-:W-:Y:S02]  /*7100*/  UMOV UR4, URZ ;  /* 0x000000ff00047c82 */ /* 0x000fe40008000000 */
[----:B------:R-:W-:Y:S01]  /*7110*/  @P2 FADD.FTZ R6, R173, -R6 ;  /* 0x80000006ad062221 */ /* 0x000fe20000010000 */
[----:B--2---:R-:W-:-:S03]  /*7120*/  MOV R155, UR4 ;  /* 0x00000004009b7c02 */ /* 0x004fc60008000f00 */
        /* <DEDUP_REMOVED lines=11> */
.L_x_17717:
        /* <DEDUP_REMOVED lines=10> */
[----:B--2---:R-:W-:-:S03]  /*7280*/  MOV R152, UR4 ;  /* 0x0000000400987c02 */ /* 0x004fc60008000f00 */
        /* <DEDUP_REMOVED lines=10> */
.L_x_17734:
[----:B------:R-:W-:Y:S05]  /*7330*/  BSYNC.RECONVERGENT B2 ;  /* 0x0000000000027941 */ /* 0x000fea0003800200 */
.L_x_17733:
[----:B------:R-:W-:Y:S04]  /*7340*/  BSSY.RECONVERGENT B2, `(.L_x_17735) ;  /* 0x0000012000027945 */ /* 0x000fe80003800200 */
[----:B------:R-:W-:Y:S05]  /*7350*/  @!P3 BRA `(.L_x_17736) ;  /* 0x000000000040b947 */ /* 0x000fea0003800000 */
[----:B------:R-:W-:Y:S01]  /*7360*/  FFMA.FTZ R7, R199, R249, R251 ;  /* 0x000000f9c7077223 */ /* 0x000fe200000100fb */
[----:B------:R-:W-:Y:S01]  /*7370*/  ISETP.GT.AND P5, PT, R245, RZ, PT ;  /* 0x000000fff500720c */ /* 0x000fe20003fa4270 */
[----:B------:R-:W-:Y:S01]  /*7380*/  UMOV UR4, URZ ;  /* 0x000000ff00047c82 */ /* 0x000fe20008000000 */
[----:B--2---:R-:W-:Y:S01]  /*7390*/  SHF.R.U64 R9, R236, 0x10, R237 ;  /* 0x00000010ec097819 */ /* 0x004fe200000012ed */
        /* <DEDUP_REMOVED lines=12> */
.L_x_17736:
[----:B------:R-:W-:Y:S05]  /*7460*/  BSYNC.RECONVERGENT B2 ;  /* 0x0000000000027941 */ /* 0x000fea0003800200 */
.L_x_17735:
[----:B------:R-:W-:Y:S04]  /*7470*/  BSSY.RECONVERGENT B2, `(.L_x_17737) ;  /* 0x0000011000027945 */ /* 0x000fe80003800200 */
[----:B------:R-:W-:Y:S05]  /*7480*/  @!P3 BRA `(.L_x_17738) ;  /* 0x00000000003cb947 */ /* 0x000fea0003800000 */
        /* <DEDUP_REMOVED lines=15> */
.L_x_17738:
[----:B------:R-:W-:Y:S05]  /*7580*/  BSYNC.RECONVERGENT B2 ;  /* 0x0000000000027941 */ /* 0x000fea0003800200 */
.L_x_17737:
        /* <DEDUP_REMOVED lines=19> */
[----:B--2---:R-:W-:-:S03]  /*76c0*/  MOV R155, UR4 ;  /* 0x00000004009b7c02 */ /* 0x004fc60008000f00 */
        /* <DEDUP_REMOVED lines=8> */
.L_x_17732:
        /* <DEDUP_REMOVED lines=17> */
.L_x_17740:
[----:B------:R-:W-:Y:S05]  /*7860*/  BSYNC.RECONVERGENT B2 ;  /* 0x0000000000027941 */ /* 0x000fea0003800200 */
.L_x_17739:
        /* <DEDUP_REMOVED lines=18> */
.L_x_17742:
[----:B------:R-:W-:Y:S05]  /*7990*/  BSYNC.RECONVERGENT B2 ;  /* 0x0000000000027941 */ /* 0x000fea0003800200 */
.L_x_17741:
        /* <DEDUP_REMOVED lines=17> */
.L_x_17744:
[----:B------:R-:W-:Y:S05]  /*7ab0*/  BSYNC.RECONVERGENT B2 ;  /* 0x0000000000027941 */ /* 0x000fea0003800200 */
.L_x_17743:
        /* <DEDUP_REMOVED lines=17> */
.L_x_17725:
[----:B------:R-:W-:Y:S05]  /*7bd0*/  BSYNC.RECONVERGENT B1 ;  /* 0x0000000000017941 */ /* 0x000fea0003800200 */
.L_x_17716:
[----:B------:R-:W3:Y:S01]  /*7be0*/  @P0 LDC.64 R6, c[0x0][0x478] ;  /* 0x00011e00ff060b82 */ /* 0x000ee20000000a00 */
[----:B--2---:R-:W-:Y:S01]  /*7bf0*/  @P0 IADD3 R8, PT, PT, R247, 0x60, RZ ;  /* 0x00000060f7080810 */ /* 0x004fe20007ffe0ff */
[----:B------:R-:W-:Y:S04]  /*7c00*/  BSSY.RECONVERGENT B1, `(.L_x_17745) ;  /* 0x000000c000017945 */ /* 0x000fe80003800200 */
[----:B---3--:R-:W-:Y:S01]  /*7c10*/  @P0 IMAD.WIDE.U32 R6, R8, 0x10, R6 ;  /* 0x0000001008060825 */ /* 0x008fe200078e0006 */
        /* <DEDUP_REMOVED lines=10> */
.L_x_17746:
[----:B------:R-:W-:Y:S05]  /*7cc0*/  BSYNC.RECONVERGENT B1 ;  /* 0x0000000000017941 */ /* 0x000fea0003800200 */
.L_x_17745:
        /* <DEDUP_REMOVED lines=19> */
.L_x_17751:
[----:B------:R-:W-:Y:S05]  /*7e00*/  BSYNC.RECONVERGENT B2 ;  /* 0x0000000000027941 */ /* 0x000fea0003800200 */
.L_x_17750:
        /* <DEDUP_REMOVED lines=17> */
.L_x_17753:
[----:B------:R-:W-:Y:S05]  /*7f20*/  BSYNC.RECONVERGENT B2 ;  /* 0x0000000000027941 */ /* 0x000fea0003800200 */
.L_x_17752:
        /* <DEDUP_REMOVED lines=16> */
.L_x_17755:
[----:B------:R-:W-:Y:S05]  /*8030*/  BSYNC.RECONVERGENT B2 ;  /* 0x0000000000027941 */ /* 0x000fea0003800200 */
.L_x_17754:
        /* <DEDUP_REMOVED lines=22> */
.L_x_17749:
        /* <DEDUP_REMOVED lines=16> */
.L_x_17758:
[----:B------:R-:W-:Y:S05]  /*82a0*/  BSYNC.RECONVERGENT B2 ;  /* 0x0000000000027941 */ /* 0x000fea0003800200 */
.L_x_17757:
        /* <DEDUP_REMOVED lines=17> */
.L_x_17760:
[----:B------:R-:W-:Y:S05]  /*83c0*/  BSYNC.RECONVERGENT B2 ;  /* 0x0000000000027941 */ /* 0x000fea0003800200 */
.L_x_17759:
        /* <DEDUP_REMOVED lines=16> */
.L_x_17762:
[----:B------:R-:W-:Y:S05]  /*84d0*/  BSYNC.RECONVERGENT B2 ;  /* 0x0000000000027941 */ /* 0x000fea0003800200 */
.L_x_17761:
        /* <DEDUP_REMOVED lines=18> */
.L_x_17748:
        /* <DEDUP_REMOVED lines=21> */
.L_x_17765:
[----:B------:R-:W-:Y:S05]  /*8750*/  BSYNC.RECONVERGENT B2 ;  /* 0x0000000000027941 */ /* 0x000fea0003800200 */
.L_x_17764:
        /* <DEDUP_REMOVED lines=18> */
.L_x_17767:
[----:B------:R-:W-:Y:S05]  /*8880*/  BSYNC.RECONVERGENT B2 ;  /* 0x0000000000027941 */ /* 0x000fea0003800200 */
.L_x_17766:
        /* <DEDUP_REMOVED lines=17> */
.L_x_17769:
[----:B------:R-:W-:Y:S05]  /*89a0*/  BSYNC.RECONVERGENT B2 ;  /* 0x0000000000027941 */ /* 0x000fea0003800200 */
.L_x_17768:
        /* <DEDUP_REMOVED lines=28> */
.L_x_17763:
        /* <DEDUP_REMOVED lines=17> */
.L_x_17771:
[----:B------:R-:W-:Y:S05]  /*8c80*/  BSYNC.RECONVERGENT B2 ;  /* 0x0000000000027941 */ /* 0x000fea0003800200 */
.L_x_17770:
        /* <DEDUP_REMOVED lines=18> */
.L_x_17773:
[----:B------:R-:W-:Y:S05]  /*8db0*/  BSYNC.RECONVERGENT B2 ;  /* 0x0000000000027941 */ /* 0x000fea0003800200 */
.L_x_17772:
        /* <DEDUP_REMOVED lines=17> */
.L_x_17775:
[----:B------:R-:W-:Y:S05]  /*8ed0*/  BSYNC.RECONVERGENT B2 ;  /* 0x0000000000027941 */ /* 0x000fea0003800200 */
.L_x_17774:
        /* <DEDUP_REMOVED lines=17> */
.L_x_17756:
[----:B------:R-:W-:Y:S05]  /*8ff0*/  BSYNC.RECONVERGENT B1 ;  /* 0x0000000000017941 */ /* 0x000fea0003800200 */
.L_x_17747:
        /* <DEDUP_REMOVED lines=14> */
.L_x_17777:
[----:B------:R-:W-:Y:S05]  /*90e0*/  BSYNC.RECONVERGENT B1 ;  /* 0x0000000000017941 */ /* 0x000fea0003800200 */
.L_x_17776:
        /* <DEDUP_REMOVED lines=19> */
.L_x_17782:
[----:B------:R-:W-:Y:S05]  /*9220*/  BSYNC.RECONVERGENT B2 ;  /* 0x0000000000027941 */ /* 0x000fea0003800200 */
.L_x_17781:
        /* <DEDUP_REMOVED lines=17> */
.L_x_17784:
[----:B------:R-:W-:Y:S05]  /*9340*/  BSYNC.RECONVERGENT B2 ;  /* 0x0000000000027941 */ /* 0x000fea0003800200 */
.L_x_17783:
        /* <DEDUP_REMOVED lines=16> */
.L_x_17786:
[----:B------:R-:W-:Y:S05]  /*9450*/  BSYNC.RECONVERGENT B2 ;  /* 0x0000000000027941 */ /* 0x000fea0003800200 */
.L_x_17785:
[----:B------:R-:W-:Y:S01]  /*9460*/  @P2 FFMA.FTZ R9, R204, R249, R251 ;  /* 0x000000f9cc092223 */ /* 0x000fe200000100fb */
[----:B------:R-:W-:Y:S02]  /*9470*/  MOV R5, R31 ;  /* 0x0000001f00057202 */ /* 0x000fe40000000f00 */
[----:B------:R-:W-:Y:S01]  /*9480*/  MOV R118, R8 ;  /* 0x0000000800767202 */ /* 0x000fe20000000f00 */
[----:B------:R-:W-:Y:S01]  /*9490*/  @P2 FADD.FTZ R9, R181, -R9 ;  /* 0x80000009b5092221 */ /* 0x000fe20000010000 */
[----:B------:R-:W-:Y:S02]  /*94a0*/  MOV R117, R7 ;  /* 0x0000000700757202 */ /* 0x000fe40000000f00 */
[----:B------:R-:W-:Y:S01]  /*94b0*/  MOV R116, R6 ;  /* 0x0000000600747202 */ /* 0x000fe20000000f00 */
        /* <DEDUP_REMOVED lines=16> */
.L_x_17780:
        /* <DEDUP_REMOVED lines=16> */
.L_x_17789:
[----:B------:R-:W-:Y:S05]  /*96c0*/  BSYNC.RECONVERGENT B2 ;  /* 0x0000000000027941 */ /* 0x000fea0003800200 */
.L_x_17788:
        /* <DEDUP_REMOVED lines=17> */
.L_x_17791:
[----:B------:R-:W-:Y:S05]  /*97e0*/  BSYNC.RECONVERGENT B2 ;  /* 0x0000000000027941 */ /* 0x000fea0003800200 */
.L_x_17790:
        /* <DEDUP_REMOVED lines=16> */
.L_x_17793:
[----:B------:R-:W-:Y:S05]  /*98f0*/  BSYNC.RECONVERGENT B2 ;  /* 0x0000000000027941 */ /* 0x000fea0003800200 */
.L_x_17792:
        /* <DEDUP_REMOVED lines=18> */
.L_x_17779:
        /* <DEDUP_REMOVED lines=21> */
.L_x_17796:
[----:B------:R-:W-:Y:S05]  /*9b70*/  BSYNC.RECONVERGENT B2 ;  /* 0x0000000000027941 */ /* 0x000fea0003800200 */
.L_x_17795:
        /* <DEDUP_REMOVED lines=18> */
.L_x_17798:
[----:B------:R-:W-:Y:S05]  /*9ca0*/  BSYNC.RECONVERGENT B2 ;  /* 0x0000000000027941 */ /* 0x000fea0003800200 */
.L_x_17797:
        /* <DEDUP_REMOVED lines=17> */
.L_x_17800:
[----:B------:R-:W-:Y:S05]  /*9dc0*/  BSYNC.RECONVERGENT B2 ;  /* 0x0000000000027941 */ /* 0x000fea0003800200 */
.L_x_17799:
        /* <DEDUP_REMOVED lines=28> */
.L_x_17794:
        /* <DEDUP_REMOVED lines=17> */
.L_x_17802:
[----:B------:R-:W-:Y:S05]  /*a0a0*/  BSYNC.RECONVERGENT B2 ;  /* 0x0000000000027941 */ /* 0x000fea0003800200 */
.L_x_17801:
        /* <DEDUP_REMOVED lines=18> */
.L_x_17804:
[----:B------:R-:W-:Y:S05]  /*a1d0*/  BSYNC.RECONVERGENT B2 ;  /* 0x0000000000027941 */ /* 0x000fea0003800200 */
.L_x_17803:
        /* <DEDUP_REMOVED lines=17> */
.L_x_17806:
[----:B------:R-:W-:Y:S05]  /*a2f0*/  BSYNC.RECONVERGENT B2 ;  /* 0x0000000000027941 */ /* 0x000fea0003800200 */
.L_x_17805:
        /* <DEDUP_REMOVED lines=17> */
.L_x_17787:
[----:B------:R-:W-:Y:S05]  /*a410*/  BSYNC.RECONVERGENT B1 ;  /* 0x0000000000017941 */ /* 0x000fea0003800200 */
.L_x_17778:
        /* <DEDUP_REMOVED lines=14> */
.L_x_17808:
[----:B------:R-:W-:Y:S05]  /*a500*/  BSYNC.RECONVERGENT B1 ;  /* 0x0000000000017941 */ /* 0x000fea0003800200 */
.L_x_17807:
        /* <DEDUP_REMOVED lines=10> */
[----:B-----5:R-:W-:Y:S01]  /*a5b0*/  LOP3.LUT P4, RZ, R3, 0xff, RZ, 0xc0, !PT ;  /* 0x000000ff03ff7812 */ /* 0x020fe2000788c0ff */
[----:B------:R-:W-:Y:S02]  /*a5c0*/  UMOV UR4, URZ ;  /* 0x000000ff00047c82 */ /* 0x000fe40008000000 */
[----:B------:R-:W-:Y:S01]  /*a5d0*/  FMUL.FTZ R4, R4, UR8 ;  /* 0x0000000804047c20 */ /* 0x000fe20008410000 */
[----:B------:R-:W-:-:S03]  /*a5e0*/  MOV R152, UR4 ;  /* 0x0000000400987c02 */ /* 0x000fc60008000f00 */
[----:B------:R-:W-:-:S05]  /*a5f0*/  FMUL.FTZ R6, R148, R4 ;  /* 0x0000000494067220 */ /* 0x000fca0000410000 */
[----:B------:R-:W-:-:S05]  /*a600*/  FSEL R6, R6, RZ, P4 ;  /* 0x000000ff06067208 */ /* 0x000fca0002000000 */
[----:B------:R-:W-:Y:S01]  /*a610*/  FADD.FTZ R108, R108, R6 ;  /* 0x000000066c6c7221 */ /* 0x000fe20000010000 */
[----:B------:R-:W-:-:S05]  /*a620*/  @P4 HADD2.F32 R6, -RZ, R242.H0_H0 ;  /* 0x200000f2ff064230 */ /* 0x000fca0000004100 */
[----:B------:R-:W-:-:S07]  /*a630*/  @P4 FMUL.FTZ R152, R4, R6 ;  /* 0x0000000604984220 */ /* 0x000fce0000410000 */
.L_x_17813:
[----:B------:R-:W-:Y:S05]  /*a640*/  BSYNC.RECONVERGENT B2 ;  /* 0x0000000000027941 */ /* 0x000fea0003800200 */
.L_x_17812:
[----:B------:R-:W-:Y:S01]  /*a650*/  @P2 FFMA.FTZ R4, R205, R249, R251 ;  /* 0x000000f9cd042223 */ /* 0x000fe200000100fb */
[----:B------:R-:W-:Y:S01]  /*a660*/  BSSY.RECONVERGENT B2, `(.L_x_17814) ;  /* 0x0000010000027945 */ /* 0x000fe20003800200 */
[----:B------:R-:W-:Y:S02]  /*a670*/  MOV R6, R25 ;  /* 0x0000001900067202 */ /* 0x000fe40000000f00 */
[----:B------:R-:W-:-:S04]  /*a680*/  @P2 FADD.FTZ R4, R183, -R4 ;  /* 0x80000004b7042221 */ /* 0x000fc80000010000 */
[----:B------:R-:W-:Y:S01]  /*a690*/  @P2 FFMA.FTZ R6, R244, R4, R25 ;  /* 0x00000004f4062223 */ /* 0x000fe20000010019 */
[----:B------:R-:W-:Y:S06]  /*a6a0*/  @!P3 BRA `(.L_x_17815) ;  /* 0x00000000002cb947 */ /* 0x000fec0003800000 */
[----:B------:R-:W-:Y:S01]  /*a6b0*/  FMUL.FTZ R4, R6, UR9 ;  /* 0x0000000906047c20 */ /* 0x000fe20008410000 */
[----:B-----5:R-:W-:Y:S01]  /*a6c0*/  LOP3.LUT P4, RZ, R3, 0xff00, RZ, 0xc0, !PT ;  /* 0x0000ff0003ff7812 */ /* 0x020fe2000788c0ff */
[----:B------:R-:W-:Y:S01]  /*a6d0*/  UMOV UR4, URZ ;  /* 0x000000ff00047c82 */ /* 0x000fe20008000000 */
[----:B------:R-:W-:Y:S01]  /*a6e0*/  SHF.R.U64 R8, R242, 0x10, R243 ;  /* 0x00000010f2087819 */ /* 0x000fe200000012f3 */
[----:B------:R-:W-:Y:S01]  /*a6f0*/  FMUL.FTZ R4, R4, UR8 ;  /* 0x0000000804047c20 */ /* 0x000fe20008410000 */
[----:B------:R-:W-:-:S03]  /*a700*/  MOV R153, UR4 ;  /* 0x0000000400997c02 */ /* 0x000fc60008000f00 */
[----:B------:R-:W-:-:S05]  /*a710*/  FMUL.FTZ R7, R149, R4 ;  /* 0x0000000495077220 */ /* 0x000fca0000410000 */
[----:B------:R-:W-:-:S05]  /*a720*/  FSEL R7, R7, RZ, P4 ;  /* 0x000000ff07077208 */ /* 0x000fca0002000000 */
[----:B------:R-:W-:Y:S01]  /*a730*/  FADD.FTZ R109, R109, R7 ;  /* 0x000000076d6d7221 */ /* 0x000fe20000010000 */
[----:B------:R-:W-:-:S05]  /*a740*/  @P4 HADD2.F32 R7, -RZ, R8.H0_H0 ;  /* 0x20000008ff074230 */ /* 0x000fca0000004100 */
[----:B------:R-:W-:-:S07]  /*a750*/  @P4 FMUL.FTZ R153, R4, R7 ;  /* 0x0000000704994220 */ /* 0x000fce0000410000 */
.L_x_17815:
[----:B------:R-:W-:Y:S05]  /*a760*/  BSYNC.RECONVERGENT B2 ;  /* 0x0000000000027941 */ /* 0x000fea0003800200 */
.L_x_17814:
        /* <DEDUP_REMOVED lines=16> */
.L_x_17817:
[----:B------:R-:W-:Y:S05]  /*a870*/  BSYNC.RECONVERGENT B2 ;  /* 0x0000000000027941 */ /* 0x000fea0003800200 */
.L_x_17816:
        /* <DEDUP_REMOVED lines=10> */
[----:B-----5:R-:W-:Y:S01]  /*a920*/  ISETP.GE.U32.AND P4, PT, R3, 0x1000000, PT ;  /* 0x010000000300780c */ /* 0x020fe20003f86070 */
[----:B------:R-:W-:Y:S02]  /*a930*/  UMOV UR4, URZ ;  /* 0x000000ff00047c82 */ /* 0x000fe40008000000 */
[----:B------:R-:W-:Y:S01]  /*a940*/  FMUL.FTZ R4, R4, UR8 ;  /* 0x0000000804047c20 */ /* 0x000fe20008410000 */
[----:B------:R-:W-:-:S03]  /*a950*/  MOV R155, UR4 ;  /* 0x00000004009b7c02 */ /* 0x000fc60008000f00 */
        /* <DEDUP_REMOVED lines=8> */
.L_x_17811:
[----:B------:R-:W-:Y:S04]  /*a9e0*/  BSSY.RECONVERGENT B2, `(.L_x_17819) ;  /* 0x0000010000027945 */ /* 0x000fe80003800200 */
[----:B------:R-:W-:Y:S05]  /*a9f0*/  @!P3 BRA `(.L_x_17820) ;  /* 0x000000000038b947 */ /* 0x000fea0003800000 */
[----:B--2---:R-:W-:Y:S01]  /*aa00*/  @P2 FFMA.FTZ R4, R182, R249, R251 ;  /* 0x000000f9b6042223 */ /* 0x004fe200000100fb */
[----:B------:R-:W-:Y:S01]  /*aa10*/  MOV R5, R24 ;  /* 0x0000001800057202 */ /* 0x000fe20000000f00 */
[----:B------:R-:W-:Y:S01]  /*aa20*/  UMOV UR4, URZ ;  /* 0x000000ff00047c82 */ /* 0x000fe20008000000 */
[----:B-----5:R-:W-:Y:S01]  /*aa30*/  LOP3.LUT P4, RZ, R3, 0xff, RZ, 0xc0, !PT ;  /* 0x000000ff03ff7812 */ /* 0x020fe2000788c0ff */
[----:B------:R-:W-:Y:S01]  /*aa40*/  @P2 FADD.FTZ R4, R220, -R4 ;  /* 0x80000004dc042221 */ /* 0x000fe20000010000 */
[----:B------:R-:W-:-:S03]  /*aa50*/  MOV R152, UR4 ;  /* 0x0000000400987c02 */ /* 0x000fc60008000f00 */
[----:B------:R-:W-:-:S04]  /*aa60*/  @P2 FFMA.FTZ R5, R244, R4, R24 ;  /* 0x00000004f4052223 */ /* 0x000fc80000010018 */
[----:B------:R-:W-:-:S04]  /*aa70*/  FMUL.FTZ R4, R5, UR9 ;  /* 0x0000000905047c20 */ /* 0x000fc80008410000 */
[----:B------:R-:W-:-:S04]  /*aa80*/  FMUL.FTZ R4, R4, UR8 ;  /* 0x0000000804047c20 */ /* 0x000fc80008410000 */
[----:B------:R-:W-:-:S05]  /*aa90*/  FMUL.FTZ R5, R148, R4 ;  /* 0x0000000494057220 */ /* 0x000fca0000410000 */
[----:B------:R-:W-:-:S05]  /*aaa0*/  FSEL R5, R5, RZ, P4 ;  /* 0x000000ff05057208 */ /* 0x000fca0002000000 */
[----:B------:R-:W-:Y:S01]  /*aab0*/  FADD.FTZ R108, R108, R5 ;  /* 0x000000056c6c7221 */ /* 0x000fe20000010000 */
[----:B------:R-:W-:-:S05]  /*aac0*/  @P4 HADD2.F32 R5, -RZ, R242.H0_H0 ;  /* 0x200000f2ff054230 */ /* 0x000fca0000004100 */
[----:B------:R-:W-:-:S07]  /*aad0*/  @P4 FMUL.FTZ R152, R5, R4 ;  /* 0x0000000405984220 */ /* 0x000fce0000410000 */
.L_x_17820:
[----:B------:R-:W-:Y:S05]  /*aae0*/  BSYNC.RECONVERGENT B2 ;  /* 0x0000000000027941 */ /* 0x000fea0003800200 */
.L_x_17819:
[----:B------:R-:W-:Y:S04]  /*aaf0*/  BSSY.RECONVERGENT B2, `(.L_x_17821) ;  /* 0x0000011000027945 */ /* 0x000fe80003800200 */
[----:B------:R-:W-:Y:S05]  /*ab00*/  @!P3 BRA `(.L_x_17822) ;  /* 0x00000000003cb947 */ /* 0x000fea0003800000 */
[----:B--2---:R-:W-:Y:S01]  /*ab10*/  @P2 FFMA.FTZ R4, R205, R249, R251 ;  /* 0x000000f9cd042223 */ /* 0x004fe200000100fb */
[----:B------:R-:W-:Y:S01]  /*ab20*/  MOV R5, R25 ;  /* 0x0000001900057202 */ /* 0x000fe20000000f00 */
[----:B------:R-:W-:Y:S01]  /*ab30*/  UMOV UR4, URZ ;  /* 0x000000ff00047c82 */ /* 0x000fe20008000000 */
[----:B-----5:R-:W-:Y:S01]  /*ab40*/  LOP3.LUT P4, RZ, R3, 0xff00, RZ, 0xc0, !PT ;  /* 0x0000ff0003ff7812 */ /* 0x020fe2000788c0ff */
[----:B------:R-:W-:Y:S01]  /*ab50*/  @P2 FADD.FTZ R4, R183, -R4 ;  /* 0x80000004b7042221 */ /* 0x000fe20000010000 */
[----:B------:R-:W-:Y:S02]  /*ab60*/  SHF.R.U64 R6, R242, 0x10, R243 ;  /* 0x00000010f2067819 */ /* 0x000fe400000012f3 */
[----:B------:R-:W-:Y:S01]  /*ab70*/  MOV R153, UR4 ;  /* 0x0000000400997c02 */ /* 0x000fe20008000f00 */
        /* <DEDUP_REMOVED lines=8> */
.L_x_17822:
[----:B------:R-:W-:Y:S05]  /*ac00*/  BSYNC.RECONVERGENT B2 ;  /* 0x0000000000027941 */ /* 0x000fea0003800200 */
.L_x_17821:
        /* <DEDUP_REMOVED lines=16> */
.L_x_17824:
[----:B------:R-:W-:Y:S05]  /*ad10*/  BSYNC.RECONVERGENT B2 ;  /* 0x0000000000027941 */ /* 0x000fea0003800200 */
.L_x_17823:
[----:B------:R-:W-:Y:S05]  /*ad20*/  @!P3 BRA `(.L_x_17818) ;  /* 0x0000000800c0b947 */ /* 0x000fea0003800000 */
[----:B-----5:R-:W-:Y:S01]  /*ad30*/  ISETP.GE.U32.AND P4, PT, R3, 0x1000000, PT ;  /* 0x010000000300780c */ /* 0x020fe20003f86070 */
        /* <DEDUP_REMOVED lines=16> */
.L_x_17810:
        /* <DEDUP_REMOVED lines=21> */
.L_x_17827:
[----:B------:R-:W-:Y:S05]  /*af90*/  BSYNC.RECONVERGENT B2 ;  /* 0x0000000000027941 */ /* 0x000fea0003800200 */
.L_x_17826:
        /* <DEDUP_REMOVED lines=18> */
.L_x_17829:
[----:B------:R-:W-:Y:S05]  /*b0c0*/  BSYNC.RECONVERGENT B2 ;  /* 0x0000000000027941 */ /* 0x000fea0003800200 */
.L_x_17828:
        /* <DEDUP_REMOVED lines=17> */
.L_x_17831:
[----:B------:R-:W-:Y:S05]  /*b1e0*/  BSYNC.RECONVERGENT B2 ;  /* 0x0000000000027941 */ /* 0x000fea0003800200 */
.L_x_17830:
        /* <DEDUP_REMOVED lines=28> */
.L_x_17825:
        /* <DEDUP_REMOVED lines=17> */
.L_x_17833:
[----:B------:R-:W-:Y:S05]  /*b4c0*/  BSYNC.RECONVERGENT B2 ;  /* 0x0000000000027941 */ /* 0x000fea0003800200 */
.L_x_17832:
        /* <DEDUP_REMOVED lines=18> */
.L_x_17835:
[----:B------:R-:W-:Y:S05]  /*b5f0*/  BSYNC.RECONVERGENT B2 ;  /* 0x0000000000027941 */ /* 0x000fea0003800200 */
.L_x_17834:
        /* <DEDUP_REMOVED lines=17> */
.L_x_17837:
[----:B------:R-:W-:Y:S05]  /*b710*/  BSYNC.RECONVERGENT B2 ;  /* 0x0000000000027941 */ /* 0x000fea0003800200 */
.L_x_17836:
[----:B------:R-:W-:Y:S05]  /*b720*/  @!P3 BRA `(.L_x_17818) ;  /* 0x000000000040b947 */ /* 0x000fea0003800000 */
[----:B-----5:R-:W-:Y:S01]  /*b730*/  ISETP.GE.U32.AND P5, PT, R3, 0x1000000, PT ;  /* 0x010000000300780c */ /* 0x020fe20003fa6070 */
        /* <DEDUP_REMOVED lines=10> */
[----:B------:R-:W-:-:S05]  /*b7e0*/  FMUL.FTZ R4, R151, R3 ;  /* 0x0000000397047220 */ /* 0x000fca0000410000 */
[----:B------:R-:W-:-:S05]  /*b7f0*/  FSEL R4, R4, RZ, P5 ;  /* 0x000000ff04047208 */ /* 0x000fca0002800000 */
[----:B------:R-:W-:Y:S01]  /*b800*/  FADD.FTZ R111, R111, R4 ;  /* 0x000000046f6f7221 */ /* 0x000fe20000010000 */
[----:B------:R-:W-:-:S05]  /*b810*/  @P5 HADD2.F32 R4, -RZ, R5.H0_H0 ;  /* 0x20000005ff045230 */ /* 0x000fca0000004100 */
[----:B------:R-:W-:-:S07]  /*b820*/  @P5 FMUL.FTZ R155, R4, R3 ;  /* 0x00000003049b5220 */ /* 0x000fce0000410000 */
.L_x_17818:
[----:B------:R-:W-:Y:S05]  /*b830*/  BSYNC.RECONVERGENT B1 ;  /* 0x0000000000017941 */ /* 0x000fea0003800200 */
.L_x_17809:
[----:B--2---:R-:W2:Y:S01]  /*b840*/  @P0 LDC.64 R4, c[0x0][0x478] ;  /* 0x00011e00ff040b82 */ /* 0x004ea20000000a00 */
[----:B-----5:R-:W-:Y:S01]  /*b850*/  @P0 IADD3 R3, PT, PT, R247, 0xc0, RZ ;  /* 0x000000c0f7030810 */ /* 0x020fe20007ffe0ff */
[----:B------:R-:W-:Y:S04]  /*b860*/  BSSY.RECONVERGENT B1, `(.L_x_17838) ;  /* 0x000000c000017945 */ /* 0x000fe80003800200 */
[----:B--2---:R-:W-:Y:S01]  /*b870*/  @P0 IMAD.WIDE.U32 R4, R3, 0x10, R4 ;  /* 0x0000001003040825 */ /* 0x004fe200078e0004 */
[----:B------:R-:W-:-:S04]  /*b880*/  @P3 IADD3 R3, PT, PT, R223, 0xc0, RZ ;  /* 0x000000c0df033810 */ /* 0x000fc80007ffe0ff */
[----:B------:R2:W-:Y:S02]  /*b890*/  @P0 STG.E.128 desc[UR6][R4.64], R116 ;  /* 0x0000007404000986 */ /* 0x0005e4000c101d06 */
[----:B--2---:R-:W2:Y:S02]  /*b8a0*/  @P3 LDC.64 R4, c[0x0][0x468] ;  /* 0x00011a00ff043b82 */ /* 0x004ea40000000a00 */
[----:B--2---:R-:W-:-:S05]  /*b8b0*/  @P3 IMAD.WIDE.U32 R4, R3, 0x10, R4 ;  /* 0x0000001003043825 */ /* 0x004fca00078e0004 */
[----:B------:R2:W-:Y:S02]  /*b8c0*/  @P3 STG.E.128 desc[UR6][R4.64], R152 ;  /* 0x0000009804003986 */ /* 0x0005e4000c101d06 */
[----:B--2---:R-:W-:Y:S01]  /*b8d0*/  IADD3 R4, PT, PT, R223, 0xe0, RZ ;  /* 0x000000e0df047810 */ /* 0x004fe20007ffe0ff */
[----:B------:R-:W-:Y:S06]  /*b8e0*/  @!P3 BRA `(.L_x_17839) ;  /* 0x00000000000cb947 */ /* 0x000fec0003800000 */
[----:B------:R-:W2:Y:S02]  /*b8f0*/  LDC.64 R148, c[0x0][0x390] ;  /* 0x0000e400ff947b82 */ /* 0x000ea40000000a00 */
[----:B--2---:R-:W-:-:S06]  /*b900*/  IMAD.WIDE.U32 R148, R4, 0x10, R148 ;  /* 0x0000001004947825 */ /* 0x004fcc00078e0094 */
[----:B------:R-:W5:Y:S02]  /*b910*/  LDG.E.128 R148, desc[UR6][R148.64] ;  /* 0x0000000694947981 */ /* 0x000f64000c1e1d00 */
.L_x_17839:
[----:B------:R-:W-:Y:S05]  /*b920*/  BSYNC.RECONVERGENT B1 ;  /* 0x0000000000017941 */ /* 0x000fea0003800200 */
.L_x_17838:
[--C-:B------:R-:W-:Y:S01]  /*b930*/  SHF.R.U64 R3, R10, 0x10, R11.reuse ;  /* 0x000000100a037819 */ /* 0x100fe2000000120b */
[----:B------:R-:W-:Y:S03]  /*b940*/  BSSY.RECONVERGENT B1, `(.L_x_17840) ;  /* 0x000012e000017945 */ /* 0x000fe60003800200 */
[----:B------:R-:W-:Y:S02]  /*b950*/  PRMT R8, R3, 0x7610, R8 ;  /* 0x0000761003087816 */ /* 0x000fe40000000008 */
[----:B------:R-:W-:-:S04]  /*b960*/  SHF.R.U32.HI R3, RZ, 0x10, R11 ;  /* 0x00000010ff037819 */ /* 0x000fc8000001160b */
[----:B------:R-:W-:Y:S01]  /*b970*/  PRMT R223, R3, 0x7610, R223 ;  /* 0x0000761003df7816 */ /* 0x000fe200000000df */
[----:B------:R-:W-:Y:S06]  /*b980*/  @!P1 BRA `(.L_x_17841) ;  /* 0x0000000800349947 */ /* 0x000fec0003800000 */
        /* <DEDUP_REMOVED lines=17> */
.L_x_17844:
[----:B------:R-:W-:Y:S05]  /*baa0*/  BSYNC.RECONVERGENT B2 ;  /* 0x0000000000027941 */ /* 0x000fea0003800200 */
.L_x_17843:
        /* <DEDUP_REMOVED lines=16> */
.L_x_17846:
[----:B------:R-:W-:Y:S05]  /*bbb0*/  BSYNC.RECONVERGENT B2 ;  /* 0x0000000000027941 */ /* 0x000fea0003800200 */
.L_x_17845:
[-CC-:B------:R-:W-:Y:S01]  /*bbc0*/  @P2 FFMA.FTZ R6, R188, R249.reuse, R251.reuse ;  /* 0x000000f9bc062223 */ /* 0x180fe200000100fb */
[----:B------:R-:W-:Y:S01]  /*bbd0*/  @P2 FFMA.FTZ R8, R208, R249, R251 ;  /* 0x000000f9d0082223 */ /* 0x000fe200000100fb */
[----:B------:R-:W-:Y:S01]  /*bbe0*/  MOV R7, R22 ;  /* 0x0000001600077202 */ /* 0x000fe20000000f00 */
[----:B------:R-:W-:Y:S01]  /*bbf0*/  BSSY.RECONVERGENT B2, `(.L_x_17847) ;  /* 0x0000011000027945 */ /* 0x000fe20003800200 */
[----:B------:R-:W-:Y:S01]  /*bc00*/  @P2 FADD.FTZ R6, R190, -R6 ;  /* 0x80000006be062221 */ /* 0x000fe20000010000 */
[----:B------:R-:W-:-:S03]  /*bc10*/  @P2 FADD.FTZ R8, R189, -R8 ;  /* 0x80000008bd082221 */ /* 0x000fc60000010000 */
[C---:B------:R-:W-:Y:S01]  /*bc20*/  @P2 FFMA.FTZ R7, R244.reuse, R6, R22 ;  /* 0x00000006f4072223 */ /* 0x040fe20000010016 */
[----:B------:R-:W-:Y:S01]  /*bc30*/  MOV R6, R23 ;  /* 0x0000001700067202 */ /* 0x000fe20000000f00 */
        /* <DEDUP_REMOVED lines=12> */
.L_x_17848:
[----:B------:R-:W-:Y:S05]  /*bd00*/  BSYNC.RECONVERGENT B2 ;  /* 0x0000000000027941 */ /* 0x000fea0003800200 */
.L_x_17847:
        /* <DEDUP_REMOVED lines=14> */
[----:B------:R-:W-:-:S05]  /*bdf0*/  HADD2.F32 R155, -RZ, R223.H0_H0 ;  /* 0x200000dfff9b7230 */ /* 0x000fca0000004100 */
[----:B------:R-:W-:Y:S01]  /*be00*/  FMUL.FTZ R155, R3, R155 ;  /* 0x0000009b039b7220 */ /* 0x000fe20000410000 */
[----:B------:R-:W-:Y:S06]  /*be10*/  BRA `(.L_x_17849) ;  /* 0x0000000c00807947 */ /* 0x000fec0003800000 */
.L_x_17842:
[----:B------:R-:W-:Y:S04]  /*be20*/  BSSY.RECONVERGENT B2, `(.L_x_17850) ;  /* 0x0000010000027945 */ /* 0x000fe80003800200 */
[----:B------:R-:W-:Y:S05]  /*be30*/  @!P3 BRA `(.L_x_17851) ;  /* 0x000000000038b947 */ /* 0x000fea0003800000 */
[----:B------:R-:W-:Y:S01]  /*be40*/  @P2 FFMA.FTZ R3, R186, R249, R251 ;  /* 0x000000f9ba032223 */ /* 0x000fe200000100fb */
        /* <DEDUP_REMOVED lines=13> */
.L_x_17851:
[----:B------:R-:W-:Y:S05]  /*bf20*/  BSYNC.RECONVERGENT B2 ;  /* 0x0000000000027941 */ /* 0x000fea0003800200 */
.L_x_17850:
        /* <DEDUP_REMOVED lines=16> */
.L_x_17853:
[----:B------:R-:W-:Y:S05]  /*c030*/  BSYNC.RECONVERGENT B2 ;  /* 0x0000000000027941 */ /* 0x000fea0003800200 */
.L_x_17852:
        /* <DEDUP_REMOVED lines=16> */
.L_x_17855:
[----:B------:R-:W-:Y:S05]  /*c140*/  BSYNC.RECONVERGENT B2 ;  /* 0x0000000000027941 */ /* 0x000fea0003800200 */
.L_x_17854:
[----:B------:R-:W-:Y:S05]  /*c150*/  @!P3 BRA `(.L_x_17849) ;  /* 0x0000000800b0b947 */ /* 0x000fea0003800000 */
[----:B------:R-:W-:Y:S01]  /*c160*/  @P2 FFMA.FTZ R3, R208, R249, R251 ;  /* 0x000000f9d0032223 */ /* 0x000fe200000100fb */
[----:B------:R-:W-:Y:S01]  /*c170*/  MOV R5, R23 ;  /* 0x0000001700057202 */ /* 0x000fe20000000f00 */
[----:B------:R-:W-:Y:S01]  /*c180*/  UMOV UR4, URZ ;  /* 0x000000ff00047c82 */ /* 0x000fe20008000000 */
[----:B------:R-:W-:Y:S01]  /*c190*/  ISETP.GE.U32.AND P1, PT, R2, 0x1000000, PT ;  /* 0x010000000200780c */ /* 0x000fe20003f26070 */
        /* <DEDUP_REMOVED lines=9> */
[----:B------:R-:W-:-:S05]  /*c230*/  HADD2.F32 R155, -RZ, R223.H0_H0 ;  /* 0x200000dfff9b7230 */ /* 0x000fca0000004100 */
[----:B------:R-:W-:Y:S01]  /*c240*/  FMUL.FTZ R155, R155, R3 ;  /* 0x000000039b9b7220 */ /* 0x000fe20000410000 */
[----:B------:R-:W-:Y:S06]  /*c250*/  BRA `(.L_x_17849) ;  /* 0x0000000800707947 */ /* 0x000fec0003800000 */
.L_x_17841:
[----:B------:R-:W-:Y:S05]  /*c260*/  @!P0 BRA `(.L_x_17856) ;  /* 0x0000000400548947 */ /* 0x000fea0003800000 */
[----:B------:R-:W-:Y:S01]  /*c270*/  BSSY.RECONVERGENT B2, `(.L_x_17857) ;  /* 0x0000012000027945 */ /* 0x000fe20003800200 */
[----:B------:R-:W-:-:S03]  /*c280*/  ISETP.GT.AND P1, PT, R245, RZ, PT ;  /* 0x000000fff500720c */ /* 0x000fc60003f24270 */
        /* <DEDUP_REMOVED lines=16> */
.L_x_17858:
[----:B------:R-:W-:Y:S05]  /*c390*/  BSYNC.RECONVERGENT B2 ;  /* 0x0000000000027941 */ /* 0x000fea0003800200 */
.L_x_17857:
        /* <DEDUP_REMOVED lines=17> */
.L_x_17860:
[----:B------:R-:W-:Y:S05]  /*c4b0*/  BSYNC.RECONVERGENT B2 ;  /* 0x0000000000027941 */ /* 0x000fea0003800200 */
.L_x_17859:
        /* <DEDUP_REMOVED lines=17> */
.L_x_17862:
[----:B------:R-:W-:Y:S05]  /*c5d0*/  BSYNC.RECONVERGENT B2 ;  /* 0x0000000000027941 */ /* 0x000fea0003800200 */
.L_x_17861:
        /* <DEDUP_REMOVED lines=30> */
.L_x_17856:
        /* <DEDUP_REMOVED lines=17> */
.L_x_17864:
[----:B------:R-:W-:Y:S05]  /*c8d0*/  BSYNC.RECONVERGENT B2 ;  /* 0x0000000000027941 */ /* 0x000fea0003800200 */
.L_x_17863:
        /* <DEDUP_REMOVED lines=17> */
.L_x_17866:
[----:B------:R-:W-:Y:S05]  /*c9f0*/  BSYNC.RECONVERGENT B2 ;  /* 0x0000000000027941 */ /* 0x000fea0003800200 */
.L_x_17865:
        /* <DEDUP_REMOVED lines=17> */
.L_x_17868:
[----:B------:R-:W-:Y:S05]  /*cb10*/  BSYNC.RECONVERGENT B2 ;  /* 0x0000000000027941 */ /* 0x000fea0003800200 */
.L_x_17867:
        /* <DEDUP_REMOVED lines=8> */
[----:B------:R-:W-:-:S03]  /*cba0*/  ISETP.GE.U32.AND P1, PT, R2, 0x1000000, PT ;  /* 0x010000000200780c */ /* 0x000fc60003f26070 */
[----:B------:R-:W-:-:S04]  /*cbb0*/  FMUL.FTZ R3, R249, UR9 ;  /* 0x00000009f9037c20 */ /* 0x000fc80008410000 */
[----:B------:R-:W-:-:S04]  /*cbc0*/  FMUL.FTZ R3, R3, UR8 ;  /* 0x0000000803037c20 */ /* 0x000fc80008410000 */
[----:B-----5:R-:W-:-:S05]  /*cbd0*/  FMUL.FTZ R2, R151, R3 ;  /* 0x0000000397027220 */ /* 0x020fca0000410000 */
[----:B------:R-:W-:-:S05]  /*cbe0*/  FSEL R2, R2, RZ, P1 ;  /* 0x000000ff02027208 */ /* 0x000fca0000800000 */
[----:B------:R-:W-:Y:S01]  /*cbf0*/  FADD.FTZ R115, R115, R2 ;  /* 0x0000000273737221 */ /* 0x000fe20000010000 */
[----:B------:R-:W-:-:S05]  /*cc00*/  @P1 HADD2.F32 R2, -RZ, R223.H0_H0 ;  /* 0x200000dfff021230 */ /* 0x000fca0000004100 */
[----:B------:R-:W-:-:S07]  /*cc10*/  @P1 FMUL.FTZ R155, R2, R3 ;  /* 0x00000003029b1220 */ /* 0x000fce0000410000 */
.L_x_17849:
[----:B------:R-:W-:Y:S05]  /*cc20*/  BSYNC.RECONVERGENT B1 ;  /* 0x0000000000017941 */ /* 0x000fea0003800200 */
.L_x_17840:
[----:B------:R-:W2:Y:S01]  /*cc30*/  @P0 LDC.64 R2, c[0x0][0x478] ;  /* 0x00011e00ff020b82 */ /* 0x000ea20000000a00 */
[----:B------:R-:W-:-:S05]  /*cc40*/  @P0 IADD3 R247, PT, PT, R247, 0xe0, RZ ;  /* 0x000000e0f7f70810 */ /* 0x000fca0007ffe0ff */
[----:B--2---:R-:W-:-:S05]  /*cc50*/  @P0 IMAD.WIDE.U32 R2, R247, 0x10, R2 ;  /* 0x00000010f7020825 */ /* 0x004fca00078e0002 */
[----:B------:R2:W-:Y:S02]  /*cc60*/  @P0 STG.E.128 desc[UR6][R2.64], R116 ;  /* 0x0000007402000986 */ /* 0x0005e4000c101d06 */
[----:B--2---:R-:W2:Y:S02]  /*cc70*/  @P3 LDC.64 R2, c[0x0][0x468] ;  /* 0x00011a00ff023b82 */ /* 0x004ea40000000a00 */
[----:B--2---:R-:W-:-:S06]  /*cc80*/  @P3 IMAD.WIDE.U32 R4, R4, 0x10, R2 ;  /* 0x0000001004043825 */ /* 0x004fcc00078e0002 */
[----:B------:R-:W2:Y:S01]  /*cc90*/  LDC.64 R2, c[0x0][0x380] ;  /* 0x0000e000ff027b82 */ /* 0x000ea20000000a00 */
[----:B------:R3:W-:Y:S01]  /*cca0*/  @P3 STG.E.128 desc[UR6][R4.64], R152 ;  /* 0x0000009804003986 */ /* 0x0007e2000c101d06 */
[----:B--2---:R-:W-:-:S04]  /*ccb0*/  LEA R246, R2, R246, 0x2 ;  /* 0x000000f602f67211 */ /* 0x004fc800078e10ff */
[----:B------:R-:W-:-:S13]  /*ccc0*/  ISETP.GE.AND P0, PT, R246, R3, PT ;  /* 0x00000003f600720c */ /* 0x000fda0003f06270 */
[----:B---3--:R-:W-:Y:S05]  /*ccd0*/  @!P0 BRA `(.L_x_17869) ;  /* 0xffffff3800648947 */ /* 0x008fea000383ffff */
.L_x_17617:
[----:B------:R-:W-:Y:S05]  /*cce0*/  BSYNC B0 ;  /* 0x0000000000007941 */ /* 0x000fea0003800000 */
.L_x_17616:
[----:B------:R-:W2:Y:S01]  /*ccf0*/  S2R R223, SR_TID.X ;  /* 0x0000000000df7919 */ /* 0x000ea20000002100 */
[----:B------:R-:W-:Y:S01]  /*cd00*/  MOV R4, 0x400 ;  /* 0x0000040000047802 */ /* 0x000fe20000000f00 */
[----:B------:R-:W-:Y:S05]  /*cd10*/  WARPSYNC.ALL ;  /* 0x0000000000007948 */ /* 0x000fea0003800000 */
[----:B------:R-:W3:Y:S01]  /*cd20*/  S2R R5, SR_CgaCtaId ;  /* 0x0000000000057919 */ /* 0x000ee20000008800 */
[----:B------:R-:W4:Y:S01]  /*cd30*/  S2UR UR4, SR_CTAID.X ;  /* 0x00000000000479c3 */ /* 0x000f220000002500 */
[----:B------:R-:W0:Y:S01]  /*cd40*/  LDCU.128 UR16, c[0x0][0x440] ;  /* 0x00008800ff1077ac */ /* 0x000e220008000c00 */
[----:B------:R-:W1:Y:S01]  /*cd50*/  LDCU.64 UR20, c[0x0][0x460] ;  /* 0x00008c00ff1477ac */ /* 0x000e620008000a00 */
[----:B--2---:R-:W-:-:S02]  /*cd60*/  SHF.L.U32 R2, R223, 0x7, RZ ;  /* 0x00000007df027819 */ /* 0x004fc400000006ff */
[----:B------:R-:W-:Y:S02]  /*cd70*/  SHF.L.U32 R0, R223, 0x4, RZ ;  /* 0x00000004df007819 */ /* 0x000fe400000006ff */
[----:B------:R-:W-:Y:S02]  /*cd80*/  LOP3.LUT R3, R2, 0x3000, RZ, 0xc0, !PT ;  /* 0x0000300002037812 */ /* 0x000fe400078ec0ff */
[----:B---3--:R-:W-:Y:S02]  /*cd90*/  LEA R5, R5, R4, 0x18 ;  /* 0x0000000405057211 */ /* 0x008fe400078ec0ff */
        /* <DEDUP_REMOVED lines=12> */
[----:B------:R-:W2:Y:S04]  /*ce60*/  LDS R2, [R8] ;  /* 0x0000000008027984 */ /* 0x000ea80000000800 */
[----:B------:R-:W3:Y:S04]  /*ce70*/  LDS R3, [R8+0x200] ;  /* 0x0002000008037984 */ /* 0x000ee80000000800 */
[----:B------:R-:W0:Y:S04]  /*ce80*/  LDS R4, [R8+0x400] ;  /* 0x0004000008047984 */ /* 0x000e280000000800 */
[----:B------:R-:W1:Y:S04]  /*ce90*/  LDS R5, [R8+0x600] ;  /* 0x0006000008057984 */ /* 0x000e680000000800 */
[----:B------:R-:W4:Y:S04]  /*cea0*/  LDS R11, [R8+0x1000] ;  /* 0x00100000080b7984 */ /* 0x000f280000000800 */
[----:B------:R-:W4:Y:S04]  /*ceb0*/  LDS R12, [R8+0x1200] ;  /* 0x00120000080c7984 */ /* 0x000f280000000800 */
[----:B------:R-:W4:Y:S04]  /*cec0*/  LDS R13, [R8+0x1400] ;  /* 0x00140000080d7984 */ /* 0x000f280000000800 */
[----:B------:R-:W4:Y:S04]  /*ced0*/  LDS R14, [R8+0x1600] ;  /* 0x00160000080e7984 */ /* 0x000f280000000800 */
[----:B------:R-:W4:Y:S04]  /*cee0*/  LDS R19, [R8+0x2000] ;  /* 0x0020000008137984 */ /* 0x000f280000000800 */
[----:B------:R-:W4:Y:S04]  /*cef0*/  LDS R20, [R8+0x2200] ;  /* 0x0022000008147984 */ /* 0x000f280000000800 */
[----:B------:R-:W4:Y:S01]  /*cf00*/  LDS R21, [R8+0x2400] ;  /* 0x0024000008157984 */ /* 0x000f220000000800 */
[----:B--2---:R-:W-:-:S03]  /*cf10*/  FADD.FTZ R2, RZ, R2 ;  /* 0x00000002ff027221 */ /* 0x004fc60000010000 */
[----:B------:R-:W2:Y:S01]  /*cf20*/  LDS R22, [R8+0x2600] ;  /* 0x0026000008167984 */ /* 0x000ea20000000800 */
[----:B---3--:R-:W-:-:S03]  /*cf30*/  FADD.FTZ R3, RZ, R3 ;  /* 0x00000003ff037221 */ /* 0x008fc60000010000 */
[----:B------:R-:W3:Y:S01]  /*cf40*/  LDS R27, [R8+0x3000] ;  /* 0x00300000081b7984 */ /* 0x000ee20000000800 */
[----:B0-----:R-:W-:-:S03]  /*cf50*/  FADD.FTZ R4, RZ, R4 ;  /* 0x00000004ff047221 */ /* 0x001fc60000010000 */
[----:B------:R-:W0:Y:S01]  /*cf60*/  LDS R28, [R8+0x3200] ;  /* 0x00320000081c7984 */ /* 0x000e220000000800 */
[----:B-1----:R-:W-:-:S03]  /*cf70*/  FADD.FTZ R5, RZ, R5 ;  /* 0x00000005ff057221 */ /* 0x002fc60000010000 */
[----:B------:R-:W1:Y:S01]  /*cf80*/  LDS R29, [R8+0x3400] ;  /* 0x00340000081d7984 */ /* 0x000e620000000800 */
[----:B----4-:R-:W-:-:S03]  /*cf90*/  FADD.FTZ R2, R2, R11 ;  /* 0x0000000b02027221 */ /* 0x010fc60000010000 */
[----:B------:R-:W4:Y:S01]  /*cfa0*/  LDS R30, [R8+0x3600] ;  /* 0x00360000081e7984 */ /* 0x000f220000000800 */
[----:B------:R-:W-:Y:S01]  /*cfb0*/  FADD.FTZ R3, R3, R12 ;  /* 0x0000000c03037221 */ /* 0x000fe20000010000 */
[----:B------:R-:W-:Y:S02]  /*cfc0*/  FADD.FTZ R4, R4, R13 ;  /* 0x0000000d04047221 */ /* 0x000fe40000010000 */
        /* <DEDUP_REMOVED lines=9> */
[----:B--2---:R-:W-:-:S03]  /*d060*/  FADD.FTZ R5, R5, R22 ;  /* 0x0000001605057221 */ /* 0x004fc60000010000 */
[----:B------:R-:W2:Y:S01]  /*d070*/  LDS R16, [R8+0x1a00] ;  /* 0x001a000008107984 */ /* 0x000ea20000000800 */
[----:B---3--:R-:W-:-:S03]  /*d080*/  FADD.FTZ R27, R2, R27 ;  /* 0x0000001b021b7221 */ /* 0x008fc60000010000 */
        /* <DEDUP_REMOVED lines=8> */
[----:B------:R-:W-:-:S03]  /*d110*/  FADD.FTZ R6, RZ, R6 ;  /* 0x00000006ff067221 */ /* 0x000fc60000010000 */
[----:B------:R-:W4:Y:S01]  /*d120*/  LDS R25, [R8+0x2e00] ;  /* 0x002e000008197984 */ /* 0x000f220000000800 */
[----:B------:R-:W-:-:S03]  /*d130*/  FADD.FTZ R7, RZ, R7 ;  /* 0x00000007ff077221 */ /* 0x000fc60000010000 */
[----:B------:R-:W4:Y:S01]  /*d140*/  LDS R3, [R8+0x3800] ;  /* 0x0038000008037984 */ /* 0x000f220000000800 */
[----:B------:R-:W-:-:S03]  /*d150*/  FADD.FTZ R9, RZ, R9 ;  /* 0x00000009ff097221 */ /* 0x000fc60000010000 */
[----:B------:R-:W4:Y:S01]  /*d160*/  LDS R2, [R8+0x3a00] ;  /* 0x003a000008027984 */ /* 0x000f220000000800 */
[----:B------:R-:W-:-:S03]  /*d170*/  FADD.FTZ R10, RZ, R10 ;  /* 0x0000000aff0a7221 */ /* 0x000fc60000010000 */
[----:B------:R-:W4:Y:S01]  /*d180*/  LDS R4, [R8+0x3c00] ;  /* 0x003c000008047984 */ /* 0x000f220000000800 */
[----:B------:R-:W-:-:S03]  /*d190*/  FADD.FTZ R6, R6, R15 ;  /* 0x0000000f06067221 */ /* 0x000fc60000010000 */
[----:B------:R-:W4:Y:S01]  /*d1a0*/  LDS R5, [R8+0x3e00] ;  /* 0x003e000008057984 */ /* 0x000f220000000800 */
[----:B--2---:R-:W-:Y:S01]  /*d1b0*/  FADD.FTZ R7, R7, R16 ;  /* 0x0000001007077221 */ /* 0x004fe20000010000 */
[----:B------:R-:W-:Y:S01]  /*d1c0*/  BAR.SYNC.DEFER_BLOCKING 0x0 ;  /* 0x0000000000007b1d */ /* 0x000fe20000010000 */
[----:B---3--:R-:W-:Y:S01]  /*d1d0*/  FADD.FTZ R9, R9, R18 ;  /* 0x0000001209097221 */ /* 0x008fe20000010000 */
[----:B0-----:R-:W-:Y:S01]  /*d1e0*/  FADD.FTZ R10, R10, R17 ;  /* 0x000000110a0a7221 */ /* 0x001fe20000010000 */
[----:B-1----:R-:W-:Y:S01]  /*d1f0*/  FADD.FTZ R6, R6, R23 ;  /* 0x0000001706067221 */ /* 0x002fe20000010000 */
[----:B----4-:R-:W-:Y:S01]  /*d200*/  FADD.FTZ R7, R7, R24 ;  /* 0x0000001807077221 */ /* 0x010fe20000010000 */
        /* <DEDUP_REMOVED lines=190> */
.L_x_17622:
        /* <DEDUP_REMOVED lines=8> */
.L_x_17871:
[----:B------:R-:W-:Y:S05]  /*de70*/  BSYNC B1 ;  /* 0x0000000000017941 */ /* 0x000fea0003800000 */
.L_x_17870:
        /* <DEDUP_REMOVED lines=8> */
.L_x_17872:
[----:B------:R-:W-:Y:S01]  /*df00*/  HFMA2 R248, -RZ, RZ, 0, 1.1920928955078125e-07 ;  /* 0x00000002fff87431 */ /* 0x000fe200000001ff */
[----:B------:R-:W-:Y:S01]  /*df10*/  MOV R249, R250 ;  /* 0x000000fa00f97202 */ /* 0x000fe20000000f00 */
[----:B------:R-:W-:-:S07]  /*df20*/  FADD.FTZ R251, R252, R251 ;  /* 0x000000fbfcfb7221 */ /* 0x000fce0000010000 */
[----:B------:R-:W-:Y:S05]  /*df30*/  WARPSYNC.COLLECTIVE R223, `(.L_x_17873) ;  /* 0x00000000df087348 */ /* 0x000fea0003c00000 */
[----:B------:R0:W1:Y:S02]  /*df40*/  SHFL.BFLY P0, R252, R249, R248, R247 ;  /* 0x0c0000f8f9fc7389 */ /* 0x00006400000000f7 */
[----:B01----:R-:W-:Y:S05]  /*df50*/  ENDCOLLECTIVE ;  /* 0x000000000000791b */ /* 0x003fea0003800000 */
.L_x_17873:
[----:B------:R-:W-:Y:S01]  /*df60*/  MOV R249, R251 ;  /* 0x000000fb00f97202 */ /* 0x000fe20000000f00 */
[----:B------:R-:W-:-:S07]  /*df70*/  FADD.FTZ R250, R250, R252 ;  /* 0x000000fcfafa7221 */ /* 0x000fce0000010000 */
[----:B------:R-:W-:Y:S05]  /*df80*/  WARPSYNC.COLLECTIVE R223, `(.L_x_17874) ;  /* 0x00000000df087348 */ /* 0x000fea0003c00000 */
[----:B------:R0:W1:Y:S02]  /*df90*/  SHFL.BFLY P0, R252, R249, R248, R247 ;  /* 0x0c0000f8f9fc7389 */ /* 0x00006400000000f7 */
[----:B01----:R-:W-:Y:S05]  /*dfa0*/  ENDCOLLECTIVE ;  /* 0x000000000000791b */ /* 0x003fea0003800000 */
.L_x_17874:
[----:B------:R-:W-:Y:S01]  /*dfb0*/  HFMA2 R248, -RZ, RZ, 0, 2.384185791015625e-07 ;  /* 0x00000004fff87431 */ /* 0x000fe200000001ff */
[----:B------:R-:W-:Y:S01]  /*dfc0*/  MOV R249, R250 ;  /* 0x000000fa00f97202 */ /* 0x000fe20000000f00 */
[----:B------:R-:W-:-:S07]  /*dfd0*/  FADD.FTZ R251, R251, R252 ;  /* 0x000000fcfbfb7221 */ /* 0x000fce0000010000 */
[----:B------:R-:W-:Y:S05]  /*dfe0*/  WARPSYNC.COLLECTIVE R223, `(.L_x_17875) ;  /* 0x00000000df087348 */ /* 0x000fea0003c00000 */
[----:B------:R0:W1:Y:S02]  /*dff0*/  SHFL.BFLY P0, R252, R249, R248, R247 ;  /* 0x0c0000f8f9fc7389 */ /* 0x00006400000000f7 */
[----:B01----:R-:W-:Y:S05]  /*e000*/  ENDCOLLECTIVE ;  /* 0x000000000000791b */ /* 0x003fea0003800000 */
.L_x_17875:
[----:B------:R-:W-:Y:S01]  /*e010*/  MOV R249, R251 ;  /* 0x000000fb00f97202 */ /* 0x000fe20000000f00 */
[----:B------:R-:W-:-:S07]  /*e020*/  FADD.FTZ R250, R250, R252 ;  /* 0x000000fcfafa7221 */ /* 0x000fce0000010000 */
[----:B------:R-:W-:Y:S05]  /*e030*/  WARPSYNC.COLLECTIVE R223, `(.L_x_17876) ;  /* 0x00000000df087348 */ /* 0x000fea0003c00000 */
[----:B------:R0:W1:Y:S02]  /*e040*/  SHFL.BFLY P0, R252, R249, R248, R247 ;  /* 0x0c0000f8f9fc7389 */ /* 0x00006400000000f7 */
[----:B01----:R-:W-:Y:S05]  /*e050*/  ENDCOLLECTIVE ;  /* 0x000000000000791b */ /* 0x003fea0003800000 */
.L_x_17876:
[----:B------:R-:W-:Y:S01]  /*e060*/  HFMA2 R248, -RZ, RZ, 0, 4.76837158203125e-07 ;  /* 0x00000008fff87431 */ /* 0x000fe200000001ff */
[----:B------:R-:W-:Y:S01]  /*e070*/  MOV R249, R250 ;  /* 0x000000fa00f97202 */ /* 0x000fe20000000f00 */
[----:B------:R-:W-:-:S07]  /*e080*/  FADD.FTZ R251, R251, R252 ;  /* 0x000000fcfbfb7221 */ /* 0x000fce0000010000 */
[----:B------:R-:W-:Y:S05]  /*e090*/  WARPSYNC.COLLECTIVE R223, `(.L_x_17877) ;  /* 0x00000000df087348 */ /* 0x000fea0003c00000 */
[----:B------:R0:W1:Y:S02]  /*e0a0*/  SHFL.BFLY P0, R252, R249, R248, R247 ;  /* 0x0c0000f8f9fc7389 */ /* 0x00006400000000f7 */
[----:B01----:R-:W-:Y:S05]  /*e0b0*/  ENDCOLLECTIVE ;  /* 0x000000000000791b */ /* 0x003fea0003800000 */
.L_x_17877:
[----:B------:R-:W-:Y:S01]  /*e0c0*/  MOV R249, R251 ;  /* 0x000000fb00f97202 */ /* 0x000fe20000000f00 */
[----:B------:R-:W-:-:S07]  /*e0d0*/  FADD.FTZ R250, R250, R252 ;  /* 0x000000fcfafa7221 */ /* 0x000fce0000010000 */
[----:B------:R-:W-:Y:S05]  /*e0e0*/  WARPSYNC.COLLECTIVE R223, `(.L_x_17878) ;  /* 0x00000000df087348 */ /* 0x000fea0003c00000 */
[----:B------:R0:W1:Y:S02]  /*e0f0*/  SHFL.BFLY P0, R252, R249, R248, R247 ;  /* 0x0c0000f8f9fc7389 */ /* 0x00006400000000f7 */
[----:B01----:R-:W-:Y:S05]  /*e100*/  ENDCOLLECTIVE ;  /* 0x000000000000791b */ /* 0x003fea0003800000 */
.L_x_17878:
[----:B------:R-:W-:Y:S01]  /*e110*/  HFMA2 R248, -RZ, RZ, 0, 9.5367431640625e-07 ;  /* 0x00000010fff87431 */ /* 0x000fe200000001ff */
[----:B------:R-:W-:Y:S01]  /*e120*/  MOV R249, R250 ;  /* 0x000000fa00f97202 */ /* 0x000fe20000000f00 */
[----:B------:R-:W-:-:S07]  /*e130*/  FADD.FTZ R251, R251, R252 ;  /* 0x000000fcfbfb7221 */ /* 0x000fce0000010000 */
[----:B------:R-:W-:Y:S05]  /*e140*/  WARPSYNC.COLLECTIVE R223, `(.L_x_17879) ;  /* 0x00000000df087348 */ /* 0x000fea0003c00000 */
[----:B------:R0:W1:Y:S02]  /*e150*/  SHFL.BFLY P0, R252, R249, R248, R247 ;  /* 0x0c0000f8f9fc7389 */ /* 0x00006400000000f7 */
[----:B01----:R-:W-:Y:S05]  /*e160*/  ENDCOLLECTIVE ;  /* 0x000000000000791b */ /* 0x003fea0003800000 */
.L_x_17879:
[----:B------:R-:W-:Y:S01]  /*e170*/  MOV R249, R251 ;  /* 0x000000fb00f97202 */ /* 0x000fe20000000f00 */
[----:B------:R0:W-:Y:S06]  /*e180*/  STL [R1+0x14], R252 ;  /* 0x000014fc01007387 */ /* 0x0001ec0000100800 */
[----:B0-----:R-:W-:Y:S05]  /*e190*/  WARPSYNC.COLLECTIVE R223, `(.L_x_17880) ;  /* 0x00000000df087348 */ /* 0x001fea0003c00000 */
[----:B0-----:R0:W1:Y:S02]  /*e1a0*/  SHFL.BFLY P0, R252, R249, R248, R247 ;  /* 0x0c0000f8f9fc7389 */ /* 0x00106400000000f7 */
[----:B01----:R-:W-:Y:S05]  /*e1b0*/  ENDCOLLECTIVE ;  /* 0x000000000000791b */ /* 0x003fea0003800000 */
.L_x_17880:
[----:B------:R-:W-:Y:S01]  /*e1c0*/  MOV R223, R252 ;  /* 0x000000fc00df7202 */ /* 0x000fe20000000f00 */
[----:B------:R-:W-:Y:S06]  /*e1d0*/  BRA `(.L_x_17881) ;  /* 0xffffff4800147947 */ /* 0x000fec000383ffff */
.L_x_17882:
        /* <DEDUP_REMOVED lines=10> */
.L_x_20125:


//--------------------- .text._ZN10layer_norm13ln_bwd_kernelINS_13Kernel_traitsIfffffjLj1024ELj1ELj4ELj1ELj16ENS_18Kernel_traits_baseILj1024EfffffjLj128EEEEELb0ELb0ELb0ELb0EEEvNS_9BwdParamsE --------------------------
	.section	.text._ZN10layer_norm13ln_bwd_kernelINS_13Kernel_traitsIfffffjLj1024ELj1ELj4ELj1ELj16ENS_18Kernel_traits_baseILj1024EfffffjLj128EEEEELb0ELb0ELb0ELb0EEEvNS_9BwdParamsE,"ax",@progbits
	.align	128
        .global         _ZN10layer_norm13ln_bwd_kernelINS_13Kernel_traitsIfffffjLj1024ELj1ELj4ELj1ELj16ENS_18Kernel_traits_baseILj1024EfffffjLj128EEEEELb0ELb0ELb0ELb0EEEvNS_9BwdParamsE
        .type           _ZN10layer_norm13ln_bwd_kernelINS_13Kernel_traitsIfffffjLj1024ELj1ELj4ELj1ELj16ENS_18Kernel_traits_baseILj1024EfffffjLj128EEEEELb0ELb0ELb0ELb0EEEvNS_9BwdParamsE,@function
        .size           _ZN10layer_norm13ln_bwd_kernelINS_13Kernel_traitsIfffffjLj1024ELj1ELj4ELj1ELj16ENS_18Kernel_traits_baseILj1024EfffffjLj128EEEEELb0ELb0ELb0ELb0EEEvNS_9BwdParamsE,(.L_x_20126 - _ZN10layer_norm13ln_bwd_kernelINS_13Kernel_traitsIfffffjLj1024ELj1ELj4ELj1ELj16ENS_18Kernel_traits_baseILj1024EfffffjLj128EEEEELb0ELb0ELb0ELb0EEEvNS_9BwdParamsE)
        .other          _ZN10layer_norm13ln_bwd_kernelINS_13Kernel_traitsIfffffjLj1024ELj1ELj4ELj1ELj16ENS_18Kernel_traits_baseILj1024EfffffjLj128EEEEELb0ELb0ELb0ELb0EEEvNS_9BwdParamsE,@"STO_CUDA_ENTRY STV_DEFAULT"
_ZN10layer_norm13ln_bwd_kernelINS_13Kernel_traitsIfffffjLj1024ELj1ELj4ELj1ELj16ENS_18Kernel_traits_baseILj1024EfffffjLj128EEEEELb0ELb0ELb0ELb0EEEvNS_9BwdParamsE:
.text._ZN10layer_norm13ln_bwd_kernelINS_13Kernel_traitsIfffffjLj1024ELj1ELj4ELj1ELj16ENS_18Kernel_traits_baseILj1024EfffffjLj128EEEEELb0ELb0ELb0ELb0EEEvNS_9BwdParamsE:
        /* <DEDUP_REMOVED lines=29> */
[----:B--2---:R0:W5:Y:S01]  /*01d0*/  @P6 LDG.E.128 R40, desc[UR6][R6.64] ;  /* 0x0000000606286981 */ /* 0x004162000c1e1d00 */
[----:B------:R-:W-:Y:S01]  /*01e0*/  ISETP.GE.U32.AND P6, PT, R4, 0x100, PT ;  /* 0x000001000400780c */ /* 0x000fe20003fc6070 */
[----:B------:R-:W2:Y:S01]  /*01f0*/  @P2 LDC.64 R14, c[0x0][0x3d0] ;  /* 0x0000f400ff0e2b82 */ /* 0x000ea20000000a00 */
[C---:B---3--:R-:W-:Y:S01]  /*0200*/  @P5 IMAD.WIDE.U32 R8, R5.reuse, 0x10, R8 ;  /* 0x0000001005085825 */ /* 0x048fe200078e0008 */
[----:B------:R-:W-:-:S04]  /*0210*/  @P5 IADD3 R5, PT, PT, R5, 0x20, RZ ;  /* 0x0000002005055810 */ /* 0x000fc80007ffe0ff */
[----:B------:R3:W5:Y:S02]  /*0220*/  @P5 LDG.E.128 R44, desc[UR6][R8.64] ;  /* 0x00000006082c5981 */ /* 0x000764000c1e1d00 */
[----:B------:R-:W0:Y:S01]  /*0230*/  @P1 LDC.64 R16, c[0x0][0x3d0] ;  /* 0x0000f400ff101b82 */ /* 0x000e220000000a00 */
[C---:B----4-:R-:W-:Y:S01]  /*0240*/  @P4 IMAD.WIDE.U32 R10, R5.reuse, 0x10, R10 ;  /* 0x00000010050a4825 */ /* 0x050fe200078e000a */
[----:B------:R-:W-:-:S04]  /*0250*/  @P4 IADD3 R5, PT, PT, R5, 0x20, RZ ;  /* 0x0000002005054810 */ /* 0x000fc80007ffe0ff */
[----:B------:R3:W5:Y:S02]  /*0260*/  @P4 LDG.E.128 R48, desc[UR6][R10.64] ;  /* 0x000000060a304981 */ /* 0x000764000c1e1d00 */
[----:B------:R-:W4:Y:S01]  /*0270*/  @P0 LDC.64 R18, c[0x0][0x3d0] ;  /* 0x0000f400ff120b82 */ /* 0x000f220000000a00 */
[C---:B-1----:R-:W-:Y:S01]  /*0280*/  @P3 IMAD.WIDE.U32 R12, R5.reuse, 0x10, R12 ;  /* 0x00000010050c3825 */ /* 0x042fe200078e000c */
[----:B------:R-:W-:-:S04]  /*0290*/  @P3 IADD3 R5, PT, PT, R5, 0x20, RZ ;  /* 0x0000002005053810 */ /* 0x000fc80007ffe0ff */
[----:B------:R3:W5:Y:S02]  /*02a0*/  @P3 LDG.E.128 R52, desc[UR6][R12.64] ;  /* 0x000000060c343981 */ /* 0x000764000c1e1d00 */
[----:B------:R-:W1:Y:S01]  /*02b0*/  @P6 LDC.64 R20, c[0x0][0x3d0] ;  /* 0x0000f400ff146b82 */ /* 0x000e620000000a00 */
[C---:B--2---:R-:W-:Y:S01]  /*02c0*/  @P2 IMAD.WIDE.U32 R14, R5.reuse, 0x10, R14 ;  /* 0x00000010050e2825 */ /* 0x044fe200078e000e */
[----:B------:R-:W-:-:S04]  /*02d0*/  @P2 IADD3 R5, PT, PT, R5, 0x20, RZ ;  /* 0x0000002005052810 */ /* 0x000fc80007ffe0ff */
[----:B------:R3:W5:Y:S01]  /*02e0*/  @P2 LDG.E.128 R56, desc[UR6][R14.64] ;  /* 0x000000060e382981 */ /* 0x000762000c1e1d00 */
[C---:B0-----:R-:W-:Y:S01]  /*02f0*/  @P1 IMAD.WIDE.U32 R16, R5.reuse, 0x10, R16 ;  /* 0x0000001005101825 */ /* 0x041fe200078e0010 */
[----:B------:R-:W-:-:S04]  /*0300*/  @P1 IADD3 R5, PT, PT, R5, 0x20, RZ ;  /* 0x0000002005051810 */ /* 0x000fc80007ffe0ff */
[----:B------:R3:W5:Y:S01]  /*0310*/  @P1 LDG.E.128 R60, desc[UR6][R16.64] ;  /* 0x00000006103c1981 */ /* 0x000762000c1e1d00 */
[C---:B----4-:R-:W-:Y:S01]  /*0320*/  @P0 IMAD.WIDE.U32 R18, R5.reuse, 0x10, R18 ;  /* 0x0000001005120825 */ /* 0x050fe200078e0012 */
[----:B------:R-:W-:Y:S01]  /*0330*/  @P0 IADD3 R5, PT, PT, R5, 0x20, RZ ;  /* 0x0000002005050810 */ /* 0x000fe20007ffe0ff */
[----:B------:R-:W0:Y:S03]  /*0340*/  S2UR UR4, SR_CTAID.X ;  /* 0x00000000000479c3 */ /* 0x000e260000002500 */
[----:B------:R3:W5:Y:S01]  /*0350*/  @P0 LDG.E.128 R64, desc[UR6][R18.64] ;  /* 0x0000000612400981 */ /* 0x000762000c1e1d00 */
[----:B-1----:R-:W-:-:S05]  /*0360*/  @P6 IMAD.WIDE.U32 R6, R5, 0x10, R20 ;  /* 0x0000001005066825 */ /* 0x002fca00078e0014 */
[----:B------:R3:W5:Y:S01]  /*0370*/  @P6 LDG.E.128 R68, desc[UR6][R6.64] ;  /* 0x0000000606446981 */ /* 0x000762000c1e1d00 */
        /* <DEDUP_REMOVED lines=64> */
[----:B------:R-:W-:Y:S02]  /*0780*/  P2R R6, PR, RZ, 0x1 ;  /* 0x00000001ff067803 */ /* 0x000fe40000000000 */
        /* <DEDUP_REMOVED lines=8> */
[----:B------:R-:W-:-:S07]  /*0810*/  CS2R R126, SRZ ;  /* 0x00000000007e7805 */ /* 0x000fce000001ff00 */
.L_x_17979:
[----:B------:R-:W0:Y:S01]  /*0820*/  LDC.64 R172, c[0x0][0x3c0] ;  /* 0x0000f000ffac7b82 */ /* 0x000e220000000a00 */
[----:B------:R-:W-:-:S07]  /*0830*/  ISETP.NE.AND P0, PT, R6, RZ, PT ;  /* 0x000000ff0600720c */ /* 0x000fce0003f05270 */
[----:B------:R-:W1:Y:S08]  /*0840*/  LDC.64 R170, c[0x0][0x3c8] ;  /* 0x0000f200ffaa7b82 */ /* 0x000e700000000a00 */
[----:B------:R-:W2:Y:S01]  /*0850*/  @P0 LDC.64 R168, c[0x0][0x3e0] ;  /* 0x0000f800ffa80b82 */ /* 0x000ea20000000a00 */
[----:B0-----:R-:W-:-:S06]  /*0860*/  IMAD.WIDE R172, R5, 0x4, R172 ;  /* 0x0000000405ac7825 */ /* 0x001fcc00078e02ac */
[----:B------:R-:W3:Y:S01]  /*0870*/  LDG.E R172, desc[UR6][R172.64] ;  /* 0x00000006acac7981 */ /* 0x000ee2000c1e1900 */
[----:B-----5:R-:W-:Y:S02]  /*0880*/  HFMA2 R7, -RZ, RZ, 1.875, 0 ;  /* 0x3f800000ff077431 */ /* 0x020fe400000001ff */
[----:B-1----:R-:W-:-:S05]  /*0890*/  IMAD.WIDE R170, R5, 0x4, R170 ;  /* 0x0000000405aa7825 */ /* 0x002fca00078e02aa */
[----:B-----5:R0:W5:Y:S01]  /*08a0*/  LDG.E R25, desc[UR6][R170.64] ;  /* 0x00000006aa197981 */ /* 0x020162000c1e1900 */
        /* <DEDUP_REMOVED lines=19> */
[C---:B------:R-:W-:Y:S02]  /*09e0*/  ISETP.GE.U32.AND P0, PT, R4.reuse, 0x60, PT ;  /* 0x000000600400780c */ /* 0x040fe40003f06070 */
[----:B------:R-:W-:Y:S02]  /*09f0*/  ISETP.GE.U32.AND P1, PT, R4, 0x80, PT ;  /* 0x000000800400780c */ /* 0x000fe40003f26070 */
[----:B------:R-:W-:Y:S02]  /*0a00*/  P2R R211, PR, RZ, 0x8 ;  /* 0x00000008ffd37803 */ /* 0x000fe40000000000 */
[----:B------:R-:W-:-:S02]  /*0a10*/  MOV R215, RZ ;  /* 0x000000ff00d77202 */ /* 0x000fc40000000f00 */
[----:B------:R-:W-:Y:S02]  /*0a20*/  P2R R207, PR, RZ, 0x4 ;  /* 0x00000004ffcf7803 */ /* 0x000fe40000000000 */
[----:B------:R-:W-:Y:S02]  /*0a30*/  MOV R220, RZ ;  /* 0x000000ff00dc7202 */ /* 0x000fe40000000f00 */
        /* <DEDUP_REMOVED lines=8> */
[----:B------:R-:W-:Y:S01]  /*0ac0*/  IADD3 R217, PT, PT, R23, 0x20, RZ ;  /* 0x0000002017d97810 */ /* 0x000fe20007ffe0ff */
[C---:B--2---:R-:W-:Y:S01]  /*0ad0*/  FADD.FTZ R176, -R209.reuse, R168 ;  /* 0x000000a8d1b07221 */ /* 0x044fe20000010100 */
[C---:B------:R-:W-:Y:S01]  /*0ae0*/  FADD.FTZ R178, -R209.reuse, R169 ;  /* 0x000000a9d1b27221 */ /* 0x040fe20000010100 */
[C---:B------:R-:W-:Y:S01]  /*0af0*/  FADD.FTZ R170, -R209.reuse, R170 ;  /* 0x000000aad1aa7221 */ /* 0x040fe20000010100 */
[----:B------:R-:W-:Y:S01]  /*0b00*/  FADD.FTZ R216, -R209, R171 ;  /* 0x000000abd1d87221 */ /* 0x000fe20000010100 */
[C---:B-----5:R-:W-:Y:S01]  /*0b10*/  FMUL.FTZ R3, R25.reuse, R176 ;  /* 0x000000b019037220 */ /* 0x060fe20000410000 */
[C---:B------:R-:W-:Y:S01]  /*0b20*/  FMUL.FTZ R176, R25.reuse, R178 ;  /* 0x000000b219b07220 */ /* 0x040fe20000410000 */
[C---:B------:R-:W-:Y:S01]  /*0b30*/  FMUL.FTZ R195, R25.reuse, R170 ;  /* 0x000000aa19c37220 */ /* 0x040fe20000410000 */
[----:B------:R-:W-:Y:S01]  /*0b40*/  FMUL.FTZ R216, R25, R216 ;  /* 0x000000d819d87220 */ /* 0x000fe20000410000 */
[----:B---3--:R-:W-:Y:S01]  /*0b50*/  FMUL.FTZ R178, R40, R172 ;  /* 0x000000ac28b27220 */ /* 0x008fe20000410000 */
[----:B------:R-:W-:Y:S01]  /*0b60*/  FMUL.FTZ R197, R41, R173 ;  /* 0x000000ad29c57220 */ /* 0x000fe20000410000 */
[----:B------:R-:W-:Y:S01]  /*0b70*/  FMUL.FTZ R218, R42, R174 ;  /* 0x000000ae2ada7220 */ /* 0x000fe20000410000 */
[----:B------:R-:W-:Y:S01]  /*0b80*/  FMUL.FTZ R205, R43, R175 ;  /* 0x000000af2bcd7220 */ /* 0x000fe20000410000 */
[----:B------:R-:W-:Y:S01]  /*0b90*/  FADD.FTZ R168, RZ, R178 ;  /* 0x000000b2ffa87221 */ /* 0x000fe20000010000 */
[----:B------:R-:W-:Y:S01]  /*0ba0*/  FFMA.FTZ R169, R3, R178, RZ ;  /* 0x000000b203a97223 */ /* 0x000fe200000100ff */
        /* <DEDUP_REMOVED lines=14> */
.L_x_17888:
[----:B------:R-:W-:Y:S05]  /*0c90*/  BSYNC.RECONVERGENT B2 ;  /* 0x0000000000027941 */ /* 0x000fea0003800200 */
.L_x_17887:
        /* <DEDUP_REMOVED lines=37> */
.L_x_17890:
[----:B------:R-:W-:Y:S05]  /*0ef0*/  BSYNC.RECONVERGENT B2 ;  /* 0x0000000000027941 */ /* 0x000fea0003800200 */
.L_x_17889:
        /* <DEDUP_REMOVED lines=37> */
.L_x_17892:
[----:B------:R-:W-:Y:S05]  /*1150*/  BSYNC.RECONVERGENT B2 ;  /* 0x0000000000027941 */ /* 0x000fea0003800200 */
.L_x_17891:
        /* <DEDUP_REMOVED lines=37> */
.L_x_17894:
[----:B------:R-:W-:Y:S05]  /*13b0*/  BSYNC.RECONVERGENT B2 ;  /* 0x0000000000027941 */ /* 0x000fea0003800200 */
.L_x_17893:
        /* <DEDUP_REMOVED lines=38> */
.L_x_17896:
[----:B------:R-:W-:Y:S05]  /*1620*/  BSYNC.RECONVERGENT B2 ;  /* 0x0000000000027941 */ /* 0x000fea0003800200 */
.L_x_17895:
        /* <DEDUP_REMOVED lines=38> */
.L_x_17898:
[----:B------:R-:W-:Y:S05]  /*1890*/  BSYNC.RECONVERGENT B2 ;  /* 0x0000000000027941 */ /* 0x000fea0003800200 */
.L_x_17897:
        /* <DEDUP_REMOVED lines=38> */
.L_x_17900:
[----:B------:R-:W-:Y:S05]  /*1b00*/  BSYNC.RECONVERGENT B2 ;  /* 0x0000000000027941 */ /* 0x000fea0003800200 */
.L_x_17899:
        /* <DEDUP_REMOVED lines=37> */
.L_x_17886:
        /* <DEDUP_REMOVED lines=21> */
[C---:B---3--:R-:W-:Y:S01]  /*1eb0*/  FADD.FTZ R176, -R209.reuse, R168 ;  /* 0x000000a8d1b07221 */ /* 0x048fe20000010100 */
[C---:B------:R-:W-:Y:S01]  /*1ec0*/  FADD.FTZ R178, -R209.reuse, R169 ;  /* 0x000000a9d1b27221 */ /* 0x040fe20000010100 */
[C---:B------:R-:W-:Y:S01]  /*1ed0*/  FADD.FTZ R170, -R209.reuse, R170 ;  /* 0x000000aad1aa7221 */ /* 0x040fe20000010100 */
[----:B------:R-:W-:Y:S01]  /*1ee0*/  FADD.FTZ R216, -R209, R171 ;  /* 0x000000abd1d87221 */ /* 0x000fe20000010100 */
[C---:B-----5:R-:W-:Y:S01]  /*1ef0*/  FMUL.FTZ R3, R25.reuse, R176 ;  /* 0x000000b019037220 */ /* 0x060fe20000410000 */
[C---:B------:R-:W-:Y:S01]  /*1f00*/  FMUL.FTZ R176, R25.reuse, R178 ;  /* 0x000000b219b07220 */ /* 0x040fe20000410000 */
[C---:B------:R-:W-:Y:S01]  /*1f10*/  FMUL.FTZ R195, R25.reuse, R170 ;  /* 0x000000aa19c37220 */ /* 0x040fe20000410000 */
[----:B------:R-:W-:Y:S01]  /*1f20*/  FMUL.FTZ R216, R25, R216 ;  /* 0x000000d819d87220 */ /* 0x000fe20000410000 */
[----:B----4-:R-:W-:Y:S01]  /*1f30*/  FMUL.FTZ R178, R40, R172 ;  /* 0x000000ac28b27220 */ /* 0x010fe20000410000 */
        /* <DEDUP_REMOVED lines=19> */
.L_x_17903:
[----:B------:R-:W-:Y:S05]  /*2070*/  BSYNC.RECONVERGENT B2 ;  /* 0x0000000000027941 */ /* 0x000fea0003800200 */
.L_x_17902:
        /* <DEDUP_REMOVED lines=40> */
.L_x_17905:
[----:B------:R-:W-:Y:S05]  /*2300*/  BSYNC.RECONVERGENT B2 ;  /* 0x0000000000027941 */ /* 0x000fea0003800200 */
.L_x_17904:
        /* <DEDUP_REMOVED lines=40> */
.L_x_17907:
[----:B------:R-:W-:Y:S05]  /*2590*/  BSYNC.RECONVERGENT B2 ;  /* 0x0000000000027941 */ /* 0x000fea0003800200 */
.L_x_17906:
        /* <DEDUP_REMOVED lines=40> */
.L_x_17909:
[----:B------:R-:W-:Y:S05]  /*2820*/  BSYNC.RECONVERGENT B2 ;  /* 0x0000000000027941 */ /* 0x000fea0003800200 */
.L_x_17908:
        /* <DEDUP_REMOVED lines=41> */
.L_x_17911:
[----:B------:R-:W-:Y:S05]  /*2ac0*/  BSYNC.RECONVERGENT B2 ;  /* 0x0000000000027941 */ /* 0x000fea0003800200 */
.L_x_17910:
        /* <DEDUP_REMOVED lines=41> */
.L_x_17913:
[----:B------:R-:W-:Y:S05]  /*2d60*/  BSYNC.RECONVERGENT B2 ;  /* 0x0000000000027941 */ /* 0x000fea0003800200 */
.L_x_17912:
        /* <DEDUP_REMOVED lines=41> */
.L_x_17915:
[----:B------:R-:W-:Y:S05]  /*3000*/  BSYNC.RECONVERGENT B2 ;  /* 0x0000000000027941 */ /* 0x000fea0003800200 */
.L_x_17914:
[----:B------:R-:W-:-:S13]  /*3010*/  ISETP.GE.U32.AND P5, PT, R4, 0x100, PT ;  /* 0x000001000400780c */ /* 0x000fda0003fa6070 */
[----:B------:R-:W-:Y:S05]  /*3020*/  @!P5 BRA `(.L_x_17901) ;  /* 0x000000000094d947 */ /* 0x000fea0003800000 */
[----:B------:R-:W0:Y:S08]  /*3030*/  LDC.64 R20, c[0x0][0x3a8] ;  /* 0x0000ea00ff147b82 */ /* 0x000e300000000a00 */
[----:B------:R-:W1:Y:S01]  /*3040*/  LDC.64 R168, c[0x0][0x428] ;  /* 0x00010a00ffa87b82 */ /* 0x000e620000000a00 */
[----:B0-----:R-:W-:-:S07]  /*3050*/  IMAD.WIDE.U32 R172, R217, 0x10, R20 ;  /* 0x00000010d9ac7825 */ /* 0x001fce00078e0014 */
[----:B------:R-:W0:Y:S01]  /*3060*/  LDC.64 R20, c[0x0][0x438] ;  /* 0x00010e00ff147b82 */ /* 0x000e220000000a00 */
[----:B------:R-:W2:Y:S01]  /*3070*/  LDG.E.128 R172, desc[UR6][R172.64] ;  /* 0x00000006acac7981 */ /* 0x000ea2000c1e1d00 */
[----:B-1----:R-:W-:-:S06]  /*3080*/  IMAD.WIDE.U32 R168, R217, 0x10, R168 ;  /* 0x00000010d9a87825 */ /* 0x002fcc00078e00a8 */
[----:B------:R-:W3:Y:S01]  /*3090*/  LDG.E.128 R168, desc[UR6][R168.64] ;  /* 0x00000006a8a87981 */ /* 0x000ee2000c1e1d00 */
[----:B0-----:R-:W-:-:S06]  /*30a0*/  IMAD.WIDE.U32 R132, R217, 0x10, R20 ;  /* 0x00000010d9847825 */ /* 0x001fcc00078e0014 */
[----:B------:R-:W5:Y:S01]  /*30b0*/  LDG.E.128 R132, desc[UR6][R132.64] ;  /* 0x0000000684847981 */ /* 0x000f62000c1e1d00 */
        /* <DEDUP_REMOVED lines=28> */
.L_x_17901:
[----:B------:R-:W-:Y:S05]  /*3280*/  BSYNC.RECONVERGENT B1 ;  /* 0x0000000000017941 */ /* 0x000fea0003800200 */
.L_x_17885:
        /* <DEDUP_REMOVED lines=20> */
.L_x_17991:
        /* <DEDUP_REMOVED lines=31> */
.L_x_17921:
        /* <DEDUP_REMOVED lines=16> */
.L_x_17922:
        /* <DEDUP_REMOVED lines=11> */
.L_x_17920:
[----:B------:R-:W-:Y:S05]  /*3770*/  BSYNC.RECONVERGENT B2 ;  /* 0x0000000000027941 */ /* 0x000fea0003800200 */
.L_x_17919:
        /* <DEDUP_REMOVED lines=24> */
.L_x_17925:
        /* <DEDUP_REMOVED lines=12> */
.L_x_17926:
        /* <DEDUP_REMOVED lines=11> */
.L_x_17924:
[----:B------:R-:W-:Y:S05]  /*3a70*/  BSYNC.RECONVERGENT B2 ;  /* 0x0000000000027941 */ /* 0x000fea0003800200 */
.L_x_17923:
        /* <DEDUP_REMOVED lines=22> */
.L_x_17929:
        /* <DEDUP_REMOVED lines=12> */
.L_x_17930:
        /* <DEDUP_REMOVED lines=11> */
.L_x_17928:
[----:B------:R-:W-:Y:S05]  /*3d50*/  BSYNC.RECONVERGENT B2 ;  /* 0x0000000000027941 */ /* 0x000fea0003800200 */
.L_x_17927:
        /* <DEDUP_REMOVED lines=22> */
.L_x_17933:
        /* <DEDUP_REMOVED lines=12> */
.L_x_17934:
        /* <DEDUP_REMOVED lines=11> */
.L_x_17932:
[----:B------:R-:W-:Y:S05]  /*4030*/  BSYNC.RECONVERGENT B2 ;  /* 0x0000000000027941 */ /* 0x000fea0003800200 */
.L_x_17931:
        /* <DEDUP_REMOVED lines=22> */
.L_x_17937:
        /* <DEDUP_REMOVED lines=12> */
.L_x_17938:
        /* <DEDUP_REMOVED lines=11> */
.L_x_17936:
[----:B------:R-:W-:Y:S05]  /*4310*/  BSYNC.RECONVERGENT B2 ;  /* 0x0000000000027941 */ /* 0x000fea0003800200 */
.L_x_17935:
        /* <DEDUP_REMOVED lines=22> */
.L_x_17941:
        /* <DEDUP_REMOVED lines=12> */
.L_x_17942:
        /* <DEDUP_REMOVED lines=11> */
.L_x_17940:
[----:B------:R-:W-:Y:S05]  /*45f0*/  BSYNC.RECONVERGENT B2 ;  /* 0x0000000000027941 */ /* 0x000fea0003800200 */
.L_x_17939:
        /* <DEDUP_REMOVED lines=22> */
.L_x_17945:
        /* <DEDUP_REMOVED lines=12> */
.L_x_17946:
        /* <DEDUP_REMOVED lines=11> */
.L_x_17944:
[----:B------:R-:W-:Y:S05]  /*48d0*/  BSYNC.RECONVERGENT B2 ;  /* 0x0000000000027941 */ /* 0x000fea0003800200 */
.L_x_17943:
        /* <DEDUP_REMOVED lines=21> */
.L_x_17948:
        /* <DEDUP_REMOVED lines=12> */
.L_x_17949:
        /* <DEDUP_REMOVED lines=11> */
.L_x_17918:
        /* <DEDUP_REMOVED lines=26> */
.L_x_17952:
[----:B------:R-:W-:Y:S05]  /*4d40*/  BSYNC.RECONVERGENT B2 ;  /* 0x0000000000027941 */ /* 0x000fea0003800200 */
.L_x_17951:
        /* <DEDUP_REMOVED lines=23> */
.L_x_17954:
[----:B------:R-:W-:Y:S05]  /*4ec0*/  BSYNC.RECONVERGENT B2 ;  /* 0x0000000000027941 */ /* 0x000fea0003800200 */
.L_x_17953:
        /* <DEDUP_REMOVED lines=22> */
.L_x_17956:
[----:B------:R-:W-:Y:S05]  /*5030*/  BSYNC.RECONVERGENT B2 ;  /* 0x0000000000027941 */ /* 0x000fea0003800200 */
.L_x_17955:
        /* <DEDUP_REMOVED lines=22> */
.L_x_17958:
[----:B------:R-:W-:Y:S05]  /*51a0*/  BSYNC.RECONVERGENT B2 ;  /* 0x0000000000027941 */ /* 0x000fea0003800200 */
.L_x_17957:
        /* <DEDUP_REMOVED lines=22> */
.L_x_17960:
[----:B------:R-:W-:Y:S05]  /*5310*/  BSYNC.RECONVERGENT B2 ;  /* 0x0000000000027941 */ /* 0x000fea0003800200 */
.L_x_17959:
        /* <DEDUP_REMOVED lines=22> */
.L_x_17962:
[----:B------:R-:W-:Y:S05]  /*5480*/  BSYNC.RECONVERGENT B2 ;  /* 0x0000000000027941 */ /* 0x000fea0003800200 */
.L_x_17961:
        /* <DEDUP_REMOVED lines=22> */
.L_x_17964:
[----:B------:R-:W-:Y:S05]  /*55f0*/  BSYNC.RECONVERGENT B2 ;  /* 0x0000000000027941 */ /* 0x000fea0003800200 */
.L_x_17963:
        /* <DEDUP_REMOVED lines=14> */
[----:B------:R-:W-:Y:S01]  /*56e0*/  FMUL.FTZ R171, R222, R7 ;  /* 0x00000007deab7220 */ /* 0x000fe20000410000 */
[----:B0-----:R-:W-:-:S04]  /*56f0*/  IMAD.WIDE.U32 R172, R23, 0x10, R168 ;  /* 0x0000001017ac7825 */ /* 0x001fc800078e00a8 */
[-C--:B------:R-:W-:Y:S01]  /*5700*/  FMUL.FTZ R168, R170, R7.reuse ;  /* 0x00000007aaa87220 */ /* 0x080fe20000410000 */
[-C--:B------:R-:W-:Y:S01]  /*5710*/  FMUL.FTZ R169, R174, R7.reuse ;  /* 0x00000007aea97220 */ /* 0x080fe20000410000 */
[----:B------:R-:W-:-:S05]  /*5720*/  FMUL.FTZ R170, R220, R7 ;  /* 0x00000007dcaa7220 */ /* 0x000fca0000410000 */
[----:B------:R0:W-:Y:S01]  /*5730*/  STG.E.128 desc[UR6][R172.64], R168 ;  /* 0x000000a8ac007986 */ /* 0x0001e2000c101d06 */
[----:B------:R-:W-:Y:S05]  /*5740*/  BRA `(.L_x_17947) ;  /* 0x0000000c003c7947 */ /* 0x000fea0003800000 */
.L_x_17950:
        /* <DEDUP_REMOVED lines=26> */
.L_x_17966:
[----:B------:R-:W-:Y:S05]  /*58f0*/  BSYNC.RECONVERGENT B2 ;  /* 0x0000000000027941 */ /* 0x000fea0003800200 */
.L_x_17965:
        /* <DEDUP_REMOVED lines=26> */
.L_x_17968:
[----:B------:R-:W-:Y:S05]  /*5aa0*/  BSYNC.RECONVERGENT B2 ;  /* 0x0000000000027941 */ /* 0x000fea0003800200 */
.L_x_17967:
        /* <DEDUP_REMOVED lines=25> */
.L_x_17970:
[----:B------:R-:W-:Y:S05]  /*5c40*/  BSYNC.RECONVERGENT B2 ;  /* 0x0000000000027941 */ /* 0x000fea0003800200 */
.L_x_17969:
        /* <DEDUP_REMOVED lines=25> */
.L_x_17972:
[----:B------:R-:W-:Y:S05]  /*5de0*/  BSYNC.RECONVERGENT B2 ;  /* 0x0000000000027941 */ /* 0x000fea0003800200 */
.L_x_17971:
        /* <DEDUP_REMOVED lines=25> */
.L_x_17974:
[----:B------:R-:W-:Y:S05]  /*5f80*/  BSYNC.RECONVERGENT B2 ;  /* 0x0000000000027941 */ /* 0x000fea0003800200 */
.L_x_17973:
        /* <DEDUP_REMOVED lines=25> */
.L_x_17976:
[----:B------:R-:W-:Y:S05]  /*6120*/  BSYNC.RECONVERGENT B2 ;  /* 0x0000000000027941 */ /* 0x000fea0003800200 */
.L_x_17975:
        /* <DEDUP_REMOVED lines=25> */
.L_x_17978:
[----:B------:R-:W-:Y:S05]  /*62c0*/  BSYNC.RECONVERGENT B2 ;  /* 0x0000000000027941 */ /* 0x000fea0003800200 */
.L_x_17977:
[----:B------:R-:W-:Y:S05]  /*62d0*/  @!P5 BRA `(.L_x_17947) ;  /* 0x000000000058d947 */ /* 0x000fea0003800000 */
[----:B-1234-:R-:W1:Y:S01]  /*62e0*/  LDC.64 R140, c[0x0][0x478] ;  /* 0x00011e00ff8c7b82 */ /* 0x01ee620000000a00 */
[-CC-:B------:R-:W-:Y:S01]  /*62f0*/  FFMA.FTZ R171, R182, R173.reuse, R172.reuse ;  /* 0x000000adb6ab7223 */ /* 0x180fe200000100ac */
[-CC-:B------:R-:W-:Y:S01]  /*6300*/  FFMA.FTZ R142, R20, R173.reuse, R172.reuse ;  /* 0x000000ad148e7223 */ /* 0x180fe200000100ac */
[-CC-:B------:R-:W-:Y:S01]  /*6310*/  FFMA.FTZ R143, R21, R173.reuse, R172.reuse ;  /* 0x000000ad158f7223 */ /* 0x180fe200000100ac */
[----:B------:R-:W-:Y:S02]  /*6320*/  FFMA.FTZ R169, R27, R173, R172 ;  /* 0x000000ad1ba97223 */ /* 0x000fe400000100ac */
[----:B------:R-:W-:Y:S02]  /*6330*/  FADD.FTZ R142, R29, -R142 ;  /* 0x8000008e1d8e7221 */ /* 0x000fe40000010000 */
[----:B0-----:R-:W0:Y:S01]  /*6340*/  LDC.64 R174, c[0x0][0x468] ;  /* 0x00011a00ffae7b82 */ /* 0x001e220000000a00 */
[----:B------:R-:W-:Y:S01]  /*6350*/  FADD.FTZ R169, R184, -R169 ;  /* 0x800000a9b8a97221 */ /* 0x000fe20000010000 */
[----:B-1----:R-:W-:-:S04]  /*6360*/  IMAD.WIDE.U32 R172, R23, 0x10, R140 ;  /* 0x0000001017ac7825 */ /* 0x002fc800078e008c */
[----:B------:R-:W-:Y:S01]  /*6370*/  FADD.FTZ R140, R180, -R171 ;  /* 0x800000abb48c7221 */ /* 0x000fe20000010000 */
[C---:B-----5:R-:W-:Y:S01]  /*6380*/  FFMA.FTZ R141, R25.reuse, R142, R133 ;  /* 0x0000008e198d7223 */ /* 0x060fe20000010085 */
[----:B------:R-:W-:-:S03]  /*6390*/  FFMA.FTZ R142, R25, R169, R134 ;  /* 0x000000a9198e7223 */ /* 0x000fc60000010086 */
[-C--:B------:R-:W-:Y:S01]  /*63a0*/  FMUL.FTZ R169, R141, R7.reuse ;  /* 0x000000078da97220 */ /* 0x080fe20000410000 */
[----:B------:R-:W-:Y:S01]  /*63b0*/  FMUL.FTZ R170, R142, R7 ;  /* 0x000000078eaa7220 */ /* 0x000fe20000410000 */
[----:B0-----:R-:W-:-:S04]  /*63c0*/  IMAD.WIDE.U32 R174, R23, 0x10, R174 ;  /* 0x0000001017ae7825 */ /* 0x001fc800078e00ae */
[----:B------:R-:W-:Y:S01]  /*63d0*/  FADD.FTZ R23, R34, -R143 ;  /* 0x8000008f22177221 */ /* 0x000fe20000010000 */
[----:B------:R-:W-:-:S03]  /*63e0*/  FFMA.FTZ R143, R25, R140, R135 ;  /* 0x0000008c198f7223 */ /* 0x000fc60000010087 */
[----:B------:R-:W-:Y:S01]  /*63f0*/  FFMA.FTZ R140, R25, R23, R132 ;  /* 0x00000017198c7223 */ /* 0x000fe20000010084 */
[----:B------:R-:W-:-:S03]  /*6400*/  FMUL.FTZ R171, R143, R7 ;  /* 0x000000078fab7220 */ /* 0x000fc60000410000 */
[----:B------:R-:W-:Y:S01]  /*6410*/  FMUL.FTZ R168, R140, R7 ;  /* 0x000000078ca87220 */ /* 0x000fe20000410000 */
[----:B------:R0:W-:Y:S04]  /*6420*/  STG.E.128 desc[UR6][R172.64], R140 ;  /* 0x0000008cac007986 */ /* 0x0001e8000c101d06 */
[----:B------:R0:W-:Y:S02]  /*6430*/  STG.E.128 desc[UR6][R174.64], R168 ;  /* 0x000000a8ae007986 */ /* 0x0001e4000c101d06 */
.L_x_17947:
[----:B------:R-:W-:Y:S05]  /*6440*/  BSYNC.RECONVERGENT B1 ;  /* 0x0000000000017941 */ /* 0x000fea0003800200 */
.L_x_17917:
[----:B01234-:R-:W0:Y:S02]  /*6450*/  LDC.64 R168, c[0x0][0x380] ;  /* 0x0000e000ffa87b82 */ /* 0x01fe240000000a00 */
[----:B0-----:R-:W-:-:S04]  /*6460*/  LEA R5, R168, R5, 0x2 ;  /* 0x00000005a8057211 */ /* 0x001fc800078e10ff */
[----:B------:R-:W-:-:S13]  /*6470*/  ISETP.GE.AND P0, PT, R5, R169, PT ;  /* 0x000000a90500720c */ /* 0x000fda0003f06270 */
[----:B------:R-:W-:Y:S05]  /*6480*/  @!P0 BRA `(.L_x_17979) ;  /* 0xffffffa000e48947 */ /* 0x000fea000383ffff */
.L_x_17884:
[----:B------:R-:W-:Y:S05]  /*6490*/  BSYNC B0 ;  /* 0x0000000000007941 */ /* 0x000fea0003800000 */
.L_x_17883:
        /* <DEDUP_REMOVED lines=256> */
.L_x_17916:
        /* <DEDUP_REMOVED lines=8> */
.L_x_17981:
[----:B------:R-:W-:Y:S05]  /*7520*/  BSYNC B1 ;  /* 0x0000000000017941 */ /* 0x000fea0003800000 */
.L_x_17980:
        /* <DEDUP_REMOVED lines=8> */
.L_x_17982:
[----:B------:R-:W-:Y:S01]  /*75b0*/  FADD.FTZ R168, R168, R215 ;  /* 0x000000d7a8a87221 */ /* 0x000fe20000010000 */
[----:B------:R-:W-:-:S04]  /*75c0*/  HFMA2 R219, -RZ, RZ, 0, 1.1920928955078125e-07 ;  /* 0x00000002ffdb7431 */ /* 0x000fc800000001ff */
[----:B------:R-:W-:Y:S02]  /*75d0*/  MOV R222, R168 ;  /* 0x000000a800de7202 */ /* 0x000fe40000000f00 */
[----:B------:R-:W-:-:S07]  /*75e0*/  MOV R169, R217 ;  /* 0x000000d900a97202 */ /* 0x000fce0000000f00 */
[----:B------:R-:W-:Y:S05]  /*75f0*/  WARPSYNC.COLLECTIVE R209, `(.L_x_17983) ;  /* 0x00000000d1087348 */ /* 0x000fea0003c00000 */
[----:B------:R0:W1:Y:S02]  /*7600*/  SHFL.BFLY P6, R217, R222, R219, R224 ;  /* 0x0c0000dbded97389 */ /* 0x00006400000c00e0 */
[----:B01----:R-:W-:Y:S05]  /*7610*/  ENDCOLLECTIVE ;  /* 0x000000000000791b */ /* 0x003fea0003800000 */
.L_x_17983:
[----:B------:R-:W-:-:S05]  /*7620*/  FADD.FTZ R169, R169, R220 ;  /* 0x000000dca9a97221 */ /* 0x000fca0000010000 */
[----:B------:R-:W-:Y:S02]  /*7630*/  MOV R222, R169 ;  /* 0x000000a900de7202 */ /* 0x000fe40000000f00 */
[----:B------:R-:W-:-:S07]  /*7640*/  MOV R171, R217 ;  /* 0x000000d900ab7202 */ /* 0x000fce0000000f00 */
[----:B------:R-:W-:Y:S05]  /*7650*/  WARPSYNC.COLLECTIVE R209, `(.L_x_17984) ;  /* 0x00000000d1087348 */ /* 0x000fea0003c00000 */
[----:B------:R0:W1:Y:S02]  /*7660*/  SHFL.BFLY P6, R217, R222, R219, R224 ;  /* 0x0c0000dbded97389 */ /* 0x00006400000c00e0 */
[----:B01----:R-:W-:Y:S05]  /*7670*/  ENDCOLLECTIVE ;  /* 0x000000000000791b */ /* 0x003fea0003800000 */
.L_x_17984:
[----:B------:R-:W-:Y:S01]  /*7680*/  FADD.FTZ R171, R168, R171 ;  /* 0x000000aba8ab7221 */ /* 0x000fe20000010000 */
[----:B------:R-:W-:-:S04]  /*7690*/  HFMA2 R219, -RZ, RZ, 0, 2.384185791015625e-07 ;  /* 0x00000004ffdb7431 */ /* 0x000fc800000001ff */
[----:B------:R-:W-:Y:S02]  /*76a0*/  MOV R222, R171 ;  /* 0x000000ab00de7202 */ /* 0x000fe40000000f00 */
[----:B------:R-:W-:-:S07]  /*76b0*/  MOV R170, R217 ;  /* 0x000000d900aa7202 */ /* 0x000fce0000000f00 */
[----:B------:R-:W-:Y:S05]  /*76c0*/  WARPSYNC.COLLECTIVE R209, `(.L_x_17985) ;  /* 0x00000000d1087348 */ /* 0x000fea0003c00000 */
[----:B------:R0:W1:Y:S02]  /*76d0*/  SHFL.BFLY P6, R217, R222, R219, R224 ;  /* 0x0c0000dbded97389 */ /* 0x00006400000c00e0 */
[----:B01----:R-:W-:Y:S05]  /*76e0*/  ENDCOLLECTIVE ;  /* 0x000000000000791b */ /* 0x003fea0003800000 */
.L_x_17985:
[----:B------:R-:W-:-:S05]  /*76f0*/  FADD.FTZ R170, R169, R170 ;  /* 0x000000aaa9aa7221 */ /* 0x000fca0000010000 */
[----:B------:R-:W-:Y:S02]  /*7700*/  MOV R222, R170 ;  /* 0x000000aa00de7202 */ /* 0x000fe40000000f00 */
[----:B------:R-:W-:-:S07]  /*7710*/  MOV R172, R217 ;  /* 0x000000d900ac7202 */ /* 0x000fce0000000f00 */
[----:B------:R-:W-:Y:S05]  /*7720*/  WARPSYNC.COLLECTIVE R209, `(.L_x_17986) ;  /* 0x00000000d1087348 */ /* 0x000fea0003c00000 */
[----:B------:R0:W1:Y:S02]  /*7730*/  SHFL.BFLY P6, R217, R222, R219, R224 ;  /* 0x0c0000dbded97389 */ /* 0x00006400000c00e0 */
[----:B01----:R-:W-:Y:S05]  /*7740*/  ENDCOLLECTIVE ;  /* 0x000000000000791b */ /* 0x003fea0003800000 */
.L_x_17986:
[----:B------:R-:W-:Y:S01]  /*7750*/  FADD.FTZ R172, R171, R172 ;  /* 0x000000acabac7221 */ /* 0x000fe20000010000 */
[----:B------:R-:W-:-:S04]  /*7760*/  HFMA2 R219, -RZ, RZ, 0, 4.76837158203125e-07 ;  /* 0x00000008ffdb7431 */ /* 0x000fc800000001ff */
[----:B------:R-:W-:Y:S02]  /*7770*/  MOV R222, R172 ;  /* 0x000000ac00de7202 */ /* 0x000fe40000000f00 */
[----:B------:R-:W-:-:S07]  /*7780*/  MOV R173, R217 ;  /* 0x000000d900ad7202 */ /* 0x000fce0000000f00 */
[----:B------:R-:W-:Y:S05]  /*7790*/  WARPSYNC.COLLECTIVE R209, `(.L_x_17987) ;  /* 0x00000000d1087348 */ /* 0x000fea0003c00000 */
[----:B------:R0:W1:Y:S02]  /*77a0*/  SHFL.BFLY P6, R217, R222, R219, R224 ;  /* 0x0c0000dbded97389 */ /* 0x00006400000c00e0 */
[----:B01----:R-:W-:Y:S05]  /*77b0*/  ENDCOLLECTIVE ;  /* 0x000000000000791b */ /* 0x003fea0003800000 */
.L_x_17987:
[----:B------:R-:W-:-:S05]  /*77c0*/  FADD.FTZ R173, R170, R173 ;  /* 0x000000adaaad7221 */ /* 0x000fca0000010000 */
[----:B------:R-:W-:Y:S02]  /*77d0*/  MOV R222, R173 ;  /* 0x000000ad00de7202 */ /* 0x000fe40000000f00 */
[----:B------:R-:W-:-:S07]  /*77e0*/  MOV R175, R217 ;  /* 0x000000d900af7202 */ /* 0x000fce0000000f00 */
[----:B------:R-:W-:Y:S05]  /*77f0*/  WARPSYNC.COLLECTIVE R209, `(.L_x_17988) ;  /* 0x00000000d1087348 */ /* 0x000fea0003c00000 */
[----:B------:R0:W1:Y:S02]  /*7800*/  SHFL.BFLY P6, R217, R222, R219, R224 ;  /* 0x0c0000dbded97389 */ /* 0x00006400000c00e0 */
[----:B01----:R-:W-:Y:S05]  /*7810*/  ENDCOLLECTIVE ;  /* 0x000000000000791b */ /* 0x003fea0003800000 */
.L_x_17988:
[----:B------:R-:W-:Y:S01]  /*7820*/  FADD.FTZ R175, R172, R175 ;  /* 0x000000afacaf7221 */ /* 0x000fe20000010000 */
[----:B------:R-:W-:-:S04]  /*7830*/  HFMA2 R219, -RZ, RZ, 0, 9.5367431640625e-07 ;  /* 0x00000010ffdb7431 */ /* 0x000fc800000001ff */
[----:B------:R-:W-:Y:S02]  /*7840*/  MOV R222, R175 ;  /* 0x000000af00de7202 */ /* 0x000fe40000000f00 */
[----:B------:R-:W-:-:S07]  /*7850*/  MOV R174, R217 ;  /* 0x000000d900ae7202 */ /* 0x000fce0000000f00 */
[----:B------:R-:W-:Y:S05]  /*7860*/  WARPSYNC.COLLECTIVE R209, `(.L_x_17989) ;  /* 0x00000000d1087348 */ /* 0x000fea0003c00000 */
[----:B------:R0:W1:Y:S02]  /*7870*/  SHFL.BFLY P6, R217, R222, R219, R224 ;  /* 0x0c0000dbded97389 */ /* 0x00006400000c00e0 */
[----:B01----:R-:W-:Y:S05]  /*7880*/  ENDCOLLECTIVE ;  /* 0x000000000000791b */ /* 0x003fea0003800000 */
.L_x_17989:
[----:B------:R-:W-:-:S05]  /*7890*/  FADD.FTZ R174, R173, R174 ;  /* 0x000000aeadae7221 */ /* 0x000fca0000010000 */
[----:B------:R-:W-:Y:S02]  /*78a0*/  MOV R222, R174 ;  /* 0x000000ae00de7202 */ /* 0x000fe40000000f00 */
[----:B------:R-:W-:-:S07]  /*78b0*/  MOV R168, R217 ;  /* 0x000000d900a87202 */ /* 0x000fce0000000f00 */
[----:B------:R-:W-:Y:S05]  /*78c0*/  WARPSYNC.COLLECTIVE R209, `(.L_x_17990) ;  /* 0x00000000d1087348 */ /* 0x000fea0003c00000 */
[----:B------:R0:W1:Y:S02]  /*78d0*/  SHFL.BFLY P6, R217, R222, R219, R224 ;  /* 0x0c0000dbded97389 */ /* 0x00006400000c00e0 */
[----:B01----:R-:W-:Y:S05]  /*78e0*/  ENDCOLLECTIVE ;  /* 0x000000000000791b */ /* 0x003fea0003800000 */
.L_x_17990:
[----:B------:R-:W-:Y:S01]  /*78f0*/  MOV R169, R217 ;  /* 0x000000d900a97202 */ /* 0x000fe20000000f00 */
[----:B------:R-:W-:Y:S06]  /*7900*/  BRA `(.L_x_17991) ;  /* 0xffffffb800b07947 */ /* 0x000fec000383ffff */
.L_x_17992:
        /* <DEDUP_REMOVED lines=15> */
.L_x_20126:


//--------------------- .text._ZN10layer_norm13ln_bwd_kernelINS_13Kernel_traitsIfffffjLj1024ELj1ELj4ELj1ELj16ENS_18Kernel_traits_baseILj1024EfffffjLj128EEEEELb0ELb0ELb0ELb1EEEvNS_9BwdParamsE --------------------------
	.section	.text._ZN10layer_norm13ln_bwd_kernelINS_13Kernel_traitsIfffffjLj1024ELj1ELj4ELj1ELj16ENS_18Kernel_traits_baseILj1024EfffffjLj128EEEEELb0ELb0ELb0ELb1EEEvNS_9BwdParamsE,"ax",@progbits
	.align	128
        .global         _ZN10layer_norm13ln_bwd_kernelINS_13Kernel_traitsIfffffjLj1024ELj1ELj4ELj1ELj16ENS_18Kernel_traits_baseILj1024EfffffjLj128EEEEELb0ELb0ELb0ELb1EEEvNS_9BwdParamsE
        .type           _ZN10layer_norm13ln_bwd_kernelINS_13Kernel_traitsIfffffjLj1024ELj1ELj4ELj1ELj16ENS_18Kernel_traits_baseILj1024EfffffjLj128EEEEELb0ELb0ELb0ELb1EEEvNS_9BwdParamsE,@function
        .size           _ZN10layer_norm13ln_bwd_kernelINS_13Kernel_traitsIfffffjLj1024ELj1ELj4ELj1ELj16ENS_18Kernel_traits_baseILj1024EfffffjLj128EEEEELb0ELb0ELb0ELb1EEEvNS_9BwdParamsE,(.L_x_20127 - _ZN10layer_norm13ln_bwd_kernelINS_13Kernel_traitsIfffffjLj1024ELj1ELj4ELj1ELj16ENS_18Kernel_traits_baseILj1024EfffffjLj128EEEEELb0ELb0ELb0ELb1EEEvNS_9BwdParamsE)
        .other          _ZN10layer_norm13ln_bwd_kernelINS_13Kernel_traitsIfffffjLj1024ELj1ELj4ELj1ELj16ENS_18Kernel_traits_baseILj1024EfffffjLj128EEEEELb0ELb0ELb0ELb1EEEvNS_9BwdParamsE,@"STO_CUDA_ENTRY STV_DEFAULT"
_ZN10layer_norm13ln_bwd_kernelINS_13Kernel_traitsIfffffjLj1024ELj1ELj4ELj1ELj16ENS_18Kernel_traits_baseILj1024EfffffjLj128EEEEELb0ELb0ELb0ELb1EEEvNS_9BwdParamsE:
.text._ZN10layer_norm13ln_bwd_kernelINS_13Kernel_traitsIfffffjLj1024ELj1ELj4ELj1ELj16ENS_18Kernel_traits_baseILj1024EfffffjLj128EEEEELb0ELb0ELb0ELb1EEEvNS_9BwdParamsE:
        /* <DEDUP_REMOVED lines=73> */
[----:B------:R-:W5:Y:S01]  /*0490*/  LDG.E.128 R96, desc[UR6][R2.64+0xe00] ;  /* 0x000e000602607981 */ /* 0x000f62000c1e1d00 */
[----:B------:R-:W-:-:S02]  /*04a0*/  ISETP.NE.AND.EX P0, PT, RZ, UR5, PT, P0 ;  /* 0x00000005ff007c0c */ /* 0x000fc4000bf05300 */
        /* <DEDUP_REMOVED lines=29> */
[----:B01----:R-:W-:-:S07]  /*0680*/  CS2R R2, SRZ ;  /* 0x0000000000027805 */ /* 0x003fce000001ff00 */
.L_x_18003:
        /* <DEDUP_REMOVED lines=28> */
[C---:B------:R-:W-:Y:S02]  /*0850*/  IADD3 R180, PT, PT, R186.reuse, 0xc0, RZ ;  /* 0x000000c0bab47810 */ /* 0x040fe40007ffe0ff */
[C---:B------:R-:W-:Y:S01]  /*0860*/  IADD3 R179, PT, PT, R186.reuse, 0xe0, RZ ;  /* 0x000000e0bab37810 */ /* 0x040fe20007ffe0ff */
[----:B0-----:R-:W-:-:S04]  /*0870*/  IMAD.WIDE.U32 R128, R186, 0x10, R156 ;  /* 0x00000010ba807825 */ /* 0x001fc800078e009c */
[----:B------:R-:W-:Y:S02]  /*0880*/  IMAD.WIDE.U32 R132, R185, 0x10, R156 ;  /* 0x00000010b9847825 */ /* 0x000fe400078e009c */
[----:B------:R-:W2:Y:S02]  /*0890*/  LDG.E.128 R128, desc[UR6][R128.64] ;  /* 0x0000000680807981 */ /* 0x000ea4000c1e1d00 */
[----:B-1----:R-:W-:Y:S02]  /*08a0*/  IMAD.WIDE.U32 R92, R186, 0x10, R64 ;  /* 0x00000010ba5c7825 */ /* 0x002fe400078e0040 */
        /* <DEDUP_REMOVED lines=14> */
[----:B------:R-:W-:-:S06]  /*0990*/  IMAD.WIDE.U32 R88, R185, 0x10, R64 ;  /* 0x00000010b9587825 */ /* 0x000fcc00078e0040 */
        /* <DEDUP_REMOVED lines=13> */
[C---:B--2---:R-:W-:Y:S01]  /*0a70*/  FADD.FTZ R128, -R187.reuse, R128 ;  /* 0x00000080bb807221 */ /* 0x044fe20000010100 */
[----:B------:R-:W-:-:S03]  /*0a80*/  FADD.FTZ R129, -R187, R129 ;  /* 0x00000081bb817221 */ /* 0x000fc60000010100 */
[----:B-----5:R-:W-:Y:S01]  /*0a90*/  FMUL.FTZ R128, R169, R128 ;  /* 0x00000080a9807220 */ /* 0x020fe20000410000 */
[C---:B---3--:R-:W-:Y:S01]  /*0aa0*/  FADD.FTZ R203, -R187.reuse, R134 ;  /* 0x00000086bbcb7221 */ /* 0x048fe20000010100 */
[----:B----4-:R-:W-:Y:S01]  /*0ab0*/  FMUL.FTZ R234, R124, R92 ;  /* 0x0000005c7cea7220 */ /* 0x010fe20000410000 */
[----:B------:R-:W-:Y:S01]  /*0ac0*/  FADD.FTZ R201, -R187, R135 ;  /* 0x00000087bbc97221 */ /* 0x000fe20000010100 */
[----:B------:R-:W-:Y:S01]  /*0ad0*/  FMUL.FTZ R233, R125, R93 ;  /* 0x0000005d7de97220 */ /* 0x000fe20000410000 */
[----:B------:R-:W-:Y:S01]  /*0ae0*/  FADD.FTZ R130, -R187, R130 ;  /* 0x00000082bb827221 */ /* 0x000fe20000010100 */
[----:B------:R-:W-:Y:S01]  /*0af0*/  FMUL.FTZ R213, R169, R129 ;  /* 0x00000081a9d57220 */ /* 0x000fe20000410000 */
[----:B------:R-:W-:Y:S01]  /*0b00*/  FMUL.FTZ R232, R126, R94 ;  /* 0x0000005e7ee87220 */ /* 0x000fe20000410000 */
[----:B------:R-:W-:Y:S01]  /*0b10*/  FADD.FTZ R131, -R187, R131 ;  /* 0x00000083bb837221 */ /* 0x000fe20000010100 */
[----:B------:R-:W-:Y:S01]  /*0b20*/  FMUL.FTZ R211, R169, R130 ;  /* 0x00000082a9d37220 */ /* 0x000fe20000410000 */
[----:B------:R-:W-:Y:S01]  /*0b30*/  FMUL.FTZ R231, R127, R95 ;  /* 0x0000005f7fe77220 */ /* 0x000fe20000410000 */
[----:B------:R-:W-:Y:S01]  /*0b40*/  FADD.FTZ R132, -R187, R132 ;  /* 0x00000084bb847221 */ /* 0x000fe20000010100 */
[----:B------:R-:W-:Y:S01]  /*0b50*/  FMUL.FTZ R209, R169, R131 ;  /* 0x00000083a9d17220 */ /* 0x000fe20000410000 */
[C---:B------:R-:W-:Y:S01]  /*0b60*/  FADD.FTZ R134, -R187.reuse, R156 ;  /* 0x0000009cbb867221 */ /* 0x040fe20000010100 */
[----:B------:R-:W-:Y:S01]  /*0b70*/  FADD.FTZ R135, -R187, R158 ;  /* 0x0000009ebb877221 */ /* 0x000fe20000010100 */
[----:B------:R-:W-:Y:S01]  /*0b80*/  FADD.FTZ R156, RZ, R234 ;  /* 0x000000eaff9c7221 */ /* 0x000fe20000010000 */
[----:B------:R-:W-:-:S03]  /*0b90*/  FFMA.FTZ R158, R128, R234, RZ ;  /* 0x000000ea809e7223 */ /* 0x000fc600000100ff */
[----:B------:R-:W-:Y:S01]  /*0ba0*/  FADD.FTZ R129, R156, R233 ;  /* 0x000000e99c817221 */ /* 0x000fe20000010000 */
[----:B------:R-:W-:-:S03]  /*0bb0*/  FFMA.FTZ R158, R213, R233, R158 ;  /* 0x000000e9d59e7223 */ /* 0x000fc6000001009e */
[----:B------:R-:W-:Y:S01]  /*0bc0*/  FADD.FTZ R130, R129, R232 ;  /* 0x000000e881827221 */ /* 0x000fe20000010000 */
[----:B------:R-:W-:Y:S01]  /*0bd0*/  FFMA.FTZ R158, R211, R232, R158 ;  /* 0x000000e8d39e7223 */ /* 0x000fe2000001009e */
[----:B------:R-:W-:Y:S01]  /*0be0*/  FMUL.FTZ R230, R120, R88 ;  /* 0x0000005878e67220 */ /* 0x000fe20000410000 */
[----:B------:R-:W-:Y:S01]  /*0bf0*/  FADD.FTZ R205, -R187, R133 ;  /* 0x00000085bbcd7221 */ /* 0x000fe20000010100 */
        /* <DEDUP_REMOVED lines=26> */
[C---:B------:R-:W-:Y:S01]  /*0da0*/  FADD.FTZ R136, -R187.reuse, R155 ;  /* 0x0000009bbb887221 */ /* 0x040fe20000010100 */
        /* <DEDUP_REMOVED lines=38> */
[----:B------:R-:W-:Y:S01]  /*1010*/  FADD.FTZ R146, -R187, R146 ;  /* 0x00000092bb927221 */ /* 0x000fe20000010100 */
[----:B------:R-:W-:Y:S01]  /*1020*/  FMUL.FTZ R190, R169, R145 ;  /* 0x00000091a9be7220 */ /* 0x000fe20000410000 */
[----:B------:R-:W-:Y:S01]  /*1030*/  FFMA.FTZ R139, R191, R218, R138 ;  /* 0x000000dabf8b7223 */ /* 0x000fe2000001008a */
[----:B------:R-:W-:Y:S01]  /*1040*/  FADD.FTZ R151, -R187, R157 ;  /* 0x0000009dbb977221 */ /* 0x000fe20000010100 */
[----:B------:R-:W-:Y:S01]  /*1050*/  FMUL.FTZ R157, R169, R133 ;  /* 0x00000085a99d7220 */ /* 0x000fe20000410000 */
[----:B------:R-:W-:Y:S01]  /*1060*/  FMUL.FTZ R216, R110, R78 ;  /* 0x0000004e6ed87220 */ /* 0x000fe20000410000 */
[----:B------:R-:W-:Y:S01]  /*1070*/  FADD.FTZ R133, R140, R217 ;  /* 0x000000d98c857221 */ /* 0x000fe20000010000 */
[----:B------:R-:W-:Y:S01]  /*1080*/  FADD.FTZ R147, -R187, R147 ;  /* 0x00000093bb937221 */ /* 0x000fe20000010100 */
[----:B------:R-:W-:Y:S01]  /*1090*/  FMUL.FTZ R189, R169, R146 ;  /* 0x00000092a9bd7220 */ /* 0x000fe20000410000 */
[----:B------:R-:W-:Y:S01]  /*10a0*/  FFMA.FTZ R138, R190, R217, R139 ;  /* 0x000000d9be8a7223 */ /* 0x000fe2000001008b */
[----:B------:R-:W-:Y:S01]  /*10b0*/  FADD.FTZ R152, -R187, R152 ;  /* 0x00000098bb987221 */ /* 0x000fe20000010100 */
[----:B------:R-:W-:Y:S01]  /*10c0*/  FADD.FTZ R140, R133, R216 ;  /* 0x000000d8858c7221 */ /* 0x000fe20000010000 */
[----:B------:R-:W-:Y:S01]  /*10d0*/  FADD.FTZ R148, -R187, R148 ;  /* 0x00000094bb947221 */ /* 0x000fe20000010100 */
[----:B------:R-:W-:Y:S01]  /*10e0*/  FMUL.FTZ R215, R111, R79 ;  /* 0x0000004f6fd77220 */ /* 0x000fe20000410000 */
[----:B------:R-:W-:Y:S01]  /*10f0*/  FMUL.FTZ R188, R169, R147 ;  /* 0x00000093a9bc7220 */ /* 0x000fe20000410000 */
[----:B------:R-:W-:Y:S01]  /*1100*/  FFMA.FTZ R133, R189, R216, R138 ;  /* 0x000000d8bd857223 */ /* 0x000fe2000001008a */
[----:B------:R-:W-:Y:S01]  /*1110*/  FMUL.FTZ R156, R169, R152 ;  /* 0x00000098a99c7220 */ /* 0x000fe20000410000 */
[C---:B------:R-:W-:Y:S01]  /*1120*/  FADD.FTZ R149, -R187.reuse, R149 ;  /* 0x00000095bb957221 */ /* 0x040fe20000010100 */
[C---:B------:R-:W-:Y:S01]  /*1130*/  FADD.FTZ R150, -R187.reuse, R150 ;  /* 0x00000096bb967221 */ /* 0x040fe20000010100 */
[C---:B------:R-:W-:Y:S01]  /*1140*/  FADD.FTZ R153, -R187.reuse, R153 ;  /* 0x00000099bb997221 */ /* 0x040fe20000010100 */
[C---:B------:R-:W-:Y:S01]  /*1150*/  FADD.FTZ R154, -R187.reuse, R154 ;  /* 0x0000009abb9a7221 */ /* 0x040fe20000010100 */
[----:B------:R-:W-:Y:S01]  /*1160*/  FADD.FTZ R137, -R187, R159 ;  /* 0x0000009fbb897221 */ /* 0x000fe20000010100 */
        /* <DEDUP_REMOVED lines=81> */
.L_x_17996:
[----:B------:R-:W0:Y:S01]  /*1680*/  LDC.64 R34, c[0x0][0x3a8] ;  /* 0x0000ea00ff227b82 */ /* 0x000e220000000a00 */
[C---:B------:R-:W-:Y:S02]  /*1690*/  IADD3 R185, PT, PT, R186.reuse, 0x20, RZ ;  /* 0x00000020bab97810 */ /* 0x040fe40007ffe0ff */
[----:B------:R-:W-:-:S05]  /*16a0*/  IADD3 R184, PT, PT, R186, 0x40, RZ ;  /* 0x00000040bab87810 */ /* 0x000fca0007ffe0ff */
[----:B------:R-:W1:Y:S01]  /*16b0*/  LDC.64 R32, c[0x0][0x428] ;  /* 0x00010a00ff207b82 */ /* 0x000e620000000a00 */
[C---:B------:R-:W-:Y:S01]  /*16c0*/  IADD3 R179, PT, PT, R186.reuse, 0xe0, RZ ;  /* 0x000000e0bab37810 */ /* 0x040fe20007ffe0ff */
[----:B0-----:R-:W-:-:S04]  /*16d0*/  IMAD.WIDE.U32 R128, R186, 0x10, R34 ;  /* 0x00000010ba807825 */ /* 0x001fc800078e0022 */
        /* <DEDUP_REMOVED lines=16> */
[C---:B------:R-:W-:Y:S02]  /*17e0*/  IMAD.WIDE.U32 R140, R183.reuse, 0x10, R34 ;  /* 0x00000010b78c7825 */ /* 0x040fe400078e0022 */
[----:B------:R-:W4:Y:S02]  /*17f0*/  LDG.E.128 R152, desc[UR6][R152.64] ;  /* 0x0000000698987981 */ /* 0x000f24000c1e1d00 */
[----:B------:R-:W-:Y:S02]  /*1800*/  IMAD.WIDE.U32 R80, R183, 0x10, R32 ;  /* 0x00000010b7507825 */ /* 0x000fe400078e0020 */
[----:B------:R-:W4:Y:S01]  /*1810*/  LDG.E.128 R140, desc[UR6][R140.64] ;  /* 0x000000068c8c7981 */ /* 0x000f22000c1e1d00 */
[----:B------:R-:W-:-:S03]  /*1820*/  IADD3 R182, PT, PT, R186, 0x80, RZ ;  /* 0x00000080bab67810 */ /* 0x000fc60007ffe0ff */
[----:B------:R-:W4:Y:S01]  /*1830*/  LDG.E.128 R80, desc[UR6][R80.64] ;  /* 0x0000000650507981 */ /* 0x000f22000c1e1d00 */
[----:B------:R-:W-:Y:S01]  /*1840*/  IADD3 R181, PT, PT, R186, 0xa0, RZ ;  /* 0x000000a0bab57810 */ /* 0x000fe20007ffe0ff */
[----:B------:R-:W-:-:S04]  /*1850*/  IMAD.WIDE.U32 R144, R182, 0x10, R34 ;  /* 0x00000010b6907825 */ /* 0x000fc800078e0022 */
[----:B------:R-:W-:Y:S02]  /*1860*/  IMAD.WIDE.U32 R76, R182, 0x10, R32 ;  /* 0x00000010b64c7825 */ /* 0x000fe400078e0020 */
[----:B------:R-:W4:Y:S02]  /*1870*/  LDG.E.128 R144, desc[UR6][R144.64] ;  /* 0x0000000690907981 */ /* 0x000f24000c1e1d00 */
[C---:B------:R-:W-:Y:S02]  /*1880*/  IMAD.WIDE.U32 R148, R181.reuse, 0x10, R34 ;  /* 0x00000010b5947825 */ /* 0x040fe400078e0022 */
[----:B------:R-:W4:Y:S04]  /*1890*/  LDG.E.128 R76, desc[UR6][R76.64] ;  /* 0x000000064c4c7981 */ /* 0x000f28000c1e1d00 */
[----:B------:R-:W4:Y:S01]  /*18a0*/  LDG.E.128 R148, desc[UR6][R148.64] ;  /* 0x0000000694947981 */ /* 0x000f22000c1e1d00 */
[----:B------:R-:W-:-:S06]  /*18b0*/  IMAD.WIDE.U32 R72, R181, 0x10, R32 ;  /* 0x00000010b5487825 */ /* 0x000fcc00078e0020 */
[----:B------:R-:W4:Y:S01]  /*18c0*/  LDG.E.128 R72, desc[UR6][R72.64] ;  /* 0x0000000648487981 */ /* 0x000f22000c1e1d00 */
[----:B------:R-:W-:-:S06]  /*18d0*/  IMAD.WIDE.U32 R68, R180, 0x10, R32 ;  /* 0x00000010b4447825 */ /* 0x000fcc00078e0020 */
[----:B------:R-:W4:Y:S01]  /*18e0*/  LDG.E.128 R68, desc[UR6][R68.64] ;  /* 0x0000000644447981 */ /* 0x000f22000c1e1d00 */
[----:B------:R-:W-:Y:S02]  /*18f0*/  IMAD.WIDE.U32 R64, R179, 0x10, R32 ;  /* 0x00000010b3407825 */ /* 0x000fe400078e0020 */
[----:B------:R-:W0:Y:S04]  /*1900*/  LDC.64 R32, c[0x0][0x438] ;  /* 0x00010e00ff207b82 */ /* 0x000e280000000a00 */
[----:B------:R-:W4:Y:S01]  /*1910*/  LDG.E.128 R64, desc[UR6][R64.64] ;  /* 0x0000000640407981 */ /* 0x000f22000c1e1d00 */
        /* <DEDUP_REMOVED lines=16> */
[C---:B--2---:R-:W-:Y:S01]  /*1a20*/  FADD.FTZ R128, -R187.reuse, R128 ;  /* 0x00000080bb807221 */ /* 0x044fe20000010100 */
[----:B------:R-:W-:-:S03]  /*1a30*/  FADD.FTZ R129, -R187, R129 ;  /* 0x00000081bb817221 */ /* 0x000fc60000010100 */
[----:B-----5:R-:W-:Y:S01]  /*1a40*/  FMUL.FTZ R128, R169, R128 ;  /* 0x00000080a9807220 */ /* 0x020fe20000410000 */
[C---:B---3--:R-:W-:Y:S01]  /*1a50*/  FADD.FTZ R203, -R187.reuse, R134 ;  /* 0x00000086bbcb7221 */ /* 0x048fe20000010100 */
[----:B----4-:R-:W-:Y:S01]  /*1a60*/  FMUL.FTZ R234, R124, R92 ;  /* 0x0000005c7cea7220 */ /* 0x010fe20000410000 */
[----:B------:R-:W-:Y:S01]  /*1a70*/  FADD.FTZ R201, -R187, R135 ;  /* 0x00000087bbc97221 */ /* 0x000fe20000010100 */
[----:B------:R-:W-:Y:S01]  /*1a80*/  FMUL.FTZ R233, R125, R93 ;  /* 0x0000005d7de97220 */ /* 0x000fe20000410000 */
[C---:B------:R-:W-:Y:S01]  /*1a90*/  FADD.FTZ R134, -R187.reuse, R156 ;  /* 0x0000009cbb867221 */ /* 0x040fe20000010100 */
[C---:B------:R-:W-:Y:S01]  /*1aa0*/  FADD.FTZ R135, -R187.reuse, R158 ;  /* 0x0000009ebb877221 */ /* 0x040fe20000010100 */
[----:B------:R-:W-:Y:S01]  /*1ab0*/  FADD.FTZ R156, RZ, R234 ;  /* 0x000000eaff9c7221 */ /* 0x000fe20000010000 */
[----:B------:R-:W-:Y:S01]  /*1ac0*/  FADD.FTZ R130, -R187, R130 ;  /* 0x00000082bb827221 */ /* 0x000fe20000010100 */
[----:B------:R-:W-:Y:S01]  /*1ad0*/  FMUL.FTZ R213, R169, R129 ;  /* 0x00000081a9d57220 */ /* 0x000fe20000410000 */
[----:B------:R-:W-:Y:S01]  /*1ae0*/  FFMA.FTZ R158, R128, R234, RZ ;  /* 0x000000ea809e7223 */ /* 0x000fe200000100ff */
        /* <DEDUP_REMOVED lines=179> */
.L_x_17997:
        /* <DEDUP_REMOVED lines=96> */
[----:B------:R-:W-:Y:S04]  /*2c20*/  STL [R1], R85 ;  /* 0x0000005501007387 */ /* 0x000fe80000100800 */
        /* <DEDUP_REMOVED lines=15> */
[----:B------:R2:W-:Y:S04]  /*2d20*/  STL [R1+0x20], R93 ;  /* 0x0000205d01007387 */ /* 0x0005e80000100800 */
[----:B------:R2:W-:Y:S01]  /*2d30*/  STL [R1+0x24], R92 ;  /* 0x0000245c01007387 */ /* 0x0005e20000100800 */
[----:B0-----:R-:W-:Y:S01]  /*2d40*/  FADD.FTZ R64, R80, R81 ;  /* 0x0000005150407221 */ /* 0x001fe20000010000 */
[----:B-1----:R-:W-:-:S04]  /*2d50*/  FADD.FTZ R65, R75, R82 ;  /* 0x000000524b417221 */ /* 0x002fc80000010000 */
[----:B------:R2:W0:Y:S04]  /*2d60*/  SHFL.BFLY PT, R71, R64, 0x10, 0x1f ;  /* 0x0e001f0040477f89 */ /* 0x00042800000e0000 */
[----:B------:R2:W1:Y:S02]  /*2d70*/  SHFL.BFLY PT, R70, R65, 0x10, 0x1f ;  /* 0x0e001f0041467f89 */ /* 0x00046400000e0000 */
.L_x_18015:
[----:B0-----:R-:W-:Y:S01]  /*2d80*/  FADD.FTZ R71, R64, R71 ;  /* 0x0000004740477221 */ /* 0x001fe20000010000 */
[----:B-12---:R-:W-:-:S03]  /*2d90*/  FADD.FTZ R64, R65, R70 ;  /* 0x0000004641407221 */ /* 0x006fc60000010000 */
        /* <DEDUP_REMOVED lines=120> */
[----:B------:R-:W-:-:S04]  /*3520*/  IMAD.WIDE.U32 R84, R183, 0x10, R76 ;  /* 0x00000010b7547825 */ /* 0x000fc800078e004c */
        /* <DEDUP_REMOVED lines=32> */
.L_x_18000:
[----:B------:R-:W0:Y:S01]  /*3730*/  LDC.64 R86, c[0x0][0x478] ;  /* 0x00011e00ff567b82 */ /* 0x000e220000000a00 */
[C-C-:B------:R-:W-:Y:S01]  /*3740*/  FFMA.FTZ R66, R64.reuse, R213, R65.reuse ;  /* 0x000000d540427223 */ /* 0x140fe20000010041 */
[C-C-:B------:R-:W-:Y:S01]  /*3750*/  FFMA.FTZ R67, R64.reuse, R128, R65.reuse ;  /* 0x0000008040437223 */ /* 0x140fe20000010041 */
[C-C-:B------:R-:W-:Y:S01]  /*3760*/  FFMA.FTZ R211, R64.reuse, R211, R65.reuse ;  /* 0x000000d340d37223 */ /* 0x140fe20000010041 */
[C-C-:B------:R-:W-:Y:S01]  /*3770*/  FFMA.FTZ R68, R64.reuse, R209, R65.reuse ;  /* 0x000000d140447223 */ /* 0x140fe20000010041 */
[----:B------:R-:W-:Y:S01]  /*3780*/  FFMA.FTZ R73, R64, R154, R65 ;  /* 0x0000009a40497223 */ /* 0x000fe20000010041 */
[----:B------:R-:W-:Y:S01]  /*3790*/  FADD.FTZ R74, -R66, R233 ;  /* 0x000000e9424a7221 */ /* 0x000fe20000010100 */
[----:B------:R-:W-:Y:S01]  /*37a0*/  FADD.FTZ R72, -R67, R234 ;  /* 0x000000ea43487221 */ /* 0x000fe20000010100 */
[----:B------:R-:W1:Y:S01]  /*37b0*/  LDC.64 R90, c[0x0][0x468] ;  /* 0x00011a00ff5a7b82 */ /* 0x000e620000000a00 */
[----:B------:R-:W-:Y:S01]  /*37c0*/  FADD.FTZ R232, -R211, R232 ;  /* 0x000000e8d3e87221 */ /* 0x000fe20000010100 */
[----:B------:R-:W-:Y:S01]  /*37d0*/  FADD.FTZ R78, -R68, R231 ;  /* 0x000000e7444e7221 */ /* 0x000fe20000010100 */
[C-C-:B------:R-:W-:Y:S01]  /*37e0*/  FFMA.FTZ R70, R64.reuse, R205, R65.reuse ;  /* 0x000000cd40467223 */ /* 0x140fe20000010041 */
[----:B------:R-:W-:Y:S01]  /*37f0*/  FADD.FTZ R202, -R73, R202 ;  /* 0x000000ca49ca7221 */ /* 0x000fe20000010100 */
        /* <DEDUP_REMOVED lines=27> */
[----:B0-----:R-:W-:-:S04]  /*39b0*/  IMAD.WIDE.U32 R64, R186, 0x10, R86 ;  /* 0x00000010ba407825 */ /* 0x001fc800078e0056 */
[C---:B------:R-:W-:Y:S01]  /*39c0*/  FMUL.FTZ R72, R169.reuse, R72 ;  /* 0x00000048a9487220 */ /* 0x040fe20000410000 */
[C---:B------:R-:W-:Y:S01]  /*39d0*/  FMUL.FTZ R74, R169.reuse, R232 ;  /* 0x000000e8a94a7220 */ /* 0x040fe20000410000 */
[----:B------:R-:W-:Y:S01]  /*39e0*/  FMUL.FTZ R75, R169, R78 ;  /* 0x0000004ea94b7220 */ /* 0x000fe20000410000 */
[----:B------:R-:W-:Y:S01]  /*39f0*/  FADD.FTZ R66, -R70, R229 ;  /* 0x000000e546427221 */ /* 0x000fe20000010100 */
[----:B------:R-:W-:Y:S01]  /*3a00*/  FADD.FTZ R230, -R207, R230 ;  /* 0x000000e6cfe67221 */ /* 0x000fe20000010100 */
[----:B------:R-:W-:Y:S01]  /*3a10*/  FADD.FTZ R228, -R203, R228 ;  /* 0x000000e4cbe47221 */ /* 0x000fe20000010100 */
[----:B------:R-:W-:Y:S01]  /*3a20*/  FADD.FTZ R68, -R76, R227 ;  /* 0x000000e34c447221 */ /* 0x000fe20000010100 */
[----:B------:R0:W-:Y:S01]  /*3a30*/  STG.E.128 desc[UR6][R64.64], R72 ;  /* 0x0000004840007986 */ /* 0x0001e2000c101d06 */
[----:B------:R-:W-:Y:S01]  /*3a40*/  FADD.FTZ R76, -R196, R223 ;  /* 0x000000dfc44c7221 */ /* 0x000fe20000010100 */
[----:B------:R-:W-:Y:S01]  /*3a50*/  FADD.FTZ R70, -R198, R225 ;  /* 0x000000e1c6467221 */ /* 0x000fe20000010100 */
[----:B------:R-:W-:Y:S01]  /*3a60*/  FMUL.FTZ R67, R169, R68 ;  /* 0x00000044a9437220 */ /* 0x000fe20000410000 */
[----:B------:R-:W-:Y:S01]  /*3a70*/  FADD.FTZ R226, -R199, R226 ;  /* 0x000000e2c7e27221 */ /* 0x000fe20000010100 */
[----:B------:R-:W-:Y:S01]  /*3a80*/  FADD.FTZ R224, -R197, R224 ;  /* 0x000000e0c5e07221 */ /* 0x000fe20000010100 */
[----:B------:R-:W-:Y:S01]  /*3a90*/  FADD.FTZ R214, -R187, R214 ;  /* 0x000000d6bbd67221 */ /* 0x000fe20000010100 */
[----:B------:R-:W-:Y:S01]  /*3aa0*/  FADD.FTZ R206, -R71, R206 ;  /* 0x000000ce47ce7221 */ /* 0x000fe20000010100 */
[----:B-1----:R-:W-:-:S04]  /*3ab0*/  IMAD.WIDE.U32 R186, R186, 0x10, R90 ;  /* 0x00000010baba7825 */ /* 0x002fc800078e005a */
[----:B------:R-:W-:Y:S01]  /*3ac0*/  FADD.FTZ R210, -R69, R210 ;  /* 0x000000d245d27221 */ /* 0x000fe20000010100 */
[----:B------:R-:W-:Y:S01]  /*3ad0*/  FADD.FTZ R138, -R77, R132 ;  /* 0x000000844d8a7221 */ /* 0x000fe20000010100 */
[----:B------:R-:W-:Y:S01]  /*3ae0*/  FADD.FTZ R142, -R79, R130 ;  /* 0x000000824f8e7221 */ /* 0x000fe20000010100 */
[----:B------:R-:W-:-:S04]  /*3af0*/  IMAD.WIDE.U32 R134, R185, 0x10, R86 ;  /* 0x00000010b9867825 */ /* 0x000fc800078e0056 */
[C---:B------:R-:W-:Y:S01]  /*3b00*/  FMUL.FTZ R71, R169.reuse, R76 ;  /* 0x0000004ca9477220 */ /* 0x040fe20000410000 */
[----:B------:R-:W-:Y:S01]  /*3b10*/  FMUL.FTZ R69, R169, R70 ;  /* 0x00000046a9457220 */ /* 0x000fe20000410000 */
[----:B------:R-:W-:Y:S01]  /*3b20*/  FMUL.FTZ R79, R67, R168 ;  /* 0x000000a8434f7220 */ /* 0x000fe20000410000 */
[----:B------:R-:W-:-:S04]  /*3b30*/  IMAD.WIDE.U32 R136, R185, 0x10, R90 ;  /* 0x00000010b9887825 */ /* 0x000fc800078e005a */
[----:B------:R-:W-:Y:S01]  /*3b40*/  FADD.FTZ R222, -R195, R222 ;  /* 0x000000dec3de7221 */ /* 0x000fe20000010100 */
[C---:B0-----:R-:W-:Y:S01]  /*3b50*/  FMUL.FTZ R65, R169.reuse, R66 ;  /* 0x00000042a9417220 */ /* 0x041fe20000410000 */
        /* <DEDUP_REMOVED lines=8> */
[----:B------:R-:W-:Y:S01]  /*3be0*/  FMUL.FTZ R78, R66, R168 ;  /* 0x000000a8424e7220 */ /* 0x000fe20000410000 */
[----:B------:R-:W-:Y:S01]  /*3bf0*/  FADD.FTZ R146, -R146, R221 ;  /* 0x000000dd92927221 */ /* 0x000fe20000010100 */
[----:B------:R-:W-:Y:S01]  /*3c00*/  FADD.FTZ R220, -R193, R220 ;  /* 0x000000dcc1dc7221 */ /* 0x000fe20000010100 */
[----:B------:R-:W-:Y:S01]  /*3c10*/  FADD.FTZ R148, -R148, R219 ;  /* 0x000000db94947221 */ /* 0x000fe20000010100 */
[----:B------:R-:W-:-:S04]  /*3c20*/  IMAD.WIDE.U32 R132, R184, 0x10, R86 ;  /* 0x00000010b8847825 */ /* 0x000fc800078e0056 */
[C---:B------:R-:W-:Y:S01]  /*3c30*/  FMUL.FTZ R68, R169.reuse, R226 ;  /* 0x000000e2a9447220 */ /* 0x040fe20000410000 */
[----:B------:R-:W-:Y:S01]  /*3c40*/  FMUL.FTZ R70, R169, R224 ;  /* 0x000000e0a9467220 */ /* 0x000fe20000410000 */
[----:B------:R-:W-:Y:S01]  /*3c50*/  FADD.FTZ R218, -R191, R218 ;  /* 0x000000dabfda7221 */ /* 0x000fe20000010100 */
[----:B------:R-:W-:Y:S01]  /*3c60*/  FADD.FTZ R150, -R190, R217 ;  /* 0x000000d9be967221 */ /* 0x000fe20000010100 */
[----:B------:R-:W-:Y:S01]  /*3c70*/  FADD.FTZ R216, -R189, R216 ;  /* 0x000000d8bdd87221 */ /* 0x000fe20000010100 */
[----:B------:R-:W-:Y:S01]  /*3c80*/  FADD.FTZ R152, -R188, R215 ;  /* 0x000000d7bc987221 */ /* 0x000fe20000010100 */
[----:B------:R-:W-:Y:S01]  /*3c90*/  STG.E.128 desc[UR6][R186.64], R72 ;  /* 0x00000048ba007986 */ /* 0x000fe2000c101d06 */
[----:B------:R-:W-:-:S04]  /*3ca0*/  IMAD.WIDE.U32 R184, R184, 0x10, R90 ;  /* 0x00000010b8b87825 */ /* 0x000fc800078e005a */
[-C--:B------:R-:W-:Y:S01]  /*3cb0*/  FMUL.FTZ R80, R68, R168.reuse ;  /* 0x000000a844507220 */ /* 0x080fe20000410000 */
[-C--:B------:R-:W-:Y:S01]  /*3cc0*/  FMUL.FTZ R81, R69, R168.reuse ;  /* 0x000000a845517220 */ /* 0x080fe20000410000 */
[----:B------:R0:W-:Y:S01]  /*3cd0*/  STG.E.128 desc[UR6][R134.64], R64 ;  /* 0x0000004086007986 */ /* 0x0001e2000c101d06 */
[-C--:B------:R-:W-:Y:S01]  /*3ce0*/  FMUL.FTZ R82, R70, R168.reuse ;  /* 0x000000a846527220 */ /* 0x080fe20000410000 */
[----:B------:R-:W-:Y:S01]  /*3cf0*/  FMUL.FTZ R83, R71, R168 ;  /* 0x000000a847537220 */ /* 0x000fe20000410000 */
[----:B------:R-:W-:Y:S01]  /*3d00*/  FADD.FTZ R212, -R159, R212 ;  /* 0x000000d49fd47221 */ /* 0x000fe20000010100 */
[----:B------:R-:W-:Y:S01]  /*3d10*/  STG.E.128 desc[UR6][R136.64], R76 ;  /* 0x0000004c88007986 */ /* 0x000fe2000c101d06 */
[----:B------:R-:W-:Y:S01]  /*3d20*/  FADD.FTZ R208, -R157, R208 ;  /* 0x000000d09dd07221 */ /* 0x000fe20000010100 */
[----:B------:R-:W-:Y:S01]  /*3d30*/  FADD.FTZ R140, -R140, R131 ;  /* 0x000000838c8c7221 */ /* 0x000fe20000010100 */
[----:B------:R-:W-:Y:S01]  /*3d40*/  IMAD.WIDE.U32 R92, R183, 0x10, R86 ;  /* 0x00000010b75c7825 */ /* 0x000fe200078e0056 */
[----:B------:R1:W-:Y:S03]  /*3d50*/  STG.E.128 desc[UR6][R132.64], R68 ;  /* 0x0000004484007986 */ /* 0x0003e6000c101d06 */
[----:B------:R-:W-:Y:S01]  /*3d60*/  FADD.FTZ R144, -R144, R129 ;  /* 0x0000008190907221 */ /* 0x000fe20000010100 */
[----:B------:R-:W-:Y:S01]  /*3d70*/  FADD.FTZ R204, -R155, R204 ;  /* 0x000000cc9bcc7221 */ /* 0x000fe20000010100 */
[----:B------:R-:W-:Y:S01]  /*3d80*/  IMAD.WIDE.U32 R130, R183, 0x10, R90 ;  /* 0x00000010b7827825 */ /* 0x000fe200078e005a */
[----:B------:R2:W-:Y:S03]  /*3d90*/  STG.E.128 desc[UR6][R184.64], R80 ;  /* 0x00000050b8007986 */ /* 0x0005e6000c101d06 */
[----:B------:R-:W-:Y:S01]  /*3da0*/  FADD.FTZ R200, -R153, R200 ;  /* 0x000000c899c87221 */ /* 0x000fe20000010100 */
[----:B------:R-:W-:-:S04]  /*3db0*/  IMAD.WIDE.U32 R94, R182, 0x10, R86 ;  /* 0x00000010b65e7825 */ /* 0x000fc800078e0056 */
        /* <DEDUP_REMOVED lines=12> */
[----:B------:R-:W-:-:S04]  /*3e80*/  IMAD.WIDE.U32 R182, R182, 0x10, R90 ;  /* 0x00000010b6b67825 */ /* 0x000fc800078e005a */
[-C--:B------:R-:W-:Y:S01]  /*3e90*/  FMUL.FTZ R76, R68, R168.reuse ;  /* 0x000000a8444c7220 */ /* 0x080fe20000410000 */
[-C--:B------:R-:W-:Y:S01]  /*3ea0*/  FMUL.FTZ R77, R69, R168.reuse ;  /* 0x000000a8454d7220 */ /* 0x080fe20000410000 */
[-C--:B------:R-:W-:Y:S01]  /*3eb0*/  FMUL.FTZ R78, R70, R168.reuse ;  /* 0x000000a8464e7220 */ /* 0x080fe20000410000 */
[----:B------:R-:W-:Y:S01]  /*3ec0*/  FMUL.FTZ R79, R71, R168 ;  /* 0x000000a8474f7220 */ /* 0x000fe20000410000 */
[----:B------:R-:W-:-:S04]  /*3ed0*/  IMAD.WIDE.U32 R128, R181, 0x10, R86 ;  /* 0x00000010b5807825 */ /* 0x000fc800078e0056 */
[C---:B--2---:R-:W-:Y:S01]  /*3ee0*/  FMUL.FTZ R80, R169.reuse, R214 ;  /* 0x000000d6a9507220 */ /* 0x044fe20000410000 */
[C---:B------:R-:W-:Y:S01]  /*3ef0*/  FMUL.FTZ R81, R169.reuse, R212 ;  /* 0x000000d4a9517220 */ /* 0x040fe20000410000 */
[C---:B------:R-:W-:Y:S01]  /*3f00*/  FMUL.FTZ R82, R169.reuse, R210 ;  /* 0x000000d2a9527220 */ /* 0x040fe20000410000 */
[----:B------:R-:W-:Y:S01]  /*3f10*/  FMUL.FTZ R83, R169, R208 ;  /* 0x000000d0a9537220 */ /* 0x000fe20000410000 */
[----:B------:R0:W-:Y:S01]  /*3f20*/  STG.E.128 desc[UR6][R92.64], R64 ;  /* 0x000000405c007986 */ /* 0x0001e2000c101d06 */
[----:B------:R-:W-:-:S03]  /*3f30*/  IMAD.WIDE.U32 R88, R181, 0x10, R90 ;  /* 0x00000010b5587825 */ /* 0x000fc600078e005a */
[----:B------:R-:W-:Y:S01]  /*3f40*/  STG.E.128 desc[UR6][R130.64], R72 ;  /* 0x0000004882007986 */ /* 0x000fe2000c101d06 */
[----:B------:R-:W-:-:S03]  /*3f50*/  IMAD.WIDE.U32 R84, R180, 0x10, R86 ;  /* 0x00000010b4547825 */ /* 0x000fc600078e0056 */
[----:B------:R1:W-:Y:S01]  /*3f60*/  STG.E.128 desc[UR6][R94.64], R68 ;  /* 0x000000445e007986 */ /* 0x0003e2000c101d06 */
[----:B------:R-:W-:-:S03]  /*3f70*/  IMAD.WIDE.U32 R180, R180, 0x10, R90 ;  /* 0x00000010b4b47825 */ /* 0x000fc600078e005a */
[----:B------:R-:W-:Y:S01]  /*3f80*/  STG.E.128 desc[UR6][R182.64], R76 ;  /* 0x0000004cb6007986 */ /* 0x000fe2000c101d06 */
[----:B------:R-:W-:-:S03]  /*3f90*/  IMAD.WIDE.U32 R86, R179, 0x10, R86 ;  /* 0x00000010b3567825 */ /* 0x000fc600078e0056 */
[----:B------:R2:W-:Y:S01]  /*3fa0*/  STG.E.128 desc[UR6][R128.64], R80 ;  /* 0x0000005080007986 */ /* 0x0005e2000c101d06 */
[----:B------:R-:W-:-:S04]  /*3fb0*/  IMAD.WIDE.U32 R90, R179, 0x10, R90 ;  /* 0x00000010b35a7825 */ /* 0x000fc800078e005a */
        /* <DEDUP_REMOVED lines=26> */
.L_x_17999:
        /* <DEDUP_REMOVED lines=149> */
.L_x_18002:
[----:B------:R-:W0:Y:S01]  /*4ab0*/  LDC.64 R86, c[0x0][0x478] ;  /* 0x00011e00ff567b82 */ /* 0x000e220000000a00 */
        /* <DEDUP_REMOVED lines=11> */
[C-C-:B------:R-:W-:Y:S01]  /*4b70*/  FFMA.FTZ R77, R64.reuse, R153, R65.reuse ;  /* 0x00000099404d7223 */ /* 0x140fe20000010041 */
        /* <DEDUP_REMOVED lines=28> */
[----:B0-----:R-:W-:-:S04]  /*4d40*/  IMAD.WIDE.U32 R64, R186, 0x10, R86 ;  /* 0x00000010ba407825 */ /* 0x001fc800078e0056 */
        /* <DEDUP_REMOVED lines=8> */
[----:B------:R0:W-:Y:S01]  /*4dd0*/  STG.E.128 desc[UR6][R64.64], R72 ;  /* 0x0000004840007986 */ /* 0x0001e2000c101d06 */
        /* <DEDUP_REMOVED lines=17> */
[C---:B0-----:R-:W-:Y:S01]  /*4ef0*/  FFMA.FTZ R65, R169.reuse, R66, R57 ;  /* 0x00000042a9417223 */ /* 0x041fe20000010039 */
        /* <DEDUP_REMOVED lines=11> */
[-C--:B------:R-:W-:Y:S01]  /*4fb0*/  FMUL.FTZ R76, R64, R168.reuse ;  /* 0x000000a8404c7220 */ /* 0x080fe20000410000 */
[-C--:B------:R-:W-:Y:S01]  /*4fc0*/  FMUL.FTZ R77, R65, R168.reuse ;  /* 0x000000a8414d7220 */ /* 0x080fe20000410000 */
[-C--:B------:R-:W-:Y:S01]  /*4fd0*/  FMUL.FTZ R78, R66, R168.reuse ;  /* 0x000000a8424e7220 */ /* 0x080fe20000410000 */
[----:B------:R-:W-:Y:S01]  /*4fe0*/  FMUL.FTZ R79, R67, R168 ;  /* 0x000000a8434f7220 */ /* 0x000fe20000410000 */
        /* <DEDUP_REMOVED lines=12> */
[----:B------:R-:W-:Y:S01]  /*50b0*/  FADD.FTZ R143, -R143, R130 ;  /* 0x000000828f8f7221 */ /* 0x000fe20000010100 */
[----:B------:R1:W-:Y:S01]  /*50c0*/  STG.E.128 desc[UR6][R132.64], R68 ;  /* 0x0000004484007986 */ /* 0x0003e2000c101d06 */
[----:B------:R-:W-:-:S04]  /*50d0*/  IMAD.WIDE.U32 R92, R183, 0x10, R86 ;  /* 0x00000010b75c7825 */ /* 0x000fc800078e0056 */
[----:B------:R-:W-:Y:S01]  /*50e0*/  FADD.FTZ R140, -R140, R129 ;  /* 0x000000818c8c7221 */ /* 0x000fe20000010100 */
[----:B------:R-:W-:Y:S01]  /*50f0*/  FADD.FTZ R204, -R155, R204 ;  /* 0x000000cc9bcc7221 */ /* 0x000fe20000010100 */
[----:B------:R2:W-:Y:S01]  /*5100*/  STG.E.128 desc[UR6][R184.64], R80 ;  /* 0x00000050b8007986 */ /* 0x0005e2000c101d06 */
[----:B------:R-:W-:-:S04]  /*5110*/  IMAD.WIDE.U32 R130, R183, 0x10, R90 ;  /* 0x00000010b7827825 */ /* 0x000fc800078e005a */
[----:B------:R-:W-:Y:S01]  /*5120*/  FADD.FTZ R139, -R139, R202 ;  /* 0x000000ca8b8b7221 */ /* 0x000fe20000010100 */
[----:B------:R-:W-:-:S04]  /*5130*/  IMAD.WIDE.U32 R94, R182, 0x10, R86 ;  /* 0x00000010b65e7825 */ /* 0x000fc800078e0056 */
        /* <DEDUP_REMOVED lines=12> */
[----:B------:R-:W-:-:S04]  /*5200*/  IMAD.WIDE.U32 R182, R182, 0x10, R90 ;  /* 0x00000010b6b67825 */ /* 0x000fc800078e005a */
[-C--:B------:R-:W-:Y:S01]  /*5210*/  FMUL.FTZ R76, R68, R168.reuse ;  /* 0x000000a8444c7220 */ /* 0x080fe20000410000 */
[-C--:B------:R-:W-:Y:S01]  /*5220*/  FMUL.FTZ R77, R69, R168.reuse ;  /* 0x000000a8454d7220 */ /* 0x080fe20000410000 */
[-C--:B------:R-:W-:Y:S01]  /*5230*/  FMUL.FTZ R78, R70, R168.reuse ;  /* 0x000000a8464e7220 */ /* 0x080fe20000410000 */
[----:B------:R-:W-:Y:S01]  /*5240*/  FMUL.FTZ R79, R71, R168 ;  /* 0x000000a8474f7220 */ /* 0x000fe20000410000 */
[----:B------:R-:W-:-:S04]  /*5250*/  IMAD.WIDE.U32 R128, R181, 0x10, R86 ;  /* 0x00000010b5807825 */ /* 0x000fc800078e0056 */
[C---:B--2---:R-:W-:Y:S01]  /*5260*/  FFMA.FTZ R80, R169.reuse, R151, R40 ;  /* 0x00000097a9507223 */ /* 0x044fe20000010028 */
[C---:B------:R-:W-:Y:S01]  /*5270*/  FFMA.FTZ R81, R169.reuse, R212, R41 ;  /* 0x000000d4a9517223 */ /* 0x040fe20000010029 */
[C---:B------:R-:W-:Y:S01]  /*5280*/  FFMA.FTZ R82, R169.reuse, R153, R42 ;  /* 0x00000099a9527223 */ /* 0x040fe2000001002a */
[----:B------:R-:W-:Y:S01]  /*5290*/  FFMA.FTZ R83, R169, R208, R43 ;  /* 0x000000d0a9537223 */ /* 0x000fe2000001002b */
        /* <DEDUP_REMOVED lines=35> */
.L_x_18001:
[----:B0123--:R-:W0:Y:S02]  /*54d0*/  LDC.64 R64, c[0x0][0x380] ;  /* 0x0000e000ff407b82 */ /* 0x00fe240000000a00 */
[----:B0-----:R-:W-:-:S04]  /*54e0*/  LEA R0, R64, R0, 0x2 ;  /* 0x0000000040007211 */ /* 0x001fc800078e10ff */
[----:B------:R-:W-:-:S13]  /*54f0*/  ISETP.GE.AND P1, PT, R0, R65, PT ;  /* 0x000000410000720c */ /* 0x000fda0003f26270 */
[----:B------:R-:W-:Y:S05]  /*5500*/  @!P1 BRA `(.L_x_18003) ;  /* 0xffffffb000609947 */ /* 0x000fea000383ffff */
[----:B------:R-:W-:Y:S05]  /*5510*/  BSYNC B1 ;  /* 0x0000000000017941 */ /* 0x000fea0003800000 */
.L_x_17995:
        /* <DEDUP_REMOVED lines=62> */
[----:B0-----:R-:W-:-:S07]  /*5900*/  MOV R56, R167 ;  /* 0x000000a700387202 */ /* 0x001fce0000000f00 */
.L_x_17994:
[----:B------:R-:W-:Y:S05]  /*5910*/  BSYNC B0 ;  /* 0x0000000000007941 */ /* 0x000fea0003800000 */
.L_x_17993:
        /* <DEDUP_REMOVED lines=83> */
[----:B------:R-:W-:Y:S01]  /*5e50*/  STS.128 [R0], R56 ;  /* 0x0000003800007388 */ /* 0x000fe20000000c00 */
[----:B------:R-:W-:-:S03]  /*5e60*/  FADD.FTZ R55, R2, R55 ;  /* 0x0000003702377221 */ /* 0x000fc60000010000 */
[----:B------:R-:W-:Y:S04]  /*5e70*/  STS.128 [R0+0x200], R28 ;  /* 0x0002001c00007388 */ /* 0x000fe80000000c00 */
        /* <DEDUP_REMOVED lines=11> */
[----:B------:R-:W1:Y:S04]  /*5f30*/  LDS R56, [R65+0x200] ;  /* 0x0002000041387984 */ /* 0x000e680000000800 */
[----:B------:R-:W2:Y:S04]  /*5f40*/  LDS R17, [R65+0x1200] ;  /* 0x0012000041117984 */ /* 0x000ea80000000800 */
[----:B------:R-:W3:Y:S04]  /*5f50*/  LDS R62, [R65] ;  /* 0x00000000413e7984 */ /* 0x000ee80000000800 */
[----:B------:R-:W4:Y:S01]  /*5f60*/  LDS R8, [R65+0x2200] ;  /* 0x0022000041087984 */ /* 0x000f220000000800 */
[----:B0-----:R-:W-:-:S03]  /*5f70*/  IMAD R9, R5, UR4, RZ ;  /* 0x0000000405097c24 */ /* 0x001fc6000f8e02ff */
[----:B------:R-:W0:Y:S02]  /*5f80*/  LDS R21, [R65+0x1000] ;  /* 0x0010000041157984 */ /* 0x000e240000000800 */
[----:B------:R-:W-:Y:S02]  /*5f90*/  IADD3 R26, P0, PT, R9, R66, RZ ;  /* 0x00000042091a7210 */ /* 0x000fe40007f1e0ff */
[----:B------:R-:W0:Y:S02]  /*5fa0*/  LDS R4, [R65+0x2000] ;  /* 0x0020000041047984 */ /* 0x000e240000000800 */
[----:B------:R-:W-:Y:S02]  /*5fb0*/  IADD3.X R29, PT, PT, RZ, RZ, RZ, P0, !PT ;  /* 0x000000ffff1d7210 */ /* 0x000fe400007fe4ff */
[----:B------:R-:W0:Y:S01]  /*5fc0*/  LDS R28, [R65+0x400] ;  /* 0x00040000411c7984 */ /* 0x000e220000000800 */
[C---:B------:R-:W-:Y:S02]  /*5fd0*/  SHF.L.U32 R24, R26.reuse, 0x2, RZ ;  /* 0x000000021a187819 */ /* 0x040fe400000006ff */
[----:B------:R-:W-:Y:S01]  /*5fe0*/  SHF.L.U64.HI R26, R26, 0x2, R29 ;  /* 0x000000021a1a7819 */ /* 0x000fe2000001021d */
[----:B------:R-:W0:Y:S01]  /*5ff0*/  LDS R0, [R65+0x600] ;  /* 0x0006000041007984 */ /* 0x000e220000000800 */
[----:B------:R-:W-:-:S03]  /*6000*/  IADD3 R2, P0, PT, R24, UR18, RZ ;  /* 0x0000001218027c10 */ /* 0x000fc6000ff1e0ff */
        /* <DEDUP_REMOVED lines=12> */
[----:B------:R-:W-:-:S03]  /*60d0*/  FADD.FTZ R4, R21, R4 ;  /* 0x0000000415047221 */ /* 0x000fc60000010000 */
[----:B------:R-:W0:Y:S01]  /*60e0*/  LDS R15, [R65+0x1800] ;  /* 0x00180000410f7984 */ /* 0x000e220000000800 */
[----:B------:R-:W-:-:S03]  /*60f0*/  FADD.FTZ R28, RZ, R28 ;  /* 0x0000001cff1c7221 */ /* 0x000fc60000010000 */
[----:B------:R-:W0:Y:S01]  /*6100*/  LDS R9, [R65+0xc00] ;  /* 0x000c000041097984 */ /* 0x000e220000000800 */
[----:B------:R-:W-:-:S03]  /*6110*/  FADD.FTZ R0, RZ, R0 ;  /* 0x00000000ff007221 */ /* 0x000fc60000010000 */
[----:B------:R-:W0:Y:S01]  /*6120*/  LDS R23, [R65+0x2600] ;  /* 0x0026000041177984 */ /* 0x000e220000000800 */
[----:B------:R-:W-:-:S03]  /*6130*/  FADD.FTZ R13, R28, R13 ;  /* 0x0000000d1c0d7221 */ /* 0x000fc60000010000 */
[----:B------:R-:W0:Y:S01]  /*6140*/  LDS R17, [R65+0x1a00] ;  /* 0x001a000041117984 */ /* 0x000e220000000800 */
[----:B------:R-:W-:-:S03]  /*6150*/  FADD.FTZ R29, R4, R3 ;  /* 0x00000003041d7221 */ /* 0x000fc60000010000 */
[----:B------:R-:W0:Y:S01]  /*6160*/  LDS R10, [R65+0xe00] ;  /* 0x000e0000410a7984 */ /* 0x000e220000000800 */
[----:B------:R-:W-:Y:S02]  /*6170*/  IADD3 R4, P1, PT, R24, UR16, RZ ;  /* 0x0000001018047c10 */ /* 0x000fe4000ff3e0ff */
[----:B------:R-:W-:Y:S01]  /*6180*/  IADD3.X R3, PT, PT, R26, UR19, RZ, P0, !PT ;  /* 0x000000131a037c10 */ /* 0x000fe200087fe4ff */
        /* <DEDUP_REMOVED lines=8> */
[----:B------:R-:W-:Y:S02]  /*6210*/  IADD3.X R5, PT, PT, R26, UR17, RZ, P1, !PT ;  /* 0x000000111a057c10 */ /* 0x000fe40008ffe4ff */
        /* <DEDUP_REMOVED lines=43> */
.L_x_17998:
        /* <DEDUP_REMOVED lines=8> */
.L_x_18005:
[----:B------:R-:W-:Y:S05]  /*6550*/  BSYNC B2 ;  /* 0x0000000000027941 */ /* 0x000fea0003800000 */
.L_x_18004:
        /* <DEDUP_REMOVED lines=11> */
.L_x_18006:
        /* <DEDUP_REMOVED lines=8> */
[----:B------:R0:W-:Y:S02]  /*6690*/  STL [R1], R85 ;  /* 0x0000005501007387 */ /* 0x0001e40000100800 */
[----:B------:R-:W-:-:S02]  /*66a0*/  FADD.FTZ R65, R65, R144 ;  /* 0x0000009041417221 */ /* 0x000fc40000010000 */
[----:B------:R0:W-:Y:S04]  /*66b0*/  STL [R1+0x4], R84 ;  /* 0x0000045401007387 */ /* 0x0001e80000100800 */
[----:B------:R0:W-:Y:S02]  /*66c0*/  STL [R1+0x8], R91 ;  /* 0x0000085b01007387 */ /* 0x0001e40000100800 */
[----:B0-----:R-:W-:Y:S05]  /*66d0*/  WARPSYNC.COLLECTIVE R69, `(.L_x_18007) ;  /* 0x0000000045087348 */ /* 0x001fea0003c00000 */
[----:B------:R1:W2:Y:S02]  /*66e0*/  SHFL.BFLY P3, R67, R66, R67, R68 ;  /* 0x0c00004342437389 */ /* 0x0002a40000060044 */
[----:B012---:R-:W-:Y:S05]  /*66f0*/  ENDCOLLECTIVE ;  /* 0x000000000000791b */ /* 0x007fea0003800000 */
.L_x_18007:
        /* <DEDUP_REMOVED lines=14> */
.L_x_18008:
[----:B------:R-:W-:Y:S02]  /*67e0*/  MOV R66, R71 ;  /* 0x0000004700427202 */ /* 0x000fe40000000f00 */
[----:B------:R-:W-:Y:S01]  /*67f0*/  MOV R70, R67 ;  /* 0x0000004300467202 */ /* 0x000fe20000000f00 */
[----:B------:R-:W-:-:S04]  /*6800*/  HFMA2 R67, -RZ, RZ, 0, 2.384185791015625e-07 ;  /* 0x00000004ff437431 */ /* 0x000fc800000001ff */
[----:B------:R-:W-:-:S07]  /*6810*/  FADD.FTZ R70, R65, R70 ;  /* 0x0000004641467221 */ /* 0x000fce0000010000 */
[----:B------:R-:W-:Y:S05]  /*6820*/  WARPSYNC.COLLECTIVE R69, `(.L_x_18009) ;  /* 0x0000000045087348 */ /* 0x000fea0003c00000 */
[----:B------:R0:W1:Y:S02]  /*6830*/  SHFL.BFLY P3, R67, R66, R67, R68 ;  /* 0x0c00004342437389 */ /* 0x0000640000060044 */
[----:B01----:R-:W-:Y:S05]  /*6840*/  ENDCOLLECTIVE ;  /* 0x000000000000791b */ /* 0x003fea0003800000 */
.L_x_18009:
[----:B------:R-:W-:Y:S02]  /*6850*/  MOV R66, R70 ;  /* 0x0000004600427202 */ /* 0x000fe40000000f00 */
[----:B------:R-:W-:Y:S01]  /*6860*/  MOV R80, R67 ;  /* 0x0000004300507202 */ /* 0x000fe20000000f00 */
[----:B------:R-:W-:-:S04]  /*6870*/  HFMA2 R67, -RZ, RZ, 0, 2.384185791015625e-07 ;  /* 0x00000004ff437431 */ /* 0x000fc800000001ff */
[----:B------:R-:W-:-:S07]  /*6880*/  FADD.FTZ R80, R71, R80 ;  /* 0x0000005047507221 */ /* 0x000fce0000010000 */
[----:B------:R-:W-:Y:S05]  /*6890*/  WARPSYNC.COLLECTIVE R69, `(.L_x_18010) ;  /* 0x0000000045087348 */ /* 0x000fea0003c00000 */
[----:B------:R0:W1:Y:S02]  /*68a0*/  SHFL.BFLY P3, R67, R66, R67, R68 ;  /* 0x0c00004342437389 */ /* 0x0000640000060044 */
[----:B01----:R-:W-:Y:S05]  /*68b0*/  ENDCOLLECTIVE ;  /* 0x000000000000791b */ /* 0x003fea0003800000 */
.L_x_18010:
[----:B------:R-:W-:Y:S02]  /*68c0*/  MOV R66, R80 ;  /* 0x0000005000427202 */ /* 0x000fe40000000f00 */
[----:B------:R-:W-:Y:S01]  /*68d0*/  MOV R75, R67 ;  /* 0x00000043004b7202 */ /* 0x000fe20000000f00 */
[----:B------:R-:W-:-:S04]  /*68e0*/  HFMA2 R67, -RZ, RZ, 0, 4.76837158203125e-07 ;  /* 0x00000008ff437431 */ /* 0x000fc800000001ff */
[----:B------:R-:W-:-:S07]  /*68f0*/  FADD.FTZ R75, R70, R75 ;  /* 0x0000004b464b7221 */ /* 0x000fce0000010000 */
[----:B------:R-:W-:Y:S05]  /*6900*/  WARPSYNC.COLLECTIVE R69, `(.L_x_18011) ;  /* 0x0000000045087348 */ /* 0x000fea0003c00000 */
[----:B------:R0:W1:Y:S02]  /*6910*/  SHFL.BFLY P3, R67, R66, R67, R68 ;  /* 0x0c00004342437389 */ /* 0x0000640000060044 */
[----:B01----:R-:W-:Y:S05]  /*6920*/  ENDCOLLECTIVE ;  /* 0x000000000000791b */ /* 0x003fea0003800000 */
.L_x_18011:
[----:B------:R-:W-:Y:S02]  /*6930*/  MOV R66, R75 ;  /* 0x0000004b00427202 */ /* 0x000fe40000000f00 */
[----:B------:R-:W-:Y:S01]  /*6940*/  MOV R81, R67 ;  /* 0x0000004300517202 */ /* 0x000fe20000000f00 */
[----:B------:R-:W-:-:S04]  /*6950*/  HFMA2 R67, -RZ, RZ, 0, 4.76837158203125e-07 ;  /* 0x00000008ff437431 */ /* 0x000fc800000001ff */
[----:B------:R-:W-:-:S07]  /*6960*/  FADD.FTZ R64, R80, R81 ;  /* 0x0000005150407221 */ /* 0x000fce0000010000 */
[----:B------:R-:W-:Y:S05]  /*6970*/  WARPSYNC.COLLECTIVE R69, `(.L_x_18012) ;  /* 0x0000000045087348 */ /* 0x000fea0003c00000 */
[----:B------:R0:W1:Y:S02]  /*6980*/  SHFL.BFLY P3, R67, R66, R67, R68 ;  /* 0x0c00004342437389 */ /* 0x0000640000060044 */
[----:B01----:R-:W-:Y:S05]  /*6990*/  ENDCOLLECTIVE ;  /* 0x000000000000791b */ /* 0x003fea0003800000 */
.L_x_18012:
[----:B------:R-:W-:Y:S02]  /*69a0*/  MOV R66, R64 ;  /* 0x0000004000427202 */ /* 0x000fe40000000f00 */
[----:B------:R-:W-:Y:S01]  /*69b0*/  MOV R82, R67 ;  /* 0x0000004300527202 */ /* 0x000fe20000000f00 */
[----:B------:R-:W-:-:S04]  /*69c0*/  HFMA2 R67, -RZ, RZ, 0, 9.5367431640625e-07 ;  /* 0x00000010ff437431 */ /* 0x000fc800000001ff */
[----:B------:R-:W-:-:S07]  /*69d0*/  FADD.FTZ R65, R75, R82 ;  /* 0x000000524b417221 */ /* 0x000fce0000010000 */
[----:B------:R-:W-:Y:S05]  /*69e0*/  WARPSYNC.COLLECTIVE R69, `(.L_x_18013) ;  /* 0x0000000045087348 */ /* 0x000fea0003c00000 */
[----:B------:R0:W1:Y:S02]  /*69f0*/  SHFL.BFLY P3, R67, R66, R67, R68 ;  /* 0x0c00004342437389 */ /* 0x0000640000060044 */
[----:B01----:R-:W-:Y:S05]  /*6a00*/  ENDCOLLECTIVE ;  /* 0x000000000000791b */ /* 0x003fea0003800000 */
.L_x_18013:
[----:B------:R-:W-:Y:S02]  /*6a10*/  MOV R66, R65 ;  /* 0x0000004100427202 */ /* 0x000fe40000000f00 */
[----:B------:R-:W-:Y:S01]  /*6a20*/  MOV R71, R67 ;  /* 0x0000004300477202 */ /* 0x000fe20000000f00 */
[----:B------:R-:W-:-:S07]  /*6a30*/  HFMA2 R67, -RZ, RZ, 0, 9.5367431640625e-07 ;  /* 0x00000010ff437431 */ /* 0x000fce00000001ff */
[----:B------:R-:W-:Y:S05]  /*6a40*/  WARPSYNC.COLLECTIVE R69, `(.L_x_18014) ;  /* 0x0000000045087348 */ /* 0x000fea0003c00000 */
[----:B------:R0:W1:Y:S02]  /*6a50*/  SHFL.BFLY P3, R67, R66, R67, R68 ;  /* 0x0c00004342437389 */ /* 0x0000640000060044 */
[----:B01----:R-:W-:Y:S05]  /*6a60*/  ENDCOLLECTIVE ;  /* 0x000000000000791b */ /* 0x003fea0003800000 */
.L_x_18014:
[----:B------:R-:W-:Y:S01]  /*6a70*/  MOV R70, R67 ;  /* 0x0000004300467202 */ /* 0x000fe20000000f00 */
[----:B------:R-:W-:Y:S06]  /*6a80*/  BRA `(.L_x_18015) ;  /* 0xffffffc000bc7947 */ /* 0x000fec000383ffff */
.L_x_18016:
        /* <DEDUP_REMOVED lines=15> */
.L_x_20127:


//--------------------- .text._ZN10layer_norm13ln_bwd_kernelINS_13Kernel_traitsIfffffjLj1024ELj1ELj4ELj1ELj16ENS_18Kernel_traits_baseILj1024EfffffjLj128EEEEELb0ELb0ELb1ELb0EEEvNS_9BwdParamsE --------------------------
	.section	.text._ZN10layer_norm13ln_bwd_kernelINS_13Kernel_traitsIfffffjLj1024ELj1ELj4ELj1ELj16ENS_18Kernel_traits_baseILj1024EfffffjLj128EEEEELb0ELb0ELb1ELb0EEEvNS_9BwdParamsE,"ax",@progbits
	.align	128
        .global         _ZN10layer_norm13ln_bwd_kernelINS_13Kernel_traitsIfffffjLj1024ELj1ELj4ELj1ELj16ENS_18Kernel_traits_baseILj1024EfffffjLj128EEEEELb0ELb0ELb1ELb0EEEvNS_9BwdParamsE
        .type           _ZN10layer_norm13ln_bwd_kernelINS_13Kernel_traitsIfffffjLj1024ELj1ELj4ELj1ELj16ENS_18Kernel_traits_baseILj1024EfffffjLj128EEEEELb0ELb0ELb1ELb0EEEvNS_9BwdParamsE,@function
        .size           _ZN10layer_norm13ln_bwd_kernelINS_13Kernel_traitsIfffffjLj1024ELj1ELj4ELj1ELj16ENS_18Kernel_traits_baseILj1024EfffffjLj128EEEEELb0ELb0ELb1ELb0EEEvNS_9BwdParamsE,(.L_x_20128 - _ZN10layer_norm13ln_bwd_kernelINS_13Kernel_traitsIfffffjLj1024ELj1ELj4ELj1ELj16ENS_18Kernel_traits_baseILj1024EfffffjLj128EEEEELb0ELb0ELb1ELb0EEEvNS_9BwdParamsE)
        .other          _ZN10layer_norm13ln_bwd_kernelINS_13Kernel_traitsIfffffjLj1024ELj1ELj4ELj1ELj16ENS_18Kernel_traits_baseILj1024EfffffjLj128EEEEELb0ELb0ELb1ELb0EEEvNS_9BwdParamsE,@"STO_CUDA_ENTRY STV_DEFAULT"
_ZN10layer_norm13ln_bwd_kernelINS_13Kernel_traitsIfffffjLj1024ELj1ELj4ELj1ELj16ENS_18Kernel_traits_baseILj1024EfffffjLj128EEEEELb0ELb0ELb1ELb0EEEvNS_9BwdParamsE:
.text._ZN10layer_norm13ln_bwd_kernelINS_13Kernel_traitsIfffffjLj1024ELj1ELj4ELj1ELj16ENS_18Kernel_traits_baseILj1024EfffffjLj128EEEEELb0ELb0ELb1ELb0EEEvNS_9BwdParamsE:
        /* <DEDUP_REMOVED lines=30> */
[----:B------:R-:W5:Y:S01]  /*01e0*/  @P6 LDG.E.128 R44, desc[UR6][R2.64] ;  /* 0x00000006022c6981 */ /* 0x000f62000c1e1d00 */
[----:B------:R-:W-:Y:S01]  /*01f0*/  ISETP.GE.U32.AND P6, PT, R10, 0x100, PT ;  /* 0x000001000a00780c */ /* 0x000fe20003fc6070 */
[----:B------:R-:W2:Y:S01]  /*0200*/  @P2 LDC.64 R14, c[0x0][0x3d0] ;  /* 0x0000f400ff0e2b82 */ /* 0x000ea20000000a00 */
[C---:B---3--:R-:W-:Y:S01]  /*0210*/  @P5 IMAD.WIDE.U32 R4, R13.reuse, 0x10, R4 ;  /* 0x000000100d045825 */ /* 0x048fe200078e0004 */
[----:B------:R-:W-:-:S04]  /*0220*/  @P5 IADD3 R13, PT, PT, R13, 0x20, RZ ;  /* 0x000000200d0d5810 */ /* 0x000fc80007ffe0ff */
[----:B------:R-:W5:Y:S02]  /*0230*/  @P5 LDG.E.128 R48, desc[UR6][R4.64] ;  /* 0x0000000604305981 */ /* 0x000f64000c1e1d00 */
[----:B------:R-:W3:Y:S01]  /*0240*/  @P1 LDC.64 R16, c[0x0][0x3d0] ;  /* 0x0000f400ff101b82 */ /* 0x000ee20000000a00 */
[C---:B----4-:R-:W-:Y:S01]  /*0250*/  @P4 IMAD.WIDE.U32 R6, R13.reuse, 0x10, R6 ;  /* 0x000000100d064825 */ /* 0x050fe200078e0006 */
[----:B------:R-:W-:-:S04]  /*0260*/  @P4 IADD3 R13, PT, PT, R13, 0x20, RZ ;  /* 0x000000200d0d4810 */ /* 0x000fc80007ffe0ff */
[----:B------:R-:W5:Y:S02]  /*0270*/  @P4 LDG.E.128 R52, desc[UR6][R6.64] ;  /* 0x0000000606344981 */ /* 0x000f64000c1e1d00 */
[----:B------:R-:W4:Y:S01]  /*0280*/  @P0 LDC.64 R18, c[0x0][0x3d0] ;  /* 0x0000f400ff120b82 */ /* 0x000f220000000a00 */
[C---:B-1----:R-:W-:Y:S01]  /*0290*/  @P3 IMAD.WIDE.U32 R8, R13.reuse, 0x10, R8 ;  /* 0x000000100d083825 */ /* 0x042fe200078e0008 */
[----:B------:R-:W-:-:S04]  /*02a0*/  @P3 IADD3 R13, PT, PT, R13, 0x20, RZ ;  /* 0x000000200d0d3810 */ /* 0x000fc80007ffe0ff */
[----:B------:R1:W5:Y:S02]  /*02b0*/  @P3 LDG.E.128 R56, desc[UR6][R8.64] ;  /* 0x0000000608383981 */ /* 0x000364000c1e1d00 */
[----:B------:R-:W0:Y:S01]  /*02c0*/  @P6 LDC.64 R20, c[0x0][0x3d0] ;  /* 0x0000f400ff146b82 */ /* 0x000e220000000a00 */
[C---:B--2---:R-:W-:Y:S01]  /*02d0*/  @P2 IMAD.WIDE.U32 R14, R13.reuse, 0x10, R14 ;  /* 0x000000100d0e2825 */ /* 0x044fe200078e000e */
[----:B------:R-:W-:-:S04]  /*02e0*/  @P2 IADD3 R13, PT, PT, R13, 0x20, RZ ;  /* 0x000000200d0d2810 */ /* 0x000fc80007ffe0ff */
[----:B------:R2:W5:Y:S01]  /*02f0*/  @P2 LDG.E.128 R60, desc[UR6][R14.64] ;  /* 0x000000060e3c2981 */ /* 0x000562000c1e1d00 */
[C---:B---3--:R-:W-:Y:S01]  /*0300*/  @P1 IMAD.WIDE.U32 R16, R13.reuse, 0x10, R16 ;  /* 0x000000100d101825 */ /* 0x048fe200078e0010 */
[----:B------:R-:W-:-:S04]  /*0310*/  @P1 IADD3 R13, PT, PT, R13, 0x20, RZ ;  /* 0x000000200d0d1810 */ /* 0x000fc80007ffe0ff */
[----:B------:R2:W5:Y:S01]  /*0320*/  @P1 LDG.E.128 R64, desc[UR6][R16.64] ;  /* 0x0000000610401981 */ /* 0x000562000c1e1d00 */
[C---:B----4-:R-:W-:Y:S01]  /*0330*/  @P0 IMAD.WIDE.U32 R18, R13.reuse, 0x10, R18 ;  /* 0x000000100d120825 */ /* 0x050fe200078e0012 */
[----:B------:R-:W-:Y:S01]  /*0340*/  @P0 IADD3 R13, PT, PT, R13, 0x20, RZ ;  /* 0x000000200d0d0810 */ /* 0x000fe20007ffe0ff */
[----:B------:R-:W3:Y:S01]  /*0350*/  S2UR UR4, SR_CTAID.X ;  /* 0x00000000000479c3 */ /* 0x000ee20000002500 */
[----:B-1----:R-:W-:Y:S02]  /*0360*/  SHF.R.U32.HI R9, RZ, 0x5, R11 ;  /* 0x00000005ff097819 */ /* 0x002fe4000001160b */
[----:B------:R2:W5:Y:S01]  /*0370*/  @P0 LDG.E.128 R68, desc[UR6][R18.64] ;  /* 0x0000000612440981 */ /* 0x000562000c1e1d00 */
[----:B0-----:R-:W-:-:S05]  /*0380*/  @P6 IMAD.WIDE.U32 R2, R13, 0x10, R20 ;  /* 0x000000100d026825 */ /* 0x001fca00078e0014 */
        /* <DEDUP_REMOVED lines=70> */
.L_x_18093:
        /* <DEDUP_REMOVED lines=31> */
[C---:B------:R-:W-:Y:S02]  /*09e0*/  ISETP.GE.U32.AND P4, PT, R10.reuse, 0x80, PT ;  /* 0x000000800a00780c */ /* 0x040fe40003f86070 */
        /* <DEDUP_REMOVED lines=20> */
[----:B------:R0:W5:Y:S01]  /*0b30*/  @P0 LDG.E.128 R132, desc[UR6][R222.64] ;  /* 0x00000006de840981 */ /* 0x000162000c1e1d00 */
[----:B------:R-:W-:Y:S02]  /*0b40*/  IADD3 R22, PT, PT, R22, 0x20, RZ ;  /* 0x0000002016167810 */ /* 0x000fe40007ffe0ff */
        /* <DEDUP_REMOVED lines=8> */
[----:B0-----:R-:W-:Y:S01]  /*0bd0*/  FMUL.FTZ R222, R7, R226 ;  /* 0x000000e207de7220 */ /* 0x001fe20000410000 */
[----:B----4-:R-:W-:Y:S01]  /*0be0*/  FMUL.FTZ R182, R44, R168 ;  /* 0x000000a82cb67220 */ /* 0x010fe20000410000 */
[----:B------:R-:W-:Y:S01]  /*0bf0*/  FADD.FTZ R104, R104, R168 ;  /* 0x000000a868687221 */ /* 0x000fe20000010000 */
[----:B------:R-:W-:Y:S01]  /*0c00*/  FFMA.FTZ R76, R168, R3, R76 ;  /* 0x00000003a84c7223 */ /* 0x000fe2000001004c */
[----:B------:R-:W-:Y:S01]  /*0c10*/  FADD.FTZ R105, R105, R169 ;  /* 0x000000a969697221 */ /* 0x000fe20000010000 */
[----:B------:R-:W-:Y:S01]  /*0c20*/  FFMA.FTZ R77, R169, R20, R77 ;  /* 0x00000014a94d7223 */ /* 0x000fe2000001004d */
[----:B------:R-:W-:Y:S01]  /*0c30*/  FMUL.FTZ R189, R45, R169 ;  /* 0x000000a92dbd7220 */ /* 0x000fe20000410000 */
[----:B------:R-:W-:Y:S01]  /*0c40*/  FADD.FTZ R168, RZ, R182 ;  /* 0x000000b6ffa87221 */ /* 0x000fe20000010000 */
[----:B------:R-:W-:Y:S01]  /*0c50*/  FFMA.FTZ R169, R3, R182, RZ ;  /* 0x000000b603a97223 */ /* 0x000fe200000100ff */
        /* <DEDUP_REMOVED lines=12> */
.L_x_18022:
[----:B------:R-:W-:Y:S05]  /*0d20*/  BSYNC.RECONVERGENT B2 ;  /* 0x0000000000027941 */ /* 0x000fea0003800200 */
.L_x_18021:
[----:B------:R-:W-:Y:S01]  /*0d30*/  BSSY.RECONVERGENT B2, `(.L_x_18023) ;  /* 0x000002c000027945 */ /* 0x000fe20003800200 */
[----:B------:R-:W-:-:S03]  /*0d40*/  ISETP.GE.U32.AND P0, PT, R10, 0xe0, PT ;  /* 0x000000e00a00780c */ /* 0x000fc60003f06070 */
[----:B------:R-:W-:Y:S10]  /*0d50*/  @!P2 BRA `(.L_x_18024) ;  /* 0x0000000000a4a947 */ /* 0x000ff40003800000 */
        /* <DEDUP_REMOVED lines=29> */
[----:B0-----:R-:W-:Y:S01]  /*0f30*/  FMUL.FTZ R220, R50, R170 ;  /* 0x000000aa32dc7220 */ /* 0x001fe20000410000 */
        /* <DEDUP_REMOVED lines=11> */
.L_x_18024:
[----:B------:R-:W-:Y:S05]  /*0ff0*/  BSYNC.RECONVERGENT B2 ;  /* 0x0000000000027941 */ /* 0x000fea0003800200 */
.L_x_18023:
        /* <DEDUP_REMOVED lines=44> */
.L_x_18026:
[----:B------:R-:W-:Y:S05]  /*12c0*/  BSYNC.RECONVERGENT B2 ;  /* 0x0000000000027941 */ /* 0x000fea0003800200 */
.L_x_18025:
        /* <DEDUP_REMOVED lines=43> */
.L_x_18028:
[----:B------:R-:W-:Y:S05]  /*1580*/  BSYNC.RECONVERGENT B2 ;  /* 0x0000000000027941 */ /* 0x000fea0003800200 */
.L_x_18027:
        /* <DEDUP_REMOVED lines=43> */
.L_x_18030:
[----:B------:R-:W-:Y:S05]  /*1840*/  BSYNC.RECONVERGENT B2 ;  /* 0x0000000000027941 */ /* 0x000fea0003800200 */
.L_x_18029:
        /* <DEDUP_REMOVED lines=43> */
.L_x_18032:
[----:B------:R-:W-:Y:S05]  /*1b00*/  BSYNC.RECONVERGENT B2 ;  /* 0x0000000000027941 */ /* 0x000fea0003800200 */
.L_x_18031:
        /* <DEDUP_REMOVED lines=17> */
[C---:B------:R-:W-:Y:S02]  /*1c20*/  FADD.FTZ R210, -R4.reuse, R30 ;  /* 0x0000001e04d27221 */ /* 0x040fe40000010100 */
[C---:B-----5:R-:W-:Y:S01]  /*1c30*/  FMUL.FTZ R23, R7.reuse, R174 ;  /* 0x000000ae07177220 */ /* 0x060fe20000410000 */
[C---:B------:R-:W-:Y:S01]  /*1c40*/  FMUL.FTZ R28, R7.reuse, R194 ;  /* 0x000000c2071c7220 */ /* 0x040fe20000410000 */
[----:B------:R-:W-:Y:S01]  /*1c50*/  FADD.FTZ R174, -R4, R31 ;  /* 0x0000001f04ae7221 */ /* 0x000fe20000010100 */
        /* <DEDUP_REMOVED lines=11> */
[----:B0-----:R-:W-:Y:S01]  /*1d10*/  FADD.FTZ R173, R168, R31 ;  /* 0x0000001fa8ad7221 */ /* 0x001fe20000010000 */
        /* <DEDUP_REMOVED lines=10> */
.L_x_18034:
[----:B------:R-:W-:Y:S05]  /*1dc0*/  BSYNC.RECONVERGENT B2 ;  /* 0x0000000000027941 */ /* 0x000fea0003800200 */
.L_x_18033:
        /* <DEDUP_REMOVED lines=41> */
.L_x_18020:
        /* <DEDUP_REMOVED lines=34> */
[----:B------:R-:W4:Y:S01]  /*2280*/  @P5 LDC.64 R170, c[0x0][0x438] ;  /* 0x00010e00ffaa5b82 */ /* 0x000f220000000a00 */
[C---:B0-----:R-:W-:Y:S01]  /*2290*/  @P3 IMAD.WIDE.U32 R228, R219.reuse, 0x10, R228 ;  /* 0x00000010dbe43825 */ /* 0x041fe200078e00e4 */
[----:B------:R-:W-:-:S04]  /*22a0*/  @P3 IADD3 R219, PT, PT, R219, 0x20, RZ ;  /* 0x00000020dbdb3810 */ /* 0x000fc80007ffe0ff */
[----:B------:R0:W5:Y:S02]  /*22b0*/  @P3 LDG.E.128 R140, desc[UR6][R228.64] ;  /* 0x00000006e48c3981 */ /* 0x000164000c1e1d00 */
[----:B---3--:R-:W3:Y:S01]  /*22c0*/  @P0 LDC.64 R168, c[0x0][0x438] ;  /* 0x00010e00ffa80b82 */ /* 0x008ee20000000a00 */
[C---:B-1----:R-:W-:Y:S01]  /*22d0*/  @P4 IMAD.WIDE.U32 R174, R219.reuse, 0x10, R174 ;  /* 0x00000010dbae4825 */ /* 0x042fe200078e00ae */
[----:B------:R-:W-:-:S04]  /*22e0*/  @P4 IADD3 R219, PT, PT, R219, 0x20, RZ ;  /* 0x00000020dbdb4810 */ /* 0x000fc80007ffe0ff */
[----:B------:R0:W5:Y:S01]  /*22f0*/  @P4 LDG.E.128 R144, desc[UR6][R174.64] ;  /* 0x00000006ae904981 */ /* 0x000162000c1e1d00 */
[C---:B--2---:R-:W-:Y:S01]  /*2300*/  @P6 IMAD.WIDE.U32 R172, R219.reuse, 0x10, R172 ;  /* 0x00000010dbac6825 */ /* 0x044fe200078e00ac */
[----:B------:R-:W-:-:S04]  /*2310*/  @P6 IADD3 R219, PT, PT, R219, 0x20, RZ ;  /* 0x00000020dbdb6810 */ /* 0x000fc80007ffe0ff */
[----:B------:R0:W5:Y:S01]  /*2320*/  @P6 LDG.E.128 R148, desc[UR6][R172.64] ;  /* 0x00000006ac946981 */ /* 0x000162000c1e1d00 */
[C---:B----4-:R-:W-:Y:S01]  /*2330*/  @P5 IMAD.WIDE.U32 R170, R219.reuse, 0x10, R170 ;  /* 0x00000010dbaa5825 */ /* 0x050fe200078e00aa */
[----:B------:R-:W-:-:S04]  /*2340*/  @P5 IADD3 R219, PT, PT, R219, 0x20, RZ ;  /* 0x00000020dbdb5810 */ /* 0x000fc80007ffe0ff */
[----:B------:R0:W5:Y:S01]  /*2350*/  @P5 LDG.E.128 R152, desc[UR6][R170.64] ;  /* 0x00000006aa985981 */ /* 0x000162000c1e1d00 */
[----:B---3--:R-:W-:-:S05]  /*2360*/  @P0 IMAD.WIDE.U32 R168, R219, 0x10, R168 ;  /* 0x00000010dba80825 */ /* 0x008fca00078e00a8 */
[----:B------:R0:W5:Y:S02]  /*2370*/  @P0 LDG.E.128 R156, desc[UR6][R168.64] ;  /* 0x00000006a89c0981 */ /* 0x000164000c1e1d00 */
.L_x_18035:
[----:B------:R-:W-:Y:S05]  /*2380*/  BSYNC.RECONVERGENT B0 ;  /* 0x0000000000007941 */ /* 0x000fea0003800200 */
.L_x_18019:
[----:B------:R-:W-:Y:S01]  /*2390*/  UMOV UR4, 0xffffffff ;  /* 0xffffffff00047882 */ /* 0x000fe20000000000 */
[----:B-----5:R-:W-:Y:S02]  /*23a0*/  ISETP.GE.AND P2, PT, R6, 0x1, PT ;  /* 0x000000010600780c */ /* 0x020fe40003f46270 */
[----:B------:R-:W-:Y:S11]  /*23b0*/  BRA.DIV UR4, `(.L_x_18036) ;  /* 0x0000005604147947 */ /* 0x000ff6000b800000 */
[----:B------:R-:W1:Y:S04]  /*23c0*/  SHFL.BFLY PT, R0, R217, 0x1, 0x1f ;  /* 0x0c201f00d9007f89 */ /* 0x000e6800000e0000 */
[----:B0-----:R-:W0:Y:S01]  /*23d0*/  SHFL.BFLY PT, R169, R226, 0x1, 0x1f ;  /* 0x0c201f00e2a97f89 */ /* 0x001e2200000e0000 */
[----:B-1----:R-:W-:Y:S01]  /*23e0*/  FADD.FTZ R0, R0, R217 ;  /* 0x000000d900007221 */ /* 0x002fe20000010000 */
[----:B0-----:R-:W-:-:S04]  /*23f0*/  FADD.FTZ R169, R169, R226 ;  /* 0x000000e2a9a97221 */ /* 0x001fc80000010000 */
        /* <DEDUP_REMOVED lines=14> */
.L_x_18105:
[----:B------:R-:W-:Y:S01]  /*24e0*/  @P2 IADD3 R171, PT, PT, R6, -0x1, RZ ;  /* 0xffffffff06ab2810 */ /* 0x000fe20007ffe0ff */
[----:B-1----:R-:W-:Y:S01]  /*24f0*/  FADD.FTZ R173, R175, R0 ;  /* 0x00000000afad7221 */ /* 0x002fe20000010000 */
[----:B------:R-:W-:Y:S01]  /*2500*/  ISETP.GE.U32.AND P3, PT, R10, 0x20, PT ;  /* 0x000000200a00780c */ /* 0x000fe20003f66070 */
        /* <DEDUP_REMOVED lines=9> */
[----:B------:R-:W-:-:S03]  /*25a0*/  HFMA2 R171, -RZ, RZ, 0, 0 ;  /* 0x00000000ffab7431 */ /* 0x000fc600000001ff */
        /* <DEDUP_REMOVED lines=11> */
[----:B0-----:R-:W0:Y:S01]  /*2660*/  LDC R175, c[0x0][0x40c] ;  /* 0x00010300ffaf7b82 */ /* 0x001e220000000800 */
        /* <DEDUP_REMOVED lines=27> */
.L_x_18041:
[----:B------:R-:W1:Y:S01]  /*2820*/  LDC R22, c[0x0][0x40c] ;  /* 0x00010300ff167b82 */ /* 0x000e620000000800 */
[-CC-:B------:R-:W-:Y:S01]  /*2830*/  FFMA.FTZ R165, R179, R0.reuse, R173.reuse ;  /* 0x00000000b3a57223 */ /* 0x180fe200000100ad */
[-CC-:B------:R-:W-:Y:S01]  /*2840*/  FFMA.FTZ R5, R3, R0.reuse, R173.reuse ;  /* 0x0000000003057223 */ /* 0x180fe200000100ad */
[-C--:B------:R-:W-:Y:S01]  /*2850*/  FFMA.FTZ R164, R20, R0.reuse, R173 ;  /* 0x0000000014a47223 */ /* 0x080fe200000100ad */
[----:B------:R-:W-:Y:S01]  /*2860*/  ISETP.GT.AND P3, PT, R8, RZ, PT ;  /* 0x000000ff0800720c */ /* 0x000fe20003f64270 */
[----:B------:R-:W-:Y:S01]  /*2870*/  FADD.FTZ R166, R224, -R165 ;  /* 0x800000a5e0a67221 */ /* 0x000fe20000010000 */
[----:B------:R-:W-:Y:S01]  /*2880*/  FADD.FTZ R4, R182, -R5 ;  /* 0x80000005b6047221 */ /* 0x000fe20000010000 */
[----:B------:R-:W-:Y:S01]  /*2890*/  FADD.FTZ R164, R189, -R164 ;  /* 0x800000a4bda47221 */ /* 0x000fe20000010000 */
[----:B0-----:R-:W-:Y:S01]  /*28a0*/  FFMA.FTZ R168, R222, R0, R173 ;  /* 0x00000000dea87223 */ /* 0x001fe200000100ad */
        /* <DEDUP_REMOVED lines=9> */
[-C--:B-1----:R-:W-:Y:S02]  /*2940*/  FMUL.FTZ R167, R166, R22.reuse ;  /* 0x00000016a6a77220 */ /* 0x082fe40000410000 */
[-C--:B------:R-:W-:Y:S02]  /*2950*/  FMUL.FTZ R5, R164, R22.reuse ;  /* 0x00000016a4057220 */ /* 0x080fe40000410000 */
[----:B------:R-:W-:Y:S01]  /*2960*/  FMUL.FTZ R4, R165, R22 ;  /* 0x00000016a5047220 */ /* 0x000fe20000410000 */
[----:B------:R-:W-:-:S02]  /*2970*/  SEL R162, R167, R162, P0 ;  /* 0x000000a2a7a27207 */ /* 0x000fc40000000000 */
[----:B------:R-:W-:Y:S02]  /*2980*/  SEL R160, R5, R160, P0 ;  /* 0x000000a005a07207 */ /* 0x000fe40000000000 */
[----:B------:R-:W-:Y:S02]  /*2990*/  SEL R161, R4, R161, P0 ;  /* 0x000000a104a17207 */ /* 0x000fe40000000000 */
[----:B------:R-:W-:Y:S01]  /*29a0*/  FSEL R167, R168, RZ, P3 ;  /* 0x000000ffa8a77208 */ /* 0x000fe20001800000 */
[----:B------:R-:W-:Y:S06]  /*29b0*/  @!P2 BRA `(.L_x_18042) ;  /* 0x0000000000e8a947 */ /* 0x000fec0003800000 */
[----:B------:R-:W-:Y:S01]  /*29c0*/  FMUL.FTZ R163, R167, R22 ;  /* 0x00000016a7a37220 */ /* 0x000fe20000410000 */
[----:B------:R-:W-:Y:S06]  /*29d0*/  BRA `(.L_x_18042) ;  /* 0x0000000000e07947 */ /* 0x000fec0003800000 */
.L_x_18040:
[----:B------:R-:W-:Y:S02]  /*29e0*/  MOV R170, UR18 ;  /* 0x0000001200aa7c02 */ /* 0x000fe40008000f00 */
[----:B------:R-:W-:Y:S02]  /*29f0*/  MOV R172, UR19 ;  /* 0x0000001300ac7c02 */ /* 0x000fe40008000f00 */
[----:B------:R-:W-:-:S04]  /*2a00*/  ISETP.NE.U32.AND P0, PT, R170, RZ, PT ;  /* 0x000000ffaa00720c */ /* 0x000fc80003f05070 */
[----:B------:R-:W-:-:S13]  /*2a10*/  ISETP.NE.AND.EX P0, PT, R172, RZ, PT, P0 ;  /* 0x000000ffac00720c */ /* 0x000fda0003f05300 */
[----:B------:R-:W-:Y:S05]  /*2a20*/  @P0 BRA `(.L_x_18043) ;  /* 0x00000000006c0947 */ /* 0x000fea0003800000 */
        /* <DEDUP_REMOVED lines=27> */
.L_x_18043:
        /* <DEDUP_REMOVED lines=9> */
[----:B------:R-:W-:Y:S01]  /*2c70*/  @P1 FFMA.FTZ R4, R222, R0, R173 ;  /* 0x00000000de041223 */ /* 0x000fe200000100ad */
[----:B------:R-:W-:Y:S01]  /*2c80*/  MOV R166, R134 ;  /* 0x0000008600a67202 */ /* 0x000fe20000000f00 */
[C---:B------:R-:W-:Y:S01]  /*2c90*/  @P1 FFMA.FTZ R164, R7.reuse, R5, R132 ;  /* 0x0000000507a41223 */ /* 0x040fe20000010084 */
        /* <DEDUP_REMOVED lines=12> */
.L_x_18042:
[----:B------:R-:W-:Y:S05]  /*2d60*/  BSYNC.RECONVERGENT B2 ;  /* 0x0000000000027941 */ /* 0x000fea0003800200 */
.L_x_18039:
[----:B------:R-:W-:Y:S01]  /*2d70*/  ISETP.NE.U32.AND P0, PT, R170, RZ, PT ;  /* 0x000000ffaa00720c */ /* 0x000fe20003f05070 */
[----:B------:R-:W1:Y:S03]  /*2d80*/  @P2 LDC.64 R4, c[0x0][0x468] ;  /* 0x00011a00ff042b82 */ /* 0x000e660000000a00 */
[----:B------:R-:W-:-:S13]  /*2d90*/  ISETP.NE.AND.EX P0, PT, R172, RZ, PT, P0 ;  /* 0x000000ffac00720c */ /* 0x000fda0003f05300 */
[----:B0-----:R-:W0:Y:S01]  /*2da0*/  @P0 LDC.64 R168, c[0x0][0x478] ;  /* 0x00011e00ffa80b82 */ /* 0x001e220000000a00 */
[C---:B-1----:R-:W-:Y:S01]  /*2db0*/  @P2 IMAD.WIDE.U32 R4, R171.reuse, 0x10, R4 ;  /* 0x00000010ab042825 */ /* 0x042fe200078e0004 */
[----:B------:R-:W-:-:S03]  /*2dc0*/  IADD3 R171, PT, PT, R171, 0x20, RZ ;  /* 0x00000020abab7810 */ /* 0x000fc60007ffe0ff */
[C---:B0-----:R-:W-:Y:S01]  /*2dd0*/  @P0 IMAD.WIDE.U32 R168, R2.reuse, 0x10, R168 ;  /* 0x0000001002a80825 */ /* 0x041fe200078e00a8 */
[----:B------:R-:W-:-:S04]  /*2de0*/  IADD3 R2, PT, PT, R2, 0x20, RZ ;  /* 0x0000002002027810 */ /* 0x000fc80007ffe0ff */
[----:B------:R1:W-:Y:S04]  /*2df0*/  @P0 STG.E.128 desc[UR6][R168.64], R164 ;  /* 0x000000a4a8000986 */ /* 0x0003e8000c101d06 */
[----:B------:R1:W-:Y:S02]  /*2e00*/  @P2 STG.E.128 desc[UR6][R4.64], R160 ;  /* 0x000000a004002986 */ /* 0x0003e4000c101d06 */
.L_x_18038:
[----:B------:R-:W-:Y:S05]  /*2e10*/  BSYNC.RECONVERGENT B0 ;  /* 0x0000000000007941 */ /* 0x000fea0003800200 */
.L_x_18037:
        /* <DEDUP_REMOVED lines=11> */
[----:B01----:R-:W0:Y:S01]  /*2ed0*/  LDC R168, c[0x0][0x40c] ;  /* 0x00010300ffa87b82 */ /* 0x003e220000000800 */
        /* <DEDUP_REMOVED lines=26> */
.L_x_18048:
[----:B0-----:R-:W0:Y:S01]  /*3080*/  LDC R175, c[0x0][0x40c] ;  /* 0x00010300ffaf7b82 */ /* 0x001e220000000800 */
[-CC-:B-1----:R-:W-:Y:S01]  /*3090*/  @P1 FFMA.FTZ R5, R19, R0.reuse, R173.reuse ;  /* 0x0000000013051223 */ /* 0x182fe200000100ad */
        /* <DEDUP_REMOVED lines=25> */
.L_x_18047:
[----:B------:R-:W-:-:S04]  /*3230*/  UISETP.NE.U32.AND UP0, UPT, UR18, URZ, UPT ;  /* 0x000000ff1200728c */ /* 0x000fc8000bf05070 */
[----:B------:R-:W-:-:S06]  /*3240*/  UISETP.NE.AND.EX UP0, UPT, UR19, URZ, UPT, UP0 ;  /* 0x000000ff1300728c */ /* 0x000fcc000bf05300 */
[----:B------:R-:W-:-:S13]  /*3250*/  PLOP3.LUT P0, PT, PT, PT, UP0, 0x80, 0x8 ;  /* 0x000000000008781c */ /* 0x000fda0003f0f008 */
[----:B------:R-:W-:Y:S05]  /*3260*/  @!P0 BRA `(.L_x_18050) ;  /* 0x0000000000708947 */ /* 0x000fea0003800000 */
[----:B01----:R-:W0:Y:S01]  /*3270*/  LDC R168, c[0x0][0x40c] ;  /* 0x00010300ffa87b82 */ /* 0x003e220000000800 */
        /* <DEDUP_REMOVED lines=11> */
[----:B------:R-:W-:-:S02]  /*3330*/  ISETP.GT.AND P3, PT, R6, RZ, PT ;  /* 0x000000ff0600720c */ /* 0x000fc40003f64270 */
[----:B------:R-:W-:Y:S02]  /*3340*/  FSEL R165, R5, RZ, P4 ;  /* 0x000000ff05a57208 */ /* 0x000fe40002000000 */
[----:B------:R-:W-:Y:S01]  /*3350*/  FSEL R166, R22, RZ, P4 ;  /* 0x000000ff16a67208 */ /* 0x000fe20002000000 */
[----:B------:R-:W-:Y:S01]  /*3360*/  FADD.FTZ R22, R213, -R170 ;  /* 0x800000aad5167221 */ /* 0x000fe20000010000 */
[----:B------:R-:W-:-:S03]  /*3370*/  FSEL R164, R4, RZ, P4 ;  /* 0x000000ff04a47208 */ /* 0x000fc60002000000 */
[----:B------:R-:W-:Y:S01]  /*3380*/  FMUL.FTZ R22, R7, R22 ;  /* 0x0000001607167220 */ /* 0x000fe20000410000 */
[-C--:B0-----:R-:W-:Y:S01]  /*3390*/  FMUL.FTZ R167, R166, R168.reuse ;  /* 0x000000a8a6a77220 */ /* 0x081fe20000410000 */
[-C--:B------:R-:W-:Y:S01]  /*33a0*/  FMUL.FTZ R5, R164, R168.reuse ;  /* 0x000000a8a4057220 */ /* 0x080fe20000410000 */
[----:B------:R-:W-:-:S03]  /*33b0*/  FMUL.FTZ R4, R165, R168 ;  /* 0x000000a8a5047220 */ /* 0x000fc60000410000 */
[----:B------:R-:W-:Y:S02]  /*33c0*/  SEL R162, R167, R162, P3 ;  /* 0x000000a2a7a27207 */ /* 0x000fe40001800000 */
[----:B------:R-:W-:Y:S02]  /*33d0*/  SEL R160, R5, R160, P3 ;  /* 0x000000a005a07207 */ /* 0x000fe40001800000 */
[----:B------:R-:W-:Y:S02]  /*33e0*/  SEL R161, R4, R161, P3 ;  /* 0x000000a104a17207 */ /* 0x000fe40001800000 */
[----:B------:R-:W-:Y:S01]  /*33f0*/  FSEL R167, R22, RZ, P4 ;  /* 0x000000ff16a77208 */ /* 0x000fe20002000000 */
[----:B------:R-:W-:Y:S06]  /*3400*/  @!P2 BRA `(.L_x_18049) ;  /* 0x00000000006ca947 */ /* 0x000fec0003800000 */
[----:B------:R-:W-:Y:S01]  /*3410*/  FMUL.FTZ R163, R167, R168 ;  /* 0x000000a8a7a37220 */ /* 0x000fe20000410000 */
[----:B------:R-:W-:Y:S06]  /*3420*/  BRA `(.L_x_18049) ;  /* 0x0000000000647947 */ /* 0x000fec0003800000 */
.L_x_18050:
[-CC-:B-1----:R-:W-:Y:S01]  /*3430*/  FFMA.FTZ R5, R19, R0.reuse, R173.reuse ;  /* 0x0000000013057223 */ /* 0x182fe200000100ad */
[-CC-:B------:R-:W-:Y:S01]  /*3440*/  FFMA.FTZ R22, R18, R0.reuse, R173.reuse ;  /* 0x0000000012167223 */ /* 0x180fe200000100ad */
[-CC-:B------:R-:W-:Y:S01]  /*3450*/  FFMA.FTZ R169, R177, R0.reuse, R173.reuse ;  /* 0x00000000b1a97223 */ /* 0x180fe200000100ad */
[----:B------:R-:W-:Y:S01]  /*3460*/  @P2 FFMA.FTZ R170, R204, R0, R173 ;  /* 0x00000000ccaa2223 */ /* 0x000fe200000100ad */
[----:B------:R-:W-:Y:S01]  /*3470*/  FADD.FTZ R4, R180, -R5 ;  /* 0x80000005b4047221 */ /* 0x000fe20000010000 */
[----:B------:R-:W-:Y:S01]  /*3480*/  FADD.FTZ R22, R187, -R22 ;  /* 0x80000016bb167221 */ /* 0x000fe20000010000 */
[----:B0-----:R-:W-:Y:S01]  /*3490*/  FADD.FTZ R168, R220, -R169 ;  /* 0x800000a9dca87221 */ /* 0x001fe20000010000 */
        /* <DEDUP_REMOVED lines=18> */
.L_x_18049:
[----:B------:R-:W-:Y:S05]  /*35c0*/  BSYNC.RECONVERGENT B2 ;  /* 0x0000000000027941 */ /* 0x000fea0003800200 */
.L_x_18046:
        /* <DEDUP_REMOVED lines=8> */
.L_x_18045:
[----:B------:R-:W-:Y:S05]  /*3650*/  BSYNC.RECONVERGENT B0 ;  /* 0x0000000000007941 */ /* 0x000fea0003800200 */
.L_x_18044:
        /* <DEDUP_REMOVED lines=11> */
[----:B012---:R-:W0:Y:S01]  /*3710*/  LDC R168, c[0x0][0x40c] ;  /* 0x00010300ffa87b82 */ /* 0x007e220000000800 */
        /* <DEDUP_REMOVED lines=26> */
.L_x_18055:
[----:B0-----:R-:W0:Y:S01]  /*38c0*/  LDC R175, c[0x0][0x40c] ;  /* 0x00010300ffaf7b82 */ /* 0x001e220000000800 */
[-CC-:B-12---:R-:W-:Y:S01]  /*38d0*/  @P1 FFMA.FTZ R5, R17, R0.reuse, R173.reuse ;  /* 0x0000000011051223 */ /* 0x186fe200000100ad */
        /* <DEDUP_REMOVED lines=25> */
.L_x_18054:
[----:B------:R-:W-:-:S04]  /*3a70*/  UISETP.NE.U32.AND UP0, UPT, UR18, URZ, UPT ;  /* 0x000000ff1200728c */ /* 0x000fc8000bf05070 */
[----:B------:R-:W-:-:S06]  /*3a80*/  UISETP.NE.AND.EX UP0, UPT, UR19, URZ, UPT, UP0 ;  /* 0x000000ff1300728c */ /* 0x000fcc000bf05300 */
[----:B------:R-:W-:-:S13]  /*3a90*/  PLOP3.LUT P0, PT, PT, PT, UP0, 0x80, 0x8 ;  /* 0x000000000008781c */ /* 0x000fda0003f0f008 */
[----:B------:R-:W-:Y:S05]  /*3aa0*/  @!P0 BRA `(.L_x_18057) ;  /* 0x0000000000708947 */ /* 0x000fea0003800000 */
[----:B012---:R-:W0:Y:S01]  /*3ab0*/  LDC R168, c[0x0][0x40c] ;  /* 0x00010300ffa87b82 */ /* 0x007e220000000800 */
        /* <DEDUP_REMOVED lines=27> */
.L_x_18057:
[-CC-:B-12---:R-:W-:Y:S01]  /*3c70*/  FFMA.FTZ R5, R17, R0.reuse, R173.reuse ;  /* 0x0000000011057223 */ /* 0x186fe200000100ad */
        /* <DEDUP_REMOVED lines=24> */
.L_x_18056:
[----:B------:R-:W-:Y:S05]  /*3e00*/  BSYNC.RECONVERGENT B2 ;  /* 0x0000000000027941 */ /* 0x000fea0003800200 */
.L_x_18053:
        /* <DEDUP_REMOVED lines=8> */
.L_x_18052:
[----:B------:R-:W-:Y:S05]  /*3e90*/  BSYNC.RECONVERGENT B0 ;  /* 0x0000000000007941 */ /* 0x000fea0003800200 */
.L_x_18051:
        /* <DEDUP_REMOVED lines=11> */
[----:B0123--:R-:W0:Y:S01]  /*3f50*/  LDC R168, c[0x0][0x40c] ;  /* 0x00010300ffa87b82 */ /* 0x00fe220000000800 */
        /* <DEDUP_REMOVED lines=26> */
.L_x_18062:
[----:B0-----:R-:W0:Y:S01]  /*4100*/  LDC R175, c[0x0][0x40c] ;  /* 0x00010300ffaf7b82 */ /* 0x001e220000000800 */
[-CC-:B-123--:R-:W-:Y:S01]  /*4110*/  @P1 FFMA.FTZ R5, R15, R0.reuse, R173.reuse ;  /* 0x000000000f051223 */ /* 0x18efe200000100ad */
        /* <DEDUP_REMOVED lines=25> */
.L_x_18061:
[----:B------:R-:W-:-:S04]  /*42b0*/  UISETP.NE.U32.AND UP0, UPT, UR18, URZ, UPT ;  /* 0x000000ff1200728c */ /* 0x000fc8000bf05070 */
[----:B------:R-:W-:-:S06]  /*42c0*/  UISETP.NE.AND.EX UP0, UPT, UR19, URZ, UPT, UP0 ;  /* 0x000000ff1300728c */ /* 0x000fcc000bf05300 */
[----:B------:R-:W-:-:S13]  /*42d0*/  PLOP3.LUT P0, PT, PT, PT, UP0, 0x80, 0x8 ;  /* 0x000000000008781c */ /* 0x000fda0003f0f008 */
[----:B------:R-:W-:Y:S05]  /*42e0*/  @!P0 BRA `(.L_x_18064) ;  /* 0x0000000000708947 */ /* 0x000fea0003800000 */
[----:B0123--:R-:W0:Y:S01]  /*42f0*/  LDC R168, c[0x0][0x40c] ;  /* 0x00010300ffa87b82 */ /* 0x00fe220000000800 */
        /* <DEDUP_REMOVED lines=27> */
.L_x_18064:
[-CC-:B-123--:R-:W-:Y:S01]  /*44b0*/  FFMA.FTZ R5, R15, R0.reuse, R173.reuse ;  /* 0x000000000f057223 */ /* 0x18efe200000100ad */
        /* <DEDUP_REMOVED lines=24> */
.L_x_18063:
[----:B------:R-:W-:Y:S05]  /*4640*/  BSYNC.RECONVERGENT B2 ;  /* 0x0000000000027941 */ /* 0x000fea0003800200 */
.L_x_18060:
        /* <DEDUP_REMOVED lines=8> */
.L_x_18059:
[----:B------:R-:W-:Y:S05]  /*46d0*/  BSYNC.RECONVERGENT B0 ;  /* 0x0000000000007941 */ /* 0x000fea0003800200 */
.L_x_18058:
        /* <DEDUP_REMOVED lines=11> */
[----:B01234-:R-:W0:Y:S01]  /*4790*/  LDC R168, c[0x0][0x40c] ;  /* 0x00010300ffa87b82 */ /* 0x01fe220000000800 */
        /* <DEDUP_REMOVED lines=26> */
.L_x_18069:
[----:B0-----:R-:W0:Y:S01]  /*4940*/  LDC R175, c[0x0][0x40c] ;  /* 0x00010300ffaf7b82 */ /* 0x001e220000000800 */
[-CC-:B-1234-:R-:W-:Y:S01]  /*4950*/  @P1 FFMA.FTZ R5, R13, R0.reuse, R173.reuse ;  /* 0x000000000d051223 */ /* 0x19efe200000100ad */
        /* <DEDUP_REMOVED lines=25> */
.L_x_18068:
[----:B------:R-:W-:-:S04]  /*4af0*/  UISETP.NE.U32.AND UP0, UPT, UR18, URZ, UPT ;  /* 0x000000ff1200728c */ /* 0x000fc8000bf05070 */
[----:B------:R-:W-:-:S06]  /*4b00*/  UISETP.NE.AND.EX UP0, UPT, UR19, URZ, UPT, UP0 ;  /* 0x000000ff1300728c */ /* 0x000fcc000bf05300 */
[----:B------:R-:W-:-:S13]  /*4b10*/  PLOP3.LUT P0, PT, PT, PT, UP0, 0x80, 0x8 ;  /* 0x000000000008781c */ /* 0x000fda0003f0f008 */
[----:B------:R-:W-:Y:S05]  /*4b20*/  @!P0 BRA `(.L_x_18071) ;  /* 0x0000000000708947 */ /* 0x000fea0003800000 */
[----:B01234-:R-:W0:Y:S01]  /*4b30*/  LDC R168, c[0x0][0x40c] ;  /* 0x00010300ffa87b82 */ /* 0x01fe220000000800 */
        /* <DEDUP_REMOVED lines=27> */
.L_x_18071:
[-CC-:B-1234-:R-:W-:Y:S01]  /*4cf0*/  FFMA.FTZ R5, R13, R0.reuse, R173.reuse ;  /* 0x000000000d057223 */ /* 0x19efe200000100ad */
        /* <DEDUP_REMOVED lines=24> */
.L_x_18070:
[----:B------:R-:W-:Y:S05]  /*4e80*/  BSYNC.RECONVERGENT B2 ;  /* 0x0000000000027941 */ /* 0x000fea0003800200 */
.L_x_18067:
        /* <DEDUP_REMOVED lines=8> */
.L_x_18066:
[----:B------:R-:W-:Y:S05]  /*4f10*/  BSYNC.RECONVERGENT B0 ;  /* 0x0000000000007941 */ /* 0x000fea0003800200 */
.L_x_18065:
        /* <DEDUP_REMOVED lines=38> */
.L_x_18076:
        /* <DEDUP_REMOVED lines=27> */
.L_x_18075:
        /* <DEDUP_REMOVED lines=32> */
.L_x_18078:
[-CC-:B01234-:R-:W-:Y:S01]  /*5530*/  FFMA.FTZ R5, R21, R0.reuse, R173.reuse ;  /* 0x0000000015057223 */ /* 0x19ffe200000100ad */
        /* <DEDUP_REMOVED lines=24> */
.L_x_18077:
[----:B------:R-:W-:Y:S05]  /*56c0*/  BSYNC.RECONVERGENT B2 ;  /* 0x0000000000027941 */ /* 0x000fea0003800200 */
.L_x_18074:
        /* <DEDUP_REMOVED lines=8> */
.L_x_18073:
[----:B------:R-:W-:Y:S05]  /*5750*/  BSYNC.RECONVERGENT B0 ;  /* 0x0000000000007941 */ /* 0x000fea0003800200 */
.L_x_18072:
        /* <DEDUP_REMOVED lines=38> */
.L_x_18083:
        /* <DEDUP_REMOVED lines=27> */
.L_x_18082:
        /* <DEDUP_REMOVED lines=32> */
.L_x_18085:
        /* <DEDUP_REMOVED lines=25> */
.L_x_18084:
[----:B------:R-:W-:Y:S05]  /*5f00*/  BSYNC.RECONVERGENT B2 ;  /* 0x0000000000027941 */ /* 0x000fea0003800200 */
.L_x_18081:
        /* <DEDUP_REMOVED lines=8> */
.L_x_18080:
[----:B------:R-:W-:Y:S05]  /*5f90*/  BSYNC.RECONVERGENT B0 ;  /* 0x0000000000007941 */ /* 0x000fea0003800200 */
.L_x_18079:
        /* <DEDUP_REMOVED lines=11> */
[----:B------:R-:W5:Y:S01]  /*6050*/  LDC R8, c[0x0][0x40c] ;  /* 0x00010300ff087b82 */ /* 0x000f620000000800 */
[-CC-:B01234-:R-:W-:Y:S01]  /*6060*/  @P1 FFMA.FTZ R169, R206, R0.reuse, R173.reuse ;  /* 0x00000000cea91223 */ /* 0x19ffe200000100ad */
        /* <DEDUP_REMOVED lines=12> */
[----:B------:R-:W-:Y:S01]  /*6130*/  @P1 FADD.FTZ R0, R192, -R169 ;  /* 0x800000a9c0001221 */ /* 0x000fe20000010000 */
[----:B------:R-:W-:-:S02]  /*6140*/  ISETP.GT.AND P3, PT, R6, RZ, PT ;  /* 0x000000ff0600720c */ /* 0x000fc40003f64270 */
[----:B------:R-:W-:Y:S01]  /*6150*/  MOV R167, R159 ;  /* 0x0000009f00a77202 */ /* 0x000fe20000000f00 */
[----:B------:R-:W-:Y:S01]  /*6160*/  @P1 FFMA.FTZ R167, R7, R0, R159 ;  /* 0x0000000007a71223 */ /* 0x000fe2000001009f */
[-C--:B-----5:R-:W-:Y:S01]  /*6170*/  FMUL.FTZ R5, R166, R8.reuse ;  /* 0x00000008a6057220 */ /* 0x0a0fe20000410000 */
        /* <DEDUP_REMOVED lines=8> */
.L_x_18090:
        /* <DEDUP_REMOVED lines=27> */
.L_x_18089:
[----:B------:R-:W-:-:S04]  /*63b0*/  UISETP.NE.U32.AND UP0, UPT, UR18, URZ, UPT ;  /* 0x000000ff1200728c */ /* 0x000fc8000bf05070 */
[----:B------:R-:W-:-:S06]  /*63c0*/  UISETP.NE.AND.EX UP0, UPT, UR19, URZ, UPT, UP0 ;  /* 0x000000ff1300728c */ /* 0x000fcc000bf05300 */
[----:B------:R-:W-:-:S13]  /*63d0*/  PLOP3.LUT P0, PT, PT, PT, UP0, 0x80, 0x8 ;  /* 0x000000000008781c */ /* 0x000fda0003f0f008 */
[----:B------:R-:W-:Y:S05]  /*63e0*/  @!P0 BRA `(.L_x_18092) ;  /* 0x0000000000708947 */ /* 0x000fea0003800000 */
[----:B------:R-:W5:Y:S01]  /*63f0*/  LDC R22, c[0x0][0x40c] ;  /* 0x00010300ff167b82 */ /* 0x000f620000000800 */
[-CC-:B01234-:R-:W-:Y:S01]  /*6400*/  FFMA.FTZ R5, R25, R0.reuse, R173.reuse ;  /* 0x0000000019057223 */ /* 0x19ffe200000100ad */
        /* <DEDUP_REMOVED lines=26> */
.L_x_18092:
[-CC-:B01234-:R-:W-:Y:S01]  /*65b0*/  FFMA.FTZ R5, R25, R0.reuse, R173.reuse ;  /* 0x0000000019057223 */ /* 0x19ffe200000100ad */
[-CC-:B------:R-:W-:Y:S01]  /*65c0*/  FFMA.FTZ R4, R176, R0.reuse, R173.reuse ;  /* 0x00000000b0047223 */ /* 0x180fe200000100ad */
[-CC-:B------:R-:W-:Y:S01]  /*65d0*/  FFMA.FTZ R169, R201, R0.reuse, R173.reuse ;  /* 0x00000000c9a97223 */ /* 0x180fe200000100ad */
[----:B------:R-:W-:Y:S01]  /*65e0*/  ISETP.GT.AND P3, PT, R8, RZ, PT ;  /* 0x000000ff0800720c */ /* 0x000fe20003f64270 */
        /* <DEDUP_REMOVED lines=21> */
.L_x_18091:
[----:B------:R-:W-:Y:S05]  /*6740*/  BSYNC.RECONVERGENT B2 ;  /* 0x0000000000027941 */ /* 0x000fea0003800200 */
.L_x_18088:
[----:B------:R-:W0:Y:S08]  /*6750*/  @P0 LDC.64 R6, c[0x0][0x478] ;  /* 0x00011e00ff060b82 */ /* 0x000e300000000a00 */
[----:B------:R-:W1:Y:S01]  /*6760*/  @P2 LDC.64 R4, c[0x0][0x468] ;  /* 0x00011a00ff042b82 */ /* 0x000e620000000a00 */
[----:B0-----:R-:W-:-:S05]  /*6770*/  @P0 IMAD.WIDE.U32 R6, R2, 0x10, R6 ;  /* 0x0000001002060825 */ /* 0x001fca00078e0006 */
[----:B------:R0:W-:Y:S01]  /*6780*/  @P0 STG.E.128 desc[UR6][R6.64], R164 ;  /* 0x000000a406000986 */ /* 0x0001e2000c101d06 */
[----:B-1----:R-:W-:-:S05]  /*6790*/  @P2 IMAD.WIDE.U32 R4, R171, 0x10, R4 ;  /* 0x00000010ab042825 */ /* 0x002fca00078e0004 */
[----:B------:R0:W-:Y:S02]  /*67a0*/  @P2 STG.E.128 desc[UR6][R4.64], R160 ;  /* 0x000000a004002986 */ /* 0x0001e4000c101d06 */
.L_x_18087:
[----:B------:R-:W-:Y:S05]  /*67b0*/  BSYNC.RECONVERGENT B0 ;  /* 0x0000000000007941 */ /* 0x000fea0003800200 */
.L_x_18086:
[----:B01234-:R-:W0:Y:S02]  /*67c0*/  LDC.64 R4, c[0x0][0x380] ;  /* 0x0000e000ff047b82 */ /* 0x01fe240000000a00 */
[----:B0-----:R-:W-:-:S04]  /*67d0*/  LEA R9, R4, R9, 0x2 ;  /* 0x0000000904097211 */ /* 0x001fc800078e10ff */
[----:B------:R-:W-:-:S13]  /*67e0*/  ISETP.GE.AND P0, PT, R9, R5, PT ;  /* 0x000000050900720c */ /* 0x000fda0003f06270 */
[----:B------:R-:W-:Y:S05]  /*67f0*/  @!P0 BRA `(.L_x_18093) ;  /* 0xffffff9c00fc8947 */ /* 0x000fea000383ffff */
.L_x_18018:
[----:B------:R-:W-:Y:S05]  /*6800*/  BSYNC B1 ;  /* 0x0000000000017941 */ /* 0x000fea0003800000 */
.L_x_18017:
        /* <DEDUP_REMOVED lines=88> */
[----:B------:R-:W-:Y:S01]  /*6d90*/  STS.128 [R0], R76 ;  /* 0x0000004c00007388 */ /* 0x000fe20000000c00 */
[----:B------:R-:W-:-:S03]  /*6da0*/  FADD.FTZ R37, R10, R37 ;  /* 0x000000250a257221 */ /* 0x000fc60000010000 */
[----:B------:R0:W-:Y:S01]  /*6db0*/  STS.128 [R0+0x200], R32 ;  /* 0x0002002000007388 */ /* 0x0001e20000000c00 */
[----:B------:R-:W-:-:S03]  /*6dc0*/  FADD.FTZ R13, R13, R40 ;  /* 0x000000280d0d7221 */ /* 0x000fc60000010000 */
[----:B------:R-:W-:Y:S01]  /*6dd0*/  STS.128 [R0+0x400], R80 ;  /* 0x0004005000007388 */ /* 0x000fe20000000c00 */
[----:B------:R-:W-:-:S03]  /*6de0*/  FADD.FTZ R39, R14, R39 ;  /* 0x000000270e277221 */ /* 0x000fc60000010000 */
[----:B------:R-:W-:Y:S01]  /*6df0*/  STS.128 [R0+0x600], R84 ;  /* 0x0006005400007388 */ /* 0x000fe20000000c00 */
[----:B------:R-:W-:-:S03]  /*6e00*/  FADD.FTZ R15, R15, R42 ;  /* 0x0000002a0f0f7221 */ /* 0x000fc60000010000 */
[----:B------:R-:W-:Y:S04]  /*6e10*/  STS.128 [R0+0x800], R88 ;  /* 0x0008005800007388 */ /* 0x000fe80000000c00 */
[----:B------:R-:W-:Y:S01]  /*6e20*/  STS.128 [R0+0xa00], R92 ;  /* 0x000a005c00007388 */ /* 0x000fe20000000c00 */
[----:B0-----:R-:W-:-:S03]  /*6e30*/  IMAD R32, R12, UR4, RZ ;  /* 0x000000040c207c24 */ /* 0x001fc6000f8e02ff */
[----:B------:R-:W-:Y:S02]  /*6e40*/  STS.128 [R0+0xc00], R96 ;  /* 0x000c006000007388 */ /* 0x000fe40000000c00 */
[----:B------:R-:W-:Y:S02]  /*6e50*/  IADD3 R11, P0, PT, R32, R11, RZ ;  /* 0x0000000b200b7210 */ /* 0x000fe40007f1e0ff */
[----:B------:R0:W-:Y:S02]  /*6e60*/  STS.128 [R0+0xe00], R100 ;  /* 0x000e006400007388 */ /* 0x0001e40000000c00 */
[----:B-----5:R-:W-:Y:S01]  /*6e70*/  SHF.L.U32 R44, R11, 0x2, RZ ;  /* 0x000000020b2c7819 */ /* 0x020fe200000006ff */
[----:B------:R-:W-:Y:S01]  /*6e80*/  BAR.SYNC.DEFER_BLOCKING 0x0 ;  /* 0x0000000000007b1d */ /* 0x000fe20000010000 */
[----:B0-----:R-:W-:Y:S02]  /*6e90*/  IADD3.X R0, PT, PT, RZ, RZ, RZ, P0, !PT ;  /* 0x000000ffff007210 */ /* 0x001fe400007fe4ff */
[----:B------:R-:W-:-:S02]  /*6ea0*/  IADD3 R46, P0, PT, R44, UR14, RZ ;  /* 0x0000000e2c2e7c10 */ /* 0x000fc4000ff1e0ff */
[----:B------:R-:W-:Y:S02]  /*6eb0*/  SHF.L.U64.HI R45, R11, 0x2, R0 ;  /* 0x000000020b2d7819 */ /* 0x000fe40000010200 */
[----:B------:R-:W-:Y:S02]  /*6ec0*/  IADD3 R44, P1, PT, R44, UR12, RZ ;  /* 0x0000000c2c2c7c10 */ /* 0x000fe4000ff3e0ff */
[C---:B------:R-:W-:Y:S02]  /*6ed0*/  IADD3.X R47, PT, PT, R45.reuse, UR15, RZ, P0, !PT ;  /* 0x0000000f2d2f7c10 */ /* 0x040fe400087fe4ff */
[----:B------:R-:W-:Y:S01]  /*6ee0*/  @P5 MOV R2, R46 ;  /* 0x0000002e00025202 */ /* 0x000fe20000000f00 */
[----:B------:R-:W0:Y:S01]  /*6ef0*/  LDS R4, [R6] ;  /* 0x0000000006047984 */ /* 0x000e220000000800 */
[----:B------:R-:W-:Y:S02]  /*6f00*/  @P5 MOV R3, R47 ;  /* 0x0000002f00035202 */ /* 0x000fe40000000f00 */
[----:B------:R-:W-:Y:S01]  /*6f10*/  IADD3.X R45, PT, PT, R45, UR13, RZ, P1, !PT ;  /* 0x0000000d2d2d7c10 */ /* 0x000fe20008ffe4ff */
[----:B------:R-:W1:Y:S01]  /*6f20*/  LDS R41, [R6+0x1000] ;  /* 0x0010000006297984 */ /* 0x000e620000000800 */
[----:B------:R-:W-:-:S02]  /*6f30*/  ISETP.GE.U32.AND P0, PT, R43, 0x100, PT ;  /* 0x000001002b00780c */ /* 0x000fc40003f06070 */
        /* <DEDUP_REMOVED lines=31> */
[----:B------:R-:W3:Y:S02]  /*7130*/  LDS R27, [R6+0x3800] ;  /* 0x00380000061b7984 */ /* 0x000ee40000000800 */
[----:B------:R-:W-:Y:S01]  /*7140*/  FADD.FTZ R12, R12, R17 ;  /* 0x000000110c0c7221 */ /* 0x000fe20000010000 */
[----:B------:R-:W-:Y:S01]  /*7150*/  @P5 IADD3.X R45, PT, PT, RZ, R45, RZ, P6, !PT ;  /* 0x0000002dff2d5210 */ /* 0x000fe200037fe4ff */
[----:B------:R2:W-:Y:S01]  /*7160*/  @P5 STG.E desc[UR6][R2.64], R29 ;  /* 0x0000001d02005986 */ /* 0x0005e2000c101906 */
[----:B------:R-:W-:-:S02]  /*7170*/  @P0 MOV R4, R44 ;  /* 0x0000002c00040202 */ /* 0x000fc40000000f00 */
[----:B------:R-:W-:Y:S01]  /*7180*/  @P0 MOV R5, R45 ;  /* 0x0000002d00050202 */ /* 0x000fe20000000f00 */
[----:B------:R-:W3:Y:S01]  /*7190*/  LDS R29, [R6+0x1200] ;  /* 0x00120000061d7984 */ /* 0x000ee20000000800 */
[----:B------:R-:W-:Y:S01]  /*71a0*/  ISETP.GE.U32.AND P5, PT, R43, 0x380, PT ;  /* 0x000003802b00780c */ /* 0x000fe20003fa6070 */
[----:B0-----:R-:W-:Y:S01]  /*71b0*/  FADD.FTZ R12, R12, R21 ;  /* 0x000000150c0c7221 */ /* 0x001fe20000010000 */
[----:B-1----:R-:W-:Y:S01]  /*71c0*/  FADD.FTZ R16, RZ, R16 ;  /* 0x00000010ff107221 */ /* 0x002fe20000010000 */
[----:B------:R-:W-:Y:S01]  /*71d0*/  LDS R11, [R6+0x1a00] ;  /* 0x001a0000060b7984 */ /* 0x000fe20000000800 */
[----:B--2---:R-:W-:Y:S01]  /*71e0*/  FADD.FTZ R41, R34, R41 ;  /* 0x0000002922297221 */ /* 0x004fe20000010000 */
[----:B------:R-:W-:Y:S02]  /*71f0*/  @P0 MOV R2, R46 ;  /* 0x0000002e00020202 */ /* 0x000fe40000000f00 */
        /* <DEDUP_REMOVED lines=8> */
[----:B------:R-:W2:Y:S01]  /*7280*/  LDS R21, [R6+0x2c00] ;  /* 0x002c000006157984 */ /* 0x000ea20000000800 */
[----:B------:R-:W-:Y:S01]  /*7290*/  ISETP.GE.U32.AND P6, PT, R43, 0x400, PT ;  /* 0x000004002b00780c */ /* 0x000fe20003fc6070 */
[----:B----4-:R-:W-:-:S02]  /*72a0*/  FADD.FTZ R16, R16, R19 ;  /* 0x0000001310107221 */ /* 0x010fc40000010000 */
[----:B------:R-:W4:Y:S02]  /*72b0*/  LDS R43, [R6+0x3600] ;  /* 0x00360000062b7984 */ /* 0x000f240000000800 */
[----:B---3--:R-:W-:Y:S02]  /*72c0*/  FADD.FTZ R16, R16, R23 ;  /* 0x0000001710107221 */ /* 0x008fe40000010000 */
[----:B------:R-:W-:Y:S02]  /*72d0*/  LDS R10, [R6+0x1e00] ;  /* 0x001e0000060a7984 */ /* 0x000fe40000000800 */
[----:B------:R-:W-:Y:S02]  /*72e0*/  FADD.FTZ R27, R16, R27 ;  /* 0x0000001b101b7221 */ /* 0x000fe40000010000 */
[----:B------:R-:W-:Y:S04]  /*72f0*/  LDS R19, [R6+0x2e00] ;  /* 0x002e000006137984 */ /* 0x000fe80000000800 */
[----:B------:R-:W-:Y:S01]  /*7300*/  LDS R23, [R6+0x3e00] ;  /* 0x003e000006177984 */ /* 0x000fe20000000800 */
[----:B------:R-:W-:-:S03]  /*7310*/  FADD.FTZ R0, R0, R29 ;  /* 0x0000001d00007221 */ /* 0x000fc60000010000 */
[----:B------:R-:W-:Y:S01]  /*7320*/  LDS R29, [R6+0x3a00] ;  /* 0x003a0000061d7984 */ /* 0x000fe20000000800 */
[----:B------:R-:W-:-:S03]  /*7330*/  FADD.FTZ R0, R0, R33 ;  /* 0x0000002100007221 */ /* 0x000fc60000010000 */
[----:B------:R-:W3:Y:S01]  /*7340*/  LDS R33, [R6+0x3c00] ;  /* 0x003c000006217984 */ /* 0x000ee20000000800 */
[----:B------:R-:W-:Y:S01]  /*7350*/  FADD.FTZ R35, R0, R35 ;  /* 0x0000002300237221 */ /* 0x000fe20000010000 */
[----:B0-----:R-:W-:Y:S02]  /*7360*/  FADD.FTZ R8, RZ, R8 ;  /* 0x00000008ff087221 */ /* 0x001fe40000010000 */
[----:B------:R-:W0:Y:S04]  /*7370*/  LDS R0, [R6+0xa00] ;  /* 0x000a000006007984 */ /* 0x000e280000000800 */
[----:B------:R4:W-:Y:S01]  /*7380*/  @P0 STG.E desc[UR6][R2.64], R35 ;  /* 0x0000002302000986 */ /* 0x0009e2000c101906 */
[----:B-1----:R-:W-:-:S03]  /*7390*/  FADD.FTZ R8, R8, R17 ;  /* 0x0000001108087221 */ /* 0x002fc60000010000 */
[----:B------:R-:W-:Y:S01]  /*73a0*/  @P0 STG.E desc[UR6][R4.64], R7 ;  /* 0x0000000704000986 */ /* 0x000fe2000c101906 */
[----:B--2---:R-:W-:-:S03]  /*73b0*/  FADD.FTZ R8, R8, R21 ;  /* 0x0000001508087221 */ /* 0x004fc60000010000 */
[----:B------:R-:W1:Y:S01]  /*73c0*/  LDS R7, [R6+0xe00] ;  /* 0x000e000006077984 */ /* 0x000e620000000800 */
[----:B----4-:R-:W-:Y:S01]  /*73d0*/  FADD.FTZ R43, R12, R43 ;  /* 0x0000002b0c2b7221 */ /* 0x010fe20000010000 */
[----:B------:R-:W-:Y:S02]  /*73e0*/  @P4 MOV R2, R46 ;  /* 0x0000002e00024202 */ /* 0x000fe40000000f00 */
[----:B------:R-:W-:Y:S02]  /*73f0*/  @P4 MOV R3, R47 ;  /* 0x0000002f00034202 */ /* 0x000fe40000000f00 */
[----:B------:R-:W-:-:S03]  /*7400*/  @P4 IADD3 R46, P0, PT, R46, 0x200, RZ ;  /* 0x000002002e2e4810 */ /* 0x000fc60007f1e0ff */
[----:B------:R2:W-:Y:S01]  /*7410*/  @P4 STG.E desc[UR6][R2.64], R41 ;  /* 0x0000002902004986 */ /* 0x0005e2000c101906 */
[----:B------:R-:W-:Y:S02]  /*7420*/  @P4 IADD3.X R47, PT, PT, RZ, R47, RZ, P0, !PT ;  /* 0x0000002fff2f4210 */ /* 0x000fe400007fe4ff */
[----:B--2---:R-:W-:Y:S01]  /*7430*/  @P4 MOV R2, R44 ;  /* 0x0000002c00024202 */ /* 0x004fe20000000f00 */
[----:B---3--:R-:W-:Y:S01]  /*7440*/  FADD.FTZ R33, R8, R33 ;  /* 0x0000002108217221 */ /* 0x008fe20000010000 */
        /* <DEDUP_REMOVED lines=60> */
.L_x_18036:
        /* <DEDUP_REMOVED lines=8> */
.L_x_18095:
[----:B------:R-:W-:Y:S05]  /*7890*/  BSYNC B0 ;  /* 0x0000000000007941 */ /* 0x000fea0003800000 */
.L_x_18094:
        /* <DEDUP_REMOVED lines=8> */
.L_x_18096:
[----:B------:R-:W-:Y:S01]  /*7920*/  FADD.FTZ R0, R0, R217 ;  /* 0x000000d900007221 */ /* 0x000fe20000010000 */
[----:B------:R-:W-:-:S04]  /*7930*/  HFMA2 R174, -RZ, RZ, 0, 1.1920928955078125e-07 ;  /* 0x00000002ffae7431 */ /* 0x000fc800000001ff */
[----:B------:R-:W-:Y:S02]  /*7940*/  MOV R219, R0 ;  /* 0x0000000000db7202 */ /* 0x000fe40000000f00 */
[----:B------:R-:W-:-:S07]  /*7950*/  MOV R169, R172 ;  /* 0x000000ac00a97202 */ /* 0x000fce0000000f00 */
[----:B------:R-:W-:Y:S05]  /*7960*/  WARPSYNC.COLLECTIVE R170, `(.L_x_18097) ;  /* 0x00000000aa087348 */ /* 0x000fea0003c00000 */
[----:B------:R0:W1:Y:S02]  /*7970*/  SHFL.BFLY P0, R172, R219, R174, R221 ;  /* 0x0c0000aedbac7389 */ /* 0x00006400000000dd */
[----:B01----:R-:W-:Y:S05]  /*7980*/  ENDCOLLECTIVE ;  /* 0x000000000000791b */ /* 0x003fea0003800000 */
.L_x_18097:
[----:B------:R-:W-:-:S05]  /*7990*/  FADD.FTZ R169, R169, R226 ;  /* 0x000000e2a9a97221 */ /* 0x000fca0000010000 */
[----:B------:R-:W-:Y:S02]  /*79a0*/  MOV R219, R169 ;  /* 0x000000a900db7202 */ /* 0x000fe40000000f00 */
[----:B------:R-:W-:-:S07]  /*79b0*/  MOV R171, R172 ;  /* 0x000000ac00ab7202 */ /* 0x000fce0000000f00 */
[----:B------:R-:W-:Y:S05]  /*79c0*/  WARPSYNC.COLLECTIVE R170, `(.L_x_18098) ;  /* 0x00000000aa087348 */ /* 0x000fea0003c00000 */
[----:B------:R0:W1:Y:S02]  /*79d0*/  SHFL.BFLY P0, R172, R219, R174, R221 ;  /* 0x0c0000aedbac7389 */ /* 0x00006400000000dd */
[----:B01----:R-:W-:Y:S05]  /*79e0*/  ENDCOLLECTIVE ;  /* 0x000000000000791b */ /* 0x003fea0003800000 */
.L_x_18098:
[----:B------:R-:W-:Y:S01]  /*79f0*/  FADD.FTZ R171, R0, R171 ;  /* 0x000000ab00ab7221 */ /* 0x000fe20000010000 */
[----:B------:R-:W-:-:S04]  /*7a00*/  HFMA2 R174, -RZ, RZ, 0, 2.384185791015625e-07 ;  /* 0x00000004ffae7431 */ /* 0x000fc800000001ff */
[----:B------:R-:W-:Y:S02]  /*7a10*/  MOV R219, R171 ;  /* 0x000000ab00db7202 */ /* 0x000fe40000000f00 */
[----:B------:R-:W-:-:S07]  /*7a20*/  MOV R4, R172 ;  /* 0x000000ac00047202 */ /* 0x000fce0000000f00 */
[----:B------:R-:W-:Y:S05]  /*7a30*/  WARPSYNC.COLLECTIVE R170, `(.L_x_18099) ;  /* 0x00000000aa087348 */ /* 0x000fea0003c00000 */
[----:B------:R0:W1:Y:S02]  /*7a40*/  SHFL.BFLY P0, R172, R219, R174, R221 ;  /* 0x0c0000aedbac7389 */ /* 0x00006400000000dd */
[----:B01----:R-:W-:Y:S05]  /*7a50*/  ENDCOLLECTIVE ;  /* 0x000000000000791b */ /* 0x003fea0003800000 */
.L_x_18099:
[----:B------:R-:W-:-:S05]  /*7a60*/  FADD.FTZ R4, R169, R4 ;  /* 0x00000004a9047221 */ /* 0x000fca0000010000 */
[----:B------:R-:W-:Y:S02]  /*7a70*/  MOV R219, R4 ;  /* 0x0000000400db7202 */ /* 0x000fe40000000f00 */
[----:B------:R-:W-:-:S07]  /*7a80*/  MOV R22, R172 ;  /* 0x000000ac00167202 */ /* 0x000fce0000000f00 */
[----:B------:R-:W-:Y:S05]  /*7a90*/  WARPSYNC.COLLECTIVE R170, `(.L_x_18100) ;  /* 0x00000000aa087348 */ /* 0x000fea0003c00000 */
[----:B------:R0:W1:Y:S02]  /*7aa0*/  SHFL.BFLY P0, R172, R219, R174, R221 ;  /* 0x0c0000aedbac7389 */ /* 0x00006400000000dd */
[----:B01----:R-:W-:Y:S05]  /*7ab0*/  ENDCOLLECTIVE ;  /* 0x000000000000791b */ /* 0x003fea0003800000 */
.L_x_18100:
[----:B------:R-:W-:Y:S01]  /*7ac0*/  FADD.FTZ R22, R171, R22 ;  /* 0x00000016ab167221 */ /* 0x000fe20000010000 */
[----:B------:R-:W-:-:S04]  /*7ad0*/  HFMA2 R174, -RZ, RZ, 0, 4.76837158203125e-07 ;  /* 0x00000008ffae7431 */ /* 0x000fc800000001ff */
[----:B------:R-:W-:Y:S02]  /*7ae0*/  MOV R219, R22 ;  /* 0x0000001600db7202 */ /* 0x000fe40000000f00 */
[----:B------:R-:W-:-:S07]  /*7af0*/  MOV R173, R172 ;  /* 0x000000ac00ad7202 */ /* 0x000fce0000000f00 */
[----:B------:R-:W-:Y:S05]  /*7b00*/  WARPSYNC.COLLECTIVE R170, `(.L_x_18101) ;  /* 0x00000000aa087348 */ /* 0x000fea0003c00000 */
[----:B------:R0:W1:Y:S02]  /*7b10*/  SHFL.BFLY P0, R172, R219, R174, R221 ;  /* 0x0c0000aedbac7389 */ /* 0x00006400000000dd */
[----:B01----:R-:W-:Y:S05]  /*7b20*/  ENDCOLLECTIVE ;  /* 0x000000000000791b */ /* 0x003fea0003800000 */
.L_x_18101:
[----:B------:R-:W-:-:S05]  /*7b30*/  FADD.FTZ R173, R4, R173 ;  /* 0x000000ad04ad7221 */ /* 0x000fca0000010000 */
[----:B------:R-:W-:Y:S02]  /*7b40*/  MOV R219, R173 ;  /* 0x000000ad00db7202 */ /* 0x000fe40000000f00 */
[----:B------:R-:W-:-:S07]  /*7b50*/  MOV R175, R172 ;  /* 0x000000ac00af7202 */ /* 0x000fce0000000f00 */
[----:B------:R-:W-:Y:S05]  /*7b60*/  WARPSYNC.COLLECTIVE R170, `(.L_x_18102) ;  /* 0x00000000aa087348 */ /* 0x000fea0003c00000 */
[----:B------:R0:W1:Y:S02]  /*7b70*/  SHFL.BFLY P0, R172, R219, R174, R221 ;  /* 0x0c0000aedbac7389 */ /* 0x00006400000000dd */
[----:B01----:R-:W-:Y:S05]  /*7b80*/  ENDCOLLECTIVE ;  /* 0x000000000000791b */ /* 0x003fea0003800000 */
.L_x_18102:
[----:B------:R-:W-:Y:S01]  /*7b90*/  FADD.FTZ R175, R22, R175 ;  /* 0x000000af16af7221 */ /* 0x000fe20000010000 */
[----:B------:R-:W-:-:S04]  /*7ba0*/  HFMA2 R174, -RZ, RZ, 0, 9.5367431640625e-07 ;  /* 0x00000010ffae7431 */ /* 0x000fc800000001ff */
[----:B------:R-:W-:Y:S02]  /*7bb0*/  MOV R219, R175 ;  /* 0x000000af00db7202 */ /* 0x000fe40000000f00 */
[----:B------:R-:W-:-:S07]  /*7bc0*/  MOV R168, R172 ;  /* 0x000000ac00a87202 */ /* 0x000fce0000000f00 */
[----:B------:R-:W-:Y:S05]  /*7bd0*/  WARPSYNC.COLLECTIVE R170, `(.L_x_18103) ;  /* 0x00000000aa087348 */ /* 0x000fea0003c00000 */
[----:B------:R0:W1:Y:S02]  /*7be0*/  SHFL.BFLY P0, R172, R219, R174, R221 ;  /* 0x0c0000aedbac7389 */ /* 0x00006400000000dd */
[----:B01----:R-:W-:Y:S05]  /*7bf0*/  ENDCOLLECTIVE ;  /* 0x000000000000791b */ /* 0x003fea0003800000 */
.L_x_18103:
[----:B------:R-:W-:-:S05]  /*7c00*/  FADD.FTZ R168, R173, R168 ;  /* 0x000000a8ada87221 */ /* 0x000fca0000010000 */
[----:B------:R-:W-:Y:S02]  /*7c10*/  MOV R219, R168 ;  /* 0x000000a800db7202 */ /* 0x000fe40000000f00 */
[----:B------:R-:W-:-:S07]  /*7c20*/  MOV R0, R172 ;  /* 0x000000ac00007202 */ /* 0x000fce0000000f00 */
[----:B------:R-:W-:Y:S05]  /*7c30*/  WARPSYNC.COLLECTIVE R170, `(.L_x_18104) ;  /* 0x00000000aa087348 */ /* 0x000fea0003c00000 */
[----:B------:R0:W1:Y:S02]  /*7c40*/  SHFL.BFLY P0, R172, R219, R174, R221 ;  /* 0x0c0000aedbac7389 */ /* 0x00006400000000dd */
[----:B01----:R-:W-:Y:S05]  /*7c50*/  ENDCOLLECTIVE ;  /* 0x000000000000791b */ /* 0x003fea0003800000 */
.L_x_18104:
[----:B------:R-:W-:Y:S01]  /*7c60*/  MOV R169, R172 ;  /* 0x000000ac00a97202 */ /* 0x000fe20000000f00 */
[----:B------:R-:W-:Y:S06]  /*7c70*/  BRA `(.L_x_18105) ;  /* 0xffffffa800187947 */ /* 0x000fec000383ffff */
.L_x_18106:
        /* <DEDUP_REMOVED lines=16> */
.L_x_20128:


//--------------------- .text._ZN10layer_norm13ln_bwd_kernelINS_13Kernel_traitsIfffffjLj1024ELj1ELj4ELj1ELj16ENS_18Kernel_traits_baseILj1024EfffffjLj128EEEEELb0ELb0ELb1ELb1EEEvNS_9BwdParamsE --------------------------
	.section	.text._ZN10layer_norm13ln_bwd_kernelINS_13Kernel_traitsIfffffjLj1024ELj1ELj4ELj1ELj16ENS_18Kernel_traits_baseILj1024EfffffjLj128EEEEELb0ELb0ELb1ELb1EEEvNS_9BwdParamsE,"ax",@progbits
	.align	128
        .global         _ZN10layer_norm13ln_bwd_kernelINS_13Kernel_traitsIfffffjLj1024ELj1ELj4ELj1ELj16ENS_18Kernel_traits_baseILj1024EfffffjLj128EEEEELb0ELb0ELb1ELb1EEEvNS_9BwdParamsE
        .type           _ZN10layer_norm13ln_bwd_kernelINS_13Kernel_traitsIfffffjLj1024ELj1ELj4ELj1ELj16ENS_18Kernel_traits_baseILj1024EfffffjLj128EEEEELb0ELb0ELb1ELb1EEEvNS_9BwdParamsE,@function
        .size           _ZN10layer_norm13ln_bwd_kernelINS_13Kernel_traitsIfffffjLj1024ELj1ELj4ELj1ELj16ENS_18Kernel_traits_baseILj1024EfffffjLj128EEEEELb0ELb0ELb1ELb1EEEvNS_9BwdParamsE,(.L_x_20129 - _ZN10layer_norm13ln_bwd_kernelINS_13Kernel_traitsIfffffjLj1024ELj1ELj4ELj1ELj16ENS_18Kernel_traits_baseILj1024EfffffjLj128EEEEELb0ELb0ELb1ELb1EEEvNS_9BwdParamsE)
        .other          _ZN10layer_norm13ln_bwd_kernelINS_13Kernel_traitsIfffffjLj1024ELj1ELj4ELj1ELj16ENS_18Kernel_traits_baseILj1024EfffffjLj128EEEEELb0ELb0ELb1ELb1EEEvNS_9BwdParamsE,@"STO_CUDA_ENTRY STV_DEFAULT"
_ZN10layer_norm13ln_bwd_kernelINS_13Kernel_traitsIfffffjLj1024ELj1ELj4ELj1ELj16ENS_18Kernel_traits_baseILj1024EfffffjLj128EEEEELb0ELb0ELb1ELb1EEEvNS_9BwdParamsE:
.text._ZN10layer_norm13ln_bwd_kernelINS_13Kernel_traitsIfffffjLj1024ELj1ELj4ELj1ELj16ENS_18Kernel_traits_baseILj1024EfffffjLj128EEEEELb0ELb0ELb1ELb1EEEvNS_9BwdParamsE:
        /* <DEDUP_REMOVED lines=61> */
.L_x_18153:
        /* <DEDUP_REMOVED lines=10> */
[----:B------:R-:W-:Y:S02]  /*0470*/  MOV R206, R150 ;  /* 0x0000009600ce7202 */ /* 0x000fe40000000f00 */
[----:B------:R-:W-:Y:S02]  /*0480*/  MOV R203, RZ ;  /* 0x000000ff00cb7202 */ /* 0x000fe40000000f00 */
[----:B------:R-:W-:Y:S02]  /*0490*/  MOV R212, RZ ;  /* 0x000000ff00d47202 */ /* 0x000fe40000000f00 */
[----:B----4-:R-:W-:-:S13]  /*04a0*/  ISETP.GE.AND P2, PT, R10, 0x1, PT ;  /* 0x000000010a00780c */ /* 0x010fda0003f46270 */
[----:B-1----:R-:W-:Y:S05]  /*04b0*/  @!P2 BRA `(.L_x_18110) ;  /* 0x0000001000f4a947 */ /* 0x002fea0003800000 */
[----:B------:R-:W1:Y:S01]  /*04c0*/  S2R R7, SR_TID.X ;  /* 0x0000000000077919 */ /* 0x000e620000002100 */
[----:B------:R-:W2:Y:S01]  /*04d0*/  LDC.64 R14, c[0x0][0x3c0] ;  /* 0x0000f000ff0e7b82 */ /* 0x000ea20000000a00 */
[----:B------:R-:W-:Y:S01]  /*04e0*/  IMAD R4, R0, UR9, RZ ;  /* 0x0000000900047c24 */ /* 0x000fe2000f8e02ff */
[----:B------:R-:W-:-:S04]  /*04f0*/  IADD3 R6, PT, PT, R10, -0x1, RZ ;  /* 0xffffffff0a067810 */ /* 0x000fc80007ffe0ff */
[----:B------:R-:W-:Y:S01]  /*0500*/  SHF.R.S32.HI R5, RZ, 0x1f, R4 ;  /* 0x0000001fff057819 */ /* 0x000fe20000011404 */
[----:B------:R-:W-:Y:S01]  /*0510*/  IMAD R6, R6, UR9, RZ ;  /* 0x0000000906067c24 */ /* 0x000fe2000f8e02ff */
[----:B------:R-:W3:Y:S02]  /*0520*/  LDC.64 R8, c[0x0][0x3a8] ;  /* 0x0000ea00ff087b82 */ /* 0x000ee40000000a00 */
[----:B------:R-:W-:-:S06]  /*0530*/  LEA.HI R5, R5, R4, RZ, 0x2 ;  /* 0x0000000405057211 */ /* 0x000fcc00078f10ff */
[----:B0-----:R-:W0:Y:S01]  /*0540*/  LDC.64 R2, c[0x0][0x428] ;  /* 0x00010a00ff027b82 */ /* 0x001e220000000a00 */
[----:B--2---:R-:W-:-:S05]  /*0550*/  IMAD.WIDE R14, R0, 0x4, R14 ;  /* 0x00000004000e7825 */ /* 0x004fca00078e020e */
[----:B------:R2:W4:Y:S01]  /*0560*/  LDG.E R207, desc[UR6][R14.64] ;  /* 0x000000060ecf7981 */ /* 0x000522000c1e1900 */
[----:B-1----:R-:W-:Y:S02]  /*0570*/  LOP3.LUT R12, R7, 0x1f, RZ, 0xc0, !PT ;  /* 0x0000001f070c7812 */ /* 0x002fe400078ec0ff */
[----:B------:R-:W-:Y:S02]  /*0580*/  SHF.R.S32.HI R7, RZ, 0x1f, R6 ;  /* 0x0000001fff077819 */ /* 0x000fe40000011406 */
[----:B------:R-:W-:Y:S02]  /*0590*/  LEA.HI.SX32 R224, R5, R12, 0x1e ;  /* 0x0000000c05e07211 */ /* 0x000fe400078ff2ff */
[----:B------:R-:W-:Y:S02]  /*05a0*/  LEA.HI R7, R7, R6, RZ, 0x2 ;  /* 0x0000000607077211 */ /* 0x000fe400078f10ff */
[----:B------:R-:W-:Y:S02]  /*05b0*/  IADD3 R227, PT, PT, R224, 0x20, RZ ;  /* 0x00000020e0e37810 */ /* 0x000fe40007ffe0ff */
[----:B------:R-:W-:-:S02]  /*05c0*/  LEA.HI.SX32 R201, R7, R12, 0x1e ;  /* 0x0000000c07c97211 */ /* 0x000fc400078ff2ff */
[C---:B------:R-:W-:Y:S01]  /*05d0*/  IADD3 R11, PT, PT, R224.reuse, 0x40, RZ ;  /* 0x00000040e00b7810 */ /* 0x040fe20007ffe0ff */
[--C-:B---3--:R-:W-:Y:S01]  /*05e0*/  IMAD.WIDE.U32 R208, R227, 0x10, R8.reuse ;  /* 0x00000010e3d07825 */ /* 0x108fe200078e0008 */
[----:B------:R-:W-:Y:S02]  /*05f0*/  IADD3 R157, PT, PT, R201, 0x20, RZ ;  /* 0x00000020c99d7810 */ /* 0x000fe40007ffe0ff */
[C---:B------:R-:W-:Y:S01]  /*0600*/  IADD3 R231, PT, PT, R224.reuse, 0x60, RZ ;  /* 0x00000060e0e77810 */ /* 0x040fe20007ffe0ff */
[----:B------:R-:W-:Y:S02]  /*0610*/  IMAD.WIDE.U32 R152, R11, 0x10, R8 ;  /* 0x000000100b987825 */ /* 0x000fe400078e0008 */
[----:B------:R-:W3:Y:S02]  /*0620*/  LDG.E.128 R208, desc[UR6][R208.64] ;  /* 0x00000006d0d07981 */ /* 0x000ee4000c1e1d00 */
[----:B0-----:R-:W-:Y:S01]  /*0630*/  IMAD.WIDE.U32 R156, R157, 0x10, R2 ;  /* 0x000000109d9c7825 */ /* 0x001fe200078e0002 */
[----:B------:R-:W-:Y:S01]  /*0640*/  IADD3 R229, PT, PT, R224, 0x80, RZ ;  /* 0x00000080e0e57810 */ /* 0x000fe20007ffe0ff */
[----:B------:R-:W3:Y:S02]  /*0650*/  LDG.E.128 R152, desc[UR6][R152.64] ;  /* 0x0000000698987981 */ /* 0x000ee4000c1e1d00 */
[----:B------:R-:W-:-:S02]  /*0660*/  IMAD.WIDE.U32 R164, R231, 0x10, R8 ;  /* 0x00000010e7a47825 */ /* 0x000fc400078e0008 */
[----:B------:R-:W3:Y:S02]  /*0670*/  LDG.E.128 R156, desc[UR6][R156.64] ;  /* 0x000000069c9c7981 */ /* 0x000ee4000c1e1d00 */
[C-C-:B------:R-:W-:Y:S02]  /*0680*/  IMAD.WIDE.U32 R4, R224.reuse, 0x10, R8.reuse ;  /* 0x00000010e0047825 */ /* 0x140fe400078e0008 */
[----:B------:R-:W3:Y:S02]  /*0690*/  LDG.E.128 R164, desc[UR6][R164.64] ;  /* 0x00000006a4a47981 */ /* 0x000ee4000c1e1d00 */
[----:B------:R-:W-:Y:S02]  /*06a0*/  IMAD.WIDE.U32 R168, R229, 0x10, R8 ;  /* 0x00000010e5a87825 */ /* 0x000fe400078e0008 */
[----:B------:R-:W3:Y:S02]  /*06b0*/  LDG.E.128 R4, desc[UR6][R4.64] ;  /* 0x0000000604047981 */ /* 0x000ee4000c1e1d00 */
[----:B------:R-:W-:Y:S01]  /*06c0*/  IMAD.WIDE.U32 R212, R201, 0x10, R2 ;  /* 0x00000010c9d47825 */ /* 0x000fe200078e0002 */
[----:B------:R-:W-:Y:S01]  /*06d0*/  IADD3 R233, PT, PT, R224, 0xa0, RZ ;  /* 0x000000a0e0e97810 */ /* 0x000fe20007ffe0ff */
[----:B------:R-:W3:Y:S04]  /*06e0*/  LDG.E.128 R168, desc[UR6][R168.64] ;  /* 0x00000006a8a87981 */ /* 0x000ee8000c1e1d00 */
[----:B------:R-:W3:Y:S01]  /*06f0*/  LDG.E.128 R212, desc[UR6][R212.64] ;  /* 0x00000006d4d47981 */ /* 0x000ee2000c1e1d00 */
[----:B------:R-:W-:-:S06]  /*0700*/  IMAD.WIDE.U32 R180, R233, 0x10, R8 ;  /* 0x00000010e9b47825 */ /* 0x000fcc00078e0008 */
[----:B------:R-:W3:Y:S01]  /*0710*/  LDG.E.128 R180, desc[UR6][R180.64] ;  /* 0x00000006b4b47981 */ /* 0x000ee2000c1e1d00 */
[----:B------:R-:W-:-:S05]  /*0720*/  IADD3 R161, PT, PT, R201, 0x40, RZ ;  /* 0x00000040c9a17810 */ /* 0x000fca0007ffe0ff */
[----:B------:R-:W-:Y:S01]  /*0730*/  IMAD.WIDE.U32 R160, R161, 0x10, R2 ;  /* 0x00000010a1a07825 */ /* 0x000fe200078e0002 */
[----:B------:R-:W-:-:S05]  /*0740*/  IADD3 R173, PT, PT, R201, 0x60, RZ ;  /* 0x00000060c9ad7810 */ /* 0x000fca0007ffe0ff */
[----:B------:R-:W3:Y:S01]  /*0750*/  LDG.E.128 R160, desc[UR6][R160.64] ;  /* 0x00000006a0a07981 */ /* 0x000ee2000c1e1d00 */
[----:B------:R-:W-:Y:S01]  /*0760*/  IADD3 R235, PT, PT, R224, 0xc0, RZ ;  /* 0x000000c0e0eb7810 */ /* 0x000fe20007ffe0ff */
[----:B------:R-:W-:-:S04]  /*0770*/  IMAD.WIDE.U32 R172, R173, 0x10, R2 ;  /* 0x00000010adac7825 */ /* 0x000fc800078e0002 */
[----:B------:R-:W-:Y:S02]  /*0780*/  IMAD.WIDE.U32 R188, R235, 0x10, R8 ;  /* 0x00000010ebbc7825 */ /* 0x000fe400078e0008 */
[----:B------:R-:W3:Y:S01]  /*0790*/  LDG.E.128 R172, desc[UR6][R172.64] ;  /* 0x00000006acac7981 */ /* 0x000ee2000c1e1d00 */
[----:B------:R-:W-:-:S03]  /*07a0*/  IADD3 R177, PT, PT, R201, 0x80, RZ ;  /* 0x00000080c9b17810 */ /* 0x000fc60007ffe0ff */
[----:B------:R-:W3:Y:S02]  /*07b0*/  LDG.E.128 R188, desc[UR6][R188.64] ;  /* 0x00000006bcbc7981 */ /* 0x000ee4000c1e1d00 */
[----:B------:R-:W-:Y:S01]  /*07c0*/  IMAD.WIDE.U32 R176, R177, 0x10, R2 ;  /* 0x00000010b1b07825 */ /* 0x000fe200078e0002 */
[----:B------:R-:W-:-:S05]  /*07d0*/  IADD3 R193, PT, PT, R201, 0xc0, RZ ;  /* 0x000000c0c9c17810 */ /* 0x000fca0007ffe0ff */
[----:B------:R-:W3:Y:S01]  /*07e0*/  LDG.E.128 R176, desc[UR6][R176.64] ;  /* 0x00000006b0b07981 */ /* 0x000ee2000c1e1d00 */
[----:B------:R-:W-:Y:S01]  /*07f0*/  IADD3 R185, PT, PT, R201, 0xa0, RZ ;  /* 0x000000a0c9b97810 */ /* 0x000fe20007ffe0ff */
[----:B------:R-:W-:-:S04]  /*0800*/  IMAD.WIDE.U32 R192, R193, 0x10, R2 ;  /* 0x00000010c1c07825 */ /* 0x000fc800078e0002 */
[----:B------:R-:W-:Y:S02]  /*0810*/  IMAD.WIDE.U32 R184, R185, 0x10, R2 ;  /* 0x00000010b9b87825 */ /* 0x000fe400078e0002 */
[----:B------:R-:W3:Y:S01]  /*0820*/  LDG.E.128 R192, desc[UR6][R192.64] ;  /* 0x00000006c0c07981 */ /* 0x000ee2000c1e1d00 */
[----:B------:R-:W-:-:S03]  /*0830*/  MOV R205, UR16 ;  /* 0x0000001000cd7c02 */ /* 0x000fc60008000f00 */
[----:B------:R-:W3:Y:S01]  /*0840*/  LDG.E.128 R184, desc[UR6][R184.64] ;  /* 0x00000006b8b87981 */ /* 0x000ee2000c1e1d00 */
[----:B------:R-:W-:Y:S02]  /*0850*/  MOV R150, UR17 ;  /* 0x0000001100967c02 */ /* 0x000fe40008000f00 */
[----:B------:R-:W-:-:S04]  /*0860*/  ISETP.NE.U32.AND P0, PT, R205, RZ, PT ;  /* 0x000000ffcd00720c */ /* 0x000fc80003f05070 */
[----:B------:R-:W-:Y:S02]  /*0870*/  ISETP.NE.AND.EX P0, PT, R150, RZ, PT, P0 ;  /* 0x000000ff9600720c */ /* 0x000fe40003f05300 */
[----:B------:R-:W-:Y:S02]  /*0880*/  IADD3 R239, PT, PT, R224, 0xe0, RZ ;  /* 0x000000e0e0ef7810 */ /* 0x000fe40007ffe0ff */
[----:B------:R-:W-:-:S03]  /*0890*/  IADD3 R201, PT, PT, R201, 0xe0, RZ ;  /* 0x000000e0c9c97810 */ /* 0x000fc60007ffe0ff */
[----:B------:R-:W-:-:S04]  /*08a0*/  IMAD.WIDE.U32 R196, R239, 0x10, R8 ;  /* 0x00000010efc47825 */ /* 0x000fc800078e0008 */
[----:B------:R-:W-:Y:S02]  /*08b0*/  IMAD.WIDE.U32 R200, R201, 0x10, R2 ;  /* 0x00000010c9c87825 */ /* 0x000fe400078e0002 */
[----:B------:R-:W0:Y:S01]  /*08c0*/  @P0 LDC.64 R222, c[0x0][0x438] ;  /* 0x00010e00ffde0b82 */ /* 0x000e220000000a00 */
[----:B------:R-:W3:Y:S04]  /*08d0*/  LDG.E.128 R196, desc[UR6][R196.64] ;  /* 0x00000006c4c47981 */ /* 0x000ee8000c1e1d00 */
[----:B------:R-:W3:Y:S03]  /*08e0*/  LDG.E.128 R200, desc[UR6][R200.64] ;  /* 0x00000006c8c87981 */ /* 0x000ee6000c1e1d00 */
[----:B------:R-:W1:Y:S08]  /*08f0*/  @P0 LDC.64 R236, c[0x0][0x438] ;  /* 0x00010e00ffec0b82 */ /* 0x000e700000000a00 */
[----:B------:R-:W2:Y:S08]  /*0900*/  @P0 LDC.64 R220, c[0x0][0x438] ;  /* 0x00010e00ffdc0b82 */ /* 0x000eb00000000a00 */
[----:B------:R-:W2:Y:S08]  /*0910*/  @P0 LDC.64 R2, c[0x0][0x438] ;  /* 0x00010e00ff020b82 */ /* 0x000eb00000000a00 */
[----:B------:R-:W2:Y:S01]  /*0920*/  @P0 LDC.64 R218, c[0x0][0x438] ;  /* 0x00010e00ffda0b82 */ /* 0x000ea20000000a00 */
[----:B0-----:R-:W-:-:S04]  /*0930*/  @P0 IMAD.WIDE.U32 R222, R227, 0x10, R222 ;  /* 0x00000010e3de0825 */ /* 0x001fc800078e00de */
[----:B-1----:R-:W-:Y:S01]  /*0940*/  @P0 IMAD.WIDE.U32 R224, R224, 0x10, R236 ;  /* 0x00000010e0e00825 */ /* 0x002fe200078e00ec */
[----:B------:R-:W5:Y:S02]  /*0950*/  @P0 LDG.E.128 R40, desc[UR6][R222.64] ;  /* 0x00000006de280981 */ /* 0x000f64000c1e1d00 */
[----:B--2---:R-:W0:Y:S01]  /*0960*/  @P0 LDC.64 R14, c[0x0][0x438] ;  /* 0x00010e00ff0e0b82 */ /* 0x004e220000000a00 */
[----:B------:R-:W-:Y:S01]  /*0970*/  @P0 IMAD.WIDE.U32 R220, R11, 0x10, R220 ;  /* 0x000000100bdc0825 */ /* 0x000fe200078e00dc */
[----:B------:R-:W5:Y:S04]  /*0980*/  @P0 LDG.E.128 R44, desc[UR6][R224.64] ;  /* 0x00000006e02c0981 */ /* 0x000f68000c1e1d00 */
[----:B------:R-:W5:Y:S01]  /*0990*/  @P0 LDG.E.128 R36, desc[UR6][R220.64] ;  /* 0x00000006dc240981 */ /* 0x000f62000c1e1d00 */
[----:B------:R-:W-:Y:S01]  /*09a0*/  @P0 IMAD.WIDE.U32 R226, R231, 0x10, R2 ;  /* 0x00000010e7e20825 */ /* 0x000fe200078e0002 */
[----:B------:R-:W-:Y:S01]  /*09b0*/  ISETP.NE.AND P1, PT, RZ, UR8, PT ;  /* 0x00000008ff007c0c */ /* 0x000fe2000bf25270 */
[----:B------:R-:W1:Y:S03]  /*09c0*/  @P0 LDC.64 R8, c[0x0][0x438] ;  /* 0x00010e00ff080b82 */ /* 0x000e660000000a00 */
[----:B------:R-:W5:Y:S01]  /*09d0*/  @P0 LDG.E.128 R32, desc[UR6][R226.64] ;  /* 0x00000006e2200981 */ /* 0x000f62000c1e1d00 */
[----:B------:R-:W-:-:S04]  /*09e0*/  @P0 IMAD.WIDE.U32 R218, R239, 0x10, R218 ;  /* 0x00000010efda0825 */ /* 0x000fc800078e00da */
[----:B------:R-:W2:Y:S01]  /*09f0*/  @P0 LDC.64 R216, c[0x0][0x438] ;  /* 0x00010e00ffd80b82 */ /* 0x000ea20000000a00 */
[----:B------:R-:W5:Y:S01]  /*0a00*/  @P0 LDG.E.128 R16, desc[UR6][R218.64] ;  /* 0x00000006da100981 */ /* 0x000f62000c1e1d00 */
[----:B0-----:R-:W-:-:S05]  /*0a10*/  @P0 IMAD.WIDE.U32 R14, R233, 0x10, R14 ;  /* 0x00000010e90e0825 */ /* 0x001fca00078e000e */
[----:B------:R0:W5:Y:S01]  /*0a20*/  @P0 LDG.E.128 R24, desc[UR6][R14.64] ;  /* 0x000000060e180981 */ /* 0x000162000c1e1d00 */
[----:B-1----:R-:W-:-:S05]  /*0a30*/  @P0 IMAD.WIDE.U32 R8, R229, 0x10, R8 ;  /* 0x00000010e5080825 */ /* 0x002fca00078e0008 */
[----:B------:R1:W5:Y:S01]  /*0a40*/  @P0 LDG.E.128 R28, desc[UR6][R8.64] ;  /* 0x00000006081c0981 */ /* 0x000362000c1e1d00 */
[----:B--2---:R-:W-:-:S05]  /*0a50*/  @P0 IMAD.WIDE.U32 R216, R235, 0x10, R216 ;  /* 0x00000010ebd80825 */ /* 0x004fca00078e00d8 */
[----:B------:R2:W5:Y:S01]  /*0a60*/  @P0 LDG.E.128 R20, desc[UR6][R216.64] ;  /* 0x00000006d8140981 */ /* 0x000562000c1e1d00 */
[----:B----4-:R-:W-:-:S05]  /*0a70*/  FSEL R207, R207, RZ, !P1 ;  /* 0x000000ffcfcf7208 */ /* 0x010fca0004800000 */
[C---:B---3--:R-:W-:Y:S01]  /*0a80*/  FADD.FTZ R208, -R207.reuse, R208 ;  /* 0x000000d0cfd07221 */ /* 0x048fe20000010100 */
[----:B------:R-:W-:-:S03]  /*0a90*/  FADD.FTZ R210, -R207, R210 ;  /* 0x000000d2cfd27221 */ /* 0x000fc60000010100 */
[----:B-----5:R-:W-:Y:S01]  /*0aa0*/  FMUL.FTZ R11, R13, R208 ;  /* 0x000000d00d0b7220 */ /* 0x020fe20000410000 */
[----:B------:R-:W-:Y:S01]  /*0ab0*/  FADD.FTZ R208, -R207, R152 ;  /* 0x00000098cfd07221 */ /* 0x000fe20000010100 */
[----:B0-----:R-:W-:Y:S01]  /*0ac0*/  FMUL.FTZ R15, R13, R210 ;  /* 0x000000d20d0f7220 */ /* 0x001fe20000410000 */
[C---:B------:R-:W-:Y:S01]  /*0ad0*/  FADD.FTZ R210, -R207.reuse, R154 ;  /* 0x0000009acfd27221 */ /* 0x040fe20000010100 */
[----:B------:R-:W-:Y:S01]  /*0ae0*/  FADD.FTZ R136, R136, R156 ;  /* 0x0000009c88887221 */ /* 0x000fe20000010000 */
[----:B------:R-:W-:Y:S01]  /*0af0*/  FFMA.FTZ R84, R156, R11, R84 ;  /* 0x0000000b9c547223 */ /* 0x000fe20000010054 */
[----:B------:R-:W-:Y:S01]  /*0b00*/  FMUL.FTZ R14, R72, R156 ;  /* 0x0000009c480e7220 */ /* 0x000fe20000410000 */
[----:B------:R-:W-:Y:S01]  /*0b10*/  FADD.FTZ R156, -R207, R153 ;  /* 0x00000099cf9c7221 */ /* 0x000fe20000010100 */
[----:B------:R-:W-:Y:S01]  /*0b20*/  FMUL.FTZ R153, R13, R208 ;  /* 0x000000d00d997220 */ /* 0x000fe20000410000 */
[----:B------:R-:W-:Y:S01]  /*0b30*/  FADD.FTZ R208, -R207, R155 ;  /* 0x0000009bcfd07221 */ /* 0x000fe20000010100 */
[----:B------:R-:W-:Y:S01]  /*0b40*/  FMUL.FTZ R155, R13, R210 ;  /* 0x000000d20d9b7220 */ /* 0x000fe20000410000 */
[C---:B------:R-:W-:Y:S01]  /*0b50*/  FADD.FTZ R166, -R207.reuse, R166 ;  /* 0x000000a6cfa67221 */ /* 0x040fe20000010100 */
[C---:B------:R-:W-:Y:S01]  /*0b60*/  FADD.FTZ R4, -R207.reuse, R4 ;  /* 0x00000004cf047221 */ /* 0x040fe20000010100 */
[----:B------:R-:W-:Y:S01]  /*0b70*/  FADD.FTZ R210, -R207, R167 ;  /* 0x000000a7cfd27221 */ /* 0x000fe20000010100 */
[----:B------:R-:W-:Y:S01]  /*0b80*/  FMUL.FTZ R154, R13, R156 ;  /* 0x0000009c0d9a7220 */ /* 0x000fe20000410000 */
[----:B------:R-:W-:Y:S01]  /*0b90*/  FADD.FTZ R6, -R207, R6 ;  /* 0x00000006cf067221 */ /* 0x000fe20000010100 */
[----:B------:R-:W-:Y:S01]  /*0ba0*/  FMUL.FTZ R156, R13, R208 ;  /* 0x000000d00d9c7220 */ /* 0x000fe20000410000 */
[C---:B------:R-:W-:Y:S01]  /*0bb0*/  FADD.FTZ R164, -R207.reuse, R164 ;  /* 0x000000a4cfa47221 */ /* 0x040fe20000010100 */
[C---:B------:R-:W-:Y:S01]  /*0bc0*/  FADD.FTZ R12, -R207.reuse, R7 ;  /* 0x00000007cf0c7221 */ /* 0x040fe20000010100 */
[----:B------:R-:W-:Y:S01]  /*0bd0*/  FADD.FTZ R208, -R207, R165 ;  /* 0x000000a5cfd07221 */ /* 0x000fe20000010100 */
[C---:B------:R-:W-:Y:S01]  /*0be0*/  FMUL.FTZ R167, R13.reuse, R166 ;  /* 0x000000a60da77220 */ /* 0x040fe20000410000 */
[C---:B------:R-:W-:Y:S01]  /*0bf0*/  FMUL.FTZ R3, R13.reuse, R4 ;  /* 0x000000040d037220 */ /* 0x040fe20000410000 */
[----:B------:R-:W-:Y:S01]  /*0c00*/  FMUL.FTZ R166, R13, R210 ;  /* 0x000000d20da67220 */ /* 0x000fe20000410000 */
[C---:B------:R-:W-:Y:S01]  /*0c10*/  FADD.FTZ R170, -R207.reuse, R170 ;  /* 0x000000aacfaa7221 */ /* 0x040fe20000010100 */
[C---:B------:R-:W-:Y:S01]  /*0c20*/  FADD.FTZ R2, -R207.reuse, R5 ;  /* 0x00000005cf027221 */ /* 0x040fe20000010100 */
[----:B------:R-:W-:Y:S01]  /*0c30*/  FMUL.FTZ R4, R76, R212 ;  /* 0x000000d44c047220 */ /* 0x000fe20000410000 */
[----:B------:R-:W-:Y:S01]  /*0c40*/  FADD.FTZ R210, -R207, R171 ;  /* 0x000000abcfd27221 */ /* 0x000fe20000010100 */
[C---:B------:R-:W-:Y:S01]  /*0c50*/  FMUL.FTZ R5, R13.reuse, R6 ;  /* 0x000000060d057220 */ /* 0x040fe20000410000 */
[C---:B------:R-:W-:Y:S01]  /*0c60*/  FMUL.FTZ R165, R13.reuse, R164 ;  /* 0x000000a40da57220 */ /* 0x040fe20000410000 */
[----:B------:R-:W-:Y:S01]  /*0c70*/  FMUL.FTZ R6, R13, R12 ;  /* 0x0000000c0d067220 */ /* 0x000fe20000410000 */
[----:B------:R-:W-:Y:S01]  /*0c80*/  FADD.FTZ R168, -R207, R168 ;  /* 0x000000a8cfa87221 */ /* 0x000fe20000010100 */
[----:B------:R-:W-:Y:S01]  /*0c90*/  FMUL.FTZ R164, R13, R208 ;  /* 0x000000d00da47220 */ /* 0x000fe20000410000 */
[C---:B------:R-:W-:Y:S01]  /*0ca0*/  FADD.FTZ R12, -R207.reuse, R209 ;  /* 0x000000d1cf0c7221 */ /* 0x040fe20000010100 */
[----:B------:R-:W-:Y:S01]  /*0cb0*/  FADD.FTZ R208, -R207, R169 ;  /* 0x000000a9cfd07221 */ /* 0x000fe20000010100 */
[C---:B------:R-:W-:Y:S01]  /*0cc0*/  FMUL.FTZ R171, R13.reuse, R170 ;  /* 0x000000aa0dab7220 */ /* 0x040fe20000410000 */
[----:B------:R-:W-:Y:S01]  /*0cd0*/  FMUL.FTZ R2, R13, R2 ;  /* 0x000000020d027220 */ /* 0x000fe20000410000 */
[----:B------:R-:W-:Y:S01]  /*0ce0*/  FMUL.FTZ R7, R77, R213 ;  /* 0x000000d54d077220 */ /* 0x000fe20000410000 */
[----:B------:R-:W-:Y:S01]  /*0cf0*/  FMUL.FTZ R170, R13, R210 ;  /* 0x000000d20daa7220 */ /* 0x000fe20000410000 */
[----:B------:R-:W-:Y:S01]  /*0d00*/  FFMA.FTZ R209, R3, R4, RZ ;  /* 0x0000000403d17223 */ /* 0x000fe200000100ff */
[----:B------:R-:W-:Y:S01]  /*0d10*/  FADD.FTZ R140, R140, R212 ;  /* 0x000000d48c8c7221 */ /* 0x000fe20000010000 */
[----:B------:R-:W-:Y:S01]  /*0d20*/  FFMA.FTZ R80, R212, R3, R80 ;  /* 0x00000003d4507223 */ /* 0x000fe20000010050 */
[----:B------:R-:W-:Y:S01]  /*0d30*/  FADD.FTZ R210, RZ, R4 ;  /* 0x00000004ffd27221 */ /* 0x000fe20000010000 */
[----:B------:R-:W-:Y:S01]  /*0d40*/  FADD.FTZ R212, -R207, R211 ;  /* 0x000000d3cfd47221 */ /* 0x000fe20000010100 */
[C---:B------:R-:W-:Y:S01]  /*0d50*/  FMUL.FTZ R169, R13.reuse, R168 ;  /* 0x000000a80da97220 */ /* 0x040fe20000410000 */
[----:B------:R-:W-:Y:S01]  /*0d60*/  FMUL.FTZ R168, R13, R208 ;  /* 0x000000d00da87220 */ /* 0x000fe20000410000 */
[----:B-1----:R-:W-:Y:S01]  /*0d70*/  FMUL.FTZ R8, R78, R214 ;  /* 0x000000d64e087220 */ /* 0x002fe20000410000 */
[----:B------:R-:W-:Y:S01]  /*0d80*/  FFMA.FTZ R208, R2, R7, R209 ;  /* 0x0000000702d07223 */ /* 0x000fe200000100d1 */
[----:B------:R-:W-:Y:S01]  /*0d90*/  FADD.FTZ R209, R7, R210 ;  /* 0x000000d207d17221 */ /* 0x000fe20000010000 */
[----:B------:R-:W-:Y:S01]  /*0da0*/  FMUL.FTZ R152, R13, R212 ;  /* 0x000000d40d987220 */ /* 0x000fe20000410000 */
[----:B------:R-:W-:Y:S01]  /*0db0*/  FADD.FTZ R212, -R207, R181 ;  /* 0x000000b5cfd47221 */ /* 0x000fe20000010100 */
[----:B------:R-:W-:Y:S01]  /*0dc0*/  FMUL.FTZ R9, R79, R215 ;  /* 0x000000d74f097220 */ /* 0x000fe20000410000 */
[----:B------:R-:W-:Y:S01]  /*0dd0*/  FFMA.FTZ R181, R5, R8, R208 ;  /* 0x0000000805b57223 */ /* 0x000fe200000100d0 */
[----:B--2---:R-:W-:Y:S01]  /*0de0*/  FADD.FTZ R216, R8, R209 ;  /* 0x000000d108d87221 */ /* 0x004fe20000010000 */
[----:B------:R-:W-:Y:S01]  /*0df0*/  FMUL.FTZ R12, R13, R12 ;  /* 0x0000000c0d0c7220 */ /* 0x000fe20000410000 */
[----:B------:R-:W-:Y:S01]  /*0e00*/  FADD.FTZ R210, -R207, R180 ;  /* 0x000000b4cfd27221 */ /* 0x000fe20000010100 */
[----:B------:R-:W-:Y:S01]  /*0e10*/  FFMA.FTZ R180, R6, R9, R181 ;  /* 0x0000000906b47223 */ /* 0x000fe200000100b5 */
[----:B------:R-:W-:Y:S01]  /*0e20*/  FADD.FTZ R209, R9, R216 ;  /* 0x000000d809d17221 */ /* 0x000fe20000010000 */
[----:B------:R-:W-:Y:S01]  /*0e30*/  FADD.FTZ R142, R142, R214 ;  /* 0x000000d68e8e7221 */ /* 0x000fe20000010000 */
[----:B------:R-:W-:Y:S01]  /*0e40*/  FFMA.FTZ R82, R214, R5, R82 ;  /* 0x00000005d6527223 */ /* 0x000fe20000010052 */
[----:B------:R-:W-:Y:S01]  /*0e50*/  FADD.FTZ R137, R137, R157 ;  /* 0x0000009d89897221 */ /* 0x000fe20000010000 */
[----:B------:R-:W-:Y:S01]  /*0e60*/  FFMA.FTZ R85, R157, R12, R85 ;  /* 0x0000000c9d557223 */ /* 0x000fe20000010055 */
[----:B------:R-:W-:Y:S01]  /*0e70*/  FADD.FTZ R214, -R207, R183 ;  /* 0x000000b7cfd67221 */ /* 0x000fe20000010100 */
[----:B------:R-:W-:Y:S01]  /*0e80*/  FMUL.FTZ R157, R73, R157 ;  /* 0x0000009d499d7220 */ /* 0x000fe20000410000 */
[----:B------:R-:W-:Y:S01]  /*0e90*/  FFMA.FTZ R183, R11, R14, R180 ;  /* 0x0000000e0bb77223 */ /* 0x000fe200000100b4 */
[----:B------:R-:W-:Y:S01]  /*0ea0*/  FADD.FTZ R180, R14, R209 ;  /* 0x000000d10eb47221 */ /* 0x000fe20000010000 */
        /* <DEDUP_REMOVED lines=119> */
[----:B------:R-:W-:Y:S02]  /*1620*/  FADD.FTZ R196, -R207, R196 ;  /* 0x000000c4cfc47221 */ /* 0x000fe40000010100 */
[----:B------:R-:W-:Y:S01]  /*1630*/  FFMA.FTZ R190, R188, R209, R191 ;  /* 0x000000d1bcbe7223 */ /* 0x000fe200000100bf */
[----:B------:R-:W-:Y:S01]  /*1640*/  FADD.FTZ R195, R209, R194 ;  /* 0x000000c2d1c37221 */ /* 0x000fe20000010000 */
[----:B------:R-:W-:Y:S01]  /*1650*/  FADD.FTZ R212, -R207, R197 ;  /* 0x000000c5cfd47221 */ /* 0x000fe20000010100 */
[----:B------:R-:W-:Y:S01]  /*1660*/  FMUL.FTZ R197, R13, R196 ;  /* 0x000000c40dc57220 */ /* 0x000fe20000410000 */
[----:B------:R-:W-:Y:S01]  /*1670*/  FFMA.FTZ R191, R193, R210, R190 ;  /* 0x000000d2c1bf7223 */ /* 0x000fe200000100be */
[----:B------:R-:W-:Y:S01]  /*1680*/  FADD.FTZ R190, R210, R195 ;  /* 0x000000c3d2be7221 */ /* 0x000fe20000010000 */
[----:B------:R-:W-:Y:S01]  /*1690*/  FADD.FTZ R198, -R207, R198 ;  /* 0x000000c6cfc67221 */ /* 0x000fe20000010100 */
[----:B------:R-:W-:Y:S01]  /*16a0*/  FADD.FTZ R112, R112, R200 ;  /* 0x000000c870707221 */ /* 0x000fe20000010000 */
[----:B------:R-:W-:Y:S01]  /*16b0*/  FFMA.FTZ R108, R200, R197, R108 ;  /* 0x000000c5c86c7223 */ /* 0x000fe2000001006c */
[----:B------:R-:W-:Y:S01]  /*16c0*/  FMUL.FTZ R196, R13, R212 ;  /* 0x000000d40dc47220 */ /* 0x000fe20000410000 */
[----:B------:R-:W-:Y:S01]  /*16d0*/  FFMA.FTZ R194, R208, R211, R191 ;  /* 0x000000d3d0c27223 */ /* 0x000fe200000100bf */
[----:B------:R-:W-:Y:S01]  /*16e0*/  FMUL.FTZ R200, R48, R200 ;  /* 0x000000c830c87220 */ /* 0x000fe20000410000 */
[----:B------:R-:W-:Y:S01]  /*16f0*/  FADD.FTZ R191, R211, R190 ;  /* 0x000000bed3bf7221 */ /* 0x000fe20000010000 */
[----:B------:R-:W-:Y:S01]  /*1700*/  FADD.FTZ R214, -R207, R199 ;  /* 0x000000c7cfd67221 */ /* 0x000fe20000010100 */
        /* <DEDUP_REMOVED lines=23> */
[----:B------:R-:W-:Y:S06]  /*1880*/  BRA `(.L_x_18111) ;  /* 0x00000000008c7947 */ /* 0x000fec0003800000 */
.L_x_18110:
        /* <DEDUP_REMOVED lines=14> */
[----:B------:R-:W-:Y:S01]  /*1970*/  IADD3 R33, PT, PT, R45, 0x60, RZ ;  /* 0x000000602d217810 */ /* 0x000fe20007ffe0ff */
[--C-:B--2---:R-:W-:Y:S01]  /*1980*/  IMAD.WIDE.U32 R40, R41, 0x10, R16.reuse ;  /* 0x0000001029287825 */ /* 0x104fe200078e0010 */
        /* <DEDUP_REMOVED lines=19> */
.L_x_18111:
[----:B------:R-:W-:Y:S05]  /*1ac0*/  BSYNC.RECONVERGENT B1 ;  /* 0x0000000000017941 */ /* 0x000fea0003800200 */
.L_x_18109:
        /* <DEDUP_REMOVED lines=21> */
.L_x_18165:
[----:B------:R-:W4:Y:S01]  /*1c20*/  S2R R203, SR_TID.X ;  /* 0x0000000000cb7919 */ /* 0x000f220000002100 */
[----:B------:R-:W-:Y:S01]  /*1c30*/  ISETP.NE.U32.AND P1, PT, R205, RZ, PT ;  /* 0x000000ffcd00720c */ /* 0x000fe20003f25070 */
[----:B------:R-:W-:Y:S01]  /*1c40*/  IMAD R213, R0, UR9, RZ ;  /* 0x0000000900d57c24 */ /* 0x000fe2000f8e02ff */
[----:B------:R-:W-:Y:S01]  /*1c50*/  @P3 IADD3 R194, PT, PT, R204, -0x1, RZ ;  /* 0xffffffffccc23810 */ /* 0x000fe20007ffe0ff */
[----:B--2---:R-:W-:Y:S01]  /*1c60*/  FADD.FTZ R190, R215, R190 ;  /* 0x000000bed7be7221 */ /* 0x004fe20000010000 */
[----:B------:R-:W-:Y:S01]  /*1c70*/  ISETP.NE.AND.EX P1, PT, R150, RZ, PT, P1 ;  /* 0x000000ff9600720c */ /* 0x000fe20003f25310 */
[----:B---3--:R-:W-:Y:S01]  /*1c80*/  FADD.FTZ R191, R212, R191 ;  /* 0x000000bfd4bf7221 */ /* 0x008fe20000010000 */
[----:B------:R-:W-:Y:S01]  /*1c90*/  SHF.R.S32.HI R214, RZ, 0x1f, R213 ;  /* 0x0000001fffd67819 */ /* 0x000fe200000114d5 */
[----:B------:R-:W-:Y:S02]  /*1ca0*/  @P3 IMAD R194, R194, UR9, RZ ;  /* 0x00000009c2c23c24 */ /* 0x000fe4000f8e02ff */
[----:B-1----:R-:W-:Y:S01]  /*1cb0*/  HFMA2 R212, -RZ, RZ, 0, 0 ;  /* 0x00000000ffd47431 */ /* 0x002fe200000001ff */
        /* <DEDUP_REMOVED lines=45> */
.L_x_18115:
        /* <DEDUP_REMOVED lines=11> */
[----:B------:R-:W-:Y:S01]  /*2040*/  MOV R215, UR11 ;  /* 0x0000000b00d77c02 */ /* 0x000fe20008000f00 */
[----:B------:R-:W-:Y:S01]  /*2050*/  FADD.FTZ R194, R9, -R194 ;  /* 0x800000c209c27221 */ /* 0x000fe20000010000 */
[----:B------:R-:W-:-:S02]  /*2060*/  FSEL R144, R144, RZ, P1 ;  /* 0x000000ff90907208 */ /* 0x000fc40000800000 */
[----:B------:R-:W-:Y:S01]  /*2070*/  FSEL R150, R146, RZ, P1 ;  /* 0x000000ff92967208 */ /* 0x000fe20000800000 */
[----:B------:R-:W-:Y:S01]  /*2080*/  FMUL.FTZ R194, R13, R194 ;  /* 0x000000c20dc27220 */ /* 0x000fe20000410000 */
[----:B------:R-:W-:Y:S01]  /*2090*/  FSEL R190, R190, RZ, P1 ;  /* 0x000000ffbebe7208 */ /* 0x000fe20000800000 */
[-C--:B------:R-:W-:Y:S01]  /*20a0*/  FMUL.FTZ R145, R144, R215.reuse ;  /* 0x000000d790917220 */ /* 0x080fe20000410000 */
[----:B------:R-:W-:Y:S01]  /*20b0*/  ISETP.GT.AND P4, PT, R204, RZ, PT ;  /* 0x000000ffcc00720c */ /* 0x000fe20003f84270 */
[-C--:B------:R-:W-:Y:S02]  /*20c0*/  FMUL.FTZ R146, R150, R215.reuse ;  /* 0x000000d796927220 */ /* 0x080fe40000410000 */
[----:B------:R-:W-:Y:S01]  /*20d0*/  FMUL.FTZ R147, R190, R215 ;  /* 0x000000d7be937220 */ /* 0x000fe20000410000 */
[----:B------:R-:W-:Y:S02]  /*20e0*/  SEL R148, R145, R148, P4 ;  /* 0x0000009491947207 */ /* 0x000fe40002000000 */
[----:B------:R-:W-:-:S02]  /*20f0*/  SEL R149, R146, R149, P4 ;  /* 0x0000009592957207 */ /* 0x000fc40002000000 */
        /* <DEDUP_REMOVED lines=9> */
.L_x_18114:
        /* <DEDUP_REMOVED lines=32> */
.L_x_18117:
        /* <DEDUP_REMOVED lines=22> */
.L_x_18116:
[----:B------:R-:W-:Y:S05]  /*24f0*/  BSYNC.RECONVERGENT B1 ;  /* 0x0000000000017941 */ /* 0x000fea0003800200 */
.L_x_18113:
[----:B------:R-:W-:Y:S01]  /*2500*/  ISETP.NE.U32.AND P1, PT, R216, RZ, PT ;  /* 0x000000ffd800720c */ /* 0x000fe20003f25070 */
[----:B------:R-:W1:Y:S01]  /*2510*/  @P3 LDC.64 R190, c[0x0][0x468] ;  /* 0x00011a00ffbe3b82 */ /* 0x000e620000000a00 */
[----:B------:R-:W-:Y:S01]  /*2520*/  MOV R150, R206 ;  /* 0x000000ce00967202 */ /* 0x000fe20000000f00 */
[----:B------:R-:W-:Y:S01]  /*2530*/  BSSY.RECONVERGENT B1, `(.L_x_18118) ;  /* 0x000006f000017945 */ /* 0x000fe20003800200 */
[----:B------:R-:W-:-:S13]  /*2540*/  ISETP.NE.AND.EX P1, PT, R217, RZ, PT, P1 ;  /* 0x000000ffd900720c */ /* 0x000fda0003f25310 */
[----:B------:R-:W2:Y:S01]  /*2550*/  @P1 LDC.64 R194, c[0x0][0x478] ;  /* 0x00011e00ffc21b82 */ /* 0x000ea20000000a00 */
[----:B-1----:R-:W-:-:S04]  /*2560*/  @P3 IMAD.WIDE.U32 R190, R212, 0x10, R190 ;  /* 0x00000010d4be3825 */ /* 0x002fc800078e00be */
[----:B--2---:R-:W-:-:S05]  /*2570*/  @P1 IMAD.WIDE.U32 R194, R205, 0x10, R194 ;  /* 0x00000010cdc21825 */ /* 0x004fca00078e00c2 */
[----:B------:R1:W-:Y:S04]  /*2580*/  @P1 STG.E.128 desc[UR6][R194.64], R144 ;  /* 0x00000090c2001986 */ /* 0x0003e8000c101d06 */
[----:B------:R1:W-:Y:S01]  /*2590*/  @P3 STG.E.128 desc[UR6][R190.64], R148 ;  /* 0x00000094be003986 */ /* 0x0003e2000c101d06 */
[----:B------:R-:W-:Y:S05]  /*25a0*/  @!P0 BRA `(.L_x_18119) ;  /* 0x0000000000cc8947 */ /* 0x000fea0003800000 */
[----:B------:R-:W-:Y:S05]  /*25b0*/  @!P1 BRA `(.L_x_18120) ;  /* 0x0000000000649947 */ /* 0x000fea0003800000 */
        /* <DEDUP_REMOVED lines=25> */
.L_x_18120:
        /* <DEDUP_REMOVED lines=25> */
.L_x_18119:
[----:B------:R-:W-:Y:S05]  /*28e0*/  @!P1 BRA `(.L_x_18122) ;  /* 0x0000000000789947 */ /* 0x000fea0003800000 */
[-CC-:B-1----:R-:W-:Y:S01]  /*28f0*/  FFMA.FTZ R146, R12, R213.reuse, R214.reuse ;  /* 0x000000d50c927223 */ /* 0x182fe200000100d6 */
        /* <DEDUP_REMOVED lines=29> */
.L_x_18122:
[-CC-:B-1----:R-:W-:Y:S01]  /*2ad0*/  FFMA.FTZ R191, R11, R213.reuse, R214.reuse ;  /* 0x000000d50bbf7223 */ /* 0x182fe200000100d6 */
        /* <DEDUP_REMOVED lines=20> */
.L_x_18121:
[----:B------:R-:W-:Y:S05]  /*2c20*/  BSYNC.RECONVERGENT B1 ;  /* 0x0000000000017941 */ /* 0x000fea0003800200 */
.L_x_18118:
[----:B------:R-:W1:Y:S01]  /*2c30*/  @P1 LDC.64 R194, c[0x0][0x478] ;  /* 0x00011e00ffc21b82 */ /* 0x000e620000000a00 */
        /* <DEDUP_REMOVED lines=35> */
.L_x_18125:
        /* <DEDUP_REMOVED lines=25> */
.L_x_18124:
        /* <DEDUP_REMOVED lines=31> */
.L_x_18127:
[-CC-:B-1----:R-:W-:Y:S01]  /*31f0*/  FFMA.FTZ R191, R153, R213.reuse, R214.reuse ;  /* 0x000000d599bf7223 */ /* 0x182fe200000100d6 */
        /* <DEDUP_REMOVED lines=20> */
.L_x_18126:
[----:B------:R-:W-:Y:S05]  /*3340*/  BSYNC.RECONVERGENT B1 ;  /* 0x0000000000017941 */ /* 0x000fea0003800200 */
.L_x_18123:
        /* <DEDUP_REMOVED lines=36> */
.L_x_18130:
        /* <DEDUP_REMOVED lines=25> */
.L_x_18129:
        /* <DEDUP_REMOVED lines=31> */
.L_x_18132:
        /* <DEDUP_REMOVED lines=21> */
.L_x_18131:
[----:B------:R-:W-:Y:S05]  /*3a60*/  BSYNC.RECONVERGENT B1 ;  /* 0x0000000000017941 */ /* 0x000fea0003800200 */
.L_x_18128:
        /* <DEDUP_REMOVED lines=36> */
.L_x_18135:
        /* <DEDUP_REMOVED lines=25> */
.L_x_18134:
        /* <DEDUP_REMOVED lines=31> */
.L_x_18137:
        /* <DEDUP_REMOVED lines=21> */
.L_x_18136:
[----:B------:R-:W-:Y:S05]  /*4180*/  BSYNC.RECONVERGENT B1 ;  /* 0x0000000000017941 */ /* 0x000fea0003800200 */
.L_x_18133:
        /* <DEDUP_REMOVED lines=36> */
.L_x_18140:
        /* <DEDUP_REMOVED lines=25> */
.L_x_18139:
        /* <DEDUP_REMOVED lines=31> */
.L_x_18142:
        /* <DEDUP_REMOVED lines=21> */
.L_x_18141:
[----:B------:R-:W-:Y:S05]  /*48a0*/  BSYNC.RECONVERGENT B1 ;  /* 0x0000000000017941 */ /* 0x000fea0003800200 */
.L_x_18138:
        /* <DEDUP_REMOVED lines=36> */
.L_x_18145:
        /* <DEDUP_REMOVED lines=25> */
.L_x_18144:
        /* <DEDUP_REMOVED lines=31> */
.L_x_18147:
        /* <DEDUP_REMOVED lines=21> */
.L_x_18146:
[----:B------:R-:W-:Y:S05]  /*4fc0*/  BSYNC.RECONVERGENT B1 ;  /* 0x0000000000017941 */ /* 0x000fea0003800200 */
.L_x_18143:
        /* <DEDUP_REMOVED lines=36> */
.L_x_18150:
        /* <DEDUP_REMOVED lines=25> */
.L_x_18149:
        /* <DEDUP_REMOVED lines=23> */
[----:B------:R-:W-:Y:S02]  /*5510*/  SEL R148, R13, R148, P4 ;  /* 0x000000940d947207 */ /* 0x000fe40002000000 */
[----:B------:R-:W-:Y:S01]  /*5520*/  MOV R147, R190 ;  /* 0x000000be00937202 */ /* 0x000fe20000000f00 */
[----:B------:R-:W-:Y:S06]  /*5530*/  @!P3 BRA `(.L_x_18151) ;  /* 0x00000000005cb947 */ /* 0x000fec0003800000 */
[----:B------:R-:W-:Y:S01]  /*5540*/  FMUL.FTZ R151, R190, R215 ;  /* 0x000000d7be977220 */ /* 0x000fe20000410000 */
[----:B------:R-:W-:Y:S06]  /*5550*/  BRA `(.L_x_18151) ;  /* 0x0000000000547947 */ /* 0x000fec0003800000 */
.L_x_18152:
[-CC-:B-1----:R-:W-:Y:S01]  /*5560*/  FFMA.FTZ R191, R197, R213.reuse, R214.reuse ;  /* 0x000000d5c5bf7223 */ /* 0x182fe200000100d6 */
[-CC-:B------:R-:W-:Y:S01]  /*5570*/  FFMA.FTZ R190, R196, R213.reuse, R214.reuse ;  /* 0x000000d5c4be7223 */ /* 0x180fe200000100d6 */
[-CC-:B------:R-:W-:Y:S01]  /*5580*/  FFMA.FTZ R195, R199, R213.reuse, R214.reuse ;  /* 0x000000d5c7c37223 */ /* 0x180fe200000100d6 */
[----:B------:R-:W-:Y:S01]  /*5590*/  FFMA.FTZ R214, R198, R213, R214 ;  /* 0x000000d5c6d67223 */ /* 0x000fe200000100d6 */
[----:B------:R-:W-:Y:S01]  /*55a0*/  ISETP.GT.AND P0, PT, R10, RZ, PT ;  /* 0x000000ff0a00720c */ /* 0x000fe20003f04270 */
        /* <DEDUP_REMOVED lines=16> */
.L_x_18151:
[----:B------:R-:W-:Y:S05]  /*56b0*/  BSYNC.RECONVERGENT B1 ;  /* 0x0000000000017941 */ /* 0x000fea0003800200 */
.L_x_18148:
        /* <DEDUP_REMOVED lines=12> */
.L_x_18108:
[----:B------:R-:W-:Y:S05]  /*5780*/  BSYNC B0 ;  /* 0x0000000000007941 */ /* 0x000fea0003800000 */
.L_x_18107:
        /* <DEDUP_REMOVED lines=186> */
.L_x_18112:
        /* <DEDUP_REMOVED lines=8> */
.L_x_18155:
[----:B------:R-:W-:Y:S05]  /*63b0*/  BSYNC B1 ;  /* 0x0000000000017941 */ /* 0x000fea0003800000 */
.L_x_18154:
        /* <DEDUP_REMOVED lines=8> */
.L_x_18156:
[----:B------:R-:W-:Y:S01]  /*6440*/  FADD.FTZ R190, R190, R203 ;  /* 0x000000cbbebe7221 */ /* 0x000fe20000010000 */
[----:B------:R-:W-:-:S04]  /*6450*/  HFMA2 R218, -RZ, RZ, 0, 1.1920928955078125e-07 ;  /* 0x00000002ffda7431 */ /* 0x000fc800000001ff */
[----:B------:R-:W-:Y:S02]  /*6460*/  MOV R219, R190 ;  /* 0x000000be00db7202 */ /* 0x000fe40000000f00 */
[----:B------:R-:W-:-:S07]  /*6470*/  MOV R191, R217 ;  /* 0x000000d900bf7202 */ /* 0x000fce0000000f00 */
[----:B------:R-:W-:Y:S05]  /*6480*/  WARPSYNC.COLLECTIVE R216, `(.L_x_18157) ;  /* 0x00000000d8087348 */ /* 0x000fea0003c00000 */
[----:B------:R0:W1:Y:S02]  /*6490*/  SHFL.BFLY P1, R217, R219, R218, R221 ;  /* 0x0c0000dadbd97389 */ /* 0x00006400000200dd */
[----:B01----:R-:W-:Y:S05]  /*64a0*/  ENDCOLLECTIVE ;  /* 0x000000000000791b */ /* 0x003fea0003800000 */
.L_x_18157:
[----:B------:R-:W-:-:S05]  /*64b0*/  FADD.FTZ R191, R191, R212 ;  /* 0x000000d4bfbf7221 */ /* 0x000fca0000010000 */
[----:B------:R-:W-:Y:S02]  /*64c0*/  MOV R219, R191 ;  /* 0x000000bf00db7202 */ /* 0x000fe40000000f00 */
[----:B------:R-:W-:-:S07]  /*64d0*/  MOV R195, R217 ;  /* 0x000000d900c37202 */ /* 0x000fce0000000f00 */
[----:B------:R-:W-:Y:S05]  /*64e0*/  WARPSYNC.COLLECTIVE R216, `(.L_x_18158) ;  /* 0x00000000d8087348 */ /* 0x000fea0003c00000 */
[----:B------:R0:W1:Y:S02]  /*64f0*/  SHFL.BFLY P1, R217, R219, R218, R221 ;  /* 0x0c0000dadbd97389 */ /* 0x00006400000200dd */
[----:B01----:R-:W-:Y:S05]  /*6500*/  ENDCOLLECTIVE ;  /* 0x000000000000791b */ /* 0x003fea0003800000 */
.L_x_18158:
[----:B------:R-:W-:Y:S01]  /*6510*/  FADD.FTZ R195, R190, R195 ;  /* 0x000000c3bec37221 */ /* 0x000fe20000010000 */
[----:B------:R-:W-:-:S04]  /*6520*/  HFMA2 R218, -RZ, RZ, 0, 2.384185791015625e-07 ;  /* 0x00000004ffda7431 */ /* 0x000fc800000001ff */
[----:B------:R-:W-:Y:S02]  /*6530*/  MOV R219, R195 ;  /* 0x000000c300db7202 */ /* 0x000fe40000000f00 */
[----:B------:R-:W-:-:S07]  /*6540*/  MOV R194, R217 ;  /* 0x000000d900c27202 */ /* 0x000fce0000000f00 */
[----:B------:R-:W-:Y:S05]  /*6550*/  WARPSYNC.COLLECTIVE R216, `(.L_x_18159) ;  /* 0x00000000d8087348 */ /* 0x000fea0003c00000 */
[----:B------:R0:W1:Y:S02]  /*6560*/  SHFL.BFLY P1, R217, R219, R218, R221 ;  /* 0x0c0000dadbd97389 */ /* 0x00006400000200dd */
[----:B01----:R-:W-:Y:S05]  /*6570*/  ENDCOLLECTIVE ;  /* 0x000000000000791b */ /* 0x003fea0003800000 */
.L_x_18159:
[----:B------:R-:W-:-:S05]  /*6580*/  FADD.FTZ R194, R191, R194 ;  /* 0x000000c2bfc27221 */ /* 0x000fca0000010000 */
[----:B------:R-:W-:Y:S02]  /*6590*/  MOV R219, R194 ;  /* 0x000000c200db7202 */ /* 0x000fe40000000f00 */
[----:B------:R-:W-:-:S07]  /*65a0*/  MOV R214, R217 ;  /* 0x000000d900d67202 */ /* 0x000fce0000000f00 */
[----:B------:R-:W-:Y:S05]  /*65b0*/  WARPSYNC.COLLECTIVE R216, `(.L_x_18160) ;  /* 0x00000000d8087348 */ /* 0x000fea0003c00000 */
[----:B------:R0:W1:Y:S02]  /*65c0*/  SHFL.BFLY P1, R217, R219, R218, R221 ;  /* 0x0c0000dadbd97389 */ /* 0x00006400000200dd */
[----:B01----:R-:W-:Y:S05]  /*65d0*/  ENDCOLLECTIVE ;  /* 0x000000000000791b */ /* 0x003fea0003800000 */
.L_x_18160:
[----:B------:R-:W-:Y:S01]  /*65e0*/  FADD.FTZ R214, R195, R214 ;  /* 0x000000d6c3d67221 */ /* 0x000fe20000010000 */
[----:B------:R-:W-:-:S04]  /*65f0*/  HFMA2 R218, -RZ, RZ, 0, 4.76837158203125e-07 ;  /* 0x00000008ffda7431 */ /* 0x000fc800000001ff */
[----:B------:R-:W-:Y:S02]  /*6600*/  MOV R219, R214 ;  /* 0x000000d600db7202 */ /* 0x000fe40000000f00 */
[----:B------:R-:W-:-:S07]  /*6610*/  MOV R213, R217 ;  /* 0x000000d900d57202 */ /* 0x000fce0000000f00 */
[----:B------:R-:W-:Y:S05]  /*6620*/  WARPSYNC.COLLECTIVE R216, `(.L_x_18161) ;  /* 0x00000000d8087348 */ /* 0x000fea0003c00000 */
[----:B------:R0:W1:Y:S02]  /*6630*/  SHFL.BFLY P1, R217, R219, R218, R221 ;  /* 0x0c0000dadbd97389 */ /* 0x00006400000200dd */
[----:B01----:R-:W-:Y:S05]  /*6640*/  ENDCOLLECTIVE ;  /* 0x000000000000791b */ /* 0x003fea0003800000 */
.L_x_18161:
[----:B------:R-:W-:-:S05]  /*6650*/  FADD.FTZ R213, R194, R213 ;  /* 0x000000d5c2d57221 */ /* 0x000fca0000010000 */
[----:B------:R-:W-:Y:S02]  /*6660*/  MOV R219, R213 ;  /* 0x000000d500db7202 */ /* 0x000fe40000000f00 */
[----:B------:R-:W-:-:S07]  /*6670*/  MOV R203, R217 ;  /* 0x000000d900cb7202 */ /* 0x000fce0000000f00 */
[----:B------:R-:W-:Y:S05]  /*6680*/  WARPSYNC.COLLECTIVE R216, `(.L_x_18162) ;  /* 0x00000000d8087348 */ /* 0x000fea0003c00000 */
[----:B------:R0:W1:Y:S02]  /*6690*/  SHFL.BFLY P1, R217, R219, R218, R221 ;  /* 0x0c0000dadbd97389 */ /* 0x00006400000200dd */
[----:B01----:R-:W-:Y:S05]  /*66a0*/  ENDCOLLECTIVE ;  /* 0x000000000000791b */ /* 0x003fea0003800000 */
.L_x_18162:
[----:B------:R-:W-:Y:S01]  /*66b0*/  FADD.FTZ R215, R214, R203 ;  /* 0x000000cbd6d77221 */ /* 0x000fe20000010000 */
[----:B------:R-:W-:-:S04]  /*66c0*/  HFMA2 R218, -RZ, RZ, 0, 9.5367431640625e-07 ;  /* 0x00000010ffda7431 */ /* 0x000fc800000001ff */
[----:B------:R-:W-:Y:S02]  /*66d0*/  MOV R219, R215 ;  /* 0x000000d700db7202 */ /* 0x000fe40000000f00 */
[----:B------:R-:W-:-:S07]  /*66e0*/  MOV R212, R217 ;  /* 0x000000d900d47202 */ /* 0x000fce0000000f00 */
[----:B------:R-:W-:Y:S05]  /*66f0*/  WARPSYNC.COLLECTIVE R216, `(.L_x_18163) ;  /* 0x00000000d8087348 */ /* 0x000fea0003c00000 */
[----:B------:R0:W1:Y:S02]  /*6700*/  SHFL.BFLY P1, R217, R219, R218, R221 ;  /* 0x0c0000dadbd97389 */ /* 0x00006400000200dd */
[----:B01----:R-:W-:Y:S05]  /*6710*/  ENDCOLLECTIVE ;  /* 0x000000000000791b */ /* 0x003fea0003800000 */
.L_x_18163:
[----:B------:R-:W-:-:S05]  /*6720*/  FADD.FTZ R212, R213, R212 ;  /* 0x000000d4d5d47221 */ /* 0x000fca0000010000 */
[----:B------:R-:W-:Y:S02]  /*6730*/  MOV R219, R212 ;  /* 0x000000d400db7202 */ /* 0x000fe40000000f00 */
[----:B------:R-:W-:-:S07]  /*6740*/  MOV R190, R217 ;  /* 0x000000d900be7202 */ /* 0x000fce0000000f00 */
[----:B------:R-:W-:Y:S05]  /*6750*/  WARPSYNC.COLLECTIVE R216, `(.L_x_18164) ;  /* 0x00000000d8087348 */ /* 0x000fea0003c00000 */
[----:B------:R0:W1:Y:S02]  /*6760*/  SHFL.BFLY P1, R217, R219, R218, R221 ;  /* 0x0c0000dadbd97389 */ /* 0x00006400000200dd */
[----:B01----:R-:W-:Y:S05]  /*6770*/  ENDCOLLECTIVE ;  /* 0x000000000000791b */ /* 0x003fea0003800000 */
.L_x_18164:
[----:B------:R-:W-:Y:S01]  /*6780*/  MOV R191, R217 ;  /* 0x000000d900bf7202 */ /* 0x000fe20000000f00 */
[----:B------:R-:W-:Y:S06]  /*6790*/  BRA `(.L_x_18165) ;  /* 0xffffffb400207947 */ /* 0x000fec000383ffff */
.L_x_18166:
        /* <DEDUP_REMOVED lines=14> */
.L_x_20129:


//--------------------- .text._ZN10layer_norm13ln_bwd_kernelINS_13Kernel_traitsIfffffjLj1024ELj1ELj4ELj1ELj16ENS_18Kernel_traits_baseILj1024EfffffjLj128EEEEELb0ELb1ELb0ELb0EEEvNS_9BwdParamsE --------------------------
	.section	.text._ZN10layer_norm13ln_bwd_kernelINS_13Kernel_traitsIfffffjLj1024ELj1ELj4ELj1ELj16ENS_18Kernel_traits_baseILj1024EfffffjLj128EEEEELb0ELb1ELb0ELb0EEEvNS_9BwdParamsE,"ax",@progbits
	.align	128
        .global         _ZN10layer_norm13ln_bwd_kernelINS_13Kernel_traitsIfffffjLj1024ELj1ELj4ELj1ELj16ENS_18Kernel_traits_baseILj1024EfffffjLj128EEEEELb0ELb1ELb0ELb0EEEvNS_9BwdParamsE
        .type           _ZN10layer_norm13ln_bwd_kernelINS_13Kernel_traitsIfffffjLj1024ELj1ELj4ELj1ELj16ENS_18Kernel_traits_baseILj1024EfffffjLj128EEEEELb0ELb1ELb0ELb0EEEvNS_9BwdParamsE,@function
        .size           _ZN10layer_norm13ln_bwd_kernelINS_13Kernel_traitsIfffffjLj1024ELj1ELj4ELj1ELj16ENS_18Kernel_traits_baseILj1024EfffffjLj128EEEEELb0ELb1ELb0ELb0EEEvNS_9BwdParamsE,(.L_x_20130 - _ZN10layer_norm13ln_bwd_kernelINS_13Kernel_traitsIfffffjLj1024ELj1ELj4ELj1ELj16ENS_18Kernel_traits_baseILj1024EfffffjLj128EEEEELb0ELb1ELb0ELb0EEEvNS_9BwdParamsE)
        .other          _ZN10layer_norm13ln_bwd_kernelINS_13Kernel_traitsIfffffjLj1024ELj1ELj4ELj1ELj16ENS_18Kernel_traits_baseILj1024EfffffjLj128EEEEELb0ELb1ELb0ELb0EEEvNS_9BwdParamsE,@"STO_CUDA_ENTRY STV_DEFAULT"
_ZN10layer_norm13ln_bwd_kernelINS_13Kernel_traitsIfffffjLj1024ELj1ELj4ELj1ELj16ENS_18Kernel_traits_baseILj1024EfffffjLj128EEEEELb0ELb1ELb0ELb0EEEvNS_9BwdParamsE:
.text._ZN10layer_norm13ln_bwd_kernelINS_13Kernel_traitsIfffffjLj1024ELj1ELj4ELj1ELj16ENS_18Kernel_traits_baseILj1024EfffffjLj128EEEEELb0ELb1ELb0ELb0EEEvNS_9BwdParamsE:
[----:B------:R-:W0:Y:S02]  /*0000*/  LDC R1, c[0x0][0x37c] ;  /* 0x0000df00ff017b82 */ /* 0x000e240000000800 */
[----:B0-----:R-:W-:Y:S01]  /*0010*/  IADD3 R1, PT, PT, R1, -0x70, RZ ;  /* 0xffffff9001017810 */ /* 0x001fe20007ffe0ff */
[----:B------:R-:W0:Y:S01]  /*0020*/  S2R R252, SR_TID.X ;  /* 0x0000000000fc7919 */ /* 0x000e220000002100 */
[----:B------:R-:W1:Y:S03]  /*0030*/  LDCU UR4, c[0x0][0x388] ;  /* 0x00007100ff0477ac */ /* 0x000e660008000800 */
[----:B------:R-:W2:Y:S01]  /*0040*/  LDL.64 R20, [R1+0x50] ;  /* 0x0000500001147983 */ /* 0x000ea20000100a00 */
[----:B------:R-:W2:Y:S03]  /*0050*/  LDCU.64 UR6, c[0x0][0x358] ;  /* 0x00006b00ff0677ac */ /* 0x000ea60008000a00 */
[----:B------:R-:W2:Y:S01]  /*0060*/  LDL.64 R22, [R1+0x58] ;  /* 0x0000580001167983 */ /* 0x000ea20000100a00 */
[----:B------:R-:W3:Y:S03]  /*0070*/  LDCU UR5, c[0x0][0x384] ;  /* 0x00007080ff0577ac */ /* 0x000ee60008000800 */
[----:B------:R-:W4:Y:S01]  /*0080*/  LDL.64 R24, [R1+0x60] ;  /* 0x0000600001187983 */ /* 0x000f220000100a00 */
[----:B------:R-:W0:Y:S03]  /*0090*/  LDCU UR14, c[0x0][0x388] ;  /* 0x00007100ff0e77ac */ /* 0x000e260008000800 */
[----:B------:R-:W4:Y:S01]  /*00a0*/  LDL.64 R26, [R1+0x68] ;  /* 0x00006800011a7983 */ /* 0x000f220000100a00 */
[----:B------:R-:W2:Y:S01]  /*00b0*/  LDCU.U8 UR8, c[0x0][0x410] ;  /* 0x00008200ff0877ac */ /* 0x000ea20008000000 */
[----:B-1----:R-:W-:-:S02]  /*00c0*/  MOV R251, UR4 ;  /* 0x0000000400fb7c02 */ /* 0x002fc40008000f00 */
[----:B------:R-:W3:Y:S01]  /*00d0*/  LDL.64 R92, [R1+0x40] ;  /* 0x00004000015c7983 */ /* 0x000ee20000100a00 */
[----:B------:R-:W1:Y:S01]  /*00e0*/  LDCU UR9, c[0x0][0x400] ;  /* 0x00008000ff0977ac */ /* 0x000e620008000800 */
[----:B------:R-:W-:Y:S02]  /*00f0*/  SHF.R.S32.HI R0, RZ, 0x1f, R251 ;  /* 0x0000001fff007819 */ /* 0x000fe400000114fb */
[----:B------:R-:W3:Y:S01]  /*0100*/  LDL.64 R94, [R1+0x48] ;  /* 0x00004800015e7983 */ /* 0x000ee20000100a00 */
[----:B------:R-:W1:Y:S01]  /*0110*/  LDCU.64 UR12, c[0x0][0x478] ;  /* 0x00008f00ff0c77ac */ /* 0x000e620008000a00 */
[----:B------:R-:W-:Y:S02]  /*0120*/  LEA.HI R0, R0, R251, RZ, 0x2 ;  /* 0x000000fb00007211 */ /* 0x000fe400078f10ff */
[----:B------:R-:W3:Y:S01]  /*0130*/  LDL.64 R88, [R1+0x30] ;  /* 0x0000300001587983 */ /* 0x000ee20000100a00 */
[----:B------:R-:W1:Y:S01]  /*0140*/  LDCU.64 UR10, c[0x0][0x438] ;  /* 0x00008700ff0a77ac */ /* 0x000e620008000a00 */
[----:B0-----:R-:W-:-:S02]  /*0150*/  LOP3.LUT R73, R252, 0x1f, RZ, 0xc0, !PT ;  /* 0x0000001ffc497812 */ /* 0x001fc400078ec0ff */
[----:B------:R-:W3:Y:S02]  /*0160*/  LDL.64 R90, [R1+0x38] ;  /* 0x00003800015a7983 */ /* 0x000ee40000100a00 */
[----:B------:R-:W-:Y:S02]  /*0170*/  LOP3.LUT R3, R73, 0x1f, RZ, 0x3c, !PT ;  /* 0x0000001f49037812 */ /* 0x000fe400078e3cff */
[----:B------:R-:W3:Y:S02]  /*0180*/  LDL.64 R84, [R1+0x20] ;  /* 0x0000200001547983 */ /* 0x000ee40000100a00 */
[----:B------:R-:W-:Y:S02]  /*0190*/  LEA.HI.SX32 R2, R0, R3, 0x1e ;  /* 0x0000000300027211 */ /* 0x000fe400078ff2ff */
[----:B------:R-:W3:Y:S02]  /*01a0*/  LDL.64 R86, [R1+0x28] ;  /* 0x0000280001567983 */ /* 0x000ee40000100a00 */
[----:B------:R-:W-:-:S02]  /*01b0*/  ISETP.GE.U32.AND P5, PT, R2, 0x20, PT ;  /* 0x000000200200780c */ /* 0x000fc40003fa6070 */
[----:B------:R-:W3:Y:S04]  /*01c0*/  LDL.64 R80, [R1+0x10] ;  /* 0x0000100001507983 */ /* 0x000ee80000100a00 */
[----:B------:R-:W3:Y:S04]  /*01d0*/  LDL.64 R82, [R1+0x18] ;  /* 0x0000180001527983 */ /* 0x000ee80000100a00 */
[----:B------:R-:W3:Y:S03]  /*01e0*/  LDL.64 R76, [R1] ;  /* 0x00000000014c7983 */ /* 0x000ee60000100a00 */
[----:B------:R-:W0:Y:S01]  /*01f0*/  @P5 LDC.64 R6, c[0x0][0x3e8] ;  /* 0x0000fa00ff065b82 */ /* 0x000e220000000a00 */
[----:B------:R-:W3:Y:S07]  /*0200*/  LDL.64 R78, [R1+0x8] ;  /* 0x00000800014e7983 */ /* 0x000eee0000100a00 */
[----:B------:R-:W1:Y:S01]  /*0210*/  @P5 LDC.64 R4, c[0x0][0x3d0] ;  /* 0x0000f400ff045b82 */ /* 0x000e620000000a00 */
[----:B0-----:R-:W-:-:S04]  /*0220*/  @P5 IMAD.WIDE.U32 R6, R73, 0x10, R6 ;  /* 0x0000001049065825 */ /* 0x001fc800078e0006 */
[----:B-1----:R-:W-:Y:S01]  /*0230*/  @P5 IMAD.WIDE.U32 R4, R73, 0x10, R4 ;  /* 0x0000001049045825 */ /* 0x002fe200078e0004 */
[----:B--2---:R-:W2:Y:S04]  /*0240*/  @P5 LDG.E.128 R20, desc[UR6][R6.64] ;  /* 0x0000000606145981 */ /* 0x004ea8000c1e1d00 */
[----:B----4-:R0:W4:Y:S01]  /*0250*/  @P5 LDG.E.128 R24, desc[UR6][R4.64] ;  /* 0x0000000604185981 */ /* 0x010122000c1e1d00 */
[C---:B------:R-:W-:Y:S02]  /*0260*/  ISETP.GE.U32.AND P4, PT, R2.reuse, 0x40, PT ;  /* 0x000000400200780c */ /* 0x040fe40003f86070 */
[C---:B------:R-:W-:Y:S02]  /*0270*/  ISETP.GE.U32.AND P3, PT, R2.reuse, 0x60, PT ;  /* 0x000000600200780c */ /* 0x040fe40003f66070 */
[----:B------:R-:W-:-:S02]  /*0280*/  ISETP.GE.U32.AND P2, PT, R2, 0x80, PT ;  /* 0x000000800200780c */ /* 0x000fc40003f46070 */
[----:B------:R-:W-:-:S07]  /*0290*/  ISETP.GE.U32.AND P1, PT, R2, 0xa0, PT ;  /* 0x000000a00200780c */ /* 0x000fce0003f26070 */
[----:B------:R-:W1:Y:S08]  /*02a0*/  @P4 LDC.64 R8, c[0x0][0x3d0] ;  /* 0x0000f400ff084b82 */ /* 0x000e700000000a00 */
[----:B------:R-:W0:Y:S01]  /*02b0*/  @P4 LDC.64 R10, c[0x0][0x3e8] ;  /* 0x0000fa00ff0a4b82 */ /* 0x000e220000000a00 */
[----:B------:R-:W-:-:S07]  /*02c0*/  ISETP.GE.U32.AND P0, PT, R2, 0xc0, PT ;  /* 0x000000c00200780c */ /* 0x000fce0003f06070 */
[----:B------:R-:W3:Y:S08]  /*02d0*/  @P3 LDC.64 R12, c[0x0][0x3d0] ;  /* 0x0000f400ff0c3b82 */ /* 0x000ef00000000a00 */
[----:B------:R-:W3:Y:S01]  /*02e0*/  @P3 LDC.64 R14, c[0x0][0x3e8] ;  /* 0x0000fa00ff0e3b82 */ /* 0x000ee20000000a00 */
[----:B------:R-:W-:-:S07]  /*02f0*/  @P5 LOP3.LUT R73, R73, 0x20, RZ, 0xfc, !PT ;  /* 0x0000002049495812 */ /* 0x000fce00078efcff */
[----:B------:R-:W3:Y:S08]  /*0300*/  @P2 LDC.64 R16, c[0x0][0x3d0] ;  /* 0x0000f400ff102b82 */ /* 0x000ef00000000a00 */
[----:B------:R-:W3:Y:S01]  /*0310*/  @P2 LDC.64 R18, c[0x0][0x3e8] ;  /* 0x0000fa00ff122b82 */ /* 0x000ee20000000a00 */
[----:B------:R-:W-:Y:S01]  /*0320*/  ISETP.GE.U32.AND P6, PT, R2, 0x100, PT ;  /* 0x000001000200780c */ /* 0x000fe20003fc6070 */
[----:B-1----:R-:W-:-:S04]  /*0330*/  @P4 IMAD.WIDE.U32 R8, R73, 0x10, R8 ;  /* 0x0000001049084825 */ /* 0x002fc800078e0008 */
[C---:B0-----:R-:W-:Y:S01]  /*0340*/  @P4 IMAD.WIDE.U32 R10, R73.reuse, 0x10, R10 ;  /* 0x00000010490a4825 */ /* 0x041fe200078e000a */
[----:B------:R-:W-:Y:S01]  /*0350*/  @P4 IADD3 R73, PT, PT, R73, 0x20, RZ ;  /* 0x0000002049494810 */ /* 0x000fe20007ffe0ff */
[----:B------:R-:W0:Y:S01]  /*0360*/  @P0 LDC.64 R4, c[0x0][0x3e8] ;  /* 0x0000fa00ff040b82 */ /* 0x000e220000000a00 */
[----:B---3--:R-:W3:Y:S03]  /*0370*/  @P4 LDG.E.128 R92, desc[UR6][R8.64] ;  /* 0x00000006085c4981 */ /* 0x008ee6000c1e1d00 */
[C---:B------:R-:W-:Y:S01]  /*0380*/  @P3 IMAD.WIDE.U32 R12, R73.reuse, 0x10, R12 ;  /* 0x00000010490c3825 */ /* 0x040fe200078e000c */
[----:B------:R-:W3:Y:S03]  /*0390*/  @P4 LDG.E.128 R88, desc[UR6][R10.64] ;  /* 0x000000060a584981 */ /* 0x000ee6000c1e1d00 */
[C---:B------:R-:W-:Y:S01]  /*03a0*/  @P3 IMAD.WIDE.U32 R14, R73.reuse, 0x10, R14 ;  /* 0x00000010490e3825 */ /* 0x040fe200078e000e */
[----:B------:R-:W-:Y:S01]  /*03b0*/  @P3 IADD3 R73, PT, PT, R73, 0x20, RZ ;  /* 0x0000002049493810 */ /* 0x000fe20007ffe0ff */
[----:B------:R-:W1:Y:S01]  /*03c0*/  @P6 LDC.64 R68, c[0x0][0x3d0] ;  /* 0x0000f400ff446b82 */ /* 0x000e620000000a00 */
[----:B------:R-:W3:Y:S03]  /*03d0*/  @P3 LDG.E.128 R84, desc[UR6][R12.64] ;  /* 0x000000060c543981 */ /* 0x000ee6000c1e1d00 */
[C---:B------:R-:W-:Y:S01]  /*03e0*/  @P2 IMAD.WIDE.U32 R16, R73.reuse, 0x10, R16 ;  /* 0x0000001049102825 */ /* 0x040fe200078e0010 */
[----:B------:R-:W3:Y:S03]  /*03f0*/  @P3 LDG.E.128 R80, desc[UR6][R14.64] ;  /* 0x000000060e503981 */ /* 0x000ee6000c1e1d00 */
[C---:B------:R-:W-:Y:S01]  /*0400*/  @P2 IMAD.WIDE.U32 R18, R73.reuse, 0x10, R18 ;  /* 0x0000001049122825 */ /* 0x040fe200078e0012 */
[----:B------:R-:W1:Y:S01]  /*0410*/  @P6 LDC.64 R70, c[0x0][0x3e8] ;  /* 0x0000fa00ff466b82 */ /* 0x000e620000000a00 */
[----:B------:R-:W-:Y:S01]  /*0420*/  @P2 IADD3 R73, PT, PT, R73, 0x20, RZ ;  /* 0x0000002049492810 */ /* 0x000fe20007ffe0ff */
[----:B------:R-:W3:Y:S04]  /*0430*/  @P2 LDG.E.128 R76, desc[UR6][R16.64] ;  /* 0x00000006104c2981 */ /* 0x000ee8000c1e1d00 */
[----:B------:R-:W5:Y:S04]  /*0440*/  @P2 LDG.E.128 R28, desc[UR6][R18.64] ;  /* 0x00000006121c2981 */ /* 0x000f68000c1e1d00 */
[----:B--2---:R2:W-:Y:S04]  /*0450*/  @P5 STL.64 [R1+0x50], R20 ;  /* 0x0000501401005387 */ /* 0x0045e80000100a00 */
[----:B------:R0:W-:Y:S04]  /*0460*/  @P5 STL.64 [R1+0x58], R22 ;  /* 0x0000581601005387 */ /* 0x0001e80000100a00 */
[----:B----4-:R4:W-:Y:S04]  /*0470*/  @P5 STL.64 [R1+0x60], R24 ;  /* 0x0000601801005387 */ /* 0x0109e80000100a00 */
[----:B------:R1:W-:Y:S01]  /*0480*/  @P5 STL.64 [R1+0x68], R26 ;  /* 0x0000681a01005387 */ /* 0x0003e20000100a00 */
[----:B------:R-:W-:Y:S01]  /*0490*/  ISETP.GE.U32.AND P5, PT, R2, 0xe0, PT ;  /* 0x000000e00200780c */ /* 0x000fe20003fa6070 */
[----:B--2---:R-:W2:Y:S08]  /*04a0*/  @P1 LDC.64 R20, c[0x0][0x3d0] ;  /* 0x0000f400ff141b82 */ /* 0x004eb00000000a00 */
[----:B0-----:R-:W0:Y:S08]  /*04b0*/  @P1 LDC.64 R22, c[0x0][0x3e8] ;  /* 0x0000fa00ff161b82 */ /* 0x001e300000000a00 */
[----:B----4-:R-:W4:Y:S08]  /*04c0*/  @P0 LDC.64 R24, c[0x0][0x3d0] ;  /* 0x0000f400ff180b82 */ /* 0x010f300000000a00 */
[----:B------:R-:W1:Y:S08]  /*04d0*/  @P5 LDC.64 R6, c[0x0][0x3d0] ;  /* 0x0000f400ff065b82 */ /* 0x000e700000000a00 */
[----:B------:R-:W3:Y:S01]  /*04e0*/  @P5 LDC.64 R66, c[0x0][0x3e8] ;  /* 0x0000fa00ff425b82 */ /* 0x000ee20000000a00 */
[----:B--2---:R-:W-:-:S04]  /*04f0*/  @P1 IMAD.WIDE.U32 R20, R73, 0x10, R20 ;  /* 0x0000001049141825 */ /* 0x004fc800078e0014 */
[C---:B0-----:R-:W-:Y:S01]  /*0500*/  @P1 IMAD.WIDE.U32 R22, R73.reuse, 0x10, R22 ;  /* 0x0000001049161825 */ /* 0x041fe200078e0016 */
[----:B------:R-:W-:Y:S01]  /*0510*/  @P1 IADD3 R73, PT, PT, R73, 0x20, RZ ;  /* 0x0000002049491810 */ /* 0x000fe20007ffe0ff */
[----:B------:R-:W-:Y:S01]  /*0520*/  BSSY B0, `(.L_x_18167) ;  /* 0x00007a2000007945 */ /* 0x000fe20003800000 */
[----:B------:R-:W0:Y:S01]  /*0530*/  S2UR UR4, SR_CTAID.X ;  /* 0x00000000000479c3 */ /* 0x000e220000002500 */
[----:B------:R-:W-:Y:S01]  /*0540*/  SHF.R.U32.HI R250, RZ, 0x5, R252 ;  /* 0x00000005fffa7819 */ /* 0x000fe200000116fc */
[----:B------:R2:W5:Y:S01]  /*0550*/  @P1 LDG.E.128 R32, desc[UR6][R20.64] ;  /* 0x0000000614201981 */ /* 0x000562000c1e1d00 */
[C---:B----4-:R-:W-:Y:S01]  /*0560*/  @P0 IMAD.WIDE.U32 R24, R73.reuse, 0x10, R24 ;  /* 0x0000001049180825 */ /* 0x050fe200078e0018 */
[----:B------:R-:W-:Y:S02]  /*0570*/  CS2R R74, SRZ ;  /* 0x00000000004a7805 */ /* 0x000fe4000001ff00 */
[----:B------:R-:W-:Y:S01]  /*0580*/  CS2R R96, SRZ ;  /* 0x0000000000607805 */ /* 0x000fe2000001ff00 */
[----:B------:R4:W5:Y:S01]  /*0590*/  @P1 LDG.E.128 R36, desc[UR6][R22.64] ;  /* 0x0000000616241981 */ /* 0x000962000c1e1d00 */
[C---:B-1----:R-:W-:Y:S01]  /*05a0*/  @P0 IMAD.WIDE.U32 R26, R73.reuse, 0x10, R4 ;  /* 0x00000010491a0825 */ /* 0x042fe200078e0004 */
[----:B------:R-:W-:-:S02]  /*05b0*/  @P0 IADD3 R73, PT, PT, R73, 0x20, RZ ;  /* 0x0000002049490810 */ /* 0x000fc40007ffe0ff */
[----:B------:R-:W5:Y:S03]  /*05c0*/  @P0 LDG.E.128 R40, desc[UR6][R24.64] ;  /* 0x0000000618280981 */ /* 0x000f66000c1e1d00 */
[C---:B------:R-:W-:Y:S01]  /*05d0*/  @P5 IMAD.WIDE.U32 R64, R73.reuse, 0x10, R6 ;  /* 0x0000001049405825 */ /* 0x040fe200078e0006 */
[----:B------:R-:W5:Y:S03]  /*05e0*/  @P0 LDG.E.128 R44, desc[UR6][R26.64] ;  /* 0x000000061a2c0981 */ /* 0x000f66000c1e1d00 */
[C---:B---3--:R-:W-:Y:S01]  /*05f0*/  @P5 IMAD.WIDE.U32 R66, R73.reuse, 0x10, R66 ;  /* 0x0000001049425825 */ /* 0x048fe200078e0042 */
[----:B------:R-:W-:Y:S01]  /*0600*/  @P5 IADD3 R73, PT, PT, R73, 0x20, RZ ;  /* 0x0000002049495810 */ /* 0x000fe20007ffe0ff */
[----:B------:R-:W-:Y:S04]  /*0610*/  @P4 STL.64 [R1+0x40], R92 ;  /* 0x0000405c01004387 */ /* 0x000fe80000100a00 */
[C---:B------:R-:W-:Y:S01]  /*0620*/  @P6 IMAD.WIDE.U32 R4, R73.reuse, 0x10, R68 ;  /* 0x0000001049046825 */ /* 0x040fe200078e0044 */
[----:B0-----:R-:W-:Y:S01]  /*0630*/  USHF.L.U32 UR4, UR4, 0x2, URZ ;  /* 0x0000000204047899 */ /* 0x001fe200080006ff */
[----:B------:R0:W5:Y:S02]  /*0640*/  @P5 LDG.E.128 R48, desc[UR6][R64.64] ;  /* 0x0000000640305981 */ /* 0x000164000c1e1d00 */
[----:B------:R-:W-:-:S02]  /*0650*/  @P6 IMAD.WIDE.U32 R6, R73, 0x10, R70 ;  /* 0x0000001049066825 */ /* 0x000fc400078e0046 */
[----:B------:R-:W5:Y:S04]  /*0660*/  @P6 LDG.E.128 R56, desc[UR6][R4.64] ;  /* 0x0000000604386981 */ /* 0x000f68000c1e1d00 */
[----:B------:R-:W5:Y:S01]  /*0670*/  @P6 LDG.E.128 R60, desc[UR6][R6.64] ;  /* 0x00000006063c6981 */ /* 0x000f62000c1e1d00 */
[----:B------:R-:W-:Y:S02]  /*0680*/  LOP3.LUT R250, R250, UR4, RZ, 0xfc, !PT ;  /* 0x00000004fafa7c12 */ /* 0x000fe4000f8efcff */
[----:B--2---:R-:W-:Y:S02]  /*0690*/  CS2R R20, SRZ ;  /* 0x0000000000147805 */ /* 0x004fe4000001ff00 */
[----:B----4-:R-:W-:Y:S01]  /*06a0*/  CS2R R22, SRZ ;  /* 0x0000000000167805 */ /* 0x010fe2000001ff00 */
[----:B------:R1:W5:Y:S01]  /*06b0*/  @P5 LDG.E.128 R52, desc[UR6][R66.64] ;  /* 0x0000000642345981 */ /* 0x000362000c1e1d00 */
[----:B------:R-:W-:-:S03]  /*06c0*/  ISETP.GE.AND P0, PT, R250, UR5, PT ;  /* 0x00000005fa007c0c */ /* 0x000fc6000bf06270 */
[----:B------:R-:W-:Y:S04]  /*06d0*/  @P4 STL.64 [R1+0x48], R94 ;  /* 0x0000485e01004387 */ /* 0x000fe80000100a00 */
[----:B------:R-:W-:Y:S04]  /*06e0*/  @P4 STL.64 [R1+0x30], R88 ;  /* 0x0000305801004387 */ /* 0x000fe80000100a00 */
[----:B------:R-:W-:Y:S04]  /*06f0*/  @P4 STL.64 [R1+0x38], R90 ;  /* 0x0000385a01004387 */ /* 0x000fe80000100a00 */
[----:B------:R2:W-:Y:S04]  /*0700*/  @P3 STL.64 [R1+0x20], R84 ;  /* 0x0000205401003387 */ /* 0x0005e80000100a00 */
[----:B------:R-:W-:Y:S04]  /*0710*/  @P3 STL.64 [R1+0x28], R86 ;  /* 0x0000285601003387 */ /* 0x000fe80000100a00 */
[----:B------:R3:W-:Y:S01]  /*0720*/  @P3 STL.64 [R1+0x10], R80 ;  /* 0x0000105001003387 */ /* 0x0007e20000100a00 */
[----:B0-----:R-:W-:-:S03]  /*0730*/  CS2R R64, SRZ ;  /* 0x0000000000407805 */ /* 0x001fc6000001ff00 */
[----:B------:R0:W-:Y:S01]  /*0740*/  @P3 STL.64 [R1+0x18], R82 ;  /* 0x0000185201003387 */ /* 0x0001e20000100a00 */
[----:B-1----:R-:W-:Y:S02]  /*0750*/  CS2R R66, SRZ ;  /* 0x0000000000427805 */ /* 0x002fe4000001ff00 */
[----:B------:R-:W-:Y:S01]  /*0760*/  CS2R R68, SRZ ;  /* 0x0000000000447805 */ /* 0x000fe2000001ff00 */
[----:B------:R1:W-:Y:S01]  /*0770*/  @P2 STL.64 [R1], R76 ;  /* 0x0000004c01002387 */ /* 0x0003e20000100a00 */
[----:B------:R-:W-:Y:S02]  /*0780*/  CS2R R70, SRZ ;  /* 0x0000000000467805 */ /* 0x000fe4000001ff00 */
[----:B------:R-:W-:Y:S02]  /*0790*/  CS2R R72, SRZ ;  /* 0x0000000000487805 */ /* 0x000fe4000001ff00 */
[----:B--2---:R-:W-:Y:S01]  /*07a0*/  CS2R R84, SRZ ;  /* 0x0000000000547805 */ /* 0x004fe2000001ff00 */
[----:B------:R2:W-:Y:S01]  /*07b0*/  @P2 STL.64 [R1+0x8], R78 ;  /* 0x0000084e01002387 */ /* 0x0005e20000100a00 */
[----:B---3--:R-:W-:-:S02]  /*07c0*/  CS2R R80, SRZ ;  /* 0x0000000000507805 */ /* 0x008fc4000001ff00 */
[----:B------:R-:W-:Y:S02]  /*07d0*/  CS2R R86, SRZ ;  /* 0x0000000000567805 */ /* 0x000fe4000001ff00 */
[----:B------:R-:W-:Y:S02]  /*07e0*/  CS2R R88, SRZ ;  /* 0x0000000000587805 */ /* 0x000fe4000001ff00 */
[----:B0-----:R-:W-:Y:S02]  /*07f0*/  CS2R R82, SRZ ;  /* 0x0000000000527805 */ /* 0x001fe4000001ff00 */
[----:B------:R-:W-:Y:S02]  /*0800*/  CS2R R90, SRZ ;  /* 0x00000000005a7805 */ /* 0x000fe4000001ff00 */
[----:B------:R-:W-:Y:S02]  /*0810*/  CS2R R92, SRZ ;  /* 0x00000000005c7805 */ /* 0x000fe4000001ff00 */
[----:B------:R-:W-:-:S02]  /*0820*/  CS2R R94, SRZ ;  /* 0x00000000005e7805 */ /* 0x000fc4000001ff00 */
[----:B-1----:R-:W-:Y:S02]  /*0830*/  CS2R R76, SRZ ;  /* 0x00000000004c7805 */ /* 0x002fe4000001ff00 */
[----:B------:R-:W-:Y:S02]  /*0840*/  CS2R R98, SRZ ;  /* 0x0000000000627805 */ /* 0x000fe4000001ff00 */
[----:B------:R-:W-:Y:S02]  /*0850*/  CS2R R24, SRZ ;  /* 0x0000000000187805 */ /* 0x000fe4000001ff00 */
[----:B------:R-:W-:Y:S02]  /*0860*/  CS2R R26, SRZ ;  /* 0x00000000001a7805 */ /* 0x000fe4000001ff00 */
[----:B--2---:R-:W-:Y:S02]  /*0870*/  CS2R R78, SRZ ;  /* 0x00000000004e7805 */ /* 0x004fe4000001ff00 */
        /* <DEDUP_REMOVED lines=27> */
[----:B------:R-:W0:Y:S01]  /*0a30*/  LDCU.64 UR4, c[0x0][0x3e0] ;  /* 0x00007c00ff0477ac */ /* 0x000e220008000a00 */
[----:B------:R-:W-:Y:S02]  /*0a40*/  LOP3.LUT R4, R4, 0xfffffff7, RZ, 0xc0, !PT ;  /* 0xfffffff704047812 */ /* 0x000fe400078ec0ff */
        /* <DEDUP_REMOVED lines=33> */
[----:B------:R-:W-:Y:S02]  /*0c60*/  @P0 LOP3.LUT R4, R4, 0x8, RZ, 0xfc, !PT ;  /* 0x0000000804040812 */ /* 0x000fe400078efcff */
        /* <DEDUP_REMOVED lines=17> */
.L_x_18264:
[----:B------:R-:W-:Y:S01]  /*0d80*/  LOP3.LUT P0, RZ, R4, 0x8, RZ, 0xc0, !PT ;  /* 0x0000000804ff7812 */ /* 0x000fe2000780c0ff */
[----:B------:R-:W0:Y:S01]  /*0d90*/  LDC.64 R8, c[0x0][0x3c0] ;  /* 0x0000f000ff087b82 */ /* 0x000e220000000a00 */
[----:B------:R-:W-:-:S07]  /*0da0*/  HFMA2 R5, -RZ, RZ, 1.875, 0 ;  /* 0x3f800000ff057431 */ /* 0x000fce00000001ff */
[----:B------:R-:W1:Y:S08]  /*0db0*/  LDC.64 R188, c[0x0][0x3c8] ;  /* 0x0000f200ffbc7b82 */ /* 0x000e700000000a00 */
[----:B------:R-:W2:Y:S02]  /*0dc0*/  @P0 LDC.64 R6, c[0x0][0x3e0] ;  /* 0x0000f800ff060b82 */ /* 0x000ea40000000a00 */
[----:B--2---:R-:W-:-:S05]  /*0dd0*/  @P0 IMAD.WIDE R6, R250, 0x4, R6 ;  /* 0x00000004fa060825 */ /* 0x004fca00078e0206 */
[----:B-----5:R0:W5:Y:S02]  /*0de0*/  @P0 LDG.E R5, desc[UR6][R6.64] ;  /* 0x0000000606050981 */ /* 0x020164000c1e1900 */
[----:B0-----:R-:W-:-:S05]  /*0df0*/  IMAD.WIDE R6, R250, 0x4, R8 ;  /* 0x00000004fa067825 */ /* 0x001fca00078e0208 */
[----:B------:R1:W2:Y:S01]  /*0e00*/  LDG.E R3, desc[UR6][R6.64] ;  /* 0x0000000606037981 */ /* 0x0002a2000c1e1900 */
[----:B------:R-:W0:Y:S01]  /*0e10*/  S2R R252, SR_TID.X ;  /* 0x0000000000fc7919 */ /* 0x000e220000002100 */
[----:B------:R-:W-:Y:S02]  /*0e20*/  ISETP.NE.AND P2, PT, RZ, UR8, PT ;  /* 0x00000008ff007c0c */ /* 0x000fe4000bf45270 */
[----:B------:R-:W-:Y:S01]  /*0e30*/  MOV R251, UR14 ;  /* 0x0000000e00fb7c02 */ /* 0x000fe20008000f00 */
[----:B-1----:R-:W-:Y:S01]  /*0e40*/  IMAD.WIDE R6, R250, 0x4, R188 ;  /* 0x00000004fa067825 */ /* 0x002fe200078e02bc */
[----:B------:R-:W-:-:S04]  /*0e50*/  ISETP.NE.U32.AND P0, PT, RZ, UR10, PT ;  /* 0x0000000aff007c0c */ /* 0x000fc8000bf05070 */
[----:B------:R-:W-:Y:S01]  /*0e60*/  ISETP.NE.AND.EX P1, PT, RZ, UR11, PT, P0 ;  /* 0x0000000bff007c0c */ /* 0x000fe2000bf25300 */
[----:B------:R1:W5:Y:S01]  /*0e70*/  LDG.E R6, desc[UR6][R6.64] ;  /* 0x0000000606067981 */ /* 0x000362000c1e1900 */
[----:B------:R-:W-:Y:S01]  /*0e80*/  LOP3.LUT R4, R4, 0xffffffef, RZ, 0xc0, !PT ;  /* 0xffffffef04047812 */ /* 0x000fe200078ec0ff */
[----:B------:R-:W-:Y:S03]  /*0e90*/  BSSY.RECONVERGENT B1, `(.L_x_18169) ;  /* 0x00002bc000017945 */ /* 0x000fe60003800200 */
[----:B------:R-:W-:-:S04]  /*0ea0*/  @P2 LOP3.LUT R4, R4, 0x10, RZ, 0xfc, !PT ;  /* 0x0000001004042812 */ /* 0x000fc800078efcff */
[----:B------:R-:W-:Y:S01]  /*0eb0*/  LOP3.LUT R4, R4, 0xfffffffb, RZ, 0xc0, !PT ;  /* 0xfffffffb04047812 */ /* 0x000fe200078ec0ff */
[----:B-1----:R-:W-:-:S03]  /*0ec0*/  IMAD R7, R250, R251, RZ ;  /* 0x000000fbfa077224 */ /* 0x002fc600078e02ff */
[----:B------:R-:W-:Y:S02]  /*0ed0*/  @P1 LOP3.LUT R4, R4, 0x4, RZ, 0xfc, !PT ;  /* 0x0000000404041812 */ /* 0x000fe400078efcff */
[----:B------:R-:W-:-:S04]  /*0ee0*/  SHF.R.S32.HI R8, RZ, 0x1f, R7 ;  /* 0x0000001fff087819 */ /* 0x000fc80000011407 */
[----:B------:R-:W-:Y:S02]  /*0ef0*/  LEA.HI R7, R8, R7, RZ, 0x2 ;  /* 0x0000000708077211 */ /* 0x000fe400078f10ff */
[----:B0-----:R-:W-:-:S04]  /*0f00*/  LOP3.LUT R8, R252, 0x1f, RZ, 0xc0, !PT ;  /* 0x0000001ffc087812 */ /* 0x001fc800078ec0ff */
[----:B------:R-:W-:Y:S02]  /*0f10*/  LEA.HI.SX32 R7, R7, R8, 0x1e ;  /* 0x0000000807077211 */ /* 0x000fe400078ff2ff */
[----:B--2---:R-:W-:Y:S01]  /*0f20*/  FSEL R8, R3, RZ, !P2 ;  /* 0x000000ff03087208 */ /* 0x004fe20005000000 */
[----:B------:R-:W-:Y:S06]  /*0f30*/  @P1 BRA `(.L_x_18170) ;  /* 0x0000001400341947 */ /* 0x000fec0003800000 */
        /* <DEDUP_REMOVED lines=28> */
[C---:B-----5:R-:W-:Y:S02]  /*1100*/  FMUL.FTZ R0, R6.reuse, R0 ;  /* 0x0000000006007220 */ /* 0x060fe40000410000 */
[C---:B------:R-:W-:Y:S01]  /*1110*/  FMUL.FTZ R200, R6.reuse, R9 ;  /* 0x0000000906c87220 */ /* 0x040fe20000410000 */
[----:B---3--:R-:W-:Y:S01]  /*1120*/  FMUL.FTZ R201, R241, R188 ;  /* 0x000000bcf1c97220 */ /* 0x008fe20000410000 */
[----:B------:R-:W-:Y:S01]  /*1130*/  FMUL.FTZ R241, R233, R189 ;  /* 0x000000bde9f17220 */ /* 0x000fe20000410000 */
[----:B----4-:R-:W-:Y:S01]  /*1140*/  FMUL.FTZ R233, R197, R190 ;  /* 0x000000bec5e97220 */ /* 0x010fe20000410000 */
[C---:B------:R-:W-:Y:S01]  /*1150*/  FMUL.FTZ R197, R6.reuse, R3 ;  /* 0x0000000306c57220 */ /* 0x040fe20000410000 */
[----:B------:R-:W-:Y:S01]  /*1160*/  FADD.FTZ R3, RZ, R201 ;  /* 0x000000c9ff037221 */ /* 0x000fe20000010000 */
[----:B------:R-:W-:Y:S01]  /*1170*/  FMUL.FTZ R211, R6, R193 ;  /* 0x000000c106d37220 */ /* 0x000fe20000410000 */
[----:B------:R-:W-:-:S02]  /*1180*/  FFMA.FTZ R9, R0, R201, RZ ;  /* 0x000000c900097223 */ /* 0x000fc400000100ff */
[----:B------:R-:W-:Y:S02]  /*1190*/  FADD.FTZ R3, R3, R241 ;  /* 0x000000f103037221 */ /* 0x000fe40000010000 */
        /* <DEDUP_REMOVED lines=13> */
[----:B------:R-:W-:-:S07]  /*1270*/  FFMA.FTZ R3, R197, R225, R188 ;  /* 0x000000e1c5037223 */ /* 0x000fce00000100bc */
.L_x_18172:
[----:B------:R-:W-:Y:S05]  /*1280*/  BSYNC.RECONVERGENT B2 ;  /* 0x0000000000027941 */ /* 0x000fea0003800200 */
.L_x_18171:
[----:B------:R-:W-:Y:S04]  /*1290*/  BSSY.RECONVERGENT B2, `(.L_x_18173) ;  /* 0x0000029000027945 */ /* 0x000fe80003800200 */
[----:B------:R-:W-:Y:S05]  /*12a0*/  @!P1 BRA `(.L_x_18174) ;  /* 0x00000000009c9947 */ /* 0x000fea0003800000 */
        /* <DEDUP_REMOVED lines=12> */
[----:B------:R-:W-:-:S03]  /*1370*/  FADD.FTZ R193, -R8, R193 ;  /* 0x000000c108c17221 */ /* 0x000fc60000010100 */
[----:B-----5:R-:W-:Y:S01]  /*1380*/  FMUL.FTZ R217, R6, R18 ;  /* 0x0000001206d97220 */ /* 0x020fe20000410000 */
[----:B------:R-:W-:Y:S01]  /*1390*/  FADD.FTZ R194, -R8, R194 ;  /* 0x000000c208c27221 */ /* 0x000fe20000010100 */
[----:B------:R-:W-:Y:S01]  /*13a0*/  FMUL.FTZ R210, R6, R193 ;  /* 0x000000c106d27220 */ /* 0x000fe20000410000 */
[----:B---3--:R-:W-:Y:S01]  /*13b0*/  FMUL.FTZ R249, R199, R188 ;  /* 0x000000bcc7f97220 */ /* 0x008fe20000410000 */
[----:B------:R-:W-:-:S03]  /*13c0*/  FMUL.FTZ R240, R240, R189 ;  /* 0x000000bdf0f07220 */ /* 0x000fc60000410000 */
[----:B------:R-:W-:Y:S01]  /*13d0*/  FADD.FTZ R9, R9, R249 ;  /* 0x000000f909097221 */ /* 0x000fe20000010000 */
[----:B------:R-:W-:Y:S01]  /*13e0*/  FFMA.FTZ R3, R217, R249, R3 ;  /* 0x000000f9d9037223 */ /* 0x000fe20000010003 */
        /* <DEDUP_REMOVED lines=19> */
.L_x_18174:
[----:B------:R-:W-:Y:S05]  /*1520*/  BSYNC.RECONVERGENT B2 ;  /* 0x0000000000027941 */ /* 0x000fea0003800200 */
.L_x_18173:
        /* <DEDUP_REMOVED lines=23> */
[C---:B------:R-:W-:Y:S01]  /*16a0*/  FMUL.FTZ R198, R6.reuse, R194 ;  /* 0x000000c206c67220 */ /* 0x040fe20000410000 */
        /* <DEDUP_REMOVED lines=17> */
.L_x_18176:
[----:B------:R-:W-:Y:S05]  /*17c0*/  BSYNC.RECONVERGENT B2 ;  /* 0x0000000000027941 */ /* 0x000fea0003800200 */
.L_x_18175:
        /* <DEDUP_REMOVED lines=41> */
.L_x_18178:
[----:B------:R-:W-:Y:S05]  /*1a60*/  BSYNC.RECONVERGENT B2 ;  /* 0x0000000000027941 */ /* 0x000fea0003800200 */
.L_x_18177:
[----:B------:R-:W-:Y:S01]  /*1a70*/  ISETP.GE.U32.AND P3, PT, R2, 0xa0, PT ;  /* 0x000000a00200780c */ /* 0x000fe20003f66070 */
[----:B------:R-:W-:-:S12]  /*1a80*/  BSSY.RECONVERGENT B2, `(.L_x_18179) ;  /* 0x0000025000027945 */ /* 0x000fd80003800200 */
        /* <DEDUP_REMOVED lines=36> */
.L_x_18180:
[----:B------:R-:W-:Y:S05]  /*1cd0*/  BSYNC.RECONVERGENT B2 ;  /* 0x0000000000027941 */ /* 0x000fea0003800200 */
.L_x_18179:
        /* <DEDUP_REMOVED lines=38> */
.L_x_18182:
[----:B------:R-:W-:Y:S05]  /*1f40*/  BSYNC.RECONVERGENT B2 ;  /* 0x0000000000027941 */ /* 0x000fea0003800200 */
.L_x_18181:
        /* <DEDUP_REMOVED lines=38> */
.L_x_18184:
[----:B------:R-:W-:Y:S05]  /*21b0*/  BSYNC.RECONVERGENT B2 ;  /* 0x0000000000027941 */ /* 0x000fea0003800200 */
.L_x_18183:
[----:B------:R-:W-:-:S13]  /*21c0*/  ISETP.GE.U32.AND P0, PT, R2, 0x100, PT ;  /* 0x000001000200780c */ /* 0x000fda0003f06070 */
[----:B------:R-:W-:Y:S05]  /*21d0*/  @!P0 BRA `(.L_x_18185) ;  /* 0x00000018001c8947 */ /* 0x000fea0003800000 */
[----:B------:R-:W0:Y:S08]  /*21e0*/  LDC.64 R188, c[0x0][0x3a8] ;  /* 0x0000ea00ffbc7b82 */ /* 0x000e300000000a00 */
[----:B------:R-:W1:Y:S01]  /*21f0*/  LDC.64 R190, c[0x0][0x428] ;  /* 0x00010a00ffbe7b82 */ /* 0x000e620000000a00 */
[----:B0-----:R-:W-:-:S05]  /*2200*/  IMAD.WIDE.U32 R188, R204, 0x10, R188 ;  /* 0x00000010ccbc7825 */ /* 0x001fca00078e00bc */
[----:B------:R-:W2:Y:S01]  /*2210*/  LDG.E.128 R192, desc[UR6][R188.64] ;  /* 0x00000006bcc07981 */ /* 0x000ea2000c1e1d00 */
[----:B-1----:R-:W-:-:S06]  /*2220*/  IMAD.WIDE.U32 R190, R204, 0x10, R190 ;  /* 0x00000010ccbe7825 */ /* 0x002fcc00078e00be */
[----:B------:R-:W3:Y:S01]  /*2230*/  LDG.E.128 R188, desc[UR6][R190.64] ;  /* 0x00000006bebc7981 */ /* 0x000ee2000c1e1d00 */
        /* <DEDUP_REMOVED lines=29> */
.L_x_18170:
        /* <DEDUP_REMOVED lines=20> */
[----:B------:R0:W2:Y:S01]  /*2550*/  LDG.E.128 R192, desc[UR6][R152.64] ;  /* 0x0000000698c07981 */ /* 0x0000a2000c1e1d00 */
[----:B-1----:R-:W-:-:S05]  /*2560*/  IMAD.WIDE.U32 R154, R7, 0x10, R154 ;  /* 0x00000010079a7825 */ /* 0x002fca00078e009a */
[----:B------:R-:W3:Y:S01]  /*2570*/  LDG.E.128 R188, desc[UR6][R154.64] ;  /* 0x000000069abc7981 */ /* 0x000ee2000c1e1d00 */
[----:B0-----:R-:W0:Y:S02]  /*2580*/  LDC.64 R152, c[0x0][0x438] ;  /* 0x00010e00ff987b82 */ /* 0x001e240000000a00 */
[----:B0-----:R-:W-:-:S06]  /*2590*/  IMAD.WIDE.U32 R152, R7, 0x10, R152 ;  /* 0x0000001007987825 */ /* 0x001fcc00078e0098 */
[----:B------:R-:W5:Y:S01]  /*25a0*/  LDG.E.128 R152, desc[UR6][R152.64] ;  /* 0x0000000698987981 */ /* 0x000f62000c1e1d00 */
[C---:B--2---:R-:W-:Y:S01]  /*25b0*/  FADD.FTZ R0, -R8.reuse, R192 ;  /* 0x000000c008007221 */ /* 0x044fe20000010100 */
[C---:B------:R-:W-:Y:S01]  /*25c0*/  FADD.FTZ R3, -R8.reuse, R195 ;  /* 0x000000c308037221 */ /* 0x040fe20000010100 */
[C---:B------:R-:W-:Y:S01]  /*25d0*/  FADD.FTZ R9, -R8.reuse, R194 ;  /* 0x000000c208097221 */ /* 0x040fe20000010100 */
[----:B------:R-:W-:Y:S01]  /*25e0*/  FADD.FTZ R193, -R8, R193 ;  /* 0x000000c108c17221 */ /* 0x000fe20000010100 */
[C---:B-----5:R-:W-:Y:S01]  /*25f0*/  FMUL.FTZ R0, R6.reuse, R0 ;  /* 0x0000000006007220 */ /* 0x060fe20000410000 */
[----:B---3--:R-:W-:Y:S01]  /*2600*/  FMUL.FTZ R201, R233, R188 ;  /* 0x000000bce9c97220 */ /* 0x008fe20000410000 */
[----:B------:R-:W-:Y:S01]  /*2610*/  FMUL.FTZ R241, R197, R189 ;  /* 0x000000bdc5f17220 */ /* 0x000fe20000410000 */
[C---:B------:R-:W-:Y:S01]  /*2620*/  FMUL.FTZ R197, R6.reuse, R3 ;  /* 0x0000000306c57220 */ /* 0x040fe20000410000 */
[C---:B------:R-:W-:Y:S01]  /*2630*/  FMUL.FTZ R200, R6.reuse, R9 ;  /* 0x0000000906c87220 */ /* 0x040fe20000410000 */
[----:B------:R-:W-:Y:S01]  /*2640*/  FADD.FTZ R3, RZ, R201 ;  /* 0x000000c9ff037221 */ /* 0x000fe20000010000 */
[----:B------:R-:W-:Y:S01]  /*2650*/  FMUL.FTZ R211, R6, R193 ;  /* 0x000000c106d37220 */ /* 0x000fe20000410000 */
[----:B------:R-:W-:Y:S01]  /*2660*/  FFMA.FTZ R9, R0, R201, RZ ;  /* 0x000000c900097223 */ /* 0x000fe200000100ff */
[----:B----4-:R-:W-:Y:S01]  /*2670*/  FMUL.FTZ R233, R225, R190 ;  /* 0x000000bee1e97220 */ /* 0x010fe20000410000 */
[----:B------:R-:W-:-:S02]  /*2680*/  FADD.FTZ R3, R3, R241 ;  /* 0x000000f103037221 */ /* 0x000fc40000010000 */
        /* <DEDUP_REMOVED lines=14> */
[----:B------:R-:W-:-:S07]  /*2770*/  IADD3 R204, PT, PT, R7, 0x20, RZ ;  /* 0x0000002007cc7810 */ /* 0x000fce0007ffe0ff */
.L_x_18187:
[----:B------:R-:W-:Y:S05]  /*2780*/  BSYNC.RECONVERGENT B2 ;  /* 0x0000000000027941 */ /* 0x000fea0003800200 */
.L_x_18186:
        /* <DEDUP_REMOVED lines=15> */
[----:B------:R-:W-:Y:S01]  /*2880*/  IADD3 R204, PT, PT, R204, 0x20, RZ ;  /* 0x00000020cccc7810 */ /* 0x000fe20007ffe0ff */
[C---:B--2---:R-:W-:Y:S01]  /*2890*/  FADD.FTZ R18, -R8.reuse, R192 ;  /* 0x000000c008127221 */ /* 0x044fe20000010100 */
[----:B------:R-:W-:-:S03]  /*28a0*/  FADD.FTZ R193, -R8, R193 ;  /* 0x000000c108c17221 */ /* 0x000fc60000010100 */
[----:B-----5:R-:W-:Y:S01]  /*28b0*/  FMUL.FTZ R217, R6, R18 ;  /* 0x0000001206d97220 */ /* 0x020fe20000410000 */
[----:B---3--:R-:W-:Y:S01]  /*28c0*/  FMUL.FTZ R249, R199, R188 ;  /* 0x000000bcc7f97220 */ /* 0x008fe20000410000 */
[----:B------:R-:W-:Y:S01]  /*28d0*/  FADD.FTZ R194, -R8, R194 ;  /* 0x000000c208c27221 */ /* 0x000fe20000010100 */
[----:B------:R-:W-:Y:S01]  /*28e0*/  FMUL.FTZ R210, R6, R193 ;  /* 0x000000c106d27220 */ /* 0x000fe20000410000 */
[----:B------:R-:W-:Y:S01]  /*28f0*/  FMUL.FTZ R240, R240, R189 ;  /* 0x000000bdf0f07220 */ /* 0x000fe20000410000 */
        /* <DEDUP_REMOVED lines=21> */
.L_x_18189:
[----:B------:R-:W-:Y:S05]  /*2a50*/  BSYNC.RECONVERGENT B2 ;  /* 0x0000000000027941 */ /* 0x000fea0003800200 */
.L_x_18188:
        /* <DEDUP_REMOVED lines=44> */
.L_x_18191:
[----:B------:R-:W-:Y:S05]  /*2d20*/  BSYNC.RECONVERGENT B2 ;  /* 0x0000000000027941 */ /* 0x000fea0003800200 */
.L_x_18190:
        /* <DEDUP_REMOVED lines=44> */
.L_x_18193:
[----:B------:R-:W-:Y:S05]  /*2ff0*/  BSYNC.RECONVERGENT B2 ;  /* 0x0000000000027941 */ /* 0x000fea0003800200 */
.L_x_18192:
[----:B------:R-:W-:Y:S01]  /*3000*/  ISETP.GE.U32.AND P3, PT, R2, 0xa0, PT ;  /* 0x000000a00200780c */ /* 0x000fe20003f66070 */
[----:B------:R-:W-:-:S12]  /*3010*/  BSSY.RECONVERGENT B2, `(.L_x_18194) ;  /* 0x0000028000027945 */ /* 0x000fd80003800200 */
        /* <DEDUP_REMOVED lines=39> */
.L_x_18195:
[----:B------:R-:W-:Y:S05]  /*3290*/  BSYNC.RECONVERGENT B2 ;  /* 0x0000000000027941 */ /* 0x000fea0003800200 */
.L_x_18194:
        /* <DEDUP_REMOVED lines=41> */
.L_x_18197:
[----:B------:R-:W-:Y:S05]  /*3530*/  BSYNC.RECONVERGENT B2 ;  /* 0x0000000000027941 */ /* 0x000fea0003800200 */
.L_x_18196:
        /* <DEDUP_REMOVED lines=41> */
.L_x_18199:
[----:B------:R-:W-:Y:S05]  /*37d0*/  BSYNC.RECONVERGENT B2 ;  /* 0x0000000000027941 */ /* 0x000fea0003800200 */
.L_x_18198:
[----:B------:R-:W-:-:S13]  /*37e0*/  ISETP.GE.U32.AND P0, PT, R2, 0x100, PT ;  /* 0x000001000200780c */ /* 0x000fda0003f06070 */
        /* <DEDUP_REMOVED lines=38> */
.L_x_18185:
[----:B------:R-:W-:Y:S05]  /*3a50*/  BSYNC.RECONVERGENT B1 ;  /* 0x0000000000017941 */ /* 0x000fea0003800200 */
.L_x_18169:
        /* <DEDUP_REMOVED lines=20> */
.L_x_18290:
[----:B------:R-:W-:Y:S01]  /*3ba0*/  LOP3.LUT R4, R4, 0xffffffdf, RZ, 0xc0, !PT ;  /* 0xffffffdf04047812 */ /* 0x000fe200078ec0ff */
[----:B------:R-:W-:Y:S01]  /*3bb0*/  FADD.FTZ R9, R190, R192 ;  /* 0x000000c0be097221 */ /* 0x000fe20000010000 */
[----:B0-----:R-:W-:Y:S01]  /*3bc0*/  FADD.FTZ R8, R3, R8 ;  /* 0x0000000803087221 */ /* 0x001fe20000010000 */
[----:B------:R-:W-:Y:S01]  /*3bd0*/  BSSY.RECONVERGENT B1, `(.L_x_18201) ;  /* 0x0000432000017945 */ /* 0x000fe20003800200 */
[----:B------:R-:W-:Y:S01]  /*3be0*/  @P0 LOP3.LUT R4, R4, 0x20, RZ, 0xfc, !PT ;  /* 0x0000002004040812 */ /* 0x000fe200078efcff */
[----:B-1----:R-:W-:Y:S01]  /*3bf0*/  FMUL.FTZ R3, R9, UR9 ;  /* 0x0000000909037c20 */ /* 0x002fe20008410000 */
[----:B------:R-:W-:Y:S01]  /*3c00*/  ISETP.NE.AND P0, PT, RZ, UR8, PT ;  /* 0x00000008ff007c0c */ /* 0x000fe2000bf05270 */
[----:B------:R-:W-:Y:S01]  /*3c10*/  FMUL.FTZ R8, R8, UR9 ;  /* 0x0000000908087c20 */ /* 0x000fe20008410000 */
[----:B------:R-:W-:Y:S02]  /*3c20*/  LOP3.LUT P6, RZ, R4, 0x4, RZ, 0xc0, !PT ;  /* 0x0000000404ff7812 */ /* 0x000fe400078cc0ff */
[----:B------:R-:W-:-:S02]  /*3c30*/  FSEL R3, R3, RZ, !P0 ;  /* 0x000000ff03037208 */ /* 0x000fc40004000000 */
[----:B------:R-:W-:-:S09]  /*3c40*/  LOP3.LUT P0, RZ, R4, 0x20, RZ, 0xc0, !PT ;  /* 0x0000002004ff7812 */ /* 0x000fd2000780c0ff */
[----:B------:R-:W-:Y:S05]  /*3c50*/  @P6 BRA `(.L_x_18202) ;  /* 0x0000002000506947 */ /* 0x000fea0003800000 */
        /* <DEDUP_REMOVED lines=11> */
[----:B------:R-:W-:-:S04]  /*3d10*/  FMUL.FTZ R193, R9, R5 ;  /* 0x0000000509c17220 */ /* 0x000fc80000410000 */
[----:B------:R-:W-:Y:S01]  /*3d20*/  FFMA.FTZ R9, R188, R193, R120 ;  /* 0x000000c1bc097223 */ /* 0x000fe20000010078 */
[----:B------:R-:W-:-:S04]  /*3d30*/  FFMA.FTZ R120, R211, R8, R3 ;  /* 0x00000008d3787223 */ /* 0x000fc80000010003 */
[----:B------:R-:W-:-:S04]  /*3d40*/  FADD.FTZ R120, R241, -R120 ;  /* 0x80000078f1787221 */ /* 0x000fc80000010000 */
[----:B------:R-:W-:-:S04]  /*3d50*/  FMUL.FTZ R120, R6, R120 ;  /* 0x0000007806787220 */ /* 0x000fc80000410000 */
[----:B------:R-:W-:Y:S01]  /*3d60*/  FMUL.FTZ R188, R120, R5 ;  /* 0x0000000578bc7220 */ /* 0x000fe20000410000 */
[----:B------:R-:W-:-:S03]  /*3d70*/  FFMA.FTZ R120, R200, R8, R3 ;  /* 0x00000008c8787223 */ /* 0x000fc60000010003 */
[----:B------:R-:W-:Y:S01]  /*3d80*/  FFMA.FTZ R192, R189, R188, R121 ;  /* 0x000000bcbdc07223 */ /* 0x000fe20000010079 */
[----:B------:R-:W-:-:S04]  /*3d90*/  FADD.FTZ R120, R233, -R120 ;  /* 0x80000078e9787221 */ /* 0x000fc80000010000 */
[----:B------:R-:W-:-:S04]  /*3da0*/  FMUL.FTZ R120, R6, R120 ;  /* 0x0000007806787220 */ /* 0x000fc80000410000 */
[----:B------:R-:W-:Y:S01]  /*3db0*/  FMUL.FTZ R189, R120, R5 ;  /* 0x0000000578bd7220 */ /* 0x000fe20000410000 */
[----:B------:R-:W-:-:S03]  /*3dc0*/  FFMA.FTZ R120, R197, R8, R3 ;  /* 0x00000008c5787223 */ /* 0x000fc60000010003 */
[----:B------:R-:W-:Y:S01]  /*3dd0*/  FFMA.FTZ R190, R190, R189, R122 ;  /* 0x000000bdbebe7223 */ /* 0x000fe2000001007a */
[----:B------:R-:W-:-:S04]  /*3de0*/  FADD.FTZ R120, R225, -R120 ;  /* 0x80000078e1787221 */ /* 0x000fc80000010000 */
[----:B------:R-:W-:-:S04]  /*3df0*/  FMUL.FTZ R120, R6, R120 ;  /* 0x0000007806787220 */ /* 0x000fc80000410000 */
[----:B------:R-:W-:-:S04]  /*3e00*/  FMUL.FTZ R194, R120, R5 ;  /* 0x0000000578c27220 */ /* 0x000fc80000410000 */
[----:B------:R-:W-:Y:S01]  /*3e10*/  FFMA.FTZ R191, R191, R194, R123 ;  /* 0x000000c2bfbf7223 */ /* 0x000fe2000001007b */
[----:B------:R-:W-:Y:S06]  /*3e20*/  BRA `(.L_x_18206) ;  /* 0x0000000000507947 */ /* 0x000fec0003800000 */
.L_x_18205:
[----:B------:R-:W-:-:S04]  /*3e30*/  FFMA.FTZ R9, R0, R8, R3 ;  /* 0x0000000800097223 */ /* 0x000fc80000010003 */
[----:B------:R-:W-:-:S04]  /*3e40*/  FADD.FTZ R9, R201, -R9 ;  /* 0x80000009c9097221 */ /* 0x000fc80000010000 */
[----:B-----5:R-:W-:-:S04]  /*3e50*/  FMUL.FTZ R184, R6, R9 ;  /* 0x0000000906b87220 */ /* 0x020fc80000410000 */
[----:B------:R-:W-:-:S04]  /*3e60*/  FMUL.FTZ R193, R184, R5 ;  /* 0x00000005b8c17220 */ /* 0x000fc80000410000 */
[----:B------:R-:W-:Y:S01]  /*3e70*/  FFMA.FTZ R9, R188, R193, R120 ;  /* 0x000000c1bc097223 */ /* 0x000fe20000010078 */
[----:B------:R-:W-:-:S04]  /*3e80*/  FFMA.FTZ R120, R211, R8, R3 ;  /* 0x00000008d3787223 */ /* 0x000fc80000010003 */
[----:B------:R-:W-:-:S04]  /*3e90*/  FADD.FTZ R120, R241, -R120 ;  /* 0x80000078f1787221 */ /* 0x000fc80000010000 */
[----:B------:R-:W-:Y:S01]  /*3ea0*/  FMUL.FTZ R185, R6, R120 ;  /* 0x0000007806b97220 */ /* 0x000fe20000410000 */
[----:B------:R-:W-:-:S03]  /*3eb0*/  FFMA.FTZ R120, R200, R8, R3 ;  /* 0x00000008c8787223 */ /* 0x000fc60000010003 */
[----:B------:R-:W-:Y:S01]  /*3ec0*/  FMUL.FTZ R188, R185, R5 ;  /* 0x00000005b9bc7220 */ /* 0x000fe20000410000 */
[----:B------:R-:W-:-:S03]  /*3ed0*/  FADD.FTZ R120, R233, -R120 ;  /* 0x80000078e9787221 */ /* 0x000fc60000010000 */
[----:B------:R-:W-:Y:S01]  /*3ee0*/  FFMA.FTZ R192, R189, R188, R121 ;  /* 0x000000bcbdc07223 */ /* 0x000fe20000010079 */
[----:B------:R-:W-:Y:S01]  /*3ef0*/  FMUL.FTZ R186, R6, R120 ;  /* 0x0000007806ba7220 */ /* 0x000fe20000410000 */
[----:B------:R-:W-:-:S03]  /*3f00*/  FFMA.FTZ R120, R197, R8, R3 ;  /* 0x00000008c5787223 */ /* 0x000fc60000010003 */
[----:B------:R-:W-:Y:S01]  /*3f10*/  FMUL.FTZ R189, R186, R5 ;  /* 0x00000005babd7220 */ /* 0x000fe20000410000 */
[----:B------:R-:W-:-:S03]  /*3f20*/  FADD.FTZ R120, R225, -R120 ;  /* 0x80000078e1787221 */ /* 0x000fc60000010000 */
[----:B------:R-:W-:Y:S01]  /*3f30*/  FFMA.FTZ R190, R190, R189, R122 ;  /* 0x000000bdbebe7223 */ /* 0x000fe2000001007a */
[----:B------:R-:W-:-:S04]  /*3f40*/  FMUL.FTZ R187, R6, R120 ;  /* 0x0000007806bb7220 */ /* 0x000fc80000410000 */
[----:B------:R-:W-:-:S04]  /*3f50*/  FMUL.FTZ R194, R187, R5 ;  /* 0x00000005bbc27220 */ /* 0x000fc80000410000 */
[----:B------:R-:W-:-:S07]  /*3f60*/  FFMA.FTZ R191, R191, R194, R123 ;  /* 0x000000c2bfbf7223 */ /* 0x000fce000001007b */
.L_x_18206:
[----:B------:R-:W2:Y:S01]  /*3f70*/  LDL R195, [R1+0x54] ;  /* 0x0000540001c37983 */ /* 0x000ea20000100800 */
[----:B------:R-:W0:Y:S03]  /*3f80*/  @P5 LDC.64 R120, c[0x0][0x478] ;  /* 0x00011e00ff785b82 */ /* 0x000e260000000a00 */
[----:B------:R-:W3:Y:S04]  /*3f90*/  LDL R122, [R1+0x58] ;  /* 0x00005800017a7983 */ /* 0x000ee80000100800 */
[----:B------:R-:W4:Y:S04]  /*3fa0*/  LDL R204, [R1+0x50] ;  /* 0x0000500001cc7983 */ /* 0x000f280000100800 */
[----:B------:R-:W5:Y:S01]  /*3fb0*/  LDL R123, [R1+0x5c] ;  /* 0x00005c00017b7983 */ /* 0x000f620000100800 */
[----:B0-----:R-:W-:-:S05]  /*3fc0*/  @P5 IMAD.WIDE.U32 R120, R7, 0x10, R120 ;  /* 0x0000001007785825 */ /* 0x001fca00078e0078 */
[----:B------:R2:W-:Y:S02]  /*3fd0*/  @P5 STG.E.128 desc[UR6][R120.64], R184 ;  /* 0x000000b878005986 */ /* 0x0005e4000c101d06 */
[----:B--2---:R-:W-:Y:S01]  /*3fe0*/  FMUL.FTZ R121, R195, R188 ;  /* 0x000000bcc3797220 */ /* 0x004fe20000410000 */
[----:B---3--:R-:W-:Y:S02]  /*3ff0*/  FMUL.FTZ R122, R122, R189 ;  /* 0x000000bd7a7a7220 */ /* 0x008fe40000410000 */
[----:B------:R-:W0:Y:S01]  /*4000*/  LDC.64 R188, c[0x0][0x468] ;  /* 0x00011a00ffbc7b82 */ /* 0x000e220000000a00 */
[----:B----4-:R-:W-:Y:S01]  /*4010*/  FMUL.FTZ R120, R204, R193 ;  /* 0x000000c1cc787220 */ /* 0x010fe20000410000 */
[----:B-----5:R-:W-:Y:S01]  /*4020*/  FMUL.FTZ R123, R123, R194 ;  /* 0x000000c27b7b7220 */ /* 0x020fe20000410000 */
[C---:B0-----:R-:W-:Y:S01]  /*4030*/  IMAD.WIDE.U32 R188, R7.reuse, 0x10, R188 ;  /* 0x0000001007bc7825 */ /* 0x041fe200078e00bc */
[----:B------:R-:W-:-:S04]  /*4040*/  IADD3 R7, PT, PT, R7, 0x20, RZ ;  /* 0x0000002007077810 */ /* 0x000fc80007ffe0ff */
[----:B------:R0:W-:Y:S02]  /*4050*/  STG.E.128 desc[UR6][R188.64], R120 ;  /* 0x00000078bc007986 */ /* 0x0001e4000c101d06 */
[----:B0-----:R-:W-:Y:S02]  /*4060*/  MOV R120, R9 ;  /* 0x0000000900787202 */ /* 0x001fe40000000f00 */
[----:B------:R-:W-:Y:S02]  /*4070*/  MOV R121, R192 ;  /* 0x000000c000797202 */ /* 0x000fe40000000f00 */
[----:B------:R-:W-:Y:S02]  /*4080*/  MOV R122, R190 ;  /* 0x000000be007a7202 */ /* 0x000fe40000000f00 */
[----:B------:R-:W-:-:S07]  /*4090*/  MOV R123, R191 ;  /* 0x000000bf007b7202 */ /* 0x000fce0000000f00 */
.L_x_18204:
[----:B------:R-:W-:Y:S05]  /*40a0*/  BSYNC.RECONVERGENT B2 ;  /* 0x0000000000027941 */ /* 0x000fea0003800200 */
.L_x_18203:
[----:B------:R-:W-:Y:S01]  /*40b0*/  LOP3.LUT P5, RZ, R4, 0x1, RZ, 0xc0, !PT ;  /* 0x0000000104ff7812 */ /* 0x000fe200078ac0ff */
[----:B------:R-:W-:-:S12]  /*40c0*/  BSSY.RECONVERGENT B2, `(.L_x_18207) ;  /* 0x0000044000027945 */ /* 0x000fd80003800200 */
[----:B------:R-:W-:Y:S05]  /*40d0*/  @!P5 BRA `(.L_x_18208) ;  /* 0x000000040008d947 */ /* 0x000fea0003800000 */
[----:B------:R-:W0:Y:S02]  /*40e0*/  LDC.64 R188, c[0x0][0x390] ;  /* 0x0000e400ffbc7b82 */ /* 0x000e240000000a00 */
[----:B0-----:R-:W-:-:S06]  /*40f0*/  IMAD.WIDE.U32 R188, R7, 0x10, R188 ;  /* 0x0000001007bc7825 */ /* 0x001fcc00078e00bc */
[----:B------:R-:W5:Y:S01]  /*4100*/  LDG.E.128 R188, desc[UR6][R188.64] ;  /* 0x00000006bcbc7981 */ /* 0x000f62000c1e1d00 */
[----:B------:R-:W-:-:S04]  /*4110*/  ISETP.NE.U32.AND P5, PT, RZ, UR12, PT ;  /* 0x0000000cff007c0c */ /* 0x000fc8000bfa5070 */
[----:B------:R-:W-:-:S13]  /*4120*/  ISETP.NE.AND.EX P5, PT, RZ, UR13, PT, P5 ;  /* 0x0000000dff007c0c */ /* 0x000fda000bfa5350 */
[----:B------:R-:W-:Y:S05]  /*4130*/  @!P5 BRA `(.L_x_18209) ;  /* 0x000000000054d947 */ /* 0x000fea0003800000 */
        /* <DEDUP_REMOVED lines=19> */
[----:B------:R-:W-:Y:S01]  /*4270*/  FFMA.FTZ R191, R191, R194, R127 ;  /* 0x000000c2bfbf7223 */ /* 0x000fe2000001007f */
[----:B------:R-:W-:Y:S06]  /*4280*/  BRA `(.L_x_18210) ;  /* 0x0000000000507947 */ /* 0x000fec0003800000 */
.L_x_18209:
        /* <DEDUP_REMOVED lines=19> */
[----:B------:R-:W-:-:S07]  /*43c0*/  FFMA.FTZ R191, R191, R194, R127 ;  /* 0x000000c2bfbf7223 */ /* 0x000fce000001007f */
.L_x_18210:
        /* <DEDUP_REMOVED lines=19> */
.L_x_18208:
[----:B------:R-:W-:Y:S05]  /*4500*/  BSYNC.RECONVERGENT B2 ;  /* 0x0000000000027941 */ /* 0x000fea0003800200 */
.L_x_18207:
        /* <DEDUP_REMOVED lines=30> */
.L_x_18213:
        /* <DEDUP_REMOVED lines=20> */
.L_x_18214:
        /* <DEDUP_REMOVED lines=19> */
.L_x_18212:
[----:B------:R-:W-:Y:S05]  /*4960*/  BSYNC.RECONVERGENT B2 ;  /* 0x0000000000027941 */ /* 0x000fea0003800200 */
.L_x_18211:
        /* <DEDUP_REMOVED lines=29> */
.L_x_18217:
        /* <DEDUP_REMOVED lines=20> */
.L_x_18218:
[----:B------:R-:W0:Y:S01]  /*4c80*/  @P4 LDC.64 R132, c[0x0][0x478] ;  /* 0x00011e00ff844b82 */ /* 0x000e220000000a00 */
[----:B------:R-:W-:Y:S01]  /*4c90*/  FMUL.FTZ R134, R30, R189 ;  /* 0x000000bd1e867220 */ /* 0x000fe20000410000 */
[----:B------:R-:W-:Y:S01]  /*4ca0*/  FMUL.FTZ R135, R31, R194 ;  /* 0x000000c21f877220 */ /* 0x000fe20000410000 */
[----:B0-----:R-:W-:-:S05]  /*4cb0*/  @P4 IMAD.WIDE.U32 R132, R7, 0x10, R132 ;  /* 0x0000001007844825 */ /* 0x001fca00078e0084 */
[----:B------:R0:W-:Y:S02]  /*4cc0*/  @P4 STG.E.128 desc[UR6][R132.64], R184 ;  /* 0x000000b884004986 */ /* 0x0001e4000c101d06 */
[----:B0-----:R-:W-:Y:S01]  /*4cd0*/  FMUL.FTZ R133, R29, R188 ;  /* 0x000000bc1d857220 */ /* 0x001fe20000410000 */
[----:B------:R-:W-:Y:S01]  /*4ce0*/  FMUL.FTZ R132, R28, R193 ;  /* 0x000000c11c847220 */ /* 0x000fe20000410000 */
[----:B------:R-:W0:Y:S02]  /*4cf0*/  LDC.64 R188, c[0x0][0x468] ;  /* 0x00011a00ffbc7b82 */ /* 0x000e240000000a00 */
[C---:B0-----:R-:W-:Y:S01]  /*4d00*/  IMAD.WIDE.U32 R188, R7.reuse, 0x10, R188 ;  /* 0x0000001007bc7825 */ /* 0x041fe200078e00bc */
[----:B------:R-:W-:-:S04]  /*4d10*/  IADD3 R7, PT, PT, R7, 0x20, RZ ;  /* 0x0000002007077810 */ /* 0x000fc80007ffe0ff */
[----:B------:R0:W-:Y:S02]  /*4d20*/  STG.E.128 desc[UR6][R188.64], R132 ;  /* 0x00000084bc007986 */ /* 0x0001e4000c101d06 */
[----:B0-----:R-:W-:Y:S02]  /*4d30*/  MOV R132, R9 ;  /* 0x0000000900847202 */ /* 0x001fe40000000f00 */
[----:B------:R-:W-:Y:S02]  /*4d40*/  MOV R133, R192 ;  /* 0x000000c000857202 */ /* 0x000fe40000000f00 */
[----:B------:R-:W-:Y:S02]  /*4d50*/  MOV R134, R190 ;  /* 0x000000be00867202 */ /* 0x000fe40000000f00 */
[----:B------:R-:W-:-:S07]  /*4d60*/  MOV R135, R191 ;  /* 0x000000bf00877202 */ /* 0x000fce0000000f00 */
.L_x_18216:
[----:B------:R-:W-:Y:S05]  /*4d70*/  BSYNC.RECONVERGENT B2 ;  /* 0x0000000000027941 */ /* 0x000fea0003800200 */
.L_x_18215:
        /* <DEDUP_REMOVED lines=29> */
.L_x_18221:
        /* <DEDUP_REMOVED lines=20> */
.L_x_18222:
        /* <DEDUP_REMOVED lines=15> */
.L_x_18220:
[----:B------:R-:W-:Y:S05]  /*5180*/  BSYNC.RECONVERGENT B2 ;  /* 0x0000000000027941 */ /* 0x000fea0003800200 */
.L_x_18219:
        /* <DEDUP_REMOVED lines=29> */
.L_x_18225:
        /* <DEDUP_REMOVED lines=20> */
.L_x_18226:
        /* <DEDUP_REMOVED lines=15> */
.L_x_18224:
[----:B------:R-:W-:Y:S05]  /*5590*/  BSYNC.RECONVERGENT B2 ;  /* 0x0000000000027941 */ /* 0x000fea0003800200 */
.L_x_18223:
        /* <DEDUP_REMOVED lines=29> */
.L_x_18229:
        /* <DEDUP_REMOVED lines=20> */
.L_x_18230:
        /* <DEDUP_REMOVED lines=15> */
.L_x_18228:
[----:B------:R-:W-:Y:S05]  /*59a0*/  BSYNC.RECONVERGENT B2 ;  /* 0x0000000000027941 */ /* 0x000fea0003800200 */
.L_x_18227:
        /* <DEDUP_REMOVED lines=9> */
[----:B-----5:R-:W-:Y:S01]  /*5a40*/  FMUL.FTZ R187, R6, R9 ;  /* 0x0000000906bb7220 */ /* 0x020fe20000410000 */
[----:B------:R-:W-:-:S03]  /*5a50*/  FFMA.FTZ R9, R203, R8, R3 ;  /* 0x00000008cb097223 */ /* 0x000fc60000010003 */
[----:B------:R-:W-:Y:S01]  /*5a60*/  FMUL.FTZ R192, R187, R5 ;  /* 0x00000005bbc07220 */ /* 0x000fe20000410000 */
[----:B------:R-:W-:-:S03]  /*5a70*/  FADD.FTZ R9, R243, -R9 ;  /* 0x80000009f3097221 */ /* 0x000fc60000010000 */
[----:B------:R-:W-:Y:S01]  /*5a80*/  FFMA.FTZ R191, R191, R192, R151 ;  /* 0x000000c0bfbf7223 */ /* 0x000fe20000010097 */
[----:B------:R-:W-:Y:S01]  /*5a90*/  FMUL.FTZ R184, R6, R9 ;  /* 0x0000000906b87220 */ /* 0x000fe20000410000 */
[-CC-:B------:R-:W-:Y:S01]  /*5aa0*/  FFMA.FTZ R9, R202, R8.reuse, R3.reuse ;  /* 0x00000008ca097223 */ /* 0x180fe20000010003 */
[----:B------:R-:W-:Y:S02]  /*5ab0*/  FFMA.FTZ R3, R242, R8, R3 ;  /* 0x00000008f2037223 */ /* 0x000fe40000010003 */
[----:B------:R-:W-:Y:S01]  /*5ac0*/  FMUL.FTZ R151, R184, R5 ;  /* 0x00000005b8977220 */ /* 0x000fe20000410000 */
[----:B------:R-:W-:Y:S01]  /*5ad0*/  FADD.FTZ R9, R234, -R9 ;  /* 0x80000009ea097221 */ /* 0x000fe20000010000 */
[----:B------:R-:W-:Y:S02]  /*5ae0*/  FADD.FTZ R3, R226, -R3 ;  /* 0x80000003e2037221 */ /* 0x000fe40000010000 */
[----:B------:R-:W-:Y:S01]  /*5af0*/  FFMA.FTZ R188, R188, R151, R148 ;  /* 0x00000097bcbc7223 */ /* 0x000fe20000010094 */
[C---:B------:R-:W-:Y:S01]  /*5b00*/  FMUL.FTZ R185, R6.reuse, R9 ;  /* 0x0000000906b97220 */ /* 0x040fe20000410000 */
[----:B------:R-:W-:-:S03]  /*5b10*/  FMUL.FTZ R186, R6, R3 ;  /* 0x0000000306ba7220 */ /* 0x000fc60000410000 */
[-C--:B------:R-:W-:Y:S01]  /*5b20*/  FMUL.FTZ R193, R185, R5.reuse ;  /* 0x00000005b9c17220 */ /* 0x080fe20000410000 */
[----:B------:R-:W-:-:S03]  /*5b30*/  FMUL.FTZ R5, R186, R5 ;  /* 0x00000005ba057220 */ /* 0x000fc60000410000 */
[----:B------:R-:W-:Y:S01]  /*5b40*/  FFMA.FTZ R189, R189, R193, R149 ;  /* 0x000000c1bdbd7223 */ /* 0x000fe20000010095 */
[----:B------:R-:W-:Y:S01]  /*5b50*/  FFMA.FTZ R3, R190, R5, R150 ;  /* 0x00000005be037223 */ /* 0x000fe20000010096 */
[----:B------:R-:W-:Y:S06]  /*5b60*/  BRA `(.L_x_18233) ;  /* 0x0000000000507947 */ /* 0x000fec0003800000 */
.L_x_18232:
[----:B------:R-:W-:-:S04]  /*5b70*/  FFMA.FTZ R9, R17, R8, R3 ;  /* 0x0000000811097223 */ /* 0x000fc80000010003 */
[----:B------:R-:W-:-:S04]  /*5b80*/  FADD.FTZ R9, R218, -R9 ;  /* 0x80000009da097221 */ /* 0x000fc80000010000 */
[----:B-----5:R-:W-:-:S04]  /*5b90*/  FMUL.FTZ R9, R6, R9 ;  /* 0x0000000906097220 */ /* 0x020fc80000410000 */
[----:B------:R-:W-:Y:S01]  /*5ba0*/  FMUL.FTZ R192, R9, R5 ;  /* 0x0000000509c07220 */ /* 0x000fe20000410000 */
[----:B------:R-:W-:-:S03]  /*5bb0*/  FFMA.FTZ R9, R203, R8, R3 ;  /* 0x00000008cb097223 */ /* 0x000fc60000010003 */
[----:B------:R-:W-:Y:S01]  /*5bc0*/  FFMA.FTZ R191, R191, R192, R151 ;  /* 0x000000c0bfbf7223 */ /* 0x000fe20000010097 */
[----:B------:R-:W-:-:S04]  /*5bd0*/  FADD.FTZ R9, R243, -R9 ;  /* 0x80000009f3097221 */ /* 0x000fc80000010000 */
[----:B------:R-:W-:-:S04]  /*5be0*/  FMUL.FTZ R9, R6, R9 ;  /* 0x0000000906097220 */ /* 0x000fc80000410000 */
[----:B------:R-:W-:Y:S01]  /*5bf0*/  FMUL.FTZ R151, R9, R5 ;  /* 0x0000000509977220 */ /* 0x000fe20000410000 */
[-CC-:B------:R-:W-:Y:S01]  /*5c00*/  FFMA.FTZ R9, R202, R8.reuse, R3.reuse ;  /* 0x00000008ca097223 */ /* 0x180fe20000010003 */
[----:B------:R-:W-:Y:S02]  /*5c10*/  FFMA.FTZ R3, R242, R8, R3 ;  /* 0x00000008f2037223 */ /* 0x000fe40000010003 */
[----:B------:R-:W-:Y:S01]  /*5c20*/  FFMA.FTZ R188, R188, R151, R148 ;  /* 0x00000097bcbc7223 */ /* 0x000fe20000010094 */
[----:B------:R-:W-:Y:S01]  /*5c30*/  FADD.FTZ R9, R234, -R9 ;  /* 0x80000009ea097221 */ /* 0x000fe20000010000 */
[----:B------:R-:W-:-:S03]  /*5c40*/  FADD.FTZ R3, R226, -R3 ;  /* 0x80000003e2037221 */ /* 0x000fc60000010000 */
[C---:B------:R-:W-:Y:S01]  /*5c50*/  FMUL.FTZ R9, R6.reuse, R9 ;  /* 0x0000000906097220 */ /* 0x040fe20000410000 */
[----:B------:R-:W-:-:S03]  /*5c60*/  FMUL.FTZ R3, R6, R3 ;  /* 0x0000000306037220 */ /* 0x000fc60000410000 */
[-C--:B------:R-:W-:Y:S01]  /*5c70*/  FMUL.FTZ R193, R9, R5.reuse ;  /* 0x0000000509c17220 */ /* 0x080fe20000410000 */
[----:B------:R-:W-:-:S03]  /*5c80*/  FMUL.FTZ R5, R3, R5 ;  /* 0x0000000503057220 */ /* 0x000fc60000410000 */
[----:B------:R-:W-:Y:S01]  /*5c90*/  FFMA.FTZ R189, R189, R193, R149 ;  /* 0x000000c1bdbd7223 */ /* 0x000fe20000010095 */
[----:B------:R-:W-:-:S07]  /*5ca0*/  FFMA.FTZ R3, R190, R5, R150 ;  /* 0x00000005be037223 */ /* 0x000fce0000010096 */
.L_x_18233:
[----:B------:R-:W0:Y:S01]  /*5cb0*/  @P0 LDC.64 R8, c[0x0][0x478] ;  /* 0x00011e00ff080b82 */ /* 0x000e220000000a00 */
[----:B------:R-:W-:Y:S01]  /*5cc0*/  FMUL.FTZ R148, R60, R151 ;  /* 0x000000973c947220 */ /* 0x000fe20000410000 */
[----:B------:R-:W-:Y:S01]  /*5cd0*/  FMUL.FTZ R149, R61, R193 ;  /* 0x000000c13d957220 */ /* 0x000fe20000410000 */
[----:B------:R-:W-:Y:S01]  /*5ce0*/  FMUL.FTZ R150, R62, R5 ;  /* 0x000000053e967220 */ /* 0x000fe20000410000 */
[----:B------:R-:W-:Y:S01]  /*5cf0*/  FMUL.FTZ R151, R63, R192 ;  /* 0x000000c03f977220 */ /* 0x000fe20000410000 */
        /* <DEDUP_REMOVED lines=10> */
.L_x_18202:
        /* <DEDUP_REMOVED lines=8> */
[----:B------:R-:W-:-:S04]  /*5e20*/  FFMA.FTZ R9, R0, R8, R3 ;  /* 0x0000000800097223 */ /* 0x000fc80000010003 */
[----:B------:R-:W-:-:S04]  /*5e30*/  FADD.FTZ R9, R201, -R9 ;  /* 0x80000009c9097221 */ /* 0x000fc80000010000 */
[----:B-----5:R-:W-:-:S04]  /*5e40*/  FFMA.FTZ R9, R6, R9, R152 ;  /* 0x0000000906097223 */ /* 0x020fc80000010098 */
[----:B------:R-:W-:-:S04]  /*5e50*/  FMUL.FTZ R193, R9, R5 ;  /* 0x0000000509c17220 */ /* 0x000fc80000410000 */
[----:B------:R-:W-:Y:S01]  /*5e60*/  FFMA.FTZ R9, R188, R193, R120 ;  /* 0x000000c1bc097223 */ /* 0x000fe20000010078 */
[----:B------:R-:W-:-:S04]  /*5e70*/  FFMA.FTZ R120, R211, R8, R3 ;  /* 0x00000008d3787223 */ /* 0x000fc80000010003 */
[----:B------:R-:W-:-:S04]  /*5e80*/  FADD.FTZ R120, R241, -R120 ;  /* 0x80000078f1787221 */ /* 0x000fc80000010000 */
[----:B------:R-:W-:-:S04]  /*5e90*/  FFMA.FTZ R120, R6, R120, R153 ;  /* 0x0000007806787223 */ /* 0x000fc80000010099 */
[----:B------:R-:W-:Y:S01]  /*5ea0*/  FMUL.FTZ R188, R120, R5 ;  /* 0x0000000578bc7220 */ /* 0x000fe20000410000 */
[----:B------:R-:W-:-:S03]  /*5eb0*/  FFMA.FTZ R120, R200, R8, R3 ;  /* 0x00000008c8787223 */ /* 0x000fc60000010003 */
[----:B------:R-:W-:Y:S01]  /*5ec0*/  FFMA.FTZ R192, R189, R188, R121 ;  /* 0x000000bcbdc07223 */ /* 0x000fe20000010079 */
[----:B------:R-:W-:-:S04]  /*5ed0*/  FADD.FTZ R120, R233, -R120 ;  /* 0x80000078e9787221 */ /* 0x000fc80000010000 */
[----:B------:R-:W-:-:S04]  /*5ee0*/  FFMA.FTZ R120, R6, R120, R154 ;  /* 0x0000007806787223 */ /* 0x000fc8000001009a */
[----:B------:R-:W-:Y:S01]  /*5ef0*/  FMUL.FTZ R189, R120, R5 ;  /* 0x0000000578bd7220 */ /* 0x000fe20000410000 */
[----:B------:R-:W-:-:S03]  /*5f00*/  FFMA.FTZ R120, R197, R8, R3 ;  /* 0x00000008c5787223 */ /* 0x000fc60000010003 */
[----:B------:R-:W-:Y:S01]  /*5f10*/  FFMA.FTZ R190, R190, R189, R122 ;  /* 0x000000bdbebe7223 */ /* 0x000fe2000001007a */
[----:B------:R-:W-:-:S04]  /*5f20*/  FADD.FTZ R120, R225, -R120 ;  /* 0x80000078e1787221 */ /* 0x000fc80000010000 */
[----:B------:R-:W-:-:S04]  /*5f30*/  FFMA.FTZ R120, R6, R120, R155 ;  /* 0x0000007806787223 */ /* 0x000fc8000001009b */
[----:B------:R-:W-:-:S04]  /*5f40*/  FMUL.FTZ R194, R120, R5 ;  /* 0x0000000578c27220 */ /* 0x000fc80000410000 */
[----:B------:R-:W-:Y:S01]  /*5f50*/  FFMA.FTZ R191, R191, R194, R123 ;  /* 0x000000c2bfbf7223 */ /* 0x000fe2000001007b */
[----:B------:R-:W-:Y:S06]  /*5f60*/  BRA `(.L_x_18237) ;  /* 0x0000000000507947 */ /* 0x000fec0003800000 */
.L_x_18236:
[----:B------:R-:W-:-:S04]  /*5f70*/  FFMA.FTZ R9, R0, R8, R3 ;  /* 0x0000000800097223 */ /* 0x000fc80000010003 */
[----:B------:R-:W-:-:S04]  /*5f80*/  FADD.FTZ R9, R201, -R9 ;  /* 0x80000009c9097221 */ /* 0x000fc80000010000 */
[----:B-----5:R-:W-:-:S04]  /*5f90*/  FFMA.FTZ R184, R6, R9, R152 ;  /* 0x0000000906b87223 */ /* 0x020fc80000010098 */
[----:B------:R-:W-:-:S04]  /*5fa0*/  FMUL.FTZ R193, R184, R5 ;  /* 0x00000005b8c17220 */ /* 0x000fc80000410000 */
[----:B------:R-:W-:Y:S01]  /*5fb0*/  FFMA.FTZ R9, R188, R193, R120 ;  /* 0x000000c1bc097223 */ /* 0x000fe20000010078 */
[----:B------:R-:W-:-:S04]  /*5fc0*/  FFMA.FTZ R120, R211, R8, R3 ;  /* 0x00000008d3787223 */ /* 0x000fc80000010003 */
[----:B------:R-:W-:-:S04]  /*5fd0*/  FADD.FTZ R120, R241, -R120 ;  /* 0x80000078f1787221 */ /* 0x000fc80000010000 */
[----:B------:R-:W-:Y:S01]  /*5fe0*/  FFMA.FTZ R185, R6, R120, R153 ;  /* 0x0000007806b97223 */ /* 0x000fe20000010099 */
[----:B------:R-:W-:-:S03]  /*5ff0*/  FFMA.FTZ R120, R200, R8, R3 ;  /* 0x00000008c8787223 */ /* 0x000fc60000010003 */
[----:B------:R-:W-:Y:S01]  /*6000*/  FMUL.FTZ R188, R185, R5 ;  /* 0x00000005b9bc7220 */ /* 0x000fe20000410000 */
[----:B------:R-:W-:-:S03]  /*6010*/  FADD.FTZ R120, R233, -R120 ;  /* 0x80000078e9787221 */ /* 0x000fc60000010000 */
[----:B------:R-:W-:Y:S01]  /*6020*/  FFMA.FTZ R192, R189, R188, R121 ;  /* 0x000000bcbdc07223 */ /* 0x000fe20000010079 */
[----:B------:R-:W-:Y:S01]  /*6030*/  FFMA.FTZ R186, R6, R120, R154 ;  /* 0x0000007806ba7223 */ /* 0x000fe2000001009a */
[----:B------:R-:W-:-:S03]  /*6040*/  FFMA.FTZ R120, R197, R8, R3 ;  /* 0x00000008c5787223 */ /* 0x000fc60000010003 */
[----:B------:R-:W-:Y:S01]  /*6050*/  FMUL.FTZ R189, R186, R5 ;  /* 0x00000005babd7220 */ /* 0x000fe20000410000 */
[----:B------:R-:W-:-:S03]  /*6060*/  FADD.FTZ R120, R225, -R120 ;  /* 0x80000078e1787221 */ /* 0x000fc60000010000 */
[----:B------:R-:W-:Y:S01]  /*6070*/  FFMA.FTZ R190, R190, R189, R122 ;  /* 0x000000bdbebe7223 */ /* 0x000fe2000001007a */
[----:B------:R-:W-:-:S04]  /*6080*/  FFMA.FTZ R187, R6, R120, R155 ;  /* 0x0000007806bb7223 */ /* 0x000fc8000001009b */
[----:B------:R-:W-:-:S04]  /*6090*/  FMUL.FTZ R194, R187, R5 ;  /* 0x00000005bbc27220 */ /* 0x000fc80000410000 */
[----:B------:R-:W-:-:S07]  /*60a0*/  FFMA.FTZ R191, R191, R194, R123 ;  /* 0x000000c2bfbf7223 */ /* 0x000fce000001007b */
.L_x_18237:
[----:B------:R-:W2:Y:S04]  /*60b0*/  LDL R195, [R1+0x54] ;  /* 0x0000540001c37983 */ /* 0x000ea80000100800 */
[----:B------:R-:W3:Y:S04]  /*60c0*/  LDL R122, [R1+0x58] ;  /* 0x00005800017a7983 */ /* 0x000ee80000100800 */
[----:B------:R-:W4:Y:S04]  /*60d0*/  LDL R204, [R1+0x50] ;  /* 0x0000500001cc7983 */ /* 0x000f280000100800 */
[----:B------:R-:W5:Y:S01]  /*60e0*/  LDL R123, [R1+0x5c] ;  /* 0x00005c00017b7983 */ /* 0x000f620000100800 */
[----:B------:R-:W-:-:S04]  /*60f0*/  ISETP.NE.U32.AND P5, PT, RZ, UR12, PT ;  /* 0x0000000cff007c0c */ /* 0x000fc8000bfa5070 */
[----:B------:R-:W-:-:S13]  /*6100*/  ISETP.NE.AND.EX P5, PT, RZ, UR13, PT, P5 ;  /* 0x0000000dff007c0c */ /* 0x000fda000bfa5350 */
[----:B------:R-:W0:Y:S02]  /*6110*/  @P5 LDC.64 R120, c[0x0][0x478] ;  /* 0x00011e00ff785b82 */ /* 0x000e240000000a00 */
        /* <DEDUP_REMOVED lines=14> */
.L_x_18235:
[----:B------:R-:W-:Y:S05]  /*6200*/  BSYNC.RECONVERGENT B2 ;  /* 0x0000000000027941 */ /* 0x000fea0003800200 */
.L_x_18234:
        /* <DEDUP_REMOVED lines=28> */
[----:B------:R-:W-:Y:S01]  /*63d0*/  FFMA.FTZ R191, R191, R194, R127 ;  /* 0x000000c2bfbf7223 */ /* 0x000fe2000001007f */
[----:B------:R-:W-:Y:S06]  /*63e0*/  BRA `(.L_x_18241) ;  /* 0x0000000000507947 */ /* 0x000fec0003800000 */
.L_x_18240:
        /* <DEDUP_REMOVED lines=19> */
[----:B------:R-:W-:-:S07]  /*6520*/  FFMA.FTZ R191, R191, R194, R127 ;  /* 0x000000c2bfbf7223 */ /* 0x000fce000001007f */
.L_x_18241:
        /* <DEDUP_REMOVED lines=19> */
.L_x_18239:
[----:B------:R-:W-:Y:S05]  /*6660*/  BSYNC.RECONVERGENT B2 ;  /* 0x0000000000027941 */ /* 0x000fea0003800200 */
.L_x_18238:
        /* <DEDUP_REMOVED lines=30> */
.L_x_18244:
        /* <DEDUP_REMOVED lines=20> */
.L_x_18245:
        /* <DEDUP_REMOVED lines=19> */
.L_x_18243:
[----:B------:R-:W-:Y:S05]  /*6ac0*/  BSYNC.RECONVERGENT B2 ;  /* 0x0000000000027941 */ /* 0x000fea0003800200 */
.L_x_18242:
        /* <DEDUP_REMOVED lines=29> */
.L_x_18248:
        /* <DEDUP_REMOVED lines=20> */
.L_x_18249:
        /* <DEDUP_REMOVED lines=15> */
.L_x_18247:
[----:B------:R-:W-:Y:S05]  /*6ed0*/  BSYNC.RECONVERGENT B2 ;  /* 0x0000000000027941 */ /* 0x000fea0003800200 */
.L_x_18246:
        /* <DEDUP_REMOVED lines=29> */
.L_x_18252:
        /* <DEDUP_REMOVED lines=20> */
.L_x_18253:
        /* <DEDUP_REMOVED lines=15> */
.L_x_18251:
[----:B------:R-:W-:Y:S05]  /*72e0*/  BSYNC.RECONVERGENT B2 ;  /* 0x0000000000027941 */ /* 0x000fea0003800200 */
.L_x_18250:
        /* <DEDUP_REMOVED lines=29> */
.L_x_18256:
        /* <DEDUP_REMOVED lines=20> */
.L_x_18257:
        /* <DEDUP_REMOVED lines=15> */
.L_x_18255:
[----:B------:R-:W-:Y:S05]  /*76f0*/  BSYNC.RECONVERGENT B2 ;  /* 0x0000000000027941 */ /* 0x000fea0003800200 */
.L_x_18254:
        /* <DEDUP_REMOVED lines=29> */
.L_x_18260:
        /* <DEDUP_REMOVED lines=20> */
.L_x_18261:
        /* <DEDUP_REMOVED lines=15> */
.L_x_18259:
[----:B------:R-:W-:Y:S05]  /*7b00*/  BSYNC.RECONVERGENT B2 ;  /* 0x0000000000027941 */ /* 0x000fea0003800200 */
.L_x_18258:
        /* <DEDUP_REMOVED lines=9> */
[----:B-----5:R-:W-:Y:S01]  /*7ba0*/  FFMA.FTZ R187, R6, R9, R183 ;  /* 0x0000000906bb7223 */ /* 0x020fe200000100b7 */
[----:B------:R-:W-:-:S03]  /*7bb0*/  FFMA.FTZ R9, R203, R8, R3 ;  /* 0x00000008cb097223 */ /* 0x000fc60000010003 */
[----:B------:R-:W-:Y:S01]  /*7bc0*/  FMUL.FTZ R192, R187, R5 ;  /* 0x00000005bbc07220 */ /* 0x000fe20000410000 */
[----:B------:R-:W-:-:S03]  /*7bd0*/  FADD.FTZ R9, R243, -R9 ;  /* 0x80000009f3097221 */ /* 0x000fc60000010000 */
[----:B------:R-:W-:Y:S01]  /*7be0*/  FFMA.FTZ R191, R191, R192, R151 ;  /* 0x000000c0bfbf7223 */ /* 0x000fe20000010097 */
[----:B------:R-:W-:Y:S01]  /*7bf0*/  FFMA.FTZ R184, R6, R9, R180 ;  /* 0x0000000906b87223 */ /* 0x000fe200000100b4 */
[-CC-:B------:R-:W-:Y:S01]  /*7c00*/  FFMA.FTZ R9, R202, R8.reuse, R3.reuse ;  /* 0x00000008ca097223 */ /* 0x180fe20000010003 */
[----:B------:R-:W-:Y:S02]  /*7c10*/  FFMA.FTZ R3, R242, R8, R3 ;  /* 0x00000008f2037223 */ /* 0x000fe40000010003 */
[----:B------:R-:W-:Y:S01]  /*7c20*/  FMUL.FTZ R151, R184, R5 ;  /* 0x00000005b8977220 */ /* 0x000fe20000410000 */
[----:B------:R-:W-:Y:S01]  /*7c30*/  FADD.FTZ R9, R234, -R9 ;  /* 0x80000009ea097221 */ /* 0x000fe20000010000 */
[----:B------:R-:W-:Y:S02]  /*7c40*/  FADD.FTZ R3, R226, -R3 ;  /* 0x80000003e2037221 */ /* 0x000fe40000010000 */
[----:B------:R-:W-:Y:S01]  /*7c50*/  FFMA.FTZ R188, R188, R151, R148 ;  /* 0x00000097bcbc7223 */ /* 0x000fe20000010094 */
[C---:B------:R-:W-:Y:S01]  /*7c60*/  FFMA.FTZ R185, R6.reuse, R9, R181 ;  /* 0x0000000906b97223 */ /* 0x040fe200000100b5 */
[----:B------:R-:W-:-:S03]  /*7c70*/  FFMA.FTZ R186, R6, R3, R182 ;  /* 0x0000000306ba7223 */ /* 0x000fc600000100b6 */
[-C--:B------:R-:W-:Y:S01]  /*7c80*/  FMUL.FTZ R193, R185, R5.reuse ;  /* 0x00000005b9c17220 */ /* 0x080fe20000410000 */
[----:B------:R-:W-:-:S03]  /*7c90*/  FMUL.FTZ R5, R186, R5 ;  /* 0x00000005ba057220 */ /* 0x000fc60000410000 */
[----:B------:R-:W-:Y:S01]  /*7ca0*/  FFMA.FTZ R189, R189, R193, R149 ;  /* 0x000000c1bdbd7223 */ /* 0x000fe20000010095 */
[----:B------:R-:W-:Y:S01]  /*7cb0*/  FFMA.FTZ R3, R190, R5, R150 ;  /* 0x00000005be037223 */ /* 0x000fe20000010096 */
[----:B------:R-:W-:Y:S06]  /*7cc0*/  BRA `(.L_x_18263) ;  /* 0x0000000000507947 */ /* 0x000fec0003800000 */
.L_x_18262:
[----:B------:R-:W-:-:S04]  /*7cd0*/  FFMA.FTZ R9, R17, R8, R3 ;  /* 0x0000000811097223 */ /* 0x000fc80000010003 */
[----:B------:R-:W-:-:S04]  /*7ce0*/  FADD.FTZ R9, R218, -R9 ;  /* 0x80000009da097221 */ /* 0x000fc80000010000 */
[----:B-----5:R-:W-:-:S04]  /*7cf0*/  FFMA.FTZ R9, R6, R9, R183 ;  /* 0x0000000906097223 */ /* 0x020fc800000100b7 */
[----:B------:R-:W-:Y:S01]  /*7d00*/  FMUL.FTZ R192, R9, R5 ;  /* 0x0000000509c07220 */ /* 0x000fe20000410000 */
[----:B------:R-:W-:-:S03]  /*7d10*/  FFMA.FTZ R9, R203, R8, R3 ;  /* 0x00000008cb097223 */ /* 0x000fc60000010003 */
[----:B------:R-:W-:Y:S01]  /*7d20*/  FFMA.FTZ R191, R191, R192, R151 ;  /* 0x000000c0bfbf7223 */ /* 0x000fe20000010097 */
[----:B------:R-:W-:-:S04]  /*7d30*/  FADD.FTZ R9, R243, -R9 ;  /* 0x80000009f3097221 */ /* 0x000fc80000010000 */
[----:B------:R-:W-:-:S04]  /*7d40*/  FFMA.FTZ R9, R6, R9, R180 ;  /* 0x0000000906097223 */ /* 0x000fc800000100b4 */
[----:B------:R-:W-:Y:S01]  /*7d50*/  FMUL.FTZ R151, R9, R5 ;  /* 0x0000000509977220 */ /* 0x000fe20000410000 */
[-CC-:B------:R-:W-:Y:S01]  /*7d60*/  FFMA.FTZ R9, R202, R8.reuse, R3.reuse ;  /* 0x00000008ca097223 */ /* 0x180fe20000010003 */
[----:B------:R-:W-:Y:S02]  /*7d70*/  FFMA.FTZ R3, R242, R8, R3 ;  /* 0x00000008f2037223 */ /* 0x000fe40000010003 */
[----:B------:R-:W-:Y:S01]  /*7d80*/  FFMA.FTZ R188, R188, R151, R148 ;  /* 0x00000097bcbc7223 */ /* 0x000fe20000010094 */
[----:B------:R-:W-:Y:S01]  /*7d90*/  FADD.FTZ R9, R234, -R9 ;  /* 0x80000009ea097221 */ /* 0x000fe20000010000 */
[----:B------:R-:W-:-:S03]  /*7da0*/  FADD.FTZ R3, R226, -R3 ;  /* 0x80000003e2037221 */ /* 0x000fc60000010000 */
[C---:B------:R-:W-:Y:S01]  /*7db0*/  FFMA.FTZ R9, R6.reuse, R9, R181 ;  /* 0x0000000906097223 */ /* 0x040fe200000100b5 */
[----:B------:R-:W-:-:S03]  /*7dc0*/  FFMA.FTZ R3, R6, R3, R182 ;  /* 0x0000000306037223 */ /* 0x000fc600000100b6 */
[-C--:B------:R-:W-:Y:S01]  /*7dd0*/  FMUL.FTZ R193, R9, R5.reuse ;  /* 0x0000000509c17220 */ /* 0x080fe20000410000 */
[----:B------:R-:W-:-:S03]  /*7de0*/  FMUL.FTZ R5, R3, R5 ;  /* 0x0000000503057220 */ /* 0x000fc60000410000 */
[----:B------:R-:W-:Y:S01]  /*7df0*/  FFMA.FTZ R189, R189, R193, R149 ;  /* 0x000000c1bdbd7223 */ /* 0x000fe20000010095 */
[----:B------:R-:W-:-:S07]  /*7e00*/  FFMA.FTZ R3, R190, R5, R150 ;  /* 0x00000005be037223 */ /* 0x000fce0000010096 */
.L_x_18263:
        /* <DEDUP_REMOVED lines=14> */
.L_x_18231:
[----:B------:R-:W-:Y:S05]  /*7ef0*/  BSYNC.RECONVERGENT B1 ;  /* 0x0000000000017941 */ /* 0x000fea0003800200 */
.L_x_18201:
[----:B-----5:R-:W0:Y:S02]  /*7f00*/  LDC.64 R6, c[0x0][0x380] ;  /* 0x0000e000ff067b82 */ /* 0x020e240000000a00 */
[----:B0-----:R-:W-:-:S04]  /*7f10*/  LEA R250, R6, R250, 0x2 ;  /* 0x000000fa06fa7211 */ /* 0x001fc800078e10ff */
[----:B------:R-:W-:-:S13]  /*7f20*/  ISETP.GE.AND P0, PT, R250, R7, PT ;  /* 0x00000007fa00720c */ /* 0x000fda0003f06270 */
[----:B------:R-:W-:Y:S05]  /*7f30*/  @!P0 BRA `(.L_x_18264) ;  /* 0xffffff8c00908947 */ /* 0x000fea000383ffff */
.L_x_18168:
[----:B------:R-:W-:Y:S05]  /*7f40*/  BSYNC B0 ;  /* 0x0000000000007941 */ /* 0x000fea0003800000 */
.L_x_18167:
        /* <DEDUP_REMOVED lines=155> */
.L_x_18266:
[----:B------:R-:W-:Y:S05]  /*8900*/  BSYNC.RECONVERGENT B0 ;  /* 0x0000000000007941 */ /* 0x000fea0003800200 */
.L_x_18265:
        /* <DEDUP_REMOVED lines=27> */
[----:B------:R-:W-:Y:S01]  /*8ac0*/  FADD.FTZ R22, RZ, R22 ;  /* 0x00000016ff167221 */ /* 0x000fe20000010000 */
        /* <DEDUP_REMOVED lines=101> */
.L_x_18268:
[----:B------:R-:W-:Y:S05]  /*9120*/  BSYNC.RECONVERGENT B0 ;  /* 0x0000000000007941 */ /* 0x000fea0003800200 */
.L_x_18267:
        /* <DEDUP_REMOVED lines=18> */
.L_x_18270:
[----:B------:R-:W-:Y:S05]  /*9250*/  BSYNC.RECONVERGENT B0 ;  /* 0x0000000000007941 */ /* 0x000fea0003800200 */
.L_x_18269:
        /* <DEDUP_REMOVED lines=18> */
.L_x_18272:
[----:B------:R-:W-:Y:S05]  /*9380*/  BSYNC.RECONVERGENT B0 ;  /* 0x0000000000007941 */ /* 0x000fea0003800200 */
.L_x_18271:
        /* <DEDUP_REMOVED lines=18> */
.L_x_18274:
[----:B------:R-:W-:Y:S05]  /*94b0*/  BSYNC.RECONVERGENT B0 ;  /* 0x0000000000007941 */ /* 0x000fea0003800200 */
.L_x_18273:
        /* <DEDUP_REMOVED lines=18> */
.L_x_18276:
[----:B------:R-:W-:Y:S05]  /*95e0*/  BSYNC.RECONVERGENT B0 ;  /* 0x0000000000007941 */ /* 0x000fea0003800200 */
.L_x_18275:
        /* <DEDUP_REMOVED lines=18> */
.L_x_18278:
[----:B------:R-:W-:Y:S05]  /*9710*/  BSYNC.RECONVERGENT B0 ;  /* 0x0000000000007941 */ /* 0x000fea0003800200 */
.L_x_18277:
        /* <DEDUP_REMOVED lines=11> */
.L_x_18200:
[----:B------:R-:W-:Y:S01]  /*97d0*/  HFMA2 R189, -RZ, RZ, 0, 5.9604644775390625e-08 ;  /* 0x00000001ffbd7431 */ /* 0x000fe200000001ff */
[----:B------:R-:W-:Y:S01]  /*97e0*/  BSSY B1, `(.L_x_18279) ;  /* 0x0000006000017945 */ /* 0x000fe20003800000 */
[----:B------:R-:W-:Y:S02]  /*97f0*/  MOV R188, 0x1f ;  /* 0x0000001f00bc7802 */ /* 0x000fe40000000f00 */
[----:B------:R-:W-:-:S07]  /*9800*/  MOV R8, 0xffffffff ;  /* 0xffffffff00087802 */ /* 0x000fce0000000f00 */
[----:B-----5:R-:W-:Y:S05]  /*9810*/  WARPSYNC.COLLECTIVE R8, `(.L_x_18280) ;  /* 0x0000000008087348 */ /* 0x020fea0003c00000 */
[----:B------:R0:W1:Y:S02]  /*9820*/  SHFL.BFLY P6, R191, R9, R189, R188 ;  /* 0x0c0000bd09bf7389 */ /* 0x00006400000c00bc */
[----:B01---5:R-:W-:Y:S05]  /*9830*/  ENDCOLLECTIVE ;  /* 0x000000000000791b */ /* 0x023fea0003800000 */
.L_x_18280:
[----:B------:R-:W-:Y:S05]  /*9840*/  BSYNC B1 ;  /* 0x0000000000017941 */ /* 0x000fea0003800000 */
.L_x_18279:
        /* <DEDUP_REMOVED lines=9> */
.L_x_18281:
        /* <DEDUP_REMOVED lines=8> */
.L_x_18282:
[----:B------:R-:W-:Y:S02]  /*9960*/  MOV R9, R3 ;  /* 0x0000000300097202 */ /* 0x000fe40000000f00 */
[----:B------:R-:W-:-:S05]  /*9970*/  MOV R8, R191 ;  /* 0x000000bf00087202 */ /* 0x000fca0000000f00 */
[----:B------:R-:W-:Y:S01]  /*9980*/  FADD.FTZ R190, R190, R8 ;  /* 0x00000008bebe7221 */ /* 0x000fe20000010000 */
[----:B------:R-:W-:-:S07]  /*9990*/  MOV R8, 0xffffffff ;  /* 0xffffffff00087802 */ /* 0x000fce0000000f00 */
[----:B------:R-:W-:Y:S05]  /*99a0*/  WARPSYNC.COLLECTIVE R8, `(.L_x_18283) ;  /* 0x0000000008087348 */ /* 0x000fea0003c00000 */
[----:B------:R0:W1:Y:S02]  /*99b0*/  SHFL.BFLY P6, R191, R9, R189, R188 ;  /* 0x0c0000bd09bf7389 */ /* 0x00006400000c00bc */
[----:B01----:R-:W-:Y:S05]  /*99c0*/  ENDCOLLECTIVE ;  /* 0x000000000000791b */ /* 0x003fea0003800000 */
.L_x_18283:
        /* <DEDUP_REMOVED lines=8> */
.L_x_18284:
[----:B------:R-:W-:Y:S02]  /*9a50*/  MOV R9, R3 ;  /* 0x0000000300097202 */ /* 0x000fe40000000f00 */
[----:B------:R-:W-:-:S05]  /*9a60*/  MOV R8, R191 ;  /* 0x000000bf00087202 */ /* 0x000fca0000000f00 */
[----:B------:R-:W-:Y:S01]  /*9a70*/  FADD.FTZ R190, R190, R8 ;  /* 0x00000008bebe7221 */ /* 0x000fe20000010000 */
[----:B------:R-:W-:-:S07]  /*9a80*/  MOV R8, 0xffffffff ;  /* 0xffffffff00087802 */ /* 0x000fce0000000f00 */
[----:B------:R-:W-:Y:S05]  /*9a90*/  WARPSYNC.COLLECTIVE R8, `(.L_x_18285) ;  /* 0x0000000008087348 */ /* 0x000fea0003c00000 */
[----:B------:R0:W1:Y:S02]  /*9aa0*/  SHFL.BFLY P6, R191, R9, R189, R188 ;  /* 0x0c0000bd09bf7389 */ /* 0x00006400000c00bc */
[----:B01----:R-:W-:Y:S05]  /*9ab0*/  ENDCOLLECTIVE ;  /* 0x000000000000791b */ /* 0x003fea0003800000 */
.L_x_18285:
        /* <DEDUP_REMOVED lines=8> */
.L_x_18286:
[----:B------:R-:W-:Y:S02]  /*9b40*/  MOV R9, R3 ;  /* 0x0000000300097202 */ /* 0x000fe40000000f00 */
[----:B------:R-:W-:-:S05]  /*9b50*/  MOV R8, R191 ;  /* 0x000000bf00087202 */ /* 0x000fca0000000f00 */
[----:B------:R-:W-:Y:S01]  /*9b60*/  FADD.FTZ R190, R190, R8 ;  /* 0x00000008bebe7221 */ /* 0x000fe20000010000 */
[----:B------:R-:W-:-:S07]  /*9b70*/  MOV R8, 0xffffffff ;  /* 0xffffffff00087802 */ /* 0x000fce0000000f00 */
[----:B------:R-:W-:Y:S05]  /*9b80*/  WARPSYNC.COLLECTIVE R8, `(.L_x_18287) ;  /* 0x0000000008087348 */ /* 0x000fea0003c00000 */
[----:B------:R0:W1:Y:S02]  /*9b90*/  SHFL.BFLY P6, R191, R9, R189, R188 ;  /* 0x0c0000bd09bf7389 */ /* 0x00006400000c00bc */
[----:B01----:R-:W-:Y:S05]  /*9ba0*/  ENDCOLLECTIVE ;  /* 0x000000000000791b */ /* 0x003fea0003800000 */
.L_x_18287:
        /* <DEDUP_REMOVED lines=8> */
.L_x_18288:
[----:B------:R-:W-:Y:S02]  /*9c30*/  MOV R9, R3 ;  /* 0x0000000300097202 */ /* 0x000fe40000000f00 */
[----:B------:R-:W-:-:S07]  /*9c40*/  MOV R192, R191 ;  /* 0x000000bf00c07202 */ /* 0x000fce0000000f00 */
[----:B------:R-:W-:Y:S05]  /*9c50*/  WARPSYNC.COLLECTIVE R8, `(.L_x_18289) ;  /* 0x0000000008087348 */ /* 0x000fea0003c00000 */
[----:B------:R0:W1:Y:S02]  /*9c60*/  SHFL.BFLY P6, R191, R9, R189, R188 ;  /* 0x0c0000bd09bf7389 */ /* 0x00006400000c00bc */
[----:B01----:R-:W-:Y:S05]  /*9c70*/  ENDCOLLECTIVE ;  /* 0x000000000000791b */ /* 0x003fea0003800000 */
.L_x_18289:
[----:B------:R-:W-:Y:S01]  /*9c80*/  MOV R8, R191 ;  /* 0x000000bf00087202 */ /* 0x000fe20000000f00 */
[----:B------:R-:W-:Y:S06]  /*9c90*/  BRA `(.L_x_18290) ;  /* 0xffffff9c00c07947 */ /* 0x000fec000383ffff */
.L_x_18291:
        /* <DEDUP_REMOVED lines=14> */
.L_x_20130:


//--------------------- .text._ZN10layer_norm13ln_bwd_kernelINS_13Kernel_traitsIfffffjLj1024ELj1ELj4ELj1ELj16ENS_18Kernel_traits_baseILj1024EfffffjLj128EEEEELb0ELb1ELb0ELb1EEEvNS_9BwdParamsE --------------------------
	.section	.text._ZN10layer_norm13ln_bwd_kernelINS_13Kernel_traitsIfffffjLj1024ELj1ELj4ELj1ELj16ENS_18Kernel_traits_baseILj1024EfffffjLj128EEEEELb0ELb1ELb0ELb1EEEvNS_9BwdParamsE,"ax",@progbits
	.align	128
        .global         _ZN10layer_norm13ln_bwd_kernelINS_13Kernel_traitsIfffffjLj1024ELj1ELj4ELj1ELj16ENS_18Kernel_traits_baseILj1024EfffffjLj128EEEEELb0ELb1ELb0ELb1EEEvNS_9BwdParamsE
        .type           _ZN10layer_norm13ln_bwd_kernelINS_13Kernel_traitsIfffffjLj1024ELj1ELj4ELj1ELj16ENS_18Kernel_traits_baseILj1024EfffffjLj128EEEEELb0ELb1ELb0ELb1EEEvNS_9BwdParamsE,@function
        .size           _ZN10layer_norm13ln_bwd_kernelINS_13Kernel_traitsIfffffjLj1024ELj1ELj4ELj1ELj16ENS_18Kernel_traits_baseILj1024EfffffjLj128EEEEELb0ELb1ELb0ELb1EEEvNS_9BwdParamsE,(.L_x_20131 - _ZN10layer_norm13ln_bwd_kernelINS_13Kernel_traitsIfffffjLj1024ELj1ELj4ELj1ELj16ENS_18Kernel_traits_baseILj1024EfffffjLj128EEEEELb0ELb1ELb0ELb1EEEvNS_9BwdParamsE)
        .other          _ZN10layer_norm13ln_bwd_kernelINS_13Kernel_traitsIfffffjLj1024ELj1ELj4ELj1ELj16ENS_18Kernel_traits_baseILj1024EfffffjLj128EEEEELb0ELb1ELb0ELb1EEEvNS_9BwdParamsE,@"STO_CUDA_ENTRY STV_DEFAULT"
_ZN10layer_norm13ln_bwd_kernelINS_13Kernel_traitsIfffffjLj1024ELj1ELj4ELj1ELj16ENS_18Kernel_traits_baseILj1024EfffffjLj128EEEEELb0ELb1ELb0ELb1EEEvNS_9BwdParamsE:
.text._ZN10layer_norm13ln_bwd_kernelINS_13Kernel_traitsIfffffjLj1024ELj1ELj4ELj1ELj16ENS_18Kernel_traits_baseILj1024EfffffjLj128EEEEELb0ELb1ELb0ELb1EEEvNS_9BwdParamsE:
        /* <DEDUP_REMOVED lines=70> */
[----:B------:R0:W5:Y:S01]  /*0460*/  LDG.E.128 R92, desc[UR6][R2.64+0xe00] ;  /* 0x000e0006025c7981 */ /* 0x000162000c1e1d00 */
[----:B--2---:R-:W-:-:S03]  /*0470*/  IMAD.WIDE.U32 R4, R7, 0x10, R4 ;  /* 0x0000001007047825 */ /* 0x004fc600078e0004 */
        /* <DEDUP_REMOVED lines=101> */
[----:B------:R-:W-:Y:S01]  /*0ad0*/  HFMA2 R210, -RZ, RZ, 0, 0 ;  /* 0x00000000ffd27431 */ /* 0x000fe200000001ff */
[----:B------:R-:W-:Y:S01]  /*0ae0*/  BSSY B1, `(.L_x_18294) ;  /* 0x00006d9000017945 */ /* 0x000fe20003800000 */
[----:B------:R-:W-:-:S02]  /*0af0*/  HFMA2 R207, -RZ, RZ, 0, 0 ;  /* 0x00000000ffcf7431 */ /* 0x000fc400000001ff */
[----:B------:R-:W-:Y:S01]  /*0b00*/  HFMA2 R31, -RZ, RZ, 0, 0 ;  /* 0x00000000ff1f7431 */ /* 0x000fe200000001ff */
[----:B------:R-:W-:Y:S02]  /*0b10*/  ISETP.NE.AND.EX P0, PT, RZ, UR5, PT, P0 ;  /* 0x00000005ff007c0c */ /* 0x000fe4000bf05300 */
[----:B------:R-:W-:Y:S02]  /*0b20*/  CS2R R196, SRZ ;  /* 0x0000000000c47805 */ /* 0x000fe4000001ff00 */
[----:B------:R-:W-:Y:S02]  /*0b30*/  MOV R208, RZ ;  /* 0x000000ff00d07202 */ /* 0x000fe40000000f00 */
[----:B------:R-:W-:Y:S02]  /*0b40*/  CS2R R166, SRZ ;  /* 0x0000000000a67805 */ /* 0x000fe4000001ff00 */
[----:B------:R-:W-:Y:S02]  /*0b50*/  MOV R195, RZ ;  /* 0x000000ff00c37202 */ /* 0x000fe40000000f00 */
[----:B0-----:R-:W-:-:S07]  /*0b60*/  CS2R R164, SRZ ;  /* 0x0000000000a47805 */ /* 0x001fce000001ff00 */
.L_x_18332:
        /* <DEDUP_REMOVED lines=33> */
[----:B------:R-:W4:Y:S01]  /*0d80*/  LDG.E.128 R96, desc[UR6][R96.64] ;  /* 0x0000000660607981 */ /* 0x000f22000c1e1d00 */
[----:B------:R-:W-:Y:S01]  /*0d90*/  IADD3 R28, PT, PT, R209, 0x80, RZ ;  /* 0x00000080d11c7810 */ /* 0x000fe20007ffe0ff */
[----:B------:R-:W-:-:S02]  /*0da0*/  IMAD.WIDE.U32 R12, R186, 0x10, R188 ;  /* 0x00000010ba0c7825 */ /* 0x000fc400078e00bc */
[----:B------:R-:W4:Y:S02]  /*0db0*/  LDG.E.128 R172, desc[UR6][R172.64] ;  /* 0x00000006acac7981 */ /* 0x000f24000c1e1d00 */
[----:B------:R-:W-:Y:S01]  /*0dc0*/  IMAD.WIDE.U32 R100, R198, 0x10, R124 ;  /* 0x00000010c6647825 */ /* 0x000fe200078e007c */
[C---:B------:R-:W-:Y:S01]  /*0dd0*/  IADD3 R26, PT, PT, R209.reuse, 0xc0, RZ ;  /* 0x000000c0d11a7810 */ /* 0x040fe20007ffe0ff */
[----:B------:R-:W4:Y:S01]  /*0de0*/  LDG.E.128 R12, desc[UR6][R12.64] ;  /* 0x000000060c0c7981 */ /* 0x000f22000c1e1d00 */
[----:B------:R-:W-:-:S03]  /*0df0*/  IADD3 R25, PT, PT, R209, 0xe0, RZ ;  /* 0x000000e0d1197810 */ /* 0x000fc60007ffe0ff */
[----:B------:R-:W4:Y:S01]  /*0e00*/  LDG.E.128 R100, desc[UR6][R100.64] ;  /* 0x0000000664647981 */ /* 0x000f22000c1e1d00 */
[----:B------:R-:W-:-:S04]  /*0e10*/  IMAD.WIDE.U32 R16, R177, 0x10, R188 ;  /* 0x00000010b1107825 */ /* 0x000fc800078e00bc */
[--C-:B------:R-:W-:Y:S02]  /*0e20*/  IMAD.WIDE.U32 R20, R28, 0x10, R188.reuse ;  /* 0x000000101c147825 */ /* 0x100fe400078e00bc */
[----:B------:R-:W4:Y:S02]  /*0e30*/  LDG.E.128 R16, desc[UR6][R16.64] ;  /* 0x0000000610107981 */ /* 0x000f24000c1e1d00 */
[--C-:B------:R-:W-:Y:S02]  /*0e40*/  IMAD.WIDE.U32 R180, R26, 0x10, R188.reuse ;  /* 0x000000101ab47825 */ /* 0x100fe400078e00bc */
[----:B------:R-:W4:Y:S02]  /*0e50*/  LDG.E.128 R20, desc[UR6][R20.64] ;  /* 0x0000000614147981 */ /* 0x000f24000c1e1d00 */
[----:B------:R-:W-:Y:S02]  /*0e60*/  IMAD.WIDE.U32 R188, R25, 0x10, R188 ;  /* 0x0000001019bc7825 */ /* 0x000fe400078e00bc */
        /* <DEDUP_REMOVED lines=17> */
[----:B---3--:R-:W-:Y:S01]  /*0f80*/  FADD.FTZ R205, -R0, R10 ;  /* 0x0000000a00cd7221 */ /* 0x008fe20000010100 */
[----:B----4-:R-:W-:Y:S01]  /*0f90*/  FMUL.FTZ R218, R64, R96 ;  /* 0x0000006040da7220 */ /* 0x010fe20000410000 */
[C---:B------:R-:W-:Y:S01]  /*0fa0*/  FADD.FTZ R213, -R0.reuse, R6 ;  /* 0x0000000600d57221 */ /* 0x040fe20000010100 */
[----:B------:R-:W-:Y:S01]  /*0fb0*/  FMUL.FTZ R217, R65, R97 ;  /* 0x0000006141d97220 */ /* 0x000fe20000410000 */
[----:B------:R-:W-:Y:S01]  /*0fc0*/  FMUL.FTZ R214, R29, R214 ;  /* 0x000000d61dd67220 */ /* 0x000fe20000410000 */
[C---:B------:R-:W-:Y:S01]  /*0fd0*/  FADD.FTZ R10, -R0.reuse, R174 ;  /* 0x000000ae000a7221 */ /* 0x040fe20000010100 */
        /* <DEDUP_REMOVED lines=184> */
.L_x_18295:
        /* <DEDUP_REMOVED lines=14> */
[--C-:B------:R-:W-:Y:S02]  /*1c40*/  IMAD.WIDE.U32 R172, R27, 0x10, R188.reuse ;  /* 0x000000101bac7825 */ /* 0x100fe400078e00bc */
[----:B------:R-:W4:Y:S01]  /*1c50*/  LDG.E.128 R96, desc[UR6][R96.64] ;  /* 0x0000000660607981 */ /* 0x000f22000c1e1d00 */
[----:B------:R-:W-:Y:S01]  /*1c60*/  IADD3 R25, PT, PT, R209, 0xe0, RZ ;  /* 0x000000e0d1197810 */ /* 0x000fe20007ffe0ff */
[----:B------:R-:W-:-:S02]  /*1c70*/  IMAD.WIDE.U32 R12, R186, 0x10, R188 ;  /* 0x00000010ba0c7825 */ /* 0x000fc400078e00bc */
[----:B------:R-:W4:Y:S02]  /*1c80*/  LDG.E.128 R172, desc[UR6][R172.64] ;  /* 0x00000006acac7981 */ /* 0x000f24000c1e1d00 */
[----:B------:R-:W-:Y:S02]  /*1c90*/  IMAD.WIDE.U32 R100, R198, 0x10, R124 ;  /* 0x00000010c6647825 */ /* 0x000fe400078e007c */
        /* <DEDUP_REMOVED lines=38> */
[C---:B---3--:R-:W-:Y:S01]  /*1f00*/  FADD.FTZ R211, -R0.reuse, R4 ;  /* 0x0000000400d37221 */ /* 0x048fe20000010100 */
[----:B------:R-:W-:-:S03]  /*1f10*/  FADD.FTZ R214, -R0, R5 ;  /* 0x0000000500d67221 */ /* 0x000fc60000010100 */
[----:B-----5:R-:W-:Y:S01]  /*1f20*/  FMUL.FTZ R211, R29, R211 ;  /* 0x000000d31dd37220 */ /* 0x020fe20000410000 */
[----:B----4-:R-:W-:Y:S01]  /*1f30*/  FADD.FTZ R205, -R0, R10 ;  /* 0x0000000a00cd7221 */ /* 0x010fe20000010100 */
[----:B------:R-:W-:Y:S01]  /*1f40*/  FMUL.FTZ R218, R64, R96 ;  /* 0x0000006040da7220 */ /* 0x000fe20000410000 */
        /* <DEDUP_REMOVED lines=187> */
.L_x_18296:
[----:B------:R0:W-:Y:S04]  /*2b00*/  STL [R1+0x178], R10 ;  /* 0x0001780a01007387 */ /* 0x0001e80000100800 */
[----:B0-----:R-:W2:Y:S04]  /*2b10*/  LDL.LU R10, [R1+0x48] ;  /* 0x00004800010a7983 */ /* 0x001ea80000300800 */
[----:B------:R0:W-:Y:S04]  /*2b20*/  STL [R1+0x174], R9 ;  /* 0x0001740901007387 */ /* 0x0001e80000100800 */
[----:B0-----:R-:W3:Y:S04]  /*2b30*/  LDL.LU R9, [R1+0x44] ;  /* 0x0000440001097983 */ /* 0x001ee80000300800 */
[----:B------:R0:W-:Y:S04]  /*2b40*/  STL [R1+0x170], R8 ;  /* 0x0001700801007387 */ /* 0x0001e80000100800 */
[----:B0-----:R-:W4:Y:S04]  /*2b50*/  LDL.LU R8, [R1+0x40] ;  /* 0x0000400001087983 */ /* 0x001f280000300800 */
        /* <DEDUP_REMOVED lines=9> */
[----:B0-----:R-:W4:Y:S01]  /*2bf0*/  LDL.LU R3, [R1+0x2c] ;  /* 0x00002c0001037983 */ /* 0x001f220000300800 */
[----:B------:R-:W-:Y:S01]  /*2c00*/  FADD.FTZ R31, R252, R31 ;  /* 0x0000001ffc1f7221 */ /* 0x000fe20000010000 */
[----:B------:R-:W-:Y:S01]  /*2c10*/  FADD.FTZ R164, R251, R164 ;  /* 0x000000a4fba47221 */ /* 0x000fe20000010000 */
[----:B------:R-:W-:Y:S01]  /*2c20*/  FADD.FTZ R165, R250, R165 ;  /* 0x000000a5faa57221 */ /* 0x000fe20000010000 */
[----:B------:R0:W-:Y:S01]  /*2c30*/  STL [R1+0x158], R2 ;  /* 0x0001580201007387 */ /* 0x0001e20000100800 */
[----:B------:R-:W-:Y:S01]  /*2c40*/  FADD.FTZ R166, R249, R166 ;  /* 0x000000a6f9a67221 */ /* 0x000fe20000010000 */
[----:B------:R-:W-:Y:S01]  /*2c50*/  FADD.FTZ R167, R248, R167 ;  /* 0x000000a7f8a77221 */ /* 0x000fe20000010000 */
[----:B------:R-:W-:Y:S01]  /*2c60*/  FADD.FTZ R195, R247, R195 ;  /* 0x000000c3f7c37221 */ /* 0x000fe20000010000 */
[----:B------:R1:W-:Y:S04]  /*2c70*/  STL [R1+0x154], R0 ;  /* 0x0001540001007387 */ /* 0x0003e80000100800 */
[----:B------:R-:W4:Y:S04]  /*2c80*/  LDL.LU R252, [R1+0x4c] ;  /* 0x00004c0001fc7983 */ /* 0x000f280000300800 */
[----:B------:R-:W4:Y:S04]  /*2c90*/  LDL.LU R251, [R1+0x50] ;  /* 0x0000500001fb7983 */ /* 0x000f280000300800 */
[----:B------:R-:W4:Y:S04]  /*2ca0*/  LDL.LU R250, [R1+0x54] ;  /* 0x0000540001fa7983 */ /* 0x000f280000300800 */
[----:B------:R-:W4:Y:S04]  /*2cb0*/  LDL.LU R249, [R1+0x58] ;  /* 0x0000580001f97983 */ /* 0x000f280000300800 */
[----:B------:R-:W4:Y:S04]  /*2cc0*/  LDL.LU R248, [R1+0x5c] ;  /* 0x00005c0001f87983 */ /* 0x000f280000300800 */
[----:B0-----:R-:W4:Y:S04]  /*2cd0*/  LDL.LU R2, [R1+0x60] ;  /* 0x0000600001027983 */ /* 0x001f280000300800 */
[----:B------:R-:W4:Y:S01]  /*2ce0*/  LDL.LU R247, [R1+0x64] ;  /* 0x0000640001f77983 */ /* 0x000f220000300800 */
[----:B--2---:R-:W-:-:S03]  /*2cf0*/  FADD.FTZ R230, R230, R10 ;  /* 0x0000000ae6e67221 */ /* 0x004fc60000010000 */
[----:B------:R-:W2:Y:S01]  /*2d00*/  LDL.LU R10, [R1+0x68] ;  /* 0x00006800010a7983 */ /* 0x000ea20000300800 */
[----:B---3--:R-:W-:-:S03]  /*2d10*/  FADD.FTZ R229, R229, R9 ;  /* 0x00000009e5e57221 */ /* 0x008fc60000010000 */
[----:B------:R-:W3:Y:S01]  /*2d20*/  LDL.LU R9, [R1+0x6c] ;  /* 0x00006c0001097983 */ /* 0x000ee20000300800 */
[----:B----4-:R-:W-:-:S03]  /*2d30*/  FADD.FTZ R228, R228, R8 ;  /* 0x00000008e4e47221 */ /* 0x010fc60000010000 */
        /* <DEDUP_REMOVED lines=10> */
[----:B------:R-:W4:Y:S04]  /*2de0*/  LDL.LU R3, [R1+0x84] ;  /* 0x0000840001037983 */ /* 0x000f280000300800 */
[----:B-1----:R-:W4:Y:S01]  /*2df0*/  LDL.LU R0, [R1+0x88] ;  /* 0x0000880001007983 */ /* 0x002f220000300800 */
[----:B------:R-:W-:-:S03]  /*2e00*/  FADD.FTZ R236, R236, R2 ;  /* 0x00000002ecec7221 */ /* 0x000fc60000010000 */
        /* <DEDUP_REMOVED lines=13> */
[----:B------:R-:W-:Y:S01]  /*2ee0*/  FADD.FTZ R243, R243, R5 ;  /* 0x00000005f3f37221 */ /* 0x000fe20000010000 */
[----:B------:R-:W-:Y:S01]  /*2ef0*/  FADD.FTZ R244, R244, R4 ;  /* 0x00000004f4f47221 */ /* 0x000fe20000010000 */
[----:B------:R-:W-:Y:S01]  /*2f00*/  FADD.FTZ R245, R245, R3 ;  /* 0x00000003f5f57221 */ /* 0x000fe20000010000 */
        /* <DEDUP_REMOVED lines=8> */
[----:B------:R-:W-:Y:S01]  /*2f90*/  FADD.FTZ R237, R237, R247 ;  /* 0x000000f7eded7221 */ /* 0x000fe20000010000 */
[----:B------:R-:W-:Y:S02]  /*2fa0*/  FADD.FTZ R221, R221, R2 ;  /* 0x00000002dddd7221 */ /* 0x000fe40000010000 */
[----:B------:R-:W4:Y:S04]  /*2fb0*/  LDL.LU R2, [R1+0xb4] ;  /* 0x0000b40001027983 */ /* 0x000f280000300800 */
[----:B------:R-:W4:Y:S04]  /*2fc0*/  LDL.LU R252, [R1+0xb8] ;  /* 0x0000b80001fc7983 */ /* 0x000f280000300800 */
[----:B------:R-:W4:Y:S04]  /*2fd0*/  LDL.LU R251, [R1+0xbc] ;  /* 0x0000bc0001fb7983 */ /* 0x000f280000300800 */
[----:B------:R-:W4:Y:S04]  /*2fe0*/  LDL.LU R250, [R1+0xc0] ;  /* 0x0000c00001fa7983 */ /* 0x000f280000300800 */
[----:B------:R-:W4:Y:S04]  /*2ff0*/  LDL.LU R249, [R1+0xc4] ;  /* 0x0000c40001f97983 */ /* 0x000f280000300800 */
[----:B------:R-:W4:Y:S04]  /*3000*/  LDL.LU R248, [R1+0xc8] ;  /* 0x0000c80001f87983 */ /* 0x000f280000300800 */
[----:B------:R-:W4:Y:S01]  /*3010*/  LDL.LU R247, [R1+0xcc] ;  /* 0x0000cc0001f77983 */ /* 0x000f220000300800 */
[----:B--2---:R-:W-:-:S03]  /*3020*/  FADD.FTZ R222, R222, R10 ;  /* 0x0000000adede7221 */ /* 0x004fc60000010000 */
[----:B------:R0:W5:Y:S01]  /*3030*/  LDL.LU R10, [R1+0x178] ;  /* 0x00017800010a7983 */ /* 0x0001620000300800 */
[----:B---3--:R-:W-:-:S03]  /*3040*/  FADD.FTZ R96, R96, R9 ;  /* 0x0000000960607221 */ /* 0x008fc60000010000 */
[----:B------:R0:W5:Y:S01]  /*3050*/  LDL.LU R9, [R1+0x174] ;  /* 0x0001740001097983 */ /* 0x0001620000300800 */
[----:B----4-:R-:W-:-:S03]  /*3060*/  FADD.FTZ R97, R97, R8 ;  /* 0x0000000861617221 */ /* 0x010fc60000010000 */
[----:B------:R0:W5:Y:S01]  /*3070*/  LDL.LU R8, [R1+0x170] ;  /* 0x0001700001087983 */ /* 0x0001620000300800 */
[----:B------:R-:W-:-:S03]  /*3080*/  FADD.FTZ R98, R98, R7 ;  /* 0x0000000762627221 */ /* 0x000fc60000010000 */
[----:B------:R0:W5:Y:S01]  /*3090*/  LDL.LU R7, [R1+0x16c] ;  /* 0x00016c0001077983 */ /* 0x0001620000300800 */
[----:B------:R-:W-:-:S03]  /*30a0*/  FADD.FTZ R99, R99, R6 ;  /* 0x0000000663637221 */ /* 0x000fc60000010000 */
[----:B------:R0:W5:Y:S01]  /*30b0*/  LDL.LU R6, [R1+0x168] ;  /* 0x0001680001067983 */ /* 0x0001620000300800 */
[----:B------:R-:W-:-:S03]  /*30c0*/  FADD.FTZ R100, R100, R0 ;  /* 0x0000000064647221 */ /* 0x000fc60000010000 */
[----:B------:R-:W2:Y:S01]  /*30d0*/  LDL.LU R0, [R1+0xd0] ;  /* 0x0000d00001007983 */ /* 0x000ea20000300800 */
[----:B------:R-:W-:-:S03]  /*30e0*/  FADD.FTZ R101, R101, R5 ;  /* 0x0000000565657221 */ /* 0x000fc60000010000 */
[----:B------:R0:W5:Y:S01]  /*30f0*/  LDL.LU R5, [R1+0x164] ;  /* 0x0001640001057983 */ /* 0x0001620000300800 */
[----:B------:R-:W-:-:S03]  /*3100*/  FADD.FTZ R102, R102, R4 ;  /* 0x0000000466667221 */ /* 0x000fc60000010000 */
[----:B------:R0:W5:Y:S01]  /*3110*/  LDL.LU R4, [R1+0x160] ;  /* 0x0001600001047983 */ /* 0x0001620000300800 */
[----:B------:R-:W-:-:S03]  /*3120*/  FADD.FTZ R103, R103, R3 ;  /* 0x0000000367677221 */ /* 0x000fc60000010000 */
[----:B------:R0:W5:Y:S01]  /*3130*/  LDL.LU R3, [R1+0x15c] ;  /* 0x00015c0001037983 */ /* 0x0001620000300800 */
[----:B------:R-:W-:Y:S01]  /*3140*/  FADD.FTZ R196, R112, R196 ;  /* 0x000000c470c47221 */ /* 0x000fe20000010000 */
[----:B------:R-:W-:Y:S01]  /*3150*/  FADD.FTZ R197, R113, R197 ;  /* 0x000000c571c57221 */ /* 0x000fe20000010000 */
[----:B------:R-:W-:Y:S01]  /*3160*/  FADD.FTZ R207, R114, R207 ;  /* 0x000000cf72cf7221 */ /* 0x000fe20000010000 */
[----:B------:R-:W-:Y:S02]  /*3170*/  FADD.FTZ R104, R104, R2 ;  /* 0x0000000268687221 */ /* 0x000fe40000010000 */
[----:B------:R0:W5:Y:S01]  /*3180*/  LDL.LU R2, [R1+0x158] ;  /* 0x0001580001027983 */ /* 0x0001620000300800 */
[----:B------:R-:W-:-:S03]  /*3190*/  FADD.FTZ R105, R105, R252 ;  /* 0x000000fc69697221 */ /* 0x000fc60000010000 */
[----:B------:R-:W3:Y:S01]  /*31a0*/  LDL.LU R252, [R1+0x14] ;  /* 0x0000140001fc7983 */ /* 0x000ee20000300800 */
        /* <DEDUP_REMOVED lines=12> */
[----:B--2---:R-:W-:Y:S02]  /*3270*/  FADD.FTZ R111, R111, R0 ;  /* 0x000000006f6f7221 */ /* 0x004fe40000010000 */
[----:B------:R0:W5:Y:S04]  /*3280*/  LDL.LU R0, [R1+0x154] ;  /* 0x0001540001007983 */ /* 0x0001680000300800 */
[----:B------:R-:W2:Y:S04]  /*3290*/  LDL.LU R112, [R1+0x10] ;  /* 0x0000100001707983 */ /* 0x000ea80000300800 */
[----:B------:R-:W2:Y:S04]  /*32a0*/  LDL.LU R113, [R1+0xc] ;  /* 0x00000c0001717983 */ /* 0x000ea80000300800 */
[----:B------:R-:W2:Y:S04]  /*32b0*/  LDL.LU R114, [R1+0x8] ;  /* 0x0000080001727983 */ /* 0x000ea80000300800 */
[----:B------:R-:W2:Y:S04]  /*32c0*/  LDL.LU R115, [R1+0x4] ;  /* 0x0000040001737983 */ /* 0x000ea80000300800 */
[----:B------:R-:W2:Y:S01]  /*32d0*/  LDL.LU R116, [R1] ;  /* 0x0000000001747983 */ /* 0x000ea20000300800 */
[----:B------:R-:W-:Y:S01]  /*32e0*/  UMOV UR4, 0xffffffff ;  /* 0xffffffff00047882 */ /* 0x000fe20000000000 */
[----:B---3--:R-:W-:Y:S01]  /*32f0*/  FADD.FTZ R122, R122, R252 ;  /* 0x000000fc7a7a7221 */ /* 0x008fe20000010000 */
[----:B----4-:R-:W-:Y:S01]  /*3300*/  FADD.FTZ R123, R123, R251 ;  /* 0x000000fb7b7b7221 */ /* 0x010fe20000010000 */
[----:B------:R-:W-:Y:S01]  /*3310*/  FADD.FTZ R124, R124, R250 ;  /* 0x000000fa7c7c7221 */ /* 0x000fe20000010000 */
[----:B------:R-:W-:Y:S01]  /*3320*/  FADD.FTZ R125, R125, R249 ;  /* 0x000000f97d7d7221 */ /* 0x000fe20000010000 */
[----:B------:R-:W-:Y:S01]  /*3330*/  FADD.FTZ R126, R126, R248 ;  /* 0x000000f87e7e7221 */ /* 0x000fe20000010000 */
[----:B------:R-:W-:Y:S01]  /*3340*/  FADD.FTZ R127, R127, R247 ;  /* 0x000000f77f7f7221 */ /* 0x000fe20000010000 */
[----:B--2---:R-:W-:Y:S01]  /*3350*/  FADD.FTZ R121, R121, R112 ;  /* 0x0000007079797221 */ /* 0x004fe20000010000 */
[----:B------:R-:W-:Y:S01]  /*3360*/  FADD.FTZ R120, R120, R113 ;  /* 0x0000007178787221 */ /* 0x000fe20000010000 */
[----:B------:R-:W-:Y:S01]  /*3370*/  FADD.FTZ R119, R119, R114 ;  /* 0x0000007277777221 */ /* 0x000fe20000010000 */
[----:B------:R-:W-:Y:S01]  /*3380*/  FADD.FTZ R118, R118, R115 ;  /* 0x0000007376767221 */ /* 0x000fe20000010000 */
[----:B------:R-:W-:Y:S01]  /*3390*/  FADD.FTZ R117, R117, R116 ;  /* 0x0000007475757221 */ /* 0x000fe20000010000 */
[----:B0-----:R-:W-:Y:S06]  /*33a0*/  BRA.DIV UR4, `(.L_x_18297) ;  /* 0x0000005a04ac7947 */ /* 0x001fec000b800000 */
        /* <DEDUP_REMOVED lines=71> */
.L_x_18344:
[----:B0-----:R-:W-:Y:S01]  /*3820*/  FADD.FTZ R96, R112, R96 ;  /* 0x0000006070607221 */ /* 0x001fe20000010000 */
[----:B--2---:R-:W-:-:S03]  /*3830*/  FADD.FTZ R97, R113, R97 ;  /* 0x0000006171617221 */ /* 0x004fc60000010000 */
[----:B------:R-:W-:Y:S01]  /*3840*/  FMUL.FTZ R96, R96, UR12 ;  /* 0x0000000c60607c20 */ /* 0x000fe20008410000 */
[----:B-1----:R-:W-:-:S04]  /*3850*/  FMUL.FTZ R100, R97, UR12 ;  /* 0x0000000c61647c20 */ /* 0x002fc80008410000 */
        /* <DEDUP_REMOVED lines=33> */
.L_x_18299:
        /* <DEDUP_REMOVED lines=24> */
.L_x_18300:
        /* <DEDUP_REMOVED lines=34> */
.L_x_18301:
        /* <DEDUP_REMOVED lines=24> */
.L_x_18302:
        /* <DEDUP_REMOVED lines=33> */
.L_x_18303:
        /* <DEDUP_REMOVED lines=24> */
.L_x_18304:
        /* <DEDUP_REMOVED lines=33> */
.L_x_18305:
        /* <DEDUP_REMOVED lines=24> */
.L_x_18306:
        /* <DEDUP_REMOVED lines=33> */
.L_x_18307:
        /* <DEDUP_REMOVED lines=24> */
.L_x_18308:
        /* <DEDUP_REMOVED lines=8> */
[----:B------:R-:W-:-:S04]  /*4ac0*/  FFMA.FTZ R12, R100, R12, R101 ;  /* 0x0000000c640c7223 */ /* 0x000fc80000010065 */
[----:B------:R-:W-:Y:S01]  /*4ad0*/  FADD.FTZ R12, -R12, R24 ;  /* 0x000000180c0c7221 */ /* 0x000fe20000010100 */
        /* <DEDUP_REMOVED lines=8> */
[C---:B------:R-:W-:Y:S01]  /*4b60*/  FMUL.FTZ R161, R29.reuse, R23 ;  /* 0x000000171da17220 */ /* 0x040fe20000410000 */
[C---:B------:R-:W-:Y:S01]  /*4b70*/  FMUL.FTZ R162, R29.reuse, R22 ;  /* 0x000000161da27220 */ /* 0x040fe20000410000 */
[----:B------:R-:W-:Y:S01]  /*4b80*/  FMUL.FTZ R163, R29, R21 ;  /* 0x000000151da37220 */ /* 0x000fe20000410000 */
[-C--:B-----5:R-:W-:Y:S01]  /*4b90*/  FMUL.FTZ R12, R96, R11.reuse ;  /* 0x0000000b600c7220 */ /* 0x0a0fe20000410000 */
[-C--:B------:R-:W-:Y:S01]  /*4ba0*/  FMUL.FTZ R24, R161, R30.reuse ;  /* 0x0000001ea1187220 */ /* 0x080fe20000410000 */
[-C--:B------:R-:W-:Y:S01]  /*4bb0*/  FMUL.FTZ R10, R162, R30.reuse ;  /* 0x0000001ea20a7220 */ /* 0x080fe20000410000 */
[----:B------:R-:W-:Y:S01]  /*4bc0*/  FMUL.FTZ R9, R163, R30 ;  /* 0x0000001ea3097220 */ /* 0x000fe20000410000 */
[----:B------:R-:W-:Y:S01]  /*4bd0*/  FMUL.FTZ R96, R52, R11 ;  /* 0x0000000b34607220 */ /* 0x000fe20000410000 */
[----:B------:R-:W-:Y:S01]  /*4be0*/  FMUL.FTZ R21, R97, R24 ;  /* 0x0000001861157220 */ /* 0x000fe20000410000 */
[----:B------:R-:W-:Y:S01]  /*4bf0*/  FMUL.FTZ R22, R98, R10 ;  /* 0x0000000a62167220 */ /* 0x000fe20000410000 */
[-C--:B------:R-:W-:Y:S01]  /*4c00*/  FMUL.FTZ R23, R99, R9.reuse ;  /* 0x0000000963177220 */ /* 0x080fe20000410000 */
[----:B------:R-:W-:Y:S01]  /*4c10*/  FMUL.FTZ R97, R53, R24 ;  /* 0x0000001835617220 */ /* 0x000fe20000410000 */
[----:B------:R-:W-:Y:S01]  /*4c20*/  FMUL.FTZ R98, R54, R10 ;  /* 0x0000000a36627220 */ /* 0x000fe20000410000 */
[----:B------:R-:W-:Y:S01]  /*4c30*/  FMUL.FTZ R99, R55, R9 ;  /* 0x0000000937637220 */ /* 0x000fe20000410000 */
[----:B------:R-:W-:Y:S06]  /*4c40*/  BRA `(.L_x_18310) ;  /* 0x0000000000607947 */ /* 0x000fec0003800000 */
.L_x_18309:
        /* <DEDUP_REMOVED lines=24> */
.L_x_18310:
        /* <DEDUP_REMOVED lines=25> */
[-C--:B------:R-:W-:Y:S01]  /*4f60*/  FMUL.FTZ R97, R97, R10.reuse ;  /* 0x0000000a61617220 */ /* 0x080fe20000410000 */
[----:B------:R-:W-:Y:S01]  /*4f70*/  FMUL.FTZ R9, R57, R10 ;  /* 0x0000000a39097220 */ /* 0x000fe20000410000 */
[----:B------:R-:W-:Y:S01]  /*4f80*/  FMUL.FTZ R98, R98, R5 ;  /* 0x0000000562627220 */ /* 0x000fe20000410000 */
[-C--:B------:R-:W-:Y:S01]  /*4f90*/  FMUL.FTZ R99, R99, R6.reuse ;  /* 0x0000000663637220 */ /* 0x080fe20000410000 */
[----:B------:R-:W-:Y:S01]  /*4fa0*/  FMUL.FTZ R8, R56, R7 ;  /* 0x0000000738087220 */ /* 0x000fe20000410000 */
[----:B------:R-:W-:Y:S01]  /*4fb0*/  FMUL.FTZ R10, R58, R5 ;  /* 0x000000053a0a7220 */ /* 0x000fe20000410000 */
[----:B------:R-:W-:Y:S01]  /*4fc0*/  FMUL.FTZ R11, R59, R6 ;  /* 0x000000063b0b7220 */ /* 0x000fe20000410000 */
[----:B------:R-:W-:Y:S06]  /*4fd0*/  BRA `(.L_x_18312) ;  /* 0x0000000000607947 */ /* 0x000fec0003800000 */
.L_x_18311:
        /* <DEDUP_REMOVED lines=23> */
[----:B------:R-:W-:-:S07]  /*5150*/  FMUL.FTZ R11, R59, R6 ;  /* 0x000000063b0b7220 */ /* 0x000fce0000410000 */
.L_x_18312:
        /* <DEDUP_REMOVED lines=24> */
[-C--:B-----5:R-:W-:Y:S01]  /*52e0*/  FMUL.FTZ R11, R11, R4.reuse ;  /* 0x000000040b0b7220 */ /* 0x0a0fe20000410000 */
[----:B------:R-:W-:Y:S01]  /*52f0*/  FMUL.FTZ R7, R63, R4 ;  /* 0x000000043f077220 */ /* 0x000fe20000410000 */
[----:B------:R-:W-:Y:S01]  /*5300*/  FMUL.FTZ R0, R8, R3 ;  /* 0x0000000308007220 */ /* 0x000fe20000410000 */
[-C--:B------:R-:W-:Y:S01]  /*5310*/  FMUL.FTZ R13, R9, R2.reuse ;  /* 0x00000002090d7220 */ /* 0x080fe20000410000 */
[----:B------:R-:W-:Y:S01]  /*5320*/  FMUL.FTZ R10, R10, R15 ;  /* 0x0000000f0a0a7220 */ /* 0x000fe20000410000 */
[----:B------:R-:W-:Y:S01]  /*5330*/  FMUL.FTZ R4, R60, R3 ;  /* 0x000000033c047220 */ /* 0x000fe20000410000 */
[----:B------:R-:W-:Y:S01]  /*5340*/  FMUL.FTZ R5, R61, R2 ;  /* 0x000000023d057220 */ /* 0x000fe20000410000 */
[----:B------:R-:W-:Y:S01]  /*5350*/  FMUL.FTZ R6, R62, R15 ;  /* 0x0000000f3e067220 */ /* 0x000fe20000410000 */
[----:B------:R-:W-:Y:S06]  /*5360*/  BRA `(.L_x_18314) ;  /* 0x0000000000607947 */ /* 0x000fec0003800000 */
.L_x_18313:
        /* <DEDUP_REMOVED lines=18> */
[-C--:B------:R-:W-:Y:S01]  /*5490*/  FMUL.FTZ R10, R10, R7.reuse ;  /* 0x000000070a0a7220 */ /* 0x080fe20000410000 */
[----:B------:R-:W-:Y:S01]  /*54a0*/  FMUL.FTZ R6, R62, R7 ;  /* 0x000000073e067220 */ /* 0x000fe20000410000 */
[----:B------:R-:W-:Y:S01]  /*54b0*/  FMUL.FTZ R11, R11, R30 ;  /* 0x0000001e0b0b7220 */ /* 0x000fe20000410000 */
[----:B------:R-:W-:Y:S01]  /*54c0*/  FMUL.FTZ R4, R60, R3 ;  /* 0x000000033c047220 */ /* 0x000fe20000410000 */
[----:B------:R-:W-:Y:S01]  /*54d0*/  FMUL.FTZ R5, R61, R2 ;  /* 0x000000023d057220 */ /* 0x000fe20000410000 */
[----:B------:R-:W-:-:S07]  /*54e0*/  FMUL.FTZ R7, R63, R30 ;  /* 0x0000001e3f077220 */ /* 0x000fce0000410000 */
.L_x_18314:
[----:B------:R-:W0:Y:S01]  /*54f0*/  @P1 LDC.64 R2, c[0x0][0x478] ;  /* 0x00011e00ff021b82 */ /* 0x000e220000000a00 */
[----:B------:R-:W-:-:S04]  /*5500*/  IMAD.WIDE.U32 R8, R25, 0x10, R126 ;  /* 0x0000001019087825 */ /* 0x000fc800078e007e */
[----:B0-----:R-:W-:-:S05]  /*5510*/  @P1 IMAD.WIDE.U32 R2, R25, 0x10, R2 ;  /* 0x0000001019021825 */ /* 0x001fca00078e0002 */
[----:B------:R0:W-:Y:S04]  /*5520*/  @P1 STG.E.128 desc[UR6][R2.64], R160 ;  /* 0x000000a002001986 */ /* 0x0001e8000c101d06 */
[----:B------:R0:W-:Y:S01]  /*5530*/  STG.E.128 desc[UR6][R8.64], R4 ;  /* 0x0000000408007986 */ /* 0x0001e2000c101d06 */
[----:B------:R-:W-:Y:S05]  /*5540*/  BRA `(.L_x_18315) ;  /* 0x0000001c00387947 */ /* 0x000fea0003800000 */
.L_x_18298:
        /* <DEDUP_REMOVED lines=31> */
.L_x_18316:
        /* <DEDUP_REMOVED lines=24> */
.L_x_18317:
        /* <DEDUP_REMOVED lines=36> */
.L_x_18318:
        /* <DEDUP_REMOVED lines=24> */
.L_x_18319:
        /* <DEDUP_REMOVED lines=33> */
.L_x_18320:
        /* <DEDUP_REMOVED lines=24> */
.L_x_18321:
        /* <DEDUP_REMOVED lines=33> */
.L_x_18322:
        /* <DEDUP_REMOVED lines=24> */
.L_x_18323:
        /* <DEDUP_REMOVED lines=33> */
.L_x_18324:
        /* <DEDUP_REMOVED lines=24> */
.L_x_18325:
        /* <DEDUP_REMOVED lines=13> */
[----:B------:R-:W-:Y:S01]  /*6800*/  FFMA.FTZ R160, R29, R12, R148 ;  /* 0x0000000c1da07223 */ /* 0x000fe20000010094 */
[----:B------:R-:W-:Y:S01]  /*6810*/  FADD.FTZ R23, -R24, R23 ;  /* 0x0000001718177221 */ /* 0x000fe20000010100 */
[----:B------:R-:W-:Y:S01]  /*6820*/  FADD.FTZ R22, -R11, R22 ;  /* 0x000000160b167221 */ /* 0x000fe20000010100 */
[----:B------:R-:W-:Y:S01]  /*6830*/  FADD.FTZ R21, -R10, R21 ;  /* 0x000000150a157221 */ /* 0x000fe20000010100 */
[----:B------:R-:W-:Y:S01]  /*6840*/  FMUL.FTZ R11, R160, R30 ;  /* 0x0000001ea00b7220 */ /* 0x000fe20000410000 */
[C---:B------:R-:W-:Y:S01]  /*6850*/  FFMA.FTZ R161, R29.reuse, R23, R149 ;  /* 0x000000171da17223 */ /* 0x040fe20000010095 */
[C---:B------:R-:W-:Y:S01]  /*6860*/  FFMA.FTZ R162, R29.reuse, R22, R150 ;  /* 0x000000161da27223 */ /* 0x040fe20000010096 */
[----:B------:R-:W-:Y:S01]  /*6870*/  FFMA.FTZ R163, R29, R21, R151 ;  /* 0x000000151da37223 */ /* 0x000fe20000010097 */
        /* <DEDUP_REMOVED lines=12> */
.L_x_18326:
        /* <DEDUP_REMOVED lines=24> */
.L_x_18327:
        /* <DEDUP_REMOVED lines=33> */
.L_x_18328:
        /* <DEDUP_REMOVED lines=24> */
.L_x_18329:
        /* <DEDUP_REMOVED lines=33> */
.L_x_18330:
        /* <DEDUP_REMOVED lines=23> */
[----:B------:R-:W-:-:S07]  /*71d0*/  FMUL.FTZ R7, R63, R30 ;  /* 0x0000001e3f077220 */ /* 0x000fce0000410000 */
.L_x_18331:
[----:B------:R-:W0:Y:S01]  /*71e0*/  @P1 LDC.64 R2, c[0x0][0x478] ;  /* 0x00011e00ff021b82 */ /* 0x000e220000000a00 */
[----:B------:R-:W-:-:S04]  /*71f0*/  IMAD.WIDE.U32 R8, R25, 0x10, R126 ;  /* 0x0000001019087825 */ /* 0x000fc800078e007e */
[----:B0-----:R-:W-:-:S05]  /*7200*/  @P1 IMAD.WIDE.U32 R2, R25, 0x10, R2 ;  /* 0x0000001019021825 */ /* 0x001fca00078e0002 */
[----:B------:R1:W-:Y:S04]  /*7210*/  @P1 STG.E.128 desc[UR6][R2.64], R160 ;  /* 0x000000a002001986 */ /* 0x0003e8000c101d06 */
[----:B------:R1:W-:Y:S02]  /*7220*/  STG.E.128 desc[UR6][R8.64], R4 ;  /* 0x0000000408007986 */ /* 0x0003e4000c101d06 */
.L_x_18315:
        /* <DEDUP_REMOVED lines=101> */
.L_x_18294:
        /* <DEDUP_REMOVED lines=25> */
[----:B------:R1:W5:Y:S04]  /*7a10*/  LDL.LU R49, [R1] ;  /* 0x0000000001317983 */ /* 0x0003680000300800 */
        /* <DEDUP_REMOVED lines=50> */
[----:B-1----:R-:W-:-:S07]  /*7d40*/  MOV R96, R31 ;  /* 0x0000001f00607202 */ /* 0x002fce0000000f00 */
.L_x_18293:
[----:B------:R-:W-:Y:S05]  /*7d50*/  BSYNC B0 ;  /* 0x0000000000007941 */ /* 0x000fea0003800000 */
.L_x_18292:
[----:B0-----:R-:W0:Y:S01]  /*7d60*/  S2R R100, SR_TID.X ;  /* 0x0000000000647919 */ /* 0x001e220000002100 */
        /* <DEDUP_REMOVED lines=167> */
[----:B------:R0:W-:Y:S01]  /*87e0*/  STS.128 [R0+0xe00], R4 ;  /* 0x000e000400007388 */ /* 0x0001e20000000c00 */
[----:B------:R-:W-:Y:S08]  /*87f0*/  BAR.SYNC.DEFER_BLOCKING 0x0 ;  /* 0x0000000000007b1d */ /* 0x000ff00000010000 */
[----:B0-----:R-:W0:Y:S01]  /*8800*/  LDC R4, c[0x0][0x388] ;  /* 0x0000e200ff047b82 */ /* 0x001e220000000800 */
[----:B------:R-:W1:Y:S04]  /*8810*/  LDS R70, [R29] ;  /* 0x000000001d467984 */ /* 0x000e680000000800 */
[----:B------:R-:W2:Y:S04]  /*8820*/  LDS R3, [R29+0x1000] ;  /* 0x001000001d037984 */ /* 0x000ea80000000800 */
[----:B------:R-:W3:Y:S04]  /*8830*/  LDS R2, [R29+0x2000] ;  /* 0x002000001d027984 */ /* 0x000ee80000000800 */
[----:B------:R-:W4:Y:S01]  /*8840*/  LDS R0, [R29+0x200] ;  /* 0x000200001d007984 */ /* 0x000f220000000800 */
[----:B0-----:R-:W-:Y:S01]  /*8850*/  IMAD R4, R4, UR4, RZ ;  /* 0x0000000404047c24 */ /* 0x001fe2000f8e02ff */
[----:B------:R-:W0:Y:S02]  /*8860*/  LDCU.64 UR4, c[0x0][0x460] ;  /* 0x00008c00ff0477ac */ /* 0x000e240008000a00 */
[----:B------:R-:W0:Y:S02]  /*8870*/  LDS R5, [R29+0x3000] ;  /* 0x003000001d057984 */ /* 0x000e240000000800 */
[----:B------:R-:W-:-:S02]  /*8880*/  IADD3 R6, P0, PT, R4, R100, RZ ;  /* 0x0000006404067210 */ /* 0x000fc40007f1e0ff */
[----:B------:R-:W0:Y:S02]  /*8890*/  LDS R7, [R29+0x1200] ;  /* 0x001200001d077984 */ /* 0x000e240000000800 */
[----:B------:R-:W-:Y:S02]  /*88a0*/  IADD3.X R21, PT, PT, RZ, RZ, RZ, P0, !PT ;  /* 0x000000ffff157210 */ /* 0x000fe400007fe4ff */
[----:B------:R-:W0:Y:S02]  /*88b0*/  LDS R8, [R29+0x400] ;  /* 0x000400001d087984 */ /* 0x000e240000000800 */
[C---:B------:R-:W-:Y:S02]  /*88c0*/  SHF.L.U64.HI R21, R6.reuse, 0x2, R21 ;  /* 0x0000000206157819 */ /* 0x040fe40000010215 */
[----:B------:R-:W0:Y:S01]  /*88d0*/  LDS R9, [R29+0x600] ;  /* 0x000600001d097984 */ /* 0x000e220000000800 */
[----:B------:R-:W-:-:S03]  /*88e0*/  SHF.L.U32 R6, R6, 0x2, RZ ;  /* 0x0000000206067819 */ /* 0x000fc600000006ff */
[----:B------:R-:W0:Y:S01]  /*88f0*/  LDS R15, [R29+0x1400] ;  /* 0x001400001d0f7984 */ /* 0x000e220000000800 */
[----:B------:R-:W-:-:S03]  /*8900*/  IADD3 R4, P1, PT, R6, UR16, RZ ;  /* 0x0000001006047c10 */ /* 0x000fc6000ff3e0ff */
[----:B------:R-:W0:Y:S01]  /*8910*/  LDS R18, [R29+0x2200] ;  /* 0x002200001d127984 */ /* 0x000e220000000800 */
        /* <DEDUP_REMOVED lines=8> */
[----:B0-----:R-:W-:Y:S01]  /*89a0*/  FADD.FTZ R35, R2, R5 ;  /* 0x0000000502237221 */ /* 0x001fe20000010000 */
[----:B------:R-:W-:Y:S02]  /*89b0*/  IADD3 R2, P0, PT, R6, UR18, RZ ;  /* 0x0000001206027c10 */ /* 0x000fe4000ff1e0ff */
[----:B------:R-:W0:Y:S01]  /*89c0*/  LDS R11, [R29+0xa00] ;  /* 0x000a00001d0b7984 */ /* 0x000e220000000800 */
[C---:B------:R-:W-:Y:S01]  /*89d0*/  IADD3.X R5, PT, PT, R21.reuse, UR17, RZ, P1, !PT ;  /* 0x0000001115057c10 */ /* 0x040fe20008ffe4ff */
[----:B------:R-:W-:Y:S01]  /*89e0*/  FADD.FTZ R13, R0, R7 ;  /* 0x00000007000d7221 */ /* 0x000fe20000010000 */
[----:B------:R-:W-:Y:S01]  /*89f0*/  IADD3.X R3, PT, PT, R21, UR19, RZ, P0, !PT ;  /* 0x0000001315037c10 */ /* 0x000fe200087fe4ff */
[----:B------:R-:W0:Y:S01]  /*8a00*/  LDS R17, [R29+0x1800] ;  /* 0x001800001d117984 */ /* 0x000e220000000800 */
[----:B------:R-:W-:Y:S01]  /*8a10*/  IADD3 R6, P0, PT, R6, UR4, RZ ;  /* 0x0000000406067c10 */ /* 0x000fe2000ff1e0ff */
[----:B------:R-:W-:-:S02]  /*8a20*/  FADD.FTZ R8, RZ, R8 ;  /* 0x00000008ff087221 */ /* 0x000fc40000010000 */
[----:B------:R-:W0:Y:S01]  /*8a30*/  LDS R20, [R29+0x2600] ;  /* 0x002600001d147984 */ /* 0x000e220000000800 */
[----:B------:R-:W-:Y:S01]  /*8a40*/  IADD3.X R7, PT, PT, R21, UR5, RZ, P0, !PT ;  /* 0x0000000515077c10 */ /* 0x000fe200087fe4ff */
[----:B------:R-:W-:Y:S02]  /*8a50*/  FADD.FTZ R9, RZ, R9 ;  /* 0x00000009ff097221 */ /* 0x000fe40000010000 */
        /* <DEDUP_REMOVED lines=12> */
[----:B------:R-:W4:Y:S04]  /*8b20*/  LDS R19, [R29+0x1c00] ;  /* 0x001c00001d137984 */ /* 0x000f280000000800 */
        /* <DEDUP_REMOVED lines=17> */
[----:B---3--:R-:W-:-:S03]  /*8c40*/  FADD.FTZ R12, RZ, R12 ;  /* 0x0000000cff0c7221 */ /* 0x008fc60000010000 */
[----:B------:R-:W-:Y:S01]  /*8c50*/  STG.E desc[UR6][R4.64], R63 ;  /* 0x0000003f04007986 */ /* 0x000fe2000c101906 */
[----:B----4-:R-:W-:-:S03]  /*8c60*/  FADD.FTZ R0, R0, R19 ;  /* 0x0000001300007221 */ /* 0x010fc60000010000 */
[----:B------:R-:W-:Y:S01]  /*8c70*/  STG.E desc[UR6][R6.64], R35 ;  /* 0x0000002306007986 */ /* 0x000fe2000c101906 */
[----:B------:R-:W-:-:S03]  /*8c80*/  FADD.FTZ R11, R11, R22 ;  /* 0x000000160b0b7221 */ /* 0x000fc60000010000 */
        /* <DEDUP_REMOVED lines=29> */
.L_x_18297:
[----:B------:R-:W-:Y:S01]  /*8e60*/  HFMA2 R114, -RZ, RZ, 0, 5.9604644775390625e-08 ;  /* 0x00000001ff727431 */ /* 0x000fe200000001ff */
[----:B------:R-:W-:Y:S01]  /*8e70*/  BSSY B2, `(.L_x_18333) ;  /* 0x0000006000027945 */ /* 0x000fe20003800000 */
[----:B------:R-:W-:Y:S02]  /*8e80*/  MOV R115, 0x1f ;  /* 0x0000001f00737802 */ /* 0x000fe40000000f00 */
[----:B------:R-:W-:-:S07]  /*8e90*/  MOV R116, 0xffffffff ;  /* 0xffffffff00747802 */ /* 0x000fce0000000f00 */
[----:B-----5:R-:W-:Y:S05]  /*8ea0*/  WARPSYNC.COLLECTIVE R116, `(.L_x_18334) ;  /* 0x0000000074087348 */ /* 0x020fea0003c00000 */
[----:B------:R0:W1:Y:S02]  /*8eb0*/  SHFL.BFLY P3, R114, R220, R114, R115 ;  /* 0x0c000072dc727389 */ /* 0x0000640000060073 */
[----:B01---5:R-:W-:Y:S05]  /*8ec0*/  ENDCOLLECTIVE ;  /* 0x000000000000791b */ /* 0x023fea0003800000 */
.L_x_18334:
[----:B------:R-:W-:Y:S05]  /*8ed0*/  BSYNC B2 ;  /* 0x0000000000027941 */ /* 0x000fea0003800000 */
.L_x_18333:
        /* <DEDUP_REMOVED lines=11> */
.L_x_18335:
        /* <DEDUP_REMOVED lines=14> */
.L_x_18336:
        /* <DEDUP_REMOVED lines=14> */
.L_x_18337:
        /* <DEDUP_REMOVED lines=14> */
.L_x_18338:
        /* <DEDUP_REMOVED lines=14> */
.L_x_18339:
        /* <DEDUP_REMOVED lines=10> */
[----:B------:R0:W-:Y:S04]  /*93b0*/  STL [R1+0xcc], R110 ;  /* 0x0000cc6e01007387 */ /* 0x0001e80000100800 */
[----:B------:R0:W-:Y:S02]  /*93c0*/  STL [R1+0xd0], R111 ;  /* 0x0000d06f01007387 */ /* 0x0001e40000100800 */
[----:B0-----:R-:W-:Y:S05]  /*93d0*/  WARPSYNC.COLLECTIVE R116, `(.L_x_18340) ;  /* 0x0000000074087348 */ /* 0x001fea0003c00000 */
[----:B------:R1:W2:Y:S02]  /*93e0*/  SHFL.BFLY P3, R114, R220, R114, R115 ;  /* 0x0c000072dc727389 */ /* 0x0002a40000060073 */
[----:B012---:R-:W-:Y:S05]  /*93f0*/  ENDCOLLECTIVE ;  /* 0x000000000000791b */ /* 0x007fea0003800000 */
.L_x_18340:
[----:B------:R0:W-:Y:S04]  /*9400*/  STL [R1], R117 ;  /* 0x0000007501007387 */ /* 0x0001e80000100800 */
[----:B------:R0:W-:Y:S04]  /*9410*/  STL [R1+0x4], R118 ;  /* 0x0000047601007387 */ /* 0x0001e80000100800 */
[----:B------:R0:W-:Y:S01]  /*9420*/  STL [R1+0x8], R119 ;  /* 0x0000087701007387 */ /* 0x0001e20000100800 */
[----:B------:R-:W-:-:S03]  /*9430*/  MOV R220, R113 ;  /* 0x0000007100dc7202 */ /* 0x000fc60000000f00 */
[----:B------:R0:W-:Y:S04]  /*9440*/  STL [R1+0xc], R120 ;  /* 0x00000c7801007387 */ /* 0x0001e80000100800 */
[----:B------:R0:W-:Y:S01]  /*9450*/  STL [R1+0x10], R121 ;  /* 0x0000107901007387 */ /* 0x0001e20000100800 */
[----:B------:R-:W-:Y:S01]  /*9460*/  FADD.FTZ R112, R112, R114 ;  /* 0x0000007270707221 */ /* 0x000fe20000010000 */
[----:B------:R-:W-:Y:S02]  /*9470*/  HFMA2 R114, -RZ, RZ, 0, 4.76837158203125e-07 ;  /* 0x00000008ff727431 */ /* 0x000fe400000001ff */
[----:B------:R0:W-:Y:S04]  /*9480*/  STL [R1+0x14], R122 ;  /* 0x0000147a01007387 */ /* 0x0001e80000100800 */
[----:B------:R0:W-:Y:S04]  /*9490*/  STL [R1+0x18], R123 ;  /* 0x0000187b01007387 */ /* 0x0001e80000100800 */
[----:B------:R0:W-:Y:S02]  /*94a0*/  STL [R1+0x1c], R124 ;  /* 0x00001c7c01007387 */ /* 0x0001e40000100800 */
[----:B0-----:R-:W-:Y:S05]  /*94b0*/  WARPSYNC.COLLECTIVE R116, `(.L_x_18341) ;  /* 0x0000000074087348 */ /* 0x001fea0003c00000 */
[----:B------:R1:W2:Y:S02]  /*94c0*/  SHFL.BFLY P3, R114, R220, R114, R115 ;  /* 0x0c000072dc727389 */ /* 0x0002a40000060073 */
[----:B012---:R-:W-:Y:S05]  /*94d0*/  ENDCOLLECTIVE ;  /* 0x000000000000791b */ /* 0x007fea0003800000 */
.L_x_18341:
[----:B------:R0:W-:Y:S04]  /*94e0*/  STL [R1+0x20], R125 ;  /* 0x0000207d01007387 */ /* 0x0001e80000100800 */
[----:B------:R0:W-:Y:S04]  /*94f0*/  STL [R1+0x24], R126 ;  /* 0x0000247e01007387 */ /* 0x0001e80000100800 */
[----:B------:R0:W-:Y:S01]  /*9500*/  STL [R1+0x28], R127 ;  /* 0x0000287f01007387 */ /* 0x0001e20000100800 */
[----:B------:R-:W-:Y:S01]  /*9510*/  MOV R220, R112 ;  /* 0x0000007000dc7202 */ /* 0x000fe20000000f00 */
[----:B------:R-:W-:Y:S01]  /*9520*/  FADD.FTZ R113, R113, R114 ;  /* 0x0000007271717221 */ /* 0x000fe20000010000 */
[----:B------:R-:W-:-:S07]  /*9530*/  HFMA2 R114, -RZ, RZ, 0, 9.5367431640625e-07 ;  /* 0x00000010ff727431 */ /* 0x000fce00000001ff */
[----:B0-----:R-:W-:Y:S05]  /*9540*/  WARPSYNC.COLLECTIVE R116, `(.L_x_18342) ;  /* 0x0000000074087348 */ /* 0x001fea0003c00000 */
[----:B------:R1:W2:Y:S02]  /*9550*/  SHFL.BFLY P3, R114, R220, R114, R115 ;  /* 0x0c000072dc727389 */ /* 0x0002a40000060073 */
[----:B012---:R-:W-:Y:S05]  /*9560*/  ENDCOLLECTIVE ;  /* 0x000000000000791b */ /* 0x007fea0003800000 */
.L_x_18342:
[----:B------:R-:W-:Y:S02]  /*9570*/  MOV R220, R113 ;  /* 0x0000007100dc7202 */ /* 0x000fe40000000f00 */
[----:B------:R-:W-:Y:S01]  /*9580*/  MOV R96, R114 ;  /* 0x0000007200607202 */ /* 0x000fe20000000f00 */
[----:B------:R-:W-:-:S07]  /*9590*/  HFMA2 R114, -RZ, RZ, 0, 9.5367431640625e-07 ;  /* 0x00000010ff727431 */ /* 0x000fce00000001ff */
[----:B------:R-:W-:Y:S05]  /*95a0*/  WARPSYNC.COLLECTIVE R116, `(.L_x_18343) ;  /* 0x0000000074087348 */ /* 0x000fea0003c00000 */
[----:B------:R0:W1:Y:S02]  /*95b0*/  SHFL.BFLY P3, R114, R220, R114, R115 ;  /* 0x0c000072dc727389 */ /* 0x0000640000060073 */
[----:B01----:R-:W-:Y:S05]  /*95c0*/  ENDCOLLECTIVE ;  /* 0x000000000000791b */ /* 0x003fea0003800000 */
.L_x_18343:
[----:B------:R-:W-:Y:S01]  /*95d0*/  MOV R97, R114 ;  /* 0x0000007200617202 */ /* 0x000fe20000000f00 */
[----:B------:R-:W-:Y:S06]  /*95e0*/  BRA `(.L_x_18344) ;  /* 0xffffffa0008c7947 */ /* 0x000fec000383ffff */
.L_x_18345:
        /* <DEDUP_REMOVED lines=9> */
.L_x_20131:


//--------------------- .text._ZN10layer_norm13ln_bwd_kernelINS_13Kernel_traitsIfffffjLj1024ELj1ELj4ELj1ELj16ENS_18Kernel_traits_baseILj1024EfffffjLj128EEEEELb0ELb1ELb1ELb0EEEvNS_9BwdParamsE --------------------------
	.section	.text._ZN10layer_norm13ln_bwd_kernelINS_13Kernel_traitsIfffffjLj1024ELj1ELj4ELj1ELj16ENS_18Kernel_traits_baseILj1024EfffffjLj128EEEEELb0ELb1ELb1ELb0EEEvNS_9BwdParamsE,"ax",@progbits
	.align	128
        .global         _ZN10layer_norm13ln_bwd_kernelINS_13Kernel_traitsIfffffjLj1024ELj1ELj4ELj1ELj16ENS_18Kernel_traits_baseILj1024EfffffjLj128EEEEELb0ELb1ELb1ELb0EEEvNS_9BwdParamsE
        .type           _ZN10layer_norm13ln_bwd_kernelINS_13Kernel_traitsIfffffjLj1024ELj1ELj4ELj1ELj16ENS_18Kernel_traits_baseILj1024EfffffjLj128EEEEELb0ELb1ELb1ELb0EEEvNS_9BwdParamsE,@function
        .size           _ZN10layer_norm13ln_bwd_kernelINS_13Kernel_traitsIfffffjLj1024ELj1ELj4ELj1ELj16ENS_18Kernel_traits_baseILj1024EfffffjLj128EEEEELb0ELb1ELb1ELb0EEEvNS_9BwdParamsE,(.L_x_20132 - _ZN10layer_norm13ln_bwd_kernelINS_13Kernel_traitsIfffffjLj1024ELj1ELj4ELj1ELj16ENS_18Kernel_traits_baseILj1024EfffffjLj128EEEEELb0ELb1ELb1ELb0EEEvNS_9BwdParamsE)
        .other          _ZN10layer_norm13ln_bwd_kernelINS_13Kernel_traitsIfffffjLj1024ELj1ELj4ELj1ELj16ENS_18Kernel_traits_baseILj1024EfffffjLj128EEEEELb0ELb1ELb1ELb0EEEvNS_9BwdParamsE,@"STO_CUDA_ENTRY STV_DEFAULT"
_ZN10layer_norm13ln_bwd_kernelINS_13Kernel_traitsIfffffjLj1024ELj1ELj4ELj1ELj16ENS_18Kernel_traits_baseILj1024EfffffjLj128EEEEELb0ELb1ELb1ELb0EEEvNS_9BwdParamsE:
.text._ZN10layer_norm13ln_bwd_kernelINS_13Kernel_traitsIfffffjLj1024ELj1ELj4ELj1ELj16ENS_18Kernel_traits_baseILj1024EfffffjLj128EEEEELb0ELb1ELb1ELb0EEEvNS_9BwdParamsE:
[----:B------:R-:W0:Y:S02]  /*0000*/  LDC R1, c[0x0][0x37c] ;  /* 0x0000df00ff017b82 */ /* 0x000e240000000800 */
[----:B0-----:R-:W-:Y:S01]  /*0010*/  IADD3 R1, PT, PT, R1, -0xa0, RZ ;  /* 0xffffff6001017810 */ /* 0x001fe20007ffe0ff */
[----:B------:R-:W0:Y:S01]  /*0020*/  S2R R80, SR_TID.X ;  /* 0x0000000000507919 */ /* 0x000e220000002100 */
[----:B------:R-:W1:Y:S03]  /*0030*/  LDCU UR4, c[0x0][0x388] ;  /* 0x00007100ff0477ac */ /* 0x000e660008000800 */
[----:B------:R-:W2:Y:S01]  /*0040*/  LDL.64 R52, [R1+0x88] ;  /* 0x0000880001347983 */ /* 0x000ea20000100a00 */
[----:B------:R-:W3:Y:S03]  /*0050*/  LDCU.64 UR6, c[0x0][0x358] ;  /* 0x00006b00ff0677ac */ /* 0x000ee60008000a00 */
[----:B------:R-:W2:Y:S01]  /*0060*/  LDL.64 R54, [R1+0x90] ;  /* 0x0000900001367983 */ /* 0x000ea20000100a00 */
[----:B------:R-:W4:Y:S01]  /*0070*/  LDCU UR5, c[0x0][0x384] ;  /* 0x00007080ff0577ac */ /* 0x000f220008000800 */
[----:B------:R-:W0:Y:S01]  /*0080*/  LDCU UR12, c[0x0][0x40c] ;  /* 0x00008180ff0c77ac */ /* 0x000e220008000800 */
[----:B------:R-:W0:Y:S01]  /*0090*/  LDCU UR13, c[0x0][0x388] ;  /* 0x00007100ff0d77ac */ /* 0x000e220008000800 */
[----:B-1----:R-:W-:Y:S01]  /*00a0*/  MOV R2, UR4 ;  /* 0x0000000400027c02 */ /* 0x002fe20008000f00 */
[----:B------:R-:W1:Y:S03]  /*00b0*/  LDCU.U8 UR8, c[0x0][0x410] ;  /* 0x00008200ff0877ac */ /* 0x000e660008000000 */
[----:B------:R-:W-:Y:S01]  /*00c0*/  SHF.R.S32.HI R0, RZ, 0x1f, R2 ;  /* 0x0000001fff007819 */ /* 0x000fe20000011402 */
[----:B------:R3:W-:Y:S01]  /*00d0*/  STL [R1+0x4], R2 ;  /* 0x0000040201007387 */ /* 0x0007e20000100800 */
[----:B------:R-:W1:Y:S02]  /*00e0*/  LDCU UR9, c[0x0][0x400] ;  /* 0x00008000ff0977ac */ /* 0x000e640008000800 */
[----:B------:R-:W-:Y:S01]  /*00f0*/  LEA.HI R0, R0, R2, RZ, 0x2 ;  /* 0x0000000200007211 */ /* 0x000fe200078f10ff */
[----:B------:R-:W4:Y:S01]  /*0100*/  LDL.64 R100, [R1+0x78] ;  /* 0x0000780001647983 */ /* 0x000f220000100a00 */
[----:B------:R-:W1:Y:S01]  /*0110*/  LDCU.64 UR10, c[0x0][0x438] ;  /* 0x00008700ff0a77ac */ /* 0x000e620008000a00 */
[----:B0-----:R-:W-:-:S02]  /*0120*/  LOP3.LUT R69, R80, 0x1f, RZ, 0xc0, !PT ;  /* 0x0000001f50457812 */ /* 0x001fc400078ec0ff */
[----:B------:R-:W4:Y:S01]  /*0130*/  LDL.64 R102, [R1+0x80] ;  /* 0x0000800001667983 */ /* 0x000f220000100a00 */
[----:B------:R-:W0:Y:S01]  /*0140*/  LDCU.64 UR14, c[0x0][0x478] ;  /* 0x00008f00ff0e77ac */ /* 0x000e220008000a00 */
[----:B------:R-:W-:Y:S02]  /*0150*/  LOP3.LUT R3, R69, 0x1f, RZ, 0x3c, !PT ;  /* 0x0000001f45037812 */ /* 0x000fe400078e3cff */
[----:B------:R-:W4:Y:S02]  /*0160*/  LDL.64 R96, [R1+0x68] ;  /* 0x0000680001607983 */ /* 0x000f240000100a00 */
[----:B---3--:R-:W-:Y:S02]  /*0170*/  LEA.HI.SX32 R2, R0, R3, 0x1e ;  /* 0x0000000300027211 */ /* 0x008fe400078ff2ff */
[----:B------:R-:W3:Y:S02]  /*0180*/  LDL.64 R98, [R1+0x70] ;  /* 0x0000700001627983 */ /* 0x000ee40000100a00 */
[----:B------:R-:W-:-:S02]  /*0190*/  ISETP.GE.U32.AND P5, PT, R2, 0x20, PT ;  /* 0x000000200200780c */ /* 0x000fc40003fa6070 */
[----:B------:R-:W3:Y:S01]  /*01a0*/  LDL.64 R92, [R1+0x58] ;  /* 0x00005800015c7983 */ /* 0x000ee20000100a00 */
[C---:B------:R-:W-:Y:S02]  /*01b0*/  ISETP.GE.U32.AND P4, PT, R2.reuse, 0x40, PT ;  /* 0x000000400200780c */ /* 0x040fe40003f86070 */
[C---:B------:R-:W-:Y:S01]  /*01c0*/  ISETP.GE.U32.AND P3, PT, R2.reuse, 0x60, PT ;  /* 0x000000600200780c */ /* 0x040fe20003f66070 */
[----:B------:R-:W3:Y:S01]  /*01d0*/  LDL.64 R94, [R1+0x60] ;  /* 0x00006000015e7983 */ /* 0x000ee20000100a00 */
[C---:B------:R-:W-:Y:S02]  /*01e0*/  ISETP.GE.U32.AND P2, PT, R2.reuse, 0x80, PT ;  /* 0x000000800200780c */ /* 0x040fe40003f46070 */
[C---:B------:R-:W-:Y:S01]  /*01f0*/  ISETP.GE.U32.AND P1, PT, R2.reuse, 0xa0, PT ;  /* 0x000000a00200780c */ /* 0x040fe20003f26070 */
[----:B------:R-:W3:Y:S01]  /*0200*/  LDL.64 R88, [R1+0x48] ;  /* 0x0000480001587983 */ /* 0x000ee20000100a00 */
[----:B------:R-:W-:Y:S02]  /*0210*/  ISETP.GE.U32.AND P0, PT, R2, 0xc0, PT ;  /* 0x000000c00200780c */ /* 0x000fe40003f06070 */
[----:B------:R-:W1:Y:S01]  /*0220*/  @P5 LDC.64 R4, c[0x0][0x3d0] ;  /* 0x0000f400ff045b82 */ /* 0x000e620000000a00 */
[----:B------:R-:W3:Y:S04]  /*0230*/  LDL.64 R90, [R1+0x50] ;  /* 0x00005000015a7983 */ /* 0x000ee80000100a00 */
[----:B------:R-:W3:Y:S03]  /*0240*/  LDL.64 R84, [R1+0x38] ;  /* 0x0000380001547983 */ /* 0x000ee60000100a00 */
[----:B------:R-:W0:Y:S01]  /*0250*/  @P5 LDC.64 R6, c[0x0][0x3e8] ;  /* 0x0000fa00ff065b82 */ /* 0x000e220000000a00 */
[----:B------:R-:W3:Y:S04]  /*0260*/  LDL.64 R86, [R1+0x40] ;  /* 0x0000400001567983 */ /* 0x000ee80000100a00 */
[----:B------:R-:W3:Y:S03]  /*0270*/  LDL.64 R76, [R1+0x28] ;  /* 0x00002800014c7983 */ /* 0x000ee60000100a00 */
[----:B------:R-:W2:Y:S01]  /*0280*/  @P4 LDC.64 R8, c[0x0][0x3d0] ;  /* 0x0000f400ff084b82 */ /* 0x000ea20000000a00 */
[----:B------:R-:W3:Y:S04]  /*0290*/  LDL.64 R78, [R1+0x30] ;  /* 0x00003000014e7983 */ /* 0x000ee80000100a00 */
[----:B------:R-:W3:Y:S01]  /*02a0*/  LDL.64 R72, [R1+0x18] ;  /* 0x0000180001487983 */ /* 0x000ee20000100a00 */
[----:B-1----:R-:W-:-:S03]  /*02b0*/  @P5 IMAD.WIDE.U32 R4, R69, 0x10, R4 ;  /* 0x0000001045045825 */ /* 0x002fc600078e0004 */
[----:B------:R-:W3:Y:S01]  /*02c0*/  LDL.64 R74, [R1+0x20] ;  /* 0x00002000014a7983 */ /* 0x000ee20000100a00 */
[----:B------:R-:W1:Y:S01]  /*02d0*/  @P4 LDC.64 R10, c[0x0][0x3e8] ;  /* 0x0000fa00ff0a4b82 */ /* 0x000e620000000a00 */
[----:B0-----:R-:W-:-:S07]  /*02e0*/  @P5 IMAD.WIDE.U32 R6, R69, 0x10, R6 ;  /* 0x0000001045065825 */ /* 0x001fce00078e0006 */
[----:B------:R-:W0:Y:S08]  /*02f0*/  @P3 LDC.64 R12, c[0x0][0x3d0] ;  /* 0x0000f400ff0c3b82 */ /* 0x000e300000000a00 */
[----:B------:R-:W0:Y:S01]  /*0300*/  @P3 LDC.64 R14, c[0x0][0x3e8] ;  /* 0x0000fa00ff0e3b82 */ /* 0x000e220000000a00 */
[----:B------:R-:W5:Y:S07]  /*0310*/  @P5 LDG.E.128 R20, desc[UR6][R6.64] ;  /* 0x0000000606145981 */ /* 0x000f6e000c1e1d00 */
[----:B------:R-:W4:Y:S08]  /*0320*/  @P2 LDC.64 R16, c[0x0][0x3d0] ;  /* 0x0000f400ff102b82 */ /* 0x000f300000000a00 */
[----:B------:R-:W4:Y:S01]  /*0330*/  @P2 LDC.64 R18, c[0x0][0x3e8] ;  /* 0x0000fa00ff122b82 */ /* 0x000f220000000a00 */
[----:B------:R-:W-:-:S07]  /*0340*/  ISETP.GE.U32.AND P6, PT, R2, 0x100, PT ;  /* 0x000001000200780c */ /* 0x000fce0003fc6070 */
[----:B------:R-:W3:Y:S01]  /*0350*/  @P0 LDC.64 R56, c[0x0][0x3d0] ;  /* 0x0000f400ff380b82 */ /* 0x000ee20000000a00 */
[----:B--2---:R2:W3:Y:S01]  /*0360*/  @P5 LDG.E.128 R52, desc[UR6][R4.64] ;  /* 0x0000000604345981 */ /* 0x0044e2000c1e1d00 */
[----:B------:R-:W-:-:S06]  /*0370*/  @P5 LOP3.LUT R69, R69, 0x20, RZ, 0xfc, !PT ;  /* 0x0000002045455812 */ /* 0x000fcc00078efcff */
[----:B------:R-:W3:Y:S01]  /*0380*/  @P6 LDC.64 R64, c[0x0][0x3d0] ;  /* 0x0000f400ff406b82 */ /* 0x000ee20000000a00 */
[----:B------:R-:W-:-:S04]  /*0390*/  @P4 IMAD.WIDE.U32 R8, R69, 0x10, R8 ;  /* 0x0000001045084825 */ /* 0x000fc800078e0008 */
[C---:B-1----:R-:W-:Y:S01]  /*03a0*/  @P4 IMAD.WIDE.U32 R10, R69.reuse, 0x10, R10 ;  /* 0x00000010450a4825 */ /* 0x042fe200078e000a */
[----:B------:R-:W-:Y:S02]  /*03b0*/  @P4 IADD3 R69, PT, PT, R69, 0x20, RZ ;  /* 0x0000002045454810 */ /* 0x000fe40007ffe0ff */
[----:B--2---:R-:W1:Y:S02]  /*03c0*/  @P0 LDC.64 R4, c[0x0][0x3e8] ;  /* 0x0000fa00ff040b82 */ /* 0x004e640000000a00 */
[----:B------:R-:W5:Y:S01]  /*03d0*/  @P4 LDG.E.128 R24, desc[UR6][R10.64] ;  /* 0x000000060a184981 */ /* 0x000f62000c1e1d00 */
[----:B0-----:R-:W-:-:S04]  /*03e0*/  @P3 IMAD.WIDE.U32 R12, R69, 0x10, R12 ;  /* 0x00000010450c3825 */ /* 0x001fc800078e000c */
[C---:B------:R-:W-:Y:S01]  /*03f0*/  @P3 IMAD.WIDE.U32 R14, R69.reuse, 0x10, R14 ;  /* 0x00000010450e3825 */ /* 0x040fe200078e000e */
[----:B------:R-:W-:Y:S01]  /*0400*/  @P3 IADD3 R69, PT, PT, R69, 0x20, RZ ;  /* 0x0000002045453810 */ /* 0x000fe20007ffe0ff */
[----:B------:R-:W0:Y:S01]  /*0410*/  @P6 LDC.64 R66, c[0x0][0x3e8] ;  /* 0x0000fa00ff426b82 */ /* 0x000e220000000a00 */
[----:B----4-:R-:W2:Y:S03]  /*0420*/  @P4 LDG.E.128 R100, desc[UR6][R8.64] ;  /* 0x0000000608644981 */ /* 0x010ea6000c1e1d00 */
[C---:B------:R-:W-:Y:S01]  /*0430*/  @P2 IMAD.WIDE.U32 R16, R69.reuse, 0x10, R16 ;  /* 0x0000001045102825 */ /* 0x040fe200078e0010 */
[----:B------:R-:W5:Y:S03]  /*0440*/  @P3 LDG.E.128 R28, desc[UR6][R14.64] ;  /* 0x000000060e1c3981 */ /* 0x000f66000c1e1d00 */
[C---:B------:R-:W-:Y:S01]  /*0450*/  @P2 IMAD.WIDE.U32 R18, R69.reuse, 0x10, R18 ;  /* 0x0000001045122825 */ /* 0x040fe200078e0012 */
[----:B------:R-:W-:Y:S01]  /*0460*/  @P2 IADD3 R69, PT, PT, R69, 0x20, RZ ;  /* 0x0000002045452810 */ /* 0x000fe20007ffe0ff */
[----:B---3--:R-:W3:Y:S04]  /*0470*/  @P3 LDG.E.128 R96, desc[UR6][R12.64] ;  /* 0x000000060c603981 */ /* 0x008ee8000c1e1d00 */
[----:B------:R-:W5:Y:S04]  /*0480*/  @P2 LDG.E.128 R32, desc[UR6][R18.64] ;  /* 0x0000000612202981 */ /* 0x000f68000c1e1d00 */
[----:B------:R-:W4:Y:S04]  /*0490*/  @P2 LDG.E.128 R92, desc[UR6][R16.64] ;  /* 0x00000006105c2981 */ /* 0x000f28000c1e1d00 */
[----:B------:R1:W-:Y:S04]  /*04a0*/  @P5 STL.64 [R1+0x88], R52 ;  /* 0x0000883401005387 */ /* 0x0003e80000100a00 */
[----:B------:R0:W-:Y:S01]  /*04b0*/  @P5 STL.64 [R1+0x90], R54 ;  /* 0x0000903601005387 */ /* 0x0001e20000100a00 */
[----:B------:R-:W-:Y:S01]  /*04c0*/  ISETP.GE.U32.AND P5, PT, R2, 0xe0, PT ;  /* 0x000000e00200780c */ /* 0x000fe20003fa6070 */
[----:B-1----:R-:W1:Y:S08]  /*04d0*/  @P1 LDC.64 R52, c[0x0][0x3d0] ;  /* 0x0000f400ff341b82 */ /* 0x002e700000000a00 */
[----:B0-----:R-:W0:Y:S08]  /*04e0*/  @P1 LDC.64 R54, c[0x0][0x3e8] ;  /* 0x0000fa00ff361b82 */ /* 0x001e300000000a00 */
[----:B------:R-:W3:Y:S08]  /*04f0*/  @P5 LDC.64 R6, c[0x0][0x3d0] ;  /* 0x0000f400ff065b82 */ /* 0x000ef00000000a00 */
[----:B------:R-:W4:Y:S01]  /*0500*/  @P5 LDC.64 R62, c[0x0][0x3e8] ;  /* 0x0000fa00ff3e5b82 */ /* 0x000f220000000a00 */
[----:B-1----:R-:W-:-:S05]  /*0510*/  @P1 IMAD.WIDE.U32 R52, R69, 0x10, R52 ;  /* 0x0000001045341825 */ /* 0x002fca00078e0034 */
[----:B------:R1:W4:Y:S01]  /*0520*/  @P1 LDG.E.128 R88, desc[UR6][R52.64] ;  /* 0x0000000634581981 */ /* 0x000322000c1e1d00 */
[C---:B0-----:R-:W-:Y:S01]  /*0530*/  @P1 IMAD.WIDE.U32 R54, R69.reuse, 0x10, R54 ;  /* 0x0000001045361825 */ /* 0x041fe200078e0036 */
[----:B------:R-:W-:Y:S01]  /*0540*/  @P1 IADD3 R69, PT, PT, R69, 0x20, RZ ;  /* 0x0000002045451810 */ /* 0x000fe20007ffe0ff */
[----:B------:R-:W0:Y:S01]  /*0550*/  S2UR UR4, SR_CTAID.X ;  /* 0x00000000000479c3 */ /* 0x000e220000002500 */
[----:B--2---:R-:W-:Y:S03]  /*0560*/  @P4 STL.64 [R1+0x78], R100 ;  /* 0x0000786401004387 */ /* 0x004fe60000100a00 */
[C---:B------:R-:W-:Y:S01]  /*0570*/  @P0 IMAD.WIDE.U32 R56, R69.reuse, 0x10, R56 ;  /* 0x0000001045380825 */ /* 0x040fe200078e0038 */
[----:B------:R-:W-:Y:S01]  /*0580*/  SHF.R.U32.HI R3, RZ, 0x5, R80 ;  /* 0x00000005ff037819 */ /* 0x000fe20000011650 */
[----:B------:R-:W-:Y:S01]  /*0590*/  BSSY B0, `(.L_x_18346) ;  /* 0x00008b0000007945 */ /* 0x000fe20003800000 */
[----:B------:R2:W5:Y:S01]  /*05a0*/  @P1 LDG.E.128 R36, desc[UR6][R54.64] ;  /* 0x0000000636241981 */ /* 0x000562000c1e1d00 */
[C---:B------:R-:W-:Y:S01]  /*05b0*/  @P0 IMAD.WIDE.U32 R58, R69.reuse, 0x10, R4 ;  /* 0x00000010453a0825 */ /* 0x040fe200078e0004 */
[----:B------:R-:W-:-:S02]  /*05c0*/  @P0 IADD3 R69, PT, PT, R69, 0x20, RZ ;  /* 0x0000002045450810 */ /* 0x000fc40007ffe0ff */
[----:B------:R2:W2:Y:S03]  /*05d0*/  @P0 LDG.E.128 R84, desc[UR6][R56.64] ;  /* 0x0000000638540981 */ /* 0x0004a6000c1e1d00 */
[C---:B---3--:R-:W-:Y:S01]  /*05e0*/  @P5 IMAD.WIDE.U32 R60, R69.reuse, 0x10, R6 ;  /* 0x00000010453c5825 */ /* 0x048fe200078e0006 */
[----:B------:R-:W-:Y:S03]  /*05f0*/  @P4 STL.64 [R1+0x80], R102 ;  /* 0x0000806601004387 */ /* 0x000fe60000100a00 */
[C---:B----4-:R-:W-:Y:S01]  /*0600*/  @P5 IMAD.WIDE.U32 R62, R69.reuse, 0x10, R62 ;  /* 0x00000010453e5825 */ /* 0x050fe200078e003e */
[----:B------:R-:W-:Y:S01]  /*0610*/  @P5 IADD3 R69, PT, PT, R69, 0x20, RZ ;  /* 0x0000002045455810 */ /* 0x000fe20007ffe0ff */
[----:B------:R3:W4:Y:S04]  /*0620*/  @P5 LDG.E.128 R76, desc[UR6][R60.64] ;  /* 0x000000063c4c5981 */ /* 0x000728000c1e1d00 */
[C---:B------:R-:W-:Y:S01]  /*0630*/  @P6 IMAD.WIDE.U32 R4, R69.reuse, 0x10, R64 ;  /* 0x0000001045046825 */ /* 0x040fe200078e0040 */
[----:B0-----:R-:W-:Y:S01]  /*0640*/  USHF.L.U32 UR4, UR4, 0x2, URZ ;  /* 0x0000000204047899 */ /* 0x001fe200080006ff */
[----:B------:R-:W-:Y:S02]  /*0650*/  @P3 STL.64 [R1+0x68], R96 ;  /* 0x0000686001003387 */ /* 0x000fe40000100a00 */
[----:B------:R-:W-:-:S02]  /*0660*/  @P6 IMAD.WIDE.U32 R6, R69, 0x10, R66 ;  /* 0x0000001045066825 */ /* 0x000fc400078e0042 */
[----:B------:R-:W4:Y:S04]  /*0670*/  @P6 LDG.E.128 R72, desc[UR6][R4.64] ;  /* 0x0000000604486981 */ /* 0x000f28000c1e1d00 */
[----:B------:R-:W5:Y:S01]  /*0680*/  @P6 LDG.E.128 R48, desc[UR6][R6.64] ;  /* 0x0000000606306981 */ /* 0x000f62000c1e1d00 */
[----:B------:R-:W-:-:S03]  /*0690*/  LOP3.LUT R3, R3, UR4, RZ, 0xfc, !PT ;  /* 0x0000000403037c12 */ /* 0x000fc6000f8efcff */
[----:B------:R-:W-:Y:S04]  /*06a0*/  @P3 STL.64 [R1+0x70], R98 ;  /* 0x0000706201003387 */ /* 0x000fe80000100a00 */
[----:B------:R0:W-:Y:S04]  /*06b0*/  @P2 STL.64 [R1+0x58], R92 ;  /* 0x0000585c01002387 */ /* 0x0001e80000100a00 */
[----:B------:R0:W-:Y:S04]  /*06c0*/  @P2 STL.64 [R1+0x60], R94 ;  /* 0x0000605e01002387 */ /* 0x0001e80000100a00 */
[----:B------:R0:W5:Y:S01]  /*06d0*/  @P0 LDG.E.128 R40, desc[UR6][R58.64] ;  /* 0x000000063a280981 */ /* 0x000162000c1e1d00 */
[----:B-1----:R-:W-:-:S02]  /*06e0*/  CS2R R52, SRZ ;  /* 0x0000000000347805 */ /* 0x002fc4000001ff00 */
[----:B--2---:R-:W-:Y:S02]  /*06f0*/  CS2R R54, SRZ ;  /* 0x0000000000367805 */ /* 0x004fe4000001ff00 */
[----:B------:R-:W-:Y:S01]  /*0700*/  CS2R R56, SRZ ;  /* 0x0000000000387805 */ /* 0x000fe2000001ff00 */
[----:B------:R1:W5:Y:S01]  /*0710*/  @P5 LDG.E.128 R44, desc[UR6][R62.64] ;  /* 0x000000063e2c5981 */ /* 0x000362000c1e1d00 */
[----:B---3--:R-:W-:Y:S02]  /*0720*/  CS2R R60, SRZ ;  /* 0x00000000003c7805 */ /* 0x008fe4000001ff00 */
[----:B------:R-:W-:Y:S02]  /*0730*/  CS2R R64, SRZ ;  /* 0x0000000000407805 */ /* 0x000fe4000001ff00 */
[----:B------:R-:W-:Y:S02]  /*0740*/  CS2R R66, SRZ ;  /* 0x0000000000427805 */ /* 0x000fe4000001ff00 */
[----:B------:R-:W-:-:S02]  /*0750*/  CS2R R68, SRZ ;  /* 0x0000000000447805 */ /* 0x000fc4000001ff00 */
[----:B------:R-:W-:Y:S02]  /*0760*/  CS2R R70, SRZ ;  /* 0x0000000000467805 */ /* 0x000fe4000001ff00 */
[----:B0-----:R-:W-:Y:S02]  /*0770*/  CS2R R58, SRZ ;  /* 0x00000000003a7805 */ /* 0x001fe4000001ff00 */
        /* <DEDUP_REMOVED lines=31> */
[----:B------:R0:W-:Y:S04]  /*0970*/  @P1 STL.64 [R1+0x48], R88 ;  /* 0x0000485801001387 */ /* 0x0001e80000100a00 */
[----:B------:R-:W-:Y:S04]  /*0980*/  @P1 STL.64 [R1+0x50], R90 ;  /* 0x0000505a01001387 */ /* 0x000fe80000100a00 */
[----:B------:R1:W-:Y:S04]  /*0990*/  @P0 STL.64 [R1+0x38], R84 ;  /* 0x0000385401000387 */ /* 0x0003e80000100a00 */
[----:B------:R2:W-:Y:S01]  /*09a0*/  @P0 STL.64 [R1+0x40], R86 ;  /* 0x0000405601000387 */ /* 0x0005e20000100a00 */
[----:B------:R-:W-:-:S03]  /*09b0*/  ISETP.GE.AND P0, PT, R3, UR5, PT ;  /* 0x0000000503007c0c */ /* 0x000fc6000bf06270 */
[----:B----4-:R3:W-:Y:S01]  /*09c0*/  @P5 STL.64 [R1+0x28], R76 ;  /* 0x0000284c01005387 */ /* 0x0107e20000100a00 */
[----:B0-----:R-:W-:-:S03]  /*09d0*/  CS2R R88, SRZ ;  /* 0x0000000000587805 */ /* 0x001fc6000001ff00 */
[----:B------:R0:W-:Y:S01]  /*09e0*/  @P5 STL.64 [R1+0x30], R78 ;  /* 0x0000304e01005387 */ /* 0x0001e20000100a00 */
[----:B-1----:R-:W-:Y:S02]  /*09f0*/  CS2R R84, SRZ ;  /* 0x0000000000547805 */ /* 0x002fe4000001ff00 */
[----:B------:R-:W-:Y:S02]  /*0a00*/  CS2R R90, SRZ ;  /* 0x00000000005a7805 */ /* 0x000fe4000001ff00 */
[----:B--2---:R-:W-:Y:S01]  /*0a10*/  CS2R R86, SRZ ;  /* 0x0000000000567805 */ /* 0x004fe2000001ff00 */
[----:B------:R1:W-:Y:S01]  /*0a20*/  @P6 STL.64 [R1+0x18], R72 ;  /* 0x0000184801006387 */ /* 0x0003e20000100a00 */
[----:B---3--:R-:W-:-:S03]  /*0a30*/  CS2R R76, SRZ ;  /* 0x00000000004c7805 */ /* 0x008fc6000001ff00 */
[----:B------:R2:W-:Y:S01]  /*0a40*/  @P6 STL.64 [R1+0x20], R74 ;  /* 0x0000204a01006387 */ /* 0x0005e20000100a00 */
[----:B0-----:R-:W-:Y:S02]  /*0a50*/  CS2R R78, SRZ ;  /* 0x00000000004e7805 */ /* 0x001fe4000001ff00 */
[----:B-1----:R-:W-:Y:S02]  /*0a60*/  CS2R R72, SRZ ;  /* 0x0000000000487805 */ /* 0x002fe4000001ff00 */
[----:B--2---:R-:W-:Y:S01]  /*0a70*/  CS2R R74, SRZ ;  /* 0x00000000004a7805 */ /* 0x004fe2000001ff00 */
        /* <DEDUP_REMOVED lines=49> */
.L_x_18534:
[----:B------:R-:W0:Y:S08]  /*0d90*/  LDC.64 R194, c[0x0][0x3f0] ;  /* 0x0000fc00ffc27b82 */ /* 0x000e300000000a00 */
[----:B-1----:R-:W1:Y:S08]  /*0da0*/  LDC.64 R4, c[0x0][0x3f8] ;  /* 0x0000fe00ff047b82 */ /* 0x002e700000000a00 */
[----:B--2---:R-:W2:Y:S01]  /*0db0*/  LDC.64 R192, c[0x0][0x3c8] ;  /* 0x0000f200ffc07b82 */ /* 0x004ea20000000a00 */
[----:B0-----:R-:W-:-:S05]  /*0dc0*/  IMAD.WIDE R194, R3, 0x4, R194 ;  /* 0x0000000403c27825 */ /* 0x001fca00078e02c2 */
[----:B---3--:R-:W3:Y:S01]  /*0dd0*/  LDG.E R6, desc[UR6][R194.64] ;  /* 0x00000006c2067981 */ /* 0x008ee2000c1e1900 */
[----:B-1----:R-:W-:-:S06]  /*0de0*/  IMAD.WIDE R4, R3, 0x4, R4 ;  /* 0x0000000403047825 */ /* 0x002fcc00078e0204 */
[----:B----4-:R-:W4:Y:S01]  /*0df0*/  LDG.E R4, desc[UR6][R4.64] ;  /* 0x0000000604047981 */ /* 0x010f22000c1e1900 */
[----:B--2---:R-:W-:-:S05]  /*0e00*/  IMAD.WIDE R192, R3, 0x4, R192 ;  /* 0x0000000403c07825 */ /* 0x004fca00078e02c0 */
[----:B-----5:R0:W5:Y:S01]  /*0e10*/  LDG.E R5, desc[UR6][R192.64] ;  /* 0x00000006c0057981 */ /* 0x020162000c1e1900 */
[----:B------:R-:W-:Y:S01]  /*0e20*/  BSSY.RECONVERGENT B1, `(.L_x_18348) ;  /* 0x00001e5000017945 */ /* 0x000fe20003800200 */
[----:B------:R-:W-:Y:S01]  /*0e30*/  HFMA2 R204, -RZ, RZ, 0, 0 ;  /* 0x00000000ffcc7431 */ /* 0x000fe200000001ff */
[----:B------:R-:W-:Y:S01]  /*0e40*/  MOV R203, RZ ;  /* 0x000000ff00cb7202 */ /* 0x000fe20000000f00 */
[----:B---3--:R0:W-:Y:S01]  /*0e50*/  STL [R1+0x10], R6 ;  /* 0x0000100601007387 */ /* 0x0081e20000100800 */
[----:B----4-:R-:W-:-:S13]  /*0e60*/  ISETP.GE.AND P1, PT, R4, 0x1, PT ;  /* 0x000000010400780c */ /* 0x010fda0003f26270 */
[----:B0-----:R-:W-:Y:S05]  /*0e70*/  @!P1 BRA `(.L_x_18349) ;  /* 0x0000001800ac9947 */ /* 0x001fea0003800000 */
[----:B------:R-:W0:Y:S02]  /*0e80*/  LDC.64 R192, c[0x0][0x3c0] ;  /* 0x0000f000ffc07b82 */ /* 0x000e240000000a00 */
[----:B0-----:R-:W-:-:S05]  /*0e90*/  IMAD.WIDE R192, R3, 0x4, R192 ;  /* 0x0000000403c07825 */ /* 0x001fca00078e02c0 */
[----:B------:R0:W2:Y:S01]  /*0ea0*/  LDG.E R6, desc[UR6][R192.64] ;  /* 0x00000006c0067981 */ /* 0x0000a2000c1e1900 */
[----:B------:R-:W-:Y:S01]  /*0eb0*/  MOV R194, UR13 ;  /* 0x0000000d00c27c02 */ /* 0x000fe20008000f00 */
[----:B------:R-:W-:Y:S01]  /*0ec0*/  BSSY.RECONVERGENT B2, `(.L_x_18350) ;  /* 0x000004b000027945 */ /* 0x000fe20003800200 */
[C---:B------:R-:W-:Y:S01]  /*0ed0*/  ISETP.GE.U32.AND P0, PT, R2.reuse, 0x20, PT ;  /* 0x000000200200780c */ /* 0x040fe20003f06070 */
[----:B------:R-:W1:Y:S01]  /*0ee0*/  S2R R195, SR_TID.X ;  /* 0x0000000000c37919 */ /* 0x000e620000002100 */
[----:B------:R-:W-:Y:S02]  /*0ef0*/  ISETP.NE.AND P6, PT, RZ, UR8, PT ;  /* 0x00000008ff007c0c */ /* 0x000fe4000bfc5270 */
[C---:B------:R-:W-:Y:S01]  /*0f00*/  ISETP.GE.U32.AND P2, PT, R2.reuse, 0x40, PT ;  /* 0x000000400200780c */ /* 0x040fe20003f46070 */
[----:B------:R3:W-:Y:S01]  /*0f10*/  STL [R1+0x4], R194 ;  /* 0x000004c201007387 */ /* 0x0007e20000100800 */
[----:B------:R-:W-:Y:S01]  /*0f20*/  ISETP.GE.U32.AND P3, PT, R2, 0x60, PT ;  /* 0x000000600200780c */ /* 0x000fe20003f66070 */
[----:B0-----:R-:W-:Y:S01]  /*0f30*/  IMAD R193, R3, R194, RZ ;  /* 0x000000c203c17224 */ /* 0x001fe200078e02ff */
[----:B------:R-:W-:-:S02]  /*0f40*/  IADD3 R192, PT, PT, R4, -0x1, RZ ;  /* 0xffffffff04c07810 */ /* 0x000fc40007ffe0ff */
[C---:B------:R-:W-:Y:S02]  /*0f50*/  ISETP.GE.U32.AND P4, PT, R2.reuse, 0x80, PT ;  /* 0x000000800200780c */ /* 0x040fe40003f86070 */
[----:B------:R-:W-:Y:S01]  /*0f60*/  ISETP.GE.U32.AND P5, PT, R2, 0xa0, PT ;  /* 0x000000a00200780c */ /* 0x000fe20003fa6070 */
[----:B------:R-:W-:Y:S01]  /*0f70*/  IMAD R192, R192, R194, RZ ;  /* 0x000000c2c0c07224 */ /* 0x000fe200078e02ff */
[----:B------:R-:W-:Y:S02]  /*0f80*/  MOV R204, RZ ;  /* 0x000000ff00cc7202 */ /* 0x000fe40000000f00 */
[----:B---3--:R-:W-:Y:S02]  /*0f90*/  SHF.R.S32.HI R194, RZ, 0x1f, R193 ;  /* 0x0000001fffc27819 */ /* 0x008fe400000114c1 */
[----:B------:R-:W-:Y:S02]  /*0fa0*/  MOV R203, RZ ;  /* 0x000000ff00cb7202 */ /* 0x000fe40000000f00 */
[----:B------:R-:W-:-:S02]  /*0fb0*/  LEA.HI R193, R194, R193, RZ, 0x2 ;  /* 0x000000c1c2c17211 */ /* 0x000fc400078f10ff */
        /* <DEDUP_REMOVED lines=8> */
[----:B--2---:R-:W-:Y:S02]  /*1040*/  FSEL R6, R6, RZ, !P6 ;  /* 0x000000ff06067208 */ /* 0x004fe40007000000 */
[----:B------:R-:W-:Y:S01]  /*1050*/  ISETP.GE.U32.AND P6, PT, R2, 0xc0, PT ;  /* 0x000000c00200780c */ /* 0x000fe20003fc6070 */
[----:B0-----:R-:W-:-:S12]  /*1060*/  @!P0 BRA `(.L_x_18351) ;  /* 0x0000000000c08947 */ /* 0x001fd80003800000 */
[----:B------:R-:W-:Y:S01]  /*1070*/  ISETP.NE.U32.AND P0, PT, RZ, UR10, PT ;  /* 0x0000000aff007c0c */ /* 0x000fe2000bf05070 */
[----:B------:R0:W-:Y:S01]  /*1080*/  STL.64 [R1+0x98], R2 ;  /* 0x0000980201007387 */ /* 0x0001e20000100a00 */
[----:B------:R-:W1:Y:S02]  /*1090*/  LDC.64 R192, c[0x0][0x3a8] ;  /* 0x0000ea00ffc07b82 */ /* 0x000e640000000a00 */
[----:B------:R-:W-:Y:S01]  /*10a0*/  ISETP.NE.AND.EX P0, PT, RZ, UR11, PT, P0 ;  /* 0x0000000bff007c0c */ /* 0x000fe2000bf05300 */
[----:B------:R-:W2:Y:S04]  /*10b0*/  LDL R222, [R1+0x88] ;  /* 0x0000880001de7983 */ /* 0x000ea80000100800 */
[----:B------:R-:W3:Y:S01]  /*10c0*/  LDL R244, [R1+0x8c] ;  /* 0x00008c0001f47983 */ /* 0x000ee20000100800 */
[----:B------:R-:W4:Y:S08]  /*10d0*/  LDC.64 R194, c[0x0][0x428] ;  /* 0x00010a00ffc27b82 */ /* 0x000f300000000a00 */
[----:B0-----:R-:W0:Y:S01]  /*10e0*/  @P0 LDC.64 R2, c[0x0][0x438] ;  /* 0x00010e00ff020b82 */ /* 0x001e220000000a00 */
[----:B-1----:R-:W-:-:S05]  /*10f0*/  IMAD.WIDE.U32 R192, R201, 0x10, R192 ;  /* 0x00000010c9c07825 */ /* 0x002fca00078e00c0 */
[----:B------:R-:W2:Y:S01]  /*1100*/  LDG.E.128 R196, desc[UR6][R192.64] ;  /* 0x00000006c0c47981 */ /* 0x000ea2000c1e1d00 */
[----:B----4-:R-:W-:-:S06]  /*1110*/  IMAD.WIDE.U32 R194, R202, 0x10, R194 ;  /* 0x00000010cac27825 */ /* 0x010fcc00078e00c2 */
[----:B------:R-:W4:Y:S01]  /*1120*/  LDG.E.128 R192, desc[UR6][R194.64] ;  /* 0x00000006c2c07981 */ /* 0x000f22000c1e1d00 */
[----:B0-----:R-:W-:-:S05]  /*1130*/  @P0 IMAD.WIDE.U32 R2, R201, 0x10, R2 ;  /* 0x00000010c9020825 */ /* 0x001fca00078e0002 */
[----:B------:R0:W5:Y:S04]  /*1140*/  @P0 LDG.E.128 R144, desc[UR6][R2.64] ;  /* 0x0000000602900981 */ /* 0x000168000c1e1d00 */
[----:B------:R0:W5:Y:S04]  /*1150*/  LDL.LU.64 R2, [R1+0x98] ;  /* 0x0000980001027983 */ /* 0x0001680000300a00 */
[----:B------:R-:W3:Y:S04]  /*1160*/  LDL R203, [R1+0x94] ;  /* 0x0000940001cb7983 */ /* 0x000ee80000100800 */
[----:B------:R-:W3:Y:S01]  /*1170*/  LDL R204, [R1+0x90] ;  /* 0x0000900001cc7983 */ /* 0x000ee20000100800 */
[----:B------:R-:W-:-:S02]  /*1180*/  IADD3 R202, PT, PT, R202, 0x20, RZ ;  /* 0x00000020caca7810 */ /* 0x000fc40007ffe0ff */
[----:B------:R-:W-:Y:S01]  /*1190*/  IADD3 R201, PT, PT, R201, 0x20, RZ ;  /* 0x00000020c9c97810 */ /* 0x000fe20007ffe0ff */
[C---:B--2---:R-:W-:Y:S01]  /*11a0*/  FADD.FTZ R0, -R6.reuse, R196 ;  /* 0x000000c406007221 */ /* 0x044fe20000010100 */
[----:B------:R-:W-:-:S03]  /*11b0*/  FADD.FTZ R7, -R6, R197 ;  /* 0x000000c506077221 */ /* 0x000fc60000010100 */
[C---:B-----5:R-:W-:Y:S01]  /*11c0*/  FMUL.FTZ R0, R5.reuse, R0 ;  /* 0x0000000005007220 */ /* 0x060fe20000410000 */
[----:B------:R-:W-:Y:S01]  /*11d0*/  FMUL.FTZ R7, R5, R7 ;  /* 0x0000000705077220 */ /* 0x000fe20000410000 */
[----:B------:R-:W-:Y:S01]  /*11e0*/  FADD.FTZ R13, -R6, R198 ;  /* 0x000000c6060d7221 */ /* 0x000fe20000010100 */
[----:B----4-:R-:W-:Y:S01]  /*11f0*/  FMUL.FTZ R214, R222, R192 ;  /* 0x000000c0ded67220 */ /* 0x010fe20000410000 */
[----:B------:R-:W-:Y:S01]  /*1200*/  FADD.FTZ R84, R84, R192 ;  /* 0x000000c054547221 */ /* 0x000fe20000010000 */
[----:B------:R-:W-:Y:S01]  /*1210*/  FFMA.FTZ R52, R192, R0, R52 ;  /* 0x00000000c0347223 */ /* 0x000fe20000010034 */
[----:B------:R-:W-:Y:S01]  /*1220*/  FADD.FTZ R85, R85, R193 ;  /* 0x000000c155557221 */ /* 0x000fe20000010000 */
[----:B------:R-:W-:Y:S01]  /*1230*/  FFMA.FTZ R53, R193, R7, R53 ;  /* 0x00000007c1357223 */ /* 0x000fe20000010035 */
[----:B---3--:R-:W-:Y:S01]  /*1240*/  FMUL.FTZ R230, R244, R193 ;  /* 0x000000c1f4e67220 */ /* 0x008fe20000410000 */
[----:B------:R-:W-:Y:S01]  /*1250*/  FADD.FTZ R193, RZ, R214 ;  /* 0x000000d6ffc17221 */ /* 0x000fe20000010000 */
[----:B------:R-:W-:Y:S01]  /*1260*/  FFMA.FTZ R192, R0, R214, RZ ;  /* 0x000000d600c07223 */ /* 0x000fe200000100ff */
[----:B------:R-:W-:-:S05]  /*1270*/  FMUL.FTZ R196, R203, R195 ;  /* 0x000000c3cbc47220 */ /* 0x000fca0000410000 */
[----:B------:R0:W-:Y:S01]  /*1280*/  STL [R1], R196 ;  /* 0x000000c401007387 */ /* 0x0001e20000100800 */
[----:B------:R-:W-:Y:S01]  /*1290*/  FADD.FTZ R199, -R6, R199 ;  /* 0x000000c706c77221 */ /* 0x000fe20000010100 */
        /* <DEDUP_REMOVED lines=13> */
.L_x_18351:
[----:B------:R-:W-:Y:S05]  /*1370*/  BSYNC.RECONVERGENT B2 ;  /* 0x0000000000027941 */ /* 0x000fea0003800200 */
.L_x_18350:
[----:B------:R-:W-:Y:S01]  /*1380*/  BSSY.RECONVERGENT B2, `(.L_x_18352) ;  /* 0x0000032000027945 */ /* 0x000fe20003800200 */
[----:B------:R-:W-:-:S03]  /*1390*/  ISETP.GE.U32.AND P0, PT, R2, 0xe0, PT ;  /* 0x000000e00200780c */ /* 0x000fc60003f06070 */
[----:B------:R-:W-:Y:S10]  /*13a0*/  @!P2 BRA `(.L_x_18353) ;  /* 0x0000000000bca947 */ /* 0x000ff40003800000 */
[----:B------:R-:W-:Y:S01]  /*13b0*/  ISETP.NE.U32.AND P2, PT, RZ, UR10, PT ;  /* 0x0000000aff007c0c */ /* 0x000fe2000bf45070 */
[----:B------:R-:W0:Y:S01]  /*13c0*/  LDC.64 R192, c[0x0][0x3a8] ;  /* 0x0000ea00ffc07b82 */ /* 0x000e220000000a00 */
[----:B------:R1:W-:Y:S02]  /*13d0*/  STL.64 [R1+0x98], R2 ;  /* 0x0000980201007387 */ /* 0x0003e40000100a00 */
[----:B------:R-:W-:Y:S02]  /*13e0*/  ISETP.NE.AND.EX P2, PT, RZ, UR11, PT, P2 ;  /* 0x0000000bff007c0c */ /* 0x000fe4000bf45320 */
[----:B------:R-:W2:Y:S03]  /*13f0*/  LDL R229, [R1+0x78] ;  /* 0x0000780001e57983 */ /* 0x000ea60000100800 */
[----:B------:R-:W3:Y:S01]  /*1400*/  LDC.64 R194, c[0x0][0x428] ;  /* 0x00010a00ffc27b82 */ /* 0x000ee20000000a00 */
[----:B------:R-:W4:Y:S07]  /*1410*/  LDL R243, [R1+0x7c] ;  /* 0x00007c0001f37983 */ /* 0x000f2e0000100800 */
[----:B-1----:R-:W1:Y:S01]  /*1420*/  @P2 LDC.64 R2, c[0x0][0x438] ;  /* 0x00010e00ff022b82 */ /* 0x002e620000000a00 */
[----:B0-----:R-:W-:-:S05]  /*1430*/  IMAD.WIDE.U32 R192, R201, 0x10, R192 ;  /* 0x00000010c9c07825 */ /* 0x001fca00078e00c0 */
[----:B------:R-:W2:Y:S01]  /*1440*/  LDG.E.128 R196, desc[UR6][R192.64] ;  /* 0x00000006c0c47981 */ /* 0x000ea2000c1e1d00 */
[----:B---3--:R-:W-:-:S06]  /*1450*/  IMAD.WIDE.U32 R194, R202, 0x10, R194 ;  /* 0x00000010cac27825 */ /* 0x008fcc00078e00c2 */
[----:B------:R-:W3:Y:S01]  /*1460*/  LDG.E.128 R192, desc[UR6][R194.64] ;  /* 0x00000006c2c07981 */ /* 0x000ee2000c1e1d00 */
[----:B-1----:R-:W-:-:S05]  /*1470*/  @P2 IMAD.WIDE.U32 R2, R201, 0x10, R2 ;  /* 0x00000010c9022825 */ /* 0x002fca00078e0002 */
[----:B------:R0:W5:Y:S04]  /*1480*/  @P2 LDG.E.128 R148, desc[UR6][R2.64] ;  /* 0x0000000602942981 */ /* 0x000168000c1e1d00 */
[----:B------:R0:W5:Y:S04]  /*1490*/  LDL.LU.64 R2, [R1+0x98] ;  /* 0x0000980001027983 */ /* 0x0001680000300a00 */
[----:B------:R-:W4:Y:S04]  /*14a0*/  LDL R221, [R1+0x80] ;  /* 0x0000800001dd7983 */ /* 0x000f280000100800 */
[----:B------:R-:W4:Y:S01]  /*14b0*/  LDL R252, [R1+0x84] ;  /* 0x0000840001fc7983 */ /* 0x000f220000100800 */
[----:B------:R-:W-:-:S02]  /*14c0*/  IADD3 R202, PT, PT, R202, 0x20, RZ ;  /* 0x00000020caca7810 */ /* 0x000fc40007ffe0ff */
[----:B------:R-:W-:Y:S01]  /*14d0*/  IADD3 R201, PT, PT, R201, 0x20, RZ ;  /* 0x00000020c9c97810 */ /* 0x000fe20007ffe0ff */
[C---:B--2---:R-:W-:Y:S01]  /*14e0*/  FADD.FTZ R196, -R6.reuse, R196 ;  /* 0x000000c406c47221 */ /* 0x044fe20000010100 */
[----:B------:R-:W-:-:S03]  /*14f0*/  FADD.FTZ R8, -R6, R197 ;  /* 0x000000c506087221 */ /* 0x000fc60000010100 */
[C---:B-----5:R-:W-:Y:S01]  /*1500*/  FMUL.FTZ R210, R5.reuse, R196 ;  /* 0x000000c405d27220 */ /* 0x060fe20000410000 */
[----:B------:R-:W-:Y:S01]  /*1510*/  FMUL.FTZ R8, R5, R8 ;  /* 0x0000000805087220 */ /* 0x000fe20000410000 */
[----:B------:R-:W-:Y:S01]  /*1520*/  FADD.FTZ R14, -R6, R198 ;  /* 0x000000c6060e7221 */ /* 0x000fe20000010100 */
[----:B---3--:R-:W-:Y:S01]  /*1530*/  FMUL.FTZ R237, R229, R192 ;  /* 0x000000c0e5ed7220 */ /* 0x008fe20000410000 */
[----:B------:R-:W-:Y:S01]  /*1540*/  FADD.FTZ R88, R88, R192 ;  /* 0x000000c058587221 */ /* 0x000fe20000010000 */
[----:B------:R-:W-:Y:S01]  /*1550*/  FFMA.FTZ R56, R192, R210, R56 ;  /* 0x000000d2c0387223 */ /* 0x000fe20000010038 */
[----:B------:R-:W-:Y:S01]  /*1560*/  FADD.FTZ R89, R89, R193 ;  /* 0x000000c159597221 */ /* 0x000fe20000010000 */
[----:B------:R-:W-:Y:S01]  /*1570*/  FFMA.FTZ R57, R193, R8, R57 ;  /* 0x00000008c1397223 */ /* 0x000fe20000010039 */
[----:B----4-:R-:W-:Y:S01]  /*1580*/  FMUL.FTZ R229, R243, R193 ;  /* 0x000000c1f3e57220 */ /* 0x010fe20000410000 */
[----:B------:R-:W-:Y:S01]  /*1590*/  FADD.FTZ R192, R204, R237 ;  /* 0x000000edccc07221 */ /* 0x000fe20000010000 */
[----:B------:R-:W-:Y:S01]  /*15a0*/  FFMA.FTZ R193, R210, R237, R203 ;  /* 0x000000edd2c17223 */ /* 0x000fe200000100cb */
[----:B------:R-:W-:Y:S01]  /*15b0*/  FADD.FTZ R199, -R6, R199 ;  /* 0x000000c706c77221 */ /* 0x000fe20000010100 */
[C---:B------:R-:W-:Y:S01]  /*15c0*/  FMUL.FTZ R14, R5.reuse, R14 ;  /* 0x0000000e050e7220 */ /* 0x040fe20000410000 */
[----:B------:R-:W-:Y:S01]  /*15d0*/  FADD.FTZ R192, R192, R229 ;  /* 0x000000e5c0c07221 */ /* 0x000fe20000010000 */
[----:B------:R-:W-:Y:S01]  /*15e0*/  FFMA.FTZ R193, R8, R229, R193 ;  /* 0x000000e508c17223 */ /* 0x000fe200000100c1 */
[----:B------:R-:W-:Y:S01]  /*15f0*/  FMUL.FTZ R243, R5, R199 ;  /* 0x000000c705f37220 */ /* 0x000fe20000410000 */
[----:B------:R-:W-:Y:S01]  /*1600*/  FMUL.FTZ R221, R221, R194 ;  /* 0x000000c2dddd7220 */ /* 0x000fe20000410000 */
[----:B------:R-:W-:-:S03]  /*1610*/  FMUL.FTZ R252, R252, R195 ;  /* 0x000000c3fcfc7220 */ /* 0x000fc60000410000 */
        /* <DEDUP_REMOVED lines=8> */
.L_x_18353:
[----:B------:R-:W-:Y:S05]  /*16a0*/  BSYNC.RECONVERGENT B2 ;  /* 0x0000000000027941 */ /* 0x000fea0003800200 */
.L_x_18352:
        /* <DEDUP_REMOVED lines=50> */
.L_x_18355:
[----:B------:R-:W-:Y:S05]  /*19d0*/  BSYNC.RECONVERGENT B2 ;  /* 0x0000000000027941 */ /* 0x000fea0003800200 */
.L_x_18354:
[----:B------:R-:W-:Y:S04]  /*19e0*/  BSSY.RECONVERGENT B2, `(.L_x_18356) ;  /* 0x0000031000027945 */ /* 0x000fe80003800200 */
[----:B------:R-:W-:Y:S05]  /*19f0*/  @!P4 BRA `(.L_x_18357) ;  /* 0x0000000000bcc947 */ /* 0x000fea0003800000 */
        /* <DEDUP_REMOVED lines=47> */
.L_x_18357:
[----:B------:R-:W-:Y:S05]  /*1cf0*/  BSYNC.RECONVERGENT B2 ;  /* 0x0000000000027941 */ /* 0x000fea0003800200 */
.L_x_18356:
        /* <DEDUP_REMOVED lines=49> */
.L_x_18359:
[----:B------:R-:W-:Y:S05]  /*2010*/  BSYNC.RECONVERGENT B2 ;  /* 0x0000000000027941 */ /* 0x000fea0003800200 */
.L_x_18358:
        /* <DEDUP_REMOVED lines=49> */
.L_x_18361:
[----:B------:R-:W-:Y:S05]  /*2330*/  BSYNC.RECONVERGENT B2 ;  /* 0x0000000000027941 */ /* 0x000fea0003800200 */
.L_x_18360:
        /* <DEDUP_REMOVED lines=10> */
[----:B0-----:R-:W-:-:S06]  /*23e0*/  IMAD.WIDE.U32 R192, R201, 0x10, R192 ;  /* 0x00000010c9c07825 */ /* 0x001fcc00078e00c0 */
        /* <DEDUP_REMOVED lines=13> */
[----:B---3--:R-:W-:Y:S01]  /*24c0*/  FMUL.FTZ R232, R224, R196 ;  /* 0x000000c4e0e87220 */ /* 0x008fe20000410000 */
[----:B------:R-:W-:Y:S01]  /*24d0*/  FADD.FTZ R194, -R6, R194 ;  /* 0x000000c206c27221 */ /* 0x000fe20000010100 */
[----:B------:R-:W-:Y:S01]  /*24e0*/  FMUL.FTZ R19, R5, R19 ;  /* 0x0000001305137220 */ /* 0x000fe20000410000 */
        /* <DEDUP_REMOVED lines=10> */
[----:B------:R-:W-:Y:S01]  /*2590*/  FADD.FTZ R109, R109, R197 ;  /* 0x000000c56d6d7221 */ /* 0x000fe20000010000 */
[----:B------:R-:W-:Y:S01]  /*25a0*/  FMUL.FTZ R216, R216, R198 ;  /* 0x000000c6d8d87220 */ /* 0x000fe20000410000 */
[----:B------:R-:W-:-:S03]  /*25b0*/  FMUL.FTZ R247, R247, R199 ;  /* 0x000000c7f7f77220 */ /* 0x000fc60000410000 */
        /* <DEDUP_REMOVED lines=8> */
[----:B0-----:R-:W-:-:S07]  /*2640*/  FFMA.FTZ R203, R238, R247, R193 ;  /* 0x000000f7eecb7223 */ /* 0x001fce00000100c1 */
.L_x_18363:
[----:B------:R-:W-:Y:S05]  /*2650*/  BSYNC.RECONVERGENT B2 ;  /* 0x0000000000027941 */ /* 0x000fea0003800200 */
.L_x_18362:
[----:B------:R-:W-:Y:S05]  /*2660*/  @!P2 BRA `(.L_x_18364) ;  /* 0x000000040080a947 */ /* 0x000fea0003800000 */
[----:B------:R-:W-:Y:S01]  /*2670*/  ISETP.NE.U32.AND P0, PT, RZ, UR10, PT ;  /* 0x0000000aff007c0c */ /* 0x000fe2000bf05070 */
[----:B------:R-:W0:Y:S01]  /*2680*/  LDC.64 R192, c[0x0][0x3a8] ;  /* 0x0000ea00ffc07b82 */ /* 0x000e220000000a00 */
[----:B------:R-:W2:Y:S02]  /*2690*/  LDL R223, [R1+0x18] ;  /* 0x0000180001df7983 */ /* 0x000ea40000100800 */
[----:B------:R-:W-:Y:S02]  /*26a0*/  ISETP.NE.AND.EX P0, PT, RZ, UR11, PT, P0 ;  /* 0x0000000bff007c0c */ /* 0x000fe4000bf05300 */
[----:B------:R-:W3:Y:S03]  /*26b0*/  LDL R215, [R1+0x1c] ;  /* 0x00001c0001d77983 */ /* 0x000ee60000100800 */
[----:B------:R-:W1:Y:S01]  /*26c0*/  LDC.64 R196, c[0x0][0x428] ;  /* 0x00010a00ffc47b82 */ /* 0x000e620000000a00 */
[----:B------:R-:W4:Y:S04]  /*26d0*/  LDL R245, [R1+0x20] ;  /* 0x0000200001f57983 */ /* 0x000f280000100800 */
[----:B------:R-:W4:Y:S03]  /*26e0*/  LDL R246, [R1+0x24] ;  /* 0x0000240001f67983 */ /* 0x000f260000100800 */
[----:B------:R-:W1:Y:S01]  /*26f0*/  @P0 LDC.64 R194, c[0x0][0x438] ;  /* 0x00010e00ffc20b82 */ /* 0x000e620000000a00 */
[----:B0-----:R-:W-:-:S04]  /*2700*/  IMAD.WIDE.U32 R192, R201, 0x10, R192 ;  /* 0x00000010c9c07825 */ /* 0x001fc800078e00c0 */
[----:B-1----:R-:W-:-:S06]  /*2710*/  IMAD.WIDE.U32 R196, R202, 0x10, R196 ;  /* 0x00000010cac47825 */ /* 0x002fcc00078e00c4 */
[----:B------:R-:W2:Y:S01]  /*2720*/  LDG.E.128 R196, desc[UR6][R196.64] ;  /* 0x00000006c4c47981 */ /* 0x000ea2000c1e1d00 */
[----:B------:R-:W-:-:S05]  /*2730*/  @P0 IMAD.WIDE.U32 R194, R201, 0x10, R194 ;  /* 0x00000010c9c20825 */ /* 0x000fca00078e00c2 */
[----:B------:R0:W5:Y:S04]  /*2740*/  @P0 LDG.E.128 R172, desc[UR6][R194.64] ;  /* 0x00000006c2ac0981 */ /* 0x000168000c1e1d00 */
[----:B------:R-:W4:Y:S01]  /*2750*/  LDG.E.128 R192, desc[UR6][R192.64] ;  /* 0x00000006c0c07981 */ /* 0x000f22000c1e1d00 */
[----:B--2---:R-:W-:Y:S01]  /*2760*/  FMUL.FTZ R231, R223, R196 ;  /* 0x000000c4dfe77220 */ /* 0x004fe20000410000 */
[----:B---3--:R-:W-:Y:S01]  /*2770*/  FMUL.FTZ R223, R215, R197 ;  /* 0x000000c5d7df7220 */ /* 0x008fe20000410000 */
[----:B----4-:R-:W-:Y:S01]  /*2780*/  FMUL.FTZ R215, R245, R198 ;  /* 0x000000c6f5d77220 */ /* 0x010fe20000410000 */
[C---:B------:R-:W-:Y:S01]  /*2790*/  FADD.FTZ R192, -R6.reuse, R192 ;  /* 0x000000c006c07221 */ /* 0x040fe20000010100 */
[C---:B------:R-:W-:Y:S01]  /*27a0*/  FADD.FTZ R193, -R6.reuse, R193 ;  /* 0x000000c106c17221 */ /* 0x040fe20000010100 */
[----:B0-----:R-:W-:-:S02]  /*27b0*/  FADD.FTZ R194, -R6, R194 ;  /* 0x000000c206c27221 */ /* 0x001fc40000010100 */
[C---:B-----5:R-:W-:Y:S01]  /*27c0*/  FMUL.FTZ R212, R5.reuse, R192 ;  /* 0x000000c005d47220 */ /* 0x060fe20000410000 */
[----:B------:R-:W-:Y:S01]  /*27d0*/  FADD.FTZ R6, -R6, R195 ;  /* 0x000000c306067221 */ /* 0x000fe20000010100 */
[C---:B------:R-:W-:Y:S01]  /*27e0*/  FMUL.FTZ R211, R5.reuse, R193 ;  /* 0x000000c105d37220 */ /* 0x040fe20000410000 */
        /* <DEDUP_REMOVED lines=20> */
.L_x_18349:
[----:B------:R-:W0:Y:S01]  /*2930*/  S2R R193, SR_TID.X ;  /* 0x0000000000c17919 */ /* 0x000e220000002100 */
[----:B------:R-:W-:Y:S01]  /*2940*/  MOV R6, UR13 ;  /* 0x0000000d00067c02 */ /* 0x000fe20008000f00 */
[----:B------:R-:W-:-:S04]  /*2950*/  UISETP.NE.U32.AND UP0, UPT, UR10, URZ, UPT ;  /* 0x000000ff0a00728c */ /* 0x000fc8000bf05070 */
[----:B------:R1:W-:Y:S01]  /*2960*/  STL [R1+0x4], R6 ;  /* 0x0000040601007387 */ /* 0x0003e20000100800 */
[----:B------:R-:W-:Y:S01]  /*2970*/  UISETP.NE.AND.EX UP0, UPT, UR11, URZ, UPT, UP0 ;  /* 0x000000ff0b00728c */ /* 0x000fe2000bf05300 */
[----:B-1----:R-:W-:-:S05]  /*2980*/  IMAD R6, R3, R6, RZ ;  /* 0x0000000603067224 */ /* 0x002fca00078e02ff */
[----:B------:R-:W-:-:S04]  /*2990*/  SHF.R.S32.HI R192, RZ, 0x1f, R6 ;  /* 0x0000001fffc07819 */ /* 0x000fc80000011406 */
[----:B------:R-:W-:Y:S02]  /*29a0*/  LEA.HI R6, R192, R6, RZ, 0x2 ;  /* 0x00000006c0067211 */ /* 0x000fe400078f10ff */
[----:B0-----:R-:W-:-:S04]  /*29b0*/  LOP3.LUT R192, R193, 0x1f, RZ, 0xc0, !PT ;  /* 0x0000001fc1c07812 */ /* 0x001fc800078ec0ff */
[----:B------:R-:W-:Y:S01]  /*29c0*/  LEA.HI.SX32 R6, R6, R192, 0x1e ;  /* 0x000000c006067211 */ /* 0x000fe200078ff2ff */
[----:B------:R0:W-:Y:S04]  /*29d0*/  STL [R1+0x8], R192 ;  /* 0x000008c001007387 */ /* 0x0001e80000100800 */
[----:B------:R0:W-:Y:S01]  /*29e0*/  STL [R1+0xc], R6 ;  /* 0x00000c0601007387 */ /* 0x0001e20000100800 */
[----:B------:R-:W-:Y:S05]  /*29f0*/  BRA.U !UP0, `(.L_x_18364) ;  /* 0x00000001089c7547 */ /* 0x000fea000b800000 */
[C---:B------:R-:W-:Y:S02]  /*2a00*/  ISETP.GE.U32.AND P0, PT, R2.reuse, 0x20, PT ;  /* 0x000000200200780c */ /* 0x040fe40003f06070 */
[C---:B------:R-:W-:Y:S02]  /*2a10*/  ISETP.GE.U32.AND P2, PT, R2.reuse, 0x40, PT ;  /* 0x000000400200780c */ /* 0x040fe40003f46070 */
[----:B------:R-:W-:-:S09]  /*2a20*/  ISETP.GE.U32.AND P3, PT, R2, 0x60, PT ;  /* 0x000000600200780c */ /* 0x000fd20003f66070 */
[----:B0-----:R-:W0:Y:S08]  /*2a30*/  @P0 LDC.64 R192, c[0x0][0x438] ;  /* 0x00010e00ffc00b82 */ /* 0x001e300000000a00 */
[----:B------:R-:W1:Y:S01]  /*2a40*/  @P2 LDC.64 R196, c[0x0][0x438] ;  /* 0x00010e00ffc42b82 */ /* 0x000e620000000a00 */
[----:B------:R-:W-:-:S07]  /*2a50*/  ISETP.GE.U32.AND P4, PT, R2, 0x80, PT ;  /* 0x000000800200780c */ /* 0x000fce0003f86070 */
[----:B------:R-:W2:Y:S01]  /*2a60*/  @P3 LDC.64 R194, c[0x0][0x438] ;  /* 0x00010e00ffc23b82 */ /* 0x000ea20000000a00 */
[C---:B0-----:R-:W-:Y:S01]  /*2a70*/  @P0 IMAD.WIDE.U32 R192, R6.reuse, 0x10, R192 ;  /* 0x0000001006c00825 */ /* 0x041fe200078e00c0 */
[----:B------:R-:W-:-:S04]  /*2a80*/  @P0 IADD3 R6, PT, PT, R6, 0x20, RZ ;  /* 0x0000002006060810 */ /* 0x000fc80007ffe0ff */
[----:B------:R1:W5:Y:S01]  /*2a90*/  @P0 LDG.E.128 R144, desc[UR6][R192.64] ;  /* 0x00000006c0900981 */ /* 0x000362000c1e1d00 */
[----:B------:R-:W-:Y:S01]  /*2aa0*/  ISETP.GE.U32.AND P0, PT, R2, 0xa0, PT ;  /* 0x000000a00200780c */ /* 0x000fe20003f06070 */
[C---:B-1----:R-:W-:Y:S01]  /*2ab0*/  @P2 IMAD.WIDE.U32 R192, R6.reuse, 0x10, R196 ;  /* 0x0000001006c02825 */ /* 0x042fe200078e00c4 */
[----:B------:R-:W-:Y:S01]  /*2ac0*/  @P2 IADD3 R6, PT, PT, R6, 0x20, RZ ;  /* 0x0000002006062810 */ /* 0x000fe20007ffe0ff */
[----:B------:R-:W0:Y:S03]  /*2ad0*/  @P4 LDC.64 R196, c[0x0][0x438] ;  /* 0x00010e00ffc44b82 */ /* 0x000e260000000a00 */
[----:B------:R2:W5:Y:S02]  /*2ae0*/  @P2 LDG.E.128 R148, desc[UR6][R192.64] ;  /* 0x00000006c0942981 */ /* 0x000564000c1e1d00 */
[----:B--2---:R-:W-:-:S05]  /*2af0*/  @P3 IMAD.WIDE.U32 R192, R6, 0x10, R194 ;  /* 0x0000001006c03825 */ /* 0x004fca00078e00c2 */
[----:B------:R-:W1:Y:S01]  /*2b00*/  @P0 LDC.64 R194, c[0x0][0x438] ;  /* 0x00010e00ffc20b82 */ /* 0x000e620000000a00 */
[----:B------:R-:W-:Y:S02]  /*2b10*/  ISETP.GE.U32.AND P2, PT, R2, 0xc0, PT ;  /* 0x000000c00200780c */ /* 0x000fe40003f46070 */
[----:B------:R-:W-:Y:S01]  /*2b20*/  @P3 IADD3 R6, PT, PT, R6, 0x20, RZ ;  /* 0x0000002006063810 */ /* 0x000fe20007ffe0ff */
[----:B------:R0:W5:Y:S01]  /*2b30*/  @P3 LDG.E.128 R152, desc[UR6][R192.64] ;  /* 0x00000006c0983981 */ /* 0x000162000c1e1d00 */
[----:B------:R-:W-:-:S03]  /*2b40*/  ISETP.GE.U32.AND P3, PT, R2, 0xe0, PT ;  /* 0x000000e00200780c */ /* 0x000fc60003f66070 */
[C---:B0-----:R-:W-:Y:S01]  /*2b50*/  @P4 IMAD.WIDE.U32 R192, R6.reuse, 0x10, R196 ;  /* 0x0000001006c04825 */ /* 0x041fe200078e00c4 */
[----:B------:R-:W-:-:S09]  /*2b60*/  @P4 IADD3 R6, PT, PT, R6, 0x20, RZ ;  /* 0x0000002006064810 */ /* 0x000fd20007ffe0ff */
[----:B------:R-:W0:Y:S01]  /*2b70*/  @P3 LDC.64 R198, c[0x0][0x438] ;  /* 0x00010e00ffc63b82 */ /* 0x000e220000000a00 */
[----:B------:R1:W5:Y:S01]  /*2b80*/  @P4 LDG.E.128 R156, desc[UR6][R192.64] ;  /* 0x00000006c09c4981 */ /* 0x000362000c1e1d00 */
[----:B------:R-:W-:Y:S01]  /*2b90*/  ISETP.GE.U32.AND P4, PT, R2, 0x100, PT ;  /* 0x000001000200780c */ /* 0x000fe20003f86070 */
[----:B-1----:R-:W-:-:S05]  /*2ba0*/  @P0 IMAD.WIDE.U32 R192, R6, 0x10, R194 ;  /* 0x0000001006c00825 */ /* 0x002fca00078e00c2 */
[----:B------:R-:W1:Y:S01]  /*2bb0*/  @P2 LDC.64 R194, c[0x0][0x438] ;  /* 0x00010e00ffc22b82 */ /* 0x000e620000000a00 */
[----:B------:R2:W5:Y:S01]  /*2bc0*/  @P0 LDG.E.128 R160, desc[UR6][R192.64] ;  /* 0x00000006c0a00981 */ /* 0x000562000c1e1d00 */
[----:B------:R-:W-:-:S06]  /*2bd0*/  @P0 IADD3 R6, PT, PT, R6, 0x20, RZ ;  /* 0x0000002006060810 */ /* 0x000fcc0007ffe0ff */
[----:B--2---:R-:W2:Y:S01]  /*2be0*/  @P4 LDC.64 R192, c[0x0][0x438] ;  /* 0x00010e00ffc04b82 */ /* 0x004ea20000000a00 */
[C---:B-1----:R-:W-:Y:S01]  /*2bf0*/  @P2 IMAD.WIDE.U32 R196, R6.reuse, 0x10, R194 ;  /* 0x0000001006c42825 */ /* 0x042fe200078e00c2 */
[----:B------:R-:W-:-:S04]  /*2c00*/  @P2 IADD3 R6, PT, PT, R6, 0x20, RZ ;  /* 0x0000002006062810 */ /* 0x000fc80007ffe0ff */
[----:B------:R1:W5:Y:S01]  /*2c10*/  @P2 LDG.E.128 R164, desc[UR6][R196.64] ;  /* 0x00000006c4a42981 */ /* 0x000362000c1e1d00 */
[C---:B0-----:R-:W-:Y:S01]  /*2c20*/  @P3 IMAD.WIDE.U32 R194, R6.reuse, 0x10, R198 ;  /* 0x0000001006c23825 */ /* 0x041fe200078e00c6 */
[----:B------:R-:W-:-:S04]  /*2c30*/  @P3 IADD3 R6, PT, PT, R6, 0x20, RZ ;  /* 0x0000002006063810 */ /* 0x000fc80007ffe0ff */
[----:B------:R1:W5:Y:S01]  /*2c40*/  @P3 LDG.E.128 R168, desc[UR6][R194.64] ;  /* 0x00000006c2a83981 */ /* 0x000362000c1e1d00 */
[----:B--2---:R-:W-:-:S05]  /*2c50*/  @P4 IMAD.WIDE.U32 R192, R6, 0x10, R192 ;  /* 0x0000001006c04825 */ /* 0x004fca00078e00c0 */
[----:B------:R1:W5:Y:S02]  /*2c60*/  @P4 LDG.E.128 R172, desc[UR6][R192.64] ;  /* 0x00000006c0ac4981 */ /* 0x000364000c1e1d00 */
.L_x_18364:
[----:B------:R-:W-:Y:S05]  /*2c70*/  BSYNC.RECONVERGENT B1 ;  /* 0x0000000000017941 */ /* 0x000fea0003800200 */
.L_x_18348:
[----:B------:R-:W2:Y:S01]  /*2c80*/  LDL R199, [R1+0x10] ;  /* 0x0000100001c77983 */ /* 0x000ea20000100800 */
[----:B------:R-:W-:Y:S01]  /*2c90*/  UMOV UR4, 0xffffffff ;  /* 0xffffffff00047882 */ /* 0x000fe20000000000 */
[----:B--2---:R-:W-:Y:S02]  /*2ca0*/  ISETP.GE.AND P2, PT, R199, 0x1, PT ;  /* 0x00000001c700780c */ /* 0x004fe40003f46270 */
[----:B------:R-:W-:Y:S11]  /*2cb0*/  BRA.DIV UR4, `(.L_x_18365) ;  /* 0x0000007e04247947 */ /* 0x000ff6000b800000 */
[----:B0-----:R-:W1:Y:S02]  /*2cc0*/  SHFL.BFLY PT, R6, R204, 0x1, 0x1f ;  /* 0x0c201f00cc067f89 */ /* 0x001e6400000e0000 */
        /* <DEDUP_REMOVED lines=17> */
.L_x_18560:
[----:B------:R-:W2:Y:S04]  /*2de0*/  LDL R192, [R1+0x4] ;  /* 0x0000040001c07983 */ /* 0x000ea80000100800 */
[----:B------:R-:W3:Y:S01]  /*2df0*/  LDL.LU R194, [R1+0x8] ;  /* 0x0000080001c27983 */ /* 0x000ee20000300800 */
[----:B0-----:R-:W-:Y:S01]  /*2e00*/  FADD.FTZ R193, R196, R6 ;  /* 0x00000006c4c17221 */ /* 0x001fe20000010000 */
[----:B------:R-:W-:Y:S01]  /*2e10*/  @P2 IADD3 R6, PT, PT, R199, -0x1, RZ ;  /* 0xffffffffc7062810 */ /* 0x000fe20007ffe0ff */
[----:B-1----:R-:W-:Y:S01]  /*2e20*/  FADD.FTZ R195, R195, R198 ;  /* 0x000000c6c3c37221 */ /* 0x002fe20000010000 */
[----:B------:R-:W-:Y:S02]  /*2e30*/  ISETP.GE.U32.AND P3, PT, R2, 0x20, PT ;  /* 0x000000200200780c */ /* 0x000fe40003f66070 */
[----:B------:R-:W-:Y:S01]  /*2e40*/  ISETP.NE.AND P0, PT, RZ, UR8, PT ;  /* 0x00000008ff007c0c */ /* 0x000fe2000bf05270 */
[----:B--2---:R-:W-:-:S05]  /*2e50*/  @P2 IMAD R6, R6, R192, RZ ;  /* 0x000000c006062224 */ /* 0x004fca00078e02ff */
[----:B------:R-:W-:-:S04]  /*2e60*/  @P2 SHF.R.S32.HI R192, RZ, 0x1f, R6 ;  /* 0x0000001fffc02819 */ /* 0x000fc80000011406 */
[----:B------:R-:W-:Y:S01]  /*2e70*/  @P2 LEA.HI R192, R192, R6, RZ, 0x2 ;  /* 0x00000006c0c02211 */ /* 0x000fe200078f10ff */
[----:B------:R-:W-:-:S03]  /*2e80*/  HFMA2 R6, -RZ, RZ, 0, 0 ;  /* 0x00000000ff067431 */ /* 0x000fc600000001ff */
[----:B---3--:R-:W-:Y:S01]  /*2e90*/  @P2 LEA.HI.SX32 R6, R192, R194, 0x1e ;  /* 0x000000c2c0062211 */ /* 0x008fe200078ff2ff */
[----:B------:R-:W-:Y:S01]  /*2ea0*/  FMUL.FTZ R194, R195, UR9 ;  /* 0x00000009c3c27c20 */ /* 0x000fe20008410000 */
[----:B------:R0:W5:Y:S01]  /*2eb0*/  LDL.LU R192, [R1+0xc] ;  /* 0x00000c0001c07983 */ /* 0x0001620000300800 */
[----:B------:R-:W-:Y:S01]  /*2ec0*/  BSSY.RECONVERGENT B1, `(.L_x_18366) ;  /* 0x00000ca000017945 */ /* 0x000fe20003800200 */
[----:B------:R-:W-:Y:S02]  /*2ed0*/  FMUL.FTZ R193, R193, UR9 ;  /* 0x00000009c1c17c20 */ /* 0x000fe40008410000 */
[----:B------:R-:W-:Y:S01]  /*2ee0*/  FSEL R194, R194, RZ, !P0 ;  /* 0x000000ffc2c27208 */ /* 0x000fe20004000000 */
[----:B------:R-:W-:Y:S06]  /*2ef0*/  @!P3 BRA `(.L_x_18367) ;  /* 0x0000000c0018b947 */ /* 0x000fec0003800000 */
[----:B------:R-:W-:Y:S04]  /*2f00*/  BSSY.RECONVERGENT B2, `(.L_x_18368) ;  /* 0x0000005000027945 */ /* 0x000fe80003800200 */
[----:B------:R-:W-:Y:S05]  /*2f10*/  @!P2 BRA `(.L_x_18369) ;  /* 0x00000000000ca947 */ /* 0x000fea0003800000 */
[----:B------:R-:W1:Y:S02]  /*2f20*/  LDC.64 R184, c[0x0][0x390] ;  /* 0x0000e400ffb87b82 */ /* 0x000e640000000a00 */
[----:B-1----:R-:W-:-:S06]  /*2f30*/  IMAD.WIDE.U32 R184, R6, 0x10, R184 ;  /* 0x0000001006b87825 */ /* 0x002fcc00078e00b8 */
[----:B------:R-:W5:Y:S02]  /*2f40*/  LDG.E.128 R184, desc[UR6][R184.64] ;  /* 0x00000006b8b87981 */ /* 0x000f64000c1e1d00 */
.L_x_18369:
[----:B------:R-:W-:Y:S05]  /*2f50*/  BSYNC.RECONVERGENT B2 ;  /* 0x0000000000027941 */ /* 0x000fea0003800200 */
.L_x_18368:
        /* <DEDUP_REMOVED lines=14> */
[----:B-----5:R-:W-:-:S05]  /*3040*/  FMUL.FTZ R188, R5, R188 ;  /* 0x000000bc05bc7220 */ /* 0x020fca0000410000 */
[----:B------:R-:W-:-:S05]  /*3050*/  FSEL R188, R188, RZ, P0 ;  /* 0x000000ffbcbc7208 */ /* 0x000fca0000000000 */
[----:B------:R-:W-:-:S04]  /*3060*/  FMUL.FTZ R188, R188, UR12 ;  /* 0x0000000cbcbc7c20 */ /* 0x000fc80008410000 */
[-C--:B------:R-:W-:Y:S01]  /*3070*/  FFMA.FTZ R112, R184, R188.reuse, R112 ;  /* 0x000000bcb8707223 */ /* 0x080fe20000010070 */
[----:B------:R-:W-:-:S07]  /*3080*/  FMUL.FTZ R188, R20, R188 ;  /* 0x000000bc14bc7220 */ /* 0x000fce0000410000 */
.L_x_18374:
[----:B------:R-:W-:Y:S05]  /*3090*/  BSYNC.RECONVERGENT B3 ;  /* 0x0000000000037941 */ /* 0x000fea0003800200 */
.L_x_18373:
        /* <DEDUP_REMOVED lines=10> */
.L_x_18376:
[----:B------:R-:W-:Y:S05]  /*3140*/  BSYNC.RECONVERGENT B3 ;  /* 0x0000000000037941 */ /* 0x000fea0003800200 */
.L_x_18375:
        /* <DEDUP_REMOVED lines=10> */
.L_x_18378:
[----:B------:R-:W-:Y:S05]  /*31f0*/  BSYNC.RECONVERGENT B3 ;  /* 0x0000000000037941 */ /* 0x000fea0003800200 */
.L_x_18377:
[----:B------:R-:W-:Y:S05]  /*3200*/  @!P2 BRA `(.L_x_18379) ;  /* 0x000000080028a947 */ /* 0x000fea0003800000 */
[----:B------:R-:W2:Y:S01]  /*3210*/  LDL R197, [R1] ;  /* 0x0000000001c57983 */ /* 0x000ea20000100800 */
[----:B------:R-:W-:Y:S01]  /*3220*/  FFMA.FTZ R191, R244, R193, R194 ;  /* 0x000000c1f4bf7223 */ /* 0x000fe200000100c2 */
[----:B------:R-:W-:-:S03]  /*3230*/  ISETP.GT.AND P0, PT, R4, RZ, PT ;  /* 0x000000ff0400720c */ /* 0x000fc60003f04270 */
[----:B--2---:R-:W-:-:S04]  /*3240*/  FADD.FTZ R191, R197, -R191 ;  /* 0x800000bfc5bf7221 */ /* 0x004fc80000010000 */
[----:B-----5:R-:W-:-:S05]  /*3250*/  FMUL.FTZ R191, R5, R191 ;  /* 0x000000bf05bf7220 */ /* 0x020fca0000410000 */
[----:B------:R-:W-:-:S05]  /*3260*/  FSEL R191, R191, RZ, P0 ;  /* 0x000000ffbfbf7208 */ /* 0x000fca0000000000 */
[----:B------:R-:W-:-:S04]  /*3270*/  FMUL.FTZ R191, R191, UR12 ;  /* 0x0000000cbfbf7c20 */ /* 0x000fc80008410000 */
[-C--:B------:R-:W-:Y:S01]  /*3280*/  FFMA.FTZ R115, R187, R191.reuse, R115 ;  /* 0x000000bfbb737223 */ /* 0x080fe20000010073 */
[----:B------:R-:W-:Y:S01]  /*3290*/  FMUL.FTZ R191, R23, R191 ;  /* 0x000000bf17bf7220 */ /* 0x000fe20000410000 */
[----:B------:R-:W-:Y:S06]  /*32a0*/  BRA `(.L_x_18379) ;  /* 0x0000000800007947 */ /* 0x000fec0003800000 */
.L_x_18372:
[----:B------:R-:W2:Y:S01]  /*32b0*/  LDL R197, [R1] ;  /* 0x0000000001c57983 */ /* 0x000ea20000100800 */
[-CC-:B------:R-:W-:Y:S01]  /*32c0*/  FFMA.FTZ R82, R13, R193.reuse, R194.reuse ;  /* 0x000000c10d527223 */ /* 0x180fe200000100c2 */
[-CC-:B------:R-:W-:Y:S01]  /*32d0*/  FFMA.FTZ R81, R7, R193.reuse, R194.reuse ;  /* 0x000000c107517223 */ /* 0x180fe200000100c2 */
[-CC-:B------:R-:W-:Y:S01]  /*32e0*/  FFMA.FTZ R80, R0, R193.reuse, R194.reuse ;  /* 0x000000c100507223 */ /* 0x180fe200000100c2 */
[----:B------:R-:W-:Y:S01]  /*32f0*/  FFMA.FTZ R83, R244, R193, R194 ;  /* 0x000000c1f4537223 */ /* 0x000fe200000100c2 */
[----:B------:R-:W-:Y:S01]  /*3300*/  FADD.FTZ R82, R222, -R82 ;  /* 0x80000052de527221 */ /* 0x000fe20000010000 */
[----:B------:R-:W-:Y:S01]  /*3310*/  FADD.FTZ R81, R230, -R81 ;  /* 0x80000051e6517221 */ /* 0x000fe20000010000 */
[----:B------:R-:W-:Y:S01]  /*3320*/  FADD.FTZ R80, R214, -R80 ;  /* 0x80000050d6507221 */ /* 0x000fe20000010000 */
[----:B------:R-:W-:Y:S01]  /*3330*/  ISETP.GT.AND P0, PT, R4, RZ, PT ;  /* 0x000000ff0400720c */ /* 0x000fe20003f04270 */
[C---:B-----5:R-:W-:Y:S01]  /*3340*/  FMUL.FTZ R82, R5.reuse, R82 ;  /* 0x0000005205527220 */ /* 0x060fe20000410000 */
[C---:B------:R-:W-:Y:S01]  /*3350*/  FMUL.FTZ R81, R5.reuse, R81 ;  /* 0x0000005105517220 */ /* 0x040fe20000410000 */
[----:B------:R-:W-:Y:S01]  /*3360*/  FMUL.FTZ R80, R5, R80 ;  /* 0x0000005005507220 */ /* 0x000fe20000410000 */
[----:B------:R-:W-:Y:S02]  /*3370*/  BSSY.RECONVERGENT B3, `(.L_x_18380) ;  /* 0x0000010000037945 */ /* 0x000fe40003800200 */
[----:B------:R-:W-:-:S02]  /*3380*/  FSEL R82, R82, RZ, P0 ;  /* 0x000000ff52527208 */ /* 0x000fc40000000000 */
[----:B------:R-:W-:Y:S02]  /*3390*/  FSEL R81, R81, RZ, P0 ;  /* 0x000000ff51517208 */ /* 0x000fe40000000000 */
[----:B------:R-:W-:Y:S01]  /*33a0*/  FSEL R80, R80, RZ, P0 ;  /* 0x000000ff50507208 */ /* 0x000fe20000000000 */
[----:B--2---:R-:W-:-:S04]  /*33b0*/  FADD.FTZ R83, R197, -R83 ;  /* 0x80000053c5537221 */ /* 0x004fc80000010000 */
[----:B------:R-:W-:-:S05]  /*33c0*/  FMUL.FTZ R83, R5, R83 ;  /* 0x0000005305537220 */ /* 0x000fca0000410000 */
[----:B------:R-:W-:Y:S01]  /*33d0*/  FSEL R83, R83, RZ, P0 ;  /* 0x000000ff53537208 */ /* 0x000fe20000000000 */
[----:B------:R-:W-:Y:S06]  /*33e0*/  @!P2 BRA `(.L_x_18381) ;  /* 0x000000000020a947 */ /* 0x000fec0003800000 */
[----:B------:R-:W-:Y:S01]  /*33f0*/  FFMA.FTZ R188, R0, R193, R194 ;  /* 0x000000c100bc7223 */ /* 0x000fe200000100c2 */
[----:B------:R-:W-:-:S03]  /*3400*/  ISETP.GT.AND P0, PT, R4, RZ, PT ;  /* 0x000000ff0400720c */ /* 0x000fc60003f04270 */
[----:B------:R-:W-:-:S04]  /*3410*/  FADD.FTZ R188, R214, -R188 ;  /* 0x800000bcd6bc7221 */ /* 0x000fc80000010000 */
[----:B------:R-:W-:-:S05]  /*3420*/  FMUL.FTZ R188, R5, R188 ;  /* 0x000000bc05bc7220 */ /* 0x000fca0000410000 */
[----:B------:R-:W-:-:S05]  /*3430*/  FSEL R188, R188, RZ, P0 ;  /* 0x000000ffbcbc7208 */ /* 0x000fca0000000000 */
[----:B------:R-:W-:-:S04]  /*3440*/  FMUL.FTZ R188, R188, UR12 ;  /* 0x0000000cbcbc7c20 */ /* 0x000fc80008410000 */
[-C--:B------:R-:W-:Y:S01]  /*3450*/  FFMA.FTZ R112, R184, R188.reuse, R112 ;  /* 0x000000bcb8707223 */ /* 0x080fe20000010070 */
[----:B------:R-:W-:-:S07]  /*3460*/  FMUL.FTZ R188, R20, R188 ;  /* 0x000000bc14bc7220 */ /* 0x000fce0000410000 */
.L_x_18381:
[----:B------:R-:W-:Y:S05]  /*3470*/  BSYNC.RECONVERGENT B3 ;  /* 0x0000000000037941 */ /* 0x000fea0003800200 */
.L_x_18380:
[----:B------:R-:W-:Y:S04]  /*3480*/  BSSY.RECONVERGENT B3, `(.L_x_18382) ;  /* 0x000000a000037945 */ /* 0x000fe80003800200 */
[----:B------:R-:W-:Y:S05]  /*3490*/  @!P2 BRA `(.L_x_18383) ;  /* 0x000000000020a947 */ /* 0x000fea0003800000 */
        /* <DEDUP_REMOVED lines=8> */
.L_x_18383:
[----:B------:R-:W-:Y:S05]  /*3520*/  BSYNC.RECONVERGENT B3 ;  /* 0x0000000000037941 */ /* 0x000fea0003800200 */
.L_x_18382:
        /* <DEDUP_REMOVED lines=10> */
.L_x_18385:
[----:B------:R-:W-:Y:S05]  /*35d0*/  BSYNC.RECONVERGENT B3 ;  /* 0x0000000000037941 */ /* 0x000fea0003800200 */
.L_x_18384:
[----:B------:R-:W-:Y:S05]  /*35e0*/  @!P2 BRA `(.L_x_18379) ;  /* 0x000000040030a947 */ /* 0x000fea0003800000 */
[----:B------:R-:W-:-:S04]  /*35f0*/  FMUL.FTZ R191, R83, UR12 ;  /* 0x0000000c53bf7c20 */ /* 0x000fc80008410000 */
[-C--:B------:R-:W-:Y:S01]  /*3600*/  FFMA.FTZ R115, R187, R191.reuse, R115 ;  /* 0x000000bfbb737223 */ /* 0x080fe20000010073 */
[----:B------:R-:W-:Y:S01]  /*3610*/  FMUL.FTZ R191, R23, R191 ;  /* 0x000000bf17bf7220 */ /* 0x000fe20000410000 */
[----:B------:R-:W-:Y:S06]  /*3620*/  BRA `(.L_x_18379) ;  /* 0x0000000400207947 */ /* 0x000fec0003800000 */
.L_x_18371:
        /* <DEDUP_REMOVED lines=11> */
[----:B------:R-:W-:-:S03]  /*36e0*/  MOV R197, R145 ;  /* 0x0000009100c57202 */ /* 0x000fc60000000f00 */
[-C--:B------:R-:W-:Y:S01]  /*36f0*/  @P2 FFMA.FTZ R112, R184, R198.reuse, R112 ;  /* 0x000000c6b8702223 */ /* 0x080fe20000010070 */
[----:B------:R-:W-:Y:S01]  /*3700*/  @P2 FMUL.FTZ R188, R20, R198 ;  /* 0x000000c614bc2220 */ /* 0x000fe20000410000 */
[----:B------:R-:W-:-:S04]  /*3710*/  @P1 FFMA.FTZ R198, R7, R193, R194 ;  /* 0x000000c107c61223 */ /* 0x000fc800000100c2 */
        /* <DEDUP_REMOVED lines=11> */
[----:B-1----:R-:W-:-:S04]  /*37d0*/  @P2 FMUL.FTZ R198, R197, R198 ;  /* 0x000000c6c5c62220 */ /* 0x002fc80000410000 */
[-C--:B------:R-:W-:Y:S01]  /*37e0*/  @P2 FFMA.FTZ R114, R186, R198.reuse, R114 ;  /* 0x000000c6ba722223 */ /* 0x080fe20000010072 */
[----:B------:R-:W-:Y:S01]  /*37f0*/  @P2 FMUL.FTZ R190, R22, R198 ;  /* 0x000000c616be2220 */ /* 0x000fe20000410000 */
[----:B------:R-:W-:Y:S06]  /*3800*/  @!P2 BRA `(.L_x_18379) ;  /* 0x0000000000a8a947 */ /* 0x000fec0003800000 */
[----:B------:R-:W2:Y:S01]  /*3810*/  LDL R199, [R1] ;  /* 0x0000000001c77983 */ /* 0x000ea20000100800 */
[----:B------:R-:W-:Y:S01]  /*3820*/  @P1 FFMA.FTZ R191, R244, R193, R194 ;  /* 0x000000c1f4bf1223 */ /* 0x000fe200000100c2 */
[----:B------:R-:W-:-:S03]  /*3830*/  MOV R197, R147 ;  /* 0x0000009300c57202 */ /* 0x000fc60000000f00 */
[----:B--2---:R-:W-:-:S04]  /*3840*/  @P1 FADD.FTZ R191, R199, -R191 ;  /* 0x800000bfc7bf1221 */ /* 0x004fc80000010000 */
[----:B------:R-:W-:-:S04]  /*3850*/  @P1 FFMA.FTZ R197, R5, R191, R147 ;  /* 0x000000bf05c51223 */ /* 0x000fc80000010093 */
[----:B------:R-:W-:-:S04]  /*3860*/  FMUL.FTZ R191, R197, UR12 ;  /* 0x0000000cc5bf7c20 */ /* 0x000fc80008410000 */
[-C--:B------:R-:W-:Y:S01]  /*3870*/  FFMA.FTZ R115, R187, R191.reuse, R115 ;  /* 0x000000bfbb737223 */ /* 0x080fe20000010073 */
[----:B------:R-:W-:Y:S01]  /*3880*/  FMUL.FTZ R191, R23, R191 ;  /* 0x000000bf17bf7220 */ /* 0x000fe20000410000 */
[----:B------:R-:W-:Y:S06]  /*3890*/  BRA `(.L_x_18379) ;  /* 0x0000000000847947 */ /* 0x000fec0003800000 */
.L_x_18386:
[----:B------:R-:W2:Y:S01]  /*38a0*/  LDL R197, [R1] ;  /* 0x0000000001c57983 */ /* 0x000ea20000100800 */
[--C-:B------:R-:W-:Y:S01]  /*38b0*/  @P1 FFMA.FTZ R80, R244, R193, R194.reuse ;  /* 0x000000c1f4501223 */ /* 0x100fe200000100c2 */
[----:B-----5:R-:W-:Y:S01]  /*38c0*/  MOV R83, R147 ;  /* 0x0000009300537202 */ /* 0x020fe20000000f00 */
[-CC-:B------:R-:W-:Y:S01]  /*38d0*/  @P1 FFMA.FTZ R81, R0, R193.reuse, R194.reuse ;  /* 0x000000c100511223 */ /* 0x180fe200000100c2 */
[----:B------:R-:W-:-:S03]  /*38e0*/  @P1 FFMA.FTZ R82, R7, R193, R194 ;  /* 0x000000c107521223 */ /* 0x000fc600000100c2 */
[----:B------:R-:W-:Y:S01]  /*38f0*/  @P1 FADD.FTZ R81, R214, -R81 ;  /* 0x80000051d6511221 */ /* 0x000fe20000010000 */
[----:B------:R-:W-:Y:S01]  /*3900*/  @P1 FADD.FTZ R82, R230, -R82 ;  /* 0x80000052e6521221 */ /* 0x000fe20000010000 */
[----:B--2---:R-:W-:-:S04]  /*3910*/  @P1 FADD.FTZ R80, R197, -R80 ;  /* 0x80000050c5501221 */ /* 0x004fc80000010000 */
[----:B------:R-:W-:Y:S02]  /*3920*/  @P1 FFMA.FTZ R83, R5, R80, R147 ;  /* 0x0000005005531223 */ /* 0x000fe40000010093 */
[----:B------:R-:W1:Y:S02]  /*3930*/  @P2 LDC R80, c[0x0][0x40c] ;  /* 0x00010300ff502b82 */ /* 0x000e640000000800 */
[----:B-1----:R-:W-:-:S04]  /*3940*/  @P2 FMUL.FTZ R80, R83, R80 ;  /* 0x0000005053502220 */ /* 0x002fc80000410000 */
[-C--:B------:R-:W-:Y:S01]  /*3950*/  @P2 FFMA.FTZ R115, R187, R80.reuse, R115 ;  /* 0x00000050bb732223 */ /* 0x080fe20000010073 */
[----:B------:R-:W-:Y:S01]  /*3960*/  @P2 FMUL.FTZ R191, R23, R80 ;  /* 0x0000005017bf2220 */ /* 0x000fe20000410000 */
[----:B------:R-:W-:Y:S01]  /*3970*/  MOV R80, R144 ;  /* 0x0000009000507202 */ /* 0x000fe20000000f00 */
        /* <DEDUP_REMOVED lines=11> */
[----:B------:R-:W-:-:S04]  /*3a30*/  @P1 FFMA.FTZ R82, R13, R193, R194 ;  /* 0x000000c10d521223 */ /* 0x000fc800000100c2 */
[----:B------:R-:W-:Y:S01]  /*3a40*/  @P1 FADD.FTZ R197, R222, -R82 ;  /* 0x80000052dec51221 */ /* 0x000fe20000010000 */
[----:B------:R-:W-:-:S03]  /*3a50*/  MOV R82, R146 ;  /* 0x0000009200527202 */ /* 0x000fc60000000f00 */
[----:B------:R-:W-:Y:S02]  /*3a60*/  @P1 FFMA.FTZ R82, R5, R197, R146 ;  /* 0x000000c505521223 */ /* 0x000fe40000010092 */
[----:B------:R-:W1:Y:S02]  /*3a70*/  @P2 LDC R197, c[0x0][0x40c] ;  /* 0x00010300ffc52b82 */ /* 0x000e640000000800 */
[----:B-1----:R-:W-:-:S04]  /*3a80*/  @P2 FMUL.FTZ R197, R82, R197 ;  /* 0x000000c552c52220 */ /* 0x002fc80000410000 */
[-C--:B------:R-:W-:Y:S01]  /*3a90*/  @P2 FFMA.FTZ R114, R186, R197.reuse, R114 ;  /* 0x000000c5ba722223 */ /* 0x080fe20000010072 */
[----:B------:R-:W-:-:S07]  /*3aa0*/  @P2 FMUL.FTZ R190, R22, R197 ;  /* 0x000000c516be2220 */ /* 0x000fce0000410000 */
.L_x_18379:
[----:B------:R-:W-:Y:S05]  /*3ab0*/  BSYNC.RECONVERGENT B2 ;  /* 0x0000000000027941 */ /* 0x000fea0003800200 */
.L_x_18370:
[----:B------:R-:W-:-:S04]  /*3ac0*/  ISETP.NE.U32.AND P0, PT, R195, RZ, PT ;  /* 0x000000ffc300720c */ /* 0x000fc80003f05070 */
[----:B------:R-:W-:-:S13]  /*3ad0*/  ISETP.NE.AND.EX P0, PT, R196, RZ, PT, P0 ;  /* 0x000000ffc400720c */ /* 0x000fda0003f05300 */
[----:B------:R-:W1:Y:S02]  /*3ae0*/  @P0 LDC.64 R196, c[0x0][0x478] ;  /* 0x00011e00ffc40b82 */ /* 0x000e640000000a00 */
[C---:B-1---5:R-:W-:Y:S01]  /*3af0*/  @P0 IMAD.WIDE.U32 R196, R192.reuse, 0x10, R196 ;  /* 0x00000010c0c40825 */ /* 0x062fe200078e00c4 */
[----:B------:R-:W-:-:S04]  /*3b00*/  IADD3 R192, PT, PT, R192, 0x20, RZ ;  /* 0x00000020c0c07810 */ /* 0x000fc80007ffe0ff */
[----:B------:R1:W-:Y:S02]  /*3b10*/  @P0 STG.E.128 desc[UR6][R196.64], R80 ;  /* 0x00000050c4000986 */ /* 0x0003e4000c101d06 */
[----:B-1----:R-:W1:Y:S02]  /*3b20*/  @P2 LDC.64 R196, c[0x0][0x468] ;  /* 0x00011a00ffc42b82 */ /* 0x002e640000000a00 */
[C---:B-1----:R-:W-:Y:S01]  /*3b30*/  @P2 IMAD.WIDE.U32 R196, R6.reuse, 0x10, R196 ;  /* 0x0000001006c42825 */ /* 0x042fe200078e00c4 */
[----:B------:R-:W-:-:S04]  /*3b40*/  IADD3 R6, PT, PT, R6, 0x20, RZ ;  /* 0x0000002006067810 */ /* 0x000fc80007ffe0ff */
[----:B------:R1:W-:Y:S03]  /*3b50*/  @P2 STG.E.128 desc[UR6][R196.64], R188 ;  /* 0x000000bcc4002986 */ /* 0x0003e6000c101d06 */
.L_x_18367:
[----:B------:R-:W-:Y:S05]  /*3b60*/  BSYNC.RECONVERGENT B1 ;  /* 0x0000000000017941 */ /* 0x000fea0003800200 */
.L_x_18366:
[----:B------:R-:W-:Y:S01]  /*3b70*/  ISETP.GE.U32.AND P0, PT, R2, 0x40, PT ;  /* 0x000000400200780c */ /* 0x000fe20003f06070 */
[----:B------:R-:W-:-:S12]  /*3b80*/  BSSY.RECONVERGENT B1, `(.L_x_18387) ;  /* 0x00000c0000017945 */ /* 0x000fd80003800200 */
[----:B------:R-:W-:Y:S05]  /*3b90*/  @!P0 BRA `(.L_x_18388) ;  /* 0x0000000800f88947 */ /* 0x000fea0003800000 */
[----:B------:R-:W-:Y:S04]  /*3ba0*/  BSSY.RECONVERGENT B2, `(.L_x_18389) ;  /* 0x0000005000027945 */ /* 0x000fe80003800200 */
[----:B------:R-:W-:Y:S05]  /*3bb0*/  @!P2 BRA `(.L_x_18390) ;  /* 0x00000000000ca947 */ /* 0x000fea0003800000 */
[----:B------:R-:W2:Y:S02]  /*3bc0*/  LDC.64 R184, c[0x0][0x390] ;  /* 0x0000e400ffb87b82 */ /* 0x000ea40000000a00 */
[----:B--2---:R-:W-:-:S06]  /*3bd0*/  IMAD.WIDE.U32 R184, R6, 0x10, R184 ;  /* 0x0000001006b87825 */ /* 0x004fcc00078e00b8 */
[----:B------:R-:W5:Y:S02]  /*3be0*/  LDG.E.128 R184, desc[UR6][R184.64] ;  /* 0x00000006b8b87981 */ /* 0x000f64000c1e1d00 */
.L_x_18390:
[----:B------:R-:W-:Y:S05]  /*3bf0*/  BSYNC.RECONVERGENT B2 ;  /* 0x0000000000027941 */ /* 0x000fea0003800200 */
.L_x_18389:
        /* <DEDUP_REMOVED lines=9> */
[----:B-----5:R-:W-:Y:S01]  /*3c90*/  MOV R80, R148 ;  /* 0x0000009400507202 */ /* 0x020fe20000000f00 */
[-CC-:B------:R-:W-:Y:S01]  /*3ca0*/  @P1 FFMA.FTZ R82, R8, R193.reuse, R194.reuse ;  /* 0x000000c108521223 */ /* 0x180fe200000100c2 */
[----:B------:R-:W-:Y:S01]  /*3cb0*/  @P1 FFMA.FTZ R83, R14, R193, R194 ;  /* 0x000000c10e531223 */ /* 0x000fe200000100c2 */
[----:B------:R-:W-:Y:S02]  /*3cc0*/  @P1 FADD.FTZ R81, R237, -R81 ;  /* 0x80000051ed511221 */ /* 0x000fe40000010000 */
[----:B------:R-:W-:Y:S01]  /*3cd0*/  @P1 FADD.FTZ R82, R229, -R82 ;  /* 0x80000052e5521221 */ /* 0x000fe20000010000 */
[----:B------:R-:W-:Y:S01]  /*3ce0*/  @P1 FADD.FTZ R83, R221, -R83 ;  /* 0x80000053dd531221 */ /* 0x000fe20000010000 */
[----:B------:R-:W-:Y:S02]  /*3cf0*/  @P1 FFMA.FTZ R80, R5, R81, R148 ;  /* 0x0000005105501223 */ /* 0x000fe40000010094 */
[----:B------:R-:W2:Y:S02]  /*3d00*/  @P2 LDC R81, c[0x0][0x40c] ;  /* 0x00010300ff512b82 */ /* 0x000ea40000000800 */
[----:B--2---:R-:W-:-:S04]  /*3d10*/  @P2 FMUL.FTZ R81, R80, R81 ;  /* 0x0000005150512220 */ /* 0x004fc80000410000 */
[-C--:B------:R-:W-:Y:S01]  /*3d20*/  @P2 FFMA.FTZ R116, R184, R81.reuse, R116 ;  /* 0x00000051b8742223 */ /* 0x080fe20000010074 */
[----:B-1----:R-:W-:Y:S01]  /*3d30*/  @P2 FMUL.FTZ R188, R24, R81 ;  /* 0x0000005118bc2220 */ /* 0x002fe20000410000 */
        /* <DEDUP_REMOVED lines=15> */
[----:B------:R-:W-:Y:S01]  /*3e30*/  @P1 FFMA.FTZ R83, R5, R195, R151 ;  /* 0x000000c305531223 */ /* 0x000fe20000010097 */
[----:B------:R-:W-:Y:S06]  /*3e40*/  @!P2 BRA `(.L_x_18394) ;  /* 0x000000080028a947 */ /* 0x000fec0003800000 */
[----:B------:R-:W-:-:S04]  /*3e50*/  FMUL.FTZ R191, R83, UR12 ;  /* 0x0000000c53bf7c20 */ /* 0x000fc80008410000 */
[-C--:B------:R-:W-:Y:S01]  /*3e60*/  FFMA.FTZ R119, R187, R191.reuse, R119 ;  /* 0x000000bfbb777223 */ /* 0x080fe20000010077 */
[----:B------:R-:W-:Y:S01]  /*3e70*/  FMUL.FTZ R191, R27, R191 ;  /* 0x000000bf1bbf7220 */ /* 0x000fe20000410000 */
[----:B------:R-:W-:Y:S06]  /*3e80*/  BRA `(.L_x_18394) ;  /* 0x0000000800187947 */ /* 0x000fec0003800000 */
.L_x_18393:
[----:B------:R-:W-:-:S04]  /*3e90*/  @P1 FFMA.FTZ R195, R210, R193, R194 ;  /* 0x000000c1d2c31223 */ /* 0x000fc800000100c2 */
[----:B-1----:R-:W-:Y:S01]  /*3ea0*/  @P1 FADD.FTZ R196, R237, -R195 ;  /* 0x800000c3edc41221 */ /* 0x002fe20000010000 */
[----:B-----5:R-:W-:-:S03]  /*3eb0*/  MOV R195, R148 ;  /* 0x0000009400c37202 */ /* 0x020fc60000000f00 */
        /* <DEDUP_REMOVED lines=21> */
[----:B------:R-:W-:Y:S06]  /*4010*/  @!P2 BRA `(.L_x_18394) ;  /* 0x0000000400b4a947 */ /* 0x000fec0003800000 */
[----:B------:R-:W-:Y:S01]  /*4020*/  @P1 FFMA.FTZ R191, R243, R193, R194 ;  /* 0x000000c1f3bf1223 */ /* 0x000fe200000100c2 */
[----:B------:R-:W-:-:S03]  /*4030*/  MOV R195, R151 ;  /* 0x0000009700c37202 */ /* 0x000fc60000000f00 */
[----:B------:R-:W-:-:S04]  /*4040*/  @P1 FADD.FTZ R191, R252, -R191 ;  /* 0x800000bffcbf1221 */ /* 0x000fc80000010000 */
[----:B------:R-:W-:-:S04]  /*4050*/  @P1 FFMA.FTZ R195, R5, R191, R151 ;  /* 0x000000bf05c31223 */ /* 0x000fc80000010097 */
[----:B------:R-:W-:-:S04]  /*4060*/  FMUL.FTZ R191, R195, UR12 ;  /* 0x0000000cc3bf7c20 */ /* 0x000fc80008410000 */
[-C--:B------:R-:W-:Y:S01]  /*4070*/  FFMA.FTZ R119, R187, R191.reuse, R119 ;  /* 0x000000bfbb777223 */ /* 0x080fe20000010077 */
[----:B------:R-:W-:Y:S01]  /*4080*/  FMUL.FTZ R191, R27, R191 ;  /* 0x000000bf1bbf7220 */ /* 0x000fe20000410000 */
[----:B------:R-:W-:Y:S06]  /*4090*/  BRA `(.L_x_18394) ;  /* 0x0000000400947947 */ /* 0x000fec0003800000 */
.L_x_18392:
        /* <DEDUP_REMOVED lines=23> */
[----:B-1----:R-:W-:Y:S01]  /*4210*/  FFMA.FTZ R188, R210, R193, R194 ;  /* 0x000000c1d2bc7223 */ /* 0x002fe200000100c2 */
[----:B------:R-:W-:-:S03]  /*4220*/  ISETP.GT.AND P3, PT, R4, RZ, PT ;  /* 0x000000ff0400720c */ /* 0x000fc60003f64270 */
[----:B------:R-:W-:-:S04]  /*4230*/  FADD.FTZ R188, R237, -R188 ;  /* 0x800000bcedbc7221 */ /* 0x000fc80000010000 */
[----:B------:R-:W-:-:S05]  /*4240*/  FMUL.FTZ R188, R5, R188 ;  /* 0x000000bc05bc7220 */ /* 0x000fca0000410000 */
[----:B------:R-:W-:-:S05]  /*4250*/  FSEL R188, R188, RZ, P3 ;  /* 0x000000ffbcbc7208 */ /* 0x000fca0001800000 */
[----:B------:R-:W-:-:S04]  /*4260*/  FMUL.FTZ R188, R188, UR12 ;  /* 0x0000000cbcbc7c20 */ /* 0x000fc80008410000 */
[-C--:B------:R-:W-:Y:S01]  /*4270*/  FFMA.FTZ R116, R184, R188.reuse, R116 ;  /* 0x000000bcb8747223 */ /* 0x080fe20000010074 */
[----:B------:R-:W-:-:S07]  /*4280*/  FMUL.FTZ R188, R24, R188 ;  /* 0x000000bc18bc7220 */ /* 0x000fce0000410000 */
.L_x_18397:
[----:B------:R-:W-:Y:S05]  /*4290*/  BSYNC.RECONVERGENT B3 ;  /* 0x0000000000037941 */ /* 0x000fea0003800200 */
.L_x_18396:
[----:B------:R-:W-:Y:S04]  /*42a0*/  BSSY.RECONVERGENT B3, `(.L_x_18398) ;  /* 0x000000a000037945 */ /* 0x000fe80003800200 */
[----:B------:R-:W-:Y:S05]  /*42b0*/  @!P2 BRA `(.L_x_18399) ;  /* 0x000000000020a947 */ /* 0x000fea0003800000 */
        /* <DEDUP_REMOVED lines=8> */
.L_x_18399:
[----:B------:R-:W-:Y:S05]  /*4340*/  BSYNC.RECONVERGENT B3 ;  /* 0x0000000000037941 */ /* 0x000fea0003800200 */
.L_x_18398:
        /* <DEDUP_REMOVED lines=10> */
.L_x_18401:
[----:B------:R-:W-:Y:S05]  /*43f0*/  BSYNC.RECONVERGENT B3 ;  /* 0x0000000000037941 */ /* 0x000fea0003800200 */
.L_x_18400:
[----:B------:R-:W-:Y:S05]  /*4400*/  @!P2 BRA `(.L_x_18394) ;  /* 0x0000000000b8a947 */ /* 0x000fea0003800000 */
[----:B-1----:R-:W-:-:S04]  /*4410*/  FMUL.FTZ R191, R83, UR12 ;  /* 0x0000000c53bf7c20 */ /* 0x002fc80008410000 */
[-C--:B------:R-:W-:Y:S01]  /*4420*/  FFMA.FTZ R119, R187, R191.reuse, R119 ;  /* 0x000000bfbb777223 */ /* 0x080fe20000010077 */
[----:B------:R-:W-:Y:S01]  /*4430*/  FMUL.FTZ R191, R27, R191 ;  /* 0x000000bf1bbf7220 */ /* 0x000fe20000410000 */
[----:B------:R-:W-:Y:S06]  /*4440*/  BRA `(.L_x_18394) ;  /* 0x0000000000a87947 */ /* 0x000fec0003800000 */
.L_x_18395:
[----:B------:R-:W-:Y:S04]  /*4450*/  BSSY.RECONVERGENT B3, `(.L_x_18402) ;  /* 0x000000a000037945 */ /* 0x000fe80003800200 */
[----:B------:R-:W-:Y:S05]  /*4460*/  @!P2 BRA `(.L_x_18403) ;  /* 0x000000000020a947 */ /* 0x000fea0003800000 */
[----:B-1----:R-:W-:Y:S01]  /*4470*/  FFMA.FTZ R188, R210, R193, R194 ;  /* 0x000000c1d2bc7223 */ /* 0x002fe200000100c2 */
[----:B------:R-:W-:-:S03]  /*4480*/  ISETP.GT.AND P3, PT, R4, RZ, PT ;  /* 0x000000ff0400720c */ /* 0x000fc60003f64270 */
[----:B------:R-:W-:-:S04]  /*4490*/  FADD.FTZ R188, R237, -R188 ;  /* 0x800000bcedbc7221 */ /* 0x000fc80000010000 */
[----:B-----5:R-:W-:-:S05]  /*44a0*/  FMUL.FTZ R188, R5, R188 ;  /* 0x000000bc05bc7220 */ /* 0x020fca0000410000 */
[----:B------:R-:W-:-:S05]  /*44b0*/  FSEL R188, R188, RZ, P3 ;  /* 0x000000ffbcbc7208 */ /* 0x000fca0001800000 */
[----:B------:R-:W-:-:S04]  /*44c0*/  FMUL.FTZ R188, R188, UR12 ;  /* 0x0000000cbcbc7c20 */ /* 0x000fc80008410000 */
[-C--:B------:R-:W-:Y:S01]  /*44d0*/  FFMA.FTZ R116, R184, R188.reuse, R116 ;  /* 0x000000bcb8747223 */ /* 0x080fe20000010074 */
[----:B------:R-:W-:-:S07]  /*44e0*/  FMUL.FTZ R188, R24, R188 ;  /* 0x000000bc18bc7220 */ /* 0x000fce0000410000 */
.L_x_18403:
[----:B------:R-:W-:Y:S05]  /*44f0*/  BSYNC.RECONVERGENT B3 ;  /* 0x0000000000037941 */ /* 0x000fea0003800200 */
.L_x_18402:
        /* <DEDUP_REMOVED lines=10> */
.L_x_18405:
[----:B------:R-:W-:Y:S05]  /*45a0*/  BSYNC.RECONVERGENT B3 ;  /* 0x0000000000037941 */ /* 0x000fea0003800200 */
.L_x_18404:
        /* <DEDUP_REMOVED lines=10> */
.L_x_18407:
[----:B------:R-:W-:Y:S05]  /*4650*/  BSYNC.RECONVERGENT B3 ;  /* 0x0000000000037941 */ /* 0x000fea0003800200 */
.L_x_18406:
        /* <DEDUP_REMOVED lines=9> */
.L_x_18394:
[----:B------:R-:W-:Y:S05]  /*46f0*/  BSYNC.RECONVERGENT B2 ;  /* 0x0000000000027941 */ /* 0x000fea0003800200 */
.L_x_18391:
[----:B-1----:R-:W1:Y:S02]  /*4700*/  @P0 LDC.64 R196, c[0x0][0x478] ;  /* 0x00011e00ffc40b82 */ /* 0x002e640000000a00 */
[C---:B-1---5:R-:W-:Y:S01]  /*4710*/  @P0 IMAD.WIDE.U32 R196, R192.reuse, 0x10, R196 ;  /* 0x00000010c0c40825 */ /* 0x062fe200078e00c4 */
[----:B------:R-:W-:-:S04]  /*4720*/  IADD3 R192, PT, PT, R192, 0x20, RZ ;  /* 0x00000020c0c07810 */ /* 0x000fc80007ffe0ff */
[----:B------:R1:W-:Y:S02]  /*4730*/  @P0 STG.E.128 desc[UR6][R196.64], R80 ;  /* 0x00000050c4000986 */ /* 0x0003e4000c101d06 */
[----:B-1----:R-:W1:Y:S02]  /*4740*/  @P2 LDC.64 R196, c[0x0][0x468] ;  /* 0x00011a00ffc42b82 */ /* 0x002e640000000a00 */
[C---:B-1----:R-:W-:Y:S01]  /*4750*/  @P2 IMAD.WIDE.U32 R196, R6.reuse, 0x10, R196 ;  /* 0x0000001006c42825 */ /* 0x042fe200078e00c4 */
[----:B------:R-:W-:-:S04]  /*4760*/  IADD3 R6, PT, PT, R6, 0x20, RZ ;  /* 0x0000002006067810 */ /* 0x000fc80007ffe0ff */
[----:B------:R2:W-:Y:S03]  /*4770*/  @P2 STG.E.128 desc[UR6][R196.64], R188 ;  /* 0x000000bcc4002986 */ /* 0x0005e6000c101d06 */
.L_x_18388:
[----:B------:R-:W-:Y:S05]  /*4780*/  BSYNC.RECONVERGENT B1 ;  /* 0x0000000000017941 */ /* 0x000fea0003800200 */
.L_x_18387:
[----:B------:R-:W-:Y:S01]  /*4790*/  ISETP.GE.U32.AND P0, PT, R2, 0x60, PT ;  /* 0x000000600200780c */ /* 0x000fe20003f06070 */
[----:B------:R-:W-:-:S12]  /*47a0*/  BSSY.RECONVERGENT B1, `(.L_x_18408) ;  /* 0x00000c0000017945 */ /* 0x000fd80003800200 */
[----:B------:R-:W-:Y:S05]  /*47b0*/  @!P0 BRA `(.L_x_18409) ;  /* 0x0000000800f88947 */ /* 0x000fea0003800000 */
[----:B------:R-:W-:Y:S04]  /*47c0*/  BSSY.RECONVERGENT B2, `(.L_x_18410) ;  /* 0x0000005000027945 */ /* 0x000fe80003800200 */
[----:B------:R-:W-:Y:S05]  /*47d0*/  @!P2 BRA `(.L_x_18411) ;  /* 0x00000000000ca947 */ /* 0x000fea0003800000 */
[----:B------:R-:W3:Y:S02]  /*47e0*/  LDC.64 R184, c[0x0][0x390] ;  /* 0x0000e400ffb87b82 */ /* 0x000ee40000000a00 */
[----:B---3--:R-:W-:-:S06]  /*47f0*/  IMAD.WIDE.U32 R184, R6, 0x10, R184 ;  /* 0x0000001006b87825 */ /* 0x008fcc00078e00b8 */
[----:B------:R-:W5:Y:S02]  /*4800*/  LDG.E.128 R184, desc[UR6][R184.64] ;  /* 0x00000006b8b87981 */ /* 0x000f64000c1e1d00 */
.L_x_18411:
[----:B------:R-:W-:Y:S05]  /*4810*/  BSYNC.RECONVERGENT B2 ;  /* 0x0000000000027941 */ /* 0x000fea0003800200 */
.L_x_18410:
        /* <DEDUP_REMOVED lines=16> */
[----:B------:R-:W3:Y:S02]  /*4920*/  @P2 LDC R81, c[0x0][0x40c] ;  /* 0x00010300ff512b82 */ /* 0x000ee40000000800 */
[----:B---3--:R-:W-:-:S04]  /*4930*/  @P2 FMUL.FTZ R81, R80, R81 ;  /* 0x0000005150512220 */ /* 0x008fc80000410000 */
[-C--:B------:R-:W-:Y:S01]  /*4940*/  @P2 FFMA.FTZ R120, R184, R81.reuse, R120 ;  /* 0x00000051b8782223 */ /* 0x080fe20000010078 */
[----:B-12---:R-:W-:Y:S01]  /*4950*/  @P2 FMUL.FTZ R188, R28, R81 ;  /* 0x000000511cbc2220 */ /* 0x006fe20000410000 */
        /* <DEDUP_REMOVED lines=21> */
.L_x_18414:
[----:B------:R-:W-:-:S04]  /*4ab0*/  @P1 FFMA.FTZ R195, R209, R193, R194 ;  /* 0x000000c1d1c31223 */ /* 0x000fc800000100c2 */
[----:B-12---:R-:W-:Y:S01]  /*4ac0*/  @P1 FADD.FTZ R196, R236, -R195 ;  /* 0x800000c3ecc41221 */ /* 0x006fe20000010000 */
        /* <DEDUP_REMOVED lines=31> */
.L_x_18413:
        /* <DEDUP_REMOVED lines=23> */
[----:B-12---:R-:W-:Y:S01]  /*4e30*/  FFMA.FTZ R188, R209, R193, R194 ;  /* 0x000000c1d1bc7223 */ /* 0x006fe200000100c2 */
[----:B------:R-:W-:-:S03]  /*4e40*/  ISETP.GT.AND P3, PT, R4, RZ, PT ;  /* 0x000000ff0400720c */ /* 0x000fc60003f64270 */
[----:B------:R-:W-:-:S04]  /*4e50*/  FADD.FTZ R188, R236, -R188 ;  /* 0x800000bcecbc7221 */ /* 0x000fc80000010000 */
[----:B------:R-:W-:-:S05]  /*4e60*/  FMUL.FTZ R188, R5, R188 ;  /* 0x000000bc05bc7220 */ /* 0x000fca0000410000 */
[----:B------:R-:W-:-:S05]  /*4e70*/  FSEL R188, R188, RZ, P3 ;  /* 0x000000ffbcbc7208 */ /* 0x000fca0001800000 */
[----:B------:R-:W-:-:S04]  /*4e80*/  FMUL.FTZ R188, R188, UR12 ;  /* 0x0000000cbcbc7c20 */ /* 0x000fc80008410000 */
[-C--:B------:R-:W-:Y:S01]  /*4e90*/  FFMA.FTZ R120, R184, R188.reuse, R120 ;  /* 0x000000bcb8787223 */ /* 0x080fe20000010078 */
[----:B------:R-:W-:-:S07]  /*4ea0*/  FMUL.FTZ R188, R28, R188 ;  /* 0x000000bc1cbc7220 */ /* 0x000fce0000410000 */
.L_x_18418:
[----:B------:R-:W-:Y:S05]  /*4eb0*/  BSYNC.RECONVERGENT B3 ;  /* 0x0000000000037941 */ /* 0x000fea0003800200 */
.L_x_18417:
[----:B------:R-:W-:Y:S04]  /*4ec0*/  BSSY.RECONVERGENT B3, `(.L_x_18419) ;  /* 0x000000a000037945 */ /* 0x000fe80003800200 */
[----:B------:R-:W-:Y:S05]  /*4ed0*/  @!P2 BRA `(.L_x_18420) ;  /* 0x000000000020a947 */ /* 0x000fea0003800000 */
        /* <DEDUP_REMOVED lines=8> */
.L_x_18420:
[----:B------:R-:W-:Y:S05]  /*4f60*/  BSYNC.RECONVERGENT B3 ;  /* 0x0000000000037941 */ /* 0x000fea0003800200 */
.L_x_18419:
        /* <DEDUP_REMOVED lines=10> */
.L_x_18422:
[----:B------:R-:W-:Y:S05]  /*5010*/  BSYNC.RECONVERGENT B3 ;  /* 0x0000000000037941 */ /* 0x000fea0003800200 */
.L_x_18421:
[----:B------:R-:W-:Y:S05]  /*5020*/  @!P2 BRA `(.L_x_18415) ;  /* 0x0000000000b8a947 */ /* 0x000fea0003800000 */
[----:B-12---:R-:W-:-:S04]  /*5030*/  FMUL.FTZ R191, R83, UR12 ;  /* 0x0000000c53bf7c20 */ /* 0x006fc80008410000 */
[-C--:B------:R-:W-:Y:S01]  /*5040*/  FFMA.FTZ R123, R187, R191.reuse, R123 ;  /* 0x000000bfbb7b7223 */ /* 0x080fe2000001007b */
[----:B------:R-:W-:Y:S01]  /*5050*/  FMUL.FTZ R191, R31, R191 ;  /* 0x000000bf1fbf7220 */ /* 0x000fe20000410000 */
[----:B------:R-:W-:Y:S06]  /*5060*/  BRA `(.L_x_18415) ;  /* 0x0000000000a87947 */ /* 0x000fec0003800000 */
.L_x_18416:
[----:B------:R-:W-:Y:S04]  /*5070*/  BSSY.RECONVERGENT B3, `(.L_x_18423) ;  /* 0x000000a000037945 */ /* 0x000fe80003800200 */
[----:B------:R-:W-:Y:S05]  /*5080*/  @!P2 BRA `(.L_x_18424) ;  /* 0x000000000020a947 */ /* 0x000fea0003800000 */
[----:B-12---:R-:W-:Y:S01]  /*5090*/  FFMA.FTZ R188, R209, R193, R194 ;  /* 0x000000c1d1bc7223 */ /* 0x006fe200000100c2 */
[----:B------:R-:W-:-:S03]  /*50a0*/  ISETP.GT.AND P3, PT, R4, RZ, PT ;  /* 0x000000ff0400720c */ /* 0x000fc60003f64270 */
[----:B------:R-:W-:-:S04]  /*50b0*/  FADD.FTZ R188, R236, -R188 ;  /* 0x800000bcecbc7221 */ /* 0x000fc80000010000 */
[----:B-----5:R-:W-:-:S05]  /*50c0*/  FMUL.FTZ R188, R5, R188 ;  /* 0x000000bc05bc7220 */ /* 0x020fca0000410000 */
[----:B------:R-:W-:-:S05]  /*50d0*/  FSEL R188, R188, RZ, P3 ;  /* 0x000000ffbcbc7208 */ /* 0x000fca0001800000 */
[----:B------:R-:W-:-:S04]  /*50e0*/  FMUL.FTZ R188, R188, UR12 ;  /* 0x0000000cbcbc7c20 */ /* 0x000fc80008410000 */
[-C--:B------:R-:W-:Y:S01]  /*50f0*/  FFMA.FTZ R120, R184, R188.reuse, R120 ;  /* 0x000000bcb8787223 */ /* 0x080fe20000010078 */
[----:B------:R-:W-:-:S07]  /*5100*/  FMUL.FTZ R188, R28, R188 ;  /* 0x000000bc1cbc7220 */ /* 0x000fce0000410000 */
.L_x_18424:
[----:B------:R-:W-:Y:S05]  /*5110*/  BSYNC.RECONVERGENT B3 ;  /* 0x0000000000037941 */ /* 0x000fea0003800200 */
.L_x_18423:
        /* <DEDUP_REMOVED lines=10> */
.L_x_18426:
[----:B------:R-:W-:Y:S05]  /*51c0*/  BSYNC.RECONVERGENT B3 ;  /* 0x0000000000037941 */ /* 0x000fea0003800200 */
.L_x_18425:
        /* <DEDUP_REMOVED lines=10> */
.L_x_18428:
[----:B------:R-:W-:Y:S05]  /*5270*/  BSYNC.RECONVERGENT B3 ;  /* 0x0000000000037941 */ /* 0x000fea0003800200 */
.L_x_18427:
        /* <DEDUP_REMOVED lines=9> */
.L_x_18415:
[----:B------:R-:W-:Y:S05]  /*5310*/  BSYNC.RECONVERGENT B2 ;  /* 0x0000000000027941 */ /* 0x000fea0003800200 */
.L_x_18412:
[----:B-12---:R-:W1:Y:S02]  /*5320*/  @P0 LDC.64 R196, c[0x0][0x478] ;  /* 0x00011e00ffc40b82 */ /* 0x006e640000000a00 */
[C---:B-1---5:R-:W-:Y:S01]  /*5330*/  @P0 IMAD.WIDE.U32 R196, R192.reuse, 0x10, R196 ;  /* 0x00000010c0c40825 */ /* 0x062fe200078e00c4 */
[----:B------:R-:W-:-:S04]  /*5340*/  IADD3 R192, PT, PT, R192, 0x20, RZ ;  /* 0x00000020c0c07810 */ /* 0x000fc80007ffe0ff */
[----:B------:R1:W-:Y:S02]  /*5350*/  @P0 STG.E.128 desc[UR6][R196.64], R80 ;  /* 0x00000050c4000986 */ /* 0x0003e4000c101d06 */
[----:B-1----:R-:W1:Y:S02]  /*5360*/  @P2 LDC.64 R196, c[0x0][0x468] ;  /* 0x00011a00ffc42b82 */ /* 0x002e640000000a00 */
[C---:B-1----:R-:W-:Y:S01]  /*5370*/  @P2 IMAD.WIDE.U32 R196, R6.reuse, 0x10, R196 ;  /* 0x0000001006c42825 */ /* 0x042fe200078e00c4 */
[----:B------:R-:W-:-:S04]  /*5380*/  IADD3 R6, PT, PT, R6, 0x20, RZ ;  /* 0x0000002006067810 */ /* 0x000fc80007ffe0ff */
[----:B------:R3:W-:Y:S03]  /*5390*/  @P2 STG.E.128 desc[UR6][R196.64], R188 ;  /* 0x000000bcc4002986 */ /* 0x0007e6000c101d06 */
.L_x_18409:
[----:B------:R-:W-:Y:S05]  /*53a0*/  BSYNC.RECONVERGENT B1 ;  /* 0x0000000000017941 */ /* 0x000fea0003800200 */
.L_x_18408:
[----:B------:R-:W-:Y:S01]  /*53b0*/  ISETP.GE.U32.AND P0, PT, R2, 0x80, PT ;  /* 0x000000800200780c */ /* 0x000fe20003f06070 */
[----:B------:R-:W-:-:S12]  /*53c0*/  BSSY.RECONVERGENT B1, `(.L_x_18429) ;  /* 0x00000c0000017945 */ /* 0x000fd80003800200 */
[----:B------:R-:W-:Y:S05]  /*53d0*/  @!P0 BRA `(.L_x_18430) ;  /* 0x0000000800f88947 */ /* 0x000fea0003800000 */
[----:B------:R-:W-:Y:S04]  /*53e0*/  BSSY.RECONVERGENT B2, `(.L_x_18431) ;  /* 0x0000005000027945 */ /* 0x000fe80003800200 */
[----:B------:R-:W-:Y:S05]  /*53f0*/  @!P2 BRA `(.L_x_18432) ;  /* 0x00000000000ca947 */ /* 0x000fea0003800000 */
[----:B------:R-:W4:Y:S02]  /*5400*/  LDC.64 R184, c[0x0][0x390] ;  /* 0x0000e400ffb87b82 */ /* 0x000f240000000a00 */
[----:B----4-:R-:W-:-:S06]  /*5410*/  IMAD.WIDE.U32 R184, R6, 0x10, R184 ;  /* 0x0000001006b87825 */ /* 0x010fcc00078e00b8 */
[----:B------:R-:W5:Y:S02]  /*5420*/  LDG.E.128 R184, desc[UR6][R184.64] ;  /* 0x00000006b8b87981 */ /* 0x000f64000c1e1d00 */
.L_x_18432:
[----:B------:R-:W-:Y:S05]  /*5430*/  BSYNC.RECONVERGENT B2 ;  /* 0x0000000000027941 */ /* 0x000fea0003800200 */
.L_x_18431:
        /* <DEDUP_REMOVED lines=16> */
[----:B------:R-:W4:Y:S02]  /*5540*/  @P2 LDC R81, c[0x0][0x40c] ;  /* 0x00010300ff512b82 */ /* 0x000f240000000800 */
[----:B----4-:R-:W-:-:S04]  /*5550*/  @P2 FMUL.FTZ R81, R80, R81 ;  /* 0x0000005150512220 */ /* 0x010fc80000410000 */
[-C--:B------:R-:W-:Y:S01]  /*5560*/  @P2 FFMA.FTZ R124, R184, R81.reuse, R124 ;  /* 0x00000051b87c2223 */ /* 0x080fe2000001007c */
[----:B-123--:R-:W-:Y:S01]  /*5570*/  @P2 FMUL.FTZ R188, R32, R81 ;  /* 0x0000005120bc2220 */ /* 0x00efe20000410000 */
        /* <DEDUP_REMOVED lines=21> */
.L_x_18435:
[----:B------:R-:W-:-:S04]  /*56d0*/  @P1 FFMA.FTZ R195, R208, R193, R194 ;  /* 0x000000c1d0c31223 */ /* 0x000fc800000100c2 */
[----:B-123--:R-:W-:Y:S01]  /*56e0*/  @P1 FADD.FTZ R196, R235, -R195 ;  /* 0x800000c3ebc41221 */ /* 0x00efe20000010000 */
        /* <DEDUP_REMOVED lines=31> */
.L_x_18434:
        /* <DEDUP_REMOVED lines=23> */
[----:B-123--:R-:W-:Y:S01]  /*5a50*/  FFMA.FTZ R188, R208, R193, R194 ;  /* 0x000000c1d0bc7223 */ /* 0x00efe200000100c2 */
[----:B------:R-:W-:-:S03]  /*5a60*/  ISETP.GT.AND P3, PT, R4, RZ, PT ;  /* 0x000000ff0400720c */ /* 0x000fc60003f64270 */
[----:B------:R-:W-:-:S04]  /*5a70*/  FADD.FTZ R188, R235, -R188 ;  /* 0x800000bcebbc7221 */ /* 0x000fc80000010000 */
[----:B------:R-:W-:-:S05]  /*5a80*/  FMUL.FTZ R188, R5, R188 ;  /* 0x000000bc05bc7220 */ /* 0x000fca0000410000 */
[----:B------:R-:W-:-:S05]  /*5a90*/  FSEL R188, R188, RZ, P3 ;  /* 0x000000ffbcbc7208 */ /* 0x000fca0001800000 */
[----:B------:R-:W-:-:S04]  /*5aa0*/  FMUL.FTZ R188, R188, UR12 ;  /* 0x0000000cbcbc7c20 */ /* 0x000fc80008410000 */
[-C--:B------:R-:W-:Y:S01]  /*5ab0*/  FFMA.FTZ R124, R184, R188.reuse, R124 ;  /* 0x000000bcb87c7223 */ /* 0x080fe2000001007c */
[----:B------:R-:W-:-:S07]  /*5ac0*/  FMUL.FTZ R188, R32, R188 ;  /* 0x000000bc20bc7220 */ /* 0x000fce0000410000 */
.L_x_18439:
[----:B------:R-:W-:Y:S05]  /*5ad0*/  BSYNC.RECONVERGENT B3 ;  /* 0x0000000000037941 */ /* 0x000fea0003800200 */
.L_x_18438:
[----:B------:R-:W-:Y:S04]  /*5ae0*/  BSSY.RECONVERGENT B3, `(.L_x_18440) ;  /* 0x000000a000037945 */ /* 0x000fe80003800200 */
[----:B------:R-:W-:Y:S05]  /*5af0*/  @!P2 BRA `(.L_x_18441) ;  /* 0x000000000020a947 */ /* 0x000fea0003800000 */
        /* <DEDUP_REMOVED lines=8> */
.L_x_18441:
[----:B------:R-:W-:Y:S05]  /*5b80*/  BSYNC.RECONVERGENT B3 ;  /* 0x0000000000037941 */ /* 0x000fea0003800200 */
.L_x_18440:
        /* <DEDUP_REMOVED lines=10> */
.L_x_18443:
[----:B------:R-:W-:Y:S05]  /*5c30*/  BSYNC.RECONVERGENT B3 ;  /* 0x0000000000037941 */ /* 0x000fea0003800200 */
.L_x_18442:
[----:B------:R-:W-:Y:S05]  /*5c40*/  @!P2 BRA `(.L_x_18436) ;  /* 0x0000000000b8a947 */ /* 0x000fea0003800000 */
[----:B-123--:R-:W-:-:S04]  /*5c50*/  FMUL.FTZ R191, R83, UR12 ;  /* 0x0000000c53bf7c20 */ /* 0x00efc80008410000 */
[-C--:B------:R-:W-:Y:S01]  /*5c60*/  FFMA.FTZ R127, R187, R191.reuse, R127 ;  /* 0x000000bfbb7f7223 */ /* 0x080fe2000001007f */
[----:B------:R-:W-:Y:S01]  /*5c70*/  FMUL.FTZ R191, R35, R191 ;  /* 0x000000bf23bf7220 */ /* 0x000fe20000410000 */
[----:B------:R-:W-:Y:S06]  /*5c80*/  BRA `(.L_x_18436) ;  /* 0x0000000000a87947 */ /* 0x000fec0003800000 */
.L_x_18437:
[----:B------:R-:W-:Y:S04]  /*5c90*/  BSSY.RECONVERGENT B3, `(.L_x_18444) ;  /* 0x000000a000037945 */ /* 0x000fe80003800200 */
[----:B------:R-:W-:Y:S05]  /*5ca0*/  @!P2 BRA `(.L_x_18445) ;  /* 0x000000000020a947 */ /* 0x000fea0003800000 */
[----:B-123--:R-:W-:Y:S01]  /*5cb0*/  FFMA.FTZ R188, R208, R193, R194 ;  /* 0x000000c1d0bc7223 */ /* 0x00efe200000100c2 */
[----:B------:R-:W-:-:S03]  /*5cc0*/  ISETP.GT.AND P3, PT, R4, RZ, PT ;  /* 0x000000ff0400720c */ /* 0x000fc60003f64270 */
[----:B------:R-:W-:-:S04]  /*5cd0*/  FADD.FTZ R188, R235, -R188 ;  /* 0x800000bcebbc7221 */ /* 0x000fc80000010000 */
[----:B-----5:R-:W-:-:S05]  /*5ce0*/  FMUL.FTZ R188, R5, R188 ;  /* 0x000000bc05bc7220 */ /* 0x020fca0000410000 */
[----:B------:R-:W-:-:S05]  /*5cf0*/  FSEL R188, R188, RZ, P3 ;  /* 0x000000ffbcbc7208 */ /* 0x000fca0001800000 */
[----:B------:R-:W-:-:S04]  /*5d00*/  FMUL.FTZ R188, R188, UR12 ;  /* 0x0000000cbcbc7c20 */ /* 0x000fc80008410000 */
[-C--:B------:R-:W-:Y:S01]  /*5d10*/  FFMA.FTZ R124, R184, R188.reuse, R124 ;  /* 0x000000bcb87c7223 */ /* 0x080fe2000001007c */
[----:B------:R-:W-:-:S07]  /*5d20*/  FMUL.FTZ R188, R32, R188 ;  /* 0x000000bc20bc7220 */ /* 0x000fce0000410000 */
.L_x_18445:
[----:B------:R-:W-:Y:S05]  /*5d30*/  BSYNC.RECONVERGENT B3 ;  /* 0x0000000000037941 */ /* 0x000fea0003800200 */
.L_x_18444:
        /* <DEDUP_REMOVED lines=10> */
.L_x_18447:
[----:B------:R-:W-:Y:S05]  /*5de0*/  BSYNC.RECONVERGENT B3 ;  /* 0x0000000000037941 */ /* 0x000fea0003800200 */
.L_x_18446:
        /* <DEDUP_REMOVED lines=10> */
.L_x_18449:
[----:B------:R-:W-:Y:S05]  /*5e90*/  BSYNC.RECONVERGENT B3 ;  /* 0x0000000000037941 */ /* 0x000fea0003800200 */
.L_x_18448:
        /* <DEDUP_REMOVED lines=9> */
.L_x_18436:
[----:B------:R-:W-:Y:S05]  /*5f30*/  BSYNC.RECONVERGENT B2 ;  /* 0x0000000000027941 */ /* 0x000fea0003800200 */
.L_x_18433:
[----:B-123--:R-:W1:Y:S02]  /*5f40*/  @P0 LDC.64 R196, c[0x0][0x478] ;  /* 0x00011e00ffc40b82 */ /* 0x00ee640000000a00 */
[C---:B-1---5:R-:W-:Y:S01]  /*5f50*/  @P0 IMAD.WIDE.U32 R196, R192.reuse, 0x10, R196 ;  /* 0x00000010c0c40825 */ /* 0x062fe200078e00c4 */
[----:B------:R-:W-:-:S04]  /*5f60*/  IADD3 R192, PT, PT, R192, 0x20, RZ ;  /* 0x00000020c0c07810 */ /* 0x000fc80007ffe0ff */
[----:B------:R1:W-:Y:S02]  /*5f70*/  @P0 STG.E.128 desc[UR6][R196.64], R80 ;  /* 0x00000050c4000986 */ /* 0x0003e4000c101d06 */
[----:B-1----:R-:W1:Y:S02]  /*5f80*/  @P2 LDC.64 R196, c[0x0][0x468] ;  /* 0x00011a00ffc42b82 */ /* 0x002e640000000a00 */
[C---:B-1----:R-:W-:Y:S01]  /*5f90*/  @P2 IMAD.WIDE.U32 R196, R6.reuse, 0x10, R196 ;  /* 0x0000001006c42825 */ /* 0x042fe200078e00c4 */
[----:B------:R-:W-:-:S04]  /*5fa0*/  IADD3 R6, PT, PT, R6, 0x20, RZ ;  /* 0x0000002006067810 */ /* 0x000fc80007ffe0ff */
[----:B------:R4:W-:Y:S03]  /*5fb0*/  @P2 STG.E.128 desc[UR6][R196.64], R188 ;  /* 0x000000bcc4002986 */ /* 0x0009e6000c101d06 */
.L_x_18430:
[----:B------:R-:W-:Y:S05]  /*5fc0*/  BSYNC.RECONVERGENT B1 ;  /* 0x0000000000017941 */ /* 0x000fea0003800200 */
.L_x_18429:
[----:B------:R-:W-:Y:S01]  /*5fd0*/  ISETP.GE.U32.AND P0, PT, R2, 0xa0, PT ;  /* 0x000000a00200780c */ /* 0x000fe20003f06070 */
[----:B------:R-:W-:-:S12]  /*5fe0*/  BSSY.RECONVERGENT B1, `(.L_x_18450) ;  /* 0x00000c0000017945 */ /* 0x000fd80003800200 */
[----:B------:R-:W-:Y:S05]  /*5ff0*/  @!P0 BRA `(.L_x_18451) ;  /* 0x0000000800f88947 */ /* 0x000fea0003800000 */
[----:B------:R-:W-:Y:S04]  /*6000*/  BSSY.RECONVERGENT B2, `(.L_x_18452) ;  /* 0x0000005000027945 */ /* 0x000fe80003800200 */
[----:B------:R-:W-:Y:S05]  /*6010*/  @!P2 BRA `(.L_x_18453) ;  /* 0x00000000000ca947 */ /* 0x000fea0003800000 */
[----:B------:R-:W0:Y:S02]  /*6020*/  LDC.64 R184, c[0x0][0x390] ;  /* 0x0000e400ffb87b82 */ /* 0x000e240000000a00 */
[----:B0-----:R-:W-:-:S06]  /*6030*/  IMAD.WIDE.U32 R184, R6, 0x10, R184 ;  /* 0x0000001006b87825 */ /* 0x001fcc00078e00b8 */
[----:B------:R-:W5:Y:S02]  /*6040*/  LDG.E.128 R184, desc[UR6][R184.64] ;  /* 0x00000006b8b87981 */ /* 0x000f64000c1e1d00 */
.L_x_18453:
[----:B------:R-:W-:Y:S05]  /*6050*/  BSYNC.RECONVERGENT B2 ;  /* 0x0000000000027941 */ /* 0x000fea0003800200 */
.L_x_18452:
        /* <DEDUP_REMOVED lines=16> */
[----:B------:R-:W0:Y:S02]  /*6160*/  @P2 LDC R81, c[0x0][0x40c] ;  /* 0x00010300ff512b82 */ /* 0x000e240000000800 */
[----:B0-----:R-:W-:-:S04]  /*6170*/  @P2 FMUL.FTZ R81, R80, R81 ;  /* 0x0000005150512220 */ /* 0x001fc80000410000 */
[-C--:B------:R-:W-:Y:S01]  /*6180*/  @P2 FFMA.FTZ R128, R184, R81.reuse, R128 ;  /* 0x00000051b8802223 */ /* 0x080fe20000010080 */
[----:B-1234-:R-:W-:Y:S01]  /*6190*/  @P2 FMUL.FTZ R188, R36, R81 ;  /* 0x0000005124bc2220 */ /* 0x01efe20000410000 */
[----:B------:R-:W-:Y:S01]  /*61a0*/  MOV R81, R161 ;  /* 0x000000a100517202 */ /* 0x000fe20000000f00 */
[----:B------:R-:W-:Y:S02]  /*61b0*/  @P1 FFMA.FTZ R81, R5, R82, R161 ;  /* 0x0000005205511223 */ /* 0x000fe400000100a1 */
[----:B------:R-:W0:Y:S02]  /*61c0*/  @P2 LDC R82, c[0x0][0x40c] ;  /* 0x00010300ff522b82 */ /* 0x000e240000000800 */
[----:B0-----:R-:W-:-:S04]  /*61d0*/  @P2 FMUL.FTZ R82, R81, R82 ;  /* 0x0000005251522220 */ /* 0x001fc80000410000 */
[-C--:B------:R-:W-:Y:S01]  /*61e0*/  @P2 FFMA.FTZ R129, R185, R82.reuse, R129 ;  /* 0x00000052b9812223 */ /* 0x080fe20000010081 */
[----:B------:R-:W-:Y:S01]  /*61f0*/  @P2 FMUL.FTZ R189, R37, R82 ;  /* 0x0000005225bd2220 */ /* 0x000fe20000410000 */
[----:B------:R-:W-:Y:S01]  /*6200*/  MOV R82, R162 ;  /* 0x000000a200527202 */ /* 0x000fe20000000f00 */
[----:B------:R-:W-:Y:S02]  /*6210*/  @P1 FFMA.FTZ R82, R5, R83, R162 ;  /* 0x0000005305521223 */ /* 0x000fe400000100a2 */
[----:B------:R-:W0:Y:S02]  /*6220*/  @P2 LDC R83, c[0x0][0x40c] ;  /* 0x00010300ff532b82 */ /* 0x000e240000000800 */
[----:B0-----:R-:W-:-:S04]  /*6230*/  @P2 FMUL.FTZ R83, R82, R83 ;  /* 0x0000005352532220 */ /* 0x001fc80000410000 */
        /* <DEDUP_REMOVED lines=11> */
.L_x_18456:
[----:B------:R-:W-:-:S04]  /*62f0*/  @P1 FFMA.FTZ R195, R207, R193, R194 ;  /* 0x000000c1cfc31223 */ /* 0x000fc800000100c2 */
[----:B-1234-:R-:W-:Y:S01]  /*6300*/  @P1 FADD.FTZ R196, R234, -R195 ;  /* 0x800000c3eac41221 */ /* 0x01efe20000010000 */
        /* <DEDUP_REMOVED lines=31> */
.L_x_18455:
        /* <DEDUP_REMOVED lines=23> */
[----:B-1234-:R-:W-:Y:S01]  /*6670*/  FFMA.FTZ R188, R207, R193, R194 ;  /* 0x000000c1cfbc7223 */ /* 0x01efe200000100c2 */
[----:B------:R-:W-:-:S03]  /*6680*/  ISETP.GT.AND P3, PT, R4, RZ, PT ;  /* 0x000000ff0400720c */ /* 0x000fc60003f64270 */
[----:B------:R-:W-:-:S04]  /*6690*/  FADD.FTZ R188, R234, -R188 ;  /* 0x800000bceabc7221 */ /* 0x000fc80000010000 */
[----:B------:R-:W-:-:S05]  /*66a0*/  FMUL.FTZ R188, R5, R188 ;  /* 0x000000bc05bc7220 */ /* 0x000fca0000410000 */
[----:B------:R-:W-:-:S05]  /*66b0*/  FSEL R188, R188, RZ, P3 ;  /* 0x000000ffbcbc7208 */ /* 0x000fca0001800000 */
[----:B------:R-:W-:-:S04]  /*66c0*/  FMUL.FTZ R188, R188, UR12 ;  /* 0x0000000cbcbc7c20 */ /* 0x000fc80008410000 */
[-C--:B------:R-:W-:Y:S01]  /*66d0*/  FFMA.FTZ R128, R184, R188.reuse, R128 ;  /* 0x000000bcb8807223 */ /* 0x080fe20000010080 */
[----:B------:R-:W-:-:S07]  /*66e0*/  FMUL.FTZ R188, R36, R188 ;  /* 0x000000bc24bc7220 */ /* 0x000fce0000410000 */
.L_x_18460:
[----:B------:R-:W-:Y:S05]  /*66f0*/  BSYNC.RECONVERGENT B3 ;  /* 0x0000000000037941 */ /* 0x000fea0003800200 */
.L_x_18459:
[----:B------:R-:W-:Y:S04]  /*6700*/  BSSY.RECONVERGENT B3, `(.L_x_18461) ;  /* 0x000000a000037945 */ /* 0x000fe80003800200 */
[----:B------:R-:W-:Y:S05]  /*6710*/  @!P2 BRA `(.L_x_18462) ;  /* 0x000000000020a947 */ /* 0x000fea0003800000 */
        /* <DEDUP_REMOVED lines=8> */
.L_x_18462:
[----:B------:R-:W-:Y:S05]  /*67a0*/  BSYNC.RECONVERGENT B3 ;  /* 0x0000000000037941 */ /* 0x000fea0003800200 */
.L_x_18461:
        /* <DEDUP_REMOVED lines=10> */
.L_x_18464:
[----:B------:R-:W-:Y:S05]  /*6850*/  BSYNC.RECONVERGENT B3 ;  /* 0x0000000000037941 */ /* 0x000fea0003800200 */
.L_x_18463:
[----:B------:R-:W-:Y:S05]  /*6860*/  @!P2 BRA `(.L_x_18457) ;  /* 0x0000000000b8a947 */ /* 0x000fea0003800000 */
[----:B-1234-:R-:W-:-:S04]  /*6870*/  FMUL.FTZ R191, R83, UR12 ;  /* 0x0000000c53bf7c20 */ /* 0x01efc80008410000 */
[-C--:B------:R-:W-:Y:S01]  /*6880*/  FFMA.FTZ R131, R187, R191.reuse, R131 ;  /* 0x000000bfbb837223 */ /* 0x080fe20000010083 */
[----:B------:R-:W-:Y:S01]  /*6890*/  FMUL.FTZ R191, R39, R191 ;  /* 0x000000bf27bf7220 */ /* 0x000fe20000410000 */
[----:B------:R-:W-:Y:S06]  /*68a0*/  BRA `(.L_x_18457) ;  /* 0x0000000000a87947 */ /* 0x000fec0003800000 */
.L_x_18458:
[----:B------:R-:W-:Y:S04]  /*68b0*/  BSSY.RECONVERGENT B3, `(.L_x_18465) ;  /* 0x000000a000037945 */ /* 0x000fe80003800200 */
[----:B------:R-:W-:Y:S05]  /*68c0*/  @!P2 BRA `(.L_x_18466) ;  /* 0x000000000020a947 */ /* 0x000fea0003800000 */
[----:B-1234-:R-:W-:Y:S01]  /*68d0*/  FFMA.FTZ R188, R207, R193, R194 ;  /* 0x000000c1cfbc7223 */ /* 0x01efe200000100c2 */
[----:B------:R-:W-:-:S03]  /*68e0*/  ISETP.GT.AND P3, PT, R4, RZ, PT ;  /* 0x000000ff0400720c */ /* 0x000fc60003f64270 */
[----:B------:R-:W-:-:S04]  /*68f0*/  FADD.FTZ R188, R234, -R188 ;  /* 0x800000bceabc7221 */ /* 0x000fc80000010000 */
[----:B-----5:R-:W-:-:S05]  /*6900*/  FMUL.FTZ R188, R5, R188 ;  /* 0x000000bc05bc7220 */ /* 0x020fca0000410000 */
[----:B------:R-:W-:-:S05]  /*6910*/  FSEL R188, R188, RZ, P3 ;  /* 0x000000ffbcbc7208 */ /* 0x000fca0001800000 */
[----:B------:R-:W-:-:S04]  /*6920*/  FMUL.FTZ R188, R188, UR12 ;  /* 0x0000000cbcbc7c20 */ /* 0x000fc80008410000 */
[-C--:B------:R-:W-:Y:S01]  /*6930*/  FFMA.FTZ R128, R184, R188.reuse, R128 ;  /* 0x000000bcb8807223 */ /* 0x080fe20000010080 */
[----:B------:R-:W-:-:S07]  /*6940*/  FMUL.FTZ R188, R36, R188 ;  /* 0x000000bc24bc7220 */ /* 0x000fce0000410000 */
.L_x_18466:
[----:B------:R-:W-:Y:S05]  /*6950*/  BSYNC.RECONVERGENT B3 ;  /* 0x0000000000037941 */ /* 0x000fea0003800200 */
.L_x_18465:
        /* <DEDUP_REMOVED lines=10> */
.L_x_18468:
[----:B------:R-:W-:Y:S05]  /*6a00*/  BSYNC.RECONVERGENT B3 ;  /* 0x0000000000037941 */ /* 0x000fea0003800200 */
.L_x_18467:
        /* <DEDUP_REMOVED lines=10> */
.L_x_18470:
[----:B------:R-:W-:Y:S05]  /*6ab0*/  BSYNC.RECONVERGENT B3 ;  /* 0x0000000000037941 */ /* 0x000fea0003800200 */
.L_x_18469:
        /* <DEDUP_REMOVED lines=9> */
.L_x_18457:
[----:B------:R-:W-:Y:S05]  /*6b50*/  BSYNC.RECONVERGENT B2 ;  /* 0x0000000000027941 */ /* 0x000fea0003800200 */
.L_x_18454:
[----:B-1234-:R-:W1:Y:S02]  /*6b60*/  @P0 LDC.64 R196, c[0x0][0x478] ;  /* 0x00011e00ffc40b82 */ /* 0x01ee640000000a00 */
[C---:B-1---5:R-:W-:Y:S01]  /*6b70*/  @P0 IMAD.WIDE.U32 R196, R192.reuse, 0x10, R196 ;  /* 0x00000010c0c40825 */ /* 0x062fe200078e00c4 */
[----:B------:R-:W-:-:S04]  /*6b80*/  IADD3 R192, PT, PT, R192, 0x20, RZ ;  /* 0x00000020c0c07810 */ /* 0x000fc80007ffe0ff */
[----:B------:R1:W-:Y:S02]  /*6b90*/  @P0 STG.E.128 desc[UR6][R196.64], R80 ;  /* 0x00000050c4000986 */ /* 0x0003e4000c101d06 */
[----:B-1----:R-:W1:Y:S02]  /*6ba0*/  @P2 LDC.64 R196, c[0x0][0x468] ;  /* 0x00011a00ffc42b82 */ /* 0x002e640000000a00 */
[C---:B-1----:R-:W-:Y:S01]  /*6bb0*/  @P2 IMAD.WIDE.U32 R196, R6.reuse, 0x10, R196 ;  /* 0x0000001006c42825 */ /* 0x042fe200078e00c4 */
[----:B------:R-:W-:-:S04]  /*6bc0*/  IADD3 R6, PT, PT, R6, 0x20, RZ ;  /* 0x0000002006067810 */ /* 0x000fc80007ffe0ff */
[----:B------:R1:W-:Y:S03]  /*6bd0*/  @P2 STG.E.128 desc[UR6][R196.64], R188 ;  /* 0x000000bcc4002986 */ /* 0x0003e6000c101d06 */
.L_x_18451:
[----:B------:R-:W-:Y:S05]  /*6be0*/  BSYNC.RECONVERGENT B1 ;  /* 0x0000000000017941 */ /* 0x000fea0003800200 */
.L_x_18450:
        /* <DEDUP_REMOVED lines=8> */
.L_x_18474:
[----:B------:R-:W-:Y:S05]  /*6c70*/  BSYNC.RECONVERGENT B2 ;  /* 0x0000000000027941 */ /* 0x000fea0003800200 */
.L_x_18473:
        /* <DEDUP_REMOVED lines=41> */
.L_x_18477:
        /* <DEDUP_REMOVED lines=33> */
.L_x_18476:
        /* <DEDUP_REMOVED lines=31> */
.L_x_18481:
[----:B------:R-:W-:Y:S05]  /*7310*/  BSYNC.RECONVERGENT B3 ;  /* 0x0000000000037941 */ /* 0x000fea0003800200 */
.L_x_18480:
        /* <DEDUP_REMOVED lines=10> */
.L_x_18483:
[----:B------:R-:W-:Y:S05]  /*73c0*/  BSYNC.RECONVERGENT B3 ;  /* 0x0000000000037941 */ /* 0x000fea0003800200 */
.L_x_18482:
        /* <DEDUP_REMOVED lines=10> */
.L_x_18485:
[----:B------:R-:W-:Y:S05]  /*7470*/  BSYNC.RECONVERGENT B3 ;  /* 0x0000000000037941 */ /* 0x000fea0003800200 */
.L_x_18484:
[----:B------:R-:W-:Y:S05]  /*7480*/  @!P2 BRA `(.L_x_18478) ;  /* 0x0000000000b8a947 */ /* 0x000fea0003800000 */
[----:B-1234-:R-:W-:-:S04]  /*7490*/  FMUL.FTZ R191, R83, UR12 ;  /* 0x0000000c53bf7c20 */ /* 0x01efc80008410000 */
[-C--:B------:R-:W-:Y:S01]  /*74a0*/  FFMA.FTZ R135, R187, R191.reuse, R135 ;  /* 0x000000bfbb877223 */ /* 0x080fe20000010087 */
[----:B------:R-:W-:Y:S01]  /*74b0*/  FMUL.FTZ R191, R43, R191 ;  /* 0x000000bf2bbf7220 */ /* 0x000fe20000410000 */
[----:B------:R-:W-:Y:S06]  /*74c0*/  BRA `(.L_x_18478) ;  /* 0x0000000000a87947 */ /* 0x000fec0003800000 */
.L_x_18479:
        /* <DEDUP_REMOVED lines=10> */
.L_x_18487:
[----:B------:R-:W-:Y:S05]  /*7570*/  BSYNC.RECONVERGENT B3 ;  /* 0x0000000000037941 */ /* 0x000fea0003800200 */
.L_x_18486:
        /* <DEDUP_REMOVED lines=10> */
.L_x_18489:
[----:B------:R-:W-:Y:S05]  /*7620*/  BSYNC.RECONVERGENT B3 ;  /* 0x0000000000037941 */ /* 0x000fea0003800200 */
.L_x_18488:
        /* <DEDUP_REMOVED lines=10> */
.L_x_18491:
[----:B------:R-:W-:Y:S05]  /*76d0*/  BSYNC.RECONVERGENT B3 ;  /* 0x0000000000037941 */ /* 0x000fea0003800200 */
.L_x_18490:
        /* <DEDUP_REMOVED lines=9> */
.L_x_18478:
[----:B------:R-:W-:Y:S05]  /*7770*/  BSYNC.RECONVERGENT B2 ;  /* 0x0000000000027941 */ /* 0x000fea0003800200 */
.L_x_18475:
        /* <DEDUP_REMOVED lines=8> */
.L_x_18472:
[----:B------:R-:W-:Y:S05]  /*7800*/  BSYNC.RECONVERGENT B1 ;  /* 0x0000000000017941 */ /* 0x000fea0003800200 */
.L_x_18471:
        /* <DEDUP_REMOVED lines=8> */
.L_x_18495:
[----:B------:R-:W-:Y:S05]  /*7890*/  BSYNC.RECONVERGENT B2 ;  /* 0x0000000000027941 */ /* 0x000fea0003800200 */
.L_x_18494:
        /* <DEDUP_REMOVED lines=41> */
.L_x_18498:
        /* <DEDUP_REMOVED lines=33> */
.L_x_18497:
        /* <DEDUP_REMOVED lines=31> */
.L_x_18502:
[----:B------:R-:W-:Y:S05]  /*7f30*/  BSYNC.RECONVERGENT B3 ;  /* 0x0000000000037941 */ /* 0x000fea0003800200 */
.L_x_18501:
        /* <DEDUP_REMOVED lines=10> */
.L_x_18504:
[----:B------:R-:W-:Y:S05]  /*7fe0*/  BSYNC.RECONVERGENT B3 ;  /* 0x0000000000037941 */ /* 0x000fea0003800200 */
.L_x_18503:
        /* <DEDUP_REMOVED lines=10> */
.L_x_18506:
[----:B------:R-:W-:Y:S05]  /*8090*/  BSYNC.RECONVERGENT B3 ;  /* 0x0000000000037941 */ /* 0x000fea0003800200 */
.L_x_18505:
[----:B------:R-:W-:Y:S05]  /*80a0*/  @!P2 BRA `(.L_x_18499) ;  /* 0x0000000000b8a947 */ /* 0x000fea0003800000 */
[----:B-1234-:R-:W-:-:S04]  /*80b0*/  FMUL.FTZ R191, R83, UR12 ;  /* 0x0000000c53bf7c20 */ /* 0x01efc80008410000 */
[-C--:B------:R-:W-:Y:S01]  /*80c0*/  FFMA.FTZ R139, R187, R191.reuse, R139 ;  /* 0x000000bfbb8b7223 */ /* 0x080fe2000001008b */
[----:B------:R-:W-:Y:S01]  /*80d0*/  FMUL.FTZ R191, R47, R191 ;  /* 0x000000bf2fbf7220 */ /* 0x000fe20000410000 */
[----:B------:R-:W-:Y:S06]  /*80e0*/  BRA `(.L_x_18499) ;  /* 0x0000000000a87947 */ /* 0x000fec0003800000 */
.L_x_18500:
        /* <DEDUP_REMOVED lines=10> */
.L_x_18508:
[----:B------:R-:W-:Y:S05]  /*8190*/  BSYNC.RECONVERGENT B3 ;  /* 0x0000000000037941 */ /* 0x000fea0003800200 */
.L_x_18507:
        /* <DEDUP_REMOVED lines=10> */
.L_x_18510:
[----:B------:R-:W-:Y:S05]  /*8240*/  BSYNC.RECONVERGENT B3 ;  /* 0x0000000000037941 */ /* 0x000fea0003800200 */
.L_x_18509:
        /* <DEDUP_REMOVED lines=10> */
.L_x_18512:
[----:B------:R-:W-:Y:S05]  /*82f0*/  BSYNC.RECONVERGENT B3 ;  /* 0x0000000000037941 */ /* 0x000fea0003800200 */
.L_x_18511:
        /* <DEDUP_REMOVED lines=9> */
.L_x_18499:
[----:B------:R-:W-:Y:S05]  /*8390*/  BSYNC.RECONVERGENT B2 ;  /* 0x0000000000027941 */ /* 0x000fea0003800200 */
.L_x_18496:
        /* <DEDUP_REMOVED lines=8> */
.L_x_18493:
[----:B------:R-:W-:Y:S05]  /*8420*/  BSYNC.RECONVERGENT B1 ;  /* 0x0000000000017941 */ /* 0x000fea0003800200 */
.L_x_18492:
        /* <DEDUP_REMOVED lines=8> */
.L_x_18516:
[----:B------:R-:W-:Y:S05]  /*84b0*/  BSYNC.RECONVERGENT B2 ;  /* 0x0000000000027941 */ /* 0x000fea0003800200 */
.L_x_18515:
        /* <DEDUP_REMOVED lines=10> */
[-CC-:B------:R-:W-:Y:S01]  /*8560*/  @P1 FFMA.FTZ R82, R211, R193.reuse, R194.reuse ;  /* 0x000000c1d3521223 */ /* 0x180fe200000100c2 */
[----:B------:R-:W-:Y:S01]  /*8570*/  @P1 FFMA.FTZ R83, R213, R193, R194 ;  /* 0x000000c1d5531223 */ /* 0x000fe200000100c2 */
[----:B------:R-:W-:Y:S01]  /*8580*/  @P1 FADD.FTZ R80, R246, -R4 ;  /* 0x80000004f6501221 */ /* 0x000fe20000010000 */
[----:B------:R-:W-:Y:S01]  /*8590*/  @P1 FADD.FTZ R81, R231, -R81 ;  /* 0x80000051e7511221 */ /* 0x000fe20000010000 */
[----:B-----5:R-:W-:Y:S01]  /*85a0*/  MOV R4, R175 ;  /* 0x000000af00047202 */ /* 0x020fe20000000f00 */
[----:B------:R-:W-:Y:S01]  /*85b0*/  @P1 FADD.FTZ R82, R223, -R82 ;  /* 0x80000052df521221 */ /* 0x000fe20000010000 */
[C---:B------:R-:W-:Y:S01]  /*85c0*/  @P1 FFMA.FTZ R4, R5.reuse, R80, R175 ;  /* 0x0000005005041223 */ /* 0x040fe200000100af */
[----:B------:R-:W-:Y:S01]  /*85d0*/  MOV R80, R172 ;  /* 0x000000ac00507202 */ /* 0x000fe20000000f00 */
[----:B------:R-:W-:Y:S01]  /*85e0*/  @P1 FFMA.FTZ R80, R5, R81, R172 ;  /* 0x0000005105501223 */ /* 0x000fe200000100ac */
[----:B------:R-:W-:Y:S01]  /*85f0*/  @P1 FADD.FTZ R83, R215, -R83 ;  /* 0x80000053d7531221 */ /* 0x000fe20000010000 */
        /* <DEDUP_REMOVED lines=11> */
[----:B------:R-:W-:Y:S01]  /*86b0*/  @P1 FFMA.FTZ R82, R5, R83, R174 ;  /* 0x0000005305521223 */ /* 0x000fe200000100ae */
[----:B------:R-:W-:Y:S01]  /*86c0*/  MOV R83, R4 ;  /* 0x0000000400537202 */ /* 0x000fe20000000f00 */
[----:B------:R-:W0:Y:S02]  /*86d0*/  @P2 LDC R5, c[0x0][0x40c] ;  /* 0x00010300ff052b82 */ /* 0x000e240000000800 */
[----:B0-----:R-:W-:-:S04]  /*86e0*/  @P2 FMUL.FTZ R5, R82, R5 ;  /* 0x0000000552052220 */ /* 0x001fc80000410000 */
[-C--:B------:R-:W-:Y:S01]  /*86f0*/  @P2 FFMA.FTZ R142, R186, R5.reuse, R142 ;  /* 0x00000005ba8e2223 */ /* 0x080fe2000001008e */
[----:B------:R-:W-:Y:S01]  /*8700*/  @P2 FMUL.FTZ R190, R50, R5 ;  /* 0x0000000532be2220 */ /* 0x000fe20000410000 */
[----:B------:R-:W-:Y:S06]  /*8710*/  @!P2 BRA `(.L_x_18520) ;  /* 0x00000008002ca947 */ /* 0x000fec0003800000 */
[----:B------:R-:W-:-:S04]  /*8720*/  FMUL.FTZ R4, R4, UR12 ;  /* 0x0000000c04047c20 */ /* 0x000fc80008410000 */
[-C--:B------:R-:W-:Y:S01]  /*8730*/  FFMA.FTZ R143, R187, R4.reuse, R143 ;  /* 0x00000004bb8f7223 */ /* 0x080fe2000001008f */
[----:B------:R-:W-:Y:S01]  /*8740*/  FMUL.FTZ R191, R51, R4 ;  /* 0x0000000433bf7220 */ /* 0x000fe20000410000 */
[----:B------:R-:W-:Y:S06]  /*8750*/  BRA `(.L_x_18520) ;  /* 0x00000008001c7947 */ /* 0x000fec0003800000 */
.L_x_18519:
[----:B------:R-:W-:-:S04]  /*8760*/  @P1 FFMA.FTZ R4, R212, R193, R194 ;  /* 0x000000c1d4041223 */ /* 0x000fc800000100c2 */
[----:B------:R-:W-:Y:S01]  /*8770*/  @P1 FADD.FTZ R195, R231, -R4 ;  /* 0x80000004e7c31221 */ /* 0x000fe20000010000 */
[----:B-----5:R-:W-:-:S03]  /*8780*/  MOV R4, R172 ;  /* 0x000000ac00047202 */ /* 0x020fc60000000f00 */
[----:B------:R-:W-:Y:S02]  /*8790*/  @P1 FFMA.FTZ R4, R5, R195, R172 ;  /* 0x000000c305041223 */ /* 0x000fe400000100ac */
[----:B------:R-:W0:Y:S02]  /*87a0*/  @P2 LDC R195, c[0x0][0x40c] ;  /* 0x00010300ffc32b82 */ /* 0x000e240000000800 */
[----:B0-----:R-:W-:-:S04]  /*87b0*/  @P2 FMUL.FTZ R4, R4, R195 ;  /* 0x000000c304042220 */ /* 0x001fc80000410000 */
[-C--:B------:R-:W-:Y:S01]  /*87c0*/  @P2 FFMA.FTZ R140, R184, R4.reuse, R140 ;  /* 0x00000004b88c2223 */ /* 0x080fe2000001008c */
[----:B-1234-:R-:W-:Y:S01]  /*87d0*/  @P2 FMUL.FTZ R188, R48, R4 ;  /* 0x0000000430bc2220 */ /* 0x01efe20000410000 */
        /* <DEDUP_REMOVED lines=25> */
.L_x_18518:
[----:B------:R-:W-:-:S04]  /*8970*/  UISETP.NE.U32.AND UP0, UPT, UR14, URZ, UPT ;  /* 0x000000ff0e00728c */ /* 0x000fc8000bf05070 */
[----:B------:R-:W-:-:S06]  /*8980*/  UISETP.NE.AND.EX UP0, UPT, UR15, URZ, UPT, UP0 ;  /* 0x000000ff0f00728c */ /* 0x000fcc000bf05300 */
[----:B------:R-:W-:-:S13]  /*8990*/  PLOP3.LUT P0, PT, PT, PT, UP0, 0x80, 0x8 ;  /* 0x000000000008781c */ /* 0x000fda0003f0f008 */
[----:B------:R-:W-:Y:S05]  /*89a0*/  @!P0 BRA `(.L_x_18521) ;  /* 0x0000000000e08947 */ /* 0x000fea0003800000 */
        /* <DEDUP_REMOVED lines=9> */
[----:B-1234-:R-:W-:-:S07]  /*8a40*/  FMUL.FTZ R188, R48, R80 ;  /* 0x0000005030bc7220 */ /* 0x01efce0000410000 */
.L_x_18523:
[----:B------:R-:W-:Y:S05]  /*8a50*/  BSYNC.RECONVERGENT B3 ;  /* 0x0000000000037941 */ /* 0x000fea0003800200 */
.L_x_18522:
        /* <DEDUP_REMOVED lines=10> */
.L_x_18525:
[----:B------:R-:W-:Y:S05]  /*8b00*/  BSYNC.RECONVERGENT B3 ;  /* 0x0000000000037941 */ /* 0x000fea0003800200 */
.L_x_18524:
        /* <DEDUP_REMOVED lines=10> */
.L_x_18527:
[----:B------:R-:W-:Y:S05]  /*8bb0*/  BSYNC.RECONVERGENT B3 ;  /* 0x0000000000037941 */ /* 0x000fea0003800200 */
.L_x_18526:
        /* <DEDUP_REMOVED lines=19> */
[----:B------:R-:W-:-:S04]  /*8cf0*/  FMUL.FTZ R4, R5, UR12 ;  /* 0x0000000c05047c20 */ /* 0x000fc80008410000 */
[-C--:B------:R-:W-:Y:S01]  /*8d00*/  FFMA.FTZ R143, R187, R4.reuse, R143 ;  /* 0x00000004bb8f7223 */ /* 0x080fe2000001008f */
[----:B-1234-:R-:W-:Y:S01]  /*8d10*/  FMUL.FTZ R191, R51, R4 ;  /* 0x0000000433bf7220 */ /* 0x01efe20000410000 */
[----:B------:R-:W-:Y:S06]  /*8d20*/  BRA `(.L_x_18520) ;  /* 0x0000000000a87947 */ /* 0x000fec0003800000 */
.L_x_18521:
        /* <DEDUP_REMOVED lines=10> */
.L_x_18529:
[----:B------:R-:W-:Y:S05]  /*8dd0*/  BSYNC.RECONVERGENT B3 ;  /* 0x0000000000037941 */ /* 0x000fea0003800200 */
.L_x_18528:
        /* <DEDUP_REMOVED lines=10> */
.L_x_18531:
[----:B------:R-:W-:Y:S05]  /*8e80*/  BSYNC.RECONVERGENT B3 ;  /* 0x0000000000037941 */ /* 0x000fea0003800200 */
.L_x_18530:
        /* <DEDUP_REMOVED lines=10> */
.L_x_18533:
[----:B------:R-:W-:Y:S05]  /*8f30*/  BSYNC.RECONVERGENT B3 ;  /* 0x0000000000037941 */ /* 0x000fea0003800200 */
.L_x_18532:
[----:B------:R-:W-:Y:S01]  /*8f40*/  ISETP.GT.AND P1, PT, R4, RZ, PT ;  /* 0x000000ff0400720c */ /* 0x000fe20003f24270 */
[----:B------:R-:W-:-:S04]  /*8f50*/  FFMA.FTZ R4, R245, R193, R194 ;  /* 0x000000c1f5047223 */ /* 0x000fc800000100c2 */
[----:B------:R-:W-:-:S04]  /*8f60*/  FADD.FTZ R4, R246, -R4 ;  /* 0x80000004f6047221 */ /* 0x000fc80000010000 */
[----:B-----5:R-:W-:Y:S02]  /*8f70*/  FMUL.FTZ R5, R5, R4 ;  /* 0x0000000405057220 */ /* 0x020fe40000410000 */
[----:B------:R-:W0:Y:S03]  /*8f80*/  @P2 LDC R4, c[0x0][0x40c] ;  /* 0x00010300ff042b82 */ /* 0x000e260000000800 */
[----:B------:R-:W-:-:S05]  /*8f90*/  FSEL R5, R5, RZ, P1 ;  /* 0x000000ff05057208 */ /* 0x000fca0000800000 */
[----:B0-----:R-:W-:-:S04]  /*8fa0*/  @P2 FMUL.FTZ R4, R5, R4 ;  /* 0x0000000405042220 */ /* 0x001fc80000410000 */
[-C--:B------:R-:W-:Y:S01]  /*8fb0*/  @P2 FFMA.FTZ R143, R187, R4.reuse, R143 ;  /* 0x00000004bb8f2223 */ /* 0x080fe2000001008f */
[----:B-1234-:R-:W-:-:S07]  /*8fc0*/  @P2 FMUL.FTZ R191, R51, R4 ;  /* 0x0000000433bf2220 */ /* 0x01efce0000410000 */
.L_x_18520:
[----:B------:R-:W-:Y:S05]  /*8fd0*/  BSYNC.RECONVERGENT B2 ;  /* 0x0000000000027941 */ /* 0x000fea0003800200 */
.L_x_18517:
[----:B------:R-:W5:Y:S02]  /*8fe0*/  @P0 LDC.64 R4, c[0x0][0x478] ;  /* 0x00011e00ff040b82 */ /* 0x000f640000000a00 */
[----:B-----5:R-:W-:-:S05]  /*8ff0*/  @P0 IMAD.WIDE.U32 R4, R192, 0x10, R4 ;  /* 0x00000010c0040825 */ /* 0x020fca00078e0004 */
[----:B------:R5:W-:Y:S02]  /*9000*/  @P0 STG.E.128 desc[UR6][R4.64], R80 ;  /* 0x0000005004000986 */ /* 0x000be4000c101d06 */
[----:B-----5:R-:W5:Y:S02]  /*9010*/  @P2 LDC.64 R4, c[0x0][0x468] ;  /* 0x00011a00ff042b82 */ /* 0x020f640000000a00 */
[----:B-----5:R-:W-:-:S05]  /*9020*/  @P2 IMAD.WIDE.U32 R4, R6, 0x10, R4 ;  /* 0x0000001006042825 */ /* 0x020fca00078e0004 */
[----:B------:R0:W-:Y:S02]  /*9030*/  @P2 STG.E.128 desc[UR6][R4.64], R188 ;  /* 0x000000bc04002986 */ /* 0x0001e4000c101d06 */
.L_x_18514:
[----:B------:R-:W-:Y:S05]  /*9040*/  BSYNC.RECONVERGENT B1 ;  /* 0x0000000000017941 */ /* 0x000fea0003800200 */
.L_x_18513:
[----:B0----5:R-:W0:Y:S02]  /*9050*/  LDC.64 R4, c[0x0][0x380] ;  /* 0x0000e000ff047b82 */ /* 0x021e240000000a00 */
[----:B0-----:R-:W-:-:S04]  /*9060*/  LEA R3, R4, R3, 0x2 ;  /* 0x0000000304037211 */ /* 0x001fc800078e10ff */
[----:B------:R-:W-:-:S13]  /*9070*/  ISETP.GE.AND P0, PT, R3, R5, PT ;  /* 0x000000050300720c */ /* 0x000fda0003f06270 */
[----:B------:R-:W-:Y:S05]  /*9080*/  @!P0 BRA `(.L_x_18534) ;  /* 0xffffff7c00408947 */ /* 0x000fea000383ffff */
.L_x_18347:
[----:B------:R-:W-:Y:S05]  /*9090*/  BSYNC B0 ;  /* 0x0000000000007941 */ /* 0x000fea0003800000 */
.L_x_18346:
[----:B------:R-:W2:Y:S01]  /*90a0*/  LDL.LU R4, [R1+0x4] ;  /* 0x0000040001047983 */ /* 0x000ea20000300800 */
[----:B------:R-:W-:Y:S05]  /*90b0*/  WARPSYNC.ALL ;  /* 0x0000000000007948 */ /* 0x000fea0003800000 */
[----:B------:R-:W0:Y:S01]  /*90c0*/  S2R R193, SR_TID.X ;  /* 0x0000000000c17919 */ /* 0x000e220000002100 */
[----:B------:R-:W1:Y:S01]  /*90d0*/  S2UR UR4, SR_CTAID.X ;  /* 0x00000000000479c3 */ /* 0x000e620000002500 */
[----:B------:R-:W3:Y:S01]  /*90e0*/  LDCU.128 UR16, c[0x0][0x440] ;  /* 0x00008800ff1077ac */ /* 0x000ee20008000c00 */
[----:B------:R-:W-:Y:S01]  /*90f0*/  BSSY.RECONVERGENT B0, `(.L_x_18535) ;  /* 0x0000099000007945 */ /* 0x000fe20003800200 */
[----:B------:R-:W4:Y:S01]  /*9100*/  S2R R5, SR_CgaCtaId ;  /* 0x0000000000057919 */ /* 0x000f220000008800 */
[----:B0-----:R-:W-:-:S02]  /*9110*/  SHF.L.U32 R2, R193, 0x7, RZ ;  /* 0x00000007c1027819 */ /* 0x001fc400000006ff */
[----:B------:R-:W-:Y:S02]  /*9120*/  SHF.L.U32 R0, R193, 0x4, RZ ;  /* 0x00000004c1007819 */ /* 0x000fe400000006ff */
[----:B------:R-:W-:-:S04]  /*9130*/  LOP3.LUT R3, R2, 0x3000, RZ, 0xc0, !PT ;  /* 0x0000300002037812 */ /* 0x000fc800078ec0ff */
[----:B------:R-:W-:Y:S02]  /*9140*/  LOP3.LUT R0, R3, 0x1f0, R0, 0xf8, !PT ;  /* 0x000001f003007812 */ /* 0x000fe400078ef800 */
[----:B--2---:R-:W-:Y:S02]  /*9150*/  MOV R192, R4 ;  /* 0x0000000400c07202 */ /* 0x004fe40000000f00 */
[----:B------:R-:W-:-:S04]  /*9160*/  MOV R4, 0x400 ;  /* 0x0000040000047802 */ /* 0x000fc80000000f00 */
[----:B----4-:R-:W-:-:S04]  /*9170*/  LEA R5, R5, R4, 0x18 ;  /* 0x0000000405057211 */ /* 0x010fc800078ec0ff */
        /* <DEDUP_REMOVED lines=51> */
[----:B------:R0:W-:Y:S04]  /*94b0*/  STS.128 [R0+0x800], R68 ;  /* 0x0008004400007388 */ /* 0x0001e80000000c00 */
[----:B------:R1:W-:Y:S04]  /*94c0*/  STS.128 [R0+0xa00], R72 ;  /* 0x000a004800007388 */ /* 0x0003e80000000c00 */
[----:B------:R-:W-:Y:S04]  /*94d0*/  STS.128 [R0+0xc00], R76 ;  /* 0x000c004c00007388 */ /* 0x000fe80000000c00 */
[----:B------:R-:W-:Y:S01]  /*94e0*/  STS.128 [R0+0xe00], R180 ;  /* 0x000e00b400007388 */ /* 0x000fe20000000c00 */
[----:B------:R-:W-:Y:S01]  /*94f0*/  BAR.SYNC.DEFER_BLOCKING 0x0 ;  /* 0x0000000000007b1d */ /* 0x000fe20000010000 */
[----:B0-----:R-:W-:Y:S01]  /*9500*/  LOP3.LUT R70, R193, 0x7f, RZ, 0x3c, !PT ;  /* 0x0000007fc1467812 */ /* 0x001fe200078e3cff */
[----:B-1----:R-:W-:-:S03]  /*9510*/  IMAD R73, R192, UR4, RZ ;  /* 0x00000004c0497c24 */ /* 0x002fc6000f8e02ff */
[----:B------:R-:W-:Y:S01]  /*9520*/  IADD3 R70, PT, PT, R70, R192, RZ ;  /* 0x000000c046467210 */ /* 0x000fe20007ffe0ff */
[----:B------:R-:W0:Y:S01]  /*9530*/  LDCU.64 UR4, c[0x0][0x460] ;  /* 0x00008c00ff0477ac */ /* 0x000e220008000a00 */
[----:B------:R-:W-:Y:S02]  /*9540*/  IADD3 R73, P0, PT, R73, R193, RZ ;  /* 0x000000c149497210 */ /* 0x000fe40007f1e0ff */
[C---:B------:R-:W-:Y:S02]  /*9550*/  ISETP.GE.U32.AND P6, PT, R70.reuse, 0x100, PT ;  /* 0x000001004600780c */ /* 0x040fe40003fc6070 */
[----:B------:R-:W-:Y:S02]  /*9560*/  IADD3.X R72, PT, PT, RZ, RZ, RZ, P0, !PT ;  /* 0x000000ffff487210 */ /* 0x000fe400007fe4ff */
        /* <DEDUP_REMOVED lines=81> */
.L_x_18536:
[----:B------:R-:W-:Y:S05]  /*9a80*/  BSYNC.RECONVERGENT B0 ;  /* 0x0000000000007941 */ /* 0x000fea0003800200 */
.L_x_18535:
        /* <DEDUP_REMOVED lines=129> */
.L_x_18538:
[----:B------:R-:W-:Y:S05]  /*a2a0*/  BSYNC.RECONVERGENT B0 ;  /* 0x0000000000007941 */ /* 0x000fea0003800200 */
.L_x_18537:
        /* <DEDUP_REMOVED lines=18> */
.L_x_18540:
[----:B------:R-:W-:Y:S05]  /*a3d0*/  BSYNC.RECONVERGENT B0 ;  /* 0x0000000000007941 */ /* 0x000fea0003800200 */
.L_x_18539:
        /* <DEDUP_REMOVED lines=18> */
.L_x_18542:
[----:B------:R-:W-:Y:S05]  /*a500*/  BSYNC.RECONVERGENT B0 ;  /* 0x0000000000007941 */ /* 0x000fea0003800200 */
.L_x_18541:
        /* <DEDUP_REMOVED lines=18> */
.L_x_18544:
[----:B------:R-:W-:Y:S05]  /*a630*/  BSYNC.RECONVERGENT B0 ;  /* 0x0000000000007941 */ /* 0x000fea0003800200 */
.L_x_18543:
        /* <DEDUP_REMOVED lines=18> */
.L_x_18546:
[----:B------:R-:W-:Y:S05]  /*a760*/  BSYNC.RECONVERGENT B0 ;  /* 0x0000000000007941 */ /* 0x000fea0003800200 */
.L_x_18545:
        /* <DEDUP_REMOVED lines=18> */
.L_x_18548:
[----:B------:R-:W-:Y:S05]  /*a890*/  BSYNC.RECONVERGENT B0 ;  /* 0x0000000000007941 */ /* 0x000fea0003800200 */
.L_x_18547:
        /* <DEDUP_REMOVED lines=11> */
.L_x_18365:
[----:B-1----:R-:W-:Y:S01]  /*a950*/  HFMA2 R193, -RZ, RZ, 0, 5.9604644775390625e-08 ;  /* 0x00000001ffc17431 */ /* 0x002fe200000001ff */
[----:B------:R-:W-:Y:S01]  /*a960*/  BSSY B1, `(.L_x_18549) ;  /* 0x0000007000017945 */ /* 0x000fe20003800000 */
[----:B------:R-:W-:Y:S02]  /*a970*/  MOV R194, R204 ;  /* 0x000000cc00c27202 */ /* 0x000fe40000000f00 */
[----:B0-----:R-:W-:Y:S02]  /*a980*/  MOV R192, 0x1f ;  /* 0x0000001f00c07802 */ /* 0x001fe40000000f00 */
[----:B------:R-:W-:-:S07]  /*a990*/  MOV R6, 0xffffffff ;  /* 0xffffffff00067802 */ /* 0x000fce0000000f00 */
[----:B-----5:R-:W-:Y:S05]  /*a9a0*/  WARPSYNC.COLLECTIVE R6, `(.L_x_18550) ;  /* 0x0000000006087348 */ /* 0x020fea0003c00000 */
[----:B------:R0:W1:Y:S02]  /*a9b0*/  SHFL.BFLY P0, R197, R194, R193, R192 ;  /* 0x0c0000c1c2c57389 */ /* 0x00006400000000c0 */
[----:B01---5:R-:W-:Y:S05]  /*a9c0*/  ENDCOLLECTIVE ;  /* 0x000000000000791b */ /* 0x023fea0003800000 */
.L_x_18550:
[----:B------:R-:W-:Y:S05]  /*a9d0*/  BSYNC B1 ;  /* 0x0000000000017941 */ /* 0x000fea0003800000 */
.L_x_18549:
        /* <DEDUP_REMOVED lines=9> */
.L_x_18551:
        /* <DEDUP_REMOVED lines=8> */
.L_x_18552:
[----:B------:R-:W-:Y:S02]  /*aaf0*/  MOV R194, R196 ;  /* 0x000000c400c27202 */ /* 0x000fe40000000f00 */
[----:B------:R-:W-:-:S05]  /*ab00*/  MOV R6, R197 ;  /* 0x000000c500067202 */ /* 0x000fca0000000f00 */
[----:B------:R-:W-:Y:S01]  /*ab10*/  FADD.FTZ R195, R195, R6 ;  /* 0x00000006c3c37221 */ /* 0x000fe20000010000 */
[----:B------:R-:W-:-:S07]  /*ab20*/  MOV R6, 0xffffffff ;  /* 0xffffffff00067802 */ /* 0x000fce0000000f00 */
[----:B------:R-:W-:Y:S05]  /*ab30*/  WARPSYNC.COLLECTIVE R6, `(.L_x_18553) ;  /* 0x0000000006087348 */ /* 0x000fea0003c00000 */
[----:B------:R0:W1:Y:S02]  /*ab40*/  SHFL.BFLY P0, R197, R194, R193, R192 ;  /* 0x0c0000c1c2c57389 */ /* 0x00006400000000c0 */
[----:B01----:R-:W-:Y:S05]  /*ab50*/  ENDCOLLECTIVE ;  /* 0x000000000000791b */ /* 0x003fea0003800000 */
.L_x_18553:
        /* <DEDUP_REMOVED lines=8> */
.L_x_18554:
[----:B------:R-:W-:Y:S02]  /*abe0*/  MOV R194, R196 ;  /* 0x000000c400c27202 */ /* 0x000fe40000000f00 */
[----:B------:R-:W-:-:S05]  /*abf0*/  MOV R6, R197 ;  /* 0x000000c500067202 */ /* 0x000fca0000000f00 */
[----:B------:R-:W-:Y:S01]  /*ac00*/  FADD.FTZ R195, R195, R6 ;  /* 0x00000006c3c37221 */ /* 0x000fe20000010000 */
[----:B------:R-:W-:-:S07]  /*ac10*/  MOV R6, 0xffffffff ;  /* 0xffffffff00067802 */ /* 0x000fce0000000f00 */
[----:B------:R-:W-:Y:S05]  /*ac20*/  WARPSYNC.COLLECTIVE R6, `(.L_x_18555) ;  /* 0x0000000006087348 */ /* 0x000fea0003c00000 */
[----:B------:R0:W1:Y:S02]  /*ac30*/  SHFL.BFLY P0, R197, R194, R193, R192 ;  /* 0x0c0000c1c2c57389 */ /* 0x00006400000000c0 */
[----:B01----:R-:W-:Y:S05]  /*ac40*/  ENDCOLLECTIVE ;  /* 0x000000000000791b */ /* 0x003fea0003800000 */
.L_x_18555:
        /* <DEDUP_REMOVED lines=8> */
.L_x_18556:
[----:B------:R-:W-:Y:S02]  /*acd0*/  MOV R194, R196 ;  /* 0x000000c400c27202 */ /* 0x000fe40000000f00 */
[----:B------:R-:W-:-:S05]  /*ace0*/  MOV R6, R197 ;  /* 0x000000c500067202 */ /* 0x000fca0000000f00 */
[----:B------:R-:W-:Y:S01]  /*acf0*/  FADD.FTZ R195, R195, R6 ;  /* 0x00000006c3c37221 */ /* 0x000fe20000010000 */
[----:B------:R-:W-:-:S07]  /*ad00*/  MOV R6, 0xffffffff ;  /* 0xffffffff00067802 */ /* 0x000fce0000000f00 */
[----:B------:R-:W-:Y:S05]  /*ad10*/  WARPSYNC.COLLECTIVE R6, `(.L_x_18557) ;  /* 0x0000000006087348 */ /* 0x000fea0003c00000 */
[----:B------:R0:W1:Y:S02]  /*ad20*/  SHFL.BFLY P0, R197, R194, R193, R192 ;  /* 0x0c0000c1c2c57389 */ /* 0x00006400000000c0 */
[----:B01----:R-:W-:Y:S05]  /*ad30*/  ENDCOLLECTIVE ;  /* 0x000000000000791b */ /* 0x003fea0003800000 */
.L_x_18557:
        /* <DEDUP_REMOVED lines=8> */
.L_x_18558:
[----:B------:R-:W-:Y:S02]  /*adc0*/  MOV R194, R196 ;  /* 0x000000c400c27202 */ /* 0x000fe40000000f00 */
[----:B------:R-:W-:-:S07]  /*add0*/  MOV R198, R197 ;  /* 0x000000c500c67202 */ /* 0x000fce0000000f00 */
[----:B------:R-:W-:Y:S05]  /*ade0*/  WARPSYNC.COLLECTIVE R6, `(.L_x_18559) ;  /* 0x0000000006087348 */ /* 0x000fea0003c00000 */
[----:B------:R0:W1:Y:S02]  /*adf0*/  SHFL.BFLY P0, R197, R194, R193, R192 ;  /* 0x0c0000c1c2c57389 */ /* 0x00006400000000c0 */
[----:B01----:R-:W-:Y:S05]  /*ae00*/  ENDCOLLECTIVE ;  /* 0x000000000000791b */ /* 0x003fea0003800000 */
.L_x_18559:
[----:B------:R-:W-:Y:S01]  /*ae10*/  MOV R6, R197 ;  /* 0x000000c500067202 */ /* 0x000fe20000000f00 */
[----:B------:R-:W-:Y:S06]  /*ae20*/  BRA `(.L_x_18560) ;  /* 0xffffff7c00ec7947 */ /* 0x000fec000383ffff */
.L_x_18561:
        /* <DEDUP_REMOVED lines=13> */
.L_x_20132:


//--------------------- .text._ZN10layer_norm13ln_bwd_kernelINS_13Kernel_traitsIfffffjLj1024ELj1ELj4ELj1ELj16ENS_18Kernel_traits_baseILj1024EfffffjLj128EEEEELb0ELb1ELb1ELb1EEEvNS_9BwdParamsE --------------------------
	.section	.text._ZN10layer_norm13ln_bwd_kernelINS_13Kernel_traitsIfffffjLj1024ELj1ELj4ELj1ELj16ENS_18Kernel_traits_baseILj1024EfffffjLj128EEEEELb0ELb1ELb1ELb1EEEvNS_9BwdParamsE,"ax",@progbits
	.align	128
        .global         _ZN10layer_norm13ln_bwd_kernelINS_13Kernel_traitsIfffffjLj1024ELj1ELj4ELj1ELj16ENS_18Kernel_traits_baseILj1024EfffffjLj128EEEEELb0ELb1ELb1ELb1EEEvNS_9BwdParamsE
        .type           _ZN10layer_norm13ln_bwd_kernelINS_13Kernel_traitsIfffffjLj1024ELj1ELj4ELj1ELj16ENS_18Kernel_traits_baseILj1024EfffffjLj128EEEEELb0ELb1ELb1ELb1EEEvNS_9BwdParamsE,@function
        .size           _ZN10layer_norm13ln_bwd_kernelINS_13Kernel_traitsIfffffjLj1024ELj1ELj4ELj1ELj16ENS_18Kernel_traits_baseILj1024EfffffjLj128EEEEELb0ELb1ELb1ELb1EEEvNS_9BwdParamsE,(.L_x_20133 - _ZN10layer_norm13ln_bwd_kernelINS_13Kernel_traitsIfffffjLj1024ELj1ELj4ELj1ELj16ENS_18Kernel_traits_baseILj1024EfffffjLj128EEEEELb0ELb1ELb1ELb1EEEvNS_9BwdParamsE)
        .other          _ZN10layer_norm13ln_bwd_kernelINS_13Kernel_traitsIfffffjLj1024ELj1ELj4ELj1ELj16ENS_18Kernel_traits_baseILj1024EfffffjLj128EEEEELb0ELb1ELb1ELb1EEEvNS_9BwdParamsE,@"STO_CUDA_ENTRY STV_DEFAULT"
_ZN10layer_norm13ln_bwd_kernelINS_13Kernel_traitsIfffffjLj1024ELj1ELj4ELj1ELj16ENS_18Kernel_traits_baseILj1024EfffffjLj128EEEEELb0ELb1ELb1ELb1EEEvNS_9BwdParamsE:
.text._ZN10layer_norm13ln_bwd_kernelINS_13Kernel_traitsIfffffjLj1024ELj1ELj4ELj1ELj16ENS_18Kernel_traits_baseILj1024EfffffjLj128EEEEELb0ELb1ELb1ELb1EEEvNS_9BwdParamsE:
        /* <DEDUP_REMOVED lines=105> */
.L_x_18718:
[----:B------:R-:W1:Y:S08]  /*0690*/  LDC.64 R2, c[0x0][0x3f8] ;  /* 0x0000fe00ff027b82 */ /* 0x000e700000000a00 */
[----:B------:R-:W2:Y:S01]  /*06a0*/  LDC.64 R242, c[0x0][0x3f0] ;  /* 0x0000fc00fff27b82 */ /* 0x000ea20000000a00 */
[----:B-1----:R-:W-:-:S05]  /*06b0*/  IMAD.WIDE R2, R248, 0x4, R2 ;  /* 0x00000004f8027825 */ /* 0x002fca00078e0202 */
[----:B0-----:R0:W3:Y:S01]  /*06c0*/  LDG.E R5, desc[UR6][R2.64] ;  /* 0x0000000602057981 */ /* 0x0010e2000c1e1900 */
[----:B--2---:R-:W-:Y:S01]  /*06d0*/  IMAD.WIDE R242, R248, 0x4, R242 ;  /* 0x00000004f8f27825 */ /* 0x004fe200078e02f2 */
[----:B------:R-:W-:Y:S01]  /*06e0*/  BSSY.RECONVERGENT B1, `(.L_x_18564) ;  /* 0x000018c000017945 */ /* 0x000fe20003800200 */
[----:B------:R-:W-:-:S03]  /*06f0*/  MOV R241, RZ ;  /* 0x000000ff00f17202 */ /* 0x000fc60000000f00 */
[----:B-----5:R1:W5:Y:S01]  /*0700*/  LDG.E R251, desc[UR6][R242.64] ;  /* 0x00000006f2fb7981 */ /* 0x020362000c1e1900 */
[----:B0-----:R-:W0:Y:S02]  /*0710*/  LDC.64 R2, c[0x0][0x3c8] ;  /* 0x0000f200ff027b82 */ /* 0x001e240000000a00 */
[----:B0-----:R-:W-:-:S05]  /*0720*/  IMAD.WIDE R2, R248, 0x4, R2 ;  /* 0x00000004f8027825 */ /* 0x001fca00078e0202 */
[----:B------:R0:W5:Y:S01]  /*0730*/  LDG.E R4, desc[UR6][R2.64] ;  /* 0x0000000602047981 */ /* 0x000162000c1e1900 */
[----:B-1----:R-:W-:Y:S02]  /*0740*/  MOV R242, RZ ;  /* 0x000000ff00f27202 */ /* 0x002fe40000000f00 */
[----:B---3--:R-:W-:-:S13]  /*0750*/  ISETP.GE.AND P2, PT, R5, 0x1, PT ;  /* 0x000000010500780c */ /* 0x008fda0003f46270 */
[----:B0-----:R-:W-:Y:S05]  /*0760*/  @!P2 BRA `(.L_x_18565) ;  /* 0x000000140080a947 */ /* 0x001fea0003800000 */
[----:B------:R-:W0:Y:S01]  /*0770*/  S2R R182, SR_TID.X ;  /* 0x0000000000b67919 */ /* 0x000e220000002100 */
[----:B------:R-:W1:Y:S01]  /*0780*/  LDC.64 R2, c[0x0][0x3a8] ;  /* 0x0000ea00ff027b82 */ /* 0x000e620000000a00 */
[C---:B------:R-:W-:Y:S01]  /*0790*/  IMAD R0, R248.reuse, UR9, RZ ;  /* 0x00000009f8007c24 */ /* 0x040fe2000f8e02ff */
[----:B------:R-:W-:Y:S01]  /*07a0*/  SHF.R.S32.HI R183, RZ, 0x1f, R248 ;  /* 0x0000001fffb77819 */ /* 0x000fe200000114f8 */
[----:B------:R2:W-:Y:S01]  /*07b0*/  STL.64 [R1+0x80], R40 ;  /* 0x0000802801007387 */ /* 0x0005e20000100a00 */
[----:B------:R-:W-:Y:S02]  /*07c0*/  LEA R6, P0, R248, UR10, 0x2 ;  /* 0x0000000af8067c11 */ /* 0x000fe4000f8010ff */
[----:B------:R-:W-:-:S04]  /*07d0*/  SHF.R.S32.HI R7, RZ, 0x1f, R0 ;  /* 0x0000001fff077819 */ /* 0x000fc80000011400 */
[----:B------:R-:W-:Y:S02]  /*07e0*/  LEA.HI R181, R7, R0, RZ, 0x2 ;  /* 0x0000000007b57211 */ /* 0x000fe400078f10ff */
[----:B------:R-:W-:Y:S02]  /*07f0*/  LEA.HI.X R7, R248, UR11, R183, 0x2, P0 ;  /* 0x0000000bf8077c11 */ /* 0x000fe400080f14b7 */
[----:B------:R-:W-:Y:S01]  /*0800*/  IADD3 R208, PT, PT, R5, -0x1, RZ ;  /* 0xffffffff05d07810 */ /* 0x000fe20007ffe0ff */
[----:B--2---:R-:W2:Y:S02]  /*0810*/  LDC.64 R40, c[0x0][0x428] ;  /* 0x00010a00ff287b82 */ /* 0x004ea40000000a00 */
[----:B------:R3:W4:Y:S01]  /*0820*/  LDG.E R252, desc[UR6][R6.64] ;  /* 0x0000000606fc7981 */ /* 0x000722000c1e1900 */
[----:B0-----:R-:W-:-:S04]  /*0830*/  LOP3.LUT R182, R182, 0x1f, RZ, 0xc0, !PT ;  /* 0x0000001fb6b67812 */ /* 0x001fc800078ec0ff */
[----:B------:R-:W-:-:S05]  /*0840*/  LEA.HI.SX32 R204, R181, R182, 0x1e ;  /* 0x000000b6b5cc7211 */ /* 0x000fca00078ff2ff */
[----:B-1----:R-:W-:-:S06]  /*0850*/  IMAD.WIDE.U32 R212, R204, 0x10, R2 ;  /* 0x00000010ccd47825 */ /* 0x002fcc00078e0002 */
[----:B------:R-:W4:Y:S01]  /*0860*/  LDG.E.128 R212, desc[UR6][R212.64] ;  /* 0x00000006d4d47981 */ /* 0x000f22000c1e1d00 */
[----:B------:R-:W-:Y:S01]  /*0870*/  IMAD R208, R208, UR9, RZ ;  /* 0x00000009d0d07c24 */ /* 0x000fe2000f8e02ff */
[C---:B------:R-:W-:Y:S02]  /*0880*/  IADD3 R210, PT, PT, R204.reuse, 0x20, RZ ;  /* 0x00000020ccd27810 */ /* 0x040fe40007ffe0ff */
[C---:B------:R-:W-:Y:S02]  /*0890*/  IADD3 R209, PT, PT, R204.reuse, 0x40, RZ ;  /* 0x00000040ccd17810 */ /* 0x040fe40007ffe0ff */
[----:B------:R-:W-:Y:S02]  /*08a0*/  SHF.R.S32.HI R183, RZ, 0x1f, R208 ;  /* 0x0000001fffb77819 */ /* 0x000fe400000114d0 */
[C---:B------:R-:W-:Y:S02]  /*08b0*/  IADD3 R244, PT, PT, R204.reuse, 0x60, RZ ;  /* 0x00000060ccf47810 */ /* 0x040fe40007ffe0ff */
[----:B------:R-:W-:-:S02]  /*08c0*/  IADD3 R0, PT, PT, R204, 0x80, RZ ;  /* 0x00000080cc007810 */ /* 0x000fc40007ffe0ff */
[C---:B------:R-:W-:Y:S02]  /*08d0*/  IADD3 R246, PT, PT, R204.reuse, 0xa0, RZ ;  /* 0x000000a0ccf67810 */ /* 0x040fe40007ffe0ff */
[C---:B------:R-:W-:Y:S02]  /*08e0*/  IADD3 R249, PT, PT, R204.reuse, 0xc0, RZ ;  /* 0x000000c0ccf97810 */ /* 0x040fe40007ffe0ff */
[----:B------:R-:W-:Y:S02]  /*08f0*/  IADD3 R250, PT, PT, R204, 0xe0, RZ ;  /* 0x000000e0ccfa7810 */ /* 0x000fe40007ffe0ff */
[----:B------:R-:W-:Y:S01]  /*0900*/  LEA.HI R208, R183, R208, RZ, 0x2 ;  /* 0x000000d0b7d07211 */ /* 0x000fe200078f10ff */
[----:B------:R-:W-:-:S04]  /*0910*/  IMAD.WIDE.U32 R216, R210, 0x10, R2 ;  /* 0x00000010d2d87825 */ /* 0x000fc800078e0002 */
[--C-:B------:R-:W-:Y:S01]  /*0920*/  IMAD.WIDE.U32 R220, R209, 0x10, R2.reuse ;  /* 0x00000010d1dc7825 */ /* 0x100fe200078e0002 */
[----:B------:R-:W-:Y:S01]  /*0930*/  LEA.HI.SX32 R208, R208, R182, 0x1e ;  /* 0x000000b6d0d07211 */ /* 0x000fe200078ff2ff */
[----:B------:R-:W4:Y:S02]  /*0940*/  LDG.E.128 R216, desc[UR6][R216.64] ;  /* 0x00000006d8d87981 */ /* 0x000f24000c1e1d00 */
[--C-:B------:R-:W-:Y:S02]  /*0950*/  IMAD.WIDE.U32 R224, R244, 0x10, R2.reuse ;  /* 0x00000010f4e07825 */ /* 0x100fe400078e0002 */
[----:B------:R-:W4:Y:S02]  /*0960*/  LDG.E.128 R220, desc[UR6][R220.64] ;  /* 0x00000006dcdc7981 */ /* 0x000f24000c1e1d00 */
[----:B------:R-:W-:-:S04]  /*0970*/  IMAD.WIDE.U32 R228, R0, 0x10, R2 ;  /* 0x0000001000e47825 */ /* 0x000fc800078e0002 */
[----:B------:R-:W-:-:S04]  /*0980*/  IMAD.WIDE.U32 R180, R246, 0x10, R2 ;  /* 0x00000010f6b47825 */ /* 0x000fc800078e0002 */
[--C-:B---3--:R-:W-:Y:S01]  /*0990*/  IMAD.WIDE.U32 R6, R249, 0x10, R2.reuse ;  /* 0x00000010f9067825 */ /* 0x108fe200078e0002 */
[----:B------:R-:W3:Y:S03]  /*09a0*/  LDG.E.128 R232, desc[UR6][R180.64] ;  /* 0x00000006b4e87981 */ /* 0x000ee6000c1e1d00 */
[----:B------:R-:W-:Y:S01]  /*09b0*/  IMAD.WIDE.U32 R2, R250, 0x10, R2 ;  /* 0x00000010fa027825 */ /* 0x000fe200078e0002 */
[----:B------:R-:W3:Y:S04]  /*09c0*/  LDG.E.128 R236, desc[UR6][R6.64] ;  /* 0x0000000606ec7981 */ /* 0x000ee8000c1e1d00 */
[----:B------:R2:W3:Y:S01]  /*09d0*/  LDG.E.128 R240, desc[UR6][R2.64] ;  /* 0x0000000602f07981 */ /* 0x0004e2000c1e1d00 */
[----:B------:R-:W-:-:S02]  /*09e0*/  IADD3 R200, PT, PT, R208, 0xa0, RZ ;  /* 0x000000a0d0c87810 */ /* 0x000fc40007ffe0ff */
[----:B------:R-:W-:Y:S01]  /*09f0*/  ISETP.NE.AND P1, PT, RZ, UR8, PT ;  /* 0x00000008ff007c0c */ /* 0x000fe2000bf25270 */
[----:B------:R-:W3:Y:S04]  /*0a00*/  LDG.E.128 R224, desc[UR6][R224.64] ;  /* 0x00000006e0e07981 */ /* 0x000ee8000c1e1d00 */
[----:B------:R-:W3:Y:S01]  /*0a10*/  LDG.E.128 R228, desc[UR6][R228.64] ;  /* 0x00000006e4e47981 */ /* 0x000ee2000c1e1d00 */
[----:B--2---:R-:W-:-:S05]  /*0a20*/  IMAD.WIDE.U32 R2, R208, 0x10, R40 ;  /* 0x00000010d0027825 */ /* 0x004fca00078e0028 */
[----:B------:R0:W2:Y:S02]  /*0a30*/  LDG.E.128 R180, desc[UR6][R2.64] ;  /* 0x0000000602b47981 */ /* 0x0000a4000c1e1d00 */
[----:B0-----:R-:W-:-:S05]  /*0a40*/  IADD3 R2, PT, PT, R208, 0x20, RZ ;  /* 0x00000020d0027810 */ /* 0x001fca0007ffe0ff */
[----:B------:R-:W-:-:S05]  /*0a50*/  IMAD.WIDE.U32 R2, R2, 0x10, R40 ;  /* 0x0000001002027825 */ /* 0x000fca00078e0028 */
[----:B------:R0:W2:Y:S02]  /*0a60*/  LDG.E.128 R184, desc[UR6][R2.64] ;  /* 0x0000000602b87981 */ /* 0x0000a4000c1e1d00 */
[----:B0-----:R-:W-:-:S05]  /*0a70*/  IADD3 R2, PT, PT, R208, 0x40, RZ ;  /* 0x00000040d0027810 */ /* 0x001fca0007ffe0ff */
[----:B------:R-:W-:-:S05]  /*0a80*/  IMAD.WIDE.U32 R2, R2, 0x10, R40 ;  /* 0x0000001002027825 */ /* 0x000fca00078e0028 */
[----:B------:R0:W2:Y:S02]  /*0a90*/  LDG.E.128 R188, desc[UR6][R2.64] ;  /* 0x0000000602bc7981 */ /* 0x0000a4000c1e1d00 */
[----:B0-----:R-:W-:Y:S02]  /*0aa0*/  IADD3 R2, PT, PT, R208, 0x60, RZ ;  /* 0x00000060d0027810 */ /* 0x001fe40007ffe0ff */
[----:B------:R-:W-:-:S03]  /*0ab0*/  MOV R3, UR14 ;  /* 0x0000000e00037c02 */ /* 0x000fc60008000f00 */
[----:B------:R-:W-:Y:S01]  /*0ac0*/  IMAD.WIDE.U32 R6, R2, 0x10, R40 ;  /* 0x0000001002067825 */ /* 0x000fe200078e0028 */
[----:B------:R-:W-:Y:S02]  /*0ad0*/  ISETP.NE.U32.AND P0, PT, R3, RZ, PT ;  /* 0x000000ff0300720c */ /* 0x000fe40003f05070 */
[----:B------:R-:W-:Y:S02]  /*0ae0*/  MOV R2, UR15 ;  /* 0x0000000f00027c02 */ /* 0x000fe40008000f00 */
[----:B------:R0:W2:Y:S02]  /*0af0*/  LDG.E.128 R192, desc[UR6][R6.64] ;  /* 0x0000000606c07981 */ /* 0x0000a4000c1e1d00 */
[----:B------:R-:W-:Y:S02]  /*0b00*/  ISETP.NE.AND.EX P0, PT, R2, RZ, PT, P0 ;  /* 0x000000ff0200720c */ /* 0x000fe40003f05300 */
[----:B0-----:R-:W-:-:S05]  /*0b10*/  IADD3 R6, PT, PT, R208, 0x80, RZ ;  /* 0x00000080d0067810 */ /* 0x001fca0007ffe0ff */
[----:B------:R-:W-:-:S06]  /*0b20*/  IMAD.WIDE.U32 R6, R6, 0x10, R40 ;  /* 0x0000001006067825 */ /* 0x000fcc00078e0028 */
[----:B------:R-:W0:Y:S01]  /*0b30*/  @P0 LDC.64 R206, c[0x0][0x438] ;  /* 0x00010e00ffce0b82 */ /* 0x000e220000000a00 */
[----:B------:R1:W2:Y:S07]  /*0b40*/  LDG.E.128 R196, desc[UR6][R6.64] ;  /* 0x0000000606c47981 */ /* 0x0002ae000c1e1d00 */
[----:B------:R-:W0:Y:S08]  /*0b50*/  @P0 LDC.64 R202, c[0x0][0x438] ;  /* 0x00010e00ffca0b82 */ /* 0x000e300000000a00 */
[----:B-1----:R-:W1:Y:S02]  /*0b60*/  @P0 LDC.64 R6, c[0x0][0x438] ;  /* 0x00010e00ff060b82 */ /* 0x002e640000000a00 */
[----:B-1----:R-:W-:-:S05]  /*0b70*/  @P0 IMAD.WIDE.U32 R6, R209, 0x10, R6 ;  /* 0x00000010d1060825 */ /* 0x002fca00078e0006 */
[----:B------:R1:W5:Y:S02]  /*0b80*/  @P0 LDG.E.128 R28, desc[UR6][R6.64] ;  /* 0x00000006061c0981 */ /* 0x000364000c1e1d00 */
[----:B-1----:R-:W1:Y:S01]  /*0b90*/  @P0 LDC.64 R6, c[0x0][0x438] ;  /* 0x00010e00ff060b82 */ /* 0x002e620000000a00 */
[----:B0-----:R-:W-:-:S04]  /*0ba0*/  @P0 IMAD.WIDE.U32 R206, R210, 0x10, R206 ;  /* 0x00000010d2ce0825 */ /* 0x001fc800078e00ce */
[----:B------:R-:W-:Y:S01]  /*0bb0*/  @P0 IMAD.WIDE.U32 R204, R204, 0x10, R202 ;  /* 0x00000010cccc0825 */ /* 0x000fe200078e00ca */
[----:B------:R-:W5:Y:S02]  /*0bc0*/  @P0 LDG.E.128 R32, desc[UR6][R206.64] ;  /* 0x00000006ce200981 */ /* 0x000f64000c1e1d00 */
[----:B------:R-:W0:Y:S02]  /*0bd0*/  @P0 LDC.64 R210, c[0x0][0x438] ;  /* 0x00010e00ffd20b82 */ /* 0x000e240000000a00 */
[----:B------:R-:W5:Y:S01]  /*0be0*/  @P0 LDG.E.128 R36, desc[UR6][R204.64] ;  /* 0x00000006cc240981 */ /* 0x000f62000c1e1d00 */
[----:B-1----:R-:W-:-:S05]  /*0bf0*/  @P0 IMAD.WIDE.U32 R244, R244, 0x10, R6 ;  /* 0x00000010f4f40825 */ /* 0x002fca00078e0006 */
[----:B------:R-:W1:Y:S01]  /*0c00*/  @P0 LDC.64 R6, c[0x0][0x438] ;  /* 0x00010e00ff060b82 */ /* 0x000e620000000a00 */
[----:B------:R0:W5:Y:S02]  /*0c10*/  @P0 LDG.E.128 R24, desc[UR6][R244.64] ;  /* 0x00000006f4180981 */ /* 0x000164000c1e1d00 */
[----:B0-----:R-:W-:-:S05]  /*0c20*/  @P0 IMAD.WIDE.U32 R244, R0, 0x10, R210 ;  /* 0x0000001000f40825 */ /* 0x001fca00078e00d2 */
[----:B------:R0:W5:Y:S01]  /*0c30*/  @P0 LDG.E.128 R20, desc[UR6][R244.64] ;  /* 0x00000006f4140981 */ /* 0x000162000c1e1d00 */
[----:B-1----:R-:W-:Y:S02]  /*0c40*/  @P0 IMAD.WIDE.U32 R6, R246, 0x10, R6 ;  /* 0x00000010f6060825 */ /* 0x002fe400078e0006 */
[----:B------:R-:W1:Y:S01]  /*0c50*/  @P0 LDC.64 R246, c[0x0][0x438] ;  /* 0x00010e00fff60b82 */ /* 0x000e620000000a00 */
[----:B------:R-:W-:-:S07]  /*0c60*/  IADD3 R204, PT, PT, R208, 0xc0, RZ ;  /* 0x000000c0d0cc7810 */ /* 0x000fce0007ffe0ff */
[----:B0-----:R-:W0:Y:S01]  /*0c70*/  @P0 LDC.64 R244, c[0x0][0x438] ;  /* 0x00010e00fff40b82 */ /* 0x001e220000000a00 */
[----:B------:R-:W-:Y:S01]  /*0c80*/  IADD3 R208, PT, PT, R208, 0xe0, RZ ;  /* 0x000000e0d0d07810 */ /* 0x000fe20007ffe0ff */
[--C-:B------:R-:W-:Y:S01]  /*0c90*/  IMAD.WIDE.U32 R200, R200, 0x10, R40.reuse ;  /* 0x00000010c8c87825 */ /* 0x100fe200078e0028 */
[----:B------:R3:W5:Y:S03]  /*0ca0*/  @P0 LDG.E.128 R16, desc[UR6][R6.64] ;  /* 0x0000000606100981 */ /* 0x000766000c1e1d00 */
[--C-:B------:R-:W-:Y:S02]  /*0cb0*/  IMAD.WIDE.U32 R204, R204, 0x10, R40.reuse ;  /* 0x00000010cccc7825 */ /* 0x100fe400078e0028 */
[----:B------:R-:W2:Y:S02]  /*0cc0*/  LDG.E.128 R200, desc[UR6][R200.64] ;  /* 0x00000006c8c87981 */ /* 0x000ea4000c1e1d00 */
[----:B------:R-:W-:-:S02]  /*0cd0*/  IMAD.WIDE.U32 R208, R208, 0x10, R40 ;  /* 0x00000010d0d07825 */ /* 0x000fc400078e0028 */
[----:B------:R-:W5:Y:S01]  /*0ce0*/  LDL.LU.64 R40, [R1+0x80] ;  /* 0x0000800001287983 */ /* 0x000f620000300a00 */
[----:B----4-:R-:W-:Y:S01]  /*0cf0*/  FSEL R0, R252, RZ, !P1 ;  /* 0x000000fffc007208 */ /* 0x010fe20004800000 */
[----:B-1----:R-:W-:Y:S02]  /*0d00*/  @P0 IMAD.WIDE.U32 R246, R249, 0x10, R246 ;  /* 0x00000010f9f60825 */ /* 0x002fe400078e00f6 */
[----:B------:R-:W4:Y:S04]  /*0d10*/  LDL R252, [R1+0x60] ;  /* 0x0000600001fc7983 */ /* 0x000f280000100800 */
[----:B------:R-:W4:Y:S01]  /*0d20*/  LDL R249, [R1+0x7c] ;  /* 0x00007c0001f97983 */ /* 0x000f220000100800 */
[----:B0-----:R-:W-:-:S03]  /*0d30*/  @P0 IMAD.WIDE.U32 R244, R250, 0x10, R244 ;  /* 0x00000010faf40825 */ /* 0x001fc600078e00f4 */
[----:B------:R-:W4:Y:S04]  /*0d40*/  LDL R250, [R1+0x78] ;  /* 0x0000780001fa7983 */ /* 0x000f280000100800 */
[----:B------:R0:W5:Y:S04]  /*0d50*/  @P0 LDG.E.128 R8, desc[UR6][R244.64] ;  /* 0x00000006f4080981 */ /* 0x000168000c1e1d00 */
[----:B------:R1:W5:Y:S04]  /*0d60*/  @P0 LDG.E.128 R12, desc[UR6][R246.64] ;  /* 0x00000006f60c0981 */ /* 0x000368000c1e1d00 */
[----:B------:R-:W4:Y:S04]  /*0d70*/  LDG.E.128 R204, desc[UR6][R204.64] ;  /* 0x00000006cccc7981 */ /* 0x000f28000c1e1d00 */
[----:B------:R-:W4:Y:S01]  /*0d80*/  LDL R245, [R1+0x64] ;  /* 0x0000640001f57983 */ /* 0x000f220000100800 */
[C---:B---3--:R-:W-:Y:S01]  /*0d90*/  FADD.FTZ R7, -R0.reuse, R214 ;  /* 0x000000d600077221 */ /* 0x048fe20000010100 */
[----:B------:R-:W-:-:S02]  /*0da0*/  FADD.FTZ R6, -R0, R213 ;  /* 0x000000d500067221 */ /* 0x000fc40000010100 */
[----:B------:R-:W3:Y:S01]  /*0db0*/  LDL R214, [R1+0x74] ;  /* 0x0000740001d67983 */ /* 0x000ee20000100800 */
[C---:B0-----:R-:W-:Y:S01]  /*0dc0*/  FADD.FTZ R244, -R0.reuse, R212 ;  /* 0x000000d400f47221 */ /* 0x041fe20000010100 */
[C---:B------:R-:W-:Y:S02]  /*0dd0*/  FADD.FTZ R212, -R0.reuse, R215 ;  /* 0x000000d700d47221 */ /* 0x040fe40000010100 */
[----:B------:R-:W3:Y:S04]  /*0de0*/  LDL R246, [R1+0x68] ;  /* 0x0000680001f67983 */ /* 0x000ee80000100800 */
[----:B------:R-:W3:Y:S04]  /*0df0*/  LDL R247, [R1+0x6c] ;  /* 0x00006c0001f77983 */ /* 0x000ee80000100800 */
[----:B------:R-:W3:Y:S01]  /*0e00*/  LDG.E.128 R208, desc[UR6][R208.64] ;  /* 0x00000006d0d07981 */ /* 0x000ee2000c1e1d00 */
[C---:B------:R-:W-:Y:S01]  /*0e10*/  FADD.FTZ R213, -R0.reuse, R216 ;  /* 0x000000d800d57221 */ /* 0x040fe20000010100 */
[C---:B------:R-:W-:Y:S01]  /*0e20*/  FADD.FTZ R216, -R0.reuse, R219 ;  /* 0x000000db00d87221 */ /* 0x040fe20000010100 */
[----:B------:R-:W-:-:S02]  /*0e30*/  FADD.FTZ R219, -R0, R220 ;  /* 0x000000dc00db7221 */ /* 0x000fc40000010100 */
[----:B------:R-:W3:Y:S01]  /*0e40*/  LDL R220, [R1+0x54] ;  /* 0x0000540001dc7983 */ /* 0x000ee20000100800 */
[----:B------:R-:W-:-:S03]  /*0e50*/  FADD.FTZ R215, -R0, R217 ;  /* 0x000000d900d77221 */ /* 0x000fc60000010100 */
[----:B------:R-:W3:Y:S01]  /*0e60*/  LDL R217, [R1+0x70] ;  /* 0x0000700001d97983 */ /* 0x000ee20000100800 */
[C---:B-----5:R-:W-:Y:S01]  /*0e70*/  FMUL.FTZ R7, R4.reuse, R7 ;  /* 0x0000000704077220 */ /* 0x060fe20000410000 */
        /* <DEDUP_REMOVED lines=19> */
[----:B--2---:R-:W-:Y:S01]  /*0fb0*/  FADD.FTZ R154, R154, R182 ;  /* 0x000000b69a9a7221 */ /* 0x004fe20000010000 */
[----:B------:R-:W-:Y:S01]  /*0fc0*/  FFMA.FTZ R106, R182, R7, R106 ;  /* 0x00000007b66a7223 */ /* 0x000fe2000001006a */
        /* <DEDUP_REMOVED lines=8> */
[----:B------:R-:W-:-:S02]  /*1050*/  FMUL.FTZ R0, R4, R244 ;  /* 0x000000f404007220 */ /* 0x000fc40000410000 */
[----:B------:R-:W2:Y:S01]  /*1060*/  LDL R244, [R1+0x5c] ;  /* 0x00005c0001f47983 */ /* 0x000ea20000100800 */
[----:B----4-:R-:W-:-:S03]  /*1070*/  FMUL.FTZ R182, R250, R182 ;  /* 0x000000b6fab67220 */ /* 0x010fc60000410000 */
[----:B------:R-:W4:Y:S01]  /*1080*/  LDL R250, [R1+0x50] ;  /* 0x0000500001fa7983 */ /* 0x000f220000100800 */
[----:B---3--:R-:W-:Y:S01]  /*1090*/  FMUL.FTZ R181, R214, R181 ;  /* 0x000000b5d6b57220 */ /* 0x008fe20000410000 */
[----:B------:R-:W-:Y:S02]  /*10a0*/  FMUL.FTZ R214, R249, R183 ;  /* 0x000000b7f9d67220 */ /* 0x000fe40000410000 */
[----:B------:R-:W3:Y:S01]  /*10b0*/  LDL R249, [R1+0x58] ;  /* 0x0000580001f97983 */ /* 0x000ee20000100800 */
[----:B------:R-:W-:Y:S01]  /*10c0*/  FMUL.FTZ R212, R4, R212 ;  /* 0x000000d404d47220 */ /* 0x000fe20000410000 */
[----:B------:R-:W-:-:S03]  /*10d0*/  FADD.FTZ R155, R155, R183 ;  /* 0x000000b79b9b7221 */ /* 0x000fc60000010000 */
[----:B------:R-:W-:Y:S01]  /*10e0*/  FFMA.FTZ R107, R183, R212, R107 ;  /* 0x000000d4b76b7223 */ /* 0x000fe2000001006b */
[C---:B------:R-:W-:Y:S01]  /*10f0*/  FMUL.FTZ R183, R4.reuse, R215 ;  /* 0x000000d704b77220 */ /* 0x040fe20000410000 */
[C---:B------:R-:W-:Y:S01]  /*1100*/  FMUL.FTZ R215, R4.reuse, R218 ;  /* 0x000000da04d77220 */ /* 0x040fe20000410000 */
[C---:B------:R-:W-:Y:S01]  /*1110*/  FMUL.FTZ R218, R4.reuse, R221 ;  /* 0x000000dd04da7220 */ /* 0x040fe20000410000 */
[----:B------:R-:W-:Y:S01]  /*1120*/  FADD.FTZ R161, R161, R189 ;  /* 0x000000bda1a17221 */ /* 0x000fe20000010000 */
[----:B------:R-:W-:Y:S02]  /*1130*/  FMUL.FTZ R216, R4, R216 ;  /* 0x000000d804d87220 */ /* 0x000fe40000410000 */
[----:B------:R-:W-:Y:S01]  /*1140*/  FFMA.FTZ R97, R189, R218, R97 ;  /* 0x000000dabd617223 */ /* 0x000fe20000010061 */
[----:B------:R-:W-:Y:S01]  /*1150*/  FADD.FTZ R152, R152, R180 ;  /* 0x000000b498987221 */ /* 0x000fe20000010000 */
[----:B------:R-:W-:Y:S01]  /*1160*/  FFMA.FTZ R104, R180, R0, R104 ;  /* 0x00000000b4687223 */ /* 0x000fe20000010068 */
[----:B------:R-:W-:Y:S01]  /*1170*/  FMUL.FTZ R213, R4, R213 ;  /* 0x000000d504d57220 */ /* 0x000fe20000410000 */
[----:B------:R-:W-:Y:S01]  /*1180*/  FADD.FTZ R159, R159, R187 ;  /* 0x000000bb9f9f7221 */ /* 0x000fe20000010000 */
[----:B------:R-:W-:Y:S01]  /*1190*/  FFMA.FTZ R103, R187, R216, R103 ;  /* 0x000000d8bb677223 */ /* 0x000fe20000010067 */
[----:B------:R-:W-:-:S02]  /*11a0*/  FMUL.FTZ R187, R247, R187 ;  /* 0x000000bbf7bb7220 */ /* 0x000fc40000410000 */
[----:B------:R-:W3:Y:S01]  /*11b0*/  LDL R247, [R1+0x44] ;  /* 0x0000440001f77983 */ /* 0x000ee20000100800 */
[----:B------:R-:W-:Y:S01]  /*11c0*/  FMUL.FTZ R220, R220, R189 ;  /* 0x000000bddcdc7220 */ /* 0x000fe20000410000 */
[----:B------:R-:W-:Y:S02]  /*11d0*/  FMUL.FTZ R189, R4, R223 ;  /* 0x000000df04bd7220 */ /* 0x000fe40000410000 */
[----:B------:R-:W3:Y:S01]  /*11e0*/  LDL R223, [R1+0x40] ;  /* 0x0000400001df7983 */ /* 0x000ee20000100800 */
[----:B------:R-:W-:Y:S01]  /*11f0*/  FMUL.FTZ R180, R217, R180 ;  /* 0x000000b4d9b47220 */ /* 0x000fe20000410000 */
[----:B------:R-:W-:Y:S02]  /*1200*/  FMUL.FTZ R217, R246, R186 ;  /* 0x000000baf6d97220 */ /* 0x000fe40000410000 */
[----:B------:R-:W3:Y:S01]  /*1210*/  LDL R246, [R1+0x48] ;  /* 0x0000480001f67983 */ /* 0x000ee20000100800 */
[----:B------:R-:W-:Y:S01]  /*1220*/  FADD.FTZ R156, R156, R184 ;  /* 0x000000b89c9c7221 */ /* 0x000fe20000010000 */
[----:B------:R-:W-:Y:S01]  /*1230*/  FFMA.FTZ R100, R184, R213, R100 ;  /* 0x000000d5b8647223 */ /* 0x000fe20000010064 */
[----:B------:R-:W-:-:S02]  /*1240*/  FMUL.FTZ R184, R252, R184 ;  /* 0x000000b8fcb87220 */ /* 0x000fc40000410000 */
[----:B------:R-:W3:Y:S01]  /*1250*/  LDL R252, [R1+0x30] ;  /* 0x0000300001fc7983 */ /* 0x000ee20000100800 */
[----:B------:R-:W-:Y:S01]  /*1260*/  FADD.FTZ R158, R158, R186 ;  /* 0x000000ba9e9e7221 */ /* 0x000fe20000010000 */
[----:B------:R-:W-:Y:S01]  /*1270*/  FFMA.FTZ R102, R186, R215, R102 ;  /* 0x000000d7ba667223 */ /* 0x000fe20000010066 */
[----:B------:R-:W-:Y:S01]  /*1280*/  FMUL.FTZ R186, R4, R219 ;  /* 0x000000db04ba7220 */ /* 0x000fe20000410000 */
[----:B------:R-:W-:Y:S01]  /*1290*/  FADD.FTZ R160, R160, R188 ;  /* 0x000000bca0a07221 */ /* 0x000fe20000010000 */
[----:B------:R-:W-:Y:S02]  /*12a0*/  FMUL.FTZ R219, R4, R222 ;  /* 0x000000de04db7220 */ /* 0x000fe40000410000 */
[----:B------:R-:W-:Y:S01]  /*12b0*/  FFMA.FTZ R96, R188, R186, R96 ;  /* 0x000000babc607223 */ /* 0x000fe20000010060 */
[----:B------:R-:W-:Y:S01]  /*12c0*/  FADD.FTZ R157, R157, R185 ;  /* 0x000000b99d9d7221 */ /* 0x000fe20000010000 */
[----:B------:R-:W-:Y:S01]  /*12d0*/  FFMA.FTZ R101, R185, R183, R101 ;  /* 0x000000b7b9657223 */ /* 0x000fe20000010065 */
[----:B------:R-:W-:Y:S01]  /*12e0*/  FADD.FTZ R162, R162, R190 ;  /* 0x000000bea2a27221 */ /* 0x000fe20000010000 */
[----:B------:R-:W-:Y:S01]  /*12f0*/  FFMA.FTZ R98, R190, R219, R98 ;  /* 0x000000dbbe627223 */ /* 0x000fe20000010062 */
[----:B------:R-:W-:Y:S01]  /*1300*/  FMUL.FTZ R185, R245, R185 ;  /* 0x000000b9f5b97220 */ /* 0x000fe20000410000 */
[----:B------:R-:W-:Y:S01]  /*1310*/  FADD.FTZ R163, R163, R191 ;  /* 0x000000bfa3a37221 */ /* 0x000fe20000010000 */
[----:B------:R-:W3:Y:S01]  /*1320*/  LDL R245, [R1+0x4c] ;  /* 0x00004c0001f57983 */ /* 0x000ee20000100800 */
[----:B------:R-:W-:Y:S01]  /*1330*/  FFMA.FTZ R99, R191, R189, R99 ;  /* 0x000000bdbf637223 */ /* 0x000fe20000010063 */
[----:B--2---:R-:W-:-:S02]  /*1340*/  FMUL.FTZ R191, R244, R191 ;  /* 0x000000bff4bf7220 */ /* 0x004fc40000410000 */
[----:B------:R-:W2:Y:S01]  /*1350*/  LDL R244, [R1+0x3c] ;  /* 0x00003c0001f47983 */ /* 0x000ea20000100800 */
[----:B----4-:R-:W-:-:S03]  /*1360*/  FMUL.FTZ R188, R250, R188 ;  /* 0x000000bcfabc7220 */ /* 0x010fc60000410000 */
[----:B------:R-:W4:Y:S01]  /*1370*/  LDL R250, [R1+0x34] ;  /* 0x0000340001fa7983 */ /* 0x000f220000100800 */
[----:B---3--:R-:W-:-:S03]  /*1380*/  FMUL.FTZ R190, R249, R190 ;  /* 0x000000bef9be7220 */ /* 0x008fc60000410000 */
[----:B------:R-:W3:Y:S01]  /*1390*/  LDL R249, [R1+0x38] ;  /* 0x0000380001f97983 */ /* 0x000ee20000100800 */
[----:B------:R-:W-:Y:S01]  /*13a0*/  FMUL.FTZ R221, R4, R224 ;  /* 0x000000e004dd7220 */ /* 0x000fe20000410000 */
[----:B------:R-:W-:Y:S01]  /*13b0*/  FADD.FTZ R164, R164, R192 ;  /* 0x000000c0a4a47221 */ /* 0x000fe20000010000 */
[----:B------:R-:W-:Y:S02]  /*13c0*/  FMUL.FTZ R222, R4, R225 ;  /* 0x000000e104de7220 */ /* 0x000fe40000410000 */
[----:B------:R-:W-:Y:S01]  /*13d0*/  FFMA.FTZ R92, R192, R221, R92 ;  /* 0x000000ddc05c7223 */ /* 0x000fe2000001005c */
[----:B------:R-:W-:Y:S01]  /*13e0*/  FADD.FTZ R166, R166, R194 ;  /* 0x000000c2a6a67221 */ /* 0x000fe20000010000 */
[----:B------:R-:W-:Y:S01]  /*13f0*/  FADD.FTZ R165, R165, R193 ;  /* 0x000000c1a5a57221 */ /* 0x000fe20000010000 */
[----:B------:R-:W-:Y:S01]  /*1400*/  FFMA.FTZ R93, R193, R222, R93 ;  /* 0x000000dec15d7223 */ /* 0x000fe2000001005d */
[----:B------:R-:W-:Y:S01]  /*1410*/  FADD.FTZ R168, R168, R196 ;  /* 0x000000c4a8a87221 */ /* 0x000fe20000010000 */
[----:B------:R-:W-:Y:S01]  /*1420*/  FMUL.FTZ R224, R247, R193 ;  /* 0x000000c1f7e07220 */ /* 0x000fe20000410000 */
[C---:B------:R-:W-:Y:S01]  /*1430*/  FMUL.FTZ R193, R4.reuse, R227 ;  /* 0x000000e304c17220 */ /* 0x040fe20000410000 */
[----:B------:R-:W-:Y:S01]  /*1440*/  FMUL.FTZ R223, R223, R192 ;  /* 0x000000c0dfdf7220 */ /* 0x000fe20000410000 */
[----:B------:R-:W-:Y:S01]  /*1450*/  FMUL.FTZ R192, R4, R226 ;  /* 0x000000e204c07220 */ /* 0x000fe20000410000 */
[----:B------:R-:W-:-:S03]  /*1460*/  FMUL.FTZ R225, R246, R194 ;  /* 0x000000c2f6e17220 */ /* 0x000fc60000410000 */
[----:B------:R-:W-:Y:S01]  /*1470*/  FFMA.FTZ R94, R194, R192, R94 ;  /* 0x000000c0c25e7223 */ /* 0x000fe2000001005e */
[----:B------:R-:W-:Y:S01]  /*1480*/  FMUL.FTZ R194, R4, R228 ;  /* 0x000000e404c27220 */ /* 0x000fe20000410000 */
[----:B------:R-:W-:Y:S01]  /*1490*/  FADD.FTZ R227, RZ, R180 ;  /* 0x000000b4ffe37221 */ /* 0x000fe20000010000 */
[----:B------:R-:W2:Y:S01]  /*14a0*/  LDL R247, [R1+0x20] ;  /* 0x0000200001f77983 */ /* 0x000ea20000100800 */
[----:B------:R-:W-:Y:S01]  /*14b0*/  FMUL.FTZ R226, R252, R196 ;  /* 0x000000c4fce27220 */ /* 0x000fe20000410000 */
[----:B------:R-:W-:Y:S01]  /*14c0*/  FFMA.FTZ R88, R196, R194, R88 ;  /* 0x000000c2c4587223 */ /* 0x000fe20000010058 */
[----:B------:R-:W-:Y:S01]  /*14d0*/  FMUL.FTZ R196, R4, R229 ;  /* 0x000000e504c47220 */ /* 0x000fe20000410000 */
[----:B------:R-:W-:Y:S01]  /*14e0*/  FADD.FTZ R229, R181, R227 ;  /* 0x000000e3b5e57221 */ /* 0x000fe20000010000 */
[----:B------:R-:W-:Y:S01]  /*14f0*/  FFMA.FTZ R228, R0, R180, RZ ;  /* 0x000000b400e47223 */ /* 0x000fe200000100ff */
[----:B------:R-:W-:Y:S01]  /*1500*/  FADD.FTZ R169, R169, R197 ;  /* 0x000000c5a9a97221 */ /* 0x000fe20000010000 */
[----:B------:R-:W2:Y:S01]  /*1510*/  LDL R246, [R1+0x24] ;  /* 0x0000240001f67983 */ /* 0x000ea20000100800 */
        /* <DEDUP_REMOVED lines=9> */
[----:B------:R-:W-:Y:S01]  /*15b0*/  FMUL.FTZ R195, R245, R195 ;  /* 0x000000c3f5c37220 */ /* 0x000fe20000410000 */
[----:B------:R-:W-:Y:S01]  /*15c0*/  FADD.FTZ R171, R171, R199 ;  /* 0x000000c7abab7221 */ /* 0x000fe20000010000 */
[----:B------:R-:W2:Y:S01]  /*15d0*/  LDL R245, [R1+0x28] ;  /* 0x0000280001f57983 */ /* 0x000ea20000100800 */
[----:B------:R-:W-:-:S03]  /*15e0*/  FADD.FTZ R172, R172, R200 ;  /* 0x000000c8acac7221 */ /* 0x000fc60000010000 */
[----:B------:R-:W2:Y:S01]  /*15f0*/  LDL R252, [R1+0x10] ;  /* 0x0000100001fc7983 */ /* 0x000ea20000100800 */
[----:B----4-:R-:W-:Y:S01]  /*1600*/  FMUL.FTZ R227, R250, R197 ;  /* 0x000000c5fae37220 */ /* 0x010fe20000410000 */
[----:B------:R-:W-:Y:S01]  /*1610*/  FMUL.FTZ R197, R4, R230 ;  /* 0x000000e604c57220 */ /* 0x000fe20000410000 */
[----:B------:R-:W-:Y:S01]  /*1620*/  FFMA.FTZ R230, R212, R214, R228 ;  /* 0x000000d6d4e67223 */ /* 0x000fe200000100e4 */
[----:B------:R-:W-:Y:S01]  /*1630*/  FADD.FTZ R173, R173, R201 ;  /* 0x000000c9adad7221 */ /* 0x000fe20000010000 */
[----:B------:R-:W4:Y:S01]  /*1640*/  LDL R250, [R1+0x14] ;  /* 0x0000140001fa7983 */ /* 0x000f220000100800 */
[----:B------:R-:W-:Y:S01]  /*1650*/  FFMA.FTZ R90, R198, R197, R90 ;  /* 0x000000c5c65a7223 */ /* 0x000fe2000001005a */
[----:B---3--:R-:W-:Y:S01]  /*1660*/  FMUL.FTZ R228, R249, R198 ;  /* 0x000000c6f9e47220 */ /* 0x008fe20000410000 */
[----:B------:R-:W-:Y:S01]  /*1670*/  FMUL.FTZ R198, R4, R231 ;  /* 0x000000e704c67220 */ /* 0x000fe20000410000 */
[----:B------:R-:W-:Y:S01]  /*1680*/  FADD.FTZ R231, R185, R229 ;  /* 0x000000e5b9e77221 */ /* 0x000fe20000010000 */
[----:B--2---:R-:W-:Y:S01]  /*1690*/  FMUL.FTZ R229, R244, R199 ;  /* 0x000000c7f4e57220 */ /* 0x004fe20000410000 */
[----:B------:R-:W-:Y:S01]  /*16a0*/  FFMA.FTZ R230, R213, R184, R230 ;  /* 0x000000b8d5e67223 */ /* 0x000fe200000100e6 */
[----:B------:R-:W2:Y:S01]  /*16b0*/  LDL R244, [R1+0x2c] ;  /* 0x00002c0001f47983 */ /* 0x000ea20000100800 */
[----:B------:R-:W-:-:S02]  /*16c0*/  FADD.FTZ R231, R217, R231 ;  /* 0x000000e7d9e77221 */ /* 0x000fc40000010000 */
[----:B------:R-:W-:Y:S01]  /*16d0*/  FFMA.FTZ R230, R183, R185, R230 ;  /* 0x000000b9b7e67223 */ /* 0x000fe200000100e6 */
[----:B------:R-:W-:Y:S01]  /*16e0*/  FFMA.FTZ R91, R199, R198, R91 ;  /* 0x000000c6c75b7223 */ /* 0x000fe2000001005b */
[----:B------:R-:W-:Y:S01]  /*16f0*/  FADD.FTZ R231, R187, R231 ;  /* 0x000000e7bbe77221 */ /* 0x000fe20000010000 */
[----:B------:R-:W-:Y:S01]  /*1700*/  FMUL.FTZ R199, R4, R232 ;  /* 0x000000e804c77220 */ /* 0x000fe20000410000 */
[----:B------:R-:W-:Y:S01]  /*1710*/  FFMA.FTZ R230, R215, R217, R230 ;  /* 0x000000d9d7e67223 */ /* 0x000fe200000100e6 */
[----:B------:R-:W-:Y:S01]  /*1720*/  FADD.FTZ R174, R174, R202 ;  /* 0x000000caaeae7221 */ /* 0x000fe20000010000 */
[----:B------:R-:W-:Y:S01]  /*1730*/  FADD.FTZ R231, R188, R231 ;  /* 0x000000e7bce77221 */ /* 0x000fe20000010000 */
[----:B------:R-:W-:Y:S01]  /*1740*/  FFMA.FTZ R80, R200, R199, R80 ;  /* 0x000000c7c8507223 */ /* 0x000fe20000010050 */
[----:B------:R-:W-:Y:S01]  /*1750*/  FFMA.FTZ R232, R216, R187, R230 ;  /* 0x000000bbd8e87223 */ /* 0x000fe200000100e6 */
[----:B------:R-:W3:Y:S03]  /*1760*/  LDL R249, [R1+0x18] ;  /* 0x0000180001f97983 */ /* 0x000ee60000100800 */
[----:B------:R-:W-:-:S04]  /*1770*/  FFMA.FTZ R232, R186, R188, R232 ;  /* 0x000000bcbae87223 */ /* 0x000fc800000100e8 */
[----:B------:R-:W-:Y:S01]  /*1780*/  FFMA.FTZ R232, R218, R220, R232 ;  /* 0x000000dcdae87223 */ /* 0x000fe200000100e8 */
[----:B------:R-:W-:Y:S01]  /*1790*/  FMUL.FTZ R230, R247, R200 ;  /* 0x000000c8f7e67220 */ /* 0x000fe20000410000 */
[----:B------:R-:W-:Y:S01]  /*17a0*/  FMUL.FTZ R200, R4, R233 ;  /* 0x000000e904c87220 */ /* 0x000fe20000410000 */
[----:B------:R-:W-:Y:S01]  /*17b0*/  FADD.FTZ R233, R220, R231 ;  /* 0x000000e7dce97221 */ /* 0x000fe20000010000 */
[----:B------:R-:W-:Y:S01]  /*17c0*/  FFMA.FTZ R232, R219, R190, R232 ;  /* 0x000000bedbe87223 */ /* 0x000fe200000100e8 */
[----:B------:R-:W-:Y:S01]  /*17d0*/  FADD.FTZ R175, R175, R203 ;  /* 0x000000cbafaf7221 */ /* 0x000fe20000010000 */
[----:B------:R-:W3:Y:S01]  /*17e0*/  LDL R247, [R1] ;  /* 0x0000000001f77983 */ /* 0x000ee20000100800 */
[----:B------:R-:W-:Y:S01]  /*17f0*/  FADD.FTZ R233, R190, R233 ;  /* 0x000000e9bee97221 */ /* 0x000fe20000010000 */
[----:B------:R-:W-:Y:S01]  /*1800*/  FFMA.FTZ R81, R201, R200, R81 ;  /* 0x000000c8c9517223 */ /* 0x000fe20000010051 */
[----:B------:R-:W-:Y:S02]  /*1810*/  FMUL.FTZ R231, R246, R201 ;  /* 0x000000c9f6e77220 */ /* 0x000fe40000410000 */
[----:B------:R-:W-:Y:S01]  /*1820*/  FADD.FTZ R233, R191, R233 ;  /* 0x000000e9bfe97221 */ /* 0x000fe20000010000 */
[----:B------:R-:W-:Y:S01]  /*1830*/  FMUL.FTZ R201, R4, R234 ;  /* 0x000000ea04c97220 */ /* 0x000fe20000410000 */
[----:B------:R-:W-:Y:S01]  /*1840*/  FFMA.FTZ R234, R189, R191, R232 ;  /* 0x000000bfbdea7223 */ /* 0x000fe200000100e8 */
[----:B------:R-:W-:Y:S01]  /*1850*/  FADD.FTZ R176, R176, R204 ;  /* 0x000000ccb0b07221 */ /* 0x000fe20000010000 */
[----:B------:R-:W-:Y:S01]  /*1860*/  FADD.FTZ R233, R223, R233 ;  /* 0x000000e9dfe97221 */ /* 0x000fe20000010000 */
[----:B------:R-:W-:Y:S01]  /*1870*/  FFMA.FTZ R82, R202, R201, R82 ;  /* 0x000000c9ca527223 */ /* 0x000fe20000010052 */
[----:B------:R-:W3:Y:S01]  /*1880*/  LDL R246, [R1+0x4] ;  /* 0x0000040001f67983 */ /* 0x000ee20000100800 */
[----:B------:R-:W-:Y:S01]  /*1890*/  FMUL.FTZ R232, R245, R202 ;  /* 0x000000caf5e87220 */ /* 0x000fe20000410000 */
[----:B------:R-:W-:Y:S01]  /*18a0*/  FMUL.FTZ R202, R4, R235 ;  /* 0x000000eb04ca7220 */ /* 0x000fe20000410000 */
[----:B------:R-:W-:Y:S01]  /*18b0*/  FADD.FTZ R235, R224, R233 ;  /* 0x000000e9e0eb7221 */ /* 0x000fe20000010000 */
[----:B------:R-:W-:Y:S01]  /*18c0*/  FFMA.FTZ R234, R221, R223, R234 ;  /* 0x000000dfddea7223 */ /* 0x000fe200000100ea */
[----:B------:R-:W-:Y:S01]  /*18d0*/  FADD.FTZ R177, R177, R205 ;  /* 0x000000cdb1b17221 */ /* 0x000fe20000010000 */
[----:B------:R-:W3:Y:S01]  /*18e0*/  LDL R245, [R1+0x8] ;  /* 0x0000080001f57983 */ /* 0x000ee20000100800 */
[----:B--2---:R-:W-:-:S03]  /*18f0*/  FMUL.FTZ R233, R244, R203 ;  /* 0x000000cbf4e97220 */ /* 0x004fc60000410000 */
[----:B------:R-:W2:Y:S01]  /*1900*/  LDL R244, [R1+0x1c] ;  /* 0x00001c0001f47983 */ /* 0x000ea20000100800 */
[----:B------:R-:W-:Y:S01]  /*1910*/  FADD.FTZ R235, R225, R235 ;  /* 0x000000ebe1eb7221 */ /* 0x000fe20000010000 */
[----:B------:R-:W-:Y:S01]  /*1920*/  FFMA.FTZ R234, R222, R224, R234 ;  /* 0x000000e0deea7223 */ /* 0x000fe200000100ea */
[----:B------:R-:W-:Y:S02]  /*1930*/  FFMA.FTZ R83, R203, R202, R83 ;  /* 0x000000cacb537223 */ /* 0x000fe40000010053 */
[----:B------:R-:W-:Y:S01]  /*1940*/  FADD.FTZ R235, R195, R235 ;  /* 0x000000ebc3eb7221 */ /* 0x000fe20000010000 */
[----:B------:R-:W-:Y:S01]  /*1950*/  FFMA.FTZ R234, R192, R225, R234 ;  /* 0x000000e1c0ea7223 */ /* 0x000fe200000100ea */
[----:B------:R-:W-:Y:S02]  /*1960*/  FMUL.FTZ R203, R4, R236 ;  /* 0x000000ec04cb7220 */ /* 0x000fe40000410000 */
[----:B------:R-:W-:Y:S01]  /*1970*/  FADD.FTZ R235, R226, R235 ;  /* 0x000000ebe2eb7221 */ /* 0x000fe20000010000 */
[----:B------:R-:W-:Y:S01]  /*1980*/  FFMA.FTZ R236, R193, R195, R234 ;  /* 0x000000c3c1ec7223 */ /* 0x000fe200000100ea */
[----:B------:R-:W-:Y:S01]  /*1990*/  FFMA.FTZ R76, R204, R203, R76 ;  /* 0x000000cbcc4c7223 */ /* 0x000fe2000001004c */
[----:B------:R-:W-:Y:S01]  /*19a0*/  FMUL.FTZ R234, R252, R204 ;  /* 0x000000ccfcea7220 */ /* 0x000fe20000410000 */
[----:B------:R-:W-:Y:S01]  /*19b0*/  FMUL.FTZ R204, R4, R237 ;  /* 0x000000ed04cc7220 */ /* 0x000fe20000410000 */
[----:B------:R-:W-:Y:S01]  /*19c0*/  FADD.FTZ R237, R227, R235 ;  /* 0x000000ebe3ed7221 */ /* 0x000fe20000010000 */
[----:B------:R-:W-:-:S03]  /*19d0*/  FFMA.FTZ R236, R194, R226, R236 ;  /* 0x000000e2c2ec7223 */ /* 0x000fc600000100ec */
[----:B------:R-:W-:Y:S01]  /*19e0*/  FADD.FTZ R237, R228, R237 ;  /* 0x000000ede4ed7221 */ /* 0x000fe20000010000 */
[----:B------:R-:W-:Y:S01]  /*19f0*/  FFMA.FTZ R236, R196, R227, R236 ;  /* 0x000000e3c4ec7223 */ /* 0x000fe200000100ec */
[----:B------:R-:W-:Y:S01]  /*1a00*/  FFMA.FTZ R77, R205, R204, R77 ;  /* 0x000000cccd4d7223 */ /* 0x000fe2000001004d */
[----:B----4-:R-:W-:Y:S01]  /*1a10*/  FMUL.FTZ R235, R250, R205 ;  /* 0x000000cdfaeb7220 */ /* 0x010fe20000410000 */
[----:B------:R-:W-:Y:S01]  /*1a20*/  FADD.FTZ R237, R229, R237 ;  /* 0x000000ede5ed7221 */ /* 0x000fe20000010000 */
[----:B------:R-:W-:Y:S01]  /*1a30*/  FFMA.FTZ R236, R197, R228, R236 ;  /* 0x000000e4c5ec7223 */ /* 0x000fe200000100ec */
[----:B------:R-:W-:Y:S02]  /*1a40*/  FMUL.FTZ R205, R4, R238 ;  /* 0x000000ee04cd7220 */ /* 0x000fe40000410000 */
        /* <DEDUP_REMOVED lines=8> */
[----:B--2---:R-:W-:-:S02]  /*1ad0*/  FMUL.FTZ R237, R244, R207 ;  /* 0x000000cff4ed7220 */ /* 0x004fc40000410000 */
[----:B------:R-:W2:Y:S01]  /*1ae0*/  LDL R244, [R1+0xc] ;  /* 0x00000c0001f47983 */ /* 0x000ea20000100800 */
[----:B------:R-:W-:Y:S01]  /*1af0*/  FFMA.FTZ R238, R200, R231, R238 ;  /* 0x000000e7c8ee7223 */ /* 0x000fe200000100ee */
[----:B------:R-:W-:Y:S01]  /*1b00*/  FADD.FTZ R239, R232, R239 ;  /* 0x000000efe8ef7221 */ /* 0x000fe20000010000 */
[----:B------:R-:W-:Y:S02]  /*1b10*/  FADD.FTZ R179, R179, R207 ;  /* 0x000000cfb3b37221 */ /* 0x000fe40000010000 */
[----:B------:R-:W-:Y:S01]  /*1b20*/  FFMA.FTZ R238, R201, R232, R238 ;  /* 0x000000e8c9ee7223 */ /* 0x000fe200000100ee */
        /* <DEDUP_REMOVED lines=8> */
[----:B------:R-:W-:Y:S01]  /*1bb0*/  FMUL.FTZ R238, R247, R208 ;  /* 0x000000d0f7ee7220 */ /* 0x000fe20000410000 */
[----:B------:R-:W-:Y:S01]  /*1bc0*/  FMUL.FTZ R208, R4, R241 ;  /* 0x000000f104d07220 */ /* 0x000fe20000410000 */
[----:B------:R-:W-:Y:S01]  /*1bd0*/  FFMA.FTZ R240, R204, R235, R240 ;  /* 0x000000ebccf07223 */ /* 0x000fe200000100f0 */
[----:B------:R-:W-:Y:S01]  /*1be0*/  FADD.FTZ R241, R235, R239 ;  /* 0x000000efebf17221 */ /* 0x000fe20000010000 */
[----:B------:R-:W-:Y:S02]  /*1bf0*/  FADD.FTZ R113, R113, R209 ;  /* 0x000000d171717221 */ /* 0x000fe40000010000 */
[----:B------:R-:W-:Y:S01]  /*1c00*/  FFMA.FTZ R240, R205, R236, R240 ;  /* 0x000000eccdf07223 */ /* 0x000fe200000100f0 */
        /* <DEDUP_REMOVED lines=18> */
[----:B--2---:R-:W-:-:S04]  /*1d30*/  FMUL.FTZ R211, R244, R211 ;  /* 0x000000d3f4d37220 */ /* 0x004fc80000410000 */
[----:B------:R-:W-:Y:S01]  /*1d40*/  FFMA.FTZ R242, R240, R211, R242 ;  /* 0x000000d3f0f27223 */ /* 0x000fe200000100f2 */
[----:B------:R-:W-:Y:S01]  /*1d50*/  FADD.FTZ R241, R241, R211 ;  /* 0x000000d3f1f17221 */ /* 0x000fe20000010000 */
[----:B-1----:R-:W-:Y:S06]  /*1d60*/  BRA `(.L_x_18566) ;  /* 0x00000000008c7947 */ /* 0x002fec0003800000 */
.L_x_18565:
        /* <DEDUP_REMOVED lines=15> */
[--C-:B-1----:R-:W-:Y:S01]  /*1e60*/  IMAD.WIDE.U32 R12, R9, 0x10, R246.reuse ;  /* 0x00000010090c7825 */ /* 0x102fe200078e00f6 */
[C---:B------:R-:W-:Y:S02]  /*1e70*/  IADD3 R16, PT, PT, R14.reuse, 0x80, RZ ;  /* 0x000000800e107810 */ /* 0x040fe40007ffe0ff */
[----:B------:R-:W-:Y:S01]  /*1e80*/  IADD3 R18, PT, PT, R14, 0xa0, RZ ;  /* 0x000000a00e127810 */ /* 0x000fe20007ffe0ff */
[--C-:B------:R-:W-:Y:S01]  /*1e90*/  IMAD.WIDE.U32 R10, R10, 0x10, R246.reuse ;  /* 0x000000100a0a7825 */ /* 0x100fe200078e00f6 */
[C---:B------:R-:W-:Y:S01]  /*1ea0*/  IADD3 R21, PT, PT, R14.reuse, 0xc0, RZ ;  /* 0x000000c00e157810 */ /* 0x040fe20007ffe0ff */
[----:B------:R0:W5:Y:S01]  /*1eb0*/  LDG.E.128 R32, desc[UR6][R12.64] ;  /* 0x000000060c207981 */ /* 0x000162000c1e1d00 */
[C---:B------:R-:W-:Y:S01]  /*1ec0*/  IADD3 R20, PT, PT, R14.reuse, 0xe0, RZ ;  /* 0x000000e00e147810 */ /* 0x040fe20007ffe0ff */
[----:B------:R-:W-:-:S02]  /*1ed0*/  IMAD.WIDE.U32 R14, R14, 0x10, R246 ;  /* 0x000000100e0e7825 */ /* 0x000fc400078e00f6 */
[----:B------:R0:W5:Y:S02]  /*1ee0*/  LDG.E.128 R28, desc[UR6][R10.64] ;  /* 0x000000060a1c7981 */ /* 0x000164000c1e1d00 */
[--C-:B------:R-:W-:Y:S02]  /*1ef0*/  IMAD.WIDE.U32 R8, R8, 0x10, R246.reuse ;  /* 0x0000001008087825 */ /* 0x100fe400078e00f6 */
[----:B------:R0:W5:Y:S02]  /*1f00*/  LDG.E.128 R36, desc[UR6][R14.64] ;  /* 0x000000060e247981 */ /* 0x000164000c1e1d00 */
[--C-:B------:R-:W-:Y:S02]  /*1f10*/  IMAD.WIDE.U32 R16, R16, 0x10, R246.reuse ;  /* 0x0000001010107825 */ /* 0x100fe400078e00f6 */
[----:B------:R0:W5:Y:S02]  /*1f20*/  LDG.E.128 R24, desc[UR6][R8.64] ;  /* 0x0000000608187981 */ /* 0x000164000c1e1d00 */
[----:B------:R-:W-:-:S04]  /*1f30*/  IMAD.WIDE.U32 R18, R18, 0x10, R246 ;  /* 0x0000001012127825 */ /* 0x000fc800078e00f6 */
[----:B------:R-:W-:-:S04]  /*1f40*/  IMAD.WIDE.U32 R244, R21, 0x10, R246 ;  /* 0x0000001015f47825 */ /* 0x000fc800078e00f6 */
[----:B------:R-:W-:Y:S01]  /*1f50*/  IMAD.WIDE.U32 R246, R20, 0x10, R246 ;  /* 0x0000001014f67825 */ /* 0x000fe200078e00f6 */
[----:B------:R0:W5:Y:S04]  /*1f60*/  LDG.E.128 R12, desc[UR6][R244.64] ;  /* 0x00000006f40c7981 */ /* 0x000168000c1e1d00 */
[----:B------:R0:W5:Y:S04]  /*1f70*/  LDG.E.128 R20, desc[UR6][R16.64] ;  /* 0x0000000610147981 */ /* 0x000168000c1e1d00 */
[----:B------:R0:W5:Y:S04]  /*1f80*/  LDG.E.128 R8, desc[UR6][R246.64] ;  /* 0x00000006f6087981 */ /* 0x000168000c1e1d00 */
[----:B------:R-:W5:Y:S02]  /*1f90*/  LDG.E.128 R16, desc[UR6][R18.64] ;  /* 0x0000000612107981 */ /* 0x000f64000c1e1d00 */
.L_x_18566:
[----:B------:R-:W-:Y:S05]  /*1fa0*/  BSYNC.RECONVERGENT B1 ;  /* 0x0000000000017941 */ /* 0x000fea0003800200 */
.L_x_18564:
[----:B------:R-:W-:Y:S01]  /*1fb0*/  UMOV UR4, 0xffffffff ;  /* 0xffffffff00047882 */ /* 0x000fe20000000000 */
[----:B-----5:R-:W-:Y:S02]  /*1fc0*/  ISETP.GE.AND P3, PT, R251, 0x1, PT ;  /* 0x00000001fb00780c */ /* 0x020fe40003f66270 */
[----:B------:R-:W-:Y:S11]  /*1fd0*/  BRA.DIV UR4, `(.L_x_18567) ;  /* 0x0000007204547947 */ /* 0x000ff6000b800000 */
        /* <DEDUP_REMOVED lines=18> */
.L_x_18730:
[----:B------:R-:W2:Y:S01]  /*2100*/  S2R R247, SR_TID.X ;  /* 0x0000000000f77919 */ /* 0x000ea20000002100 */
[----:B------:R-:W-:Y:S01]  /*2110*/  ISETP.NE.U32.AND P1, PT, R3, RZ, PT ;  /* 0x000000ff0300720c */ /* 0x000fe20003f25070 */
[----:B------:R-:W-:Y:S02]  /*2120*/  IMAD R3, R248, UR9, RZ ;  /* 0x00000009f8037c24 */ /* 0x000fe4000f8e02ff */
[----:B0-----:R-:W-:Y:S01]  /*2130*/  FADD.FTZ R244, R242, R241 ;  /* 0x000000f1f2f47221 */ /* 0x001fe20000010000 */
[----:B-1----:R-:W-:Y:S01]  /*2140*/  HFMA2 R242, -RZ, RZ, 0, 0 ;  /* 0x00000000fff27431 */ /* 0x002fe200000001ff */
[----:B------:R-:W-:Y:S01]  /*2150*/  ISETP.NE.AND.EX P1, PT, R2, RZ, PT, P1 ;  /* 0x000000ff0200720c */ /* 0x000fe20003f25310 */
[----:B------:R-:W-:Y:S01]  /*2160*/  FADD.FTZ R243, R246, R249 ;  /* 0x000000f9f6f37221 */ /* 0x000fe20000010000 */
[----:B------:R-:W-:Y:S02]  /*2170*/  @P3 IADD3 R2, PT, PT, R251, -0x1, RZ ;  /* 0xfffffffffb023810 */ /* 0x000fe40007ffe0ff */
[----:B------:R-:W-:-:S03]  /*2180*/  SHF.R.S32.HI R241, RZ, 0x1f, R3 ;  /* 0x0000001ffff17819 */ /* 0x000fc60000011403 */
[----:B------:R-:W-:Y:S01]  /*2190*/  @P3 IMAD R2, R2, UR9, RZ ;  /* 0x0000000902023c24 */ /* 0x000fe2000f8e02ff */
[----:B------:R-:W-:-:S04]  /*21a0*/  LEA.HI R3, R241, R3, RZ, 0x2 ;  /* 0x00000003f1037211 */ /* 0x000fc800078f10ff */
[----:B------:R-:W-:-:S04]  /*21b0*/  @P3 SHF.R.S32.HI R241, RZ, 0x1f, R2 ;  /* 0x0000001ffff13819 */ /* 0x000fc80000011402 */
[----:B------:R-:W-:Y:S02]  /*21c0*/  @P3 LEA.HI R2, R241, R2, RZ, 0x2 ;  /* 0x00000002f1023211 */ /* 0x000fe400078f10ff */
[----:B--2---:R-:W-:-:S04]  /*21d0*/  LOP3.LUT R245, R247, 0x1f, RZ, 0xc0, !PT ;  /* 0x0000001ff7f57812 */ /* 0x004fc800078ec0ff */
        /* <DEDUP_REMOVED lines=24> */
[-C--:B-----5:R-:W-:Y:S01]  /*2360*/  FFMA.FTZ R40, R108, R148.reuse, R40 ;  /* 0x000000946c287223 */ /* 0x0a0fe20000010028 */
[----:B------:R-:W-:-:S07]  /*2370*/  FMUL.FTZ R148, R144, R148 ;  /* 0x0000009490947220 */ /* 0x000fce0000410000 */
.L_x_18572:
[----:B------:R-:W-:Y:S05]  /*2380*/  BSYNC.RECONVERGENT B2 ;  /* 0x0000000000027941 */ /* 0x000fea0003800200 */
.L_x_18571:
        /* <DEDUP_REMOVED lines=10> */
.L_x_18574:
[----:B------:R-:W-:Y:S05]  /*2430*/  BSYNC.RECONVERGENT B2 ;  /* 0x0000000000027941 */ /* 0x000fea0003800200 */
.L_x_18573:
        /* <DEDUP_REMOVED lines=10> */
.L_x_18576:
[----:B------:R-:W-:Y:S05]  /*24e0*/  BSYNC.RECONVERGENT B2 ;  /* 0x0000000000027941 */ /* 0x000fea0003800200 */
.L_x_18575:
        /* <DEDUP_REMOVED lines=8> */
[----:B------:R-:W-:Y:S01]  /*2570*/  FMUL.FTZ R151, R147, R151 ;  /* 0x0000009793977220 */ /* 0x000fe20000410000 */
[----:B------:R-:W-:Y:S06]  /*2580*/  BRA `(.L_x_18577) ;  /* 0x0000000400f47947 */ /* 0x000fec0003800000 */
.L_x_18570:
        /* <DEDUP_REMOVED lines=27> */
.L_x_18579:
[----:B------:R-:W-:Y:S05]  /*2740*/  BSYNC.RECONVERGENT B2 ;  /* 0x0000000000027941 */ /* 0x000fea0003800200 */
.L_x_18578:
        /* <DEDUP_REMOVED lines=10> */
.L_x_18581:
[----:B------:R-:W-:Y:S05]  /*27f0*/  BSYNC.RECONVERGENT B2 ;  /* 0x0000000000027941 */ /* 0x000fea0003800200 */
.L_x_18580:
        /* <DEDUP_REMOVED lines=10> */
.L_x_18583:
[----:B------:R-:W-:Y:S05]  /*28a0*/  BSYNC.RECONVERGENT B2 ;  /* 0x0000000000027941 */ /* 0x000fea0003800200 */
.L_x_18582:
[----:B------:R-:W-:Y:S05]  /*28b0*/  @!P3 BRA `(.L_x_18577) ;  /* 0x000000040028b947 */ /* 0x000fea0003800000 */
[----:B------:R-:W-:-:S04]  /*28c0*/  FMUL.FTZ R151, R87, UR13 ;  /* 0x0000000d57977c20 */ /* 0x000fc80008410000 */
[-C--:B-----5:R-:W-:Y:S01]  /*28d0*/  FFMA.FTZ R43, R111, R151.reuse, R43 ;  /* 0x000000976f2b7223 */ /* 0x0a0fe2000001002b */
[----:B------:R-:W-:Y:S01]  /*28e0*/  FMUL.FTZ R151, R147, R151 ;  /* 0x0000009793977220 */ /* 0x000fe20000410000 */
[----:B------:R-:W-:Y:S06]  /*28f0*/  BRA `(.L_x_18577) ;  /* 0x0000000400187947 */ /* 0x000fec0003800000 */
.L_x_18569:
        /* <DEDUP_REMOVED lines=11> */
[----:B------:R-:W-:-:S03]  /*29b0*/  MOV R245, R37 ;  /* 0x0000002500f57202 */ /* 0x000fc60000000f00 */
[-C--:B-----5:R-:W-:Y:S01]  /*29c0*/  @P3 FFMA.FTZ R40, R108, R246.reuse, R40 ;  /* 0x000000f66c283223 */ /* 0x0a0fe20000010028 */
[----:B------:R-:W-:Y:S01]  /*29d0*/  @P3 FMUL.FTZ R148, R144, R246 ;  /* 0x000000f690943220 */ /* 0x000fe20000410000 */
[----:B------:R-:W-:-:S04]  /*29e0*/  @P2 FFMA.FTZ R246, R6, R243, R244 ;  /* 0x000000f306f62223 */ /* 0x000fc800000100f4 */
[----:B------:R-:W-:-:S04]  /*29f0*/  @P2 FADD.FTZ R246, R181, -R246 ;  /* 0x800000f6b5f62221 */ /* 0x000fc80000010000 */
[----:B------:R-:W-:Y:S02]  /*2a00*/  @P2 FFMA.FTZ R245, R4, R246, R37 ;  /* 0x000000f604f52223 */ /* 0x000fe40000010025 */
[----:B------:R-:W0:Y:S02]  /*2a10*/  @P3 LDC R246, c[0x0][0x40c] ;  /* 0x00010300fff63b82 */ /* 0x000e240000000800 */
[----:B0-----:R-:W-:Y:S01]  /*2a20*/  @P3 FMUL.FTZ R246, R245, R246 ;  /* 0x000000f6f5f63220 */ /* 0x001fe20000410000 */
[----:B------:R-:W-:-:S03]  /*2a30*/  MOV R245, R38 ;  /* 0x0000002600f57202 */ /* 0x000fc60000000f00 */
[-C--:B------:R-:W-:Y:S01]  /*2a40*/  @P3 FFMA.FTZ R41, R109, R246.reuse, R41 ;  /* 0x000000f66d293223 */ /* 0x080fe20000010029 */
[----:B------:R-:W-:Y:S01]  /*2a50*/  @P3 FMUL.FTZ R149, R145, R246 ;  /* 0x000000f691953220 */ /* 0x000fe20000410000 */
[----:B------:R-:W-:-:S04]  /*2a60*/  @P2 FFMA.FTZ R246, R7, R243, R244 ;  /* 0x000000f307f62223 */ /* 0x000fc800000100f4 */
[----:B------:R-:W-:-:S04]  /*2a70*/  @P2 FADD.FTZ R246, R182, -R246 ;  /* 0x800000f6b6f62221 */ /* 0x000fc80000010000 */
        /* <DEDUP_REMOVED lines=14> */
.L_x_18584:
[--C-:B------:R-:W-:Y:S01]  /*2b60*/  @P2 FFMA.FTZ R84, R212, R243, R244.reuse ;  /* 0x000000f3d4542223 */ /* 0x100fe200000100f4 */
[----:B------:R-:W-:Y:S01]  /*2b70*/  MOV R87, R39 ;  /* 0x0000002700577202 */ /* 0x000fe20000000f00 */
        /* <DEDUP_REMOVED lines=8> */
[-C--:B-----5:R-:W-:Y:S01]  /*2c00*/  @P3 FFMA.FTZ R43, R111, R84.reuse, R43 ;  /* 0x000000546f2b3223 */ /* 0x0a0fe2000001002b */
[----:B------:R-:W-:Y:S01]  /*2c10*/  @P3 FMUL.FTZ R151, R147, R84 ;  /* 0x0000005493973220 */ /* 0x000fe20000410000 */
        /* <DEDUP_REMOVED lines=19> */
[----:B------:R-:W-:-:S07]  /*2d50*/  @P3 FMUL.FTZ R150, R146, R245 ;  /* 0x000000f592963220 */ /* 0x000fce0000410000 */
.L_x_18577:
[----:B------:R-:W-:Y:S05]  /*2d60*/  BSYNC.RECONVERGENT B1 ;  /* 0x0000000000017941 */ /* 0x000fea0003800200 */
.L_x_18568:
        /* <DEDUP_REMOVED lines=11> */
[----:B0-----:R-:W-:-:S05]  /*2e20*/  IADD3 R2, PT, PT, R242, 0x20, RZ ;  /* 0x00000020f2027810 */ /* 0x001fca0007ffe0ff */
[----:B-1----:R-:W-:-:S05]  /*2e30*/  IMAD.WIDE.U32 R2, R2, 0x10, R108 ;  /* 0x0000001002027825 */ /* 0x002fca00078e006c */
[----:B------:R1:W5:Y:S02]  /*2e40*/  LDG.E.128 R108, desc[UR6][R2.64] ;  /* 0x00000006026c7981 */ /* 0x000364000c1e1d00 */
.L_x_18586:
[----:B------:R-:W-:Y:S05]  /*2e50*/  BSYNC.RECONVERGENT B1 ;  /* 0x0000000000017941 */ /* 0x000fea0003800200 */
.L_x_18585:
[----:B------:R-:W-:Y:S04]  /*2e60*/  BSSY.RECONVERGENT B1, `(.L_x_18587) ;  /* 0x00000ac000017945 */ /* 0x000fe80003800200 */
[----:B------:R-:W-:Y:S05]  /*2e70*/  @!P0 BRA `(.L_x_18588) ;  /* 0x0000000400108947 */ /* 0x000fea0003800000 */
[----:B------:R-:W-:Y:S05]  /*2e80*/  @!P1 BRA `(.L_x_18589) ;  /* 0x0000000000889947 */ /* 0x000fea0003800000 */
[-CC-:B01----:R-:W-:Y:S01]  /*2e90*/  @P2 FFMA.FTZ R2, R213, R243.reuse, R244.reuse ;  /* 0x000000f3d5022223 */ /* 0x183fe200000100f4 */
[----:B------:R-:W-:Y:S01]  /*2ea0*/  MOV R84, R32 ;  /* 0x0000002000547202 */ /* 0x000fe20000000f00 */
[----:B------:R-:W-:Y:S01]  /*2eb0*/  @P2 FFMA.FTZ R3, R216, R243, R244 ;  /* 0x000000f3d8032223 */ /* 0x000fe200000100f4 */
[----:B------:R-:W-:Y:S01]  /*2ec0*/  MOV R85, R33 ;  /* 0x0000002100557202 */ /* 0x000fe20000000f00 */
[----:B------:R-:W-:Y:S01]  /*2ed0*/  @P2 FADD.FTZ R2, R184, -R2 ;  /* 0x80000002b8022221 */ /* 0x000fe20000010000 */
[----:B------:R-:W-:Y:S01]  /*2ee0*/  MOV R86, R34 ;  /* 0x0000002200567202 */ /* 0x000fe20000000f00 */
[----:B------:R-:W-:Y:S02]  /*2ef0*/  @P2 FADD.FTZ R3, R187, -R3 ;  /* 0x80000003bb032221 */ /* 0x000fe40000010000 */
[----:B------:R-:W-:Y:S02]  /*2f00*/  @P2 FFMA.FTZ R84, R4, R2, R32 ;  /* 0x0000000204542223 */ /* 0x000fe40000010020 */
[----:B------:R-:W0:Y:S02]  /*2f10*/  @P3 LDC R2, c[0x0][0x40c] ;  /* 0x00010300ff023b82 */ /* 0x000e240000000800 */
[----:B0-----:R-:W-:-:S04]  /*2f20*/  @P3 FMUL.FTZ R2, R84, R2 ;  /* 0x0000000254023220 */ /* 0x001fc80000410000 */
[-C--:B-----5:R-:W-:Y:S01]  /*2f30*/  @P3 FFMA.FTZ R44, R108, R2.reuse, R44 ;  /* 0x000000026c2c3223 */ /* 0x0a0fe2000001002c */
        /* <DEDUP_REMOVED lines=15> */
[----:B------:R-:W-:Y:S01]  /*3030*/  MOV R2, R35 ;  /* 0x0000002300027202 */ /* 0x000fe20000000f00 */
[----:B------:R-:W-:-:S05]  /*3040*/  @P2 FFMA.FTZ R2, R4, R3, R35 ;  /* 0x0000000304022223 */ /* 0x000fca0000010023 */
[----:B------:R-:W-:Y:S01]  /*3050*/  MOV R87, R2 ;  /* 0x0000000200577202 */ /* 0x000fe20000000f00 */
[----:B------:R-:W-:Y:S06]  /*3060*/  @!P3 BRA `(.L_x_18590) ;  /* 0x00000008002cb947 */ /* 0x000fec0003800000 */
[----:B------:R-:W-:-:S04]  /*3070*/  FMUL.FTZ R2, R2, UR13 ;  /* 0x0000000d02027c20 */ /* 0x000fc80008410000 */
[-C--:B------:R-:W-:Y:S01]  /*3080*/  FFMA.FTZ R47, R111, R2.reuse, R47 ;  /* 0x000000026f2f7223 */ /* 0x080fe2000001002f */
[----:B------:R-:W-:Y:S01]  /*3090*/  FMUL.FTZ R151, R143, R2 ;  /* 0x000000028f977220 */ /* 0x000fe20000410000 */
[----:B------:R-:W-:Y:S06]  /*30a0*/  BRA `(.L_x_18590) ;  /* 0x00000008001c7947 */ /* 0x000fec0003800000 */
.L_x_18589:
[----:B01----:R-:W-:Y:S01]  /*30b0*/  @P2 FFMA.FTZ R3, R213, R243, R244 ;  /* 0x000000f3d5032223 */ /* 0x003fe200000100f4 */
        /* <DEDUP_REMOVED lines=32> */
.L_x_18588:
[----:B------:R-:W-:Y:S05]  /*32c0*/  @!P1 BRA `(.L_x_18591) ;  /* 0x0000000000ec9947 */ /* 0x000fea0003800000 */
[-CC-:B01----:R-:W-:Y:S01]  /*32d0*/  FFMA.FTZ R2, R215, R243.reuse, R244.reuse ;  /* 0x000000f3d7027223 */ /* 0x183fe200000100f4 */
        /* <DEDUP_REMOVED lines=26> */
.L_x_18593:
[----:B------:R-:W-:Y:S05]  /*3480*/  BSYNC.RECONVERGENT B2 ;  /* 0x0000000000027941 */ /* 0x000fea0003800200 */
.L_x_18592:
        /* <DEDUP_REMOVED lines=10> */
.L_x_18595:
[----:B------:R-:W-:Y:S05]  /*3530*/  BSYNC.RECONVERGENT B2 ;  /* 0x0000000000027941 */ /* 0x000fea0003800200 */
.L_x_18594:
        /* <DEDUP_REMOVED lines=10> */
.L_x_18597:
[----:B------:R-:W-:Y:S05]  /*35e0*/  BSYNC.RECONVERGENT B2 ;  /* 0x0000000000027941 */ /* 0x000fea0003800200 */
.L_x_18596:
[----:B------:R-:W-:Y:S02]  /*35f0*/  MOV R86, R2 ;  /* 0x0000000200567202 */ /* 0x000fe40000000f00 */
[----:B------:R-:W-:Y:S01]  /*3600*/  MOV R87, R3 ;  /* 0x0000000300577202 */ /* 0x000fe20000000f00 */
[----:B------:R-:W-:Y:S06]  /*3610*/  @!P3 BRA `(.L_x_18590) ;  /* 0x0000000000c0b947 */ /* 0x000fec0003800000 */
[----:B------:R-:W-:Y:S01]  /*3620*/  FMUL.FTZ R151, R3, UR13 ;  /* 0x0000000d03977c20 */ /* 0x000fe20008410000 */
[----:B------:R-:W-:Y:S02]  /*3630*/  MOV R86, R2 ;  /* 0x0000000200567202 */ /* 0x000fe40000000f00 */
[----:B------:R-:W-:Y:S01]  /*3640*/  MOV R87, R3 ;  /* 0x0000000300577202 */ /* 0x000fe20000000f00 */
[-C--:B-----5:R-:W-:Y:S01]  /*3650*/  FFMA.FTZ R47, R111, R151.reuse, R47 ;  /* 0x000000976f2f7223 */ /* 0x0a0fe2000001002f */
[----:B------:R-:W-:Y:S01]  /*3660*/  FMUL.FTZ R151, R143, R151 ;  /* 0x000000978f977220 */ /* 0x000fe20000410000 */
[----:B------:R-:W-:Y:S06]  /*3670*/  BRA `(.L_x_18590) ;  /* 0x0000000000a87947 */ /* 0x000fec0003800000 */
.L_x_18591:
[----:B------:R-:W-:Y:S04]  /*3680*/  BSSY.RECONVERGENT B2, `(.L_x_18598) ;  /* 0x000000a000027945 */ /* 0x000fe80003800200 */
[----:B------:R-:W-:Y:S05]  /*3690*/  @!P3 BRA `(.L_x_18599) ;  /* 0x000000000020b947 */ /* 0x000fea0003800000 */
[----:B01----:R-:W-:Y:S01]  /*36a0*/  FFMA.FTZ R2, R213, R243, R244 ;  /* 0x000000f3d5027223 */ /* 0x003fe200000100f4 */
[----:B------:R-:W-:-:S03]  /*36b0*/  ISETP.GT.AND P4, PT, R5, RZ, PT ;  /* 0x000000ff0500720c */ /* 0x000fc60003f84270 */
[----:B------:R-:W-:-:S04]  /*36c0*/  FADD.FTZ R2, R184, -R2 ;  /* 0x80000002b8027221 */ /* 0x000fc80000010000 */
[----:B------:R-:W-:-:S05]  /*36d0*/  FMUL.FTZ R2, R4, R2 ;  /* 0x0000000204027220 */ /* 0x000fca0000410000 */
[----:B------:R-:W-:-:S05]  /*36e0*/  FSEL R2, R2, RZ, P4 ;  /* 0x000000ff02027208 */ /* 0x000fca0002000000 */
[----:B------:R-:W-:-:S04]  /*36f0*/  FMUL.FTZ R2, R2, UR13 ;  /* 0x0000000d02027c20 */ /* 0x000fc80008410000 */
[-C--:B-----5:R-:W-:Y:S01]  /*3700*/  FFMA.FTZ R44, R108, R2.reuse, R44 ;  /* 0x000000026c2c7223 */ /* 0x0a0fe2000001002c */
[----:B------:R-:W-:-:S07]  /*3710*/  FMUL.FTZ R148, R140, R2 ;  /* 0x000000028c947220 */ /* 0x000fce0000410000 */
.L_x_18599:
[----:B------:R-:W-:Y:S05]  /*3720*/  BSYNC.RECONVERGENT B2 ;  /* 0x0000000000027941 */ /* 0x000fea0003800200 */
.L_x_18598:
        /* <DEDUP_REMOVED lines=10> */
.L_x_18601:
[----:B------:R-:W-:Y:S05]  /*37d0*/  BSYNC.RECONVERGENT B2 ;  /* 0x0000000000027941 */ /* 0x000fea0003800200 */
.L_x_18600:
        /* <DEDUP_REMOVED lines=10> */
.L_x_18603:
[----:B------:R-:W-:Y:S05]  /*3880*/  BSYNC.RECONVERGENT B2 ;  /* 0x0000000000027941 */ /* 0x000fea0003800200 */
.L_x_18602:
        /* <DEDUP_REMOVED lines=9> */
.L_x_18590:
[----:B------:R-:W-:Y:S05]  /*3920*/  BSYNC.RECONVERGENT B1 ;  /* 0x0000000000017941 */ /* 0x000fea0003800200 */
.L_x_18587:
[----:B01----:R-:W0:Y:S01]  /*3930*/  @P1 LDC.64 R2, c[0x0][0x478] ;  /* 0x00011e00ff021b82 */ /* 0x003e220000000a00 */
        /* <DEDUP_REMOVED lines=13> */
.L_x_18605:
[----:B------:R-:W-:Y:S05]  /*3a10*/  BSYNC.RECONVERGENT B1 ;  /* 0x0000000000017941 */ /* 0x000fea0003800200 */
.L_x_18604:
        /* <DEDUP_REMOVED lines=37> */
.L_x_18608:
        /* <DEDUP_REMOVED lines=33> */
.L_x_18607:
[----:B------:R-:W-:Y:S05]  /*3e80*/  @!P1 BRA `(.L_x_18610) ;  /* 0x0000000000ec9947 */ /* 0x000fea0003800000 */
[-CC-:B01----:R-:W-:Y:S01]  /*3e90*/  FFMA.FTZ R2, R219, R243.reuse, R244.reuse ;  /* 0x000000f3db027223 */ /* 0x183fe200000100f4 */
[-CC-:B------:R-:W-:Y:S01]  /*3ea0*/  FFMA.FTZ R85, R218, R243.reuse, R244.reuse ;  /* 0x000000f3da557223 */ /* 0x180fe200000100f4 */
[-C--:B------:R-:W-:Y:S01]  /*3eb0*/  FFMA.FTZ R3, R189, R243.reuse, R244 ;  /* 0x000000f3bd037223 */ /* 0x080fe200000100f4 */
[----:B------:R-:W-:Y:S01]  /*3ec0*/  ISETP.GT.AND P4, PT, R5, RZ, PT ;  /* 0x000000ff0500720c */ /* 0x000fe20003f84270 */
        /* <DEDUP_REMOVED lines=8> */
[----:B------:R-:W-:Y:S01]  /*3f50*/  BSSY.RECONVERGENT B2, `(.L_x_18611) ;  /* 0x000000f000027945 */ /* 0x000fe20003800200 */
[----:B------:R-:W-:Y:S01]  /*3f60*/  FMUL.FTZ R2, R4, R2 ;  /* 0x0000000204027220 */ /* 0x000fe20000410000 */
        /* <DEDUP_REMOVED lines=13> */
.L_x_18612:
[----:B------:R-:W-:Y:S05]  /*4040*/  BSYNC.RECONVERGENT B2 ;  /* 0x0000000000027941 */ /* 0x000fea0003800200 */
.L_x_18611:
        /* <DEDUP_REMOVED lines=10> */
.L_x_18614:
[----:B------:R-:W-:Y:S05]  /*40f0*/  BSYNC.RECONVERGENT B2 ;  /* 0x0000000000027941 */ /* 0x000fea0003800200 */
.L_x_18613:
        /* <DEDUP_REMOVED lines=10> */
.L_x_18616:
[----:B------:R-:W-:Y:S05]  /*41a0*/  BSYNC.RECONVERGENT B2 ;  /* 0x0000000000027941 */ /* 0x000fea0003800200 */
.L_x_18615:
        /* <DEDUP_REMOVED lines=9> */
.L_x_18610:
        /* <DEDUP_REMOVED lines=10> */
.L_x_18618:
[----:B------:R-:W-:Y:S05]  /*42e0*/  BSYNC.RECONVERGENT B2 ;  /* 0x0000000000027941 */ /* 0x000fea0003800200 */
.L_x_18617:
        /* <DEDUP_REMOVED lines=10> */
.L_x_18620:
[----:B------:R-:W-:Y:S05]  /*4390*/  BSYNC.RECONVERGENT B2 ;  /* 0x0000000000027941 */ /* 0x000fea0003800200 */
.L_x_18619:
        /* <DEDUP_REMOVED lines=10> */
.L_x_18622:
[----:B------:R-:W-:Y:S05]  /*4440*/  BSYNC.RECONVERGENT B2 ;  /* 0x0000000000027941 */ /* 0x000fea0003800200 */
.L_x_18621:
        /* <DEDUP_REMOVED lines=9> */
.L_x_18609:
[----:B------:R-:W-:Y:S05]  /*44e0*/  BSYNC.RECONVERGENT B1 ;  /* 0x0000000000017941 */ /* 0x000fea0003800200 */
.L_x_18606:
        /* <DEDUP_REMOVED lines=14> */
.L_x_18624:
[----:B------:R-:W-:Y:S05]  /*45d0*/  BSYNC.RECONVERGENT B1 ;  /* 0x0000000000017941 */ /* 0x000fea0003800200 */
.L_x_18623:
        /* <DEDUP_REMOVED lines=37> */
.L_x_18627:
        /* <DEDUP_REMOVED lines=33> */
.L_x_18626:
        /* <DEDUP_REMOVED lines=28> */
.L_x_18631:
[----:B------:R-:W-:Y:S05]  /*4c00*/  BSYNC.RECONVERGENT B2 ;  /* 0x0000000000027941 */ /* 0x000fea0003800200 */
.L_x_18630:
        /* <DEDUP_REMOVED lines=10> */
.L_x_18633:
[----:B------:R-:W-:Y:S05]  /*4cb0*/  BSYNC.RECONVERGENT B2 ;  /* 0x0000000000027941 */ /* 0x000fea0003800200 */
.L_x_18632:
        /* <DEDUP_REMOVED lines=10> */
.L_x_18635:
[----:B------:R-:W-:Y:S05]  /*4d60*/  BSYNC.RECONVERGENT B2 ;  /* 0x0000000000027941 */ /* 0x000fea0003800200 */
.L_x_18634:
        /* <DEDUP_REMOVED lines=9> */
.L_x_18629:
        /* <DEDUP_REMOVED lines=10> */
.L_x_18637:
[----:B------:R-:W-:Y:S05]  /*4ea0*/  BSYNC.RECONVERGENT B2 ;  /* 0x0000000000027941 */ /* 0x000fea0003800200 */
.L_x_18636:
        /* <DEDUP_REMOVED lines=10> */
.L_x_18639:
[----:B------:R-:W-:Y:S05]  /*4f50*/  BSYNC.RECONVERGENT B2 ;  /* 0x0000000000027941 */ /* 0x000fea0003800200 */
.L_x_18638:
        /* <DEDUP_REMOVED lines=10> */
.L_x_18641:
[----:B------:R-:W-:Y:S05]  /*5000*/  BSYNC.RECONVERGENT B2 ;  /* 0x0000000000027941 */ /* 0x000fea0003800200 */
.L_x_18640:
        /* <DEDUP_REMOVED lines=9> */
.L_x_18628:
[----:B------:R-:W-:Y:S05]  /*50a0*/  BSYNC.RECONVERGENT B1 ;  /* 0x0000000000017941 */ /* 0x000fea0003800200 */
.L_x_18625:
        /* <DEDUP_REMOVED lines=14> */
.L_x_18643:
[----:B------:R-:W-:Y:S05]  /*5190*/  BSYNC.RECONVERGENT B1 ;  /* 0x0000000000017941 */ /* 0x000fea0003800200 */
.L_x_18642:
        /* <DEDUP_REMOVED lines=37> */
.L_x_18646:
        /* <DEDUP_REMOVED lines=33> */
.L_x_18645:
        /* <DEDUP_REMOVED lines=28> */
.L_x_18650:
[----:B------:R-:W-:Y:S05]  /*57c0*/  BSYNC.RECONVERGENT B2 ;  /* 0x0000000000027941 */ /* 0x000fea0003800200 */
.L_x_18649:
        /* <DEDUP_REMOVED lines=10> */
.L_x_18652:
[----:B------:R-:W-:Y:S05]  /*5870*/  BSYNC.RECONVERGENT B2 ;  /* 0x0000000000027941 */ /* 0x000fea0003800200 */
.L_x_18651:
        /* <DEDUP_REMOVED lines=10> */
.L_x_18654:
[----:B------:R-:W-:Y:S05]  /*5920*/  BSYNC.RECONVERGENT B2 ;  /* 0x0000000000027941 */ /* 0x000fea0003800200 */
.L_x_18653:
        /* <DEDUP_REMOVED lines=9> */
.L_x_18648:
        /* <DEDUP_REMOVED lines=10> */
.L_x_18656:
[----:B------:R-:W-:Y:S05]  /*5a60*/  BSYNC.RECONVERGENT B2 ;  /* 0x0000000000027941 */ /* 0x000fea0003800200 */
.L_x_18655:
        /* <DEDUP_REMOVED lines=10> */
.L_x_18658:
[----:B------:R-:W-:Y:S05]  /*5b10*/  BSYNC.RECONVERGENT B2 ;  /* 0x0000000000027941 */ /* 0x000fea0003800200 */
.L_x_18657:
        /* <DEDUP_REMOVED lines=10> */
.L_x_18660:
[----:B------:R-:W-:Y:S05]  /*5bc0*/  BSYNC.RECONVERGENT B2 ;  /* 0x0000000000027941 */ /* 0x000fea0003800200 */
.L_x_18659:
        /* <DEDUP_REMOVED lines=9> */
.L_x_18647:
[----:B------:R-:W-:Y:S05]  /*5c60*/  BSYNC.RECONVERGENT B1 ;  /* 0x0000000000017941 */ /* 0x000fea0003800200 */
.L_x_18644:
        /* <DEDUP_REMOVED lines=14> */
.L_x_18662:
[----:B------:R-:W-:Y:S05]  /*5d50*/  BSYNC.RECONVERGENT B1 ;  /* 0x0000000000017941 */ /* 0x000fea0003800200 */
.L_x_18661:
        /* <DEDUP_REMOVED lines=37> */
.L_x_18665:
        /* <DEDUP_REMOVED lines=33> */
.L_x_18664:
        /* <DEDUP_REMOVED lines=28> */
.L_x_18669:
[----:B------:R-:W-:Y:S05]  /*6380*/  BSYNC.RECONVERGENT B2 ;  /* 0x0000000000027941 */ /* 0x000fea0003800200 */
.L_x_18668:
        /* <DEDUP_REMOVED lines=10> */
.L_x_18671:
[----:B------:R-:W-:Y:S05]  /*6430*/  BSYNC.RECONVERGENT B2 ;  /* 0x0000000000027941 */ /* 0x000fea0003800200 */
.L_x_18670:
        /* <DEDUP_REMOVED lines=10> */
.L_x_18673:
[----:B------:R-:W-:Y:S05]  /*64e0*/  BSYNC.RECONVERGENT B2 ;  /* 0x0000000000027941 */ /* 0x000fea0003800200 */
.L_x_18672:
        /* <DEDUP_REMOVED lines=9> */
.L_x_18667:
        /* <DEDUP_REMOVED lines=10> */
.L_x_18675:
[----:B------:R-:W-:Y:S05]  /*6620*/  BSYNC.RECONVERGENT B2 ;  /* 0x0000000000027941 */ /* 0x000fea0003800200 */
.L_x_18674:
        /* <DEDUP_REMOVED lines=10> */
.L_x_18677:
[----:B------:R-:W-:Y:S05]  /*66d0*/  BSYNC.RECONVERGENT B2 ;  /* 0x0000000000027941 */ /* 0x000fea0003800200 */
.L_x_18676:
        /* <DEDUP_REMOVED lines=10> */
.L_x_18679:
[----:B------:R-:W-:Y:S05]  /*6780*/  BSYNC.RECONVERGENT B2 ;  /* 0x0000000000027941 */ /* 0x000fea0003800200 */
.L_x_18678:
        /* <DEDUP_REMOVED lines=9> */
.L_x_18666:
[----:B------:R-:W-:Y:S05]  /*6820*/  BSYNC.RECONVERGENT B1 ;  /* 0x0000000000017941 */ /* 0x000fea0003800200 */
.L_x_18663:
        /* <DEDUP_REMOVED lines=14> */
.L_x_18681:
[----:B------:R-:W-:Y:S05]  /*6910*/  BSYNC.RECONVERGENT B1 ;  /* 0x0000000000017941 */ /* 0x000fea0003800200 */
.L_x_18680:
        /* <DEDUP_REMOVED lines=37> */
.L_x_18684:
        /* <DEDUP_REMOVED lines=33> */
.L_x_18683:
        /* <DEDUP_REMOVED lines=28> */
.L_x_18688:
[----:B------:R-:W-:Y:S05]  /*6f40*/  BSYNC.RECONVERGENT B2 ;  /* 0x0000000000027941 */ /* 0x000fea0003800200 */
.L_x_18687:
        /* <DEDUP_REMOVED lines=10> */
.L_x_18690:
[----:B------:R-:W-:Y:S05]  /*6ff0*/  BSYNC.RECONVERGENT B2 ;  /* 0x0000000000027941 */ /* 0x000fea0003800200 */
.L_x_18689:
        /* <DEDUP_REMOVED lines=10> */
.L_x_18692:
[----:B------:R-:W-:Y:S05]  /*70a0*/  BSYNC.RECONVERGENT B2 ;  /* 0x0000000000027941 */ /* 0x000fea0003800200 */
.L_x_18691:
        /* <DEDUP_REMOVED lines=9> */
.L_x_18686:
        /* <DEDUP_REMOVED lines=10> */
.L_x_18694:
[----:B------:R-:W-:Y:S05]  /*71e0*/  BSYNC.RECONVERGENT B2 ;  /* 0x0000000000027941 */ /* 0x000fea0003800200 */
.L_x_18693:
        /* <DEDUP_REMOVED lines=10> */
.L_x_18696:
[----:B------:R-:W-:Y:S05]  /*7290*/  BSYNC.RECONVERGENT B2 ;  /* 0x0000000000027941 */ /* 0x000fea0003800200 */
.L_x_18695:
        /* <DEDUP_REMOVED lines=10> */
.L_x_18698:
[----:B------:R-:W-:Y:S05]  /*7340*/  BSYNC.RECONVERGENT B2 ;  /* 0x0000000000027941 */ /* 0x000fea0003800200 */
.L_x_18697:
        /* <DEDUP_REMOVED lines=9> */
.L_x_18685:
[----:B------:R-:W-:Y:S05]  /*73e0*/  BSYNC.RECONVERGENT B1 ;  /* 0x0000000000017941 */ /* 0x000fea0003800200 */
.L_x_18682:
[----:B01----:R-:W0:Y:S01]  /*73f0*/  @P1 LDC.64 R2, c[0x0][0x478] ;  /* 0x00011e00ff021b82 */ /* 0x003e220000000a00 */
        /* <DEDUP_REMOVED lines=10> */
[----:B0-----:R-:W0:Y:S02]  /*74a0*/  LDC.64 R2, c[0x0][0x390] ;  /* 0x0000e400ff027b82 */ /* 0x001e240000000a00 */
[----:B0-----:R-:W-:-:S05]  /*74b0*/  IMAD.WIDE.U32 R2, R242, 0x10, R2 ;  /* 0x00000010f2027825 */ /* 0x001fca00078e0002 */
[----:B-----5:R1:W5:Y:S02]  /*74c0*/  LDG.E.128 R108, desc[UR6][R2.64] ;  /* 0x00000006026c7981 */ /* 0x020364000c1e1d00 */
.L_x_18700:
[----:B------:R-:W-:Y:S05]  /*74d0*/  BSYNC.RECONVERGENT B1 ;  /* 0x0000000000017941 */ /* 0x000fea0003800200 */
.L_x_18699:
[----:B------:R-:W-:Y:S04]  /*74e0*/  BSSY.RECONVERGENT B1, `(.L_x_18701) ;  /* 0x00000a9000017945 */ /* 0x000fe80003800200 */
[----:B------:R-:W-:Y:S05]  /*74f0*/  @!P0 BRA `(.L_x_18702) ;  /* 0x0000000400108947 */ /* 0x000fea0003800000 */
[----:B------:R-:W-:Y:S05]  /*7500*/  @!P1 BRA `(.L_x_18703) ;  /* 0x0000000000889947 */ /* 0x000fea0003800000 */
[--C-:B01----:R-:W-:Y:S01]  /*7510*/  @P2 FFMA.FTZ R3, R240, R243, R244.reuse ;  /* 0x000000f3f0032223 */ /* 0x103fe200000100f4 */
[----:B------:R-:W-:Y:S02]  /*7520*/  MOV R2, R11 ;  /* 0x0000000b00027202 */ /* 0x000fe40000000f00 */
[----:B------:R-:W-:Y:S01]  /*7530*/  MOV R84, R8 ;  /* 0x0000000800547202 */ /* 0x000fe20000000f00 */
[----:B------:R-:W-:Y:S01]  /*7540*/  @P2 FADD.FTZ R3, R211, -R3 ;  /* 0x80000003d3032221 */ /* 0x000fe20000010000 */
[----:B------:R-:W-:Y:S02]  /*7550*/  MOV R85, R9 ;  /* 0x0000000900557202 */ /* 0x000fe40000000f00 */
[----:B------:R-:W-:Y:S01]  /*7560*/  MOV R86, R10 ;  /* 0x0000000a00567202 */ /* 0x000fe20000000f00 */
[----:B------:R-:W-:Y:S01]  /*7570*/  @P2 FFMA.FTZ R2, R4, R3, R11 ;  /* 0x0000000304022223 */ /* 0x000fe2000001000b */
[----:B------:R-:W-:-:S04]  /*7580*/  @P2 FFMA.FTZ R3, R207, R243, R244 ;  /* 0x000000f3cf032223 */ /* 0x000fc800000100f4 */
[----:B------:R-:W-:Y:S01]  /*7590*/  @P2 FADD.FTZ R3, R238, -R3 ;  /* 0x80000003ee032221 */ /* 0x000fe20000010000 */
[----:B------:R-:W-:-:S03]  /*75a0*/  MOV R87, R2 ;  /* 0x0000000200577202 */ /* 0x000fc60000000f00 */
        /* <DEDUP_REMOVED lines=24> */
.L_x_18703:
        /* <DEDUP_REMOVED lines=33> */
.L_x_18702:
[----:B------:R-:W-:Y:S05]  /*7940*/  @!P1 BRA `(.L_x_18705) ;  /* 0x0000000000e09947 */ /* 0x000fea0003800000 */
        /* <DEDUP_REMOVED lines=10> */
.L_x_18707:
[----:B------:R-:W-:Y:S05]  /*79f0*/  BSYNC.RECONVERGENT B2 ;  /* 0x0000000000027941 */ /* 0x000fea0003800200 */
.L_x_18706:
        /* <DEDUP_REMOVED lines=10> */
.L_x_18709:
[----:B------:R-:W-:Y:S05]  /*7aa0*/  BSYNC.RECONVERGENT B2 ;  /* 0x0000000000027941 */ /* 0x000fea0003800200 */
.L_x_18708:
        /* <DEDUP_REMOVED lines=10> */
.L_x_18711:
[----:B------:R-:W-:Y:S05]  /*7b50*/  BSYNC.RECONVERGENT B2 ;  /* 0x0000000000027941 */ /* 0x000fea0003800200 */
.L_x_18710:
[----:B------:R-:W-:Y:S01]  /*7b60*/  ISETP.GT.AND P0, PT, R5, RZ, PT ;  /* 0x000000ff0500720c */ /* 0x000fe20003f04270 */
[-CC-:B------:R-:W-:Y:S01]  /*7b70*/  FFMA.FTZ R5, R240, R243.reuse, R244.reuse ;  /* 0x000000f3f0057223 */ /* 0x180fe200000100f4 */
[-CC-:B01----:R-:W-:Y:S01]  /*7b80*/  FFMA.FTZ R3, R209, R243.reuse, R244.reuse ;  /* 0x000000f3d1037223 */ /* 0x183fe200000100f4 */
        /* <DEDUP_REMOVED lines=17> */
[-C--:B-----5:R-:W-:Y:S01]  /*7ca0*/  FFMA.FTZ R71, R111, R2.reuse, R71 ;  /* 0x000000026f477223 */ /* 0x0a0fe20000010047 */
[----:B------:R-:W-:Y:S01]  /*7cb0*/  FMUL.FTZ R151, R119, R2 ;  /* 0x0000000277977220 */ /* 0x000fe20000410000 */
[----:B------:R-:W-:Y:S06]  /*7cc0*/  BRA `(.L_x_18704) ;  /* 0x0000000000a87947 */ /* 0x000fec0003800000 */
.L_x_18705:
        /* <DEDUP_REMOVED lines=10> */
.L_x_18713:
[----:B------:R-:W-:Y:S05]  /*7d70*/  BSYNC.RECONVERGENT B2 ;  /* 0x0000000000027941 */ /* 0x000fea0003800200 */
.L_x_18712:
        /* <DEDUP_REMOVED lines=10> */
.L_x_18715:
[----:B------:R-:W-:Y:S05]  /*7e20*/  BSYNC.RECONVERGENT B2 ;  /* 0x0000000000027941 */ /* 0x000fea0003800200 */
.L_x_18714:
        /* <DEDUP_REMOVED lines=10> */
.L_x_18717:
[----:B------:R-:W-:Y:S05]  /*7ed0*/  BSYNC.RECONVERGENT B2 ;  /* 0x0000000000027941 */ /* 0x000fea0003800200 */
.L_x_18716:
[----:B01----:R-:W-:Y:S01]  /*7ee0*/  FFMA.FTZ R2, R240, R243, R244 ;  /* 0x000000f3f0027223 */ /* 0x003fe200000100f4 */
[----:B------:R-:W-:-:S03]  /*7ef0*/  ISETP.GT.AND P0, PT, R5, RZ, PT ;  /* 0x000000ff0500720c */ /* 0x000fc60003f04270 */
[----:B------:R-:W-:-:S04]  /*7f00*/  FADD.FTZ R2, R211, -R2 ;  /* 0x80000002d3027221 */ /* 0x000fc80000010000 */
[----:B------:R-:W-:Y:S02]  /*7f10*/  FMUL.FTZ R3, R4, R2 ;  /* 0x0000000204037220 */ /* 0x000fe40000410000 */
[----:B------:R-:W0:Y:S03]  /*7f20*/  @P3 LDC R2, c[0x0][0x40c] ;  /* 0x00010300ff023b82 */ /* 0x000e260000000800 */
[----:B------:R-:W-:-:S05]  /*7f30*/  FSEL R3, R3, RZ, P0 ;  /* 0x000000ff03037208 */ /* 0x000fca0000000000 */
[----:B0-----:R-:W-:-:S04]  /*7f40*/  @P3 FMUL.FTZ R2, R3, R2 ;  /* 0x0000000203023220 */ /* 0x001fc80000410000 */
[-C--:B-----5:R-:W-:Y:S01]  /*7f50*/  @P3 FFMA.FTZ R71, R111, R2.reuse, R71 ;  /* 0x000000026f473223 */ /* 0x0a0fe20000010047 */
[----:B------:R-:W-:-:S07]  /*7f60*/  @P3 FMUL.FTZ R151, R119, R2 ;  /* 0x0000000277973220 */ /* 0x000fce0000410000 */
.L_x_18704:
[----:B------:R-:W-:Y:S05]  /*7f70*/  BSYNC.RECONVERGENT B1 ;  /* 0x0000000000017941 */ /* 0x000fea0003800200 */
.L_x_18701:
[----:B------:R-:W0:Y:S01]  /*7f80*/  @P1 LDC.64 R2, c[0x0][0x478] ;  /* 0x00011e00ff021b82 */ /* 0x000e220000000a00 */
[----:B------:R-:W-:-:S05]  /*7f90*/  @P1 IADD3 R4, PT, PT, R241, 0xe0, RZ ;  /* 0x000000e0f1041810 */ /* 0x000fca0007ffe0ff */
[----:B0-----:R-:W-:-:S05]  /*7fa0*/  @P1 IMAD.WIDE.U32 R2, R4, 0x10, R2 ;  /* 0x0000001004021825 */ /* 0x001fca00078e0002 */
        /* <DEDUP_REMOVED lines=8> */
.L_x_18563:
[----:B------:R-:W-:Y:S05]  /*8030*/  BSYNC B0 ;  /* 0x0000000000007941 */ /* 0x000fea0003800000 */
.L_x_18562:
        /* <DEDUP_REMOVED lines=271> */
.L_x_18567:
[----:B0-----:R-:W-:Y:S01]  /*9130*/  HFMA2 R245, -RZ, RZ, 0, 5.9604644775390625e-08 ;  /* 0x00000001fff57431 */ /* 0x001fe200000001ff */
[----:B------:R-:W-:Y:S01]  /*9140*/  BSSY B1, `(.L_x_18719) ;  /* 0x0000006000017945 */ /* 0x000fe20003800000 */
[----:B------:R-:W-:Y:S02]  /*9150*/  MOV R244, 0x1f ;  /* 0x0000001f00f47802 */ /* 0x000fe40000000f00 */
[----:B------:R-:W-:-:S07]  /*9160*/  MOV R243, 0xffffffff ;  /* 0xffffffff00f37802 */ /* 0x000fce0000000f00 */
[----:B------:R-:W-:Y:S05]  /*9170*/  WARPSYNC.COLLECTIVE R243, `(.L_x_18720) ;  /* 0x00000000f3087348 */ /* 0x000fea0003c00000 */
[----:B------:R0:W1:Y:S02]  /*9180*/  SHFL.BFLY P1, R247, R241, R245, R244 ;  /* 0x0c0000f5f1f77389 */ /* 0x00006400000200f4 */
[----:B01----:R-:W-:Y:S05]  /*9190*/  ENDCOLLECTIVE ;  /* 0x000000000000791b */ /* 0x003fea0003800000 */
.L_x_18720:
[----:B------:R-:W-:Y:S05]  /*91a0*/  BSYNC B1 ;  /* 0x0000000000017941 */ /* 0x000fea0003800000 */
.L_x_18719:
        /* <DEDUP_REMOVED lines=9> */
.L_x_18721:
[----:B------:R-:W-:Y:S01]  /*9240*/  HFMA2 R245, -RZ, RZ, 0, 1.1920928955078125e-07 ;  /* 0x00000002fff57431 */ /* 0x000fe200000001ff */
[----:B------:R-:W-:-:S05]  /*9250*/  MOV R241, R247 ;  /* 0x000000f700f17202 */ /* 0x000fca0000000f00 */
[----:B------:R-:W-:Y:S01]  /*9260*/  FADD.FTZ R242, R241, R242 ;  /* 0x000000f2f1f27221 */ /* 0x000fe20000010000 */
[----:B------:R-:W-:-:S07]  /*9270*/  MOV R241, R246 ;  /* 0x000000f600f17202 */ /* 0x000fce0000000f00 */
[----:B------:R-:W-:Y:S05]  /*9280*/  WARPSYNC.COLLECTIVE R243, `(.L_x_18722) ;  /* 0x00000000f3087348 */ /* 0x000fea0003c00000 */
[----:B------:R0:W1:Y:S02]  /*9290*/  SHFL.BFLY P1, R247, R241, R245, R244 ;  /* 0x0c0000f5f1f77389 */ /* 0x00006400000200f4 */
[----:B01----:R-:W-:Y:S05]  /*92a0*/  ENDCOLLECTIVE ;  /* 0x000000000000791b */ /* 0x003fea0003800000 */
.L_x_18722:
[----:B------:R-:W-:-:S05]  /*92b0*/  MOV R241, R247 ;  /* 0x000000f700f17202 */ /* 0x000fca0000000f00 */
[----:B------:R-:W-:Y:S01]  /*92c0*/  FADD.FTZ R246, R246, R241 ;  /* 0x000000f1f6f67221 */ /* 0x000fe20000010000 */
[----:B------:R-:W-:-:S07]  /*92d0*/  MOV R241, R242 ;  /* 0x000000f200f17202 */ /* 0x000fce0000000f00 */
[----:B------:R-:W-:Y:S05]  /*92e0*/  WARPSYNC.COLLECTIVE R243, `(.L_x_18723) ;  /* 0x00000000f3087348 */ /* 0x000fea0003c00000 */
[----:B------:R0:W1:Y:S02]  /*92f0*/  SHFL.BFLY P1, R247, R241, R245, R244 ;  /* 0x0c0000f5f1f77389 */ /* 0x00006400000200f4 */
[----:B01----:R-:W-:Y:S05]  /*9300*/  ENDCOLLECTIVE ;  /* 0x000000000000791b */ /* 0x003fea0003800000 */
.L_x_18723:
[----:B------:R-:W-:Y:S01]  /*9310*/  HFMA2 R245, -RZ, RZ, 0, 2.384185791015625e-07 ;  /* 0x00000004fff57431 */ /* 0x000fe200000001ff */
[----:B------:R-:W-:-:S05]  /*9320*/  MOV R241, R247 ;  /* 0x000000f700f17202 */ /* 0x000fca0000000f00 */
[----:B------:R-:W-:Y:S01]  /*9330*/  FADD.FTZ R242, R242, R241 ;  /* 0x000000f1f2f27221 */ /* 0x000fe20000010000 */
[----:B------:R-:W-:-:S07]  /*9340*/  MOV R241, R246 ;  /* 0x000000f600f17202 */ /* 0x000fce0000000f00 */
[----:B------:R-:W-:Y:S05]  /*9350*/  WARPSYNC.COLLECTIVE R243, `(.L_x_18724) ;  /* 0x00000000f3087348 */ /* 0x000fea0003c00000 */
[----:B------:R0:W1:Y:S02]  /*9360*/  SHFL.BFLY P1, R247, R241, R245, R244 ;  /* 0x0c0000f5f1f77389 */ /* 0x00006400000200f4 */
[----:B01----:R-:W-:Y:S05]  /*9370*/  ENDCOLLECTIVE ;  /* 0x000000000000791b */ /* 0x003fea0003800000 */
.L_x_18724:
[----:B------:R-:W-:-:S05]  /*9380*/  MOV R241, R247 ;  /* 0x000000f700f17202 */ /* 0x000fca0000000f00 */
[----:B------:R-:W-:Y:S01]  /*9390*/  FADD.FTZ R246, R246, R241 ;  /* 0x000000f1f6f67221 */ /* 0x000fe20000010000 */
[----:B------:R-:W-:-:S07]  /*93a0*/  MOV R241, R242 ;  /* 0x000000f200f17202 */ /* 0x000fce0000000f00 */
[----:B------:R-:W-:Y:S05]  /*93b0*/  WARPSYNC.COLLECTIVE R243, `(.L_x_18725) ;  /* 0x00000000f3087348 */ /* 0x000fea0003c00000 */
[----:B------:R0:W1:Y:S02]  /*93c0*/  SHFL.BFLY P1, R247, R241, R245, R244 ;  /* 0x0c0000f5f1f77389 */ /* 0x00006400000200f4 */
[----:B01----:R-:W-:Y:S05]  /*93d0*/  ENDCOLLECTIVE ;  /* 0x000000000000791b */ /* 0x003fea0003800000 */
.L_x_18725:
[----:B------:R-:W-:Y:S01]  /*93e0*/  HFMA2 R245, -RZ, RZ, 0, 4.76837158203125e-07 ;  /* 0x00000008fff57431 */ /* 0x000fe200000001ff */
[----:B------:R-:W-:-:S05]  /*93f0*/  MOV R241, R247 ;  /* 0x000000f700f17202 */ /* 0x000fca0000000f00 */
[----:B------:R-:W-:Y:S01]  /*9400*/  FADD.FTZ R242, R242, R241 ;  /* 0x000000f1f2f27221 */ /* 0x000fe20000010000 */
[----:B------:R-:W-:-:S07]  /*9410*/  MOV R241, R246 ;  /* 0x000000f600f17202 */ /* 0x000fce0000000f00 */
[----:B------:R-:W-:Y:S05]  /*9420*/  WARPSYNC.COLLECTIVE R243, `(.L_x_18726) ;  /* 0x00000000f3087348 */ /* 0x000fea0003c00000 */
[----:B------:R0:W1:Y:S02]  /*9430*/  SHFL.BFLY P1, R247, R241, R245, R244 ;  /* 0x0c0000f5f1f77389 */ /* 0x00006400000200f4 */
[----:B01----:R-:W-:Y:S05]  /*9440*/  ENDCOLLECTIVE ;  /* 0x000000000000791b */ /* 0x003fea0003800000 */
.L_x_18726:
[----:B------:R-:W-:-:S05]  /*9450*/  MOV R241, R247 ;  /* 0x000000f700f17202 */ /* 0x000fca0000000f00 */
[----:B------:R-:W-:Y:S01]  /*9460*/  FADD.FTZ R246, R246, R241 ;  /* 0x000000f1f6f67221 */ /* 0x000fe20000010000 */
[----:B------:R-:W-:-:S07]  /*9470*/  MOV R241, R242 ;  /* 0x000000f200f17202 */ /* 0x000fce0000000f00 */
[----:B------:R-:W-:Y:S05]  /*9480*/  WARPSYNC.COLLECTIVE R243, `(.L_x_18727) ;  /* 0x00000000f3087348 */ /* 0x000fea0003c00000 */
[----:B------:R0:W1:Y:S02]  /*9490*/  SHFL.BFLY P1, R247, R241, R245, R244 ;  /* 0x0c0000f5f1f77389 */ /* 0x00006400000200f4 */
[----:B01----:R-:W-:Y:S05]  /*94a0*/  ENDCOLLECTIVE ;  /* 0x000000000000791b */ /* 0x003fea0003800000 */
.L_x_18727:
[----:B------:R-:W-:Y:S01]  /*94b0*/  HFMA2 R245, -RZ, RZ, 0, 9.5367431640625e-07 ;  /* 0x00000010fff57431 */ /* 0x000fe200000001ff */
[----:B------:R-:W-:-:S05]  /*94c0*/  MOV R241, R247 ;  /* 0x000000f700f17202 */ /* 0x000fca0000000f00 */
[----:B------:R-:W-:Y:S01]  /*94d0*/  FADD.FTZ R242, R242, R241 ;  /* 0x000000f1f2f27221 */ /* 0x000fe20000010000 */
[----:B------:R-:W-:-:S07]  /*94e0*/  MOV R241, R246 ;  /* 0x000000f600f17202 */ /* 0x000fce0000000f00 */
[----:B------:R-:W-:Y:S05]  /*94f0*/  WARPSYNC.COLLECTIVE R243, `(.L_x_18728) ;  /* 0x00000000f3087348 */ /* 0x000fea0003c00000 */
[----:B------:R0:W1:Y:S02]  /*9500*/  SHFL.BFLY P1, R247, R241, R245, R244 ;  /* 0x0c0000f5f1f77389 */ /* 0x00006400000200f4 */
[----:B01----:R-:W-:Y:S05]  /*9510*/  ENDCOLLECTIVE ;  /* 0x000000000000791b */ /* 0x003fea0003800000 */
.L_x_18728:
[----:B------:R-:W-:Y:S02]  /*9520*/  MOV R241, R242 ;  /* 0x000000f200f17202 */ /* 0x000fe40000000f00 */
[----:B------:R-:W-:-:S07]  /*9530*/  MOV R249, R247 ;  /* 0x000000f700f97202 */ /* 0x000fce0000000f00 */
[----:B------:R-:W-:Y:S05]  /*9540*/  WARPSYNC.COLLECTIVE R243, `(.L_x_18729) ;  /* 0x00000000f3087348 */ /* 0x000fea0003c00000 */
[----:B------:R0:W1:Y:S02]  /*9550*/  SHFL.BFLY P1, R247, R241, R245, R244 ;  /* 0x0c0000f5f1f77389 */ /* 0x00006400000200f4 */
[----:B01----:R-:W-:Y:S05]  /*9560*/  ENDCOLLECTIVE ;  /* 0x000000000000791b */ /* 0x003fea0003800000 */
.L_x_18729:
[----:B------:R-:W-:Y:S01]  /*9570*/  MOV R241, R247 ;  /* 0x000000f700f17202 */ /* 0x000fe20000000f00 */
[----:B------:R-:W-:Y:S06]  /*9580*/  BRA `(.L_x_18730) ;  /* 0xffffff8800dc7947 */ /* 0x000fec000383ffff */
.L_x_18731:
        /* <DEDUP_REMOVED lines=15> */
.L_x_20133:


//--------------------- .text._ZN10layer_norm13ln_bwd_kernelINS_13Kernel_traitsIfffffjLj1024ELj1ELj4ELj1ELj16ENS_18Kernel_traits_baseILj1024EfffffjLj128EEEEELb1ELb0ELb0ELb0EEEvNS_9BwdParamsE --------------------------
	.section	.text._ZN10layer_norm13ln_bwd_kernelINS_13Kernel_traitsIfffffjLj1024ELj1ELj4ELj1ELj16ENS_18Kernel_traits_baseILj1024EfffffjLj128EEEEELb1ELb0ELb0ELb0EEEvNS_9BwdParamsE,"ax",@progbits
	.align	128
        .global         _ZN10layer_norm13ln_bwd_kernelINS_13Kernel_traitsIfffffjLj1024ELj1ELj4ELj1ELj16ENS_18Kernel_traits_baseILj1024EfffffjLj128EEEEELb1ELb0ELb0ELb0EEEvNS_9BwdParamsE
        .type           _ZN10layer_norm13ln_bwd_kernelINS_13Kernel_traitsIfffffjLj1024ELj1ELj4ELj1ELj16ENS_18Kernel_traits_baseILj1024EfffffjLj128EEEEELb1ELb0ELb0ELb0EEEvNS_9BwdParamsE,@function
        .size           _ZN10layer_norm13ln_bwd_kernelINS_13Kernel_traitsIfffffjLj1024ELj1ELj4ELj1ELj16ENS_18Kernel_traits_baseILj1024EfffffjLj128EEEEELb1ELb0ELb0ELb0EEEvNS_9BwdParamsE,(.L_x_20134 - _ZN10layer_norm13ln_bwd_kernelINS_13Kernel_traitsIfffffjLj1024ELj1ELj4ELj1ELj16ENS_18Kernel_traits_baseILj1024EfffffjLj128EEEEELb1ELb0ELb0ELb0EEEvNS_9BwdParamsE)
        .other          _ZN10layer_norm13ln_bwd_kernelINS_13Kernel_traitsIfffffjLj1024ELj1ELj4ELj1ELj16ENS_18Kernel_traits_baseILj1024EfffffjLj128EEEEELb1ELb0ELb0ELb0EEEvNS_9BwdParamsE,@"STO_CUDA_ENTRY STV_DEFAULT"
_ZN10layer_norm13ln_bwd_kernelINS_13Kernel_traitsIfffffjLj1024ELj1ELj4ELj1ELj16ENS_18Kernel_traits_baseILj1024EfffffjLj128EEEEELb1ELb0ELb0ELb0EEEvNS_9BwdParamsE:
.text._ZN10layer_norm13ln_bwd_kernelINS_13Kernel_traitsIfffffjLj1024ELj1ELj4ELj1ELj16ENS_18Kernel_traits_baseILj1024EfffffjLj128EEEEELb1ELb0ELb0ELb0EEEvNS_9BwdParamsE:
        /* <DEDUP_REMOVED lines=30> */
[----:B------:R2:W5:Y:S01]  /*01e0*/  @P6 LDG.E.128 R32, desc[UR6][R4.64] ;  /* 0x0000000604206981 */ /* 0x000562000c1e1d00 */
[----:B------:R-:W-:Y:S01]  /*01f0*/  ISETP.GE.U32.AND P6, PT, R3, 0x100, PT ;  /* 0x000001000300780c */ /* 0x000fe20003fc6070 */
[----:B------:R-:W0:Y:S01]  /*0200*/  @P2 LDC.64 R12, c[0x0][0x3d0] ;  /* 0x0000f400ff0c2b82 */ /* 0x000e220000000a00 */
[C---:B---3--:R-:W-:Y:S01]  /*0210*/  @P5 IMAD.WIDE.U32 R6, R21.reuse, 0x10, R6 ;  /* 0x0000001015065825 */ /* 0x048fe200078e0006 */
[----:B------:R-:W-:-:S04]  /*0220*/  @P5 IADD3 R21, PT, PT, R21, 0x20, RZ ;  /* 0x0000002015155810 */ /* 0x000fc80007ffe0ff */
[----:B------:R-:W5:Y:S02]  /*0230*/  @P5 LDG.E.128 R36, desc[UR6][R6.64] ;  /* 0x0000000606245981 */ /* 0x000f64000c1e1d00 */
[----:B------:R-:W3:Y:S01]  /*0240*/  @P1 LDC.64 R14, c[0x0][0x3d0] ;  /* 0x0000f400ff0e1b82 */ /* 0x000ee20000000a00 */
[C---:B----4-:R-:W-:Y:S01]  /*0250*/  @P4 IMAD.WIDE.U32 R8, R21.reuse, 0x10, R8 ;  /* 0x0000001015084825 */ /* 0x050fe200078e0008 */
[----:B------:R-:W-:-:S04]  /*0260*/  @P4 IADD3 R21, PT, PT, R21, 0x20, RZ ;  /* 0x0000002015154810 */ /* 0x000fc80007ffe0ff */
[----:B------:R-:W5:Y:S01]  /*0270*/  @P4 LDG.E.128 R40, desc[UR6][R8.64] ;  /* 0x0000000608284981 */ /* 0x000f62000c1e1d00 */
[C---:B-1----:R-:W-:Y:S01]  /*0280*/  @P3 IMAD.WIDE.U32 R10, R21.reuse, 0x10, R10 ;  /* 0x00000010150a3825 */ /* 0x042fe200078e000a */
[----:B------:R-:W-:Y:S01]  /*0290*/  @P3 IADD3 R21, PT, PT, R21, 0x20, RZ ;  /* 0x0000002015153810 */ /* 0x000fe20007ffe0ff */
[----:B------:R-:W1:Y:S03]  /*02a0*/  @P0 LDC.64 R16, c[0x0][0x3d0] ;  /* 0x0000f400ff100b82 */ /* 0x000e660000000a00 */
[----:B------:R-:W5:Y:S01]  /*02b0*/  @P3 LDG.E.128 R44, desc[UR6][R10.64] ;  /* 0x000000060a2c3981 */ /* 0x000f62000c1e1d00 */
[C---:B0-----:R-:W-:Y:S01]  /*02c0*/  @P2 IMAD.WIDE.U32 R12, R21.reuse, 0x10, R12 ;  /* 0x00000010150c2825 */ /* 0x041fe200078e000c */
[----:B------:R-:W-:-:S03]  /*02d0*/  @P2 IADD3 R21, PT, PT, R21, 0x20, RZ ;  /* 0x0000002015152810 */ /* 0x000fc60007ffe0ff */
[----:B------:R-:W2:Y:S01]  /*02e0*/  @P6 LDC.64 R18, c[0x0][0x3d0] ;  /* 0x0000f400ff126b82 */ /* 0x000ea20000000a00 */
[----:B------:R-:W5:Y:S01]  /*02f0*/  @P2 LDG.E.128 R48, desc[UR6][R12.64] ;  /* 0x000000060c302981 */ /* 0x000f62000c1e1d00 */
[C---:B---3--:R-:W-:Y:S01]  /*0300*/  @P1 IMAD.WIDE.U32 R14, R21.reuse, 0x10, R14 ;  /* 0x00000010150e1825 */ /* 0x048fe200078e000e */
[----:B------:R-:W-:-:S04]  /*0310*/  @P1 IADD3 R21, PT, PT, R21, 0x20, RZ ;  /* 0x0000002015151810 */ /* 0x000fc80007ffe0ff */
[----:B------:R-:W5:Y:S01]  /*0320*/  @P1 LDG.E.128 R52, desc[UR6][R14.64] ;  /* 0x000000060e341981 */ /* 0x000f62000c1e1d00 */
[----:B------:R-:W0:Y:S01]  /*0330*/  S2UR UR4, SR_CTAID.X ;  /* 0x00000000000479c3 */ /* 0x000e220000002500 */
[C---:B-1----:R-:W-:Y:S01]  /*0340*/  @P0 IMAD.WIDE.U32 R16, R21.reuse, 0x10, R16 ;  /* 0x0000001015100825 */ /* 0x042fe200078e0010 */
[----:B------:R-:W-:-:S04]  /*0350*/  @P0 IADD3 R21, PT, PT, R21, 0x20, RZ ;  /* 0x0000002015150810 */ /* 0x000fc80007ffe0ff */
[----:B------:R-:W5:Y:S01]  /*0360*/  @P0 LDG.E.128 R56, desc[UR6][R16.64] ;  /* 0x0000000610380981 */ /* 0x000f62000c1e1d00 */
[----:B--2---:R-:W-:-:S05]  /*0370*/  @P6 IMAD.WIDE.U32 R4, R21, 0x10, R18 ;  /* 0x0000001015046825 */ /* 0x004fca00078e0012 */
[----:B------:R1:W5:Y:S01]  /*0380*/  @P6 LDG.E.128 R60, desc[UR6][R4.64] ;  /* 0x00000006043c6981 */ /* 0x000362000c1e1d00 */
        /* <DEDUP_REMOVED lines=74> */
.L_x_18812:
        /* <DEDUP_REMOVED lines=10> */
[----:B------:R-:W-:Y:S01]  /*08d0*/  ISETP.GE.U32.AND P2, PT, R3, 0x20, PT ;  /* 0x000000200300780c */ /* 0x000fe20003f46070 */
[----:B-----5:R1:W5:Y:S01]  /*08e0*/  @P0 LDG.E R211, desc[UR6][R162.64] ;  /* 0x00000006a2d30981 */ /* 0x020362000c1e1900 */
[----:B0-----:R-:W-:-:S05]  /*08f0*/  IMAD.WIDE R160, R5, 0x4, R160 ;  /* 0x0000000405a07825 */ /* 0x001fca00078e02a0 */
[----:B------:R0:W5:Y:S01]  /*0900*/  LDG.E R213, desc[UR6][R160.64] ;  /* 0x00000006a0d57981 */ /* 0x000162000c1e1900 */
[----:B------:R-:W-:Y:S01]  /*0910*/  IMAD R166, R5, R2, RZ ;  /* 0x0000000205a67224 */ /* 0x000fe200078e02ff */
[----:B------:R-:W-:Y:S01]  /*0920*/  ISETP.GE.U32.AND P3, PT, R3, 0x40, PT ;  /* 0x000000400300780c */ /* 0x000fe20003f66070 */
[----:B------:R-:W-:Y:S01]  /*0930*/  BSSY.RECONVERGENT B1, `(.L_x_18734) ;  /* 0x000003a000017945 */ /* 0x000fe20003800200 */
[----:B-1----:R-:W-:Y:S01]  /*0940*/  LOP3.LUT R162, R0, 0x1f, RZ, 0xc0, !PT ;  /* 0x0000001f00a27812 */ /* 0x002fe200078ec0ff */
[----:B------:R-:W-:Y:S01]  /*0950*/  HFMA2 R222, -RZ, RZ, 0, 0 ;  /* 0x00000000ffde7431 */ /* 0x000fe200000001ff */
[----:B------:R-:W-:Y:S02]  /*0960*/  SHF.R.S32.HI R167, RZ, 0x1f, R166 ;  /* 0x0000001fffa77819 */ /* 0x000fe400000114a6 */
[----:B------:R-:W-:Y:S02]  /*0970*/  ISETP.NE.AND P4, PT, RZ, UR8, PT ;  /* 0x00000008ff007c0c */ /* 0x000fe4000bf85270 */
[----:B------:R-:W-:-:S02]  /*0980*/  LEA.HI R167, R167, R166, RZ, 0x2 ;  /* 0x000000a6a7a77211 */ /* 0x000fc400078f10ff */
[----:B------:R-:W-:Y:S02]  /*0990*/  ISETP.GE.U32.AND P0, PT, R3, 0x60, PT ;  /* 0x000000600300780c */ /* 0x000fe40003f06070 */
[----:B------:R-:W-:Y:S02]  /*09a0*/  LEA.HI.SX32 R215, R167, R162, 0x1e ;  /* 0x000000a2a7d77211 */ /* 0x000fe400078ff2ff */
[----:B------:R-:W-:Y:S02]  /*09b0*/  P2R R220, PR, RZ, 0x4 ;  /* 0x00000004ffdc7803 */ /* 0x000fe40000000000 */
[----:B------:R-:W-:Y:S02]  /*09c0*/  ISETP.GE.U32.AND P1, PT, R3, 0x80, PT ;  /* 0x000000800300780c */ /* 0x000fe40003f26070 */
[----:B------:R-:W-:Y:S02]  /*09d0*/  P2R R219, PR, RZ, 0x8 ;  /* 0x00000008ffdb7803 */ /* 0x000fe40000000000 */
[----:B------:R-:W-:-:S02]  /*09e0*/  MOV R221, RZ ;  /* 0x000000ff00dd7202 */ /* 0x000fc40000000f00 */
[----:B------:R-:W-:Y:S02]  /*09f0*/  MOV R218, R215 ;  /* 0x000000d700da7202 */ /* 0x000fe40000000f00 */
[----:B--2---:R-:W-:Y:S01]  /*0a00*/  FSEL R217, R164, RZ, !P4 ;  /* 0x000000ffa4d97208 */ /* 0x004fe20006000000 */
[----:B0-----:R-:W-:Y:S06]  /*0a10*/  @!P2 BRA `(.L_x_18735) ;  /* 0x0000000000aca947 */ /* 0x001fec0003800000 */
        /* <DEDUP_REMOVED lines=12> */
[C---:B0-----:R-:W-:Y:S01]  /*0ae0*/  @P2 IMAD.WIDE.U32 R222, R215.reuse, 0x10, R222 ;  /* 0x00000010d7de2825 */ /* 0x041fe200078e00de */
[----:B------:R-:W-:-:S04]  /*0af0*/  IADD3 R218, PT, PT, R215, 0x20, RZ ;  /* 0x00000020d7da7810 */ /* 0x000fc80007ffe0ff */
[----:B------:R0:W5:Y:S01]  /*0b00*/  @P2 LDG.E.128 R128, desc[UR6][R222.64] ;  /* 0x00000006de802981 */ /* 0x000162000c1e1d00 */
[C---:B---3--:R-:W-:Y:S01]  /*0b10*/  FADD.FTZ R30, -R217.reuse, R160 ;  /* 0x000000a0d91e7221 */ /* 0x048fe20000010100 */
[----:B------:R-:W-:-:S03]  /*0b20*/  FADD.FTZ R180, -R217, R161 ;  /* 0x000000a1d9b47221 */ /* 0x000fc60000010100 */
[C---:B-----5:R-:W-:Y:S01]  /*0b30*/  FMUL.FTZ R29, R213.reuse, R30 ;  /* 0x0000001ed51d7220 */ /* 0x060fe20000410000 */
[----:B------:R-:W-:Y:S01]  /*0b40*/  FMUL.FTZ R30, R213, R180 ;  /* 0x000000b4d51e7220 */ /* 0x000fe20000410000 */
[----:B----4-:R-:W-:Y:S01]  /*0b50*/  FMUL.FTZ R180, R32, R164 ;  /* 0x000000a420b47220 */ /* 0x010fe20000410000 */
[----:B------:R-:W-:Y:S01]  /*0b60*/  FMUL.FTZ R197, R33, R165 ;  /* 0x000000a521c57220 */ /* 0x000fe20000410000 */
[----:B------:R-:W-:Y:S02]  /*0b70*/  FADD.FTZ R162, -R217, R162 ;  /* 0x000000a2d9a27221 */ /* 0x000fe40000010100 */
[----:B------:R-:W-:Y:S01]  /*0b80*/  FADD.FTZ R160, RZ, R180 ;  /* 0x000000b4ffa07221 */ /* 0x000fe20000010000 */
[----:B------:R-:W-:Y:S01]  /*0b90*/  FFMA.FTZ R161, R29, R180, RZ ;  /* 0x000000b41da17223 */ /* 0x000fe200000100ff */
[----:B------:R-:W-:Y:S01]  /*0ba0*/  FADD.FTZ R214, -R217, R163 ;  /* 0x000000a3d9d67221 */ /* 0x000fe20000010100 */
        /* <DEDUP_REMOVED lines=18> */
.L_x_18735:
[----:B------:R-:W-:Y:S05]  /*0cd0*/  BSYNC.RECONVERGENT B1 ;  /* 0x0000000000017941 */ /* 0x000fea0003800200 */
.L_x_18734:
        /* <DEDUP_REMOVED lines=16> */
[----:B------:R-:W-:Y:S01]  /*0de0*/  IADD3 R218, PT, PT, R218, 0x20, RZ ;  /* 0x00000020dada7810 */ /* 0x000fe20007ffe0ff */
[C---:B---3--:R-:W-:Y:S01]  /*0df0*/  FADD.FTZ R164, -R217.reuse, R164 ;  /* 0x000000a4d9a47221 */ /* 0x048fe20000010100 */
[----:B------:R-:W-:-:S03]  /*0e00*/  FADD.FTZ R178, -R217, R165 ;  /* 0x000000a5d9b27221 */ /* 0x000fc60000010100 */
[C---:B-----5:R-:W-:Y:S01]  /*0e10*/  FMUL.FTZ R9, R213.reuse, R164 ;  /* 0x000000a4d5097220 */ /* 0x060fe20000410000 */
        /* <DEDUP_REMOVED lines=8> */
[----:B------:R-:W-:Y:S01]  /*0ea0*/  FADD.FTZ R166, -R217, R166 ;  /* 0x000000a6d9a67221 */ /* 0x000fe20000010100 */
[----:B------:R-:W-:Y:S01]  /*0eb0*/  FFMA.FTZ R161, R9, R178, R222 ;  /* 0x000000b209a17223 */ /* 0x000fe200000100de */
[----:B------:R-:W-:Y:S01]  /*0ec0*/  FADD.FTZ R210, -R217, R167 ;  /* 0x000000a7d9d27221 */ /* 0x000fe20000010100 */
[----:B------:R-:W-:Y:S01]  /*0ed0*/  FADD.FTZ R165, R160, R193 ;  /* 0x000000c1a0a57221 */ /* 0x000fe20000010000 */
[----:B------:R-:W-:Y:S01]  /*0ee0*/  FMUL.FTZ R191, R213, R166 ;  /* 0x000000a6d5bf7220 */ /* 0x000fe20000410000 */
        /* <DEDUP_REMOVED lines=12> */
.L_x_18737:
[----:B------:R-:W-:Y:S05]  /*0fb0*/  BSYNC.RECONVERGENT B1 ;  /* 0x0000000000017941 */ /* 0x000fea0003800200 */
.L_x_18736:
        /* <DEDUP_REMOVED lines=24> */
[----:B------:R-:W-:Y:S01]  /*1140*/  FADD.FTZ R166, -R217, R166 ;  /* 0x000000a6d9a67221 */ /* 0x000fe20000010100 */
        /* <DEDUP_REMOVED lines=8> */
[----:B0-----:R-:W-:Y:S01]  /*11d0*/  FMUL.FTZ R206, R42, R162 ;  /* 0x000000a22ace7220 */ /* 0x001fe20000410000 */
        /* <DEDUP_REMOVED lines=11> */
.L_x_18739:
[----:B------:R-:W-:Y:S05]  /*1290*/  BSYNC.RECONVERGENT B1 ;  /* 0x0000000000017941 */ /* 0x000fea0003800200 */
.L_x_18738:
        /* <DEDUP_REMOVED lines=45> */
.L_x_18741:
[----:B------:R-:W-:Y:S05]  /*1570*/  BSYNC.RECONVERGENT B1 ;  /* 0x0000000000017941 */ /* 0x000fea0003800200 */
.L_x_18740:
        /* <DEDUP_REMOVED lines=13> */
[----:B0-----:R-:W-:-:S05]  /*1650*/  @P3 IMAD.WIDE.U32 R224, R218, 0x10, R224 ;  /* 0x00000010dae03825 */ /* 0x001fca00078e00e0 */
[----:B------:R-:W5:Y:S01]  /*1660*/  @P3 LDG.E.128 R144, desc[UR6][R224.64] ;  /* 0x00000006e0903981 */ /* 0x000f62000c1e1d00 */
[----:B--2---:R-:W-:-:S05]  /*1670*/  IMAD.WIDE.U32 R202, R218, 0x4, R202 ;  /* 0x00000004daca7825 */ /* 0x004fca00078e00ca */
[----:B------:R0:W5:Y:S01]  /*1680*/  LDG.E R16, desc[UR6][R202.64] ;  /* 0x00000006ca107981 */ /* 0x000162000c1e1900 */
        /* <DEDUP_REMOVED lines=29> */
.L_x_18743:
[----:B------:R-:W-:Y:S05]  /*1860*/  BSYNC.RECONVERGENT B1 ;  /* 0x0000000000017941 */ /* 0x000fea0003800200 */
.L_x_18742:
        /* <DEDUP_REMOVED lines=14> */
[----:B------:R0:W5:Y:S01]  /*1950*/  @P4 LDG.E.128 R148, desc[UR6][R20.64] ;  /* 0x0000000614944981 */ /* 0x000162000c1e1d00 */
[----:B--2---:R-:W-:-:S05]  /*1960*/  IMAD.WIDE.U32 R200, R218, 0x4, R200 ;  /* 0x00000004dac87825 */ /* 0x004fca00078e00c8 */
[----:B------:R1:W5:Y:S01]  /*1970*/  LDG.E R19, desc[UR6][R200.64] ;  /* 0x00000006c8137981 */ /* 0x000362000c1e1900 */
[----:B------:R-:W-:Y:S01]  /*1980*/  IADD3 R218, PT, PT, R218, 0x20, RZ ;  /* 0x00000020dada7810 */ /* 0x000fe20007ffe0ff */
[C---:B---3--:R-:W-:Y:S01]  /*1990*/  FADD.FTZ R170, -R217.reuse, R164 ;  /* 0x000000a4d9aa7221 */ /* 0x048fe20000010100 */
[----:B0-----:R-:W-:-:S03]  /*19a0*/  FADD.FTZ R20, -R217, R165 ;  /* 0x000000a5d9147221 */ /* 0x001fc60000010100 */
        /* <DEDUP_REMOVED lines=14> */
[----:B-1----:R-:W-:Y:S01]  /*1a90*/  FMUL.FTZ R200, R54, R162 ;  /* 0x000000a236c87220 */ /* 0x002fe20000410000 */
        /* <DEDUP_REMOVED lines=11> */
.L_x_18745:
[----:B------:R-:W-:Y:S05]  /*1b50*/  BSYNC.RECONVERGENT B1 ;  /* 0x0000000000017941 */ /* 0x000fea0003800200 */
.L_x_18744:
        /* <DEDUP_REMOVED lines=46> */
.L_x_18747:
[----:B------:R-:W-:Y:S05]  /*1e40*/  BSYNC.RECONVERGENT B1 ;  /* 0x0000000000017941 */ /* 0x000fea0003800200 */
.L_x_18746:
        /* <DEDUP_REMOVED lines=10> */
[----:B------:R0:W5:Y:S05]  /*1ef0*/  @P6 LDG.E.128 R156, desc[UR6][R226.64] ;  /* 0x00000006e29c6981 */ /* 0x00016a000c1e1d00 */
[----:B------:R-:W2:Y:S01]  /*1f00*/  LDG.E.128 R160, desc[UR6][R160.64] ;  /* 0x00000006a0a07981 */ /* 0x000ea2000c1e1d00 */
[C---:B-1----:R-:W-:Y:S02]  /*1f10*/  IMAD.WIDE.U32 R164, R218.reuse, 0x10, R26 ;  /* 0x00000010daa47825 */ /* 0x042fe400078e001a */
[----:B------:R-:W1:Y:S04]  /*1f20*/  LDC.64 R26, c[0x0][0x3b0] ;  /* 0x0000ec00ff1a7b82 */ /* 0x000e680000000a00 */
[----:B------:R-:W3:Y:S01]  /*1f30*/  LDG.E.128 R164, desc[UR6][R164.64] ;  /* 0x00000006a4a47981 */ /* 0x000ee2000c1e1d00 */
[----:B-1----:R-:W-:-:S05]  /*1f40*/  IMAD.WIDE.U32 R224, R218, 0x4, R26 ;  /* 0x00000004dae07825 */ /* 0x002fca00078e001a */
[----:B------:R0:W5:Y:S01]  /*1f50*/  LDG.E R25, desc[UR6][R224.64] ;  /* 0x00000006e0197981 */ /* 0x000162000c1e1900 */
[----:B--2---:R-:W-:Y:S01]  /*1f60*/  FADD.FTZ R124, R124, R160 ;  /* 0x000000a07c7c7221 */ /* 0x004fe20000010000 */
[----:B------:R-:W-:Y:S01]  /*1f70*/  FADD.FTZ R125, R125, R161 ;  /* 0x000000a17d7d7221 */ /* 0x000fe20000010000 */
[----:B------:R-:W-:Y:S01]  /*1f80*/  FMUL.FTZ R179, R61, R161 ;  /* 0x000000a13db37220 */ /* 0x000fe20000410000 */
[----:B------:R-:W-:Y:S01]  /*1f90*/  FMUL.FTZ R196, R62, R162 ;  /* 0x000000a23ec47220 */ /* 0x000fe20000410000 */
[C---:B---3--:R-:W-:Y:S01]  /*1fa0*/  FADD.FTZ R26, -R217.reuse, R164 ;  /* 0x000000a4d91a7221 */ /* 0x048fe20000010100 */
[----:B------:R-:W-:-:S03]  /*1fb0*/  FADD.FTZ R28, -R217, R165 ;  /* 0x000000a5d91c7221 */ /* 0x000fc60000010100 */
[C---:B-----5:R-:W-:Y:S01]  /*1fc0*/  FMUL.FTZ R27, R213.reuse, R26 ;  /* 0x0000001ad51b7220 */ /* 0x060fe20000410000 */
[----:B------:R-:W-:Y:S01]  /*1fd0*/  FMUL.FTZ R26, R213, R28 ;  /* 0x0000001cd51a7220 */ /* 0x000fe20000410000 */
[----:B------:R-:W-:Y:S02]  /*1fe0*/  FMUL.FTZ R28, R60, R160 ;  /* 0x000000a03c1c7220 */ /* 0x000fe40000410000 */
[----:B------:R-:W-:Y:S01]  /*1ff0*/  FFMA.FTZ R92, R160, R27, R92 ;  /* 0x0000001ba05c7223 */ /* 0x000fe2000001005c */
[----:B------:R-:W-:Y:S01]  /*2000*/  FFMA.FTZ R93, R161, R26, R93 ;  /* 0x0000001aa15d7223 */ /* 0x000fe2000001005d */
[----:B------:R-:W-:Y:S01]  /*2010*/  FADD.FTZ R160, R221, R28 ;  /* 0x0000001cdda07221 */ /* 0x000fe20000010000 */
[----:B------:R-:W-:Y:S01]  /*2020*/  FADD.FTZ R166, -R217, R166 ;  /* 0x000000a6d9a67221 */ /* 0x000fe20000010100 */
[----:B------:R-:W-:Y:S01]  /*2030*/  FFMA.FTZ R161, R27, R28, R222 ;  /* 0x0000001c1ba17223 */ /* 0x000fe200000100de */
[----:B------:R-:W-:Y:S01]  /*2040*/  FADD.FTZ R194, -R217, R167 ;  /* 0x000000a7d9c27221 */ /* 0x000fe20000010100 */
        /* <DEDUP_REMOVED lines=13> */
.L_x_18749:
[----:B------:R-:W-:Y:S05]  /*2120*/  BSYNC.RECONVERGENT B1 ;  /* 0x0000000000017941 */ /* 0x000fea0003800200 */
.L_x_18748:
        /* <DEDUP_REMOVED lines=23> */
.L_x_18824:
        /* <DEDUP_REMOVED lines=49> */
.L_x_18755:
[----:B------:R-:W-:Y:S05]  /*25b0*/  BSYNC.RECONVERGENT B2 ;  /* 0x0000000000027941 */ /* 0x000fea0003800200 */
.L_x_18754:
[----:B------:R-:W-:Y:S01]  /*25c0*/  ISETP.NE.AND P6, PT, R219, RZ, PT ;  /* 0x000000ffdb00720c */ /* 0x000fe20003fc5270 */
[----:B------:R-:W-:-:S12]  /*25d0*/  BSSY.RECONVERGENT B2, `(.L_x_18756) ;  /* 0x0000022000027945 */ /* 0x000fd80003800200 */
[----:B------:R-:W-:Y:S05]  /*25e0*/  @!P6 BRA `(.L_x_18757) ;  /* 0x000000000080e947 */ /* 0x000fea0003800000 */
[-CC-:B-1----:R-:W-:Y:S01]  /*25f0*/  FFMA.FTZ R162, R8, R218.reuse, R217.reuse ;  /* 0x000000da08a27223 */ /* 0x182fe200000100d9 */
[-CC-:B------:R-:W-:Y:S01]  /*2600*/  FFMA.FTZ R161, R9, R218.reuse, R217.reuse ;  /* 0x000000da09a17223 */ /* 0x180fe200000100d9 */
[----:B------:R-:W-:Y:S01]  /*2610*/  FFMA.FTZ R163, R191, R218, R217 ;  /* 0x000000dabfa37223 */ /* 0x000fe200000100d9 */
[----:B------:R-:W-:Y:S01]  /*2620*/  LOP3.LUT P6, RZ, R7, 0xff, RZ, 0xc0, !PT ;  /* 0x000000ff07ff7812 */ /* 0x000fe200078cc0ff */
[----:B------:R-:W-:Y:S01]  /*2630*/  FADD.FTZ R162, R193, -R162 ;  /* 0x800000a2c1a27221 */ /* 0x000fe20000010000 */
[----:B------:R-:W-:-:S03]  /*2640*/  FADD.FTZ R160, R178, -R161 ;  /* 0x800000a1b2a07221 */ /* 0x000fc60000010000 */
[C---:B-----5:R-:W-:Y:S01]  /*2650*/  FMUL.FTZ R162, R213.reuse, R162 ;  /* 0x000000a2d5a27220 */ /* 0x060fe20000410000 */
[----:B------:R-:W-:-:S03]  /*2660*/  FMUL.FTZ R160, R213, R160 ;  /* 0x000000a0d5a07220 */ /* 0x000fc60000410000 */
[-C--:B------:R-:W-:Y:S01]  /*2670*/  FMUL.FTZ R162, R162, R211.reuse ;  /* 0x000000d3a2a27220 */ /* 0x080fe20000410000 */
[----:B------:R-:W-:-:S03]  /*2680*/  FMUL.FTZ R160, R160, R211 ;  /* 0x000000d3a0a07220 */ /* 0x000fc60000410000 */
[----:B------:R-:W-:Y:S01]  /*2690*/  FMUL.FTZ R161, R162, UR14 ;  /* 0x0000000ea2a17c20 */ /* 0x000fe20008410000 */
[----:B------:R-:W-:Y:S01]  /*26a0*/  FADD.FTZ R162, R212, -R163 ;  /* 0x800000a3d4a27221 */ /* 0x000fe20000010000 */
[----:B------:R-:W-:Y:S01]  /*26b0*/  FFMA.FTZ R163, R210, R218, R217 ;  /* 0x000000dad2a37223 */ /* 0x000fe200000100d9 */
[----:B------:R-:W-:Y:S02]  /*26c0*/  FMUL.FTZ R160, R160, UR14 ;  /* 0x0000000ea0a07c20 */ /* 0x000fe40008410000 */
[C---:B------:R-:W-:Y:S01]  /*26d0*/  FMUL.FTZ R162, R213.reuse, R162 ;  /* 0x000000a2d5a27220 */ /* 0x040fe20000410000 */
[----:B------:R-:W-:Y:S02]  /*26e0*/  FADD.FTZ R164, R208, -R163 ;  /* 0x800000a3d0a47221 */ /* 0x000fe40000010000 */
[----:B------:R-:W-:Y:S01]  /*26f0*/  SEL R160, R160, RZ, P6 ;  /* 0x000000ffa0a07207 */ /* 0x000fe20003000000 */
[----:B------:R-:W-:Y:S01]  /*2700*/  FMUL.FTZ R162, R162, R211 ;  /* 0x000000d3a2a27220 */ /* 0x000fe20000410000 */
[----:B------:R-:W-:Y:S01]  /*2710*/  FMUL.FTZ R164, R213, R164 ;  /* 0x000000a4d5a47220 */ /* 0x000fe20000410000 */
[----:B------:R-:W-:-:S02]  /*2720*/  LOP3.LUT P6, RZ, R7, 0xff00, RZ, 0xc0, !PT ;  /* 0x0000ff0007ff7812 */ /* 0x000fc400078cc0ff */
[----:B------:R-:W-:Y:S01]  /*2730*/  FMUL.FTZ R162, R162, UR14 ;  /* 0x0000000ea2a27c20 */ /* 0x000fe20008410000 */
[----:B------:R-:W-:Y:S01]  /*2740*/  FMUL.FTZ R164, R164, R211 ;  /* 0x000000d3a4a47220 */ /* 0x000fe20000410000 */
[----:B------:R-:W-:Y:S02]  /*2750*/  SEL R161, R161, RZ, P6 ;  /* 0x000000ffa1a17207 */ /* 0x000fe40003000000 */
[C---:B------:R-:W-:Y:S01]  /*2760*/  LOP3.LUT P6, RZ, R7.reuse, 0xff0000, RZ, 0xc0, !PT ;  /* 0x00ff000007ff7812 */ /* 0x040fe200078cc0ff */
[----:B------:R-:W-:Y:S02]  /*2770*/  FMUL.FTZ R163, R164, UR14 ;  /* 0x0000000ea4a37c20 */ /* 0x000fe40008410000 */
[----:B------:R-:W1:Y:S01]  /*2780*/  LDC.64 R164, c[0x0][0x468] ;  /* 0x00011a00ffa47b82 */ /* 0x000e620000000a00 */
[----:B------:R-:W-:Y:S02]  /*2790*/  SEL R162, R162, RZ, P6 ;  /* 0x000000ffa2a27207 */ /* 0x000fe40003000000 */
[----:B------:R-:W-:-:S04]  /*27a0*/  ISETP.GE.U32.AND P6, PT, R7, 0x1000000, PT ;  /* 0x010000000700780c */ /* 0x000fc80003fc6070 */
[----:B------:R-:W-:Y:S01]  /*27b0*/  SEL R163, R163, RZ, P6 ;  /* 0x000000ffa3a37207 */ /* 0x000fe20003000000 */
[C---:B-1----:R-:W-:Y:S01]  /*27c0*/  IMAD.WIDE.U32 R164, R215.reuse, 0x10, R164 ;  /* 0x00000010d7a47825 */ /* 0x042fe200078e00a4 */
[----:B------:R-:W-:-:S04]  /*27d0*/  IADD3 R215, PT, PT, R215, 0x20, RZ ;  /* 0x00000020d7d77810 */ /* 0x000fc80007ffe0ff */
[----:B------:R2:W-:Y:S03]  /*27e0*/  STG.E.128 desc[UR6][R164.64], R160 ;  /* 0x000000a0a4007986 */ /* 0x0005e6000c101d06 */
.L_x_18757:
[----:B------:R-:W-:Y:S05]  /*27f0*/  BSYNC.RECONVERGENT B2 ;  /* 0x0000000000027941 */ /* 0x000fea0003800200 */
.L_x_18756:
        /* <DEDUP_REMOVED lines=26> */
[----:B-1----:R-:W-:Y:S02]  /*29a0*/  IMAD.WIDE.U32 R164, R215, 0x10, R164 ;  /* 0x00000010d7a47825 */ /* 0x002fe400078e00a4 */
[----:B------:R-:W-:Y:S02]  /*29b0*/  SEL R161, R161, RZ, P0 ;  /* 0x000000ffa1a17207 */ /* 0x000fe40000000000 */
[----:B------:R-:W-:Y:S02]  /*29c0*/  LOP3.LUT P0, RZ, R10, 0xff0000, RZ, 0xc0, !PT ;  /* 0x00ff00000aff7812 */ /* 0x000fe4000780c0ff */
[----:B------:R-:W-:-:S02]  /*29d0*/  IADD3 R215, PT, PT, R215, 0x20, RZ ;  /* 0x00000020d7d77810 */ /* 0x000fc40007ffe0ff */
[----:B------:R-:W-:Y:S02]  /*29e0*/  SEL R162, R162, RZ, P0 ;  /* 0x000000ffa2a27207 */ /* 0x000fe40000000000 */
[----:B------:R-:W-:-:S04]  /*29f0*/  ISETP.GE.U32.AND P0, PT, R10, 0x1000000, PT ;  /* 0x010000000a00780c */ /* 0x000fc80003f06070 */
[----:B------:R-:W-:-:S05]  /*2a00*/  SEL R163, R163, RZ, P0 ;  /* 0x000000ffa3a37207 */ /* 0x000fca0000000000 */
[----:B------:R3:W-:Y:S04]  /*2a10*/  STG.E.128 desc[UR6][R164.64], R160 ;  /* 0x000000a0a4007986 */ /* 0x0007e8000c101d06 */
.L_x_18759:
[----:B------:R-:W-:Y:S05]  /*2a20*/  BSYNC.RECONVERGENT B2 ;  /* 0x0000000000027941 */ /* 0x000fea0003800200 */
.L_x_18758:
        /* <DEDUP_REMOVED lines=17> */
[C---:B------:R-:W-:Y:S01]  /*2b40*/  LOP3.LUT P1, RZ, R13.reuse, 0xff, RZ, 0xc0, !PT ;  /* 0x000000ff0dff7812 */ /* 0x040fe2000782c0ff */
        /* <DEDUP_REMOVED lines=16> */
.L_x_18761:
[----:B------:R-:W-:Y:S05]  /*2c50*/  BSYNC.RECONVERGENT B2 ;  /* 0x0000000000027941 */ /* 0x000fea0003800200 */
.L_x_18760:
        /* <DEDUP_REMOVED lines=17> */
[----:B------:R-:W-:Y:S01]  /*2d70*/  LOP3.LUT P2, RZ, R16, 0xff, RZ, 0xc0, !PT ;  /* 0x000000ff10ff7812 */ /* 0x000fe2000784c0ff */
        /* <DEDUP_REMOVED lines=16> */
.L_x_18763:
[----:B------:R-:W-:Y:S05]  /*2e80*/  BSYNC.RECONVERGENT B2 ;  /* 0x0000000000027941 */ /* 0x000fea0003800200 */
.L_x_18762:
        /* <DEDUP_REMOVED lines=34> */
.L_x_18765:
[----:B------:R-:W-:Y:S05]  /*30b0*/  BSYNC.RECONVERGENT B2 ;  /* 0x0000000000027941 */ /* 0x000fea0003800200 */
.L_x_18764:
        /* <DEDUP_REMOVED lines=34> */
.L_x_18767:
[----:B------:R-:W-:Y:S05]  /*32e0*/  BSYNC.RECONVERGENT B2 ;  /* 0x0000000000027941 */ /* 0x000fea0003800200 */
.L_x_18766:
        /* <DEDUP_REMOVED lines=33> */
.L_x_18753:
        /* <DEDUP_REMOVED lines=38> */
.L_x_18770:
[----:B------:R-:W-:Y:S05]  /*3760*/  BSYNC.RECONVERGENT B2 ;  /* 0x0000000000027941 */ /* 0x000fea0003800200 */
.L_x_18769:
[----:B------:R-:W-:Y:S01]  /*3770*/  ISETP.NE.AND P6, PT, R219, RZ, PT ;  /* 0x000000ffdb00720c */ /* 0x000fe20003fc5270 */
[----:B------:R-:W-:-:S12]  /*3780*/  BSSY.RECONVERGENT B2, `(.L_x_18771) ;  /* 0x0000025000027945 */ /* 0x000fd80003800200 */
[----:B------:R-:W-:Y:S05]  /*3790*/  @!P6 BRA `(.L_x_18772) ;  /* 0x00000000008ce947 */ /* 0x000fea0003800000 */
[-CC-:B-1----:R-:W-:Y:S01]  /*37a0*/  FFMA.FTZ R161, R9, R218.reuse, R217.reuse ;  /* 0x000000da09a17223 */ /* 0x182fe200000100d9 */
[-CC-:B------:R-:W-:Y:S01]  /*37b0*/  FFMA.FTZ R162, R8, R218.reuse, R217.reuse ;  /* 0x000000da08a27223 */ /* 0x180fe200000100d9 */
[----:B------:R-:W-:Y:S01]  /*37c0*/  LOP3.LUT P6, RZ, R7, 0xff, RZ, 0xc0, !PT ;  /* 0x000000ff07ff7812 */ /* 0x000fe200078cc0ff */
[----:B------:R-:W-:Y:S01]  /*37d0*/  FFMA.FTZ R163, R191, R218, R217 ;  /* 0x000000dabfa37223 */ /* 0x000fe200000100d9 */
[----:B------:R-:W-:Y:S01]  /*37e0*/  FADD.FTZ R160, R178, -R161 ;  /* 0x800000a1b2a07221 */ /* 0x000fe20000010000 */
[----:B------:R-:W-:Y:S01]  /*37f0*/  FADD.FTZ R162, R193, -R162 ;  /* 0x800000a2c1a27221 */ /* 0x000fe20000010000 */
[----:B------:R-:W1:Y:S02]  /*3800*/  LDC.64 R222, c[0x0][0x478] ;  /* 0x00011e00ffde7b82 */ /* 0x000e640000000a00 */
[----:B-----5:R-:W-:-:S04]  /*3810*/  FMUL.FTZ R160, R213, R160 ;  /* 0x000000a0d5a07220 */ /* 0x020fc80000410000 */
        /* <DEDUP_REMOVED lines=27> */
.L_x_18772:
[----:B------:R-:W-:Y:S05]  /*39d0*/  BSYNC.RECONVERGENT B2 ;  /* 0x0000000000027941 */ /* 0x000fea0003800200 */
.L_x_18771:
        /* <DEDUP_REMOVED lines=37> */
.L_x_18774:
[----:B------:R-:W-:Y:S05]  /*3c30*/  BSYNC.RECONVERGENT B2 ;  /* 0x0000000000027941 */ /* 0x000fea0003800200 */
.L_x_18773:
        /* <DEDUP_REMOVED lines=37> */
.L_x_18776:
[----:B------:R-:W-:Y:S05]  /*3e90*/  BSYNC.RECONVERGENT B2 ;  /* 0x0000000000027941 */ /* 0x000fea0003800200 */
.L_x_18775:
        /* <DEDUP_REMOVED lines=33> */
[----:B--2---:R-:W-:Y:S01]  /*40b0*/  IMAD.WIDE.U32 R220, R215, 0x10, R220 ;  /* 0x00000010d7dc7825 */ /* 0x004fe200078e00dc */
[----:B------:R-:W-:Y:S02]  /*40c0*/  SEL R167, R167, RZ, P2 ;  /* 0x000000ffa7a77207 */ /* 0x000fe40001000000 */
[----:B------:R-:W-:-:S03]  /*40d0*/  IADD3 R215, PT, PT, R215, 0x20, RZ ;  /* 0x00000020d7d77810 */ /* 0x000fc60007ffe0ff */
[----:B------:R0:W-:Y:S04]  /*40e0*/  STG.E.128 desc[UR6][R220.64], R164 ;  /* 0x000000a4dc007986 */ /* 0x0001e8000c101d06 */
.L_x_18778:
[----:B------:R-:W-:Y:S05]  /*40f0*/  BSYNC.RECONVERGENT B2 ;  /* 0x0000000000027941 */ /* 0x000fea0003800200 */
.L_x_18777:
        /* <DEDUP_REMOVED lines=37> */
.L_x_18780:
[----:B------:R-:W-:Y:S05]  /*4350*/  BSYNC.RECONVERGENT B2 ;  /* 0x0000000000027941 */ /* 0x000fea0003800200 */
.L_x_18779:
        /* <DEDUP_REMOVED lines=26> */
[C---:B0-----:R-:W-:Y:S01]  /*4500*/  IMAD.WIDE.U32 R222, R215.reuse, 0x10, R222 ;  /* 0x00000010d7de7825 */ /* 0x041fe200078e00de */
        /* <DEDUP_REMOVED lines=10> */
.L_x_18782:
[----:B------:R-:W-:Y:S05]  /*45b0*/  BSYNC.RECONVERGENT B2 ;  /* 0x0000000000027941 */ /* 0x000fea0003800200 */
.L_x_18781:
[----:B------:R-:W-:Y:S05]  /*45c0*/  @!P5 BRA `(.L_x_18768) ;  /* 0x0000002400b4d947 */ /* 0x000fea0003800000 */
[----:B01234-:R-:W0:Y:S01]  /*45d0*/  LDC.64 R160, c[0x0][0x478] ;  /* 0x00011e00ffa07b82 */ /* 0x01fe220000000a00 */
[-CC-:B------:R-:W-:Y:S01]  /*45e0*/  FFMA.FTZ R165, R194, R218.reuse, R217.reuse ;  /* 0x000000dac2a57223 */ /* 0x180fe200000100d9 */
[-CC-:B------:R-:W-:Y:S01]  /*45f0*/  FFMA.FTZ R163, R27, R218.reuse, R217.reuse ;  /* 0x000000da1ba37223 */ /* 0x180fe200000100d9 */
[-CC-:B------:R-:W-:Y:S01]  /*4600*/  FFMA.FTZ R162, R26, R218.reuse, R217.reuse ;  /* 0x000000da1aa27223 */ /* 0x180fe200000100d9 */
[----:B------:R-:W-:Y:S01]  /*4610*/  FFMA.FTZ R217, R177, R218, R217 ;  /* 0x000000dab1d97223 */ /* 0x000fe200000100d9 */
[----:B------:R-:W-:Y:S01]  /*4620*/  FADD.FTZ R166, R192, -R165 ;  /* 0x800000a5c0a67221 */ /* 0x000fe20000010000 */
[----:B------:R-:W-:Y:S01]  /*4630*/  LOP3.LUT P0, RZ, R25, 0xff, RZ, 0xc0, !PT ;  /* 0x000000ff19ff7812 */ /* 0x000fe2000780c0ff */
[----:B------:R-:W-:Y:S01]  /*4640*/  FADD.FTZ R162, R179, -R162 ;  /* 0x800000a2b3a27221 */ /* 0x000fe20000010000 */
[----:B------:R-:W1:Y:S01]  /*4650*/  LDC.64 R220, c[0x0][0x468] ;  /* 0x00011a00ffdc7b82 */ /* 0x000e620000000a00 */
[----:B------:R-:W-:Y:S01]  /*4660*/  FADD.FTZ R164, R196, -R217 ;  /* 0x800000d9c4a47221 */ /* 0x000fe20000010000 */
[----:B------:R-:W-:-:S02]  /*4670*/  LOP3.LUT P1, RZ, R25, 0xff00, RZ, 0xc0, !PT ;  /* 0x0000ff0019ff7812 */ /* 0x000fc4000782c0ff */
[C---:B------:R-:W-:Y:S02]  /*4680*/  ISETP.GE.U32.AND P3, PT, R25.reuse, 0x1000000, PT ;  /* 0x010000001900780c */ /* 0x040fe40003f66070 */
[----:B------:R-:W-:Y:S01]  /*4690*/  LOP3.LUT P2, RZ, R25, 0xff0000, RZ, 0xc0, !PT ;  /* 0x00ff000019ff7812 */ /* 0x000fe2000784c0ff */
[----:B0-----:R-:W-:-:S04]  /*46a0*/  IMAD.WIDE.U32 R218, R215, 0x10, R160 ;  /* 0x00000010d7da7825 */ /* 0x001fc800078e00a0 */
[----:B------:R-:W-:Y:S01]  /*46b0*/  FADD.FTZ R160, R28, -R163 ;  /* 0x800000a31ca07221 */ /* 0x000fe20000010000 */
[C---:B-----5:R-:W-:Y:S01]  /*46c0*/  FMUL.FTZ R163, R213.reuse, R166 ;  /* 0x000000a6d5a37220 */ /* 0x060fe20000410000 */
[C---:B------:R-:W-:Y:S01]  /*46d0*/  FMUL.FTZ R161, R213.reuse, R162 ;  /* 0x000000a2d5a17220 */ /* 0x040fe20000410000 */
[C---:B------:R-:W-:Y:S01]  /*46e0*/  FMUL.FTZ R162, R213.reuse, R164 ;  /* 0x000000a4d5a27220 */ /* 0x040fe20000410000 */
[----:B------:R-:W-:Y:S01]  /*46f0*/  FMUL.FTZ R160, R213, R160 ;  /* 0x000000a0d5a07220 */ /* 0x000fe20000410000 */
[-C--:B------:R-:W-:Y:S01]  /*4700*/  FMUL.FTZ R166, R163, R211.reuse ;  /* 0x000000d3a3a67220 */ /* 0x080fe20000410000 */
[----:B------:R-:W-:Y:S01]  /*4710*/  FMUL.FTZ R165, R161, R211 ;  /* 0x000000d3a1a57220 */ /* 0x000fe20000410000 */
[----:B-1----:R-:W-:-:S04]  /*4720*/  IMAD.WIDE.U32 R220, R215, 0x10, R220 ;  /* 0x00000010d7dc7825 */ /* 0x002fc800078e00dc */
[-C--:B------:R-:W-:Y:S01]  /*4730*/  FMUL.FTZ R164, R160, R211.reuse ;  /* 0x000000d3a0a47220 */ /* 0x080fe20000410000 */
[----:B------:R-:W-:Y:S01]  /*4740*/  FMUL.FTZ R211, R162, R211 ;  /* 0x000000d3a2d37220 */ /* 0x000fe20000410000 */
[----:B------:R-:W-:Y:S01]  /*4750*/  FMUL.FTZ R167, R166, UR14 ;  /* 0x0000000ea6a77c20 */ /* 0x000fe20008410000 */
[----:B------:R-:W-:Y:S01]  /*4760*/  FMUL.FTZ R165, R165, UR14 ;  /* 0x0000000ea5a57c20 */ /* 0x000fe20008410000 */
[----:B------:R-:W-:Y:S01]  /*4770*/  FMUL.FTZ R164, R164, UR14 ;  /* 0x0000000ea4a47c20 */ /* 0x000fe20008410000 */
[----:B------:R-:W-:Y:S01]  /*4780*/  FMUL.FTZ R166, R211, UR14 ;  /* 0x0000000ed3a67c20 */ /* 0x000fe20008410000 */
[----:B------:R0:W-:Y:S01]  /*4790*/  STG.E.128 desc[UR6][R218.64], R160 ;  /* 0x000000a0da007986 */ /* 0x0001e2000c101d06 */
[----:B------:R-:W-:Y:S02]  /*47a0*/  SEL R167, R167, RZ, P3 ;  /* 0x000000ffa7a77207 */ /* 0x000fe40001800000 */
[----:B------:R-:W-:Y:S02]  /*47b0*/  SEL R164, R164, RZ, P0 ;  /* 0x000000ffa4a47207 */ /* 0x000fe40000000000 */
[----:B------:R-:W-:-:S02]  /*47c0*/  SEL R165, R165, RZ, P1 ;  /* 0x000000ffa5a57207 */ /* 0x000fc40000800000 */
[----:B------:R-:W-:-:S05]  /*47d0*/  SEL R166, R166, RZ, P2 ;  /* 0x000000ffa6a67207 */ /* 0x000fca0001000000 */
[----:B------:R0:W-:Y:S01]  /*47e0*/  STG.E.128 desc[UR6][R220.64], R164 ;  /* 0x000000a4dc007986 */ /* 0x0001e2000c101d06 */
[----:B------:R-:W-:Y:S05]  /*47f0*/  BRA `(.L_x_18768) ;  /* 0x0000002400287947 */ /* 0x000fea0003800000 */
.L_x_18752:
        /* <DEDUP_REMOVED lines=38> */
.L_x_18785:
[----:B------:R-:W-:Y:S05]  /*4a60*/  BSYNC.RECONVERGENT B2 ;  /* 0x0000000000027941 */ /* 0x000fea0003800200 */
.L_x_18784:
        /* <DEDUP_REMOVED lines=9> */
[C---:B-----5:R-:W-:Y:S01]  /*4b00*/  FFMA.FTZ R162, R213.reuse, R162, R133 ;  /* 0x000000a2d5a27223 */ /* 0x060fe20000010085 */
[----:B------:R-:W-:-:S03]  /*4b10*/  FFMA.FTZ R160, R213, R160, R132 ;  /* 0x000000a0d5a07223 */ /* 0x000fc60000010084 */
[-C--:B------:R-:W-:Y:S01]  /*4b20*/  FMUL.FTZ R162, R162, R211.reuse ;  /* 0x000000d3a2a27220 */ /* 0x080fe20000410000 */
[----:B------:R-:W-:-:S03]  /*4b30*/  FMUL.FTZ R160, R160, R211 ;  /* 0x000000d3a0a07220 */ /* 0x000fc60000410000 */
[----:B------:R-:W-:Y:S01]  /*4b40*/  FMUL.FTZ R161, R162, UR14 ;  /* 0x0000000ea2a17c20 */ /* 0x000fe20008410000 */
[----:B------:R-:W-:Y:S01]  /*4b50*/  FADD.FTZ R162, R212, -R163 ;  /* 0x800000a3d4a27221 */ /* 0x000fe20000010000 */
[----:B------:R-:W-:Y:S01]  /*4b60*/  FFMA.FTZ R163, R210, R218, R217 ;  /* 0x000000dad2a37223 */ /* 0x000fe200000100d9 */
[----:B------:R-:W-:Y:S02]  /*4b70*/  FMUL.FTZ R160, R160, UR14 ;  /* 0x0000000ea0a07c20 */ /* 0x000fe40008410000 */
[C---:B------:R-:W-:Y:S01]  /*4b80*/  FFMA.FTZ R162, R213.reuse, R162, R134 ;  /* 0x000000a2d5a27223 */ /* 0x040fe20000010086 */
[----:B------:R-:W-:Y:S02]  /*4b90*/  FADD.FTZ R164, R208, -R163 ;  /* 0x800000a3d0a47221 */ /* 0x000fe40000010000 */
[----:B------:R-:W-:Y:S01]  /*4ba0*/  SEL R160, R160, RZ, P6 ;  /* 0x000000ffa0a07207 */ /* 0x000fe20003000000 */
[----:B------:R-:W-:Y:S01]  /*4bb0*/  FMUL.FTZ R162, R162, R211 ;  /* 0x000000d3a2a27220 */ /* 0x000fe20000410000 */
[----:B------:R-:W-:Y:S01]  /*4bc0*/  FFMA.FTZ R164, R213, R164, R135 ;  /* 0x000000a4d5a47223 */ /* 0x000fe20000010087 */
        /* <DEDUP_REMOVED lines=13> */
.L_x_18787:
[----:B------:R-:W-:Y:S05]  /*4ca0*/  BSYNC.RECONVERGENT B2 ;  /* 0x0000000000027941 */ /* 0x000fea0003800200 */
.L_x_18786:
        /* <DEDUP_REMOVED lines=34> */
.L_x_18789:
[----:B------:R-:W-:Y:S05]  /*4ed0*/  BSYNC.RECONVERGENT B2 ;  /* 0x0000000000027941 */ /* 0x000fea0003800200 */
.L_x_18788:
        /* <DEDUP_REMOVED lines=34> */
.L_x_18791:
[----:B------:R-:W-:Y:S05]  /*5100*/  BSYNC.RECONVERGENT B2 ;  /* 0x0000000000027941 */ /* 0x000fea0003800200 */
.L_x_18790:
        /* <DEDUP_REMOVED lines=34> */
.L_x_18793:
[----:B------:R-:W-:Y:S05]  /*5330*/  BSYNC.RECONVERGENT B2 ;  /* 0x0000000000027941 */ /* 0x000fea0003800200 */
.L_x_18792:
        /* <DEDUP_REMOVED lines=34> */
.L_x_18795:
[----:B------:R-:W-:Y:S05]  /*5560*/  BSYNC.RECONVERGENT B2 ;  /* 0x0000000000027941 */ /* 0x000fea0003800200 */
.L_x_18794:
        /* <DEDUP_REMOVED lines=34> */
.L_x_18797:
[----:B------:R-:W-:Y:S05]  /*5790*/  BSYNC.RECONVERGENT B2 ;  /* 0x0000000000027941 */ /* 0x000fea0003800200 */
.L_x_18796:
        /* <DEDUP_REMOVED lines=33> */
.L_x_18783:
        /* <DEDUP_REMOVED lines=38> */
.L_x_18799:
[----:B------:R-:W-:Y:S05]  /*5c10*/  BSYNC.RECONVERGENT B2 ;  /* 0x0000000000027941 */ /* 0x000fea0003800200 */
.L_x_18798:
        /* <DEDUP_REMOVED lines=10> */
[----:B-----5:R-:W-:-:S04]  /*5cc0*/  FFMA.FTZ R160, R213, R160, R132 ;  /* 0x000000a0d5a07223 */ /* 0x020fc80000010084 */
        /* <DEDUP_REMOVED lines=27> */
.L_x_18801:
[----:B------:R-:W-:Y:S05]  /*5e80*/  BSYNC.RECONVERGENT B2 ;  /* 0x0000000000027941 */ /* 0x000fea0003800200 */
.L_x_18800:
        /* <DEDUP_REMOVED lines=33> */
[----:B0-----:R-:W-:Y:S02]  /*60a0*/  IMAD.WIDE.U32 R220, R215, 0x10, R220 ;  /* 0x00000010d7dc7825 */ /* 0x001fe400078e00dc */
[----:B------:R-:W-:Y:S02]  /*60b0*/  SEL R167, R167, RZ, P0 ;  /* 0x000000ffa7a77207 */ /* 0x000fe40000000000 */
[----:B------:R-:W-:-:S03]  /*60c0*/  IADD3 R215, PT, PT, R215, 0x20, RZ ;  /* 0x00000020d7d77810 */ /* 0x000fc60007ffe0ff */
[----:B------:R3:W-:Y:S04]  /*60d0*/  STG.E.128 desc[UR6][R220.64], R164 ;  /* 0x000000a4dc007986 */ /* 0x0007e8000c101d06 */
.L_x_18803:
[----:B------:R-:W-:Y:S05]  /*60e0*/  BSYNC.RECONVERGENT B2 ;  /* 0x0000000000027941 */ /* 0x000fea0003800200 */
.L_x_18802:
        /* <DEDUP_REMOVED lines=37> */
.L_x_18805:
[----:B------:R-:W-:Y:S05]  /*6340*/  BSYNC.RECONVERGENT B2 ;  /* 0x0000000000027941 */ /* 0x000fea0003800200 */
.L_x_18804:
        /* <DEDUP_REMOVED lines=13> */
[C---:B------:R-:W-:Y:S01]  /*6420*/  FFMA.FTZ R161, R213.reuse, R162, R145 ;  /* 0x000000a2d5a17223 */ /* 0x040fe20000010091 */
        /* <DEDUP_REMOVED lines=19> */
[----:B0-----:R-:W-:Y:S01]  /*6560*/  IMAD.WIDE.U32 R220, R215, 0x10, R220 ;  /* 0x00000010d7dc7825 */ /* 0x001fe200078e00dc */
[----:B------:R-:W-:Y:S02]  /*6570*/  SEL R167, R167, RZ, P2 ;  /* 0x000000ffa7a77207 */ /* 0x000fe40001000000 */
[----:B------:R-:W-:-:S03]  /*6580*/  IADD3 R215, PT, PT, R215, 0x20, RZ ;  /* 0x00000020d7d77810 */ /* 0x000fc60007ffe0ff */
[----:B------:R1:W-:Y:S04]  /*6590*/  STG.E.128 desc[UR6][R220.64], R164 ;  /* 0x000000a4dc007986 */ /* 0x0003e8000c101d06 */
.L_x_18807:
[----:B------:R-:W-:Y:S05]  /*65a0*/  BSYNC.RECONVERGENT B2 ;  /* 0x0000000000027941 */ /* 0x000fea0003800200 */
.L_x_18806:
        /* <DEDUP_REMOVED lines=37> */
.L_x_18809:
[----:B------:R-:W-:Y:S05]  /*6800*/  BSYNC.RECONVERGENT B2 ;  /* 0x0000000000027941 */ /* 0x000fea0003800200 */
.L_x_18808:
        /* <DEDUP_REMOVED lines=37> */
.L_x_18811:
[----:B------:R-:W-:Y:S05]  /*6a60*/  BSYNC.RECONVERGENT B2 ;  /* 0x0000000000027941 */ /* 0x000fea0003800200 */
.L_x_18810:
[----:B------:R-:W-:Y:S05]  /*6a70*/  @!P5 BRA `(.L_x_18768) ;  /* 0x000000000088d947 */ /* 0x000fea0003800000 */
[----:B01234-:R-:W0:Y:S01]  /*6a80*/  LDC.64 R160, c[0x0][0x478] ;  /* 0x00011e00ffa07b82 */ /* 0x01fe220000000a00 */
[-CC-:B------:R-:W-:Y:S01]  /*6a90*/  FFMA.FTZ R165, R194, R218.reuse, R217.reuse ;  /* 0x000000dac2a57223 */ /* 0x180fe200000100d9 */
[-CC-:B------:R-:W-:Y:S01]  /*6aa0*/  FFMA.FTZ R163, R27, R218.reuse, R217.reuse ;  /* 0x000000da1ba37223 */ /* 0x180fe200000100d9 */
[-CC-:B------:R-:W-:Y:S01]  /*6ab0*/  FFMA.FTZ R162, R26, R218.reuse, R217.reuse ;  /* 0x000000da1aa27223 */ /* 0x180fe200000100d9 */
[----:B------:R-:W-:Y:S01]  /*6ac0*/  FFMA.FTZ R217, R177, R218, R217 ;  /* 0x000000dab1d97223 */ /* 0x000fe200000100d9 */
[----:B------:R-:W-:Y:S02]  /*6ad0*/  LOP3.LUT P0, RZ, R25, 0xff, RZ, 0xc0, !PT ;  /* 0x000000ff19ff7812 */ /* 0x000fe4000780c0ff */
        /* <DEDUP_REMOVED lines=8> */
[----:B------:R-:W-:-:S03]  /*6b60*/  FADD.FTZ R161, R28, -R163 ;  /* 0x800000a31ca17221 */ /* 0x000fc60000010000 */
        /* <DEDUP_REMOVED lines=12> */
[----:B-1----:R-:W-:Y:S01]  /*6c30*/  IMAD.WIDE.U32 R220, R215, 0x10, R220 ;  /* 0x00000010d7dc7825 */ /* 0x002fe200078e00dc */
[----:B------:R-:W-:Y:S01]  /*6c40*/  SEL R167, R167, RZ, P3 ;  /* 0x000000ffa7a77207 */ /* 0x000fe20001800000 */
[----:B------:R0:W-:Y:S01]  /*6c50*/  STG.E.128 desc[UR6][R218.64], R160 ;  /* 0x000000a0da007986 */ /* 0x0001e2000c101d06 */
[----:B------:R-:W-:-:S02]  /*6c60*/  SEL R164, R164, RZ, P0 ;  /* 0x000000ffa4a47207 */ /* 0x000fc40000000000 */
[----:B------:R-:W-:Y:S02]  /*6c70*/  SEL R165, R165, RZ, P1 ;  /* 0x000000ffa5a57207 */ /* 0x000fe40000800000 */
[----:B------:R-:W-:-:S05]  /*6c80*/  SEL R166, R166, RZ, P2 ;  /* 0x000000ffa6a67207 */ /* 0x000fca0001000000 */
[----:B------:R0:W-:Y:S02]  /*6c90*/  STG.E.128 desc[UR6][R220.64], R164 ;  /* 0x000000a4dc007986 */ /* 0x0001e4000c101d06 */
.L_x_18768:
[----:B------:R-:W-:Y:S05]  /*6ca0*/  BSYNC.RECONVERGENT B1 ;  /* 0x0000000000017941 */ /* 0x000fea0003800200 */
.L_x_18751:
[----:B01234-:R-:W0:Y:S02]  /*6cb0*/  LDC.64 R160, c[0x0][0x380] ;  /* 0x0000e000ffa07b82 */ /* 0x01fe240000000a00 */
[----:B0-----:R-:W-:-:S04]  /*6cc0*/  LEA R5, R160, R5, 0x2 ;  /* 0x00000005a0057211 */ /* 0x001fc800078e10ff */
[----:B------:R-:W-:-:S13]  /*6cd0*/  ISETP.GE.AND P0, PT, R5, R161, PT ;  /* 0x000000a10500720c */ /* 0x000fda0003f06270 */
[----:B------:R-:W-:Y:S05]  /*6ce0*/  @!P0 BRA `(.L_x_18812) ;  /* 0xffffff9800d08947 */ /* 0x000fea000383ffff */
.L_x_18733:
[----:B------:R-:W-:Y:S05]  /*6cf0*/  BSYNC B0 ;  /* 0x0000000000007941 */ /* 0x000fea0003800000 */
.L_x_18732:
        /* <DEDUP_REMOVED lines=256> */
.L_x_18750:
        /* <DEDUP_REMOVED lines=8> */
.L_x_18814:
[----:B------:R-:W-:Y:S05]  /*7d80*/  BSYNC B1 ;  /* 0x0000000000017941 */ /* 0x000fea0003800000 */
.L_x_18813:
        /* <DEDUP_REMOVED lines=8> */
.L_x_18815:
[----:B------:R-:W-:Y:S01]  /*7e10*/  FADD.FTZ R160, R160, R221 ;  /* 0x000000dda0a07221 */ /* 0x000fe20000010000 */
[----:B------:R-:W-:-:S04]  /*7e20*/  HFMA2 R223, -RZ, RZ, 0, 1.1920928955078125e-07 ;  /* 0x00000002ffdf7431 */ /* 0x000fc800000001ff */
[----:B------:R-:W-:Y:S02]  /*7e30*/  MOV R224, R160 ;  /* 0x000000a000e07202 */ /* 0x000fe40000000f00 */
[----:B------:R-:W-:-:S07]  /*7e40*/  MOV R161, R218 ;  /* 0x000000da00a17202 */ /* 0x000fce0000000f00 */
[----:B------:R-:W-:Y:S05]  /*7e50*/  WARPSYNC.COLLECTIVE R217, `(.L_x_18816) ;  /* 0x00000000d9087348 */ /* 0x000fea0003c00000 */
[----:B------:R0:W1:Y:S02]  /*7e60*/  SHFL.BFLY P6, R218, R224, R223, R226 ;  /* 0x0c0000dfe0da7389 */ /* 0x00006400000c00e2 */
[----:B01----:R-:W-:Y:S05]  /*7e70*/  ENDCOLLECTIVE ;  /* 0x000000000000791b */ /* 0x003fea0003800000 */
.L_x_18816:
[----:B------:R-:W-:-:S05]  /*7e80*/  FADD.FTZ R161, R161, R222 ;  /* 0x000000dea1a17221 */ /* 0x000fca0000010000 */
[----:B------:R-:W-:Y:S02]  /*7e90*/  MOV R224, R161 ;  /* 0x000000a100e07202 */ /* 0x000fe40000000f00 */
[----:B------:R-:W-:-:S07]  /*7ea0*/  MOV R163, R218 ;  /* 0x000000da00a37202 */ /* 0x000fce0000000f00 */
[----:B------:R-:W-:Y:S05]  /*7eb0*/  WARPSYNC.COLLECTIVE R217, `(.L_x_18817) ;  /* 0x00000000d9087348 */ /* 0x000fea0003c00000 */
[----:B------:R0:W1:Y:S02]  /*7ec0*/  SHFL.BFLY P6, R218, R224, R223, R226 ;  /* 0x0c0000dfe0da7389 */ /* 0x00006400000c00e2 */
[----:B01----:R-:W-:Y:S05]  /*7ed0*/  ENDCOLLECTIVE ;  /* 0x000000000000791b */ /* 0x003fea0003800000 */
.L_x_18817:
[----:B------:R-:W-:Y:S01]  /*7ee0*/  FADD.FTZ R163, R160, R163 ;  /* 0x000000a3a0a37221 */ /* 0x000fe20000010000 */
[----:B------:R-:W-:-:S04]  /*7ef0*/  HFMA2 R223, -RZ, RZ, 0, 2.384185791015625e-07 ;  /* 0x00000004ffdf7431 */ /* 0x000fc800000001ff */
[----:B------:R-:W-:Y:S02]  /*7f00*/  MOV R224, R163 ;  /* 0x000000a300e07202 */ /* 0x000fe40000000f00 */
[----:B------:R-:W-:-:S07]  /*7f10*/  MOV R162, R218 ;  /* 0x000000da00a27202 */ /* 0x000fce0000000f00 */
[----:B------:R-:W-:Y:S05]  /*7f20*/  WARPSYNC.COLLECTIVE R217, `(.L_x_18818) ;  /* 0x00000000d9087348 */ /* 0x000fea0003c00000 */
[----:B------:R0:W1:Y:S02]  /*7f30*/  SHFL.BFLY P6, R218, R224, R223, R226 ;  /* 0x0c0000dfe0da7389 */ /* 0x00006400000c00e2 */
[----:B01----:R-:W-:Y:S05]  /*7f40*/  ENDCOLLECTIVE ;  /* 0x000000000000791b */ /* 0x003fea0003800000 */
.L_x_18818:
[----:B------:R-:W-:-:S05]  /*7f50*/  FADD.FTZ R162, R161, R162 ;  /* 0x000000a2a1a27221 */ /* 0x000fca0000010000 */
[----:B------:R-:W-:Y:S02]  /*7f60*/  MOV R224, R162 ;  /* 0x000000a200e07202 */ /* 0x000fe40000000f00 */
[----:B------:R-:W-:-:S07]  /*7f70*/  MOV R164, R218 ;  /* 0x000000da00a47202 */ /* 0x000fce0000000f00 */
[----:B------:R-:W-:Y:S05]  /*7f80*/  WARPSYNC.COLLECTIVE R217, `(.L_x_18819) ;  /* 0x00000000d9087348 */ /* 0x000fea0003c00000 */
[----:B------:R0:W1:Y:S02]  /*7f90*/  SHFL.BFLY P6, R218, R224, R223, R226 ;  /* 0x0c0000dfe0da7389 */ /* 0x00006400000c00e2 */
[----:B01----:R-:W-:Y:S05]  /*7fa0*/  ENDCOLLECTIVE ;  /* 0x000000000000791b */ /* 0x003fea0003800000 */
.L_x_18819:
[----:B------:R-:W-:Y:S01]  /*7fb0*/  FADD.FTZ R164, R163, R164 ;  /* 0x000000a4a3a47221 */ /* 0x000fe20000010000 */
[----:B------:R-:W-:-:S04]  /*7fc0*/  HFMA2 R223, -RZ, RZ, 0, 4.76837158203125e-07 ;  /* 0x00000008ffdf7431 */ /* 0x000fc800000001ff */
[----:B------:R-:W-:Y:S02]  /*7fd0*/  MOV R224, R164 ;  /* 0x000000a400e07202 */ /* 0x000fe40000000f00 */
[----:B------:R-:W-:-:S07]  /*7fe0*/  MOV R165, R218 ;  /* 0x000000da00a57202 */ /* 0x000fce0000000f00 */
[----:B------:R-:W-:Y:S05]  /*7ff0*/  WARPSYNC.COLLECTIVE R217, `(.L_x_18820) ;  /* 0x00000000d9087348 */ /* 0x000fea0003c00000 */
[----:B------:R0:W1:Y:S02]  /*8000*/  SHFL.BFLY P6, R218, R224, R223, R226 ;  /* 0x0c0000dfe0da7389 */ /* 0x00006400000c00e2 */
[----:B01----:R-:W-:Y:S05]  /*8010*/  ENDCOLLECTIVE ;  /* 0x000000000000791b */ /* 0x003fea0003800000 */
.L_x_18820:
[----:B------:R-:W-:-:S05]  /*8020*/  FADD.FTZ R165, R162, R165 ;  /* 0x000000a5a2a57221 */ /* 0x000fca0000010000 */
[----:B------:R-:W-:Y:S02]  /*8030*/  MOV R224, R165 ;  /* 0x000000a500e07202 */ /* 0x000fe40000000f00 */
[----:B------:R-:W-:-:S07]  /*8040*/  MOV R167, R218 ;  /* 0x000000da00a77202 */ /* 0x000fce0000000f00 */
[----:B------:R-:W-:Y:S05]  /*8050*/  WARPSYNC.COLLECTIVE R217, `(.L_x_18821) ;  /* 0x00000000d9087348 */ /* 0x000fea0003c00000 */
[----:B------:R0:W1:Y:S02]  /*8060*/  SHFL.BFLY P6, R218, R224, R223, R226 ;  /* 0x0c0000dfe0da7389 */ /* 0x00006400000c00e2 */
[----:B01----:R-:W-:Y:S05]  /*8070*/  ENDCOLLECTIVE ;  /* 0x000000000000791b */ /* 0x003fea0003800000 */
.L_x_18821:
[----:B------:R-:W-:Y:S01]  /*8080*/  FADD.FTZ R167, R164, R167 ;  /* 0x000000a7a4a77221 */ /* 0x000fe20000010000 */
[----:B------:R-:W-:-:S04]  /*8090*/  HFMA2 R223, -RZ, RZ, 0, 9.5367431640625e-07 ;  /* 0x00000010ffdf7431 */ /* 0x000fc800000001ff */
[----:B------:R-:W-:Y:S02]  /*80a0*/  MOV R224, R167 ;  /* 0x000000a700e07202 */ /* 0x000fe40000000f00 */
[----:B------:R-:W-:-:S07]  /*80b0*/  MOV R166, R218 ;  /* 0x000000da00a67202 */ /* 0x000fce0000000f00 */
[----:B------:R-:W-:Y:S05]  /*80c0*/  WARPSYNC.COLLECTIVE R217, `(.L_x_18822) ;  /* 0x00000000d9087348 */ /* 0x000fea0003c00000 */
[----:B------:R0:W1:Y:S02]  /*80d0*/  SHFL.BFLY P6, R218, R224, R223, R226 ;  /* 0x0c0000dfe0da7389 */ /* 0x00006400000c00e2 */
[----:B01----:R-:W-:Y:S05]  /*80e0*/  ENDCOLLECTIVE ;  /* 0x000000000000791b */ /* 0x003fea0003800000 */
.L_x_18822:
[----:B------:R-:W-:-:S05]  /*80f0*/  FADD.FTZ R166, R165, R166 ;  /* 0x000000a6a5a67221 */ /* 0x000fca0000010000 */
[----:B------:R-:W-:Y:S02]  /*8100*/  MOV R224, R166 ;  /* 0x000000a600e07202 */ /* 0x000fe40000000f00 */
[----:B------:R-:W-:-:S07]  /*8110*/  MOV R160, R218 ;  /* 0x000000da00a07202 */ /* 0x000fce0000000f00 */
[----:B------:R-:W-:Y:S05]  /*8120*/  WARPSYNC.COLLECTIVE R217, `(.L_x_18823) ;  /* 0x00000000d9087348 */ /* 0x000fea0003c00000 */
[----:B------:R0:W1:Y:S02]  /*8130*/  SHFL.BFLY P6, R218, R224, R223, R226 ;  /* 0x0c0000dfe0da7389 */ /* 0x00006400000c00e2 */
[----:B01----:R-:W-:Y:S05]  /*8140*/  ENDCOLLECTIVE ;  /* 0x000000000000791b */ /* 0x003fea0003800000 */
.L_x_18823:
[----:B------:R-:W-:Y:S01]  /*8150*/  MOV R161, R218 ;  /* 0x000000da00a17202 */ /* 0x000fe20000000f00 */
[----:B------:R-:W-:Y:S06]  /*8160*/  BRA `(.L_x_18824) ;  /* 0xffffffa0004c7947 */ /* 0x000fec000383ffff */
.L_x_18825:
        /* <DEDUP_REMOVED lines=9> */
.L_x_20134:


//--------------------- .text._ZN10layer_norm13ln_bwd_kernelINS_13Kernel_traitsIfffffjLj1024ELj1ELj4ELj1ELj16ENS_18Kernel_traits_baseILj1024EfffffjLj128EEEEELb1ELb0ELb0ELb1EEEvNS_9BwdParamsE --------------------------
	.section	.text._ZN10layer_norm13ln_bwd_kernelINS_13Kernel_traitsIfffffjLj1024ELj1ELj4ELj1ELj16ENS_18Kernel_traits_baseILj1024EfffffjLj128EEEEELb1ELb0ELb0ELb1EEEvNS_9BwdParamsE,"ax",@progbits
	.align	128
        .global         _ZN10layer_norm13ln_bwd_kernelINS_13Kernel_traitsIfffffjLj1024ELj1ELj4ELj1ELj16ENS_18Kernel_traits_baseILj1024EfffffjLj128EEEEELb1ELb0ELb0ELb1EEEvNS_9BwdParamsE
        .type           _ZN10layer_norm13ln_bwd_kernelINS_13Kernel_traitsIfffffjLj1024ELj1ELj4ELj1ELj16ENS_18Kernel_traits_baseILj1024EfffffjLj128EEEEELb1ELb0ELb0ELb1EEEvNS_9BwdParamsE,@function
        .size           _ZN10layer_norm13ln_bwd_kernelINS_13Kernel_traitsIfffffjLj1024ELj1ELj4ELj1ELj16ENS_18Kernel_traits_baseILj1024EfffffjLj128EEEEELb1ELb0ELb0ELb1EEEvNS_9BwdParamsE,(.L_x_20135 - _ZN10layer_norm13ln_bwd_kernelINS_13Kernel_traitsIfffffjLj1024ELj1ELj4ELj1ELj16ENS_18Kernel_traits_baseILj1024EfffffjLj128EEEEELb1ELb0ELb0ELb1EEEvNS_9BwdParamsE)
        .other          _ZN10layer_norm13ln_bwd_kernelINS_13Kernel_traitsIfffffjLj1024ELj1ELj4ELj1ELj16ENS_18Kernel_traits_baseILj1024EfffffjLj128EEEEELb1ELb0ELb0ELb1EEEvNS_9BwdParamsE,@"STO_CUDA_ENTRY STV_DEFAULT"
_ZN10layer_norm13ln_bwd_kernelINS_13Kernel_traitsIfffffjLj1024ELj1ELj4ELj1ELj16ENS_18Kernel_traits_baseILj1024EfffffjLj128EEEEELb1ELb0ELb0ELb1EEEvNS_9BwdParamsE:
.text._ZN10layer_norm13ln_bwd_kernelINS_13Kernel_traitsIfffffjLj1024ELj1ELj4ELj1ELj16ENS_18Kernel_traits_baseILj1024EfffffjLj128EEEEELb1ELb0ELb0ELb1EEEvNS_9BwdParamsE:
        /* <DEDUP_REMOVED lines=85> */
[----:B------:R-:W-:Y:S01]  /*0550*/  MOV R25, R0 ;  /* 0x0000000000197202 */ /* 0x000fe20000000f00 */
        /* <DEDUP_REMOVED lines=9> */
[----:B------:R-:W-:Y:S02]  /*05f0*/  MOV R177, RZ ;  /* 0x000000ff00b17202 */ /* 0x000fe40000000f00 */
[----:B------:R-:W-:Y:S01]  /*0600*/  CS2R R174, SRZ ;  /* 0x0000000000ae7805 */ /* 0x000fe2000001ff00 */
[----:B------:R-:W5:Y:S01]  /*0610*/  LDG.E.128 R104, desc[UR6][R2.64+0xa00] ;  /* 0x000a000602687981 */ /* 0x000f62000c1e1d00 */
[----:B------:R-:W-:Y:S02]  /*0620*/  MOV R170, RZ ;  /* 0x000000ff00aa7202 */ /* 0x000fe40000000f00 */
        /* <DEDUP_REMOVED lines=14> */
[----:B------:R-:W5:Y:S04]  /*0710*/  LDG.E.128 R120, desc[UR6][R2.64+0x200] ;  /* 0x0002000602787981 */ /* 0x000f68000c1e1d00 */
[----:B------:R1:W5:Y:S02]  /*0720*/  LDG.E.128 R124, desc[UR6][R2.64] ;  /* 0x00000006027c7981 */ /* 0x000364000c1e1d00 */
[----:B01----:R-:W-:-:S07]  /*0730*/  CS2R R2, SRZ ;  /* 0x0000000000027805 */ /* 0x003fce000001ff00 */
.L_x_18851:
[----:B---3--:R-:W0:Y:S08]  /*0740*/  LDC.64 R28, c[0x0][0x3c0] ;  /* 0x0000f000ff1c7b82 */ /* 0x008e300000000a00 */
[----:B------:R-:W1:Y:S08]  /*0750*/  @P0 LDC.64 R64, c[0x0][0x3e0] ;  /* 0x0000f800ff400b82 */ /* 0x000e700000000a00 */
[----:B--2---:R-:W2:Y:S01]  /*0760*/  LDC.64 R30, c[0x0][0x3c8] ;  /* 0x0000f200ff1e7b82 */ /* 0x004ea20000000a00 */
        /* <DEDUP_REMOVED lines=39> */
[----:B------:R-:W-:Y:S01]  /*09e0*/  IADD3 R167, PT, PT, R28, 0xe0, RZ ;  /* 0x000000e01ca77810 */ /* 0x000fe20007ffe0ff */
        /* <DEDUP_REMOVED lines=21> */
[--C-:B------:R-:W-:Y:S01]  /*0b40*/  IMAD.WIDE.U32 R194, R164, 0x4, R198.reuse ;  /* 0x00000004a4c27825 */ /* 0x100fe200078e00c6 */
[----:B------:R0:W5:Y:S04]  /*0b50*/  LDG.E R186, desc[UR6][R190.64] ;  /* 0x00000006beba7981 */ /* 0x000168000c1e1900 */
[----:B------:R-:W5:Y:S01]  /*0b60*/  LDG.E R176, desc[UR6][R194.64] ;  /* 0x00000006c2b07981 */ /* 0x000f62000c1e1900 */
[----:B0-----:R-:W-:-:S05]  /*0b70*/  IMAD.WIDE.U32 R190, R166, 0x4, R198 ;  /* 0x00000004a6be7825 */ /* 0x001fca00078e00c6 */
[----:B------:R-:W5:Y:S01]  /*0b80*/  LDG.E R171, desc[UR6][R190.64] ;  /* 0x00000006beab7981 */ /* 0x000f62000c1e1900 */
[----:B------:R-:W-:-:S04]  /*0b90*/  IMAD.WIDE.U32 R184, R29, 0x4, R198 ;  /* 0x000000041db87825 */ /* 0x000fc800078e00c6 */
[--C-:B------:R-:W-:Y:S02]  /*0ba0*/  IMAD.WIDE.U32 R188, R30, 0x4, R198.reuse ;  /* 0x000000041ebc7825 */ /* 0x100fe400078e00c6 */
[----:B------:R-:W5:Y:S04]  /*0bb0*/  LDG.E R185, desc[UR6][R184.64] ;  /* 0x00000006b8b97981 */ /* 0x000f68000c1e1900 */
[----:B------:R0:W5:Y:S02]  /*0bc0*/  LDG.E R184, desc[UR6][R188.64] ;  /* 0x00000006bcb87981 */ /* 0x000164000c1e1900 */
[----:B0-----:R-:W-:-:S05]  /*0bd0*/  IMAD.WIDE.U32 R188, R167, 0x4, R198 ;  /* 0x00000004a7bc7825 */ /* 0x001fca00078e00c6 */
[----:B------:R0:W5:Y:S01]  /*0be0*/  LDG.E R168, desc[UR6][R188.64] ;  /* 0x00000006bca87981 */ /* 0x000162000c1e1900 */
[----:B------:R-:W-:-:S05]  /*0bf0*/  IMAD.WIDE.U32 R192, R165, 0x4, R198 ;  /* 0x00000004a5c07825 */ /* 0x000fca00078e00c6 */
[----:B------:R1:W5:Y:S01]  /*0c00*/  LDG.E R172, desc[UR6][R192.64] ;  /* 0x00000006c0ac7981 */ /* 0x000362000c1e1900 */
[----:B------:R-:W-:-:S05]  /*0c10*/  IMAD.WIDE.U32 R196, R31, 0x4, R198 ;  /* 0x000000041fc47825 */ /* 0x000fca00078e00c6 */
[----:B------:R2:W5:Y:S01]  /*0c20*/  LDG.E R178, desc[UR6][R196.64] ;  /* 0x00000006c4b27981 */ /* 0x000562000c1e1900 */
[C---:B---3--:R-:W-:Y:S01]  /*0c30*/  FADD.FTZ R132, -R187.reuse, R132 ;  /* 0x00000084bb847221 */ /* 0x048fe20000010100 */
[----:B------:R-:W-:-:S03]  /*0c40*/  FADD.FTZ R220, -R187, R133 ;  /* 0x00000085bbdc7221 */ /* 0x000fc60000010100 */
[----:B-----5:R-:W-:Y:S01]  /*0c50*/  FMUL.FTZ R132, R27, R132 ;  /* 0x000000841b847220 */ /* 0x020fe20000410000 */
[----:B----4-:R-:W-:Y:S01]  /*0c60*/  FADD.FTZ R195, -R187, R151 ;  /* 0x00000097bbc37221 */ /* 0x010fe20000010100 */
[----:B------:R-:W-:Y:S01]  /*0c70*/  FMUL.FTZ R221, R124, R92 ;  /* 0x0000005c7cdd7220 */ /* 0x000fe20000410000 */
[----:B------:R-:W-:Y:S01]  /*0c80*/  FMUL.FTZ R214, R125, R93 ;  /* 0x0000005d7dd67220 */ /* 0x000fe20000410000 */
[----:B------:R-:W-:Y:S01]  /*0c90*/  FADD.FTZ R219, -R187, R134 ;  /* 0x00000086bbdb7221 */ /* 0x000fe20000010100 */
[----:B------:R-:W-:Y:S01]  /*0ca0*/  FMUL.FTZ R220, R27, R220 ;  /* 0x000000dc1bdc7220 */ /* 0x000fe20000410000 */
[C---:B------:R-:W-:Y:S01]  /*0cb0*/  FADD.FTZ R190, -R187.reuse, R153 ;  /* 0x00000099bbbe7221 */ /* 0x040fe20000010100 */
[----:B------:R-:W-:Y:S01]  /*0cc0*/  FADD.FTZ R151, RZ, R221 ;  /* 0x000000ddff977221 */ /* 0x000fe20000010000 */
[----:B------:R-:W-:Y:S01]  /*0cd0*/  FFMA.FTZ R153, R132, R221, RZ ;  /* 0x000000dd84997223 */ /* 0x000fe200000100ff */
[C---:B------:R-:W-:Y:S01]  /*0ce0*/  FADD.FTZ R194, -R187.reuse, R150 ;  /* 0x00000096bbc27221 */ /* 0x040fe20000010100 */
[----:B------:R-:W-:Y:S01]  /*0cf0*/  FADD.FTZ R191, -R187, R152 ;  /* 0x00000098bbbf7221 */ /* 0x000fe20000010100 */
        /* <DEDUP_REMOVED lines=20> */
[----:B0-----:R-:W-:Y:S01]  /*0e40*/  FADD.FTZ R189, -R187, R154 ;  /* 0x0000009abbbd7221 */ /* 0x001fe20000010100 */
        /* <DEDUP_REMOVED lines=17> */
[----:B-1----:R-:W-:Y:S01]  /*0f60*/  FADD.FTZ R193, -R187, R149 ;  /* 0x00000095bbc17221 */ /* 0x002fe20000010100 */
[----:B------:R-:W-:Y:S01]  /*0f70*/  FMUL.FTZ R149, R117, R85 ;  /* 0x0000005575957220 */ /* 0x000fe20000410000 */
[----:B------:R-:W-:Y:S01]  /*0f80*/  FADD.FTZ R154, R153, R160 ;  /* 0x000000a0999a7221 */ /* 0x000fe20000010000 */
[----:B------:R-:W-:Y:S01]  /*0f90*/  FADD.FTZ R203, -R187, R142 ;  /* 0x0000008ebbcb7221 */ /* 0x000fe20000010100 */
[----:B------:R-:W-:Y:S01]  /*0fa0*/  FMUL.FTZ R204, R27, R204 ;  /* 0x000000cc1bcc7220 */ /* 0x000fe20000410000 */
[----:B------:R-:W-:Y:S01]  /*0fb0*/  FFMA.FTZ R153, R205, R160, R152 ;  /* 0x000000a0cd997223 */ /* 0x000fe20000010098 */
[C---:B------:R-:W-:Y:S01]  /*0fc0*/  FADD.FTZ R192, -R187.reuse, R148 ;  /* 0x00000094bbc07221 */ /* 0x040fe20000010100 */
[C---:B------:R-:W-:Y:S01]  /*0fd0*/  FADD.FTZ R217, -R187.reuse, R161 ;  /* 0x000000a1bbd97221 */ /* 0x040fe20000010100 */
        /* <DEDUP_REMOVED lines=15> */
[----:B--2---:R-:W-:Y:S01]  /*10d0*/  FFMA.FTZ R196, R202, R137, R161 ;  /* 0x00000089cac47223 */ /* 0x004fe200000100a1 */
        /* <DEDUP_REMOVED lines=118> */
.L_x_18829:
        /* <DEDUP_REMOVED lines=24> */
[----:B------:R-:W-:Y:S02]  /*19c0*/  IMAD.WIDE.U32 R160, R167, 0x10, R34 ;  /* 0x00000010a7a07825 */ /* 0x000fe400078e0022 */
        /* <DEDUP_REMOVED lines=9> */
[----:B------:R-:W-:Y:S02]  /*1a60*/  IMAD.WIDE.U32 R156, R166, 0x10, R34 ;  /* 0x00000010a69c7825 */ /* 0x000fe400078e0022 */
[----:B------:R-:W4:Y:S04]  /*1a70*/  LDG.E.128 R76, desc[UR6][R76.64] ;  /* 0x000000064c4c7981 */ /* 0x000f28000c1e1d00 */
[----:B------:R-:W4:Y:S01]  /*1a80*/  LDG.E.128 R156, desc[UR6][R156.64] ;  /* 0x000000069c9c7981 */ /* 0x000f22000c1e1d00 */
[----:B------:R-:W-:-:S06]  /*1a90*/  IMAD.WIDE.U32 R72, R165, 0x10, R32 ;  /* 0x00000010a5487825 */ /* 0x000fcc00078e0020 */
[----:B------:R-:W4:Y:S01]  /*1aa0*/  LDG.E.128 R72, desc[UR6][R72.64] ;  /* 0x0000000648487981 */ /* 0x000f22000c1e1d00 */
[----:B------:R-:W-:-:S06]  /*1ab0*/  IMAD.WIDE.U32 R68, R166, 0x10, R32 ;  /* 0x00000010a6447825 */ /* 0x000fcc00078e0020 */
[----:B------:R-:W4:Y:S01]  /*1ac0*/  LDG.E.128 R68, desc[UR6][R68.64] ;  /* 0x0000000644447981 */ /* 0x000f22000c1e1d00 */
[----:B------:R-:W-:-:S05]  /*1ad0*/  IMAD.WIDE.U32 R32, R167, 0x10, R32 ;  /* 0x00000010a7207825 */ /* 0x000fca00078e0020 */
[----:B------:R1:W4:Y:S01]  /*1ae0*/  LDG.E.128 R64, desc[UR6][R32.64] ;  /* 0x0000000620407981 */ /* 0x000322000c1e1d00 */
[----:B--2---:R-:W-:-:S04]  /*1af0*/  IMAD.WIDE.U32 R36, R28, 0x4, R42 ;  /* 0x000000041c247825 */ /* 0x004fc800078e002a */
[--C-:B------:R-:W-:Y:S01]  /*1b00*/  IMAD.WIDE.U32 R34, R29, 0x4, R42.reuse ;  /* 0x000000041d227825 */ /* 0x100fe200078e002a */
[----:B------:R2:W5:Y:S03]  /*1b10*/  LDG.E R186, desc[UR6][R36.64] ;  /* 0x0000000624ba7981 */ /* 0x000566000c1e1900 */
[--C-:B-1----:R-:W-:Y:S01]  /*1b20*/  IMAD.WIDE.U32 R32, R30, 0x4, R42.reuse ;  /* 0x000000041e207825 */ /* 0x102fe200078e002a */
[----:B------:R-:W5:Y:S03]  /*1b30*/  LDG.E R185, desc[UR6][R34.64] ;  /* 0x0000000622b97981 */ /* 0x000f66000c1e1900 */
[--C-:B------:R-:W-:Y:S01]  /*1b40*/  IMAD.WIDE.U32 R40, R31, 0x4, R42.reuse ;  /* 0x000000041f287825 */ /* 0x100fe200078e002a */
[----:B------:R1:W5:Y:S03]  /*1b50*/  LDG.E R184, desc[UR6][R32.64] ;  /* 0x0000000620b87981 */ /* 0x000366000c1e1900 */
[--C-:B--2---:R-:W-:Y:S01]  /*1b60*/  IMAD.WIDE.U32 R36, R165, 0x4, R42.reuse ;  /* 0x00000004a5247825 */ /* 0x104fe200078e002a */
[----:B------:R2:W5:Y:S03]  /*1b70*/  LDG.E R178, desc[UR6][R40.64] ;  /* 0x0000000628b27981 */ /* 0x000566000c1e1900 */
[--C-:B------:R-:W-:Y:S01]  /*1b80*/  IMAD.WIDE.U32 R38, R164, 0x4, R42.reuse ;  /* 0x00000004a4267825 */ /* 0x100fe200078e002a */
[----:B------:R2:W5:Y:S03]  /*1b90*/  LDG.E R172, desc[UR6][R36.64] ;  /* 0x0000000624ac7981 */ /* 0x000566000c1e1900 */
[--C-:B-1----:R-:W-:Y:S01]  /*1ba0*/  IMAD.WIDE.U32 R32, R167, 0x4, R42.reuse ;  /* 0x00000004a7207825 */ /* 0x102fe200078e002a */
[----:B------:R-:W5:Y:S03]  /*1bb0*/  LDG.E R176, desc[UR6][R38.64] ;  /* 0x0000000626b07981 */ /* 0x000f66000c1e1900 */
[----:B------:R-:W-:Y:S01]  /*1bc0*/  IMAD.WIDE.U32 R34, R166, 0x4, R42 ;  /* 0x00000004a6227825 */ /* 0x000fe200078e002a */
[----:B------:R1:W5:Y:S03]  /*1bd0*/  LDG.E R168, desc[UR6][R32.64] ;  /* 0x0000000620a87981 */ /* 0x000366000c1e1900 */
[--C-:B0-----:R-:W-:Y:S01]  /*1be0*/  IMAD.WIDE.U32 R60, R28, 0x10, R46.reuse ;  /* 0x000000101c3c7825 */ /* 0x101fe200078e002e */
[----:B------:R0:W5:Y:S03]  /*1bf0*/  LDG.E R171, desc[UR6][R34.64] ;  /* 0x0000000622ab7981 */ /* 0x000166000c1e1900 */
        /* <DEDUP_REMOVED lines=8> */
[----:B--2---:R-:W-:-:S04]  /*1c80*/  IMAD.WIDE.U32 R40, R165, 0x10, R46 ;  /* 0x00000010a5287825 */ /* 0x004fc800078e002e */
[--C-:B------:R-:W-:Y:S02]  /*1c90*/  IMAD.WIDE.U32 R36, R166, 0x10, R46.reuse ;  /* 0x00000010a6247825 */ /* 0x100fe400078e002e */
[----:B------:R-:W5:Y:S02]  /*1ca0*/  LDG.E.128 R40, desc[UR6][R40.64] ;  /* 0x0000000628287981 */ /* 0x000f64000c1e1d00 */
[----:B-1----:R-:W-:Y:S02]  /*1cb0*/  IMAD.WIDE.U32 R32, R167, 0x10, R46 ;  /* 0x00000010a7207825 */ /* 0x002fe400078e002e */
[----:B------:R-:W5:Y:S04]  /*1cc0*/  LDG.E.128 R44, desc[UR6][R44.64] ;  /* 0x000000062c2c7981 */ /* 0x000f68000c1e1d00 */
[----:B------:R-:W5:Y:S04]  /*1cd0*/  LDG.E.128 R36, desc[UR6][R36.64] ;  /* 0x0000000624247981 */ /* 0x000f68000c1e1d00 */
[----:B------:R-:W5:Y:S01]  /*1ce0*/  LDG.E.128 R32, desc[UR6][R32.64] ;  /* 0x0000000620207981 */ /* 0x000f62000c1e1d00 */
        /* <DEDUP_REMOVED lines=192> */
.L_x_18830:
        /* <DEDUP_REMOVED lines=39> */
[----:B------:R-:W-:Y:S01]  /*2b60*/  FADD.FTZ R23, R230, R23 ;  /* 0x00000017e6177221 */ /* 0x000fe20000010000 */
[----:B------:R-:W-:Y:S01]  /*2b70*/  FADD.FTZ R24, R229, R24 ;  /* 0x00000018e5187221 */ /* 0x000fe20000010000 */
[----:B------:R-:W-:Y:S01]  /*2b80*/  FADD.FTZ R169, R228, R169 ;  /* 0x000000a9e4a97221 */ /* 0x000fe20000010000 */
[----:B------:R-:W5:Y:S01]  /*2b90*/  LDL.LU R233, [R1] ;  /* 0x0000000001e97983 */ /* 0x000f620000300800 */
[----:B------:R-:W-:Y:S01]  /*2ba0*/  FADD.FTZ R170, R227, R170 ;  /* 0x000000aae3aa7221 */ /* 0x000fe20000010000 */
[----:B------:R-:W-:Y:S01]  /*2bb0*/  FADD.FTZ R173, R226, R173 ;  /* 0x000000ade2ad7221 */ /* 0x000fe20000010000 */
[----:B------:R-:W-:Y:S01]  /*2bc0*/  FADD.FTZ R174, R225, R174 ;  /* 0x000000aee1ae7221 */ /* 0x000fe20000010000 */
[----:B------:R-:W5:Y:S01]  /*2bd0*/  LDL.LU R232, [R1+0x4] ;  /* 0x0000040001e87983 */ /* 0x000f620000300800 */
[----:B------:R-:W-:Y:S01]  /*2be0*/  FADD.FTZ R175, R224, R175 ;  /* 0x000000afe0af7221 */ /* 0x000fe20000010000 */
[----:B------:R-:W-:Y:S01]  /*2bf0*/  FADD.FTZ R177, R223, R177 ;  /* 0x000000b1dfb17221 */ /* 0x000fe20000010000 */
[----:B------:R-:W-:Y:S01]  /*2c00*/  FADD.FTZ R19, R234, R19 ;  /* 0x00000013ea137221 */ /* 0x000fe20000010000 */
        /* <DEDUP_REMOVED lines=77> */
[----:B------:R2:W-:Y:S04]  /*30e0*/  STL [R1+0x6c], R77 ;  /* 0x00006c4d01007387 */ /* 0x0005e80000100800 */
[----:B------:R2:W-:Y:S04]  /*30f0*/  STL [R1+0x70], R76 ;  /* 0x0000704c01007387 */ /* 0x0005e80000100800 */
[----:B------:R2:W-:Y:S04]  /*3100*/  STL [R1], R86 ;  /* 0x0000005601007387 */ /* 0x0005e80000100800 */
[----:B------:R2:W-:Y:S01]  /*3110*/  STL [R1+0x4], R85 ;  /* 0x0000045501007387 */ /* 0x0005e20000100800 */
[----:B0-----:R-:W-:-:S03]  /*3120*/  FADD.FTZ R80, R226, R227 ;  /* 0x000000e3e2507221 */ /* 0x001fc60000010000 */
[----:B------:R2:W-:Y:S01]  /*3130*/  STL [R1+0x8], R84 ;  /* 0x0000085401007387 */ /* 0x0005e20000100800 */
[----:B-1----:R-:W-:-:S03]  /*3140*/  FADD.FTZ R81, R225, R216 ;  /* 0x000000d8e1517221 */ /* 0x002fc60000010000 */
        /* <DEDUP_REMOVED lines=8> */
[----:B------:R2:W1:Y:S04]  /*31d0*/  SHFL.BFLY PT, R64, R81, 0x10, 0x1f ;  /* 0x0e001f0051407f89 */ /* 0x00046800000e0000 */
[----:B------:R2:W-:Y:S02]  /*31e0*/  STL [R1+0x28], R92 ;  /* 0x0000285c01007387 */ /* 0x0005e40000100800 */
.L_x_18863:
[----:B0-----:R-:W-:Y:S01]  /*31f0*/  FADD.FTZ R65, R80, R65 ;  /* 0x0000004150417221 */ /* 0x001fe20000010000 */
[----:B-1----:R-:W-:-:S03]  /*3200*/  FADD.FTZ R64, R81, R64 ;  /* 0x0000004051407221 */ /* 0x002fc60000010000 */
        /* <DEDUP_REMOVED lines=13> */
[C-C-:B------:R-:W-:Y:S01]  /*32e0*/  FFMA.FTZ R69, R72.reuse, R218, R73.reuse ;  /* 0x000000da48457223 */ /* 0x140fe20000010049 */
[C-C-:B--2---:R-:W-:Y:S01]  /*32f0*/  FFMA.FTZ R76, R72.reuse, R211, R73.reuse ;  /* 0x000000d3484c7223 */ /* 0x144fe20000010049 */
        /* <DEDUP_REMOVED lines=28> */
[----:B------:R-:W-:Y:S01]  /*34c0*/  FADD.FTZ R200, -R67, R200 ;  /* 0x000000c843c87221 */ /* 0x000fe20000010100 */
[----:B------:R-:W-:Y:S01]  /*34d0*/  LOP3.LUT P6, RZ, R186, 0xff, RZ, 0xc0, !PT ;  /* 0x000000ffbaff7812 */ /* 0x000fe200078cc0ff */
[----:B------:R-:W-:Y:S01]  /*34e0*/  FMUL.FTZ R73, R73, R26 ;  /* 0x0000001a49497220 */ /* 0x000fe20000410000 */
[----:B------:R-:W-:Y:S01]  /*34f0*/  FFMA.FTZ R67, R27, R74, R58 ;  /* 0x0000004a1b437223 */ /* 0x000fe2000001003a */
[----:B------:R-:W-:Y:S01]  /*3500*/  FADD.FTZ R212, -R69, R212 ;  /* 0x000000d445d47221 */ /* 0x000fe20000010100 */
[----:B------:R-:W-:Y:S01]  /*3510*/  FADD.FTZ R206, -R77, R206 ;  /* 0x000000ce4dce7221 */ /* 0x000fe20000010100 */
[----:B------:R-:W-:Y:S01]  /*3520*/  FMUL.FTZ R73, R73, UR5 ;  /* 0x0000000549497c20 */ /* 0x000fe20008410000 */
[----:B------:R-:W-:Y:S01]  /*3530*/  FMUL.FTZ R67, R67, R26 ;  /* 0x0000001a43437220 */ /* 0x000fe20000410000 */
[----:B------:R-:W-:Y:S01]  /*3540*/  FADD.FTZ R202, -R202, R137 ;  /* 0x00000089caca7221 */ /* 0x000fe20000010100 */
[----:B------:R-:W-:Y:S01]  /*3550*/  FFMA.FTZ R77, R27, R206, R57 ;  /* 0x000000ce1b4d7223 */ /* 0x000fe20000010039 */
[----:B------:R-:W-:Y:S01]  /*3560*/  FADD.FTZ R64, -R64, R213 ;  /* 0x000000d540407221 */ /* 0x000fe20000010100 */
[----:B------:R-:W-:Y:S01]  /*3570*/  SEL R80, R73, RZ, P6 ;  /* 0x000000ff49507207 */ /* 0x000fe20003000000 */
[----:B------:R-:W-:Y:S01]  /*3580*/  FMUL.FTZ R67, R67, UR5 ;  /* 0x0000000543437c20 */ /* 0x000fe20008410000 */
[----:B------:R-:W-:Y:S01]  /*3590*/  LOP3.LUT P6, RZ, R185, 0xff0000, RZ, 0xc0, !PT ;  /* 0x00ff0000b9ff7812 */ /* 0x000fe200078cc0ff */
[----:B------:R-:W-:Y:S01]  /*35a0*/  FFMA.FTZ R73, R27, R212, R63 ;  /* 0x000000d41b497223 */ /* 0x000fe2000001003f */
[----:B------:R-:W-:Y:S01]  /*35b0*/  FMUL.FTZ R77, R77, R26 ;  /* 0x0000001a4d4d7220 */ /* 0x000fe20000410000 */
[----:B------:R-:W-:Y:S01]  /*35c0*/  FFMA.FTZ R69, R27, R64, R62 ;  /* 0x000000401b457223 */ /* 0x000fe2000001003e */
[----:B------:R-:W-:Y:S01]  /*35d0*/  SEL R78, R67, RZ, P6 ;  /* 0x000000ff434e7207 */ /* 0x000fe20003000000 */
[----:B------:R-:W-:Y:S01]  /*35e0*/  FMUL.FTZ R73, R73, R26 ;  /* 0x0000001a49497220 */ /* 0x000fe20000410000 */
[----:B------:R-:W-:Y:S01]  /*35f0*/  FFMA.FTZ R67, R27, R202, R55 ;  /* 0x000000ca1b437223 */ /* 0x000fe20000010037 */
[----:B------:R-:W-:Y:S01]  /*3600*/  FMUL.FTZ R77, R77, UR5 ;  /* 0x000000054d4d7c20 */ /* 0x000fe20008410000 */
[----:B------:R-:W-:Y:S01]  /*3610*/  ISETP.GE.U32.AND P3, PT, R186, 0x1000000, PT ;  /* 0x01000000ba00780c */ /* 0x000fe20003f66070 */
[----:B------:R-:W-:Y:S01]  /*3620*/  FMUL.FTZ R73, R73, UR5 ;  /* 0x0000000549497c20 */ /* 0x000fe20008410000 */
[----:B------:R-:W-:Y:S01]  /*3630*/  LOP3.LUT P5, RZ, R185, 0xff00, RZ, 0xc0, !PT ;  /* 0x0000ff00b9ff7812 */ /* 0x000fe200078ac0ff */
[-C--:B------:R-:W-:Y:S01]  /*3640*/  FMUL.FTZ R67, R67, R26.reuse ;  /* 0x0000001a43437220 */ /* 0x080fe20000410000 */
[----:B------:R-:W-:Y:S01]  /*3650*/  FMUL.FTZ R69, R69, R26 ;  /* 0x0000001a45457220 */ /* 0x000fe20000410000 */
[----:B------:R-:W-:Y:S01]  /*3660*/  FADD.FTZ R204, -R204, R149 ;  /* 0x00000095cccc7221 */ /* 0x000fe20000010100 */
[----:B------:R-:W-:Y:S01]  /*3670*/  SEL R83, R73, RZ, P3 ;  /* 0x000000ff49537207 */ /* 0x000fe20001800000 */
[----:B------:R-:W-:Y:S01]  /*3680*/  FMUL.FTZ R67, R67, UR5 ;  /* 0x0000000543437c20 */ /* 0x000fe20008410000 */
[----:B------:R-:W-:Y:S01]  /*3690*/  SEL R77, R77, RZ, P5 ;  /* 0x000000ff4d4d7207 */ /* 0x000fe20002800000 */
[----:B------:R-:W-:Y:S01]  /*36a0*/  FMUL.FTZ R69, R69, UR5 ;  /* 0x0000000545457c20 */ /* 0x000fe20008410000 */
[----:B------:R-:W-:Y:S01]  /*36b0*/  ISETP.GE.U32.AND P5, PT, R184, 0x1000000, PT ;  /* 0x01000000b800780c */ /* 0x000fe20003fa6070 */
[C---:B------:R-:W-:Y:S01]  /*36c0*/  FFMA.FTZ R73, R27.reuse, R204, R53 ;  /* 0x000000cc1b497223 */ /* 0x040fe20000010035 */
[----:B------:R-:W-:Y:S01]  /*36d0*/  FFMA.FTZ R79, R27, R214, R61 ;  /* 0x000000d61b4f7223 */ /* 0x000fe2000001003d */
[----:B------:R-:W-:Y:S01]  /*36e0*/  LOP3.LUT P2, RZ, R186, 0xff0000, RZ, 0xc0, !PT ;  /* 0x00ff0000baff7812 */ /* 0x000fe2000784c0ff */
[----:B------:R-:W-:Y:S01]  /*36f0*/  FADD.FTZ R142, -R65, R142 ;  /* 0x0000008e418e7221 */ /* 0x000fe20000010100 */
[----:B------:R-:W-:Y:S01]  /*3700*/  FADD.FTZ R136, -R75, R136 ;  /* 0x000000884b887221 */ /* 0x000fe20000010100 */
[-C--:B------:R-:W-:Y:S01]  /*3710*/  FMUL.FTZ R73, R73, R26.reuse ;  /* 0x0000001a49497220 */ /* 0x080fe20000410000 */
[----:B------:R-:W-:Y:S01]  /*3720*/  SEL R75, R67, RZ, P5 ;  /* 0x000000ff434b7207 */ /* 0x000fe20002800000 */
[----:B------:R-:W-:Y:S01]  /*3730*/  FMUL.FTZ R79, R79, R26 ;  /* 0x0000001a4f4f7220 */ /* 0x000fe20000410000 */
[----:B------:R-:W-:Y:S01]  /*3740*/  SEL R82, R69, RZ, P2 ;  /* 0x000000ff45527207 */ /* 0x000fe20001000000 */
[----:B------:R-:W-:Y:S01]  /*3750*/  FADD.FTZ R71, -R71, R134 ;  /* 0x0000008647477221 */ /* 0x000fe20000010100 */
[----:B------:R-:W-:Y:S01]  /*3760*/  FFMA.FTZ R67, R27, R142, R51 ;  /* 0x0000008e1b437223 */ /* 0x000fe20000010033 */
[----:B------:R-:W-:Y:S01]  /*3770*/  FADD.FTZ R205, -R205, R160 ;  /* 0x000000a0cdcd7221 */ /* 0x000fe20000010100 */
[----:B------:R-:W-:Y:S01]  /*3780*/  FFMA.FTZ R69, R27, R200, R59 ;  /* 0x000000c81b457223 */ /* 0x000fe2000001003b */
[----:B------:R-:W-:Y:S01]  /*3790*/  FMUL.FTZ R73, R73, UR5 ;  /* 0x0000000549497c20 */ /* 0x000fe20008410000 */
[----:B------:R-:W-:Y:S01]  /*37a0*/  FMUL.FTZ R79, R79, UR5 ;  /* 0x000000054f4f7c20 */ /* 0x000fe20008410000 */
[----:B------:R-:W-:Y:S01]  /*37b0*/  LOP3.LUT P3, RZ, R184, 0xff00, RZ, 0xc0, !PT ;  /* 0x0000ff00b8ff7812 */ /* 0x000fe2000786c0ff */
[----:B------:R-:W-:Y:S01]  /*37c0*/  FFMA.FTZ R71, R27, R71, R44 ;  /* 0x000000471b477223 */ /* 0x000fe2000001002c */
[-C--:B------:R-:W-:Y:S01]  /*37d0*/  FMUL.FTZ R67, R67, R26.reuse ;  /* 0x0000001a43437220 */ /* 0x080fe20000410000 */
[----:B------:R-:W-:Y:S01]  /*37e0*/  LOP3.LUT P1, RZ, R186, 0xff00, RZ, 0xc0, !PT ;  /* 0x0000ff00baff7812 */ /* 0x000fe2000782c0ff */
[----:B------:R-:W-:Y:S01]  /*37f0*/  FFMA.FTZ R205, R27, R205, R52 ;  /* 0x000000cd1bcd7223 */ /* 0x000fe20000010034 */
[-C--:B------:R-:W-:Y:S01]  /*3800*/  FMUL.FTZ R69, R69, R26.reuse ;  /* 0x0000001a45457220 */ /* 0x080fe20000410000 */
[----:B------:R-:W-:Y:S01]  /*3810*/  FADD.FTZ R207, -R76, R207 ;  /* 0x000000cf4ccf7221 */ /* 0x000fe20000010100 */
[----:B------:R-:W-:Y:S01]  /*3820*/  FADD.FTZ R70, -R70, R143 ;  /* 0x0000008f46467221 */ /* 0x000fe20000010100 */
[----:B------:R-:W-:Y:S01]  /*3830*/  SEL R73, R73, RZ, P3 ;  /* 0x000000ff49497207 */ /* 0x000fe20001800000 */
[-C--:B------:R-:W-:Y:S01]  /*3840*/  FMUL.FTZ R71, R71, R26.reuse ;  /* 0x0000001a47477220 */ /* 0x080fe20000410000 */
[----:B------:R-:W-:Y:S01]  /*3850*/  FMUL.FTZ R67, R67, UR5 ;  /* 0x0000000543437c20 */ /* 0x000fe20008410000 */
[----:B------:R-:W-:Y:S01]  /*3860*/  SEL R81, R79, RZ, P1 ;  /* 0x000000ff4f517207 */ /* 0x000fe20000800000 */
[----:B------:R-:W-:Y:S01]  /*3870*/  FMUL.FTZ R205, R205, R26 ;  /* 0x0000001acdcd7220 */ /* 0x000fe20000410000 */
[----:B------:R-:W-:Y:S01]  /*3880*/  FMUL.FTZ R69, R69, UR5 ;  /* 0x0000000545457c20 */ /* 0x000fe20008410000 */
[----:B------:R-:W-:Y:S01]  /*3890*/  ISETP.GE.U32.AND P3, PT, R178, 0x1000000, PT ;  /* 0x01000000b200780c */ /* 0x000fe20003f66070 */
[----:B------:R-:W-:Y:S01]  /*38a0*/  FFMA.FTZ R207, R27, R207, R56 ;  /* 0x000000cf1bcf7223 */ /* 0x000fe20000010038 */
[----:B------:R-:W-:Y:S01]  /*38b0*/  ISETP.GE.U32.AND P1, PT, R185, 0x1000000, PT ;  /* 0x01000000b900780c */ /* 0x000fe20003f26070 */
[----:B------:R-:W-:Y:S01]  /*38c0*/  FFMA.FTZ R65, R27, R70, R50 ;  /* 0x000000461b417223 */ /* 0x000fe20000010032 */
[----:B------:R-:W-:Y:S01]  /*38d0*/  FADD.FTZ R194, -R194, R135 ;  /* 0x00000087c2c27221 */ /* 0x000fe20000010100 */
[----:B------:R-:W-:Y:S01]  /*38e0*/  FADD.FTZ R203, -R203, R148 ;  /* 0x00000094cbcb7221 */ /* 0x000fe20000010100 */
[----:B------:R-:W-:Y:S01]  /*38f0*/  FADD.FTZ R133, -R68, R133 ;  /* 0x0000008544857221 */ /* 0x000fe20000010100 */
[----:B------:R-:W-:Y:S01]  /*3900*/  FADD.FTZ R66, -R66, R141 ;  /* 0x0000008d42427221 */ /* 0x000fe20000010100 */
[----:B------:R-:W-:Y:S01]  /*3910*/  FADD.FTZ R140, -R193, R140 ;  /* 0x0000008cc18c7221 */ /* 0x000fe20000010100 */
[----:B------:R-:W-:Y:S01]  /*3920*/  FMUL.FTZ R64, R71, UR5 ;  /* 0x0000000547407c20 */ /* 0x000fe20008410000 */
[----:B------:R-:W0:Y:S01]  /*3930*/  LDC.64 R90, c[0x0][0x468] ;  /* 0x00011a00ff5a7b82 */ /* 0x000e220000000a00 */
[----:B------:R-:W-:Y:S01]  /*3940*/  FMUL.FTZ R72, R205, UR5 ;  /* 0x00000005cd487c20 */ /* 0x000fe20008410000 */
[----:B------:R-:W-:Y:S01]  /*3950*/  SEL R71, R67, RZ, P3 ;  /* 0x000000ff43477207 */ /* 0x000fe20001800000 */
[-C--:B------:R-:W-:Y:S01]  /*3960*/  FMUL.FTZ R207, R207, R26.reuse ;  /* 0x0000001acfcf7220 */ /* 0x080fe20000410000 */
[----:B------:R-:W-:Y:S01]  /*3970*/  LOP3.LUT P2, RZ, R184, 0xff, RZ, 0xc0, !PT ;  /* 0x000000ffb8ff7812 */ /* 0x000fe2000784c0ff */
[----:B------:R-:W-:Y:S01]  /*3980*/  FMUL.FTZ R65, R65, R26 ;  /* 0x0000001a41417220 */ /* 0x000fe20000410000 */
[----:B------:R-:W-:Y:S01]  /*3990*/  SEL R79, R69, RZ, P1 ;  /* 0x000000ff454f7207 */ /* 0x000fe20000800000 */
[----:B------:R-:W-:Y:S01]  /*39a0*/  FFMA.FTZ R67, R27, R194, R46 ;  /* 0x000000c21b437223 */ /* 0x000fe2000001002e */
[----:B------:R-:W-:Y:S01]  /*39b0*/  FADD.FTZ R138, -R85, R138 ;  /* 0x0000008a558a7221 */ /* 0x000fe20000010100 */
[C---:B------:R-:W-:Y:S01]  /*39c0*/  FFMA.FTZ R203, R27.reuse, R203, R54 ;  /* 0x000000cb1bcb7223 */ /* 0x040fe20000010036 */
[C---:B------:R-:W-:Y:S01]  /*39d0*/  FFMA.FTZ R133, R27.reuse, R133, R48 ;  /* 0x000000851b857223 */ /* 0x040fe20000010030 */
[C---:B------:R-:W-:Y:S01]  /*39e0*/  FFMA.FTZ R69, R27.reuse, R136, R49 ;  /* 0x000000881b457223 */ /* 0x040fe20000010031 */
[C---:B------:R-:W-:Y:S01]  /*39f0*/  FFMA.FTZ R85, R27.reuse, R66, R47 ;  /* 0x000000421b557223 */ /* 0x040fe2000001002f */
[----:B------:R-:W-:Y:S01]  /*3a00*/  FFMA.FTZ R87, R27, R140, R45 ;  /* 0x0000008c1b577223 */ /* 0x000fe2000001002d */
[----:B------:R-:W-:Y:S01]  /*3a10*/  FMUL.FTZ R76, R207, UR5 ;  /* 0x00000005cf4c7c20 */ /* 0x000fe20008410000 */
[----:B------:R-:W-:Y:S01]  /*3a20*/  SEL R72, R72, RZ, P2 ;  /* 0x000000ff48487207 */ /* 0x000fe20001000000 */
[----:B------:R-:W-:Y:S01]  /*3a30*/  FMUL.FTZ R65, R65, UR5 ;  /* 0x0000000541417c20 */ /* 0x000fe20008410000 */
[-C--:B------:R-:W-:Y:S01]  /*3a40*/  FMUL.FTZ R67, R67, R26.reuse ;  /* 0x0000001a43437220 */ /* 0x080fe20000410000 */
[----:B------:R-:W-:Y:S01]  /*3a50*/  LOP3.LUT P4, RZ, R185, 0xff, RZ, 0xc0, !PT ;  /* 0x000000ffb9ff7812 */ /* 0x000fe2000788c0ff */
[-C--:B------:R-:W-:Y:S01]  /*3a60*/  FMUL.FTZ R203, R203, R26.reuse ;  /* 0x0000001acbcb7220 */ /* 0x080fe20000410000 */
[----:B------:R-:W-:Y:S01]  /*3a70*/  LOP3.LUT P2, RZ, R178, 0xff0000, RZ, 0xc0, !PT ;  /* 0x00ff0000b2ff7812 */ /* 0x000fe2000784c0ff */
[-C--:B------:R-:W-:Y:S01]  /*3a80*/  FMUL.FTZ R133, R133, R26.reuse ;  /* 0x0000001a85857220 */ /* 0x080fe20000410000 */
[-C--:B------:R-:W-:Y:S01]  /*3a90*/  FMUL.FTZ R69, R69, R26.reuse ;  /* 0x0000001a45457220 */ /* 0x080fe20000410000 */
[-C--:B------:R-:W-:Y:S01]  /*3aa0*/  FMUL.FTZ R85, R85, R26.reuse ;  /* 0x0000001a55557220 */ /* 0x080fe20000410000 */
[----:B------:R-:W-:Y:S01]  /*3ab0*/  FMUL.FTZ R87, R87, R26 ;  /* 0x0000001a57577220 */ /* 0x000fe20000410000 */
[----:B------:R-:W-:Y:S01]  /*3ac0*/  FADD.FTZ R139, -R84, R139 ;  /* 0x0000008b548b7221 */ /* 0x000fe20000010100 */
[----:B------:R-:W-:Y:S01]  /*3ad0*/  FADD.FTZ R189, -R189, R158 ;  /* 0x0000009ebdbd7221 */ /* 0x000fe20000010100 */
[----:B------:R-:W-:Y:S01]  /*3ae0*/  FADD.FTZ R188, -R188, R159 ;  /* 0x0000009fbcbc7221 */ /* 0x000fe20000010100 */
[----:B------:R-:W-:Y:S01]  /*3af0*/  FADD.FTZ R161, -R161, R150 ;  /* 0x00000096a1a17221 */ /* 0x000fe20000010100 */
[----:B------:R-:W-:Y:S01]  /*3b00*/  FADD.FTZ R162, -R162, R151 ;  /* 0x00000097a2a27221 */ /* 0x000fe20000010100 */
[----:B------:R-:W-:Y:S01]  /*3b10*/  FMUL.FTZ R66, R67, UR5 ;  /* 0x0000000543427c20 */ /* 0x000fe20008410000 */
[----:B------:R-:W-:Y:S01]  /*3b20*/  SEL R76, R76, RZ, P4 ;  /* 0x000000ff4c4c7207 */ /* 0x000fe20002000000 */
[----:B------:R-:W-:Y:S01]  /*3b30*/  FMUL.FTZ R74, R203, UR5 ;  /* 0x00000005cb4a7c20 */ /* 0x000fe20008410000 */
[----:B------:R-:W-:Y:S01]  /*3b40*/  FMUL.FTZ R68, R133, UR5 ;  /* 0x0000000585447c20 */ /* 0x000fe20008410000 */
[----:B------:R-:W-:Y:S01]  /*3b50*/  FMUL.FTZ R69, R69, UR5 ;  /* 0x0000000545457c20 */ /* 0x000fe20008410000 */
[----:B------:R-:W-:Y:S01]  /*3b60*/  SEL R70, R65, RZ, P2 ;  /* 0x000000ff41467207 */ /* 0x000fe20001000000 */
[----:B------:R-:W-:Y:S01]  /*3b70*/  FMUL.FTZ R67, R85, UR5 ;  /* 0x0000000555437c20 */ /* 0x000fe20008410000 */
[----:B------:R-:W-:Y:S01]  /*3b80*/  LOP3.LUT P4, RZ, R184, 0xff0000, RZ, 0xc0, !PT ;  /* 0x00ff0000b8ff7812 */ /* 0x000fe2000788c0ff */
[----:B------:R-:W-:Y:S01]  /*3b90*/  FMUL.FTZ R65, R87, UR5 ;  /* 0x0000000557417c20 */ /* 0x000fe20008410000 */
[C---:B------:R-:W-:Y:S01]  /*3ba0*/  LOP3.LUT P6, RZ, R178.reuse, 0xff, RZ, 0xc0, !PT ;  /* 0x000000ffb2ff7812 */ /* 0x040fe200078cc0ff */
[C---:B------:R-:W-:Y:S01]  /*3bb0*/  FFMA.FTZ R139, R27.reuse, R139, R40 ;  /* 0x0000008b1b8b7223 */ /* 0x040fe20000010028 */
[----:B------:R-:W-:Y:S01]  /*3bc0*/  LOP3.LUT P1, RZ, R178, 0xff00, RZ, 0xc0, !PT ;  /* 0x0000ff00b2ff7812 */ /* 0x000fe2000782c0ff */
[C---:B------:R-:W-:Y:S01]  /*3bd0*/  FFMA.FTZ R85, R27.reuse, R138, R41 ;  /* 0x0000008a1b557223 */ /* 0x040fe20000010029 */
        /* <DEDUP_REMOVED lines=10> */
[----:B------:R-:W-:Y:S01]  /*3c80*/  SEL R74, R74, RZ, P4 ;  /* 0x000000ff4a4a7207 */ /* 0x000fe20002000000 */
[-C--:B------:R-:W-:Y:S01]  /*3c90*/  FMUL.FTZ R139, R139, R26.reuse ;  /* 0x0000001a8b8b7220 */ /* 0x080fe20000410000 */
[----:B------:R-:W-:Y:S01]  /*3ca0*/  SEL R68, R68, RZ, P6 ;  /* 0x000000ff44447207 */ /* 0x000fe20003000000 */
[-C--:B------:R-:W-:Y:S01]  /*3cb0*/  FMUL.FTZ R85, R85, R26.reuse ;  /* 0x0000001a55557220 */ /* 0x080fe20000410000 */
[----:B------:R-:W-:Y:S01]  /*3cc0*/  SEL R69, R69, RZ, P1 ;  /* 0x000000ff45457207 */ /* 0x000fe20000800000 */
[-C--:B------:R-:W-:Y:S01]  /*3cd0*/  FMUL.FTZ R189, R189, R26.reuse ;  /* 0x0000001abdbd7220 */ /* 0x080fe20000410000 */
[C---:B------:R-:W-:Y:S01]  /*3ce0*/  LOP3.LUT P4, RZ, R176.reuse, 0xff, RZ, 0xc0, !PT ;  /* 0x000000ffb0ff7812 */ /* 0x040fe2000788c0ff */
[-C--:B------:R-:W-:Y:S01]  /*3cf0*/  FMUL.FTZ R87, R87, R26.reuse ;  /* 0x0000001a57577220 */ /* 0x080fe20000410000 */
[C---:B------:R-:W-:Y:S01]  /*3d00*/  LOP3.LUT P5, RZ, R176.reuse, 0xff00, RZ, 0xc0, !PT ;  /* 0x0000ff00b0ff7812 */ /* 0x040fe200078ac0ff */
[-C--:B------:R-:W-:Y:S01]  /*3d10*/  FMUL.FTZ R161, R161, R26.reuse ;  /* 0x0000001aa1a17220 */ /* 0x080fe20000410000 */
[C---:B------:R-:W-:Y:S01]  /*3d20*/  LOP3.LUT P6, RZ, R176.reuse, 0xff0000, RZ, 0xc0, !PT ;  /* 0x00ff0000b0ff7812 */ /* 0x040fe200078cc0ff */
[----:B------:R-:W-:Y:S01]  /*3d30*/  FMUL.FTZ R89, R89, R26 ;  /* 0x0000001a59597220 */ /* 0x000fe20000410000 */
[----:B------:R-:W-:Y:S01]  /*3d40*/  ISETP.GE.U32.AND P1, PT, R176, 0x1000000, PT ;  /* 0x01000000b000780c */ /* 0x000fe20003f26070 */
[C---:B------:R-:W-:Y:S01]  /*3d50*/  FFMA.FTZ R93, R27.reuse, R92, R38 ;  /* 0x0000005c1b5d7223 */ /* 0x040fe20000010026 */
[C---:B------:R-:W-:Y:S01]  /*3d60*/  FFMA.FTZ R95, R27.reuse, R156, R39 ;  /* 0x0000009c1b5f7223 */ /* 0x040fe20000010027 */
[C---:B------:R-:W-:Y:S01]  /*3d70*/  FFMA.FTZ R155, R27.reuse, R155, R32 ;  /* 0x0000009b1b9b7223 */ /* 0x040fe20000010020 */
[C---:B------:R-:W-:Y:S01]  /*3d80*/  FFMA.FTZ R133, R27.reuse, R154, R33 ;  /* 0x0000009a1b857223 */ /* 0x040fe20000010021 */
[C---:B------:R-:W-:Y:S01]  /*3d90*/  FFMA.FTZ R153, R27.reuse, R153, R34 ;  /* 0x000000991b997223 */ /* 0x040fe20000010022 */
[----:B------:R-:W-:Y:S01]  /*3da0*/  FFMA.FTZ R27, R27, R152, R35 ;  /* 0x000000981b1b7223 */ /* 0x000fe20000010023 */
[----:B------:R-:W-:Y:S01]  /*3db0*/  FMUL.FTZ R84, R139, UR5 ;  /* 0x000000058b547c20 */ /* 0x000fe20008410000 */
[----:B------:R-:W-:Y:S01]  /*3dc0*/  FMUL.FTZ R85, R85, UR5 ;  /* 0x0000000555557c20 */ /* 0x000fe20008410000 */
[C---:B------:R-:W-:Y:S01]  /*3dd0*/  LOP3.LUT P2, RZ, R172.reuse, 0xff, RZ, 0xc0, !PT ;  /* 0x000000ffacff7812 */ /* 0x040fe2000784c0ff */
[----:B------:R-:W-:Y:S01]  /*3de0*/  FMUL.FTZ R86, R189, UR5 ;  /* 0x00000005bd567c20 */ /* 0x000fe20008410000 */
[----:B------:R-:W-:Y:S01]  /*3df0*/  LOP3.LUT P3, RZ, R172, 0xff00, RZ, 0xc0, !PT ;  /* 0x0000ff00acff7812 */ /* 0x000fe2000786c0ff */
[----:B------:R-:W-:Y:S01]  /*3e00*/  FMUL.FTZ R87, R87, UR5 ;  /* 0x0000000557577c20 */ /* 0x000fe20008410000 */
[----:B------:R-:W-:Y:S01]  /*3e10*/  SEL R64, R64, RZ, P4 ;  /* 0x000000ff40407207 */ /* 0x000fe20002000000 */
[----:B------:R-:W-:Y:S01]  /*3e20*/  FMUL.FTZ R88, R161, UR5 ;  /* 0x00000005a1587c20 */ /* 0x000fe20008410000 */
[----:B------:R-:W-:Y:S01]  /*3e30*/  SEL R65, R65, RZ, P5 ;  /* 0x000000ff41417207 */ /* 0x000fe20002800000 */
[----:B------:R-:W-:Y:S01]  /*3e40*/  FMUL.FTZ R89, R89, UR5 ;  /* 0x0000000559597c20 */ /* 0x000fe20008410000 */
[----:B------:R-:W-:Y:S01]  /*3e50*/  SEL R66, R66, RZ, P6 ;  /* 0x000000ff42427207 */ /* 0x000fe20003000000 */
[-C--:B------:R-:W-:Y:S01]  /*3e60*/  FMUL.FTZ R142, R93, R26.reuse ;  /* 0x0000001a5d8e7220 */ /* 0x080fe20000410000 */
[----:B------:R-:W-:Y:S01]  /*3e70*/  SEL R67, R67, RZ, P1 ;  /* 0x000000ff43437207 */ /* 0x000fe20000800000 */
[-C--:B------:R-:W-:Y:S01]  /*3e80*/  FMUL.FTZ R143, R95, R26.reuse ;  /* 0x0000001a5f8f7220 */ /* 0x080fe20000410000 */
[C---:B------:R-:W-:Y:S01]  /*3e90*/  LOP3.LUT P4, RZ, R172.reuse, 0xff0000, RZ, 0xc0, !PT ;  /* 0x00ff0000acff7812 */ /* 0x040fe2000788c0ff */
[-C--:B------:R-:W-:Y:S01]  /*3ea0*/  FMUL.FTZ R155, R155, R26.reuse ;  /* 0x0000001a9b9b7220 */ /* 0x080fe20000410000 */
[----:B------:R-:W-:Y:S01]  /*3eb0*/  ISETP.GE.U32.AND P5, PT, R172, 0x1000000, PT ;  /* 0x01000000ac00780c */ /* 0x000fe20003fa6070 */
[-C--:B------:R-:W-:Y:S01]  /*3ec0*/  FMUL.FTZ R144, R133, R26.reuse ;  /* 0x0000001a85907220 */ /* 0x080fe20000410000 */
[----:B------:R-:W-:Y:S01]  /*3ed0*/  LOP3.LUT P6, RZ, R171, 0xff, RZ, 0xc0, !PT ;  /* 0x000000ffabff7812 */ /* 0x000fe200078cc0ff */
[-C--:B------:R-:W-:Y:S01]  /*3ee0*/  FMUL.FTZ R153, R153, R26.reuse ;  /* 0x0000001a99997220 */ /* 0x080fe20000410000 */
[----:B------:R-:W-:Y:S01]  /*3ef0*/  LOP3.LUT P1, RZ, R171, 0xff00, RZ, 0xc0, !PT ;  /* 0x0000ff00abff7812 */ /* 0x000fe2000782c0ff */
[----:B------:R-:W-:Y:S01]  /*3f00*/  FMUL.FTZ R145, R27, R26 ;  /* 0x0000001a1b917220 */ /* 0x000fe20000410000 */
[----:B0-----:R-:W-:Y:S01]  /*3f10*/  IMAD.WIDE.U32 R92, R28, 0x10, R90 ;  /* 0x000000101c5c7825 */ /* 0x001fe200078e005a */
[----:B------:R-:W-:-:S03]  /*3f20*/  SEL R84, R84, RZ, P2 ;  /* 0x000000ff54547207 */ /* 0x000fc60001000000 */
[----:B------:R-:W-:Y:S01]  /*3f30*/  FMUL.FTZ R28, R155, UR5 ;  /* 0x000000059b1c7c20 */ /* 0x000fe20008410000 */
[----:B------:R-:W-:Y:S01]  /*3f40*/  SEL R85, R85, RZ, P3 ;  /* 0x000000ff55557207 */ /* 0x000fe20001800000 */
[----:B------:R-:W-:Y:S01]  /*3f50*/  IMAD.WIDE.U32 R94, R29, 0x10, R90 ;  /* 0x000000101d5e7825 */ /* 0x000fe200078e005a */
[----:B------:R-:W-:-:S03]  /*3f60*/  LOP3.LUT P2, RZ, R171, 0xff0000, RZ, 0xc0, !PT ;  /* 0x00ff0000abff7812 */ /* 0x000fc6000784c0ff */
[----:B------:R-:W-:Y:S01]  /*3f70*/  FMUL.FTZ R29, R144, UR5 ;  /* 0x00000005901d7c20 */ /* 0x000fe20008410000 */
[----:B------:R-:W-:Y:S01]  /*3f80*/  ISETP.GE.U32.AND P3, PT, R171, 0x1000000, PT ;  /* 0x01000000ab00780c */ /* 0x000fe20003f66070 */
[----:B------:R-:W-:Y:S01]  /*3f90*/  IMAD.WIDE.U32 R136, R30, 0x10, R90 ;  /* 0x000000101e887825 */ /* 0x000fe200078e005a */
[----:B------:R-:W-:-:S03]  /*3fa0*/  SEL R86, R86, RZ, P4 ;  /* 0x000000ff56567207 */ /* 0x000fc60002000000 */
[----:B------:R-:W-:Y:S01]  /*3fb0*/  FMUL.FTZ R30, R153, UR5 ;  /* 0x00000005991e7c20 */ /* 0x000fe20008410000 */
[----:B------:R-:W-:Y:S01]  /*3fc0*/  SEL R87, R87, RZ, P5 ;  /* 0x000000ff57577207 */ /* 0x000fe20002800000 */
[----:B------:R-:W-:Y:S01]  /*3fd0*/  IMAD.WIDE.U32 R26, R31, 0x10, R90 ;  /* 0x000000101f1a7825 */ /* 0x000fe200078e005a */
[----:B------:R-:W-:-:S03]  /*3fe0*/  SEL R88, R88, RZ, P6 ;  /* 0x000000ff58587207 */ /* 0x000fc60003000000 */
[----:B------:R-:W-:Y:S01]  /*3ff0*/  FMUL.FTZ R31, R145, UR5 ;  /* 0x00000005911f7c20 */ /* 0x000fe20008410000 */
[----:B------:R-:W-:Y:S01]  /*4000*/  SEL R89, R89, RZ, P1 ;  /* 0x000000ff59597207 */ /* 0x000fe20000800000 */
[--C-:B------:R-:W-:Y:S01]  /*4010*/  IMAD.WIDE.U32 R132, R164, 0x10, R90.reuse ;  /* 0x00000010a4847825 */ /* 0x100fe200078e005a */
[C---:B------:R-:W-:Y:S01]  /*4020*/  LOP3.LUT P4, RZ, R168.reuse, 0xff, RZ, 0xc0, !PT ;  /* 0x000000ffa8ff7812 */ /* 0x040fe2000788c0ff */
[----:B------:R1:W-:Y:S01]  /*4030*/  STG.E.128 desc[UR6][R92.64], R80 ;  /* 0x000000505c007986 */ /* 0x0003e2000c101d06 */
[C---:B------:R-:W-:Y:S01]  /*4040*/  LOP3.LUT P5, RZ, R168.reuse, 0xff00, RZ, 0xc0, !PT ;  /* 0x0000ff00a8ff7812 */ /* 0x040fe200078ac0ff */
[--C-:B------:R-:W-:Y:S01]  /*4050*/  IMAD.WIDE.U32 R134, R165, 0x10, R90.reuse ;  /* 0x00000010a5867825 */ /* 0x100fe200078e005a */
[C---:B------:R-:W-:Y:S01]  /*4060*/  LOP3.LUT P6, RZ, R168.reuse, 0xff0000, RZ, 0xc0, !PT ;  /* 0x00ff0000a8ff7812 */ /* 0x040fe200078cc0ff */
[----:B------:R1:W-:Y:S01]  /*4070*/  STG.E.128 desc[UR6][R94.64], R76 ;  /* 0x0000004c5e007986 */ /* 0x0003e2000c101d06 */
[----:B------:R-:W-:Y:S01]  /*4080*/  ISETP.GE.U32.AND P1, PT, R168, 0x1000000, PT ;  /* 0x01000000a800780c */ /* 0x000fe20003f26070 */
[--C-:B------:R-:W-:Y:S01]  /*4090*/  IMAD.WIDE.U32 R138, R166, 0x10, R90.reuse ;  /* 0x00000010a68a7825 */ /* 0x100fe200078e005a */
[----:B------:R-:W-:Y:S01]  /*40a0*/  SEL R28, R28, RZ, P4 ;  /* 0x000000ff1c1c7207 */ /* 0x000fe20002000000 */
[----:B------:R1:W-:Y:S01]  /*40b0*/  STG.E.128 desc[UR6][R136.64], R72 ;  /* 0x0000004888007986 */ /* 0x0003e2000c101d06 */
[----:B------:R-:W-:Y:S01]  /*40c0*/  SEL R29, R29, RZ, P5 ;  /* 0x000000ff1d1d7207 */ /* 0x000fe20002800000 */
[----:B------:R-:W-:-:S04]  /*40d0*/  IMAD.WIDE.U32 R140, R167, 0x10, R90 ;  /* 0x00000010a78c7825 */ /* 0x000fc800078e005a */
[----:B------:R-:W-:Y:S01]  /*40e0*/  FMUL.FTZ R90, R142, UR5 ;  /* 0x000000058e5a7c20 */ /* 0x000fe20008410000 */
[----:B------:R-:W-:Y:S01]  /*40f0*/  FMUL.FTZ R91, R143, UR5 ;  /* 0x000000058f5b7c20 */ /* 0x000fe20008410000 */
[----:B------:R-:W-:Y:S01]  /*4100*/  SEL R30, R30, RZ, P6 ;  /* 0x000000ff1e1e7207 */ /* 0x000fe20003000000 */
[----:B------:R1:W-:Y:S01]  /*4110*/  STG.E.128 desc[UR6][R26.64], R68 ;  /* 0x000000441a007986 */ /* 0x0003e2000c101d06 */
[----:B------:R-:W-:Y:S02]  /*4120*/  SEL R31, R31, RZ, P1 ;  /* 0x000000ff1f1f7207 */ /* 0x000fe40000800000 */
[----:B------:R-:W-:Y:S01]  /*4130*/  SEL R90, R90, RZ, P2 ;  /* 0x000000ff5a5a7207 */ /* 0x000fe20001000000 */
[----:B------:R1:W-:Y:S01]  /*4140*/  STG.E.128 desc[UR6][R132.64], R64 ;  /* 0x0000004084007986 */ /* 0x0003e2000c101d06 */
[----:B------:R-:W-:-:S03]  /*4150*/  SEL R91, R91, RZ, P3 ;  /* 0x000000ff5b5b7207 */ /* 0x000fc60001800000 */
[----:B------:R1:W-:Y:S04]  /*4160*/  STG.E.128 desc[UR6][R134.64], R84 ;  /* 0x0000005486007986 */ /* 0x0003e8000c101d06 */
[----:B------:R1:W-:Y:S04]  /*4170*/  STG.E.128 desc[UR6][R138.64], R88 ;  /* 0x000000588a007986 */ /* 0x0003e8000c101d06 */
[----:B------:R1:W-:Y:S01]  /*4180*/  STG.E.128 desc[UR6][R140.64], R28 ;  /* 0x0000001c8c007986 */ /* 0x0003e2000c101d06 */
[----:B------:R-:W-:Y:S05]  /*4190*/  BRA `(.L_x_18834) ;  /* 0x0000002c00f87947 */ /* 0x000fea0003800000 */
.L_x_18833:
[C-C-:B------:R-:W-:Y:S01]  /*41a0*/  FFMA.FTZ R132, R72.reuse, R132, R73.reuse ;  /* 0x0000008448847223 */ /* 0x140fe20000010049 */
[C-C-:B--2---:R-:W-:Y:S01]  /*41b0*/  FFMA.FTZ R77, R72.reuse, R220, R73.reuse ;  /* 0x000000dc484d7223 */ /* 0x144fe20000010049 */
[C-C-:B------:R-:W-:Y:S01]  /*41c0*/  FFMA.FTZ R69, R72.reuse, R192, R73.reuse ;  /* 0x000000c048457223 */ /* 0x140fe20000010049 */
[----:B------:R-:W-:Y:S01]  /*41d0*/  FFMA.FTZ R67, R72, R161, R73 ;  /* 0x000000a148437223 */ /* 0x000fe20000010049 */
        /* <DEDUP_REMOVED lines=32> */
[----:B------:R-:W-:Y:S01]  /*43e0*/  LOP3.LUT P6, RZ, R186, 0xff, RZ, 0xc0, !PT ;  /* 0x000000ffbaff7812 */ /* 0x000fe200078cc0ff */
[----:B------:R-:W-:Y:S01]  /*43f0*/  FADD.FTZ R207, -R80, R207 ;  /* 0x000000cf50cf7221 */ /* 0x000fe20000010100 */
[----:B------:R-:W-:Y:S01]  /*4400*/  FMUL.FTZ R72, R72, UR5 ;  /* 0x0000000548487c20 */ /* 0x000fe20008410000 */
[----:B------:R-:W-:Y:S01]  /*4410*/  FFMA.FTZ R77, R27, R214, R61 ;  /* 0x000000d61b4d7223 */ /* 0x000fe2000001003d */
[----:B------:R-:W-:Y:S01]  /*4420*/  FADD.FTZ R206, -R81, R206 ;  /* 0x000000ce51ce7221 */ /* 0x000fe20000010100 */
[----:B------:R-:W-:Y:S01]  /*4430*/  LOP3.LUT P1, RZ, R186, 0xff00, RZ, 0xc0, !PT ;  /* 0x0000ff00baff7812 */ /* 0x000fe2000782c0ff */
[----:B------:R-:W-:Y:S01]  /*4440*/  FADD.FTZ R86, -R86, R201 ;  /* 0x000000c956567221 */ /* 0x000fe20000010100 */
[----:B------:R-:W-:Y:S01]  /*4450*/  SEL R80, R72, RZ, P6 ;  /* 0x000000ff48507207 */ /* 0x000fe20003000000 */
[----:B------:R-:W-:Y:S01]  /*4460*/  FMUL.FTZ R72, R77, R26 ;  /* 0x0000001a4d487220 */ /* 0x000fe20000410000 */
[----:B------:R-:W-:Y:S01]  /*4470*/  FFMA.FTZ R85, R27, R206, R57 ;  /* 0x000000ce1b557223 */ /* 0x000fe20000010039 */
[----:B------:R-:W-:Y:S01]  /*4480*/  FADD.FTZ R205, -R205, R160 ;  /* 0x000000a0cdcd7221 */ /* 0x000fe20000010100 */
[----:B------:R-:W-:Y:S01]  /*4490*/  FADD.FTZ R213, -R78, R213 ;  /* 0x000000d54ed57221 */ /* 0x000fe20000010100 */
[----:B------:R-:W-:Y:S01]  /*44a0*/  FMUL.FTZ R72, R72, UR5 ;  /* 0x0000000548487c20 */ /* 0x000fe20008410000 */
[----:B------:R-:W-:Y:S01]  /*44b0*/  LOP3.LUT P5, RZ, R185, 0xff00, RZ, 0xc0, !PT ;  /* 0x0000ff00b9ff7812 */ /* 0x000fe200078ac0ff */
[----:B------:R-:W-:Y:S01]  /*44c0*/  FFMA.FTZ R86, R27, R86, R58 ;  /* 0x000000561b567223 */ /* 0x000fe2000001003a */
[----:B------:R-:W-:Y:S01]  /*44d0*/  FADD.FTZ R212, -R79, R212 ;  /* 0x000000d44fd47221 */ /* 0x000fe20000010100 */
[----:B------:R-:W-:Y:S01]  /*44e0*/  FFMA.FTZ R92, R27, R205, R52 ;  /* 0x000000cd1b5c7223 */ /* 0x000fe20000010034 */
[----:B------:R-:W-:Y:S01]  /*44f0*/  SEL R81, R72, RZ, P1 ;  /* 0x000000ff48517207 */ /* 0x000fe20000800000 */
[----:B------:R-:W-:Y:S01]  /*4500*/  FMUL.FTZ R72, R85, R26 ;  /* 0x0000001a55487220 */ /* 0x000fe20000410000 */
[C---:B------:R-:W-:Y:S01]  /*4510*/  FFMA.FTZ R78, R27.reuse, R213, R62 ;  /* 0x000000d51b4e7223 */ /* 0x040fe2000001003e */
[----:B------:R-:W-:Y:S01]  /*4520*/  FFMA.FTZ R79, R27, R212, R63 ;  /* 0x000000d41b4f7223 */ /* 0x000fe2000001003f */
[-C--:B------:R-:W-:Y:S01]  /*4530*/  FMUL.FTZ R93, R92, R26.reuse ;  /* 0x0000001a5c5d7220 */ /* 0x080fe20000410000 */
[----:B------:R-:W-:Y:S01]  /*4540*/  FMUL.FTZ R72, R72, UR5 ;  /* 0x0000000548487c20 */ /* 0x000fe20008410000 */
[----:B------:R-:W-:Y:S01]  /*4550*/  FADD.FTZ R204, -R204, R149 ;  /* 0x00000095cccc7221 */ /* 0x000fe20000010100 */
[-C--:B------:R-:W-:Y:S01]  /*4560*/  FMUL.FTZ R73, R78, R26.reuse ;  /* 0x0000001a4e497220 */ /* 0x080fe20000410000 */
[----:B------:R-:W-:Y:S01]  /*4570*/  LOP3.LUT P6, RZ, R185, 0xff0000, RZ, 0xc0, !PT ;  /* 0x00ff0000b9ff7812 */ /* 0x000fe200078cc0ff */
[-C--:B------:R-:W-:Y:S01]  /*4580*/  FMUL.FTZ R82, R79, R26.reuse ;  /* 0x0000001a4f527220 */ /* 0x080fe20000410000 */
[----:B------:R-:W-:Y:S01]  /*4590*/  SEL R89, R72, RZ, P5 ;  /* 0x000000ff48597207 */ /* 0x000fe20002800000 */
[----:B------:R-:W-:Y:S01]  /*45a0*/  FMUL.FTZ R72, R86, R26 ;  /* 0x0000001a56487220 */ /* 0x000fe20000410000 */
[----:B------:R-:W-:Y:S01]  /*45b0*/  FADD.FTZ R200, -R87, R200 ;  /* 0x000000c857c87221 */ /* 0x000fe20000010100 */
[----:B------:R-:W-:Y:S01]  /*45c0*/  FMUL.FTZ R128, R93, UR5 ;  /* 0x000000055d807c20 */ /* 0x000fe20008410000 */
[----:B------:R-:W-:Y:S01]  /*45d0*/  FFMA.FTZ R93, R27, R204, R53 ;  /* 0x000000cc1b5d7223 */ /* 0x000fe20000010035 */
[----:B------:R-:W-:Y:S01]  /*45e0*/  FMUL.FTZ R72, R72, UR5 ;  /* 0x0000000548487c20 */ /* 0x000fe20008410000 */
[----:B------:R-:W-:Y:S01]  /*45f0*/  FMUL.FTZ R73, R73, UR5 ;  /* 0x0000000549497c20 */ /* 0x000fe20008410000 */
[----:B------:R-:W-:Y:S01]  /*4600*/  LOP3.LUT P2, RZ, R186, 0xff0000, RZ, 0xc0, !PT ;  /* 0x00ff0000baff7812 */ /* 0x000fe2000784c0ff */
[----:B------:R-:W-:Y:S01]  /*4610*/  FADD.FTZ R133, -R90, R133 ;  /* 0x000000855a857221 */ /* 0x000fe20000010100 */
[----:B------:R-:W-:Y:S01]  /*4620*/  FMUL.FTZ R83, R82, UR5 ;  /* 0x0000000552537c20 */ /* 0x000fe20008410000 */
[----:B------:R-:W-:Y:S01]  /*4630*/  FFMA.FTZ R87, R27, R200, R59 ;  /* 0x000000c81b577223 */ /* 0x000fe2000001003b */
[----:B------:R-:W-:Y:S01]  /*4640*/  SEL R90, R72, RZ, P6 ;  /* 0x000000ff485a7207 */ /* 0x000fe20003000000 */
[-C--:B------:R-:W-:Y:S01]  /*4650*/  FMUL.FTZ R72, R93, R26.reuse ;  /* 0x0000001a5d487220 */ /* 0x080fe20000410000 */
[----:B------:R-:W-:Y:S01]  /*4660*/  ISETP.GE.U32.AND P3, PT, R186, 0x1000000, PT ;  /* 0x01000000ba00780c */ /* 0x000fe20003f66070 */
[----:B------:R-:W-:Y:S01]  /*4670*/  FADD.FTZ R136, -R91, R136 ;  /* 0x000000885b887221 */ /* 0x000fe20000010100 */
[----:B------:R-:W-:Y:S01]  /*4680*/  SEL R82, R73, RZ, P2 ;  /* 0x000000ff49527207 */ /* 0x000fe20001000000 */
[----:B------:R-:W-:Y:S01]  /*4690*/  FMUL.FTZ R73, R87, R26 ;  /* 0x0000001a57497220 */ /* 0x000fe20000410000 */
[----:B------:R-:W-:Y:S01]  /*46a0*/  FFMA.FTZ R84, R27, R207, R56 ;  /* 0x000000cf1b547223 */ /* 0x000fe20000010038 */
[----:B------:R-:W-:Y:S01]  /*46b0*/  SEL R83, R83, RZ, P3 ;  /* 0x000000ff53537207 */ /* 0x000fe20001800000 */
[----:B------:R-:W-:Y:S01]  /*46c0*/  FMUL.FTZ R72, R72, UR5 ;  /* 0x0000000548487c20 */ /* 0x000fe20008410000 */
[----:B------:R-:W-:Y:S01]  /*46d0*/  LOP3.LUT P3, RZ, R184, 0xff00, RZ, 0xc0, !PT ;  /* 0x0000ff00b8ff7812 */ /* 0x000fe2000786c0ff */
[----:B------:R-:W-:Y:S01]  /*46e0*/  FADD.FTZ R203, -R203, R148 ;  /* 0x00000094cbcb7221 */ /* 0x000fe20000010100 */
[C---:B------:R-:W-:Y:S01]  /*46f0*/  FFMA.FTZ R132, R27.reuse, R133, R48 ;  /* 0x000000851b847223 */ /* 0x040fe20000010030 */
[----:B------:R-:W-:Y:S01]  /*4700*/  FFMA.FTZ R133, R27, R136, R49 ;  /* 0x000000881b857223 */ /* 0x000fe20000010031 */
[----:B------:R-:W-:Y:S01]  /*4710*/  FMUL.FTZ R73, R73, UR5 ;  /* 0x0000000549497c20 */ /* 0x000fe20008410000 */
[-C--:B------:R-:W-:Y:S01]  /*4720*/  FMUL.FTZ R88, R84, R26.reuse ;  /* 0x0000001a54587220 */ /* 0x080fe20000410000 */
[----:B------:R-:W-:Y:S01]  /*4730*/  ISETP.GE.U32.AND P1, PT, R185, 0x1000000, PT ;  /* 0x01000000b900780c */ /* 0x000fe20003f26070 */
[----:B------:R-:W-:Y:S01]  /*4740*/  FADD.FTZ R202, -R202, R137 ;  /* 0x00000089caca7221 */ /* 0x000fe20000010100 */
[----:B------:R-:W-:Y:S01]  /*4750*/  FFMA.FTZ R94, R27, R203, R54 ;  /* 0x000000cb1b5e7223 */ /* 0x000fe20000010036 */
[----:B------:R-:W-:Y:S01]  /*4760*/  SEL R129, R72, RZ, P3 ;  /* 0x000000ff48817207 */ /* 0x000fe20001800000 */
[----:B------:R-:W-:Y:S01]  /*4770*/  FMUL.FTZ R72, R133, R26 ;  /* 0x0000001a85487220 */ /* 0x000fe20000410000 */
[----:B------:R-:W-:Y:S01]  /*4780*/  FMUL.FTZ R88, R88, UR5 ;  /* 0x0000000558587c20 */ /* 0x000fe20008410000 */
[----:B------:R-:W-:Y:S01]  /*4790*/  SEL R91, R73, RZ, P1 ;  /* 0x000000ff495b7207 */ /* 0x000fe20000800000 */
[----:B------:R-:W-:Y:S01]  /*47a0*/  FFMA.FTZ R95, R27, R202, R55 ;  /* 0x000000ca1b5f7223 */ /* 0x000fe20000010037 */
[----:B------:R-:W-:Y:S01]  /*47b0*/  LOP3.LUT P4, RZ, R185, 0xff, RZ, 0xc0, !PT ;  /* 0x000000ffb9ff7812 */ /* 0x000fe2000788c0ff */
[-C--:B------:R-:W-:Y:S01]  /*47c0*/  FMUL.FTZ R73, R94, R26.reuse ;  /* 0x0000001a5e497220 */ /* 0x080fe20000410000 */
[----:B------:R-:W-:Y:S01]  /*47d0*/  FMUL.FTZ R72, R72, UR5 ;  /* 0x0000000548487c20 */ /* 0x000fe20008410000 */
[----:B------:R-:W-:Y:S01]  /*47e0*/  LOP3.LUT P1, RZ, R178, 0xff00, RZ, 0xc0, !PT ;  /* 0x0000ff00b2ff7812 */ /* 0x000fe2000782c0ff */
[----:B------:R-:W-:Y:S01]  /*47f0*/  FADD.FTZ R64, -R64, R143 ;  /* 0x0000008f40407221 */ /* 0x000fe20000010100 */
[----:B------:R-:W-:Y:S01]  /*4800*/  SEL R88, R88, RZ, P4 ;  /* 0x000000ff58587207 */ /* 0x000fe20002000000 */
[----:B------:R-:W-:Y:S01]  /*4810*/  FMUL.FTZ R130, R95, R26 ;  /* 0x0000001a5f827220 */ /* 0x000fe20000410000 */
[----:B------:R-:W-:Y:S01]  /*4820*/  FMUL.FTZ R73, R73, UR5 ;  /* 0x0000000549497c20 */ /* 0x000fe20008410000 */
[----:B------:R-:W-:Y:S01]  /*4830*/  FADD.FTZ R69, -R69, R134 ;  /* 0x0000008645457221 */ /* 0x000fe20000010100 */
[----:B------:R-:W-:Y:S01]  /*4840*/  LOP3.LUT P4, RZ, R184, 0xff0000, RZ, 0xc0, !PT ;  /* 0x00ff0000b8ff7812 */ /* 0x000fe2000788c0ff */
[----:B------:R-:W-:Y:S01]  /*4850*/  FADD.FTZ R142, -R65, R142 ;  /* 0x0000008e418e7221 */ /* 0x000fe20000010100 */
[----:B------:R-:W-:Y:S01]  /*4860*/  SEL R137, R72, RZ, P1 ;  /* 0x000000ff48897207 */ /* 0x000fe20000800000 */
[----:B------:R-:W-:Y:S01]  /*4870*/  FADD.FTZ R72, -R193, R140 ;  /* 0x0000008cc1487221 */ /* 0x000fe20000010100 */
[C---:B------:R-:W-:Y:S01]  /*4880*/  FFMA.FTZ R134, R27.reuse, R64, R50 ;  /* 0x000000401b867223 */ /* 0x040fe20000010032 */
[----:B------:R-:W-:Y:S01]  /*4890*/  FMUL.FTZ R131, R130, UR5 ;  /* 0x0000000582837c20 */ /* 0x000fe20008410000 */
[----:B------:R-:W-:Y:S01]  /*48a0*/  FFMA.FTZ R140, R27, R69, R44 ;  /* 0x000000451b8c7223 */ /* 0x000fe2000001002c */
[----:B------:R-:W-:Y:S01]  /*48b0*/  SEL R130, R73, RZ, P4 ;  /* 0x000000ff49827207 */ /* 0x000fe20002000000 */
[----:B------:R-:W-:Y:S01]  /*48c0*/  FADD.FTZ R73, -R194, R135 ;  /* 0x00000087c2497221 */ /* 0x000fe20000010100 */
[----:B------:R-:W-:Y:S01]  /*48d0*/  LOP3.LUT P2, RZ, R184, 0xff, RZ, 0xc0, !PT ;  /* 0x000000ffb8ff7812 */ /* 0x000fe2000784c0ff */
[----:B------:R-:W-:Y:S01]  /*48e0*/  FFMA.FTZ R135, R27, R142, R51 ;  /* 0x0000008e1b877223 */ /* 0x000fe20000010033 */
[-C--:B------:R-:W-:Y:S01]  /*48f0*/  FMUL.FTZ R64, R134, R26.reuse ;  /* 0x0000001a86407220 */ /* 0x080fe20000410000 */
[----:B------:R-:W-:Y:S01]  /*4900*/  FADD.FTZ R146, -R68, R141 ;  /* 0x0000008d44927221 */ /* 0x000fe20000010100 */
[-C--:B------:R-:W-:Y:S01]  /*4910*/  FMUL.FTZ R68, R140, R26.reuse ;  /* 0x0000001a8c447220 */ /* 0x080fe20000410000 */
[----:B------:R-:W-:Y:S01]  /*4920*/  SEL R128, R128, RZ, P2 ;  /* 0x000000ff80807207 */ /* 0x000fe20001000000 */
[----:B------:R-:W-:Y:S01]  /*4930*/  FMUL.FTZ R65, R135, R26 ;  /* 0x0000001a87417220 */ /* 0x000fe20000410000 */
[----:B------:R-:W-:Y:S01]  /*4940*/  FMUL.FTZ R64, R64, UR5 ;  /* 0x0000000540407c20 */ /* 0x000fe20008410000 */
[----:B------:R-:W-:Y:S01]  /*4950*/  LOP3.LUT P2, RZ, R178, 0xff0000, RZ, 0xc0, !PT ;  /* 0x00ff0000b2ff7812 */ /* 0x000fe2000784c0ff */
[----:B------:R-:W-:Y:S01]  /*4960*/  FMUL.FTZ R68, R68, UR5 ;  /* 0x0000000544447c20 */ /* 0x000fe20008410000 */
[----:B------:R-:W-:Y:S01]  /*4970*/  LOP3.LUT P4, RZ, R176, 0xff, RZ, 0xc0, !PT ;  /* 0x000000ffb0ff7812 */ /* 0x000fe2000788c0ff */
[C---:B------:R-:W-:Y:S01]  /*4980*/  FFMA.FTZ R141, R27.reuse, R72, R45 ;  /* 0x000000481b8d7223 */ /* 0x040fe2000001002d */
[----:B------:R-:W-:Y:S01]  /*4990*/  FFMA.FTZ R143, R27, R146, R47 ;  /* 0x000000921b8f7223 */ /* 0x000fe2000001002f */
[----:B------:R-:W-:Y:S01]  /*49a0*/  FADD.FTZ R69, -R192, R139 ;  /* 0x0000008bc0457221 */ /* 0x000fe20000010100 */
[----:B------:R-:W-:Y:S01]  /*49b0*/  FMUL.FTZ R65, R65, UR5 ;  /* 0x0000000541417c20 */ /* 0x000fe20008410000 */
[----:B------:R-:W-:Y:S01]  /*49c0*/  FADD.FTZ R160, -R71, R138 ;  /* 0x0000008a47a07221 */ /* 0x000fe20000010100 */
[----:B------:R-:W-:Y:S01]  /*49d0*/  FADD.FTZ R189, -R189, R158 ;  /* 0x0000009ebdbd7221 */ /* 0x000fe20000010100 */
[----:B------:R-:W-:Y:S01]  /*49e0*/  FADD.FTZ R188, -R188, R159 ;  /* 0x0000009fbcbc7221 */ /* 0x000fe20000010100 */
[-C--:B------:R-:W-:Y:S01]  /*49f0*/  FMUL.FTZ R136, R132, R26.reuse ;  /* 0x0000001a84887220 */ /* 0x080fe20000410000 */
[----:B------:R-:W-:Y:S01]  /*4a00*/  ISETP.GE.U32.AND P3, PT, R178, 0x1000000, PT ;  /* 0x01000000b200780c */ /* 0x000fe20003f66070 */
[----:B------:R-:W-:Y:S01]  /*4a10*/  FFMA.FTZ R142, R27, R73, R46 ;  /* 0x000000491b8e7223 */ /* 0x000fe2000001002e */
[----:B------:R-:W-:Y:S01]  /*4a20*/  SEL R138, R64, RZ, P2 ;  /* 0x000000ff408a7207 */ /* 0x000fe20001000000 */
[-C--:B------:R-:W-:Y:S01]  /*4a30*/  FMUL.FTZ R64, R141, R26.reuse ;  /* 0x0000001a8d407220 */ /* 0x080fe20000410000 */
[----:B------:R-:W-:Y:S01]  /*4a40*/  ISETP.GE.U32.AND P5, PT, R184, 0x1000000, PT ;  /* 0x01000000b800780c */ /* 0x000fe20003fa6070 */
[----:B------:R-:W-:Y:S01]  /*4a50*/  FFMA.FTZ R148, R27, R69, R40 ;  /* 0x000000451b947223 */ /* 0x000fe20000010028 */
[----:B------:R-:W-:Y:S01]  /*4a60*/  SEL R144, R68, RZ, P4 ;  /* 0x000000ff44907207 */ /* 0x000fe20002000000 */
[----:B------:R-:W-:Y:S01]  /*4a70*/  FMUL.FTZ R68, R143, R26 ;  /* 0x0000001a8f447220 */ /* 0x000fe20000410000 */
[----:B------:R-:W-:Y:S01]  /*4a80*/  FADD.FTZ R67, -R67, R150 ;  /* 0x0000009643437221 */ /* 0x000fe20000010100 */
[----:B------:R-:W-:Y:S01]  /*4a90*/  FADD.FTZ R72, -R66, R151 ;  /* 0x0000009742487221 */ /* 0x000fe20000010100 */
[----:B------:R-:W-:Y:S01]  /*4aa0*/  FMUL.FTZ R136, R136, UR5 ;  /* 0x0000000588887c20 */ /* 0x000fe20008410000 */
[----:B------:R-:W-:Y:S01]  /*4ab0*/  SEL R139, R65, RZ, P3 ;  /* 0x000000ff418b7207 */ /* 0x000fe20001800000 */
[----:B------:R-:W0:Y:S01]  /*4ac0*/  LDC.64 R158, c[0x0][0x478] ;  /* 0x00011e00ff9e7b82 */ /* 0x000e220000000a00 */
[C---:B------:R-:W-:Y:S01]  /*4ad0*/  FFMA.FTZ R150, R27.reuse, R189, R42 ;  /* 0x000000bd1b967223 */ /* 0x040fe2000001002a */
[----:B------:R-:W-:Y:S01]  /*4ae0*/  FFMA.FTZ R151, R27, R188, R43 ;  /* 0x000000bc1b977223 */ /* 0x000fe2000001002b */
[----:B------:R-:W-:Y:S01]  /*4af0*/  LOP3.LUT P6, RZ, R178, 0xff, RZ, 0xc0, !PT ;  /* 0x000000ffb2ff7812 */ /* 0x000fe200078cc0ff */
[----:B------:R-:W-:Y:S01]  /*4b00*/  FMUL.FTZ R65, R142, R26 ;  /* 0x0000001a8e417220 */ /* 0x000fe20000410000 */
[----:B------:R-:W-:Y:S01]  /*4b10*/  SEL R131, R131, RZ, P5 ;  /* 0x000000ff83837207 */ /* 0x000fe20002800000 */
[----:B------:R-:W-:Y:S01]  /*4b20*/  FMUL.FTZ R64, R64, UR5 ;  /* 0x0000000540407c20 */ /* 0x000fe20008410000 */
[----:B------:R-:W-:Y:S01]  /*4b30*/  LOP3.LUT P5, RZ, R176, 0xff00, RZ, 0xc0, !PT ;  /* 0x0000ff00b0ff7812 */ /* 0x000fe200078ac0ff */
[----:B------:R-:W1:Y:S01]  /*4b40*/  LDC.64 R188, c[0x0][0x468] ;  /* 0x00011a00ffbc7b82 */ /* 0x000e620000000a00 */
[----:B------:R-:W-:Y:S01]  /*4b50*/  FMUL.FTZ R68, R68, UR5 ;  /* 0x0000000544447c20 */ /* 0x000fe20008410000 */
[----:B------:R-:W-:Y:S01]  /*4b60*/  ISETP.GE.U32.AND P1, PT, R176, 0x1000000, PT ;  /* 0x01000000b000780c */ /* 0x000fe20003f26070 */
[----:B------:R-:W-:Y:S01]  /*4b70*/  FFMA.FTZ R149, R27, R160, R41 ;  /* 0x000000a01b957223 */ /* 0x000fe20000010029 */
[-C--:B------:R-:W-:Y:S01]  /*4b80*/  FMUL.FTZ R69, R148, R26.reuse ;  /* 0x0000001a94457220 */ /* 0x080fe20000410000 */
[----:B------:R-:W-:Y:S01]  /*4b90*/  SEL R136, R136, RZ, P6 ;  /* 0x000000ff88887207 */ /* 0x000fe20003000000 */
[----:B------:R-:W-:Y:S01]  /*4ba0*/  FMUL.FTZ R65, R65, UR5 ;  /* 0x0000000541417c20 */ /* 0x000fe20008410000 */
[----:B------:R-:W-:Y:S01]  /*4bb0*/  LOP3.LUT P6, RZ, R176, 0xff0000, RZ, 0xc0, !PT ;  /* 0x00ff0000b0ff7812 */ /* 0x000fe200078cc0ff */
[----:B------:R-:W-:Y:S01]  /*4bc0*/  FMUL.FTZ R71, R149, R26 ;  /* 0x0000001a95477220 */ /* 0x000fe20000410000 */
[----:B------:R-:W-:Y:S01]  /*4bd0*/  SEL R145, R64, RZ, P5 ;  /* 0x000000ff40917207 */ /* 0x000fe20002800000 */
[----:B------:R-:W-:Y:S01]  /*4be0*/  FMUL.FTZ R64, R69, UR5 ;  /* 0x0000000545407c20 */ /* 0x000fe20008410000 */
[----:B------:R-:W-:Y:S01]  /*4bf0*/  SEL R147, R68, RZ, P1 ;  /* 0x000000ff44937207 */ /* 0x000fe20000800000 */
[C---:B------:R-:W-:Y:S01]  /*4c00*/  FFMA.FTZ R68, R27.reuse, R67, R36 ;  /* 0x000000431b447223 */ /* 0x040fe20000010024 */
[----:B------:R-:W-:Y:S01]  /*4c10*/  FFMA.FTZ R69, R27, R72, R37 ;  /* 0x000000481b457223 */ /* 0x000fe20000010025 */
[----:B------:R-:W-:Y:S01]  /*4c20*/  SEL R146, R65, RZ, P6 ;  /* 0x000000ff41927207 */ /* 0x000fe20003000000 */
[----:B------:R-:W-:Y:S01]  /*4c30*/  FMUL.FTZ R65, R71, UR5 ;  /* 0x0000000547417c20 */ /* 0x000fe20008410000 */
        /* <DEDUP_REMOVED lines=10> */
[----:B------:R-:W-:Y:S01]  /*4ce0*/  ISETP.GE.U32.AND P5, PT, R172, 0x1000000, PT ;  /* 0x01000000ac00780c */ /* 0x000fe20003fa6070 */
[----:B-1----:R-:W-:Y:S01]  /*4cf0*/  IMAD.WIDE.U32 R162, R28, 0x10, R188 ;  /* 0x000000101ca27825 */ /* 0x002fe200078e00bc */
[----:B------:R-:W-:-:S03]  /*4d00*/  LOP3.LUT P6, RZ, R171, 0xff, RZ, 0xc0, !PT ;  /* 0x000000ffabff7812 */ /* 0x000fc600078cc0ff */
[----:B------:R-:W-:Y:S01]  /*4d10*/  FADD.FTZ R176, -R75, R154 ;  /* 0x0000009a4bb07221 */ /* 0x000fe20000010100 */
[----:B------:R-:W-:Y:S01]  /*4d20*/  LOP3.LUT P1, RZ, R171, 0xff00, RZ, 0xc0, !PT ;  /* 0x0000ff00abff7812 */ /* 0x000fe2000782c0ff */
[----:B------:R-:W-:Y:S01]  /*4d30*/  FADD.FTZ R178, -R161, R152 ;  /* 0x00000098a1b27221 */ /* 0x000fe20000010100 */
[----:B------:R-:W-:Y:S01]  /*4d40*/  LOP3.LUT P2, RZ, R172, 0xff, RZ, 0xc0, !PT ;  /* 0x000000ffacff7812 */ /* 0x000fe2000784c0ff */
[----:B------:R-:W-:Y:S01]  /*4d50*/  IMAD.WIDE.U32 R184, R30, 0x10, R188 ;  /* 0x000000101eb87825 */ /* 0x000fe200078e00bc */
[----:B------:R-:W-:-:S03]  /*4d60*/  LOP3.LUT P3, RZ, R172, 0xff00, RZ, 0xc0, !PT ;  /* 0x0000ff00acff7812 */ /* 0x000fc6000786c0ff */
[----:B------:R-:W-:Y:S01]  /*4d70*/  FADD.FTZ R172, -R187, R156 ;  /* 0x0000009cbbac7221 */ /* 0x000fe20000010100 */
[----:B------:R-:W-:Y:S01]  /*4d80*/  SEL R66, R66, RZ, P4 ;  /* 0x000000ff42427207 */ /* 0x000fe20002000000 */
[----:B0-----:R-:W-:Y:S01]  /*4d90*/  IMAD.WIDE.U32 R152, R31, 0x10, R158 ;  /* 0x000000101f987825 */ /* 0x001fe200078e009e */
[----:B------:R-:W-:Y:S02]  /*4da0*/  SEL R67, R67, RZ, P5 ;  /* 0x000000ff43437207 */ /* 0x000fe40002800000 */
[----:B------:R-:W-:Y:S01]  /*4db0*/  SEL R72, R71, RZ, P6 ;  /* 0x000000ff47487207 */ /* 0x000fe20003000000 */
[--C-:B------:R-:W-:Y:S01]  /*4dc0*/  IMAD.WIDE.U32 R186, R164, 0x10, R188.reuse ;  /* 0x00000010a4ba7825 */ /* 0x100fe200078e00bc */
[----:B------:R-:W-:Y:S02]  /*4dd0*/  SEL R73, R73, RZ, P1 ;  /* 0x000000ff49497207 */ /* 0x000fe40000800000 */
[----:B------:R-:W-:Y:S01]  /*4de0*/  LOP3.LUT P4, RZ, R168, 0xff, RZ, 0xc0, !PT ;  /* 0x000000ffa8ff7812 */ /* 0x000fe2000788c0ff */
[----:B------:R-:W-:Y:S01]  /*4df0*/  IMAD.WIDE.U32 R160, R166, 0x10, R188 ;  /* 0x00000010a6a07825 */ /* 0x000fe200078e00bc */
[----:B------:R-:W-:-:S02]  /*4e00*/  LOP3.LUT P5, RZ, R168, 0xff00, RZ, 0xc0, !PT ;  /* 0x0000ff00a8ff7812 */ /* 0x000fc400078ac0ff */
[C---:B------:R-:W-:Y:S02]  /*4e10*/  LOP3.LUT P6, RZ, R168.reuse, 0xff0000, RZ, 0xc0, !PT ;  /* 0x00ff0000a8ff7812 */ /* 0x040fe400078cc0ff */
[----:B------:R-:W-:Y:S01]  /*4e20*/  ISETP.GE.U32.AND P1, PT, R168, 0x1000000, PT ;  /* 0x01000000a800780c */ /* 0x000fe20003f26070 */
[----:B------:R-:W-:Y:S01]  /*4e30*/  FADD.FTZ R168, -R70, R157 ;  /* 0x0000009d46a87221 */ /* 0x000fe20000010100 */
[--C-:B------:R-:W-:Y:S01]  /*4e40*/  IMAD.WIDE.U32 R70, R28, 0x10, R158.reuse ;  /* 0x000000101c467825 */ /* 0x100fe200078e009e */
[----:B------:R-:W-:Y:S02]  /*4e50*/  SEL R64, R64, RZ, P2 ;  /* 0x000000ff40407207 */ /* 0x000fe40001000000 */
[----:B------:R-:W-:Y:S01]  /*4e60*/  SEL R65, R65, RZ, P3 ;  /* 0x000000ff41417207 */ /* 0x000fe20001800000 */
[----:B------:R-:W-:Y:S01]  /*4e70*/  IMAD.WIDE.U32 R156, R29, 0x10, R158 ;  /* 0x000000101d9c7825 */ /* 0x000fe200078e009e */
[C---:B------:R-:W-:Y:S01]  /*4e80*/  LOP3.LUT P2, RZ, R171.reuse, 0xff0000, RZ, 0xc0, !PT ;  /* 0x00ff0000abff7812 */ /* 0x040fe2000784c0ff */
[----:B------:R0:W-:Y:S01]  /*4e90*/  STG.E.128 desc[UR6][R70.64], R76 ;  /* 0x0000004c46007986 */ /* 0x0001e2000c101d06 */
[----:B------:R-:W-:Y:S01]  /*4ea0*/  ISETP.GE.U32.AND P3, PT, R171, 0x1000000, PT ;  /* 0x01000000ab00780c */ /* 0x000fe20003f66070 */
[----:B------:R-:W-:Y:S01]  /*4eb0*/  FADD.FTZ R171, -R74, R155 ;  /* 0x0000009b4aab7221 */ /* 0x000fe20000010100 */
[----:B------:R-:W-:Y:S01]  /*4ec0*/  IMAD.WIDE.U32 R28, R29, 0x10, R188 ;  /* 0x000000101d1c7825 */ /* 0x000fe200078e00bc */
[----:B------:R-:W-:Y:S03]  /*4ed0*/  STG.E.128 desc[UR6][R162.64], R80 ;  /* 0x00000050a2007986 */ /* 0x000fe6000c101d06 */
[----:B------:R-:W-:Y:S01]  /*4ee0*/  IMAD.WIDE.U32 R154, R30, 0x10, R158 ;  /* 0x000000101e9a7825 */ /* 0x000fe200078e009e */
[----:B------:R-:W-:Y:S03]  /*4ef0*/  STG.E.128 desc[UR6][R156.64], R84 ;  /* 0x000000549c007986 */ /* 0x000fe6000c101d06 */
[----:B------:R-:W-:Y:S01]  /*4f00*/  IMAD.WIDE.U32 R30, R31, 0x10, R188 ;  /* 0x000000101f1e7825 */ /* 0x000fe200078e00bc */
[----:B------:R-:W-:Y:S03]  /*4f10*/  STG.E.128 desc[UR6][R28.64], R88 ;  /* 0x000000581c007986 */ /* 0x000fe6000c101d06 */
[--C-:B------:R-:W-:Y:S01]  /*4f20*/  IMAD.WIDE.U32 R74, R164, 0x10, R158.reuse ;  /* 0x00000010a44a7825 */ /* 0x100fe200078e009e */
[----:B------:R-:W-:Y:S03]  /*4f30*/  STG.E.128 desc[UR6][R154.64], R92 ;  /* 0x0000005c9a007986 */ /* 0x000fe6000c101d06 */
[--C-:B0-----:R-:W-:Y:S01]  /*4f40*/  IMAD.WIDE.U32 R70, R165, 0x10, R158.reuse ;  /* 0x00000010a5467825 */ /* 0x101fe200078e009e */
[----:B------:R0:W-:Y:S03]  /*4f50*/  STG.E.128 desc[UR6][R184.64], R128 ;  /* 0x00000080b8007986 */ /* 0x0001e6000c101d06 */
[--C-:B------:R-:W-:Y:S01]  /*4f60*/  IMAD.WIDE.U32 R76, R166, 0x10, R158.reuse ;  /* 0x00000010a64c7825 */ /* 0x100fe200078e009e */
[----:B------:R-:W-:Y:S03]  /*4f70*/  STG.E.128 desc[UR6][R152.64], R132 ;  /* 0x0000008498007986 */ /* 0x000fe6000c101d06 */
[----:B------:R-:W-:Y:S01]  /*4f80*/  IMAD.WIDE.U32 R78, R167, 0x10, R158 ;  /* 0x00000010a74e7825 */ /* 0x000fe200078e009e */
[----:B------:R1:W-:Y:S03]  /*4f90*/  STG.E.128 desc[UR6][R30.64], R136 ;  /* 0x000000881e007986 */ /* 0x0003e6000c101d06 */
[--C-:B------:R-:W-:Y:S01]  /*4fa0*/  IMAD.WIDE.U32 R158, R165, 0x10, R188.reuse ;  /* 0x00000010a59e7825 */ /* 0x100fe200078e00bc */
[----:B------:R-:W-:Y:S03]  /*4fb0*/  STG.E.128 desc[UR6][R74.64], R140 ;  /* 0x0000008c4a007986 */ /* 0x000fe6000c101d06 */
[----:B------:R-:W-:Y:S01]  /*4fc0*/  IMAD.WIDE.U32 R164, R167, 0x10, R188 ;  /* 0x00000010a7a47825 */ /* 0x000fe200078e00bc */
[----:B------:R-:W-:Y:S03]  /*4fd0*/  STG.E.128 desc[UR6][R186.64], R144 ;  /* 0x00000090ba007986 */ /* 0x000fe6000c101d06 */
[C---:B0-----:R-:W-:Y:S01]  /*4fe0*/  FFMA.FTZ R128, R27.reuse, R171, R32 ;  /* 0x000000ab1b807223 */ /* 0x041fe20000010020 */
[C---:B------:R-:W-:Y:S01]  /*4ff0*/  FFMA.FTZ R129, R27.reuse, R176, R33 ;  /* 0x000000b01b817223 */ /* 0x040fe20000010021 */
[----:B------:R0:W-:Y:S01]  /*5000*/  STG.E.128 desc[UR6][R70.64], R148 ;  /* 0x0000009446007986 */ /* 0x0001e2000c101d06 */
[C---:B------:R-:W-:Y:S01]  /*5010*/  FFMA.FTZ R131, R27.reuse, R178, R35 ;  /* 0x000000b21b837223 */ /* 0x040fe20000010023 */
[----:B------:R-:W-:Y:S01]  /*5020*/  FFMA.FTZ R130, R27, R191, R34 ;  /* 0x000000bf1b827223 */ /* 0x000fe20000010022 */
[-C--:B------:R-:W-:Y:S01]  /*5030*/  FMUL.FTZ R29, R128, R26.reuse ;  /* 0x0000001a801d7220 */ /* 0x080fe20000410000 */
[----:B------:R3:W-:Y:S01]  /*5040*/  STG.E.128 desc[UR6][R158.64], R64 ;  /* 0x000000409e007986 */ /* 0x0007e2000c101d06 */
[-C--:B-1----:R-:W-:Y:S01]  /*5050*/  FMUL.FTZ R30, R129, R26.reuse ;  /* 0x0000001a811e7220 */ /* 0x082fe20000410000 */
[----:B------:R-:W-:Y:S01]  /*5060*/  FMUL.FTZ R31, R131, R26 ;  /* 0x0000001a831f7220 */ /* 0x000fe20000410000 */
[----:B------:R-:W-:-:S02]  /*5070*/  FMUL.FTZ R29, R29, UR5 ;  /* 0x000000051d1d7c20 */ /* 0x000fc40008410000 */
[----:B------:R-:W-:Y:S01]  /*5080*/  FMUL.FTZ R30, R30, UR5 ;  /* 0x000000051e1e7c20 */ /* 0x000fe20008410000 */
[----:B------:R-:W-:-:S05]  /*5090*/  FMUL.FTZ R31, R31, UR5 ;  /* 0x000000051f1f7c20 */ /* 0x000fca0008410000 */
[----:B------:R-:W-:Y:S01]  /*50a0*/  SEL R31, R31, RZ, P1 ;  /* 0x000000ff1f1f7207 */ /* 0x000fe20000800000 */
[C---:B0-----:R-:W-:Y:S01]  /*50b0*/  FFMA.FTZ R71, R27.reuse, R172, R39 ;  /* 0x000000ac1b477223 */ /* 0x041fe20000010027 */
[----:B------:R-:W-:-:S03]  /*50c0*/  FFMA.FTZ R70, R27, R168, R38 ;  /* 0x000000a81b467223 */ /* 0x000fc60000010026 */
[-C--:B------:R-:W-:Y:S01]  /*50d0*/  FMUL.FTZ R28, R71, R26.reuse ;  /* 0x0000001a471c7220 */ /* 0x080fe20000410000 */
[-C--:B------:R-:W-:Y:S01]  /*50e0*/  FMUL.FTZ R27, R70, R26.reuse ;  /* 0x0000001a461b7220 */ /* 0x080fe20000410000 */
[----:B------:R-:W-:Y:S01]  /*50f0*/  FMUL.FTZ R26, R130, R26 ;  /* 0x0000001a821a7220 */ /* 0x000fe20000410000 */
[----:B------:R3:W-:Y:S01]  /*5100*/  STG.E.128 desc[UR6][R76.64], R68 ;  /* 0x000000444c007986 */ /* 0x0007e2000c101d06 */
[----:B------:R-:W-:Y:S01]  /*5110*/  FMUL.FTZ R28, R28, UR5 ;  /* 0x000000051c1c7c20 */ /* 0x000fe20008410000 */
[----:B------:R-:W-:Y:S01]  /*5120*/  FMUL.FTZ R27, R27, UR5 ;  /* 0x000000051b1b7c20 */ /* 0x000fe20008410000 */
[----:B------:R-:W-:-:S03]  /*5130*/  FMUL.FTZ R26, R26, UR5 ;  /* 0x000000051a1a7c20 */ /* 0x000fc60008410000 */
        /* <DEDUP_REMOVED lines=9> */
.L_x_18832:
        /* <DEDUP_REMOVED lines=32> */
.L_x_18835:
        /* <DEDUP_REMOVED lines=28> */
.L_x_18836:
        /* <DEDUP_REMOVED lines=36> */
.L_x_18837:
        /* <DEDUP_REMOVED lines=28> */
.L_x_18838:
        /* <DEDUP_REMOVED lines=35> */
.L_x_18839:
        /* <DEDUP_REMOVED lines=28> */
.L_x_18840:
        /* <DEDUP_REMOVED lines=35> */
.L_x_18841:
        /* <DEDUP_REMOVED lines=28> */
.L_x_18842:
        /* <DEDUP_REMOVED lines=35> */
.L_x_18843:
        /* <DEDUP_REMOVED lines=28> */
.L_x_18844:
        /* <DEDUP_REMOVED lines=35> */
.L_x_18845:
        /* <DEDUP_REMOVED lines=28> */
.L_x_18846:
        /* <DEDUP_REMOVED lines=8> */
[C-C-:B0-----:R-:W-:Y:S01]  /*69d0*/  FFMA.FTZ R28, R72.reuse, R163, R73.reuse ;  /* 0x000000a3481c7223 */ /* 0x141fe20000010049 */
        /* <DEDUP_REMOVED lines=26> */
.L_x_18847:
        /* <DEDUP_REMOVED lines=28> */
.L_x_18848:
        /* <DEDUP_REMOVED lines=35> */
.L_x_18849:
        /* <DEDUP_REMOVED lines=28> */
.L_x_18850:
[----:B------:R-:W0:Y:S01]  /*7130*/  @P1 LDC.64 R26, c[0x0][0x478] ;  /* 0x00011e00ff1a1b82 */ /* 0x000e220000000a00 */
[----:B------:R-:W-:-:S04]  /*7140*/  IMAD.WIDE.U32 R74, R167, 0x10, R74 ;  /* 0x00000010a74a7825 */ /* 0x000fc800078e004a */
[----:B0-----:R-:W-:-:S05]  /*7150*/  @P1 IMAD.WIDE.U32 R26, R167, 0x10, R26 ;  /* 0x00000010a71a1825 */ /* 0x001fca00078e001a */
[----:B------:R0:W-:Y:S04]  /*7160*/  @P1 STG.E.128 desc[UR6][R26.64], R128 ;  /* 0x000000801a001986 */ /* 0x0001e8000c101d06 */
[----:B------:R0:W-:Y:S02]  /*7170*/  STG.E.128 desc[UR6][R74.64], R28 ;  /* 0x0000001c4a007986 */ /* 0x0001e4000c101d06 */
.L_x_18834:
[----:B01----:R-:W0:Y:S02]  /*7180*/  LDC.64 R26, c[0x0][0x380] ;  /* 0x0000e000ff1a7b82 */ /* 0x003e240000000a00 */
[----:B0-----:R-:W-:-:S04]  /*7190*/  LEA R25, R26, R25, 0x2 ;  /* 0x000000191a197211 */ /* 0x001fc800078e10ff */
[----:B------:R-:W-:-:S13]  /*71a0*/  ISETP.GE.AND P1, PT, R25, R27, PT ;  /* 0x0000001b1900720c */ /* 0x000fda0003f26270 */
[----:B------:R-:W-:Y:S05]  /*71b0*/  @!P1 BRA `(.L_x_18851) ;  /* 0xffffff9400609947 */ /* 0x000fea000383ffff */
[----:B------:R-:W-:Y:S05]  /*71c0*/  BSYNC B1 ;  /* 0x0000000000017941 */ /* 0x000fea0003800000 */
.L_x_18828:
[----:B---3--:R0:W5:Y:S04]  /*71d0*/  LDL.LU R28, [R1+0x28] ;  /* 0x00002800011c7983 */ /* 0x0081680000300800 */
        /* <DEDUP_REMOVED lines=62> */
.L_x_18827:
[----:B------:R-:W-:Y:S05]  /*75c0*/  BSYNC B0 ;  /* 0x0000000000007941 */ /* 0x000fea0003800000 */
.L_x_18826:
[----:B------:R-:W0:Y:S01]  /*75d0*/  S2R R66, SR_TID.X ;  /* 0x0000000000427919 */ /* 0x000e220000002100 */
[----:B------:R-:W-:Y:S01]  /*75e0*/  MOV R64, 0x400 ;  /* 0x0000040000407802 */ /* 0x000fe20000000f00 */
[----:B------:R-:W-:Y:S05]  /*75f0*/  WARPSYNC.ALL ;  /* 0x0000000000007948 */ /* 0x000fea0003800000 */
[----:B------:R-:W1:Y:S01]  /*7600*/  S2R R65, SR_CgaCtaId ;  /* 0x0000000000417919 */ /* 0x000e620000008800 */
[----:B------:R-:W3:Y:S01]  /*7610*/  S2UR UR4, SR_CTAID.X ;  /* 0x00000000000479c3 */ /* 0x000ee20000002500 */
[----:B------:R-:W4:Y:S01]  /*7620*/  LDCU.128 UR20, c[0x0][0x440] ;  /* 0x00008800ff1477ac */ /* 0x000f220008000c00 */
        /* <DEDUP_REMOVED lines=29> */
[----:B-1----:R-:W-:-:S03]  /*7800*/  FADD.FTZ R2, R2, R35 ;  /* 0x0000002302027221 */ /* 0x002fc60000010000 */
[----:B------:R-:W1:Y:S01]  /*7810*/  LDS R32, [R65+0xc00] ;  /* 0x000c000041207984 */ /* 0x000e620000000800 */
[----:B--2---:R-:W-:-:S03]  /*7820*/  FADD.FTZ R3, RZ, R3 ;  /* 0x00000003ff037221 */ /* 0x004fc60000010000 */
[----:B------:R-:W2:Y:S01]  /*7830*/  LDS R41, [R65+0x1c00] ;  /* 0x001c000041297984 */ /* 0x000ea20000000800 */
[----:B----4-:R-:W-:-:S03]  /*7840*/  FADD.FTZ R3, R3, R34 ;  /* 0x0000002203037221 */ /* 0x010fc60000010000 */
[----:B------:R-:W4:Y:S01]  /*7850*/  LDS R33, [R65+0xe00] ;  /* 0x000e000041217984 */ /* 0x000f220000000800 */
        /* <DEDUP_REMOVED lines=14> */
[----:B0-----:R-:W-:-:S03]  /*7940*/  FADD.FTZ R31, R31, R38 ;  /* 0x000000261f1f7221 */ /* 0x001fc60000010000 */
[----:B------:R-:W0:Y:S01]  /*7950*/  LDS R49, [R65+0x2c00] ;  /* 0x002c000041317984 */ /* 0x000e220000000800 */
[----:B-1----:R-:W-:-:S03]  /*7960*/  FADD.FTZ R32, RZ, R32 ;  /* 0x00000020ff207221 */ /* 0x002fc60000010000 */
[----:B------:R-:W1:Y:S01]  /*7970*/  LDS R48, [R65+0x2e00] ;  /* 0x002e000041307984 */ /* 0x000e620000000800 */
[----:B--2---:R-:W-:-:S03]  /*7980*/  FADD.FTZ R32, R32, R41 ;  /* 0x0000002920207221 */ /* 0x004fc60000010000 */
[----:B------:R-:W2:Y:S01]  /*7990*/  LDS R51, [R65+0x3000] ;  /* 0x0030000041337984 */ /* 0x000ea20000000800 */
[----:B----4-:R-:W-:-:S03]  /*79a0*/  FADD.FTZ R33, RZ, R33 ;  /* 0x00000021ff217221 */ /* 0x010fc60000010000 */
[----:B------:R-:W-:Y:S01]  /*79b0*/  LDS R50, [R65+0x3200] ;  /* 0x0032000041327984 */ /* 0x000fe20000000800 */
        /* <DEDUP_REMOVED lines=124> */
.L_x_18831:
[----:B------:R-:W-:Y:S01]  /*8180*/  HFMA2 R82, -RZ, RZ, 0, 5.9604644775390625e-08 ;  /* 0x00000001ff527431 */ /* 0x000fe200000001ff */
[----:B------:R-:W-:Y:S01]  /*8190*/  BSSY B2, `(.L_x_18852) ;  /* 0x0000006000027945 */ /* 0x000fe20003800000 */
[----:B------:R-:W-:Y:S02]  /*81a0*/  MOV R83, 0x1f ;  /* 0x0000001f00537802 */ /* 0x000fe40000000f00 */
[----:B------:R-:W-:-:S07]  /*81b0*/  MOV R87, 0xffffffff ;  /* 0xffffffff00577802 */ /* 0x000fce0000000f00 */
[----:B------:R-:W-:Y:S05]  /*81c0*/  WARPSYNC.COLLECTIVE R87, `(.L_x_18853) ;  /* 0x0000000057087348 */ /* 0x000fea0003c00000 */
[----:B------:R0:W1:Y:S02]  /*81d0*/  SHFL.BFLY P3, R82, R217, R82, R83 ;  /* 0x0c000052d9527389 */ /* 0x0000640000060053 */
[----:B01----:R-:W-:Y:S05]  /*81e0*/  ENDCOLLECTIVE ;  /* 0x000000000000791b */ /* 0x003fea0003800000 */
.L_x_18853:
[----:B------:R-:W-:Y:S05]  /*81f0*/  BSYNC B2 ;  /* 0x0000000000027941 */ /* 0x000fea0003800000 */
.L_x_18852:
[----:B------:R-:W-:Y:S01]  /*8200*/  FADD.FTZ R80, R82, R217 ;  /* 0x000000d952507221 */ /* 0x000fe20000010000 */
[----:B------:R-:W-:Y:S01]  /*8210*/  HFMA2 R82, -RZ, RZ, 0, 5.9604644775390625e-08 ;  /* 0x00000001ff527431 */ /* 0x000fe200000001ff */
[----:B------:R-:W-:Y:S01]  /*8220*/  MOV R217, R216 ;  /* 0x000000d800d97202 */ /* 0x000fe20000000f00 */
[----:B------:R0:W-:Y:S01]  /*8230*/  STL [R1+0x2c], R222 ;  /* 0x00002cde01007387 */ /* 0x0001e20000100800 */
[----:B------:R-:W-:Y:S02]  /*8240*/  MOV R83, 0x1f ;  /* 0x0000001f00537802 */ /* 0x000fe40000000f00 */
[----:B------:R-:W-:Y:S01]  /*8250*/  MOV R87, 0xffffffff ;  /* 0xffffffff00577802 */ /* 0x000fe20000000f00 */
[----:B------:R0:W-:Y:S06]  /*8260*/  STL [R1+0x30], R215 ;  /* 0x000030d701007387 */ /* 0x0001ec0000100800 */
[----:B0-----:R-:W-:Y:S05]  /*8270*/  WARPSYNC.COLLECTIVE R87, `(.L_x_18854) ;  /* 0x0000000057087348 */ /* 0x001fea0003c00000 */
[----:B------:R1:W2:Y:S02]  /*8280*/  SHFL.BFLY P3, R82, R217, R82, R83 ;  /* 0x0c000052d9527389 */ /* 0x0002a40000060053 */
[----:B012---:R-:W-:Y:S05]  /*8290*/  ENDCOLLECTIVE ;  /* 0x000000000000791b */ /* 0x007fea0003800000 */
.L_x_18854:
        /* <DEDUP_REMOVED lines=15> */
.L_x_18855:
        /* <DEDUP_REMOVED lines=15> */
.L_x_18856:
[----:B------:R0:W-:Y:S04]  /*8480*/  STL [R1], R86 ;  /* 0x0000005601007387 */ /* 0x0001e80000100800 */
[----:B------:R0:W-:Y:S04]  /*8490*/  STL [R1+0x4], R85 ;  /* 0x0000045501007387 */ /* 0x0001e80000100800 */
[----:B------:R0:W-:Y:S01]  /*84a0*/  STL [R1+0x8], R84 ;  /* 0x0000085401007387 */ /* 0x0001e20000100800 */
[----:B------:R-:W-:-:S03]  /*84b0*/  MOV R217, R223 ;  /* 0x000000df00d97202 */ /* 0x000fc60000000f00 */
[----:B------:R0:W-:Y:S04]  /*84c0*/  STL [R1+0xc], R91 ;  /* 0x00000c5b01007387 */ /* 0x0001e80000100800 */
[----:B------:R0:W-:Y:S01]  /*84d0*/  STL [R1+0x10], R90 ;  /* 0x0000105a01007387 */ /* 0x0001e20000100800 */
[----:B------:R-:W-:Y:S01]  /*84e0*/  MOV R224, R82 ;  /* 0x0000005200e07202 */ /* 0x000fe20000000f00 */
[----:B------:R-:W-:Y:S02]  /*84f0*/  HFMA2 R82, -RZ, RZ, 0, 2.384185791015625e-07 ;  /* 0x00000004ff527431 */ /* 0x000fe400000001ff */
[----:B------:R0:W-:Y:S02]  /*8500*/  STL [R1+0x14], R89 ;  /* 0x0000145901007387 */ /* 0x0001e40000100800 */
[----:B------:R-:W-:-:S02]  /*8510*/  FADD.FTZ R224, R81, R224 ;  /* 0x000000e051e07221 */ /* 0x000fc40000010000 */
[----:B------:R0:W-:Y:S04]  /*8520*/  STL [R1+0x18], R88 ;  /* 0x0000185801007387 */ /* 0x0001e80000100800 */
[----:B------:R0:W-:Y:S02]  /*8530*/  STL [R1+0x1c], R95 ;  /* 0x00001c5f01007387 */ /* 0x0001e40000100800 */
[----:B0-----:R-:W-:Y:S05]  /*8540*/  WARPSYNC.COLLECTIVE R87, `(.L_x_18857) ;  /* 0x0000000057087348 */ /* 0x001fea0003c00000 */
[----:B------:R1:W2:Y:S02]  /*8550*/  SHFL.BFLY P3, R82, R217, R82, R83 ;  /* 0x0c000052d9527389 */ /* 0x0002a40000060053 */
[----:B012---:R-:W-:Y:S05]  /*8560*/  ENDCOLLECTIVE ;  /* 0x000000000000791b */ /* 0x007fea0003800000 */
.L_x_18857:
[----:B------:R0:W-:Y:S04]  /*8570*/  STL [R1+0x20], R94 ;  /* 0x0000205e01007387 */ /* 0x0001e80000100800 */
        /* <DEDUP_REMOVED lines=9> */
.L_x_18858:
[----:B------:R-:W-:Y:S02]  /*8610*/  MOV R217, R226 ;  /* 0x000000e200d97202 */ /* 0x000fe40000000f00 */
[----:B------:R-:W-:Y:S01]  /*8620*/  MOV R225, R82 ;  /* 0x0000005200e17202 */ /* 0x000fe20000000f00 */
[----:B------:R-:W-:-:S04]  /*8630*/  HFMA2 R82, -RZ, RZ, 0, 4.76837158203125e-07 ;  /* 0x00000008ff527431 */ /* 0x000fc800000001ff */
[----:B------:R-:W-:-:S07]  /*8640*/  FADD.FTZ R225, R224, R225 ;  /* 0x000000e1e0e17221 */ /* 0x000fce0000010000 */
[----:B------:R-:W-:Y:S05]  /*8650*/  WARPSYNC.COLLECTIVE R87, `(.L_x_18859) ;  /* 0x0000000057087348 */ /* 0x000fea0003c00000 */
[----:B------:R0:W1:Y:S02]  /*8660*/  SHFL.BFLY P3, R82, R217, R82, R83 ;  /* 0x0c000052d9527389 */ /* 0x0000640000060053 */
[----:B01----:R-:W-:Y:S05]  /*8670*/  ENDCOLLECTIVE ;  /* 0x000000000000791b */ /* 0x003fea0003800000 */
.L_x_18859:
[----:B------:R-:W-:Y:S02]  /*8680*/  MOV R217, R225 ;  /* 0x000000e100d97202 */ /* 0x000fe40000000f00 */
[----:B------:R-:W-:Y:S01]  /*8690*/  MOV R227, R82 ;  /* 0x0000005200e37202 */ /* 0x000fe20000000f00 */
[----:B------:R-:W-:-:S04]  /*86a0*/  HFMA2 R82, -RZ, RZ, 0, 4.76837158203125e-07 ;  /* 0x00000008ff527431 */ /* 0x000fc800000001ff */
[----:B------:R-:W-:-:S07]  /*86b0*/  FADD.FTZ R80, R226, R227 ;  /* 0x000000e3e2507221 */ /* 0x000fce0000010000 */
[----:B------:R-:W-:Y:S05]  /*86c0*/  WARPSYNC.COLLECTIVE R87, `(.L_x_18860) ;  /* 0x0000000057087348 */ /* 0x000fea0003c00000 */
[----:B------:R0:W1:Y:S02]  /*86d0*/  SHFL.BFLY P3, R82, R217, R82, R83 ;  /* 0x0c000052d9527389 */ /* 0x0000640000060053 */
[----:B01----:R-:W-:Y:S05]  /*86e0*/  ENDCOLLECTIVE ;  /* 0x000000000000791b */ /* 0x003fea0003800000 */
.L_x_18860:
[----:B------:R-:W-:Y:S02]  /*86f0*/  MOV R217, R80 ;  /* 0x0000005000d97202 */ /* 0x000fe40000000f00 */
[----:B------:R-:W-:Y:S01]  /*8700*/  MOV R216, R82 ;  /* 0x0000005200d87202 */ /* 0x000fe20000000f00 */
[----:B------:R-:W-:-:S04]  /*8710*/  HFMA2 R82, -RZ, RZ, 0, 9.5367431640625e-07 ;  /* 0x00000010ff527431 */ /* 0x000fc800000001ff */
[----:B------:R-:W-:-:S07]  /*8720*/  FADD.FTZ R81, R225, R216 ;  /* 0x000000d8e1517221 */ /* 0x000fce0000010000 */
[----:B------:R-:W-:Y:S05]  /*8730*/  WARPSYNC.COLLECTIVE R87, `(.L_x_18861) ;  /* 0x0000000057087348 */ /* 0x000fea0003c00000 */
[----:B------:R0:W1:Y:S02]  /*8740*/  SHFL.BFLY P3, R82, R217, R82, R83 ;  /* 0x0c000052d9527389 */ /* 0x0000640000060053 */
[----:B01----:R-:W-:Y:S05]  /*8750*/  ENDCOLLECTIVE ;  /* 0x000000000000791b */ /* 0x003fea0003800000 */
.L_x_18861:
[----:B------:R-:W-:Y:S02]  /*8760*/  MOV R217, R81 ;  /* 0x0000005100d97202 */ /* 0x000fe40000000f00 */
[----:B------:R-:W-:Y:S01]  /*8770*/  MOV R65, R82 ;  /* 0x0000005200417202 */ /* 0x000fe20000000f00 */
[----:B------:R-:W-:-:S07]  /*8780*/  HFMA2 R82, -RZ, RZ, 0, 9.5367431640625e-07 ;  /* 0x00000010ff527431 */ /* 0x000fce00000001ff */
[----:B------:R-:W-:Y:S05]  /*8790*/  WARPSYNC.COLLECTIVE R87, `(.L_x_18862) ;  /* 0x0000000057087348 */ /* 0x000fea0003c00000 */
[----:B------:R0:W1:Y:S02]  /*87a0*/  SHFL.BFLY P3, R82, R217, R82, R83 ;  /* 0x0c000052d9527389 */ /* 0x0000640000060053 */
[----:B01----:R-:W-:Y:S05]  /*87b0*/  ENDCOLLECTIVE ;  /* 0x000000000000791b */ /* 0x003fea0003800000 */
.L_x_18862:
[----:B------:R-:W-:Y:S01]  /*87c0*/  MOV R64, R82 ;  /* 0x0000005200407202 */ /* 0x000fe20000000f00 */
[----:B------:R-:W-:Y:S06]  /*87d0*/  BRA `(.L_x_18863) ;  /* 0xffffffa800847947 */ /* 0x000fec000383ffff */
.L_x_18864:
        /* <DEDUP_REMOVED lines=10> */
.L_x_20135:


//--------------------- .text._ZN10layer_norm22ln_bwd_finalize_kernelINS_22Kernel_traits_finalizeILj1024EfffffjLb0ELj1024ELj4ENS_18Kernel_traits_baseILj1024EfffffjLj1024EEEEELb0ELb0EEEvNS_9BwdParamsE --------------------------
	.section	.text._ZN10layer_norm22ln_bwd_finalize_kernelINS_22Kernel_traits_finalizeILj1024EfffffjLb0ELj1024ELj4ENS_18Kernel_traits_baseILj1024EfffffjLj1024EEEEELb0ELb0EEEvNS_9BwdParamsE,"ax",@progbits
	.align	128
        .global         _ZN10layer_norm22ln_bwd_finalize_kernelINS_22Kernel_traits_finalizeILj1024EfffffjLb0ELj1024ELj4ENS_18Kernel_traits_baseILj1024EfffffjLj1024EEEEELb0ELb0EEEvNS_9BwdParamsE
        .type           _ZN10layer_norm22ln_bwd_finalize_kernelINS_22Kernel_traits_finalizeILj1024EfffffjLb0ELj1024ELj4ENS_18Kernel_traits_baseILj1024EfffffjLj1024EEEEELb0ELb0EEEvNS_9BwdParamsE,@function
        .size           _ZN10layer_norm22ln_bwd_finalize_kernelINS_22Kernel_traits_finalizeILj1024EfffffjLb0ELj1024ELj4ENS_18Kernel_traits_baseILj1024EfffffjLj1024EEEEELb0ELb0EEEvNS_9BwdParamsE,(.L_x_20136 - _ZN10layer_norm22ln_bwd_finalize_kernelINS_22Kernel_traits_finalizeILj1024EfffffjLb0ELj1024ELj4ENS_18Kernel_traits_baseILj1024EfffffjLj1024EEEEELb0ELb0EEEvNS_9BwdParamsE)
        .other          _ZN10layer_norm22ln_bwd_finalize_kernelINS_22Kernel_traits_finalizeILj1024EfffffjLb0ELj1024ELj4ENS_18Kernel_traits_baseILj1024EfffffjLj1024EEEEELb0ELb0EEEvNS_9BwdParamsE,@"STO_CUDA_ENTRY STV_DEFAULT"
_ZN10layer_norm22ln_bwd_finalize_kernelINS_22Kernel_traits_finalizeILj1024EfffffjLb0ELj1024ELj4ENS_18Kernel_traits_baseILj1024EfffffjLj1024EEEEELb0ELb0EEEvNS_9BwdParamsE:
.text._ZN10layer_norm22ln_bwd_finalize_kernelINS_22Kernel_traits_finalizeILj1024EfffffjLb0ELj1024ELj4ENS_18Kernel_traits_baseILj1024EfffffjLj1024EEEEELb0ELb0EEEvNS_9BwdParamsE:
        /* <DEDUP_REMOVED lines=78> */
.L_x_18869:
        /* <DEDUP_REMOVED lines=118> */
.L_x_18868:
[----:B------:R-:W-:Y:S05]  /*0c40*/  BSYNC.RECONVERGENT B1 ;  /* 0x0000000000017941 */ /* 0x000fea0003800200 */
.L_x_18867:
        /* <DEDUP_REMOVED lines=68> */
.L_x_18871:
[----:B------:R-:W-:Y:S05]  /*1090*/  BSYNC.RECONVERGENT B1 ;  /* 0x0000000000017941 */ /* 0x000fea0003800200 */
.L_x_18870:
        /* <DEDUP_REMOVED lines=37> */
.L_x_18873:
[----:B------:R-:W-:Y:S05]  /*12f0*/  BSYNC.RECONVERGENT B1 ;  /* 0x0000000000017941 */ /* 0x000fea0003800200 */
.L_x_18872:
[----:B------:R-:W-:Y:S05]  /*1300*/  @!P1 BRA `(.L_x_18866) ;  /* 0x00000000003c9947 */ /* 0x000fea0003800000 */
[----:B------:R-:W0:Y:S01]  /*1310*/  LDC.64 R8, c[0x0][0x440] ;  /* 0x00011000ff087b82 */ /* 0x000e220000000a00 */
[----:B------:R-:W-:Y:S01]  /*1320*/  IMAD R0, R3, R54, R0 ;  /* 0x0000003603007224 */ /* 0x000fe200078e0200 */
[----:B------:R-:W-:-:S04]  /*1330*/  IADD3 R12, PT, PT, -R55, RZ, RZ ;  /* 0x000000ff370c7210 */ /* 0x000fc80007ffe1ff */
[----:B------:R-:W-:Y:S02]  /*1340*/  IADD3 R3, PT, PT, R57, R0, RZ ;  /* 0x0000000039037210 */ /* 0x000fe40007ffe0ff */
[----:B------:R-:W1:Y:S05]  /*1350*/  LDC.64 R10, c[0x0][0x448] ;  /* 0x00011200ff0a7b82 */ /* 0x000e6a0000000a00 */
.L_x_18874:
        /* <DEDUP_REMOVED lines=10> */
.L_x_18866:
[----:B------:R-:W-:Y:S05]  /*1400*/  BSYNC.RECONVERGENT B0 ;  /* 0x0000000000007941 */ /* 0x000fea0003800200 */
.L_x_18865:
        /* <DEDUP_REMOVED lines=60> */
.L_x_18875:
        /* <DEDUP_REMOVED lines=11> */
.L_x_20136:


//--------------------- .text._ZN10layer_norm13ln_bwd_kernelINS_13Kernel_traitsIfffffjLj1024ELj1ELj4ELj1ELj16ENS_18Kernel_traits_baseILj1024EfffffjLj128EEEEELb1ELb0ELb1ELb0EEEvNS_9BwdParamsE --------------------------
	.section	.text._ZN10layer_norm13ln_bwd_kernelINS_13Kernel_traitsIfffffjLj1024ELj1ELj4ELj1ELj16ENS_18Kernel_traits_baseILj1024EfffffjLj128EEEEELb1ELb0ELb1ELb0EEEvNS_9BwdParamsE,"ax",@progbits
	.align	128
        .global         _ZN10layer_norm13ln_bwd_kernelINS_13Kernel_traitsIfffffjLj1024ELj1ELj4ELj1ELj16ENS_18Kernel_traits_baseILj1024EfffffjLj128EEEEELb1ELb0ELb1ELb0EEEvNS_9BwdParamsE
        .type           _ZN10layer_norm13ln_bwd_kernelINS_13Kernel_traitsIfffffjLj1024ELj1ELj4ELj1ELj16ENS_18Kernel_traits_baseILj1024EfffffjLj128EEEEELb1ELb0ELb1ELb0EEEvNS_9BwdParamsE,@function
        .size           _ZN10layer_norm13ln_bwd_kernelINS_13Kernel_traitsIfffffjLj1024ELj1ELj4ELj1ELj16ENS_18Kernel_traits_baseILj1024EfffffjLj128EEEEELb1ELb0ELb1ELb0EEEvNS_9BwdParamsE,(.L_x_20137 - _ZN10layer_norm13ln_bwd_kernelINS_13Kernel_traitsIfffffjLj1024ELj1ELj4ELj1ELj16ENS_18Kernel_traits_baseILj1024EfffffjLj128EEEEELb1ELb0ELb1ELb0EEEvNS_9BwdParamsE)
        .other          _ZN10layer_norm13ln_bwd_kernelINS_13Kernel_traitsIfffffjLj1024ELj1ELj4ELj1ELj16ENS_18Kernel_traits_baseILj1024EfffffjLj128EEEEELb1ELb0ELb1ELb0EEEvNS_9BwdParamsE,@"STO_CUDA_ENTRY STV_DEFAULT"
_ZN10layer_norm13ln_bwd_kernelINS_13Kernel_traitsIfffffjLj1024ELj1ELj4ELj1ELj16ENS_18Kernel_traits_baseILj1024EfffffjLj128EEEEELb1ELb0ELb1ELb0EEEvNS_9BwdParamsE:
.text._ZN10layer_norm13ln_bwd_kernelINS_13Kernel_traitsIfffffjLj1024ELj1ELj4ELj1ELj16ENS_18Kernel_traits_baseILj1024EfffffjLj128EEEEELb1ELb0ELb1ELb0EEEvNS_9BwdParamsE:
        /* <DEDUP_REMOVED lines=25> */
[----:B------:R-:W0:Y:S08]  /*0190*/  @P6 LDC.64 R2, c[0x0][0x3d0] ;  /* 0x0000f400ff026b82 */ /* 0x000e300000000a00 */
[----:B------:R-:W4:Y:S08]  /*01a0*/  @P5 LDC.64 R4, c[0x0][0x3d0] ;  /* 0x0000f400ff045b82 */ /* 0x000f300000000a00 */
[----:B------:R-:W3:Y:S01]  /*01b0*/  @P4 LDC.64 R6, c[0x0][0x3d0] ;  /* 0x0000f400ff064b82 */ /* 0x000ee20000000a00 */
[----:B------:R-:W-:-:S07]  /*01c0*/  @P6 LOP3.LUT R15, R13, 0x20, RZ, 0xfc, !PT ;  /* 0x000000200d0f6812 */ /* 0x000fce00078efcff */
[----:B------:R-:W1:Y:S01]  /*01d0*/  @P3 LDC.64 R8, c[0x0][0x3d0] ;  /* 0x0000f400ff083b82 */ /* 0x000e620000000a00 */
[----:B0-----:R-:W-:-:S05]  /*01e0*/  @P6 IMAD.WIDE.U32 R2, R13, 0x10, R2 ;  /* 0x000000100d026825 */ /* 0x001fca00078e0002 */
[----:B--2---:R0:W5:Y:S01]  /*01f0*/  @P6 LDG.E.128 R28, desc[UR6][R2.64] ;  /* 0x00000006021c6981 */ /* 0x004162000c1e1d00 */
[----:B------:R-:W-:Y:S01]  /*0200*/  ISETP.GE.U32.AND P6, PT, R14, 0x100, PT ;  /* 0x000001000e00780c */ /* 0x000fe20003fc6070 */
[----:B------:R-:W2:Y:S01]  /*0210*/  @P2 LDC.64 R10, c[0x0][0x3d0] ;  /* 0x0000f400ff0a2b82 */ /* 0x000ea20000000a00 */
[C---:B----4-:R-:W-:Y:S01]  /*0220*/  @P5 IMAD.WIDE.U32 R4, R15.reuse, 0x10, R4 ;  /* 0x000000100f045825 */ /* 0x050fe200078e0004 */
[----:B------:R-:W-:-:S04]  /*0230*/  @P5 IADD3 R15, PT, PT, R15, 0x20, RZ ;  /* 0x000000200f0f5810 */ /* 0x000fc80007ffe0ff */
[----:B------:R-:W5:Y:S02]  /*0240*/  @P5 LDG.E.128 R32, desc[UR6][R4.64] ;  /* 0x0000000604205981 */ /* 0x000f64000c1e1d00 */
[----:B------:R-:W4:Y:S01]  /*0250*/  @P1 LDC.64 R12, c[0x0][0x3d0] ;  /* 0x0000f400ff0c1b82 */ /* 0x000f220000000a00 */
[C---:B---3--:R-:W-:Y:S01]  /*0260*/  @P4 IMAD.WIDE.U32 R6, R15.reuse, 0x10, R6 ;  /* 0x000000100f064825 */ /* 0x048fe200078e0006 */
[----:B------:R-:W-:-:S04]  /*0270*/  @P4 IADD3 R15, PT, PT, R15, 0x20, RZ ;  /* 0x000000200f0f4810 */ /* 0x000fc80007ffe0ff */
[----:B------:R-:W5:Y:S02]  /*0280*/  @P4 LDG.E.128 R36, desc[UR6][R6.64] ;  /* 0x0000000606244981 */ /* 0x000f64000c1e1d00 */
[----:B------:R-:W3:Y:S01]  /*0290*/  @P0 LDC.64 R18, c[0x0][0x3d0] ;  /* 0x0000f400ff120b82 */ /* 0x000ee20000000a00 */
[C---:B-1----:R-:W-:Y:S01]  /*02a0*/  @P3 IMAD.WIDE.U32 R8, R15.reuse, 0x10, R8 ;  /* 0x000000100f083825 */ /* 0x042fe200078e0008 */
[----:B------:R-:W-:-:S04]  /*02b0*/  @P3 IADD3 R15, PT, PT, R15, 0x20, RZ ;  /* 0x000000200f0f3810 */ /* 0x000fc80007ffe0ff */
[----:B------:R-:W5:Y:S02]  /*02c0*/  @P3 LDG.E.128 R40, desc[UR6][R8.64] ;  /* 0x0000000608283981 */ /* 0x000f64000c1e1d00 */
[----:B------:R-:W0:Y:S01]  /*02d0*/  @P6 LDC.64 R20, c[0x0][0x3d0] ;  /* 0x0000f400ff146b82 */ /* 0x000e220000000a00 */
[C---:B--2---:R-:W-:Y:S01]  /*02e0*/  @P2 IMAD.WIDE.U32 R10, R15.reuse, 0x10, R10 ;  /* 0x000000100f0a2825 */ /* 0x044fe200078e000a */
[----:B------:R-:W-:-:S04]  /*02f0*/  @P2 IADD3 R15, PT, PT, R15, 0x20, RZ ;  /* 0x000000200f0f2810 */ /* 0x000fc80007ffe0ff */
[----:B------:R-:W5:Y:S01]  /*0300*/  @P2 LDG.E.128 R44, desc[UR6][R10.64] ;  /* 0x000000060a2c2981 */ /* 0x000f62000c1e1d00 */
[C---:B----4-:R-:W-:Y:S01]  /*0310*/  @P1 IMAD.WIDE.U32 R12, R15.reuse, 0x10, R12 ;  /* 0x000000100f0c1825 */ /* 0x050fe200078e000c */
[----:B------:R-:W-:Y:S01]  /*0320*/  @P1 IADD3 R15, PT, PT, R15, 0x20, RZ ;  /* 0x000000200f0f1810 */ /* 0x000fe20007ffe0ff */
[----:B------:R-:W-:-:S03]  /*0330*/  USHF.L.U32 UR4, UR5, 0x2, URZ ;  /* 0x0000000205047899 */ /* 0x000fc600080006ff */
[----:B------:R1:W5:Y:S01]  /*0340*/  @P1 LDG.E.128 R48, desc[UR6][R12.64] ;  /* 0x000000060c301981 */ /* 0x000362000c1e1d00 */
[C---:B---3--:R-:W-:Y:S01]  /*0350*/  @P0 IMAD.WIDE.U32 R18, R15.reuse, 0x10, R18 ;  /* 0x000000100f120825 */ /* 0x048fe200078e0012 */
[----:B------:R-:W-:-:S04]  /*0360*/  @P0 IADD3 R15, PT, PT, R15, 0x20, RZ ;  /* 0x000000200f0f0810 */ /* 0x000fc80007ffe0ff */
[----:B------:R2:W5:Y:S01]  /*0370*/  @P0 LDG.E.128 R52, desc[UR6][R18.64] ;  /* 0x0000000612340981 */ /* 0x000562000c1e1d00 */
[----:B0-----:R-:W-:-:S05]  /*0380*/  @P6 IMAD.WIDE.U32 R2, R15, 0x10, R20 ;  /* 0x000000100f026825 */ /* 0x001fca00078e0014 */
[----:B------:R2:W5:Y:S01]  /*0390*/  @P6 LDG.E.128 R56, desc[UR6][R2.64] ;  /* 0x0000000602386981 */ /* 0x000562000c1e1d00 */
[----:B-1----:R-:W-:-:S04]  /*03a0*/  SHF.R.U32.HI R13, RZ, 0x5, R0 ;  /* 0x00000005ff0d7819 */ /* 0x002fc80000011600 */
        /* <DEDUP_REMOVED lines=69> */
.L_x_19001:
        /* <DEDUP_REMOVED lines=27> */
[C---:B------:R-:W-:Y:S02]  /*09b0*/  ISETP.GE.U32.AND P2, PT, R14.reuse, 0x60, PT ;  /* 0x000000600e00780c */ /* 0x040fe40003f46070 */
        /* <DEDUP_REMOVED lines=32> */
[----:B0-----:R-:W-:Y:S01]  /*0bc0*/  @P4 IMAD.WIDE.U32 R230, R232, 0x10, R230 ;  /* 0x00000010e8e64825 */ /* 0x001fe200078e00e6 */
[----:B------:R-:W-:Y:S02]  /*0bd0*/  IADD3 R228, PT, PT, R228, 0x20, RZ ;  /* 0x00000020e4e47810 */ /* 0x000fe40007ffe0ff */
[----:B------:R-:W-:Y:S02]  /*0be0*/  IADD3 R229, PT, PT, R229, 0x20, RZ ;  /* 0x00000020e5e57810 */ /* 0x000fe40007ffe0ff */
[----:B------:R0:W5:Y:S01]  /*0bf0*/  @P4 LDG.E.128 R124, desc[UR6][R230.64] ;  /* 0x00000006e67c4981 */ /* 0x000162000c1e1d00 */
[----:B------:R-:W-:Y:S01]  /*0c00*/  IADD3 R232, PT, PT, R232, 0x20, RZ ;  /* 0x00000020e8e87810 */ /* 0x000fe20007ffe0ff */
[C---:B---3--:R-:W-:Y:S01]  /*0c10*/  FADD.FTZ R18, -R227.reuse, R168 ;  /* 0x000000a8e3127221 */ /* 0x048fe20000010100 */
[----:B------:R-:W-:-:S03]  /*0c20*/  FADD.FTZ R178, -R227, R169 ;  /* 0x000000a9e3b27221 */ /* 0x000fc60000010100 */
[C---:B------:R-:W-:Y:S01]  /*0c30*/  FMUL.FTZ R3, R11.reuse, R18 ;  /* 0x000000120b037220 */ /* 0x040fe20000410000 */
        /* <DEDUP_REMOVED lines=8> */
[----:B------:R-:W-:Y:S01]  /*0cc0*/  FADD.FTZ R164, RZ, R178 ;  /* 0x000000b2ffa47221 */ /* 0x000fe20000010000 */
[----:B------:R-:W-:Y:S01]  /*0cd0*/  FFMA.FTZ R165, R3, R178, RZ ;  /* 0x000000b203a57223 */ /* 0x000fe200000100ff */
        /* <DEDUP_REMOVED lines=13> */
[----:B0-----:R-:W-:Y:S01]  /*0db0*/  FADD.FTZ R231, R166, R219 ;  /* 0x000000dba6e77221 */ /* 0x001fe20000010000 */
[----:B------:R-:W-:-:S07]  /*0dc0*/  FFMA.FTZ R230, R222, R219, R165 ;  /* 0x000000dbdee67223 */ /* 0x000fce00000100a5 */
.L_x_18881:
[----:B------:R-:W-:Y:S05]  /*0dd0*/  BSYNC.RECONVERGENT B2 ;  /* 0x0000000000027941 */ /* 0x000fea0003800200 */
.L_x_18880:
        /* <DEDUP_REMOVED lines=16> */
[----:B------:R-:W-:Y:S02]  /*0ee0*/  IADD3 R228, PT, PT, R228, 0x20, RZ ;  /* 0x00000020e4e47810 */ /* 0x000fe40007ffe0ff */
[----:B------:R-:W-:Y:S02]  /*0ef0*/  IADD3 R229, PT, PT, R229, 0x20, RZ ;  /* 0x00000020e5e57810 */ /* 0x000fe40007ffe0ff */
        /* <DEDUP_REMOVED lines=29> */
.L_x_18883:
[----:B------:R-:W-:Y:S05]  /*10d0*/  BSYNC.RECONVERGENT B2 ;  /* 0x0000000000027941 */ /* 0x000fea0003800200 */
.L_x_18882:
        /* <DEDUP_REMOVED lines=47> */
.L_x_18885:
[----:B------:R-:W-:Y:S05]  /*13d0*/  BSYNC.RECONVERGENT B2 ;  /* 0x0000000000027941 */ /* 0x000fea0003800200 */
.L_x_18884:
        /* <DEDUP_REMOVED lines=47> */
.L_x_18887:
[----:B------:R-:W-:Y:S05]  /*16d0*/  BSYNC.RECONVERGENT B2 ;  /* 0x0000000000027941 */ /* 0x000fea0003800200 */
.L_x_18886:
        /* <DEDUP_REMOVED lines=50> */
.L_x_18889:
[----:B------:R-:W-:Y:S05]  /*1a00*/  BSYNC.RECONVERGENT B2 ;  /* 0x0000000000027941 */ /* 0x000fea0003800200 */
.L_x_18888:
        /* <DEDUP_REMOVED lines=25> */
[----:B-1----:R-:W-:Y:S01]  /*1ba0*/  FMUL.FTZ R197, R49, R169 ;  /* 0x000000a931c57220 */ /* 0x002fe20000410000 */
[----:B------:R-:W-:Y:S02]  /*1bb0*/  FADD.FTZ R166, -R227, R166 ;  /* 0x000000a6e3a67221 */ /* 0x000fe40000010100 */
[----:B------:R-:W-:Y:S01]  /*1bc0*/  FADD.FTZ R164, R231, R188 ;  /* 0x000000bce7a47221 */ /* 0x000fe20000010000 */
[----:B------:R-:W-:Y:S01]  /*1bd0*/  FFMA.FTZ R165, R23, R188, R230 ;  /* 0x000000bc17a57223 */ /* 0x000fe200000100e6 */
[----:B0-----:R-:W-:Y:S01]  /*1be0*/  FADD.FTZ R234, -R227, R167 ;  /* 0x000000a7e3ea7221 */ /* 0x001fe20000010100 */
        /* <DEDUP_REMOVED lines=18> */
.L_x_18891:
[----:B------:R-:W-:Y:S05]  /*1d10*/  BSYNC.RECONVERGENT B2 ;  /* 0x0000000000027941 */ /* 0x000fea0003800200 */
.L_x_18890:
        /* <DEDUP_REMOVED lines=25> */
[----:B------:R-:W-:Y:S01]  /*1eb0*/  FMUL.FTZ R199, R53, R169 ;  /* 0x000000a935c77220 */ /* 0x000fe20000410000 */
[----:B------:R-:W-:Y:S02]  /*1ec0*/  FADD.FTZ R166, -R227, R166 ;  /* 0x000000a6e3a67221 */ /* 0x000fe40000010100 */
[----:B------:R-:W-:Y:S01]  /*1ed0*/  FADD.FTZ R164, R231, R190 ;  /* 0x000000bee7a47221 */ /* 0x000fe20000010000 */
[----:B------:R-:W-:Y:S01]  /*1ee0*/  FFMA.FTZ R165, R25, R190, R230 ;  /* 0x000000be19a57223 */ /* 0x000fe200000100e6 */
[----:B------:R-:W-:Y:S01]  /*1ef0*/  FADD.FTZ R194, -R227, R167 ;  /* 0x000000a7e3c27221 */ /* 0x000fe20000010100 */
        /* <DEDUP_REMOVED lines=18> */
.L_x_18893:
[----:B------:R-:W-:Y:S05]  /*2020*/  BSYNC.RECONVERGENT B2 ;  /* 0x0000000000027941 */ /* 0x000fea0003800200 */
.L_x_18892:
        /* <DEDUP_REMOVED lines=18> */
[----:B--2---:R-:W-:Y:S01]  /*2150*/  FMUL.FTZ R201, R57, R169 ;  /* 0x000000a939c97220 */ /* 0x004fe20000410000 */
[----:B------:R-:W-:Y:S01]  /*2160*/  FMUL.FTZ R208, R58, R170 ;  /* 0x000000aa3ad07220 */ /* 0x000fe20000410000 */
[----:B------:R-:W-:Y:S01]  /*2170*/  FMUL.FTZ R205, R59, R171 ;  /* 0x000000ab3bcd7220 */ /* 0x000fe20000410000 */
[C---:B----4-:R-:W-:Y:S01]  /*2180*/  FADD.FTZ R176, -R227.reuse, R164 ;  /* 0x000000a4e3b07221 */ /* 0x050fe20000010100 */
[----:B------:R-:W-:-:S03]  /*2190*/  FADD.FTZ R192, -R227, R165 ;  /* 0x000000a5e3c07221 */ /* 0x000fc60000010100 */
[C---:B------:R-:W-:Y:S01]  /*21a0*/  FMUL.FTZ R27, R11.reuse, R176 ;  /* 0x000000b00b1b7220 */ /* 0x040fe20000410000 */
[----:B------:R-:W-:Y:S01]  /*21b0*/  FMUL.FTZ R176, R11, R192 ;  /* 0x000000c00bb07220 */ /* 0x000fe20000410000 */
[----:B------:R-:W-:Y:S01]  /*21c0*/  FMUL.FTZ R192, R56, R168 ;  /* 0x000000a838c07220 */ /* 0x000fe20000410000 */
[----:B------:R-:W-:-:S03]  /*21d0*/  FADD.FTZ R166, -R227, R166 ;  /* 0x000000a6e3a67221 */ /* 0x000fc60000010100 */
[----:B------:R-:W-:Y:S01]  /*21e0*/  FADD.FTZ R164, R231, R192 ;  /* 0x000000c0e7a47221 */ /* 0x000fe20000010000 */
[----:B------:R-:W-:Y:S01]  /*21f0*/  FFMA.FTZ R165, R27, R192, R230 ;  /* 0x000000c01ba57223 */ /* 0x000fe200000100e6 */
[----:B------:R-:W-:Y:S01]  /*2200*/  FADD.FTZ R206, -R227, R167 ;  /* 0x000000a7e3ce7221 */ /* 0x000fe20000010100 */
[C---:B------:R-:W-:Y:S01]  /*2210*/  FMUL.FTZ R203, R11.reuse, R166 ;  /* 0x000000a60bcb7220 */ /* 0x040fe20000410000 */
        /* <DEDUP_REMOVED lines=16> */
.L_x_18879:
[----:B-----5:R-:W-:Y:S01]  /*2320*/  ISETP.GE.AND P1, PT, R223, 0x1, PT ;  /* 0x00000001df00780c */ /* 0x020fe20003f26270 */
[----:B------:R-:W-:Y:S01]  /*2330*/  UISETP.NE.U32.AND UP0, UPT, UR10, URZ, UPT ;  /* 0x000000ff0a00728c */ /* 0x000fe2000bf05070 */
[----:B------:R-:W-:-:S03]  /*2340*/  MOV R16, UR14 ;  /* 0x0000000e00107c02 */ /* 0x000fc60008000f00 */
[----:B------:R-:W-:Y:S02]  /*2350*/  UISETP.NE.AND.EX UP0, UPT, UR11, URZ, UPT, UP0 ;  /* 0x000000ff0b00728c */ /* 0x000fe4000bf05300 */
[----:B------:R-:W-:-:S06]  /*2360*/  IMAD R164, R13, R16, RZ ;  /* 0x000000100da47224 */ /* 0x000fcc00078e02ff */
[----:B------:R-:W-:-:S05]  /*2370*/  @P1 IADD3 R165, PT, PT, R223, -0x1, RZ ;  /* 0xffffffffdfa51810 */ /* 0x000fca0007ffe0ff */
[----:B------:R-:W-:Y:S01]  /*2380*/  @P1 IMAD R166, R165, R16, RZ ;  /* 0x00000010a5a61224 */ /* 0x000fe200078e02ff */
[----:B------:R-:W-:-:S04]  /*2390*/  SHF.R.S32.HI R165, RZ, 0x1f, R164 ;  /* 0x0000001fffa57819 */ /* 0x000fc800000114a4 */
[----:B------:R-:W-:Y:S02]  /*23a0*/  @P1 SHF.R.S32.HI R167, RZ, 0x1f, R166 ;  /* 0x0000001fffa71819 */ /* 0x000fe400000114a6 */
[----:B------:R-:W-:Y:S02]  /*23b0*/  LEA.HI R164, R165, R164, RZ, 0x2 ;  /* 0x000000a4a5a47211 */ /* 0x000fe400078f10ff */
[----:B------:R-:W-:Y:S01]  /*23c0*/  @P1 LEA.HI R166, R167, R166, RZ, 0x2 ;  /* 0x000000a6a7a61211 */ /* 0x000fe200078f10ff */
[----:B------:R-:W-:Y:S01]  /*23d0*/  HFMA2 R167, -RZ, RZ, 0, 0 ;  /* 0x00000000ffa77431 */ /* 0x000fe200000001ff */
[----:B------:R-:W-:-:S04]  /*23e0*/  LEA.HI.SX32 R226, R164, R225, 0x1e ;  /* 0x000000e1a4e27211 */ /* 0x000fc800078ff2ff */
[----:B------:R-:W-:Y:S02]  /*23f0*/  MOV R227, R226 ;  /* 0x000000e200e37202 */ /* 0x000fe40000000f00 */
[----:B------:R-:W-:Y:S01]  /*2400*/  @P1 LEA.HI.SX32 R167, R166, R225, 0x1e ;  /* 0x000000e1a6a71211 */ /* 0x000fe200078ff2ff */
        /* <DEDUP_REMOVED lines=45> */
[----:B------:R-:W-:Y:S02]  /*26e0*/  CS2R R230, SRZ ;  /* 0x0000000000e67805 */ /* 0x000fe4000001ff00 */
[----:B------:R-:W-:Y:S02]  /*26f0*/  ISETP.NE.AND P1, PT, R166, RZ, PT ;  /* 0x000000ffa600720c */ /* 0x000fe40003f25270 */
        /* <DEDUP_REMOVED lines=8> */
.L_x_18895:
[C---:B------:R-:W-:Y:S02]  /*2780*/  ISETP.GE.U32.AND P4, PT, R14.reuse, 0x20, PT ;  /* 0x000000200e00780c */ /* 0x040fe40003f86070 */
[----:B------:R-:W-:Y:S02]  /*2790*/  P2R R239, PR, RZ, 0x2 ;  /* 0x00000002ffef7803 */ /* 0x000fe40000000000 */
[C---:B------:R-:W-:Y:S02]  /*27a0*/  ISETP.GE.U32.AND P1, PT, R14.reuse, 0x40, PT ;  /* 0x000000400e00780c */ /* 0x040fe40003f26070 */
[C---:B------:R-:W-:Y:S02]  /*27b0*/  ISETP.GE.U32.AND P2, PT, R14.reuse, 0x60, PT ;  /* 0x000000600e00780c */ /* 0x040fe40003f46070 */
[----:B------:R-:W-:Y:S02]  /*27c0*/  ISETP.GE.U32.AND P3, PT, R14, 0x80, PT ;  /* 0x000000800e00780c */ /* 0x000fe40003f66070 */
[----:B------:R-:W-:-:S02]  /*27d0*/  LOP3.LUT R6, R6, 0xfffffffe, RZ, 0xc0, !PT ;  /* 0xfffffffe06067812 */ /* 0x000fc400078ec0ff */
[----:B------:R-:W-:Y:S01]  /*27e0*/  P2R R238, PR, RZ, 0x1 ;  /* 0x00000001ffee7803 */ /* 0x000fe20000000000 */
[----:B------:R-:W0:Y:S01]  /*27f0*/  @P4 LDC.64 R164, c[0x0][0x3b0] ;  /* 0x0000ec00ffa44b82 */ /* 0x000e220000000a00 */
[----:B------:R-:W-:Y:S02]  /*2800*/  ISETP.GE.U32.AND P0, PT, R14, 0xa0, PT ;  /* 0x000000a00e00780c */ /* 0x000fe40003f06070 */
[----:B------:R-:W-:-:S04]  /*2810*/  @P4 LOP3.LUT R6, R6, 0x1, RZ, 0xfc, !PT ;  /* 0x0000000106064812 */ /* 0x000fc800078efcff */
[----:B------:R-:W-:Y:S01]  /*2820*/  LOP3.LUT R6, R6, 0xfffffffd, RZ, 0xc0, !PT ;  /* 0xfffffffd06067812 */ /* 0x000fe200078ec0ff */
[----:B------:R-:W1:Y:S01]  /*2830*/  @P1 LDC.64 R230, c[0x0][0x3b0] ;  /* 0x0000ec00ffe61b82 */ /* 0x000e620000000a00 */
[----:B------:R-:W-:Y:S02]  /*2840*/  ISETP.GE.U32.AND P5, PT, R14, 0xe0, PT ;  /* 0x000000e00e00780c */ /* 0x000fe40003fa6070 */
[----:B------:R-:W-:-:S05]  /*2850*/  @P1 LOP3.LUT R6, R6, 0x2, RZ, 0xfc, !PT ;  /* 0x0000000206061812 */ /* 0x000fca00078efcff */
[----:B------:R-:W2:Y:S01]  /*2860*/  @P2 LDC.64 R228, c[0x0][0x3b0] ;  /* 0x0000ec00ffe42b82 */ /* 0x000ea20000000a00 */
[C---:B0-----:R-:W-:Y:S01]  /*2870*/  @P4 IMAD.WIDE.U32 R164, R167.reuse, 0x4, R164 ;  /* 0x00000004a7a44825 */ /* 0x041fe200078e00a4 */
[----:B------:R-:W-:-:S06]  /*2880*/  @P4 IADD3 R167, PT, PT, R167, 0x20, RZ ;  /* 0x00000020a7a74810 */ /* 0x000fcc0007ffe0ff */
[----:B------:R-:W0:Y:S01]  /*2890*/  @P4 LDC.64 R236, c[0x0][0x438] ;  /* 0x00010e00ffec4b82 */ /* 0x000e220000000a00 */
[----:B------:R3:W5:Y:S01]  /*28a0*/  @P4 LDG.E R10, desc[UR6][R164.64] ;  /* 0x00000006a40a4981 */ /* 0x000762000c1e1900 */
[----:B------:R-:W-:-:S06]  /*28b0*/  ISETP.GE.U32.AND P4, PT, R14, 0xc0, PT ;  /* 0x000000c00e00780c */ /* 0x000fcc0003f86070 */
[----:B------:R-:W4:Y:S01]  /*28c0*/  @P3 LDC.64 R170, c[0x0][0x3b0] ;  /* 0x0000ec00ffaa3b82 */ /* 0x000f220000000a00 */
[----:B------:R-:W-:Y:S01]  /*28d0*/  LOP3.LUT R6, R6, 0xfffffffb, RZ, 0xc0, !PT ;  /* 0xfffffffb06067812 */ /* 0x000fe200078ec0ff */
[----:B-1----:R-:W-:Y:S01]  /*28e0*/  @P1 IMAD.WIDE.U32 R230, R167, 0x4, R230 ;  /* 0x00000004a7e61825 */ /* 0x002fe200078e00e6 */
[----:B------:R-:W-:-:S05]  /*28f0*/  ISETP.GE.U32.AND P6, PT, R14, 0x100, PT ;  /* 0x000001000e00780c */ /* 0x000fca0003fc6070 */
[----:B------:R-:W1:Y:S01]  /*2900*/  @P0 LDC.64 R168, c[0x0][0x3b0] ;  /* 0x0000ec00ffa80b82 */ /* 0x000e620000000a00 */
[----:B------:R-:W-:Y:S01]  /*2910*/  @P0 LOP3.LUT R6, R6, 0x4, RZ, 0xfc, !PT ;  /* 0x0000000406060812 */ /* 0x000fe200078efcff */
[----:B------:R3:W5:Y:S01]  /*2920*/  @P1 LDG.E R9, desc[UR6][R230.64] ;  /* 0x00000006e6091981 */ /* 0x000762000c1e1900 */
[----:B------:R-:W-:Y:S02]  /*2930*/  @P1 IADD3 R167, PT, PT, R167, 0x20, RZ ;  /* 0x00000020a7a71810 */ /* 0x000fe40007ffe0ff */
[----:B------:R-:W-:-:S03]  /*2940*/  P2R R166, PR, RZ, 0x2 ;  /* 0x00000002ffa67803 */ /* 0x000fc60000000000 */
[----:B------:R-:W1:Y:S01]  /*2950*/  @P4 LDC.64 R240, c[0x0][0x3b0] ;  /* 0x0000ec00fff04b82 */ /* 0x000e620000000a00 */
[C---:B--2---:R-:W-:Y:S01]  /*2960*/  @P2 IMAD.WIDE.U32 R228, R167.reuse, 0x4, R228 ;  /* 0x00000004a7e42825 */ /* 0x044fe200078e00e4 */
[----:B------:R-:W-:-:S04]  /*2970*/  @P2 IADD3 R167, PT, PT, R167, 0x20, RZ ;  /* 0x00000020a7a72810 */ /* 0x000fc80007ffe0ff */
[----:B------:R2:W5:Y:S02]  /*2980*/  @P2 LDG.E R8, desc[UR6][R228.64] ;  /* 0x00000006e4082981 */ /* 0x000564000c1e1900 */
[----:B------:R-:W2:Y:S01]  /*2990*/  @P1 LDC.64 R234, c[0x0][0x438] ;  /* 0x00010e00ffea1b82 */ /* 0x000ea20000000a00 */
[----:B------:R-:W-:Y:S01]  /*29a0*/  LOP3.LUT P1, RZ, R6, 0x1, RZ, 0xc0, !PT ;  /* 0x0000000106ff7812 */ /* 0x000fe2000782c0ff */
[----:B----4-:R-:W-:-:S06]  /*29b0*/  @P3 IMAD.WIDE.U32 R170, R167, 0x4, R170 ;  /* 0x00000004a7aa3825 */ /* 0x010fcc00078e00aa */
[----:B---3--:R-:W3:Y:S01]  /*29c0*/  @P5 LDC.64 R164, c[0x0][0x3b0] ;  /* 0x0000ec00ffa45b82 */ /* 0x008ee20000000a00 */
[----:B------:R-:W-:Y:S01]  /*29d0*/  @P3 IADD3 R167, PT, PT, R167, 0x20, RZ ;  /* 0x00000020a7a73810 */ /* 0x000fe20007ffe0ff */
[----:B------:R4:W5:Y:S06]  /*29e0*/  @P3 LDG.E R7, desc[UR6][R170.64] ;  /* 0x00000006aa073981 */ /* 0x00096c000c1e1900 */
[----:B------:R-:W3:Y:S01]  /*29f0*/  @P6 LDC.64 R230, c[0x0][0x3b0] ;  /* 0x0000ec00ffe66b82 */ /* 0x000ee20000000a00 */
[C---:B0-----:R-:W-:Y:S01]  /*2a00*/  @P1 IMAD.WIDE.U32 R236, R227.reuse, 0x10, R236 ;  /* 0x00000010e3ec1825 */ /* 0x041fe200078e00ec */
[----:B------:R-:W-:-:S06]  /*2a10*/  @P1 IADD3 R227, PT, PT, R227, 0x20, RZ ;  /* 0x00000020e3e31810 */ /* 0x000fcc0007ffe0ff */
[----:B------:R-:W0:Y:S01]  /*2a20*/  @P2 LDC.64 R232, c[0x0][0x438] ;  /* 0x00010e00ffe82b82 */ /* 0x000e220000000a00 */
[C---:B-1----:R-:W-:Y:S01]  /*2a30*/  @P0 IMAD.WIDE.U32 R168, R167.reuse, 0x4, R168 ;  /* 0x00000004a7a80825 */ /* 0x042fe200078e00a8 */
[----:B------:R-:W-:Y:S02]  /*2a40*/  ISETP.NE.AND P1, PT, R166, RZ, PT ;  /* 0x000000ffa600720c */ /* 0x000fe40003f25270 */
[----:B------:R-:W-:Y:S02]  /*2a50*/  @P0 IADD3 R167, PT, PT, R167, 0x20, RZ ;  /* 0x00000020a7a70810 */ /* 0x000fe40007ffe0ff */
[----:B------:R1:W5:Y:S02]  /*2a60*/  @P0 LDG.E R5, desc[UR6][R168.64] ;  /* 0x00000006a8050981 */ /* 0x000364000c1e1900 */
[----:B--2---:R-:W2:Y:S01]  /*2a70*/  @P3 LDC.64 R228, c[0x0][0x438] ;  /* 0x00010e00ffe43b82 */ /* 0x004ea20000000a00 */
[C---:B------:R-:W-:Y:S01]  /*2a80*/  @P4 IMAD.WIDE.U32 R240, R167.reuse, 0x4, R240 ;  /* 0x00000004a7f04825 */ /* 0x040fe200078e00f0 */
[----:B------:R-:W-:-:S02]  /*2a90*/  @P4 IADD3 R167, PT, PT, R167, 0x20, RZ ;  /* 0x00000020a7a74810 */ /* 0x000fc40007ffe0ff */
[----:B------:R-:W-:Y:S02]  /*2aa0*/  LOP3.LUT R6, R6, 0xfffffff7, RZ, 0xc0, !PT ;  /* 0xfffffff706067812 */ /* 0x000fe400078ec0ff */
[----:B------:R-:W5:Y:S02]  /*2ab0*/  @P4 LDG.E R4, desc[UR6][R240.64] ;  /* 0x00000006f0044981 */ /* 0x000f64000c1e1900 */
[----:B----4-:R-:W4:Y:S01]  /*2ac0*/  @P0 LDC.64 R170, c[0x0][0x438] ;  /* 0x00010e00ffaa0b82 */ /* 0x010f220000000a00 */
[C---:B---3--:R-:W-:Y:S01]  /*2ad0*/  @P5 IMAD.WIDE.U32 R164, R167.reuse, 0x4, R164 ;  /* 0x00000004a7a45825 */ /* 0x048fe200078e00a4 */
[----:B------:R-:W-:-:S03]  /*2ae0*/  @P5 IADD3 R167, PT, PT, R167, 0x20, RZ ;  /* 0x00000020a7a75810 */ /* 0x000fc60007ffe0ff */
[C---:B------:R-:W-:Y:S01]  /*2af0*/  @P1 IMAD.WIDE.U32 R234, R227.reuse, 0x10, R234 ;  /* 0x00000010e3ea1825 */ /* 0x040fe200078e00ea */
[----:B------:R-:W-:Y:S01]  /*2b00*/  @P1 IADD3 R227, PT, PT, R227, 0x20, RZ ;  /* 0x00000020e3e31810 */ /* 0x000fe20007ffe0ff */
[----:B------:R3:W5:Y:S01]  /*2b10*/  @P5 LDG.E R2, desc[UR6][R164.64] ;  /* 0x00000006a4025981 */ /* 0x000762000c1e1900 */
[----:B-1----:R-:W1:Y:S01]  /*2b20*/  @P4 LDC.64 R168, c[0x0][0x438] ;  /* 0x00010e00ffa84b82 */ /* 0x002e620000000a00 */
[----:B------:R-:W-:-:S04]  /*2b30*/  @P6 IMAD.WIDE.U32 R230, R167, 0x4, R230 ;  /* 0x00000004a7e66825 */ /* 0x000fc800078e00e6 */
[C---:B0-----:R-:W-:Y:S01]  /*2b40*/  @P2 IMAD.WIDE.U32 R232, R227.reuse, 0x10, R232 ;  /* 0x00000010e3e82825 */ /* 0x041fe200078e00e8 */
[----:B------:R-:W-:Y:S01]  /*2b50*/  @P2 IADD3 R227, PT, PT, R227, 0x20, RZ ;  /* 0x00000020e3e32810 */ /* 0x000fe20007ffe0ff */
[----:B------:R0:W5:Y:S01]  /*2b60*/  @P6 LDG.E R0, desc[UR6][R230.64] ;  /* 0x00000006e6006981 */ /* 0x000162000c1e1900 */
[----:B------:R-:W0:Y:S03]  /*2b70*/  @P5 LDC.64 R166, c[0x0][0x438] ;  /* 0x00010e00ffa65b82 */ /* 0x000e260000000a00 */
[C---:B--2---:R-:W-:Y:S01]  /*2b80*/  @P3 IMAD.WIDE.U32 R228, R227.reuse, 0x10, R228 ;  /* 0x00000010e3e43825 */ /* 0x044fe200078e00e4 */
[----:B------:R-:W-:Y:S01]  /*2b90*/  @P3 IADD3 R227, PT, PT, R227, 0x20, RZ ;  /* 0x00000020e3e33810 */ /* 0x000fe20007ffe0ff */
[----:B------:R2:W5:Y:S03]  /*2ba0*/  @P2 LDG.E.128 R132, desc[UR6][R232.64] ;  /* 0x00000006e8842981 */ /* 0x000566000c1e1d00 */
[----:B---3--:R-:W3:Y:S01]  /*2bb0*/  @P6 LDC.64 R164, c[0x0][0x438] ;  /* 0x00010e00ffa46b82 */ /* 0x008ee20000000a00 */
[C---:B----4-:R-:W-:Y:S01]  /*2bc0*/  @P0 IMAD.WIDE.U32 R170, R227.reuse, 0x10, R170 ;  /* 0x00000010e3aa0825 */ /* 0x050fe200078e00aa */
[----:B------:R-:W-:Y:S01]  /*2bd0*/  @P0 IADD3 R227, PT, PT, R227, 0x20, RZ ;  /* 0x00000020e3e30810 */ /* 0x000fe20007ffe0ff */
[----:B------:R2:W5:Y:S01]  /*2be0*/  @P3 LDG.E.128 R136, desc[UR6][R228.64] ;  /* 0x00000006e4883981 */ /* 0x000562000c1e1d00 */
[----:B------:R-:W-:-:S02]  /*2bf0*/  @P6 LOP3.LUT R6, R6, 0x8, RZ, 0xfc, !PT ;  /* 0x0000000806066812 */ /* 0x000fc400078efcff */
[----:B------:R-:W-:Y:S01]  /*2c00*/  P2R R240, PR, RZ, 0x2 ;  /* 0x00000002fff07803 */ /* 0x000fe20000000000 */
[----:B------:R2:W5:Y:S01]  /*2c10*/  @P0 LDG.E.128 R140, desc[UR6][R170.64] ;  /* 0x00000006aa8c0981 */ /* 0x000562000c1e1d00 */
[C---:B-1----:R-:W-:Y:S01]  /*2c20*/  @P4 IMAD.WIDE.U32 R168, R227.reuse, 0x10, R168 ;  /* 0x00000010e3a84825 */ /* 0x042fe200078e00a8 */
[----:B------:R-:W-:-:S04]  /*2c30*/  @P4 IADD3 R227, PT, PT, R227, 0x20, RZ ;  /* 0x00000020e3e34810 */ /* 0x000fc80007ffe0ff */
[----:B------:R2:W5:Y:S01]  /*2c40*/  @P4 LDG.E.128 R144, desc[UR6][R168.64] ;  /* 0x00000006a8904981 */ /* 0x000562000c1e1d00 */
[C---:B0-----:R-:W-:Y:S01]  /*2c50*/  @P5 IMAD.WIDE.U32 R166, R227.reuse, 0x10, R166 ;  /* 0x00000010e3a65825 */ /* 0x041fe200078e00a6 */
[----:B------:R-:W-:-:S04]  /*2c60*/  @P5 IADD3 R227, PT, PT, R227, 0x20, RZ ;  /* 0x00000020e3e35810 */ /* 0x000fc80007ffe0ff */
[----:B------:R2:W5:Y:S01]  /*2c70*/  @P5 LDG.E.128 R148, desc[UR6][R166.64] ;  /* 0x00000006a6945981 */ /* 0x000562000c1e1d00 */
[----:B---3--:R-:W-:-:S05]  /*2c80*/  @P6 IMAD.WIDE.U32 R164, R227, 0x10, R164 ;  /* 0x00000010e3a46825 */ /* 0x008fca00078e00a4 */
[----:B------:R2:W5:Y:S01]  /*2c90*/  @P6 LDG.E.128 R156, desc[UR6][R164.64] ;  /* 0x00000006a49c6981 */ /* 0x000562000c1e1d00 */
[----:B------:R-:W-:-:S13]  /*2ca0*/  LOP3.LUT P1, RZ, R6, 0x1, RZ, 0xc0, !PT ;  /* 0x0000000106ff7812 */ /* 0x000fda000782c0ff */
[----:B------:R2:W5:Y:S01]  /*2cb0*/  @P1 LDG.E.128 R124, desc[UR6][R236.64] ;  /* 0x00000006ec7c1981 */ /* 0x000562000c1e1d00 */
[----:B------:R-:W-:Y:S02]  /*2cc0*/  ISETP.NE.AND P1, PT, R240, RZ, PT ;  /* 0x000000fff000720c */ /* 0x000fe40003f25270 */
[----:B------:R-:W-:Y:S02]  /*2cd0*/  CS2R R230, SRZ ;  /* 0x0000000000e67805 */ /* 0x000fe4000001ff00 */
[----:B------:R-:W-:-:S09]  /*2ce0*/  ISETP.NE.AND P0, PT, R238, RZ, PT ;  /* 0x000000ffee00720c */ /* 0x000fd20003f05270 */
[----:B------:R2:W5:Y:S01]  /*2cf0*/  @P1 LDG.E.128 R128, desc[UR6][R234.64] ;  /* 0x00000006ea801981 */ /* 0x000562000c1e1d00 */
[----:B------:R-:W-:-:S13]  /*2d00*/  ISETP.NE.AND P1, PT, R239, RZ, PT ;  /* 0x000000ffef00720c */ /* 0x000fda0003f25270 */
.L_x_18894:
[----:B------:R-:W-:Y:S05]  /*2d10*/  BSYNC.RECONVERGENT B1 ;  /* 0x0000000000017941 */ /* 0x000fea0003800200 */
.L_x_18878:
        /* <DEDUP_REMOVED lines=20> */
.L_x_19013:
[----:B-1----:R-:W-:Y:S01]  /*2e60*/  FADD.FTZ R170, R171, R170 ;  /* 0x000000aaabaa7221 */ /* 0x002fe20000010000 */
[----:B------:R-:W-:Y:S01]  /*2e70*/  ISETP.NE.AND P6, PT, R12, RZ, PT ;  /* 0x000000ff0c00720c */ /* 0x000fe20003fc5270 */
[----:B--2---:R-:W-:Y:S01]  /*2e80*/  FADD.FTZ R165, R164, R165 ;  /* 0x000000a5a4a57221 */ /* 0x004fe20000010000 */
[----:B------:R-:W-:Y:S01]  /*2e90*/  @P1 IADD3 R223, PT, PT, R223, -0x1, RZ ;  /* 0xffffffffdfdf1810 */ /* 0x000fe20007ffe0ff */
[----:B------:R-:W-:Y:S01]  /*2ea0*/  FMUL.FTZ R170, R170, UR9 ;  /* 0x00000009aaaa7c20 */ /* 0x000fe20008410000 */
[----:B------:R-:W-:Y:S01]  /*2eb0*/  BSSY.RECONVERGENT B2, `(.L_x_18897) ;  /* 0x00000c5000027945 */ /* 0x000fe20003800200 */
[----:B0-----:R-:W-:Y:S02]  /*2ec0*/  FMUL.FTZ R171, R165, UR9 ;  /* 0x00000009a5ab7c20 */ /* 0x001fe40008410000 */
[----:B------:R-:W-:Y:S01]  /*2ed0*/  @P1 IMAD R166, R223, R16, RZ ;  /* 0x00000010dfa61224 */ /* 0x000fe200078e02ff */
[----:B------:R-:W-:Y:S01]  /*2ee0*/  FSEL R170, R170, RZ, !P6 ;  /* 0x000000ffaaaa7208 */ /* 0x000fe20007000000 */
[----:B------:R-:W-:Y:S01]  /*2ef0*/  HFMA2 R223, -RZ, RZ, 0, 0 ;  /* 0x00000000ffdf7431 */ /* 0x000fe200000001ff */
        /* <DEDUP_REMOVED lines=26> */
.L_x_18903:
[----:B------:R-:W-:Y:S05]  /*30a0*/  BSYNC.RECONVERGENT B3 ;  /* 0x0000000000037941 */ /* 0x000fea0003800200 */
.L_x_18902:
        /* <DEDUP_REMOVED lines=11> */
.L_x_18905:
[----:B------:R-:W-:Y:S05]  /*3160*/  BSYNC.RECONVERGENT B3 ;  /* 0x0000000000037941 */ /* 0x000fea0003800200 */
.L_x_18904:
        /* <DEDUP_REMOVED lines=11> */
.L_x_18907:
[----:B------:R-:W-:Y:S05]  /*3220*/  BSYNC.RECONVERGENT B3 ;  /* 0x0000000000037941 */ /* 0x000fea0003800200 */
.L_x_18906:
        /* <DEDUP_REMOVED lines=11> */
.L_x_18901:
[----:B------:R-:W0:Y:S01]  /*32e0*/  @P1 LDC.64 R86, c[0x0][0x408] ;  /* 0x00010200ff561b82 */ /* 0x000e220000000a00 */
[-CC-:B------:R-:W-:Y:S01]  /*32f0*/  FFMA.FTZ R85, R3, R171.reuse, R170.reuse ;  /* 0x000000ab03557223 */ /* 0x180fe200000100aa */
[----:B------:R-:W-:Y:S01]  /*3300*/  ISETP.GT.AND P6, PT, R221, RZ, PT ;  /* 0x000000ffdd00720c */ /* 0x000fe20003fc4270 */
[----:B------:R-:W-:Y:S01]  /*3310*/  FFMA.FTZ R164, R18, R171, R170 ;  /* 0x000000ab12a47223 */ /* 0x000fe200000100aa */
[----:B------:R-:W-:Y:S01]  /*3320*/  P2R R165, PR, RZ, 0x1 ;  /* 0x00000001ffa57803 */ /* 0x000fe20000000000 */
[----:B------:R-:W-:Y:S01]  /*3330*/  FADD.FTZ R84, R178, -R85 ;  /* 0x80000055b2547221 */ /* 0x000fe20000010000 */
[----:B-----5:R-:W-:Y:S01]  /*3340*/  @P1 LOP3.LUT P0, RZ, R10, 0xff, RZ, 0xc0, !PT ;  /* 0x000000ff0aff1812 */ /* 0x020fe2000780c0ff */
[----:B------:R-:W-:Y:S02]  /*3350*/  FADD.FTZ R164, R187, -R164 ;  /* 0x800000a4bba47221 */ /* 0x000fe40000010000 */
[C---:B------:R-:W-:Y:S02]  /*3360*/  FMUL.FTZ R84, R11.reuse, R84 ;  /* 0x000000540b547220 */ /* 0x040fe40000410000 */
[----:B------:R-:W-:-:S03]  /*3370*/  FMUL.FTZ R164, R11, R164 ;  /* 0x000000a40ba47220 */ /* 0x000fc60000410000 */
[----:B------:R-:W-:Y:S02]  /*3380*/  FSEL R84, R84, RZ, P6 ;  /* 0x000000ff54547208 */ /* 0x000fe40003000000 */
[----:B------:R-:W-:Y:S01]  /*3390*/  FSEL R85, R164, RZ, P6 ;  /* 0x000000ffa4557208 */ /* 0x000fe20003000000 */
[----:B------:R-:W-:-:S04]  /*33a0*/  FFMA.FTZ R164, R222, R171, R170 ;  /* 0x000000abdea47223 */ /* 0x000fc800000100aa */
[----:B------:R-:W-:Y:S01]  /*33b0*/  FADD.FTZ R164, R219, -R164 ;  /* 0x800000a4dba47221 */ /* 0x000fe20000010000 */
[----:B0-----:R-:W-:-:S03]  /*33c0*/  @P1 FMUL.FTZ R87, R84, R87 ;  /* 0x0000005754571220 */ /* 0x001fc60000410000 */
[----:B------:R-:W-:Y:S01]  /*33d0*/  FMUL.FTZ R164, R11, R164 ;  /* 0x000000a40ba47220 */ /* 0x000fe20000410000 */
        /* <DEDUP_REMOVED lines=9> */
[----:B------:R-:W-:Y:S02]  /*3470*/  ISETP.NE.AND P0, PT, R165, RZ, PT ;  /* 0x000000ffa500720c */ /* 0x000fe40003f05270 */
[----:B------:R-:W-:Y:S01]  /*3480*/  FSEL R87, R164, RZ, P6 ;  /* 0x000000ffa4577208 */ /* 0x000fe20003000000 */
[----:B------:R-:W-:Y:S01]  /*3490*/  FMUL.FTZ R86, R11, R86 ;  /* 0x000000560b567220 */ /* 0x000fe20000410000 */
[----:B------:R-:W0:Y:S04]  /*34a0*/  @P1 LDC.64 R164, c[0x0][0x408] ;  /* 0x00010200ffa41b82 */ /* 0x000e280000000a00 */
[----:B------:R-:W-:-:S02]  /*34b0*/  FSEL R86, R86, RZ, P6 ;  /* 0x000000ff56567208 */ /* 0x000fc40003000000 */
[----:B------:R-:W-:-:S03]  /*34c0*/  @P1 LOP3.LUT P6, RZ, R10, 0xff0000, RZ, 0xc0, !PT ;  /* 0x00ff00000aff1812 */ /* 0x000fc600078cc0ff */
        /* <DEDUP_REMOVED lines=9> */
.L_x_18900:
        /* <DEDUP_REMOVED lines=42> */
.L_x_18909:
        /* <DEDUP_REMOVED lines=15> */
[C---:B------:R-:W-:Y:S01]  /*38f0*/  @P0 FFMA.FTZ R84, R11.reuse, R85, R124 ;  /* 0x000000550b540223 */ /* 0x040fe2000001007c */
        /* <DEDUP_REMOVED lines=21> */
.L_x_18908:
[----:B------:R-:W-:Y:S05]  /*3a50*/  BSYNC.RECONVERGENT B1 ;  /* 0x0000000000017941 */ /* 0x000fea0003800200 */
.L_x_18899:
        /* <DEDUP_REMOVED lines=10> */
.L_x_18898:
[----:B------:R-:W-:Y:S05]  /*3b00*/  BSYNC.RECONVERGENT B2 ;  /* 0x0000000000027941 */ /* 0x000fea0003800200 */
.L_x_18897:
        /* <DEDUP_REMOVED lines=50> */
.L_x_18914:
        /* <DEDUP_REMOVED lines=37> */
.L_x_18913:
        /* <DEDUP_REMOVED lines=17> */
[----:B------:R-:W-:-:S03]  /*4190*/  FSEL R85, R85, RZ, P6 ;  /* 0x000000ff55557208 */ /* 0x000fc60003000000 */
        /* <DEDUP_REMOVED lines=10> */
[----:B------:R-:W-:-:S03]  /*4240*/  ISETP.NE.AND P0, PT, R165, RZ, PT ;  /* 0x000000ffa500720c */ /* 0x000fc60003f05270 */
[----:B------:R-:W-:Y:S01]  /*4250*/  FADD.FTZ R164, R217, -R86 ;  /* 0x80000056d9a47221 */ /* 0x000fe20000010000 */
[----:B------:R-:W-:-:S03]  /*4260*/  FADD.FTZ R86, R220, -R87 ;  /* 0x80000057dc567221 */ /* 0x000fc60000010000 */
[C---:B------:R-:W-:Y:S01]  /*4270*/  FMUL.FTZ R87, R11.reuse, R164 ;  /* 0x000000a40b577220 */ /* 0x040fe20000410000 */
[----:B------:R-:W-:Y:S01]  /*4280*/  FMUL.FTZ R86, R11, R86 ;  /* 0x000000560b567220 */ /* 0x000fe20000410000 */
[----:B------:R-:W0:Y:S03]  /*4290*/  @P1 LDC.64 R164, c[0x0][0x408] ;  /* 0x00010200ffa41b82 */ /* 0x000e260000000a00 */
[----:B------:R-:W-:Y:S02]  /*42a0*/  FSEL R87, R87, RZ, P6 ;  /* 0x000000ff57577208 */ /* 0x000fe40003000000 */
[----:B------:R-:W-:Y:S02]  /*42b0*/  FSEL R86, R86, RZ, P6 ;  /* 0x000000ff56567208 */ /* 0x000fe40003000000 */
        /* <DEDUP_REMOVED lines=10> */
.L_x_18916:
        /* <DEDUP_REMOVED lines=11> */
.L_x_18918:
[----:B------:R-:W-:Y:S05]  /*4410*/  BSYNC.RECONVERGENT B3 ;  /* 0x0000000000037941 */ /* 0x000fea0003800200 */
.L_x_18917:
        /* <DEDUP_REMOVED lines=11> */
.L_x_18920:
[----:B------:R-:W-:Y:S05]  /*44d0*/  BSYNC.RECONVERGENT B3 ;  /* 0x0000000000037941 */ /* 0x000fea0003800200 */
.L_x_18919:
        /* <DEDUP_REMOVED lines=11> */
.L_x_18922:
[----:B------:R-:W-:Y:S05]  /*4590*/  BSYNC.RECONVERGENT B3 ;  /* 0x0000000000037941 */ /* 0x000fea0003800200 */
.L_x_18921:
        /* <DEDUP_REMOVED lines=10> */
.L_x_18915:
[----:B------:R-:W-:Y:S05]  /*4640*/  BSYNC.RECONVERGENT B1 ;  /* 0x0000000000017941 */ /* 0x000fea0003800200 */
.L_x_18912:
        /* <DEDUP_REMOVED lines=9> */
.L_x_18911:
[----:B------:R-:W-:Y:S05]  /*46e0*/  BSYNC.RECONVERGENT B2 ;  /* 0x0000000000027941 */ /* 0x000fea0003800200 */
.L_x_18910:
        /* <DEDUP_REMOVED lines=47> */
.L_x_18927:
        /* <DEDUP_REMOVED lines=37> */
.L_x_18926:
        /* <DEDUP_REMOVED lines=44> */
.L_x_18929:
        /* <DEDUP_REMOVED lines=11> */
.L_x_18931:
[----:B------:R-:W-:Y:S05]  /*4fa0*/  BSYNC.RECONVERGENT B3 ;  /* 0x0000000000037941 */ /* 0x000fea0003800200 */
.L_x_18930:
        /* <DEDUP_REMOVED lines=11> */
.L_x_18933:
[----:B------:R-:W-:Y:S05]  /*5060*/  BSYNC.RECONVERGENT B3 ;  /* 0x0000000000037941 */ /* 0x000fea0003800200 */
.L_x_18932:
        /* <DEDUP_REMOVED lines=11> */
.L_x_18935:
[----:B------:R-:W-:Y:S05]  /*5120*/  BSYNC.RECONVERGENT B3 ;  /* 0x0000000000037941 */ /* 0x000fea0003800200 */
.L_x_18934:
        /* <DEDUP_REMOVED lines=10> */
.L_x_18928:
[----:B------:R-:W-:Y:S05]  /*51d0*/  BSYNC.RECONVERGENT B1 ;  /* 0x0000000000017941 */ /* 0x000fea0003800200 */
.L_x_18925:
        /* <DEDUP_REMOVED lines=8> */
.L_x_18924:
[----:B------:R-:W-:Y:S05]  /*5260*/  BSYNC.RECONVERGENT B2 ;  /* 0x0000000000027941 */ /* 0x000fea0003800200 */
.L_x_18923:
        /* <DEDUP_REMOVED lines=47> */
.L_x_18940:
        /* <DEDUP_REMOVED lines=37> */
.L_x_18939:
        /* <DEDUP_REMOVED lines=9> */
[----:B------:R-:W-:Y:S02]  /*5840*/  FADD.FTZ R84, R184, -R85 ;  /* 0x80000055b8547221 */ /* 0x000fe40000010000 */
        /* <DEDUP_REMOVED lines=14> */
[----:B------:R-:W-:-:S04]  /*5930*/  FFMA.FTZ R86, R200, R171, R170 ;  /* 0x000000abc8567223 */ /* 0x000fc800000100aa */
        /* <DEDUP_REMOVED lines=17> */
.L_x_18942:
        /* <DEDUP_REMOVED lines=11> */
.L_x_18944:
[----:B------:R-:W-:Y:S05]  /*5b00*/  BSYNC.RECONVERGENT B3 ;  /* 0x0000000000037941 */ /* 0x000fea0003800200 */
.L_x_18943:
        /* <DEDUP_REMOVED lines=11> */
.L_x_18946:
[----:B------:R-:W-:Y:S05]  /*5bc0*/  BSYNC.RECONVERGENT B3 ;  /* 0x0000000000037941 */ /* 0x000fea0003800200 */
.L_x_18945:
        /* <DEDUP_REMOVED lines=11> */
.L_x_18948:
[----:B------:R-:W-:Y:S05]  /*5c80*/  BSYNC.RECONVERGENT B3 ;  /* 0x0000000000037941 */ /* 0x000fea0003800200 */
.L_x_18947:
        /* <DEDUP_REMOVED lines=10> */
.L_x_18941:
[----:B------:R-:W-:Y:S05]  /*5d30*/  BSYNC.RECONVERGENT B1 ;  /* 0x0000000000017941 */ /* 0x000fea0003800200 */
.L_x_18938:
        /* <DEDUP_REMOVED lines=8> */
.L_x_18937:
[----:B------:R-:W-:Y:S05]  /*5dc0*/  BSYNC.RECONVERGENT B2 ;  /* 0x0000000000027941 */ /* 0x000fea0003800200 */
.L_x_18936:
        /* <DEDUP_REMOVED lines=48> */
.L_x_18953:
        /* <DEDUP_REMOVED lines=8> */
[----:B------:R-:W-:Y:S01]  /*6150*/  @P0 FFMA.FTZ R226, R11, R227, R140 ;  /* 0x000000e30be20223 */ /* 0x000fe2000001008c */
        /* <DEDUP_REMOVED lines=28> */
.L_x_18952:
        /* <DEDUP_REMOVED lines=9> */
[----:B------:R-:W-:Y:S02]  /*63b0*/  FADD.FTZ R84, R186, -R85 ;  /* 0x80000055ba547221 */ /* 0x000fe40000010000 */
[----:B------:R-:W-:Y:S02]  /*63c0*/  FADD.FTZ R164, R195, -R164 ;  /* 0x800000a4c3a47221 */ /* 0x000fe40000010000 */
[C---:B------:R-:W-:Y:S02]  /*63d0*/  FMUL.FTZ R84, R11.reuse, R84 ;  /* 0x000000540b547220 */ /* 0x040fe40000410000 */
[----:B------:R-:W-:-:S02]  /*63e0*/  FMUL.FTZ R85, R11, R164 ;  /* 0x000000a40b557220 */ /* 0x000fc40000410000 */
[----:B------:R-:W1:Y:S01]  /*63f0*/  @P1 LDC.64 R164, c[0x0][0x408] ;  /* 0x00010200ffa41b82 */ /* 0x000e620000000a00 */
        /* <DEDUP_REMOVED lines=12> */
[----:B------:R-:W-:-:S03]  /*64c0*/  @P1 LOP3.LUT P6, RZ, R5, 0xff0000, RZ, 0xc0, !PT ;  /* 0x00ff000005ff1812 */ /* 0x000fc600078cc0ff */
        /* <DEDUP_REMOVED lines=15> */
.L_x_18955:
        /* <DEDUP_REMOVED lines=11> */
.L_x_18957:
[----:B------:R-:W-:Y:S05]  /*6670*/  BSYNC.RECONVERGENT B3 ;  /* 0x0000000000037941 */ /* 0x000fea0003800200 */
.L_x_18956:
        /* <DEDUP_REMOVED lines=11> */
.L_x_18959:
[----:B------:R-:W-:Y:S05]  /*6730*/  BSYNC.RECONVERGENT B3 ;  /* 0x0000000000037941 */ /* 0x000fea0003800200 */
.L_x_18958:
        /* <DEDUP_REMOVED lines=11> */
.L_x_18961:
[----:B------:R-:W-:Y:S05]  /*67f0*/  BSYNC.RECONVERGENT B3 ;  /* 0x0000000000037941 */ /* 0x000fea0003800200 */
.L_x_18960:
        /* <DEDUP_REMOVED lines=10> */
.L_x_18954:
[----:B------:R-:W-:Y:S05]  /*68a0*/  BSYNC.RECONVERGENT B1 ;  /* 0x0000000000017941 */ /* 0x000fea0003800200 */
.L_x_18951:
        /* <DEDUP_REMOVED lines=8> */
.L_x_18950:
[----:B------:R-:W-:Y:S05]  /*6930*/  BSYNC.RECONVERGENT B2 ;  /* 0x0000000000027941 */ /* 0x000fea0003800200 */
.L_x_18949:
        /* <DEDUP_REMOVED lines=24> */
[----:B------:R-:W-:Y:S01]  /*6ac0*/  @P1 LOP3.LUT P3, RZ, R4, 0xff, RZ, 0xc0, !PT ;  /* 0x000000ff04ff1812 */ /* 0x000fe2000786c0ff */
        /* <DEDUP_REMOVED lines=22> */
.L_x_18966:
        /* <DEDUP_REMOVED lines=37> */
.L_x_18965:
        /* <DEDUP_REMOVED lines=8> */
[-C--:B------:R-:W-:Y:S01]  /*6f00*/  FFMA.FTZ R169, R183, R171.reuse, R170 ;  /* 0x000000abb7a97223 */ /* 0x080fe200000100aa */
[----:B------:R-:W-:Y:S01]  /*6f10*/  FADD.FTZ R84, R188, -R85 ;  /* 0x80000055bc547221 */ /* 0x000fe20000010000 */
[----:B------:R-:W-:Y:S01]  /*6f20*/  FADD.FTZ R168, R197, -R168 ;  /* 0x800000a8c5a87221 */ /* 0x000fe20000010000 */
[----:B-----5:R-:W-:Y:S01]  /*6f30*/  @P1 LOP3.LUT P4, RZ, R4, 0xff, RZ, 0xc0, !PT ;  /* 0x000000ff04ff1812 */ /* 0x020fe2000788c0ff */
[----:B------:R-:W1:Y:S01]  /*6f40*/  @P1 LDC.64 R164, c[0x0][0x408] ;  /* 0x00010200ffa41b82 */ /* 0x000e620000000a00 */
[C---:B------:R-:W-:Y:S01]  /*6f50*/  FMUL.FTZ R84, R11.reuse, R84 ;  /* 0x000000540b547220 */ /* 0x040fe20000410000 */
[----:B------:R-:W-:Y:S01]  /*6f60*/  FMUL.FTZ R85, R11, R168 ;  /* 0x000000a80b557220 */ /* 0x000fe20000410000 */
[----:B------:R-:W-:Y:S01]  /*6f70*/  FADD.FTZ R168, R212, -R169 ;  /* 0x800000a9d4a87221 */ /* 0x000fe20000010000 */
[----:B------:R-:W-:-:S02]  /*6f80*/  FFMA.FTZ R226, R196, R171, R170 ;  /* 0x000000abc4e27223 */ /* 0x000fc400000100aa */
[----:B------:R-:W-:Y:S01]  /*6f90*/  FSEL R84, R84, RZ, P3 ;  /* 0x000000ff54547208 */ /* 0x000fe20001800000 */
[----:B------:R-:W-:Y:S01]  /*6fa0*/  FMUL.FTZ R168, R11, R168 ;  /* 0x000000a80ba87220 */ /* 0x000fe20000410000 */
[----:B------:R-:W2:Y:S01]  /*6fb0*/  @P1 LDC.64 R166, c[0x0][0x408] ;  /* 0x00010200ffa61b82 */ /* 0x000ea20000000a00 */
[----:B------:R-:W-:Y:S01]  /*6fc0*/  FSEL R85, R85, RZ, P3 ;  /* 0x000000ff55557208 */ /* 0x000fe20001800000 */
[----:B------:R-:W-:Y:S01]  /*6fd0*/  FADD.FTZ R226, R209, -R226 ;  /* 0x800000e2d1e27221 */ /* 0x000fe20000010000 */
[----:B0-----:R-:W-:-:S04]  /*6fe0*/  @P1 FMUL.FTZ R87, R84, R87 ;  /* 0x0000005754571220 */ /* 0x001fc80000410000 */
[----:B------:R-:W-:Y:S01]  /*6ff0*/  @P1 FMUL.FTZ R87, R87, R86 ;  /* 0x0000005657571220 */ /* 0x000fe20000410000 */
[----:B------:R-:W-:Y:S01]  /*7000*/  FSEL R86, R168, RZ, P3 ;  /* 0x000000ffa8567208 */ /* 0x000fe20001800000 */
[----:B-1----:R-:W-:-:S03]  /*7010*/  @P1 FMUL.FTZ R165, R85, R165 ;  /* 0x000000a555a51220 */ /* 0x002fc60000410000 */
[----:B------:R-:W-:Y:S01]  /*7020*/  @P1 SEL R160, R87, RZ, P4 ;  /* 0x000000ff57a01207 */ /* 0x000fe20002000000 */
[----:B------:R-:W-:Y:S01]  /*7030*/  FMUL.FTZ R87, R11, R226 ;  /* 0x000000e20b577220 */ /* 0x000fe20000410000 */
[----:B------:R-:W-:Y:S01]  /*7040*/  @P1 LOP3.LUT P4, RZ, R4, 0xff00, RZ, 0xc0, !PT ;  /* 0x0000ff0004ff1812 */ /* 0x000fe2000788c0ff */
[----:B------:R-:W-:-:S03]  /*7050*/  @P1 FMUL.FTZ R164, R165, R164 ;  /* 0x000000a4a5a41220 */ /* 0x000fc60000410000 */
[----:B------:R-:W-:Y:S01]  /*7060*/  FSEL R87, R87, RZ, P3 ;  /* 0x000000ff57577208 */ /* 0x000fe20001800000 */
[----:B--2---:R-:W-:Y:S01]  /*7070*/  @P1 FMUL.FTZ R167, R86, R167 ;  /* 0x000000a756a71220 */ /* 0x004fe20000410000 */
        /* <DEDUP_REMOVED lines=10> */
.L_x_18968:
        /* <DEDUP_REMOVED lines=11> */
.L_x_18970:
[----:B------:R-:W-:Y:S05]  /*71d0*/  BSYNC.RECONVERGENT B3 ;  /* 0x0000000000037941 */ /* 0x000fea0003800200 */
.L_x_18969:
        /* <DEDUP_REMOVED lines=11> */
.L_x_18972:
[----:B------:R-:W-:Y:S05]  /*7290*/  BSYNC.RECONVERGENT B3 ;  /* 0x0000000000037941 */ /* 0x000fea0003800200 */
.L_x_18971:
        /* <DEDUP_REMOVED lines=11> */
.L_x_18974:
[----:B------:R-:W-:Y:S05]  /*7350*/  BSYNC.RECONVERGENT B3 ;  /* 0x0000000000037941 */ /* 0x000fea0003800200 */
.L_x_18973:
        /* <DEDUP_REMOVED lines=10> */
.L_x_18967:
[----:B------:R-:W-:Y:S05]  /*7400*/  BSYNC.RECONVERGENT B1 ;  /* 0x0000000000017941 */ /* 0x000fea0003800200 */
.L_x_18964:
        /* <DEDUP_REMOVED lines=8> */
.L_x_18963:
[----:B------:R-:W-:Y:S05]  /*7490*/  BSYNC.RECONVERGENT B2 ;  /* 0x0000000000027941 */ /* 0x000fea0003800200 */
.L_x_18962:
        /* <DEDUP_REMOVED lines=47> */
.L_x_18979:
        /* <DEDUP_REMOVED lines=37> */
.L_x_18978:
[----:B------:R-:W-:-:S04]  /*79e0*/  UISETP.NE.U32.AND UP0, UPT, UR20, URZ, UPT ;  /* 0x000000ff1400728c */ /* 0x000fc8000bf05070 */
[----:B------:R-:W-:-:S06]  /*79f0*/  UISETP.NE.AND.EX UP0, UPT, UR21, URZ, UPT, UP0 ;  /* 0x000000ff1500728c */ /* 0x000fcc000bf05300 */
[----:B------:R-:W-:-:S13]  /*7a00*/  PLOP3.LUT P2, PT, PT, PT, UP0, 0x80, 0x8 ;  /* 0x000000000008781c */ /* 0x000fda0003f4f008 */
[----:B------:R-:W-:Y:S05]  /*7a10*/  @!P2 BRA `(.L_x_18981) ;  /* 0x000000000098a947 */ /* 0x000fea0003800000 */
[----:B01234-:R-:W0:Y:S01]  /*7a20*/  @P1 LDC.64 R164, c[0x0][0x408] ;  /* 0x00010200ffa41b82 */ /* 0x01fe220000000a00 */
[-CC-:B------:R-:W-:Y:S01]  /*7a30*/  FFMA.FTZ R85, R25, R171.reuse, R170.reuse ;  /* 0x000000ab19557223 */ /* 0x180fe200000100aa */
[-CC-:B------:R-:W-:Y:S01]  /*7a40*/  FFMA.FTZ R86, R174, R171.reuse, R170.reuse ;  /* 0x000000abae567223 */ /* 0x180fe200000100aa */
[----:B------:R-:W-:Y:S02]  /*7a50*/  ISETP.GT.AND P3, PT, R221, RZ, PT ;  /* 0x000000ffdd00720c */ /* 0x000fe40003f64270 */
[----:B------:R-:W-:Y:S01]  /*7a60*/  FADD.FTZ R84, R190, -R85 ;  /* 0x80000055be547221 */ /* 0x000fe20000010000 */
[----:B------:R-:W-:Y:S01]  /*7a70*/  FFMA.FTZ R85, R185, R171, R170 ;  /* 0x000000abb9557223 */ /* 0x000fe200000100aa */
[----:B------:R-:W-:Y:S01]  /*7a80*/  FADD.FTZ R86, R199, -R86 ;  /* 0x80000056c7567221 */ /* 0x000fe20000010000 */
[----:B------:R-:W1:Y:S01]  /*7a90*/  @P1 LDC.64 R166, c[0x0][0x408] ;  /* 0x00010200ffa61b82 */ /* 0x000e620000000a00 */
[C---:B------:R-:W-:Y:S01]  /*7aa0*/  FMUL.FTZ R84, R11.reuse, R84 ;  /* 0x000000540b547220 */ /* 0x040fe20000410000 */
[----:B------:R-:W-:Y:S01]  /*7ab0*/  FADD.FTZ R226, R210, -R85 ;  /* 0x80000055d2e27221 */ /* 0x000fe20000010000 */
[----:B------:R-:W-:Y:S01]  /*7ac0*/  FMUL.FTZ R85, R11, R86 ;  /* 0x000000560b557220 */ /* 0x000fe20000410000 */
[----:B-----5:R-:W-:-:S02]  /*7ad0*/  @P1 LOP3.LUT P4, RZ, R2, 0xff, RZ, 0xc0, !PT ;  /* 0x000000ff02ff1812 */ /* 0x020fc4000788c0ff */
[----:B------:R-:W-:Y:S01]  /*7ae0*/  FSEL R84, R84, RZ, P3 ;  /* 0x000000ff54547208 */ /* 0x000fe20001800000 */
[----:B------:R-:W-:Y:S01]  /*7af0*/  FMUL.FTZ R86, R11, R226 ;  /* 0x000000e20b567220 */ /* 0x000fe20000410000 */
[----:B------:R-:W2:Y:S01]  /*7b00*/  @P1 LDC.64 R168, c[0x0][0x408] ;  /* 0x00010200ffa81b82 */ /* 0x000ea20000000a00 */
[----:B------:R-:W-:Y:S01]  /*7b10*/  FSEL R85, R85, RZ, P3 ;  /* 0x000000ff55557208 */ /* 0x000fe20001800000 */
[----:B------:R-:W-:Y:S01]  /*7b20*/  FFMA.FTZ R226, R194, R171, R170 ;  /* 0x000000abc2e27223 */ /* 0x000fe200000100aa */
[----:B------:R-:W-:Y:S02]  /*7b30*/  @P1 LOP3.LUT P5, RZ, R2, 0xff0000, RZ, 0xc0, !PT ;  /* 0x00ff000002ff1812 */ /* 0x000fe400078ac0ff */
[----:B------:R-:W-:Y:S01]  /*7b40*/  FSEL R86, R86, RZ, P3 ;  /* 0x000000ff56567208 */ /* 0x000fe20001800000 */
[----:B------:R-:W-:Y:S01]  /*7b50*/  FADD.FTZ R226, R207, -R226 ;  /* 0x800000e2cfe27221 */ /* 0x000fe20000010000 */
[----:B0-----:R-:W-:-:S03]  /*7b60*/  @P1 FMUL.FTZ R165, R84, R165 ;  /* 0x000000a554a51220 */ /* 0x001fc60000410000 */
[----:B------:R-:W-:Y:S01]  /*7b70*/  FMUL.FTZ R87, R11, R226 ;  /* 0x000000e20b577220 */ /* 0x000fe20000410000 */
[----:B------:R-:W-:-:S04]  /*7b80*/  @P1 FMUL.FTZ R164, R165, R164 ;  /* 0x000000a4a5a41220 */ /* 0x000fc80000410000 */
[----:B------:R-:W-:Y:S01]  /*7b90*/  FSEL R87, R87, RZ, P3 ;  /* 0x000000ff57577208 */ /* 0x000fe20001800000 */
[----:B-1----:R-:W-:Y:S01]  /*7ba0*/  @P1 FMUL.FTZ R167, R85, R167 ;  /* 0x000000a755a71220 */ /* 0x002fe20000410000 */
        /* <DEDUP_REMOVED lines=13> */
.L_x_18981:
        /* <DEDUP_REMOVED lines=11> */
.L_x_18983:
[----:B------:R-:W-:Y:S05]  /*7d30*/  BSYNC.RECONVERGENT B3 ;  /* 0x0000000000037941 */ /* 0x000fea0003800200 */
.L_x_18982:
        /* <DEDUP_REMOVED lines=11> */
.L_x_18985:
[----:B------:R-:W-:Y:S05]  /*7df0*/  BSYNC.RECONVERGENT B3 ;  /* 0x0000000000037941 */ /* 0x000fea0003800200 */
.L_x_18984:
        /* <DEDUP_REMOVED lines=11> */
.L_x_18987:
[----:B------:R-:W-:Y:S05]  /*7eb0*/  BSYNC.RECONVERGENT B3 ;  /* 0x0000000000037941 */ /* 0x000fea0003800200 */
.L_x_18986:
        /* <DEDUP_REMOVED lines=10> */
.L_x_18980:
[----:B------:R-:W-:Y:S05]  /*7f60*/  BSYNC.RECONVERGENT B1 ;  /* 0x0000000000017941 */ /* 0x000fea0003800200 */
.L_x_18977:
        /* <DEDUP_REMOVED lines=8> */
.L_x_18976:
[----:B------:R-:W-:Y:S05]  /*7ff0*/  BSYNC.RECONVERGENT B2 ;  /* 0x0000000000027941 */ /* 0x000fea0003800200 */
.L_x_18975:
        /* <DEDUP_REMOVED lines=48> */
.L_x_18992:
        /* <DEDUP_REMOVED lines=37> */
.L_x_18991:
[----:B------:R-:W-:-:S04]  /*8550*/  UISETP.NE.U32.AND UP0, UPT, UR20, URZ, UPT ;  /* 0x000000ff1400728c */ /* 0x000fc8000bf05070 */
[----:B------:R-:W-:-:S06]  /*8560*/  UISETP.NE.AND.EX UP0, UPT, UR21, URZ, UPT, UP0 ;  /* 0x000000ff1500728c */ /* 0x000fcc000bf05300 */
[----:B------:R-:W-:-:S13]  /*8570*/  PLOP3.LUT P2, PT, PT, PT, UP0, 0x80, 0x8 ;  /* 0x000000000008781c */ /* 0x000fda0003f4f008 */
[----:B------:R-:W-:Y:S05]  /*8580*/  @!P2 BRA `(.L_x_18994) ;  /* 0x000000000098a947 */ /* 0x000fea0003800000 */
[----:B01234-:R-:W0:Y:S01]  /*8590*/  @P1 LDC.64 R164, c[0x0][0x408] ;  /* 0x00010200ffa41b82 */ /* 0x01fe220000000a00 */
[-CC-:B------:R-:W-:Y:S01]  /*85a0*/  FFMA.FTZ R86, R176, R171.reuse, R170.reuse ;  /* 0x000000abb0567223 */ /* 0x180fe200000100aa */
[-CC-:B------:R-:W-:Y:S01]  /*85b0*/  FFMA.FTZ R85, R27, R171.reuse, R170.reuse ;  /* 0x000000ab1b557223 */ /* 0x180fe200000100aa */
[-C--:B------:R-:W-:Y:S01]  /*85c0*/  FFMA.FTZ R87, R203, R171.reuse, R170 ;  /* 0x000000abcb577223 */ /* 0x080fe200000100aa */
        /* <DEDUP_REMOVED lines=34> */
.L_x_18994:
        /* <DEDUP_REMOVED lines=20> */
.L_x_18996:
[----:B------:R-:W-:Y:S05]  /*8930*/  BSYNC.RECONVERGENT B3 ;  /* 0x0000000000037941 */ /* 0x000fea0003800200 */
.L_x_18995:
        /* <DEDUP_REMOVED lines=11> */
.L_x_18998:
[----:B------:R-:W-:Y:S05]  /*89f0*/  BSYNC.RECONVERGENT B3 ;  /* 0x0000000000037941 */ /* 0x000fea0003800200 */
.L_x_18997:
        /* <DEDUP_REMOVED lines=11> */
.L_x_19000:
[----:B------:R-:W-:Y:S05]  /*8ab0*/  BSYNC.RECONVERGENT B3 ;  /* 0x0000000000037941 */ /* 0x000fea0003800200 */
.L_x_18999:
[----:B------:R-:W-:-:S07]  /*8ac0*/  @P1 SEL R163, R165, RZ, P0 ;  /* 0x000000ffa5a31207 */ /* 0x000fce0000000000 */
.L_x_18993:
[----:B------:R-:W-:Y:S05]  /*8ad0*/  BSYNC.RECONVERGENT B1 ;  /* 0x0000000000017941 */ /* 0x000fea0003800200 */
.L_x_18990:
[----:B------:R-:W0:Y:S08]  /*8ae0*/  @P2 LDC.64 R166, c[0x0][0x478] ;  /* 0x00011e00ffa62b82 */ /* 0x000e300000000a00 */
[----:B------:R-:W1:Y:S01]  /*8af0*/  @P1 LDC.64 R164, c[0x0][0x468] ;  /* 0x00011a00ffa41b82 */ /* 0x000e620000000a00 */
[----:B0-----:R-:W-:-:S05]  /*8b00*/  @P2 IMAD.WIDE.U32 R166, R225, 0x10, R166 ;  /* 0x00000010e1a62825 */ /* 0x001fca00078e00a6 */
[----:B------:R0:W-:Y:S01]  /*8b10*/  @P2 STG.E.128 desc[UR6][R166.64], R84 ;  /* 0x00000054a6002986 */ /* 0x0001e2000c101d06 */
[----:B-1----:R-:W-:-:S05]  /*8b20*/  @P1 IMAD.WIDE.U32 R164, R223, 0x10, R164 ;  /* 0x00000010dfa41825 */ /* 0x002fca00078e00a4 */
[----:B------:R0:W-:Y:S02]  /*8b30*/  @P1 STG.E.128 desc[UR6][R164.64], R160 ;  /* 0x000000a0a4001986 */ /* 0x0001e4000c101d06 */
.L_x_18989:
[----:B------:R-:W-:Y:S05]  /*8b40*/  BSYNC.RECONVERGENT B2 ;  /* 0x0000000000027941 */ /* 0x000fea0003800200 */
.L_x_18988:
[----:B01234-:R-:W0:Y:S02]  /*8b50*/  LDC.64 R164, c[0x0][0x380] ;  /* 0x0000e000ffa47b82 */ /* 0x01fe240000000a00 */
[----:B0-----:R-:W-:-:S04]  /*8b60*/  LEA R13, R164, R13, 0x2 ;  /* 0x0000000da40d7211 */ /* 0x001fc800078e10ff */
[----:B------:R-:W-:-:S13]  /*8b70*/  ISETP.GE.AND P0, PT, R13, R165, PT ;  /* 0x000000a50d00720c */ /* 0x000fda0003f06270 */
[----:B------:R-:W-:Y:S05]  /*8b80*/  @!P0 BRA `(.L_x_19001) ;  /* 0xffffff7c001c8947 */ /* 0x000fea000383ffff */
.L_x_18877:
[----:B------:R-:W-:Y:S05]  /*8b90*/  BSYNC B0 ;  /* 0x0000000000007941 */ /* 0x000fea0003800000 */
.L_x_18876:
[----:B-----5:R-:W0:Y:S01]  /*8ba0*/  S2R R49, SR_TID.X ;  /* 0x0000000000317919 */ /* 0x020e220000002100 */
[----:B------:R-:W-:Y:S01]  /*8bb0*/  MOV R0, 0x400 ;  /* 0x0000040000007802 */ /* 0x000fe20000000f00 */
[----:B------:R-:W-:Y:S05]  /*8bc0*/  WARPSYNC.ALL ;  /* 0x0000000000007948 */ /* 0x000fea0003800000 */
[----:B------:R-:W1:Y:S01]  /*8bd0*/  S2R R3, SR_CgaCtaId ;  /* 0x0000000000037919 */ /* 0x000e620000008800 */
[----:B------:R-:W2:Y:S01]  /*8be0*/  LDCU.128 UR16, c[0x0][0x440] ;  /* 0x00008800ff1077ac */ /* 0x000ea20008000c00 */
[----:B------:R-:W-:Y:S01]  /*8bf0*/  IMAD R44, R16, UR5, RZ ;  /* 0x00000005102c7c24 */ /* 0x000fe2000f8e02ff */
[----:B0-----:R-:W-:-:S02]  /*8c00*/  LOP3.LUT R2, R49, 0x1f, RZ, 0xc0, !PT ;  /* 0x0000001f31027812 */ /* 0x001fc400078ec0ff */
[----:B------:R-:W-:Y:S02]  /*8c10*/  SHF.R.U32.HI R5, RZ, 0x5, R49 ;  /* 0x00000005ff057819 */ /* 0x000fe40000011631 */
[----:B------:R-:W-:Y:S02]  /*8c20*/  LOP3.LUT R37, R49, 0x7f, RZ, 0x3c, !PT ;  /* 0x0000007f31257812 */ /* 0x000fe400078e3cff */
[----:B-1----:R-:W-:Y:S02]  /*8c30*/  LEA R0, R3, R0, 0x18 ;  /* 0x0000000003007211 */ /* 0x002fe400078ec0ff */
[----:B------:R-:W-:Y:S02]  /*8c40*/  LEA R3, R5, R2, 0x8 ;  /* 0x0000000205037211 */ /* 0x000fe400078e40ff */
[----:B------:R-:W-:Y:S02]  /*8c50*/  IADD3 R39, PT, PT, R37, R16, RZ ;  /* 0x0000001025277210 */ /* 0x000fe40007ffe0ff */
        /* <DEDUP_REMOVED lines=126> */
[----:B------:R-:W-:Y:S01]  /*9440*/  FADD.FTZ R13, RZ, R13 ;  /* 0x0000000dff0d7221 */ /* 0x000fe20000010000 */
[----:B--2---:R-:W-:Y:S02]  /*9450*/  @P5 MOV R2, R38 ;  /* 0x0000002600025202 */ /* 0x004fe40000000f00 */
[----:B------:R-:W2:Y:S01]  /*9460*/  LDS R15, [R0+0x1800] ;  /* 0x00180000000f7984 */ /* 0x000ea20000000800 */
[-C--:B------:R-:W-:Y:S02]  /*9470*/  @P5 MOV R3, R49.reuse ;  /* 0x0000003100035202 */ /* 0x080fe40000000f00 */
[----:B------:R-:W-:Y:S01]  /*9480*/  @P5 IADD3 R38, P6, PT, R38, 0x200, RZ ;  /* 0x0000020026265810 */ /* 0x000fe20007fde0ff */
[----:B------:R-:W2:Y:S03]  /*9490*/  LDS R21, [R0+0x2800] ;  /* 0x0028000000157984 */ /* 0x000ea60000000800 */
[----:B------:R-:W-:Y:S01]  /*94a0*/  @P5 IADD3.X R49, PT, PT, RZ, R49, RZ, P6, !PT ;  /* 0x00000031ff315210 */ /* 0x000fe200037fe4ff */
[----:B------:R1:W-:Y:S01]  /*94b0*/  @P5 STG.E desc[UR6][R2.64], R5 ;  /* 0x0000000502005986 */ /* 0x0003e2000c101906 */
[----:B------:R-:W-:Y:S01]  /*94c0*/  @P0 MOV R4, R38 ;  /* 0x0000002600040202 */ /* 0x000fe20000000f00 */
[----:B0-----:R-:W-:Y:S01]  /*94d0*/  FADD.FTZ R13, R13, R18 ;  /* 0x000000120d0d7221 */ /* 0x001fe20000010000 */
[----:B------:R-:W-:Y:S01]  /*94e0*/  ISETP.GE.U32.AND P5, PT, R39, 0x380, PT ;  /* 0x000003802700780c */ /* 0x000fe20003fa6070 */
[----:B------:R-:W0:Y:S04]  /*94f0*/  LDS R27, [R0+0x3800] ;  /* 0x00380000001b7984 */ /* 0x000e280000000800 */
[----:B------:R-:W0:Y:S01]  /*9500*/  LDS R6, [R0+0xa00] ;  /* 0x000a000000067984 */ /* 0x000e220000000800 */
[----:B-1----:R-:W-:Y:S01]  /*9510*/  FADD.FTZ R13, R13, R20 ;  /* 0x000000140d0d7221 */ /* 0x002fe20000010000 */
[----:B------:R-:W-:-:S02]  /*9520*/  @P0 MOV R2, R44 ;  /* 0x0000002c00020202 */ /* 0x000fc40000000f00 */
[----:B------:R-:W1:Y:S01]  /*9530*/  LDS R17, [R0+0x1a00] ;  /* 0x001a000000117984 */ /* 0x000e620000000800 */
[----:B------:R-:W-:Y:S02]  /*9540*/  @P0 IADD3 R44, P6, PT, R44, 0x200, RZ ;  /* 0x000002002c2c0810 */ /* 0x000fe40007fde0ff */
[-C--:B------:R-:W-:Y:S01]  /*9550*/  @P0 MOV R3, R51.reuse ;  /* 0x0000003300030202 */ /* 0x080fe20000000f00 */
[----:B------:R-:W1:Y:S01]  /*9560*/  LDS R8, [R0+0xc00] ;  /* 0x000c000000087984 */ /* 0x000e620000000800 */
[----:B------:R-:W-:Y:S02]  /*9570*/  @P0 IADD3.X R51, PT, PT, RZ, R51, RZ, P6, !PT ;  /* 0x00000033ff330210 */ /* 0x000fe400037fe4ff */
[----:B------:R-:W-:Y:S01]  /*9580*/  @P0 IADD3 R38, P6, PT, R38, 0x200, RZ ;  /* 0x0000020026260810 */ /* 0x000fe20007fde0ff */
[----:B------:R-:W1:Y:S01]  /*9590*/  LDS R23, [R0+0x2a00] ;  /* 0x002a000000177984 */ /* 0x000e620000000800 */
        /* <DEDUP_REMOVED lines=13> */
[----:B------:R-:W2:Y:S01]  /*9670*/  LDS R25, [R0+0x2c00] ;  /* 0x002c000000197984 */ /* 0x000ea20000000800 */
[----:B0-----:R-:W-:-:S03]  /*9680*/  FADD.FTZ R27, R14, R27 ;  /* 0x0000001b0e1b7221 */ /* 0x001fc60000010000 */
[----:B------:R-:W0:Y:S01]  /*9690*/  LDS R10, [R0+0xe00] ;  /* 0x000e0000000a7984 */ /* 0x000e220000000800 */
[----:B------:R-:W-:Y:S01]  /*96a0*/  FADD.FTZ R6, RZ, R6 ;  /* 0x00000006ff067221 */ /* 0x000fe20000010000 */
[----:B------:R-:W-:Y:S02]  /*96b0*/  @P4 MOV R2, R44 ;  /* 0x0000002c00024202 */ /* 0x000fe40000000f00 */
[----:B------:R3:W-:Y:S01]  /*96c0*/  @P0 STG.E desc[UR6][R4.64], R29 ;  /* 0x0000001d04000986 */ /* 0x0007e2000c101906 */
[-C--:B------:R-:W-:Y:S02]  /*96d0*/  @P4 MOV R3, R51.reuse ;  /* 0x0000003300034202 */ /* 0x080fe40000000f00 */
[----:B------:R-:W-:Y:S01]  /*96e0*/  @P4 IADD3 R44, P0, PT, R44, 0x200, RZ ;  /* 0x000002002c2c4810 */ /* 0x000fe20007f1e0ff */
[----:B------:R-:W0:Y:S01]  /*96f0*/  LDS R29, [R0+0x3c00] ;  /* 0x003c0000001d7984 */ /* 0x000e220000000800 */
[----:B-1----:R-:W-:Y:S02]  /*9700*/  FADD.FTZ R6, R6, R17 ;  /* 0x0000001106067221 */ /* 0x002fe40000010000 */
[----:B------:R-:W-:Y:S01]  /*9710*/  @P4 IADD3.X R51, PT, PT, RZ, R51, RZ, P0, !PT ;  /* 0x00000033ff334210 */ /* 0x000fe200007fe4ff */
[----:B------:R-:W-:Y:S01]  /*9720*/  LDS R15, [R0+0x2e00] ;  /* 0x002e0000000f7984 */ /* 0x000fe20000000800 */
[----:B------:R-:W-:Y:S01]  /*9730*/  FADD.FTZ R8, RZ, R8 ;  /* 0x00000008ff087221 */ /* 0x000fe20000010000 */
[----:B------:R-:W-:Y:S01]  /*9740*/  FADD.FTZ R6, R6, R23 ;  /* 0x0000001706067221 */ /* 0x000fe20000010000 */
[----:B---3--:R-:W-:Y:S01]  /*9750*/  FADD.FTZ R5, R13, R24 ;  /* 0x000000180d057221 */ /* 0x008fe20000010000 */
[----:B------:R-:W-:Y:S01]  /*9760*/  LDS R21, [R0+0x3e00] ;  /* 0x003e000000157984 */ /* 0x000fe20000000800 */
[----:B------:R-:W-:-:S03]  /*9770*/  FADD.FTZ R8, R8, R19 ;  /* 0x0000001308087221 */ /* 0x000fc60000010000 */
[----:B------:R-:W1:Y:S01]  /*9780*/  LDS R13, [R0+0x1e00] ;  /* 0x001e0000000d7984 */ /* 0x000e620000000800 */
[----:B----4-:R-:W-:-:S04]  /*9790*/  FADD.FTZ R22, R22, R39 ;  /* 0x0000002716167221 */ /* 0x010fc80000010000 */
[----:B------:R-:W-:Y:S01]  /*97a0*/  FADD.FTZ R22, R22, R43 ;  /* 0x0000002b16167221 */ /* 0x000fe20000010000 */
[----:B--2---:R-:W-:-:S03]  /*97b0*/  FADD.FTZ R37, R6, R37 ;  /* 0x0000002506257221 */ /* 0x004fc60000010000 */
[----:B------:R-:W-:Y:S01]  /*97c0*/  FADD.FTZ R47, R22, R47 ;  /* 0x0000002f162f7221 */ /* 0x000fe20000010000 */
[----:B------:R-:W-:-:S04]  /*97d0*/  FADD.FTZ R8, R8, R25 ;  /* 0x0000001908087221 */ /* 0x000fc80000010000 */
[----:B------:R2:W-:Y:S01]  /*97e0*/  @P4 STG.E desc[UR6][R2.64], R47 ;  /* 0x0000002f02004986 */ /* 0x0005e2000c101906 */
[----:B0-----:R-:W-:Y:S01]  /*97f0*/  FADD.FTZ R10, RZ, R10 ;  /* 0x0000000aff0a7221 */ /* 0x001fe20000010000 */
[----:B--2---:R-:W-:Y:S01]  /*9800*/  @P4 MOV R2, R38 ;  /* 0x0000002600024202 */ /* 0x004fe20000000f00 */
[----:B------:R-:W-:Y:S01]  /*9810*/  FADD.FTZ R29, R8, R29 ;  /* 0x0000001d081d7221 */ /* 0x000fe20000010000 */
[----:B------:R-:W-:Y:S02]  /*9820*/  @P4 MOV R3, R49 ;  /* 0x0000003100034202 */ /* 0x000fe40000000f00 */
[----:B------:R-:W-:-:S03]  /*9830*/  @P4 IADD3 R38, P0, PT, R38, 0x200, RZ ;  /* 0x0000020026264810 */ /* 0x000fc60007f1e0ff */
[----:B------:R0:W-:Y:S01]  /*9840*/  @P4 STG.E desc[UR6][R2.64], R7 ;  /* 0x0000000702004986 */ /* 0x0001e2000c101906 */
[----:B------:R-:W-:Y:S01]  /*9850*/  @P4 IADD3.X R49, PT, PT, RZ, R49, RZ, P0, !PT ;  /* 0x00000031ff314210 */ /* 0x000fe200007fe4ff */
[----:B-1----:R-:W-:-:S04]  /*9860*/  FADD.FTZ R10, R10, R13 ;  /* 0x0000000d0a0a7221 */ /* 0x002fc80000010000 */
[----:B------:R-:W-:Y:S01]  /*9870*/  FADD.FTZ R10, R10, R15 ;  /* 0x0000000f0a0a7221 */ /* 0x000fe20000010000 */
[----:B0-----:R-:W-:Y:S02]  /*9880*/  @P3 MOV R2, R44 ;  /* 0x0000002c00023202 */ /* 0x001fe40000000f00 */
[----:B------:R-:W-:Y:S01]  /*9890*/  @P3 MOV R3, R51 ;  /* 0x0000003300033202 */ /* 0x000fe20000000f00 */
[----:B------:R-:W-:Y:S01]  /*98a0*/  FADD.FTZ R21, R10, R21 ;  /* 0x000000150a157221 */ /* 0x000fe20000010000 */
        /* <DEDUP_REMOVED lines=46> */
.L_x_18896:
        /* <DEDUP_REMOVED lines=8> */
.L_x_19003:
[----:B------:R-:W-:Y:S05]  /*9c10*/  BSYNC B1 ;  /* 0x0000000000017941 */ /* 0x000fea0003800000 */
.L_x_19002:
        /* <DEDUP_REMOVED lines=8> */
.L_x_19004:
[----:B------:R-:W-:Y:S01]  /*9ca0*/  FADD.FTZ R164, R164, R231 ;  /* 0x000000e7a4a47221 */ /* 0x000fe20000010000 */
[----:B------:R-:W-:-:S04]  /*9cb0*/  HFMA2 R229, -RZ, RZ, 0, 1.1920928955078125e-07 ;  /* 0x00000002ffe57431 */ /* 0x000fc800000001ff */
[----:B------:R-:W-:Y:S02]  /*9cc0*/  MOV R232, R164 ;  /* 0x000000a400e87202 */ /* 0x000fe40000000f00 */
[----:B------:R-:W-:-:S07]  /*9cd0*/  MOV R165, R228 ;  /* 0x000000e400a57202 */ /* 0x000fce0000000f00 */
[----:B------:R-:W-:Y:S05]  /*9ce0*/  WARPSYNC.COLLECTIVE R227, `(.L_x_19005) ;  /* 0x00000000e3087348 */ /* 0x000fea0003c00000 */
[----:B------:R0:W1:Y:S02]  /*9cf0*/  SHFL.BFLY P6, R228, R232, R229, R234 ;  /* 0x0c0000e5e8e47389 */ /* 0x00006400000c00ea */
[----:B01----:R-:W-:Y:S05]  /*9d00*/  ENDCOLLECTIVE ;  /* 0x000000000000791b */ /* 0x003fea0003800000 */
.L_x_19005:
[----:B------:R-:W-:-:S05]  /*9d10*/  FADD.FTZ R165, R165, R230 ;  /* 0x000000e6a5a57221 */ /* 0x000fca0000010000 */
[----:B------:R-:W-:Y:S02]  /*9d20*/  MOV R232, R165 ;  /* 0x000000a500e87202 */ /* 0x000fe40000000f00 */
[----:B------:R-:W-:-:S07]  /*9d30*/  MOV R167, R228 ;  /* 0x000000e400a77202 */ /* 0x000fce0000000f00 */
[----:B------:R-:W-:Y:S05]  /*9d40*/  WARPSYNC.COLLECTIVE R227, `(.L_x_19006) ;  /* 0x00000000e3087348 */ /* 0x000fea0003c00000 */
[----:B------:R0:W1:Y:S02]  /*9d50*/  SHFL.BFLY P6, R228, R232, R229, R234 ;  /* 0x0c0000e5e8e47389 */ /* 0x00006400000c00ea */
[----:B01----:R-:W-:Y:S05]  /*9d60*/  ENDCOLLECTIVE ;  /* 0x000000000000791b */ /* 0x003fea0003800000 */
.L_x_19006:
[----:B------:R-:W-:Y:S01]  /*9d70*/  FADD.FTZ R167, R164, R167 ;  /* 0x000000a7a4a77221 */ /* 0x000fe20000010000 */
[----:B------:R-:W-:-:S04]  /*9d80*/  HFMA2 R229, -RZ, RZ, 0, 2.384185791015625e-07 ;  /* 0x00000004ffe57431 */ /* 0x000fc800000001ff */
[----:B------:R-:W-:Y:S02]  /*9d90*/  MOV R232, R167 ;  /* 0x000000a700e87202 */ /* 0x000fe40000000f00 */
[----:B------:R-:W-:-:S07]  /*9da0*/  MOV R166, R228 ;  /* 0x000000e400a67202 */ /* 0x000fce0000000f00 */
[----:B------:R-:W-:Y:S05]  /*9db0*/  WARPSYNC.COLLECTIVE R227, `(.L_x_19007) ;  /* 0x00000000e3087348 */ /* 0x000fea0003c00000 */
[----:B------:R0:W1:Y:S02]  /*9dc0*/  SHFL.BFLY P6, R228, R232, R229, R234 ;  /* 0x0c0000e5e8e47389 */ /* 0x00006400000c00ea */
[----:B01----:R-:W-:Y:S05]  /*9dd0*/  ENDCOLLECTIVE ;  /* 0x000000000000791b */ /* 0x003fea0003800000 */
.L_x_19007:
[----:B------:R-:W-:-:S05]  /*9de0*/  FADD.FTZ R166, R165, R166 ;  /* 0x000000a6a5a67221 */ /* 0x000fca0000010000 */
[----:B------:R-:W-:Y:S02]  /*9df0*/  MOV R232, R166 ;  /* 0x000000a600e87202 */ /* 0x000fe40000000f00 */
[----:B------:R-:W-:-:S07]  /*9e00*/  MOV R168, R228 ;  /* 0x000000e400a87202 */ /* 0x000fce0000000f00 */
[----:B------:R-:W-:Y:S05]  /*9e10*/  WARPSYNC.COLLECTIVE R227, `(.L_x_19008) ;  /* 0x00000000e3087348 */ /* 0x000fea0003c00000 */
[----:B------:R0:W1:Y:S02]  /*9e20*/  SHFL.BFLY P6, R228, R232, R229, R234 ;  /* 0x0c0000e5e8e47389 */ /* 0x00006400000c00ea */
[----:B01----:R-:W-:Y:S05]  /*9e30*/  ENDCOLLECTIVE ;  /* 0x000000000000791b */ /* 0x003fea0003800000 */
.L_x_19008:
[----:B------:R-:W-:Y:S01]  /*9e40*/  FADD.FTZ R168, R167, R168 ;  /* 0x000000a8a7a87221 */ /* 0x000fe20000010000 */
[----:B------:R-:W-:-:S04]  /*9e50*/  HFMA2 R229, -RZ, RZ, 0, 4.76837158203125e-07 ;  /* 0x00000008ffe57431 */ /* 0x000fc800000001ff */
[----:B------:R-:W-:Y:S02]  /*9e60*/  MOV R232, R168 ;  /* 0x000000a800e87202 */ /* 0x000fe40000000f00 */
[----:B------:R-:W-:-:S07]  /*9e70*/  MOV R169, R228 ;  /* 0x000000e400a97202 */ /* 0x000fce0000000f00 */
[----:B------:R-:W-:Y:S05]  /*9e80*/  WARPSYNC.COLLECTIVE R227, `(.L_x_19009) ;  /* 0x00000000e3087348 */ /* 0x000fea0003c00000 */
[----:B------:R0:W1:Y:S02]  /*9e90*/  SHFL.BFLY P6, R228, R232, R229, R234 ;  /* 0x0c0000e5e8e47389 */ /* 0x00006400000c00ea */
[----:B01----:R-:W-:Y:S05]  /*9ea0*/  ENDCOLLECTIVE ;  /* 0x000000000000791b */ /* 0x003fea0003800000 */
.L_x_19009:
[----:B------:R-:W-:-:S05]  /*9eb0*/  FADD.FTZ R169, R166, R169 ;  /* 0x000000a9a6a97221 */ /* 0x000fca0000010000 */
[----:B------:R-:W-:Y:S02]  /*9ec0*/  MOV R232, R169 ;  /* 0x000000a900e87202 */ /* 0x000fe40000000f00 */
[----:B------:R-:W-:-:S07]  /*9ed0*/  MOV R171, R228 ;  /* 0x000000e400ab7202 */ /* 0x000fce0000000f00 */
[----:B------:R-:W-:Y:S05]  /*9ee0*/  WARPSYNC.COLLECTIVE R227, `(.L_x_19010) ;  /* 0x00000000e3087348 */ /* 0x000fea0003c00000 */
[----:B------:R0:W1:Y:S02]  /*9ef0*/  SHFL.BFLY P6, R228, R232, R229, R234 ;  /* 0x0c0000e5e8e47389 */ /* 0x00006400000c00ea */
[----:B01----:R-:W-:Y:S05]  /*9f00*/  ENDCOLLECTIVE ;  /* 0x000000000000791b */ /* 0x003fea0003800000 */
.L_x_19010:
[----:B------:R-:W-:Y:S01]  /*9f10*/  FADD.FTZ R171, R168, R171 ;  /* 0x000000aba8ab7221 */ /* 0x000fe20000010000 */
[----:B------:R-:W-:-:S04]  /*9f20*/  HFMA2 R229, -RZ, RZ, 0, 9.5367431640625e-07 ;  /* 0x00000010ffe57431 */ /* 0x000fc800000001ff */
[----:B------:R-:W-:Y:S02]  /*9f30*/  MOV R232, R171 ;  /* 0x000000ab00e87202 */ /* 0x000fe40000000f00 */
[----:B------:R-:W-:-:S07]  /*9f40*/  MOV R170, R228 ;  /* 0x000000e400aa7202 */ /* 0x000fce0000000f00 */
[----:B------:R-:W-:Y:S05]  /*9f50*/  WARPSYNC.COLLECTIVE R227, `(.L_x_19011) ;  /* 0x00000000e3087348 */ /* 0x000fea0003c00000 */
[----:B------:R0:W1:Y:S02]  /*9f60*/  SHFL.BFLY P6, R228, R232, R229, R234 ;  /* 0x0c0000e5e8e47389 */ /* 0x00006400000c00ea */
[----:B01----:R-:W-:Y:S05]  /*9f70*/  ENDCOLLECTIVE ;  /* 0x000000000000791b */ /* 0x003fea0003800000 */
.L_x_19011:
[----:B------:R-:W-:-:S05]  /*9f80*/  FADD.FTZ R164, R169, R170 ;  /* 0x000000aaa9a47221 */ /* 0x000fca0000010000 */
[----:B------:R-:W-:Y:S02]  /*9f90*/  MOV R232, R164 ;  /* 0x000000a400e87202 */ /* 0x000fe40000000f00 */
[----:B------:R-:W-:-:S07]  /*9fa0*/  MOV R170, R228 ;  /* 0x000000e400aa7202 */ /* 0x000fce0000000f00 */
[----:B------:R-:W-:Y:S05]  /*9fb0*/  WARPSYNC.COLLECTIVE R227, `(.L_x_19012) ;  /* 0x00000000e3087348 */ /* 0x000fea0003c00000 */
[----:B------:R0:W1:Y:S02]  /*9fc0*/  SHFL.BFLY P6, R228, R232, R229, R234 ;  /* 0x0c0000e5e8e47389 */ /* 0x00006400000c00ea */
[----:B01----:R-:W-:Y:S05]  /*9fd0*/  ENDCOLLECTIVE ;  /* 0x000000000000791b */ /* 0x003fea0003800000 */
.L_x_19012:
[----:B------:R-:W-:Y:S01]  /*9fe0*/  MOV R165, R228 ;  /* 0x000000e400a57202 */ /* 0x000fe20000000f00 */
[----:B------:R-:W-:Y:S06]  /*9ff0*/  BRA `(.L_x_19013) ;  /* 0xffffff8c00987947 */ /* 0x000fec000383ffff */
.L_x_19014:
        /* <DEDUP_REMOVED lines=16> */
.L_x_20137:


//--------------------- .text._ZN10layer_norm22ln_bwd_finalize_kernelINS_22Kernel_traits_finalizeILj1024EfffffjLb0ELj1024ELj4ENS_18Kernel_traits_baseILj1024EfffffjLj1024EEEEELb0ELb1EEEvNS_9BwdParamsE --------------------------
	.section	.text._ZN10layer_norm22ln_bwd_finalize_kernelINS_22Kernel_traits_finalizeILj1024EfffffjLb0ELj1024ELj4ENS_18Kernel_traits_baseILj1024EfffffjLj1024EEEEELb0ELb1EEEvNS_9BwdParamsE,"ax",@progbits
	.align	128
        .global         _ZN10layer_norm22ln_bwd_finalize_kernelINS_22Kernel_traits_finalizeILj1024EfffffjLb0ELj1024ELj4ENS_18Kernel_traits_baseILj1024EfffffjLj1024EEEEELb0ELb1EEEvNS_9BwdParamsE
        .type           _ZN10layer_norm22ln_bwd_finalize_kernelINS_22Kernel_traits_finalizeILj1024EfffffjLb0ELj1024ELj4ENS_18Kernel_traits_baseILj1024EfffffjLj1024EEEEELb0ELb1EEEvNS_9BwdParamsE,@function
        .size           _ZN10layer_norm22ln_bwd_finalize_kernelINS_22Kernel_traits_finalizeILj1024EfffffjLb0ELj1024ELj4ENS_18Kernel_traits_baseILj1024EfffffjLj1024EEEEELb0ELb1EEEvNS_9BwdParamsE,(.L_x_20138 - _ZN10layer_norm22ln_bwd_finalize_kernelINS_22Kernel_traits_finalizeILj1024EfffffjLb0ELj1024ELj4ENS_18Kernel_traits_baseILj1024EfffffjLj1024EEEEELb0ELb1EEEvNS_9BwdParamsE)
        .other          _ZN10layer_norm22ln_bwd_finalize_kernelINS_22Kernel_traits_finalizeILj1024EfffffjLb0ELj1024ELj4ENS_18Kernel_traits_baseILj1024EfffffjLj1024EEEEELb0ELb1EEEvNS_9BwdParamsE,@"STO_CUDA_ENTRY STV_DEFAULT"
_ZN10layer_norm22ln_bwd_finalize_kernelINS_22Kernel_traits_finalizeILj1024EfffffjLb0ELj1024ELj4ENS_18Kernel_traits_baseILj1024EfffffjLj1024EEEEELb0ELb1EEEvNS_9BwdParamsE:
.text._ZN10layer_norm22ln_bwd_finalize_kernelINS_22Kernel_traits_finalizeILj1024EfffffjLb0ELj1024ELj4ENS_18Kernel_traits_baseILj1024EfffffjLj1024EEEEELb0ELb1EEEvNS_9BwdParamsE:
        /* <DEDUP_REMOVED lines=77> */
.L_x_19019:
        /* <DEDUP_REMOVED lines=118> */
.L_x_19018:
[----:B------:R-:W-:Y:S05]  /*0c30*/  BSYNC.RECONVERGENT B1 ;  /* 0x0000000000017941 */ /* 0x000fea0003800200 */
.L_x_19017:
        /* <DEDUP_REMOVED lines=69> */
.L_x_19021:
[----:B------:R-:W-:Y:S05]  /*1090*/  BSYNC.RECONVERGENT B1 ;  /* 0x0000000000017941 */ /* 0x000fea0003800200 */
.L_x_19020:
        /* <DEDUP_REMOVED lines=38> */
.L_x_19023:
[----:B------:R-:W-:Y:S05]  /*1300*/  BSYNC.RECONVERGENT B1 ;  /* 0x0000000000017941 */ /* 0x000fea0003800200 */
.L_x_19022:
[----:B------:R-:W-:Y:S05]  /*1310*/  @!P1 BRA `(.L_x_19016) ;  /* 0x0000000000409947 */ /* 0x000fea0003800000 */
[----:B------:R-:W0:Y:S01]  /*1320*/  LDC R14, c[0x0][0x388] ;  /* 0x0000e200ff0e7b82 */ /* 0x000e220000000800 */
[----:B------:R-:W-:-:S07]  /*1330*/  IADD3 R12, PT, PT, -R54, RZ, RZ ;  /* 0x000000ff360c7210 */ /* 0x000fce0007ffe1ff */
[----:B------:R-:W1:Y:S08]  /*1340*/  LDC.64 R8, c[0x0][0x440] ;  /* 0x00011000ff087b82 */ /* 0x000e700000000a00 */
[----:B------:R-:W2:Y:S01]  /*1350*/  LDC.64 R10, c[0x0][0x448] ;  /* 0x00011200ff0a7b82 */ /* 0x000ea20000000a00 */
[----:B0-----:R-:W-:-:S05]  /*1360*/  IMAD R0, R3, R14, R0 ;  /* 0x0000000e03007224 */ /* 0x001fca00078e0200 */
[----:B------:R-:W-:-:S07]  /*1370*/  IADD3 R3, PT, PT, R57, R0, RZ ;  /* 0x0000000039037210 */ /* 0x000fce0007ffe0ff */
.L_x_19024:
        /* <DEDUP_REMOVED lines=10> */
.L_x_19016:
[----:B------:R-:W-:Y:S05]  /*1420*/  BSYNC.RECONVERGENT B0 ;  /* 0x0000000000007941 */ /* 0x000fea0003800200 */
.L_x_19015:
        /* <DEDUP_REMOVED lines=57> */
.L_x_19025:
        /* <DEDUP_REMOVED lines=12> */
.L_x_20138:


//--------------------- .text._ZN10layer_norm13ln_bwd_kernelINS_13Kernel_traitsIfffffjLj1024ELj1ELj4ELj1ELj16ENS_18Kernel_traits_baseILj1024EfffffjLj128EEEEELb1ELb0ELb1ELb1EEEvNS_9BwdParamsE --------------------------
	.section	.text._ZN10layer_norm13ln_bwd_kernelINS_13Kernel_traitsIfffffjLj1024ELj1ELj4ELj1ELj16ENS_18Kernel_traits_baseILj1024EfffffjLj128EEEEELb1ELb0ELb1ELb1EEEvNS_9BwdParamsE,"ax",@progbits
	.align	128
        .global         _ZN10layer_norm13ln_bwd_kernelINS_13Kernel_traitsIfffffjLj1024ELj1ELj4ELj1ELj16ENS_18Kernel_traits_baseILj1024EfffffjLj128EEEEELb1ELb0ELb1ELb1EEEvNS_9BwdParamsE
        .type           _ZN10layer_norm13ln_bwd_kernelINS_13Kernel_traitsIfffffjLj1024ELj1ELj4ELj1ELj16ENS_18Kernel_traits_baseILj1024EfffffjLj128EEEEELb1ELb0ELb1ELb1EEEvNS_9BwdParamsE,@function
        .size           _ZN10layer_norm13ln_bwd_kernelINS_13Kernel_traitsIfffffjLj1024ELj1ELj4ELj1ELj16ENS_18Kernel_traits_baseILj1024EfffffjLj128EEEEELb1ELb0ELb1ELb1EEEvNS_9BwdParamsE,(.L_x_20139 - _ZN10layer_norm13ln_bwd_kernelINS_13Kernel_traitsIfffffjLj1024ELj1ELj4ELj1ELj16ENS_18Kernel_traits_baseILj1024EfffffjLj128EEEEELb1ELb0ELb1ELb1EEEvNS_9BwdParamsE)
        .other          _ZN10layer_norm13ln_bwd_kernelINS_13Kernel_traitsIfffffjLj1024ELj1ELj4ELj1ELj16ENS_18Kernel_traits_baseILj1024EfffffjLj128EEEEELb1ELb0ELb1ELb1EEEvNS_9BwdParamsE,@"STO_CUDA_ENTRY STV_DEFAULT"
_ZN10layer_norm13ln_bwd_kernelINS_13Kernel_traitsIfffffjLj1024ELj1ELj4ELj1ELj16ENS_18Kernel_traits_baseILj1024EfffffjLj128EEEEELb1ELb0ELb1ELb1EEEvNS_9BwdParamsE:
.text._ZN10layer_norm13ln_bwd_kernelINS_13Kernel_traitsIfffffjLj1024ELj1ELj4ELj1ELj16ENS_18Kernel_traits_baseILj1024EfffffjLj128EEEEELb1ELb0ELb1ELb1EEEvNS_9BwdParamsE:
        /* <DEDUP_REMOVED lines=61> */
.L_x_19169:
        /* <DEDUP_REMOVED lines=20> */
[----:B------:R-:W2:Y:S01]  /*0510*/  LDC.64 R10, c[0x0][0x428] ;  /* 0x00010a00ff0a7b82 */ /* 0x000ea20000000a00 */
[----:B------:R3:W4:Y:S01]  /*0520*/  LDG.E R217, desc[UR6][R6.64] ;  /* 0x0000000606d97981 */ /* 0x000722000c1e1900 */
[----:B------:R-:W-:Y:S02]  /*0530*/  LEA.HI R8, R8, R3, RZ, 0x2 ;  /* 0x0000000308087211 */ /* 0x000fe400078f10ff */
[----:B------:R-:W-:Y:S02]  /*0540*/  SHF.R.S32.HI R12, RZ, 0x1f, R5 ;  /* 0x0000001fff0c7819 */ /* 0x000fe40000011405 */
[----:B-----5:R-:W-:Y:S02]  /*0550*/  ISETP.GE.AND P3, PT, R219, 0x1, PT ;  /* 0x00000001db00780c */ /* 0x020fe40003f66270 */
[----:B------:R-:W3:Y:S01]  /*0560*/  LDC.64 R238, c[0x0][0x3b0] ;  /* 0x0000ec00ffee7b82 */ /* 0x000ee20000000a00 */
[----:B0-----:R-:W-:-:S04]  /*0570*/  LOP3.LUT R3, R9, 0x1f, RZ, 0xc0, !PT ;  /* 0x0000001f09037812 */ /* 0x001fc800078ec0ff */
[----:B------:R-:W-:Y:S02]  /*0580*/  LEA.HI.SX32 R248, R8, R3, 0x1e ;  /* 0x0000000308f87211 */ /* 0x000fe400078ff2ff */
[----:B------:R-:W-:Y:S02]  /*0590*/  LEA.HI R8, R12, R5, RZ, 0x2 ;  /* 0x000000050c087211 */ /* 0x000fe400078f10ff */
[C---:B------:R-:W-:Y:S01]  /*05a0*/  IADD3 R218, PT, PT, R248.reuse, 0x20, RZ ;  /* 0x00000020f8da7810 */ /* 0x040fe20007ffe0ff */
[C-C-:B-1----:R-:W-:Y:S01]  /*05b0*/  IMAD.WIDE.U32 R12, R248.reuse, 0x10, R204.reuse ;  /* 0x00000010f80c7825 */ /* 0x142fe200078e00cc */
[----:B------:R-:W-:Y:S02]  /*05c0*/  IADD3 R251, PT, PT, R248, 0x60, RZ ;  /* 0x00000060f8fb7810 */ /* 0x000fe40007ffe0ff */
[----:B------:R-:W-:Y:S01]  /*05d0*/  LEA.HI.SX32 R5, R8, R3, 0x1e ;  /* 0x0000000308057211 */ /* 0x000fe200078ff2ff */
[--C-:B------:R-:W-:Y:S01]  /*05e0*/  IMAD.WIDE.U32 R156, R218, 0x10, R204.reuse ;  /* 0x00000010da9c7825 */ /* 0x100fe200078e00cc */
[C---:B------:R-:W-:Y:S01]  /*05f0*/  IADD3 R216, PT, PT, R248.reuse, 0x40, RZ ;  /* 0x00000040f8d87810 */ /* 0x040fe20007ffe0ff */
[----:B------:R-:W4:Y:S01]  /*0600*/  LDG.E.128 R12, desc[UR6][R12.64] ;  /* 0x000000060c0c7981 */ /* 0x000f22000c1e1d00 */
[----:B------:R-:W-:Y:S01]  /*0610*/  IADD3 R249, PT, PT, R248, 0x80, RZ ;  /* 0x00000080f8f97810 */ /* 0x000fe20007ffe0ff */
[----:B------:R-:W-:-:S02]  /*0620*/  IMAD.WIDE.U32 R172, R251, 0x10, R204 ;  /* 0x00000010fbac7825 */ /* 0x000fc400078e00cc */
[----:B------:R-:W4:Y:S02]  /*0630*/  LDG.E.128 R156, desc[UR6][R156.64] ;  /* 0x000000069c9c7981 */ /* 0x000f24000c1e1d00 */
[----:B--2---:R-:W-:Y:S02]  /*0640*/  IMAD.WIDE.U32 R152, R5, 0x10, R10 ;  /* 0x0000001005987825 */ /* 0x004fe400078e000a */
[----:B------:R-:W2:Y:S02]  /*0650*/  LDG.E.128 R172, desc[UR6][R172.64] ;  /* 0x00000006acac7981 */ /* 0x000ea4000c1e1d00 */
[--C-:B------:R-:W-:Y:S01]  /*0660*/  IMAD.WIDE.U32 R160, R216, 0x10, R204.reuse ;  /* 0x00000010d8a07825 */ /* 0x100fe200078e00cc */
[----:B------:R-:W-:Y:S01]  /*0670*/  IADD3 R227, PT, PT, R248, 0xa0, RZ ;  /* 0x000000a0f8e37810 */ /* 0x000fe20007ffe0ff */
[----:B------:R-:W2:Y:S02]  /*0680*/  LDG.E.128 R152, desc[UR6][R152.64] ;  /* 0x0000000698987981 */ /* 0x000ea4000c1e1d00 */
[----:B------:R-:W-:-:S02]  /*0690*/  IMAD.WIDE.U32 R176, R249, 0x10, R204 ;  /* 0x00000010f9b07825 */ /* 0x000fc400078e00cc */
[----:B------:R-:W2:Y:S01]  /*06a0*/  LDG.E.128 R160, desc[UR6][R160.64] ;  /* 0x00000006a0a07981 */ /* 0x000ea2000c1e1d00 */
[----:B------:R-:W-:Y:S01]  /*06b0*/  IADD3 R165, PT, PT, R5, 0x20, RZ ;  /* 0x0000002005a57810 */ /* 0x000fe20007ffe0ff */
[----:B------:R-:W-:Y:S02]  /*06c0*/  IMAD.WIDE.U32 R188, R227, 0x10, R204 ;  /* 0x00000010e3bc7825 */ /* 0x000fe400078e00cc */
[----:B------:R-:W2:Y:S02]  /*06d0*/  LDG.E.128 R176, desc[UR6][R176.64] ;  /* 0x00000006b0b07981 */ /* 0x000ea4000c1e1d00 */
[----:B------:R-:W-:Y:S02]  /*06e0*/  IMAD.WIDE.U32 R164, R165, 0x10, R10 ;  /* 0x00000010a5a47825 */ /* 0x000fe400078e000a */
[----:B------:R-:W2:Y:S04]  /*06f0*/  LDG.E.128 R188, desc[UR6][R188.64] ;  /* 0x00000006bcbc7981 */ /* 0x000ea8000c1e1d00 */
[----:B------:R-:W2:Y:S01]  /*0700*/  LDG.E.128 R164, desc[UR6][R164.64] ;  /* 0x00000006a4a47981 */ /* 0x000ea2000c1e1d00 */
[----:B------:R-:W-:-:S05]  /*0710*/  IADD3 R169, PT, PT, R5, 0x40, RZ ;  /* 0x0000004005a97810 */ /* 0x000fca0007ffe0ff */
[----:B------:R-:W-:Y:S01]  /*0720*/  IMAD.WIDE.U32 R168, R169, 0x10, R10 ;  /* 0x00000010a9a87825 */ /* 0x000fe200078e000a */
[----:B------:R-:W-:-:S05]  /*0730*/  IADD3 R181, PT, PT, R5, 0x60, RZ ;  /* 0x0000006005b57810 */ /* 0x000fca0007ffe0ff */
[----:B------:R-:W2:Y:S01]  /*0740*/  LDG.E.128 R168, desc[UR6][R168.64] ;  /* 0x00000006a8a87981 */ /* 0x000ea2000c1e1d00 */
        /* <DEDUP_REMOVED lines=10> */
[----:B------:R-:W-:Y:S02]  /*07f0*/  IADD3 R193, PT, PT, R5, 0xa0, RZ ;  /* 0x000000a005c17810 */ /* 0x000fe40007ffe0ff */
[----:B---3--:R-:W-:-:S03]  /*0800*/  @P3 IADD3 R6, PT, PT, R219, -0x1, RZ ;  /* 0xffffffffdb063810 */ /* 0x008fc60007ffe0ff */
[----:B------:R-:W3:Y:S01]  /*0810*/  LDG.E.128 R200, desc[UR6][R200.64] ;  /* 0x00000006c8c87981 */ /* 0x000ee2000c1e1d00 */
[----:B------:R-:W-:-:S04]  /*0820*/  IMAD.WIDE.U32 R192, R193, 0x10, R10 ;  /* 0x00000010c1c07825 */ /* 0x000fc800078e000a */
[----:B------:R-:W-:Y:S02]  /*0830*/  @P3 IMAD R6, R6, UR8, RZ ;  /* 0x0000000806063c24 */ /* 0x000fe4000f8e02ff */
[----:B------:R-:W3:Y:S03]  /*0840*/  LDG.E.128 R192, desc[UR6][R192.64] ;  /* 0x00000006c0c07981 */ /* 0x000ee6000c1e1d00 */
[----:B------:R-:W-:-:S04]  /*0850*/  @P3 SHF.R.S32.HI R7, RZ, 0x1f, R6 ;  /* 0x0000001fff073819 */ /* 0x000fc80000011406 */
[----:B------:R-:W-:Y:S02]  /*0860*/  @P3 LEA.HI R6, R7, R6, RZ, 0x2 ;  /* 0x0000000607063211 */ /* 0x000fe400078f10ff */
[----:B------:R-:W-:Y:S02]  /*0870*/  MOV R215, RZ ;  /* 0x000000ff00d77202 */ /* 0x000fe40000000f00 */
[----:B------:R-:W-:Y:S02]  /*0880*/  @P3 LEA.HI.SX32 R215, R6, R3, 0x1e ;  /* 0x0000000306d73211 */ /* 0x000fe400078ff2ff */
[----:B------:R-:W-:-:S05]  /*0890*/  IADD3 R3, PT, PT, R248, 0xe0, RZ ;  /* 0x000000e0f8037810 */ /* 0x000fca0007ffe0ff */
[----:B------:R-:W-:Y:S01]  /*08a0*/  IMAD.WIDE.U32 R204, R3, 0x10, R204 ;  /* 0x0000001003cc7825 */ /* 0x000fe200078e00cc */
[----:B------:R-:W-:-:S05]  /*08b0*/  IADD3 R209, PT, PT, R5, 0xe0, RZ ;  /* 0x000000e005d17810 */ /* 0x000fca0007ffe0ff */
[----:B------:R-:W3:Y:S01]  /*08c0*/  LDG.E.128 R204, desc[UR6][R204.64] ;  /* 0x00000006cccc7981 */ /* 0x000ee2000c1e1d00 */
[----:B------:R-:W-:-:S06]  /*08d0*/  IMAD.WIDE.U32 R208, R209, 0x10, R10 ;  /* 0x00000010d1d07825 */ /* 0x000fcc00078e000a */
[----:B------:R-:W3:Y:S01]  /*08e0*/  LDG.E.128 R208, desc[UR6][R208.64] ;  /* 0x00000006d0d07981 */ /* 0x000ee2000c1e1d00 */
[C---:B------:R-:W-:Y:S01]  /*08f0*/  IMAD.WIDE.U32 R6, R215.reuse, 0x4, R238 ;  /* 0x00000004d7067825 */ /* 0x040fe200078e00ee */
[C---:B------:R-:W-:Y:S02]  /*0900*/  IADD3 R223, PT, PT, R215.reuse, 0x20, RZ ;  /* 0x00000020d7df7810 */ /* 0x040fe40007ffe0ff */
[C---:B------:R-:W-:Y:S02]  /*0910*/  IADD3 R243, PT, PT, R215.reuse, 0x60, RZ ;  /* 0x00000060d7f37810 */ /* 0x040fe40007ffe0ff */
[----:B------:R0:W5:Y:S01]  /*0920*/  LDG.E R226, desc[UR6][R6.64] ;  /* 0x0000000606e27981 */ /* 0x000162000c1e1900 */
[C---:B------:R-:W-:Y:S02]  /*0930*/  IADD3 R247, PT, PT, R215.reuse, 0x40, RZ ;  /* 0x00000040d7f77810 */ /* 0x040fe40007ffe0ff */
[C---:B------:R-:W-:Y:S02]  /*0940*/  IADD3 R245, PT, PT, R215.reuse, 0x80, RZ ;  /* 0x00000080d7f57810 */ /* 0x040fe40007ffe0ff */
[----:B------:R-:W-:-:S02]  /*0950*/  IADD3 R241, PT, PT, R215, 0xc0, RZ ;  /* 0x000000c0d7f17810 */ /* 0x000fc40007ffe0ff */
[C---:B------:R-:W-:Y:S02]  /*0960*/  IADD3 R5, PT, PT, R215.reuse, 0xe0, RZ ;  /* 0x000000e0d7057810 */ /* 0x040fe40007ffe0ff */
[----:B0-----:R-:W-:Y:S01]  /*0970*/  IADD3 R7, PT, PT, R215, 0xa0, RZ ;  /* 0x000000a0d7077810 */ /* 0x001fe20007ffe0ff */
[----:B------:R-:W-:-:S04]  /*0980*/  IMAD.WIDE.U32 R222, R223, 0x4, R238 ;  /* 0x00000004dfde7825 */ /* 0x000fc800078e00ee */
[--C-:B------:R-:W-:Y:S02]  /*0990*/  IMAD.WIDE.U32 R214, R243, 0x4, R238.reuse ;  /* 0x00000004f3d67825 */ /* 0x100fe400078e00ee */
[----:B------:R-:W5:Y:S02]  /*09a0*/  LDG.E R223, desc[UR6][R222.64] ;  /* 0x00000006dedf7981 */ /* 0x000f64000c1e1900 */
[--C-:B------:R-:W-:Y:S01]  /*09b0*/  IMAD.WIDE.U32 R246, R247, 0x4, R238.reuse ;  /* 0x00000004f7f67825 */ /* 0x100fe200078e00ee */
[----:B------:R-:W-:Y:S01]  /*09c0*/  MOV R225, UR14 ;  /* 0x0000000e00e17c02 */ /* 0x000fe20008000f00 */
        /* <DEDUP_REMOVED lines=11> */
[----:B------:R-:W-:-:S04]  /*0a80*/  ISETP.NE.U32.AND P0, PT, R225, RZ, PT ;  /* 0x000000ffe100720c */ /* 0x000fc80003f05070 */
[----:B------:R-:W-:-:S13]  /*0a90*/  ISETP.NE.AND.EX P0, PT, R224, RZ, PT, P0 ;  /* 0x000000ffe000720c */ /* 0x000fda0003f05300 */
[----:B------:R-:W0:Y:S08]  /*0aa0*/  @P0 LDC.64 R10, c[0x0][0x438] ;  /* 0x00010e00ff0a0b82 */ /* 0x000e300000000a00 */
[----:B------:R-:W1:Y:S08]  /*0ab0*/  @P0 LDC.64 R212, c[0x0][0x438] ;  /* 0x00010e00ffd40b82 */ /* 0x000e700000000a00 */
[----:B------:R-:W1:Y:S08]  /*0ac0*/  @P0 LDC.64 R236, c[0x0][0x438] ;  /* 0x00010e00ffec0b82 */ /* 0x000e700000000a00 */
[----:B------:R-:W1:Y:S08]  /*0ad0*/  @P0 LDC.64 R234, c[0x0][0x438] ;  /* 0x00010e00ffea0b82 */ /* 0x000e700000000a00 */
[----:B------:R-:W1:Y:S08]  /*0ae0*/  @P0 LDC.64 R232, c[0x0][0x438] ;  /* 0x00010e00ffe80b82 */ /* 0x000e700000000a00 */
[----:B------:R-:W4:Y:S08]  /*0af0*/  @P0 LDC.64 R230, c[0x0][0x438] ;  /* 0x00010e00ffe60b82 */ /* 0x000f300000000a00 */
[----:B------:R-:W4:Y:S08]  /*0b00*/  @P0 LDC.64 R228, c[0x0][0x438] ;  /* 0x00010e00ffe40b82 */ /* 0x000f300000000a00 */
[----:B------:R-:W4:Y:S01]  /*0b10*/  @P0 LDC.64 R220, c[0x0][0x438] ;  /* 0x00010e00ffdc0b82 */ /* 0x000f220000000a00 */
[----:B0-----:R-:W-:-:S04]  /*0b20*/  @P0 IMAD.WIDE.U32 R10, R248, 0x10, R10 ;  /* 0x00000010f80a0825 */ /* 0x001fc800078e000a */
[----:B-1----:R-:W-:Y:S01]  /*0b30*/  @P0 IMAD.WIDE.U32 R212, R218, 0x10, R212 ;  /* 0x00000010dad40825 */ /* 0x002fe200078e00d4 */
[----:B------:R0:W5:Y:S03]  /*0b40*/  @P0 LDG.E.128 R44, desc[UR6][R10.64] ;  /* 0x000000060a2c0981 */ /* 0x000166000c1e1d00 */
[----:B------:R-:W-:Y:S01]  /*0b50*/  @P0 IMAD.WIDE.U32 R236, R216, 0x10, R236 ;  /* 0x00000010d8ec0825 */ /* 0x000fe200078e00ec */
[----:B------:R1:W5:Y:S03]  /*0b60*/  @P0 LDG.E.128 R40, desc[UR6][R212.64] ;  /* 0x00000006d4280981 */ /* 0x000366000c1e1d00 */
[----:B------:R-:W-:Y:S01]  /*0b70*/  @P0 IMAD.WIDE.U32 R234, R251, 0x10, R234 ;  /* 0x00000010fbea0825 */ /* 0x000fe200078e00ea */
[----:B------:R-:W5:Y:S03]  /*0b80*/  @P0 LDG.E.128 R36, desc[UR6][R236.64] ;  /* 0x00000006ec240981 */ /* 0x000f66000c1e1d00 */
[----:B------:R-:W-:Y:S01]  /*0b90*/  @P0 IMAD.WIDE.U32 R232, R249, 0x10, R232 ;  /* 0x00000010f9e80825 */ /* 0x000fe200078e00e8 */
[----:B------:R-:W5:Y:S03]  /*0ba0*/  @P0 LDG.E.128 R32, desc[UR6][R234.64] ;  /* 0x00000006ea200981 */ /* 0x000f66000c1e1d00 */
[----:B----4-:R-:W-:Y:S01]  /*0bb0*/  @P0 IMAD.WIDE.U32 R230, R227, 0x10, R230 ;  /* 0x00000010e3e60825 */ /* 0x010fe200078e00e6 */
[----:B------:R-:W5:Y:S03]  /*0bc0*/  @P0 LDG.E.128 R28, desc[UR6][R232.64] ;  /* 0x00000006e81c0981 */ /* 0x000f66000c1e1d00 */
[----:B------:R-:W-:Y:S01]  /*0bd0*/  @P0 IMAD.WIDE.U32 R228, R9, 0x10, R228 ;  /* 0x0000001009e40825 */ /* 0x000fe200078e00e4 */
[----:B------:R-:W5:Y:S03]  /*0be0*/  @P0 LDG.E.128 R24, desc[UR6][R230.64] ;  /* 0x00000006e6180981 */ /* 0x000f66000c1e1d00 */
[----:B------:R-:W-:Y:S01]  /*0bf0*/  @P0 IMAD.WIDE.U32 R220, R3, 0x10, R220 ;  /* 0x0000001003dc0825 */ /* 0x000fe200078e00dc */
[----:B------:R-:W5:Y:S04]  /*0c00*/  @P0 LDG.E.128 R20, desc[UR6][R228.64] ;  /* 0x00000006e4140981 */ /* 0x000f68000c1e1d00 */
[----:B------:R4:W5:Y:S01]  /*0c10*/  @P0 LDG.E.128 R16, desc[UR6][R220.64] ;  /* 0x00000006dc100981 */ /* 0x000962000c1e1d00 */
[----:B------:R-:W-:-:S04]  /*0c20*/  ISETP.NE.AND P0, PT, RZ, UR9, PT ;  /* 0x00000009ff007c0c */ /* 0x000fc8000bf05270 */
[----:B------:R-:W-:-:S05]  /*0c30*/  FSEL R217, R217, RZ, !P0 ;  /* 0x000000ffd9d97208 */ /* 0x000fca0004000000 */
[C---:B------:R-:W-:Y:S01]  /*0c40*/  FADD.FTZ R3, -R217.reuse, R12 ;  /* 0x0000000cd9037221 */ /* 0x040fe20000010100 */
[C---:B------:R-:W-:Y:S01]  /*0c50*/  FADD.FTZ R13, -R217.reuse, R13 ;  /* 0x0000000dd90d7221 */ /* 0x040fe20000010100 */
[C---:B------:R-:W-:Y:S01]  /*0c60*/  FADD.FTZ R9, -R217.reuse, R14 ;  /* 0x0000000ed9097221 */ /* 0x040fe20000010100 */
[C---:B------:R-:W-:Y:S01]  /*0c70*/  FADD.FTZ R159, -R217.reuse, R159 ;  /* 0x0000009fd99f7221 */ /* 0x040fe20000010100 */
[C---:B------:R-:W-:Y:S01]  /*0c80*/  FMUL.FTZ R3, R4.reuse, R3 ;  /* 0x0000000304037220 */ /* 0x040fe20000410000 */
[C---:B0-----:R-:W-:Y:S01]  /*0c90*/  FMUL.FTZ R10, R4.reuse, R13 ;  /* 0x0000000d040a7220 */ /* 0x041fe20000410000 */
[C---:B------:R-:W-:Y:S01]  /*0ca0*/  FADD.FTZ R13, -R217.reuse, R156 ;  /* 0x0000009cd90d7221 */ /* 0x040fe20000010100 */
[C---:B--2---:R-:W-:Y:S01]  /*0cb0*/  FADD.FTZ R175, -R217.reuse, R175 ;  /* 0x000000afd9af7221 */ /* 0x044fe20000010100 */
[C---:B------:R-:W-:Y:S01]  /*0cc0*/  FADD.FTZ R157, -R217.reuse, R157 ;  /* 0x0000009dd99d7221 */ /* 0x040fe20000010100 */
[----:B------:R-:W-:Y:S01]  /*0cd0*/  FMUL.FTZ R156, R4, R159 ;  /* 0x0000009f049c7220 */ /* 0x000fe20000410000 */
[----:B------:R-:W-:Y:S01]  /*0ce0*/  FMUL.FTZ R12, R76, R152 ;  /* 0x000000984c0c7220 */ /* 0x000fe20000410000 */
[C---:B------:R-:W-:Y:S01]  /*0cf0*/  FADD.FTZ R159, -R217.reuse, R172 ;  /* 0x000000acd99f7221 */ /* 0x040fe20000010100 */
[C---:B------:R-:W-:Y:S01]  /*0d00*/  FADD.FTZ R173, -R217.reuse, R173 ;  /* 0x000000add9ad7221 */ /* 0x040fe20000010100 */
[C---:B------:R-:W-:Y:S01]  /*0d10*/  FADD.FTZ R15, -R217.reuse, R15 ;  /* 0x0000000fd90f7221 */ /* 0x040fe20000010100 */
[----:B------:R-:W-:Y:S01]  /*0d20*/  FADD.FTZ R163, -R217, R163 ;  /* 0x000000a3d9a37221 */ /* 0x000fe20000010100 */
[----:B------:R-:W-:Y:S01]  /*0d30*/  FADD.FTZ R140, R140, R152 ;  /* 0x000000988c8c7221 */ /* 0x000fe20000010000 */
[----:B------:R-:W-:Y:S01]  /*0d40*/  FFMA.FTZ R80, R152, R3, R80 ;  /* 0x0000000398507223 */ /* 0x000fe20000010050 */
[C---:B------:R-:W-:Y:S01]  /*0d50*/  FMUL.FTZ R9, R4.reuse, R9 ;  /* 0x0000000904097220 */ /* 0x040fe20000410000 */
[C---:B------:R-:W-:Y:S01]  /*0d60*/  FMUL.FTZ R172, R4.reuse, R175 ;  /* 0x000000af04ac7220 */ /* 0x040fe20000410000 */
[----:B------:R-:W-:Y:S01]  /*0d70*/  FADD.FTZ R141, R141, R153 ;  /* 0x000000998d8d7221 */ /* 0x000fe20000010000 */
[----:B------:R-:W-:Y:S01]  /*0d80*/  FFMA.FTZ R81, R153, R10, R81 ;  /* 0x0000000a99517223 */ /* 0x000fe20000010051 */
[----:B------:R-:W-:Y:S01]  /*0d90*/  FMUL.FTZ R11, R77, R153 ;  /* 0x000000994d0b7220 */ /* 0x000fe20000410000 */
[C---:B------:R-:W-:Y:S01]  /*0da0*/  FMUL.FTZ R152, R4.reuse, R157 ;  /* 0x0000009d04987220 */ /* 0x040fe20000410000 */
[----:B------:R-:W-:Y:S01]  /*0db0*/  FADD.FTZ R179, -R217, R179 ;  /* 0x000000b3d9b37221 */ /* 0x000fe20000010100 */
[----:B------:R-:W-:Y:S01]  /*0dc0*/  FFMA.FTZ R175, R3, R12, RZ ;  /* 0x0000000c03af7223 */ /* 0x000fe200000100ff */
[C---:B------:R-:W-:Y:S01]  /*0dd0*/  FADD.FTZ R153, -R217.reuse, R160 ;  /* 0x000000a0d9997221 */ /* 0x040fe20000010100 */
[C---:B------:R-:W-:Y:S01]  /*0de0*/  FADD.FTZ R161, -R217.reuse, R161 ;  /* 0x000000a1d9a17221 */ /* 0x040fe20000010100 */
[C---:B------:R-:W-:Y:S01]  /*0df0*/  FADD.FTZ R157, -R217.reuse, R162 ;  /* 0x000000a2d99d7221 */ /* 0x040fe20000010100 */
[----:B-1----:R-:W-:Y:S01]  /*0e00*/  FADD.FTZ R212, RZ, R12 ;  /* 0x0000000cffd47221 */ /* 0x002fe20000010000 */
[C---:B------:R-:W-:Y:S01]  /*0e10*/  FMUL.FTZ R160, R4.reuse, R163 ;  /* 0x000000a304a07220 */ /* 0x040fe20000410000 */
[C---:B------:R-:W-:Y:S01]  /*0e20*/  FMUL.FTZ R162, R4.reuse, R173 ;  /* 0x000000ad04a27220 */ /* 0x040fe20000410000 */
[----:B------:R-:W-:Y:S01]  /*0e30*/  FMUL.FTZ R14, R4, R15 ;  /* 0x0000000f040e7220 */ /* 0x000fe20000410000 */
[----:B------:R-:W-:Y:S01]  /*0e40*/  FADD.FTZ R142, R142, R154 ;  /* 0x0000009a8e8e7221 */ /* 0x000fe20000010000 */
[----:B------:R-:W-:Y:S01]  /*0e50*/  FFMA.FTZ R82, R154, R9, R82 ;  /* 0x000000099a527223 */ /* 0x000fe20000010052 */
[C---:B------:R-:W-:Y:S01]  /*0e60*/  FADD.FTZ R163, -R217.reuse, R176 ;  /* 0x000000b0d9a37221 */ /* 0x040fe20000010100 */
[C---:B------:R-:W-:Y:S01]  /*0e70*/  FADD.FTZ R177, -R217.reuse, R177 ;  /* 0x000000b1d9b17221 */ /* 0x040fe20000010100 */
[C---:B------:R-:W-:Y:S01]  /*0e80*/  FADD.FTZ R173, -R217.reuse, R178 ;  /* 0x000000b2d9ad7221 */ /* 0x040fe20000010100 */
[----:B------:R-:W-:Y:S01]  /*0e90*/  FMUL.FTZ R154, R78, R154 ;  /* 0x0000009a4e9a7220 */ /* 0x000fe20000410000 */
[----:B------:R-:W-:Y:S01]  /*0ea0*/  FADD.FTZ R15, -R217, R158 ;  /* 0x0000009ed90f7221 */ /* 0x000fe20000010100 */
[----:B------:R-:W-:Y:S01]  /*0eb0*/  FMUL.FTZ R176, R4, R179 ;  /* 0x000000b304b07220 */ /* 0x000fe20000410000 */
[----:B------:R-:W-:Y:S01]  /*0ec0*/  FFMA.FTZ R178, R10, R11, R175 ;  /* 0x0000000b0ab27223 */ /* 0x000fe200000100af */
[C---:B------:R-:W-:Y:S01]  /*0ed0*/  FMUL.FTZ R158, R4.reuse, R161 ;  /* 0x000000a1049e7220 */ /* 0x040fe20000410000 */
[----:B------:R-:W-:Y:S01]  /*0ee0*/  FADD.FTZ R179, R11, R212 ;  /* 0x000000d40bb37221 */ /* 0x000fe20000010000 */
[----:B------:R-:W-:Y:S01]  /*0ef0*/  FADD.FTZ R161, -R217, R174 ;  /* 0x000000aed9a17221 */ /* 0x000fe20000010100 */
[----:B------:R-:W-:Y:S01]  /*0f00*/  FADD.FTZ R143, R143, R155 ;  /* 0x0000009b8f8f7221 */ /* 0x000fe20000010000 */
[----:B------:R-:W-:Y:S01]  /*0f10*/  FFMA.FTZ R83, R155, R14, R83 ;  /* 0x0000000e9b537223 */ /* 0x000fe20000010053 */
[C---:B------:R-:W-:Y:S01]  /*0f20*/  FMUL.FTZ R13, R4.reuse, R13 ;  /* 0x0000000d040d7220 */ /* 0x040fe20000410000 */
[----:B------:R-:W-:Y:S01]  /*0f30*/  FMUL.FTZ R174, R4, R177 ;  /* 0x000000b104ae7220 */ /* 0x000fe20000410000 */
[----:B------:R-:W-:Y:S01]  /*0f40*/  FMUL.FTZ R155, R79, R155 ;  /* 0x0000009b4f9b7220 */ /* 0x000fe20000410000 */
[----:B------:R-:W-:Y:S01]  /*0f50*/  FADD.FTZ R177, -R217, R188 ;  /* 0x000000bcd9b17221 */ /* 0x000fe20000010100 */
[----:B------:R-:W-:Y:S01]  /*0f60*/  FFMA.FTZ R175, R9, R154, R178 ;  /* 0x0000009a09af7223 */ /* 0x000fe200000100b2 */
[----:B------:R-:W-:Y:S01]  /*0f70*/  FADD.FTZ R188, R154, R179 ;  /* 0x000000b39abc7221 */ /* 0x000fe20000010000 */
[----:B------:R-:W-:Y:S01]  /*0f80*/  FADD.FTZ R136, R136, R164 ;  /* 0x000000a488887221 */ /* 0x000fe20000010000 */
[----:B------:R-:W-:Y:S01]  /*0f90*/  FFMA.FTZ R84, R164, R13, R84 ;  /* 0x0000000da4547223 */ /* 0x000fe20000010054 */
[----:B------:R-:W-:Y:S01]  /*0fa0*/  FMUL.FTZ R164, R72, R164 ;  /* 0x000000a448a47220 */ /* 0x000fe20000410000 */
[----:B------:R-:W-:Y:S01]  /*0fb0*/  FFMA.FTZ R178, R14, R155, R175 ;  /* 0x0000009b0eb27223 */ /* 0x000fe200000100af */
[----:B------:R-:W-:Y:S01]  /*0fc0*/  FADD.FTZ R213, R155, R188 ;  /* 0x000000bc9bd57221 */ /* 0x000fe20000010000 */
[C---:B------:R-:W-:Y:S01]  /*0fd0*/  FMUL.FTZ R15, R4.reuse, R15 ;  /* 0x0000000f040f7220 */ /* 0x040fe20000410000 */
        /* <DEDUP_REMOVED lines=15> */
[C---:B------:R-:W-:Y:S01]  /*10d0*/  FADD.FTZ R189, -R217.reuse, R189 ;  /* 0x000000bdd9bd7221 */ /* 0x040fe20000010100 */
[----:B------:R-:W-:Y:S01]  /*10e0*/  FADD.FTZ R179, -R217, R190 ;  /* 0x000000bed9b37221 */ /* 0x000fe20000010100 */
        /* <DEDUP_REMOVED lines=60> */
[----:B------:R-:W-:Y:S01]  /*14b0*/  FMUL.FTZ R185, R61, R185 ;  /* 0x000000b93db97220 */ /* 0x000fe20000410000 */
[----:B------:R-:W-:Y:S01]  /*14c0*/  FADD.FTZ R197, -R217, R197 ;  /* 0x000000c5d9c57221 */ /* 0x000fe20000010100 */
[----:B------:R-:W-:Y:S01]  /*14d0*/  FFMA.FTZ R189, R163, R184, R190 ;  /* 0x000000b8a3bd7223 */ /* 0x000fe200000100be */
[----:B------:R-:W-:Y:S01]  /*14e0*/  FADD.FTZ R190, R184, R213 ;  /* 0x000000d5b8be7221 */ /* 0x000fe20000010000 */
[----:B------:R-:W-:Y:S01]  /*14f0*/  FADD.FTZ R126, R126, R186 ;  /* 0x000000ba7e7e7221 */ /* 0x000fe20000010000 */
[----:B------:R-:W-:Y:S01]  /*1500*/  FFMA.FTZ R98, R186, R173, R98 ;  /* 0x000000adba627223 */ /* 0x000fe20000010062 */
[----:B---3--:R-:W-:Y:S01]  /*1510*/  FADD.FTZ R116, R116, R200 ;  /* 0x000000c874747221 */ /* 0x008fe20000010000 */
[----:B------:R-:W-:Y:S01]  /*1520*/  FFMA.FTZ R104, R200, R179, R104 ;  /* 0x000000b3c8687223 */ /* 0x000fe20000010068 */
[----:B------:R-:W-:Y:S01]  /*1530*/  FMUL.FTZ R214, R52, R200 ;  /* 0x000000c834d67220 */ /* 0x000fe20000410000 */
[----:B------:R-:W-:Y:S01]  /*1540*/  FMUL.FTZ R186, R62, R186 ;  /* 0x000000ba3eba7220 */ /* 0x000fe20000410000 */
[----:B------:R-:W-:Y:S01]  /*1550*/  FMUL.FTZ R200, R4, R197 ;  /* 0x000000c504c87220 */ /* 0x000fe20000410000 */
[----:B------:R-:W-:Y:S01]  /*1560*/  FFMA.FTZ R188, R174, R185, R189 ;  /* 0x000000b9aebc7223 */ /* 0x000fe200000100bd */
[----:B------:R-:W-:Y:S01]  /*1570*/  FADD.FTZ R197, R185, R190 ;  /* 0x000000beb9c57221 */ /* 0x000fe20000010000 */
        /* <DEDUP_REMOVED lines=30> */
[----:B------:R-:W-:-:S02]  /*1760*/  FADD.FTZ R199, -R217, R199 ;  /* 0x000000c7d9c77221 */ /* 0x000fc40000010100 */
[----:B------:R-:W-:Y:S01]  /*1770*/  FFMA.FTZ R190, R212, R195, R189 ;  /* 0x000000c3d4be7223 */ /* 0x000fe200000100bd */
[----:B------:R-:W-:Y:S01]  /*1780*/  FADD.FTZ R197, R195, R188 ;  /* 0x000000bcc3c57221 */ /* 0x000fe20000010000 */
[----:B------:R-:W-:Y:S01]  /*1790*/  FADD.FTZ R191, -R217, R204 ;  /* 0x000000ccd9bf7221 */ /* 0x000fe20000010100 */
[----:B------:R-:W-:Y:S01]  /*17a0*/  FADD.FTZ R118, R118, R202 ;  /* 0x000000ca76767221 */ /* 0x000fe20000010000 */
[----:B------:R-:W-:Y:S01]  /*17b0*/  FFMA.FTZ R189, R179, R214, R190 ;  /* 0x000000d6b3bd7223 */ /* 0x000fe200000100be */
[----:B------:R-:W-:Y:S01]  /*17c0*/  FFMA.FTZ R106, R202, R201, R106 ;  /* 0x000000c9ca6a7223 */ /* 0x000fe2000001006a */
[----:B------:R-:W-:Y:S01]  /*17d0*/  FMUL.FTZ R216, R54, R202 ;  /* 0x000000ca36d87220 */ /* 0x000fe20000410000 */
[----:B------:R-:W-:Y:S01]  /*17e0*/  FADD.FTZ R190, R214, R197 ;  /* 0x000000c5d6be7221 */ /* 0x000fe20000010000 */
[C---:B------:R-:W-:Y:S01]  /*17f0*/  FMUL.FTZ R202, R4.reuse, R199 ;  /* 0x000000c704ca7220 */ /* 0x040fe20000410000 */
[----:B------:R-:W-:Y:S01]  /*1800*/  FADD.FTZ R199, -R217, R205 ;  /* 0x000000cdd9c77221 */ /* 0x000fe20000010100 */
        /* <DEDUP_REMOVED lines=14> */
[----:B----4-:R-:W-:Y:S01]  /*18f0*/  FADD.FTZ R221, -R217, R206 ;  /* 0x000000ced9dd7221 */ /* 0x010fe20000010100 */
[----:B------:R-:W-:Y:S01]  /*1900*/  FADD.FTZ R113, R113, R209 ;  /* 0x000000d171717221 */ /* 0x000fe20000010000 */
[----:B------:R-:W-:Y:S01]  /*1910*/  FFMA.FTZ R109, R209, R204, R109 ;  /* 0x000000ccd16d7223 */ /* 0x000fe2000001006d */
[----:B------:R-:W-:Y:S01]  /*1920*/  FMUL.FTZ R209, R49, R209 ;  /* 0x000000d131d17220 */ /* 0x000fe20000410000 */
[----:B------:R-:W-:Y:S01]  /*1930*/  FFMA.FTZ R191, R205, R208, R190 ;  /* 0x000000d0cdbf7223 */ /* 0x000fe200000100be */
[----:B------:R-:W-:Y:S01]  /*1940*/  FADD.FTZ R188, R208, R189 ;  /* 0x000000bdd0bc7221 */ /* 0x000fe20000010000 */
[----:B------:R-:W-:Y:S01]  /*1950*/  FADD.FTZ R217, -R217, R207 ;  /* 0x000000cfd9d97221 */ /* 0x000fe20000010100 */
        /* <DEDUP_REMOVED lines=15> */
.L_x_19029:
        /* <DEDUP_REMOVED lines=37> */
[----:B------:R-:W-:Y:S02]  /*1ca0*/  IMAD.WIDE.U32 R188, R5, 0x4, R188 ;  /* 0x0000000405bc7825 */ /* 0x000fe400078e00bc */
[----:B------:R0:W5:Y:S04]  /*1cb0*/  LDG.E R5, desc[UR6][R198.64] ;  /* 0x00000006c6057981 */ /* 0x000168000c1e1900 */
[----:B------:R0:W5:Y:S04]  /*1cc0*/  LDG.E R226, desc[UR6][R226.64] ;  /* 0x00000006e2e27981 */ /* 0x000168000c1e1900 */
[----:B------:R0:W5:Y:S01]  /*1cd0*/  LDG.E R8, desc[UR6][R188.64] ;  /* 0x00000006bc087981 */ /* 0x000162000c1e1900 */
[----:B------:R-:W-:Y:S05]  /*1ce0*/  BRA `(.L_x_19030) ;  /* 0x0000000000d87947 */ /* 0x000fea0003800000 */
.L_x_19031:
        /* <DEDUP_REMOVED lines=17> */
[--C-:B------:R-:W-:Y:S01]  /*1e00*/  IMAD.WIDE.U32 R28, R29, 0x4, R18.reuse ;  /* 0x000000041d1c7825 */ /* 0x100fe200078e0012 */
[----:B------:R0:W5:Y:S01]  /*1e10*/  LDG.E R215, desc[UR6][R26.64] ;  /* 0x000000061ad77981 */ /* 0x000162000c1e1900 */
[----:B------:R-:W-:Y:S02]  /*1e20*/  LEA.HI.SX32 R45, R6, R7, 0x1e ;  /* 0x00000007062d7211 */ /* 0x000fe400078ff2ff */
[----:B------:R-:W-:Y:S01]  /*1e30*/  IMAD.WIDE.U32 R24, R25, 0x4, R18 ;  /* 0x0000000419187825 */ /* 0x000fe200078e0012 */
[----:B------:R3:W5:Y:S01]  /*1e40*/  LDG.E R222, desc[UR6][R28.64] ;  /* 0x000000061cde7981 */ /* 0x000762000c1e1900 */
[----:B------:R-:W-:-:S02]  /*1e50*/  IADD3 R41, PT, PT, R45, 0x20, RZ ;  /* 0x000000202d297810 */ /* 0x000fc40007ffe0ff */
[--C-:B------:R-:W-:Y:S01]  /*1e60*/  IMAD.WIDE.U32 R20, R21, 0x4, R18.reuse ;  /* 0x0000000415147825 */ /* 0x100fe200078e0012 */
[C---:B------:R-:W-:Y:S02]  /*1e70*/  IADD3 R37, PT, PT, R45.reuse, 0x40, RZ ;  /* 0x000000402d257810 */ /* 0x040fe40007ffe0ff */
[----:B------:R-:W-:Y:S01]  /*1e80*/  IADD3 R33, PT, PT, R45, 0x60, RZ ;  /* 0x000000602d217810 */ /* 0x000fe20007ffe0ff */
[--C-:B------:R-:W-:Y:S01]  /*1e90*/  IMAD.WIDE.U32 R22, R23, 0x4, R18.reuse ;  /* 0x0000000417167825 */ /* 0x100fe200078e0012 */
[C---:B-1----:R-:W-:Y:S01]  /*1ea0*/  IADD3 R31, PT, PT, R45.reuse, 0x80, RZ ;  /* 0x000000802d1f7810 */ /* 0x042fe20007ffe0ff */
[----:B------:R-:W5:Y:S01]  /*1eb0*/  LDG.E R7, desc[UR6][R20.64] ;  /* 0x0000000614077981 */ /* 0x000f62000c1e1900 */
[----:B------:R-:W-:Y:S01]  /*1ec0*/  IADD3 R35, PT, PT, R45, 0xa0, RZ ;  /* 0x000000a02d237810 */ /* 0x000fe20007ffe0ff */
[--C-:B------:R-:W-:Y:S01]  /*1ed0*/  IMAD.WIDE.U32 R226, R227, 0x4, R18.reuse ;  /* 0x00000004e3e27825 */ /* 0x100fe200078e0012 */
[C---:B0-----:R-:W-:Y:S01]  /*1ee0*/  IADD3 R27, PT, PT, R45.reuse, 0xc0, RZ ;  /* 0x000000c02d1b7810 */ /* 0x041fe20007ffe0ff */
[----:B------:R-:W5:Y:S01]  /*1ef0*/  LDG.E R6, desc[UR6][R22.64] ;  /* 0x0000000616067981 */ /* 0x000f62000c1e1900 */
[----:B------:R-:W-:Y:S01]  /*1f00*/  IADD3 R39, PT, PT, R45, 0xe0, RZ ;  /* 0x000000e02d277810 */ /* 0x000fe20007ffe0ff */
[----:B------:R-:W-:-:S02]  /*1f10*/  IMAD.WIDE.U32 R18, R5, 0x4, R18 ;  /* 0x0000000405127825 */ /* 0x000fc400078e0012 */
[----:B------:R0:W5:Y:S02]  /*1f20*/  LDG.E R5, desc[UR6][R24.64] ;  /* 0x0000000618057981 */ /* 0x000164000c1e1900 */
[--C-:B--2---:R-:W-:Y:S02]  /*1f30*/  IMAD.WIDE.U32 R44, R45, 0x10, R16.reuse ;  /* 0x000000102d2c7825 */ /* 0x104fe400078e0010 */
[----:B------:R1:W5:Y:S02]  /*1f40*/  LDG.E R8, desc[UR6][R18.64] ;  /* 0x0000000612087981 */ /* 0x000364000c1e1900 */
[--C-:B------:R-:W-:Y:S02]  /*1f50*/  IMAD.WIDE.U32 R40, R41, 0x10, R16.reuse ;  /* 0x0000001029287825 */ /* 0x100fe400078e0010 */
[----:B------:R1:W5:Y:S02]  /*1f60*/  LDG.E R226, desc[UR6][R226.64] ;  /* 0x00000006e2e27981 */ /* 0x000364000c1e1900 */
[----:B------:R-:W-:-:S02]  /*1f70*/  IMAD.WIDE.U32 R36, R37, 0x10, R16 ;  /* 0x0000001025247825 */ /* 0x000fc400078e0010 */
[----:B------:R-:W5:Y:S02]  /*1f80*/  LDG.E.128 R44, desc[UR6][R44.64] ;  /* 0x000000062c2c7981 */ /* 0x000f64000c1e1d00 */
[--C-:B------:R-:W-:Y:S02]  /*1f90*/  IMAD.WIDE.U32 R32, R33, 0x10, R16.reuse ;  /* 0x0000001021207825 */ /* 0x100fe400078e0010 */
[----:B------:R-:W5:Y:S02]  /*1fa0*/  LDG.E.128 R40, desc[UR6][R40.64] ;  /* 0x0000000628287981 */ /* 0x000f64000c1e1d00 */
[----:B---3--:R-:W-:-:S04]  /*1fb0*/  IMAD.WIDE.U32 R28, R31, 0x10, R16 ;  /* 0x000000101f1c7825 */ /* 0x008fc800078e0010 */
[--C-:B0-----:R-:W-:Y:S02]  /*1fc0*/  IMAD.WIDE.U32 R24, R35, 0x10, R16.reuse ;  /* 0x0000001023187825 */ /* 0x101fe400078e0010 */
        /* <DEDUP_REMOVED lines=8> */
.L_x_19030:
[----:B------:R-:W-:Y:S05]  /*2050*/  BSYNC.RECONVERGENT B1 ;  /* 0x0000000000017941 */ /* 0x000fea0003800200 */
.L_x_19028:
        /* <DEDUP_REMOVED lines=20> */
.L_x_19181:
        /* <DEDUP_REMOVED lines=38> */
.L_x_19037:
[----:B------:R-:W-:Y:S05]  /*2400*/  BSYNC.RECONVERGENT B2 ;  /* 0x0000000000027941 */ /* 0x000fea0003800200 */
.L_x_19036:
        /* <DEDUP_REMOVED lines=11> */
.L_x_19039:
[----:B------:R-:W-:Y:S05]  /*24c0*/  BSYNC.RECONVERGENT B2 ;  /* 0x0000000000027941 */ /* 0x000fea0003800200 */
.L_x_19038:
        /* <DEDUP_REMOVED lines=11> */
.L_x_19041:
[----:B------:R-:W-:Y:S05]  /*2580*/  BSYNC.RECONVERGENT B2 ;  /* 0x0000000000027941 */ /* 0x000fea0003800200 */
.L_x_19040:
        /* <DEDUP_REMOVED lines=11> */
.L_x_19035:
        /* <DEDUP_REMOVED lines=28> */
.L_x_19044:
[----:B------:R-:W-:Y:S05]  /*2800*/  BSYNC.RECONVERGENT B2 ;  /* 0x0000000000027941 */ /* 0x000fea0003800200 */
.L_x_19043:
        /* <DEDUP_REMOVED lines=11> */
.L_x_19046:
[----:B------:R-:W-:Y:S05]  /*28c0*/  BSYNC.RECONVERGENT B2 ;  /* 0x0000000000027941 */ /* 0x000fea0003800200 */
.L_x_19045:
        /* <DEDUP_REMOVED lines=11> */
.L_x_19048:
[----:B------:R-:W-:Y:S05]  /*2980*/  BSYNC.RECONVERGENT B2 ;  /* 0x0000000000027941 */ /* 0x000fea0003800200 */
.L_x_19047:
[----:B------:R-:W-:Y:S05]  /*2990*/  @!P3 BRA `(.L_x_19042) ;  /* 0x00000004004cb947 */ /* 0x000fea0003800000 */
[----:B------:R-:W-:Y:S01]  /*29a0*/  FMUL.FTZ R147, R151, UR13 ;  /* 0x0000000d97937c20 */ /* 0x000fe20008410000 */
[----:B-----5:R-:W-:-:S03]  /*29b0*/  ISETP.GE.U32.AND P0, PT, R226, 0x1000000, PT ;  /* 0x01000000e200780c */ /* 0x020fc60003f06070 */
[----:B------:R-:W-:-:S05]  /*29c0*/  FMUL.FTZ R147, R147, UR12 ;  /* 0x0000000c93937c20 */ /* 0x000fca0008410000 */
[----:B------:R-:W-:Y:S01]  /*29d0*/  SEL R147, R147, RZ, P0 ;  /* 0x000000ff93937207 */ /* 0x000fe20000000000 */
[----:B------:R-:W-:Y:S06]  /*29e0*/  BRA `(.L_x_19042) ;  /* 0x0000000400387947 */ /* 0x000fec0003800000 */
.L_x_19034:
        /* <DEDUP_REMOVED lines=42> */
.L_x_19049:
        /* <DEDUP_REMOVED lines=16> */
[----:B0-----:R-:W0:Y:S01]  /*2d90*/  @P3 LDC.64 R196, c[0x0][0x408] ;  /* 0x00010200ffc43b82 */ /* 0x001e220000000a00 */
[----:B------:R-:W-:Y:S01]  /*2da0*/  MOV R148, R44 ;  /* 0x0000002c00947202 */ /* 0x000fe20000000f00 */
[C---:B------:R-:W-:Y:S01]  /*2db0*/  @P2 FFMA.FTZ R148, R4.reuse, R229, R44 ;  /* 0x000000e504942223 */ /* 0x040fe2000001002c */
[----:B------:R-:W-:Y:S01]  /*2dc0*/  MOV R149, R45 ;  /* 0x0000002d00957202 */ /* 0x000fe20000000f00 */
[C---:B------:R-:W-:Y:S01]  /*2dd0*/  @P2 FFMA.FTZ R149, R4.reuse, R226, R45 ;  /* 0x000000e204952223 */ /* 0x040fe2000001002d */
[----:B------:R-:W-:Y:S01]  /*2de0*/  MOV R150, R46 ;  /* 0x0000002e00967202 */ /* 0x000fe20000000f00 */
[----:B------:R-:W-:-:S02]  /*2df0*/  @P2 FFMA.FTZ R150, R4, R231, R46 ;  /* 0x000000e704962223 */ /* 0x000fc4000001002e */
[----:B------:R-:W3:Y:S01]  /*2e00*/  @P3 LDC.64 R198, c[0x0][0x408] ;  /* 0x00010200ffc63b82 */ /* 0x000ee20000000a00 */
[----:B-1----:R-:W-:-:S04]  /*2e10*/  @P3 FMUL.FTZ R189, R151, R189 ;  /* 0x000000bd97bd3220 */ /* 0x002fc80000410000 */
[----:B------:R-:W-:Y:S01]  /*2e20*/  @P3 FMUL.FTZ R188, R189, R188 ;  /* 0x000000bcbdbc3220 */ /* 0x000fe20000410000 */
[----:B--2---:R-:W-:-:S04]  /*2e30*/  @P3 FMUL.FTZ R191, R148, R191 ;  /* 0x000000bf94bf3220 */ /* 0x004fc80000410000 */
[----:B------:R-:W-:Y:S01]  /*2e40*/  @P3 SEL R147, R188, RZ, P5 ;  /* 0x000000ffbc933207 */ /* 0x000fe20002800000 */
[----:B------:R-:W-:Y:S01]  /*2e50*/  @P3 FMUL.FTZ R190, R191, R190 ;  /* 0x000000bebfbe3220 */ /* 0x000fe20000410000 */
[----:B0-----:R-:W-:-:S04]  /*2e60*/  @P3 FMUL.FTZ R197, R149, R197 ;  /* 0x000000c595c53220 */ /* 0x001fc80000410000 */
[----:B------:R-:W-:Y:S01]  /*2e70*/  @P3 SEL R144, R190, RZ, P0 ;  /* 0x000000ffbe903207 */ /* 0x000fe20000000000 */
[----:B------:R-:W-:Y:S01]  /*2e80*/  @P3 FMUL.FTZ R196, R197, R196 ;  /* 0x000000c4c5c43220 */ /* 0x000fe20000410000 */
[----:B---3--:R-:W-:-:S04]  /*2e90*/  @P3 FMUL.FTZ R199, R150, R199 ;  /* 0x000000c796c73220 */ /* 0x008fc80000410000 */
[----:B------:R-:W-:Y:S01]  /*2ea0*/  @P3 SEL R145, R196, RZ, P1 ;  /* 0x000000ffc4913207 */ /* 0x000fe20000800000 */
[----:B------:R-:W-:-:S05]  /*2eb0*/  @P3 FMUL.FTZ R198, R199, R198 ;  /* 0x000000c6c7c63220 */ /* 0x000fca0000410000 */
[----:B------:R-:W-:-:S07]  /*2ec0*/  @P3 SEL R146, R198, RZ, P4 ;  /* 0x000000ffc6923207 */ /* 0x000fce0002000000 */
.L_x_19042:
[----:B------:R-:W-:Y:S05]  /*2ed0*/  BSYNC.RECONVERGENT B1 ;  /* 0x0000000000017941 */ /* 0x000fea0003800200 */
.L_x_19033:
        /* <DEDUP_REMOVED lines=15> */
[-CC-:B------:R-:W-:Y:S01]  /*2fd0*/  @P2 FFMA.FTZ R198, R152, R221.reuse, R220.reuse ;  /* 0x000000dd98c62223 */ /* 0x180fe200000100dc */
[----:B0-----:R-:W-:Y:S01]  /*2fe0*/  @P2 FFMA.FTZ R199, R15, R221, R220 ;  /* 0x000000dd0fc72223 */ /* 0x001fe200000100dc */
        /* <DEDUP_REMOVED lines=33> */
.L_x_19052:
        /* <DEDUP_REMOVED lines=37> */
.L_x_19051:
        /* <DEDUP_REMOVED lines=29> */
.L_x_19056:
[----:B------:R-:W-:Y:S05]  /*3620*/  BSYNC.RECONVERGENT B2 ;  /* 0x0000000000027941 */ /* 0x000fea0003800200 */
.L_x_19055:
        /* <DEDUP_REMOVED lines=11> */
.L_x_19058:
[----:B------:R-:W-:Y:S05]  /*36e0*/  BSYNC.RECONVERGENT B2 ;  /* 0x0000000000027941 */ /* 0x000fea0003800200 */
.L_x_19057:
        /* <DEDUP_REMOVED lines=11> */
.L_x_19060:
[----:B------:R-:W-:Y:S05]  /*37a0*/  BSYNC.RECONVERGENT B2 ;  /* 0x0000000000027941 */ /* 0x000fea0003800200 */
.L_x_19059:
[----:B------:R-:W-:Y:S05]  /*37b0*/  @!P3 BRA `(.L_x_19053) ;  /* 0x0000000000ccb947 */ /* 0x000fea0003800000 */
[----:B------:R-:W-:Y:S01]  /*37c0*/  FMUL.FTZ R147, R151, UR13 ;  /* 0x0000000d97937c20 */ /* 0x000fe20008410000 */
[----:B-----5:R-:W-:-:S03]  /*37d0*/  ISETP.GE.U32.AND P4, PT, R223, 0x1000000, PT ;  /* 0x01000000df00780c */ /* 0x020fc60003f86070 */
[----:B------:R-:W-:-:S05]  /*37e0*/  FMUL.FTZ R147, R147, UR12 ;  /* 0x0000000c93937c20 */ /* 0x000fca0008410000 */
[----:B------:R-:W-:Y:S01]  /*37f0*/  SEL R147, R147, RZ, P4 ;  /* 0x000000ff93937207 */ /* 0x000fe20002000000 */
[----:B------:R-:W-:Y:S06]  /*3800*/  BRA `(.L_x_19053) ;  /* 0x0000000000b87947 */ /* 0x000fec0003800000 */
.L_x_19054:
        /* <DEDUP_REMOVED lines=11> */
.L_x_19062:
[----:B------:R-:W-:Y:S05]  /*38c0*/  BSYNC.RECONVERGENT B2 ;  /* 0x0000000000027941 */ /* 0x000fea0003800200 */
.L_x_19061:
        /* <DEDUP_REMOVED lines=11> */
.L_x_19064:
[----:B------:R-:W-:Y:S05]  /*3980*/  BSYNC.RECONVERGENT B2 ;  /* 0x0000000000027941 */ /* 0x000fea0003800200 */
.L_x_19063:
        /* <DEDUP_REMOVED lines=11> */
.L_x_19066:
[----:B------:R-:W-:Y:S05]  /*3a40*/  BSYNC.RECONVERGENT B2 ;  /* 0x0000000000027941 */ /* 0x000fea0003800200 */
.L_x_19065:
        /* <DEDUP_REMOVED lines=10> */
.L_x_19053:
[----:B------:R-:W-:Y:S05]  /*3af0*/  BSYNC.RECONVERGENT B1 ;  /* 0x0000000000017941 */ /* 0x000fea0003800200 */
.L_x_19050:
[----:B-1----:R-:W1:Y:S01]  /*3b00*/  @P0 LDC.64 R190, c[0x0][0x478] ;  /* 0x00011e00ffbe0b82 */ /* 0x002e620000000a00 */
[----:B0-----:R-:W-:Y:S01]  /*3b10*/  @P0 IADD3 R197, PT, PT, R211, 0x20, RZ ;  /* 0x00000020d3c50810 */ /* 0x001fe20007ffe0ff */
[----:B------:R-:W-:Y:S01]  /*3b20*/  BSSY.RECONVERGENT B1, `(.L_x_19067) ;  /* 0x00000bd000017945 */ /* 0x000fe20003800200 */
[----:B------:R-:W-:-:S05]  /*3b30*/  @P3 IADD3 R199, PT, PT, R219, 0x20, RZ ;  /* 0x00000020dbc73810 */ /* 0x000fca0007ffe0ff */
        /* <DEDUP_REMOVED lines=44> */
.L_x_19069:
        /* <DEDUP_REMOVED lines=37> */
.L_x_19068:
        /* <DEDUP_REMOVED lines=29> */
.L_x_19073:
[----:B------:R-:W-:Y:S05]  /*4220*/  BSYNC.RECONVERGENT B2 ;  /* 0x0000000000027941 */ /* 0x000fea0003800200 */
.L_x_19072:
        /* <DEDUP_REMOVED lines=11> */
.L_x_19075:
[----:B------:R-:W-:Y:S05]  /*42e0*/  BSYNC.RECONVERGENT B2 ;  /* 0x0000000000027941 */ /* 0x000fea0003800200 */
.L_x_19074:
        /* <DEDUP_REMOVED lines=11> */
.L_x_19077:
[----:B------:R-:W-:Y:S05]  /*43a0*/  BSYNC.RECONVERGENT B2 ;  /* 0x0000000000027941 */ /* 0x000fea0003800200 */
.L_x_19076:
[----:B------:R-:W-:Y:S05]  /*43b0*/  @!P3 BRA `(.L_x_19070) ;  /* 0x0000000000ccb947 */ /* 0x000fea0003800000 */
[----:B------:R-:W-:Y:S01]  /*43c0*/  FMUL.FTZ R147, R151, UR13 ;  /* 0x0000000d97937c20 */ /* 0x000fe20008410000 */
[----:B-----5:R-:W-:-:S03]  /*43d0*/  ISETP.GE.U32.AND P4, PT, R222, 0x1000000, PT ;  /* 0x01000000de00780c */ /* 0x020fc60003f86070 */
[----:B------:R-:W-:-:S05]  /*43e0*/  FMUL.FTZ R147, R147, UR12 ;  /* 0x0000000c93937c20 */ /* 0x000fca0008410000 */
[----:B------:R-:W-:Y:S01]  /*43f0*/  SEL R147, R147, RZ, P4 ;  /* 0x000000ff93937207 */ /* 0x000fe20002000000 */
[----:B------:R-:W-:Y:S06]  /*4400*/  BRA `(.L_x_19070) ;  /* 0x0000000000b87947 */ /* 0x000fec0003800000 */
.L_x_19071:
        /* <DEDUP_REMOVED lines=11> */
.L_x_19079:
[----:B------:R-:W-:Y:S05]  /*44c0*/  BSYNC.RECONVERGENT B2 ;  /* 0x0000000000027941 */ /* 0x000fea0003800200 */
.L_x_19078:
        /* <DEDUP_REMOVED lines=11> */
.L_x_19081:
[----:B------:R-:W-:Y:S05]  /*4580*/  BSYNC.RECONVERGENT B2 ;  /* 0x0000000000027941 */ /* 0x000fea0003800200 */
.L_x_19080:
        /* <DEDUP_REMOVED lines=11> */
.L_x_19083:
[----:B------:R-:W-:Y:S05]  /*4640*/  BSYNC.RECONVERGENT B2 ;  /* 0x0000000000027941 */ /* 0x000fea0003800200 */
.L_x_19082:
        /* <DEDUP_REMOVED lines=10> */
.L_x_19070:
[----:B------:R-:W-:Y:S05]  /*46f0*/  BSYNC.RECONVERGENT B1 ;  /* 0x0000000000017941 */ /* 0x000fea0003800200 */
.L_x_19067:
        /* <DEDUP_REMOVED lines=48> */
.L_x_19086:
        /* <DEDUP_REMOVED lines=37> */
.L_x_19085:
        /* <DEDUP_REMOVED lines=29> */
.L_x_19090:
[----:B------:R-:W-:Y:S05]  /*4e20*/  BSYNC.RECONVERGENT B2 ;  /* 0x0000000000027941 */ /* 0x000fea0003800200 */
.L_x_19089:
        /* <DEDUP_REMOVED lines=11> */
.L_x_19092:
[----:B------:R-:W-:Y:S05]  /*4ee0*/  BSYNC.RECONVERGENT B2 ;  /* 0x0000000000027941 */ /* 0x000fea0003800200 */
.L_x_19091:
        /* <DEDUP_REMOVED lines=11> */
.L_x_19094:
[----:B------:R-:W-:Y:S05]  /*4fa0*/  BSYNC.RECONVERGENT B2 ;  /* 0x0000000000027941 */ /* 0x000fea0003800200 */
.L_x_19093:
[----:B------:R-:W-:Y:S05]  /*4fb0*/  @!P3 BRA `(.L_x_19087) ;  /* 0x0000000000ccb947 */ /* 0x000fea0003800000 */
[----:B------:R-:W-:Y:S01]  /*4fc0*/  FMUL.FTZ R147, R151, UR13 ;  /* 0x0000000d97937c20 */ /* 0x000fe20008410000 */
[----:B-----5:R-:W-:-:S03]  /*4fd0*/  ISETP.GE.U32.AND P4, PT, R215, 0x1000000, PT ;  /* 0x01000000d700780c */ /* 0x020fc60003f86070 */
[----:B------:R-:W-:-:S05]  /*4fe0*/  FMUL.FTZ R147, R147, UR12 ;  /* 0x0000000c93937c20 */ /* 0x000fca0008410000 */
[----:B------:R-:W-:Y:S01]  /*4ff0*/  SEL R147, R147, RZ, P4 ;  /* 0x000000ff93937207 */ /* 0x000fe20002000000 */
[----:B------:R-:W-:Y:S06]  /*5000*/  BRA `(.L_x_19087) ;  /* 0x0000000000b87947 */ /* 0x000fec0003800000 */
.L_x_19088:
        /* <DEDUP_REMOVED lines=11> */
.L_x_19096:
[----:B------:R-:W-:Y:S05]  /*50c0*/  BSYNC.RECONVERGENT B2 ;  /* 0x0000000000027941 */ /* 0x000fea0003800200 */
.L_x_19095:
        /* <DEDUP_REMOVED lines=11> */
.L_x_19098:
[----:B------:R-:W-:Y:S05]  /*5180*/  BSYNC.RECONVERGENT B2 ;  /* 0x0000000000027941 */ /* 0x000fea0003800200 */
.L_x_19097:
        /* <DEDUP_REMOVED lines=11> */
.L_x_19100:
[----:B------:R-:W-:Y:S05]  /*5240*/  BSYNC.RECONVERGENT B2 ;  /* 0x0000000000027941 */ /* 0x000fea0003800200 */
.L_x_19099:
        /* <DEDUP_REMOVED lines=10> */
.L_x_19087:
[----:B------:R-:W-:Y:S05]  /*52f0*/  BSYNC.RECONVERGENT B1 ;  /* 0x0000000000017941 */ /* 0x000fea0003800200 */
.L_x_19084:
        /* <DEDUP_REMOVED lines=48> */
.L_x_19103:
        /* <DEDUP_REMOVED lines=37> */
.L_x_19102:
        /* <DEDUP_REMOVED lines=29> */
.L_x_19107:
[----:B------:R-:W-:Y:S05]  /*5a20*/  BSYNC.RECONVERGENT B2 ;  /* 0x0000000000027941 */ /* 0x000fea0003800200 */
.L_x_19106:
        /* <DEDUP_REMOVED lines=11> */
.L_x_19109:
[----:B------:R-:W-:Y:S05]  /*5ae0*/  BSYNC.RECONVERGENT B2 ;  /* 0x0000000000027941 */ /* 0x000fea0003800200 */
.L_x_19108:
        /* <DEDUP_REMOVED lines=11> */
.L_x_19111:
[----:B------:R-:W-:Y:S05]  /*5ba0*/  BSYNC.RECONVERGENT B2 ;  /* 0x0000000000027941 */ /* 0x000fea0003800200 */
.L_x_19110:
[----:B------:R-:W-:Y:S05]  /*5bb0*/  @!P3 BRA `(.L_x_19104) ;  /* 0x0000000000ccb947 */ /* 0x000fea0003800000 */
[----:B------:R-:W-:Y:S01]  /*5bc0*/  FMUL.FTZ R147, R151, UR13 ;  /* 0x0000000d97937c20 */ /* 0x000fe20008410000 */
[----:B-----5:R-:W-:-:S03]  /*5bd0*/  ISETP.GE.U32.AND P4, PT, R5, 0x1000000, PT ;  /* 0x010000000500780c */ /* 0x020fc60003f86070 */
[----:B------:R-:W-:-:S05]  /*5be0*/  FMUL.FTZ R147, R147, UR12 ;  /* 0x0000000c93937c20 */ /* 0x000fca0008410000 */
[----:B------:R-:W-:Y:S01]  /*5bf0*/  SEL R147, R147, RZ, P4 ;  /* 0x000000ff93937207 */ /* 0x000fe20002000000 */
[----:B------:R-:W-:Y:S06]  /*5c00*/  BRA `(.L_x_19104) ;  /* 0x0000000000b87947 */ /* 0x000fec0003800000 */
.L_x_19105:
        /* <DEDUP_REMOVED lines=11> */
.L_x_19113:
[----:B------:R-:W-:Y:S05]  /*5cc0*/  BSYNC.RECONVERGENT B2 ;  /* 0x0000000000027941 */ /* 0x000fea0003800200 */
.L_x_19112:
        /* <DEDUP_REMOVED lines=11> */
.L_x_19115:
[----:B------:R-:W-:Y:S05]  /*5d80*/  BSYNC.RECONVERGENT B2 ;  /* 0x0000000000027941 */ /* 0x000fea0003800200 */
.L_x_19114:
        /* <DEDUP_REMOVED lines=11> */
.L_x_19117:
[----:B------:R-:W-:Y:S05]  /*5e40*/  BSYNC.RECONVERGENT B2 ;  /* 0x0000000000027941 */ /* 0x000fea0003800200 */
.L_x_19116:
        /* <DEDUP_REMOVED lines=10> */
.L_x_19104:
[----:B------:R-:W-:Y:S05]  /*5ef0*/  BSYNC.RECONVERGENT B1 ;  /* 0x0000000000017941 */ /* 0x000fea0003800200 */
.L_x_19101:
        /* <DEDUP_REMOVED lines=48> */
.L_x_19120:
        /* <DEDUP_REMOVED lines=37> */
.L_x_19119:
        /* <DEDUP_REMOVED lines=29> */
.L_x_19124:
[----:B------:R-:W-:Y:S05]  /*6620*/  BSYNC.RECONVERGENT B2 ;  /* 0x0000000000027941 */ /* 0x000fea0003800200 */
.L_x_19123:
        /* <DEDUP_REMOVED lines=11> */
.L_x_19126:
[----:B------:R-:W-:Y:S05]  /*66e0*/  BSYNC.RECONVERGENT B2 ;  /* 0x0000000000027941 */ /* 0x000fea0003800200 */
.L_x_19125:
        /* <DEDUP_REMOVED lines=11> */
.L_x_19128:
[----:B------:R-:W-:Y:S05]  /*67a0*/  BSYNC.RECONVERGENT B2 ;  /* 0x0000000000027941 */ /* 0x000fea0003800200 */
.L_x_19127:
[----:B------:R-:W-:Y:S05]  /*67b0*/  @!P3 BRA `(.L_x_19121) ;  /* 0x0000000000ccb947 */ /* 0x000fea0003800000 */
[----:B------:R-:W-:Y:S01]  /*67c0*/  FMUL.FTZ R5, R151, UR13 ;  /* 0x0000000d97057c20 */ /* 0x000fe20008410000 */
[----:B------:R-:W-:-:S03]  /*67d0*/  ISETP.GE.U32.AND P4, PT, R6, 0x1000000, PT ;  /* 0x010000000600780c */ /* 0x000fc60003f86070 */
[----:B------:R-:W-:-:S05]  /*67e0*/  FMUL.FTZ R5, R5, UR12 ;  /* 0x0000000c05057c20 */ /* 0x000fca0008410000 */
[----:B------:R-:W-:Y:S01]  /*67f0*/  SEL R147, R5, RZ, P4 ;  /* 0x000000ff05937207 */ /* 0x000fe20002000000 */
[----:B------:R-:W-:Y:S06]  /*6800*/  BRA `(.L_x_19121) ;  /* 0x0000000000b87947 */ /* 0x000fec0003800000 */
.L_x_19122:
        /* <DEDUP_REMOVED lines=11> */
.L_x_19130:
[----:B------:R-:W-:Y:S05]  /*68c0*/  BSYNC.RECONVERGENT B2 ;  /* 0x0000000000027941 */ /* 0x000fea0003800200 */
.L_x_19129:
        /* <DEDUP_REMOVED lines=11> */
.L_x_19132:
[----:B------:R-:W-:Y:S05]  /*6980*/  BSYNC.RECONVERGENT B2 ;  /* 0x0000000000027941 */ /* 0x000fea0003800200 */
.L_x_19131:
        /* <DEDUP_REMOVED lines=11> */
.L_x_19134:
[----:B------:R-:W-:Y:S05]  /*6a40*/  BSYNC.RECONVERGENT B2 ;  /* 0x0000000000027941 */ /* 0x000fea0003800200 */
.L_x_19133:
        /* <DEDUP_REMOVED lines=10> */
.L_x_19121:
[----:B------:R-:W-:Y:S05]  /*6af0*/  BSYNC.RECONVERGENT B1 ;  /* 0x0000000000017941 */ /* 0x000fea0003800200 */
.L_x_19118:
        /* <DEDUP_REMOVED lines=48> */
.L_x_19137:
        /* <DEDUP_REMOVED lines=37> */
.L_x_19136:
        /* <DEDUP_REMOVED lines=29> */
.L_x_19141:
[----:B------:R-:W-:Y:S05]  /*7220*/  BSYNC.RECONVERGENT B2 ;  /* 0x0000000000027941 */ /* 0x000fea0003800200 */
.L_x_19140:
        /* <DEDUP_REMOVED lines=11> */
.L_x_19143:
[----:B------:R-:W-:Y:S05]  /*72e0*/  BSYNC.RECONVERGENT B2 ;  /* 0x0000000000027941 */ /* 0x000fea0003800200 */
.L_x_19142:
        /* <DEDUP_REMOVED lines=11> */
.L_x_19145:
[----:B------:R-:W-:Y:S05]  /*73a0*/  BSYNC.RECONVERGENT B2 ;  /* 0x0000000000027941 */ /* 0x000fea0003800200 */
.L_x_19144:
[----:B------:R-:W-:Y:S05]  /*73b0*/  @!P3 BRA `(.L_x_19138) ;  /* 0x0000000000ccb947 */ /* 0x000fea0003800000 */
[----:B------:R-:W-:Y:S01]  /*73c0*/  FMUL.FTZ R5, R151, UR13 ;  /* 0x0000000d97057c20 */ /* 0x000fe20008410000 */
[----:B------:R-:W-:-:S03]  /*73d0*/  ISETP.GE.U32.AND P4, PT, R7, 0x1000000, PT ;  /* 0x010000000700780c */ /* 0x000fc60003f86070 */
[----:B------:R-:W-:-:S05]  /*73e0*/  FMUL.FTZ R5, R5, UR12 ;  /* 0x0000000c05057c20 */ /* 0x000fca0008410000 */
[----:B------:R-:W-:Y:S01]  /*73f0*/  SEL R147, R5, RZ, P4 ;  /* 0x000000ff05937207 */ /* 0x000fe20002000000 */
[----:B------:R-:W-:Y:S06]  /*7400*/  BRA `(.L_x_19138) ;  /* 0x0000000000b87947 */ /* 0x000fec0003800000 */
.L_x_19139:
        /* <DEDUP_REMOVED lines=11> */
.L_x_19147:
[----:B------:R-:W-:Y:S05]  /*74c0*/  BSYNC.RECONVERGENT B2 ;  /* 0x0000000000027941 */ /* 0x000fea0003800200 */
.L_x_19146:
        /* <DEDUP_REMOVED lines=11> */
.L_x_19149:
[----:B------:R-:W-:Y:S05]  /*7580*/  BSYNC.RECONVERGENT B2 ;  /* 0x0000000000027941 */ /* 0x000fea0003800200 */
.L_x_19148:
        /* <DEDUP_REMOVED lines=11> */
.L_x_19151:
[----:B------:R-:W-:Y:S05]  /*7640*/  BSYNC.RECONVERGENT B2 ;  /* 0x0000000000027941 */ /* 0x000fea0003800200 */
.L_x_19150:
        /* <DEDUP_REMOVED lines=10> */
.L_x_19138:
[----:B------:R-:W-:Y:S05]  /*76f0*/  BSYNC.RECONVERGENT B1 ;  /* 0x0000000000017941 */ /* 0x000fea0003800200 */
.L_x_19135:
        /* <DEDUP_REMOVED lines=48> */
.L_x_19154:
        /* <DEDUP_REMOVED lines=37> */
.L_x_19153:
        /* <DEDUP_REMOVED lines=25> */
.L_x_19158:
[----:B------:R-:W-:Y:S05]  /*7de0*/  BSYNC.RECONVERGENT B2 ;  /* 0x0000000000027941 */ /* 0x000fea0003800200 */
.L_x_19157:
        /* <DEDUP_REMOVED lines=11> */
.L_x_19160:
[----:B------:R-:W-:Y:S05]  /*7ea0*/  BSYNC.RECONVERGENT B2 ;  /* 0x0000000000027941 */ /* 0x000fea0003800200 */
.L_x_19159:
        /* <DEDUP_REMOVED lines=11> */
.L_x_19162:
[----:B------:R-:W-:Y:S05]  /*7f60*/  BSYNC.RECONVERGENT B2 ;  /* 0x0000000000027941 */ /* 0x000fea0003800200 */
.L_x_19161:
        /* <DEDUP_REMOVED lines=10> */
.L_x_19156:
        /* <DEDUP_REMOVED lines=20> */
.L_x_19164:
[----:B------:R-:W-:Y:S05]  /*8150*/  BSYNC.RECONVERGENT B2 ;  /* 0x0000000000027941 */ /* 0x000fea0003800200 */
.L_x_19163:
        /* <DEDUP_REMOVED lines=11> */
.L_x_19166:
[----:B------:R-:W-:Y:S05]  /*8210*/  BSYNC.RECONVERGENT B2 ;  /* 0x0000000000027941 */ /* 0x000fea0003800200 */
.L_x_19165:
        /* <DEDUP_REMOVED lines=11> */
.L_x_19168:
[----:B------:R-:W-:Y:S05]  /*82d0*/  BSYNC.RECONVERGENT B2 ;  /* 0x0000000000027941 */ /* 0x000fea0003800200 */
.L_x_19167:
[----:B------:R-:W-:-:S07]  /*82e0*/  @P3 SEL R147, R6, RZ, P1 ;  /* 0x000000ff06933207 */ /* 0x000fce0000800000 */
.L_x_19155:
[----:B------:R-:W-:Y:S05]  /*82f0*/  BSYNC.RECONVERGENT B1 ;  /* 0x0000000000017941 */ /* 0x000fea0003800200 */
.L_x_19152:
        /* <DEDUP_REMOVED lines=12> */
.L_x_19027:
[----:B------:R-:W-:Y:S05]  /*83c0*/  BSYNC B0 ;  /* 0x0000000000007941 */ /* 0x000fea0003800000 */
.L_x_19026:
        /* <DEDUP_REMOVED lines=186> */
.L_x_19032:
[----:B0-----:R-:W-:Y:S01]  /*8f70*/  HFMA2 R227, -RZ, RZ, 0, 5.9604644775390625e-08 ;  /* 0x00000001ffe37431 */ /* 0x001fe200000001ff */
[----:B------:R-:W-:Y:S01]  /*8f80*/  BSSY B1, `(.L_x_19170) ;  /* 0x0000006000017945 */ /* 0x000fe20003800000 */
[----:B------:R-:W-:Y:S02]  /*8f90*/  MOV R228, 0x1f ;  /* 0x0000001f00e47802 */ /* 0x000fe40000000f00 */
[----:B------:R-:W-:-:S07]  /*8fa0*/  MOV R220, 0xffffffff ;  /* 0xffffffff00dc7802 */ /* 0x000fce0000000f00 */
[----:B-----5:R-:W-:Y:S05]  /*8fb0*/  WARPSYNC.COLLECTIVE R220, `(.L_x_19171) ;  /* 0x00000000dc087348 */ /* 0x020fea0003c00000 */
[----:B------:R0:W1:Y:S02]  /*8fc0*/  SHFL.BFLY P0, R221, R211, R227, R228 ;  /* 0x0c0000e3d3dd7389 */ /* 0x00006400000000e4 */
[----:B01---5:R-:W-:Y:S05]  /*8fd0*/  ENDCOLLECTIVE ;  /* 0x000000000000791b */ /* 0x023fea0003800000 */
.L_x_19171:
[----:B------:R-:W-:Y:S05]  /*8fe0*/  BSYNC B1 ;  /* 0x0000000000017941 */ /* 0x000fea0003800000 */
.L_x_19170:
        /* <DEDUP_REMOVED lines=9> */
.L_x_19172:
[----:B------:R-:W-:Y:S01]  /*9080*/  HFMA2 R227, -RZ, RZ, 0, 1.1920928955078125e-07 ;  /* 0x00000002ffe37431 */ /* 0x000fe200000001ff */
[----:B------:R-:W-:Y:S02]  /*9090*/  MOV R211, R188 ;  /* 0x000000bc00d37202 */ /* 0x000fe40000000f00 */
[----:B------:R-:W-:-:S07]  /*90a0*/  MOV R190, R221 ;  /* 0x000000dd00be7202 */ /* 0x000fce0000000f00 */
[----:B------:R-:W-:Y:S05]  /*90b0*/  WARPSYNC.COLLECTIVE R220, `(.L_x_19173) ;  /* 0x00000000dc087348 */ /* 0x000fea0003c00000 */
[----:B------:R0:W1:Y:S02]  /*90c0*/  SHFL.BFLY P0, R221, R211, R227, R228 ;  /* 0x0c0000e3d3dd7389 */ /* 0x00006400000000e4 */
[----:B01----:R-:W-:Y:S05]  /*90d0*/  ENDCOLLECTIVE ;  /* 0x000000000000791b */ /* 0x003fea0003800000 */
.L_x_19173:
[----:B------:R-:W-:-:S05]  /*90e0*/  FADD.FTZ R190, R190, R217 ;  /* 0x000000d9bebe7221 */ /* 0x000fca0000010000 */
[----:B------:R-:W-:Y:S02]  /*90f0*/  MOV R211, R190 ;  /* 0x000000be00d37202 */ /* 0x000fe40000000f00 */
[----:B------:R-:W-:-:S07]  /*9100*/  MOV R189, R221 ;  /* 0x000000dd00bd7202 */ /* 0x000fce0000000f00 */
[----:B------:R-:W-:Y:S05]  /*9110*/  WARPSYNC.COLLECTIVE R220, `(.L_x_19174) ;  /* 0x00000000dc087348 */ /* 0x000fea0003c00000 */
[----:B------:R0:W1:Y:S02]  /*9120*/  SHFL.BFLY P0, R221, R211, R227, R228 ;  /* 0x0c0000e3d3dd7389 */ /* 0x00006400000000e4 */
[----:B01----:R-:W-:Y:S05]  /*9130*/  ENDCOLLECTIVE ;  /* 0x000000000000791b */ /* 0x003fea0003800000 */
.L_x_19174:
[----:B------:R-:W-:Y:S01]  /*9140*/  FADD.FTZ R189, R188, R189 ;  /* 0x000000bdbcbd7221 */ /* 0x000fe20000010000 */
[----:B------:R-:W-:-:S04]  /*9150*/  HFMA2 R227, -RZ, RZ, 0, 2.384185791015625e-07 ;  /* 0x00000004ffe37431 */ /* 0x000fc800000001ff */
[----:B------:R-:W-:Y:S02]  /*9160*/  MOV R211, R189 ;  /* 0x000000bd00d37202 */ /* 0x000fe40000000f00 */
[----:B------:R-:W-:-:S07]  /*9170*/  MOV R191, R221 ;  /* 0x000000dd00bf7202 */ /* 0x000fce0000000f00 */
[----:B------:R-:W-:Y:S05]  /*9180*/  WARPSYNC.COLLECTIVE R220, `(.L_x_19175) ;  /* 0x00000000dc087348 */ /* 0x000fea0003c00000 */
[----:B------:R0:W1:Y:S02]  /*9190*/  SHFL.BFLY P0, R221, R211, R227, R228 ;  /* 0x0c0000e3d3dd7389 */ /* 0x00006400000000e4 */
[----:B01----:R-:W-:Y:S05]  /*91a0*/  ENDCOLLECTIVE ;  /* 0x000000000000791b */ /* 0x003fea0003800000 */
.L_x_19175:
[----:B------:R-:W-:-:S05]  /*91b0*/  FADD.FTZ R191, R190, R191 ;  /* 0x000000bfbebf7221 */ /* 0x000fca0000010000 */
[----:B------:R-:W-:Y:S02]  /*91c0*/  MOV R211, R191 ;  /* 0x000000bf00d37202 */ /* 0x000fe40000000f00 */
[----:B------:R-:W-:-:S07]  /*91d0*/  MOV R196, R221 ;  /* 0x000000dd00c47202 */ /* 0x000fce0000000f00 */
[----:B------:R-:W-:Y:S05]  /*91e0*/  WARPSYNC.COLLECTIVE R220, `(.L_x_19176) ;  /* 0x00000000dc087348 */ /* 0x000fea0003c00000 */
[----:B------:R0:W1:Y:S02]  /*91f0*/  SHFL.BFLY P0, R221, R211, R227, R228 ;  /* 0x0c0000e3d3dd7389 */ /* 0x00006400000000e4 */
[----:B01----:R-:W-:Y:S05]  /*9200*/  ENDCOLLECTIVE ;  /* 0x000000000000791b */ /* 0x003fea0003800000 */
.L_x_19176:
[----:B------:R-:W-:Y:S01]  /*9210*/  FADD.FTZ R196, R189, R196 ;  /* 0x000000c4bdc47221 */ /* 0x000fe20000010000 */
[----:B------:R-:W-:-:S04]  /*9220*/  HFMA2 R227, -RZ, RZ, 0, 4.76837158203125e-07 ;  /* 0x00000008ffe37431 */ /* 0x000fc800000001ff */
[----:B------:R-:W-:Y:S02]  /*9230*/  MOV R211, R196 ;  /* 0x000000c400d37202 */ /* 0x000fe40000000f00 */
[----:B------:R-:W-:-:S07]  /*9240*/  MOV R198, R221 ;  /* 0x000000dd00c67202 */ /* 0x000fce0000000f00 */
[----:B------:R-:W-:Y:S05]  /*9250*/  WARPSYNC.COLLECTIVE R220, `(.L_x_19177) ;  /* 0x00000000dc087348 */ /* 0x000fea0003c00000 */
[----:B------:R0:W1:Y:S02]  /*9260*/  SHFL.BFLY P0, R221, R211, R227, R228 ;  /* 0x0c0000e3d3dd7389 */ /* 0x00006400000000e4 */
[----:B01----:R-:W-:Y:S05]  /*9270*/  ENDCOLLECTIVE ;  /* 0x000000000000791b */ /* 0x003fea0003800000 */
.L_x_19177:
[----:B------:R-:W-:-:S05]  /*9280*/  FADD.FTZ R198, R191, R198 ;  /* 0x000000c6bfc67221 */ /* 0x000fca0000010000 */
[----:B------:R-:W-:Y:S02]  /*9290*/  MOV R211, R198 ;  /* 0x000000c600d37202 */ /* 0x000fe40000000f00 */
[----:B------:R-:W-:-:S07]  /*92a0*/  MOV R197, R221 ;  /* 0x000000dd00c57202 */ /* 0x000fce0000000f00 */
[----:B------:R-:W-:Y:S05]  /*92b0*/  WARPSYNC.COLLECTIVE R220, `(.L_x_19178) ;  /* 0x00000000dc087348 */ /* 0x000fea0003c00000 */
[----:B------:R0:W1:Y:S02]  /*92c0*/  SHFL.BFLY P0, R221, R211, R227, R228 ;  /* 0x0c0000e3d3dd7389 */ /* 0x00006400000000e4 */
[----:B01----:R-:W-:Y:S05]  /*92d0*/  ENDCOLLECTIVE ;  /* 0x000000000000791b */ /* 0x003fea0003800000 */
.L_x_19178:
[----:B------:R-:W-:Y:S01]  /*92e0*/  FADD.FTZ R197, R196, R197 ;  /* 0x000000c5c4c57221 */ /* 0x000fe20000010000 */
[----:B------:R-:W-:-:S04]  /*92f0*/  HFMA2 R227, -RZ, RZ, 0, 9.5367431640625e-07 ;  /* 0x00000010ffe37431 */ /* 0x000fc800000001ff */
[----:B------:R-:W-:Y:S02]  /*9300*/  MOV R211, R197 ;  /* 0x000000c500d37202 */ /* 0x000fe40000000f00 */
[----:B------:R-:W-:-:S07]  /*9310*/  MOV R199, R221 ;  /* 0x000000dd00c77202 */ /* 0x000fce0000000f00 */
[----:B------:R-:W-:Y:S05]  /*9320*/  WARPSYNC.COLLECTIVE R220, `(.L_x_19179) ;  /* 0x00000000dc087348 */ /* 0x000fea0003c00000 */
[----:B------:R0:W1:Y:S02]  /*9330*/  SHFL.BFLY P0, R221, R211, R227, R228 ;  /* 0x0c0000e3d3dd7389 */ /* 0x00006400000000e4 */
[----:B01----:R-:W-:Y:S05]  /*9340*/  ENDCOLLECTIVE ;  /* 0x000000000000791b */ /* 0x003fea0003800000 */
.L_x_19179:
[----:B------:R-:W-:-:S05]  /*9350*/  FADD.FTZ R199, R198, R199 ;  /* 0x000000c7c6c77221 */ /* 0x000fca0000010000 */
[----:B------:R-:W-:Y:S02]  /*9360*/  MOV R211, R199 ;  /* 0x000000c700d37202 */ /* 0x000fe40000000f00 */
[----:B------:R-:W-:-:S07]  /*9370*/  MOV R188, R221 ;  /* 0x000000dd00bc7202 */ /* 0x000fce0000000f00 */
[----:B------:R-:W-:Y:S05]  /*9380*/  WARPSYNC.COLLECTIVE R220, `(.L_x_19180) ;  /* 0x00000000dc087348 */ /* 0x000fea0003c00000 */
[----:B------:R0:W1:Y:S02]  /*9390*/  SHFL.BFLY P0, R221, R211, R227, R228 ;  /* 0x0c0000e3d3dd7389 */ /* 0x00006400000000e4 */
[----:B01----:R-:W-:Y:S05]  /*93a0*/  ENDCOLLECTIVE ;  /* 0x000000000000791b */ /* 0x003fea0003800000 */
.L_x_19180:
[----:B------:R-:W-:Y:S01]  /*93b0*/  MOV R190, R221 ;  /* 0x000000dd00be7202 */ /* 0x000fe20000000f00 */
[----:B------:R-:W-:Y:S06]  /*93c0*/  BRA `(.L_x_19181) ;  /* 0xffffff8c00747947 */ /* 0x000fec000383ffff */
.L_x_19182:
        /* <DEDUP_REMOVED lines=11> */
.L_x_20139:


//--------------------- .text._ZN10layer_norm13ln_bwd_kernelINS_13Kernel_traitsIfffffjLj1024ELj1ELj4ELj1ELj16ENS_18Kernel_traits_baseILj1024EfffffjLj128EEEEELb1ELb1ELb0ELb0EEEvNS_9BwdParamsE --------------------------
	.section	.text._ZN10layer_norm13ln_bwd_kernelINS_13Kernel_traitsIfffffjLj1024ELj1ELj4ELj1ELj16ENS_18Kernel_traits_baseILj1024EfffffjLj128EEEEELb1ELb1ELb0ELb0EEEvNS_9BwdParamsE,"ax",@progbits
	.align	128
        .global         _ZN10layer_norm13ln_bwd_kernelINS_13Kernel_traitsIfffffjLj1024ELj1ELj4ELj1ELj16ENS_18Kernel_traits_baseILj1024EfffffjLj128EEEEELb1ELb1ELb0ELb0EEEvNS_9BwdParamsE
        .type           _ZN10layer_norm13ln_bwd_kernelINS_13Kernel_traitsIfffffjLj1024ELj1ELj4ELj1ELj16ENS_18Kernel_traits_baseILj1024EfffffjLj128EEEEELb1ELb1ELb0ELb0EEEvNS_9BwdParamsE,@function
        .size           _ZN10layer_norm13ln_bwd_kernelINS_13Kernel_traitsIfffffjLj1024ELj1ELj4ELj1ELj16ENS_18Kernel_traits_baseILj1024EfffffjLj128EEEEELb1ELb1ELb0ELb0EEEvNS_9BwdParamsE,(.L_x_20140 - _ZN10layer_norm13ln_bwd_kernelINS_13Kernel_traitsIfffffjLj1024ELj1ELj4ELj1ELj16ENS_18Kernel_traits_baseILj1024EfffffjLj128EEEEELb1ELb1ELb0ELb0EEEvNS_9BwdParamsE)
        .other          _ZN10layer_norm13ln_bwd_kernelINS_13Kernel_traitsIfffffjLj1024ELj1ELj4ELj1ELj16ENS_18Kernel_traits_baseILj1024EfffffjLj128EEEEELb1ELb1ELb0ELb0EEEvNS_9BwdParamsE,@"STO_CUDA_ENTRY STV_DEFAULT"
_ZN10layer_norm13ln_bwd_kernelINS_13Kernel_traitsIfffffjLj1024ELj1ELj4ELj1ELj16ENS_18Kernel_traits_baseILj1024EfffffjLj128EEEEELb1ELb1ELb0ELb0EEEvNS_9BwdParamsE:
.text._ZN10layer_norm13ln_bwd_kernelINS_13Kernel_traitsIfffffjLj1024ELj1ELj4ELj1ELj16ENS_18Kernel_traits_baseILj1024EfffffjLj128EEEEELb1ELb1ELb0ELb0EEEvNS_9BwdParamsE:
        /* <DEDUP_REMOVED lines=23> */
[----:B------:R-:W-:Y:S02]  /*0170*/  LEA.HI.SX32 R0, R0, R3, 0x1e ;  /* 0x0000000300007211 */ /* 0x000fe400078ff2ff */
[----:B------:R-:W4:Y:S02]  /*0180*/  LDL.64 R58, [R1+0x68] ;  /* 0x00006800013a7983 */ /* 0x000f240000100a00 */
[----:B------:R-:W-:-:S02]  /*0190*/  ISETP.GE.U32.AND P5, PT, R0, 0x20, PT ;  /* 0x000000200000780c */ /* 0x000fc40003fa6070 */
[----:B------:R-:W4:Y:S01]  /*01a0*/  LDL.64 R52, [R1+0x50] ;  /* 0x0000500001347983 */ /* 0x000f220000100a00 */
[C---:B------:R-:W-:Y:S02]  /*01b0*/  ISETP.GE.U32.AND P4, PT, R0.reuse, 0x40, PT ;  /* 0x000000400000780c */ /* 0x040fe40003f86070 */
[C---:B------:R-:W-:Y:S01]  /*01c0*/  ISETP.GE.U32.AND P3, PT, R0.reuse, 0x60, PT ;  /* 0x000000600000780c */ /* 0x040fe20003f66070 */
[----:B------:R-:W4:Y:S01]  /*01d0*/  LDL.64 R54, [R1+0x58] ;  /* 0x0000580001367983 */ /* 0x000f220000100a00 */
[C---:B------:R-:W-:Y:S02]  /*01e0*/  ISETP.GE.U32.AND P2, PT, R0.reuse, 0x80, PT ;  /* 0x000000800000780c */ /* 0x040fe40003f46070 */
[C---:B------:R-:W-:Y:S01]  /*01f0*/  ISETP.GE.U32.AND P1, PT, R0.reuse, 0xa0, PT ;  /* 0x000000a00000780c */ /* 0x040fe20003f26070 */
[----:B------:R-:W4:Y:S01]  /*0200*/  LDL.64 R48, [R1+0x40] ;  /* 0x0000400001307983 */ /* 0x000f220000100a00 */
[----:B------:R-:W-:Y:S02]  /*0210*/  ISETP.GE.U32.AND P0, PT, R0, 0xc0, PT ;  /* 0x000000c00000780c */ /* 0x000fe40003f06070 */
[----:B---3--:R-:W3:Y:S01]  /*0220*/  @P5 LDC.64 R2, c[0x0][0x3d0] ;  /* 0x0000f400ff025b82 */ /* 0x008ee20000000a00 */
[----:B------:R-:W4:Y:S04]  /*0230*/  LDL.64 R50, [R1+0x48] ;  /* 0x0000480001327983 */ /* 0x000f280000100a00 */
[----:B------:R-:W4:Y:S03]  /*0240*/  LDL.64 R44, [R1+0x30] ;  /* 0x00003000012c7983 */ /* 0x000f260000100a00 */
[----:B------:R-:W1:Y:S01]  /*0250*/  @P5 LDC.64 R4, c[0x0][0x3e8] ;  /* 0x0000fa00ff045b82 */ /* 0x000e620000000a00 */
[----:B------:R-:W4:Y:S04]  /*0260*/  LDL.64 R46, [R1+0x38] ;  /* 0x00003800012e7983 */ /* 0x000f280000100a00 */
[----:B------:R-:W4:Y:S03]  /*0270*/  LDL.64 R40, [R1+0x20] ;  /* 0x0000200001287983 */ /* 0x000f260000100a00 */
[----:B------:R-:W0:Y:S01]  /*0280*/  @P4 LDC.64 R6, c[0x0][0x3d0] ;  /* 0x0000f400ff064b82 */ /* 0x000e220000000a00 */
[----:B------:R-:W4:Y:S04]  /*0290*/  LDL.64 R42, [R1+0x28] ;  /* 0x00002800012a7983 */ /* 0x000f280000100a00 */
[----:B------:R-:W4:Y:S01]  /*02a0*/  LDL.64 R36, [R1+0x10] ;  /* 0x0000100001247983 */ /* 0x000f220000100a00 */
[----:B---3--:R-:W-:-:S03]  /*02b0*/  @P5 IMAD.WIDE.U32 R2, R35, 0x10, R2 ;  /* 0x0000001023025825 */ /* 0x008fc600078e0002 */
[----:B------:R-:W3:Y:S01]  /*02c0*/  LDL.64 R38, [R1+0x18] ;  /* 0x0000180001267983 */ /* 0x000ee20000100a00 */
[----:B------:R-:W0:Y:S01]  /*02d0*/  @P4 LDC.64 R8, c[0x0][0x3e8] ;  /* 0x0000fa00ff084b82 */ /* 0x000e220000000a00 */
[----:B-1----:R-:W-:-:S07]  /*02e0*/  @P5 IMAD.WIDE.U32 R4, R35, 0x10, R4 ;  /* 0x0000001023045825 */ /* 0x002fce00078e0004 */
[----:B------:R-:W1:Y:S08]  /*02f0*/  @P3 LDC.64 R10, c[0x0][0x3d0] ;  /* 0x0000f400ff0a3b82 */ /* 0x000e700000000a00 */
[----:B------:R-:W1:Y:S01]  /*0300*/  @P3 LDC.64 R12, c[0x0][0x3e8] ;  /* 0x0000fa00ff0c3b82 */ /* 0x000e620000000a00 */
[----:B------:R-:W5:Y:S07]  /*0310*/  @P5 LDG.E.128 R180, desc[UR6][R4.64] ;  /* 0x0000000604b45981 */ /* 0x000f6e000c1e1d00 */
[----:B------:R-:W4:Y:S08]  /*0320*/  @P2 LDC.64 R14, c[0x0][0x3d0] ;  /* 0x0000f400ff0e2b82 */ /* 0x000f300000000a00 */
[----:B------:R-:W4:Y:S01]  /*0330*/  @P2 LDC.64 R16, c[0x0][0x3e8] ;  /* 0x0000fa00ff102b82 */ /* 0x000f220000000a00 */
[----:B------:R-:W-:-:S07]  /*0340*/  ISETP.GE.U32.AND P6, PT, R0, 0x100, PT ;  /* 0x000001000000780c */ /* 0x000fce0003fc6070 */
[----:B------:R-:W4:Y:S01]  /*0350*/  @P1 LDC.64 R18, c[0x0][0x3d0] ;  /* 0x0000f400ff121b82 */ /* 0x000f220000000a00 */
[----:B--2---:R2:W3:Y:S01]  /*0360*/  @P5 LDG.E.128 R20, desc[UR6][R2.64] ;  /* 0x0000000602145981 */ /* 0x0044e2000c1e1d00 */
[----:B------:R-:W-:-:S06]  /*0370*/  @P5 LOP3.LUT R35, R35, 0x20, RZ, 0xfc, !PT ;  /* 0x0000002023235812 */ /* 0x000fcc00078efcff */
[----:B------:R-:W3:Y:S01]  /*0380*/  @P6 LDC.64 R30, c[0x0][0x3d0] ;  /* 0x0000f400ff1e6b82 */ /* 0x000ee20000000a00 */
[----:B0-----:R-:W-:-:S04]  /*0390*/  @P4 IMAD.WIDE.U32 R6, R35, 0x10, R6 ;  /* 0x0000001023064825 */ /* 0x001fc800078e0006 */
[----:B------:R-:W-:-:S03]  /*03a0*/  @P4 IMAD.WIDE.U32 R8, R35, 0x10, R8 ;  /* 0x0000001023084825 */ /* 0x000fc600078e0008 */
[----:B--2---:R-:W0:Y:S01]  /*03b0*/  @P0 LDC.64 R2, c[0x0][0x3e8] ;  /* 0x0000fa00ff020b82 */ /* 0x004e220000000a00 */
[----:B------:R-:W-:Y:S01]  /*03c0*/  @P4 IADD3 R35, PT, PT, R35, 0x20, RZ ;  /* 0x0000002023234810 */ /* 0x000fe20007ffe0ff */
[----:B------:R2:W5:Y:S04]  /*03d0*/  @P4 LDG.E.128 R176, desc[UR6][R8.64] ;  /* 0x0000000608b04981 */ /* 0x000568000c1e1d00 */
[C---:B-1----:R-:W-:Y:S02]  /*03e0*/  @P3 IMAD.WIDE.U32 R10, R35.reuse, 0x10, R10 ;  /* 0x00000010230a3825 */ /* 0x042fe400078e000a */
[----:B------:R-:W1:Y:S02]  /*03f0*/  @P6 LDC.64 R32, c[0x0][0x3e8] ;  /* 0x0000fa00ff206b82 */ /* 0x000e640000000a00 */
[C---:B------:R-:W-:Y:S01]  /*0400*/  @P3 IMAD.WIDE.U32 R12, R35.reuse, 0x10, R12 ;  /* 0x00000010230c3825 */ /* 0x040fe200078e000c */
[----:B------:R-:W-:Y:S01]  /*0410*/  @P3 IADD3 R35, PT, PT, R35, 0x20, RZ ;  /* 0x0000002023233810 */ /* 0x000fe20007ffe0ff */
[----:B----4-:R-:W4:Y:S04]  /*0420*/  @P4 LDG.E.128 R60, desc[UR6][R6.64] ;  /* 0x00000006063c4981 */ /* 0x010f28000c1e1d00 */
[C---:B------:R-:W-:Y:S01]  /*0430*/  @P2 IMAD.WIDE.U32 R14, R35.reuse, 0x10, R14 ;  /* 0x00000010230e2825 */ /* 0x040fe200078e000e */
[----:B------:R2:W5:Y:S03]  /*0440*/  @P3 LDG.E.128 R172, desc[UR6][R12.64] ;  /* 0x000000060cac3981 */ /* 0x000566000c1e1d00 */
[C---:B------:R-:W-:Y:S01]  /*0450*/  @P2 IMAD.WIDE.U32 R16, R35.reuse, 0x10, R16 ;  /* 0x0000001023102825 */ /* 0x040fe200078e0010 */
[----:B------:R-:W-:Y:S01]  /*0460*/  @P2 IADD3 R35, PT, PT, R35, 0x20, RZ ;  /* 0x0000002023232810 */ /* 0x000fe20007ffe0ff */
[----:B------:R-:W2:Y:S04]  /*0470*/  @P3 LDG.E.128 R56, desc[UR6][R10.64] ;  /* 0x000000060a383981 */ /* 0x000ea8000c1e1d00 */
[C---:B------:R-:W-:Y:S01]  /*0480*/  @P1 IMAD.WIDE.U32 R18, R35.reuse, 0x10, R18 ;  /* 0x0000001023121825 */ /* 0x040fe200078e0012 */
[----:B------:R0:W5:Y:S04]  /*0490*/  @P2 LDG.E.128 R168, desc[UR6][R16.64] ;  /* 0x0000000610a82981 */ /* 0x000168000c1e1d00 */
[----:B------:R-:W2:Y:S04]  /*04a0*/  @P2 LDG.E.128 R52, desc[UR6][R14.64] ;  /* 0x000000060e342981 */ /* 0x000ea8000c1e1d00 */
[----:B------:R-:W2:Y:S04]  /*04b0*/  @P1 LDG.E.128 R48, desc[UR6][R18.64] ;  /* 0x0000000612301981 */ /* 0x000ea8000c1e1d00 */
[----:B---3--:R3:W-:Y:S04]  /*04c0*/  @P5 STL.64 [R1+0x80], R20 ;  /* 0x0000801401005387 */ /* 0x0087e80000100a00 */
[----:B------:R0:W-:Y:S01]  /*04d0*/  @P5 STL.64 [R1+0x88], R22 ;  /* 0x0000881601005387 */ /* 0x0001e20000100a00 */
[----:B------:R-:W-:Y:S01]  /*04e0*/  ISETP.GE.U32.AND P5, PT, R0, 0xe0, PT ;  /* 0x000000e00000780c */ /* 0x000fe20003fa6070 */
[----:B---3--:R-:W3:Y:S08]  /*04f0*/  @P1 LDC.64 R20, c[0x0][0x3e8] ;  /* 0x0000fa00ff141b82 */ /* 0x008ef00000000a00 */
[----:B0-----:R-:W0:Y:S08]  /*0500*/  @P0 LDC.64 R22, c[0x0][0x3d0] ;  /* 0x0000f400ff160b82 */ /* 0x001e300000000a00 */
[----:B------:R-:W1:Y:S08]  /*0510*/  @P5 LDC.64 R4, c[0x0][0x3d0] ;  /* 0x0000f400ff045b82 */ /* 0x000e700000000a00 */
[----:B------:R-:W2:Y:S01]  /*0520*/  @P5 LDC.64 R28, c[0x0][0x3e8] ;  /* 0x0000fa00ff1c5b82 */ /* 0x000ea20000000a00 */
[C---:B---3--:R-:W-:Y:S01]  /*0530*/  @P1 IMAD.WIDE.U32 R20, R35.reuse, 0x10, R20 ;  /* 0x0000001023141825 */ /* 0x048fe200078e0014 */
[----:B------:R-:W-:-:S04]  /*0540*/  @P1 IADD3 R35, PT, PT, R35, 0x20, RZ ;  /* 0x0000002023231810 */ /* 0x000fc80007ffe0ff */
[----:B------:R3:W5:Y:S01]  /*0550*/  @P1 LDG.E.128 R164, desc[UR6][R20.64] ;  /* 0x0000000614a41981 */ /* 0x000762000c1e1d00 */
[----:B------:R-:W-:-:S04]  /*0560*/  @P0 IMAD.WIDE.U32 R24, R35, 0x10, R2 ;  /* 0x0000001023180825 */ /* 0x000fc800078e0002 */
[C---:B0-----:R-:W-:Y:S01]  /*0570*/  @P0 IMAD.WIDE.U32 R22, R35.reuse, 0x10, R22 ;  /* 0x0000001023160825 */ /* 0x041fe200078e0016 */
[----:B------:R-:W-:Y:S01]  /*0580*/  @P0 IADD3 R35, PT, PT, R35, 0x20, RZ ;  /* 0x0000002023230810 */ /* 0x000fe20007ffe0ff */
[----:B------:R-:W0:Y:S01]  /*0590*/  S2UR UR4, SR_CTAID.X ;  /* 0x00000000000479c3 */ /* 0x000e220000002500 */
[----:B----4-:R4:W-:Y:S03]  /*05a0*/  @P4 STL.64 [R1+0x70], R60 ;  /* 0x0000703c01004387 */ /* 0x0109e60000100a00 */
[C---:B-1----:R-:W-:Y:S01]  /*05b0*/  @P5 IMAD.WIDE.U32 R26, R35.reuse, 0x10, R4 ;  /* 0x00000010231a5825 */ /* 0x042fe200078e0004 */
[----:B------:R-:W3:Y:S04]  /*05c0*/  @P0 LDG.E.128 R44, desc[UR6][R22.64] ;  /* 0x00000006162c0981 */ /* 0x000ee8000c1e1d00 */
[----:B------:R-:W3:Y:S01]  /*05d0*/  @P5 LDG.E.128 R40, desc[UR6][R26.64] ;  /* 0x000000061a285981 */ /* 0x000ee2000c1e1d00 */
[C---:B--2---:R-:W-:Y:S01]  /*05e0*/  @P5 IMAD.WIDE.U32 R28, R35.reuse, 0x10, R28 ;  /* 0x00000010231c5825 */ /* 0x044fe200078e001c */
[----:B------:R-:W-:-:S02]  /*05f0*/  @P5 IADD3 R35, PT, PT, R35, 0x20, RZ ;  /* 0x0000002023235810 */ /* 0x000fc40007ffe0ff */
[----:B------:R1:W5:Y:S03]  /*0600*/  @P0 LDG.E.128 R160, desc[UR6][R24.64] ;  /* 0x0000000618a00981 */ /* 0x000366000c1e1d00 */
[C---:B------:R-:W-:Y:S01]  /*0610*/  @P6 IMAD.WIDE.U32 R2, R35.reuse, 0x10, R30 ;  /* 0x0000001023026825 */ /* 0x040fe200078e001e */
[----:B------:R1:W5:Y:S04]  /*0620*/  @P5 LDG.E.128 R156, desc[UR6][R28.64] ;  /* 0x000000061c9c5981 */ /* 0x000368000c1e1d00 */
[----:B------:R-:W2:Y:S01]  /*0630*/  @P6 LDG.E.128 R36, desc[UR6][R2.64] ;  /* 0x0000000602246981 */ /* 0x000ea2000c1e1d00 */
[----:B------:R-:W-:-:S05]  /*0640*/  @P6 IMAD.WIDE.U32 R4, R35, 0x10, R32 ;  /* 0x0000001023046825 */ /* 0x000fca00078e0020 */
[----:B------:R1:W5:Y:S04]  /*0650*/  @P6 LDG.E.128 R152, desc[UR6][R4.64] ;  /* 0x0000000604986981 */ /* 0x000368000c1e1d00 */
[----:B------:R1:W-:Y:S04]  /*0660*/  @P4 STL.64 [R1+0x78], R62 ;  /* 0x0000783e01004387 */ /* 0x0003e80000100a00 */
[----:B------:R1:W-:Y:S04]  /*0670*/  @P3 STL.64 [R1+0x60], R56 ;  /* 0x0000603801003387 */ /* 0x0003e80000100a00 */
[----:B------:R1:W-:Y:S04]  /*0680*/  @P3 STL.64 [R1+0x68], R58 ;  /* 0x0000683a01003387 */ /* 0x0003e80000100a00 */
[----:B------:R1:W-:Y:S01]  /*0690*/  @P2 STL.64 [R1+0x50], R52 ;  /* 0x0000503401002387 */ /* 0x0003e20000100a00 */
[----:B0-----:R-:W-:-:S03]  /*06a0*/  USHF.L.U32 UR4, UR4, 0x2, URZ ;  /* 0x0000000204047899 */ /* 0x001fc600080006ff */
[----:B------:R0:W-:Y:S04]  /*06b0*/  @P2 STL.64 [R1+0x58], R54 ;  /* 0x0000583601002387 */ /* 0x0001e80000100a00 */
[----:B------:R0:W-:Y:S01]  /*06c0*/  @P1 STL.64 [R1+0x40], R48 ;  /* 0x0000403001001387 */ /* 0x0001e20000100a00 */
[----:B------:R-:W-:-:S03]  /*06d0*/  SHF.R.U32.HI R224, RZ, 0x5, R34 ;  /* 0x00000005ffe07819 */ /* 0x000fc60000011622 */
[----:B------:R0:W-:Y:S01]  /*06e0*/  @P1 STL.64 [R1+0x48], R50 ;  /* 0x0000483201001387 */ /* 0x0001e20000100a00 */
        /* <DEDUP_REMOVED lines=46> */
[----:B----4-:R-:W-:Y:S02]  /*09d0*/  CS2R R60, SRZ ;  /* 0x00000000003c7805 */ /* 0x010fe4000001ff00 */
[----:B-1----:R-:W-:Y:S02]  /*09e0*/  CS2R R62, SRZ ;  /* 0x00000000003e7805 */ /* 0x002fe4000001ff00 */
[----:B------:R-:W-:-:S02]  /*09f0*/  CS2R R56, SRZ ;  /* 0x0000000000387805 */ /* 0x000fc4000001ff00 */
[----:B------:R-:W-:Y:S01]  /*0a00*/  CS2R R58, SRZ ;  /* 0x00000000003a7805 */ /* 0x000fe2000001ff00 */
[----:B---3--:R0:W-:Y:S04]  /*0a10*/  @P0 STL.64 [R1+0x30], R44 ;  /* 0x0000302c01000387 */ /* 0x0081e80000100a00 */
[----:B------:R0:W-:Y:S04]  /*0a20*/  @P0 STL.64 [R1+0x38], R46 ;  /* 0x0000382e01000387 */ /* 0x0001e80000100a00 */
[----:B------:R0:W-:Y:S04]  /*0a30*/  @P5 STL.64 [R1+0x20], R40 ;  /* 0x0000202801005387 */ /* 0x0001e80000100a00 */
[----:B------:R0:W-:Y:S04]  /*0a40*/  @P5 STL.64 [R1+0x28], R42 ;  /* 0x0000282a01005387 */ /* 0x0001e80000100a00 */
[----:B--2---:R0:W-:Y:S04]  /*0a50*/  @P6 STL.64 [R1+0x10], R36 ;  /* 0x0000102401006387 */ /* 0x0041e80000100a00 */
[----:B------:R0:W-:Y:S01]  /*0a60*/  @P6 STL.64 [R1+0x18], R38 ;  /* 0x0000182601006387 */ /* 0x0001e20000100a00 */
[----:B------:R-:W-:-:S13]  /*0a70*/  ISETP.GE.AND P0, PT, R224, UR5, PT ;  /* 0x00000005e0007c0c */ /* 0x000fda000bf06270 */
[----:B0-----:R-:W-:Y:S05]  /*0a80*/  @P0 BRA `(.L_x_19184) ;  /* 0x0000008c00fc0947 */ /* 0x001fea0003800000 */
        /* <DEDUP_REMOVED lines=53> */
.L_x_19264:
[----:B-1234-:R-:W0:Y:S01]  /*0de0*/  LDC.64 R188, c[0x0][0x3c0] ;  /* 0x0000f000ffbc7b82 */ /* 0x01ee220000000a00 */
[----:B------:R-:W-:-:S13]  /*0df0*/  LOP3.LUT P0, RZ, R2, 0x10, RZ, 0xc0, !PT ;  /* 0x0000001002ff7812 */ /* 0x000fda000780c0ff */
[----:B------:R-:W1:Y:S01]  /*0e00*/  @P0 LDC.64 R18, c[0x0][0x3e0] ;  /* 0x0000f800ff120b82 */ /* 0x000e620000000a00 */
[----:B0-----:R-:W-:-:S06]  /*0e10*/  IMAD.WIDE R188, R224, 0x4, R188 ;  /* 0x00000004e0bc7825 */ /* 0x001fcc00078e02bc */
[----:B------:R-:W2:Y:S01]  /*0e20*/  LDG.E R188, desc[UR6][R188.64] ;  /* 0x00000006bcbc7981 */ /* 0x000ea2000c1e1900 */
[----:B-----5:R-:W-:Y:S02]  /*0e30*/  HFMA2 R3, -RZ, RZ, 1.875, 0 ;  /* 0x3f800000ff037431 */ /* 0x020fe400000001ff */
[----:B-1----:R-:W-:-:S05]  /*0e40*/  @P0 IMAD.WIDE R18, R224, 0x4, R18 ;  /* 0x00000004e0120825 */ /* 0x002fca00078e0212 */
[----:B-----5:R0:W5:Y:S02]  /*0e50*/  @P0 LDG.E R3, desc[UR6][R18.64] ;  /* 0x0000000612030981 */ /* 0x020164000c1e1900 */
[----:B0-----:R-:W0:Y:S01]  /*0e60*/  LDC.64 R18, c[0x0][0x3c8] ;  /* 0x0000f200ff127b82 */ /* 0x001e220000000a00 */
[----:B------:R-:W1:Y:S01]  /*0e70*/  S2R R20, SR_TID.X ;  /* 0x0000000000147919 */ /* 0x000e620000002100 */
[----:B------:R-:W-:Y:S02]  /*0e80*/  ISETP.NE.AND P0, PT, RZ, UR8, PT ;  /* 0x00000008ff007c0c */ /* 0x000fe4000bf05270 */
[----:B------:R-:W-:Y:S02]  /*0e90*/  MOV R190, UR15 ;  /* 0x0000000f00be7c02 */ /* 0x000fe40008000f00 */
[----:B------:R-:W-:Y:S02]  /*0ea0*/  ISETP.GE.U32.AND P2, PT, R0, 0x40, PT ;  /* 0x000000400000780c */ /* 0x000fe40003f46070 */
[----:B------:R-:W-:Y:S01]  /*0eb0*/  LOP3.LUT R2, R2, 0xfffffff7, RZ, 0xc0, !PT ;  /* 0xfffffff702027812 */ /* 0x000fe200078ec0ff */
[----:B------:R3:W-:Y:S01]  /*0ec0*/  STL [R1+0x90], R190 ;  /* 0x000090be01007387 */ /* 0x0007e20000100800 */
[----:B------:R-:W-:-:S02]  /*0ed0*/  ISETP.GE.U32.AND P5, PT, R0, 0x20, PT ;  /* 0x000000200000780c */ /* 0x000fc40003fa6070 */
[----:B------:R-:W-:-:S03]  /*0ee0*/  ISETP.GE.U32.AND P1, PT, R0, 0x60, PT ;  /* 0x000000600000780c */ /* 0x000fc60003f26070 */
[----:B------:R-:W-:Y:S01]  /*0ef0*/  @P0 LOP3.LUT R2, R2, 0x8, RZ, 0xfc, !PT ;  /* 0x0000000802020812 */ /* 0x000fe200078efcff */
[----:B0-----:R-:W-:-:S05]  /*0f00*/  IMAD.WIDE R18, R224, 0x4, R18 ;  /* 0x00000004e0127825 */ /* 0x001fca00078e0212 */
[----:B------:R0:W5:Y:S01]  /*0f10*/  LDG.E R5, desc[UR6][R18.64] ;  /* 0x0000000612057981 */ /* 0x000162000c1e1900 */
[----:B------:R-:W-:Y:S01]  /*0f20*/  LOP3.LUT R2, R2, 0xfffffffd, RZ, 0xc0, !PT ;  /* 0xfffffffd02027812 */ /* 0x000fe200078ec0ff */
[----:B------:R-:W-:Y:S01]  /*0f30*/  BSSY.RECONVERGENT B1, `(.L_x_19185) ;  /* 0x000003e000017945 */ /* 0x000fe20003800200 */
[----:B------:R-:W-:Y:S02]  /*0f40*/  ISETP.GE.U32.AND P4, PT, R0, 0x80, PT ;  /* 0x000000800000780c */ /* 0x000fe40003f86070 */
[----:B-1----:R-:W-:Y:S02]  /*0f50*/  LOP3.LUT R20, R20, 0x1f, RZ, 0xc0, !PT ;  /* 0x0000001f14147812 */ /* 0x002fe400078ec0ff */
[----:B------:R-:W-:Y:S02]  /*0f60*/  @P2 LOP3.LUT R2, R2, 0x2, RZ, 0xfc, !PT ;  /* 0x0000000202022812 */ /* 0x000fe400078efcff */
[----:B------:R-:W-:Y:S01]  /*0f70*/  MOV R204, RZ ;  /* 0x000000ff00cc7202 */ /* 0x000fe20000000f00 */
[----:B0-----:R-:W-:Y:S01]  /*0f80*/  IMAD R18, R224, R190, RZ ;  /* 0x000000bee0127224 */ /* 0x001fe200078e02ff */
[----:B------:R-:W-:-:S04]  /*0f90*/  LOP3.LUT R2, R2, 0xfffffffb, RZ, 0xc0, !PT ;  /* 0xfffffffb02027812 */ /* 0x000fc800078ec0ff */
[----:B------:R-:W-:Y:S02]  /*0fa0*/  SHF.R.S32.HI R19, RZ, 0x1f, R18 ;  /* 0x0000001fff137819 */ /* 0x000fe40000011412 */
[----:B------:R-:W-:Y:S02]  /*0fb0*/  @P1 LOP3.LUT R2, R2, 0x4, RZ, 0xfc, !PT ;  /* 0x0000000402021812 */ /* 0x000fe400078efcff */
[----:B------:R-:W-:-:S04]  /*0fc0*/  LEA.HI R19, R19, R18, RZ, 0x2 ;  /* 0x0000001213137211 */ /* 0x000fc800078f10ff */
[----:B------:R-:W-:Y:S01]  /*0fd0*/  LEA.HI.SX32 R20, R19, R20, 0x1e ;  /* 0x0000001413147211 */ /* 0x000fe200078ff2ff */
[----:B------:R-:W-:-:S03]  /*0fe0*/  HFMA2 R19, -RZ, RZ, 0, 0 ;  /* 0x00000000ff137431 */ /* 0x000fc600000001ff */
[----:B------:R-:W-:Y:S02]  /*0ff0*/  MOV R212, R20 ;  /* 0x0000001400d47202 */ /* 0x000fe40000000f00 */
[----:B--2---:R-:W-:Y:S01]  /*1000*/  FSEL R18, R188, RZ, !P0 ;  /* 0x000000ffbc127208 */ /* 0x004fe20004000000 */
[----:B---3--:R-:W-:Y:S06]  /*1010*/  @!P5 BRA `(.L_x_19186) ;  /* 0x0000000000bcd947 */ /* 0x008fec0003800000 */
        /* <DEDUP_REMOVED lines=9> */
[----:B0-----:R-:W-:-:S06]  /*10b0*/  IMAD.WIDE.U32 R188, R20, 0x10, R188 ;  /* 0x0000001014bc7825 */ /* 0x001fcc00078e00bc */
[----:B------:R-:W2:Y:S01]  /*10c0*/  LDG.E.128 R188, desc[UR6][R188.64] ;  /* 0x00000006bcbc7981 */ /* 0x000ea2000c1e1d00 */
[----:B-1----:R-:W-:-:S06]  /*10d0*/  IMAD.WIDE.U32 R192, R20, 0x10, R192 ;  /* 0x0000001014c07825 */ /* 0x002fcc00078e00c0 */
[----:B------:R-:W3:Y:S01]  /*10e0*/  LDG.E.128 R192, desc[UR6][R192.64] ;  /* 0x00000006c0c07981 */ /* 0x000ee2000c1e1d00 */
[----:B------:R-:W-:-:S05]  /*10f0*/  @P0 IMAD.WIDE.U32 R214, R20, 0x10, R214 ;  /* 0x0000001014d60825 */ /* 0x000fca00078e00d6 */
[----:B------:R0:W5:Y:S02]  /*1100*/  @P0 LDG.E.128 R52, desc[UR6][R214.64] ;  /* 0x00000006d6340981 */ /* 0x000164000c1e1d00 */
[----:B0-----:R-:W0:Y:S02]  /*1110*/  LDC.64 R214, c[0x0][0x3b0] ;  /* 0x0000ec00ffd67b82 */ /* 0x001e240000000a00 */
[----:B0-----:R-:W-:-:S05]  /*1120*/  IMAD.WIDE.U32 R214, R20, 0x4, R214 ;  /* 0x0000000414d67825 */ /* 0x001fca00078e00d6 */
[----:B------:R0:W5:Y:S01]  /*1130*/  LDG.E R4, desc[UR6][R214.64] ;  /* 0x00000006d6047981 */ /* 0x000162000c1e1900 */
[C---:B--2---:R-:W-:Y:S01]  /*1140*/  FADD.FTZ R19, -R18.reuse, R188 ;  /* 0x000000bc12137221 */ /* 0x044fe20000010100 */
[----:B------:R-:W-:-:S03]  /*1150*/  FADD.FTZ R23, -R18, R190 ;  /* 0x000000be12177221 */ /* 0x000fc60000010100 */
[C---:B-----5:R-:W-:Y:S01]  /*1160*/  FMUL.FTZ R196, R5.reuse, R19 ;  /* 0x0000001305c47220 */ /* 0x060fe20000410000 */
[C---:B------:R-:W-:Y:S01]  /*1170*/  FADD.FTZ R19, -R18.reuse, R191 ;  /* 0x000000bf12137221 */ /* 0x040fe20000010100 */
[----:B------:R-:W-:Y:S01]  /*1180*/  FADD.FTZ R189, -R18, R189 ;  /* 0x000000bd12bd7221 */ /* 0x000fe20000010100 */
[----:B---3--:R-:W-:Y:S01]  /*1190*/  FMUL.FTZ R223, R240, R192 ;  /* 0x000000c0f0df7220 */ /* 0x008fe20000410000 */
[C---:B------:R-:W-:Y:S01]  /*11a0*/  FMUL.FTZ R219, R5.reuse, R23 ;  /* 0x0000001705db7220 */ /* 0x040fe20000410000 */
[C---:B------:R-:W-:Y:S01]  /*11b0*/  FMUL.FTZ R23, R5.reuse, R19 ;  /* 0x0000001305177220 */ /* 0x040fe20000410000 */
[----:B------:R-:W-:Y:S01]  /*11c0*/  FMUL.FTZ R248, R232, R193 ;  /* 0x000000c1e8f87220 */ /* 0x000fe20000410000 */
[----:B------:R-:W-:Y:S01]  /*11d0*/  FADD.FTZ R19, RZ, R223 ;  /* 0x000000dfff137221 */ /* 0x000fe20000010000 */
[----:B------:R-:W-:Y:S01]  /*11e0*/  FMUL.FTZ R220, R5, R189 ;  /* 0x000000bd05dc7220 */ /* 0x000fe20000410000 */
[----:B------:R-:W-:Y:S01]  /*11f0*/  FFMA.FTZ R188, R196, R223, RZ ;  /* 0x000000dfc4bc7223 */ /* 0x000fe200000100ff */
[----:B----4-:R-:W-:Y:S01]  /*1200*/  FMUL.FTZ R240, R212, R194 ;  /* 0x000000c2d4f07220 */ /* 0x010fe20000410000 */
[----:B------:R-:W-:-:S02]  /*1210*/  FADD.FTZ R19, R19, R248 ;  /* 0x000000f813137221 */ /* 0x000fc40000010000 */
[----:B------:R-:W-:Y:S01]  /*1220*/  FFMA.FTZ R188, R220, R248, R188 ;  /* 0x000000f8dcbc7223 */ /* 0x000fe200000100bc */
[----:B------:R-:W-:Y:S01]  /*1230*/  FMUL.FTZ R232, R204, R195 ;  /* 0x000000c3cce87220 */ /* 0x000fe20000410000 */
[----:B------:R-:W-:Y:S02]  /*1240*/  FADD.FTZ R19, R19, R240 ;  /* 0x000000f013137221 */ /* 0x000fe40000010000 */
        /* <DEDUP_REMOVED lines=11> */
[----:B0-----:R-:W-:-:S07]  /*1300*/  IADD3 R212, PT, PT, R20, 0x20, RZ ;  /* 0x0000002014d47810 */ /* 0x001fce0007ffe0ff */
.L_x_19186:
[----:B------:R-:W-:Y:S05]  /*1310*/  BSYNC.RECONVERGENT B1 ;  /* 0x0000000000017941 */ /* 0x000fea0003800200 */
.L_x_19185:
[----:B------:R-:W-:Y:S04]  /*1320*/  BSSY.RECONVERGENT B1, `(.L_x_19187) ;  /* 0x0000032000017945 */ /* 0x000fe80003800200 */
        /* <DEDUP_REMOVED lines=10> */
[----:B0-----:R-:W-:-:S07]  /*13d0*/  IMAD.WIDE.U32 R190, R212, 0x10, R190 ;  /* 0x00000010d4be7825 */ /* 0x001fce00078e00be */
[----:B------:R-:W0:Y:S01]  /*13e0*/  LDC.64 R214, c[0x0][0x3b0] ;  /* 0x0000ec00ffd67b82 */ /* 0x000e220000000a00 */
[----:B-1----:R-:W-:-:S05]  /*13f0*/  @P0 IMAD.WIDE.U32 R188, R212, 0x10, R188 ;  /* 0x00000010d4bc0825 */ /* 0x002fca00078e00bc */
[----:B------:R1:W5:Y:S02]  /*1400*/  @P0 LDG.E.128 R48, desc[UR6][R188.64] ;  /* 0x00000006bc300981 */ /* 0x000364000c1e1d00 */
[C---:B-1----:R-:W-:Y:S02]  /*1410*/  IMAD.WIDE.U32 R188, R212.reuse, 0x10, R192 ;  /* 0x00000010d4bc7825 */ /* 0x042fe400078e00c0 */
[----:B------:R-:W2:Y:S04]  /*1420*/  LDG.E.128 R192, desc[UR6][R190.64] ;  /* 0x00000006bec07981 */ /* 0x000ea8000c1e1d00 */
[----:B------:R-:W3:Y:S01]  /*1430*/  LDG.E.128 R188, desc[UR6][R188.64] ;  /* 0x00000006bcbc7981 */ /* 0x000ee2000c1e1d00 */
[----:B0-----:R-:W-:-:S05]  /*1440*/  IMAD.WIDE.U32 R214, R212, 0x4, R214 ;  /* 0x00000004d4d67825 */ /* 0x001fca00078e00d6 */
[----:B------:R3:W5:Y:S01]  /*1450*/  LDG.E R6, desc[UR6][R214.64] ;  /* 0x00000006d6067981 */ /* 0x000762000c1e1900 */
[----:B------:R-:W-:Y:S01]  /*1460*/  IADD3 R212, PT, PT, R212, 0x20, RZ ;  /* 0x00000020d4d47810 */ /* 0x000fe20007ffe0ff */
[C---:B--2---:R-:W-:Y:S01]  /*1470*/  FADD.FTZ R22, -R18.reuse, R192 ;  /* 0x000000c012167221 */ /* 0x044fe20000010100 */
[C---:B------:R-:W-:Y:S01]  /*1480*/  FADD.FTZ R193, -R18.reuse, R193 ;  /* 0x000000c112c17221 */ /* 0x040fe20000010100 */
[C---:B------:R-:W-:Y:S02]  /*1490*/  FADD.FTZ R194, -R18.reuse, R194 ;  /* 0x000000c212c27221 */ /* 0x040fe40000010100 */
[C---:B-----5:R-:W-:Y:S01]  /*14a0*/  FMUL.FTZ R218, R5.reuse, R22 ;  /* 0x0000001605da7220 */ /* 0x060fe20000410000 */
[----:B------:R-:W-:Y:S01]  /*14b0*/  FMUL.FTZ R209, R5, R193 ;  /* 0x000000c105d17220 */ /* 0x000fe20000410000 */
[----:B------:R-:W-:Y:S01]  /*14c0*/  FADD.FTZ R22, -R18, R195 ;  /* 0x000000c312167221 */ /* 0x000fe20000010100 */
[----:B---3--:R-:W-:Y:S01]  /*14d0*/  FMUL.FTZ R215, R202, R188 ;  /* 0x000000bccad77220 */ /* 0x008fe20000410000 */
[----:B------:R-:W-:Y:S01]  /*14e0*/  FADD.FTZ R112, R112, R188 ;  /* 0x000000bc70707221 */ /* 0x000fe20000010000 */
[----:B------:R-:W-:Y:S01]  /*14f0*/  FFMA.FTZ R144, R188, R218, R144 ;  /* 0x000000dabc907223 */ /* 0x000fe20000010090 */
[----:B------:R-:W-:Y:S01]  /*1500*/  FMUL.FTZ R247, R247, R189 ;  /* 0x000000bdf7f77220 */ /* 0x000fe20000410000 */
[----:B------:R-:W-:Y:S01]  /*1510*/  FADD.FTZ R188, R204, R215 ;  /* 0x000000d7ccbc7221 */ /* 0x000fe20000010000 */
[----:B------:R0:W-:Y:S01]  /*1520*/  STL [R1+0xc], R215 ;  /* 0x00000cd701007387 */ /* 0x0001e20000100800 */
[----:B------:R-:W-:Y:S01]  /*1530*/  FFMA.FTZ R19, R218, R215, R19 ;  /* 0x000000d7da137223 */ /* 0x000fe20000010013 */
        /* <DEDUP_REMOVED lines=16> */
.L_x_19188:
[----:B------:R-:W-:Y:S05]  /*1640*/  BSYNC.RECONVERGENT B1 ;  /* 0x0000000000017941 */ /* 0x000fea0003800200 */
.L_x_19187:
        /* <DEDUP_REMOVED lines=50> */
.L_x_19190:
[----:B------:R-:W-:Y:S05]  /*1970*/  BSYNC.RECONVERGENT B1 ;  /* 0x0000000000017941 */ /* 0x000fea0003800200 */
.L_x_19189:
        /* <DEDUP_REMOVED lines=50> */
.L_x_19192:
[----:B------:R-:W-:Y:S05]  /*1ca0*/  BSYNC.RECONVERGENT B1 ;  /* 0x0000000000017941 */ /* 0x000fea0003800200 */
.L_x_19191:
[----:B------:R-:W-:Y:S01]  /*1cb0*/  ISETP.GE.U32.AND P3, PT, R0, 0xa0, PT ;  /* 0x000000a00000780c */ /* 0x000fe20003f66070 */
[----:B------:R-:W-:-:S12]  /*1cc0*/  BSSY.RECONVERGENT B1, `(.L_x_19193) ;  /* 0x0000032000017945 */ /* 0x000fd80003800200 */
        /* <DEDUP_REMOVED lines=9> */
[----:B------:R-:W0:Y:S02]  /*1d60*/  @P0 LDC.64 R188, c[0x0][0x438] ;  /* 0x00010e00ffbc0b82 */ /* 0x000e240000000a00 */
[----:B0-----:R-:W-:-:S05]  /*1d70*/  @P0 IMAD.WIDE.U32 R188, R212, 0x10, R188 ;  /* 0x00000010d4bc0825 */ /* 0x001fca00078e00bc */
[----:B------:R0:W5:Y:S01]  /*1d80*/  @P0 LDG.E.128 R36, desc[UR6][R188.64] ;  /* 0x00000006bc240981 */ /* 0x000162000c1e1d00 */
[----:B------:R-:W-:-:S05]  /*1d90*/  IMAD.WIDE.U32 R190, R212, 0x10, R190 ;  /* 0x00000010d4be7825 */ /* 0x000fca00078e00be */
[----:B------:R-:W2:Y:S01]  /*1da0*/  LDG.E.128 R192, desc[UR6][R190.64] ;  /* 0x00000006bec07981 */ /* 0x000ea2000c1e1d00 */
[----:B0-----:R-:W0:Y:S02]  /*1db0*/  LDC.64 R188, c[0x0][0x428] ;  /* 0x00010a00ffbc7b82 */ /* 0x001e240000000a00 */
[----:B0-----:R-:W-:-:S06]  /*1dc0*/  IMAD.WIDE.U32 R188, R212, 0x10, R188 ;  /* 0x00000010d4bc7825 */ /* 0x001fcc00078e00bc */
[----:B------:R-:W3:Y:S01]  /*1dd0*/  LDG.E.128 R188, desc[UR6][R188.64] ;  /* 0x00000006bcbc7981 */ /* 0x000ee2000c1e1d00 */
[----:B-1----:R-:W-:-:S05]  /*1de0*/  IMAD.WIDE.U32 R214, R212, 0x4, R214 ;  /* 0x00000004d4d67825 */ /* 0x002fca00078e00d6 */
[----:B------:R3:W5:Y:S01]  /*1df0*/  LDG.E R11, desc[UR6][R214.64] ;  /* 0x00000006d60b7981 */ /* 0x000762000c1e1900 */
[----:B------:R-:W-:Y:S01]  /*1e00*/  IADD3 R212, PT, PT, R212, 0x20, RZ ;  /* 0x00000020d4d47810 */ /* 0x000fe20007ffe0ff */
[C---:B--2---:R-:W-:Y:S01]  /*1e10*/  FADD.FTZ R12, -R18.reuse, R192 ;  /* 0x000000c0120c7221 */ /* 0x044fe20000010100 */
[----:B------:R-:W-:-:S03]  /*1e20*/  FADD.FTZ R193, -R18, R193 ;  /* 0x000000c112c17221 */ /* 0x000fc60000010100 */
[C---:B-----5:R-:W-:Y:S01]  /*1e30*/  FMUL.FTZ R213, R5.reuse, R12 ;  /* 0x0000000c05d57220 */ /* 0x060fe20000410000 */
[C---:B------:R-:W-:Y:S01]  /*1e40*/  FADD.FTZ R194, -R18.reuse, R194 ;  /* 0x000000c212c27221 */ /* 0x040fe20000010100 */
[----:B------:R-:W-:Y:S01]  /*1e50*/  FMUL.FTZ R206, R5, R193 ;  /* 0x000000c105ce7220 */ /* 0x000fe20000410000 */
[----:B------:R-:W-:-:S04]  /*1e60*/  FADD.FTZ R12, -R18, R195 ;  /* 0x000000c3120c7221 */ /* 0x000fc80000010100 */
[----:B------:R-:W-:Y:S01]  /*1e70*/  FMUL.FTZ R12, R5, R12 ;  /* 0x0000000c050c7220 */ /* 0x000fe20000410000 */
[----:B---3--:R-:W-:-:S05]  /*1e80*/  FMUL.FTZ R215, R199, R188 ;  /* 0x000000bcc7d77220 */ /* 0x008fca0000410000 */
[----:B------:R0:W-:Y:S01]  /*1e90*/  STL [R1], R215 ;  /* 0x000000d701007387 */ /* 0x0001e20000100800 */
[----:B------:R-:W-:Y:S01]  /*1ea0*/  FADD.FTZ R100, R100, R188 ;  /* 0x000000bc64647221 */ /* 0x000fe20000010000 */
[----:B------:R-:W-:Y:S01]  /*1eb0*/  FFMA.FTZ R132, R188, R213, R132 ;  /* 0x000000d5bc847223 */ /* 0x000fe20000010084 */
[----:B------:R-:W-:Y:S01]  /*1ec0*/  FMUL.FTZ R244, R244, R189 ;  /* 0x000000bdf4f47220 */ /* 0x000fe20000410000 */
[----:B------:R-:W-:Y:S01]  /*1ed0*/  FADD.FTZ R188, R204, R215 ;  /* 0x000000d7ccbc7221 */ /* 0x000fe20000010000 */
[----:B------:R-:W-:Y:S01]  /*1ee0*/  FFMA.FTZ R19, R213, R215, R19 ;  /* 0x000000d7d5137223 */ /* 0x000fe20000010013 */
[----:B------:R-:W-:Y:S01]  /*1ef0*/  FMUL.FTZ R199, R5, R194 ;  /* 0x000000c205c77220 */ /* 0x000fe20000410000 */
[----:B----4-:R-:W-:Y:S01]  /*1f00*/  FMUL.FTZ R236, R236, R190 ;  /* 0x000000beecec7220 */ /* 0x010fe20000410000 */
        /* <DEDUP_REMOVED lines=13> */
.L_x_19194:
[----:B------:R-:W-:Y:S05]  /*1fe0*/  BSYNC.RECONVERGENT B1 ;  /* 0x0000000000017941 */ /* 0x000fea0003800200 */
.L_x_19193:
        /* <DEDUP_REMOVED lines=16> */
[----:B0-----:R-:W0:Y:S01]  /*20f0*/  LDC.64 R188, c[0x0][0x428] ;  /* 0x00010a00ffbc7b82 */ /* 0x001e220000000a00 */
[----:B-1----:R-:W-:-:S05]  /*2100*/  IMAD.WIDE.U32 R214, R212, 0x4, R214 ;  /* 0x00000004d4d67825 */ /* 0x002fca00078e00d6 */
[----:B------:R1:W5:Y:S01]  /*2110*/  LDG.E R13, desc[UR6][R214.64] ;  /* 0x00000006d60d7981 */ /* 0x000362000c1e1900 */
[----:B0-----:R-:W-:-:S06]  /*2120*/  IMAD.WIDE.U32 R188, R212, 0x10, R188 ;  /* 0x00000010d4bc7825 */ /* 0x001fcc00078e00bc */
[----:B------:R-:W3:Y:S01]  /*2130*/  LDG.E.128 R188, desc[UR6][R188.64] ;  /* 0x00000006bcbc7981 */ /* 0x000ee2000c1e1d00 */
        /* <DEDUP_REMOVED lines=29> */
.L_x_19196:
[----:B------:R-:W-:Y:S05]  /*2310*/  BSYNC.RECONVERGENT B1 ;  /* 0x0000000000017941 */ /* 0x000fea0003800200 */
.L_x_19195:
        /* <DEDUP_REMOVED lines=50> */
.L_x_19198:
[----:B------:R-:W-:Y:S05]  /*2640*/  BSYNC.RECONVERGENT B1 ;  /* 0x0000000000017941 */ /* 0x000fea0003800200 */
.L_x_19197:
        /* <DEDUP_REMOVED lines=14> */
[----:B------:R-:W-:-:S04]  /*2730*/  IMAD.WIDE.U32 R190, R212, 0x10, R190 ;  /* 0x00000010d4be7825 */ /* 0x000fc800078e00be */
[C---:B-1----:R-:W-:Y:S01]  /*2740*/  IMAD.WIDE.U32 R214, R212.reuse, 0x4, R214 ;  /* 0x00000004d4d67825 */ /* 0x042fe200078e00d6 */
[----:B------:R-:W2:Y:S01]  /*2750*/  LDG.E.128 R192, desc[UR6][R190.64] ;  /* 0x00000006bec07981 */ /* 0x000ea2000c1e1d00 */
[----:B0-----:R-:W0:Y:S03]  /*2760*/  LDC.64 R188, c[0x0][0x428] ;  /* 0x00010a00ffbc7b82 */ /* 0x001e260000000a00 */
[----:B------:R1:W5:Y:S01]  /*2770*/  LDG.E R17, desc[UR6][R214.64] ;  /* 0x00000006d6117981 */ /* 0x000362000c1e1900 */
[----:B0-----:R-:W-:-:S06]  /*2780*/  IMAD.WIDE.U32 R188, R212, 0x10, R188 ;  /* 0x00000010d4bc7825 */ /* 0x001fcc00078e00bc */
[----:B------:R-:W3:Y:S01]  /*2790*/  LDG.E.128 R188, desc[UR6][R188.64] ;  /* 0x00000006bcbc7981 */ /* 0x000ee2000c1e1d00 */
[C---:B--2---:R-:W-:Y:S01]  /*27a0*/  FADD.FTZ R192, -R18.reuse, R192 ;  /* 0x000000c012c07221 */ /* 0x044fe20000010100 */
[----:B------:R-:W-:-:S03]  /*27b0*/  FADD.FTZ R193, -R18, R193 ;  /* 0x000000c112c17221 */ /* 0x000fc60000010100 */
[C---:B-----5:R-:W-:Y:S01]  /*27c0*/  FMUL.FTZ R222, R5.reuse, R192 ;  /* 0x000000c005de7220 */ /* 0x060fe20000410000 */
[C---:B------:R-:W-:Y:S01]  /*27d0*/  FADD.FTZ R21, -R18.reuse, R194 ;  /* 0x000000c212157221 */ /* 0x040fe20000010100 */
[----:B------:R-:W-:Y:S01]  /*27e0*/  FADD.FTZ R18, -R18, R195 ;  /* 0x000000c312127221 */ /* 0x000fe20000010100 */
[----:B------:R-:W-:Y:S01]  /*27f0*/  FMUL.FTZ R221, R5, R193 ;  /* 0x000000c105dd7220 */ /* 0x000fe20000410000 */
[----:B---3--:R-:W-:Y:S01]  /*2800*/  FMUL.FTZ R250, R249, R188 ;  /* 0x000000bcf9fa7220 */ /* 0x008fe20000410000 */
[----:B------:R-:W-:Y:S01]  /*2810*/  FADD.FTZ R88, R88, R188 ;  /* 0x000000bc58587221 */ /* 0x000fe20000010000 */
[----:B------:R-:W-:Y:S01]  /*2820*/  FFMA.FTZ R120, R188, R222, R120 ;  /* 0x000000debc787223 */ /* 0x000fe20000010078 */
[----:B------:R-:W-:Y:S01]  /*2830*/  FMUL.FTZ R241, R241, R189 ;  /* 0x000000bdf1f17220 */ /* 0x000fe20000410000 */
[----:B------:R-:W-:Y:S01]  /*2840*/  FADD.FTZ R188, R204, R250 ;  /* 0x000000faccbc7221 */ /* 0x000fe20000010000 */
[----:B------:R-:W-:Y:S01]  /*2850*/  FFMA.FTZ R19, R222, R250, R19 ;  /* 0x000000fade137223 */ /* 0x000fe20000010013 */
[C---:B------:R-:W-:Y:S01]  /*2860*/  FMUL.FTZ R249, R5.reuse, R21 ;  /* 0x0000001505f97220 */ /* 0x040fe20000410000 */
        /* <DEDUP_REMOVED lines=15> */
.L_x_19200:
[----:B------:R-:W-:Y:S05]  /*2960*/  BSYNC.RECONVERGENT B1 ;  /* 0x0000000000017941 */ /* 0x000fea0003800200 */
.L_x_19199:
[----:B------:R-:W-:Y:S01]  /*2970*/  ISETP.NE.U32.AND P6, PT, RZ, UR10, PT ;  /* 0x0000000aff007c0c */ /* 0x000fe2000bfc5070 */
[----:B------:R-:W-:Y:S01]  /*2980*/  UMOV UR4, 0xffffffff ;  /* 0xffffffff00047882 */ /* 0x000fe20000000000 */
[----:B------:R-:W-:Y:S02]  /*2990*/  LOP3.LUT R2, R2, 0xfffffffe, RZ, 0xc0, !PT ;  /* 0xfffffffe02027812 */ /* 0x000fe400078ec0ff */
[----:B------:R-:W-:-:S13]  /*29a0*/  ISETP.NE.AND.EX P6, PT, RZ, UR11, PT, P6 ;  /* 0x0000000bff007c0c */ /* 0x000fda000bfc5360 */
[----:B------:R-:W-:Y:S01]  /*29b0*/  @P6 LOP3.LUT R2, R2, 0x1, RZ, 0xfc, !PT ;  /* 0x0000000102026812 */ /* 0x000fe200078efcff */
        /* <DEDUP_REMOVED lines=19> */
.L_x_19290:
[----:B------:R-:W-:Y:S01]  /*2af0*/  LOP3.LUT R2, R2, 0xffffffdf, RZ, 0xc0, !PT ;  /* 0xffffffdf02027812 */ /* 0x000fe200078ec0ff */
[----:B-1----:R-:W-:Y:S01]  /*2b00*/  FADD.FTZ R191, R191, R193 ;  /* 0x000000c1bfbf7221 */ /* 0x002fe20000010000 */
[----:B0-----:R-:W-:Y:S01]  /*2b10*/  FADD.FTZ R18, R19, R18 ;  /* 0x0000001213127221 */ /* 0x001fe20000010000 */
[----:B------:R-:W-:Y:S01]  /*2b20*/  BSSY.RECONVERGENT B1, `(.L_x_19202) ;  /* 0x00006f1000017945 */ /* 0x000fe20003800200 */
[----:B------:R-:W-:Y:S01]  /*2b30*/  @P0 LOP3.LUT R2, R2, 0x20, RZ, 0xfc, !PT ;  /* 0x0000002002020812 */ /* 0x000fe200078efcff */
[----:B------:R-:W-:Y:S01]  /*2b40*/  FMUL.FTZ R19, R191, UR9 ;  /* 0x00000009bf137c20 */ /* 0x000fe20008410000 */
        /* <DEDUP_REMOVED lines=23> */
[----:B------:R-:W-:-:S05]  /*2cc0*/  FMUL.FTZ R84, R180, R193 ;  /* 0x000000c1b4547220 */ /* 0x000fca0000410000 */
[----:B------:R-:W-:Y:S01]  /*2cd0*/  SEL R188, R84, RZ, P6 ;  /* 0x000000ff54bc7207 */ /* 0x000fe20003000000 */
[----:B------:R-:W-:Y:S01]  /*2ce0*/  FFMA.FTZ R84, R220, R18, R19 ;  /* 0x00000012dc547223 */ /* 0x000fe20000010013 */
[----:B------:R-:W-:-:S03]  /*2cf0*/  LOP3.LUT P6, RZ, R4, 0xff00, RZ, 0xc0, !PT ;  /* 0x0000ff0004ff7812 */ /* 0x000fc600078cc0ff */
[----:B------:R-:W-:-:S04]  /*2d00*/  FADD.FTZ R84, R248, -R84 ;  /* 0x80000054f8547221 */ /* 0x000fc80000010000 */
[----:B------:R-:W-:-:S04]  /*2d10*/  FMUL.FTZ R84, R5, R84 ;  /* 0x0000005405547220 */ /* 0x000fc80000410000 */
[----:B------:R-:W-:-:S04]  /*2d20*/  FMUL.FTZ R84, R84, R3 ;  /* 0x0000000354547220 */ /* 0x000fc80000410000 */
[----:B------:R-:W-:-:S04]  /*2d30*/  FMUL.FTZ R84, R84, UR14 ;  /* 0x0000000e54547c20 */ /* 0x000fc80008410000 */
[-C--:B------:R-:W-:Y:S01]  /*2d40*/  FMUL.FTZ R189, R189, R84.reuse ;  /* 0x00000054bdbd7220 */ /* 0x080fe20000410000 */
[----:B------:R-:W-:-:S04]  /*2d50*/  FMUL.FTZ R84, R181, R84 ;  /* 0x00000054b5547220 */ /* 0x000fc80000410000 */
[----:B------:R-:W-:-:S05]  /*2d60*/  FSEL R189, R189, RZ, P6 ;  /* 0x000000ffbdbd7208 */ /* 0x000fca0003000000 */
[----:B------:R-:W-:Y:S01]  /*2d70*/  FADD.FTZ R193, R85, R189 ;  /* 0x000000bd55c17221 */ /* 0x000fe20000010000 */
        /* <DEDUP_REMOVED lines=9> */
[----:B------:R-:W-:Y:S02]  /*2e10*/  FSEL R85, R85, RZ, P6 ;  /* 0x000000ff55557208 */ /* 0x000fe40003000000 */
[----:B------:R-:W-:Y:S01]  /*2e20*/  SEL R190, R84, RZ, P6 ;  /* 0x000000ff54be7207 */ /* 0x000fe20003000000 */
[----:B------:R-:W-:Y:S01]  /*2e30*/  FFMA.FTZ R84, R23, R18, R19 ;  /* 0x0000001217547223 */ /* 0x000fe20000010013 */
[----:B------:R-:W-:Y:S01]  /*2e40*/  ISETP.GE.U32.AND P6, PT, R4, 0x1000000, PT ;  /* 0x010000000400780c */ /* 0x000fe20003fc6070 */
[----:B------:R-:W-:Y:S02]  /*2e50*/  FADD.FTZ R86, R86, R85 ;  /* 0x0000005556567221 */ /* 0x000fe40000010000 */
[----:B------:R-:W-:-:S04]  /*2e60*/  FADD.FTZ R84, R232, -R84 ;  /* 0x80000054e8547221 */ /* 0x000fc80000010000 */
[----:B------:R-:W-:-:S04]  /*2e70*/  FMUL.FTZ R84, R5, R84 ;  /* 0x0000005405547220 */ /* 0x000fc80000410000 */
[----:B------:R-:W-:-:S04]  /*2e80*/  FMUL.FTZ R84, R84, R3 ;  /* 0x0000000354547220 */ /* 0x000fc80000410000 */
[----:B------:R-:W-:-:S04]  /*2e90*/  FMUL.FTZ R84, R84, UR14 ;  /* 0x0000000e54547c20 */ /* 0x000fc80008410000 */
[-C--:B------:R-:W-:Y:S01]  /*2ea0*/  FMUL.FTZ R85, R191, R84.reuse ;  /* 0x00000054bf557220 */ /* 0x080fe20000410000 */
[----:B------:R-:W-:-:S04]  /*2eb0*/  FMUL.FTZ R84, R183, R84 ;  /* 0x00000054b7547220 */ /* 0x000fc80000410000 */
[----:B------:R-:W-:Y:S02]  /*2ec0*/  FSEL R85, R85, RZ, P6 ;  /* 0x000000ff55557208 */ /* 0x000fe40003000000 */
[----:B------:R-:W-:-:S03]  /*2ed0*/  SEL R191, R84, RZ, P6 ;  /* 0x000000ff54bf7207 */ /* 0x000fc60003000000 */
[----:B------:R-:W-:Y:S01]  /*2ee0*/  FADD.FTZ R87, R87, R85 ;  /* 0x0000005557577221 */ /* 0x000fe20000010000 */
[----:B------:R-:W-:Y:S06]  /*2ef0*/  BRA `(.L_x_19207) ;  /* 0x0000000000b07947 */ /* 0x000fec0003800000 */
.L_x_19206:
[----:B------:R-:W-:Y:S01]  /*2f00*/  FFMA.FTZ R184, R196, R18, R19 ;  /* 0x00000012c4b87223 */ /* 0x000fe20000010013 */
[----:B------:R-:W-:-:S03]  /*2f10*/  LOP3.LUT P6, RZ, R4, 0xff, RZ, 0xc0, !PT ;  /* 0x000000ff04ff7812 */ /* 0x000fc600078cc0ff */
[----:B------:R-:W-:-:S04]  /*2f20*/  FADD.FTZ R184, R223, -R184 ;  /* 0x800000b8dfb87221 */ /* 0x000fc80000010000 */
[----:B-----5:R-:W-:-:S04]  /*2f30*/  FMUL.FTZ R184, R5, R184 ;  /* 0x000000b805b87220 */ /* 0x020fc80000410000 */
[----:B------:R-:W-:-:S04]  /*2f40*/  FMUL.FTZ R185, R184, R3 ;  /* 0x00000003b8b97220 */ /* 0x000fc80000410000 */
[----:B------:R-:W-:-:S04]  /*2f50*/  FMUL.FTZ R185, R185, UR14 ;  /* 0x0000000eb9b97c20 */ /* 0x000fc80008410000 */
[-C--:B------:R-:W-:Y:S01]  /*2f60*/  FMUL.FTZ R186, R188, R185.reuse ;  /* 0x000000b9bcba7220 */ /* 0x080fe20000410000 */
[----:B------:R-:W-:-:S04]  /*2f70*/  FMUL.FTZ R185, R180, R185 ;  /* 0x000000b9b4b97220 */ /* 0x000fc80000410000 */
[----:B------:R-:W-:Y:S02]  /*2f80*/  FSEL R186, R186, RZ, P6 ;  /* 0x000000ffbaba7208 */ /* 0x000fe40003000000 */
[----:B------:R-:W-:Y:S02]  /*2f90*/  SEL R188, R185, RZ, P6 ;  /* 0x000000ffb9bc7207 */ /* 0x000fe40003000000 */
[----:B------:R-:W-:Y:S01]  /*2fa0*/  LOP3.LUT P6, RZ, R4, 0xff00, RZ, 0xc0, !PT ;  /* 0x0000ff0004ff7812 */ /* 0x000fe200078cc0ff */
[----:B------:R-:W-:Y:S01]  /*2fb0*/  FADD.FTZ R192, R84, R186 ;  /* 0x000000ba54c07221 */ /* 0x000fe20000010000 */
[----:B------:R-:W-:-:S04]  /*2fc0*/  FFMA.FTZ R84, R220, R18, R19 ;  /* 0x00000012dc547223 */ /* 0x000fc80000010013 */
        /* <DEDUP_REMOVED lines=9> */
[----:B------:R-:W-:Y:S01]  /*3060*/  LOP3.LUT P6, RZ, R4, 0xff0000, RZ, 0xc0, !PT ;  /* 0x00ff000004ff7812 */ /* 0x000fe200078cc0ff */
        /* <DEDUP_REMOVED lines=20> */
[----:B------:R-:W-:-:S07]  /*31b0*/  FADD.FTZ R87, R87, R85 ;  /* 0x0000005557577221 */ /* 0x000fce0000010000 */
.L_x_19207:
        /* <DEDUP_REMOVED lines=9> */
.L_x_19205:
[----:B------:R-:W-:Y:S05]  /*3250*/  BSYNC.RECONVERGENT B2 ;  /* 0x0000000000027941 */ /* 0x000fea0003800200 */
.L_x_19204:
[----:B------:R-:W-:Y:S01]  /*3260*/  LOP3.LUT P5, RZ, R2, 0x2, RZ, 0xc0, !PT ;  /* 0x0000000202ff7812 */ /* 0x000fe200078ac0ff */
[----:B------:R-:W-:-:S12]  /*3270*/  BSSY.RECONVERGENT B2, `(.L_x_19208) ;  /* 0x000006b000027945 */ /* 0x000fd80003800200 */
[----:B------:R-:W-:Y:S05]  /*3280*/  @!P5 BRA `(.L_x_19209) ;  /* 0x0000000400a4d947 */ /* 0x000fea0003800000 */
[----:B------:R-:W0:Y:S01]  /*3290*/  LDC.64 R188, c[0x0][0x390] ;  /* 0x0000e400ffbc7b82 */ /* 0x000e220000000a00 */
[----:B------:R1:W5:Y:S01]  /*32a0*/  LDL R194, [R1+0xc] ;  /* 0x00000c0001c27983 */ /* 0x0003620000100800 */
[----:B0-----:R-:W-:-:S06]  /*32b0*/  IMAD.WIDE.U32 R188, R20, 0x10, R188 ;  /* 0x0000001014bc7825 */ /* 0x001fcc00078e00bc */
[----:B------:R-:W5:Y:S01]  /*32c0*/  LDG.E.128 R188, desc[UR6][R188.64] ;  /* 0x00000006bcbc7981 */ /* 0x000f62000c1e1d00 */
[----:B------:R-:W-:-:S04]  /*32d0*/  ISETP.NE.U32.AND P5, PT, RZ, UR12, PT ;  /* 0x0000000cff007c0c */ /* 0x000fc8000bfa5070 */
[----:B------:R-:W-:-:S13]  /*32e0*/  ISETP.NE.AND.EX P5, PT, RZ, UR13, PT, P5 ;  /* 0x0000000dff007c0c */ /* 0x000fda000bfa5350 */
[----:B-1----:R-:W-:Y:S05]  /*32f0*/  @!P5 BRA `(.L_x_19210) ;  /* 0x0000000000b4d947 */ /* 0x002fea0003800000 */
[----:B------:R-:W-:Y:S01]  /*3300*/  FFMA.FTZ R184, R218, R18, R19 ;  /* 0x00000012dab87223 */ /* 0x000fe20000010013 */
[----:B------:R-:W-:-:S03]  /*3310*/  LOP3.LUT P6, RZ, R6, 0xff, RZ, 0xc0, !PT ;  /* 0x000000ff06ff7812 */ /* 0x000fc600078cc0ff */
[----:B-----5:R-:W-:-:S04]  /*3320*/  FADD.FTZ R184, R194, -R184 ;  /* 0x800000b8c2b87221 */ /* 0x020fc80000010000 */
[----:B------:R-:W-:-:S04]  /*3330*/  FMUL.FTZ R184, R5, R184 ;  /* 0x000000b805b87220 */ /* 0x000fc80000410000 */
        /* <DEDUP_REMOVED lines=41> */
.L_x_19210:
[----:B------:R-:W-:Y:S01]  /*35d0*/  FFMA.FTZ R192, R218, R18, R19 ;  /* 0x00000012dac07223 */ /* 0x000fe20000010013 */
[----:B------:R-:W-:-:S03]  /*35e0*/  LOP3.LUT P6, RZ, R6, 0xff, RZ, 0xc0, !PT ;  /* 0x000000ff06ff7812 */ /* 0x000fc600078cc0ff */
[----:B-----5:R-:W-:-:S04]  /*35f0*/  FADD.FTZ R192, R194, -R192 ;  /* 0x800000c0c2c07221 */ /* 0x020fc80000010000 */
[----:B------:R-:W-:-:S04]  /*3600*/  FMUL.FTZ R192, R5, R192 ;  /* 0x000000c005c07220 */ /* 0x000fc80000410000 */
        /* <DEDUP_REMOVED lines=40> */
.L_x_19211:
        /* <DEDUP_REMOVED lines=9> */
.L_x_19209:
[----:B------:R-:W-:Y:S05]  /*3920*/  BSYNC.RECONVERGENT B2 ;  /* 0x0000000000027941 */ /* 0x000fea0003800200 */
.L_x_19208:
        /* <DEDUP_REMOVED lines=55> */
.L_x_19214:
        /* <DEDUP_REMOVED lines=44> */
.L_x_19215:
        /* <DEDUP_REMOVED lines=9> */
.L_x_19213:
[----:B------:R-:W-:Y:S05]  /*3ff0*/  BSYNC.RECONVERGENT B2 ;  /* 0x0000000000027941 */ /* 0x000fea0003800200 */
.L_x_19212:
[----:B------:R-:W-:Y:S04]  /*4000*/  BSSY.RECONVERGENT B2, `(.L_x_19216) ;  /* 0x000006d000027945 */ /* 0x000fe80003800200 */
        /* <DEDUP_REMOVED lines=17> */
[----:B------:R-:W-:-:S04]  /*4120*/  FFMA.FTZ R72, R207, R18, R19 ;  /* 0x00000012cf487223 */ /* 0x000fc80000010013 */
[----:B------:R-:W-:-:S04]  /*4130*/  FADD.FTZ R72, R245, -R72 ;  /* 0x80000048f5487221 */ /* 0x000fc80000010000 */
[----:B------:R-:W-:-:S04]  /*4140*/  FMUL.FTZ R185, R5, R72 ;  /* 0x0000004805b97220 */ /* 0x000fc80000410000 */
[----:B------:R-:W-:-:S04]  /*4150*/  FMUL.FTZ R72, R185, R3 ;  /* 0x00000003b9487220 */ /* 0x000fc80000410000 */
[----:B------:R-:W-:Y:S01]  /*4160*/  FMUL.FTZ R187, R72, UR14 ;  /* 0x0000000e48bb7c20 */ /* 0x000fe20008410000 */
[----:B------:R-:W-:-:S03]  /*4170*/  FMUL.FTZ R72, R168, R186 ;  /* 0x000000baa8487220 */ /* 0x000fc60000410000 */
[----:B------:R-:W-:Y:S02]  /*4180*/  FMUL.FTZ R186, R189, R187 ;  /* 0x000000bbbdba7220 */ /* 0x000fe40000410000 */
[----:B------:R-:W-:Y:S02]  /*4190*/  SEL R72, R72, RZ, P5 ;  /* 0x000000ff48487207 */ /* 0x000fe40002800000 */
[----:B------:R-:W-:-:S04]  /*41a0*/  LOP3.LUT P5, RZ, R9, 0xff00, RZ, 0xc0, !PT ;  /* 0x0000ff0009ff7812 */ /* 0x000fc800078ac0ff */
        /* <DEDUP_REMOVED lines=21> */
[----:B------:R-:W-:-:S04]  /*4300*/  ISETP.GE.U32.AND P5, PT, R9, 0x1000000, PT ;  /* 0x010000000900780c */ /* 0x000fc80003fa6070 */
[----:B------:R-:W-:-:S05]  /*4310*/  FSEL R191, R191, RZ, P5 ;  /* 0x000000ffbfbf7208 */ /* 0x000fca0002800000 */
[----:B------:R-:W-:Y:S01]  /*4320*/  FADD.FTZ R191, R75, R191 ;  /* 0x000000bf4bbf7221 */ /* 0x000fe20000010000 */
[----:B------:R-:W-:-:S05]  /*4330*/  FMUL.FTZ R75, R171, R188 ;  /* 0x000000bcab4b7220 */ /* 0x000fca0000410000 */
[----:B------:R-:W-:Y:S01]  /*4340*/  SEL R75, R75, RZ, P5 ;  /* 0x000000ff4b4b7207 */ /* 0x000fe20002800000 */
[----:B------:R-:W-:Y:S06]  /*4350*/  BRA `(.L_x_19219) ;  /* 0x0000000000b07947 */ /* 0x000fec0003800000 */
.L_x_19218:
        /* <DEDUP_REMOVED lines=43> */
[----:B------:R-:W-:-:S07]  /*4610*/  SEL R75, R75, RZ, P5 ;  /* 0x000000ff4b4b7207 */ /* 0x000fce0002800000 */
.L_x_19219:
        /* <DEDUP_REMOVED lines=10> */
[----:B------:R-:W-:-:S07]  /*46c0*/  MOV R75, R191 ;  /* 0x000000bf004b7202 */ /* 0x000fce0000000f00 */
.L_x_19217:
[----:B------:R-:W-:Y:S05]  /*46d0*/  BSYNC.RECONVERGENT B2 ;  /* 0x0000000000027941 */ /* 0x000fea0003800200 */
.L_x_19216:
        /* <DEDUP_REMOVED lines=10> */
[C---:B------:R-:W-:Y:S02]  /*4780*/  LOP3.LUT P5, RZ, R11.reuse, 0xff, RZ, 0xc0, !PT ;  /* 0x000000ff0bff7812 */ /* 0x040fe400078ac0ff */
[----:B------:R-:W-:Y:S01]  /*4790*/  LOP3.LUT P4, RZ, R11, 0xff00, RZ, 0xc0, !PT ;  /* 0x0000ff000bff7812 */ /* 0x000fe2000788c0ff */
        /* <DEDUP_REMOVED lines=28> */
[----:B------:R-:W-:Y:S01]  /*4960*/  FMUL.FTZ R187, R5, R69 ;  /* 0x0000004505bb7220 */ /* 0x000fe20000410000 */
[----:B------:R-:W-:-:S03]  /*4970*/  FMUL.FTZ R69, R165, R188 ;  /* 0x000000bca5457220 */ /* 0x000fc60000410000 */
[----:B------:R-:W-:Y:S02]  /*4980*/  FMUL.FTZ R70, R187, R3 ;  /* 0x00000003bb467220 */ /* 0x000fe40000410000 */
[----:B------:R-:W-:Y:S02]  /*4990*/  SEL R69, R69, RZ, P4 ;  /* 0x000000ff45457207 */ /* 0x000fe40002000000 */
[----:B------:R-:W-:Y:S01]  /*49a0*/  FMUL.FTZ R70, R70, UR14 ;  /* 0x0000000e46467c20 */ /* 0x000fe20008410000 */
[----:B------:R-:W-:-:S03]  /*49b0*/  ISETP.GE.U32.AND P4, PT, R11, 0x1000000, PT ;  /* 0x010000000b00780c */ /* 0x000fc60003f86070 */
[-C--:B------:R-:W-:Y:S01]  /*49c0*/  FMUL.FTZ R191, R191, R70.reuse ;  /* 0x00000046bfbf7220 */ /* 0x080fe20000410000 */
[----:B------:R-:W-:-:S04]  /*49d0*/  FMUL.FTZ R188, R167, R70 ;  /* 0x00000046a7bc7220 */ /* 0x000fc80000410000 */
[----:B------:R-:W-:-:S05]  /*49e0*/  FSEL R191, R191, RZ, P4 ;  /* 0x000000ffbfbf7208 */ /* 0x000fca0002000000 */
[----:B------:R-:W-:Y:S01]  /*49f0*/  FADD.FTZ R191, R71, R191 ;  /* 0x000000bf47bf7221 */ /* 0x000fe20000010000 */
[----:B------:R-:W-:-:S05]  /*4a00*/  FMUL.FTZ R71, R166, R189 ;  /* 0x000000bda6477220 */ /* 0x000fca0000410000 */
[----:B------:R-:W-:Y:S02]  /*4a10*/  SEL R70, R71, RZ, P5 ;  /* 0x000000ff47467207 */ /* 0x000fe40002800000 */
[----:B------:R-:W-:Y:S01]  /*4a20*/  SEL R71, R188, RZ, P4 ;  /* 0x000000ffbc477207 */ /* 0x000fe20002000000 */
[----:B------:R-:W-:Y:S06]  /*4a30*/  BRA `(.L_x_19223) ;  /* 0x0000000000b07947 */ /* 0x000fec0003800000 */
.L_x_19222:
        /* <DEDUP_REMOVED lines=35> */
[-C--:B------:R-:W-:Y:S01]  /*4c70*/  FMUL.FTZ R191, R191, R70.reuse ;  /* 0x00000046bfbf7220 */ /* 0x080fe20000410000 */
[----:B------:R-:W-:Y:S01]  /*4c80*/  FMUL.FTZ R188, R167, R70 ;  /* 0x00000046a7bc7220 */ /* 0x000fe20000410000 */
[----:B------:R-:W-:Y:S02]  /*4c90*/  SEL R69, R69, RZ, P4 ;  /* 0x000000ff45457207 */ /* 0x000fe40002000000 */
[----:B------:R-:W-:-:S04]  /*4ca0*/  ISETP.GE.U32.AND P4, PT, R11, 0x1000000, PT ;  /* 0x010000000b00780c */ /* 0x000fc80003f86070 */
[----:B------:R-:W-:-:S05]  /*4cb0*/  FSEL R191, R191, RZ, P4 ;  /* 0x000000ffbfbf7208 */ /* 0x000fca0002000000 */
[----:B------:R-:W-:Y:S01]  /*4cc0*/  FADD.FTZ R191, R71, R191 ;  /* 0x000000bf47bf7221 */ /* 0x000fe20000010000 */
[----:B------:R-:W-:-:S05]  /*4cd0*/  FMUL.FTZ R71, R166, R189 ;  /* 0x000000bda6477220 */ /* 0x000fca0000410000 */
[----:B------:R-:W-:Y:S02]  /*4ce0*/  SEL R70, R71, RZ, P5 ;  /* 0x000000ff47467207 */ /* 0x000fe40002800000 */
[----:B------:R-:W-:-:S07]  /*4cf0*/  SEL R71, R188, RZ, P4 ;  /* 0x000000ffbc477207 */ /* 0x000fce0002000000 */
.L_x_19223:
        /* <DEDUP_REMOVED lines=11> */
.L_x_19221:
[----:B------:R-:W-:Y:S05]  /*4db0*/  BSYNC.RECONVERGENT B2 ;  /* 0x0000000000027941 */ /* 0x000fea0003800200 */
.L_x_19220:
        /* <DEDUP_REMOVED lines=9> */
[C---:B------:R-:W-:Y:S02]  /*4e50*/  LOP3.LUT P5, RZ, R13.reuse, 0xff, RZ, 0xc0, !PT ;  /* 0x000000ff0dff7812 */ /* 0x040fe400078ac0ff */
[C---:B------:R-:W-:Y:S01]  /*4e60*/  LOP3.LUT P4, RZ, R13.reuse, 0xff00, RZ, 0xc0, !PT ;  /* 0x0000ff000dff7812 */ /* 0x040fe2000788c0ff */
[----:B------:R-:W-:Y:S01]  /*4e70*/  FADD.FTZ R184, R252, -R184 ;  /* 0x800000b8fcb87221 */ /* 0x000fe20000010000 */
[----:B------:R-:W-:-:S03]  /*4e80*/  LOP3.LUT P3, RZ, R13, 0xff0000, RZ, 0xc0, !PT ;  /* 0x00ff00000dff7812 */ /* 0x000fc6000786c0ff */
[----:B-----5:R-:W-:-:S04]  /*4e90*/  FMUL.FTZ R184, R5, R184 ;  /* 0x000000b805b87220 */ /* 0x020fc80000410000 */
        /* <DEDUP_REMOVED lines=33> */
[----:B------:R-:W-:Y:S01]  /*50b0*/  FMUL.FTZ R67, R161, R188 ;  /* 0x000000bca1437220 */ /* 0x000fe20000410000 */
[----:B------:R-:W-:-:S04]  /*50c0*/  FMUL.FTZ R188, R162, R65 ;  /* 0x00000041a2bc7220 */ /* 0x000fc80000410000 */
[----:B------:R-:W-:Y:S02]  /*50d0*/  SEL R65, R67, RZ, P4 ;  /* 0x000000ff43417207 */ /* 0x000fe40002000000 */
[----:B------:R-:W-:Y:S02]  /*50e0*/  SEL R66, R188, RZ, P3 ;  /* 0x000000ffbc427207 */ /* 0x000fe40001800000 */
[----:B------:R-:W-:Y:S01]  /*50f0*/  SEL R67, R189, RZ, P5 ;  /* 0x000000ffbd437207 */ /* 0x000fe20002800000 */
[----:B------:R-:W-:Y:S06]  /*5100*/  BRA `(.L_x_19227) ;  /* 0x0000000000b07947 */ /* 0x000fec0003800000 */
.L_x_19226:
        /* <DEDUP_REMOVED lines=39> */
[----:B------:R-:W-:Y:S01]  /*5380*/  FMUL.FTZ R67, R161, R188 ;  /* 0x000000bca1437220 */ /* 0x000fe20000410000 */
[----:B------:R-:W-:-:S04]  /*5390*/  FMUL.FTZ R188, R162, R65 ;  /* 0x00000041a2bc7220 */ /* 0x000fc80000410000 */
[----:B------:R-:W-:Y:S02]  /*53a0*/  SEL R65, R67, RZ, P4 ;  /* 0x000000ff43417207 */ /* 0x000fe40002000000 */
[----:B------:R-:W-:Y:S02]  /*53b0*/  SEL R66, R188, RZ, P3 ;  /* 0x000000ffbc427207 */ /* 0x000fe40001800000 */
[----:B------:R-:W-:-:S07]  /*53c0*/  SEL R67, R189, RZ, P5 ;  /* 0x000000ffbd437207 */ /* 0x000fce0002800000 */
.L_x_19227:
        /* <DEDUP_REMOVED lines=11> */
.L_x_19225:
[----:B------:R-:W-:Y:S05]  /*5480*/  BSYNC.RECONVERGENT B2 ;  /* 0x0000000000027941 */ /* 0x000fea0003800200 */
.L_x_19224:
        /* <DEDUP_REMOVED lines=10> */
[----:B------:R-:W-:Y:S01]  /*5530*/  LOP3.LUT P3, RZ, R15, 0xff00, RZ, 0xc0, !PT ;  /* 0x0000ff000fff7812 */ /* 0x000fe2000786c0ff */
[----:B------:R-:W-:Y:S01]  /*5540*/  FADD.FTZ R184, R251, -R184 ;  /* 0x800000b8fbb87221 */ /* 0x000fe20000010000 */
[C---:B------:R-:W-:Y:S02]  /*5550*/  LOP3.LUT P4, RZ, R15.reuse, 0xff0000, RZ, 0xc0, !PT ;  /* 0x00ff00000fff7812 */ /* 0x040fe4000788c0ff */
[----:B------:R-:W-:Y:S01]  /*5560*/  ISETP.GE.U32.AND P5, PT, R15, 0x1000000, PT ;  /* 0x010000000f00780c */ /* 0x000fe20003fa6070 */
        /* <DEDUP_REMOVED lines=21> */
[----:B------:R-:W-:Y:S01]  /*56c0*/  FMUL.FTZ R189, R158, R61 ;  /* 0x0000003d9ebd7220 */ /* 0x000fe20000410000 */
[----:B------:R-:W-:-:S03]  /*56d0*/  SEL R61, R188, RZ, P3 ;  /* 0x000000ffbc3d7207 */ /* 0x000fc60001800000 */
        /* <DEDUP_REMOVED lines=10> */
[----:B------:R-:W-:Y:S01]  /*5780*/  FMUL.FTZ R63, R156, R194 ;  /* 0x000000c29c3f7220 */ /* 0x000fe20000410000 */
[----:B------:R-:W-:Y:S01]  /*5790*/  FMUL.FTZ R194, R159, R62 ;  /* 0x0000003e9fc27220 */ /* 0x000fe20000410000 */
[----:B------:R-:W-:-:S03]  /*57a0*/  SEL R62, R189, RZ, P4 ;  /* 0x000000ffbd3e7207 */ /* 0x000fc60002000000 */
[----:B------:R-:W-:Y:S02]  /*57b0*/  SEL R60, R63, RZ, P2 ;  /* 0x000000ff3f3c7207 */ /* 0x000fe40001000000 */
[----:B------:R-:W-:Y:S01]  /*57c0*/  SEL R63, R194, RZ, P5 ;  /* 0x000000ffc23f7207 */ /* 0x000fe20002800000 */
[----:B------:R-:W-:Y:S06]  /*57d0*/  BRA `(.L_x_19231) ;  /* 0x0000000000b07947 */ /* 0x000fec0003800000 */
.L_x_19230:
        /* <DEDUP_REMOVED lines=43> */
[----:B------:R-:W-:-:S07]  /*5a90*/  SEL R63, R194, RZ, P5 ;  /* 0x000000ffc23f7207 */ /* 0x000fce0002800000 */
.L_x_19231:
        /* <DEDUP_REMOVED lines=11> */
.L_x_19229:
[----:B------:R-:W-:Y:S05]  /*5b50*/  BSYNC.RECONVERGENT B2 ;  /* 0x0000000000027941 */ /* 0x000fea0003800200 */
.L_x_19228:
        /* <DEDUP_REMOVED lines=8> */
[C---:B------:R-:W-:Y:S02]  /*5be0*/  ISETP.GE.U32.AND P4, PT, R17.reuse, 0x1000000, PT ;  /* 0x010000001100780c */ /* 0x040fe40003f86070 */
[----:B------:R-:W-:Y:S01]  /*5bf0*/  LOP3.LUT P1, RZ, R17, 0xff, RZ, 0xc0, !PT ;  /* 0x000000ff11ff7812 */ /* 0x000fe2000782c0ff */
[----:B------:R-:W-:Y:S01]  /*5c00*/  FADD.FTZ R184, R225, -R184 ;  /* 0x800000b8e1b87221 */ /* 0x000fe20000010000 */
[C---:B------:R-:W-:Y:S02]  /*5c10*/  LOP3.LUT P2, RZ, R17.reuse, 0xff00, RZ, 0xc0, !PT ;  /* 0x0000ff0011ff7812 */ /* 0x040fe4000784c0ff */
[----:B------:R-:W-:Y:S01]  /*5c20*/  LOP3.LUT P3, RZ, R17, 0xff0000, RZ, 0xc0, !PT ;  /* 0x00ff000011ff7812 */ /* 0x000fe2000786c0ff */
        /* <DEDUP_REMOVED lines=14> */
[-CC-:B------:R-:W-:Y:S01]  /*5d10*/  FFMA.FTZ R56, R221, R18.reuse, R19.reuse ;  /* 0x00000012dd387223 */ /* 0x180fe20000010013 */
[----:B------:R-:W-:Y:S01]  /*5d20*/  FFMA.FTZ R18, R249, R18, R19 ;  /* 0x00000012f9127223 */ /* 0x000fe20000010013 */
[----:B------:R-:W-:Y:S02]  /*5d30*/  FMUL.FTZ R19, R152, R59 ;  /* 0x0000003b98137220 */ /* 0x000fe40000410000 */
[----:B------:R-:W-:Y:S01]  /*5d40*/  FADD.FTZ R56, R241, -R56 ;  /* 0x80000038f1387221 */ /* 0x000fe20000010000 */
[----:B------:R-:W-:-:S03]  /*5d50*/  FADD.FTZ R18, R233, -R18 ;  /* 0x80000012e9127221 */ /* 0x000fc60000010000 */
        /* <DEDUP_REMOVED lines=8> */
[----:B------:R-:W-:Y:S01]  /*5de0*/  FMUL.FTZ R57, R153, R56 ;  /* 0x0000003899397220 */ /* 0x000fe20000410000 */
[----:B------:R-:W-:Y:S01]  /*5df0*/  SEL R56, R19, RZ, P1 ;  /* 0x000000ff13387207 */ /* 0x000fe20000800000 */
[----:B------:R-:W-:Y:S02]  /*5e00*/  FMUL.FTZ R3, R186, R3 ;  /* 0x00000003ba037220 */ /* 0x000fe40000410000 */
[----:B------:R-:W-:Y:S02]  /*5e10*/  SEL R59, R18, RZ, P4 ;  /* 0x000000ff123b7207 */ /* 0x000fe40002000000 */
[----:B------:R-:W-:Y:S01]  /*5e20*/  FMUL.FTZ R5, R3, UR14 ;  /* 0x0000000e03057c20 */ /* 0x000fe20008410000 */
[----:B------:R-:W-:-:S03]  /*5e30*/  SEL R57, R57, RZ, P2 ;  /* 0x000000ff39397207 */ /* 0x000fc60001000000 */
[-C--:B------:R-:W-:Y:S01]  /*5e40*/  FMUL.FTZ R3, R190, R5.reuse ;  /* 0x00000005be037220 */ /* 0x080fe20000410000 */
[----:B------:R-:W-:-:S04]  /*5e50*/  FMUL.FTZ R5, R154, R5 ;  /* 0x000000059a057220 */ /* 0x000fc80000410000 */
[----:B------:R-:W-:-:S05]  /*5e60*/  FSEL R3, R3, RZ, P3 ;  /* 0x000000ff03037208 */ /* 0x000fca0001800000 */
[----:B------:R-:W-:Y:S01]  /*5e70*/  FADD.FTZ R3, R58, R3 ;  /* 0x000000033a037221 */ /* 0x000fe20000010000 */
[----:B------:R-:W-:Y:S01]  /*5e80*/  SEL R58, R5, RZ, P3 ;  /* 0x000000ff053a7207 */ /* 0x000fe20001800000 */
[----:B------:R-:W-:Y:S06]  /*5e90*/  BRA `(.L_x_19234) ;  /* 0x0000000000b07947 */ /* 0x000fec0003800000 */
.L_x_19233:
        /* <DEDUP_REMOVED lines=25> */
[C---:B------:R-:W-:Y:S01]  /*6030*/  FMUL.FTZ R56, R5.reuse, R56 ;  /* 0x0000003805387220 */ /* 0x040fe20000410000 */
[----:B------:R-:W-:Y:S01]  /*6040*/  FMUL.FTZ R5, R5, R18 ;  /* 0x0000001205057220 */ /* 0x000fe20000410000 */
[----:B------:R-:W-:Y:S02]  /*6050*/  FMUL.FTZ R18, R155, R192 ;  /* 0x000000c09b127220 */ /* 0x000fe40000410000 */
[-C--:B------:R-:W-:Y:S01]  /*6060*/  FMUL.FTZ R56, R56, R3.reuse ;  /* 0x0000000338387220 */ /* 0x080fe20000410000 */
[----:B------:R-:W-:Y:S02]  /*6070*/  FMUL.FTZ R3, R5, R3 ;  /* 0x0000000305037220 */ /* 0x000fe40000410000 */
[----:B------:R-:W-:Y:S01]  /*6080*/  SEL R59, R18, RZ, P4 ;  /* 0x000000ff123b7207 */ /* 0x000fe20002000000 */
[----:B------:R-:W-:Y:S01]  /*6090*/  FMUL.FTZ R56, R56, UR14 ;  /* 0x0000000e38387c20 */ /* 0x000fe20008410000 */
[----:B------:R-:W-:-:S03]  /*60a0*/  FMUL.FTZ R5, R3, UR14 ;  /* 0x0000000e03057c20 */ /* 0x000fc60008410000 */
[----:B------:R-:W-:Y:S01]  /*60b0*/  FMUL.FTZ R189, R189, R56 ;  /* 0x00000038bdbd7220 */ /* 0x000fe20000410000 */
[-C--:B------:R-:W-:Y:S01]  /*60c0*/  FMUL.FTZ R3, R190, R5.reuse ;  /* 0x00000005be037220 */ /* 0x080fe20000410000 */
[----:B------:R-:W-:-:S03]  /*60d0*/  FMUL.FTZ R5, R154, R5 ;  /* 0x000000059a057220 */ /* 0x000fc60000410000 */
[----:B------:R-:W-:Y:S02]  /*60e0*/  FSEL R189, R189, RZ, P2 ;  /* 0x000000ffbdbd7208 */ /* 0x000fe40001000000 */
[----:B------:R-:W-:-:S03]  /*60f0*/  FSEL R3, R3, RZ, P3 ;  /* 0x000000ff03037208 */ /* 0x000fc60001800000 */
[----:B------:R-:W-:Y:S01]  /*6100*/  FADD.FTZ R189, R57, R189 ;  /* 0x000000bd39bd7221 */ /* 0x000fe20000010000 */
[----:B------:R-:W-:Y:S01]  /*6110*/  FMUL.FTZ R57, R153, R56 ;  /* 0x0000003899397220 */ /* 0x000fe20000410000 */
[----:B------:R-:W-:Y:S01]  /*6120*/  FADD.FTZ R3, R58, R3 ;  /* 0x000000033a037221 */ /* 0x000fe20000010000 */
[----:B------:R-:W-:Y:S02]  /*6130*/  SEL R56, R19, RZ, P1 ;  /* 0x000000ff13387207 */ /* 0x000fe40000800000 */
[----:B------:R-:W-:Y:S02]  /*6140*/  SEL R58, R5, RZ, P3 ;  /* 0x000000ff053a7207 */ /* 0x000fe40001800000 */
[----:B------:R-:W-:-:S07]  /*6150*/  SEL R57, R57, RZ, P2 ;  /* 0x000000ff39397207 */ /* 0x000fce0001000000 */
.L_x_19234:
        /* <DEDUP_REMOVED lines=11> */
.L_x_19203:
        /* <DEDUP_REMOVED lines=12> */
[----:B------:R-:W-:-:S04]  /*62d0*/  FMUL.FTZ R192, R192, R3 ;  /* 0x00000003c0c07220 */ /* 0x000fc80000410000 */
[----:B------:R-:W-:-:S04]  /*62e0*/  FMUL.FTZ R192, R192, UR14 ;  /* 0x0000000ec0c07c20 */ /* 0x000fc80008410000 */
[----:B--2---:R-:W-:-:S05]  /*62f0*/  FMUL.FTZ R188, R188, R192 ;  /* 0x000000c0bcbc7220 */ /* 0x004fca0000410000 */
[----:B------:R-:W-:-:S05]  /*6300*/  FSEL R188, R188, RZ, P5 ;  /* 0x000000ffbcbc7208 */ /* 0x000fca0002800000 */
[----:B------:R-:W-:Y:S01]  /*6310*/  FADD.FTZ R84, R84, R188 ;  /* 0x000000bc54547221 */ /* 0x000fe20000010000 */
[----:B------:R-:W-:Y:S01]  /*6320*/  FMUL.FTZ R188, R180, R192 ;  /* 0x000000c0b4bc7220 */ /* 0x000fe20000410000 */
[----:B------:R-:W-:-:S04]  /*6330*/  FFMA.FTZ R192, R220, R18, R19 ;  /* 0x00000012dcc07223 */ /* 0x000fc80000010013 */
[----:B------:R-:W-:Y:S01]  /*6340*/  FADD.FTZ R192, R248, -R192 ;  /* 0x800000c0f8c07221 */ /* 0x000fe20000010000 */
[----:B------:R-:W-:Y:S02]  /*6350*/  SEL R188, R188, RZ, P5 ;  /* 0x000000ffbcbc7207 */ /* 0x000fe40002800000 */
[----:B------:R-:W-:Y:S01]  /*6360*/  LOP3.LUT P5, RZ, R4, 0xff00, RZ, 0xc0, !PT ;  /* 0x0000ff0004ff7812 */ /* 0x000fe200078ac0ff */
[----:B------:R-:W-:-:S04]  /*6370*/  FFMA.FTZ R192, R5, R192, R53 ;  /* 0x000000c005c07223 */ /* 0x000fc80000010035 */
[----:B------:R-:W-:-:S04]  /*6380*/  FMUL.FTZ R192, R192, R3 ;  /* 0x00000003c0c07220 */ /* 0x000fc80000410000 */
[----:B------:R-:W-:-:S04]  /*6390*/  FMUL.FTZ R192, R192, UR14 ;  /* 0x0000000ec0c07c20 */ /* 0x000fc80008410000 */
[----:B------:R-:W-:-:S05]  /*63a0*/  FMUL.FTZ R189, R189, R192 ;  /* 0x000000c0bdbd7220 */ /* 0x000fca0000410000 */
        /* <DEDUP_REMOVED lines=17> */
[----:B------:R-:W-:Y:S01]  /*64c0*/  ISETP.GE.U32.AND P5, PT, R4, 0x1000000, PT ;  /* 0x010000000400780c */ /* 0x000fe20003fa6070 */
[----:B------:R-:W-:-:S04]  /*64d0*/  FFMA.FTZ R192, R5, R192, R55 ;  /* 0x000000c005c07223 */ /* 0x000fc80000010037 */
[----:B------:R-:W-:-:S04]  /*64e0*/  FMUL.FTZ R192, R192, R3 ;  /* 0x00000003c0c07220 */ /* 0x000fc80000410000 */
[----:B------:R-:W-:-:S04]  /*64f0*/  FMUL.FTZ R192, R192, UR14 ;  /* 0x0000000ec0c07c20 */ /* 0x000fc80008410000 */
[----:B------:R-:W-:-:S05]  /*6500*/  FMUL.FTZ R191, R191, R192 ;  /* 0x000000c0bfbf7220 */ /* 0x000fca0000410000 */
[----:B------:R-:W-:-:S05]  /*6510*/  FSEL R191, R191, RZ, P5 ;  /* 0x000000ffbfbf7208 */ /* 0x000fca0002800000 */
[----:B------:R-:W-:Y:S01]  /*6520*/  FADD.FTZ R87, R87, R191 ;  /* 0x000000bf57577221 */ /* 0x000fe20000010000 */
[----:B------:R-:W-:Y:S02]  /*6530*/  FMUL.FTZ R191, R183, R192 ;  /* 0x000000c0b7bf7220 */ /* 0x000fe40000410000 */
[----:B------:R-:W0:Y:S03]  /*6540*/  LDC.64 R192, c[0x0][0x468] ;  /* 0x00011a00ffc07b82 */ /* 0x000e260000000a00 */
[----:B------:R-:W-:Y:S01]  /*6550*/  SEL R191, R191, RZ, P5 ;  /* 0x000000ffbfbf7207 */ /* 0x000fe20002800000 */
[C---:B0-----:R-:W-:Y:S01]  /*6560*/  IMAD.WIDE.U32 R192, R20.reuse, 0x10, R192 ;  /* 0x0000001014c07825 */ /* 0x041fe200078e00c0 */
[----:B------:R-:W-:-:S04]  /*6570*/  IADD3 R20, PT, PT, R20, 0x20, RZ ;  /* 0x0000002014147810 */ /* 0x000fc80007ffe0ff */
[----:B------:R0:W-:Y:S03]  /*6580*/  STG.E.128 desc[UR6][R192.64], R188 ;  /* 0x000000bcc0007986 */ /* 0x0001e6000c101d06 */
.L_x_19237:
[----:B------:R-:W-:Y:S05]  /*6590*/  BSYNC.RECONVERGENT B2 ;  /* 0x0000000000027941 */ /* 0x000fea0003800200 */
.L_x_19236:
[----:B------:R-:W-:Y:S01]  /*65a0*/  LOP3.LUT P5, RZ, R2, 0x2, RZ, 0xc0, !PT ;  /* 0x0000000202ff7812 */ /* 0x000fe200078ac0ff */
[----:B------:R-:W-:-:S12]  /*65b0*/  BSSY.RECONVERGENT B2, `(.L_x_19238) ;  /* 0x0000036000027945 */ /* 0x000fd80003800200 */
[----:B------:R-:W-:Y:S05]  /*65c0*/  @!P5 BRA `(.L_x_19239) ;  /* 0x0000000000d0d947 */ /* 0x000fea0003800000 */
[----:B0-----:R-:W0:Y:S01]  /*65d0*/  LDC.64 R188, c[0x0][0x390] ;  /* 0x0000e400ffbc7b82 */ /* 0x001e220000000a00 */
[----:B------:R-:W2:Y:S01]  /*65e0*/  LDL R193, [R1+0xc] ;  /* 0x00000c0001c17983 */ /* 0x000ea20000100800 */
[----:B0-----:R-:W-:-:S06]  /*65f0*/  IMAD.WIDE.U32 R188, R20, 0x10, R188 ;  /* 0x0000001014bc7825 */ /* 0x001fcc00078e00bc */
[----:B------:R-:W3:Y:S01]  /*6600*/  LDG.E.128 R188, desc[UR6][R188.64] ;  /* 0x00000006bcbc7981 */ /* 0x000ee2000c1e1d00 */
[----:B------:R-:W-:Y:S01]  /*6610*/  FFMA.FTZ R192, R218, R18, R19 ;  /* 0x00000012dac07223 */ /* 0x000fe20000010013 */
[----:B------:R-:W-:-:S03]  /*6620*/  LOP3.LUT P5, RZ, R6, 0xff, RZ, 0xc0, !PT ;  /* 0x000000ff06ff7812 */ /* 0x000fc600078ac0ff */
[----:B--2---:R-:W-:-:S04]  /*6630*/  FADD.FTZ R192, R193, -R192 ;  /* 0x800000c0c1c07221 */ /* 0x004fc80000010000 */
[----:B-----5:R-:W-:-:S04]  /*6640*/  FFMA.FTZ R192, R5, R192, R48 ;  /* 0x000000c005c07223 */ /* 0x020fc80000010030 */
[----:B------:R-:W-:-:S04]  /*6650*/  FMUL.FTZ R192, R192, R3 ;  /* 0x00000003c0c07220 */ /* 0x000fc80000410000 */
[----:B------:R-:W-:-:S04]  /*6660*/  FMUL.FTZ R192, R192, UR14 ;  /* 0x0000000ec0c07c20 */ /* 0x000fc80008410000 */
[----:B---3--:R-:W-:-:S05]  /*6670*/  FMUL.FTZ R188, R188, R192 ;  /* 0x000000c0bcbc7220 */ /* 0x008fca0000410000 */
        /* <DEDUP_REMOVED lines=41> */
.L_x_19239:
[----:B------:R-:W-:Y:S05]  /*6910*/  BSYNC.RECONVERGENT B2 ;  /* 0x0000000000027941 */ /* 0x000fea0003800200 */
.L_x_19238:
[----:B------:R-:W-:Y:S01]  /*6920*/  LOP3.LUT P5, RZ, R2, 0x4, RZ, 0xc0, !PT ;  /* 0x0000000402ff7812 */ /* 0x000fe200078ac0ff */
[----:B------:R-:W-:-:S12]  /*6930*/  BSSY.RECONVERGENT B2, `(.L_x_19240) ;  /* 0x0000036000027945 */ /* 0x000fd80003800200 */
[----:B------:R-:W-:Y:S05]  /*6940*/  @!P5 BRA `(.L_x_19241) ;  /* 0x0000000000d0d947 */ /* 0x000fea0003800000 */
[----:B01----:R-:W0:Y:S01]  /*6950*/  LDC.64 R188, c[0x0][0x390] ;  /* 0x0000e400ffbc7b82 */ /* 0x003e220000000a00 */
[----:B------:R-:W2:Y:S01]  /*6960*/  LDL R193, [R1+0x8] ;  /* 0x0000080001c17983 */ /* 0x000ea20000100800 */
[----:B------:R-:W-:Y:S01]  /*6970*/  FFMA.FTZ R192, R217, R18, R19 ;  /* 0x00000012d9c07223 */ /* 0x000fe20000010013 */
[----:B------:R-:W-:-:S05]  /*6980*/  LOP3.LUT P5, RZ, R7, 0xff, RZ, 0xc0, !PT ;  /* 0x000000ff07ff7812 */ /* 0x000fca00078ac0ff */
[----:B------:R-:W1:Y:S01]  /*6990*/  LDC.64 R194, c[0x0][0x468] ;  /* 0x00011a00ffc27b82 */ /* 0x000e620000000a00 */
[----:B0-----:R-:W-:-:S06]  /*69a0*/  IMAD.WIDE.U32 R188, R20, 0x10, R188 ;  /* 0x0000001014bc7825 */ /* 0x001fcc00078e00bc */
[----:B------:R-:W3:Y:S01]  /*69b0*/  LDG.E.128 R188, desc[UR6][R188.64] ;  /* 0x00000006bcbc7981 */ /* 0x000ee2000c1e1d00 */
[----:B--2---:R-:W-:-:S04]  /*69c0*/  FADD.FTZ R192, R193, -R192 ;  /* 0x800000c0c1c07221 */ /* 0x004fc80000010000 */
[----:B-----5:R-:W-:-:S04]  /*69d0*/  FFMA.FTZ R192, R5, R192, R44 ;  /* 0x000000c005c07223 */ /* 0x020fc8000001002c */
[----:B------:R-:W-:-:S04]  /*69e0*/  FMUL.FTZ R192, R192, R3 ;  /* 0x00000003c0c07220 */ /* 0x000fc80000410000 */
[----:B------:R-:W-:-:S04]  /*69f0*/  FMUL.FTZ R193, R192, UR14 ;  /* 0x0000000ec0c17c20 */ /* 0x000fc80008410000 */
[----:B---3--:R-:W-:-:S05]  /*6a00*/  FMUL.FTZ R188, R188, R193 ;  /* 0x000000c1bcbc7220 */ /* 0x008fca0000410000 */
[----:B------:R-:W-:-:S05]  /*6a10*/  FSEL R188, R188, RZ, P5 ;  /* 0x000000ffbcbc7208 */ /* 0x000fca0002800000 */
[----:B------:R-:W-:Y:S01]  /*6a20*/  FADD.FTZ R76, R76, R188 ;  /* 0x000000bc4c4c7221 */ /* 0x000fe20000010000 */
[----:B------:R-:W-:-:S04]  /*6a30*/  FFMA.FTZ R188, R208, R18, R19 ;  /* 0x00000012d0bc7223 */ /* 0x000fc80000010013 */
[----:B------:R-:W-:-:S04]  /*6a40*/  FADD.FTZ R188, R246, -R188 ;  /* 0x800000bcf6bc7221 */ /* 0x000fc80000010000 */
[----:B------:R-:W-:-:S04]  /*6a50*/  FFMA.FTZ R188, R5, R188, R45 ;  /* 0x000000bc05bc7223 */ /* 0x000fc8000001002d */
        /* <DEDUP_REMOVED lines=30> */
[----:B------:R-:W-:Y:S01]  /*6c40*/  FMUL.FTZ R191, R175, R192 ;  /* 0x000000c0afbf7220 */ /* 0x000fe20000410000 */
[C---:B-1----:R-:W-:Y:S01]  /*6c50*/  IMAD.WIDE.U32 R192, R20.reuse, 0x10, R194 ;  /* 0x0000001014c07825 */ /* 0x042fe200078e00c2 */
[----:B------:R-:W-:-:S03]  /*6c60*/  IADD3 R20, PT, PT, R20, 0x20, RZ ;  /* 0x0000002014147810 */ /* 0x000fc60007ffe0ff */
[----:B------:R-:W-:-:S05]  /*6c70*/  SEL R191, R191, RZ, P5 ;  /* 0x000000ffbfbf7207 */ /* 0x000fca0002800000 */
[----:B------:R2:W-:Y:S02]  /*6c80*/  STG.E.128 desc[UR6][R192.64], R188 ;  /* 0x000000bcc0007986 */ /* 0x0005e4000c101d06 */
.L_x_19241:
[----:B------:R-:W-:Y:S05]  /*6c90*/  BSYNC.RECONVERGENT B2 ;  /* 0x0000000000027941 */ /* 0x000fea0003800200 */
.L_x_19240:
[----:B------:R-:W-:Y:S04]  /*6ca0*/  BSSY.RECONVERGENT B2, `(.L_x_19242) ;  /* 0x0000036000027945 */ /* 0x000fe80003800200 */
[----:B------:R-:W-:Y:S05]  /*6cb0*/  @!P4 BRA `(.L_x_19243) ;  /* 0x0000000000d0c947 */ /* 0x000fea0003800000 */
[----:B012---:R-:W0:Y:S01]  /*6cc0*/  LDC.64 R188, c[0x0][0x390] ;  /* 0x0000e400ffbc7b82 */ /* 0x007e220000000a00 */
[----:B------:R-:W2:Y:S01]  /*6cd0*/  LDL R193, [R1+0x4] ;  /* 0x0000040001c17983 */ /* 0x000ea20000100800 */
[----:B------:R-:W-:Y:S01]  /*6ce0*/  FFMA.FTZ R192, R216, R18, R19 ;  /* 0x00000012d8c07223 */ /* 0x000fe20000010013 */
[C---:B------:R-:W-:Y:S02]  /*6cf0*/  LOP3.LUT P5, RZ, R9.reuse, 0xff, RZ, 0xc0, !PT ;  /* 0x000000ff09ff7812 */ /* 0x040fe400078ac0ff */
[----:B------:R-:W-:-:S03]  /*6d00*/  LOP3.LUT P4, RZ, R9, 0xff00, RZ, 0xc0, !PT ;  /* 0x0000ff0009ff7812 */ /* 0x000fc6000788c0ff */
        /* <DEDUP_REMOVED lines=15> */
[----:B------:R-:W-:-:S03]  /*6e00*/  FFMA.FTZ R188, R200, R18, R19 ;  /* 0x00000012c8bc7223 */ /* 0x000fc60000010013 */
[----:B------:R-:W-:Y:S01]  /*6e10*/  FMUL.FTZ R189, R189, R192 ;  /* 0x000000c0bdbd7220 */ /* 0x000fe20000410000 */
[----:B------:R-:W-:-:S04]  /*6e20*/  FADD.FTZ R188, R237, -R188 ;  /* 0x800000bcedbc7221 */ /* 0x000fc80000010000 */
[----:B------:R-:W-:Y:S01]  /*6e30*/  FFMA.FTZ R188, R5, R188, R42 ;  /* 0x000000bc05bc7223 */ /* 0x000fe2000001002a */
[----:B------:R-:W-:-:S03]  /*6e40*/  FSEL R189, R189, RZ, P4 ;  /* 0x000000ffbdbd7208 */ /* 0x000fc60002000000 */
[----:B------:R-:W-:Y:S02]  /*6e50*/  FMUL.FTZ R188, R188, R3 ;  /* 0x00000003bcbc7220 */ /* 0x000fe40000410000 */
[----:B------:R-:W-:Y:S01]  /*6e60*/  FADD.FTZ R73, R73, R189 ;  /* 0x000000bd49497221 */ /* 0x000fe20000010000 */
[----:B------:R-:W-:Y:S01]  /*6e70*/  FFMA.FTZ R189, R10, R18, R19 ;  /* 0x000000120abd7223 */ /* 0x000fe20000010013 */
[----:B------:R-:W-:Y:S01]  /*6e80*/  FMUL.FTZ R193, R188, UR14 ;  /* 0x0000000ebcc17c20 */ /* 0x000fe20008410000 */
[----:B------:R-:W-:Y:S02]  /*6e90*/  FMUL.FTZ R188, R168, R194 ;  /* 0x000000c2a8bc7220 */ /* 0x000fe40000410000 */
[----:B------:R-:W-:Y:S01]  /*6ea0*/  FADD.FTZ R189, R229, -R189 ;  /* 0x800000bde5bd7221 */ /* 0x000fe20000010000 */
[----:B------:R-:W-:Y:S02]  /*6eb0*/  FMUL.FTZ R190, R190, R193 ;  /* 0x000000c1bebe7220 */ /* 0x000fe40000410000 */
[----:B------:R-:W-:Y:S01]  /*6ec0*/  SEL R188, R188, RZ, P5 ;  /* 0x000000ffbcbc7207 */ /* 0x000fe20002800000 */
[----:B------:R-:W-:Y:S01]  /*6ed0*/  FFMA.FTZ R189, R5, R189, R43 ;  /* 0x000000bd05bd7223 */ /* 0x000fe2000001002b */
[----:B------:R-:W-:-:S03]  /*6ee0*/  LOP3.LUT P5, RZ, R9, 0xff0000, RZ, 0xc0, !PT ;  /* 0x00ff000009ff7812 */ /* 0x000fc600078ac0ff */
[----:B------:R-:W-:Y:S01]  /*6ef0*/  FMUL.FTZ R189, R189, R3 ;  /* 0x00000003bdbd7220 */ /* 0x000fe20000410000 */
[----:B------:R-:W-:-:S05]  /*6f00*/  FSEL R190, R190, RZ, P5 ;  /* 0x000000ffbebe7208 */ /* 0x000fca0002800000 */
[----:B------:R-:W-:Y:S01]  /*6f10*/  FADD.FTZ R74, R74, R190 ;  /* 0x000000be4a4a7221 */ /* 0x000fe20000010000 */
        /* <DEDUP_REMOVED lines=9> */
[C---:B-1----:R-:W-:Y:S01]  /*6fb0*/  IMAD.WIDE.U32 R192, R20.reuse, 0x10, R214 ;  /* 0x0000001014c07825 */ /* 0x042fe200078e00d6 */
[----:B------:R-:W-:-:S03]  /*6fc0*/  IADD3 R20, PT, PT, R20, 0x20, RZ ;  /* 0x0000002014147810 */ /* 0x000fc60007ffe0ff */
[----:B------:R-:W-:Y:S02]  /*6fd0*/  SEL R190, R191, RZ, P5 ;  /* 0x000000ffbfbe7207 */ /* 0x000fe40002800000 */
[----:B------:R-:W-:-:S05]  /*6fe0*/  SEL R191, R194, RZ, P4 ;  /* 0x000000ffc2bf7207 */ /* 0x000fca0002000000 */
[----:B------:R3:W-:Y:S02]  /*6ff0*/  STG.E.128 desc[UR6][R192.64], R188 ;  /* 0x000000bcc0007986 */ /* 0x0007e4000c101d06 */
.L_x_19243:
[----:B------:R-:W-:Y:S05]  /*7000*/  BSYNC.RECONVERGENT B2 ;  /* 0x0000000000027941 */ /* 0x000fea0003800200 */
.L_x_19242:
[----:B------:R-:W-:Y:S04]  /*7010*/  BSSY.RECONVERGENT B2, `(.L_x_19244) ;  /* 0x0000036000027945 */ /* 0x000fe80003800200 */
[----:B------:R-:W-:Y:S05]  /*7020*/  @!P3 BRA `(.L_x_19245) ;  /* 0x0000000000d0b947 */ /* 0x000fea0003800000 */
[----:B0123--:R-:W0:Y:S01]  /*7030*/  LDC.64 R188, c[0x0][0x390] ;  /* 0x0000e400ffbc7b82 */ /* 0x00fe220000000a00 */
[----:B------:R-:W2:Y:S01]  /*7040*/  LDL R193, [R1] ;  /* 0x0000000001c17983 */ /* 0x000ea20000100800 */
[----:B------:R-:W-:Y:S01]  /*7050*/  FFMA.FTZ R192, R213, R18, R19 ;  /* 0x00000012d5c07223 */ /* 0x000fe20000010013 */
[C---:B------:R-:W-:Y:S02]  /*7060*/  LOP3.LUT P5, RZ, R11.reuse, 0xff, RZ, 0xc0, !PT ;  /* 0x000000ff0bff7812 */ /* 0x040fe400078ac0ff */
[C---:B------:R-:W-:Y:S02]  /*7070*/  LOP3.LUT P4, RZ, R11.reuse, 0xff00, RZ, 0xc0, !PT ;  /* 0x0000ff000bff7812 */ /* 0x040fe4000788c0ff */
[----:B------:R-:W-:Y:S01]  /*7080*/  LOP3.LUT P3, RZ, R11, 0xff0000, RZ, 0xc0, !PT ;  /* 0x00ff00000bff7812 */ /* 0x000fe2000786c0ff */
        /* <DEDUP_REMOVED lines=21> */
[----:B------:R-:W-:Y:S02]  /*71e0*/  FADD.FTZ R69, R69, R189 ;  /* 0x000000bd45457221 */ /* 0x000fe40000010000 */
[----:B------:R-:W-:Y:S01]  /*71f0*/  FMUL.FTZ R189, R188, UR14 ;  /* 0x0000000ebcbd7c20 */ /* 0x000fe20008410000 */
[----:B------:R-:W-:-:S03]  /*7200*/  FFMA.FTZ R188, R12, R18, R19 ;  /* 0x000000120cbc7223 */ /* 0x000fc60000010013 */
[-C--:B------:R-:W-:Y:S01]  /*7210*/  FMUL.FTZ R190, R190, R189.reuse ;  /* 0x000000bdbebe7220 */ /* 0x080fe20000410000 */
[----:B------:R-:W-:Y:S01]  /*7220*/  FADD.FTZ R188, R228, -R188 ;  /* 0x800000bce4bc7221 */ /* 0x000fe20000010000 */
[----:B------:R-:W-:-:S03]  /*7230*/  FMUL.FTZ R194, R166, R189 ;  /* 0x000000bda6c27220 */ /* 0x000fc60000410000 */
[----:B------:R-:W-:Y:S01]  /*7240*/  FFMA.FTZ R188, R5, R188, R39 ;  /* 0x000000bc05bc7223 */ /* 0x000fe20000010027 */
[----:B------:R-:W-:-:S03]  /*7250*/  FSEL R190, R190, RZ, P3 ;  /* 0x000000ffbebe7208 */ /* 0x000fc60001800000 */
[----:B------:R-:W-:Y:S02]  /*7260*/  FMUL.FTZ R188, R188, R3 ;  /* 0x00000003bcbc7220 */ /* 0x000fe40000410000 */
[----:B------:R-:W-:Y:S02]  /*7270*/  FADD.FTZ R70, R70, R190 ;  /* 0x000000be46467221 */ /* 0x000fe40000010000 */
[----:B------:R-:W-:Y:S01]  /*7280*/  FMUL.FTZ R190, R188, UR14 ;  /* 0x0000000ebcbe7c20 */ /* 0x000fe20008410000 */
[----:B------:R-:W-:-:S03]  /*7290*/  FMUL.FTZ R188, R164, R193 ;  /* 0x000000c1a4bc7220 */ /* 0x000fc60000410000 */
[-C--:B------:R-:W-:Y:S01]  /*72a0*/  FMUL.FTZ R191, R191, R190.reuse ;  /* 0x000000bebfbf7220 */ /* 0x080fe20000410000 */
[----:B------:R-:W-:Y:S01]  /*72b0*/  FMUL.FTZ R195, R167, R190 ;  /* 0x000000bea7c37220 */ /* 0x000fe20000410000 */
[----:B------:R-:W-:Y:S02]  /*72c0*/  SEL R188, R188, RZ, P5 ;  /* 0x000000ffbcbc7207 */ /* 0x000fe40002800000 */
[----:B------:R-:W-:Y:S02]  /*72d0*/  ISETP.GE.U32.AND P5, PT, R11, 0x1000000, PT ;  /* 0x010000000b00780c */ /* 0x000fe40003fa6070 */
[----:B------:R-:W-:Y:S02]  /*72e0*/  SEL R190, R194, RZ, P3 ;  /* 0x000000ffc2be7207 */ /* 0x000fe40001800000 */
        /* <DEDUP_REMOVED lines=8> */
.L_x_19245:
[----:B------:R-:W-:Y:S05]  /*7370*/  BSYNC.RECONVERGENT B2 ;  /* 0x0000000000027941 */ /* 0x000fea0003800200 */
.L_x_19244:
[----:B------:R-:W-:Y:S04]  /*7380*/  BSSY.RECONVERGENT B2, `(.L_x_19246) ;  /* 0x0000035000027945 */ /* 0x000fe80003800200 */
[----:B------:R-:W-:Y:S05]  /*7390*/  @!P2 BRA `(.L_x_19247) ;  /* 0x0000000000cca947 */ /* 0x000fea0003800000 */
[----:B01234-:R-:W0:Y:S01]  /*73a0*/  LDC.64 R188, c[0x0][0x390] ;  /* 0x0000e400ffbc7b82 */ /* 0x01fe220000000a00 */
[----:B------:R-:W-:Y:S01]  /*73b0*/  FFMA.FTZ R192, R211, R18, R19 ;  /* 0x00000012d3c07223 */ /* 0x000fe20000010013 */
[----:B------:R-:W-:-:S06]  /*73c0*/  LOP3.LUT P2, RZ, R13, 0xff, RZ, 0xc0, !PT ;  /* 0x000000ff0dff7812 */ /* 0x000fcc000784c0ff */
[----:B------:R-:W1:Y:S01]  /*73d0*/  LDC.64 R214, c[0x0][0x468] ;  /* 0x00011a00ffd67b82 */ /* 0x000e620000000a00 */
[----:B0-----:R-:W-:-:S06]  /*73e0*/  IMAD.WIDE.U32 R188, R20, 0x10, R188 ;  /* 0x0000001014bc7825 */ /* 0x001fcc00078e00bc */
[----:B------:R-:W2:Y:S01]  /*73f0*/  LDG.E.128 R188, desc[UR6][R188.64] ;  /* 0x00000006bcbc7981 */ /* 0x000ea2000c1e1d00 */
[----:B------:R-:W-:Y:S01]  /*7400*/  FADD.FTZ R192, R252, -R192 ;  /* 0x800000c0fcc07221 */ /* 0x000fe20000010000 */
[C---:B------:R-:W-:Y:S02]  /*7410*/  LOP3.LUT P3, RZ, R13.reuse, 0xff00, RZ, 0xc0, !PT ;  /* 0x0000ff000dff7812 */ /* 0x040fe4000786c0ff */
[----:B------:R-:W-:Y:S01]  /*7420*/  LOP3.LUT P4, RZ, R13, 0xff0000, RZ, 0xc0, !PT ;  /* 0x00ff00000dff7812 */ /* 0x000fe2000788c0ff */
[----:B-----5:R-:W-:Y:S01]  /*7430*/  FFMA.FTZ R192, R5, R192, R32 ;  /* 0x000000c005c07223 */ /* 0x020fe20000010020 */
[----:B------:R-:W-:-:S03]  /*7440*/  ISETP.GE.U32.AND P5, PT, R13, 0x1000000, PT ;  /* 0x010000000d00780c */ /* 0x000fc60003fa6070 */
[----:B------:R-:W-:-:S04]  /*7450*/  FMUL.FTZ R192, R192, R3 ;  /* 0x00000003c0c07220 */ /* 0x000fc80000410000 */
[----:B------:R-:W-:-:S04]  /*7460*/  FMUL.FTZ R192, R192, UR14 ;  /* 0x0000000ec0c07c20 */ /* 0x000fc80008410000 */
[----:B--2---:R-:W-:-:S05]  /*7470*/  FMUL.FTZ R188, R188, R192 ;  /* 0x000000c0bcbc7220 */ /* 0x004fca0000410000 */
        /* <DEDUP_REMOVED lines=14> */
[----:B------:R-:W-:Y:S01]  /*7560*/  FMUL.FTZ R189, R161, R193 ;  /* 0x000000c1a1bd7220 */ /* 0x000fe20000410000 */
[----:B------:R-:W-:Y:S01]  /*7570*/  FMUL.FTZ R194, R188, UR14 ;  /* 0x0000000ebcc27c20 */ /* 0x000fe20008410000 */
[----:B------:R-:W-:-:S03]  /*7580*/  FFMA.FTZ R188, R14, R18, R19 ;  /* 0x000000120ebc7223 */ /* 0x000fc60000010013 */
[----:B------:R-:W-:Y:S01]  /*7590*/  FMUL.FTZ R190, R190, R194 ;  /* 0x000000c2bebe7220 */ /* 0x000fe20000410000 */
[----:B------:R-:W-:Y:S01]  /*75a0*/  FADD.FTZ R188, R227, -R188 ;  /* 0x800000bce3bc7221 */ /* 0x000fe20000010000 */
[----:B------:R-:W-:-:S03]  /*75b0*/  SEL R189, R189, RZ, P3 ;  /* 0x000000ffbdbd7207 */ /* 0x000fc60001800000 */
[----:B------:R-:W-:Y:S01]  /*75c0*/  FFMA.FTZ R188, R5, R188, R35 ;  /* 0x000000bc05bc7223 */ /* 0x000fe20000010023 */
[----:B------:R-:W-:-:S03]  /*75d0*/  FSEL R190, R190, RZ, P4 ;  /* 0x000000ffbebe7208 */ /* 0x000fc60002000000 */
[----:B------:R-:W-:Y:S02]  /*75e0*/  FMUL.FTZ R188, R188, R3 ;  /* 0x00000003bcbc7220 */ /* 0x000fe40000410000 */
[----:B------:R-:W-:Y:S01]  /*75f0*/  FADD.FTZ R66, R66, R190 ;  /* 0x000000be42427221 */ /* 0x000fe20000010000 */
[----:B------:R-:W-:Y:S01]  /*7600*/  FMUL.FTZ R190, R162, R194 ;  /* 0x000000c2a2be7220 */ /* 0x000fe20000410000 */
[----:B------:R-:W-:Y:S01]  /*7610*/  FMUL.FTZ R195, R188, UR14 ;  /* 0x0000000ebcc37c20 */ /* 0x000fe20008410000 */
[----:B------:R-:W-:Y:S01]  /*7620*/  FMUL.FTZ R188, R160, R192 ;  /* 0x000000c0a0bc7220 */ /* 0x000fe20000410000 */
[C---:B-1----:R-:W-:Y:S01]  /*7630*/  IMAD.WIDE.U32 R192, R20.reuse, 0x10, R214 ;  /* 0x0000001014c07825 */ /* 0x042fe200078e00d6 */
[----:B------:R-:W-:-:S03]  /*7640*/  IADD3 R20, PT, PT, R20, 0x20, RZ ;  /* 0x0000002014147810 */ /* 0x000fc60007ffe0ff */
[----:B------:R-:W-:Y:S01]  /*7650*/  FMUL.FTZ R191, R191, R195 ;  /* 0x000000c3bfbf7220 */ /* 0x000fe20000410000 */
[----:B------:R-:W-:Y:S02]  /*7660*/  SEL R190, R190, RZ, P4 ;  /* 0x000000ffbebe7207 */ /* 0x000fe40002000000 */
[----:B------:R-:W-:Y:S02]  /*7670*/  SEL R188, R188, RZ, P2 ;  /* 0x000000ffbcbc7207 */ /* 0x000fe40001000000 */
[----:B------:R-:W-:-:S05]  /*7680*/  FSEL R191, R191, RZ, P5 ;  /* 0x000000ffbfbf7208 */ /* 0x000fca0002800000 */
[----:B------:R-:W-:Y:S01]  /*7690*/  FADD.FTZ R67, R67, R191 ;  /* 0x000000bf43437221 */ /* 0x000fe20000010000 */
[----:B------:R-:W-:-:S05]  /*76a0*/  FMUL.FTZ R191, R163, R195 ;  /* 0x000000c3a3bf7220 */ /* 0x000fca0000410000 */
[----:B------:R-:W-:-:S05]  /*76b0*/  SEL R191, R191, RZ, P5 ;  /* 0x000000ffbfbf7207 */ /* 0x000fca0002800000 */
[----:B------:R0:W-:Y:S02]  /*76c0*/  STG.E.128 desc[UR6][R192.64], R188 ;  /* 0x000000bcc0007986 */ /* 0x0001e4000c101d06 */
.L_x_19247:
[----:B------:R-:W-:Y:S05]  /*76d0*/  BSYNC.RECONVERGENT B2 ;  /* 0x0000000000027941 */ /* 0x000fea0003800200 */
.L_x_19246:
        /* <DEDUP_REMOVED lines=53> */
.L_x_19249:
[----:B------:R-:W-:Y:S05]  /*7a30*/  BSYNC.RECONVERGENT B2 ;  /* 0x0000000000027941 */ /* 0x000fea0003800200 */
.L_x_19248:
[----:B------:R-:W-:Y:S05]  /*7a40*/  @!P0 BRA `(.L_x_19232) ;  /* 0x0000001c00f88947 */ /* 0x000fea0003800000 */
[----:B01234-:R-:W0:Y:S02]  /*7a50*/  LDC.64 R188, c[0x0][0x390] ;  /* 0x0000e400ffbc7b82 */ /* 0x01fe240000000a00 */
[----:B0-----:R-:W-:-:S06]  /*7a60*/  IMAD.WIDE.U32 R188, R20, 0x10, R188 ;  /* 0x0000001014bc7825 */ /* 0x001fcc00078e00bc */
[----:B------:R-:W2:Y:S01]  /*7a70*/  LDG.E.128 R188, desc[UR6][R188.64] ;  /* 0x00000006bcbc7981 */ /* 0x000ea2000c1e1d00 */
[----:B------:R-:W-:Y:S01]  /*7a80*/  FFMA.FTZ R192, R21, R18, R19 ;  /* 0x0000001215c07223 */ /* 0x000fe20000010013 */
[C---:B------:R-:W-:Y:S02]  /*7a90*/  ISETP.GE.U32.AND P3, PT, R17.reuse, 0x1000000, PT ;  /* 0x010000001100780c */ /* 0x040fe40003f66070 */
[----:B------:R-:W-:Y:S01]  /*7aa0*/  LOP3.LUT P0, RZ, R17, 0xff, RZ, 0xc0, !PT ;  /* 0x000000ff11ff7812 */ /* 0x000fe2000780c0ff */
[----:B------:R-:W-:Y:S01]  /*7ab0*/  FADD.FTZ R192, R225, -R192 ;  /* 0x800000c0e1c07221 */ /* 0x000fe20000010000 */
[C---:B------:R-:W-:Y:S02]  /*7ac0*/  LOP3.LUT P1, RZ, R17.reuse, 0xff00, RZ, 0xc0, !PT ;  /* 0x0000ff0011ff7812 */ /* 0x040fe4000782c0ff */
[----:B------:R-:W-:Y:S01]  /*7ad0*/  LOP3.LUT P2, RZ, R17, 0xff0000, RZ, 0xc0, !PT ;  /* 0x00ff000011ff7812 */ /* 0x000fe2000784c0ff */
[----:B-----5:R-:W-:-:S04]  /*7ae0*/  FFMA.FTZ R192, R5, R192, R27 ;  /* 0x000000c005c07223 */ /* 0x020fc8000001001b */
        /* <DEDUP_REMOVED lines=9> */
[----:B------:R-:W-:-:S04]  /*7b80*/  FMUL.FTZ R191, R191, UR14 ;  /* 0x0000000ebfbf7c20 */ /* 0x000fc80008410000 */
[----:B------:R-:W-:-:S05]  /*7b90*/  FMUL.FTZ R188, R188, R191 ;  /* 0x000000bfbcbc7220 */ /* 0x000fca0000410000 */
[----:B------:R-:W-:-:S05]  /*7ba0*/  FSEL R188, R188, RZ, P0 ;  /* 0x000000ffbcbc7208 */ /* 0x000fca0000000000 */
[----:B------:R-:W-:Y:S01]  /*7bb0*/  FADD.FTZ R56, R56, R188 ;  /* 0x000000bc38387221 */ /* 0x000fe20000010000 */
[-CC-:B------:R-:W-:Y:S01]  /*7bc0*/  FFMA.FTZ R188, R221, R18.reuse, R19.reuse ;  /* 0x00000012ddbc7223 */ /* 0x180fe20000010013 */
[----:B------:R-:W-:-:S03]  /*7bd0*/  FFMA.FTZ R18, R249, R18, R19 ;  /* 0x00000012f9127223 */ /* 0x000fc60000010013 */
[----:B------:R-:W-:Y:S01]  /*7be0*/  FADD.FTZ R188, R241, -R188 ;  /* 0x800000bcf1bc7221 */ /* 0x000fe20000010000 */
[----:B------:R-:W-:-:S03]  /*7bf0*/  FADD.FTZ R18, R233, -R18 ;  /* 0x80000012e9127221 */ /* 0x000fc60000010000 */
[C---:B------:R-:W-:Y:S01]  /*7c00*/  FFMA.FTZ R188, R5.reuse, R188, R25 ;  /* 0x000000bc05bc7223 */ /* 0x040fe20000010019 */
[----:B------:R-:W-:Y:S02]  /*7c10*/  FFMA.FTZ R5, R5, R18, R26 ;  /* 0x0000001205057223 */ /* 0x000fe4000001001a */
[----:B------:R-:W0:Y:S01]  /*7c20*/  LDC.64 R18, c[0x0][0x468] ;  /* 0x00011a00ff127b82 */ /* 0x000e220000000a00 */
[-C--:B------:R-:W-:Y:S01]  /*7c30*/  FMUL.FTZ R188, R188, R3.reuse ;  /* 0x00000003bcbc7220 */ /* 0x080fe20000410000 */
[----:B------:R-:W-:-:S03]  /*7c40*/  FMUL.FTZ R3, R5, R3 ;  /* 0x0000000305037220 */ /* 0x000fc60000410000 */
[----:B------:R-:W-:Y:S01]  /*7c50*/  FMUL.FTZ R188, R188, UR14 ;  /* 0x0000000ebcbc7c20 */ /* 0x000fe20008410000 */
[----:B------:R-:W-:-:S03]  /*7c60*/  FMUL.FTZ R5, R3, UR14 ;  /* 0x0000000e03057c20 */ /* 0x000fc60008410000 */
[-C--:B------:R-:W-:Y:S01]  /*7c70*/  FMUL.FTZ R189, R189, R188.reuse ;  /* 0x000000bcbdbd7220 */ /* 0x080fe20000410000 */
[-C--:B------:R-:W-:Y:S01]  /*7c80*/  FMUL.FTZ R3, R190, R5.reuse ;  /* 0x00000005be037220 */ /* 0x080fe20000410000 */
[----:B------:R-:W-:Y:S01]  /*7c90*/  FMUL.FTZ R190, R153, R188 ;  /* 0x000000bc99be7220 */ /* 0x000fe20000410000 */
[----:B------:R-:W-:Y:S02]  /*7ca0*/  FMUL.FTZ R5, R154, R5 ;  /* 0x000000059a057220 */ /* 0x000fe40000410000 */
[----:B------:R-:W-:Y:S02]  /*7cb0*/  FSEL R189, R189, RZ, P1 ;  /* 0x000000ffbdbd7208 */ /* 0x000fe40000800000 */
[----:B------:R-:W-:-:S03]  /*7cc0*/  FSEL R3, R3, RZ, P2 ;  /* 0x000000ff03037208 */ /* 0x000fc60001000000 */
[----:B------:R-:W-:Y:S01]  /*7cd0*/  FADD.FTZ R57, R57, R189 ;  /* 0x000000bd39397221 */ /* 0x000fe20000010000 */
[----:B------:R-:W-:Y:S01]  /*7ce0*/  FMUL.FTZ R189, R152, R191 ;  /* 0x000000bf98bd7220 */ /* 0x000fe20000410000 */
[----:B------:R-:W-:Y:S01]  /*7cf0*/  FADD.FTZ R58, R58, R3 ;  /* 0x000000033a3a7221 */ /* 0x000fe20000010000 */
[----:B0-----:R-:W-:-:S04]  /*7d00*/  IMAD.WIDE.U32 R18, R20, 0x10, R18 ;  /* 0x0000001014127825 */ /* 0x001fc800078e0012 */
[----:B------:R-:W-:Y:S01]  /*7d10*/  FMUL.FTZ R20, R155, R192 ;  /* 0x000000c09b147220 */ /* 0x000fe20000410000 */
[----:B------:R-:W-:Y:S02]  /*7d20*/  SEL R188, R189, RZ, P0 ;  /* 0x000000ffbdbc7207 */ /* 0x000fe40000000000 */
[----:B------:R-:W-:Y:S02]  /*7d30*/  SEL R189, R190, RZ, P1 ;  /* 0x000000ffbebd7207 */ /* 0x000fe40000800000 */
[----:B------:R-:W-:Y:S02]  /*7d40*/  SEL R191, R20, RZ, P3 ;  /* 0x000000ff14bf7207 */ /* 0x000fe40001800000 */
[----:B------:R-:W-:-:S05]  /*7d50*/  SEL R190, R5, RZ, P2 ;  /* 0x000000ff05be7207 */ /* 0x000fca0001000000 */
[----:B------:R0:W-:Y:S01]  /*7d60*/  STG.E.128 desc[UR6][R18.64], R188 ;  /* 0x000000bc12007986 */ /* 0x0001e2000c101d06 */
[----:B------:R-:W-:Y:S05]  /*7d70*/  BRA `(.L_x_19232) ;  /* 0x0000001c002c7947 */ /* 0x000fea0003800000 */
.L_x_19235:
[----:B------:R-:W-:Y:S04]  /*7d80*/  BSSY.RECONVERGENT B2, `(.L_x_19250) ;  /* 0x0000038000027945 */ /* 0x000fe80003800200 */
[----:B------:R-:W-:Y:S05]  /*7d90*/  @!P5 BRA `(.L_x_19251) ;  /* 0x0000000000d8d947 */ /* 0x000fea0003800000 */
[----:B------:R-:W0:Y:S08]  /*7da0*/  LDC.64 R184, c[0x0][0x390] ;  /* 0x0000e400ffb87b82 */ /* 0x000e300000000a00 */
[----:B------:R-:W1:Y:S01]  /*7db0*/  LDC.64 R192, c[0x0][0x478] ;  /* 0x00011e00ffc07b82 */ /* 0x000e620000000a00 */
[----:B0-----:R-:W-:-:S05]  /*7dc0*/  IMAD.WIDE.U32 R184, R20, 0x10, R184 ;  /* 0x0000001014b87825 */ /* 0x001fca00078e00b8 */
[----:B------:R0:W2:Y:S01]  /*7dd0*/  LDG.E.128 R188, desc[UR6][R184.64] ;  /* 0x00000006b8bc7981 */ /* 0x0000a2000c1e1d00 */
[-CC-:B------:R-:W-:Y:S01]  /*7de0*/  FFMA.FTZ R186, R219, R18.reuse, R19.reuse ;  /* 0x00000012dbba7223 */ /* 0x180fe20000010013 */
[----:B------:R-:W-:Y:S01]  /*7df0*/  FFMA.FTZ R187, R23, R18, R19 ;  /* 0x0000001217bb7223 */ /* 0x000fe20000010013 */
[----:B-1----:R-:W-:Y:S01]  /*7e00*/  IMAD.WIDE.U32 R192, R20, 0x10, R192 ;  /* 0x0000001014c07825 */ /* 0x002fe200078e00c0 */
[----:B------:R-:W-:-:S03]  /*7e10*/  LOP3.LUT P5, RZ, R4, 0xff, RZ, 0xc0, !PT ;  /* 0x000000ff04ff7812 */ /* 0x000fc600078ac0ff */
[----:B------:R-:W-:Y:S01]  /*7e20*/  FADD.FTZ R186, R240, -R186 ;  /* 0x800000baf0ba7221 */ /* 0x000fe20000010000 */
[----:B------:R-:W-:-:S03]  /*7e30*/  FADD.FTZ R187, R232, -R187 ;  /* 0x800000bbe8bb7221 */ /* 0x000fc60000010000 */
[C---:B-----5:R-:W-:Y:S01]  /*7e40*/  FFMA.FTZ R186, R5.reuse, R186, R54 ;  /* 0x000000ba05ba7223 */ /* 0x060fe20000010036 */
[-CC-:B0-----:R-:W-:Y:S01]  /*7e50*/  FFMA.FTZ R184, R196, R18.reuse, R19.reuse ;  /* 0x00000012c4b87223 */ /* 0x181fe20000010013 */
[----:B------:R-:W-:Y:S01]  /*7e60*/  FFMA.FTZ R185, R220, R18, R19 ;  /* 0x00000012dcb97223 */ /* 0x000fe20000010013 */
[----:B------:R-:W-:Y:S02]  /*7e70*/  FFMA.FTZ R187, R5, R187, R55 ;  /* 0x000000bb05bb7223 */ /* 0x000fe40000010037 */
[----:B------:R-:W-:Y:S01]  /*7e80*/  FADD.FTZ R184, R223, -R184 ;  /* 0x800000b8dfb87221 */ /* 0x000fe20000010000 */
[----:B------:R-:W-:-:S03]  /*7e90*/  FADD.FTZ R185, R248, -R185 ;  /* 0x800000b9f8b97221 */ /* 0x000fc60000010000 */
[C---:B------:R-:W-:Y:S01]  /*7ea0*/  FFMA.FTZ R184, R5.reuse, R184, R52 ;  /* 0x000000b805b87223 */ /* 0x040fe20000010034 */
[----:B------:R-:W-:-:S05]  /*7eb0*/  FFMA.FTZ R185, R5, R185, R53 ;  /* 0x000000b905b97223 */ /* 0x000fca0000010035 */
[----:B------:R0:W-:Y:S02]  /*7ec0*/  STG.E.128 desc[UR6][R192.64], R184 ;  /* 0x000000b8c0007986 */ /* 0x0001e4000c101d06 */
[----:B0-----:R-:W-:-:S04]  /*7ed0*/  FMUL.FTZ R192, R184, R3 ;  /* 0x00000003b8c07220 */ /* 0x001fc80000410000 */
[----:B------:R-:W-:-:S04]  /*7ee0*/  FMUL.FTZ R192, R192, UR14 ;  /* 0x0000000ec0c07c20 */ /* 0x000fc80008410000 */
[----:B--2---:R-:W-:-:S05]  /*7ef0*/  FMUL.FTZ R188, R192, R188 ;  /* 0x000000bcc0bc7220 */ /* 0x004fca0000410000 */
[----:B------:R-:W-:-:S05]  /*7f00*/  FSEL R188, R188, RZ, P5 ;  /* 0x000000ffbcbc7208 */ /* 0x000fca0002800000 */
[----:B------:R-:W-:Y:S01]  /*7f10*/  FADD.FTZ R84, R84, R188 ;  /* 0x000000bc54547221 */ /* 0x000fe20000010000 */
[----:B------:R-:W-:Y:S01]  /*7f20*/  FMUL.FTZ R188, R180, R192 ;  /* 0x000000c0b4bc7220 */ /* 0x000fe20000410000 */
[----:B------:R-:W-:-:S04]  /*7f30*/  FMUL.FTZ R192, R185, R3 ;  /* 0x00000003b9c07220 */ /* 0x000fc80000410000 */
[----:B------:R-:W-:Y:S01]  /*7f40*/  FMUL.FTZ R192, R192, UR14 ;  /* 0x0000000ec0c07c20 */ /* 0x000fe20008410000 */
[----:B------:R-:W-:Y:S02]  /*7f50*/  SEL R188, R188, RZ, P5 ;  /* 0x000000ffbcbc7207 */ /* 0x000fe40002800000 */
[----:B------:R-:W-:Y:S01]  /*7f60*/  LOP3.LUT P5, RZ, R4, 0xff00, RZ, 0xc0, !PT ;  /* 0x0000ff0004ff7812 */ /* 0x000fe200078ac0ff */
[----:B------:R-:W-:-:S05]  /*7f70*/  FMUL.FTZ R189, R192, R189 ;  /* 0x000000bdc0bd7220 */ /* 0x000fca0000410000 */
        /* <DEDUP_REMOVED lines=14> */
[----:B------:R-:W-:Y:S01]  /*8060*/  ISETP.GE.U32.AND P5, PT, R4, 0x1000000, PT ;  /* 0x010000000400780c */ /* 0x000fe20003fa6070 */
        /* <DEDUP_REMOVED lines=9> */
.L_x_19251:
[----:B------:R-:W-:Y:S05]  /*8100*/  BSYNC.RECONVERGENT B2 ;  /* 0x0000000000027941 */ /* 0x000fea0003800200 */
.L_x_19250:
[----:B------:R-:W-:Y:S01]  /*8110*/  LOP3.LUT P5, RZ, R2, 0x2, RZ, 0xc0, !PT ;  /* 0x0000000202ff7812 */ /* 0x000fe200078ac0ff */
[----:B------:R-:W-:-:S12]  /*8120*/  BSSY.RECONVERGENT B2, `(.L_x_19252) ;  /* 0x0000039000027945 */ /* 0x000fd80003800200 */
[----:B------:R-:W-:Y:S05]  /*8130*/  @!P5 BRA `(.L_x_19253) ;  /* 0x0000000000dcd947 */ /* 0x000fea0003800000 */
[----:B------:R-:W1:Y:S01]  /*8140*/  LDC.64 R184, c[0x0][0x390] ;  /* 0x0000e400ffb87b82 */ /* 0x000e620000000a00 */
[----:B------:R-:W2:Y:S07]  /*8150*/  LDL R194, [R1+0xc] ;  /* 0x00000c0001c27983 */ /* 0x000eae0000100800 */
[----:B0-----:R-:W0:Y:S01]  /*8160*/  LDC.64 R192, c[0x0][0x478] ;  /* 0x00011e00ffc07b82 */ /* 0x001e220000000a00 */
[----:B-1----:R-:W-:-:S05]  /*8170*/  IMAD.WIDE.U32 R184, R20, 0x10, R184 ;  /* 0x0000001014b87825 */ /* 0x002fca00078e00b8 */
[----:B------:R1:W3:Y:S01]  /*8180*/  LDG.E.128 R188, desc[UR6][R184.64] ;  /* 0x00000006b8bc7981 */ /* 0x0002e2000c1e1d00 */
[-CC-:B------:R-:W-:Y:S01]  /*8190*/  FFMA.FTZ R186, R202, R18.reuse, R19.reuse ;  /* 0x00000012caba7223 */ /* 0x180fe20000010013 */
[----:B------:R-:W-:Y:S01]  /*81a0*/  FFMA.FTZ R187, R22, R18, R19 ;  /* 0x0000001216bb7223 */ /* 0x000fe20000010013 */
[----:B0-----:R-:W-:Y:S01]  /*81b0*/  IMAD.WIDE.U32 R192, R20, 0x10, R192 ;  /* 0x0000001014c07825 */ /* 0x001fe200078e00c0 */
[----:B------:R-:W-:-:S03]  /*81c0*/  LOP3.LUT P5, RZ, R6, 0xff, RZ, 0xc0, !PT ;  /* 0x000000ff06ff7812 */ /* 0x000fc600078ac0ff */
[----:B------:R-:W-:Y:S01]  /*81d0*/  FADD.FTZ R186, R239, -R186 ;  /* 0x800000baefba7221 */ /* 0x000fe20000010000 */
[----:B------:R-:W-:-:S03]  /*81e0*/  FADD.FTZ R187, R231, -R187 ;  /* 0x800000bbe7bb7221 */ /* 0x000fc60000010000 */
[----:B-----5:R-:W-:Y:S01]  /*81f0*/  FFMA.FTZ R186, R5, R186, R50 ;  /* 0x000000ba05ba7223 */ /* 0x020fe20000010032 */
[-CC-:B-1----:R-:W-:Y:S01]  /*8200*/  FFMA.FTZ R184, R218, R18.reuse, R19.reuse ;  /* 0x00000012dab87223 */ /* 0x182fe20000010013 */
[----:B------:R-:W-:Y:S01]  /*8210*/  FFMA.FTZ R185, R209, R18, R19 ;  /* 0x00000012d1b97223 */ /* 0x000fe20000010013 */
[----:B------:R-:W-:-:S03]  /*8220*/  FFMA.FTZ R187, R5, R187, R51 ;  /* 0x000000bb05bb7223 */ /* 0x000fc60000010033 */
[----:B------:R-:W-:-:S04]  /*8230*/  FADD.FTZ R185, R247, -R185 ;  /* 0x800000b9f7b97221 */ /* 0x000fc80000010000 */
[----:B------:R-:W-:Y:S01]  /*8240*/  FFMA.FTZ R185, R5, R185, R49 ;  /* 0x000000b905b97223 */ /* 0x000fe20000010031 */
[----:B--2---:R-:W-:-:S04]  /*8250*/  FADD.FTZ R184, R194, -R184 ;  /* 0x800000b8c2b87221 */ /* 0x004fc80000010000 */
[----:B------:R-:W-:-:S05]  /*8260*/  FFMA.FTZ R184, R5, R184, R48 ;  /* 0x000000b805b87223 */ /* 0x000fca0000010030 */
[----:B------:R0:W-:Y:S02]  /*8270*/  STG.E.128 desc[UR6][R192.64], R184 ;  /* 0x000000b8c0007986 */ /* 0x0001e4000c101d06 */
[----:B0-----:R-:W-:-:S04]  /*8280*/  FMUL.FTZ R192, R184, R3 ;  /* 0x00000003b8c07220 */ /* 0x001fc80000410000 */
[----:B------:R-:W-:-:S04]  /*8290*/  FMUL.FTZ R192, R192, UR14 ;  /* 0x0000000ec0c07c20 */ /* 0x000fc80008410000 */
[----:B---3--:R-:W-:-:S05]  /*82a0*/  FMUL.FTZ R188, R192, R188 ;  /* 0x000000bcc0bc7220 */ /* 0x008fca0000410000 */
        /* <DEDUP_REMOVED lines=32> */
.L_x_19253:
[----:B------:R-:W-:Y:S05]  /*84b0*/  BSYNC.RECONVERGENT B2 ;  /* 0x0000000000027941 */ /* 0x000fea0003800200 */
.L_x_19252:
[----:B------:R-:W-:Y:S01]  /*84c0*/  LOP3.LUT P5, RZ, R2, 0x4, RZ, 0xc0, !PT ;  /* 0x0000000402ff7812 */ /* 0x000fe200078ac0ff */
[----:B------:R-:W-:-:S12]  /*84d0*/  BSSY.RECONVERGENT B2, `(.L_x_19254) ;  /* 0x0000039000027945 */ /* 0x000fd80003800200 */
[----:B------:R-:W-:Y:S05]  /*84e0*/  @!P5 BRA `(.L_x_19255) ;  /* 0x0000000000dcd947 */ /* 0x000fea0003800000 */
[----:B------:R-:W2:Y:S01]  /*84f0*/  LDC.64 R184, c[0x0][0x390] ;  /* 0x0000e400ffb87b82 */ /* 0x000ea20000000a00 */
[----:B------:R-:W3:Y:S07]  /*8500*/  LDL R194, [R1+0x8] ;  /* 0x0000080001c27983 */ /* 0x000eee0000100800 */
[----:B01----:R-:W0:Y:S01]  /*8510*/  LDC.64 R192, c[0x0][0x478] ;  /* 0x00011e00ffc07b82 */ /* 0x003e220000000a00 */
[----:B--2---:R-:W-:-:S05]  /*8520*/  IMAD.WIDE.U32 R184, R20, 0x10, R184 ;  /* 0x0000001014b87825 */ /* 0x004fca00078e00b8 */
[----:B------:R1:W2:Y:S01]  /*8530*/  LDG.E.128 R188, desc[UR6][R184.64] ;  /* 0x00000006b8bc7981 */ /* 0x0002a2000c1e1d00 */
        /* <DEDUP_REMOVED lines=11> */
[C---:B------:R-:W-:Y:S01]  /*85f0*/  FFMA.FTZ R185, R5.reuse, R185, R45 ;  /* 0x000000b905b97223 */ /* 0x040fe2000001002d */
[----:B---3--:R-:W-:Y:S02]  /*8600*/  FADD.FTZ R184, R194, -R184 ;  /* 0x800000b8c2b87221 */ /* 0x008fe40000010000 */
[----:B------:R-:W0:Y:S02]  /*8610*/  LDC.64 R194, c[0x0][0x468] ;  /* 0x00011a00ffc27b82 */ /* 0x000e240000000a00 */
[----:B------:R-:W-:-:S05]  /*8620*/  FFMA.FTZ R184, R5, R184, R44 ;  /* 0x000000b805b87223 */ /* 0x000fca000001002c */
[----:B------:R1:W-:Y:S02]  /*8630*/  STG.E.128 desc[UR6][R192.64], R184 ;  /* 0x000000b8c0007986 */ /* 0x0003e4000c101d06 */
[----:B-1----:R-:W-:-:S04]  /*8640*/  FMUL.FTZ R193, R184, R3 ;  /* 0x00000003b8c17220 */ /* 0x002fc80000410000 */
[----:B------:R-:W-:-:S04]  /*8650*/  FMUL.FTZ R193, R193, UR14 ;  /* 0x0000000ec1c17c20 */ /* 0x000fc80008410000 */
[----:B--2---:R-:W-:-:S05]  /*8660*/  FMUL.FTZ R188, R193, R188 ;  /* 0x000000bcc1bc7220 */ /* 0x004fca0000410000 */
[----:B------:R-:W-:-:S05]  /*8670*/  FSEL R188, R188, RZ, P5 ;  /* 0x000000ffbcbc7208 */ /* 0x000fca0002800000 */
[----:B------:R-:W-:Y:S01]  /*8680*/  FADD.FTZ R76, R76, R188 ;  /* 0x000000bc4c4c7221 */ /* 0x000fe20000010000 */
        /* <DEDUP_REMOVED lines=25> */
[C---:B0-----:R-:W-:Y:S01]  /*8820*/  IMAD.WIDE.U32 R192, R20.reuse, 0x10, R194 ;  /* 0x0000001014c07825 */ /* 0x041fe200078e00c2 */
[----:B------:R-:W-:-:S03]  /*8830*/  IADD3 R20, PT, PT, R20, 0x20, RZ ;  /* 0x0000002014147810 */ /* 0x000fc60007ffe0ff */
[----:B------:R-:W-:-:S05]  /*8840*/  SEL R191, R191, RZ, P5 ;  /* 0x000000ffbfbf7207 */ /* 0x000fca0002800000 */
[----:B------:R2:W-:Y:S02]  /*8850*/  STG.E.128 desc[UR6][R192.64], R188 ;  /* 0x000000bcc0007986 */ /* 0x0005e4000c101d06 */
.L_x_19255:
[----:B------:R-:W-:Y:S05]  /*8860*/  BSYNC.RECONVERGENT B2 ;  /* 0x0000000000027941 */ /* 0x000fea0003800200 */
.L_x_19254:
[----:B------:R-:W-:Y:S04]  /*8870*/  BSSY.RECONVERGENT B2, `(.L_x_19256) ;  /* 0x0000039000027945 */ /* 0x000fe80003800200 */
[----:B------:R-:W-:Y:S05]  /*8880*/  @!P4 BRA `(.L_x_19257) ;  /* 0x0000000000dcc947 */ /* 0x000fea0003800000 */
[----:B------:R-:W3:Y:S01]  /*8890*/  LDC.64 R184, c[0x0][0x390] ;  /* 0x0000e400ffb87b82 */ /* 0x000ee20000000a00 */
[----:B------:R-:W4:Y:S07]  /*88a0*/  LDL R194, [R1+0x4] ;  /* 0x0000040001c27983 */ /* 0x000f2e0000100800 */
[----:B012---:R-:W0:Y:S01]  /*88b0*/  LDC.64 R192, c[0x0][0x478] ;  /* 0x00011e00ffc07b82 */ /* 0x007e220000000a00 */
[-CC-:B------:R-:W-:Y:S01]  /*88c0*/  FFMA.FTZ R186, R200, R18.reuse, R19.reuse ;  /* 0x00000012c8ba7223 */ /* 0x180fe20000010013 */
[----:B------:R-:W-:Y:S01]  /*88d0*/  FFMA.FTZ R187, R10, R18, R19 ;  /* 0x000000120abb7223 */ /* 0x000fe20000010013 */
[----:B------:R-:W-:-:S02]  /*88e0*/  LOP3.LUT P5, RZ, R9, 0xff, RZ, 0xc0, !PT ;  /* 0x000000ff09ff7812 */ /* 0x000fc400078ac0ff */
[----:B------:R-:W-:-:S03]  /*88f0*/  LOP3.LUT P4, RZ, R9, 0xff00, RZ, 0xc0, !PT ;  /* 0x0000ff0009ff7812 */ /* 0x000fc6000788c0ff */
[----:B------:R-:W1:Y:S01]  /*8900*/  LDC.64 R214, c[0x0][0x468] ;  /* 0x00011a00ffd67b82 */ /* 0x000e620000000a00 */
[----:B---3--:R-:W-:-:S05]  /*8910*/  IMAD.WIDE.U32 R184, R20, 0x10, R184 ;  /* 0x0000001014b87825 */ /* 0x008fca00078e00b8 */
[----:B------:R2:W3:Y:S01]  /*8920*/  LDG.E.128 R188, desc[UR6][R184.64] ;  /* 0x00000006b8bc7981 */ /* 0x0004e2000c1e1d00 */
[----:B------:R-:W-:Y:S01]  /*8930*/  FADD.FTZ R186, R237, -R186 ;  /* 0x800000baedba7221 */ /* 0x000fe20000010000 */
[----:B------:R-:W-:Y:S01]  /*8940*/  FADD.FTZ R187, R229, -R187 ;  /* 0x800000bbe5bb7221 */ /* 0x000fe20000010000 */
[----:B0-----:R-:W-:-:S04]  /*8950*/  IMAD.WIDE.U32 R192, R20, 0x10, R192 ;  /* 0x0000001014c07825 */ /* 0x001fc800078e00c0 */
[C---:B-----5:R-:W-:Y:S01]  /*8960*/  FFMA.FTZ R186, R5.reuse, R186, R42 ;  /* 0x000000ba05ba7223 */ /* 0x060fe2000001002a */
[----:B------:R-:W-:Y:S01]  /*8970*/  FFMA.FTZ R187, R5, R187, R43 ;  /* 0x000000bb05bb7223 */ /* 0x000fe2000001002b */
[-CC-:B--2---:R-:W-:Y:S01]  /*8980*/  FFMA.FTZ R184, R216, R18.reuse, R19.reuse ;  /* 0x00000012d8b87223 */ /* 0x184fe20000010013 */
[----:B------:R-:W-:-:S04]  /*8990*/  FFMA.FTZ R185, R207, R18, R19 ;  /* 0x00000012cfb97223 */ /* 0x000fc80000010013 */
[----:B------:R-:W-:-:S04]  /*89a0*/  FADD.FTZ R185, R245, -R185 ;  /* 0x800000b9f5b97221 */ /* 0x000fc80000010000 */
[----:B------:R-:W-:Y:S01]  /*89b0*/  FFMA.FTZ R185, R5, R185, R41 ;  /* 0x000000b905b97223 */ /* 0x000fe20000010029 */
[----:B----4-:R-:W-:-:S04]  /*89c0*/  FADD.FTZ R184, R194, -R184 ;  /* 0x800000b8c2b87221 */ /* 0x010fc80000010000 */
[----:B------:R-:W-:-:S04]  /*89d0*/  FFMA.FTZ R184, R5, R184, R40 ;  /* 0x000000b805b87223 */ /* 0x000fc80000010028 */
[----:B------:R-:W-:Y:S01]  /*89e0*/  FMUL.FTZ R194, R184, R3 ;  /* 0x00000003b8c27220 */ /* 0x000fe20000410000 */
[----:B------:R0:W-:Y:S03]  /*89f0*/  STG.E.128 desc[UR6][R192.64], R184 ;  /* 0x000000b8c0007986 */ /* 0x0001e6000c101d06 */
[----:B------:R-:W-:-:S04]  /*8a00*/  FMUL.FTZ R194, R194, UR14 ;  /* 0x0000000ec2c27c20 */ /* 0x000fc80008410000 */
[----:B---3--:R-:W-:-:S05]  /*8a10*/  FMUL.FTZ R188, R194, R188 ;  /* 0x000000bcc2bc7220 */ /* 0x008fca0000410000 */
[----:B------:R-:W-:-:S05]  /*8a20*/  FSEL R188, R188, RZ, P5 ;  /* 0x000000ffbcbc7208 */ /* 0x000fca0002800000 */
[----:B------:R-:W-:Y:S01]  /*8a30*/  FADD.FTZ R72, R72, R188 ;  /* 0x000000bc48487221 */ /* 0x000fe20000010000 */
[----:B------:R-:W-:-:S04]  /*8a40*/  FMUL.FTZ R188, R185, R3 ;  /* 0x00000003b9bc7220 */ /* 0x000fc80000410000 */
[----:B0-----:R-:W-:Y:S01]  /*8a50*/  FMUL.FTZ R192, R188, UR14 ;  /* 0x0000000ebcc07c20 */ /* 0x001fe20008410000 */
[----:B------:R-:W-:-:S03]  /*8a60*/  FMUL.FTZ R188, R186, R3 ;  /* 0x00000003babc7220 */ /* 0x000fc60000410000 */
[----:B------:R-:W-:Y:S01]  /*8a70*/  FMUL.FTZ R189, R192, R189 ;  /* 0x000000bdc0bd7220 */ /* 0x000fe20000410000 */
[----:B------:R-:W-:Y:S01]  /*8a80*/  FMUL.FTZ R193, R188, UR14 ;  /* 0x0000000ebcc17c20 */ /* 0x000fe20008410000 */
[----:B------:R-:W-:-:S03]  /*8a90*/  FMUL.FTZ R188, R168, R194 ;  /* 0x000000c2a8bc7220 */ /* 0x000fc60000410000 */
[----:B------:R-:W-:Y:S01]  /*8aa0*/  FMUL.FTZ R190, R193, R190 ;  /* 0x000000bec1be7220 */ /* 0x000fe20000410000 */
[----:B------:R-:W-:Y:S02]  /*8ab0*/  FSEL R189, R189, RZ, P4 ;  /* 0x000000ffbdbd7208 */ /* 0x000fe40002000000 */
[----:B------:R-:W-:Y:S02]  /*8ac0*/  SEL R188, R188, RZ, P5 ;  /* 0x000000ffbcbc7207 */ /* 0x000fe40002800000 */
[----:B------:R-:W-:Y:S01]  /*8ad0*/  LOP3.LUT P5, RZ, R9, 0xff0000, RZ, 0xc0, !PT ;  /* 0x00ff000009ff7812 */ /* 0x000fe200078ac0ff */
[----:B------:R-:W-:Y:S01]  /*8ae0*/  FADD.FTZ R73, R73, R189 ;  /* 0x000000bd49497221 */ /* 0x000fe20000010000 */
[----:B------:R-:W-:Y:S02]  /*8af0*/  FMUL.FTZ R189, R169, R192 ;  /* 0x000000c0a9bd7220 */ /* 0x000fe40000410000 */
[----:B------:R-:W-:-:S03]  /*8b00*/  FSEL R190, R190, RZ, P5 ;  /* 0x000000ffbebe7208 */ /* 0x000fc60002800000 */
[----:B------:R-:W-:Y:S02]  /*8b10*/  SEL R189, R189, RZ, P4 ;  /* 0x000000ffbdbd7207 */ /* 0x000fe40002000000 */
[----:B------:R-:W-:Y:S01]  /*8b20*/  FADD.FTZ R74, R74, R190 ;  /* 0x000000be4a4a7221 */ /* 0x000fe20000010000 */
[----:B------:R-:W-:Y:S01]  /*8b30*/  FMUL.FTZ R190, R187, R3 ;  /* 0x00000003bbbe7220 */ /* 0x000fe20000410000 */
[----:B------:R-:W-:-:S03]  /*8b40*/  ISETP.GE.U32.AND P4, PT, R9, 0x1000000, PT ;  /* 0x010000000900780c */ /* 0x000fc60003f86070 */
[----:B------:R-:W-:-:S04]  /*8b50*/  FMUL.FTZ R190, R190, UR14 ;  /* 0x0000000ebebe7c20 */ /* 0x000fc80008410000 */
[----:B------:R-:W-:Y:S01]  /*8b60*/  FMUL.FTZ R191, R190, R191 ;  /* 0x000000bfbebf7220 */ /* 0x000fe20000410000 */
[----:B------:R-:W-:-:S04]  /*8b70*/  FMUL.FTZ R194, R171, R190 ;  /* 0x000000beabc27220 */ /* 0x000fc80000410000 */
        /* <DEDUP_REMOVED lines=8> */
.L_x_19257:
[----:B------:R-:W-:Y:S05]  /*8c00*/  BSYNC.RECONVERGENT B2 ;  /* 0x0000000000027941 */ /* 0x000fea0003800200 */
.L_x_19256:
[----:B------:R-:W-:Y:S04]  /*8c10*/  BSSY.RECONVERGENT B2, `(.L_x_19258) ;  /* 0x0000039000027945 */ /* 0x000fe80003800200 */
[----:B------:R-:W-:Y:S05]  /*8c20*/  @!P3 BRA `(.L_x_19259) ;  /* 0x0000000000dcb947 */ /* 0x000fea0003800000 */
[----:B------:R-:W4:Y:S01]  /*8c30*/  LDC.64 R184, c[0x0][0x390] ;  /* 0x0000e400ffb87b82 */ /* 0x000f220000000a00 */
[----:B------:R-:W4:Y:S07]  /*8c40*/  LDL R194, [R1] ;  /* 0x0000000001c27983 */ /* 0x000f2e0000100800 */
[----:B0123--:R-:W0:Y:S01]  /*8c50*/  LDC.64 R192, c[0x0][0x478] ;  /* 0x00011e00ffc07b82 */ /* 0x00fe220000000a00 */
[-CC-:B------:R-:W-:Y:S01]  /*8c60*/  FFMA.FTZ R186, R199, R18.reuse, R19.reuse ;  /* 0x00000012c7ba7223 */ /* 0x180fe20000010013 */
[----:B------:R-:W-:Y:S01]  /*8c70*/  FFMA.FTZ R187, R12, R18, R19 ;  /* 0x000000120cbb7223 */ /* 0x000fe20000010013 */
[----:B------:R-:W-:-:S02]  /*8c80*/  LOP3.LUT P5, RZ, R11, 0xff, RZ, 0xc0, !PT ;  /* 0x000000ff0bff7812 */ /* 0x000fc400078ac0ff */
[C---:B------:R-:W-:Y:S02]  /*8c90*/  LOP3.LUT P4, RZ, R11.reuse, 0xff00, RZ, 0xc0, !PT ;  /* 0x0000ff000bff7812 */ /* 0x040fe4000788c0ff */
[----:B------:R-:W-:Y:S01]  /*8ca0*/  LOP3.LUT P3, RZ, R11, 0xff0000, RZ, 0xc0, !PT ;  /* 0x00ff00000bff7812 */ /* 0x000fe2000786c0ff */
[----:B------:R-:W1:Y:S01]  /*8cb0*/  LDC.64 R214, c[0x0][0x468] ;  /* 0x00011a00ffd67b82 */ /* 0x000e620000000a00 */
[----:B----4-:R-:W-:-:S05]  /*8cc0*/  IMAD.WIDE.U32 R184, R20, 0x10, R184 ;  /* 0x0000001014b87825 */ /* 0x010fca00078e00b8 */
        /* <DEDUP_REMOVED lines=10> */
[----:B------:R-:W-:-:S04]  /*8d70*/  FADD.FTZ R184, R194, -R184 ;  /* 0x800000b8c2b87221 */ /* 0x000fc80000010000 */
[----:B------:R-:W-:-:S05]  /*8d80*/  FFMA.FTZ R184, R5, R184, R36 ;  /* 0x000000b805b87223 */ /* 0x000fca0000010024 */
[----:B------:R0:W-:Y:S02]  /*8d90*/  STG.E.128 desc[UR6][R192.64], R184 ;  /* 0x000000b8c0007986 */ /* 0x0001e4000c101d06 */
[----:B0-----:R-:W-:-:S04]  /*8da0*/  FMUL.FTZ R193, R184, R3 ;  /* 0x00000003b8c17220 */ /* 0x001fc80000410000 */
[----:B------:R-:W-:-:S04]  /*8db0*/  FMUL.FTZ R193, R193, UR14 ;  /* 0x0000000ec1c17c20 */ /* 0x000fc80008410000 */
[----:B---3--:R-:W-:-:S05]  /*8dc0*/  FMUL.FTZ R188, R193, R188 ;  /* 0x000000bcc1bc7220 */ /* 0x008fca0000410000 */
[----:B------:R-:W-:-:S05]  /*8dd0*/  FSEL R188, R188, RZ, P5 ;  /* 0x000000ffbcbc7208 */ /* 0x000fca0002800000 */
[----:B------:R-:W-:Y:S01]  /*8de0*/  FADD.FTZ R68, R68, R188 ;  /* 0x000000bc44447221 */ /* 0x000fe20000010000 */
[----:B------:R-:W-:-:S04]  /*8df0*/  FMUL.FTZ R188, R185, R3 ;  /* 0x00000003b9bc7220 */ /* 0x000fc80000410000 */
[----:B------:R-:W-:Y:S01]  /*8e00*/  FMUL.FTZ R192, R188, UR14 ;  /* 0x0000000ebcc07c20 */ /* 0x000fe20008410000 */
[----:B------:R-:W-:-:S03]  /*8e10*/  FMUL.FTZ R188, R164, R193 ;  /* 0x000000c1a4bc7220 */ /* 0x000fc60000410000 */
[----:B------:R-:W-:Y:S02]  /*8e20*/  FMUL.FTZ R189, R192, R189 ;  /* 0x000000bdc0bd7220 */ /* 0x000fe40000410000 */
[----:B------:R-:W-:Y:S02]  /*8e30*/  SEL R188, R188, RZ, P5 ;  /* 0x000000ffbcbc7207 */ /* 0x000fe40002800000 */
[----:B------:R-:W-:Y:S02]  /*8e40*/  ISETP.GE.U32.AND P5, PT, R11, 0x1000000, PT ;  /* 0x010000000b00780c */ /* 0x000fe40003fa6070 */
[----:B------:R-:W-:-:S05]  /*8e50*/  FSEL R189, R189, RZ, P4 ;  /* 0x000000ffbdbd7208 */ /* 0x000fca0002000000 */
[----:B------:R-:W-:Y:S01]  /*8e60*/  FADD.FTZ R69, R69, R189 ;  /* 0x000000bd45457221 */ /* 0x000fe20000010000 */
[----:B------:R-:W-:-:S04]  /*8e70*/  FMUL.FTZ R189, R186, R3 ;  /* 0x00000003babd7220 */ /* 0x000fc80000410000 */
[----:B------:R-:W-:-:S04]  /*8e80*/  FMUL.FTZ R189, R189, UR14 ;  /* 0x0000000ebdbd7c20 */ /* 0x000fc80008410000 */
[----:B------:R-:W-:Y:S01]  /*8e90*/  FMUL.FTZ R190, R189, R190 ;  /* 0x000000bebdbe7220 */ /* 0x000fe20000410000 */
[----:B------:R-:W-:-:S04]  /*8ea0*/  FMUL.FTZ R194, R166, R189 ;  /* 0x000000bda6c27220 */ /* 0x000fc80000410000 */
[----:B------:R-:W-:-:S05]  /*8eb0*/  FSEL R190, R190, RZ, P3 ;  /* 0x000000ffbebe7208 */ /* 0x000fca0001800000 */
[----:B------:R-:W-:Y:S01]  /*8ec0*/  FADD.FTZ R70, R70, R190 ;  /* 0x000000be46467221 */ /* 0x000fe20000010000 */
[----:B------:R-:W-:-:S04]  /*8ed0*/  FMUL.FTZ R190, R187, R3 ;  /* 0x00000003bbbe7220 */ /* 0x000fc80000410000 */
[----:B------:R-:W-:-:S04]  /*8ee0*/  FMUL.FTZ R190, R190, UR14 ;  /* 0x0000000ebebe7c20 */ /* 0x000fc80008410000 */
[----:B------:R-:W-:Y:S01]  /*8ef0*/  FMUL.FTZ R191, R190, R191 ;  /* 0x000000bfbebf7220 */ /* 0x000fe20000410000 */
[----:B------:R-:W-:Y:S01]  /*8f00*/  FMUL.FTZ R195, R167, R190 ;  /* 0x000000bea7c37220 */ /* 0x000fe20000410000 */
[----:B------:R-:W-:-:S03]  /*8f10*/  SEL R190, R194, RZ, P3 ;  /* 0x000000ffc2be7207 */ /* 0x000fc60001800000 */
        /* <DEDUP_REMOVED lines=8> */
.L_x_19259:
[----:B------:R-:W-:Y:S05]  /*8fa0*/  BSYNC.RECONVERGENT B2 ;  /* 0x0000000000027941 */ /* 0x000fea0003800200 */
.L_x_19258:
[----:B------:R-:W-:Y:S04]  /*8fb0*/  BSSY.RECONVERGENT B2, `(.L_x_19260) ;  /* 0x0000038000027945 */ /* 0x000fe80003800200 */
[----:B------:R-:W-:Y:S05]  /*8fc0*/  @!P2 BRA `(.L_x_19261) ;  /* 0x0000000000d8a947 */ /* 0x000fea0003800000 */
[----:B------:R-:W0:Y:S08]  /*8fd0*/  LDC.64 R184, c[0x0][0x390] ;  /* 0x0000e400ffb87b82 */ /* 0x000e300000000a00 */
[----:B01234-:R-:W0:Y:S01]  /*8fe0*/  LDC.64 R192, c[0x0][0x478] ;  /* 0x00011e00ffc07b82 */ /* 0x01fe220000000a00 */
[-CC-:B------:R-:W-:Y:S01]  /*8ff0*/  FFMA.FTZ R186, R198, R18.reuse, R19.reuse ;  /* 0x00000012c6ba7223 */ /* 0x180fe20000010013 */
[----:B------:R-:W-:Y:S01]  /*9000*/  FFMA.FTZ R187, R14, R18, R19 ;  /* 0x000000120ebb7223 */ /* 0x000fe20000010013 */
[----:B------:R-:W-:-:S05]  /*9010*/  LOP3.LUT P2, RZ, R13, 0xff, RZ, 0xc0, !PT ;  /* 0x000000ff0dff7812 */ /* 0x000fca000784c0ff */
[----:B------:R-:W1:Y:S01]  /*9020*/  LDC.64 R214, c[0x0][0x468] ;  /* 0x00011a00ffd67b82 */ /* 0x000e620000000a00 */
[----:B------:R-:W-:-:S05]  /*9030*/  IMAD.WIDE.U32 R184, R20, 0x10, R184 ;  /* 0x0000001014b87825 */ /* 0x000fca00078e00b8 */
[----:B------:R2:W3:Y:S01]  /*9040*/  LDG.E.128 R188, desc[UR6][R184.64] ;  /* 0x00000006b8bc7981 */ /* 0x0004e2000c1e1d00 */
[----:B------:R-:W-:Y:S01]  /*9050*/  FADD.FTZ R186, R235, -R186 ;  /* 0x800000baebba7221 */ /* 0x000fe20000010000 */
[----:B------:R-:W-:Y:S01]  /*9060*/  FADD.FTZ R187, R227, -R187 ;  /* 0x800000bbe3bb7221 */ /* 0x000fe20000010000 */
[----:B0-----:R-:W-:Y:S01]  /*9070*/  IMAD.WIDE.U32 R192, R20, 0x10, R192 ;  /* 0x0000001014c07825 */ /* 0x001fe200078e00c0 */
[----:B------:R-:W-:-:S03]  /*9080*/  LOP3.LUT P3, RZ, R13, 0xff00, RZ, 0xc0, !PT ;  /* 0x0000ff000dff7812 */ /* 0x000fc6000786c0ff */
[C---:B-----5:R-:W-:Y:S01]  /*9090*/  FFMA.FTZ R186, R5.reuse, R186, R34 ;  /* 0x000000ba05ba7223 */ /* 0x060fe20000010022 */
[----:B------:R-:W-:Y:S01]  /*90a0*/  FFMA.FTZ R187, R5, R187, R35 ;  /* 0x000000bb05bb7223 */ /* 0x000fe20000010023 */
[C---:B------:R-:W-:Y:S02]  /*90b0*/  LOP3.LUT P4, RZ, R13.reuse, 0xff0000, RZ, 0xc0, !PT ;  /* 0x00ff00000dff7812 */ /* 0x040fe4000788c0ff */
[----:B------:R-:W-:Y:S01]  /*90c0*/  ISETP.GE.U32.AND P5, PT, R13, 0x1000000, PT ;  /* 0x010000000d00780c */ /* 0x000fe20003fa6070 */
[-CC-:B--2---:R-:W-:Y:S01]  /*90d0*/  FFMA.FTZ R184, R211, R18.reuse, R19.reuse ;  /* 0x00000012d3b87223 */ /* 0x184fe20000010013 */
[----:B------:R-:W-:-:S03]  /*90e0*/  FFMA.FTZ R185, R205, R18, R19 ;  /* 0x00000012cdb97223 */ /* 0x000fc60000010013 */
[----:B------:R-:W-:Y:S01]  /*90f0*/  FADD.FTZ R184, R252, -R184 ;  /* 0x800000b8fcb87221 */ /* 0x000fe20000010000 */
[----:B------:R-:W-:-:S03]  /*9100*/  FADD.FTZ R185, R243, -R185 ;  /* 0x800000b9f3b97221 */ /* 0x000fc60000010000 */
[C---:B------:R-:W-:Y:S01]  /*9110*/  FFMA.FTZ R184, R5.reuse, R184, R32 ;  /* 0x000000b805b87223 */ /* 0x040fe20000010020 */
        /* <DEDUP_REMOVED lines=10> */
[----:B------:R-:W-:Y:S01]  /*91c0*/  FMUL.FTZ R189, R193, R189 ;  /* 0x000000bdc1bd7220 */ /* 0x000fe20000410000 */
[----:B------:R-:W-:Y:S01]  /*91d0*/  FMUL.FTZ R194, R188, UR14 ;  /* 0x0000000ebcc27c20 */ /* 0x000fe20008410000 */
[----:B------:R-:W-:-:S03]  /*91e0*/  FMUL.FTZ R188, R187, R3 ;  /* 0x00000003bbbc7220 */ /* 0x000fc60000410000 */
[----:B------:R-:W-:Y:S01]  /*91f0*/  FMUL.FTZ R190, R194, R190 ;  /* 0x000000bec2be7220 */ /* 0x000fe20000410000 */
[----:B------:R-:W-:Y:S01]  /*9200*/  FMUL.FTZ R195, R188, UR14 ;  /* 0x0000000ebcc37c20 */ /* 0x000fe20008410000 */
[----:B------:R-:W-:Y:S01]  /*9210*/  FSEL R189, R189, RZ, P3 ;  /* 0x000000ffbdbd7208 */ /* 0x000fe20001800000 */
[----:B------:R-:W-:Y:S02]  /*9220*/  FMUL.FTZ R188, R160, R192 ;  /* 0x000000c0a0bc7220 */ /* 0x000fe40000410000 */
[----:B------:R-:W-:Y:S01]  /*9230*/  FMUL.FTZ R191, R195, R191 ;  /* 0x000000bfc3bf7220 */ /* 0x000fe20000410000 */
[----:B------:R-:W-:Y:S01]  /*9240*/  FSEL R190, R190, RZ, P4 ;  /* 0x000000ffbebe7208 */ /* 0x000fe20002000000 */
[----:B------:R-:W-:Y:S01]  /*9250*/  FADD.FTZ R65, R65, R189 ;  /* 0x000000bd41417221 */ /* 0x000fe20000010000 */
[----:B------:R-:W-:Y:S01]  /*9260*/  FMUL.FTZ R189, R161, R193 ;  /* 0x000000c1a1bd7220 */ /* 0x000fe20000410000 */
[----:B-1----:R-:W-:Y:S01]  /*9270*/  IMAD.WIDE.U32 R192, R20, 0x10, R214 ;  /* 0x0000001014c07825 */ /* 0x002fe200078e00d6 */
[----:B------:R-:W-:-:S03]  /*9280*/  FSEL R191, R191, RZ, P5 ;  /* 0x000000ffbfbf7208 */ /* 0x000fc60002800000 */
[----:B------:R-:W-:Y:S01]  /*9290*/  FADD.FTZ R66, R66, R190 ;  /* 0x000000be42427221 */ /* 0x000fe20000010000 */
[----:B------:R-:W-:Y:S01]  /*92a0*/  FMUL.FTZ R190, R162, R194 ;  /* 0x000000c2a2be7220 */ /* 0x000fe20000410000 */
[----:B------:R-:W-:Y:S01]  /*92b0*/  SEL R188, R188, RZ, P2 ;  /* 0x000000ffbcbc7207 */ /* 0x000fe20001000000 */
[----:B------:R-:W-:Y:S01]  /*92c0*/  FADD.FTZ R67, R67, R191 ;  /* 0x000000bf43437221 */ /* 0x000fe20000010000 */
[----:B------:R-:W-:Y:S01]  /*92d0*/  FMUL.FTZ R191, R163, R195 ;  /* 0x000000c3a3bf7220 */ /* 0x000fe20000410000 */
[----:B------:R-:W-:Y:S02]  /*92e0*/  SEL R189, R189, RZ, P3 ;  /* 0x000000ffbdbd7207 */ /* 0x000fe40001800000 */
[----:B------:R-:W-:Y:S02]  /*92f0*/  SEL R190, R190, RZ, P4 ;  /* 0x000000ffbebe7207 */ /* 0x000fe40002000000 */
[----:B------:R-:W-:Y:S02]  /*9300*/  SEL R191, R191, RZ, P5 ;  /* 0x000000ffbfbf7207 */ /* 0x000fe40002800000 */
[----:B------:R-:W-:-:S03]  /*9310*/  IADD3 R20, PT, PT, R20, 0x20, RZ ;  /* 0x0000002014147810 */ /* 0x000fc60007ffe0ff */
[----:B------:R0:W-:Y:S04]  /*9320*/  STG.E.128 desc[UR6][R192.64], R188 ;  /* 0x000000bcc0007986 */ /* 0x0001e8000c101d06 */
.L_x_19261:
[----:B------:R-:W-:Y:S05]  /*9330*/  BSYNC.RECONVERGENT B2 ;  /* 0x0000000000027941 */ /* 0x000fea0003800200 */
.L_x_19260:
        /* <DEDUP_REMOVED lines=56> */
.L_x_19263:
[----:B------:R-:W-:Y:S05]  /*96c0*/  BSYNC.RECONVERGENT B2 ;  /* 0x0000000000027941 */ /* 0x000fea0003800200 */
.L_x_19262:
[----:B------:R-:W-:Y:S05]  /*96d0*/  @!P0 BRA `(.L_x_19232) ;  /* 0x0000000000d48947 */ /* 0x000fea0003800000 */
[----:B------:R-:W1:Y:S02]  /*96e0*/  LDC.64 R184, c[0x0][0x390] ;  /* 0x0000e400ffb87b82 */ /* 0x000e640000000a00 */
[----:B-1----:R-:W-:-:S05]  /*96f0*/  IMAD.WIDE.U32 R184, R20, 0x10, R184 ;  /* 0x0000001014b87825 */ /* 0x002fca00078e00b8 */
[----:B0-234-:R0:W2:Y:S01]  /*9700*/  LDG.E.128 R188, desc[UR6][R184.64] ;  /* 0x00000006b8bc7981 */ /* 0x01d0a2000c1e1d00 */
[C---:B------:R-:W-:Y:S02]  /*9710*/  ISETP.GE.U32.AND P3, PT, R17.reuse, 0x1000000, PT ;  /* 0x010000001100780c */ /* 0x040fe40003f66070 */
[C---:B------:R-:W-:Y:S02]  /*9720*/  LOP3.LUT P0, RZ, R17.reuse, 0xff, RZ, 0xc0, !PT ;  /* 0x000000ff11ff7812 */ /* 0x040fe4000780c0ff */
[C---:B------:R-:W-:Y:S02]  /*9730*/  LOP3.LUT P1, RZ, R17.reuse, 0xff00, RZ, 0xc0, !PT ;  /* 0x0000ff0011ff7812 */ /* 0x040fe4000782c0ff */
[----:B------:R-:W-:Y:S01]  /*9740*/  LOP3.LUT P2, RZ, R17, 0xff0000, RZ, 0xc0, !PT ;  /* 0x00ff000011ff7812 */ /* 0x000fe2000784c0ff */
[-CC-:B0-----:R-:W-:Y:S01]  /*9750*/  FFMA.FTZ R184, R21, R18.reuse, R19.reuse ;  /* 0x0000001215b87223 */ /* 0x181fe20000010013 */
[----:B------:R-:W-:-:S03]  /*9760*/  FFMA.FTZ R185, R222, R18, R19 ;  /* 0x00000012deb97223 */ /* 0x000fc60000010013 */
[----:B------:R-:W-:-:S04]  /*9770*/  FADD.FTZ R184, R225, -R184 ;  /* 0x800000b8e1b87221 */ /* 0x000fc80000010000 */
[----:B-----5:R-:W-:-:S04]  /*9780*/  FFMA.FTZ R187, R5, R184, R27 ;  /* 0x000000b805bb7223 */ /* 0x020fc8000001001b */
[----:B------:R-:W-:-:S04]  /*9790*/  FMUL.FTZ R184, R187, R3 ;  /* 0x00000003bbb87220 */ /* 0x000fc80000410000 */
[----:B------:R-:W-:-:S04]  /*97a0*/  FMUL.FTZ R192, R184, UR14 ;  /* 0x0000000eb8c07c20 */ /* 0x000fc80008410000 */
[----:B--2---:R-:W-:-:S05]  /*97b0*/  FMUL.FTZ R184, R192, R191 ;  /* 0x000000bfc0b87220 */ /* 0x004fca0000410000 */
[----:B------:R-:W-:-:S05]  /*97c0*/  FSEL R184, R184, RZ, P3 ;  /* 0x000000ffb8b87208 */ /* 0x000fca0001800000 */
[----:B------:R-:W-:Y:S01]  /*97d0*/  FADD.FTZ R59, R59, R184 ;  /* 0x000000b83b3b7221 */ /* 0x000fe20000010000 */
[-CC-:B------:R-:W-:Y:S01]  /*97e0*/  FFMA.FTZ R184, R221, R18.reuse, R19.reuse ;  /* 0x00000012ddb87223 */ /* 0x180fe20000010013 */
[----:B------:R-:W-:Y:S01]  /*97f0*/  FFMA.FTZ R18, R249, R18, R19 ;  /* 0x00000012f9127223 */ /* 0x000fe20000010013 */
[----:B------:R-:W-:Y:S02]  /*9800*/  FADD.FTZ R19, R250, -R185 ;  /* 0x800000b9fa137221 */ /* 0x000fe40000010000 */
[----:B------:R-:W-:Y:S01]  /*9810*/  FADD.FTZ R185, R241, -R184 ;  /* 0x800000b8f1b97221 */ /* 0x000fe20000010000 */
[----:B------:R-:W-:Y:S01]  /*9820*/  FADD.FTZ R18, R233, -R18 ;  /* 0x80000012e9127221 */ /* 0x000fe20000010000 */
[C---:B------:R-:W-:Y:S02]  /*9830*/  FFMA.FTZ R184, R5.reuse, R19, R24 ;  /* 0x0000001305b87223 */ /* 0x040fe40000010018 */
[C---:B------:R-:W-:Y:S01]  /*9840*/  FFMA.FTZ R185, R5.reuse, R185, R25 ;  /* 0x000000b905b97223 */ /* 0x040fe20000010019 */
[----:B------:R-:W-:Y:S01]  /*9850*/  FFMA.FTZ R186, R5, R18, R26 ;  /* 0x0000001205ba7223 */ /* 0x000fe2000001001a */
[----:B------:R-:W-:Y:S01]  /*9860*/  FMUL.FTZ R5, R184, R3 ;  /* 0x00000003b8057220 */ /* 0x000fe20000410000 */
[----:B------:R-:W0:Y:S03]  /*9870*/  LDC.64 R18, c[0x0][0x478] ;  /* 0x00011e00ff127b82 */ /* 0x000e260000000a00 */
[----:B------:R-:W-:Y:S01]  /*9880*/  FMUL.FTZ R5, R5, UR14 ;  /* 0x0000000e05057c20 */ /* 0x000fe20008410000 */
[----:B0-----:R-:W-:-:S05]  /*9890*/  IMAD.WIDE.U32 R18, R20, 0x10, R18 ;  /* 0x0000001014127825 */ /* 0x001fca00078e0012 */
[----:B------:R0:W-:Y:S02]  /*98a0*/  STG.E.128 desc[UR6][R18.64], R184 ;  /* 0x000000b812007986 */ /* 0x0001e4000c101d06 */
[----:B0-----:R-:W-:Y:S01]  /*98b0*/  FMUL.FTZ R18, R5, R188 ;  /* 0x000000bc05127220 */ /* 0x001fe20000410000 */
[----:B------:R-:W-:-:S04]  /*98c0*/  FMUL.FTZ R5, R152, R5 ;  /* 0x0000000598057220 */ /* 0x000fc80000410000 */
[----:B------:R-:W-:-:S05]  /*98d0*/  FSEL R18, R18, RZ, P0 ;  /* 0x000000ff12127208 */ /* 0x000fca0000000000 */
[----:B------:R-:W-:Y:S01]  /*98e0*/  FADD.FTZ R56, R56, R18 ;  /* 0x0000001238387221 */ /* 0x000fe20000010000 */
[-C--:B------:R-:W-:Y:S01]  /*98f0*/  FMUL.FTZ R18, R185, R3.reuse ;  /* 0x00000003b9127220 */ /* 0x080fe20000410000 */
[----:B------:R-:W-:-:S03]  /*9900*/  FMUL.FTZ R3, R186, R3 ;  /* 0x00000003ba037220 */ /* 0x000fc60000410000 */
[----:B------:R-:W-:Y:S01]  /*9910*/  FMUL.FTZ R188, R18, UR14 ;  /* 0x0000000e12bc7c20 */ /* 0x000fe20008410000 */
[----:B------:R-:W-:-:S03]  /*9920*/  FMUL.FTZ R3, R3, UR14 ;  /* 0x0000000e03037c20 */ /* 0x000fc60008410000 */
[----:B------:R-:W-:Y:S01]  /*9930*/  FMUL.FTZ R18, R188, R189 ;  /* 0x000000bdbc127220 */ /* 0x000fe20000410000 */
[----:B------:R-:W-:Y:S01]  /*9940*/  FMUL.FTZ R189, R153, R188 ;  /* 0x000000bc99bd7220 */ /* 0x000fe20000410000 */
[----:B------:R-:W-:-:S03]  /*9950*/  SEL R188, R5, RZ, P0 ;  /* 0x000000ff05bc7207 */ /* 0x000fc60000000000 */
[----:B------:R-:W-:Y:S02]  /*9960*/  FSEL R18, R18, RZ, P1 ;  /* 0x000000ff12127208 */ /* 0x000fe40000800000 */
[----:B------:R-:W-:-:S03]  /*9970*/  SEL R189, R189, RZ, P1 ;  /* 0x000000ffbdbd7207 */ /* 0x000fc60000800000 */
[----:B------:R-:W-:Y:S01]  /*9980*/  FADD.FTZ R57, R57, R18 ;  /* 0x0000001239397221 */ /* 0x000fe20000010000 */
[----:B------:R-:W-:Y:S01]  /*9990*/  FMUL.FTZ R18, R3, R190 ;  /* 0x000000be03127220 */ /* 0x000fe20000410000 */
[----:B------:R-:W-:-:S04]  /*99a0*/  FMUL.FTZ R3, R154, R3 ;  /* 0x000000039a037220 */ /* 0x000fc80000410000 */
[----:B------:R-:W-:Y:S02]  /*99b0*/  FSEL R18, R18, RZ, P2 ;  /* 0x000000ff12127208 */ /* 0x000fe40001000000 */
[----:B------:R-:W-:-:S03]  /*99c0*/  SEL R190, R3, RZ, P2 ;  /* 0x000000ff03be7207 */ /* 0x000fc60001000000 */
[----:B------:R-:W-:Y:S02]  /*99d0*/  FADD.FTZ R58, R58, R18 ;  /* 0x000000123a3a7221 */ /* 0x000fe40000010000 */
[----:B------:R-:W0:Y:S02]  /*99e0*/  LDC.64 R18, c[0x0][0x468] ;  /* 0x00011a00ff127b82 */ /* 0x000e240000000a00 */
[----:B0-----:R-:W-:-:S04]  /*99f0*/  IMAD.WIDE.U32 R18, R20, 0x10, R18 ;  /* 0x0000001014127825 */ /* 0x001fc800078e0012 */
[----:B------:R-:W-:-:S05]  /*9a00*/  FMUL.FTZ R20, R155, R192 ;  /* 0x000000c09b147220 */ /* 0x000fca0000410000 */
[----:B------:R-:W-:-:S05]  /*9a10*/  SEL R191, R20, RZ, P3 ;  /* 0x000000ff14bf7207 */ /* 0x000fca0001800000 */
[----:B------:R0:W-:Y:S02]  /*9a20*/  STG.E.128 desc[UR6][R18.64], R188 ;  /* 0x000000bc12007986 */ /* 0x0001e4000c101d06 */
.L_x_19232:
[----:B------:R-:W-:Y:S05]  /*9a30*/  BSYNC.RECONVERGENT B1 ;  /* 0x0000000000017941 */ /* 0x000fea0003800200 */
.L_x_19202:
[----:B0-----:R-:W0:Y:S02]  /*9a40*/  LDC.64 R18, c[0x0][0x380] ;  /* 0x0000e000ff127b82 */ /* 0x001e240000000a00 */
[----:B0-----:R-:W-:-:S04]  /*9a50*/  LEA R224, R18, R224, 0x2 ;  /* 0x000000e012e07211 */ /* 0x001fc800078e10ff */
[----:B------:R-:W-:-:S13]  /*9a60*/  ISETP.GE.AND P0, PT, R224, R19, PT ;  /* 0x00000013e000720c */ /* 0x000fda0003f06270 */
[----:B------:R-:W-:Y:S05]  /*9a70*/  @!P0 BRA `(.L_x_19264) ;  /* 0xffffff7000d88947 */ /* 0x000fea000383ffff */
.L_x_19184:
[----:B------:R-:W-:Y:S05]  /*9a80*/  BSYNC B0 ;  /* 0x0000000000007941 */ /* 0x000fea0003800000 */
.L_x_19183:
[----:B-1234-:R-:W2:Y:S01]  /*9a90*/  LDL.LU R188, [R1+0x90] ;  /* 0x0000900001bc7983 */ /* 0x01eea20000300800 */
        /* <DEDUP_REMOVED lines=113> */
[----:B0-----:R-:W-:Y:S02]  /*a1b0*/  IADD3.X R57, PT, PT, RZ, RZ, RZ, P0, !PT ;  /* 0x000000ffff397210 */ /* 0x001fe400007fe4ff */
        /* <DEDUP_REMOVED lines=42> */
.L_x_19266:
[----:B------:R-:W-:Y:S05]  /*a460*/  BSYNC.RECONVERGENT B0 ;  /* 0x0000000000007941 */ /* 0x000fea0003800200 */
.L_x_19265:
        /* <DEDUP_REMOVED lines=129> */
.L_x_19268:
[----:B------:R-:W-:Y:S05]  /*ac80*/  BSYNC.RECONVERGENT B0 ;  /* 0x0000000000007941 */ /* 0x000fea0003800200 */
.L_x_19267:
        /* <DEDUP_REMOVED lines=18> */
.L_x_19270:
[----:B------:R-:W-:Y:S05]  /*adb0*/  BSYNC.RECONVERGENT B0 ;  /* 0x0000000000007941 */ /* 0x000fea0003800200 */
.L_x_19269:
        /* <DEDUP_REMOVED lines=18> */
.L_x_19272:
[----:B------:R-:W-:Y:S05]  /*aee0*/  BSYNC.RECONVERGENT B0 ;  /* 0x0000000000007941 */ /* 0x000fea0003800200 */
.L_x_19271:
        /* <DEDUP_REMOVED lines=18> */
.L_x_19274:
[----:B------:R-:W-:Y:S05]  /*b010*/  BSYNC.RECONVERGENT B0 ;  /* 0x0000000000007941 */ /* 0x000fea0003800200 */
.L_x_19273:
        /* <DEDUP_REMOVED lines=18> */
.L_x_19276:
[----:B------:R-:W-:Y:S05]  /*b140*/  BSYNC.RECONVERGENT B0 ;  /* 0x0000000000007941 */ /* 0x000fea0003800200 */
.L_x_19275:
        /* <DEDUP_REMOVED lines=18> */
.L_x_19278:
[----:B------:R-:W-:Y:S05]  /*b270*/  BSYNC.RECONVERGENT B0 ;  /* 0x0000000000007941 */ /* 0x000fea0003800200 */
.L_x_19277:
        /* <DEDUP_REMOVED lines=11> */
.L_x_19201:
        /* <DEDUP_REMOVED lines=8> */
.L_x_19280:
[----:B------:R-:W-:Y:S05]  /*b3b0*/  BSYNC B1 ;  /* 0x0000000000017941 */ /* 0x000fea0003800000 */
.L_x_19279:
        /* <DEDUP_REMOVED lines=9> */
.L_x_19281:
        /* <DEDUP_REMOVED lines=8> */
.L_x_19282:
[----:B------:R-:W-:Y:S02]  /*b4d0*/  MOV R190, R19 ;  /* 0x0000001300be7202 */ /* 0x000fe40000000f00 */
[----:B------:R-:W-:-:S05]  /*b4e0*/  MOV R18, R192 ;  /* 0x000000c000127202 */ /* 0x000fca0000000f00 */
[----:B------:R-:W-:Y:S01]  /*b4f0*/  FADD.FTZ R191, R191, R18 ;  /* 0x00000012bfbf7221 */ /* 0x000fe20000010000 */
[----:B------:R-:W-:-:S07]  /*b500*/  MOV R18, 0xffffffff ;  /* 0xffffffff00127802 */ /* 0x000fce0000000f00 */
[----:B------:R-:W-:Y:S05]  /*b510*/  WARPSYNC.COLLECTIVE R18, `(.L_x_19283) ;  /* 0x0000000012087348 */ /* 0x000fea0003c00000 */
[----:B------:R0:W1:Y:S02]  /*b520*/  SHFL.BFLY P6, R192, R190, R189, R188 ;  /* 0x0c0000bdbec07389 */ /* 0x00006400000c00bc */
[----:B01----:R-:W-:Y:S05]  /*b530*/  ENDCOLLECTIVE ;  /* 0x000000000000791b */ /* 0x003fea0003800000 */
.L_x_19283:
        /* <DEDUP_REMOVED lines=8> */
.L_x_19284:
[----:B------:R-:W-:Y:S02]  /*b5c0*/  MOV R190, R19 ;  /* 0x0000001300be7202 */ /* 0x000fe40000000f00 */
[----:B------:R-:W-:-:S05]  /*b5d0*/  MOV R18, R192 ;  /* 0x000000c000127202 */ /* 0x000fca0000000f00 */
[----:B------:R-:W-:Y:S01]  /*b5e0*/  FADD.FTZ R191, R191, R18 ;  /* 0x00000012bfbf7221 */ /* 0x000fe20000010000 */
[----:B------:R-:W-:-:S07]  /*b5f0*/  MOV R18, 0xffffffff ;  /* 0xffffffff00127802 */ /* 0x000fce0000000f00 */
[----:B------:R-:W-:Y:S05]  /*b600*/  WARPSYNC.COLLECTIVE R18, `(.L_x_19285) ;  /* 0x0000000012087348 */ /* 0x000fea0003c00000 */
[----:B------:R0:W1:Y:S02]  /*b610*/  SHFL.BFLY P6, R192, R190, R189, R188 ;  /* 0x0c0000bdbec07389 */ /* 0x00006400000c00bc */
[----:B01----:R-:W-:Y:S05]  /*b620*/  ENDCOLLECTIVE ;  /* 0x000000000000791b */ /* 0x003fea0003800000 */
.L_x_19285:
        /* <DEDUP_REMOVED lines=8> */
.L_x_19286:
[----:B------:R-:W-:Y:S02]  /*b6b0*/  MOV R190, R19 ;  /* 0x0000001300be7202 */ /* 0x000fe40000000f00 */
[----:B------:R-:W-:-:S05]  /*b6c0*/  MOV R18, R192 ;  /* 0x000000c000127202 */ /* 0x000fca0000000f00 */
[----:B------:R-:W-:Y:S01]  /*b6d0*/  FADD.FTZ R191, R191, R18 ;  /* 0x00000012bfbf7221 */ /* 0x000fe20000010000 */
[----:B------:R-:W-:-:S07]  /*b6e0*/  MOV R18, 0xffffffff ;  /* 0xffffffff00127802 */ /* 0x000fce0000000f00 */
[----:B------:R-:W-:Y:S05]  /*b6f0*/  WARPSYNC.COLLECTIVE R18, `(.L_x_19287) ;  /* 0x0000000012087348 */ /* 0x000fea0003c00000 */
[----:B------:R0:W1:Y:S02]  /*b700*/  SHFL.BFLY P6, R192, R190, R189, R188 ;  /* 0x0c0000bdbec07389 */ /* 0x00006400000c00bc */
[----:B01----:R-:W-:Y:S05]  /*b710*/  ENDCOLLECTIVE ;  /* 0x000000000000791b */ /* 0x003fea0003800000 */
.L_x_19287:
        /* <DEDUP_REMOVED lines=8> */
.L_x_19288:
[----:B------:R-:W-:Y:S02]  /*b7a0*/  MOV R190, R19 ;  /* 0x0000001300be7202 */ /* 0x000fe40000000f00 */
[----:B------:R-:W-:-:S07]  /*b7b0*/  MOV R193, R192 ;  /* 0x000000c000c17202 */ /* 0x000fce0000000f00 */
[----:B------:R-:W-:Y:S05]  /*b7c0*/  WARPSYNC.COLLECTIVE R18, `(.L_x_19289) ;  /* 0x0000000012087348 */ /* 0x000fea0003c00000 */
[----:B------:R0:W1:Y:S02]  /*b7d0*/  SHFL.BFLY P6, R192, R190, R189, R188 ;  /* 0x0c0000bdbec07389 */ /* 0x00006400000c00bc */
[----:B01----:R-:W-:Y:S05]  /*b7e0*/  ENDCOLLECTIVE ;  /* 0x000000000000791b */ /* 0x003fea0003800000 */
.L_x_19289:
[----:B------:R-:W-:Y:S01]  /*b7f0*/  MOV R18, R192 ;  /* 0x000000c000127202 */ /* 0x000fe20000000f00 */
[----:B------:R-:W-:Y:S06]  /*b800*/  BRA `(.L_x_19290) ;  /* 0xffffff7000b87947 */ /* 0x000fec000383ffff */
.L_x_19291:
        /* <DEDUP_REMOVED lines=15> */
.L_x_20140:


//--------------------- .text._ZN10layer_norm13ln_bwd_kernelINS_13Kernel_traitsIfffffjLj1024ELj1ELj4ELj1ELj16ENS_18Kernel_traits_baseILj1024EfffffjLj128EEEEELb1ELb1ELb0ELb1EEEvNS_9BwdParamsE --------------------------
	.section	.text._ZN10layer_norm13ln_bwd_kernelINS_13Kernel_traitsIfffffjLj1024ELj1ELj4ELj1ELj16ENS_18Kernel_traits_baseILj1024EfffffjLj128EEEEELb1ELb1ELb0ELb1EEEvNS_9BwdParamsE,"ax",@progbits
	.align	128
        .global         _ZN10layer_norm13ln_bwd_kernelINS_13Kernel_traitsIfffffjLj1024ELj1ELj4ELj1ELj16ENS_18Kernel_traits_baseILj1024EfffffjLj128EEEEELb1ELb1ELb0ELb1EEEvNS_9BwdParamsE
        .type           _ZN10layer_norm13ln_bwd_kernelINS_13Kernel_traitsIfffffjLj1024ELj1ELj4ELj1ELj16ENS_18Kernel_traits_baseILj1024EfffffjLj128EEEEELb1ELb1ELb0ELb1EEEvNS_9BwdParamsE,@function
        .size           _ZN10layer_norm13ln_bwd_kernelINS_13Kernel_traitsIfffffjLj1024ELj1ELj4ELj1ELj16ENS_18Kernel_traits_baseILj1024EfffffjLj128EEEEELb1ELb1ELb0ELb1EEEvNS_9BwdParamsE,(.L_x_20141 - _ZN10layer_norm13ln_bwd_kernelINS_13Kernel_traitsIfffffjLj1024ELj1ELj4ELj1ELj16ENS_18Kernel_traits_baseILj1024EfffffjLj128EEEEELb1ELb1ELb0ELb1EEEvNS_9BwdParamsE)
        .other          _ZN10layer_norm13ln_bwd_kernelINS_13Kernel_traitsIfffffjLj1024ELj1ELj4ELj1ELj16ENS_18Kernel_traits_baseILj1024EfffffjLj128EEEEELb1ELb1ELb0ELb1EEEvNS_9BwdParamsE,@"STO_CUDA_ENTRY STV_DEFAULT"
_ZN10layer_norm13ln_bwd_kernelINS_13Kernel_traitsIfffffjLj1024ELj1ELj4ELj1ELj16ENS_18Kernel_traits_baseILj1024EfffffjLj128EEEEELb1ELb1ELb0ELb1EEEvNS_9BwdParamsE:
.text._ZN10layer_norm13ln_bwd_kernelINS_13Kernel_traitsIfffffjLj1024ELj1ELj4ELj1ELj16ENS_18Kernel_traits_baseILj1024EfffffjLj128EEEEELb1ELb1ELb0ELb1EEEvNS_9BwdParamsE:
        /* <DEDUP_REMOVED lines=181> */
[----:B------:R0:W-:Y:S01]  /*0b50*/  STL [R1], RZ ;  /* 0x000000ff01007387 */ /* 0x0001e20000100800 */
[----:B-1----:R-:W-:Y:S01]  /*0b60*/  ISETP.NE.U32.AND P0, PT, RZ, UR8, PT ;  /* 0x00000008ff007c0c */ /* 0x002fe2000bf05070 */
[----:B------:R-:W-:Y:S01]  /*0b70*/  BSSY B1, `(.L_x_19294) ;  /* 0x0000918000017945 */ /* 0x000fe20003800000 */
[----:B------:R-:W-:-:S02]  /*0b80*/  MOV R12, R0 ;  /* 0x00000000000c7202 */ /* 0x000fc40000000f00 */
[----:B------:R-:W-:Y:S02]  /*0b90*/  CS2R R248, SRZ ;  /* 0x0000000000f87805 */ /* 0x000fe4000001ff00 */
[----:B------:R-:W-:-:S13]  /*0ba0*/  ISETP.NE.AND.EX P0, PT, RZ, UR9, PT, P0 ;  /* 0x00000009ff007c0c */ /* 0x000fda000bf05300 */
.L_x_19332:
[----:B0-----:R-:W0:Y:S08]  /*0bb0*/  LDC.64 R4, c[0x0][0x3c0] ;  /* 0x0000f000ff047b82 */ /* 0x001e300000000a00 */
[----:B-1----:R-:W1:Y:S08]  /*0bc0*/  @P0 LDC.64 R2, c[0x0][0x3e0] ;  /* 0x0000f800ff020b82 */ /* 0x002e700000000a00 */
[----:B------:R-:W2:Y:S01]  /*0bd0*/  LDC.64 R6, c[0x0][0x3c8] ;  /* 0x0000f200ff067b82 */ /* 0x000ea20000000a00 */
[----:B------:R-:W-:-:S02]  /*0be0*/  HFMA2 R10, -RZ, RZ, 1.875, 0 ;  /* 0x3f800000ff0a7431 */ /* 0x000fc400000001ff */
        /* <DEDUP_REMOVED lines=26> */
[C---:B------:R-:W-:Y:S01]  /*0d90*/  IADD3 R6, PT, PT, R207.reuse, 0xe0, RZ ;  /* 0x000000e0cf067810 */ /* 0x040fe20007ffe0ff */
[----:B0-----:R-:W-:-:S04]  /*0da0*/  IMAD.WIDE.U32 R16, R207, 0x10, R180 ;  /* 0x00000010cf107825 */ /* 0x001fc800078e00b4 */
[--C-:B------:R-:W-:Y:S02]  /*0db0*/  IMAD.WIDE.U32 R20, R197, 0x10, R180.reuse ;  /* 0x00000010c5147825 */ /* 0x100fe400078e00b4 */
        /* <DEDUP_REMOVED lines=13> */
[--C-:B-1----:R-:W-:Y:S02]  /*0e90*/  IMAD.WIDE.U32 R60, R207, 0x10, R32.reuse ;  /* 0x00000010cf3c7825 */ /* 0x102fe400078e0020 */
        /* <DEDUP_REMOVED lines=18> */
[----:B------:R-:W5:Y:S02]  /*0fc0*/  LDG.E R198, desc[UR6][R198.64] ;  /* 0x00000006c6c67981 */ /* 0x000f64000c1e1900 */
[--C-:B------:R-:W-:Y:S02]  /*0fd0*/  IMAD.WIDE.U32 R178, R177, 0x4, R14.reuse ;  /* 0x00000004b1b27825 */ /* 0x100fe400078e000e */
[----:B------:R-:W5:Y:S02]  /*0fe0*/  LDG.E R188, desc[UR6][R188.64] ;  /* 0x00000006bcbc7981 */ /* 0x000f64000c1e1900 */
[--C-:B------:R-:W-:Y:S02]  /*0ff0*/  IMAD.WIDE.U32 R4, R9, 0x4, R14.reuse ;  /* 0x0000000409047825 */ /* 0x100fe400078e000e */
[----:B------:R-:W5:Y:S02]  /*1000*/  LDG.E R178, desc[UR6][R178.64] ;  /* 0x00000006b2b27981 */ /* 0x000f64000c1e1900 */
[----:B------:R-:W-:-:S02]  /*1010*/  IMAD.WIDE.U32 R184, R8, 0x4, R14 ;  /* 0x0000000408b87825 */ /* 0x000fc400078e000e */
[----:B------:R-:W5:Y:S02]  /*1020*/  LDG.E R5, desc[UR6][R4.64] ;  /* 0x0000000604057981 */ /* 0x000f64000c1e1900 */
[----:B------:R-:W-:-:S05]  /*1030*/  IMAD.WIDE.U32 R2, R207, 0x4, R14 ;  /* 0x00000004cf027825 */ /* 0x000fca00078e000e */
[----:B------:R0:W5:Y:S04]  /*1040*/  LDG.E R215, desc[UR6][R2.64] ;  /* 0x0000000602d77981 */ /* 0x000168000c1e1900 */
[----:B------:R1:W5:Y:S01]  /*1050*/  LDG.E R4, desc[UR6][R184.64] ;  /* 0x00000006b8047981 */ /* 0x000362000c1e1900 */
[----:B0-----:R-:W-:-:S04]  /*1060*/  IMAD.WIDE.U32 R2, R7, 0x4, R14 ;  /* 0x0000000407027825 */ /* 0x001fc800078e000e */
[----:B------:R-:W-:Y:S02]  /*1070*/  IMAD.WIDE.U32 R14, R6, 0x4, R14 ;  /* 0x00000004060e7825 */ /* 0x000fe400078e000e */
[----:B------:R-:W5:Y:S04]  /*1080*/  LDG.E R3, desc[UR6][R2.64] ;  /* 0x0000000602037981 */ /* 0x000f68000c1e1900 */
[----:B------:R0:W5:Y:S01]  /*1090*/  LDG.E R2, desc[UR6][R14.64] ;  /* 0x000000060e027981 */ /* 0x000162000c1e1900 */
[C---:B---3--:R-:W-:Y:S01]  /*10a0*/  FADD.FTZ R16, -R0.reuse, R16 ;  /* 0x0000001000107221 */ /* 0x048fe20000010100 */
[C---:B------:R-:W-:Y:S01]  /*10b0*/  FADD.FTZ R17, -R0.reuse, R17 ;  /* 0x0000001100117221 */ /* 0x040fe20000010100 */
[C---:B------:R-:W-:Y:S01]  /*10c0*/  FADD.FTZ R18, -R0.reuse, R18 ;  /* 0x0000001200127221 */ /* 0x040fe20000010100 */
[C---:B------:R-:W-:Y:S01]  /*10d0*/  FADD.FTZ R19, -R0.reuse, R19 ;  /* 0x0000001300137221 */ /* 0x040fe20000010100 */
[C---:B----4-:R-:W-:Y:S01]  /*10e0*/  FADD.FTZ R20, -R0.reuse, R20 ;  /* 0x0000001400147221 */ /* 0x050fe20000010100 */
        /* <DEDUP_REMOVED lines=29> */
[----:B------:R-:W-:Y:S01]  /*12c0*/  FMUL.FTZ R213, R97, R61 ;  /* 0x0000003d61d57220 */ /* 0x000fe20000410000 */
[C---:B------:R-:W-:Y:S01]  /*12d0*/  FMUL.FTZ R210, R11.reuse, R17 ;  /* 0x000000110bd27220 */ /* 0x040fe20000410000 */
        /* <DEDUP_REMOVED lines=47> */
[----:B-1----:R-:W-:Y:S01]  /*15d0*/  FMUL.FTZ R184, R11, R29 ;  /* 0x0000001d0bb87220 */ /* 0x002fe20000410000 */
        /* <DEDUP_REMOVED lines=109> */
.L_x_19295:
        /* <DEDUP_REMOVED lines=10> */
[----:B0-----:R-:W-:-:S06]  /*1d50*/  IMAD.WIDE.U32 R16, R207, 0x10, R180 ;  /* 0x00000010cf107825 */ /* 0x001fcc00078e00b4 */
[----:B------:R-:W0:Y:S01]  /*1d60*/  LDC.64 R156, c[0x0][0x438] ;  /* 0x00010e00ff9c7b82 */ /* 0x000e220000000a00 */
[--C-:B------:R-:W-:Y:S01]  /*1d70*/  IMAD.WIDE.U32 R20, R197, 0x10, R180.reuse ;  /* 0x00000010c5147825 */ /* 0x100fe200078e00b4 */
        /* <DEDUP_REMOVED lines=31> */
[----:B------:R-:W-:Y:S02]  /*1f70*/  IMAD.WIDE.U32 R128, R8, 0x4, R14 ;  /* 0x0000000408807825 */ /* 0x000fe400078e000e */
[----:B------:R-:W5:Y:S02]  /*1f80*/  LDG.E R5, desc[UR6][R4.64] ;  /* 0x0000000604057981 */ /* 0x000f64000c1e1900 */
[----:B0-----:R-:W-:-:S04]  /*1f90*/  IMAD.WIDE.U32 R132, R197, 0x10, R156 ;  /* 0x00000010c5847825 */ /* 0x001fc800078e009c */
[--C-:B------:R-:W-:Y:S02]  /*1fa0*/  IMAD.WIDE.U32 R136, R187, 0x10, R156.reuse ;  /* 0x00000010bb887825 */ /* 0x100fe400078e009c */
[----:B------:R-:W5:Y:S02]  /*1fb0*/  LDG.E.128 R132, desc[UR6][R132.64] ;  /* 0x0000000684847981 */ /* 0x000f64000c1e1d00 */
[--C-:B------:R-:W-:Y:S02]  /*1fc0*/  IMAD.WIDE.U32 R140, R177, 0x10, R156.reuse ;  /* 0x00000010b18c7825 */ /* 0x100fe400078e009c */
[----:B------:R0:W5:Y:S02]  /*1fd0*/  LDG.E R4, desc[UR6][R128.64] ;  /* 0x0000000680047981 */ /* 0x000164000c1e1900 */
[--C-:B------:R-:W-:Y:S02]  /*1fe0*/  IMAD.WIDE.U32 R144, R9, 0x10, R156.reuse ;  /* 0x0000001009907825 */ /* 0x100fe400078e009c */
[----:B------:R-:W5:Y:S02]  /*1ff0*/  LDG.E.128 R136, desc[UR6][R136.64] ;  /* 0x0000000688887981 */ /* 0x000f64000c1e1d00 */
[----:B------:R-:W-:-:S02]  /*2000*/  IMAD.WIDE.U32 R148, R8, 0x10, R156 ;  /* 0x0000001008947825 */ /* 0x000fc400078e009c */
[----:B------:R-:W5:Y:S02]  /*2010*/  LDG.E.128 R140, desc[UR6][R140.64] ;  /* 0x000000068c8c7981 */ /* 0x000f64000c1e1d00 */
[--C-:B0-----:R-:W-:Y:S02]  /*2020*/  IMAD.WIDE.U32 R128, R207, 0x10, R156.reuse ;  /* 0x00000010cf807825 */ /* 0x101fe400078e009c */
        /* <DEDUP_REMOVED lines=10> */
[----:B------:R-:W5:Y:S02]  /*20d0*/  LDG.E R198, desc[UR6][R198.64] ;  /* 0x00000006c6c67981 */ /* 0x000f64000c1e1900 */
[--C-:B------:R-:W-:Y:S02]  /*20e0*/  IMAD.WIDE.U32 R2, R207, 0x4, R14.reuse ;  /* 0x00000004cf027825 */ /* 0x100fe400078e000e */
[----:B------:R-:W5:Y:S04]  /*20f0*/  LDG.E R188, desc[UR6][R188.64] ;  /* 0x00000006bcbc7981 */ /* 0x000f68000c1e1900 */
[----:B------:R-:W5:Y:S04]  /*2100*/  LDG.E R178, desc[UR6][R178.64] ;  /* 0x00000006b2b27981 */ /* 0x000f68000c1e1900 */
[----:B------:R0:W5:Y:S02]  /*2110*/  LDG.E R215, desc[UR6][R2.64] ;  /* 0x0000000602d77981 */ /* 0x000164000c1e1900 */
        /* <DEDUP_REMOVED lines=196> */
.L_x_19296:
[----:B------:R-:W2:Y:S04]  /*2d60*/  LDL.LU R251, [R1+0x68] ;  /* 0x0000680001fb7983 */ /* 0x000ea80000300800 */
        /* <DEDUP_REMOVED lines=23> */
[----:B0-----:R-:W4:Y:S04]  /*2ee0*/  LDL.LU R3, [R1] ;  /* 0x0000000001037983 */ /* 0x001f280000300800 */
[----:B------:R-:W-:Y:S04]  /*2ef0*/  STL [R1+0x17c], R2 ;  /* 0x00017c0201007387 */ /* 0x000fe80000100800 */
[----:B------:R0:W-:Y:S01]  /*2f00*/  STL [R1+0x178], R0 ;  /* 0x0001780001007387 */ /* 0x0001e20000100800 */
[----:B--2---:R-:W-:Y:S01]  /*2f10*/  FADD.FTZ R235, R235, R251 ;  /* 0x000000fbebeb7221 */ /* 0x004fe20000010000 */
[----:B---3--:R-:W-:Y:S01]  /*2f20*/  FADD.FTZ R236, R236, R14 ;  /* 0x0000000eecec7221 */ /* 0x008fe20000010000 */
        /* <DEDUP_REMOVED lines=10> */
[----:B0-----:R-:W-:-:S05]  /*2fd0*/  FADD.FTZ R0, R250, R3 ;  /* 0x00000003fa007221 */ /* 0x001fca0000010000 */
[----:B------:R0:W-:Y:S04]  /*2fe0*/  STL [R1], R0 ;  /* 0x0000000001007387 */ /* 0x0001e80000100800 */
[----:B------:R-:W2:Y:S04]  /*2ff0*/  LDL.LU R2, [R1+0x6c] ;  /* 0x00006c0001027983 */ /* 0x000ea80000300800 */
[----:B------:R-:W3:Y:S04]  /*3000*/  LDL.LU R251, [R1+0x70] ;  /* 0x0000700001fb7983 */ /* 0x000ee80000300800 */
[----:B------:R-:W4:Y:S04]  /*3010*/  LDL.LU R250, [R1+0x74] ;  /* 0x0000740001fa7983 */ /* 0x000f280000300800 */
[----:B------:R-:W3:Y:S04]  /*3020*/  LDL.LU R14, [R1+0x78] ;  /* 0x00007800010e7983 */ /* 0x000ee80000300800 */
[----:B------:R-:W4:Y:S04]  /*3030*/  LDL.LU R13, [R1+0x7c] ;  /* 0x00007c00010d7983 */ /* 0x000f280000300800 */
[----:B------:R-:W4:Y:S04]  /*3040*/  LDL.LU R12, [R1+0x80] ;  /* 0x00008000010c7983 */ /* 0x000f280000300800 */
[----:B------:R-:W4:Y:S04]  /*3050*/  LDL.LU R11, [R1+0x84] ;  /* 0x00008400010b7983 */ /* 0x000f280000300800 */
[----:B------:R-:W4:Y:S04]  /*3060*/  LDL.LU R10, [R1+0x88] ;  /* 0x00008800010a7983 */ /* 0x000f280000300800 */
[----:B------:R-:W4:Y:S04]  /*3070*/  LDL.LU R9, [R1+0x8c] ;  /* 0x00008c0001097983 */ /* 0x000f280000300800 */
[----:B------:R-:W4:Y:S04]  /*3080*/  LDL.LU R8, [R1+0x90] ;  /* 0x0000900001087983 */ /* 0x000f280000300800 */
[----:B------:R-:W4:Y:S04]  /*3090*/  LDL.LU R7, [R1+0x94] ;  /* 0x0000940001077983 */ /* 0x000f280000300800 */
[----:B------:R-:W4:Y:S04]  /*30a0*/  LDL.LU R6, [R1+0x98] ;  /* 0x0000980001067983 */ /* 0x000f280000300800 */
[----:B0-----:R-:W3:Y:S04]  /*30b0*/  LDL.LU R0, [R1+0x9c] ;  /* 0x00009c0001007983 */ /* 0x001ee80000300800 */
[----:B------:R-:W4:Y:S04]  /*30c0*/  LDL.LU R5, [R1+0xa0] ;  /* 0x0000a00001057983 */ /* 0x000f280000300800 */
[----:B------:R-:W4:Y:S04]  /*30d0*/  LDL.LU R4, [R1+0xa4] ;  /* 0x0000a40001047983 */ /* 0x000f280000300800 */
[----:B------:R-:W4:Y:S01]  /*30e0*/  LDL.LU R3, [R1+0xa8] ;  /* 0x0000a80001037983 */ /* 0x000f220000300800 */
[----:B--2---:R-:W-:-:S03]  /*30f0*/  FADD.FTZ R234, R234, R2 ;  /* 0x00000002eaea7221 */ /* 0x004fc60000010000 */
[----:B------:R-:W2:Y:S01]  /*3100*/  LDL.LU R2, [R1+0xac] ;  /* 0x0000ac0001027983 */ /* 0x000ea20000300800 */
[----:B---3--:R-:W-:-:S03]  /*3110*/  FADD.FTZ R222, R222, R0 ;  /* 0x00000000dede7221 */ /* 0x008fc60000010000 */
[----:B------:R-:W3:Y:S01]  /*3120*/  LDL.LU R0, [R1+0xb0] ;  /* 0x0000b00001007983 */ /* 0x000ee20000300800 */
[----:B------:R-:W-:Y:S01]  /*3130*/  FADD.FTZ R231, R231, R14 ;  /* 0x0000000ee7e77221 */ /* 0x000fe20000010000 */
[----:B----4-:R-:W-:Y:S01]  /*3140*/  FADD.FTZ R230, R230, R13 ;  /* 0x0000000de6e67221 */ /* 0x010fe20000010000 */
[----:B------:R-:W-:Y:S01]  /*3150*/  FADD.FTZ R229, R229, R12 ;  /* 0x0000000ce5e57221 */ /* 0x000fe20000010000 */
[----:B------:R-:W4:Y:S01]  /*3160*/  LDL.LU R14, [R1+0xb4] ;  /* 0x0000b400010e7983 */ /* 0x000f220000300800 */
[----:B------:R-:W-:Y:S01]  /*3170*/  FADD.FTZ R233, R233, R251 ;  /* 0x000000fbe9e97221 */ /* 0x000fe20000010000 */
[----:B------:R-:W-:Y:S02]  /*3180*/  FADD.FTZ R232, R232, R250 ;  /* 0x000000fae8e87221 */ /* 0x000fe40000010000 */
[----:B------:R-:W4:Y:S01]  /*3190*/  LDL.LU R13, [R1+0xb8] ;  /* 0x0000b800010d7983 */ /* 0x000f220000300800 */
[----:B------:R-:W-:-:S03]  /*31a0*/  FADD.FTZ R228, R228, R11 ;  /* 0x0000000be4e47221 */ /* 0x000fc60000010000 */
[----:B------:R-:W4:Y:S04]  /*31b0*/  LDL.LU R12, [R1+0xbc] ;  /* 0x0000bc00010c7983 */ /* 0x000f280000300800 */
[----:B------:R-:W4:Y:S01]  /*31c0*/  LDL.LU R251, [R1+0xc0] ;  /* 0x0000c00001fb7983 */ /* 0x000f220000300800 */
[----:B------:R-:W-:-:S03]  /*31d0*/  FADD.FTZ R227, R227, R10 ;  /* 0x0000000ae3e37221 */ /* 0x000fc60000010000 */
[----:B------:R-:W4:Y:S01]  /*31e0*/  LDL.LU R250, [R1+0xc4] ;  /* 0x0000c40001fa7983 */ /* 0x000f220000300800 */
[----:B------:R-:W-:-:S03]  /*31f0*/  FADD.FTZ R226, R226, R9 ;  /* 0x00000009e2e27221 */ /* 0x000fc60000010000 */
        /* <DEDUP_REMOVED lines=12> */
[----:B------:R-:W4:Y:S04]  /*32c0*/  LDL.LU R5, [R1+0xe0] ;  /* 0x0000e00001057983 */ /* 0x000f280000300800 */
[----:B------:R-:W4:Y:S04]  /*32d0*/  LDL.LU R4, [R1+0xe4] ;  /* 0x0000e40001047983 */ /* 0x000f280000300800 */
[----:B------:R-:W4:Y:S01]  /*32e0*/  LDL.LU R3, [R1+0xe8] ;  /* 0x0000e80001037983 */ /* 0x000f220000300800 */
[----:B--2---:R-:W-:-:S03]  /*32f0*/  FADD.FTZ R218, R218, R2 ;  /* 0x00000002dada7221 */ /* 0x004fc60000010000 */
[----:B------:R-:W2:Y:S01]  /*3300*/  LDL.LU R2, [R1+0xec] ;  /* 0x0000ec0001027983 */ /* 0x000ea20000300800 */
[----:B---3--:R-:W-:-:S03]  /*3310*/  FADD.FTZ R217, R217, R0 ;  /* 0x00000000d9d97221 */ /* 0x008fc60000010000 */
[----:B------:R-:W3:Y:S01]  /*3320*/  LDL.LU R0, [R1+0xf0] ;  /* 0x0000f00001007983 */ /* 0x000ee20000300800 */
[----:B----4-:R-:W-:-:S03]  /*3330*/  FADD.FTZ R216, R216, R14 ;  /* 0x0000000ed8d87221 */ /* 0x010fc60000010000 */
[----:B------:R0:W5:Y:S01]  /*3340*/  LDL.LU R14, [R1+0x1ac] ;  /* 0x0001ac00010e7983 */ /* 0x0001620000300800 */
[----:B------:R-:W-:-:S03]  /*3350*/  FADD.FTZ R60, R60, R13 ;  /* 0x0000000d3c3c7221 */ /* 0x000fc60000010000 */
[----:B------:R0:W5:Y:S01]  /*3360*/  LDL.LU R13, [R1+0x1a8] ;  /* 0x0001a800010d7983 */ /* 0x0001620000300800 */
[----:B------:R-:W-:-:S03]  /*3370*/  FADD.FTZ R61, R61, R12 ;  /* 0x0000000c3d3d7221 */ /* 0x000fc60000010000 */
[----:B------:R0:W5:Y:S01]  /*3380*/  LDL.LU R12, [R1+0x1a4] ;  /* 0x0001a400010c7983 */ /* 0x0001620000300800 */
        /* <DEDUP_REMOVED lines=18> */
[----:B--2---:R-:W-:-:S03]  /*34b0*/  FADD.FTZ R49, R49, R2 ;  /* 0x0000000231317221 */ /* 0x004fc60000010000 */
[----:B------:R-:W2:Y:S01]  /*34c0*/  LDL.LU R2, [R1+0x24] ;  /* 0x0000240001027983 */ /* 0x000ea20000300800 */
[----:B---3--:R-:W-:-:S03]  /*34d0*/  FADD.FTZ R50, R50, R0 ;  /* 0x0000000032327221 */ /* 0x008fc60000010000 */
[----:B------:R-:W3:Y:S01]  /*34e0*/  LDL.LU R0, [R1+0x28] ;  /* 0x0000280001007983 */ /* 0x000ee20000300800 */
[----:B------:R-:W-:Y:S01]  /*34f0*/  FADD.FTZ R62, R62, R251 ;  /* 0x000000fb3e3e7221 */ /* 0x000fe20000010000 */
[----:B------:R-:W-:Y:S02]  /*3500*/  FADD.FTZ R63, R63, R250 ;  /* 0x000000fa3f3f7221 */ /* 0x000fe40000010000 */
[----:B------:R-:W3:Y:S01]  /*3510*/  LDL.LU R251, [R1+0x34] ;  /* 0x0000340001fb7983 */ /* 0x000ee20000300800 */
[----:B------:R-:W-:Y:S01]  /*3520*/  FADD.FTZ R44, R44, R248 ;  /* 0x000000f82c2c7221 */ /* 0x000fe20000010000 */
[----:B------:R-:W-:Y:S02]  /*3530*/  FADD.FTZ R45, R45, R249 ;  /* 0x000000f92d2d7221 */ /* 0x000fe40000010000 */
[----:B------:R-:W3:Y:S01]  /*3540*/  LDL.LU R250, [R1+0x38] ;  /* 0x0000380001fa7983 */ /* 0x000ee20000300800 */
[----:B----4-:R-:W-:-:S03]  /*3550*/  FADD.FTZ R51, R51, R11 ;  /* 0x0000000b33337221 */ /* 0x010fc60000010000 */
[----:B------:R0:W5:Y:S01]  /*3560*/  LDL.LU R11, [R1+0x1a0] ;  /* 0x0001a000010b7983 */ /* 0x0001620000300800 */
[----:B------:R-:W-:-:S03]  /*3570*/  FADD.FTZ R46, R46, R10 ;  /* 0x0000000a2e2e7221 */ /* 0x000fc60000010000 */
[----:B------:R-:W4:Y:S01]  /*3580*/  LDL.LU R248, [R1+0x30] ;  /* 0x0000300001f87983 */ /* 0x000f220000300800 */
[----:B------:R-:W-:-:S03]  /*3590*/  FADD.FTZ R47, R47, R9 ;  /* 0x000000092f2f7221 */ /* 0x000fc60000010000 */
[----:B------:R-:W4:Y:S01]  /*35a0*/  LDL.LU R249, [R1+0x2c] ;  /* 0x00002c0001f97983 */ /* 0x000f220000300800 */
[----:B------:R-:W-:-:S03]  /*35b0*/  FADD.FTZ R40, R40, R8 ;  /* 0x0000000828287221 */ /* 0x000fc60000010000 */
[----:B------:R0:W5:Y:S01]  /*35c0*/  LDL.LU R10, [R1+0x19c] ;  /* 0x00019c00010a7983 */ /* 0x0001620000300800 */
        /* <DEDUP_REMOVED lines=9> */
[----:B------:R0:W5:Y:S04]  /*3660*/  LDL.LU R5, [R1+0x188] ;  /* 0x0001880001057983 */ /* 0x0001680000300800 */
[----:B------:R0:W5:Y:S04]  /*3670*/  LDL.LU R4, [R1+0x184] ;  /* 0x0001840001047983 */ /* 0x0001680000300800 */
[----:B------:R0:W5:Y:S01]  /*3680*/  LDL.LU R3, [R1+0x180] ;  /* 0x0001800001037983 */ /* 0x0001620000300800 */
[----:B--2---:R-:W-:-:S03]  /*3690*/  FADD.FTZ R38, R38, R2 ;  /* 0x0000000226267221 */ /* 0x004fc60000010000 */
[----:B------:R0:W5:Y:S01]  /*36a0*/  LDL.LU R2, [R1+0x17c] ;  /* 0x00017c0001027983 */ /* 0x0001620000300800 */
[----:B---3--:R-:W-:-:S03]  /*36b0*/  FADD.FTZ R39, R39, R0 ;  /* 0x0000000027277221 */ /* 0x008fc60000010000 */
[----:B------:R0:W5:Y:S01]  /*36c0*/  LDL.LU R0, [R1+0x178] ;  /* 0x0001780001007983 */ /* 0x0001620000300800 */
[----:B------:R-:W-:Y:S01]  /*36d0*/  UMOV UR4, 0xffffffff ;  /* 0xffffffff00047882 */ /* 0x000fe20000000000 */
[----:B------:R-:W-:Y:S01]  /*36e0*/  FADD.FTZ R34, R34, R251 ;  /* 0x000000fb22227221 */ /* 0x000fe20000010000 */
[----:B------:R-:W-:Y:S01]  /*36f0*/  FADD.FTZ R250, R35, R250 ;  /* 0x000000fa23fa7221 */ /* 0x000fe20000010000 */
[----:B----4-:R-:W-:Y:S01]  /*3700*/  FADD.FTZ R33, R33, R248 ;  /* 0x000000f821217221 */ /* 0x010fe20000010000 */
[----:B------:R-:W-:Y:S01]  /*3710*/  FADD.FTZ R32, R32, R249 ;  /* 0x000000f920207221 */ /* 0x000fe20000010000 */
[----:B0-----:R-:W-:Y:S06]  /*3720*/  BRA.DIV UR4, `(.L_x_19297) ;  /* 0x0000007a04f47947 */ /* 0x001fec000b800000 */
        /* <DEDUP_REMOVED lines=16> */
[----:B------:R-:W2:Y:S01]  /*3830*/  LDL.LU R35, [R1] ;  /* 0x0000000001237983 */ /* 0x000ea20000300800 */
[----:B------:R-:W-:Y:S02]  /*3840*/  MOV R248, R44 ;  /* 0x0000002c00f87202 */ /* 0x000fe40000000f00 */
[----:B------:R-:W-:Y:S01]  /*3850*/  MOV R249, R45 ;  /* 0x0000002d00f97202 */ /* 0x000fe20000000f00 */
[----:B------:R0:W-:Y:S04]  /*3860*/  STL [R1+0x3c], R252 ;  /* 0x00003cfc01007387 */ /* 0x0001e80000100800 */
[----:B--2---:R0:W-:Y:S04]  /*3870*/  STL [R1], R35 ;  /* 0x0000002301007387 */ /* 0x0041e80000100800 */
        /* <DEDUP_REMOVED lines=59> */
[----:B------:R0:W1:Y:S04]  /*3c30*/  SHFL.BFLY PT, R48, R251, 0x10, 0x1f ;  /* 0x0e001f00fb307f89 */ /* 0x00006800000e0000 */
[----:B------:R0:W2:Y:S04]  /*3c40*/  SHFL.BFLY PT, R35, R246, 0x10, 0x1f ;  /* 0x0e001f00f6237f89 */ /* 0x0000a800000e0000 */
[----:B------:R0:W-:Y:S02]  /*3c50*/  STL [R1+0x38], R250 ;  /* 0x000038fa01007387 */ /* 0x0001e40000100800 */
.L_x_19344:
[----:B01----:R-:W-:Y:S01]  /*3c60*/  FADD.FTZ R48, R251, R48 ;  /* 0x00000030fb307221 */ /* 0x003fe20000010000 */
        /* <DEDUP_REMOVED lines=11> */
[C-C-:B-----5:R-:W-:Y:S01]  /*3d20*/  FFMA.FTZ R0, R36.reuse, R0, R37.reuse ;  /* 0x0000000024007223 */ /* 0x160fe20000010025 */
        /* <DEDUP_REMOVED lines=13> */
[----:B------:R-:W-:Y:S01]  /*3e00*/  UMOV UR4, UR5 ;  /* 0x0000000500047c82 */ /* 0x000fe20008000000 */
[-C--:B------:R-:W-:Y:S01]  /*3e10*/  FMUL.FTZ R42, R209, R10.reuse ;  /* 0x0000000ad12a7220 */ /* 0x080fe20000410000 */
[----:B------:R-:W-:Y:S01]  /*3e20*/  FMUL.FTZ R211, R211, R10 ;  /* 0x0000000ad3d37220 */ /* 0x000fe20000410000 */
[----:B------:R-:W-:Y:S01]  /*3e30*/  FMUL.FTZ R44, R0, UR4 ;  /* 0x00000004002c7c20 */ /* 0x000fe20008410000 */
[----:B------:R-:W-:Y:S01]  /*3e40*/  FMUL.FTZ R43, R43, UR4 ;  /* 0x000000042b2b7c20 */ /* 0x000fe20008410000 */
[----:B------:R-:W-:Y:S01]  /*3e50*/  FMUL.FTZ R42, R42, UR4 ;  /* 0x000000042a2a7c20 */ /* 0x000fe20008410000 */
[----:B------:R-:W-:Y:S01]  /*3e60*/  FMUL.FTZ R0, R211, UR4 ;  /* 0x00000004d3007c20 */ /* 0x000fe20008410000 */
[----:B------:R-:W-:Y:S01]  /*3e70*/  FMUL.FTZ R38, R32, R44 ;  /* 0x0000002c20267220 */ /* 0x000fe20000410000 */
[----:B------:R-:W-:Y:S01]  /*3e80*/  LOP3.LUT P2, RZ, R215, 0xff, RZ, 0xc0, !PT ;  /* 0x000000ffd7ff7812 */ /* 0x000fe2000784c0ff */
[-C--:B------:R-:W-:Y:S01]  /*3e90*/  FMUL.FTZ R39, R33, R43.reuse ;  /* 0x0000002b21277220 */ /* 0x080fe20000410000 */
[----:B------:R-:W-:Y:S01]  /*3ea0*/  LOP3.LUT P3, RZ, R215, 0xff00, RZ, 0xc0, !PT ;  /* 0x0000ff00d7ff7812 */ /* 0x000fe2000786c0ff */
[----:B------:R-:W-:Y:S01]  /*3eb0*/  FMUL.FTZ R40, R34, R42 ;  /* 0x0000002a22287220 */ /* 0x000fe20000410000 */
[----:B------:R-:W-:Y:S01]  /*3ec0*/  FMUL.FTZ R41, R35, R0 ;  /* 0x0000000023297220 */ /* 0x000fe20000410000 */
[----:B------:R-:W-:Y:S01]  /*3ed0*/  LOP3.LUT P4, RZ, R215, 0xff0000, RZ, 0xc0, !PT ;  /* 0x00ff0000d7ff7812 */ /* 0x000fe2000788c0ff */
[----:B------:R-:W-:Y:S01]  /*3ee0*/  FMUL.FTZ R32, R64, R44 ;  /* 0x0000002c40207220 */ /* 0x000fe20000410000 */
[----:B------:R-:W-:Y:S01]  /*3ef0*/  FMUL.FTZ R33, R65, R43 ;  /* 0x0000002b41217220 */ /* 0x000fe20000410000 */
[----:B------:R-:W-:Y:S01]  /*3f00*/  FMUL.FTZ R34, R66, R42 ;  /* 0x0000002a42227220 */ /* 0x000fe20000410000 */
[----:B------:R-:W-:Y:S01]  /*3f10*/  FMUL.FTZ R35, R67, R0 ;  /* 0x0000000043237220 */ /* 0x000fe20000410000 */
[----:B------:R-:W-:-:S02]  /*3f20*/  ISETP.GE.U32.AND P5, PT, R215, 0x1000000, PT ;  /* 0x01000000d700780c */ /* 0x000fc40003fa6070 */
[----:B------:R-:W-:Y:S02]  /*3f30*/  FSEL R0, R38, RZ, P2 ;  /* 0x000000ff26007208 */ /* 0x000fe40001000000 */
[----:B------:R-:W-:Y:S02]  /*3f40*/  FSEL R38, R39, RZ, P3 ;  /* 0x000000ff27267208 */ /* 0x000fe40001800000 */
[----:B------:R-:W-:Y:S02]  /*3f50*/  FSEL R39, R40, RZ, P4 ;  /* 0x000000ff28277208 */ /* 0x000fe40002000000 */
[----:B------:R-:W-:Y:S02]  /*3f60*/  FSEL R40, R41, RZ, P5 ;  /* 0x000000ff29287208 */ /* 0x000fe40002800000 */
[----:B------:R-:W-:Y:S02]  /*3f70*/  SEL R32, R32, RZ, P2 ;  /* 0x000000ff20207207 */ /* 0x000fe40001000000 */
[----:B------:R-:W-:-:S02]  /*3f80*/  SEL R33, R33, RZ, P3 ;  /* 0x000000ff21217207 */ /* 0x000fc40001800000 */
[----:B------:R-:W-:Y:S02]  /*3f90*/  SEL R34, R34, RZ, P4 ;  /* 0x000000ff22227207 */ /* 0x000fe40002000000 */
[----:B------:R-:W-:Y:S01]  /*3fa0*/  SEL R35, R35, RZ, P5 ;  /* 0x000000ff23237207 */ /* 0x000fe20002800000 */
[----:B------:R-:W-:Y:S06]  /*3fb0*/  BRA `(.L_x_19300) ;  /* 0x0000000000a47947 */ /* 0x000fec0003800000 */
.L_x_19299:
        /* <DEDUP_REMOVED lines=40> */
[----:B------:R-:W-:-:S07]  /*4240*/  SEL R35, R35, RZ, P5 ;  /* 0x000000ff23237207 */ /* 0x000fce0002800000 */
.L_x_19300:
        /* <DEDUP_REMOVED lines=29> */
[-C--:B-----5:R-:W-:Y:S01]  /*4420*/  FMUL.FTZ R46, R32, R48.reuse ;  /* 0x00000030202e7220 */ /* 0x0a0fe20000410000 */
[----:B------:R-:W-:Y:S01]  /*4430*/  FMUL.FTZ R45, R33, R47 ;  /* 0x0000002f212d7220 */ /* 0x000fe20000410000 */
[----:B------:R-:W-:Y:S01]  /*4440*/  FMUL.FTZ R44, R34, R43 ;  /* 0x0000002b222c7220 */ /* 0x000fe20000410000 */
[----:B------:R-:W-:Y:S01]  /*4450*/  FMUL.FTZ R42, R35, R41 ;  /* 0x00000029232a7220 */ /* 0x000fe20000410000 */
[----:B------:R-:W-:Y:S01]  /*4460*/  FMUL.FTZ R32, R68, R48 ;  /* 0x0000003044207220 */ /* 0x000fe20000410000 */
[----:B------:R-:W-:Y:S01]  /*4470*/  FMUL.FTZ R33, R69, R47 ;  /* 0x0000002f45217220 */ /* 0x000fe20000410000 */
[----:B------:R-:W-:Y:S01]  /*4480*/  FMUL.FTZ R34, R70, R43 ;  /* 0x0000002b46227220 */ /* 0x000fe20000410000 */
[----:B------:R-:W-:Y:S01]  /*4490*/  FMUL.FTZ R35, R71, R41 ;  /* 0x0000002947237220 */ /* 0x000fe20000410000 */
[----:B------:R-:W-:-:S02]  /*44a0*/  LOP3.LUT P2, RZ, R198, 0xff, RZ, 0xc0, !PT ;  /* 0x000000ffc6ff7812 */ /* 0x000fc4000784c0ff */
[C---:B------:R-:W-:Y:S02]  /*44b0*/  LOP3.LUT P3, RZ, R198.reuse, 0xff00, RZ, 0xc0, !PT ;  /* 0x0000ff00c6ff7812 */ /* 0x040fe4000786c0ff */
[C---:B------:R-:W-:Y:S02]  /*44c0*/  LOP3.LUT P4, RZ, R198.reuse, 0xff0000, RZ, 0xc0, !PT ;  /* 0x00ff0000c6ff7812 */ /* 0x040fe4000788c0ff */
[----:B------:R-:W-:Y:S02]  /*44d0*/  ISETP.GE.U32.AND P5, PT, R198, 0x1000000, PT ;  /* 0x01000000c600780c */ /* 0x000fe40003fa6070 */
[----:B------:R-:W-:Y:S02]  /*44e0*/  FSEL R46, R46, RZ, P2 ;  /* 0x000000ff2e2e7208 */ /* 0x000fe40001000000 */
[----:B------:R-:W-:Y:S02]  /*44f0*/  FSEL R45, R45, RZ, P3 ;  /* 0x000000ff2d2d7208 */ /* 0x000fe40001800000 */
[----:B------:R-:W-:-:S02]  /*4500*/  FSEL R44, R44, RZ, P4 ;  /* 0x000000ff2c2c7208 */ /* 0x000fc40002000000 */
[----:B------:R-:W-:Y:S02]  /*4510*/  FSEL R41, R42, RZ, P5 ;  /* 0x000000ff2a297208 */ /* 0x000fe40002800000 */
[----:B------:R-:W-:Y:S02]  /*4520*/  SEL R32, R32, RZ, P2 ;  /* 0x000000ff20207207 */ /* 0x000fe40001000000 */
[----:B------:R-:W-:Y:S02]  /*4530*/  SEL R33, R33, RZ, P3 ;  /* 0x000000ff21217207 */ /* 0x000fe40001800000 */
[----:B------:R-:W-:Y:S02]  /*4540*/  SEL R34, R34, RZ, P4 ;  /* 0x000000ff22227207 */ /* 0x000fe40002000000 */
[----:B------:R-:W-:Y:S01]  /*4550*/  SEL R35, R35, RZ, P5 ;  /* 0x000000ff23237207 */ /* 0x000fe20002800000 */
[----:B------:R-:W-:Y:S06]  /*4560*/  BRA `(.L_x_19302) ;  /* 0x0000000000a07947 */ /* 0x000fec0003800000 */
.L_x_19301:
        /* <DEDUP_REMOVED lines=39> */
[----:B------:R-:W-:-:S07]  /*47e0*/  SEL R35, R35, RZ, P5 ;  /* 0x000000ff23237207 */ /* 0x000fce0002800000 */
.L_x_19302:
        /* <DEDUP_REMOVED lines=49> */
.L_x_19303:
        /* <DEDUP_REMOVED lines=40> */
.L_x_19304:
        /* <DEDUP_REMOVED lines=49> */
.L_x_19305:
        /* <DEDUP_REMOVED lines=40> */
.L_x_19306:
        /* <DEDUP_REMOVED lines=20> */
[C---:B------:R-:W-:Y:S01]  /*5450*/  LOP3.LUT P2, RZ, R5.reuse, 0xff, RZ, 0xc0, !PT ;  /* 0x000000ff05ff7812 */ /* 0x040fe2000784c0ff */
[-C--:B------:R-:W-:Y:S01]  /*5460*/  FMUL.FTZ R31, R160, R10.reuse ;  /* 0x0000000aa01f7220 */ /* 0x080fe20000410000 */
[----:B------:R-:W-:Y:S01]  /*5470*/  LOP3.LUT P3, RZ, R5, 0xff00, RZ, 0xc0, !PT ;  /* 0x0000ff0005ff7812 */ /* 0x000fe2000786c0ff */
[-C--:B------:R-:W-:Y:S01]  /*5480*/  FMUL.FTZ R16, R161, R10.reuse ;  /* 0x0000000aa1107220 */ /* 0x080fe20000410000 */
[C---:B------:R-:W-:Y:S01]  /*5490*/  LOP3.LUT P4, RZ, R5.reuse, 0xff0000, RZ, 0xc0, !PT ;  /* 0x00ff000005ff7812 */ /* 0x040fe2000788c0ff */
[-C--:B------:R-:W-:Y:S01]  /*54a0*/  FMUL.FTZ R15, R162, R10.reuse ;  /* 0x0000000aa20f7220 */ /* 0x080fe20000410000 */
[----:B------:R-:W-:Y:S01]  /*54b0*/  ISETP.GE.U32.AND P5, PT, R5, 0x1000000, PT ;  /* 0x010000000500780c */ /* 0x000fe20003fa6070 */
[----:B------:R-:W-:Y:S01]  /*54c0*/  FMUL.FTZ R5, R163, R10 ;  /* 0x0000000aa3057220 */ /* 0x000fe20000410000 */
[----:B------:R-:W-:Y:S01]  /*54d0*/  FMUL.FTZ R31, R31, UR4 ;  /* 0x000000041f1f7c20 */ /* 0x000fe20008410000 */
[----:B------:R-:W-:Y:S01]  /*54e0*/  FMUL.FTZ R16, R16, UR4 ;  /* 0x0000000410107c20 */ /* 0x000fe20008410000 */
[----:B------:R-:W-:Y:S01]  /*54f0*/  FMUL.FTZ R15, R15, UR4 ;  /* 0x000000040f0f7c20 */ /* 0x000fe20008410000 */
[----:B------:R-:W-:Y:S01]  /*5500*/  FMUL.FTZ R5, R5, UR4 ;  /* 0x0000000405057c20 */ /* 0x000fe20008410000 */
[----:B-----5:R-:W-:Y:S01]  /*5510*/  FMUL.FTZ R13, R32, R31 ;  /* 0x0000001f200d7220 */ /* 0x020fe20000410000 */
[-C--:B------:R-:W-:Y:S01]  /*5520*/  FMUL.FTZ R14, R33, R16.reuse ;  /* 0x00000010210e7220 */ /* 0x080fe20000410000 */
[----:B------:R-:W-:Y:S01]  /*5530*/  FMUL.FTZ R28, R34, R15 ;  /* 0x0000000f221c7220 */ /* 0x000fe20000410000 */
        /* <DEDUP_REMOVED lines=9> */
[----:B------:R-:W-:Y:S02]  /*55d0*/  SEL R32, R32, RZ, P2 ;  /* 0x000000ff20207207 */ /* 0x000fe40001000000 */
[----:B------:R-:W-:Y:S02]  /*55e0*/  SEL R33, R33, RZ, P3 ;  /* 0x000000ff21217207 */ /* 0x000fe40001800000 */
[----:B------:R-:W-:-:S02]  /*55f0*/  SEL R34, R34, RZ, P4 ;  /* 0x000000ff22227207 */ /* 0x000fc40002000000 */
[----:B------:R-:W-:Y:S01]  /*5600*/  SEL R35, R35, RZ, P5 ;  /* 0x000000ff23237207 */ /* 0x000fe20002800000 */
[----:B------:R-:W-:Y:S06]  /*5610*/  BRA `(.L_x_19308) ;  /* 0x0000000000a07947 */ /* 0x000fec0003800000 */
.L_x_19307:
        /* <DEDUP_REMOVED lines=14> */
[C---:B------:R-:W-:Y:S01]  /*5700*/  LOP3.LUT P3, RZ, R5.reuse, 0xff00, RZ, 0xc0, !PT ;  /* 0x0000ff0005ff7812 */ /* 0x040fe2000786c0ff */
[-C--:B------:R-:W-:Y:S01]  /*5710*/  FMUL.FTZ R30, R30, R10.reuse ;  /* 0x0000000a1e1e7220 */ /* 0x080fe20000410000 */
[----:B------:R-:W-:Y:S01]  /*5720*/  LOP3.LUT P4, RZ, R5, 0xff0000, RZ, 0xc0, !PT ;  /* 0x00ff000005ff7812 */ /* 0x000fe2000788c0ff */
        /* <DEDUP_REMOVED lines=22> */
[----:B------:R-:W-:-:S07]  /*5890*/  SEL R35, R35, RZ, P5 ;  /* 0x000000ff23237207 */ /* 0x000fce0002800000 */
.L_x_19308:
        /* <DEDUP_REMOVED lines=28> */
[C---:B------:R-:W-:Y:S01]  /*5a60*/  LOP3.LUT P2, RZ, R4.reuse, 0xff, RZ, 0xc0, !PT ;  /* 0x000000ff04ff7812 */ /* 0x040fe2000784c0ff */
[-C--:B-----5:R-:W-:Y:S01]  /*5a70*/  FMUL.FTZ R20, R33, R17.reuse ;  /* 0x0000001121147220 */ /* 0x0a0fe20000410000 */
[----:B------:R-:W-:Y:S01]  /*5a80*/  LOP3.LUT P3, RZ, R4, 0xff00, RZ, 0xc0, !PT ;  /* 0x0000ff0004ff7812 */ /* 0x000fe2000786c0ff */
[----:B------:R-:W-:Y:S01]  /*5a90*/  FMUL.FTZ R31, R34, R18 ;  /* 0x00000012221f7220 */ /* 0x000fe20000410000 */
[C---:B------:R-:W-:Y:S01]  /*5aa0*/  LOP3.LUT P4, RZ, R4.reuse, 0xff0000, RZ, 0xc0, !PT ;  /* 0x00ff000004ff7812 */ /* 0x040fe2000788c0ff */
[----:B------:R-:W-:Y:S01]  /*5ab0*/  FMUL.FTZ R17, R85, R17 ;  /* 0x0000001155117220 */ /* 0x000fe20000410000 */
[----:B------:R-:W-:Y:S01]  /*5ac0*/  ISETP.GE.U32.AND P5, PT, R4, 0x1000000, PT ;  /* 0x010000000400780c */ /* 0x000fe20003fa6070 */
[-C--:B------:R-:W-:Y:S01]  /*5ad0*/  FMUL.FTZ R4, R32, R16.reuse ;  /* 0x0000001020047220 */ /* 0x080fe20000410000 */
[-C--:B------:R-:W-:Y:S01]  /*5ae0*/  FMUL.FTZ R32, R35, R19.reuse ;  /* 0x0000001323207220 */ /* 0x080fe20000410000 */
        /* <DEDUP_REMOVED lines=12> */
.L_x_19309:
        /* <DEDUP_REMOVED lines=40> */
.L_x_19310:
        /* <DEDUP_REMOVED lines=8> */
[C---:B------:R-:W-:Y:S01]  /*5eb0*/  LOP3.LUT P2, RZ, R3.reuse, 0xff, RZ, 0xc0, !PT ;  /* 0x000000ff03ff7812 */ /* 0x040fe2000784c0ff */
[C-C-:B------:R-:W-:Y:S01]  /*5ec0*/  FFMA.FTZ R160, R36.reuse, R169, R37.reuse ;  /* 0x000000a924a07223 */ /* 0x140fe20000010025 */
[C---:B------:R-:W-:Y:S01]  /*5ed0*/  LOP3.LUT P3, RZ, R3.reuse, 0xff00, RZ, 0xc0, !PT ;  /* 0x0000ff0003ff7812 */ /* 0x040fe2000786c0ff */
[C-C-:B------:R-:W-:Y:S01]  /*5ee0*/  FFMA.FTZ R9, R36.reuse, R170, R37.reuse ;  /* 0x000000aa24097223 */ /* 0x140fe20000010025 */
[C---:B------:R-:W-:Y:S01]  /*5ef0*/  LOP3.LUT P4, RZ, R3.reuse, 0xff0000, RZ, 0xc0, !PT ;  /* 0x00ff000003ff7812 */ /* 0x040fe2000788c0ff */
[C-C-:B------:R-:W-:Y:S01]  /*5f00*/  FFMA.FTZ R8, R36.reuse, R171, R37.reuse ;  /* 0x000000ab24087223 */ /* 0x140fe20000010025 */
        /* <DEDUP_REMOVED lines=20> */
[-C--:B------:R-:W-:Y:S01]  /*6050*/  FMUL.FTZ R21, R18, R8.reuse ;  /* 0x0000000812157220 */ /* 0x080fe20000410000 */
        /* <DEDUP_REMOVED lines=14> */
.L_x_19311:
        /* <DEDUP_REMOVED lines=15> */
[----:B------:R-:W-:Y:S01]  /*6230*/  FMUL.FTZ R3, R11, R170 ;  /* 0x000000aa0b037220 */ /* 0x000fe20000410000 */
[-C--:B------:R-:W-:Y:S01]  /*6240*/  FMUL.FTZ R23, R169, R10.reuse ;  /* 0x0000000aa9177220 */ /* 0x080fe20000410000 */
[-C--:B------:R-:W-:Y:S01]  /*6250*/  FMUL.FTZ R8, R9, R10.reuse ;  /* 0x0000000a09087220 */ /* 0x080fe20000410000 */
[-C--:B------:R-:W-:Y:S01]  /*6260*/  FMUL.FTZ R15, R15, R10.reuse ;  /* 0x0000000a0f0f7220 */ /* 0x080fe20000410000 */
[----:B------:R-:W-:Y:S01]  /*6270*/  FMUL.FTZ R3, R3, R10 ;  /* 0x0000000a03037220 */ /* 0x000fe20000410000 */
[----:B------:R-:W-:Y:S01]  /*6280*/  FMUL.FTZ R23, R23, UR4 ;  /* 0x0000000417177c20 */ /* 0x000fe20008410000 */
[----:B------:R-:W-:-:S02]  /*6290*/  FMUL.FTZ R8, R8, UR4 ;  /* 0x0000000408087c20 */ /* 0x000fc40008410000 */
        /* <DEDUP_REMOVED lines=18> */
.L_x_19312:
        /* <DEDUP_REMOVED lines=23> */
[----:B------:R-:W-:Y:S01]  /*6530*/  FMUL.FTZ R8, R162, R10 ;  /* 0x0000000aa2087220 */ /* 0x000fe20000410000 */
[----:B------:R-:W-:-:S02]  /*6540*/  LOP3.LUT P4, RZ, R2, 0xff0000, RZ, 0xc0, !PT ;  /* 0x00ff000002ff7812 */ /* 0x000fc4000788c0ff */
[----:B------:R-:W-:Y:S01]  /*6550*/  ISETP.GE.U32.AND P5, PT, R2, 0x1000000, PT ;  /* 0x010000000200780c */ /* 0x000fe20003fa6070 */
[-C--:B------:R-:W-:Y:S01]  /*6560*/  FMUL.FTZ R2, R160, R10.reuse ;  /* 0x0000000aa0027220 */ /* 0x080fe20000410000 */
[----:B------:R-:W-:-:S03]  /*6570*/  FMUL.FTZ R10, R163, R10 ;  /* 0x0000000aa30a7220 */ /* 0x000fc60000410000 */
        /* <DEDUP_REMOVED lines=21> */
.L_x_19313:
        /* <DEDUP_REMOVED lines=16> */
[C---:B------:R-:W-:Y:S01]  /*67d0*/  LOP3.LUT P2, RZ, R2.reuse, 0xff, RZ, 0xc0, !PT ;  /* 0x000000ff02ff7812 */ /* 0x040fe2000784c0ff */
[----:B------:R-:W-:Y:S01]  /*67e0*/  FMUL.FTZ R3, R3, UR4 ;  /* 0x0000000403037c20 */ /* 0x000fe20008410000 */
[C---:B------:R-:W-:Y:S01]  /*67f0*/  LOP3.LUT P3, RZ, R2.reuse, 0xff00, RZ, 0xc0, !PT ;  /* 0x0000ff0002ff7812 */ /* 0x040fe2000786c0ff */
[----:B------:R-:W-:Y:S01]  /*6800*/  FMUL.FTZ R8, R11, UR4 ;  /* 0x000000040b087c20 */ /* 0x000fe20008410000 */
[C---:B------:R-:W-:Y:S01]  /*6810*/  LOP3.LUT P4, RZ, R2.reuse, 0xff0000, RZ, 0xc0, !PT ;  /* 0x00ff000002ff7812 */ /* 0x040fe2000788c0ff */
[----:B------:R-:W-:Y:S01]  /*6820*/  FMUL.FTZ R9, R9, UR4 ;  /* 0x0000000409097c20 */ /* 0x000fe20008410000 */
[----:B------:R-:W-:Y:S01]  /*6830*/  ISETP.GE.U32.AND P5, PT, R2, 0x1000000, PT ;  /* 0x010000000200780c */ /* 0x000fe20003fa6070 */
[----:B------:R-:W-:Y:S01]  /*6840*/  FMUL.FTZ R2, R7, UR4 ;  /* 0x0000000407027c20 */ /* 0x000fe20008410000 */
[----:B-----5:R-:W-:Y:S01]  /*6850*/  FMUL.FTZ R16, R16, R3 ;  /* 0x0000000310107220 */ /* 0x020fe20000410000 */
[----:B------:R-:W-:Y:S01]  /*6860*/  FMUL.FTZ R11, R19, R8 ;  /* 0x00000008130b7220 */ /* 0x000fe20000410000 */
[----:B------:R-:W-:Y:S01]  /*6870*/  FMUL.FTZ R7, R18, R9 ;  /* 0x0000000912077220 */ /* 0x000fe20000410000 */
[-C--:B------:R-:W-:Y:S01]  /*6880*/  FMUL.FTZ R17, R17, R2.reuse ;  /* 0x0000000211117220 */ /* 0x080fe20000410000 */
        /* <DEDUP_REMOVED lines=12> */
.L_x_19314:
[----:B------:R-:W0:Y:S02]  /*6950*/  @P1 LDC.64 R2, c[0x0][0x478] ;  /* 0x00011e00ff021b82 */ /* 0x000e240000000a00 */
[----:B0-----:R-:W-:-:S04]  /*6960*/  @P1 IMAD.WIDE.U32 R2, R6, 0x10, R2 ;  /* 0x0000001006021825 */ /* 0x001fc800078e0002 */
[----:B------:R-:W-:Y:S01]  /*6970*/  IMAD.WIDE.U32 R6, R6, 0x10, R58 ;  /* 0x0000001006067825 */ /* 0x000fe200078e003a */
[----:B------:R0:W-:Y:S04]  /*6980*/  @P1 STG.E.128 desc[UR6][R2.64], R160 ;  /* 0x000000a002001986 */ /* 0x0001e8000c101d06 */
[----:B------:R0:W-:Y:S01]  /*6990*/  STG.E.128 desc[UR6][R6.64], R8 ;  /* 0x0000000806007986 */ /* 0x0001e2000c101d06 */
[----:B------:R-:W-:Y:S05]  /*69a0*/  BRA `(.L_x_19315) ;  /* 0x0000002c00407947 */ /* 0x000fea0003800000 */
.L_x_19298:
[----:B------:R-:W0:Y:S02]  /*69b0*/  LDC.64 R60, c[0x0][0x390] ;  /* 0x0000e400ff3c7b82 */ /* 0x000e240000000a00 */
[----:B0-----:R-:W-:-:S06]  /*69c0*/  IMAD.WIDE.U32 R32, R207, 0x10, R60 ;  /* 0x00000010cf207825 */ /* 0x001fcc00078e003c */
[----:B------:R-:W5:Y:S01]  /*69d0*/  LDG.E.128 R32, desc[UR6][R32.64] ;  /* 0x0000000620207981 */ /* 0x000f62000c1e1d00 */
[----:B------:R-:W-:-:S04]  /*69e0*/  UISETP.NE.U32.AND UP0, UPT, UR16, URZ, UPT ;  /* 0x000000ff1000728c */ /* 0x000fc8000bf05070 */
[----:B------:R-:W-:-:S09]  /*69f0*/  UISETP.NE.AND.EX UP0, UPT, UR17, URZ, UPT, UP0 ;  /* 0x000000ff1100728c */ /* 0x000fd2000bf05300 */
[----:B------:R-:W-:Y:S05]  /*6a00*/  BRA.U UP0, `(.L_x_19316) ;  /* 0x0000000100a87547 */ /* 0x000fea000b800000 */
        /* <DEDUP_REMOVED lines=42> */
.L_x_19316:
        /* <DEDUP_REMOVED lines=41> */
.L_x_19317:
        /* <DEDUP_REMOVED lines=52> */
.L_x_19318:
        /* <DEDUP_REMOVED lines=40> */
.L_x_19319:
        /* <DEDUP_REMOVED lines=49> */
.L_x_19320:
        /* <DEDUP_REMOVED lines=40> */
.L_x_19321:
        /* <DEDUP_REMOVED lines=49> */
.L_x_19322:
        /* <DEDUP_REMOVED lines=40> */
.L_x_19323:
        /* <DEDUP_REMOVED lines=49> */
.L_x_19324:
        /* <DEDUP_REMOVED lines=40> */
.L_x_19325:
        /* <DEDUP_REMOVED lines=49> */
.L_x_19326:
        /* <DEDUP_REMOVED lines=40> */
.L_x_19327:
        /* <DEDUP_REMOVED lines=9> */
[----:B------:R-:W-:Y:S01]  /*8bd0*/  FFMA.FTZ R9, R36, R170, R37 ;  /* 0x000000aa24097223 */ /* 0x000fe20000010025 */
[----:B------:R-:W-:Y:S02]  /*8be0*/  LOP3.LUT P2, RZ, R3, 0xff, RZ, 0xc0, !PT ;  /* 0x000000ff03ff7812 */ /* 0x000fe4000784c0ff */
[----:B------:R-:W-:Y:S01]  /*8bf0*/  FADD.FTZ R21, -R8, R21 ;  /* 0x0000001508157221 */ /* 0x000fe20000010100 */
[----:B------:R-:W-:Y:S01]  /*8c00*/  FADD.FTZ R22, -R9, R22 ;  /* 0x0000001609167221 */ /* 0x000fe20000010100 */
[C-C-:B------:R-:W-:Y:S01]  /*8c10*/  FFMA.FTZ R8, R36.reuse, R171, R37.reuse ;  /* 0x000000ab24087223 */ /* 0x140fe20000010025 */
[----:B------:R-:W-:Y:S01]  /*8c20*/  FFMA.FTZ R9, R36, R172, R37 ;  /* 0x000000ac24097223 */ /* 0x000fe20000010025 */
[----:B------:R-:W-:Y:S01]  /*8c30*/  LOP3.LUT P3, RZ, R3, 0xff00, RZ, 0xc0, !PT ;  /* 0x0000ff0003ff7812 */ /* 0x000fe2000786c0ff */
[----:B------:R-:W-:Y:S01]  /*8c40*/  FFMA.FTZ R160, R11, R21, R152 ;  /* 0x000000150ba07223 */ /* 0x000fe20000010098 */
[----:B------:R-:W-:Y:S01]  /*8c50*/  LOP3.LUT P4, RZ, R3, 0xff0000, RZ, 0xc0, !PT ;  /* 0x00ff000003ff7812 */ /* 0x000fe2000788c0ff */
[----:B------:R-:W-:Y:S01]  /*8c60*/  FADD.FTZ R24, -R9, R24 ;  /* 0x0000001809187221 */ /* 0x000fe20000010100 */
[----:B------:R-:W-:Y:S01]  /*8c70*/  ISETP.GE.U32.AND P5, PT, R3, 0x1000000, PT ;  /* 0x010000000300780c */ /* 0x000fe20003fa6070 */
[----:B------:R-:W-:Y:S01]  /*8c80*/  FADD.FTZ R3, -R8, R23 ;  /* 0x0000001708037221 */ /* 0x000fe20000010100 */
[C---:B------:R-:W-:Y:S01]  /*8c90*/  FFMA.FTZ R161, R11.reuse, R22, R153 ;  /* 0x000000160ba17223 */ /* 0x040fe20000010099 */
[C---:B------:R-:W-:Y:S01]  /*8ca0*/  FFMA.FTZ R163, R11.reuse, R24, R155 ;  /* 0x000000180ba37223 */ /* 0x040fe2000001009b */
[-C--:B------:R-:W-:Y:S01]  /*8cb0*/  FMUL.FTZ R23, R160, R10.reuse ;  /* 0x0000000aa0177220 */ /* 0x080fe20000410000 */
[----:B------:R-:W-:Y:S01]  /*8cc0*/  FFMA.FTZ R162, R11, R3, R154 ;  /* 0x000000030ba27223 */ /* 0x000fe2000001009a */
[-C--:B------:R-:W-:Y:S01]  /*8cd0*/  FMUL.FTZ R9, R161, R10.reuse ;  /* 0x0000000aa1097220 */ /* 0x080fe20000410000 */
[-C--:B------:R-:W-:Y:S01]  /*8ce0*/  FMUL.FTZ R3, R163, R10.reuse ;  /* 0x0000000aa3037220 */ /* 0x080fe20000410000 */
[----:B------:R-:W-:Y:S01]  /*8cf0*/  FMUL.FTZ R23, R23, UR4 ;  /* 0x0000000417177c20 */ /* 0x000fe20008410000 */
[----:B------:R-:W-:Y:S01]  /*8d00*/  FMUL.FTZ R8, R162, R10 ;  /* 0x0000000aa2087220 */ /* 0x000fe20000410000 */
[----:B------:R-:W-:Y:S01]  /*8d10*/  FMUL.FTZ R9, R9, UR4 ;  /* 0x0000000409097c20 */ /* 0x000fe20008410000 */
[----:B------:R-:W-:Y:S01]  /*8d20*/  FMUL.FTZ R3, R3, UR4 ;  /* 0x0000000403037c20 */ /* 0x000fe20008410000 */
[----:B-----5:R-:W-:Y:S01]  /*8d30*/  FMUL.FTZ R14, R16, R23 ;  /* 0x00000017100e7220 */ /* 0x020fe20000410000 */
[----:B------:R-:W-:Y:S01]  /*8d40*/  FMUL.FTZ R8, R8, UR4 ;  /* 0x0000000408087c20 */ /* 0x000fe20008410000 */
[----:B------:R-:W-:Y:S01]  /*8d50*/  FMUL.FTZ R15, R17, R9 ;  /* 0x00000009110f7220 */ /* 0x000fe20000410000 */
[----:B------:R-:W-:Y:S01]  /*8d60*/  FMUL.FTZ R22, R19, R3 ;  /* 0x0000000313167220 */ /* 0x000fe20000410000 */
[----:B------:R-:W-:Y:S01]  /*8d70*/  FMUL.FTZ R16, R88, R23 ;  /* 0x0000001758107220 */ /* 0x000fe20000410000 */
        /* <DEDUP_REMOVED lines=13> */
.L_x_19328:
        /* <DEDUP_REMOVED lines=9> */
[----:B------:R-:W-:Y:S01]  /*8ee0*/  FFMA.FTZ R169, R11, R169, R152 ;  /* 0x000000a90ba97223 */ /* 0x000fe20000010098 */
[----:B------:R-:W-:Y:S01]  /*8ef0*/  LOP3.LUT P3, RZ, R3, 0xff00, RZ, 0xc0, !PT ;  /* 0x0000ff0003ff7812 */ /* 0x000fe2000786c0ff */
[----:B------:R-:W-:Y:S01]  /*8f00*/  FFMA.FTZ R9, R11, R23, R154 ;  /* 0x000000170b097223 */ /* 0x000fe2000001009a */
[----:B------:R-:W-:Y:S01]  /*8f10*/  LOP3.LUT P4, RZ, R3, 0xff0000, RZ, 0xc0, !PT ;  /* 0x00ff000003ff7812 */ /* 0x000fe2000788c0ff */
[----:B------:R-:W-:Y:S01]  /*8f20*/  FFMA.FTZ R15, R11, R24, R155 ;  /* 0x000000180b0f7223 */ /* 0x000fe2000001009b */
[----:B------:R-:W-:Y:S01]  /*8f30*/  ISETP.GE.U32.AND P5, PT, R3, 0x1000000, PT ;  /* 0x010000000300780c */ /* 0x000fe20003fa6070 */
[----:B------:R-:W-:Y:S01]  /*8f40*/  FFMA.FTZ R3, R11, R170, R153 ;  /* 0x000000aa0b037223 */ /* 0x000fe20000010099 */
        /* <DEDUP_REMOVED lines=24> */
.L_x_19329:
        /* <DEDUP_REMOVED lines=49> */
.L_x_19330:
        /* <DEDUP_REMOVED lines=40> */
.L_x_19331:
[----:B------:R-:W0:Y:S02]  /*9660*/  @P1 LDC.64 R2, c[0x0][0x478] ;  /* 0x00011e00ff021b82 */ /* 0x000e240000000a00 */
[----:B0-----:R-:W-:-:S04]  /*9670*/  @P1 IMAD.WIDE.U32 R2, R6, 0x10, R2 ;  /* 0x0000001006021825 */ /* 0x001fc800078e0002 */
[----:B------:R-:W-:Y:S01]  /*9680*/  IMAD.WIDE.U32 R6, R6, 0x10, R58 ;  /* 0x0000001006067825 */ /* 0x000fe200078e003a */
[----:B------:R1:W-:Y:S04]  /*9690*/  @P1 STG.E.128 desc[UR6][R2.64], R160 ;  /* 0x000000a002001986 */ /* 0x0003e8000c101d06 */
[----:B------:R1:W-:Y:S02]  /*96a0*/  STG.E.128 desc[UR6][R6.64], R8 ;  /* 0x0000000806007986 */ /* 0x0003e4000c101d06 */
.L_x_19315:
        /* <DEDUP_REMOVED lines=101> */
.L_x_19294:
[----:B------:R0:W5:Y:S01]  /*9d00*/  LDL.LU R39, [R1+0x38] ;  /* 0x0000380001277983 */ /* 0x0001620000300800 */
[----:B------:R-:W-:Y:S02]  /*9d10*/  MOV R4, R37 ;  /* 0x0000002500047202 */ /* 0x000fe40000000f00 */
[----:B------:R-:W-:Y:S01]  /*9d20*/  MOV R5, R36 ;  /* 0x0000002400057202 */ /* 0x000fe20000000f00 */
[----:B------:R0:W5:Y:S01]  /*9d30*/  LDL.LU R38, [R1+0x34] ;  /* 0x0000340001267983 */ /* 0x0001620000300800 */
[----:B------:R-:W-:Y:S02]  /*9d40*/  MOV R14, R43 ;  /* 0x0000002b000e7202 */ /* 0x000fe40000000f00 */
[----:B------:R-:W-:Y:S01]  /*9d50*/  MOV R15, R42 ;  /* 0x0000002a000f7202 */ /* 0x000fe20000000f00 */
[----:B-1----:R0:W5:Y:S01]  /*9d60*/  LDL.LU R37, [R1+0x30] ;  /* 0x0000300001257983 */ /* 0x0021620000300800 */
        /* <DEDUP_REMOVED lines=71> */
[----:B------:R0:W5:Y:S02]  /*a1e0*/  LDL.LU R92, [R1] ;  /* 0x00000000015c7983 */ /* 0x0001640000300800 */
.L_x_19293:
[----:B------:R-:W-:Y:S05]  /*a1f0*/  BSYNC B0 ;  /* 0x0000000000007941 */ /* 0x000fea0003800000 */
.L_x_19292:
        /* <DEDUP_REMOVED lines=36> */
[----:B--2---:R-:W-:Y:S01]  /*a440*/  FADD.FTZ R3, RZ, R3 ;  /* 0x00000003ff037221 */ /* 0x004fe20000010000 */
[----:B----4-:R-:W-:Y:S02]  /*a450*/  FADD.FTZ R2, R2, R49 ;  /* 0x0000003102027221 */ /* 0x010fe40000010000 */
[----:B------:R-:W2:Y:S01]  /*a460*/  LDS R52, [R97+0x400] ;  /* 0x0004000061347984 */ /* 0x000ea20000000800 */
[----:B0-----:R-:W-:-:S03]  /*a470*/  FADD.FTZ R3, R3, R44 ;  /* 0x0000002c03037221 */ /* 0x001fc60000010000 */
[----:B------:R-:W0:Y:S01]  /*a480*/  LDS R48, [R97+0x600] ;  /* 0x0006000061307984 */ /* 0x000e220000000800 */
[----:B---3--:R-:W-:-:S03]  /*a490*/  FADD.FTZ R36, RZ, R36 ;  /* 0x00000024ff247221 */ /* 0x008fc60000010000 */
[----:B------:R-:W3:Y:S01]  /*a4a0*/  LDS R41, [R97+0x1400] ;  /* 0x0014000061297984 */ /* 0x000ee20000000800 */
        /* <DEDUP_REMOVED lines=17> */
[----:B0-----:R-:W-:-:S03]  /*a5c0*/  FADD.FTZ R48, RZ, R48 ;  /* 0x00000030ff307221 */ /* 0x001fc60000010000 */
[----:B------:R-:W0:Y:S01]  /*a5d0*/  LDS R55, [R97+0x2c00] ;  /* 0x002c000061377984 */ /* 0x000e220000000800 */
[----:B---3--:R-:W-:-:S03]  /*a5e0*/  FADD.FTZ R41, R52, R41 ;  /* 0x0000002934297221 */ /* 0x008fc60000010000 */
[----:B------:R-:W3:Y:S01]  /*a5f0*/  LDS R58, [R97+0x2e00] ;  /* 0x002e0000613a7984 */ /* 0x000ee20000000800 */
[----:B----4-:R-:W-:-:S03]  /*a600*/  FADD.FTZ R43, R48, R43 ;  /* 0x0000002b302b7221 */ /* 0x010fc60000010000 */
[----:B------:R-:W4:Y:S01]  /*a610*/  LDS R62, [R97+0x3400] ;  /* 0x00340000613e7984 */ /* 0x000f220000000800 */
[----:B------:R-:W-:-:S03]  /*a620*/  FADD.FTZ R38, RZ, R38 ;  /* 0x00000026ff267221 */ /* 0x000fc60000010000 */
        /* <DEDUP_REMOVED lines=109> */
[----:B0-----:R-:W-:-:S03]  /*ad00*/  IMAD R4, R4, UR4, RZ ;  /* 0x0000000404047c24 */ /* 0x001fc6000f8e02ff */
[----:B------:R-:W0:Y:S02]  /*ad10*/  LDS R5, [R97+0x3000] ;  /* 0x0030000061057984 */ /* 0x000e240000000800 */
[----:B------:R-:W-:Y:S02]  /*ad20*/  IADD3 R6, P0, PT, R4, R98, RZ ;  /* 0x0000006204067210 */ /* 0x000fe40007f1e0ff */
[----:B------:R-:W0:Y:S02]  /*ad30*/  LDS R7, [R97+0x1200] ;  /* 0x0012000061077984 */ /* 0x000e240000000800 */
[----:B------:R-:W-:Y:S02]  /*ad40*/  IADD3.X R21, PT, PT, RZ, RZ, RZ, P0, !PT ;  /* 0x000000ffff157210 */ /* 0x000fe400007fe4ff */
[----:B------:R-:W0:Y:S02]  /*ad50*/  LDS R8, [R97+0x400] ;  /* 0x0004000061087984 */ /* 0x000e240000000800 */
[----:B------:R-:W-:-:S02]  /*ad60*/  SHF.L.U64.HI R21, R6, 0x2, R21 ;  /* 0x0000000206157819 */ /* 0x000fc40000010215 */
        /* <DEDUP_REMOVED lines=52> */
[----:B------:R-:W-:Y:S01]  /*b0b0*/  STG.E desc[UR6][R2.64], R81 ;  /* 0x0000005102007986 */ /* 0x000fe2000c101906 */
[----:B--2---:R-:W-:-:S03]  /*b0c0*/  FADD.FTZ R9, R9, R26 ;  /* 0x0000001a09097221 */ /* 0x004fc60000010000 */
[----:B------:R-:W-:Y:S01]  /*b0d0*/  STG.E desc[UR6][R4.64], R57 ;  /* 0x0000003904007986 */ /* 0x000fe2000c101906 */
[----:B---3--:R-:W-:-:S03]  /*b0e0*/  FADD.FTZ R12, RZ, R12 ;  /* 0x0000000cff0c7221 */ /* 0x008fc60000010000 */
[----:B------:R-:W1:Y:S01]  /*b0f0*/  LDS R57, [R97+0x3e00] ;  /* 0x003e000061397984 */ /* 0x000e620000000800 */
        /* <DEDUP_REMOVED lines=32> */
.L_x_19297:
[----:B------:R-:W-:Y:S01]  /*b300*/  HFMA2 R249, -RZ, RZ, 0, 5.9604644775390625e-08 ;  /* 0x00000001fff97431 */ /* 0x000fe200000001ff */
[----:B------:R-:W-:Y:S01]  /*b310*/  BSSY B2, `(.L_x_19333) ;  /* 0x0000006000027945 */ /* 0x000fe20003800000 */
[----:B------:R-:W-:Y:S02]  /*b320*/  MOV R248, 0x1f ;  /* 0x0000001f00f87802 */ /* 0x000fe40000000f00 */
[----:B------:R-:W-:-:S07]  /*b330*/  MOV R35, 0xffffffff ;  /* 0xffffffff00237802 */ /* 0x000fce0000000f00 */
[----:B-----5:R-:W-:Y:S05]  /*b340*/  WARPSYNC.COLLECTIVE R35, `(.L_x_19334) ;  /* 0x0000000023087348 */ /* 0x020fea0003c00000 */
[----:B------:R0:W1:Y:S02]  /*b350*/  SHFL.BFLY P3, R35, R247, R249, R248 ;  /* 0x0c0000f9f7237389 */ /* 0x00006400000600f8 */
[----:B01---5:R-:W-:Y:S05]  /*b360*/  ENDCOLLECTIVE ;  /* 0x000000000000791b */ /* 0x023fea0003800000 */
.L_x_19334:
[----:B------:R-:W-:Y:S05]  /*b370*/  BSYNC B2 ;  /* 0x0000000000027941 */ /* 0x000fea0003800000 */
.L_x_19333:
        /* <DEDUP_REMOVED lines=9> */
.L_x_19335:
[----:B------:R-:W-:Y:S01]  /*b410*/  HFMA2 R249, -RZ, RZ, 0, 1.1920928955078125e-07 ;  /* 0x00000002fff97431 */ /* 0x000fe200000001ff */
[----:B------:R-:W-:Y:S01]  /*b420*/  MOV R247, R251 ;  /* 0x000000fb00f77202 */ /* 0x000fe20000000f00 */
[----:B------:R-:W-:Y:S01]  /*b430*/  FADD.FTZ R246, R35, R246 ;  /* 0x000000f623f67221 */ /* 0x000fe20000010000 */
[----:B------:R-:W-:-:S07]  /*b440*/  MOV R35, 0xffffffff ;  /* 0xffffffff00237802 */ /* 0x000fce0000000f00 */
[----:B------:R-:W-:Y:S05]  /*b450*/  WARPSYNC.COLLECTIVE R35, `(.L_x_19336) ;  /* 0x0000000023087348 */ /* 0x000fea0003c00000 */
[----:B------:R0:W1:Y:S02]  /*b460*/  SHFL.BFLY P3, R35, R247, R249, R248 ;  /* 0x0c0000f9f7237389 */ /* 0x00006400000600f8 */
[----:B01----:R-:W-:Y:S05]  /*b470*/  ENDCOLLECTIVE ;  /* 0x000000000000791b */ /* 0x003fea0003800000 */
.L_x_19336:
[----:B------:R-:W-:Y:S01]  /*b480*/  MOV R247, R246 ;  /* 0x000000f600f77202 */ /* 0x000fe20000000f00 */
[----:B------:R-:W-:Y:S01]  /*b490*/  FADD.FTZ R251, R251, R35 ;  /* 0x00000023fbfb7221 */ /* 0x000fe20000010000 */
[----:B------:R-:W-:-:S07]  /*b4a0*/  MOV R35, 0xffffffff ;  /* 0xffffffff00237802 */ /* 0x000fce0000000f00 */
[----:B------:R-:W-:Y:S05]  /*b4b0*/  WARPSYNC.COLLECTIVE R35, `(.L_x_19337) ;  /* 0x0000000023087348 */ /* 0x000fea0003c00000 */
[----:B------:R0:W1:Y:S02]  /*b4c0*/  SHFL.BFLY P3, R35, R247, R249, R248 ;  /* 0x0c0000f9f7237389 */ /* 0x00006400000600f8 */
[----:B01----:R-:W-:Y:S05]  /*b4d0*/  ENDCOLLECTIVE ;  /* 0x000000000000791b */ /* 0x003fea0003800000 */
.L_x_19337:
[----:B------:R-:W-:Y:S01]  /*b4e0*/  HFMA2 R249, -RZ, RZ, 0, 2.384185791015625e-07 ;  /* 0x00000004fff97431 */ /* 0x000fe200000001ff */
[----:B------:R-:W-:Y:S01]  /*b4f0*/  MOV R247, R251 ;  /* 0x000000fb00f77202 */ /* 0x000fe20000000f00 */
[----:B------:R-:W-:Y:S01]  /*b500*/  FADD.FTZ R246, R246, R35 ;  /* 0x00000023f6f67221 */ /* 0x000fe20000010000 */
[----:B------:R-:W-:-:S07]  /*b510*/  MOV R35, 0xffffffff ;  /* 0xffffffff00237802 */ /* 0x000fce0000000f00 */
[----:B------:R-:W-:Y:S05]  /*b520*/  WARPSYNC.COLLECTIVE R35, `(.L_x_19338) ;  /* 0x0000000023087348 */ /* 0x000fea0003c00000 */
[----:B------:R0:W1:Y:S02]  /*b530*/  SHFL.BFLY P3, R35, R247, R249, R248 ;  /* 0x0c0000f9f7237389 */ /* 0x00006400000600f8 */
[----:B01----:R-:W-:Y:S05]  /*b540*/  ENDCOLLECTIVE ;  /* 0x000000000000791b */ /* 0x003fea0003800000 */
.L_x_19338:
[----:B------:R-:W-:Y:S01]  /*b550*/  MOV R247, R246 ;  /* 0x000000f600f77202 */ /* 0x000fe20000000f00 */
[----:B------:R-:W-:Y:S01]  /*b560*/  FADD.FTZ R251, R251, R35 ;  /* 0x00000023fbfb7221 */ /* 0x000fe20000010000 */
[----:B------:R-:W-:-:S07]  /*b570*/  MOV R35, 0xffffffff ;  /* 0xffffffff00237802 */ /* 0x000fce0000000f00 */
[----:B------:R-:W-:Y:S05]  /*b580*/  WARPSYNC.COLLECTIVE R35, `(.L_x_19339) ;  /* 0x0000000023087348 */ /* 0x000fea0003c00000 */
[----:B------:R0:W1:Y:S02]  /*b590*/  SHFL.BFLY P3, R35, R247, R249, R248 ;  /* 0x0c0000f9f7237389 */ /* 0x00006400000600f8 */
[----:B01----:R-:W-:Y:S05]  /*b5a0*/  ENDCOLLECTIVE ;  /* 0x000000000000791b */ /* 0x003fea0003800000 */
.L_x_19339:
[----:B------:R-:W-:Y:S01]  /*b5b0*/  HFMA2 R249, -RZ, RZ, 0, 4.76837158203125e-07 ;  /* 0x00000008fff97431 */ /* 0x000fe200000001ff */
[----:B------:R-:W-:Y:S01]  /*b5c0*/  MOV R247, R251 ;  /* 0x000000fb00f77202 */ /* 0x000fe20000000f00 */
[----:B------:R-:W-:Y:S01]  /*b5d0*/  FADD.FTZ R246, R246, R35 ;  /* 0x00000023f6f67221 */ /* 0x000fe20000010000 */
[----:B------:R-:W-:-:S07]  /*b5e0*/  MOV R35, 0xffffffff ;  /* 0xffffffff00237802 */ /* 0x000fce0000000f00 */
[----:B------:R-:W-:Y:S05]  /*b5f0*/  WARPSYNC.COLLECTIVE R35, `(.L_x_19340) ;  /* 0x0000000023087348 */ /* 0x000fea0003c00000 */
[----:B------:R0:W1:Y:S02]  /*b600*/  SHFL.BFLY P3, R35, R247, R249, R248 ;  /* 0x0c0000f9f7237389 */ /* 0x00006400000600f8 */
[----:B01----:R-:W-:Y:S05]  /*b610*/  ENDCOLLECTIVE ;  /* 0x000000000000791b */ /* 0x003fea0003800000 */
.L_x_19340:
[----:B------:R-:W-:Y:S01]  /*b620*/  MOV R247, R246 ;  /* 0x000000f600f77202 */ /* 0x000fe20000000f00 */
[----:B------:R-:W-:Y:S01]  /*b630*/  FADD.FTZ R251, R251, R35 ;  /* 0x00000023fbfb7221 */ /* 0x000fe20000010000 */
[----:B------:R-:W-:-:S07]  /*b640*/  MOV R35, 0xffffffff ;  /* 0xffffffff00237802 */ /* 0x000fce0000000f00 */
[----:B------:R-:W-:Y:S05]  /*b650*/  WARPSYNC.COLLECTIVE R35, `(.L_x_19341) ;  /* 0x0000000023087348 */ /* 0x000fea0003c00000 */
[----:B------:R0:W1:Y:S02]  /*b660*/  SHFL.BFLY P3, R35, R247, R249, R248 ;  /* 0x0c0000f9f7237389 */ /* 0x00006400000600f8 */
[----:B01----:R-:W-:Y:S05]  /*b670*/  ENDCOLLECTIVE ;  /* 0x000000000000791b */ /* 0x003fea0003800000 */
.L_x_19341:
[----:B------:R-:W-:Y:S02]  /*b680*/  FADD.FTZ R246, R246, R35 ;  /* 0x00000023f6f67221 */ /* 0x000fe40000010000 */
[----:B------:R-:W2:Y:S01]  /*b690*/  LDL.LU R35, [R1] ;  /* 0x0000000001237983 */ /* 0x000ea20000300800 */
[----:B------:R-:W-:Y:S01]  /*b6a0*/  HFMA2 R249, -RZ, RZ, 0, 9.5367431640625e-07 ;  /* 0x00000010fff97431 */ /* 0x000fe200000001ff */
[----:B------:R-:W-:Y:S02]  /*b6b0*/  MOV R247, R251 ;  /* 0x000000fb00f77202 */ /* 0x000fe40000000f00 */
[----:B------:R-:W-:Y:S04]  /*b6c0*/  STL [R1+0x3c], R252 ;  /* 0x00003cfc01007387 */ /* 0x000fe80000100800 */
[----:B--2---:R0:W-:Y:S04]  /*b6d0*/  STL [R1], R35 ;  /* 0x0000002301007387 */ /* 0x0041e80000100800 */
[----:B------:R1:W-:Y:S04]  /*b6e0*/  STL [R1+0x40], R245 ;  /* 0x000040f501007387 */ /* 0x0003e80000100800 */
[----:B------:R1:W-:Y:S01]  /*b6f0*/  STL [R1+0x44], R244 ;  /* 0x000044f401007387 */ /* 0x0003e20000100800 */
[----:B0-----:R-:W-:-:S03]  /*b700*/  MOV R35, 0xffffffff ;  /* 0xffffffff00237802 */ /* 0x001fc60000000f00 */
        /* <DEDUP_REMOVED lines=44> */
[----:B------:R1:W-:Y:S02]  /*b9d0*/  STL [R1+0x4], R46 ;  /* 0x0000042e01007387 */ /* 0x0003e40000100800 */
[----:B-1----:R-:W-:Y:S05]  /*b9e0*/  WARPSYNC.COLLECTIVE R35, `(.L_x_19342) ;  /* 0x0000000023087348 */ /* 0x002fea0003c00000 */
[----:B------:R0:W2:Y:S02]  /*b9f0*/  SHFL.BFLY P3, R35, R247, R249, R248 ;  /* 0x0c0000f9f7237389 */ /* 0x0000a400000600f8 */
[----:B012---:R-:W-:Y:S05]  /*ba00*/  ENDCOLLECTIVE ;  /* 0x000000000000791b */ /* 0x007fea0003800000 */
.L_x_19342:
[----:B------:R0:W-:Y:S04]  /*ba10*/  STL [R1+0x8], R47 ;  /* 0x0000082f01007387 */ /* 0x0001e80000100800 */
[----:B------:R0:W-:Y:S04]  /*ba20*/  STL [R1+0xc], R40 ;  /* 0x00000c2801007387 */ /* 0x0001e80000100800 */
[----:B------:R0:W-:Y:S01]  /*ba30*/  STL [R1+0x10], R41 ;  /* 0x0000102901007387 */ /* 0x0001e20000100800 */
[----:B------:R-:W-:-:S03]  /*ba40*/  MOV R247, R246 ;  /* 0x000000f600f77202 */ /* 0x000fc60000000f00 */
[----:B------:R0:W-:Y:S04]  /*ba50*/  STL [R1+0x14], R42 ;  /* 0x0000142a01007387 */ /* 0x0001e80000100800 */
[----:B------:R0:W-:Y:S04]  /*ba60*/  STL [R1+0x18], R43 ;  /* 0x0000182b01007387 */ /* 0x0001e80000100800 */
[----:B------:R0:W-:Y:S01]  /*ba70*/  STL [R1+0x1c], R36 ;  /* 0x00001c2401007387 */ /* 0x0001e20000100800 */
[----:B------:R-:W-:Y:S02]  /*ba80*/  MOV R48, R35 ;  /* 0x0000002300307202 */ /* 0x000fe40000000f00 */
[----:B------:R-:W-:Y:S01]  /*ba90*/  MOV R35, 0xffffffff ;  /* 0xffffffff00237802 */ /* 0x000fe20000000f00 */
[----:B------:R0:W-:Y:S04]  /*baa0*/  STL [R1+0x20], R37 ;  /* 0x0000202501007387 */ /* 0x0001e80000100800 */
[----:B------:R0:W-:Y:S04]  /*bab0*/  STL [R1+0x24], R38 ;  /* 0x0000242601007387 */ /* 0x0001e80000100800 */
[----:B------:R0:W-:Y:S04]  /*bac0*/  STL [R1+0x28], R39 ;  /* 0x0000282701007387 */ /* 0x0001e80000100800 */
[----:B------:R0:W-:Y:S04]  /*bad0*/  STL [R1+0x2c], R32 ;  /* 0x00002c2001007387 */ /* 0x0001e80000100800 */
[----:B------:R0:W-:Y:S04]  /*bae0*/  STL [R1+0x30], R33 ;  /* 0x0000302101007387 */ /* 0x0001e80000100800 */
[----:B------:R0:W-:Y:S04]  /*baf0*/  STL [R1+0x34], R34 ;  /* 0x0000342201007387 */ /* 0x0001e80000100800 */
[----:B------:R0:W-:Y:S02]  /*bb00*/  STL [R1+0x38], R250 ;  /* 0x000038fa01007387 */ /* 0x0001e40000100800 */
[----:B0-----:R-:W-:Y:S05]  /*bb10*/  WARPSYNC.COLLECTIVE R35, `(.L_x_19343) ;  /* 0x0000000023087348 */ /* 0x001fea0003c00000 */
[----:B------:R1:W2:Y:S02]  /*bb20*/  SHFL.BFLY P3, R35, R247, R249, R248 ;  /* 0x0c0000f9f7237389 */ /* 0x0002a400000600f8 */
[----:B012---:R-:W-:Y:S05]  /*bb30*/  ENDCOLLECTIVE ;  /* 0x000000000000791b */ /* 0x007fea0003800000 */
.L_x_19343:
[----:B------:R-:W-:Y:S02]  /*bb40*/  MOV R248, R44 ;  /* 0x0000002c00f87202 */ /* 0x000fe40000000f00 */
[----:B------:R-:W-:Y:S01]  /*bb50*/  MOV R249, R45 ;  /* 0x0000002d00f97202 */ /* 0x000fe20000000f00 */
[----:B------:R-:W-:Y:S06]  /*bb60*/  BRA `(.L_x_19344) ;  /* 0xffffff80003c7947 */ /* 0x000fec000383ffff */
.L_x_19345:
        /* <DEDUP_REMOVED lines=9> */
.L_x_20141:


//--------------------- .text._ZN10layer_norm22ln_bwd_finalize_kernelINS_22Kernel_traits_finalizeILj1024EfffffjLb1ELj1024ELj4ENS_18Kernel_traits_baseILj1024EfffffjLj1024EEEEELb1ELb0EEEvNS_9BwdParamsE --------------------------
	.section	.text._ZN10layer_norm22ln_bwd_finalize_kernelINS_22Kernel_traits_finalizeILj1024EfffffjLb1ELj1024ELj4ENS_18Kernel_traits_baseILj1024EfffffjLj1024EEEEELb1ELb0EEEvNS_9BwdParamsE,"ax",@progbits
	.align	128
        .global         _ZN10layer_norm22ln_bwd_finalize_kernelINS_22Kernel_traits_finalizeILj1024EfffffjLb1ELj1024ELj4ENS_18Kernel_traits_baseILj1024EfffffjLj1024EEEEELb1ELb0EEEvNS_9BwdParamsE
        .type           _ZN10layer_norm22ln_bwd_finalize_kernelINS_22Kernel_traits_finalizeILj1024EfffffjLb1ELj1024ELj4ENS_18Kernel_traits_baseILj1024EfffffjLj1024EEEEELb1ELb0EEEvNS_9BwdParamsE,@function
        .size           _ZN10layer_norm22ln_bwd_finalize_kernelINS_22Kernel_traits_finalizeILj1024EfffffjLb1ELj1024ELj4ENS_18Kernel_traits_baseILj1024EfffffjLj1024EEEEELb1ELb0EEEvNS_9BwdParamsE,(.L_x_20142 - _ZN10layer_norm22ln_bwd_finalize_kernelINS_22Kernel_traits_finalizeILj1024EfffffjLb1ELj1024ELj4ENS_18Kernel_traits_baseILj1024EfffffjLj1024EEEEELb1ELb0EEEvNS_9BwdParamsE)
        .other          _ZN10layer_norm22ln_bwd_finalize_kernelINS_22Kernel_traits_finalizeILj1024EfffffjLb1ELj1024ELj4ENS_18Kernel_traits_baseILj1024EfffffjLj1024EEEEELb1ELb0EEEvNS_9BwdParamsE,@"STO_CUDA_ENTRY STV_DEFAULT"
_ZN10layer_norm22ln_bwd_finalize_kernelINS_22Kernel_traits_finalizeILj1024EfffffjLb1ELj1024ELj4ENS_18Kernel_traits_baseILj1024EfffffjLj1024EEEEELb1ELb0EEEvNS_9BwdParamsE:
.text._ZN10layer_norm22ln_bwd_finalize_kernelINS_22Kernel_traits_finalizeILj1024EfffffjLb1ELj1024ELj4ENS_18Kernel_traits_baseILj1024EfffffjLj1024EEEEELb1ELb0EEEvNS_9BwdParamsE:
        /* <DEDUP_REMOVED lines=57> */
.L_x_19350:
        /* <DEDUP_REMOVED lines=87> */
.L_x_19349:
[----:B------:R-:W-:Y:S05]  /*0900*/  BSYNC.RECONVERGENT B1 ;  /* 0x0000000000017941 */ /* 0x000fea0003800200 */
.L_x_19348:
        /* <DEDUP_REMOVED lines=50> */
.L_x_19352:
[----:B------:R-:W-:Y:S05]  /*0c30*/  BSYNC.RECONVERGENT B1 ;  /* 0x0000000000017941 */ /* 0x000fea0003800200 */
.L_x_19351:
        /* <DEDUP_REMOVED lines=29> */
.L_x_19354:
[----:B------:R-:W-:Y:S05]  /*0e10*/  BSYNC.RECONVERGENT B1 ;  /* 0x0000000000017941 */ /* 0x000fea0003800200 */
.L_x_19353:
        /* <DEDUP_REMOVED lines=14> */
.L_x_19347:
[----:B------:R-:W-:Y:S05]  /*0f00*/  BSYNC.RECONVERGENT B0 ;  /* 0x0000000000007941 */ /* 0x000fea0003800200 */
.L_x_19346:
        /* <DEDUP_REMOVED lines=75> */
.L_x_19355:
        /* <DEDUP_REMOVED lines=12> */
.L_x_20142:


//--------------------- .text._ZN10layer_norm13ln_bwd_kernelINS_13Kernel_traitsIfffffjLj1024ELj1ELj4ELj1ELj16ENS_18Kernel_traits_baseILj1024EfffffjLj128EEEEELb1ELb1ELb1ELb0EEEvNS_9BwdParamsE --------------------------
	.section	.text._ZN10layer_norm13ln_bwd_kernelINS_13Kernel_traitsIfffffjLj1024ELj1ELj4ELj1ELj16ENS_18Kernel_traits_baseILj1024EfffffjLj128EEEEELb1ELb1ELb1ELb0EEEvNS_9BwdParamsE,"ax",@progbits
	.align	128
        .global         _ZN10layer_norm13ln_bwd_kernelINS_13Kernel_traitsIfffffjLj1024ELj1ELj4ELj1ELj16ENS_18Kernel_traits_baseILj1024EfffffjLj128EEEEELb1ELb1ELb1ELb0EEEvNS_9BwdParamsE
        .type           _ZN10layer_norm13ln_bwd_kernelINS_13Kernel_traitsIfffffjLj1024ELj1ELj4ELj1ELj16ENS_18Kernel_traits_baseILj1024EfffffjLj128EEEEELb1ELb1ELb1ELb0EEEvNS_9BwdParamsE,@function
        .size           _ZN10layer_norm13ln_bwd_kernelINS_13Kernel_traitsIfffffjLj1024ELj1ELj4ELj1ELj16ENS_18Kernel_traits_baseILj1024EfffffjLj128EEEEELb1ELb1ELb1ELb0EEEvNS_9BwdParamsE,(.L_x_20143 - _ZN10layer_norm13ln_bwd_kernelINS_13Kernel_traitsIfffffjLj1024ELj1ELj4ELj1ELj16ENS_18Kernel_traits_baseILj1024EfffffjLj128EEEEELb1ELb1ELb1ELb0EEEvNS_9BwdParamsE)
        .other          _ZN10layer_norm13ln_bwd_kernelINS_13Kernel_traitsIfffffjLj1024ELj1ELj4ELj1ELj16ENS_18Kernel_traits_baseILj1024EfffffjLj128EEEEELb1ELb1ELb1ELb0EEEvNS_9BwdParamsE,@"STO_CUDA_ENTRY STV_DEFAULT"
_ZN10layer_norm13ln_bwd_kernelINS_13Kernel_traitsIfffffjLj1024ELj1ELj4ELj1ELj16ENS_18Kernel_traits_baseILj1024EfffffjLj128EEEEELb1ELb1ELb1ELb0EEEvNS_9BwdParamsE:
.text._ZN10layer_norm13ln_bwd_kernelINS_13Kernel_traitsIfffffjLj1024ELj1ELj4ELj1ELj16ENS_18Kernel_traits_baseILj1024EfffffjLj128EEEEELb1ELb1ELb1ELb0EEEvNS_9BwdParamsE:
        /* <DEDUP_REMOVED lines=11> */
[----:B------:R-:W2:Y:S01]  /*00b0*/  LDCU.U8 UR8, c[0x0][0x410] ;  /* 0x00008200ff0877ac */ /* 0x000ea20008000000 */
[----:B-1----:R-:W-:-:S02]  /*00c0*/  MOV R12, UR4 ;  /* 0x00000004000c7c02 */ /* 0x002fc40008000f00 */
[----:B------:R-:W4:Y:S01]  /*00d0*/  LDL.64 R92, [R1+0x90] ;  /* 0x00009000015c7983 */ /* 0x000f220000100a00 */
[----:B------:R-:W1:Y:S01]  /*00e0*/  LDCU UR9, c[0x0][0x400] ;  /* 0x00008000ff0977ac */ /* 0x000e620008000800 */
[----:B------:R-:W-:Y:S02]  /*00f0*/  SHF.R.S32.HI R3, RZ, 0x1f, R12 ;  /* 0x0000001fff037819 */ /* 0x000fe4000001140c */
[----:B------:R-:W4:Y:S01]  /*0100*/  LDL.64 R94, [R1+0x98] ;  /* 0x00009800015e7983 */ /* 0x000f220000100a00 */
[----:B------:R-:W1:Y:S01]  /*0110*/  LDCU.64 UR12, c[0x0][0x408] ;  /* 0x00008100ff0c77ac */ /* 0x000e620008000a00 */
[----:B------:R-:W-:Y:S02]  /*0120*/  LEA.HI R3, R3, R12, RZ, 0x2 ;  /* 0x0000000c03037211 */ /* 0x000fe400078f10ff */
        /* <DEDUP_REMOVED lines=18> */
[----:B------:R-:W3:Y:S01]  /*0250*/  @P5 LDC.64 R2, c[0x0][0x3d0] ;  /* 0x0000f400ff025b82 */ /* 0x000ee20000000a00 */
[----:B------:R-:W4:Y:S04]  /*0260*/  LDL.64 R78, [R1+0x58] ;  /* 0x00005800014e7983 */ /* 0x000f280000100a00 */
[----:B------:R-:W4:Y:S03]  /*0270*/  LDL.64 R72, [R1+0x40] ;  /* 0x0000400001487983 */ /* 0x000f260000100a00 */
[----:B------:R-:W1:Y:S01]  /*0280*/  @P5 LDC.64 R4, c[0x0][0x3e8] ;  /* 0x0000fa00ff045b82 */ /* 0x000e620000000a00 */
[----:B------:R-:W4:Y:S07]  /*0290*/  LDL.64 R74, [R1+0x48] ;  /* 0x00004800014a7983 */ /* 0x000f2e0000100a00 */
[----:B------:R-:W0:Y:S01]  /*02a0*/  @P4 LDC.64 R6, c[0x0][0x3d0] ;  /* 0x0000f400ff064b82 */ /* 0x000e220000000a00 */
[----:B---3--:R-:W-:-:S07]  /*02b0*/  @P5 IMAD.WIDE.U32 R2, R13, 0x10, R2 ;  /* 0x000000100d025825 */ /* 0x008fce00078e0002 */
[----:B------:R-:W3:Y:S01]  /*02c0*/  @P4 LDC.64 R8, c[0x0][0x3e8] ;  /* 0x0000fa00ff084b82 */ /* 0x000ee20000000a00 */
[----:B-1----:R-:W-:-:S07]  /*02d0*/  @P5 IMAD.WIDE.U32 R4, R13, 0x10, R4 ;  /* 0x000000100d045825 */ /* 0x002fce00078e0004 */
[----:B------:R-:W1:Y:S08]  /*02e0*/  @P3 LDC.64 R14, c[0x0][0x3d0] ;  /* 0x0000f400ff0e3b82 */ /* 0x000e700000000a00 */
[----:B------:R-:W1:Y:S01]  /*02f0*/  @P3 LDC.64 R16, c[0x0][0x3e8] ;  /* 0x0000fa00ff103b82 */ /* 0x000e620000000a00 */
[----:B------:R-:W5:Y:S07]  /*0300*/  @P5 LDG.E.128 R20, desc[UR6][R4.64] ;  /* 0x0000000604145981 */ /* 0x000f6e000c1e1d00 */
[----:B------:R-:W1:Y:S08]  /*0310*/  @P2 LDC.64 R18, c[0x0][0x3d0] ;  /* 0x0000f400ff122b82 */ /* 0x000e700000000a00 */
[----:B------:R-:W1:Y:S08]  /*0320*/  @P2 LDC.64 R52, c[0x0][0x3e8] ;  /* 0x0000fa00ff342b82 */ /* 0x000e700000000a00 */
[----:B------:R-:W1:Y:S01]  /*0330*/  @P1 LDC.64 R54, c[0x0][0x3d0] ;  /* 0x0000f400ff361b82 */ /* 0x000e620000000a00 */
[----:B--2---:R2:W4:Y:S01]  /*0340*/  @P5 LDG.E.128 R56, desc[UR6][R2.64] ;  /* 0x0000000602385981 */ /* 0x004522000c1e1d00 */
[----:B------:R-:W-:-:S02]  /*0350*/  @P5 LOP3.LUT R13, R13, 0x20, RZ, 0xfc, !PT ;  /* 0x000000200d0d5812 */ /* 0x000fc400078efcff */
[----:B------:R-:W-:-:S03]  /*0360*/  ISETP.GE.U32.AND P6, PT, R11, 0x100, PT ;  /* 0x000001000b00780c */ /* 0x000fc60003fc6070 */
[----:B0-----:R-:W-:-:S04]  /*0370*/  @P4 IMAD.WIDE.U32 R6, R13, 0x10, R6 ;  /* 0x000000100d064825 */ /* 0x001fc800078e0006 */
[C---:B---3--:R-:W-:Y:S01]  /*0380*/  @P4 IMAD.WIDE.U32 R8, R13.reuse, 0x10, R8 ;  /* 0x000000100d084825 */ /* 0x048fe200078e0008 */
[----:B------:R-:W-:Y:S01]  /*0390*/  @P4 IADD3 R13, PT, PT, R13, 0x20, RZ ;  /* 0x000000200d0d4810 */ /* 0x000fe20007ffe0ff */
[----:B--2---:R-:W0:Y:S01]  /*03a0*/  @P0 LDC.64 R2, c[0x0][0x3e8] ;  /* 0x0000fa00ff020b82 */ /* 0x004e220000000a00 */
[----:B----4-:R-:W2:Y:S03]  /*03b0*/  @P4 LDG.E.128 R96, desc[UR6][R6.64] ;  /* 0x0000000606604981 */ /* 0x010ea6000c1e1d00 */
[C---:B-1----:R-:W-:Y:S01]  /*03c0*/  @P3 IMAD.WIDE.U32 R14, R13.reuse, 0x10, R14 ;  /* 0x000000100d0e3825 */ /* 0x042fe200078e000e */
[----:B------:R-:W5:Y:S03]  /*03d0*/  @P4 LDG.E.128 R24, desc[UR6][R8.64] ;  /* 0x0000000608184981 */ /* 0x000f66000c1e1d00 */
[C---:B------:R-:W-:Y:S01]  /*03e0*/  @P3 IMAD.WIDE.U32 R16, R13.reuse, 0x10, R16 ;  /* 0x000000100d103825 */ /* 0x040fe200078e0010 */
[----:B------:R-:W-:Y:S01]  /*03f0*/  @P3 IADD3 R13, PT, PT, R13, 0x20, RZ ;  /* 0x000000200d0d3810 */ /* 0x000fe20007ffe0ff */
[----:B------:R-:W1:Y:S01]  /*0400*/  @P6 LDC.64 R66, c[0x0][0x3d0] ;  /* 0x0000f400ff426b82 */ /* 0x000e620000000a00 */
[----:B------:R-:W3:Y:S03]  /*0410*/  @P3 LDG.E.128 R92, desc[UR6][R14.64] ;  /* 0x000000060e5c3981 */ /* 0x000ee6000c1e1d00 */
[C---:B------:R-:W-:Y:S01]  /*0420*/  @P2 IMAD.WIDE.U32 R18, R13.reuse, 0x10, R18 ;  /* 0x000000100d122825 */ /* 0x040fe200078e0012 */
[----:B------:R-:W5:Y:S03]  /*0430*/  @P3 LDG.E.128 R28, desc[UR6][R16.64] ;  /* 0x00000006101c3981 */ /* 0x000f66000c1e1d00 */
[C---:B------:R-:W-:Y:S01]  /*0440*/  @P2 IMAD.WIDE.U32 R52, R13.reuse, 0x10, R52 ;  /* 0x000000100d342825 */ /* 0x040fe200078e0034 */
[----:B------:R-:W-:Y:S01]  /*0450*/  @P2 IADD3 R13, PT, PT, R13, 0x20, RZ ;  /* 0x000000200d0d2810 */ /* 0x000fe20007ffe0ff */
[----:B------:R-:W4:Y:S01]  /*0460*/  @P6 LDC.64 R68, c[0x0][0x3e8] ;  /* 0x0000fa00ff446b82 */ /* 0x000f220000000a00 */
[----:B------:R-:W3:Y:S03]  /*0470*/  @P2 LDG.E.128 R88, desc[UR6][R18.64] ;  /* 0x0000000612582981 */ /* 0x000ee6000c1e1d00 */
[----:B------:R-:W-:-:S04]  /*0480*/  @P1 IMAD.WIDE.U32 R54, R13, 0x10, R54 ;  /* 0x000000100d361825 */ /* 0x000fc800078e0036 */
[----:B------:R-:W0:Y:S01]  /*0490*/  S2UR UR4, SR_CTAID.X ;  /* 0x00000000000479c3 */ /* 0x000e220000002500 */
[----:B------:R-:W3:Y:S01]  /*04a0*/  @P1 LDG.E.128 R84, desc[UR6][R54.64] ;  /* 0x0000000636541981 */ /* 0x000ee2000c1e1d00 */
[----:B------:R-:W-:Y:S01]  /*04b0*/  SHF.R.U32.HI R10, RZ, 0x5, R10 ;  /* 0x00000005ff0a7819 */ /* 0x000fe2000001160a */
[----:B------:R-:W-:Y:S01]  /*04c0*/  BSSY B0, `(.L_x_19356) ;  /* 0x0000c6a000007945 */ /* 0x000fe20003800000 */
[----:B------:R-:W-:Y:S01]  /*04d0*/  CS2R R164, SRZ ;  /* 0x0000000000a47805 */ /* 0x000fe2000001ff00 */
[----:B------:R0:W5:Y:S04]  /*04e0*/  @P2 LDG.E.128 R32, desc[UR6][R52.64] ;  /* 0x0000000634202981 */ /* 0x000168000c1e1d00 */
[----:B------:R0:W-:Y:S04]  /*04f0*/  @P5 STL.64 [R1+0xb0], R56 ;  /* 0x0000b03801005387 */ /* 0x0001e80000100a00 */
[----:B------:R1:W-:Y:S01]  /*0500*/  @P5 STL.64 [R1+0xb8], R58 ;  /* 0x0000b83a01005387 */ /* 0x0003e20000100a00 */
[----:B------:R-:W-:Y:S01]  /*0510*/  ISETP.GE.U32.AND P5, PT, R11, 0xe0, PT ;  /* 0x000000e00b00780c */ /* 0x000fe20003fa6070 */
[----:B0-----:R-:W0:Y:S08]  /*0520*/  @P1 LDC.64 R56, c[0x0][0x3e8] ;  /* 0x0000fa00ff381b82 */ /* 0x001e300000000a00 */
[----:B-1----:R-:W1:Y:S08]  /*0530*/  @P0 LDC.64 R58, c[0x0][0x3d0] ;  /* 0x0000f400ff3a0b82 */ /* 0x002e700000000a00 */
[----:B------:R-:W4:Y:S08]  /*0540*/  @P5 LDC.64 R4, c[0x0][0x3d0] ;  /* 0x0000f400ff045b82 */ /* 0x000f300000000a00 */
[----:B------:R-:W2:Y:S01]  /*0550*/  @P5 LDC.64 R64, c[0x0][0x3e8] ;  /* 0x0000fa00ff405b82 */ /* 0x000ea20000000a00 */
[C---:B0-----:R-:W-:Y:S01]  /*0560*/  @P1 IMAD.WIDE.U32 R56, R13.reuse, 0x10, R56 ;  /* 0x000000100d381825 */ /* 0x041fe200078e0038 */
[----:B------:R-:W-:Y:S01]  /*0570*/  @P1 IADD3 R13, PT, PT, R13, 0x20, RZ ;  /* 0x000000200d0d1810 */ /* 0x000fe20007ffe0ff */
[----:B------:R-:W-:Y:S01]  /*0580*/  STL [R1+0x2c], RZ ;  /* 0x00002cff01007387 */ /* 0x000fe20000100800 */
[----:B------:R-:W-:Y:S01]  /*0590*/  USHF.L.U32 UR4, UR4, 0x2, URZ ;  /* 0x0000000204047899 */ /* 0x000fe200080006ff */
[----:B------:R-:W-:-:S02]  /*05a0*/  CS2R R52, SRZ ;  /* 0x0000000000347805 */ /* 0x000fc4000001ff00 */
[----:B------:R-:W-:Y:S01]  /*05b0*/  CS2R R54, SRZ ;  /* 0x0000000000367805 */ /* 0x000fe2000001ff00 */
[----:B------:R0:W5:Y:S01]  /*05c0*/  @P1 LDG.E.128 R36, desc[UR6][R56.64] ;  /* 0x0000000638241981 */ /* 0x000162000c1e1d00 */
[----:B-1----:R-:W-:-:S04]  /*05d0*/  @P0 IMAD.WIDE.U32 R58, R13, 0x10, R58 ;  /* 0x000000100d3a0825 */ /* 0x002fc800078e003a */
[C---:B------:R-:W-:Y:S01]  /*05e0*/  @P0 IMAD.WIDE.U32 R60, R13.reuse, 0x10, R2 ;  /* 0x000000100d3c0825 */ /* 0x040fe200078e0002 */
[----:B------:R-:W-:Y:S01]  /*05f0*/  @P0 IADD3 R13, PT, PT, R13, 0x20, RZ ;  /* 0x000000200d0d0810 */ /* 0x000fe20007ffe0ff */
[----:B------:R1:W3:Y:S04]  /*0600*/  @P0 LDG.E.128 R80, desc[UR6][R58.64] ;  /* 0x000000063a500981 */ /* 0x0002e8000c1e1d00 */
[C---:B----4-:R-:W-:Y:S01]  /*0610*/  @P5 IMAD.WIDE.U32 R62, R13.reuse, 0x10, R4 ;  /* 0x000000100d3e5825 */ /* 0x050fe200078e0004 */
[----:B------:R-:W-:Y:S04]  /*0620*/  STL [R1+0x30], RZ ;  /* 0x000030ff01007387 */ /* 0x000fe80000100800 */
[----:B------:R-:W4:Y:S01]  /*0630*/  @P5 LDG.E.128 R76, desc[UR6][R62.64] ;  /* 0x000000063e4c5981 */ /* 0x000f22000c1e1d00 */
[C---:B--2---:R-:W-:Y:S01]  /*0640*/  @P5 IMAD.WIDE.U32 R64, R13.reuse, 0x10, R64 ;  /* 0x000000100d405825 */ /* 0x044fe200078e0040 */
[----:B------:R-:W-:-:S02]  /*0650*/  @P5 IADD3 R13, PT, PT, R13, 0x20, RZ ;  /* 0x000000200d0d5810 */ /* 0x000fc40007ffe0ff */
[----:B------:R-:W-:Y:S01]  /*0660*/  LOP3.LUT R10, R10, UR4, RZ, 0xfc, !PT ;  /* 0x000000040a0a7c12 */ /* 0x000fe2000f8efcff */
[----:B------:R2:W5:Y:S02]  /*0670*/  @P0 LDG.E.128 R40, desc[UR6][R60.64] ;  /* 0x000000063c280981 */ /* 0x000564000c1e1d00 */
[C---:B------:R-:W-:Y:S02]  /*0680*/  @P6 IMAD.WIDE.U32 R2, R13.reuse, 0x10, R66 ;  /* 0x000000100d026825 */ /* 0x040fe400078e0042 */
[----:B------:R0:W5:Y:S02]  /*0690*/  @P5 LDG.E.128 R44, desc[UR6][R64.64] ;  /* 0x00000006402c5981 */ /* 0x000164000c1e1d00 */
[----:B------:R-:W-:Y:S02]  /*06a0*/  @P6 IMAD.WIDE.U32 R4, R13, 0x10, R68 ;  /* 0x000000100d046825 */ /* 0x000fe400078e0044 */
[----:B------:R-:W4:Y:S04]  /*06b0*/  @P6 LDG.E.128 R72, desc[UR6][R2.64] ;  /* 0x0000000602486981 */ /* 0x000f28000c1e1d00 */
[----:B------:R0:W5:Y:S04]  /*06c0*/  @P6 LDG.E.128 R48, desc[UR6][R4.64] ;  /* 0x0000000604306981 */ /* 0x000168000c1e1d00 */
[----:B------:R-:W-:Y:S04]  /*06d0*/  STL [R1+0x34], RZ ;  /* 0x000034ff01007387 */ /* 0x000fe80000100800 */
[----:B------:R-:W-:Y:S04]  /*06e0*/  STL [R1+0x38], RZ ;  /* 0x000038ff01007387 */ /* 0x000fe80000100800 */
[----:B------:R-:W-:Y:S04]  /*06f0*/  @P4 STL.64 [R1+0xa0], R96 ;  /* 0x0000a06001004387 */ /* 0x000fe80000100a00 */
[----:B------:R-:W-:Y:S04]  /*0700*/  @P4 STL.64 [R1+0xa8], R98 ;  /* 0x0000a86201004387 */ /* 0x000fe80000100a00 */
[----:B---3--:R-:W-:Y:S04]  /*0710*/  @P3 STL.64 [R1+0x90], R92 ;  /* 0x0000905c01003387 */ /* 0x008fe80000100a00 */
[----:B------:R-:W-:Y:S04]  /*0720*/  @P3 STL.64 [R1+0x98], R94 ;  /* 0x0000985e01003387 */ /* 0x000fe80000100a00 */
[----:B------:R-:W-:Y:S04]  /*0730*/  @P2 STL.64 [R1+0x80], R88 ;  /* 0x0000805801002387 */ /* 0x000fe80000100a00 */
[----:B------:R-:W-:Y:S04]  /*0740*/  @P2 STL.64 [R1+0x88], R90 ;  /* 0x0000885a01002387 */ /* 0x000fe80000100a00 */
[----:B------:R3:W-:Y:S04]  /*0750*/  @P1 STL.64 [R1+0x70], R84 ;  /* 0x0000705401001387 */ /* 0x0007e80000100a00 */
[----:B------:R3:W-:Y:S01]  /*0760*/  @P1 STL.64 [R1+0x78], R86 ;  /* 0x0000785601001387 */ /* 0x0007e20000100a00 */
[----:B0-----:R-:W-:-:S02]  /*0770*/  CS2R R56, SRZ ;  /* 0x0000000000387805 */ /* 0x001fc4000001ff00 */
[----:B-1----:R-:W-:Y:S02]  /*0780*/  CS2R R58, SRZ ;  /* 0x00000000003a7805 */ /* 0x002fe4000001ff00 */
[----:B--2---:R-:W-:Y:S02]  /*0790*/  CS2R R60, SRZ ;  /* 0x00000000003c7805 */ /* 0x004fe4000001ff00 */
[----:B------:R-:W-:Y:S02]  /*07a0*/  CS2R R62, SRZ ;  /* 0x00000000003e7805 */ /* 0x000fe4000001ff00 */
[----:B------:R-:W-:Y:S02]  /*07b0*/  CS2R R166, SRZ ;  /* 0x0000000000a67805 */ /* 0x000fe4000001ff00 */
[----:B------:R-:W-:Y:S02]  /*07c0*/  CS2R R68, SRZ ;  /* 0x0000000000447805 */ /* 0x000fe4000001ff00 */
[----:B------:R-:W-:-:S02]  /*07d0*/  CS2R R70, SRZ ;  /* 0x0000000000467805 */ /* 0x000fc4000001ff00 */
[----:B---3--:R-:W-:Y:S02]  /*07e0*/  CS2R R84, SRZ ;  /* 0x0000000000547805 */ /* 0x008fe4000001ff00 */
        /* <DEDUP_REMOVED lines=29> */
[----:B------:R0:W-:Y:S04]  /*09c0*/  @P0 STL.64 [R1+0x60], R80 ;  /* 0x0000605001000387 */ /* 0x0001e80000100a00 */
[----:B------:R1:W-:Y:S01]  /*09d0*/  @P0 STL.64 [R1+0x68], R82 ;  /* 0x0000685201000387 */ /* 0x0003e20000100a00 */
[----:B------:R-:W-:-:S03]  /*09e0*/  ISETP.GE.AND P0, PT, R10, UR5, PT ;  /* 0x000000050a007c0c */ /* 0x000fc6000bf06270 */
[----:B----4-:R2:W-:Y:S04]  /*09f0*/  @P5 STL.64 [R1+0x50], R76 ;  /* 0x0000504c01005387 */ /* 0x0105e80000100a00 */
[----:B------:R3:W-:Y:S01]  /*0a00*/  @P5 STL.64 [R1+0x58], R78 ;  /* 0x0000584e01005387 */ /* 0x0007e20000100a00 */
[----:B0-----:R-:W-:Y:S02]  /*0a10*/  CS2R R80, SRZ ;  /* 0x0000000000507805 */ /* 0x001fe4000001ff00 */
[----:B-1----:R-:W-:Y:S01]  /*0a20*/  CS2R R82, SRZ ;  /* 0x0000000000527805 */ /* 0x002fe2000001ff00 */
[----:B------:R0:W-:Y:S01]  /*0a30*/  @P6 STL.64 [R1+0x40], R72 ;  /* 0x0000404801006387 */ /* 0x0001e20000100a00 */
[----:B--2---:R-:W-:Y:S02]  /*0a40*/  CS2R R76, SRZ ;  /* 0x00000000004c7805 */ /* 0x004fe4000001ff00 */
[----:B---3--:R-:W-:Y:S01]  /*0a50*/  CS2R R78, SRZ ;  /* 0x00000000004e7805 */ /* 0x008fe2000001ff00 */
[----:B------:R1:W-:Y:S01]  /*0a60*/  @P6 STL.64 [R1+0x48], R74 ;  /* 0x0000484a01006387 */ /* 0x0003e20000100a00 */
[----:B0-----:R-:W-:-:S02]  /*0a70*/  CS2R R72, SRZ ;  /* 0x0000000000487805 */ /* 0x001fc4000001ff00 */
[----:B-1----:R-:W-:Y:S01]  /*0a80*/  CS2R R74, SRZ ;  /* 0x00000000004a7805 */ /* 0x002fe2000001ff00 */
[----:B------:R-:W-:Y:S06]  /*0a90*/  @P0 BRA `(.L_x_19357) ;  /* 0x000000c000300947 */ /* 0x000fec0003800000 */
        /* <DEDUP_REMOVED lines=50> */
.L_x_19641:
[----:B------:R-:W0:Y:S08]  /*0dc0*/  LDC.64 R190, c[0x0][0x3f0] ;  /* 0x0000fc00ffbe7b82 */ /* 0x000e300000000a00 */
[----:B-1----:R-:W1:Y:S08]  /*0dd0*/  LDC.64 R8, c[0x0][0x3f8] ;  /* 0x0000fe00ff087b82 */ /* 0x002e700000000a00 */
[----:B--2---:R-:W2:Y:S01]  /*0de0*/  LDC.64 R188, c[0x0][0x3c8] ;  /* 0x0000f200ffbc7b82 */ /* 0x004ea20000000a00 */
[----:B0-----:R-:W-:-:S05]  /*0df0*/  IMAD.WIDE R190, R10, 0x4, R190 ;  /* 0x000000040abe7825 */ /* 0x001fca00078e02be */
[----:B---34-:R-:W3:Y:S01]  /*0e00*/  LDG.E R193, desc[UR6][R190.64] ;  /* 0x00000006bec17981 */ /* 0x018ee2000c1e1900 */
[----:B-1----:R-:W-:-:S06]  /*0e10*/  IMAD.WIDE R8, R10, 0x4, R8 ;  /* 0x000000040a087825 */ /* 0x002fcc00078e0208 */
[----:B------:R-:W4:Y:S01]  /*0e20*/  LDG.E R9, desc[UR6][R8.64] ;  /* 0x0000000608097981 */ /* 0x000f22000c1e1900 */
[----:B--2---:R-:W-:-:S05]  /*0e30*/  IMAD.WIDE R188, R10, 0x4, R188 ;  /* 0x000000040abc7825 */ /* 0x004fca00078e02bc */
[----:B-----5:R0:W5:Y:S02]  /*0e40*/  LDG.E R8, desc[UR6][R188.64] ;  /* 0x00000006bc087981 */ /* 0x020164000c1e1900 */
[----:B0-----:R-:W0:Y:S01]  /*0e50*/  LDC.64 R188, c[0x0][0x3c0] ;  /* 0x0000f000ffbc7b82 */ /* 0x001e220000000a00 */
[----:B------:R-:W-:Y:S01]  /*0e60*/  BSSY.RECONVERGENT B1, `(.L_x_19358) ;  /* 0x000028d000017945 */ /* 0x000fe20003800200 */
[----:B---3--:R1:W-:Y:S01]  /*0e70*/  STL [R1+0x24], R193 ;  /* 0x000024c101007387 */ /* 0x0083e20000100800 */
[----:B----4-:R-:W-:-:S13]  /*0e80*/  ISETP.GE.AND P0, PT, R9, 0x1, PT ;  /* 0x000000010900780c */ /* 0x010fda0003f06270 */
[----:B01----:R-:W-:Y:S05]  /*0e90*/  @!P0 BRA `(.L_x_19359) ;  /* 0x0000001c00a08947 */ /* 0x003fea0003800000 */
[----:B------:R-:W-:-:S05]  /*0ea0*/  IMAD.WIDE R188, R10, 0x4, R188 ;  /* 0x000000040abc7825 */ /* 0x000fca00078e02bc */
[----:B------:R0:W2:Y:S01]  /*0eb0*/  LDG.E R7, desc[UR6][R188.64] ;  /* 0x00000006bc077981 */ /* 0x0000a2000c1e1900 */
[----:B------:R-:W-:Y:S01]  /*0ec0*/  MOV R12, UR14 ;  /* 0x0000000e000c7c02 */ /* 0x000fe20008000f00 */
[----:B------:R-:W-:Y:S01]  /*0ed0*/  HFMA2 R204, -RZ, RZ, 0, 0 ;  /* 0x00000000ffcc7431 */ /* 0x000fe200000001ff */
[----:B------:R-:W-:Y:S01]  /*0ee0*/  ISETP.GE.AND P1, PT, R193, 0x1, PT ;  /* 0x00000001c100780c */ /* 0x000fe20003f26270 */
[----:B------:R-:W1:Y:S01]  /*0ef0*/  S2R R192, SR_TID.X ;  /* 0x0000000000c07919 */ /* 0x000e620000002100 */
[----:B------:R-:W-:Y:S01]  /*0f00*/  ISETP.GE.U32.AND P6, PT, R11, 0x20, PT ;  /* 0x000000200b00780c */ /* 0x000fe20003fc6070 */
[----:B------:R-:W-:Y:S01]  /*0f10*/  BSSY.RECONVERGENT B2, `(.L_x_19360) ;  /* 0x000005e000027945 */ /* 0x000fe20003800200 */
[----:B------:R-:W-:Y:S01]  /*0f20*/  IADD3 R190, PT, PT, R9, -0x1, RZ ;  /* 0xffffffff09be7810 */ /* 0x000fe20007ffe0ff */
[----:B------:R-:W-:Y:S01]  /*0f30*/  HFMA2 R201, -RZ, RZ, 0, 0 ;  /* 0x00000000ffc97431 */ /* 0x000fe200000001ff */
[----:B------:R-:W-:Y:S01]  /*0f40*/  ISETP.GE.U32.AND P5, PT, R11, 0x40, PT ;  /* 0x000000400b00780c */ /* 0x000fe20003fa6070 */
[-C--:B0-----:R-:W-:Y:S01]  /*0f50*/  IMAD R188, R10, R12.reuse, RZ ;  /* 0x0000000c0abc7224 */ /* 0x081fe200078e02ff */
[----:B------:R-:W-:Y:S01]  /*0f60*/  LOP3.LUT R15, R15, 0xfffffffe, RZ, 0xc0, !PT ;  /* 0xfffffffe0f0f7812 */ /* 0x000fe200078ec0ff */
[----:B------:R-:W-:Y:S01]  /*0f70*/  IMAD R190, R190, R12, RZ ;  /* 0x0000000cbebe7224 */ /* 0x000fe200078e02ff */
[----:B------:R-:W-:-:S02]  /*0f80*/  ISETP.GE.U32.AND P4, PT, R11, 0x80, PT ;  /* 0x000000800b00780c */ /* 0x000fc40003f86070 */
[----:B------:R-:W-:Y:S02]  /*0f90*/  SHF.R.S32.HI R191, RZ, 0x1f, R188 ;  /* 0x0000001fffbf7819 */ /* 0x000fe400000114bc */
[----:B------:R-:W-:Y:S02]  /*0fa0*/  @P1 IADD3 R189, PT, PT, R193, -0x1, RZ ;  /* 0xffffffffc1bd1810 */ /* 0x000fe40007ffe0ff */
[----:B------:R-:W-:Y:S02]  /*0fb0*/  LEA.HI R188, R191, R188, RZ, 0x2 ;  /* 0x000000bcbfbc7211 */ /* 0x000fe400078f10ff */
[----:B------:R-:W-:Y:S01]  /*0fc0*/  @P6 LOP3.LUT R15, R15, 0x1, RZ, 0xfc, !PT ;  /* 0x000000010f0f6812 */ /* 0x000fe200078efcff */
[----:B------:R-:W-:Y:S01]  /*0fd0*/  @P1 IMAD R189, R189, R12, RZ ;  /* 0x0000000cbdbd1224 */ /* 0x000fe200078e02ff */
        /* <DEDUP_REMOVED lines=11> */
[----:B------:R-:W-:Y:S01]  /*1090*/  ISETP.GE.U32.AND P2, PT, R11, 0x60, PT ;  /* 0x000000600b00780c */ /* 0x000fe20003f46070 */
[----:B------:R0:W-:Y:S01]  /*10a0*/  STL [R1+0x28], R188 ;  /* 0x000028bc01007387 */ /* 0x0001e20000100800 */
[----:B------:R-:W-:Y:S02]  /*10b0*/  LEA.HI.SX32 R203, R190, R245, 0x1e ;  /* 0x000000f5becb7211 */ /* 0x000fe400078ff2ff */
[----:B------:R-:W-:-:S02]  /*10c0*/  @P4 LOP3.LUT R15, R15, 0x4, RZ, 0xfc, !PT ;  /* 0x000000040f0f4812 */ /* 0x000fc400078efcff */
[----:B------:R-:W-:Y:S02]  /*10d0*/  MOV R202, RZ ;  /* 0x000000ff00ca7202 */ /* 0x000fe40000000f00 */
[----:B------:R-:W-:Y:S02]  /*10e0*/  MOV R200, R188 ;  /* 0x000000bc00c87202 */ /* 0x000fe40000000f00 */
[----:B--2---:R-:W-:Y:S01]  /*10f0*/  FSEL R7, R7, RZ, !P3 ;  /* 0x000000ff07077208 */ /* 0x004fe20005800000 */
[----:B0-----:R-:W-:Y:S06]  /*1100*/  @!P6 BRA `(.L_x_19361) ;  /* 0x0000000000f8e947 */ /* 0x001fec0003800000 */
[----:B------:R-:W0:Y:S01]  /*1110*/  LDC.64 R188, c[0x0][0x3a8] ;  /* 0x0000ea00ffbc7b82 */ /* 0x000e220000000a00 */
[----:B------:R-:W-:Y:S01]  /*1120*/  ISETP.NE.U32.AND P3, PT, RZ, UR10, PT ;  /* 0x0000000aff007c0c */ /* 0x000fe2000bf65070 */
[----:B------:R1:W-:Y:S03]  /*1130*/  STL.64 [R1+0xc8], R4 ;  /* 0x0000c80401007387 */ /* 0x0003e60000100a00 */
[----:B------:R-:W-:Y:S01]  /*1140*/  ISETP.NE.AND.EX P3, PT, RZ, UR11, PT, P3 ;  /* 0x0000000bff007c0c */ /* 0x000fe2000bf65330 */
[----:B------:R2:W-:Y:S02]  /*1150*/  STL.64 [R1+0xc0], R2 ;  /* 0x0000c00201007387 */ /* 0x0005e40000100a00 */
[----:B------:R-:W3:Y:S10]  /*1160*/  LDC.64 R190, c[0x0][0x428] ;  /* 0x00010a00ffbe7b82 */ /* 0x000ef40000000a00 */
[----:B-1----:R-:W1:Y:S01]  /*1170*/  @P3 LDC.64 R4, c[0x0][0x438] ;  /* 0x00010e00ff043b82 */ /* 0x002e620000000a00 */
[----:B0-----:R-:W-:-:S07]  /*1180*/  IMAD.WIDE.U32 R188, R200, 0x10, R188 ;  /* 0x00000010c8bc7825 */ /* 0x001fce00078e00bc */
[----:B--2---:R-:W0:Y:S01]  /*1190*/  LDC.64 R2, c[0x0][0x3b0] ;  /* 0x0000ec00ff027b82 */ /* 0x004e220000000a00 */
[----:B------:R-:W2:Y:S01]  /*11a0*/  LDG.E.128 R192, desc[UR6][R188.64] ;  /* 0x00000006bcc07981 */ /* 0x000ea2000c1e1d00 */
[----:B---3--:R-:W-:-:S06]  /*11b0*/  IMAD.WIDE.U32 R190, R203, 0x10, R190 ;  /* 0x00000010cbbe7825 */ /* 0x008fcc00078e00be */
[----:B------:R-:W3:Y:S01]  /*11c0*/  LDG.E.128 R188, desc[UR6][R190.64] ;  /* 0x00000006bebc7981 */ /* 0x000ee2000c1e1d00 */
[----:B-1----:R-:W-:-:S05]  /*11d0*/  @P3 IMAD.WIDE.U32 R4, R200, 0x10, R4 ;  /* 0x00000010c8043825 */ /* 0x002fca00078e0004 */
[----:B------:R1:W5:Y:S01]  /*11e0*/  @P3 LDG.E.128 R144, desc[UR6][R4.64] ;  /* 0x0000000604903981 */ /* 0x000362000c1e1d00 */
[----:B0-----:R-:W-:-:S05]  /*11f0*/  IMAD.WIDE.U32 R2, R204, 0x4, R2 ;  /* 0x00000004cc027825 */ /* 0x001fca00078e0002 */
[----:B------:R1:W5:Y:S04]  /*1200*/  LDG.E R6, desc[UR6][R2.64] ;  /* 0x0000000602067981 */ /* 0x000368000c1e1900 */
[----:B------:R1:W5:Y:S04]  /*1210*/  LDL.LU.64 R4, [R1+0xc8] ;  /* 0x0000c80001047983 */ /* 0x0003680000300a00 */
[----:B------:R-:W4:Y:S04]  /*1220*/  LDL R221, [R1+0xb0] ;  /* 0x0000b00001dd7983 */ /* 0x000f280000100800 */
[----:B------:R1:W5:Y:S04]  /*1230*/  LDL.LU.64 R2, [R1+0xc0] ;  /* 0x0000c00001027983 */ /* 0x0003680000300a00 */
[----:B------:R-:W4:Y:S04]  /*1240*/  LDL R237, [R1+0xb4] ;  /* 0x0000b40001ed7983 */ /* 0x000f280000100800 */
[----:B------:R-:W4:Y:S04]  /*1250*/  LDL.LU R252, [R1+0x34] ;  /* 0x0000340001fc7983 */ /* 0x000f280000300800 */
[----:B------:R-:W4:Y:S04]  /*1260*/  LDL R229, [R1+0xb8] ;  /* 0x0000b80001e57983 */ /* 0x000f280000100800 */
[----:B------:R-:W4:Y:S04]  /*1270*/  LDL.LU R202, [R1+0x38] ;  /* 0x0000380001ca7983 */ /* 0x000f280000300800 */
[----:B------:R-:W4:Y:S01]  /*1280*/  LDL R201, [R1+0xbc] ;  /* 0x0000bc0001c97983 */ /* 0x000f220000100800 */
[C---:B--2---:R-:W-:Y:S01]  /*1290*/  FADD.FTZ R0, -R7.reuse, R192 ;  /* 0x000000c007007221 */ /* 0x044fe20000010100 */
[----:B------:R-:W-:-:S02]  /*12a0*/  FADD.FTZ R17, -R7, R193 ;  /* 0x000000c107117221 */ /* 0x000fc40000010100 */
[----:B------:R-:W2:Y:S04]  /*12b0*/  LDL.LU R192, [R1+0x30] ;  /* 0x0000300001c07983 */ /* 0x000ea80000300800 */
[----:B------:R-:W2:Y:S01]  /*12c0*/  LDL.LU R193, [R1+0x2c] ;  /* 0x00002c0001c17983 */ /* 0x000ea20000300800 */
[C---:B------:R-:W-:Y:S01]  /*12d0*/  FADD.FTZ R194, -R7.reuse, R194 ;  /* 0x000000c207c27221 */ /* 0x040fe20000010100 */
[C---:B-----5:R-:W-:Y:S01]  /*12e0*/  FMUL.FTZ R0, R8.reuse, R0 ;  /* 0x0000000008007220 */ /* 0x060fe20000410000 */
[C---:B------:R-:W-:Y:S02]  /*12f0*/  FMUL.FTZ R211, R8.reuse, R17 ;  /* 0x0000001108d37220 */ /* 0x040fe40000410000 */
[----:B------:R-:W-:Y:S01]  /*1300*/  FMUL.FTZ R17, R8, R194 ;  /* 0x000000c208117220 */ /* 0x000fe20000410000 */
[----:B------:R-:W-:Y:S01]  /*1310*/  FADD.FTZ R195, -R7, R195 ;  /* 0x000000c307c37221 */ /* 0x000fe20000010100 */
[----:B---3--:R-:W-:Y:S01]  /*1320*/  FADD.FTZ R81, R81, R189 ;  /* 0x000000bd51517221 */ /* 0x008fe20000010000 */
[----:B------:R-:W-:Y:S01]  /*1330*/  FADD.FTZ R80, R80, R188 ;  /* 0x000000bc50507221 */ /* 0x000fe20000010000 */
[----:B------:R-:W-:Y:S01]  /*1340*/  FADD.FTZ R82, R82, R190 ;  /* 0x000000be52527221 */ /* 0x000fe20000010000 */
[----:B----4-:R-:W-:Y:S01]  /*1350*/  FFMA.FTZ R252, R190, R17, R252 ;  /* 0x00000011befc7223 */ /* 0x010fe200000100fc */
[----:B------:R-:W-:Y:S01]  /*1360*/  FMUL.FTZ R221, R221, R188 ;  /* 0x000000bcdddd7220 */ /* 0x000fe20000410000 */
[----:B------:R-:W-:Y:S01]  /*1370*/  FMUL.FTZ R237, R237, R189 ;  /* 0x000000bdeded7220 */ /* 0x000fe20000410000 */
[----:B------:R-:W-:Y:S01]  /*1380*/  FMUL.FTZ R229, R229, R190 ;  /* 0x000000bee5e57220 */ /* 0x000fe20000410000 */
[----:B------:R-:W-:Y:S01]  /*1390*/  FADD.FTZ R83, R83, R191 ;  /* 0x000000bf53537221 */ /* 0x000fe20000010000 */
[----:B------:R-:W-:-:S02]  /*13a0*/  IADD3 R204, PT, PT, R204, 0x20, RZ ;  /* 0x00000020cccc7810 */ /* 0x000fc40007ffe0ff */
[----:B------:R-:W-:Y:S02]  /*13b0*/  IADD3 R203, PT, PT, R203, 0x20, RZ ;  /* 0x00000020cbcb7810 */ /* 0x000fe40007ffe0ff */
[----:B------:R-:W-:Y:S01]  /*13c0*/  IADD3 R200, PT, PT, R200, 0x20, RZ ;  /* 0x00000020c8c87810 */ /* 0x000fe20007ffe0ff */
[----:B--2---:R-:W-:Y:S01]  /*13d0*/  FFMA.FTZ R192, R189, R211, R192 ;  /* 0x000000d3bdc07223 */ /* 0x004fe200000100c0 */
[----:B------:R-:W-:-:S05]  /*13e0*/  FFMA.FTZ R193, R188, R0, R193 ;  /* 0x00000000bcc17223 */ /* 0x000fca00000100c1 */
[----:B------:R-:W-:Y:S04]  /*13f0*/  STL [R1+0x2c], R193 ;  /* 0x00002cc101007387 */ /* 0x000fe80000100800 */
[----:B------:R-:W-:Y:S04]  /*1400*/  STL [R1+0x30], R192 ;  /* 0x000030c001007387 */ /* 0x000fe80000100800 */
[----:B------:R0:W-:Y:S02]  /*1410*/  STL [R1+0x34], R252 ;  /* 0x000034fc01007387 */ /* 0x0001e40000100800 */
[----:B0-----:R-:W-:Y:S01]  /*1420*/  FMUL.FTZ R252, R8, R195 ;  /* 0x000000c308fc7220 */ /* 0x001fe20000410000 */
[----:B------:R-:W-:-:S03]  /*1430*/  FMUL.FTZ R192, R201, R191 ;  /* 0x000000bfc9c07220 */ /* 0x000fc60000410000 */
[----:B------:R-:W-:-:S05]  /*1440*/  FFMA.FTZ R202, R191, R252, R202 ;  /* 0x000000fcbfca7223 */ /* 0x000fca00000100ca */
[----:B------:R0:W-:Y:S04]  /*1450*/  STL [R1+0x38], R202 ;  /* 0x000038ca01007387 */ /* 0x0001e80000100800 */
[----:B------:R1:W-:Y:S01]  /*1460*/  STL [R1+0x1c], R192 ;  /* 0x00001cc001007387 */ /* 0x0003e20000100800 */
[----:B------:R-:W-:Y:S01]  /*1470*/  FADD.FTZ R189, RZ, R221 ;  /* 0x000000ddffbd7221 */ /* 0x000fe20000010000 */
[----:B------:R-:W-:-:S03]  /*1480*/  FFMA.FTZ R188, R0, R221, RZ ;  /* 0x000000dd00bc7223 */ /* 0x000fc600000100ff */
[----:B------:R-:W-:Y:S01]  /*1490*/  FADD.FTZ R190, R189, R237 ;  /* 0x000000edbdbe7221 */ /* 0x000fe20000010000 */
[----:B------:R-:W-:-:S03]  /*14a0*/  FFMA.FTZ R189, R211, R237, R188 ;  /* 0x000000edd3bd7223 */ /* 0x000fc600000100bc */
[----:B------:R-:W-:Y:S01]  /*14b0*/  FADD.FTZ R188, R190, R229 ;  /* 0x000000e5bebc7221 */ /* 0x000fe20000010000 */
[----:B------:R-:W-:-:S03]  /*14c0*/  FFMA.FTZ R189, R17, R229, R189 ;  /* 0x000000e511bd7223 */ /* 0x000fc600000100bd */
[----:B0-----:R-:W-:Y:S01]  /*14d0*/  FADD.FTZ R202, R188, R192 ;  /* 0x000000c0bcca7221 */ /* 0x001fe20000010000 */
[----:B-1----:R-:W-:-:S07]  /*14e0*/  FFMA.FTZ R201, R252, R192, R189 ;  /* 0x000000c0fcc97223 */ /* 0x002fce00000100bd */
.L_x_19361:
[----:B------:R-:W-:Y:S05]  /*14f0*/  BSYNC.RECONVERGENT B2 ;  /* 0x0000000000027941 */ /* 0x000fea0003800200 */
.L_x_19360:
        /* <DEDUP_REMOVED lines=9> */
[----:B------:R-:W0:Y:S08]  /*1590*/  @P3 LDC.64 R188, c[0x0][0x438] ;  /* 0x00010e00ffbc3b82 */ /* 0x000e300000000a00 */
[----:B-1----:R-:W1:Y:S01]  /*15a0*/  LDC.64 R2, c[0x0][0x3b0] ;  /* 0x0000ec00ff027b82 */ /* 0x002e620000000a00 */
[----:B0-----:R-:W-:-:S05]  /*15b0*/  @P3 IMAD.WIDE.U32 R188, R200, 0x10, R188 ;  /* 0x00000010c8bc3825 */ /* 0x001fca00078e00bc */
[----:B------:R0:W5:Y:S02]  /*15c0*/  @P3 LDG.E.128 R148, desc[UR6][R188.64] ;  /* 0x00000006bc943981 */ /* 0x000164000c1e1d00 */
[----:B0-----:R-:W-:-:S04]  /*15d0*/  IMAD.WIDE.U32 R188, R200, 0x10, R190 ;  /* 0x00000010c8bc7825 */ /* 0x001fc800078e00be */
[----:B---3--:R-:W-:Y:S02]  /*15e0*/  IMAD.WIDE.U32 R190, R203, 0x10, R192 ;  /* 0x00000010cbbe7825 */ /* 0x008fe400078e00c0 */
[----:B------:R-:W3:Y:S02]  /*15f0*/  LDG.E.128 R192, desc[UR6][R188.64] ;  /* 0x00000006bcc07981 */ /* 0x000ee4000c1e1d00 */
[----:B-1----:R-:W-:-:S05]  /*1600*/  IMAD.WIDE.U32 R2, R204, 0x4, R2 ;  /* 0x00000004cc027825 */ /* 0x002fca00078e0002 */
[----:B------:R0:W5:Y:S04]  /*1610*/  LDG.E R5, desc[UR6][R2.64] ;  /* 0x0000000602057981 */ /* 0x000168000c1e1900 */
[----:B------:R-:W2:Y:S04]  /*1620*/  LDG.E.128 R188, desc[UR6][R190.64] ;  /* 0x00000006bebc7981 */ /* 0x000ea8000c1e1d00 */
[----:B------:R0:W5:Y:S04]  /*1630*/  LDL.LU.64 R2, [R1+0xc0] ;  /* 0x0000c00001027983 */ /* 0x0001680000300a00 */
[----:B------:R-:W4:Y:S01]  /*1640*/  LDL R228, [R1+0xa8] ;  /* 0x0000a80001e47983 */ /* 0x000f220000100800 */
[----:B---3--:R-:W-:-:S03]  /*1650*/  FADD.FTZ R18, -R7, R193 ;  /* 0x000000c107127221 */ /* 0x008fc60000010100 */
[----:B------:R-:W3:Y:S01]  /*1660*/  LDL R193, [R1+0xac] ;  /* 0x0000ac0001c17983 */ /* 0x000ee20000100800 */
[----:B------:R-:W-:-:S04]  /*1670*/  FADD.FTZ R192, -R7, R192 ;  /* 0x000000c007c07221 */ /* 0x000fc80000010100 */
[C---:B-----5:R-:W-:Y:S01]  /*1680*/  FMUL.FTZ R217, R8.reuse, R192 ;  /* 0x000000c008d97220 */ /* 0x060fe20000410000 */
[----:B------:R-:W-:Y:S01]  /*1690*/  FADD.FTZ R194, -R7, R194 ;  /* 0x000000c207c27221 */ /* 0x000fe20000010100 */
[----:B------:R-:W-:Y:S01]  /*16a0*/  FMUL.FTZ R210, R8, R18 ;  /* 0x0000001208d27220 */ /* 0x000fe20000410000 */
[----:B--2---:R-:W-:Y:S01]  /*16b0*/  FMUL.FTZ R244, R236, R188 ;  /* 0x000000bcecf47220 */ /* 0x004fe20000410000 */
[----:B------:R-:W-:Y:S01]  /*16c0*/  FADD.FTZ R85, R85, R189 ;  /* 0x000000bd55557221 */ /* 0x000fe20000010000 */
[----:B------:R-:W-:Y:S01]  /*16d0*/  FMUL.FTZ R18, R8, R194 ;  /* 0x000000c208127220 */ /* 0x000fe20000410000 */
[----:B------:R-:W-:Y:S01]  /*16e0*/  FFMA.FTZ R53, R189, R210, R53 ;  /* 0x000000d2bd357223 */ /* 0x000fe20000010035 */
[----:B----4-:R-:W-:Y:S01]  /*16f0*/  FMUL.FTZ R236, R251, R189 ;  /* 0x000000bdfbec7220 */ /* 0x010fe20000410000 */
        /* <DEDUP_REMOVED lines=8> */
[----:B------:R-:W-:Y:S01]  /*1780*/  FADD.FTZ R195, -R7, R195 ;  /* 0x000000c307c37221 */ /* 0x000fe20000010100 */
[----:B------:R-:W-:-:S02]  /*1790*/  FFMA.FTZ R189, R210, R236, R188 ;  /* 0x000000ecd2bd7223 */ /* 0x000fc400000100bc */
[----:B------:R-:W-:Y:S01]  /*17a0*/  FADD.FTZ R188, R190, R228 ;  /* 0x000000e4bebc7221 */ /* 0x000fe20000010000 */
[----:B------:R-:W-:Y:S01]  /*17b0*/  FMUL.FTZ R251, R8, R195 ;  /* 0x000000c308fb7220 */ /* 0x000fe20000410000 */
[----:B------:R-:W-:Y:S01]  /*17c0*/  FFMA.FTZ R189, R18, R228, R189 ;  /* 0x000000e412bd7223 */ /* 0x000fe200000100bd */
[----:B------:R-:W-:Y:S01]  /*17d0*/  FADD.FTZ R87, R87, R191 ;  /* 0x000000bf57577221 */ /* 0x000fe20000010000 */
[----:B------:R-:W-:Y:S01]  /*17e0*/  IADD3 R204, PT, PT, R204, 0x20, RZ ;  /* 0x00000020cccc7810 */ /* 0x000fe20007ffe0ff */
[----:B------:R-:W-:Y:S01]  /*17f0*/  FFMA.FTZ R55, R191, R251, R55 ;  /* 0x000000fbbf377223 */ /* 0x000fe20000010037 */
[----:B------:R-:W-:Y:S02]  /*1800*/  IADD3 R203, PT, PT, R203, 0x20, RZ ;  /* 0x00000020cbcb7810 */ /* 0x000fe40007ffe0ff */
[----:B------:R-:W-:Y:S01]  /*1810*/  IADD3 R200, PT, PT, R200, 0x20, RZ ;  /* 0x00000020c8c87810 */ /* 0x000fe20007ffe0ff */
[----:B---3--:R-:W-:-:S05]  /*1820*/  FMUL.FTZ R192, R193, R191 ;  /* 0x000000bfc1c07220 */ /* 0x008fca0000410000 */
[----:B------:R0:W-:Y:S01]  /*1830*/  STL [R1+0x18], R192 ;  /* 0x000018c001007387 */ /* 0x0001e20000100800 */
[----:B------:R-:W-:Y:S01]  /*1840*/  FADD.FTZ R202, R188, R192 ;  /* 0x000000c0bcca7221 */ /* 0x000fe20000010000 */
[----:B------:R-:W-:-:S07]  /*1850*/  FFMA.FTZ R201, R251, R192, R189 ;  /* 0x000000c0fbc97223 */ /* 0x000fce00000100bd */
.L_x_19363:
[----:B------:R-:W-:Y:S05]  /*1860*/  BSYNC.RECONVERGENT B2 ;  /* 0x0000000000027941 */ /* 0x000fea0003800200 */
.L_x_19362:
[----:B------:R-:W-:Y:S04]  /*1870*/  BSSY.RECONVERGENT B2, `(.L_x_19364) ;  /* 0x0000036000027945 */ /* 0x000fe80003800200 */
[----:B------:R-:W-:Y:S05]  /*1880*/  @!P2 BRA `(.L_x_19365) ;  /* 0x0000000000d0a947 */ /* 0x000fea0003800000 */
[----:B------:R-:W-:Y:S01]  /*1890*/  ISETP.NE.U32.AND P3, PT, RZ, UR10, PT ;  /* 0x0000000aff007c0c */ /* 0x000fe2000bf65070 */
[----:B------:R-:W1:Y:S01]  /*18a0*/  LDC.64 R190, c[0x0][0x3a8] ;  /* 0x0000ea00ffbe7b82 */ /* 0x000e620000000a00 */
[----:B------:R2:W-:Y:S02]  /*18b0*/  STL.64 [R1+0xc0], R2 ;  /* 0x0000c00201007387 */ /* 0x0005e40000100a00 */
[----:B------:R-:W-:Y:S02]  /*18c0*/  ISETP.NE.AND.EX P3, PT, RZ, UR11, PT, P3 ;  /* 0x0000000bff007c0c */ /* 0x000fe4000bf65330 */
[----:B------:R-:W3:Y:S03]  /*18d0*/  LDL R235, [R1+0x90] ;  /* 0x0000900001eb7983 */ /* 0x000ee60000100800 */
[----:B0-----:R-:W0:Y:S01]  /*18e0*/  LDC.64 R192, c[0x0][0x428] ;  /* 0x00010a00ffc07b82 */ /* 0x001e220000000a00 */
[----:B------:R-:W4:Y:S07]  /*18f0*/  LDL R250, [R1+0x94] ;  /* 0x0000940001fa7983 */ /* 0x000f2e0000100800 */
[----:B------:R-:W1:Y:S08]  /*1900*/  @P3 LDC.64 R188, c[0x0][0x438] ;  /* 0x00010e00ffbc3b82 */ /* 0x000e700000000a00 */
[----:B--2---:R-:W2:Y:S01]  /*1910*/  LDC.64 R2, c[0x0][0x3b0] ;  /* 0x0000ec00ff027b82 */ /* 0x004ea20000000a00 */
[----:B-1----:R-:W-:-:S05]  /*1920*/  @P3 IMAD.WIDE.U32 R188, R200, 0x10, R188 ;  /* 0x00000010c8bc3825 */ /* 0x002fca00078e00bc */
[----:B------:R1:W5:Y:S02]  /*1930*/  @P3 LDG.E.128 R152, desc[UR6][R188.64] ;  /* 0x00000006bc983981 */ /* 0x000364000c1e1d00 */
[----:B-1----:R-:W-:-:S04]  /*1940*/  IMAD.WIDE.U32 R188, R200, 0x10, R190 ;  /* 0x00000010c8bc7825 */ /* 0x002fc800078e00be */
[----:B0-----:R-:W-:Y:S02]  /*1950*/  IMAD.WIDE.U32 R190, R203, 0x10, R192 ;  /* 0x00000010cbbe7825 */ /* 0x001fe400078e00c0 */
[----:B------:R-:W3:Y:S02]  /*1960*/  LDG.E.128 R192, desc[UR6][R188.64] ;  /* 0x00000006bcc07981 */ /* 0x000ee4000c1e1d00 */
[----:B--2---:R-:W-:-:S05]  /*1970*/  IMAD.WIDE.U32 R2, R204, 0x4, R2 ;  /* 0x00000004cc027825 */ /* 0x004fca00078e0002 */
        /* <DEDUP_REMOVED lines=9> */
[C---:B------:R-:W-:Y:S01]  /*1a10*/  FMUL.FTZ R209, R8.reuse, R19 ;  /* 0x0000001308d17220 */ /* 0x040fe20000410000 */
        /* <DEDUP_REMOVED lines=27> */
.L_x_19365:
[----:B------:R-:W-:Y:S05]  /*1bd0*/  BSYNC.RECONVERGENT B2 ;  /* 0x0000000000027941 */ /* 0x000fea0003800200 */
.L_x_19364:
[----:B------:R-:W-:Y:S04]  /*1be0*/  BSSY.RECONVERGENT B2, `(.L_x_19366) ;  /* 0x0000036000027945 */ /* 0x000fe80003800200 */
[----:B------:R-:W-:Y:S05]  /*1bf0*/  @!P4 BRA `(.L_x_19367) ;  /* 0x0000000000d0c947 */ /* 0x000fea0003800000 */
[----:B------:R-:W-:Y:S01]  /*1c00*/  ISETP.NE.U32.AND P3, PT, RZ, UR10, PT ;  /* 0x0000000aff007c0c */ /* 0x000fe2000bf65070 */
[----:B------:R-:W2:Y:S01]  /*1c10*/  LDC.64 R190, c[0x0][0x3a8] ;  /* 0x0000ea00ffbe7b82 */ /* 0x000ea20000000a00 */
[----:B------:R3:W-:Y:S02]  /*1c20*/  STL [R1+0xc0], R2 ;  /* 0x0000c00201007387 */ /* 0x0007e40000100800 */
[----:B------:R-:W-:Y:S02]  /*1c30*/  ISETP.NE.AND.EX P3, PT, RZ, UR11, PT, P3 ;  /* 0x0000000bff007c0c */ /* 0x000fe4000bf65330 */
[----:B------:R-:W4:Y:S03]  /*1c40*/  LDL R234, [R1+0x80] ;  /* 0x0000800001ea7983 */ /* 0x000f260000100800 */
[----:B01----:R-:W0:Y:S01]  /*1c50*/  LDC.64 R192, c[0x0][0x428] ;  /* 0x00010a00ffc07b82 */ /* 0x003e220000000a00 */
[----:B------:R-:W4:Y:S07]  /*1c60*/  LDL R249, [R1+0x84] ;  /* 0x0000840001f97983 */ /* 0x000f2e0000100800 */
[----:B------:R-:W1:Y:S08]  /*1c70*/  @P3 LDC.64 R188, c[0x0][0x438] ;  /* 0x00010e00ffbc3b82 */ /* 0x000e700000000a00 */
[----:B---3--:R-:W3:Y:S01]  /*1c80*/  LDC.64 R2, c[0x0][0x3b0] ;  /* 0x0000ec00ff027b82 */ /* 0x008ee20000000a00 */
[----:B-1----:R-:W-:-:S05]  /*1c90*/  @P3 IMAD.WIDE.U32 R188, R200, 0x10, R188 ;  /* 0x00000010c8bc3825 */ /* 0x002fca00078e00bc */
[----:B------:R2:W5:Y:S01]  /*1ca0*/  @P3 LDG.E.128 R156, desc[UR6][R188.64] ;  /* 0x00000006bc9c3981 */ /* 0x000562000c1e1d00 */
[----:B0-----:R-:W-:-:S06]  /*1cb0*/  IMAD.WIDE.U32 R192, R203, 0x10, R192 ;  /* 0x00000010cbc07825 */ /* 0x001fcc00078e00c0 */
[----:B------:R-:W4:Y:S01]  /*1cc0*/  LDG.E.128 R192, desc[UR6][R192.64] ;  /* 0x00000006c0c07981 */ /* 0x000f22000c1e1d00 */
[----:B--2---:R-:W-:-:S06]  /*1cd0*/  IMAD.WIDE.U32 R188, R200, 0x10, R190 ;  /* 0x00000010c8bc7825 */ /* 0x004fcc00078e00be */
[----:B------:R-:W2:Y:S01]  /*1ce0*/  LDG.E.128 R188, desc[UR6][R188.64] ;  /* 0x00000006bcbc7981 */ /* 0x000ea2000c1e1d00 */
[----:B---3--:R-:W-:-:S06]  /*1cf0*/  IMAD.WIDE.U32 R2, R204, 0x4, R2 ;  /* 0x00000004cc027825 */ /* 0x008fcc00078e0002 */
[----:B------:R3:W5:Y:S04]  /*1d00*/  LDG.E R3, desc[UR6][R2.64] ;  /* 0x0000000602037981 */ /* 0x000768000c1e1900 */
[----:B------:R3:W5:Y:S04]  /*1d10*/  LDL.LU R2, [R1+0xc0] ;  /* 0x0000c00001027983 */ /* 0x0007680000300800 */
[----:B------:R-:W3:Y:S01]  /*1d20*/  LDL R226, [R1+0x88] ;  /* 0x0000880001e27983 */ /* 0x000ee20000100800 */
[----:B----4-:R-:W-:Y:S01]  /*1d30*/  FADD.FTZ R92, R92, R192 ;  /* 0x000000c05c5c7221 */ /* 0x010fe20000010000 */
[----:B------:R-:W-:Y:S01]  /*1d40*/  FMUL.FTZ R242, R234, R192 ;  /* 0x000000c0eaf27220 */ /* 0x000fe20000410000 */
[----:B--2---:R-:W-:-:S04]  /*1d50*/  FADD.FTZ R188, -R7, R188 ;  /* 0x000000bc07bc7221 */ /* 0x004fc80000010100 */
[----:B-----5:R-:W-:-:S04]  /*1d60*/  FMUL.FTZ R215, R8, R188 ;  /* 0x000000bc08d77220 */ /* 0x020fc80000410000 */
[----:B------:R-:W-:Y:S02]  /*1d70*/  FFMA.FTZ R60, R192, R215, R60 ;  /* 0x000000d7c03c7223 */ /* 0x000fe4000001003c */
[----:B------:R-:W2:Y:S01]  /*1d80*/  LDL R192, [R1+0x8c] ;  /* 0x00008c0001c07983 */ /* 0x000ea20000100800 */
[C---:B------:R-:W-:Y:S01]  /*1d90*/  FADD.FTZ R189, -R7.reuse, R189 ;  /* 0x000000bd07bd7221 */ /* 0x040fe20000010100 */
[----:B------:R-:W-:Y:S01]  /*1da0*/  FADD.FTZ R190, -R7, R190 ;  /* 0x000000be07be7221 */ /* 0x000fe20000010100 */
[----:B------:R-:W-:Y:S02]  /*1db0*/  FMUL.FTZ R234, R249, R193 ;  /* 0x000000c1f9ea7220 */ /* 0x000fe40000410000 */
[----:B------:R-:W-:Y:S01]  /*1dc0*/  FMUL.FTZ R208, R8, R189 ;  /* 0x000000bd08d07220 */ /* 0x000fe20000410000 */
[----:B------:R-:W-:Y:S01]  /*1dd0*/  FADD.FTZ R189, R202, R242 ;  /* 0x000000f2cabd7221 */ /* 0x000fe20000010000 */
[----:B------:R-:W-:Y:S01]  /*1de0*/  FFMA.FTZ R188, R215, R242, R201 ;  /* 0x000000f2d7bc7223 */ /* 0x000fe200000100c9 */
[----:B------:R-:W-:Y:S01]  /*1df0*/  FMUL.FTZ R196, R8, R190 ;  /* 0x000000be08c47220 */ /* 0x000fe20000410000 */
[----:B------:R-:W-:Y:S01]  /*1e00*/  FADD.FTZ R191, -R7, R191 ;  /* 0x000000bf07bf7221 */ /* 0x000fe20000010100 */
[----:B------:R-:W-:Y:S01]  /*1e10*/  FADD.FTZ R190, R189, R234 ;  /* 0x000000eabdbe7221 */ /* 0x000fe20000010000 */
[----:B---3--:R-:W-:Y:S01]  /*1e20*/  FMUL.FTZ R226, R226, R194 ;  /* 0x000000c2e2e27220 */ /* 0x008fe20000410000 */
        /* <DEDUP_REMOVED lines=10> */
[----:B------:R-:W-:Y:S02]  /*1ed0*/  IADD3 R204, PT, PT, R204, 0x20, RZ ;  /* 0x00000020cccc7810 */ /* 0x000fe40007ffe0ff */
[----:B------:R-:W-:-:S02]  /*1ee0*/  IADD3 R203, PT, PT, R203, 0x20, RZ ;  /* 0x00000020cbcb7810 */ /* 0x000fc40007ffe0ff */
[----:B------:R-:W-:Y:S01]  /*1ef0*/  IADD3 R200, PT, PT, R200, 0x20, RZ ;  /* 0x00000020c8c87810 */ /* 0x000fe20007ffe0ff */
[----:B--2---:R-:W-:-:S05]  /*1f00*/  FMUL.FTZ R192, R192, R195 ;  /* 0x000000c3c0c07220 */ /* 0x004fca0000410000 */
[----:B------:R2:W-:Y:S01]  /*1f10*/  STL [R1+0x10], R192 ;  /* 0x000010c001007387 */ /* 0x0005e20000100800 */
[----:B------:R-:W-:Y:S01]  /*1f20*/  FADD.FTZ R202, R188, R192 ;  /* 0x000000c0bcca7221 */ /* 0x000fe20000010000 */
[----:B------:R-:W-:-:S07]  /*1f30*/  FFMA.FTZ R201, R249, R192, R189 ;  /* 0x000000c0f9c97223 */ /* 0x000fce00000100bd */
.L_x_19367:
[----:B------:R-:W-:Y:S05]  /*1f40*/  BSYNC.RECONVERGENT B2 ;  /* 0x0000000000027941 */ /* 0x000fea0003800200 */
.L_x_19366:
[----:B------:R-:W-:Y:S01]  /*1f50*/  ISETP.GE.U32.AND P3, PT, R11, 0xa0, PT ;  /* 0x000000a00b00780c */ /* 0x000fe20003f66070 */
[----:B------:R-:W-:-:S12]  /*1f60*/  BSSY.RECONVERGENT B2, `(.L_x_19368) ;  /* 0x0000036000027945 */ /* 0x000fd80003800200 */
[----:B------:R-:W-:Y:S05]  /*1f70*/  @!P3 BRA `(.L_x_19369) ;  /* 0x0000000000d0b947 */ /* 0x000fea0003800000 */
[----:B------:R-:W-:Y:S01]  /*1f80*/  ISETP.NE.U32.AND P4, PT, RZ, UR10, PT ;  /* 0x0000000aff007c0c */ /* 0x000fe2000bf85070 */
[----:B012---:R-:W0:Y:S01]  /*1f90*/  LDC.64 R192, c[0x0][0x428] ;  /* 0x00010a00ffc07b82 */ /* 0x007e220000000a00 */
[----:B------:R1:W-:Y:S02]  /*1fa0*/  STL [R1+0xc0], R3 ;  /* 0x0000c00301007387 */ /* 0x0003e40000100800 */
[----:B------:R-:W-:Y:S02]  /*1fb0*/  ISETP.NE.AND.EX P4, PT, RZ, UR11, PT, P4 ;  /* 0x0000000bff007c0c */ /* 0x000fe4000bf85340 */
[----:B------:R-:W2:Y:S04]  /*1fc0*/  LDL R233, [R1+0x70] ;  /* 0x0000700001e97983 */ /* 0x000ea80000100800 */
[----:B------:R-:W3:Y:S01]  /*1fd0*/  LDL R248, [R1+0x74] ;  /* 0x0000740001f87983 */ /* 0x000ee20000100800 */
[----:B-1----:R-:W1:Y:S08]  /*1fe0*/  LDC.64 R2, c[0x0][0x3b0] ;  /* 0x0000ec00ff027b82 */ /* 0x002e700000000a00 */
[----:B------:R-:W4:Y:S02]  /*1ff0*/  @P4 LDC.64 R188, c[0x0][0x438] ;  /* 0x00010e00ffbc4b82 */ /* 0x000f240000000a00 */
[----:B----4-:R-:W-:-:S05]  /*2000*/  @P4 IMAD.WIDE.U32 R188, R200, 0x10, R188 ;  /* 0x00000010c8bc4825 */ /* 0x010fca00078e00bc */
[----:B------:R4:W5:Y:S01]  /*2010*/  @P4 LDG.E.128 R160, desc[UR6][R188.64] ;  /* 0x00000006bca04981 */ /* 0x000962000c1e1d00 */
[----:B0-----:R-:W-:-:S06]  /*2020*/  IMAD.WIDE.U32 R192, R203, 0x10, R192 ;  /* 0x00000010cbc07825 */ /* 0x001fcc00078e00c0 */
[----:B------:R-:W2:Y:S01]  /*2030*/  LDG.E.128 R192, desc[UR6][R192.64] ;  /* 0x00000006c0c07981 */ /* 0x000ea2000c1e1d00 */
[----:B----4-:R-:W0:Y:S02]  /*2040*/  LDC.64 R188, c[0x0][0x3a8] ;  /* 0x0000ea00ffbc7b82 */ /* 0x010e240000000a00 */
[----:B0-----:R-:W-:-:S06]  /*2050*/  IMAD.WIDE.U32 R188, R200, 0x10, R188 ;  /* 0x00000010c8bc7825 */ /* 0x001fcc00078e00bc */
[----:B------:R-:W4:Y:S01]  /*2060*/  LDG.E.128 R188, desc[UR6][R188.64] ;  /* 0x00000006bcbc7981 */ /* 0x000f22000c1e1d00 */
[----:B-1----:R-:W-:-:S06]  /*2070*/  IMAD.WIDE.U32 R2, R204, 0x4, R2 ;  /* 0x00000004cc027825 */ /* 0x002fcc00078e0002 */
[----:B------:R0:W5:Y:S04]  /*2080*/  LDG.E R2, desc[UR6][R2.64] ;  /* 0x0000000602027981 */ /* 0x000168000c1e1900 */
[----:B------:R0:W5:Y:S04]  /*2090*/  LDL.LU R3, [R1+0xc0] ;  /* 0x0000c00001037983 */ /* 0x0001680000300800 */
[----:B------:R-:W3:Y:S01]  /*20a0*/  LDL R225, [R1+0x78] ;  /* 0x0000780001e17983 */ /* 0x000ee20000100800 */
[----:B--2---:R-:W-:Y:S01]  /*20b0*/  FADD.FTZ R96, R96, R192 ;  /* 0x000000c060607221 */ /* 0x004fe20000010000 */
[----:B------:R-:W-:Y:S01]  /*20c0*/  FMUL.FTZ R241, R233, R192 ;  /* 0x000000c0e9f17220 */ /* 0x000fe20000410000 */
[----:B----4-:R-:W-:-:S04]  /*20d0*/  FADD.FTZ R188, -R7, R188 ;  /* 0x000000bc07bc7221 */ /* 0x010fc80000010100 */
[----:B-----5:R-:W-:-:S04]  /*20e0*/  FMUL.FTZ R214, R8, R188 ;  /* 0x000000bc08d67220 */ /* 0x020fc80000410000 */
[----:B------:R-:W-:Y:S02]  /*20f0*/  FFMA.FTZ R164, R192, R214, R164 ;  /* 0x000000d6c0a47223 */ /* 0x000fe400000100a4 */
[----:B------:R-:W2:Y:S01]  /*2100*/  LDL R192, [R1+0x7c] ;  /* 0x00007c0001c07983 */ /* 0x000ea20000100800 */
[C---:B------:R-:W-:Y:S01]  /*2110*/  FADD.FTZ R189, -R7.reuse, R189 ;  /* 0x000000bd07bd7221 */ /* 0x040fe20000010100 */
[C---:B------:R-:W-:Y:S01]  /*2120*/  FADD.FTZ R190, -R7.reuse, R190 ;  /* 0x000000be07be7221 */ /* 0x040fe20000010100 */
[----:B---3--:R-:W-:Y:S02]  /*2130*/  FMUL.FTZ R233, R248, R193 ;  /* 0x000000c1f8e97220 */ /* 0x008fe40000410000 */
[----:B------:R-:W-:Y:S01]  /*2140*/  FMUL.FTZ R207, R8, R189 ;  /* 0x000000bd08cf7220 */ /* 0x000fe20000410000 */
[----:B------:R-:W-:Y:S01]  /*2150*/  FADD.FTZ R189, R202, R241 ;  /* 0x000000f1cabd7221 */ /* 0x000fe20000010000 */
[----:B------:R-:W-:Y:S01]  /*2160*/  FFMA.FTZ R188, R214, R241, R201 ;  /* 0x000000f1d6bc7223 */ /* 0x000fe200000100c9 */
[C---:B------:R-:W-:Y:S01]  /*2170*/  FMUL.FTZ R197, R8.reuse, R190 ;  /* 0x000000be08c57220 */ /* 0x040fe20000410000 */
[----:B------:R-:W-:Y:S01]  /*2180*/  FADD.FTZ R191, -R7, R191 ;  /* 0x000000bf07bf7221 */ /* 0x000fe20000010100 */
[----:B------:R-:W-:Y:S01]  /*2190*/  FADD.FTZ R190, R189, R233 ;  /* 0x000000e9bdbe7221 */ /* 0x000fe20000010000 */
[----:B------:R-:W-:Y:S01]  /*21a0*/  FMUL.FTZ R225, R225, R194 ;  /* 0x000000c2e1e17220 */ /* 0x000fe20000410000 */
        /* <DEDUP_REMOVED lines=17> */
.L_x_19369:
[----:B------:R-:W-:Y:S05]  /*22c0*/  BSYNC.RECONVERGENT B2 ;  /* 0x0000000000027941 */ /* 0x000fea0003800200 */
.L_x_19368:
[----:B------:R-:W-:Y:S01]  /*22d0*/  ISETP.GE.U32.AND P4, PT, R11, 0xc0, PT ;  /* 0x000000c00b00780c */ /* 0x000fe20003f86070 */
[----:B------:R-:W-:-:S12]  /*22e0*/  BSSY.RECONVERGENT B2, `(.L_x_19370) ;  /* 0x0000036000027945 */ /* 0x000fd80003800200 */
[----:B------:R-:W-:Y:S05]  /*22f0*/  @!P4 BRA `(.L_x_19371) ;  /* 0x0000000000d0c947 */ /* 0x000fea0003800000 */
[----:B------:R-:W-:Y:S01]  /*2300*/  ISETP.NE.U32.AND P5, PT, RZ, UR10, PT ;  /* 0x0000000aff007c0c */ /* 0x000fe2000bfa5070 */
[----:B012---:R-:W0:Y:S01]  /*2310*/  LDC.64 R192, c[0x0][0x428] ;  /* 0x00010a00ffc07b82 */ /* 0x007e220000000a00 */
[----:B------:R1:W-:Y:S02]  /*2320*/  STL.64 [R1+0xc0], R2 ;  /* 0x0000c00201007387 */ /* 0x0003e40000100a00 */
        /* <DEDUP_REMOVED lines=12> */
[----:B-1----:R-:W-:-:S05]  /*23f0*/  IMAD.WIDE.U32 R2, R204, 0x4, R2 ;  /* 0x00000004cc027825 */ /* 0x002fca00078e0002 */
[----:B------:R0:W5:Y:S04]  /*2400*/  LDG.E R13, desc[UR6][R2.64] ;  /* 0x00000006020d7981 */ /* 0x000168000c1e1900 */
[----:B------:R0:W5:Y:S04]  /*2410*/  LDL.LU.64 R2, [R1+0xc0] ;  /* 0x0000c00001027983 */ /* 0x0001680000300a00 */
        /* <DEDUP_REMOVED lines=8> */
[----:B------:R-:W-:Y:S01]  /*24a0*/  FADD.FTZ R190, -R7, R190 ;  /* 0x000000be07be7221 */ /* 0x000fe20000010100 */
[----:B---3--:R-:W-:Y:S02]  /*24b0*/  FMUL.FTZ R232, R247, R193 ;  /* 0x000000c1f7e87220 */ /* 0x008fe40000410000 */
        /* <DEDUP_REMOVED lines=24> */
.L_x_19371:
[----:B------:R-:W-:Y:S05]  /*2640*/  BSYNC.RECONVERGENT B2 ;  /* 0x0000000000027941 */ /* 0x000fea0003800200 */
.L_x_19370:
        /* <DEDUP_REMOVED lines=55> */
.L_x_19373:
[----:B------:R-:W-:Y:S05]  /*29c0*/  BSYNC.RECONVERGENT B2 ;  /* 0x0000000000027941 */ /* 0x000fea0003800200 */
.L_x_19372:
[----:B------:R-:W-:Y:S02]  /*29d0*/  ISETP.GE.U32.AND P6, PT, R11, 0x100, PT ;  /* 0x000001000b00780c */ /* 0x000fe40003fc6070 */
[----:B------:R-:W-:-:S11]  /*29e0*/  LOP3.LUT R15, R15, 0xfffffff7, RZ, 0xc0, !PT ;  /* 0xfffffff70f0f7812 */ /* 0x000fd600078ec0ff */
[----:B------:R-:W-:Y:S01]  /*29f0*/  @P6 LOP3.LUT R15, R15, 0x8, RZ, 0xfc, !PT ;  /* 0x000000080f0f6812 */ /* 0x000fe200078efcff */
[----:B------:R-:W-:Y:S06]  /*2a00*/  @!P6 BRA `(.L_x_19374) ;  /* 0x0000000c0048e947 */ /* 0x000fec0003800000 */
[----:B------:R-:W-:Y:S01]  /*2a10*/  ISETP.NE.U32.AND P6, PT, RZ, UR10, PT ;  /* 0x0000000aff007c0c */ /* 0x000fe2000bfc5070 */
[----:B012---:R-:W0:Y:S01]  /*2a20*/  LDC.64 R192, c[0x0][0x428] ;  /* 0x00010a00ffc07b82 */ /* 0x007e220000000a00 */
[----:B------:R-:W2:Y:S02]  /*2a30*/  LDL R238, [R1+0x40] ;  /* 0x0000400001ee7983 */ /* 0x000ea40000100800 */
[----:B------:R-:W-:Y:S02]  /*2a40*/  ISETP.NE.AND.EX P6, PT, RZ, UR11, PT, P6 ;  /* 0x0000000bff007c0c */ /* 0x000fe4000bfc5360 */
[----:B------:R-:W3:Y:S03]  /*2a50*/  LDL R230, [R1+0x44] ;  /* 0x0000440001e67983 */ /* 0x000ee60000100800 */
[----:B------:R-:W1:Y:S01]  /*2a60*/  LDC.64 R218, c[0x0][0x3b0] ;  /* 0x0000ec00ffda7b82 */ /* 0x000e620000000a00 */
[----:B------:R-:W4:Y:S07]  /*2a70*/  LDL R222, [R1+0x48] ;  /* 0x0000480001de7983 */ /* 0x000f2e0000100800 */
[----:B------:R-:W0:Y:S02]  /*2a80*/  @P6 LDC.64 R188, c[0x0][0x438] ;  /* 0x00010e00ffbc6b82 */ /* 0x000e240000000a00 */
[----:B0-----:R-:W-:-:S05]  /*2a90*/  @P6 IMAD.WIDE.U32 R188, R200, 0x10, R188 ;  /* 0x00000010c8bc6825 */ /* 0x001fca00078e00bc */
[----:B------:R0:W5:Y:S01]  /*2aa0*/  @P6 LDG.E.128 R176, desc[UR6][R188.64] ;  /* 0x00000006bcb06981 */ /* 0x000162000c1e1d00 */
[----:B------:R-:W-:-:S04]  /*2ab0*/  IMAD.WIDE.U32 R192, R203, 0x10, R192 ;  /* 0x00000010cbc07825 */ /* 0x000fc800078e00c0 */
[----:B-1----:R-:W-:Y:S02]  /*2ac0*/  IMAD.WIDE.U32 R218, R204, 0x4, R218 ;  /* 0x00000004ccda7825 */ /* 0x002fe400078e00da */
[----:B------:R-:W4:Y:S01]  /*2ad0*/  LDL R204, [R1+0x4c] ;  /* 0x00004c0001cc7983 */ /* 0x000f220000100800 */
[----:B0-----:R-:W0:Y:S03]  /*2ae0*/  LDC.64 R188, c[0x0][0x3a8] ;  /* 0x0000ea00ffbc7b82 */ /* 0x001e260000000a00 */
[----:B------:R-:W2:Y:S04]  /*2af0*/  LDG.E.128 R192, desc[UR6][R192.64] ;  /* 0x00000006c0c07981 */ /* 0x000ea8000c1e1d00 */
[----:B------:R1:W5:Y:S01]  /*2b00*/  LDG.E R16, desc[UR6][R218.64] ;  /* 0x00000006da107981 */ /* 0x000362000c1e1900 */
[----:B0-----:R-:W-:-:S06]  /*2b10*/  IMAD.WIDE.U32 R188, R200, 0x10, R188 ;  /* 0x00000010c8bc7825 */ /* 0x001fcc00078e00bc */
[----:B------:R-:W4:Y:S01]  /*2b20*/  LDG.E.128 R188, desc[UR6][R188.64] ;  /* 0x00000006bcbc7981 */ /* 0x000f22000c1e1d00 */
[----:B--2---:R-:W-:Y:S01]  /*2b30*/  FMUL.FTZ R238, R238, R192 ;  /* 0x000000c0eeee7220 */ /* 0x004fe20000410000 */
[----:B---3--:R-:W-:Y:S01]  /*2b40*/  FMUL.FTZ R230, R230, R193 ;  /* 0x000000c1e6e67220 */ /* 0x008fe20000410000 */
[----:B----4-:R-:W-:Y:S01]  /*2b50*/  FMUL.FTZ R222, R222, R194 ;  /* 0x000000c2dede7220 */ /* 0x010fe20000410000 */
[C---:B------:R-:W-:Y:S01]  /*2b60*/  FADD.FTZ R188, -R7.reuse, R188 ;  /* 0x000000bc07bc7221 */ /* 0x040fe20000010100 */
[C---:B------:R-:W-:Y:S01]  /*2b70*/  FADD.FTZ R189, -R7.reuse, R189 ;  /* 0x000000bd07bd7221 */ /* 0x040fe20000010100 */
[C---:B------:R-:W-:Y:S01]  /*2b80*/  FADD.FTZ R190, -R7.reuse, R190 ;  /* 0x000000be07be7221 */ /* 0x040fe20000010100 */
[----:B------:R-:W-:-:S03]  /*2b90*/  FADD.FTZ R7, -R7, R191 ;  /* 0x000000bf07077221 */ /* 0x000fc60000010100 */
[C---:B-1---5:R-:W-:Y:S01]  /*2ba0*/  FMUL.FTZ R218, R8.reuse, R190 ;  /* 0x000000be08da7220 */ /* 0x062fe20000410000 */
[----:B------:R-:W-:Y:S01]  /*2bb0*/  FMUL.FTZ R200, R8, R7 ;  /* 0x0000000708c87220 */ /* 0x000fe20000410000 */
[----:B------:R-:W-:-:S04]  /*2bc0*/  FMUL.FTZ R190, R204, R195 ;  /* 0x000000c3ccbe7220 */ /* 0x000fc80000410000 */
[----:B------:R4:W-:Y:S04]  /*2bd0*/  STL [R1+0x20], R200 ;  /* 0x000020c801007387 */ /* 0x0009e80000100800 */
[----:B------:R4:W-:Y:S01]  /*2be0*/  STL [R1], R190 ;  /* 0x000000be01007387 */ /* 0x0009e20000100800 */
[C---:B------:R-:W-:Y:S01]  /*2bf0*/  FMUL.FTZ R220, R8.reuse, R188 ;  /* 0x000000bc08dc7220 */ /* 0x040fe20000410000 */
[----:B------:R-:W-:Y:S01]  /*2c00*/  FMUL.FTZ R219, R8, R189 ;  /* 0x000000bd08db7220 */ /* 0x000fe20000410000 */
[----:B------:R-:W-:Y:S02]  /*2c10*/  FADD.FTZ R188, R202, R238 ;  /* 0x000000eecabc7221 */ /* 0x000fe40000010000 */
[----:B------:R-:W-:Y:S02]  /*2c20*/  FFMA.FTZ R189, R220, R238, R201 ;  /* 0x000000eedcbd7223 */ /* 0x000fe400000100c9 */
[----:B------:R-:W-:-:S02]  /*2c30*/  FADD.FTZ R7, R188, R230 ;  /* 0x000000e6bc077221 */ /* 0x000fc40000010000 */
[----:B------:R-:W-:Y:S02]  /*2c40*/  FFMA.FTZ R189, R219, R230, R189 ;  /* 0x000000e6dbbd7223 */ /* 0x000fe400000100bd */
[----:B------:R-:W-:Y:S02]  /*2c50*/  FADD.FTZ R7, R7, R222 ;  /* 0x000000de07077221 */ /* 0x000fe40000010000 */
        /* <DEDUP_REMOVED lines=11> */
[----:B----4-:R-:W-:Y:S06]  /*2d10*/  BRA `(.L_x_19374) ;  /* 0x0000000800847947 */ /* 0x010fec0003800000 */
.L_x_19359:
[----:B------:R-:W2:Y:S01]  /*2d20*/  LDL R189, [R1+0x24] ;  /* 0x0000240001bd7983 */ /* 0x000ea20000100800 */
[----:B------:R-:W-:Y:S01]  /*2d30*/  MOV R12, UR14 ;  /* 0x0000000e000c7c02 */ /* 0x000fe20008000f00 */
[----:B------:R-:W-:Y:S01]  /*2d40*/  UISETP.NE.U32.AND UP0, UPT, UR10, URZ, UPT ;  /* 0x000000ff0a00728c */ /* 0x000fe2000bf05070 */
[----:B------:R-:W0:Y:S03]  /*2d50*/  S2R R190, SR_TID.X ;  /* 0x0000000000be7919 */ /* 0x000e260000002100 */
[----:B------:R-:W-:Y:S01]  /*2d60*/  IMAD R7, R10, R12, RZ ;  /* 0x0000000c0a077224 */ /* 0x000fe200078e02ff */
[----:B------:R-:W-:-:S04]  /*2d70*/  UISETP.NE.AND.EX UP0, UPT, UR11, URZ, UPT, UP0 ;  /* 0x000000ff0b00728c */ /* 0x000fc8000bf05300 */
[----:B------:R-:W-:-:S04]  /*2d80*/  SHF.R.S32.HI R188, RZ, 0x1f, R7 ;  /* 0x0000001fffbc7819 */ /* 0x000fc80000011407 */
[----:B------:R-:W-:Y:S02]  /*2d90*/  LEA.HI R188, R188, R7, RZ, 0x2 ;  /* 0x00000007bcbc7211 */ /* 0x000fe400078f10ff */
[----:B0-----:R-:W-:Y:S02]  /*2da0*/  LOP3.LUT R245, R190, 0x1f, RZ, 0xc0, !PT ;  /* 0x0000001fbef57812 */ /* 0x001fe400078ec0ff */
[----:B--2---:R-:W-:-:S13]  /*2db0*/  ISETP.GE.AND P1, PT, R189, 0x1, PT ;  /* 0x00000001bd00780c */ /* 0x004fda0003f26270 */
[----:B------:R-:W-:-:S05]  /*2dc0*/  @P1 IADD3 R7, PT, PT, R189, -0x1, RZ ;  /* 0xffffffffbd071810 */ /* 0x000fca0007ffe0ff */
[----:B------:R-:W-:-:S05]  /*2dd0*/  @P1 IMAD R7, R7, R12, RZ ;  /* 0x0000000c07071224 */ /* 0x000fca00078e02ff */
[----:B------:R-:W-:-:S04]  /*2de0*/  @P1 SHF.R.S32.HI R189, RZ, 0x1f, R7 ;  /* 0x0000001fffbd1819 */ /* 0x000fc80000011407 */
[----:B------:R-:W-:Y:S02]  /*2df0*/  @P1 LEA.HI R7, R189, R7, RZ, 0x2 ;  /* 0x00000007bd071211 */ /* 0x000fe400078f10ff */
[----:B------:R-:W-:Y:S01]  /*2e00*/  LEA.HI.SX32 R189, R188, R245, 0x1e ;  /* 0x000000f5bcbd7211 */ /* 0x000fe200078ff2ff */
[----:B------:R-:W-:-:S04]  /*2e10*/  HFMA2 R188, -RZ, RZ, 0, 0 ;  /* 0x00000000ffbc7431 */ /* 0x000fc800000001ff */
[----:B------:R0:W-:Y:S01]  /*2e20*/  STL [R1+0x28], R189 ;  /* 0x000028bd01007387 */ /* 0x0001e20000100800 */
[----:B------:R-:W-:Y:S02]  /*2e30*/  @P1 LEA.HI.SX32 R188, R7, R245, 0x1e ;  /* 0x000000f507bc1211 */ /* 0x000fe400078ff2ff */
[----:B------:R-:W-:Y:S01]  /*2e40*/  MOV R7, R189 ;  /* 0x000000bd00077202 */ /* 0x000fe20000000f00 */
[----:B------:R-:W-:Y:S06]  /*2e50*/  BRA.U UP0, `(.L_x_19375) ;  /* 0x0000000100cc7547 */ /* 0x000fec000b800000 */
[C---:B------:R-:W-:Y:S02]  /*2e60*/  ISETP.GE.U32.AND P3, PT, R11.reuse, 0x20, PT ;  /* 0x000000200b00780c */ /* 0x040fe40003f66070 */
[C---:B------:R-:W-:Y:S02]  /*2e70*/  ISETP.GE.U32.AND P5, PT, R11.reuse, 0x40, PT ;  /* 0x000000400b00780c */ /* 0x040fe40003fa6070 */
[----:B------:R-:W-:Y:S02]  /*2e80*/  ISETP.GE.U32.AND P2, PT, R11, 0x60, PT ;  /* 0x000000600b00780c */ /* 0x000fe40003f46070 */
[----:B------:R-:W-:-:S07]  /*2e90*/  LOP3.LUT R15, R15, 0xfffffffe, RZ, 0xc0, !PT ;  /* 0xfffffffe0f0f7812 */ /* 0x000fce00078ec0ff */
[----:B------:R-:W1:Y:S01]  /*2ea0*/  @P3 LDC.64 R190, c[0x0][0x3b0] ;  /* 0x0000ec00ffbe3b82 */ /* 0x000e620000000a00 */
[----:B------:R-:W-:Y:S02]  /*2eb0*/  ISETP.GE.U32.AND P4, PT, R11, 0x80, PT ;  /* 0x000000800b00780c */ /* 0x000fe40003f86070 */
[----:B------:R-:W-:-:S04]  /*2ec0*/  @P3 LOP3.LUT R15, R15, 0x1, RZ, 0xfc, !PT ;  /* 0x000000010f0f3812 */ /* 0x000fc800078efcff */
[----:B------:R-:W-:Y:S01]  /*2ed0*/  LOP3.LUT R15, R15, 0xfffffffd, RZ, 0xc0, !PT ;  /* 0xfffffffd0f0f7812 */ /* 0x000fe200078ec0ff */
[----:B------:R-:W2:Y:S03]  /*2ee0*/  @P5 LDC.64 R192, c[0x0][0x3b0] ;  /* 0x0000ec00ffc05b82 */ /* 0x000ea60000000a00 */
[----:B------:R-:W-:Y:S01]  /*2ef0*/  @P5 LOP3.LUT R15, R15, 0x2, RZ, 0xfc, !PT ;  /* 0x000000020f0f5812 */ /* 0x000fe200078efcff */
[----:B-1----:R-:W-:-:S05]  /*2f00*/  @P3 IMAD.WIDE.U32 R190, R188, 0x4, R190 ;  /* 0x00000004bcbe3825 */ /* 0x002fca00078e00be */
[----:B------:R1:W5:Y:S01]  /*2f10*/  @P3 LDG.E R6, desc[UR6][R190.64] ;  /* 0x00000006be063981 */ /* 0x000362000c1e1900 */
[----:B------:R-:W-:-:S05]  /*2f20*/  @P3 IADD3 R188, PT, PT, R188, 0x20, RZ ;  /* 0x00000020bcbc3810 */ /* 0x000fca0007ffe0ff */
[C---:B--2---:R-:W-:Y:S01]  /*2f30*/  @P5 IMAD.WIDE.U32 R192, R188.reuse, 0x4, R192 ;  /* 0x00000004bcc05825 */ /* 0x044fe200078e00c0 */
[----:B-1----:R-:W1:Y:S04]  /*2f40*/  @P2 LDC.64 R190, c[0x0][0x3b0] ;  /* 0x0000ec00ffbe2b82 */ /* 0x002e680000000a00 */
[----:B------:R2:W5:Y:S01]  /*2f50*/  @P5 LDG.E R5, desc[UR6][R192.64] ;  /* 0x00000006c0055981 */ /* 0x000562000c1e1900 */
[----:B------:R-:W-:Y:S02]  /*2f60*/  ISETP.GE.U32.AND P3, PT, R11, 0xa0, PT ;  /* 0x000000a00b00780c */ /* 0x000fe40003f66070 */
[----:B------:R-:W-:Y:S02]  /*2f70*/  @P5 IADD3 R188, PT, PT, R188, 0x20, RZ ;  /* 0x00000020bcbc5810 */ /* 0x000fe40007ffe0ff */
[----:B------:R-:W-:-:S04]  /*2f80*/  LOP3.LUT R15, R15, 0xfffffffb, RZ, 0xc0, !PT ;  /* 0xfffffffb0f0f7812 */ /* 0x000fc800078ec0ff */
[----:B------:R-:W-:Y:S01]  /*2f90*/  @P4 LOP3.LUT R15, R15, 0x4, RZ, 0xfc, !PT ;  /* 0x000000040f0f4812 */ /* 0x000fe200078efcff */
[----:B--2---:R-:W2:Y:S01]  /*2fa0*/  @P4 LDC.64 R192, c[0x0][0x3b0] ;  /* 0x0000ec00ffc04b82 */ /* 0x004ea20000000a00 */
[----:B-1----:R-:W-:-:S05]  /*2fb0*/  @P2 IMAD.WIDE.U32 R190, R188, 0x4, R190 ;  /* 0x00000004bcbe2825 */ /* 0x002fca00078e00be */
[----:B------:R1:W5:Y:S01]  /*2fc0*/  @P2 LDG.E R4, desc[UR6][R190.64] ;  /* 0x00000006be042981 */ /* 0x000362000c1e1900 */
[----:B------:R-:W-:-:S05]  /*2fd0*/  @P2 IADD3 R188, PT, PT, R188, 0x20, RZ ;  /* 0x00000020bcbc2810 */ /* 0x000fca0007ffe0ff */
[C---:B--2---:R-:W-:Y:S01]  /*2fe0*/  @P4 IMAD.WIDE.U32 R192, R188.reuse, 0x4, R192 ;  /* 0x00000004bcc04825 */ /* 0x044fe200078e00c0 */
[----:B-1----:R-:W1:Y:S04]  /*2ff0*/  @P3 LDC.64 R190, c[0x0][0x3b0] ;  /* 0x0000ec00ffbe3b82 */ /* 0x002e680000000a00 */
[----:B------:R2:W5:Y:S01]  /*3000*/  @P4 LDG.E R3, desc[UR6][R192.64] ;  /* 0x00000006c0034981 */ /* 0x000562000c1e1900 */
[----:B------:R-:W-:Y:S02]  /*3010*/  @P4 IADD3 R188, PT, PT, R188, 0x20, RZ ;  /* 0x00000020bcbc4810 */ /* 0x000fe40007ffe0ff */
[C---:B------:R-:W-:Y:S02]  /*3020*/  ISETP.GE.U32.AND P4, PT, R11.reuse, 0xc0, PT ;  /* 0x000000c00b00780c */ /* 0x040fe40003f86070 */
[----:B------:R-:W-:-:S13]  /*3030*/  ISETP.GE.U32.AND P5, PT, R11, 0xe0, PT ;  /* 0x000000e00b00780c */ /* 0x000fda0003fa6070 */
[----:B--2---:R-:W2:Y:S01]  /*3040*/  @P5 LDC.64 R192, c[0x0][0x3b0] ;  /* 0x0000ec00ffc05b82 */ /* 0x004ea20000000a00 */
[----:B-1----:R-:W-:-:S05]  /*3050*/  @P3 IMAD.WIDE.U32 R190, R188, 0x4, R190 ;  /* 0x00000004bcbe3825 */ /* 0x002fca00078e00be */
[----:B------:R1:W5:Y:S01]  /*3060*/  @P3 LDG.E R2, desc[UR6][R190.64] ;  /* 0x00000006be023981 */ /* 0x000362000c1e1900 */
[----:B------:R-:W-:Y:S01]  /*3070*/  @P3 IADD3 R188, PT, PT, R188, 0x20, RZ ;  /* 0x00000020bcbc3810 */ /* 0x000fe20007ffe0ff */
[----:B-1----:R-:W1:Y:S04]  /*3080*/  @P4 LDC.64 R190, c[0x0][0x3b0] ;  /* 0x0000ec00ffbe4b82 */ /* 0x002e680000000a00 */
[C---:B-1----:R-:W-:Y:S01]  /*3090*/  @P4 IMAD.WIDE.U32 R190, R188.reuse, 0x4, R190 ;  /* 0x00000004bcbe4825 */ /* 0x042fe200078e00be */
[----:B------:R-:W-:-:S04]  /*30a0*/  @P4 IADD3 R188, PT, PT, R188, 0x20, RZ ;  /* 0x00000020bcbc4810 */ /* 0x000fc80007ffe0ff */
[----:B------:R2:W5:Y:S02]  /*30b0*/  @P4 LDG.E R13, desc[UR6][R190.64] ;  /* 0x00000006be0d4981 */ /* 0x000564000c1e1900 */
[----:B--2---:R-:W-:-:S05]  /*30c0*/  @P5 IMAD.WIDE.U32 R190, R188, 0x4, R192 ;  /* 0x00000004bcbe5825 */ /* 0x004fca00078e00c0 */
[----:B------:R1:W5:Y:S01]  /*30d0*/  @P5 LDG.E R14, desc[UR6][R190.64] ;  /* 0x00000006be0e5981 */ /* 0x000362000c1e1900 */
[----:B------:R-:W-:Y:S02]  /*30e0*/  ISETP.GE.U32.AND P6, PT, R11, 0x100, PT ;  /* 0x000001000b00780c */ /* 0x000fe40003fc6070 */
[----:B------:R-:W-:Y:S02]  /*30f0*/  LOP3.LUT R15, R15, 0xfffffff7, RZ, 0xc0, !PT ;  /* 0xfffffff70f0f7812 */ /* 0x000fe400078ec0ff */
[----:B------:R-:W-:Y:S02]  /*3100*/  @P5 IADD3 R188, PT, PT, R188, 0x20, RZ ;  /* 0x00000020bcbc5810 */ /* 0x000fe40007ffe0ff */
[----:B------:R-:W-:Y:S02]  /*3110*/  MOV R202, RZ ;  /* 0x000000ff00ca7202 */ /* 0x000fe40000000f00 */
[----:B------:R-:W-:-:S05]  /*3120*/  MOV R201, RZ ;  /* 0x000000ff00c97202 */ /* 0x000fca0000000f00 */
[----:B------:R-:W-:Y:S01]  /*3130*/  @P6 LOP3.LUT R15, R15, 0x8, RZ, 0xfc, !PT ;  /* 0x000000080f0f6812 */ /* 0x000fe200078efcff */
[----:B-1----:R-:W-:Y:S06]  /*3140*/  @!P6 BRA `(.L_x_19374) ;  /* 0x000000040078e947 */ /* 0x002fec0003800000 */
[----:B------:R-:W0:Y:S02]  /*3150*/  LDC.64 R190, c[0x0][0x3b0] ;  /* 0x0000ec00ffbe7b82 */ /* 0x000e240000000a00 */
[----:B0-----:R-:W-:-:S05]  /*3160*/  IMAD.WIDE.U32 R188, R188, 0x4, R190 ;  /* 0x00000004bcbc7825 */ /* 0x001fca00078e00be */
[----:B------:R1:W5:Y:S01]  /*3170*/  LDG.E R16, desc[UR6][R188.64] ;  /* 0x00000006bc107981 */ /* 0x000362000c1e1900 */
[----:B------:R-:W-:Y:S05]  /*3180*/  BRA `(.L_x_19374) ;  /* 0x0000000400687947 */ /* 0x000fea0003800000 */
.L_x_19375:
[----:B------:R-:W-:Y:S02]  /*3190*/  ISETP.GE.U32.AND P3, PT, R11, 0x20, PT ;  /* 0x000000200b00780c */ /* 0x000fe40003f66070 */
[----:B------:R-:W-:Y:S02]  /*31a0*/  LOP3.LUT R15, R15, 0xffffffdf, RZ, 0xc0, !PT ;  /* 0xffffffdf0f0f7812 */ /* 0x000fe400078ec0ff */
[----:B------:R-:W-:Y:S02]  /*31b0*/  ISETP.GE.U32.AND P2, PT, R11, 0x60, PT ;  /* 0x000000600b00780c */ /* 0x000fe40003f46070 */
[----:B------:R-:W-:Y:S02]  /*31c0*/  @P1 LOP3.LUT R15, R15, 0x20, RZ, 0xfc, !PT ;  /* 0x000000200f0f1812 */ /* 0x000fe400078efcff */
[----:B------:R-:W-:Y:S02]  /*31d0*/  ISETP.GE.U32.AND P1, PT, R11, 0x40, PT ;  /* 0x000000400b00780c */ /* 0x000fe40003f26070 */
[----:B------:R-:W-:-:S03]  /*31e0*/  LOP3.LUT R15, R15, 0xffffffef, RZ, 0xc0, !PT ;  /* 0xffffffef0f0f7812 */ /* 0x000fc600078ec0ff */
[----:B------:R-:W1:Y:S01]  /*31f0*/  @P3 LDC.64 R190, c[0x0][0x3b0] ;  /* 0x0000ec00ffbe3b82 */ /* 0x000e620000000a00 */
[----:B------:R-:W-:-:S07]  /*3200*/  @P0 LOP3.LUT R15, R15, 0x10, RZ, 0xfc, !PT ;  /* 0x000000100f0f0812 */ /* 0x000fce00078efcff */
[----:B------:R-:W2:Y:S01]  /*3210*/  @P1 LDC.64 R192, c[0x0][0x3b0] ;  /* 0x0000ec00ffc01b82 */ /* 0x000ea20000000a00 */
[C---:B-1----:R-:W-:Y:S01]  /*3220*/  @P3 IMAD.WIDE.U32 R190, R188.reuse, 0x4, R190 ;  /* 0x00000004bcbe3825 */ /* 0x042fe200078e00be */
[----:B------:R-:W-:Y:S02]  /*3230*/  ISETP.GE.U32.AND P0, PT, R11, 0x80, PT ;  /* 0x000000800b00780c */ /* 0x000fe40003f06070 */
[----:B------:R-:W-:Y:S02]  /*3240*/  LOP3.LUT R15, R15, 0xfffffffe, RZ, 0xc0, !PT ;  /* 0xfffffffe0f0f7812 */ /* 0x000fe400078ec0ff */
[----:B------:R1:W5:Y:S01]  /*3250*/  @P3 LDG.E R6, desc[UR6][R190.64] ;  /* 0x00000006be063981 */ /* 0x000362000c1e1900 */
[----:B------:R-:W-:Y:S02]  /*3260*/  @P3 IADD3 R188, PT, PT, R188, 0x20, RZ ;  /* 0x00000020bcbc3810 */ /* 0x000fe40007ffe0ff */
[----:B------:R-:W-:Y:S01]  /*3270*/  @P3 LOP3.LUT R15, R15, 0x1, RZ, 0xfc, !PT ;  /* 0x000000010f0f3812 */ /* 0x000fe200078efcff */
[----:B-1----:R-:W1:Y:S01]  /*3280*/  @P2 LDC.64 R190, c[0x0][0x3b0] ;  /* 0x0000ec00ffbe2b82 */ /* 0x002e620000000a00 */
[----:B------:R-:W-:Y:S01]  /*3290*/  ISETP.GE.U32.AND P3, PT, R11, 0xa0, PT ;  /* 0x000000a00b00780c */ /* 0x000fe20003f66070 */
[C---:B--2---:R-:W-:Y:S01]  /*32a0*/  @P1 IMAD.WIDE.U32 R192, R188.reuse, 0x4, R192 ;  /* 0x00000004bcc01825 */ /* 0x044fe200078e00c0 */
[----:B------:R-:W-:-:S02]  /*32b0*/  @P1 IADD3 R188, PT, PT, R188, 0x20, RZ ;  /* 0x00000020bcbc1810 */ /* 0x000fc40007ffe0ff */
[----:B------:R-:W-:Y:S02]  /*32c0*/  ISETP.GE.U32.AND P4, PT, R11, 0xc0, PT ;  /* 0x000000c00b00780c */ /* 0x000fe40003f86070 */
[----:B------:R2:W5:Y:S01]  /*32d0*/  @P1 LDG.E R5, desc[UR6][R192.64] ;  /* 0x00000006c0051981 */ /* 0x000562000c1e1900 */
[----:B------:R-:W-:Y:S02]  /*32e0*/  LOP3.LUT R15, R15, 0xfffffffd, RZ, 0xc0, !PT ;  /* 0xfffffffd0f0f7812 */ /* 0x000fe400078ec0ff */
[----:B------:R-:W-:Y:S02]  /*32f0*/  ISETP.GE.U32.AND P5, PT, R11, 0xe0, PT ;  /* 0x000000e00b00780c */ /* 0x000fe40003fa6070 */
[----:B------:R-:W-:Y:S01]  /*3300*/  @P1 LOP3.LUT R15, R15, 0x2, RZ, 0xfc, !PT ;  /* 0x000000020f0f1812 */ /* 0x000fe200078efcff */
[----:B--2---:R-:W2:Y:S01]  /*3310*/  @P0 LDC.64 R192, c[0x0][0x3b0] ;  /* 0x0000ec00ffc00b82 */ /* 0x004ea20000000a00 */
[----:B-1----:R-:W-:-:S05]  /*3320*/  @P2 IMAD.WIDE.U32 R190, R188, 0x4, R190 ;  /* 0x00000004bcbe2825 */ /* 0x002fca00078e00be */
[----:B------:R1:W5:Y:S02]  /*3330*/  @P2 LDG.E R4, desc[UR6][R190.64] ;  /* 0x00000006be042981 */ /* 0x000364000c1e1900 */
[----:B-1----:R-:W1:Y:S01]  /*3340*/  @P3 LDC.64 R190, c[0x0][0x3b0] ;  /* 0x0000ec00ffbe3b82 */ /* 0x002e620000000a00 */
[----:B------:R-:W-:-:S05]  /*3350*/  @P2 IADD3 R188, PT, PT, R188, 0x20, RZ ;  /* 0x00000020bcbc2810 */ /* 0x000fca0007ffe0ff */
[C---:B--2---:R-:W-:Y:S01]  /*3360*/  @P0 IMAD.WIDE.U32 R192, R188.reuse, 0x4, R192 ;  /* 0x00000004bcc00825 */ /* 0x044fe200078e00c0 */
[----:B------:R-:W-:Y:S02]  /*3370*/  @P0 IADD3 R188, PT, PT, R188, 0x20, RZ ;  /* 0x00000020bcbc0810 */ /* 0x000fe40007ffe0ff */
[----:B------:R-:W-:Y:S02]  /*3380*/  ISETP.GE.U32.AND P6, PT, R11, 0x100, PT ;  /* 0x000001000b00780c */ /* 0x000fe40003fc6070 */
[----:B------:R2:W5:Y:S01]  /*3390*/  @P0 LDG.E R3, desc[UR6][R192.64] ;  /* 0x00000006c0030981 */ /* 0x000562000c1e1900 */
[----:B------:R-:W-:-:S04]  /*33a0*/  LOP3.LUT R15, R15, 0xfffffffb, RZ, 0xc0, !PT ;  /* 0xfffffffb0f0f7812 */ /* 0x000fc800078ec0ff */
[----:B------:R-:W-:Y:S01]  /*33b0*/  @P0 LOP3.LUT R15, R15, 0x4, RZ, 0xfc, !PT ;  /* 0x000000040f0f0812 */ /* 0x000fe200078efcff */
[----:B--2---:R-:W2:Y:S01]  /*33c0*/  @P4 LDC.64 R192, c[0x0][0x3b0] ;  /* 0x0000ec00ffc04b82 */ /* 0x004ea20000000a00 */
[----:B-1----:R-:W-:Y:S02]  /*33d0*/  @P3 IMAD.WIDE.U32 R190, R188, 0x4, R190 ;  /* 0x00000004bcbe3825 */ /* 0x002fe400078e00be */
[----:B------:R-:W-:-:S03]  /*33e0*/  LOP3.LUT R15, R15, 0xffffffbf, RZ, 0xc0, !PT ;  /* 0xffffffbf0f0f7812 */ /* 0x000fc600078ec0ff */
[----:B------:R1:W5:Y:S01]  /*33f0*/  @P3 LDG.E R2, desc[UR6][R190.64] ;  /* 0x00000006be023981 */ /* 0x000362000c1e1900 */
[----:B------:R-:W-:Y:S01]  /*3400*/  @P0 LOP3.LUT R15, R15, 0x40, RZ, 0xfc, !PT ;  /* 0x000000400f0f0812 */ /* 0x000fe200078efcff */
[----:B------:R-:W0:Y:S08]  /*3410*/  @P6 LDC.64 R194, c[0x0][0x3b0] ;  /* 0x0000ec00ffc26b82 */ /* 0x000e300000000a00 */
[----:B-1----:R-:W1:Y:S01]  /*3420*/  @P5 LDC.64 R190, c[0x0][0x3b0] ;  /* 0x0000ec00ffbe5b82 */ /* 0x002e620000000a00 */
[----:B------:R-:W-:-:S02]  /*3430*/  LOP3.LUT P0, RZ, R15, 0x1, RZ, 0xc0, !PT ;  /* 0x000000010fff7812 */ /* 0x000fc4000780c0ff */
[----:B------:R-:W-:-:S05]  /*3440*/  @P3 IADD3 R188, PT, PT, R188, 0x20, RZ ;  /* 0x00000020bcbc3810 */ /* 0x000fca0007ffe0ff */
[C---:B--2---:R-:W-:Y:S01]  /*3450*/  @P4 IMAD.WIDE.U32 R192, R188.reuse, 0x4, R192 ;  /* 0x00000004bcc04825 */ /* 0x044fe200078e00c0 */
[----:B------:R-:W-:-:S04]  /*3460*/  @P4 IADD3 R188, PT, PT, R188, 0x20, RZ ;  /* 0x00000020bcbc4810 */ /* 0x000fc80007ffe0ff */
[----:B------:R2:W5:Y:S01]  /*3470*/  @P4 LDG.E R13, desc[UR6][R192.64] ;  /* 0x00000006c00d4981 */ /* 0x000562000c1e1900 */
[----:B------:R-:W3:Y:S01]  /*3480*/  @P0 LDC.64 R200, c[0x0][0x438] ;  /* 0x00010e00ffc80b82 */ /* 0x000ee20000000a00 */
[----:B------:R-:W-:-:S07]  /*3490*/  LOP3.LUT R15, R15, 0xfffffff7, RZ, 0xc0, !PT ;  /* 0xfffffff70f0f7812 */ /* 0x000fce00078ec0ff */
[----:B--2---:R-:W2:Y:S01]  /*34a0*/  @P2 LDC.64 R192, c[0x0][0x438] ;  /* 0x00010e00ffc02b82 */ /* 0x004ea20000000a00 */
[C---:B-1----:R-:W-:Y:S01]  /*34b0*/  @P5 IMAD.WIDE.U32 R190, R188.reuse, 0x4, R190 ;  /* 0x00000004bcbe5825 */ /* 0x042fe200078e00be */
[----:B------:R-:W-:-:S04]  /*34c0*/  @P5 IADD3 R188, PT, PT, R188, 0x20, RZ ;  /* 0x00000020bcbc5810 */ /* 0x000fc80007ffe0ff */
[----:B------:R-:W5:Y:S01]  /*34d0*/  @P5 LDG.E R14, desc[UR6][R190.64] ;  /* 0x00000006be0e5981 */ /* 0x000f62000c1e1900 */
[----:B0-----:R-:W-:-:S05]  /*34e0*/  @P6 IMAD.WIDE.U32 R188, R188, 0x4, R194 ;  /* 0x00000004bcbc6825 */ /* 0x001fca00078e00c2 */
[----:B------:R0:W5:Y:S02]  /*34f0*/  @P6 LDG.E R16, desc[UR6][R188.64] ;  /* 0x00000006bc106981 */ /* 0x000164000c1e1900 */
[----:B0-----:R-:W0:Y:S01]  /*3500*/  @P1 LDC.64 R188, c[0x0][0x438] ;  /* 0x00010e00ffbc1b82 */ /* 0x001e220000000a00 */
[----:B---3--:R-:W-:Y:S01]  /*3510*/  @P0 IMAD.WIDE.U32 R190, R7, 0x10, R200 ;  /* 0x0000001007be0825 */ /* 0x008fe200078e00c8 */
[----:B------:R-:W-:Y:S02]  /*3520*/  @P6 LOP3.LUT R15, R15, 0x8, RZ, 0xfc, !PT ;  /* 0x000000080f0f6812 */ /* 0x000fe400078efcff */
[----:B------:R-:W-:Y:S02]  /*3530*/  @P0 IADD3 R7, PT, PT, R7, 0x20, RZ ;  /* 0x0000002007070810 */ /* 0x000fe40007ffe0ff */
[----:B------:R1:W5:Y:S01]  /*3540*/  @P0 LDG.E.128 R144, desc[UR6][R190.64] ;  /* 0x00000006be900981 */ /* 0x000362000c1e1d00 */
[----:B------:R-:W-:-:S13]  /*3550*/  LOP3.LUT P0, RZ, R15, 0x40, RZ, 0xc0, !PT ;  /* 0x000000400fff7812 */ /* 0x000fda000780c0ff */
[----:B-1----:R-:W1:Y:S01]  /*3560*/  @P0 LDC.64 R190, c[0x0][0x438] ;  /* 0x00010e00ffbe0b82 */ /* 0x002e620000000a00 */
[C---:B0-----:R-:W-:Y:S01]  /*3570*/  @P1 IMAD.WIDE.U32 R188, R7.reuse, 0x10, R188 ;  /* 0x0000001007bc1825 */ /* 0x041fe200078e00bc */
[----:B------:R-:W-:-:S04]  /*3580*/  @P1 IADD3 R7, PT, PT, R7, 0x20, RZ ;  /* 0x0000002007071810 */ /* 0x000fc80007ffe0ff */
[----:B------:R2:W5:Y:S02]  /*3590*/  @P1 LDG.E.128 R148, desc[UR6][R188.64] ;  /* 0x00000006bc941981 */ /* 0x000564000c1e1d00 */
[C---:B--2---:R-:W-:Y:S01]  /*35a0*/  @P2 IMAD.WIDE.U32 R188, R7.reuse, 0x10, R192 ;  /* 0x0000001007bc2825 */ /* 0x044fe200078e00c0 */
        /* <DEDUP_REMOVED lines=13> */
[----:B------:R-:W-:-:S04]  /*3680*/  @P4 IADD3 R7, PT, PT, R7, 0x20, RZ ;  /* 0x0000002007074810 */ /* 0x000fc80007ffe0ff */
[----:B------:R3:W5:Y:S01]  /*3690*/  @P4 LDG.E.128 R168, desc[UR6][R194.64] ;  /* 0x00000006c2a84981 */ /* 0x000762000c1e1d00 */
[C---:B--2---:R-:W-:Y:S01]  /*36a0*/  @P5 IMAD.WIDE.U32 R190, R7.reuse, 0x10, R188 ;  /* 0x0000001007be5825 */ /* 0x044fe200078e00bc */
[----:B------:R-:W-:-:S04]  /*36b0*/  @P5 IADD3 R7, PT, PT, R7, 0x20, RZ ;  /* 0x0000002007075810 */ /* 0x000fc80007ffe0ff */
[----:B------:R3:W5:Y:S01]  /*36c0*/  @P5 LDG.E.128 R172, desc[UR6][R190.64] ;  /* 0x00000006beac5981 */ /* 0x000762000c1e1d00 */
[----:B0-----:R-:W-:-:S05]  /*36d0*/  @P6 IMAD.WIDE.U32 R188, R7, 0x10, R192 ;  /* 0x0000001007bc6825 */ /* 0x001fca00078e00c0 */
[----:B------:R3:W5:Y:S01]  /*36e0*/  @P6 LDG.E.128 R176, desc[UR6][R188.64] ;  /* 0x00000006bcb06981 */ /* 0x000762000c1e1d00 */
[C---:B------:R-:W-:Y:S02]  /*36f0*/  LOP3.LUT P1, RZ, R15.reuse, 0x20, RZ, 0xc0, !PT ;  /* 0x000000200fff7812 */ /* 0x040fe4000782c0ff */
[----:B------:R-:W-:Y:S02]  /*3700*/  LOP3.LUT P0, RZ, R15, 0x10, RZ, 0xc0, !PT ;  /* 0x000000100fff7812 */ /* 0x000fe4000780c0ff */
[----:B------:R-:W-:Y:S02]  /*3710*/  MOV R202, RZ ;  /* 0x000000ff00ca7202 */ /* 0x000fe40000000f00 */
[----:B------:R-:W-:-:S09]  /*3720*/  MOV R201, RZ ;  /* 0x000000ff00c97202 */ /* 0x000fd20000000f00 */
.L_x_19374:
[----:B------:R-:W-:Y:S05]  /*3730*/  BSYNC.RECONVERGENT B1 ;  /* 0x0000000000017941 */ /* 0x000fea0003800200 */
.L_x_19358:
[----:B------:R-:W-:-:S03]  /*3740*/  UMOV UR4, 0xffffffff ;  /* 0xffffffff00047882 */ /* 0x000fc60000000000 */
[----:B------:R-:W-:Y:S05]  /*3750*/  BRA.DIV UR4, `(.L_x_19376) ;  /* 0x000000ae04387947 */ /* 0x000fea000b800000 */
[----:B------:R-:W3:Y:S02]  /*3760*/  SHFL.BFLY PT, R7, R202, 0x1, 0x1f ;  /* 0x0c201f00ca077f89 */ /* 0x000ee400000e0000 */
[----:B---3--:R-:W-:Y:S02]  /*3770*/  FADD.FTZ R191, R7, R202 ;  /* 0x000000ca07bf7221 */ /* 0x008fe40000010000 */
[----:B------:R-:W0:Y:S02]  /*3780*/  SHFL.BFLY PT, R7, R201, 0x1, 0x1f ;  /* 0x0c201f00c9077f89 */ /* 0x000e2400000e0000 */
[----:B012---:R-:W-:Y:S02]  /*3790*/  FADD.FTZ R192, R7, R201 ;  /* 0x000000c907c07221 */ /* 0x007fe40000010000 */
        /* <DEDUP_REMOVED lines=14> */
.L_x_19667:
[----:B------:R-:W3:Y:S04]  /*3880*/  LDL.LU R189, [R1+0x24] ;  /* 0x0000240001bd7983 */ /* 0x000ee80000300800 */
[----:B------:R-:W4:Y:S01]  /*3890*/  LDL.LU R193, [R1+0x28] ;  /* 0x0000280001c17983 */ /* 0x000f220000300800 */
[----:B--2---:R-:W-:Y:S01]  /*38a0*/  FADD.FTZ R190, R191, R7 ;  /* 0x00000007bfbe7221 */ /* 0x004fe20000010000 */
[----:B-1----:R-:W-:Y:S01]  /*38b0*/  FADD.FTZ R188, R194, R192 ;  /* 0x000000c0c2bc7221 */ /* 0x002fe20000010000 */
[----:B------:R-:W-:Y:S01]  /*38c0*/  ISETP.NE.AND P6, PT, RZ, UR8, PT ;  /* 0x00000008ff007c0c */ /* 0x000fe2000bfc5270 */
[----:B------:R-:W-:Y:S01]  /*38d0*/  BSSY.RECONVERGENT B1, `(.L_x_19377) ;  /* 0x000012f000017945 */ /* 0x000fe20003800200 */
[----:B------:R-:W-:Y:S01]  /*38e0*/  FMUL.FTZ R190, R190, UR9 ;  /* 0x00000009bebe7c20 */ /* 0x000fe20008410000 */
[----:B------:R-:W-:Y:S01]  /*38f0*/  FMUL.FTZ R188, R188, UR9 ;  /* 0x00000009bcbc7c20 */ /* 0x000fe20008410000 */
[----:B---3--:R-:W-:-:S05]  /*3900*/  @P1 IADD3 R7, PT, PT, R189, -0x1, RZ ;  /* 0xffffffffbd071810 */ /* 0x008fca0007ffe0ff */
[----:B------:R-:W-:-:S05]  /*3910*/  @P1 IMAD R7, R7, R12, RZ ;  /* 0x0000000c07071224 */ /* 0x000fca00078e02ff */
[----:B------:R-:W-:-:S04]  /*3920*/  @P1 SHF.R.S32.HI R189, RZ, 0x1f, R7 ;  /* 0x0000001fffbd1819 */ /* 0x000fc80000011407 */
[----:B------:R-:W-:Y:S01]  /*3930*/  @P1 LEA.HI R189, R189, R7, RZ, 0x2 ;  /* 0x00000007bdbd1211 */ /* 0x000fe200078f10ff */
[----:B------:R-:W-:-:S03]  /*3940*/  HFMA2 R7, -RZ, RZ, 0, 0 ;  /* 0x00000000ff077431 */ /* 0x000fc600000001ff */
[----:B------:R-:W-:Y:S02]  /*3950*/  @P1 LEA.HI.SX32 R7, R189, R245, 0x1e ;  /* 0x000000f5bd071211 */ /* 0x000fe400078ff2ff */
[----:B------:R-:W-:Y:S02]  /*3960*/  FSEL R189, R188, RZ, !P6 ;  /* 0x000000ffbcbd7208 */ /* 0x000fe40007000000 */
[----:B------:R-:W-:Y:S02]  /*3970*/  LOP3.LUT P6, RZ, R15, 0x1, RZ, 0xc0, !PT ;  /* 0x000000010fff7812 */ /* 0x000fe400078cc0ff */
[----:B----4-:R-:W-:-:S11]  /*3980*/  MOV R188, R193 ;  /* 0x000000c100bc7202 */ /* 0x010fd60000000f00 */
[----:B------:R-:W-:Y:S05]  /*3990*/  @!P6 BRA `(.L_x_19378) ;  /* 0x000000100088e947 */ /* 0x000fea0003800000 */
[----:B------:R-:W-:Y:S04]  /*39a0*/  BSSY.RECONVERGENT B2, `(.L_x_19379) ;  /* 0x0000005000027945 */ /* 0x000fe80003800200 */
[----:B------:R-:W-:Y:S05]  /*39b0*/  @!P1 BRA `(.L_x_19380) ;  /* 0x00000000000c9947 */ /* 0x000fea0003800000 */
[----:B------:R-:W1:Y:S02]  /*39c0*/  LDC.64 R180, c[0x0][0x390] ;  /* 0x0000e400ffb47b82 */ /* 0x000e640000000a00 */
[----:B-1----:R-:W-:-:S06]  /*39d0*/  IMAD.WIDE.U32 R180, R7, 0x10, R180 ;  /* 0x0000001007b47825 */ /* 0x002fcc00078e00b4 */
[----:B------:R-:W5:Y:S02]  /*39e0*/  LDG.E.128 R180, desc[UR6][R180.64] ;  /* 0x00000006b4b47981 */ /* 0x000f64000c1e1d00 */
.L_x_19380:
[----:B------:R-:W-:Y:S05]  /*39f0*/  BSYNC.RECONVERGENT B2 ;  /* 0x0000000000027941 */ /* 0x000fea0003800200 */
.L_x_19379:
[----:B------:R-:W-:Y:S01]  /*3a00*/  UISETP.NE.U32.AND UP0, UPT, UR10, URZ, UPT ;  /* 0x000000ff0a00728c */ /* 0x000fe2000bf05070 */
[----:B------:R-:W-:Y:S03]  /*3a10*/  BSSY.RECONVERGENT B2, `(.L_x_19381) ;  /* 0x0000110000027945 */ /* 0x000fe60003800200 */
[----:B------:R-:W-:-:S09]  /*3a20*/  UISETP.NE.AND.EX UP0, UPT, UR11, URZ, UPT, UP0 ;  /* 0x000000ff0b00728c */ /* 0x000fd2000bf05300 */
[----:B------:R-:W-:Y:S05]  /*3a30*/  BRA.U UP0, `(.L_x_19382) ;  /* 0x0000000900447547 */ /* 0x000fea000b800000 */
[----:B------:R-:W-:Y:S02]  /*3a40*/  MOV R192, UR20 ;  /* 0x0000001400c07c02 */ /* 0x000fe40008000f00 */
[----:B0-----:R-:W-:Y:S02]  /*3a50*/  MOV R191, UR21 ;  /* 0x0000001500bf7c02 */ /* 0x001fe40008000f00 */
        /* <DEDUP_REMOVED lines=9> */
[----:B------:R-:W-:Y:S02]  /*3af0*/  FSEL R184, R184, RZ, P6 ;  /* 0x000000ffb8b87208 */ /* 0x000fe40003000000 */
[----:B------:R-:W-:-:S03]  /*3b00*/  LOP3.LUT P6, RZ, R6, 0xff, RZ, 0xc0, !PT ;  /* 0x000000ff06ff7812 */ /* 0x000fc600078cc0ff */
[----:B------:R-:W-:-:S04]  /*3b10*/  FMUL.FTZ R184, R184, UR13 ;  /* 0x0000000db8b87c20 */ /* 0x000fc80008410000 */
[----:B------:R-:W-:-:S04]  /*3b20*/  FMUL.FTZ R184, R184, UR12 ;  /* 0x0000000cb8b87c20 */ /* 0x000fc80008410000 */
[-C--:B------:R-:W-:Y:S01]  /*3b30*/  FMUL.FTZ R193, R180, R184.reuse ;  /* 0x000000b8b4c17220 */ /* 0x080fe20000410000 */
[----:B------:R-:W-:-:S04]  /*3b40*/  FMUL.FTZ R184, R20, R184 ;  /* 0x000000b814b87220 */ /* 0x000fc80000410000 */
[----:B------:R-:W-:Y:S02]  /*3b50*/  FSEL R193, R193, RZ, P6 ;  /* 0x000000ffc1c17208 */ /* 0x000fe40003000000 */
[----:B------:R-:W-:-:S03]  /*3b60*/  SEL R184, R184, RZ, P6 ;  /* 0x000000ffb8b87207 */ /* 0x000fc60003000000 */
[----:B------:R-:W-:-:S07]  /*3b70*/  FADD.FTZ R112, R112, R193 ;  /* 0x000000c170707221 */ /* 0x000fce0000010000 */
.L_x_19385:
[----:B------:R-:W-:Y:S05]  /*3b80*/  BSYNC.RECONVERGENT B3 ;  /* 0x0000000000037941 */ /* 0x000fea0003800200 */
.L_x_19384:
        /* <DEDUP_REMOVED lines=15> */
.L_x_19387:
[----:B------:R-:W-:Y:S05]  /*3c80*/  BSYNC.RECONVERGENT B3 ;  /* 0x0000000000037941 */ /* 0x000fea0003800200 */
.L_x_19386:
        /* <DEDUP_REMOVED lines=15> */
.L_x_19389:
[----:B------:R-:W-:Y:S05]  /*3d80*/  BSYNC.RECONVERGENT B3 ;  /* 0x0000000000037941 */ /* 0x000fea0003800200 */
.L_x_19388:
[----:B------:R-:W-:Y:S05]  /*3d90*/  @!P1 BRA `(.L_x_19390) ;  /* 0x0000000c005c9947 */ /* 0x000fea0003800000 */
[----:B------:R-:W2:Y:S01]  /*3da0*/  LDL R193, [R1+0x1c] ;  /* 0x00001c0001c17983 */ /* 0x000ea20000100800 */
[----:B------:R-:W-:Y:S01]  /*3db0*/  FFMA.FTZ R187, R252, R190, R189 ;  /* 0x000000befcbb7223 */ /* 0x000fe200000100bd */
[----:B------:R-:W-:-:S03]  /*3dc0*/  ISETP.GT.AND P6, PT, R9, RZ, PT ;  /* 0x000000ff0900720c */ /* 0x000fc60003fc4270 */
[----:B--2---:R-:W-:-:S04]  /*3dd0*/  FADD.FTZ R187, R193, -R187 ;  /* 0x800000bbc1bb7221 */ /* 0x004fc80000010000 */
[----:B-----5:R-:W-:-:S05]  /*3de0*/  FMUL.FTZ R187, R8, R187 ;  /* 0x000000bb08bb7220 */ /* 0x020fca0000410000 */
[----:B------:R-:W-:Y:S02]  /*3df0*/  FSEL R187, R187, RZ, P6 ;  /* 0x000000ffbbbb7208 */ /* 0x000fe40003000000 */
[----:B------:R-:W-:-:S03]  /*3e00*/  ISETP.GE.U32.AND P6, PT, R6, 0x1000000, PT ;  /* 0x010000000600780c */ /* 0x000fc60003fc6070 */
[----:B------:R-:W-:-:S04]  /*3e10*/  FMUL.FTZ R187, R187, UR13 ;  /* 0x0000000dbbbb7c20 */ /* 0x000fc80008410000 */
[----:B------:R-:W-:-:S04]  /*3e20*/  FMUL.FTZ R187, R187, UR12 ;  /* 0x0000000cbbbb7c20 */ /* 0x000fc80008410000 */
[-C--:B------:R-:W-:Y:S01]  /*3e30*/  FMUL.FTZ R193, R183, R187.reuse ;  /* 0x000000bbb7c17220 */ /* 0x080fe20000410000 */
[----:B------:R-:W-:-:S04]  /*3e40*/  FMUL.FTZ R187, R23, R187 ;  /* 0x000000bb17bb7220 */ /* 0x000fc80000410000 */
[----:B------:R-:W-:Y:S02]  /*3e50*/  FSEL R193, R193, RZ, P6 ;  /* 0x000000ffc1c17208 */ /* 0x000fe40003000000 */
[----:B------:R-:W-:-:S03]  /*3e60*/  SEL R187, R187, RZ, P6 ;  /* 0x000000ffbbbb7207 */ /* 0x000fc60003000000 */
[----:B------:R-:W-:Y:S01]  /*3e70*/  FADD.FTZ R115, R115, R193 ;  /* 0x000000c173737221 */ /* 0x000fe20000010000 */
[----:B------:R-:W-:Y:S06]  /*3e80*/  BRA `(.L_x_19390) ;  /* 0x0000000c00207947 */ /* 0x000fec0003800000 */
.L_x_19383:
[----:B------:R-:W2:Y:S01]  /*3e90*/  LDL R193, [R1+0x1c] ;  /* 0x00001c0001c17983 */ /* 0x000ea20000100800 */
        /* <DEDUP_REMOVED lines=32> */
.L_x_19392:
[----:B------:R-:W-:Y:S05]  /*40a0*/  BSYNC.RECONVERGENT B3 ;  /* 0x0000000000037941 */ /* 0x000fea0003800200 */
.L_x_19391:
        /* <DEDUP_REMOVED lines=15> */
.L_x_19394:
[----:B------:R-:W-:Y:S05]  /*41a0*/  BSYNC.RECONVERGENT B3 ;  /* 0x0000000000037941 */ /* 0x000fea0003800200 */
.L_x_19393:
        /* <DEDUP_REMOVED lines=15> */
.L_x_19396:
[----:B------:R-:W-:Y:S05]  /*42a0*/  BSYNC.RECONVERGENT B3 ;  /* 0x0000000000037941 */ /* 0x000fea0003800200 */
.L_x_19395:
[----:B------:R-:W-:Y:S05]  /*42b0*/  @!P1 BRA `(.L_x_19390) ;  /* 0x0000000800149947 */ /* 0x000fea0003800000 */
[----:B------:R-:W-:Y:S01]  /*42c0*/  FMUL.FTZ R187, R67, UR13 ;  /* 0x0000000d43bb7c20 */ /* 0x000fe20008410000 */
[----:B------:R-:W-:-:S03]  /*42d0*/  ISETP.GE.U32.AND P6, PT, R6, 0x1000000, PT ;  /* 0x010000000600780c */ /* 0x000fc60003fc6070 */
[----:B------:R-:W-:-:S04]  /*42e0*/  FMUL.FTZ R187, R187, UR12 ;  /* 0x0000000cbbbb7c20 */ /* 0x000fc80008410000 */
[-C--:B------:R-:W-:Y:S01]  /*42f0*/  FMUL.FTZ R193, R183, R187.reuse ;  /* 0x000000bbb7c17220 */ /* 0x080fe20000410000 */
[----:B------:R-:W-:-:S04]  /*4300*/  FMUL.FTZ R187, R23, R187 ;  /* 0x000000bb17bb7220 */ /* 0x000fc80000410000 */
[----:B------:R-:W-:Y:S02]  /*4310*/  FSEL R193, R193, RZ, P6 ;  /* 0x000000ffc1c17208 */ /* 0x000fe40003000000 */
[----:B------:R-:W-:-:S03]  /*4320*/  SEL R187, R187, RZ, P6 ;  /* 0x000000ffbbbb7207 */ /* 0x000fc60003000000 */
[----:B------:R-:W-:Y:S01]  /*4330*/  FADD.FTZ R115, R115, R193 ;  /* 0x000000c173737221 */ /* 0x000fe20000010000 */
[----:B------:R-:W-:Y:S06]  /*4340*/  BRA `(.L_x_19390) ;  /* 0x0000000400f07947 */ /* 0x000fec0003800000 */
.L_x_19382:
[----:B------:R-:W-:Y:S02]  /*4350*/  MOV R192, UR20 ;  /* 0x0000001400c07c02 */ /* 0x000fe40008000f00 */
[----:B0-----:R-:W-:Y:S02]  /*4360*/  MOV R191, UR21 ;  /* 0x0000001500bf7c02 */ /* 0x001fe40008000f00 */
        /* <DEDUP_REMOVED lines=10> */
[----:B------:R-:W-:-:S04]  /*4410*/  FMUL.FTZ R184, R184, UR13 ;  /* 0x0000000db8b87c20 */ /* 0x000fc80008410000 */
[----:B------:R-:W-:-:S04]  /*4420*/  FMUL.FTZ R193, R184, UR12 ;  /* 0x0000000cb8c17c20 */ /* 0x000fc80008410000 */
[----:B------:R-:W-:-:S05]  /*4430*/  FMUL.FTZ R184, R180, R193 ;  /* 0x000000c1b4b87220 */ /* 0x000fca0000410000 */
[----:B------:R-:W-:-:S05]  /*4440*/  FSEL R184, R184, RZ, P6 ;  /* 0x000000ffb8b87208 */ /* 0x000fca0003000000 */
[----:B------:R-:W-:Y:S01]  /*4450*/  FADD.FTZ R112, R112, R184 ;  /* 0x000000b870707221 */ /* 0x000fe20000010000 */
[----:B------:R-:W-:-:S05]  /*4460*/  FMUL.FTZ R184, R20, R193 ;  /* 0x000000c114b87220 */ /* 0x000fca0000410000 */
[----:B------:R-:W-:-:S07]  /*4470*/  SEL R184, R184, RZ, P6 ;  /* 0x000000ffb8b87207 */ /* 0x000fce0003000000 */
.L_x_19399:
[----:B------:R-:W-:Y:S05]  /*4480*/  BSYNC.RECONVERGENT B3 ;  /* 0x0000000000037941 */ /* 0x000fea0003800200 */
.L_x_19398:
        /* <DEDUP_REMOVED lines=14> */
.L_x_19401:
[----:B------:R-:W-:Y:S05]  /*4570*/  BSYNC.RECONVERGENT B3 ;  /* 0x0000000000037941 */ /* 0x000fea0003800200 */
.L_x_19400:
        /* <DEDUP_REMOVED lines=14> */
.L_x_19403:
[----:B------:R-:W-:Y:S05]  /*4660*/  BSYNC.RECONVERGENT B3 ;  /* 0x0000000000037941 */ /* 0x000fea0003800200 */
.L_x_19402:
[----:B------:R-:W-:Y:S05]  /*4670*/  @!P1 BRA `(.L_x_19390) ;  /* 0x0000000400249947 */ /* 0x000fea0003800000 */
[----:B------:R-:W2:Y:S01]  /*4680*/  LDL R193, [R1+0x1c] ;  /* 0x00001c0001c17983 */ /* 0x000ea20000100800 */
[----:B------:R-:W-:Y:S01]  /*4690*/  @P0 FFMA.FTZ R187, R252, R190, R189 ;  /* 0x000000befcbb0223 */ /* 0x000fe200000100bd */
[----:B-----5:R-:W-:-:S03]  /*46a0*/  ISETP.GE.U32.AND P6, PT, R6, 0x1000000, PT ;  /* 0x010000000600780c */ /* 0x020fc60003fc6070 */
[----:B--2---:R-:W-:Y:S01]  /*46b0*/  @P0 FADD.FTZ R193, R193, -R187 ;  /* 0x800000bbc1c10221 */ /* 0x004fe20000010000 */
        /* <DEDUP_REMOVED lines=8> */
[----:B------:R-:W-:Y:S01]  /*4740*/  SEL R187, R187, RZ, P6 ;  /* 0x000000ffbbbb7207 */ /* 0x000fe20003000000 */
[----:B------:R-:W-:Y:S06]  /*4750*/  BRA `(.L_x_19390) ;  /* 0x0000000000ec7947 */ /* 0x000fec0003800000 */
.L_x_19397:
[----:B------:R-:W-:Y:S01]  /*4760*/  @P0 FFMA.FTZ R65, R0, R190, R189 ;  /* 0x000000be00410223 */ /* 0x000fe200000100bd */
[----:B------:R-:W-:Y:S01]  /*4770*/  BSSY.RECONVERGENT B3, `(.L_x_19404) ;  /* 0x000000d000037945 */ /* 0x000fe20003800200 */
[----:B-----5:R-:W-:Y:S02]  /*4780*/  MOV R64, R144 ;  /* 0x0000009000407202 */ /* 0x020fe40000000f00 */
[----:B------:R-:W-:-:S04]  /*4790*/  @P0 FADD.FTZ R65, R221, -R65 ;  /* 0x80000041dd410221 */ /* 0x000fc80000010000 */
[----:B------:R-:W-:Y:S01]  /*47a0*/  @P0 FFMA.FTZ R64, R8, R65, R144 ;  /* 0x0000004108400223 */ /* 0x000fe20000010090 */
[----:B------:R-:W-:Y:S06]  /*47b0*/  @!P1 BRA `(.L_x_19405) ;  /* 0x0000000000209947 */ /* 0x000fec0003800000 */
[----:B------:R-:W-:Y:S01]  /*47c0*/  FMUL.FTZ R65, R64, UR13 ;  /* 0x0000000d40417c20 */ /* 0x000fe20008410000 */
[----:B------:R-:W-:-:S03]  /*47d0*/  LOP3.LUT P6, RZ, R6, 0xff, RZ, 0xc0, !PT ;  /* 0x000000ff06ff7812 */ /* 0x000fc600078cc0ff */
[----:B------:R-:W-:-:S04]  /*47e0*/  FMUL.FTZ R65, R65, UR12 ;  /* 0x0000000c41417c20 */ /* 0x000fc80008410000 */
[-C--:B------:R-:W-:Y:S01]  /*47f0*/  FMUL.FTZ R66, R180, R65.reuse ;  /* 0x00000041b4427220 */ /* 0x080fe20000410000 */
[----:B------:R-:W-:-:S04]  /*4800*/  FMUL.FTZ R65, R20, R65 ;  /* 0x0000004114417220 */ /* 0x000fc80000410000 */
[----:B------:R-:W-:Y:S02]  /*4810*/  FSEL R66, R66, RZ, P6 ;  /* 0x000000ff42427208 */ /* 0x000fe40003000000 */
[----:B------:R-:W-:-:S03]  /*4820*/  SEL R184, R65, RZ, P6 ;  /* 0x000000ff41b87207 */ /* 0x000fc60003000000 */
[----:B------:R-:W-:-:S07]  /*4830*/  FADD.FTZ R112, R112, R66 ;  /* 0x0000004270707221 */ /* 0x000fce0000010000 */
.L_x_19405:
[----:B------:R-:W-:Y:S05]  /*4840*/  BSYNC.RECONVERGENT B3 ;  /* 0x0000000000037941 */ /* 0x000fea0003800200 */
.L_x_19404:
        /* <DEDUP_REMOVED lines=14> */
.L_x_19407:
[----:B------:R-:W-:Y:S05]  /*4930*/  BSYNC.RECONVERGENT B3 ;  /* 0x0000000000037941 */ /* 0x000fea0003800200 */
.L_x_19406:
        /* <DEDUP_REMOVED lines=11> */
[----:B------:R-:W-:-:S05]  /*49f0*/  FSEL R186, R186, RZ, P6 ;  /* 0x000000ffbaba7208 */ /* 0x000fca0003000000 */
[----:B------:R-:W-:Y:S01]  /*4a00*/  FADD.FTZ R114, R114, R186 ;  /* 0x000000ba72727221 */ /* 0x000fe20000010000 */
[----:B------:R-:W-:-:S07]  /*4a10*/  SEL R186, R67, RZ, P6 ;  /* 0x000000ff43ba7207 */ /* 0x000fce0003000000 */
.L_x_19409:
[----:B------:R-:W-:Y:S05]  /*4a20*/  BSYNC.RECONVERGENT B3 ;  /* 0x0000000000037941 */ /* 0x000fea0003800200 */
.L_x_19408:
[----:B------:R-:W2:Y:S01]  /*4a30*/  LDL R193, [R1+0x1c] ;  /* 0x00001c0001c17983 */ /* 0x000ea20000100800 */
[----:B------:R-:W-:-:S04]  /*4a40*/  @P0 FFMA.FTZ R67, R252, R190, R189 ;  /* 0x000000befc430223 */ /* 0x000fc800000100bd */
[----:B--2---:R-:W-:Y:S01]  /*4a50*/  @P0 FADD.FTZ R193, R193, -R67 ;  /* 0x80000043c1c10221 */ /* 0x004fe20000010000 */
[----:B------:R-:W-:-:S03]  /*4a60*/  MOV R67, R147 ;  /* 0x0000009300437202 */ /* 0x000fc60000000f00 */
[----:B------:R-:W-:Y:S01]  /*4a70*/  @P0 FFMA.FTZ R67, R8, R193, R147 ;  /* 0x000000c108430223 */ /* 0x000fe20000010093 */
[----:B------:R-:W-:Y:S06]  /*4a80*/  @!P1 BRA `(.L_x_19390) ;  /* 0x0000000000209947 */ /* 0x000fec0003800000 */
[----:B------:R-:W-:Y:S01]  /*4a90*/  FMUL.FTZ R187, R67, UR13 ;  /* 0x0000000d43bb7c20 */ /* 0x000fe20008410000 */
[----:B------:R-:W-:-:S03]  /*4aa0*/  ISETP.GE.U32.AND P6, PT, R6, 0x1000000, PT ;  /* 0x010000000600780c */ /* 0x000fc60003fc6070 */
[----:B------:R-:W-:-:S04]  /*4ab0*/  FMUL.FTZ R193, R187, UR12 ;  /* 0x0000000cbbc17c20 */ /* 0x000fc80008410000 */
[----:B------:R-:W-:-:S05]  /*4ac0*/  FMUL.FTZ R187, R183, R193 ;  /* 0x000000c1b7bb7220 */ /* 0x000fca0000410000 */
[----:B------:R-:W-:-:S05]  /*4ad0*/  FSEL R187, R187, RZ, P6 ;  /* 0x000000ffbbbb7208 */ /* 0x000fca0003000000 */
[----:B------:R-:W-:Y:S01]  /*4ae0*/  FADD.FTZ R115, R115, R187 ;  /* 0x000000bb73737221 */ /* 0x000fe20000010000 */
[----:B------:R-:W-:-:S05]  /*4af0*/  FMUL.FTZ R187, R23, R193 ;  /* 0x000000c117bb7220 */ /* 0x000fca0000410000 */
[----:B------:R-:W-:-:S07]  /*4b00*/  SEL R187, R187, RZ, P6 ;  /* 0x000000ffbbbb7207 */ /* 0x000fce0003000000 */
.L_x_19390:
[----:B------:R-:W-:Y:S05]  /*4b10*/  BSYNC.RECONVERGENT B2 ;  /* 0x0000000000027941 */ /* 0x000fea0003800200 */
.L_x_19381:
        /* <DEDUP_REMOVED lines=10> */
.L_x_19378:
[----:B------:R-:W-:Y:S05]  /*4bc0*/  BSYNC.RECONVERGENT B1 ;  /* 0x0000000000017941 */ /* 0x000fea0003800200 */
.L_x_19377:
[----:B------:R-:W-:Y:S01]  /*4bd0*/  LOP3.LUT P6, RZ, R15, 0x2, RZ, 0xc0, !PT ;  /* 0x000000020fff7812 */ /* 0x000fe200078cc0ff */
[----:B------:R-:W-:-:S12]  /*4be0*/  BSSY.RECONVERGENT B1, `(.L_x_19410) ;  /* 0x0000125000017945 */ /* 0x000fd80003800200 */
[----:B------:R-:W-:Y:S05]  /*4bf0*/  @!P6 BRA `(.L_x_19411) ;  /* 0x00000010008ce947 */ /* 0x000fea0003800000 */
[----:B------:R-:W-:Y:S04]  /*4c00*/  BSSY.RECONVERGENT B2, `(.L_x_19412) ;  /* 0x0000005000027945 */ /* 0x000fe80003800200 */
[----:B------:R-:W-:Y:S05]  /*4c10*/  @!P1 BRA `(.L_x_19413) ;  /* 0x00000000000c9947 */ /* 0x000fea0003800000 */
[----:B-----5:R-:W2:Y:S02]  /*4c20*/  LDC.64 R180, c[0x0][0x390] ;  /* 0x0000e400ffb47b82 */ /* 0x020ea40000000a00 */
[----:B--2---:R-:W-:-:S06]  /*4c30*/  IMAD.WIDE.U32 R180, R7, 0x10, R180 ;  /* 0x0000001007b47825 */ /* 0x004fcc00078e00b4 */
[----:B------:R-:W5:Y:S02]  /*4c40*/  LDG.E.128 R180, desc[UR6][R180.64] ;  /* 0x00000006b4b47981 */ /* 0x000f64000c1e1d00 */
.L_x_19413:
[----:B------:R-:W-:Y:S05]  /*4c50*/  BSYNC.RECONVERGENT B2 ;  /* 0x0000000000027941 */ /* 0x000fea0003800200 */
.L_x_19412:
        /* <DEDUP_REMOVED lines=22> */
[----:B-1----:R-:W-:-:S03]  /*4dc0*/  SEL R184, R65, RZ, P6 ;  /* 0x000000ff41b87207 */ /* 0x002fc60003000000 */
[----:B------:R-:W-:-:S07]  /*4dd0*/  FADD.FTZ R116, R116, R66 ;  /* 0x0000004274747221 */ /* 0x000fce0000010000 */
.L_x_19418:
[----:B------:R-:W-:Y:S05]  /*4de0*/  BSYNC.RECONVERGENT B3 ;  /* 0x0000000000037941 */ /* 0x000fea0003800200 */
.L_x_19417:
        /* <DEDUP_REMOVED lines=14> */
.L_x_19420:
[----:B------:R-:W-:Y:S05]  /*4ed0*/  BSYNC.RECONVERGENT B3 ;  /* 0x0000000000037941 */ /* 0x000fea0003800200 */
.L_x_19419:
        /* <DEDUP_REMOVED lines=9> */
[-C--:B-1----:R-:W-:Y:S01]  /*4f70*/  FMUL.FTZ R186, R182, R67.reuse ;  /* 0x00000043b6ba7220 */ /* 0x082fe20000410000 */
[----:B------:R-:W-:-:S04]  /*4f80*/  FMUL.FTZ R67, R26, R67 ;  /* 0x000000431a437220 */ /* 0x000fc80000410000 */
[----:B------:R-:W-:-:S05]  /*4f90*/  FSEL R186, R186, RZ, P6 ;  /* 0x000000ffbaba7208 */ /* 0x000fca0003000000 */
[----:B------:R-:W-:Y:S01]  /*4fa0*/  FADD.FTZ R118, R118, R186 ;  /* 0x000000ba76767221 */ /* 0x000fe20000010000 */
[----:B------:R-:W-:-:S07]  /*4fb0*/  SEL R186, R67, RZ, P6 ;  /* 0x000000ff43ba7207 */ /* 0x000fce0003000000 */
.L_x_19422:
[----:B------:R-:W-:Y:S05]  /*4fc0*/  BSYNC.RECONVERGENT B3 ;  /* 0x0000000000037941 */ /* 0x000fea0003800200 */
.L_x_19421:
[----:B0-----:R-:W2:Y:S01]  /*4fd0*/  LDL R191, [R1+0x18] ;  /* 0x0000180001bf7983 */ /* 0x001ea20000100800 */
[----:B------:R-:W-:-:S04]  /*4fe0*/  @P0 FFMA.FTZ R67, R251, R190, R189 ;  /* 0x000000befb430223 */ /* 0x000fc800000100bd */
[----:B--2---:R-:W-:Y:S01]  /*4ff0*/  @P0 FADD.FTZ R191, R191, -R67 ;  /* 0x80000043bfbf0221 */ /* 0x004fe20000010000 */
[----:B------:R-:W-:-:S03]  /*5000*/  MOV R67, R151 ;  /* 0x0000009700437202 */ /* 0x000fc60000000f00 */
[----:B------:R-:W-:Y:S01]  /*5010*/  @P0 FFMA.FTZ R67, R8, R191, R151 ;  /* 0x000000bf08430223 */ /* 0x000fe20000010097 */
[----:B------:R-:W-:Y:S06]  /*5020*/  @!P1 BRA `(.L_x_19423) ;  /* 0x0000000c00589947 */ /* 0x000fec0003800000 */
[----:B-1----:R-:W-:Y:S01]  /*5030*/  FMUL.FTZ R187, R67, UR13 ;  /* 0x0000000d43bb7c20 */ /* 0x002fe20008410000 */
        /* <DEDUP_REMOVED lines=8> */
.L_x_19416:
[----:B------:R-:W-:Y:S04]  /*50c0*/  BSSY.RECONVERGENT B3, `(.L_x_19424) ;  /* 0x000000e000037945 */ /* 0x000fe80003800200 */
[----:B------:R-:W-:Y:S05]  /*50d0*/  @!P1 BRA `(.L_x_19425) ;  /* 0x0000000000309947 */ /* 0x000fea0003800000 */
[----:B-1----:R-:W-:Y:S01]  /*50e0*/  @P0 FFMA.FTZ R184, R217, R190, R189 ;  /* 0x000000bed9b80223 */ /* 0x002fe200000100bd */
[----:B0----5:R-:W-:Y:S02]  /*50f0*/  MOV R191, R148 ;  /* 0x0000009400bf7202 */ /* 0x021fe40000000f00 */
[----:B------:R-:W-:Y:S01]  /*5100*/  LOP3.LUT P6, RZ, R5, 0xff, RZ, 0xc0, !PT ;  /* 0x000000ff05ff7812 */ /* 0x000fe200078cc0ff */
[----:B------:R-:W-:-:S04]  /*5110*/  @P0 FADD.FTZ R184, R244, -R184 ;  /* 0x800000b8f4b80221 */ /* 0x000fc80000010000 */
[----:B------:R-:W-:-:S04]  /*5120*/  @P0 FFMA.FTZ R191, R8, R184, R148 ;  /* 0x000000b808bf0223 */ /* 0x000fc80000010094 */
[----:B------:R-:W-:-:S04]  /*5130*/  FMUL.FTZ R184, R191, UR13 ;  /* 0x0000000dbfb87c20 */ /* 0x000fc80008410000 */
[----:B------:R-:W-:-:S04]  /*5140*/  FMUL.FTZ R184, R184, UR12 ;  /* 0x0000000cb8b87c20 */ /* 0x000fc80008410000 */
[-C--:B------:R-:W-:Y:S01]  /*5150*/  FMUL.FTZ R191, R180, R184.reuse ;  /* 0x000000b8b4bf7220 */ /* 0x080fe20000410000 */
[----:B------:R-:W-:-:S04]  /*5160*/  FMUL.FTZ R184, R24, R184 ;  /* 0x000000b818b87220 */ /* 0x000fc80000410000 */
[----:B------:R-:W-:Y:S02]  /*5170*/  FSEL R191, R191, RZ, P6 ;  /* 0x000000ffbfbf7208 */ /* 0x000fe40003000000 */
[----:B------:R-:W-:-:S03]  /*5180*/  SEL R184, R184, RZ, P6 ;  /* 0x000000ffb8b87207 */ /* 0x000fc60003000000 */
[----:B------:R-:W-:-:S07]  /*5190*/  FADD.FTZ R116, R116, R191 ;  /* 0x000000bf74747221 */ /* 0x000fce0000010000 */
.L_x_19425:
[----:B------:R-:W-:Y:S05]  /*51a0*/  BSYNC.RECONVERGENT B3 ;  /* 0x0000000000037941 */ /* 0x000fea0003800200 */
.L_x_19424:
        /* <DEDUP_REMOVED lines=14> */
.L_x_19427:
[----:B------:R-:W-:Y:S05]  /*5290*/  BSYNC.RECONVERGENT B3 ;  /* 0x0000000000037941 */ /* 0x000fea0003800200 */
.L_x_19426:
        /* <DEDUP_REMOVED lines=14> */
.L_x_19429:
[----:B------:R-:W-:Y:S05]  /*5380*/  BSYNC.RECONVERGENT B3 ;  /* 0x0000000000037941 */ /* 0x000fea0003800200 */
.L_x_19428:
[----:B------:R-:W-:Y:S05]  /*5390*/  @!P1 BRA `(.L_x_19423) ;  /* 0x00000008007c9947 */ /* 0x000fea0003800000 */
[----:B0-----:R-:W2:Y:S01]  /*53a0*/  LDL R191, [R1+0x18] ;  /* 0x0000180001bf7983 */ /* 0x001ea20000100800 */
[----:B-1----:R-:W-:Y:S01]  /*53b0*/  @P0 FFMA.FTZ R187, R251, R190, R189 ;  /* 0x000000befbbb0223 */ /* 0x002fe200000100bd */
[----:B-----5:R-:W-:-:S03]  /*53c0*/  ISETP.GE.U32.AND P6, PT, R5, 0x1000000, PT ;  /* 0x010000000500780c */ /* 0x020fc60003fc6070 */
[----:B--2---:R-:W-:Y:S01]  /*53d0*/  @P0 FADD.FTZ R187, R191, -R187 ;  /* 0x800000bbbfbb0221 */ /* 0x004fe20000010000 */
[----:B------:R-:W-:-:S03]  /*53e0*/  MOV R191, R151 ;  /* 0x0000009700bf7202 */ /* 0x000fc60000000f00 */
[----:B------:R-:W-:-:S04]  /*53f0*/  @P0 FFMA.FTZ R191, R8, R187, R151 ;  /* 0x000000bb08bf0223 */ /* 0x000fc80000010097 */
        /* <DEDUP_REMOVED lines=8> */
.L_x_19415:
[----:B------:R-:W-:Y:S01]  /*5480*/  UISETP.NE.U32.AND UP0, UPT, UR20, URZ, UPT ;  /* 0x000000ff1400728c */ /* 0x000fe2000bf05070 */
[----:B------:R-:W-:-:S03]  /*5490*/  LOP3.LUT R15, R15, 0xfffffffe, RZ, 0xc0, !PT ;  /* 0xfffffffe0f0f7812 */ /* 0x000fc600078ec0ff */
[----:B------:R-:W-:-:S06]  /*54a0*/  UISETP.NE.AND.EX UP0, UPT, UR21, URZ, UPT, UP0 ;  /* 0x000000ff1500728c */ /* 0x000fcc000bf05300 */
[----:B------:R-:W-:-:S13]  /*54b0*/  PLOP3.LUT P6, PT, PT, PT, UP0, 0x80, 0x8 ;  /* 0x000000000008781c */ /* 0x000fda0003fcf008 */
[----:B------:R-:W-:Y:S01]  /*54c0*/  @P6 LOP3.LUT R15, R15, 0x1, RZ, 0xfc, !PT ;  /* 0x000000010f0f6812 */ /* 0x000fe200078efcff */
[----:B------:R-:W-:Y:S06]  /*54d0*/  @!P6 BRA `(.L_x_19430) ;  /* 0x000000040030e947 */ /* 0x000fec0003800000 */
[----:B0-----:R-:W2:Y:S01]  /*54e0*/  LDL R191, [R1+0x18] ;  /* 0x0000180001bf7983 */ /* 0x001ea20000100800 */
        /* <DEDUP_REMOVED lines=19> */
[----:B-1----:R-:W-:Y:S01]  /*5620*/  FFMA.FTZ R184, R217, R190, R189 ;  /* 0x000000bed9b87223 */ /* 0x002fe200000100bd */
        /* <DEDUP_REMOVED lines=12> */
.L_x_19432:
[----:B------:R-:W-:Y:S05]  /*56f0*/  BSYNC.RECONVERGENT B3 ;  /* 0x0000000000037941 */ /* 0x000fea0003800200 */
.L_x_19431:
        /* <DEDUP_REMOVED lines=15> */
.L_x_19434:
[----:B------:R-:W-:Y:S05]  /*57f0*/  BSYNC.RECONVERGENT B3 ;  /* 0x0000000000037941 */ /* 0x000fea0003800200 */
.L_x_19433:
        /* <DEDUP_REMOVED lines=15> */
.L_x_19436:
[----:B------:R-:W-:Y:S05]  /*58f0*/  BSYNC.RECONVERGENT B3 ;  /* 0x0000000000037941 */ /* 0x000fea0003800200 */
.L_x_19435:
[----:B------:R-:W-:Y:S05]  /*5900*/  @!P1 BRA `(.L_x_19423) ;  /* 0x0000000400209947 */ /* 0x000fea0003800000 */
        /* <DEDUP_REMOVED lines=9> */
.L_x_19430:
[----:B------:R-:W-:Y:S04]  /*59a0*/  BSSY.RECONVERGENT B3, `(.L_x_19437) ;  /* 0x000000f000037945 */ /* 0x000fe80003800200 */
[----:B------:R-:W-:Y:S05]  /*59b0*/  @!P1 BRA `(.L_x_19438) ;  /* 0x0000000000349947 */ /* 0x000fea0003800000 */
[----:B-1----:R-:W-:Y:S01]  /*59c0*/  FFMA.FTZ R184, R217, R190, R189 ;  /* 0x000000bed9b87223 */ /* 0x002fe200000100bd */
[----:B------:R-:W-:-:S03]  /*59d0*/  ISETP.GT.AND P6, PT, R9, RZ, PT ;  /* 0x000000ff0900720c */ /* 0x000fc60003fc4270 */
[----:B------:R-:W-:-:S04]  /*59e0*/  FADD.FTZ R184, R244, -R184 ;  /* 0x800000b8f4b87221 */ /* 0x000fc80000010000 */
[----:B-----5:R-:W-:-:S05]  /*59f0*/  FMUL.FTZ R184, R8, R184 ;  /* 0x000000b808b87220 */ /* 0x020fca0000410000 */
[----:B------:R-:W-:Y:S02]  /*5a00*/  FSEL R184, R184, RZ, P6 ;  /* 0x000000ffb8b87208 */ /* 0x000fe40003000000 */
[----:B------:R-:W-:-:S03]  /*5a10*/  LOP3.LUT P6, RZ, R5, 0xff, RZ, 0xc0, !PT ;  /* 0x000000ff05ff7812 */ /* 0x000fc600078cc0ff */
[----:B------:R-:W-:-:S04]  /*5a20*/  FMUL.FTZ R184, R184, UR13 ;  /* 0x0000000db8b87c20 */ /* 0x000fc80008410000 */
[----:B------:R-:W-:-:S04]  /*5a30*/  FMUL.FTZ R184, R184, UR12 ;  /* 0x0000000cb8b87c20 */ /* 0x000fc80008410000 */
[-C--:B0-----:R-:W-:Y:S01]  /*5a40*/  FMUL.FTZ R191, R180, R184.reuse ;  /* 0x000000b8b4bf7220 */ /* 0x081fe20000410000 */
[----:B------:R-:W-:-:S04]  /*5a50*/  FMUL.FTZ R184, R24, R184 ;  /* 0x000000b818b87220 */ /* 0x000fc80000410000 */
[----:B------:R-:W-:Y:S02]  /*5a60*/  FSEL R191, R191, RZ, P6 ;  /* 0x000000ffbfbf7208 */ /* 0x000fe40003000000 */
[----:B------:R-:W-:-:S03]  /*5a70*/  SEL R184, R184, RZ, P6 ;  /* 0x000000ffb8b87207 */ /* 0x000fc60003000000 */
[----:B------:R-:W-:-:S07]  /*5a80*/  FADD.FTZ R116, R116, R191 ;  /* 0x000000bf74747221 */ /* 0x000fce0000010000 */
.L_x_19438:
[----:B------:R-:W-:Y:S05]  /*5a90*/  BSYNC.RECONVERGENT B3 ;  /* 0x0000000000037941 */ /* 0x000fea0003800200 */
.L_x_19437:
        /* <DEDUP_REMOVED lines=15> */
.L_x_19440:
[----:B------:R-:W-:Y:S05]  /*5b90*/  BSYNC.RECONVERGENT B3 ;  /* 0x0000000000037941 */ /* 0x000fea0003800200 */
.L_x_19439:
        /* <DEDUP_REMOVED lines=15> */
.L_x_19442:
[----:B------:R-:W-:Y:S05]  /*5c90*/  BSYNC.RECONVERGENT B3 ;  /* 0x0000000000037941 */ /* 0x000fea0003800200 */
.L_x_19441:
[----:B------:R-:W-:Y:S05]  /*5ca0*/  @!P1 BRA `(.L_x_19423) ;  /* 0x0000000000389947 */ /* 0x000fea0003800000 */
[----:B0-----:R-:W2:Y:S01]  /*5cb0*/  LDL R191, [R1+0x18] ;  /* 0x0000180001bf7983 */ /* 0x001ea20000100800 */
[----:B-1----:R-:W-:Y:S01]  /*5cc0*/  FFMA.FTZ R187, R251, R190, R189 ;  /* 0x000000befbbb7223 */ /* 0x002fe200000100bd */
        /* <DEDUP_REMOVED lines=11> */
[----:B------:R-:W-:-:S07]  /*5d80*/  FADD.FTZ R119, R119, R191 ;  /* 0x000000bf77777221 */ /* 0x000fce0000010000 */
.L_x_19423:
[----:B------:R-:W-:Y:S05]  /*5d90*/  BSYNC.RECONVERGENT B2 ;  /* 0x0000000000027941 */ /* 0x000fea0003800200 */
.L_x_19414:
[----:B------:R-:W-:-:S13]  /*5da0*/  LOP3.LUT P6, RZ, R15, 0x1, RZ, 0xc0, !PT ;  /* 0x000000010fff7812 */ /* 0x000fda00078cc0ff */
[----:B-1----:R-:W1:Y:S02]  /*5db0*/  @P6 LDC.64 R192, c[0x0][0x478] ;  /* 0x00011e00ffc06b82 */ /* 0x002e640000000a00 */
[C---:B-1----:R-:W-:Y:S01]  /*5dc0*/  @P6 IMAD.WIDE.U32 R192, R188.reuse, 0x10, R192 ;  /* 0x00000010bcc06825 */ /* 0x042fe200078e00c0 */
[----:B------:R-:W-:-:S04]  /*5dd0*/  IADD3 R188, PT, PT, R188, 0x20, RZ ;  /* 0x00000020bcbc7810 */ /* 0x000fc80007ffe0ff */
[----:B------:R1:W-:Y:S02]  /*5de0*/  @P6 STG.E.128 desc[UR6][R192.64], R64 ;  /* 0x00000040c0006986 */ /* 0x0003e4000c101d06 */
[----:B-1----:R-:W1:Y:S02]  /*5df0*/  @P1 LDC.64 R192, c[0x0][0x468] ;  /* 0x00011a00ffc01b82 */ /* 0x002e640000000a00 */
[C---:B-1----:R-:W-:Y:S01]  /*5e00*/  @P1 IMAD.WIDE.U32 R192, R7.reuse, 0x10, R192 ;  /* 0x0000001007c01825 */ /* 0x042fe200078e00c0 */
[----:B------:R-:W-:-:S04]  /*5e10*/  IADD3 R7, PT, PT, R7, 0x20, RZ ;  /* 0x0000002007077810 */ /* 0x000fc80007ffe0ff */
[----:B------:R2:W-:Y:S03]  /*5e20*/  @P1 STG.E.128 desc[UR6][R192.64], R184 ;  /* 0x000000b8c0001986 */ /* 0x0005e6000c101d06 */
.L_x_19411:
[----:B------:R-:W-:Y:S05]  /*5e30*/  BSYNC.RECONVERGENT B1 ;  /* 0x0000000000017941 */ /* 0x000fea0003800200 */
.L_x_19410:
[----:B------:R-:W-:Y:S04]  /*5e40*/  BSSY.RECONVERGENT B1, `(.L_x_19443) ;  /* 0x0000120000017945 */ /* 0x000fe80003800200 */
[----:B------:R-:W-:Y:S05]  /*5e50*/  @!P2 BRA `(.L_x_19444) ;  /* 0x000000100078a947 */ /* 0x000fea0003800000 */
[----:B------:R-:W-:Y:S04]  /*5e60*/  BSSY.RECONVERGENT B2, `(.L_x_19445) ;  /* 0x0000005000027945 */ /* 0x000fe80003800200 */
[----:B------:R-:W-:Y:S05]  /*5e70*/  @!P1 BRA `(.L_x_19446) ;  /* 0x00000000000c9947 */ /* 0x000fea0003800000 */
[----:B-----5:R-:W3:Y:S02]  /*5e80*/  LDC.64 R180, c[0x0][0x390] ;  /* 0x0000e400ffb47b82 */ /* 0x020ee40000000a00 */
[----:B---3--:R-:W-:-:S06]  /*5e90*/  IMAD.WIDE.U32 R180, R7, 0x10, R180 ;  /* 0x0000001007b47825 */ /* 0x008fcc00078e00b4 */
[----:B------:R-:W5:Y:S02]  /*5ea0*/  LDG.E.128 R180, desc[UR6][R180.64] ;  /* 0x00000006b4b47981 */ /* 0x000f64000c1e1d00 */
.L_x_19446:
[----:B------:R-:W-:Y:S05]  /*5eb0*/  BSYNC.RECONVERGENT B2 ;  /* 0x0000000000027941 */ /* 0x000fea0003800200 */
.L_x_19445:
        /* <DEDUP_REMOVED lines=20> */
[----:B-12---:R-:W-:-:S03]  /*6000*/  SEL R184, R65, RZ, P6 ;  /* 0x000000ff41b87207 */ /* 0x006fc60003000000 */
[----:B------:R-:W-:-:S07]  /*6010*/  FADD.FTZ R120, R120, R66 ;  /* 0x0000004278787221 */ /* 0x000fce0000010000 */
.L_x_19451:
[----:B------:R-:W-:Y:S05]  /*6020*/  BSYNC.RECONVERGENT B3 ;  /* 0x0000000000037941 */ /* 0x000fea0003800200 */
.L_x_19450:
        /* <DEDUP_REMOVED lines=14> */
.L_x_19453:
[----:B------:R-:W-:Y:S05]  /*6110*/  BSYNC.RECONVERGENT B3 ;  /* 0x0000000000037941 */ /* 0x000fea0003800200 */
.L_x_19452:
        /* <DEDUP_REMOVED lines=9> */
[-C--:B-12---:R-:W-:Y:S01]  /*61b0*/  FMUL.FTZ R186, R182, R67.reuse ;  /* 0x00000043b6ba7220 */ /* 0x086fe20000410000 */
[----:B------:R-:W-:-:S04]  /*61c0*/  FMUL.FTZ R67, R30, R67 ;  /* 0x000000431e437220 */ /* 0x000fc80000410000 */
[----:B------:R-:W-:-:S05]  /*61d0*/  FSEL R186, R186, RZ, P6 ;  /* 0x000000ffbaba7208 */ /* 0x000fca0003000000 */
[----:B------:R-:W-:Y:S01]  /*61e0*/  FADD.FTZ R122, R122, R186 ;  /* 0x000000ba7a7a7221 */ /* 0x000fe20000010000 */
[----:B------:R-:W-:-:S07]  /*61f0*/  SEL R186, R67, RZ, P6 ;  /* 0x000000ff43ba7207 */ /* 0x000fce0003000000 */
.L_x_19455:
[----:B------:R-:W-:Y:S05]  /*6200*/  BSYNC.RECONVERGENT B3 ;  /* 0x0000000000037941 */ /* 0x000fea0003800200 */
.L_x_19454:
[----:B0-----:R-:W3:Y:S01]  /*6210*/  LDL R191, [R1+0x14] ;  /* 0x0000140001bf7983 */ /* 0x001ee20000100800 */
[----:B------:R-:W-:-:S04]  /*6220*/  @P0 FFMA.FTZ R67, R250, R190, R189 ;  /* 0x000000befa430223 */ /* 0x000fc800000100bd */
[----:B---3--:R-:W-:Y:S01]  /*6230*/  @P0 FADD.FTZ R191, R191, -R67 ;  /* 0x80000043bfbf0221 */ /* 0x008fe20000010000 */
[----:B------:R-:W-:-:S03]  /*6240*/  MOV R67, R155 ;  /* 0x0000009b00437202 */ /* 0x000fc60000000f00 */
[----:B------:R-:W-:Y:S01]  /*6250*/  @P0 FFMA.FTZ R67, R8, R191, R155 ;  /* 0x000000bf08430223 */ /* 0x000fe2000001009b */
[----:B------:R-:W-:Y:S06]  /*6260*/  @!P1 BRA `(.L_x_19456) ;  /* 0x0000000c00509947 */ /* 0x000fec0003800000 */
[----:B-12---:R-:W-:Y:S01]  /*6270*/  FMUL.FTZ R187, R67, UR13 ;  /* 0x0000000d43bb7c20 */ /* 0x006fe20008410000 */
        /* <DEDUP_REMOVED lines=8> */
.L_x_19449:
[----:B------:R-:W-:Y:S04]  /*6300*/  BSSY.RECONVERGENT B3, `(.L_x_19457) ;  /* 0x000000e000037945 */ /* 0x000fe80003800200 */
[----:B------:R-:W-:Y:S05]  /*6310*/  @!P1 BRA `(.L_x_19458) ;  /* 0x0000000000309947 */ /* 0x000fea0003800000 */
[----:B-12---:R-:W-:Y:S01]  /*6320*/  @P0 FFMA.FTZ R184, R216, R190, R189 ;  /* 0x000000bed8b80223 */ /* 0x006fe200000100bd */
        /* <DEDUP_REMOVED lines=11> */
.L_x_19458:
[----:B------:R-:W-:Y:S05]  /*63e0*/  BSYNC.RECONVERGENT B3 ;  /* 0x0000000000037941 */ /* 0x000fea0003800200 */
.L_x_19457:
        /* <DEDUP_REMOVED lines=14> */
.L_x_19460:
[----:B------:R-:W-:Y:S05]  /*64d0*/  BSYNC.RECONVERGENT B3 ;  /* 0x0000000000037941 */ /* 0x000fea0003800200 */
.L_x_19459:
        /* <DEDUP_REMOVED lines=14> */
.L_x_19462:
[----:B------:R-:W-:Y:S05]  /*65c0*/  BSYNC.RECONVERGENT B3 ;  /* 0x0000000000037941 */ /* 0x000fea0003800200 */
.L_x_19461:
[----:B------:R-:W-:Y:S05]  /*65d0*/  @!P1 BRA `(.L_x_19456) ;  /* 0x0000000800749947 */ /* 0x000fea0003800000 */
[----:B0-----:R-:W3:Y:S01]  /*65e0*/  LDL R191, [R1+0x14] ;  /* 0x0000140001bf7983 */ /* 0x001ee20000100800 */
[----:B-12---:R-:W-:Y:S01]  /*65f0*/  @P0 FFMA.FTZ R187, R250, R190, R189 ;  /* 0x000000befabb0223 */ /* 0x006fe200000100bd */
[----:B-----5:R-:W-:-:S03]  /*6600*/  ISETP.GE.U32.AND P6, PT, R4, 0x1000000, PT ;  /* 0x010000000400780c */ /* 0x020fc60003fc6070 */
[----:B---3--:R-:W-:Y:S01]  /*6610*/  @P0 FADD.FTZ R187, R191, -R187 ;  /* 0x800000bbbfbb0221 */ /* 0x008fe20000010000 */
        /* <DEDUP_REMOVED lines=10> */
.L_x_19448:
[----:B------:R-:W-:-:S04]  /*66c0*/  UISETP.NE.U32.AND UP0, UPT, UR20, URZ, UPT ;  /* 0x000000ff1400728c */ /* 0x000fc8000bf05070 */
[----:B------:R-:W-:-:S06]  /*66d0*/  UISETP.NE.AND.EX UP0, UPT, UR21, URZ, UPT, UP0 ;  /* 0x000000ff1500728c */ /* 0x000fcc000bf05300 */
[----:B------:R-:W-:-:S13]  /*66e0*/  PLOP3.LUT P2, PT, PT, PT, UP0, 0x80, 0x8 ;  /* 0x000000000008781c */ /* 0x000fda0003f4f008 */
[----:B------:R-:W-:Y:S05]  /*66f0*/  @!P2 BRA `(.L_x_19463) ;  /* 0x000000040030a947 */ /* 0x000fea0003800000 */
[----:B0-----:R-:W3:Y:S01]  /*6700*/  LDL R191, [R1+0x14] ;  /* 0x0000140001bf7983 */ /* 0x001ee20000100800 */
        /* <DEDUP_REMOVED lines=15> */
[----:B---3--:R-:W-:-:S04]  /*6800*/  FADD.FTZ R67, R191, -R67 ;  /* 0x80000043bf437221 */ /* 0x008fc80000010000 */
[----:B------:R-:W-:-:S05]  /*6810*/  FMUL.FTZ R67, R8, R67 ;  /* 0x0000004308437220 */ /* 0x000fca0000410000 */
[----:B------:R-:W-:Y:S01]  /*6820*/  FSEL R67, R67, RZ, P6 ;  /* 0x000000ff43437208 */ /* 0x000fe20003000000 */
[----:B------:R-:W-:Y:S06]  /*6830*/  @!P1 BRA `(.L_x_19465) ;  /* 0x0000000000349947 */ /* 0x000fec0003800000 */
[----:B-12---:R-:W-:Y:S01]  /*6840*/  FFMA.FTZ R184, R216, R190, R189 ;  /* 0x000000bed8b87223 */ /* 0x006fe200000100bd */
        /* <DEDUP_REMOVED lines=12> */
.L_x_19465:
[----:B------:R-:W-:Y:S05]  /*6910*/  BSYNC.RECONVERGENT B3 ;  /* 0x0000000000037941 */ /* 0x000fea0003800200 */
.L_x_19464:
[----:B------:R-:W-:Y:S04]  /*6920*/  BSSY.RECONVERGENT B3, `(.L_x_19466) ;  /* 0x000000f000037945 */ /* 0x000fe80003800200 */
[----:B------:R-:W-:Y:S05]  /*6930*/  @!P1 BRA `(.L_x_19467) ;  /* 0x0000000000349947 */ /* 0x000fea0003800000 */
        /* <DEDUP_REMOVED lines=13> */
.L_x_19467:
[----:B------:R-:W-:Y:S05]  /*6a10*/  BSYNC.RECONVERGENT B3 ;  /* 0x0000000000037941 */ /* 0x000fea0003800200 */
.L_x_19466:
        /* <DEDUP_REMOVED lines=15> */
.L_x_19469:
[----:B------:R-:W-:Y:S05]  /*6b10*/  BSYNC.RECONVERGENT B3 ;  /* 0x0000000000037941 */ /* 0x000fea0003800200 */
.L_x_19468:
[----:B------:R-:W-:Y:S05]  /*6b20*/  @!P1 BRA `(.L_x_19456) ;  /* 0x0000000400209947 */ /* 0x000fea0003800000 */
        /* <DEDUP_REMOVED lines=9> */
.L_x_19463:
[----:B------:R-:W-:Y:S04]  /*6bc0*/  BSSY.RECONVERGENT B3, `(.L_x_19470) ;  /* 0x000000f000037945 */ /* 0x000fe80003800200 */
[----:B------:R-:W-:Y:S05]  /*6bd0*/  @!P1 BRA `(.L_x_19471) ;  /* 0x0000000000349947 */ /* 0x000fea0003800000 */
[----:B-12---:R-:W-:Y:S01]  /*6be0*/  FFMA.FTZ R184, R216, R190, R189 ;  /* 0x000000bed8b87223 */ /* 0x006fe200000100bd */
        /* <DEDUP_REMOVED lines=12> */
.L_x_19471:
[----:B------:R-:W-:Y:S05]  /*6cb0*/  BSYNC.RECONVERGENT B3 ;  /* 0x0000000000037941 */ /* 0x000fea0003800200 */
.L_x_19470:
        /* <DEDUP_REMOVED lines=15> */
.L_x_19473:
[----:B------:R-:W-:Y:S05]  /*6db0*/  BSYNC.RECONVERGENT B3 ;  /* 0x0000000000037941 */ /* 0x000fea0003800200 */
.L_x_19472:
        /* <DEDUP_REMOVED lines=15> */
.L_x_19475:
[----:B------:R-:W-:Y:S05]  /*6eb0*/  BSYNC.RECONVERGENT B3 ;  /* 0x0000000000037941 */ /* 0x000fea0003800200 */
.L_x_19474:
[----:B------:R-:W-:Y:S05]  /*6ec0*/  @!P1 BRA `(.L_x_19456) ;  /* 0x0000000000389947 */ /* 0x000fea0003800000 */
[----:B0-----:R-:W3:Y:S01]  /*6ed0*/  LDL R191, [R1+0x14] ;  /* 0x0000140001bf7983 */ /* 0x001ee20000100800 */
[----:B-12---:R-:W-:Y:S01]  /*6ee0*/  FFMA.FTZ R187, R250, R190, R189 ;  /* 0x000000befabb7223 */ /* 0x006fe200000100bd */
[----:B------:R-:W-:-:S03]  /*6ef0*/  ISETP.GT.AND P6, PT, R9, RZ, PT ;  /* 0x000000ff0900720c */ /* 0x000fc60003fc4270 */
[----:B---3--:R-:W-:-:S04]  /*6f00*/  FADD.FTZ R187, R191, -R187 ;  /* 0x800000bbbfbb7221 */ /* 0x008fc80000010000 */
        /* <DEDUP_REMOVED lines=10> */
.L_x_19456:
[----:B------:R-:W-:Y:S05]  /*6fb0*/  BSYNC.RECONVERGENT B2 ;  /* 0x0000000000027941 */ /* 0x000fea0003800200 */
.L_x_19447:
[----:B-12---:R-:W1:Y:S02]  /*6fc0*/  @P2 LDC.64 R192, c[0x0][0x478] ;  /* 0x00011e00ffc02b82 */ /* 0x006e640000000a00 */
[C---:B-1----:R-:W-:Y:S01]  /*6fd0*/  @P2 IMAD.WIDE.U32 R192, R188.reuse, 0x10, R192 ;  /* 0x00000010bcc02825 */ /* 0x042fe200078e00c0 */
[----:B------:R-:W-:-:S04]  /*6fe0*/  IADD3 R188, PT, PT, R188, 0x20, RZ ;  /* 0x00000020bcbc7810 */ /* 0x000fc80007ffe0ff */
[----:B------:R1:W-:Y:S02]  /*6ff0*/  @P2 STG.E.128 desc[UR6][R192.64], R64 ;  /* 0x00000040c0002986 */ /* 0x0003e4000c101d06 */
[----:B-1----:R-:W1:Y:S02]  /*7000*/  @P1 LDC.64 R192, c[0x0][0x468] ;  /* 0x00011a00ffc01b82 */ /* 0x002e640000000a00 */
[C---:B-1----:R-:W-:Y:S01]  /*7010*/  @P1 IMAD.WIDE.U32 R192, R7.reuse, 0x10, R192 ;  /* 0x0000001007c01825 */ /* 0x042fe200078e00c0 */
[----:B------:R-:W-:-:S04]  /*7020*/  IADD3 R7, PT, PT, R7, 0x20, RZ ;  /* 0x0000002007077810 */ /* 0x000fc80007ffe0ff */
[----:B------:R3:W-:Y:S03]  /*7030*/  @P1 STG.E.128 desc[UR6][R192.64], R184 ;  /* 0x000000b8c0001986 */ /* 0x0007e6000c101d06 */
.L_x_19444:
[----:B------:R-:W-:Y:S05]  /*7040*/  BSYNC.RECONVERGENT B1 ;  /* 0x0000000000017941 */ /* 0x000fea0003800200 */
.L_x_19443:
[----:B------:R-:W-:Y:S01]  /*7050*/  LOP3.LUT P2, RZ, R15, 0x4, RZ, 0xc0, !PT ;  /* 0x000000040fff7812 */ /* 0x000fe2000784c0ff */
[----:B------:R-:W-:-:S12]  /*7060*/  BSSY.RECONVERGENT B1, `(.L_x_19476) ;  /* 0x0000120000017945 */ /* 0x000fd80003800200 */
[----:B------:R-:W-:Y:S05]  /*7070*/  @!P2 BRA `(.L_x_19477) ;  /* 0x000000100078a947 */ /* 0x000fea0003800000 */
[----:B------:R-:W-:Y:S04]  /*7080*/  BSSY.RECONVERGENT B2, `(.L_x_19478) ;  /* 0x0000005000027945 */ /* 0x000fe80003800200 */
[----:B------:R-:W-:Y:S05]  /*7090*/  @!P1 BRA `(.L_x_19479) ;  /* 0x00000000000c9947 */ /* 0x000fea0003800000 */
[----:B-----5:R-:W4:Y:S02]  /*70a0*/  LDC.64 R180, c[0x0][0x390] ;  /* 0x0000e400ffb47b82 */ /* 0x020f240000000a00 */
[----:B----4-:R-:W-:-:S06]  /*70b0*/  IMAD.WIDE.U32 R180, R7, 0x10, R180 ;  /* 0x0000001007b47825 */ /* 0x010fcc00078e00b4 */
[----:B------:R-:W5:Y:S02]  /*70c0*/  LDG.E.128 R180, desc[UR6][R180.64] ;  /* 0x00000006b4b47981 */ /* 0x000f64000c1e1d00 */
.L_x_19479:
[----:B------:R-:W-:Y:S05]  /*70d0*/  BSYNC.RECONVERGENT B2 ;  /* 0x0000000000027941 */ /* 0x000fea0003800200 */
.L_x_19478:
        /* <DEDUP_REMOVED lines=20> */
[----:B-123--:R-:W-:-:S03]  /*7220*/  SEL R184, R65, RZ, P6 ;  /* 0x000000ff41b87207 */ /* 0x00efc60003000000 */
[----:B------:R-:W-:-:S07]  /*7230*/  FADD.FTZ R124, R124, R66 ;  /* 0x000000427c7c7221 */ /* 0x000fce0000010000 */
.L_x_19484:
[----:B------:R-:W-:Y:S05]  /*7240*/  BSYNC.RECONVERGENT B3 ;  /* 0x0000000000037941 */ /* 0x000fea0003800200 */
.L_x_19483:
        /* <DEDUP_REMOVED lines=14> */
.L_x_19486:
[----:B------:R-:W-:Y:S05]  /*7330*/  BSYNC.RECONVERGENT B3 ;  /* 0x0000000000037941 */ /* 0x000fea0003800200 */
.L_x_19485:
        /* <DEDUP_REMOVED lines=9> */
[-C--:B-123--:R-:W-:Y:S01]  /*73d0*/  FMUL.FTZ R186, R182, R67.reuse ;  /* 0x00000043b6ba7220 */ /* 0x08efe20000410000 */
[----:B------:R-:W-:-:S04]  /*73e0*/  FMUL.FTZ R67, R34, R67 ;  /* 0x0000004322437220 */ /* 0x000fc80000410000 */
[----:B------:R-:W-:-:S05]  /*73f0*/  FSEL R186, R186, RZ, P6 ;  /* 0x000000ffbaba7208 */ /* 0x000fca0003000000 */
[----:B------:R-:W-:Y:S01]  /*7400*/  FADD.FTZ R126, R126, R186 ;  /* 0x000000ba7e7e7221 */ /* 0x000fe20000010000 */
[----:B------:R-:W-:-:S07]  /*7410*/  SEL R186, R67, RZ, P6 ;  /* 0x000000ff43ba7207 */ /* 0x000fce0003000000 */
.L_x_19488:
[----:B------:R-:W-:Y:S05]  /*7420*/  BSYNC.RECONVERGENT B3 ;  /* 0x0000000000037941 */ /* 0x000fea0003800200 */
.L_x_19487:
[----:B0-----:R-:W4:Y:S01]  /*7430*/  LDL R191, [R1+0x10] ;  /* 0x0000100001bf7983 */ /* 0x001f220000100800 */
[----:B------:R-:W-:-:S04]  /*7440*/  @P0 FFMA.FTZ R67, R249, R190, R189 ;  /* 0x000000bef9430223 */ /* 0x000fc800000100bd */
[----:B----4-:R-:W-:Y:S01]  /*7450*/  @P0 FADD.FTZ R191, R191, -R67 ;  /* 0x80000043bfbf0221 */ /* 0x010fe20000010000 */
[----:B------:R-:W-:-:S03]  /*7460*/  MOV R67, R159 ;  /* 0x0000009f00437202 */ /* 0x000fc60000000f00 */
[----:B------:R-:W-:Y:S01]  /*7470*/  @P0 FFMA.FTZ R67, R8, R191, R159 ;  /* 0x000000bf08430223 */ /* 0x000fe2000001009f */
[----:B------:R-:W-:Y:S06]  /*7480*/  @!P1 BRA `(.L_x_19489) ;  /* 0x0000000c00509947 */ /* 0x000fec0003800000 */
[----:B-123--:R-:W-:Y:S01]  /*7490*/  FMUL.FTZ R187, R67, UR13 ;  /* 0x0000000d43bb7c20 */ /* 0x00efe20008410000 */
        /* <DEDUP_REMOVED lines=8> */
.L_x_19482:
[----:B------:R-:W-:Y:S04]  /*7520*/  BSSY.RECONVERGENT B3, `(.L_x_19490) ;  /* 0x000000e000037945 */ /* 0x000fe80003800200 */
[----:B------:R-:W-:Y:S05]  /*7530*/  @!P1 BRA `(.L_x_19491) ;  /* 0x0000000000309947 */ /* 0x000fea0003800000 */
[----:B-123--:R-:W-:Y:S01]  /*7540*/  @P0 FFMA.FTZ R184, R215, R190, R189 ;  /* 0x000000bed7b80223 */ /* 0x00efe200000100bd */
        /* <DEDUP_REMOVED lines=11> */
.L_x_19491:
[----:B------:R-:W-:Y:S05]  /*7600*/  BSYNC.RECONVERGENT B3 ;  /* 0x0000000000037941 */ /* 0x000fea0003800200 */
.L_x_19490:
        /* <DEDUP_REMOVED lines=14> */
.L_x_19493:
[----:B------:R-:W-:Y:S05]  /*76f0*/  BSYNC.RECONVERGENT B3 ;  /* 0x0000000000037941 */ /* 0x000fea0003800200 */
.L_x_19492:
        /* <DEDUP_REMOVED lines=14> */
.L_x_19495:
[----:B------:R-:W-:Y:S05]  /*77e0*/  BSYNC.RECONVERGENT B3 ;  /* 0x0000000000037941 */ /* 0x000fea0003800200 */
.L_x_19494:
[----:B------:R-:W-:Y:S05]  /*77f0*/  @!P1 BRA `(.L_x_19489) ;  /* 0x0000000800749947 */ /* 0x000fea0003800000 */
[----:B0-----:R-:W4:Y:S01]  /*7800*/  LDL R191, [R1+0x10] ;  /* 0x0000100001bf7983 */ /* 0x001f220000100800 */
[----:B-123--:R-:W-:Y:S01]  /*7810*/  @P0 FFMA.FTZ R187, R249, R190, R189 ;  /* 0x000000bef9bb0223 */ /* 0x00efe200000100bd */
[----:B-----5:R-:W-:-:S03]  /*7820*/  ISETP.GE.U32.AND P6, PT, R3, 0x1000000, PT ;  /* 0x010000000300780c */ /* 0x020fc60003fc6070 */
[----:B----4-:R-:W-:Y:S01]  /*7830*/  @P0 FADD.FTZ R187, R191, -R187 ;  /* 0x800000bbbfbb0221 */ /* 0x010fe20000010000 */
        /* <DEDUP_REMOVED lines=10> */
.L_x_19481:
[----:B------:R-:W-:-:S04]  /*78e0*/  UISETP.NE.U32.AND UP0, UPT, UR20, URZ, UPT ;  /* 0x000000ff1400728c */ /* 0x000fc8000bf05070 */
[----:B------:R-:W-:-:S06]  /*78f0*/  UISETP.NE.AND.EX UP0, UPT, UR21, URZ, UPT, UP0 ;  /* 0x000000ff1500728c */ /* 0x000fcc000bf05300 */
[----:B------:R-:W-:-:S13]  /*7900*/  PLOP3.LUT P2, PT, PT, PT, UP0, 0x80, 0x8 ;  /* 0x000000000008781c */ /* 0x000fda0003f4f008 */
[----:B------:R-:W-:Y:S05]  /*7910*/  @!P2 BRA `(.L_x_19496) ;  /* 0x000000040030a947 */ /* 0x000fea0003800000 */
[----:B0-----:R-:W4:Y:S01]  /*7920*/  LDL R191, [R1+0x10] ;  /* 0x0000100001bf7983 */ /* 0x001f220000100800 */
        /* <DEDUP_REMOVED lines=15> */
[----:B----4-:R-:W-:-:S04]  /*7a20*/  FADD.FTZ R67, R191, -R67 ;  /* 0x80000043bf437221 */ /* 0x010fc80000010000 */
[----:B------:R-:W-:-:S05]  /*7a30*/  FMUL.FTZ R67, R8, R67 ;  /* 0x0000004308437220 */ /* 0x000fca0000410000 */
[----:B------:R-:W-:Y:S01]  /*7a40*/  FSEL R67, R67, RZ, P6 ;  /* 0x000000ff43437208 */ /* 0x000fe20003000000 */
[----:B------:R-:W-:Y:S06]  /*7a50*/  @!P1 BRA `(.L_x_19498) ;  /* 0x0000000000349947 */ /* 0x000fec0003800000 */
[----:B-123--:R-:W-:Y:S01]  /*7a60*/  FFMA.FTZ R184, R215, R190, R189 ;  /* 0x000000bed7b87223 */ /* 0x00efe200000100bd */
        /* <DEDUP_REMOVED lines=12> */
.L_x_19498:
[----:B------:R-:W-:Y:S05]  /*7b30*/  BSYNC.RECONVERGENT B3 ;  /* 0x0000000000037941 */ /* 0x000fea0003800200 */
.L_x_19497:
[----:B------:R-:W-:Y:S04]  /*7b40*/  BSSY.RECONVERGENT B3, `(.L_x_19499) ;  /* 0x000000f000037945 */ /* 0x000fe80003800200 */
[----:B------:R-:W-:Y:S05]  /*7b50*/  @!P1 BRA `(.L_x_19500) ;  /* 0x0000000000349947 */ /* 0x000fea0003800000 */
        /* <DEDUP_REMOVED lines=13> */
.L_x_19500:
[----:B------:R-:W-:Y:S05]  /*7c30*/  BSYNC.RECONVERGENT B3 ;  /* 0x0000000000037941 */ /* 0x000fea0003800200 */
.L_x_19499:
        /* <DEDUP_REMOVED lines=15> */
.L_x_19502:
[----:B------:R-:W-:Y:S05]  /*7d30*/  BSYNC.RECONVERGENT B3 ;  /* 0x0000000000037941 */ /* 0x000fea0003800200 */
.L_x_19501:
[----:B------:R-:W-:Y:S05]  /*7d40*/  @!P1 BRA `(.L_x_19489) ;  /* 0x0000000400209947 */ /* 0x000fea0003800000 */
        /* <DEDUP_REMOVED lines=9> */
.L_x_19496:
[----:B------:R-:W-:Y:S04]  /*7de0*/  BSSY.RECONVERGENT B3, `(.L_x_19503) ;  /* 0x000000f000037945 */ /* 0x000fe80003800200 */
[----:B------:R-:W-:Y:S05]  /*7df0*/  @!P1 BRA `(.L_x_19504) ;  /* 0x0000000000349947 */ /* 0x000fea0003800000 */
[----:B-123--:R-:W-:Y:S01]  /*7e00*/  FFMA.FTZ R184, R215, R190, R189 ;  /* 0x000000bed7b87223 */ /* 0x00efe200000100bd */
        /* <DEDUP_REMOVED lines=12> */
.L_x_19504:
[----:B------:R-:W-:Y:S05]  /*7ed0*/  BSYNC.RECONVERGENT B3 ;  /* 0x0000000000037941 */ /* 0x000fea0003800200 */
.L_x_19503:
        /* <DEDUP_REMOVED lines=15> */
.L_x_19506:
[----:B------:R-:W-:Y:S05]  /*7fd0*/  BSYNC.RECONVERGENT B3 ;  /* 0x0000000000037941 */ /* 0x000fea0003800200 */
.L_x_19505:
        /* <DEDUP_REMOVED lines=15> */
.L_x_19508:
[----:B------:R-:W-:Y:S05]  /*80d0*/  BSYNC.RECONVERGENT B3 ;  /* 0x0000000000037941 */ /* 0x000fea0003800200 */
.L_x_19507:
[----:B------:R-:W-:Y:S05]  /*80e0*/  @!P1 BRA `(.L_x_19489) ;  /* 0x0000000000389947 */ /* 0x000fea0003800000 */
[----:B0-----:R-:W4:Y:S01]  /*80f0*/  LDL R191, [R1+0x10] ;  /* 0x0000100001bf7983 */ /* 0x001f220000100800 */
[----:B-123--:R-:W-:Y:S01]  /*8100*/  FFMA.FTZ R187, R249, R190, R189 ;  /* 0x000000bef9bb7223 */ /* 0x00efe200000100bd */
[----:B------:R-:W-:-:S03]  /*8110*/  ISETP.GT.AND P6, PT, R9, RZ, PT ;  /* 0x000000ff0900720c */ /* 0x000fc60003fc4270 */
[----:B----4-:R-:W-:-:S04]  /*8120*/  FADD.FTZ R187, R191, -R187 ;  /* 0x800000bbbfbb7221 */ /* 0x010fc80000010000 */
        /* <DEDUP_REMOVED lines=10> */
.L_x_19489:
[----:B------:R-:W-:Y:S05]  /*81d0*/  BSYNC.RECONVERGENT B2 ;  /* 0x0000000000027941 */ /* 0x000fea0003800200 */
.L_x_19480:
[----:B-123--:R-:W1:Y:S02]  /*81e0*/  @P2 LDC.64 R192, c[0x0][0x478] ;  /* 0x00011e00ffc02b82 */ /* 0x00ee640000000a00 */
[C---:B-1----:R-:W-:Y:S01]  /*81f0*/  @P2 IMAD.WIDE.U32 R192, R188.reuse, 0x10, R192 ;  /* 0x00000010bcc02825 */ /* 0x042fe200078e00c0 */
[----:B------:R-:W-:-:S04]  /*8200*/  IADD3 R188, PT, PT, R188, 0x20, RZ ;  /* 0x00000020bcbc7810 */ /* 0x000fc80007ffe0ff */
[----:B------:R1:W-:Y:S02]  /*8210*/  @P2 STG.E.128 desc[UR6][R192.64], R64 ;  /* 0x00000040c0002986 */ /* 0x0003e4000c101d06 */
[----:B-1----:R-:W1:Y:S02]  /*8220*/  @P1 LDC.64 R192, c[0x0][0x468] ;  /* 0x00011a00ffc01b82 */ /* 0x002e640000000a00 */
[C---:B-1----:R-:W-:Y:S01]  /*8230*/  @P1 IMAD.WIDE.U32 R192, R7.reuse, 0x10, R192 ;  /* 0x0000001007c01825 */ /* 0x042fe200078e00c0 */
[----:B------:R-:W-:-:S04]  /*8240*/  IADD3 R7, PT, PT, R7, 0x20, RZ ;  /* 0x0000002007077810 */ /* 0x000fc80007ffe0ff */
[----:B------:R4:W-:Y:S03]  /*8250*/  @P1 STG.E.128 desc[UR6][R192.64], R184 ;  /* 0x000000b8c0001986 */ /* 0x0009e6000c101d06 */
.L_x_19477:
[----:B------:R-:W-:Y:S05]  /*8260*/  BSYNC.RECONVERGENT B1 ;  /* 0x0000000000017941 */ /* 0x000fea0003800200 */
.L_x_19476:
[----:B------:R-:W-:Y:S04]  /*8270*/  BSSY.RECONVERGENT B1, `(.L_x_19509) ;  /* 0x0000120000017945 */ /* 0x000fe80003800200 */
[----:B------:R-:W-:Y:S05]  /*8280*/  @!P3 BRA `(.L_x_19510) ;  /* 0x000000100078b947 */ /* 0x000fea0003800000 */
[----:B------:R-:W-:Y:S04]  /*8290*/  BSSY.RECONVERGENT B2, `(.L_x_19511) ;  /* 0x0000005000027945 */ /* 0x000fe80003800200 */
[----:B------:R-:W-:Y:S05]  /*82a0*/  @!P1 BRA `(.L_x_19512) ;  /* 0x00000000000c9947 */ /* 0x000fea0003800000 */
[----:B-----5:R-:W0:Y:S02]  /*82b0*/  LDC.64 R180, c[0x0][0x390] ;  /* 0x0000e400ffb47b82 */ /* 0x020e240000000a00 */
[----:B0-----:R-:W-:-:S06]  /*82c0*/  IMAD.WIDE.U32 R180, R7, 0x10, R180 ;  /* 0x0000001007b47825 */ /* 0x001fcc00078e00b4 */
[----:B------:R-:W5:Y:S02]  /*82d0*/  LDG.E.128 R180, desc[UR6][R180.64] ;  /* 0x00000006b4b47981 */ /* 0x000f64000c1e1d00 */
.L_x_19512:
[----:B------:R-:W-:Y:S05]  /*82e0*/  BSYNC.RECONVERGENT B2 ;  /* 0x0000000000027941 */ /* 0x000fea0003800200 */
.L_x_19511:
        /* <DEDUP_REMOVED lines=20> */
[----:B-1234-:R-:W-:-:S03]  /*8430*/  SEL R184, R65, RZ, P3 ;  /* 0x000000ff41b87207 */ /* 0x01efc60001800000 */
[----:B------:R-:W-:-:S07]  /*8440*/  FADD.FTZ R128, R128, R66 ;  /* 0x0000004280807221 */ /* 0x000fce0000010000 */
.L_x_19517:
[----:B------:R-:W-:Y:S05]  /*8450*/  BSYNC.RECONVERGENT B3 ;  /* 0x0000000000037941 */ /* 0x000fea0003800200 */
.L_x_19516:
        /* <DEDUP_REMOVED lines=14> */
.L_x_19519:
[----:B------:R-:W-:Y:S05]  /*8540*/  BSYNC.RECONVERGENT B3 ;  /* 0x0000000000037941 */ /* 0x000fea0003800200 */
.L_x_19518:
        /* <DEDUP_REMOVED lines=9> */
[-C--:B-1234-:R-:W-:Y:S01]  /*85e0*/  FMUL.FTZ R186, R182, R67.reuse ;  /* 0x00000043b6ba7220 */ /* 0x09efe20000410000 */
[----:B------:R-:W-:-:S04]  /*85f0*/  FMUL.FTZ R67, R38, R67 ;  /* 0x0000004326437220 */ /* 0x000fc80000410000 */
[----:B------:R-:W-:-:S05]  /*8600*/  FSEL R186, R186, RZ, P3 ;  /* 0x000000ffbaba7208 */ /* 0x000fca0001800000 */
[----:B------:R-:W-:Y:S01]  /*8610*/  FADD.FTZ R130, R130, R186 ;  /* 0x000000ba82827221 */ /* 0x000fe20000010000 */
[----:B------:R-:W-:-:S07]  /*8620*/  SEL R186, R67, RZ, P3 ;  /* 0x000000ff43ba7207 */ /* 0x000fce0001800000 */
.L_x_19521:
[----:B------:R-:W-:Y:S05]  /*8630*/  BSYNC.RECONVERGENT B3 ;  /* 0x0000000000037941 */ /* 0x000fea0003800200 */
.L_x_19520:
[----:B0-----:R-:W5:Y:S01]  /*8640*/  LDL R191, [R1+0xc] ;  /* 0x00000c0001bf7983 */ /* 0x001f620000100800 */
[----:B------:R-:W-:-:S04]  /*8650*/  @P0 FFMA.FTZ R67, R248, R190, R189 ;  /* 0x000000bef8430223 */ /* 0x000fc800000100bd */
[----:B-----5:R-:W-:Y:S01]  /*8660*/  @P0 FADD.FTZ R191, R191, -R67 ;  /* 0x80000043bfbf0221 */ /* 0x020fe20000010000 */
[----:B------:R-:W-:-:S03]  /*8670*/  MOV R67, R163 ;  /* 0x000000a300437202 */ /* 0x000fc60000000f00 */
[----:B------:R-:W-:Y:S01]  /*8680*/  @P0 FFMA.FTZ R67, R8, R191, R163 ;  /* 0x000000bf08430223 */ /* 0x000fe200000100a3 */
[----:B------:R-:W-:Y:S06]  /*8690*/  @!P1 BRA `(.L_x_19522) ;  /* 0x0000000c00509947 */ /* 0x000fec0003800000 */
[----:B-1234-:R-:W-:Y:S01]  /*86a0*/  FMUL.FTZ R187, R67, UR13 ;  /* 0x0000000d43bb7c20 */ /* 0x01efe20008410000 */
        /* <DEDUP_REMOVED lines=8> */
.L_x_19515:
[----:B------:R-:W-:Y:S04]  /*8730*/  BSSY.RECONVERGENT B3, `(.L_x_19523) ;  /* 0x000000e000037945 */ /* 0x000fe80003800200 */
[----:B------:R-:W-:Y:S05]  /*8740*/  @!P1 BRA `(.L_x_19524) ;  /* 0x0000000000309947 */ /* 0x000fea0003800000 */
[----:B-1234-:R-:W-:Y:S01]  /*8750*/  @P0 FFMA.FTZ R184, R214, R190, R189 ;  /* 0x000000bed6b80223 */ /* 0x01efe200000100bd */
        /* <DEDUP_REMOVED lines=11> */
.L_x_19524:
[----:B------:R-:W-:Y:S05]  /*8810*/  BSYNC.RECONVERGENT B3 ;  /* 0x0000000000037941 */ /* 0x000fea0003800200 */
.L_x_19523:
        /* <DEDUP_REMOVED lines=14> */
.L_x_19526:
[----:B------:R-:W-:Y:S05]  /*8900*/  BSYNC.RECONVERGENT B3 ;  /* 0x0000000000037941 */ /* 0x000fea0003800200 */
.L_x_19525:
        /* <DEDUP_REMOVED lines=14> */
.L_x_19528:
[----:B------:R-:W-:Y:S05]  /*89f0*/  BSYNC.RECONVERGENT B3 ;  /* 0x0000000000037941 */ /* 0x000fea0003800200 */
.L_x_19527:
[----:B------:R-:W-:Y:S05]  /*8a00*/  @!P1 BRA `(.L_x_19522) ;  /* 0x0000000800749947 */ /* 0x000fea0003800000 */
[----:B0-----:R-:W2:Y:S02]  /*8a10*/  LDL R191, [R1+0xc] ;  /* 0x00000c0001bf7983 */ /* 0x001ea40000100800 */
[----:B-1234-:R-:W-:Y:S01]  /*8a20*/  @P0 FFMA.FTZ R187, R248, R190, R189 ;  /* 0x000000bef8bb0223 */ /* 0x01efe200000100bd */
[----:B-----5:R-:W-:-:S03]  /*8a30*/  ISETP.GE.U32.AND P3, PT, R2, 0x1000000, PT ;  /* 0x010000000200780c */ /* 0x020fc60003f66070 */
[----:B------:R-:W-:Y:S01]  /*8a40*/  @P0 FADD.FTZ R187, R191, -R187 ;  /* 0x800000bbbfbb0221 */ /* 0x000fe20000010000 */
        /* <DEDUP_REMOVED lines=10> */
.L_x_19514:
[----:B------:R-:W-:-:S04]  /*8af0*/  UISETP.NE.U32.AND UP0, UPT, UR20, URZ, UPT ;  /* 0x000000ff1400728c */ /* 0x000fc8000bf05070 */
[----:B------:R-:W-:-:S06]  /*8b00*/  UISETP.NE.AND.EX UP0, UPT, UR21, URZ, UPT, UP0 ;  /* 0x000000ff1500728c */ /* 0x000fcc000bf05300 */
[----:B------:R-:W-:-:S13]  /*8b10*/  PLOP3.LUT P2, PT, PT, PT, UP0, 0x80, 0x8 ;  /* 0x000000000008781c */ /* 0x000fda0003f4f008 */
[----:B------:R-:W-:Y:S05]  /*8b20*/  @!P2 BRA `(.L_x_19529) ;  /* 0x000000040030a947 */ /* 0x000fea0003800000 */
        /* <DEDUP_REMOVED lines=20> */
[----:B-1-34-:R-:W-:Y:S01]  /*8c70*/  FFMA.FTZ R184, R214, R190, R189 ;  /* 0x000000bed6b87223 */ /* 0x01afe200000100bd */
        /* <DEDUP_REMOVED lines=12> */
.L_x_19531:
[----:B------:R-:W-:Y:S05]  /*8d40*/  BSYNC.RECONVERGENT B3 ;  /* 0x0000000000037941 */ /* 0x000fea0003800200 */
.L_x_19530:
[----:B------:R-:W-:Y:S04]  /*8d50*/  BSSY.RECONVERGENT B3, `(.L_x_19532) ;  /* 0x000000f000037945 */ /* 0x000fe80003800200 */
[----:B------:R-:W-:Y:S05]  /*8d60*/  @!P1 BRA `(.L_x_19533) ;  /* 0x0000000000349947 */ /* 0x000fea0003800000 */
        /* <DEDUP_REMOVED lines=13> */
.L_x_19533:
[----:B------:R-:W-:Y:S05]  /*8e40*/  BSYNC.RECONVERGENT B3 ;  /* 0x0000000000037941 */ /* 0x000fea0003800200 */
.L_x_19532:
        /* <DEDUP_REMOVED lines=15> */
.L_x_19535:
[----:B------:R-:W-:Y:S05]  /*8f40*/  BSYNC.RECONVERGENT B3 ;  /* 0x0000000000037941 */ /* 0x000fea0003800200 */
.L_x_19534:
[----:B------:R-:W-:Y:S05]  /*8f50*/  @!P1 BRA `(.L_x_19522) ;  /* 0x0000000400209947 */ /* 0x000fea0003800000 */
[----:B-1-34-:R-:W-:Y:S01]  /*8f60*/  FMUL.FTZ R187, R67, UR13 ;  /* 0x0000000d43bb7c20 */ /* 0x01afe20008410000 */
        /* <DEDUP_REMOVED lines=8> */
.L_x_19529:
[----:B------:R-:W-:Y:S04]  /*8ff0*/  BSSY.RECONVERGENT B3, `(.L_x_19536) ;  /* 0x000000f000037945 */ /* 0x000fe80003800200 */
[----:B------:R-:W-:Y:S05]  /*9000*/  @!P1 BRA `(.L_x_19537) ;  /* 0x0000000000349947 */ /* 0x000fea0003800000 */
[----:B-1234-:R-:W-:Y:S01]  /*9010*/  FFMA.FTZ R184, R214, R190, R189 ;  /* 0x000000bed6b87223 */ /* 0x01efe200000100bd */
        /* <DEDUP_REMOVED lines=12> */
.L_x_19537:
[----:B------:R-:W-:Y:S05]  /*90e0*/  BSYNC.RECONVERGENT B3 ;  /* 0x0000000000037941 */ /* 0x000fea0003800200 */
.L_x_19536:
        /* <DEDUP_REMOVED lines=15> */
.L_x_19539:
[----:B------:R-:W-:Y:S05]  /*91e0*/  BSYNC.RECONVERGENT B3 ;  /* 0x0000000000037941 */ /* 0x000fea0003800200 */
.L_x_19538:
        /* <DEDUP_REMOVED lines=15> */
.L_x_19541:
[----:B------:R-:W-:Y:S05]  /*92e0*/  BSYNC.RECONVERGENT B3 ;  /* 0x0000000000037941 */ /* 0x000fea0003800200 */
.L_x_19540:
[----:B------:R-:W-:Y:S05]  /*92f0*/  @!P1 BRA `(.L_x_19522) ;  /* 0x0000000000389947 */ /* 0x000fea0003800000 */
[----:B0-----:R-:W2:Y:S02]  /*9300*/  LDL R191, [R1+0xc] ;  /* 0x00000c0001bf7983 */ /* 0x001ea40000100800 */
[----:B-1234-:R-:W-:Y:S01]  /*9310*/  FFMA.FTZ R187, R248, R190, R189 ;  /* 0x000000bef8bb7223 */ /* 0x01efe200000100bd */
[----:B------:R-:W-:-:S03]  /*9320*/  ISETP.GT.AND P3, PT, R9, RZ, PT ;  /* 0x000000ff0900720c */ /* 0x000fc60003f64270 */
[----:B------:R-:W-:-:S04]  /*9330*/  FADD.FTZ R187, R191, -R187 ;  /* 0x800000bbbfbb7221 */ /* 0x000fc80000010000 */
        /* <DEDUP_REMOVED lines=10> */
.L_x_19522:
[----:B------:R-:W-:Y:S05]  /*93e0*/  BSYNC.RECONVERGENT B2 ;  /* 0x0000000000027941 */ /* 0x000fea0003800200 */
.L_x_19513:
[----:B-1234-:R-:W1:Y:S02]  /*93f0*/  @P2 LDC.64 R192, c[0x0][0x478] ;  /* 0x00011e00ffc02b82 */ /* 0x01ee640000000a00 */
[C---:B-1----:R-:W-:Y:S01]  /*9400*/  @P2 IMAD.WIDE.U32 R192, R188.reuse, 0x10, R192 ;  /* 0x00000010bcc02825 */ /* 0x042fe200078e00c0 */
[----:B------:R-:W-:-:S04]  /*9410*/  IADD3 R188, PT, PT, R188, 0x20, RZ ;  /* 0x00000020bcbc7810 */ /* 0x000fc80007ffe0ff */
[----:B------:R1:W-:Y:S02]  /*9420*/  @P2 STG.E.128 desc[UR6][R192.64], R64 ;  /* 0x00000040c0002986 */ /* 0x0003e4000c101d06 */
[----:B-1----:R-:W1:Y:S02]  /*9430*/  @P1 LDC.64 R192, c[0x0][0x468] ;  /* 0x00011a00ffc01b82 */ /* 0x002e640000000a00 */
[C---:B-1----:R-:W-:Y:S01]  /*9440*/  @P1 IMAD.WIDE.U32 R192, R7.reuse, 0x10, R192 ;  /* 0x0000001007c01825 */ /* 0x042fe200078e00c0 */
[----:B------:R-:W-:-:S04]  /*9450*/  IADD3 R7, PT, PT, R7, 0x20, RZ ;  /* 0x0000002007077810 */ /* 0x000fc80007ffe0ff */
[----:B------:R1:W-:Y:S03]  /*9460*/  @P1 STG.E.128 desc[UR6][R192.64], R184 ;  /* 0x000000b8c0001986 */ /* 0x0003e6000c101d06 */
.L_x_19510:
[----:B------:R-:W-:Y:S05]  /*9470*/  BSYNC.RECONVERGENT B1 ;  /* 0x0000000000017941 */ /* 0x000fea0003800200 */
.L_x_19509:
[----:B------:R-:W-:Y:S04]  /*9480*/  BSSY.RECONVERGENT B1, `(.L_x_19542) ;  /* 0x0000120000017945 */ /* 0x000fe80003800200 */
[----:B------:R-:W-:Y:S05]  /*9490*/  @!P4 BRA `(.L_x_19543) ;  /* 0x000000100078c947 */ /* 0x000fea0003800000 */
[----:B------:R-:W-:Y:S04]  /*94a0*/  BSSY.RECONVERGENT B2, `(.L_x_19544) ;  /* 0x0000005000027945 */ /* 0x000fe80003800200 */
[----:B------:R-:W-:Y:S05]  /*94b0*/  @!P1 BRA `(.L_x_19545) ;  /* 0x00000000000c9947 */ /* 0x000fea0003800000 */
[----:B-----5:R-:W0:Y:S02]  /*94c0*/  LDC.64 R180, c[0x0][0x390] ;  /* 0x0000e400ffb47b82 */ /* 0x020e240000000a00 */
[----:B0-----:R-:W-:-:S06]  /*94d0*/  IMAD.WIDE.U32 R180, R7, 0x10, R180 ;  /* 0x0000001007b47825 */ /* 0x001fcc00078e00b4 */
[----:B------:R-:W5:Y:S02]  /*94e0*/  LDG.E.128 R180, desc[UR6][R180.64] ;  /* 0x00000006b4b47981 */ /* 0x000f64000c1e1d00 */
.L_x_19545:
[----:B------:R-:W-:Y:S05]  /*94f0*/  BSYNC.RECONVERGENT B2 ;  /* 0x0000000000027941 */ /* 0x000fea0003800200 */
.L_x_19544:
        /* <DEDUP_REMOVED lines=22> */
.L_x_19550:
[----:B------:R-:W-:Y:S05]  /*9660*/  BSYNC.RECONVERGENT B3 ;  /* 0x0000000000037941 */ /* 0x000fea0003800200 */
.L_x_19549:
        /* <DEDUP_REMOVED lines=14> */
.L_x_19552:
[----:B------:R-:W-:Y:S05]  /*9750*/  BSYNC.RECONVERGENT B3 ;  /* 0x0000000000037941 */ /* 0x000fea0003800200 */
.L_x_19551:
        /* <DEDUP_REMOVED lines=14> */
.L_x_19554:
[----:B------:R-:W-:Y:S05]  /*9840*/  BSYNC.RECONVERGENT B3 ;  /* 0x0000000000037941 */ /* 0x000fea0003800200 */
.L_x_19553:
        /* <DEDUP_REMOVED lines=15> */
.L_x_19548:
        /* <DEDUP_REMOVED lines=14> */
.L_x_19557:
[----:B------:R-:W-:Y:S05]  /*9a20*/  BSYNC.RECONVERGENT B3 ;  /* 0x0000000000037941 */ /* 0x000fea0003800200 */
.L_x_19556:
        /* <DEDUP_REMOVED lines=14> */
.L_x_19559:
[----:B------:R-:W-:Y:S05]  /*9b10*/  BSYNC.RECONVERGENT B3 ;  /* 0x0000000000037941 */ /* 0x000fea0003800200 */
.L_x_19558:
        /* <DEDUP_REMOVED lines=14> */
.L_x_19561:
[----:B------:R-:W-:Y:S05]  /*9c00*/  BSYNC.RECONVERGENT B3 ;  /* 0x0000000000037941 */ /* 0x000fea0003800200 */
.L_x_19560:
        /* <DEDUP_REMOVED lines=15> */
.L_x_19547:
        /* <DEDUP_REMOVED lines=37> */
.L_x_19564:
[----:B------:R-:W-:Y:S05]  /*9f50*/  BSYNC.RECONVERGENT B3 ;  /* 0x0000000000037941 */ /* 0x000fea0003800200 */
.L_x_19563:
        /* <DEDUP_REMOVED lines=15> */
.L_x_19566:
[----:B------:R-:W-:Y:S05]  /*a050*/  BSYNC.RECONVERGENT B3 ;  /* 0x0000000000037941 */ /* 0x000fea0003800200 */
.L_x_19565:
        /* <DEDUP_REMOVED lines=15> */
.L_x_19568:
[----:B------:R-:W-:Y:S05]  /*a150*/  BSYNC.RECONVERGENT B3 ;  /* 0x0000000000037941 */ /* 0x000fea0003800200 */
.L_x_19567:
        /* <DEDUP_REMOVED lines=10> */
.L_x_19562:
        /* <DEDUP_REMOVED lines=15> */
.L_x_19570:
[----:B------:R-:W-:Y:S05]  /*a2f0*/  BSYNC.RECONVERGENT B3 ;  /* 0x0000000000037941 */ /* 0x000fea0003800200 */
.L_x_19569:
        /* <DEDUP_REMOVED lines=15> */
.L_x_19572:
[----:B------:R-:W-:Y:S05]  /*a3f0*/  BSYNC.RECONVERGENT B3 ;  /* 0x0000000000037941 */ /* 0x000fea0003800200 */
.L_x_19571:
        /* <DEDUP_REMOVED lines=15> */
.L_x_19574:
[----:B------:R-:W-:Y:S05]  /*a4f0*/  BSYNC.RECONVERGENT B3 ;  /* 0x0000000000037941 */ /* 0x000fea0003800200 */
.L_x_19573:
        /* <DEDUP_REMOVED lines=15> */
.L_x_19555:
[----:B------:R-:W-:Y:S05]  /*a5f0*/  BSYNC.RECONVERGENT B2 ;  /* 0x0000000000027941 */ /* 0x000fea0003800200 */
.L_x_19546:
        /* <DEDUP_REMOVED lines=8> */
.L_x_19543:
[----:B------:R-:W-:Y:S05]  /*a680*/  BSYNC.RECONVERGENT B1 ;  /* 0x0000000000017941 */ /* 0x000fea0003800200 */
.L_x_19542:
[----:B------:R-:W-:Y:S04]  /*a690*/  BSSY.RECONVERGENT B1, `(.L_x_19575) ;  /* 0x0000120000017945 */ /* 0x000fe80003800200 */
[----:B------:R-:W-:Y:S05]  /*a6a0*/  @!P5 BRA `(.L_x_19576) ;  /* 0x000000100078d947 */ /* 0x000fea0003800000 */
[----:B------:R-:W-:Y:S04]  /*a6b0*/  BSSY.RECONVERGENT B2, `(.L_x_19577) ;  /* 0x0000005000027945 */ /* 0x000fe80003800200 */
[----:B------:R-:W-:Y:S05]  /*a6c0*/  @!P1 BRA `(.L_x_19578) ;  /* 0x00000000000c9947 */ /* 0x000fea0003800000 */
[----:B-----5:R-:W0:Y:S02]  /*a6d0*/  LDC.64 R180, c[0x0][0x390] ;  /* 0x0000e400ffb47b82 */ /* 0x020e240000000a00 */
[----:B0-----:R-:W-:-:S06]  /*a6e0*/  IMAD.WIDE.U32 R180, R7, 0x10, R180 ;  /* 0x0000001007b47825 */ /* 0x001fcc00078e00b4 */
[----:B------:R-:W5:Y:S02]  /*a6f0*/  LDG.E.128 R180, desc[UR6][R180.64] ;  /* 0x00000006b4b47981 */ /* 0x000f64000c1e1d00 */
.L_x_19578:
[----:B------:R-:W-:Y:S05]  /*a700*/  BSYNC.RECONVERGENT B2 ;  /* 0x0000000000027941 */ /* 0x000fea0003800200 */
.L_x_19577:
        /* <DEDUP_REMOVED lines=22> */
.L_x_19583:
[----:B------:R-:W-:Y:S05]  /*a870*/  BSYNC.RECONVERGENT B3 ;  /* 0x0000000000037941 */ /* 0x000fea0003800200 */
.L_x_19582:
        /* <DEDUP_REMOVED lines=14> */
.L_x_19585:
[----:B------:R-:W-:Y:S05]  /*a960*/  BSYNC.RECONVERGENT B3 ;  /* 0x0000000000037941 */ /* 0x000fea0003800200 */
.L_x_19584:
        /* <DEDUP_REMOVED lines=14> */
.L_x_19587:
[----:B------:R-:W-:Y:S05]  /*aa50*/  BSYNC.RECONVERGENT B3 ;  /* 0x0000000000037941 */ /* 0x000fea0003800200 */
.L_x_19586:
        /* <DEDUP_REMOVED lines=15> */
.L_x_19581:
        /* <DEDUP_REMOVED lines=14> */
.L_x_19590:
[----:B------:R-:W-:Y:S05]  /*ac30*/  BSYNC.RECONVERGENT B3 ;  /* 0x0000000000037941 */ /* 0x000fea0003800200 */
.L_x_19589:
        /* <DEDUP_REMOVED lines=14> */
.L_x_19592:
[----:B------:R-:W-:Y:S05]  /*ad20*/  BSYNC.RECONVERGENT B3 ;  /* 0x0000000000037941 */ /* 0x000fea0003800200 */
.L_x_19591:
        /* <DEDUP_REMOVED lines=14> */
.L_x_19594:
[----:B------:R-:W-:Y:S05]  /*ae10*/  BSYNC.RECONVERGENT B3 ;  /* 0x0000000000037941 */ /* 0x000fea0003800200 */
.L_x_19593:
        /* <DEDUP_REMOVED lines=15> */
.L_x_19580:
        /* <DEDUP_REMOVED lines=37> */
.L_x_19597:
[----:B------:R-:W-:Y:S05]  /*b160*/  BSYNC.RECONVERGENT B3 ;  /* 0x0000000000037941 */ /* 0x000fea0003800200 */
.L_x_19596:
        /* <DEDUP_REMOVED lines=15> */
.L_x_19599:
[----:B------:R-:W-:Y:S05]  /*b260*/  BSYNC.RECONVERGENT B3 ;  /* 0x0000000000037941 */ /* 0x000fea0003800200 */
.L_x_19598:
        /* <DEDUP_REMOVED lines=15> */
.L_x_19601:
[----:B------:R-:W-:Y:S05]  /*b360*/  BSYNC.RECONVERGENT B3 ;  /* 0x0000000000037941 */ /* 0x000fea0003800200 */
.L_x_19600:
        /* <DEDUP_REMOVED lines=10> */
.L_x_19595:
        /* <DEDUP_REMOVED lines=15> */
.L_x_19603:
[----:B------:R-:W-:Y:S05]  /*b500*/  BSYNC.RECONVERGENT B3 ;  /* 0x0000000000037941 */ /* 0x000fea0003800200 */
.L_x_19602:
        /* <DEDUP_REMOVED lines=15> */
.L_x_19605:
[----:B------:R-:W-:Y:S05]  /*b600*/  BSYNC.RECONVERGENT B3 ;  /* 0x0000000000037941 */ /* 0x000fea0003800200 */
.L_x_19604:
        /* <DEDUP_REMOVED lines=15> */
.L_x_19607:
[----:B------:R-:W-:Y:S05]  /*b700*/  BSYNC.RECONVERGENT B3 ;  /* 0x0000000000037941 */ /* 0x000fea0003800200 */
.L_x_19606:
        /* <DEDUP_REMOVED lines=15> */
.L_x_19588:
[----:B------:R-:W-:Y:S05]  /*b800*/  BSYNC.RECONVERGENT B2 ;  /* 0x0000000000027941 */ /* 0x000fea0003800200 */
.L_x_19579:
        /* <DEDUP_REMOVED lines=8> */
.L_x_19576:
[----:B------:R-:W-:Y:S05]  /*b890*/  BSYNC.RECONVERGENT B1 ;  /* 0x0000000000017941 */ /* 0x000fea0003800200 */
.L_x_19575:
        /* <DEDUP_REMOVED lines=8> */
.L_x_19611:
[----:B------:R-:W-:Y:S05]  /*b920*/  BSYNC.RECONVERGENT B2 ;  /* 0x0000000000027941 */ /* 0x000fea0003800200 */
.L_x_19610:
        /* <DEDUP_REMOVED lines=8> */
[----:B-1234-:R-:W2:Y:S04]  /*b9b0*/  LDL R192, [R1+0x20] ;  /* 0x0000200001c07983 */ /* 0x01eea80000100800 */
[----:B0-----:R-:W3:Y:S01]  /*b9c0*/  LDL R191, [R1] ;  /* 0x0000000001bf7983 */ /* 0x001ee20000100800 */
[-CC-:B------:R-:W-:Y:S01]  /*b9d0*/  @P0 FFMA.FTZ R9, R220, R190.reuse, R189.reuse ;  /* 0x000000bedc090223 */ /* 0x180fe200000100bd */
[-CC-:B------:R-:W-:Y:S01]  /*b9e0*/  @P0 FFMA.FTZ R65, R219, R190.reuse, R189.reuse ;  /* 0x000000bedb410223 */ /* 0x180fe200000100bd */
[----:B------:R-:W-:Y:S01]  /*b9f0*/  @P0 FFMA.FTZ R66, R218, R190, R189 ;  /* 0x000000beda420223 */ /* 0x000fe200000100bd */
[----:B------:R-:W-:Y:S01]  /*ba00*/  BSSY.RECONVERGENT B3, `(.L_x_19615) ;  /* 0x0000017000037945 */ /* 0x000fe20003800200 */
[----:B------:R-:W-:Y:S01]  /*ba10*/  @P0 FADD.FTZ R64, R238, -R9 ;  /* 0x80000009ee400221 */ /* 0x000fe20000010000 */
[----:B------:R-:W-:Y:S01]  /*ba20*/  @P0 FADD.FTZ R65, R230, -R65 ;  /* 0x80000041e6410221 */ /* 0x000fe20000010000 */
[----:B-----5:R-:W-:Y:S01]  /*ba30*/  MOV R9, R176 ;  /* 0x000000b000097202 */ /* 0x020fe20000000f00 */
[----:B------:R-:W-:Y:S01]  /*ba40*/  @P0 FADD.FTZ R66, R222, -R66 ;  /* 0x80000042de420221 */ /* 0x000fe20000010000 */
[C---:B------:R-:W-:Y:S01]  /*ba50*/  @P0 FFMA.FTZ R9, R8.reuse, R64, R176 ;  /* 0x0000004008090223 */ /* 0x040fe200000100b0 */
[----:B------:R-:W-:Y:S01]  /*ba60*/  MOV R64, R177 ;  /* 0x000000b100407202 */ /* 0x000fe20000000f00 */
[C---:B------:R-:W-:Y:S01]  /*ba70*/  @P0 FFMA.FTZ R64, R8.reuse, R65, R177 ;  /* 0x0000004108400223 */ /* 0x040fe200000100b1 */
[----:B------:R-:W-:Y:S01]  /*ba80*/  MOV R65, R178 ;  /* 0x000000b200417202 */ /* 0x000fe20000000f00 */
[----:B------:R-:W-:Y:S01]  /*ba90*/  @P0 FFMA.FTZ R65, R8, R66, R178 ;  /* 0x0000004208410223 */ /* 0x000fe200000100b2 */
[----:B------:R-:W-:Y:S01]  /*baa0*/  MOV R67, R179 ;  /* 0x000000b300437202 */ /* 0x000fe20000000f00 */
[----:B--2---:R-:W-:-:S04]  /*bab0*/  @P0 FFMA.FTZ R66, R192, R190, R189 ;  /* 0x000000bec0420223 */ /* 0x004fc800000100bd */
[----:B---3--:R-:W-:-:S04]  /*bac0*/  @P0 FADD.FTZ R66, R191, -R66 ;  /* 0x80000042bf420221 */ /* 0x008fc80000010000 */
        /* <DEDUP_REMOVED lines=10> */
.L_x_19616:
[----:B------:R-:W-:Y:S05]  /*bb70*/  BSYNC.RECONVERGENT B3 ;  /* 0x0000000000037941 */ /* 0x000fea0003800200 */
.L_x_19615:
[----:B------:R-:W-:Y:S04]  /*bb80*/  BSSY.RECONVERGENT B3, `(.L_x_19617) ;  /* 0x000000a000037945 */ /* 0x000fe80003800200 */
[----:B------:R-:W-:Y:S05]  /*bb90*/  @!P1 BRA `(.L_x_19618) ;  /* 0x0000000000209947 */ /* 0x000fea0003800000 */
        /* <DEDUP_REMOVED lines=8> */
.L_x_19618:
[----:B------:R-:W-:Y:S05]  /*bc20*/  BSYNC.RECONVERGENT B3 ;  /* 0x0000000000037941 */ /* 0x000fea0003800200 */
.L_x_19617:
        /* <DEDUP_REMOVED lines=10> */
.L_x_19620:
[----:B------:R-:W-:Y:S05]  /*bcd0*/  BSYNC.RECONVERGENT B3 ;  /* 0x0000000000037941 */ /* 0x000fea0003800200 */
.L_x_19619:
[----:B------:R-:W-:Y:S02]  /*bce0*/  MOV R66, R65 ;  /* 0x0000004100427202 */ /* 0x000fe40000000f00 */
[----:B------:R-:W-:Y:S02]  /*bcf0*/  MOV R65, R64 ;  /* 0x0000004000417202 */ /* 0x000fe40000000f00 */
[----:B------:R-:W-:Y:S01]  /*bd00*/  MOV R64, R9 ;  /* 0x0000000900407202 */ /* 0x000fe20000000f00 */
[----:B------:R-:W-:Y:S06]  /*bd10*/  @!P1 BRA `(.L_x_19621) ;  /* 0x0000000c00609947 */ /* 0x000fec0003800000 */
        /* <DEDUP_REMOVED lines=9> */
.L_x_19614:
[----:B------:R-:W-:Y:S04]  /*bdb0*/  BSSY.RECONVERGENT B3, `(.L_x_19622) ;  /* 0x000000e000037945 */ /* 0x000fe80003800200 */
[----:B------:R-:W-:Y:S05]  /*bdc0*/  @!P1 BRA `(.L_x_19623) ;  /* 0x0000000000309947 */ /* 0x000fea0003800000 */
[----:B------:R-:W-:Y:S01]  /*bdd0*/  @P0 FFMA.FTZ R9, R220, R190, R189 ;  /* 0x000000bedc090223 */ /* 0x000fe200000100bd */
[----:B-12345:R-:W-:Y:S02]  /*bde0*/  MOV R184, R176 ;  /* 0x000000b000b87202 */ /* 0x03efe40000000f00 */
[----:B------:R-:W-:Y:S01]  /*bdf0*/  LOP3.LUT P3, RZ, R16, 0xff, RZ, 0xc0, !PT ;  /* 0x000000ff10ff7812 */ /* 0x000fe2000786c0ff */
[----:B------:R-:W-:-:S04]  /*be00*/  @P0 FADD.FTZ R9, R238, -R9 ;  /* 0x80000009ee090221 */ /* 0x000fc80000010000 */
[----:B------:R-:W-:-:S04]  /*be10*/  @P0 FFMA.FTZ R184, R8, R9, R176 ;  /* 0x0000000908b80223 */ /* 0x000fc800000100b0 */
[----:B------:R-:W-:-:S04]  /*be20*/  FMUL.FTZ R9, R184, UR13 ;  /* 0x0000000db8097c20 */ /* 0x000fc80008410000 */
[----:B------:R-:W-:-:S04]  /*be30*/  FMUL.FTZ R9, R9, UR12 ;  /* 0x0000000c09097c20 */ /* 0x000fc80008410000 */
[-C--:B------:R-:W-:Y:S01]  /*be40*/  FMUL.FTZ R184, R180, R9.reuse ;  /* 0x00000009b4b87220 */ /* 0x080fe20000410000 */
[----:B------:R-:W-:-:S04]  /*be50*/  FMUL.FTZ R9, R48, R9 ;  /* 0x0000000930097220 */ /* 0x000fc80000410000 */
[----:B------:R-:W-:-:S05]  /*be60*/  FSEL R184, R184, RZ, P3 ;  /* 0x000000ffb8b87208 */ /* 0x000fca0001800000 */
[----:B------:R-:W-:Y:S01]  /*be70*/  FADD.FTZ R140, R140, R184 ;  /* 0x000000b88c8c7221 */ /* 0x000fe20000010000 */
[----:B------:R-:W-:-:S07]  /*be80*/  SEL R184, R9, RZ, P3 ;  /* 0x000000ff09b87207 */ /* 0x000fce0001800000 */
.L_x_19623:
[----:B------:R-:W-:Y:S05]  /*be90*/  BSYNC.RECONVERGENT B3 ;  /* 0x0000000000037941 */ /* 0x000fea0003800200 */
.L_x_19622:
        /* <DEDUP_REMOVED lines=14> */
.L_x_19625:
[----:B------:R-:W-:Y:S05]  /*bf80*/  BSYNC.RECONVERGENT B3 ;  /* 0x0000000000037941 */ /* 0x000fea0003800200 */
.L_x_19624:
        /* <DEDUP_REMOVED lines=14> */
.L_x_19627:
[----:B------:R-:W-:Y:S05]  /*c070*/  BSYNC.RECONVERGENT B3 ;  /* 0x0000000000037941 */ /* 0x000fea0003800200 */
.L_x_19626:
[----:B------:R-:W-:Y:S05]  /*c080*/  @!P1 BRA `(.L_x_19621) ;  /* 0x0000000800849947 */ /* 0x000fea0003800000 */
[----:B------:R-:W2:Y:S04]  /*c090*/  LDL R9, [R1+0x20] ;  /* 0x0000200001097983 */ /* 0x000ea80000100800 */
[----:B0-----:R-:W2:Y:S02]  /*c0a0*/  LDL R191, [R1] ;  /* 0x0000000001bf7983 */ /* 0x001ea40000100800 */
[----:B-12345:R-:W-:Y:S01]  /*c0b0*/  MOV R187, R179 ;  /* 0x000000b300bb7202 */ /* 0x03efe20000000f00 */
[----:B------:R-:W-:-:S04]  /*c0c0*/  @P0 FFMA.FTZ R9, R9, R190, R189 ;  /* 0x000000be09090223 */ /* 0x000fc800000100bd */
[----:B------:R-:W-:-:S04]  /*c0d0*/  @P0 FADD.FTZ R9, R191, -R9 ;  /* 0x80000009bf090221 */ /* 0x000fc80000010000 */
[----:B------:R-:W-:-:S04]  /*c0e0*/  @P0 FFMA.FTZ R187, R8, R9, R179 ;  /* 0x0000000908bb0223 */ /* 0x000fc800000100b3 */
[----:B------:R-:W-:-:S04]  /*c0f0*/  FMUL.FTZ R8, R187, UR13 ;  /* 0x0000000dbb087c20 */ /* 0x000fc80008410000 */
[----:B------:R-:W-:Y:S01]  /*c100*/  FMUL.FTZ R8, R8, UR12 ;  /* 0x0000000c08087c20 */ /* 0x000fe20008410000 */
[----:B------:R-:W-:-:S03]  /*c110*/  ISETP.GE.U32.AND P0, PT, R16, 0x1000000, PT ;  /* 0x010000001000780c */ /* 0x000fc60003f06070 */
[-C--:B------:R-:W-:Y:S01]  /*c120*/  FMUL.FTZ R9, R183, R8.reuse ;  /* 0x00000008b7097220 */ /* 0x080fe20000410000 */
[----:B------:R-:W-:-:S04]  /*c130*/  FMUL.FTZ R8, R51, R8 ;  /* 0x0000000833087220 */ /* 0x000fc80000410000 */
[----:B------:R-:W-:Y:S02]  /*c140*/  FSEL R9, R9, RZ, P0 ;  /* 0x000000ff09097208 */ /* 0x000fe40000000000 */
[----:B------:R-:W-:-:S03]  /*c150*/  SEL R187, R8, RZ, P0 ;  /* 0x000000ff08bb7207 */ /* 0x000fc60000000000 */
[----:B------:R-:W-:Y:S01]  /*c160*/  FADD.FTZ R143, R143, R9 ;  /* 0x000000098f8f7221 */ /* 0x000fe20000010000 */
[----:B------:R-:W-:Y:S06]  /*c170*/  BRA `(.L_x_19621) ;  /* 0x0000000800487947 */ /* 0x000fec0003800000 */
.L_x_19613:
        /* <DEDUP_REMOVED lines=17> */
[----:B-1234-:R-:W-:-:S03]  /*c290*/  SEL R184, R64, RZ, P0 ;  /* 0x000000ff40b87207 */ /* 0x01efc60000000000 */
[----:B------:R-:W-:-:S07]  /*c2a0*/  FADD.FTZ R140, R140, R65 ;  /* 0x000000418c8c7221 */ /* 0x000fce0000010000 */
.L_x_19630:
[----:B------:R-:W-:Y:S05]  /*c2b0*/  BSYNC.RECONVERGENT B3 ;  /* 0x0000000000037941 */ /* 0x000fea0003800200 */
.L_x_19629:
        /* <DEDUP_REMOVED lines=15> */
.L_x_19632:
[----:B------:R-:W-:Y:S05]  /*c3b0*/  BSYNC.RECONVERGENT B3 ;  /* 0x0000000000037941 */ /* 0x000fea0003800200 */
.L_x_19631:
        /* <DEDUP_REMOVED lines=15> */
.L_x_19634:
[----:B------:R-:W-:Y:S05]  /*c4b0*/  BSYNC.RECONVERGENT B3 ;  /* 0x0000000000037941 */ /* 0x000fea0003800200 */
.L_x_19633:
[----:B------:R-:W2:Y:S04]  /*c4c0*/  LDL R64, [R1+0x20] ;  /* 0x0000200001407983 */ /* 0x000ea80000100800 */
[----:B------:R-:W3:Y:S01]  /*c4d0*/  LDL R67, [R1] ;  /* 0x0000000001437983 */ /* 0x000ee20000100800 */
[----:B------:R-:W-:Y:S01]  /*c4e0*/  ISETP.GT.AND P0, PT, R9, RZ, PT ;  /* 0x000000ff0900720c */ /* 0x000fe20003f04270 */
[-CC-:B------:R-:W-:Y:S01]  /*c4f0*/  FFMA.FTZ R66, R220, R190.reuse, R189.reuse ;  /* 0x000000bedc427223 */ /* 0x180fe200000100bd */
[----:B------:R-:W-:-:S03]  /*c500*/  FFMA.FTZ R9, R219, R190, R189 ;  /* 0x000000bedb097223 */ /* 0x000fc600000100bd */
[----:B------:R-:W-:Y:S01]  /*c510*/  FADD.FTZ R66, R238, -R66 ;  /* 0x80000042ee427221 */ /* 0x000fe20000010000 */
[----:B------:R-:W-:-:S04]  /*c520*/  FADD.FTZ R9, R230, -R9 ;  /* 0x80000009e6097221 */ /* 0x000fc80000010000 */
[----:B-----5:R-:W-:Y:S01]  /*c530*/  FMUL.FTZ R9, R8, R9 ;  /* 0x0000000908097220 */ /* 0x020fe20000410000 */
[-CC-:B--2---:R-:W-:Y:S01]  /*c540*/  FFMA.FTZ R65, R64, R190.reuse, R189.reuse ;  /* 0x000000be40417223 */ /* 0x184fe200000100bd */
[----:B------:R-:W-:-:S03]  /*c550*/  FFMA.FTZ R64, R218, R190, R189 ;  /* 0x000000beda407223 */ /* 0x000fc600000100bd */
[----:B---3--:R-:W-:Y:S01]  /*c560*/  FADD.FTZ R65, R67, -R65 ;  /* 0x8000004143417221 */ /* 0x008fe20000010000 */
[----:B------:R-:W-:Y:S01]  /*c570*/  FADD.FTZ R64, R222, -R64 ;  /* 0x80000040de407221 */ /* 0x000fe20000010000 */
[C---:B------:R-:W-:Y:S02]  /*c580*/  FMUL.FTZ R67, R8.reuse, R66 ;  /* 0x0000004208437220 */ /* 0x040fe40000410000 */
[C---:B------:R-:W-:Y:S01]  /*c590*/  FMUL.FTZ R65, R8.reuse, R65 ;  /* 0x0000004108417220 */ /* 0x040fe20000410000 */
[----:B------:R-:W-:-:S04]  /*c5a0*/  FMUL.FTZ R64, R8, R64 ;  /* 0x0000004008407220 */ /* 0x000fc80000410000 */
[----:B------:R-:W-:Y:S02]  /*c5b0*/  FSEL R8, R65, RZ, P0 ;  /* 0x000000ff41087208 */ /* 0x000fe40000000000 */
[----:B------:R-:W-:Y:S02]  /*c5c0*/  FSEL R66, R64, RZ, P0 ;  /* 0x000000ff40427208 */ /* 0x000fe40000000000 */
[----:B------:R-:W-:Y:S02]  /*c5d0*/  FSEL R64, R67, RZ, P0 ;  /* 0x000000ff43407208 */ /* 0x000fe40000000000 */
[----:B------:R-:W-:Y:S02]  /*c5e0*/  FSEL R65, R9, RZ, P0 ;  /* 0x000000ff09417208 */ /* 0x000fe40000000000 */
        /* <DEDUP_REMOVED lines=8> */
[----:B-1--4-:R-:W-:-:S03]  /*c670*/  SEL R187, R8, RZ, P0 ;  /* 0x000000ff08bb7207 */ /* 0x012fc60000000000 */
[----:B------:R-:W-:Y:S01]  /*c680*/  FADD.FTZ R143, R143, R9 ;  /* 0x000000098f8f7221 */ /* 0x000fe20000010000 */
[----:B------:R-:W-:Y:S06]  /*c690*/  BRA `(.L_x_19621) ;  /* 0x0000000400007947 */ /* 0x000fec0003800000 */
.L_x_19628:
        /* <DEDUP_REMOVED lines=15> */
.L_x_19636:
[----:B------:R-:W-:Y:S05]  /*c790*/  BSYNC.RECONVERGENT B3 ;  /* 0x0000000000037941 */ /* 0x000fea0003800200 */
.L_x_19635:
        /* <DEDUP_REMOVED lines=15> */
.L_x_19638:
[----:B------:R-:W-:Y:S05]  /*c890*/  BSYNC.RECONVERGENT B3 ;  /* 0x0000000000037941 */ /* 0x000fea0003800200 */
.L_x_19637:
        /* <DEDUP_REMOVED lines=15> */
.L_x_19640:
[----:B------:R-:W-:Y:S05]  /*c990*/  BSYNC.RECONVERGENT B3 ;  /* 0x0000000000037941 */ /* 0x000fea0003800200 */
.L_x_19639:
[----:B------:R-:W-:Y:S05]  /*c9a0*/  @!P1 BRA `(.L_x_19621) ;  /* 0x00000000003c9947 */ /* 0x000fea0003800000 */
[----:B-1234-:R-:W2:Y:S04]  /*c9b0*/  LDL R192, [R1+0x20] ;  /* 0x0000200001c07983 */ /* 0x01eea80000100800 */
[----:B0-----:R-:W3:Y:S01]  /*c9c0*/  LDL R191, [R1] ;  /* 0x0000000001bf7983 */ /* 0x001ee20000100800 */
[----:B------:R-:W-:Y:S01]  /*c9d0*/  ISETP.GT.AND P0, PT, R9, RZ, PT ;  /* 0x000000ff0900720c */ /* 0x000fe20003f04270 */
[----:B--2---:R-:W-:-:S04]  /*c9e0*/  FFMA.FTZ R9, R192, R190, R189 ;  /* 0x000000bec0097223 */ /* 0x004fc800000100bd */
        /* <DEDUP_REMOVED lines=11> */
.L_x_19621:
[----:B------:R-:W-:Y:S05]  /*caa0*/  BSYNC.RECONVERGENT B2 ;  /* 0x0000000000027941 */ /* 0x000fea0003800200 */
.L_x_19612:
[----:B-----5:R-:W0:Y:S02]  /*cab0*/  @P2 LDC.64 R8, c[0x0][0x478] ;  /* 0x00011e00ff082b82 */ /* 0x020e240000000a00 */
[----:B0-----:R-:W-:-:S05]  /*cac0*/  @P2 IMAD.WIDE.U32 R8, R188, 0x10, R8 ;  /* 0x00000010bc082825 */ /* 0x001fca00078e0008 */
[----:B------:R0:W-:Y:S02]  /*cad0*/  @P2 STG.E.128 desc[UR6][R8.64], R64 ;  /* 0x0000004008002986 */ /* 0x0001e4000c101d06 */
[----:B0-----:R-:W0:Y:S02]  /*cae0*/  @P1 LDC.64 R8, c[0x0][0x468] ;  /* 0x00011a00ff081b82 */ /* 0x001e240000000a00 */
[----:B0-----:R-:W-:-:S05]  /*caf0*/  @P1 IMAD.WIDE.U32 R8, R7, 0x10, R8 ;  /* 0x0000001007081825 */ /* 0x001fca00078e0008 */
[----:B------:R0:W-:Y:S02]  /*cb00*/  @P1 STG.E.128 desc[UR6][R8.64], R184 ;  /* 0x000000b808001986 */ /* 0x0001e4000c101d06 */
.L_x_19609:
[----:B------:R-:W-:Y:S05]  /*cb10*/  BSYNC.RECONVERGENT B1 ;  /* 0x0000000000017941 */ /* 0x000fea0003800200 */
.L_x_19608:
[----:B0----5:R-:W0:Y:S02]  /*cb20*/  LDC.64 R8, c[0x0][0x380] ;  /* 0x0000e000ff087b82 */ /* 0x021e240000000a00 */
[----:B0-----:R-:W-:-:S04]  /*cb30*/  LEA R10, R8, R10, 0x2 ;  /* 0x0000000a080a7211 */ /* 0x001fc800078e10ff */
[----:B------:R-:W-:-:S13]  /*cb40*/  ISETP.GE.AND P0, PT, R10, R9, PT ;  /* 0x000000090a00720c */ /* 0x000fda0003f06270 */
[----:B------:R-:W-:Y:S05]  /*cb50*/  @!P0 BRA `(.L_x_19641) ;  /* 0xffffff4000988947 */ /* 0x000fea000383ffff */
.L_x_19357:
[----:B------:R-:W-:Y:S05]  /*cb60*/  BSYNC B0 ;  /* 0x0000000000007941 */ /* 0x000fea0003800000 */
.L_x_19356:
[----:B-1234-:R-:W2:Y:S04]  /*cb70*/  LDL.LU R192, [R1+0x2c] ;  /* 0x00002c0001c07983 */ /* 0x01eea80000300800 */
[----:B------:R-:W2:Y:S04]  /*cb80*/  LDL.LU R193, [R1+0x30] ;  /* 0x0000300001c17983 */ /* 0x000ea80000300800 */
[----:B------:R-:W2:Y:S04]  /*cb90*/  LDL.LU R194, [R1+0x34] ;  /* 0x0000340001c27983 */ /* 0x000ea80000300800 */
        /* <DEDUP_REMOVED lines=62> */
[----:B------:R-:W-:Y:S04]  /*cf80*/  STS.128 [R0+0x600], R60 ;  /* 0x0006003c00007388 */ /* 0x000fe80000000c00 */
[----:B------:R-:W-:Y:S04]  /*cf90*/  STS.128 [R0+0x800], R164 ;  /* 0x000800a400007388 */ /* 0x000fe80000000c00 */
[----:B------:R1:W-:Y:S04]  /*cfa0*/  STS.128 [R0+0xa00], R68 ;  /* 0x000a004400007388 */ /* 0x0003e80000000c00 */
[----:B------:R-:W-:Y:S04]  /*cfb0*/  STS.128 [R0+0xc00], R72 ;  /* 0x000c004800007388 */ /* 0x000fe80000000c00 */
[----:B------:R0:W-:Y:S01]  /*cfc0*/  STS.128 [R0+0xe00], R76 ;  /* 0x000e004c00007388 */ /* 0x0001e20000000c00 */
[----:B-1----:R-:W-:Y:S01]  /*cfd0*/  IMAD R71, R12, UR4, RZ ;  /* 0x000000040c477c24 */ /* 0x002fe2000f8e02ff */
[----:B------:R-:W1:Y:S01]  /*cfe0*/  LDCU.64 UR4, c[0x0][0x460] ;  /* 0x00008c00ff0477ac */ /* 0x000e620008000a00 */
[----:B------:R-:W-:Y:S01]  /*cff0*/  LOP3.LUT R69, R188, 0x7f, RZ, 0x3c, !PT ;  /* 0x0000007fbc457812 */ /* 0x000fe200078e3cff */
[----:B--2---:R-:W-:Y:S01]  /*d000*/  STS.128 [R0], R192 ;  /* 0x000000c000007388 */ /* 0x004fe20000000c00 */
[----:B------:R-:W-:Y:S01]  /*d010*/  BAR.SYNC.DEFER_BLOCKING 0x0 ;  /* 0x0000000000007b1d */ /* 0x000fe20000010000 */
[----:B------:R-:W-:-:S02]  /*d020*/  IADD3 R71, P0, PT, R71, R188, RZ ;  /* 0x000000bc47477210 */ /* 0x000fc40007f1e0ff */
[----:B------:R-:W-:Y:S02]  /*d030*/  IADD3 R69, PT, PT, R69, R12, RZ ;  /* 0x0000000c45457210 */ /* 0x000fe40007ffe0ff */
[----:B0-----:R-:W-:Y:S02]  /*d040*/  IADD3.X R76, PT, PT, RZ, RZ, RZ, P0, !PT ;  /* 0x000000ffff4c7210 */ /* 0x001fe400007fe4ff */
[----:B------:R-:W-:Y:S02]  /*d050*/  ISETP.GE.U32.AND P6, PT, R69, 0x100, PT ;  /* 0x000001004500780c */ /* 0x000fe40003fc6070 */
[----:B------:R-:W-:Y:S02]  /*d060*/  SHF.L.U64.HI R76, R71, 0x2, R76 ;  /* 0x00000002474c7819 */ /* 0x000fe4000001024c */
[----:B------:R-:W-:Y:S01]  /*d070*/  ISETP.GE.U32.AND P5, PT, R69, 0x180, PT ;  /* 0x000001804500780c */ /* 0x000fe20003fa6070 */
        /* <DEDUP_REMOVED lines=47> */
[----:B0-----:R-:W-:-:S04]  /*d370*/  SHF.L.U32 R0, R71, 0x2, RZ ;  /* 0x0000000247007819 */ /* 0x001fc800000006ff */
[C---:B---3--:R-:W-:Y:S02]  /*d380*/  IADD3 R73, P0, PT, R0.reuse, UR18, RZ ;  /* 0x0000001200497c10 */ /* 0x048fe4000ff1e0ff */
[----:B------:R-:W-:Y:S02]  /*d390*/  IADD3 R71, P1, PT, R0, UR16, RZ ;  /* 0x0000001000477c10 */ /* 0x000fe4000ff3e0ff */
[C---:B------:R-:W-:Y:S02]  /*d3a0*/  IADD3.X R80, PT, PT, R76.reuse, UR19, RZ, P0, !PT ;  /* 0x000000134c507c10 */ /* 0x040fe400087fe4ff */
[----:B------:R-:W-:Y:S01]  /*d3b0*/  IADD3.X R78, PT, PT, R76, UR17, RZ, P1, !PT ;  /* 0x000000114c4e7c10 */ /* 0x000fe20008ffe4ff */
[----:B------:R-:W0:Y:S04]  /*d3c0*/  LDS R6, [R8] ;  /* 0x0000000008067984 */ /* 0x000e280000000800 */
[----:B------:R-:W2:Y:S04]  /*d3d0*/  LDS R63, [R8+0x1000] ;  /* 0x00100000083f7984 */ /* 0x000ea80000000800 */
[----:B------:R-:W3:Y:S04]  /*d3e0*/  LDS R65, [R8+0x2000] ;  /* 0x0020000008417984 */ /* 0x000ee80000000800 */
[----:B------:R-:W4:Y:S01]  /*d3f0*/  LDS R67, [R8+0x3000] ;  /* 0x0030000008437984 */ /* 0x000f220000000800 */
[----:B0-----:R-:W-:-:S04]  /*d400*/  FADD.FTZ R6, RZ, R6 ;  /* 0x00000006ff067221 */ /* 0x001fc80000010000 */
[----:B--2---:R-:W-:Y:S01]  /*d410*/  FADD.FTZ R6, R6, R63 ;  /* 0x0000003f06067221 */ /* 0x004fe20000010000 */
[----:B-1----:R-:W-:-:S03]  /*d420*/  IADD3 R63, P0, PT, R0, UR4, RZ ;  /* 0x00000004003f7c10 */ /* 0x002fc6000ff1e0ff */
        /* <DEDUP_REMOVED lines=20> */
.L_x_19643:
[----:B------:R-:W-:Y:S05]  /*d570*/  BSYNC.RECONVERGENT B0 ;  /* 0x0000000000007941 */ /* 0x000fea0003800200 */
.L_x_19642:
        /* <DEDUP_REMOVED lines=129> */
.L_x_19645:
[----:B------:R-:W-:Y:S05]  /*dd90*/  BSYNC.RECONVERGENT B0 ;  /* 0x0000000000007941 */ /* 0x000fea0003800200 */
.L_x_19644:
        /* <DEDUP_REMOVED lines=18> */
.L_x_19647:
[----:B------:R-:W-:Y:S05]  /*dec0*/  BSYNC.RECONVERGENT B0 ;  /* 0x0000000000007941 */ /* 0x000fea0003800200 */
.L_x_19646:
        /* <DEDUP_REMOVED lines=18> */
.L_x_19649:
[----:B------:R-:W-:Y:S05]  /*dff0*/  BSYNC.RECONVERGENT B0 ;  /* 0x0000000000007941 */ /* 0x000fea0003800200 */
.L_x_19648:
        /* <DEDUP_REMOVED lines=18> */
.L_x_19651:
[----:B------:R-:W-:Y:S05]  /*e120*/  BSYNC.RECONVERGENT B0 ;  /* 0x0000000000007941 */ /* 0x000fea0003800200 */
.L_x_19650:
        /* <DEDUP_REMOVED lines=18> */
.L_x_19653:
[----:B------:R-:W-:Y:S05]  /*e250*/  BSYNC.RECONVERGENT B0 ;  /* 0x0000000000007941 */ /* 0x000fea0003800200 */
.L_x_19652:
        /* <DEDUP_REMOVED lines=18> */
.L_x_19655:
[----:B------:R-:W-:Y:S05]  /*e380*/  BSYNC.RECONVERGENT B0 ;  /* 0x0000000000007941 */ /* 0x000fea0003800200 */
.L_x_19654:
        /* <DEDUP_REMOVED lines=11> */
.L_x_19376:
[----:B01-3--:R-:W-:Y:S01]  /*e440*/  HFMA2 R189, -RZ, RZ, 0, 5.9604644775390625e-08 ;  /* 0x00000001ffbd7431 */ /* 0x00bfe200000001ff */
[----:B------:R-:W-:Y:S01]  /*e450*/  BSSY B1, `(.L_x_19656) ;  /* 0x0000007000017945 */ /* 0x000fe20003800000 */
[----:B------:R-:W-:Y:S02]  /*e460*/  MOV R190, R202 ;  /* 0x000000ca00be7202 */ /* 0x000fe40000000f00 */
[----:B------:R-:W-:Y:S02]  /*e470*/  MOV R188, 0x1f ;  /* 0x0000001f00bc7802 */ /* 0x000fe40000000f00 */
[----:B------:R-:W-:-:S07]  /*e480*/  MOV R7, 0xffffffff ;  /* 0xffffffff00077802 */ /* 0x000fce0000000f00 */
[----:B--2--5:R-:W-:Y:S05]  /*e490*/  WARPSYNC.COLLECTIVE R7, `(.L_x_19657) ;  /* 0x0000000007087348 */ /* 0x024fea0003c00000 */
[----:B------:R0:W1:Y:S02]  /*e4a0*/  SHFL.BFLY P6, R193, R190, R189, R188 ;  /* 0x0c0000bdbec17389 */ /* 0x00006400000c00bc */
[----:B012--5:R-:W-:Y:S05]  /*e4b0*/  ENDCOLLECTIVE ;  /* 0x000000000000791b */ /* 0x027fea0003800000 */
.L_x_19657:
[----:B------:R-:W-:Y:S05]  /*e4c0*/  BSYNC B1 ;  /* 0x0000000000017941 */ /* 0x000fea0003800000 */
.L_x_19656:
        /* <DEDUP_REMOVED lines=9> */
.L_x_19658:
        /* <DEDUP_REMOVED lines=8> */
.L_x_19659:
[----:B------:R-:W-:Y:S02]  /*e5e0*/  MOV R190, R192 ;  /* 0x000000c000be7202 */ /* 0x000fe40000000f00 */
[----:B------:R-:W-:-:S05]  /*e5f0*/  MOV R7, R193 ;  /* 0x000000c100077202 */ /* 0x000fca0000000f00 */
[----:B------:R-:W-:Y:S01]  /*e600*/  FADD.FTZ R191, R191, R7 ;  /* 0x00000007bfbf7221 */ /* 0x000fe20000010000 */
[----:B------:R-:W-:-:S07]  /*e610*/  MOV R7, 0xffffffff ;  /* 0xffffffff00077802 */ /* 0x000fce0000000f00 */
[----:B------:R-:W-:Y:S05]  /*e620*/  WARPSYNC.COLLECTIVE R7, `(.L_x_19660) ;  /* 0x0000000007087348 */ /* 0x000fea0003c00000 */
[----:B------:R0:W1:Y:S02]  /*e630*/  SHFL.BFLY P6, R193, R190, R189, R188 ;  /* 0x0c0000bdbec17389 */ /* 0x00006400000c00bc */
[----:B01----:R-:W-:Y:S05]  /*e640*/  ENDCOLLECTIVE ;  /* 0x000000000000791b */ /* 0x003fea0003800000 */
.L_x_19660:
        /* <DEDUP_REMOVED lines=8> */
.L_x_19661:
[----:B------:R-:W-:Y:S02]  /*e6d0*/  MOV R190, R192 ;  /* 0x000000c000be7202 */ /* 0x000fe40000000f00 */
[----:B------:R-:W-:-:S05]  /*e6e0*/  MOV R7, R193 ;  /* 0x000000c100077202 */ /* 0x000fca0000000f00 */
[----:B------:R-:W-:Y:S01]  /*e6f0*/  FADD.FTZ R191, R191, R7 ;  /* 0x00000007bfbf7221 */ /* 0x000fe20000010000 */
[----:B------:R-:W-:-:S07]  /*e700*/  MOV R7, 0xffffffff ;  /* 0xffffffff00077802 */ /* 0x000fce0000000f00 */
[----:B------:R-:W-:Y:S05]  /*e710*/  WARPSYNC.COLLECTIVE R7, `(.L_x_19662) ;  /* 0x0000000007087348 */ /* 0x000fea0003c00000 */
[----:B------:R0:W1:Y:S02]  /*e720*/  SHFL.BFLY P6, R193, R190, R189, R188 ;  /* 0x0c0000bdbec17389 */ /* 0x00006400000c00bc */
[----:B01----:R-:W-:Y:S05]  /*e730*/  ENDCOLLECTIVE ;  /* 0x000000000000791b */ /* 0x003fea0003800000 */
.L_x_19662:
        /* <DEDUP_REMOVED lines=8> */
.L_x_19663:
[----:B------:R-:W-:Y:S02]  /*e7c0*/  MOV R190, R192 ;  /* 0x000000c000be7202 */ /* 0x000fe40000000f00 */
[----:B------:R-:W-:-:S05]  /*e7d0*/  MOV R7, R193 ;  /* 0x000000c100077202 */ /* 0x000fca0000000f00 */
[----:B------:R-:W-:Y:S01]  /*e7e0*/  FADD.FTZ R194, R191, R7 ;  /* 0x00000007bfc27221 */ /* 0x000fe20000010000 */
[----:B------:R-:W-:-:S07]  /*e7f0*/  MOV R7, 0xffffffff ;  /* 0xffffffff00077802 */ /* 0x000fce0000000f00 */
[----:B------:R-:W-:Y:S05]  /*e800*/  WARPSYNC.COLLECTIVE R7, `(.L_x_19664) ;  /* 0x0000000007087348 */ /* 0x000fea0003c00000 */
[----:B------:R0:W1:Y:S02]  /*e810*/  SHFL.BFLY P6, R193, R190, R189, R188 ;  /* 0x0c0000bdbec17389 */ /* 0x00006400000c00bc */
[----:B01----:R-:W-:Y:S05]  /*e820*/  ENDCOLLECTIVE ;  /* 0x000000000000791b */ /* 0x003fea0003800000 */
.L_x_19664:
        /* <DEDUP_REMOVED lines=8> */
.L_x_19665:
[----:B------:R-:W-:Y:S02]  /*e8b0*/  MOV R190, R191 ;  /* 0x000000bf00be7202 */ /* 0x000fe40000000f00 */
[----:B------:R-:W-:-:S07]  /*e8c0*/  MOV R192, R193 ;  /* 0x000000c100c07202 */ /* 0x000fce0000000f00 */
[----:B------:R-:W-:Y:S05]  /*e8d0*/  WARPSYNC.COLLECTIVE R7, `(.L_x_19666) ;  /* 0x0000000007087348 */ /* 0x000fea0003c00000 */
[----:B------:R0:W1:Y:S02]  /*e8e0*/  SHFL.BFLY P6, R193, R190, R189, R188 ;  /* 0x0c0000bdbec17389 */ /* 0x00006400000c00bc */
[----:B01----:R-:W-:Y:S05]  /*e8f0*/  ENDCOLLECTIVE ;  /* 0x000000000000791b */ /* 0x003fea0003800000 */
.L_x_19666:
[----:B------:R-:W-:Y:S01]  /*e900*/  MOV R7, R193 ;  /* 0x000000c100077202 */ /* 0x000fe20000000f00 */
[----:B------:R-:W-:Y:S06]  /*e910*/  BRA `(.L_x_19667) ;  /* 0xffffff4c00d87947 */ /* 0x000fec000383ffff */
.L_x_19668:
        /* <DEDUP_REMOVED lines=14> */
.L_x_20143:


//--------------------- .text._ZN10layer_norm22ln_bwd_finalize_kernelINS_22Kernel_traits_finalizeILj1024EfffffjLb1ELj1024ELj4ENS_18Kernel_traits_baseILj1024EfffffjLj1024EEEEELb1ELb1EEEvNS_9BwdParamsE --------------------------
	.section	.text._ZN10layer_norm22ln_bwd_finalize_kernelINS_22Kernel_traits_finalizeILj1024EfffffjLb1ELj1024ELj4ENS_18Kernel_traits_baseILj1024EfffffjLj1024EEEEELb1ELb1EEEvNS_9BwdParamsE,"ax",@progbits
	.align	128
        .global         _ZN10layer_norm22ln_bwd_finalize_kernelINS_22Kernel_traits_finalizeILj1024EfffffjLb1ELj1024ELj4ENS_18Kernel_traits_baseILj1024EfffffjLj1024EEEEELb1ELb1EEEvNS_9BwdParamsE
        .type           _ZN10layer_norm22ln_bwd_finalize_kernelINS_22Kernel_traits_finalizeILj1024EfffffjLb1ELj1024ELj4ENS_18Kernel_traits_baseILj1024EfffffjLj1024EEEEELb1ELb1EEEvNS_9BwdParamsE,@function
        .size           _ZN10layer_norm22ln_bwd_finalize_kernelINS_22Kernel_traits_finalizeILj1024EfffffjLb1ELj1024ELj4ENS_18Kernel_traits_baseILj1024EfffffjLj1024EEEEELb1ELb1EEEvNS_9BwdParamsE,(.L_x_20144 - _ZN10layer_norm22ln_bwd_finalize_kernelINS_22Kernel_traits_finalizeILj1024EfffffjLb1ELj1024ELj4ENS_18Kernel_traits_baseILj1024EfffffjLj1024EEEEELb1ELb1EEEvNS_9BwdParamsE)
        .other          _ZN10layer_norm22ln_bwd_finalize_kernelINS_22Kernel_traits_finalizeILj1024EfffffjLb1ELj1024ELj4ENS_18Kernel_traits_baseILj1024EfffffjLj1024EEEEELb1ELb1EEEvNS_9BwdParamsE,@"STO_CUDA_ENTRY STV_DEFAULT"
_ZN10layer_norm22ln_bwd_finalize_kernelINS_22Kernel_traits_finalizeILj1024EfffffjLb1ELj1024ELj4ENS_18Kernel_traits_baseILj1024EfffffjLj1024EEEEELb1ELb1EEEvNS_9BwdParamsE:
.text._ZN10layer_norm22ln_bwd_finalize_kernelINS_22Kernel_traits_finalizeILj1024EfffffjLb1ELj1024ELj4ENS_18Kernel_traits_baseILj1024EfffffjLj1024EEEEELb1ELb1EEEvNS_9BwdParamsE:
        /* <DEDUP_REMOVED lines=56> */
.L_x_19673:
        /* <DEDUP_REMOVED lines=87> */
.L_x_19672:
[----:B------:R-:W-:Y:S05]  /*08f0*/  BSYNC.RECONVERGENT B1 ;  /* 0x0000000000017941 */ /* 0x000fea0003800200 */
.L_x_19671:
        /* <DEDUP_REMOVED lines=51> */
.L_x_19675:
[----:B------:R-:W-:Y:S05]  /*0c30*/  BSYNC.RECONVERGENT B1 ;  /* 0x0000000000017941 */ /* 0x000fea0003800200 */
.L_x_19674:
        /* <DEDUP_REMOVED lines=30> */
.L_x_19677:
[----:B------:R-:W-:Y:S05]  /*0e20*/  BSYNC.RECONVERGENT B1 ;  /* 0x0000000000017941 */ /* 0x000fea0003800200 */
.L_x_19676:
        /* <DEDUP_REMOVED lines=15> */
.L_x_19670:
[----:B------:R-:W-:Y:S05]  /*0f20*/  BSYNC.RECONVERGENT B0 ;  /* 0x0000000000007941 */ /* 0x000fea0003800200 */
.L_x_19669:
        /* <DEDUP_REMOVED lines=72> */
.L_x_19678:
        /* <DEDUP_REMOVED lines=13> */
.L_x_20144:


//--------------------- .text._ZN10layer_norm13ln_bwd_kernelINS_13Kernel_traitsIfffffjLj1024ELj1ELj4ELj1ELj16ENS_18Kernel_traits_baseILj1024EfffffjLj128EEEEELb1ELb1ELb1ELb1EEEvNS_9BwdParamsE --------------------------
	.section	.text._ZN10layer_norm13ln_bwd_kernelINS_13Kernel_traitsIfffffjLj1024ELj1ELj4ELj1ELj16ENS_18Kernel_traits_baseILj1024EfffffjLj128EEEEELb1ELb1ELb1ELb1EEEvNS_9BwdParamsE,"ax",@progbits
	.align	128
        .global         _ZN10layer_norm13ln_bwd_kernelINS_13Kernel_traitsIfffffjLj1024ELj1ELj4ELj1ELj16ENS_18Kernel_traits_baseILj1024EfffffjLj128EEEEELb1ELb1ELb1ELb1EEEvNS_9BwdParamsE
        .type           _ZN10layer_norm13ln_bwd_kernelINS_13Kernel_traitsIfffffjLj1024ELj1ELj4ELj1ELj16ENS_18Kernel_traits_baseILj1024EfffffjLj128EEEEELb1ELb1ELb1ELb1EEEvNS_9BwdParamsE,@function
        .size           _ZN10layer_norm13ln_bwd_kernelINS_13Kernel_traitsIfffffjLj1024ELj1ELj4ELj1ELj16ENS_18Kernel_traits_baseILj1024EfffffjLj128EEEEELb1ELb1ELb1ELb1EEEvNS_9BwdParamsE,(.L_x_20145 - _ZN10layer_norm13ln_bwd_kernelINS_13Kernel_traitsIfffffjLj1024ELj1ELj4ELj1ELj16ENS_18Kernel_traits_baseILj1024EfffffjLj128EEEEELb1ELb1ELb1ELb1EEEvNS_9BwdParamsE)
        .other          _ZN10layer_norm13ln_bwd_kernelINS_13Kernel_traitsIfffffjLj1024ELj1ELj4ELj1ELj16ENS_18Kernel_traits_baseILj1024EfffffjLj128EEEEELb1ELb1ELb1ELb1EEEvNS_9BwdParamsE,@"STO_CUDA_ENTRY STV_DEFAULT"
_ZN10layer_norm13ln_bwd_kernelINS_13Kernel_traitsIfffffjLj1024ELj1ELj4ELj1ELj16ENS_18Kernel_traits_baseILj1024EfffffjLj128EEEEELb1ELb1ELb1ELb1EEEvNS_9BwdParamsE:
.text._ZN10layer_norm13ln_bwd_kernelINS_13Kernel_traitsIfffffjLj1024ELj1ELj4ELj1ELj16ENS_18Kernel_traits_baseILj1024EfffffjLj128EEEEELb1ELb1ELb1ELb1EEEvNS_9BwdParamsE:
        /* <DEDUP_REMOVED lines=104> */
.L_x_19932:
[----:B-1----:R-:W1:Y:S08]  /*0680*/  LDC.64 R2, c[0x0][0x3f8] ;  /* 0x0000fe00ff027b82 */ /* 0x002e700000000a00 */
[----:B0-----:R-:W0:Y:S01]  /*0690*/  LDC.64 R4, c[0x0][0x3f0] ;  /* 0x0000fc00ff047b82 */ /* 0x001e220000000a00 */
[----:B-1----:R-:W-:-:S05]  /*06a0*/  IMAD.WIDE R2, R248, 0x4, R2 ;  /* 0x00000004f8027825 */ /* 0x002fca00078e0202 */
[----:B--2---:R1:W2:Y:S01]  /*06b0*/  LDG.E R247, desc[UR6][R2.64] ;  /* 0x0000000602f77981 */ /* 0x0042a2000c1e1900 */
[----:B0-----:R-:W-:-:S05]  /*06c0*/  IMAD.WIDE R4, R248, 0x4, R4 ;  /* 0x00000004f8047825 */ /* 0x001fca00078e0204 */
[----:B------:R0:W3:Y:S01]  /*06d0*/  LDG.E R244, desc[UR6][R4.64] ;  /* 0x0000000604f47981 */ /* 0x0000e2000c1e1900 */
[----:B-1----:R-:W1:Y:S08]  /*06e0*/  LDC.64 R2, c[0x0][0x3c8] ;  /* 0x0000f200ff027b82 */ /* 0x002e700000000a00 */
[----:B0-----:R-:W0:Y:S01]  /*06f0*/  LDC.64 R4, c[0x0][0x3c0] ;  /* 0x0000f000ff047b82 */ /* 0x001e220000000a00 */
[----:B-1----:R-:W-:-:S05]  /*0700*/  IMAD.WIDE R2, R248, 0x4, R2 ;  /* 0x00000004f8027825 */ /* 0x002fca00078e0202 */
[----:B-----5:R1:W5:Y:S01]  /*0710*/  LDG.E R246, desc[UR6][R2.64] ;  /* 0x0000000602f67981 */ /* 0x020362000c1e1900 */
[----:B------:R-:W-:Y:S01]  /*0720*/  BSSY.RECONVERGENT B1, `(.L_x_19681) ;  /* 0x00001fe000017945 */ /* 0x000fe20003800200 */
[----:B--2---:R-:W-:Y:S02]  /*0730*/  ISETP.GE.AND P2, PT, R247, 0x1, PT ;  /* 0x00000001f700780c */ /* 0x004fe40003f46270 */
[----:B---3--:R1:W-:Y:S11]  /*0740*/  STL [R1+0x4], R244 ;  /* 0x000004f401007387 */ /* 0x0083f60000100800 */
[----:B0-----:R-:W-:Y:S05]  /*0750*/  @!P2 BRA `(.L_x_19682) ;  /* 0x00000018001ca947 */ /* 0x001fea0003800000 */
[----:B------:R-:W0:Y:S01]  /*0760*/  S2R R245, SR_TID.X ;  /* 0x0000000000f57919 */ /* 0x000e220000002100 */
[----:B-1----:R-:W1:Y:S01]  /*0770*/  LDC.64 R2, c[0x0][0x3a8] ;  /* 0x0000ea00ff027b82 */ /* 0x002e620000000a00 */
[C---:B------:R-:W-:Y:S02]  /*0780*/  IMAD R0, R248.reuse, UR8, RZ ;  /* 0x00000008f8007c24 */ /* 0x040fe4000f8e02ff */
[----:B------:R-:W-:Y:S01]  /*0790*/  IMAD.WIDE R4, R248, 0x4, R4 ;  /* 0x00000004f8047825 */ /* 0x000fe200078e0204 */
[----:B------:R2:W-:Y:S02]  /*07a0*/  STL.64 [R1+0xa8], R44 ;  /* 0x0000a82c01007387 */ /* 0x0005e40000100a00 */
[----:B------:R-:W-:Y:S02]  /*07b0*/  SHF.R.S32.HI R7, RZ, 0x1f, R0 ;  /* 0x0000001fff077819 */ /* 0x000fe40000011400 */
[----:B------:R3:W4:Y:S02]  /*07c0*/  LDG.E R252, desc[UR6][R4.64] ;  /* 0x0000000604fc7981 */ /* 0x000724000c1e1900 */
[----:B------:R-:W-:-:S02]  /*07d0*/  LEA.HI R206, R7, R0, RZ, 0x2 ;  /* 0x0000000007ce7211 */ /* 0x000fc400078f10ff */
[----:B------:R-:W-:Y:S01]  /*07e0*/  IADD3 R180, PT, PT, R247, -0x1, RZ ;  /* 0xfffffffff7b47810 */ /* 0x000fe20007ffe0ff */
[----:B------:R-:W-:Y:S01]  /*07f0*/  STL.64 [R1+0xa0], R42 ;  /* 0x0000a02a01007387 */ /* 0x000fe20000100a00 */
[----:B--2---:R-:W2:Y:S01]  /*0800*/  LDC.64 R44, c[0x0][0x428] ;  /* 0x00010a00ff2c7b82 */ /* 0x004ea20000000a00 */
[----:B0-----:R-:W-:Y:S02]  /*0810*/  LOP3.LUT R245, R245, 0x1f, RZ, 0xc0, !PT ;  /* 0x0000001ff5f57812 */ /* 0x001fe400078ec0ff */
[----:B------:R-:W-:Y:S01]  /*0820*/  IMAD R180, R180, UR8, RZ ;  /* 0x00000008b4b47c24 */ /* 0x000fe2000f8e02ff */
[----:B------:R-:W-:Y:S01]  /*0830*/  ISETP.GE.AND P3, PT, R244, 0x1, PT ;  /* 0x00000001f400780c */ /* 0x000fe20003f66270 */
[----:B------:R0:W-:Y:S01]  /*0840*/  STL.64 [R1+0x98], R40 ;  /* 0x0000982801007387 */ /* 0x0001e20000100a00 */
[----:B------:R-:W-:-:S05]  /*0850*/  LEA.HI.SX32 R206, R206, R245, 0x1e ;  /* 0x000000f5cece7211 */ /* 0x000fca00078ff2ff */
[----:B-1----:R-:W-:-:S06]  /*0860*/  IMAD.WIDE.U32 R212, R206, 0x10, R2 ;  /* 0x00000010ced47825 */ /* 0x002fcc00078e0002 */
[----:B------:R-:W4:Y:S01]  /*0870*/  LDG.E.128 R212, desc[UR6][R212.64] ;  /* 0x00000006d4d47981 */ /* 0x000f22000c1e1d00 */
[C---:B------:R-:W-:Y:S01]  /*0880*/  IADD3 R249, PT, PT, R206.reuse, 0xa0, RZ ;  /* 0x000000a0cef97810 */ /* 0x040fe20007ffe0ff */
[----:B0-----:R-:W0:Y:S01]  /*0890*/  LDC.64 R40, c[0x0][0x3b0] ;  /* 0x0000ec00ff287b82 */ /* 0x001e220000000a00 */
[----:B------:R-:W-:-:S03]  /*08a0*/  IADD3 R211, PT, PT, R206, 0x80, RZ ;  /* 0x00000080ced37810 */ /* 0x000fc60007ffe0ff */
[----:B------:R-:W-:Y:S01]  /*08b0*/  IMAD.WIDE.U32 R6, R249, 0x10, R2 ;  /* 0x00000010f9067825 */ /* 0x000fe200078e0002 */
[----:B------:R-:W-:Y:S02]  /*08c0*/  SHF.R.S32.HI R181, RZ, 0x1f, R180 ;  /* 0x0000001fffb57819 */ /* 0x000fe400000114b4 */
[C---:B------:R-:W-:Y:S01]  /*08d0*/  IADD3 R0, PT, PT, R206.reuse, 0x20, RZ ;  /* 0x00000020ce007810 */ /* 0x040fe20007ffe0ff */
[--C-:B---3--:R-:W-:Y:S01]  /*08e0*/  IMAD.WIDE.U32 R4, R211, 0x10, R2.reuse ;  /* 0x00000010d3047825 */ /* 0x108fe200078e0002 */
[C---:B------:R-:W-:Y:S01]  /*08f0*/  IADD3 R209, PT, PT, R206.reuse, 0x40, RZ ;  /* 0x00000040ced17810 */ /* 0x040fe20007ffe0ff */
[----:B------:R1:W3:Y:S01]  /*0900*/  LDG.E.128 R232, desc[UR6][R6.64] ;  /* 0x0000000606e87981 */ /* 0x0002e2000c1e1d00 */
[C---:B------:R-:W-:Y:S02]  /*0910*/  IADD3 R210, PT, PT, R206.reuse, 0x60, RZ ;  /* 0x00000060ced27810 */ /* 0x040fe40007ffe0ff */
[C---:B------:R-:W-:Y:S01]  /*0920*/  IADD3 R250, PT, PT, R206.reuse, 0xc0, RZ ;  /* 0x000000c0cefa7810 */ /* 0x040fe20007ffe0ff */
[----:B------:R2:W3:Y:S01]  /*0930*/  LDG.E.128 R228, desc[UR6][R4.64] ;  /* 0x0000000604e47981 */ /* 0x0004e2000c1e1d00 */
[----:B------:R-:W-:Y:S01]  /*0940*/  IADD3 R251, PT, PT, R206, 0xe0, RZ ;  /* 0x000000e0cefb7810 */ /* 0x000fe20007ffe0ff */
[----:B------:R-:W-:Y:S01]  /*0950*/  IMAD.WIDE.U32 R216, R0, 0x10, R2 ;  /* 0x0000001000d87825 */ /* 0x000fe200078e0002 */
[----:B-1----:R-:W-:-:S03]  /*0960*/  LEA.HI R6, R181, R180, RZ, 0x2 ;  /* 0x000000b4b5067211 */ /* 0x002fc600078f10ff */
[--C-:B------:R-:W-:Y:S01]  /*0970*/  IMAD.WIDE.U32 R220, R209, 0x10, R2.reuse ;  /* 0x00000010d1dc7825 */ /* 0x100fe200078e0002 */
[----:B------:R-:W-:Y:S01]  /*0980*/  MOV R197, UR14 ;  /* 0x0000000e00c57c02 */ /* 0x000fe20008000f00 */
[----:B------:R-:W3:Y:S02]  /*0990*/  LDG.E.128 R216, desc[UR6][R216.64] ;  /* 0x00000006d8d87981 */ /* 0x000ee4000c1e1d00 */
[--C-:B------:R-:W-:Y:S01]  /*09a0*/  IMAD.WIDE.U32 R224, R210, 0x10, R2.reuse ;  /* 0x00000010d2e07825 */ /* 0x100fe200078e0002 */
[----:B------:R-:W-:Y:S01]  /*09b0*/  LEA.HI.SX32 R208, R6, R245, 0x1e ;  /* 0x000000f506d07211 */ /* 0x000fe200078ff2ff */
[----:B------:R-:W3:Y:S02]  /*09c0*/  LDG.E.128 R220, desc[UR6][R220.64] ;  /* 0x00000006dcdc7981 */ /* 0x000ee4000c1e1d00 */
[--C-:B--2---:R-:W-:Y:S01]  /*09d0*/  IMAD.WIDE.U32 R4, R250, 0x10, R2.reuse ;  /* 0x00000010fa047825 */ /* 0x104fe200078e0002 */
[----:B------:R-:W-:Y:S02]  /*09e0*/  MOV R196, UR15 ;  /* 0x0000000f00c47c02 */ /* 0x000fe40008000f00 */
[----:B------:R-:W-:Y:S01]  /*09f0*/  ISETP.NE.U32.AND P0, PT, R197, RZ, PT ;  /* 0x000000ffc500720c */ /* 0x000fe20003f05070 */
[----:B------:R-:W-:Y:S01]  /*0a00*/  IMAD.WIDE.U32 R2, R251, 0x10, R2 ;  /* 0x00000010fb027825 */ /* 0x000fe200078e0002 */
[----:B------:R-:W-:Y:S04]  /*0a10*/  STL [R1+0x8], R197 ;  /* 0x000008c501007387 */ /* 0x000fe80000100800 */
[----:B------:R1:W2:Y:S04]  /*0a20*/  LDG.E.128 R240, desc[UR6][R2.64] ;  /* 0x0000000602f07981 */ /* 0x0002a8000c1e1d00 */
[----:B------:R-:W2:Y:S04]  /*0a30*/  LDG.E.128 R236, desc[UR6][R4.64] ;  /* 0x0000000604ec7981 */ /* 0x000ea8000c1e1d00 */
[----:B------:R-:W2:Y:S01]  /*0a40*/  LDG.E.128 R224, desc[UR6][R224.64] ;  /* 0x00000006e0e07981 */ /* 0x000ea2000c1e1d00 */
[----:B-1----:R-:W-:-:S05]  /*0a50*/  IMAD.WIDE.U32 R2, R208, 0x10, R44 ;  /* 0x00000010d0027825 */ /* 0x002fca00078e002c */
[----:B------:R1:W2:Y:S02]  /*0a60*/  LDG.E.128 R180, desc[UR6][R2.64] ;  /* 0x0000000602b47981 */ /* 0x0002a4000c1e1d00 */
[----:B-1----:R-:W-:-:S05]  /*0a70*/  IADD3 R2, PT, PT, R208, 0x20, RZ ;  /* 0x00000020d0027810 */ /* 0x002fca0007ffe0ff */
[----:B------:R-:W-:-:S05]  /*0a80*/  IMAD.WIDE.U32 R2, R2, 0x10, R44 ;  /* 0x0000001002027825 */ /* 0x000fca00078e002c */
[----:B------:R1:W2:Y:S02]  /*0a90*/  LDG.E.128 R184, desc[UR6][R2.64] ;  /* 0x0000000602b87981 */ /* 0x0002a4000c1e1d00 */
[----:B-1----:R-:W-:-:S05]  /*0aa0*/  IADD3 R2, PT, PT, R208, 0x40, RZ ;  /* 0x00000040d0027810 */ /* 0x002fca0007ffe0ff */
[----:B------:R-:W-:-:S05]  /*0ab0*/  IMAD.WIDE.U32 R2, R2, 0x10, R44 ;  /* 0x0000001002027825 */ /* 0x000fca00078e002c */
[----:B------:R1:W2:Y:S02]  /*0ac0*/  LDG.E.128 R188, desc[UR6][R2.64] ;  /* 0x0000000602bc7981 */ /* 0x0002a4000c1e1d00 */
[----:B-1----:R-:W-:-:S05]  /*0ad0*/  IADD3 R2, PT, PT, R208, 0x60, RZ ;  /* 0x00000060d0027810 */ /* 0x002fca0007ffe0ff */
[----:B------:R-:W-:-:S05]  /*0ae0*/  IMAD.WIDE.U32 R2, R2, 0x10, R44 ;  /* 0x0000001002027825 */ /* 0x000fca00078e002c */
[----:B------:R1:W2:Y:S01]  /*0af0*/  LDG.E.128 R192, desc[UR6][R2.64] ;  /* 0x0000000602c07981 */ /* 0x0002a2000c1e1d00 */
[----:B------:R-:W-:Y:S02]  /*0b00*/  ISETP.NE.AND.EX P0, PT, R196, RZ, PT, P0 ;  /* 0x000000ffc400720c */ /* 0x000fe40003f05300 */
[----:B-1----:R-:W-:Y:S01]  /*0b10*/  IADD3 R2, PT, PT, R208, 0x80, RZ ;  /* 0x00000080d0027810 */ /* 0x002fe20007ffe0ff */
[----:B------:R1:W-:Y:S10]  /*0b20*/  STL [R1+0xc], R196 ;  /* 0x00000cc401007387 */ /* 0x0003f40000100800 */
[----:B------:R-:W0:Y:S01]  /*0b30*/  @P0 LDC.64 R202, c[0x0][0x438] ;  /* 0x00010e00ffca0b82 */ /* 0x000e220000000a00 */
[----:B------:R-:W-:-:S05]  /*0b40*/  IMAD.WIDE.U32 R2, R2, 0x10, R44 ;  /* 0x0000001002027825 */ /* 0x000fca00078e002c */
[----:B-1----:R1:W2:Y:S02]  /*0b50*/  LDG.E.128 R196, desc[UR6][R2.64] ;  /* 0x0000000602c47981 */ /* 0x0022a4000c1e1d00 */
[----:B------:R-:W0:Y:S08]  /*0b60*/  @P0 LDC.64 R204, c[0x0][0x438] ;  /* 0x00010e00ffcc0b82 */ /* 0x000e300000000a00 */
[----:B------:R-:W0:Y:S01]  /*0b70*/  @P0 LDC.64 R4, c[0x0][0x438] ;  /* 0x00010e00ff040b82 */ /* 0x000e220000000a00 */
[----:B-1----:R-:W-:-:S05]  /*0b80*/  @P3 IADD3 R2, PT, PT, R244, -0x1, RZ ;  /* 0xfffffffff4023810 */ /* 0x002fca0007ffe0ff */
[----:B------:R-:W-:Y:S02]  /*0b90*/  @P3 IMAD R2, R2, UR8, RZ ;  /* 0x0000000802023c24 */ /* 0x000fe4000f8e02ff */
[----:B------:R-:W1:Y:S03]  /*0ba0*/  @P0 LDC.64 R6, c[0x0][0x438] ;  /* 0x00010e00ff060b82 */ /* 0x000e660000000a00 */
[----:B------:R-:W-:-:S04]  /*0bb0*/  @P3 SHF.R.S32.HI R3, RZ, 0x1f, R2 ;  /* 0x0000001fff033819 */ /* 0x000fc80000011402 */
[----:B------:R-:W-:Y:S02]  /*0bc0*/  @P3 LEA.HI R244, R3, R2, RZ, 0x2 ;  /* 0x0000000203f43211 */ /* 0x000fe400078f10ff */
[----:B------:R-:W1:Y:S01]  /*0bd0*/  @P0 LDC.64 R2, c[0x0][0x438] ;  /* 0x00010e00ff020b82 */ /* 0x000e620000000a00 */
[----:B0-----:R-:W-:-:S04]  /*0be0*/  @P0 IMAD.WIDE.U32 R206, R206, 0x10, R202 ;  /* 0x00000010cece0825 */ /* 0x001fc800078e00ca */
[----:B------:R-:W-:Y:S01]  /*0bf0*/  @P0 IMAD.WIDE.U32 R204, R0, 0x10, R204 ;  /* 0x0000001000cc0825 */ /* 0x000fe200078e00cc */
[----:B------:R-:W5:Y:S03]  /*0c00*/  @P0 LDG.E.128 R36, desc[UR6][R206.64] ;  /* 0x00000006ce240981 */ /* 0x000f66000c1e1d00 */
[----:B------:R-:W-:Y:S01]  /*0c10*/  @P0 IMAD.WIDE.U32 R4, R211, 0x10, R4 ;  /* 0x00000010d3040825 */ /* 0x000fe200078e0004 */
[----:B------:R-:W5:Y:S03]  /*0c20*/  @P0 LDG.E.128 R32, desc[UR6][R204.64] ;  /* 0x00000006cc200981 */ /* 0x000f66000c1e1d00 */
[----:B-1----:R-:W-:Y:S01]  /*0c30*/  @P0 IMAD.WIDE.U32 R2, R210, 0x10, R2 ;  /* 0x00000010d2020825 */ /* 0x002fe200078e0002 */
[----:B------:R-:W5:Y:S04]  /*0c40*/  @P0 LDG.E.128 R20, desc[UR6][R4.64] ;  /* 0x0000000604140981 */ /* 0x000f68000c1e1d00 */
[----:B------:R0:W5:Y:S02]  /*0c50*/  @P0 LDG.E.128 R24, desc[UR6][R2.64] ;  /* 0x0000000602180981 */ /* 0x000164000c1e1d00 */
[----:B0-----:R-:W-:-:S05]  /*0c60*/  IADD3 R2, PT, PT, R208, 0xc0, RZ ;  /* 0x000000c0d0027810 */ /* 0x001fca0007ffe0ff */
[----:B------:R-:W-:-:S05]  /*0c70*/  IMAD.WIDE.U32 R2, R2, 0x10, R44 ;  /* 0x0000001002027825 */ /* 0x000fca00078e002c */
[----:B------:R0:W2:Y:S01]  /*0c80*/  LDG.E.128 R204, desc[UR6][R2.64] ;  /* 0x0000000602cc7981 */ /* 0x0000a2000c1e1d00 */
[----:B------:R-:W-:Y:S01]  /*0c90*/  MOV R0, RZ ;  /* 0x000000ff00007202 */ /* 0x000fe20000000f00 */
[----:B------:R-:W-:Y:S01]  /*0ca0*/  @P0 IMAD.WIDE.U32 R6, R209, 0x10, R6 ;  /* 0x00000010d1060825 */ /* 0x000fe200078e0006 */
[----:B------:R-:W-:Y:S02]  /*0cb0*/  @P3 LEA.HI.SX32 R0, R244, R245, 0x1e ;  /* 0x000000f5f4003211 */ /* 0x000fe400078ff2ff */
[----:B------:R-:W1:Y:S02]  /*0cc0*/  @P0 LDC.64 R244, c[0x0][0x438] ;  /* 0x00010e00fff40b82 */ /* 0x000e640000000a00 */
[----:B------:R0:W5:Y:S02]  /*0cd0*/  @P0 LDG.E.128 R28, desc[UR6][R6.64] ;  /* 0x00000006061c0981 */ /* 0x000164000c1e1d00 */
[----:B0-----:R-:W-:-:S05]  /*0ce0*/  IADD3 R2, PT, PT, R208, 0xe0, RZ ;  /* 0x000000e0d0027810 */ /* 0x001fca0007ffe0ff */
[----:B------:R-:W-:Y:S02]  /*0cf0*/  IMAD.WIDE.U32 R4, R2, 0x10, R44 ;  /* 0x0000001002047825 */ /* 0x000fe400078e002c */
[----:B------:R-:W0:Y:S08]  /*0d00*/  @P0 LDC.64 R2, c[0x0][0x438] ;  /* 0x00010e00ff020b82 */ /* 0x000e300000000a00 */
[----:B------:R-:W4:Y:S01]  /*0d10*/  @P0 LDC.64 R6, c[0x0][0x438] ;  /* 0x00010e00ff060b82 */ /* 0x000f220000000a00 */
[----:B------:R-:W-:-:S02]  /*0d20*/  IADD3 R200, PT, PT, R208, 0xa0, RZ ;  /* 0x000000a0d0c87810 */ /* 0x000fc40007ffe0ff */
[----:B------:R0:W2:Y:S02]  /*0d30*/  LDG.E.128 R208, desc[UR6][R4.64] ;  /* 0x0000000604d07981 */ /* 0x0000a4000c1e1d00 */
[----:B0-----:R-:W-:-:S04]  /*0d40*/  @P0 IMAD.WIDE.U32 R4, R250, 0x10, R2 ;  /* 0x00000010fa040825 */ /* 0x001fc800078e0002 */
[----:B-1----:R-:W-:Y:S01]  /*0d50*/  @P0 IMAD.WIDE.U32 R2, R251, 0x10, R244 ;  /* 0x00000010fb020825 */ /* 0x002fe200078e00f4 */
[----:B------:R-:W5:Y:S03]  /*0d60*/  @P0 LDG.E.128 R12, desc[UR6][R4.64] ;  /* 0x00000006040c0981 */ /* 0x000f66000c1e1d00 */
[----:B----4-:R-:W-:Y:S01]  /*0d70*/  @P0 IMAD.WIDE.U32 R6, R249, 0x10, R6 ;  /* 0x00000010f9060825 */ /* 0x010fe200078e0006 */
[----:B------:R0:W5:Y:S04]  /*0d80*/  @P0 LDG.E.128 R8, desc[UR6][R2.64] ;  /* 0x0000000602080981 */ /* 0x000168000c1e1d00 */
[----:B------:R1:W5:Y:S01]  /*0d90*/  @P0 LDG.E.128 R16, desc[UR6][R6.64] ;  /* 0x0000000606100981 */ /* 0x000362000c1e1d00 */
[C---:B0-----:R-:W-:Y:S01]  /*0da0*/  IMAD.WIDE.U32 R2, R0.reuse, 0x4, R40 ;  /* 0x0000000400027825 */ /* 0x041fe200078e0028 */
[----:B------:R-:W-:-:S02]  /*0db0*/  IADD3 R4, PT, PT, R0, 0x40, RZ ;  /* 0x0000004000047810 */ /* 0x000fc40007ffe0ff */
[C---:B-1----:R-:W-:Y:S02]  /*0dc0*/  IADD3 R7, PT, PT, R0.reuse, 0x80, RZ ;  /* 0x0000008000077810 */ /* 0x042fe40007ffe0ff */
[----:B------:R0:W5:Y:S01]  /*0dd0*/  LDG.E R245, desc[UR6][R2.64] ;  /* 0x0000000602f57981 */ /* 0x000162000c1e1900 */
[----:B------:R-:W-:Y:S01]  /*0de0*/  IADD3 R6, PT, PT, R0, 0xa0, RZ ;  /* 0x000000a000067810 */ /* 0x000fe20007ffe0ff */
[----:B------:R-:W-:Y:S01]  /*0df0*/  IMAD.WIDE.U32 R200, R200, 0x10, R44 ;  /* 0x00000010c8c87825 */ /* 0x000fe200078e002c */
[C---:B------:R-:W-:Y:S02]  /*0e00*/  IADD3 R244, PT, PT, R0.reuse, 0xc0, RZ ;  /* 0x000000c000f47810 */ /* 0x040fe40007ffe0ff */
[C---:B0-----:R-:W-:Y:S01]  /*0e10*/  IADD3 R2, PT, PT, R0.reuse, 0x20, RZ ;  /* 0x0000002000027810 */ /* 0x041fe20007ffe0ff */
[--C-:B------:R-:W-:Y:S01]  /*0e20*/  IMAD.WIDE.U32 R44, R7, 0x4, R40.reuse ;  /* 0x00000004072c7825 */ /* 0x100fe200078e0028 */
[----:B------:R-:W-:Y:S01]  /*0e30*/  IADD3 R250, PT, PT, R0, 0x60, RZ ;  /* 0x0000006000fa7810 */ /* 0x000fe20007ffe0ff */
[----:B------:R-:W4:Y:S02]  /*0e40*/  LDG.E.128 R200, desc[UR6][R200.64] ;  /* 0x00000006c8c87981 */ /* 0x000f24000c1e1d00 */
[----:B------:R-:W-:-:S04]  /*0e50*/  IMAD.WIDE.U32 R2, R2, 0x4, R40 ;  /* 0x0000000402027825 */ /* 0x000fc800078e0028 */
[----:B------:R-:W-:-:S04]  /*0e60*/  IMAD.WIDE.U32 R6, R6, 0x4, R40 ;  /* 0x0000000406067825 */ /* 0x000fc800078e0028 */
[----:B------:R-:W-:Y:S01]  /*0e70*/  IMAD.WIDE.U32 R4, R4, 0x4, R40 ;  /* 0x0000000404047825 */ /* 0x000fe200078e0028 */
[----:B------:R-:W-:-:S03]  /*0e80*/  IADD3 R0, PT, PT, R0, 0xe0, RZ ;  /* 0x000000e000007810 */ /* 0x000fc60007ffe0ff */
[--C-:B------:R-:W-:Y:S02]  /*0e90*/  IMAD.WIDE.U32 R42, R244, 0x4, R40.reuse ;  /* 0x00000004f42a7825 */ /* 0x100fe400078e0028 */
[----:B------:R0:W5:Y:S01]  /*0ea0*/  LDG.E R244, desc[UR6][R2.64] ;  /* 0x0000000602f47981 */ /* 0x000162000c1e1900 */
[----:B------:R-:W-:Y:S01]  /*0eb0*/  ISETP.NE.AND P0, PT, RZ, UR9, PT ;  /* 0x00000009ff007c0c */ /* 0x000fe2000bf05270 */
[--C-:B------:R-:W-:Y:S01]  /*0ec0*/  IMAD.WIDE.U32 R250, R250, 0x4, R40.reuse ;  /* 0x00000004fafa7825 */ /* 0x100fe200078e0028 */
[----:B0-----:R-:W-:Y:S02]  /*0ed0*/  MOV R3, R7 ;  /* 0x0000000700037202 */ /* 0x001fe40000000f00 */
[----:B------:R0:W5:Y:S01]  /*0ee0*/  LDG.E R7, desc[UR6][R4.64] ;  /* 0x0000000604077981 */ /* 0x000162000c1e1900 */
[----:B------:R-:W-:Y:S01]  /*0ef0*/  MOV R2, R6 ;  /* 0x0000000600027202 */ /* 0x000fe20000000f00 */
[----:B------:R-:W-:Y:S01]  /*0f00*/  IMAD.WIDE.U32 R40, R0, 0x4, R40 ;  /* 0x0000000400287825 */ /* 0x000fe200078e0028 */
[----:B------:R-:W-:Y:S01]  /*0f10*/  FSEL R0, R252, RZ, !P0 ;  /* 0x000000fffc007208 */ /* 0x000fe20004000000 */
[----:B------:R1:W5:Y:S01]  /*0f20*/  LDG.E R6, desc[UR6][R250.64] ;  /* 0x00000006fa067981 */ /* 0x000362000c1e1900 */
[----:B0-----:R-:W-:-:S02]  /*0f30*/  MOV R5, R45 ;  /* 0x0000002d00057202 */ /* 0x001fc40000000f00 */
[----:B------:R-:W-:Y:S01]  /*0f40*/  MOV R4, R44 ;  /* 0x0000002c00047202 */ /* 0x000fe20000000f00 */
[C---:B------:R-:W-:Y:S01]  /*0f50*/  FADD.FTZ R249, -R0.reuse, R212 ;  /* 0x000000d400f97221 */ /* 0x040fe20000010100 */
[----:B------:R0:W5:Y:S04]  /*0f60*/  LDL.LU.64 R44, [R1+0xa8] ;  /* 0x0000a800012c7983 */ /* 0x0001680000300a00 */
[----:B------:R0:W5:Y:S01]  /*0f70*/  LDG.E R5, desc[UR6][R4.64] ;  /* 0x0000000604057981 */ /* 0x000162000c1e1900 */
[----:B------:R-:W-:-:S03]  /*0f80*/  FADD.FTZ R212, -R0, R213 ;  /* 0x000000d500d47221 */ /* 0x000fc60000010100 */
[----:B------:R0:W5:Y:S04]  /*0f90*/  LDG.E R4, desc[UR6][R2.64] ;  /* 0x0000000602047981 */ /* 0x000168000c1e1900 */
[----:B------:R0:W5:Y:S04]  /*0fa0*/  LDG.E R3, desc[UR6][R42.64] ;  /* 0x000000062a037981 */ /* 0x000168000c1e1900 */
[----:B------:R0:W5:Y:S04]  /*0fb0*/  LDG.E R2, desc[UR6][R40.64] ;  /* 0x0000000628027981 */ /* 0x000168000c1e1900 */
[----:B------:R0:W5:Y:S04]  /*0fc0*/  LDL.LU.64 R42, [R1+0xa0] ;  /* 0x0000a000012a7983 */ /* 0x0001680000300a00 */
[----:B------:R0:W5:Y:S04]  /*0fd0*/  LDL.LU.64 R40, [R1+0x98] ;  /* 0x0000980001287983 */ /* 0x0001680000300a00 */
[----:B------:R-:W4:Y:S01]  /*0fe0*/  LDL R213, [R1+0x88] ;  /* 0x0000880001d57983 */ /* 0x000f220000100800 */
[C---:B------:R-:W-:Y:S01]  /*0ff0*/  FADD.FTZ R214, -R0.reuse, R214 ;  /* 0x000000d600d67221 */ /* 0x040fe20000010100 */
[C---:B------:R-:W-:Y:S01]  /*1000*/  FADD.FTZ R215, -R0.reuse, R215 ;  /* 0x000000d700d77221 */ /* 0x040fe20000010100 */
        /* <DEDUP_REMOVED lines=8> */
[C---:B--2---:R-:W-:Y:S01]  /*1090*/  FADD.FTZ R224, -R0.reuse, R224 ;  /* 0x000000e000e07221 */ /* 0x044fe20000010100 */
        /* <DEDUP_REMOVED lines=18> */
[----:B-1----:R-:W-:Y:S01]  /*11c0*/  FADD.FTZ R250, -R0, R243 ;  /* 0x000000f300fa7221 */ /* 0x002fe20000010100 */
[----:B-----5:R-:W-:Y:S01]  /*11d0*/  FMUL.FTZ R0, R246, R249 ;  /* 0x000000f9f6007220 */ /* 0x020fe20000410000 */
[----:B------:R-:W-:Y:S01]  /*11e0*/  FADD.FTZ R156, R156, R180 ;  /* 0x000000b49c9c7221 */ /* 0x000fe20000010000 */
[----:B------:R-:W-:Y:S01]  /*11f0*/  FMUL.FTZ R212, R246, R212 ;  /* 0x000000d4f6d47220 */ /* 0x000fe20000410000 */
[----:B------:R-:W-:Y:S01]  /*1200*/  FADD.FTZ R157, R157, R181 ;  /* 0x000000b59d9d7221 */ /* 0x000fe20000010000 */
[----:B------:R-:W-:Y:S01]  /*1210*/  FFMA.FTZ R104, R180, R0, R104 ;  /* 0x00000000b4687223 */ /* 0x000fe20000010068 */
[----:B------:R-:W-:Y:S01]  /*1220*/  FADD.FTZ R158, R158, R182 ;  /* 0x000000b69e9e7221 */ /* 0x000fe20000010000 */
[----:B------:R-:W2:Y:S04]  /*1230*/  LDL R252, [R1+0x80] ;  /* 0x0000800001fc7983 */ /* 0x000ea80000100800 */
[----:B------:R-:W3:Y:S01]  /*1240*/  LDL R251, [R1+0x84] ;  /* 0x0000840001fb7983 */ /* 0x000ee20000100800 */
[----:B----4-:R-:W-:Y:S01]  /*1250*/  FMUL.FTZ R213, R213, R180 ;  /* 0x000000b4d5d57220 */ /* 0x010fe20000410000 */
[----:B------:R-:W-:-:S02]  /*1260*/  FMUL.FTZ R180, R246, R214 ;  /* 0x000000d6f6b47220 */ /* 0x000fc40000410000 */
[----:B------:R-:W4:Y:S04]  /*1270*/  LDL R249, [R1+0x78] ;  /* 0x0000780001f97983 */ /* 0x000f280000100800 */
[----:B------:R-:W2:Y:S01]  /*1280*/  LDL R214, [R1+0x8c] ;  /* 0x00008c0001d67983 */ /* 0x000ea20000100800 */
[----:B------:R-:W-:-:S03]  /*1290*/  FFMA.FTZ R105, R181, R212, R105 ;  /* 0x000000d4b5697223 */ /* 0x000fc60000010069 */
[----:B------:R-:W3:Y:S01]  /*12a0*/  LDL R243, [R1+0x7c] ;  /* 0x00007c0001f37983 */ /* 0x000ee20000100800 */
[----:B--2---:R-:W-:Y:S01]  /*12b0*/  FMUL.FTZ R214, R214, R181 ;  /* 0x000000b5d6d67220 */ /* 0x004fe20000410000 */
[----:B------:R-:W-:Y:S02]  /*12c0*/  FMUL.FTZ R181, R246, R215 ;  /* 0x000000d7f6b57220 */ /* 0x000fe40000410000 */
[----:B------:R-:W2:Y:S01]  /*12d0*/  LDL R215, [R1+0x90] ;  /* 0x0000900001d77983 */ /* 0x000ea20000100800 */
[----:B------:R-:W-:Y:S01]  /*12e0*/  FFMA.FTZ R106, R182, R180, R106 ;  /* 0x000000b4b66a7223 */ /* 0x000fe2000001006a */
[----:B--2---:R-:W-:Y:S01]  /*12f0*/  FMUL.FTZ R215, R215, R182 ;  /* 0x000000b6d7d77220 */ /* 0x004fe20000410000 */
[----:B------:R-:W-:Y:S02]  /*1300*/  FMUL.FTZ R182, R246, R216 ;  /* 0x000000d8f6b67220 */ /* 0x000fe40000410000 */
[----:B------:R-:W2:Y:S01]  /*1310*/  LDL R216, [R1+0x94] ;  /* 0x0000940001d87983 */ /* 0x000ea20000100800 */
[----:B------:R-:W-:Y:S01]  /*1320*/  FADD.FTZ R159, R159, R183 ;  /* 0x000000b79f9f7221 */ /* 0x000fe20000010000 */
[----:B------:R-:W-:Y:S01]  /*1330*/  FFMA.FTZ R107, R183, R181, R107 ;  /* 0x000000b5b76b7223 */ /* 0x000fe2000001006b */
[----:B------:R-:W-:Y:S01]  /*1340*/  FADD.FTZ R160, R160, R184 ;  /* 0x000000b8a0a07221 */ /* 0x000fe20000010000 */
[----:B------:R-:W-:Y:S01]  /*1350*/  FFMA.FTZ R100, R184, R182, R100 ;  /* 0x000000b6b8647223 */ /* 0x000fe20000010064 */
[----:B------:R-:W-:Y:S01]  /*1360*/  FADD.FTZ R161, R161, R185 ;  /* 0x000000b9a1a17221 */ /* 0x000fe20000010000 */
[----:B------:R-:W-:Y:S01]  /*1370*/  FADD.FTZ R162, R162, R186 ;  /* 0x000000baa2a27221 */ /* 0x000fe20000010000 */
[----:B------:R-:W-:Y:S01]  /*1380*/  FADD.FTZ R163, R163, R187 ;  /* 0x000000bba3a37221 */ /* 0x000fe20000010000 */
[----:B--2---:R-:W-:Y:S01]  /*1390*/  FMUL.FTZ R216, R216, R183 ;  /* 0x000000b7d8d87220 */ /* 0x004fe20000410000 */
[C---:B------:R-:W-:Y:S01]  /*13a0*/  FMUL.FTZ R183, R246.reuse, R217 ;  /* 0x000000d9f6b77220 */ /* 0x040fe20000410000 */
[----:B----4-:R-:W-:Y:S01]  /*13b0*/  FMUL.FTZ R217, R249, R184 ;  /* 0x000000b8f9d97220 */ /* 0x010fe20000410000 */
[C---:B------:R-:W-:Y:S01]  /*13c0*/  FMUL.FTZ R184, R246.reuse, R218 ;  /* 0x000000daf6b87220 */ /* 0x040fe20000410000 */
[----:B---3--:R-:W-:Y:S01]  /*13d0*/  FMUL.FTZ R218, R243, R185 ;  /* 0x000000b9f3da7220 */ /* 0x008fe20000410000 */
[----:B------:R-:W-:Y:S01]  /*13e0*/  FFMA.FTZ R101, R185, R183, R101 ;  /* 0x000000b7b9657223 */ /* 0x000fe20000010065 */
[----:B------:R-:W-:Y:S01]  /*13f0*/  FMUL.FTZ R185, R246, R219 ;  /* 0x000000dbf6b97220 */ /* 0x000fe20000410000 */
[----:B------:R-:W-:Y:S01]  /*1400*/  FFMA.FTZ R102, R186, R184, R102 ;  /* 0x000000b8ba667223 */ /* 0x000fe20000010066 */
[----:B------:R-:W-:Y:S01]  /*1410*/  FMUL.FTZ R219, R252, R186 ;  /* 0x000000bafcdb7220 */ /* 0x000fe20000410000 */
[C---:B------:R-:W-:Y:S01]  /*1420*/  FMUL.FTZ R186, R246.reuse, R220 ;  /* 0x000000dcf6ba7220 */ /* 0x040fe20000410000 */
[----:B------:R-:W-:Y:S01]  /*1430*/  FFMA.FTZ R103, R187, R185, R103 ;  /* 0x000000b9bb677223 */ /* 0x000fe20000010067 */
[----:B------:R-:W-:Y:S01]  /*1440*/  FMUL.FTZ R220, R251, R187 ;  /* 0x000000bbfbdc7220 */ /* 0x000fe20000410000 */
[----:B------:R-:W-:Y:S01]  /*1450*/  FMUL.FTZ R187, R246, R221 ;  /* 0x000000ddf6bb7220 */ /* 0x000fe20000410000 */
[----:B------:R-:W-:Y:S01]  /*1460*/  FADD.FTZ R164, R164, R188 ;  /* 0x000000bca4a47221 */ /* 0x000fe20000010000 */
[----:B------:R-:W2:Y:S01]  /*1470*/  LDL R221, [R1+0x68] ;  /* 0x0000680001dd7983 */ /* 0x000ea20000100800 */
[----:B------:R-:W-:Y:S01]  /*1480*/  FFMA.FTZ R96, R188, R186, R96 ;  /* 0x000000babc607223 */ /* 0x000fe20000010060 */
[----:B------:R-:W-:-:S02]  /*1490*/  FADD.FTZ R165, R165, R189 ;  /* 0x000000bda5a57221 */ /* 0x000fc40000010000 */
[----:B------:R-:W3:Y:S01]  /*14a0*/  LDL R243, [R1+0x74] ;  /* 0x0000740001f37983 */ /* 0x000ee20000100800 */
[----:B------:R-:W-:Y:S01]  /*14b0*/  FADD.FTZ R166, R166, R190 ;  /* 0x000000bea6a67221 */ /* 0x000fe20000010000 */
[----:B------:R-:W-:Y:S02]  /*14c0*/  FADD.FTZ R167, R167, R191 ;  /* 0x000000bfa7a77221 */ /* 0x000fe40000010000 */
[----:B------:R-:W4:Y:S04]  /*14d0*/  LDL R252, [R1+0x5c] ;  /* 0x00005c0001fc7983 */ /* 0x000f280000100800 */
[----:B------:R-:W4:Y:S04]  /*14e0*/  LDL R251, [R1+0x60] ;  /* 0x0000600001fb7983 */ /* 0x000f280000100800 */
[----:B------:R-:W4:Y:S01]  /*14f0*/  LDL R249, [R1+0x64] ;  /* 0x0000640001f97983 */ /* 0x000f220000100800 */
[----:B--2---:R-:W-:Y:S01]  /*1500*/  FMUL.FTZ R221, R221, R188 ;  /* 0x000000bcdddd7220 */ /* 0x004fe20000410000 */
[----:B------:R-:W-:-:S02]  /*1510*/  FMUL.FTZ R188, R246, R222 ;  /* 0x000000def6bc7220 */ /* 0x000fc40000410000 */
[----:B------:R-:W2:Y:S01]  /*1520*/  LDL R222, [R1+0x6c] ;  /* 0x00006c0001de7983 */ /* 0x000ea20000100800 */
[----:B------:R-:W-:Y:S01]  /*1530*/  FFMA.FTZ R97, R189, R187, R97 ;  /* 0x000000bbbd617223 */ /* 0x000fe20000010061 */
[----:B--2---:R-:W-:Y:S01]  /*1540*/  FMUL.FTZ R222, R222, R189 ;  /* 0x000000bddede7220 */ /* 0x004fe20000410000 */
[----:B------:R-:W-:Y:S02]  /*1550*/  FMUL.FTZ R189, R246, R223 ;  /* 0x000000dff6bd7220 */ /* 0x000fe40000410000 */
[----:B------:R-:W2:Y:S01]  /*1560*/  LDL R223, [R1+0x70] ;  /* 0x0000700001df7983 */ /* 0x000ea20000100800 */
[----:B------:R-:W-:Y:S01]  /*1570*/  FFMA.FTZ R98, R190, R188, R98 ;  /* 0x000000bcbe627223 */ /* 0x000fe20000010062 */
[----:B------:R-:W-:Y:S01]  /*1580*/  FFMA.FTZ R99, R191, R189, R99 ;  /* 0x000000bdbf637223 */ /* 0x000fe20000010063 */
[----:B--2---:R-:W-:Y:S01]  /*1590*/  FMUL.FTZ R223, R223, R190 ;  /* 0x000000bedfdf7220 */ /* 0x004fe20000410000 */
[C---:B------:R-:W-:Y:S01]  /*15a0*/  FMUL.FTZ R190, R246.reuse, R224 ;  /* 0x000000e0f6be7220 */ /* 0x040fe20000410000 */
[----:B---3--:R-:W-:Y:S01]  /*15b0*/  FMUL.FTZ R224, R243, R191 ;  /* 0x000000bff3e07220 */ /* 0x008fe20000410000 */
[----:B------:R-:W-:Y:S01]  /*15c0*/  FMUL.FTZ R191, R246, R225 ;  /* 0x000000e1f6bf7220 */ /* 0x000fe20000410000 */
[----:B------:R-:W2:Y:S04]  /*15d0*/  LDL R243, [R1+0x48] ;  /* 0x0000480001f37983 */ /* 0x000ea80000100800 */
[----:B------:R-:W3:Y:S01]  /*15e0*/  LDL R225, [R1+0x58] ;  /* 0x0000580001e17983 */ /* 0x000ee20000100800 */
[----:B------:R-:W-:Y:S01]  /*15f0*/  FADD.FTZ R168, R168, R192 ;  /* 0x000000c0a8a87221 */ /* 0x000fe20000010000 */
[----:B------:R-:W-:Y:S01]  /*1600*/  FFMA.FTZ R92, R192, R190, R92 ;  /* 0x000000bec05c7223 */ /* 0x000fe2000001005c */
[----:B------:R-:W-:Y:S01]  /*1610*/  FADD.FTZ R169, R169, R193 ;  /* 0x000000c1a9a97221 */ /* 0x000fe20000010000 */
[----:B------:R-:W-:Y:S01]  /*1620*/  FFMA.FTZ R93, R193, R191, R93 ;  /* 0x000000bfc15d7223 */ /* 0x000fe2000001005d */
[----:B------:R-:W-:Y:S01]  /*1630*/  FADD.FTZ R170, R170, R194 ;  /* 0x000000c2aaaa7221 */ /* 0x000fe20000010000 */
[----:B------:R-:W-:Y:S01]  /*1640*/  FADD.FTZ R172, R172, R196 ;  /* 0x000000c4acac7221 */ /* 0x000fe20000010000 */
[----:B------:R-:W-:Y:S01]  /*1650*/  FADD.FTZ R171, R171, R195 ;  /* 0x000000c3abab7221 */ /* 0x000fe20000010000 */
[----:B---3--:R-:W-:Y:S01]  /*1660*/  FMUL.FTZ R225, R225, R192 ;  /* 0x000000c0e1e17220 */ /* 0x008fe20000410000 */
[----:B------:R-:W-:Y:S01]  /*1670*/  FMUL.FTZ R192, R246, R226 ;  /* 0x000000e2f6c07220 */ /* 0x000fe20000410000 */
[----:B----4-:R-:W-:Y:S01]  /*1680*/  FMUL.FTZ R226, R252, R193 ;  /* 0x000000c1fce27220 */ /* 0x010fe20000410000 */
[----:B------:R-:W-:Y:S01]  /*1690*/  FMUL.FTZ R193, R246, R227 ;  /* 0x000000e3f6c17220 */ /* 0x000fe20000410000 */
[----:B------:R-:W-:Y:S01]  /*16a0*/  FMUL.FTZ R227, R251, R194 ;  /* 0x000000c2fbe37220 */ /* 0x000fe20000410000 */
[----:B------:R-:W-:Y:S01]  /*16b0*/  FFMA.FTZ R94, R194, R192, R94 ;  /* 0x000000c0c25e7223 */ /* 0x000fe2000001005e */
[----:B------:R-:W-:Y:S01]  /*16c0*/  FMUL.FTZ R194, R246, R228 ;  /* 0x000000e4f6c27220 */ /* 0x000fe20000410000 */
[----:B--2---:R-:W-:Y:S01]  /*16d0*/  FMUL.FTZ R228, R243, R196 ;  /* 0x000000c4f3e47220 */ /* 0x004fe20000410000 */
[----:B------:R-:W-:Y:S01]  /*16e0*/  FFMA.FTZ R95, R195, R193, R95 ;  /* 0x000000c1c35f7223 */ /* 0x000fe2000001005f */
[----:B------:R-:W2:Y:S01]  /*16f0*/  LDL R252, [R1+0x50] ;  /* 0x0000500001fc7983 */ /* 0x000ea20000100800 */
[----:B------:R-:W-:Y:S01]  /*1700*/  FFMA.FTZ R88, R196, R194, R88 ;  /* 0x000000c2c4587223 */ /* 0x000fe20000010058 */
[----:B------:R-:W-:Y:S01]  /*1710*/  FMUL.FTZ R196, R246, R229 ;  /* 0x000000e5f6c47220 */ /* 0x000fe20000410000 */
[----:B------:R-:W-:Y:S01]  /*1720*/  FADD.FTZ R229, RZ, R213 ;  /* 0x000000d5ffe57221 */ /* 0x000fe20000010000 */
[----:B------:R-:W-:Y:S01]  /*1730*/  FMUL.FTZ R195, R249, R195 ;  /* 0x000000c3f9c37220 */ /* 0x000fe20000410000 */
[----:B------:R-:W3:Y:S02]  /*1740*/  LDL R251, [R1+0x54] ;  /* 0x0000540001fb7983 */ /* 0x000ee40000100800 */
[----:B------:R-:W-:-:S02]  /*1750*/  FADD.FTZ R249, R214, R229 ;  /* 0x000000e5d6f97221 */ /* 0x000fc40000010000 */
[----:B------:R-:W4:Y:S01]  /*1760*/  LDL R229, [R1+0x4c] ;  /* 0x00004c0001e57983 */ /* 0x000f220000100800 */
[----:B------:R-:W-:Y:S01]  /*1770*/  FADD.FTZ R173, R173, R197 ;  /* 0x000000c5adad7221 */ /* 0x000fe20000010000 */
[----:B------:R-:W-:Y:S01]  /*1780*/  FFMA.FTZ R89, R197, R196, R89 ;  /* 0x000000c4c5597223 */ /* 0x000fe20000010059 */
[----:B------:R-:W-:Y:S01]  /*1790*/  FADD.FTZ R174, R174, R198 ;  /* 0x000000c6aeae7221 */ /* 0x000fe20000010000 */
[----:B------:R-:W-:Y:S01]  /*17a0*/  FADD.FTZ R175, R175, R199 ;  /* 0x000000c7afaf7221 */ /* 0x000fe20000010000 */
[----:B----4-:R-:W-:Y:S01]  /*17b0*/  FMUL.FTZ R229, R229, R197 ;  /* 0x000000c5e5e57220 */ /* 0x010fe20000410000 */
[----:B------:R-:W-:Y:S01]  /*17c0*/  FMUL.FTZ R197, R246, R230 ;  /* 0x000000e6f6c57220 */ /* 0x000fe20000410000 */
[----:B--2---:R-:W-:Y:S01]  /*17d0*/  FMUL.FTZ R230, R252, R198 ;  /* 0x000000c6fce67220 */ /* 0x004fe20000410000 */
[----:B------:R-:W-:Y:S01]  /*17e0*/  FADD.FTZ R176, R176, R200 ;  /* 0x000000c8b0b07221 */ /* 0x000fe20000010000 */
[----:B------:R-:W2:Y:S01]  /*17f0*/  LDL R252, [R1+0x40] ;  /* 0x0000400001fc7983 */ /* 0x000ea20000100800 */
[----:B------:R-:W-:Y:S01]  /*1800*/  FFMA.FTZ R90, R198, R197, R90 ;  /* 0x000000c5c65a7223 */ /* 0x000fe2000001005a */
[----:B------:R-:W-:Y:S01]  /*1810*/  FMUL.FTZ R198, R246, R231 ;  /* 0x000000e7f6c67220 */ /* 0x000fe20000410000 */
[----:B---3--:R-:W-:-:S02]  /*1820*/  FMUL.FTZ R231, R251, R199 ;  /* 0x000000c7fbe77220 */ /* 0x008fc40000410000 */
[----:B------:R-:W3:Y:S01]  /*1830*/  LDL R251, [R1+0x44] ;  /* 0x0000440001fb7983 */ /* 0x000ee20000100800 */
[----:B------:R-:W-:Y:S01]  /*1840*/  FFMA.FTZ R91, R199, R198, R91 ;  /* 0x000000c6c75b7223 */ /* 0x000fe2000001005b */
[----:B------:R-:W-:Y:S02]  /*1850*/  FMUL.FTZ R199, R246, R232 ;  /* 0x000000e8f6c77220 */ /* 0x000fe40000410000 */
[----:B------:R-:W4:Y:S02]  /*1860*/  LDL R232, [R1+0x38] ;  /* 0x0000380001e87983 */ /* 0x000f240000100800 */
[----:B------:R-:W-:Y:S01]  /*1870*/  FFMA.FTZ R80, R200, R199, R80 ;  /* 0x000000c7c8507223 */ /* 0x000fe20000010050 */
[----:B----4-:R-:W-:Y:S01]  /*1880*/  FMUL.FTZ R232, R232, R200 ;  /* 0x000000c8e8e87220 */ /* 0x010fe20000410000 */
[----:B------:R-:W-:Y:S02]  /*1890*/  FMUL.FTZ R200, R246, R233 ;  /* 0x000000e9f6c87220 */ /* 0x000fe40000410000 */
        /* <DEDUP_REMOVED lines=38> */
[----:B------:R-:W-:-:S04]  /*1b00*/  FFMA.FTZ R243, R0, R213, RZ ;  /* 0x000000d500f37223 */ /* 0x000fc800000100ff */
        /* <DEDUP_REMOVED lines=25> */
[----:B----4-:R-:W-:Y:S01]  /*1ca0*/  FMUL.FTZ R240, R240, R208 ;  /* 0x000000d0f0f07220 */ /* 0x010fe20000410000 */
[----:B------:R-:W-:Y:S02]  /*1cb0*/  FMUL.FTZ R208, R246, R241 ;  /* 0x000000f1f6d07220 */ /* 0x000fe40000410000 */
        /* <DEDUP_REMOVED lines=30> */
[----:B------:R-:W-:Y:S01]  /*1ea0*/  FADD.FTZ R249, R239, R249 ;  /* 0x000000f9eff97221 */ /* 0x000fe20000010000 */
[----:B------:R-:W-:Y:S02]  /*1eb0*/  FADD.FTZ R118, R118, R210 ;  /* 0x000000d276767221 */ /* 0x000fe40000010000 */
[----:B------:R-:W-:Y:S01]  /*1ec0*/  FFMA.FTZ R243, R207, R240, R243 ;  /* 0x000000f0cff37223 */ /* 0x000fe200000100f3 */
[----:B------:R-:W-:Y:S01]  /*1ed0*/  FADD.FTZ R249, R240, R249 ;  /* 0x000000f9f0f97221 */ /* 0x000fe20000010000 */
[----:B------:R-:W-:Y:S01]  /*1ee0*/  FADD.FTZ R119, R119, R211 ;  /* 0x000000d377777221 */ /* 0x000fe20000010000 */
[----:B---3--:R-:W-:Y:S01]  /*1ef0*/  FMUL.FTZ R251, R251, R211 ;  /* 0x000000d3fbfb7220 */ /* 0x008fe20000410000 */
[----:B----4-:R-:W-:Y:S01]  /*1f00*/  FMUL.FTZ R241, R241, R209 ;  /* 0x000000d1f1f17220 */ /* 0x010fe20000410000 */
[----:B------:R-:W-:Y:S01]  /*1f10*/  FMUL.FTZ R209, R246, R242 ;  /* 0x000000f2f6d17220 */ /* 0x000fe20000410000 */
[----:B--2---:R-:W-:-:S03]  /*1f20*/  FMUL.FTZ R242, R252, R210 ;  /* 0x000000d2fcf27220 */ /* 0x004fc60000410000 */
[----:B------:R-:W-:Y:S01]  /*1f30*/  FFMA.FTZ R74, R210, R209, R74 ;  /* 0x000000d1d24a7223 */ /* 0x000fe2000001004a */
[----:B------:R-:W-:Y:S01]  /*1f40*/  FMUL.FTZ R210, R246, R250 ;  /* 0x000000faf6d27220 */ /* 0x000fe20000410000 */
[----:B------:R-:W-:Y:S01]  /*1f50*/  FFMA.FTZ R243, R208, R241, R243 ;  /* 0x000000f1d0f37223 */ /* 0x000fe200000100f3 */
[----:B------:R-:W-:Y:S02]  /*1f60*/  FADD.FTZ R249, R249, R241 ;  /* 0x000000f1f9f97221 */ /* 0x000fe40000010000 */
[----:B------:R-:W-:Y:S01]  /*1f70*/  FFMA.FTZ R75, R211, R210, R75 ;  /* 0x000000d2d34b7223 */ /* 0x000fe2000001004b */
[----:B------:R-:W-:Y:S01]  /*1f80*/  FFMA.FTZ R243, R209, R242, R243 ;  /* 0x000000f2d1f37223 */ /* 0x000fe200000100f3 */
[----:B------:R-:W-:-:S03]  /*1f90*/  FADD.FTZ R211, R249, R242 ;  /* 0x000000f2f9d37221 */ /* 0x000fc60000010000 */
[----:B------:R-:W-:Y:S01]  /*1fa0*/  FFMA.FTZ R252, R210, R251, R243 ;  /* 0x000000fbd2fc7223 */ /* 0x000fe200000100f3 */
[----:B------:R-:W-:Y:S01]  /*1fb0*/  FADD.FTZ R250, R211, R251 ;  /* 0x000000fbd3fa7221 */ /* 0x000fe20000010000 */
[----:B0-----:R-:W-:Y:S06]  /*1fc0*/  BRA `(.L_x_19683) ;  /* 0x0000000400cc7947 */ /* 0x001fec0003800000 */
.L_x_19682:
[----:B------:R-:W2:Y:S01]  /*1fd0*/  LDL R211, [R1+0x4] ;  /* 0x0000040001d37983 */ /* 0x000ea20000100800 */
[----:B------:R-:W-:Y:S01]  /*1fe0*/  HFMA2 R6, -RZ, RZ, 0, 0 ;  /* 0x00000000ff067431 */ /* 0x000fe200000001ff */
[----:B------:R-:W-:Y:S01]  /*1ff0*/  MOV R4, UR14 ;  /* 0x0000000e00047c02 */ /* 0x000fe20008000f00 */
[----:B------:R-:W-:Y:S01]  /*2000*/  HFMA2 R252, -RZ, RZ, 0, 0 ;  /* 0x00000000fffc7431 */ /* 0x000fe200000001ff */
[----:B------:R-:W-:Y:S02]  /*2010*/  MOV R250, RZ ;  /* 0x000000ff00fa7202 */ /* 0x000fe40000000f00 */
[----:B------:R-:W-:Y:S01]  /*2020*/  ISETP.NE.U32.AND P0, PT, R4, RZ, PT ;  /* 0x000000ff0400720c */ /* 0x000fe20003f05070 */
[----:B------:R0:W-:Y:S01]  /*2030*/  STL [R1+0x8], R4 ;  /* 0x0000080401007387 */ /* 0x0001e20000100800 */
[----:B--2---:R-:W-:-:S13]  /*2040*/  ISETP.GE.AND P3, PT, R211, 0x1, PT ;  /* 0x00000001d300780c */ /* 0x004fda0003f66270 */
[----:B-1----:R-:W1:Y:S01]  /*2050*/  @P3 LDC R2, c[0x0][0x388] ;  /* 0x0000e200ff023b82 */ /* 0x002e620000000800 */
        /* <DEDUP_REMOVED lines=23> */
[----:B0-----:R-:W-:-:S05]  /*21d0*/  IMAD.WIDE.U32 R2, R2, 0x4, R8 ;  /* 0x0000000402027825 */ /* 0x001fca00078e0008 */
[----:B------:R0:W5:Y:S01]  /*21e0*/  LDG.E R244, desc[UR6][R2.64] ;  /* 0x0000000602f47981 */ /* 0x000162000c1e1900 */
[----:B------:R-:W-:-:S04]  /*21f0*/  IMAD.WIDE.U32 R16, R7, 0x4, R8 ;  /* 0x0000000407107825 */ /* 0x000fc800078e0008 */
[----:B------:R-:W-:-:S04]  /*2200*/  IMAD.WIDE.U32 R4, R4, 0x4, R8 ;  /* 0x0000000404047825 */ /* 0x000fc800078e0008 */
[----:B------:R-:W-:Y:S01]  /*2210*/  IMAD.WIDE.U32 R14, R211, 0x4, R8 ;  /* 0x00000004d30e7825 */ /* 0x000fe200078e0008 */
[----:B0-----:R-:W-:-:S03]  /*2220*/  IADD3 R2, PT, PT, R6, 0x40, RZ ;  /* 0x0000004006027810 */ /* 0x001fc60007ffe0ff */
[----:B------:R-:W-:-:S04]  /*2230*/  IMAD.WIDE.U32 R12, R243, 0x4, R8 ;  /* 0x00000004f30c7825 */ /* 0x000fc800078e0008 */
[----:B------:R-:W-:-:S04]  /*2240*/  IMAD.WIDE.U32 R2, R2, 0x4, R8 ;  /* 0x0000000402027825 */ /* 0x000fc800078e0008 */
[--C-:B------:R-:W-:Y:S01]  /*2250*/  IMAD.WIDE.U32 R10, R6, 0x4, R8.reuse ;  /* 0x00000004060a7825 */ /* 0x100fe200078e0008 */
[----:B------:R0:W5:Y:S03]  /*2260*/  LDG.E R7, desc[UR6][R2.64] ;  /* 0x0000000602077981 */ /* 0x000166000c1e1900 */
[----:B------:R-:W-:Y:S01]  /*2270*/  IMAD.WIDE.U32 R8, R245, 0x4, R8 ;  /* 0x00000004f5087825 */ /* 0x000fe200078e0008 */
[----:B------:R1:W5:Y:S04]  /*2280*/  LDG.E R6, desc[UR6][R4.64] ;  /* 0x0000000604067981 */ /* 0x000368000c1e1900 */
[----:B------:R1:W5:Y:S01]  /*2290*/  LDG.E R245, desc[UR6][R10.64] ;  /* 0x000000060af57981 */ /* 0x000362000c1e1900 */
[----:B0-----:R-:W-:-:S02]  /*22a0*/  MOV R2, R16 ;  /* 0x0000001000027202 */ /* 0x001fc40000000f00 */
[----:B------:R-:W-:Y:S02]  /*22b0*/  MOV R3, R17 ;  /* 0x0000001100037202 */ /* 0x000fe40000000f00 */
[----:B------:R1:W5:Y:S04]  /*22c0*/  LDL.LU.64 R16, [R1+0xb8] ;  /* 0x0000b80001107983 */ /* 0x0003680000300a00 */
[----:B------:R1:W5:Y:S04]  /*22d0*/  LDG.E R5, desc[UR6][R14.64] ;  /* 0x000000060e057981 */ /* 0x000368000c1e1900 */
[----:B------:R1:W5:Y:S04]  /*22e0*/  LDG.E R4, desc[UR6][R2.64] ;  /* 0x0000000602047981 */ /* 0x000368000c1e1900 */
[----:B------:R1:W5:Y:S04]  /*22f0*/  LDL.LU.64 R14, [R1+0xb0] ;  /* 0x0000b000010e7983 */ /* 0x0003680000300a00 */
[----:B------:R1:W5:Y:S04]  /*2300*/  LDG.E R3, desc[UR6][R12.64] ;  /* 0x000000060c037981 */ /* 0x000368000c1e1900 */
[----:B------:R1:W5:Y:S04]  /*2310*/  LDG.E R2, desc[UR6][R8.64] ;  /* 0x0000000608027981 */ /* 0x000368000c1e1900 */
[----:B------:R1:W5:Y:S04]  /*2320*/  LDL.LU.64 R12, [R1+0xa8] ;  /* 0x0000a800010c7983 */ /* 0x0003680000300a00 */
[----:B------:R1:W5:Y:S04]  /*2330*/  LDL.LU.64 R10, [R1+0xa0] ;  /* 0x0000a000010a7983 */ /* 0x0003680000300a00 */
[----:B------:R1:W5:Y:S01]  /*2340*/  LDL.LU.64 R8, [R1+0x98] ;  /* 0x0000980001087983 */ /* 0x0003620000300a00 */
[----:B------:R-:W-:Y:S05]  /*2350*/  BRA `(.L_x_19683) ;  /* 0x0000000000e87947 */ /* 0x000fea0003800000 */
.L_x_19684:
        /* <DEDUP_REMOVED lines=17> */
[----:B------:R-:W-:Y:S01]  /*2470*/  IMAD.WIDE.U32 R2, R2, 0x4, R18 ;  /* 0x0000000402027825 */ /* 0x000fe200078e0012 */
[----:B------:R-:W-:-:S03]  /*2480*/  IADD3 R4, PT, PT, R6, 0x40, RZ ;  /* 0x0000004006047810 */ /* 0x000fc60007ffe0ff */
[----:B------:R-:W-:-:S04]  /*2490*/  IMAD.WIDE.U32 R14, R14, 0x4, R18 ;  /* 0x000000040e0e7825 */ /* 0x000fc800078e0012 */
[--C-:B------:R-:W-:Y:S01]  /*24a0*/  IMAD.WIDE.U32 R16, R6, 0x4, R18.reuse ;  /* 0x0000000406107825 */ /* 0x100fe200078e0012 */
[----:B------:R-:W-:Y:S01]  /*24b0*/  IADD3 R24, PT, PT, R22, 0xc0, RZ ;  /* 0x000000c016187810 */ /* 0x000fe20007ffe0ff */
[----:B------:R-:W5:Y:S02]  /*24c0*/  LDG.E R244, desc[UR6][R2.64] ;  /* 0x0000000602f47981 */ /* 0x000f64000c1e1900 */
[--C-:B------:R-:W-:Y:S01]  /*24d0*/  IMAD.WIDE.U32 R4, R4, 0x4, R18.reuse ;  /* 0x0000000404047825 */ /* 0x100fe200078e0012 */
[----:B------:R-:W-:Y:S01]  /*24e0*/  IADD3 R23, PT, PT, R22, 0xe0, RZ ;  /* 0x000000e016177810 */ /* 0x000fe20007ffe0ff */
[----:B------:R0:W5:Y:S02]  /*24f0*/  LDG.E R6, desc[UR6][R8.64] ;  /* 0x0000000608067981 */ /* 0x000164000c1e1900 */
[----:B------:R-:W-:Y:S02]  /*2500*/  IMAD.WIDE.U32 R18, R7, 0x4, R18 ;  /* 0x0000000407127825 */ /* 0x000fe400078e0012 */
[----:B------:R-:W5:Y:S02]  /*2510*/  LDG.E R7, desc[UR6][R4.64] ;  /* 0x0000000604077981 */ /* 0x000f64000c1e1900 */
[----:B--2---:R-:W-:-:S02]  /*2520*/  IMAD.WIDE.U32 R26, R24, 0x10, R20 ;  /* 0x00000010181a7825 */ /* 0x004fc400078e0014 */
[----:B------:R1:W5:Y:S02]  /*2530*/  LDG.E R3, desc[UR6][R14.64] ;  /* 0x000000060e037981 */ /* 0x000364000c1e1900 */
[C-C-:B0-----:R-:W-:Y:S02]  /*2540*/  IMAD.WIDE.U32 R8, R22.reuse, 0x10, R20.reuse ;  /* 0x0000001016087825 */ /* 0x141fe400078e0014 */
[----:B------:R-:W5:Y:S04]  /*2550*/  LDG.E R245, desc[UR6][R16.64] ;  /* 0x0000000610f57981 */ /* 0x000f68000c1e1900 */
[----:B------:R0:W5:Y:S01]  /*2560*/  LDG.E R5, desc[UR6][R10.64] ;  /* 0x000000060a057981 */ /* 0x000162000c1e1900 */
[----:B------:R-:W-:Y:S01]  /*2570*/  IMAD.WIDE.U32 R28, R23, 0x10, R20 ;  /* 0x00000010171c7825 */ /* 0x000fe200078e0014 */
[----:B-1----:R-:W-:-:S02]  /*2580*/  IADD3 R14, PT, PT, R22, 0x60, RZ ;  /* 0x00000060160e7810 */ /* 0x002fc40007ffe0ff */
[----:B------:R1:W5:Y:S04]  /*2590*/  LDG.E R4, desc[UR6][R12.64] ;  /* 0x000000060c047981 */ /* 0x000368000c1e1900 */
[----:B------:R2:W5:Y:S01]  /*25a0*/  LDG.E R2, desc[UR6][R18.64] ;  /* 0x0000000612027981 */ /* 0x000562000c1e1900 */
[C---:B0-----:R-:W-:Y:S02]  /*25b0*/  IADD3 R10, PT, PT, R22.reuse, 0x20, RZ ;  /* 0x00000020160a7810 */ /* 0x041fe40007ffe0ff */
[C---:B------:R-:W-:Y:S01]  /*25c0*/  IADD3 R16, PT, PT, R22.reuse, 0x80, RZ ;  /* 0x0000008016107810 */ /* 0x040fe20007ffe0ff */
[----:B------:R0:W5:Y:S01]  /*25d0*/  LDG.E.128 R36, desc[UR6][R8.64] ;  /* 0x0000000608247981 */ /* 0x000162000c1e1d00 */
[----:B-1----:R-:W-:Y:S01]  /*25e0*/  IADD3 R12, PT, PT, R22, 0x40, RZ ;  /* 0x00000040160c7810 */ /* 0x002fe20007ffe0ff */
[----:B------:R-:W-:Y:S01]  /*25f0*/  IMAD.WIDE.U32 R10, R10, 0x10, R20 ;  /* 0x000000100a0a7825 */ /* 0x000fe200078e0014 */
[----:B--2---:R-:W-:-:S03]  /*2600*/  IADD3 R18, PT, PT, R22, 0xa0, RZ ;  /* 0x000000a016127810 */ /* 0x004fc60007ffe0ff */
[--C-:B------:R-:W-:Y:S01]  /*2610*/  IMAD.WIDE.U32 R12, R12, 0x10, R20.reuse ;  /* 0x000000100c0c7825 */ /* 0x100fe200078e0014 */
[----:B------:R1:W5:Y:S03]  /*2620*/  LDG.E.128 R32, desc[UR6][R10.64] ;  /* 0x000000060a207981 */ /* 0x000366000c1e1d00 */
[--C-:B------:R-:W-:Y:S01]  /*2630*/  IMAD.WIDE.U32 R14, R14, 0x10, R20.reuse ;  /* 0x000000100e0e7825 */ /* 0x100fe200078e0014 */
[----:B0-----:R-:W-:Y:S02]  /*2640*/  MOV R8, R28 ;  /* 0x0000001c00087202 */ /* 0x001fe40000000f00 */
[----:B------:R-:W-:Y:S01]  /*2650*/  MOV R9, R29 ;  /* 0x0000001d00097202 */ /* 0x000fe20000000f00 */
[----:B------:R-:W-:Y:S01]  /*2660*/  IMAD.WIDE.U32 R16, R16, 0x10, R20 ;  /* 0x0000001010107825 */ /* 0x000fe200078e0014 */
[----:B------:R0:W5:Y:S01]  /*2670*/  LDG.E.128 R28, desc[UR6][R12.64] ;  /* 0x000000060c1c7981 */ /* 0x000162000c1e1d00 */
[----:B-1----:R-:W-:-:S02]  /*2680*/  MOV R10, R26 ;  /* 0x0000001a000a7202 */ /* 0x002fc40000000f00 */
[----:B------:R-:W-:Y:S01]  /*2690*/  IMAD.WIDE.U32 R18, R18, 0x10, R20 ;  /* 0x0000001012127825 */ /* 0x000fe200078e0014 */
[----:B------:R-:W-:Y:S01]  /*26a0*/  MOV R11, R27 ;  /* 0x0000001b000b7202 */ /* 0x000fe20000000f00 */
[----:B------:R0:W5:Y:S04]  /*26b0*/  LDG.E.128 R20, desc[UR6][R16.64] ;  /* 0x0000000610147981 */ /* 0x000168000c1e1d00 */
[----:B------:R0:W5:Y:S04]  /*26c0*/  LDG.E.128 R24, desc[UR6][R14.64] ;  /* 0x000000060e187981 */ /* 0x000168000c1e1d00 */
[----:B------:R-:W5:Y:S04]  /*26d0*/  LDG.E.128 R16, desc[UR6][R18.64] ;  /* 0x0000000612107981 */ /* 0x000f68000c1e1d00 */
[----:B------:R0:W5:Y:S04]  /*26e0*/  LDG.E.128 R12, desc[UR6][R10.64] ;  /* 0x000000060a0c7981 */ /* 0x000168000c1e1d00 */
[----:B0-----:R-:W5:Y:S02]  /*26f0*/  LDG.E.128 R8, desc[UR6][R8.64] ;  /* 0x0000000608087981 */ /* 0x001f64000c1e1d00 */
.L_x_19683:
[----:B------:R-:W-:Y:S05]  /*2700*/  BSYNC.RECONVERGENT B1 ;  /* 0x0000000000017941 */ /* 0x000fea0003800200 */
.L_x_19681:
        /* <DEDUP_REMOVED lines=17> */
[----:B------:R-:W-:Y:S04]  /*2820*/  STL [R1], R243 ;  /* 0x000000f301007387 */ /* 0x000fe80000100800 */
[----:B------:R-:W2:Y:S01]  /*2830*/  SHFL.BFLY PT, R243, R243, 0x10, 0x1f ;  /* 0x0e001f00f3f37f89 */ /* 0x000ea200000e0000 */
[----:B0-----:R-:W-:-:S05]  /*2840*/  FADD.FTZ R252, R252, R211 ;  /* 0x000000d3fcfc7221 */ /* 0x001fca0000010000 */
[----:B------:R0:W3:Y:S04]  /*2850*/  SHFL.BFLY PT, R211, R252, 0x10, 0x1f ;  /* 0x0e001f00fcd37f89 */ /* 0x0000e800000e0000 */
[----:B--2---:R0:W-:Y:S02]  /*2860*/  STL [R1+0x10], R243 ;  /* 0x000010f301007387 */ /* 0x0041e40000100800 */
.L_x_19944:
[----:B------:R-:W1:Y:S04]  /*2870*/  LDL.LU R250, [R1+0x10] ;  /* 0x0000100001fa7983 */ /* 0x000e680000300800 */
[----:B------:R-:W1:Y:S04]  /*2880*/  LDL.LU R249, [R1] ;  /* 0x0000000001f97983 */ /* 0x000e680000300800 */
[----:B0-----:R-:W2:Y:S04]  /*2890*/  LDL.LU R243, [R1+0x4] ;  /* 0x0000040001f37983 */ /* 0x001ea80000300800 */
[----:B-----5:R-:W-:Y:S04]  /*28a0*/  STL.64 [R1+0xa0], R2 ;  /* 0x0000a00201007387 */ /* 0x020fe80000100a00 */
[----:B------:R0:W-:Y:S04]  /*28b0*/  STL [R1+0x98], R0 ;  /* 0x0000980001007387 */ /* 0x0001e80000100800 */
[----:B0-----:R-:W4:Y:S01]  /*28c0*/  LDL R0, [R1+0x8] ;  /* 0x0000080001007983 */ /* 0x001f220000100800 */
[----:B-1----:R-:W-:Y:S01]  /*28d0*/  FADD.FTZ R2, R249, R250 ;  /* 0x000000faf9027221 */ /* 0x002fe20000010000 */
[----:B---3--:R-:W-:Y:S01]  /*28e0*/  FADD.FTZ R250, R252, R211 ;  /* 0x000000d3fcfa7221 */ /* 0x008fe20000010000 */
[----:B------:R-:W-:Y:S01]  /*28f0*/  HFMA2 R252, -RZ, RZ, 0, 0 ;  /* 0x00000000fffc7431 */ /* 0x000fe200000001ff */
[----:B--2---:R-:W-:-:S02]  /*2900*/  @P3 IADD3 R211, PT, PT, R243, -0x1, RZ ;  /* 0xfffffffff3d33810 */ /* 0x004fc40007ffe0ff */
[----:B------:R0:W-:Y:S01]  /*2910*/  STL [R1+0x10], R2 ;  /* 0x0000100201007387 */ /* 0x0001e20000100800 */
[----:B------:R-:W-:Y:S02]  /*2920*/  IMAD R243, R248, UR8, RZ ;  /* 0x00000008f8f37c24 */ /* 0x000fe4000f8e02ff */
[----:B------:R-:W-:-:S03]  /*2930*/  @P3 IMAD R211, R211, UR8, RZ ;  /* 0x00000008d3d33c24 */ /* 0x000fc6000f8e02ff */
[----:B------:R-:W-:Y:S01]  /*2940*/  SHF.R.S32.HI R249, RZ, 0x1f, R243 ;  /* 0x0000001ffff97819 */ /* 0x000fe200000114f3 */
[----:B0-----:R-:W0:Y:S03]  /*2950*/  S2R R2, SR_TID.X ;  /* 0x0000000000027919 */ /* 0x001e260000002100 */
[----:B------:R-:W-:Y:S02]  /*2960*/  LEA.HI R243, R249, R243, RZ, 0x2 ;  /* 0x000000f3f9f37211 */ /* 0x000fe400078f10ff */
[----:B------:R-:W-:-:S04]  /*2970*/  @P3 SHF.R.S32.HI R249, RZ, 0x1f, R211 ;  /* 0x0000001ffff93819 */ /* 0x000fc800000114d3 */
[----:B------:R-:W-:Y:S02]  /*2980*/  @P3 LEA.HI R211, R249, R211, RZ, 0x2 ;  /* 0x000000d3f9d33211 */ /* 0x000fe400078f10ff */
[----:B0-----:R-:W-:-:S04]  /*2990*/  LOP3.LUT R2, R2, 0x1f, RZ, 0xc0, !PT ;  /* 0x0000001f02027812 */ /* 0x001fc800078ec0ff */
[-C--:B------:R-:W-:Y:S02]  /*29a0*/  LEA.HI.SX32 R249, R243, R2.reuse, 0x1e ;  /* 0x00000002f3f97211 */ /* 0x080fe400078ff2ff */
[----:B------:R-:W-:Y:S01]  /*29b0*/  @P3 LEA.HI.SX32 R252, R211, R2, 0x1e ;  /* 0x00000002d3fc3211 */ /* 0x000fe200078ff2ff */
[----:B------:R-:W2:Y:S01]  /*29c0*/  LDL.LU R243, [R1+0x10] ;  /* 0x0000100001f37983 */ /* 0x000ea20000300800 */
[----:B------:R-:W0:Y:S03]  /*29d0*/  @P3 LDC.64 R2, c[0x0][0x390] ;  /* 0x0000e400ff023b82 */ /* 0x000e260000000a00 */
[----:B------:R-:W3:Y:S01]  /*29e0*/  LDL R211, [R1+0xc] ;  /* 0x00000c0001d37983 */ /* 0x000ee20000100800 */
[----:B----4-:R-:W-:Y:S01]  /*29f0*/  ISETP.NE.U32.AND P0, PT, R0, RZ, PT ;  /* 0x000000ff0000720c */ /* 0x010fe20003f05070 */
[----:B0-----:R-:W-:-:S05]  /*2a00*/  @P3 IMAD.WIDE.U32 R2, R252, 0x10, R2 ;  /* 0x00000010fc023825 */ /* 0x001fca00078e0002 */
[----:B------:R0:W5:Y:S04]  /*2a10*/  @P3 LDG.E.128 R112, desc[UR6][R2.64] ;  /* 0x0000000602703981 */ /* 0x000168000c1e1d00 */
[----:B------:R0:W5:Y:S04]  /*2a20*/  LDL.LU.64 R2, [R1+0xa0] ;  /* 0x0000a00001027983 */ /* 0x0001680000300a00 */
[----:B------:R0:W5:Y:S01]  /*2a30*/  LDL.LU R0, [R1+0x98] ;  /* 0x0000980001007983 */ /* 0x0001620000300800 */
[----:B------:R-:W-:Y:S01]  /*2a40*/  ISETP.NE.AND P1, PT, RZ, UR9, PT ;  /* 0x00000009ff007c0c */ /* 0x000fe2000bf25270 */
[----:B------:R-:W-:Y:S01]  /*2a50*/  BSSY.RECONVERGENT B1, `(.L_x_19686) ;  /* 0x000012f000017945 */ /* 0x000fe20003800200 */
[----:B------:R-:W-:Y:S01]  /*2a60*/  FMUL.FTZ R250, R250, UR10 ;  /* 0x0000000afafa7c20 */ /* 0x000fe20008410000 */
[----:B---3--:R-:W-:Y:S01]  /*2a70*/  ISETP.NE.AND.EX P0, PT, R211, RZ, PT, P0 ;  /* 0x000000ffd300720c */ /* 0x008fe20003f05300 */
[----:B--2---:R-:W-:-:S05]  /*2a80*/  FMUL.FTZ R211, R243, UR10 ;  /* 0x0000000af3d37c20 */ /* 0x004fca0008410000 */
        /* <DEDUP_REMOVED lines=12> */
[----:B-----5:R-:W-:Y:S01]  /*2b50*/  FFMA.FTZ R108, R0, R250, R243 ;  /* 0x000000fa006c7223 */ /* 0x020fe200000100f3 */
[----:B------:R-:W-:Y:S01]  /*2b60*/  ISETP.GT.AND P0, PT, R247, RZ, PT ;  /* 0x000000fff700720c */ /* 0x000fe20003f04270 */
[----:B------:R1:W-:Y:S02]  /*2b70*/  STL [R1+0x98], R2 ;  /* 0x0000980201007387 */ /* 0x0003e40000100800 */
[----:B------:R-:W-:-:S04]  /*2b80*/  FADD.FTZ R108, R213, -R108 ;  /* 0x8000006cd56c7221 */ /* 0x000fc80000010000 */
[----:B------:R-:W-:-:S05]  /*2b90*/  FMUL.FTZ R108, R246, R108 ;  /* 0x0000006cf66c7220 */ /* 0x000fca0000410000 */
[----:B------:R-:W-:Y:S02]  /*2ba0*/  FSEL R108, R108, RZ, P0 ;  /* 0x000000ff6c6c7208 */ /* 0x000fe40000000000 */
[----:B------:R-:W-:-:S03]  /*2bb0*/  LOP3.LUT P0, RZ, R245, 0xff, RZ, 0xc0, !PT ;  /* 0x000000fff5ff7812 */ /* 0x000fc6000780c0ff */
[----:B------:R-:W-:-:S04]  /*2bc0*/  FMUL.FTZ R108, R108, UR13 ;  /* 0x0000000d6c6c7c20 */ /* 0x000fc80008410000 */
[----:B------:R-:W-:-:S04]  /*2bd0*/  FMUL.FTZ R108, R108, UR12 ;  /* 0x0000000c6c6c7c20 */ /* 0x000fc80008410000 */
[----:B-1----:R-:W-:-:S05]  /*2be0*/  FMUL.FTZ R2, R112, R108 ;  /* 0x0000006c70027220 */ /* 0x002fca0000410000 */
[----:B------:R-:W-:-:S05]  /*2bf0*/  FSEL R2, R2, RZ, P0 ;  /* 0x000000ff02027208 */ /* 0x000fca0000000000 */
[----:B------:R-:W-:Y:S02]  /*2c00*/  FADD.FTZ R40, R40, R2 ;  /* 0x0000000228287221 */ /* 0x000fe40000010000 */
[----:B------:R1:W5:Y:S01]  /*2c10*/  LDL.LU R2, [R1+0x98] ;  /* 0x0000980001027983 */ /* 0x0003620000300800 */
[----:B------:R-:W-:-:S05]  /*2c20*/  FMUL.FTZ R108, R152, R108 ;  /* 0x0000006c986c7220 */ /* 0x000fca0000410000 */
[----:B------:R-:W-:-:S07]  /*2c30*/  SEL R108, R108, RZ, P0 ;  /* 0x000000ff6c6c7207 */ /* 0x000fce0000000000 */
.L_x_19690:
[----:B------:R-:W-:Y:S05]  /*2c40*/  BSYNC.RECONVERGENT B2 ;  /* 0x0000000000027941 */ /* 0x000fea0003800200 */
.L_x_19689:
        /* <DEDUP_REMOVED lines=11> */
[----:B--2---:R-:W-:-:S05]  /*2d00*/  FMUL.FTZ R0, R113, R109 ;  /* 0x0000006d71007220 */ /* 0x004fca0000410000 */
[----:B------:R-:W-:-:S05]  /*2d10*/  FSEL R0, R0, RZ, P0 ;  /* 0x000000ff00007208 */ /* 0x000fca0000000000 */
[----:B------:R-:W-:Y:S02]  /*2d20*/  FADD.FTZ R41, R41, R0 ;  /* 0x0000000029297221 */ /* 0x000fe40000010000 */
[----:B------:R2:W5:Y:S01]  /*2d30*/  LDL.LU R0, [R1+0x98] ;  /* 0x0000980001007983 */ /* 0x0005620000300800 */
[----:B------:R-:W-:-:S05]  /*2d40*/  FMUL.FTZ R109, R153, R109 ;  /* 0x0000006d996d7220 */ /* 0x000fca0000410000 */
[----:B------:R-:W-:-:S07]  /*2d50*/  SEL R109, R109, RZ, P0 ;  /* 0x000000ff6d6d7207 */ /* 0x000fce0000000000 */
.L_x_19692:
[----:B------:R-:W-:Y:S05]  /*2d60*/  BSYNC.RECONVERGENT B2 ;  /* 0x0000000000027941 */ /* 0x000fea0003800200 */
.L_x_19691:
        /* <DEDUP_REMOVED lines=11> */
[----:B---3--:R-:W-:-:S05]  /*2e20*/  FMUL.FTZ R0, R114, R110 ;  /* 0x0000006e72007220 */ /* 0x008fca0000410000 */
[----:B------:R-:W-:-:S05]  /*2e30*/  FSEL R0, R0, RZ, P0 ;  /* 0x000000ff00007208 */ /* 0x000fca0000000000 */
[----:B------:R-:W-:Y:S02]  /*2e40*/  FADD.FTZ R42, R42, R0 ;  /* 0x000000002a2a7221 */ /* 0x000fe40000010000 */
[----:B------:R3:W5:Y:S01]  /*2e50*/  LDL.LU R0, [R1+0x98] ;  /* 0x0000980001007983 */ /* 0x0007620000300800 */
[----:B------:R-:W-:-:S05]  /*2e60*/  FMUL.FTZ R110, R154, R110 ;  /* 0x0000006e9a6e7220 */ /* 0x000fca0000410000 */
[----:B------:R-:W-:-:S07]  /*2e70*/  SEL R110, R110, RZ, P0 ;  /* 0x000000ff6e6e7207 */ /* 0x000fce0000000000 */
.L_x_19694:
[----:B------:R-:W-:Y:S05]  /*2e80*/  BSYNC.RECONVERGENT B2 ;  /* 0x0000000000027941 */ /* 0x000fea0003800200 */
.L_x_19693:
[----:B------:R-:W-:Y:S05]  /*2e90*/  @!P3 BRA `(.L_x_19695) ;  /* 0x0000000c00a8b947 */ /* 0x000fea0003800000 */
[----:B------:R-:W-:Y:S01]  /*2ea0*/  FFMA.FTZ R111, R181, R250, R243 ;  /* 0x000000fab56f7223 */ /* 0x000fe200000100f3 */
[----:B------:R-:W-:Y:S02]  /*2eb0*/  ISETP.GT.AND P1, PT, R247, RZ, PT ;  /* 0x000000fff700720c */ /* 0x000fe40003f24270 */
[----:B------:R-:W-:Y:S01]  /*2ec0*/  ISETP.GE.U32.AND P0, PT, R245, 0x1000000, PT ;  /* 0x01000000f500780c */ /* 0x000fe20003f06070 */
[----:B------:R-:W-:-:S04]  /*2ed0*/  FADD.FTZ R111, R216, -R111 ;  /* 0x8000006fd86f7221 */ /* 0x000fc80000010000 */
[----:B------:R-:W-:-:S05]  /*2ee0*/  FMUL.FTZ R111, R246, R111 ;  /* 0x0000006ff66f7220 */ /* 0x000fca0000410000 */
[----:B------:R-:W-:-:S05]  /*2ef0*/  FSEL R111, R111, RZ, P1 ;  /* 0x000000ff6f6f7208 */ /* 0x000fca0000800000 */
        /* <DEDUP_REMOVED lines=8> */
.L_x_19688:
[-CC-:B------:R-:W-:Y:S01]  /*2f80*/  FFMA.FTZ R84, R180, R250.reuse, R243.reuse ;  /* 0x000000fab4547223 */ /* 0x180fe200000100f3 */
[----:B------:R1:W-:Y:S01]  /*2f90*/  STL [R1+0x98], R2 ;  /* 0x0000980201007387 */ /* 0x0003e20000100800 */
[-CC-:B-----5:R-:W-:Y:S01]  /*2fa0*/  FFMA.FTZ R85, R0, R250.reuse, R243.reuse ;  /* 0x000000fa00557223 */ /* 0x1a0fe200000100f3 */
[-C--:B------:R-:W-:Y:S01]  /*2fb0*/  FFMA.FTZ R86, R181, R250.reuse, R243 ;  /* 0x000000fab5567223 */ /* 0x080fe200000100f3 */
[----:B------:R-:W-:Y:S02]  /*2fc0*/  ISETP.GT.AND P0, PT, R247, RZ, PT ;  /* 0x000000fff700720c */ /* 0x000fe40003f04270 */
[----:B------:R-:W-:Y:S01]  /*2fd0*/  FADD.FTZ R85, R213, -R85 ;  /* 0x80000055d5557221 */ /* 0x000fe20000010000 */
[----:B-1----:R-:W-:Y:S01]  /*2fe0*/  FADD.FTZ R2, R215, -R84 ;  /* 0x80000054d7027221 */ /* 0x002fe20000010000 */
[----:B------:R-:W-:-:S04]  /*2ff0*/  FFMA.FTZ R84, R212, R250, R243 ;  /* 0x000000fad4547223 */ /* 0x000fc800000100f3 */
[----:B------:R-:W-:Y:S01]  /*3000*/  FADD.FTZ R87, R214, -R84 ;  /* 0x80000054d6577221 */ /* 0x000fe20000010000 */
[----:B------:R-:W-:Y:S01]  /*3010*/  FADD.FTZ R84, R216, -R86 ;  /* 0x80000056d8547221 */ /* 0x000fe20000010000 */
[C---:B------:R-:W-:Y:S02]  /*3020*/  FMUL.FTZ R86, R246.reuse, R2 ;  /* 0x00000002f6567220 */ /* 0x040fe40000410000 */
[C---:B------:R-:W-:Y:S01]  /*3030*/  FMUL.FTZ R2, R246.reuse, R87 ;  /* 0x00000057f6027220 */ /* 0x040fe20000410000 */
[C---:B------:R-:W-:Y:S01]  /*3040*/  FMUL.FTZ R87, R246.reuse, R85 ;  /* 0x00000055f6577220 */ /* 0x040fe20000410000 */
[----:B------:R-:W-:Y:S01]  /*3050*/  FMUL.FTZ R84, R246, R84 ;  /* 0x00000054f6547220 */ /* 0x000fe20000410000 */
[----:B------:R-:W-:Y:S01]  /*3060*/  BSSY.RECONVERGENT B2, `(.L_x_19696) ;  /* 0x0000015000027945 */ /* 0x000fe20003800200 */
[----:B------:R-:W-:Y:S02]  /*3070*/  FSEL R86, R86, RZ, P0 ;  /* 0x000000ff56567208 */ /* 0x000fe40000000000 */
[----:B------:R-:W-:-:S02]  /*3080*/  FSEL R87, R87, RZ, P0 ;  /* 0x000000ff57577208 */ /* 0x000fc40000000000 */
[----:B------:R-:W-:Y:S02]  /*3090*/  FSEL R85, R2, RZ, P0 ;  /* 0x000000ff02557208 */ /* 0x000fe40000000000 */
[----:B------:R1:W5:Y:S04]  /*30a0*/  LDL.LU R2, [R1+0x98] ;  /* 0x0000980001027983 */ /* 0x0003680000300800 */
[----:B------:R2:W-:Y:S02]  /*30b0*/  STL [R1+0x4], R87 ;  /* 0x0000045701007387 */ /* 0x0005e40000100800 */
[----:B--2---:R-:W-:Y:S01]  /*30c0*/  FSEL R87, R84, RZ, P0 ;  /* 0x000000ff54577208 */ /* 0x004fe20000000000 */
[----:B-1----:R-:W-:Y:S06]  /*30d0*/  @!P3 BRA `(.L_x_19697) ;  /* 0x000000000034b947 */ /* 0x002fec0003800000 */
        /* <DEDUP_REMOVED lines=10> */
[----:B------:R-:W-:-:S05]  /*3180*/  FSEL R108, R108, RZ, P0 ;  /* 0x000000ff6c6c7208 */ /* 0x000fca0000000000 */
[----:B------:R-:W-:Y:S01]  /*3190*/  FADD.FTZ R40, R40, R108 ;  /* 0x0000006c28287221 */ /* 0x000fe20000010000 */
[----:B------:R-:W-:-:S07]  /*31a0*/  SEL R108, R84, RZ, P0 ;  /* 0x000000ff546c7207 */ /* 0x000fce0000000000 */
.L_x_19697:
[----:B------:R-:W-:Y:S05]  /*31b0*/  BSYNC.RECONVERGENT B2 ;  /* 0x0000000000027941 */ /* 0x000fea0003800200 */
.L_x_19696:
        /* <DEDUP_REMOVED lines=15> */
.L_x_19699:
[----:B------:R-:W-:Y:S05]  /*32b0*/  BSYNC.RECONVERGENT B2 ;  /* 0x0000000000027941 */ /* 0x000fea0003800200 */
.L_x_19698:
        /* <DEDUP_REMOVED lines=15> */
.L_x_19701:
[----:B------:R-:W-:Y:S05]  /*33b0*/  BSYNC.RECONVERGENT B2 ;  /* 0x0000000000027941 */ /* 0x000fea0003800200 */
.L_x_19700:
[----:B------:R1:W5:Y:S01]  /*33c0*/  LDL R84, [R1+0x4] ;  /* 0x0000040001547983 */ /* 0x0003620000100800 */
[----:B------:R-:W-:Y:S05]  /*33d0*/  @!P3 BRA `(.L_x_19695) ;  /* 0x000000080058b947 */ /* 0x000fea0003800000 */
[----:B-----5:R-:W-:Y:S01]  /*33e0*/  FMUL.FTZ R84, R87, UR13 ;  /* 0x0000000d57547c20 */ /* 0x020fe20008410000 */
[----:B------:R-:W-:-:S03]  /*33f0*/  ISETP.GE.U32.AND P0, PT, R245, 0x1000000, PT ;  /* 0x01000000f500780c */ /* 0x000fc60003f06070 */
[----:B------:R-:W-:-:S04]  /*3400*/  FMUL.FTZ R84, R84, UR12 ;  /* 0x0000000c54547c20 */ /* 0x000fc80008410000 */
[----:B------:R-:W-:-:S05]  /*3410*/  FMUL.FTZ R111, R115, R84 ;  /* 0x00000054736f7220 */ /* 0x000fca0000410000 */
[----:B------:R-:W-:-:S05]  /*3420*/  FSEL R111, R111, RZ, P0 ;  /* 0x000000ff6f6f7208 */ /* 0x000fca0000000000 */
[----:B------:R-:W-:Y:S01]  /*3430*/  FADD.FTZ R43, R43, R111 ;  /* 0x0000006f2b2b7221 */ /* 0x000fe20000010000 */
[----:B------:R-:W-:Y:S02]  /*3440*/  FMUL.FTZ R111, R155, R84 ;  /* 0x000000549b6f7220 */ /* 0x000fe40000410000 */
[----:B------:R2:W5:Y:S03]  /*3450*/  LDL.LU R84, [R1+0x4] ;  /* 0x0000040001547983 */ /* 0x0005660000300800 */
[----:B------:R-:W-:Y:S01]  /*3460*/  SEL R111, R111, RZ, P0 ;  /* 0x000000ff6f6f7207 */ /* 0x000fe20000000000 */
[----:B------:R-:W-:Y:S06]  /*3470*/  BRA `(.L_x_19695) ;  /* 0x0000000800307947 */ /* 0x000fec0003800000 */
.L_x_19687:
        /* <DEDUP_REMOVED lines=10> */
[----:B-----5:R-:W-:Y:S01]  /*3520*/  @P2 FFMA.FTZ R108, R0, R250, R243 ;  /* 0x000000fa006c2223 */ /* 0x020fe200000100f3 */
[----:B------:R1:W-:Y:S01]  /*3530*/  STL [R1+0x98], R2 ;  /* 0x0000980201007387 */ /* 0x0003e20000100800 */
[----:B------:R-:W-:Y:S02]  /*3540*/  LOP3.LUT P0, RZ, R245, 0xff, RZ, 0xc0, !PT ;  /* 0x000000fff5ff7812 */ /* 0x000fe4000780c0ff */
[----:B-1----:R-:W-:Y:S01]  /*3550*/  @P2 FADD.FTZ R2, R213, -R108 ;  /* 0x8000006cd5022221 */ /* 0x002fe20000010000 */
[----:B------:R-:W-:-:S03]  /*3560*/  MOV R108, R36 ;  /* 0x00000024006c7202 */ /* 0x000fc60000000f00 */
[----:B------:R-:W-:-:S04]  /*3570*/  @P2 FFMA.FTZ R108, R246, R2, R36 ;  /* 0x00000002f66c2223 */ /* 0x000fc80000010024 */
[----:B------:R-:W-:-:S04]  /*3580*/  FMUL.FTZ R108, R108, UR13 ;  /* 0x0000000d6c6c7c20 */ /* 0x000fc80008410000 */
[----:B------:R-:W-:-:S04]  /*3590*/  FMUL.FTZ R2, R108, UR12 ;  /* 0x0000000c6c027c20 */ /* 0x000fc80008410000 */
[----:B------:R-:W-:-:S05]  /*35a0*/  FMUL.FTZ R108, R112, R2 ;  /* 0x00000002706c7220 */ /* 0x000fca0000410000 */
[----:B------:R-:W-:-:S05]  /*35b0*/  FSEL R108, R108, RZ, P0 ;  /* 0x000000ff6c6c7208 */ /* 0x000fca0000000000 */
[----:B------:R-:W-:Y:S01]  /*35c0*/  FADD.FTZ R40, R40, R108 ;  /* 0x0000006c28287221 */ /* 0x000fe20000010000 */
[----:B------:R-:W-:Y:S02]  /*35d0*/  FMUL.FTZ R108, R152, R2 ;  /* 0x00000002986c7220 */ /* 0x000fe40000410000 */
[----:B------:R1:W5:Y:S03]  /*35e0*/  LDL.LU R2, [R1+0x98] ;  /* 0x0000980001027983 */ /* 0x0003660000300800 */
[----:B------:R-:W-:-:S07]  /*35f0*/  SEL R108, R108, RZ, P0 ;  /* 0x000000ff6c6c7207 */ /* 0x000fce0000000000 */
.L_x_19704:
[----:B------:R-:W-:Y:S05]  /*3600*/  BSYNC.RECONVERGENT B2 ;  /* 0x0000000000027941 */ /* 0x000fea0003800200 */
.L_x_19703:
[----:B------:R-:W-:Y:S04]  /*3610*/  BSSY.RECONVERGENT B2, `(.L_x_19705) ;  /* 0x0000010000027945 */ /* 0x000fe80003800200 */
[----:B------:R-:W-:Y:S05]  /*3620*/  @!P3 BRA `(.L_x_19706) ;  /* 0x000000000038b947 */ /* 0x000fea0003800000 */
[----:B------:R-:W-:Y:S01]  /*3630*/  @P2 FFMA.FTZ R109, R212, R250, R243 ;  /* 0x000000fad46d2223 */ /* 0x000fe200000100f3 */
[----:B-----5:R2:W-:Y:S01]  /*3640*/  STL [R1+0x98], R0 ;  /* 0x0000980001007387 */ /* 0x0205e20000100800 */
[----:B------:R-:W-:Y:S02]  /*3650*/  LOP3.LUT P0, RZ, R245, 0xff00, RZ, 0xc0, !PT ;  /* 0x0000ff00f5ff7812 */ /* 0x000fe4000780c0ff */
        /* <DEDUP_REMOVED lines=11> */
.L_x_19706:
[----:B------:R-:W-:Y:S05]  /*3710*/  BSYNC.RECONVERGENT B2 ;  /* 0x0000000000027941 */ /* 0x000fea0003800200 */
.L_x_19705:
[----:B------:R-:W-:Y:S04]  /*3720*/  BSSY.RECONVERGENT B2, `(.L_x_19707) ;  /* 0x0000010000027945 */ /* 0x000fe80003800200 */
[----:B------:R-:W-:Y:S05]  /*3730*/  @!P3 BRA `(.L_x_19708) ;  /* 0x000000000038b947 */ /* 0x000fea0003800000 */
[----:B------:R-:W-:Y:S01]  /*3740*/  @P2 FFMA.FTZ R110, R180, R250, R243 ;  /* 0x000000fab46e2223 */ /* 0x000fe200000100f3 */
[----:B-----5:R3:W-:Y:S01]  /*3750*/  STL [R1+0x98], R0 ;  /* 0x0000980001007387 */ /* 0x0207e20000100800 */
[----:B------:R-:W-:Y:S02]  /*3760*/  LOP3.LUT P0, RZ, R245, 0xff0000, RZ, 0xc0, !PT ;  /* 0x00ff0000f5ff7812 */ /* 0x000fe4000780c0ff */
[----:B---3--:R-:W-:Y:S01]  /*3770*/  @P2 FADD.FTZ R0, R215, -R110 ;  /* 0x8000006ed7002221 */ /* 0x008fe20000010000 */
        /* <DEDUP_REMOVED lines=10> */
.L_x_19708:
[----:B------:R-:W-:Y:S05]  /*3820*/  BSYNC.RECONVERGENT B2 ;  /* 0x0000000000027941 */ /* 0x000fea0003800200 */
.L_x_19707:
[----:B------:R-:W-:Y:S05]  /*3830*/  @!P3 BRA `(.L_x_19695) ;  /* 0x000000040040b947 */ /* 0x000fea0003800000 */
[----:B------:R-:W-:Y:S01]  /*3840*/  @P2 FFMA.FTZ R111, R181, R250, R243 ;  /* 0x000000fab56f2223 */ /* 0x000fe200000100f3 */
[----:B------:R-:W-:-:S03]  /*3850*/  ISETP.GE.U32.AND P0, PT, R245, 0x1000000, PT ;  /* 0x01000000f500780c */ /* 0x000fc60003f06070 */
        /* <DEDUP_REMOVED lines=11> */
.L_x_19702:
[----:B-----5:R-:W-:Y:S01]  /*3910*/  @P2 FFMA.FTZ R84, R0, R250, R243 ;  /* 0x000000fa00542223 */ /* 0x020fe200000100f3 */
        /* <DEDUP_REMOVED lines=13> */
.L_x_19710:
[----:B------:R-:W-:Y:S05]  /*39f0*/  BSYNC.RECONVERGENT B2 ;  /* 0x0000000000027941 */ /* 0x000fea0003800200 */
.L_x_19709:
        /* <DEDUP_REMOVED lines=14> */
.L_x_19712:
[----:B------:R-:W-:Y:S05]  /*3ae0*/  BSYNC.RECONVERGENT B2 ;  /* 0x0000000000027941 */ /* 0x000fea0003800200 */
.L_x_19711:
        /* <DEDUP_REMOVED lines=14> */
.L_x_19714:
[----:B------:R-:W-:Y:S05]  /*3bd0*/  BSYNC.RECONVERGENT B2 ;  /* 0x0000000000027941 */ /* 0x000fea0003800200 */
.L_x_19713:
[----:B------:R-:W-:Y:S01]  /*3be0*/  @P2 FFMA.FTZ R86, R181, R250, R243 ;  /* 0x000000fab5562223 */ /* 0x000fe200000100f3 */
[----:B------:R1:W-:Y:S03]  /*3bf0*/  STL [R1+0x98], R0 ;  /* 0x0000980001007387 */ /* 0x0003e60000100800 */
[----:B------:R-:W-:Y:S01]  /*3c00*/  @P2 FADD.FTZ R86, R216, -R86 ;  /* 0x80000056d8562221 */ /* 0x000fe20000010000 */
[----:B-1----:R-:W-:-:S03]  /*3c10*/  MOV R0, R39 ;  /* 0x0000002700007202 */ /* 0x002fc60000000f00 */
[----:B------:R-:W-:Y:S01]  /*3c20*/  @P2 FFMA.FTZ R0, R246, R86, R39 ;  /* 0x00000056f6002223 */ /* 0x000fe20000010027 */
[----:B------:R-:W-:Y:S02]  /*3c30*/  MOV R86, R84 ;  /* 0x0000005400567202 */ /* 0x000fe40000000f00 */
[----:B------:R-:W-:Y:S02]  /*3c40*/  MOV R84, R87 ;  /* 0x0000005700547202 */ /* 0x000fe40000000f00 */
[----:B------:R1:W-:Y:S01]  /*3c50*/  STL [R1+0x4], R0 ;  /* 0x0000040001007387 */ /* 0x0003e20000100800 */
[----:B------:R-:W-:-:S03]  /*3c60*/  MOV R87, R0 ;  /* 0x0000000000577202 */ /* 0x000fc60000000f00 */
[----:B-1----:R4:W5:Y:S01]  /*3c70*/  LDL.LU R0, [R1+0x98] ;  /* 0x0000980001007983 */ /* 0x0029620000300800 */
[----:B------:R-:W-:Y:S05]  /*3c80*/  @!P3 BRA `(.L_x_19695) ;  /* 0x00000000002cb947 */ /* 0x000fea0003800000 */
[----:B------:R-:W2:Y:S01]  /*3c90*/  LDL.LU R111, [R1+0x4] ;  /* 0x00000400016f7983 */ /* 0x000ea20000300800 */
[----:B------:R-:W-:-:S03]  /*3ca0*/  ISETP.GE.U32.AND P0, PT, R245, 0x1000000, PT ;  /* 0x01000000f500780c */ /* 0x000fc60003f06070 */
[----:B-----5:R1:W-:Y:S01]  /*3cb0*/  STL [R1+0x98], R0 ;  /* 0x0000980001007387 */ /* 0x0203e20000100800 */
[----:B--2---:R-:W-:-:S04]  /*3cc0*/  FMUL.FTZ R111, R111, UR13 ;  /* 0x0000000d6f6f7c20 */ /* 0x004fc80008410000 */
[----:B-1----:R-:W-:-:S04]  /*3cd0*/  FMUL.FTZ R0, R111, UR12 ;  /* 0x0000000c6f007c20 */ /* 0x002fc80008410000 */
[----:B------:R-:W-:-:S05]  /*3ce0*/  FMUL.FTZ R111, R115, R0 ;  /* 0x00000000736f7220 */ /* 0x000fca0000410000 */
[----:B------:R-:W-:-:S05]  /*3cf0*/  FSEL R111, R111, RZ, P0 ;  /* 0x000000ff6f6f7208 */ /* 0x000fca0000000000 */
[----:B------:R-:W-:Y:S01]  /*3d00*/  FADD.FTZ R43, R43, R111 ;  /* 0x0000006f2b2b7221 */ /* 0x000fe20000010000 */
[----:B------:R-:W-:Y:S02]  /*3d10*/  FMUL.FTZ R111, R155, R0 ;  /* 0x000000009b6f7220 */ /* 0x000fe40000410000 */
[----:B------:R1:W5:Y:S03]  /*3d20*/  LDL.LU R0, [R1+0x98] ;  /* 0x0000980001007983 */ /* 0x0003660000300800 */
[----:B------:R-:W-:-:S07]  /*3d30*/  SEL R111, R111, RZ, P0 ;  /* 0x000000ff6f6f7207 */ /* 0x000fce0000000000 */
.L_x_19695:
[----:B------:R-:W-:Y:S05]  /*3d40*/  BSYNC.RECONVERGENT B1 ;  /* 0x0000000000017941 */ /* 0x000fea0003800200 */
.L_x_19686:
[----:B-----5:R0:W-:Y:S04]  /*3d50*/  STL.64 [R1+0x98], R2 ;  /* 0x0000980201007387 */ /* 0x0201e80000100a00 */
[----:B0-----:R-:W2:Y:S01]  /*3d60*/  LDL.LU R3, [R1] ;  /* 0x0000000001037983 */ /* 0x001ea20000300800 */
[----:B------:R-:W-:-:S03]  /*3d70*/  ISETP.NE.U32.AND P0, PT, R211, RZ, PT ;  /* 0x000000ffd300720c */ /* 0x000fc60003f05070 */
[----:B------:R-:W3:Y:S04]  /*3d80*/  LDL.LU R245, [R1+0xc] ;  /* 0x00000c0001f57983 */ /* 0x000ee80000300800 */
[----:B------:R-:W4:Y:S01]  /*3d90*/  LDL.LU R211, [R1+0x8] ;  /* 0x0000080001d37983 */ /* 0x000f220000300800 */
[----:B--2---:R-:W-:-:S13]  /*3da0*/  ISETP.NE.AND.EX P0, PT, R3, RZ, PT, P0 ;  /* 0x000000ff0300720c */ /* 0x004fda0003f05300 */
[----:B------:R-:W0:Y:S02]  /*3db0*/  @P0 LDC.64 R2, c[0x0][0x478] ;  /* 0x00011e00ff020b82 */ /* 0x000e240000000a00 */
[----:B0-----:R-:W-:-:S05]  /*3dc0*/  @P0 IMAD.WIDE.U32 R2, R249, 0x10, R2 ;  /* 0x00000010f9020825 */ /* 0x001fca00078e0002 */
[----:B------:R0:W-:Y:S02]  /*3dd0*/  @P0 STG.E.128 desc[UR6][R2.64], R84 ;  /* 0x0000005402000986 */ /* 0x0001e4000c101d06 */
[----:B0-----:R-:W0:Y:S02]  /*3de0*/  @P3 LDC.64 R2, c[0x0][0x468] ;  /* 0x00011a00ff023b82 */ /* 0x001e240000000a00 */
[----:B0-----:R-:W-:-:S05]  /*3df0*/  @P3 IMAD.WIDE.U32 R2, R252, 0x10, R2 ;  /* 0x00000010fc023825 */ /* 0x001fca00078e0002 */
[----:B------:R0:W-:Y:S04]  /*3e00*/  @P3 STG.E.128 desc[UR6][R2.64], R108 ;  /* 0x0000006c02003986 */ /* 0x0001e8000c101d06 */
[----:B0-----:R0:W5:Y:S01]  /*3e10*/  LDL.LU.64 R2, [R1+0x98] ;  /* 0x0000980001027983 */ /* 0x0011620000300a00 */
[----:B----4-:R-:W-:Y:S01]  /*3e20*/  ISETP.NE.U32.AND P1, PT, R211, RZ, PT ;  /* 0x000000ffd300720c */ /* 0x010fe20003f25070 */
[----:B------:R-:W-:Y:S03]  /*3e30*/  BSSY.RECONVERGENT B1, `(.L_x_19715) ;  /* 0x0000007000017945 */ /* 0x000fe60003800200 */
[----:B---3--:R-:W-:Y:S01]  /*3e40*/  ISETP.NE.AND.EX P1, PT, R245, RZ, PT, P1 ;  /* 0x000000fff500720c */ /* 0x008fe20003f25310 */
[----:B------:R-:W-:-:S12]  /*3e50*/  @!P3 BRA `(.L_x_19716) ;  /* 0x000000000010b947 */ /* 0x000fd80003800000 */
[----:B------:R-:W2:Y:S01]  /*3e60*/  LDC.64 R114, c[0x0][0x390] ;  /* 0x0000e400ff727b82 */ /* 0x000ea20000000a00 */
[----:B------:R-:W-:-:S05]  /*3e70*/  IADD3 R112, PT, PT, R252, 0x20, RZ ;  /* 0x00000020fc707810 */ /* 0x000fca0007ffe0ff */
[----:B--2---:R-:W-:-:S06]  /*3e80*/  IMAD.WIDE.U32 R112, R112, 0x10, R114 ;  /* 0x0000001070707825 */ /* 0x004fcc00078e0072 */
[----:B------:R-:W5:Y:S02]  /*3e90*/  LDG.E.128 R112, desc[UR6][R112.64] ;  /* 0x0000000670707981 */ /* 0x000f64000c1e1d00 */
.L_x_19716:
[----:B------:R-:W-:Y:S05]  /*3ea0*/  BSYNC.RECONVERGENT B1 ;  /* 0x0000000000017941 */ /* 0x000fea0003800200 */
.L_x_19715:
        /* <DEDUP_REMOVED lines=12> */
[-C--:B-----5:R-:W-:Y:S01]  /*3f70*/  FMUL.FTZ R86, R112, R85.reuse ;  /* 0x0000005570567220 */ /* 0x0a0fe20000410000 */
[----:B------:R-:W-:-:S04]  /*3f80*/  FMUL.FTZ R85, R148, R85 ;  /* 0x0000005594557220 */ /* 0x000fc80000410000 */
[----:B------:R-:W-:Y:S02]  /*3f90*/  FSEL R86, R86, RZ, P4 ;  /* 0x000000ff56567208 */ /* 0x000fe40002000000 */
[----:B------:R-:W-:-:S03]  /*3fa0*/  SEL R108, R85, RZ, P4 ;  /* 0x000000ff556c7207 */ /* 0x000fc60002000000 */
[----:B------:R-:W-:-:S07]  /*3fb0*/  FADD.FTZ R44, R44, R86 ;  /* 0x000000562c2c7221 */ /* 0x000fce0000010000 */
.L_x_19721:
[----:B------:R-:W-:Y:S05]  /*3fc0*/  BSYNC.RECONVERGENT B2 ;  /* 0x0000000000027941 */ /* 0x000fea0003800200 */
.L_x_19720:
        /* <DEDUP_REMOVED lines=14> */
.L_x_19723:
[----:B------:R-:W-:Y:S05]  /*40b0*/  BSYNC.RECONVERGENT B2 ;  /* 0x0000000000027941 */ /* 0x000fea0003800200 */
.L_x_19722:
        /* <DEDUP_REMOVED lines=11> */
[----:B------:R-:W-:-:S05]  /*4170*/  FSEL R110, R110, RZ, P4 ;  /* 0x000000ff6e6e7208 */ /* 0x000fca0002000000 */
[----:B------:R-:W-:Y:S01]  /*4180*/  FADD.FTZ R46, R46, R110 ;  /* 0x0000006e2e2e7221 */ /* 0x000fe20000010000 */
[----:B------:R-:W-:-:S07]  /*4190*/  SEL R110, R87, RZ, P4 ;  /* 0x000000ff576e7207 */ /* 0x000fce0002000000 */
.L_x_19725:
[----:B------:R-:W-:Y:S05]  /*41a0*/  BSYNC.RECONVERGENT B2 ;  /* 0x0000000000027941 */ /* 0x000fea0003800200 */
.L_x_19724:
[----:B------:R-:W-:-:S04]  /*41b0*/  @P2 FFMA.FTZ R87, R185, R250, R243 ;  /* 0x000000fab9572223 */ /* 0x000fc800000100f3 */
[----:B------:R-:W-:Y:S01]  /*41c0*/  @P2 FADD.FTZ R211, R220, -R87 ;  /* 0x80000057dcd32221 */ /* 0x000fe20000010000 */
[----:B------:R-:W-:-:S03]  /*41d0*/  MOV R87, R35 ;  /* 0x0000002300577202 */ /* 0x000fc60000000f00 */
[----:B------:R-:W-:Y:S01]  /*41e0*/  @P2 FFMA.FTZ R87, R246, R211, R35 ;  /* 0x000000d3f6572223 */ /* 0x000fe20000010023 */
[----:B------:R-:W-:Y:S06]  /*41f0*/  @!P3 BRA `(.L_x_19726) ;  /* 0x0000000c0038b947 */ /* 0x000fec0003800000 */
[----:B------:R-:W-:Y:S01]  /*4200*/  FMUL.FTZ R111, R87, UR13 ;  /* 0x0000000d576f7c20 */ /* 0x000fe20008410000 */
[----:B------:R-:W-:-:S03]  /*4210*/  ISETP.GE.U32.AND P4, PT, R244, 0x1000000, PT ;  /* 0x01000000f400780c */ /* 0x000fc60003f86070 */
[----:B------:R-:W-:-:S04]  /*4220*/  FMUL.FTZ R111, R111, UR12 ;  /* 0x0000000c6f6f7c20 */ /* 0x000fc80008410000 */
[-C--:B-----5:R-:W-:Y:S01]  /*4230*/  FMUL.FTZ R211, R115, R111.reuse ;  /* 0x0000006f73d37220 */ /* 0x0a0fe20000410000 */
[----:B------:R-:W-:-:S04]  /*4240*/  FMUL.FTZ R111, R151, R111 ;  /* 0x0000006f976f7220 */ /* 0x000fc80000410000 */
[----:B------:R-:W-:Y:S02]  /*4250*/  FSEL R211, R211, RZ, P4 ;  /* 0x000000ffd3d37208 */ /* 0x000fe40002000000 */
[----:B------:R-:W-:-:S03]  /*4260*/  SEL R111, R111, RZ, P4 ;  /* 0x000000ff6f6f7207 */ /* 0x000fc60002000000 */
[----:B------:R-:W-:Y:S01]  /*4270*/  FADD.FTZ R47, R47, R211 ;  /* 0x000000d32f2f7221 */ /* 0x000fe20000010000 */
[----:B------:R-:W-:Y:S06]  /*4280*/  BRA `(.L_x_19726) ;  /* 0x0000000c00147947 */ /* 0x000fec0003800000 */
.L_x_19719:
[----:B------:R-:W-:Y:S04]  /*4290*/  BSSY.RECONVERGENT B2, `(.L_x_19727) ;  /* 0x000000e000027945 */ /* 0x000fe80003800200 */
[----:B------:R-:W-:Y:S05]  /*42a0*/  @!P3 BRA `(.L_x_19728) ;  /* 0x000000000030b947 */ /* 0x000fea0003800000 */
[----:B------:R-:W-:Y:S01]  /*42b0*/  @P2 FFMA.FTZ R108, R182, R250, R243 ;  /* 0x000000fab66c2223 */ /* 0x000fe200000100f3 */
[----:B------:R-:W-:Y:S02]  /*42c0*/  MOV R211, R32 ;  /* 0x0000002000d37202 */ /* 0x000fe40000000f00 */
[----:B------:R-:W-:Y:S01]  /*42d0*/  LOP3.LUT P4, RZ, R244, 0xff, RZ, 0xc0, !PT ;  /* 0x000000fff4ff7812 */ /* 0x000fe2000788c0ff */
[----:B------:R-:W-:-:S04]  /*42e0*/  @P2 FADD.FTZ R108, R217, -R108 ;  /* 0x8000006cd96c2221 */ /* 0x000fc80000010000 */
[----:B------:R-:W-:-:S04]  /*42f0*/  @P2 FFMA.FTZ R211, R246, R108, R32 ;  /* 0x0000006cf6d32223 */ /* 0x000fc80000010020 */
[----:B------:R-:W-:-:S04]  /*4300*/  FMUL.FTZ R108, R211, UR13 ;  /* 0x0000000dd36c7c20 */ /* 0x000fc80008410000 */
[----:B------:R-:W-:-:S04]  /*4310*/  FMUL.FTZ R108, R108, UR12 ;  /* 0x0000000c6c6c7c20 */ /* 0x000fc80008410000 */
[-C--:B-----5:R-:W-:Y:S01]  /*4320*/  FMUL.FTZ R211, R112, R108.reuse ;  /* 0x0000006c70d37220 */ /* 0x0a0fe20000410000 */
[----:B------:R-:W-:-:S04]  /*4330*/  FMUL.FTZ R108, R148, R108 ;  /* 0x0000006c946c7220 */ /* 0x000fc80000410000 */
[----:B------:R-:W-:Y:S02]  /*4340*/  FSEL R211, R211, RZ, P4 ;  /* 0x000000ffd3d37208 */ /* 0x000fe40002000000 */
[----:B------:R-:W-:-:S03]  /*4350*/  SEL R108, R108, RZ, P4 ;  /* 0x000000ff6c6c7207 */ /* 0x000fc60002000000 */
[----:B------:R-:W-:-:S07]  /*4360*/  FADD.FTZ R44, R44, R211 ;  /* 0x000000d32c2c7221 */ /* 0x000fce0000010000 */
.L_x_19728:
[----:B------:R-:W-:Y:S05]  /*4370*/  BSYNC.RECONVERGENT B2 ;  /* 0x0000000000027941 */ /* 0x000fea0003800200 */
.L_x_19727:
        /* <DEDUP_REMOVED lines=14> */
.L_x_19730:
[----:B------:R-:W-:Y:S05]  /*4460*/  BSYNC.RECONVERGENT B2 ;  /* 0x0000000000027941 */ /* 0x000fea0003800200 */
.L_x_19729:
        /* <DEDUP_REMOVED lines=14> */
.L_x_19732:
[----:B------:R-:W-:Y:S05]  /*4550*/  BSYNC.RECONVERGENT B2 ;  /* 0x0000000000027941 */ /* 0x000fea0003800200 */
.L_x_19731:
[----:B------:R-:W-:Y:S05]  /*4560*/  @!P3 BRA `(.L_x_19726) ;  /* 0x00000008005cb947 */ /* 0x000fea0003800000 */
[----:B------:R-:W-:Y:S01]  /*4570*/  @P2 FFMA.FTZ R111, R185, R250, R243 ;  /* 0x000000fab96f2223 */ /* 0x000fe200000100f3 */
[----:B------:R-:W-:Y:S02]  /*4580*/  MOV R211, R35 ;  /* 0x0000002300d37202 */ /* 0x000fe40000000f00 */
[----:B------:R-:W-:Y:S01]  /*4590*/  ISETP.GE.U32.AND P4, PT, R244, 0x1000000, PT ;  /* 0x01000000f400780c */ /* 0x000fe20003f86070 */
        /* <DEDUP_REMOVED lines=8> */
[----:B------:R-:W-:Y:S01]  /*4620*/  FADD.FTZ R47, R47, R211 ;  /* 0x000000d32f2f7221 */ /* 0x000fe20000010000 */
[----:B------:R-:W-:Y:S06]  /*4630*/  BRA `(.L_x_19726) ;  /* 0x0000000800287947 */ /* 0x000fec0003800000 */
.L_x_19718:
        /* <DEDUP_REMOVED lines=28> */
[-C--:B-----5:R-:W-:Y:S01]  /*4800*/  FMUL.FTZ R211, R112, R108.reuse ;  /* 0x0000006c70d37220 */ /* 0x0a0fe20000410000 */
[----:B------:R-:W-:-:S04]  /*4810*/  FMUL.FTZ R108, R148, R108 ;  /* 0x0000006c946c7220 */ /* 0x000fc80000410000 */
[----:B------:R-:W-:Y:S02]  /*4820*/  FSEL R211, R211, RZ, P4 ;  /* 0x000000ffd3d37208 */ /* 0x000fe40002000000 */
[----:B------:R-:W-:-:S03]  /*4830*/  SEL R108, R108, RZ, P4 ;  /* 0x000000ff6c6c7207 */ /* 0x000fc60002000000 */
[----:B------:R-:W-:-:S07]  /*4840*/  FADD.FTZ R44, R44, R211 ;  /* 0x000000d32c2c7221 */ /* 0x000fce0000010000 */
.L_x_19735:
[----:B------:R-:W-:Y:S05]  /*4850*/  BSYNC.RECONVERGENT B2 ;  /* 0x0000000000027941 */ /* 0x000fea0003800200 */
.L_x_19734:
        /* <DEDUP_REMOVED lines=15> */
.L_x_19737:
[----:B------:R-:W-:Y:S05]  /*4950*/  BSYNC.RECONVERGENT B2 ;  /* 0x0000000000027941 */ /* 0x000fea0003800200 */
.L_x_19736:
        /* <DEDUP_REMOVED lines=15> */
.L_x_19739:
[----:B------:R-:W-:Y:S05]  /*4a50*/  BSYNC.RECONVERGENT B2 ;  /* 0x0000000000027941 */ /* 0x000fea0003800200 */
.L_x_19738:
[----:B------:R-:W-:Y:S05]  /*4a60*/  @!P3 BRA `(.L_x_19726) ;  /* 0x00000004001cb947 */ /* 0x000fea0003800000 */
        /* <DEDUP_REMOVED lines=9> */
.L_x_19733:
        /* <DEDUP_REMOVED lines=15> */
.L_x_19741:
[----:B------:R-:W-:Y:S05]  /*4bf0*/  BSYNC.RECONVERGENT B2 ;  /* 0x0000000000027941 */ /* 0x000fea0003800200 */
.L_x_19740:
        /* <DEDUP_REMOVED lines=15> */
.L_x_19743:
[----:B------:R-:W-:Y:S05]  /*4cf0*/  BSYNC.RECONVERGENT B2 ;  /* 0x0000000000027941 */ /* 0x000fea0003800200 */
.L_x_19742:
        /* <DEDUP_REMOVED lines=15> */
.L_x_19745:
[----:B------:R-:W-:Y:S05]  /*4df0*/  BSYNC.RECONVERGENT B2 ;  /* 0x0000000000027941 */ /* 0x000fea0003800200 */
.L_x_19744:
        /* <DEDUP_REMOVED lines=9> */
[-C--:B-----5:R-:W-:Y:S01]  /*4e90*/  FMUL.FTZ R211, R115, R111.reuse ;  /* 0x0000006f73d37220 */ /* 0x0a0fe20000410000 */
[----:B------:R-:W-:-:S04]  /*4ea0*/  FMUL.FTZ R111, R151, R111 ;  /* 0x0000006f976f7220 */ /* 0x000fc80000410000 */
[----:B------:R-:W-:Y:S02]  /*4eb0*/  FSEL R211, R211, RZ, P5 ;  /* 0x000000ffd3d37208 */ /* 0x000fe40002800000 */
[----:B------:R-:W-:-:S03]  /*4ec0*/  SEL R111, R111, RZ, P5 ;  /* 0x000000ff6f6f7207 */ /* 0x000fc60002800000 */
[----:B------:R-:W-:-:S07]  /*4ed0*/  FADD.FTZ R47, R47, R211 ;  /* 0x000000d32f2f7221 */ /* 0x000fce0000010000 */
.L_x_19726:
[----:B------:R-:W-:Y:S05]  /*4ee0*/  BSYNC.RECONVERGENT B1 ;  /* 0x0000000000017941 */ /* 0x000fea0003800200 */
.L_x_19717:
        /* <DEDUP_REMOVED lines=14> */
.L_x_19747:
[----:B------:R-:W-:Y:S05]  /*4fd0*/  BSYNC.RECONVERGENT B1 ;  /* 0x0000000000017941 */ /* 0x000fea0003800200 */
.L_x_19746:
        /* <DEDUP_REMOVED lines=15> */
[----:B--2---:R-:W-:-:S03]  /*50d0*/  SEL R108, R85, RZ, P4 ;  /* 0x000000ff556c7207 */ /* 0x004fc60002000000 */
[----:B------:R-:W-:-:S07]  /*50e0*/  FADD.FTZ R48, R48, R86 ;  /* 0x0000005630307221 */ /* 0x000fce0000010000 */
.L_x_19752:
[----:B------:R-:W-:Y:S05]  /*50f0*/  BSYNC.RECONVERGENT B2 ;  /* 0x0000000000027941 */ /* 0x000fea0003800200 */
.L_x_19751:
        /* <DEDUP_REMOVED lines=14> */
.L_x_19754:
[----:B------:R-:W-:Y:S05]  /*51e0*/  BSYNC.RECONVERGENT B2 ;  /* 0x0000000000027941 */ /* 0x000fea0003800200 */
.L_x_19753:
        /* <DEDUP_REMOVED lines=9> */
[-C--:B--2--5:R-:W-:Y:S01]  /*5280*/  FMUL.FTZ R110, R114, R87.reuse ;  /* 0x00000057726e7220 */ /* 0x0a4fe20000410000 */
[----:B------:R-:W-:-:S04]  /*5290*/  FMUL.FTZ R87, R146, R87 ;  /* 0x0000005792577220 */ /* 0x000fc80000410000 */
[----:B------:R-:W-:-:S05]  /*52a0*/  FSEL R110, R110, RZ, P4 ;  /* 0x000000ff6e6e7208 */ /* 0x000fca0002000000 */
[----:B------:R-:W-:Y:S01]  /*52b0*/  FADD.FTZ R50, R50, R110 ;  /* 0x0000006e32327221 */ /* 0x000fe20000010000 */
[----:B------:R-:W-:-:S07]  /*52c0*/  SEL R110, R87, RZ, P4 ;  /* 0x000000ff576e7207 */ /* 0x000fce0002000000 */
.L_x_19756:
[----:B------:R-:W-:Y:S05]  /*52d0*/  BSYNC.RECONVERGENT B2 ;  /* 0x0000000000027941 */ /* 0x000fea0003800200 */
.L_x_19755:
[----:B------:R-:W-:-:S04]  /*52e0*/  @P2 FFMA.FTZ R87, R189, R250, R243 ;  /* 0x000000fabd572223 */ /* 0x000fc800000100f3 */
[----:B------:R-:W-:Y:S01]  /*52f0*/  @P2 FADD.FTZ R211, R224, -R87 ;  /* 0x80000057e0d32221 */ /* 0x000fe20000010000 */
[----:B------:R-:W-:-:S03]  /*5300*/  MOV R87, R31 ;  /* 0x0000001f00577202 */ /* 0x000fc60000000f00 */
[----:B------:R-:W-:Y:S01]  /*5310*/  @P2 FFMA.FTZ R87, R246, R211, R31 ;  /* 0x000000d3f6572223 */ /* 0x000fe2000001001f */
[----:B------:R-:W-:Y:S06]  /*5320*/  @!P3 BRA `(.L_x_19757) ;  /* 0x0000000c0038b947 */ /* 0x000fec0003800000 */
[----:B--2---:R-:W-:Y:S01]  /*5330*/  FMUL.FTZ R111, R87, UR13 ;  /* 0x0000000d576f7c20 */ /* 0x004fe20008410000 */
[----:B------:R-:W-:-:S03]  /*5340*/  ISETP.GE.U32.AND P4, PT, R7, 0x1000000, PT ;  /* 0x010000000700780c */ /* 0x000fc60003f86070 */
[----:B------:R-:W-:-:S04]  /*5350*/  FMUL.FTZ R111, R111, UR12 ;  /* 0x0000000c6f6f7c20 */ /* 0x000fc80008410000 */
[----:B-----5:R-:W-:-:S05]  /*5360*/  FMUL.FTZ R7, R115, R111 ;  /* 0x0000006f73077220 */ /* 0x020fca0000410000 */
[----:B------:R-:W-:-:S05]  /*5370*/  FSEL R7, R7, RZ, P4 ;  /* 0x000000ff07077208 */ /* 0x000fca0002000000 */
[----:B------:R-:W-:Y:S01]  /*5380*/  FADD.FTZ R51, R51, R7 ;  /* 0x0000000733337221 */ /* 0x000fe20000010000 */
[----:B------:R-:W-:-:S05]  /*5390*/  FMUL.FTZ R7, R147, R111 ;  /* 0x0000006f93077220 */ /* 0x000fca0000410000 */
[----:B------:R-:W-:Y:S01]  /*53a0*/  SEL R111, R7, RZ, P4 ;  /* 0x000000ff076f7207 */ /* 0x000fe20002000000 */
[----:B------:R-:W-:Y:S06]  /*53b0*/  BRA `(.L_x_19757) ;  /* 0x0000000c00147947 */ /* 0x000fec0003800000 */
.L_x_19750:
[----:B------:R-:W-:Y:S04]  /*53c0*/  BSSY.RECONVERGENT B2, `(.L_x_19758) ;  /* 0x000000e000027945 */ /* 0x000fe80003800200 */
[----:B------:R-:W-:Y:S05]  /*53d0*/  @!P3 BRA `(.L_x_19759) ;  /* 0x000000000030b947 */ /* 0x000fea0003800000 */
[----:B--2---:R-:W-:Y:S01]  /*53e0*/  @P2 FFMA.FTZ R108, R186, R250, R243 ;  /* 0x000000faba6c2223 */ /* 0x004fe200000100f3 */
        /* <DEDUP_REMOVED lines=11> */
.L_x_19759:
[----:B------:R-:W-:Y:S05]  /*54a0*/  BSYNC.RECONVERGENT B2 ;  /* 0x0000000000027941 */ /* 0x000fea0003800200 */
.L_x_19758:
        /* <DEDUP_REMOVED lines=14> */
.L_x_19761:
[----:B------:R-:W-:Y:S05]  /*5590*/  BSYNC.RECONVERGENT B2 ;  /* 0x0000000000027941 */ /* 0x000fea0003800200 */
.L_x_19760:
        /* <DEDUP_REMOVED lines=14> */
.L_x_19763:
[----:B------:R-:W-:Y:S05]  /*5680*/  BSYNC.RECONVERGENT B2 ;  /* 0x0000000000027941 */ /* 0x000fea0003800200 */
.L_x_19762:
[----:B------:R-:W-:Y:S05]  /*5690*/  @!P3 BRA `(.L_x_19757) ;  /* 0x00000008005cb947 */ /* 0x000fea0003800000 */
[----:B------:R-:W-:Y:S01]  /*56a0*/  ISETP.GE.U32.AND P4, PT, R7, 0x1000000, PT ;  /* 0x010000000700780c */ /* 0x000fe20003f86070 */
[----:B------:R-:W-:Y:S01]  /*56b0*/  @P2 FFMA.FTZ R7, R189, R250, R243 ;  /* 0x000000fabd072223 */ /* 0x000fe200000100f3 */
[----:B--2---:R-:W-:-:S03]  /*56c0*/  MOV R111, R31 ;  /* 0x0000001f006f7202 */ /* 0x004fc60000000f00 */
[----:B------:R-:W-:-:S04]  /*56d0*/  @P2 FADD.FTZ R7, R224, -R7 ;  /* 0x80000007e0072221 */ /* 0x000fc80000010000 */
[----:B------:R-:W-:-:S04]  /*56e0*/  @P2 FFMA.FTZ R111, R246, R7, R31 ;  /* 0x00000007f66f2223 */ /* 0x000fc8000001001f */
[----:B------:R-:W-:-:S04]  /*56f0*/  FMUL.FTZ R7, R111, UR13 ;  /* 0x0000000d6f077c20 */ /* 0x000fc80008410000 */
[----:B------:R-:W-:-:S04]  /*5700*/  FMUL.FTZ R7, R7, UR12 ;  /* 0x0000000c07077c20 */ /* 0x000fc80008410000 */
[-C--:B-----5:R-:W-:Y:S01]  /*5710*/  FMUL.FTZ R111, R115, R7.reuse ;  /* 0x00000007736f7220 */ /* 0x0a0fe20000410000 */
[----:B------:R-:W-:-:S04]  /*5720*/  FMUL.FTZ R7, R147, R7 ;  /* 0x0000000793077220 */ /* 0x000fc80000410000 */
[----:B------:R-:W-:-:S05]  /*5730*/  FSEL R111, R111, RZ, P4 ;  /* 0x000000ff6f6f7208 */ /* 0x000fca0002000000 */
[----:B------:R-:W-:Y:S01]  /*5740*/  FADD.FTZ R51, R51, R111 ;  /* 0x0000006f33337221 */ /* 0x000fe20000010000 */
[----:B------:R-:W-:Y:S01]  /*5750*/  SEL R111, R7, RZ, P4 ;  /* 0x000000ff076f7207 */ /* 0x000fe20002000000 */
[----:B------:R-:W-:Y:S06]  /*5760*/  BRA `(.L_x_19757) ;  /* 0x0000000800287947 */ /* 0x000fec0003800000 */
.L_x_19749:
        /* <DEDUP_REMOVED lines=20> */
[----:B--2---:R-:W-:Y:S01]  /*58b0*/  FFMA.FTZ R108, R186, R250, R243 ;  /* 0x000000faba6c7223 */ /* 0x004fe200000100f3 */
        /* <DEDUP_REMOVED lines=12> */
.L_x_19766:
[----:B------:R-:W-:Y:S05]  /*5980*/  BSYNC.RECONVERGENT B2 ;  /* 0x0000000000027941 */ /* 0x000fea0003800200 */
.L_x_19765:
[----:B------:R-:W-:Y:S04]  /*5990*/  BSSY.RECONVERGENT B2, `(.L_x_19767) ;  /* 0x000000f000027945 */ /* 0x000fe80003800200 */
[----:B------:R-:W-:Y:S05]  /*59a0*/  @!P3 BRA `(.L_x_19768) ;  /* 0x000000000034b947 */ /* 0x000fea0003800000 */
        /* <DEDUP_REMOVED lines=13> */
.L_x_19768:
[----:B------:R-:W-:Y:S05]  /*5a80*/  BSYNC.RECONVERGENT B2 ;  /* 0x0000000000027941 */ /* 0x000fea0003800200 */
.L_x_19767:
        /* <DEDUP_REMOVED lines=15> */
.L_x_19770:
[----:B------:R-:W-:Y:S05]  /*5b80*/  BSYNC.RECONVERGENT B2 ;  /* 0x0000000000027941 */ /* 0x000fea0003800200 */
.L_x_19769:
[----:B------:R-:W-:Y:S05]  /*5b90*/  @!P3 BRA `(.L_x_19757) ;  /* 0x00000004001cb947 */ /* 0x000fea0003800000 */
[----:B------:R-:W-:Y:S01]  /*5ba0*/  ISETP.GE.U32.AND P4, PT, R7, 0x1000000, PT ;  /* 0x010000000700780c */ /* 0x000fe20003f86070 */
[----:B------:R-:W-:-:S04]  /*5bb0*/  FMUL.FTZ R7, R87, UR13 ;  /* 0x0000000d57077c20 */ /* 0x000fc80008410000 */
[----:B------:R-:W-:-:S04]  /*5bc0*/  FMUL.FTZ R7, R7, UR12 ;  /* 0x0000000c07077c20 */ /* 0x000fc80008410000 */
[-C--:B--2--5:R-:W-:Y:S01]  /*5bd0*/  FMUL.FTZ R111, R115, R7.reuse ;  /* 0x00000007736f7220 */ /* 0x0a4fe20000410000 */
[----:B------:R-:W-:-:S04]  /*5be0*/  FMUL.FTZ R7, R147, R7 ;  /* 0x0000000793077220 */ /* 0x000fc80000410000 */
[----:B------:R-:W-:-:S05]  /*5bf0*/  FSEL R111, R111, RZ, P4 ;  /* 0x000000ff6f6f7208 */ /* 0x000fca0002000000 */
[----:B------:R-:W-:Y:S01]  /*5c00*/  FADD.FTZ R51, R51, R111 ;  /* 0x0000006f33337221 */ /* 0x000fe20000010000 */
[----:B------:R-:W-:Y:S01]  /*5c10*/  SEL R111, R7, RZ, P4 ;  /* 0x000000ff076f7207 */ /* 0x000fe20002000000 */
[----:B------:R-:W-:Y:S06]  /*5c20*/  BRA `(.L_x_19757) ;  /* 0x0000000000f87947 */ /* 0x000fec0003800000 */
.L_x_19764:
        /* <DEDUP_REMOVED lines=15> */
.L_x_19772:
[----:B------:R-:W-:Y:S05]  /*5d20*/  BSYNC.RECONVERGENT B2 ;  /* 0x0000000000027941 */ /* 0x000fea0003800200 */
.L_x_19771:
        /* <DEDUP_REMOVED lines=15> */
.L_x_19774:
[----:B------:R-:W-:Y:S05]  /*5e20*/  BSYNC.RECONVERGENT B2 ;  /* 0x0000000000027941 */ /* 0x000fea0003800200 */
.L_x_19773:
        /* <DEDUP_REMOVED lines=15> */
.L_x_19776:
[----:B------:R-:W-:Y:S05]  /*5f20*/  BSYNC.RECONVERGENT B2 ;  /* 0x0000000000027941 */ /* 0x000fea0003800200 */
.L_x_19775:
[----:B------:R-:W-:Y:S05]  /*5f30*/  @!P3 BRA `(.L_x_19757) ;  /* 0x000000000034b947 */ /* 0x000fea0003800000 */
[----:B------:R-:W-:Y:S01]  /*5f40*/  ISETP.GE.U32.AND P5, PT, R7, 0x1000000, PT ;  /* 0x010000000700780c */ /* 0x000fe20003fa6070 */
[----:B------:R-:W-:Y:S01]  /*5f50*/  FFMA.FTZ R7, R189, R250, R243 ;  /* 0x000000fabd077223 */ /* 0x000fe200000100f3 */
[----:B------:R-:W-:-:S03]  /*5f60*/  ISETP.GT.AND P4, PT, R247, RZ, PT ;  /* 0x000000fff700720c */ /* 0x000fc60003f84270 */
[----:B------:R-:W-:-:S04]  /*5f70*/  FADD.FTZ R7, R224, -R7 ;  /* 0x80000007e0077221 */ /* 0x000fc80000010000 */
[----:B------:R-:W-:-:S05]  /*5f80*/  FMUL.FTZ R7, R246, R7 ;  /* 0x00000007f6077220 */ /* 0x000fca0000410000 */
[----:B------:R-:W-:-:S05]  /*5f90*/  FSEL R7, R7, RZ, P4 ;  /* 0x000000ff07077208 */ /* 0x000fca0002000000 */
[----:B------:R-:W-:-:S04]  /*5fa0*/  FMUL.FTZ R7, R7, UR13 ;  /* 0x0000000d07077c20 */ /* 0x000fc80008410000 */
[----:B------:R-:W-:-:S04]  /*5fb0*/  FMUL.FTZ R7, R7, UR12 ;  /* 0x0000000c07077c20 */ /* 0x000fc80008410000 */
[-C--:B--2--5:R-:W-:Y:S01]  /*5fc0*/  FMUL.FTZ R111, R115, R7.reuse ;  /* 0x00000007736f7220 */ /* 0x0a4fe20000410000 */
[----:B------:R-:W-:-:S04]  /*5fd0*/  FMUL.FTZ R7, R147, R7 ;  /* 0x0000000793077220 */ /* 0x000fc80000410000 */
[----:B------:R-:W-:-:S05]  /*5fe0*/  FSEL R111, R111, RZ, P5 ;  /* 0x000000ff6f6f7208 */ /* 0x000fca0002800000 */
[----:B------:R-:W-:Y:S01]  /*5ff0*/  FADD.FTZ R51, R51, R111 ;  /* 0x0000006f33337221 */ /* 0x000fe20000010000 */
[----:B------:R-:W-:-:S07]  /*6000*/  SEL R111, R7, RZ, P5 ;  /* 0x000000ff076f7207 */ /* 0x000fce0002800000 */
.L_x_19757:
[----:B------:R-:W-:Y:S05]  /*6010*/  BSYNC.RECONVERGENT B1 ;  /* 0x0000000000017941 */ /* 0x000fea0003800200 */
.L_x_19748:
        /* <DEDUP_REMOVED lines=14> */
.L_x_19778:
[----:B------:R-:W-:Y:S05]  /*6100*/  BSYNC.RECONVERGENT B1 ;  /* 0x0000000000017941 */ /* 0x000fea0003800200 */
.L_x_19777:
        /* <DEDUP_REMOVED lines=17> */
.L_x_19783:
[----:B------:R-:W-:Y:S05]  /*6220*/  BSYNC.RECONVERGENT B2 ;  /* 0x0000000000027941 */ /* 0x000fea0003800200 */
.L_x_19782:
        /* <DEDUP_REMOVED lines=14> */
.L_x_19785:
[----:B------:R-:W-:Y:S05]  /*6310*/  BSYNC.RECONVERGENT B2 ;  /* 0x0000000000027941 */ /* 0x000fea0003800200 */
.L_x_19784:
        /* <DEDUP_REMOVED lines=14> */
.L_x_19787:
[----:B------:R-:W-:Y:S05]  /*6400*/  BSYNC.RECONVERGENT B2 ;  /* 0x0000000000027941 */ /* 0x000fea0003800200 */
.L_x_19786:
[----:B------:R-:W-:-:S04]  /*6410*/  @P2 FFMA.FTZ R7, R193, R250, R243 ;  /* 0x000000fac1072223 */ /* 0x000fc800000100f3 */
[----:B------:R-:W-:Y:S01]  /*6420*/  @P2 FADD.FTZ R87, R195, -R7 ;  /* 0x80000007c3572221 */ /* 0x000fe20000010000 */
[----:B------:R-:W-:-:S03]  /*6430*/  MOV R7, R27 ;  /* 0x0000001b00077202 */ /* 0x000fc60000000f00 */
[----:B------:R-:W-:-:S05]  /*6440*/  @P2 FFMA.FTZ R7, R246, R87, R27 ;  /* 0x00000057f6072223 */ /* 0x000fca000001001b */
[----:B------:R-:W-:Y:S01]  /*6450*/  MOV R87, R7 ;  /* 0x0000000700577202 */ /* 0x000fe20000000f00 */
[----:B------:R-:W-:Y:S06]  /*6460*/  @!P3 BRA `(.L_x_19788) ;  /* 0x0000000c0040b947 */ /* 0x000fec0003800000 */
[----:B------:R-:W-:Y:S01]  /*6470*/  FMUL.FTZ R7, R7, UR13 ;  /* 0x0000000d07077c20 */ /* 0x000fe20008410000 */
[----:B------:R-:W-:-:S03]  /*6480*/  ISETP.GE.U32.AND P4, PT, R6, 0x1000000, PT ;  /* 0x010000000600780c */ /* 0x000fc60003f86070 */
[----:B------:R-:W-:-:S04]  /*6490*/  FMUL.FTZ R7, R7, UR12 ;  /* 0x0000000c07077c20 */ /* 0x000fc80008410000 */
[-C--:B-----5:R-:W-:Y:S01]  /*64a0*/  FMUL.FTZ R6, R115, R7.reuse ;  /* 0x0000000773067220 */ /* 0x0a0fe20000410000 */
[----:B------:R-:W-:-:S04]  /*64b0*/  FMUL.FTZ R7, R143, R7 ;  /* 0x000000078f077220 */ /* 0x000fc80000410000 */
[----:B------:R-:W-:Y:S02]  /*64c0*/  FSEL R6, R6, RZ, P4 ;  /* 0x000000ff06067208 */ /* 0x000fe40002000000 */
[----:B--2---:R-:W-:-:S03]  /*64d0*/  SEL R111, R7, RZ, P4 ;  /* 0x000000ff076f7207 */ /* 0x004fc60002000000 */
[----:B------:R-:W-:Y:S01]  /*64e0*/  FADD.FTZ R55, R55, R6 ;  /* 0x0000000637377221 */ /* 0x000fe20000010000 */
[----:B------:R-:W-:Y:S06]  /*64f0*/  BRA `(.L_x_19788) ;  /* 0x0000000c001c7947 */ /* 0x000fec0003800000 */
.L_x_19781:
[----:B------:R-:W-:Y:S04]  /*6500*/  BSSY.RECONVERGENT B2, `(.L_x_19789) ;  /* 0x000000e000027945 */ /* 0x000fe80003800200 */
[----:B------:R-:W-:Y:S05]  /*6510*/  @!P3 BRA `(.L_x_19790) ;  /* 0x000000000030b947 */ /* 0x000fea0003800000 */
[----:B------:R-:W-:Y:S01]  /*6520*/  @P2 FFMA.FTZ R7, R190, R250, R243 ;  /* 0x000000fabe072223 */ /* 0x000fe200000100f3 */
[----:B--2---:R-:W-:Y:S02]  /*6530*/  MOV R108, R24 ;  /* 0x00000018006c7202 */ /* 0x004fe40000000f00 */
[----:B------:R-:W-:Y:S01]  /*6540*/  LOP3.LUT P4, RZ, R6, 0xff, RZ, 0xc0, !PT ;  /* 0x000000ff06ff7812 */ /* 0x000fe2000788c0ff */
        /* <DEDUP_REMOVED lines=8> */
[----:B------:R-:W-:-:S07]  /*65d0*/  SEL R108, R7, RZ, P4 ;  /* 0x000000ff076c7207 */ /* 0x000fce0002000000 */
.L_x_19790:
[----:B------:R-:W-:Y:S05]  /*65e0*/  BSYNC.RECONVERGENT B2 ;  /* 0x0000000000027941 */ /* 0x000fea0003800200 */
.L_x_19789:
        /* <DEDUP_REMOVED lines=14> */
.L_x_19792:
[----:B------:R-:W-:Y:S05]  /*66d0*/  BSYNC.RECONVERGENT B2 ;  /* 0x0000000000027941 */ /* 0x000fea0003800200 */
.L_x_19791:
        /* <DEDUP_REMOVED lines=14> */
.L_x_19794:
[----:B------:R-:W-:Y:S05]  /*67c0*/  BSYNC.RECONVERGENT B2 ;  /* 0x0000000000027941 */ /* 0x000fea0003800200 */
.L_x_19793:
[----:B------:R-:W-:Y:S05]  /*67d0*/  @!P3 BRA `(.L_x_19788) ;  /* 0x000000080064b947 */ /* 0x000fea0003800000 */
[----:B------:R-:W-:Y:S01]  /*67e0*/  ISETP.GE.U32.AND P4, PT, R6, 0x1000000, PT ;  /* 0x010000000600780c */ /* 0x000fe20003f86070 */
[----:B------:R-:W-:Y:S01]  /*67f0*/  @P2 FFMA.FTZ R6, R193, R250, R243 ;  /* 0x000000fac1062223 */ /* 0x000fe200000100f3 */
[----:B------:R-:W-:-:S03]  /*6800*/  MOV R7, R27 ;  /* 0x0000001b00077202 */ /* 0x000fc60000000f00 */
[----:B------:R-:W-:-:S04]  /*6810*/  @P2 FADD.FTZ R6, R195, -R6 ;  /* 0x80000006c3062221 */ /* 0x000fc80000010000 */
[----:B------:R-:W-:-:S04]  /*6820*/  @P2 FFMA.FTZ R7, R246, R6, R27 ;  /* 0x00000006f6072223 */ /* 0x000fc8000001001b */
[----:B------:R-:W-:-:S04]  /*6830*/  FMUL.FTZ R6, R7, UR13 ;  /* 0x0000000d07067c20 */ /* 0x000fc80008410000 */
[----:B------:R-:W-:-:S04]  /*6840*/  FMUL.FTZ R6, R6, UR12 ;  /* 0x0000000c06067c20 */ /* 0x000fc80008410000 */
[-C--:B-----5:R-:W-:Y:S01]  /*6850*/  FMUL.FTZ R7, R115, R6.reuse ;  /* 0x0000000673077220 */ /* 0x0a0fe20000410000 */
[----:B------:R-:W-:-:S04]  /*6860*/  FMUL.FTZ R6, R143, R6 ;  /* 0x000000068f067220 */ /* 0x000fc80000410000 */
[----:B------:R-:W-:Y:S02]  /*6870*/  FSEL R7, R7, RZ, P4 ;  /* 0x000000ff07077208 */ /* 0x000fe40002000000 */
[----:B--2---:R-:W-:-:S03]  /*6880*/  SEL R111, R6, RZ, P4 ;  /* 0x000000ff066f7207 */ /* 0x004fc60002000000 */
[----:B------:R-:W-:Y:S01]  /*6890*/  FADD.FTZ R55, R55, R7 ;  /* 0x0000000737377221 */ /* 0x000fe20000010000 */
[----:B------:R-:W-:Y:S06]  /*68a0*/  BRA `(.L_x_19788) ;  /* 0x0000000800307947 */ /* 0x000fec0003800000 */
.L_x_19780:
[----:B------:R-:W-:Y:S05]  /*68b0*/  @!P0 BRA `(.L_x_19795) ;  /* 0x0000000400348947 */ /* 0x000fea0003800000 */
[-CC-:B------:R-:W-:Y:S01]  /*68c0*/  FFMA.FTZ R7, R192, R250.reuse, R243.reuse ;  /* 0x000000fac0077223 */ /* 0x180fe200000100f3 */
        /* <DEDUP_REMOVED lines=26> */
[-C--:B--2--5:R-:W-:Y:S01]  /*6a70*/  FMUL.FTZ R108, R112, R87.reuse ;  /* 0x00000057706c7220 */ /* 0x0a4fe20000410000 */
[----:B------:R-:W-:-:S04]  /*6a80*/  FMUL.FTZ R87, R140, R87 ;  /* 0x000000578c577220 */ /* 0x000fc80000410000 */
[----:B------:R-:W-:-:S05]  /*6a90*/  FSEL R108, R108, RZ, P4 ;  /* 0x000000ff6c6c7208 */ /* 0x000fca0002000000 */
[----:B------:R-:W-:Y:S01]  /*6aa0*/  FADD.FTZ R52, R52, R108 ;  /* 0x0000006c34347221 */ /* 0x000fe20000010000 */
[----:B------:R-:W-:-:S07]  /*6ab0*/  SEL R108, R87, RZ, P4 ;  /* 0x000000ff576c7207 */ /* 0x000fce0002000000 */
.L_x_19797:
[----:B------:R-:W-:Y:S05]  /*6ac0*/  BSYNC.RECONVERGENT B2 ;  /* 0x0000000000027941 */ /* 0x000fea0003800200 */
.L_x_19796:
        /* <DEDUP_REMOVED lines=15> */
.L_x_19799:
[----:B------:R-:W-:Y:S05]  /*6bc0*/  BSYNC.RECONVERGENT B2 ;  /* 0x0000000000027941 */ /* 0x000fea0003800200 */
.L_x_19798:
        /* <DEDUP_REMOVED lines=15> */
.L_x_19801:
[----:B------:R-:W-:Y:S05]  /*6cc0*/  BSYNC.RECONVERGENT B2 ;  /* 0x0000000000027941 */ /* 0x000fea0003800200 */
.L_x_19800:
[----:B------:R-:W-:Y:S01]  /*6cd0*/  MOV R87, R7 ;  /* 0x0000000700577202 */ /* 0x000fe20000000f00 */
[----:B------:R-:W-:Y:S06]  /*6ce0*/  @!P3 BRA `(.L_x_19788) ;  /* 0x000000040020b947 */ /* 0x000fec0003800000 */
[----:B------:R-:W-:Y:S01]  /*6cf0*/  ISETP.GE.U32.AND P4, PT, R6, 0x1000000, PT ;  /* 0x010000000600780c */ /* 0x000fe20003f86070 */
[----:B------:R-:W-:-:S04]  /*6d00*/  FMUL.FTZ R6, R7, UR13 ;  /* 0x0000000d07067c20 */ /* 0x000fc80008410000 */
[----:B------:R-:W-:-:S04]  /*6d10*/  FMUL.FTZ R6, R6, UR12 ;  /* 0x0000000c06067c20 */ /* 0x000fc80008410000 */
[-C--:B-----5:R-:W-:Y:S01]  /*6d20*/  FMUL.FTZ R87, R115, R6.reuse ;  /* 0x0000000673577220 */ /* 0x0a0fe20000410000 */
[----:B------:R-:W-:-:S04]  /*6d30*/  FMUL.FTZ R6, R143, R6 ;  /* 0x000000068f067220 */ /* 0x000fc80000410000 */
[----:B------:R-:W-:Y:S02]  /*6d40*/  FSEL R87, R87, RZ, P4 ;  /* 0x000000ff57577208 */ /* 0x000fe40002000000 */
[----:B--2---:R-:W-:-:S03]  /*6d50*/  SEL R111, R6, RZ, P4 ;  /* 0x000000ff066f7207 */ /* 0x004fc60002000000 */
[----:B------:R-:W-:Y:S01]  /*6d60*/  FADD.FTZ R55, R55, R87 ;  /* 0x0000005737377221 */ /* 0x000fe20000010000 */
[----:B------:R-:W-:Y:S01]  /*6d70*/  MOV R87, R7 ;  /* 0x0000000700577202 */ /* 0x000fe20000000f00 */
[----:B------:R-:W-:Y:S06]  /*6d80*/  BRA `(.L_x_19788) ;  /* 0x0000000000f87947 */ /* 0x000fec0003800000 */
.L_x_19795:
        /* <DEDUP_REMOVED lines=15> */
.L_x_19803:
[----:B------:R-:W-:Y:S05]  /*6e80*/  BSYNC.RECONVERGENT B2 ;  /* 0x0000000000027941 */ /* 0x000fea0003800200 */
.L_x_19802:
        /* <DEDUP_REMOVED lines=15> */
.L_x_19805:
[----:B------:R-:W-:Y:S05]  /*6f80*/  BSYNC.RECONVERGENT B2 ;  /* 0x0000000000027941 */ /* 0x000fea0003800200 */
.L_x_19804:
        /* <DEDUP_REMOVED lines=15> */
.L_x_19807:
[----:B------:R-:W-:Y:S05]  /*7080*/  BSYNC.RECONVERGENT B2 ;  /* 0x0000000000027941 */ /* 0x000fea0003800200 */
.L_x_19806:
        /* <DEDUP_REMOVED lines=12> */
[----:B--2---:R-:W-:-:S03]  /*7150*/  SEL R111, R6, RZ, P5 ;  /* 0x000000ff066f7207 */ /* 0x004fc60002800000 */
[----:B------:R-:W-:-:S07]  /*7160*/  FADD.FTZ R55, R55, R7 ;  /* 0x0000000737377221 */ /* 0x000fce0000010000 */
.L_x_19788:
[----:B------:R-:W-:Y:S05]  /*7170*/  BSYNC.RECONVERGENT B1 ;  /* 0x0000000000017941 */ /* 0x000fea0003800200 */
.L_x_19779:
[----:B------:R-:W3:Y:S01]  /*7180*/  @P0 LDC.64 R6, c[0x0][0x478] ;  /* 0x00011e00ff060b82 */ /* 0x000ee20000000a00 */
[----:B------:R-:W-:Y:S01]  /*7190*/  @P0 IADD3 R211, PT, PT, R249, 0x60, RZ ;  /* 0x00000060f9d30810 */ /* 0x000fe20007ffe0ff */
[----:B------:R-:W-:Y:S04]  /*71a0*/  BSSY.RECONVERGENT B1, `(.L_x_19808) ;  /* 0x000000c000017945 */ /* 0x000fe80003800200 */
[----:B---3--:R-:W-:Y:S01]  /*71b0*/  @P0 IMAD.WIDE.U32 R6, R211, 0x10, R6 ;  /* 0x00000010d3060825 */ /* 0x008fe200078e0006 */
[----:B------:R-:W-:-:S04]  /*71c0*/  @P3 IADD3 R211, PT, PT, R252, 0x60, RZ ;  /* 0x00000060fcd33810 */ /* 0x000fc80007ffe0ff */
[----:B------:R3:W-:Y:S02]  /*71d0*/  @P0 STG.E.128 desc[UR6][R6.64], R84 ;  /* 0x0000005406000986 */ /* 0x0007e4000c101d06 */
[----:B---3--:R-:W3:Y:S02]  /*71e0*/  @P3 LDC.64 R6, c[0x0][0x468] ;  /* 0x00011a00ff063b82 */ /* 0x008ee40000000a00 */
[----:B---3--:R-:W-:-:S05]  /*71f0*/  @P3 IMAD.WIDE.U32 R6, R211, 0x10, R6 ;  /* 0x00000010d3063825 */ /* 0x008fca00078e0006 */
[----:B------:R3:W-:Y:S01]  /*7200*/  @P3 STG.E.128 desc[UR6][R6.64], R108 ;  /* 0x0000006c06003986 */ /* 0x0007e2000c101d06 */
[----:B------:R-:W-:Y:S05]  /*7210*/  @!P3 BRA `(.L_x_19809) ;  /* 0x000000000010b947 */ /* 0x000fea0003800000 */
[----:B-----5:R-:W4:Y:S01]  /*7220*/  LDC.64 R112, c[0x0][0x390] ;  /* 0x0000e400ff707b82 */ /* 0x020f220000000a00 */
[----:B---3--:R-:W-:-:S05]  /*7230*/  IADD3 R6, PT, PT, R252, 0x80, RZ ;  /* 0x00000080fc067810 */ /* 0x008fca0007ffe0ff */
[----:B----4-:R-:W-:-:S05]  /*7240*/  IMAD.WIDE.U32 R6, R6, 0x10, R112 ;  /* 0x0000001006067825 */ /* 0x010fca00078e0070 */
[----:B------:R4:W5:Y:S02]  /*7250*/  LDG.E.128 R112, desc[UR6][R6.64] ;  /* 0x0000000606707981 */ /* 0x000964000c1e1d00 */
.L_x_19809:
[----:B------:R-:W-:Y:S05]  /*7260*/  BSYNC.RECONVERGENT B1 ;  /* 0x0000000000017941 */ /* 0x000fea0003800200 */
.L_x_19808:
[----:B------:R-:W-:Y:S04]  /*7270*/  BSSY.RECONVERGENT B1, `(.L_x_19810) ;  /* 0x000010b000017945 */ /* 0x000fe80003800200 */
[----:B------:R-:W-:Y:S05]  /*7280*/  @!P1 BRA `(.L_x_19811) ;  /* 0x0000000400ec9947 */ /* 0x000fea0003800000 */
[----:B------:R-:W-:Y:S05]  /*7290*/  @!P0 BRA `(.L_x_19812) ;  /* 0x0000000000fc8947 */ /* 0x000fea0003800000 */
[----:B---34-:R-:W-:Y:S01]  /*72a0*/  @P2 FFMA.FTZ R6, R194, R250, R243 ;  /* 0x000000fac2062223 */ /* 0x018fe200000100f3 */
        /* <DEDUP_REMOVED lines=13> */
.L_x_19814:
[----:B------:R-:W-:Y:S05]  /*7380*/  BSYNC.RECONVERGENT B2 ;  /* 0x0000000000027941 */ /* 0x000fea0003800200 */
.L_x_19813:
        /* <DEDUP_REMOVED lines=14> */
.L_x_19816:
[----:B------:R-:W-:Y:S05]  /*7470*/  BSYNC.RECONVERGENT B2 ;  /* 0x0000000000027941 */ /* 0x000fea0003800200 */
.L_x_19815:
        /* <DEDUP_REMOVED lines=14> */
.L_x_19818:
[----:B------:R-:W-:Y:S05]  /*7560*/  BSYNC.RECONVERGENT B2 ;  /* 0x0000000000027941 */ /* 0x000fea0003800200 */
.L_x_19817:
[----:B------:R-:W-:-:S04]  /*7570*/  @P2 FFMA.FTZ R6, R198, R250, R243 ;  /* 0x000000fac6062223 */ /* 0x000fc800000100f3 */
[----:B------:R-:W-:Y:S01]  /*7580*/  @P2 FADD.FTZ R86, R231, -R6 ;  /* 0x80000006e7562221 */ /* 0x000fe20000010000 */
[----:B------:R-:W-:-:S03]  /*7590*/  MOV R6, R23 ;  /* 0x0000001700067202 */ /* 0x000fc60000000f00 */
[----:B------:R-:W-:Y:S01]  /*75a0*/  @P2 FFMA.FTZ R6, R246, R86, R23 ;  /* 0x00000056f6062223 */ /* 0x000fe20000010017 */
[----:B------:R-:W-:Y:S02]  /*75b0*/  MOV R86, R85 ;  /* 0x0000005500567202 */ /* 0x000fe40000000f00 */
[----:B------:R-:W-:Y:S02]  /*75c0*/  MOV R85, R84 ;  /* 0x0000005400557202 */ /* 0x000fe40000000f00 */
[----:B------:R-:W-:Y:S02]  /*75d0*/  MOV R84, R7 ;  /* 0x0000000700547202 */ /* 0x000fe40000000f00 */
        /* <DEDUP_REMOVED lines=11> */
.L_x_19812:
[----:B------:R-:W-:Y:S04]  /*7690*/  BSSY.RECONVERGENT B2, `(.L_x_19820) ;  /* 0x000000e000027945 */ /* 0x000fe80003800200 */
[----:B------:R-:W-:Y:S05]  /*76a0*/  @!P3 BRA `(.L_x_19821) ;  /* 0x000000000030b947 */ /* 0x000fea0003800000 */
[----:B---34-:R-:W-:Y:S01]  /*76b0*/  @P2 FFMA.FTZ R6, R194, R250, R243 ;  /* 0x000000fac2062223 */ /* 0x018fe200000100f3 */
        /* <DEDUP_REMOVED lines=10> */
[----:B------:R-:W-:-:S07]  /*7760*/  FADD.FTZ R56, R56, R7 ;  /* 0x0000000738387221 */ /* 0x000fce0000010000 */
.L_x_19821:
[----:B------:R-:W-:Y:S05]  /*7770*/  BSYNC.RECONVERGENT B2 ;  /* 0x0000000000027941 */ /* 0x000fea0003800200 */
.L_x_19820:
        /* <DEDUP_REMOVED lines=14> */
.L_x_19823:
[----:B------:R-:W-:Y:S05]  /*7860*/  BSYNC.RECONVERGENT B2 ;  /* 0x0000000000027941 */ /* 0x000fea0003800200 */
.L_x_19822:
        /* <DEDUP_REMOVED lines=14> */
.L_x_19825:
[----:B------:R-:W-:Y:S05]  /*7950*/  BSYNC.RECONVERGENT B2 ;  /* 0x0000000000027941 */ /* 0x000fea0003800200 */
.L_x_19824:
[----:B------:R-:W-:Y:S05]  /*7960*/  @!P3 BRA `(.L_x_19819) ;  /* 0x00000008006cb947 */ /* 0x000fea0003800000 */
[----:B------:R-:W-:Y:S01]  /*7970*/  ISETP.GE.U32.AND P4, PT, R5, 0x1000000, PT ;  /* 0x010000000500780c */ /* 0x000fe20003f86070 */
[----:B------:R-:W-:Y:S01]  /*7980*/  @P2 FFMA.FTZ R5, R198, R250, R243 ;  /* 0x000000fac6052223 */ /* 0x000fe200000100f3 */
[----:B---34-:R-:W-:-:S03]  /*7990*/  MOV R6, R23 ;  /* 0x0000001700067202 */ /* 0x018fc60000000f00 */
        /* <DEDUP_REMOVED lines=10> */
.L_x_19811:
[----:B------:R-:W-:Y:S05]  /*7a40*/  @!P0 BRA `(.L_x_19826) ;  /* 0x00000004003c8947 */ /* 0x000fea0003800000 */
[-CC-:B---34-:R-:W-:Y:S01]  /*7a50*/  FFMA.FTZ R6, R197, R250.reuse, R243.reuse ;  /* 0x000000fac5067223 */ /* 0x198fe200000100f3 */
        /* <DEDUP_REMOVED lines=29> */
[----:B--2---:R-:W-:-:S03]  /*7c30*/  SEL R108, R85, RZ, P4 ;  /* 0x000000ff556c7207 */ /* 0x004fc60002000000 */
[----:B------:R-:W-:-:S07]  /*7c40*/  FADD.FTZ R56, R56, R86 ;  /* 0x0000005638387221 */ /* 0x000fce0000010000 */
.L_x_19828:
[----:B------:R-:W-:Y:S05]  /*7c50*/  BSYNC.RECONVERGENT B2 ;  /* 0x0000000000027941 */ /* 0x000fea0003800200 */
.L_x_19827:
        /* <DEDUP_REMOVED lines=15> */
.L_x_19830:
[----:B------:R-:W-:Y:S05]  /*7d50*/  BSYNC.RECONVERGENT B2 ;  /* 0x0000000000027941 */ /* 0x000fea0003800200 */
.L_x_19829:
        /* <DEDUP_REMOVED lines=15> */
.L_x_19832:
[----:B------:R-:W-:Y:S05]  /*7e50*/  BSYNC.RECONVERGENT B2 ;  /* 0x0000000000027941 */ /* 0x000fea0003800200 */
.L_x_19831:
[----:B------:R-:W-:Y:S02]  /*7e60*/  MOV R86, R6 ;  /* 0x0000000600567202 */ /* 0x000fe40000000f00 */
[----:B------:R-:W-:Y:S01]  /*7e70*/  MOV R85, R7 ;  /* 0x0000000700557202 */ /* 0x000fe20000000f00 */
[----:B------:R-:W-:Y:S06]  /*7e80*/  @!P3 BRA `(.L_x_19819) ;  /* 0x000000040024b947 */ /* 0x000fec0003800000 */
[----:B------:R-:W-:Y:S01]  /*7e90*/  ISETP.GE.U32.AND P4, PT, R5, 0x1000000, PT ;  /* 0x010000000500780c */ /* 0x000fe20003f86070 */
[----:B------:R-:W-:Y:S01]  /*7ea0*/  FMUL.FTZ R5, R87, UR13 ;  /* 0x0000000d57057c20 */ /* 0x000fe20008410000 */
[----:B------:R-:W-:-:S03]  /*7eb0*/  MOV R86, R6 ;  /* 0x0000000600567202 */ /* 0x000fc60000000f00 */
        /* <DEDUP_REMOVED lines=8> */
.L_x_19826:
[----:B------:R-:W-:Y:S04]  /*7f40*/  BSSY.RECONVERGENT B2, `(.L_x_19833) ;  /* 0x000000f000027945 */ /* 0x000fe80003800200 */
[----:B------:R-:W-:Y:S05]  /*7f50*/  @!P3 BRA `(.L_x_19834) ;  /* 0x000000000034b947 */ /* 0x000fea0003800000 */
[----:B---34-:R-:W-:Y:S01]  /*7f60*/  FFMA.FTZ R6, R194, R250, R243 ;  /* 0x000000fac2067223 */ /* 0x018fe200000100f3 */
        /* <DEDUP_REMOVED lines=12> */
.L_x_19834:
[----:B------:R-:W-:Y:S05]  /*8030*/  BSYNC.RECONVERGENT B2 ;  /* 0x0000000000027941 */ /* 0x000fea0003800200 */
.L_x_19833:
        /* <DEDUP_REMOVED lines=15> */
.L_x_19836:
[----:B------:R-:W-:Y:S05]  /*8130*/  BSYNC.RECONVERGENT B2 ;  /* 0x0000000000027941 */ /* 0x000fea0003800200 */
.L_x_19835:
        /* <DEDUP_REMOVED lines=15> */
.L_x_19838:
[----:B------:R-:W-:Y:S05]  /*8230*/  BSYNC.RECONVERGENT B2 ;  /* 0x0000000000027941 */ /* 0x000fea0003800200 */
.L_x_19837:
        /* <DEDUP_REMOVED lines=9> */
[-C--:B---345:R-:W-:Y:S01]  /*82d0*/  FMUL.FTZ R6, R115, R5.reuse ;  /* 0x0000000573067220 */ /* 0x0b8fe20000410000 */
[----:B------:R-:W-:-:S04]  /*82e0*/  FMUL.FTZ R5, R139, R5 ;  /* 0x000000058b057220 */ /* 0x000fc80000410000 */
[----:B------:R-:W-:Y:S02]  /*82f0*/  FSEL R6, R6, RZ, P5 ;  /* 0x000000ff06067208 */ /* 0x000fe40002800000 */
[----:B--2---:R-:W-:-:S03]  /*8300*/  SEL R111, R5, RZ, P5 ;  /* 0x000000ff056f7207 */ /* 0x004fc60002800000 */
[----:B------:R-:W-:-:S07]  /*8310*/  FADD.FTZ R59, R59, R6 ;  /* 0x000000063b3b7221 */ /* 0x000fce0000010000 */
.L_x_19819:
[----:B------:R-:W-:Y:S05]  /*8320*/  BSYNC.RECONVERGENT B1 ;  /* 0x0000000000017941 */ /* 0x000fea0003800200 */
.L_x_19810:
[----:B---34-:R-:W3:Y:S01]  /*8330*/  @P0 LDC.64 R6, c[0x0][0x478] ;  /* 0x00011e00ff060b82 */ /* 0x018ee20000000a00 */
        /* <DEDUP_REMOVED lines=13> */
.L_x_19840:
[----:B------:R-:W-:Y:S05]  /*8410*/  BSYNC.RECONVERGENT B1 ;  /* 0x0000000000017941 */ /* 0x000fea0003800200 */
.L_x_19839:
[----:B------:R-:W-:Y:S04]  /*8420*/  BSSY.RECONVERGENT B1, `(.L_x_19841) ;  /* 0x000010d000017945 */ /* 0x000fe80003800200 */
[----:B------:R-:W-:Y:S05]  /*8430*/  @!P1 BRA `(.L_x_19842) ;  /* 0x0000000400ec9947 */ /* 0x000fea0003800000 */
[----:B------:R-:W-:Y:S05]  /*8440*/  @!P0 BRA `(.L_x_19843) ;  /* 0x0000000000fc8947 */ /* 0x000fea0003800000 */
[----:B------:R-:W-:Y:S01]  /*8450*/  @P2 FFMA.FTZ R5, R199, R250, R243 ;  /* 0x000000fac7052223 */ /* 0x000fe200000100f3 */
[----:B------:R-:W-:Y:S01]  /*8460*/  BSSY.RECONVERGENT B2, `(.L_x_19844) ;  /* 0x000000d000027945 */ /* 0x000fe20003800200 */
[----:B---34-:R-:W-:Y:S02]  /*8470*/  MOV R6, R16 ;  /* 0x0000001000067202 */ /* 0x018fe40000000f00 */
        /* <DEDUP_REMOVED lines=11> */
.L_x_19845:
[----:B------:R-:W-:Y:S05]  /*8530*/  BSYNC.RECONVERGENT B2 ;  /* 0x0000000000027941 */ /* 0x000fea0003800200 */
.L_x_19844:
        /* <DEDUP_REMOVED lines=14> */
.L_x_19847:
[----:B------:R-:W-:Y:S05]  /*8620*/  BSYNC.RECONVERGENT B2 ;  /* 0x0000000000027941 */ /* 0x000fea0003800200 */
.L_x_19846:
        /* <DEDUP_REMOVED lines=14> */
.L_x_19849:
[----:B------:R-:W-:Y:S05]  /*8710*/  BSYNC.RECONVERGENT B2 ;  /* 0x0000000000027941 */ /* 0x000fea0003800200 */
.L_x_19848:
        /* <DEDUP_REMOVED lines=18> */
.L_x_19843:
[----:B------:R-:W-:Y:S04]  /*8840*/  BSSY.RECONVERGENT B2, `(.L_x_19851) ;  /* 0x000000e000027945 */ /* 0x000fe80003800200 */
[----:B------:R-:W-:Y:S05]  /*8850*/  @!P3 BRA `(.L_x_19852) ;  /* 0x000000000030b947 */ /* 0x000fea0003800000 */
[----:B------:R-:W-:Y:S01]  /*8860*/  @P2 FFMA.FTZ R5, R199, R250, R243 ;  /* 0x000000fac7052223 */ /* 0x000fe200000100f3 */
[----:B---34-:R-:W-:Y:S02]  /*8870*/  MOV R6, R16 ;  /* 0x0000001000067202 */ /* 0x018fe40000000f00 */
        /* <DEDUP_REMOVED lines=10> */
.L_x_19852:
[----:B------:R-:W-:Y:S05]  /*8920*/  BSYNC.RECONVERGENT B2 ;  /* 0x0000000000027941 */ /* 0x000fea0003800200 */
.L_x_19851:
        /* <DEDUP_REMOVED lines=14> */
.L_x_19854:
[----:B------:R-:W-:Y:S05]  /*8a10*/  BSYNC.RECONVERGENT B2 ;  /* 0x0000000000027941 */ /* 0x000fea0003800200 */
.L_x_19853:
        /* <DEDUP_REMOVED lines=14> */
.L_x_19856:
[----:B------:R-:W-:Y:S05]  /*8b00*/  BSYNC.RECONVERGENT B2 ;  /* 0x0000000000027941 */ /* 0x000fea0003800200 */
.L_x_19855:
        /* <DEDUP_REMOVED lines=11> */
[----:B--23--:R-:W-:-:S03]  /*8bc0*/  SEL R111, R4, RZ, P4 ;  /* 0x000000ff046f7207 */ /* 0x00cfc60002000000 */
[----:B------:R-:W-:Y:S01]  /*8bd0*/  FADD.FTZ R63, R63, R5 ;  /* 0x000000053f3f7221 */ /* 0x000fe20000010000 */
[----:B------:R-:W-:Y:S06]  /*8be0*/  BRA `(.L_x_19850) ;  /* 0x0000000800407947 */ /* 0x000fec0003800000 */
.L_x_19842:
[----:B------:R-:W-:Y:S05]  /*8bf0*/  @!P0 BRA `(.L_x_19857) ;  /* 0x0000000400448947 */ /* 0x000fea0003800000 */
[-CC-:B------:R-:W-:Y:S01]  /*8c00*/  FFMA.FTZ R5, R201, R250.reuse, R243.reuse ;  /* 0x000000fac9057223 */ /* 0x180fe200000100f3 */
[-CC-:B---34-:R-:W-:Y:S01]  /*8c10*/  FFMA.FTZ R6, R200, R250.reuse, R243.reuse ;  /* 0x000000fac8067223 */ /* 0x198fe200000100f3 */
        /* <DEDUP_REMOVED lines=30> */
.L_x_19859:
[----:B------:R-:W-:Y:S05]  /*8e00*/  BSYNC.RECONVERGENT B2 ;  /* 0x0000000000027941 */ /* 0x000fea0003800200 */
.L_x_19858:
        /* <DEDUP_REMOVED lines=15> */
.L_x_19861:
[----:B------:R-:W-:Y:S05]  /*8f00*/  BSYNC.RECONVERGENT B2 ;  /* 0x0000000000027941 */ /* 0x000fea0003800200 */
.L_x_19860:
        /* <DEDUP_REMOVED lines=15> */
.L_x_19863:
[----:B------:R-:W-:Y:S05]  /*9000*/  BSYNC.RECONVERGENT B2 ;  /* 0x0000000000027941 */ /* 0x000fea0003800200 */
.L_x_19862:
[----:B------:R-:W-:Y:S02]  /*9010*/  MOV R86, R5 ;  /* 0x0000000500567202 */ /* 0x000fe40000000f00 */
[----:B------:R-:W-:Y:S02]  /*9020*/  MOV R85, R6 ;  /* 0x0000000600557202 */ /* 0x000fe40000000f00 */
[----:B------:R-:W-:Y:S01]  /*9030*/  MOV R84, R7 ;  /* 0x0000000700547202 */ /* 0x000fe20000000f00 */
[----:B------:R-:W-:Y:S06]  /*9040*/  @!P3 BRA `(.L_x_19850) ;  /* 0x000000040028b947 */ /* 0x000fec0003800000 */
[----:B------:R-:W-:Y:S01]  /*9050*/  ISETP.GE.U32.AND P4, PT, R4, 0x1000000, PT ;  /* 0x010000000400780c */ /* 0x000fe20003f86070 */
[----:B------:R-:W-:Y:S01]  /*9060*/  FMUL.FTZ R4, R87, UR13 ;  /* 0x0000000d57047c20 */ /* 0x000fe20008410000 */
[----:B------:R-:W-:Y:S02]  /*9070*/  MOV R86, R5 ;  /* 0x0000000500567202 */ /* 0x000fe40000000f00 */
[----:B------:R-:W-:Y:S01]  /*9080*/  MOV R85, R6 ;  /* 0x0000000600557202 */ /* 0x000fe20000000f00 */
        /* <DEDUP_REMOVED lines=8> */
.L_x_19857:
        /* <DEDUP_REMOVED lines=10> */
[-C--:B---345:R-:W-:Y:S01]  /*91b0*/  FMUL.FTZ R6, R112, R5.reuse ;  /* 0x0000000570067220 */ /* 0x0b8fe20000410000 */
[----:B------:R-:W-:-:S04]  /*91c0*/  FMUL.FTZ R5, R132, R5 ;  /* 0x0000000584057220 */ /* 0x000fc80000410000 */
[----:B------:R-:W-:Y:S02]  /*91d0*/  FSEL R6, R6, RZ, P4 ;  /* 0x000000ff06067208 */ /* 0x000fe40002000000 */
[----:B--2---:R-:W-:-:S03]  /*91e0*/  SEL R108, R5, RZ, P4 ;  /* 0x000000ff056c7207 */ /* 0x004fc60002000000 */
[----:B------:R-:W-:-:S07]  /*91f0*/  FADD.FTZ R60, R60, R6 ;  /* 0x000000063c3c7221 */ /* 0x000fce0000010000 */
.L_x_19865:
[----:B------:R-:W-:Y:S05]  /*9200*/  BSYNC.RECONVERGENT B2 ;  /* 0x0000000000027941 */ /* 0x000fea0003800200 */
.L_x_19864:
        /* <DEDUP_REMOVED lines=15> */
.L_x_19867:
[----:B------:R-:W-:Y:S05]  /*9300*/  BSYNC.RECONVERGENT B2 ;  /* 0x0000000000027941 */ /* 0x000fea0003800200 */
.L_x_19866:
        /* <DEDUP_REMOVED lines=15> */
.L_x_19869:
[----:B------:R-:W-:Y:S05]  /*9400*/  BSYNC.RECONVERGENT B2 ;  /* 0x0000000000027941 */ /* 0x000fea0003800200 */
.L_x_19868:
        /* <DEDUP_REMOVED lines=12> */
[----:B--23--:R-:W-:-:S03]  /*94d0*/  SEL R111, R4, RZ, P5 ;  /* 0x000000ff046f7207 */ /* 0x00cfc60002800000 */
[----:B------:R-:W-:-:S07]  /*94e0*/  FADD.FTZ R63, R63, R5 ;  /* 0x000000053f3f7221 */ /* 0x000fce0000010000 */
.L_x_19850:
[----:B------:R-:W-:Y:S05]  /*94f0*/  BSYNC.RECONVERGENT B1 ;  /* 0x0000000000017941 */ /* 0x000fea0003800200 */
.L_x_19841:
[----:B------:R-:W0:Y:S01]  /*9500*/  @P0 LDC.64 R4, c[0x0][0x478] ;  /* 0x00011e00ff040b82 */ /* 0x000e220000000a00 */
[----:B---34-:R-:W-:Y:S01]  /*9510*/  @P0 IADD3 R6, PT, PT, R249, 0xa0, RZ ;  /* 0x000000a0f9060810 */ /* 0x018fe20007ffe0ff */
        /* <DEDUP_REMOVED lines=8> */
[----:B------:R-:W3:Y:S01]  /*95a0*/  LDC.64 R6, c[0x0][0x390] ;  /* 0x0000e400ff067b82 */ /* 0x000ee20000000a00 */
[----:B0-----:R-:W-:-:S05]  /*95b0*/  IADD3 R4, PT, PT, R252, 0xc0, RZ ;  /* 0x000000c0fc047810 */ /* 0x001fca0007ffe0ff */
[----:B---3--:R-:W-:-:S05]  /*95c0*/  IMAD.WIDE.U32 R4, R4, 0x10, R6 ;  /* 0x0000001004047825 */ /* 0x008fca00078e0006 */
[----:B-----5:R3:W5:Y:S02]  /*95d0*/  LDG.E.128 R112, desc[UR6][R4.64] ;  /* 0x0000000604707981 */ /* 0x020764000c1e1d00 */
.L_x_19871:
[----:B------:R-:W-:Y:S05]  /*95e0*/  BSYNC.RECONVERGENT B1 ;  /* 0x0000000000017941 */ /* 0x000fea0003800200 */
.L_x_19870:
[----:B------:R-:W-:Y:S04]  /*95f0*/  BSSY.RECONVERGENT B1, `(.L_x_19872) ;  /* 0x000010f000017945 */ /* 0x000fe80003800200 */
[----:B------:R-:W-:Y:S05]  /*9600*/  @!P1 BRA `(.L_x_19873) ;  /* 0x0000000400ec9947 */ /* 0x000fea0003800000 */
[----:B------:R-:W-:Y:S05]  /*9610*/  @!P0 BRA `(.L_x_19874) ;  /* 0x0000000000fc8947 */ /* 0x000fea0003800000 */
[----:B0--3--:R-:W-:Y:S01]  /*9620*/  @P2 FFMA.FTZ R4, R203, R250, R243 ;  /* 0x000000facb042223 */ /* 0x009fe200000100f3 */
[----:B------:R-:W-:Y:S01]  /*9630*/  BSSY.RECONVERGENT B2, `(.L_x_19875) ;  /* 0x000000d000027945 */ /* 0x000fe20003800200 */
[----:B------:R-:W-:Y:S02]  /*9640*/  MOV R5, R12 ;  /* 0x0000000c00057202 */ /* 0x000fe40000000f00 */
[----:B------:R-:W-:-:S04]  /*9650*/  @P2 FADD.FTZ R4, R236, -R4 ;  /* 0x80000004ec042221 */ /* 0x000fc80000010000 */
[----:B------:R-:W-:Y:S01]  /*9660*/  @P2 FFMA.FTZ R5, R246, R4, R12 ;  /* 0x00000004f6052223 */ /* 0x000fe2000001000c */
[----:B------:R-:W-:Y:S06]  /*9670*/  @!P3 BRA `(.L_x_19876) ;  /* 0x000000000020b947 */ /* 0x000fec0003800000 */
[----:B------:R-:W-:Y:S01]  /*9680*/  FMUL.FTZ R4, R5, UR13 ;  /* 0x0000000d05047c20 */ /* 0x000fe20008410000 */
[----:B-----5:R-:W-:-:S03]  /*9690*/  LOP3.LUT P4, RZ, R3, 0xff, RZ, 0xc0, !PT ;  /* 0x000000ff03ff7812 */ /* 0x020fc6000788c0ff */
[----:B------:R-:W-:-:S04]  /*96a0*/  FMUL.FTZ R4, R4, UR12 ;  /* 0x0000000c04047c20 */ /* 0x000fc80008410000 */
[-C--:B------:R-:W-:Y:S01]  /*96b0*/  FMUL.FTZ R6, R112, R4.reuse ;  /* 0x0000000470067220 */ /* 0x080fe20000410000 */
[----:B------:R-:W-:-:S04]  /*96c0*/  FMUL.FTZ R4, R128, R4 ;  /* 0x0000000480047220 */ /* 0x000fc80000410000 */
[----:B------:R-:W-:Y:S02]  /*96d0*/  FSEL R6, R6, RZ, P4 ;  /* 0x000000ff06067208 */ /* 0x000fe40002000000 */
[----:B--2---:R-:W-:-:S03]  /*96e0*/  SEL R108, R4, RZ, P4 ;  /* 0x000000ff046c7207 */ /* 0x004fc60002000000 */
[----:B------:R-:W-:-:S07]  /*96f0*/  FADD.FTZ R64, R64, R6 ;  /* 0x0000000640407221 */ /* 0x000fce0000010000 */
.L_x_19876:
[----:B------:R-:W-:Y:S05]  /*9700*/  BSYNC.RECONVERGENT B2 ;  /* 0x0000000000027941 */ /* 0x000fea0003800200 */
.L_x_19875:
[----:B------:R-:W-:Y:S01]  /*9710*/  @P2 FFMA.FTZ R4, R204, R250, R243 ;  /* 0x000000facc042223 */ /* 0x000fe200000100f3 */
        /* <DEDUP_REMOVED lines=13> */
.L_x_19878:
[----:B------:R-:W-:Y:S05]  /*97f0*/  BSYNC.RECONVERGENT B2 ;  /* 0x0000000000027941 */ /* 0x000fea0003800200 */
.L_x_19877:
        /* <DEDUP_REMOVED lines=14> */
.L_x_19880:
[----:B------:R-:W-:Y:S05]  /*98e0*/  BSYNC.RECONVERGENT B2 ;  /* 0x0000000000027941 */ /* 0x000fea0003800200 */
.L_x_19879:
        /* <DEDUP_REMOVED lines=10> */
[----:B-----5:R-:W-:-:S03]  /*9990*/  ISETP.GE.U32.AND P4, PT, R3, 0x1000000, PT ;  /* 0x010000000300780c */ /* 0x020fc60003f86070 */
[----:B------:R-:W-:-:S04]  /*99a0*/  FMUL.FTZ R4, R4, UR12 ;  /* 0x0000000c04047c20 */ /* 0x000fc80008410000 */
[----:B------:R-:W-:-:S05]  /*99b0*/  FMUL.FTZ R3, R115, R4 ;  /* 0x0000000473037220 */ /* 0x000fca0000410000 */
[----:B------:R-:W-:-:S05]  /*99c0*/  FSEL R3, R3, RZ, P4 ;  /* 0x000000ff03037208 */ /* 0x000fca0002000000 */
[----:B------:R-:W-:Y:S01]  /*99d0*/  FADD.FTZ R67, R67, R3 ;  /* 0x0000000343437221 */ /* 0x000fe20000010000 */
[----:B------:R-:W-:-:S05]  /*99e0*/  FMUL.FTZ R3, R131, R4 ;  /* 0x0000000483037220 */ /* 0x000fca0000410000 */
[----:B--2---:R-:W-:Y:S01]  /*99f0*/  SEL R111, R3, RZ, P4 ;  /* 0x000000ff036f7207 */ /* 0x004fe20002000000 */
[----:B------:R-:W-:Y:S06]  /*9a00*/  BRA `(.L_x_19881) ;  /* 0x0000000c00347947 */ /* 0x000fec0003800000 */
.L_x_19874:
[----:B------:R-:W-:Y:S04]  /*9a10*/  BSSY.RECONVERGENT B2, `(.L_x_19882) ;  /* 0x000000e000027945 */ /* 0x000fe80003800200 */
[----:B------:R-:W-:Y:S05]  /*9a20*/  @!P3 BRA `(.L_x_19883) ;  /* 0x000000000030b947 */ /* 0x000fea0003800000 */
[----:B0--3--:R-:W-:Y:S01]  /*9a30*/  @P2 FFMA.FTZ R4, R203, R250, R243 ;  /* 0x000000facb042223 */ /* 0x009fe200000100f3 */
[----:B------:R-:W-:Y:S02]  /*9a40*/  MOV R5, R12 ;  /* 0x0000000c00057202 */ /* 0x000fe40000000f00 */
[----:B-----5:R-:W-:Y:S01]  /*9a50*/  LOP3.LUT P4, RZ, R3, 0xff, RZ, 0xc0, !PT ;  /* 0x000000ff03ff7812 */ /* 0x020fe2000788c0ff */
[----:B------:R-:W-:-:S04]  /*9a60*/  @P2 FADD.FTZ R4, R236, -R4 ;  /* 0x80000004ec042221 */ /* 0x000fc80000010000 */
[----:B------:R-:W-:-:S04]  /*9a70*/  @P2 FFMA.FTZ R5, R246, R4, R12 ;  /* 0x00000004f6052223 */ /* 0x000fc8000001000c */
[----:B------:R-:W-:-:S04]  /*9a80*/  FMUL.FTZ R4, R5, UR13 ;  /* 0x0000000d05047c20 */ /* 0x000fc80008410000 */
[----:B------:R-:W-:-:S04]  /*9a90*/  FMUL.FTZ R4, R4, UR12 ;  /* 0x0000000c04047c20 */ /* 0x000fc80008410000 */
[-C--:B------:R-:W-:Y:S01]  /*9aa0*/  FMUL.FTZ R5, R112, R4.reuse ;  /* 0x0000000470057220 */ /* 0x080fe20000410000 */
[----:B------:R-:W-:-:S04]  /*9ab0*/  FMUL.FTZ R4, R128, R4 ;  /* 0x0000000480047220 */ /* 0x000fc80000410000 */
[----:B------:R-:W-:Y:S02]  /*9ac0*/  FSEL R5, R5, RZ, P4 ;  /* 0x000000ff05057208 */ /* 0x000fe40002000000 */
[----:B--2---:R-:W-:-:S03]  /*9ad0*/  SEL R108, R4, RZ, P4 ;  /* 0x000000ff046c7207 */ /* 0x004fc60002000000 */
[----:B------:R-:W-:-:S07]  /*9ae0*/  FADD.FTZ R64, R64, R5 ;  /* 0x0000000540407221 */ /* 0x000fce0000010000 */
.L_x_19883:
[----:B------:R-:W-:Y:S05]  /*9af0*/  BSYNC.RECONVERGENT B2 ;  /* 0x0000000000027941 */ /* 0x000fea0003800200 */
.L_x_19882:
        /* <DEDUP_REMOVED lines=14> */
.L_x_19885:
[----:B------:R-:W-:Y:S05]  /*9be0*/  BSYNC.RECONVERGENT B2 ;  /* 0x0000000000027941 */ /* 0x000fea0003800200 */
.L_x_19884:
        /* <DEDUP_REMOVED lines=14> */
.L_x_19887:
[----:B------:R-:W-:Y:S05]  /*9cd0*/  BSYNC.RECONVERGENT B2 ;  /* 0x0000000000027941 */ /* 0x000fea0003800200 */
.L_x_19886:
[----:B------:R-:W-:Y:S05]  /*9ce0*/  @!P3 BRA `(.L_x_19881) ;  /* 0x00000008007cb947 */ /* 0x000fea0003800000 */
[----:B-----5:R-:W-:Y:S01]  /*9cf0*/  ISETP.GE.U32.AND P4, PT, R3, 0x1000000, PT ;  /* 0x010000000300780c */ /* 0x020fe20003f86070 */
[----:B------:R-:W-:Y:S01]  /*9d00*/  @P2 FFMA.FTZ R3, R206, R250, R243 ;  /* 0x000000face032223 */ /* 0x000fe200000100f3 */
[----:B0--3--:R-:W-:-:S03]  /*9d10*/  MOV R4, R15 ;  /* 0x0000000f00047202 */ /* 0x009fc60000000f00 */
        /* <DEDUP_REMOVED lines=8> */
[----:B------:R-:W-:Y:S01]  /*9da0*/  FADD.FTZ R67, R67, R4 ;  /* 0x0000000443437221 */ /* 0x000fe20000010000 */
[----:B------:R-:W-:Y:S06]  /*9db0*/  BRA `(.L_x_19881) ;  /* 0x0000000800487947 */ /* 0x000fec0003800000 */
.L_x_19873:
[----:B------:R-:W-:Y:S05]  /*9dc0*/  @!P0 BRA `(.L_x_19888) ;  /* 0x00000004004c8947 */ /* 0x000fea0003800000 */
[-CC-:B------:R-:W-:Y:S01]  /*9dd0*/  FFMA.FTZ R7, R205, R250.reuse, R243.reuse ;  /* 0x000000facd077223 */ /* 0x180fe200000100f3 */
[-CC-:B------:R-:W-:Y:S01]  /*9de0*/  FFMA.FTZ R6, R204, R250.reuse, R243.reuse ;  /* 0x000000facc067223 */ /* 0x180fe200000100f3 */
[-CC-:B0--3--:R-:W-:Y:S01]  /*9df0*/  FFMA.FTZ R4, R203, R250.reuse, R243.reuse ;  /* 0x000000facb047223 */ /* 0x189fe200000100f3 */
        /* <DEDUP_REMOVED lines=24> */
[-C--:B------:R-:W-:Y:S01]  /*9f80*/  FMUL.FTZ R85, R112, R84.reuse ;  /* 0x0000005470557220 */ /* 0x080fe20000410000 */
[----:B------:R-:W-:-:S04]  /*9f90*/  FMUL.FTZ R84, R128, R84 ;  /* 0x0000005480547220 */ /* 0x000fc80000410000 */
[----:B------:R-:W-:Y:S02]  /*9fa0*/  FSEL R85, R85, RZ, P4 ;  /* 0x000000ff55557208 */ /* 0x000fe40002000000 */
[----:B--2---:R-:W-:-:S03]  /*9fb0*/  SEL R108, R84, RZ, P4 ;  /* 0x000000ff546c7207 */ /* 0x004fc60002000000 */
[----:B------:R-:W-:-:S07]  /*9fc0*/  FADD.FTZ R64, R64, R85 ;  /* 0x0000005540407221 */ /* 0x000fce0000010000 */
.L_x_19890:
[----:B------:R-:W-:Y:S05]  /*9fd0*/  BSYNC.RECONVERGENT B2 ;  /* 0x0000000000027941 */ /* 0x000fea0003800200 */
.L_x_19889:
        /* <DEDUP_REMOVED lines=15> */
.L_x_19892:
[----:B------:R-:W-:Y:S05]  /*a0d0*/  BSYNC.RECONVERGENT B2 ;  /* 0x0000000000027941 */ /* 0x000fea0003800200 */
.L_x_19891:
        /* <DEDUP_REMOVED lines=15> */
.L_x_19894:
[----:B------:R-:W-:Y:S05]  /*a1d0*/  BSYNC.RECONVERGENT B2 ;  /* 0x0000000000027941 */ /* 0x000fea0003800200 */
.L_x_19893:
[----:B------:R-:W-:Y:S02]  /*a1e0*/  MOV R86, R7 ;  /* 0x0000000700567202 */ /* 0x000fe40000000f00 */
[----:B------:R-:W-:Y:S02]  /*a1f0*/  MOV R85, R6 ;  /* 0x0000000600557202 */ /* 0x000fe40000000f00 */
[----:B------:R-:W-:Y:S02]  /*a200*/  MOV R84, R4 ;  /* 0x0000000400547202 */ /* 0x000fe40000000f00 */
[----:B------:R-:W-:Y:S01]  /*a210*/  MOV R87, R5 ;  /* 0x0000000500577202 */ /* 0x000fe20000000f00 */
[----:B------:R-:W-:Y:S06]  /*a220*/  @!P3 BRA `(.L_x_19881) ;  /* 0x00000004002cb947 */ /* 0x000fec0003800000 */
[----:B-----5:R-:W-:Y:S01]  /*a230*/  ISETP.GE.U32.AND P4, PT, R3, 0x1000000, PT ;  /* 0x010000000300780c */ /* 0x020fe20003f86070 */
[----:B------:R-:W-:Y:S01]  /*a240*/  FMUL.FTZ R3, R5, UR13 ;  /* 0x0000000d05037c20 */ /* 0x000fe20008410000 */
[----:B------:R-:W-:Y:S02]  /*a250*/  MOV R86, R7 ;  /* 0x0000000700567202 */ /* 0x000fe40000000f00 */
[----:B------:R-:W-:Y:S01]  /*a260*/  MOV R85, R6 ;  /* 0x0000000600557202 */ /* 0x000fe20000000f00 */
[----:B------:R-:W-:Y:S01]  /*a270*/  FMUL.FTZ R3, R3, UR12 ;  /* 0x0000000c03037c20 */ /* 0x000fe20008410000 */
[----:B------:R-:W-:-:S03]  /*a280*/  MOV R87, R5 ;  /* 0x0000000500577202 */ /* 0x000fc60000000f00 */
[-C--:B------:R-:W-:Y:S01]  /*a290*/  FMUL.FTZ R84, R115, R3.reuse ;  /* 0x0000000373547220 */ /* 0x080fe20000410000 */
[----:B------:R-:W-:-:S04]  /*a2a0*/  FMUL.FTZ R3, R131, R3 ;  /* 0x0000000383037220 */ /* 0x000fc80000410000 */
[----:B------:R-:W-:Y:S02]  /*a2b0*/  FSEL R84, R84, RZ, P4 ;  /* 0x000000ff54547208 */ /* 0x000fe40002000000 */
[----:B--2---:R-:W-:-:S03]  /*a2c0*/  SEL R111, R3, RZ, P4 ;  /* 0x000000ff036f7207 */ /* 0x004fc60002000000 */
[----:B------:R-:W-:Y:S01]  /*a2d0*/  FADD.FTZ R67, R67, R84 ;  /* 0x0000005443437221 */ /* 0x000fe20000010000 */
[----:B------:R-:W-:Y:S01]  /*a2e0*/  MOV R84, R4 ;  /* 0x0000000400547202 */ /* 0x000fe20000000f00 */
[----:B------:R-:W-:Y:S06]  /*a2f0*/  BRA `(.L_x_19881) ;  /* 0x0000000000f87947 */ /* 0x000fec0003800000 */
.L_x_19888:
[----:B------:R-:W-:Y:S04]  /*a300*/  BSSY.RECONVERGENT B2, `(.L_x_19895) ;  /* 0x000000f000027945 */ /* 0x000fe80003800200 */
[----:B------:R-:W-:Y:S05]  /*a310*/  @!P3 BRA `(.L_x_19896) ;  /* 0x000000000034b947 */ /* 0x000fea0003800000 */
[----:B0--3--:R-:W-:Y:S01]  /*a320*/  FFMA.FTZ R4, R203, R250, R243 ;  /* 0x000000facb047223 */ /* 0x009fe200000100f3 */
        /* <DEDUP_REMOVED lines=12> */
.L_x_19896:
[----:B------:R-:W-:Y:S05]  /*a3f0*/  BSYNC.RECONVERGENT B2 ;  /* 0x0000000000027941 */ /* 0x000fea0003800200 */
.L_x_19895:
        /* <DEDUP_REMOVED lines=15> */
.L_x_19898:
[----:B------:R-:W-:Y:S05]  /*a4f0*/  BSYNC.RECONVERGENT B2 ;  /* 0x0000000000027941 */ /* 0x000fea0003800200 */
.L_x_19897:
        /* <DEDUP_REMOVED lines=15> */
.L_x_19900:
[----:B------:R-:W-:Y:S05]  /*a5f0*/  BSYNC.RECONVERGENT B2 ;  /* 0x0000000000027941 */ /* 0x000fea0003800200 */
.L_x_19899:
        /* <DEDUP_REMOVED lines=9> */
[-C--:B0--3--:R-:W-:Y:S01]  /*a690*/  FMUL.FTZ R4, R115, R3.reuse ;  /* 0x0000000373047220 */ /* 0x089fe20000410000 */
[----:B------:R-:W-:-:S04]  /*a6a0*/  FMUL.FTZ R3, R131, R3 ;  /* 0x0000000383037220 */ /* 0x000fc80000410000 */
[----:B------:R-:W-:Y:S02]  /*a6b0*/  FSEL R4, R4, RZ, P5 ;  /* 0x000000ff04047208 */ /* 0x000fe40002800000 */
[----:B--2---:R-:W-:-:S03]  /*a6c0*/  SEL R111, R3, RZ, P5 ;  /* 0x000000ff036f7207 */ /* 0x004fc60002800000 */
[----:B------:R-:W-:-:S07]  /*a6d0*/  FADD.FTZ R67, R67, R4 ;  /* 0x0000000443437221 */ /* 0x000fce0000010000 */
.L_x_19881:
[----:B------:R-:W-:Y:S05]  /*a6e0*/  BSYNC.RECONVERGENT B1 ;  /* 0x0000000000017941 */ /* 0x000fea0003800200 */
.L_x_19872:
[----:B0--3--:R-:W0:Y:S01]  /*a6f0*/  @P0 LDC.64 R4, c[0x0][0x478] ;  /* 0x00011e00ff040b82 */ /* 0x009e220000000a00 */
[----:B-----5:R-:W-:Y:S01]  /*a700*/  @P0 IADD3 R3, PT, PT, R249, 0xc0, RZ ;  /* 0x000000c0f9030810 */ /* 0x020fe20007ffe0ff */
[----:B------:R-:W-:Y:S01]  /*a710*/  BSSY.RECONVERGENT B1, `(.L_x_19901) ;  /* 0x000000c000017945 */ /* 0x000fe20003800200 */
[----:B------:R-:W-:-:S03]  /*a720*/  IADD3 R6, PT, PT, R252, 0xe0, RZ ;  /* 0x000000e0fc067810 */ /* 0x000fc60007ffe0ff */
[----:B0-----:R-:W-:Y:S01]  /*a730*/  @P0 IMAD.WIDE.U32 R4, R3, 0x10, R4 ;  /* 0x0000001003040825 */ /* 0x001fe200078e0004 */
[----:B------:R-:W-:-:S04]  /*a740*/  @P3 IADD3 R3, PT, PT, R252, 0xc0, RZ ;  /* 0x000000c0fc033810 */ /* 0x000fc80007ffe0ff */
[----:B------:R0:W-:Y:S02]  /*a750*/  @P0 STG.E.128 desc[UR6][R4.64], R84 ;  /* 0x0000005404000986 */ /* 0x0001e4000c101d06 */
[----:B0-----:R-:W0:Y:S02]  /*a760*/  @P3 LDC.64 R4, c[0x0][0x468] ;  /* 0x00011a00ff043b82 */ /* 0x001e240000000a00 */
[----:B0-----:R-:W-:-:S05]  /*a770*/  @P3 IMAD.WIDE.U32 R4, R3, 0x10, R4 ;  /* 0x0000001003043825 */ /* 0x001fca00078e0004 */
[----:B------:R0:W-:Y:S01]  /*a780*/  @P3 STG.E.128 desc[UR6][R4.64], R108 ;  /* 0x0000006c04003986 */ /* 0x0001e2000c101d06 */
[----:B------:R-:W-:Y:S05]  /*a790*/  @!P3 BRA `(.L_x_19902) ;  /* 0x00000000000cb947 */ /* 0x000fea0003800000 */
[----:B0-----:R-:W0:Y:S02]  /*a7a0*/  LDC.64 R4, c[0x0][0x390] ;  /* 0x0000e400ff047b82 */ /* 0x001e240000000a00 */
[----:B0-----:R-:W-:-:S05]  /*a7b0*/  IMAD.WIDE.U32 R4, R6, 0x10, R4 ;  /* 0x0000001006047825 */ /* 0x001fca00078e0004 */
[----:B------:R3:W5:Y:S02]  /*a7c0*/  LDG.E.128 R112, desc[UR6][R4.64] ;  /* 0x0000000604707981 */ /* 0x000764000c1e1d00 */
.L_x_19902:
[----:B------:R-:W-:Y:S05]  /*a7d0*/  BSYNC.RECONVERGENT B1 ;  /* 0x0000000000017941 */ /* 0x000fea0003800200 */
.L_x_19901:
[----:B------:R-:W-:Y:S04]  /*a7e0*/  BSSY.RECONVERGENT B1, `(.L_x_19903) ;  /* 0x0000108000017945 */ /* 0x000fe80003800200 */
[----:B------:R-:W-:Y:S05]  /*a7f0*/  @!P1 BRA `(.L_x_19904) ;  /* 0x0000000400ec9947 */ /* 0x000fea0003800000 */
[----:B------:R-:W-:Y:S05]  /*a800*/  @!P0 BRA `(.L_x_19905) ;  /* 0x0000000000fc8947 */ /* 0x000fea0003800000 */
[-CC-:B------:R-:W-:Y:S01]  /*a810*/  @P2 FFMA.FTZ R3, R207, R250.reuse, R243.reuse ;  /* 0x000000facf032223 */ /* 0x180fe200000100f3 */
[----:B0--3--:R-:W-:Y:S01]  /*a820*/  @P2 FFMA.FTZ R5, R208, R250, R243 ;  /* 0x000000fad0052223 */ /* 0x009fe200000100f3 */
        /* <DEDUP_REMOVED lines=8> */
[----:B------:R-:W-:-:S04]  /*a8b0*/  @P2 FFMA.FTZ R5, R209, R250, R243 ;  /* 0x000000fad1052223 */ /* 0x000fc800000100f3 */
[----:B------:R-:W-:-:S04]  /*a8c0*/  @P2 FADD.FTZ R5, R242, -R5 ;  /* 0x80000005f2052221 */ /* 0x000fc80000010000 */
[----:B------:R-:W-:Y:S01]  /*a8d0*/  @P2 FFMA.FTZ R7, R246, R5, R10 ;  /* 0x00000005f6072223 */ /* 0x000fe2000001000a */
[----:B------:R-:W-:-:S04]  /*a8e0*/  @P2 FFMA.FTZ R5, R210, R250, R243 ;  /* 0x000000fad2052223 */ /* 0x000fc800000100f3 */
[----:B------:R-:W-:Y:S01]  /*a8f0*/  @P2 FADD.FTZ R84, R251, -R5 ;  /* 0x80000005fb542221 */ /* 0x000fe20000010000 */
[----:B------:R-:W-:-:S03]  /*a900*/  MOV R5, R11 ;  /* 0x0000000b00057202 */ /* 0x000fc60000000f00 */
        /* <DEDUP_REMOVED lines=10> */
.L_x_19907:
[----:B------:R-:W-:Y:S05]  /*a9b0*/  BSYNC.RECONVERGENT B2 ;  /* 0x0000000000027941 */ /* 0x000fea0003800200 */
.L_x_19906:
[----:B------:R-:W-:Y:S04]  /*a9c0*/  BSSY.RECONVERGENT B2, `(.L_x_19908) ;  /* 0x000000a000027945 */ /* 0x000fe80003800200 */
[----:B------:R-:W-:Y:S05]  /*a9d0*/  @!P3 BRA `(.L_x_19909) ;  /* 0x000000000020b947 */ /* 0x000fea0003800000 */
        /* <DEDUP_REMOVED lines=8> */
.L_x_19909:
[----:B------:R-:W-:Y:S05]  /*aa60*/  BSYNC.RECONVERGENT B2 ;  /* 0x0000000000027941 */ /* 0x000fea0003800200 */
.L_x_19908:
        /* <DEDUP_REMOVED lines=10> */
.L_x_19911:
[----:B------:R-:W-:Y:S05]  /*ab10*/  BSYNC.RECONVERGENT B2 ;  /* 0x0000000000027941 */ /* 0x000fea0003800200 */
.L_x_19910:
        /* <DEDUP_REMOVED lines=14> */
.L_x_19905:
[----:B------:R-:W-:Y:S04]  /*ac00*/  BSSY.RECONVERGENT B2, `(.L_x_19913) ;  /* 0x000000e000027945 */ /* 0x000fe80003800200 */
[----:B------:R-:W-:Y:S05]  /*ac10*/  @!P3 BRA `(.L_x_19914) ;  /* 0x000000000030b947 */ /* 0x000fea0003800000 */
[----:B------:R-:W-:Y:S01]  /*ac20*/  @P2 FFMA.FTZ R3, R207, R250, R243 ;  /* 0x000000facf032223 */ /* 0x000fe200000100f3 */
[----:B0--3--:R-:W-:Y:S02]  /*ac30*/  MOV R4, R8 ;  /* 0x0000000800047202 */ /* 0x009fe40000000f00 */
        /* <DEDUP_REMOVED lines=10> */
.L_x_19914:
[----:B------:R-:W-:Y:S05]  /*ace0*/  BSYNC.RECONVERGENT B2 ;  /* 0x0000000000027941 */ /* 0x000fea0003800200 */
.L_x_19913:
        /* <DEDUP_REMOVED lines=14> */
.L_x_19916:
[----:B------:R-:W-:Y:S05]  /*add0*/  BSYNC.RECONVERGENT B2 ;  /* 0x0000000000027941 */ /* 0x000fea0003800200 */
.L_x_19915:
        /* <DEDUP_REMOVED lines=14> */
.L_x_19918:
[----:B------:R-:W-:Y:S05]  /*aec0*/  BSYNC.RECONVERGENT B2 ;  /* 0x0000000000027941 */ /* 0x000fea0003800200 */
.L_x_19917:
[----:B------:R-:W-:Y:S05]  /*aed0*/  @!P3 BRA `(.L_x_19912) ;  /* 0x000000080060b947 */ /* 0x000fea0003800000 */
[----:B------:R-:W-:Y:S01]  /*aee0*/  @P2 FFMA.FTZ R3, R210, R250, R243 ;  /* 0x000000fad2032223 */ /* 0x000fe200000100f3 */
[----:B0--3--:R-:W-:Y:S02]  /*aef0*/  MOV R4, R11 ;  /* 0x0000000b00047202 */ /* 0x009fe40000000f00 */
        /* <DEDUP_REMOVED lines=11> */
.L_x_19904:
[----:B------:R-:W-:Y:S05]  /*afb0*/  @!P0 BRA `(.L_x_19919) ;  /* 0x0000000400308947 */ /* 0x000fea0003800000 */
        /* <DEDUP_REMOVED lines=10> */
[-C--:B0--3-5:R-:W-:Y:S01]  /*b060*/  FMUL.FTZ R4, R112, R3.reuse ;  /* 0x0000000370047220 */ /* 0x0a9fe20000410000 */
[----:B------:R-:W-:-:S04]  /*b070*/  FMUL.FTZ R3, R124, R3 ;  /* 0x000000037c037220 */ /* 0x000fc80000410000 */
[----:B------:R-:W-:Y:S02]  /*b080*/  FSEL R4, R4, RZ, P1 ;  /* 0x000000ff04047208 */ /* 0x000fe40000800000 */
[----:B--2---:R-:W-:-:S03]  /*b090*/  SEL R108, R3, RZ, P1 ;  /* 0x000000ff036c7207 */ /* 0x004fc60000800000 */
[----:B------:R-:W-:-:S07]  /*b0a0*/  FADD.FTZ R68, R68, R4 ;  /* 0x0000000444447221 */ /* 0x000fce0000010000 */
.L_x_19921:
[----:B------:R-:W-:Y:S05]  /*b0b0*/  BSYNC.RECONVERGENT B2 ;  /* 0x0000000000027941 */ /* 0x000fea0003800200 */
.L_x_19920:
        /* <DEDUP_REMOVED lines=15> */
.L_x_19923:
[----:B------:R-:W-:Y:S05]  /*b1b0*/  BSYNC.RECONVERGENT B2 ;  /* 0x0000000000027941 */ /* 0x000fea0003800200 */
.L_x_19922:
        /* <DEDUP_REMOVED lines=15> */
.L_x_19925:
[----:B------:R-:W-:Y:S05]  /*b2b0*/  BSYNC.RECONVERGENT B2 ;  /* 0x0000000000027941 */ /* 0x000fea0003800200 */
.L_x_19924:
[-CC-:B0--3--:R-:W-:Y:S01]  /*b2c0*/  FFMA.FTZ R5, R210, R250.reuse, R243.reuse ;  /* 0x000000fad2057223 */ /* 0x189fe200000100f3 */
        /* <DEDUP_REMOVED lines=12> */
[----:B------:R-:W-:-:S02]  /*b390*/  FSEL R5, R5, RZ, P1 ;  /* 0x000000ff05057208 */ /* 0x000fc40000800000 */
        /* <DEDUP_REMOVED lines=14> */
.L_x_19919:
        /* <DEDUP_REMOVED lines=15> */
.L_x_19927:
[----:B------:R-:W-:Y:S05]  /*b570*/  BSYNC.RECONVERGENT B2 ;  /* 0x0000000000027941 */ /* 0x000fea0003800200 */
.L_x_19926:
        /* <DEDUP_REMOVED lines=15> */
.L_x_19929:
[----:B------:R-:W-:Y:S05]  /*b670*/  BSYNC.RECONVERGENT B2 ;  /* 0x0000000000027941 */ /* 0x000fea0003800200 */
.L_x_19928:
        /* <DEDUP_REMOVED lines=15> */
.L_x_19931:
[----:B------:R-:W-:Y:S05]  /*b770*/  BSYNC.RECONVERGENT B2 ;  /* 0x0000000000027941 */ /* 0x000fea0003800200 */
.L_x_19930:
        /* <DEDUP_REMOVED lines=8> */
[----:B------:R-:W-:-:S04]  /*b800*/  FMUL.FTZ R3, R3, UR12 ;  /* 0x0000000c03037c20 */ /* 0x000fc80008410000 */
[-C--:B-----5:R-:W-:Y:S01]  /*b810*/  FMUL.FTZ R2, R115, R3.reuse ;  /* 0x0000000373027220 */ /* 0x0a0fe20000410000 */
[----:B------:R-:W-:-:S04]  /*b820*/  FMUL.FTZ R3, R127, R3 ;  /* 0x000000037f037220 */ /* 0x000fc80000410000 */
[----:B------:R-:W-:Y:S02]  /*b830*/  FSEL R2, R2, RZ, P1 ;  /* 0x000000ff02027208 */ /* 0x000fe40000800000 */
[----:B0-2---:R-:W-:-:S03]  /*b840*/  SEL R111, R3, RZ, P1 ;  /* 0x000000ff036f7207 */ /* 0x005fc60000800000 */
[----:B------:R-:W-:-:S07]  /*b850*/  FADD.FTZ R71, R71, R2 ;  /* 0x0000000247477221 */ /* 0x000fce0000010000 */
.L_x_19912:
[----:B------:R-:W-:Y:S05]  /*b860*/  BSYNC.RECONVERGENT B1 ;  /* 0x0000000000017941 */ /* 0x000fea0003800200 */
.L_x_19903:
[----:B------:R-:W4:Y:S01]  /*b870*/  @P0 LDC.64 R2, c[0x0][0x478] ;  /* 0x00011e00ff020b82 */ /* 0x000f220000000a00 */
[----:B0--3--:R-:W-:-:S05]  /*b880*/  @P0 IADD3 R4, PT, PT, R249, 0xe0, RZ ;  /* 0x000000e0f9040810 */ /* 0x009fca0007ffe0ff */
[----:B----4-:R-:W-:-:S05]  /*b890*/  @P0 IMAD.WIDE.U32 R2, R4, 0x10, R2 ;  /* 0x0000001004020825 */ /* 0x010fca00078e0002 */
        /* <DEDUP_REMOVED lines=8> */
.L_x_19680:
[----:B------:R-:W-:Y:S05]  /*b920*/  BSYNC B0 ;  /* 0x0000000000007941 */ /* 0x000fea0003800000 */
.L_x_19679:
[----:B------:R-:W0:Y:S01]  /*b930*/  S2R R211, SR_TID.X ;  /* 0x0000000000d37919 */ /* 0x000e220000002100 */
[----:B------:R-:W-:Y:S01]  /*b940*/  MOV R4, 0x400 ;  /* 0x0000040000047802 */ /* 0x000fe20000000f00 */
[----:B------:R-:W-:Y:S05]  /*b950*/  WARPSYNC.ALL ;  /* 0x0000000000007948 */ /* 0x000fea0003800000 */
[----:B------:R-:W3:Y:S01]  /*b960*/  S2R R5, SR_CgaCtaId ;  /* 0x0000000000057919 */ /* 0x000ee20000008800 */
[----:B------:R-:W4:Y:S01]  /*b970*/  S2UR UR4, SR_CTAID.X ;  /* 0x00000000000479c3 */ /* 0x000f220000002500 */
[----:B------:R-:W1:Y:S01]  /*b980*/  LDCU.128 UR16, c[0x0][0x440] ;  /* 0x00008800ff1077ac */ /* 0x000e620008000c00 */
[----:B0-----:R-:W-:-:S02]  /*b990*/  SHF.L.U32 R2, R211, 0x7, RZ ;  /* 0x00000007d3027819 */ /* 0x001fc400000006ff */
        /* <DEDUP_REMOVED lines=17> */
[----:B------:R-:W2:Y:S04]  /*bab0*/  LDS R4, [R8+0x400] ;  /* 0x0004000008047984 */ /* 0x000ea80000000800 */
        /* <DEDUP_REMOVED lines=10> */
[----:B---3--:R-:W-:-:S03]  /*bb60*/  FADD.FTZ R3, RZ, R3 ;  /* 0x00000003ff037221 */ /* 0x008fc60000010000 */
[----:B------:R-:W3:Y:S01]  /*bb70*/  LDS R27, [R8+0x3000] ;  /* 0x00300000081b7984 */ /* 0x000ee20000000800 */
[----:B--2---:R-:W-:-:S03]  /*bb80*/  FADD.FTZ R4, RZ, R4 ;  /* 0x00000004ff047221 */ /* 0x004fc60000010000 */
[----:B------:R-:W2:Y:S01]  /*bb90*/  LDS R28, [R8+0x3200] ;  /* 0x00320000081c7984 */ /* 0x000ea20000000800 */
        /* <DEDUP_REMOVED lines=17> */
[----:B---3--:R-:W-:-:S03]  /*bcb0*/  FADD.FTZ R27, R2, R27 ;  /* 0x0000001b021b7221 */ /* 0x008fc60000010000 */
[----:B------:R-:W3:Y:S01]  /*bcc0*/  LDS R18, [R8+0x1c00] ;  /* 0x001c000008127984 */ /* 0x000ee20000000800 */
[----:B--2---:R-:W-:-:S03]  /*bcd0*/  FADD.FTZ R11, R3, R28 ;  /* 0x0000001c030b7221 */ /* 0x004fc60000010000 */
[----:B------:R-:W2:Y:S01]  /*bce0*/  LDS R17, [R8+0x1e00] ;  /* 0x001e000008117984 */ /* 0x000ea20000000800 */
        /* <DEDUP_REMOVED lines=15> */
[----:B0-----:R-:W-:Y:S01]  /*bde0*/  FADD.FTZ R7, R7, R16 ;  /* 0x0000001007077221 */ /* 0x001fe20000010000 */
[----:B------:R-:W-:Y:S01]  /*bdf0*/  BAR.SYNC.DEFER_BLOCKING 0x0 ;  /* 0x0000000000007b1d */ /* 0x000fe20000010000 */
[----:B---3--:R-:W-:Y:S01]  /*be00*/  FADD.FTZ R9, R9, R18 ;  /* 0x0000001209097221 */ /* 0x008fe20000010000 */
[----:B--2---:R-:W-:Y:S01]  /*be10*/  FADD.FTZ R10, R10, R17 ;  /* 0x000000110a0a7221 */ /* 0x004fe20000010000 */
        /* <DEDUP_REMOVED lines=193> */
.L_x_19685:
[----:B------:R-:W-:Y:S01]  /*ca30*/  HFMA2 R249, -RZ, RZ, 0, 5.9604644775390625e-08 ;  /* 0x00000001fff97431 */ /* 0x000fe200000001ff */
[----:B------:R-:W-:Y:S01]  /*ca40*/  BSSY B1, `(.L_x_19933) ;  /* 0x0000006000017945 */ /* 0x000fe20003800000 */
[----:B------:R-:W-:Y:S02]  /*ca50*/  MOV R243, 0x1f ;  /* 0x0000001f00f37802 */ /* 0x000fe40000000f00 */
[----:B------:R-:W-:-:S07]  /*ca60*/  MOV R211, 0xffffffff ;  /* 0xffffffff00d37802 */ /* 0x000fce0000000f00 */
[----:B-1---5:R-:W-:Y:S05]  /*ca70*/  WARPSYNC.COLLECTIVE R211, `(.L_x_19934) ;  /* 0x00000000d3087348 */ /* 0x022fea0003c00000 */
[----:B------:R0:W2:Y:S02]  /*ca80*/  SHFL.BFLY P0, R211, R250, R249, R243 ;  /* 0x0c0000f9fad37389 */ /* 0x0000a400000000f3 */
[----:B012--5:R-:W-:Y:S05]  /*ca90*/  ENDCOLLECTIVE ;  /* 0x000000000000791b */ /* 0x027fea0003800000 */
.L_x_19934:
[----:B------:R-:W-:Y:S05]  /*caa0*/  BSYNC B1 ;  /* 0x0000000000017941 */ /* 0x000fea0003800000 */
.L_x_19933:
[----:B------:R0:W-:Y:S01]  /*cab0*/  STL [R1+0x98], R0 ;  /* 0x0000980001007387 */ /* 0x0001e20000100800 */
[----:B------:R-:W-:Y:S01]  /*cac0*/  HFMA2 R249, -RZ, RZ, 0, 5.9604644775390625e-08 ;  /* 0x00000001fff97431 */ /* 0x000fe200000001ff */
[----:B------:R-:W-:Y:S01]  /*cad0*/  MOV R243, 0x1f ;  /* 0x0000001f00f37802 */ /* 0x000fe20000000f00 */
[----:B0-----:R-:W-:Y:S01]  /*cae0*/  FADD.FTZ R0, R211, R250 ;  /* 0x000000fad3007221 */ /* 0x001fe20000010000 */
[----:B------:R-:W-:Y:S02]  /*caf0*/  MOV R211, 0xffffffff ;  /* 0xffffffff00d37802 */ /* 0x000fe40000000f00 */
[----:B------:R-:W-:-:S07]  /*cb00*/  MOV R250, R252 ;  /* 0x000000fc00fa7202 */ /* 0x000fce0000000f00 */
[----:B------:R-:W-:Y:S05]  /*cb10*/  WARPSYNC.COLLECTIVE R211, `(.L_x_19935) ;  /* 0x00000000d3087348 */ /* 0x000fea0003c00000 */
[----:B------:R0:W1:Y:S02]  /*cb20*/  SHFL.BFLY P0, R211, R250, R249, R243 ;  /* 0x0c0000f9fad37389 */ /* 0x00006400000000f3 */
[----:B01----:R-:W-:Y:S05]  /*cb30*/  ENDCOLLECTIVE ;  /* 0x000000000000791b */ /* 0x003fea0003800000 */
.L_x_19935:
[----:B------:R-:W-:Y:S01]  /*cb40*/  HFMA2 R249, -RZ, RZ, 0, 1.1920928955078125e-07 ;  /* 0x00000002fff97431 */ /* 0x000fe200000001ff */
[----:B------:R-:W-:Y:S01]  /*cb50*/  MOV R250, R0 ;  /* 0x0000000000fa7202 */ /* 0x000fe20000000f00 */
[----:B------:R-:W-:Y:S01]  /*cb60*/  FADD.FTZ R252, R211, R252 ;  /* 0x000000fcd3fc7221 */ /* 0x000fe20000010000 */
[----:B------:R-:W-:-:S07]  /*cb70*/  MOV R211, 0xffffffff ;  /* 0xffffffff00d37802 */ /* 0x000fce0000000f00 */
[----:B------:R-:W-:Y:S05]  /*cb80*/  WARPSYNC.COLLECTIVE R211, `(.L_x_19936) ;  /* 0x00000000d3087348 */ /* 0x000fea0003c00000 */
[----:B------:R0:W1:Y:S02]  /*cb90*/  SHFL.BFLY P0, R211, R250, R249, R243 ;  /* 0x0c0000f9fad37389 */ /* 0x00006400000000f3 */
[----:B01----:R-:W-:Y:S05]  /*cba0*/  ENDCOLLECTIVE ;  /* 0x000000000000791b */ /* 0x003fea0003800000 */
.L_x_19936:
[----:B------:R-:W-:Y:S01]  /*cbb0*/  MOV R250, R252 ;  /* 0x000000fc00fa7202 */ /* 0x000fe20000000f00 */
[----:B------:R-:W-:Y:S01]  /*cbc0*/  FADD.FTZ R0, R0, R211 ;  /* 0x000000d300007221 */ /* 0x000fe20000010000 */
[----:B------:R-:W-:-:S07]  /*cbd0*/  MOV R211, 0xffffffff ;  /* 0xffffffff00d37802 */ /* 0x000fce0000000f00 */
[----:B------:R-:W-:Y:S05]  /*cbe0*/  WARPSYNC.COLLECTIVE R211, `(.L_x_19937) ;  /* 0x00000000d3087348 */ /* 0x000fea0003c00000 */
[----:B------:R0:W1:Y:S02]  /*cbf0*/  SHFL.BFLY P0, R211, R250, R249, R243 ;  /* 0x0c0000f9fad37389 */ /* 0x00006400000000f3 */
[----:B01----:R-:W-:Y:S05]  /*cc00*/  ENDCOLLECTIVE ;  /* 0x000000000000791b */ /* 0x003fea0003800000 */
.L_x_19937:
[----:B------:R-:W-:Y:S01]  /*cc10*/  HFMA2 R249, -RZ, RZ, 0, 2.384185791015625e-07 ;  /* 0x00000004fff97431 */ /* 0x000fe200000001ff */
[----:B------:R-:W-:Y:S01]  /*cc20*/  MOV R250, R0 ;  /* 0x0000000000fa7202 */ /* 0x000fe20000000f00 */
[----:B------:R-:W-:Y:S01]  /*cc30*/  FADD.FTZ R252, R252, R211 ;  /* 0x000000d3fcfc7221 */ /* 0x000fe20000010000 */
[----:B------:R-:W-:-:S07]  /*cc40*/  MOV R211, 0xffffffff ;  /* 0xffffffff00d37802 */ /* 0x000fce0000000f00 */
[----:B------:R-:W-:Y:S05]  /*cc50*/  WARPSYNC.COLLECTIVE R211, `(.L_x_19938) ;  /* 0x00000000d3087348 */ /* 0x000fea0003c00000 */
[----:B------:R0:W1:Y:S02]  /*cc60*/  SHFL.BFLY P0, R211, R250, R249, R243 ;  /* 0x0c0000f9fad37389 */ /* 0x00006400000000f3 */
[----:B01----:R-:W-:Y:S05]  /*cc70*/  ENDCOLLECTIVE ;  /* 0x000000000000791b */ /* 0x003fea0003800000 */
.L_x_19938:
[----:B------:R-:W-:Y:S01]  /*cc80*/  MOV R250, R252 ;  /* 0x000000fc00fa7202 */ /* 0x000fe20000000f00 */
[----:B------:R-:W-:Y:S01]  /*cc90*/  FADD.FTZ R0, R0, R211 ;  /* 0x000000d300007221 */ /* 0x000fe20000010000 */
[----:B------:R-:W-:-:S07]  /*cca0*/  MOV R211, 0xffffffff ;  /* 0xffffffff00d37802 */ /* 0x000fce0000000f00 */
[----:B------:R-:W-:Y:S05]  /*ccb0*/  WARPSYNC.COLLECTIVE R211, `(.L_x_19939) ;  /* 0x00000000d3087348 */ /* 0x000fea0003c00000 */
[----:B------:R0:W1:Y:S02]  /*ccc0*/  SHFL.BFLY P0, R211, R250, R249, R243 ;  /* 0x0c0000f9fad37389 */ /* 0x00006400000000f3 */
[----:B01----:R-:W-:Y:S05]  /*ccd0*/  ENDCOLLECTIVE ;  /* 0x000000000000791b */ /* 0x003fea0003800000 */
.L_x_19939:
[----:B------:R-:W-:Y:S01]  /*cce0*/  HFMA2 R249, -RZ, RZ, 0, 4.76837158203125e-07 ;  /* 0x00000008fff97431 */ /* 0x000fe200000001ff */
[----:B------:R-:W-:Y:S01]  /*ccf0*/  MOV R250, R0 ;  /* 0x0000000000fa7202 */ /* 0x000fe20000000f00 */
[----:B------:R-:W-:Y:S01]  /*cd00*/  FADD.FTZ R252, R252, R211 ;  /* 0x000000d3fcfc7221 */ /* 0x000fe20000010000 */
[----:B------:R-:W-:-:S07]  /*cd10*/  MOV R211, 0xffffffff ;  /* 0xffffffff00d37802 */ /* 0x000fce0000000f00 */
[----:B------:R-:W-:Y:S05]  /*cd20*/  WARPSYNC.COLLECTIVE R211, `(.L_x_19940) ;  /* 0x00000000d3087348 */ /* 0x000fea0003c00000 */
[----:B------:R0:W1:Y:S02]  /*cd30*/  SHFL.BFLY P0, R211, R250, R249, R243 ;  /* 0x0c0000f9fad37389 */ /* 0x00006400000000f3 */
[----:B01----:R-:W-:Y:S05]  /*cd40*/  ENDCOLLECTIVE ;  /* 0x000000000000791b */ /* 0x003fea0003800000 */
.L_x_19940:
[----:B------:R-:W-:Y:S01]  /*cd50*/  MOV R250, R252 ;  /* 0x000000fc00fa7202 */ /* 0x000fe20000000f00 */
[----:B------:R-:W-:Y:S01]  /*cd60*/  FADD.FTZ R0, R0, R211 ;  /* 0x000000d300007221 */ /* 0x000fe20000010000 */
[----:B------:R-:W-:-:S04]  /*cd70*/  MOV R211, 0xffffffff ;  /* 0xffffffff00d37802 */ /* 0x000fc80000000f00 */
[----:B------:R0:W-:Y:S03]  /*cd80*/  STL [R1], R0 ;  /* 0x0000000001007387 */ /* 0x0001e60000100800 */
[----:B0-----:R-:W-:Y:S05]  /*cd90*/  WARPSYNC.COLLECTIVE R211, `(.L_x_19941) ;  /* 0x00000000d3087348 */ /* 0x001fea0003c00000 */
[----:B------:R1:W2:Y:S02]  /*cda0*/  SHFL.BFLY P0, R211, R250, R249, R243 ;  /* 0x0c0000f9fad37389 */ /* 0x0002a400000000f3 */
[----:B012---:R-:W-:Y:S05]  /*cdb0*/  ENDCOLLECTIVE ;  /* 0x000000000000791b */ /* 0x007fea0003800000 */
.L_x_19941:
        /* <DEDUP_REMOVED lines=8> */
.L_x_19942:
[----:B------:R-:W-:Y:S01]  /*ce40*/  MOV R250, R252 ;  /* 0x000000fc00fa7202 */ /* 0x000fe20000000f00 */
[----:B------:R0:W-:Y:S02]  /*ce50*/  STL [R1+0x10], R211 ;  /* 0x000010d301007387 */ /* 0x0001e40000100800 */
[----:B0-----:R-:W-:-:S07]  /*ce60*/  MOV R211, 0xffffffff ;  /* 0xffffffff00d37802 */ /* 0x001fce0000000f00 */
[----:B------:R-:W-:Y:S05]  /*ce70*/  WARPSYNC.COLLECTIVE R211, `(.L_x_19943) ;  /* 0x00000000d3087348 */ /* 0x000fea0003c00000 */
[----:B------:R0:W1:Y:S02]  /*ce80*/  SHFL.BFLY P0, R211, R250, R249, R243 ;  /* 0x0c0000f9fad37389 */ /* 0x00006400000000f3 */
[----:B01----:R-:W-:Y:S05]  /*ce90*/  ENDCOLLECTIVE ;  /* 0x000000000000791b */ /* 0x003fea0003800000 */
.L_x_19943:
[----:B------:R-:W-:Y:S05]  /*cea0*/  BRA `(.L_x_19944) ;  /* 0xffffff5800707947 */ /* 0x000fea000383ffff */
.L_x_19945:
        /* <DEDUP_REMOVED lines=13> */
.L_x_20145:


//--------------------- .nv.shared._ZN10layer_norm13ln_bwd_kernelINS_13Kernel_traitsI13__nv_bfloat16S2_S2_S2_fjLj1024ELj1ELj4ELj1ELj16ENS_18Kernel_traits_baseILj1024ES2_S2_S2_S2_fjLj128EEEEELb0ELb0ELb0ELb0EEEvNS_9BwdParamsE --------------------------
	.section	.nv.shared._ZN10layer_norm13ln_bwd_kernelINS_13Kernel_traitsI13__nv_bfloat16S2_S2_S2_fjLj1024ELj1ELj4ELj1ELj16ENS_18Kernel_traits_baseILj1024ES2_S2_S2_S2_fjLj128EEEEELb0ELb0ELb0ELb0EEEvNS_9BwdParamsE,"aw",@nobits
	.sectionflags	@""
	.align	16
	.zero		1024


//--------------------- .nv.shared.reserved.0     --------------------------
	.section	.nv.shared.reserved.0,"aw",@nobits
	.weak		__nv_reservedSMEM_offset_0_alias
	.size		__nv_reservedSMEM_offset_0_alias, 0, 64
	.other		__nv_reservedSMEM_offset_0_alias,@"STO_CUDA_RESERVED_SHARED STV_DEFAULT"
__nv_reservedSMEM_offset_0_alias:
	.zero		0
	.zero		64


//--------------------- .nv.shared._ZN10layer_norm13ln_bwd_kernelINS_13Kernel_traitsI13__nv_bfloat16S2_S2_S2_fjLj1024ELj1ELj4ELj1ELj16ENS_18Kernel_traits_baseILj1024ES2_S2_S2_S2_fjLj128EEEEELb0ELb0ELb0ELb1EEEvNS_9BwdParamsE --------------------------
	.section	.nv.shared._ZN10layer_norm13ln_bwd_kernelINS_13Kernel_traitsI13__nv_bfloat16S2_S2_S2_fjLj1024ELj1ELj4ELj1ELj16ENS_18Kernel_traits_baseILj1024ES2_S2_S2_S2_fjLj128EEEEELb0ELb0ELb0ELb1EEEvNS_9BwdParamsE,"aw",@nobits
	.sectionflags	@""
	.align	16
	.zero		1024


//--------------------- .nv.shared._ZN10layer_norm13ln_bwd_kernelINS_13Kernel_traitsI13__nv_bfloat16S2_S2_S2_fjLj1024ELj1ELj4ELj1ELj16ENS_18Kernel_traits_baseILj1024ES2_S2_S2_S2_fjLj128EEEEELb0ELb0ELb1ELb0EEEvNS_9BwdParamsE --------------------------
	.section	.nv.shared._ZN10layer_norm13ln_bwd_kernelINS_13Kernel_traitsI13__nv_bfloat16S2_S2_S2_fjLj1024ELj1ELj4ELj1ELj16ENS_18Kernel_traits_baseILj1024ES2_S2_S2_S2_fjLj128EEEEELb0ELb0ELb1ELb0EEEvNS_9BwdParamsE,"aw",@nobits
	.sectionflags	@""
	.align	16
	.zero		1024


//--------------------- .nv.shared._ZN10layer_norm13ln_bwd_kernelINS_13Kernel_traitsI13__nv_bfloat16S2_S2_S2_fjLj1024ELj1ELj4ELj1ELj16ENS_18Kernel_traits_baseILj1024ES2_S2_S2_S2_fjLj128EEEEELb0ELb0ELb1ELb1EEEvNS_9BwdParamsE --------------------------
	.section	.nv.shared._ZN10layer_norm13ln_bwd_kernelINS_13Kernel_traitsI13__nv_bfloat16S2_S2_S2_fjLj1024ELj1ELj4ELj1ELj16ENS_18Kernel_traits_baseILj1024ES2_S2_S2_S2_fjLj128EEEEELb0ELb0ELb1ELb1EEEvNS_9BwdParamsE,"aw",@nobits
	.sectionflags	@""
	.align	16
	.zero		1024


//--------------------- .nv.shared._ZN10layer_norm13ln_bwd_kernelINS_13Kernel_traitsI13__nv_bfloat16S2_S2_S2_fjLj1024ELj1ELj4ELj1ELj16ENS_18Kernel_traits_baseILj1024ES2_S2_S2_S2_fjLj128EEEEELb0ELb1ELb0ELb0EEEvNS_9BwdParamsE --------------------------
	.section	.nv.shared._ZN10layer_norm13ln_bwd_kernelINS_13Kernel_traitsI13__nv_bfloat16S2_S2_S2_fjLj1024ELj1ELj4ELj1ELj16ENS_18Kernel_traits_baseILj1024ES2_S2_S2_S2_fjLj128EEEEELb0ELb1ELb0ELb0EEEvNS_9BwdParamsE,"aw",@nobits
	.sectionflags	@""
	.align	16
	.zero		1024


//--------------------- .nv.shared._ZN10layer_norm13ln_bwd_kernelINS_13Kernel_traitsI13__nv_bfloat16S2_S2_S2_fjLj1024ELj1ELj4ELj1ELj16ENS_18Kernel_traits_baseILj1024ES2_S2_S2_S2_fjLj128EEEEELb0ELb1ELb0ELb1EEEvNS_9BwdParamsE --------------------------
	.section	.nv.shared._ZN10layer_norm13ln_bwd_kernelINS_13Kernel_traitsI13__nv_bfloat16S2_S2_S2_fjLj1024ELj1ELj4ELj1ELj16ENS_18Kernel_traits_baseILj1024ES2_S2_S2_S2_fjLj128EEEEELb0ELb1ELb0ELb1EEEvNS_9BwdParamsE,"aw",@nobits
	.sectionflags	@""
	.align	16
	.zero		1024


//--------------------- .nv.shared._ZN10layer_norm13ln_bwd_kernelINS_13Kernel_traitsI13__nv_bfloat16S2_S2_S2_fjLj1024ELj1ELj4ELj1ELj16ENS_18Kernel_traits_baseILj1024ES2_S2_S2_S2_fjLj128EEEEELb0ELb1ELb1ELb0EEEvNS_9BwdParamsE --------------------------
	.section	.nv.shared._ZN10layer_norm13ln_bwd_kernelINS_13Kernel_traitsI13__nv_bfloat16S2_S2_S2_fjLj1024ELj1ELj4ELj1ELj16ENS_18Kernel_traits_baseILj1024ES2_S2_S2_S2_fjLj128EEEEELb0ELb1ELb1ELb0EEEvNS_9BwdParamsE,"aw",@nobits
	.sectionflags	@""
	.align	16
	.zero		1024


//--------------------- .nv.shared._ZN10layer_norm13ln_bwd_kernelINS_13Kernel_traitsI13__nv_bfloat16S2_S2_S2_fjLj1024ELj1ELj4ELj1ELj16ENS_18Kernel_traits_baseILj1024ES2_S2_S2_S2_fjLj128EEEEELb0ELb1ELb1ELb1EEEvNS_9BwdParamsE --------------------------
	.section	.nv.shared._ZN10layer_norm13ln_bwd_kernelINS_13Kernel_traitsI13__nv_bfloat16S2_S2_S2_fjLj1024ELj1ELj4ELj1ELj16ENS_18Kernel_traits_baseILj1024ES2_S2_S2_S2_fjLj128EEEEELb0ELb1ELb1ELb1EEEvNS_9BwdParamsE,"aw",@nobits
	.sectionflags	@""
	.align	16
	.zero		1024


//--------------------- .nv.shared._ZN10layer_norm13ln_bwd_kernelINS_13Kernel_traitsI13__nv_bfloat16S2_S2_S2_fjLj1024ELj1ELj4ELj1ELj16ENS_18Kernel_traits_baseILj1024ES2_S2_S2_S2_fjLj128EEEEELb1ELb0ELb0ELb0EEEvNS_9BwdParamsE --------------------------
	.section	.nv.shared._ZN10layer_norm13ln_bwd_kernelINS_13Kernel_traitsI13__nv_bfloat16S2_S2_S2_fjLj1024ELj1ELj4ELj1ELj16ENS_18Kernel_traits_baseILj1024ES2_S2_S2_S2_fjLj128EEEEELb1ELb0ELb0ELb0EEEvNS_9BwdParamsE,"aw",@nobits
	.sectionflags	@""
	.align	16
	.zero		1024


//--------------------- .nv.shared._ZN10layer_norm13ln_bwd_kernelINS_13Kernel_traitsI13__nv_bfloat16S2_S2_S2_fjLj1024ELj1ELj4ELj1ELj16ENS_18Kernel_traits_baseILj1024ES2_S2_S2_S2_fjLj128EEEEELb1ELb0ELb0ELb1EEEvNS_9BwdParamsE --------------------------
	.section	.nv.shared._ZN10layer_norm13ln_bwd_kernelINS_13Kernel_traitsI13__nv_bfloat16S2_S2_S2_fjLj1024ELj1ELj4ELj1ELj16ENS_18Kernel_traits_baseILj1024ES2_S2_S2_S2_fjLj128EEEEELb1ELb0ELb0ELb1EEEvNS_9BwdParamsE,"aw",@nobits
	.sectionflags	@""
	.align	16
	.zero		1024


//--------------------- .nv.shared._ZN10layer_norm22ln_bwd_finalize_kernelINS_22Kernel_traits_finalizeILj1024E13__nv_bfloat16S2_S2_S2_fjLb0ELj1024ELj4ENS_18Kernel_traits_baseILj1024ES2_S2_S2_S2_fjLj1024EEEEELb0ELb0EEEvNS_9BwdParamsE --------------------------
	.section	.nv.shared._ZN10layer_norm22ln_bwd_finalize_kernelINS_22Kernel_traits_finalizeILj1024E13__nv_bfloat16S2_S2_S2_fjLb0ELj1024ELj4ENS_18Kernel_traits_baseILj1024ES2_S2_S2_S2_fjLj1024EEEEELb0ELb0EEEvNS_9BwdParamsE,"aw",@nobits
	.sectionflags	@""
	.align	16
.nv.shared._ZN10layer_norm22ln_bwd_finalize_kernelINS_22Kernel_traits_finalizeILj1024E13__nv_bfloat16S2_S2_S2_fjLb0ELj1024ELj4ENS_18Kernel_traits_baseILj1024ES2_S2_S2_S2_fjLj1024EEEEELb0ELb0EEEvNS_9BwdParamsE:
	.zero		9472


//--------------------- .nv.shared._ZN10layer_norm13ln_bwd_kernelINS_13Kernel_traitsI13__nv_bfloat16S2_S2_S2_fjLj1024ELj1ELj4ELj1ELj16ENS_18Kernel_traits_baseILj1024ES2_S2_S2_S2_fjLj128EEEEELb1ELb0ELb1ELb0EEEvNS_9BwdParamsE --------------------------
	.section	.nv.shared._ZN10layer_norm13ln_bwd_kernelINS_13Kernel_traitsI13__nv_bfloat16S2_S2_S2_fjLj1024ELj1ELj4ELj1ELj16ENS_18Kernel_traits_baseILj1024ES2_S2_S2_S2_fjLj128EEEEELb1ELb0ELb1ELb0EEEvNS_9BwdParamsE,"aw",@nobits
	.sectionflags	@""
	.align	16
	.zero		1024


//--------------------- .nv.shared._ZN10layer_norm22ln_bwd_finalize_kernelINS_22Kernel_traits_finalizeILj1024E13__nv_bfloat16S2_S2_S2_fjLb0ELj1024ELj4ENS_18Kernel_traits_baseILj1024ES2_S2_S2_S2_fjLj1024EEEEELb0ELb1EEEvNS_9BwdParamsE --------------------------
	.section	.nv.shared._ZN10layer_norm22ln_bwd_finalize_kernelINS_22Kernel_traits_finalizeILj1024E13__nv_bfloat16S2_S2_S2_fjLb0ELj1024ELj4ENS_18Kernel_traits_baseILj1024ES2_S2_S2_S2_fjLj1024EEEEELb0ELb1EEEvNS_9BwdParamsE,"aw",@nobits
	.sectionflags	@""
	.align	16
.nv.shared._ZN10layer_norm22ln_bwd_finalize_kernelINS_22Kernel_traits_finalizeILj1024E13__nv_bfloat16S2_S2_S2_fjLb0ELj1024ELj4ENS_18Kernel_traits_baseILj1024ES2_S2_S2_S2_fjLj1024EEEEELb0ELb1EEEvNS_9BwdParamsE:
	.zero		9472


//--------------------- .nv.shared._ZN10layer_norm13ln_bwd_kernelINS_13Kernel_traitsI13__nv_bfloat16S2_S2_S2_fjLj1024ELj1ELj4ELj1ELj16ENS_18Kernel_traits_baseILj1024ES2_S2_S2_S2_fjLj128EEEEELb1ELb0ELb1ELb1EEEvNS_9BwdParamsE --------------------------
	.section	.nv.shared._ZN10layer_norm13ln_bwd_kernelINS_13Kernel_traitsI13__nv_bfloat16S2_S2_S2_fjLj1024ELj1ELj4ELj1ELj16ENS_18Kernel_traits_baseILj1024ES2_S2_S2_S2_fjLj128EEEEELb1ELb0ELb1ELb1EEEvNS_9BwdParamsE,"aw",@nobits
	.sectionflags	@""
	.align	16
	.zero		1024


//--------------------- .nv.shared._ZN10layer_norm13ln_bwd_kernelINS_13Kernel_traitsI13__nv_bfloat16S2_S2_S2_fjLj1024ELj1ELj4ELj1ELj16ENS_18Kernel_traits_baseILj1024ES2_S2_S2_S2_fjLj128EEEEELb1ELb1ELb0ELb0EEEvNS_9BwdParamsE --------------------------
	.section	.nv.shared._ZN10layer_norm13ln_bwd_kernelINS_13Kernel_traitsI13__nv_bfloat16S2_S2_S2_fjLj1024ELj1ELj4ELj1ELj16ENS_18Kernel_traits_baseILj1024ES2_S2_S2_S2_fjLj128EEEEELb1ELb1ELb0ELb0EEEvNS_9BwdParamsE,"aw",@nobits
	.sectionflags	@""
	.align	16
	.zero		1024


//--------------------- .nv.shared._ZN10layer_norm13ln_bwd_kernelINS_13Kernel_traitsI13__nv_bfloat16S2_S2_S2_fjLj1024ELj1ELj4ELj1ELj16ENS_18Kernel_traits_baseILj1024ES2_S2_S2_S2_fjLj128EEEEELb1ELb1ELb0ELb1EEEvNS_9BwdParamsE --------------------------
	.section	.nv.shared._ZN10layer_norm13ln_bwd_kernelINS_13Kernel_traitsI13__nv_bfloat16S2_S2_S2_fjLj1024ELj1ELj4ELj1ELj16ENS_18Kernel_traits_baseILj1024ES2_S2_S2_S2_fjLj128EEEEELb1ELb1ELb0ELb1EEEvNS_9BwdParamsE,"aw",@nobits
	.sectionflags	@""
	.align	16
	.zero		1024


//--------------------- .nv.shared._ZN10layer_norm22ln_bwd_finalize_kernelINS_22Kernel_traits_finalizeILj1024E13__nv_bfloat16S2_S2_S2_fjLb1ELj1024ELj4ENS_18Kernel_traits_baseILj1024ES2_S2_S2_S2_fjLj1024EEEEELb1ELb0EEEvNS_9BwdParamsE --------------------------
	.section	.nv.shared._ZN10layer_norm22ln_bwd_finalize_kernelINS_22Kernel_traits_finalizeILj1024E13__nv_bfloat16S2_S2_S2_fjLb1ELj1024ELj4ENS_18Kernel_traits_baseILj1024ES2_S2_S2_S2_fjLj1024EEEEELb1ELb0EEEvNS_9BwdParamsE,"aw",@nobits
	.sectionflags	@""
	.align	16
.nv.shared._ZN10layer_norm22ln_bwd_finalize_kernelINS_22Kernel_traits_finalizeILj1024E13__nv_bfloat16S2_S2_S2_fjLb1ELj1024ELj4ENS_18Kernel_traits_baseILj1024ES2_S2_S2_S2_fjLj1024EEEEELb1ELb0EEEvNS_9BwdParamsE:
	.zero		13696


//--------------------- .nv.shared._ZN10layer_norm13ln_bwd_kernelINS_13Kernel_traitsI13__nv_bfloat16S2_S2_S2_fjLj1024ELj1ELj4ELj1ELj16ENS_18Kernel_traits_baseILj1024ES2_S2_S2_S2_fjLj128EEEEELb1ELb1ELb1ELb0EEEvNS_9BwdParamsE --------------------------
	.section	.nv.shared._ZN10layer_norm13ln_bwd_kernelINS_13Kernel_traitsI13__nv_bfloat16S2_S2_S2_fjLj1024ELj1ELj4ELj1ELj16ENS_18Kernel_traits_baseILj1024ES2_S2_S2_S2_fjLj128EEEEELb1ELb1ELb1ELb0EEEvNS_9BwdParamsE,"aw",@nobits
	.sectionflags	@""
	.align	16
	.zero		1024


//--------------------- .nv.shared._ZN10layer_norm22ln_bwd_finalize_kernelINS_22Kernel_traits_finalizeILj1024E13__nv_bfloat16S2_S2_S2_fjLb1ELj1024ELj4ENS_18Kernel_traits_baseILj1024ES2_S2_S2_S2_fjLj1024EEEEELb1ELb1EEEvNS_9BwdParamsE --------------------------
	.section	.nv.shared._ZN10layer_norm22ln_bwd_finalize_kernelINS_22Kernel_traits_finalizeILj1024E13__nv_bfloat16S2_S2_S2_fjLb1ELj1024ELj4ENS_18Kernel_traits_baseILj1024ES2_S2_S2_S2_fjLj1024EEEEELb1ELb1EEEvNS_9BwdParamsE,"aw",@nobits
	.sectionflags	@""
	.align	16
.nv.shared._ZN10layer_norm22ln_bwd_finalize_kernelINS_22Kernel_traits_finalizeILj1024E13__nv_bfloat16S2_S2_S2_fjLb1ELj1024ELj4ENS_18Kernel_traits_baseILj1024ES2_S2_S2_S2_fjLj1024EEEEELb1ELb1EEEvNS_9BwdParamsE:
	.zero		13696


//--------------------- .nv.shared._ZN10layer_norm13ln_bwd_kernelINS_13Kernel_traitsI13__nv_bfloat16S2_S2_S2_fjLj1024ELj1ELj4ELj1ELj16ENS_18Kernel_traits_baseILj1024ES2_S2_S2_S2_fjLj128EEEEELb1ELb1ELb1ELb1EEEvNS_9BwdParamsE --------------------------
	.section	.nv.shared._ZN10layer_norm13ln_bwd_kernelINS_13Kernel_traitsI13__nv_bfloat16S2_S2_S2_fjLj1024ELj1ELj4ELj1ELj16ENS_18Kernel_traits_baseILj1024ES2_S2_S2_S2_fjLj128EEEEELb1ELb1ELb1ELb1EEEvNS_9BwdParamsE,"aw",@nobits
	.sectionflags	@""
	.align	16
	.zero		1024


//--------------------- .nv.shared._ZN10layer_norm13ln_bwd_kernelINS_13Kernel_traitsI6__halfS2_S2_S2_fjLj1024ELj1ELj4ELj1ELj16ENS_18Kernel_traits_baseILj1024ES2_S2_S2_S2_fjLj128EEEEELb0ELb0ELb0ELb0EEEvNS_9BwdParamsE --------------------------
	.section	.nv.shared._ZN10layer_norm13ln_bwd_kernelINS_13Kernel_traitsI6__halfS2_S2_S2_fjLj1024ELj1ELj4ELj1ELj16ENS_18Kernel_traits_baseILj1024ES2_S2_S2_S2_fjLj128EEEEELb0ELb0ELb0ELb0EEEvNS_9BwdParamsE,"aw",@nobits
	.sectionflags	@""
	.align	16
	.zero		1024


//--------------------- .nv.shared._ZN10layer_norm13ln_bwd_kernelINS_13Kernel_traitsI6__halfS2_S2_S2_fjLj1024ELj1ELj4ELj1ELj16ENS_18Kernel_traits_baseILj1024ES2_S2_S2_S2_fjLj128EEEEELb0ELb0ELb0ELb1EEEvNS_9BwdParamsE --------------------------
	.section	.nv.shared._ZN10layer_norm13ln_bwd_kernelINS_13Kernel_traitsI6__halfS2_S2_S2_fjLj1024ELj1ELj4ELj1ELj16ENS_18Kernel_traits_baseILj1024ES2_S2_S2_S2_fjLj128EEEEELb0ELb0ELb0ELb1EEEvNS_9BwdParamsE,"aw",@nobits
	.sectionflags	@""
	.align	16
	.zero		1024


//--------------------- .nv.shared._ZN10layer_norm13ln_bwd_kernelINS_13Kernel_traitsI6__halfS2_S2_S2_fjLj1024ELj1ELj4ELj1ELj16ENS_18Kernel_traits_baseILj1024ES2_S2_S2_S2_fjLj128EEEEELb0ELb0ELb1ELb0EEEvNS_9BwdParamsE --------------------------
	.section	.nv.shared._ZN10layer_norm13ln_bwd_kernelINS_13Kernel_traitsI6__halfS2_S2_S2_fjLj1024ELj1ELj4ELj1ELj16ENS_18Kernel_traits_baseILj1024ES2_S2_S2_S2_fjLj128EEEEELb0ELb0ELb1ELb0EEEvNS_9BwdParamsE,"aw",@nobits
	.sectionflags	@""
	.align	16
	.zero		1024


//--------------------- .nv.shared._ZN10layer_norm13ln_bwd_kernelINS_13Kernel_traitsI6__halfS2_S2_S2_fjLj1024ELj1ELj4ELj1ELj16ENS_18Kernel_traits_baseILj1024ES2_S2_S2_S2_fjLj128EEEEELb0ELb0ELb1ELb1EEEvNS_9BwdParamsE --------------------------
	.section	.nv.shared._ZN10layer_norm13ln_bwd_kernelINS_13Kernel_traitsI6__halfS2_S2_S2_fjLj1024ELj1ELj4ELj1ELj16ENS_18Kernel_traits_baseILj1024ES2_S2_S2_S2_fjLj128EEEEELb0ELb0ELb1ELb1EEEvNS_9BwdParamsE,"aw",@nobits
	.sectionflags	@""
	.align	16
	.zero		1024


//--------------------- .nv.shared._ZN10layer_norm13ln_bwd_kernelINS_13Kernel_traitsI6__halfS2_S2_S2_fjLj1024ELj1ELj4ELj1ELj16ENS_18Kernel_traits_baseILj1024ES2_S2_S2_S2_fjLj128EEEEELb0ELb1ELb0ELb0EEEvNS_9BwdParamsE --------------------------
	.section	.nv.shared._ZN10layer_norm13ln_bwd_kernelINS_13Kernel_traitsI6__halfS2_S2_S2_fjLj1024ELj1ELj4ELj1ELj16ENS_18Kernel_traits_baseILj1024ES2_S2_S2_S2_fjLj128EEEEELb0ELb1ELb0ELb0EEEvNS_9BwdParamsE,"aw",@nobits
	.sectionflags	@""
	.align	16
	.zero		1024


//--------------------- .nv.shared._ZN10layer_norm13ln_bwd_kernelINS_13Kernel_traitsI6__halfS2_S2_S2_fjLj1024ELj1ELj4ELj1ELj16ENS_18Kernel_traits_baseILj1024ES2_S2_S2_S2_fjLj128EEEEELb0ELb1ELb0ELb1EEEvNS_9BwdParamsE --------------------------
	.section	.nv.shared._ZN10layer_norm13ln_bwd_kernelINS_13Kernel_traitsI6__halfS2_S2_S2_fjLj1024ELj1ELj4ELj1ELj16ENS_18Kernel_traits_baseILj1024ES2_S2_S2_S2_fjLj128EEEEELb0ELb1ELb0ELb1EEEvNS_9BwdParamsE,"aw",@nobits
	.sectionflags	@""
	.align	16
	.zero		1024


//--------------------- .nv.shared._ZN10layer_norm13ln_bwd_kernelINS_13Kernel_traitsI6__halfS2_S2_S2_fjLj1024ELj1ELj4ELj1ELj16ENS_18Kernel_traits_baseILj1024ES2_S2_S2_S2_fjLj128EEEEELb0ELb1ELb1ELb0EEEvNS_9BwdParamsE --------------------------
	.section	.nv.shared._ZN10layer_norm13ln_bwd_kernelINS_13Kernel_traitsI6__halfS2_S2_S2_fjLj1024ELj1ELj4ELj1ELj16ENS_18Kernel_traits_baseILj1024ES2_S2_S2_S2_fjLj128EEEEELb0ELb1ELb1ELb0EEEvNS_9BwdParamsE,"aw",@nobits
	.sectionflags	@""
	.align	16
	.zero		1024


//--------------------- .nv.shared._ZN10layer_norm13ln_bwd_kernelINS_13Kernel_traitsI6__halfS2_S2_S2_fjLj1024ELj1ELj4ELj1ELj16ENS_18Kernel_traits_baseILj1024ES2_S2_S2_S2_fjLj128EEEEELb0ELb1ELb1ELb1EEEvNS_9BwdParamsE --------------------------
	.section	.nv.shared._ZN10layer_norm13ln_bwd_kernelINS_13Kernel_traitsI6__halfS2_S2_S2_fjLj1024ELj1ELj4ELj1ELj16ENS_18Kernel_traits_baseILj1024ES2_S2_S2_S2_fjLj128EEEEELb0ELb1ELb1ELb1EEEvNS_9BwdParamsE,"aw",@nobits
	.sectionflags	@""
	.align	16
	.zero		1024


//--------------------- .nv.shared._ZN10layer_norm13ln_bwd_kernelINS_13Kernel_traitsI6__halfS2_S2_S2_fjLj1024ELj1ELj4ELj1ELj16ENS_18Kernel_traits_baseILj1024ES2_S2_S2_S2_fjLj128EEEEELb1ELb0ELb0ELb0EEEvNS_9BwdParamsE --------------------------
	.section	.nv.shared._ZN10layer_norm13ln_bwd_kernelINS_13Kernel_traitsI6__halfS2_S2_S2_fjLj1024ELj1ELj4ELj1ELj16ENS_18Kernel_traits_baseILj1024ES2_S2_S2_S2_fjLj128EEEEELb1ELb0ELb0ELb0EEEvNS_9BwdParamsE,"aw",@nobits
	.sectionflags	@""
	.align	16
	.zero		1024


//--------------------- .nv.shared._ZN10layer_norm13ln_bwd_kernelINS_13Kernel_traitsI6__halfS2_S2_S2_fjLj1024ELj1ELj4ELj1ELj16ENS_18Kernel_traits_baseILj1024ES2_S2_S2_S2_fjLj128EEEEELb1ELb0ELb0ELb1EEEvNS_9BwdParamsE --------------------------
	.section	.nv.shared._ZN10layer_norm13ln_bwd_kernelINS_13Kernel_traitsI6__halfS2_S2_S2_fjLj1024ELj1ELj4ELj1ELj16ENS_18Kernel_traits_baseILj1024ES2_S2_S2_S2_fjLj128EEEEELb1ELb0ELb0ELb1EEEvNS_9BwdParamsE,"aw",@nobits
	.sectionflags	@""
	.align	16
	.zero		1024


//--------------------- .nv.shared._ZN10layer_norm22ln_bwd_finalize_kernelINS_22Kernel_traits_finalizeILj1024E6__halfS2_S2_S2_fjLb0ELj1024ELj4ENS_18Kernel_traits_baseILj1024ES2_S2_S2_S2_fjLj1024EEEEELb0ELb0EEEvNS_9BwdParamsE --------------------------
	.section	.nv.shared._ZN10layer_norm22ln_bwd_finalize_kernelINS_22Kernel_traits_finalizeILj1024E6__halfS2_S2_S2_fjLb0ELj1024ELj4ENS_18Kernel_traits_baseILj1024ES2_S2_S2_S2_fjLj1024EEEEELb0ELb0EEEvNS_9BwdParamsE,"aw",@nobits
	.sectionflags	@""
	.align	16
.nv.shared._ZN10layer_norm22ln_bwd_finalize_kernelINS_22Kernel_traits_finalizeILj1024E6__halfS2_S2_S2_fjLb0ELj1024ELj4ENS_18Kernel_traits_baseILj1024ES2_S2_S2_S2_fjLj1024EEEEELb0ELb0EEEvNS_9BwdParamsE:
	.zero		9472


//--------------------- .nv.shared._ZN10layer_norm13ln_bwd_kernelINS_13Kernel_traitsI6__halfS2_S2_S2_fjLj1024ELj1ELj4ELj1ELj16ENS_18Kernel_traits_baseILj1024ES2_S2_S2_S2_fjLj128EEEEELb1ELb0ELb1ELb0EEEvNS_9BwdParamsE --------------------------
	.section	.nv.shared._ZN10layer_norm13ln_bwd_kernelINS_13Kernel_traitsI6__halfS2_S2_S2_fjLj1024ELj1ELj4ELj1ELj16ENS_18Kernel_traits_baseILj1024ES2_S2_S2_S2_fjLj128EEEEELb1ELb0ELb1ELb0EEEvNS_9BwdParamsE,"aw",@nobits
	.sectionflags	@""
	.align	16
	.zero		1024


//--------------------- .nv.shared._ZN10layer_norm22ln_bwd_finalize_kernelINS_22Kernel_traits_finalizeILj1024E6__halfS2_S2_S2_fjLb0ELj1024ELj4ENS_18Kernel_traits_baseILj1024ES2_S2_S2_S2_fjLj1024EEEEELb0ELb1EEEvNS_9BwdParamsE --------------------------
	.section	.nv.shared._ZN10layer_norm22ln_bwd_finalize_kernelINS_22Kernel_traits_finalizeILj1024E6__halfS2_S2_S2_fjLb0ELj1024ELj4ENS_18Kernel_traits_baseILj1024ES2_S2_S2_S2_fjLj1024EEEEELb0ELb1EEEvNS_9BwdParamsE,"aw",@nobits
	.sectionflags	@""
	.align	16
.nv.shared._ZN10layer_norm22ln_bwd_finalize_kernelINS_22Kernel_traits_finalizeILj1024E6__halfS2_S2_S2_fjLb0ELj1024ELj4ENS_18Kernel_traits_baseILj1024ES2_S2_S2_S2_fjLj1024EEEEELb0ELb1EEEvNS_9BwdParamsE:
	.zero		9472


//--------------------- .nv.shared._ZN10layer_norm13ln_bwd_kernelINS_13Kernel_traitsI6__halfS2_S2_S2_fjLj1024ELj1ELj4ELj1ELj16ENS_18Kernel_traits_baseILj1024ES2_S2_S2_S2_fjLj128EEEEELb1ELb0ELb1ELb1EEEvNS_9BwdParamsE --------------------------
	.section	.nv.shared._ZN10layer_norm13ln_bwd_kernelINS_13Kernel_traitsI6__halfS2_S2_S2_fjLj1024ELj1ELj4ELj1ELj16ENS_18Kernel_traits_baseILj1024ES2_S2_S2_S2_fjLj128EEEEELb1ELb0ELb1ELb1EEEvNS_9BwdParamsE,"aw",@nobits
	.sectionflags	@""
	.align	16
	.zero		1024


//--------------------- .nv.shared._ZN10layer_norm13ln_bwd_kernelINS_13Kernel_traitsI6__halfS2_S2_S2_fjLj1024ELj1ELj4ELj1ELj16ENS_18Kernel_traits_baseILj1024ES2_S2_S2_S2_fjLj128EEEEELb1ELb1ELb0ELb0EEEvNS_9BwdParamsE --------------------------
	.section	.nv.shared._ZN10layer_norm13ln_bwd_kernelINS_13Kernel_traitsI6__halfS2_S2_S2_fjLj1024ELj1ELj4ELj1ELj16ENS_18Kernel_traits_baseILj1024ES2_S2_S2_S2_fjLj128EEEEELb1ELb1ELb0ELb0EEEvNS_9BwdParamsE,"aw",@nobits
	.sectionflags	@""
	.align	16
	.zero		1024


//--------------------- .nv.shared._ZN10layer_norm13ln_bwd_kernelINS_13Kernel_traitsI6__halfS2_S2_S2_fjLj1024ELj1ELj4ELj1ELj16ENS_18Kernel_traits_baseILj1024ES2_S2_S2_S2_fjLj128EEEEELb1ELb1ELb0ELb1EEEvNS_9BwdParamsE --------------------------
	.section	.nv.shared._ZN10layer_norm13ln_bwd_kernelINS_13Kernel_traitsI6__halfS2_S2_S2_fjLj1024ELj1ELj4ELj1ELj16ENS_18Kernel_traits_baseILj1024ES2_S2_S2_S2_fjLj128EEEEELb1ELb1ELb0ELb1EEEvNS_9BwdParamsE,"aw",@nobits
	.sectionflags	@""
	.align	16
	.zero		1024


//--------------------- .nv.shared._ZN10layer_norm22ln_bwd_finalize_kernelINS_22Kernel_traits_finalizeILj1024E6__halfS2_S2_S2_fjLb1ELj1024ELj4ENS_18Kernel_traits_baseILj1024ES2_S2_S2_S2_fjLj1024EEEEELb1ELb0EEEvNS_9BwdParamsE --------------------------
	.section	.nv.shared._ZN10layer_norm22ln_bwd_finalize_kernelINS_22Kernel_traits_finalizeILj1024E6__halfS2_S2_S2_fjLb1ELj1024ELj4ENS_18Kernel_traits_baseILj1024ES2_S2_S2_S2_fjLj1024EEEEELb1ELb0EEEvNS_9BwdParamsE,"aw",@nobits
	.sectionflags	@""
	.align	16
.nv.shared._ZN10layer_norm22ln_bwd_finalize_kernelINS_22Kernel_traits_finalizeILj1024E6__halfS2_S2_S2_fjLb1ELj1024ELj4ENS_18Kernel_traits_baseILj1024ES2_S2_S2_S2_fjLj1024EEEEELb1ELb0EEEvNS_9BwdParamsE:
	.zero		13696


//--------------------- .nv.shared._ZN10layer_norm13ln_bwd_kernelINS_13Kernel_traitsI6__halfS2_S2_S2_fjLj1024ELj1ELj4ELj1ELj16ENS_18Kernel_traits_baseILj1024ES2_S2_S2_S2_fjLj128EEEEELb1ELb1ELb1ELb0EEEvNS_9BwdParamsE --------------------------
	.section	.nv.shared._ZN10layer_norm13ln_bwd_kernelINS_13Kernel_traitsI6__halfS2_S2_S2_fjLj1024ELj1ELj4ELj1ELj16ENS_18Kernel_traits_baseILj1024ES2_S2_S2_S2_fjLj128EEEEELb1ELb1ELb1ELb0EEEvNS_9BwdParamsE,"aw",@nobits
	.sectionflags	@""
	.align	16
	.zero		1024


//--------------------- .nv.shared._ZN10layer_norm22ln_bwd_finalize_kernelINS_22Kernel_traits_finalizeILj1024E6__halfS2_S2_S2_fjLb1ELj1024ELj4ENS_18Kernel_traits_baseILj1024ES2_S2_S2_S2_fjLj1024EEEEELb1ELb1EEEvNS_9BwdParamsE --------------------------
	.section	.nv.shared._ZN10layer_norm22ln_bwd_finalize_kernelINS_22Kernel_traits_finalizeILj1024E6__halfS2_S2_S2_fjLb1ELj1024ELj4ENS_18Kernel_traits_baseILj1024ES2_S2_S2_S2_fjLj1024EEEEELb1ELb1EEEvNS_9BwdParamsE,"aw",@nobits
	.sectionflags	@""
	.align	16
.nv.shared._ZN10layer_norm22ln_bwd_finalize_kernelINS_22Kernel_traits_finalizeILj1024E6__halfS2_S2_S2_fjLb1ELj1024ELj4ENS_18Kernel_traits_baseILj1024ES2_S2_S2_S2_fjLj1024EEEEELb1ELb1EEEvNS_9BwdParamsE:
	.zero		13696


//--------------------- .nv.shared._ZN10layer_norm13ln_bwd_kernelINS_13Kernel_traitsI6__halfS2_S2_S2_fjLj1024ELj1ELj4ELj1ELj16ENS_18Kernel_traits_baseILj1024ES2_S2_S2_S2_fjLj128EEEEELb1ELb1ELb1ELb1EEEvNS_9BwdParamsE --------------------------
	.section	.nv.shared._ZN10layer_norm13ln_bwd_kernelINS_13Kernel_traitsI6__halfS2_S2_S2_fjLj1024ELj1ELj4ELj1ELj16ENS_18Kernel_traits_baseILj1024ES2_S2_S2_S2_fjLj128EEEEELb1ELb1ELb1ELb1EEEvNS_9BwdParamsE,"aw",@nobits
	.sectionflags	@""
	.align	16
	.zero		1024


//--------------------- .nv.shared._ZN10layer_norm13ln_bwd_kernelINS_13Kernel_traitsIf13__nv_bfloat16S2_S2_fjLj1024ELj1ELj4ELj1ELj16ENS_18Kernel_traits_baseILj1024EfS2_S2_S2_fjLj128EEEEELb0ELb0ELb0ELb0EEEvNS_9BwdParamsE --------------------------
	.section	.nv.shared._ZN10layer_norm13ln_bwd_kernelINS_13Kernel_traitsIf13__nv_bfloat16S2_S2_fjLj1024ELj1ELj4ELj1ELj16ENS_18Kernel_traits_baseILj1024EfS2_S2_S2_fjLj128EEEEELb0ELb0ELb0ELb0EEEvNS_9BwdParamsE,"aw",@nobits
	.sectionflags	@""
	.align	16
	.zero		1024


//--------------------- .nv.shared._ZN10layer_norm13ln_bwd_kernelINS_13Kernel_traitsIf13__nv_bfloat16S2_S2_fjLj1024ELj1ELj4ELj1ELj16ENS_18Kernel_traits_baseILj1024EfS2_S2_S2_fjLj128EEEEELb0ELb0ELb0ELb1EEEvNS_9BwdParamsE --------------------------
	.section	.nv.shared._ZN10layer_norm13ln_bwd_kernelINS_13Kernel_traitsIf13__nv_bfloat16S2_S2_fjLj1024ELj1ELj4ELj1ELj16ENS_18Kernel_traits_baseILj1024EfS2_S2_S2_fjLj128EEEEELb0ELb0ELb0ELb1EEEvNS_9BwdParamsE,"aw",@nobits
	.sectionflags	@""
	.align	16
	.zero		1024


//--------------------- .nv.shared._ZN10layer_norm13ln_bwd_kernelINS_13Kernel_traitsIf13__nv_bfloat16S2_S2_fjLj1024ELj1ELj4ELj1ELj16ENS_18Kernel_traits_baseILj1024EfS2_S2_S2_fjLj128EEEEELb0ELb0ELb1ELb0EEEvNS_9BwdParamsE --------------------------
	.section	.nv.shared._ZN10layer_norm13ln_bwd_kernelINS_13Kernel_traitsIf13__nv_bfloat16S2_S2_fjLj1024ELj1ELj4ELj1ELj16ENS_18Kernel_traits_baseILj1024EfS2_S2_S2_fjLj128EEEEELb0ELb0ELb1ELb0EEEvNS_9BwdParamsE,"aw",@nobits
	.sectionflags	@""
	.align	16
	.zero		1024


//--------------------- .nv.shared._ZN10layer_norm13ln_bwd_kernelINS_13Kernel_traitsIf13__nv_bfloat16S2_S2_fjLj1024ELj1ELj4ELj1ELj16ENS_18Kernel_traits_baseILj1024EfS2_S2_S2_fjLj128EEEEELb0ELb0ELb1ELb1EEEvNS_9BwdParamsE --------------------------
	.section	.nv.shared._ZN10layer_norm13ln_bwd_kernelINS_13Kernel_traitsIf13__nv_bfloat16S2_S2_fjLj1024ELj1ELj4ELj1ELj16ENS_18Kernel_traits_baseILj1024EfS2_S2_S2_fjLj128EEEEELb0ELb0ELb1ELb1EEEvNS_9BwdParamsE,"aw",@nobits
	.sectionflags	@""
	.align	16
	.zero		1024


//--------------------- .nv.shared._ZN10layer_norm13ln_bwd_kernelINS_13Kernel_traitsIf13__nv_bfloat16S2_S2_fjLj1024ELj1ELj4ELj1ELj16ENS_18Kernel_traits_baseILj1024EfS2_S2_S2_fjLj128EEEEELb0ELb1ELb0ELb0EEEvNS_9BwdParamsE --------------------------
	.section	.nv.shared._ZN10layer_norm13ln_bwd_kernelINS_13Kernel_traitsIf13__nv_bfloat16S2_S2_fjLj1024ELj1ELj4ELj1ELj16ENS_18Kernel_traits_baseILj1024EfS2_S2_S2_fjLj128EEEEELb0ELb1ELb0ELb0EEEvNS_9BwdParamsE,"aw",@nobits
	.sectionflags	@""
	.align	16
	.zero		1024


//--------------------- .nv.shared._ZN10layer_norm13ln_bwd_kernelINS_13Kernel_traitsIf13__nv_bfloat16S2_S2_fjLj1024ELj1ELj4ELj1ELj16ENS_18Kernel_traits_baseILj1024EfS2_S2_S2_fjLj128EEEEELb0ELb1ELb0ELb1EEEvNS_9BwdParamsE --------------------------
	.section	.nv.shared._ZN10layer_norm13ln_bwd_kernelINS_13Kernel_traitsIf13__nv_bfloat16S2_S2_fjLj1024ELj1ELj4ELj1ELj16ENS_18Kernel_traits_baseILj1024EfS2_S2_S2_fjLj128EEEEELb0ELb1ELb0ELb1EEEvNS_9BwdParamsE,"aw",@nobits
	.sectionflags	@""
	.align	16
	.zero		1024


//--------------------- .nv.shared._ZN10layer_norm13ln_bwd_kernelINS_13Kernel_traitsIf13__nv_bfloat16S2_S2_fjLj1024ELj1ELj4ELj1ELj16ENS_18Kernel_traits_baseILj1024EfS2_S2_S2_fjLj128EEEEELb0ELb1ELb1ELb0EEEvNS_9BwdParamsE --------------------------
	.section	.nv.shared._ZN10layer_norm13ln_bwd_kernelINS_13Kernel_traitsIf13__nv_bfloat16S2_S2_fjLj1024ELj1ELj4ELj1ELj16ENS_18Kernel_traits_baseILj1024EfS2_S2_S2_fjLj128EEEEELb0ELb1ELb1ELb0EEEvNS_9BwdParamsE,"aw",@nobits
	.sectionflags	@""
	.align	16
	.zero		1024


//--------------------- .nv.shared._ZN10layer_norm13ln_bwd_kernelINS_13Kernel_traitsIf13__nv_bfloat16S2_S2_fjLj1024ELj1ELj4ELj1ELj16ENS_18Kernel_traits_baseILj1024EfS2_S2_S2_fjLj128EEEEELb0ELb1ELb1ELb1EEEvNS_9BwdParamsE --------------------------
	.section	.nv.shared._ZN10layer_norm13ln_bwd_kernelINS_13Kernel_traitsIf13__nv_bfloat16S2_S2_fjLj1024ELj1ELj4ELj1ELj16ENS_18Kernel_traits_baseILj1024EfS2_S2_S2_fjLj128EEEEELb0ELb1ELb1ELb1EEEvNS_9BwdParamsE,"aw",@nobits
	.sectionflags	@""
	.align	16
	.zero		1024


//--------------------- .nv.shared._ZN10layer_norm13ln_bwd_kernelINS_13Kernel_traitsIf13__nv_bfloat16S2_S2_fjLj1024ELj1ELj4ELj1ELj16ENS_18Kernel_traits_baseILj1024EfS2_S2_S2_fjLj128EEEEELb1ELb0ELb0ELb0EEEvNS_9BwdParamsE --------------------------
	.section	.nv.shared._ZN10layer_norm13ln_bwd_kernelINS_13Kernel_traitsIf13__nv_bfloat16S2_S2_fjLj1024ELj1ELj4ELj1ELj16ENS_18Kernel_traits_baseILj1024EfS2_S2_S2_fjLj128EEEEELb1ELb0ELb0ELb0EEEvNS_9BwdParamsE,"aw",@nobits
	.sectionflags	@""
	.align	16
	.zero		1024


//--------------------- .nv.shared._ZN10layer_norm13ln_bwd_kernelINS_13Kernel_traitsIf13__nv_bfloat16S2_S2_fjLj1024ELj1ELj4ELj1ELj16ENS_18Kernel_traits_baseILj1024EfS2_S2_S2_fjLj128EEEEELb1ELb0ELb0ELb1EEEvNS_9BwdParamsE --------------------------
	.section	.nv.shared._ZN10layer_norm13ln_bwd_kernelINS_13Kernel_traitsIf13__nv_bfloat16S2_S2_fjLj1024ELj1ELj4ELj1ELj16ENS_18Kernel_traits_baseILj1024EfS2_S2_S2_fjLj128EEEEELb1ELb0ELb0ELb1EEEvNS_9BwdParamsE,"aw",@nobits
	.sectionflags	@""
	.align	16
	.zero		1024


//--------------------- .nv.shared._ZN10layer_norm22ln_bwd_finalize_kernelINS_22Kernel_traits_finalizeILj1024Ef13__nv_bfloat16S2_S2_fjLb0ELj1024ELj4ENS_18Kernel_traits_baseILj1024EfS2_S2_S2_fjLj1024EEEEELb0ELb0EEEvNS_9BwdParamsE --------------------------
	.section	.nv.shared._ZN10layer_norm22ln_bwd_finalize_kernelINS_22Kernel_traits_finalizeILj1024Ef13__nv_bfloat16S2_S2_fjLb0ELj1024ELj4ENS_18Kernel_traits_baseILj1024EfS2_S2_S2_fjLj1024EEEEELb0ELb0EEEvNS_9BwdParamsE,"aw",@nobits
	.sectionflags	@""
	.align	16
.nv.shared._ZN10layer_norm22ln_bwd_finalize_kernelINS_22Kernel_traits_finalizeILj1024Ef13__nv_bfloat16S2_S2_fjLb0ELj1024ELj4ENS_18Kernel_traits_baseILj1024EfS2_S2_S2_fjLj1024EEEEELb0ELb0EEEvNS_9BwdParamsE:
	.zero		9472


//--------------------- .nv.shared._ZN10layer_norm13ln_bwd_kernelINS_13Kernel_traitsIf13__nv_bfloat16S2_S2_fjLj1024ELj1ELj4ELj1ELj16ENS_18Kernel_traits_baseILj1024EfS2_S2_S2_fjLj128EEEEELb1ELb0ELb1ELb0EEEvNS_9BwdParamsE --------------------------
	.section	.nv.shared._ZN10layer_norm13ln_bwd_kernelINS_13Kernel_traitsIf13__nv_bfloat16S2_S2_fjLj1024ELj1ELj4ELj1ELj16ENS_18Kernel_traits_baseILj1024EfS2_S2_S2_fjLj128EEEEELb1ELb0ELb1ELb0EEEvNS_9BwdParamsE,"aw",@nobits
	.sectionflags	@""
	.align	16
	.zero		1024


//--------------------- .nv.shared._ZN10layer_norm22ln_bwd_finalize_kernelINS_22Kernel_traits_finalizeILj1024Ef13__nv_bfloat16S2_S2_fjLb0ELj1024ELj4ENS_18Kernel_traits_baseILj1024EfS2_S2_S2_fjLj1024EEEEELb0ELb1EEEvNS_9BwdParamsE --------------------------
	.section	.nv.shared._ZN10layer_norm22ln_bwd_finalize_kernelINS_22Kernel_traits_finalizeILj1024Ef13__nv_bfloat16S2_S2_fjLb0ELj1024ELj4ENS_18Kernel_traits_baseILj1024EfS2_S2_S2_fjLj1024EEEEELb0ELb1EEEvNS_9BwdParamsE,"aw",@nobits
	.sectionflags	@""
	.align	16
.nv.shared._ZN10layer_norm22ln_bwd_finalize_kernelINS_22Kernel_traits_finalizeILj1024Ef13__nv_bfloat16S2_S2_fjLb0ELj1024ELj4ENS_18Kernel_traits_baseILj1024EfS2_S2_S2_fjLj1024EEEEELb0ELb1EEEvNS_9BwdParamsE:
	.zero		9472


//--------------------- .nv.shared._ZN10layer_norm13ln_bwd_kernelINS_13Kernel_traitsIf13__nv_bfloat16S2_S2_fjLj1024ELj1ELj4ELj1ELj16ENS_18Kernel_traits_baseILj1024EfS2_S2_S2_fjLj128EEEEELb1ELb0ELb1ELb1EEEvNS_9BwdParamsE --------------------------
	.section	.nv.shared._ZN10layer_norm13ln_bwd_kernelINS_13Kernel_traitsIf13__nv_bfloat16S2_S2_fjLj1024ELj1ELj4ELj1ELj16ENS_18Kernel_traits_baseILj1024EfS2_S2_S2_fjLj128EEEEELb1ELb0ELb1ELb1EEEvNS_9BwdParamsE,"aw",@nobits
	.sectionflags	@""
	.align	16
	.zero		1024


//--------------------- .nv.shared._ZN10layer_norm13ln_bwd_kernelINS_13Kernel_traitsIf13__nv_bfloat16S2_S2_fjLj1024ELj1ELj4ELj1ELj16ENS_18Kernel_traits_baseILj1024EfS2_S2_S2_fjLj128EEEEELb1ELb1ELb0ELb0EEEvNS_9BwdParamsE --------------------------
	.section	.nv.shared._ZN10layer_norm13ln_bwd_kernelINS_13Kernel_traitsIf13__nv_bfloat16S2_S2_fjLj1024ELj1ELj4ELj1ELj16ENS_18Kernel_traits_baseILj1024EfS2_S2_S2_fjLj128EEEEELb1ELb1ELb0ELb0EEEvNS_9BwdParamsE,"aw",@nobits
	.sectionflags	@""
	.align	16
	.zero		1024


//--------------------- .nv.shared._ZN10layer_norm13ln_bwd_kernelINS_13Kernel_traitsIf13__nv_bfloat16S2_S2_fjLj1024ELj1ELj4ELj1ELj16ENS_18Kernel_traits_baseILj1024EfS2_S2_S2_fjLj128EEEEELb1ELb1ELb0ELb1EEEvNS_9BwdParamsE --------------------------
	.section	.nv.shared._ZN10layer_norm13ln_bwd_kernelINS_13Kernel_traitsIf13__nv_bfloat16S2_S2_fjLj1024ELj1ELj4ELj1ELj16ENS_18Kernel_traits_baseILj1024EfS2_S2_S2_fjLj128EEEEELb1ELb1ELb0ELb1EEEvNS_9BwdParamsE,"aw",@nobits
	.sectionflags	@""
	.align	16
	.zero		1024


//--------------------- .nv.shared._ZN10layer_norm22ln_bwd_finalize_kernelINS_22Kernel_traits_finalizeILj1024Ef13__nv_bfloat16S2_S2_fjLb1ELj1024ELj4ENS_18Kernel_traits_baseILj1024EfS2_S2_S2_fjLj1024EEEEELb1ELb0EEEvNS_9BwdParamsE --------------------------
	.section	.nv.shared._ZN10layer_norm22ln_bwd_finalize_kernelINS_22Kernel_traits_finalizeILj1024Ef13__nv_bfloat16S2_S2_fjLb1ELj1024ELj4ENS_18Kernel_traits_baseILj1024EfS2_S2_S2_fjLj1024EEEEELb1ELb0EEEvNS_9BwdParamsE,"aw",@nobits
	.sectionflags	@""
	.align	16
.nv.shared._ZN10layer_norm22ln_bwd_finalize_kernelINS_22Kernel_traits_finalizeILj1024Ef13__nv_bfloat16S2_S2_fjLb1ELj1024ELj4ENS_18Kernel_traits_baseILj1024EfS2_S2_S2_fjLj1024EEEEELb1ELb0EEEvNS_9BwdParamsE:
	.zero		13696


//--------------------- .nv.shared._ZN10layer_norm13ln_bwd_kernelINS_13Kernel_traitsIf13__nv_bfloat16S2_S2_fjLj1024ELj1ELj4ELj1ELj16ENS_18Kernel_traits_baseILj1024EfS2_S2_S2_fjLj128EEEEELb1ELb1ELb1ELb0EEEvNS_9BwdParamsE --------------------------
	.section	.nv.shared._ZN10layer_norm13ln_bwd_kernelINS_13Kernel_traitsIf13__nv_bfloat16S2_S2_fjLj1024ELj1ELj4ELj1ELj16ENS_18Kernel_traits_baseILj1024EfS2_S2_S2_fjLj128EEEEELb1ELb1ELb1ELb0EEEvNS_9BwdParamsE,"aw",@nobits
	.sectionflags	@""
	.align	16
	.zero		1024


//--------------------- .nv.shared._ZN10layer_norm22ln_bwd_finalize_kernelINS_22Kernel_traits_finalizeILj1024Ef13__nv_bfloat16S2_S2_fjLb1ELj1024ELj4ENS_18Kernel_traits_baseILj1024EfS2_S2_S2_fjLj1024EEEEELb1ELb1EEEvNS_9BwdParamsE --------------------------
	.section	.nv.shared._ZN10layer_norm22ln_bwd_finalize_kernelINS_22Kernel_traits_finalizeILj1024Ef13__nv_bfloat16S2_S2_fjLb1ELj1024ELj4ENS_18Kernel_traits_baseILj1024EfS2_S2_S2_fjLj1024EEEEELb1ELb1EEEvNS_9BwdParamsE,"aw",@nobits
	.sectionflags	@""
	.align	16
.nv.shared._ZN10layer_norm22ln_bwd_finalize_kernelINS_22Kernel_traits_finalizeILj1024Ef13__nv_bfloat16S2_S2_fjLb1ELj1024ELj4ENS_18Kernel_traits_baseILj1024EfS2_S2_S2_fjLj1024EEEEELb1ELb1EEEvNS_9BwdParamsE:
	.zero		13696


//--------------------- .nv.shared._ZN10layer_norm13ln_bwd_kernelINS_13Kernel_traitsIf13__nv_bfloat16S2_S2_fjLj1024ELj1ELj4ELj1ELj16ENS_18Kernel_traits_baseILj1024EfS2_S2_S2_fjLj128EEEEELb1ELb1ELb1ELb1EEEvNS_9BwdParamsE --------------------------
	.section	.nv.shared._ZN10layer_norm13ln_bwd_kernelINS_13Kernel_traitsIf13__nv_bfloat16S2_S2_fjLj1024ELj1ELj4ELj1ELj16ENS_18Kernel_traits_baseILj1024EfS2_S2_S2_fjLj128EEEEELb1ELb1ELb1ELb1EEEvNS_9BwdParamsE,"aw",@nobits
	.sectionflags	@""
	.align	16
	.zero		1024


//--------------------- .nv.shared._ZN10layer_norm13ln_bwd_kernelINS_13Kernel_traitsI13__nv_bfloat16S2_fS2_fjLj1024ELj1ELj4ELj1ELj16ENS_18Kernel_traits_baseILj1024ES2_S2_fS2_fjLj128EEEEELb0ELb0ELb0ELb0EEEvNS_9BwdParamsE --------------------------
	.section	.nv.shared._ZN10layer_norm13ln_bwd_kernelINS_13Kernel_traitsI13__nv_bfloat16S2_fS2_fjLj1024ELj1ELj4ELj1ELj16ENS_18Kernel_traits_baseILj1024ES2_S2_fS2_fjLj128EEEEELb0ELb0ELb0ELb0EEEvNS_9BwdParamsE,"aw",@nobits
	.sectionflags	@""
	.align	16
	.zero		1024


//--------------------- .nv.shared._ZN10layer_norm13ln_bwd_kernelINS_13Kernel_traitsI13__nv_bfloat16S2_fS2_fjLj1024ELj1ELj4ELj1ELj16ENS_18Kernel_traits_baseILj1024ES2_S2_fS2_fjLj128EEEEELb0ELb0ELb0ELb1EEEvNS_9BwdParamsE --------------------------
	.section	.nv.shared._ZN10layer_norm13ln_bwd_kernelINS_13Kernel_traitsI13__nv_bfloat16S2_fS2_fjLj1024ELj1ELj4ELj1ELj16ENS_18Kernel_traits_baseILj1024ES2_S2_fS2_fjLj128EEEEELb0ELb0ELb0ELb1EEEvNS_9BwdParamsE,"aw",@nobits
	.sectionflags	@""
	.align	16
	.zero		1024


//--------------------- .nv.shared._ZN10layer_norm13ln_bwd_kernelINS_13Kernel_traitsI13__nv_bfloat16S2_fS2_fjLj1024ELj1ELj4ELj1ELj16ENS_18Kernel_traits_baseILj1024ES2_S2_fS2_fjLj128EEEEELb0ELb0ELb1ELb0EEEvNS_9BwdParamsE --------------------------
	.section	.nv.shared._ZN10layer_norm13ln_bwd_kernelINS_13Kernel_traitsI13__nv_bfloat16S2_fS2_fjLj1024ELj1ELj4ELj1ELj16ENS_18Kernel_traits_baseILj1024ES2_S2_fS2_fjLj128EEEEELb0ELb0ELb1ELb0EEEvNS_9BwdParamsE,"aw",@nobits
	.sectionflags	@""
	.align	16
	.zero		1024


//--------------------- .nv.shared._ZN10layer_norm13ln_bwd_kernelINS_13Kernel_traitsI13__nv_bfloat16S2_fS2_fjLj1024ELj1ELj4ELj1ELj16ENS_18Kernel_traits_baseILj1024ES2_S2_fS2_fjLj128EEEEELb0ELb0ELb1ELb1EEEvNS_9BwdParamsE --------------------------
	.section	.nv.shared._ZN10layer_norm13ln_bwd_kernelINS_13Kernel_traitsI13__nv_bfloat16S2_fS2_fjLj1024ELj1ELj4ELj1ELj16ENS_18Kernel_traits_baseILj1024ES2_S2_fS2_fjLj128EEEEELb0ELb0ELb1ELb1EEEvNS_9BwdParamsE,"aw",@nobits
	.sectionflags	@""
	.align	16
	.zero		1024


//--------------------- .nv.shared._ZN10layer_norm13ln_bwd_kernelINS_13Kernel_traitsI13__nv_bfloat16S2_fS2_fjLj1024ELj1ELj4ELj1ELj16ENS_18Kernel_traits_baseILj1024ES2_S2_fS2_fjLj128EEEEELb0ELb1ELb0ELb0EEEvNS_9BwdParamsE --------------------------
	.section	.nv.shared._ZN10layer_norm13ln_bwd_kernelINS_13Kernel_traitsI13__nv_bfloat16S2_fS2_fjLj1024ELj1ELj4ELj1ELj16ENS_18Kernel_traits_baseILj1024ES2_S2_fS2_fjLj128EEEEELb0ELb1ELb0ELb0EEEvNS_9BwdParamsE,"aw",@nobits
	.sectionflags	@""
	.align	16
	.zero		1024


//--------------------- .nv.shared._ZN10layer_norm13ln_bwd_kernelINS_13Kernel_traitsI13__nv_bfloat16S2_fS2_fjLj1024ELj1ELj4ELj1ELj16ENS_18Kernel_traits_baseILj1024ES2_S2_fS2_fjLj128EEEEELb0ELb1ELb0ELb1EEEvNS_9BwdParamsE --------------------------
	.section	.nv.shared._ZN10layer_norm13ln_bwd_kernelINS_13Kernel_traitsI13__nv_bfloat16S2_fS2_fjLj1024ELj1ELj4ELj1ELj16ENS_18Kernel_traits_baseILj1024ES2_S2_fS2_fjLj128EEEEELb0ELb1ELb0ELb1EEEvNS_9BwdParamsE,"aw",@nobits
	.sectionflags	@""
	.align	16
	.zero		1024


//--------------------- .nv.shared._ZN10layer_norm13ln_bwd_kernelINS_13Kernel_traitsI13__nv_bfloat16S2_fS2_fjLj1024ELj1ELj4ELj1ELj16ENS_18Kernel_traits_baseILj1024ES2_S2_fS2_fjLj128EEEEELb0ELb1ELb1ELb0EEEvNS_9BwdParamsE --------------------------
	.section	.nv.shared._ZN10layer_norm13ln_bwd_kernelINS_13Kernel_traitsI13__nv_bfloat16S2_fS2_fjLj1024ELj1ELj4ELj1ELj16ENS_18Kernel_traits_baseILj1024ES2_S2_fS2_fjLj128EEEEELb0ELb1ELb1ELb0EEEvNS_9BwdParamsE,"aw",@nobits
	.sectionflags	@""
	.align	16
	.zero		1024


//--------------------- .nv.shared._ZN10layer_norm13ln_bwd_kernelINS_13Kernel_traitsI13__nv_bfloat16S2_fS2_fjLj1024ELj1ELj4ELj1ELj16ENS_18Kernel_traits_baseILj1024ES2_S2_fS2_fjLj128EEEEELb0ELb1ELb1ELb1EEEvNS_9BwdParamsE --------------------------
	.section	.nv.shared._ZN10layer_norm13ln_bwd_kernelINS_13Kernel_traitsI13__nv_bfloat16S2_fS2_fjLj1024ELj1ELj4ELj1ELj16ENS_18Kernel_traits_baseILj1024ES2_S2_fS2_fjLj128EEEEELb0ELb1ELb1ELb1EEEvNS_9BwdParamsE,"aw",@nobits
	.sectionflags	@""
	.align	16
	.zero		1024


//--------------------- .nv.shared._ZN10layer_norm13ln_bwd_kernelINS_13Kernel_traitsI13__nv_bfloat16S2_fS2_fjLj1024ELj1ELj4ELj1ELj16ENS_18Kernel_traits_baseILj1024ES2_S2_fS2_fjLj128EEEEELb1ELb0ELb0ELb0EEEvNS_9BwdParamsE --------------------------
	.section	.nv.shared._ZN10layer_norm13ln_bwd_kernelINS_13Kernel_traitsI13__nv_bfloat16S2_fS2_fjLj1024ELj1ELj4ELj1ELj16ENS_18Kernel_traits_baseILj1024ES2_S2_fS2_fjLj128EEEEELb1ELb0ELb0ELb0EEEvNS_9BwdParamsE,"aw",@nobits
	.sectionflags	@""
	.align	16
	.zero		1024


//--------------------- .nv.shared._ZN10layer_norm13ln_bwd_kernelINS_13Kernel_traitsI13__nv_bfloat16S2_fS2_fjLj1024ELj1ELj4ELj1ELj16ENS_18Kernel_traits_baseILj1024ES2_S2_fS2_fjLj128EEEEELb1ELb0ELb0ELb1EEEvNS_9BwdParamsE --------------------------
	.section	.nv.shared._ZN10layer_norm13ln_bwd_kernelINS_13Kernel_traitsI13__nv_bfloat16S2_fS2_fjLj1024ELj1ELj4ELj1ELj16ENS_18Kernel_traits_baseILj1024ES2_S2_fS2_fjLj128EEEEELb1ELb0ELb0ELb1EEEvNS_9BwdParamsE,"aw",@nobits
	.sectionflags	@""
	.align	16
	.zero		1024


//--------------------- .nv.shared._ZN10layer_norm22ln_bwd_finalize_kernelINS_22Kernel_traits_finalizeILj1024E13__nv_bfloat16S2_fS2_fjLb0ELj1024ELj4ENS_18Kernel_traits_baseILj1024ES2_S2_fS2_fjLj1024EEEEELb0ELb0EEEvNS_9BwdParamsE --------------------------
	.section	.nv.shared._ZN10layer_norm22ln_bwd_finalize_kernelINS_22Kernel_traits_finalizeILj1024E13__nv_bfloat16S2_fS2_fjLb0ELj1024ELj4ENS_18Kernel_traits_baseILj1024ES2_S2_fS2_fjLj1024EEEEELb0ELb0EEEvNS_9BwdParamsE,"aw",@nobits
	.sectionflags	@""
	.align	16
.nv.shared._ZN10layer_norm22ln_bwd_finalize_kernelINS_22Kernel_traits_finalizeILj1024E13__nv_bfloat16S2_fS2_fjLb0ELj1024ELj4ENS_18Kernel_traits_baseILj1024ES2_S2_fS2_fjLj1024EEEEELb0ELb0EEEvNS_9BwdParamsE:
	.zero		9472


//--------------------- .nv.shared._ZN10layer_norm13ln_bwd_kernelINS_13Kernel_traitsI13__nv_bfloat16S2_fS2_fjLj1024ELj1ELj4ELj1ELj16ENS_18Kernel_traits_baseILj1024ES2_S2_fS2_fjLj128EEEEELb1ELb0ELb1ELb0EEEvNS_9BwdParamsE --------------------------
	.section	.nv.shared._ZN10layer_norm13ln_bwd_kernelINS_13Kernel_traitsI13__nv_bfloat16S2_fS2_fjLj1024ELj1ELj4ELj1ELj16ENS_18Kernel_traits_baseILj1024ES2_S2_fS2_fjLj128EEEEELb1ELb0ELb1ELb0EEEvNS_9BwdParamsE,"aw",@nobits
	.sectionflags	@""
	.align	16
	.zero		1024


//--------------------- .nv.shared._ZN10layer_norm22ln_bwd_finalize_kernelINS_22Kernel_traits_finalizeILj1024E13__nv_bfloat16S2_fS2_fjLb0ELj1024ELj4ENS_18Kernel_traits_baseILj1024ES2_S2_fS2_fjLj1024EEEEELb0ELb1EEEvNS_9BwdParamsE --------------------------
	.section	.nv.shared._ZN10layer_norm22ln_bwd_finalize_kernelINS_22Kernel_traits_finalizeILj1024E13__nv_bfloat16S2_fS2_fjLb0ELj1024ELj4ENS_18Kernel_traits_baseILj1024ES2_S2_fS2_fjLj1024EEEEELb0ELb1EEEvNS_9BwdParamsE,"aw",@nobits
	.sectionflags	@""
	.align	16
.nv.shared._ZN10layer_norm22ln_bwd_finalize_kernelINS_22Kernel_traits_finalizeILj1024E13__nv_bfloat16S2_fS2_fjLb0ELj1024ELj4ENS_18Kernel_traits_baseILj1024ES2_S2_fS2_fjLj1024EEEEELb0ELb1EEEvNS_9BwdParamsE:
	.zero		9472


//--------------------- .nv.shared._ZN10layer_norm13ln_bwd_kernelINS_13Kernel_traitsI13__nv_bfloat16S2_fS2_fjLj1024ELj1ELj4ELj1ELj16ENS_18Kernel_traits_baseILj1024ES2_S2_fS2_fjLj128EEEEELb1ELb0ELb1ELb1EEEvNS_9BwdParamsE --------------------------
	.section	.nv.shared._ZN10layer_norm13ln_bwd_kernelINS_13Kernel_traitsI13__nv_bfloat16S2_fS2_fjLj1024ELj1ELj4ELj1ELj16ENS_18Kernel_traits_baseILj1024ES2_S2_fS2_fjLj128EEEEELb1ELb0ELb1ELb1EEEvNS_9BwdParamsE,"aw",@nobits
	.sectionflags	@""
	.align	16
	.zero		1024


//--------------------- .nv.shared._ZN10layer_norm13ln_bwd_kernelINS_13Kernel_traitsI13__nv_bfloat16S2_fS2_fjLj1024ELj1ELj4ELj1ELj16ENS_18Kernel_traits_baseILj1024ES2_S2_fS2_fjLj128EEEEELb1ELb1ELb0ELb0EEEvNS_9BwdParamsE --------------------------
	.section	.nv.shared._ZN10layer_norm13ln_bwd_kernelINS_13Kernel_traitsI13__nv_bfloat16S2_fS2_fjLj1024ELj1ELj4ELj1ELj16ENS_18Kernel_traits_baseILj1024ES2_S2_fS2_fjLj128EEEEELb1ELb1ELb0ELb0EEEvNS_9BwdParamsE,"aw",@nobits
	.sectionflags	@""
	.align	16
	.zero		1024


//--------------------- .nv.shared._ZN10layer_norm13ln_bwd_kernelINS_13Kernel_traitsI13__nv_bfloat16S2_fS2_fjLj1024ELj1ELj4ELj1ELj16ENS_18Kernel_traits_baseILj1024ES2_S2_fS2_fjLj128EEEEELb1ELb1ELb0ELb1EEEvNS_9BwdParamsE --------------------------
	.section	.nv.shared._ZN10layer_norm13ln_bwd_kernelINS_13Kernel_traitsI13__nv_bfloat16S2_fS2_fjLj1024ELj1ELj4ELj1ELj16ENS_18Kernel_traits_baseILj1024ES2_S2_fS2_fjLj128EEEEELb1ELb1ELb0ELb1EEEvNS_9BwdParamsE,"aw",@nobits
	.sectionflags	@""
	.align	16
	.zero		1024


//--------------------- .nv.shared._ZN10layer_norm22ln_bwd_finalize_kernelINS_22Kernel_traits_finalizeILj1024E13__nv_bfloat16S2_fS2_fjLb1ELj1024ELj4ENS_18Kernel_traits_baseILj1024ES2_S2_fS2_fjLj1024EEEEELb1ELb0EEEvNS_9BwdParamsE --------------------------
	.section	.nv.shared._ZN10layer_norm22ln_bwd_finalize_kernelINS_22Kernel_traits_finalizeILj1024E13__nv_bfloat16S2_fS2_fjLb1ELj1024ELj4ENS_18Kernel_traits_baseILj1024ES2_S2_fS2_fjLj1024EEEEELb1ELb0EEEvNS_9BwdParamsE,"aw",@nobits
	.sectionflags	@""
	.align	16
.nv.shared._ZN10layer_norm22ln_bwd_finalize_kernelINS_22Kernel_traits_finalizeILj1024E13__nv_bfloat16S2_fS2_fjLb1ELj1024ELj4ENS_18Kernel_traits_baseILj1024ES2_S2_fS2_fjLj1024EEEEELb1ELb0EEEvNS_9BwdParamsE:
	.zero		13696


//--------------------- .nv.shared._ZN10layer_norm13ln_bwd_kernelINS_13Kernel_traitsI13__nv_bfloat16S2_fS2_fjLj1024ELj1ELj4ELj1ELj16ENS_18Kernel_traits_baseILj1024ES2_S2_fS2_fjLj128EEEEELb1ELb1ELb1ELb0EEEvNS_9BwdParamsE --------------------------
	.section	.nv.shared._ZN10layer_norm13ln_bwd_kernelINS_13Kernel_traitsI13__nv_bfloat16S2_fS2_fjLj1024ELj1ELj4ELj1ELj16ENS_18Kernel_traits_baseILj1024ES2_S2_fS2_fjLj128EEEEELb1ELb1ELb1ELb0EEEvNS_9BwdParamsE,"aw",@nobits
	.sectionflags	@""
	.align	16
	.zero		1024


//--------------------- .nv.shared._ZN10layer_norm22ln_bwd_finalize_kernelINS_22Kernel_traits_finalizeILj1024E13__nv_bfloat16S2_fS2_fjLb1ELj1024ELj4ENS_18Kernel_traits_baseILj1024ES2_S2_fS2_fjLj1024EEEEELb1ELb1EEEvNS_9BwdParamsE --------------------------
	.section	.nv.shared._ZN10layer_norm22ln_bwd_finalize_kernelINS_22Kernel_traits_finalizeILj1024E13__nv_bfloat16S2_fS2_fjLb1ELj1024ELj4ENS_18Kernel_traits_baseILj1024ES2_S2_fS2_fjLj1024EEEEELb1ELb1EEEvNS_9BwdParamsE,"aw",@nobits
	.sectionflags	@""
	.align	16
.nv.shared._ZN10layer_norm22ln_bwd_finalize_kernelINS_22Kernel_traits_finalizeILj1024E13__nv_bfloat16S2_fS2_fjLb1ELj1024ELj4ENS_18Kernel_traits_baseILj1024ES2_S2_fS2_fjLj1024EEEEELb1ELb1EEEvNS_9BwdParamsE:
	.zero		13696


//--------------------- .nv.shared._ZN10layer_norm13ln_bwd_kernelINS_13Kernel_traitsI13__nv_bfloat16S2_fS2_fjLj1024ELj1ELj4ELj1ELj16ENS_18Kernel_traits_baseILj1024ES2_S2_fS2_fjLj128EEEEELb1ELb1ELb1ELb1EEEvNS_9BwdParamsE --------------------------
	.section	.nv.shared._ZN10layer_norm13ln_bwd_kernelINS_13Kernel_traitsI13__nv_bfloat16S2_fS2_fjLj1024ELj1ELj4ELj1ELj16ENS_18Kernel_traits_baseILj1024ES2_S2_fS2_fjLj128EEEEELb1ELb1ELb1ELb1EEEvNS_9BwdParamsE,"aw",@nobits
	.sectionflags	@""
	.align	16
	.zero		1024


//--------------------- .nv.shared._ZN10layer_norm13ln_bwd_kernelINS_13Kernel_traitsIf13__nv_bfloat16fS2_fjLj1024ELj1ELj4ELj1ELj16ENS_18Kernel_traits_baseILj1024EfS2_fS2_fjLj128EEEEELb0ELb0ELb0ELb0EEEvNS_9BwdParamsE --------------------------
	.section	.nv.shared._ZN10layer_norm13ln_bwd_kernelINS_13Kernel_traitsIf13__nv_bfloat16fS2_fjLj1024ELj1ELj4ELj1ELj16ENS_18Kernel_traits_baseILj1024EfS2_fS2_fjLj128EEEEELb0ELb0ELb0ELb0EEEvNS_9BwdParamsE,"aw",@nobits
	.sectionflags	@""
	.align	16
	.zero		1024


//--------------------- .nv.shared._ZN10layer_norm13ln_bwd_kernelINS_13Kernel_traitsIf13__nv_bfloat16fS2_fjLj1024ELj1ELj4ELj1ELj16ENS_18Kernel_traits_baseILj1024EfS2_fS2_fjLj128EEEEELb0ELb0ELb0ELb1EEEvNS_9BwdParamsE --------------------------
	.section	.nv.shared._ZN10layer_norm13ln_bwd_kernelINS_13Kernel_traitsIf13__nv_bfloat16fS2_fjLj1024ELj1ELj4ELj1ELj16ENS_18Kernel_traits_baseILj1024EfS2_fS2_fjLj128EEEEELb0ELb0ELb0ELb1EEEvNS_9BwdParamsE,"aw",@nobits
	.sectionflags	@""
	.align	16
	.zero		1024


//--------------------- .nv.shared._ZN10layer_norm13ln_bwd_kernelINS_13Kernel_traitsIf13__nv_bfloat16fS2_fjLj1024ELj1ELj4ELj1ELj16ENS_18Kernel_traits_baseILj1024EfS2_fS2_fjLj128EEEEELb0ELb0ELb1ELb0EEEvNS_9BwdParamsE --------------------------
	.section	.nv.shared._ZN10layer_norm13ln_bwd_kernelINS_13Kernel_traitsIf13__nv_bfloat16fS2_fjLj1024ELj1ELj4ELj1ELj16ENS_18Kernel_traits_baseILj1024EfS2_fS2_fjLj128EEEEELb0ELb0ELb1ELb0EEEvNS_9BwdParamsE,"aw",@nobits
	.sectionflags	@""
	.align	16
	.zero		1024


//--------------------- .nv.shared._ZN10layer_norm13ln_bwd_kernelINS_13Kernel_traitsIf13__nv_bfloat16fS2_fjLj1024ELj1ELj4ELj1ELj16ENS_18Kernel_traits_baseILj1024EfS2_fS2_fjLj128EEEEELb0ELb0ELb1ELb1EEEvNS_9BwdParamsE --------------------------
	.section	.nv.shared._ZN10layer_norm13ln_bwd_kernelINS_13Kernel_traitsIf13__nv_bfloat16fS2_fjLj1024ELj1ELj4ELj1ELj16ENS_18Kernel_traits_baseILj1024EfS2_fS2_fjLj128EEEEELb0ELb0ELb1ELb1EEEvNS_9BwdParamsE,"aw",@nobits
	.sectionflags	@""
	.align	16
	.zero		1024


//--------------------- .nv.shared._ZN10layer_norm13ln_bwd_kernelINS_13Kernel_traitsIf13__nv_bfloat16fS2_fjLj1024ELj1ELj4ELj1ELj16ENS_18Kernel_traits_baseILj1024EfS2_fS2_fjLj128EEEEELb0ELb1ELb0ELb0EEEvNS_9BwdParamsE --------------------------
	.section	.nv.shared._ZN10layer_norm13ln_bwd_kernelINS_13Kernel_traitsIf13__nv_bfloat16fS2_fjLj1024ELj1ELj4ELj1ELj16ENS_18Kernel_traits_baseILj1024EfS2_fS2_fjLj128EEEEELb0ELb1ELb0ELb0EEEvNS_9BwdParamsE,"aw",@nobits
	.sectionflags	@""
	.align	16
	.zero		1024


//--------------------- .nv.shared._ZN10layer_norm13ln_bwd_kernelINS_13Kernel_traitsIf13__nv_bfloat16fS2_fjLj1024ELj1ELj4ELj1ELj16ENS_18Kernel_traits_baseILj1024EfS2_fS2_fjLj128EEEEELb0ELb1ELb0ELb1EEEvNS_9BwdParamsE --------------------------
	.section	.nv.shared._ZN10layer_norm13ln_bwd_kernelINS_13Kernel_traitsIf13__nv_bfloat16fS2_fjLj1024ELj1ELj4ELj1ELj16ENS_18Kernel_traits_baseILj1024EfS2_fS2_fjLj128EEEEELb0ELb1ELb0ELb1EEEvNS_9BwdParamsE,"aw",@nobits
	.sectionflags	@""
	.align	16
	.zero		1024


//--------------------- .nv.shared._ZN10layer_norm13ln_bwd_kernelINS_13Kernel_traitsIf13__nv_bfloat16fS2_fjLj1024ELj1ELj4ELj1ELj16ENS_18Kernel_traits_baseILj1024EfS2_fS2_fjLj128EEEEELb0ELb1ELb1ELb0EEEvNS_9BwdParamsE --------------------------
	.section	.nv.shared._ZN10layer_norm13ln_bwd_kernelINS_13Kernel_traitsIf13__nv_bfloat16fS2_fjLj1024ELj1ELj4ELj1ELj16ENS_18Kernel_traits_baseILj1024EfS2_fS2_fjLj128EEEEELb0ELb1ELb1ELb0EEEvNS_9BwdParamsE,"aw",@nobits
	.sectionflags	@""
	.align	16
	.zero		1024


//--------------------- .nv.shared._ZN10layer_norm13ln_bwd_kernelINS_13Kernel_traitsIf13__nv_bfloat16fS2_fjLj1024ELj1ELj4ELj1ELj16ENS_18Kernel_traits_baseILj1024EfS2_fS2_fjLj128EEEEELb0ELb1ELb1ELb1EEEvNS_9BwdParamsE --------------------------
	.section	.nv.shared._ZN10layer_norm13ln_bwd_kernelINS_13Kernel_traitsIf13__nv_bfloat16fS2_fjLj1024ELj1ELj4ELj1ELj16ENS_18Kernel_traits_baseILj1024EfS2_fS2_fjLj128EEEEELb0ELb1ELb1ELb1EEEvNS_9BwdParamsE,"aw",@nobits
	.sectionflags	@""
	.align	16
	.zero		1024


//--------------------- .nv.shared._ZN10layer_norm13ln_bwd_kernelINS_13Kernel_traitsIf13__nv_bfloat16fS2_fjLj1024ELj1ELj4ELj1ELj16ENS_18Kernel_traits_baseILj1024EfS2_fS2_fjLj128EEEEELb1ELb0ELb0ELb0EEEvNS_9BwdParamsE --------------------------
	.section	.nv.shared._ZN10layer_norm13ln_bwd_kernelINS_13Kernel_traitsIf13__nv_bfloat16fS2_fjLj1024ELj1ELj4ELj1ELj16ENS_18Kernel_traits_baseILj1024EfS2_fS2_fjLj128EEEEELb1ELb0ELb0ELb0EEEvNS_9BwdParamsE,"aw",@nobits
	.sectionflags	@""
	.align	16
	.zero		1024


//--------------------- .nv.shared._ZN10layer_norm13ln_bwd_kernelINS_13Kernel_traitsIf13__nv_bfloat16fS2_fjLj1024ELj1ELj4ELj1ELj16ENS_18Kernel_traits_baseILj1024EfS2_fS2_fjLj128EEEEELb1ELb0ELb0ELb1EEEvNS_9BwdParamsE --------------------------
	.section	.nv.shared._ZN10layer_norm13ln_bwd_kernelINS_13Kernel_traitsIf13__nv_bfloat16fS2_fjLj1024ELj1ELj4ELj1ELj16ENS_18Kernel_traits_baseILj1024EfS2_fS2_fjLj128EEEEELb1ELb0ELb0ELb1EEEvNS_9BwdParamsE,"aw",@nobits
	.sectionflags	@""
	.align	16
	.zero		1024


//--------------------- .nv.shared._ZN10layer_norm22ln_bwd_finalize_kernelINS_22Kernel_traits_finalizeILj1024Ef13__nv_bfloat16fS2_fjLb0ELj1024ELj4ENS_18Kernel_traits_baseILj1024EfS2_fS2_fjLj1024EEEEELb0ELb0EEEvNS_9BwdParamsE --------------------------
	.section	.nv.shared._ZN10layer_norm22ln_bwd_finalize_kernelINS_22Kernel_traits_finalizeILj1024Ef13__nv_bfloat16fS2_fjLb0ELj1024ELj4ENS_18Kernel_traits_baseILj1024EfS2_fS2_fjLj1024EEEEELb0ELb0EEEvNS_9BwdParamsE,"aw",@nobits
	.sectionflags	@""
	.align	16
.nv.shared._ZN10layer_norm22ln_bwd_finalize_kernelINS_22Kernel_traits_finalizeILj1024Ef13__nv_bfloat16fS2_fjLb0ELj1024ELj4ENS_18Kernel_traits_baseILj1024EfS2_fS2_fjLj1024EEEEELb0ELb0EEEvNS_9BwdParamsE:
	.zero		9472


//--------------------- .nv.shared._ZN10layer_norm13ln_bwd_kernelINS_13Kernel_traitsIf13__nv_bfloat16fS2_fjLj1024ELj1ELj4ELj1ELj16ENS_18Kernel_traits_baseILj1024EfS2_fS2_fjLj128EEEEELb1ELb0ELb1ELb0EEEvNS_9BwdParamsE --------------------------
	.section	.nv.shared._ZN10layer_norm13ln_bwd_kernelINS_13Kernel_traitsIf13__nv_bfloat16fS2_fjLj1024ELj1ELj4ELj1ELj16ENS_18Kernel_traits_baseILj1024EfS2_fS2_fjLj128EEEEELb1ELb0ELb1ELb0EEEvNS_9BwdParamsE,"aw",@nobits
	.sectionflags	@""
	.align	16
	.zero		1024


//--------------------- .nv.shared._ZN10layer_norm22ln_bwd_finalize_kernelINS_22Kernel_traits_finalizeILj1024Ef13__nv_bfloat16fS2_fjLb0ELj1024ELj4ENS_18Kernel_traits_baseILj1024EfS2_fS2_fjLj1024EEEEELb0ELb1EEEvNS_9BwdParamsE --------------------------
	.section	.nv.shared._ZN10layer_norm22ln_bwd_finalize_kernelINS_22Kernel_traits_finalizeILj1024Ef13__nv_bfloat16fS2_fjLb0ELj1024ELj4ENS_18Kernel_traits_baseILj1024EfS2_fS2_fjLj1024EEEEELb0ELb1EEEvNS_9BwdParamsE,"aw",@nobits
	.sectionflags	@""
	.align	16
.nv.shared._ZN10layer_norm22ln_bwd_finalize_kernelINS_22Kernel_traits_finalizeILj1024Ef13__nv_bfloat16fS2_fjLb0ELj1024ELj4ENS_18Kernel_traits_baseILj1024EfS2_fS2_fjLj1024EEEEELb0ELb1EEEvNS_9BwdParamsE:
	.zero		9472


//--------------------- .nv.shared._ZN10layer_norm13ln_bwd_kernelINS_13Kernel_traitsIf13__nv_bfloat16fS2_fjLj1024ELj1ELj4ELj1ELj16ENS_18Kernel_traits_baseILj1024EfS2_fS2_fjLj128EEEEELb1ELb0ELb1ELb1EEEvNS_9BwdParamsE --------------------------
	.section	.nv.shared._ZN10layer_norm13ln_bwd_kernelINS_13Kernel_traitsIf13__nv_bfloat16fS2_fjLj1024ELj1ELj4ELj1ELj16ENS_18Kernel_traits_baseILj1024EfS2_fS2_fjLj128EEEEELb1ELb0ELb1ELb1EEEvNS_9BwdParamsE,"aw",@nobits
	.sectionflags	@""
	.align	16
	.zero		1024


//--------------------- .nv.shared._ZN10layer_norm13ln_bwd_kernelINS_13Kernel_traitsIf13__nv_bfloat16fS2_fjLj1024ELj1ELj4ELj1ELj16ENS_18Kernel_traits_baseILj1024EfS2_fS2_fjLj128EEEEELb1ELb1ELb0ELb0EEEvNS_9BwdParamsE --------------------------
	.section	.nv.shared._ZN10layer_norm13ln_bwd_kernelINS_13Kernel_traitsIf13__nv_bfloat16fS2_fjLj1024ELj1ELj4ELj1ELj16ENS_18Kernel_traits_baseILj1024EfS2_fS2_fjLj128EEEEELb1ELb1ELb0ELb0EEEvNS_9BwdParamsE,"aw",@nobits
	.sectionflags	@""
	.align	16
	.zero		1024


//--------------------- .nv.shared._ZN10layer_norm13ln_bwd_kernelINS_13Kernel_traitsIf13__nv_bfloat16fS2_fjLj1024ELj1ELj4ELj1ELj16ENS_18Kernel_traits_baseILj1024EfS2_fS2_fjLj128EEEEELb1ELb1ELb0ELb1EEEvNS_9BwdParamsE --------------------------
	.section	.nv.shared._ZN10layer_norm13ln_bwd_kernelINS_13Kernel_traitsIf13__nv_bfloat16fS2_fjLj1024ELj1ELj4ELj1ELj16ENS_18Kernel_traits_baseILj1024EfS2_fS2_fjLj128EEEEELb1ELb1ELb0ELb1EEEvNS_9BwdParamsE,"aw",@nobits
	.sectionflags	@""
	.align	16
	.zero		1024


//--------------------- .nv.shared._ZN10layer_norm22ln_bwd_finalize_kernelINS_22Kernel_traits_finalizeILj1024Ef13__nv_bfloat16fS2_fjLb1ELj1024ELj4ENS_18Kernel_traits_baseILj1024EfS2_fS2_fjLj1024EEEEELb1ELb0EEEvNS_9BwdParamsE --------------------------
	.section	.nv.shared._ZN10layer_norm22ln_bwd_finalize_kernelINS_22Kernel_traits_finalizeILj1024Ef13__nv_bfloat16fS2_fjLb1ELj1024ELj4ENS_18Kernel_traits_baseILj1024EfS2_fS2_fjLj1024EEEEELb1ELb0EEEvNS_9BwdParamsE,"aw",@nobits
	.sectionflags	@""
	.align	16
.nv.shared._ZN10layer_norm22ln_bwd_finalize_kernelINS_22Kernel_traits_finalizeILj1024Ef13__nv_bfloat16fS2_fjLb1ELj1024ELj4ENS_18Kernel_traits_baseILj1024EfS2_fS2_fjLj1024EEEEELb1ELb0EEEvNS_9BwdParamsE:
	.zero		13696


//--------------------- .nv.shared._ZN10layer_norm13ln_bwd_kernelINS_13Kernel_traitsIf13__nv_bfloat16fS2_fjLj1024ELj1ELj4ELj1ELj16ENS_18Kernel_traits_baseILj1024EfS2_fS2_fjLj128EEEEELb1ELb1ELb1ELb0EEEvNS_9BwdParamsE --------------------------
	.section	.nv.shared._ZN10layer_norm13ln_bwd_kernelINS_13Kernel_traitsIf13__nv_bfloat16fS2_fjLj1024ELj1ELj4ELj1ELj16ENS_18Kernel_traits_baseILj1024EfS2_fS2_fjLj128EEEEELb1ELb1ELb1ELb0EEEvNS_9BwdParamsE,"aw",@nobits
	.sectionflags	@""
	.align	16
	.zero		1024


//--------------------- .nv.shared._ZN10layer_norm22ln_bwd_finalize_kernelINS_22Kernel_traits_finalizeILj1024Ef13__nv_bfloat16fS2_fjLb1ELj1024ELj4ENS_18Kernel_traits_baseILj1024EfS2_fS2_fjLj1024EEEEELb1ELb1EEEvNS_9BwdParamsE --------------------------
	.section	.nv.shared._ZN10layer_norm22ln_bwd_finalize_kernelINS_22Kernel_traits_finalizeILj1024Ef13__nv_bfloat16fS2_fjLb1ELj1024ELj4ENS_18Kernel_traits_baseILj1024EfS2_fS2_fjLj1024EEEEELb1ELb1EEEvNS_9BwdParamsE,"aw",@nobits
	.sectionflags	@""
	.align	16
.nv.shared._ZN10layer_norm22ln_bwd_finalize_kernelINS_22Kernel_traits_finalizeILj1024Ef13__nv_bfloat16fS2_fjLb1ELj1024ELj4ENS_18Kernel_traits_baseILj1024EfS2_fS2_fjLj1024EEEEELb1ELb1EEEvNS_9BwdParamsE:
	.zero		13696


//--------------------- .nv.shared._ZN10layer_norm13ln_bwd_kernelINS_13Kernel_traitsIf13__nv_bfloat16fS2_fjLj1024ELj1ELj4ELj1ELj16ENS_18Kernel_traits_baseILj1024EfS2_fS2_fjLj128EEEEELb1ELb1ELb1ELb1EEEvNS_9BwdParamsE --------------------------
	.section	.nv.shared._ZN10layer_norm13ln_bwd_kernelINS_13Kernel_traitsIf13__nv_bfloat16fS2_fjLj1024ELj1ELj4ELj1ELj16ENS_18Kernel_traits_baseILj1024EfS2_fS2_fjLj128EEEEELb1ELb1ELb1ELb1EEEvNS_9BwdParamsE,"aw",@nobits
	.sectionflags	@""
	.align	16
	.zero		1024


//--------------------- .nv.shared._ZN10layer_norm13ln_bwd_kernelINS_13Kernel_traitsIf6__halfS2_S2_fjLj1024ELj1ELj4ELj1ELj16ENS_18Kernel_traits_baseILj1024EfS2_S2_S2_fjLj128EEEEELb0ELb0ELb0ELb0EEEvNS_9BwdParamsE --------------------------
	.section	.nv.shared._ZN10layer_norm13ln_bwd_kernelINS_13Kernel_traitsIf6__halfS2_S2_fjLj1024ELj1ELj4ELj1ELj16ENS_18Kernel_traits_baseILj1024EfS2_S2_S2_fjLj128EEEEELb0ELb0ELb0ELb0EEEvNS_9BwdParamsE,"aw",@nobits
	.sectionflags	@""
	.align	16
	.zero		1024


//--------------------- .nv.shared._ZN10layer_norm13ln_bwd_kernelINS_13Kernel_traitsIf6__halfS2_S2_fjLj1024ELj1ELj4ELj1ELj16ENS_18Kernel_traits_baseILj1024EfS2_S2_S2_fjLj128EEEEELb0ELb0ELb0ELb1EEEvNS_9BwdParamsE --------------------------
	.section	.nv.shared._ZN10layer_norm13ln_bwd_kernelINS_13Kernel_traitsIf6__halfS2_S2_fjLj1024ELj1ELj4ELj1ELj16ENS_18Kernel_traits_baseILj1024EfS2_S2_S2_fjLj128EEEEELb0ELb0ELb0ELb1EEEvNS_9BwdParamsE,"aw",@nobits
	.sectionflags	@""
	.align	16
	.zero		1024


//--------------------- .nv.shared._ZN10layer_norm13ln_bwd_kernelINS_13Kernel_traitsIf6__halfS2_S2_fjLj1024ELj1ELj4ELj1ELj16ENS_18Kernel_traits_baseILj1024EfS2_S2_S2_fjLj128EEEEELb0ELb0ELb1ELb0EEEvNS_9BwdParamsE --------------------------
	.section	.nv.shared._ZN10layer_norm13ln_bwd_kernelINS_13Kernel_traitsIf6__halfS2_S2_fjLj1024ELj1ELj4ELj1ELj16ENS_18Kernel_traits_baseILj1024EfS2_S2_S2_fjLj128EEEEELb0ELb0ELb1ELb0EEEvNS_9BwdParamsE,"aw",@nobits
	.sectionflags	@""
	.align	16
	.zero		1024


//--------------------- .nv.shared._ZN10layer_norm13ln_bwd_kernelINS_13Kernel_traitsIf6__halfS2_S2_fjLj1024ELj1ELj4ELj1ELj16ENS_18Kernel_traits_baseILj1024EfS2_S2_S2_fjLj128EEEEELb0ELb0ELb1ELb1EEEvNS_9BwdParamsE --------------------------
	.section	.nv.shared._ZN10layer_norm13ln_bwd_kernelINS_13Kernel_traitsIf6__halfS2_S2_fjLj1024ELj1ELj4ELj1ELj16ENS_18Kernel_traits_baseILj1024EfS2_S2_S2_fjLj128EEEEELb0ELb0ELb1ELb1EEEvNS_9BwdParamsE,"aw",@nobits
	.sectionflags	@""
	.align	16
	.zero		1024


//--------------------- .nv.shared._ZN10layer_norm13ln_bwd_kernelINS_13Kernel_traitsIf6__halfS2_S2_fjLj1024ELj1ELj4ELj1ELj16ENS_18Kernel_traits_baseILj1024EfS2_S2_S2_fjLj128EEEEELb0ELb1ELb0ELb0EEEvNS_9BwdParamsE --------------------------
	.section	.nv.shared._ZN10layer_norm13ln_bwd_kernelINS_13Kernel_traitsIf6__halfS2_S2_fjLj1024ELj1ELj4ELj1ELj16ENS_18Kernel_traits_baseILj1024EfS2_S2_S2_fjLj128EEEEELb0ELb1ELb0ELb0EEEvNS_9BwdParamsE,"aw",@nobits
	.sectionflags	@""
	.align	16
	.zero		1024


//--------------------- .nv.shared._ZN10layer_norm13ln_bwd_kernelINS_13Kernel_traitsIf6__halfS2_S2_fjLj1024ELj1ELj4ELj1ELj16ENS_18Kernel_traits_baseILj1024EfS2_S2_S2_fjLj128EEEEELb0ELb1ELb0ELb1EEEvNS_9BwdParamsE --------------------------
	.section	.nv.shared._ZN10layer_norm13ln_bwd_kernelINS_13Kernel_traitsIf6__halfS2_S2_fjLj1024ELj1ELj4ELj1ELj16ENS_18Kernel_traits_baseILj1024EfS2_S2_S2_fjLj128EEEEELb0ELb1ELb0ELb1EEEvNS_9BwdParamsE,"aw",@nobits
	.sectionflags	@""
	.align	16
	.zero		1024


//--------------------- .nv.shared._ZN10layer_norm13ln_bwd_kernelINS_13Kernel_traitsIf6__halfS2_S2_fjLj1024ELj1ELj4ELj1ELj16ENS_18Kernel_traits_baseILj1024EfS2_S2_S2_fjLj128EEEEELb0ELb1ELb1ELb0EEEvNS_9BwdParamsE --------------------------
	.section	.nv.shared._ZN10layer_norm13ln_bwd_kernelINS_13Kernel_traitsIf6__halfS2_S2_fjLj1024ELj1ELj4ELj1ELj16ENS_18Kernel_traits_baseILj1024EfS2_S2_S2_fjLj128EEEEELb0ELb1ELb1ELb0EEEvNS_9BwdParamsE,"aw",@nobits
	.sectionflags	@""
	.align	16
	.zero		1024


//--------------------- .nv.shared._ZN10layer_norm13ln_bwd_kernelINS_13Kernel_traitsIf6__halfS2_S2_fjLj1024ELj1ELj4ELj1ELj16ENS_18Kernel_traits_baseILj1024EfS2_S2_S2_fjLj128EEEEELb0ELb1ELb1ELb1EEEvNS_9BwdParamsE --------------------------
	.section	.nv.shared._ZN10layer_norm13ln_bwd_kernelINS_13Kernel_traitsIf6__halfS2_S2_fjLj1024ELj1ELj4ELj1ELj16ENS_18Kernel_traits_baseILj1024EfS2_S2_S2_fjLj128EEEEELb0ELb1ELb1ELb1EEEvNS_9BwdParamsE,"aw",@nobits
	.sectionflags	@""
	.align	16
	.zero		1024


//--------------------- .nv.shared._ZN10layer_norm13ln_bwd_kernelINS_13Kernel_traitsIf6__halfS2_S2_fjLj1024ELj1ELj4ELj1ELj16ENS_18Kernel_traits_baseILj1024EfS2_S2_S2_fjLj128EEEEELb1ELb0ELb0ELb0EEEvNS_9BwdParamsE --------------------------
	.section	.nv.shared._ZN10layer_norm13ln_bwd_kernelINS_13Kernel_traitsIf6__halfS2_S2_fjLj1024ELj1ELj4ELj1ELj16ENS_18Kernel_traits_baseILj1024EfS2_S2_S2_fjLj128EEEEELb1ELb0ELb0ELb0EEEvNS_9BwdParamsE,"aw",@nobits
	.sectionflags	@""
	.align	16
	.zero		1024


//--------------------- .nv.shared._ZN10layer_norm13ln_bwd_kernelINS_13Kernel_traitsIf6__halfS2_S2_fjLj1024ELj1ELj4ELj1ELj16ENS_18Kernel_traits_baseILj1024EfS2_S2_S2_fjLj128EEEEELb1ELb0ELb0ELb1EEEvNS_9BwdParamsE --------------------------
	.section	.nv.shared._ZN10layer_norm13ln_bwd_kernelINS_13Kernel_traitsIf6__halfS2_S2_fjLj1024ELj1ELj4ELj1ELj16ENS_18Kernel_traits_baseILj1024EfS2_S2_S2_fjLj128EEEEELb1ELb0ELb0ELb1EEEvNS_9BwdParamsE,"aw",@nobits
	.sectionflags	@""
	.align	16
	.zero		1024


//--------------------- .nv.shared._ZN10layer_norm22ln_bwd_finalize_kernelINS_22Kernel_traits_finalizeILj1024Ef6__halfS2_S2_fjLb0ELj1024ELj4ENS_18Kernel_traits_baseILj1024EfS2_S2_S2_fjLj1024EEEEELb0ELb0EEEvNS_9BwdParamsE --------------------------
	.section	.nv.shared._ZN10layer_norm22ln_bwd_finalize_kernelINS_22Kernel_traits_finalizeILj1024Ef6__halfS2_S2_fjLb0ELj1024ELj4ENS_18Kernel_traits_baseILj1024EfS2_S2_S2_fjLj1024EEEEELb0ELb0EEEvNS_9BwdParamsE,"aw",@nobits
	.sectionflags	@""
	.align	16
.nv.shared._ZN10layer_norm22ln_bwd_finalize_kernelINS_22Kernel_traits_finalizeILj1024Ef6__halfS2_S2_fjLb0ELj1024ELj4ENS_18Kernel_traits_baseILj1024EfS2_S2_S2_fjLj1024EEEEELb0ELb0EEEvNS_9BwdParamsE:
	.zero		9472


//--------------------- .nv.shared._ZN10layer_norm13ln_bwd_kernelINS_13Kernel_traitsIf6__halfS2_S2_fjLj1024ELj1ELj4ELj1ELj16ENS_18Kernel_traits_baseILj1024EfS2_S2_S2_fjLj128EEEEELb1ELb0ELb1ELb0EEEvNS_9BwdParamsE --------------------------
	.section	.nv.shared._ZN10layer_norm13ln_bwd_kernelINS_13Kernel_traitsIf6__halfS2_S2_fjLj1024ELj1ELj4ELj1ELj16ENS_18Kernel_traits_baseILj1024EfS2_S2_S2_fjLj128EEEEELb1ELb0ELb1ELb0EEEvNS_9BwdParamsE,"aw",@nobits
	.sectionflags	@""
	.align	16
	.zero		1024


//--------------------- .nv.shared._ZN10layer_norm22ln_bwd_finalize_kernelINS_22Kernel_traits_finalizeILj1024Ef6__halfS2_S2_fjLb0ELj1024ELj4ENS_18Kernel_traits_baseILj1024EfS2_S2_S2_fjLj1024EEEEELb0ELb1EEEvNS_9BwdParamsE --------------------------
	.section	.nv.shared._ZN10layer_norm22ln_bwd_finalize_kernelINS_22Kernel_traits_finalizeILj1024Ef6__halfS2_S2_fjLb0ELj1024ELj4ENS_18Kernel_traits_baseILj1024EfS2_S2_S2_fjLj1024EEEEELb0ELb1EEEvNS_9BwdParamsE,"aw",@nobits
	.sectionflags	@""
	.align	16
.nv.shared._ZN10layer_norm22ln_bwd_finalize_kernelINS_22Kernel_traits_finalizeILj1024Ef6__halfS2_S2_fjLb0ELj1024ELj4ENS_18Kernel_traits_baseILj1024EfS2_S2_S2_fjLj1024EEEEELb0ELb1EEEvNS_9BwdParamsE:
	.zero		9472


//--------------------- .nv.shared._ZN10layer_norm13ln_bwd_kernelINS_13Kernel_traitsIf6__halfS2_S2_fjLj1024ELj1ELj4ELj1ELj16ENS_18Kernel_traits_baseILj1024EfS2_S2_S2_fjLj128EEEEELb1ELb0ELb1ELb1EEEvNS_9BwdParamsE --------------------------
	.section	.nv.shared._ZN10layer_norm13ln_bwd_kernelINS_13Kernel_traitsIf6__halfS2_S2_fjLj1024ELj1ELj4ELj1ELj16ENS_18Kernel_traits_baseILj1024EfS2_S2_S2_fjLj128EEEEELb1ELb0ELb1ELb1EEEvNS_9BwdParamsE,"aw",@nobits
	.sectionflags	@""
	.align	16
	.zero		1024


//--------------------- .nv.shared._ZN10layer_norm13ln_bwd_kernelINS_13Kernel_traitsIf6__halfS2_S2_fjLj1024ELj1ELj4ELj1ELj16ENS_18Kernel_traits_baseILj1024EfS2_S2_S2_fjLj128EEEEELb1ELb1ELb0ELb0EEEvNS_9BwdParamsE --------------------------
	.section	.nv.shared._ZN10layer_norm13ln_bwd_kernelINS_13Kernel_traitsIf6__halfS2_S2_fjLj1024ELj1ELj4ELj1ELj16ENS_18Kernel_traits_baseILj1024EfS2_S2_S2_fjLj128EEEEELb1ELb1ELb0ELb0EEEvNS_9BwdParamsE,"aw",@nobits
	.sectionflags	@""
	.align	16
	.zero		1024


//--------------------- .nv.shared._ZN10layer_norm13ln_bwd_kernelINS_13Kernel_traitsIf6__halfS2_S2_fjLj1024ELj1ELj4ELj1ELj16ENS_18Kernel_traits_baseILj1024EfS2_S2_S2_fjLj128EEEEELb1ELb1ELb0ELb1EEEvNS_9BwdParamsE --------------------------
	.section	.nv.shared._ZN10layer_norm13ln_bwd_kernelINS_13Kernel_traitsIf6__halfS2_S2_fjLj1024ELj1ELj4ELj1ELj16ENS_18Kernel_traits_baseILj1024EfS2_S2_S2_fjLj128EEEEELb1ELb1ELb0ELb1EEEvNS_9BwdParamsE,"aw",@nobits
	.sectionflags	@""
	.align	16
	.zero		1024


//--------------------- .nv.shared._ZN10layer_norm22ln_bwd_finalize_kernelINS_22Kernel_traits_finalizeILj1024Ef6__halfS2_S2_fjLb1ELj1024ELj4ENS_18Kernel_traits_baseILj1024EfS2_S2_S2_fjLj1024EEEEELb1ELb0EEEvNS_9BwdParamsE --------------------------
	.section	.nv.shared._ZN10layer_norm22ln_bwd_finalize_kernelINS_22Kernel_traits_finalizeILj1024Ef6__halfS2_S2_fjLb1ELj1024ELj4ENS_18Kernel_traits_baseILj1024EfS2_S2_S2_fjLj1024EEEEELb1ELb0EEEvNS_9BwdParamsE,"aw",@nobits
	.sectionflags	@""
	.align	16
.nv.shared._ZN10layer_norm22ln_bwd_finalize_kernelINS_22Kernel_traits_finalizeILj1024Ef6__halfS2_S2_fjLb1ELj1024ELj4ENS_18Kernel_traits_baseILj1024EfS2_S2_S2_fjLj1024EEEEELb1ELb0EEEvNS_9BwdParamsE:
	.zero		13696


//--------------------- .nv.shared._ZN10layer_norm13ln_bwd_kernelINS_13Kernel_traitsIf6__halfS2_S2_fjLj1024ELj1ELj4ELj1ELj16ENS_18Kernel_traits_baseILj1024EfS2_S2_S2_fjLj128EEEEELb1ELb1ELb1ELb0EEEvNS_9BwdParamsE --------------------------
	.section	.nv.shared._ZN10layer_norm13ln_bwd_kernelINS_13Kernel_traitsIf6__halfS2_S2_fjLj1024ELj1ELj4ELj1ELj16ENS_18Kernel_traits_baseILj1024EfS2_S2_S2_fjLj128EEEEELb1ELb1ELb1ELb0EEEvNS_9BwdParamsE,"aw",@nobits
	.sectionflags	@""
	.align	16
	.zero		1024


//--------------------- .nv.shared._ZN10layer_norm22ln_bwd_finalize_kernelINS_22Kernel_traits_finalizeILj1024Ef6__halfS2_S2_fjLb1ELj1024ELj4ENS_18Kernel_traits_baseILj1024EfS2_S2_S2_fjLj1024EEEEELb1ELb1EEEvNS_9BwdParamsE --------------------------
	.section	.nv.shared._ZN10layer_norm22ln_bwd_finalize_kernelINS_22Kernel_traits_finalizeILj1024Ef6__halfS2_S2_fjLb1ELj1024ELj4ENS_18Kernel_traits_baseILj1024EfS2_S2_S2_fjLj1024EEEEELb1ELb1EEEvNS_9BwdParamsE,"aw",@nobits
	.sectionflags	@""
	.align	16
.nv.shared._ZN10layer_norm22ln_bwd_finalize_kernelINS_22Kernel_traits_finalizeILj1024Ef6__halfS2_S2_fjLb1ELj1024ELj4ENS_18Kernel_traits_baseILj1024EfS2_S2_S2_fjLj1024EEEEELb1ELb1EEEvNS_9BwdParamsE:
	.zero		13696


//--------------------- .nv.shared._ZN10layer_norm13ln_bwd_kernelINS_13Kernel_traitsIf6__halfS2_S2_fjLj1024ELj1ELj4ELj1ELj16ENS_18Kernel_traits_baseILj1024EfS2_S2_S2_fjLj128EEEEELb1ELb1ELb1ELb1EEEvNS_9BwdParamsE --------------------------
	.section	.nv.shared._ZN10layer_norm13ln_bwd_kernelINS_13Kernel_traitsIf6__halfS2_S2_fjLj1024ELj1ELj4ELj1ELj16ENS_18Kernel_traits_baseILj1024EfS2_S2_S2_fjLj128EEEEELb1ELb1ELb1ELb1EEEvNS_9BwdParamsE,"aw",@nobits
	.sectionflags	@""
	.align	16
	.zero		1024


//--------------------- .nv.shared._ZN10layer_norm13ln_bwd_kernelINS_13Kernel_traitsI6__halfS2_fS2_fjLj1024ELj1ELj4ELj1ELj16ENS_18Kernel_traits_baseILj1024ES2_S2_fS2_fjLj128EEEEELb0ELb0ELb0ELb0EEEvNS_9BwdParamsE --------------------------
	.section	.nv.shared._ZN10layer_norm13ln_bwd_kernelINS_13Kernel_traitsI6__halfS2_fS2_fjLj1024ELj1ELj4ELj1ELj16ENS_18Kernel_traits_baseILj1024ES2_S2_fS2_fjLj128EEEEELb0ELb0ELb0ELb0EEEvNS_9BwdParamsE,"aw",@nobits
	.sectionflags	@""
	.align	16
	.zero		1024


//--------------------- .nv.shared._ZN10layer_norm13ln_bwd_kernelINS_13Kernel_traitsI6__halfS2_fS2_fjLj1024ELj1ELj4ELj1ELj16ENS_18Kernel_traits_baseILj1024ES2_S2_fS2_fjLj128EEEEELb0ELb0ELb0ELb1EEEvNS_9BwdParamsE --------------------------
	.section	.nv.shared._ZN10layer_norm13ln_bwd_kernelINS_13Kernel_traitsI6__halfS2_fS2_fjLj1024ELj1ELj4ELj1ELj16ENS_18Kernel_traits_baseILj1024ES2_S2_fS2_fjLj128EEEEELb0ELb0ELb0ELb1EEEvNS_9BwdParamsE,"aw",@nobits
	.sectionflags	@""
	.align	16
	.zero		1024


//--------------------- .nv.shared._ZN10layer_norm13ln_bwd_kernelINS_13Kernel_traitsI6__halfS2_fS2_fjLj1024ELj1ELj4ELj1ELj16ENS_18Kernel_traits_baseILj1024ES2_S2_fS2_fjLj128EEEEELb0ELb0ELb1ELb0EEEvNS_9BwdParamsE --------------------------
	.section	.nv.shared._ZN10layer_norm13ln_bwd_kernelINS_13Kernel_traitsI6__halfS2_fS2_fjLj1024ELj1ELj4ELj1ELj16ENS_18Kernel_traits_baseILj1024ES2_S2_fS2_fjLj128EEEEELb0ELb0ELb1ELb0EEEvNS_9BwdParamsE,"aw",@nobits
	.sectionflags	@""
	.align	16
	.zero		1024


//--------------------- .nv.shared._ZN10layer_norm13ln_bwd_kernelINS_13Kernel_traitsI6__halfS2_fS2_fjLj1024ELj1ELj4ELj1ELj16ENS_18Kernel_traits_baseILj1024ES2_S2_fS2_fjLj128EEEEELb0ELb0ELb1ELb1EEEvNS_9BwdParamsE --------------------------
	.section	.nv.shared._ZN10layer_norm13ln_bwd_kernelINS_13Kernel_traitsI6__halfS2_fS2_fjLj1024ELj1ELj4ELj1ELj16ENS_18Kernel_traits_baseILj1024ES2_S2_fS2_fjLj128EEEEELb0ELb0ELb1ELb1EEEvNS_9BwdParamsE,"aw",@nobits
	.sectionflags	@""
	.align	16
	.zero		1024


//--------------------- .nv.shared._ZN10layer_norm13ln_bwd_kernelINS_13Kernel_traitsI6__halfS2_fS2_fjLj1024ELj1ELj4ELj1ELj16ENS_18Kernel_traits_baseILj1024ES2_S2_fS2_fjLj128EEEEELb0ELb1ELb0ELb0EEEvNS_9BwdParamsE --------------------------
	.section	.nv.shared._ZN10layer_norm13ln_bwd_kernelINS_13Kernel_traitsI6__halfS2_fS2_fjLj1024ELj1ELj4ELj1ELj16ENS_18Kernel_traits_baseILj1024ES2_S2_fS2_fjLj128EEEEELb0ELb1ELb0ELb0EEEvNS_9BwdParamsE,"aw",@nobits
	.sectionflags	@""
	.align	16
	.zero		1024


//--------------------- .nv.shared._ZN10layer_norm13ln_bwd_kernelINS_13Kernel_traitsI6__halfS2_fS2_fjLj1024ELj1ELj4ELj1ELj16ENS_18Kernel_traits_baseILj1024ES2_S2_fS2_fjLj128EEEEELb0ELb1ELb0ELb1EEEvNS_9BwdParamsE --------------------------
	.section	.nv.shared._ZN10layer_norm13ln_bwd_kernelINS_13Kernel_traitsI6__halfS2_fS2_fjLj1024ELj1ELj4ELj1ELj16ENS_18Kernel_traits_baseILj1024ES2_S2_fS2_fjLj128EEEEELb0ELb1ELb0ELb1EEEvNS_9BwdParamsE,"aw",@nobits
	.sectionflags	@""
	.align	16
	.zero		1024


//--------------------- .nv.shared._ZN10layer_norm13ln_bwd_kernelINS_13Kernel_traitsI6__halfS2_fS2_fjLj1024ELj1ELj4ELj1ELj16ENS_18Kernel_traits_baseILj1024ES2_S2_fS2_fjLj128EEEEELb0ELb1ELb1ELb0EEEvNS_9BwdParamsE --------------------------
	.section	.nv.shared._ZN10layer_norm13ln_bwd_kernelINS_13Kernel_traitsI6__halfS2_fS2_fjLj1024ELj1ELj4ELj1ELj16ENS_18Kernel_traits_baseILj1024ES2_S2_fS2_fjLj128EEEEELb0ELb1ELb1ELb0EEEvNS_9BwdParamsE,"aw",@nobits
	.sectionflags	@""
	.align	16
	.zero		1024


//--------------------- .nv.shared._ZN10layer_norm13ln_bwd_kernelINS_13Kernel_traitsI6__halfS2_fS2_fjLj1024ELj1ELj4ELj1ELj16ENS_18Kernel_traits_baseILj1024ES2_S2_fS2_fjLj128EEEEELb0ELb1ELb1ELb1EEEvNS_9BwdParamsE --------------------------
	.section	.nv.shared._ZN10layer_norm13ln_bwd_kernelINS_13Kernel_traitsI6__halfS2_fS2_fjLj1024ELj1ELj4ELj1ELj16ENS_18Kernel_traits_baseILj1024ES2_S2_fS2_fjLj128EEEEELb0ELb1ELb1ELb1EEEvNS_9BwdParamsE,"aw",@nobits
	.sectionflags	@""
	.align	16
	.zero		1024


//--------------------- .nv.shared._ZN10layer_norm13ln_bwd_kernelINS_13Kernel_traitsI6__halfS2_fS2_fjLj1024ELj1ELj4ELj1ELj16ENS_18Kernel_traits_baseILj1024ES2_S2_fS2_fjLj128EEEEELb1ELb0ELb0ELb0EEEvNS_9BwdParamsE --------------------------
	.section	.nv.shared._ZN10layer_norm13ln_bwd_kernelINS_13Kernel_traitsI6__halfS2_fS2_fjLj1024ELj1ELj4ELj1ELj16ENS_18Kernel_traits_baseILj1024ES2_S2_fS2_fjLj128EEEEELb1ELb0ELb0ELb0EEEvNS_9BwdParamsE,"aw",@nobits
	.sectionflags	@""
	.align	16
	.zero		1024


//--------------------- .nv.shared._ZN10layer_norm13ln_bwd_kernelINS_13Kernel_traitsI6__halfS2_fS2_fjLj1024ELj1ELj4ELj1ELj16ENS_18Kernel_traits_baseILj1024ES2_S2_fS2_fjLj128EEEEELb1ELb0ELb0ELb1EEEvNS_9BwdParamsE --------------------------
	.section	.nv.shared._ZN10layer_norm13ln_bwd_kernelINS_13Kernel_traitsI6__halfS2_fS2_fjLj1024ELj1ELj4ELj1ELj16ENS_18Kernel_traits_baseILj1024ES2_S2_fS2_fjLj128EEEEELb1ELb0ELb0ELb1EEEvNS_9BwdParamsE,"aw",@nobits
	.sectionflags	@""
	.align	16
	.zero		1024


//--------------------- .nv.shared._ZN10layer_norm22ln_bwd_finalize_kernelINS_22Kernel_traits_finalizeILj1024E6__halfS2_fS2_fjLb0ELj1024ELj4ENS_18Kernel_traits_baseILj1024ES2_S2_fS2_fjLj1024EEEEELb0ELb0EEEvNS_9BwdParamsE --------------------------
	.section	.nv.shared._ZN10layer_norm22ln_bwd_finalize_kernelINS_22Kernel_traits_finalizeILj1024E6__halfS2_fS2_fjLb0ELj1024ELj4ENS_18Kernel_traits_baseILj1024ES2_S2_fS2_fjLj1024EEEEELb0ELb0EEEvNS_9BwdParamsE,"aw",@nobits
	.sectionflags	@""
	.align	16
.nv.shared._ZN10layer_norm22ln_bwd_finalize_kernelINS_22Kernel_traits_finalizeILj1024E6__halfS2_fS2_fjLb0ELj1024ELj4ENS_18Kernel_traits_baseILj1024ES2_S2_fS2_fjLj1024EEEEELb0ELb0EEEvNS_9BwdParamsE:
	.zero		9472


//--------------------- .nv.shared._ZN10layer_norm13ln_bwd_kernelINS_13Kernel_traitsI6__halfS2_fS2_fjLj1024ELj1ELj4ELj1ELj16ENS_18Kernel_traits_baseILj1024ES2_S2_fS2_fjLj128EEEEELb1ELb0ELb1ELb0EEEvNS_9BwdParamsE --------------------------
	.section	.nv.shared._ZN10layer_norm13ln_bwd_kernelINS_13Kernel_traitsI6__halfS2_fS2_fjLj1024ELj1ELj4ELj1ELj16ENS_18Kernel_traits_baseILj1024ES2_S2_fS2_fjLj128EEEEELb1ELb0ELb1ELb0EEEvNS_9BwdParamsE,"aw",@nobits
	.sectionflags	@""
	.align	16
	.zero		1024


//--------------------- .nv.shared._ZN10layer_norm22ln_bwd_finalize_kernelINS_22Kernel_traits_finalizeILj1024E6__halfS2_fS2_fjLb0ELj1024ELj4ENS_18Kernel_traits_baseILj1024ES2_S2_fS2_fjLj1024EEEEELb0ELb1EEEvNS_9BwdParamsE --------------------------
	.section	.nv.shared._ZN10layer_norm22ln_bwd_finalize_kernelINS_22Kernel_traits_finalizeILj1024E6__halfS2_fS2_fjLb0ELj1024ELj4ENS_18Kernel_traits_baseILj1024ES2_S2_fS2_fjLj1024EEEEELb0ELb1EEEvNS_9BwdParamsE,"aw",@nobits
	.sectionflags	@""
	.align	16
.nv.shared._ZN10layer_norm22ln_bwd_finalize_kernelINS_22Kernel_traits_finalizeILj1024E6__halfS2_fS2_fjLb0ELj1024ELj4ENS_18Kernel_traits_baseILj1024ES2_S2_fS2_fjLj1024EEEEELb0ELb1EEEvNS_9BwdParamsE:
	.zero		9472


//--------------------- .nv.shared._ZN10layer_norm13ln_bwd_kernelINS_13Kernel_traitsI6__halfS2_fS2_fjLj1024ELj1ELj4ELj1ELj16ENS_18Kernel_traits_baseILj1024ES2_S2_fS2_fjLj128EEEEELb1ELb0ELb1ELb1EEEvNS_9BwdParamsE --------------------------
	.section	.nv.shared._ZN10layer_norm13ln_bwd_kernelINS_13Kernel_traitsI6__halfS2_fS2_fjLj1024ELj1ELj4ELj1ELj16ENS_18Kernel_traits_baseILj1024ES2_S2_fS2_fjLj128EEEEELb1ELb0ELb1ELb1EEEvNS_9BwdParamsE,"aw",@nobits
	.sectionflags	@""
	.align	16
	.zero		1024


//--------------------- .nv.shared._ZN10layer_norm13ln_bwd_kernelINS_13Kernel_traitsI6__halfS2_fS2_fjLj1024ELj1ELj4ELj1ELj16ENS_18Kernel_traits_baseILj1024ES2_S2_fS2_fjLj128EEEEELb1ELb1ELb0ELb0EEEvNS_9BwdParamsE --------------------------
	.section	.nv.shared._ZN10layer_norm13ln_bwd_kernelINS_13Kernel_traitsI6__halfS2_fS2_fjLj1024ELj1ELj4ELj1ELj16ENS_18Kernel_traits_baseILj1024ES2_S2_fS2_fjLj128EEEEELb1ELb1ELb0ELb0EEEvNS_9BwdParamsE,"aw",@nobits
	.sectionflags	@""
	.align	16
	.zero		1024


//--------------------- .nv.shared._ZN10layer_norm13ln_bwd_kernelINS_13Kernel_traitsI6__halfS2_fS2_fjLj1024ELj1ELj4ELj1ELj16ENS_18Kernel_traits_baseILj1024ES2_S2_fS2_fjLj128EEEEELb1ELb1ELb0ELb1EEEvNS_9BwdParamsE --------------------------
	.section	.nv.shared._ZN10layer_norm13ln_bwd_kernelINS_13Kernel_traitsI6__halfS2_fS2_fjLj1024ELj1ELj4ELj1ELj16ENS_18Kernel_traits_baseILj1024ES2_S2_fS2_fjLj128EEEEELb1ELb1ELb0ELb1EEEvNS_9BwdParamsE,"aw",@nobits
	.sectionflags	@""
	.align	16
	.zero		1024


//--------------------- .nv.shared._ZN10layer_norm22ln_bwd_finalize_kernelINS_22Kernel_traits_finalizeILj1024E6__halfS2_fS2_fjLb1ELj1024ELj4ENS_18Kernel_traits_baseILj1024ES2_S2_fS2_fjLj1024EEEEELb1ELb0EEEvNS_9BwdParamsE --------------------------
	.section	.nv.shared._ZN10layer_norm22ln_bwd_finalize_kernelINS_22Kernel_traits_finalizeILj1024E6__halfS2_fS2_fjLb1ELj1024ELj4ENS_18Kernel_traits_baseILj1024ES2_S2_fS2_fjLj1024EEEEELb1ELb0EEEvNS_9BwdParamsE,"aw",@nobits
	.sectionflags	@""
	.align	16
.nv.shared._ZN10layer_norm22ln_bwd_finalize_kernelINS_22Kernel_traits_finalizeILj1024E6__halfS2_fS2_fjLb1ELj1024ELj4ENS_18Kernel_traits_baseILj1024ES2_S2_fS2_fjLj1024EEEEELb1ELb0EEEvNS_9BwdParamsE:
	.zero		13696


//--------------------- .nv.shared._ZN10layer_norm13ln_bwd_kernelINS_13Kernel_traitsI6__halfS2_fS2_fjLj1024ELj1ELj4ELj1ELj16ENS_18Kernel_traits_baseILj1024ES2_S2_fS2_fjLj128EEEEELb1ELb1ELb1ELb0EEEvNS_9BwdParamsE --------------------------
	.section	.nv.shared._ZN10layer_norm13ln_bwd_kernelINS_13Kernel_traitsI6__halfS2_fS2_fjLj1024ELj1ELj4ELj1ELj16ENS_18Kernel_traits_baseILj1024ES2_S2_fS2_fjLj128EEEEELb1ELb1ELb1ELb0EEEvNS_9BwdParamsE,"aw",@nobits
	.sectionflags	@""
	.align	16
	.zero		1024


//--------------------- .nv.shared._ZN10layer_norm22ln_bwd_finalize_kernelINS_22Kernel_traits_finalizeILj1024E6__halfS2_fS2_fjLb1ELj1024ELj4ENS_18Kernel_traits_baseILj1024ES2_S2_fS2_fjLj1024EEEEELb1ELb1EEEvNS_9BwdParamsE --------------------------
	.section	.nv.shared._ZN10layer_norm22ln_bwd_finalize_kernelINS_22Kernel_traits_finalizeILj1024E6__halfS2_fS2_fjLb1ELj1024ELj4ENS_18Kernel_traits_baseILj1024ES2_S2_fS2_fjLj1024EEEEELb1ELb1EEEvNS_9BwdParamsE,"aw",@nobits
	.sectionflags	@""
	.align	16
.nv.shared._ZN10layer_norm22ln_bwd_finalize_kernelINS_22Kernel_traits_finalizeILj1024E6__halfS2_fS2_fjLb1ELj1024ELj4ENS_18Kernel_traits_baseILj1024ES2_S2_fS2_fjLj1024EEEEELb1ELb1EEEvNS_9BwdParamsE:
	.zero		13696


//--------------------- .nv.shared._ZN10layer_norm13ln_bwd_kernelINS_13Kernel_traitsI6__halfS2_fS2_fjLj1024ELj1ELj4ELj1ELj16ENS_18Kernel_traits_baseILj1024ES2_S2_fS2_fjLj128EEEEELb1ELb1ELb1ELb1EEEvNS_9BwdParamsE --------------------------
	.section	.nv.shared._ZN10layer_norm13ln_bwd_kernelINS_13Kernel_traitsI6__halfS2_fS2_fjLj1024ELj1ELj4ELj1ELj16ENS_18Kernel_traits_baseILj1024ES2_S2_fS2_fjLj128EEEEELb1ELb1ELb1ELb1EEEvNS_9BwdParamsE,"aw",@nobits
	.sectionflags	@""
	.align	16
	.zero		1024


//--------------------- .nv.shared._ZN10layer_norm13ln_bwd_kernelINS_13Kernel_traitsIf6__halffS2_fjLj1024ELj1ELj4ELj1ELj16ENS_18Kernel_traits_baseILj1024EfS2_fS2_fjLj128EEEEELb0ELb0ELb0ELb0EEEvNS_9BwdParamsE --------------------------
	.section	.nv.shared._ZN10layer_norm13ln_bwd_kernelINS_13Kernel_traitsIf6__halffS2_fjLj1024ELj1ELj4ELj1ELj16ENS_18Kernel_traits_baseILj1024EfS2_fS2_fjLj128EEEEELb0ELb0ELb0ELb0EEEvNS_9BwdParamsE,"aw",@nobits
	.sectionflags	@""
	.align	16
	.zero		1024


//--------------------- .nv.shared._ZN10layer_norm13ln_bwd_kernelINS_13Kernel_traitsIf6__halffS2_fjLj1024ELj1ELj4ELj1ELj16ENS_18Kernel_traits_baseILj1024EfS2_fS2_fjLj128EEEEELb0ELb0ELb0ELb1EEEvNS_9BwdParamsE --------------------------
	.section	.nv.shared._ZN10layer_norm13ln_bwd_kernelINS_13Kernel_traitsIf6__halffS2_fjLj1024ELj1ELj4ELj1ELj16ENS_18Kernel_traits_baseILj1024EfS2_fS2_fjLj128EEEEELb0ELb0ELb0ELb1EEEvNS_9BwdParamsE,"aw",@nobits
	.sectionflags	@""
	.align	16
	.zero		1024


//--------------------- .nv.shared._ZN10layer_norm13ln_bwd_kernelINS_13Kernel_traitsIf6__halffS2_fjLj1024ELj1ELj4ELj1ELj16ENS_18Kernel_traits_baseILj1024EfS2_fS2_fjLj128EEEEELb0ELb0ELb1ELb0EEEvNS_9BwdParamsE --------------------------
	.section	.nv.shared._ZN10layer_norm13ln_bwd_kernelINS_13Kernel_traitsIf6__halffS2_fjLj1024ELj1ELj4ELj1ELj16ENS_18Kernel_traits_baseILj1024EfS2_fS2_fjLj128EEEEELb0ELb0ELb1ELb0EEEvNS_9BwdParamsE,"aw",@nobits
	.sectionflags	@""
	.align	16
	.zero		1024


//--------------------- .nv.shared._ZN10layer_norm13ln_bwd_kernelINS_13Kernel_traitsIf6__halffS2_fjLj1024ELj1ELj4ELj1ELj16ENS_18Kernel_traits_baseILj1024EfS2_fS2_fjLj128EEEEELb0ELb0ELb1ELb1EEEvNS_9BwdParamsE --------------------------
	.section	.nv.shared._ZN10layer_norm13ln_bwd_kernelINS_13Kernel_traitsIf6__halffS2_fjLj1024ELj1ELj4ELj1ELj16ENS_18Kernel_traits_baseILj1024EfS2_fS2_fjLj128EEEEELb0ELb0ELb1ELb1EEEvNS_9BwdParamsE,"aw",@nobits
	.sectionflags	@""
	.align	16
	.zero		1024


//--------------------- .nv.shared._ZN10layer_norm13ln_bwd_kernelINS_13Kernel_traitsIf6__halffS2_fjLj1024ELj1ELj4ELj1ELj16ENS_18Kernel_traits_baseILj1024EfS2_fS2_fjLj128EEEEELb0ELb1ELb0ELb0EEEvNS_9BwdParamsE --------------------------
	.section	.nv.shared._ZN10layer_norm13ln_bwd_kernelINS_13Kernel_traitsIf6__halffS2_fjLj1024ELj1ELj4ELj1ELj16ENS_18Kernel_traits_baseILj1024EfS2_fS2_fjLj128EEEEELb0ELb1ELb0ELb0EEEvNS_9BwdParamsE,"aw",@nobits
	.sectionflags	@""
	.align	16
	.zero		1024


//--------------------- .nv.shared._ZN10layer_norm13ln_bwd_kernelINS_13Kernel_traitsIf6__halffS2_fjLj1024ELj1ELj4ELj1ELj16ENS_18Kernel_traits_baseILj1024EfS2_fS2_fjLj128EEEEELb0ELb1ELb0ELb1EEEvNS_9BwdParamsE --------------------------
	.section	.nv.shared._ZN10layer_norm13ln_bwd_kernelINS_13Kernel_traitsIf6__halffS2_fjLj1024ELj1ELj4ELj1ELj16ENS_18Kernel_traits_baseILj1024EfS2_fS2_fjLj128EEEEELb0ELb1ELb0ELb1EEEvNS_9BwdParamsE,"aw",@nobits
	.sectionflags	@""
	.align	16
	.zero		1024


//--------------------- .nv.shared._ZN10layer_norm13ln_bwd_kernelINS_13Kernel_traitsIf6__halffS2_fjLj1024ELj1ELj4ELj1ELj16ENS_18Kernel_traits_baseILj1024EfS2_fS2_fjLj128EEEEELb0ELb1ELb1ELb0EEEvNS_9BwdParamsE --------------------------
	.section	.nv.shared._ZN10layer_norm13ln_bwd_kernelINS_13Kernel_traitsIf6__halffS2_fjLj1024ELj1ELj4ELj1ELj16ENS_18Kernel_traits_baseILj1024EfS2_fS2_fjLj128EEEEELb0ELb1ELb1ELb0EEEvNS_9BwdParamsE,"aw",@nobits
	.sectionflags	@""
	.align	16
	.zero		1024


//--------------------- .nv.shared._ZN10layer_norm13ln_bwd_kernelINS_13Kernel_traitsIf6__halffS2_fjLj1024ELj1ELj4ELj1ELj16ENS_18Kernel_traits_baseILj1024EfS2_fS2_fjLj128EEEEELb0ELb1ELb1ELb1EEEvNS_9BwdParamsE --------------------------
	.section	.nv.shared._ZN10layer_norm13ln_bwd_kernelINS_13Kernel_traitsIf6__halffS2_fjLj1024ELj1ELj4ELj1ELj16ENS_18Kernel_traits_baseILj1024EfS2_fS2_fjLj128EEEEELb0ELb1ELb1ELb1EEEvNS_9BwdParamsE,"aw",@nobits
	.sectionflags	@""
	.align	16
	.zero		1024


//--------------------- .nv.shared._ZN10layer_norm13ln_bwd_kernelINS_13Kernel_traitsIf6__halffS2_fjLj1024ELj1ELj4ELj1ELj16ENS_18Kernel_traits_baseILj1024EfS2_fS2_fjLj128EEEEELb1ELb0ELb0ELb0EEEvNS_9BwdParamsE --------------------------
	.section	.nv.shared._ZN10layer_norm13ln_bwd_kernelINS_13Kernel_traitsIf6__halffS2_fjLj1024ELj1ELj4ELj1ELj16ENS_18Kernel_traits_baseILj1024EfS2_fS2_fjLj128EEEEELb1ELb0ELb0ELb0EEEvNS_9BwdParamsE,"aw",@nobits
	.sectionflags	@""
	.align	16
	.zero		1024


//--------------------- .nv.shared._ZN10layer_norm13ln_bwd_kernelINS_13Kernel_traitsIf6__halffS2_fjLj1024ELj1ELj4ELj1ELj16ENS_18Kernel_traits_baseILj1024EfS2_fS2_fjLj128EEEEELb1ELb0ELb0ELb1EEEvNS_9BwdParamsE --------------------------
	.section	.nv.shared._ZN10layer_norm13ln_bwd_kernelINS_13Kernel_traitsIf6__halffS2_fjLj1024ELj1ELj4ELj1ELj16ENS_18Kernel_traits_baseILj1024EfS2_fS2_fjLj128EEEEELb1ELb0ELb0ELb1EEEvNS_9BwdParamsE,"aw",@nobits
	.sectionflags	@""
	.align	16
	.zero		1024


//--------------------- .nv.shared._ZN10layer_norm22ln_bwd_finalize_kernelINS_22Kernel_traits_finalizeILj1024Ef6__halffS2_fjLb0ELj1024ELj4ENS_18Kernel_traits_baseILj1024EfS2_fS2_fjLj1024EEEEELb0ELb0EEEvNS_9BwdParamsE --------------------------
	.section	.nv.shared._ZN10layer_norm22ln_bwd_finalize_kernelINS_22Kernel_traits_finalizeILj1024Ef6__halffS2_fjLb0ELj1024ELj4ENS_18Kernel_traits_baseILj1024EfS2_fS2_fjLj1024EEEEELb0ELb0EEEvNS_9BwdParamsE,"aw",@nobits
	.sectionflags	@""
	.align	16
.nv.shared._ZN10layer_norm22ln_bwd_finalize_kernelINS_22Kernel_traits_finalizeILj1024Ef6__halffS2_fjLb0ELj1024ELj4ENS_18Kernel_traits_baseILj1024EfS2_fS2_fjLj1024EEEEELb0ELb0EEEvNS_9BwdParamsE:
	.zero		9472


//--------------------- .nv.shared._ZN10layer_norm13ln_bwd_kernelINS_13Kernel_traitsIf6__halffS2_fjLj1024ELj1ELj4ELj1ELj16ENS_18Kernel_traits_baseILj1024EfS2_fS2_fjLj128EEEEELb1ELb0ELb1ELb0EEEvNS_9BwdParamsE --------------------------
	.section	.nv.shared._ZN10layer_norm13ln_bwd_kernelINS_13Kernel_traitsIf6__halffS2_fjLj1024ELj1ELj4ELj1ELj16ENS_18Kernel_traits_baseILj1024EfS2_fS2_fjLj128EEEEELb1ELb0ELb1ELb0EEEvNS_9BwdParamsE,"aw",@nobits
	.sectionflags	@""
	.align	16
	.zero		1024


//--------------------- .nv.shared._ZN10layer_norm22ln_bwd_finalize_kernelINS_22Kernel_traits_finalizeILj1024Ef6__halffS2_fjLb0ELj1024ELj4ENS_18Kernel_traits_baseILj1024EfS2_fS2_fjLj1024EEEEELb0ELb1EEEvNS_9BwdParamsE --------------------------
	.section	.nv.shared._ZN10layer_norm22ln_bwd_finalize_kernelINS_22Kernel_traits_finalizeILj1024Ef6__halffS2_fjLb0ELj1024ELj4ENS_18Kernel_traits_baseILj1024EfS2_fS2_fjLj1024EEEEELb0ELb1EEEvNS_9BwdParamsE,"aw",@nobits
	.sectionflags	@""
	.align	16
.nv.shared._ZN10layer_norm22ln_bwd_finalize_kernelINS_22Kernel_traits_finalizeILj1024Ef6__halffS2_fjLb0ELj1024ELj4ENS_18Kernel_traits_baseILj1024EfS2_fS2_fjLj1024EEEEELb0ELb1EEEvNS_9BwdParamsE:
	.zero		9472


//--------------------- .nv.shared._ZN10layer_norm13ln_bwd_kernelINS_13Kernel_traitsIf6__halffS2_fjLj1024ELj1ELj4ELj1ELj16ENS_18Kernel_traits_baseILj1024EfS2_fS2_fjLj128EEEEELb1ELb0ELb1ELb1EEEvNS_9BwdParamsE --------------------------
	.section	.nv.shared._ZN10layer_norm13ln_bwd_kernelINS_13Kernel_traitsIf6__halffS2_fjLj1024ELj1ELj4ELj1ELj16ENS_18Kernel_traits_baseILj1024EfS2_fS2_fjLj128EEEEELb1ELb0ELb1ELb1EEEvNS_9BwdParamsE,"aw",@nobits
	.sectionflags	@""
	.align	16
	.zero		1024


//--------------------- .nv.shared._ZN10layer_norm13ln_bwd_kernelINS_13Kernel_traitsIf6__halffS2_fjLj1024ELj1ELj4ELj1ELj16ENS_18Kernel_traits_baseILj1024EfS2_fS2_fjLj128EEEEELb1ELb1ELb0ELb0EEEvNS_9BwdParamsE --------------------------
	.section	.nv.shared._ZN10layer_norm13ln_bwd_kernelINS_13Kernel_traitsIf6__halffS2_fjLj1024ELj1ELj4ELj1ELj16ENS_18Kernel_traits_baseILj1024EfS2_fS2_fjLj128EEEEELb1ELb1ELb0ELb0EEEvNS_9BwdParamsE,"aw",@nobits
	.sectionflags	@""
	.align	16
	.zero		1024


//--------------------- .nv.shared._ZN10layer_norm13ln_bwd_kernelINS_13Kernel_traitsIf6__halffS2_fjLj1024ELj1ELj4ELj1ELj16ENS_18Kernel_traits_baseILj1024EfS2_fS2_fjLj128EEEEELb1ELb1ELb0ELb1EEEvNS_9BwdParamsE --------------------------
	.section	.nv.shared._ZN10layer_norm13ln_bwd_kernelINS_13Kernel_traitsIf6__halffS2_fjLj1024ELj1ELj4ELj1ELj16ENS_18Kernel_traits_baseILj1024EfS2_fS2_fjLj128EEEEELb1ELb1ELb0ELb1EEEvNS_9BwdParamsE,"aw",@nobits
	.sectionflags	@""
	.align	16
	.zero		1024


//--------------------- .nv.shared._ZN10layer_norm22ln_bwd_finalize_kernelINS_22Kernel_traits_finalizeILj1024Ef6__halffS2_fjLb1ELj1024ELj4ENS_18Kernel_traits_baseILj1024EfS2_fS2_fjLj1024EEEEELb1ELb0EEEvNS_9BwdParamsE --------------------------
	.section	.nv.shared._ZN10layer_norm22ln_bwd_finalize_kernelINS_22Kernel_traits_finalizeILj1024Ef6__halffS2_fjLb1ELj1024ELj4ENS_18Kernel_traits_baseILj1024EfS2_fS2_fjLj1024EEEEELb1ELb0EEEvNS_9BwdParamsE,"aw",@nobits
	.sectionflags	@""
	.align	16
.nv.shared._ZN10layer_norm22ln_bwd_finalize_kernelINS_22Kernel_traits_finalizeILj1024Ef6__halffS2_fjLb1ELj1024ELj4ENS_18Kernel_traits_baseILj1024EfS2_fS2_fjLj1024EEEEELb1ELb0EEEvNS_9BwdParamsE:
	.zero		13696


//--------------------- .nv.shared._ZN10layer_norm13ln_bwd_kernelINS_13Kernel_traitsIf6__halffS2_fjLj1024ELj1ELj4ELj1ELj16ENS_18Kernel_traits_baseILj1024EfS2_fS2_fjLj128EEEEELb1ELb1ELb1ELb0EEEvNS_9BwdParamsE --------------------------
	.section	.nv.shared._ZN10layer_norm13ln_bwd_kernelINS_13Kernel_traitsIf6__halffS2_fjLj1024ELj1ELj4ELj1ELj16ENS_18Kernel_traits_baseILj1024EfS2_fS2_fjLj128EEEEELb1ELb1ELb1ELb0EEEvNS_9BwdParamsE,"aw",@nobits
	.sectionflags	@""
	.align	16
	.zero		1024


//--------------------- .nv.shared._ZN10layer_norm22ln_bwd_finalize_kernelINS_22Kernel_traits_finalizeILj1024Ef6__halffS2_fjLb1ELj1024ELj4ENS_18Kernel_traits_baseILj1024EfS2_fS2_fjLj1024EEEEELb1ELb1EEEvNS_9BwdParamsE --------------------------
	.section	.nv.shared._ZN10layer_norm22ln_bwd_finalize_kernelINS_22Kernel_traits_finalizeILj1024Ef6__halffS2_fjLb1ELj1024ELj4ENS_18Kernel_traits_baseILj1024EfS2_fS2_fjLj1024EEEEELb1ELb1EEEvNS_9BwdParamsE,"aw",@nobits
	.sectionflags	@""
	.align	16
.nv.shared._ZN10layer_norm22ln_bwd_finalize_kernelINS_22Kernel_traits_finalizeILj1024Ef6__halffS2_fjLb1ELj1024ELj4ENS_18Kernel_traits_baseILj1024EfS2_fS2_fjLj1024EEEEELb1ELb1EEEvNS_9BwdParamsE:
	.zero		13696


//--------------------- .nv.shared._ZN10layer_norm13ln_bwd_kernelINS_13Kernel_traitsIf6__halffS2_fjLj1024ELj1ELj4ELj1ELj16ENS_18Kernel_traits_baseILj1024EfS2_fS2_fjLj128EEEEELb1ELb1ELb1ELb1EEEvNS_9BwdParamsE --------------------------
	.section	.nv.shared._ZN10layer_norm13ln_bwd_kernelINS_13Kernel_traitsIf6__halffS2_fjLj1024ELj1ELj4ELj1ELj16ENS_18Kernel_traits_baseILj1024EfS2_fS2_fjLj128EEEEELb1ELb1ELb1ELb1EEEvNS_9BwdParamsE,"aw",@nobits
	.sectionflags	@""
	.align	16
	.zero		1024


//--------------------- .nv.shared._ZN10layer_norm13ln_bwd_kernelINS_13Kernel_traitsI6__halfffffjLj1024ELj1ELj4ELj1ELj16ENS_18Kernel_traits_baseILj1024ES2_ffffjLj128EEEEELb0ELb0ELb0ELb0EEEvNS_9BwdParamsE --------------------------
	.section	.nv.shared._ZN10layer_norm13ln_bwd_kernelINS_13Kernel_traitsI6__halfffffjLj1024ELj1ELj4ELj1ELj16ENS_18Kernel_traits_baseILj1024ES2_ffffjLj128EEEEELb0ELb0ELb0ELb0EEEvNS_9BwdParamsE,"aw",@nobits
	.sectionflags	@""
	.align	16
	.zero		1024


//--------------------- .nv.shared._ZN10layer_norm13ln_bwd_kernelINS_13Kernel_traitsI6__halfffffjLj1024ELj1ELj4ELj1ELj16ENS_18Kernel_traits_baseILj1024ES2_ffffjLj128EEEEELb0ELb0ELb0ELb1EEEvNS_9BwdParamsE --------------------------
	.section	.nv.shared._ZN10layer_norm13ln_bwd_kernelINS_13Kernel_traitsI6__halfffffjLj1024ELj1ELj4ELj1ELj16ENS_18Kernel_traits_baseILj1024ES2_ffffjLj128EEEEELb0ELb0ELb0ELb1EEEvNS_9BwdParamsE,"aw",@nobits
	.sectionflags	@""
	.align	16
	.zero		1024


//--------------------- .nv.shared._ZN10layer_norm13ln_bwd_kernelINS_13Kernel_traitsI6__halfffffjLj1024ELj1ELj4ELj1ELj16ENS_18Kernel_traits_baseILj1024ES2_ffffjLj128EEEEELb0ELb0ELb1ELb0EEEvNS_9BwdParamsE --------------------------
	.section	.nv.shared._ZN10layer_norm13ln_bwd_kernelINS_13Kernel_traitsI6__halfffffjLj1024ELj1ELj4ELj1ELj16ENS_18Kernel_traits_baseILj1024ES2_ffffjLj128EEEEELb0ELb0ELb1ELb0EEEvNS_9BwdParamsE,"aw",@nobits
	.sectionflags	@""
	.align	16
	.zero		1024


//--------------------- .nv.shared._ZN10layer_norm13ln_bwd_kernelINS_13Kernel_traitsI6__halfffffjLj1024ELj1ELj4ELj1ELj16ENS_18Kernel_traits_baseILj1024ES2_ffffjLj128EEEEELb0ELb0ELb1ELb1EEEvNS_9BwdParamsE --------------------------
	.section	.nv.shared._ZN10layer_norm13ln_bwd_kernelINS_13Kernel_traitsI6__halfffffjLj1024ELj1ELj4ELj1ELj16ENS_18Kernel_traits_baseILj1024ES2_ffffjLj128EEEEELb0ELb0ELb1ELb1EEEvNS_9BwdParamsE,"aw",@nobits
	.sectionflags	@""
	.align	16
	.zero		1024


//--------------------- .nv.shared._ZN10layer_norm13ln_bwd_kernelINS_13Kernel_traitsI6__halfffffjLj1024ELj1ELj4ELj1ELj16ENS_18Kernel_traits_baseILj1024ES2_ffffjLj128EEEEELb0ELb1ELb0ELb0EEEvNS_9BwdParamsE --------------------------
	.section	.nv.shared._ZN10layer_norm13ln_bwd_kernelINS_13Kernel_traitsI6__halfffffjLj1024ELj1ELj4ELj1ELj16ENS_18Kernel_traits_baseILj1024ES2_ffffjLj128EEEEELb0ELb1ELb0ELb0EEEvNS_9BwdParamsE,"aw",@nobits
	.sectionflags	@""
	.align	16
	.zero		1024


//--------------------- .nv.shared._ZN10layer_norm13ln_bwd_kernelINS_13Kernel_traitsI6__halfffffjLj1024ELj1ELj4ELj1ELj16ENS_18Kernel_traits_baseILj1024ES2_ffffjLj128EEEEELb0ELb1ELb0ELb1EEEvNS_9BwdParamsE --------------------------
	.section	.nv.shared._ZN10layer_norm13ln_bwd_kernelINS_13Kernel_traitsI6__halfffffjLj1024ELj1ELj4ELj1ELj16ENS_18Kernel_traits_baseILj1024ES2_ffffjLj128EEEEELb0ELb1ELb0ELb1EEEvNS_9BwdParamsE,"aw",@nobits
	.sectionflags	@""
	.align	16
	.zero		1024


//--------------------- .nv.shared._ZN10layer_norm13ln_bwd_kernelINS_13Kernel_traitsI6__halfffffjLj1024ELj1ELj4ELj1ELj16ENS_18Kernel_traits_baseILj1024ES2_ffffjLj128EEEEELb0ELb1ELb1ELb0EEEvNS_9BwdParamsE --------------------------
	.section	.nv.shared._ZN10layer_norm13ln_bwd_kernelINS_13Kernel_traitsI6__halfffffjLj1024ELj1ELj4ELj1ELj16ENS_18Kernel_traits_baseILj1024ES2_ffffjLj128EEEEELb0ELb1ELb1ELb0EEEvNS_9BwdParamsE,"aw",@nobits
	.sectionflags	@""
	.align	16
	.zero		1024


//--------------------- .nv.shared._ZN10layer_norm13ln_bwd_kernelINS_13Kernel_traitsI6__halfffffjLj1024ELj1ELj4ELj1ELj16ENS_18Kernel_traits_baseILj1024ES2_ffffjLj128EEEEELb0ELb1ELb1ELb1EEEvNS_9BwdParamsE --------------------------
	.section	.nv.shared._ZN10layer_norm13ln_bwd_kernelINS_13Kernel_traitsI6__halfffffjLj1024ELj1ELj4ELj1ELj16ENS_18Kernel_traits_baseILj1024ES2_ffffjLj128EEEEELb0ELb1ELb1ELb1EEEvNS_9BwdParamsE,"aw",@nobits
	.sectionflags	@""
	.align	16
	.zero		1024


//--------------------- .nv.shared._ZN10layer_norm13ln_bwd_kernelINS_13Kernel_traitsI6__halfffffjLj1024ELj1ELj4ELj1ELj16ENS_18Kernel_traits_baseILj1024ES2_ffffjLj128EEEEELb1ELb0ELb0ELb0EEEvNS_9BwdParamsE --------------------------
	.section	.nv.shared._ZN10layer_norm13ln_bwd_kernelINS_13Kernel_traitsI6__halfffffjLj1024ELj1ELj4ELj1ELj16ENS_18Kernel_traits_baseILj1024ES2_ffffjLj128EEEEELb1ELb0ELb0ELb0EEEvNS_9BwdParamsE,"aw",@nobits
	.sectionflags	@""
	.align	16
	.zero		1024


//--------------------- .nv.shared._ZN10layer_norm13ln_bwd_kernelINS_13Kernel_traitsI6__halfffffjLj1024ELj1ELj4ELj1ELj16ENS_18Kernel_traits_baseILj1024ES2_ffffjLj128EEEEELb1ELb0ELb0ELb1EEEvNS_9BwdParamsE --------------------------
	.section	.nv.shared._ZN10layer_norm13ln_bwd_kernelINS_13Kernel_traitsI6__halfffffjLj1024ELj1ELj4ELj1ELj16ENS_18Kernel_traits_baseILj1024ES2_ffffjLj128EEEEELb1ELb0ELb0ELb1EEEvNS_9BwdParamsE,"aw",@nobits
	.sectionflags	@""
	.align	16
	.zero		1024


//--------------------- .nv.shared._ZN10layer_norm22ln_bwd_finalize_kernelINS_22Kernel_traits_finalizeILj1024E6__halfffffjLb0ELj1024ELj4ENS_18Kernel_traits_baseILj1024ES2_ffffjLj1024EEEEELb0ELb0EEEvNS_9BwdParamsE --------------------------
	.section	.nv.shared._ZN10layer_norm22ln_bwd_finalize_kernelINS_22Kernel_traits_finalizeILj1024E6__halfffffjLb0ELj1024ELj4ENS_18Kernel_traits_baseILj1024ES2_ffffjLj1024EEEEELb0ELb0EEEvNS_9BwdParamsE,"aw",@nobits
	.sectionflags	@""
	.align	16
.nv.shared._ZN10layer_norm22ln_bwd_finalize_kernelINS_22Kernel_traits_finalizeILj1024E6__halfffffjLb0ELj1024ELj4ENS_18Kernel_traits_baseILj1024ES2_ffffjLj1024EEEEELb0ELb0EEEvNS_9BwdParamsE:
	.zero		9472


//--------------------- .nv.shared._ZN10layer_norm13ln_bwd_kernelINS_13Kernel_traitsI6__halfffffjLj1024ELj1ELj4ELj1ELj16ENS_18Kernel_traits_baseILj1024ES2_ffffjLj128EEEEELb1ELb0ELb1ELb0EEEvNS_9BwdParamsE --------------------------
	.section	.nv.shared._ZN10layer_norm13ln_bwd_kernelINS_13Kernel_traitsI6__halfffffjLj1024ELj1ELj4ELj1ELj16ENS_18Kernel_traits_baseILj1024ES2_ffffjLj128EEEEELb1ELb0ELb1ELb0EEEvNS_9BwdParamsE,"aw",@nobits
	.sectionflags	@""
	.align	16
	.zero		1024


//--------------------- .nv.shared._ZN10layer_norm22ln_bwd_finalize_kernelINS_22Kernel_traits_finalizeILj1024E6__halfffffjLb0ELj1024ELj4ENS_18Kernel_traits_baseILj1024ES2_ffffjLj1024EEEEELb0ELb1EEEvNS_9BwdParamsE --------------------------
	.section	.nv.shared._ZN10layer_norm22ln_bwd_finalize_kernelINS_22Kernel_traits_finalizeILj1024E6__halfffffjLb0ELj1024ELj4ENS_18Kernel_traits_baseILj1024ES2_ffffjLj1024EEEEELb0ELb1EEEvNS_9BwdParamsE,"aw",@nobits
	.sectionflags	@""
	.align	16
.nv.shared._ZN10layer_norm22ln_bwd_finalize_kernelINS_22Kernel_traits_finalizeILj1024E6__halfffffjLb0ELj1024ELj4ENS_18Kernel_traits_baseILj1024ES2_ffffjLj1024EEEEELb0ELb1EEEvNS_9BwdParamsE:
	.zero		9472


//--------------------- .nv.shared._ZN10layer_norm13ln_bwd_kernelINS_13Kernel_traitsI6__halfffffjLj1024ELj1ELj4ELj1ELj16ENS_18Kernel_traits_baseILj1024ES2_ffffjLj128EEEEELb1ELb0ELb1ELb1EEEvNS_9BwdParamsE --------------------------
	.section	.nv.shared._ZN10layer_norm13ln_bwd_kernelINS_13Kernel_traitsI6__halfffffjLj1024ELj1ELj4ELj1ELj16ENS_18Kernel_traits_baseILj1024ES2_ffffjLj128EEEEELb1ELb0ELb1ELb1EEEvNS_9BwdParamsE,"aw",@nobits
	.sectionflags	@""
	.align	16
	.zero		1024


//--------------------- .nv.shared._ZN10layer_norm13ln_bwd_kernelINS_13Kernel_traitsI6__halfffffjLj1024ELj1ELj4ELj1ELj16ENS_18Kernel_traits_baseILj1024ES2_ffffjLj128EEEEELb1ELb1ELb0ELb0EEEvNS_9BwdParamsE --------------------------
	.section	.nv.shared._ZN10layer_norm13ln_bwd_kernelINS_13Kernel_traitsI6__halfffffjLj1024ELj1ELj4ELj1ELj16ENS_18Kernel_traits_baseILj1024ES2_ffffjLj128EEEEELb1ELb1ELb0ELb0EEEvNS_9BwdParamsE,"aw",@nobits
	.sectionflags	@""
	.align	16
	.zero		1024


//--------------------- .nv.shared._ZN10layer_norm13ln_bwd_kernelINS_13Kernel_traitsI6__halfffffjLj1024ELj1ELj4ELj1ELj16ENS_18Kernel_traits_baseILj1024ES2_ffffjLj128EEEEELb1ELb1ELb0ELb1EEEvNS_9BwdParamsE --------------------------
	.section	.nv.shared._ZN10layer_norm13ln_bwd_kernelINS_13Kernel_traitsI6__halfffffjLj1024ELj1ELj4ELj1ELj16ENS_18Kernel_traits_baseILj1024ES2_ffffjLj128EEEEELb1ELb1ELb0ELb1EEEvNS_9BwdParamsE,"aw",@nobits
	.sectionflags	@""
	.align	16
	.zero		1024


//--------------------- .nv.shared._ZN10layer_norm22ln_bwd_finalize_kernelINS_22Kernel_traits_finalizeILj1024E6__halfffffjLb1ELj1024ELj4ENS_18Kernel_traits_baseILj1024ES2_ffffjLj1024EEEEELb1ELb0EEEvNS_9BwdParamsE --------------------------
	.section	.nv.shared._ZN10layer_norm22ln_bwd_finalize_kernelINS_22Kernel_traits_finalizeILj1024E6__halfffffjLb1ELj1024ELj4ENS_18Kernel_traits_baseILj1024ES2_ffffjLj1024EEEEELb1ELb0EEEvNS_9BwdParamsE,"aw",@nobits
	.sectionflags	@""
	.align	16
.nv.shared._ZN10layer_norm22ln_bwd_finalize_kernelINS_22Kernel_traits_finalizeILj1024E6__halfffffjLb1ELj1024ELj4ENS_18Kernel_traits_baseILj1024ES2_ffffjLj1024EEEEELb1ELb0EEEvNS_9BwdParamsE:
	.zero		13696


//--------------------- .nv.shared._ZN10layer_norm13ln_bwd_kernelINS_13Kernel_traitsI6__halfffffjLj1024ELj1ELj4ELj1ELj16ENS_18Kernel_traits_baseILj1024ES2_ffffjLj128EEEEELb1ELb1ELb1ELb0EEEvNS_9BwdParamsE --------------------------
	.section	.nv.shared._ZN10layer_norm13ln_bwd_kernelINS_13Kernel_traitsI6__halfffffjLj1024ELj1ELj4ELj1ELj16ENS_18Kernel_traits_baseILj1024ES2_ffffjLj128EEEEELb1ELb1ELb1ELb0EEEvNS_9BwdParamsE,"aw",@nobits
	.sectionflags	@""
	.align	16
	.zero		1024


//--------------------- .nv.shared._ZN10layer_norm22ln_bwd_finalize_kernelINS_22Kernel_traits_finalizeILj1024E6__halfffffjLb1ELj1024ELj4ENS_18Kernel_traits_baseILj1024ES2_ffffjLj1024EEEEELb1ELb1EEEvNS_9BwdParamsE --------------------------
	.section	.nv.shared._ZN10layer_norm22ln_bwd_finalize_kernelINS_22Kernel_traits_finalizeILj1024E6__halfffffjLb1ELj1024ELj4ENS_18Kernel_traits_baseILj1024ES2_ffffjLj1024EEEEELb1ELb1EEEvNS_9BwdParamsE,"aw",@nobits
	.sectionflags	@""
	.align	16
.nv.shared._ZN10layer_norm22ln_bwd_finalize_kernelINS_22Kernel_traits_finalizeILj1024E6__halfffffjLb1ELj1024ELj4ENS_18Kernel_traits_baseILj1024ES2_ffffjLj1024EEEEELb1ELb1EEEvNS_9BwdParamsE:
	.zero		13696


//--------------------- .nv.shared._ZN10layer_norm13ln_bwd_kernelINS_13Kernel_traitsI6__halfffffjLj1024ELj1ELj4ELj1ELj16ENS_18Kernel_traits_baseILj1024ES2_ffffjLj128EEEEELb1ELb1ELb1ELb1EEEvNS_9BwdParamsE --------------------------
	.section	.nv.shared._ZN10layer_norm13ln_bwd_kernelINS_13Kernel_traitsI6__halfffffjLj1024ELj1ELj4ELj1ELj16ENS_18Kernel_traits_baseILj1024ES2_ffffjLj128EEEEELb1ELb1ELb1ELb1EEEvNS_9BwdParamsE,"aw",@nobits
	.sectionflags	@""
	.align	16
	.zero		1024


//--------------------- .nv.shared._ZN10layer_norm13ln_bwd_kernelINS_13Kernel_traitsIfffffjLj1024ELj1ELj4ELj1ELj16ENS_18Kernel_traits_baseILj1024EfffffjLj128EEEEELb0ELb0ELb0ELb0EEEvNS_9BwdParamsE --------------------------
	.section	.nv.shared._ZN10layer_norm13ln_bwd_kernelINS_13Kernel_traitsIfffffjLj1024ELj1ELj4ELj1ELj16ENS_18Kernel_traits_baseILj1024EfffffjLj128EEEEELb0ELb0ELb0ELb0EEEvNS_9BwdParamsE,"aw",@nobits
	.sectionflags	@""
	.align	16
	.zero		1024


//--------------------- .nv.shared._ZN10layer_norm13ln_bwd_kernelINS_13Kernel_traitsIfffffjLj1024ELj1ELj4ELj1ELj16ENS_18Kernel_traits_baseILj1024EfffffjLj128EEEEELb0ELb0ELb0ELb1EEEvNS_9BwdParamsE --------------------------
	.section	.nv.shared._ZN10layer_norm13ln_bwd_kernelINS_13Kernel_traitsIfffffjLj1024ELj1ELj4ELj1ELj16ENS_18Kernel_traits_baseILj1024EfffffjLj128EEEEELb0ELb0ELb0ELb1EEEvNS_9BwdParamsE,"aw",@nobits
	.sectionflags	@""
	.align	16
	.zero		1024


//--------------------- .nv.shared._ZN10layer_norm13ln_bwd_kernelINS_13Kernel_traitsIfffffjLj1024ELj1ELj4ELj1ELj16ENS_18Kernel_traits_baseILj1024EfffffjLj128EEEEELb0ELb0ELb1ELb0EEEvNS_9BwdParamsE --------------------------
	.section	.nv.shared._ZN10layer_norm13ln_bwd_kernelINS_13Kernel_traitsIfffffjLj1024ELj1ELj4ELj1ELj16ENS_18Kernel_traits_baseILj1024EfffffjLj128EEEEELb0ELb0ELb1ELb0EEEvNS_9BwdParamsE,"aw",@nobits
	.sectionflags	@""
	.align	16
	.zero		1024


//--------------------- .nv.shared._ZN10layer_norm13ln_bwd_kernelINS_13Kernel_traitsIfffffjLj1024ELj1ELj4ELj1ELj16ENS_18Kernel_traits_baseILj1024EfffffjLj128EEEEELb0ELb0ELb1ELb1EEEvNS_9BwdParamsE --------------------------
	.section	.nv.shared._ZN10layer_norm13ln_bwd_kernelINS_13Kernel_traitsIfffffjLj1024ELj1ELj4ELj1ELj16ENS_18Kernel_traits_baseILj1024EfffffjLj128EEEEELb0ELb0ELb1ELb1EEEvNS_9BwdParamsE,"aw",@nobits
	.sectionflags	@""
	.align	16
	.zero		1024


//--------------------- .nv.shared._ZN10layer_norm13ln_bwd_kernelINS_13Kernel_traitsIfffffjLj1024ELj1ELj4ELj1ELj16ENS_18Kernel_traits_baseILj1024EfffffjLj128EEEEELb0ELb1ELb0ELb0EEEvNS_9BwdParamsE --------------------------
	.section	.nv.shared._ZN10layer_norm13ln_bwd_kernelINS_13Kernel_traitsIfffffjLj1024ELj1ELj4ELj1ELj16ENS_18Kernel_traits_baseILj1024EfffffjLj128EEEEELb0ELb1ELb0ELb0EEEvNS_9BwdParamsE,"aw",@nobits
	.sectionflags	@""
	.align	16
	.zero		1024


//--------------------- .nv.shared._ZN10layer_norm13ln_bwd_kernelINS_13Kernel_traitsIfffffjLj1024ELj1ELj4ELj1ELj16ENS_18Kernel_traits_baseILj1024EfffffjLj128EEEEELb0ELb1ELb0ELb1EEEvNS_9BwdParamsE --------------------------
	.section	.nv.shared._ZN10layer_norm13ln_bwd_kernelINS_13Kernel_traitsIfffffjLj1024ELj1ELj4ELj1ELj16ENS_18Kernel_traits_baseILj1024EfffffjLj128EEEEELb0ELb1ELb0ELb1EEEvNS_9BwdParamsE,"aw",@nobits
	.sectionflags	@""
	.align	16
	.zero		1024


//--------------------- .nv.shared._ZN10layer_norm13ln_bwd_kernelINS_13Kernel_traitsIfffffjLj1024ELj1ELj4ELj1ELj16ENS_18Kernel_traits_baseILj1024EfffffjLj128EEEEELb0ELb1ELb1ELb0EEEvNS_9BwdParamsE --------------------------
	.section	.nv.shared._ZN10layer_norm13ln_bwd_kernelINS_13Kernel_traitsIfffffjLj1024ELj1ELj4ELj1ELj16ENS_18Kernel_traits_baseILj1024EfffffjLj128EEEEELb0ELb1ELb1ELb0EEEvNS_9BwdParamsE,"aw",@nobits
	.sectionflags	@""
	.align	16
	.zero		1024


//--------------------- .nv.shared._ZN10layer_norm13ln_bwd_kernelINS_13Kernel_traitsIfffffjLj1024ELj1ELj4ELj1ELj16ENS_18Kernel_traits_baseILj1024EfffffjLj128EEEEELb0ELb1ELb1ELb1EEEvNS_9BwdParamsE --------------------------
	.section	.nv.shared._ZN10layer_norm13ln_bwd_kernelINS_13Kernel_traitsIfffffjLj1024ELj1ELj4ELj1ELj16ENS_18Kernel_traits_baseILj1024EfffffjLj128EEEEELb0ELb1ELb1ELb1EEEvNS_9BwdParamsE,"aw",@nobits
	.sectionflags	@""
	.align	16
	.zero		1024


//--------------------- .nv.shared._ZN10layer_norm13ln_bwd_kernelINS_13Kernel_traitsIfffffjLj1024ELj1ELj4ELj1ELj16ENS_18Kernel_traits_baseILj1024EfffffjLj128EEEEELb1ELb0ELb0ELb0EEEvNS_9BwdParamsE --------------------------
	.section	.nv.shared._ZN10layer_norm13ln_bwd_kernelINS_13Kernel_traitsIfffffjLj1024ELj1ELj4ELj1ELj16ENS_18Kernel_traits_baseILj1024EfffffjLj128EEEEELb1ELb0ELb0ELb0EEEvNS_9BwdParamsE,"aw",@nobits
	.sectionflags	@""
	.align	16
	.zero		1024


//--------------------- .nv.shared._ZN10layer_norm13ln_bwd_kernelINS_13Kernel_traitsIfffffjLj1024ELj1ELj4ELj1ELj16ENS_18Kernel_traits_baseILj1024EfffffjLj128EEEEELb1ELb0ELb0ELb1EEEvNS_9BwdParamsE --------------------------
	.section	.nv.shared._ZN10layer_norm13ln_bwd_kernelINS_13Kernel_traitsIfffffjLj1024ELj1ELj4ELj1ELj16ENS_18Kernel_traits_baseILj1024EfffffjLj128EEEEELb1ELb0ELb0ELb1EEEvNS_9BwdParamsE,"aw",@nobits
	.sectionflags	@""
	.align	16
	.zero		1024


//--------------------- .nv.shared._ZN10layer_norm22ln_bwd_finalize_kernelINS_22Kernel_traits_finalizeILj1024EfffffjLb0ELj1024ELj4ENS_18Kernel_traits_baseILj1024EfffffjLj1024EEEEELb0ELb0EEEvNS_9BwdParamsE --------------------------
	.section	.nv.shared._ZN10layer_norm22ln_bwd_finalize_kernelINS_22Kernel_traits_finalizeILj1024EfffffjLb0ELj1024ELj4ENS_18Kernel_traits_baseILj1024EfffffjLj1024EEEEELb0ELb0EEEvNS_9BwdParamsE,"aw",@nobits
	.sectionflags	@""
	.align	16
.nv.shared._ZN10layer_norm22ln_bwd_finalize_kernelINS_22Kernel_traits_finalizeILj1024EfffffjLb0ELj1024ELj4ENS_18Kernel_traits_baseILj1024EfffffjLj1024EEEEELb0ELb0EEEvNS_9BwdParamsE:
	.zero		9472


//--------------------- .nv.shared._ZN10layer_norm13ln_bwd_kernelINS_13Kernel_traitsIfffffjLj1024ELj1ELj4ELj1ELj16ENS_18Kernel_traits_baseILj1024EfffffjLj128EEEEELb1ELb0ELb1ELb0EEEvNS_9BwdParamsE --------------------------
	.section	.nv.shared._ZN10layer_norm13ln_bwd_kernelINS_13Kernel_traitsIfffffjLj1024ELj1ELj4ELj1ELj16ENS_18Kernel_traits_baseILj1024EfffffjLj128EEEEELb1ELb0ELb1ELb0EEEvNS_9BwdParamsE,"aw",@nobits
	.sectionflags	@""
	.align	16
	.zero		1024


//--------------------- .nv.shared._ZN10layer_norm22ln_bwd_finalize_kernelINS_22Kernel_traits_finalizeILj1024EfffffjLb0ELj1024ELj4ENS_18Kernel_traits_baseILj1024EfffffjLj1024EEEEELb0ELb1EEEvNS_9BwdParamsE --------------------------
	.section	.nv.shared._ZN10layer_norm22ln_bwd_finalize_kernelINS_22Kernel_traits_finalizeILj1024EfffffjLb0ELj1024ELj4ENS_18Kernel_traits_baseILj1024EfffffjLj1024EEEEELb0ELb1EEEvNS_9BwdParamsE,"aw",@nobits
	.sectionflags	@""
	.align	16
.nv.shared._ZN10layer_norm22ln_bwd_finalize_kernelINS_22Kernel_traits_finalizeILj1024EfffffjLb0ELj1024ELj4ENS_18Kernel_traits_baseILj1024EfffffjLj1024EEEEELb0ELb1EEEvNS_9BwdParamsE:
	.zero		9472


//--------------------- .nv.shared._ZN10layer_norm13ln_bwd_kernelINS_13Kernel_traitsIfffffjLj1024ELj1ELj4ELj1ELj16ENS_18Kernel_traits_baseILj1024EfffffjLj128EEEEELb1ELb0ELb1ELb1EEEvNS_9BwdParamsE --------------------------
	.section	.nv.shared._ZN10layer_norm13ln_bwd_kernelINS_13Kernel_traitsIfffffjLj1024ELj1ELj4ELj1ELj16ENS_18Kernel_traits_baseILj1024EfffffjLj128EEEEELb1ELb0ELb1ELb1EEEvNS_9BwdParamsE,"aw",@nobits
	.sectionflags	@""
	.align	16
	.zero		1024


//--------------------- .nv.shared._ZN10layer_norm13ln_bwd_kernelINS_13Kernel_traitsIfffffjLj1024ELj1ELj4ELj1ELj16ENS_18Kernel_traits_baseILj1024EfffffjLj128EEEEELb1ELb1ELb0ELb0EEEvNS_9BwdParamsE --------------------------
	.section	.nv.shared._ZN10layer_norm13ln_bwd_kernelINS_13Kernel_traitsIfffffjLj1024ELj1ELj4ELj1ELj16ENS_18Kernel_traits_baseILj1024EfffffjLj128EEEEELb1ELb1ELb0ELb0EEEvNS_9BwdParamsE,"aw",@nobits
	.sectionflags	@""
	.align	16
	.zero		1024


//--------------------- .nv.shared._ZN10layer_norm13ln_bwd_kernelINS_13Kernel_traitsIfffffjLj1024ELj1ELj4ELj1ELj16ENS_18Kernel_traits_baseILj1024EfffffjLj128EEEEELb1ELb1ELb0ELb1EEEvNS_9BwdParamsE --------------------------
	.section	.nv.shared._ZN10layer_norm13ln_bwd_kernelINS_13Kernel_traitsIfffffjLj1024ELj1ELj4ELj1ELj16ENS_18Kernel_traits_baseILj1024EfffffjLj128EEEEELb1ELb1ELb0ELb1EEEvNS_9BwdParamsE,"aw",@nobits
	.sectionflags	@""
	.align	16
	.zero		1024


//--------------------- .nv.shared._ZN10layer_norm22ln_bwd_finalize_kernelINS_22Kernel_traits_finalizeILj1024EfffffjLb1ELj1024ELj4ENS_18Kernel_traits_baseILj1024EfffffjLj1024EEEEELb1ELb0EEEvNS_9BwdParamsE --------------------------
	.section	.nv.shared._ZN10layer_norm22ln_bwd_finalize_kernelINS_22Kernel_traits_finalizeILj1024EfffffjLb1ELj1024ELj4ENS_18Kernel_traits_baseILj1024EfffffjLj1024EEEEELb1ELb0EEEvNS_9BwdParamsE,"aw",@nobits
	.sectionflags	@""
	.align	16
.nv.shared._ZN10layer_norm22ln_bwd_finalize_kernelINS_22Kernel_traits_finalizeILj1024EfffffjLb1ELj1024ELj4ENS_18Kernel_traits_baseILj1024EfffffjLj1024EEEEELb1ELb0EEEvNS_9BwdParamsE:
	.zero		13696


//--------------------- .nv.shared._ZN10layer_norm13ln_bwd_kernelINS_13Kernel_traitsIfffffjLj1024ELj1ELj4ELj1ELj16ENS_18Kernel_traits_baseILj1024EfffffjLj128EEEEELb1ELb1ELb1ELb0EEEvNS_9BwdParamsE --------------------------
	.section	.nv.shared._ZN10layer_norm13ln_bwd_kernelINS_13Kernel_traitsIfffffjLj1024ELj1ELj4ELj1ELj16ENS_18Kernel_traits_baseILj1024EfffffjLj128EEEEELb1ELb1ELb1ELb0EEEvNS_9BwdParamsE,"aw",@nobits
	.sectionflags	@""
	.align	16
	.zero		1024


//--------------------- .nv.shared._ZN10layer_norm22ln_bwd_finalize_kernelINS_22Kernel_traits_finalizeILj1024EfffffjLb1ELj1024ELj4ENS_18Kernel_traits_baseILj1024EfffffjLj1024EEEEELb1ELb1EEEvNS_9BwdParamsE --------------------------
	.section	.nv.shared._ZN10layer_norm22ln_bwd_finalize_kernelINS_22Kernel_traits_finalizeILj1024EfffffjLb1ELj1024ELj4ENS_18Kernel_traits_baseILj1024EfffffjLj1024EEEEELb1ELb1EEEvNS_9BwdParamsE,"aw",@nobits
	.sectionflags	@""
	.align	16
.nv.shared._ZN10layer_norm22ln_bwd_finalize_kernelINS_22Kernel_traits_finalizeILj1024EfffffjLb1ELj1024ELj4ENS_18Kernel_traits_baseILj1024EfffffjLj1024EEEEELb1ELb1EEEvNS_9BwdParamsE:
	.zero		13696


//--------------------- .nv.shared._ZN10layer_norm13ln_bwd_kernelINS_13Kernel_traitsIfffffjLj1024ELj1ELj4ELj1ELj16ENS_18Kernel_traits_baseILj1024EfffffjLj128EEEEELb1ELb1ELb1ELb1EEEvNS_9BwdParamsE --------------------------
	.section	.nv.shared._ZN10layer_norm13ln_bwd_kernelINS_13Kernel_traitsIfffffjLj1024ELj1ELj4ELj1ELj16ENS_18Kernel_traits_baseILj1024EfffffjLj128EEEEELb1ELb1ELb1ELb1EEEvNS_9BwdParamsE,"aw",@nobits
	.sectionflags	@""
	.align	16
	.zero		1024


//--------------------- .nv.constant0._ZN10layer_norm13ln_bwd_kernelINS_13Kernel_traitsI13__nv_bfloat16S2_S2_S2_fjLj1024ELj1ELj4ELj1ELj16ENS_18Kernel_traits_baseILj1024ES2_S2_S2_S2_fjLj128EEEEELb0ELb0ELb0ELb0EEEvNS_9BwdParamsE --------------------------
	.section	.nv.constant0._ZN10layer_norm13ln_bwd_kernelINS_13Kernel_traitsI13__nv_bfloat16S2_S2_S2_fjLj1024ELj1ELj4ELj1ELj16ENS_18Kernel_traits_baseILj1024ES2_S2_S2_S2_fjLj128EEEEELb0ELb0ELb0ELb0EEEvNS_9BwdParamsE,"a",@progbits
	.sectionflags	@""
	.align	4
.nv.constant0._ZN10layer_norm13ln_bwd_kernelINS_13Kernel_traitsI13__nv_bfloat16S2_S2_S2_fjLj1024ELj1ELj4ELj1ELj16ENS_18Kernel_traits_baseILj1024ES2_S2_S2_S2_fjLj128EEEEELb0ELb0ELb0ELb0EEEvNS_9BwdParamsE:
	.zero		1192


//--------------------- .nv.constant0._ZN10layer_norm13ln_bwd_kernelINS_13Kernel_traitsI13__nv_bfloat16S2_S2_S2_fjLj1024ELj1ELj4ELj1ELj16ENS_18Kernel_traits_baseILj1024ES2_S2_S2_S2_fjLj128EEEEELb0ELb0ELb0ELb1EEEvNS_9BwdParamsE --------------------------
	.section	.nv.constant0._ZN10layer_norm13ln_bwd_kernelINS_13Kernel_traitsI13__nv_bfloat16S2_S2_S2_fjLj1024ELj1ELj4ELj1ELj16ENS_18Kernel_traits_baseILj1024ES2_S2_S2_S2_fjLj128EEEEELb0ELb0ELb0ELb1EEEvNS_9BwdParamsE,"a",@progbits
	.sectionflags	@""
	.align	4
.nv.constant0._ZN10layer_norm13ln_bwd_kernelINS_13Kernel_traitsI13__nv_bfloat16S2_S2_S2_fjLj1024ELj1ELj4ELj1ELj16ENS_18Kernel_traits_baseILj1024ES2_S2_S2_S2_fjLj128EEEEELb0ELb0ELb0ELb1EEEvNS_9BwdParamsE:
	.zero		1192


//--------------------- .nv.constant0._ZN10layer_norm13ln_bwd_kernelINS_13Kernel_traitsI13__nv_bfloat16S2_S2_S2_fjLj1024ELj1ELj4ELj1ELj16ENS_18Kernel_traits_baseILj1024ES2_S2_S2_S2_fjLj128EEEEELb0ELb0ELb1ELb0EEEvNS_9BwdParamsE --------------------------
	.section	.nv.constant0._ZN10layer_norm13ln_bwd_kernelINS_13Kernel_traitsI13__nv_bfloat16S2_S2_S2_fjLj1024ELj1ELj4ELj1ELj16ENS_18Kernel_traits_baseILj1024ES2_S2_S2_S2_fjLj128EEEEELb0ELb0ELb1ELb0EEEvNS_9BwdParamsE,"a",@progbits
	.sectionflags	@""
	.align	4
.nv.constant0._ZN10layer_norm13ln_bwd_kernelINS_13Kernel_traitsI13__nv_bfloat16S2_S2_S2_fjLj1024ELj1ELj4ELj1ELj16ENS_18Kernel_traits_baseILj1024ES2_S2_S2_S2_fjLj128EEEEELb0ELb0ELb1ELb0EEEvNS_9BwdParamsE:
	.zero		1192


//--------------------- .nv.constant0._ZN10layer_norm13ln_bwd_kernelINS_13Kernel_traitsI13__nv_bfloat16S2_S2_S2_fjLj1024ELj1ELj4ELj1ELj16ENS_18Kernel_traits_baseILj1024ES2_S2_S2_S2_fjLj128EEEEELb0ELb0ELb1ELb1EEEvNS_9BwdParamsE --------------------------
	.section	.nv.constant0._ZN10layer_norm13ln_bwd_kernelINS_13Kernel_traitsI13__nv_bfloat16S2_S2_S2_fjLj1024ELj1ELj4ELj1ELj16ENS_18Kernel_traits_baseILj1024ES2_S2_S2_S2_fjLj128EEEEELb0ELb0ELb1ELb1EEEvNS_9BwdParamsE,"a",@progbits
	.sectionflags	@""
	.align	4
.nv.constant0._ZN10layer_norm13ln_bwd_kernelINS_13Kernel_traitsI13__nv_bfloat16S2_S2_S2_fjLj1024ELj1ELj4ELj1ELj16ENS_18Kernel_traits_baseILj1024ES2_S2_S2_S2_fjLj128EEEEELb0ELb0ELb1ELb1EEEvNS_9BwdParamsE:
	.zero		1192


//--------------------- .nv.constant0._ZN10layer_norm13ln_bwd_kernelINS_13Kernel_traitsI13__nv_bfloat16S2_S2_S2_fjLj1024ELj1ELj4ELj1ELj16ENS_18Kernel_traits_baseILj1024ES2_S2_S2_S2_fjLj128EEEEELb0ELb1ELb0ELb0EEEvNS_9BwdParamsE --------------------------
	.section	.nv.constant0._ZN10layer_norm13ln_bwd_kernelINS_13Kernel_traitsI13__nv_bfloat16S2_S2_S2_fjLj1024ELj1ELj4ELj1ELj16ENS_18Kernel_traits_baseILj1024ES2_S2_S2_S2_fjLj128EEEEELb0ELb1ELb0ELb0EEEvNS_9BwdParamsE,"a",@progbits
	.sectionflags	@""
	.align	4
.nv.constant0._ZN10layer_norm13ln_bwd_kernelINS_13Kernel_traitsI13__nv_bfloat16S2_S2_S2_fjLj1024ELj1ELj4ELj1ELj16ENS_18Kernel_traits_baseILj1024ES2_S2_S2_S2_fjLj128EEEEELb0ELb1ELb0ELb0EEEvNS_9BwdParamsE:
	.zero		1192


//--------------------- .nv.constant0._ZN10layer_norm13ln_bwd_kernelINS_13Kernel_traitsI13__nv_bfloat16S2_S2_S2_fjLj1024ELj1ELj4ELj1ELj16ENS_18Kernel_traits_baseILj1024ES2_S2_S2_S2_fjLj128EEEEELb0ELb1ELb0ELb1EEEvNS_9BwdParamsE --------------------------
	.section	.nv.constant0._ZN10layer_norm13ln_bwd_kernelINS_13Kernel_traitsI13__nv_bfloat16S2_S2_S2_fjLj1024ELj1ELj4ELj1ELj16ENS_18Kernel_traits_baseILj1024ES2_S2_S2_S2_fjLj128EEEEELb0ELb1ELb0ELb1EEEvNS_9BwdParamsE,"a",@progbits
	.sectionflags	@""
	.align	4
.nv.constant0._ZN10layer_norm13ln_bwd_kernelINS_13Kernel_traitsI13__nv_bfloat16S2_S2_S2_fjLj1024ELj1ELj4ELj1ELj16ENS_18Kernel_traits_baseILj1024ES2_S2_S2_S2_fjLj128EEEEELb0ELb1ELb0ELb1EEEvNS_9BwdParamsE:
	.zero		1192


//--------------------- .nv.constant0._ZN10layer_norm13ln_bwd_kernelINS_13Kernel_traitsI13__nv_bfloat16S2_S2_S2_fjLj1024ELj1ELj4ELj1ELj16ENS_18Kernel_traits_baseILj1024ES2_S2_S2_S2_fjLj128EEEEELb0ELb1ELb1ELb0EEEvNS_9BwdParamsE --------------------------
	.section	.nv.constant0._ZN10layer_norm13ln_bwd_kernelINS_13Kernel_traitsI13__nv_bfloat16S2_S2_S2_fjLj1024ELj1ELj4ELj1ELj16ENS_18Kernel_traits_baseILj1024ES2_S2_S2_S2_fjLj128EEEEELb0ELb1ELb1ELb0EEEvNS_9BwdParamsE,"a",@progbits
	.sectionflags	@""
	.align	4
.nv.constant0._ZN10layer_norm13ln_bwd_kernelINS_13Kernel_traitsI13__nv_bfloat16S2_S2_S2_fjLj1024ELj1ELj4ELj1ELj16ENS_18Kernel_traits_baseILj1024ES2_S2_S2_S2_fjLj128EEEEELb0ELb1ELb1ELb0EEEvNS_9BwdParamsE:
	.zero		1192


//--------------------- .nv.constant0._ZN10layer_norm13ln_bwd_kernelINS_13Kernel_traitsI13__nv_bfloat16S2_S2_S2_fjLj1024ELj1ELj4ELj1ELj16ENS_18Kernel_traits_baseILj1024ES2_S2_S2_S2_fjLj128EEEEELb0ELb1ELb1ELb1EEEvNS_9BwdParamsE --------------------------
	.section	.nv.constant0._ZN10layer_norm13ln_bwd_kernelINS_13Kernel_traitsI13__nv_bfloat16S2_S2_S2_fjLj1024ELj1ELj4ELj1ELj16ENS_18Kernel_traits_baseILj1024ES2_S2_S2_S2_fjLj128EEEEELb0ELb1ELb1ELb1EEEvNS_9BwdParamsE,"a",@progbits
	.sectionflags	@""
	.align	4
.nv.constant0._ZN10layer_norm13ln_bwd_kernelINS_13Kernel_traitsI13__nv_bfloat16S2_S2_S2_fjLj1024ELj1ELj4ELj1ELj16ENS_18Kernel_traits_baseILj1024ES2_S2_S2_S2_fjLj128EEEEELb0ELb1ELb1ELb1EEEvNS_9BwdParamsE:
	.zero		1192


//--------------------- .nv.constant0._ZN10layer_norm13ln_bwd_kernelINS_13Kernel_traitsI13__nv_bfloat16S2_S2_S2_fjLj1024ELj1ELj4ELj1ELj16ENS_18Kernel_traits_baseILj1024ES2_S2_S2_S2_fjLj128EEEEELb1ELb0ELb0ELb0EEEvNS_9BwdParamsE --------------------------
	.section	.nv.constant0._ZN10layer_norm13ln_bwd_kernelINS_13Kernel_traitsI13__nv_bfloat16S2_S2_S2_fjLj1024ELj1ELj4ELj1ELj16ENS_18Kernel_traits_baseILj1024ES2_S2_S2_S2_fjLj128EEEEELb1ELb0ELb0ELb0EEEvNS_9BwdParamsE,"a",@progbits
	.sectionflags	@""
	.align	4
.nv.constant0._ZN10layer_norm13ln_bwd_kernelINS_13Kernel_traitsI13__nv_bfloat16S2_S2_S2_fjLj1024ELj1ELj4ELj1ELj16ENS_18Kernel_traits_baseILj1024ES2_S2_S2_S2_fjLj128EEEEELb1ELb0ELb0ELb0EEEvNS_9BwdParamsE:
	.zero		1192


//--------------------- .nv.constant0._ZN10layer_norm13ln_bwd_kernelINS_13Kernel_traitsI13__nv_bfloat16S2_S2_S2_fjLj1024ELj1ELj4ELj1ELj16ENS_18Kernel_traits_baseILj1024ES2_S2_S2_S2_fjLj128EEEEELb1ELb0ELb0ELb1EEEvNS_9BwdParamsE --------------------------
	.section	.nv.constant0._ZN10layer_norm13ln_bwd_kernelINS_13Kernel_traitsI13__nv_bfloat16S2_S2_S2_fjLj1024ELj1ELj4ELj1ELj16ENS_18Kernel_traits_baseILj1024ES2_S2_S2_S2_fjLj128EEEEELb1ELb0ELb0ELb1EEEvNS_9BwdParamsE,"a",@progbits
	.sectionflags	@""
	.align	4
.nv.constant0._ZN10layer_norm13ln_bwd_kernelINS_13Kernel_traitsI13__nv_bfloat16S2_S2_S2_fjLj1024ELj1ELj4ELj1ELj16ENS_18Kernel_traits_baseILj1024ES2_S2_S2_S2_fjLj128EEEEELb1ELb0ELb0ELb1EEEvNS_9BwdParamsE:
	.zero		1192


//--------------------- .nv.constant0._ZN10layer_norm22ln_bwd_finalize_kernelINS_22Kernel_traits_finalizeILj1024E13__nv_bfloat16S2_S2_S2_fjLb0ELj1024ELj4ENS_18Kernel_traits_baseILj1024ES2_S2_S2_S2_fjLj1024EEEEELb0ELb0EEEvNS_9BwdParamsE --------------------------
	.section	.nv.constant0._ZN10layer_norm22ln_bwd_finalize_kernelINS_22Kernel_traits_finalizeILj1024E13__nv_bfloat16S2_S2_S2_fjLb0ELj1024ELj4ENS_18Kernel_traits_baseILj1024ES2_S2_S2_S2_fjLj1024EEEEELb0ELb0EEEvNS_9BwdParamsE,"a",@progbits
	.sectionflags	@""
	.align	4
.nv.constant0._ZN10layer_norm22ln_bwd_finalize_kernelINS_22Kernel_traits_finalizeILj1024E13__nv_bfloat16S2_S2_S2_fjLb0ELj1024ELj4ENS_18Kernel_traits_baseILj1024ES2_S2_S2_S2_fjLj1024EEEEELb0ELb0EEEvNS_9BwdParamsE:
	.zero		1192


//--------------------- .nv.constant0._ZN10layer_norm13ln_bwd_kernelINS_13Kernel_traitsI13__nv_bfloat16S2_S2_S2_fjLj1024ELj1ELj4ELj1ELj16ENS_18Kernel_traits_baseILj1024ES2_S2_S2_S2_fjLj128EEEEELb1ELb0ELb1ELb0EEEvNS_9BwdParamsE --------------------------
	.section	.nv.constant0._ZN10layer_norm13ln_bwd_kernelINS_13Kernel_traitsI13__nv_bfloat16S2_S2_S2_fjLj1024ELj1ELj4ELj1ELj16ENS_18Kernel_traits_baseILj1024ES2_S2_S2_S2_fjLj128EEEEELb1ELb0ELb1ELb0EEEvNS_9BwdParamsE,"a",@progbits
	.sectionflags	@""
	.align	4
.nv.constant0._ZN10layer_norm13ln_bwd_kernelINS_13Kernel_traitsI13__nv_bfloat16S2_S2_S2_fjLj1024ELj1ELj4ELj1ELj16ENS_18Kernel_traits_baseILj1024ES2_S2_S2_S2_fjLj128EEEEELb1ELb0ELb1ELb0EEEvNS_9BwdParamsE:
	.zero		1192


//--------------------- .nv.constant0._ZN10layer_norm22ln_bwd_finalize_kernelINS_22Kernel_traits_finalizeILj1024E13__nv_bfloat16S2_S2_S2_fjLb0ELj1024ELj4ENS_18Kernel_traits_baseILj1024ES2_S2_S2_S2_fjLj1024EEEEELb0ELb1EEEvNS_9BwdParamsE --------------------------
	.section	.nv.constant0._ZN10layer_norm22ln_bwd_finalize_kernelINS_22Kernel_traits_finalizeILj1024E13__nv_bfloat16S2_S2_S2_fjLb0ELj1024ELj4ENS_18Kernel_traits_baseILj1024ES2_S2_S2_S2_fjLj1024EEEEELb0ELb1EEEvNS_9BwdParamsE,"a",@progbits
	.sectionflags	@""
	.align	4
.nv.constant0._ZN10layer_norm22ln_bwd_finalize_kernelINS_22Kernel_traits_finalizeILj1024E13__nv_bfloat16S2_S2_S2_fjLb0ELj1024ELj4ENS_18Kernel_traits_baseILj1024ES2_S2_S2_S2_fjLj1024EEEEELb0ELb1EEEvNS_9BwdParamsE:
	.zero		1192


//--------------------- .nv.constant0._ZN10layer_norm13ln_bwd_kernelINS_13Kernel_traitsI13__nv_bfloat16S2_S2_S2_fjLj1024ELj1ELj4ELj1ELj16ENS_18Kernel_traits_baseILj1024ES2_S2_S2_S2_fjLj128EEEEELb1ELb0ELb1ELb1EEEvNS_9BwdParamsE --------------------------
	.section	.nv.constant0._ZN10layer_norm13ln_bwd_kernelINS_13Kernel_traitsI13__nv_bfloat16S2_S2_S2_fjLj1024ELj1ELj4ELj1ELj16ENS_18Kernel_traits_baseILj1024ES2_S2_S2_S2_fjLj128EEEEELb1ELb0ELb1ELb1EEEvNS_9BwdParamsE,"a",@progbits
	.sectionflags	@""
	.align	4
.nv.constant0._ZN10layer_norm13ln_bwd_kernelINS_13Kernel_traitsI13__nv_bfloat16S2_S2_S2_fjLj1024ELj1ELj4ELj1ELj16ENS_18Kernel_traits_baseILj1024ES2_S2_S2_S2_fjLj128EEEEELb1ELb0ELb1ELb1EEEvNS_9BwdParamsE:
	.zero		1192


//--------------------- .nv.constant0._ZN10layer_norm13ln_bwd_kernelINS_13Kernel_traitsI13__nv_bfloat16S2_S2_S2_fjLj1024ELj1ELj4ELj1ELj16ENS_18Kernel_traits_baseILj1024ES2_S2_S2_S2_fjLj128EEEEELb1ELb1ELb0ELb0EEEvNS_9BwdParamsE --------------------------
	.section	.nv.constant0._ZN10layer_norm13ln_bwd_kernelINS_13Kernel_traitsI13__nv_bfloat16S2_S2_S2_fjLj1024ELj1ELj4ELj1ELj16ENS_18Kernel_traits_baseILj1024ES2_S2_S2_S2_fjLj128EEEEELb1ELb1ELb0ELb0EEEvNS_9BwdParamsE,"a",@progbits
	.sectionflags	@""
	.align	4
.nv.constant0._ZN10layer_norm13ln_bwd_kernelINS_13Kernel_traitsI13__nv_bfloat16S2_S2_S2_fjLj1024ELj1ELj4ELj1ELj16ENS_18Kernel_traits_baseILj1024ES2_S2_S2_S2_fjLj128EEEEELb1ELb1ELb0ELb0EEEvNS_9BwdParamsE:
	.zero		1192


//--------------------- .nv.constant0._ZN10layer_norm13ln_bwd_kernelINS_13Kernel_traitsI13__nv_bfloat16S2_S2_S2_fjLj1024ELj1ELj4ELj1ELj16ENS_18Kernel_traits_baseILj1024ES2_S2_S2_S2_fjLj128EEEEELb1ELb1ELb0ELb1EEEvNS_9BwdParamsE --------------------------
	.section	.nv.constant0._ZN10layer_norm13ln_bwd_kernelINS_13Kernel_traitsI13__nv_bfloat16S2_S2_S2_fjLj1024ELj1ELj4ELj1ELj16ENS_18Kernel_traits_baseILj1024ES2_S2_S2_S2_fjLj128EEEEELb1ELb1ELb0ELb1EEEvNS_9BwdParamsE,"a",@progbits
	.sectionflags	@""
	.align	4
.nv.constant0._ZN10layer_norm13ln_bwd_kernelINS_13Kernel_traitsI13__nv_bfloat16S2_S2_S2_fjLj1024ELj1ELj4ELj1ELj16ENS_18Kernel_traits_baseILj1024ES2_S2_S2_S2_fjLj128EEEEELb1ELb1ELb0ELb1EEEvNS_9BwdParamsE:
	.zero		1192


//--------------------- .nv.constant0._ZN10layer_norm22ln_bwd_finalize_kernelINS_22Kernel_traits_finalizeILj1024E13__nv_bfloat16S2_S2_S2_fjLb1ELj1024ELj4ENS_18Kernel_traits_baseILj1024ES2_S2_S2_S2_fjLj1024EEEEELb1ELb0EEEvNS_9BwdParamsE --------------------------
	.section	.nv.constant0._ZN10layer_norm22ln_bwd_finalize_kernelINS_22Kernel_traits_finalizeILj1024E13__nv_bfloat16S2_S2_S2_fjLb1ELj1024ELj4ENS_18Kernel_traits_baseILj1024ES2_S2_S2_S2_fjLj1024EEEEELb1ELb0EEEvNS_9BwdParamsE,"a",@progbits
	.sectionflags	@""
	.align	4
.nv.constant0._ZN10layer_norm22ln_bwd_finalize_kernelINS_22Kernel_traits_finalizeILj1024E13__nv_bfloat16S2_S2_S2_fjLb1ELj1024ELj4ENS_18Kernel_traits_baseILj1024ES2_S2_S2_S2_fjLj1024EEEEELb1ELb0EEEvNS_9BwdParamsE:
	.zero		1192


//--------------------- .nv.constant0._ZN10layer_norm13ln_bwd_kernelINS_13Kernel_traitsI13__nv_bfloat16S2_S2_S2_fjLj1024ELj1ELj4ELj1ELj16ENS_18Kernel_traits_baseILj1024ES2_S2_S2_S2_fjLj128EEEEELb1ELb1ELb1ELb0EEEvNS_9BwdParamsE --------------------------
	.section	.nv.constant0._ZN10layer_norm13ln_bwd_kernelINS_13Kernel_traitsI13__nv_bfloat16S2_S2_S2_fjLj1024ELj1ELj4ELj1ELj16ENS_18Kernel_traits_baseILj1024ES2_S2_S2_S2_fjLj128EEEEELb1ELb1ELb1ELb0EEEvNS_9BwdParamsE,"a",@progbits
	.sectionflags	@""
	.align	4
.nv.constant0._ZN10layer_norm13ln_bwd_kernelINS_13Kernel_traitsI13__nv_bfloat16S2_S2_S2_fjLj1024ELj1ELj4ELj1ELj16ENS_18Kernel_traits_baseILj1024ES2_S2_S2_S2_fjLj128EEEEELb1ELb1ELb1ELb0EEEvNS_9BwdParamsE:
	.zero		1192


//--------------------- .nv.constant0._ZN10layer_norm22ln_bwd_finalize_kernelINS_22Kernel_traits_finalizeILj1024E13__nv_bfloat16S2_S2_S2_fjLb1ELj1024ELj4ENS_18Kernel_traits_baseILj1024ES2_S2_S2_S2_fjLj1024EEEEELb1ELb1EEEvNS_9BwdParamsE --------------------------
	.section	.nv.constant0._ZN10layer_norm22ln_bwd_finalize_kernelINS_22Kernel_traits_finalizeILj1024E13__nv_bfloat16S2_S2_S2_fjLb1ELj1024ELj4ENS_18Kernel_traits_baseILj1024ES2_S2_S2_S2_fjLj1024EEEEELb1ELb1EEEvNS_9BwdParamsE,"a",@progbits
	.sectionflags	@""
	.align	4
.nv.constant0._ZN10layer_norm22ln_bwd_finalize_kernelINS_22Kernel_traits_finalizeILj1024E13__nv_bfloat16S2_S2_S2_fjLb1ELj1024ELj4ENS_18Kernel_traits_baseILj1024ES2_S2_S2_S2_fjLj1024EEEEELb1ELb1EEEvNS_9BwdParamsE:
	.zero		1192


//--------------------- .nv.constant0._ZN10layer_norm13ln_bwd_kernelINS_13Kernel_traitsI13__nv_bfloat16S2_S2_S2_fjLj1024ELj1ELj4ELj1ELj16ENS_18Kernel_traits_baseILj1024ES2_S2_S2_S2_fjLj128EEEEELb1ELb1ELb1ELb1EEEvNS_9BwdParamsE --------------------------
	.section	.nv.constant0._ZN10layer_norm13ln_bwd_kernelINS_13Kernel_traitsI13__nv_bfloat16S2_S2_S2_fjLj1024ELj1ELj4ELj1ELj16ENS_18Kernel_traits_baseILj1024ES2_S2_S2_S2_fjLj128EEEEELb1ELb1ELb1ELb1EEEvNS_9BwdParamsE,"a",@progbits
	.sectionflags	@""
	.align	4
.nv.constant0._ZN10layer_norm13ln_bwd_kernelINS_13Kernel_traitsI13__nv_bfloat16S2_S2_S2_fjLj1024ELj1ELj4ELj1ELj16ENS_18Kernel_traits_baseILj1024ES2_S2_S2_S2_fjLj128EEEEELb1ELb1ELb1ELb1EEEvNS_9BwdParamsE:
	.zero		1192


//--------------------- .nv.constant0._ZN10layer_norm13ln_bwd_kernelINS_13Kernel_traitsI6__halfS2_S2_S2_fjLj1024ELj1ELj4ELj1ELj16ENS_18Kernel_traits_baseILj1024ES2_S2_S2_S2_fjLj128EEEEELb0ELb0ELb0ELb0EEEvNS_9BwdParamsE --------------------------
	.section	.nv.constant0._ZN10layer_norm13ln_bwd_kernelINS_13Kernel_traitsI6__halfS2_S2_S2_fjLj1024ELj1ELj4ELj1ELj16ENS_18Kernel_traits_baseILj1024ES2_S2_S2_S2_fjLj128EEEEELb0ELb0ELb0ELb0EEEvNS_9BwdParamsE,"a",@progbits
	.sectionflags	@""
	.align	4
.nv.constant0._ZN10layer_norm13ln_bwd_kernelINS_13Kernel_traitsI6__halfS2_S2_S2_fjLj1024ELj1ELj4ELj1ELj16ENS_18Kernel_traits_baseILj1024ES2_S2_S2_S2_fjLj128EEEEELb0ELb0ELb0ELb0EEEvNS_9BwdParamsE:
	.zero		1192


//--------------------- .nv.constant0._ZN10layer_norm13ln_bwd_kernelINS_13Kernel_traitsI6__halfS2_S2_S2_fjLj1024ELj1ELj4ELj1ELj16ENS_18Kernel_traits_baseILj1024ES2_S2_S2_S2_fjLj128EEEEELb0ELb0ELb0ELb1EEEvNS_9BwdParamsE --------------------------
	.section	.nv.constant0._ZN10layer_norm13ln_bwd_kernelINS_13Kernel_traitsI6__halfS2_S2_S2_fjLj1024ELj1ELj4ELj1ELj16ENS_18Kernel_traits_baseILj1024ES2_S2_S2_S2_fjLj128EEEEELb0ELb0ELb0ELb1EEEvNS_9BwdParamsE,"a",@progbits
	.sectionflags	@""
	.align	4
.nv.constant0._ZN10layer_norm13ln_bwd_kernelINS_13Kernel_traitsI6__halfS2_S2_S2_fjLj1024ELj1ELj4ELj1ELj16ENS_18Kernel_traits_baseILj1024ES2_S2_S2_S2_fjLj128EEEEELb0ELb0ELb0ELb1EEEvNS_9BwdParamsE:
	.zero		1192


//--------------------- .nv.constant0._ZN10layer_norm13ln_bwd_kernelINS_13Kernel_traitsI6__halfS2_S2_S2_fjLj1024ELj1ELj4ELj1ELj16ENS_18Kernel_traits_baseILj1024ES2_S2_S2_S2_fjLj128EEEEELb0ELb0ELb1ELb0EEEvNS_9BwdParamsE --------------------------
	.section	.nv.constant0._ZN10layer_norm13ln_bwd_kernelINS_13Kernel_traitsI6__halfS2_S2_S2_fjLj1024ELj1ELj4ELj1ELj16ENS_18Kernel_traits_baseILj1024ES2_S2_S2_S2_fjLj128EEEEELb0ELb0ELb1ELb0EEEvNS_9BwdParamsE,"a",@progbits
	.sectionflags	@""
	.align	4
.nv.constant0._ZN10layer_norm13ln_bwd_kernelINS_13Kernel_traitsI6__halfS2_S2_S2_fjLj1024ELj1ELj4ELj1ELj16ENS_18Kernel_traits_baseILj1024ES2_S2_S2_S2_fjLj128EEEEELb0ELb0ELb1ELb0EEEvNS_9BwdParamsE:
	.zero		1192


//--------------------- .nv.constant0._ZN10layer_norm13ln_bwd_kernelINS_13Kernel_traitsI6__halfS2_S2_S2_fjLj1024ELj1ELj4ELj1ELj16ENS_18Kernel_traits_baseILj1024ES2_S2_S2_S2_fjLj128EEEEELb0ELb0ELb1ELb1EEEvNS_9BwdParamsE --------------------------
	.section	.nv.constant0._ZN10layer_norm13ln_bwd_kernelINS_13Kernel_traitsI6__halfS2_S2_S2_fjLj1024ELj1ELj4ELj1ELj16ENS_18Kernel_traits_baseILj1024ES2_S2_S2_S2_fjLj128EEEEELb0ELb0ELb1ELb1EEEvNS_9BwdParamsE,"a",@progbits
	.sectionflags	@""
	.align	4
.nv.constant0._ZN10layer_norm13ln_bwd_kernelINS_13Kernel_traitsI6__halfS2_S2_S2_fjLj1024ELj1ELj4ELj1ELj16ENS_18Kernel_traits_baseILj1024ES2_S2_S2_S2_fjLj128EEEEELb0ELb0ELb1ELb1EEEvNS_9BwdParamsE:
	.zero		1192


//--------------------- .nv.constant0._ZN10layer_norm13ln_bwd_kernelINS_13Kernel_traitsI6__halfS2_S2_S2_fjLj1024ELj1ELj4ELj1ELj16ENS_18Kernel_traits_baseILj1024ES2_S2_S2_S2_fjLj128EEEEELb0ELb1ELb0ELb0EEEvNS_9BwdParamsE --------------------------
	.section	.nv.constant0._ZN10layer_norm13ln_bwd_kernelINS_13Kernel_traitsI6__halfS2_S2_S2_fjLj1024ELj1ELj4ELj1ELj16ENS_18Kernel_traits_baseILj1024ES2_S2_S2_S2_fjLj128EEEEELb0ELb1ELb0ELb0EEEvNS_9BwdParamsE,"a",@progbits
	.sectionflags	@""
	.align	4
.nv.constant0._ZN10layer_norm13ln_bwd_kernelINS_13Kernel_traitsI6__halfS2_S2_S2_fjLj1024ELj1ELj4ELj1ELj16ENS_18Kernel_traits_baseILj1024ES2_S2_S2_S2_fjLj128EEEEELb0ELb1ELb0ELb0EEEvNS_9BwdParamsE:
	.zero		1192


//--------------------- .nv.constant0._ZN10layer_norm13ln_bwd_kernelINS_13Kernel_traitsI6__halfS2_S2_S2_fjLj1024ELj1ELj4ELj1ELj16ENS_18Kernel_traits_baseILj1024ES2_S2_S2_S2_fjLj128EEEEELb0ELb1ELb0ELb1EEEvNS_9BwdParamsE --------------------------
	.section	.nv.constant0._ZN10layer_norm13ln_bwd_kernelINS_13Kernel_traitsI6__halfS2_S2_S2_fjLj1024ELj1ELj4ELj1ELj16ENS_18Kernel_traits_baseILj1024ES2_S2_S2_S2_fjLj128EEEEELb0ELb1ELb0ELb1EEEvNS_9BwdParamsE,"a",@progbits
	.sectionflags	@""
	.align	4
.nv.constant0._ZN10layer_norm13ln_bwd_kernelINS_13Kernel_traitsI6__halfS2_S2_S2_fjLj1024ELj1ELj4ELj1ELj16ENS_18Kernel_traits_baseILj1024ES2_S2_S2_S2_fjLj128EEEEELb0ELb1ELb0ELb1EEEvNS_9BwdParamsE:
	.zero		1192


//--------------------- .nv.constant0._ZN10layer_norm13ln_bwd_kernelINS_13Kernel_traitsI6__halfS2_S2_S2_fjLj1024ELj1ELj4ELj1ELj16ENS_18Kernel_traits_baseILj1024ES2_S2_S2_S2_fjLj128EEEEELb0ELb1ELb1ELb0EEEvNS_9BwdParamsE --------------------------
	.section	.nv.constant0._ZN10layer_norm13ln_bwd_kernelINS_13Kernel_traitsI6__halfS2_S2_S2_fjLj1024ELj1ELj4ELj1ELj16ENS_18Kernel_traits_baseILj1024ES2_S2_S2_S2_fjLj128EEEEELb0ELb1ELb1ELb0EEEvNS_9BwdParamsE,"a",@progbits
	.sectionflags	@""
	.align	4
.nv.constant0._ZN10layer_norm13ln_bwd_kernelINS_13Kernel_traitsI6__halfS2_S2_S2_fjLj1024ELj1ELj4ELj1ELj16ENS_18Kernel_traits_baseILj1024ES2_S2_S2_S2_fjLj128EEEEELb0ELb1ELb1ELb0EEEvNS_9BwdParamsE:
	.zero		1192


//--------------------- .nv.constant0._ZN10layer_norm13ln_bwd_kernelINS_13Kernel_traitsI6__halfS2_S2_S2_fjLj1024ELj1ELj4ELj1ELj16ENS_18Kernel_traits_baseILj1024ES2_S2_S2_S2_fjLj128EEEEELb0ELb1ELb1ELb1EEEvNS_9BwdParamsE --------------------------
	.section	.nv.constant0._ZN10layer_norm13ln_bwd_kernelINS_13Kernel_traitsI6__halfS2_S2_S2_fjLj1024ELj1ELj4ELj1ELj16ENS_18Kernel_traits_baseILj1024ES2_S2_S2_S2_fjLj128EEEEELb0ELb1ELb1ELb1EEEvNS_9BwdParamsE,"a",@progbits
	.sectionflags	@""
	.align	4
.nv.constant0._ZN10layer_norm13ln_bwd_kernelINS_13Kernel_traitsI6__halfS2_S2_S2_fjLj1024ELj1ELj4ELj1ELj16ENS_18Kernel_traits_baseILj1024ES2_S2_S2_S2_fjLj128EEEEELb0ELb1ELb1ELb1EEEvNS_9BwdParamsE:
	.zero		1192


//--------------------- .nv.constant0._ZN10layer_norm13ln_bwd_kernelINS_13Kernel_traitsI6__halfS2_S2_S2_fjLj1024ELj1ELj4ELj1ELj16ENS_18Kernel_traits_baseILj1024ES2_S2_S2_S2_fjLj128EEEEELb1ELb0ELb0ELb0EEEvNS_9BwdParamsE --------------------------
	.section	.nv.constant0._ZN10layer_norm13ln_bwd_kernelINS_13Kernel_traitsI6__halfS2_S2_S2_fjLj1024ELj1ELj4ELj1ELj16ENS_18Kernel_traits_baseILj1024ES2_S2_S2_S2_fjLj128EEEEELb1ELb0ELb0ELb0EEEvNS_9BwdParamsE,"a",@progbits
	.sectionflags	@""
	.align	4
.nv.constant0._ZN10layer_norm13ln_bwd_kernelINS_13Kernel_traitsI6__halfS2_S2_S2_fjLj1024ELj1ELj4ELj1ELj16ENS_18Kernel_traits_baseILj1024ES2_S2_S2_S2_fjLj128EEEEELb1ELb0ELb0ELb0EEEvNS_9BwdParamsE:
	.zero		1192


//--------------------- .nv.constant0._ZN10layer_norm13ln_bwd_kernelINS_13Kernel_traitsI6__halfS2_S2_S2_fjLj1024ELj1ELj4ELj1ELj16ENS_18Kernel_traits_baseILj1024ES2_S2_S2_S2_fjLj128EEEEELb1ELb0ELb0ELb1EEEvNS_9BwdParamsE --------------------------
	.section	.nv.constant0._ZN10layer_norm13ln_bwd_kernelINS_13Kernel_traitsI6__halfS2_S2_S2_fjLj1024ELj1ELj4ELj1ELj16ENS_18Kernel_traits_baseILj1024ES2_S2_S2_S2_fjLj128EEEEELb1ELb0ELb0ELb1EEEvNS_9BwdParamsE,"a",@progbits
	.sectionflags	@""
	.align	4
.nv.constant0._ZN10layer_norm13ln_bwd_kernelINS_13Kernel_traitsI6__halfS2_S2_S2_fjLj1024ELj1ELj4ELj1ELj16ENS_18Kernel_traits_baseILj1024ES2_S2_S2_S2_fjLj128EEEEELb1ELb0ELb0ELb1EEEvNS_9BwdParamsE:
	.zero		1192


//--------------------- .nv.constant0._ZN10layer_norm22ln_bwd_finalize_kernelINS_22Kernel_traits_finalizeILj1024E6__halfS2_S2_S2_fjLb0ELj1024ELj4ENS_18Kernel_traits_baseILj1024ES2_S2_S2_S2_fjLj1024EEEEELb0ELb0EEEvNS_9BwdParamsE --------------------------
	.section	.nv.constant0._ZN10layer_norm22ln_bwd_finalize_kernelINS_22Kernel_traits_finalizeILj1024E6__halfS2_S2_S2_fjLb0ELj1024ELj4ENS_18Kernel_traits_baseILj1024ES2_S2_S2_S2_fjLj1024EEEEELb0ELb0EEEvNS_9BwdParamsE,"a",@progbits
	.sectionflags	@""
	.align	4
.nv.constant0._ZN10layer_norm22ln_bwd_finalize_kernelINS_22Kernel_traits_finalizeILj1024E6__halfS2_S2_S2_fjLb0ELj1024ELj4ENS_18Kernel_traits_baseILj1024ES2_S2_S2_S2_fjLj1024EEEEELb0ELb0EEEvNS_9BwdParamsE:
	.zero		1192


//--------------------- .nv.constant0._ZN10layer_norm13ln_bwd_kernelINS_13Kernel_traitsI6__halfS2_S2_S2_fjLj1024ELj1ELj4ELj1ELj16ENS_18Kernel_traits_baseILj1024ES2_S2_S2_S2_fjLj128EEEEELb1ELb0ELb1ELb0EEEvNS_9BwdParamsE --------------------------
	.section	.nv.constant0._ZN10layer_norm13ln_bwd_kernelINS_13Kernel_traitsI6__halfS2_S2_S2_fjLj1024ELj1ELj4ELj1ELj16ENS_18Kernel_traits_baseILj1024ES2_S2_S2_S2_fjLj128EEEEELb1ELb0ELb1ELb0EEEvNS_9BwdParamsE,"a",@progbits
	.sectionflags	@""
	.align	4
.nv.constant0._ZN10layer_norm13ln_bwd_kernelINS_13Kernel_traitsI6__halfS2_S2_S2_fjLj1024ELj1ELj4ELj1ELj16ENS_18Kernel_traits_baseILj1024ES2_S2_S2_S2_fjLj128EEEEELb1ELb0ELb1ELb0EEEvNS_9BwdParamsE:
	.zero		1192


//--------------------- .nv.constant0._ZN10layer_norm22ln_bwd_finalize_kernelINS_22Kernel_traits_finalizeILj1024E6__halfS2_S2_S2_fjLb0ELj1024ELj4ENS_18Kernel_traits_baseILj1024ES2_S2_S2_S2_fjLj1024EEEEELb0ELb1EEEvNS_9BwdParamsE --------------------------
	.section	.nv.constant0._ZN10layer_norm22ln_bwd_finalize_kernelINS_22Kernel_traits_finalizeILj1024E6__halfS2_S2_S2_fjLb0ELj1024ELj4ENS_18Kernel_traits_baseILj1024ES2_S2_S2_S2_fjLj1024EEEEELb0ELb1EEEvNS_9BwdParamsE,"a",@progbits
	.sectionflags	@""
	.align	4
.nv.constant0._ZN10layer_norm22ln_bwd_finalize_kernelINS_22Kernel_traits_finalizeILj1024E6__halfS2_S2_S2_fjLb0ELj1024ELj4ENS_18Kernel_traits_baseILj1024ES2_S2_S2_S2_fjLj1024EEEEELb0ELb1EEEvNS_9BwdParamsE:
	.zero		1192


//--------------------- .nv.constant0._ZN10layer_norm13ln_bwd_kernelINS_13Kernel_traitsI6__halfS2_S2_S2_fjLj1024ELj1ELj4ELj1ELj16ENS_18Kernel_traits_baseILj1024ES2_S2_S2_S2_fjLj128EEEEELb1ELb0ELb1ELb1EEEvNS_9BwdParamsE --------------------------
	.section	.nv.constant0._ZN10layer_norm13ln_bwd_kernelINS_13Kernel_traitsI6__halfS2_S2_S2_fjLj1024ELj1ELj4ELj1ELj16ENS_18Kernel_traits_baseILj1024ES2_S2_S2_S2_fjLj128EEEEELb1ELb0ELb1ELb1EEEvNS_9BwdParamsE,"a",@progbits
	.sectionflags	@""
	.align	4
.nv.constant0._ZN10layer_norm13ln_bwd_kernelINS_13Kernel_traitsI6__halfS2_S2_S2_fjLj1024ELj1ELj4ELj1ELj16ENS_18Kernel_traits_baseILj1024ES2_S2_S2_S2_fjLj128EEEEELb1ELb0ELb1ELb1EEEvNS_9BwdParamsE:
	.zero		1192


//--------------------- .nv.constant0._ZN10layer_norm13ln_bwd_kernelINS_13Kernel_traitsI6__halfS2_S2_S2_fjLj1024ELj1ELj4ELj1ELj16ENS_18Kernel_traits_baseILj1024ES2_S2_S2_S2_fjLj128EEEEELb1ELb1ELb0ELb0EEEvNS_9BwdParamsE --------------------------
	.section	.nv.constant0._ZN10layer_norm13ln_bwd_kernelINS_13Kernel_traitsI6__halfS2_S2_S2_fjLj1024ELj1ELj4ELj1ELj16ENS_18Kernel_traits_baseILj1024ES2_S2_S2_S2_fjLj128EEEEELb1ELb1ELb0ELb0EEEvNS_9BwdParamsE,"a",@progbits
	.sectionflags	@""
	.align	4
.nv.constant0._ZN10layer_norm13ln_bwd_kernelINS_13Kernel_traitsI6__halfS2_S2_S2_fjLj1024ELj1ELj4ELj1ELj16ENS_18Kernel_traits_baseILj1024ES2_S2_S2_S2_fjLj128EEEEELb1ELb1ELb0ELb0EEEvNS_9BwdParamsE:
	.zero		1192


//--------------------- .nv.constant0._ZN10layer_norm13ln_bwd_kernelINS_13Kernel_traitsI6__halfS2_S2_S2_fjLj1024ELj1ELj4ELj1ELj16ENS_18Kernel_traits_baseILj1024ES2_S2_S2_S2_fjLj128EEEEELb1ELb1ELb0ELb1EEEvNS_9BwdParamsE --------------------------
	.section	.nv.constant0._ZN10layer_norm13ln_bwd_kernelINS_13Kernel_traitsI6__halfS2_S2_S2_fjLj1024ELj1ELj4ELj1ELj16ENS_18Kernel_traits_baseILj1024ES2_S2_S2_S2_fjLj128EEEEELb1ELb1ELb0ELb1EEEvNS_9BwdParamsE,"a",@progbits
	.sectionflags	@""
	.align	4
.nv.constant0._ZN10layer_norm13ln_bwd_kernelINS_13Kernel_traitsI6__halfS2_S2_S2_fjLj1024ELj1ELj4ELj1ELj16ENS_18Kernel_traits_baseILj1024ES2_S2_S2_S2_fjLj128EEEEELb1ELb1ELb0ELb1EEEvNS_9BwdParamsE:
	.zero		1192


//--------------------- .nv.constant0._ZN10layer_norm22ln_bwd_finalize_kernelINS_22Kernel_traits_finalizeILj1024E6__halfS2_S2_S2_fjLb1ELj1024ELj4ENS_18Kernel_traits_baseILj1024ES2_S2_S2_S2_fjLj1024EEEEELb1ELb0EEEvNS_9BwdParamsE --------------------------
	.section	.nv.constant0._ZN10layer_norm22ln_bwd_finalize_kernelINS_22Kernel_traits_finalizeILj1024E6__halfS2_S2_S2_fjLb1ELj1024ELj4ENS_18Kernel_traits_baseILj1024ES2_S2_S2_S2_fjLj1024EEEEELb1ELb0EEEvNS_9BwdParamsE,"a",@progbits
	.sectionflags	@""
	.align	4
.nv.constant0._ZN10layer_norm22ln_bwd_finalize_kernelINS_22Kernel_traits_finalizeILj1024E6__halfS2_S2_S2_fjLb1ELj1024ELj4ENS_18Kernel_traits_baseILj1024ES2_S2_S2_S2_fjLj1024EEEEELb1ELb0EEEvNS_9BwdParamsE:
	.zero		1192


//--------------------- .nv.constant0._ZN10layer_norm13ln_bwd_kernelINS_13Kernel_traitsI6__halfS2_S2_S2_fjLj1024ELj1ELj4ELj1ELj16ENS_18Kernel_traits_baseILj1024ES2_S2_S2_S2_fjLj128EEEEELb1ELb1ELb1ELb0EEEvNS_9BwdParamsE --------------------------
	.section	.nv.constant0._ZN10layer_norm13ln_bwd_kernelINS_13Kernel_traitsI6__halfS2_S2_S2_fjLj1024ELj1ELj4ELj1ELj16ENS_18Kernel_traits_baseILj1024ES2_S2_S2_S2_fjLj128EEEEELb1ELb1ELb1ELb0EEEvNS_9BwdParamsE,"a",@progbits
	.sectionflags	@""
	.align	4
.nv.constant0._ZN10layer_norm13ln_bwd_kernelINS_13Kernel_traitsI6__halfS2_S2_S2_fjLj1024ELj1ELj4ELj1ELj16ENS_18Kernel_traits_baseILj1024ES2_S2_S2_S2_fjLj128EEEEELb1ELb1ELb1ELb0EEEvNS_9BwdParamsE:
	.zero		1192


//--------------------- .nv.constant0._ZN10layer_norm22ln_bwd_finalize_kernelINS_22Kernel_traits_finalizeILj1024E6__halfS2_S2_S2_fjLb1ELj1024ELj4ENS_18Kernel_traits_baseILj1024ES2_S2_S2_S2_fjLj1024EEEEELb1ELb1EEEvNS_9BwdParamsE --------------------------
	.section	.nv.constant0._ZN10layer_norm22ln_bwd_finalize_kernelINS_22Kernel_traits_finalizeILj1024E6__halfS2_S2_S2_fjLb1ELj1024ELj4ENS_18Kernel_traits_baseILj1024ES2_S2_S2_S2_fjLj1024EEEEELb1ELb1EEEvNS_9BwdParamsE,"a",@progbits
	.sectionflags	@""
	.align	4
.nv.constant0._ZN10layer_norm22ln_bwd_finalize_kernelINS_22Kernel_traits_finalizeILj1024E6__halfS2_S2_S2_fjLb1ELj1024ELj4ENS_18Kernel_traits_baseILj1024ES2_S2_S2_S2_fjLj1024EEEEELb1ELb1EEEvNS_9BwdParamsE:
	.zero		1192


//--------------------- .nv.constant0._ZN10layer_norm13ln_bwd_kernelINS_13Kernel_traitsI6__halfS2_S2_S2_fjLj1024ELj1ELj4ELj1ELj16ENS_18Kernel_traits_baseILj1024ES2_S2_S2_S2_fjLj128EEEEELb1ELb1ELb1ELb1EEEvNS_9BwdParamsE --------------------------
	.section	.nv.constant0._ZN10layer_norm13ln_bwd_kernelINS_13Kernel_traitsI6__halfS2_S2_S2_fjLj1024ELj1ELj4ELj1ELj16ENS_18Kernel_traits_baseILj1024ES2_S2_S2_S2_fjLj128EEEEELb1ELb1ELb1ELb1EEEvNS_9BwdParamsE,"a",@progbits
	.sectionflags	@""
	.align	4
.nv.constant0._ZN10layer_norm13ln_bwd_kernelINS_13Kernel_traitsI6__halfS2_S2_S2_fjLj1024ELj1ELj4ELj1ELj16ENS_18Kernel_traits_baseILj1024ES2_S2_S2_S2_fjLj128EEEEELb1ELb1ELb1ELb1EEEvNS_9BwdParamsE:
	.zero		1192


//--------------------- .nv.constant0._ZN10layer_norm13ln_bwd_kernelINS_13Kernel_traitsIf13__nv_bfloat16S2_S2_fjLj1024ELj1ELj4ELj1ELj16ENS_18Kernel_traits_baseILj1024EfS2_S2_S2_fjLj128EEEEELb0ELb0ELb0ELb0EEEvNS_9BwdParamsE --------------------------
	.section	.nv.constant0._ZN10layer_norm13ln_bwd_kernelINS_13Kernel_traitsIf13__nv_bfloat16S2_S2_fjLj1024ELj1ELj4ELj1ELj16ENS_18Kernel_traits_baseILj1024EfS2_S2_S2_fjLj128EEEEELb0ELb0ELb0ELb0EEEvNS_9BwdParamsE,"a",@progbits
	.sectionflags	@""
	.align	4
.nv.constant0._ZN10layer_norm13ln_bwd_kernelINS_13Kernel_traitsIf13__nv_bfloat16S2_S2_fjLj1024ELj1ELj4ELj1ELj16ENS_18Kernel_traits_baseILj1024EfS2_S2_S2_fjLj128EEEEELb0ELb0ELb0ELb0EEEvNS_9BwdParamsE:
	.zero		1192


//--------------------- .nv.constant0._ZN10layer_norm13ln_bwd_kernelINS_13Kernel_traitsIf13__nv_bfloat16S2_S2_fjLj1024ELj1ELj4ELj1ELj16ENS_18Kernel_traits_baseILj1024EfS2_S2_S2_fjLj128EEEEELb0ELb0ELb0ELb1EEEvNS_9BwdParamsE --------------------------
	.section	.nv.constant0._ZN10layer_norm13ln_bwd_kernelINS_13Kernel_traitsIf13__nv_bfloat16S2_S2_fjLj1024ELj1ELj4ELj1ELj16ENS_18Kernel_traits_baseILj1024EfS2_S2_S2_fjLj128EEEEELb0ELb0ELb0ELb1EEEvNS_9BwdParamsE,"a",@progbits
	.sectionflags	@""
	.align	4
.nv.constant0._ZN10layer_norm13ln_bwd_kernelINS_13Kernel_traitsIf13__nv_bfloat16S2_S2_fjLj1024ELj1ELj4ELj1ELj16ENS_18Kernel_traits_baseILj1024EfS2_S2_S2_fjLj128EEEEELb0ELb0ELb0ELb1EEEvNS_9BwdParamsE:
	.zero		1192


//--------------------- .nv.constant0._ZN10layer_norm13ln_bwd_kernelINS_13Kernel_traitsIf13__nv_bfloat16S2_S2_fjLj1024ELj1ELj4ELj1ELj16ENS_18Kernel_traits_baseILj1024EfS2_S2_S2_fjLj128EEEEELb0ELb0ELb1ELb0EEEvNS_9BwdParamsE --------------------------
	.section	.nv.constant0._ZN10layer_norm13ln_bwd_kernelINS_13Kernel_traitsIf13__nv_bfloat16S2_S2_fjLj1024ELj1ELj4ELj1ELj16ENS_18Kernel_traits_baseILj1024EfS2_S2_S2_fjLj128EEEEELb0ELb0ELb1ELb0EEEvNS_9BwdParamsE,"a",@progbits
	.sectionflags	@""
	.align	4
.nv.constant0._ZN10layer_norm13ln_bwd_kernelINS_13Kernel_traitsIf13__nv_bfloat16S2_S2_fjLj1024ELj1ELj4ELj1ELj16ENS_18Kernel_traits_baseILj1024EfS2_S2_S2_fjLj128EEEEELb0ELb0ELb1ELb0EEEvNS_9BwdParamsE:
	.zero		1192


//--------------------- .nv.constant0._ZN10layer_norm13ln_bwd_kernelINS_13Kernel_traitsIf13__nv_bfloat16S2_S2_fjLj1024ELj1ELj4ELj1ELj16ENS_18Kernel_traits_baseILj1024EfS2_S2_S2_fjLj128EEEEELb0ELb0ELb1ELb1EEEvNS_9BwdParamsE --------------------------
	.section	.nv.constant0._ZN10layer_norm13ln_bwd_kernelINS_13Kernel_traitsIf13__nv_bfloat16S2_S2_fjLj1024ELj1ELj4ELj1ELj16ENS_18Kernel_traits_baseILj1024EfS2_S2_S2_fjLj128EEEEELb0ELb0ELb1ELb1EEEvNS_9BwdParamsE,"a",@progbits
	.sectionflags	@""
	.align	4
.nv.constant0._ZN10layer_norm13ln_bwd_kernelINS_13Kernel_traitsIf13__nv_bfloat16S2_S2_fjLj1024ELj1ELj4ELj1ELj16ENS_18Kernel_traits_baseILj1024EfS2_S2_S2_fjLj128EEEEELb0ELb0ELb1ELb1EEEvNS_9BwdParamsE:
	.zero		1192


//--------------------- .nv.constant0._ZN10layer_norm13ln_bwd_kernelINS_13Kernel_traitsIf13__nv_bfloat16S2_S2_fjLj1024ELj1ELj4ELj1ELj16ENS_18Kernel_traits_baseILj1024EfS2_S2_S2_fjLj128EEEEELb0ELb1ELb0ELb0EEEvNS_9BwdParamsE --------------------------
	.section	.nv.constant0._ZN10layer_norm13ln_bwd_kernelINS_13Kernel_traitsIf13__nv_bfloat16S2_S2_fjLj1024ELj1ELj4ELj1ELj16ENS_18Kernel_traits_baseILj1024EfS2_S2_S2_fjLj128EEEEELb0ELb1ELb0ELb0EEEvNS_9BwdParamsE,"a",@progbits
	.sectionflags	@""
	.align	4
.nv.constant0._ZN10layer_norm13ln_bwd_kernelINS_13Kernel_traitsIf13__nv_bfloat16S2_S2_fjLj1024ELj1ELj4ELj1ELj16ENS_18Kernel_traits_baseILj1024EfS2_S2_S2_fjLj128EEEEELb0ELb1ELb0ELb0EEEvNS_9BwdParamsE:
	.zero		1192


//--------------------- .nv.constant0._ZN10layer_norm13ln_bwd_kernelINS_13Kernel_traitsIf13__nv_bfloat16S2_S2_fjLj1024ELj1ELj4ELj1ELj16ENS_18Kernel_traits_baseILj1024EfS2_S2_S2_fjLj128EEEEELb0ELb1ELb0ELb1EEEvNS_9BwdParamsE --------------------------
	.section	.nv.constant0._ZN10layer_norm13ln_bwd_kernelINS_13Kernel_traitsIf13__nv_bfloat16S2_S2_fjLj1024ELj1ELj4ELj1ELj16ENS_18Kernel_traits_baseILj1024EfS2_S2_S2_fjLj128EEEEELb0ELb1ELb0ELb1EEEvNS_9BwdParamsE,"a",@progbits
	.sectionflags	@""
	.align	4
.nv.constant0._ZN10layer_norm13ln_bwd_kernelINS_13Kernel_traitsIf13__nv_bfloat16S2_S2_fjLj1024ELj1ELj4ELj1ELj16ENS_18Kernel_traits_baseILj1024EfS2_S2_S2_fjLj128EEEEELb0ELb1ELb0ELb1EEEvNS_9BwdParamsE:
	.zero		1192


//--------------------- .nv.constant0._ZN10layer_norm13ln_bwd_kernelINS_13Kernel_traitsIf13__nv_bfloat16S2_S2_fjLj1024ELj1ELj4ELj1ELj16ENS_18Kernel_traits_baseILj1024EfS2_S2_S2_fjLj128EEEEELb0ELb1ELb1ELb0EEEvNS_9BwdParamsE --------------------------
	.section	.nv.constant0._ZN10layer_norm13ln_bwd_kernelINS_13Kernel_traitsIf13__nv_bfloat16S2_S2_fjLj1024ELj1ELj4ELj1ELj16ENS_18Kernel_traits_baseILj1024EfS2_S2_S2_fjLj128EEEEELb0ELb1ELb1ELb0EEEvNS_9BwdParamsE,"a",@progbits
	.sectionflags	@""
	.align	4
.nv.constant0._ZN10layer_norm13ln_bwd_kernelINS_13Kernel_traitsIf13__nv_bfloat16S2_S2_fjLj1024ELj1ELj4ELj1ELj16ENS_18Kernel_traits_baseILj1024EfS2_S2_S2_fjLj128EEEEELb0ELb1ELb1ELb0EEEvNS_9BwdParamsE:
	.zero		1192


//--------------------- .nv.constant0._ZN10layer_norm13ln_bwd_kernelINS_13Kernel_traitsIf13__nv_bfloat16S2_S2_fjLj1024ELj1ELj4ELj1ELj16ENS_18Kernel_traits_baseILj1024EfS2_S2_S2_fjLj128EEEEELb0ELb1ELb1ELb1EEEvNS_9BwdParamsE --------------------------
	.section	.nv.constant0._ZN10layer_norm13ln_bwd_kernelINS_13Kernel_traitsIf13__nv_bfloat16S2_S2_fjLj1024ELj1ELj4ELj1ELj16ENS_18Kernel_traits_baseILj1024EfS2_S2_S2_fjLj128EEEEELb0ELb1ELb1ELb1EEEvNS_9BwdParamsE,"a",@progbits
	.sectionflags	@""
	.align	4
.nv.constant0._ZN10layer_norm13ln_bwd_kernelINS_13Kernel_traitsIf13__nv_bfloat16S2_S2_fjLj1024ELj1ELj4ELj1ELj16ENS_18Kernel_traits_baseILj1024EfS2_S2_S2_fjLj128EEEEELb0ELb1ELb1ELb1EEEvNS_9BwdParamsE:
	.zero		1192


//--------------------- .nv.constant0._ZN10layer_norm13ln_bwd_kernelINS_13Kernel_traitsIf13__nv_bfloat16S2_S2_fjLj1024ELj1ELj4ELj1ELj16ENS_18Kernel_traits_baseILj1024EfS2_S2_S2_fjLj128EEEEELb1ELb0ELb0ELb0EEEvNS_9BwdParamsE --------------------------
	.section	.nv.constant0._ZN10layer_norm13ln_bwd_kernelINS_13Kernel_traitsIf13__nv_bfloat16S2_S2_fjLj1024ELj1ELj4ELj1ELj16ENS_18Kernel_traits_baseILj1024EfS2_S2_S2_fjLj128EEEEELb1ELb0ELb0ELb0EEEvNS_9BwdParamsE,"a",@progbits
	.sectionflags	@""
	.align	4
.nv.constant0._ZN10layer_norm13ln_bwd_kernelINS_13Kernel_traitsIf13__nv_bfloat16S2_S2_fjLj1024ELj1ELj4ELj1ELj16ENS_18Kernel_traits_baseILj1024EfS2_S2_S2_fjLj128EEEEELb1ELb0ELb0ELb0EEEvNS_9BwdParamsE:
	.zero		1192


//--------------------- .nv.constant0._ZN10layer_norm13ln_bwd_kernelINS_13Kernel_traitsIf13__nv_bfloat16S2_S2_fjLj1024ELj1ELj4ELj1ELj16ENS_18Kernel_traits_baseILj1024EfS2_S2_S2_fjLj128EEEEELb1ELb0ELb0ELb1EEEvNS_9BwdParamsE --------------------------
	.section	.nv.constant0._ZN10layer_norm13ln_bwd_kernelINS_13Kernel_traitsIf13__nv_bfloat16S2_S2_fjLj1024ELj1ELj4ELj1ELj16ENS_18Kernel_traits_baseILj1024EfS2_S2_S2_fjLj128EEEEELb1ELb0ELb0ELb1EEEvNS_9BwdParamsE,"a",@progbits
	.sectionflags	@""
	.align	4
.nv.constant0._ZN10layer_norm13ln_bwd_kernelINS_13Kernel_traitsIf13__nv_bfloat16S2_S2_fjLj1024ELj1ELj4ELj1ELj16ENS_18Kernel_traits_baseILj1024EfS2_S2_S2_fjLj128EEEEELb1ELb0ELb0ELb1EEEvNS_9BwdParamsE:
	.zero		1192


//--------------------- .nv.constant0._ZN10layer_norm22ln_bwd_finalize_kernelINS_22Kernel_traits_finalizeILj1024Ef13__nv_bfloat16S2_S2_fjLb0ELj1024ELj4ENS_18Kernel_traits_baseILj1024EfS2_S2_S2_fjLj1024EEEEELb0ELb0EEEvNS_9BwdParamsE --------------------------
	.section	.nv.constant0._ZN10layer_norm22ln_bwd_finalize_kernelINS_22Kernel_traits_finalizeILj1024Ef13__nv_bfloat16S2_S2_fjLb0ELj1024ELj4ENS_18Kernel_traits_baseILj1024EfS2_S2_S2_fjLj1024EEEEELb0ELb0EEEvNS_9BwdParamsE,"a",@progbits
	.sectionflags	@""
	.align	4
.nv.constant0._ZN10layer_norm22ln_bwd_finalize_kernelINS_22Kernel_traits_finalizeILj1024Ef13__nv_bfloat16S2_S2_fjLb0ELj1024ELj4ENS_18Kernel_traits_baseILj1024EfS2_S2_S2_fjLj1024EEEEELb0ELb0EEEvNS_9BwdParamsE:
	.zero		1192


//--------------------- .nv.constant0._ZN10layer_norm13ln_bwd_kernelINS_13Kernel_traitsIf13__nv_bfloat16S2_S2_fjLj1024ELj1ELj4ELj1ELj16ENS_18Kernel_traits_baseILj1024EfS2_S2_S2_fjLj128EEEEELb1ELb0ELb1ELb0EEEvNS_9BwdParamsE --------------------------
	.section	.nv.constant0._ZN10layer_norm13ln_bwd_kernelINS_13Kernel_traitsIf13__nv_bfloat16S2_S2_fjLj1024ELj1ELj4ELj1ELj16ENS_18Kernel_traits_baseILj1024EfS2_S2_S2_fjLj128EEEEELb1ELb0ELb1ELb0EEEvNS_9BwdParamsE,"a",@progbits
	.sectionflags	@""
	.align	4
.nv.constant0._ZN10layer_norm13ln_bwd_kernelINS_13Kernel_traitsIf13__nv_bfloat16S2_S2_fjLj1024ELj1ELj4ELj1ELj16ENS_18Kernel_traits_baseILj1024EfS2_S2_S2_fjLj128EEEEELb1ELb0ELb1ELb0EEEvNS_9BwdParamsE:
	.zero		1192


//--------------------- .nv.constant0._ZN10layer_norm22ln_bwd_finalize_kernelINS_22Kernel_traits_finalizeILj1024Ef13__nv_bfloat16S2_S2_fjLb0ELj1024ELj4ENS_18Kernel_traits_baseILj1024EfS2_S2_S2_fjLj1024EEEEELb0ELb1EEEvNS_9BwdParamsE --------------------------
	.section	.nv.constant0._ZN10layer_norm22ln_bwd_finalize_kernelINS_22Kernel_traits_finalizeILj1024Ef13__nv_bfloat16S2_S2_fjLb0ELj1024ELj4ENS_18Kernel_traits_baseILj1024EfS2_S2_S2_fjLj1024EEEEELb0ELb1EEEvNS_9BwdParamsE,"a",@progbits
	.sectionflags	@""
	.align	4
.nv.constant0._ZN10layer_norm22ln_bwd_finalize_kernelINS_22Kernel_traits_finalizeILj1024Ef13__nv_bfloat16S2_S2_fjLb0ELj1024ELj4ENS_18Kernel_traits_baseILj1024EfS2_S2_S2_fjLj1024EEEEELb0ELb1EEEvNS_9BwdParamsE:
	.zero		1192


//--------------------- .nv.constant0._ZN10layer_norm13ln_bwd_kernelINS_13Kernel_traitsIf13__nv_bfloat16S2_S2_fjLj1024ELj1ELj4ELj1ELj16ENS_18Kernel_traits_baseILj1024EfS2_S2_S2_fjLj128EEEEELb1ELb0ELb1ELb1EEEvNS_9BwdParamsE --------------------------
	.section	.nv.constant0._ZN10layer_norm13ln_bwd_kernelINS_13Kernel_traitsIf13__nv_bfloat16S2_S2_fjLj1024ELj1ELj4ELj1ELj16ENS_18Kernel_traits_baseILj1024EfS2_S2_S2_fjLj128EEEEELb1ELb0ELb1ELb1EEEvNS_9BwdParamsE,"a",@progbits
	.sectionflags	@""
	.align	4
.nv.constant0._ZN10layer_norm13ln_bwd_kernelINS_13Kernel_traitsIf13__nv_bfloat16S2_S2_fjLj1024ELj1ELj4ELj1ELj16ENS_18Kernel_traits_baseILj1024EfS2_S2_S2_fjLj128EEEEELb1ELb0ELb1ELb1EEEvNS_9BwdParamsE:
	.zero		1192


//--------------------- .nv.constant0._ZN10layer_norm13ln_bwd_kernelINS_13Kernel_traitsIf13__nv_bfloat16S2_S2_fjLj1024ELj1ELj4ELj1ELj16ENS_18Kernel_traits_baseILj1024EfS2_S2_S2_fjLj128EEEEELb1ELb1ELb0ELb0EEEvNS_9BwdParamsE --------------------------
	.section	.nv.constant0._ZN10layer_norm13ln_bwd_kernelINS_13Kernel_traitsIf13__nv_bfloat16S2_S2_fjLj1024ELj1ELj4ELj1ELj16ENS_18Kernel_traits_baseILj1024EfS2_S2_S2_fjLj128EEEEELb1ELb1ELb0ELb0EEEvNS_9BwdParamsE,"a",@progbits
	.sectionflags	@""
	.align	4
.nv.constant0._ZN10layer_norm13ln_bwd_kernelINS_13Kernel_traitsIf13__nv_bfloat16S2_S2_fjLj1024ELj1ELj4ELj1ELj16ENS_18Kernel_traits_baseILj1024EfS2_S2_S2_fjLj128EEEEELb1ELb1ELb0ELb0EEEvNS_9BwdParamsE:
	.zero		1192


//--------------------- .nv.constant0._ZN10layer_norm13ln_bwd_kernelINS_13Kernel_traitsIf13__nv_bfloat16S2_S2_fjLj1024ELj1ELj4ELj1ELj16ENS_18Kernel_traits_baseILj1024EfS2_S2_S2_fjLj128EEEEELb1ELb1ELb0ELb1EEEvNS_9BwdParamsE --------------------------
	.section	.nv.constant0._ZN10layer_norm13ln_bwd_kernelINS_13Kernel_traitsIf13__nv_bfloat16S2_S2_fjLj1024ELj1ELj4ELj1ELj16ENS_18Kernel_traits_baseILj1024EfS2_S2_S2_fjLj128EEEEELb1ELb1ELb0ELb1EEEvNS_9BwdParamsE,"a",@progbits
	.sectionflags	@""
	.align	4
.nv.constant0._ZN10layer_norm13ln_bwd_kernelINS_13Kernel_traitsIf13__nv_bfloat16S2_S2_fjLj1024ELj1ELj4ELj1ELj16ENS_18Kernel_traits_baseILj1024EfS2_S2_S2_fjLj128EEEEELb1ELb1ELb0ELb1EEEvNS_9BwdParamsE:
	.zero		1192


//--------------------- .nv.constant0._ZN10layer_norm22ln_bwd_finalize_kernelINS_22Kernel_traits_finalizeILj1024Ef13__nv_bfloat16S2_S2_fjLb1ELj1024ELj4ENS_18Kernel_traits_baseILj1024EfS2_S2_S2_fjLj1024EEEEELb1ELb0EEEvNS_9BwdParamsE --------------------------
	.section	.nv.constant0._ZN10layer_norm22ln_bwd_finalize_kernelINS_22Kernel_traits_finalizeILj1024Ef13__nv_bfloat16S2_S2_fjLb1ELj1024ELj4ENS_18Kernel_traits_baseILj1024EfS2_S2_S2_fjLj1024EEEEELb1ELb0EEEvNS_9BwdParamsE,"a",@progbits
	.sectionflags	@""
	.align	4
.nv.constant0._ZN10layer_norm22ln_bwd_finalize_kernelINS_22Kernel_traits_finalizeILj1024Ef13__nv_bfloat16S2_S2_fjLb1ELj1024ELj4ENS_18Kernel_traits_baseILj1024EfS2_S2_S2_fjLj1024EEEEELb1ELb0EEEvNS_9BwdParamsE:
	.zero		1192


//--------------------- .nv.constant0._ZN10layer_norm13ln_bwd_kernelINS_13Kernel_traitsIf13__nv_bfloat16S2_S2_fjLj1024ELj1ELj4ELj1ELj16ENS_18Kernel_traits_baseILj1024EfS2_S2_S2_fjLj128EEEEELb1ELb1ELb1ELb0EEEvNS_9BwdParamsE --------------------------
	.section	.nv.constant0._ZN10layer_norm13ln_bwd_kernelINS_13Kernel_traitsIf13__nv_bfloat16S2_S2_fjLj1024ELj1ELj4ELj1ELj16ENS_18Kernel_traits_baseILj1024EfS2_S2_S2_fjLj128EEEEELb1ELb1ELb1ELb0EEEvNS_9BwdParamsE,"a",@progbits
	.sectionflags	@""
	.align	4
.nv.constant0._ZN10layer_norm13ln_bwd_kernelINS_13Kernel_traitsIf13__nv_bfloat16S2_S2_fjLj1024ELj1ELj4ELj1ELj16ENS_18Kernel_traits_baseILj1024EfS2_S2_S2_fjLj128EEEEELb1ELb1ELb1ELb0EEEvNS_9BwdParamsE:
	.zero		1192


//--------------------- .nv.constant0._ZN10layer_norm22ln_bwd_finalize_kernelINS_22Kernel_traits_finalizeILj1024Ef13__nv_bfloat16S2_S2_fjLb1ELj1024ELj4ENS_18Kernel_traits_baseILj1024EfS2_S2_S2_fjLj1024EEEEELb1ELb1EEEvNS_9BwdParamsE --------------------------
	.section	.nv.constant0._ZN10layer_norm22ln_bwd_finalize_kernelINS_22Kernel_traits_finalizeILj1024Ef13__nv_bfloat16S2_S2_fjLb1ELj1024ELj4ENS_18Kernel_traits_baseILj1024EfS2_S2_S2_fjLj1024EEEEELb1ELb1EEEvNS_9BwdParamsE,"a",@progbits
	.sectionflags	@""
	.align	4
.nv.constant0._ZN10layer_norm22ln_bwd_finalize_kernelINS_22Kernel_traits_finalizeILj1024Ef13__nv_bfloat16S2_S2_fjLb1ELj1024ELj4ENS_18Kernel_traits_baseILj1024EfS2_S2_S2_fjLj1024EEEEELb1ELb1EEEvNS_9BwdParamsE:
	.zero		1192


//--------------------- .nv.constant0._ZN10layer_norm13ln_bwd_kernelINS_13Kernel_traitsIf13__nv_bfloat16S2_S2_fjLj1024ELj1ELj4ELj1ELj16ENS_18Kernel_traits_baseILj1024EfS2_S2_S2_fjLj128EEEEELb1ELb1ELb1ELb1EEEvNS_9BwdParamsE --------------------------
	.section	.nv.constant0._ZN10layer_norm13ln_bwd_kernelINS_13Kernel_traitsIf13__nv_bfloat16S2_S2_fjLj1024ELj1ELj4ELj1ELj16ENS_18Kernel_traits_baseILj1024EfS2_S2_S2_fjLj128EEEEELb1ELb1ELb1ELb1EEEvNS_9BwdParamsE,"a",@progbits
	.sectionflags	@""
	.align	4
.nv.constant0._ZN10layer_norm13ln_bwd_kernelINS_13Kernel_traitsIf13__nv_bfloat16S2_S2_fjLj1024ELj1ELj4ELj1ELj16ENS_18Kernel_traits_baseILj1024EfS2_S2_S2_fjLj128EEEEELb1ELb1ELb1ELb1EEEvNS_9BwdParamsE:
	.zero		1192


//--------------------- .nv.constant0._ZN10layer_norm13ln_bwd_kernelINS_13Kernel_traitsI13__nv_bfloat16S2_fS2_fjLj1024ELj1ELj4ELj1ELj16ENS_18Kernel_traits_baseILj1024ES2_S2_fS2_fjLj128EEEEELb0ELb0ELb0ELb0EEEvNS_9BwdParamsE --------------------------
	.section	.nv.constant0._ZN10layer_norm13ln_bwd_kernelINS_13Kernel_traitsI13__nv_bfloat16S2_fS2_fjLj1024ELj1ELj4ELj1ELj16ENS_18Kernel_traits_baseILj1024ES2_S2_fS2_fjLj128EEEEELb0ELb0ELb0ELb0EEEvNS_9BwdParamsE,"a",@progbits
	.sectionflags	@""
	.align	4
.nv.constant0._ZN10layer_norm13ln_bwd_kernelINS_13Kernel_traitsI13__nv_bfloat16S2_fS2_fjLj1024ELj1ELj4ELj1ELj16ENS_18Kernel_traits_baseILj1024ES2_S2_fS2_fjLj128EEEEELb0ELb0ELb0ELb0EEEvNS_9BwdParamsE:
	.zero		1192


//--------------------- .nv.constant0._ZN10layer_norm13ln_bwd_kernelINS_13Kernel_traitsI13__nv_bfloat16S2_fS2_fjLj1024ELj1ELj4ELj1ELj16ENS_18Kernel_traits_baseILj1024ES2_S2_fS2_fjLj128EEEEELb0ELb0ELb0ELb1EEEvNS_9BwdParamsE --------------------------
	.section	.nv.constant0._ZN10layer_norm13ln_bwd_kernelINS_13Kernel_traitsI13__nv_bfloat16S2_fS2_fjLj1024ELj1ELj4ELj1ELj16ENS_18Kernel_traits_baseILj1024ES2_S2_fS2_fjLj128EEEEELb0ELb0ELb0ELb1EEEvNS_9BwdParamsE,"a",@progbits
	.sectionflags	@""
	.align	4
.nv.constant0._ZN10layer_norm13ln_bwd_kernelINS_13Kernel_traitsI13__nv_bfloat16S2_fS2_fjLj1024ELj1ELj4ELj1ELj16ENS_18Kernel_traits_baseILj1024ES2_S2_fS2_fjLj128EEEEELb0ELb0ELb0ELb1EEEvNS_9BwdParamsE:
	.zero		1192


//--------------------- .nv.constant0._ZN10layer_norm13ln_bwd_kernelINS_13Kernel_traitsI13__nv_bfloat16S2_fS2_fjLj1024ELj1ELj4ELj1ELj16ENS_18Kernel_traits_baseILj1024ES2_S2_fS2_fjLj128EEEEELb0ELb0ELb1ELb0EEEvNS_9BwdParamsE --------------------------
	.section	.nv.constant0._ZN10layer_norm13ln_bwd_kernelINS_13Kernel_traitsI13__nv_bfloat16S2_fS2_fjLj1024ELj1ELj4ELj1ELj16ENS_18Kernel_traits_baseILj1024ES2_S2_fS2_fjLj128EEEEELb0ELb0ELb1ELb0EEEvNS_9BwdParamsE,"a",@progbits
	.sectionflags	@""
	.align	4
.nv.constant0._ZN10layer_norm13ln_bwd_kernelINS_13Kernel_traitsI13__nv_bfloat16S2_fS2_fjLj1024ELj1ELj4ELj1ELj16ENS_18Kernel_traits_baseILj1024ES2_S2_fS2_fjLj128EEEEELb0ELb0ELb1ELb0EEEvNS_9BwdParamsE:
	.zero		1192


//--------------------- .nv.constant0._ZN10layer_norm13ln_bwd_kernelINS_13Kernel_traitsI13__nv_bfloat16S2_fS2_fjLj1024ELj1ELj4ELj1ELj16ENS_18Kernel_traits_baseILj1024ES2_S2_fS2_fjLj128EEEEELb0ELb0ELb1ELb1EEEvNS_9BwdParamsE --------------------------
	.section	.nv.constant0._ZN10layer_norm13ln_bwd_kernelINS_13Kernel_traitsI13__nv_bfloat16S2_fS2_fjLj1024ELj1ELj4ELj1ELj16ENS_18Kernel_traits_baseILj1024ES2_S2_fS2_fjLj128EEEEELb0ELb0ELb1ELb1EEEvNS_9BwdParamsE,"a",@progbits
	.sectionflags	@""
	.align	4
.nv.constant0._ZN10layer_norm13ln_bwd_kernelINS_13Kernel_traitsI13__nv_bfloat16S2_fS2_fjLj1024ELj1ELj4ELj1ELj16ENS_18Kernel_traits_baseILj1024ES2_S2_fS2_fjLj128EEEEELb0ELb0ELb1ELb1EEEvNS_9BwdParamsE:
	.zero		1192


//--------------------- .nv.constant0._ZN10layer_norm13ln_bwd_kernelINS_13Kernel_traitsI13__nv_bfloat16S2_fS2_fjLj1024ELj1ELj4ELj1ELj16ENS_18Kernel_traits_baseILj1024ES2_S2_fS2_fjLj128EEEEELb0ELb1ELb0ELb0EEEvNS_9BwdParamsE --------------------------
	.section	.nv.constant0._ZN10layer_norm13ln_bwd_kernelINS_13Kernel_traitsI13__nv_bfloat16S2_fS2_fjLj1024ELj1ELj4ELj1ELj16ENS_18Kernel_traits_baseILj1024ES2_S2_fS2_fjLj128EEEEELb0ELb1ELb0ELb0EEEvNS_9BwdParamsE,"a",@progbits
	.sectionflags	@""
	.align	4
.nv.constant0._ZN10layer_norm13ln_bwd_kernelINS_13Kernel_traitsI13__nv_bfloat16S2_fS2_fjLj1024ELj1ELj4ELj1ELj16ENS_18Kernel_traits_baseILj1024ES2_S2_fS2_fjLj128EEEEELb0ELb1ELb0ELb0EEEvNS_9BwdParamsE:
	.zero		1192


//--------------------- .nv.constant0._ZN10layer_norm13ln_bwd_kernelINS_13Kernel_traitsI13__nv_bfloat16S2_fS2_fjLj1024ELj1ELj4ELj1ELj16ENS_18Kernel_traits_baseILj1024ES2_S2_fS2_fjLj128EEEEELb0ELb1ELb0ELb1EEEvNS_9BwdParamsE --------------------------
	.section	.nv.constant0._ZN10layer_norm13ln_bwd_kernelINS_13Kernel_traitsI13__nv_bfloat16S2_fS2_fjLj1024ELj1ELj4ELj1ELj16ENS_18Kernel_traits_baseILj1024ES2_S2_fS2_fjLj128EEEEELb0ELb1ELb0ELb1EEEvNS_9BwdParamsE,"a",@progbits
	.sectionflags	@""
	.align	4
.nv.constant0._ZN10layer_norm13ln_bwd_kernelINS_13Kernel_traitsI13__nv_bfloat16S2_fS2_fjLj1024ELj1ELj4ELj1ELj16ENS_18Kernel_traits_baseILj1024ES2_S2_fS2_fjLj128EEEEELb0ELb1ELb0ELb1EEEvNS_9BwdParamsE:
	.zero		1192


//--------------------- .nv.constant0._ZN10layer_norm13ln_bwd_kernelINS_13Kernel_traitsI13__nv_bfloat16S2_fS2_fjLj1024ELj1ELj4ELj1ELj16ENS_18Kernel_traits_baseILj1024ES2_S2_fS2_fjLj128EEEEELb0ELb1ELb1ELb0EEEvNS_9BwdParamsE --------------------------
	.section	.nv.constant0._ZN10layer_norm13ln_bwd_kernelINS_13Kernel_traitsI13__nv_bfloat16S2_fS2_fjLj1024ELj1ELj4ELj1ELj16ENS_18Kernel_traits_baseILj1024ES2_S2_fS2_fjLj128EEEEELb0ELb1ELb1ELb0EEEvNS_9BwdParamsE,"a",@progbits
	.sectionflags	@""
	.align	4
.nv.constant0._ZN10layer_norm13ln_bwd_kernelINS_13Kernel_traitsI13__nv_bfloat16S2_fS2_fjLj1024ELj1ELj4ELj1ELj16ENS_18Kernel_traits_baseILj1024ES2_S2_fS2_fjLj128EEEEELb0ELb1ELb1ELb0EEEvNS_9BwdParamsE:
	.zero		1192


//--------------------- .nv.constant0._ZN10layer_norm13ln_bwd_kernelINS_13Kernel_traitsI13__nv_bfloat16S2_fS2_fjLj1024ELj1ELj4ELj1ELj16ENS_18Kernel_traits_baseILj1024ES2_S2_fS2_fjLj128EEEEELb0ELb1ELb1ELb1EEEvNS_9BwdParamsE --------------------------
	.section	.nv.constant0._ZN10layer_norm13ln_bwd_kernelINS_13Kernel_traitsI13__nv_bfloat16S2_fS2_fjLj1024ELj1ELj4ELj1ELj16ENS_18Kernel_traits_baseILj1024ES2_S2_fS2_fjLj128EEEEELb0ELb1ELb1ELb1EEEvNS_9BwdParamsE,"a",@progbits
	.sectionflags	@""
	.align	4
.nv.constant0._ZN10layer_norm13ln_bwd_kernelINS_13Kernel_traitsI13__nv_bfloat16S2_fS2_fjLj1024ELj1ELj4ELj1ELj16ENS_18Kernel_traits_baseILj1024ES2_S2_fS2_fjLj128EEEEELb0ELb1ELb1ELb1EEEvNS_9BwdParamsE:
	.zero		1192


//--------------------- .nv.constant0._ZN10layer_norm13ln_bwd_kernelINS_13Kernel_traitsI13__nv_bfloat16S2_fS2_fjLj1024ELj1ELj4ELj1ELj16ENS_18Kernel_traits_baseILj1024ES2_S2_fS2_fjLj128EEEEELb1ELb0ELb0ELb0EEEvNS_9BwdParamsE --------------------------
	.section	.nv.constant0._ZN10layer_norm13ln_bwd_kernelINS_13Kernel_traitsI13__nv_bfloat16S2_fS2_fjLj1024ELj1ELj4ELj1ELj16ENS_18Kernel_traits_baseILj1024ES2_S2_fS2_fjLj128EEEEELb1ELb0ELb0ELb0EEEvNS_9BwdParamsE,"a",@progbits
	.sectionflags	@""
	.align	4
.nv.constant0._ZN10layer_norm13ln_bwd_kernelINS_13Kernel_traitsI13__nv_bfloat16S2_fS2_fjLj1024ELj1ELj4ELj1ELj16ENS_18Kernel_traits_baseILj1024ES2_S2_fS2_fjLj128EEEEELb1ELb0ELb0ELb0EEEvNS_9BwdParamsE:
	.zero		1192


//--------------------- .nv.constant0._ZN10layer_norm13ln_bwd_kernelINS_13Kernel_traitsI13__nv_bfloat16S2_fS2_fjLj1024ELj1ELj4ELj1ELj16ENS_18Kernel_traits_baseILj1024ES2_S2_fS2_fjLj128EEEEELb1ELb0ELb0ELb1EEEvNS_9BwdParamsE --------------------------
	.section	.nv.constant0._ZN10layer_norm13ln_bwd_kernelINS_13Kernel_traitsI13__nv_bfloat16S2_fS2_fjLj1024ELj1ELj4ELj1ELj16ENS_18Kernel_traits_baseILj1024ES2_S2_fS2_fjLj128EEEEELb1ELb0ELb0ELb1EEEvNS_9BwdParamsE,"a",@progbits
	.sectionflags	@""
	.align	4
.nv.constant0._ZN10layer_norm13ln_bwd_kernelINS_13Kernel_traitsI13__nv_bfloat16S2_fS2_fjLj1024ELj1ELj4ELj1ELj16ENS_18Kernel_traits_baseILj1024ES2_S2_fS2_fjLj128EEEEELb1ELb0ELb0ELb1EEEvNS_9BwdParamsE:
	.zero		1192


//--------------------- .nv.constant0._ZN10layer_norm22ln_bwd_finalize_kernelINS_22Kernel_traits_finalizeILj1024E13__nv_bfloat16S2_fS2_fjLb0ELj1024ELj4ENS_18Kernel_traits_baseILj1024ES2_S2_fS2_fjLj1024EEEEELb0ELb0EEEvNS_9BwdParamsE --------------------------
	.section	.nv.constant0._ZN10layer_norm22ln_bwd_finalize_kernelINS_22Kernel_traits_finalizeILj1024E13__nv_bfloat16S2_fS2_fjLb0ELj1024ELj4ENS_18Kernel_traits_baseILj1024ES2_S2_fS2_fjLj1024EEEEELb0ELb0EEEvNS_9BwdParamsE,"a",@progbits
	.sectionflags	@""
	.align	4
.nv.constant0._ZN10layer_norm22ln_bwd_finalize_kernelINS_22Kernel_traits_finalizeILj1024E13__nv_bfloat16S2_fS2_fjLb0ELj1024ELj4ENS_18Kernel_traits_baseILj1024ES2_S2_fS2_fjLj1024EEEEELb0ELb0EEEvNS_9BwdParamsE:
	.zero		1192


//--------------------- .nv.constant0._ZN10layer_norm13ln_bwd_kernelINS_13Kernel_traitsI13__nv_bfloat16S2_fS2_fjLj1024ELj1ELj4ELj1ELj16ENS_18Kernel_traits_baseILj1024ES2_S2_fS2_fjLj128EEEEELb1ELb0ELb1ELb0EEEvNS_9BwdParamsE --------------------------
	.section	.nv.constant0._ZN10layer_norm13ln_bwd_kernelINS_13Kernel_traitsI13__nv_bfloat16S2_fS2_fjLj1024ELj1ELj4ELj1ELj16ENS_18Kernel_traits_baseILj1024ES2_S2_fS2_fjLj128EEEEELb1ELb0ELb1ELb0EEEvNS_9BwdParamsE,"a",@progbits
	.sectionflags	@""
	.align	4
.nv.constant0._ZN10layer_norm13ln_bwd_kernelINS_13Kernel_traitsI13__nv_bfloat16S2_fS2_fjLj1024ELj1ELj4ELj1ELj16ENS_18Kernel_traits_baseILj1024ES2_S2_fS2_fjLj128EEEEELb1ELb0ELb1ELb0EEEvNS_9BwdParamsE:
	.zero		1192


//--------------------- .nv.constant0._ZN10layer_norm22ln_bwd_finalize_kernelINS_22Kernel_traits_finalizeILj1024E13__nv_bfloat16S2_fS2_fjLb0ELj1024ELj4ENS_18Kernel_traits_baseILj1024ES2_S2_fS2_fjLj1024EEEEELb0ELb1EEEvNS_9BwdParamsE --------------------------
	.section	.nv.constant0._ZN10layer_norm22ln_bwd_finalize_kernelINS_22Kernel_traits_finalizeILj1024E13__nv_bfloat16S2_fS2_fjLb0ELj1024ELj4ENS_18Kernel_traits_baseILj1024ES2_S2_fS2_fjLj1024EEEEELb0ELb1EEEvNS_9BwdParamsE,"a",@progbits
	.sectionflags	@""
	.align	4
.nv.constant0._ZN10layer_norm22ln_bwd_finalize_kernelINS_22Kernel_traits_finalizeILj1024E13__nv_bfloat16S2_fS2_fjLb0ELj1024ELj4ENS_18Kernel_traits_baseILj1024ES2_S2_fS2_fjLj1024EEEEELb0ELb1EEEvNS_9BwdParamsE:
	.zero		1192


//--------------------- .nv.constant0._ZN10layer_norm13ln_bwd_kernelINS_13Kernel_traitsI13__nv_bfloat16S2_fS2_fjLj1024ELj1ELj4ELj1ELj16ENS_18Kernel_traits_baseILj1024ES2_S2_fS2_fjLj128EEEEELb1ELb0ELb1ELb1EEEvNS_9BwdParamsE --------------------------
	.section	.nv.constant0._ZN10layer_norm13ln_bwd_kernelINS_13Kernel_traitsI13__nv_bfloat16S2_fS2_fjLj1024ELj1ELj4ELj1ELj16ENS_18Kernel_traits_baseILj1024ES2_S2_fS2_fjLj128EEEEELb1ELb0ELb1ELb1EEEvNS_9BwdParamsE,"a",@progbits
	.sectionflags	@""
	.align	4
.nv.constant0._ZN10layer_norm13ln_bwd_kernelINS_13Kernel_traitsI13__nv_bfloat16S2_fS2_fjLj1024ELj1ELj4ELj1ELj16ENS_18Kernel_traits_baseILj1024ES2_S2_fS2_fjLj128EEEEELb1ELb0ELb1ELb1EEEvNS_9BwdParamsE:
	.zero		1192


//--------------------- .nv.constant0._ZN10layer_norm13ln_bwd_kernelINS_13Kernel_traitsI13__nv_bfloat16S2_fS2_fjLj1024ELj1ELj4ELj1ELj16ENS_18Kernel_traits_baseILj1024ES2_S2_fS2_fjLj128EEEEELb1ELb1ELb0ELb0EEEvNS_9BwdParamsE --------------------------
	.section	.nv.constant0._ZN10layer_norm13ln_bwd_kernelINS_13Kernel_traitsI13__nv_bfloat16S2_fS2_fjLj1024ELj1ELj4ELj1ELj16ENS_18Kernel_traits_baseILj1024ES2_S2_fS2_fjLj128EEEEELb1ELb1ELb0ELb0EEEvNS_9BwdParamsE,"a",@progbits
	.sectionflags	@""
	.align	4
.nv.constant0._ZN10layer_norm13ln_bwd_kernelINS_13Kernel_traitsI13__nv_bfloat16S2_fS2_fjLj1024ELj1ELj4ELj1ELj16ENS_18Kernel_traits_baseILj1024ES2_S2_fS2_fjLj128EEEEELb1ELb1ELb0ELb0EEEvNS_9BwdParamsE:
	.zero		1192


//--------------------- .nv.constant0._ZN10layer_norm13ln_bwd_kernelINS_13Kernel_traitsI13__nv_bfloat16S2_fS2_fjLj1024ELj1ELj4ELj1ELj16ENS_18Kernel_traits_baseILj1024ES2_S2_fS2_fjLj128EEEEELb1ELb1ELb0ELb1EEEvNS_9BwdParamsE --------------------------
	.section	.nv.constant0._ZN10layer_norm13ln_bwd_kernelINS_13Kernel_traitsI13__nv_bfloat16S2_fS2_fjLj1024ELj1ELj4ELj1ELj16ENS_18Kernel_traits_baseILj1024ES2_S2_fS2_fjLj128EEEEELb1ELb1ELb0ELb1EEEvNS_9BwdParamsE,"a",@progbits
	.sectionflags	@""
	.align	4
.nv.constant0._ZN10layer_norm13ln_bwd_kernelINS_13Kernel_traitsI13__nv_bfloat16S2_fS2_fjLj1024ELj1ELj4ELj1ELj16ENS_18Kernel_traits_baseILj1024ES2_S2_fS2_fjLj128EEEEELb1ELb1ELb0ELb1EEEvNS_9BwdParamsE:
	.zero		1192


//--------------------- .nv.constant0._ZN10layer_norm22ln_bwd_finalize_kernelINS_22Kernel_traits_finalizeILj1024E13__nv_bfloat16S2_fS2_fjLb1ELj1024ELj4ENS_18Kernel_traits_baseILj1024ES2_S2_fS2_fjLj1024EEEEELb1ELb0EEEvNS_9BwdParamsE --------------------------
	.section	.nv.constant0._ZN10layer_norm22ln_bwd_finalize_kernelINS_22Kernel_traits_finalizeILj1024E13__nv_bfloat16S2_fS2_fjLb1ELj1024ELj4ENS_18Kernel_traits_baseILj1024ES2_S2_fS2_fjLj1024EEEEELb1ELb0EEEvNS_9BwdParamsE,"a",@progbits
	.sectionflags	@""
	.align	4
.nv.constant0._ZN10layer_norm22ln_bwd_finalize_kernelINS_22Kernel_traits_finalizeILj1024E13__nv_bfloat16S2_fS2_fjLb1ELj1024ELj4ENS_18Kernel_traits_baseILj1024ES2_S2_fS2_fjLj1024EEEEELb1ELb0EEEvNS_9BwdParamsE:
	.zero		1192


//--------------------- .nv.constant0._ZN10layer_norm13ln_bwd_kernelINS_13Kernel_traitsI13__nv_bfloat16S2_fS2_fjLj1024ELj1ELj4ELj1ELj16ENS_18Kernel_traits_baseILj1024ES2_S2_fS2_fjLj128EEEEELb1ELb1ELb1ELb0EEEvNS_9BwdParamsE --------------------------
	.section	.nv.constant0._ZN10layer_norm13ln_bwd_kernelINS_13Kernel_traitsI13__nv_bfloat16S2_fS2_fjLj1024ELj1ELj4ELj1ELj16ENS_18Kernel_traits_baseILj1024ES2_S2_fS2_fjLj128EEEEELb1ELb1ELb1ELb0EEEvNS_9BwdParamsE,"a",@progbits
	.sectionflags	@""
	.align	4
.nv.constant0._ZN10layer_norm13ln_bwd_kernelINS_13Kernel_traitsI13__nv_bfloat16S2_fS2_fjLj1024ELj1ELj4ELj1ELj16ENS_18Kernel_traits_baseILj1024ES2_S2_fS2_fjLj128EEEEELb1ELb1ELb1ELb0EEEvNS_9BwdParamsE:
	.zero		1192


//--------------------- .nv.constant0._ZN10layer_norm22ln_bwd_finalize_kernelINS_22Kernel_traits_finalizeILj1024E13__nv_bfloat16S2_fS2_fjLb1ELj1024ELj4ENS_18Kernel_traits_baseILj1024ES2_S2_fS2_fjLj1024EEEEELb1ELb1EEEvNS_9BwdParamsE --------------------------
	.section	.nv.constant0._ZN10layer_norm22ln_bwd_finalize_kernelINS_22Kernel_traits_finalizeILj1024E13__nv_bfloat16S2_fS2_fjLb1ELj1024ELj4ENS_18Kernel_traits_baseILj1024ES2_S2_fS2_fjLj1024EEEEELb1ELb1EEEvNS_9BwdParamsE,"a",@progbits
	.sectionflags	@""
	.align	4
.nv.constant0._ZN10layer_norm22ln_bwd_finalize_kernelINS_22Kernel_traits_finalizeILj1024E13__nv_bfloat16S2_fS2_fjLb1ELj1024ELj4ENS_18Kernel_traits_baseILj1024ES2_S2_fS2_fjLj1024EEEEELb1ELb1EEEvNS_9BwdParamsE:
	.zero		1192


//--------------------- .nv.constant0._ZN10layer_norm13ln_bwd_kernelINS_13Kernel_traitsI13__nv_bfloat16S2_fS2_fjLj1024ELj1ELj4ELj1ELj16ENS_18Kernel_traits_baseILj1024ES2_S2_fS2_fjLj128EEEEELb1ELb1ELb1ELb1EEEvNS_9BwdParamsE --------------------------
	.section	.nv.constant0._ZN10layer_norm13ln_bwd_kernelINS_13Kernel_traitsI13__nv_bfloat16S2_fS2_fjLj1024ELj1ELj4ELj1ELj16ENS_18Kernel_traits_baseILj1024ES2_S2_fS2_fjLj128EEEEELb1ELb1ELb1ELb1EEEvNS_9BwdParamsE,"a",@progbits
	.sectionflags	@""
	.align	4
.nv.constant0._ZN10layer_norm13ln_bwd_kernelINS_13Kernel_traitsI13__nv_bfloat16S2_fS2_fjLj1024ELj1ELj4ELj1ELj16ENS_18Kernel_traits_baseILj1024ES2_S2_fS2_fjLj128EEEEELb1ELb1ELb1ELb1EEEvNS_9BwdParamsE:
	.zero		1192


//--------------------- .nv.constant0._ZN10layer_norm13ln_bwd_kernelINS_13Kernel_traitsIf13__nv_bfloat16fS2_fjLj1024ELj1ELj4ELj1ELj16ENS_18Kernel_traits_baseILj1024EfS2_fS2_fjLj128EEEEELb0ELb0ELb0ELb0EEEvNS_9BwdParamsE --------------------------
	.section	.nv.constant0._ZN10layer_norm13ln_bwd_kernelINS_13Kernel_traitsIf13__nv_bfloat16fS2_fjLj1024ELj1ELj4ELj1ELj16ENS_18Kernel_traits_baseILj1024EfS2_fS2_fjLj128EEEEELb0ELb0ELb0ELb0EEEvNS_9BwdParamsE,"a",@progbits
	.sectionflags	@""
	.align	4
.nv.constant0._ZN10layer_norm13ln_bwd_kernelINS_13Kernel_traitsIf13__nv_bfloat16fS2_fjLj1024ELj1ELj4ELj1ELj16ENS_18Kernel_traits_baseILj1024EfS2_fS2_fjLj128EEEEELb0ELb0ELb0ELb0EEEvNS_9BwdParamsE:
	.zero		1192


//--------------------- .nv.constant0._ZN10layer_norm13ln_bwd_kernelINS_13Kernel_traitsIf13__nv_bfloat16fS2_fjLj1024ELj1ELj4ELj1ELj16ENS_18Kernel_traits_baseILj1024EfS2_fS2_fjLj128EEEEELb0ELb0ELb0ELb1EEEvNS_9BwdParamsE --------------------------
	.section	.nv.constant0._ZN10layer_norm13ln_bwd_kernelINS_13Kernel_traitsIf13__nv_bfloat16fS2_fjLj1024ELj1ELj4ELj1ELj16ENS_18Kernel_traits_baseILj1024EfS2_fS2_fjLj128EEEEELb0ELb0ELb0ELb1EEEvNS_9BwdParamsE,"a",@progbits
	.sectionflags	@""
	.align	4
.nv.constant0._ZN10layer_norm13ln_bwd_kernelINS_13Kernel_traitsIf13__nv_bfloat16fS2_fjLj1024ELj1ELj4ELj1ELj16ENS_18Kernel_traits_baseILj1024EfS2_fS2_fjLj128EEEEELb0ELb0ELb0ELb1EEEvNS_9BwdParamsE:
	.zero		1192


//--------------------- .nv.constant0._ZN10layer_norm13ln_bwd_kernelINS_13Kernel_traitsIf13__nv_bfloat16fS2_fjLj1024ELj1ELj4ELj1ELj16ENS_18Kernel_traits_baseILj1024EfS2_fS2_fjLj128EEEEELb0ELb0ELb1ELb0EEEvNS_9BwdParamsE --------------------------
	.section	.nv.constant0._ZN10layer_norm13ln_bwd_kernelINS_13Kernel_traitsIf13__nv_bfloat16fS2_fjLj1024ELj1ELj4ELj1ELj16ENS_18Kernel_traits_baseILj1024EfS2_fS2_fjLj128EEEEELb0ELb0ELb1ELb0EEEvNS_9BwdParamsE,"a",@progbits
	.sectionflags	@""
	.align	4
.nv.constant0._ZN10layer_norm13ln_bwd_kernelINS_13Kernel_traitsIf13__nv_bfloat16fS2_fjLj1024ELj1ELj4ELj1ELj16ENS_18Kernel_traits_baseILj1024EfS2_fS2_fjLj128EEEEELb0ELb0ELb1ELb0EEEvNS_9BwdParamsE:
	.zero		1192


//--------------------- .nv.constant0._ZN10layer_norm13ln_bwd_kernelINS_13Kernel_traitsIf13__nv_bfloat16fS2_fjLj1024ELj1ELj4ELj1ELj16ENS_18Kernel_traits_baseILj1024EfS2_fS2_fjLj128EEEEELb0ELb0ELb1ELb1EEEvNS_9BwdParamsE --------------------------
	.section	.nv.constant0._ZN10layer_norm13ln_bwd_kernelINS_13Kernel_traitsIf13__nv_bfloat16fS2_fjLj1024ELj1ELj4ELj1ELj16ENS_18Kernel_traits_baseILj1024EfS2_fS2_fjLj128EEEEELb0ELb0ELb1ELb1EEEvNS_9BwdParamsE,"a",@progbits
	.sectionflags	@""
	.align	4
.nv.constant0._ZN10layer_norm13ln_bwd_kernelINS_13Kernel_traitsIf13__nv_bfloat16fS2_fjLj1024ELj1ELj4ELj1ELj16ENS_18Kernel_traits_baseILj1024EfS2_fS2_fjLj128EEEEELb0ELb0ELb1ELb1EEEvNS_9BwdParamsE:
	.zero		1192


//--------------------- .nv.constant0._ZN10layer_norm13ln_bwd_kernelINS_13Kernel_traitsIf13__nv_bfloat16fS2_fjLj1024ELj1ELj4ELj1ELj16ENS_18Kernel_traits_baseILj1024EfS2_fS2_fjLj128EEEEELb0ELb1ELb0ELb0EEEvNS_9BwdParamsE --------------------------
	.section	.nv.constant0._ZN10layer_norm13ln_bwd_kernelINS_13Kernel_traitsIf13__nv_bfloat16fS2_fjLj1024ELj1ELj4ELj1ELj16ENS_18Kernel_traits_baseILj1024EfS2_fS2_fjLj128EEEEELb0ELb1ELb0ELb0EEEvNS_9BwdParamsE,"a",@progbits
	.sectionflags	@""
	.align	4
.nv.constant0._ZN10layer_norm13ln_bwd_kernelINS_13Kernel_traitsIf13__nv_bfloat16fS2_fjLj1024ELj1ELj4ELj1ELj16ENS_18Kernel_traits_baseILj1024EfS2_fS2_fjLj128EEEEELb0ELb1ELb0ELb0EEEvNS_9BwdParamsE:
	.zero		1192


//--------------------- .nv.constant0._ZN10layer_norm13ln_bwd_kernelINS_13Kernel_traitsIf13__nv_bfloat16fS2_fjLj1024ELj1ELj4ELj1ELj16ENS_18Kernel_traits_baseILj1024EfS2_fS2_fjLj128EEEEELb0ELb1ELb0ELb1EEEvNS_9BwdParamsE --------------------------
	.section	.nv.constant0._ZN10layer_norm13ln_bwd_kernelINS_13Kernel_traitsIf13__nv_bfloat16fS2_fjLj1024ELj1ELj4ELj1ELj16ENS_18Kernel_traits_baseILj1024EfS2_fS2_fjLj128EEEEELb0ELb1ELb0ELb1EEEvNS_9BwdParamsE,"a",@progbits
	.sectionflags	@""
	.align	4
.nv.constant0._ZN10layer_norm13ln_bwd_kernelINS_13Kernel_traitsIf13__nv_bfloat16fS2_fjLj1024ELj1ELj4ELj1ELj16ENS_18Kernel_traits_baseILj1024EfS2_fS2_fjLj128EEEEELb0ELb1ELb0ELb1EEEvNS_9BwdParamsE:
	.zero		1192


//--------------------- .nv.constant0._ZN10layer_norm13ln_bwd_kernelINS_13Kernel_traitsIf13__nv_bfloat16fS2_fjLj1024ELj1ELj4ELj1ELj16ENS_18Kernel_traits_baseILj1024EfS2_fS2_fjLj128EEEEELb0ELb1ELb1ELb0EEEvNS_9BwdParamsE --------------------------
	.section	.nv.constant0._ZN10layer_norm13ln_bwd_kernelINS_13Kernel_traitsIf13__nv_bfloat16fS2_fjLj1024ELj1ELj4ELj1ELj16ENS_18Kernel_traits_baseILj1024EfS2_fS2_fjLj128EEEEELb0ELb1ELb1ELb0EEEvNS_9BwdParamsE,"a",@progbits
	.sectionflags	@""
	.align	4
.nv.constant0._ZN10layer_norm13ln_bwd_kernelINS_13Kernel_traitsIf13__nv_bfloat16fS2_fjLj1024ELj1ELj4ELj1ELj16ENS_18Kernel_traits_baseILj1024EfS2_fS2_fjLj128EEEEELb0ELb1ELb1ELb0EEEvNS_9BwdParamsE:
	.zero		1192


//--------------------- .nv.constant0._ZN10layer_norm13ln_bwd_kernelINS_13Kernel_traitsIf13__nv_bfloat16fS2_fjLj1024ELj1ELj4ELj1ELj16ENS_18Kernel_traits_baseILj1024EfS2_fS2_fjLj128EEEEELb0ELb1ELb1ELb1EEEvNS_9BwdParamsE --------------------------
	.section	.nv.constant0._ZN10layer_norm13ln_bwd_kernelINS_13Kernel_traitsIf13__nv_bfloat16fS2_fjLj1024ELj1ELj4ELj1ELj16ENS_18Kernel_traits_baseILj1024EfS2_fS2_fjLj128EEEEELb0ELb1ELb1ELb1EEEvNS_9BwdParamsE,"a",@progbits
	.sectionflags	@""
	.align	4
.nv.constant0._ZN10layer_norm13ln_bwd_kernelINS_13Kernel_traitsIf13__nv_bfloat16fS2_fjLj1024ELj1ELj4ELj1ELj16ENS_18Kernel_traits_baseILj1024EfS2_fS2_fjLj128EEEEELb0ELb1ELb1ELb1EEEvNS_9BwdParamsE:
	.zero		1192


//--------------------- .nv.constant0._ZN10layer_norm13ln_bwd_kernelINS_13Kernel_traitsIf13__nv_bfloat16fS2_fjLj1024ELj1ELj4ELj1ELj16ENS_18Kernel_traits_baseILj1024EfS2_fS2_fjLj128EEEEELb1ELb0ELb0ELb0EEEvNS_9BwdParamsE --------------------------
	.section	.nv.constant0._ZN10layer_norm13ln_bwd_kernelINS_13Kernel_traitsIf13__nv_bfloat16fS2_fjLj1024ELj1ELj4ELj1ELj16ENS_18Kernel_traits_baseILj1024EfS2_fS2_fjLj128EEEEELb1ELb0ELb0ELb0EEEvNS_9BwdParamsE,"a",@progbits
	.sectionflags	@""
	.align	4
.nv.constant0._ZN10layer_norm13ln_bwd_kernelINS_13Kernel_traitsIf13__nv_bfloat16fS2_fjLj1024ELj1ELj4ELj1ELj16ENS_18Kernel_traits_baseILj1024EfS2_fS2_fjLj128EEEEELb1ELb0ELb0ELb0EEEvNS_9BwdParamsE:
	.zero		1192


//--------------------- .nv.constant0._ZN10layer_norm13ln_bwd_kernelINS_13Kernel_traitsIf13__nv_bfloat16fS2_fjLj1024ELj1ELj4ELj1ELj16ENS_18Kernel_traits_baseILj1024EfS2_fS2_fjLj128EEEEELb1ELb0ELb0ELb1EEEvNS_9BwdParamsE --------------------------
	.section	.nv.constant0._ZN10layer_norm13ln_bwd_kernelINS_13Kernel_traitsIf13__nv_bfloat16fS2_fjLj1024ELj1ELj4ELj1ELj16ENS_18Kernel_traits_baseILj1024EfS2_fS2_fjLj128EEEEELb1ELb0ELb0ELb1EEEvNS_9BwdParamsE,"a",@progbits
	.sectionflags	@""
	.align	4
.nv.constant0._ZN10layer_norm13ln_bwd_kernelINS_13Kernel_traitsIf13__nv_bfloat16fS2_fjLj1024ELj1ELj4ELj1ELj16ENS_18Kernel_traits_baseILj1024EfS2_fS2_fjLj128EEEEELb1ELb0ELb0ELb1EEEvNS_9BwdParamsE:
	.zero		1192


//--------------------- .nv.constant0._ZN10layer_norm22ln_bwd_finalize_kernelINS_22Kernel_traits_finalizeILj1024Ef13__nv_bfloat16fS2_fjLb0ELj1024ELj4ENS_18Kernel_traits_baseILj1024EfS2_fS2_fjLj1024EEEEELb0ELb0EEEvNS_9BwdParamsE --------------------------
	.section	.nv.constant0._ZN10layer_norm22ln_bwd_finalize_kernelINS_22Kernel_traits_finalizeILj1024Ef13__nv_bfloat16fS2_fjLb0ELj1024ELj4ENS_18Kernel_traits_baseILj1024EfS2_fS2_fjLj1024EEEEELb0ELb0EEEvNS_9BwdParamsE,"a",@progbits
	.sectionflags	@""
	.align	4
.nv.constant0._ZN10layer_norm22ln_bwd_finalize_kernelINS_22Kernel_traits_finalizeILj1024Ef13__nv_bfloat16fS2_fjLb0ELj1024ELj4ENS_18Kernel_traits_baseILj1024EfS2_fS2_fjLj1024EEEEELb0ELb0EEEvNS_9BwdParamsE:
	.zero		1192


//--------------------- .nv.constant0._ZN10layer_norm13ln_bwd_kernelINS_13Kernel_traitsIf13__nv_bfloat16fS2_fjLj1024ELj1ELj4ELj1ELj16ENS_18Kernel_traits_baseILj1024EfS2_fS2_fjLj128EEEEELb1ELb0ELb1ELb0EEEvNS_9BwdParamsE --------------------------
	.section	.nv.constant0._ZN10layer_norm13ln_bwd_kernelINS_13Kernel_traitsIf13__nv_bfloat16fS2_fjLj1024ELj1ELj4ELj1ELj16ENS_18Kernel_traits_baseILj1024EfS2_fS2_fjLj128EEEEELb1ELb0ELb1ELb0EEEvNS_9BwdParamsE,"a",@progbits
	.sectionflags	@""
	.align	4
.nv.constant0._ZN10layer_norm13ln_bwd_kernelINS_13Kernel_traitsIf13__nv_bfloat16fS2_fjLj1024ELj1ELj4ELj1ELj16ENS_18Kernel_traits_baseILj1024EfS2_fS2_fjLj128EEEEELb1ELb0ELb1ELb0EEEvNS_9BwdParamsE:
	.zero		1192


//--------------------- .nv.constant0._ZN10layer_norm22ln_bwd_finalize_kernelINS_22Kernel_traits_finalizeILj1024Ef13__nv_bfloat16fS2_fjLb0ELj1024ELj4ENS_18Kernel_traits_baseILj1024EfS2_fS2_fjLj1024EEEEELb0ELb1EEEvNS_9BwdParamsE --------------------------
	.section	.nv.constant0._ZN10layer_norm22ln_bwd_finalize_kernelINS_22Kernel_traits_finalizeILj1024Ef13__nv_bfloat16fS2_fjLb0ELj1024ELj4ENS_18Kernel_traits_baseILj1024EfS2_fS2_fjLj1024EEEEELb0ELb1EEEvNS_9BwdParamsE,"a",@progbits
	.sectionflags	@""
	.align	4
.nv.constant0._ZN10layer_norm22ln_bwd_finalize_kernelINS_22Kernel_traits_finalizeILj1024Ef13__nv_bfloat16fS2_fjLb0ELj1024ELj4ENS_18Kernel_traits_baseILj1024EfS2_fS2_fjLj1024EEEEELb0ELb1EEEvNS_9BwdParamsE:
	.zero		1192


//--------------------- .nv.constant0._ZN10layer_norm13ln_bwd_kernelINS_13Kernel_traitsIf13__nv_bfloat16fS2_fjLj1024ELj1ELj4ELj1ELj16ENS_18Kernel_traits_baseILj1024EfS2_fS2_fjLj128EEEEELb1ELb0ELb1ELb1EEEvNS_9BwdParamsE --------------------------
	.section	.nv.constant0._ZN10layer_norm13ln_bwd_kernelINS_13Kernel_traitsIf13__nv_bfloat16fS2_fjLj1024ELj1ELj4ELj1ELj16ENS_18Kernel_traits_baseILj1024EfS2_fS2_fjLj128EEEEELb1ELb0ELb1ELb1EEEvNS_9BwdParamsE,"a",@progbits
	.sectionflags	@""
	.align	4
.nv.constant0._ZN10layer_norm13ln_bwd_kernelINS_13Kernel_traitsIf13__nv_bfloat16fS2_fjLj1024ELj1ELj4ELj1ELj16ENS_18Kernel_traits_baseILj1024EfS2_fS2_fjLj128EEEEELb1ELb0ELb1ELb1EEEvNS_9BwdParamsE:
	.zero		1192


//--------------------- .nv.constant0._ZN10layer_norm13ln_bwd_kernelINS_13Kernel_traitsIf13__nv_bfloat16fS2_fjLj1024ELj1ELj4ELj1ELj16ENS_18Kernel_traits_baseILj1024EfS2_fS2_fjLj128EEEEELb1ELb1ELb0ELb0EEEvNS_9BwdParamsE --------------------------
	.section	.nv.constant0._ZN10layer_norm13ln_bwd_kernelINS_13Kernel_traitsIf13__nv_bfloat16fS2_fjLj1024ELj1ELj4ELj1ELj16ENS_18Kernel_traits_baseILj1024EfS2_fS2_fjLj128EEEEELb1ELb1ELb0ELb0EEEvNS_9BwdParamsE,"a",@progbits
	.sectionflags	@""
	.align	4
.nv.constant0._ZN10layer_norm13ln_bwd_kernelINS_13Kernel_traitsIf13__nv_bfloat16fS2_fjLj1024ELj1ELj4ELj1ELj16ENS_18Kernel_traits_baseILj1024EfS2_fS2_fjLj128EEEEELb1ELb1ELb0ELb0EEEvNS_9BwdParamsE:
	.zero		1192


//--------------------- .nv.constant0._ZN10layer_norm13ln_bwd_kernelINS_13Kernel_traitsIf13__nv_bfloat16fS2_fjLj1024ELj1ELj4ELj1ELj16ENS_18Kernel_traits_baseILj1024EfS2_fS2_fjLj128EEEEELb1ELb1ELb0ELb1EEEvNS_9BwdParamsE --------------------------
	.section	.nv.constant0._ZN10layer_norm13ln_bwd_kernelINS_13Kernel_traitsIf13__nv_bfloat16fS2_fjLj1024ELj1ELj4ELj1ELj16ENS_18Kernel_traits_baseILj1024EfS2_fS2_fjLj128EEEEELb1ELb1ELb0ELb1EEEvNS_9BwdParamsE,"a",@progbits
	.sectionflags	@""
	.align	4
.nv.constant0._ZN10layer_norm13ln_bwd_kernelINS_13Kernel_traitsIf13__nv_bfloat16fS2_fjLj1024ELj1ELj4ELj1ELj16ENS_18Kernel_traits_baseILj1024EfS2_fS2_fjLj128EEEEELb1ELb1ELb0ELb1EEEvNS_9BwdParamsE:
	.zero		1192


//--------------------- .nv.constant0._ZN10layer_norm22ln_bwd_finalize_kernelINS_22Kernel_traits_finalizeILj1024Ef13__nv_bfloat16fS2_fjLb1ELj1024ELj4ENS_18Kernel_traits_baseILj1024EfS2_fS2_fjLj1024EEEEELb1ELb0EEEvNS_9BwdParamsE --------------------------
	.section	.nv.constant0._ZN10layer_norm22ln_bwd_finalize_kernelINS_22Kernel_traits_finalizeILj1024Ef13__nv_bfloat16fS2_fjLb1ELj1024ELj4ENS_18Kernel_traits_baseILj1024EfS2_fS2_fjLj1024EEEEELb1ELb0EEEvNS_9BwdParamsE,"a",@progbits
	.sectionflags	@""
	.align	4
.nv.constant0._ZN10layer_norm22ln_bwd_finalize_kernelINS_22Kernel_traits_finalizeILj1024Ef13__nv_bfloat16fS2_fjLb1ELj1024ELj4ENS_18Kernel_traits_baseILj1024EfS2_fS2_fjLj1024EEEEELb1ELb0EEEvNS_9BwdParamsE:
	.zero		1192


//--------------------- .nv.constant0._ZN10layer_norm13ln_bwd_kernelINS_13Kernel_traitsIf13__nv_bfloat16fS2_fjLj1024ELj1ELj4ELj1ELj16ENS_18Kernel_traits_baseILj1024EfS2_fS2_fjLj128EEEEELb1ELb1ELb1ELb0EEEvNS_9BwdParamsE --------------------------
	.section	.nv.constant0._ZN10layer_norm13ln_bwd_kernelINS_13Kernel_traitsIf13__nv_bfloat16fS2_fjLj1024ELj1ELj4ELj1ELj16ENS_18Kernel_traits_baseILj1024EfS2_fS2_fjLj128EEEEELb1ELb1ELb1ELb0EEEvNS_9BwdParamsE,"a",@progbits
	.sectionflags	@""
	.align	4
.nv.constant0._ZN10layer_norm13ln_bwd_kernelINS_13Kernel_traitsIf13__nv_bfloat16fS2_fjLj1024ELj1ELj4ELj1ELj16ENS_18Kernel_traits_baseILj1024EfS2_fS2_fjLj128EEEEELb1ELb1ELb1ELb0EEEvNS_9BwdParamsE:
	.zero		1192


//--------------------- .nv.constant0._ZN10layer_norm22ln_bwd_finalize_kernelINS_22Kernel_traits_finalizeILj1024Ef13__nv_bfloat16fS2_fjLb1ELj1024ELj4ENS_18Kernel_traits_baseILj1024EfS2_fS2_fjLj1024EEEEELb1ELb1EEEvNS_9BwdParamsE --------------------------
	.section	.nv.constant0._ZN10layer_norm22ln_bwd_finalize_kernelINS_22Kernel_traits_finalizeILj1024Ef13__nv_bfloat16fS2_fjLb1ELj1024ELj4ENS_18Kernel_traits_baseILj1024EfS2_fS2_fjLj1024EEEEELb1ELb1EEEvNS_9BwdParamsE,"a",@progbits
	.sectionflags	@""
	.align	4
.nv.constant0._ZN10layer_norm22ln_bwd_finalize_kernelINS_22Kernel_traits_finalizeILj1024Ef13__nv_bfloat16fS2_fjLb1ELj1024ELj4ENS_18Kernel_traits_baseILj1024EfS2_fS2_fjLj1024EEEEELb1ELb1EEEvNS_9BwdParamsE:
	.zero		1192


//--------------------- .nv.constant0._ZN10layer_norm13ln_bwd_kernelINS_13Kernel_traitsIf13__nv_bfloat16fS2_fjLj1024ELj1ELj4ELj1ELj16ENS_18Kernel_traits_baseILj1024EfS2_fS2_fjLj128EEEEELb1ELb1ELb1ELb1EEEvNS_9BwdParamsE --------------------------
	.section	.nv.constant0._ZN10layer_norm13ln_bwd_kernelINS_13Kernel_traitsIf13__nv_bfloat16fS2_fjLj1024ELj1ELj4ELj1ELj16ENS_18Kernel_traits_baseILj1024EfS2_fS2_fjLj128EEEEELb1ELb1ELb1ELb1EEEvNS_9BwdParamsE,"a",@progbits
	.sectionflags	@""
	.align	4
.nv.constant0._ZN10layer_norm13ln_bwd_kernelINS_13Kernel_traitsIf13__nv_bfloat16fS2_fjLj1024ELj1ELj4ELj1ELj16ENS_18Kernel_traits_baseILj1024EfS2_fS2_fjLj128EEEEELb1ELb1ELb1ELb1EEEvNS_9BwdParamsE:
	.zero		1192


//--------------------- .nv.constant0._ZN10layer_norm13ln_bwd_kernelINS_13Kernel_traitsIf6__halfS2_S2_fjLj1024ELj1ELj4ELj1ELj16ENS_18Kernel_traits_baseILj1024EfS2_S2_S2_fjLj128EEEEELb0ELb0ELb0ELb0EEEvNS_9BwdParamsE --------------------------
	.section	.nv.constant0._ZN10layer_norm13ln_bwd_kernelINS_13Kernel_traitsIf6__halfS2_S2_fjLj1024ELj1ELj4ELj1ELj16ENS_18Kernel_traits_baseILj1024EfS2_S2_S2_fjLj128EEEEELb0ELb0ELb0ELb0EEEvNS_9BwdParamsE,"a",@progbits
	.sectionflags	@""
	.align	4
.nv.constant0._ZN10layer_norm13ln_bwd_kernelINS_13Kernel_traitsIf6__halfS2_S2_fjLj1024ELj1ELj4ELj1ELj16ENS_18Kernel_traits_baseILj1024EfS2_S2_S2_fjLj128EEEEELb0ELb0ELb0ELb0EEEvNS_9BwdParamsE:
	.zero		1192


//--------------------- .nv.constant0._ZN10layer_norm13ln_bwd_kernelINS_13Kernel_traitsIf6__halfS2_S2_fjLj1024ELj1ELj4ELj1ELj16ENS_18Kernel_traits_baseILj1024EfS2_S2_S2_fjLj128EEEEELb0ELb0ELb0ELb1EEEvNS_9BwdParamsE --------------------------
	.section	.nv.constant0._ZN10layer_norm13ln_bwd_kernelINS_13Kernel_traitsIf6__halfS2_S2_fjLj1024ELj1ELj4ELj1ELj16ENS_18Kernel_traits_baseILj1024EfS2_S2_S2_fjLj128EEEEELb0ELb0ELb0ELb1EEEvNS_9BwdParamsE,"a",@progbits
	.sectionflags	@""
	.align	4
.nv.constant0._ZN10layer_norm13ln_bwd_kernelINS_13Kernel_traitsIf6__halfS2_S2_fjLj1024ELj1ELj4ELj1ELj16ENS_18Kernel_traits_baseILj1024EfS2_S2_S2_fjLj128EEEEELb0ELb0ELb0ELb1EEEvNS_9BwdParamsE:
	.zero		1192


//--------------------- .nv.constant0._ZN10layer_norm13ln_bwd_kernelINS_13Kernel_traitsIf6__halfS2_S2_fjLj1024ELj1ELj4ELj1ELj16ENS_18Kernel_traits_baseILj1024EfS2_S2_S2_fjLj128EEEEELb0ELb0ELb1ELb0EEEvNS_9BwdParamsE --------------------------
	.section	.nv.constant0._ZN10layer_norm13ln_bwd_kernelINS_13Kernel_traitsIf6__halfS2_S2_fjLj1024ELj1ELj4ELj1ELj16ENS_18Kernel_traits_baseILj1024EfS2_S2_S2_fjLj128EEEEELb0ELb0ELb1ELb0EEEvNS_9BwdParamsE,"a",@progbits
	.sectionflags	@""
	.align	4
.nv.constant0._ZN10layer_norm13ln_bwd_kernelINS_13Kernel_traitsIf6__halfS2_S2_fjLj1024ELj1ELj4ELj1ELj16ENS_18Kernel_traits_baseILj1024EfS2_S2_S2_fjLj128EEEEELb0ELb0ELb1ELb0EEEvNS_9BwdParamsE:
	.zero		1192


//--------------------- .nv.constant0._ZN10layer_norm13ln_bwd_kernelINS_13Kernel_traitsIf6__halfS2_S2_fjLj1024ELj1ELj4ELj1ELj16ENS_18Kernel_traits_baseILj1024EfS2_S2_S2_fjLj128EEEEELb0ELb0ELb1ELb1EEEvNS_9BwdParamsE --------------------------
	.section	.nv.constant0._ZN10layer_norm13ln_bwd_kernelINS_13Kernel_traitsIf6__halfS2_S2_fjLj1024ELj1ELj4ELj1ELj16ENS_18Kernel_traits_baseILj1024EfS2_S2_S2_fjLj128EEEEELb0ELb0ELb1ELb1EEEvNS_9BwdParamsE,"a",@progbits
	.sectionflags	@""
	.align	4
.nv.constant0._ZN10layer_norm13ln_bwd_kernelINS_13Kernel_traitsIf6__halfS2_S2_fjLj1024ELj1ELj4ELj1ELj16ENS_18Kernel_traits_baseILj1024EfS2_S2_S2_fjLj128EEEEELb0ELb0ELb1ELb1EEEvNS_9BwdParamsE:
	.zero		1192


//--------------------- .nv.constant0._ZN10layer_norm13ln_bwd_kernelINS_13Kernel_traitsIf6__halfS2_S2_fjLj1024ELj1ELj4ELj1ELj16ENS_18Kernel_traits_baseILj1024EfS2_S2_S2_fjLj128EEEEELb0ELb1ELb0ELb0EEEvNS_9BwdParamsE --------------------------
	.section	.nv.constant0._ZN10layer_norm13ln_bwd_kernelINS_13Kernel_traitsIf6__halfS2_S2_fjLj1024ELj1ELj4ELj1ELj16ENS_18Kernel_traits_baseILj1024EfS2_S2_S2_fjLj128EEEEELb0ELb1ELb0ELb0EEEvNS_9BwdParamsE,"a",@progbits
	.sectionflags	@""
	.align	4
.nv.constant0._ZN10layer_norm13ln_bwd_kernelINS_13Kernel_traitsIf6__halfS2_S2_fjLj1024ELj1ELj4ELj1ELj16ENS_18Kernel_traits_baseILj1024EfS2_S2_S2_fjLj128EEEEELb0ELb1ELb0ELb0EEEvNS_9BwdParamsE:
	.zero		1192


//--------------------- .nv.constant0._ZN10layer_norm13ln_bwd_kernelINS_13Kernel_traitsIf6__halfS2_S2_fjLj1024ELj1ELj4ELj1ELj16ENS_18Kernel_traits_baseILj1024EfS2_S2_S2_fjLj128EEEEELb0ELb1ELb0ELb1EEEvNS_9BwdParamsE --------------------------
	.section	.nv.constant0._ZN10layer_norm13ln_bwd_kernelINS_13Kernel_traitsIf6__halfS2_S2_fjLj1024ELj1ELj4ELj1ELj16ENS_18Kernel_traits_baseILj1024EfS2_S2_S2_fjLj128EEEEELb0ELb1ELb0ELb1EEEvNS_9BwdParamsE,"a",@progbits
	.sectionflags	@""
	.align	4
.nv.constant0._ZN10layer_norm13ln_bwd_kernelINS_13Kernel_traitsIf6__halfS2_S2_fjLj1024ELj1ELj4ELj1ELj16ENS_18Kernel_traits_baseILj1024EfS2_S2_S2_fjLj128EEEEELb0ELb1ELb0ELb1EEEvNS_9BwdParamsE:
	.zero		1192


//--------------------- .nv.constant0._ZN10layer_norm13ln_bwd_kernelINS_13Kernel_traitsIf6__halfS2_S2_fjLj1024ELj1ELj4ELj1ELj16ENS_18Kernel_traits_baseILj1024EfS2_S2_S2_fjLj128EEEEELb0ELb1ELb1ELb0EEEvNS_9BwdParamsE --------------------------
	.section	.nv.constant0._ZN10layer_norm13ln_bwd_kernelINS_13Kernel_traitsIf6__halfS2_S2_fjLj1024ELj1ELj4ELj1ELj16ENS_18Kernel_traits_baseILj1024EfS2_S2_S2_fjLj128EEEEELb0ELb1ELb1ELb0EEEvNS_9BwdParamsE,"a",@progbits
	.sectionflags	@""
	.align	4
.nv.constant0._ZN10layer_norm13ln_bwd_kernelINS_13Kernel_traitsIf6__halfS2_S2_fjLj1024ELj1ELj4ELj1ELj16ENS_18Kernel_traits_baseILj1024EfS2_S2_S2_fjLj128EEEEELb0ELb1ELb1ELb0EEEvNS_9BwdParamsE:
	.zero		1192


//--------------------- .nv.constant0._ZN10layer_norm13ln_bwd_kernelINS_13Kernel_traitsIf6__halfS2_S2_fjLj1024ELj1ELj4ELj1ELj16ENS_18Kernel_traits_baseILj1024EfS2_S2_S2_fjLj128EEEEELb0ELb1ELb1ELb1EEEvNS_9BwdParamsE --------------------------
	.section	.nv.constant0._ZN10layer_norm13ln_bwd_kernelINS_13Kernel_traitsIf6__halfS2_S2_fjLj1024ELj1ELj4ELj1ELj16ENS_18Kernel_traits_baseILj1024EfS2_S2_S2_fjLj128EEEEELb0ELb1ELb1ELb1EEEvNS_9BwdParamsE,"a",@progbits
	.sectionflags	@""
	.align	4
.nv.constant0._ZN10layer_norm13ln_bwd_kernelINS_13Kernel_traitsIf6__halfS2_S2_fjLj1024ELj1ELj4ELj1ELj16ENS_18Kernel_traits_baseILj1024EfS2_S2_S2_fjLj128EEEEELb0ELb1ELb1ELb1EEEvNS_9BwdParamsE:
	.zero		1192


//--------------------- .nv.constant0._ZN10layer_norm13ln_bwd_kernelINS_13Kernel_traitsIf6__halfS2_S2_fjLj1024ELj1ELj4ELj1ELj16ENS_18Kernel_traits_baseILj1024EfS2_S2_S2_fjLj128EEEEELb1ELb0ELb0ELb0EEEvNS_9BwdParamsE --------------------------
	.section	.nv.constant0._ZN10layer_norm13ln_bwd_kernelINS_13Kernel_traitsIf6__halfS2_S2_fjLj1024ELj1ELj4ELj1ELj16ENS_18Kernel_traits_baseILj1024EfS2_S2_S2_fjLj128EEEEELb1ELb0ELb0ELb0EEEvNS_9BwdParamsE,"a",@progbits
	.sectionflags	@""
	.align	4
.nv.constant0._ZN10layer_norm13ln_bwd_kernelINS_13Kernel_traitsIf6__halfS2_S2_fjLj1024ELj1ELj4ELj1ELj16ENS_18Kernel_traits_baseILj1024EfS2_S2_S2_fjLj128EEEEELb1ELb0ELb0ELb0EEEvNS_9BwdParamsE:
	.zero		1192


//--------------------- .nv.constant0._ZN10layer_norm13ln_bwd_kernelINS_13Kernel_traitsIf6__halfS2_S2_fjLj1024ELj1ELj4ELj1ELj16ENS_18Kernel_traits_baseILj1024EfS2_S2_S2_fjLj128EEEEELb1ELb0ELb0ELb1EEEvNS_9BwdParamsE --------------------------
	.section	.nv.constant0._ZN10layer_norm13ln_bwd_kernelINS_13Kernel_traitsIf6__halfS2_S2_fjLj1024ELj1ELj4ELj1ELj16ENS_18Kernel_traits_baseILj1024EfS2_S2_S2_fjLj128EEEEELb1ELb0ELb0ELb1EEEvNS_9BwdParamsE,"a",@progbits
	.sectionflags	@""
	.align	4
.nv.constant0._ZN10layer_norm13ln_bwd_kernelINS_13Kernel_traitsIf6__halfS2_S2_fjLj1024ELj1ELj4ELj1ELj16ENS_18Kernel_traits_baseILj1024EfS2_S2_S2_fjLj128EEEEELb1ELb0ELb0ELb1EEEvNS_9BwdParamsE:
	.zero		1192


//--------------------- .nv.constant0._ZN10layer_norm22ln_bwd_finalize_kernelINS_22Kernel_traits_finalizeILj1024Ef6__halfS2_S2_fjLb0ELj1024ELj4ENS_18Kernel_traits_baseILj1024EfS2_S2_S2_fjLj1024EEEEELb0ELb0EEEvNS_9BwdParamsE --------------------------
	.section	.nv.constant0._ZN10layer_norm22ln_bwd_finalize_kernelINS_22Kernel_traits_finalizeILj1024Ef6__halfS2_S2_fjLb0ELj1024ELj4ENS_18Kernel_traits_baseILj1024EfS2_S2_S2_fjLj1024EEEEELb0ELb0EEEvNS_9BwdParamsE,"a",@progbits
	.sectionflags	@""
	.align	4
.nv.constant0._ZN10layer_norm22ln_bwd_finalize_kernelINS_22Kernel_traits_finalizeILj1024Ef6__halfS2_S2_fjLb0ELj1024ELj4ENS_18Kernel_traits_baseILj1024EfS2_S2_S2_fjLj1024EEEEELb0ELb0EEEvNS_9BwdParamsE:
	.zero		1192


//--------------------- .nv.constant0._ZN10layer_norm13ln_bwd_kernelINS_13Kernel_traitsIf6__halfS2_S2_fjLj1024ELj1ELj4ELj1ELj16ENS_18Kernel_traits_baseILj1024EfS2_S2_S2_fjLj128EEEEELb1ELb0ELb1ELb0EEEvNS_9BwdParamsE --------------------------
	.section	.nv.constant0._ZN10layer_norm13ln_bwd_kernelINS_13Kernel_traitsIf6__halfS2_S2_fjLj1024ELj1ELj4ELj1ELj16ENS_18Kernel_traits_baseILj1024EfS2_S2_S2_fjLj128EEEEELb1ELb0ELb1ELb0EEEvNS_9BwdParamsE,"a",@progbits
	.sectionflags	@""
	.align	4
.nv.constant0._ZN10layer_norm13ln_bwd_kernelINS_13Kernel_traitsIf6__halfS2_S2_fjLj1024ELj1ELj4ELj1ELj16ENS_18Kernel_traits_baseILj1024EfS2_S2_S2_fjLj128EEEEELb1ELb0ELb1ELb0EEEvNS_9BwdParamsE:
	.zero		1192


//--------------------- .nv.constant0._ZN10layer_norm22ln_bwd_finalize_kernelINS_22Kernel_traits_finalizeILj1024Ef6__halfS2_S2_fjLb0ELj1024ELj4ENS_18Kernel_traits_baseILj1024EfS2_S2_S2_fjLj1024EEEEELb0ELb1EEEvNS_9BwdParamsE --------------------------
	.section	.nv.constant0._ZN10layer_norm22ln_bwd_finalize_kernelINS_22Kernel_traits_finalizeILj1024Ef6__halfS2_S2_fjLb0ELj1024ELj4ENS_18Kernel_traits_baseILj1024EfS2_S2_S2_fjLj1024EEEEELb0ELb1EEEvNS_9BwdParamsE,"a",@progbits
	.sectionflags	@""
	.align	4
.nv.constant0._ZN10layer_norm22ln_bwd_finalize_kernelINS_22Kernel_traits_finalizeILj1024Ef6__halfS2_S2_fjLb0ELj1024ELj4ENS_18Kernel_traits_baseILj1024EfS2_S2_S2_fjLj1024EEEEELb0ELb1EEEvNS_9BwdParamsE:
	.zero		1192


//--------------------- .nv.constant0._ZN10layer_norm13ln_bwd_kernelINS_13Kernel_traitsIf6__halfS2_S2_fjLj1024ELj1ELj4ELj1ELj16ENS_18Kernel_traits_baseILj1024EfS2_S2_S2_fjLj128EEEEELb1ELb0ELb1ELb1EEEvNS_9BwdParamsE --------------------------
	.section	.nv.constant0._ZN10layer_norm13ln_bwd_kernelINS_13Kernel_traitsIf6__halfS2_S2_fjLj1024ELj1ELj4ELj1ELj16ENS_18Kernel_traits_baseILj1024EfS2_S2_S2_fjLj128EEEEELb1ELb0ELb1ELb1EEEvNS_9BwdParamsE,"a",@progbits
	.sectionflags	@""
	.align	4
.nv.constant0._ZN10layer_norm13ln_bwd_kernelINS_13Kernel_traitsIf6__halfS2_S2_fjLj1024ELj1ELj4ELj1ELj16ENS_18Kernel_traits_baseILj1024EfS2_S2_S2_fjLj128EEEEELb1ELb0ELb1ELb1EEEvNS_9BwdParamsE:
	.zero		1192


//--------------------- .nv.constant0._ZN10layer_norm13ln_bwd_kernelINS_13Kernel_traitsIf6__halfS2_S2_fjLj1024ELj1ELj4ELj1ELj16ENS_18Kernel_traits_baseILj1024EfS2_S2_S2_fjLj128EEEEELb1ELb1ELb0ELb0EEEvNS_9BwdParamsE --------------------------
	.section	.nv.constant0._ZN10layer_norm13ln_bwd_kernelINS_13Kernel_traitsIf6__halfS2_S2_fjLj1024ELj1ELj4ELj1ELj16ENS_18Kernel_traits_baseILj1024EfS2_S2_S2_fjLj128EEEEELb1ELb1ELb0ELb0EEEvNS_9BwdParamsE,"a",@progbits
	.sectionflags	@""
	.align	4
.nv.constant0._ZN10layer_norm13ln_bwd_kernelINS_13Kernel_traitsIf6__halfS2_S2_fjLj1024ELj1ELj4ELj1ELj16ENS_18Kernel_traits_baseILj1024EfS2_S2_S2_fjLj128EEEEELb1ELb1ELb0ELb0EEEvNS_9BwdParamsE:
	.zero		1192


//--------------------- .nv.constant0._ZN10layer_norm13ln_bwd_kernelINS_13Kernel_traitsIf6__halfS2_S2_fjLj1024ELj1ELj4ELj1ELj16ENS_18Kernel_traits_baseILj1024EfS2_S2_S2_fjLj128EEEEELb1ELb1ELb0ELb1EEEvNS_9BwdParamsE --------------------------
	.section	.nv.constant0._ZN10layer_norm13ln_bwd_kernelINS_13Kernel_traitsIf6__halfS2_S2_fjLj1024ELj1ELj4ELj1ELj16ENS_18Kernel_traits_baseILj1024EfS2_S2_S2_fjLj128EEEEELb1ELb1ELb0ELb1EEEvNS_9BwdParamsE,"a",@progbits
	.sectionflags	@""
	.align	4
.nv.constant0._ZN10layer_norm13ln_bwd_kernelINS_13Kernel_traitsIf6__halfS2_S2_fjLj1024ELj1ELj4ELj1ELj16ENS_18Kernel_traits_baseILj1024EfS2_S2_S2_fjLj128EEEEELb1ELb1ELb0ELb1EEEvNS_9BwdParamsE:
	.zero		1192


//--------------------- .nv.constant0._ZN10layer_norm22ln_bwd_finalize_kernelINS_22Kernel_traits_finalizeILj1024Ef6__halfS2_S2_fjLb1ELj1024ELj4ENS_18Kernel_traits_baseILj1024EfS2_S2_S2_fjLj1024EEEEELb1ELb0EEEvNS_9BwdParamsE --------------------------
	.section	.nv.constant0._ZN10layer_norm22ln_bwd_finalize_kernelINS_22Kernel_traits_finalizeILj1024Ef6__halfS2_S2_fjLb1ELj1024ELj4ENS_18Kernel_traits_baseILj1024EfS2_S2_S2_fjLj1024EEEEELb1ELb0EEEvNS_9BwdParamsE,"a",@progbits
	.sectionflags	@""
	.align	4
.nv.constant0._ZN10layer_norm22ln_bwd_finalize_kernelINS_22Kernel_traits_finalizeILj1024Ef6__halfS2_S2_fjLb1ELj1024ELj4ENS_18Kernel_traits_baseILj1024EfS2_S2_S2_fjLj1024EEEEELb1ELb0EEEvNS_9BwdParamsE:
	.zero		1192


//--------------------- .nv.constant0._ZN10layer_norm13ln_bwd_kernelINS_13Kernel_traitsIf6__halfS2_S2_fjLj1024ELj1ELj4ELj1ELj16ENS_18Kernel_traits_baseILj1024EfS2_S2_S2_fjLj128EEEEELb1ELb1ELb1ELb0EEEvNS_9BwdParamsE --------------------------
	.section	.nv.constant0._ZN10layer_norm13ln_bwd_kernelINS_13Kernel_traitsIf6__halfS2_S2_fjLj1024ELj1ELj4ELj1ELj16ENS_18Kernel_traits_baseILj1024EfS2_S2_S2_fjLj128EEEEELb1ELb1ELb1ELb0EEEvNS_9BwdParamsE,"a",@progbits
	.sectionflags	@""
	.align	4
.nv.constant0._ZN10layer_norm13ln_bwd_kernelINS_13Kernel_traitsIf6__halfS2_S2_fjLj1024ELj1ELj4ELj1ELj16ENS_18Kernel_traits_baseILj1024EfS2_S2_S2_fjLj128EEEEELb1ELb1ELb1ELb0EEEvNS_9BwdParamsE:
	.zero		1192


//--------------------- .nv.constant0._ZN10layer_norm22ln_bwd_finalize_kernelINS_22Kernel_traits_finalizeILj1024Ef6__halfS2_S2_fjLb1ELj1024ELj4ENS_18Kernel_traits_baseILj1024EfS2_S2_S2_fjLj1024EEEEELb1ELb1EEEvNS_9BwdParamsE --------------------------
	.section	.nv.constant0._ZN10layer_norm22ln_bwd_finalize_kernelINS_22Kernel_traits_finalizeILj1024Ef6__halfS2_S2_fjLb1ELj1024ELj4ENS_18Kernel_traits_baseILj1024EfS2_S2_S2_fjLj1024EEEEELb1ELb1EEEvNS_9BwdParamsE,"a",@progbits
	.sectionflags	@""
	.align	4
.nv.constant0._ZN10layer_norm22ln_bwd_finalize_kernelINS_22Kernel_traits_finalizeILj1024Ef6__halfS2_S2_fjLb1ELj1024ELj4ENS_18Kernel_traits_baseILj1024EfS2_S2_S2_fjLj1024EEEEELb1ELb1EEEvNS_9BwdParamsE:
	.zero		1192


//--------------------- .nv.constant0._ZN10layer_norm13ln_bwd_kernelINS_13Kernel_traitsIf6__halfS2_S2_fjLj1024ELj1ELj4ELj1ELj16ENS_18Kernel_traits_baseILj1024EfS2_S2_S2_fjLj128EEEEELb1ELb1ELb1ELb1EEEvNS_9BwdParamsE --------------------------
	.section	.nv.constant0._ZN10layer_norm13ln_bwd_kernelINS_13Kernel_traitsIf6__halfS2_S2_fjLj1024ELj1ELj4ELj1ELj16ENS_18Kernel_traits_baseILj1024EfS2_S2_S2_fjLj128EEEEELb1ELb1ELb1ELb1EEEvNS_9BwdParamsE,"a",@progbits
	.sectionflags	@""
	.align	4
.nv.constant0._ZN10layer_norm13ln_bwd_kernelINS_13Kernel_traitsIf6__halfS2_S2_fjLj1024ELj1ELj4ELj1ELj16ENS_18Kernel_traits_baseILj1024EfS2_S2_S2_fjLj128EEEEELb1ELb1ELb1ELb1EEEvNS_9BwdParamsE:
	.zero		1192


//--------------------- .nv.constant0._ZN10layer_norm13ln_bwd_kernelINS_13Kernel_traitsI6__halfS2_fS2_fjLj1024ELj1ELj4ELj1ELj16ENS_18Kernel_traits_baseILj1024ES2_S2_fS2_fjLj128EEEEELb0ELb0ELb0ELb0EEEvNS_9BwdParamsE --------------------------
	.section	.nv.constant0._ZN10layer_norm13ln_bwd_kernelINS_13Kernel_traitsI6__halfS2_fS2_fjLj1024ELj1ELj4ELj1ELj16ENS_18Kernel_traits_baseILj1024ES2_S2_fS2_fjLj128EEEEELb0ELb0ELb0ELb0EEEvNS_9BwdParamsE,"a",@progbits
	.sectionflags	@""
	.align	4
.nv.constant0._ZN10layer_norm13ln_bwd_kernelINS_13Kernel_traitsI6__halfS2_fS2_fjLj1024ELj1ELj4ELj1ELj16ENS_18Kernel_traits_baseILj1024ES2_S2_fS2_fjLj128EEEEELb0ELb0ELb0ELb0EEEvNS_9BwdParamsE:
	.zero		1192


//--------------------- .nv.constant0._ZN10layer_norm13ln_bwd_kernelINS_13Kernel_traitsI6__halfS2_fS2_fjLj1024ELj1ELj4ELj1ELj16ENS_18Kernel_traits_baseILj1024ES2_S2_fS2_fjLj128EEEEELb0ELb0ELb0ELb1EEEvNS_9BwdParamsE --------------------------
	.section	.nv.constant0._ZN10layer_norm13ln_bwd_kernelINS_13Kernel_traitsI6__halfS2_fS2_fjLj1024ELj1ELj4ELj1ELj16ENS_18Kernel_traits_baseILj1024ES2_S2_fS2_fjLj128EEEEELb0ELb0ELb0ELb1EEEvNS_9BwdParamsE,"a",@progbits
	.sectionflags	@""
	.align	4
.nv.constant0._ZN10layer_norm13ln_bwd_kernelINS_13Kernel_traitsI6__halfS2_fS2_fjLj1024ELj1ELj4ELj1ELj16ENS_18Kernel_traits_baseILj1024ES2_S2_fS2_fjLj128EEEEELb0ELb0ELb0ELb1EEEvNS_9BwdParamsE:
	.zero		1192


//--------------------- .nv.constant0._ZN10layer_norm13ln_bwd_kernelINS_13Kernel_traitsI6__halfS2_fS2_fjLj1024ELj1ELj4ELj1ELj16ENS_18Kernel_traits_baseILj1024ES2_S2_fS2_fjLj128EEEEELb0ELb0ELb1ELb0EEEvNS_9BwdParamsE --------------------------
	.section	.nv.constant0._ZN10layer_norm13ln_bwd_kernelINS_13Kernel_traitsI6__halfS2_fS2_fjLj1024ELj1ELj4ELj1ELj16ENS_18Kernel_traits_baseILj1024ES2_S2_fS2_fjLj128EEEEELb0ELb0ELb1ELb0EEEvNS_9BwdParamsE,"a",@progbits
	.sectionflags	@""
	.align	4
.nv.constant0._ZN10layer_norm13ln_bwd_kernelINS_13Kernel_traitsI6__halfS2_fS2_fjLj1024ELj1ELj4ELj1ELj16ENS_18Kernel_traits_baseILj1024ES2_S2_fS2_fjLj128EEEEELb0ELb0ELb1ELb0EEEvNS_9BwdParamsE:
	.zero		1192


//--------------------- .nv.constant0._ZN10layer_norm13ln_bwd_kernelINS_13Kernel_traitsI6__halfS2_fS2_fjLj1024ELj1ELj4ELj1ELj16ENS_18Kernel_traits_baseILj1024ES2_S2_fS2_fjLj128EEEEELb0ELb0ELb1ELb1EEEvNS_9BwdParamsE --------------------------
	.section	.nv.constant0._ZN10layer_norm13ln_bwd_kernelINS_13Kernel_traitsI6__halfS2_fS2_fjLj1024ELj1ELj4ELj1ELj16ENS_18Kernel_traits_baseILj1024ES2_S2_fS2_fjLj128EEEEELb0ELb0ELb1ELb1EEEvNS_9BwdParamsE,"a",@progbits
	.sectionflags	@""
	.align	4
.nv.constant0._ZN10layer_norm13ln_bwd_kernelINS_13Kernel_traitsI6__halfS2_fS2_fjLj1024ELj1ELj4ELj1ELj16ENS_18Kernel_traits_baseILj1024ES2_S2_fS2_fjLj128EEEEELb0ELb0ELb1ELb1EEEvNS_9BwdParamsE:
	.zero		1192


//--------------------- .nv.constant0._ZN10layer_norm13ln_bwd_kernelINS_13Kernel_traitsI6__halfS2_fS2_fjLj1024ELj1ELj4ELj1ELj16ENS_18Kernel_traits_baseILj1024ES2_S2_fS2_fjLj128EEEEELb0ELb1ELb0ELb0EEEvNS_9BwdParamsE --------------------------
	.section	.nv.constant0._ZN10layer_norm13ln_bwd_kernelINS_13Kernel_traitsI6__halfS2_fS2_fjLj1024ELj1ELj4ELj1ELj16ENS_18Kernel_traits_baseILj1024ES2_S2_fS2_fjLj128EEEEELb0ELb1ELb0ELb0EEEvNS_9BwdParamsE,"a",@progbits
	.sectionflags	@""
	.align	4
.nv.constant0._ZN10layer_norm13ln_bwd_kernelINS_13Kernel_traitsI6__halfS2_fS2_fjLj1024ELj1ELj4ELj1ELj16ENS_18Kernel_traits_baseILj1024ES2_S2_fS2_fjLj128EEEEELb0ELb1ELb0ELb0EEEvNS_9BwdParamsE:
	.zero		1192


//--------------------- .nv.constant0._ZN10layer_norm13ln_bwd_kernelINS_13Kernel_traitsI6__halfS2_fS2_fjLj1024ELj1ELj4ELj1ELj16ENS_18Kernel_traits_baseILj1024ES2_S2_fS2_fjLj128EEEEELb0ELb1ELb0ELb1EEEvNS_9BwdParamsE --------------------------
	.section	.nv.constant0._ZN10layer_norm13ln_bwd_kernelINS_13Kernel_traitsI6__halfS2_fS2_fjLj1024ELj1ELj4ELj1ELj16ENS_18Kernel_traits_baseILj1024ES2_S2_fS2_fjLj128EEEEELb0ELb1ELb0ELb1EEEvNS_9BwdParamsE,"a",@progbits
	.sectionflags	@""
	.align	4
.nv.constant0._ZN10layer_norm13ln_bwd_kernelINS_13Kernel_traitsI6__halfS2_fS2_fjLj1024ELj1ELj4ELj1ELj16ENS_18Kernel_traits_baseILj1024ES2_S2_fS2_fjLj128EEEEELb0ELb1ELb0ELb1EEEvNS_9BwdParamsE:
	.zero		1192


//--------------------- .nv.constant0._ZN10layer_norm13ln_bwd_kernelINS_13Kernel_traitsI6__halfS2_fS2_fjLj1024ELj1ELj4ELj1ELj16ENS_18Kernel_traits_baseILj1024ES2_S2_fS2_fjLj128EEEEELb0ELb1ELb1ELb0EEEvNS_9BwdParamsE --------------------------
	.section	.nv.constant0._ZN10layer_norm13ln_bwd_kernelINS_13Kernel_traitsI6__halfS2_fS2_fjLj1024ELj1ELj4ELj1ELj16ENS_18Kernel_traits_baseILj1024ES2_S2_fS2_fjLj128EEEEELb0ELb1ELb1ELb0EEEvNS_9BwdParamsE,"a",@progbits
	.sectionflags	@""
	.align	4
.nv.constant0._ZN10layer_norm13ln_bwd_kernelINS_13Kernel_traitsI6__halfS2_fS2_fjLj1024ELj1ELj4ELj1ELj16ENS_18Kernel_traits_baseILj1024ES2_S2_fS2_fjLj128EEEEELb0ELb1ELb1ELb0EEEvNS_9BwdParamsE:
	.zero		1192


//--------------------- .nv.constant0._ZN10layer_norm13ln_bwd_kernelINS_13Kernel_traitsI6__halfS2_fS2_fjLj1024ELj1ELj4ELj1ELj16ENS_18Kernel_traits_baseILj1024ES2_S2_fS2_fjLj128EEEEELb0ELb1ELb1ELb1EEEvNS_9BwdParamsE --------------------------
	.section	.nv.constant0._ZN10layer_norm13ln_bwd_kernelINS_13Kernel_traitsI6__halfS2_fS2_fjLj1024ELj1ELj4ELj1ELj16ENS_18Kernel_traits_baseILj1024ES2_S2_fS2_fjLj128EEEEELb0ELb1ELb1ELb1EEEvNS_9BwdParamsE,"a",@progbits
	.sectionflags	@""
	.align	4
.nv.constant0._ZN10layer_norm13ln_bwd_kernelINS_13Kernel_traitsI6__halfS2_fS2_fjLj1024ELj1ELj4ELj1ELj16ENS_18Kernel_traits_baseILj1024ES2_S2_fS2_fjLj128EEEEELb0ELb1ELb1ELb1EEEvNS_9BwdParamsE:
	.zero		1192


//--------------------- .nv.constant0._ZN10layer_norm13ln_bwd_kernelINS_13Kernel_traitsI6__halfS2_fS2_fjLj1024ELj1ELj4ELj1ELj16ENS_18Kernel_traits_baseILj1024ES2_S2_fS2_fjLj128EEEEELb1ELb0ELb0ELb0EEEvNS_9BwdParamsE --------------------------
	.section	.nv.constant0._ZN10layer_norm13ln_bwd_kernelINS_13Kernel_traitsI6__halfS2_fS2_fjLj1024ELj1ELj4ELj1ELj16ENS_18Kernel_traits_baseILj1024ES2_S2_fS2_fjLj128EEEEELb1ELb0ELb0ELb0EEEvNS_9BwdParamsE,"a",@progbits
	.sectionflags	@""
	.align	4
.nv.constant0._ZN10layer_norm13ln_bwd_kernelINS_13Kernel_traitsI6__halfS2_fS2_fjLj1024ELj1ELj4ELj1ELj16ENS_18Kernel_traits_baseILj1024ES2_S2_fS2_fjLj128EEEEELb1ELb0ELb0ELb0EEEvNS_9BwdParamsE:
	.zero		1192


//--------------------- .nv.constant0._ZN10layer_norm13ln_bwd_kernelINS_13Kernel_traitsI6__halfS2_fS2_fjLj1024ELj1ELj4ELj1ELj16ENS_18Kernel_traits_baseILj1024ES2_S2_fS2_fjLj128EEEEELb1ELb0ELb0ELb1EEEvNS_9BwdParamsE --------------------------
	.section	.nv.constant0._ZN10layer_norm13ln_bwd_kernelINS_13Kernel_traitsI6__halfS2_fS2_fjLj1024ELj1ELj4ELj1ELj16ENS_18Kernel_traits_baseILj1024ES2_S2_fS2_fjLj128EEEEELb1ELb0ELb0ELb1EEEvNS_9BwdParamsE,"a",@progbits
	.sectionflags	@""
	.align	4
.nv.constant0._ZN10layer_norm13ln_bwd_kernelINS_13Kernel_traitsI6__halfS2_fS2_fjLj1024ELj1ELj4ELj1ELj16ENS_18Kernel_traits_baseILj1024ES2_S2_fS2_fjLj128EEEEELb1ELb0ELb0ELb1EEEvNS_9BwdParamsE:
	.zero		1192


//--------------------- .nv.constant0._ZN10layer_norm22ln_bwd_finalize_kernelINS_22Kernel_traits_finalizeILj1024E6__halfS2_fS2_fjLb0ELj1024ELj4ENS_18Kernel_traits_baseILj1024ES2_S2_fS2_fjLj1024EEEEELb0ELb0EEEvNS_9BwdParamsE --------------------------
	.section	.nv.constant0._ZN10layer_norm22ln_bwd_finalize_kernelINS_22Kernel_traits_finalizeILj1024E6__halfS2_fS2_fjLb0ELj1024ELj4ENS_18Kernel_traits_baseILj1024ES2_S2_fS2_fjLj1024EEEEELb0ELb0EEEvNS_9BwdParamsE,"a",@progbits
	.sectionflags	@""
	.align	4
.nv.constant0._ZN10layer_norm22ln_bwd_finalize_kernelINS_22Kernel_traits_finalizeILj1024E6__halfS2_fS2_fjLb0ELj1024ELj4ENS_18Kernel_traits_baseILj1024ES2_S2_fS2_fjLj1024EEEEELb0ELb0EEEvNS_9BwdParamsE:
	.zero		1192


//--------------------- .nv.constant0._ZN10layer_norm13ln_bwd_kernelINS_13Kernel_traitsI6__halfS2_fS2_fjLj1024ELj1ELj4ELj1ELj16ENS_18Kernel_traits_baseILj1024ES2_S2_fS2_fjLj128EEEEELb1ELb0ELb1ELb0EEEvNS_9BwdParamsE --------------------------
	.section	.nv.constant0._ZN10layer_norm13ln_bwd_kernelINS_13Kernel_traitsI6__halfS2_fS2_fjLj1024ELj1ELj4ELj1ELj16ENS_18Kernel_traits_baseILj1024ES2_S2_fS2_fjLj128EEEEELb1ELb0ELb1ELb0EEEvNS_9BwdParamsE,"a",@progbits
	.sectionflags	@""
	.align	4
.nv.constant0._ZN10layer_norm13ln_bwd_kernelINS_13Kernel_traitsI6__halfS2_fS2_fjLj1024ELj1ELj4ELj1ELj16ENS_18Kernel_traits_baseILj1024ES2_S2_fS2_fjLj128EEEEELb1ELb0ELb1ELb0EEEvNS_9BwdParamsE:
	.zero		1192


//--------------------- .nv.constant0._ZN10layer_norm22ln_bwd_finalize_kernelINS_22Kernel_traits_finalizeILj1024E6__halfS2_fS2_fjLb0ELj1024ELj4ENS_18Kernel_traits_baseILj1024ES2_S2_fS2_fjLj1024EEEEELb0ELb1EEEvNS_9BwdParamsE --------------------------
	.section	.nv.constant0._ZN10layer_norm22ln_bwd_finalize_kernelINS_22Kernel_traits_finalizeILj1024E6__halfS2_fS2_fjLb0ELj1024ELj4ENS_18Kernel_traits_baseILj1024ES2_S2_fS2_fjLj1024EEEEELb0ELb1EEEvNS_9BwdParamsE,"a",@progbits
	.sectionflags	@""
	.align	4
.nv.constant0._ZN10layer_norm22ln_bwd_finalize_kernelINS_22Kernel_traits_finalizeILj1024E6__halfS2_fS2_fjLb0ELj1024ELj4ENS_18Kernel_traits_baseILj1024ES2_S2_fS2_fjLj1024EEEEELb0ELb1EEEvNS_9BwdParamsE:
	.zero		1192


//--------------------- .nv.constant0._ZN10layer_norm13ln_bwd_kernelINS_13Kernel_traitsI6__halfS2_fS2_fjLj1024ELj1ELj4ELj1ELj16ENS_18Kernel_traits_baseILj1024ES2_S2_fS2_fjLj128EEEEELb1ELb0ELb1ELb1EEEvNS_9BwdParamsE --------------------------
	.section	.nv.constant0._ZN10layer_norm13ln_bwd_kernelINS_13Kernel_traitsI6__halfS2_fS2_fjLj1024ELj1ELj4ELj1ELj16ENS_18Kernel_traits_baseILj1024ES2_S2_fS2_fjLj128EEEEELb1ELb0ELb1ELb1EEEvNS_9BwdParamsE,"a",@progbits
	.sectionflags	@""
	.align	4
.nv.constant0._ZN10layer_norm13ln_bwd_kernelINS_13Kernel_traitsI6__halfS2_fS2_fjLj1024ELj1ELj4ELj1ELj16ENS_18Kernel_traits_baseILj1024ES2_S2_fS2_fjLj128EEEEELb1ELb0ELb1ELb1EEEvNS_9BwdParamsE:
	.zero		1192


//--------------------- .nv.constant0._ZN10layer_norm13ln_bwd_kernelINS_13Kernel_traitsI6__halfS2_fS2_fjLj1024ELj1ELj4ELj1ELj16ENS_18Kernel_traits_baseILj1024ES2_S2_fS2_fjLj128EEEEELb1ELb1ELb0ELb0EEEvNS_9BwdParamsE --------------------------
	.section	.nv.constant0._ZN10layer_norm13ln_bwd_kernelINS_13Kernel_traitsI6__halfS2_fS2_fjLj1024ELj1ELj4ELj1ELj16ENS_18Kernel_traits_baseILj1024ES2_S2_fS2_fjLj128EEEEELb1ELb1ELb0ELb0EEEvNS_9BwdParamsE,"a",@progbits
	.sectionflags	@""
	.align	4
.nv.constant0._ZN10layer_norm13ln_bwd_kernelINS_13Kernel_traitsI6__halfS2_fS2_fjLj1024ELj1ELj4ELj1ELj16ENS_18Kernel_traits_baseILj1024ES2_S2_fS2_fjLj128EEEEELb1ELb1ELb0ELb0EEEvNS_9BwdParamsE:
	.zero		1192


//--------------------- .nv.constant0._ZN10layer_norm13ln_bwd_kernelINS_13Kernel_traitsI6__halfS2_fS2_fjLj1024ELj1ELj4ELj1ELj16ENS_18Kernel_traits_baseILj1024ES2_S2_fS2_fjLj128EEEEELb1ELb1ELb0ELb1EEEvNS_9BwdParamsE --------------------------
	.section	.nv.constant0._ZN10layer_norm13ln_bwd_kernelINS_13Kernel_traitsI6__halfS2_fS2_fjLj1024ELj1ELj4ELj1ELj16ENS_18Kernel_traits_baseILj1024ES2_S2_fS2_fjLj128EEEEELb1ELb1ELb0ELb1EEEvNS_9BwdParamsE,"a",@progbits
	.sectionflags	@""
	.align	4
.nv.constant0._ZN10layer_norm13ln_bwd_kernelINS_13Kernel_traitsI6__halfS2_fS2_fjLj1024ELj1ELj4ELj1ELj16ENS_18Kernel_traits_baseILj1024ES2_S2_fS2_fjLj128EEEEELb1ELb1ELb0ELb1EEEvNS_9BwdParamsE:
	.zero		1192


//--------------------- .nv.constant0._ZN10layer_norm22ln_bwd_finalize_kernelINS_22Kernel_traits_finalizeILj1024E6__halfS2_fS2_fjLb1ELj1024ELj4ENS_18Kernel_traits_baseILj1024ES2_S2_fS2_fjLj1024EEEEELb1ELb0EEEvNS_9BwdParamsE --------------------------
	.section	.nv.constant0._ZN10layer_norm22ln_bwd_finalize_kernelINS_22Kernel_traits_finalizeILj1024E6__halfS2_fS2_fjLb1ELj1024ELj4ENS_18Kernel_traits_baseILj1024ES2_S2_fS2_fjLj1024EEEEELb1ELb0EEEvNS_9BwdParamsE,"a",@progbits
	.sectionflags	@""
	.align	4
.nv.constant0._ZN10layer_norm22ln_bwd_finalize_kernelINS_22Kernel_traits_finalizeILj1024E6__halfS2_fS2_fjLb1ELj1024ELj4ENS_18Kernel_traits_baseILj1024ES2_S2_fS2_fjLj1024EEEEELb1ELb0EEEvNS_9BwdParamsE:
	.zero		1192


//--------------------- .nv.constant0._ZN10layer_norm13ln_bwd_kernelINS_13Kernel_traitsI6__halfS2_fS2_fjLj1024ELj1ELj4ELj1ELj16ENS_18Kernel_traits_baseILj1024ES2_S2_fS2_fjLj128EEEEELb1ELb1ELb1ELb0EEEvNS_9BwdParamsE --------------------------
	.section	.nv.constant0._ZN10layer_norm13ln_bwd_kernelINS_13Kernel_traitsI6__halfS2_fS2_fjLj1024ELj1ELj4ELj1ELj16ENS_18Kernel_traits_baseILj1024ES2_S2_fS2_fjLj128EEEEELb1ELb1ELb1ELb0EEEvNS_9BwdParamsE,"a",@progbits
	.sectionflags	@""
	.align	4
.nv.constant0._ZN10layer_norm13ln_bwd_kernelINS_13Kernel_traitsI6__halfS2_fS2_fjLj1024ELj1ELj4ELj1ELj16ENS_18Kernel_traits_baseILj1024ES2_S2_fS2_fjLj128EEEEELb1ELb1ELb1ELb0EEEvNS_9BwdParamsE:
	.zero		1192


//--------------------- .nv.constant0._ZN10layer_norm22ln_bwd_finalize_kernelINS_22Kernel_traits_finalizeILj1024E6__halfS2_fS2_fjLb1ELj1024ELj4ENS_18Kernel_traits_baseILj1024ES2_S2_fS2_fjLj1024EEEEELb1ELb1EEEvNS_9BwdParamsE --------------------------
	.section	.nv.constant0._ZN10layer_norm22ln_bwd_finalize_kernelINS_22Kernel_traits_finalizeILj1024E6__halfS2_fS2_fjLb1ELj1024ELj4ENS_18Kernel_traits_baseILj1024ES2_S2_fS2_fjLj1024EEEEELb1ELb1EEEvNS_9BwdParamsE,"a",@progbits
	.sectionflags	@""
	.align	4
.nv.constant0._ZN10layer_norm22ln_bwd_finalize_kernelINS_22Kernel_traits_finalizeILj1024E6__halfS2_fS2_fjLb1ELj1024ELj4ENS_18Kernel_traits_baseILj1024ES2_S2_fS2_fjLj1024EEEEELb1ELb1EEEvNS_9BwdParamsE:
	.zero		1192


//--------------------- .nv.constant0._ZN10layer_norm13ln_bwd_kernelINS_13Kernel_traitsI6__halfS2_fS2_fjLj1024ELj1ELj4ELj1ELj16ENS_18Kernel_traits_baseILj1024ES2_S2_fS2_fjLj128EEEEELb1ELb1ELb1ELb1EEEvNS_9BwdParamsE --------------------------
	.section	.nv.constant0._ZN10layer_norm13ln_bwd_kernelINS_13Kernel_traitsI6__halfS2_fS2_fjLj1024ELj1ELj4ELj1ELj16ENS_18Kernel_traits_baseILj1024ES2_S2_fS2_fjLj128EEEEELb1ELb1ELb1ELb1EEEvNS_9BwdParamsE,"a",@progbits
	.sectionflags	@""
	.align	4
.nv.constant0._ZN10layer_norm13ln_bwd_kernelINS_13Kernel_traitsI6__halfS2_fS2_fjLj1024ELj1ELj4ELj1ELj16ENS_18Kernel_traits_baseILj1024ES2_S2_fS2_fjLj128EEEEELb1ELb1ELb1ELb1EEEvNS_9BwdParamsE:
	.zero		1192


//--------------------- .nv.constant0._ZN10layer_norm13ln_bwd_kernelINS_13Kernel_traitsIf6__halffS2_fjLj1024ELj1ELj4ELj1ELj16ENS_18Kernel_traits_baseILj1024EfS2_fS2_fjLj128EEEEELb0ELb0ELb0ELb0EEEvNS_9BwdParamsE --------------------------
	.section	.nv.constant0._ZN10layer_norm13ln_bwd_kernelINS_13Kernel_traitsIf6__halffS2_fjLj1024ELj1ELj4ELj1ELj16ENS_18Kernel_traits_baseILj1024EfS2_fS2_fjLj128EEEEELb0ELb0ELb0ELb0EEEvNS_9BwdParamsE,"a",@progbits
	.sectionflags	@""
	.align	4
.nv.constant0._ZN10layer_norm13ln_bwd_kernelINS_13Kernel_traitsIf6__halffS2_fjLj1024ELj1ELj4ELj1ELj16ENS_18Kernel_traits_baseILj1024EfS2_fS2_fjLj128EEEEELb0ELb0ELb0ELb0EEEvNS_9BwdParamsE:
	.zero		1192


//--------------------- .nv.constant0._ZN10layer_norm13ln_bwd_kernelINS_13Kernel_traitsIf6__halffS2_fjLj1024ELj1ELj4ELj1ELj16ENS_18Kernel_traits_baseILj1024EfS2_fS2_fjLj128EEEEELb0ELb0ELb0ELb1EEEvNS_9BwdParamsE --------------------------
	.section	.nv.constant0._ZN10layer_norm13ln_bwd_kernelINS_13Kernel_traitsIf6__halffS2_fjLj1024ELj1ELj4ELj1ELj16ENS_18Kernel_traits_baseILj1024EfS2_fS2_fjLj128EEEEELb0ELb0ELb0ELb1EEEvNS_9BwdParamsE,"a",@progbits
	.sectionflags	@""
	.align	4
.nv.constant0._ZN10layer_norm13ln_bwd_kernelINS_13Kernel_traitsIf6__halffS2_fjLj1024ELj1ELj4ELj1ELj16ENS_18Kernel_traits_baseILj1024EfS2_fS2_fjLj128EEEEELb0ELb0ELb0ELb1EEEvNS_9BwdParamsE:
	.zero		1192


//--------------------- .nv.constant0._ZN10layer_norm13ln_bwd_kernelINS_13Kernel_traitsIf6__halffS2_fjLj1024ELj1ELj4ELj1ELj16ENS_18Kernel_traits_baseILj1024EfS2_fS2_fjLj128EEEEELb0ELb0ELb1ELb0EEEvNS_9BwdParamsE --------------------------
	.section	.nv.constant0._ZN10layer_norm13ln_bwd_kernelINS_13Kernel_traitsIf6__halffS2_fjLj1024ELj1ELj4ELj1ELj16ENS_18Kernel_traits_baseILj1024EfS2_fS2_fjLj128EEEEELb0ELb0ELb1ELb0EEEvNS_9BwdParamsE,"a",@progbits
	.sectionflags	@""
	.align	4
.nv.constant0._ZN10layer_norm13ln_bwd_kernelINS_13Kernel_traitsIf6__halffS2_fjLj1024ELj1ELj4ELj1ELj16ENS_18Kernel_traits_baseILj1024EfS2_fS2_fjLj128EEEEELb0ELb0ELb1ELb0EEEvNS_9BwdParamsE:
	.zero		1192


//--------------------- .nv.constant0._ZN10layer_norm13ln_bwd_kernelINS_13Kernel_traitsIf6__halffS2_fjLj1024ELj1ELj4ELj1ELj16ENS_18Kernel_traits_baseILj1024EfS2_fS2_fjLj128EEEEELb0ELb0ELb1ELb1EEEvNS_9BwdParamsE --------------------------
	.section	.nv.constant0._ZN10layer_norm13ln_bwd_kernelINS_13Kernel_traitsIf6__halffS2_fjLj1024ELj1ELj4ELj1ELj16ENS_18Kernel_traits_baseILj1024EfS2_fS2_fjLj128EEEEELb0ELb0ELb1ELb1EEEvNS_9BwdParamsE,"a",@progbits
	.sectionflags	@""
	.align	4
.nv.constant0._ZN10layer_norm13ln_bwd_kernelINS_13Kernel_traitsIf6__halffS2_fjLj1024ELj1ELj4ELj1ELj16ENS_18Kernel_traits_baseILj1024EfS2_fS2_fjLj128EEEEELb0ELb0ELb1ELb1EEEvNS_9BwdParamsE:
	.zero		1192


//--------------------- .nv.constant0._ZN10layer_norm13ln_bwd_kernelINS_13Kernel_traitsIf6__halffS2_fjLj1024ELj1ELj4ELj1ELj16ENS_18Kernel_traits_baseILj1024EfS2_fS2_fjLj128EEEEELb0ELb1ELb0ELb0EEEvNS_9BwdParamsE --------------------------
	.section	.nv.constant0._ZN10layer_norm13ln_bwd_kernelINS_13Kernel_traitsIf6__halffS2_fjLj1024ELj1ELj4ELj1ELj16ENS_18Kernel_traits_baseILj1024EfS2_fS2_fjLj128EEEEELb0ELb1ELb0ELb0EEEvNS_9BwdParamsE,"a",@progbits
	.sectionflags	@""
	.align	4
.nv.constant0._ZN10layer_norm13ln_bwd_kernelINS_13Kernel_traitsIf6__halffS2_fjLj1024ELj1ELj4ELj1ELj16ENS_18Kernel_traits_baseILj1024EfS2_fS2_fjLj128EEEEELb0ELb1ELb0ELb0EEEvNS_9BwdParamsE:
	.zero		1192


//--------------------- .nv.constant0._ZN10layer_norm13ln_bwd_kernelINS_13Kernel_traitsIf6__halffS2_fjLj1024ELj1ELj4ELj1ELj16ENS_18Kernel_traits_baseILj1024EfS2_fS2_fjLj128EEEEELb0ELb1ELb0ELb1EEEvNS_9BwdParamsE --------------------------
	.section	.nv.constant0._ZN10layer_norm13ln_bwd_kernelINS_13Kernel_traitsIf6__halffS2_fjLj1024ELj1ELj4ELj1ELj16ENS_18Kernel_traits_baseILj1024EfS2_fS2_fjLj128EEEEELb0ELb1ELb0ELb1EEEvNS_9BwdParamsE,"a",@progbits
	.sectionflags	@""
	.align	4
.nv.constant0._ZN10layer_norm13ln_bwd_kernelINS_13Kernel_traitsIf6__halffS2_fjLj1024ELj1ELj4ELj1ELj16ENS_18Kernel_traits_baseILj1024EfS2_fS2_fjLj128EEEEELb0ELb1ELb0ELb1EEEvNS_9BwdParamsE:
	.zero		1192


//--------------------- .nv.constant0._ZN10layer_norm13ln_bwd_kernelINS_13Kernel_traitsIf6__halffS2_fjLj1024ELj1ELj4ELj1ELj16ENS_18Kernel_traits_baseILj1024EfS2_fS2_fjLj128EEEEELb0ELb1ELb1ELb0EEEvNS_9BwdParamsE --------------------------
	.section	.nv.constant0._ZN10layer_norm13ln_bwd_kernelINS_13Kernel_traitsIf6__halffS2_fjLj1024ELj1ELj4ELj1ELj16ENS_18Kernel_traits_baseILj1024EfS2_fS2_fjLj128EEEEELb0ELb1ELb1ELb0EEEvNS_9BwdParamsE,"a",@progbits
	.sectionflags	@""
	.align	4
.nv.constant0._ZN10layer_norm13ln_bwd_kernelINS_13Kernel_traitsIf6__halffS2_fjLj1024ELj1ELj4ELj1ELj16ENS_18Kernel_traits_baseILj1024EfS2_fS2_fjLj128EEEEELb0ELb1ELb1ELb0EEEvNS_9BwdParamsE:
	.zero		1192


//--------------------- .nv.constant0._ZN10layer_norm13ln_bwd_kernelINS_13Kernel_traitsIf6__halffS2_fjLj1024ELj1ELj4ELj1ELj16ENS_18Kernel_traits_baseILj1024EfS2_fS2_fjLj128EEEEELb0ELb1ELb1ELb1EEEvNS_9BwdParamsE --------------------------
	.section	.nv.constant0._ZN10layer_norm13ln_bwd_kernelINS_13Kernel_traitsIf6__halffS2_fjLj1024ELj1ELj4ELj1ELj16ENS_18Kernel_traits_baseILj1024EfS2_fS2_fjLj128EEEEELb0ELb1ELb1ELb1EEEvNS_9BwdParamsE,"a",@progbits
	.sectionflags	@""
	.align	4
.nv.constant0._ZN10layer_norm13ln_bwd_kernelINS_13Kernel_traitsIf6__halffS2_fjLj1024ELj1ELj4ELj1ELj16ENS_18Kernel_traits_baseILj1024EfS2_fS2_fjLj128EEEEELb0ELb1ELb1ELb1EEEvNS_9BwdParamsE:
	.zero		1192


//--------------------- .nv.constant0._ZN10layer_norm13ln_bwd_kernelINS_13Kernel_traitsIf6__halffS2_fjLj1024ELj1ELj4ELj1ELj16ENS_18Kernel_traits_baseILj1024EfS2_fS2_fjLj128EEEEELb1ELb0ELb0ELb0EEEvNS_9BwdParamsE --------------------------
	.section	.nv.constant0._ZN10layer_norm13ln_bwd_kernelINS_13Kernel_traitsIf6__halffS2_fjLj1024ELj1ELj4ELj1ELj16ENS_18Kernel_traits_baseILj1024EfS2_fS2_fjLj128EEEEELb1ELb0ELb0ELb0EEEvNS_9BwdParamsE,"a",@progbits
	.sectionflags	@""
	.align	4
.nv.constant0._ZN10layer_norm13ln_bwd_kernelINS_13Kernel_traitsIf6__halffS2_fjLj1024ELj1ELj4ELj1ELj16ENS_18Kernel_traits_baseILj1024EfS2_fS2_fjLj128EEEEELb1ELb0ELb0ELb0EEEvNS_9BwdParamsE:
	.zero		1192


//--------------------- .nv.constant0._ZN10layer_norm13ln_bwd_kernelINS_13Kernel_traitsIf6__halffS2_fjLj1024ELj1ELj4ELj1ELj16ENS_18Kernel_traits_baseILj1024EfS2_fS2_fjLj128EEEEELb1ELb0ELb0ELb1EEEvNS_9BwdParamsE --------------------------
	.section	.nv.constant0._ZN10layer_norm13ln_bwd_kernelINS_13Kernel_traitsIf6__halffS2_fjLj1024ELj1ELj4ELj1ELj16ENS_18Kernel_traits_baseILj1024EfS2_fS2_fjLj128EEEEELb1ELb0ELb0ELb1EEEvNS_9BwdParamsE,"a",@progbits
	.sectionflags	@""
	.align	4
.nv.constant0._ZN10layer_norm13ln_bwd_kernelINS_13Kernel_traitsIf6__halffS2_fjLj1024ELj1ELj4ELj1ELj16ENS_18Kernel_traits_baseILj1024EfS2_fS2_fjLj128EEEEELb1ELb0ELb0ELb1EEEvNS_9BwdParamsE:
	.zero		1192


//--------------------- .nv.constant0._ZN10layer_norm22ln_bwd_finalize_kernelINS_22Kernel_traits_finalizeILj1024Ef6__halffS2_fjLb0ELj1024ELj4ENS_18Kernel_traits_baseILj1024EfS2_fS2_fjLj1024EEEEELb0ELb0EEEvNS_9BwdParamsE --------------------------
	.section	.nv.constant0._ZN10layer_norm22ln_bwd_finalize_kernelINS_22Kernel_traits_finalizeILj1024Ef6__halffS2_fjLb0ELj1024ELj4ENS_18Kernel_traits_baseILj1024EfS2_fS2_fjLj1024EEEEELb0ELb0EEEvNS_9BwdParamsE,"a",@progbits
	.sectionflags	@""
	.align	4
.nv.constant0._ZN10layer_norm22ln_bwd_finalize_kernelINS_22Kernel_traits_finalizeILj1024Ef6__halffS2_fjLb0ELj1024ELj4ENS_18Kernel_traits_baseILj1024EfS2_fS2_fjLj1024EEEEELb0ELb0EEEvNS_9BwdParamsE:
	.zero		1192


//--------------------- .nv.constant0._ZN10layer_norm13ln_bwd_kernelINS_13Kernel_traitsIf6__halffS2_fjLj1024ELj1ELj4ELj1ELj16ENS_18Kernel_traits_baseILj1024EfS2_fS2_fjLj128EEEEELb1ELb0ELb1ELb0EEEvNS_9BwdParamsE --------------------------
	.section	.nv.constant0._ZN10layer_norm13ln_bwd_kernelINS_13Kernel_traitsIf6__halffS2_fjLj1024ELj1ELj4ELj1ELj16ENS_18Kernel_traits_baseILj1024EfS2_fS2_fjLj128EEEEELb1ELb0ELb1ELb0EEEvNS_9BwdParamsE,"a",@progbits
	.sectionflags	@""
	.align	4
.nv.constant0._ZN10layer_norm13ln_bwd_kernelINS_13Kernel_traitsIf6__halffS2_fjLj1024ELj1ELj4ELj1ELj16ENS_18Kernel_traits_baseILj1024EfS2_fS2_fjLj128EEEEELb1ELb0ELb1ELb0EEEvNS_9BwdParamsE:
	.zero		1192


//--------------------- .nv.constant0._ZN10layer_norm22ln_bwd_finalize_kernelINS_22Kernel_traits_finalizeILj1024Ef6__halffS2_fjLb0ELj1024ELj4ENS_18Kernel_traits_baseILj1024EfS2_fS2_fjLj1024EEEEELb0ELb1EEEvNS_9BwdParamsE --------------------------
	.section	.nv.constant0._ZN10layer_norm22ln_bwd_finalize_kernelINS_22Kernel_traits_finalizeILj1024Ef6__halffS2_fjLb0ELj1024ELj4ENS_18Kernel_traits_baseILj1024EfS2_fS2_fjLj1024EEEEELb0ELb1EEEvNS_9BwdParamsE,"a",@progbits
	.sectionflags	@""
	.align	4
.nv.constant0._ZN10layer_norm22ln_bwd_finalize_kernelINS_22Kernel_traits_finalizeILj1024Ef6__halffS2_fjLb0ELj1024ELj4ENS_18Kernel_traits_baseILj1024EfS2_fS2_fjLj1024EEEEELb0ELb1EEEvNS_9BwdParamsE:
	.zero		1192


//--------------------- .nv.constant0._ZN10layer_norm13ln_bwd_kernelINS_13Kernel_traitsIf6__halffS2_fjLj1024ELj1ELj4ELj1ELj16ENS_18Kernel_traits_baseILj1024EfS2_fS2_fjLj128EEEEELb1ELb0ELb1ELb1EEEvNS_9BwdParamsE --------------------------
	.section	.nv.constant0._ZN10layer_norm13ln_bwd_kernelINS_13Kernel_traitsIf6__halffS2_fjLj1024ELj1ELj4ELj1ELj16ENS_18Kernel_traits_baseILj1024EfS2_fS2_fjLj128EEEEELb1ELb0ELb1ELb1EEEvNS_9BwdParamsE,"a",@progbits
	.sectionflags	@""
	.align	4
.nv.constant0._ZN10layer_norm13ln_bwd_kernelINS_13Kernel_traitsIf6__halffS2_fjLj1024ELj1ELj4ELj1ELj16ENS_18Kernel_traits_baseILj1024EfS2_fS2_fjLj128EEEEELb1ELb0ELb1ELb1EEEvNS_9BwdParamsE:
	.zero		1192


//--------------------- .nv.constant0._ZN10layer_norm13ln_bwd_kernelINS_13Kernel_traitsIf6__halffS2_fjLj1024ELj1ELj4ELj1ELj16ENS_18Kernel_traits_baseILj1024EfS2_fS2_fjLj128EEEEELb1ELb1ELb0ELb0EEEvNS_9BwdParamsE --------------------------
	.section	.nv.constant0._ZN10layer_norm13ln_bwd_kernelINS_13Kernel_traitsIf6__halffS2_fjLj1024ELj1ELj4ELj1ELj16ENS_18Kernel_traits_baseILj1024EfS2_fS2_fjLj128EEEEELb1ELb1ELb0ELb0EEEvNS_9BwdParamsE,"a",@progbits
	.sectionflags	@""
	.align	4
.nv.constant0._ZN10layer_norm13ln_bwd_kernelINS_13Kernel_traitsIf6__halffS2_fjLj1024ELj1ELj4ELj1ELj16ENS_18Kernel_traits_baseILj1024EfS2_fS2_fjLj128EEEEELb1ELb1ELb0ELb0EEEvNS_9BwdParamsE:
	.zero		1192


//--------------------- .nv.constant0._ZN10layer_norm13ln_bwd_kernelINS_13Kernel_traitsIf6__halffS2_fjLj1024ELj1ELj4ELj1ELj16ENS_18Kernel_traits_baseILj1024EfS2_fS2_fjLj128EEEEELb1ELb1ELb0ELb1EEEvNS_9BwdParamsE --------------------------
	.section	.nv.constant0._ZN10layer_norm13ln_bwd_kernelINS_13Kernel_traitsIf6__halffS2_fjLj1024ELj1ELj4ELj1ELj16ENS_18Kernel_traits_baseILj1024EfS2_fS2_fjLj128EEEEELb1ELb1ELb0ELb1EEEvNS_9BwdParamsE,"a",@progbits
	.sectionflags	@""
	.align	4
.nv.constant0._ZN10layer_norm13ln_bwd_kernelINS_13Kernel_traitsIf6__halffS2_fjLj1024ELj1ELj4ELj1ELj16ENS_18Kernel_traits_baseILj1024EfS2_fS2_fjLj128EEEEELb1ELb1ELb0ELb1EEEvNS_9BwdParamsE:
	.zero		1192


//--------------------- .nv.constant0._ZN10layer_norm22ln_bwd_finalize_kernelINS_22Kernel_traits_finalizeILj1024Ef6__halffS2_fjLb1ELj1024ELj4ENS_18Kernel_traits_baseILj1024EfS2_fS2_fjLj1024EEEEELb1ELb0EEEvNS_9BwdParamsE --------------------------
	.section	.nv.constant0._ZN10layer_norm22ln_bwd_finalize_kernelINS_22Kernel_traits_finalizeILj1024Ef6__halffS2_fjLb1ELj1024ELj4ENS_18Kernel_traits_baseILj1024EfS2_fS2_fjLj1024EEEEELb1ELb0EEEvNS_9BwdParamsE,"a",@progbits
	.sectionflags	@""
	.align	4
.nv.constant0._ZN10layer_norm22ln_bwd_finalize_kernelINS_22Kernel_traits_finalizeILj1024Ef6__halffS2_fjLb1ELj1024ELj4ENS_18Kernel_traits_baseILj1024EfS2_fS2_fjLj1024EEEEELb1ELb0EEEvNS_9BwdParamsE:
	.zero		1192


//--------------------- .nv.constant0._ZN10layer_norm13ln_bwd_kernelINS_13Kernel_traitsIf6__halffS2_fjLj1024ELj1ELj4ELj1ELj16ENS_18Kernel_traits_baseILj1024EfS2_fS2_fjLj128EEEEELb1ELb1ELb1ELb0EEEvNS_9BwdParamsE --------------------------
	.section	.nv.constant0._ZN10layer_norm13ln_bwd_kernelINS_13Kernel_traitsIf6__halffS2_fjLj1024ELj1ELj4ELj1ELj16ENS_18Kernel_traits_baseILj1024EfS2_fS2_fjLj128EEEEELb1ELb1ELb1ELb0EEEvNS_9BwdParamsE,"a",@progbits
	.sectionflags	@""
	.align	4
.nv.constant0._ZN10layer_norm13ln_bwd_kernelINS_13Kernel_traitsIf6__halffS2_fjLj1024ELj1ELj4ELj1ELj16ENS_18Kernel_traits_baseILj1024EfS2_fS2_fjLj128EEEEELb1ELb1ELb1ELb0EEEvNS_9BwdParamsE:
	.zero		1192


//--------------------- .nv.constant0._ZN10layer_norm22ln_bwd_finalize_kernelINS_22Kernel_traits_finalizeILj1024Ef6__halffS2_fjLb1ELj1024ELj4ENS_18Kernel_traits_baseILj1024EfS2_fS2_fjLj1024EEEEELb1ELb1EEEvNS_9BwdParamsE --------------------------
	.section	.nv.constant0._ZN10layer_norm22ln_bwd_finalize_kernelINS_22Kernel_traits_finalizeILj1024Ef6__halffS2_fjLb1ELj1024ELj4ENS_18Kernel_traits_baseILj1024EfS2_fS2_fjLj1024EEEEELb1ELb1EEEvNS_9BwdParamsE,"a",@progbits
	.sectionflags	@""
	.align	4
.nv.constant0._ZN10layer_norm22ln_bwd_finalize_kernelINS_22Kernel_traits_finalizeILj1024Ef6__halffS2_fjLb1ELj1024ELj4ENS_18Kernel_traits_baseILj1024EfS2_fS2_fjLj1024EEEEELb1ELb1EEEvNS_9BwdParamsE:
	.zero		1192


//--------------------- .nv.constant0._ZN10layer_norm13ln_bwd_kernelINS_13Kernel_traitsIf6__halffS2_fjLj1024ELj1ELj4ELj1ELj16ENS_18Kernel_traits_baseILj1024EfS2_fS2_fjLj128EEEEELb1ELb1ELb1ELb1EEEvNS_9BwdParamsE --------------------------
	.section	.nv.constant0._ZN10layer_norm13ln_bwd_kernelINS_13Kernel_traitsIf6__halffS2_fjLj1024ELj1ELj4ELj1ELj16ENS_18Kernel_traits_baseILj1024EfS2_fS2_fjLj128EEEEELb1ELb1ELb1ELb1EEEvNS_9BwdParamsE,"a",@progbits
	.sectionflags	@""
	.align	4
.nv.constant0._ZN10layer_norm13ln_bwd_kernelINS_13Kernel_traitsIf6__halffS2_fjLj1024ELj1ELj4ELj1ELj16ENS_18Kernel_traits_baseILj1024EfS2_fS2_fjLj128EEEEELb1ELb1ELb1ELb1EEEvNS_9BwdParamsE:
	.zero		1192


//--------------------- .nv.constant0._ZN10layer_norm13ln_bwd_kernelINS_13Kernel_traitsI6__halfffffjLj1024ELj1ELj4ELj1ELj16ENS_18Kernel_traits_baseILj1024ES2_ffffjLj128EEEEELb0ELb0ELb0ELb0EEEvNS_9BwdParamsE --------------------------
	.section	.nv.constant0._ZN10layer_norm13ln_bwd_kernelINS_13Kernel_traitsI6__halfffffjLj1024ELj1ELj4ELj1ELj16ENS_18Kernel_traits_baseILj1024ES2_ffffjLj128EEEEELb0ELb0ELb0ELb0EEEvNS_9BwdParamsE,"a",@progbits
	.sectionflags	@""
	.align	4
.nv.constant0._ZN10layer_norm13ln_bwd_kernelINS_13Kernel_traitsI6__halfffffjLj1024ELj1ELj4ELj1ELj16ENS_18Kernel_traits_baseILj1024ES2_ffffjLj128EEEEELb0ELb0ELb0ELb0EEEvNS_9BwdParamsE:
	.zero		1192


//--------------------- .nv.constant0._ZN10layer_norm13ln_bwd_kernelINS_13Kernel_traitsI6__halfffffjLj1024ELj1ELj4ELj1ELj16ENS_18Kernel_traits_baseILj1024ES2_ffffjLj128EEEEELb0ELb0ELb0ELb1EEEvNS_9BwdParamsE --------------------------
	.section	.nv.constant0._ZN10layer_norm13ln_bwd_kernelINS_13Kernel_traitsI6__halfffffjLj1024ELj1ELj4ELj1ELj16ENS_18Kernel_traits_baseILj1024ES2_ffffjLj128EEEEELb0ELb0ELb0ELb1EEEvNS_9BwdParamsE,"a",@progbits
	.sectionflags	@""
	.align	4
.nv.constant0._ZN10layer_norm13ln_bwd_kernelINS_13Kernel_traitsI6__halfffffjLj1024ELj1ELj4ELj1ELj16ENS_18Kernel_traits_baseILj1024ES2_ffffjLj128EEEEELb0ELb0ELb0ELb1EEEvNS_9BwdParamsE:
	.zero		1192


//--------------------- .nv.constant0._ZN10layer_norm13ln_bwd_kernelINS_13Kernel_traitsI6__halfffffjLj1024ELj1ELj4ELj1ELj16ENS_18Kernel_traits_baseILj1024ES2_ffffjLj128EEEEELb0ELb0ELb1ELb0EEEvNS_9BwdParamsE --------------------------
	.section	.nv.constant0._ZN10layer_norm13ln_bwd_kernelINS_13Kernel_traitsI6__halfffffjLj1024ELj1ELj4ELj1ELj16ENS_18Kernel_traits_baseILj1024ES2_ffffjLj128EEEEELb0ELb0ELb1ELb0EEEvNS_9BwdParamsE,"a",@progbits
	.sectionflags	@""
	.align	4
.nv.constant0._ZN10layer_norm13ln_bwd_kernelINS_13Kernel_traitsI6__halfffffjLj1024ELj1ELj4ELj1ELj16ENS_18Kernel_traits_baseILj1024ES2_ffffjLj128EEEEELb0ELb0ELb1ELb0EEEvNS_9BwdParamsE:
	.zero		1192


//--------------------- .nv.constant0._ZN10layer_norm13ln_bwd_kernelINS_13Kernel_traitsI6__halfffffjLj1024ELj1ELj4ELj1ELj16ENS_18Kernel_traits_baseILj1024ES2_ffffjLj128EEEEELb0ELb0ELb1ELb1EEEvNS_9BwdParamsE --------------------------
	.section	.nv.constant0._ZN10layer_norm13ln_bwd_kernelINS_13Kernel_traitsI6__halfffffjLj1024ELj1ELj4ELj1ELj16ENS_18Kernel_traits_baseILj1024ES2_ffffjLj128EEEEELb0ELb0ELb1ELb1EEEvNS_9BwdParamsE,"a",@progbits
	.sectionflags	@""
	.align	4
.nv.constant0._ZN10layer_norm13ln_bwd_kernelINS_13Kernel_traitsI6__halfffffjLj1024ELj1ELj4ELj1ELj16ENS_18Kernel_traits_baseILj1024ES2_ffffjLj128EEEEELb0ELb0ELb1ELb1EEEvNS_9BwdParamsE:
	.zero		1192


//--------------------- .nv.constant0._ZN10layer_norm13ln_bwd_kernelINS_13Kernel_traitsI6__halfffffjLj1024ELj1ELj4ELj1ELj16ENS_18Kernel_traits_baseILj1024ES2_ffffjLj128EEEEELb0ELb1ELb0ELb0EEEvNS_9BwdParamsE --------------------------
	.section	.nv.constant0._ZN10layer_norm13ln_bwd_kernelINS_13Kernel_traitsI6__halfffffjLj1024ELj1ELj4ELj1ELj16ENS_18Kernel_traits_baseILj1024ES2_ffffjLj128EEEEELb0ELb1ELb0ELb0EEEvNS_9BwdParamsE,"a",@progbits
	.sectionflags	@""
	.align	4
.nv.constant0._ZN10layer_norm13ln_bwd_kernelINS_13Kernel_traitsI6__halfffffjLj1024ELj1ELj4ELj1ELj16ENS_18Kernel_traits_baseILj1024ES2_ffffjLj128EEEEELb0ELb1ELb0ELb0EEEvNS_9BwdParamsE:
	.zero		1192


//--------------------- .nv.constant0._ZN10layer_norm13ln_bwd_kernelINS_13Kernel_traitsI6__halfffffjLj1024ELj1ELj4ELj1ELj16ENS_18Kernel_traits_baseILj1024ES2_ffffjLj128EEEEELb0ELb1ELb0ELb1EEEvNS_9BwdParamsE --------------------------
	.section	.nv.constant0._ZN10layer_norm13ln_bwd_kernelINS_13Kernel_traitsI6__halfffffjLj1024ELj1ELj4ELj1ELj16ENS_18Kernel_traits_baseILj1024ES2_ffffjLj128EEEEELb0ELb1ELb0ELb1EEEvNS_9BwdParamsE,"a",@progbits
	.sectionflags	@""
	.align	4
.nv.constant0._ZN10layer_norm13ln_bwd_kernelINS_13Kernel_traitsI6__halfffffjLj1024ELj1ELj4ELj1ELj16ENS_18Kernel_traits_baseILj1024ES2_ffffjLj128EEEEELb0ELb1ELb0ELb1EEEvNS_9BwdParamsE:
	.zero		1192


//--------------------- .nv.constant0._ZN10layer_norm13ln_bwd_kernelINS_13Kernel_traitsI6__halfffffjLj1024ELj1ELj4ELj1ELj16ENS_18Kernel_traits_baseILj1024ES2_ffffjLj128EEEEELb0ELb1ELb1ELb0EEEvNS_9BwdParamsE --------------------------
	.section	.nv.constant0._ZN10layer_norm13ln_bwd_kernelINS_13Kernel_traitsI6__halfffffjLj1024ELj1ELj4ELj1ELj16ENS_18Kernel_traits_baseILj1024ES2_ffffjLj128EEEEELb0ELb1ELb1ELb0EEEvNS_9BwdParamsE,"a",@progbits
	.sectionflags	@""
	.align	4
.nv.constant0._ZN10layer_norm13ln_bwd_kernelINS_13Kernel_traitsI6__halfffffjLj1024ELj1ELj4ELj1ELj16ENS_18Kernel_traits_baseILj1024ES2_ffffjLj128EEEEELb0ELb1ELb1ELb0EEEvNS_9BwdParamsE:
	.zero		1192


//--------------------- .nv.constant0._ZN10layer_norm13ln_bwd_kernelINS_13Kernel_traitsI6__halfffffjLj1024ELj1ELj4ELj1ELj16ENS_18Kernel_traits_baseILj1024ES2_ffffjLj128EEEEELb0ELb1ELb1ELb1EEEvNS_9BwdParamsE --------------------------
	.section	.nv.constant0._ZN10layer_norm13ln_bwd_kernelINS_13Kernel_traitsI6__halfffffjLj1024ELj1ELj4ELj1ELj16ENS_18Kernel_traits_baseILj1024ES2_ffffjLj128EEEEELb0ELb1ELb1ELb1EEEvNS_9BwdParamsE,"a",@progbits
	.sectionflags	@""
	.align	4
.nv.constant0._ZN10layer_norm13ln_bwd_kernelINS_13Kernel_traitsI6__halfffffjLj1024ELj1ELj4ELj1ELj16ENS_18Kernel_traits_baseILj1024ES2_ffffjLj128EEEEELb0ELb1ELb1ELb1EEEvNS_9BwdParamsE:
	.zero		1192


//--------------------- .nv.constant0._ZN10layer_norm13ln_bwd_kernelINS_13Kernel_traitsI6__halfffffjLj1024ELj1ELj4ELj1ELj16ENS_18Kernel_traits_baseILj1024ES2_ffffjLj128EEEEELb1ELb0ELb0ELb0EEEvNS_9BwdParamsE --------------------------
	.section	.nv.constant0._ZN10layer_norm13ln_bwd_kernelINS_13Kernel_traitsI6__halfffffjLj1024ELj1ELj4ELj1ELj16ENS_18Kernel_traits_baseILj1024ES2_ffffjLj128EEEEELb1ELb0ELb0ELb0EEEvNS_9BwdParamsE,"a",@progbits
	.sectionflags	@""
	.align	4
.nv.constant0._ZN10layer_norm13ln_bwd_kernelINS_13Kernel_traitsI6__halfffffjLj1024ELj1ELj4ELj1ELj16ENS_18Kernel_traits_baseILj1024ES2_ffffjLj128EEEEELb1ELb0ELb0ELb0EEEvNS_9BwdParamsE:
	.zero		1192


//--------------------- .nv.constant0._ZN10layer_norm13ln_bwd_kernelINS_13Kernel_traitsI6__halfffffjLj1024ELj1ELj4ELj1ELj16ENS_18Kernel_traits_baseILj1024ES2_ffffjLj128EEEEELb1ELb0ELb0ELb1EEEvNS_9BwdParamsE --------------------------
	.section	.nv.constant0._ZN10layer_norm13ln_bwd_kernelINS_13Kernel_traitsI6__halfffffjLj1024ELj1ELj4ELj1ELj16ENS_18Kernel_traits_baseILj1024ES2_ffffjLj128EEEEELb1ELb0ELb0ELb1EEEvNS_9BwdParamsE,"a",@progbits
	.sectionflags	@""
	.align	4
.nv.constant0._ZN10layer_norm13ln_bwd_kernelINS_13Kernel_traitsI6__halfffffjLj1024ELj1ELj4ELj1ELj16ENS_18Kernel_traits_baseILj1024ES2_ffffjLj128EEEEELb1ELb0ELb0ELb1EEEvNS_9BwdParamsE:
	.zero		1192


//--------------------- .nv.constant0._ZN10layer_norm22ln_bwd_finalize_kernelINS_22Kernel_traits_finalizeILj1024E6__halfffffjLb0ELj1024ELj4ENS_18Kernel_traits_baseILj1024ES2_ffffjLj1024EEEEELb0ELb0EEEvNS_9BwdParamsE --------------------------
	.section	.nv.constant0._ZN10layer_norm22ln_bwd_finalize_kernelINS_22Kernel_traits_finalizeILj1024E6__halfffffjLb0ELj1024ELj4ENS_18Kernel_traits_baseILj1024ES2_ffffjLj1024EEEEELb0ELb0EEEvNS_9BwdParamsE,"a",@progbits
	.sectionflags	@""
	.align	4
.nv.constant0._ZN10layer_norm22ln_bwd_finalize_kernelINS_22Kernel_traits_finalizeILj1024E6__halfffffjLb0ELj1024ELj4ENS_18Kernel_traits_baseILj1024ES2_ffffjLj1024EEEEELb0ELb0EEEvNS_9BwdParamsE:
	.zero		1192


//--------------------- .nv.constant0._ZN10layer_norm13ln_bwd_kernelINS_13Kernel_traitsI6__halfffffjLj1024ELj1ELj4ELj1ELj16ENS_18Kernel_traits_baseILj1024ES2_ffffjLj128EEEEELb1ELb0ELb1ELb0EEEvNS_9BwdParamsE --------------------------
	.section	.nv.constant0._ZN10layer_norm13ln_bwd_kernelINS_13Kernel_traitsI6__halfffffjLj1024ELj1ELj4ELj1ELj16ENS_18Kernel_traits_baseILj1024ES2_ffffjLj128EEEEELb1ELb0ELb1ELb0EEEvNS_9BwdParamsE,"a",@progbits
	.sectionflags	@""
	.align	4
.nv.constant0._ZN10layer_norm13ln_bwd_kernelINS_13Kernel_traitsI6__halfffffjLj1024ELj1ELj4ELj1ELj16ENS_18Kernel_traits_baseILj1024ES2_ffffjLj128EEEEELb1ELb0ELb1ELb0EEEvNS_9BwdParamsE:
	.zero		1192


//--------------------- .nv.constant0._ZN10layer_norm22ln_bwd_finalize_kernelINS_22Kernel_traits_finalizeILj1024E6__halfffffjLb0ELj1024ELj4ENS_18Kernel_traits_baseILj1024ES2_ffffjLj1024EEEEELb0ELb1EEEvNS_9BwdParamsE --------------------------
	.section	.nv.constant0._ZN10layer_norm22ln_bwd_finalize_kernelINS_22Kernel_traits_finalizeILj1024E6__halfffffjLb0ELj1024ELj4ENS_18Kernel_traits_baseILj1024ES2_ffffjLj1024EEEEELb0ELb1EEEvNS_9BwdParamsE,"a",@progbits
	.sectionflags	@""
	.align	4
.nv.constant0._ZN10layer_norm22ln_bwd_finalize_kernelINS_22Kernel_traits_finalizeILj1024E6__halfffffjLb0ELj1024ELj4ENS_18Kernel_traits_baseILj1024ES2_ffffjLj1024EEEEELb0ELb1EEEvNS_9BwdParamsE:
	.zero		1192


//--------------------- .nv.constant0._ZN10layer_norm13ln_bwd_kernelINS_13Kernel_traitsI6__halfffffjLj1024ELj1ELj4ELj1ELj16ENS_18Kernel_traits_baseILj1024ES2_ffffjLj128EEEEELb1ELb0ELb1ELb1EEEvNS_9BwdParamsE --------------------------
	.section	.nv.constant0._ZN10layer_norm13ln_bwd_kernelINS_13Kernel_traitsI6__halfffffjLj1024ELj1ELj4ELj1ELj16ENS_18Kernel_traits_baseILj1024ES2_ffffjLj128EEEEELb1ELb0ELb1ELb1EEEvNS_9BwdParamsE,"a",@progbits
	.sectionflags	@""
	.align	4
.nv.constant0._ZN10layer_norm13ln_bwd_kernelINS_13Kernel_traitsI6__halfffffjLj1024ELj1ELj4ELj1ELj16ENS_18Kernel_traits_baseILj1024ES2_ffffjLj128EEEEELb1ELb0ELb1ELb1EEEvNS_9BwdParamsE:
	.zero		1192


//--------------------- .nv.constant0._ZN10layer_norm13ln_bwd_kernelINS_13Kernel_traitsI6__halfffffjLj1024ELj1ELj4ELj1ELj16ENS_18Kernel_traits_baseILj1024ES2_ffffjLj128EEEEELb1ELb1ELb0ELb0EEEvNS_9BwdParamsE --------------------------
	.section	.nv.constant0._ZN10layer_norm13ln_bwd_kernelINS_13Kernel_traitsI6__halfffffjLj1024ELj1ELj4ELj1ELj16ENS_18Kernel_traits_baseILj1024ES2_ffffjLj128EEEEELb1ELb1ELb0ELb0EEEvNS_9BwdParamsE,"a",@progbits
	.sectionflags	@""
	.align	4
.nv.constant0._ZN10layer_norm13ln_bwd_kernelINS_13Kernel_traitsI6__halfffffjLj1024ELj1ELj4ELj1ELj16ENS_18Kernel_traits_baseILj1024ES2_ffffjLj128EEEEELb1ELb1ELb0ELb0EEEvNS_9BwdParamsE:
	.zero		1192


//--------------------- .nv.constant0._ZN10layer_norm13ln_bwd_kernelINS_13Kernel_traitsI6__halfffffjLj1024ELj1ELj4ELj1ELj16ENS_18Kernel_traits_baseILj1024ES2_ffffjLj128EEEEELb1ELb1ELb0ELb1EEEvNS_9BwdParamsE --------------------------
	.section	.nv.constant0._ZN10layer_norm13ln_bwd_kernelINS_13Kernel_traitsI6__halfffffjLj1024ELj1ELj4ELj1ELj16ENS_18Kernel_traits_baseILj1024ES2_ffffjLj128EEEEELb1ELb1ELb0ELb1EEEvNS_9BwdParamsE,"a",@progbits
	.sectionflags	@""
	.align	4
.nv.constant0._ZN10layer_norm13ln_bwd_kernelINS_13Kernel_traitsI6__halfffffjLj1024ELj1ELj4ELj1ELj16ENS_18Kernel_traits_baseILj1024ES2_ffffjLj128EEEEELb1ELb1ELb0ELb1EEEvNS_9BwdParamsE:
	.zero		1192


//--------------------- .nv.constant0._ZN10layer_norm22ln_bwd_finalize_kernelINS_22Kernel_traits_finalizeILj1024E6__halfffffjLb1ELj1024ELj4ENS_18Kernel_traits_baseILj1024ES2_ffffjLj1024EEEEELb1ELb0EEEvNS_9BwdParamsE --------------------------
	.section	.nv.constant0._ZN10layer_norm22ln_bwd_finalize_kernelINS_22Kernel_traits_finalizeILj1024E6__halfffffjLb1ELj1024ELj4ENS_18Kernel_traits_baseILj1024ES2_ffffjLj1024EEEEELb1ELb0EEEvNS_9BwdParamsE,"a",@progbits
	.sectionflags	@""
	.align	4
.nv.constant0._ZN10layer_norm22ln_bwd_finalize_kernelINS_22Kernel_traits_finalizeILj1024E6__halfffffjLb1ELj1024ELj4ENS_18Kernel_traits_baseILj1024ES2_ffffjLj1024EEEEELb1ELb0EEEvNS_9BwdParamsE:
	.zero		1192


//--------------------- .nv.constant0._ZN10layer_norm13ln_bwd_kernelINS_13Kernel_traitsI6__halfffffjLj1024ELj1ELj4ELj1ELj16ENS_18Kernel_traits_baseILj1024ES2_ffffjLj128EEEEELb1ELb1ELb1ELb0EEEvNS_9BwdParamsE --------------------------
	.section	.nv.constant0._ZN10layer_norm13ln_bwd_kernelINS_13Kernel_traitsI6__halfffffjLj1024ELj1ELj4ELj1ELj16ENS_18Kernel_traits_baseILj1024ES2_ffffjLj128EEEEELb1ELb1ELb1ELb0EEEvNS_9BwdParamsE,"a",@progbits
	.sectionflags	@""
	.align	4
.nv.constant0._ZN10layer_norm13ln_bwd_kernelINS_13Kernel_traitsI6__halfffffjLj1024ELj1ELj4ELj1ELj16ENS_18Kernel_traits_baseILj1024ES2_ffffjLj128EEEEELb1ELb1ELb1ELb0EEEvNS_9BwdParamsE:
	.zero		1192


//--------------------- .nv.constant0._ZN10layer_norm22ln_bwd_finalize_kernelINS_22Kernel_traits_finalizeILj1024E6__halfffffjLb1ELj1024ELj4ENS_18Kernel_traits_baseILj1024ES2_ffffjLj1024EEEEELb1ELb1EEEvNS_9BwdParamsE --------------------------
	.section	.nv.constant0._ZN10layer_norm22ln_bwd_finalize_kernelINS_22Kernel_traits_finalizeILj1024E6__halfffffjLb1ELj1024ELj4ENS_18Kernel_traits_baseILj1024ES2_ffffjLj1024EEEEELb1ELb1EEEvNS_9BwdParamsE,"a",@progbits
	.sectionflags	@""
	.align	4
.nv.constant0._ZN10layer_norm22ln_bwd_finalize_kernelINS_22Kernel_traits_finalizeILj1024E6__halfffffjLb1ELj1024ELj4ENS_18Kernel_traits_baseILj1024ES2_ffffjLj1024EEEEELb1ELb1EEEvNS_9BwdParamsE:
	.zero		1192


//--------------------- .nv.constant0._ZN10layer_norm13ln_bwd_kernelINS_13Kernel_traitsI6__halfffffjLj1024ELj1ELj4ELj1ELj16ENS_18Kernel_traits_baseILj1024ES2_ffffjLj128EEEEELb1ELb1ELb1ELb1EEEvNS_9BwdParamsE --------------------------
	.section	.nv.constant0._ZN10layer_norm13ln_bwd_kernelINS_13Kernel_traitsI6__halfffffjLj1024ELj1ELj4ELj1ELj16ENS_18Kernel_traits_baseILj1024ES2_ffffjLj128EEEEELb1ELb1ELb1ELb1EEEvNS_9BwdParamsE,"a",@progbits
	.sectionflags	@""
	.align	4
.nv.constant0._ZN10layer_norm13ln_bwd_kernelINS_13Kernel_traitsI6__halfffffjLj1024ELj1ELj4ELj1ELj16ENS_18Kernel_traits_baseILj1024ES2_ffffjLj128EEEEELb1ELb1ELb1ELb1EEEvNS_9BwdParamsE:
	.zero		1192


//--------------------- .nv.constant0._ZN10layer_norm13ln_bwd_kernelINS_13Kernel_traitsIfffffjLj1024ELj1ELj4ELj1ELj16ENS_18Kernel_traits_baseILj1024EfffffjLj128EEEEELb0ELb0ELb0ELb0EEEvNS_9BwdParamsE --------------------------
	.section	.nv.constant0._ZN10layer_norm13ln_bwd_kernelINS_13Kernel_traitsIfffffjLj1024ELj1ELj4ELj1ELj16ENS_18Kernel_traits_baseILj1024EfffffjLj128EEEEELb0ELb0ELb0ELb0EEEvNS_9BwdParamsE,"a",@progbits
	.sectionflags	@""
	.align	4
.nv.constant0._ZN10layer_norm13ln_bwd_kernelINS_13Kernel_traitsIfffffjLj1024ELj1ELj4ELj1ELj16ENS_18Kernel_traits_baseILj1024EfffffjLj128EEEEELb0ELb0ELb0ELb0EEEvNS_9BwdParamsE:
	.zero		1192


//--------------------- .nv.constant0._ZN10layer_norm13ln_bwd_kernelINS_13Kernel_traitsIfffffjLj1024ELj1ELj4ELj1ELj16ENS_18Kernel_traits_baseILj1024EfffffjLj128EEEEELb0ELb0ELb0ELb1EEEvNS_9BwdParamsE --------------------------
	.section	.nv.constant0._ZN10layer_norm13ln_bwd_kernelINS_13Kernel_traitsIfffffjLj1024ELj1ELj4ELj1ELj16ENS_18Kernel_traits_baseILj1024EfffffjLj128EEEEELb0ELb0ELb0ELb1EEEvNS_9BwdParamsE,"a",@progbits
	.sectionflags	@""
	.align	4
.nv.constant0._ZN10layer_norm13ln_bwd_kernelINS_13Kernel_traitsIfffffjLj1024ELj1ELj4ELj1ELj16ENS_18Kernel_traits_baseILj1024EfffffjLj128EEEEELb0ELb0ELb0ELb1EEEvNS_9BwdParamsE:
	.zero		1192


//--------------------- .nv.constant0._ZN10layer_norm13ln_bwd_kernelINS_13Kernel_traitsIfffffjLj1024ELj1ELj4ELj1ELj16ENS_18Kernel_traits_baseILj1024EfffffjLj128EEEEELb0ELb0ELb1ELb0EEEvNS_9BwdParamsE --------------------------
	.section	.nv.constant0._ZN10layer_norm13ln_bwd_kernelINS_13Kernel_traitsIfffffjLj1024ELj1ELj4ELj1ELj16ENS_18Kernel_traits_baseILj1024EfffffjLj128EEEEELb0ELb0ELb1ELb0EEEvNS_9BwdParamsE,"a",@progbits
	.sectionflags	@""
	.align	4
.nv.constant0._ZN10layer_norm13ln_bwd_kernelINS_13Kernel_traitsIfffffjLj1024ELj1ELj4ELj1ELj16ENS_18Kernel_traits_baseILj1024EfffffjLj128EEEEELb0ELb0ELb1ELb0EEEvNS_9BwdParamsE:
	.zero		1192


//--------------------- .nv.constant0._ZN10layer_norm13ln_bwd_kernelINS_13Kernel_traitsIfffffjLj1024ELj1ELj4ELj1ELj16ENS_18Kernel_traits_baseILj1024EfffffjLj128EEEEELb0ELb0ELb1ELb1EEEvNS_9BwdParamsE --------------------------
	.section	.nv.constant0._ZN10layer_norm13ln_bwd_kernelINS_13Kernel_traitsIfffffjLj1024ELj1ELj4ELj1ELj16ENS_18Kernel_traits_baseILj1024EfffffjLj128EEEEELb0ELb0ELb1ELb1EEEvNS_9BwdParamsE,"a",@progbits
	.sectionflags	@""
	.align	4
.nv.constant0._ZN10layer_norm13ln_bwd_kernelINS_13Kernel_traitsIfffffjLj1024ELj1ELj4ELj1ELj16ENS_18Kernel_traits_baseILj1024EfffffjLj128EEEEELb0ELb0ELb1ELb1EEEvNS_9BwdParamsE:
	.zero		1192


//--------------------- .nv.constant0._ZN10layer_norm13ln_bwd_kernelINS_13Kernel_traitsIfffffjLj1024ELj1ELj4ELj1ELj16ENS_18Kernel_traits_baseILj1024EfffffjLj128EEEEELb0ELb1ELb0ELb0EEEvNS_9BwdParamsE --------------------------
	.section	.nv.constant0._ZN10layer_norm13ln_bwd_kernelINS_13Kernel_traitsIfffffjLj1024ELj1ELj4ELj1ELj16ENS_18Kernel_traits_baseILj1024EfffffjLj128EEEEELb0ELb1ELb0ELb0EEEvNS_9BwdParamsE,"a",@progbits
	.sectionflags	@""
	.align	4
.nv.constant0._ZN10layer_norm13ln_bwd_kernelINS_13Kernel_traitsIfffffjLj1024ELj1ELj4ELj1ELj16ENS_18Kernel_traits_baseILj1024EfffffjLj128EEEEELb0ELb1ELb0ELb0EEEvNS_9BwdParamsE:
	.zero		1192


//--------------------- .nv.constant0._ZN10layer_norm13ln_bwd_kernelINS_13Kernel_traitsIfffffjLj1024ELj1ELj4ELj1ELj16ENS_18Kernel_traits_baseILj1024EfffffjLj128EEEEELb0ELb1ELb0ELb1EEEvNS_9BwdParamsE --------------------------
	.section	.nv.constant0._ZN10layer_norm13ln_bwd_kernelINS_13Kernel_traitsIfffffjLj1024ELj1ELj4ELj1ELj16ENS_18Kernel_traits_baseILj1024EfffffjLj128EEEEELb0ELb1ELb0ELb1EEEvNS_9BwdParamsE,"a",@progbits
	.sectionflags	@""
	.align	4
.nv.constant0._ZN10layer_norm13ln_bwd_kernelINS_13Kernel_traitsIfffffjLj1024ELj1ELj4ELj1ELj16ENS_18Kernel_traits_baseILj1024EfffffjLj128EEEEELb0ELb1ELb0ELb1EEEvNS_9BwdParamsE:
	.zero		1192


//--------------------- .nv.constant0._ZN10layer_norm13ln_bwd_kernelINS_13Kernel_traitsIfffffjLj1024ELj1ELj4ELj1ELj16ENS_18Kernel_traits_baseILj1024EfffffjLj128EEEEELb0ELb1ELb1ELb0EEEvNS_9BwdParamsE --------------------------
	.section	.nv.constant0._ZN10layer_norm13ln_bwd_kernelINS_13Kernel_traitsIfffffjLj1024ELj1ELj4ELj1ELj16ENS_18Kernel_traits_baseILj1024EfffffjLj128EEEEELb0ELb1ELb1ELb0EEEvNS_9BwdParamsE,"a",@progbits
	.sectionflags	@""
	.align	4
.nv.constant0._ZN10layer_norm13ln_bwd_kernelINS_13Kernel_traitsIfffffjLj1024ELj1ELj4ELj1ELj16ENS_18Kernel_traits_baseILj1024EfffffjLj128EEEEELb0ELb1ELb1ELb0EEEvNS_9BwdParamsE:
	.zero		1192


//--------------------- .nv.constant0._ZN10layer_norm13ln_bwd_kernelINS_13Kernel_traitsIfffffjLj1024ELj1ELj4ELj1ELj16ENS_18Kernel_traits_baseILj1024EfffffjLj128EEEEELb0ELb1ELb1ELb1EEEvNS_9BwdParamsE --------------------------
	.section	.nv.constant0._ZN10layer_norm13ln_bwd_kernelINS_13Kernel_traitsIfffffjLj1024ELj1ELj4ELj1ELj16ENS_18Kernel_traits_baseILj1024EfffffjLj128EEEEELb0ELb1ELb1ELb1EEEvNS_9BwdParamsE,"a",@progbits
	.sectionflags	@""
	.align	4
.nv.constant0._ZN10layer_norm13ln_bwd_kernelINS_13Kernel_traitsIfffffjLj1024ELj1ELj4ELj1ELj16ENS_18Kernel_traits_baseILj1024EfffffjLj128EEEEELb0ELb1ELb1ELb1EEEvNS_9BwdParamsE:
	.zero		1192


//--------------------- .nv.constant0._ZN10layer_norm13ln_bwd_kernelINS_13Kernel_traitsIfffffjLj1024ELj1ELj4ELj1ELj16ENS_18Kernel_traits_baseILj1024EfffffjLj128EEEEELb1ELb0ELb0ELb0EEEvNS_9BwdParamsE --------------------------
	.section	.nv.constant0._ZN10layer_norm13ln_bwd_kernelINS_13Kernel_traitsIfffffjLj1024ELj1ELj4ELj1ELj16ENS_18Kernel_traits_baseILj1024EfffffjLj128EEEEELb1ELb0ELb0ELb0EEEvNS_9BwdParamsE,"a",@progbits
	.sectionflags	@""
	.align	4
.nv.constant0._ZN10layer_norm13ln_bwd_kernelINS_13Kernel_traitsIfffffjLj1024ELj1ELj4ELj1ELj16ENS_18Kernel_traits_baseILj1024EfffffjLj128EEEEELb1ELb0ELb0ELb0EEEvNS_9BwdParamsE:
	.zero		1192


//--------------------- .nv.constant0._ZN10layer_norm13ln_bwd_kernelINS_13Kernel_traitsIfffffjLj1024ELj1ELj4ELj1ELj16ENS_18Kernel_traits_baseILj1024EfffffjLj128EEEEELb1ELb0ELb0ELb1EEEvNS_9BwdParamsE --------------------------
	.section	.nv.constant0._ZN10layer_norm13ln_bwd_kernelINS_13Kernel_traitsIfffffjLj1024ELj1ELj4ELj1ELj16ENS_18Kernel_traits_baseILj1024EfffffjLj128EEEEELb1ELb0ELb0ELb1EEEvNS_9BwdParamsE,"a",@progbits
	.sectionflags	@""
	.align	4
.nv.constant0._ZN10layer_norm13ln_bwd_kernelINS_13Kernel_traitsIfffffjLj1024ELj1ELj4ELj1ELj16ENS_18Kernel_traits_baseILj1024EfffffjLj128EEEEELb1ELb0ELb0ELb1EEEvNS_9BwdParamsE:
	.zero		1192


//--------------------- .nv.constant0._ZN10layer_norm22ln_bwd_finalize_kernelINS_22Kernel_traits_finalizeILj1024EfffffjLb0ELj1024ELj4ENS_18Kernel_traits_baseILj1024EfffffjLj1024EEEEELb0ELb0EEEvNS_9BwdParamsE --------------------------
	.section	.nv.constant0._ZN10layer_norm22ln_bwd_finalize_kernelINS_22Kernel_traits_finalizeILj1024EfffffjLb0ELj1024ELj4ENS_18Kernel_traits_baseILj1024EfffffjLj1024EEEEELb0ELb0EEEvNS_9BwdParamsE,"a",@progbits
	.sectionflags	@""
	.align	4
.nv.constant0._ZN10layer_norm22ln_bwd_finalize_kernelINS_22Kernel_traits_finalizeILj1024EfffffjLb0ELj1024ELj4ENS_18Kernel_traits_baseILj1024EfffffjLj1024EEEEELb0ELb0EEEvNS_9BwdParamsE:
	.zero		1192


//--------------------- .nv.constant0._ZN10layer_norm13ln_bwd_kernelINS_13Kernel_traitsIfffffjLj1024ELj1ELj4ELj1ELj16ENS_18Kernel_traits_baseILj1024EfffffjLj128EEEEELb1ELb0ELb1ELb0EEEvNS_9BwdParamsE --------------------------
	.section	.nv.constant0._ZN10layer_norm13ln_bwd_kernelINS_13Kernel_traitsIfffffjLj1024ELj1ELj4ELj1ELj16ENS_18Kernel_traits_baseILj1024EfffffjLj128EEEEELb1ELb0ELb1ELb0EEEvNS_9BwdParamsE,"a",@progbits
	.sectionflags	@""
	.align	4
.nv.constant0._ZN10layer_norm13ln_bwd_kernelINS_13Kernel_traitsIfffffjLj1024ELj1ELj4ELj1ELj16ENS_18Kernel_traits_baseILj1024EfffffjLj128EEEEELb1ELb0ELb1ELb0EEEvNS_9BwdParamsE:
	.zero		1192


//--------------------- .nv.constant0._ZN10layer_norm22ln_bwd_finalize_kernelINS_22Kernel_traits_finalizeILj1024EfffffjLb0ELj1024ELj4ENS_18Kernel_traits_baseILj1024EfffffjLj1024EEEEELb0ELb1EEEvNS_9BwdParamsE --------------------------
	.section	.nv.constant0._ZN10layer_norm22ln_bwd_finalize_kernelINS_22Kernel_traits_finalizeILj1024EfffffjLb0ELj1024ELj4ENS_18Kernel_traits_baseILj1024EfffffjLj1024EEEEELb0ELb1EEEvNS_9BwdParamsE,"a",@progbits
	.sectionflags	@""
	.align	4
.nv.constant0._ZN10layer_norm22ln_bwd_finalize_kernelINS_22Kernel_traits_finalizeILj1024EfffffjLb0ELj1024ELj4ENS_18Kernel_traits_baseILj1024EfffffjLj1024EEEEELb0ELb1EEEvNS_9BwdParamsE:
	.zero		1192


//--------------------- .nv.constant0._ZN10layer_norm13ln_bwd_kernelINS_13Kernel_traitsIfffffjLj1024ELj1ELj4ELj1ELj16ENS_18Kernel_traits_baseILj1024EfffffjLj128EEEEELb1ELb0ELb1ELb1EEEvNS_9BwdParamsE --------------------------
	.section	.nv.constant0._ZN10layer_norm13ln_bwd_kernelINS_13Kernel_traitsIfffffjLj1024ELj1ELj4ELj1ELj16ENS_18Kernel_traits_baseILj1024EfffffjLj128EEEEELb1ELb0ELb1ELb1EEEvNS_9BwdParamsE,"a",@progbits
	.sectionflags	@""
	.align	4
.nv.constant0._ZN10layer_norm13ln_bwd_kernelINS_13Kernel_traitsIfffffjLj1024ELj1ELj4ELj1ELj16ENS_18Kernel_traits_baseILj1024EfffffjLj128EEEEELb1ELb0ELb1ELb1EEEvNS_9BwdParamsE:
	.zero		1192


//--------------------- .nv.constant0._ZN10layer_norm13ln_bwd_kernelINS_13Kernel_traitsIfffffjLj1024ELj1ELj4ELj1ELj16ENS_18Kernel_traits_baseILj1024EfffffjLj128EEEEELb1ELb1ELb0ELb0EEEvNS_9BwdParamsE --------------------------
	.section	.nv.constant0._ZN10layer_norm13ln_bwd_kernelINS_13Kernel_traitsIfffffjLj1024ELj1ELj4ELj1ELj16ENS_18Kernel_traits_baseILj1024EfffffjLj128EEEEELb1ELb1ELb0ELb0EEEvNS_9BwdParamsE,"a",@progbits
	.sectionflags	@""
	.align	4
.nv.constant0._ZN10layer_norm13ln_bwd_kernelINS_13Kernel_traitsIfffffjLj1024ELj1ELj4ELj1ELj16ENS_18Kernel_traits_baseILj1024EfffffjLj128EEEEELb1ELb1ELb0ELb0EEEvNS_9BwdParamsE:
	.zero		1192


//--------------------- .nv.constant0._ZN10layer_norm13ln_bwd_kernelINS_13Kernel_traitsIfffffjLj1024ELj1ELj4ELj1ELj16ENS_18Kernel_traits_baseILj1024EfffffjLj128EEEEELb1ELb1ELb0ELb1EEEvNS_9BwdParamsE --------------------------
	.section	.nv.constant0._ZN10layer_norm13ln_bwd_kernelINS_13Kernel_traitsIfffffjLj1024ELj1ELj4ELj1ELj16ENS_18Kernel_traits_baseILj1024EfffffjLj128EEEEELb1ELb1ELb0ELb1EEEvNS_9BwdParamsE,"a",@progbits
	.sectionflags	@""
	.align	4
.nv.constant0._ZN10layer_norm13ln_bwd_kernelINS_13Kernel_traitsIfffffjLj1024ELj1ELj4ELj1ELj16ENS_18Kernel_traits_baseILj1024EfffffjLj128EEEEELb1ELb1ELb0ELb1EEEvNS_9BwdParamsE:
	.zero		1192


//--------------------- .nv.constant0._ZN10layer_norm22ln_bwd_finalize_kernelINS_22Kernel_traits_finalizeILj1024EfffffjLb1ELj1024ELj4ENS_18Kernel_traits_baseILj1024EfffffjLj1024EEEEELb1ELb0EEEvNS_9BwdParamsE --------------------------
	.section	.nv.constant0._ZN10layer_norm22ln_bwd_finalize_kernelINS_22Kernel_traits_finalizeILj1024EfffffjLb1ELj1024ELj4ENS_18Kernel_traits_baseILj1024EfffffjLj1024EEEEELb1ELb0EEEvNS_9BwdParamsE,"a",@progbits
	.sectionflags	@""
	.align	4
.nv.constant0._ZN10layer_norm22ln_bwd_finalize_kernelINS_22Kernel_traits_finalizeILj1024EfffffjLb1ELj1024ELj4ENS_18Kernel_traits_baseILj1024EfffffjLj1024EEEEELb1ELb0EEEvNS_9BwdParamsE:
	.zero		1192


//--------------------- .nv.constant0._ZN10layer_norm13ln_bwd_kernelINS_13Kernel_traitsIfffffjLj1024ELj1ELj4ELj1ELj16ENS_18Kernel_traits_baseILj1024EfffffjLj128EEEEELb1ELb1ELb1ELb0EEEvNS_9BwdParamsE --------------------------
	.section	.nv.constant0._ZN10layer_norm13ln_bwd_kernelINS_13Kernel_traitsIfffffjLj1024ELj1ELj4ELj1ELj16ENS_18Kernel_traits_baseILj1024EfffffjLj128EEEEELb1ELb1ELb1ELb0EEEvNS_9BwdParamsE,"a",@progbits
	.sectionflags	@""
	.align	4
.nv.constant0._ZN10layer_norm13ln_bwd_kernelINS_13Kernel_traitsIfffffjLj1024ELj1ELj4ELj1ELj16ENS_18Kernel_traits_baseILj1024EfffffjLj128EEEEELb1ELb1ELb1ELb0EEEvNS_9BwdParamsE:
	.zero		1192


//--------------------- .nv.constant0._ZN10layer_norm22ln_bwd_finalize_kernelINS_22Kernel_traits_finalizeILj1024EfffffjLb1ELj1024ELj4ENS_18Kernel_traits_baseILj1024EfffffjLj1024EEEEELb1ELb1EEEvNS_9BwdParamsE --------------------------
	.section	.nv.constant0._ZN10layer_norm22ln_bwd_finalize_kernelINS_22Kernel_traits_finalizeILj1024EfffffjLb1ELj1024ELj4ENS_18Kernel_traits_baseILj1024EfffffjLj1024EEEEELb1ELb1EEEvNS_9BwdParamsE,"a",@progbits
	.sectionflags	@""
	.align	4
.nv.constant0._ZN10layer_norm22ln_bwd_finalize_kernelINS_22Kernel_traits_finalizeILj1024EfffffjLb1ELj1024ELj4ENS_18Kernel_traits_baseILj1024EfffffjLj1024EEEEELb1ELb1EEEvNS_9BwdParamsE:
	.zero		1192


//--------------------- .nv.constant0._ZN10layer_norm13ln_bwd_kernelINS_13Kernel_traitsIfffffjLj1024ELj1ELj4ELj1ELj16ENS_18Kernel_traits_baseILj1024EfffffjLj128EEEEELb1ELb1ELb1ELb1EEEvNS_9BwdParamsE --------------------------
	.section	.nv.constant0._ZN10layer_norm13ln_bwd_kernelINS_13Kernel_traitsIfffffjLj1024ELj1ELj4ELj1ELj16ENS_18Kernel_traits_baseILj1024EfffffjLj128EEEEELb1ELb1ELb1ELb1EEEvNS_9BwdParamsE,"a",@progbits
	.sectionflags	@""
	.align	4
.nv.constant0._ZN10layer_norm13ln_bwd_kernelINS_13Kernel_traitsIfffffjLj1024ELj1ELj4ELj1ELj16ENS_18Kernel_traits_baseILj1024EfffffjLj128EEEEELb1ELb1ELb1ELb1EEEvNS_9BwdParamsE:
	.zero		1192


//--------------------- SYMBOLS --------------------------

	.type		.nv.reservedSmem.offset0,@object
	.size		.nv.reservedSmem.offset0,0x4
	.type		.nv.reservedSmem.cap,@object
	.size		.nv.reservedSmem.cap,0x4
